// Copyright (c) 2024, Jay Shah, Ganesh Bikshandi, Ying Zhang, Vijay Thakkar, Pradeep Ramani, Tri Dao.
// Splitting the different template instantiations to different files to speed up compilation.
// This file is auto-generated. See "generate_kernels.py"

#include "flash_fwd_hdim64_bf16_softcap_packgqa_sm90.cu"
#include "flash_fwd_hdim96_bf16_softcap_packgqa_sm90.cu"
#include "flash_fwd_hdim128_bf16_softcap_packgqa_sm90.cu"
#include "flash_fwd_hdim192_bf16_softcap_packgqa_sm90.cu"
#include "flash_fwd_hdim256_bf16_softcap_packgqa_sm90.cu"

// ===== COMPILED SASS (sm_90a) =====

	.target	sm_90a

	.elftype	@"ET_EXEC"


//--------------------- .note.nv.tkinfo           --------------------------
	.section	.note.nv.tkinfo,"",@"SHT_NOTE"
	.sectionflags	@"SHF_NOTE_NV_TKINFO"
	.tkinfo
        /*0018*/ 	.word	0x00000002
        /*0030*/ 	.string	""
        /*0030*/ 	.string	"ptxas"
        /*0030*/ 	.string	"Cuda compilation tools, release 13.0, V13.0.88"
        /*0030*/ 	.string	"Build cuda_13.0.r13.0/compiler.36424714_0"
        /*0030*/ 	.string	"-arch sm_90a -m 64 "



//--------------------- .note.nv.cuinfo           --------------------------
	.section	.note.nv.cuinfo,"",@"SHT_NOTE"
	.sectionflags	@"SHF_NOTE_NV_CUINFO"
        /*0018*/ 	.short	0x0002
        /*001a*/ 	.short	0x005a
        /*001c*/ 	.short	0x0082
	.zero		2


//--------------------- .nv.info                  --------------------------
	.section	.nv.info,"",@"SHT_CUDA_INFO"
	.align	4


	//----- nvinfo : EIATTR_REGCOUNT
	.align		4
        /*0000*/ 	.byte	0x04, 0x2f
        /*0002*/ 	.short	(.L_57 - .L_56)
	.align		4
.L_56:
        /*0004*/ 	.word	index@(_ZN7cutlass13device_kernelIN5flash11enable_sm90INS1_16FlashAttnFwdSm90INS1_25CollectiveMainloopFwdSm90ILi2EN4cute5tupleIJNS5_1CILi1EEES8_S8_EEENS6_IJNS7_ILi192EEENS7_ILi128EEENS7_ILi64EEEEEELi64ENS_10bfloat16_tEfNS_4arch4Sm90ELb1ELb0ELb1ELb1ELb0ELb1ELb0ELb1ELb1ELb1ELb0ELb0EEENS1_21CollectiveEpilogueFwdINS6_IJSA_SC_SB_EEES9_SE_SG_Li384ELb1ELb1ELb0ELb0EEENS1_36VarlenDynamicPersistentTileSchedulerILi192ELi128ELi384ELi128ELb0ELb1ELb1ELb1ELb1ELb1EEEEEEEEEvNT_6ParamsE)
        /*0008*/ 	.word	0x00000080


	//----- nvinfo : EIATTR_FRAME_SIZE
	.align		4
.L_57:
        /*000c*/ 	.byte	0x04, 0x11
        /*000e*/ 	.short	(.L_59 - .L_58)
	.align		4
.L_58:
        /*0010*/ 	.word	index@(_ZN7cutlass13device_kernelIN5flash11enable_sm90INS1_16FlashAttnFwdSm90INS1_25CollectiveMainloopFwdSm90ILi2EN4cute5tupleIJNS5_1CILi1EEES8_S8_EEENS6_IJNS7_ILi192EEENS7_ILi128EEENS7_ILi64EEEEEELi64ENS_10bfloat16_tEfNS_4arch4Sm90ELb1ELb0ELb1ELb1ELb0ELb1ELb0ELb1ELb1ELb1ELb0ELb0EEENS1_21CollectiveEpilogueFwdINS6_IJSA_SC_SB_EEES9_SE_SG_Li384ELb1ELb1ELb0ELb0EEENS1_36VarlenDynamicPersistentTileSchedulerILi192ELi128ELi384ELi128ELb0ELb1ELb1ELb1ELb1ELb1EEEEEEEEEvNT_6ParamsE)
        /*0014*/ 	.word	0x00000060


	//----- nvinfo : EIATTR_REGCOUNT
	.align		4
.L_59:
        /*0018*/ 	.byte	0x04, 0x2f
        /*001a*/ 	.short	(.L_61 - .L_60)
	.align		4
.L_60:
        /*001c*/ 	.word	index@(_ZN7cutlass13device_kernelIN5flash11enable_sm90INS1_16FlashAttnFwdSm90INS1_25CollectiveMainloopFwdSm90ILi2EN4cute5tupleIJNS5_1CILi1EEES8_S8_EEENS6_IJNS7_ILi192EEENS7_ILi128EEENS7_ILi64EEEEEELi64ENS_10bfloat16_tEfNS_4arch4Sm90ELb1ELb0ELb1ELb1ELb0ELb0ELb0ELb1ELb1ELb1ELb0ELb0EEENS1_21CollectiveEpilogueFwdINS6_IJSA_SC_SB_EEES9_SE_SG_Li384ELb1ELb1ELb0ELb0EEENS1_36VarlenDynamicPersistentTileSchedulerILi192ELi128ELi384ELi128ELb0ELb1ELb1ELb1ELb1ELb1EEEEEEEEEvNT_6ParamsE)
        /*0020*/ 	.word	0x00000080


	//----- nvinfo : EIATTR_FRAME_SIZE
	.align		4
.L_61:
        /*0024*/ 	.byte	0x04, 0x11
        /*0026*/ 	.short	(.L_63 - .L_62)
	.align		4
.L_62:
        /*0028*/ 	.word	index@(_ZN7cutlass13device_kernelIN5flash11enable_sm90INS1_16FlashAttnFwdSm90INS1_25CollectiveMainloopFwdSm90ILi2EN4cute5tupleIJNS5_1CILi1EEES8_S8_EEENS6_IJNS7_ILi192EEENS7_ILi128EEENS7_ILi64EEEEEELi64ENS_10bfloat16_tEfNS_4arch4Sm90ELb1ELb0ELb1ELb1ELb0ELb0ELb0ELb1ELb1ELb1ELb0ELb0EEENS1_21CollectiveEpilogueFwdINS6_IJSA_SC_SB_EEES9_SE_SG_Li384ELb1ELb1ELb0ELb0EEENS1_36VarlenDynamicPersistentTileSchedulerILi192ELi128ELi384ELi128ELb0ELb1ELb1ELb1ELb1ELb1EEEEEEEEEvNT_6ParamsE)
        /*002c*/ 	.word	0x00000038


	//----- nvinfo : EIATTR_REGCOUNT
	.align		4
.L_63:
        /*0030*/ 	.byte	0x04, 0x2f
        /*0032*/ 	.short	(.L_65 - .L_64)
	.align		4
.L_64:
        /*0034*/ 	.word	index@(_ZN7cutlass13device_kernelIN5flash11enable_sm90INS1_16FlashAttnFwdSm90INS1_25CollectiveMainloopFwdSm90ILi2EN4cute5tupleIJNS5_1CILi1EEES8_S8_EEENS6_IJNS7_ILi192EEENS7_ILi128EEENS7_ILi64EEEEEELi64ENS_10bfloat16_tEfNS_4arch4Sm90ELb1ELb0ELb1ELb0ELb0ELb0ELb0ELb1ELb1ELb1ELb0ELb0EEENS1_21CollectiveEpilogueFwdINS6_IJSA_SC_SB_EEES9_SE_SG_Li384ELb0ELb1ELb0ELb0EEENS1_30DynamicPersistentTileSchedulerILi384ELi128ELb0ELb1ELb1EEEEEEEEEvNT_6ParamsE)
        /*0038*/ 	.word	0x00000080


	//----- nvinfo : EIATTR_FRAME_SIZE
	.align		4
.L_65:
        /*003c*/ 	.byte	0x04, 0x11
        /*003e*/ 	.short	(.L_67 - .L_66)
	.align		4
.L_66:
        /*0040*/ 	.word	index@(_ZN7cutlass13device_kernelIN5flash11enable_sm90INS1_16FlashAttnFwdSm90INS1_25CollectiveMainloopFwdSm90ILi2EN4cute5tupleIJNS5_1CILi1EEES8_S8_EEENS6_IJNS7_ILi192EEENS7_ILi128EEENS7_ILi64EEEEEELi64ENS_10bfloat16_tEfNS_4arch4Sm90ELb1ELb0ELb1ELb0ELb0ELb0ELb0ELb1ELb1ELb1ELb0ELb0EEENS1_21CollectiveEpilogueFwdINS6_IJSA_SC_SB_EEES9_SE_SG_Li384ELb0ELb1ELb0ELb0EEENS1_30DynamicPersistentTileSchedulerILi384ELi128ELb0ELb1ELb1EEEEEEEEEvNT_6ParamsE)
        /*0044*/ 	.word	0x00000008


	//----- nvinfo : EIATTR_REGCOUNT
	.align		4
.L_67:
        /*0048*/ 	.byte	0x04, 0x2f
        /*004a*/ 	.short	(.L_69 - .L_68)
	.align		4
.L_68:
        /*004c*/ 	.word	index@(_ZN7cutlass13device_kernelIN5flash11enable_sm90INS1_16FlashAttnFwdSm90INS1_25CollectiveMainloopFwdSm90ILi2EN4cute5tupleIJNS5_1CILi1EEES8_S8_EEENS6_IJNS7_ILi192EEENS7_ILi128EEENS7_ILi64EEEEEELi64ENS_10bfloat16_tEfNS_4arch4Sm90ELb0ELb1ELb1ELb1ELb0ELb1ELb0ELb1ELb1ELb1ELb0ELb0EEENS1_21CollectiveEpilogueFwdINS6_IJSA_SC_SB_EEES9_SE_SG_Li384ELb1ELb1ELb0ELb0EEENS1_36VarlenDynamicPersistentTileSchedulerILi192ELi128ELi384ELi128ELb0ELb1ELb1ELb1ELb0ELb1EEEEEEEEEvNT_6ParamsE)
        /*0050*/ 	.word	0x00000080


	//----- nvinfo : EIATTR_FRAME_SIZE
	.align		4
.L_69:
        /*0054*/ 	.byte	0x04, 0x11
        /*0056*/ 	.short	(.L_71 - .L_70)
	.align		4
.L_70:
        /*0058*/ 	.word	index@(_ZN7cutlass13device_kernelIN5flash11enable_sm90INS1_16FlashAttnFwdSm90INS1_25CollectiveMainloopFwdSm90ILi2EN4cute5tupleIJNS5_1CILi1EEES8_S8_EEENS6_IJNS7_ILi192EEENS7_ILi128EEENS7_ILi64EEEEEELi64ENS_10bfloat16_tEfNS_4arch4Sm90ELb0ELb1ELb1ELb1ELb0ELb1ELb0ELb1ELb1ELb1ELb0ELb0EEENS1_21CollectiveEpilogueFwdINS6_IJSA_SC_SB_EEES9_SE_SG_Li384ELb1ELb1ELb0ELb0EEENS1_36VarlenDynamicPersistentTileSchedulerILi192ELi128ELi384ELi128ELb0ELb1ELb1ELb1ELb0ELb1EEEEEEEEEvNT_6ParamsE)
        /*005c*/ 	.word	0x00000068


	//----- nvinfo : EIATTR_REGCOUNT
	.align		4
.L_71:
        /*0060*/ 	.byte	0x04, 0x2f
        /*0062*/ 	.short	(.L_73 - .L_72)
	.align		4
.L_72:
        /*0064*/ 	.word	index@(_ZN7cutlass13device_kernelIN5flash11enable_sm90INS1_16FlashAttnFwdSm90INS1_25CollectiveMainloopFwdSm90ILi2EN4cute5tupleIJNS5_1CILi1EEES8_S8_EEENS6_IJNS7_ILi192EEENS7_ILi128EEENS7_ILi64EEEEEELi64ENS_10bfloat16_tEfNS_4arch4Sm90ELb0ELb1ELb1ELb1ELb0ELb0ELb0ELb1ELb1ELb1ELb0ELb0EEENS1_21CollectiveEpilogueFwdINS6_IJSA_SC_SB_EEES9_SE_SG_Li384ELb1ELb1ELb0ELb0EEENS1_36VarlenDynamicPersistentTileSchedulerILi192ELi128ELi384ELi128ELb0ELb1ELb1ELb1ELb0ELb1EEEEEEEEEvNT_6ParamsE)
        /*0068*/ 	.word	0x00000080


	//----- nvinfo : EIATTR_FRAME_SIZE
	.align		4
.L_73:
        /*006c*/ 	.byte	0x04, 0x11
        /*006e*/ 	.short	(.L_75 - .L_74)
	.align		4
.L_74:
        /*0070*/ 	.word	index@(_ZN7cutlass13device_kernelIN5flash11enable_sm90INS1_16FlashAttnFwdSm90INS1_25CollectiveMainloopFwdSm90ILi2EN4cute5tupleIJNS5_1CILi1EEES8_S8_EEENS6_IJNS7_ILi192EEENS7_ILi128EEENS7_ILi64EEEEEELi64ENS_10bfloat16_tEfNS_4arch4Sm90ELb0ELb1ELb1ELb1ELb0ELb0ELb0ELb1ELb1ELb1ELb0ELb0EEENS1_21CollectiveEpilogueFwdINS6_IJSA_SC_SB_EEES9_SE_SG_Li384ELb1ELb1ELb0ELb0EEENS1_36VarlenDynamicPersistentTileSchedulerILi192ELi128ELi384ELi128ELb0ELb1ELb1ELb1ELb0ELb1EEEEEEEEEvNT_6ParamsE)
        /*0074*/ 	.word	0x00000038


	//----- nvinfo : EIATTR_REGCOUNT
	.align		4
.L_75:
        /*0078*/ 	.byte	0x04, 0x2f
        /*007a*/ 	.short	(.L_77 - .L_76)
	.align		4
.L_76:
        /*007c*/ 	.word	index@(_ZN7cutlass13device_kernelIN5flash11enable_sm90INS1_16FlashAttnFwdSm90INS1_25CollectiveMainloopFwdSm90ILi2EN4cute5tupleIJNS5_1CILi1EEES8_S8_EEENS6_IJNS7_ILi192EEENS7_ILi128EEENS7_ILi64EEEEEELi64ENS_10bfloat16_tEfNS_4arch4Sm90ELb0ELb1ELb1ELb0ELb0ELb0ELb0ELb1ELb1ELb1ELb0ELb0EEENS1_21CollectiveEpilogueFwdINS6_IJSA_SC_SB_EEES9_SE_SG_Li384ELb0ELb1ELb0ELb0EEENS1_30DynamicPersistentTileSchedulerILi384ELi128ELb0ELb1ELb1EEEEEEEEEvNT_6ParamsE)
        /*0080*/ 	.word	0x00000080


	//----- nvinfo : EIATTR_FRAME_SIZE
	.align		4
.L_77:
        /*0084*/ 	.byte	0x04, 0x11
        /*0086*/ 	.short	(.L_79 - .L_78)
	.align		4
.L_78:
        /*0088*/ 	.word	index@(_ZN7cutlass13device_kernelIN5flash11enable_sm90INS1_16FlashAttnFwdSm90INS1_25CollectiveMainloopFwdSm90ILi2EN4cute5tupleIJNS5_1CILi1EEES8_S8_EEENS6_IJNS7_ILi192EEENS7_ILi128EEENS7_ILi64EEEEEELi64ENS_10bfloat16_tEfNS_4arch4Sm90ELb0ELb1ELb1ELb0ELb0ELb0ELb0ELb1ELb1ELb1ELb0ELb0EEENS1_21CollectiveEpilogueFwdINS6_IJSA_SC_SB_EEES9_SE_SG_Li384ELb0ELb1ELb0ELb0EEENS1_30DynamicPersistentTileSchedulerILi384ELi128ELb0ELb1ELb1EEEEEEEEEvNT_6ParamsE)
        /*008c*/ 	.word	0x00000000


	//----- nvinfo : EIATTR_REGCOUNT
	.align		4
.L_79:
        /*0090*/ 	.byte	0x04, 0x2f
        /*0092*/ 	.short	(.L_81 - .L_80)
	.align		4
.L_80:
        /*0094*/ 	.word	index@(_ZN7cutlass13device_kernelIN5flash11enable_sm90INS1_16FlashAttnFwdSm90INS1_25CollectiveMainloopFwdSm90ILi2EN4cute5tupleIJNS5_1CILi1EEES8_S8_EEENS6_IJNS7_ILi192EEESA_NS7_ILi64EEEEEELi64ENS_10bfloat16_tEfNS_4arch4Sm90ELb0ELb0ELb1ELb1ELb0ELb1ELb0ELb0ELb1ELb1ELb0ELb0EEENS1_21CollectiveEpilogueFwdINS6_IJSA_SB_SA_EEES9_SD_SF_Li384ELb1ELb1ELb0ELb0EEENS1_36VarlenDynamicPersistentTileSchedulerILi192ELi192ELi384ELi128ELb0ELb1ELb1ELb0ELb1ELb1EEEEEEEEEvNT_6ParamsE)
        /*0098*/ 	.word	0x00000080


	//----- nvinfo : EIATTR_FRAME_SIZE
	.align		4
.L_81:
        /*009c*/ 	.byte	0x04, 0x11
        /*009e*/ 	.short	(.L_83 - .L_82)
	.align		4
.L_82:
        /*00a0*/ 	.word	index@(_ZN7cutlass13device_kernelIN5flash11enable_sm90INS1_16FlashAttnFwdSm90INS1_25CollectiveMainloopFwdSm90ILi2EN4cute5tupleIJNS5_1CILi1EEES8_S8_EEENS6_IJNS7_ILi192EEESA_NS7_ILi64EEEEEELi64ENS_10bfloat16_tEfNS_4arch4Sm90ELb0ELb0ELb1ELb1ELb0ELb1ELb0ELb0ELb1ELb1ELb0ELb0EEENS1_21CollectiveEpilogueFwdINS6_IJSA_SB_SA_EEES9_SD_SF_Li384ELb1ELb1ELb0ELb0EEENS1_36VarlenDynamicPersistentTileSchedulerILi192ELi192ELi384ELi128ELb0ELb1ELb1ELb0ELb1ELb1EEEEEEEEEvNT_6ParamsE)
        /*00a4*/ 	.word	0x000000c8


	//----- nvinfo : EIATTR_REGCOUNT
	.align		4
.L_83:
        /*00a8*/ 	.byte	0x04, 0x2f
        /*00aa*/ 	.short	(.L_85 - .L_84)
	.align		4
.L_84:
        /*00ac*/ 	.word	index@(_ZN7cutlass13device_kernelIN5flash11enable_sm90INS1_16FlashAttnFwdSm90INS1_25CollectiveMainloopFwdSm90ILi2EN4cute5tupleIJNS5_1CILi1EEES8_S8_EEENS6_IJNS7_ILi192EEESA_NS7_ILi64EEEEEELi64ENS_10bfloat16_tEfNS_4arch4Sm90ELb0ELb0ELb1ELb1ELb0ELb0ELb0ELb0ELb1ELb1ELb0ELb0EEENS1_21CollectiveEpilogueFwdINS6_IJSA_SB_SA_EEES9_SD_SF_Li384ELb1ELb1ELb0ELb0EEENS1_36VarlenDynamicPersistentTileSchedulerILi192ELi192ELi384ELi128ELb0ELb1ELb1ELb0ELb1ELb1EEEEEEEEEvNT_6ParamsE)
        /*00b0*/ 	.word	0x00000080


	//----- nvinfo : EIATTR_FRAME_SIZE
	.align		4
.L_85:
        /*00b4*/ 	.byte	0x04, 0x11
        /*00b6*/ 	.short	(.L_87 - .L_86)
	.align		4
.L_86:
        /*00b8*/ 	.word	index@(_ZN7cutlass13device_kernelIN5flash11enable_sm90INS1_16FlashAttnFwdSm90INS1_25CollectiveMainloopFwdSm90ILi2EN4cute5tupleIJNS5_1CILi1EEES8_S8_EEENS6_IJNS7_ILi192EEESA_NS7_ILi64EEEEEELi64ENS_10bfloat16_tEfNS_4arch4Sm90ELb0ELb0ELb1ELb1ELb0ELb0ELb0ELb0ELb1ELb1ELb0ELb0EEENS1_21CollectiveEpilogueFwdINS6_IJSA_SB_SA_EEES9_SD_SF_Li384ELb1ELb1ELb0ELb0EEENS1_36VarlenDynamicPersistentTileSchedulerILi192ELi192ELi384ELi128ELb0ELb1ELb1ELb0ELb1ELb1EEEEEEEEEvNT_6ParamsE)
        /*00bc*/ 	.word	0x00000040


	//----- nvinfo : EIATTR_REGCOUNT
	.align		4
.L_87:
        /*00c0*/ 	.byte	0x04, 0x2f
        /*00c2*/ 	.short	(.L_89 - .L_88)
	.align		4
.L_88:
        /*00c4*/ 	.word	index@(_ZN7cutlass13device_kernelIN5flash11enable_sm90INS1_16FlashAttnFwdSm90INS1_25CollectiveMainloopFwdSm90ILi2EN4cute5tupleIJNS5_1CILi1EEES8_S8_EEENS6_IJNS7_ILi192EEESA_NS7_ILi64EEEEEELi64ENS_10bfloat16_tEfNS_4arch4Sm90ELb0ELb0ELb1ELb0ELb0ELb0ELb0ELb0ELb1ELb1ELb0ELb0EEENS1_21CollectiveEpilogueFwdINS6_IJSA_SB_SA_EEES9_SD_SF_Li384ELb0ELb1ELb0ELb0EEENS1_29StaticPersistentTileSchedulerILb0EEEEEEEEEvNT_6ParamsE)
        /*00c8*/ 	.word	0x00000080


	//----- nvinfo : EIATTR_FRAME_SIZE
	.align		4
.L_89:
        /*00cc*/ 	.byte	0x04, 0x11
        /*00ce*/ 	.short	(.L_91 - .L_90)
	.align		4
.L_90:
        /*00d0*/ 	.word	index@(_ZN7cutlass13device_kernelIN5flash11enable_sm90INS1_16FlashAttnFwdSm90INS1_25CollectiveMainloopFwdSm90ILi2EN4cute5tupleIJNS5_1CILi1EEES8_S8_EEENS6_IJNS7_ILi192EEESA_NS7_ILi64EEEEEELi64ENS_10bfloat16_tEfNS_4arch4Sm90ELb0ELb0ELb1ELb0ELb0ELb0ELb0ELb0ELb1ELb1ELb0ELb0EEENS1_21CollectiveEpilogueFwdINS6_IJSA_SB_SA_EEES9_SD_SF_Li384ELb0ELb1ELb0ELb0EEENS1_29StaticPersistentTileSchedulerILb0EEEEEEEEEvNT_6ParamsE)
        /*00d4*/ 	.word	0x00000030


	//----- nvinfo : EIATTR_REGCOUNT
	.align		4
.L_91:
        /*00d8*/ 	.byte	0x04, 0x2f
        /*00da*/ 	.short	(.L_93 - .L_92)
	.align		4
.L_92:
        /*00dc*/ 	.word	index@(_ZN7cutlass13device_kernelIN5flash11enable_sm90INS1_16FlashAttnFwdSm90INS1_25CollectiveMainloopFwdSm90ILi2EN4cute5tupleIJNS5_1CILi1EEES8_S8_EEENS6_IJNS7_ILi192EEENS7_ILi144EEENS7_ILi96EEEEEELi96ENS_10bfloat16_tEfNS_4arch4Sm90ELb1ELb0ELb1ELb1ELb0ELb1ELb0ELb0ELb1ELb1ELb0ELb0EEENS1_21CollectiveEpilogueFwdINS6_IJSA_SC_SB_EEES9_SE_SG_Li384ELb1ELb1ELb0ELb0EEENS1_36VarlenDynamicPersistentTileSchedulerILi192ELi144ELi384ELi128ELb0ELb1ELb1ELb1ELb1ELb1EEEEEEEEEvNT_6ParamsE)
        /*00e0*/ 	.word	0x00000080


	//----- nvinfo : EIATTR_FRAME_SIZE
	.align		4
.L_93:
        /*00e4*/ 	.byte	0x04, 0x11
        /*00e6*/ 	.short	(.L_95 - .L_94)
	.align		4
.L_94:
        /*00e8*/ 	.word	index@(_ZN7cutlass13device_kernelIN5flash11enable_sm90INS1_16FlashAttnFwdSm90INS1_25CollectiveMainloopFwdSm90ILi2EN4cute5tupleIJNS5_1CILi1EEES8_S8_EEENS6_IJNS7_ILi192EEENS7_ILi144EEENS7_ILi96EEEEEELi96ENS_10bfloat16_tEfNS_4arch4Sm90ELb1ELb0ELb1ELb1ELb0ELb1ELb0ELb0ELb1ELb1ELb0ELb0EEENS1_21CollectiveEpilogueFwdINS6_IJSA_SC_SB_EEES9_SE_SG_Li384ELb1ELb1ELb0ELb0EEENS1_36VarlenDynamicPersistentTileSchedulerILi192ELi144ELi384ELi128ELb0ELb1ELb1ELb1ELb1ELb1EEEEEEEEEvNT_6ParamsE)
        /*00ec*/ 	.word	0x000000c8


	//----- nvinfo : EIATTR_REGCOUNT
	.align		4
.L_95:
        /*00f0*/ 	.byte	0x04, 0x2f
        /*00f2*/ 	.short	(.L_97 - .L_96)
	.align		4
.L_96:
        /*00f4*/ 	.word	index@(_ZN7cutlass13device_kernelIN5flash11enable_sm90INS1_16FlashAttnFwdSm90INS1_25CollectiveMainloopFwdSm90ILi2EN4cute5tupleIJNS5_1CILi1EEES8_S8_EEENS6_IJNS7_ILi192EEENS7_ILi144EEENS7_ILi96EEEEEELi96ENS_10bfloat16_tEfNS_4arch4Sm90ELb1ELb0ELb1ELb1ELb0ELb0ELb0ELb0ELb1ELb1ELb0ELb0EEENS1_21CollectiveEpilogueFwdINS6_IJSA_SC_SB_EEES9_SE_SG_Li384ELb1ELb1ELb0ELb0EEENS1_36VarlenDynamicPersistentTileSchedulerILi192ELi144ELi384ELi128ELb0ELb1ELb1ELb1ELb1ELb1EEEEEEEEEvNT_6ParamsE)
        /*00f8*/ 	.word	0x00000080


	//----- nvinfo : EIATTR_FRAME_SIZE
	.align		4
.L_97:
        /*00fc*/ 	.byte	0x04, 0x11
        /*00fe*/ 	.short	(.L_99 - .L_98)
	.align		4
.L_98:
        /*0100*/ 	.word	index@(_ZN7cutlass13device_kernelIN5flash11enable_sm90INS1_16FlashAttnFwdSm90INS1_25CollectiveMainloopFwdSm90ILi2EN4cute5tupleIJNS5_1CILi1EEES8_S8_EEENS6_IJNS7_ILi192EEENS7_ILi144EEENS7_ILi96EEEEEELi96ENS_10bfloat16_tEfNS_4arch4Sm90ELb1ELb0ELb1ELb1ELb0ELb0ELb0ELb0ELb1ELb1ELb0ELb0EEENS1_21CollectiveEpilogueFwdINS6_IJSA_SC_SB_EEES9_SE_SG_Li384ELb1ELb1ELb0ELb0EEENS1_36VarlenDynamicPersistentTileSchedulerILi192ELi144ELi384ELi128ELb0ELb1ELb1ELb1ELb1ELb1EEEEEEEEEvNT_6ParamsE)
        /*0104*/ 	.word	0x00000038


	//----- nvinfo : EIATTR_REGCOUNT
	.align		4
.L_99:
        /*0108*/ 	.byte	0x04, 0x2f
        /*010a*/ 	.short	(.L_101 - .L_100)
	.align		4
.L_100:
        /*010c*/ 	.word	index@(_ZN7cutlass13device_kernelIN5flash11enable_sm90INS1_16FlashAttnFwdSm90INS1_25CollectiveMainloopFwdSm90ILi2EN4cute5tupleIJNS5_1CILi1EEES8_S8_EEENS6_IJNS7_ILi192EEENS7_ILi144EEENS7_ILi96EEEEEELi96ENS_10bfloat16_tEfNS_4arch4Sm90ELb1ELb0ELb1ELb0ELb0ELb0ELb0ELb0ELb1ELb1ELb0ELb0EEENS1_21CollectiveEpilogueFwdINS6_IJSA_SC_SB_EEES9_SE_SG_Li384ELb0ELb1ELb0ELb0EEENS1_30DynamicPersistentTileSchedulerILi384ELi128ELb0ELb1ELb1EEEEEEEEEvNT_6ParamsE)
        /*0110*/ 	.word	0x00000080


	//----- nvinfo : EIATTR_FRAME_SIZE
	.align		4
.L_101:
        /*0114*/ 	.byte	0x04, 0x11
        /*0116*/ 	.short	(.L_103 - .L_102)
	.align		4
.L_102:
        /*0118*/ 	.word	index@(_ZN7cutlass13device_kernelIN5flash11enable_sm90INS1_16FlashAttnFwdSm90INS1_25CollectiveMainloopFwdSm90ILi2EN4cute5tupleIJNS5_1CILi1EEES8_S8_EEENS6_IJNS7_ILi192EEENS7_ILi144EEENS7_ILi96EEEEEELi96ENS_10bfloat16_tEfNS_4arch4Sm90ELb1ELb0ELb1ELb0ELb0ELb0ELb0ELb0ELb1ELb1ELb0ELb0EEENS1_21CollectiveEpilogueFwdINS6_IJSA_SC_SB_EEES9_SE_SG_Li384ELb0ELb1ELb0ELb0EEENS1_30DynamicPersistentTileSchedulerILi384ELi128ELb0ELb1ELb1EEEEEEEEEvNT_6ParamsE)
        /*011c*/ 	.word	0x00000010


	//----- nvinfo : EIATTR_REGCOUNT
	.align		4
.L_103:
        /*0120*/ 	.byte	0x04, 0x2f
        /*0122*/ 	.short	(.L_105 - .L_104)
	.align		4
.L_104:
        /*0124*/ 	.word	index@(_ZN7cutlass13device_kernelIN5flash11enable_sm90INS1_16FlashAttnFwdSm90INS1_25CollectiveMainloopFwdSm90ILi2EN4cute5tupleIJNS5_1CILi1EEES8_S8_EEENS6_IJNS7_ILi192EEENS7_ILi128EEENS7_ILi96EEEEEELi96ENS_10bfloat16_tEfNS_4arch4Sm90ELb0ELb1ELb1ELb1ELb0ELb1ELb0ELb0ELb1ELb1ELb0ELb0EEENS1_21CollectiveEpilogueFwdINS6_IJSA_SC_SB_EEES9_SE_SG_Li384ELb1ELb1ELb0ELb0EEENS1_36VarlenDynamicPersistentTileSchedulerILi192ELi128ELi384ELi128ELb0ELb1ELb1ELb1ELb0ELb1EEEEEEEEEvNT_6ParamsE)
        /*0128*/ 	.word	0x00000080


	//----- nvinfo : EIATTR_FRAME_SIZE
	.align		4
.L_105:
        /*012c*/ 	.byte	0x04, 0x11
        /*012e*/ 	.short	(.L_107 - .L_106)
	.align		4
.L_106:
        /*0130*/ 	.word	index@(_ZN7cutlass13device_kernelIN5flash11enable_sm90INS1_16FlashAttnFwdSm90INS1_25CollectiveMainloopFwdSm90ILi2EN4cute5tupleIJNS5_1CILi1EEES8_S8_EEENS6_IJNS7_ILi192EEENS7_ILi128EEENS7_ILi96EEEEEELi96ENS_10bfloat16_tEfNS_4arch4Sm90ELb0ELb1ELb1ELb1ELb0ELb1ELb0ELb0ELb1ELb1ELb0ELb0EEENS1_21CollectiveEpilogueFwdINS6_IJSA_SC_SB_EEES9_SE_SG_Li384ELb1ELb1ELb0ELb0EEENS1_36VarlenDynamicPersistentTileSchedulerILi192ELi128ELi384ELi128ELb0ELb1ELb1ELb1ELb0ELb1EEEEEEEEEvNT_6ParamsE)
        /*0134*/ 	.word	0x00000068


	//----- nvinfo : EIATTR_REGCOUNT
	.align		4
.L_107:
        /*0138*/ 	.byte	0x04, 0x2f
        /*013a*/ 	.short	(.L_109 - .L_108)
	.align		4
.L_108:
        /*013c*/ 	.word	index@(_ZN7cutlass13device_kernelIN5flash11enable_sm90INS1_16FlashAttnFwdSm90INS1_25CollectiveMainloopFwdSm90ILi2EN4cute5tupleIJNS5_1CILi1EEES8_S8_EEENS6_IJNS7_ILi192EEENS7_ILi128EEENS7_ILi96EEEEEELi96ENS_10bfloat16_tEfNS_4arch4Sm90ELb0ELb1ELb1ELb1ELb0ELb0ELb0ELb0ELb1ELb1ELb0ELb0EEENS1_21CollectiveEpilogueFwdINS6_IJSA_SC_SB_EEES9_SE_SG_Li384ELb1ELb1ELb0ELb0EEENS1_36VarlenDynamicPersistentTileSchedulerILi192ELi128ELi384ELi128ELb0ELb1ELb1ELb1ELb0ELb1EEEEEEEEEvNT_6ParamsE)
        /*0140*/ 	.word	0x00000080


	//----- nvinfo : EIATTR_FRAME_SIZE
	.align		4
.L_109:
        /*0144*/ 	.byte	0x04, 0x11
        /*0146*/ 	.short	(.L_111 - .L_110)
	.align		4
.L_110:
        /*0148*/ 	.word	index@(_ZN7cutlass13device_kernelIN5flash11enable_sm90INS1_16FlashAttnFwdSm90INS1_25CollectiveMainloopFwdSm90ILi2EN4cute5tupleIJNS5_1CILi1EEES8_S8_EEENS6_IJNS7_ILi192EEENS7_ILi128EEENS7_ILi96EEEEEELi96ENS_10bfloat16_tEfNS_4arch4Sm90ELb0ELb1ELb1ELb1ELb0ELb0ELb0ELb0ELb1ELb1ELb0ELb0EEENS1_21CollectiveEpilogueFwdINS6_IJSA_SC_SB_EEES9_SE_SG_Li384ELb1ELb1ELb0ELb0EEENS1_36VarlenDynamicPersistentTileSchedulerILi192ELi128ELi384ELi128ELb0ELb1ELb1ELb1ELb0ELb1EEEEEEEEEvNT_6ParamsE)
        /*014c*/ 	.word	0x00000038


	//----- nvinfo : EIATTR_REGCOUNT
	.align		4
.L_111:
        /*0150*/ 	.byte	0x04, 0x2f
        /*0152*/ 	.short	(.L_113 - .L_112)
	.align		4
.L_112:
        /*0154*/ 	.word	index@(_ZN7cutlass13device_kernelIN5flash11enable_sm90INS1_16FlashAttnFwdSm90INS1_25CollectiveMainloopFwdSm90ILi2EN4cute5tupleIJNS5_1CILi1EEES8_S8_EEENS6_IJNS7_ILi192EEENS7_ILi128EEENS7_ILi96EEEEEELi96ENS_10bfloat16_tEfNS_4arch4Sm90ELb0ELb1ELb1ELb0ELb0ELb0ELb0ELb0ELb1ELb1ELb0ELb0EEENS1_21CollectiveEpilogueFwdINS6_IJSA_SC_SB_EEES9_SE_SG_Li384ELb0ELb1ELb0ELb0EEENS1_30DynamicPersistentTileSchedulerILi384ELi128ELb0ELb1ELb1EEEEEEEEEvNT_6ParamsE)
        /*0158*/ 	.word	0x00000080


	//----- nvinfo : EIATTR_FRAME_SIZE
	.align		4
.L_113:
        /*015c*/ 	.byte	0x04, 0x11
        /*015e*/ 	.short	(.L_115 - .L_114)
	.align		4
.L_114:
        /*0160*/ 	.word	index@(_ZN7cutlass13device_kernelIN5flash11enable_sm90INS1_16FlashAttnFwdSm90INS1_25CollectiveMainloopFwdSm90ILi2EN4cute5tupleIJNS5_1CILi1EEES8_S8_EEENS6_IJNS7_ILi192EEENS7_ILi128EEENS7_ILi96EEEEEELi96ENS_10bfloat16_tEfNS_4arch4Sm90ELb0ELb1ELb1ELb0ELb0ELb0ELb0ELb0ELb1ELb1ELb0ELb0EEENS1_21CollectiveEpilogueFwdINS6_IJSA_SC_SB_EEES9_SE_SG_Li384ELb0ELb1ELb0ELb0EEENS1_30DynamicPersistentTileSchedulerILi384ELi128ELb0ELb1ELb1EEEEEEEEEvNT_6ParamsE)
        /*0164*/ 	.word	0x00000000


	//----- nvinfo : EIATTR_REGCOUNT
	.align		4
.L_115:
        /*0168*/ 	.byte	0x04, 0x2f
        /*016a*/ 	.short	(.L_117 - .L_116)
	.align		4
.L_116:
        /*016c*/ 	.word	index@(_ZN7cutlass13device_kernelIN5flash11enable_sm90INS1_16FlashAttnFwdSm90INS1_25CollectiveMainloopFwdSm90ILi2EN4cute5tupleIJNS5_1CILi1EEES8_S8_EEENS6_IJNS7_ILi192EEENS7_ILi144EEENS7_ILi96EEEEEELi96ENS_10bfloat16_tEfNS_4arch4Sm90ELb0ELb0ELb1ELb1ELb0ELb1ELb0ELb0ELb1ELb1ELb0ELb0EEENS1_21CollectiveEpilogueFwdINS6_IJSA_SC_SB_EEES9_SE_SG_Li384ELb1ELb1ELb0ELb0EEENS1_36VarlenDynamicPersistentTileSchedulerILi192ELi144ELi384ELi128ELb0ELb1ELb1ELb0ELb1ELb1EEEEEEEEEvNT_6ParamsE)
        /*0170*/ 	.word	0x00000080


	//----- nvinfo : EIATTR_FRAME_SIZE
	.align		4
.L_117:
        /*0174*/ 	.byte	0x04, 0x11
        /*0176*/ 	.short	(.L_119 - .L_118)
	.align		4
.L_118:
        /*0178*/ 	.word	index@(_ZN7cutlass13device_kernelIN5flash11enable_sm90INS1_16FlashAttnFwdSm90INS1_25CollectiveMainloopFwdSm90ILi2EN4cute5tupleIJNS5_1CILi1EEES8_S8_EEENS6_IJNS7_ILi192EEENS7_ILi144EEENS7_ILi96EEEEEELi96ENS_10bfloat16_tEfNS_4arch4Sm90ELb0ELb0ELb1ELb1ELb0ELb1ELb0ELb0ELb1ELb1ELb0ELb0EEENS1_21CollectiveEpilogueFwdINS6_IJSA_SC_SB_EEES9_SE_SG_Li384ELb1ELb1ELb0ELb0EEENS1_36VarlenDynamicPersistentTileSchedulerILi192ELi144ELi384ELi128ELb0ELb1ELb1ELb0ELb1ELb1EEEEEEEEEvNT_6ParamsE)
        /*017c*/ 	.word	0x00000108


	//----- nvinfo : EIATTR_REGCOUNT
	.align		4
.L_119:
        /*0180*/ 	.byte	0x04, 0x2f
        /*0182*/ 	.short	(.L_121 - .L_120)
	.align		4
.L_120:
        /*0184*/ 	.word	index@(_ZN7cutlass13device_kernelIN5flash11enable_sm90INS1_16FlashAttnFwdSm90INS1_25CollectiveMainloopFwdSm90ILi2EN4cute5tupleIJNS5_1CILi1EEES8_S8_EEENS6_IJNS7_ILi192EEENS7_ILi144EEENS7_ILi96EEEEEELi96ENS_10bfloat16_tEfNS_4arch4Sm90ELb0ELb0ELb1ELb1ELb0ELb0ELb0ELb0ELb1ELb1ELb0ELb0EEENS1_21CollectiveEpilogueFwdINS6_IJSA_SC_SB_EEES9_SE_SG_Li384ELb1ELb1ELb0ELb0EEENS1_36VarlenDynamicPersistentTileSchedulerILi192ELi144ELi384ELi128ELb0ELb1ELb1ELb0ELb1ELb1EEEEEEEEEvNT_6ParamsE)
        /*0188*/ 	.word	0x00000080


	//----- nvinfo : EIATTR_FRAME_SIZE
	.align		4
.L_121:
        /*018c*/ 	.byte	0x04, 0x11
        /*018e*/ 	.short	(.L_123 - .L_122)
	.align		4
.L_122:
        /*0190*/ 	.word	index@(_ZN7cutlass13device_kernelIN5flash11enable_sm90INS1_16FlashAttnFwdSm90INS1_25CollectiveMainloopFwdSm90ILi2EN4cute5tupleIJNS5_1CILi1EEES8_S8_EEENS6_IJNS7_ILi192EEENS7_ILi144EEENS7_ILi96EEEEEELi96ENS_10bfloat16_tEfNS_4arch4Sm90ELb0ELb0ELb1ELb1ELb0ELb0ELb0ELb0ELb1ELb1ELb0ELb0EEENS1_21CollectiveEpilogueFwdINS6_IJSA_SC_SB_EEES9_SE_SG_Li384ELb1ELb1ELb0ELb0EEENS1_36VarlenDynamicPersistentTileSchedulerILi192ELi144ELi384ELi128ELb0ELb1ELb1ELb0ELb1ELb1EEEEEEEEEvNT_6ParamsE)
        /*0194*/ 	.word	0x00000040


	//----- nvinfo : EIATTR_REGCOUNT
	.align		4
.L_123:
        /*0198*/ 	.byte	0x04, 0x2f
        /*019a*/ 	.short	(.L_125 - .L_124)
	.align		4
.L_124:
        /*019c*/ 	.word	index@(_ZN7cutlass13device_kernelIN5flash11enable_sm90INS1_16FlashAttnFwdSm90INS1_25CollectiveMainloopFwdSm90ILi2EN4cute5tupleIJNS5_1CILi1EEES8_S8_EEENS6_IJNS7_ILi192EEENS7_ILi144EEENS7_ILi96EEEEEELi96ENS_10bfloat16_tEfNS_4arch4Sm90ELb0ELb0ELb1ELb0ELb0ELb0ELb0ELb0ELb1ELb1ELb0ELb0EEENS1_21CollectiveEpilogueFwdINS6_IJSA_SC_SB_EEES9_SE_SG_Li384ELb0ELb1ELb0ELb0EEENS1_29StaticPersistentTileSchedulerILb0EEEEEEEEEvNT_6ParamsE)
        /*01a0*/ 	.word	0x00000080


	//----- nvinfo : EIATTR_FRAME_SIZE
	.align		4
.L_125:
        /*01a4*/ 	.byte	0x04, 0x11
        /*01a6*/ 	.short	(.L_127 - .L_126)
	.align		4
.L_126:
        /*01a8*/ 	.word	index@(_ZN7cutlass13device_kernelIN5flash11enable_sm90INS1_16FlashAttnFwdSm90INS1_25CollectiveMainloopFwdSm90ILi2EN4cute5tupleIJNS5_1CILi1EEES8_S8_EEENS6_IJNS7_ILi192EEENS7_ILi144EEENS7_ILi96EEEEEELi96ENS_10bfloat16_tEfNS_4arch4Sm90ELb0ELb0ELb1ELb0ELb0ELb0ELb0ELb0ELb1ELb1ELb0ELb0EEENS1_21CollectiveEpilogueFwdINS6_IJSA_SC_SB_EEES9_SE_SG_Li384ELb0ELb1ELb0ELb0EEENS1_29StaticPersistentTileSchedulerILb0EEEEEEEEEvNT_6ParamsE)
        /*01ac*/ 	.word	0x00000030


	//----- nvinfo : EIATTR_REGCOUNT
	.align		4
.L_127:
        /*01b0*/ 	.byte	0x04, 0x2f
        /*01b2*/ 	.short	(.L_129 - .L_128)
	.align		4
.L_128:
        /*01b4*/ 	.word	index@(_ZN7cutlass13device_kernelIN5flash11enable_sm90INS1_16FlashAttnFwdSm90INS1_25CollectiveMainloopFwdSm90ILi2EN4cute5tupleIJNS5_1CILi1EEES8_S8_EEENS6_IJNS7_ILi128EEESA_SA_EEELi128ENS_10bfloat16_tEfNS_4arch4Sm90ELb1ELb0ELb1ELb1ELb0ELb1ELb0ELb1ELb1ELb1ELb0ELb0EEENS1_21CollectiveEpilogueFwdISB_S9_SC_SE_Li256ELb1ELb1ELb0ELb0EEENS1_36VarlenDynamicPersistentTileSchedulerILi128ELi128ELi256ELi128ELb0ELb1ELb1ELb1ELb1ELb1EEEEEEEEEvNT_6ParamsE)
        /*01b8*/ 	.word	0x000000a8


	//----- nvinfo : EIATTR_FRAME_SIZE
	.align		4
.L_129:
        /*01bc*/ 	.byte	0x04, 0x11
        /*01be*/ 	.short	(.L_131 - .L_130)
	.align		4
.L_130:
        /*01c0*/ 	.word	index@(_ZN7cutlass13device_kernelIN5flash11enable_sm90INS1_16FlashAttnFwdSm90INS1_25CollectiveMainloopFwdSm90ILi2EN4cute5tupleIJNS5_1CILi1EEES8_S8_EEENS6_IJNS7_ILi128EEESA_SA_EEELi128ENS_10bfloat16_tEfNS_4arch4Sm90ELb1ELb0ELb1ELb1ELb0ELb1ELb0ELb1ELb1ELb1ELb0ELb0EEENS1_21CollectiveEpilogueFwdISB_S9_SC_SE_Li256ELb1ELb1ELb0ELb0EEENS1_36VarlenDynamicPersistentTileSchedulerILi128ELi128ELi256ELi128ELb0ELb1ELb1ELb1ELb1ELb1EEEEEEEEEvNT_6ParamsE)
        /*01c4*/ 	.word	0x00000060


	//----- nvinfo : EIATTR_REGCOUNT
	.align		4
.L_131:
        /*01c8*/ 	.byte	0x04, 0x2f
        /*01ca*/ 	.short	(.L_133 - .L_132)
	.align		4
.L_132:
        /*01cc*/ 	.word	index@(_ZN7cutlass13device_kernelIN5flash11enable_sm90INS1_16FlashAttnFwdSm90INS1_25CollectiveMainloopFwdSm90ILi2EN4cute5tupleIJNS5_1CILi1EEES8_S8_EEENS6_IJNS7_ILi128EEESA_SA_EEELi128ENS_10bfloat16_tEfNS_4arch4Sm90ELb1ELb0ELb1ELb1ELb0ELb0ELb0ELb1ELb1ELb1ELb0ELb0EEENS1_21CollectiveEpilogueFwdISB_S9_SC_SE_Li256ELb1ELb1ELb0ELb0EEENS1_36VarlenDynamicPersistentTileSchedulerILi128ELi128ELi256ELi128ELb0ELb1ELb1ELb1ELb1ELb1EEEEEEEEEvNT_6ParamsE)
        /*01d0*/ 	.word	0x000000a8


	//----- nvinfo : EIATTR_FRAME_SIZE
	.align		4
.L_133:
        /*01d4*/ 	.byte	0x04, 0x11
        /*01d6*/ 	.short	(.L_135 - .L_134)
	.align		4
.L_134:
        /*01d8*/ 	.word	index@(_ZN7cutlass13device_kernelIN5flash11enable_sm90INS1_16FlashAttnFwdSm90INS1_25CollectiveMainloopFwdSm90ILi2EN4cute5tupleIJNS5_1CILi1EEES8_S8_EEENS6_IJNS7_ILi128EEESA_SA_EEELi128ENS_10bfloat16_tEfNS_4arch4Sm90ELb1ELb0ELb1ELb1ELb0ELb0ELb0ELb1ELb1ELb1ELb0ELb0EEENS1_21CollectiveEpilogueFwdISB_S9_SC_SE_Li256ELb1ELb1ELb0ELb0EEENS1_36VarlenDynamicPersistentTileSchedulerILi128ELi128ELi256ELi128ELb0ELb1ELb1ELb1ELb1ELb1EEEEEEEEEvNT_6ParamsE)
        /*01dc*/ 	.word	0x00000058


	//----- nvinfo : EIATTR_REGCOUNT
	.align		4
.L_135:
        /*01e0*/ 	.byte	0x04, 0x2f
        /*01e2*/ 	.short	(.L_137 - .L_136)
	.align		4
.L_136:
        /*01e4*/ 	.word	index@(_ZN7cutlass13device_kernelIN5flash11enable_sm90INS1_16FlashAttnFwdSm90INS1_25CollectiveMainloopFwdSm90ILi2EN4cute5tupleIJNS5_1CILi1EEES8_S8_EEENS6_IJNS7_ILi128EEESA_SA_EEELi128ENS_10bfloat16_tEfNS_4arch4Sm90ELb1ELb0ELb1ELb0ELb0ELb0ELb0ELb1ELb1ELb1ELb0ELb0EEENS1_21CollectiveEpilogueFwdISB_S9_SC_SE_Li256ELb0ELb1ELb0ELb0EEENS1_30DynamicPersistentTileSchedulerILi256ELi128ELb0ELb1ELb1EEEEEEEEEvNT_6ParamsE)
        /*01e8*/ 	.word	0x000000a8


	//----- nvinfo : EIATTR_FRAME_SIZE
	.align		4
.L_137:
        /*01ec*/ 	.byte	0x04, 0x11
        /*01ee*/ 	.short	(.L_139 - .L_138)
	.align		4
.L_138:
        /*01f0*/ 	.word	index@(_ZN7cutlass13device_kernelIN5flash11enable_sm90INS1_16FlashAttnFwdSm90INS1_25CollectiveMainloopFwdSm90ILi2EN4cute5tupleIJNS5_1CILi1EEES8_S8_EEENS6_IJNS7_ILi128EEESA_SA_EEELi128ENS_10bfloat16_tEfNS_4arch4Sm90ELb1ELb0ELb1ELb0ELb0ELb0ELb0ELb1ELb1ELb1ELb0ELb0EEENS1_21CollectiveEpilogueFwdISB_S9_SC_SE_Li256ELb0ELb1ELb0ELb0EEENS1_30DynamicPersistentTileSchedulerILi256ELi128ELb0ELb1ELb1EEEEEEEEEvNT_6ParamsE)
        /*01f4*/ 	.word	0x00000028


	//----- nvinfo : EIATTR_REGCOUNT
	.align		4
.L_139:
        /*01f8*/ 	.byte	0x04, 0x2f
        /*01fa*/ 	.short	(.L_141 - .L_140)
	.align		4
.L_140:
        /*01fc*/ 	.word	index@(_ZN7cutlass13device_kernelIN5flash11enable_sm90INS1_16FlashAttnFwdSm90INS1_25CollectiveMainloopFwdSm90ILi2EN4cute5tupleIJNS5_1CILi1EEES8_S8_EEENS6_IJNS7_ILi128EEESA_SA_EEELi128ENS_10bfloat16_tEfNS_4arch4Sm90ELb0ELb1ELb1ELb1ELb0ELb1ELb0ELb1ELb1ELb1ELb0ELb0EEENS1_21CollectiveEpilogueFwdISB_S9_SC_SE_Li256ELb1ELb1ELb0ELb0EEENS1_36VarlenDynamicPersistentTileSchedulerILi128ELi128ELi256ELi128ELb0ELb1ELb1ELb1ELb0ELb1EEEEEEEEEvNT_6ParamsE)
        /*0200*/ 	.word	0x000000a8


	//----- nvinfo : EIATTR_FRAME_SIZE
	.align		4
.L_141:
        /*0204*/ 	.byte	0x04, 0x11
        /*0206*/ 	.short	(.L_143 - .L_142)
	.align		4
.L_142:
        /*0208*/ 	.word	index@(_ZN7cutlass13device_kernelIN5flash11enable_sm90INS1_16FlashAttnFwdSm90INS1_25CollectiveMainloopFwdSm90ILi2EN4cute5tupleIJNS5_1CILi1EEES8_S8_EEENS6_IJNS7_ILi128EEESA_SA_EEELi128ENS_10bfloat16_tEfNS_4arch4Sm90ELb0ELb1ELb1ELb1ELb0ELb1ELb0ELb1ELb1ELb1ELb0ELb0EEENS1_21CollectiveEpilogueFwdISB_S9_SC_SE_Li256ELb1ELb1ELb0ELb0EEENS1_36VarlenDynamicPersistentTileSchedulerILi128ELi128ELi256ELi128ELb0ELb1ELb1ELb1ELb0ELb1EEEEEEEEEvNT_6ParamsE)
        /*020c*/ 	.word	0x00000058


	//----- nvinfo : EIATTR_REGCOUNT
	.align		4
.L_143:
        /*0210*/ 	.byte	0x04, 0x2f
        /*0212*/ 	.short	(.L_145 - .L_144)
	.align		4
.L_144:
        /*0214*/ 	.word	index@(_ZN7cutlass13device_kernelIN5flash11enable_sm90INS1_16FlashAttnFwdSm90INS1_25CollectiveMainloopFwdSm90ILi2EN4cute5tupleIJNS5_1CILi1EEES8_S8_EEENS6_IJNS7_ILi128EEESA_SA_EEELi128ENS_10bfloat16_tEfNS_4arch4Sm90ELb0ELb1ELb1ELb1ELb0ELb0ELb0ELb1ELb1ELb1ELb0ELb0EEENS1_21CollectiveEpilogueFwdISB_S9_SC_SE_Li256ELb1ELb1ELb0ELb0EEENS1_36VarlenDynamicPersistentTileSchedulerILi128ELi128ELi256ELi128ELb0ELb1ELb1ELb1ELb0ELb1EEEEEEEEEvNT_6ParamsE)
        /*0218*/ 	.word	0x000000a8


	//----- nvinfo : EIATTR_FRAME_SIZE
	.align		4
.L_145:
        /*021c*/ 	.byte	0x04, 0x11
        /*021e*/ 	.short	(.L_147 - .L_146)
	.align		4
.L_146:
        /*0220*/ 	.word	index@(_ZN7cutlass13device_kernelIN5flash11enable_sm90INS1_16FlashAttnFwdSm90INS1_25CollectiveMainloopFwdSm90ILi2EN4cute5tupleIJNS5_1CILi1EEES8_S8_EEENS6_IJNS7_ILi128EEESA_SA_EEELi128ENS_10bfloat16_tEfNS_4arch4Sm90ELb0ELb1ELb1ELb1ELb0ELb0ELb0ELb1ELb1ELb1ELb0ELb0EEENS1_21CollectiveEpilogueFwdISB_S9_SC_SE_Li256ELb1ELb1ELb0ELb0EEENS1_36VarlenDynamicPersistentTileSchedulerILi128ELi128ELi256ELi128ELb0ELb1ELb1ELb1ELb0ELb1EEEEEEEEEvNT_6ParamsE)
        /*0224*/ 	.word	0x00000048


	//----- nvinfo : EIATTR_REGCOUNT
	.align		4
.L_147:
        /*0228*/ 	.byte	0x04, 0x2f
        /*022a*/ 	.short	(.L_149 - .L_148)
	.align		4
.L_148:
        /*022c*/ 	.word	index@(_ZN7cutlass13device_kernelIN5flash11enable_sm90INS1_16FlashAttnFwdSm90INS1_25CollectiveMainloopFwdSm90ILi2EN4cute5tupleIJNS5_1CILi1EEES8_S8_EEENS6_IJNS7_ILi128EEESA_SA_EEELi128ENS_10bfloat16_tEfNS_4arch4Sm90ELb0ELb1ELb1ELb0ELb0ELb0ELb0ELb1ELb1ELb1ELb0ELb0EEENS1_21CollectiveEpilogueFwdISB_S9_SC_SE_Li256ELb0ELb1ELb0ELb0EEENS1_30DynamicPersistentTileSchedulerILi256ELi128ELb0ELb1ELb1EEEEEEEEEvNT_6ParamsE)
        /*0230*/ 	.word	0x000000a8


	//----- nvinfo : EIATTR_FRAME_SIZE
	.align		4
.L_149:
        /*0234*/ 	.byte	0x04, 0x11
        /*0236*/ 	.short	(.L_151 - .L_150)
	.align		4
.L_150:
        /*0238*/ 	.word	index@(_ZN7cutlass13device_kernelIN5flash11enable_sm90INS1_16FlashAttnFwdSm90INS1_25CollectiveMainloopFwdSm90ILi2EN4cute5tupleIJNS5_1CILi1EEES8_S8_EEENS6_IJNS7_ILi128EEESA_SA_EEELi128ENS_10bfloat16_tEfNS_4arch4Sm90ELb0ELb1ELb1ELb0ELb0ELb0ELb0ELb1ELb1ELb1ELb0ELb0EEENS1_21CollectiveEpilogueFwdISB_S9_SC_SE_Li256ELb0ELb1ELb0ELb0EEENS1_30DynamicPersistentTileSchedulerILi256ELi128ELb0ELb1ELb1EEEEEEEEEvNT_6ParamsE)
        /*023c*/ 	.word	0x00000020


	//----- nvinfo : EIATTR_REGCOUNT
	.align		4
.L_151:
        /*0240*/ 	.byte	0x04, 0x2f
        /*0242*/ 	.short	(.L_153 - .L_152)
	.align		4
.L_152:
        /*0244*/ 	.word	index@(_ZN7cutlass13device_kernelIN5flash11enable_sm90INS1_16FlashAttnFwdSm90INS1_25CollectiveMainloopFwdSm90ILi2EN4cute5tupleIJNS5_1CILi1EEES8_S8_EEENS6_IJNS7_ILi128EEENS7_ILi176EEESA_EEELi128ENS_10bfloat16_tEfNS_4arch4Sm90ELb0ELb0ELb1ELb1ELb0ELb1ELb0ELb1ELb1ELb1ELb0ELb0EEENS1_21CollectiveEpilogueFwdINS6_IJSA_SA_SB_EEES9_SD_SF_Li256ELb1ELb1ELb0ELb0EEENS1_36VarlenDynamicPersistentTileSchedulerILi128ELi176ELi256ELi128ELb0ELb1ELb1ELb0ELb1ELb1EEEEEEEEEvNT_6ParamsE)
        /*0248*/ 	.word	0x000000a8


	//----- nvinfo : EIATTR_FRAME_SIZE
	.align		4
.L_153:
        /*024c*/ 	.byte	0x04, 0x11
        /*024e*/ 	.short	(.L_155 - .L_154)
	.align		4
.L_154:
        /*0250*/ 	.word	index@(_ZN7cutlass13device_kernelIN5flash11enable_sm90INS1_16FlashAttnFwdSm90INS1_25CollectiveMainloopFwdSm90ILi2EN4cute5tupleIJNS5_1CILi1EEES8_S8_EEENS6_IJNS7_ILi128EEENS7_ILi176EEESA_EEELi128ENS_10bfloat16_tEfNS_4arch4Sm90ELb0ELb0ELb1ELb1ELb0ELb1ELb0ELb1ELb1ELb1ELb0ELb0EEENS1_21CollectiveEpilogueFwdINS6_IJSA_SA_SB_EEES9_SD_SF_Li256ELb1ELb1ELb0ELb0EEENS1_36VarlenDynamicPersistentTileSchedulerILi128ELi176ELi256ELi128ELb0ELb1ELb1ELb0ELb1ELb1EEEEEEEEEvNT_6ParamsE)
        /*0254*/ 	.word	0x00000090


	//----- nvinfo : EIATTR_REGCOUNT
	.align		4
.L_155:
        /*0258*/ 	.byte	0x04, 0x2f
        /*025a*/ 	.short	(.L_157 - .L_156)
	.align		4
.L_156:
        /*025c*/ 	.word	index@(_ZN7cutlass13device_kernelIN5flash11enable_sm90INS1_16FlashAttnFwdSm90INS1_25CollectiveMainloopFwdSm90ILi2EN4cute5tupleIJNS5_1CILi1EEES8_S8_EEENS6_IJNS7_ILi128EEENS7_ILi176EEESA_EEELi128ENS_10bfloat16_tEfNS_4arch4Sm90ELb0ELb0ELb1ELb1ELb0ELb0ELb0ELb1ELb1ELb1ELb0ELb0EEENS1_21CollectiveEpilogueFwdINS6_IJSA_SA_SB_EEES9_SD_SF_Li256ELb1ELb1ELb0ELb0EEENS1_36VarlenDynamicPersistentTileSchedulerILi128ELi176ELi256ELi128ELb0ELb1ELb1ELb0ELb1ELb1EEEEEEEEEvNT_6ParamsE)
        /*0260*/ 	.word	0x000000a8


	//----- nvinfo : EIATTR_FRAME_SIZE
	.align		4
.L_157:
        /*0264*/ 	.byte	0x04, 0x11
        /*0266*/ 	.short	(.L_159 - .L_158)
	.align		4
.L_158:
        /*0268*/ 	.word	index@(_ZN7cutlass13device_kernelIN5flash11enable_sm90INS1_16FlashAttnFwdSm90INS1_25CollectiveMainloopFwdSm90ILi2EN4cute5tupleIJNS5_1CILi1EEES8_S8_EEENS6_IJNS7_ILi128EEENS7_ILi176EEESA_EEELi128ENS_10bfloat16_tEfNS_4arch4Sm90ELb0ELb0ELb1ELb1ELb0ELb0ELb0ELb1ELb1ELb1ELb0ELb0EEENS1_21CollectiveEpilogueFwdINS6_IJSA_SA_SB_EEES9_SD_SF_Li256ELb1ELb1ELb0ELb0EEENS1_36VarlenDynamicPersistentTileSchedulerILi128ELi176ELi256ELi128ELb0ELb1ELb1ELb0ELb1ELb1EEEEEEEEEvNT_6ParamsE)
        /*026c*/ 	.word	0x00000060


	//----- nvinfo : EIATTR_REGCOUNT
	.align		4
.L_159:
        /*0270*/ 	.byte	0x04, 0x2f
        /*0272*/ 	.short	(.L_161 - .L_160)
	.align		4
.L_160:
        /*0274*/ 	.word	index@(_ZN7cutlass13device_kernelIN5flash11enable_sm90INS1_16FlashAttnFwdSm90INS1_25CollectiveMainloopFwdSm90ILi2EN4cute5tupleIJNS5_1CILi2EEENS7_ILi1EEES9_EEENS6_IJNS7_ILi128EEENS7_ILi176EEESB_EEELi128ENS_10bfloat16_tEfNS_4arch4Sm90ELb0ELb0ELb1ELb0ELb0ELb0ELb0ELb1ELb1ELb1ELb0ELb0EEENS1_21CollectiveEpilogueFwdINS6_IJSB_SB_SC_EEESA_SE_SG_Li256ELb0ELb1ELb0ELb0EEENS1_29StaticPersistentTileSchedulerILb0EEEEEEEEEvNT_6ParamsE)
        /*0278*/ 	.word	0x000000a8


	//----- nvinfo : EIATTR_FRAME_SIZE
	.align		4
.L_161:
        /*027c*/ 	.byte	0x04, 0x11
        /*027e*/ 	.short	(.L_163 - .L_162)
	.align		4
.L_162:
        /*0280*/ 	.word	index@(_ZN7cutlass13device_kernelIN5flash11enable_sm90INS1_16FlashAttnFwdSm90INS1_25CollectiveMainloopFwdSm90ILi2EN4cute5tupleIJNS5_1CILi2EEENS7_ILi1EEES9_EEENS6_IJNS7_ILi128EEENS7_ILi176EEESB_EEELi128ENS_10bfloat16_tEfNS_4arch4Sm90ELb0ELb0ELb1ELb0ELb0ELb0ELb0ELb1ELb1ELb1ELb0ELb0EEENS1_21CollectiveEpilogueFwdINS6_IJSB_SB_SC_EEESA_SE_SG_Li256ELb0ELb1ELb0ELb0EEENS1_29StaticPersistentTileSchedulerILb0EEEEEEEEEvNT_6ParamsE)
        /*0284*/ 	.word	0x00000038


	//----- nvinfo : EIATTR_REGCOUNT
	.align		4
.L_163:
        /*0288*/ 	.byte	0x04, 0x2f
        /*028a*/ 	.short	(.L_165 - .L_164)
	.align		4
.L_164:
        /*028c*/ 	.word	index@(_ZN7cutlass13device_kernelIN5flash11enable_sm90INS1_16FlashAttnFwdSm90INS1_25CollectiveMainloopFwdSm90ILi2EN4cute5tupleIJNS5_1CILi1EEES8_S8_EEENS6_IJNS7_ILi128EEENS7_ILi176EEESA_EEELi128ENS_10bfloat16_tEfNS_4arch4Sm90ELb0ELb0ELb1ELb0ELb0ELb0ELb0ELb1ELb1ELb1ELb0ELb0EEENS1_21CollectiveEpilogueFwdINS6_IJSA_SA_SB_EEES9_SD_SF_Li256ELb0ELb1ELb0ELb0EEENS1_29StaticPersistentTileSchedulerILb0EEEEEEEEEvNT_6ParamsE)
        /*0290*/ 	.word	0x000000a8


	//----- nvinfo : EIATTR_FRAME_SIZE
	.align		4
.L_165:
        /*0294*/ 	.byte	0x04, 0x11
        /*0296*/ 	.short	(.L_167 - .L_166)
	.align		4
.L_166:
        /*0298*/ 	.word	index@(_ZN7cutlass13device_kernelIN5flash11enable_sm90INS1_16FlashAttnFwdSm90INS1_25CollectiveMainloopFwdSm90ILi2EN4cute5tupleIJNS5_1CILi1EEES8_S8_EEENS6_IJNS7_ILi128EEENS7_ILi176EEESA_EEELi128ENS_10bfloat16_tEfNS_4arch4Sm90ELb0ELb0ELb1ELb0ELb0ELb0ELb0ELb1ELb1ELb1ELb0ELb0EEENS1_21CollectiveEpilogueFwdINS6_IJSA_SA_SB_EEES9_SD_SF_Li256ELb0ELb1ELb0ELb0EEENS1_29StaticPersistentTileSchedulerILb0EEEEEEEEEvNT_6ParamsE)
        /*029c*/ 	.word	0x00000038


	//----- nvinfo : EIATTR_REGCOUNT
	.align		4
.L_167:
        /*02a0*/ 	.byte	0x04, 0x2f
        /*02a2*/ 	.short	(.L_169 - .L_168)
	.align		4
.L_168:
        /*02a4*/ 	.word	index@(_ZN7cutlass13device_kernelIN5flash11enable_sm90INS1_16FlashAttnFwdSm90INS1_25CollectiveMainloopFwdSm90ILi2EN4cute5tupleIJNS5_1CILi1EEES8_S8_EEENS6_IJNS7_ILi128EEENS7_ILi112EEENS7_ILi192EEEEEELi192ENS_10bfloat16_tEfNS_4arch4Sm90ELb1ELb0ELb1ELb1ELb0ELb1ELb0ELb1ELb1ELb1ELb0ELb0EEENS1_21CollectiveEpilogueFwdINS6_IJSA_SC_SB_EEES9_SE_SG_Li256ELb1ELb1ELb0ELb0EEENS1_36VarlenDynamicPersistentTileSchedulerILi128ELi112ELi256ELi128ELb0ELb1ELb1ELb1ELb1ELb1EEEEEEEEEvNT_6ParamsE)
        /*02a8*/ 	.word	0x000000a8


	//----- nvinfo : EIATTR_FRAME_SIZE
	.align		4
.L_169:
        /*02ac*/ 	.byte	0x04, 0x11
        /*02ae*/ 	.short	(.L_171 - .L_170)
	.align		4
.L_170:
        /*02b0*/ 	.word	index@(_ZN7cutlass13device_kernelIN5flash11enable_sm90INS1_16FlashAttnFwdSm90INS1_25CollectiveMainloopFwdSm90ILi2EN4cute5tupleIJNS5_1CILi1EEES8_S8_EEENS6_IJNS7_ILi128EEENS7_ILi112EEENS7_ILi192EEEEEELi192ENS_10bfloat16_tEfNS_4arch4Sm90ELb1ELb0ELb1ELb1ELb0ELb1ELb0ELb1ELb1ELb1ELb0ELb0EEENS1_21CollectiveEpilogueFwdINS6_IJSA_SC_SB_EEES9_SE_SG_Li256ELb1ELb1ELb0ELb0EEENS1_36VarlenDynamicPersistentTileSchedulerILi128ELi112ELi256ELi128ELb0ELb1ELb1ELb1ELb1ELb1EEEEEEEEEvNT_6ParamsE)
        /*02b4*/ 	.word	0x000000a8


	//----- nvinfo : EIATTR_REGCOUNT
	.align		4
.L_171:
        /*02b8*/ 	.byte	0x04, 0x2f
        /*02ba*/ 	.short	(.L_173 - .L_172)
	.align		4
.L_172:
        /*02bc*/ 	.word	index@(_ZN7cutlass13device_kernelIN5flash11enable_sm90INS1_16FlashAttnFwdSm90INS1_25CollectiveMainloopFwdSm90ILi2EN4cute5tupleIJNS5_1CILi1EEES8_S8_EEENS6_IJNS7_ILi128EEENS7_ILi112EEENS7_ILi192EEEEEELi192ENS_10bfloat16_tEfNS_4arch4Sm90ELb1ELb0ELb1ELb1ELb0ELb0ELb0ELb1ELb1ELb1ELb0ELb0EEENS1_21CollectiveEpilogueFwdINS6_IJSA_SC_SB_EEES9_SE_SG_Li256ELb1ELb1ELb0ELb0EEENS1_36VarlenDynamicPersistentTileSchedulerILi128ELi112ELi256ELi128ELb0ELb1ELb1ELb1ELb1ELb1EEEEEEEEEvNT_6ParamsE)
        /*02c0*/ 	.word	0x000000a8


	//----- nvinfo : EIATTR_FRAME_SIZE
	.align		4
.L_173:
        /*02c4*/ 	.byte	0x04, 0x11
        /*02c6*/ 	.short	(.L_175 - .L_174)
	.align		4
.L_174:
        /*02c8*/ 	.word	index@(_ZN7cutlass13device_kernelIN5flash11enable_sm90INS1_16FlashAttnFwdSm90INS1_25CollectiveMainloopFwdSm90ILi2EN4cute5tupleIJNS5_1CILi1EEES8_S8_EEENS6_IJNS7_ILi128EEENS7_ILi112EEENS7_ILi192EEEEEELi192ENS_10bfloat16_tEfNS_4arch4Sm90ELb1ELb0ELb1ELb1ELb0ELb0ELb0ELb1ELb1ELb1ELb0ELb0EEENS1_21CollectiveEpilogueFwdINS6_IJSA_SC_SB_EEES9_SE_SG_Li256ELb1ELb1ELb0ELb0EEENS1_36VarlenDynamicPersistentTileSchedulerILi128ELi112ELi256ELi128ELb0ELb1ELb1ELb1ELb1ELb1EEEEEEEEEvNT_6ParamsE)
        /*02cc*/ 	.word	0x00000058


	//----- nvinfo : EIATTR_REGCOUNT
	.align		4
.L_175:
        /*02d0*/ 	.byte	0x04, 0x2f
        /*02d2*/ 	.short	(.L_177 - .L_176)
	.align		4
.L_176:
        /*02d4*/ 	.word	index@(_ZN7cutlass13device_kernelIN5flash11enable_sm90INS1_16FlashAttnFwdSm90INS1_25CollectiveMainloopFwdSm90ILi2EN4cute5tupleIJNS5_1CILi1EEES8_S8_EEENS6_IJNS7_ILi128EEENS7_ILi112EEENS7_ILi192EEEEEELi192ENS_10bfloat16_tEfNS_4arch4Sm90ELb1ELb0ELb1ELb0ELb0ELb0ELb0ELb1ELb1ELb1ELb0ELb0EEENS1_21CollectiveEpilogueFwdINS6_IJSA_SC_SB_EEES9_SE_SG_Li256ELb0ELb1ELb0ELb0EEENS1_30DynamicPersistentTileSchedulerILi256ELi128ELb0ELb1ELb1EEEEEEEEEvNT_6ParamsE)
        /*02d8*/ 	.word	0x000000a8


	//----- nvinfo : EIATTR_FRAME_SIZE
	.align		4
.L_177:
        /*02dc*/ 	.byte	0x04, 0x11
        /*02de*/ 	.short	(.L_179 - .L_178)
	.align		4
.L_178:
        /*02e0*/ 	.word	index@(_ZN7cutlass13device_kernelIN5flash11enable_sm90INS1_16FlashAttnFwdSm90INS1_25CollectiveMainloopFwdSm90ILi2EN4cute5tupleIJNS5_1CILi1EEES8_S8_EEENS6_IJNS7_ILi128EEENS7_ILi112EEENS7_ILi192EEEEEELi192ENS_10bfloat16_tEfNS_4arch4Sm90ELb1ELb0ELb1ELb0ELb0ELb0ELb0ELb1ELb1ELb1ELb0ELb0EEENS1_21CollectiveEpilogueFwdINS6_IJSA_SC_SB_EEES9_SE_SG_Li256ELb0ELb1ELb0ELb0EEENS1_30DynamicPersistentTileSchedulerILi256ELi128ELb0ELb1ELb1EEEEEEEEEvNT_6ParamsE)
        /*02e4*/ 	.word	0x00000038


	//----- nvinfo : EIATTR_REGCOUNT
	.align		4
.L_179:
        /*02e8*/ 	.byte	0x04, 0x2f
        /*02ea*/ 	.short	(.L_181 - .L_180)
	.align		4
.L_180:
        /*02ec*/ 	.word	index@(_ZN7cutlass13device_kernelIN5flash11enable_sm90INS1_16FlashAttnFwdSm90INS1_25CollectiveMainloopFwdSm90ILi2EN4cute5tupleIJNS5_1CILi1EEES8_S8_EEENS6_IJNS7_ILi128EEENS7_ILi96EEENS7_ILi192EEEEEELi192ENS_10bfloat16_tEfNS_4arch4Sm90ELb0ELb1ELb1ELb1ELb0ELb1ELb0ELb1ELb1ELb1ELb0ELb0EEENS1_21CollectiveEpilogueFwdINS6_IJSA_SC_SB_EEES9_SE_SG_Li256ELb1ELb1ELb0ELb0EEENS1_36VarlenDynamicPersistentTileSchedulerILi128ELi96ELi256ELi128ELb0ELb1ELb1ELb1ELb0ELb1EEEEEEEEEvNT_6ParamsE)
        /*02f0*/ 	.word	0x000000a8


	//----- nvinfo : EIATTR_FRAME_SIZE
	.align		4
.L_181:
        /*02f4*/ 	.byte	0x04, 0x11
        /*02f6*/ 	.short	(.L_183 - .L_182)
	.align		4
.L_182:
        /*02f8*/ 	.word	index@($_ZN7cutlass13device_kernelIN5flash11enable_sm90INS1_16FlashAttnFwdSm90INS1_25CollectiveMainloopFwdSm90ILi2EN4cute5tupleIJNS5_1CILi1EEES8_S8_EEENS6_IJNS7_ILi128EEENS7_ILi96EEENS7_ILi192EEEEEELi192ENS_10bfloat16_tEfNS_4arch4Sm90ELb0ELb1ELb1ELb1ELb0ELb1ELb0ELb1ELb1ELb1ELb0ELb0EEENS1_21CollectiveEpilogueFwdINS6_IJSA_SC_SB_EEES9_SE_SG_Li256ELb1ELb1ELb0ELb0EEENS1_36VarlenDynamicPersistentTileSchedulerILi128ELi96ELi256ELi128ELb0ELb1ELb1ELb1ELb0ELb1EEEEEEEEEvNT_6ParamsE$_ZZN5flash25CollectiveMainloopFwdSm90ILi2EN4cute5tupleIJNS1_1CILi1EEES4_S4_EEENS2_IJNS3_ILi128EEENS3_ILi96EEENS3_ILi192EEEEEELi192EN7cutlass10bfloat16_tEfNSA_4arch4Sm90ELb0ELb1ELb1ELb1ELb0ELb1ELb0ELb1ELb1ELb1ELb0ELb0EE12store_kv_newINS_16FlashAttnFwdSm90ISE_NS_21CollectiveEpilogueFwdINS2_IJS6_S8_S7_EEES5_SB_SD_Li256ELb1ELb1ELb0ELb0EEENS_36VarlenDynamicPersistentTileSchedulerILi128ELi96ELi256ELi128ELb0ELb1ELb1ELb1ELb0ELb1EEEE13SharedStorageEEEbRKNSE_6ParamsENSA_25PipelineTmaAsyncNoClusterILi2ENSA_16PipelineTmaAsyncILi2EEEEESU_RNSA_13PipelineStateILj2EEEiRT_RKNS_16SeqlenInfoQKNewKILb1ELb1EEENS2_IJiiiiEEEENKUliRKT_E_clISW_EEDaiS17_)
        /*02fc*/ 	.word	0x00000330


	//----- nvinfo : EIATTR_FRAME_SIZE
	.align		4
.L_183:
        /*0300*/ 	.byte	0x04, 0x11
        /*0302*/ 	.short	(.L_185 - .L_184)
	.align		4
.L_184:
        /*0304*/ 	.word	index@(_ZN7cutlass13device_kernelIN5flash11enable_sm90INS1_16FlashAttnFwdSm90INS1_25CollectiveMainloopFwdSm90ILi2EN4cute5tupleIJNS5_1CILi1EEES8_S8_EEENS6_IJNS7_ILi128EEENS7_ILi96EEENS7_ILi192EEEEEELi192ENS_10bfloat16_tEfNS_4arch4Sm90ELb0ELb1ELb1ELb1ELb0ELb1ELb0ELb1ELb1ELb1ELb0ELb0EEENS1_21CollectiveEpilogueFwdINS6_IJSA_SC_SB_EEES9_SE_SG_Li256ELb1ELb1ELb0ELb0EEENS1_36VarlenDynamicPersistentTileSchedulerILi128ELi96ELi256ELi128ELb0ELb1ELb1ELb1ELb0ELb1EEEEEEEEEvNT_6ParamsE)
        /*0308*/ 	.word	0x00000330


	//----- nvinfo : EIATTR_REGCOUNT
	.align		4
.L_185:
        /*030c*/ 	.byte	0x04, 0x2f
        /*030e*/ 	.short	(.L_187 - .L_186)
	.align		4
.L_186:
        /*0310*/ 	.word	index@(_ZN7cutlass13device_kernelIN5flash11enable_sm90INS1_16FlashAttnFwdSm90INS1_25CollectiveMainloopFwdSm90ILi2EN4cute5tupleIJNS5_1CILi1EEES8_S8_EEENS6_IJNS7_ILi128EEENS7_ILi96EEENS7_ILi192EEEEEELi192ENS_10bfloat16_tEfNS_4arch4Sm90ELb0ELb1ELb1ELb1ELb0ELb0ELb0ELb1ELb1ELb1ELb0ELb0EEENS1_21CollectiveEpilogueFwdINS6_IJSA_SC_SB_EEES9_SE_SG_Li256ELb1ELb1ELb0ELb0EEENS1_36VarlenDynamicPersistentTileSchedulerILi128ELi96ELi256ELi128ELb0ELb1ELb1ELb1ELb0ELb1EEEEEEEEEvNT_6ParamsE)
        /*0314*/ 	.word	0x000000a8


	//----- nvinfo : EIATTR_FRAME_SIZE
	.align		4
.L_187:
        /*0318*/ 	.byte	0x04, 0x11
        /*031a*/ 	.short	(.L_189 - .L_188)
	.align		4
.L_188:
        /*031c*/ 	.word	index@(_ZN7cutlass13device_kernelIN5flash11enable_sm90INS1_16FlashAttnFwdSm90INS1_25CollectiveMainloopFwdSm90ILi2EN4cute5tupleIJNS5_1CILi1EEES8_S8_EEENS6_IJNS7_ILi128EEENS7_ILi96EEENS7_ILi192EEEEEELi192ENS_10bfloat16_tEfNS_4arch4Sm90ELb0ELb1ELb1ELb1ELb0ELb0ELb0ELb1ELb1ELb1ELb0ELb0EEENS1_21CollectiveEpilogueFwdINS6_IJSA_SC_SB_EEES9_SE_SG_Li256ELb1ELb1ELb0ELb0EEENS1_36VarlenDynamicPersistentTileSchedulerILi128ELi96ELi256ELi128ELb0ELb1ELb1ELb1ELb0ELb1EEEEEEEEEvNT_6ParamsE)
        /*0320*/ 	.word	0x00000050


	//----- nvinfo : EIATTR_REGCOUNT
	.align		4
.L_189:
        /*0324*/ 	.byte	0x04, 0x2f
        /*0326*/ 	.short	(.L_191 - .L_190)
	.align		4
.L_190:
        /*0328*/ 	.word	index@(_ZN7cutlass13device_kernelIN5flash11enable_sm90INS1_16FlashAttnFwdSm90INS1_25CollectiveMainloopFwdSm90ILi2EN4cute5tupleIJNS5_1CILi1EEES8_S8_EEENS6_IJNS7_ILi128EEENS7_ILi96EEENS7_ILi192EEEEEELi192ENS_10bfloat16_tEfNS_4arch4Sm90ELb0ELb1ELb1ELb0ELb0ELb0ELb0ELb1ELb1ELb1ELb0ELb0EEENS1_21CollectiveEpilogueFwdINS6_IJSA_SC_SB_EEES9_SE_SG_Li256ELb0ELb1ELb0ELb0EEENS1_30DynamicPersistentTileSchedulerILi256ELi128ELb0ELb1ELb1EEEEEEEEEvNT_6ParamsE)
        /*032c*/ 	.word	0x000000a8


	//----- nvinfo : EIATTR_FRAME_SIZE
	.align		4
.L_191:
        /*0330*/ 	.byte	0x04, 0x11
        /*0332*/ 	.short	(.L_193 - .L_192)
	.align		4
.L_192:
        /*0334*/ 	.word	index@(_ZN7cutlass13device_kernelIN5flash11enable_sm90INS1_16FlashAttnFwdSm90INS1_25CollectiveMainloopFwdSm90ILi2EN4cute5tupleIJNS5_1CILi1EEES8_S8_EEENS6_IJNS7_ILi128EEENS7_ILi96EEENS7_ILi192EEEEEELi192ENS_10bfloat16_tEfNS_4arch4Sm90ELb0ELb1ELb1ELb0ELb0ELb0ELb0ELb1ELb1ELb1ELb0ELb0EEENS1_21CollectiveEpilogueFwdINS6_IJSA_SC_SB_EEES9_SE_SG_Li256ELb0ELb1ELb0ELb0EEENS1_30DynamicPersistentTileSchedulerILi256ELi128ELb0ELb1ELb1EEEEEEEEEvNT_6ParamsE)
        /*0338*/ 	.word	0x00000020


	//----- nvinfo : EIATTR_REGCOUNT
	.align		4
.L_193:
        /*033c*/ 	.byte	0x04, 0x2f
        /*033e*/ 	.short	(.L_195 - .L_194)
	.align		4
.L_194:
        /*0340*/ 	.word	index@(_ZN7cutlass13device_kernelIN5flash11enable_sm90INS1_16FlashAttnFwdSm90INS1_25CollectiveMainloopFwdSm90ILi2EN4cute5tupleIJNS5_1CILi1EEES8_S8_EEENS6_IJNS7_ILi128EEENS7_ILi112EEENS7_ILi192EEEEEELi192ENS_10bfloat16_tEfNS_4arch4Sm90ELb0ELb0ELb1ELb1ELb0ELb1ELb0ELb1ELb1ELb1ELb0ELb0EEENS1_21CollectiveEpilogueFwdINS6_IJSA_SC_SB_EEES9_SE_SG_Li256ELb1ELb1ELb0ELb0EEENS1_36VarlenDynamicPersistentTileSchedulerILi128ELi112ELi256ELi128ELb0ELb1ELb1ELb0ELb1ELb1EEEEEEEEEvNT_6ParamsE)
        /*0344*/ 	.word	0x000000a8


	//----- nvinfo : EIATTR_FRAME_SIZE
	.align		4
.L_195:
        /*0348*/ 	.byte	0x04, 0x11
        /*034a*/ 	.short	(.L_197 - .L_196)
	.align		4
.L_196:
        /*034c*/ 	.word	index@(_ZN7cutlass13device_kernelIN5flash11enable_sm90INS1_16FlashAttnFwdSm90INS1_25CollectiveMainloopFwdSm90ILi2EN4cute5tupleIJNS5_1CILi1EEES8_S8_EEENS6_IJNS7_ILi128EEENS7_ILi112EEENS7_ILi192EEEEEELi192ENS_10bfloat16_tEfNS_4arch4Sm90ELb0ELb0ELb1ELb1ELb0ELb1ELb0ELb1ELb1ELb1ELb0ELb0EEENS1_21CollectiveEpilogueFwdINS6_IJSA_SC_SB_EEES9_SE_SG_Li256ELb1ELb1ELb0ELb0EEENS1_36VarlenDynamicPersistentTileSchedulerILi128ELi112ELi256ELi128ELb0ELb1ELb1ELb0ELb1ELb1EEEEEEEEEvNT_6ParamsE)
        /*0350*/ 	.word	0x000000a0


	//----- nvinfo : EIATTR_REGCOUNT
	.align		4
.L_197:
        /*0354*/ 	.byte	0x04, 0x2f
        /*0356*/ 	.short	(.L_199 - .L_198)
	.align		4
.L_198:
        /*0358*/ 	.word	index@(_ZN7cutlass13device_kernelIN5flash11enable_sm90INS1_16FlashAttnFwdSm90INS1_25CollectiveMainloopFwdSm90ILi2EN4cute5tupleIJNS5_1CILi1EEES8_S8_EEENS6_IJNS7_ILi128EEENS7_ILi112EEENS7_ILi192EEEEEELi192ENS_10bfloat16_tEfNS_4arch4Sm90ELb0ELb0ELb1ELb1ELb0ELb0ELb0ELb1ELb1ELb1ELb0ELb0EEENS1_21CollectiveEpilogueFwdINS6_IJSA_SC_SB_EEES9_SE_SG_Li256ELb1ELb1ELb0ELb0EEENS1_36VarlenDynamicPersistentTileSchedulerILi128ELi112ELi256ELi128ELb0ELb1ELb1ELb0ELb1ELb1EEEEEEEEEvNT_6ParamsE)
        /*035c*/ 	.word	0x000000a8


	//----- nvinfo : EIATTR_FRAME_SIZE
	.align		4
.L_199:
        /*0360*/ 	.byte	0x04, 0x11
        /*0362*/ 	.short	(.L_201 - .L_200)
	.align		4
.L_200:
        /*0364*/ 	.word	index@(_ZN7cutlass13device_kernelIN5flash11enable_sm90INS1_16FlashAttnFwdSm90INS1_25CollectiveMainloopFwdSm90ILi2EN4cute5tupleIJNS5_1CILi1EEES8_S8_EEENS6_IJNS7_ILi128EEENS7_ILi112EEENS7_ILi192EEEEEELi192ENS_10bfloat16_tEfNS_4arch4Sm90ELb0ELb0ELb1ELb1ELb0ELb0ELb0ELb1ELb1ELb1ELb0ELb0EEENS1_21CollectiveEpilogueFwdINS6_IJSA_SC_SB_EEES9_SE_SG_Li256ELb1ELb1ELb0ELb0EEENS1_36VarlenDynamicPersistentTileSchedulerILi128ELi112ELi256ELi128ELb0ELb1ELb1ELb0ELb1ELb1EEEEEEEEEvNT_6ParamsE)
        /*0368*/ 	.word	0x00000060


	//----- nvinfo : EIATTR_REGCOUNT
	.align		4
.L_201:
        /*036c*/ 	.byte	0x04, 0x2f
        /*036e*/ 	.short	(.L_203 - .L_202)
	.align		4
.L_202:
        /*0370*/ 	.word	index@(_ZN7cutlass13device_kernelIN5flash11enable_sm90INS1_16FlashAttnFwdSm90INS1_25CollectiveMainloopFwdSm90ILi2EN4cute5tupleIJNS5_1CILi2EEENS7_ILi1EEES9_EEENS6_IJNS7_ILi128EEENS7_ILi112EEENS7_ILi192EEEEEELi192ENS_10bfloat16_tEfNS_4arch4Sm90ELb0ELb0ELb1ELb0ELb0ELb0ELb0ELb1ELb1ELb1ELb0ELb0EEENS1_21CollectiveEpilogueFwdINS6_IJSB_SD_SC_EEESA_SF_SH_Li256ELb0ELb1ELb0ELb0EEENS1_29StaticPersistentTileSchedulerILb0EEEEEEEEEvNT_6ParamsE)
        /*0374*/ 	.word	0x000000a8


	//----- nvinfo : EIATTR_FRAME_SIZE
	.align		4
.L_203:
        /*0378*/ 	.byte	0x04, 0x11
        /*037a*/ 	.short	(.L_205 - .L_204)
	.align		4
.L_204:
        /*037c*/ 	.word	index@(_ZN7cutlass13device_kernelIN5flash11enable_sm90INS1_16FlashAttnFwdSm90INS1_25CollectiveMainloopFwdSm90ILi2EN4cute5tupleIJNS5_1CILi2EEENS7_ILi1EEES9_EEENS6_IJNS7_ILi128EEENS7_ILi112EEENS7_ILi192EEEEEELi192ENS_10bfloat16_tEfNS_4arch4Sm90ELb0ELb0ELb1ELb0ELb0ELb0ELb0ELb1ELb1ELb1ELb0ELb0EEENS1_21CollectiveEpilogueFwdINS6_IJSB_SD_SC_EEESA_SF_SH_Li256ELb0ELb1ELb0ELb0EEENS1_29StaticPersistentTileSchedulerILb0EEEEEEEEEvNT_6ParamsE)
        /*0380*/ 	.word	0x00000038


	//----- nvinfo : EIATTR_REGCOUNT
	.align		4
.L_205:
        /*0384*/ 	.byte	0x04, 0x2f
        /*0386*/ 	.short	(.L_207 - .L_206)
	.align		4
.L_206:
        /*0388*/ 	.word	index@(_ZN7cutlass13device_kernelIN5flash11enable_sm90INS1_16FlashAttnFwdSm90INS1_25CollectiveMainloopFwdSm90ILi2EN4cute5tupleIJNS5_1CILi1EEES8_S8_EEENS6_IJNS7_ILi128EEENS7_ILi112EEENS7_ILi192EEEEEELi192ENS_10bfloat16_tEfNS_4arch4Sm90ELb0ELb0ELb1ELb0ELb0ELb0ELb0ELb1ELb1ELb1ELb0ELb0EEENS1_21CollectiveEpilogueFwdINS6_IJSA_SC_SB_EEES9_SE_SG_Li256ELb0ELb1ELb0ELb0EEENS1_29StaticPersistentTileSchedulerILb0EEEEEEEEEvNT_6ParamsE)
        /*038c*/ 	.word	0x000000a8


	//----- nvinfo : EIATTR_FRAME_SIZE
	.align		4
.L_207:
        /*0390*/ 	.byte	0x04, 0x11
        /*0392*/ 	.short	(.L_209 - .L_208)
	.align		4
.L_208:
        /*0394*/ 	.word	index@(_ZN7cutlass13device_kernelIN5flash11enable_sm90INS1_16FlashAttnFwdSm90INS1_25CollectiveMainloopFwdSm90ILi2EN4cute5tupleIJNS5_1CILi1EEES8_S8_EEENS6_IJNS7_ILi128EEENS7_ILi112EEENS7_ILi192EEEEEELi192ENS_10bfloat16_tEfNS_4arch4Sm90ELb0ELb0ELb1ELb0ELb0ELb0ELb0ELb1ELb1ELb1ELb0ELb0EEENS1_21CollectiveEpilogueFwdINS6_IJSA_SC_SB_EEES9_SE_SG_Li256ELb0ELb1ELb0ELb0EEENS1_29StaticPersistentTileSchedulerILb0EEEEEEEEEvNT_6ParamsE)
        /*0398*/ 	.word	0x00000038


	//----- nvinfo : EIATTR_REGCOUNT
	.align		4
.L_209:
        /*039c*/ 	.byte	0x04, 0x2f
        /*039e*/ 	.short	(.L_211 - .L_210)
	.align		4
.L_210:
        /*03a0*/ 	.word	index@(_ZN7cutlass13device_kernelIN5flash11enable_sm90INS1_16FlashAttnFwdSm90INS1_25CollectiveMainloopFwdSm90ILi2EN4cute5tupleIJNS5_1CILi1EEES8_S8_EEENS6_IJNS7_ILi128EEENS7_ILi80EEENS7_ILi256EEEEEELi256ENS_10bfloat16_tEfNS_4arch4Sm90ELb1ELb0ELb1ELb1ELb0ELb1ELb0ELb1ELb1ELb1ELb0ELb0EEENS1_21CollectiveEpilogueFwdINS6_IJSA_SC_SB_EEES9_SE_SG_Li256ELb1ELb1ELb0ELb0EEENS1_36VarlenDynamicPersistentTileSchedulerILi128ELi80ELi256ELi128ELb0ELb1ELb1ELb1ELb1ELb1EEEEEEEEEvNT_6ParamsE)
        /*03a4*/ 	.word	0x000000a8


	//----- nvinfo : EIATTR_FRAME_SIZE
	.align		4
.L_211:
        /*03a8*/ 	.byte	0x04, 0x11
        /*03aa*/ 	.short	(.L_213 - .L_212)
	.align		4
.L_212:
        /*03ac*/ 	.word	index@(_ZN7cutlass13device_kernelIN5flash11enable_sm90INS1_16FlashAttnFwdSm90INS1_25CollectiveMainloopFwdSm90ILi2EN4cute5tupleIJNS5_1CILi1EEES8_S8_EEENS6_IJNS7_ILi128EEENS7_ILi80EEENS7_ILi256EEEEEELi256ENS_10bfloat16_tEfNS_4arch4Sm90ELb1ELb0ELb1ELb1ELb0ELb1ELb0ELb1ELb1ELb1ELb0ELb0EEENS1_21CollectiveEpilogueFwdINS6_IJSA_SC_SB_EEES9_SE_SG_Li256ELb1ELb1ELb0ELb0EEENS1_36VarlenDynamicPersistentTileSchedulerILi128ELi80ELi256ELi128ELb0ELb1ELb1ELb1ELb1ELb1EEEEEEEEEvNT_6ParamsE)
        /*03b0*/ 	.word	0x000000a0


	//----- nvinfo : EIATTR_REGCOUNT
	.align		4
.L_213:
        /*03b4*/ 	.byte	0x04, 0x2f
        /*03b6*/ 	.short	(.L_215 - .L_214)
	.align		4
.L_214:
        /*03b8*/ 	.word	index@(_ZN7cutlass13device_kernelIN5flash11enable_sm90INS1_16FlashAttnFwdSm90INS1_25CollectiveMainloopFwdSm90ILi2EN4cute5tupleIJNS5_1CILi1EEES8_S8_EEENS6_IJNS7_ILi128EEENS7_ILi80EEENS7_ILi256EEEEEELi256ENS_10bfloat16_tEfNS_4arch4Sm90ELb1ELb0ELb1ELb1ELb0ELb0ELb0ELb1ELb1ELb1ELb0ELb0EEENS1_21CollectiveEpilogueFwdINS6_IJSA_SC_SB_EEES9_SE_SG_Li256ELb1ELb1ELb0ELb0EEENS1_36VarlenDynamicPersistentTileSchedulerILi128ELi80ELi256ELi128ELb0ELb1ELb1ELb1ELb1ELb1EEEEEEEEEvNT_6ParamsE)
        /*03bc*/ 	.word	0x000000a8


	//----- nvinfo : EIATTR_FRAME_SIZE
	.align		4
.L_215:
        /*03c0*/ 	.byte	0x04, 0x11
        /*03c2*/ 	.short	(.L_217 - .L_216)
	.align		4
.L_216:
        /*03c4*/ 	.word	index@(_ZN7cutlass13device_kernelIN5flash11enable_sm90INS1_16FlashAttnFwdSm90INS1_25CollectiveMainloopFwdSm90ILi2EN4cute5tupleIJNS5_1CILi1EEES8_S8_EEENS6_IJNS7_ILi128EEENS7_ILi80EEENS7_ILi256EEEEEELi256ENS_10bfloat16_tEfNS_4arch4Sm90ELb1ELb0ELb1ELb1ELb0ELb0ELb0ELb1ELb1ELb1ELb0ELb0EEENS1_21CollectiveEpilogueFwdINS6_IJSA_SC_SB_EEES9_SE_SG_Li256ELb1ELb1ELb0ELb0EEENS1_36VarlenDynamicPersistentTileSchedulerILi128ELi80ELi256ELi128ELb0ELb1ELb1ELb1ELb1ELb1EEEEEEEEEvNT_6ParamsE)
        /*03c8*/ 	.word	0x00000058


	//----- nvinfo : EIATTR_REGCOUNT
	.align		4
.L_217:
        /*03cc*/ 	.byte	0x04, 0x2f
        /*03ce*/ 	.short	(.L_219 - .L_218)
	.align		4
.L_218:
        /*03d0*/ 	.word	index@(_ZN7cutlass13device_kernelIN5flash11enable_sm90INS1_16FlashAttnFwdSm90INS1_25CollectiveMainloopFwdSm90ILi2EN4cute5tupleIJNS5_1CILi1EEES8_S8_EEENS6_IJNS7_ILi128EEENS7_ILi80EEENS7_ILi256EEEEEELi256ENS_10bfloat16_tEfNS_4arch4Sm90ELb1ELb0ELb1ELb0ELb0ELb0ELb0ELb1ELb1ELb1ELb0ELb0EEENS1_21CollectiveEpilogueFwdINS6_IJSA_SC_SB_EEES9_SE_SG_Li256ELb0ELb1ELb0ELb0EEENS1_30DynamicPersistentTileSchedulerILi256ELi128ELb0ELb1ELb1EEEEEEEEEvNT_6ParamsE)
        /*03d4*/ 	.word	0x000000a8


	//----- nvinfo : EIATTR_FRAME_SIZE
	.align		4
.L_219:
        /*03d8*/ 	.byte	0x04, 0x11
        /*03da*/ 	.short	(.L_221 - .L_220)
	.align		4
.L_220:
        /*03dc*/ 	.word	index@(_ZN7cutlass13device_kernelIN5flash11enable_sm90INS1_16FlashAttnFwdSm90INS1_25CollectiveMainloopFwdSm90ILi2EN4cute5tupleIJNS5_1CILi1EEES8_S8_EEENS6_IJNS7_ILi128EEENS7_ILi80EEENS7_ILi256EEEEEELi256ENS_10bfloat16_tEfNS_4arch4Sm90ELb1ELb0ELb1ELb0ELb0ELb0ELb0ELb1ELb1ELb1ELb0ELb0EEENS1_21CollectiveEpilogueFwdINS6_IJSA_SC_SB_EEES9_SE_SG_Li256ELb0ELb1ELb0ELb0EEENS1_30DynamicPersistentTileSchedulerILi256ELi128ELb0ELb1ELb1EEEEEEEEEvNT_6ParamsE)
        /*03e0*/ 	.word	0x00000028


	//----- nvinfo : EIATTR_REGCOUNT
	.align		4
.L_221:
        /*03e4*/ 	.byte	0x04, 0x2f
        /*03e6*/ 	.short	(.L_223 - .L_222)
	.align		4
.L_222:
        /*03e8*/ 	.word	index@(_ZN7cutlass13device_kernelIN5flash11enable_sm90INS1_16FlashAttnFwdSm90INS1_25CollectiveMainloopFwdSm90ILi2EN4cute5tupleIJNS5_1CILi1EEES8_S8_EEENS6_IJNS7_ILi128EEENS7_ILi64EEENS7_ILi256EEEEEELi256ENS_10bfloat16_tEfNS_4arch4Sm90ELb0ELb1ELb1ELb1ELb0ELb1ELb0ELb1ELb1ELb1ELb0ELb0EEENS1_21CollectiveEpilogueFwdINS6_IJSA_SC_SB_EEES9_SE_SG_Li256ELb1ELb1ELb0ELb0EEENS1_36VarlenDynamicPersistentTileSchedulerILi128ELi64ELi256ELi128ELb0ELb1ELb1ELb1ELb0ELb1EEEEEEEEEvNT_6ParamsE)
        /*03ec*/ 	.word	0x000000a8


	//----- nvinfo : EIATTR_FRAME_SIZE
	.align		4
.L_223:
        /*03f0*/ 	.byte	0x04, 0x11
        /*03f2*/ 	.short	(.L_225 - .L_224)
	.align		4
.L_224:
        /*03f4*/ 	.word	index@(_ZN7cutlass13device_kernelIN5flash11enable_sm90INS1_16FlashAttnFwdSm90INS1_25CollectiveMainloopFwdSm90ILi2EN4cute5tupleIJNS5_1CILi1EEES8_S8_EEENS6_IJNS7_ILi128EEENS7_ILi64EEENS7_ILi256EEEEEELi256ENS_10bfloat16_tEfNS_4arch4Sm90ELb0ELb1ELb1ELb1ELb0ELb1ELb0ELb1ELb1ELb1ELb0ELb0EEENS1_21CollectiveEpilogueFwdINS6_IJSA_SC_SB_EEES9_SE_SG_Li256ELb1ELb1ELb0ELb0EEENS1_36VarlenDynamicPersistentTileSchedulerILi128ELi64ELi256ELi128ELb0ELb1ELb1ELb1ELb0ELb1EEEEEEEEEvNT_6ParamsE)
        /*03f8*/ 	.word	0x000000c8


	//----- nvinfo : EIATTR_REGCOUNT
	.align		4
.L_225:
        /*03fc*/ 	.byte	0x04, 0x2f
        /*03fe*/ 	.short	(.L_227 - .L_226)
	.align		4
.L_226:
        /*0400*/ 	.word	index@(_ZN7cutlass13device_kernelIN5flash11enable_sm90INS1_16FlashAttnFwdSm90INS1_25CollectiveMainloopFwdSm90ILi2EN4cute5tupleIJNS5_1CILi1EEES8_S8_EEENS6_IJNS7_ILi128EEENS7_ILi64EEENS7_ILi256EEEEEELi256ENS_10bfloat16_tEfNS_4arch4Sm90ELb0ELb1ELb1ELb1ELb0ELb0ELb0ELb1ELb1ELb1ELb0ELb0EEENS1_21CollectiveEpilogueFwdINS6_IJSA_SC_SB_EEES9_SE_SG_Li256ELb1ELb1ELb0ELb0EEENS1_36VarlenDynamicPersistentTileSchedulerILi128ELi64ELi256ELi128ELb0ELb1ELb1ELb1ELb0ELb1EEEEEEEEEvNT_6ParamsE)
        /*0404*/ 	.word	0x000000a8


	//----- nvinfo : EIATTR_FRAME_SIZE
	.align		4
.L_227:
        /*0408*/ 	.byte	0x04, 0x11
        /*040a*/ 	.short	(.L_229 - .L_228)
	.align		4
.L_228:
        /*040c*/ 	.word	index@(_ZN7cutlass13device_kernelIN5flash11enable_sm90INS1_16FlashAttnFwdSm90INS1_25CollectiveMainloopFwdSm90ILi2EN4cute5tupleIJNS5_1CILi1EEES8_S8_EEENS6_IJNS7_ILi128EEENS7_ILi64EEENS7_ILi256EEEEEELi256ENS_10bfloat16_tEfNS_4arch4Sm90ELb0ELb1ELb1ELb1ELb0ELb0ELb0ELb1ELb1ELb1ELb0ELb0EEENS1_21CollectiveEpilogueFwdINS6_IJSA_SC_SB_EEES9_SE_SG_Li256ELb1ELb1ELb0ELb0EEENS1_36VarlenDynamicPersistentTileSchedulerILi128ELi64ELi256ELi128ELb0ELb1ELb1ELb1ELb0ELb1EEEEEEEEEvNT_6ParamsE)
        /*0410*/ 	.word	0x00000050


	//----- nvinfo : EIATTR_REGCOUNT
	.align		4
.L_229:
        /*0414*/ 	.byte	0x04, 0x2f
        /*0416*/ 	.short	(.L_231 - .L_230)
	.align		4
.L_230:
        /*0418*/ 	.word	index@(_ZN7cutlass13device_kernelIN5flash11enable_sm90INS1_16FlashAttnFwdSm90INS1_25CollectiveMainloopFwdSm90ILi2EN4cute5tupleIJNS5_1CILi1EEES8_S8_EEENS6_IJNS7_ILi128EEENS7_ILi64EEENS7_ILi256EEEEEELi256ENS_10bfloat16_tEfNS_4arch4Sm90ELb0ELb1ELb1ELb0ELb0ELb0ELb0ELb1ELb1ELb1ELb0ELb0EEENS1_21CollectiveEpilogueFwdINS6_IJSA_SC_SB_EEES9_SE_SG_Li256ELb0ELb1ELb0ELb0EEENS1_30DynamicPersistentTileSchedulerILi256ELi128ELb0ELb1ELb1EEEEEEEEEvNT_6ParamsE)
        /*041c*/ 	.word	0x000000a8


	//----- nvinfo : EIATTR_FRAME_SIZE
	.align		4
.L_231:
        /*0420*/ 	.byte	0x04, 0x11
        /*0422*/ 	.short	(.L_233 - .L_232)
	.align		4
.L_232:
        /*0424*/ 	.word	index@(_ZN7cutlass13device_kernelIN5flash11enable_sm90INS1_16FlashAttnFwdSm90INS1_25CollectiveMainloopFwdSm90ILi2EN4cute5tupleIJNS5_1CILi1EEES8_S8_EEENS6_IJNS7_ILi128EEENS7_ILi64EEENS7_ILi256EEEEEELi256ENS_10bfloat16_tEfNS_4arch4Sm90ELb0ELb1ELb1ELb0ELb0ELb0ELb0ELb1ELb1ELb1ELb0ELb0EEENS1_21CollectiveEpilogueFwdINS6_IJSA_SC_SB_EEES9_SE_SG_Li256ELb0ELb1ELb0ELb0EEENS1_30DynamicPersistentTileSchedulerILi256ELi128ELb0ELb1ELb1EEEEEEEEEvNT_6ParamsE)
        /*0428*/ 	.word	0x00000020


	//----- nvinfo : EIATTR_REGCOUNT
	.align		4
.L_233:
        /*042c*/ 	.byte	0x04, 0x2f
        /*042e*/ 	.short	(.L_235 - .L_234)
	.align		4
.L_234:
        /*0430*/ 	.word	index@(_ZN7cutlass13device_kernelIN5flash11enable_sm90INS1_16FlashAttnFwdSm90INS1_25CollectiveMainloopFwdSm90ILi2EN4cute5tupleIJNS5_1CILi1EEES8_S8_EEENS6_IJNS7_ILi128EEENS7_ILi80EEENS7_ILi256EEEEEELi256ENS_10bfloat16_tEfNS_4arch4Sm90ELb0ELb0ELb1ELb1ELb0ELb1ELb0ELb1ELb1ELb1ELb0ELb0EEENS1_21CollectiveEpilogueFwdINS6_IJSA_SC_SB_EEES9_SE_SG_Li256ELb1ELb1ELb0ELb0EEENS1_36VarlenDynamicPersistentTileSchedulerILi128ELi80ELi256ELi128ELb0ELb1ELb1ELb0ELb1ELb1EEEEEEEEEvNT_6ParamsE)
        /*0434*/ 	.word	0x000000a8


	//----- nvinfo : EIATTR_FRAME_SIZE
	.align		4
.L_235:
        /*0438*/ 	.byte	0x04, 0x11
        /*043a*/ 	.short	(.L_237 - .L_236)
	.align		4
.L_236:
        /*043c*/ 	.word	index@(_ZN7cutlass13device_kernelIN5flash11enable_sm90INS1_16FlashAttnFwdSm90INS1_25CollectiveMainloopFwdSm90ILi2EN4cute5tupleIJNS5_1CILi1EEES8_S8_EEENS6_IJNS7_ILi128EEENS7_ILi80EEENS7_ILi256EEEEEELi256ENS_10bfloat16_tEfNS_4arch4Sm90ELb0ELb0ELb1ELb1ELb0ELb1ELb0ELb1ELb1ELb1ELb0ELb0EEENS1_21CollectiveEpilogueFwdINS6_IJSA_SC_SB_EEES9_SE_SG_Li256ELb1ELb1ELb0ELb0EEENS1_36VarlenDynamicPersistentTileSchedulerILi128ELi80ELi256ELi128ELb0ELb1ELb1ELb0ELb1ELb1EEEEEEEEEvNT_6ParamsE)
        /*0440*/ 	.word	0x00000098


	//----- nvinfo : EIATTR_REGCOUNT
	.align		4
.L_237:
        /*0444*/ 	.byte	0x04, 0x2f
        /*0446*/ 	.short	(.L_239 - .L_238)
	.align		4
.L_238:
        /*0448*/ 	.word	index@(_ZN7cutlass13device_kernelIN5flash11enable_sm90INS1_16FlashAttnFwdSm90INS1_25CollectiveMainloopFwdSm90ILi2EN4cute5tupleIJNS5_1CILi1EEES8_S8_EEENS6_IJNS7_ILi128EEENS7_ILi80EEENS7_ILi256EEEEEELi256ENS_10bfloat16_tEfNS_4arch4Sm90ELb0ELb0ELb1ELb1ELb0ELb0ELb0ELb1ELb1ELb1ELb0ELb0EEENS1_21CollectiveEpilogueFwdINS6_IJSA_SC_SB_EEES9_SE_SG_Li256ELb1ELb1ELb0ELb0EEENS1_36VarlenDynamicPersistentTileSchedulerILi128ELi80ELi256ELi128ELb0ELb1ELb1ELb0ELb1ELb1EEEEEEEEEvNT_6ParamsE)
        /*044c*/ 	.word	0x000000a8


	//----- nvinfo : EIATTR_FRAME_SIZE
	.align		4
.L_239:
        /*0450*/ 	.byte	0x04, 0x11
        /*0452*/ 	.short	(.L_241 - .L_240)
	.align		4
.L_240:
        /*0454*/ 	.word	index@(_ZN7cutlass13device_kernelIN5flash11enable_sm90INS1_16FlashAttnFwdSm90INS1_25CollectiveMainloopFwdSm90ILi2EN4cute5tupleIJNS5_1CILi1EEES8_S8_EEENS6_IJNS7_ILi128EEENS7_ILi80EEENS7_ILi256EEEEEELi256ENS_10bfloat16_tEfNS_4arch4Sm90ELb0ELb0ELb1ELb1ELb0ELb0ELb0ELb1ELb1ELb1ELb0ELb0EEENS1_21CollectiveEpilogueFwdINS6_IJSA_SC_SB_EEES9_SE_SG_Li256ELb1ELb1ELb0ELb0EEENS1_36VarlenDynamicPersistentTileSchedulerILi128ELi80ELi256ELi128ELb0ELb1ELb1ELb0ELb1ELb1EEEEEEEEEvNT_6ParamsE)
        /*0458*/ 	.word	0x00000060


	//----- nvinfo : EIATTR_REGCOUNT
	.align		4
.L_241:
        /*045c*/ 	.byte	0x04, 0x2f
        /*045e*/ 	.short	(.L_243 - .L_242)
	.align		4
.L_242:
        /*0460*/ 	.word	index@(_ZN7cutlass13device_kernelIN5flash11enable_sm90INS1_16FlashAttnFwdSm90INS1_25CollectiveMainloopFwdSm90ILi2EN4cute5tupleIJNS5_1CILi2EEENS7_ILi1EEES9_EEENS6_IJNS7_ILi128EEENS7_ILi80EEENS7_ILi256EEEEEELi256ENS_10bfloat16_tEfNS_4arch4Sm90ELb0ELb0ELb1ELb0ELb0ELb0ELb0ELb1ELb1ELb1ELb0ELb0EEENS1_21CollectiveEpilogueFwdINS6_IJSB_SD_SC_EEESA_SF_SH_Li256ELb0ELb1ELb0ELb0EEENS1_29StaticPersistentTileSchedulerILb0EEEEEEEEEvNT_6ParamsE)
        /*0464*/ 	.word	0x000000a8


	//----- nvinfo : EIATTR_FRAME_SIZE
	.align		4
.L_243:
        /*0468*/ 	.byte	0x04, 0x11
        /*046a*/ 	.short	(.L_245 - .L_244)
	.align		4
.L_244:
        /*046c*/ 	.word	index@(_ZN7cutlass13device_kernelIN5flash11enable_sm90INS1_16FlashAttnFwdSm90INS1_25CollectiveMainloopFwdSm90ILi2EN4cute5tupleIJNS5_1CILi2EEENS7_ILi1EEES9_EEENS6_IJNS7_ILi128EEENS7_ILi80EEENS7_ILi256EEEEEELi256ENS_10bfloat16_tEfNS_4arch4Sm90ELb0ELb0ELb1ELb0ELb0ELb0ELb0ELb1ELb1ELb1ELb0ELb0EEENS1_21CollectiveEpilogueFwdINS6_IJSB_SD_SC_EEESA_SF_SH_Li256ELb0ELb1ELb0ELb0EEENS1_29StaticPersistentTileSchedulerILb0EEEEEEEEEvNT_6ParamsE)
        /*0470*/ 	.word	0x00000038


	//----- nvinfo : EIATTR_REGCOUNT
	.align		4
.L_245:
        /*0474*/ 	.byte	0x04, 0x2f
        /*0476*/ 	.short	(.L_247 - .L_246)
	.align		4
.L_246:
        /*0478*/ 	.word	index@(_ZN7cutlass13device_kernelIN5flash11enable_sm90INS1_16FlashAttnFwdSm90INS1_25CollectiveMainloopFwdSm90ILi2EN4cute5tupleIJNS5_1CILi1EEES8_S8_EEENS6_IJNS7_ILi128EEENS7_ILi80EEENS7_ILi256EEEEEELi256ENS_10bfloat16_tEfNS_4arch4Sm90ELb0ELb0ELb1ELb0ELb0ELb0ELb0ELb1ELb1ELb1ELb0ELb0EEENS1_21CollectiveEpilogueFwdINS6_IJSA_SC_SB_EEES9_SE_SG_Li256ELb0ELb1ELb0ELb0EEENS1_29StaticPersistentTileSchedulerILb0EEEEEEEEEvNT_6ParamsE)
        /*047c*/ 	.word	0x000000a8


	//----- nvinfo : EIATTR_FRAME_SIZE
	.align		4
.L_247:
        /*0480*/ 	.byte	0x04, 0x11
        /*0482*/ 	.short	(.L_249 - .L_248)
	.align		4
.L_248:
        /*0484*/ 	.word	index@(_ZN7cutlass13device_kernelIN5flash11enable_sm90INS1_16FlashAttnFwdSm90INS1_25CollectiveMainloopFwdSm90ILi2EN4cute5tupleIJNS5_1CILi1EEES8_S8_EEENS6_IJNS7_ILi128EEENS7_ILi80EEENS7_ILi256EEEEEELi256ENS_10bfloat16_tEfNS_4arch4Sm90ELb0ELb0ELb1ELb0ELb0ELb0ELb0ELb1ELb1ELb1ELb0ELb0EEENS1_21CollectiveEpilogueFwdINS6_IJSA_SC_SB_EEES9_SE_SG_Li256ELb0ELb1ELb0ELb0EEENS1_29StaticPersistentTileSchedulerILb0EEEEEEEEEvNT_6ParamsE)
        /*0488*/ 	.word	0x00000038


	//----- nvinfo : EIATTR_MIN_STACK_SIZE
	.align		4
.L_249:
        /*048c*/ 	.byte	0x04, 0x12
        /*048e*/ 	.short	(.L_251 - .L_250)
	.align		4
.L_250:
        /*0490*/ 	.word	index@(_ZN7cutlass13device_kernelIN5flash11enable_sm90INS1_16FlashAttnFwdSm90INS1_25CollectiveMainloopFwdSm90ILi2EN4cute5tupleIJNS5_1CILi1EEES8_S8_EEENS6_IJNS7_ILi128EEENS7_ILi80EEENS7_ILi256EEEEEELi256ENS_10bfloat16_tEfNS_4arch4Sm90ELb0ELb0ELb1ELb0ELb0ELb0ELb0ELb1ELb1ELb1ELb0ELb0EEENS1_21CollectiveEpilogueFwdINS6_IJSA_SC_SB_EEES9_SE_SG_Li256ELb0ELb1ELb0ELb0EEENS1_29StaticPersistentTileSchedulerILb0EEEEEEEEEvNT_6ParamsE)
        /*0494*/ 	.word	0x00000038


	//----- nvinfo : EIATTR_MIN_STACK_SIZE
	.align		4
.L_251:
        /*0498*/ 	.byte	0x04, 0x12
        /*049a*/ 	.short	(.L_253 - .L_252)
	.align		4
.L_252:
        /*049c*/ 	.word	index@(_ZN7cutlass13device_kernelIN5flash11enable_sm90INS1_16FlashAttnFwdSm90INS1_25CollectiveMainloopFwdSm90ILi2EN4cute5tupleIJNS5_1CILi2EEENS7_ILi1EEES9_EEENS6_IJNS7_ILi128EEENS7_ILi80EEENS7_ILi256EEEEEELi256ENS_10bfloat16_tEfNS_4arch4Sm90ELb0ELb0ELb1ELb0ELb0ELb0ELb0ELb1ELb1ELb1ELb0ELb0EEENS1_21CollectiveEpilogueFwdINS6_IJSB_SD_SC_EEESA_SF_SH_Li256ELb0ELb1ELb0ELb0EEENS1_29StaticPersistentTileSchedulerILb0EEEEEEEEEvNT_6ParamsE)
        /*04a0*/ 	.word	0x00000038


	//----- nvinfo : EIATTR_MIN_STACK_SIZE
	.align		4
.L_253:
        /*04a4*/ 	.byte	0x04, 0x12
        /*04a6*/ 	.short	(.L_255 - .L_254)
	.align		4
.L_254:
        /*04a8*/ 	.word	index@(_ZN7cutlass13device_kernelIN5flash11enable_sm90INS1_16FlashAttnFwdSm90INS1_25CollectiveMainloopFwdSm90ILi2EN4cute5tupleIJNS5_1CILi1EEES8_S8_EEENS6_IJNS7_ILi128EEENS7_ILi80EEENS7_ILi256EEEEEELi256ENS_10bfloat16_tEfNS_4arch4Sm90ELb0ELb0ELb1ELb1ELb0ELb0ELb0ELb1ELb1ELb1ELb0ELb0EEENS1_21CollectiveEpilogueFwdINS6_IJSA_SC_SB_EEES9_SE_SG_Li256ELb1ELb1ELb0ELb0EEENS1_36VarlenDynamicPersistentTileSchedulerILi128ELi80ELi256ELi128ELb0ELb1ELb1ELb0ELb1ELb1EEEEEEEEEvNT_6ParamsE)
        /*04ac*/ 	.word	0x00000060


	//----- nvinfo : EIATTR_MIN_STACK_SIZE
	.align		4
.L_255:
        /*04b0*/ 	.byte	0x04, 0x12
        /*04b2*/ 	.short	(.L_257 - .L_256)
	.align		4
.L_256:
        /*04b4*/ 	.word	index@(_ZN7cutlass13device_kernelIN5flash11enable_sm90INS1_16FlashAttnFwdSm90INS1_25CollectiveMainloopFwdSm90ILi2EN4cute5tupleIJNS5_1CILi1EEES8_S8_EEENS6_IJNS7_ILi128EEENS7_ILi80EEENS7_ILi256EEEEEELi256ENS_10bfloat16_tEfNS_4arch4Sm90ELb0ELb0ELb1ELb1ELb0ELb1ELb0ELb1ELb1ELb1ELb0ELb0EEENS1_21CollectiveEpilogueFwdINS6_IJSA_SC_SB_EEES9_SE_SG_Li256ELb1ELb1ELb0ELb0EEENS1_36VarlenDynamicPersistentTileSchedulerILi128ELi80ELi256ELi128ELb0ELb1ELb1ELb0ELb1ELb1EEEEEEEEEvNT_6ParamsE)
        /*04b8*/ 	.word	0x00000098


	//----- nvinfo : EIATTR_MIN_STACK_SIZE
	.align		4
.L_257:
        /*04bc*/ 	.byte	0x04, 0x12
        /*04be*/ 	.short	(.L_259 - .L_258)
	.align		4
.L_258:
        /*04c0*/ 	.word	index@(_ZN7cutlass13device_kernelIN5flash11enable_sm90INS1_16FlashAttnFwdSm90INS1_25CollectiveMainloopFwdSm90ILi2EN4cute5tupleIJNS5_1CILi1EEES8_S8_EEENS6_IJNS7_ILi128EEENS7_ILi64EEENS7_ILi256EEEEEELi256ENS_10bfloat16_tEfNS_4arch4Sm90ELb0ELb1ELb1ELb0ELb0ELb0ELb0ELb1ELb1ELb1ELb0ELb0EEENS1_21CollectiveEpilogueFwdINS6_IJSA_SC_SB_EEES9_SE_SG_Li256ELb0ELb1ELb0ELb0EEENS1_30DynamicPersistentTileSchedulerILi256ELi128ELb0ELb1ELb1EEEEEEEEEvNT_6ParamsE)
        /*04c4*/ 	.word	0x00000020


	//----- nvinfo : EIATTR_MIN_STACK_SIZE
	.align		4
.L_259:
        /*04c8*/ 	.byte	0x04, 0x12
        /*04ca*/ 	.short	(.L_261 - .L_260)
	.align		4
.L_260:
        /*04cc*/ 	.word	index@(_ZN7cutlass13device_kernelIN5flash11enable_sm90INS1_16FlashAttnFwdSm90INS1_25CollectiveMainloopFwdSm90ILi2EN4cute5tupleIJNS5_1CILi1EEES8_S8_EEENS6_IJNS7_ILi128EEENS7_ILi64EEENS7_ILi256EEEEEELi256ENS_10bfloat16_tEfNS_4arch4Sm90ELb0ELb1ELb1ELb1ELb0ELb0ELb0ELb1ELb1ELb1ELb0ELb0EEENS1_21CollectiveEpilogueFwdINS6_IJSA_SC_SB_EEES9_SE_SG_Li256ELb1ELb1ELb0ELb0EEENS1_36VarlenDynamicPersistentTileSchedulerILi128ELi64ELi256ELi128ELb0ELb1ELb1ELb1ELb0ELb1EEEEEEEEEvNT_6ParamsE)
        /*04d0*/ 	.word	0x00000050


	//----- nvinfo : EIATTR_MIN_STACK_SIZE
	.align		4
.L_261:
        /*04d4*/ 	.byte	0x04, 0x12
        /*04d6*/ 	.short	(.L_263 - .L_262)
	.align		4
.L_262:
        /*04d8*/ 	.word	index@(_ZN7cutlass13device_kernelIN5flash11enable_sm90INS1_16FlashAttnFwdSm90INS1_25CollectiveMainloopFwdSm90ILi2EN4cute5tupleIJNS5_1CILi1EEES8_S8_EEENS6_IJNS7_ILi128EEENS7_ILi64EEENS7_ILi256EEEEEELi256ENS_10bfloat16_tEfNS_4arch4Sm90ELb0ELb1ELb1ELb1ELb0ELb1ELb0ELb1ELb1ELb1ELb0ELb0EEENS1_21CollectiveEpilogueFwdINS6_IJSA_SC_SB_EEES9_SE_SG_Li256ELb1ELb1ELb0ELb0EEENS1_36VarlenDynamicPersistentTileSchedulerILi128ELi64ELi256ELi128ELb0ELb1ELb1ELb1ELb0ELb1EEEEEEEEEvNT_6ParamsE)
        /*04dc*/ 	.word	0x000000c8


	//----- nvinfo : EIATTR_MIN_STACK_SIZE
	.align		4
.L_263:
        /*04e0*/ 	.byte	0x04, 0x12
        /*04e2*/ 	.short	(.L_265 - .L_264)
	.align		4
.L_264:
        /*04e4*/ 	.word	index@(_ZN7cutlass13device_kernelIN5flash11enable_sm90INS1_16FlashAttnFwdSm90INS1_25CollectiveMainloopFwdSm90ILi2EN4cute5tupleIJNS5_1CILi1EEES8_S8_EEENS6_IJNS7_ILi128EEENS7_ILi80EEENS7_ILi256EEEEEELi256ENS_10bfloat16_tEfNS_4arch4Sm90ELb1ELb0ELb1ELb0ELb0ELb0ELb0ELb1ELb1ELb1ELb0ELb0EEENS1_21CollectiveEpilogueFwdINS6_IJSA_SC_SB_EEES9_SE_SG_Li256ELb0ELb1ELb0ELb0EEENS1_30DynamicPersistentTileSchedulerILi256ELi128ELb0ELb1ELb1EEEEEEEEEvNT_6ParamsE)
        /*04e8*/ 	.word	0x00000028


	//----- nvinfo : EIATTR_MIN_STACK_SIZE
	.align		4
.L_265:
        /*04ec*/ 	.byte	0x04, 0x12
        /*04ee*/ 	.short	(.L_267 - .L_266)
	.align		4
.L_266:
        /*04f0*/ 	.word	index@(_ZN7cutlass13device_kernelIN5flash11enable_sm90INS1_16FlashAttnFwdSm90INS1_25CollectiveMainloopFwdSm90ILi2EN4cute5tupleIJNS5_1CILi1EEES8_S8_EEENS6_IJNS7_ILi128EEENS7_ILi80EEENS7_ILi256EEEEEELi256ENS_10bfloat16_tEfNS_4arch4Sm90ELb1ELb0ELb1ELb1ELb0ELb0ELb0ELb1ELb1ELb1ELb0ELb0EEENS1_21CollectiveEpilogueFwdINS6_IJSA_SC_SB_EEES9_SE_SG_Li256ELb1ELb1ELb0ELb0EEENS1_36VarlenDynamicPersistentTileSchedulerILi128ELi80ELi256ELi128ELb0ELb1ELb1ELb1ELb1ELb1EEEEEEEEEvNT_6ParamsE)
        /*04f4*/ 	.word	0x00000058


	//----- nvinfo : EIATTR_MIN_STACK_SIZE
	.align		4
.L_267:
        /*04f8*/ 	.byte	0x04, 0x12
        /*04fa*/ 	.short	(.L_269 - .L_268)
	.align		4
.L_268:
        /*04fc*/ 	.word	index@(_ZN7cutlass13device_kernelIN5flash11enable_sm90INS1_16FlashAttnFwdSm90INS1_25CollectiveMainloopFwdSm90ILi2EN4cute5tupleIJNS5_1CILi1EEES8_S8_EEENS6_IJNS7_ILi128EEENS7_ILi80EEENS7_ILi256EEEEEELi256ENS_10bfloat16_tEfNS_4arch4Sm90ELb1ELb0ELb1ELb1ELb0ELb1ELb0ELb1ELb1ELb1ELb0ELb0EEENS1_21CollectiveEpilogueFwdINS6_IJSA_SC_SB_EEES9_SE_SG_Li256ELb1ELb1ELb0ELb0EEENS1_36VarlenDynamicPersistentTileSchedulerILi128ELi80ELi256ELi128ELb0ELb1ELb1ELb1ELb1ELb1EEEEEEEEEvNT_6ParamsE)
        /*0500*/ 	.word	0x000000a0


	//----- nvinfo : EIATTR_MIN_STACK_SIZE
	.align		4
.L_269:
        /*0504*/ 	.byte	0x04, 0x12
        /*0506*/ 	.short	(.L_271 - .L_270)
	.align		4
.L_270:
        /*0508*/ 	.word	index@(_ZN7cutlass13device_kernelIN5flash11enable_sm90INS1_16FlashAttnFwdSm90INS1_25CollectiveMainloopFwdSm90ILi2EN4cute5tupleIJNS5_1CILi1EEES8_S8_EEENS6_IJNS7_ILi128EEENS7_ILi112EEENS7_ILi192EEEEEELi192ENS_10bfloat16_tEfNS_4arch4Sm90ELb0ELb0ELb1ELb0ELb0ELb0ELb0ELb1ELb1ELb1ELb0ELb0EEENS1_21CollectiveEpilogueFwdINS6_IJSA_SC_SB_EEES9_SE_SG_Li256ELb0ELb1ELb0ELb0EEENS1_29StaticPersistentTileSchedulerILb0EEEEEEEEEvNT_6ParamsE)
        /*050c*/ 	.word	0x00000038


	//----- nvinfo : EIATTR_MIN_STACK_SIZE
	.align		4
.L_271:
        /*0510*/ 	.byte	0x04, 0x12
        /*0512*/ 	.short	(.L_273 - .L_272)
	.align		4
.L_272:
        /*0514*/ 	.word	index@(_ZN7cutlass13device_kernelIN5flash11enable_sm90INS1_16FlashAttnFwdSm90INS1_25CollectiveMainloopFwdSm90ILi2EN4cute5tupleIJNS5_1CILi2EEENS7_ILi1EEES9_EEENS6_IJNS7_ILi128EEENS7_ILi112EEENS7_ILi192EEEEEELi192ENS_10bfloat16_tEfNS_4arch4Sm90ELb0ELb0ELb1ELb0ELb0ELb0ELb0ELb1ELb1ELb1ELb0ELb0EEENS1_21CollectiveEpilogueFwdINS6_IJSB_SD_SC_EEESA_SF_SH_Li256ELb0ELb1ELb0ELb0EEENS1_29StaticPersistentTileSchedulerILb0EEEEEEEEEvNT_6ParamsE)
        /*0518*/ 	.word	0x00000038


	//----- nvinfo : EIATTR_MIN_STACK_SIZE
	.align		4
.L_273:
        /*051c*/ 	.byte	0x04, 0x12
        /*051e*/ 	.short	(.L_275 - .L_274)
	.align		4
.L_274:
        /*0520*/ 	.word	index@(_ZN7cutlass13device_kernelIN5flash11enable_sm90INS1_16FlashAttnFwdSm90INS1_25CollectiveMainloopFwdSm90ILi2EN4cute5tupleIJNS5_1CILi1EEES8_S8_EEENS6_IJNS7_ILi128EEENS7_ILi112EEENS7_ILi192EEEEEELi192ENS_10bfloat16_tEfNS_4arch4Sm90ELb0ELb0ELb1ELb1ELb0ELb0ELb0ELb1ELb1ELb1ELb0ELb0EEENS1_21CollectiveEpilogueFwdINS6_IJSA_SC_SB_EEES9_SE_SG_Li256ELb1ELb1ELb0ELb0EEENS1_36VarlenDynamicPersistentTileSchedulerILi128ELi112ELi256ELi128ELb0ELb1ELb1ELb0ELb1ELb1EEEEEEEEEvNT_6ParamsE)
        /*0524*/ 	.word	0x00000060


	//----- nvinfo : EIATTR_MIN_STACK_SIZE
	.align		4
.L_275:
        /*0528*/ 	.byte	0x04, 0x12
        /*052a*/ 	.short	(.L_277 - .L_276)
	.align		4
.L_276:
        /*052c*/ 	.word	index@(_ZN7cutlass13device_kernelIN5flash11enable_sm90INS1_16FlashAttnFwdSm90INS1_25CollectiveMainloopFwdSm90ILi2EN4cute5tupleIJNS5_1CILi1EEES8_S8_EEENS6_IJNS7_ILi128EEENS7_ILi112EEENS7_ILi192EEEEEELi192ENS_10bfloat16_tEfNS_4arch4Sm90ELb0ELb0ELb1ELb1ELb0ELb1ELb0ELb1ELb1ELb1ELb0ELb0EEENS1_21CollectiveEpilogueFwdINS6_IJSA_SC_SB_EEES9_SE_SG_Li256ELb1ELb1ELb0ELb0EEENS1_36VarlenDynamicPersistentTileSchedulerILi128ELi112ELi256ELi128ELb0ELb1ELb1ELb0ELb1ELb1EEEEEEEEEvNT_6ParamsE)
        /*0530*/ 	.word	0x000000a0


	//----- nvinfo : EIATTR_MIN_STACK_SIZE
	.align		4
.L_277:
        /*0534*/ 	.byte	0x04, 0x12
        /*0536*/ 	.short	(.L_279 - .L_278)
	.align		4
.L_278:
        /*0538*/ 	.word	index@(_ZN7cutlass13device_kernelIN5flash11enable_sm90INS1_16FlashAttnFwdSm90INS1_25CollectiveMainloopFwdSm90ILi2EN4cute5tupleIJNS5_1CILi1EEES8_S8_EEENS6_IJNS7_ILi128EEENS7_ILi96EEENS7_ILi192EEEEEELi192ENS_10bfloat16_tEfNS_4arch4Sm90ELb0ELb1ELb1ELb0ELb0ELb0ELb0ELb1ELb1ELb1ELb0ELb0EEENS1_21CollectiveEpilogueFwdINS6_IJSA_SC_SB_EEES9_SE_SG_Li256ELb0ELb1ELb0ELb0EEENS1_30DynamicPersistentTileSchedulerILi256ELi128ELb0ELb1ELb1EEEEEEEEEvNT_6ParamsE)
        /*053c*/ 	.word	0x00000020


	//----- nvinfo : EIATTR_MIN_STACK_SIZE
	.align		4
.L_279:
        /*0540*/ 	.byte	0x04, 0x12
        /*0542*/ 	.short	(.L_281 - .L_280)
	.align		4
.L_280:
        /*0544*/ 	.word	index@(_ZN7cutlass13device_kernelIN5flash11enable_sm90INS1_16FlashAttnFwdSm90INS1_25CollectiveMainloopFwdSm90ILi2EN4cute5tupleIJNS5_1CILi1EEES8_S8_EEENS6_IJNS7_ILi128EEENS7_ILi96EEENS7_ILi192EEEEEELi192ENS_10bfloat16_tEfNS_4arch4Sm90ELb0ELb1ELb1ELb1ELb0ELb0ELb0ELb1ELb1ELb1ELb0ELb0EEENS1_21CollectiveEpilogueFwdINS6_IJSA_SC_SB_EEES9_SE_SG_Li256ELb1ELb1ELb0ELb0EEENS1_36VarlenDynamicPersistentTileSchedulerILi128ELi96ELi256ELi128ELb0ELb1ELb1ELb1ELb0ELb1EEEEEEEEEvNT_6ParamsE)
        /*0548*/ 	.word	0x00000050


	//----- nvinfo : EIATTR_MIN_STACK_SIZE
	.align		4
.L_281:
        /*054c*/ 	.byte	0x04, 0x12
        /*054e*/ 	.short	(.L_283 - .L_282)
	.align		4
.L_282:
        /*0550*/ 	.word	index@(_ZN7cutlass13device_kernelIN5flash11enable_sm90INS1_16FlashAttnFwdSm90INS1_25CollectiveMainloopFwdSm90ILi2EN4cute5tupleIJNS5_1CILi1EEES8_S8_EEENS6_IJNS7_ILi128EEENS7_ILi96EEENS7_ILi192EEEEEELi192ENS_10bfloat16_tEfNS_4arch4Sm90ELb0ELb1ELb1ELb1ELb0ELb1ELb0ELb1ELb1ELb1ELb0ELb0EEENS1_21CollectiveEpilogueFwdINS6_IJSA_SC_SB_EEES9_SE_SG_Li256ELb1ELb1ELb0ELb0EEENS1_36VarlenDynamicPersistentTileSchedulerILi128ELi96ELi256ELi128ELb0ELb1ELb1ELb1ELb0ELb1EEEEEEEEEvNT_6ParamsE)
        /*0554*/ 	.word	0x00000330


	//----- nvinfo : EIATTR_MIN_STACK_SIZE
	.align		4
.L_283:
        /*0558*/ 	.byte	0x04, 0x12
        /*055a*/ 	.short	(.L_285 - .L_284)
	.align		4
.L_284:
        /*055c*/ 	.word	index@(_ZN7cutlass13device_kernelIN5flash11enable_sm90INS1_16FlashAttnFwdSm90INS1_25CollectiveMainloopFwdSm90ILi2EN4cute5tupleIJNS5_1CILi1EEES8_S8_EEENS6_IJNS7_ILi128EEENS7_ILi112EEENS7_ILi192EEEEEELi192ENS_10bfloat16_tEfNS_4arch4Sm90ELb1ELb0ELb1ELb0ELb0ELb0ELb0ELb1ELb1ELb1ELb0ELb0EEENS1_21CollectiveEpilogueFwdINS6_IJSA_SC_SB_EEES9_SE_SG_Li256ELb0ELb1ELb0ELb0EEENS1_30DynamicPersistentTileSchedulerILi256ELi128ELb0ELb1ELb1EEEEEEEEEvNT_6ParamsE)
        /*0560*/ 	.word	0x00000038


	//----- nvinfo : EIATTR_MIN_STACK_SIZE
	.align		4
.L_285:
        /*0564*/ 	.byte	0x04, 0x12
        /*0566*/ 	.short	(.L_287 - .L_286)
	.align		4
.L_286:
        /*0568*/ 	.word	index@(_ZN7cutlass13device_kernelIN5flash11enable_sm90INS1_16FlashAttnFwdSm90INS1_25CollectiveMainloopFwdSm90ILi2EN4cute5tupleIJNS5_1CILi1EEES8_S8_EEENS6_IJNS7_ILi128EEENS7_ILi112EEENS7_ILi192EEEEEELi192ENS_10bfloat16_tEfNS_4arch4Sm90ELb1ELb0ELb1ELb1ELb0ELb0ELb0ELb1ELb1ELb1ELb0ELb0EEENS1_21CollectiveEpilogueFwdINS6_IJSA_SC_SB_EEES9_SE_SG_Li256ELb1ELb1ELb0ELb0EEENS1_36VarlenDynamicPersistentTileSchedulerILi128ELi112ELi256ELi128ELb0ELb1ELb1ELb1ELb1ELb1EEEEEEEEEvNT_6ParamsE)
        /*056c*/ 	.word	0x00000058


	//----- nvinfo : EIATTR_MIN_STACK_SIZE
	.align		4
.L_287:
        /*0570*/ 	.byte	0x04, 0x12
        /*0572*/ 	.short	(.L_289 - .L_288)
	.align		4
.L_288:
        /*0574*/ 	.word	index@(_ZN7cutlass13device_kernelIN5flash11enable_sm90INS1_16FlashAttnFwdSm90INS1_25CollectiveMainloopFwdSm90ILi2EN4cute5tupleIJNS5_1CILi1EEES8_S8_EEENS6_IJNS7_ILi128EEENS7_ILi112EEENS7_ILi192EEEEEELi192ENS_10bfloat16_tEfNS_4arch4Sm90ELb1ELb0ELb1ELb1ELb0ELb1ELb0ELb1ELb1ELb1ELb0ELb0EEENS1_21CollectiveEpilogueFwdINS6_IJSA_SC_SB_EEES9_SE_SG_Li256ELb1ELb1ELb0ELb0EEENS1_36VarlenDynamicPersistentTileSchedulerILi128ELi112ELi256ELi128ELb0ELb1ELb1ELb1ELb1ELb1EEEEEEEEEvNT_6ParamsE)
        /*0578*/ 	.word	0x000000a8


	//----- nvinfo : EIATTR_MIN_STACK_SIZE
	.align		4
.L_289:
        /*057c*/ 	.byte	0x04, 0x12
        /*057e*/ 	.short	(.L_291 - .L_290)
	.align		4
.L_290:
        /*0580*/ 	.word	index@(_ZN7cutlass13device_kernelIN5flash11enable_sm90INS1_16FlashAttnFwdSm90INS1_25CollectiveMainloopFwdSm90ILi2EN4cute5tupleIJNS5_1CILi1EEES8_S8_EEENS6_IJNS7_ILi128EEENS7_ILi176EEESA_EEELi128ENS_10bfloat16_tEfNS_4arch4Sm90ELb0ELb0ELb1ELb0ELb0ELb0ELb0ELb1ELb1ELb1ELb0ELb0EEENS1_21CollectiveEpilogueFwdINS6_IJSA_SA_SB_EEES9_SD_SF_Li256ELb0ELb1ELb0ELb0EEENS1_29StaticPersistentTileSchedulerILb0EEEEEEEEEvNT_6ParamsE)
        /*0584*/ 	.word	0x00000038


	//----- nvinfo : EIATTR_MIN_STACK_SIZE
	.align		4
.L_291:
        /*0588*/ 	.byte	0x04, 0x12
        /*058a*/ 	.short	(.L_293 - .L_292)
	.align		4
.L_292:
        /*058c*/ 	.word	index@(_ZN7cutlass13device_kernelIN5flash11enable_sm90INS1_16FlashAttnFwdSm90INS1_25CollectiveMainloopFwdSm90ILi2EN4cute5tupleIJNS5_1CILi2EEENS7_ILi1EEES9_EEENS6_IJNS7_ILi128EEENS7_ILi176EEESB_EEELi128ENS_10bfloat16_tEfNS_4arch4Sm90ELb0ELb0ELb1ELb0ELb0ELb0ELb0ELb1ELb1ELb1ELb0ELb0EEENS1_21CollectiveEpilogueFwdINS6_IJSB_SB_SC_EEESA_SE_SG_Li256ELb0ELb1ELb0ELb0EEENS1_29StaticPersistentTileSchedulerILb0EEEEEEEEEvNT_6ParamsE)
        /*0590*/ 	.word	0x00000038


	//----- nvinfo : EIATTR_MIN_STACK_SIZE
	.align		4
.L_293:
        /*0594*/ 	.byte	0x04, 0x12
        /*0596*/ 	.short	(.L_295 - .L_294)
	.align		4
.L_294:
        /*0598*/ 	.word	index@(_ZN7cutlass13device_kernelIN5flash11enable_sm90INS1_16FlashAttnFwdSm90INS1_25CollectiveMainloopFwdSm90ILi2EN4cute5tupleIJNS5_1CILi1EEES8_S8_EEENS6_IJNS7_ILi128EEENS7_ILi176EEESA_EEELi128ENS_10bfloat16_tEfNS_4arch4Sm90ELb0ELb0ELb1ELb1ELb0ELb0ELb0ELb1ELb1ELb1ELb0ELb0EEENS1_21CollectiveEpilogueFwdINS6_IJSA_SA_SB_EEES9_SD_SF_Li256ELb1ELb1ELb0ELb0EEENS1_36VarlenDynamicPersistentTileSchedulerILi128ELi176ELi256ELi128ELb0ELb1ELb1ELb0ELb1ELb1EEEEEEEEEvNT_6ParamsE)
        /*059c*/ 	.word	0x00000060


	//----- nvinfo : EIATTR_MIN_STACK_SIZE
	.align		4
.L_295:
        /*05a0*/ 	.byte	0x04, 0x12
        /*05a2*/ 	.short	(.L_297 - .L_296)
	.align		4
.L_296:
        /*05a4*/ 	.word	index@(_ZN7cutlass13device_kernelIN5flash11enable_sm90INS1_16FlashAttnFwdSm90INS1_25CollectiveMainloopFwdSm90ILi2EN4cute5tupleIJNS5_1CILi1EEES8_S8_EEENS6_IJNS7_ILi128EEENS7_ILi176EEESA_EEELi128ENS_10bfloat16_tEfNS_4arch4Sm90ELb0ELb0ELb1ELb1ELb0ELb1ELb0ELb1ELb1ELb1ELb0ELb0EEENS1_21CollectiveEpilogueFwdINS6_IJSA_SA_SB_EEES9_SD_SF_Li256ELb1ELb1ELb0ELb0EEENS1_36VarlenDynamicPersistentTileSchedulerILi128ELi176ELi256ELi128ELb0ELb1ELb1ELb0ELb1ELb1EEEEEEEEEvNT_6ParamsE)
        /*05a8*/ 	.word	0x00000090


	//----- nvinfo : EIATTR_MIN_STACK_SIZE
	.align		4
.L_297:
        /*05ac*/ 	.byte	0x04, 0x12
        /*05ae*/ 	.short	(.L_299 - .L_298)
	.align		4
.L_298:
        /*05b0*/ 	.word	index@(_ZN7cutlass13device_kernelIN5flash11enable_sm90INS1_16FlashAttnFwdSm90INS1_25CollectiveMainloopFwdSm90ILi2EN4cute5tupleIJNS5_1CILi1EEES8_S8_EEENS6_IJNS7_ILi128EEESA_SA_EEELi128ENS_10bfloat16_tEfNS_4arch4Sm90ELb0ELb1ELb1ELb0ELb0ELb0ELb0ELb1ELb1ELb1ELb0ELb0EEENS1_21CollectiveEpilogueFwdISB_S9_SC_SE_Li256ELb0ELb1ELb0ELb0EEENS1_30DynamicPersistentTileSchedulerILi256ELi128ELb0ELb1ELb1EEEEEEEEEvNT_6ParamsE)
        /*05b4*/ 	.word	0x00000020


	//----- nvinfo : EIATTR_MIN_STACK_SIZE
	.align		4
.L_299:
        /*05b8*/ 	.byte	0x04, 0x12
        /*05ba*/ 	.short	(.L_301 - .L_300)
	.align		4
.L_300:
        /*05bc*/ 	.word	index@(_ZN7cutlass13device_kernelIN5flash11enable_sm90INS1_16FlashAttnFwdSm90INS1_25CollectiveMainloopFwdSm90ILi2EN4cute5tupleIJNS5_1CILi1EEES8_S8_EEENS6_IJNS7_ILi128EEESA_SA_EEELi128ENS_10bfloat16_tEfNS_4arch4Sm90ELb0ELb1ELb1ELb1ELb0ELb0ELb0ELb1ELb1ELb1ELb0ELb0EEENS1_21CollectiveEpilogueFwdISB_S9_SC_SE_Li256ELb1ELb1ELb0ELb0EEENS1_36VarlenDynamicPersistentTileSchedulerILi128ELi128ELi256ELi128ELb0ELb1ELb1ELb1ELb0ELb1EEEEEEEEEvNT_6ParamsE)
        /*05c0*/ 	.word	0x00000048


	//----- nvinfo : EIATTR_MIN_STACK_SIZE
	.align		4
.L_301:
        /*05c4*/ 	.byte	0x04, 0x12
        /*05c6*/ 	.short	(.L_303 - .L_302)
	.align		4
.L_302:
        /*05c8*/ 	.word	index@(_ZN7cutlass13device_kernelIN5flash11enable_sm90INS1_16FlashAttnFwdSm90INS1_25CollectiveMainloopFwdSm90ILi2EN4cute5tupleIJNS5_1CILi1EEES8_S8_EEENS6_IJNS7_ILi128EEESA_SA_EEELi128ENS_10bfloat16_tEfNS_4arch4Sm90ELb0ELb1ELb1ELb1ELb0ELb1ELb0ELb1ELb1ELb1ELb0ELb0EEENS1_21CollectiveEpilogueFwdISB_S9_SC_SE_Li256ELb1ELb1ELb0ELb0EEENS1_36VarlenDynamicPersistentTileSchedulerILi128ELi128ELi256ELi128ELb0ELb1ELb1ELb1ELb0ELb1EEEEEEEEEvNT_6ParamsE)
        /*05cc*/ 	.word	0x00000058


	//----- nvinfo : EIATTR_MIN_STACK_SIZE
	.align		4
.L_303:
        /*05d0*/ 	.byte	0x04, 0x12
        /*05d2*/ 	.short	(.L_305 - .L_304)
	.align		4
.L_304:
        /*05d4*/ 	.word	index@(_ZN7cutlass13device_kernelIN5flash11enable_sm90INS1_16FlashAttnFwdSm90INS1_25CollectiveMainloopFwdSm90ILi2EN4cute5tupleIJNS5_1CILi1EEES8_S8_EEENS6_IJNS7_ILi128EEESA_SA_EEELi128ENS_10bfloat16_tEfNS_4arch4Sm90ELb1ELb0ELb1ELb0ELb0ELb0ELb0ELb1ELb1ELb1ELb0ELb0EEENS1_21CollectiveEpilogueFwdISB_S9_SC_SE_Li256ELb0ELb1ELb0ELb0EEENS1_30DynamicPersistentTileSchedulerILi256ELi128ELb0ELb1ELb1EEEEEEEEEvNT_6ParamsE)
        /*05d8*/ 	.word	0x00000028


	//----- nvinfo : EIATTR_MIN_STACK_SIZE
	.align		4
.L_305:
        /*05dc*/ 	.byte	0x04, 0x12
        /*05de*/ 	.short	(.L_307 - .L_306)
	.align		4
.L_306:
        /*05e0*/ 	.word	index@(_ZN7cutlass13device_kernelIN5flash11enable_sm90INS1_16FlashAttnFwdSm90INS1_25CollectiveMainloopFwdSm90ILi2EN4cute5tupleIJNS5_1CILi1EEES8_S8_EEENS6_IJNS7_ILi128EEESA_SA_EEELi128ENS_10bfloat16_tEfNS_4arch4Sm90ELb1ELb0ELb1ELb1ELb0ELb0ELb0ELb1ELb1ELb1ELb0ELb0EEENS1_21CollectiveEpilogueFwdISB_S9_SC_SE_Li256ELb1ELb1ELb0ELb0EEENS1_36VarlenDynamicPersistentTileSchedulerILi128ELi128ELi256ELi128ELb0ELb1ELb1ELb1ELb1ELb1EEEEEEEEEvNT_6ParamsE)
        /*05e4*/ 	.word	0x00000058


	//----- nvinfo : EIATTR_MIN_STACK_SIZE
	.align		4
.L_307:
        /*05e8*/ 	.byte	0x04, 0x12
        /*05ea*/ 	.short	(.L_309 - .L_308)
	.align		4
.L_308:
        /*05ec*/ 	.word	index@(_ZN7cutlass13device_kernelIN5flash11enable_sm90INS1_16FlashAttnFwdSm90INS1_25CollectiveMainloopFwdSm90ILi2EN4cute5tupleIJNS5_1CILi1EEES8_S8_EEENS6_IJNS7_ILi128EEESA_SA_EEELi128ENS_10bfloat16_tEfNS_4arch4Sm90ELb1ELb0ELb1ELb1ELb0ELb1ELb0ELb1ELb1ELb1ELb0ELb0EEENS1_21CollectiveEpilogueFwdISB_S9_SC_SE_Li256ELb1ELb1ELb0ELb0EEENS1_36VarlenDynamicPersistentTileSchedulerILi128ELi128ELi256ELi128ELb0ELb1ELb1ELb1ELb1ELb1EEEEEEEEEvNT_6ParamsE)
        /*05f0*/ 	.word	0x00000060


	//----- nvinfo : EIATTR_MIN_STACK_SIZE
	.align		4
.L_309:
        /*05f4*/ 	.byte	0x04, 0x12
        /*05f6*/ 	.short	(.L_311 - .L_310)
	.align		4
.L_310:
        /*05f8*/ 	.word	index@(_ZN7cutlass13device_kernelIN5flash11enable_sm90INS1_16FlashAttnFwdSm90INS1_25CollectiveMainloopFwdSm90ILi2EN4cute5tupleIJNS5_1CILi1EEES8_S8_EEENS6_IJNS7_ILi192EEENS7_ILi144EEENS7_ILi96EEEEEELi96ENS_10bfloat16_tEfNS_4arch4Sm90ELb0ELb0ELb1ELb0ELb0ELb0ELb0ELb0ELb1ELb1ELb0ELb0EEENS1_21CollectiveEpilogueFwdINS6_IJSA_SC_SB_EEES9_SE_SG_Li384ELb0ELb1ELb0ELb0EEENS1_29StaticPersistentTileSchedulerILb0EEEEEEEEEvNT_6ParamsE)
        /*05fc*/ 	.word	0x00000030


	//----- nvinfo : EIATTR_MIN_STACK_SIZE
	.align		4
.L_311:
        /*0600*/ 	.byte	0x04, 0x12
        /*0602*/ 	.short	(.L_313 - .L_312)
	.align		4
.L_312:
        /*0604*/ 	.word	index@(_ZN7cutlass13device_kernelIN5flash11enable_sm90INS1_16FlashAttnFwdSm90INS1_25CollectiveMainloopFwdSm90ILi2EN4cute5tupleIJNS5_1CILi1EEES8_S8_EEENS6_IJNS7_ILi192EEENS7_ILi144EEENS7_ILi96EEEEEELi96ENS_10bfloat16_tEfNS_4arch4Sm90ELb0ELb0ELb1ELb1ELb0ELb0ELb0ELb0ELb1ELb1ELb0ELb0EEENS1_21CollectiveEpilogueFwdINS6_IJSA_SC_SB_EEES9_SE_SG_Li384ELb1ELb1ELb0ELb0EEENS1_36VarlenDynamicPersistentTileSchedulerILi192ELi144ELi384ELi128ELb0ELb1ELb1ELb0ELb1ELb1EEEEEEEEEvNT_6ParamsE)
        /*0608*/ 	.word	0x00000040


	//----- nvinfo : EIATTR_MIN_STACK_SIZE
	.align		4
.L_313:
        /*060c*/ 	.byte	0x04, 0x12
        /*060e*/ 	.short	(.L_315 - .L_314)
	.align		4
.L_314:
        /*0610*/ 	.word	index@(_ZN7cutlass13device_kernelIN5flash11enable_sm90INS1_16FlashAttnFwdSm90INS1_25CollectiveMainloopFwdSm90ILi2EN4cute5tupleIJNS5_1CILi1EEES8_S8_EEENS6_IJNS7_ILi192EEENS7_ILi144EEENS7_ILi96EEEEEELi96ENS_10bfloat16_tEfNS_4arch4Sm90ELb0ELb0ELb1ELb1ELb0ELb1ELb0ELb0ELb1ELb1ELb0ELb0EEENS1_21CollectiveEpilogueFwdINS6_IJSA_SC_SB_EEES9_SE_SG_Li384ELb1ELb1ELb0ELb0EEENS1_36VarlenDynamicPersistentTileSchedulerILi192ELi144ELi384ELi128ELb0ELb1ELb1ELb0ELb1ELb1EEEEEEEEEvNT_6ParamsE)
        /*0614*/ 	.word	0x00000108


	//----- nvinfo : EIATTR_MIN_STACK_SIZE
	.align		4
.L_315:
        /*0618*/ 	.byte	0x04, 0x12
        /*061a*/ 	.short	(.L_317 - .L_316)
	.align		4
.L_316:
        /*061c*/ 	.word	index@(_ZN7cutlass13device_kernelIN5flash11enable_sm90INS1_16FlashAttnFwdSm90INS1_25CollectiveMainloopFwdSm90ILi2EN4cute5tupleIJNS5_1CILi1EEES8_S8_EEENS6_IJNS7_ILi192EEENS7_ILi128EEENS7_ILi96EEEEEELi96ENS_10bfloat16_tEfNS_4arch4Sm90ELb0ELb1ELb1ELb0ELb0ELb0ELb0ELb0ELb1ELb1ELb0ELb0EEENS1_21CollectiveEpilogueFwdINS6_IJSA_SC_SB_EEES9_SE_SG_Li384ELb0ELb1ELb0ELb0EEENS1_30DynamicPersistentTileSchedulerILi384ELi128ELb0ELb1ELb1EEEEEEEEEvNT_6ParamsE)
        /*0620*/ 	.word	0x00000000


	//----- nvinfo : EIATTR_MIN_STACK_SIZE
	.align		4
.L_317:
        /*0624*/ 	.byte	0x04, 0x12
        /*0626*/ 	.short	(.L_319 - .L_318)
	.align		4
.L_318:
        /*0628*/ 	.word	index@(_ZN7cutlass13device_kernelIN5flash11enable_sm90INS1_16FlashAttnFwdSm90INS1_25CollectiveMainloopFwdSm90ILi2EN4cute5tupleIJNS5_1CILi1EEES8_S8_EEENS6_IJNS7_ILi192EEENS7_ILi128EEENS7_ILi96EEEEEELi96ENS_10bfloat16_tEfNS_4arch4Sm90ELb0ELb1ELb1ELb1ELb0ELb0ELb0ELb0ELb1ELb1ELb0ELb0EEENS1_21CollectiveEpilogueFwdINS6_IJSA_SC_SB_EEES9_SE_SG_Li384ELb1ELb1ELb0ELb0EEENS1_36VarlenDynamicPersistentTileSchedulerILi192ELi128ELi384ELi128ELb0ELb1ELb1ELb1ELb0ELb1EEEEEEEEEvNT_6ParamsE)
        /*062c*/ 	.word	0x00000038


	//----- nvinfo : EIATTR_MIN_STACK_SIZE
	.align		4
.L_319:
        /*0630*/ 	.byte	0x04, 0x12
        /*0632*/ 	.short	(.L_321 - .L_320)
	.align		4
.L_320:
        /*0634*/ 	.word	index@(_ZN7cutlass13device_kernelIN5flash11enable_sm90INS1_16FlashAttnFwdSm90INS1_25CollectiveMainloopFwdSm90ILi2EN4cute5tupleIJNS5_1CILi1EEES8_S8_EEENS6_IJNS7_ILi192EEENS7_ILi128EEENS7_ILi96EEEEEELi96ENS_10bfloat16_tEfNS_4arch4Sm90ELb0ELb1ELb1ELb1ELb0ELb1ELb0ELb0ELb1ELb1ELb0ELb0EEENS1_21CollectiveEpilogueFwdINS6_IJSA_SC_SB_EEES9_SE_SG_Li384ELb1ELb1ELb0ELb0EEENS1_36VarlenDynamicPersistentTileSchedulerILi192ELi128ELi384ELi128ELb0ELb1ELb1ELb1ELb0ELb1EEEEEEEEEvNT_6ParamsE)
        /*0638*/ 	.word	0x00000068


	//----- nvinfo : EIATTR_MIN_STACK_SIZE
	.align		4
.L_321:
        /*063c*/ 	.byte	0x04, 0x12
        /*063e*/ 	.short	(.L_323 - .L_322)
	.align		4
.L_322:
        /*0640*/ 	.word	index@(_ZN7cutlass13device_kernelIN5flash11enable_sm90INS1_16FlashAttnFwdSm90INS1_25CollectiveMainloopFwdSm90ILi2EN4cute5tupleIJNS5_1CILi1EEES8_S8_EEENS6_IJNS7_ILi192EEENS7_ILi144EEENS7_ILi96EEEEEELi96ENS_10bfloat16_tEfNS_4arch4Sm90ELb1ELb0ELb1ELb0ELb0ELb0ELb0ELb0ELb1ELb1ELb0ELb0EEENS1_21CollectiveEpilogueFwdINS6_IJSA_SC_SB_EEES9_SE_SG_Li384ELb0ELb1ELb0ELb0EEENS1_30DynamicPersistentTileSchedulerILi384ELi128ELb0ELb1ELb1EEEEEEEEEvNT_6ParamsE)
        /*0644*/ 	.word	0x00000010


	//----- nvinfo : EIATTR_MIN_STACK_SIZE
	.align		4
.L_323:
        /*0648*/ 	.byte	0x04, 0x12
        /*064a*/ 	.short	(.L_325 - .L_324)
	.align		4
.L_324:
        /*064c*/ 	.word	index@(_ZN7cutlass13device_kernelIN5flash11enable_sm90INS1_16FlashAttnFwdSm90INS1_25CollectiveMainloopFwdSm90ILi2EN4cute5tupleIJNS5_1CILi1EEES8_S8_EEENS6_IJNS7_ILi192EEENS7_ILi144EEENS7_ILi96EEEEEELi96ENS_10bfloat16_tEfNS_4arch4Sm90ELb1ELb0ELb1ELb1ELb0ELb0ELb0ELb0ELb1ELb1ELb0ELb0EEENS1_21CollectiveEpilogueFwdINS6_IJSA_SC_SB_EEES9_SE_SG_Li384ELb1ELb1ELb0ELb0EEENS1_36VarlenDynamicPersistentTileSchedulerILi192ELi144ELi384ELi128ELb0ELb1ELb1ELb1ELb1ELb1EEEEEEEEEvNT_6ParamsE)
        /*0650*/ 	.word	0x00000038


	//----- nvinfo : EIATTR_MIN_STACK_SIZE
	.align		4
.L_325:
        /*0654*/ 	.byte	0x04, 0x12
        /*0656*/ 	.short	(.L_327 - .L_326)
	.align		4
.L_326:
        /*0658*/ 	.word	index@(_ZN7cutlass13device_kernelIN5flash11enable_sm90INS1_16FlashAttnFwdSm90INS1_25CollectiveMainloopFwdSm90ILi2EN4cute5tupleIJNS5_1CILi1EEES8_S8_EEENS6_IJNS7_ILi192EEENS7_ILi144EEENS7_ILi96EEEEEELi96ENS_10bfloat16_tEfNS_4arch4Sm90ELb1ELb0ELb1ELb1ELb0ELb1ELb0ELb0ELb1ELb1ELb0ELb0EEENS1_21CollectiveEpilogueFwdINS6_IJSA_SC_SB_EEES9_SE_SG_Li384ELb1ELb1ELb0ELb0EEENS1_36VarlenDynamicPersistentTileSchedulerILi192ELi144ELi384ELi128ELb0ELb1ELb1ELb1ELb1ELb1EEEEEEEEEvNT_6ParamsE)
        /*065c*/ 	.word	0x000000c8


	//----- nvinfo : EIATTR_MIN_STACK_SIZE
	.align		4
.L_327:
        /*0660*/ 	.byte	0x04, 0x12
        /*0662*/ 	.short	(.L_329 - .L_328)
	.align		4
.L_328:
        /*0664*/ 	.word	index@(_ZN7cutlass13device_kernelIN5flash11enable_sm90INS1_16FlashAttnFwdSm90INS1_25CollectiveMainloopFwdSm90ILi2EN4cute5tupleIJNS5_1CILi1EEES8_S8_EEENS6_IJNS7_ILi192EEESA_NS7_ILi64EEEEEELi64ENS_10bfloat16_tEfNS_4arch4Sm90ELb0ELb0ELb1ELb0ELb0ELb0ELb0ELb0ELb1ELb1ELb0ELb0EEENS1_21CollectiveEpilogueFwdINS6_IJSA_SB_SA_EEES9_SD_SF_Li384ELb0ELb1ELb0ELb0EEENS1_29StaticPersistentTileSchedulerILb0EEEEEEEEEvNT_6ParamsE)
        /*0668*/ 	.word	0x00000030


	//----- nvinfo : EIATTR_MIN_STACK_SIZE
	.align		4
.L_329:
        /*066c*/ 	.byte	0x04, 0x12
        /*066e*/ 	.short	(.L_331 - .L_330)
	.align		4
.L_330:
        /*0670*/ 	.word	index@(_ZN7cutlass13device_kernelIN5flash11enable_sm90INS1_16FlashAttnFwdSm90INS1_25CollectiveMainloopFwdSm90ILi2EN4cute5tupleIJNS5_1CILi1EEES8_S8_EEENS6_IJNS7_ILi192EEESA_NS7_ILi64EEEEEELi64ENS_10bfloat16_tEfNS_4arch4Sm90ELb0ELb0ELb1ELb1ELb0ELb0ELb0ELb0ELb1ELb1ELb0ELb0EEENS1_21CollectiveEpilogueFwdINS6_IJSA_SB_SA_EEES9_SD_SF_Li384ELb1ELb1ELb0ELb0EEENS1_36VarlenDynamicPersistentTileSchedulerILi192ELi192ELi384ELi128ELb0ELb1ELb1ELb0ELb1ELb1EEEEEEEEEvNT_6ParamsE)
        /*0674*/ 	.word	0x00000040


	//----- nvinfo : EIATTR_MIN_STACK_SIZE
	.align		4
.L_331:
        /*0678*/ 	.byte	0x04, 0x12
        /*067a*/ 	.short	(.L_333 - .L_332)
	.align		4
.L_332:
        /*067c*/ 	.word	index@(_ZN7cutlass13device_kernelIN5flash11enable_sm90INS1_16FlashAttnFwdSm90INS1_25CollectiveMainloopFwdSm90ILi2EN4cute5tupleIJNS5_1CILi1EEES8_S8_EEENS6_IJNS7_ILi192EEESA_NS7_ILi64EEEEEELi64ENS_10bfloat16_tEfNS_4arch4Sm90ELb0ELb0ELb1ELb1ELb0ELb1ELb0ELb0ELb1ELb1ELb0ELb0EEENS1_21CollectiveEpilogueFwdINS6_IJSA_SB_SA_EEES9_SD_SF_Li384ELb1ELb1ELb0ELb0EEENS1_36VarlenDynamicPersistentTileSchedulerILi192ELi192ELi384ELi128ELb0ELb1ELb1ELb0ELb1ELb1EEEEEEEEEvNT_6ParamsE)
        /*0680*/ 	.word	0x000000c8


	//----- nvinfo : EIATTR_MIN_STACK_SIZE
	.align		4
.L_333:
        /*0684*/ 	.byte	0x04, 0x12
        /*0686*/ 	.short	(.L_335 - .L_334)
	.align		4
.L_334:
        /*0688*/ 	.word	index@(_ZN7cutlass13device_kernelIN5flash11enable_sm90INS1_16FlashAttnFwdSm90INS1_25CollectiveMainloopFwdSm90ILi2EN4cute5tupleIJNS5_1CILi1EEES8_S8_EEENS6_IJNS7_ILi192EEENS7_ILi128EEENS7_ILi64EEEEEELi64ENS_10bfloat16_tEfNS_4arch4Sm90ELb0ELb1ELb1ELb0ELb0ELb0ELb0ELb1ELb1ELb1ELb0ELb0EEENS1_21CollectiveEpilogueFwdINS6_IJSA_SC_SB_EEES9_SE_SG_Li384ELb0ELb1ELb0ELb0EEENS1_30DynamicPersistentTileSchedulerILi384ELi128ELb0ELb1ELb1EEEEEEEEEvNT_6ParamsE)
        /*068c*/ 	.word	0x00000000


	//----- nvinfo : EIATTR_MIN_STACK_SIZE
	.align		4
.L_335:
        /*0690*/ 	.byte	0x04, 0x12
        /*0692*/ 	.short	(.L_337 - .L_336)
	.align		4
.L_336:
        /*0694*/ 	.word	index@(_ZN7cutlass13device_kernelIN5flash11enable_sm90INS1_16FlashAttnFwdSm90INS1_25CollectiveMainloopFwdSm90ILi2EN4cute5tupleIJNS5_1CILi1EEES8_S8_EEENS6_IJNS7_ILi192EEENS7_ILi128EEENS7_ILi64EEEEEELi64ENS_10bfloat16_tEfNS_4arch4Sm90ELb0ELb1ELb1ELb1ELb0ELb0ELb0ELb1ELb1ELb1ELb0ELb0EEENS1_21CollectiveEpilogueFwdINS6_IJSA_SC_SB_EEES9_SE_SG_Li384ELb1ELb1ELb0ELb0EEENS1_36VarlenDynamicPersistentTileSchedulerILi192ELi128ELi384ELi128ELb0ELb1ELb1ELb1ELb0ELb1EEEEEEEEEvNT_6ParamsE)
        /*0698*/ 	.word	0x00000038


	//----- nvinfo : EIATTR_MIN_STACK_SIZE
	.align		4
.L_337:
        /*069c*/ 	.byte	0x04, 0x12
        /*069e*/ 	.short	(.L_339 - .L_338)
	.align		4
.L_338:
        /*06a0*/ 	.word	index@(_ZN7cutlass13device_kernelIN5flash11enable_sm90INS1_16FlashAttnFwdSm90INS1_25CollectiveMainloopFwdSm90ILi2EN4cute5tupleIJNS5_1CILi1EEES8_S8_EEENS6_IJNS7_ILi192EEENS7_ILi128EEENS7_ILi64EEEEEELi64ENS_10bfloat16_tEfNS_4arch4Sm90ELb0ELb1ELb1ELb1ELb0ELb1ELb0ELb1ELb1ELb1ELb0ELb0EEENS1_21CollectiveEpilogueFwdINS6_IJSA_SC_SB_EEES9_SE_SG_Li384ELb1ELb1ELb0ELb0EEENS1_36VarlenDynamicPersistentTileSchedulerILi192ELi128ELi384ELi128ELb0ELb1ELb1ELb1ELb0ELb1EEEEEEEEEvNT_6ParamsE)
        /*06a4*/ 	.word	0x00000068


	//----- nvinfo : EIATTR_MIN_STACK_SIZE
	.align		4
.L_339:
        /*06a8*/ 	.byte	0x04, 0x12
        /*06aa*/ 	.short	(.L_341 - .L_340)
	.align		4
.L_340:
        /*06ac*/ 	.word	index@(_ZN7cutlass13device_kernelIN5flash11enable_sm90INS1_16FlashAttnFwdSm90INS1_25CollectiveMainloopFwdSm90ILi2EN4cute5tupleIJNS5_1CILi1EEES8_S8_EEENS6_IJNS7_ILi192EEENS7_ILi128EEENS7_ILi64EEEEEELi64ENS_10bfloat16_tEfNS_4arch4Sm90ELb1ELb0ELb1ELb0ELb0ELb0ELb0ELb1ELb1ELb1ELb0ELb0EEENS1_21CollectiveEpilogueFwdINS6_IJSA_SC_SB_EEES9_SE_SG_Li384ELb0ELb1ELb0ELb0EEENS1_30DynamicPersistentTileSchedulerILi384ELi128ELb0ELb1ELb1EEEEEEEEEvNT_6ParamsE)
        /*06b0*/ 	.word	0x00000008


	//----- nvinfo : EIATTR_MIN_STACK_SIZE
	.align		4
.L_341:
        /*06b4*/ 	.byte	0x04, 0x12
        /*06b6*/ 	.short	(.L_343 - .L_342)
	.align		4
.L_342:
        /*06b8*/ 	.word	index@(_ZN7cutlass13device_kernelIN5flash11enable_sm90INS1_16FlashAttnFwdSm90INS1_25CollectiveMainloopFwdSm90ILi2EN4cute5tupleIJNS5_1CILi1EEES8_S8_EEENS6_IJNS7_ILi192EEENS7_ILi128EEENS7_ILi64EEEEEELi64ENS_10bfloat16_tEfNS_4arch4Sm90ELb1ELb0ELb1ELb1ELb0ELb0ELb0ELb1ELb1ELb1ELb0ELb0EEENS1_21CollectiveEpilogueFwdINS6_IJSA_SC_SB_EEES9_SE_SG_Li384ELb1ELb1ELb0ELb0EEENS1_36VarlenDynamicPersistentTileSchedulerILi192ELi128ELi384ELi128ELb0ELb1ELb1ELb1ELb1ELb1EEEEEEEEEvNT_6ParamsE)
        /*06bc*/ 	.word	0x00000038


	//----- nvinfo : EIATTR_MIN_STACK_SIZE
	.align		4
.L_343:
        /*06c0*/ 	.byte	0x04, 0x12
        /*06c2*/ 	.short	(.L_345 - .L_344)
	.align		4
.L_344:
        /*06c4*/ 	.word	index@(_ZN7cutlass13device_kernelIN5flash11enable_sm90INS1_16FlashAttnFwdSm90INS1_25CollectiveMainloopFwdSm90ILi2EN4cute5tupleIJNS5_1CILi1EEES8_S8_EEENS6_IJNS7_ILi192EEENS7_ILi128EEENS7_ILi64EEEEEELi64ENS_10bfloat16_tEfNS_4arch4Sm90ELb1ELb0ELb1ELb1ELb0ELb1ELb0ELb1ELb1ELb1ELb0ELb0EEENS1_21CollectiveEpilogueFwdINS6_IJSA_SC_SB_EEES9_SE_SG_Li384ELb1ELb1ELb0ELb0EEENS1_36VarlenDynamicPersistentTileSchedulerILi192ELi128ELi384ELi128ELb0ELb1ELb1ELb1ELb1ELb1EEEEEEEEEvNT_6ParamsE)
        /*06c8*/ 	.word	0x00000060
.L_345:


//--------------------- .nv.compat                --------------------------
	.section	.nv.compat,"",@"SHT_CUDA_COMPAT_INFO"
	.align	4
        /*0000*/ 	.byte	0x02, 0x09, 0x01, 0x00, 0x02, 0x02, 0x04, 0x00, 0x02, 0x05, 0x05, 0x00, 0x03, 0x07, 0x01, 0x01
        /*0010*/ 	.byte	0x02, 0x03, 0x01, 0x00, 0x02, 0x06, 0x01, 0x00, 0x04, 0x0b, 0x08, 0x00, 0x00, 0x00, 0x00, 0x00
        /*0020*/ 	.byte	0x00, 0x00, 0x00, 0x00


//--------------------- .nv.info._ZN7cutlass13device_kernelIN5flash11enable_sm90INS1_16FlashAttnFwdSm90INS1_25CollectiveMainloopFwdSm90ILi2EN4cute5tupleIJNS5_1CILi1EEES8_S8_EEENS6_IJNS7_ILi128EEENS7_ILi80EEENS7_ILi256EEEEEELi256ENS_10bfloat16_tEfNS_4arch4Sm90ELb0ELb0ELb1ELb0ELb0ELb0ELb0ELb1ELb1ELb1ELb0ELb0EEENS1_21CollectiveEpilogueFwdINS6_IJSA_SC_SB_EEES9_SE_SG_Li256ELb0ELb1ELb0ELb0EEENS1_29StaticPersistentTileSchedulerILb0EEEEEEEEEvNT_6ParamsE --------------------------
	.section	.nv.info._ZN7cutlass13device_kernelIN5flash11enable_sm90INS1_16FlashAttnFwdSm90INS1_25CollectiveMainloopFwdSm90ILi2EN4cute5tupleIJNS5_1CILi1EEES8_S8_EEENS6_IJNS7_ILi128EEENS7_ILi80EEENS7_ILi256EEEEEELi256ENS_10bfloat16_tEfNS_4arch4Sm90ELb0ELb0ELb1ELb0ELb0ELb0ELb0ELb1ELb1ELb1ELb0ELb0EEENS1_21CollectiveEpilogueFwdINS6_IJSA_SC_SB_EEES9_SE_SG_Li256ELb0ELb1ELb0ELb0EEENS1_29StaticPersistentTileSchedulerILb0EEEEEEEEEvNT_6ParamsE,"",@"SHT_CUDA_INFO"
	.sectionflags	@""
	.align	4


	//----- nvinfo : EIATTR_CUDA_API_VERSION
	.align		4
        /*0000*/ 	.byte	0x04, 0x37
        /*0002*/ 	.short	(.L_347 - .L_346)
.L_346:
        /*0004*/ 	.word	0x00000082


	//----- nvinfo : EIATTR_KPARAM_INFO
	.align		4
.L_347:
        /*0008*/ 	.byte	0x04, 0x17
        /*000a*/ 	.short	(.L_349 - .L_348)
.L_348:
        /*000c*/ 	.word	0x00000000
        /*0010*/ 	.short	0x0000
        /*0012*/ 	.short	0x0070
        /*0014*/ 	.byte	0x00, 0xf0, 0x01, 0x28


	//----- nvinfo : EIATTR_SPARSE_MMA_MASK
	.align		4
.L_349:
        /*0018*/ 	.byte	0x03, 0x50
        /*001a*/ 	.short	0x0000


	//----- nvinfo : EIATTR_MAXREG_COUNT
	.align		4
        /*001c*/ 	.byte	0x03, 0x1b
        /*001e*/ 	.short	0x00a8


	//----- nvinfo : EIATTR_NUM_BARRIERS
	.align		4
        /*0020*/ 	.byte	0x02, 0x4c
        /*0022*/ 	.byte	0x09
	.zero		1


	//----- nvinfo : EIATTR_EXTERNS
	.align		4
        /*0024*/ 	.byte	0x04, 0x0f
        /*0026*/ 	.short	(.L_351 - .L_350)


	//   ....[0]....
	.align		4
.L_350:
        /*0028*/ 	.word	index@(__assertfail)


	//----- nvinfo : EIATTR_ANNOTATIONS
	.align		4
.L_351:
        /*002c*/ 	.byte	0x04, 0x55
        /*002e*/ 	.short	(.L_353 - .L_352)


	//   ....[0]....
.L_352:
        /*0030*/ 	.word	0x00000001
        /*0034*/ 	.byte	0x50, 0x09, 0x00, 0x00, 0x01, 0x00, 0x00, 0x00, 0x10, 0x0a, 0x00, 0x00, 0x01, 0x00, 0x00, 0x00
        /* <DEDUP_REMOVED lines=30> */
        /*0224*/ 	.byte	0xd0, 0x18, 0x01, 0x00


	//----- nvinfo : EIATTR_MERCURY_ISA_VERSION
	.align		4
.L_353:
        /*0228*/ 	.byte	0x03, 0x5f
        /*022a*/ 	.short	0x0101


	//----- nvinfo : EIATTR_INT_WARP_WIDE_INSTR_OFFSETS
	.align		4
        /*022c*/ 	.byte	0x04, 0x31
        /*022e*/ 	.short	(.L_355 - .L_354)


	//   ....[0]....
.L_354:
        /*0230*/ 	.word	0x00000130


	//   ....[1]....
        /*0234*/ 	.word	0x00000170


	//   ....[2]....
        /*0238*/ 	.word	0x000001e0


	//----- nvinfo : EIATTR_COOP_GROUP_MASK_REGIDS
	.align		4
.L_355:
        /*023c*/ 	.byte	0x04, 0x29
        /*023e*/ 	.short	(.L_357 - .L_356)


	//   ....[0]....
.L_356:
        /*0240*/ 	.word	0xffffffff


	//   ....[1]....
        /*0244*/ 	.word	0xffffffff


	//   ....[2]....
        /*0248*/ 	.word	0xffffffff


	//   ....[3]....
        /*024c*/ 	.word	0xffffffff


	//   ....[4]....
        /*0250*/ 	.word	0xffffffff


	//   ....[5]....
        /*0254*/ 	.word	0xffffffff


	//   ....[6]....
        /*0258*/ 	.word	0xffffffff


	//   ....[7]....
        /*025c*/ 	.word	0xffffffff


	//   ....[8]....
        /*0260*/ 	.word	0xffffffff


	//   ....[9]....
        /*0264*/ 	.word	0xffffffff


	//   ....[10]....
        /*0268*/ 	.word	0xffffffff


	//   ....[11]....
        /*026c*/ 	.word	0xffffffff


	//   ....[12]....
        /*0270*/ 	.word	0xffffffff


	//   ....[13]....
        /*0274*/ 	.word	0xffffffff


	//   ....[14]....
        /*0278*/ 	.word	0xffffffff


	//   ....[15]....
        /*027c*/ 	.word	0xffffffff


	//   ....[16]....
        /*0280*/ 	.word	0xffffffff


	//   ....[17]....
        /*0284*/ 	.word	0xffffffff


	//   ....[18]....
        /*0288*/ 	.word	0xffffffff


	//   ....[19]....
        /*028c*/ 	.word	0xffffffff


	//   ....[20]....
        /*0290*/ 	.word	0xffffffff


	//   ....[21]....
        /*0294*/ 	.word	0xffffffff


	//   ....[22]....
        /*0298*/ 	.word	0xffffffff


	//   ....[23]....
        /*029c*/ 	.word	0xffffffff


	//   ....[24]....
        /*02a0*/ 	.word	0xffffffff


	//   ....[25]....
        /*02a4*/ 	.word	0xffffffff


	//   ....[26]....
        /*02a8*/ 	.word	0xffffffff


	//   ....[27]....
        /*02ac*/ 	.word	0xffffffff


	//   ....[28]....
        /*02b0*/ 	.word	0xffffffff


	//   ....[29]....
        /*02b4*/ 	.word	0xffffffff


	//   ....[30]....
        /*02b8*/ 	.word	0xffffffff


	//   ....[31]....
        /*02bc*/ 	.word	0xffffffff


	//   ....[32]....
        /*02c0*/ 	.word	0xffffffff


	//   ....[33]....
        /*02c4*/ 	.word	0xffffffff


	//   ....[34]....
        /*02c8*/ 	.word	0xffffffff


	//   ....[35]....
        /*02cc*/ 	.word	0xffffffff


	//   ....[36]....
        /*02d0*/ 	.word	0xffffffff


	//   ....[37]....
        /*02d4*/ 	.word	0xffffffff


	//   ....[38]....
        /*02d8*/ 	.word	0xffffffff


	//   ....[39]....
        /*02dc*/ 	.word	0xffffffff


	//   ....[40]....
        /*02e0*/ 	.word	0xffffffff


	//   ....[41]....
        /*02e4*/ 	.word	0xffffffff


	//   ....[42]....
        /*02e8*/ 	.word	0xffffffff


	//   ....[43]....
        /*02ec*/ 	.word	0xffffffff


	//   ....[44]....
        /*02f0*/ 	.word	0xffffffff


	//   ....[45]....
        /*02f4*/ 	.word	0xffffffff


	//   ....[46]....
        /*02f8*/ 	.word	0xffffffff


	//   ....[47]....
        /*02fc*/ 	.word	0xffffffff


	//   ....[48]....
        /*0300*/ 	.word	0xffffffff


	//   ....[49]....
        /*0304*/ 	.word	0xffffffff


	//   ....[50]....
        /*0308*/ 	.word	0x0500000f


	//   ....[51]....
        /*030c*/ 	.word	0x0500000f


	//   ....[52]....
        /*0310*/ 	.word	0x0500000f


	//   ....[53]....
        /*0314*/ 	.word	0x0500000f


	//   ....[54]....
        /*0318*/ 	.word	0x0500000f


	//   ....[55]....
        /*031c*/ 	.word	0x0500000f


	//   ....[56]....
        /*0320*/ 	.word	0x0500000f


	//   ....[57]....
        /*0324*/ 	.word	0x0500000f


	//   ....[58]....
        /*0328*/ 	.word	0x0500000f


	//   ....[59]....
        /*032c*/ 	.word	0x0500000f


	//   ....[60]....
        /*0330*/ 	.word	0x0500000f


	//   ....[61]....
        /*0334*/ 	.word	0x0500000f


	//   ....[62]....
        /*0338*/ 	.word	0x0500000f


	//   ....[63]....
        /*033c*/ 	.word	0x0500000f


	//   ....[64]....
        /*0340*/ 	.word	0x0500000f


	//   ....[65]....
        /*0344*/ 	.word	0x0500000f


	//   ....[66]....
        /*0348*/ 	.word	0x0500000f


	//   ....[67]....
        /*034c*/ 	.word	0x0500000f


	//----- nvinfo : EIATTR_COOP_GROUP_INSTR_OFFSETS
	.align		4
.L_357:
        /*0350*/ 	.byte	0x04, 0x28
        /*0352*/ 	.short	(.L_359 - .L_358)


	//   ....[0]....
.L_358:
        /*0354*/ 	.word	0x00000060


	//   ....[1]....
        /*0358*/ 	.word	0x00000140


	//   ....[2]....
        /*035c*/ 	.word	0x00000190


	//   ....[3]....
        /*0360*/ 	.word	0x000003c0


	//   ....[4]....
        /*0364*/ 	.word	0x00000520


	//   ....[5]....
        /*0368*/ 	.word	0x00000640


	//   ....[6]....
        /*036c*/ 	.word	0x000007a0


	//   ....[7]....
        /*0370*/ 	.word	0x00000e00


	//   ....[8]....
        /*0374*/ 	.word	0x00004680


	//   ....[9]....
        /*0378*/ 	.word	0x000046f0


	//   ....[10]....
        /*037c*/ 	.word	0x00004a90


	//   ....[11]....
        /*0380*/ 	.word	0x00004b10


	//   ....[12]....
        /*0384*/ 	.word	0x000089c0


	//   ....[13]....
        /*0388*/ 	.word	0x00008a20


	//   ....[14]....
        /*038c*/ 	.word	0x00009010


	//   ....[15]....
        /*0390*/ 	.word	0x00009070


	//   ....[16]....
        /*0394*/ 	.word	0x0000a160


	//   ....[17]....
        /*0398*/ 	.word	0x0000a1a0


	//   ....[18]....
        /*039c*/ 	.word	0x0000a2a0


	//   ....[19]....
        /*03a0*/ 	.word	0x0000a2b0


	//   ....[20]....
        /*03a4*/ 	.word	0x0000c000


	//   ....[21]....
        /*03a8*/ 	.word	0x0000c060


	//   ....[22]....
        /*03ac*/ 	.word	0x0000c170


	//   ....[23]....
        /*03b0*/ 	.word	0x0000c180


	//   ....[24]....
        /*03b4*/ 	.word	0x0000c5e0


	//   ....[25]....
        /*03b8*/ 	.word	0x0000c620


	//   ....[26]....
        /*03bc*/ 	.word	0x0000c760


	//   ....[27]....
        /*03c0*/ 	.word	0x0000c780


	//   ....[28]....
        /*03c4*/ 	.word	0x0000c8c0


	//   ....[29]....
        /*03c8*/ 	.word	0x0000c8e0


	//   ....[30]....
        /*03cc*/ 	.word	0x0000ca40


	//   ....[31]....
        /*03d0*/ 	.word	0x0000ca70


	//   ....[32]....
        /*03d4*/ 	.word	0x0000d540


	//   ....[33]....
        /*03d8*/ 	.word	0x0000e050


	//   ....[34]....
        /*03dc*/ 	.word	0x0000e080


	//   ....[35]....
        /*03e0*/ 	.word	0x0000e140


	//   ....[36]....
        /*03e4*/ 	.word	0x0000e150


	//   ....[37]....
        /*03e8*/ 	.word	0x0000e1f0


	//   ....[38]....
        /*03ec*/ 	.word	0x0000e200


	//   ....[39]....
        /*03f0*/ 	.word	0x0000e2a0


	//   ....[40]....
        /*03f4*/ 	.word	0x0000e2b0


	//   ....[41]....
        /*03f8*/ 	.word	0x0000e350


	//   ....[42]....
        /*03fc*/ 	.word	0x0000e360


	//   ....[43]....
        /*0400*/ 	.word	0x0000e400


	//   ....[44]....
        /*0404*/ 	.word	0x0000e410


	//   ....[45]....
        /*0408*/ 	.word	0x0000e4b0


	//   ....[46]....
        /*040c*/ 	.word	0x0000e4c0


	//   ....[47]....
        /*0410*/ 	.word	0x0000e500


	//   ....[48]....
        /*0414*/ 	.word	0x0000e550


	//   ....[49]....
        /*0418*/ 	.word	0x000117e0


	//   ....[50]....
        /*041c*/ 	.word	0x00011d00


	//   ....[51]....
        /*0420*/ 	.word	0x00011e70


	//   ....[52]....
        /*0424*/ 	.word	0x00011ed0


	//   ....[53]....
        /*0428*/ 	.word	0x00012040


	//   ....[54]....
        /*042c*/ 	.word	0x00012090


	//   ....[55]....
        /*0430*/ 	.word	0x000121c0


	//   ....[56]....
        /*0434*/ 	.word	0x00012210


	//   ....[57]....
        /*0438*/ 	.word	0x00012340


	//   ....[58]....
        /*043c*/ 	.word	0x00012390


	//   ....[59]....
        /*0440*/ 	.word	0x000124c0


	//   ....[60]....
        /*0444*/ 	.word	0x00012510


	//   ....[61]....
        /*0448*/ 	.word	0x00012640


	//   ....[62]....
        /*044c*/ 	.word	0x00012690


	//   ....[63]....
        /*0450*/ 	.word	0x000127c0


	//   ....[64]....
        /*0454*/ 	.word	0x00012810


	//   ....[65]....
        /*0458*/ 	.word	0x00012920


	//   ....[66]....
        /*045c*/ 	.word	0x00012970


	//   ....[67]....
        /*0460*/ 	.word	0x00012d10


	//----- nvinfo : EIATTR_REG_RECONFIG
	.align		4
.L_359:
        /*0464*/ 	.byte	0x01, 0x54
	.zero		2


	//----- nvinfo : EIATTR_SYSCALL_OFFSETS
	.align		4
        /*0468*/ 	.byte	0x04, 0x46
        /*046a*/ 	.short	(.L_361 - .L_360)


	//   ....[0]....
.L_360:
        /*046c*/ 	.word	0x000011c0


	//   ....[1]....
        /*0470*/ 	.word	0x0000d190


	//   ....[2]....
        /*0474*/ 	.word	0x0000d2d0


	//   ....[3]....
        /*0478*/ 	.word	0x0000d3c0


	//   ....[4]....
        /*047c*/ 	.word	0x0000dbd0


	//----- nvinfo : EIATTR_MBARRIER_INSTR_OFFSETS
	.align		4
.L_361:
        /*0480*/ 	.byte	0x04, 0x39
        /*0482*/ 	.short	(.L_363 - .L_362)


	//   ....[0]....
.L_362:
        /*0484*/ 	.word	0x00000270
        /*0488*/ 	.word	0x000000ff
        /*048c*/ 	.word	0x00038800
        /*0490*/ 	.short	0x0100
        /*0492*/ 	.byte	0x08
	.zero		1


	//   ....[1]....
        /*0494*/ 	.word	0x00000280
        /*0498*/ 	.word	0x000000ff
        /*049c*/ 	.word	0x00038820
        /*04a0*/ 	.short	0x0100
        /*04a2*/ 	.byte	0x08
	.zero		1


	//   ....[2]....
        /*04a4*/ 	.word	0x00000370
        /*04a8*/ 	.word	0x000000ff
        /*04ac*/ 	.word	0x00038830
        /*04b0*/ 	.short	0x0100
        /*04b2*/ 	.byte	0x08
	.zero		1


	//   ....[3]....
        /*04b4*/ 	.word	0x00000380
        /*04b8*/ 	.word	0x000000ff
        /*04bc*/ 	.word	0x00038840
        /*04c0*/ 	.short	0x0100
        /*04c2*/ 	.byte	0x08
	.zero		1


	//   ....[4]....
        /*04c4*/ 	.word	0x00000390
        /*04c8*/ 	.word	0x000000ff
        /*04cc*/ 	.word	0x00038838
        /*04d0*/ 	.short	0x0100
        /*04d2*/ 	.byte	0x08
	.zero		1


	//   ....[5]....
        /*04d4*/ 	.word	0x000003a0
        /*04d8*/ 	.word	0x000000ff
        /*04dc*/ 	.word	0x00038848
        /*04e0*/ 	.short	0x0100
        /*04e2*/ 	.byte	0x08
	.zero		1


	//   ....[6]....
        /*04e4*/ 	.word	0x000004d0
        /*04e8*/ 	.word	0x000000ff
        /*04ec*/ 	.word	0x00038850
        /*04f0*/ 	.short	0x0100
        /*04f2*/ 	.byte	0x08
	.zero		1


	//   ....[7]....
        /*04f4*/ 	.word	0x000004e0
        /*04f8*/ 	.word	0x000000ff
        /*04fc*/ 	.word	0x00038860
        /*0500*/ 	.short	0x0100
        /*0502*/ 	.byte	0x08
	.zero		1


	//   ....[8]....
        /*0504*/ 	.word	0x000004f0
        /*0508*/ 	.word	0x000000ff
        /*050c*/ 	.word	0x00038858
        /*0510*/ 	.short	0x0100
        /*0512*/ 	.byte	0x08
	.zero		1


	//   ....[9]....
        /*0514*/ 	.word	0x00000500
        /*0518*/ 	.word	0x000000ff
        /*051c*/ 	.word	0x00038868
        /*0520*/ 	.short	0x0100
        /*0522*/ 	.byte	0x08
	.zero		1


	//   ....[10]....
        /*0524*/ 	.word	0x000005f0
        /*0528*/ 	.word	0x000000ff
        /*052c*/ 	.word	0x00038870
        /*0530*/ 	.short	0x0100
        /*0532*/ 	.byte	0x06
	.zero		1


	//   ....[11]....
        /*0534*/ 	.word	0x00000600
        /*0538*/ 	.word	0x000000ff
        /*053c*/ 	.word	0x00038880
        /*0540*/ 	.short	0x0100
        /*0542*/ 	.byte	0x06
	.zero		1


	//   ....[12]....
        /*0544*/ 	.word	0x00000610
        /*0548*/ 	.word	0x000000ff
        /*054c*/ 	.word	0x00038878
        /*0550*/ 	.short	0x0100
        /*0552*/ 	.byte	0x06
	.zero		1


	//   ....[13]....
        /*0554*/ 	.word	0x00000620
        /*0558*/ 	.word	0x000000ff
        /*055c*/ 	.word	0x00038888
        /*0560*/ 	.short	0x0100
        /*0562*/ 	.byte	0x06
	.zero		1


	//   ....[14]....
        /*0564*/ 	.word	0x00000750
        /*0568*/ 	.word	0x000000ff
        /*056c*/ 	.word	0x00038890
        /*0570*/ 	.short	0x0100
        /*0572*/ 	.byte	0x08
	.zero		1


	//   ....[15]....
        /*0574*/ 	.word	0x00000760
        /*0578*/ 	.word	0x000000ff
        /*057c*/ 	.word	0x000388a0
        /*0580*/ 	.short	0x0100
        /*0582*/ 	.byte	0x08
	.zero		1


	//   ....[16]....
        /*0584*/ 	.word	0x00000770
        /*0588*/ 	.word	0x000000ff
        /*058c*/ 	.word	0x00038898
        /*0590*/ 	.short	0x0100
        /*0592*/ 	.byte	0x08
	.zero		1


	//   ....[17]....
        /*0594*/ 	.word	0x00000780
        /*0598*/ 	.word	0x000000ff
        /*059c*/ 	.word	0x000388a8
        /*05a0*/ 	.short	0x0100
        /*05a2*/ 	.byte	0x08
	.zero		1


	//   ....[18]....
        /*05a4*/ 	.word	0x000008b0
        /*05a8*/ 	.word	0x000000ff
        /*05ac*/ 	.word	0x000388b0
        /*05b0*/ 	.short	0x0100
        /*05b2*/ 	.byte	0x08
	.zero		1


	//   ....[19]....
        /*05b4*/ 	.word	0x000008c0
        /*05b8*/ 	.word	0x000000ff
        /*05bc*/ 	.word	0x000388c0
        /*05c0*/ 	.short	0x0100
        /*05c2*/ 	.byte	0x08
	.zero		1


	//   ....[20]....
        /*05c4*/ 	.word	0x000008d0
        /*05c8*/ 	.word	0x000000ff
        /*05cc*/ 	.word	0x000388b8
        /*05d0*/ 	.short	0x0100
        /*05d2*/ 	.byte	0x08
	.zero		1


	//   ....[21]....
        /*05d4*/ 	.word	0x000008e0
        /*05d8*/ 	.word	0x000000ff
        /*05dc*/ 	.word	0x000388c8
        /*05e0*/ 	.short	0x0100
        /*05e2*/ 	.byte	0x08
	.zero		1


	//   ....[22]....
        /*05e4*/ 	.word	0x00001240
        /*05e8*/ 	.word	0x000000ff
        /*05ec*/ 	.word	0x00038800
        /*05f0*/ 	.short	0x010a
        /*05f2*/ 	.byte	0x24
	.zero		1


	//   ....[23]....
        /*05f4*/ 	.word	0x000012d0
        /*05f8*/ 	.word	0x00000000
        /*05fc*/ 	.word	0x00038830
        /*0600*/ 	.short	0x010a
        /*0602*/ 	.byte	0x3f
	.zero		1


	//   ....[24]....
        /*0604*/ 	.word	0x00001350
        /*0608*/ 	.word	0x00000000
        /*060c*/ 	.word	0x00038830
        /*0610*/ 	.short	0x010a
        /*0612*/ 	.byte	0x3f
	.zero		1


	//   ....[25]....
        /*0614*/ 	.word	0x00004500
        /*0618*/ 	.word	0x00000000
        /*061c*/ 	.word	0x00000000
        /*0620*/ 	.short	0x0101
        /*0622*/ 	.byte	0x3f
	.zero		1


	//   ....[26]....
        /*0624*/ 	.word	0x00005a30
        /*0628*/ 	.word	0x000000ff
        /*062c*/ 	.word	0x00038830
        /*0630*/ 	.short	0x010a
        /*0632*/ 	.byte	0x06
	.zero		1


	//   ....[27]....
        /*0634*/ 	.word	0x00005a80
        /*0638*/ 	.word	0x000000ff
        /*063c*/ 	.word	0x00038830
        /*0640*/ 	.short	0x010a
        /*0642*/ 	.byte	0x04
	.zero		1


	//   ....[28]....
        /*0644*/ 	.word	0x00008330
        /*0648*/ 	.word	0x000000ff
        /*064c*/ 	.word	0x00038850
        /*0650*/ 	.short	0x010a
        /*0652*/ 	.byte	0x04
	.zero		1


	//   ....[29]....
        /*0654*/ 	.word	0x00008370
        /*0658*/ 	.word	0x000000ff
        /*065c*/ 	.word	0x00038850
        /*0660*/ 	.short	0x010a
        /*0662*/ 	.byte	0x04
	.zero		1


	//   ....[30]....
        /*0664*/ 	.word	0x000093d0
        /*0668*/ 	.word	0x0000009d
        /*066c*/ 	.word	0x00000000
        /*0670*/ 	.short	0x0101
        /*0672*/ 	.byte	0x3f
	.zero		1


	//   ....[31]....
        /*0674*/ 	.word	0x00009440
        /*0678*/ 	.word	0x000000a5
        /*067c*/ 	.word	0x00000000
        /*0680*/ 	.short	0x0101
        /*0682*/ 	.byte	0x3f
	.zero		1


	//   ....[32]....
        /*0684*/ 	.word	0x0000a0d0
        /*0688*/ 	.word	0x000000ff
        /*068c*/ 	.word	0x00038850
        /*0690*/ 	.short	0x010a
        /*0692*/ 	.byte	0x0c
	.zero		1


	//   ....[33]....
        /*0694*/ 	.word	0x0000a110
        /*0698*/ 	.word	0x000000ff
        /*069c*/ 	.word	0x00038850
        /*06a0*/ 	.short	0x010a
        /*06a2*/ 	.byte	0x0c
	.zero		1


	//   ....[34]....
        /*06a4*/ 	.word	0x0000b250
        /*06a8*/ 	.word	0x0000009b
        /*06ac*/ 	.word	0x00000000
        /*06b0*/ 	.short	0x0101
        /*06b2*/ 	.byte	0x3f
	.zero		1


	//   ....[35]....
        /*06b4*/ 	.word	0x0000c500
        /*06b8*/ 	.word	0x000000ff
        /*06bc*/ 	.word	0x00000000
        /*06c0*/ 	.short	0x0101
        /*06c2*/ 	.byte	0x04
	.zero		1


	//   ....[36]....
        /*06c4*/ 	.word	0x0000d780
        /*06c8*/ 	.word	0x00000000
        /*06cc*/ 	.word	0x00038840
        /*06d0*/ 	.short	0x010a
        /*06d2*/ 	.byte	0x3f
	.zero		1


	//   ....[37]....
        /*06d4*/ 	.word	0x0000e660
        /*06d8*/ 	.word	0x000000ff
        /*06dc*/ 	.word	0x00038800
        /*06e0*/ 	.short	0x0107
        /*06e2*/ 	.byte	0x24
	.zero		1


	//   ....[38]....
        /*06e4*/ 	.word	0x0000e6d0
        /*06e8*/ 	.word	0x000000ff
        /*06ec*/ 	.word	0x00038800
        /*06f0*/ 	.short	0x0101
        /*06f2*/ 	.byte	0x24
	.zero		1


	//   ....[39]....
        /*06f4*/ 	.word	0x0000e700
        /*06f8*/ 	.word	0x000000ff
        /*06fc*/ 	.word	0x00038820
        /*0700*/ 	.short	0x010a
        /*0702*/ 	.byte	0x24
	.zero		1


	//   ....[40]....
        /*0704*/ 	.word	0x0000ea40
        /*0708*/ 	.word	0x00000003
        /*070c*/ 	.word	0x00038840
        /*0710*/ 	.short	0x010a
        /*0712*/ 	.byte	0x3f
	.zero		1


	//   ....[41]....
        /*0714*/ 	.word	0x0000efd0
        /*0718*/ 	.word	0x00000003
        /*071c*/ 	.word	0x00000060
        /*0720*/ 	.short	0x010a
        /*0722*/ 	.byte	0x3f
	.zero		1


	//   ....[42]....
        /*0724*/ 	.word	0x0000f820
        /*0728*/ 	.word	0x00000003
        /*072c*/ 	.word	0x00038840
        /*0730*/ 	.short	0x010a
        /*0732*/ 	.byte	0x3f
	.zero		1


	//   ....[43]....
        /*0734*/ 	.word	0x0000fdb0
        /*0738*/ 	.word	0x00000005
        /*073c*/ 	.word	0x00000060
        /*0740*/ 	.short	0x010a
        /*0742*/ 	.byte	0x3f
	.zero		1


	//   ....[44]....
        /*0744*/ 	.word	0x00010540
        /*0748*/ 	.word	0x00000002
        /*074c*/ 	.word	0x00038840
        /*0750*/ 	.short	0x010a
        /*0752*/ 	.byte	0x3f
	.zero		1


	//   ....[45]....
        /*0754*/ 	.word	0x00010ad0
        /*0758*/ 	.word	0x00000005
        /*075c*/ 	.word	0x00000060
        /*0760*/ 	.short	0x010a
        /*0762*/ 	.byte	0x3f
	.zero		1


	//   ....[46]....
        /*0764*/ 	.word	0x00011100
        /*0768*/ 	.word	0x00000002
        /*076c*/ 	.word	0x00038860
        /*0770*/ 	.short	0x010a
        /*0772*/ 	.byte	0x3f
	.zero		1


	//   ....[47]....
        /*0774*/ 	.word	0x00011760
        /*0778*/ 	.word	0x00000000
        /*077c*/ 	.word	0x00038820
        /*0780*/ 	.short	0x010a
        /*0782*/ 	.byte	0x3f
	.zero		1


	//   ....[48]....
        /*0784*/ 	.word	0x00011950
        /*0788*/ 	.word	0x00000006
        /*078c*/ 	.word	0x00000000
        /*0790*/ 	.short	0x010a
        /*0792*/ 	.byte	0x3f
	.zero		1


	//   ....[49]....
        /*0794*/ 	.word	0x000119a0
        /*0798*/ 	.word	0x00000003
        /*079c*/ 	.word	0x00000000
        /*07a0*/ 	.short	0x010a
        /*07a2*/ 	.byte	0x3f
	.zero		1


	//   ....[50]....
        /*07a4*/ 	.word	0x00011a00
        /*07a8*/ 	.word	0x00000012
        /*07ac*/ 	.word	0x00000000
        /*07b0*/ 	.short	0x010a
        /*07b2*/ 	.byte	0x3f
	.zero		1


	//   ....[51]....
        /*07b4*/ 	.word	0x00011a30
        /*07b8*/ 	.word	0x00000003
        /*07bc*/ 	.word	0x00000000
        /*07c0*/ 	.short	0x010a
        /*07c2*/ 	.byte	0x3f
	.zero		1


	//   ....[52]....
        /*07c4*/ 	.word	0x00011aa0
        /*07c8*/ 	.word	0x00000003
        /*07cc*/ 	.word	0x00038800
        /*07d0*/ 	.short	0x010a
        /*07d2*/ 	.byte	0x3f
	.zero		1


	//   ....[53]....
        /*07d4*/ 	.word	0x00011af0
        /*07d8*/ 	.word	0x00000000
        /*07dc*/ 	.word	0x00038830
        /*07e0*/ 	.short	0x010a
        /*07e2*/ 	.byte	0x3f
	.zero		1


	//   ....[54]....
        /*07e4*/ 	.word	0x00011b60
        /*07e8*/ 	.word	0x00000004
        /*07ec*/ 	.word	0x00038830
        /*07f0*/ 	.short	0x010a
        /*07f2*/ 	.byte	0x3f
	.zero		1


	//   ....[55]....
        /*07f4*/ 	.word	0x00011bc0
        /*07f8*/ 	.word	0x00000003
        /*07fc*/ 	.word	0x00038850
        /*0800*/ 	.short	0x010a
        /*0802*/ 	.byte	0x3f
	.zero		1


	//   ....[56]....
        /*0804*/ 	.word	0x00011c20
        /*0808*/ 	.word	0x00000007
        /*080c*/ 	.word	0x00038850
        /*0810*/ 	.short	0x010a
        /*0812*/ 	.byte	0x3f
	.zero		1


	//   ....[57]....
        /*0814*/ 	.word	0x00011dc0
        /*0818*/ 	.word	0x00000000
        /*081c*/ 	.word	0x00038840
        /*0820*/ 	.short	0x010a
        /*0822*/ 	.byte	0x3f
	.zero		1


	//   ....[58]....
        /*0824*/ 	.word	0x000129b0
        /*0828*/ 	.word	0x00000009
        /*082c*/ 	.word	0x00038820
        /*0830*/ 	.short	0x010a
        /*0832*/ 	.byte	0x3f
	.zero		1


	//   ....[59]....
        /*0834*/ 	.word	0x00012a00
        /*0838*/ 	.word	0x00000003
        /*083c*/ 	.word	0x00038840
        /*0840*/ 	.short	0x010a
        /*0842*/ 	.byte	0x3f
	.zero		1


	//   ....[60]....
        /*0844*/ 	.word	0x00012a50
        /*0848*/ 	.word	0x00000003
        /*084c*/ 	.word	0x00000060
        /*0850*/ 	.short	0x010a
        /*0852*/ 	.byte	0x3f
	.zero		1


	//   ....[61]....
        /*0854*/ 	.word	0x00012aa0
        /*0858*/ 	.word	0x00000003
        /*085c*/ 	.word	0x00038840
        /*0860*/ 	.short	0x010a
        /*0862*/ 	.byte	0x3f
	.zero		1


	//   ....[62]....
        /*0864*/ 	.word	0x00012af0
        /*0868*/ 	.word	0x00000005
        /*086c*/ 	.word	0x00000060
        /*0870*/ 	.short	0x010a
        /*0872*/ 	.byte	0x3f
	.zero		1


	//   ....[63]....
        /*0874*/ 	.word	0x00012b40
        /*0878*/ 	.word	0x00000002
        /*087c*/ 	.word	0x00038840
        /*0880*/ 	.short	0x010a
        /*0882*/ 	.byte	0x3f
	.zero		1


	//   ....[64]....
        /*0884*/ 	.word	0x00012b90
        /*0888*/ 	.word	0x00000005
        /*088c*/ 	.word	0x00000060
        /*0890*/ 	.short	0x010a
        /*0892*/ 	.byte	0x3f
	.zero		1


	//   ....[65]....
        /*0894*/ 	.word	0x00012be0
        /*0898*/ 	.word	0x00000002
        /*089c*/ 	.word	0x00038860
        /*08a0*/ 	.short	0x010a
        /*08a2*/ 	.byte	0x3f
	.zero		1


	//   ....[66]....
        /*08a4*/ 	.word	0x00012c30
        /*08a8*/ 	.word	0x00000000
        /*08ac*/ 	.word	0x00038820
        /*08b0*/ 	.short	0x010a
        /*08b2*/ 	.byte	0x3f
	.zero		1


	//   ....[67]....
        /*08b4*/ 	.word	0x00012dd0
        /*08b8*/ 	.word	0x00000006
        /*08bc*/ 	.word	0x00000000
        /*08c0*/ 	.short	0x010a
        /*08c2*/ 	.byte	0x3f
	.zero		1


	//   ....[68]....
        /*08c4*/ 	.word	0x00012e20
        /*08c8*/ 	.word	0x00000003
        /*08cc*/ 	.word	0x00000000
        /*08d0*/ 	.short	0x010a
        /*08d2*/ 	.byte	0x3f
	.zero		1


	//   ....[69]....
        /*08d4*/ 	.word	0x00012e70
        /*08d8*/ 	.word	0x00000012
        /*08dc*/ 	.word	0x00000000
        /*08e0*/ 	.short	0x010a
        /*08e2*/ 	.byte	0x3f
	.zero		1


	//----- nvinfo : EIATTR_NUM_MBARRIERS
	.align		4
.L_363:
        /*08e4*/ 	.byte	0x03, 0x38
        /*08e6*/ 	.short	0x0016


	//----- nvinfo : EIATTR_EXIT_INSTR_OFFSETS
	.align		4
        /*08e8*/ 	.byte	0x04, 0x1c
        /*08ea*/ 	.short	(.L_365 - .L_364)


	//   ....[0]....
.L_364:
        /*08ec*/ 	.word	0x00000a00


	//   ....[1]....
        /*08f0*/ 	.word	0x0000cc10


	//   ....[2]....
        /*08f4*/ 	.word	0x00011a80


	//----- nvinfo : EIATTR_MAX_THREADS
	.align		4
.L_365:
        /*08f8*/ 	.byte	0x04, 0x05
        /*08fa*/ 	.short	(.L_367 - .L_366)
.L_366:
        /*08fc*/ 	.word	0x00000180
        /*0900*/ 	.word	0x00000001
        /*0904*/ 	.word	0x00000001


	//----- nvinfo : EIATTR_CRS_STACK_SIZE
	.align		4
.L_367:
        /*0908*/ 	.byte	0x04, 0x1e
        /*090a*/ 	.short	(.L_369 - .L_368)
.L_368:
        /*090c*/ 	.word	0x00000000


	//----- nvinfo : EIATTR_CBANK_PARAM_SIZE
	.align		4
.L_369:
        /*0910*/ 	.byte	0x03, 0x19
        /*0912*/ 	.short	0x0a70


	//----- nvinfo : EIATTR_PARAM_CBANK
	.align		4
        /*0914*/ 	.byte	0x04, 0x0a
        /*0916*/ 	.short	(.L_371 - .L_370)
	.align		4
.L_370:
        /*0918*/ 	.word	index@(.nv.constant0._ZN7cutlass13device_kernelIN5flash11enable_sm90INS1_16FlashAttnFwdSm90INS1_25CollectiveMainloopFwdSm90ILi2EN4cute5tupleIJNS5_1CILi1EEES8_S8_EEENS6_IJNS7_ILi128EEENS7_ILi80EEENS7_ILi256EEEEEELi256ENS_10bfloat16_tEfNS_4arch4Sm90ELb0ELb0ELb1ELb0ELb0ELb0ELb0ELb1ELb1ELb1ELb0ELb0EEENS1_21CollectiveEpilogueFwdINS6_IJSA_SC_SB_EEES9_SE_SG_Li256ELb0ELb1ELb0ELb0EEENS1_29StaticPersistentTileSchedulerILb0EEEEEEEEEvNT_6ParamsE)
        /*091c*/ 	.short	0x0210
        /*091e*/ 	.short	0x0a70


	//----- nvinfo : EIATTR_SW_WAR
	.align		4
.L_371:
        /*0920*/ 	.byte	0x04, 0x36
        /*0922*/ 	.short	(.L_373 - .L_372)
.L_372:
        /*0924*/ 	.word	0x00000008
.L_373:


//--------------------- .nv.info._ZN7cutlass13device_kernelIN5flash11enable_sm90INS1_16FlashAttnFwdSm90INS1_25CollectiveMainloopFwdSm90ILi2EN4cute5tupleIJNS5_1CILi2EEENS7_ILi1EEES9_EEENS6_IJNS7_ILi128EEENS7_ILi80EEENS7_ILi256EEEEEELi256ENS_10bfloat16_tEfNS_4arch4Sm90ELb0ELb0ELb1ELb0ELb0ELb0ELb0ELb1ELb1ELb1ELb0ELb0EEENS1_21CollectiveEpilogueFwdINS6_IJSB_SD_SC_EEESA_SF_SH_Li256ELb0ELb1ELb0ELb0EEENS1_29StaticPersistentTileSchedulerILb0EEEEEEEEEvNT_6ParamsE --------------------------
	.section	.nv.info._ZN7cutlass13device_kernelIN5flash11enable_sm90INS1_16FlashAttnFwdSm90INS1_25CollectiveMainloopFwdSm90ILi2EN4cute5tupleIJNS5_1CILi2EEENS7_ILi1EEES9_EEENS6_IJNS7_ILi128EEENS7_ILi80EEENS7_ILi256EEEEEELi256ENS_10bfloat16_tEfNS_4arch4Sm90ELb0ELb0ELb1ELb0ELb0ELb0ELb0ELb1ELb1ELb1ELb0ELb0EEENS1_21CollectiveEpilogueFwdINS6_IJSB_SD_SC_EEESA_SF_SH_Li256ELb0ELb1ELb0ELb0EEENS1_29StaticPersistentTileSchedulerILb0EEEEEEEEEvNT_6ParamsE,"",@"SHT_CUDA_INFO"
	.sectionflags	@""
	.align	4


	//----- nvinfo : EIATTR_CUDA_API_VERSION
	.align		4
        /*0000*/ 	.byte	0x04, 0x37
        /*0002*/ 	.short	(.L_375 - .L_374)
.L_374:
        /*0004*/ 	.word	0x00000082


	//----- nvinfo : EIATTR_KPARAM_INFO
	.align		4
.L_375:
        /*0008*/ 	.byte	0x04, 0x17
        /*000a*/ 	.short	(.L_377 - .L_376)
.L_376:
        /*000c*/ 	.word	0x00000000
        /*0010*/ 	.short	0x0000
        /*0012*/ 	.short	0x0070
        /*0014*/ 	.byte	0x00, 0xf0, 0x01, 0x28


	//----- nvinfo : EIATTR_SPARSE_MMA_MASK
	.align		4
.L_377:
        /*0018*/ 	.byte	0x03, 0x50
        /*001a*/ 	.short	0x0000


	//----- nvinfo : EIATTR_MAXREG_COUNT
	.align		4
        /*001c*/ 	.byte	0x03, 0x1b
        /*001e*/ 	.short	0x00a8


	//----- nvinfo : EIATTR_NUM_BARRIERS
	.align		4
        /*0020*/ 	.byte	0x02, 0x4c
        /*0022*/ 	.byte	0x09
	.zero		1


	//----- nvinfo : EIATTR_EXTERNS
	.align		4
        /*0024*/ 	.byte	0x04, 0x0f
        /*0026*/ 	.short	(.L_379 - .L_378)


	//   ....[0]....
	.align		4
.L_378:
        /*0028*/ 	.word	index@(__assertfail)


	//----- nvinfo : EIATTR_ANNOTATIONS
	.align		4
.L_379:
        /*002c*/ 	.byte	0x04, 0x55
        /*002e*/ 	.short	(.L_381 - .L_380)


	//   ....[0]....
.L_380:
        /* <DEDUP_REMOVED lines=32> */


	//----- nvinfo : EIATTR_MERCURY_ISA_VERSION
	.align		4
.L_381:
        /*0218*/ 	.byte	0x03, 0x5f
        /*021a*/ 	.short	0x0101


	//----- nvinfo : EIATTR_INT_WARP_WIDE_INSTR_OFFSETS
	.align		4
        /*021c*/ 	.byte	0x04, 0x31
        /*021e*/ 	.short	(.L_383 - .L_382)


	//   ....[0]....
.L_382:
        /*0220*/ 	.word	0x00000130


	//   ....[1]....
        /*0224*/ 	.word	0x00000170


	//   ....[2]....
        /*0228*/ 	.word	0x000001e0


	//----- nvinfo : EIATTR_COOP_GROUP_MASK_REGIDS
	.align		4
.L_383:
        /*022c*/ 	.byte	0x04, 0x29
        /*022e*/ 	.short	(.L_385 - .L_384)


	//   ....[0]....
.L_384:
        /*0230*/ 	.word	0xffffffff


	//   ....[1]....
        /*0234*/ 	.word	0xffffffff


	//   ....[2]....
        /*0238*/ 	.word	0xffffffff


	//   ....[3]....
        /*023c*/ 	.word	0xffffffff


	//   ....[4]....
        /*0240*/ 	.word	0xffffffff


	//   ....[5]....
        /*0244*/ 	.word	0xffffffff


	//   ....[6]....
        /*0248*/ 	.word	0xffffffff


	//   ....[7]....
        /*024c*/ 	.word	0xffffffff


	//   ....[8]....
        /*0250*/ 	.word	0xffffffff


	//   ....[9]....
        /*0254*/ 	.word	0xffffffff


	//   ....[10]....
        /*0258*/ 	.word	0xffffffff


	//   ....[11]....
        /*025c*/ 	.word	0xffffffff


	//   ....[12]....
        /*0260*/ 	.word	0xffffffff


	//   ....[13]....
        /*0264*/ 	.word	0xffffffff


	//   ....[14]....
        /*0268*/ 	.word	0xffffffff


	//   ....[15]....
        /*026c*/ 	.word	0xffffffff


	//   ....[16]....
        /*0270*/ 	.word	0xffffffff


	//   ....[17]....
        /*0274*/ 	.word	0xffffffff


	//   ....[18]....
        /*0278*/ 	.word	0xffffffff


	//   ....[19]....
        /*027c*/ 	.word	0xffffffff


	//   ....[20]....
        /*0280*/ 	.word	0xffffffff


	//   ....[21]....
        /*0284*/ 	.word	0xffffffff


	//   ....[22]....
        /*0288*/ 	.word	0xffffffff


	//   ....[23]....
        /*028c*/ 	.word	0xffffffff


	//   ....[24]....
        /*0290*/ 	.word	0xffffffff


	//   ....[25]....
        /*0294*/ 	.word	0xffffffff


	//   ....[26]....
        /*0298*/ 	.word	0xffffffff


	//   ....[27]....
        /*029c*/ 	.word	0xffffffff


	//   ....[28]....
        /*02a0*/ 	.word	0xffffffff


	//   ....[29]....
        /*02a4*/ 	.word	0xffffffff


	//   ....[30]....
        /*02a8*/ 	.word	0xffffffff


	//   ....[31]....
        /*02ac*/ 	.word	0xffffffff


	//   ....[32]....
        /*02b0*/ 	.word	0xffffffff


	//   ....[33]....
        /*02b4*/ 	.word	0xffffffff


	//   ....[34]....
        /*02b8*/ 	.word	0xffffffff


	//   ....[35]....
        /*02bc*/ 	.word	0xffffffff


	//   ....[36]....
        /*02c0*/ 	.word	0xffffffff


	//   ....[37]....
        /*02c4*/ 	.word	0xffffffff


	//   ....[38]....
        /*02c8*/ 	.word	0xffffffff


	//   ....[39]....
        /*02cc*/ 	.word	0xffffffff


	//   ....[40]....
        /*02d0*/ 	.word	0xffffffff


	//   ....[41]....
        /*02d4*/ 	.word	0xffffffff


	//   ....[42]....
        /*02d8*/ 	.word	0xffffffff


	//   ....[43]....
        /*02dc*/ 	.word	0xffffffff


	//   ....[44]....
        /*02e0*/ 	.word	0xffffffff


	//   ....[45]....
        /*02e4*/ 	.word	0xffffffff


	//   ....[46]....
        /*02e8*/ 	.word	0xffffffff


	//   ....[47]....
        /*02ec*/ 	.word	0xffffffff


	//   ....[48]....
        /*02f0*/ 	.word	0xffffffff


	//   ....[49]....
        /*02f4*/ 	.word	0xffffffff


	//   ....[50]....
        /*02f8*/ 	.word	0xffffffff


	//   ....[51]....
        /*02fc*/ 	.word	0x0500000f


	//   ....[52]....
        /*0300*/ 	.word	0x0500000f


	//   ....[53]....
        /*0304*/ 	.word	0x0500000f


	//   ....[54]....
        /*0308*/ 	.word	0x0500000f


	//   ....[55]....
        /*030c*/ 	.word	0x0500000f


	//   ....[56]....
        /*0310*/ 	.word	0x0500000f


	//   ....[57]....
        /*0314*/ 	.word	0x0500000f


	//   ....[58]....
        /*0318*/ 	.word	0x0500000f


	//   ....[59]....
        /*031c*/ 	.word	0x0500000f


	//   ....[60]....
        /*0320*/ 	.word	0x0500000f


	//   ....[61]....
        /*0324*/ 	.word	0x0500000f


	//   ....[62]....
        /*0328*/ 	.word	0x0500000f


	//   ....[63]....
        /*032c*/ 	.word	0x0500000f


	//   ....[64]....
        /*0330*/ 	.word	0x0500000f


	//   ....[65]....
        /*0334*/ 	.word	0x0500000f


	//   ....[66]....
        /*0338*/ 	.word	0x0500000f


	//   ....[67]....
        /*033c*/ 	.word	0x0500000f


	//   ....[68]....
        /*0340*/ 	.word	0x0500000f


	//----- nvinfo : EIATTR_COOP_GROUP_INSTR_OFFSETS
	.align		4
.L_385:
        /*0344*/ 	.byte	0x04, 0x28
        /*0346*/ 	.short	(.L_387 - .L_386)


	//   ....[0]....
.L_386:
        /*0348*/ 	.word	0x00000060


	//   ....[1]....
        /*034c*/ 	.word	0x00000140


	//   ....[2]....
        /*0350*/ 	.word	0x00000190


	//   ....[3]....
        /*0354*/ 	.word	0x000003d0


	//   ....[4]....
        /*0358*/ 	.word	0x00000600


	//   ....[5]....
        /*035c*/ 	.word	0x00000830


	//   ....[6]....
        /*0360*/ 	.word	0x00000ac0


	//   ....[7]....
        /*0364*/ 	.word	0x00000dd0


	//   ....[8]....
        /*0368*/ 	.word	0x00001310


	//   ....[9]....
        /*036c*/ 	.word	0x00004850


	//   ....[10]....
        /*0370*/ 	.word	0x000048d0


	//   ....[11]....
        /*0374*/ 	.word	0x00004c70


	//   ....[12]....
        /*0378*/ 	.word	0x00004cf0


	//   ....[13]....
        /*037c*/ 	.word	0x00008a90


	//   ....[14]....
        /*0380*/ 	.word	0x00008ab0


	//   ....[15]....
        /*0384*/ 	.word	0x00008ad0


	//   ....[16]....
        /*0388*/ 	.word	0x00008af0


	//   ....[17]....
        /*038c*/ 	.word	0x00009ee0


	//   ....[18]....
        /*0390*/ 	.word	0x00009f10


	//   ....[19]....
        /*0394*/ 	.word	0x00009fd0


	//   ....[20]....
        /*0398*/ 	.word	0x00009fe0


	//   ....[21]....
        /*039c*/ 	.word	0x0000bb80


	//   ....[22]....
        /*03a0*/ 	.word	0x0000bbb0


	//   ....[23]....
        /*03a4*/ 	.word	0x0000bcd0


	//   ....[24]....
        /*03a8*/ 	.word	0x0000bd00


	//   ....[25]....
        /*03ac*/ 	.word	0x0000c3d0


	//   ....[26]....
        /*03b0*/ 	.word	0x0000c400


	//   ....[27]....
        /*03b4*/ 	.word	0x0000c560


	//   ....[28]....
        /*03b8*/ 	.word	0x0000c580


	//   ....[29]....
        /*03bc*/ 	.word	0x0000c6c0


	//   ....[30]....
        /*03c0*/ 	.word	0x0000c6e0


	//   ....[31]....
        /*03c4*/ 	.word	0x0000c840


	//   ....[32]....
        /*03c8*/ 	.word	0x0000c870


	//   ....[33]....
        /*03cc*/ 	.word	0x0000d420


	//   ....[34]....
        /*03d0*/ 	.word	0x0000dfb0


	//   ....[35]....
        /*03d4*/ 	.word	0x0000dff0


	//   ....[36]....
        /*03d8*/ 	.word	0x0000e0f0


	//   ....[37]....
        /*03dc*/ 	.word	0x0000e100


	//   ....[38]....
        /*03e0*/ 	.word	0x0000e1b0


	//   ....[39]....
        /*03e4*/ 	.word	0x0000e1c0


	//   ....[40]....
        /*03e8*/ 	.word	0x0000e280


	//   ....[41]....
        /*03ec*/ 	.word	0x0000e290


	//   ....[42]....
        /*03f0*/ 	.word	0x0000e350


	//   ....[43]....
        /*03f4*/ 	.word	0x0000e360


	//   ....[44]....
        /*03f8*/ 	.word	0x0000e420


	//   ....[45]....
        /*03fc*/ 	.word	0x0000e430


	//   ....[46]....
        /*0400*/ 	.word	0x0000e4f0


	//   ....[47]....
        /*0404*/ 	.word	0x0000e500


	//   ....[48]....
        /*0408*/ 	.word	0x0000e570


	//   ....[49]....
        /*040c*/ 	.word	0x0000e5c0


	//   ....[50]....
        /*0410*/ 	.word	0x00011d20


	//   ....[51]....
        /*0414*/ 	.word	0x00012240


	//   ....[52]....
        /*0418*/ 	.word	0x000123c0


	//   ....[53]....
        /*041c*/ 	.word	0x00012420


	//   ....[54]....
        /*0420*/ 	.word	0x000125d0


	//   ....[55]....
        /*0424*/ 	.word	0x00012620


	//   ....[56]....
        /*0428*/ 	.word	0x00012770


	//   ....[57]....
        /*042c*/ 	.word	0x000127c0


	//   ....[58]....
        /*0430*/ 	.word	0x00012910


	//   ....[59]....
        /*0434*/ 	.word	0x00012960


	//   ....[60]....
        /*0438*/ 	.word	0x00012ab0


	//   ....[61]....
        /*043c*/ 	.word	0x00012b00


	//   ....[62]....
        /*0440*/ 	.word	0x00012c50


	//   ....[63]....
        /*0444*/ 	.word	0x00012ca0


	//   ....[64]....
        /*0448*/ 	.word	0x00012de0


	//   ....[65]....
        /*044c*/ 	.word	0x00012e30


	//   ....[66]....
        /*0450*/ 	.word	0x00012f60


	//   ....[67]....
        /*0454*/ 	.word	0x00012fb0


	//   ....[68]....
        /*0458*/ 	.word	0x00013360


	//----- nvinfo : EIATTR_REG_RECONFIG
	.align		4
.L_387:
        /*045c*/ 	.byte	0x01, 0x54
	.zero		2


	//----- nvinfo : EIATTR_SYSCALL_OFFSETS
	.align		4
        /*0460*/ 	.byte	0x04, 0x46
        /*0462*/ 	.short	(.L_389 - .L_388)


	//   ....[0]....
.L_388:
        /*0464*/ 	.word	0x000016d0


	//   ....[1]....
        /*0468*/ 	.word	0x0000d040


	//   ....[2]....
        /*046c*/ 	.word	0x0000d180


	//   ....[3]....
        /*0470*/ 	.word	0x0000d270


	//   ....[4]....
        /*0474*/ 	.word	0x0000db50


	//----- nvinfo : EIATTR_MBARRIER_INSTR_OFFSETS
	.align		4
.L_389:
        /*0478*/ 	.byte	0x04, 0x39
        /*047a*/ 	.short	(.L_391 - .L_390)


	//   ....[0]....
.L_390:
        /*047c*/ 	.word	0x00000270
        /*0480*/ 	.word	0x000000ff
        /*0484*/ 	.word	0x00038800
        /*0488*/ 	.short	0x0100
        /*048a*/ 	.byte	0x08
	.zero		1


	//   ....[1]....
        /*048c*/ 	.word	0x00000280
        /*0490*/ 	.word	0x000000ff
        /*0494*/ 	.word	0x00038820
        /*0498*/ 	.short	0x0100
        /*049a*/ 	.byte	0x08
	.zero		1


	//   ....[2]....
        /*049c*/ 	.word	0x00000370
        /*04a0*/ 	.word	0x000000ff
        /*04a4*/ 	.word	0x00038830
        /*04a8*/ 	.short	0x0100
        /*04aa*/ 	.byte	0x08
	.zero		1


	//   ....[3]....
        /*04ac*/ 	.word	0x00000380
        /*04b0*/ 	.word	0x000000ff
        /*04b4*/ 	.word	0x00038840
        /*04b8*/ 	.short	0x0100
        /*04ba*/ 	.byte	0x08
	.zero		1


	//   ....[4]....
        /*04bc*/ 	.word	0x00000390
        /*04c0*/ 	.word	0x000000ff
        /*04c4*/ 	.word	0x00038838
        /*04c8*/ 	.short	0x0100
        /*04ca*/ 	.byte	0x08
	.zero		1


	//   ....[5]....
        /*04cc*/ 	.word	0x000003a0
        /*04d0*/ 	.word	0x000000ff
        /*04d4*/ 	.word	0x00038848
        /*04d8*/ 	.short	0x0100
        /*04da*/ 	.byte	0x08
	.zero		1


	//   ....[6]....
        /*04dc*/ 	.word	0x000005b0
        /*04e0*/ 	.word	0x000000ff
        /*04e4*/ 	.word	0x00038850
        /*04e8*/ 	.short	0x0100
        /*04ea*/ 	.byte	0x08
	.zero		1


	//   ....[7]....
        /*04ec*/ 	.word	0x000005c0
        /*04f0*/ 	.word	0x000000ff
        /*04f4*/ 	.word	0x00038860
        /*04f8*/ 	.short	0x0100
        /*04fa*/ 	.byte	0x08
	.zero		1


	//   ....[8]....
        /*04fc*/ 	.word	0x000005d0
        /*0500*/ 	.word	0x000000ff
        /*0504*/ 	.word	0x00038858
        /*0508*/ 	.short	0x0100
        /*050a*/ 	.byte	0x08
	.zero		1


	//   ....[9]....
        /*050c*/ 	.word	0x000005e0
        /*0510*/ 	.word	0x000000ff
        /*0514*/ 	.word	0x00038868
        /*0518*/ 	.short	0x0100
        /*051a*/ 	.byte	0x08
	.zero		1


	//   ....[10]....
        /*051c*/ 	.word	0x000007e0
        /*0520*/ 	.word	0x000000ff
        /*0524*/ 	.word	0x00038870
        /*0528*/ 	.short	0x0100
        /*052a*/ 	.byte	0x08
	.zero		1


	//   ....[11]....
        /*052c*/ 	.word	0x000007f0
        /*0530*/ 	.word	0x000000ff
        /*0534*/ 	.word	0x00038880
        /*0538*/ 	.short	0x0100
        /*053a*/ 	.byte	0x08
	.zero		1


	//   ....[12]....
        /*053c*/ 	.word	0x00000800
        /*0540*/ 	.word	0x000000ff
        /*0544*/ 	.word	0x00038878
        /*0548*/ 	.short	0x0100
        /*054a*/ 	.byte	0x08
	.zero		1


	//   ....[13]....
        /*054c*/ 	.word	0x00000810
        /*0550*/ 	.word	0x000000ff
        /*0554*/ 	.word	0x00038888
        /*0558*/ 	.short	0x0100
        /*055a*/ 	.byte	0x08
	.zero		1


	//   ....[14]....
        /*055c*/ 	.word	0x00000a70
        /*0560*/ 	.word	0x000000ff
        /*0564*/ 	.word	0x00038890
        /*0568*/ 	.short	0x0100
        /*056a*/ 	.byte	0x08
	.zero		1


	//   ....[15]....
        /*056c*/ 	.word	0x00000a80
        /*0570*/ 	.word	0x000000ff
        /*0574*/ 	.word	0x000388a0
        /*0578*/ 	.short	0x0100
        /*057a*/ 	.byte	0x08
	.zero		1


	//   ....[16]....
        /*057c*/ 	.word	0x00000a90
        /*0580*/ 	.word	0x000000ff
        /*0584*/ 	.word	0x00038898
        /*0588*/ 	.short	0x0100
        /*058a*/ 	.byte	0x08
	.zero		1


	//   ....[17]....
        /*058c*/ 	.word	0x00000aa0
        /*0590*/ 	.word	0x000000ff
        /*0594*/ 	.word	0x000388a8
        /*0598*/ 	.short	0x0100
        /*059a*/ 	.byte	0x08
	.zero		1


	//   ....[18]....
        /*059c*/ 	.word	0x00000d30
        /*05a0*/ 	.word	0x000000ff
        /*05a4*/ 	.word	0x000388b0
        /*05a8*/ 	.short	0x0100
        /*05aa*/ 	.byte	0x08
	.zero		1


	//   ....[19]....
        /*05ac*/ 	.word	0x00000d40
        /*05b0*/ 	.word	0x000000ff
        /*05b4*/ 	.word	0x000388c0
        /*05b8*/ 	.short	0x0100
        /*05ba*/ 	.byte	0x08
	.zero		1


	//   ....[20]....
        /*05bc*/ 	.word	0x00000d50
        /*05c0*/ 	.word	0x000000ff
        /*05c4*/ 	.word	0x000388b8
        /*05c8*/ 	.short	0x0100
        /*05ca*/ 	.byte	0x08
	.zero		1


	//   ....[21]....
        /*05cc*/ 	.word	0x00000d60
        /*05d0*/ 	.word	0x000000ff
        /*05d4*/ 	.word	0x000388c8
        /*05d8*/ 	.short	0x0100
        /*05da*/ 	.byte	0x08
	.zero		1


	//   ....[22]....
        /*05dc*/ 	.word	0x00001750
        /*05e0*/ 	.word	0x000000ff
        /*05e4*/ 	.word	0x00038800
        /*05e8*/ 	.short	0x010a
        /*05ea*/ 	.byte	0x24
	.zero		1


	//   ....[23]....
        /*05ec*/ 	.word	0x000017e0
        /*05f0*/ 	.word	0x00000000
        /*05f4*/ 	.word	0x00038830
        /*05f8*/ 	.short	0x010a
        /*05fa*/ 	.byte	0x3f
	.zero		1


	//   ....[24]....
        /*05fc*/ 	.word	0x00001820
        /*0600*/ 	.word	0x00000000
        /*0604*/ 	.word	0x00038830
        /*0608*/ 	.short	0x010a
        /*060a*/ 	.byte	0x3f
	.zero		1


	//   ....[25]....
        /*060c*/ 	.word	0x00004f60
        /*0610*/ 	.word	0x00000000
        /*0614*/ 	.word	0x00000000
        /*0618*/ 	.short	0x0101
        /*061a*/ 	.byte	0x3f
	.zero		1


	//   ....[26]....
        /*061c*/ 	.word	0x00005730
        /*0620*/ 	.word	0x000000ff
        /*0624*/ 	.word	0x00038830
        /*0628*/ 	.short	0x010a
        /*062a*/ 	.byte	0x06
	.zero		1


	//   ....[27]....
        /*062c*/ 	.word	0x00005780
        /*0630*/ 	.word	0x000000ff
        /*0634*/ 	.word	0x00038830
        /*0638*/ 	.short	0x010a
        /*063a*/ 	.byte	0x04
	.zero		1


	//   ....[28]....
        /*063c*/ 	.word	0x00008030
        /*0640*/ 	.word	0x000000ff
        /*0644*/ 	.word	0x00038850
        /*0648*/ 	.short	0x010a
        /*064a*/ 	.byte	0x04
	.zero		1


	//   ....[29]....
        /*064c*/ 	.word	0x00008070
        /*0650*/ 	.word	0x000000ff
        /*0654*/ 	.word	0x00038850
        /*0658*/ 	.short	0x010a
        /*065a*/ 	.byte	0x04
	.zero		1


	//   ....[30]....
        /*065c*/ 	.word	0x000091d0
        /*0660*/ 	.word	0x0000000e
        /*0664*/ 	.word	0x00000000
        /*0668*/ 	.short	0x0101
        /*066a*/ 	.byte	0x3f
	.zero		1


	//   ....[31]....
        /*066c*/ 	.word	0x000094a0
        /*0670*/ 	.word	0x0000009b
        /*0674*/ 	.word	0x00000000
        /*0678*/ 	.short	0x0101
        /*067a*/ 	.byte	0x3f
	.zero		1


	//   ....[32]....
        /*067c*/ 	.word	0x00009e50
        /*0680*/ 	.word	0x000000ff
        /*0684*/ 	.word	0x00038850
        /*0688*/ 	.short	0x010a
        /*068a*/ 	.byte	0x09
	.zero		1


	//   ....[33]....
        /*068c*/ 	.word	0x00009e90
        /*0690*/ 	.word	0x000000ff
        /*0694*/ 	.word	0x00038850
        /*0698*/ 	.short	0x010a
        /*069a*/ 	.byte	0x09
	.zero		1


	//   ....[34]....
        /*069c*/ 	.word	0x0000a850
        /*06a0*/ 	.word	0x00000007
        /*06a4*/ 	.word	0x00000000
        /*06a8*/ 	.short	0x0101
        /*06aa*/ 	.byte	0x3f
	.zero		1


	//   ....[35]....
        /*06ac*/ 	.word	0x0000c3a0
        /*06b0*/ 	.word	0x000000ff
        /*06b4*/ 	.word	0x00000000
        /*06b8*/ 	.short	0x0101
        /*06ba*/ 	.byte	0x05
	.zero		1


	//   ....[36]....
        /*06bc*/ 	.word	0x0000c410
        /*06c0*/ 	.word	0x000000ff
        /*06c4*/ 	.word	0x00000000
        /*06c8*/ 	.short	0x0101
        /*06ca*/ 	.byte	0x04
	.zero		1


	//   ....[37]....
        /*06cc*/ 	.word	0x0000d640
        /*06d0*/ 	.word	0x00000002
        /*06d4*/ 	.word	0x00038840
        /*06d8*/ 	.short	0x010a
        /*06da*/ 	.byte	0x3f
	.zero		1


	//   ....[38]....
        /*06dc*/ 	.word	0x0000e6e0
        /*06e0*/ 	.word	0x000000ff
        /*06e4*/ 	.word	0x00038800
        /*06e8*/ 	.short	0x0107
        /*06ea*/ 	.byte	0x24
	.zero		1


	//   ....[39]....
        /*06ec*/ 	.word	0x0000e750
        /*06f0*/ 	.word	0x000000ff
        /*06f4*/ 	.word	0x00038800
        /*06f8*/ 	.short	0x0101
        /*06fa*/ 	.byte	0x24
	.zero		1


	//   ....[40]....
        /*06fc*/ 	.word	0x0000e770
        /*0700*/ 	.word	0x000000ff
        /*0704*/ 	.word	0x00038820
        /*0708*/ 	.short	0x010a
        /*070a*/ 	.byte	0x24
	.zero		1


	//   ....[41]....
        /*070c*/ 	.word	0x0000ea90
        /*0710*/ 	.word	0x00000003
        /*0714*/ 	.word	0x00038840
        /*0718*/ 	.short	0x010a
        /*071a*/ 	.byte	0x3f
	.zero		1


	//   ....[42]....
        /*071c*/ 	.word	0x0000f0f0
        /*0720*/ 	.word	0x00000002
        /*0724*/ 	.word	0x00038860
        /*0728*/ 	.short	0x010a
        /*072a*/ 	.byte	0x3f
	.zero		1


	//   ....[43]....
        /*072c*/ 	.word	0x0000f9c0
        /*0730*/ 	.word	0x00000003
        /*0734*/ 	.word	0x00038840
        /*0738*/ 	.short	0x010a
        /*073a*/ 	.byte	0x3f
	.zero		1


	//   ....[44]....
        /*073c*/ 	.word	0x00010020
        /*0740*/ 	.word	0x00000002
        /*0744*/ 	.word	0x00038860
        /*0748*/ 	.short	0x010a
        /*074a*/ 	.byte	0x3f
	.zero		1


	//   ....[45]....
        /*074c*/ 	.word	0x00010850
        /*0750*/ 	.word	0x00000003
        /*0754*/ 	.word	0x00038840
        /*0758*/ 	.short	0x010a
        /*075a*/ 	.byte	0x3f
	.zero		1


	//   ....[46]....
        /*075c*/ 	.word	0x00010ea0
        /*0760*/ 	.word	0x00000002
        /*0764*/ 	.word	0x00038860
        /*0768*/ 	.short	0x010a
        /*076a*/ 	.byte	0x3f
	.zero		1


	//   ....[47]....
        /*076c*/ 	.word	0x00011540
        /*0770*/ 	.word	0x00000000
        /*0774*/ 	.word	0x00038860
        /*0778*/ 	.short	0x010a
        /*077a*/ 	.byte	0x3f
	.zero		1


	//   ....[48]....
        /*077c*/ 	.word	0x00011ca0
        /*0780*/ 	.word	0x00000000
        /*0784*/ 	.word	0x00038820
        /*0788*/ 	.short	0x010a
        /*078a*/ 	.byte	0x3f
	.zero		1


	//   ....[49]....
        /*078c*/ 	.word	0x00011eb0
        /*0790*/ 	.word	0x00000006
        /*0794*/ 	.word	0x00000000
        /*0798*/ 	.short	0x010a
        /*079a*/ 	.byte	0x3f
	.zero		1


	//   ....[50]....
        /*079c*/ 	.word	0x00011ee0
        /*07a0*/ 	.word	0x00000007
        /*07a4*/ 	.word	0x00000000
        /*07a8*/ 	.short	0x010a
        /*07aa*/ 	.byte	0x3f
	.zero		1


	//   ....[51]....
        /*07ac*/ 	.word	0x00011f40
        /*07b0*/ 	.word	0x00000004
        /*07b4*/ 	.word	0x00000000
        /*07b8*/ 	.short	0x010a
        /*07ba*/ 	.byte	0x3f
	.zero		1


	//   ....[52]....
        /*07bc*/ 	.word	0x00011f70
        /*07c0*/ 	.word	0x00000003
        /*07c4*/ 	.word	0x00000000
        /*07c8*/ 	.short	0x010a
        /*07ca*/ 	.byte	0x3f
	.zero		1


	//   ....[53]....
        /*07cc*/ 	.word	0x00011fe0
        /*07d0*/ 	.word	0x00000003
        /*07d4*/ 	.word	0x00038800
        /*07d8*/ 	.short	0x010a
        /*07da*/ 	.byte	0x3f
	.zero		1


	//   ....[54]....
        /*07dc*/ 	.word	0x00012030
        /*07e0*/ 	.word	0x00000000
        /*07e4*/ 	.word	0x00038830
        /*07e8*/ 	.short	0x010a
        /*07ea*/ 	.byte	0x3f
	.zero		1


	//   ....[55]....
        /*07ec*/ 	.word	0x000120a0
        /*07f0*/ 	.word	0x00000098
        /*07f4*/ 	.word	0x00038830
        /*07f8*/ 	.short	0x010a
        /*07fa*/ 	.byte	0x3f
	.zero		1


	//   ....[56]....
        /*07fc*/ 	.word	0x00012100
        /*0800*/ 	.word	0x00000003
        /*0804*/ 	.word	0x00038850
        /*0808*/ 	.short	0x010a
        /*080a*/ 	.byte	0x3f
	.zero		1


	//   ....[57]....
        /*080c*/ 	.word	0x00012160
        /*0810*/ 	.word	0x00000007
        /*0814*/ 	.word	0x00038850
        /*0818*/ 	.short	0x010a
        /*081a*/ 	.byte	0x3f
	.zero		1


	//   ....[58]....
        /*081c*/ 	.word	0x00012300
        /*0820*/ 	.word	0x00000002
        /*0824*/ 	.word	0x00038840
        /*0828*/ 	.short	0x010a
        /*082a*/ 	.byte	0x3f
	.zero		1


	//   ....[59]....
        /*082c*/ 	.word	0x00013000
        /*0830*/ 	.word	0x00000002
        /*0834*/ 	.word	0x00038820
        /*0838*/ 	.short	0x010a
        /*083a*/ 	.byte	0x3f
	.zero		1


	//   ....[60]....
        /*083c*/ 	.word	0x00013050
        /*0840*/ 	.word	0x00000003
        /*0844*/ 	.word	0x00038840
        /*0848*/ 	.short	0x010a
        /*084a*/ 	.byte	0x3f
	.zero		1


	//   ....[61]....
        /*084c*/ 	.word	0x000130a0
        /*0850*/ 	.word	0x00000002
        /*0854*/ 	.word	0x00038860
        /*0858*/ 	.short	0x010a
        /*085a*/ 	.byte	0x3f
	.zero		1


	//   ....[62]....
        /*085c*/ 	.word	0x000130f0
        /*0860*/ 	.word	0x00000003
        /*0864*/ 	.word	0x00038840
        /*0868*/ 	.short	0x010a
        /*086a*/ 	.byte	0x3f
	.zero		1


	//   ....[63]....
        /*086c*/ 	.word	0x00013140
        /*0870*/ 	.word	0x00000002
        /*0874*/ 	.word	0x00038860
        /*0878*/ 	.short	0x010a
        /*087a*/ 	.byte	0x3f
	.zero		1


	//   ....[64]....
        /*087c*/ 	.word	0x00013190
        /*0880*/ 	.word	0x00000003
        /*0884*/ 	.word	0x00038840
        /*0888*/ 	.short	0x010a
        /*088a*/ 	.byte	0x3f
	.zero		1


	//   ....[65]....
        /*088c*/ 	.word	0x000131e0
        /*0890*/ 	.word	0x00000002
        /*0894*/ 	.word	0x00038860
        /*0898*/ 	.short	0x010a
        /*089a*/ 	.byte	0x3f
	.zero		1


	//   ....[66]....
        /*089c*/ 	.word	0x00013230
        /*08a0*/ 	.word	0x00000000
        /*08a4*/ 	.word	0x00038860
        /*08a8*/ 	.short	0x010a
        /*08aa*/ 	.byte	0x3f
	.zero		1


	//   ....[67]....
        /*08ac*/ 	.word	0x00013280
        /*08b0*/ 	.word	0x00000000
        /*08b4*/ 	.word	0x00038820
        /*08b8*/ 	.short	0x010a
        /*08ba*/ 	.byte	0x3f
	.zero		1


	//   ....[68]....
        /*08bc*/ 	.word	0x00013420
        /*08c0*/ 	.word	0x00000006
        /*08c4*/ 	.word	0x00000000
        /*08c8*/ 	.short	0x010a
        /*08ca*/ 	.byte	0x3f
	.zero		1


	//   ....[69]....
        /*08cc*/ 	.word	0x00013470
        /*08d0*/ 	.word	0x00000007
        /*08d4*/ 	.word	0x00000000
        /*08d8*/ 	.short	0x010a
        /*08da*/ 	.byte	0x3f
	.zero		1


	//   ....[70]....
        /*08dc*/ 	.word	0x000134c0
        /*08e0*/ 	.word	0x00000004
        /*08e4*/ 	.word	0x00000000
        /*08e8*/ 	.short	0x010a
        /*08ea*/ 	.byte	0x3f
	.zero		1


	//----- nvinfo : EIATTR_NUM_MBARRIERS
	.align		4
.L_391:
        /*08ec*/ 	.byte	0x03, 0x38
        /*08ee*/ 	.short	0x0016


	//----- nvinfo : EIATTR_EXIT_INSTR_OFFSETS
	.align		4
        /*08f0*/ 	.byte	0x04, 0x1c
        /*08f2*/ 	.short	(.L_393 - .L_392)


	//   ....[0]....
.L_392:
        /*08f4*/ 	.word	0x00000f10


	//   ....[1]....
        /*08f8*/ 	.word	0x0000ca10


	//   ....[2]....
        /*08fc*/ 	.word	0x00011fc0


	//----- nvinfo : EIATTR_MAX_THREADS
	.align		4
.L_393:
        /*0900*/ 	.byte	0x04, 0x05
        /*0902*/ 	.short	(.L_395 - .L_394)
.L_394:
        /*0904*/ 	.word	0x00000180
        /*0908*/ 	.word	0x00000001
        /*090c*/ 	.word	0x00000001


	//----- nvinfo : EIATTR_CRS_STACK_SIZE
	.align		4
.L_395:
        /*0910*/ 	.byte	0x04, 0x1e
        /*0912*/ 	.short	(.L_397 - .L_396)
.L_396:
        /*0914*/ 	.word	0x00000000


	//----- nvinfo : EIATTR_CBANK_PARAM_SIZE
	.align		4
.L_397:
        /*0918*/ 	.byte	0x03, 0x19
        /*091a*/ 	.short	0x0a70


	//----- nvinfo : EIATTR_PARAM_CBANK
	.align		4
        /*091c*/ 	.byte	0x04, 0x0a
        /*091e*/ 	.short	(.L_399 - .L_398)
	.align		4
.L_398:
        /*0920*/ 	.word	index@(.nv.constant0._ZN7cutlass13device_kernelIN5flash11enable_sm90INS1_16FlashAttnFwdSm90INS1_25CollectiveMainloopFwdSm90ILi2EN4cute5tupleIJNS5_1CILi2EEENS7_ILi1EEES9_EEENS6_IJNS7_ILi128EEENS7_ILi80EEENS7_ILi256EEEEEELi256ENS_10bfloat16_tEfNS_4arch4Sm90ELb0ELb0ELb1ELb0ELb0ELb0ELb0ELb1ELb1ELb1ELb0ELb0EEENS1_21CollectiveEpilogueFwdINS6_IJSB_SD_SC_EEESA_SF_SH_Li256ELb0ELb1ELb0ELb0EEENS1_29StaticPersistentTileSchedulerILb0EEEEEEEEEvNT_6ParamsE)
        /*0924*/ 	.short	0x0210
        /*0926*/ 	.short	0x0a70


	//----- nvinfo : EIATTR_SW_WAR
	.align		4
.L_399:
        /*0928*/ 	.byte	0x04, 0x36
        /*092a*/ 	.short	(.L_401 - .L_400)
.L_400:
        /*092c*/ 	.word	0x00000008
.L_401:


//--------------------- .nv.info._ZN7cutlass13device_kernelIN5flash11enable_sm90INS1_16FlashAttnFwdSm90INS1_25CollectiveMainloopFwdSm90ILi2EN4cute5tupleIJNS5_1CILi1EEES8_S8_EEENS6_IJNS7_ILi128EEENS7_ILi80EEENS7_ILi256EEEEEELi256ENS_10bfloat16_tEfNS_4arch4Sm90ELb0ELb0ELb1ELb1ELb0ELb0ELb0ELb1ELb1ELb1ELb0ELb0EEENS1_21CollectiveEpilogueFwdINS6_IJSA_SC_SB_EEES9_SE_SG_Li256ELb1ELb1ELb0ELb0EEENS1_36VarlenDynamicPersistentTileSchedulerILi128ELi80ELi256ELi128ELb0ELb1ELb1ELb0ELb1ELb1EEEEEEEEEvNT_6ParamsE --------------------------
	.section	.nv.info._ZN7cutlass13device_kernelIN5flash11enable_sm90INS1_16FlashAttnFwdSm90INS1_25CollectiveMainloopFwdSm90ILi2EN4cute5tupleIJNS5_1CILi1EEES8_S8_EEENS6_IJNS7_ILi128EEENS7_ILi80EEENS7_ILi256EEEEEELi256ENS_10bfloat16_tEfNS_4arch4Sm90ELb0ELb0ELb1ELb1ELb0ELb0ELb0ELb1ELb1ELb1ELb0ELb0EEENS1_21CollectiveEpilogueFwdINS6_IJSA_SC_SB_EEES9_SE_SG_Li256ELb1ELb1ELb0ELb0EEENS1_36VarlenDynamicPersistentTileSchedulerILi128ELi80ELi256ELi128ELb0ELb1ELb1ELb0ELb1ELb1EEEEEEEEEvNT_6ParamsE,"",@"SHT_CUDA_INFO"
	.sectionflags	@""
	.align	4


	//----- nvinfo : EIATTR_CUDA_API_VERSION
	.align		4
        /*0000*/ 	.byte	0x04, 0x37
        /*0002*/ 	.short	(.L_403 - .L_402)
.L_402:
        /*0004*/ 	.word	0x00000082


	//----- nvinfo : EIATTR_KPARAM_INFO
	.align		4
.L_403:
        /*0008*/ 	.byte	0x04, 0x17
        /*000a*/ 	.short	(.L_405 - .L_404)
.L_404:
        /*000c*/ 	.word	0x00000000
        /*0010*/ 	.short	0x0000
        /*0012*/ 	.short	0x0070
        /*0014*/ 	.byte	0x00, 0xf0, 0x01, 0x2a


	//----- nvinfo : EIATTR_SPARSE_MMA_MASK
	.align		4
.L_405:
        /*0018*/ 	.byte	0x03, 0x50
        /*001a*/ 	.short	0x0000


	//----- nvinfo : EIATTR_MAXREG_COUNT
	.align		4
        /*001c*/ 	.byte	0x03, 0x1b
        /*001e*/ 	.short	0x00a8


	//----- nvinfo : EIATTR_NUM_BARRIERS
	.align		4
        /*0020*/ 	.byte	0x02, 0x4c
        /*0022*/ 	.byte	0x09
	.zero		1


	//----- nvinfo : EIATTR_EXTERNS
	.align		4
        /*0024*/ 	.byte	0x04, 0x0f
        /*0026*/ 	.short	(.L_407 - .L_406)


	//   ....[0]....
	.align		4
.L_406:
        /*0028*/ 	.word	index@(__assertfail)


	//----- nvinfo : EIATTR_ANNOTATIONS
	.align		4
.L_407:
        /*002c*/ 	.byte	0x04, 0x55
        /*002e*/ 	.short	(.L_409 - .L_408)


	//   ....[0]....
.L_408:
        /* <DEDUP_REMOVED lines=80> */
        /*0524*/ 	.byte	0xd0, 0x55, 0x01, 0x00, 0x01, 0x00, 0x00, 0x00, 0xf0, 0x61, 0x01, 0x00


	//----- nvinfo : EIATTR_MERCURY_ISA_VERSION
	.align		4
.L_409:
        /*0530*/ 	.byte	0x03, 0x5f
        /*0532*/ 	.short	0x0101


	//----- nvinfo : EIATTR_UNUSED_LOAD_BYTE_OFFSET
	.align		4
        /*0534*/ 	.byte	0x04, 0x44
        /*0536*/ 	.short	(.L_411 - .L_410)


	//   ....[0]....
.L_410:
        /*0538*/ 	.word	0x00000a10
        /*053c*/ 	.word	0x0000fff0


	//   ....[1]....
        /*0540*/ 	.word	0x0000b4a0
        /*0544*/ 	.word	0x0000fff0


	//----- nvinfo : EIATTR_INT_WARP_WIDE_INSTR_OFFSETS
	.align		4
.L_411:
        /*0548*/ 	.byte	0x04, 0x31
        /*054a*/ 	.short	(.L_413 - .L_412)


	//   ....[0]....
.L_412:
        /*054c*/ 	.word	0x00000130


	//   ....[1]....
        /*0550*/ 	.word	0x00000170


	//   ....[2]....
        /*0554*/ 	.word	0x000001e0


	//   ....[3]....
        /*0558*/ 	.word	0x00008e90


	//   ....[4]....
        /*055c*/ 	.word	0x0000f560


	//   ....[5]....
        /*0560*/ 	.word	0x0000f600


	//   ....[6]....
        /*0564*/ 	.word	0x00013ca0


	//   ....[7]....
        /*0568*/ 	.word	0x00013d10


	//----- nvinfo : EIATTR_COOP_GROUP_MASK_REGIDS
	.align		4
.L_413:
        /*056c*/ 	.byte	0x04, 0x29
        /*056e*/ 	.short	(.L_415 - .L_414)


	//   ....[0]....
.L_414:
        /*0570*/ 	.word	0xffffffff


	//   ....[1]....
        /*0574*/ 	.word	0xffffffff


	//   ....[2]....
        /*0578*/ 	.word	0xffffffff


	//   ....[3]....
        /*057c*/ 	.word	0xffffffff


	//   ....[4]....
        /*0580*/ 	.word	0xffffffff


	//   ....[5]....
        /*0584*/ 	.word	0xffffffff


	//   ....[6]....
        /*0588*/ 	.word	0xffffffff


	//   ....[7]....
        /*058c*/ 	.word	0xffffffff


	//   ....[8]....
        /*0590*/ 	.word	0xffffffff


	//   ....[9]....
        /*0594*/ 	.word	0xffffffff


	//   ....[10]....
        /*0598*/ 	.word	0xffffffff


	//   ....[11]....
        /*059c*/ 	.word	0xffffffff


	//   ....[12]....
        /*05a0*/ 	.word	0xffffffff


	//   ....[13]....
        /*05a4*/ 	.word	0xffffffff


	//   ....[14]....
        /*05a8*/ 	.word	0xffffffff


	//   ....[15]....
        /*05ac*/ 	.word	0xffffffff


	//   ....[16]....
        /*05b0*/ 	.word	0xffffffff


	//   ....[17]....
        /*05b4*/ 	.word	0xffffffff


	//   ....[18]....
        /*05b8*/ 	.word	0xffffffff


	//   ....[19]....
        /*05bc*/ 	.word	0xffffffff


	//   ....[20]....
        /*05c0*/ 	.word	0xffffffff


	//   ....[21]....
        /*05c4*/ 	.word	0xffffffff


	//   ....[22]....
        /*05c8*/ 	.word	0xffffffff


	//   ....[23]....
        /*05cc*/ 	.word	0xffffffff


	//   ....[24]....
        /*05d0*/ 	.word	0xffffffff


	//   ....[25]....
        /*05d4*/ 	.word	0xffffffff


	//   ....[26]....
        /*05d8*/ 	.word	0xffffffff


	//   ....[27]....
        /*05dc*/ 	.word	0xffffffff


	//   ....[28]....
        /*05e0*/ 	.word	0xffffffff


	//   ....[29]....
        /*05e4*/ 	.word	0xffffffff


	//   ....[30]....
        /*05e8*/ 	.word	0xffffffff


	//   ....[31]....
        /*05ec*/ 	.word	0xffffffff


	//   ....[32]....
        /*05f0*/ 	.word	0xffffffff


	//   ....[33]....
        /*05f4*/ 	.word	0xffffffff


	//   ....[34]....
        /*05f8*/ 	.word	0xffffffff


	//   ....[35]....
        /*05fc*/ 	.word	0xffffffff


	//   ....[36]....
        /*0600*/ 	.word	0xffffffff


	//   ....[37]....
        /*0604*/ 	.word	0xffffffff


	//   ....[38]....
        /*0608*/ 	.word	0xffffffff


	//   ....[39]....
        /*060c*/ 	.word	0xffffffff


	//   ....[40]....
        /*0610*/ 	.word	0xffffffff


	//   ....[41]....
        /*0614*/ 	.word	0xffffffff


	//   ....[42]....
        /*0618*/ 	.word	0xffffffff


	//   ....[43]....
        /*061c*/ 	.word	0xffffffff


	//   ....[44]....
        /*0620*/ 	.word	0xffffffff


	//   ....[45]....
        /*0624*/ 	.word	0xffffffff


	//   ....[46]....
        /*0628*/ 	.word	0xffffffff


	//   ....[47]....
        /*062c*/ 	.word	0xffffffff


	//   ....[48]....
        /*0630*/ 	.word	0xffffffff


	//   ....[49]....
        /*0634*/ 	.word	0xffffffff


	//   ....[50]....
        /*0638*/ 	.word	0xffffffff


	//   ....[51]....
        /*063c*/ 	.word	0xffffffff


	//   ....[52]....
        /*0640*/ 	.word	0xffffffff


	//   ....[53]....
        /*0644*/ 	.word	0xffffffff


	//   ....[54]....
        /*0648*/ 	.word	0xffffffff


	//   ....[55]....
        /*064c*/ 	.word	0xffffffff


	//   ....[56]....
        /*0650*/ 	.word	0xffffffff


	//   ....[57]....
        /*0654*/ 	.word	0xffffffff


	//   ....[58]....
        /*0658*/ 	.word	0xffffffff


	//   ....[59]....
        /*065c*/ 	.word	0xffffffff


	//   ....[60]....
        /*0660*/ 	.word	0xffffffff


	//   ....[61]....
        /*0664*/ 	.word	0xffffffff


	//   ....[62]....
        /*0668*/ 	.word	0xffffffff


	//   ....[63]....
        /*066c*/ 	.word	0xffffffff


	//   ....[64]....
        /*0670*/ 	.word	0xffffffff


	//   ....[65]....
        /*0674*/ 	.word	0xffffffff


	//   ....[66]....
        /*0678*/ 	.word	0xffffffff


	//   ....[67]....
        /*067c*/ 	.word	0xffffffff


	//   ....[68]....
        /*0680*/ 	.word	0xffffffff


	//   ....[69]....
        /*0684*/ 	.word	0xffffffff


	//   ....[70]....
        /*0688*/ 	.word	0xffffffff


	//   ....[71]....
        /*068c*/ 	.word	0xffffffff


	//   ....[72]....
        /*0690*/ 	.word	0xffffffff


	//   ....[73]....
        /*0694*/ 	.word	0xffffffff


	//   ....[74]....
        /*0698*/ 	.word	0xffffffff


	//   ....[75]....
        /*069c*/ 	.word	0xffffffff


	//   ....[76]....
        /*06a0*/ 	.word	0xffffffff


	//   ....[77]....
        /*06a4*/ 	.word	0xffffffff


	//   ....[78]....
        /*06a8*/ 	.word	0xffffffff


	//   ....[79]....
        /*06ac*/ 	.word	0xffffffff


	//   ....[80]....
        /*06b0*/ 	.word	0xffffffff


	//   ....[81]....
        /*06b4*/ 	.word	0xffffffff


	//   ....[82]....
        /*06b8*/ 	.word	0xffffffff


	//   ....[83]....
        /*06bc*/ 	.word	0xffffffff


	//   ....[84]....
        /*06c0*/ 	.word	0xffffffff


	//   ....[85]....
        /*06c4*/ 	.word	0xffffffff


	//   ....[86]....
        /*06c8*/ 	.word	0xffffffff


	//   ....[87]....
        /*06cc*/ 	.word	0xffffffff


	//   ....[88]....
        /*06d0*/ 	.word	0xffffffff


	//   ....[89]....
        /*06d4*/ 	.word	0xffffffff


	//   ....[90]....
        /*06d8*/ 	.word	0xffffffff


	//   ....[91]....
        /*06dc*/ 	.word	0x0500000f


	//   ....[92]....
        /*06e0*/ 	.word	0x0500000f


	//   ....[93]....
        /*06e4*/ 	.word	0x0500000f


	//   ....[94]....
        /*06e8*/ 	.word	0x0500000f


	//   ....[95]....
        /*06ec*/ 	.word	0x0500000f


	//   ....[96]....
        /*06f0*/ 	.word	0x0500000f


	//   ....[97]....
        /*06f4*/ 	.word	0x0500000f


	//   ....[98]....
        /*06f8*/ 	.word	0x0500000f


	//   ....[99]....
        /*06fc*/ 	.word	0x0500000f


	//   ....[100]....
        /*0700*/ 	.word	0x0500000f


	//   ....[101]....
        /*0704*/ 	.word	0x0500000f


	//   ....[102]....
        /*0708*/ 	.word	0x0500000f


	//   ....[103]....
        /*070c*/ 	.word	0x0500000f


	//   ....[104]....
        /*0710*/ 	.word	0x0500000f


	//   ....[105]....
        /*0714*/ 	.word	0x0500000f


	//   ....[106]....
        /*0718*/ 	.word	0x0500000f


	//   ....[107]....
        /*071c*/ 	.word	0x0500000f


	//   ....[108]....
        /*0720*/ 	.word	0x0500000f


	//   ....[109]....
        /*0724*/ 	.word	0x0500000f


	//   ....[110]....
        /*0728*/ 	.word	0x0500000f


	//   ....[111]....
        /*072c*/ 	.word	0x0500000f


	//   ....[112]....
        /*0730*/ 	.word	0x0500000f


	//   ....[113]....
        /*0734*/ 	.word	0x0500000f


	//   ....[114]....
        /*0738*/ 	.word	0x0500000f


	//   ....[115]....
        /*073c*/ 	.word	0x0500000f


	//   ....[116]....
        /*0740*/ 	.word	0x0500000f


	//   ....[117]....
        /*0744*/ 	.word	0x0500000f


	//   ....[118]....
        /*0748*/ 	.word	0x0500000f


	//   ....[119]....
        /*074c*/ 	.word	0x0500000f


	//   ....[120]....
        /*0750*/ 	.word	0x0500000f


	//   ....[121]....
        /*0754*/ 	.word	0x0500000f


	//   ....[122]....
        /*0758*/ 	.word	0x0500000f


	//   ....[123]....
        /*075c*/ 	.word	0x0500000f


	//   ....[124]....
        /*0760*/ 	.word	0x0500000f


	//   ....[125]....
        /*0764*/ 	.word	0x0500000f


	//----- nvinfo : EIATTR_COOP_GROUP_INSTR_OFFSETS
	.align		4
.L_415:
        /*0768*/ 	.byte	0x04, 0x28
        /*076a*/ 	.short	(.L_417 - .L_416)


	//   ....[0]....
.L_416:
        /*076c*/ 	.word	0x00000060


	//   ....[1]....
        /*0770*/ 	.word	0x00000140


	//   ....[2]....
        /*0774*/ 	.word	0x00000190


	//   ....[3]....
        /*0778*/ 	.word	0x000003c0


	//   ....[4]....
        /*077c*/ 	.word	0x00000520


	//   ....[5]....
        /*0780*/ 	.word	0x00000640


	//   ....[6]....
        /*0784*/ 	.word	0x000007a0


	//   ....[7]....
        /*0788*/ 	.word	0x000016c0


	//   ....[8]....
        /*078c*/ 	.word	0x00004d90


	//   ....[9]....
        /*0790*/ 	.word	0x00004e10


	//   ....[10]....
        /*0794*/ 	.word	0x00005180


	//   ....[11]....
        /*0798*/ 	.word	0x00005200


	//   ....[12]....
        /*079c*/ 	.word	0x000090a0


	//   ....[13]....
        /*07a0*/ 	.word	0x00009100


	//   ....[14]....
        /*07a4*/ 	.word	0x000096f0


	//   ....[15]....
        /*07a8*/ 	.word	0x00009750


	//   ....[16]....
        /*07ac*/ 	.word	0x0000a7b0


	//   ....[17]....
        /*07b0*/ 	.word	0x0000a880


	//   ....[18]....
        /*07b4*/ 	.word	0x0000a940


	//   ....[19]....
        /*07b8*/ 	.word	0x0000ab20


	//   ....[20]....
        /*07bc*/ 	.word	0x0000c670


	//   ....[21]....
        /*07c0*/ 	.word	0x0000c6a0


	//   ....[22]....
        /*07c4*/ 	.word	0x0000c750


	//   ....[23]....
        /*07c8*/ 	.word	0x0000c790


	//   ....[24]....
        /*07cc*/ 	.word	0x0000cf20


	//   ....[25]....
        /*07d0*/ 	.word	0x0000cf60


	//   ....[26]....
        /*07d4*/ 	.word	0x0000d0d0


	//   ....[27]....
        /*07d8*/ 	.word	0x0000d0f0


	//   ....[28]....
        /*07dc*/ 	.word	0x0000d240


	//   ....[29]....
        /*07e0*/ 	.word	0x0000d260


	//   ....[30]....
        /*07e4*/ 	.word	0x0000d3c0


	//   ....[31]....
        /*07e8*/ 	.word	0x0000d3e0


	//   ....[32]....
        /*07ec*/ 	.word	0x0000de30


	//   ....[33]....
        /*07f0*/ 	.word	0x0000de60


	//   ....[34]....
        /*07f4*/ 	.word	0x0000dfc0


	//   ....[35]....
        /*07f8*/ 	.word	0x0000dfe0


	//   ....[36]....
        /*07fc*/ 	.word	0x0000e130


	//   ....[37]....
        /*0800*/ 	.word	0x0000e150


	//   ....[38]....
        /*0804*/ 	.word	0x0000e2b0


	//   ....[39]....
        /*0808*/ 	.word	0x0000e2d0


	//   ....[40]....
        /*080c*/ 	.word	0x0000e490


	//   ....[41]....
        /*0810*/ 	.word	0x0000e680


	//   ....[42]....
        /*0814*/ 	.word	0x0000e6b0


	//   ....[43]....
        /*0818*/ 	.word	0x0000e6e0


	//   ....[44]....
        /*081c*/ 	.word	0x0000e710


	//   ....[45]....
        /*0820*/ 	.word	0x0000e740


	//   ....[46]....
        /*0824*/ 	.word	0x0000e770


	//   ....[47]....
        /*0828*/ 	.word	0x0000e8f0


	//   ....[48]....
        /*082c*/ 	.word	0x0000e920


	//   ....[49]....
        /*0830*/ 	.word	0x0000e950


	//   ....[50]....
        /*0834*/ 	.word	0x0000e980


	//   ....[51]....
        /*0838*/ 	.word	0x0000e9b0


	//   ....[52]....
        /*083c*/ 	.word	0x0000e9e0


	//   ....[53]....
        /*0840*/ 	.word	0x0000ea80


	//   ....[54]....
        /*0844*/ 	.word	0x0000eab0


	//   ....[55]....
        /*0848*/ 	.word	0x0000eb40


	//   ....[56]....
        /*084c*/ 	.word	0x0000fb90


	//   ....[57]....
        /*0850*/ 	.word	0x00010890


	//   ....[58]....
        /*0854*/ 	.word	0x000108c0


	//   ....[59]....
        /*0858*/ 	.word	0x000108e0


	//   ....[60]....
        /*085c*/ 	.word	0x00010990


	//   ....[61]....
        /*0860*/ 	.word	0x000109a0


	//   ....[62]....
        /*0864*/ 	.word	0x00010a50


	//   ....[63]....
        /*0868*/ 	.word	0x00010a60


	//   ....[64]....
        /*086c*/ 	.word	0x00010b10


	//   ....[65]....
        /*0870*/ 	.word	0x00010b20


	//   ....[66]....
        /*0874*/ 	.word	0x00010bd0


	//   ....[67]....
        /*0878*/ 	.word	0x00010be0


	//   ....[68]....
        /*087c*/ 	.word	0x00010c90


	//   ....[69]....
        /*0880*/ 	.word	0x00010ca0


	//   ....[70]....
        /*0884*/ 	.word	0x00010d50


	//   ....[71]....
        /*0888*/ 	.word	0x00010d60


	//   ....[72]....
        /*088c*/ 	.word	0x00010db0


	//   ....[73]....
        /*0890*/ 	.word	0x000145e0


	//   ....[74]....
        /*0894*/ 	.word	0x00014610


	//   ....[75]....
        /*0898*/ 	.word	0x00014650


	//   ....[76]....
        /*089c*/ 	.word	0x00014680


	//   ....[77]....
        /*08a0*/ 	.word	0x000146b0


	//   ....[78]....
        /*08a4*/ 	.word	0x000146e0


	//   ....[79]....
        /*08a8*/ 	.word	0x00014710


	//   ....[80]....
        /*08ac*/ 	.word	0x00014740


	//   ....[81]....
        /*08b0*/ 	.word	0x000148d0


	//   ....[82]....
        /*08b4*/ 	.word	0x00014900


	//   ....[83]....
        /*08b8*/ 	.word	0x00014930


	//   ....[84]....
        /*08bc*/ 	.word	0x00014960


	//   ....[85]....
        /*08c0*/ 	.word	0x00014990


	//   ....[86]....
        /*08c4*/ 	.word	0x000149c0


	//   ....[87]....
        /*08c8*/ 	.word	0x00014a80


	//   ....[88]....
        /*08cc*/ 	.word	0x00014aa0


	//   ....[89]....
        /*08d0*/ 	.word	0x00014b10


	//   ....[90]....
        /*08d4*/ 	.word	0x00014fa0


	//   ....[91]....
        /*08d8*/ 	.word	0x000154c0


	//   ....[92]....
        /*08dc*/ 	.word	0x00015690


	//   ....[93]....
        /*08e0*/ 	.word	0x000156e0


	//   ....[94]....
        /*08e4*/ 	.word	0x00015820


	//   ....[95]....
        /*08e8*/ 	.word	0x00015870


	//   ....[96]....
        /*08ec*/ 	.word	0x000159b0


	//   ....[97]....
        /*08f0*/ 	.word	0x00015a00


	//   ....[98]....
        /*08f4*/ 	.word	0x00015b40


	//   ....[99]....
        /*08f8*/ 	.word	0x00015b90


	//   ....[100]....
        /*08fc*/ 	.word	0x00015cd0


	//   ....[101]....
        /*0900*/ 	.word	0x00015d20


	//   ....[102]....
        /*0904*/ 	.word	0x00015e60


	//   ....[103]....
        /*0908*/ 	.word	0x00015eb0


	//   ....[104]....
        /*090c*/ 	.word	0x00015fd0


	//   ....[105]....
        /*0910*/ 	.word	0x00016040


	//   ....[106]....
        /*0914*/ 	.word	0x00016160


	//   ....[107]....
        /*0918*/ 	.word	0x000161b0


	//   ....[108]....
        /*091c*/ 	.word	0x000164e0


	//   ....[109]....
        /*0920*/ 	.word	0x00016580


	//   ....[110]....
        /*0924*/ 	.word	0x000166b0


	//   ....[111]....
        /*0928*/ 	.word	0x00016730


	//   ....[112]....
        /*092c*/ 	.word	0x000167b0


	//   ....[113]....
        /*0930*/ 	.word	0x00016830


	//   ....[114]....
        /*0934*/ 	.word	0x000168b0


	//   ....[115]....
        /*0938*/ 	.word	0x00016940


	//   ....[116]....
        /*093c*/ 	.word	0x000169e0


	//   ....[117]....
        /*0940*/ 	.word	0x00016a90


	//   ....[118]....
        /*0944*/ 	.word	0x00016b10


	//   ....[119]....
        /*0948*/ 	.word	0x00016b90


	//   ....[120]....
        /*094c*/ 	.word	0x00016c10


	//   ....[121]....
        /*0950*/ 	.word	0x00016ca0


	//   ....[122]....
        /*0954*/ 	.word	0x00016d20


	//   ....[123]....
        /*0958*/ 	.word	0x00016dc0


	//   ....[124]....
        /*095c*/ 	.word	0x00016e50


	//   ....[125]....
        /*0960*/ 	.word	0x00016f80


	//----- nvinfo : EIATTR_REG_RECONFIG
	.align		4
.L_417:
        /*0964*/ 	.byte	0x01, 0x54
	.zero		2


	//----- nvinfo : EIATTR_SYSCALL_OFFSETS
	.align		4
        /*0968*/ 	.byte	0x04, 0x46
        /*096a*/ 	.short	(.L_419 - .L_418)


	//   ....[0]....
.L_418:
        /*096c*/ 	.word	0x000018a0


	//   ....[1]....
        /*0970*/ 	.word	0x0000f770


	//   ....[2]....
        /*0974*/ 	.word	0x0000f8d0


	//   ....[3]....
        /*0978*/ 	.word	0x0000f9d0


	//   ....[4]....
        /*097c*/ 	.word	0x00010410


	//----- nvinfo : EIATTR_MBARRIER_INSTR_OFFSETS
	.align		4
.L_419:
        /*0980*/ 	.byte	0x04, 0x39
        /*0982*/ 	.short	(.L_421 - .L_420)


	//   ....[0]....
.L_420:
        /*0984*/ 	.word	0x00000270
        /*0988*/ 	.word	0x000000ff
        /*098c*/ 	.word	0x00038800
        /*0990*/ 	.short	0x0100
        /*0992*/ 	.byte	0x08
	.zero		1


	//   ....[1]....
        /*0994*/ 	.word	0x00000280
        /*0998*/ 	.word	0x000000ff
        /*099c*/ 	.word	0x00038820
        /*09a0*/ 	.short	0x0100
        /*09a2*/ 	.byte	0x08
	.zero		1


	//   ....[2]....
        /*09a4*/ 	.word	0x00000370
        /*09a8*/ 	.word	0x000000ff
        /*09ac*/ 	.word	0x00038830
        /*09b0*/ 	.short	0x0100
        /*09b2*/ 	.byte	0x08
	.zero		1


	//   ....[3]....
        /*09b4*/ 	.word	0x00000380
        /*09b8*/ 	.word	0x000000ff
        /*09bc*/ 	.word	0x00038840
        /*09c0*/ 	.short	0x0100
        /*09c2*/ 	.byte	0x08
	.zero		1


	//   ....[4]....
        /*09c4*/ 	.word	0x00000390
        /*09c8*/ 	.word	0x000000ff
        /*09cc*/ 	.word	0x00038838
        /*09d0*/ 	.short	0x0100
        /*09d2*/ 	.byte	0x08
	.zero		1


	//   ....[5]....
        /*09d4*/ 	.word	0x000003a0
        /*09d8*/ 	.word	0x000000ff
        /*09dc*/ 	.word	0x00038848
        /*09e0*/ 	.short	0x0100
        /*09e2*/ 	.byte	0x08
	.zero		1


	//   ....[6]....
        /*09e4*/ 	.word	0x000004d0
        /*09e8*/ 	.word	0x000000ff
        /*09ec*/ 	.word	0x00038850
        /*09f0*/ 	.short	0x0100
        /*09f2*/ 	.byte	0x08
	.zero		1


	//   ....[7]....
        /*09f4*/ 	.word	0x000004e0
        /*09f8*/ 	.word	0x000000ff
        /*09fc*/ 	.word	0x00038860
        /*0a00*/ 	.short	0x0100
        /*0a02*/ 	.byte	0x08
	.zero		1


	//   ....[8]....
        /*0a04*/ 	.word	0x000004f0
        /*0a08*/ 	.word	0x000000ff
        /*0a0c*/ 	.word	0x00038858
        /*0a10*/ 	.short	0x0100
        /*0a12*/ 	.byte	0x08
	.zero		1


	//   ....[9]....
        /*0a14*/ 	.word	0x00000500
        /*0a18*/ 	.word	0x000000ff
        /*0a1c*/ 	.word	0x00038868
        /*0a20*/ 	.short	0x0100
        /*0a22*/ 	.byte	0x08
	.zero		1


	//   ....[10]....
        /*0a24*/ 	.word	0x000005f0
        /*0a28*/ 	.word	0x000000ff
        /*0a2c*/ 	.word	0x00038870
        /*0a30*/ 	.short	0x0100
        /*0a32*/ 	.byte	0x06
	.zero		1


	//   ....[11]....
        /*0a34*/ 	.word	0x00000600
        /*0a38*/ 	.word	0x000000ff
        /*0a3c*/ 	.word	0x00038880
        /*0a40*/ 	.short	0x0100
        /*0a42*/ 	.byte	0x06
	.zero		1


	//   ....[12]....
        /*0a44*/ 	.word	0x00000610
        /*0a48*/ 	.word	0x000000ff
        /*0a4c*/ 	.word	0x00038878
        /*0a50*/ 	.short	0x0100
        /*0a52*/ 	.byte	0x06
	.zero		1


	//   ....[13]....
        /*0a54*/ 	.word	0x00000620
        /*0a58*/ 	.word	0x000000ff
        /*0a5c*/ 	.word	0x00038888
        /*0a60*/ 	.short	0x0100
        /*0a62*/ 	.byte	0x06
	.zero		1


	//   ....[14]....
        /*0a64*/ 	.word	0x00000750
        /*0a68*/ 	.word	0x000000ff
        /*0a6c*/ 	.word	0x00038890
        /*0a70*/ 	.short	0x0100
        /*0a72*/ 	.byte	0x08
	.zero		1


	//   ....[15]....
        /*0a74*/ 	.word	0x00000760
        /*0a78*/ 	.word	0x000000ff
        /*0a7c*/ 	.word	0x000388a0
        /*0a80*/ 	.short	0x0100
        /*0a82*/ 	.byte	0x08
	.zero		1


	//   ....[16]....
        /*0a84*/ 	.word	0x00000770
        /*0a88*/ 	.word	0x000000ff
        /*0a8c*/ 	.word	0x00038898
        /*0a90*/ 	.short	0x0100
        /*0a92*/ 	.byte	0x08
	.zero		1


	//   ....[17]....
        /*0a94*/ 	.word	0x00000780
        /*0a98*/ 	.word	0x000000ff
        /*0a9c*/ 	.word	0x000388a8
        /*0aa0*/ 	.short	0x0100
        /*0aa2*/ 	.byte	0x08
	.zero		1


	//   ....[18]....
        /*0aa4*/ 	.word	0x000008b0
        /*0aa8*/ 	.word	0x000000ff
        /*0aac*/ 	.word	0x000388b0
        /*0ab0*/ 	.short	0x0100
        /*0ab2*/ 	.byte	0x08
	.zero		1


	//   ....[19]....
        /*0ab4*/ 	.word	0x000008c0
        /*0ab8*/ 	.word	0x000000ff
        /*0abc*/ 	.word	0x000388c0
        /*0ac0*/ 	.short	0x0100
        /*0ac2*/ 	.byte	0x08
	.zero		1


	//   ....[20]....
        /*0ac4*/ 	.word	0x000008d0
        /*0ac8*/ 	.word	0x000000ff
        /*0acc*/ 	.word	0x000388b8
        /*0ad0*/ 	.short	0x0100
        /*0ad2*/ 	.byte	0x08
	.zero		1


	//   ....[21]....
        /*0ad4*/ 	.word	0x000008e0
        /*0ad8*/ 	.word	0x000000ff
        /*0adc*/ 	.word	0x000388c8
        /*0ae0*/ 	.short	0x0100
        /*0ae2*/ 	.byte	0x08
	.zero		1


	//   ....[22]....
        /*0ae4*/ 	.word	0x00001970
        /*0ae8*/ 	.word	0x00000005
        /*0aec*/ 	.word	0x00038800
        /*0af0*/ 	.short	0x010a
        /*0af2*/ 	.byte	0x3f
	.zero		1


	//   ....[23]....
        /*0af4*/ 	.word	0x000019e0
        /*0af8*/ 	.word	0x00000000
        /*0afc*/ 	.word	0x00038830
        /*0b00*/ 	.short	0x010a
        /*0b02*/ 	.byte	0x3f
	.zero		1


	//   ....[24]....
        /*0b04*/ 	.word	0x00001a50
        /*0b08*/ 	.word	0x00000000
        /*0b0c*/ 	.word	0x00038830
        /*0b10*/ 	.short	0x010a
        /*0b12*/ 	.byte	0x3f
	.zero		1


	//   ....[25]....
        /*0b14*/ 	.word	0x00004c10
        /*0b18*/ 	.word	0x00000000
        /*0b1c*/ 	.word	0x00000000
        /*0b20*/ 	.short	0x0101
        /*0b22*/ 	.byte	0x3f
	.zero		1


	//   ....[26]....
        /*0b24*/ 	.word	0x00006100
        /*0b28*/ 	.word	0x000000ff
        /*0b2c*/ 	.word	0x00038830
        /*0b30*/ 	.short	0x010a
        /*0b32*/ 	.byte	0x04
	.zero		1


	//   ....[27]....
        /*0b34*/ 	.word	0x00006150
        /*0b38*/ 	.word	0x000000ff
        /*0b3c*/ 	.word	0x00038830
        /*0b40*/ 	.short	0x010a
        /*0b42*/ 	.byte	0x04
	.zero		1


	//   ....[28]....
        /*0b44*/ 	.word	0x000089f0
        /*0b48*/ 	.word	0x000000ff
        /*0b4c*/ 	.word	0x00038850
        /*0b50*/ 	.short	0x010a
        /*0b52*/ 	.byte	0x04
	.zero		1


	//   ....[29]....
        /*0b54*/ 	.word	0x00008a30
        /*0b58*/ 	.word	0x000000ff
        /*0b5c*/ 	.word	0x00038850
        /*0b60*/ 	.short	0x010a
        /*0b62*/ 	.byte	0x04
	.zero		1


	//   ....[30]....
        /*0b64*/ 	.word	0x00009c80
        /*0b68*/ 	.word	0x000000ff
        /*0b6c*/ 	.word	0x00000000
        /*0b70*/ 	.short	0x0101
        /*0b72*/ 	.byte	0x06
	.zero		1


	//   ....[31]....
        /*0b74*/ 	.word	0x00009ca0
        /*0b78*/ 	.word	0x000000ff
        /*0b7c*/ 	.word	0x00000000
        /*0b80*/ 	.short	0x0101
        /*0b82*/ 	.byte	0x04
	.zero		1


	//   ....[32]....
        /*0b84*/ 	.word	0x0000a710
        /*0b88*/ 	.word	0x0000000b
        /*0b8c*/ 	.word	0x00038850
        /*0b90*/ 	.short	0x010a
        /*0b92*/ 	.byte	0x3f
	.zero		1


	//   ....[33]....
        /*0b94*/ 	.word	0x0000a750
        /*0b98*/ 	.word	0x0000000b
        /*0b9c*/ 	.word	0x00038850
        /*0ba0*/ 	.short	0x010a
        /*0ba2*/ 	.byte	0x3f
	.zero		1


	//   ....[34]....
        /*0ba4*/ 	.word	0x0000ac40
        /*0ba8*/ 	.word	0x0000000b
        /*0bac*/ 	.word	0x00000000
        /*0bb0*/ 	.short	0x0101
        /*0bb2*/ 	.byte	0x3f
	.zero		1


	//   ....[35]....
        /*0bb4*/ 	.word	0x0000cf70
        /*0bb8*/ 	.word	0x00000098
        /*0bbc*/ 	.word	0x00000000
        /*0bc0*/ 	.short	0x0101
        /*0bc2*/ 	.byte	0x3f
	.zero		1


	//   ....[36]....
        /*0bc4*/ 	.word	0x0000fe20
        /*0bc8*/ 	.word	0x00000000
        /*0bcc*/ 	.word	0x00038840
        /*0bd0*/ 	.short	0x010a
        /*0bd2*/ 	.byte	0x3f
	.zero		1


	//   ....[37]....
        /*0bd4*/ 	.word	0x00010f10
        /*0bd8*/ 	.word	0x00000009
        /*0bdc*/ 	.word	0x00038800
        /*0be0*/ 	.short	0x0107
        /*0be2*/ 	.byte	0x3f
	.zero		1


	//   ....[38]....
        /*0be4*/ 	.word	0x00011020
        /*0be8*/ 	.word	0x00000002
        /*0bec*/ 	.word	0x00038800
        /*0bf0*/ 	.short	0x0101
        /*0bf2*/ 	.byte	0x3f
	.zero		1


	//   ....[39]....
        /*0bf4*/ 	.word	0x00011040
        /*0bf8*/ 	.word	0x00000002
        /*0bfc*/ 	.word	0x00038820
        /*0c00*/ 	.short	0x010a
        /*0c02*/ 	.byte	0x3f
	.zero		1


	//   ....[40]....
        /*0c04*/ 	.word	0x000113d0
        /*0c08*/ 	.word	0x00000003
        /*0c0c*/ 	.word	0x00038840
        /*0c10*/ 	.short	0x010a
        /*0c12*/ 	.byte	0x3f
	.zero		1


	//   ....[41]....
        /*0c14*/ 	.word	0x00011990
        /*0c18*/ 	.word	0x00000003
        /*0c1c*/ 	.word	0x00000060
        /*0c20*/ 	.short	0x010a
        /*0c22*/ 	.byte	0x3f
	.zero		1


	//   ....[42]....
        /*0c24*/ 	.word	0x000122b0
        /*0c28*/ 	.word	0x00000003
        /*0c2c*/ 	.word	0x00038840
        /*0c30*/ 	.short	0x010a
        /*0c32*/ 	.byte	0x3f
	.zero		1


	//   ....[43]....
        /*0c34*/ 	.word	0x00012870
        /*0c38*/ 	.word	0x00000002
        /*0c3c*/ 	.word	0x00000060
        /*0c40*/ 	.short	0x010a
        /*0c42*/ 	.byte	0x3f
	.zero		1


	//   ....[44]....
        /*0c44*/ 	.word	0x000130a0
        /*0c48*/ 	.word	0x00000002
        /*0c4c*/ 	.word	0x00038840
        /*0c50*/ 	.short	0x010a
        /*0c52*/ 	.byte	0x3f
	.zero		1


	//   ....[45]....
        /*0c54*/ 	.word	0x00013660
        /*0c58*/ 	.word	0x00000002
        /*0c5c*/ 	.word	0x00000060
        /*0c60*/ 	.short	0x010a
        /*0c62*/ 	.byte	0x3f
	.zero		1


	//   ....[46]....
        /*0c64*/ 	.word	0x00013e20
        /*0c68*/ 	.word	0x00000002
        /*0c6c*/ 	.word	0x00038860
        /*0c70*/ 	.short	0x010a
        /*0c72*/ 	.byte	0x3f
	.zero		1


	//   ....[47]....
        /*0c74*/ 	.word	0x00014f20
        /*0c78*/ 	.word	0x00000000
        /*0c7c*/ 	.word	0x00038820
        /*0c80*/ 	.short	0x010a
        /*0c82*/ 	.byte	0x3f
	.zero		1


	//   ....[48]....
        /*0c84*/ 	.word	0x00015100
        /*0c88*/ 	.word	0x00000006
        /*0c8c*/ 	.word	0x00000000
        /*0c90*/ 	.short	0x010a
        /*0c92*/ 	.byte	0x3f
	.zero		1


	//   ....[49]....
        /*0c94*/ 	.word	0x00015170
        /*0c98*/ 	.word	0x00000007
        /*0c9c*/ 	.word	0x00000000
        /*0ca0*/ 	.short	0x010a
        /*0ca2*/ 	.byte	0x3f
	.zero		1


	//   ....[50]....
        /*0ca4*/ 	.word	0x000151e0
        /*0ca8*/ 	.word	0x00000004
        /*0cac*/ 	.word	0x00000000
        /*0cb0*/ 	.short	0x010a
        /*0cb2*/ 	.byte	0x3f
	.zero		1


	//   ....[51]....
        /*0cb4*/ 	.word	0x00015210
        /*0cb8*/ 	.word	0x00000003
        /*0cbc*/ 	.word	0x00000000
        /*0cc0*/ 	.short	0x010a
        /*0cc2*/ 	.byte	0x3f
	.zero		1


	//   ....[52]....
        /*0cc4*/ 	.word	0x00015270
        /*0cc8*/ 	.word	0x00000005
        /*0ccc*/ 	.word	0x00038800
        /*0cd0*/ 	.short	0x010a
        /*0cd2*/ 	.byte	0x3f
	.zero		1


	//   ....[53]....
        /*0cd4*/ 	.word	0x000152c0
        /*0cd8*/ 	.word	0x00000000
        /*0cdc*/ 	.word	0x00038830
        /*0ce0*/ 	.short	0x010a
        /*0ce2*/ 	.byte	0x3f
	.zero		1


	//   ....[54]....
        /*0ce4*/ 	.word	0x00015330
        /*0ce8*/ 	.word	0x00000004
        /*0cec*/ 	.word	0x00038830
        /*0cf0*/ 	.short	0x010a
        /*0cf2*/ 	.byte	0x3f
	.zero		1


	//   ....[55]....
        /*0cf4*/ 	.word	0x00015390
        /*0cf8*/ 	.word	0x00000003
        /*0cfc*/ 	.word	0x00038850
        /*0d00*/ 	.short	0x010a
        /*0d02*/ 	.byte	0x3f
	.zero		1


	//   ....[56]....
        /*0d04*/ 	.word	0x000153e0
        /*0d08*/ 	.word	0x0000000b
        /*0d0c*/ 	.word	0x00038850
        /*0d10*/ 	.short	0x010a
        /*0d12*/ 	.byte	0x3f
	.zero		1


	//   ....[57]....
        /*0d14*/ 	.word	0x00015580
        /*0d18*/ 	.word	0x00000000
        /*0d1c*/ 	.word	0x00038840
        /*0d20*/ 	.short	0x010a
        /*0d22*/ 	.byte	0x3f
	.zero		1


	//   ....[58]....
        /*0d24*/ 	.word	0x00016200
        /*0d28*/ 	.word	0x00000002
        /*0d2c*/ 	.word	0x00038820
        /*0d30*/ 	.short	0x010a
        /*0d32*/ 	.byte	0x3f
	.zero		1


	//   ....[59]....
        /*0d34*/ 	.word	0x00016250
        /*0d38*/ 	.word	0x00000003
        /*0d3c*/ 	.word	0x00038840
        /*0d40*/ 	.short	0x010a
        /*0d42*/ 	.byte	0x3f
	.zero		1


	//   ....[60]....
        /*0d44*/ 	.word	0x000162a0
        /*0d48*/ 	.word	0x00000003
        /*0d4c*/ 	.word	0x00000060
        /*0d50*/ 	.short	0x010a
        /*0d52*/ 	.byte	0x3f
	.zero		1


	//   ....[61]....
        /*0d54*/ 	.word	0x000162f0
        /*0d58*/ 	.word	0x00000003
        /*0d5c*/ 	.word	0x00038840
        /*0d60*/ 	.short	0x010a
        /*0d62*/ 	.byte	0x3f
	.zero		1


	//   ....[62]....
        /*0d64*/ 	.word	0x00016340
        /*0d68*/ 	.word	0x00000002
        /*0d6c*/ 	.word	0x00000060
        /*0d70*/ 	.short	0x010a
        /*0d72*/ 	.byte	0x3f
	.zero		1


	//   ....[63]....
        /*0d74*/ 	.word	0x00016390
        /*0d78*/ 	.word	0x00000002
        /*0d7c*/ 	.word	0x00038840
        /*0d80*/ 	.short	0x010a
        /*0d82*/ 	.byte	0x3f
	.zero		1


	//   ....[64]....
        /*0d84*/ 	.word	0x000163e0
        /*0d88*/ 	.word	0x00000002
        /*0d8c*/ 	.word	0x00000060
        /*0d90*/ 	.short	0x010a
        /*0d92*/ 	.byte	0x3f
	.zero		1


	//   ....[65]....
        /*0d94*/ 	.word	0x00016430
        /*0d98*/ 	.word	0x00000002
        /*0d9c*/ 	.word	0x00038860
        /*0da0*/ 	.short	0x010a
        /*0da2*/ 	.byte	0x3f
	.zero		1


	//   ....[66]....
        /*0da4*/ 	.word	0x00016ea0
        /*0da8*/ 	.word	0x00000000
        /*0dac*/ 	.word	0x00038820
        /*0db0*/ 	.short	0x010a
        /*0db2*/ 	.byte	0x3f
	.zero		1


	//   ....[67]....
        /*0db4*/ 	.word	0x00017040
        /*0db8*/ 	.word	0x00000006
        /*0dbc*/ 	.word	0x00000000
        /*0dc0*/ 	.short	0x010a
        /*0dc2*/ 	.byte	0x3f
	.zero		1


	//   ....[68]....
        /*0dc4*/ 	.word	0x00017090
        /*0dc8*/ 	.word	0x00000007
        /*0dcc*/ 	.word	0x00000000
        /*0dd0*/ 	.short	0x010a
        /*0dd2*/ 	.byte	0x3f
	.zero		1


	//   ....[69]....
        /*0dd4*/ 	.word	0x000170e0
        /*0dd8*/ 	.word	0x00000004
        /*0ddc*/ 	.word	0x00000000
        /*0de0*/ 	.short	0x010a
        /*0de2*/ 	.byte	0x3f
	.zero		1


	//----- nvinfo : EIATTR_NUM_MBARRIERS
	.align		4
.L_421:
        /*0de4*/ 	.byte	0x03, 0x38
        /*0de6*/ 	.short	0x0016


	//----- nvinfo : EIATTR_EXIT_INSTR_OFFSETS
	.align		4
        /*0de8*/ 	.byte	0x04, 0x1c
        /*0dea*/ 	.short	(.L_423 - .L_422)


	//   ....[0]....
.L_422:
        /*0dec*/ 	.word	0x00000a50


	//   ....[1]....
        /*0df0*/ 	.word	0x0000e450


	//   ....[2]....
        /*0df4*/ 	.word	0x00015260


	//----- nvinfo : EIATTR_MAX_THREADS
	.align		4
.L_423:
        /*0df8*/ 	.byte	0x04, 0x05
        /*0dfa*/ 	.short	(.L_425 - .L_424)
.L_424:
        /*0dfc*/ 	.word	0x00000180
        /*0e00*/ 	.word	0x00000001
        /*0e04*/ 	.word	0x00000001


	//----- nvinfo : EIATTR_CRS_STACK_SIZE
	.align		4
.L_425:
        /*0e08*/ 	.byte	0x04, 0x1e
        /*0e0a*/ 	.short	(.L_427 - .L_426)
.L_426:
        /*0e0c*/ 	.word	0x00000000


	//----- nvinfo : EIATTR_CBANK_PARAM_SIZE
	.align		4
.L_427:
        /*0e10*/ 	.byte	0x03, 0x19
        /*0e12*/ 	.short	0x0af0


	//----- nvinfo : EIATTR_PARAM_CBANK
	.align		4
        /*0e14*/ 	.byte	0x04, 0x0a
        /*0e16*/ 	.short	(.L_429 - .L_428)
	.align		4
.L_428:
        /*0e18*/ 	.word	index@(.nv.constant0._ZN7cutlass13device_kernelIN5flash11enable_sm90INS1_16FlashAttnFwdSm90INS1_25CollectiveMainloopFwdSm90ILi2EN4cute5tupleIJNS5_1CILi1EEES8_S8_EEENS6_IJNS7_ILi128EEENS7_ILi80EEENS7_ILi256EEEEEELi256ENS_10bfloat16_tEfNS_4arch4Sm90ELb0ELb0ELb1ELb1ELb0ELb0ELb0ELb1ELb1ELb1ELb0ELb0EEENS1_21CollectiveEpilogueFwdINS6_IJSA_SC_SB_EEES9_SE_SG_Li256ELb1ELb1ELb0ELb0EEENS1_36VarlenDynamicPersistentTileSchedulerILi128ELi80ELi256ELi128ELb0ELb1ELb1ELb0ELb1ELb1EEEEEEEEEvNT_6ParamsE)
        /*0e1c*/ 	.short	0x0210
        /*0e1e*/ 	.short	0x0af0


	//----- nvinfo : EIATTR_SW_WAR
	.align		4
.L_429:
        /*0e20*/ 	.byte	0x04, 0x36
        /*0e22*/ 	.short	(.L_431 - .L_430)
.L_430:
        /*0e24*/ 	.word	0x00000008
.L_431:


//--------------------- .nv.info._ZN7cutlass13device_kernelIN5flash11enable_sm90INS1_16FlashAttnFwdSm90INS1_25CollectiveMainloopFwdSm90ILi2EN4cute5tupleIJNS5_1CILi1EEES8_S8_EEENS6_IJNS7_ILi128EEENS7_ILi80EEENS7_ILi256EEEEEELi256ENS_10bfloat16_tEfNS_4arch4Sm90ELb0ELb0ELb1ELb1ELb0ELb1ELb0ELb1ELb1ELb1ELb0ELb0EEENS1_21CollectiveEpilogueFwdINS6_IJSA_SC_SB_EEES9_SE_SG_Li256ELb1ELb1ELb0ELb0EEENS1_36VarlenDynamicPersistentTileSchedulerILi128ELi80ELi256ELi128ELb0ELb1ELb1ELb0ELb1ELb1EEEEEEEEEvNT_6ParamsE --------------------------
	.section	.nv.info._ZN7cutlass13device_kernelIN5flash11enable_sm90INS1_16FlashAttnFwdSm90INS1_25CollectiveMainloopFwdSm90ILi2EN4cute5tupleIJNS5_1CILi1EEES8_S8_EEENS6_IJNS7_ILi128EEENS7_ILi80EEENS7_ILi256EEEEEELi256ENS_10bfloat16_tEfNS_4arch4Sm90ELb0ELb0ELb1ELb1ELb0ELb1ELb0ELb1ELb1ELb1ELb0ELb0EEENS1_21CollectiveEpilogueFwdINS6_IJSA_SC_SB_EEES9_SE_SG_Li256ELb1ELb1ELb0ELb0EEENS1_36VarlenDynamicPersistentTileSchedulerILi128ELi80ELi256ELi128ELb0ELb1ELb1ELb0ELb1ELb1EEEEEEEEEvNT_6ParamsE,"",@"SHT_CUDA_INFO"
	.sectionflags	@""
	.align	4


	//----- nvinfo : EIATTR_CUDA_API_VERSION
	.align		4
        /*0000*/ 	.byte	0x04, 0x37
        /*0002*/ 	.short	(.L_433 - .L_432)
.L_432:
        /*0004*/ 	.word	0x00000082


	//----- nvinfo : EIATTR_KPARAM_INFO
	.align		4
.L_433:
        /*0008*/ 	.byte	0x04, 0x17
        /*000a*/ 	.short	(.L_435 - .L_434)
.L_434:
        /*000c*/ 	.word	0x00000000
        /*0010*/ 	.short	0x0000
        /*0012*/ 	.short	0x0070
        /*0014*/ 	.byte	0x00, 0xf0, 0x01, 0x2a


	//----- nvinfo : EIATTR_SPARSE_MMA_MASK
	.align		4
.L_435:
        /*0018*/ 	.byte	0x03, 0x50
        /*001a*/ 	.short	0x0000


	//----- nvinfo : EIATTR_MAXREG_COUNT
	.align		4
        /*001c*/ 	.byte	0x03, 0x1b
        /*001e*/ 	.short	0x00a8


	//----- nvinfo : EIATTR_NUM_BARRIERS
	.align		4
        /*0020*/ 	.byte	0x02, 0x4c
        /*0022*/ 	.byte	0x10
	.zero		1


	//----- nvinfo : EIATTR_EXTERNS
	.align		4
        /*0024*/ 	.byte	0x04, 0x0f
        /*0026*/ 	.short	(.L_437 - .L_436)


	//   ....[0]....
	.align		4
.L_436:
        /*0028*/ 	.word	index@(__assertfail)


	//----- nvinfo : EIATTR_ANNOTATIONS
	.align		4
.L_437:
        /*002c*/ 	.byte	0x04, 0x55
        /*002e*/ 	.short	(.L_439 - .L_438)


	//   ....[0]....
.L_438:
        /* <DEDUP_REMOVED lines=133> */


	//----- nvinfo : EIATTR_MERCURY_ISA_VERSION
	.align		4
.L_439:
        /*0870*/ 	.byte	0x03, 0x5f
        /*0872*/ 	.short	0x0101


	//----- nvinfo : EIATTR_UNUSED_LOAD_BYTE_OFFSET
	.align		4
        /*0874*/ 	.byte	0x04, 0x44
        /*0876*/ 	.short	(.L_441 - .L_440)


	//   ....[0]....
.L_440:
        /*0878*/ 	.word	0x00000a80
        /*087c*/ 	.word	0x0000fff0


	//   ....[1]....
        /*0880*/ 	.word	0x0001da60
        /*0884*/ 	.word	0x0000fff0


	//----- nvinfo : EIATTR_INT_WARP_WIDE_INSTR_OFFSETS
	.align		4
.L_441:
        /*0888*/ 	.byte	0x04, 0x31
        /*088a*/ 	.short	(.L_443 - .L_442)


	//   ....[0]....
.L_442:
        /*088c*/ 	.word	0x00000190


	//   ....[1]....
        /*0890*/ 	.word	0x000001d0


	//   ....[2]....
        /*0894*/ 	.word	0x00000240


	//   ....[3]....
        /*0898*/ 	.word	0x00023520


	//   ....[4]....
        /*089c*/ 	.word	0x000235c0


	//   ....[5]....
        /*08a0*/ 	.word	0x00027d00


	//   ....[6]....
        /*08a4*/ 	.word	0x00027d70


	//----- nvinfo : EIATTR_COOP_GROUP_MASK_REGIDS
	.align		4
.L_443:
        /*08a8*/ 	.byte	0x04, 0x29
        /*08aa*/ 	.short	(.L_445 - .L_444)


	//   ....[0]....
.L_444:
        /*08ac*/ 	.word	0xffffffff


	//   ....[1]....
        /*08b0*/ 	.word	0xffffffff


	//   ....[2]....
        /*08b4*/ 	.word	0xffffffff


	//   ....[3]....
        /*08b8*/ 	.word	0xffffffff


	//   ....[4]....
        /*08bc*/ 	.word	0xffffffff


	//   ....[5]....
        /*08c0*/ 	.word	0xffffffff


	//   ....[6]....
        /*08c4*/ 	.word	0xffffffff


	//   ....[7]....
        /*08c8*/ 	.word	0xffffffff


	//   ....[8]....
        /*08cc*/ 	.word	0xffffffff


	//   ....[9]....
        /*08d0*/ 	.word	0xffffffff


	//   ....[10]....
        /*08d4*/ 	.word	0xffffffff


	//   ....[11]....
        /*08d8*/ 	.word	0xffffffff


	//   ....[12]....
        /*08dc*/ 	.word	0xffffffff


	//   ....[13]....
        /*08e0*/ 	.word	0xffffffff


	//   ....[14]....
        /*08e4*/ 	.word	0xffffffff


	//   ....[15]....
        /*08e8*/ 	.word	0xffffffff


	//   ....[16]....
        /*08ec*/ 	.word	0xffffffff


	//   ....[17]....
        /*08f0*/ 	.word	0xffffffff


	//   ....[18]....
        /*08f4*/ 	.word	0xffffffff


	//   ....[19]....
        /*08f8*/ 	.word	0xffffffff


	//   ....[20]....
        /*08fc*/ 	.word	0xffffffff


	//   ....[21]....
        /*0900*/ 	.word	0xffffffff


	//   ....[22]....
        /*0904*/ 	.word	0xffffffff


	//   ....[23]....
        /*0908*/ 	.word	0xffffffff


	//   ....[24]....
        /*090c*/ 	.word	0xffffffff


	//   ....[25]....
        /*0910*/ 	.word	0xffffffff


	//   ....[26]....
        /*0914*/ 	.word	0xffffffff


	//   ....[27]....
        /*0918*/ 	.word	0xffffffff


	//   ....[28]....
        /*091c*/ 	.word	0xffffffff


	//   ....[29]....
        /*0920*/ 	.word	0xffffffff


	//   ....[30]....
        /*0924*/ 	.word	0xffffffff


	//   ....[31]....
        /*0928*/ 	.word	0xffffffff


	//   ....[32]....
        /*092c*/ 	.word	0xffffffff


	//   ....[33]....
        /*0930*/ 	.word	0xffffffff


	//   ....[34]....
        /*0934*/ 	.word	0xffffffff


	//   ....[35]....
        /*0938*/ 	.word	0xffffffff


	//   ....[36]....
        /*093c*/ 	.word	0xffffffff


	//   ....[37]....
        /*0940*/ 	.word	0xffffffff


	//   ....[38]....
        /*0944*/ 	.word	0xffffffff


	//   ....[39]....
        /*0948*/ 	.word	0xffffffff


	//   ....[40]....
        /*094c*/ 	.word	0xffffffff


	//   ....[41]....
        /*0950*/ 	.word	0xffffffff


	//   ....[42]....
        /*0954*/ 	.word	0xffffffff


	//   ....[43]....
        /*0958*/ 	.word	0xffffffff


	//   ....[44]....
        /*095c*/ 	.word	0xffffffff


	//   ....[45]....
        /*0960*/ 	.word	0xffffffff


	//   ....[46]....
        /*0964*/ 	.word	0xffffffff


	//   ....[47]....
        /*0968*/ 	.word	0xffffffff


	//   ....[48]....
        /*096c*/ 	.word	0xffffffff


	//   ....[49]....
        /*0970*/ 	.word	0xffffffff


	//   ....[50]....
        /*0974*/ 	.word	0xffffffff


	//   ....[51]....
        /*0978*/ 	.word	0xffffffff


	//   ....[52]....
        /*097c*/ 	.word	0xffffffff


	//   ....[53]....
        /*0980*/ 	.word	0xffffffff


	//   ....[54]....
        /*0984*/ 	.word	0xffffffff


	//   ....[55]....
        /*0988*/ 	.word	0xffffffff


	//   ....[56]....
        /*098c*/ 	.word	0xffffffff


	//   ....[57]....
        /*0990*/ 	.word	0xffffffff


	//   ....[58]....
        /*0994*/ 	.word	0xffffffff


	//   ....[59]....
        /*0998*/ 	.word	0xffffffff


	//   ....[60]....
        /*099c*/ 	.word	0xffffffff


	//   ....[61]....
        /*09a0*/ 	.word	0xffffffff


	//   ....[62]....
        /*09a4*/ 	.word	0xffffffff


	//   ....[63]....
        /*09a8*/ 	.word	0xffffffff


	//   ....[64]....
        /*09ac*/ 	.word	0xffffffff


	//   ....[65]....
        /*09b0*/ 	.word	0xffffffff


	//   ....[66]....
        /*09b4*/ 	.word	0xffffffff


	//   ....[67]....
        /*09b8*/ 	.word	0xffffffff


	//   ....[68]....
        /*09bc*/ 	.word	0xffffffff


	//   ....[69]....
        /*09c0*/ 	.word	0xffffffff


	//   ....[70]....
        /*09c4*/ 	.word	0xffffffff


	//   ....[71]....
        /*09c8*/ 	.word	0xffffffff


	//   ....[72]....
        /*09cc*/ 	.word	0xffffffff


	//   ....[73]....
        /*09d0*/ 	.word	0xffffffff


	//   ....[74]....
        /*09d4*/ 	.word	0xffffffff


	//   ....[75]....
        /*09d8*/ 	.word	0xffffffff


	//   ....[76]....
        /*09dc*/ 	.word	0xffffffff


	//   ....[77]....
        /*09e0*/ 	.word	0xffffffff


	//   ....[78]....
        /*09e4*/ 	.word	0xffffffff


	//   ....[79]....
        /*09e8*/ 	.word	0xffffffff


	//   ....[80]....
        /*09ec*/ 	.word	0xffffffff


	//   ....[81]....
        /*09f0*/ 	.word	0xffffffff


	//   ....[82]....
        /*09f4*/ 	.word	0xffffffff


	//   ....[83]....
        /*09f8*/ 	.word	0xffffffff


	//   ....[84]....
        /*09fc*/ 	.word	0xffffffff


	//   ....[85]....
        /*0a00*/ 	.word	0xffffffff


	//   ....[86]....
        /*0a04*/ 	.word	0xffffffff


	//   ....[87]....
        /*0a08*/ 	.word	0xffffffff


	//   ....[88]....
        /*0a0c*/ 	.word	0xffffffff


	//   ....[89]....
        /*0a10*/ 	.word	0xffffffff


	//   ....[90]....
        /*0a14*/ 	.word	0xffffffff


	//   ....[91]....
        /*0a18*/ 	.word	0xffffffff


	//   ....[92]....
        /*0a1c*/ 	.word	0xffffffff


	//   ....[93]....
        /*0a20*/ 	.word	0xffffffff


	//   ....[94]....
        /*0a24*/ 	.word	0xffffffff


	//   ....[95]....
        /*0a28*/ 	.word	0xffffffff


	//   ....[96]....
        /*0a2c*/ 	.word	0xffffffff


	//   ....[97]....
        /*0a30*/ 	.word	0xffffffff


	//   ....[98]....
        /*0a34*/ 	.word	0xffffffff


	//   ....[99]....
        /*0a38*/ 	.word	0xffffffff


	//   ....[100]....
        /*0a3c*/ 	.word	0x0500000f


	//   ....[101]....
        /*0a40*/ 	.word	0x0500000f


	//   ....[102]....
        /*0a44*/ 	.word	0x0500000f


	//   ....[103]....
        /*0a48*/ 	.word	0x0500000f


	//   ....[104]....
        /*0a4c*/ 	.word	0x0500000f


	//   ....[105]....
        /*0a50*/ 	.word	0x0500000f


	//   ....[106]....
        /*0a54*/ 	.word	0x0500000f


	//   ....[107]....
        /*0a58*/ 	.word	0x0500000f


	//   ....[108]....
        /*0a5c*/ 	.word	0x0500000f


	//   ....[109]....
        /*0a60*/ 	.word	0x0500000f


	//   ....[110]....
        /*0a64*/ 	.word	0x0500000f


	//   ....[111]....
        /*0a68*/ 	.word	0x0500000f


	//   ....[112]....
        /*0a6c*/ 	.word	0x0500000f


	//   ....[113]....
        /*0a70*/ 	.word	0x0500000f


	//   ....[114]....
        /*0a74*/ 	.word	0x0500000f


	//   ....[115]....
        /*0a78*/ 	.word	0x0500000f


	//   ....[116]....
        /*0a7c*/ 	.word	0x0500000f


	//   ....[117]....
        /*0a80*/ 	.word	0x0500000f


	//   ....[118]....
        /*0a84*/ 	.word	0x0500000f


	//   ....[119]....
        /*0a88*/ 	.word	0x0500000f


	//   ....[120]....
        /*0a8c*/ 	.word	0x0500000f


	//   ....[121]....
        /*0a90*/ 	.word	0x0500000f


	//   ....[122]....
        /*0a94*/ 	.word	0x0500000f


	//   ....[123]....
        /*0a98*/ 	.word	0x0500000f


	//   ....[124]....
        /*0a9c*/ 	.word	0x0500000f


	//   ....[125]....
        /*0aa0*/ 	.word	0x0500000f


	//   ....[126]....
        /*0aa4*/ 	.word	0x0500000f


	//   ....[127]....
        /*0aa8*/ 	.word	0x0500000f


	//   ....[128]....
        /*0aac*/ 	.word	0x0500000f


	//   ....[129]....
        /*0ab0*/ 	.word	0x0500000f


	//   ....[130]....
        /*0ab4*/ 	.word	0x0500000f


	//   ....[131]....
        /*0ab8*/ 	.word	0x0500000f


	//   ....[132]....
        /*0abc*/ 	.word	0x0500000f


	//   ....[133]....
        /*0ac0*/ 	.word	0x0500000f


	//   ....[134]....
        /*0ac4*/ 	.word	0x0500000f


	//   ....[135]....
        /*0ac8*/ 	.word	0x0500000f


	//   ....[136]....
        /*0acc*/ 	.word	0x0500000f


	//   ....[137]....
        /*0ad0*/ 	.word	0x0500000f


	//   ....[138]....
        /*0ad4*/ 	.word	0x0500000f


	//   ....[139]....
        /*0ad8*/ 	.word	0x0500000f


	//   ....[140]....
        /*0adc*/ 	.word	0x0500000f


	//   ....[141]....
        /*0ae0*/ 	.word	0x0500000f


	//   ....[142]....
        /*0ae4*/ 	.word	0x0500000f


	//   ....[143]....
        /*0ae8*/ 	.word	0x0500000f


	//----- nvinfo : EIATTR_COOP_GROUP_INSTR_OFFSETS
	.align		4
.L_445:
        /*0aec*/ 	.byte	0x04, 0x28
        /*0aee*/ 	.short	(.L_447 - .L_446)


	//   ....[0]....
.L_446:
        /*0af0*/ 	.word	0x00000060


	//   ....[1]....
        /*0af4*/ 	.word	0x000001a0


	//   ....[2]....
        /*0af8*/ 	.word	0x000001f0


	//   ....[3]....
        /*0afc*/ 	.word	0x00000420


	//   ....[4]....
        /*0b00*/ 	.word	0x00000580


	//   ....[5]....
        /*0b04*/ 	.word	0x000006a0


	//   ....[6]....
        /*0b08*/ 	.word	0x00000800


	//   ....[7]....
        /*0b0c*/ 	.word	0x0000b540


	//   ....[8]....
        /*0b10*/ 	.word	0x0000bb00


	//   ....[9]....
        /*0b14*/ 	.word	0x0000bb10


	//   ....[10]....
        /*0b18*/ 	.word	0x0000bb20


	//   ....[11]....
        /*0b1c*/ 	.word	0x0000bb30


	//   ....[12]....
        /*0b20*/ 	.word	0x0000edc0


	//   ....[13]....
        /*0b24*/ 	.word	0x0000edd0


	//   ....[14]....
        /*0b28*/ 	.word	0x0000ede0


	//   ....[15]....
        /*0b2c*/ 	.word	0x0000edf0


	//   ....[16]....
        /*0b30*/ 	.word	0x00015e70


	//   ....[17]....
        /*0b34*/ 	.word	0x00015e90


	//   ....[18]....
        /*0b38*/ 	.word	0x00016170


	//   ....[19]....
        /*0b3c*/ 	.word	0x000161b0


	//   ....[20]....
        /*0b40*/ 	.word	0x0001b880


	//   ....[21]....
        /*0b44*/ 	.word	0x0001b8b0


	//   ....[22]....
        /*0b48*/ 	.word	0x0001bc30


	//   ....[23]....
        /*0b4c*/ 	.word	0x0001bcd0


	//   ....[24]....
        /*0b50*/ 	.word	0x0001cfa0


	//   ....[25]....
        /*0b54*/ 	.word	0x0001d030


	//   ....[26]....
        /*0b58*/ 	.word	0x0001d040


	//   ....[27]....
        /*0b5c*/ 	.word	0x0001d070


	//   ....[28]....
        /*0b60*/ 	.word	0x0001eca0


	//   ....[29]....
        /*0b64*/ 	.word	0x0001ece0


	//   ....[30]....
        /*0b68*/ 	.word	0x0001ed70


	//   ....[31]....
        /*0b6c*/ 	.word	0x0001eda0


	//   ....[32]....
        /*0b70*/ 	.word	0x0001f490


	//   ....[33]....
        /*0b74*/ 	.word	0x0001f4b0


	//   ....[34]....
        /*0b78*/ 	.word	0x0001f600


	//   ....[35]....
        /*0b7c*/ 	.word	0x0001f620


	//   ....[36]....
        /*0b80*/ 	.word	0x0001f770


	//   ....[37]....
        /*0b84*/ 	.word	0x0001f790


	//   ....[38]....
        /*0b88*/ 	.word	0x0001f8f0


	//   ....[39]....
        /*0b8c*/ 	.word	0x0001f910


	//   ....[40]....
        /*0b90*/ 	.word	0x00020250


	//   ....[41]....
        /*0b94*/ 	.word	0x00020260


	//   ....[42]....
        /*0b98*/ 	.word	0x000203c0


	//   ....[43]....
        /*0b9c*/ 	.word	0x000203e0


	//   ....[44]....
        /*0ba0*/ 	.word	0x00020530


	//   ....[45]....
        /*0ba4*/ 	.word	0x00020550


	//   ....[46]....
        /*0ba8*/ 	.word	0x000206b0


	//   ....[47]....
        /*0bac*/ 	.word	0x000206d0


	//   ....[48]....
        /*0bb0*/ 	.word	0x000208b0


	//   ....[49]....
        /*0bb4*/ 	.word	0x00020a90


	//   ....[50]....
        /*0bb8*/ 	.word	0x00020ac0


	//   ....[51]....
        /*0bbc*/ 	.word	0x00020af0


	//   ....[52]....
        /*0bc0*/ 	.word	0x00020b20


	//   ....[53]....
        /*0bc4*/ 	.word	0x00020b50


	//   ....[54]....
        /*0bc8*/ 	.word	0x00020b80


	//   ....[55]....
        /*0bcc*/ 	.word	0x00020d00


	//   ....[56]....
        /*0bd0*/ 	.word	0x00020d30


	//   ....[57]....
        /*0bd4*/ 	.word	0x00020d60


	//   ....[58]....
        /*0bd8*/ 	.word	0x00020d90


	//   ....[59]....
        /*0bdc*/ 	.word	0x00020dc0


	//   ....[60]....
        /*0be0*/ 	.word	0x00020df0


	//   ....[61]....
        /*0be4*/ 	.word	0x00020e80


	//   ....[62]....
        /*0be8*/ 	.word	0x00020eb0


	//   ....[63]....
        /*0bec*/ 	.word	0x00020f40


	//   ....[64]....
        /*0bf0*/ 	.word	0x00021bf0


	//   ....[65]....
        /*0bf4*/ 	.word	0x00023b50


	//   ....[66]....
        /*0bf8*/ 	.word	0x00024880


	//   ....[67]....
        /*0bfc*/ 	.word	0x000248a0


	//   ....[68]....
        /*0c00*/ 	.word	0x000248c0


	//   ....[69]....
        /*0c04*/ 	.word	0x00024960


	//   ....[70]....
        /*0c08*/ 	.word	0x000249d0


	//   ....[71]....
        /*0c0c*/ 	.word	0x00024a20


	//   ....[72]....
        /*0c10*/ 	.word	0x00024a90


	//   ....[73]....
        /*0c14*/ 	.word	0x00024ae0


	//   ....[74]....
        /*0c18*/ 	.word	0x00024b50


	//   ....[75]....
        /*0c1c*/ 	.word	0x00024ba0


	//   ....[76]....
        /*0c20*/ 	.word	0x00024c10


	//   ....[77]....
        /*0c24*/ 	.word	0x00024c60


	//   ....[78]....
        /*0c28*/ 	.word	0x00024cd0


	//   ....[79]....
        /*0c2c*/ 	.word	0x00024d20


	//   ....[80]....
        /*0c30*/ 	.word	0x00024d90


	//   ....[81]....
        /*0c34*/ 	.word	0x00024de0


	//   ....[82]....
        /*0c38*/ 	.word	0x00028690


	//   ....[83]....
        /*0c3c*/ 	.word	0x000286b0


	//   ....[84]....
        /*0c40*/ 	.word	0x000286f0


	//   ....[85]....
        /*0c44*/ 	.word	0x00028720


	//   ....[86]....
        /*0c48*/ 	.word	0x00028750


	//   ....[87]....
        /*0c4c*/ 	.word	0x00028780


	//   ....[88]....
        /*0c50*/ 	.word	0x000287b0


	//   ....[89]....
        /*0c54*/ 	.word	0x000287e0


	//   ....[90]....
        /*0c58*/ 	.word	0x00028980


	//   ....[91]....
        /*0c5c*/ 	.word	0x000289b0


	//   ....[92]....
        /*0c60*/ 	.word	0x000289e0


	//   ....[93]....
        /*0c64*/ 	.word	0x00028a10


	//   ....[94]....
        /*0c68*/ 	.word	0x00028a40


	//   ....[95]....
        /*0c6c*/ 	.word	0x00028a70


	//   ....[96]....
        /*0c70*/ 	.word	0x00028b30


	//   ....[97]....
        /*0c74*/ 	.word	0x00028b50


	//   ....[98]....
        /*0c78*/ 	.word	0x00028bc0


	//   ....[99]....
        /*0c7c*/ 	.word	0x00029040


	//   ....[100]....
        /*0c80*/ 	.word	0x00029480


	//   ....[101]....
        /*0c84*/ 	.word	0x00029510


	//   ....[102]....
        /*0c88*/ 	.word	0x00029560


	//   ....[103]....
        /*0c8c*/ 	.word	0x000295b0


	//   ....[104]....
        /*0c90*/ 	.word	0x00029690


	//   ....[105]....
        /*0c94*/ 	.word	0x00029720


	//   ....[106]....
        /*0c98*/ 	.word	0x00029770


	//   ....[107]....
        /*0c9c*/ 	.word	0x000297c0


	//   ....[108]....
        /*0ca0*/ 	.word	0x00029a20


	//   ....[109]....
        /*0ca4*/ 	.word	0x00029d20


	//   ....[110]....
        /*0ca8*/ 	.word	0x00029e90


	//   ....[111]....
        /*0cac*/ 	.word	0x00029ee0


	//   ....[112]....
        /*0cb0*/ 	.word	0x0002a070


	//   ....[113]....
        /*0cb4*/ 	.word	0x0002a0c0


	//   ....[114]....
        /*0cb8*/ 	.word	0x0002a200


	//   ....[115]....
        /*0cbc*/ 	.word	0x0002a250


	//   ....[116]....
        /*0cc0*/ 	.word	0x0002a390


	//   ....[117]....
        /*0cc4*/ 	.word	0x0002a3e0


	//   ....[118]....
        /*0cc8*/ 	.word	0x0002a520


	//   ....[119]....
        /*0ccc*/ 	.word	0x0002a570


	//   ....[120]....
        /*0cd0*/ 	.word	0x0002a6b0


	//   ....[121]....
        /*0cd4*/ 	.word	0x0002a700


	//   ....[122]....
        /*0cd8*/ 	.word	0x0002a840


	//   ....[123]....
        /*0cdc*/ 	.word	0x0002a890


	//   ....[124]....
        /*0ce0*/ 	.word	0x0002a9b0


	//   ....[125]....
        /*0ce4*/ 	.word	0x0002aa00


	//   ....[126]....
        /*0ce8*/ 	.word	0x0002ad30


	//   ....[127]....
        /*0cec*/ 	.word	0x0002ade0


	//   ....[128]....
        /*0cf0*/ 	.word	0x0002aef0


	//   ....[129]....
        /*0cf4*/ 	.word	0x0002af80


	//   ....[130]....
        /*0cf8*/ 	.word	0x0002b000


	//   ....[131]....
        /*0cfc*/ 	.word	0x0002b080


	//   ....[132]....
        /*0d00*/ 	.word	0x0002b100


	//   ....[133]....
        /*0d04*/ 	.word	0x0002b190


	//   ....[134]....
        /*0d08*/ 	.word	0x0002b230


	//   ....[135]....
        /*0d0c*/ 	.word	0x0002b300


	//   ....[136]....
        /*0d10*/ 	.word	0x0002b380


	//   ....[137]....
        /*0d14*/ 	.word	0x0002b400


	//   ....[138]....
        /*0d18*/ 	.word	0x0002b480


	//   ....[139]....
        /*0d1c*/ 	.word	0x0002b510


	//   ....[140]....
        /*0d20*/ 	.word	0x0002b590


	//   ....[141]....
        /*0d24*/ 	.word	0x0002b630


	//   ....[142]....
        /*0d28*/ 	.word	0x0002b6c0


	//   ....[143]....
        /*0d2c*/ 	.word	0x0002b7f0


	//----- nvinfo : EIATTR_REG_RECONFIG
	.align		4
.L_447:
        /*0d30*/ 	.byte	0x01, 0x54
	.zero		2


	//----- nvinfo : EIATTR_SYSCALL_OFFSETS
	.align		4
        /*0d34*/ 	.byte	0x04, 0x46
        /*0d36*/ 	.short	(.L_449 - .L_448)


	//   ....[0]....
.L_448:
        /*0d38*/ 	.word	0x00001b80


	//   ....[1]....
        /*0d3c*/ 	.word	0x00001cd0


	//   ....[2]....
        /*0d40*/ 	.word	0x0000b6e0


	//   ....[3]....
        /*0d44*/ 	.word	0x0000ba60


	//   ....[4]....
        /*0d48*/ 	.word	0x00023730


	//   ....[5]....
        /*0d4c*/ 	.word	0x00023890


	//   ....[6]....
        /*0d50*/ 	.word	0x00023990


	//   ....[7]....
        /*0d54*/ 	.word	0x000243f0


	//----- nvinfo : EIATTR_MBARRIER_INSTR_OFFSETS
	.align		4
.L_449:
        /*0d58*/ 	.byte	0x04, 0x39
        /*0d5a*/ 	.short	(.L_451 - .L_450)


	//   ....[0]....
.L_450:
        /*0d5c*/ 	.word	0x000002d0
        /*0d60*/ 	.word	0x000000ff
        /*0d64*/ 	.word	0x00038800
        /*0d68*/ 	.short	0x0100
        /*0d6a*/ 	.byte	0x08
	.zero		1


	//   ....[1]....
        /*0d6c*/ 	.word	0x000002e0
        /*0d70*/ 	.word	0x000000ff
        /*0d74*/ 	.word	0x00038820
        /*0d78*/ 	.short	0x0100
        /*0d7a*/ 	.byte	0x08
	.zero		1


	//   ....[2]....
        /*0d7c*/ 	.word	0x000003d0
        /*0d80*/ 	.word	0x000000ff
        /*0d84*/ 	.word	0x00038830
        /*0d88*/ 	.short	0x0100
        /*0d8a*/ 	.byte	0x08
	.zero		1


	//   ....[3]....
        /*0d8c*/ 	.word	0x000003e0
        /*0d90*/ 	.word	0x000000ff
        /*0d94*/ 	.word	0x00038840
        /*0d98*/ 	.short	0x0100
        /*0d9a*/ 	.byte	0x08
	.zero		1


	//   ....[4]....
        /*0d9c*/ 	.word	0x000003f0
        /*0da0*/ 	.word	0x000000ff
        /*0da4*/ 	.word	0x00038838
        /*0da8*/ 	.short	0x0100
        /*0daa*/ 	.byte	0x08
	.zero		1


	//   ....[5]....
        /*0dac*/ 	.word	0x00000400
        /*0db0*/ 	.word	0x000000ff
        /*0db4*/ 	.word	0x00038848
        /*0db8*/ 	.short	0x0100
        /*0dba*/ 	.byte	0x08
	.zero		1


	//   ....[6]....
        /*0dbc*/ 	.word	0x00000530
        /*0dc0*/ 	.word	0x000000ff
        /*0dc4*/ 	.word	0x00038850
        /*0dc8*/ 	.short	0x0100
        /*0dca*/ 	.byte	0x08
	.zero		1


	//   ....[7]....
        /*0dcc*/ 	.word	0x00000540
        /*0dd0*/ 	.word	0x000000ff
        /*0dd4*/ 	.word	0x00038860
        /*0dd8*/ 	.short	0x0100
        /*0dda*/ 	.byte	0x08
	.zero		1


	//   ....[8]....
        /*0ddc*/ 	.word	0x00000550
        /*0de0*/ 	.word	0x000000ff
        /*0de4*/ 	.word	0x00038858
        /*0de8*/ 	.short	0x0100
        /*0dea*/ 	.byte	0x08
	.zero		1


	//   ....[9]....
        /*0dec*/ 	.word	0x00000560
        /*0df0*/ 	.word	0x000000ff
        /*0df4*/ 	.word	0x00038868
        /*0df8*/ 	.short	0x0100
        /*0dfa*/ 	.byte	0x08
	.zero		1


	//   ....[10]....
        /*0dfc*/ 	.word	0x00000650
        /*0e00*/ 	.word	0x000000ff
        /*0e04*/ 	.word	0x00038870
        /*0e08*/ 	.short	0x0100
        /*0e0a*/ 	.byte	0x06
	.zero		1


	//   ....[11]....
        /*0e0c*/ 	.word	0x00000660
        /*0e10*/ 	.word	0x000000ff
        /*0e14*/ 	.word	0x00038880
        /*0e18*/ 	.short	0x0100
        /*0e1a*/ 	.byte	0x06
	.zero		1


	//   ....[12]....
        /*0e1c*/ 	.word	0x00000670
        /*0e20*/ 	.word	0x000000ff
        /*0e24*/ 	.word	0x00038878
        /*0e28*/ 	.short	0x0100
        /*0e2a*/ 	.byte	0x06
	.zero		1


	//   ....[13]....
        /*0e2c*/ 	.word	0x00000680
        /*0e30*/ 	.word	0x000000ff
        /*0e34*/ 	.word	0x00038888
        /*0e38*/ 	.short	0x0100
        /*0e3a*/ 	.byte	0x06
	.zero		1


	//   ....[14]....
        /*0e3c*/ 	.word	0x000007b0
        /*0e40*/ 	.word	0x000000ff
        /*0e44*/ 	.word	0x00038890
        /*0e48*/ 	.short	0x0100
        /*0e4a*/ 	.byte	0x08
	.zero		1


	//   ....[15]....
        /*0e4c*/ 	.word	0x000007c0
        /*0e50*/ 	.word	0x000000ff
        /*0e54*/ 	.word	0x000388a0
        /*0e58*/ 	.short	0x0100
        /*0e5a*/ 	.byte	0x08
	.zero		1


	//   ....[16]....
        /*0e5c*/ 	.word	0x000007d0
        /*0e60*/ 	.word	0x000000ff
        /*0e64*/ 	.word	0x00038898
        /*0e68*/ 	.short	0x0100
        /*0e6a*/ 	.byte	0x08
	.zero		1


	//   ....[17]....
        /*0e6c*/ 	.word	0x000007e0
        /*0e70*/ 	.word	0x000000ff
        /*0e74*/ 	.word	0x000388a8
        /*0e78*/ 	.short	0x0100
        /*0e7a*/ 	.byte	0x08
	.zero		1


	//   ....[18]....
        /*0e7c*/ 	.word	0x00000910
        /*0e80*/ 	.word	0x000000ff
        /*0e84*/ 	.word	0x000388b0
        /*0e88*/ 	.short	0x0100
        /*0e8a*/ 	.byte	0x08
	.zero		1


	//   ....[19]....
        /*0e8c*/ 	.word	0x00000920
        /*0e90*/ 	.word	0x000000ff
        /*0e94*/ 	.word	0x000388c0
        /*0e98*/ 	.short	0x0100
        /*0e9a*/ 	.byte	0x08
	.zero		1


	//   ....[20]....
        /*0e9c*/ 	.word	0x00000930
        /*0ea0*/ 	.word	0x000000ff
        /*0ea4*/ 	.word	0x000388b8
        /*0ea8*/ 	.short	0x0100
        /*0eaa*/ 	.byte	0x08
	.zero		1


	//   ....[21]....
        /*0eac*/ 	.word	0x00000940
        /*0eb0*/ 	.word	0x000000ff
        /*0eb4*/ 	.word	0x000388c8
        /*0eb8*/ 	.short	0x0100
        /*0eba*/ 	.byte	0x08
	.zero		1


	//   ....[22]....
        /*0ebc*/ 	.word	0x00003930
        /*0ec0*/ 	.word	0x00000000
        /*0ec4*/ 	.word	0x00038890
        /*0ec8*/ 	.short	0x010a
        /*0eca*/ 	.byte	0x3f
	.zero		1


	//   ....[23]....
        /*0ecc*/ 	.word	0x000070b0
        /*0ed0*/ 	.word	0x00000000
        /*0ed4*/ 	.word	0x00038890
        /*0ed8*/ 	.short	0x010a
        /*0eda*/ 	.byte	0x3f
	.zero		1


	//   ....[24]....
        /*0edc*/ 	.word	0x0000a4c0
        /*0ee0*/ 	.word	0x00000000
        /*0ee4*/ 	.word	0x00038890
        /*0ee8*/ 	.short	0x010a
        /*0eea*/ 	.byte	0x3f
	.zero		1


	//   ....[25]....
        /*0eec*/ 	.word	0x0000a920
        /*0ef0*/ 	.word	0x00000024
        /*0ef4*/ 	.word	0x00000000
        /*0ef8*/ 	.short	0x0101
        /*0efa*/ 	.byte	0x3f
	.zero		1


	//   ....[26]....
        /*0efc*/ 	.word	0x0000a960
        /*0f00*/ 	.word	0x00000000
        /*0f04*/ 	.word	0x000388b0
        /*0f08*/ 	.short	0x010a
        /*0f0a*/ 	.byte	0x3f
	.zero		1


	//   ....[27]....
        /*0f0c*/ 	.word	0x0000afb0
        /*0f10*/ 	.word	0x00000000
        /*0f14*/ 	.word	0x00000000
        /*0f18*/ 	.short	0x0101
        /*0f1a*/ 	.byte	0x3f
	.zero		1


	//   ....[28]....
        /*0f1c*/ 	.word	0x0000b760
        /*0f20*/ 	.word	0x00000012
        /*0f24*/ 	.word	0x00038800
        /*0f28*/ 	.short	0x010a
        /*0f2a*/ 	.byte	0x3f
	.zero		1


	//   ....[29]....
        /*0f2c*/ 	.word	0x0000b7b0
        /*0f30*/ 	.word	0x00000012
        /*0f34*/ 	.word	0x00038800
        /*0f38*/ 	.short	0x010a
        /*0f3a*/ 	.byte	0x3f
	.zero		1


	//   ....[30]....
        /*0f3c*/ 	.word	0x0000bfa0
        /*0f40*/ 	.word	0x00000012
        /*0f44*/ 	.word	0x00038800
        /*0f48*/ 	.short	0x010a
        /*0f4a*/ 	.byte	0x3f
	.zero		1


	//   ....[31]....
        /*0f4c*/ 	.word	0x0000f130
        /*0f50*/ 	.word	0x00000012
        /*0f54*/ 	.word	0x00038800
        /*0f58*/ 	.short	0x010a
        /*0f5a*/ 	.byte	0x3f
	.zero		1


	//   ....[32]....
        /*0f5c*/ 	.word	0x00012420
        /*0f60*/ 	.word	0x00000000
        /*0f64*/ 	.word	0x00038830
        /*0f68*/ 	.short	0x010a
        /*0f6a*/ 	.byte	0x3f
	.zero		1


	//   ....[33]....
        /*0f6c*/ 	.word	0x000124a0
        /*0f70*/ 	.word	0x00000000
        /*0f74*/ 	.word	0x00038830
        /*0f78*/ 	.short	0x010a
        /*0f7a*/ 	.byte	0x3f
	.zero		1


	//   ....[34]....
        /*0f7c*/ 	.word	0x00016770
        /*0f80*/ 	.word	0x00000000
        /*0f84*/ 	.word	0x00000000
        /*0f88*/ 	.short	0x0101
        /*0f8a*/ 	.byte	0x3f
	.zero		1


	//   ....[35]....
        /*0f8c*/ 	.word	0x00017790
        /*0f90*/ 	.word	0x0000000b
        /*0f94*/ 	.word	0x00038830
        /*0f98*/ 	.short	0x010a
        /*0f9a*/ 	.byte	0x3f
	.zero		1


	//   ....[36]....
        /*0f9c*/ 	.word	0x00017810
        /*0fa0*/ 	.word	0x0000000b
        /*0fa4*/ 	.word	0x00038830
        /*0fa8*/ 	.short	0x010a
        /*0faa*/ 	.byte	0x3f
	.zero		1


	//   ....[37]....
        /*0fac*/ 	.word	0x0001af30
        /*0fb0*/ 	.word	0x00000009
        /*0fb4*/ 	.word	0x00038850
        /*0fb8*/ 	.short	0x010a
        /*0fba*/ 	.byte	0x3f
	.zero		1


	//   ....[38]....
        /*0fbc*/ 	.word	0x0001af80
        /*0fc0*/ 	.word	0x00000009
        /*0fc4*/ 	.word	0x00038850
        /*0fc8*/ 	.short	0x010a
        /*0fca*/ 	.byte	0x3f
	.zero		1


	//   ....[39]....
        /*0fcc*/ 	.word	0x0001bf00
        /*0fd0*/ 	.word	0x000000a4
        /*0fd4*/ 	.word	0x00000000
        /*0fd8*/ 	.short	0x0101
        /*0fda*/ 	.byte	0x3f
	.zero		1


	//   ....[40]....
        /*0fdc*/ 	.word	0x0001c020
        /*0fe0*/ 	.word	0x00000009
        /*0fe4*/ 	.word	0x00000000
        /*0fe8*/ 	.short	0x0101
        /*0fea*/ 	.byte	0x3f
	.zero		1


	//   ....[41]....
        /*0fec*/ 	.word	0x0001ccb0
        /*0ff0*/ 	.word	0x00000000
        /*0ff4*/ 	.word	0x00038850
        /*0ff8*/ 	.short	0x010a
        /*0ffa*/ 	.byte	0x3f
	.zero		1


	//   ....[42]....
        /*0ffc*/ 	.word	0x0001cd50
        /*1000*/ 	.word	0x00000000
        /*1004*/ 	.word	0x00038850
        /*1008*/ 	.short	0x010a
        /*100a*/ 	.byte	0x3f
	.zero		1


	//   ....[43]....
        /*100c*/ 	.word	0x0001d1f0
        /*1010*/ 	.word	0x0000000c
        /*1014*/ 	.word	0x00000000
        /*1018*/ 	.short	0x0101
        /*101a*/ 	.byte	0x3f
	.zero		1


	//   ....[44]....
        /*101c*/ 	.word	0x0001f480
        /*1020*/ 	.word	0x00000000
        /*1024*/ 	.word	0x00000000
        /*1028*/ 	.short	0x0101
        /*102a*/ 	.byte	0x3f
	.zero		1


	//   ....[45]....
        /*102c*/ 	.word	0x00021ce0
        /*1030*/ 	.word	0x00000004
        /*1034*/ 	.word	0x00038820
        /*1038*/ 	.short	0x010a
        /*103a*/ 	.byte	0x3f
	.zero		1


	//   ....[46]....
        /*103c*/ 	.word	0x00021dc0
        /*1040*/ 	.word	0x00000006
        /*1044*/ 	.word	0x000388a0
        /*1048*/ 	.short	0x010a
        /*104a*/ 	.byte	0x3f
	.zero		1


	//   ....[47]....
        /*104c*/ 	.word	0x00022300
        /*1050*/ 	.word	0x00000006
        /*1054*/ 	.word	0x000388c0
        /*1058*/ 	.short	0x010a
        /*105a*/ 	.byte	0x3f
	.zero		1


	//   ....[48]....
        /*105c*/ 	.word	0x00022980
        /*1060*/ 	.word	0x00000006
        /*1064*/ 	.word	0x000388a0
        /*1068*/ 	.short	0x010a
        /*106a*/ 	.byte	0x3f
	.zero		1


	//   ....[49]....
        /*106c*/ 	.word	0x00022eb0
        /*1070*/ 	.word	0x00000006
        /*1074*/ 	.word	0x000388c0
        /*1078*/ 	.short	0x010a
        /*107a*/ 	.byte	0x3f
	.zero		1


	//   ....[50]....
        /*107c*/ 	.word	0x00023e00
        /*1080*/ 	.word	0x00000000
        /*1084*/ 	.word	0x00038840
        /*1088*/ 	.short	0x010a
        /*108a*/ 	.byte	0x3f
	.zero		1


	//   ....[51]....
        /*108c*/ 	.word	0x00024f10
        /*1090*/ 	.word	0x00000008
        /*1094*/ 	.word	0x00038800
        /*1098*/ 	.short	0x0107
        /*109a*/ 	.byte	0x3f
	.zero		1


	//   ....[52]....
        /*109c*/ 	.word	0x00025010
        /*10a0*/ 	.word	0x00000002
        /*10a4*/ 	.word	0x00038800
        /*10a8*/ 	.short	0x0101
        /*10aa*/ 	.byte	0x3f
	.zero		1


	//   ....[53]....
        /*10ac*/ 	.word	0x00025030
        /*10b0*/ 	.word	0x00000002
        /*10b4*/ 	.word	0x00038820
        /*10b8*/ 	.short	0x010a
        /*10ba*/ 	.byte	0x3f
	.zero		1


	//   ....[54]....
        /*10bc*/ 	.word	0x000253c0
        /*10c0*/ 	.word	0x00000003
        /*10c4*/ 	.word	0x00038840
        /*10c8*/ 	.short	0x010a
        /*10ca*/ 	.byte	0x3f
	.zero		1


	//   ....[55]....
        /*10cc*/ 	.word	0x00025980
        /*10d0*/ 	.word	0x00000002
        /*10d4*/ 	.word	0x00038860
        /*10d8*/ 	.short	0x010a
        /*10da*/ 	.byte	0x3f
	.zero		1


	//   ....[56]....
        /*10dc*/ 	.word	0x000262a0
        /*10e0*/ 	.word	0x00000003
        /*10e4*/ 	.word	0x00038840
        /*10e8*/ 	.short	0x010a
        /*10ea*/ 	.byte	0x3f
	.zero		1


	//   ....[57]....
        /*10ec*/ 	.word	0x00026860
        /*10f0*/ 	.word	0x00000002
        /*10f4*/ 	.word	0x00038860
        /*10f8*/ 	.short	0x010a
        /*10fa*/ 	.byte	0x3f
	.zero		1


	//   ....[58]....
        /*10fc*/ 	.word	0x000270d0
        /*1100*/ 	.word	0x00000003
        /*1104*/ 	.word	0x00038840
        /*1108*/ 	.short	0x010a
        /*110a*/ 	.byte	0x3f
	.zero		1


	//   ....[59]....
        /*110c*/ 	.word	0x00027680
        /*1110*/ 	.word	0x00000002
        /*1114*/ 	.word	0x00038860
        /*1118*/ 	.short	0x010a
        /*111a*/ 	.byte	0x3f
	.zero		1


	//   ....[60]....
        /*111c*/ 	.word	0x00027e70
        /*1120*/ 	.word	0x00000002
        /*1124*/ 	.word	0x00038860
        /*1128*/ 	.short	0x010a
        /*112a*/ 	.byte	0x3f
	.zero		1


	//   ....[61]....
        /*112c*/ 	.word	0x00028fc0
        /*1130*/ 	.word	0x00000000
        /*1134*/ 	.word	0x00038820
        /*1138*/ 	.short	0x010a
        /*113a*/ 	.byte	0x3f
	.zero		1


	//   ....[62]....
        /*113c*/ 	.word	0x00029170
        /*1140*/ 	.word	0x00000006
        /*1144*/ 	.word	0x00000000
        /*1148*/ 	.short	0x010a
        /*114a*/ 	.byte	0x3f
	.zero		1


	//   ....[63]....
        /*114c*/ 	.word	0x000291e0
        /*1150*/ 	.word	0x00000007
        /*1154*/ 	.word	0x00000000
        /*1158*/ 	.short	0x010a
        /*115a*/ 	.byte	0x3f
	.zero		1


	//   ....[64]....
        /*115c*/ 	.word	0x00029250
        /*1160*/ 	.word	0x00000004
        /*1164*/ 	.word	0x00000000
        /*1168*/ 	.short	0x010a
        /*116a*/ 	.byte	0x3f
	.zero		1


	//   ....[65]....
        /*116c*/ 	.word	0x00029280
        /*1170*/ 	.word	0x00000003
        /*1174*/ 	.word	0x00000000
        /*1178*/ 	.short	0x010a
        /*117a*/ 	.byte	0x3f
	.zero		1


	//   ....[66]....
        /*117c*/ 	.word	0x000292e0
        /*1180*/ 	.word	0x00000000
        /*1184*/ 	.word	0x00038890
        /*1188*/ 	.short	0x010a
        /*118a*/ 	.byte	0x3f
	.zero		1


	//   ....[67]....
        /*118c*/ 	.word	0x00029330
        /*1190*/ 	.word	0x00000000
        /*1194*/ 	.word	0x00038890
        /*1198*/ 	.short	0x010a
        /*119a*/ 	.byte	0x3f
	.zero		1


	//   ....[68]....
        /*119c*/ 	.word	0x00029380
        /*11a0*/ 	.word	0x00000000
        /*11a4*/ 	.word	0x00038890
        /*11a8*/ 	.short	0x010a
        /*11aa*/ 	.byte	0x3f
	.zero		1


	//   ....[69]....
        /*11ac*/ 	.word	0x000293d0
        /*11b0*/ 	.word	0x00000000
        /*11b4*/ 	.word	0x000388b0
        /*11b8*/ 	.short	0x010a
        /*11ba*/ 	.byte	0x3f
	.zero		1


	//   ....[70]....
        /*11bc*/ 	.word	0x000295e0
        /*11c0*/ 	.word	0x00000012
        /*11c4*/ 	.word	0x00038800
        /*11c8*/ 	.short	0x010a
        /*11ca*/ 	.byte	0x3f
	.zero		1


	//   ....[71]....
        /*11cc*/ 	.word	0x00029800
        /*11d0*/ 	.word	0x00000012
        /*11d4*/ 	.word	0x00038800
        /*11d8*/ 	.short	0x010a
        /*11da*/ 	.byte	0x3f
	.zero		1


	//   ....[72]....
        /*11dc*/ 	.word	0x00029850
        /*11e0*/ 	.word	0x00000000
        /*11e4*/ 	.word	0x00038830
        /*11e8*/ 	.short	0x010a
        /*11ea*/ 	.byte	0x3f
	.zero		1


	//   ....[73]....
        /*11ec*/ 	.word	0x000298a0
        /*11f0*/ 	.word	0x0000000b
        /*11f4*/ 	.word	0x00038830
        /*11f8*/ 	.short	0x010a
        /*11fa*/ 	.byte	0x3f
	.zero		1


	//   ....[74]....
        /*11fc*/ 	.word	0x000298f0
        /*1200*/ 	.word	0x00000009
        /*1204*/ 	.word	0x00038850
        /*1208*/ 	.short	0x010a
        /*120a*/ 	.byte	0x3f
	.zero		1


	//   ....[75]....
        /*120c*/ 	.word	0x00029940
        /*1210*/ 	.word	0x00000000
        /*1214*/ 	.word	0x00038850
        /*1218*/ 	.short	0x010a
        /*121a*/ 	.byte	0x3f
	.zero		1


	//   ....[76]....
        /*121c*/ 	.word	0x00029b00
        /*1220*/ 	.word	0x00000003
        /*1224*/ 	.word	0x00038820
        /*1228*/ 	.short	0x010a
        /*122a*/ 	.byte	0x3f
	.zero		1


	//   ....[77]....
        /*122c*/ 	.word	0x00029b50
        /*1230*/ 	.word	0x00000006
        /*1234*/ 	.word	0x000388a0
        /*1238*/ 	.short	0x010a
        /*123a*/ 	.byte	0x3f
	.zero		1


	//   ....[78]....
        /*123c*/ 	.word	0x00029ba0
        /*1240*/ 	.word	0x00000006
        /*1244*/ 	.word	0x000388c0
        /*1248*/ 	.short	0x010a
        /*124a*/ 	.byte	0x3f
	.zero		1


	//   ....[79]....
        /*124c*/ 	.word	0x00029bf0
        /*1250*/ 	.word	0x00000006
        /*1254*/ 	.word	0x000388a0
        /*1258*/ 	.short	0x010a
        /*125a*/ 	.byte	0x3f
	.zero		1


	//   ....[80]....
        /*125c*/ 	.word	0x00029c40
        /*1260*/ 	.word	0x00000006
        /*1264*/ 	.word	0x000388c0
        /*1268*/ 	.short	0x010a
        /*126a*/ 	.byte	0x3f
	.zero		1


	//   ....[81]....
        /*126c*/ 	.word	0x00029de0
        /*1270*/ 	.word	0x00000000
        /*1274*/ 	.word	0x00038840
        /*1278*/ 	.short	0x010a
        /*127a*/ 	.byte	0x3f
	.zero		1


	//   ....[82]....
        /*127c*/ 	.word	0x0002aa50
        /*1280*/ 	.word	0x00000002
        /*1284*/ 	.word	0x00038820
        /*1288*/ 	.short	0x010a
        /*128a*/ 	.byte	0x3f
	.zero		1


	//   ....[83]....
        /*128c*/ 	.word	0x0002aaa0
        /*1290*/ 	.word	0x00000003
        /*1294*/ 	.word	0x00038840
        /*1298*/ 	.short	0x010a
        /*129a*/ 	.byte	0x3f
	.zero		1


	//   ....[84]....
        /*129c*/ 	.word	0x0002aaf0
        /*12a0*/ 	.word	0x00000002
        /*12a4*/ 	.word	0x00038860
        /*12a8*/ 	.short	0x010a
        /*12aa*/ 	.byte	0x3f
	.zero		1


	//   ....[85]....
        /*12ac*/ 	.word	0x0002ab40
        /*12b0*/ 	.word	0x00000003
        /*12b4*/ 	.word	0x00038840
        /*12b8*/ 	.short	0x010a
        /*12ba*/ 	.byte	0x3f
	.zero		1


	//   ....[86]....
        /*12bc*/ 	.word	0x0002ab90
        /*12c0*/ 	.word	0x00000002
        /*12c4*/ 	.word	0x00038860
        /*12c8*/ 	.short	0x010a
        /*12ca*/ 	.byte	0x3f
	.zero		1


	//   ....[87]....
        /*12cc*/ 	.word	0x0002abe0
        /*12d0*/ 	.word	0x00000003
        /*12d4*/ 	.word	0x00038840
        /*12d8*/ 	.short	0x010a
        /*12da*/ 	.byte	0x3f
	.zero		1


	//   ....[88]....
        /*12dc*/ 	.word	0x0002ac30
        /*12e0*/ 	.word	0x00000002
        /*12e4*/ 	.word	0x00038860
        /*12e8*/ 	.short	0x010a
        /*12ea*/ 	.byte	0x3f
	.zero		1


	//   ....[89]....
        /*12ec*/ 	.word	0x0002ac80
        /*12f0*/ 	.word	0x00000002
        /*12f4*/ 	.word	0x00038860
        /*12f8*/ 	.short	0x010a
        /*12fa*/ 	.byte	0x3f
	.zero		1


	//   ....[90]....
        /*12fc*/ 	.word	0x0002b710
        /*1300*/ 	.word	0x00000000
        /*1304*/ 	.word	0x00038820
        /*1308*/ 	.short	0x010a
        /*130a*/ 	.byte	0x3f
	.zero		1


	//   ....[91]....
        /*130c*/ 	.word	0x0002b8b0
        /*1310*/ 	.word	0x00000006
        /*1314*/ 	.word	0x00000000
        /*1318*/ 	.short	0x010a
        /*131a*/ 	.byte	0x3f
	.zero		1


	//   ....[92]....
        /*131c*/ 	.word	0x0002b900
        /*1320*/ 	.word	0x00000007
        /*1324*/ 	.word	0x00000000
        /*1328*/ 	.short	0x010a
        /*132a*/ 	.byte	0x3f
	.zero		1


	//   ....[93]....
        /*132c*/ 	.word	0x0002b950
        /*1330*/ 	.word	0x00000004
        /*1334*/ 	.word	0x00000000
        /*1338*/ 	.short	0x010a
        /*133a*/ 	.byte	0x3f
	.zero		1


	//----- nvinfo : EIATTR_NUM_MBARRIERS
	.align		4
.L_451:
        /*133c*/ 	.byte	0x03, 0x38
        /*133e*/ 	.short	0x0016


	//----- nvinfo : EIATTR_EXIT_INSTR_OFFSETS
	.align		4
        /*1340*/ 	.byte	0x04, 0x1c
        /*1342*/ 	.short	(.L_453 - .L_452)


	//   ....[0]....
.L_452:
        /*1344*/ 	.word	0x000292d0


	//----- nvinfo : EIATTR_MAX_THREADS
	.align		4
.L_453:
        /*1348*/ 	.byte	0x04, 0x05
        /*134a*/ 	.short	(.L_455 - .L_454)
.L_454:
        /*134c*/ 	.word	0x00000180
        /*1350*/ 	.word	0x00000001
        /*1354*/ 	.word	0x00000001


	//----- nvinfo : EIATTR_CRS_STACK_SIZE
	.align		4
.L_455:
        /*1358*/ 	.byte	0x04, 0x1e
        /*135a*/ 	.short	(.L_457 - .L_456)
.L_456:
        /*135c*/ 	.word	0x00000000


	//----- nvinfo : EIATTR_CBANK_PARAM_SIZE
	.align		4
.L_457:
        /*1360*/ 	.byte	0x03, 0x19
        /*1362*/ 	.short	0x0af0


	//----- nvinfo : EIATTR_PARAM_CBANK
	.align		4
        /*1364*/ 	.byte	0x04, 0x0a
        /*1366*/ 	.short	(.L_459 - .L_458)
	.align		4
.L_458:
        /*1368*/ 	.word	index@(.nv.constant0._ZN7cutlass13device_kernelIN5flash11enable_sm90INS1_16FlashAttnFwdSm90INS1_25CollectiveMainloopFwdSm90ILi2EN4cute5tupleIJNS5_1CILi1EEES8_S8_EEENS6_IJNS7_ILi128EEENS7_ILi80EEENS7_ILi256EEEEEELi256ENS_10bfloat16_tEfNS_4arch4Sm90ELb0ELb0ELb1ELb1ELb0ELb1ELb0ELb1ELb1ELb1ELb0ELb0EEENS1_21CollectiveEpilogueFwdINS6_IJSA_SC_SB_EEES9_SE_SG_Li256ELb1ELb1ELb0ELb0EEENS1_36VarlenDynamicPersistentTileSchedulerILi128ELi80ELi256ELi128ELb0ELb1ELb1ELb0ELb1ELb1EEEEEEEEEvNT_6ParamsE)
        /*136c*/ 	.short	0x0210
        /*136e*/ 	.short	0x0af0


	//----- nvinfo : EIATTR_SW_WAR
	.align		4
.L_459:
        /*1370*/ 	.byte	0x04, 0x36
        /*1372*/ 	.short	(.L_461 - .L_460)
.L_460:
        /*1374*/ 	.word	0x00000008
.L_461:


//--------------------- .nv.info._ZN7cutlass13device_kernelIN5flash11enable_sm90INS1_16FlashAttnFwdSm90INS1_25CollectiveMainloopFwdSm90ILi2EN4cute5tupleIJNS5_1CILi1EEES8_S8_EEENS6_IJNS7_ILi128EEENS7_ILi64EEENS7_ILi256EEEEEELi256ENS_10bfloat16_tEfNS_4arch4Sm90ELb0ELb1ELb1ELb0ELb0ELb0ELb0ELb1ELb1ELb1ELb0ELb0EEENS1_21CollectiveEpilogueFwdINS6_IJSA_SC_SB_EEES9_SE_SG_Li256ELb0ELb1ELb0ELb0EEENS1_30DynamicPersistentTileSchedulerILi256ELi128ELb0ELb1ELb1EEEEEEEEEvNT_6ParamsE --------------------------
	.section	.nv.info._ZN7cutlass13device_kernelIN5flash11enable_sm90INS1_16FlashAttnFwdSm90INS1_25CollectiveMainloopFwdSm90ILi2EN4cute5tupleIJNS5_1CILi1EEES8_S8_EEENS6_IJNS7_ILi128EEENS7_ILi64EEENS7_ILi256EEEEEELi256ENS_10bfloat16_tEfNS_4arch4Sm90ELb0ELb1ELb1ELb0ELb0ELb0ELb0ELb1ELb1ELb1ELb0ELb0EEENS1_21CollectiveEpilogueFwdINS6_IJSA_SC_SB_EEES9_SE_SG_Li256ELb0ELb1ELb0ELb0EEENS1_30DynamicPersistentTileSchedulerILi256ELi128ELb0ELb1ELb1EEEEEEEEEvNT_6ParamsE,"",@"SHT_CUDA_INFO"
	.sectionflags	@""
	.align	4


	//----- nvinfo : EIATTR_CUDA_API_VERSION
	.align		4
        /*0000*/ 	.byte	0x04, 0x37
        /*0002*/ 	.short	(.L_463 - .L_462)
.L_462:
        /*0004*/ 	.word	0x00000082


	//----- nvinfo : EIATTR_KPARAM_INFO
	.align		4
.L_463:
        /*0008*/ 	.byte	0x04, 0x17
        /*000a*/ 	.short	(.L_465 - .L_464)
.L_464:
        /*000c*/ 	.word	0x00000000
        /*0010*/ 	.short	0x0000
        /*0012*/ 	.short	0x0070
        /*0014*/ 	.byte	0x00, 0xf0, 0x01, 0x2a


	//----- nvinfo : EIATTR_SPARSE_MMA_MASK
	.align		4
.L_465:
        /*0018*/ 	.byte	0x03, 0x50
        /*001a*/ 	.short	0x0000


	//----- nvinfo : EIATTR_MAXREG_COUNT
	.align		4
        /*001c*/ 	.byte	0x03, 0x1b
        /*001e*/ 	.short	0x00a8


	//----- nvinfo : EIATTR_NUM_BARRIERS
	.align		4
        /*0020*/ 	.byte	0x02, 0x4c
        /*0022*/ 	.byte	0x09
	.zero		1


	//----- nvinfo : EIATTR_EXTERNS
	.align		4
        /*0024*/ 	.byte	0x04, 0x0f
        /*0026*/ 	.short	(.L_467 - .L_466)


	//   ....[0]....
	.align		4
.L_466:
        /*0028*/ 	.word	index@(__assertfail)


	//----- nvinfo : EIATTR_ANNOTATIONS
	.align		4
.L_467:
        /*002c*/ 	.byte	0x04, 0x55
        /*002e*/ 	.short	(.L_469 - .L_468)


	//   ....[0]....
.L_468:
        /* <DEDUP_REMOVED lines=26> */


	//----- nvinfo : EIATTR_MERCURY_ISA_VERSION
	.align		4
.L_469:
        /*01b8*/ 	.byte	0x03, 0x5f
        /*01ba*/ 	.short	0x0101


	//----- nvinfo : EIATTR_INT_WARP_WIDE_INSTR_OFFSETS
	.align		4
        /*01bc*/ 	.byte	0x04, 0x31
        /*01be*/ 	.short	(.L_471 - .L_470)


	//   ....[0]....
.L_470:
        /*01c0*/ 	.word	0x00000130


	//   ....[1]....
        /*01c4*/ 	.word	0x00000170


	//   ....[2]....
        /*01c8*/ 	.word	0x000001e0


	//   ....[3]....
        /*01cc*/ 	.word	0x00010ea0


	//   ....[4]....
        /*01d0*/ 	.word	0x00010f40


	//   ....[5]....
        /*01d4*/ 	.word	0x000151a0


	//   ....[6]....
        /*01d8*/ 	.word	0x00015240


	//----- nvinfo : EIATTR_COOP_GROUP_MASK_REGIDS
	.align		4
.L_471:
        /*01dc*/ 	.byte	0x04, 0x29
        /*01de*/ 	.short	(.L_473 - .L_472)


	//   ....[0]....
.L_472:
        /*01e0*/ 	.word	0xffffffff


	//   ....[1]....
        /*01e4*/ 	.word	0xffffffff


	//   ....[2]....
        /*01e8*/ 	.word	0xffffffff


	//   ....[3]....
        /*01ec*/ 	.word	0xffffffff


	//   ....[4]....
        /*01f0*/ 	.word	0xffffffff


	//   ....[5]....
        /*01f4*/ 	.word	0xffffffff


	//   ....[6]....
        /*01f8*/ 	.word	0xffffffff


	//   ....[7]....
        /*01fc*/ 	.word	0xffffffff


	//   ....[8]....
        /*0200*/ 	.word	0xffffffff


	//   ....[9]....
        /*0204*/ 	.word	0xffffffff


	//   ....[10]....
        /*0208*/ 	.word	0xffffffff


	//   ....[11]....
        /*020c*/ 	.word	0xffffffff


	//   ....[12]....
        /*0210*/ 	.word	0xffffffff


	//   ....[13]....
        /*0214*/ 	.word	0xffffffff


	//   ....[14]....
        /*0218*/ 	.word	0xffffffff


	//   ....[15]....
        /*021c*/ 	.word	0xffffffff


	//   ....[16]....
        /*0220*/ 	.word	0xffffffff


	//   ....[17]....
        /*0224*/ 	.word	0xffffffff


	//   ....[18]....
        /*0228*/ 	.word	0xffffffff


	//   ....[19]....
        /*022c*/ 	.word	0xffffffff


	//   ....[20]....
        /*0230*/ 	.word	0xffffffff


	//   ....[21]....
        /*0234*/ 	.word	0xffffffff


	//   ....[22]....
        /*0238*/ 	.word	0xffffffff


	//   ....[23]....
        /*023c*/ 	.word	0xffffffff


	//   ....[24]....
        /*0240*/ 	.word	0xffffffff


	//   ....[25]....
        /*0244*/ 	.word	0xffffffff


	//   ....[26]....
        /*0248*/ 	.word	0xffffffff


	//   ....[27]....
        /*024c*/ 	.word	0xffffffff


	//   ....[28]....
        /*0250*/ 	.word	0xffffffff


	//   ....[29]....
        /*0254*/ 	.word	0xffffffff


	//   ....[30]....
        /*0258*/ 	.word	0xffffffff


	//   ....[31]....
        /*025c*/ 	.word	0xffffffff


	//   ....[32]....
        /*0260*/ 	.word	0xffffffff


	//   ....[33]....
        /*0264*/ 	.word	0xffffffff


	//   ....[34]....
        /*0268*/ 	.word	0xffffffff


	//   ....[35]....
        /*026c*/ 	.word	0xffffffff


	//   ....[36]....
        /*0270*/ 	.word	0xffffffff


	//   ....[37]....
        /*0274*/ 	.word	0xffffffff


	//   ....[38]....
        /*0278*/ 	.word	0xffffffff


	//   ....[39]....
        /*027c*/ 	.word	0xffffffff


	//   ....[40]....
        /*0280*/ 	.word	0xffffffff


	//   ....[41]....
        /*0284*/ 	.word	0xffffffff


	//   ....[42]....
        /*0288*/ 	.word	0xffffffff


	//   ....[43]....
        /*028c*/ 	.word	0xffffffff


	//   ....[44]....
        /*0290*/ 	.word	0xffffffff


	//   ....[45]....
        /*0294*/ 	.word	0xffffffff


	//   ....[46]....
        /*0298*/ 	.word	0xffffffff


	//   ....[47]....
        /*029c*/ 	.word	0xffffffff


	//   ....[48]....
        /*02a0*/ 	.word	0xffffffff


	//   ....[49]....
        /*02a4*/ 	.word	0xffffffff


	//   ....[50]....
        /*02a8*/ 	.word	0xffffffff


	//   ....[51]....
        /*02ac*/ 	.word	0xffffffff


	//   ....[52]....
        /*02b0*/ 	.word	0xffffffff


	//   ....[53]....
        /*02b4*/ 	.word	0xffffffff


	//   ....[54]....
        /*02b8*/ 	.word	0xffffffff


	//   ....[55]....
        /*02bc*/ 	.word	0xffffffff


	//   ....[56]....
        /*02c0*/ 	.word	0xffffffff


	//   ....[57]....
        /*02c4*/ 	.word	0xffffffff


	//   ....[58]....
        /*02c8*/ 	.word	0xffffffff


	//   ....[59]....
        /*02cc*/ 	.word	0xffffffff


	//   ....[60]....
        /*02d0*/ 	.word	0xffffffff


	//   ....[61]....
        /*02d4*/ 	.word	0xffffffff


	//   ....[62]....
        /*02d8*/ 	.word	0xffffffff


	//   ....[63]....
        /*02dc*/ 	.word	0xffffffff


	//   ....[64]....
        /*02e0*/ 	.word	0xffffffff


	//   ....[65]....
        /*02e4*/ 	.word	0xffffffff


	//   ....[66]....
        /*02e8*/ 	.word	0xffffffff


	//   ....[67]....
        /*02ec*/ 	.word	0xffffffff


	//   ....[68]....
        /*02f0*/ 	.word	0xffffffff


	//   ....[69]....
        /*02f4*/ 	.word	0xffffffff


	//   ....[70]....
        /*02f8*/ 	.word	0xffffffff


	//   ....[71]....
        /*02fc*/ 	.word	0xffffffff


	//   ....[72]....
        /*0300*/ 	.word	0xffffffff


	//   ....[73]....
        /*0304*/ 	.word	0xffffffff


	//   ....[74]....
        /*0308*/ 	.word	0x0500000f


	//   ....[75]....
        /*030c*/ 	.word	0x0500000f


	//   ....[76]....
        /*0310*/ 	.word	0x0500000f


	//   ....[77]....
        /*0314*/ 	.word	0x0500000f


	//   ....[78]....
        /*0318*/ 	.word	0x0500000f


	//   ....[79]....
        /*031c*/ 	.word	0x0500000f


	//   ....[80]....
        /*0320*/ 	.word	0x0500000f


	//   ....[81]....
        /*0324*/ 	.word	0x0500000f


	//   ....[82]....
        /*0328*/ 	.word	0x0500000f


	//   ....[83]....
        /*032c*/ 	.word	0x0500000f


	//   ....[84]....
        /*0330*/ 	.word	0x0500000f


	//   ....[85]....
        /*0334*/ 	.word	0x0500000f


	//   ....[86]....
        /*0338*/ 	.word	0x0500000f


	//   ....[87]....
        /*033c*/ 	.word	0x0500000f


	//   ....[88]....
        /*0340*/ 	.word	0x0500000f


	//   ....[89]....
        /*0344*/ 	.word	0x0500000f


	//   ....[90]....
        /*0348*/ 	.word	0x0500000f


	//   ....[91]....
        /*034c*/ 	.word	0x0500000f


	//   ....[92]....
        /*0350*/ 	.word	0x0500000f


	//----- nvinfo : EIATTR_COOP_GROUP_INSTR_OFFSETS
	.align		4
.L_473:
        /*0354*/ 	.byte	0x04, 0x28
        /*0356*/ 	.short	(.L_475 - .L_474)


	//   ....[0]....
.L_474:
        /*0358*/ 	.word	0x00000060


	//   ....[1]....
        /*035c*/ 	.word	0x00000140


	//   ....[2]....
        /*0360*/ 	.word	0x00000190


	//   ....[3]....
        /*0364*/ 	.word	0x000003c0


	//   ....[4]....
        /*0368*/ 	.word	0x00000520


	//   ....[5]....
        /*036c*/ 	.word	0x00000640


	//   ....[6]....
        /*0370*/ 	.word	0x000007a0


	//   ....[7]....
        /*0374*/ 	.word	0x00001a50


	//   ....[8]....
        /*0378*/ 	.word	0x00002570


	//   ....[9]....
        /*037c*/ 	.word	0x00002e30


	//   ....[10]....
        /*0380*/ 	.word	0x000037b0


	//   ....[11]....
        /*0384*/ 	.word	0x000038c0


	//   ....[12]....
        /*0388*/ 	.word	0x00003c60


	//   ....[13]....
        /*038c*/ 	.word	0x00003cf0


	//   ....[14]....
        /*0390*/ 	.word	0x00005cd0


	//   ....[15]....
        /*0394*/ 	.word	0x00006150


	//   ....[16]....
        /*0398*/ 	.word	0x00006850


	//   ....[17]....
        /*039c*/ 	.word	0x00006950


	//   ....[18]....
        /*03a0*/ 	.word	0x00006c90


	//   ....[19]....
        /*03a4*/ 	.word	0x00006d50


	//   ....[20]....
        /*03a8*/ 	.word	0x00008d80


	//   ....[21]....
        /*03ac*/ 	.word	0x00008e40


	//   ....[22]....
        /*03b0*/ 	.word	0x00009090


	//   ....[23]....
        /*03b4*/ 	.word	0x000090e0


	//   ....[24]....
        /*03b8*/ 	.word	0x0000aad0


	//   ....[25]....
        /*03bc*/ 	.word	0x0000b0d0


	//   ....[26]....
        /*03c0*/ 	.word	0x0000b7b0


	//   ....[27]....
        /*03c4*/ 	.word	0x0000b8b0


	//   ....[28]....
        /*03c8*/ 	.word	0x0000bc40


	//   ....[29]....
        /*03cc*/ 	.word	0x0000bcc0


	//   ....[30]....
        /*03d0*/ 	.word	0x0000cca0


	//   ....[31]....
        /*03d4*/ 	.word	0x0000cce0


	//   ....[32]....
        /*03d8*/ 	.word	0x0000ce20


	//   ....[33]....
        /*03dc*/ 	.word	0x0000ce40


	//   ....[34]....
        /*03e0*/ 	.word	0x0000ea00


	//   ....[35]....
        /*03e4*/ 	.word	0x0000ea30


	//   ....[36]....
        /*03e8*/ 	.word	0x0000eb20


	//   ....[37]....
        /*03ec*/ 	.word	0x0000eb50


	//   ....[38]....
        /*03f0*/ 	.word	0x0000f0f0


	//   ....[39]....
        /*03f4*/ 	.word	0x0000f130


	//   ....[40]....
        /*03f8*/ 	.word	0x0000f280


	//   ....[41]....
        /*03fc*/ 	.word	0x0000f2a0


	//   ....[42]....
        /*0400*/ 	.word	0x0000f3f0


	//   ....[43]....
        /*0404*/ 	.word	0x0000f410


	//   ....[44]....
        /*0408*/ 	.word	0x0000f570


	//   ....[45]....
        /*040c*/ 	.word	0x0000f590


	//   ....[46]....
        /*0410*/ 	.word	0x0000fd40


	//   ....[47]....
        /*0414*/ 	.word	0x0000fd60


	//   ....[48]....
        /*0418*/ 	.word	0x0000feb0


	//   ....[49]....
        /*041c*/ 	.word	0x0000fed0


	//   ....[50]....
        /*0420*/ 	.word	0x00010020


	//   ....[51]....
        /*0424*/ 	.word	0x00010040


	//   ....[52]....
        /*0428*/ 	.word	0x000101a0


	//   ....[53]....
        /*042c*/ 	.word	0x000101c0


	//   ....[54]....
        /*0430*/ 	.word	0x000103d0


	//   ....[55]....
        /*0434*/ 	.word	0x000114c0


	//   ....[56]....
        /*0438*/ 	.word	0x00011fd0


	//   ....[57]....
        /*043c*/ 	.word	0x00012010


	//   ....[58]....
        /*0440*/ 	.word	0x00012030


	//   ....[59]....
        /*0444*/ 	.word	0x000120f0


	//   ....[60]....
        /*0448*/ 	.word	0x00012110


	//   ....[61]....
        /*044c*/ 	.word	0x000121c0


	//   ....[62]....
        /*0450*/ 	.word	0x000121e0


	//   ....[63]....
        /*0454*/ 	.word	0x00012290


	//   ....[64]....
        /*0458*/ 	.word	0x000122b0


	//   ....[65]....
        /*045c*/ 	.word	0x00012360


	//   ....[66]....
        /*0460*/ 	.word	0x00012380


	//   ....[67]....
        /*0464*/ 	.word	0x00012430


	//   ....[68]....
        /*0468*/ 	.word	0x00012450


	//   ....[69]....
        /*046c*/ 	.word	0x00012500


	//   ....[70]....
        /*0470*/ 	.word	0x00012520


	//   ....[71]....
        /*0474*/ 	.word	0x000125c0


	//   ....[72]....
        /*0478*/ 	.word	0x00015970


	//   ....[73]....
        /*047c*/ 	.word	0x00015b60


	//   ....[74]....
        /*0480*/ 	.word	0x000161b0


	//   ....[75]....
        /*0484*/ 	.word	0x00016310


	//   ....[76]....
        /*0488*/ 	.word	0x00016360


	//   ....[77]....
        /*048c*/ 	.word	0x000164e0


	//   ....[78]....
        /*0490*/ 	.word	0x00016530


	//   ....[79]....
        /*0494*/ 	.word	0x00016660


	//   ....[80]....
        /*0498*/ 	.word	0x000166d0


	//   ....[81]....
        /*049c*/ 	.word	0x00016800


	//   ....[82]....
        /*04a0*/ 	.word	0x00016870


	//   ....[83]....
        /*04a4*/ 	.word	0x000169a0


	//   ....[84]....
        /*04a8*/ 	.word	0x00016a10


	//   ....[85]....
        /*04ac*/ 	.word	0x00016b40


	//   ....[86]....
        /*04b0*/ 	.word	0x00016bb0


	//   ....[87]....
        /*04b4*/ 	.word	0x00016ce0


	//   ....[88]....
        /*04b8*/ 	.word	0x00016d50


	//   ....[89]....
        /*04bc*/ 	.word	0x00016e80


	//   ....[90]....
        /*04c0*/ 	.word	0x00016ed0


	//   ....[91]....
        /*04c4*/ 	.word	0x000171f0


	//   ....[92]....
        /*04c8*/ 	.word	0x00017310


	//----- nvinfo : EIATTR_REG_RECONFIG
	.align		4
.L_475:
        /*04cc*/ 	.byte	0x01, 0x54
	.zero		2


	//----- nvinfo : EIATTR_SYSCALL_OFFSETS
	.align		4
        /*04d0*/ 	.byte	0x04, 0x46
        /*04d2*/ 	.short	(.L_477 - .L_476)


	//   ....[0]....
.L_476:
        /*04d4*/ 	.word	0x00001c30


	//   ....[1]....
        /*04d8*/ 	.word	0x000110b0


	//   ....[2]....
        /*04dc*/ 	.word	0x00011200


	//   ....[3]....
        /*04e0*/ 	.word	0x000112f0


	//   ....[4]....
        /*04e4*/ 	.word	0x00011ba0


	//----- nvinfo : EIATTR_MBARRIER_INSTR_OFFSETS
	.align		4
.L_477:
        /*04e8*/ 	.byte	0x04, 0x39
        /*04ea*/ 	.short	(.L_479 - .L_478)


	//   ....[0]....
.L_478:
        /*04ec*/ 	.word	0x00000270
        /*04f0*/ 	.word	0x000000ff
        /*04f4*/ 	.word	0x00030800
        /*04f8*/ 	.short	0x0100
        /*04fa*/ 	.byte	0x08
	.zero		1


	//   ....[1]....
        /*04fc*/ 	.word	0x00000280
        /*0500*/ 	.word	0x000000ff
        /*0504*/ 	.word	0x00030820
        /*0508*/ 	.short	0x0100
        /*050a*/ 	.byte	0x08
	.zero		1


	//   ....[2]....
        /*050c*/ 	.word	0x00000370
        /*0510*/ 	.word	0x000000ff
        /*0514*/ 	.word	0x00030830
        /*0518*/ 	.short	0x0100
        /*051a*/ 	.byte	0x08
	.zero		1


	//   ....[3]....
        /*051c*/ 	.word	0x00000380
        /*0520*/ 	.word	0x000000ff
        /*0524*/ 	.word	0x00030840
        /*0528*/ 	.short	0x0100
        /*052a*/ 	.byte	0x08
	.zero		1


	//   ....[4]....
        /*052c*/ 	.word	0x00000390
        /*0530*/ 	.word	0x000000ff
        /*0534*/ 	.word	0x00030838
        /*0538*/ 	.short	0x0100
        /*053a*/ 	.byte	0x08
	.zero		1


	//   ....[5]....
        /*053c*/ 	.word	0x000003a0
        /*0540*/ 	.word	0x000000ff
        /*0544*/ 	.word	0x00030848
        /*0548*/ 	.short	0x0100
        /*054a*/ 	.byte	0x08
	.zero		1


	//   ....[6]....
        /*054c*/ 	.word	0x000004d0
        /*0550*/ 	.word	0x000000ff
        /*0554*/ 	.word	0x00030850
        /*0558*/ 	.short	0x0100
        /*055a*/ 	.byte	0x08
	.zero		1


	//   ....[7]....
        /*055c*/ 	.word	0x000004e0
        /*0560*/ 	.word	0x000000ff
        /*0564*/ 	.word	0x00030860
        /*0568*/ 	.short	0x0100
        /*056a*/ 	.byte	0x08
	.zero		1


	//   ....[8]....
        /*056c*/ 	.word	0x000004f0
        /*0570*/ 	.word	0x000000ff
        /*0574*/ 	.word	0x00030858
        /*0578*/ 	.short	0x0100
        /*057a*/ 	.byte	0x08
	.zero		1


	//   ....[9]....
        /*057c*/ 	.word	0x00000500
        /*0580*/ 	.word	0x000000ff
        /*0584*/ 	.word	0x00030868
        /*0588*/ 	.short	0x0100
        /*058a*/ 	.byte	0x08
	.zero		1


	//   ....[10]....
        /*058c*/ 	.word	0x000005f0
        /*0590*/ 	.word	0x000000ff
        /*0594*/ 	.word	0x00030870
        /*0598*/ 	.short	0x0100
        /*059a*/ 	.byte	0x06
	.zero		1


	//   ....[11]....
        /*059c*/ 	.word	0x00000600
        /*05a0*/ 	.word	0x000000ff
        /*05a4*/ 	.word	0x00030880
        /*05a8*/ 	.short	0x0100
        /*05aa*/ 	.byte	0x06
	.zero		1


	//   ....[12]....
        /*05ac*/ 	.word	0x00000610
        /*05b0*/ 	.word	0x000000ff
        /*05b4*/ 	.word	0x00030878
        /*05b8*/ 	.short	0x0100
        /*05ba*/ 	.byte	0x06
	.zero		1


	//   ....[13]....
        /*05bc*/ 	.word	0x00000620
        /*05c0*/ 	.word	0x000000ff
        /*05c4*/ 	.word	0x00030888
        /*05c8*/ 	.short	0x0100
        /*05ca*/ 	.byte	0x06
	.zero		1


	//   ....[14]....
        /*05cc*/ 	.word	0x00000750
        /*05d0*/ 	.word	0x000000ff
        /*05d4*/ 	.word	0x00030890
        /*05d8*/ 	.short	0x0100
        /*05da*/ 	.byte	0x08
	.zero		1


	//   ....[15]....
        /*05dc*/ 	.word	0x00000760
        /*05e0*/ 	.word	0x000000ff
        /*05e4*/ 	.word	0x000308a0
        /*05e8*/ 	.short	0x0100
        /*05ea*/ 	.byte	0x08
	.zero		1


	//   ....[16]....
        /*05ec*/ 	.word	0x00000770
        /*05f0*/ 	.word	0x000000ff
        /*05f4*/ 	.word	0x00030898
        /*05f8*/ 	.short	0x0100
        /*05fa*/ 	.byte	0x08
	.zero		1


	//   ....[17]....
        /*05fc*/ 	.word	0x00000780
        /*0600*/ 	.word	0x000000ff
        /*0604*/ 	.word	0x000308a8
        /*0608*/ 	.short	0x0100
        /*060a*/ 	.byte	0x08
	.zero		1


	//   ....[18]....
        /*060c*/ 	.word	0x000008b0
        /*0610*/ 	.word	0x000000ff
        /*0614*/ 	.word	0x000308b0
        /*0618*/ 	.short	0x0100
        /*061a*/ 	.byte	0x08
	.zero		1


	//   ....[19]....
        /*061c*/ 	.word	0x000008c0
        /*0620*/ 	.word	0x000000ff
        /*0624*/ 	.word	0x000308c0
        /*0628*/ 	.short	0x0100
        /*062a*/ 	.byte	0x08
	.zero		1


	//   ....[20]....
        /*062c*/ 	.word	0x000008d0
        /*0630*/ 	.word	0x000000ff
        /*0634*/ 	.word	0x000308b8
        /*0638*/ 	.short	0x0100
        /*063a*/ 	.byte	0x08
	.zero		1


	//   ....[21]....
        /*063c*/ 	.word	0x000008e0
        /*0640*/ 	.word	0x000000ff
        /*0644*/ 	.word	0x000308c8
        /*0648*/ 	.short	0x0100
        /*064a*/ 	.byte	0x08
	.zero		1


	//   ....[22]....
        /*064c*/ 	.word	0x00001cd0
        /*0650*/ 	.word	0x000000ff
        /*0654*/ 	.word	0x00030800
        /*0658*/ 	.short	0x010a
        /*065a*/ 	.byte	0x26
	.zero		1


	//   ....[23]....
        /*065c*/ 	.word	0x00001d50
        /*0660*/ 	.word	0x00000039
        /*0664*/ 	.word	0x00030830
        /*0668*/ 	.short	0x010a
        /*066a*/ 	.byte	0x3f
	.zero		1


	//   ....[24]....
        /*066c*/ 	.word	0x00001db0
        /*0670*/ 	.word	0x00000039
        /*0674*/ 	.word	0x00030830
        /*0678*/ 	.short	0x010a
        /*067a*/ 	.byte	0x3f
	.zero		1


	//   ....[25]....
        /*067c*/ 	.word	0x00002a40
        /*0680*/ 	.word	0x00000000
        /*0684*/ 	.word	0x00000000
        /*0688*/ 	.short	0x0101
        /*068a*/ 	.byte	0x3f
	.zero		1


	//   ....[26]....
        /*068c*/ 	.word	0x00004980
        /*0690*/ 	.word	0x000000ff
        /*0694*/ 	.word	0x00030830
        /*0698*/ 	.short	0x010a
        /*069a*/ 	.byte	0x07
	.zero		1


	//   ....[27]....
        /*069c*/ 	.word	0x000049c0
        /*06a0*/ 	.word	0x000000ff
        /*06a4*/ 	.word	0x00030830
        /*06a8*/ 	.short	0x010a
        /*06aa*/ 	.byte	0x07
	.zero		1


	//   ....[28]....
        /*06ac*/ 	.word	0x00005850
        /*06b0*/ 	.word	0x000000ff
        /*06b4*/ 	.word	0x00030850
        /*06b8*/ 	.short	0x010a
        /*06ba*/ 	.byte	0x0e
	.zero		1


	//   ....[29]....
        /*06bc*/ 	.word	0x00005890
        /*06c0*/ 	.word	0x000000ff
        /*06c4*/ 	.word	0x00030850
        /*06c8*/ 	.short	0x010a
        /*06ca*/ 	.byte	0x0e
	.zero		1


	//   ....[30]....
        /*06cc*/ 	.word	0x00005ed0
        /*06d0*/ 	.word	0x00000098
        /*06d4*/ 	.word	0x00000000
        /*06d8*/ 	.short	0x0101
        /*06da*/ 	.byte	0x3f
	.zero		1


	//   ....[31]....
        /*06dc*/ 	.word	0x00007040
        /*06e0*/ 	.word	0x0000009d
        /*06e4*/ 	.word	0x00000000
        /*06e8*/ 	.short	0x0101
        /*06ea*/ 	.byte	0x3f
	.zero		1


	//   ....[32]....
        /*06ec*/ 	.word	0x000077e0
        /*06f0*/ 	.word	0x000000ff
        /*06f4*/ 	.word	0x00030830
        /*06f8*/ 	.short	0x010a
        /*06fa*/ 	.byte	0x06
	.zero		1


	//   ....[33]....
        /*06fc*/ 	.word	0x00007820
        /*0700*/ 	.word	0x000000ff
        /*0704*/ 	.word	0x00030830
        /*0708*/ 	.short	0x010a
        /*070a*/ 	.byte	0x06
	.zero		1


	//   ....[34]....
        /*070c*/ 	.word	0x000086b0
        /*0710*/ 	.word	0x000000ff
        /*0714*/ 	.word	0x00030850
        /*0718*/ 	.short	0x010a
        /*071a*/ 	.byte	0x0e
	.zero		1


	//   ....[35]....
        /*071c*/ 	.word	0x000086f0
        /*0720*/ 	.word	0x000000ff
        /*0724*/ 	.word	0x00030850
        /*0728*/ 	.short	0x010a
        /*072a*/ 	.byte	0x0e
	.zero		1


	//   ....[36]....
        /*072c*/ 	.word	0x00009340
        /*0730*/ 	.word	0x00000099
        /*0734*/ 	.word	0x00000000
        /*0738*/ 	.short	0x0101
        /*073a*/ 	.byte	0x3f
	.zero		1


	//   ....[37]....
        /*073c*/ 	.word	0x000093e0
        /*0740*/ 	.word	0x00000010
        /*0744*/ 	.word	0x00000000
        /*0748*/ 	.short	0x0101
        /*074a*/ 	.byte	0x3f
	.zero		1


	//   ....[38]....
        /*074c*/ 	.word	0x00009920
        /*0750*/ 	.word	0x000000ff
        /*0754*/ 	.word	0x00030830
        /*0758*/ 	.short	0x010a
        /*075a*/ 	.byte	0x06
	.zero		1


	//   ....[39]....
        /*075c*/ 	.word	0x00009960
        /*0760*/ 	.word	0x000000ff
        /*0764*/ 	.word	0x00030830
        /*0768*/ 	.short	0x010a
        /*076a*/ 	.byte	0x06
	.zero		1


	//   ....[40]....
        /*076c*/ 	.word	0x0000a7f0
        /*0770*/ 	.word	0x000000ff
        /*0774*/ 	.word	0x00030850
        /*0778*/ 	.short	0x010a
        /*077a*/ 	.byte	0x0a
	.zero		1


	//   ....[41]....
        /*077c*/ 	.word	0x0000a830
        /*0780*/ 	.word	0x000000ff
        /*0784*/ 	.word	0x00030850
        /*0788*/ 	.short	0x010a
        /*078a*/ 	.byte	0x0a
	.zero		1


	//   ....[42]....
        /*078c*/ 	.word	0x0000ae40
        /*0790*/ 	.word	0x00000002
        /*0794*/ 	.word	0x00000000
        /*0798*/ 	.short	0x0101
        /*079a*/ 	.byte	0x3f
	.zero		1


	//   ....[43]....
        /*079c*/ 	.word	0x0000bf80
        /*07a0*/ 	.word	0x0000009b
        /*07a4*/ 	.word	0x00000000
        /*07a8*/ 	.short	0x0101
        /*07aa*/ 	.byte	0x3f
	.zero		1


	//   ....[44]....
        /*07ac*/ 	.word	0x0000cc10
        /*07b0*/ 	.word	0x000000ff
        /*07b4*/ 	.word	0x00030850
        /*07b8*/ 	.short	0x010a
        /*07ba*/ 	.byte	0x05
	.zero		1


	//   ....[45]....
        /*07bc*/ 	.word	0x0000cc50
        /*07c0*/ 	.word	0x000000ff
        /*07c4*/ 	.word	0x00030850
        /*07c8*/ 	.short	0x010a
        /*07ca*/ 	.byte	0x05
	.zero		1


	//   ....[46]....
        /*07cc*/ 	.word	0x0000d0b0
        /*07d0*/ 	.word	0x00000009
        /*07d4*/ 	.word	0x00000000
        /*07d8*/ 	.short	0x0101
        /*07da*/ 	.byte	0x3f
	.zero		1


	//   ....[47]....
        /*07dc*/ 	.word	0x0000f120
        /*07e0*/ 	.word	0x000000cf
        /*07e4*/ 	.word	0x00000000
        /*07e8*/ 	.short	0x0101
        /*07ea*/ 	.byte	0x3f
	.zero		1


	//   ....[48]....
        /*07ec*/ 	.word	0x00011700
        /*07f0*/ 	.word	0x00000000
        /*07f4*/ 	.word	0x00030840
        /*07f8*/ 	.short	0x010a
        /*07fa*/ 	.byte	0x3f
	.zero		1


	//   ....[49]....
        /*07fc*/ 	.word	0x000126c0
        /*0800*/ 	.word	0x00000011
        /*0804*/ 	.word	0x00030800
        /*0808*/ 	.short	0x0107
        /*080a*/ 	.byte	0x3f
	.zero		1


	//   ....[50]....
        /*080c*/ 	.word	0x000127d0
        /*0810*/ 	.word	0x00000011
        /*0814*/ 	.word	0x00030800
        /*0818*/ 	.short	0x0101
        /*081a*/ 	.byte	0x3f
	.zero		1


	//   ....[51]....
        /*081c*/ 	.word	0x000127f0
        /*0820*/ 	.word	0x00000011
        /*0824*/ 	.word	0x00030820
        /*0828*/ 	.short	0x010a
        /*082a*/ 	.byte	0x3f
	.zero		1


	//   ....[52]....
        /*082c*/ 	.word	0x00012b30
        /*0830*/ 	.word	0x00000003
        /*0834*/ 	.word	0x00030840
        /*0838*/ 	.short	0x010a
        /*083a*/ 	.byte	0x3f
	.zero		1


	//   ....[53]....
        /*083c*/ 	.word	0x000130c0
        /*0840*/ 	.word	0x00000003
        /*0844*/ 	.word	0x00000060
        /*0848*/ 	.short	0x010a
        /*084a*/ 	.byte	0x3f
	.zero		1


	//   ....[54]....
        /*084c*/ 	.word	0x00013910
        /*0850*/ 	.word	0x00000003
        /*0854*/ 	.word	0x00030840
        /*0858*/ 	.short	0x010a
        /*085a*/ 	.byte	0x3f
	.zero		1


	//   ....[55]....
        /*085c*/ 	.word	0x00013ea0
        /*0860*/ 	.word	0x00000009
        /*0864*/ 	.word	0x00000060
        /*0868*/ 	.short	0x010a
        /*086a*/ 	.byte	0x3f
	.zero		1


	//   ....[56]....
        /*086c*/ 	.word	0x00014630
        /*0870*/ 	.word	0x00000002
        /*0874*/ 	.word	0x00030840
        /*0878*/ 	.short	0x010a
        /*087a*/ 	.byte	0x3f
	.zero		1


	//   ....[57]....
        /*087c*/ 	.word	0x00014bc0
        /*0880*/ 	.word	0x00000002
        /*0884*/ 	.word	0x00000060
        /*0888*/ 	.short	0x010a
        /*088a*/ 	.byte	0x3f
	.zero		1


	//   ....[58]....
        /*088c*/ 	.word	0x00015300
        /*0890*/ 	.word	0x00000000
        /*0894*/ 	.word	0x00030860
        /*0898*/ 	.short	0x010a
        /*089a*/ 	.byte	0x3f
	.zero		1


	//   ....[59]....
        /*089c*/ 	.word	0x00015ae0
        /*08a0*/ 	.word	0x00000000
        /*08a4*/ 	.word	0x00030820
        /*08a8*/ 	.short	0x010a
        /*08aa*/ 	.byte	0x3f
	.zero		1


	//   ....[60]....
        /*08ac*/ 	.word	0x00015cd0
        /*08b0*/ 	.word	0x00000006
        /*08b4*/ 	.word	0x00000000
        /*08b8*/ 	.short	0x010a
        /*08ba*/ 	.byte	0x3f
	.zero		1


	//   ....[61]....
        /*08bc*/ 	.word	0x00015d20
        /*08c0*/ 	.word	0x00000003
        /*08c4*/ 	.word	0x00000000
        /*08c8*/ 	.short	0x010a
        /*08ca*/ 	.byte	0x3f
	.zero		1


	//   ....[62]....
        /*08cc*/ 	.word	0x00015d80
        /*08d0*/ 	.word	0x00000012
        /*08d4*/ 	.word	0x00000000
        /*08d8*/ 	.short	0x010a
        /*08da*/ 	.byte	0x3f
	.zero		1


	//   ....[63]....
        /*08dc*/ 	.word	0x00015db0
        /*08e0*/ 	.word	0x00000003
        /*08e4*/ 	.word	0x00000000
        /*08e8*/ 	.short	0x010a
        /*08ea*/ 	.byte	0x3f
	.zero		1


	//   ....[64]....
        /*08ec*/ 	.word	0x00015e20
        /*08f0*/ 	.word	0x00000003
        /*08f4*/ 	.word	0x00030800
        /*08f8*/ 	.short	0x010a
        /*08fa*/ 	.byte	0x3f
	.zero		1


	//   ....[65]....
        /*08fc*/ 	.word	0x00015e70
        /*0900*/ 	.word	0x00000039
        /*0904*/ 	.word	0x00030830
        /*0908*/ 	.short	0x010a
        /*090a*/ 	.byte	0x3f
	.zero		1


	//   ....[66]....
        /*090c*/ 	.word	0x00015ed0
        /*0910*/ 	.word	0x00000098
        /*0914*/ 	.word	0x00030830
        /*0918*/ 	.short	0x010a
        /*091a*/ 	.byte	0x3f
	.zero		1


	//   ....[67]....
        /*091c*/ 	.word	0x00015f30
        /*0920*/ 	.word	0x00000015
        /*0924*/ 	.word	0x00030850
        /*0928*/ 	.short	0x010a
        /*092a*/ 	.byte	0x3f
	.zero		1


	//   ....[68]....
        /*092c*/ 	.word	0x00015f90
        /*0930*/ 	.word	0x00000004
        /*0934*/ 	.word	0x00030830
        /*0938*/ 	.short	0x010a
        /*093a*/ 	.byte	0x3f
	.zero		1


	//   ....[69]....
        /*093c*/ 	.word	0x00015ff0
        /*0940*/ 	.word	0x00000003
        /*0944*/ 	.word	0x00030850
        /*0948*/ 	.short	0x010a
        /*094a*/ 	.byte	0x3f
	.zero		1


	//   ....[70]....
        /*094c*/ 	.word	0x00016050
        /*0950*/ 	.word	0x00000004
        /*0954*/ 	.word	0x00030830
        /*0958*/ 	.short	0x010a
        /*095a*/ 	.byte	0x3f
	.zero		1


	//   ....[71]....
        /*095c*/ 	.word	0x000160b0
        /*0960*/ 	.word	0x00000003
        /*0964*/ 	.word	0x00030850
        /*0968*/ 	.short	0x010a
        /*096a*/ 	.byte	0x3f
	.zero		1


	//   ....[72]....
        /*096c*/ 	.word	0x00016110
        /*0970*/ 	.word	0x00000007
        /*0974*/ 	.word	0x00030850
        /*0978*/ 	.short	0x010a
        /*097a*/ 	.byte	0x3f
	.zero		1


	//   ....[73]....
        /*097c*/ 	.word	0x00016260
        /*0980*/ 	.word	0x00000000
        /*0984*/ 	.word	0x00030840
        /*0988*/ 	.short	0x010a
        /*098a*/ 	.byte	0x3f
	.zero		1


	//   ....[74]....
        /*098c*/ 	.word	0x00016f10
        /*0990*/ 	.word	0x00000011
        /*0994*/ 	.word	0x00030820
        /*0998*/ 	.short	0x010a
        /*099a*/ 	.byte	0x3f
	.zero		1


	//   ....[75]....
        /*099c*/ 	.word	0x00016f60
        /*09a0*/ 	.word	0x00000003
        /*09a4*/ 	.word	0x00030840
        /*09a8*/ 	.short	0x010a
        /*09aa*/ 	.byte	0x3f
	.zero		1


	//   ....[76]....
        /*09ac*/ 	.word	0x00016fb0
        /*09b0*/ 	.word	0x00000003
        /*09b4*/ 	.word	0x00000060
        /*09b8*/ 	.short	0x010a
        /*09ba*/ 	.byte	0x3f
	.zero		1


	//   ....[77]....
        /*09bc*/ 	.word	0x00017000
        /*09c0*/ 	.word	0x00000003
        /*09c4*/ 	.word	0x00030840
        /*09c8*/ 	.short	0x010a
        /*09ca*/ 	.byte	0x3f
	.zero		1


	//   ....[78]....
        /*09cc*/ 	.word	0x00017050
        /*09d0*/ 	.word	0x00000009
        /*09d4*/ 	.word	0x00000060
        /*09d8*/ 	.short	0x010a
        /*09da*/ 	.byte	0x3f
	.zero		1


	//   ....[79]....
        /*09dc*/ 	.word	0x000170a0
        /*09e0*/ 	.word	0x00000002
        /*09e4*/ 	.word	0x00030840
        /*09e8*/ 	.short	0x010a
        /*09ea*/ 	.byte	0x3f
	.zero		1


	//   ....[80]....
        /*09ec*/ 	.word	0x000170f0
        /*09f0*/ 	.word	0x00000002
        /*09f4*/ 	.word	0x00000060
        /*09f8*/ 	.short	0x010a
        /*09fa*/ 	.byte	0x3f
	.zero		1


	//   ....[81]....
        /*09fc*/ 	.word	0x00017140
        /*0a00*/ 	.word	0x00000000
        /*0a04*/ 	.word	0x00030860
        /*0a08*/ 	.short	0x010a
        /*0a0a*/ 	.byte	0x3f
	.zero		1


	//   ....[82]....
        /*0a0c*/ 	.word	0x00017230
        /*0a10*/ 	.word	0x00000000
        /*0a14*/ 	.word	0x00030820
        /*0a18*/ 	.short	0x010a
        /*0a1a*/ 	.byte	0x3f
	.zero		1


	//   ....[83]....
        /*0a1c*/ 	.word	0x000173d0
        /*0a20*/ 	.word	0x00000006
        /*0a24*/ 	.word	0x00000000
        /*0a28*/ 	.short	0x010a
        /*0a2a*/ 	.byte	0x3f
	.zero		1


	//   ....[84]....
        /*0a2c*/ 	.word	0x00017420
        /*0a30*/ 	.word	0x00000003
        /*0a34*/ 	.word	0x00000000
        /*0a38*/ 	.short	0x010a
        /*0a3a*/ 	.byte	0x3f
	.zero		1


	//   ....[85]....
        /*0a3c*/ 	.word	0x00017470
        /*0a40*/ 	.word	0x00000012
        /*0a44*/ 	.word	0x00000000
        /*0a48*/ 	.short	0x010a
        /*0a4a*/ 	.byte	0x3f
	.zero		1


	//----- nvinfo : EIATTR_NUM_MBARRIERS
	.align		4
.L_479:
        /*0a4c*/ 	.byte	0x03, 0x38
        /*0a4e*/ 	.short	0x0016


	//----- nvinfo : EIATTR_EXIT_INSTR_OFFSETS
	.align		4
        /*0a50*/ 	.byte	0x04, 0x1c
        /*0a52*/ 	.short	(.L_481 - .L_480)


	//   ....[0]....
.L_480:
        /*0a54*/ 	.word	0x00000a10


	//   ....[1]....
        /*0a58*/ 	.word	0x00010350


	//   ....[2]....
        /*0a5c*/ 	.word	0x00015e00


	//----- nvinfo : EIATTR_MAX_THREADS
	.align		4
.L_481:
        /*0a60*/ 	.byte	0x04, 0x05
        /*0a62*/ 	.short	(.L_483 - .L_482)
.L_482:
        /*0a64*/ 	.word	0x00000180
        /*0a68*/ 	.word	0x00000001
        /*0a6c*/ 	.word	0x00000001


	//----- nvinfo : EIATTR_CRS_STACK_SIZE
	.align		4
.L_483:
        /*0a70*/ 	.byte	0x04, 0x1e
        /*0a72*/ 	.short	(.L_485 - .L_484)
.L_484:
        /*0a74*/ 	.word	0x00000000


	//----- nvinfo : EIATTR_CBANK_PARAM_SIZE
	.align		4
.L_485:
        /*0a78*/ 	.byte	0x03, 0x19
        /*0a7a*/ 	.short	0x0af0


	//----- nvinfo : EIATTR_PARAM_CBANK
	.align		4
        /*0a7c*/ 	.byte	0x04, 0x0a
        /*0a7e*/ 	.short	(.L_487 - .L_486)
	.align		4
.L_486:
        /*0a80*/ 	.word	index@(.nv.constant0._ZN7cutlass13device_kernelIN5flash11enable_sm90INS1_16FlashAttnFwdSm90INS1_25CollectiveMainloopFwdSm90ILi2EN4cute5tupleIJNS5_1CILi1EEES8_S8_EEENS6_IJNS7_ILi128EEENS7_ILi64EEENS7_ILi256EEEEEELi256ENS_10bfloat16_tEfNS_4arch4Sm90ELb0ELb1ELb1ELb0ELb0ELb0ELb0ELb1ELb1ELb1ELb0ELb0EEENS1_21CollectiveEpilogueFwdINS6_IJSA_SC_SB_EEES9_SE_SG_Li256ELb0ELb1ELb0ELb0EEENS1_30DynamicPersistentTileSchedulerILi256ELi128ELb0ELb1ELb1EEEEEEEEEvNT_6ParamsE)
        /*0a84*/ 	.short	0x0210
        /*0a86*/ 	.short	0x0af0


	//----- nvinfo : EIATTR_SW_WAR
	.align		4
.L_487:
        /*0a88*/ 	.byte	0x04, 0x36
        /*0a8a*/ 	.short	(.L_489 - .L_488)
.L_488:
        /*0a8c*/ 	.word	0x00000008
.L_489:


//--------------------- .nv.info._ZN7cutlass13device_kernelIN5flash11enable_sm90INS1_16FlashAttnFwdSm90INS1_25CollectiveMainloopFwdSm90ILi2EN4cute5tupleIJNS5_1CILi1EEES8_S8_EEENS6_IJNS7_ILi128EEENS7_ILi64EEENS7_ILi256EEEEEELi256ENS_10bfloat16_tEfNS_4arch4Sm90ELb0ELb1ELb1ELb1ELb0ELb0ELb0ELb1ELb1ELb1ELb0ELb0EEENS1_21CollectiveEpilogueFwdINS6_IJSA_SC_SB_EEES9_SE_SG_Li256ELb1ELb1ELb0ELb0EEENS1_36VarlenDynamicPersistentTileSchedulerILi128ELi64ELi256ELi128ELb0ELb1ELb1ELb1ELb0ELb1EEEEEEEEEvNT_6ParamsE --------------------------
	.section	.nv.info._ZN7cutlass13device_kernelIN5flash11enable_sm90INS1_16FlashAttnFwdSm90INS1_25CollectiveMainloopFwdSm90ILi2EN4cute5tupleIJNS5_1CILi1EEES8_S8_EEENS6_IJNS7_ILi128EEENS7_ILi64EEENS7_ILi256EEEEEELi256ENS_10bfloat16_tEfNS_4arch4Sm90ELb0ELb1ELb1ELb1ELb0ELb0ELb0ELb1ELb1ELb1ELb0ELb0EEENS1_21CollectiveEpilogueFwdINS6_IJSA_SC_SB_EEES9_SE_SG_Li256ELb1ELb1ELb0ELb0EEENS1_36VarlenDynamicPersistentTileSchedulerILi128ELi64ELi256ELi128ELb0ELb1ELb1ELb1ELb0ELb1EEEEEEEEEvNT_6ParamsE,"",@"SHT_CUDA_INFO"
	.sectionflags	@""
	.align	4


	//----- nvinfo : EIATTR_CUDA_API_VERSION
	.align		4
        /*0000*/ 	.byte	0x04, 0x37
        /*0002*/ 	.short	(.L_491 - .L_490)
.L_490:
        /*0004*/ 	.word	0x00000082


	//----- nvinfo : EIATTR_KPARAM_INFO
	.align		4
.L_491:
        /*0008*/ 	.byte	0x04, 0x17
        /*000a*/ 	.short	(.L_493 - .L_492)
.L_492:
        /*000c*/ 	.word	0x00000000
        /*0010*/ 	.short	0x0000
        /*0012*/ 	.short	0x0070
        /*0014*/ 	.byte	0x00, 0xf0, 0x01, 0x2a


	//----- nvinfo : EIATTR_SPARSE_MMA_MASK
	.align		4
.L_493:
        /*0018*/ 	.byte	0x03, 0x50
        /*001a*/ 	.short	0x0000


	//----- nvinfo : EIATTR_MAXREG_COUNT
	.align		4
        /*001c*/ 	.byte	0x03, 0x1b
        /*001e*/ 	.short	0x00a8


	//----- nvinfo : EIATTR_NUM_BARRIERS
	.align		4
        /*0020*/ 	.byte	0x02, 0x4c
        /*0022*/ 	.byte	0x09
	.zero		1


	//----- nvinfo : EIATTR_EXTERNS
	.align		4
        /*0024*/ 	.byte	0x04, 0x0f
        /*0026*/ 	.short	(.L_495 - .L_494)


	//   ....[0]....
	.align		4
.L_494:
        /*0028*/ 	.word	index@(__assertfail)


	//----- nvinfo : EIATTR_ANNOTATIONS
	.align		4
.L_495:
        /*002c*/ 	.byte	0x04, 0x55
        /*002e*/ 	.short	(.L_497 - .L_496)


	//   ....[0]....
.L_496:
        /* <DEDUP_REMOVED lines=64> */


	//----- nvinfo : EIATTR_MERCURY_ISA_VERSION
	.align		4
.L_497:
        /*0418*/ 	.byte	0x03, 0x5f
        /*041a*/ 	.short	0x0101


	//----- nvinfo : EIATTR_UNUSED_LOAD_BYTE_OFFSET
	.align		4
        /*041c*/ 	.byte	0x04, 0x44
        /*041e*/ 	.short	(.L_499 - .L_498)


	//   ....[0]....
.L_498:
        /*0420*/ 	.word	0x00000a10
        /*0424*/ 	.word	0x0000fff0


	//   ....[1]....
        /*0428*/ 	.word	0x0000db20
        /*042c*/ 	.word	0x0000fff0


	//----- nvinfo : EIATTR_INT_WARP_WIDE_INSTR_OFFSETS
	.align		4
.L_499:
        /*0430*/ 	.byte	0x04, 0x31
        /*0432*/ 	.short	(.L_501 - .L_500)


	//   ....[0]....
.L_500:
        /*0434*/ 	.word	0x00000130


	//   ....[1]....
        /*0438*/ 	.word	0x00000170


	//   ....[2]....
        /*043c*/ 	.word	0x000001e0


	//   ....[3]....
        /*0440*/ 	.word	0x00012110


	//   ....[4]....
        /*0444*/ 	.word	0x000121b0


	//   ....[5]....
        /*0448*/ 	.word	0x000167b0


	//   ....[6]....
        /*044c*/ 	.word	0x00016820


	//----- nvinfo : EIATTR_COOP_GROUP_MASK_REGIDS
	.align		4
.L_501:
        /*0450*/ 	.byte	0x04, 0x29
        /*0452*/ 	.short	(.L_503 - .L_502)


	//   ....[0]....
.L_502:
        /*0454*/ 	.word	0xffffffff


	//   ....[1]....
        /*0458*/ 	.word	0xffffffff


	//   ....[2]....
        /*045c*/ 	.word	0xffffffff


	//   ....[3]....
        /*0460*/ 	.word	0xffffffff


	//   ....[4]....
        /*0464*/ 	.word	0xffffffff


	//   ....[5]....
        /*0468*/ 	.word	0xffffffff


	//   ....[6]....
        /*046c*/ 	.word	0xffffffff


	//   ....[7]....
        /*0470*/ 	.word	0xffffffff


	//   ....[8]....
        /*0474*/ 	.word	0xffffffff


	//   ....[9]....
        /*0478*/ 	.word	0xffffffff


	//   ....[10]....
        /*047c*/ 	.word	0xffffffff


	//   ....[11]....
        /*0480*/ 	.word	0xffffffff


	//   ....[12]....
        /*0484*/ 	.word	0xffffffff


	//   ....[13]....
        /*0488*/ 	.word	0xffffffff


	//   ....[14]....
        /*048c*/ 	.word	0xffffffff


	//   ....[15]....
        /*0490*/ 	.word	0xffffffff


	//   ....[16]....
        /*0494*/ 	.word	0xffffffff


	//   ....[17]....
        /*0498*/ 	.word	0xffffffff


	//   ....[18]....
        /*049c*/ 	.word	0xffffffff


	//   ....[19]....
        /*04a0*/ 	.word	0xffffffff


	//   ....[20]....
        /*04a4*/ 	.word	0xffffffff


	//   ....[21]....
        /*04a8*/ 	.word	0xffffffff


	//   ....[22]....
        /*04ac*/ 	.word	0xffffffff


	//   ....[23]....
        /*04b0*/ 	.word	0xffffffff


	//   ....[24]....
        /*04b4*/ 	.word	0xffffffff


	//   ....[25]....
        /*04b8*/ 	.word	0xffffffff


	//   ....[26]....
        /*04bc*/ 	.word	0xffffffff


	//   ....[27]....
        /*04c0*/ 	.word	0xffffffff


	//   ....[28]....
        /*04c4*/ 	.word	0xffffffff


	//   ....[29]....
        /*04c8*/ 	.word	0xffffffff


	//   ....[30]....
        /*04cc*/ 	.word	0xffffffff


	//   ....[31]....
        /*04d0*/ 	.word	0xffffffff


	//   ....[32]....
        /*04d4*/ 	.word	0xffffffff


	//   ....[33]....
        /*04d8*/ 	.word	0xffffffff


	//   ....[34]....
        /*04dc*/ 	.word	0xffffffff


	//   ....[35]....
        /*04e0*/ 	.word	0xffffffff


	//   ....[36]....
        /*04e4*/ 	.word	0xffffffff


	//   ....[37]....
        /*04e8*/ 	.word	0xffffffff


	//   ....[38]....
        /*04ec*/ 	.word	0xffffffff


	//   ....[39]....
        /*04f0*/ 	.word	0xffffffff


	//   ....[40]....
        /*04f4*/ 	.word	0xffffffff


	//   ....[41]....
        /*04f8*/ 	.word	0xffffffff


	//   ....[42]....
        /*04fc*/ 	.word	0xffffffff


	//   ....[43]....
        /*0500*/ 	.word	0xffffffff


	//   ....[44]....
        /*0504*/ 	.word	0xffffffff


	//   ....[45]....
        /*0508*/ 	.word	0xffffffff


	//   ....[46]....
        /*050c*/ 	.word	0xffffffff


	//   ....[47]....
        /*0510*/ 	.word	0xffffffff


	//   ....[48]....
        /*0514*/ 	.word	0xffffffff


	//   ....[49]....
        /*0518*/ 	.word	0xffffffff


	//   ....[50]....
        /*051c*/ 	.word	0xffffffff


	//   ....[51]....
        /*0520*/ 	.word	0xffffffff


	//   ....[52]....
        /*0524*/ 	.word	0xffffffff


	//   ....[53]....
        /*0528*/ 	.word	0xffffffff


	//   ....[54]....
        /*052c*/ 	.word	0xffffffff


	//   ....[55]....
        /*0530*/ 	.word	0xffffffff


	//   ....[56]....
        /*0534*/ 	.word	0xffffffff


	//   ....[57]....
        /*0538*/ 	.word	0xffffffff


	//   ....[58]....
        /*053c*/ 	.word	0xffffffff


	//   ....[59]....
        /*0540*/ 	.word	0xffffffff


	//   ....[60]....
        /*0544*/ 	.word	0xffffffff


	//   ....[61]....
        /*0548*/ 	.word	0xffffffff


	//   ....[62]....
        /*054c*/ 	.word	0xffffffff


	//   ....[63]....
        /*0550*/ 	.word	0xffffffff


	//   ....[64]....
        /*0554*/ 	.word	0xffffffff


	//   ....[65]....
        /*0558*/ 	.word	0xffffffff


	//   ....[66]....
        /*055c*/ 	.word	0xffffffff


	//   ....[67]....
        /*0560*/ 	.word	0xffffffff


	//   ....[68]....
        /*0564*/ 	.word	0xffffffff


	//   ....[69]....
        /*0568*/ 	.word	0xffffffff


	//   ....[70]....
        /*056c*/ 	.word	0xffffffff


	//   ....[71]....
        /*0570*/ 	.word	0xffffffff


	//   ....[72]....
        /*0574*/ 	.word	0xffffffff


	//   ....[73]....
        /*0578*/ 	.word	0xffffffff


	//   ....[74]....
        /*057c*/ 	.word	0xffffffff


	//   ....[75]....
        /*0580*/ 	.word	0xffffffff


	//   ....[76]....
        /*0584*/ 	.word	0xffffffff


	//   ....[77]....
        /*0588*/ 	.word	0xffffffff


	//   ....[78]....
        /*058c*/ 	.word	0xffffffff


	//   ....[79]....
        /*0590*/ 	.word	0xffffffff


	//   ....[80]....
        /*0594*/ 	.word	0xffffffff


	//   ....[81]....
        /*0598*/ 	.word	0xffffffff


	//   ....[82]....
        /*059c*/ 	.word	0xffffffff


	//   ....[83]....
        /*05a0*/ 	.word	0xffffffff


	//   ....[84]....
        /*05a4*/ 	.word	0xffffffff


	//   ....[85]....
        /*05a8*/ 	.word	0xffffffff


	//   ....[86]....
        /*05ac*/ 	.word	0xffffffff


	//   ....[87]....
        /*05b0*/ 	.word	0xffffffff


	//   ....[88]....
        /*05b4*/ 	.word	0xffffffff


	//   ....[89]....
        /*05b8*/ 	.word	0xffffffff


	//   ....[90]....
        /*05bc*/ 	.word	0xffffffff


	//   ....[91]....
        /*05c0*/ 	.word	0xffffffff


	//   ....[92]....
        /*05c4*/ 	.word	0xffffffff


	//   ....[93]....
        /*05c8*/ 	.word	0xffffffff


	//   ....[94]....
        /*05cc*/ 	.word	0xffffffff


	//   ....[95]....
        /*05d0*/ 	.word	0xffffffff


	//   ....[96]....
        /*05d4*/ 	.word	0xffffffff


	//   ....[97]....
        /*05d8*/ 	.word	0xffffffff


	//   ....[98]....
        /*05dc*/ 	.word	0xffffffff


	//   ....[99]....
        /*05e0*/ 	.word	0xffffffff


	//   ....[100]....
        /*05e4*/ 	.word	0xffffffff


	//   ....[101]....
        /*05e8*/ 	.word	0xffffffff


	//   ....[102]....
        /*05ec*/ 	.word	0xffffffff


	//   ....[103]....
        /*05f0*/ 	.word	0xffffffff


	//   ....[104]....
        /*05f4*/ 	.word	0xffffffff


	//   ....[105]....
        /*05f8*/ 	.word	0x0500000f


	//   ....[106]....
        /*05fc*/ 	.word	0x0500000f


	//   ....[107]....
        /*0600*/ 	.word	0x0500000f


	//   ....[108]....
        /*0604*/ 	.word	0x0500000f


	//   ....[109]....
        /*0608*/ 	.word	0x0500000f


	//   ....[110]....
        /*060c*/ 	.word	0x0500000f


	//   ....[111]....
        /*0610*/ 	.word	0x0500000f


	//   ....[112]....
        /*0614*/ 	.word	0x0500000f


	//   ....[113]....
        /*0618*/ 	.word	0x0500000f


	//   ....[114]....
        /*061c*/ 	.word	0x0500000f


	//   ....[115]....
        /*0620*/ 	.word	0x0500000f


	//   ....[116]....
        /*0624*/ 	.word	0x0500000f


	//   ....[117]....
        /*0628*/ 	.word	0x0500000f


	//   ....[118]....
        /*062c*/ 	.word	0x0500000f


	//   ....[119]....
        /*0630*/ 	.word	0x0500000f


	//   ....[120]....
        /*0634*/ 	.word	0x0500000f


	//   ....[121]....
        /*0638*/ 	.word	0x0500000f


	//   ....[122]....
        /*063c*/ 	.word	0x0500000f


	//   ....[123]....
        /*0640*/ 	.word	0x0500000f


	//   ....[124]....
        /*0644*/ 	.word	0x0500000f


	//   ....[125]....
        /*0648*/ 	.word	0x0500000f


	//   ....[126]....
        /*064c*/ 	.word	0x0500000f


	//   ....[127]....
        /*0650*/ 	.word	0x0500000f


	//   ....[128]....
        /*0654*/ 	.word	0x0500000f


	//   ....[129]....
        /*0658*/ 	.word	0x0500000f


	//   ....[130]....
        /*065c*/ 	.word	0x0500000f


	//   ....[131]....
        /*0660*/ 	.word	0x0500000f


	//   ....[132]....
        /*0664*/ 	.word	0x0500000f


	//   ....[133]....
        /*0668*/ 	.word	0x0500000f


	//   ....[134]....
        /*066c*/ 	.word	0x0500000f


	//   ....[135]....
        /*0670*/ 	.word	0x0500000f


	//   ....[136]....
        /*0674*/ 	.word	0x0500000f


	//   ....[137]....
        /*0678*/ 	.word	0x0500000f


	//   ....[138]....
        /*067c*/ 	.word	0x0500000f


	//   ....[139]....
        /*0680*/ 	.word	0x0500000f


	//----- nvinfo : EIATTR_COOP_GROUP_INSTR_OFFSETS
	.align		4
.L_503:
        /*0684*/ 	.byte	0x04, 0x28
        /*0686*/ 	.short	(.L_505 - .L_504)


	//   ....[0]....
.L_504:
        /*0688*/ 	.word	0x00000060


	//   ....[1]....
        /*068c*/ 	.word	0x00000140


	//   ....[2]....
        /*0690*/ 	.word	0x00000190


	//   ....[3]....
        /*0694*/ 	.word	0x000003c0


	//   ....[4]....
        /*0698*/ 	.word	0x00000520


	//   ....[5]....
        /*069c*/ 	.word	0x00000640


	//   ....[6]....
        /*06a0*/ 	.word	0x000007a0


	//   ....[7]....
        /*06a4*/ 	.word	0x00001c30


	//   ....[8]....
        /*06a8*/ 	.word	0x00002750


	//   ....[9]....
        /*06ac*/ 	.word	0x00003000


	//   ....[10]....
        /*06b0*/ 	.word	0x00003950


	//   ....[11]....
        /*06b4*/ 	.word	0x00003a70


	//   ....[12]....
        /*06b8*/ 	.word	0x00003de0


	//   ....[13]....
        /*06bc*/ 	.word	0x00003e90


	//   ....[14]....
        /*06c0*/ 	.word	0x00005e80


	//   ....[15]....
        /*06c4*/ 	.word	0x00006320


	//   ....[16]....
        /*06c8*/ 	.word	0x00006a20


	//   ....[17]....
        /*06cc*/ 	.word	0x00006b20


	//   ....[18]....
        /*06d0*/ 	.word	0x00006e60


	//   ....[19]....
        /*06d4*/ 	.word	0x00006f20


	//   ....[20]....
        /*06d8*/ 	.word	0x00008f90


	//   ....[21]....
        /*06dc*/ 	.word	0x00009050


	//   ....[22]....
        /*06e0*/ 	.word	0x00009290


	//   ....[23]....
        /*06e4*/ 	.word	0x000092e0


	//   ....[24]....
        /*06e8*/ 	.word	0x0000ad80


	//   ....[25]....
        /*06ec*/ 	.word	0x0000b340


	//   ....[26]....
        /*06f0*/ 	.word	0x0000b9c0


	//   ....[27]....
        /*06f4*/ 	.word	0x0000ba90


	//   ....[28]....
        /*06f8*/ 	.word	0x0000be70


	//   ....[29]....
        /*06fc*/ 	.word	0x0000bed0


	//   ....[30]....
        /*0700*/ 	.word	0x0000ceb0


	//   ....[31]....
        /*0704*/ 	.word	0x0000cef0


	//   ....[32]....
        /*0708*/ 	.word	0x0000d030


	//   ....[33]....
        /*070c*/ 	.word	0x0000d050


	//   ....[34]....
        /*0710*/ 	.word	0x0000ec40


	//   ....[35]....
        /*0714*/ 	.word	0x0000ec80


	//   ....[36]....
        /*0718*/ 	.word	0x0000ecc0


	//   ....[37]....
        /*071c*/ 	.word	0x0000ed00


	//   ....[38]....
        /*0720*/ 	.word	0x0000f570


	//   ....[39]....
        /*0724*/ 	.word	0x0000f5a0


	//   ....[40]....
        /*0728*/ 	.word	0x0000f700


	//   ....[41]....
        /*072c*/ 	.word	0x0000f720


	//   ....[42]....
        /*0730*/ 	.word	0x0000f870


	//   ....[43]....
        /*0734*/ 	.word	0x0000f890


	//   ....[44]....
        /*0738*/ 	.word	0x0000f9f0


	//   ....[45]....
        /*073c*/ 	.word	0x0000fa10


	//   ....[46]....
        /*0740*/ 	.word	0x00010420


	//   ....[47]....
        /*0744*/ 	.word	0x00010440


	//   ....[48]....
        /*0748*/ 	.word	0x00010590


	//   ....[49]....
        /*074c*/ 	.word	0x000105b0


	//   ....[50]....
        /*0750*/ 	.word	0x00010700


	//   ....[51]....
        /*0754*/ 	.word	0x00010720


	//   ....[52]....
        /*0758*/ 	.word	0x00010880


	//   ....[53]....
        /*075c*/ 	.word	0x000108a0


	//   ....[54]....
        /*0760*/ 	.word	0x00010a90


	//   ....[55]....
        /*0764*/ 	.word	0x00010c80


	//   ....[56]....
        /*0768*/ 	.word	0x00010cb0


	//   ....[57]....
        /*076c*/ 	.word	0x00010ce0


	//   ....[58]....
        /*0770*/ 	.word	0x00010d10


	//   ....[59]....
        /*0774*/ 	.word	0x00010d40


	//   ....[60]....
        /*0778*/ 	.word	0x00010d70


	//   ....[61]....
        /*077c*/ 	.word	0x00010ef0


	//   ....[62]....
        /*0780*/ 	.word	0x00010f20


	//   ....[63]....
        /*0784*/ 	.word	0x00010f50


	//   ....[64]....
        /*0788*/ 	.word	0x00010f80


	//   ....[65]....
        /*078c*/ 	.word	0x00010fb0


	//   ....[66]....
        /*0790*/ 	.word	0x00010fe0


	//   ....[67]....
        /*0794*/ 	.word	0x00011090


	//   ....[68]....
        /*0798*/ 	.word	0x000110f0


	//   ....[69]....
        /*079c*/ 	.word	0x00011180


	//   ....[70]....
        /*07a0*/ 	.word	0x000126f0


	//   ....[71]....
        /*07a4*/ 	.word	0x000133c0


	//   ....[72]....
        /*07a8*/ 	.word	0x000133e0


	//   ....[73]....
        /*07ac*/ 	.word	0x000134d0


	//   ....[74]....
        /*07b0*/ 	.word	0x000134e0


	//   ....[75]....
        /*07b4*/ 	.word	0x000135a0


	//   ....[76]....
        /*07b8*/ 	.word	0x000135b0


	//   ....[77]....
        /*07bc*/ 	.word	0x00013670


	//   ....[78]....
        /*07c0*/ 	.word	0x00013680


	//   ....[79]....
        /*07c4*/ 	.word	0x00013740


	//   ....[80]....
        /*07c8*/ 	.word	0x00013750


	//   ....[81]....
        /*07cc*/ 	.word	0x00013810


	//   ....[82]....
        /*07d0*/ 	.word	0x00013820


	//   ....[83]....
        /*07d4*/ 	.word	0x000138d0


	//   ....[84]....
        /*07d8*/ 	.word	0x000138e0


	//   ....[85]....
        /*07dc*/ 	.word	0x00013910


	//   ....[86]....
        /*07e0*/ 	.word	0x00013930


	//   ....[87]....
        /*07e4*/ 	.word	0x000170b0


	//   ....[88]....
        /*07e8*/ 	.word	0x00017110


	//   ....[89]....
        /*07ec*/ 	.word	0x00017140


	//   ....[90]....
        /*07f0*/ 	.word	0x00017150


	//   ....[91]....
        /*07f4*/ 	.word	0x00017180


	//   ....[92]....
        /*07f8*/ 	.word	0x000171b0


	//   ....[93]....
        /*07fc*/ 	.word	0x000171e0


	//   ....[94]....
        /*0800*/ 	.word	0x00017210


	//   ....[95]....
        /*0804*/ 	.word	0x000173a0


	//   ....[96]....
        /*0808*/ 	.word	0x000173d0


	//   ....[97]....
        /*080c*/ 	.word	0x00017400


	//   ....[98]....
        /*0810*/ 	.word	0x00017430


	//   ....[99]....
        /*0814*/ 	.word	0x00017460


	//   ....[100]....
        /*0818*/ 	.word	0x00017490


	//   ....[101]....
        /*081c*/ 	.word	0x00017550


	//   ....[102]....
        /*0820*/ 	.word	0x00017570


	//   ....[103]....
        /*0824*/ 	.word	0x000175e0


	//   ....[104]....
        /*0828*/ 	.word	0x00017cc0


	//   ....[105]....
        /*082c*/ 	.word	0x00018370


	//   ....[106]....
        /*0830*/ 	.word	0x00018550


	//   ....[107]....
        /*0834*/ 	.word	0x000185a0


	//   ....[108]....
        /*0838*/ 	.word	0x000186f0


	//   ....[109]....
        /*083c*/ 	.word	0x00018740


	//   ....[110]....
        /*0840*/ 	.word	0x00018890


	//   ....[111]....
        /*0844*/ 	.word	0x000188e0


	//   ....[112]....
        /*0848*/ 	.word	0x00018a30


	//   ....[113]....
        /*084c*/ 	.word	0x00018a80


	//   ....[114]....
        /*0850*/ 	.word	0x00018bd0


	//   ....[115]....
        /*0854*/ 	.word	0x00018c20


	//   ....[116]....
        /*0858*/ 	.word	0x00018d60


	//   ....[117]....
        /*085c*/ 	.word	0x00018db0


	//   ....[118]....
        /*0860*/ 	.word	0x00018ef0


	//   ....[119]....
        /*0864*/ 	.word	0x00018f40


	//   ....[120]....
        /*0868*/ 	.word	0x00019070


	//   ....[121]....
        /*086c*/ 	.word	0x000190c0


	//   ....[122]....
        /*0870*/ 	.word	0x000193f0


	//   ....[123]....
        /*0874*/ 	.word	0x00019490


	//   ....[124]....
        /*0878*/ 	.word	0x000195c0


	//   ....[125]....
        /*087c*/ 	.word	0x00019640


	//   ....[126]....
        /*0880*/ 	.word	0x000196c0


	//   ....[127]....
        /*0884*/ 	.word	0x00019740


	//   ....[128]....
        /*0888*/ 	.word	0x000197c0


	//   ....[129]....
        /*088c*/ 	.word	0x00019850


	//   ....[130]....
        /*0890*/ 	.word	0x000198f0


	//   ....[131]....
        /*0894*/ 	.word	0x00019990


	//   ....[132]....
        /*0898*/ 	.word	0x00019a10


	//   ....[133]....
        /*089c*/ 	.word	0x00019a90


	//   ....[134]....
        /*08a0*/ 	.word	0x00019b10


	//   ....[135]....
        /*08a4*/ 	.word	0x00019ba0


	//   ....[136]....
        /*08a8*/ 	.word	0x00019c20


	//   ....[137]....
        /*08ac*/ 	.word	0x00019cc0


	//   ....[138]....
        /*08b0*/ 	.word	0x00019d50


	//   ....[139]....
        /*08b4*/ 	.word	0x00019e80


	//----- nvinfo : EIATTR_REG_RECONFIG
	.align		4
.L_505:
        /*08b8*/ 	.byte	0x01, 0x54
	.zero		2


	//----- nvinfo : EIATTR_SYSCALL_OFFSETS
	.align		4
        /*08bc*/ 	.byte	0x04, 0x46
        /*08be*/ 	.short	(.L_507 - .L_506)


	//   ....[0]....
.L_506:
        /*08c0*/ 	.word	0x00001e10


	//   ....[1]....
        /*08c4*/ 	.word	0x00012320


	//   ....[2]....
        /*08c8*/ 	.word	0x00012470


	//   ....[3]....
        /*08cc*/ 	.word	0x00012560


	//   ....[4]....
        /*08d0*/ 	.word	0x00012ee0


	//----- nvinfo : EIATTR_MBARRIER_INSTR_OFFSETS
	.align		4
.L_507:
        /*08d4*/ 	.byte	0x04, 0x39
        /*08d6*/ 	.short	(.L_509 - .L_508)


	//   ....[0]....
.L_508:
        /*08d8*/ 	.word	0x00000270
        /*08dc*/ 	.word	0x000000ff
        /*08e0*/ 	.word	0x00030800
        /*08e4*/ 	.short	0x0100
        /*08e6*/ 	.byte	0x08
	.zero		1


	//   ....[1]....
        /*08e8*/ 	.word	0x00000280
        /*08ec*/ 	.word	0x000000ff
        /*08f0*/ 	.word	0x00030820
        /*08f4*/ 	.short	0x0100
        /*08f6*/ 	.byte	0x08
	.zero		1


	//   ....[2]....
        /*08f8*/ 	.word	0x00000370
        /*08fc*/ 	.word	0x000000ff
        /*0900*/ 	.word	0x00030830
        /*0904*/ 	.short	0x0100
        /*0906*/ 	.byte	0x08
	.zero		1


	//   ....[3]....
        /*0908*/ 	.word	0x00000380
        /*090c*/ 	.word	0x000000ff
        /*0910*/ 	.word	0x00030840
        /*0914*/ 	.short	0x0100
        /*0916*/ 	.byte	0x08
	.zero		1


	//   ....[4]....
        /*0918*/ 	.word	0x00000390
        /*091c*/ 	.word	0x000000ff
        /*0920*/ 	.word	0x00030838
        /*0924*/ 	.short	0x0100
        /*0926*/ 	.byte	0x08
	.zero		1


	//   ....[5]....
        /*0928*/ 	.word	0x000003a0
        /*092c*/ 	.word	0x000000ff
        /*0930*/ 	.word	0x00030848
        /*0934*/ 	.short	0x0100
        /*0936*/ 	.byte	0x08
	.zero		1


	//   ....[6]....
        /*0938*/ 	.word	0x000004d0
        /*093c*/ 	.word	0x000000ff
        /*0940*/ 	.word	0x00030850
        /*0944*/ 	.short	0x0100
        /*0946*/ 	.byte	0x08
	.zero		1


	//   ....[7]....
        /*0948*/ 	.word	0x000004e0
        /*094c*/ 	.word	0x000000ff
        /*0950*/ 	.word	0x00030860
        /*0954*/ 	.short	0x0100
        /*0956*/ 	.byte	0x08
	.zero		1


	//   ....[8]....
        /*0958*/ 	.word	0x000004f0
        /*095c*/ 	.word	0x000000ff
        /*0960*/ 	.word	0x00030858
        /*0964*/ 	.short	0x0100
        /*0966*/ 	.byte	0x08
	.zero		1


	//   ....[9]....
        /*0968*/ 	.word	0x00000500
        /*096c*/ 	.word	0x000000ff
        /*0970*/ 	.word	0x00030868
        /*0974*/ 	.short	0x0100
        /*0976*/ 	.byte	0x08
	.zero		1


	//   ....[10]....
        /*0978*/ 	.word	0x000005f0
        /*097c*/ 	.word	0x000000ff
        /*0980*/ 	.word	0x00030870
        /*0984*/ 	.short	0x0100
        /*0986*/ 	.byte	0x06
	.zero		1


	//   ....[11]....
        /*0988*/ 	.word	0x00000600
        /*098c*/ 	.word	0x000000ff
        /*0990*/ 	.word	0x00030880
        /*0994*/ 	.short	0x0100
        /*0996*/ 	.byte	0x06
	.zero		1


	//   ....[12]....
        /*0998*/ 	.word	0x00000610
        /*099c*/ 	.word	0x000000ff
        /*09a0*/ 	.word	0x00030878
        /*09a4*/ 	.short	0x0100
        /*09a6*/ 	.byte	0x06
	.zero		1


	//   ....[13]....
        /*09a8*/ 	.word	0x00000620
        /*09ac*/ 	.word	0x000000ff
        /*09b0*/ 	.word	0x00030888
        /*09b4*/ 	.short	0x0100
        /*09b6*/ 	.byte	0x06
	.zero		1


	//   ....[14]....
        /*09b8*/ 	.word	0x00000750
        /*09bc*/ 	.word	0x000000ff
        /*09c0*/ 	.word	0x00030890
        /*09c4*/ 	.short	0x0100
        /*09c6*/ 	.byte	0x08
	.zero		1


	//   ....[15]....
        /*09c8*/ 	.word	0x00000760
        /*09cc*/ 	.word	0x000000ff
        /*09d0*/ 	.word	0x000308a0
        /*09d4*/ 	.short	0x0100
        /*09d6*/ 	.byte	0x08
	.zero		1


	//   ....[16]....
        /*09d8*/ 	.word	0x00000770
        /*09dc*/ 	.word	0x000000ff
        /*09e0*/ 	.word	0x00030898
        /*09e4*/ 	.short	0x0100
        /*09e6*/ 	.byte	0x08
	.zero		1


	//   ....[17]....
        /*09e8*/ 	.word	0x00000780
        /*09ec*/ 	.word	0x000000ff
        /*09f0*/ 	.word	0x000308a8
        /*09f4*/ 	.short	0x0100
        /*09f6*/ 	.byte	0x08
	.zero		1


	//   ....[18]....
        /*09f8*/ 	.word	0x000008b0
        /*09fc*/ 	.word	0x000000ff
        /*0a00*/ 	.word	0x000308b0
        /*0a04*/ 	.short	0x0100
        /*0a06*/ 	.byte	0x08
	.zero		1


	//   ....[19]....
        /*0a08*/ 	.word	0x000008c0
        /*0a0c*/ 	.word	0x000000ff
        /*0a10*/ 	.word	0x000308c0
        /*0a14*/ 	.short	0x0100
        /*0a16*/ 	.byte	0x08
	.zero		1


	//   ....[20]....
        /*0a18*/ 	.word	0x000008d0
        /*0a1c*/ 	.word	0x000000ff
        /*0a20*/ 	.word	0x000308b8
        /*0a24*/ 	.short	0x0100
        /*0a26*/ 	.byte	0x08
	.zero		1


	//   ....[21]....
        /*0a28*/ 	.word	0x000008e0
        /*0a2c*/ 	.word	0x000000ff
        /*0a30*/ 	.word	0x000308c8
        /*0a34*/ 	.short	0x0100
        /*0a36*/ 	.byte	0x08
	.zero		1


	//   ....[22]....
        /*0a38*/ 	.word	0x00001eb0
        /*0a3c*/ 	.word	0x000000ff
        /*0a40*/ 	.word	0x00030800
        /*0a44*/ 	.short	0x010a
        /*0a46*/ 	.byte	0x26
	.zero		1


	//   ....[23]....
        /*0a48*/ 	.word	0x00001f30
        /*0a4c*/ 	.word	0x00000005
        /*0a50*/ 	.word	0x00030830
        /*0a54*/ 	.short	0x010a
        /*0a56*/ 	.byte	0x3f
	.zero		1


	//   ....[24]....
        /*0a58*/ 	.word	0x00001f90
        /*0a5c*/ 	.word	0x00000005
        /*0a60*/ 	.word	0x00030830
        /*0a64*/ 	.short	0x010a
        /*0a66*/ 	.byte	0x3f
	.zero		1


	//   ....[25]....
        /*0a68*/ 	.word	0x000029d0
        /*0a6c*/ 	.word	0x00000000
        /*0a70*/ 	.word	0x00000000
        /*0a74*/ 	.short	0x0101
        /*0a76*/ 	.byte	0x3f
	.zero		1


	//   ....[26]....
        /*0a78*/ 	.word	0x00004b40
        /*0a7c*/ 	.word	0x000000ff
        /*0a80*/ 	.word	0x00030830
        /*0a84*/ 	.short	0x010a
        /*0a86*/ 	.byte	0x07
	.zero		1


	//   ....[27]....
        /*0a88*/ 	.word	0x00004b80
        /*0a8c*/ 	.word	0x000000ff
        /*0a90*/ 	.word	0x00030830
        /*0a94*/ 	.short	0x010a
        /*0a96*/ 	.byte	0x07
	.zero		1


	//   ....[28]....
        /*0a98*/ 	.word	0x00005a10
        /*0a9c*/ 	.word	0x000000ff
        /*0aa0*/ 	.word	0x00030850
        /*0aa4*/ 	.short	0x010a
        /*0aa6*/ 	.byte	0x0e
	.zero		1


	//   ....[29]....
        /*0aa8*/ 	.word	0x00005a50
        /*0aac*/ 	.word	0x000000ff
        /*0ab0*/ 	.word	0x00030850
        /*0ab4*/ 	.short	0x010a
        /*0ab6*/ 	.byte	0x0e
	.zero		1


	//   ....[30]....
        /*0ab8*/ 	.word	0x00006090
        /*0abc*/ 	.word	0x00000098
        /*0ac0*/ 	.word	0x00000000
        /*0ac4*/ 	.short	0x0101
        /*0ac6*/ 	.byte	0x3f
	.zero		1


	//   ....[31]....
        /*0ac8*/ 	.word	0x000071d0
        /*0acc*/ 	.word	0x00000015
        /*0ad0*/ 	.word	0x00000000
        /*0ad4*/ 	.short	0x0101
        /*0ad6*/ 	.byte	0x3f
	.zero		1


	//   ....[32]....
        /*0ad8*/ 	.word	0x000079f0
        /*0adc*/ 	.word	0x000000ff
        /*0ae0*/ 	.word	0x00030830
        /*0ae4*/ 	.short	0x010a
        /*0ae6*/ 	.byte	0x06
	.zero		1


	//   ....[33]....
        /*0ae8*/ 	.word	0x00007a30
        /*0aec*/ 	.word	0x000000ff
        /*0af0*/ 	.word	0x00030830
        /*0af4*/ 	.short	0x010a
        /*0af6*/ 	.byte	0x06
	.zero		1


	//   ....[34]....
        /*0af8*/ 	.word	0x000088c0
        /*0afc*/ 	.word	0x000000ff
        /*0b00*/ 	.word	0x00030850
        /*0b04*/ 	.short	0x010a
        /*0b06*/ 	.byte	0x0e
	.zero		1


	//   ....[35]....
        /*0b08*/ 	.word	0x00008900
        /*0b0c*/ 	.word	0x000000ff
        /*0b10*/ 	.word	0x00030850
        /*0b14*/ 	.short	0x010a
        /*0b16*/ 	.byte	0x0e
	.zero		1


	//   ....[36]....
        /*0b18*/ 	.word	0x00009540
        /*0b1c*/ 	.word	0x00000099
        /*0b20*/ 	.word	0x00000000
        /*0b24*/ 	.short	0x0101
        /*0b26*/ 	.byte	0x3f
	.zero		1


	//   ....[37]....
        /*0b28*/ 	.word	0x000095e0
        /*0b2c*/ 	.word	0x00000010
        /*0b30*/ 	.word	0x00000000
        /*0b34*/ 	.short	0x0101
        /*0b36*/ 	.byte	0x3f
	.zero		1


	//   ....[38]....
        /*0b38*/ 	.word	0x00009b20
        /*0b3c*/ 	.word	0x000000ff
        /*0b40*/ 	.word	0x00030830
        /*0b44*/ 	.short	0x010a
        /*0b46*/ 	.byte	0x06
	.zero		1


	//   ....[39]....
        /*0b48*/ 	.word	0x00009b60
        /*0b4c*/ 	.word	0x000000ff
        /*0b50*/ 	.word	0x00030830
        /*0b54*/ 	.short	0x010a
        /*0b56*/ 	.byte	0x06
	.zero		1


	//   ....[40]....
        /*0b58*/ 	.word	0x0000a9f0
        /*0b5c*/ 	.word	0x000000ff
        /*0b60*/ 	.word	0x00030850
        /*0b64*/ 	.short	0x010a
        /*0b66*/ 	.byte	0x0a
	.zero		1


	//   ....[41]....
        /*0b68*/ 	.word	0x0000aa30
        /*0b6c*/ 	.word	0x000000ff
        /*0b70*/ 	.word	0x00030850
        /*0b74*/ 	.short	0x010a
        /*0b76*/ 	.byte	0x0a
	.zero		1


	//   ....[42]....
        /*0b78*/ 	.word	0x0000b070
        /*0b7c*/ 	.word	0x00000002
        /*0b80*/ 	.word	0x00000000
        /*0b84*/ 	.short	0x0101
        /*0b86*/ 	.byte	0x3f
	.zero		1


	//   ....[43]....
        /*0b88*/ 	.word	0x0000c210
        /*0b8c*/ 	.word	0x0000009b
        /*0b90*/ 	.word	0x00000000
        /*0b94*/ 	.short	0x0101
        /*0b96*/ 	.byte	0x3f
	.zero		1


	//   ....[44]....
        /*0b98*/ 	.word	0x0000ce20
        /*0b9c*/ 	.word	0x000000ff
        /*0ba0*/ 	.word	0x00030850
        /*0ba4*/ 	.short	0x010a
        /*0ba6*/ 	.byte	0x05
	.zero		1


	//   ....[45]....
        /*0ba8*/ 	.word	0x0000ce60
        /*0bac*/ 	.word	0x000000ff
        /*0bb0*/ 	.word	0x00030850
        /*0bb4*/ 	.short	0x010a
        /*0bb6*/ 	.byte	0x05
	.zero		1


	//   ....[46]....
        /*0bb8*/ 	.word	0x0000d2c0
        /*0bbc*/ 	.word	0x00000009
        /*0bc0*/ 	.word	0x00000000
        /*0bc4*/ 	.short	0x0101
        /*0bc6*/ 	.byte	0x3f
	.zero		1


	//   ....[47]....
        /*0bc8*/ 	.word	0x0000f5b0
        /*0bcc*/ 	.word	0x000000a8
        /*0bd0*/ 	.word	0x00000000
        /*0bd4*/ 	.short	0x0101
        /*0bd6*/ 	.byte	0x3f
	.zero		1


	//   ....[48]....
        /*0bd8*/ 	.word	0x00012990
        /*0bdc*/ 	.word	0x00000000
        /*0be0*/ 	.word	0x00030840
        /*0be4*/ 	.short	0x010a
        /*0be6*/ 	.byte	0x3f
	.zero		1


	//   ....[49]....
        /*0be8*/ 	.word	0x00013ab0
        /*0bec*/ 	.word	0x00000008
        /*0bf0*/ 	.word	0x00030800
        /*0bf4*/ 	.short	0x0107
        /*0bf6*/ 	.byte	0x3f
	.zero		1


	//   ....[50]....
        /*0bf8*/ 	.word	0x00013bc0
        /*0bfc*/ 	.word	0x00000002
        /*0c00*/ 	.word	0x00030800
        /*0c04*/ 	.short	0x0101
        /*0c06*/ 	.byte	0x3f
	.zero		1


	//   ....[51]....
        /*0c08*/ 	.word	0x00013be0
        /*0c0c*/ 	.word	0x00000002
        /*0c10*/ 	.word	0x00030820
        /*0c14*/ 	.short	0x010a
        /*0c16*/ 	.byte	0x3f
	.zero		1


	//   ....[52]....
        /*0c18*/ 	.word	0x00013f70
        /*0c1c*/ 	.word	0x00000003
        /*0c20*/ 	.word	0x00030840
        /*0c24*/ 	.short	0x010a
        /*0c26*/ 	.byte	0x3f
	.zero		1


	//   ....[53]....
        /*0c28*/ 	.word	0x00014530
        /*0c2c*/ 	.word	0x00000003
        /*0c30*/ 	.word	0x00000060
        /*0c34*/ 	.short	0x010a
        /*0c36*/ 	.byte	0x3f
	.zero		1


	//   ....[54]....
        /*0c38*/ 	.word	0x00014e20
        /*0c3c*/ 	.word	0x00000003
        /*0c40*/ 	.word	0x00030840
        /*0c44*/ 	.short	0x010a
        /*0c46*/ 	.byte	0x3f
	.zero		1


	//   ....[55]....
        /*0c48*/ 	.word	0x000153e0
        /*0c4c*/ 	.word	0x00000002
        /*0c50*/ 	.word	0x00000060
        /*0c54*/ 	.short	0x010a
        /*0c56*/ 	.byte	0x3f
	.zero		1


	//   ....[56]....
        /*0c58*/ 	.word	0x00015be0
        /*0c5c*/ 	.word	0x00000002
        /*0c60*/ 	.word	0x00030840
        /*0c64*/ 	.short	0x010a
        /*0c66*/ 	.byte	0x3f
	.zero		1


	//   ....[57]....
        /*0c68*/ 	.word	0x000161a0
        /*0c6c*/ 	.word	0x00000002
        /*0c70*/ 	.word	0x00000060
        /*0c74*/ 	.short	0x010a
        /*0c76*/ 	.byte	0x3f
	.zero		1


	//   ....[58]....
        /*0c78*/ 	.word	0x00016930
        /*0c7c*/ 	.word	0x00000000
        /*0c80*/ 	.word	0x00030860
        /*0c84*/ 	.short	0x010a
        /*0c86*/ 	.byte	0x3f
	.zero		1


	//   ....[59]....
        /*0c88*/ 	.word	0x00017c40
        /*0c8c*/ 	.word	0x00000000
        /*0c90*/ 	.word	0x00030820
        /*0c94*/ 	.short	0x010a
        /*0c96*/ 	.byte	0x3f
	.zero		1


	//   ....[60]....
        /*0c98*/ 	.word	0x00017e20
        /*0c9c*/ 	.word	0x00000006
        /*0ca0*/ 	.word	0x00000000
        /*0ca4*/ 	.short	0x010a
        /*0ca6*/ 	.byte	0x3f
	.zero		1


	//   ....[61]....
        /*0ca8*/ 	.word	0x00017e90
        /*0cac*/ 	.word	0x00000007
        /*0cb0*/ 	.word	0x00000000
        /*0cb4*/ 	.short	0x010a
        /*0cb6*/ 	.byte	0x3f
	.zero		1


	//   ....[62]....
        /*0cb8*/ 	.word	0x00017f00
        /*0cbc*/ 	.word	0x00000004
        /*0cc0*/ 	.word	0x00000000
        /*0cc4*/ 	.short	0x010a
        /*0cc6*/ 	.byte	0x3f
	.zero		1


	//   ....[63]....
        /*0cc8*/ 	.word	0x00017f30
        /*0ccc*/ 	.word	0x00000003
        /*0cd0*/ 	.word	0x00000000
        /*0cd4*/ 	.short	0x010a
        /*0cd6*/ 	.byte	0x3f
	.zero		1


	//   ....[64]....
        /*0cd8*/ 	.word	0x00017fa0
        /*0cdc*/ 	.word	0x00000003
        /*0ce0*/ 	.word	0x00030800
        /*0ce4*/ 	.short	0x010a
        /*0ce6*/ 	.byte	0x3f
	.zero		1


	//   ....[65]....
        /*0ce8*/ 	.word	0x00017ff0
        /*0cec*/ 	.word	0x00000005
        /*0cf0*/ 	.word	0x00030830
        /*0cf4*/ 	.short	0x010a
        /*0cf6*/ 	.byte	0x3f
	.zero		1


	//   ....[66]....
        /*0cf8*/ 	.word	0x00018050
        /*0cfc*/ 	.word	0x00000098
        /*0d00*/ 	.word	0x00030830
        /*0d04*/ 	.short	0x010a
        /*0d06*/ 	.byte	0x3f
	.zero		1


	//   ....[67]....
        /*0d08*/ 	.word	0x000180b0
        /*0d0c*/ 	.word	0x00000015
        /*0d10*/ 	.word	0x00030850
        /*0d14*/ 	.short	0x010a
        /*0d16*/ 	.byte	0x3f
	.zero		1


	//   ....[68]....
        /*0d18*/ 	.word	0x00018110
        /*0d1c*/ 	.word	0x00000004
        /*0d20*/ 	.word	0x00030830
        /*0d24*/ 	.short	0x010a
        /*0d26*/ 	.byte	0x3f
	.zero		1


	//   ....[69]....
        /*0d28*/ 	.word	0x00018170
        /*0d2c*/ 	.word	0x00000003
        /*0d30*/ 	.word	0x00030850
        /*0d34*/ 	.short	0x010a
        /*0d36*/ 	.byte	0x3f
	.zero		1


	//   ....[70]....
        /*0d38*/ 	.word	0x000181d0
        /*0d3c*/ 	.word	0x00000004
        /*0d40*/ 	.word	0x00030830
        /*0d44*/ 	.short	0x010a
        /*0d46*/ 	.byte	0x3f
	.zero		1


	//   ....[71]....
        /*0d48*/ 	.word	0x00018230
        /*0d4c*/ 	.word	0x00000003
        /*0d50*/ 	.word	0x00030850
        /*0d54*/ 	.short	0x010a
        /*0d56*/ 	.byte	0x3f
	.zero		1


	//   ....[72]....
        /*0d58*/ 	.word	0x00018290
        /*0d5c*/ 	.word	0x00000007
        /*0d60*/ 	.word	0x00030850
        /*0d64*/ 	.short	0x010a
        /*0d66*/ 	.byte	0x3f
	.zero		1


	//   ....[73]....
        /*0d68*/ 	.word	0x00018430
        /*0d6c*/ 	.word	0x00000000
        /*0d70*/ 	.word	0x00030840
        /*0d74*/ 	.short	0x010a
        /*0d76*/ 	.byte	0x3f
	.zero		1


	//   ....[74]....
        /*0d78*/ 	.word	0x00019110
        /*0d7c*/ 	.word	0x00000002
        /*0d80*/ 	.word	0x00030820
        /*0d84*/ 	.short	0x010a
        /*0d86*/ 	.byte	0x3f
	.zero		1


	//   ....[75]....
        /*0d88*/ 	.word	0x00019160
        /*0d8c*/ 	.word	0x00000003
        /*0d90*/ 	.word	0x00030840
        /*0d94*/ 	.short	0x010a
        /*0d96*/ 	.byte	0x3f
	.zero		1


	//   ....[76]....
        /*0d98*/ 	.word	0x000191b0
        /*0d9c*/ 	.word	0x00000003
        /*0da0*/ 	.word	0x00000060
        /*0da4*/ 	.short	0x010a
        /*0da6*/ 	.byte	0x3f
	.zero		1


	//   ....[77]....
        /*0da8*/ 	.word	0x00019200
        /*0dac*/ 	.word	0x00000003
        /*0db0*/ 	.word	0x00030840
        /*0db4*/ 	.short	0x010a
        /*0db6*/ 	.byte	0x3f
	.zero		1


	//   ....[78]....
        /*0db8*/ 	.word	0x00019250
        /*0dbc*/ 	.word	0x00000002
        /*0dc0*/ 	.word	0x00000060
        /*0dc4*/ 	.short	0x010a
        /*0dc6*/ 	.byte	0x3f
	.zero		1


	//   ....[79]....
        /*0dc8*/ 	.word	0x000192a0
        /*0dcc*/ 	.word	0x00000002
        /*0dd0*/ 	.word	0x00030840
        /*0dd4*/ 	.short	0x010a
        /*0dd6*/ 	.byte	0x3f
	.zero		1


	//   ....[80]....
        /*0dd8*/ 	.word	0x000192f0
        /*0ddc*/ 	.word	0x00000002
        /*0de0*/ 	.word	0x00000060
        /*0de4*/ 	.short	0x010a
        /*0de6*/ 	.byte	0x3f
	.zero		1


	//   ....[81]....
        /*0de8*/ 	.word	0x00019340
        /*0dec*/ 	.word	0x00000000
        /*0df0*/ 	.word	0x00030860
        /*0df4*/ 	.short	0x010a
        /*0df6*/ 	.byte	0x3f
	.zero		1


	//   ....[82]....
        /*0df8*/ 	.word	0x00019da0
        /*0dfc*/ 	.word	0x00000000
        /*0e00*/ 	.word	0x00030820
        /*0e04*/ 	.short	0x010a
        /*0e06*/ 	.byte	0x3f
	.zero		1


	//   ....[83]....
        /*0e08*/ 	.word	0x00019f40
        /*0e0c*/ 	.word	0x00000006
        /*0e10*/ 	.word	0x00000000
        /*0e14*/ 	.short	0x010a
        /*0e16*/ 	.byte	0x3f
	.zero		1


	//   ....[84]....
        /*0e18*/ 	.word	0x00019f90
        /*0e1c*/ 	.word	0x00000007
        /*0e20*/ 	.word	0x00000000
        /*0e24*/ 	.short	0x010a
        /*0e26*/ 	.byte	0x3f
	.zero		1


	//   ....[85]....
        /*0e28*/ 	.word	0x00019fe0
        /*0e2c*/ 	.word	0x00000004
        /*0e30*/ 	.word	0x00000000
        /*0e34*/ 	.short	0x010a
        /*0e36*/ 	.byte	0x3f
	.zero		1


	//----- nvinfo : EIATTR_NUM_MBARRIERS
	.align		4
.L_509:
        /*0e38*/ 	.byte	0x03, 0x38
        /*0e3a*/ 	.short	0x0016


	//----- nvinfo : EIATTR_EXIT_INSTR_OFFSETS
	.align		4
        /*0e3c*/ 	.byte	0x04, 0x1c
        /*0e3e*/ 	.short	(.L_511 - .L_510)


	//   ....[0]....
.L_510:
        /*0e40*/ 	.word	0x00000a50


	//   ....[1]....
        /*0e44*/ 	.word	0x00010a30


	//   ....[2]....
        /*0e48*/ 	.word	0x00017f80


	//----- nvinfo : EIATTR_MAX_THREADS
	.align		4
.L_511:
        /*0e4c*/ 	.byte	0x04, 0x05
        /*0e4e*/ 	.short	(.L_513 - .L_512)
.L_512:
        /*0e50*/ 	.word	0x00000180
        /*0e54*/ 	.word	0x00000001
        /*0e58*/ 	.word	0x00000001


	//----- nvinfo : EIATTR_CRS_STACK_SIZE
	.align		4
.L_513:
        /*0e5c*/ 	.byte	0x04, 0x1e
        /*0e5e*/ 	.short	(.L_515 - .L_514)
.L_514:
        /*0e60*/ 	.word	0x00000000


	//----- nvinfo : EIATTR_CBANK_PARAM_SIZE
	.align		4
.L_515:
        /*0e64*/ 	.byte	0x03, 0x19
        /*0e66*/ 	.short	0x0af0


	//----- nvinfo : EIATTR_PARAM_CBANK
	.align		4
        /*0e68*/ 	.byte	0x04, 0x0a
        /*0e6a*/ 	.short	(.L_517 - .L_516)
	.align		4
.L_516:
        /*0e6c*/ 	.word	index@(.nv.constant0._ZN7cutlass13device_kernelIN5flash11enable_sm90INS1_16FlashAttnFwdSm90INS1_25CollectiveMainloopFwdSm90ILi2EN4cute5tupleIJNS5_1CILi1EEES8_S8_EEENS6_IJNS7_ILi128EEENS7_ILi64EEENS7_ILi256EEEEEELi256ENS_10bfloat16_tEfNS_4arch4Sm90ELb0ELb1ELb1ELb1ELb0ELb0ELb0ELb1ELb1ELb1ELb0ELb0EEENS1_21CollectiveEpilogueFwdINS6_IJSA_SC_SB_EEES9_SE_SG_Li256ELb1ELb1ELb0ELb0EEENS1_36VarlenDynamicPersistentTileSchedulerILi128ELi64ELi256ELi128ELb0ELb1ELb1ELb1ELb0ELb1EEEEEEEEEvNT_6ParamsE)
        /*0e70*/ 	.short	0x0210
        /*0e72*/ 	.short	0x0af0


	//----- nvinfo : EIATTR_SW_WAR
	.align		4
.L_517:
        /*0e74*/ 	.byte	0x04, 0x36
        /*0e76*/ 	.short	(.L_519 - .L_518)
.L_518:
        /*0e78*/ 	.word	0x00000008
.L_519:


//--------------------- .nv.info._ZN7cutlass13device_kernelIN5flash11enable_sm90INS1_16FlashAttnFwdSm90INS1_25CollectiveMainloopFwdSm90ILi2EN4cute5tupleIJNS5_1CILi1EEES8_S8_EEENS6_IJNS7_ILi128EEENS7_ILi64EEENS7_ILi256EEEEEELi256ENS_10bfloat16_tEfNS_4arch4Sm90ELb0ELb1ELb1ELb1ELb0ELb1ELb0ELb1ELb1ELb1ELb0ELb0EEENS1_21CollectiveEpilogueFwdINS6_IJSA_SC_SB_EEES9_SE_SG_Li256ELb1ELb1ELb0ELb0EEENS1_36VarlenDynamicPersistentTileSchedulerILi128ELi64ELi256ELi128ELb0ELb1ELb1ELb1ELb0ELb1EEEEEEEEEvNT_6ParamsE --------------------------
	.section	.nv.info._ZN7cutlass13device_kernelIN5flash11enable_sm90INS1_16FlashAttnFwdSm90INS1_25CollectiveMainloopFwdSm90ILi2EN4cute5tupleIJNS5_1CILi1EEES8_S8_EEENS6_IJNS7_ILi128EEENS7_ILi64EEENS7_ILi256EEEEEELi256ENS_10bfloat16_tEfNS_4arch4Sm90ELb0ELb1ELb1ELb1ELb0ELb1ELb0ELb1ELb1ELb1ELb0ELb0EEENS1_21CollectiveEpilogueFwdINS6_IJSA_SC_SB_EEES9_SE_SG_Li256ELb1ELb1ELb0ELb0EEENS1_36VarlenDynamicPersistentTileSchedulerILi128ELi64ELi256ELi128ELb0ELb1ELb1ELb1ELb0ELb1EEEEEEEEEvNT_6ParamsE,"",@"SHT_CUDA_INFO"
	.sectionflags	@""
	.align	4


	//----- nvinfo : EIATTR_CUDA_API_VERSION
	.align		4
        /*0000*/ 	.byte	0x04, 0x37
        /*0002*/ 	.short	(.L_521 - .L_520)
.L_520:
        /*0004*/ 	.word	0x00000082


	//----- nvinfo : EIATTR_KPARAM_INFO
	.align		4
.L_521:
        /*0008*/ 	.byte	0x04, 0x17
        /*000a*/ 	.short	(.L_523 - .L_522)
.L_522:
        /*000c*/ 	.word	0x00000000
        /*0010*/ 	.short	0x0000
        /*0012*/ 	.short	0x0070
        /*0014*/ 	.byte	0x00, 0xf0, 0x01, 0x2a


	//----- nvinfo : EIATTR_SPARSE_MMA_MASK
	.align		4
.L_523:
        /*0018*/ 	.byte	0x03, 0x50
        /*001a*/ 	.short	0x0000


	//----- nvinfo : EIATTR_MAXREG_COUNT
	.align		4
        /*001c*/ 	.byte	0x03, 0x1b
        /*001e*/ 	.short	0x00a8


	//----- nvinfo : EIATTR_NUM_BARRIERS
	.align		4
        /*0020*/ 	.byte	0x02, 0x4c
        /*0022*/ 	.byte	0x10
	.zero		1


	//----- nvinfo : EIATTR_EXTERNS
	.align		4
        /*0024*/ 	.byte	0x04, 0x0f
        /*0026*/ 	.short	(.L_525 - .L_524)


	//   ....[0]....
	.align		4
.L_524:
        /*0028*/ 	.word	index@(__assertfail)


	//----- nvinfo : EIATTR_ANNOTATIONS
	.align		4
.L_525:
        /*002c*/ 	.byte	0x04, 0x55
        /*002e*/ 	.short	(.L_527 - .L_526)


	//   ....[0]....
.L_526:
        /* <DEDUP_REMOVED lines=172> */


	//----- nvinfo : EIATTR_MERCURY_ISA_VERSION
	.align		4
.L_527:
        /*0ae0*/ 	.byte	0x03, 0x5f
        /*0ae2*/ 	.short	0x0101


	//----- nvinfo : EIATTR_UNUSED_LOAD_BYTE_OFFSET
	.align		4
        /*0ae4*/ 	.byte	0x04, 0x44
        /*0ae6*/ 	.short	(.L_529 - .L_528)


	//   ....[0]....
.L_528:
        /*0ae8*/ 	.word	0x00000a80
        /*0aec*/ 	.word	0x0000fff0


	//   ....[1]....
        /*0af0*/ 	.word	0x000201a0
        /*0af4*/ 	.word	0x0000fff0


	//----- nvinfo : EIATTR_INT_WARP_WIDE_INSTR_OFFSETS
	.align		4
.L_529:
        /*0af8*/ 	.byte	0x04, 0x31
        /*0afa*/ 	.short	(.L_531 - .L_530)


	//   ....[0]....
.L_530:
        /*0afc*/ 	.word	0x00000180


	//   ....[1]....
        /*0b00*/ 	.word	0x000001c0


	//   ....[2]....
        /*0b04*/ 	.word	0x00000280


	//   ....[3]....
        /*0b08*/ 	.word	0x00026590


	//   ....[4]....
        /*0b0c*/ 	.word	0x000265f0


	//   ....[5]....
        /*0b10*/ 	.word	0x0002ab90


	//   ....[6]....
        /*0b14*/ 	.word	0x0002abf0


	//----- nvinfo : EIATTR_COOP_GROUP_MASK_REGIDS
	.align		4
.L_531:
        /*0b18*/ 	.byte	0x04, 0x29
        /*0b1a*/ 	.short	(.L_533 - .L_532)


	//   ....[0]....
.L_532:
        /*0b1c*/ 	.word	0xffffffff


	//   ....[1]....
        /*0b20*/ 	.word	0xffffffff


	//   ....[2]....
        /*0b24*/ 	.word	0xffffffff


	//   ....[3]....
        /*0b28*/ 	.word	0xffffffff


	//   ....[4]....
        /*0b2c*/ 	.word	0xffffffff


	//   ....[5]....
        /*0b30*/ 	.word	0xffffffff


	//   ....[6]....
        /*0b34*/ 	.word	0xffffffff


	//   ....[7]....
        /*0b38*/ 	.word	0xffffffff


	//   ....[8]....
        /*0b3c*/ 	.word	0xffffffff


	//   ....[9]....
        /*0b40*/ 	.word	0xffffffff


	//   ....[10]....
        /*0b44*/ 	.word	0xffffffff


	//   ....[11]....
        /*0b48*/ 	.word	0xffffffff


	//   ....[12]....
        /*0b4c*/ 	.word	0xffffffff


	//   ....[13]....
        /*0b50*/ 	.word	0xffffffff


	//   ....[14]....
        /*0b54*/ 	.word	0xffffffff


	//   ....[15]....
        /*0b58*/ 	.word	0xffffffff


	//   ....[16]....
        /*0b5c*/ 	.word	0xffffffff


	//   ....[17]....
        /*0b60*/ 	.word	0xffffffff


	//   ....[18]....
        /*0b64*/ 	.word	0xffffffff


	//   ....[19]....
        /*0b68*/ 	.word	0xffffffff


	//   ....[20]....
        /*0b6c*/ 	.word	0xffffffff


	//   ....[21]....
        /*0b70*/ 	.word	0xffffffff


	//   ....[22]....
        /*0b74*/ 	.word	0xffffffff


	//   ....[23]....
        /*0b78*/ 	.word	0xffffffff


	//   ....[24]....
        /*0b7c*/ 	.word	0xffffffff


	//   ....[25]....
        /*0b80*/ 	.word	0xffffffff


	//   ....[26]....
        /*0b84*/ 	.word	0xffffffff


	//   ....[27]....
        /*0b88*/ 	.word	0xffffffff


	//   ....[28]....
        /*0b8c*/ 	.word	0xffffffff


	//   ....[29]....
        /*0b90*/ 	.word	0xffffffff


	//   ....[30]....
        /*0b94*/ 	.word	0xffffffff


	//   ....[31]....
        /*0b98*/ 	.word	0xffffffff


	//   ....[32]....
        /*0b9c*/ 	.word	0xffffffff


	//   ....[33]....
        /*0ba0*/ 	.word	0xffffffff


	//   ....[34]....
        /*0ba4*/ 	.word	0xffffffff


	//   ....[35]....
        /*0ba8*/ 	.word	0xffffffff


	//   ....[36]....
        /*0bac*/ 	.word	0xffffffff


	//   ....[37]....
        /*0bb0*/ 	.word	0xffffffff


	//   ....[38]....
        /*0bb4*/ 	.word	0xffffffff


	//   ....[39]....
        /*0bb8*/ 	.word	0xffffffff


	//   ....[40]....
        /*0bbc*/ 	.word	0xffffffff


	//   ....[41]....
        /*0bc0*/ 	.word	0xffffffff


	//   ....[42]....
        /*0bc4*/ 	.word	0xffffffff


	//   ....[43]....
        /*0bc8*/ 	.word	0xffffffff


	//   ....[44]....
        /*0bcc*/ 	.word	0xffffffff


	//   ....[45]....
        /*0bd0*/ 	.word	0xffffffff


	//   ....[46]....
        /*0bd4*/ 	.word	0xffffffff


	//   ....[47]....
        /*0bd8*/ 	.word	0xffffffff


	//   ....[48]....
        /*0bdc*/ 	.word	0xffffffff


	//   ....[49]....
        /*0be0*/ 	.word	0xffffffff


	//   ....[50]....
        /*0be4*/ 	.word	0xffffffff


	//   ....[51]....
        /*0be8*/ 	.word	0xffffffff


	//   ....[52]....
        /*0bec*/ 	.word	0xffffffff


	//   ....[53]....
        /*0bf0*/ 	.word	0xffffffff


	//   ....[54]....
        /*0bf4*/ 	.word	0xffffffff


	//   ....[55]....
        /*0bf8*/ 	.word	0xffffffff


	//   ....[56]....
        /*0bfc*/ 	.word	0xffffffff


	//   ....[57]....
        /*0c00*/ 	.word	0xffffffff


	//   ....[58]....
        /*0c04*/ 	.word	0xffffffff


	//   ....[59]....
        /*0c08*/ 	.word	0xffffffff


	//   ....[60]....
        /*0c0c*/ 	.word	0xffffffff


	//   ....[61]....
        /*0c10*/ 	.word	0xffffffff


	//   ....[62]....
        /*0c14*/ 	.word	0xffffffff


	//   ....[63]....
        /*0c18*/ 	.word	0xffffffff


	//   ....[64]....
        /*0c1c*/ 	.word	0xffffffff


	//   ....[65]....
        /*0c20*/ 	.word	0xffffffff


	//   ....[66]....
        /*0c24*/ 	.word	0xffffffff


	//   ....[67]....
        /*0c28*/ 	.word	0xffffffff


	//   ....[68]....
        /*0c2c*/ 	.word	0xffffffff


	//   ....[69]....
        /*0c30*/ 	.word	0xffffffff


	//   ....[70]....
        /*0c34*/ 	.word	0xffffffff


	//   ....[71]....
        /*0c38*/ 	.word	0xffffffff


	//   ....[72]....
        /*0c3c*/ 	.word	0xffffffff


	//   ....[73]....
        /*0c40*/ 	.word	0xffffffff


	//   ....[74]....
        /*0c44*/ 	.word	0xffffffff


	//   ....[75]....
        /*0c48*/ 	.word	0xffffffff


	//   ....[76]....
        /*0c4c*/ 	.word	0xffffffff


	//   ....[77]....
        /*0c50*/ 	.word	0xffffffff


	//   ....[78]....
        /*0c54*/ 	.word	0xffffffff


	//   ....[79]....
        /*0c58*/ 	.word	0xffffffff


	//   ....[80]....
        /*0c5c*/ 	.word	0xffffffff


	//   ....[81]....
        /*0c60*/ 	.word	0xffffffff


	//   ....[82]....
        /*0c64*/ 	.word	0xffffffff


	//   ....[83]....
        /*0c68*/ 	.word	0xffffffff


	//   ....[84]....
        /*0c6c*/ 	.word	0xffffffff


	//   ....[85]....
        /*0c70*/ 	.word	0xffffffff


	//   ....[86]....
        /*0c74*/ 	.word	0xffffffff


	//   ....[87]....
        /*0c78*/ 	.word	0xffffffff


	//   ....[88]....
        /*0c7c*/ 	.word	0xffffffff


	//   ....[89]....
        /*0c80*/ 	.word	0xffffffff


	//   ....[90]....
        /*0c84*/ 	.word	0xffffffff


	//   ....[91]....
        /*0c88*/ 	.word	0xffffffff


	//   ....[92]....
        /*0c8c*/ 	.word	0xffffffff


	//   ....[93]....
        /*0c90*/ 	.word	0xffffffff


	//   ....[94]....
        /*0c94*/ 	.word	0xffffffff


	//   ....[95]....
        /*0c98*/ 	.word	0xffffffff


	//   ....[96]....
        /*0c9c*/ 	.word	0xffffffff


	//   ....[97]....
        /*0ca0*/ 	.word	0xffffffff


	//   ....[98]....
        /*0ca4*/ 	.word	0xffffffff


	//   ....[99]....
        /*0ca8*/ 	.word	0xffffffff


	//   ....[100]....
        /*0cac*/ 	.word	0xffffffff


	//   ....[101]....
        /*0cb0*/ 	.word	0xffffffff


	//   ....[102]....
        /*0cb4*/ 	.word	0xffffffff


	//   ....[103]....
        /*0cb8*/ 	.word	0xffffffff


	//   ....[104]....
        /*0cbc*/ 	.word	0xffffffff


	//   ....[105]....
        /*0cc0*/ 	.word	0xffffffff


	//   ....[106]....
        /*0cc4*/ 	.word	0xffffffff


	//   ....[107]....
        /*0cc8*/ 	.word	0xffffffff


	//   ....[108]....
        /*0ccc*/ 	.word	0xffffffff


	//   ....[109]....
        /*0cd0*/ 	.word	0xffffffff


	//   ....[110]....
        /*0cd4*/ 	.word	0xffffffff


	//   ....[111]....
        /*0cd8*/ 	.word	0xffffffff


	//   ....[112]....
        /*0cdc*/ 	.word	0xffffffff


	//   ....[113]....
        /*0ce0*/ 	.word	0xffffffff


	//   ....[114]....
        /*0ce4*/ 	.word	0xffffffff


	//   ....[115]....
        /*0ce8*/ 	.word	0xffffffff


	//   ....[116]....
        /*0cec*/ 	.word	0xffffffff


	//   ....[117]....
        /*0cf0*/ 	.word	0xffffffff


	//   ....[118]....
        /*0cf4*/ 	.word	0xffffffff


	//   ....[119]....
        /*0cf8*/ 	.word	0xffffffff


	//   ....[120]....
        /*0cfc*/ 	.word	0xffffffff


	//   ....[121]....
        /*0d00*/ 	.word	0xffffffff


	//   ....[122]....
        /*0d04*/ 	.word	0xffffffff


	//   ....[123]....
        /*0d08*/ 	.word	0xffffffff


	//   ....[124]....
        /*0d0c*/ 	.word	0xffffffff


	//   ....[125]....
        /*0d10*/ 	.word	0xffffffff


	//   ....[126]....
        /*0d14*/ 	.word	0xffffffff


	//   ....[127]....
        /*0d18*/ 	.word	0xffffffff


	//   ....[128]....
        /*0d1c*/ 	.word	0xffffffff


	//   ....[129]....
        /*0d20*/ 	.word	0xffffffff


	//   ....[130]....
        /*0d24*/ 	.word	0xffffffff


	//   ....[131]....
        /*0d28*/ 	.word	0xffffffff


	//   ....[132]....
        /*0d2c*/ 	.word	0xffffffff


	//   ....[133]....
        /*0d30*/ 	.word	0xffffffff


	//   ....[134]....
        /*0d34*/ 	.word	0xffffffff


	//   ....[135]....
        /*0d38*/ 	.word	0xffffffff


	//   ....[136]....
        /*0d3c*/ 	.word	0xffffffff


	//   ....[137]....
        /*0d40*/ 	.word	0xffffffff


	//   ....[138]....
        /*0d44*/ 	.word	0x0500000f


	//   ....[139]....
        /*0d48*/ 	.word	0x0500000f


	//   ....[140]....
        /*0d4c*/ 	.word	0x0500000f


	//   ....[141]....
        /*0d50*/ 	.word	0x0500000f


	//   ....[142]....
        /*0d54*/ 	.word	0x0500000f


	//   ....[143]....
        /*0d58*/ 	.word	0x0500000f


	//   ....[144]....
        /*0d5c*/ 	.word	0x0500000f


	//   ....[145]....
        /*0d60*/ 	.word	0x0500000f


	//   ....[146]....
        /*0d64*/ 	.word	0x0500000f


	//   ....[147]....
        /*0d68*/ 	.word	0x0500000f


	//   ....[148]....
        /*0d6c*/ 	.word	0x0500000f


	//   ....[149]....
        /*0d70*/ 	.word	0x0500000f


	//   ....[150]....
        /*0d74*/ 	.word	0x0500000f


	//   ....[151]....
        /*0d78*/ 	.word	0x0500000f


	//   ....[152]....
        /*0d7c*/ 	.word	0x0500000f


	//   ....[153]....
        /*0d80*/ 	.word	0x0500000f


	//   ....[154]....
        /*0d84*/ 	.word	0x0500000f


	//   ....[155]....
        /*0d88*/ 	.word	0x0500000f


	//   ....[156]....
        /*0d8c*/ 	.word	0x0500000f


	//   ....[157]....
        /*0d90*/ 	.word	0x0500000f


	//   ....[158]....
        /*0d94*/ 	.word	0x0500000f


	//   ....[159]....
        /*0d98*/ 	.word	0x0500000f


	//   ....[160]....
        /*0d9c*/ 	.word	0x0500000f


	//   ....[161]....
        /*0da0*/ 	.word	0x0500000f


	//   ....[162]....
        /*0da4*/ 	.word	0x0500000f


	//   ....[163]....
        /*0da8*/ 	.word	0x0500000f


	//   ....[164]....
        /*0dac*/ 	.word	0x0500000f


	//   ....[165]....
        /*0db0*/ 	.word	0x0500000f


	//   ....[166]....
        /*0db4*/ 	.word	0x0500000f


	//   ....[167]....
        /*0db8*/ 	.word	0x0500000f


	//   ....[168]....
        /*0dbc*/ 	.word	0x0500000f


	//   ....[169]....
        /*0dc0*/ 	.word	0x0500000f


	//   ....[170]....
        /*0dc4*/ 	.word	0x0500000f


	//   ....[171]....
        /*0dc8*/ 	.word	0x0500000f


	//   ....[172]....
        /*0dcc*/ 	.word	0x0500000f


	//   ....[173]....
        /*0dd0*/ 	.word	0x0500000f


	//   ....[174]....
        /*0dd4*/ 	.word	0x0500000f


	//   ....[175]....
        /*0dd8*/ 	.word	0x0500000f


	//   ....[176]....
        /*0ddc*/ 	.word	0x0500000f


	//   ....[177]....
        /*0de0*/ 	.word	0x0500000f


	//   ....[178]....
        /*0de4*/ 	.word	0x0500000f


	//   ....[179]....
        /*0de8*/ 	.word	0x0500000f


	//   ....[180]....
        /*0dec*/ 	.word	0x0500000f


	//   ....[181]....
        /*0df0*/ 	.word	0x0500000f


	//   ....[182]....
        /*0df4*/ 	.word	0x0500000f


	//   ....[183]....
        /*0df8*/ 	.word	0x0500000f


	//   ....[184]....
        /*0dfc*/ 	.word	0x0500000f


	//   ....[185]....
        /*0e00*/ 	.word	0x0500000f


	//   ....[186]....
        /*0e04*/ 	.word	0x0500000f


	//   ....[187]....
        /*0e08*/ 	.word	0x0500000f


	//   ....[188]....
        /*0e0c*/ 	.word	0x0500000f


	//   ....[189]....
        /*0e10*/ 	.word	0x0500000f


	//   ....[190]....
        /*0e14*/ 	.word	0x0500000f


	//   ....[191]....
        /*0e18*/ 	.word	0x0500000f


	//   ....[192]....
        /*0e1c*/ 	.word	0x0500000f


	//   ....[193]....
        /*0e20*/ 	.word	0x0500000f


	//   ....[194]....
        /*0e24*/ 	.word	0x0500000f


	//   ....[195]....
        /*0e28*/ 	.word	0x0500000f


	//   ....[196]....
        /*0e2c*/ 	.word	0x0500000f


	//   ....[197]....
        /*0e30*/ 	.word	0x0500000f


	//   ....[198]....
        /*0e34*/ 	.word	0x0500000f


	//   ....[199]....
        /*0e38*/ 	.word	0x0500000f


	//   ....[200]....
        /*0e3c*/ 	.word	0x0500000f


	//   ....[201]....
        /*0e40*/ 	.word	0x0500000f


	//   ....[202]....
        /*0e44*/ 	.word	0x0500000f


	//   ....[203]....
        /*0e48*/ 	.word	0x0500000f


	//   ....[204]....
        /*0e4c*/ 	.word	0x0500000f


	//   ....[205]....
        /*0e50*/ 	.word	0x0500000f


	//----- nvinfo : EIATTR_COOP_GROUP_INSTR_OFFSETS
	.align		4
.L_533:
        /*0e54*/ 	.byte	0x04, 0x28
        /*0e56*/ 	.short	(.L_535 - .L_534)


	//   ....[0]....
.L_534:
        /*0e58*/ 	.word	0x00000060


	//   ....[1]....
        /*0e5c*/ 	.word	0x00000190


	//   ....[2]....
        /*0e60*/ 	.word	0x00000290


	//   ....[3]....
        /*0e64*/ 	.word	0x00000400


	//   ....[4]....
        /*0e68*/ 	.word	0x00000560


	//   ....[5]....
        /*0e6c*/ 	.word	0x00000680


	//   ....[6]....
        /*0e70*/ 	.word	0x000007e0


	//   ....[7]....
        /*0e74*/ 	.word	0x00009280


	//   ....[8]....
        /*0e78*/ 	.word	0x000099d0


	//   ....[9]....
        /*0e7c*/ 	.word	0x000099e0


	//   ....[10]....
        /*0e80*/ 	.word	0x000099f0


	//   ....[11]....
        /*0e84*/ 	.word	0x00009a00


	//   ....[12]....
        /*0e88*/ 	.word	0x00009fc0


	//   ....[13]....
        /*0e8c*/ 	.word	0x00009fd0


	//   ....[14]....
        /*0e90*/ 	.word	0x00009fe0


	//   ....[15]....
        /*0e94*/ 	.word	0x00009ff0


	//   ....[16]....
        /*0e98*/ 	.word	0x0000a590


	//   ....[17]....
        /*0e9c*/ 	.word	0x0000a5a0


	//   ....[18]....
        /*0ea0*/ 	.word	0x0000a5b0


	//   ....[19]....
        /*0ea4*/ 	.word	0x0000a5c0


	//   ....[20]....
        /*0ea8*/ 	.word	0x0000ab80


	//   ....[21]....
        /*0eac*/ 	.word	0x0000ab90


	//   ....[22]....
        /*0eb0*/ 	.word	0x0000aba0


	//   ....[23]....
        /*0eb4*/ 	.word	0x0000abb0


	//   ....[24]....
        /*0eb8*/ 	.word	0x0000e6a0


	//   ....[25]....
        /*0ebc*/ 	.word	0x0000e6b0


	//   ....[26]....
        /*0ec0*/ 	.word	0x0000e6c0


	//   ....[27]....
        /*0ec4*/ 	.word	0x0000e6d0


	//   ....[28]....
        /*0ec8*/ 	.word	0x0000eba0


	//   ....[29]....
        /*0ecc*/ 	.word	0x0000ebb0


	//   ....[30]....
        /*0ed0*/ 	.word	0x0000ebc0


	//   ....[31]....
        /*0ed4*/ 	.word	0x0000ebd0


	//   ....[32]....
        /*0ed8*/ 	.word	0x0000f080


	//   ....[33]....
        /*0edc*/ 	.word	0x0000f090


	//   ....[34]....
        /*0ee0*/ 	.word	0x0000f0a0


	//   ....[35]....
        /*0ee4*/ 	.word	0x0000f0b0


	//   ....[36]....
        /*0ee8*/ 	.word	0x0000f580


	//   ....[37]....
        /*0eec*/ 	.word	0x0000f590


	//   ....[38]....
        /*0ef0*/ 	.word	0x0000f5a0


	//   ....[39]....
        /*0ef4*/ 	.word	0x0000f5b0


	//   ....[40]....
        /*0ef8*/ 	.word	0x00014480


	//   ....[41]....
        /*0efc*/ 	.word	0x000147d0


	//   ....[42]....
        /*0f00*/ 	.word	0x000150b0


	//   ....[43]....
        /*0f04*/ 	.word	0x00015180


	//   ....[44]....
        /*0f08*/ 	.word	0x00015620


	//   ....[45]....
        /*0f0c*/ 	.word	0x000156a0


	//   ....[46]....
        /*0f10*/ 	.word	0x00017ab0


	//   ....[47]....
        /*0f14*/ 	.word	0x00017f70


	//   ....[48]....
        /*0f18*/ 	.word	0x00018590


	//   ....[49]....
        /*0f1c*/ 	.word	0x000185b0


	//   ....[50]....
        /*0f20*/ 	.word	0x00018ca0


	//   ....[51]....
        /*0f24*/ 	.word	0x00018cd0


	//   ....[52]....
        /*0f28*/ 	.word	0x0001af20


	//   ....[53]....
        /*0f2c*/ 	.word	0x0001afb0


	//   ....[54]....
        /*0f30*/ 	.word	0x0001b3f0


	//   ....[55]....
        /*0f34*/ 	.word	0x0001b450


	//   ....[56]....
        /*0f38*/ 	.word	0x0001d410


	//   ....[57]....
        /*0f3c*/ 	.word	0x0001d910


	//   ....[58]....
        /*0f40*/ 	.word	0x0001df40


	//   ....[59]....
        /*0f44*/ 	.word	0x0001df60


	//   ....[60]....
        /*0f48*/ 	.word	0x0001e660


	//   ....[61]....
        /*0f4c*/ 	.word	0x0001e6a0


	//   ....[62]....
        /*0f50*/ 	.word	0x0001f6e0


	//   ....[63]....
        /*0f54*/ 	.word	0x0001f770


	//   ....[64]....
        /*0f58*/ 	.word	0x0001f790


	//   ....[65]....
        /*0f5c*/ 	.word	0x0001f7a0


	//   ....[66]....
        /*0f60*/ 	.word	0x000212b0


	//   ....[67]....
        /*0f64*/ 	.word	0x000213c0


	//   ....[68]....
        /*0f68*/ 	.word	0x000215b0


	//   ....[69]....
        /*0f6c*/ 	.word	0x000215e0


	//   ....[70]....
        /*0f70*/ 	.word	0x00021ba0


	//   ....[71]....
        /*0f74*/ 	.word	0x00021bc0


	//   ....[72]....
        /*0f78*/ 	.word	0x00021d10


	//   ....[73]....
        /*0f7c*/ 	.word	0x00021d30


	//   ....[74]....
        /*0f80*/ 	.word	0x00021e70


	//   ....[75]....
        /*0f84*/ 	.word	0x00021e90


	//   ....[76]....
        /*0f88*/ 	.word	0x00021fe0


	//   ....[77]....
        /*0f8c*/ 	.word	0x00022000


	//   ....[78]....
        /*0f90*/ 	.word	0x00022920


	//   ....[79]....
        /*0f94*/ 	.word	0x00022940


	//   ....[80]....
        /*0f98*/ 	.word	0x00022aa0


	//   ....[81]....
        /*0f9c*/ 	.word	0x00022ac0


	//   ....[82]....
        /*0fa0*/ 	.word	0x00022c00


	//   ....[83]....
        /*0fa4*/ 	.word	0x00022c20


	//   ....[84]....
        /*0fa8*/ 	.word	0x00022d70


	//   ....[85]....
        /*0fac*/ 	.word	0x00022d90


	//   ....[86]....
        /*0fb0*/ 	.word	0x00022f60


	//   ....[87]....
        /*0fb4*/ 	.word	0x00023130


	//   ....[88]....
        /*0fb8*/ 	.word	0x00023160


	//   ....[89]....
        /*0fbc*/ 	.word	0x00023190


	//   ....[90]....
        /*0fc0*/ 	.word	0x000231c0


	//   ....[91]....
        /*0fc4*/ 	.word	0x000231f0


	//   ....[92]....
        /*0fc8*/ 	.word	0x00023220


	//   ....[93]....
        /*0fcc*/ 	.word	0x00023390


	//   ....[94]....
        /*0fd0*/ 	.word	0x000233c0


	//   ....[95]....
        /*0fd4*/ 	.word	0x000233f0


	//   ....[96]....
        /*0fd8*/ 	.word	0x00023420


	//   ....[97]....
        /*0fdc*/ 	.word	0x00023450


	//   ....[98]....
        /*0fe0*/ 	.word	0x00023480


	//   ....[99]....
        /*0fe4*/ 	.word	0x00023520


	//   ....[100]....
        /*0fe8*/ 	.word	0x00023580


	//   ....[101]....
        /*0fec*/ 	.word	0x00023610


	//   ....[102]....
        /*0ff0*/ 	.word	0x000247f0


	//   ....[103]....
        /*0ff4*/ 	.word	0x00026b50


	//   ....[104]....
        /*0ff8*/ 	.word	0x000277d0


	//   ....[105]....
        /*0ffc*/ 	.word	0x000277f0


	//   ....[106]....
        /*1000*/ 	.word	0x00027810


	//   ....[107]....
        /*1004*/ 	.word	0x000278c0


	//   ....[108]....
        /*1008*/ 	.word	0x00027930


	//   ....[109]....
        /*100c*/ 	.word	0x00027980


	//   ....[110]....
        /*1010*/ 	.word	0x000279f0


	//   ....[111]....
        /*1014*/ 	.word	0x00027a40


	//   ....[112]....
        /*1018*/ 	.word	0x00027ab0


	//   ....[113]....
        /*101c*/ 	.word	0x00027b00


	//   ....[114]....
        /*1020*/ 	.word	0x00027b70


	//   ....[115]....
        /*1024*/ 	.word	0x00027bc0


	//   ....[116]....
        /*1028*/ 	.word	0x00027c30


	//   ....[117]....
        /*102c*/ 	.word	0x00027c80


	//   ....[118]....
        /*1030*/ 	.word	0x00027cf0


	//   ....[119]....
        /*1034*/ 	.word	0x00027d40


	//   ....[120]....
        /*1038*/ 	.word	0x0002b4c0


	//   ....[121]....
        /*103c*/ 	.word	0x0002b4e0


	//   ....[122]....
        /*1040*/ 	.word	0x0002b520


	//   ....[123]....
        /*1044*/ 	.word	0x0002b550


	//   ....[124]....
        /*1048*/ 	.word	0x0002b580


	//   ....[125]....
        /*104c*/ 	.word	0x0002b5b0


	//   ....[126]....
        /*1050*/ 	.word	0x0002b5e0


	//   ....[127]....
        /*1054*/ 	.word	0x0002b610


	//   ....[128]....
        /*1058*/ 	.word	0x0002b790


	//   ....[129]....
        /*105c*/ 	.word	0x0002b7d0


	//   ....[130]....
        /*1060*/ 	.word	0x0002b800


	//   ....[131]....
        /*1064*/ 	.word	0x0002b830


	//   ....[132]....
        /*1068*/ 	.word	0x0002b860


	//   ....[133]....
        /*106c*/ 	.word	0x0002b890


	//   ....[134]....
        /*1070*/ 	.word	0x0002b950


	//   ....[135]....
        /*1074*/ 	.word	0x0002b970


	//   ....[136]....
        /*1078*/ 	.word	0x0002b9e0


	//   ....[137]....
        /*107c*/ 	.word	0x0002c0b0


	//   ....[138]....
        /*1080*/ 	.word	0x0002c4f0


	//   ....[139]....
        /*1084*/ 	.word	0x0002c580


	//   ....[140]....
        /*1088*/ 	.word	0x0002c5d0


	//   ....[141]....
        /*108c*/ 	.word	0x0002c620


	//   ....[142]....
        /*1090*/ 	.word	0x0002c6b0


	//   ....[143]....
        /*1094*/ 	.word	0x0002c740


	//   ....[144]....
        /*1098*/ 	.word	0x0002c790


	//   ....[145]....
        /*109c*/ 	.word	0x0002c7e0


	//   ....[146]....
        /*10a0*/ 	.word	0x0002c870


	//   ....[147]....
        /*10a4*/ 	.word	0x0002c900


	//   ....[148]....
        /*10a8*/ 	.word	0x0002c950


	//   ....[149]....
        /*10ac*/ 	.word	0x0002c9a0


	//   ....[150]....
        /*10b0*/ 	.word	0x0002ca30


	//   ....[151]....
        /*10b4*/ 	.word	0x0002cac0


	//   ....[152]....
        /*10b8*/ 	.word	0x0002cb10


	//   ....[153]....
        /*10bc*/ 	.word	0x0002cb60


	//   ....[154]....
        /*10c0*/ 	.word	0x0002cc50


	//   ....[155]....
        /*10c4*/ 	.word	0x0002cce0


	//   ....[156]....
        /*10c8*/ 	.word	0x0002cd30


	//   ....[157]....
        /*10cc*/ 	.word	0x0002cd80


	//   ....[158]....
        /*10d0*/ 	.word	0x0002ce10


	//   ....[159]....
        /*10d4*/ 	.word	0x0002cea0


	//   ....[160]....
        /*10d8*/ 	.word	0x0002cef0


	//   ....[161]....
        /*10dc*/ 	.word	0x0002cf40


	//   ....[162]....
        /*10e0*/ 	.word	0x0002cfd0


	//   ....[163]....
        /*10e4*/ 	.word	0x0002d060


	//   ....[164]....
        /*10e8*/ 	.word	0x0002d0b0


	//   ....[165]....
        /*10ec*/ 	.word	0x0002d100


	//   ....[166]....
        /*10f0*/ 	.word	0x0002d190


	//   ....[167]....
        /*10f4*/ 	.word	0x0002d220


	//   ....[168]....
        /*10f8*/ 	.word	0x0002d270


	//   ....[169]....
        /*10fc*/ 	.word	0x0002d2c0


	//   ....[170]....
        /*1100*/ 	.word	0x0002d660


	//   ....[171]....
        /*1104*/ 	.word	0x0002d960


	//   ....[172]....
        /*1108*/ 	.word	0x0002dae0


	//   ....[173]....
        /*110c*/ 	.word	0x0002db30


	//   ....[174]....
        /*1110*/ 	.word	0x0002dbe0


	//   ....[175]....
        /*1114*/ 	.word	0x0002dd00


	//   ....[176]....
        /*1118*/ 	.word	0x0002dd60


	//   ....[177]....
        /*111c*/ 	.word	0x0002de80


	//   ....[178]....
        /*1120*/ 	.word	0x0002dee0


	//   ....[179]....
        /*1124*/ 	.word	0x0002e000


	//   ....[180]....
        /*1128*/ 	.word	0x0002e060


	//   ....[181]....
        /*112c*/ 	.word	0x0002e180


	//   ....[182]....
        /*1130*/ 	.word	0x0002e1e0


	//   ....[183]....
        /*1134*/ 	.word	0x0002e300


	//   ....[184]....
        /*1138*/ 	.word	0x0002e360


	//   ....[185]....
        /*113c*/ 	.word	0x0002e480


	//   ....[186]....
        /*1140*/ 	.word	0x0002e4e0


	//   ....[187]....
        /*1144*/ 	.word	0x0002e5c0


	//   ....[188]....
        /*1148*/ 	.word	0x0002e940


	//   ....[189]....
        /*114c*/ 	.word	0x0002e9f0


	//   ....[190]....
        /*1150*/ 	.word	0x0002eaf0


	//   ....[191]....
        /*1154*/ 	.word	0x0002eb80


	//   ....[192]....
        /*1158*/ 	.word	0x0002ec00


	//   ....[193]....
        /*115c*/ 	.word	0x0002ec80


	//   ....[194]....
        /*1160*/ 	.word	0x0002ed00


	//   ....[195]....
        /*1164*/ 	.word	0x0002ed90


	//   ....[196]....
        /*1168*/ 	.word	0x0002ee30


	//   ....[197]....
        /*116c*/ 	.word	0x0002ef00


	//   ....[198]....
        /*1170*/ 	.word	0x0002ef80


	//   ....[199]....
        /*1174*/ 	.word	0x0002f000


	//   ....[200]....
        /*1178*/ 	.word	0x0002f080


	//   ....[201]....
        /*117c*/ 	.word	0x0002f110


	//   ....[202]....
        /*1180*/ 	.word	0x0002f190


	//   ....[203]....
        /*1184*/ 	.word	0x0002f230


	//   ....[204]....
        /*1188*/ 	.word	0x0002f2c0


	//   ....[205]....
        /*118c*/ 	.word	0x0002f3f0


	//----- nvinfo : EIATTR_REG_RECONFIG
	.align		4
.L_535:
        /*1190*/ 	.byte	0x01, 0x54
	.zero		2


	//----- nvinfo : EIATTR_SYSCALL_OFFSETS
	.align		4
        /*1194*/ 	.byte	0x04, 0x46
        /*1196*/ 	.short	(.L_537 - .L_536)


	//   ....[0]....
.L_536:
        /*1198*/ 	.word	0x00002000


	//   ....[1]....
        /*119c*/ 	.word	0x00002150


	//   ....[2]....
        /*11a0*/ 	.word	0x00009420


	//   ....[3]....
        /*11a4*/ 	.word	0x00009740


	//   ....[4]....
        /*11a8*/ 	.word	0x00026790


	//   ....[5]....
        /*11ac*/ 	.word	0x000268e0


	//   ....[6]....
        /*11b0*/ 	.word	0x000269d0


	//   ....[7]....
        /*11b4*/ 	.word	0x00027310


	//----- nvinfo : EIATTR_MBARRIER_INSTR_OFFSETS
	.align		4
.L_537:
        /*11b8*/ 	.byte	0x04, 0x39
        /*11ba*/ 	.short	(.L_539 - .L_538)


	//   ....[0]....
.L_538:
        /*11bc*/ 	.word	0x000002b0
        /*11c0*/ 	.word	0x000000ff
        /*11c4*/ 	.word	0x00030800
        /*11c8*/ 	.short	0x0100
        /*11ca*/ 	.byte	0x08
	.zero		1


	//   ....[1]....
        /*11cc*/ 	.word	0x000002c0
        /*11d0*/ 	.word	0x000000ff
        /*11d4*/ 	.word	0x00030820
        /*11d8*/ 	.short	0x0100
        /*11da*/ 	.byte	0x08
	.zero		1


	//   ....[2]....
        /*11dc*/ 	.word	0x000003b0
        /*11e0*/ 	.word	0x000000ff
        /*11e4*/ 	.word	0x00030830
        /*11e8*/ 	.short	0x0100
        /*11ea*/ 	.byte	0x08
	.zero		1


	//   ....[3]....
        /*11ec*/ 	.word	0x000003c0
        /*11f0*/ 	.word	0x000000ff
        /*11f4*/ 	.word	0x00030840
        /*11f8*/ 	.short	0x0100
        /*11fa*/ 	.byte	0x08
	.zero		1


	//   ....[4]....
        /*11fc*/ 	.word	0x000003d0
        /*1200*/ 	.word	0x000000ff
        /*1204*/ 	.word	0x00030838
        /*1208*/ 	.short	0x0100
        /*120a*/ 	.byte	0x08
	.zero		1


	//   ....[5]....
        /*120c*/ 	.word	0x000003e0
        /*1210*/ 	.word	0x000000ff
        /*1214*/ 	.word	0x00030848
        /*1218*/ 	.short	0x0100
        /*121a*/ 	.byte	0x08
	.zero		1


	//   ....[6]....
        /*121c*/ 	.word	0x00000510
        /*1220*/ 	.word	0x000000ff
        /*1224*/ 	.word	0x00030850
        /*1228*/ 	.short	0x0100
        /*122a*/ 	.byte	0x08
	.zero		1


	//   ....[7]....
        /*122c*/ 	.word	0x00000520
        /*1230*/ 	.word	0x000000ff
        /*1234*/ 	.word	0x00030860
        /*1238*/ 	.short	0x0100
        /*123a*/ 	.byte	0x08
	.zero		1


	//   ....[8]....
        /*123c*/ 	.word	0x00000530
        /*1240*/ 	.word	0x000000ff
        /*1244*/ 	.word	0x00030858
        /*1248*/ 	.short	0x0100
        /*124a*/ 	.byte	0x08
	.zero		1


	//   ....[9]....
        /*124c*/ 	.word	0x00000540
        /*1250*/ 	.word	0x000000ff
        /*1254*/ 	.word	0x00030868
        /*1258*/ 	.short	0x0100
        /*125a*/ 	.byte	0x08
	.zero		1


	//   ....[10]....
        /*125c*/ 	.word	0x00000630
        /*1260*/ 	.word	0x000000ff
        /*1264*/ 	.word	0x00030870
        /*1268*/ 	.short	0x0100
        /*126a*/ 	.byte	0x06
	.zero		1


	//   ....[11]....
        /*126c*/ 	.word	0x00000640
        /*1270*/ 	.word	0x000000ff
        /*1274*/ 	.word	0x00030880
        /*1278*/ 	.short	0x0100
        /*127a*/ 	.byte	0x06
	.zero		1


	//   ....[12]....
        /*127c*/ 	.word	0x00000650
        /*1280*/ 	.word	0x000000ff
        /*1284*/ 	.word	0x00030878
        /*1288*/ 	.short	0x0100
        /*128a*/ 	.byte	0x06
	.zero		1


	//   ....[13]....
        /*128c*/ 	.word	0x00000660
        /*1290*/ 	.word	0x000000ff
        /*1294*/ 	.word	0x00030888
        /*1298*/ 	.short	0x0100
        /*129a*/ 	.byte	0x06
	.zero		1


	//   ....[14]....
        /*129c*/ 	.word	0x00000790
        /*12a0*/ 	.word	0x000000ff
        /*12a4*/ 	.word	0x00030890
        /*12a8*/ 	.short	0x0100
        /*12aa*/ 	.byte	0x08
	.zero		1


	//   ....[15]....
        /*12ac*/ 	.word	0x000007a0
        /*12b0*/ 	.word	0x000000ff
        /*12b4*/ 	.word	0x000308a0
        /*12b8*/ 	.short	0x0100
        /*12ba*/ 	.byte	0x08
	.zero		1


	//   ....[16]....
        /*12bc*/ 	.word	0x000007b0
        /*12c0*/ 	.word	0x000000ff
        /*12c4*/ 	.word	0x00030898
        /*12c8*/ 	.short	0x0100
        /*12ca*/ 	.byte	0x08
	.zero		1


	//   ....[17]....
        /*12cc*/ 	.word	0x000007c0
        /*12d0*/ 	.word	0x000000ff
        /*12d4*/ 	.word	0x000308a8
        /*12d8*/ 	.short	0x0100
        /*12da*/ 	.byte	0x08
	.zero		1


	//   ....[18]....
        /*12dc*/ 	.word	0x000008f0
        /*12e0*/ 	.word	0x000000ff
        /*12e4*/ 	.word	0x000308b0
        /*12e8*/ 	.short	0x0100
        /*12ea*/ 	.byte	0x08
	.zero		1


	//   ....[19]....
        /*12ec*/ 	.word	0x00000900
        /*12f0*/ 	.word	0x000000ff
        /*12f4*/ 	.word	0x000308c0
        /*12f8*/ 	.short	0x0100
        /*12fa*/ 	.byte	0x08
	.zero		1


	//   ....[20]....
        /*12fc*/ 	.word	0x00000910
        /*1300*/ 	.word	0x000000ff
        /*1304*/ 	.word	0x000308b8
        /*1308*/ 	.short	0x0100
        /*130a*/ 	.byte	0x08
	.zero		1


	//   ....[21]....
        /*130c*/ 	.word	0x00000920
        /*1310*/ 	.word	0x000000ff
        /*1314*/ 	.word	0x000308c8
        /*1318*/ 	.short	0x0100
        /*131a*/ 	.byte	0x08
	.zero		1


	//   ....[22]....
        /*131c*/ 	.word	0x000037c0
        /*1320*/ 	.word	0x00000063
        /*1324*/ 	.word	0x00030890
        /*1328*/ 	.short	0x010a
        /*132a*/ 	.byte	0x3f
	.zero		1


	//   ....[23]....
        /*132c*/ 	.word	0x00005d20
        /*1330*/ 	.word	0x00000063
        /*1334*/ 	.word	0x00030890
        /*1338*/ 	.short	0x010a
        /*133a*/ 	.byte	0x3f
	.zero		1


	//   ....[24]....
        /*133c*/ 	.word	0x00008100
        /*1340*/ 	.word	0x00000063
        /*1344*/ 	.word	0x00030890
        /*1348*/ 	.short	0x010a
        /*134a*/ 	.byte	0x3f
	.zero		1


	//   ....[25]....
        /*134c*/ 	.word	0x00008400
        /*1350*/ 	.word	0x00000024
        /*1354*/ 	.word	0x00000000
        /*1358*/ 	.short	0x0101
        /*135a*/ 	.byte	0x3f
	.zero		1


	//   ....[26]....
        /*135c*/ 	.word	0x00008440
        /*1360*/ 	.word	0x00000063
        /*1364*/ 	.word	0x000308b0
        /*1368*/ 	.short	0x010a
        /*136a*/ 	.byte	0x3f
	.zero		1


	//   ....[27]....
        /*136c*/ 	.word	0x00008930
        /*1370*/ 	.word	0x00000063
        /*1374*/ 	.word	0x00000000
        /*1378*/ 	.short	0x0101
        /*137a*/ 	.byte	0x3f
	.zero		1


	//   ....[28]....
        /*137c*/ 	.word	0x000094c0
        /*1380*/ 	.word	0x00000010
        /*1384*/ 	.word	0x00030800
        /*1388*/ 	.short	0x010a
        /*138a*/ 	.byte	0x3f
	.zero		1


	//   ....[29]....
        /*138c*/ 	.word	0x00009510
        /*1390*/ 	.word	0x00000010
        /*1394*/ 	.word	0x00030800
        /*1398*/ 	.short	0x010a
        /*139a*/ 	.byte	0x3f
	.zero		1


	//   ....[30]....
        /*139c*/ 	.word	0x0000af90
        /*13a0*/ 	.word	0x00000010
        /*13a4*/ 	.word	0x00030800
        /*13a8*/ 	.short	0x010a
        /*13aa*/ 	.byte	0x3f
	.zero		1


	//   ....[31]....
        /*13ac*/ 	.word	0x0000f8b0
        /*13b0*/ 	.word	0x00000010
        /*13b4*/ 	.word	0x00030800
        /*13b8*/ 	.short	0x010a
        /*13ba*/ 	.byte	0x3f
	.zero		1


	//   ....[32]....
        /*13bc*/ 	.word	0x00013470
        /*13c0*/ 	.word	0x00000039
        /*13c4*/ 	.word	0x00030830
        /*13c8*/ 	.short	0x010a
        /*13ca*/ 	.byte	0x3f
	.zero		1


	//   ....[33]....
        /*13cc*/ 	.word	0x000134e0
        /*13d0*/ 	.word	0x00000039
        /*13d4*/ 	.word	0x00030830
        /*13d8*/ 	.short	0x010a
        /*13da*/ 	.byte	0x3f
	.zero		1


	//   ....[34]....
        /*13dc*/ 	.word	0x000144a0
        /*13e0*/ 	.word	0x00000002
        /*13e4*/ 	.word	0x00000000
        /*13e8*/ 	.short	0x0101
        /*13ea*/ 	.byte	0x3f
	.zero		1


	//   ....[35]....
        /*13ec*/ 	.word	0x000162e0
        /*13f0*/ 	.word	0x00000002
        /*13f4*/ 	.word	0x00030830
        /*13f8*/ 	.short	0x010a
        /*13fa*/ 	.byte	0x3f
	.zero		1


	//   ....[36]....
        /*13fc*/ 	.word	0x00016370
        /*1400*/ 	.word	0x00000002
        /*1404*/ 	.word	0x00030830
        /*1408*/ 	.short	0x010a
        /*140a*/ 	.byte	0x3f
	.zero		1


	//   ....[37]....
        /*140c*/ 	.word	0x000175d0
        /*1410*/ 	.word	0x00000000
        /*1414*/ 	.word	0x00030850
        /*1418*/ 	.short	0x010a
        /*141a*/ 	.byte	0x3f
	.zero		1


	//   ....[38]....
        /*141c*/ 	.word	0x00017620
        /*1420*/ 	.word	0x00000000
        /*1424*/ 	.word	0x00030850
        /*1428*/ 	.short	0x010a
        /*142a*/ 	.byte	0x3f
	.zero		1


	//   ....[39]....
        /*142c*/ 	.word	0x00017a30
        /*1430*/ 	.word	0x00000002
        /*1434*/ 	.word	0x00000000
        /*1438*/ 	.short	0x0101
        /*143a*/ 	.byte	0x3f
	.zero		1


	//   ....[40]....
        /*143c*/ 	.word	0x00018480
        /*1440*/ 	.word	0x00000000
        /*1444*/ 	.word	0x00000000
        /*1448*/ 	.short	0x0101
        /*144a*/ 	.byte	0x3f
	.zero		1


	//   ....[41]....
        /*144c*/ 	.word	0x00019660
        /*1450*/ 	.word	0x00000003
        /*1454*/ 	.word	0x00030830
        /*1458*/ 	.short	0x010a
        /*145a*/ 	.byte	0x3f
	.zero		1


	//   ....[42]....
        /*145c*/ 	.word	0x000196f0
        /*1460*/ 	.word	0x00000003
        /*1464*/ 	.word	0x00030830
        /*1468*/ 	.short	0x010a
        /*146a*/ 	.byte	0x3f
	.zero		1


	//   ....[43]....
        /*146c*/ 	.word	0x0001a940
        /*1470*/ 	.word	0x000000e8
        /*1474*/ 	.word	0x00030850
        /*1478*/ 	.short	0x010a
        /*147a*/ 	.byte	0x3f
	.zero		1


	//   ....[44]....
        /*147c*/ 	.word	0x0001a990
        /*1480*/ 	.word	0x000000e8
        /*1484*/ 	.word	0x00030850
        /*1488*/ 	.short	0x010a
        /*148a*/ 	.byte	0x3f
	.zero		1


	//   ....[45]....
        /*148c*/ 	.word	0x0001b610
        /*1490*/ 	.word	0x0000009c
        /*1494*/ 	.word	0x00000000
        /*1498*/ 	.short	0x0101
        /*149a*/ 	.byte	0x3f
	.zero		1


	//   ....[46]....
        /*149c*/ 	.word	0x0001b660
        /*14a0*/ 	.word	0x000000e8
        /*14a4*/ 	.word	0x00000000
        /*14a8*/ 	.short	0x0101
        /*14aa*/ 	.byte	0x3f
	.zero		1


	//   ....[47]....
        /*14ac*/ 	.word	0x0001bc50
        /*14b0*/ 	.word	0x00000003
        /*14b4*/ 	.word	0x00030830
        /*14b8*/ 	.short	0x010a
        /*14ba*/ 	.byte	0x3f
	.zero		1


	//   ....[48]....
        /*14bc*/ 	.word	0x0001bce0
        /*14c0*/ 	.word	0x00000003
        /*14c4*/ 	.word	0x00030830
        /*14c8*/ 	.short	0x010a
        /*14ca*/ 	.byte	0x3f
	.zero		1


	//   ....[49]....
        /*14cc*/ 	.word	0x0001cf60
        /*14d0*/ 	.word	0x00000000
        /*14d4*/ 	.word	0x00030850
        /*14d8*/ 	.short	0x010a
        /*14da*/ 	.byte	0x3f
	.zero		1


	//   ....[50]....
        /*14dc*/ 	.word	0x0001cfb0
        /*14e0*/ 	.word	0x00000000
        /*14e4*/ 	.word	0x00030850
        /*14e8*/ 	.short	0x010a
        /*14ea*/ 	.byte	0x3f
	.zero		1


	//   ....[51]....
        /*14ec*/ 	.word	0x0001d4f0
        /*14f0*/ 	.word	0x00000004
        /*14f4*/ 	.word	0x00000000
        /*14f8*/ 	.short	0x0101
        /*14fa*/ 	.byte	0x3f
	.zero		1


	//   ....[52]....
        /*14fc*/ 	.word	0x0001de30
        /*1500*/ 	.word	0x00000000
        /*1504*/ 	.word	0x00000000
        /*1508*/ 	.short	0x0101
        /*150a*/ 	.byte	0x3f
	.zero		1


	//   ....[53]....
        /*150c*/ 	.word	0x0001f460
        /*1510*/ 	.word	0x00000000
        /*1514*/ 	.word	0x00030850
        /*1518*/ 	.short	0x010a
        /*151a*/ 	.byte	0x3f
	.zero		1


	//   ....[54]....
        /*151c*/ 	.word	0x0001f500
        /*1520*/ 	.word	0x00000000
        /*1524*/ 	.word	0x00030850
        /*1528*/ 	.short	0x010a
        /*152a*/ 	.byte	0x3f
	.zero		1


	//   ....[55]....
        /*152c*/ 	.word	0x0001f950
        /*1530*/ 	.word	0x0000000c
        /*1534*/ 	.word	0x00000000
        /*1538*/ 	.short	0x0101
        /*153a*/ 	.byte	0x3f
	.zero		1


	//   ....[56]....
        /*153c*/ 	.word	0x00021b90
        /*1540*/ 	.word	0x00000000
        /*1544*/ 	.word	0x00000000
        /*1548*/ 	.short	0x0101
        /*154a*/ 	.byte	0x3f
	.zero		1


	//   ....[57]....
        /*154c*/ 	.word	0x000248e0
        /*1550*/ 	.word	0x00000006
        /*1554*/ 	.word	0x00030820
        /*1558*/ 	.short	0x010a
        /*155a*/ 	.byte	0x3f
	.zero		1


	//   ....[58]....
        /*155c*/ 	.word	0x000249c0
        /*1560*/ 	.word	0x00000006
        /*1564*/ 	.word	0x000308a0
        /*1568*/ 	.short	0x010a
        /*156a*/ 	.byte	0x3f
	.zero		1


	//   ....[59]....
        /*156c*/ 	.word	0x00024f10
        /*1570*/ 	.word	0x00000006
        /*1574*/ 	.word	0x000308c0
        /*1578*/ 	.short	0x010a
        /*157a*/ 	.byte	0x3f
	.zero		1


	//   ....[60]....
        /*157c*/ 	.word	0x000255b0
        /*1580*/ 	.word	0x00000007
        /*1584*/ 	.word	0x000308a0
        /*1588*/ 	.short	0x010a
        /*158a*/ 	.byte	0x3f
	.zero		1


	//   ....[61]....
        /*158c*/ 	.word	0x00025ae0
        /*1590*/ 	.word	0x00000007
        /*1594*/ 	.word	0x000308c0
        /*1598*/ 	.short	0x010a
        /*159a*/ 	.byte	0x3f
	.zero		1


	//   ....[62]....
        /*159c*/ 	.word	0x00026de0
        /*15a0*/ 	.word	0x00000000
        /*15a4*/ 	.word	0x00030840
        /*15a8*/ 	.short	0x010a
        /*15aa*/ 	.byte	0x3f
	.zero		1


	//   ....[63]....
        /*15ac*/ 	.word	0x00027e60
        /*15b0*/ 	.word	0x00000008
        /*15b4*/ 	.word	0x00030800
        /*15b8*/ 	.short	0x0107
        /*15ba*/ 	.byte	0x3f
	.zero		1


	//   ....[64]....
        /*15bc*/ 	.word	0x00027f60
        /*15c0*/ 	.word	0x00000002
        /*15c4*/ 	.word	0x00030800
        /*15c8*/ 	.short	0x0101
        /*15ca*/ 	.byte	0x3f
	.zero		1


	//   ....[65]....
        /*15cc*/ 	.word	0x00027f80
        /*15d0*/ 	.word	0x00000002
        /*15d4*/ 	.word	0x00030820
        /*15d8*/ 	.short	0x010a
        /*15da*/ 	.byte	0x3f
	.zero		1


	//   ....[66]....
        /*15dc*/ 	.word	0x00028300
        /*15e0*/ 	.word	0x00000003
        /*15e4*/ 	.word	0x00030840
        /*15e8*/ 	.short	0x010a
        /*15ea*/ 	.byte	0x3f
	.zero		1


	//   ....[67]....
        /*15ec*/ 	.word	0x000288c0
        /*15f0*/ 	.word	0x00000002
        /*15f4*/ 	.word	0x00030860
        /*15f8*/ 	.short	0x010a
        /*15fa*/ 	.byte	0x3f
	.zero		1


	//   ....[68]....
        /*15fc*/ 	.word	0x000291a0
        /*1600*/ 	.word	0x00000003
        /*1604*/ 	.word	0x00030840
        /*1608*/ 	.short	0x010a
        /*160a*/ 	.byte	0x3f
	.zero		1


	//   ....[69]....
        /*160c*/ 	.word	0x00029760
        /*1610*/ 	.word	0x00000002
        /*1614*/ 	.word	0x00030860
        /*1618*/ 	.short	0x010a
        /*161a*/ 	.byte	0x3f
	.zero		1


	//   ....[70]....
        /*161c*/ 	.word	0x00029f90
        /*1620*/ 	.word	0x00000003
        /*1624*/ 	.word	0x00030840
        /*1628*/ 	.short	0x010a
        /*162a*/ 	.byte	0x3f
	.zero		1


	//   ....[71]....
        /*162c*/ 	.word	0x0002a540
        /*1630*/ 	.word	0x00000002
        /*1634*/ 	.word	0x00030860
        /*1638*/ 	.short	0x010a
        /*163a*/ 	.byte	0x3f
	.zero		1


	//   ....[72]....
        /*163c*/ 	.word	0x0002acf0
        /*1640*/ 	.word	0x00000000
        /*1644*/ 	.word	0x00030860
        /*1648*/ 	.short	0x010a
        /*164a*/ 	.byte	0x3f
	.zero		1


	//   ....[73]....
        /*164c*/ 	.word	0x0002c030
        /*1650*/ 	.word	0x00000000
        /*1654*/ 	.word	0x00030820
        /*1658*/ 	.short	0x010a
        /*165a*/ 	.byte	0x3f
	.zero		1


	//   ....[74]....
        /*165c*/ 	.word	0x0002c1e0
        /*1660*/ 	.word	0x00000006
        /*1664*/ 	.word	0x00000000
        /*1668*/ 	.short	0x010a
        /*166a*/ 	.byte	0x3f
	.zero		1


	//   ....[75]....
        /*166c*/ 	.word	0x0002c250
        /*1670*/ 	.word	0x00000007
        /*1674*/ 	.word	0x00000000
        /*1678*/ 	.short	0x010a
        /*167a*/ 	.byte	0x3f
	.zero		1


	//   ....[76]....
        /*167c*/ 	.word	0x0002c2c0
        /*1680*/ 	.word	0x00000004
        /*1684*/ 	.word	0x00000000
        /*1688*/ 	.short	0x010a
        /*168a*/ 	.byte	0x3f
	.zero		1


	//   ....[77]....
        /*168c*/ 	.word	0x0002c2f0
        /*1690*/ 	.word	0x00000003
        /*1694*/ 	.word	0x00000000
        /*1698*/ 	.short	0x010a
        /*169a*/ 	.byte	0x3f
	.zero		1


	//   ....[78]....
        /*169c*/ 	.word	0x0002c350
        /*16a0*/ 	.word	0x00000063
        /*16a4*/ 	.word	0x00030890
        /*16a8*/ 	.short	0x010a
        /*16aa*/ 	.byte	0x3f
	.zero		1


	//   ....[79]....
        /*16ac*/ 	.word	0x0002c3a0
        /*16b0*/ 	.word	0x00000063
        /*16b4*/ 	.word	0x00030890
        /*16b8*/ 	.short	0x010a
        /*16ba*/ 	.byte	0x3f
	.zero		1


	//   ....[80]....
        /*16bc*/ 	.word	0x0002c3f0
        /*16c0*/ 	.word	0x00000063
        /*16c4*/ 	.word	0x00030890
        /*16c8*/ 	.short	0x010a
        /*16ca*/ 	.byte	0x3f
	.zero		1


	//   ....[81]....
        /*16cc*/ 	.word	0x0002c440
        /*16d0*/ 	.word	0x00000063
        /*16d4*/ 	.word	0x000308b0
        /*16d8*/ 	.short	0x010a
        /*16da*/ 	.byte	0x3f
	.zero		1


	//   ....[82]....
        /*16dc*/ 	.word	0x0002cba0
        /*16e0*/ 	.word	0x00000010
        /*16e4*/ 	.word	0x00030800
        /*16e8*/ 	.short	0x010a
        /*16ea*/ 	.byte	0x3f
	.zero		1


	//   ....[83]....
        /*16ec*/ 	.word	0x0002d300
        /*16f0*/ 	.word	0x00000010
        /*16f4*/ 	.word	0x00030800
        /*16f8*/ 	.short	0x010a
        /*16fa*/ 	.byte	0x3f
	.zero		1


	//   ....[84]....
        /*16fc*/ 	.word	0x0002d350
        /*1700*/ 	.word	0x00000039
        /*1704*/ 	.word	0x00030830
        /*1708*/ 	.short	0x010a
        /*170a*/ 	.byte	0x3f
	.zero		1


	//   ....[85]....
        /*170c*/ 	.word	0x0002d3a0
        /*1710*/ 	.word	0x00000002
        /*1714*/ 	.word	0x00030830
        /*1718*/ 	.short	0x010a
        /*171a*/ 	.byte	0x3f
	.zero		1


	//   ....[86]....
        /*171c*/ 	.word	0x0002d3f0
        /*1720*/ 	.word	0x00000000
        /*1724*/ 	.word	0x00030850
        /*1728*/ 	.short	0x010a
        /*172a*/ 	.byte	0x3f
	.zero		1


	//   ....[87]....
        /*172c*/ 	.word	0x0002d440
        /*1730*/ 	.word	0x00000003
        /*1734*/ 	.word	0x00030830
        /*1738*/ 	.short	0x010a
        /*173a*/ 	.byte	0x3f
	.zero		1


	//   ....[88]....
        /*173c*/ 	.word	0x0002d490
        /*1740*/ 	.word	0x000000e8
        /*1744*/ 	.word	0x00030850
        /*1748*/ 	.short	0x010a
        /*174a*/ 	.byte	0x3f
	.zero		1


	//   ....[89]....
        /*174c*/ 	.word	0x0002d4e0
        /*1750*/ 	.word	0x00000003
        /*1754*/ 	.word	0x00030830
        /*1758*/ 	.short	0x010a
        /*175a*/ 	.byte	0x3f
	.zero		1


	//   ....[90]....
        /*175c*/ 	.word	0x0002d530
        /*1760*/ 	.word	0x00000000
        /*1764*/ 	.word	0x00030850
        /*1768*/ 	.short	0x010a
        /*176a*/ 	.byte	0x3f
	.zero		1


	//   ....[91]....
        /*176c*/ 	.word	0x0002d580
        /*1770*/ 	.word	0x00000000
        /*1774*/ 	.word	0x00030850
        /*1778*/ 	.short	0x010a
        /*177a*/ 	.byte	0x3f
	.zero		1


	//   ....[92]....
        /*177c*/ 	.word	0x0002d740
        /*1780*/ 	.word	0x00000005
        /*1784*/ 	.word	0x00030820
        /*1788*/ 	.short	0x010a
        /*178a*/ 	.byte	0x3f
	.zero		1


	//   ....[93]....
        /*178c*/ 	.word	0x0002d790
        /*1790*/ 	.word	0x00000006
        /*1794*/ 	.word	0x000308a0
        /*1798*/ 	.short	0x010a
        /*179a*/ 	.byte	0x3f
	.zero		1


	//   ....[94]....
        /*179c*/ 	.word	0x0002d7e0
        /*17a0*/ 	.word	0x00000006
        /*17a4*/ 	.word	0x000308c0
        /*17a8*/ 	.short	0x010a
        /*17aa*/ 	.byte	0x3f
	.zero		1


	//   ....[95]....
        /*17ac*/ 	.word	0x0002d830
        /*17b0*/ 	.word	0x00000007
        /*17b4*/ 	.word	0x000308a0
        /*17b8*/ 	.short	0x010a
        /*17ba*/ 	.byte	0x3f
	.zero		1


	//   ....[96]....
        /*17bc*/ 	.word	0x0002d880
        /*17c0*/ 	.word	0x00000007
        /*17c4*/ 	.word	0x000308c0
        /*17c8*/ 	.short	0x010a
        /*17ca*/ 	.byte	0x3f
	.zero		1


	//   ....[97]....
        /*17cc*/ 	.word	0x0002da20
        /*17d0*/ 	.word	0x00000000
        /*17d4*/ 	.word	0x00030840
        /*17d8*/ 	.short	0x010a
        /*17da*/ 	.byte	0x3f
	.zero		1


	//   ....[98]....
        /*17dc*/ 	.word	0x0002e660
        /*17e0*/ 	.word	0x00000002
        /*17e4*/ 	.word	0x00030820
        /*17e8*/ 	.short	0x010a
        /*17ea*/ 	.byte	0x3f
	.zero		1


	//   ....[99]....
        /*17ec*/ 	.word	0x0002e6b0
        /*17f0*/ 	.word	0x00000003
        /*17f4*/ 	.word	0x00030840
        /*17f8*/ 	.short	0x010a
        /*17fa*/ 	.byte	0x3f
	.zero		1


	//   ....[100]....
        /*17fc*/ 	.word	0x0002e700
        /*1800*/ 	.word	0x00000002
        /*1804*/ 	.word	0x00030860
        /*1808*/ 	.short	0x010a
        /*180a*/ 	.byte	0x3f
	.zero		1


	//   ....[101]....
        /*180c*/ 	.word	0x0002e750
        /*1810*/ 	.word	0x00000003
        /*1814*/ 	.word	0x00030840
        /*1818*/ 	.short	0x010a
        /*181a*/ 	.byte	0x3f
	.zero		1


	//   ....[102]....
        /*181c*/ 	.word	0x0002e7a0
        /*1820*/ 	.word	0x00000002
        /*1824*/ 	.word	0x00030860
        /*1828*/ 	.short	0x010a
        /*182a*/ 	.byte	0x3f
	.zero		1


	//   ....[103]....
        /*182c*/ 	.word	0x0002e7f0
        /*1830*/ 	.word	0x00000003
        /*1834*/ 	.word	0x00030840
        /*1838*/ 	.short	0x010a
        /*183a*/ 	.byte	0x3f
	.zero		1


	//   ....[104]....
        /*183c*/ 	.word	0x0002e840
        /*1840*/ 	.word	0x00000002
        /*1844*/ 	.word	0x00030860
        /*1848*/ 	.short	0x010a
        /*184a*/ 	.byte	0x3f
	.zero		1


	//   ....[105]....
        /*184c*/ 	.word	0x0002e890
        /*1850*/ 	.word	0x00000000
        /*1854*/ 	.word	0x00030860
        /*1858*/ 	.short	0x010a
        /*185a*/ 	.byte	0x3f
	.zero		1


	//   ....[106]....
        /*185c*/ 	.word	0x0002f310
        /*1860*/ 	.word	0x00000000
        /*1864*/ 	.word	0x00030820
        /*1868*/ 	.short	0x010a
        /*186a*/ 	.byte	0x3f
	.zero		1


	//   ....[107]....
        /*186c*/ 	.word	0x0002f4b0
        /*1870*/ 	.word	0x00000006
        /*1874*/ 	.word	0x00000000
        /*1878*/ 	.short	0x010a
        /*187a*/ 	.byte	0x3f
	.zero		1


	//   ....[108]....
        /*187c*/ 	.word	0x0002f500
        /*1880*/ 	.word	0x00000007
        /*1884*/ 	.word	0x00000000
        /*1888*/ 	.short	0x010a
        /*188a*/ 	.byte	0x3f
	.zero		1


	//   ....[109]....
        /*188c*/ 	.word	0x0002f550
        /*1890*/ 	.word	0x00000004
        /*1894*/ 	.word	0x00000000
        /*1898*/ 	.short	0x010a
        /*189a*/ 	.byte	0x3f
	.zero		1


	//----- nvinfo : EIATTR_NUM_MBARRIERS
	.align		4
.L_539:
        /*189c*/ 	.byte	0x03, 0x38
        /*189e*/ 	.short	0x0016


	//----- nvinfo : EIATTR_EXIT_INSTR_OFFSETS
	.align		4
        /*18a0*/ 	.byte	0x04, 0x1c
        /*18a2*/ 	.short	(.L_541 - .L_540)


	//   ....[0]....
.L_540:
        /*18a4*/ 	.word	0x0002c340


	//----- nvinfo : EIATTR_MAX_THREADS
	.align		4
.L_541:
        /*18a8*/ 	.byte	0x04, 0x05
        /*18aa*/ 	.short	(.L_543 - .L_542)
.L_542:
        /*18ac*/ 	.word	0x00000180
        /*18b0*/ 	.word	0x00000001
        /*18b4*/ 	.word	0x00000001


	//----- nvinfo : EIATTR_CRS_STACK_SIZE
	.align		4
.L_543:
        /*18b8*/ 	.byte	0x04, 0x1e
        /*18ba*/ 	.short	(.L_545 - .L_544)
.L_544:
        /*18bc*/ 	.word	0x00000000


	//----- nvinfo : EIATTR_CBANK_PARAM_SIZE
	.align		4
.L_545:
        /*18c0*/ 	.byte	0x03, 0x19
        /*18c2*/ 	.short	0x0af0


	//----- nvinfo : EIATTR_PARAM_CBANK
	.align		4
        /*18c4*/ 	.byte	0x04, 0x0a
        /*18c6*/ 	.short	(.L_547 - .L_546)
	.align		4
.L_546:
        /*18c8*/ 	.word	index@(.nv.constant0._ZN7cutlass13device_kernelIN5flash11enable_sm90INS1_16FlashAttnFwdSm90INS1_25CollectiveMainloopFwdSm90ILi2EN4cute5tupleIJNS5_1CILi1EEES8_S8_EEENS6_IJNS7_ILi128EEENS7_ILi64EEENS7_ILi256EEEEEELi256ENS_10bfloat16_tEfNS_4arch4Sm90ELb0ELb1ELb1ELb1ELb0ELb1ELb0ELb1ELb1ELb1ELb0ELb0EEENS1_21CollectiveEpilogueFwdINS6_IJSA_SC_SB_EEES9_SE_SG_Li256ELb1ELb1ELb0ELb0EEENS1_36VarlenDynamicPersistentTileSchedulerILi128ELi64ELi256ELi128ELb0ELb1ELb1ELb1ELb0ELb1EEEEEEEEEvNT_6ParamsE)
        /*18cc*/ 	.short	0x0210
        /*18ce*/ 	.short	0x0af0


	//----- nvinfo : EIATTR_SW_WAR
	.align		4
.L_547:
        /*18d0*/ 	.byte	0x04, 0x36
        /*18d2*/ 	.short	(.L_549 - .L_548)
.L_548:
        /*18d4*/ 	.word	0x00000008
.L_549:


//--------------------- .nv.info._ZN7cutlass13device_kernelIN5flash11enable_sm90INS1_16FlashAttnFwdSm90INS1_25CollectiveMainloopFwdSm90ILi2EN4cute5tupleIJNS5_1CILi1EEES8_S8_EEENS6_IJNS7_ILi128EEENS7_ILi80EEENS7_ILi256EEEEEELi256ENS_10bfloat16_tEfNS_4arch4Sm90ELb1ELb0ELb1ELb0ELb0ELb0ELb0ELb1ELb1ELb1ELb0ELb0EEENS1_21CollectiveEpilogueFwdINS6_IJSA_SC_SB_EEES9_SE_SG_Li256ELb0ELb1ELb0ELb0EEENS1_30DynamicPersistentTileSchedulerILi256ELi128ELb0ELb1ELb1EEEEEEEEEvNT_6ParamsE --------------------------
	.section	.nv.info._ZN7cutlass13device_kernelIN5flash11enable_sm90INS1_16FlashAttnFwdSm90INS1_25CollectiveMainloopFwdSm90ILi2EN4cute5tupleIJNS5_1CILi1EEES8_S8_EEENS6_IJNS7_ILi128EEENS7_ILi80EEENS7_ILi256EEEEEELi256ENS_10bfloat16_tEfNS_4arch4Sm90ELb1ELb0ELb1ELb0ELb0ELb0ELb0ELb1ELb1ELb1ELb0ELb0EEENS1_21CollectiveEpilogueFwdINS6_IJSA_SC_SB_EEES9_SE_SG_Li256ELb0ELb1ELb0ELb0EEENS1_30DynamicPersistentTileSchedulerILi256ELi128ELb0ELb1ELb1EEEEEEEEEvNT_6ParamsE,"",@"SHT_CUDA_INFO"
	.sectionflags	@""
	.align	4


	//----- nvinfo : EIATTR_CUDA_API_VERSION
	.align		4
        /*0000*/ 	.byte	0x04, 0x37
        /*0002*/ 	.short	(.L_551 - .L_550)
.L_550:
        /*0004*/ 	.word	0x00000082


	//----- nvinfo : EIATTR_KPARAM_INFO
	.align		4
.L_551:
        /*0008*/ 	.byte	0x04, 0x17
        /*000a*/ 	.short	(.L_553 - .L_552)
.L_552:
        /*000c*/ 	.word	0x00000000
        /*0010*/ 	.short	0x0000
        /*0012*/ 	.short	0x0070
        /*0014*/ 	.byte	0x00, 0xf0, 0x01, 0x2a


	//----- nvinfo : EIATTR_SPARSE_MMA_MASK
	.align		4
.L_553:
        /*0018*/ 	.byte	0x03, 0x50
        /*001a*/ 	.short	0x0000


	//----- nvinfo : EIATTR_MAXREG_COUNT
	.align		4
        /*001c*/ 	.byte	0x03, 0x1b
        /*001e*/ 	.short	0x00a8


	//----- nvinfo : EIATTR_NUM_BARRIERS
	.align		4
        /*0020*/ 	.byte	0x02, 0x4c
        /*0022*/ 	.byte	0x09
	.zero		1


	//----- nvinfo : EIATTR_EXTERNS
	.align		4
        /*0024*/ 	.byte	0x04, 0x0f
        /*0026*/ 	.short	(.L_555 - .L_554)


	//   ....[0]....
	.align		4
.L_554:
        /*0028*/ 	.word	index@(__assertfail)


	//----- nvinfo : EIATTR_ANNOTATIONS
	.align		4
.L_555:
        /*002c*/ 	.byte	0x04, 0x55
        /*002e*/ 	.short	(.L_557 - .L_556)


	//   ....[0]....
.L_556:
        /* <DEDUP_REMOVED lines=27> */


	//----- nvinfo : EIATTR_MERCURY_ISA_VERSION
	.align		4
.L_557:
        /*01c8*/ 	.byte	0x03, 0x5f
        /*01ca*/ 	.short	0x0101


	//----- nvinfo : EIATTR_INT_WARP_WIDE_INSTR_OFFSETS
	.align		4
        /*01cc*/ 	.byte	0x04, 0x31
        /*01ce*/ 	.short	(.L_559 - .L_558)


	//   ....[0]....
.L_558:
        /*01d0*/ 	.word	0x00000130


	//   ....[1]....
        /*01d4*/ 	.word	0x00000170


	//   ....[2]....
        /*01d8*/ 	.word	0x000001e0


	//   ....[3]....
        /*01dc*/ 	.word	0x000125c0


	//   ....[4]....
        /*01e0*/ 	.word	0x00012660


	//   ....[5]....
        /*01e4*/ 	.word	0x00016790


	//   ....[6]....
        /*01e8*/ 	.word	0x00016830


	//----- nvinfo : EIATTR_COOP_GROUP_MASK_REGIDS
	.align		4
.L_559:
        /*01ec*/ 	.byte	0x04, 0x29
        /*01ee*/ 	.short	(.L_561 - .L_560)


	//   ....[0]....
.L_560:
        /*01f0*/ 	.word	0xffffffff


	//   ....[1]....
        /*01f4*/ 	.word	0xffffffff


	//   ....[2]....
        /*01f8*/ 	.word	0xffffffff


	//   ....[3]....
        /*01fc*/ 	.word	0xffffffff


	//   ....[4]....
        /*0200*/ 	.word	0xffffffff


	//   ....[5]....
        /*0204*/ 	.word	0xffffffff


	//   ....[6]....
        /*0208*/ 	.word	0xffffffff


	//   ....[7]....
        /*020c*/ 	.word	0xffffffff


	//   ....[8]....
        /*0210*/ 	.word	0xffffffff


	//   ....[9]....
        /*0214*/ 	.word	0xffffffff


	//   ....[10]....
        /*0218*/ 	.word	0xffffffff


	//   ....[11]....
        /*021c*/ 	.word	0xffffffff


	//   ....[12]....
        /*0220*/ 	.word	0xffffffff


	//   ....[13]....
        /*0224*/ 	.word	0xffffffff


	//   ....[14]....
        /*0228*/ 	.word	0xffffffff


	//   ....[15]....
        /*022c*/ 	.word	0xffffffff


	//   ....[16]....
        /*0230*/ 	.word	0xffffffff


	//   ....[17]....
        /*0234*/ 	.word	0xffffffff


	//   ....[18]....
        /*0238*/ 	.word	0xffffffff


	//   ....[19]....
        /*023c*/ 	.word	0xffffffff


	//   ....[20]....
        /*0240*/ 	.word	0xffffffff


	//   ....[21]....
        /*0244*/ 	.word	0xffffffff


	//   ....[22]....
        /*0248*/ 	.word	0xffffffff


	//   ....[23]....
        /*024c*/ 	.word	0xffffffff


	//   ....[24]....
        /*0250*/ 	.word	0xffffffff


	//   ....[25]....
        /*0254*/ 	.word	0xffffffff


	//   ....[26]....
        /*0258*/ 	.word	0xffffffff


	//   ....[27]....
        /*025c*/ 	.word	0xffffffff


	//   ....[28]....
        /*0260*/ 	.word	0xffffffff


	//   ....[29]....
        /*0264*/ 	.word	0xffffffff


	//   ....[30]....
        /*0268*/ 	.word	0xffffffff


	//   ....[31]....
        /*026c*/ 	.word	0xffffffff


	//   ....[32]....
        /*0270*/ 	.word	0xffffffff


	//   ....[33]....
        /*0274*/ 	.word	0xffffffff


	//   ....[34]....
        /*0278*/ 	.word	0xffffffff


	//   ....[35]....
        /*027c*/ 	.word	0xffffffff


	//   ....[36]....
        /*0280*/ 	.word	0xffffffff


	//   ....[37]....
        /*0284*/ 	.word	0xffffffff


	//   ....[38]....
        /*0288*/ 	.word	0xffffffff


	//   ....[39]....
        /*028c*/ 	.word	0xffffffff


	//   ....[40]....
        /*0290*/ 	.word	0xffffffff


	//   ....[41]....
        /*0294*/ 	.word	0xffffffff


	//   ....[42]....
        /*0298*/ 	.word	0xffffffff


	//   ....[43]....
        /*029c*/ 	.word	0xffffffff


	//   ....[44]....
        /*02a0*/ 	.word	0xffffffff


	//   ....[45]....
        /*02a4*/ 	.word	0xffffffff


	//   ....[46]....
        /*02a8*/ 	.word	0xffffffff


	//   ....[47]....
        /*02ac*/ 	.word	0xffffffff


	//   ....[48]....
        /*02b0*/ 	.word	0xffffffff


	//   ....[49]....
        /*02b4*/ 	.word	0xffffffff


	//   ....[50]....
        /*02b8*/ 	.word	0xffffffff


	//   ....[51]....
        /*02bc*/ 	.word	0xffffffff


	//   ....[52]....
        /*02c0*/ 	.word	0xffffffff


	//   ....[53]....
        /*02c4*/ 	.word	0xffffffff


	//   ....[54]....
        /*02c8*/ 	.word	0xffffffff


	//   ....[55]....
        /*02cc*/ 	.word	0xffffffff


	//   ....[56]....
        /*02d0*/ 	.word	0xffffffff


	//   ....[57]....
        /*02d4*/ 	.word	0xffffffff


	//   ....[58]....
        /*02d8*/ 	.word	0xffffffff


	//   ....[59]....
        /*02dc*/ 	.word	0xffffffff


	//   ....[60]....
        /*02e0*/ 	.word	0xffffffff


	//   ....[61]....
        /*02e4*/ 	.word	0xffffffff


	//   ....[62]....
        /*02e8*/ 	.word	0xffffffff


	//   ....[63]....
        /*02ec*/ 	.word	0xffffffff


	//   ....[64]....
        /*02f0*/ 	.word	0xffffffff


	//   ....[65]....
        /*02f4*/ 	.word	0xffffffff


	//   ....[66]....
        /*02f8*/ 	.word	0xffffffff


	//   ....[67]....
        /*02fc*/ 	.word	0xffffffff


	//   ....[68]....
        /*0300*/ 	.word	0x0500000f


	//   ....[69]....
        /*0304*/ 	.word	0x0500000f


	//   ....[70]....
        /*0308*/ 	.word	0x0500000f


	//   ....[71]....
        /*030c*/ 	.word	0x0500000f


	//   ....[72]....
        /*0310*/ 	.word	0x0500000f


	//   ....[73]....
        /*0314*/ 	.word	0x0500000f


	//   ....[74]....
        /*0318*/ 	.word	0x0500000f


	//   ....[75]....
        /*031c*/ 	.word	0x0500000f


	//   ....[76]....
        /*0320*/ 	.word	0x0500000f


	//   ....[77]....
        /*0324*/ 	.word	0x0500000f


	//   ....[78]....
        /*0328*/ 	.word	0x0500000f


	//   ....[79]....
        /*032c*/ 	.word	0x0500000f


	//   ....[80]....
        /*0330*/ 	.word	0x0500000f


	//   ....[81]....
        /*0334*/ 	.word	0x0500000f


	//   ....[82]....
        /*0338*/ 	.word	0x0500000f


	//   ....[83]....
        /*033c*/ 	.word	0x0500000f


	//   ....[84]....
        /*0340*/ 	.word	0x0500000f


	//   ....[85]....
        /*0344*/ 	.word	0x0500000f


	//   ....[86]....
        /*0348*/ 	.word	0x0500000f


	//----- nvinfo : EIATTR_COOP_GROUP_INSTR_OFFSETS
	.align		4
.L_561:
        /*034c*/ 	.byte	0x04, 0x28
        /*034e*/ 	.short	(.L_563 - .L_562)


	//   ....[0]....
.L_562:
        /*0350*/ 	.word	0x00000060


	//   ....[1]....
        /*0354*/ 	.word	0x00000140


	//   ....[2]....
        /*0358*/ 	.word	0x00000190


	//   ....[3]....
        /*035c*/ 	.word	0x000003c0


	//   ....[4]....
        /*0360*/ 	.word	0x00000520


	//   ....[5]....
        /*0364*/ 	.word	0x00000640


	//   ....[6]....
        /*0368*/ 	.word	0x000007a0


	//   ....[7]....
        /*036c*/ 	.word	0x00001710


	//   ....[8]....
        /*0370*/ 	.word	0x00003f70


	//   ....[9]....
        /*0374*/ 	.word	0x00003fa0


	//   ....[10]....
        /*0378*/ 	.word	0x00004cb0


	//   ....[11]....
        /*037c*/ 	.word	0x00004d20


	//   ....[12]....
        /*0380*/ 	.word	0x000052d0


	//   ....[13]....
        /*0384*/ 	.word	0x00005340


	//   ....[14]....
        /*0388*/ 	.word	0x00008670


	//   ....[15]....
        /*038c*/ 	.word	0x00008680


	//   ....[16]....
        /*0390*/ 	.word	0x00008dc0


	//   ....[17]....
        /*0394*/ 	.word	0x00008ec0


	//   ....[18]....
        /*0398*/ 	.word	0x000094a0


	//   ....[19]....
        /*039c*/ 	.word	0x00009520


	//   ....[20]....
        /*03a0*/ 	.word	0x0000ced0


	//   ....[21]....
        /*03a4*/ 	.word	0x0000cf30


	//   ....[22]....
        /*03a8*/ 	.word	0x0000d4c0


	//   ....[23]....
        /*03ac*/ 	.word	0x0000d520


	//   ....[24]....
        /*03b0*/ 	.word	0x0000e680


	//   ....[25]....
        /*03b4*/ 	.word	0x0000e6c0


	//   ....[26]....
        /*03b8*/ 	.word	0x0000e790


	//   ....[27]....
        /*03bc*/ 	.word	0x0000e7c0


	//   ....[28]....
        /*03c0*/ 	.word	0x00010520


	//   ....[29]....
        /*03c4*/ 	.word	0x00010550


	//   ....[30]....
        /*03c8*/ 	.word	0x000105f0


	//   ....[31]....
        /*03cc*/ 	.word	0x00010620


	//   ....[32]....
        /*03d0*/ 	.word	0x00010b70


	//   ....[33]....
        /*03d4*/ 	.word	0x00010ba0


	//   ....[34]....
        /*03d8*/ 	.word	0x00010d00


	//   ....[35]....
        /*03dc*/ 	.word	0x00010d20


	//   ....[36]....
        /*03e0*/ 	.word	0x00010e70


	//   ....[37]....
        /*03e4*/ 	.word	0x00010e90


	//   ....[38]....
        /*03e8*/ 	.word	0x00010ff0


	//   ....[39]....
        /*03ec*/ 	.word	0x00011010


	//   ....[40]....
        /*03f0*/ 	.word	0x000117e0


	//   ....[41]....
        /*03f4*/ 	.word	0x00011800


	//   ....[42]....
        /*03f8*/ 	.word	0x00011950


	//   ....[43]....
        /*03fc*/ 	.word	0x00011970


	//   ....[44]....
        /*0400*/ 	.word	0x00011ac0


	//   ....[45]....
        /*0404*/ 	.word	0x00011ae0


	//   ....[46]....
        /*0408*/ 	.word	0x00011c40


	//   ....[47]....
        /*040c*/ 	.word	0x00011c60


	//   ....[48]....
        /*0410*/ 	.word	0x00011e50


	//   ....[49]....
        /*0414*/ 	.word	0x00012be0


	//   ....[50]....
        /*0418*/ 	.word	0x000136d0


	//   ....[51]....
        /*041c*/ 	.word	0x00013710


	//   ....[52]....
        /*0420*/ 	.word	0x000137f0


	//   ....[53]....
        /*0424*/ 	.word	0x00013800


	//   ....[54]....
        /*0428*/ 	.word	0x000138a0


	//   ....[55]....
        /*042c*/ 	.word	0x000138b0


	//   ....[56]....
        /*0430*/ 	.word	0x00013950


	//   ....[57]....
        /*0434*/ 	.word	0x00013960


	//   ....[58]....
        /*0438*/ 	.word	0x00013a00


	//   ....[59]....
        /*043c*/ 	.word	0x00013a10


	//   ....[60]....
        /*0440*/ 	.word	0x00013ab0


	//   ....[61]....
        /*0444*/ 	.word	0x00013ac0


	//   ....[62]....
        /*0448*/ 	.word	0x00013b60


	//   ....[63]....
        /*044c*/ 	.word	0x00013b70


	//   ....[64]....
        /*0450*/ 	.word	0x00013bb0


	//   ....[65]....
        /*0454*/ 	.word	0x00013c00


	//   ....[66]....
        /*0458*/ 	.word	0x00016f70


	//   ....[67]....
        /*045c*/ 	.word	0x00017160


	//   ....[68]....
        /*0460*/ 	.word	0x00017710


	//   ....[69]....
        /*0464*/ 	.word	0x00017870


	//   ....[70]....
        /*0468*/ 	.word	0x000178d0


	//   ....[71]....
        /*046c*/ 	.word	0x00017a30


	//   ....[72]....
        /*0470*/ 	.word	0x00017a80


	//   ....[73]....
        /*0474*/ 	.word	0x00017bb0


	//   ....[74]....
        /*0478*/ 	.word	0x00017c00


	//   ....[75]....
        /*047c*/ 	.word	0x00017d30


	//   ....[76]....
        /*0480*/ 	.word	0x00017d80


	//   ....[77]....
        /*0484*/ 	.word	0x00017eb0


	//   ....[78]....
        /*0488*/ 	.word	0x00017f00


	//   ....[79]....
        /*048c*/ 	.word	0x00018030


	//   ....[80]....
        /*0490*/ 	.word	0x00018080


	//   ....[81]....
        /*0494*/ 	.word	0x000181b0


	//   ....[82]....
        /*0498*/ 	.word	0x00018200


	//   ....[83]....
        /*049c*/ 	.word	0x00018310


	//   ....[84]....
        /*04a0*/ 	.word	0x00018360


	//   ....[85]....
        /*04a4*/ 	.word	0x00018680


	//   ....[86]....
        /*04a8*/ 	.word	0x000187a0


	//----- nvinfo : EIATTR_REG_RECONFIG
	.align		4
.L_563:
        /*04ac*/ 	.byte	0x01, 0x54
	.zero		2


	//----- nvinfo : EIATTR_SYSCALL_OFFSETS
	.align		4
        /*04b0*/ 	.byte	0x04, 0x46
        /*04b2*/ 	.short	(.L_565 - .L_564)


	//   ....[0]....
.L_564:
        /*04b4*/ 	.word	0x00001900


	//   ....[1]....
        /*04b8*/ 	.word	0x000127d0


	//   ....[2]....
        /*04bc*/ 	.word	0x00012920


	//   ....[3]....
        /*04c0*/ 	.word	0x00012a10


	//   ....[4]....
        /*04c4*/ 	.word	0x00013280


	//----- nvinfo : EIATTR_MBARRIER_INSTR_OFFSETS
	.align		4
.L_565:
        /*04c8*/ 	.byte	0x04, 0x39
        /*04ca*/ 	.short	(.L_567 - .L_566)


	//   ....[0]....
.L_566:
        /*04cc*/ 	.word	0x00000270
        /*04d0*/ 	.word	0x000000ff
        /*04d4*/ 	.word	0x00038800
        /*04d8*/ 	.short	0x0100
        /*04da*/ 	.byte	0x08
	.zero		1


	//   ....[1]....
        /*04dc*/ 	.word	0x00000280
        /*04e0*/ 	.word	0x000000ff
        /*04e4*/ 	.word	0x00038820
        /*04e8*/ 	.short	0x0100
        /*04ea*/ 	.byte	0x08
	.zero		1


	//   ....[2]....
        /*04ec*/ 	.word	0x00000370
        /*04f0*/ 	.word	0x000000ff
        /*04f4*/ 	.word	0x00038830
        /*04f8*/ 	.short	0x0100
        /*04fa*/ 	.byte	0x08
	.zero		1


	//   ....[3]....
        /*04fc*/ 	.word	0x00000380
        /*0500*/ 	.word	0x000000ff
        /*0504*/ 	.word	0x00038840
        /*0508*/ 	.short	0x0100
        /*050a*/ 	.byte	0x08
	.zero		1


	//   ....[4]....
        /*050c*/ 	.word	0x00000390
        /*0510*/ 	.word	0x000000ff
        /*0514*/ 	.word	0x00038838
        /*0518*/ 	.short	0x0100
        /*051a*/ 	.byte	0x08
	.zero		1


	//   ....[5]....
        /*051c*/ 	.word	0x000003a0
        /*0520*/ 	.word	0x000000ff
        /*0524*/ 	.word	0x00038848
        /*0528*/ 	.short	0x0100
        /*052a*/ 	.byte	0x08
	.zero		1


	//   ....[6]....
        /*052c*/ 	.word	0x000004d0
        /*0530*/ 	.word	0x000000ff
        /*0534*/ 	.word	0x00038850
        /*0538*/ 	.short	0x0100
        /*053a*/ 	.byte	0x08
	.zero		1


	//   ....[7]....
        /*053c*/ 	.word	0x000004e0
        /*0540*/ 	.word	0x000000ff
        /*0544*/ 	.word	0x00038860
        /*0548*/ 	.short	0x0100
        /*054a*/ 	.byte	0x08
	.zero		1


	//   ....[8]....
        /*054c*/ 	.word	0x000004f0
        /*0550*/ 	.word	0x000000ff
        /*0554*/ 	.word	0x00038858
        /*0558*/ 	.short	0x0100
        /*055a*/ 	.byte	0x08
	.zero		1


	//   ....[9]....
        /*055c*/ 	.word	0x00000500
        /*0560*/ 	.word	0x000000ff
        /*0564*/ 	.word	0x00038868
        /*0568*/ 	.short	0x0100
        /*056a*/ 	.byte	0x08
	.zero		1


	//   ....[10]....
        /*056c*/ 	.word	0x000005f0
        /*0570*/ 	.word	0x000000ff
        /*0574*/ 	.word	0x00038870
        /*0578*/ 	.short	0x0100
        /*057a*/ 	.byte	0x06
	.zero		1


	//   ....[11]....
        /*057c*/ 	.word	0x00000600
        /*0580*/ 	.word	0x000000ff
        /*0584*/ 	.word	0x00038880
        /*0588*/ 	.short	0x0100
        /*058a*/ 	.byte	0x06
	.zero		1


	//   ....[12]....
        /*058c*/ 	.word	0x00000610
        /*0590*/ 	.word	0x000000ff
        /*0594*/ 	.word	0x00038878
        /*0598*/ 	.short	0x0100
        /*059a*/ 	.byte	0x06
	.zero		1


	//   ....[13]....
        /*059c*/ 	.word	0x00000620
        /*05a0*/ 	.word	0x000000ff
        /*05a4*/ 	.word	0x00038888
        /*05a8*/ 	.short	0x0100
        /*05aa*/ 	.byte	0x06
	.zero		1


	//   ....[14]....
        /*05ac*/ 	.word	0x00000750
        /*05b0*/ 	.word	0x000000ff
        /*05b4*/ 	.word	0x00038890
        /*05b8*/ 	.short	0x0100
        /*05ba*/ 	.byte	0x08
	.zero		1


	//   ....[15]....
        /*05bc*/ 	.word	0x00000760
        /*05c0*/ 	.word	0x000000ff
        /*05c4*/ 	.word	0x000388a0
        /*05c8*/ 	.short	0x0100
        /*05ca*/ 	.byte	0x08
	.zero		1


	//   ....[16]....
        /*05cc*/ 	.word	0x00000770
        /*05d0*/ 	.word	0x000000ff
        /*05d4*/ 	.word	0x00038898
        /*05d8*/ 	.short	0x0100
        /*05da*/ 	.byte	0x08
	.zero		1


	//   ....[17]....
        /*05dc*/ 	.word	0x00000780
        /*05e0*/ 	.word	0x000000ff
        /*05e4*/ 	.word	0x000388a8
        /*05e8*/ 	.short	0x0100
        /*05ea*/ 	.byte	0x08
	.zero		1


	//   ....[18]....
        /*05ec*/ 	.word	0x000008b0
        /*05f0*/ 	.word	0x000000ff
        /*05f4*/ 	.word	0x000388b0
        /*05f8*/ 	.short	0x0100
        /*05fa*/ 	.byte	0x08
	.zero		1


	//   ....[19]....
        /*05fc*/ 	.word	0x000008c0
        /*0600*/ 	.word	0x000000ff
        /*0604*/ 	.word	0x000388c0
        /*0608*/ 	.short	0x0100
        /*060a*/ 	.byte	0x08
	.zero		1


	//   ....[20]....
        /*060c*/ 	.word	0x000008d0
        /*0610*/ 	.word	0x000000ff
        /*0614*/ 	.word	0x000388b8
        /*0618*/ 	.short	0x0100
        /*061a*/ 	.byte	0x08
	.zero		1


	//   ....[21]....
        /*061c*/ 	.word	0x000008e0
        /*0620*/ 	.word	0x000000ff
        /*0624*/ 	.word	0x000388c8
        /*0628*/ 	.short	0x0100
        /*062a*/ 	.byte	0x08
	.zero		1


	//   ....[22]....
        /*062c*/ 	.word	0x000019b0
        /*0630*/ 	.word	0x000000ff
        /*0634*/ 	.word	0x00038800
        /*0638*/ 	.short	0x010a
        /*063a*/ 	.byte	0x06
	.zero		1


	//   ....[23]....
        /*063c*/ 	.word	0x00001a50
        /*0640*/ 	.word	0x00000000
        /*0644*/ 	.word	0x00038830
        /*0648*/ 	.short	0x010a
        /*064a*/ 	.byte	0x3f
	.zero		1


	//   ....[24]....
        /*064c*/ 	.word	0x00001ab0
        /*0650*/ 	.word	0x00000000
        /*0654*/ 	.word	0x00038830
        /*0658*/ 	.short	0x010a
        /*065a*/ 	.byte	0x3f
	.zero		1


	//   ....[25]....
        /*065c*/ 	.word	0x00004ae0
        /*0660*/ 	.word	0x00000000
        /*0664*/ 	.word	0x00000000
        /*0668*/ 	.short	0x0101
        /*066a*/ 	.byte	0x3f
	.zero		1


	//   ....[26]....
        /*066c*/ 	.word	0x00005d10
        /*0670*/ 	.word	0x000000ff
        /*0674*/ 	.word	0x00038830
        /*0678*/ 	.short	0x010a
        /*067a*/ 	.byte	0x04
	.zero		1


	//   ....[27]....
        /*067c*/ 	.word	0x00005d60
        /*0680*/ 	.word	0x000000ff
        /*0684*/ 	.word	0x00038830
        /*0688*/ 	.short	0x010a
        /*068a*/ 	.byte	0x04
	.zero		1


	//   ....[28]....
        /*068c*/ 	.word	0x00008230
        /*0690*/ 	.word	0x000000ff
        /*0694*/ 	.word	0x00038850
        /*0698*/ 	.short	0x010a
        /*069a*/ 	.byte	0x04
	.zero		1


	//   ....[29]....
        /*069c*/ 	.word	0x00008270
        /*06a0*/ 	.word	0x000000ff
        /*06a4*/ 	.word	0x00038850
        /*06a8*/ 	.short	0x010a
        /*06aa*/ 	.byte	0x04
	.zero		1


	//   ....[30]....
        /*06ac*/ 	.word	0x00009900
        /*06b0*/ 	.word	0x00000014
        /*06b4*/ 	.word	0x00000000
        /*06b8*/ 	.short	0x0101
        /*06ba*/ 	.byte	0x3f
	.zero		1


	//   ....[31]....
        /*06bc*/ 	.word	0x00009960
        /*06c0*/ 	.word	0x00000098
        /*06c4*/ 	.word	0x00000000
        /*06c8*/ 	.short	0x0101
        /*06ca*/ 	.byte	0x3f
	.zero		1


	//   ....[32]....
        /*06cc*/ 	.word	0x00009f60
        /*06d0*/ 	.word	0x000000ff
        /*06d4*/ 	.word	0x00038830
        /*06d8*/ 	.short	0x010a
        /*06da*/ 	.byte	0x04
	.zero		1


	//   ....[33]....
        /*06dc*/ 	.word	0x00009fa0
        /*06e0*/ 	.word	0x000000ff
        /*06e4*/ 	.word	0x00038830
        /*06e8*/ 	.short	0x010a
        /*06ea*/ 	.byte	0x04
	.zero		1


	//   ....[34]....
        /*06ec*/ 	.word	0x0000c860
        /*06f0*/ 	.word	0x000000ff
        /*06f4*/ 	.word	0x00038850
        /*06f8*/ 	.short	0x010a
        /*06fa*/ 	.byte	0x04
	.zero		1


	//   ....[35]....
        /*06fc*/ 	.word	0x0000c8a0
        /*0700*/ 	.word	0x000000ff
        /*0704*/ 	.word	0x00038850
        /*0708*/ 	.short	0x010a
        /*070a*/ 	.byte	0x04
	.zero		1


	//   ....[36]....
        /*070c*/ 	.word	0x0000d920
        /*0710*/ 	.word	0x00000015
        /*0714*/ 	.word	0x00000000
        /*0718*/ 	.short	0x0101
        /*071a*/ 	.byte	0x3f
	.zero		1


	//   ....[37]....
        /*071c*/ 	.word	0x0000d9d0
        /*0720*/ 	.word	0x0000009d
        /*0724*/ 	.word	0x00000000
        /*0728*/ 	.short	0x0101
        /*072a*/ 	.byte	0x3f
	.zero		1


	//   ....[38]....
        /*072c*/ 	.word	0x0000e5f0
        /*0730*/ 	.word	0x000000ff
        /*0734*/ 	.word	0x00038850
        /*0738*/ 	.short	0x010a
        /*073a*/ 	.byte	0x07
	.zero		1


	//   ....[39]....
        /*073c*/ 	.word	0x0000e630
        /*0740*/ 	.word	0x000000ff
        /*0744*/ 	.word	0x00038850
        /*0748*/ 	.short	0x010a
        /*074a*/ 	.byte	0x07
	.zero		1


	//   ....[40]....
        /*074c*/ 	.word	0x0000eb20
        /*0750*/ 	.word	0x00000009
        /*0754*/ 	.word	0x00000000
        /*0758*/ 	.short	0x0101
        /*075a*/ 	.byte	0x3f
	.zero		1


	//   ....[41]....
        /*075c*/ 	.word	0x00010bb0
        /*0760*/ 	.word	0x000000c7
        /*0764*/ 	.word	0x00000000
        /*0768*/ 	.short	0x0101
        /*076a*/ 	.byte	0x3f
	.zero		1


	//   ....[42]....
        /*076c*/ 	.word	0x00012df0
        /*0770*/ 	.word	0x00000000
        /*0774*/ 	.word	0x00038840
        /*0778*/ 	.short	0x010a
        /*077a*/ 	.byte	0x3f
	.zero		1


	//   ....[43]....
        /*077c*/ 	.word	0x00013d00
        /*0780*/ 	.word	0x00000011
        /*0784*/ 	.word	0x00038800
        /*0788*/ 	.short	0x0107
        /*078a*/ 	.byte	0x3f
	.zero		1


	//   ....[44]....
        /*078c*/ 	.word	0x00013e10
        /*0790*/ 	.word	0x00000011
        /*0794*/ 	.word	0x00038800
        /*0798*/ 	.short	0x0101
        /*079a*/ 	.byte	0x3f
	.zero		1


	//   ....[45]....
        /*079c*/ 	.word	0x00013e30
        /*07a0*/ 	.word	0x00000011
        /*07a4*/ 	.word	0x00038820
        /*07a8*/ 	.short	0x010a
        /*07aa*/ 	.byte	0x3f
	.zero		1


	//   ....[46]....
        /*07ac*/ 	.word	0x00014170
        /*07b0*/ 	.word	0x00000002
        /*07b4*/ 	.word	0x00038840
        /*07b8*/ 	.short	0x010a
        /*07ba*/ 	.byte	0x3f
	.zero		1


	//   ....[47]....
        /*07bc*/ 	.word	0x000146d0
        /*07c0*/ 	.word	0x00000003
        /*07c4*/ 	.word	0x00000060
        /*07c8*/ 	.short	0x010a
        /*07ca*/ 	.byte	0x3f
	.zero		1


	//   ....[48]....
        /*07cc*/ 	.word	0x00014f10
        /*07d0*/ 	.word	0x00000003
        /*07d4*/ 	.word	0x00038840
        /*07d8*/ 	.short	0x010a
        /*07da*/ 	.byte	0x3f
	.zero		1


	//   ....[49]....
        /*07dc*/ 	.word	0x000154a0
        /*07e0*/ 	.word	0x00000002
        /*07e4*/ 	.word	0x00000060
        /*07e8*/ 	.short	0x010a
        /*07ea*/ 	.byte	0x3f
	.zero		1


	//   ....[50]....
        /*07ec*/ 	.word	0x00015c30
        /*07f0*/ 	.word	0x00000002
        /*07f4*/ 	.word	0x00038840
        /*07f8*/ 	.short	0x010a
        /*07fa*/ 	.byte	0x3f
	.zero		1


	//   ....[51]....
        /*07fc*/ 	.word	0x000161c0
        /*0800*/ 	.word	0x00000002
        /*0804*/ 	.word	0x00000060
        /*0808*/ 	.short	0x010a
        /*080a*/ 	.byte	0x3f
	.zero		1


	//   ....[52]....
        /*080c*/ 	.word	0x00016900
        /*0810*/ 	.word	0x00000002
        /*0814*/ 	.word	0x00038860
        /*0818*/ 	.short	0x010a
        /*081a*/ 	.byte	0x3f
	.zero		1


	//   ....[53]....
        /*081c*/ 	.word	0x000170e0
        /*0820*/ 	.word	0x00000000
        /*0824*/ 	.word	0x00038820
        /*0828*/ 	.short	0x010a
        /*082a*/ 	.byte	0x3f
	.zero		1


	//   ....[54]....
        /*082c*/ 	.word	0x000172d0
        /*0830*/ 	.word	0x00000006
        /*0834*/ 	.word	0x00000000
        /*0838*/ 	.short	0x010a
        /*083a*/ 	.byte	0x3f
	.zero		1


	//   ....[55]....
        /*083c*/ 	.word	0x00017320
        /*0840*/ 	.word	0x00000003
        /*0844*/ 	.word	0x00000000
        /*0848*/ 	.short	0x010a
        /*084a*/ 	.byte	0x3f
	.zero		1


	//   ....[56]....
        /*084c*/ 	.word	0x00017380
        /*0850*/ 	.word	0x00000012
        /*0854*/ 	.word	0x00000000
        /*0858*/ 	.short	0x010a
        /*085a*/ 	.byte	0x3f
	.zero		1


	//   ....[57]....
        /*085c*/ 	.word	0x000173b0
        /*0860*/ 	.word	0x00000003
        /*0864*/ 	.word	0x00000000
        /*0868*/ 	.short	0x010a
        /*086a*/ 	.byte	0x3f
	.zero		1


	//   ....[58]....
        /*086c*/ 	.word	0x00017430
        /*0870*/ 	.word	0x00000003
        /*0874*/ 	.word	0x00038800
        /*0878*/ 	.short	0x010a
        /*087a*/ 	.byte	0x3f
	.zero		1


	//   ....[59]....
        /*087c*/ 	.word	0x00017480
        /*0880*/ 	.word	0x00000000
        /*0884*/ 	.word	0x00038830
        /*0888*/ 	.short	0x010a
        /*088a*/ 	.byte	0x3f
	.zero		1


	//   ....[60]....
        /*088c*/ 	.word	0x000174f0
        /*0890*/ 	.word	0x00000004
        /*0894*/ 	.word	0x00038830
        /*0898*/ 	.short	0x010a
        /*089a*/ 	.byte	0x3f
	.zero		1


	//   ....[61]....
        /*089c*/ 	.word	0x00017550
        /*08a0*/ 	.word	0x00000003
        /*08a4*/ 	.word	0x00038850
        /*08a8*/ 	.short	0x010a
        /*08aa*/ 	.byte	0x3f
	.zero		1


	//   ....[62]....
        /*08ac*/ 	.word	0x000175b0
        /*08b0*/ 	.word	0x00000004
        /*08b4*/ 	.word	0x00038830
        /*08b8*/ 	.short	0x010a
        /*08ba*/ 	.byte	0x3f
	.zero		1


	//   ....[63]....
        /*08bc*/ 	.word	0x00017610
        /*08c0*/ 	.word	0x00000003
        /*08c4*/ 	.word	0x00038850
        /*08c8*/ 	.short	0x010a
        /*08ca*/ 	.byte	0x3f
	.zero		1


	//   ....[64]....
        /*08cc*/ 	.word	0x00017670
        /*08d0*/ 	.word	0x00000007
        /*08d4*/ 	.word	0x00038850
        /*08d8*/ 	.short	0x010a
        /*08da*/ 	.byte	0x3f
	.zero		1


	//   ....[65]....
        /*08dc*/ 	.word	0x000177c0
        /*08e0*/ 	.word	0x00000000
        /*08e4*/ 	.word	0x00038840
        /*08e8*/ 	.short	0x010a
        /*08ea*/ 	.byte	0x3f
	.zero		1


	//   ....[66]....
        /*08ec*/ 	.word	0x000183a0
        /*08f0*/ 	.word	0x00000011
        /*08f4*/ 	.word	0x00038820
        /*08f8*/ 	.short	0x010a
        /*08fa*/ 	.byte	0x3f
	.zero		1


	//   ....[67]....
        /*08fc*/ 	.word	0x000183f0
        /*0900*/ 	.word	0x00000002
        /*0904*/ 	.word	0x00038840
        /*0908*/ 	.short	0x010a
        /*090a*/ 	.byte	0x3f
	.zero		1


	//   ....[68]....
        /*090c*/ 	.word	0x00018440
        /*0910*/ 	.word	0x00000003
        /*0914*/ 	.word	0x00000060
        /*0918*/ 	.short	0x010a
        /*091a*/ 	.byte	0x3f
	.zero		1


	//   ....[69]....
        /*091c*/ 	.word	0x00018490
        /*0920*/ 	.word	0x00000003
        /*0924*/ 	.word	0x00038840
        /*0928*/ 	.short	0x010a
        /*092a*/ 	.byte	0x3f
	.zero		1


	//   ....[70]....
        /*092c*/ 	.word	0x000184e0
        /*0930*/ 	.word	0x00000002
        /*0934*/ 	.word	0x00000060
        /*0938*/ 	.short	0x010a
        /*093a*/ 	.byte	0x3f
	.zero		1


	//   ....[71]....
        /*093c*/ 	.word	0x00018530
        /*0940*/ 	.word	0x00000002
        /*0944*/ 	.word	0x00038840
        /*0948*/ 	.short	0x010a
        /*094a*/ 	.byte	0x3f
	.zero		1


	//   ....[72]....
        /*094c*/ 	.word	0x00018580
        /*0950*/ 	.word	0x00000002
        /*0954*/ 	.word	0x00000060
        /*0958*/ 	.short	0x010a
        /*095a*/ 	.byte	0x3f
	.zero		1


	//   ....[73]....
        /*095c*/ 	.word	0x000185d0
        /*0960*/ 	.word	0x00000002
        /*0964*/ 	.word	0x00038860
        /*0968*/ 	.short	0x010a
        /*096a*/ 	.byte	0x3f
	.zero		1


	//   ....[74]....
        /*096c*/ 	.word	0x000186c0
        /*0970*/ 	.word	0x00000000
        /*0974*/ 	.word	0x00038820
        /*0978*/ 	.short	0x010a
        /*097a*/ 	.byte	0x3f
	.zero		1


	//   ....[75]....
        /*097c*/ 	.word	0x00018860
        /*0980*/ 	.word	0x00000006
        /*0984*/ 	.word	0x00000000
        /*0988*/ 	.short	0x010a
        /*098a*/ 	.byte	0x3f
	.zero		1


	//   ....[76]....
        /*098c*/ 	.word	0x000188b0
        /*0990*/ 	.word	0x00000003
        /*0994*/ 	.word	0x00000000
        /*0998*/ 	.short	0x010a
        /*099a*/ 	.byte	0x3f
	.zero		1


	//   ....[77]....
        /*099c*/ 	.word	0x00018900
        /*09a0*/ 	.word	0x00000012
        /*09a4*/ 	.word	0x00000000
        /*09a8*/ 	.short	0x010a
        /*09aa*/ 	.byte	0x3f
	.zero		1


	//----- nvinfo : EIATTR_NUM_MBARRIERS
	.align		4
.L_567:
        /*09ac*/ 	.byte	0x03, 0x38
        /*09ae*/ 	.short	0x0016


	//----- nvinfo : EIATTR_EXIT_INSTR_OFFSETS
	.align		4
        /*09b0*/ 	.byte	0x04, 0x1c
        /*09b2*/ 	.short	(.L_569 - .L_568)


	//   ....[0]....
.L_568:
        /*09b4*/ 	.word	0x00000a10


	//   ....[1]....
        /*09b8*/ 	.word	0x00011df0


	//   ....[2]....
        /*09bc*/ 	.word	0x00017400


	//----- nvinfo : EIATTR_MAX_THREADS
	.align		4
.L_569:
        /*09c0*/ 	.byte	0x04, 0x05
        /*09c2*/ 	.short	(.L_571 - .L_570)
.L_570:
        /*09c4*/ 	.word	0x00000180
        /*09c8*/ 	.word	0x00000001
        /*09cc*/ 	.word	0x00000001


	//----- nvinfo : EIATTR_CRS_STACK_SIZE
	.align		4
.L_571:
        /*09d0*/ 	.byte	0x04, 0x1e
        /*09d2*/ 	.short	(.L_573 - .L_572)
.L_572:
        /*09d4*/ 	.word	0x00000000


	//----- nvinfo : EIATTR_CBANK_PARAM_SIZE
	.align		4
.L_573:
        /*09d8*/ 	.byte	0x03, 0x19
        /*09da*/ 	.short	0x0af0


	//----- nvinfo : EIATTR_PARAM_CBANK
	.align		4
        /*09dc*/ 	.byte	0x04, 0x0a
        /*09de*/ 	.short	(.L_575 - .L_574)
	.align		4
.L_574:
        /*09e0*/ 	.word	index@(.nv.constant0._ZN7cutlass13device_kernelIN5flash11enable_sm90INS1_16FlashAttnFwdSm90INS1_25CollectiveMainloopFwdSm90ILi2EN4cute5tupleIJNS5_1CILi1EEES8_S8_EEENS6_IJNS7_ILi128EEENS7_ILi80EEENS7_ILi256EEEEEELi256ENS_10bfloat16_tEfNS_4arch4Sm90ELb1ELb0ELb1ELb0ELb0ELb0ELb0ELb1ELb1ELb1ELb0ELb0EEENS1_21CollectiveEpilogueFwdINS6_IJSA_SC_SB_EEES9_SE_SG_Li256ELb0ELb1ELb0ELb0EEENS1_30DynamicPersistentTileSchedulerILi256ELi128ELb0ELb1ELb1EEEEEEEEEvNT_6ParamsE)
        /*09e4*/ 	.short	0x0210
        /*09e6*/ 	.short	0x0af0


	//----- nvinfo : EIATTR_SW_WAR
	.align		4
.L_575:
        /*09e8*/ 	.byte	0x04, 0x36
        /*09ea*/ 	.short	(.L_577 - .L_576)
.L_576:
        /*09ec*/ 	.word	0x00000008
.L_577:


//--------------------- .nv.info._ZN7cutlass13device_kernelIN5flash11enable_sm90INS1_16FlashAttnFwdSm90INS1_25CollectiveMainloopFwdSm90ILi2EN4cute5tupleIJNS5_1CILi1EEES8_S8_EEENS6_IJNS7_ILi128EEENS7_ILi80EEENS7_ILi256EEEEEELi256ENS_10bfloat16_tEfNS_4arch4Sm90ELb1ELb0ELb1ELb1ELb0ELb0ELb0ELb1ELb1ELb1ELb0ELb0EEENS1_21CollectiveEpilogueFwdINS6_IJSA_SC_SB_EEES9_SE_SG_Li256ELb1ELb1ELb0ELb0EEENS1_36VarlenDynamicPersistentTileSchedulerILi128ELi80ELi256ELi128ELb0ELb1ELb1ELb1ELb1ELb1EEEEEEEEEvNT_6ParamsE --------------------------
	.section	.nv.info._ZN7cutlass13device_kernelIN5flash11enable_sm90INS1_16FlashAttnFwdSm90INS1_25CollectiveMainloopFwdSm90ILi2EN4cute5tupleIJNS5_1CILi1EEES8_S8_EEENS6_IJNS7_ILi128EEENS7_ILi80EEENS7_ILi256EEEEEELi256ENS_10bfloat16_tEfNS_4arch4Sm90ELb1ELb0ELb1ELb1ELb0ELb0ELb0ELb1ELb1ELb1ELb0ELb0EEENS1_21CollectiveEpilogueFwdINS6_IJSA_SC_SB_EEES9_SE_SG_Li256ELb1ELb1ELb0ELb0EEENS1_36VarlenDynamicPersistentTileSchedulerILi128ELi80ELi256ELi128ELb0ELb1ELb1ELb1ELb1ELb1EEEEEEEEEvNT_6ParamsE,"",@"SHT_CUDA_INFO"
	.sectionflags	@""
	.align	4


	//----- nvinfo : EIATTR_CUDA_API_VERSION
	.align		4
        /*0000*/ 	.byte	0x04, 0x37
        /*0002*/ 	.short	(.L_579 - .L_578)
.L_578:
        /*0004*/ 	.word	0x00000082


	//----- nvinfo : EIATTR_KPARAM_INFO
	.align		4
.L_579:
        /*0008*/ 	.byte	0x04, 0x17
        /*000a*/ 	.short	(.L_581 - .L_580)
.L_580:
        /*000c*/ 	.word	0x00000000
        /*0010*/ 	.short	0x0000
        /*0012*/ 	.short	0x0070
        /*0014*/ 	.byte	0x00, 0xf0, 0x01, 0x2a


	//----- nvinfo : EIATTR_SPARSE_MMA_MASK
	.align		4
.L_581:
        /*0018*/ 	.byte	0x03, 0x50
        /*001a*/ 	.short	0x0000


	//----- nvinfo : EIATTR_MAXREG_COUNT
	.align		4
        /*001c*/ 	.byte	0x03, 0x1b
        /*001e*/ 	.short	0x00a8


	//----- nvinfo : EIATTR_NUM_BARRIERS
	.align		4
        /*0020*/ 	.byte	0x02, 0x4c
        /*0022*/ 	.byte	0x09
	.zero		1


	//----- nvinfo : EIATTR_EXTERNS
	.align		4
        /*0024*/ 	.byte	0x04, 0x0f
        /*0026*/ 	.short	(.L_583 - .L_582)


	//   ....[0]....
	.align		4
.L_582:
        /*0028*/ 	.word	index@(__assertfail)


	//----- nvinfo : EIATTR_ANNOTATIONS
	.align		4
.L_583:
        /*002c*/ 	.byte	0x04, 0x55
        /*002e*/ 	.short	(.L_585 - .L_584)


	//   ....[0]....
.L_584:
        /* <DEDUP_REMOVED lines=79> */


	//----- nvinfo : EIATTR_MERCURY_ISA_VERSION
	.align		4
.L_585:
        /*0510*/ 	.byte	0x03, 0x5f
        /*0512*/ 	.short	0x0101


	//----- nvinfo : EIATTR_UNUSED_LOAD_BYTE_OFFSET
	.align		4
        /*0514*/ 	.byte	0x04, 0x44
        /*0516*/ 	.short	(.L_587 - .L_586)


	//   ....[0]....
.L_586:
        /*0518*/ 	.word	0x00000a10
        /*051c*/ 	.word	0x0000fff0


	//   ....[1]....
        /*0520*/ 	.word	0x0000f5b0
        /*0524*/ 	.word	0x0000fff0


	//----- nvinfo : EIATTR_INT_WARP_WIDE_INSTR_OFFSETS
	.align		4
.L_587:
        /*0528*/ 	.byte	0x04, 0x31
        /*052a*/ 	.short	(.L_589 - .L_588)


	//   ....[0]....
.L_588:
        /*052c*/ 	.word	0x00000130


	//   ....[1]....
        /*0530*/ 	.word	0x00000170


	//   ....[2]....
        /*0534*/ 	.word	0x000001e0


	//   ....[3]....
        /*0538*/ 	.word	0x00013900


	//   ....[4]....
        /*053c*/ 	.word	0x000139a0


	//   ....[5]....
        /*0540*/ 	.word	0x00018050


	//   ....[6]....
        /*0544*/ 	.word	0x000180c0


	//----- nvinfo : EIATTR_COOP_GROUP_MASK_REGIDS
	.align		4
.L_589:
        /*0548*/ 	.byte	0x04, 0x29
        /*054a*/ 	.short	(.L_591 - .L_590)


	//   ....[0]....
.L_590:
        /*054c*/ 	.word	0xffffffff


	//   ....[1]....
        /*0550*/ 	.word	0xffffffff


	//   ....[2]....
        /*0554*/ 	.word	0xffffffff


	//   ....[3]....
        /*0558*/ 	.word	0xffffffff


	//   ....[4]....
        /*055c*/ 	.word	0xffffffff


	//   ....[5]....
        /*0560*/ 	.word	0xffffffff


	//   ....[6]....
        /*0564*/ 	.word	0xffffffff


	//   ....[7]....
        /*0568*/ 	.word	0xffffffff


	//   ....[8]....
        /*056c*/ 	.word	0xffffffff


	//   ....[9]....
        /*0570*/ 	.word	0xffffffff


	//   ....[10]....
        /*0574*/ 	.word	0xffffffff


	//   ....[11]....
        /*0578*/ 	.word	0xffffffff


	//   ....[12]....
        /*057c*/ 	.word	0xffffffff


	//   ....[13]....
        /*0580*/ 	.word	0xffffffff


	//   ....[14]....
        /*0584*/ 	.word	0xffffffff


	//   ....[15]....
        /*0588*/ 	.word	0xffffffff


	//   ....[16]....
        /*058c*/ 	.word	0xffffffff


	//   ....[17]....
        /*0590*/ 	.word	0xffffffff


	//   ....[18]....
        /*0594*/ 	.word	0xffffffff


	//   ....[19]....
        /*0598*/ 	.word	0xffffffff


	//   ....[20]....
        /*059c*/ 	.word	0xffffffff


	//   ....[21]....
        /*05a0*/ 	.word	0xffffffff


	//   ....[22]....
        /*05a4*/ 	.word	0xffffffff


	//   ....[23]....
        /*05a8*/ 	.word	0xffffffff


	//   ....[24]....
        /*05ac*/ 	.word	0xffffffff


	//   ....[25]....
        /*05b0*/ 	.word	0xffffffff


	//   ....[26]....
        /*05b4*/ 	.word	0xffffffff


	//   ....[27]....
        /*05b8*/ 	.word	0xffffffff


	//   ....[28]....
        /*05bc*/ 	.word	0xffffffff


	//   ....[29]....
        /*05c0*/ 	.word	0xffffffff


	//   ....[30]....
        /*05c4*/ 	.word	0xffffffff


	//   ....[31]....
        /*05c8*/ 	.word	0xffffffff


	//   ....[32]....
        /*05cc*/ 	.word	0xffffffff


	//   ....[33]....
        /*05d0*/ 	.word	0xffffffff


	//   ....[34]....
        /*05d4*/ 	.word	0xffffffff


	//   ....[35]....
        /*05d8*/ 	.word	0xffffffff


	//   ....[36]....
        /*05dc*/ 	.word	0xffffffff


	//   ....[37]....
        /*05e0*/ 	.word	0xffffffff


	//   ....[38]....
        /*05e4*/ 	.word	0xffffffff


	//   ....[39]....
        /*05e8*/ 	.word	0xffffffff


	//   ....[40]....
        /*05ec*/ 	.word	0xffffffff


	//   ....[41]....
        /*05f0*/ 	.word	0xffffffff


	//   ....[42]....
        /*05f4*/ 	.word	0xffffffff


	//   ....[43]....
        /*05f8*/ 	.word	0xffffffff


	//   ....[44]....
        /*05fc*/ 	.word	0xffffffff


	//   ....[45]....
        /*0600*/ 	.word	0xffffffff


	//   ....[46]....
        /*0604*/ 	.word	0xffffffff


	//   ....[47]....
        /*0608*/ 	.word	0xffffffff


	//   ....[48]....
        /*060c*/ 	.word	0xffffffff


	//   ....[49]....
        /*0610*/ 	.word	0xffffffff


	//   ....[50]....
        /*0614*/ 	.word	0xffffffff


	//   ....[51]....
        /*0618*/ 	.word	0xffffffff


	//   ....[52]....
        /*061c*/ 	.word	0xffffffff


	//   ....[53]....
        /*0620*/ 	.word	0xffffffff


	//   ....[54]....
        /*0624*/ 	.word	0xffffffff


	//   ....[55]....
        /*0628*/ 	.word	0xffffffff


	//   ....[56]....
        /*062c*/ 	.word	0xffffffff


	//   ....[57]....
        /*0630*/ 	.word	0xffffffff


	//   ....[58]....
        /*0634*/ 	.word	0xffffffff


	//   ....[59]....
        /*0638*/ 	.word	0xffffffff


	//   ....[60]....
        /*063c*/ 	.word	0xffffffff


	//   ....[61]....
        /*0640*/ 	.word	0xffffffff


	//   ....[62]....
        /*0644*/ 	.word	0xffffffff


	//   ....[63]....
        /*0648*/ 	.word	0xffffffff


	//   ....[64]....
        /*064c*/ 	.word	0xffffffff


	//   ....[65]....
        /*0650*/ 	.word	0xffffffff


	//   ....[66]....
        /*0654*/ 	.word	0xffffffff


	//   ....[67]....
        /*0658*/ 	.word	0xffffffff


	//   ....[68]....
        /*065c*/ 	.word	0xffffffff


	//   ....[69]....
        /*0660*/ 	.word	0xffffffff


	//   ....[70]....
        /*0664*/ 	.word	0xffffffff


	//   ....[71]....
        /*0668*/ 	.word	0xffffffff


	//   ....[72]....
        /*066c*/ 	.word	0xffffffff


	//   ....[73]....
        /*0670*/ 	.word	0xffffffff


	//   ....[74]....
        /*0674*/ 	.word	0xffffffff


	//   ....[75]....
        /*0678*/ 	.word	0xffffffff


	//   ....[76]....
        /*067c*/ 	.word	0xffffffff


	//   ....[77]....
        /*0680*/ 	.word	0xffffffff


	//   ....[78]....
        /*0684*/ 	.word	0xffffffff


	//   ....[79]....
        /*0688*/ 	.word	0xffffffff


	//   ....[80]....
        /*068c*/ 	.word	0xffffffff


	//   ....[81]....
        /*0690*/ 	.word	0xffffffff


	//   ....[82]....
        /*0694*/ 	.word	0xffffffff


	//   ....[83]....
        /*0698*/ 	.word	0xffffffff


	//   ....[84]....
        /*069c*/ 	.word	0xffffffff


	//   ....[85]....
        /*06a0*/ 	.word	0xffffffff


	//   ....[86]....
        /*06a4*/ 	.word	0xffffffff


	//   ....[87]....
        /*06a8*/ 	.word	0xffffffff


	//   ....[88]....
        /*06ac*/ 	.word	0xffffffff


	//   ....[89]....
        /*06b0*/ 	.word	0xffffffff


	//   ....[90]....
        /*06b4*/ 	.word	0xffffffff


	//   ....[91]....
        /*06b8*/ 	.word	0xffffffff


	//   ....[92]....
        /*06bc*/ 	.word	0xffffffff


	//   ....[93]....
        /*06c0*/ 	.word	0xffffffff


	//   ....[94]....
        /*06c4*/ 	.word	0xffffffff


	//   ....[95]....
        /*06c8*/ 	.word	0xffffffff


	//   ....[96]....
        /*06cc*/ 	.word	0xffffffff


	//   ....[97]....
        /*06d0*/ 	.word	0xffffffff


	//   ....[98]....
        /*06d4*/ 	.word	0xffffffff


	//   ....[99]....
        /*06d8*/ 	.word	0x0500000f


	//   ....[100]....
        /*06dc*/ 	.word	0x0500000f


	//   ....[101]....
        /*06e0*/ 	.word	0x0500000f


	//   ....[102]....
        /*06e4*/ 	.word	0x0500000f


	//   ....[103]....
        /*06e8*/ 	.word	0x0500000f


	//   ....[104]....
        /*06ec*/ 	.word	0x0500000f


	//   ....[105]....
        /*06f0*/ 	.word	0x0500000f


	//   ....[106]....
        /*06f4*/ 	.word	0x0500000f


	//   ....[107]....
        /*06f8*/ 	.word	0x0500000f


	//   ....[108]....
        /*06fc*/ 	.word	0x0500000f


	//   ....[109]....
        /*0700*/ 	.word	0x0500000f


	//   ....[110]....
        /*0704*/ 	.word	0x0500000f


	//   ....[111]....
        /*0708*/ 	.word	0x0500000f


	//   ....[112]....
        /*070c*/ 	.word	0x0500000f


	//   ....[113]....
        /*0710*/ 	.word	0x0500000f


	//   ....[114]....
        /*0714*/ 	.word	0x0500000f


	//   ....[115]....
        /*0718*/ 	.word	0x0500000f


	//   ....[116]....
        /*071c*/ 	.word	0x0500000f


	//   ....[117]....
        /*0720*/ 	.word	0x0500000f


	//   ....[118]....
        /*0724*/ 	.word	0x0500000f


	//   ....[119]....
        /*0728*/ 	.word	0x0500000f


	//   ....[120]....
        /*072c*/ 	.word	0x0500000f


	//   ....[121]....
        /*0730*/ 	.word	0x0500000f


	//   ....[122]....
        /*0734*/ 	.word	0x0500000f


	//   ....[123]....
        /*0738*/ 	.word	0x0500000f


	//   ....[124]....
        /*073c*/ 	.word	0x0500000f


	//   ....[125]....
        /*0740*/ 	.word	0x0500000f


	//   ....[126]....
        /*0744*/ 	.word	0x0500000f


	//   ....[127]....
        /*0748*/ 	.word	0x0500000f


	//   ....[128]....
        /*074c*/ 	.word	0x0500000f


	//   ....[129]....
        /*0750*/ 	.word	0x0500000f


	//   ....[130]....
        /*0754*/ 	.word	0x0500000f


	//   ....[131]....
        /*0758*/ 	.word	0x0500000f


	//   ....[132]....
        /*075c*/ 	.word	0x0500000f


	//   ....[133]....
        /*0760*/ 	.word	0x0500000f


	//----- nvinfo : EIATTR_COOP_GROUP_INSTR_OFFSETS
	.align		4
.L_591:
        /*0764*/ 	.byte	0x04, 0x28
        /*0766*/ 	.short	(.L_593 - .L_592)


	//   ....[0]....
.L_592:
        /*0768*/ 	.word	0x00000060


	//   ....[1]....
        /*076c*/ 	.word	0x00000140


	//   ....[2]....
        /*0770*/ 	.word	0x00000190


	//   ....[3]....
        /*0774*/ 	.word	0x000003c0


	//   ....[4]....
        /*0778*/ 	.word	0x00000520


	//   ....[5]....
        /*077c*/ 	.word	0x00000640


	//   ....[6]....
        /*0780*/ 	.word	0x000007a0


	//   ....[7]....
        /*0784*/ 	.word	0x000019a0


	//   ....[8]....
        /*0788*/ 	.word	0x00004250


	//   ....[9]....
        /*078c*/ 	.word	0x00004280


	//   ....[10]....
        /*0790*/ 	.word	0x00004ed0


	//   ....[11]....
        /*0794*/ 	.word	0x00004f20


	//   ....[12]....
        /*0798*/ 	.word	0x00005510


	//   ....[13]....
        /*079c*/ 	.word	0x00005580


	//   ....[14]....
        /*07a0*/ 	.word	0x00008af0


	//   ....[15]....
        /*07a4*/ 	.word	0x00009030


	//   ....[16]....
        /*07a8*/ 	.word	0x00009050


	//   ....[17]....
        /*07ac*/ 	.word	0x000090f0


	//   ....[18]....
        /*07b0*/ 	.word	0x000096d0


	//   ....[19]....
        /*07b4*/ 	.word	0x00009720


	//   ....[20]....
        /*07b8*/ 	.word	0x0000d100


	//   ....[21]....
        /*07bc*/ 	.word	0x0000d160


	//   ....[22]....
        /*07c0*/ 	.word	0x0000d6f0


	//   ....[23]....
        /*07c4*/ 	.word	0x0000d750


	//   ....[24]....
        /*07c8*/ 	.word	0x0000e8b0


	//   ....[25]....
        /*07cc*/ 	.word	0x0000e8f0


	//   ....[26]....
        /*07d0*/ 	.word	0x0000e9c0


	//   ....[27]....
        /*07d4*/ 	.word	0x0000e9f0


	//   ....[28]....
        /*07d8*/ 	.word	0x00010720


	//   ....[29]....
        /*07dc*/ 	.word	0x00010750


	//   ....[30]....
        /*07e0*/ 	.word	0x00010790


	//   ....[31]....
        /*07e4*/ 	.word	0x000107c0


	//   ....[32]....
        /*07e8*/ 	.word	0x00011010


	//   ....[33]....
        /*07ec*/ 	.word	0x00011040


	//   ....[34]....
        /*07f0*/ 	.word	0x00011190


	//   ....[35]....
        /*07f4*/ 	.word	0x000111b0


	//   ....[36]....
        /*07f8*/ 	.word	0x00011300


	//   ....[37]....
        /*07fc*/ 	.word	0x00011320


	//   ....[38]....
        /*0800*/ 	.word	0x00011480


	//   ....[39]....
        /*0804*/ 	.word	0x000114a0


	//   ....[40]....
        /*0808*/ 	.word	0x00011ec0


	//   ....[41]....
        /*080c*/ 	.word	0x00011ef0


	//   ....[42]....
        /*0810*/ 	.word	0x00012050


	//   ....[43]....
        /*0814*/ 	.word	0x00012070


	//   ....[44]....
        /*0818*/ 	.word	0x000121c0


	//   ....[45]....
        /*081c*/ 	.word	0x000121e0


	//   ....[46]....
        /*0820*/ 	.word	0x00012340


	//   ....[47]....
        /*0824*/ 	.word	0x00012360


	//   ....[48]....
        /*0828*/ 	.word	0x00012530


	//   ....[49]....
        /*082c*/ 	.word	0x00012710


	//   ....[50]....
        /*0830*/ 	.word	0x00012740


	//   ....[51]....
        /*0834*/ 	.word	0x00012770


	//   ....[52]....
        /*0838*/ 	.word	0x000127a0


	//   ....[53]....
        /*083c*/ 	.word	0x000127d0


	//   ....[54]....
        /*0840*/ 	.word	0x00012800


	//   ....[55]....
        /*0844*/ 	.word	0x00012980


	//   ....[56]....
        /*0848*/ 	.word	0x000129b0


	//   ....[57]....
        /*084c*/ 	.word	0x000129e0


	//   ....[58]....
        /*0850*/ 	.word	0x00012a10


	//   ....[59]....
        /*0854*/ 	.word	0x00012a40


	//   ....[60]....
        /*0858*/ 	.word	0x00012a70


	//   ....[61]....
        /*085c*/ 	.word	0x00012b20


	//   ....[62]....
        /*0860*/ 	.word	0x00012b80


	//   ....[63]....
        /*0864*/ 	.word	0x00012c10


	//   ....[64]....
        /*0868*/ 	.word	0x00013f20


	//   ....[65]....
        /*086c*/ 	.word	0x00014c20


	//   ....[66]....
        /*0870*/ 	.word	0x00014c30


	//   ....[67]....
        /*0874*/ 	.word	0x00014c50


	//   ....[68]....
        /*0878*/ 	.word	0x00014d10


	//   ....[69]....
        /*087c*/ 	.word	0x00014d30


	//   ....[70]....
        /*0880*/ 	.word	0x00014de0


	//   ....[71]....
        /*0884*/ 	.word	0x00014e00


	//   ....[72]....
        /*0888*/ 	.word	0x00014eb0


	//   ....[73]....
        /*088c*/ 	.word	0x00014ed0


	//   ....[74]....
        /*0890*/ 	.word	0x00014f80


	//   ....[75]....
        /*0894*/ 	.word	0x00014fa0


	//   ....[76]....
        /*0898*/ 	.word	0x00015050


	//   ....[77]....
        /*089c*/ 	.word	0x00015070


	//   ....[78]....
        /*08a0*/ 	.word	0x00015110


	//   ....[79]....
        /*08a4*/ 	.word	0x00015130


	//   ....[80]....
        /*08a8*/ 	.word	0x00015170


	//   ....[81]....
        /*08ac*/ 	.word	0x00018990


	//   ....[82]....
        /*08b0*/ 	.word	0x000189f0


	//   ....[83]....
        /*08b4*/ 	.word	0x00018a20


	//   ....[84]....
        /*08b8*/ 	.word	0x00018a30


	//   ....[85]....
        /*08bc*/ 	.word	0x00018a60


	//   ....[86]....
        /*08c0*/ 	.word	0x00018a90


	//   ....[87]....
        /*08c4*/ 	.word	0x00018ac0


	//   ....[88]....
        /*08c8*/ 	.word	0x00018af0


	//   ....[89]....
        /*08cc*/ 	.word	0x00018c80


	//   ....[90]....
        /*08d0*/ 	.word	0x00018cb0


	//   ....[91]....
        /*08d4*/ 	.word	0x00018ce0


	//   ....[92]....
        /*08d8*/ 	.word	0x00018d10


	//   ....[93]....
        /*08dc*/ 	.word	0x00018d40


	//   ....[94]....
        /*08e0*/ 	.word	0x00018d70


	//   ....[95]....
        /*08e4*/ 	.word	0x00018e30


	//   ....[96]....
        /*08e8*/ 	.word	0x00018e50


	//   ....[97]....
        /*08ec*/ 	.word	0x00018ec0


	//   ....[98]....
        /*08f0*/ 	.word	0x000195a0


	//   ....[99]....
        /*08f4*/ 	.word	0x00019bb0


	//   ....[100]....
        /*08f8*/ 	.word	0x00019d60


	//   ....[101]....
        /*08fc*/ 	.word	0x00019db0


	//   ....[102]....
        /*0900*/ 	.word	0x00019ee0


	//   ....[103]....
        /*0904*/ 	.word	0x00019f50


	//   ....[104]....
        /*0908*/ 	.word	0x0001a080


	//   ....[105]....
        /*090c*/ 	.word	0x0001a0f0


	//   ....[106]....
        /*0910*/ 	.word	0x0001a220


	//   ....[107]....
        /*0914*/ 	.word	0x0001a290


	//   ....[108]....
        /*0918*/ 	.word	0x0001a3c0


	//   ....[109]....
        /*091c*/ 	.word	0x0001a430


	//   ....[110]....
        /*0920*/ 	.word	0x0001a560


	//   ....[111]....
        /*0924*/ 	.word	0x0001a5d0


	//   ....[112]....
        /*0928*/ 	.word	0x0001a710


	//   ....[113]....
        /*092c*/ 	.word	0x0001a760


	//   ....[114]....
        /*0930*/ 	.word	0x0001a890


	//   ....[115]....
        /*0934*/ 	.word	0x0001a8e0


	//   ....[116]....
        /*0938*/ 	.word	0x0001ac10


	//   ....[117]....
        /*093c*/ 	.word	0x0001acb0


	//   ....[118]....
        /*0940*/ 	.word	0x0001ade0


	//   ....[119]....
        /*0944*/ 	.word	0x0001ae60


	//   ....[120]....
        /*0948*/ 	.word	0x0001aee0


	//   ....[121]....
        /*094c*/ 	.word	0x0001af60


	//   ....[122]....
        /*0950*/ 	.word	0x0001afe0


	//   ....[123]....
        /*0954*/ 	.word	0x0001b070


	//   ....[124]....
        /*0958*/ 	.word	0x0001b110


	//   ....[125]....
        /*095c*/ 	.word	0x0001b1b0


	//   ....[126]....
        /*0960*/ 	.word	0x0001b230


	//   ....[127]....
        /*0964*/ 	.word	0x0001b2b0


	//   ....[128]....
        /*0968*/ 	.word	0x0001b330


	//   ....[129]....
        /*096c*/ 	.word	0x0001b3c0


	//   ....[130]....
        /*0970*/ 	.word	0x0001b440


	//   ....[131]....
        /*0974*/ 	.word	0x0001b4e0


	//   ....[132]....
        /*0978*/ 	.word	0x0001b570


	//   ....[133]....
        /*097c*/ 	.word	0x0001b6a0


	//----- nvinfo : EIATTR_REG_RECONFIG
	.align		4
.L_593:
        /*0980*/ 	.byte	0x01, 0x54
	.zero		2


	//----- nvinfo : EIATTR_SYSCALL_OFFSETS
	.align		4
        /*0984*/ 	.byte	0x04, 0x46
        /*0986*/ 	.short	(.L_595 - .L_594)


	//   ....[0]....
.L_594:
        /*0988*/ 	.word	0x00001b90


	//   ....[1]....
        /*098c*/ 	.word	0x00013b10


	//   ....[2]....
        /*0990*/ 	.word	0x00013c70


	//   ....[3]....
        /*0994*/ 	.word	0x00013d70


	//   ....[4]....
        /*0998*/ 	.word	0x000147b0


	//----- nvinfo : EIATTR_MBARRIER_INSTR_OFFSETS
	.align		4
.L_595:
        /*099c*/ 	.byte	0x04, 0x39
        /*099e*/ 	.short	(.L_597 - .L_596)


	//   ....[0]....
.L_596:
        /*09a0*/ 	.word	0x00000270
        /*09a4*/ 	.word	0x000000ff
        /*09a8*/ 	.word	0x00038800
        /*09ac*/ 	.short	0x0100
        /*09ae*/ 	.byte	0x08
	.zero		1


	//   ....[1]....
        /*09b0*/ 	.word	0x00000280
        /*09b4*/ 	.word	0x000000ff
        /*09b8*/ 	.word	0x00038820
        /*09bc*/ 	.short	0x0100
        /*09be*/ 	.byte	0x08
	.zero		1


	//   ....[2]....
        /*09c0*/ 	.word	0x00000370
        /*09c4*/ 	.word	0x000000ff
        /*09c8*/ 	.word	0x00038830
        /*09cc*/ 	.short	0x0100
        /*09ce*/ 	.byte	0x08
	.zero		1


	//   ....[3]....
        /*09d0*/ 	.word	0x00000380
        /*09d4*/ 	.word	0x000000ff
        /*09d8*/ 	.word	0x00038840
        /*09dc*/ 	.short	0x0100
        /*09de*/ 	.byte	0x08
	.zero		1


	//   ....[4]....
        /*09e0*/ 	.word	0x00000390
        /*09e4*/ 	.word	0x000000ff
        /*09e8*/ 	.word	0x00038838
        /*09ec*/ 	.short	0x0100
        /*09ee*/ 	.byte	0x08
	.zero		1


	//   ....[5]....
        /*09f0*/ 	.word	0x000003a0
        /*09f4*/ 	.word	0x000000ff
        /*09f8*/ 	.word	0x00038848
        /*09fc*/ 	.short	0x0100
        /*09fe*/ 	.byte	0x08
	.zero		1


	//   ....[6]....
        /*0a00*/ 	.word	0x000004d0
        /*0a04*/ 	.word	0x000000ff
        /*0a08*/ 	.word	0x00038850
        /*0a0c*/ 	.short	0x0100
        /*0a0e*/ 	.byte	0x08
	.zero		1


	//   ....[7]....
        /*0a10*/ 	.word	0x000004e0
        /*0a14*/ 	.word	0x000000ff
        /*0a18*/ 	.word	0x00038860
        /*0a1c*/ 	.short	0x0100
        /*0a1e*/ 	.byte	0x08
	.zero		1


	//   ....[8]....
        /*0a20*/ 	.word	0x000004f0
        /*0a24*/ 	.word	0x000000ff
        /*0a28*/ 	.word	0x00038858
        /*0a2c*/ 	.short	0x0100
        /*0a2e*/ 	.byte	0x08
	.zero		1


	//   ....[9]....
        /*0a30*/ 	.word	0x00000500
        /*0a34*/ 	.word	0x000000ff
        /*0a38*/ 	.word	0x00038868
        /*0a3c*/ 	.short	0x0100
        /*0a3e*/ 	.byte	0x08
	.zero		1


	//   ....[10]....
        /*0a40*/ 	.word	0x000005f0
        /*0a44*/ 	.word	0x000000ff
        /*0a48*/ 	.word	0x00038870
        /*0a4c*/ 	.short	0x0100
        /*0a4e*/ 	.byte	0x06
	.zero		1


	//   ....[11]....
        /*0a50*/ 	.word	0x00000600
        /*0a54*/ 	.word	0x000000ff
        /*0a58*/ 	.word	0x00038880
        /*0a5c*/ 	.short	0x0100
        /*0a5e*/ 	.byte	0x06
	.zero		1


	//   ....[12]....
        /*0a60*/ 	.word	0x00000610
        /*0a64*/ 	.word	0x000000ff
        /*0a68*/ 	.word	0x00038878
        /*0a6c*/ 	.short	0x0100
        /*0a6e*/ 	.byte	0x06
	.zero		1


	//   ....[13]....
        /*0a70*/ 	.word	0x00000620
        /*0a74*/ 	.word	0x000000ff
        /*0a78*/ 	.word	0x00038888
        /*0a7c*/ 	.short	0x0100
        /*0a7e*/ 	.byte	0x06
	.zero		1


	//   ....[14]....
        /*0a80*/ 	.word	0x00000750
        /*0a84*/ 	.word	0x000000ff
        /*0a88*/ 	.word	0x00038890
        /*0a8c*/ 	.short	0x0100
        /*0a8e*/ 	.byte	0x08
	.zero		1


	//   ....[15]....
        /*0a90*/ 	.word	0x00000760
        /*0a94*/ 	.word	0x000000ff
        /*0a98*/ 	.word	0x000388a0
        /*0a9c*/ 	.short	0x0100
        /*0a9e*/ 	.byte	0x08
	.zero		1


	//   ....[16]....
        /*0aa0*/ 	.word	0x00000770
        /*0aa4*/ 	.word	0x000000ff
        /*0aa8*/ 	.word	0x00038898
        /*0aac*/ 	.short	0x0100
        /*0aae*/ 	.byte	0x08
	.zero		1


	//   ....[17]....
        /*0ab0*/ 	.word	0x00000780
        /*0ab4*/ 	.word	0x000000ff
        /*0ab8*/ 	.word	0x000388a8
        /*0abc*/ 	.short	0x0100
        /*0abe*/ 	.byte	0x08
	.zero		1


	//   ....[18]....
        /*0ac0*/ 	.word	0x000008b0
        /*0ac4*/ 	.word	0x000000ff
        /*0ac8*/ 	.word	0x000388b0
        /*0acc*/ 	.short	0x0100
        /*0ace*/ 	.byte	0x08
	.zero		1


	//   ....[19]....
        /*0ad0*/ 	.word	0x000008c0
        /*0ad4*/ 	.word	0x000000ff
        /*0ad8*/ 	.word	0x000388c0
        /*0adc*/ 	.short	0x0100
        /*0ade*/ 	.byte	0x08
	.zero		1


	//   ....[20]....
        /*0ae0*/ 	.word	0x000008d0
        /*0ae4*/ 	.word	0x000000ff
        /*0ae8*/ 	.word	0x000388b8
        /*0aec*/ 	.short	0x0100
        /*0aee*/ 	.byte	0x08
	.zero		1


	//   ....[21]....
        /*0af0*/ 	.word	0x000008e0
        /*0af4*/ 	.word	0x000000ff
        /*0af8*/ 	.word	0x000388c8
        /*0afc*/ 	.short	0x0100
        /*0afe*/ 	.byte	0x08
	.zero		1


	//   ....[22]....
        /*0b00*/ 	.word	0x00001c40
        /*0b04*/ 	.word	0x000000ff
        /*0b08*/ 	.word	0x00038800
        /*0b0c*/ 	.short	0x010a
        /*0b0e*/ 	.byte	0x06
	.zero		1


	//   ....[23]....
        /*0b10*/ 	.word	0x00001ce0
        /*0b14*/ 	.word	0x00000000
        /*0b18*/ 	.word	0x00038830
        /*0b1c*/ 	.short	0x010a
        /*0b1e*/ 	.byte	0x3f
	.zero		1


	//   ....[24]....
        /*0b20*/ 	.word	0x00001d40
        /*0b24*/ 	.word	0x00000000
        /*0b28*/ 	.word	0x00038830
        /*0b2c*/ 	.short	0x010a
        /*0b2e*/ 	.byte	0x3f
	.zero		1


	//   ....[25]....
        /*0b30*/ 	.word	0x00004d20
        /*0b34*/ 	.word	0x00000000
        /*0b38*/ 	.word	0x00000000
        /*0b3c*/ 	.short	0x0101
        /*0b3e*/ 	.byte	0x3f
	.zero		1


	//   ....[26]....
        /*0b40*/ 	.word	0x00005f60
        /*0b44*/ 	.word	0x000000ff
        /*0b48*/ 	.word	0x00038830
        /*0b4c*/ 	.short	0x010a
        /*0b4e*/ 	.byte	0x04
	.zero		1


	//   ....[27]....
        /*0b50*/ 	.word	0x00005fb0
        /*0b54*/ 	.word	0x000000ff
        /*0b58*/ 	.word	0x00038830
        /*0b5c*/ 	.short	0x010a
        /*0b5e*/ 	.byte	0x04
	.zero		1


	//   ....[28]....
        /*0b60*/ 	.word	0x00008470
        /*0b64*/ 	.word	0x000000ff
        /*0b68*/ 	.word	0x00038850
        /*0b6c*/ 	.short	0x010a
        /*0b6e*/ 	.byte	0x04
	.zero		1


	//   ....[29]....
        /*0b70*/ 	.word	0x000084b0
        /*0b74*/ 	.word	0x000000ff
        /*0b78*/ 	.word	0x00038850
        /*0b7c*/ 	.short	0x010a
        /*0b7e*/ 	.byte	0x04
	.zero		1


	//   ....[30]....
        /*0b80*/ 	.word	0x00009c30
        /*0b84*/ 	.word	0x00000014
        /*0b88*/ 	.word	0x00000000
        /*0b8c*/ 	.short	0x0101
        /*0b8e*/ 	.byte	0x3f
	.zero		1


	//   ....[31]....
        /*0b90*/ 	.word	0x00009c90
        /*0b94*/ 	.word	0x000000a0
        /*0b98*/ 	.word	0x00000000
        /*0b9c*/ 	.short	0x0101
        /*0b9e*/ 	.byte	0x3f
	.zero		1


	//   ....[32]....
        /*0ba0*/ 	.word	0x0000a1a0
        /*0ba4*/ 	.word	0x000000ff
        /*0ba8*/ 	.word	0x00038830
        /*0bac*/ 	.short	0x010a
        /*0bae*/ 	.byte	0x04
	.zero		1


	//   ....[33]....
        /*0bb0*/ 	.word	0x0000a1e0
        /*0bb4*/ 	.word	0x000000ff
        /*0bb8*/ 	.word	0x00038830
        /*0bbc*/ 	.short	0x010a
        /*0bbe*/ 	.byte	0x04
	.zero		1


	//   ....[34]....
        /*0bc0*/ 	.word	0x0000ca90
        /*0bc4*/ 	.word	0x000000ff
        /*0bc8*/ 	.word	0x00038850
        /*0bcc*/ 	.short	0x010a
        /*0bce*/ 	.byte	0x04
	.zero		1


	//   ....[35]....
        /*0bd0*/ 	.word	0x0000cad0
        /*0bd4*/ 	.word	0x000000ff
        /*0bd8*/ 	.word	0x00038850
        /*0bdc*/ 	.short	0x010a
        /*0bde*/ 	.byte	0x04
	.zero		1


	//   ....[36]....
        /*0be0*/ 	.word	0x0000db40
        /*0be4*/ 	.word	0x00000015
        /*0be8*/ 	.word	0x00000000
        /*0bec*/ 	.short	0x0101
        /*0bee*/ 	.byte	0x3f
	.zero		1


	//   ....[37]....
        /*0bf0*/ 	.word	0x0000dbf0
        /*0bf4*/ 	.word	0x0000009d
        /*0bf8*/ 	.word	0x00000000
        /*0bfc*/ 	.short	0x0101
        /*0bfe*/ 	.byte	0x3f
	.zero		1


	//   ....[38]....
        /*0c00*/ 	.word	0x0000e820
        /*0c04*/ 	.word	0x000000ff
        /*0c08*/ 	.word	0x00038850
        /*0c0c*/ 	.short	0x010a
        /*0c0e*/ 	.byte	0x07
	.zero		1


	//   ....[39]....
        /*0c10*/ 	.word	0x0000e860
        /*0c14*/ 	.word	0x000000ff
        /*0c18*/ 	.word	0x00038850
        /*0c1c*/ 	.short	0x010a
        /*0c1e*/ 	.byte	0x07
	.zero		1


	//   ....[40]....
        /*0c20*/ 	.word	0x0000ed50
        /*0c24*/ 	.word	0x00000009
        /*0c28*/ 	.word	0x00000000
        /*0c2c*/ 	.short	0x0101
        /*0c2e*/ 	.byte	0x3f
	.zero		1


	//   ....[41]....
        /*0c30*/ 	.word	0x00011000
        /*0c34*/ 	.word	0x00000013
        /*0c38*/ 	.word	0x00000000
        /*0c3c*/ 	.short	0x0101
        /*0c3e*/ 	.byte	0x3f
	.zero		1


	//   ....[42]....
        /*0c40*/ 	.word	0x000141c0
        /*0c44*/ 	.word	0x00000000
        /*0c48*/ 	.word	0x00038840
        /*0c4c*/ 	.short	0x010a
        /*0c4e*/ 	.byte	0x3f
	.zero		1


	//   ....[43]....
        /*0c50*/ 	.word	0x00015300
        /*0c54*/ 	.word	0x00000008
        /*0c58*/ 	.word	0x00038800
        /*0c5c*/ 	.short	0x0107
        /*0c5e*/ 	.byte	0x3f
	.zero		1


	//   ....[44]....
        /*0c60*/ 	.word	0x00015410
        /*0c64*/ 	.word	0x00000002
        /*0c68*/ 	.word	0x00038800
        /*0c6c*/ 	.short	0x0101
        /*0c6e*/ 	.byte	0x3f
	.zero		1


	//   ....[45]....
        /*0c70*/ 	.word	0x00015430
        /*0c74*/ 	.word	0x00000002
        /*0c78*/ 	.word	0x00038820
        /*0c7c*/ 	.short	0x010a
        /*0c7e*/ 	.byte	0x3f
	.zero		1


	//   ....[46]....
        /*0c80*/ 	.word	0x000157a0
        /*0c84*/ 	.word	0x00000002
        /*0c88*/ 	.word	0x00038840
        /*0c8c*/ 	.short	0x010a
        /*0c8e*/ 	.byte	0x3f
	.zero		1


	//   ....[47]....
        /*0c90*/ 	.word	0x00015d60
        /*0c94*/ 	.word	0x00000002
        /*0c98*/ 	.word	0x00000060
        /*0c9c*/ 	.short	0x010a
        /*0c9e*/ 	.byte	0x3f
	.zero		1


	//   ....[48]....
        /*0ca0*/ 	.word	0x00016660
        /*0ca4*/ 	.word	0x00000003
        /*0ca8*/ 	.word	0x00038840
        /*0cac*/ 	.short	0x010a
        /*0cae*/ 	.byte	0x3f
	.zero		1


	//   ....[49]....
        /*0cb0*/ 	.word	0x00016c20
        /*0cb4*/ 	.word	0x00000002
        /*0cb8*/ 	.word	0x00000060
        /*0cbc*/ 	.short	0x010a
        /*0cbe*/ 	.byte	0x3f
	.zero		1


	//   ....[50]....
        /*0cc0*/ 	.word	0x00017450
        /*0cc4*/ 	.word	0x00000002
        /*0cc8*/ 	.word	0x00038840
        /*0ccc*/ 	.short	0x010a
        /*0cce*/ 	.byte	0x3f
	.zero		1


	//   ....[51]....
        /*0cd0*/ 	.word	0x00017a10
        /*0cd4*/ 	.word	0x00000002
        /*0cd8*/ 	.word	0x00000060
        /*0cdc*/ 	.short	0x010a
        /*0cde*/ 	.byte	0x3f
	.zero		1


	//   ....[52]....
        /*0ce0*/ 	.word	0x000181d0
        /*0ce4*/ 	.word	0x00000000
        /*0ce8*/ 	.word	0x00038860
        /*0cec*/ 	.short	0x010a
        /*0cee*/ 	.byte	0x3f
	.zero		1


	//   ....[53]....
        /*0cf0*/ 	.word	0x00019520
        /*0cf4*/ 	.word	0x00000000
        /*0cf8*/ 	.word	0x00038820
        /*0cfc*/ 	.short	0x010a
        /*0cfe*/ 	.byte	0x3f
	.zero		1


	//   ....[54]....
        /*0d00*/ 	.word	0x00019700
        /*0d04*/ 	.word	0x00000006
        /*0d08*/ 	.word	0x00000000
        /*0d0c*/ 	.short	0x010a
        /*0d0e*/ 	.byte	0x3f
	.zero		1


	//   ....[55]....
        /*0d10*/ 	.word	0x00019770
        /*0d14*/ 	.word	0x00000007
        /*0d18*/ 	.word	0x00000000
        /*0d1c*/ 	.short	0x010a
        /*0d1e*/ 	.byte	0x3f
	.zero		1


	//   ....[56]....
        /*0d20*/ 	.word	0x000197e0
        /*0d24*/ 	.word	0x00000004
        /*0d28*/ 	.word	0x00000000
        /*0d2c*/ 	.short	0x010a
        /*0d2e*/ 	.byte	0x3f
	.zero		1


	//   ....[57]....
        /*0d30*/ 	.word	0x00019810
        /*0d34*/ 	.word	0x00000003
        /*0d38*/ 	.word	0x00000000
        /*0d3c*/ 	.short	0x010a
        /*0d3e*/ 	.byte	0x3f
	.zero		1


	//   ....[58]....
        /*0d40*/ 	.word	0x00019890
        /*0d44*/ 	.word	0x00000003
        /*0d48*/ 	.word	0x00038800
        /*0d4c*/ 	.short	0x010a
        /*0d4e*/ 	.byte	0x3f
	.zero		1


	//   ....[59]....
        /*0d50*/ 	.word	0x000198e0
        /*0d54*/ 	.word	0x00000000
        /*0d58*/ 	.word	0x00038830
        /*0d5c*/ 	.short	0x010a
        /*0d5e*/ 	.byte	0x3f
	.zero		1


	//   ....[60]....
        /*0d60*/ 	.word	0x00019950
        /*0d64*/ 	.word	0x00000098
        /*0d68*/ 	.word	0x00038830
        /*0d6c*/ 	.short	0x010a
        /*0d6e*/ 	.byte	0x3f
	.zero		1


	//   ....[61]....
        /*0d70*/ 	.word	0x000199b0
        /*0d74*/ 	.word	0x00000003
        /*0d78*/ 	.word	0x00038850
        /*0d7c*/ 	.short	0x010a
        /*0d7e*/ 	.byte	0x3f
	.zero		1


	//   ....[62]....
        /*0d80*/ 	.word	0x00019a10
        /*0d84*/ 	.word	0x00000004
        /*0d88*/ 	.word	0x00038830
        /*0d8c*/ 	.short	0x010a
        /*0d8e*/ 	.byte	0x3f
	.zero		1


	//   ....[63]....
        /*0d90*/ 	.word	0x00019a70
        /*0d94*/ 	.word	0x00000003
        /*0d98*/ 	.word	0x00038850
        /*0d9c*/ 	.short	0x010a
        /*0d9e*/ 	.byte	0x3f
	.zero		1


	//   ....[64]....
        /*0da0*/ 	.word	0x00019ad0
        /*0da4*/ 	.word	0x00000007
        /*0da8*/ 	.word	0x00038850
        /*0dac*/ 	.short	0x010a
        /*0dae*/ 	.byte	0x3f
	.zero		1


	//   ....[65]....
        /*0db0*/ 	.word	0x00019c70
        /*0db4*/ 	.word	0x00000000
        /*0db8*/ 	.word	0x00038840
        /*0dbc*/ 	.short	0x010a
        /*0dbe*/ 	.byte	0x3f
	.zero		1


	//   ....[66]....
        /*0dc0*/ 	.word	0x0001a930
        /*0dc4*/ 	.word	0x00000002
        /*0dc8*/ 	.word	0x00038820
        /*0dcc*/ 	.short	0x010a
        /*0dce*/ 	.byte	0x3f
	.zero		1


	//   ....[67]....
        /*0dd0*/ 	.word	0x0001a980
        /*0dd4*/ 	.word	0x00000002
        /*0dd8*/ 	.word	0x00038840
        /*0ddc*/ 	.short	0x010a
        /*0dde*/ 	.byte	0x3f
	.zero		1


	//   ....[68]....
        /*0de0*/ 	.word	0x0001a9d0
        /*0de4*/ 	.word	0x00000002
        /*0de8*/ 	.word	0x00000060
        /*0dec*/ 	.short	0x010a
        /*0dee*/ 	.byte	0x3f
	.zero		1


	//   ....[69]....
        /*0df0*/ 	.word	0x0001aa20
        /*0df4*/ 	.word	0x00000003
        /*0df8*/ 	.word	0x00038840
        /*0dfc*/ 	.short	0x010a
        /*0dfe*/ 	.byte	0x3f
	.zero		1


	//   ....[70]....
        /*0e00*/ 	.word	0x0001aa70
        /*0e04*/ 	.word	0x00000002
        /*0e08*/ 	.word	0x00000060
        /*0e0c*/ 	.short	0x010a
        /*0e0e*/ 	.byte	0x3f
	.zero		1


	//   ....[71]....
        /*0e10*/ 	.word	0x0001aac0
        /*0e14*/ 	.word	0x00000002
        /*0e18*/ 	.word	0x00038840
        /*0e1c*/ 	.short	0x010a
        /*0e1e*/ 	.byte	0x3f
	.zero		1


	//   ....[72]....
        /*0e20*/ 	.word	0x0001ab10
        /*0e24*/ 	.word	0x00000002
        /*0e28*/ 	.word	0x00000060
        /*0e2c*/ 	.short	0x010a
        /*0e2e*/ 	.byte	0x3f
	.zero		1


	//   ....[73]....
        /*0e30*/ 	.word	0x0001ab60
        /*0e34*/ 	.word	0x00000000
        /*0e38*/ 	.word	0x00038860
        /*0e3c*/ 	.short	0x010a
        /*0e3e*/ 	.byte	0x3f
	.zero		1


	//   ....[74]....
        /*0e40*/ 	.word	0x0001b5c0
        /*0e44*/ 	.word	0x00000000
        /*0e48*/ 	.word	0x00038820
        /*0e4c*/ 	.short	0x010a
        /*0e4e*/ 	.byte	0x3f
	.zero		1


	//   ....[75]....
        /*0e50*/ 	.word	0x0001b760
        /*0e54*/ 	.word	0x00000006
        /*0e58*/ 	.word	0x00000000
        /*0e5c*/ 	.short	0x010a
        /*0e5e*/ 	.byte	0x3f
	.zero		1


	//   ....[76]....
        /*0e60*/ 	.word	0x0001b7b0
        /*0e64*/ 	.word	0x00000007
        /*0e68*/ 	.word	0x00000000
        /*0e6c*/ 	.short	0x010a
        /*0e6e*/ 	.byte	0x3f
	.zero		1


	//   ....[77]....
        /*0e70*/ 	.word	0x0001b800
        /*0e74*/ 	.word	0x00000004
        /*0e78*/ 	.word	0x00000000
        /*0e7c*/ 	.short	0x010a
        /*0e7e*/ 	.byte	0x3f
	.zero		1


	//----- nvinfo : EIATTR_NUM_MBARRIERS
	.align		4
.L_597:
        /*0e80*/ 	.byte	0x03, 0x38
        /*0e82*/ 	.short	0x0016


	//----- nvinfo : EIATTR_EXIT_INSTR_OFFSETS
	.align		4
        /*0e84*/ 	.byte	0x04, 0x1c
        /*0e86*/ 	.short	(.L_599 - .L_598)


	//   ....[0]....
.L_598:
        /*0e88*/ 	.word	0x00000a50


	//   ....[1]....
        /*0e8c*/ 	.word	0x000124e0


	//   ....[2]....
        /*0e90*/ 	.word	0x00019860


	//----- nvinfo : EIATTR_MAX_THREADS
	.align		4
.L_599:
        /*0e94*/ 	.byte	0x04, 0x05
        /*0e96*/ 	.short	(.L_601 - .L_600)
.L_600:
        /*0e98*/ 	.word	0x00000180
        /*0e9c*/ 	.word	0x00000001
        /*0ea0*/ 	.word	0x00000001


	//----- nvinfo : EIATTR_CRS_STACK_SIZE
	.align		4
.L_601:
        /*0ea4*/ 	.byte	0x04, 0x1e
        /*0ea6*/ 	.short	(.L_603 - .L_602)
.L_602:
        /*0ea8*/ 	.word	0x00000000


	//----- nvinfo : EIATTR_CBANK_PARAM_SIZE
	.align		4
.L_603:
        /*0eac*/ 	.byte	0x03, 0x19
        /*0eae*/ 	.short	0x0af0


	//----- nvinfo : EIATTR_PARAM_CBANK
	.align		4
        /*0eb0*/ 	.byte	0x04, 0x0a
        /*0eb2*/ 	.short	(.L_605 - .L_604)
	.align		4
.L_604:
        /*0eb4*/ 	.word	index@(.nv.constant0._ZN7cutlass13device_kernelIN5flash11enable_sm90INS1_16FlashAttnFwdSm90INS1_25CollectiveMainloopFwdSm90ILi2EN4cute5tupleIJNS5_1CILi1EEES8_S8_EEENS6_IJNS7_ILi128EEENS7_ILi80EEENS7_ILi256EEEEEELi256ENS_10bfloat16_tEfNS_4arch4Sm90ELb1ELb0ELb1ELb1ELb0ELb0ELb0ELb1ELb1ELb1ELb0ELb0EEENS1_21CollectiveEpilogueFwdINS6_IJSA_SC_SB_EEES9_SE_SG_Li256ELb1ELb1ELb0ELb0EEENS1_36VarlenDynamicPersistentTileSchedulerILi128ELi80ELi256ELi128ELb0ELb1ELb1ELb1ELb1ELb1EEEEEEEEEvNT_6ParamsE)
        /*0eb8*/ 	.short	0x0210
        /*0eba*/ 	.short	0x0af0


	//----- nvinfo : EIATTR_SW_WAR
	.align		4
.L_605:
        /*0ebc*/ 	.byte	0x04, 0x36
        /*0ebe*/ 	.short	(.L_607 - .L_606)
.L_606:
        /*0ec0*/ 	.word	0x00000008
.L_607:


//--------------------- .nv.info._ZN7cutlass13device_kernelIN5flash11enable_sm90INS1_16FlashAttnFwdSm90INS1_25CollectiveMainloopFwdSm90ILi2EN4cute5tupleIJNS5_1CILi1EEES8_S8_EEENS6_IJNS7_ILi128EEENS7_ILi80EEENS7_ILi256EEEEEELi256ENS_10bfloat16_tEfNS_4arch4Sm90ELb1ELb0ELb1ELb1ELb0ELb1ELb0ELb1ELb1ELb1ELb0ELb0EEENS1_21CollectiveEpilogueFwdINS6_IJSA_SC_SB_EEES9_SE_SG_Li256ELb1ELb1ELb0ELb0EEENS1_36VarlenDynamicPersistentTileSchedulerILi128ELi80ELi256ELi128ELb0ELb1ELb1ELb1ELb1ELb1EEEEEEEEEvNT_6ParamsE --------------------------
	.section	.nv.info._ZN7cutlass13device_kernelIN5flash11enable_sm90INS1_16FlashAttnFwdSm90INS1_25CollectiveMainloopFwdSm90ILi2EN4cute5tupleIJNS5_1CILi1EEES8_S8_EEENS6_IJNS7_ILi128EEENS7_ILi80EEENS7_ILi256EEEEEELi256ENS_10bfloat16_tEfNS_4arch4Sm90ELb1ELb0ELb1ELb1ELb0ELb1ELb0ELb1ELb1ELb1ELb0ELb0EEENS1_21CollectiveEpilogueFwdINS6_IJSA_SC_SB_EEES9_SE_SG_Li256ELb1ELb1ELb0ELb0EEENS1_36VarlenDynamicPersistentTileSchedulerILi128ELi80ELi256ELi128ELb0ELb1ELb1ELb1ELb1ELb1EEEEEEEEEvNT_6ParamsE,"",@"SHT_CUDA_INFO"
	.sectionflags	@""
	.align	4


	//----- nvinfo : EIATTR_CUDA_API_VERSION
	.align		4
        /*0000*/ 	.byte	0x04, 0x37
        /*0002*/ 	.short	(.L_609 - .L_608)
.L_608:
        /*0004*/ 	.word	0x00000082


	//----- nvinfo : EIATTR_KPARAM_INFO
	.align		4
.L_609:
        /*0008*/ 	.byte	0x04, 0x17
        /*000a*/ 	.short	(.L_611 - .L_610)
.L_610:
        /*000c*/ 	.word	0x00000000
        /*0010*/ 	.short	0x0000
        /*0012*/ 	.short	0x0070
        /*0014*/ 	.byte	0x00, 0xf0, 0x01, 0x2a


	//----- nvinfo : EIATTR_SPARSE_MMA_MASK
	.align		4
.L_611:
        /*0018*/ 	.byte	0x03, 0x50
        /*001a*/ 	.short	0x0000


	//----- nvinfo : EIATTR_MAXREG_COUNT
	.align		4
        /*001c*/ 	.byte	0x03, 0x1b
        /*001e*/ 	.short	0x00a8


	//----- nvinfo : EIATTR_NUM_BARRIERS
	.align		4
        /*0020*/ 	.byte	0x02, 0x4c
        /*0022*/ 	.byte	0x10
	.zero		1


	//----- nvinfo : EIATTR_EXTERNS
	.align		4
        /*0024*/ 	.byte	0x04, 0x0f
        /*0026*/ 	.short	(.L_613 - .L_612)


	//   ....[0]....
	.align		4
.L_612:
        /*0028*/ 	.word	index@(__assertfail)


	//----- nvinfo : EIATTR_ANNOTATIONS
	.align		4
.L_613:
        /*002c*/ 	.byte	0x04, 0x55
        /*002e*/ 	.short	(.L_615 - .L_614)


	//   ....[0]....
.L_614:
        /* <DEDUP_REMOVED lines=149> */


	//----- nvinfo : EIATTR_MERCURY_ISA_VERSION
	.align		4
.L_615:
        /*0968*/ 	.byte	0x03, 0x5f
        /*096a*/ 	.short	0x0101


	//----- nvinfo : EIATTR_UNUSED_LOAD_BYTE_OFFSET
	.align		4
        /*096c*/ 	.byte	0x04, 0x44
        /*096e*/ 	.short	(.L_617 - .L_616)


	//   ....[0]....
.L_616:
        /*0970*/ 	.word	0x00000aa0
        /*0974*/ 	.word	0x0000fff0


	//   ....[1]....
        /*0978*/ 	.word	0x00025eb0
        /*097c*/ 	.word	0x0000fff0


	//----- nvinfo : EIATTR_INT_WARP_WIDE_INSTR_OFFSETS
	.align		4
.L_617:
        /*0980*/ 	.byte	0x04, 0x31
        /*0982*/ 	.short	(.L_619 - .L_618)


	//   ....[0]....
.L_618:
        /*0984*/ 	.word	0x00000190


	//   ....[1]....
        /*0988*/ 	.word	0x000001d0


	//   ....[2]....
        /*098c*/ 	.word	0x00000240


	//   ....[3]....
        /*0990*/ 	.word	0x0002bda0


	//   ....[4]....
        /*0994*/ 	.word	0x0002be40


	//   ....[5]....
        /*0998*/ 	.word	0x00030590


	//   ....[6]....
        /*099c*/ 	.word	0x00030600


	//----- nvinfo : EIATTR_COOP_GROUP_MASK_REGIDS
	.align		4
.L_619:
        /*09a0*/ 	.byte	0x04, 0x29
        /*09a2*/ 	.short	(.L_621 - .L_620)


	//   ....[0]....
.L_620:
        /*09a4*/ 	.word	0xffffffff


	//   ....[1]....
        /*09a8*/ 	.word	0xffffffff


	//   ....[2]....
        /*09ac*/ 	.word	0xffffffff


	//   ....[3]....
        /*09b0*/ 	.word	0xffffffff


	//   ....[4]....
        /*09b4*/ 	.word	0xffffffff


	//   ....[5]....
        /*09b8*/ 	.word	0xffffffff


	//   ....[6]....
        /*09bc*/ 	.word	0xffffffff


	//   ....[7]....
        /*09c0*/ 	.word	0xffffffff


	//   ....[8]....
        /*09c4*/ 	.word	0xffffffff


	//   ....[9]....
        /*09c8*/ 	.word	0xffffffff


	//   ....[10]....
        /*09cc*/ 	.word	0xffffffff


	//   ....[11]....
        /*09d0*/ 	.word	0xffffffff


	//   ....[12]....
        /*09d4*/ 	.word	0xffffffff


	//   ....[13]....
        /*09d8*/ 	.word	0xffffffff


	//   ....[14]....
        /*09dc*/ 	.word	0xffffffff


	//   ....[15]....
        /*09e0*/ 	.word	0xffffffff


	//   ....[16]....
        /*09e4*/ 	.word	0xffffffff


	//   ....[17]....
        /*09e8*/ 	.word	0xffffffff


	//   ....[18]....
        /*09ec*/ 	.word	0xffffffff


	//   ....[19]....
        /*09f0*/ 	.word	0xffffffff


	//   ....[20]....
        /*09f4*/ 	.word	0xffffffff


	//   ....[21]....
        /*09f8*/ 	.word	0xffffffff


	//   ....[22]....
        /*09fc*/ 	.word	0xffffffff


	//   ....[23]....
        /*0a00*/ 	.word	0xffffffff


	//   ....[24]....
        /*0a04*/ 	.word	0xffffffff


	//   ....[25]....
        /*0a08*/ 	.word	0xffffffff


	//   ....[26]....
        /*0a0c*/ 	.word	0xffffffff


	//   ....[27]....
        /*0a10*/ 	.word	0xffffffff


	//   ....[28]....
        /*0a14*/ 	.word	0xffffffff


	//   ....[29]....
        /*0a18*/ 	.word	0xffffffff


	//   ....[30]....
        /*0a1c*/ 	.word	0xffffffff


	//   ....[31]....
        /*0a20*/ 	.word	0xffffffff


	//   ....[32]....
        /*0a24*/ 	.word	0xffffffff


	//   ....[33]....
        /*0a28*/ 	.word	0xffffffff


	//   ....[34]....
        /*0a2c*/ 	.word	0xffffffff


	//   ....[35]....
        /*0a30*/ 	.word	0xffffffff


	//   ....[36]....
        /*0a34*/ 	.word	0xffffffff


	//   ....[37]....
        /*0a38*/ 	.word	0xffffffff


	//   ....[38]....
        /*0a3c*/ 	.word	0xffffffff


	//   ....[39]....
        /*0a40*/ 	.word	0xffffffff


	//   ....[40]....
        /*0a44*/ 	.word	0xffffffff


	//   ....[41]....
        /*0a48*/ 	.word	0xffffffff


	//   ....[42]....
        /*0a4c*/ 	.word	0xffffffff


	//   ....[43]....
        /*0a50*/ 	.word	0xffffffff


	//   ....[44]....
        /*0a54*/ 	.word	0xffffffff


	//   ....[45]....
        /*0a58*/ 	.word	0xffffffff


	//   ....[46]....
        /*0a5c*/ 	.word	0xffffffff


	//   ....[47]....
        /*0a60*/ 	.word	0xffffffff


	//   ....[48]....
        /*0a64*/ 	.word	0xffffffff


	//   ....[49]....
        /*0a68*/ 	.word	0xffffffff


	//   ....[50]....
        /*0a6c*/ 	.word	0xffffffff


	//   ....[51]....
        /*0a70*/ 	.word	0xffffffff


	//   ....[52]....
        /*0a74*/ 	.word	0xffffffff


	//   ....[53]....
        /*0a78*/ 	.word	0xffffffff


	//   ....[54]....
        /*0a7c*/ 	.word	0xffffffff


	//   ....[55]....
        /*0a80*/ 	.word	0xffffffff


	//   ....[56]....
        /*0a84*/ 	.word	0xffffffff


	//   ....[57]....
        /*0a88*/ 	.word	0xffffffff


	//   ....[58]....
        /*0a8c*/ 	.word	0xffffffff


	//   ....[59]....
        /*0a90*/ 	.word	0xffffffff


	//   ....[60]....
        /*0a94*/ 	.word	0xffffffff


	//   ....[61]....
        /*0a98*/ 	.word	0xffffffff


	//   ....[62]....
        /*0a9c*/ 	.word	0xffffffff


	//   ....[63]....
        /*0aa0*/ 	.word	0xffffffff


	//   ....[64]....
        /*0aa4*/ 	.word	0xffffffff


	//   ....[65]....
        /*0aa8*/ 	.word	0xffffffff


	//   ....[66]....
        /*0aac*/ 	.word	0xffffffff


	//   ....[67]....
        /*0ab0*/ 	.word	0xffffffff


	//   ....[68]....
        /*0ab4*/ 	.word	0xffffffff


	//   ....[69]....
        /*0ab8*/ 	.word	0xffffffff


	//   ....[70]....
        /*0abc*/ 	.word	0xffffffff


	//   ....[71]....
        /*0ac0*/ 	.word	0xffffffff


	//   ....[72]....
        /*0ac4*/ 	.word	0xffffffff


	//   ....[73]....
        /*0ac8*/ 	.word	0xffffffff


	//   ....[74]....
        /*0acc*/ 	.word	0xffffffff


	//   ....[75]....
        /*0ad0*/ 	.word	0xffffffff


	//   ....[76]....
        /*0ad4*/ 	.word	0xffffffff


	//   ....[77]....
        /*0ad8*/ 	.word	0xffffffff


	//   ....[78]....
        /*0adc*/ 	.word	0xffffffff


	//   ....[79]....
        /*0ae0*/ 	.word	0xffffffff


	//   ....[80]....
        /*0ae4*/ 	.word	0xffffffff


	//   ....[81]....
        /*0ae8*/ 	.word	0xffffffff


	//   ....[82]....
        /*0aec*/ 	.word	0xffffffff


	//   ....[83]....
        /*0af0*/ 	.word	0xffffffff


	//   ....[84]....
        /*0af4*/ 	.word	0xffffffff


	//   ....[85]....
        /*0af8*/ 	.word	0xffffffff


	//   ....[86]....
        /*0afc*/ 	.word	0xffffffff


	//   ....[87]....
        /*0b00*/ 	.word	0xffffffff


	//   ....[88]....
        /*0b04*/ 	.word	0xffffffff


	//   ....[89]....
        /*0b08*/ 	.word	0xffffffff


	//   ....[90]....
        /*0b0c*/ 	.word	0xffffffff


	//   ....[91]....
        /*0b10*/ 	.word	0xffffffff


	//   ....[92]....
        /*0b14*/ 	.word	0xffffffff


	//   ....[93]....
        /*0b18*/ 	.word	0xffffffff


	//   ....[94]....
        /*0b1c*/ 	.word	0xffffffff


	//   ....[95]....
        /*0b20*/ 	.word	0xffffffff


	//   ....[96]....
        /*0b24*/ 	.word	0xffffffff


	//   ....[97]....
        /*0b28*/ 	.word	0xffffffff


	//   ....[98]....
        /*0b2c*/ 	.word	0xffffffff


	//   ....[99]....
        /*0b30*/ 	.word	0xffffffff


	//   ....[100]....
        /*0b34*/ 	.word	0xffffffff


	//   ....[101]....
        /*0b38*/ 	.word	0xffffffff


	//   ....[102]....
        /*0b3c*/ 	.word	0xffffffff


	//   ....[103]....
        /*0b40*/ 	.word	0xffffffff


	//   ....[104]....
        /*0b44*/ 	.word	0xffffffff


	//   ....[105]....
        /*0b48*/ 	.word	0xffffffff


	//   ....[106]....
        /*0b4c*/ 	.word	0xffffffff


	//   ....[107]....
        /*0b50*/ 	.word	0xffffffff


	//   ....[108]....
        /*0b54*/ 	.word	0xffffffff


	//   ....[109]....
        /*0b58*/ 	.word	0xffffffff


	//   ....[110]....
        /*0b5c*/ 	.word	0xffffffff


	//   ....[111]....
        /*0b60*/ 	.word	0xffffffff


	//   ....[112]....
        /*0b64*/ 	.word	0xffffffff


	//   ....[113]....
        /*0b68*/ 	.word	0xffffffff


	//   ....[114]....
        /*0b6c*/ 	.word	0xffffffff


	//   ....[115]....
        /*0b70*/ 	.word	0xffffffff


	//   ....[116]....
        /*0b74*/ 	.word	0xffffffff


	//   ....[117]....
        /*0b78*/ 	.word	0xffffffff


	//   ....[118]....
        /*0b7c*/ 	.word	0xffffffff


	//   ....[119]....
        /*0b80*/ 	.word	0xffffffff


	//   ....[120]....
        /*0b84*/ 	.word	0xffffffff


	//   ....[121]....
        /*0b88*/ 	.word	0xffffffff


	//   ....[122]....
        /*0b8c*/ 	.word	0xffffffff


	//   ....[123]....
        /*0b90*/ 	.word	0xffffffff


	//   ....[124]....
        /*0b94*/ 	.word	0xffffffff


	//   ....[125]....
        /*0b98*/ 	.word	0xffffffff


	//   ....[126]....
        /*0b9c*/ 	.word	0xffffffff


	//   ....[127]....
        /*0ba0*/ 	.word	0xffffffff


	//   ....[128]....
        /*0ba4*/ 	.word	0xffffffff


	//   ....[129]....
        /*0ba8*/ 	.word	0xffffffff


	//   ....[130]....
        /*0bac*/ 	.word	0xffffffff


	//   ....[131]....
        /*0bb0*/ 	.word	0xffffffff


	//   ....[132]....
        /*0bb4*/ 	.word	0x0500000f


	//   ....[133]....
        /*0bb8*/ 	.word	0x0500000f


	//   ....[134]....
        /*0bbc*/ 	.word	0x0500000f


	//   ....[135]....
        /*0bc0*/ 	.word	0x0500000f


	//   ....[136]....
        /*0bc4*/ 	.word	0x0500000f


	//   ....[137]....
        /*0bc8*/ 	.word	0x0500000f


	//   ....[138]....
        /*0bcc*/ 	.word	0x0500000f


	//   ....[139]....
        /*0bd0*/ 	.word	0x0500000f


	//   ....[140]....
        /*0bd4*/ 	.word	0x0500000f


	//   ....[141]....
        /*0bd8*/ 	.word	0x0500000f


	//   ....[142]....
        /*0bdc*/ 	.word	0x0500000f


	//   ....[143]....
        /*0be0*/ 	.word	0x0500000f


	//   ....[144]....
        /*0be4*/ 	.word	0x0500000f


	//   ....[145]....
        /*0be8*/ 	.word	0x0500000f


	//   ....[146]....
        /*0bec*/ 	.word	0x0500000f


	//   ....[147]....
        /*0bf0*/ 	.word	0x0500000f


	//   ....[148]....
        /*0bf4*/ 	.word	0x0500000f


	//   ....[149]....
        /*0bf8*/ 	.word	0x0500000f


	//   ....[150]....
        /*0bfc*/ 	.word	0x0500000f


	//   ....[151]....
        /*0c00*/ 	.word	0x0500000f


	//   ....[152]....
        /*0c04*/ 	.word	0x0500000f


	//   ....[153]....
        /*0c08*/ 	.word	0x0500000f


	//   ....[154]....
        /*0c0c*/ 	.word	0x0500000f


	//   ....[155]....
        /*0c10*/ 	.word	0x0500000f


	//   ....[156]....
        /*0c14*/ 	.word	0x0500000f


	//   ....[157]....
        /*0c18*/ 	.word	0x0500000f


	//   ....[158]....
        /*0c1c*/ 	.word	0x0500000f


	//   ....[159]....
        /*0c20*/ 	.word	0x0500000f


	//   ....[160]....
        /*0c24*/ 	.word	0x0500000f


	//   ....[161]....
        /*0c28*/ 	.word	0x0500000f


	//   ....[162]....
        /*0c2c*/ 	.word	0x0500000f


	//   ....[163]....
        /*0c30*/ 	.word	0x0500000f


	//   ....[164]....
        /*0c34*/ 	.word	0x0500000f


	//   ....[165]....
        /*0c38*/ 	.word	0x0500000f


	//   ....[166]....
        /*0c3c*/ 	.word	0x0500000f


	//   ....[167]....
        /*0c40*/ 	.word	0x0500000f


	//   ....[168]....
        /*0c44*/ 	.word	0x0500000f


	//   ....[169]....
        /*0c48*/ 	.word	0x0500000f


	//   ....[170]....
        /*0c4c*/ 	.word	0x0500000f


	//   ....[171]....
        /*0c50*/ 	.word	0x0500000f


	//   ....[172]....
        /*0c54*/ 	.word	0x0500000f


	//   ....[173]....
        /*0c58*/ 	.word	0x0500000f


	//   ....[174]....
        /*0c5c*/ 	.word	0x0500000f


	//   ....[175]....
        /*0c60*/ 	.word	0x0500000f


	//   ....[176]....
        /*0c64*/ 	.word	0x0500000f


	//   ....[177]....
        /*0c68*/ 	.word	0x0500000f


	//   ....[178]....
        /*0c6c*/ 	.word	0x0500000f


	//   ....[179]....
        /*0c70*/ 	.word	0x0500000f


	//   ....[180]....
        /*0c74*/ 	.word	0x0500000f


	//   ....[181]....
        /*0c78*/ 	.word	0x0500000f


	//   ....[182]....
        /*0c7c*/ 	.word	0x0500000f


	//   ....[183]....
        /*0c80*/ 	.word	0x0500000f


	//   ....[184]....
        /*0c84*/ 	.word	0x0500000f


	//   ....[185]....
        /*0c88*/ 	.word	0x0500000f


	//   ....[186]....
        /*0c8c*/ 	.word	0x0500000f


	//   ....[187]....
        /*0c90*/ 	.word	0x0500000f


	//   ....[188]....
        /*0c94*/ 	.word	0x0500000f


	//   ....[189]....
        /*0c98*/ 	.word	0x0500000f


	//   ....[190]....
        /*0c9c*/ 	.word	0x0500000f


	//   ....[191]....
        /*0ca0*/ 	.word	0x0500000f


	//   ....[192]....
        /*0ca4*/ 	.word	0x0500000f


	//   ....[193]....
        /*0ca8*/ 	.word	0x0500000f


	//   ....[194]....
        /*0cac*/ 	.word	0x0500000f


	//   ....[195]....
        /*0cb0*/ 	.word	0x0500000f


	//   ....[196]....
        /*0cb4*/ 	.word	0x0500000f


	//   ....[197]....
        /*0cb8*/ 	.word	0x0500000f


	//   ....[198]....
        /*0cbc*/ 	.word	0x0500000f


	//   ....[199]....
        /*0cc0*/ 	.word	0x0500000f


	//----- nvinfo : EIATTR_COOP_GROUP_INSTR_OFFSETS
	.align		4
.L_621:
        /*0cc4*/ 	.byte	0x04, 0x28
        /*0cc6*/ 	.short	(.L_623 - .L_622)


	//   ....[0]....
.L_622:
        /*0cc8*/ 	.word	0x00000060


	//   ....[1]....
        /*0ccc*/ 	.word	0x000001a0


	//   ....[2]....
        /*0cd0*/ 	.word	0x000001f0


	//   ....[3]....
        /*0cd4*/ 	.word	0x00000420


	//   ....[4]....
        /*0cd8*/ 	.word	0x00000580


	//   ....[5]....
        /*0cdc*/ 	.word	0x000006a0


	//   ....[6]....
        /*0ce0*/ 	.word	0x00000800


	//   ....[7]....
        /*0ce4*/ 	.word	0x0000b780


	//   ....[8]....
        /*0ce8*/ 	.word	0x0000bef0


	//   ....[9]....
        /*0cec*/ 	.word	0x0000bf00


	//   ....[10]....
        /*0cf0*/ 	.word	0x0000bf10


	//   ....[11]....
        /*0cf4*/ 	.word	0x0000bf20


	//   ....[12]....
        /*0cf8*/ 	.word	0x0000c510


	//   ....[13]....
        /*0cfc*/ 	.word	0x0000c520


	//   ....[14]....
        /*0d00*/ 	.word	0x0000c530


	//   ....[15]....
        /*0d04*/ 	.word	0x0000c540


	//   ....[16]....
        /*0d08*/ 	.word	0x0000cb10


	//   ....[17]....
        /*0d0c*/ 	.word	0x0000cb20


	//   ....[18]....
        /*0d10*/ 	.word	0x0000cb30


	//   ....[19]....
        /*0d14*/ 	.word	0x0000cb40


	//   ....[20]....
        /*0d18*/ 	.word	0x0000d130


	//   ....[21]....
        /*0d1c*/ 	.word	0x0000d140


	//   ....[22]....
        /*0d20*/ 	.word	0x0000d150


	//   ....[23]....
        /*0d24*/ 	.word	0x0000d160


	//   ....[24]....
        /*0d28*/ 	.word	0x00010c40


	//   ....[25]....
        /*0d2c*/ 	.word	0x00010c50


	//   ....[26]....
        /*0d30*/ 	.word	0x00010c60


	//   ....[27]....
        /*0d34*/ 	.word	0x00010c70


	//   ....[28]....
        /*0d38*/ 	.word	0x00011150


	//   ....[29]....
        /*0d3c*/ 	.word	0x00011160


	//   ....[30]....
        /*0d40*/ 	.word	0x00011170


	//   ....[31]....
        /*0d44*/ 	.word	0x00011180


	//   ....[32]....
        /*0d48*/ 	.word	0x00011640


	//   ....[33]....
        /*0d4c*/ 	.word	0x00011650


	//   ....[34]....
        /*0d50*/ 	.word	0x00011660


	//   ....[35]....
        /*0d54*/ 	.word	0x00011670


	//   ....[36]....
        /*0d58*/ 	.word	0x00011b50


	//   ....[37]....
        /*0d5c*/ 	.word	0x00011b60


	//   ....[38]....
        /*0d60*/ 	.word	0x00011b70


	//   ....[39]....
        /*0d64*/ 	.word	0x00011b80


	//   ....[40]....
        /*0d68*/ 	.word	0x00018ef0


	//   ....[41]....
        /*0d6c*/ 	.word	0x00018f50


	//   ....[42]....
        /*0d70*/ 	.word	0x00019670


	//   ....[43]....
        /*0d74*/ 	.word	0x00019790


	//   ....[44]....
        /*0d78*/ 	.word	0x00019c70


	//   ....[45]....
        /*0d7c*/ 	.word	0x00019d40


	//   ....[46]....
        /*0d80*/ 	.word	0x0001e5b0


	//   ....[47]....
        /*0d84*/ 	.word	0x0001ea90


	//   ....[48]....
        /*0d88*/ 	.word	0x0001ec20


	//   ....[49]....
        /*0d8c*/ 	.word	0x0001ed20


	//   ....[50]....
        /*0d90*/ 	.word	0x0001f1a0


	//   ....[51]....
        /*0d94*/ 	.word	0x0001f200


	//   ....[52]....
        /*0d98*/ 	.word	0x00023cc0


	//   ....[53]....
        /*0d9c*/ 	.word	0x00023cf0


	//   ....[54]....
        /*0da0*/ 	.word	0x00023fe0


	//   ....[55]....
        /*0da4*/ 	.word	0x000240a0


	//   ....[56]....
        /*0da8*/ 	.word	0x00025420


	//   ....[57]....
        /*0dac*/ 	.word	0x000254a0


	//   ....[58]....
        /*0db0*/ 	.word	0x000254c0


	//   ....[59]....
        /*0db4*/ 	.word	0x000254d0


	//   ....[60]....
        /*0db8*/ 	.word	0x000270c0


	//   ....[61]....
        /*0dbc*/ 	.word	0x00027110


	//   ....[62]....
        /*0dc0*/ 	.word	0x000271d0


	//   ....[63]....
        /*0dc4*/ 	.word	0x00027230


	//   ....[64]....
        /*0dc8*/ 	.word	0x00027890


	//   ....[65]....
        /*0dcc*/ 	.word	0x000278d0


	//   ....[66]....
        /*0dd0*/ 	.word	0x00027a40


	//   ....[67]....
        /*0dd4*/ 	.word	0x00027a60


	//   ....[68]....
        /*0dd8*/ 	.word	0x00027bb0


	//   ....[69]....
        /*0ddc*/ 	.word	0x00027bd0


	//   ....[70]....
        /*0de0*/ 	.word	0x00027d30


	//   ....[71]....
        /*0de4*/ 	.word	0x00027d50


	//   ....[72]....
        /*0de8*/ 	.word	0x00028670


	//   ....[73]....
        /*0dec*/ 	.word	0x00028690


	//   ....[74]....
        /*0df0*/ 	.word	0x00028810


	//   ....[75]....
        /*0df4*/ 	.word	0x00028830


	//   ....[76]....
        /*0df8*/ 	.word	0x00028980


	//   ....[77]....
        /*0dfc*/ 	.word	0x000289a0


	//   ....[78]....
        /*0e00*/ 	.word	0x00028b00


	//   ....[79]....
        /*0e04*/ 	.word	0x00028b20


	//   ....[80]....
        /*0e08*/ 	.word	0x00028d00


	//   ....[81]....
        /*0e0c*/ 	.word	0x00028ee0


	//   ....[82]....
        /*0e10*/ 	.word	0x00028f10


	//   ....[83]....
        /*0e14*/ 	.word	0x00028f40


	//   ....[84]....
        /*0e18*/ 	.word	0x00028f70


	//   ....[85]....
        /*0e1c*/ 	.word	0x00028fa0


	//   ....[86]....
        /*0e20*/ 	.word	0x00028fd0


	//   ....[87]....
        /*0e24*/ 	.word	0x00029150


	//   ....[88]....
        /*0e28*/ 	.word	0x00029180


	//   ....[89]....
        /*0e2c*/ 	.word	0x000291b0


	//   ....[90]....
        /*0e30*/ 	.word	0x000291e0


	//   ....[91]....
        /*0e34*/ 	.word	0x00029210


	//   ....[92]....
        /*0e38*/ 	.word	0x00029240


	//   ....[93]....
        /*0e3c*/ 	.word	0x000292f0


	//   ....[94]....
        /*0e40*/ 	.word	0x00029350


	//   ....[95]....
        /*0e44*/ 	.word	0x000293e0


	//   ....[96]....
        /*0e48*/ 	.word	0x0002a390


	//   ....[97]....
        /*0e4c*/ 	.word	0x0002c3c0


	//   ....[98]....
        /*0e50*/ 	.word	0x0002d0f0


	//   ....[99]....
        /*0e54*/ 	.word	0x0002d100


	//   ....[100]....
        /*0e58*/ 	.word	0x0002d120


	//   ....[101]....
        /*0e5c*/ 	.word	0x0002d1d0


	//   ....[102]....
        /*0e60*/ 	.word	0x0002d220


	//   ....[103]....
        /*0e64*/ 	.word	0x0002d2a0


	//   ....[104]....
        /*0e68*/ 	.word	0x0002d2f0


	//   ....[105]....
        /*0e6c*/ 	.word	0x0002d370


	//   ....[106]....
        /*0e70*/ 	.word	0x0002d3c0


	//   ....[107]....
        /*0e74*/ 	.word	0x0002d440


	//   ....[108]....
        /*0e78*/ 	.word	0x0002d490


	//   ....[109]....
        /*0e7c*/ 	.word	0x0002d510


	//   ....[110]....
        /*0e80*/ 	.word	0x0002d560


	//   ....[111]....
        /*0e84*/ 	.word	0x0002d5e0


	//   ....[112]....
        /*0e88*/ 	.word	0x0002d600


	//   ....[113]....
        /*0e8c*/ 	.word	0x0002d640


	//   ....[114]....
        /*0e90*/ 	.word	0x00030f20


	//   ....[115]....
        /*0e94*/ 	.word	0x00030f40


	//   ....[116]....
        /*0e98*/ 	.word	0x00030f80


	//   ....[117]....
        /*0e9c*/ 	.word	0x00030fb0


	//   ....[118]....
        /*0ea0*/ 	.word	0x00030fe0


	//   ....[119]....
        /*0ea4*/ 	.word	0x00031010


	//   ....[120]....
        /*0ea8*/ 	.word	0x00031040


	//   ....[121]....
        /*0eac*/ 	.word	0x00031070


	//   ....[122]....
        /*0eb0*/ 	.word	0x00031200


	//   ....[123]....
        /*0eb4*/ 	.word	0x00031240


	//   ....[124]....
        /*0eb8*/ 	.word	0x00031270


	//   ....[125]....
        /*0ebc*/ 	.word	0x000312a0


	//   ....[126]....
        /*0ec0*/ 	.word	0x000312d0


	//   ....[127]....
        /*0ec4*/ 	.word	0x00031300


	//   ....[128]....
        /*0ec8*/ 	.word	0x000313c0


	//   ....[129]....
        /*0ecc*/ 	.word	0x000313e0


	//   ....[130]....
        /*0ed0*/ 	.word	0x00031450


	//   ....[131]....
        /*0ed4*/ 	.word	0x00031b30


	//   ....[132]....
        /*0ed8*/ 	.word	0x00031f90


	//   ....[133]....
        /*0edc*/ 	.word	0x00032020


	//   ....[134]....
        /*0ee0*/ 	.word	0x00032070


	//   ....[135]....
        /*0ee4*/ 	.word	0x000320c0


	//   ....[136]....
        /*0ee8*/ 	.word	0x00032150


	//   ....[137]....
        /*0eec*/ 	.word	0x000321e0


	//   ....[138]....
        /*0ef0*/ 	.word	0x00032230


	//   ....[139]....
        /*0ef4*/ 	.word	0x00032280


	//   ....[140]....
        /*0ef8*/ 	.word	0x00032310


	//   ....[141]....
        /*0efc*/ 	.word	0x000323a0


	//   ....[142]....
        /*0f00*/ 	.word	0x000323f0


	//   ....[143]....
        /*0f04*/ 	.word	0x00032440


	//   ....[144]....
        /*0f08*/ 	.word	0x000324d0


	//   ....[145]....
        /*0f0c*/ 	.word	0x00032560


	//   ....[146]....
        /*0f10*/ 	.word	0x000325b0


	//   ....[147]....
        /*0f14*/ 	.word	0x00032600


	//   ....[148]....
        /*0f18*/ 	.word	0x000326f0


	//   ....[149]....
        /*0f1c*/ 	.word	0x00032780


	//   ....[150]....
        /*0f20*/ 	.word	0x000327d0


	//   ....[151]....
        /*0f24*/ 	.word	0x00032820


	//   ....[152]....
        /*0f28*/ 	.word	0x000328b0


	//   ....[153]....
        /*0f2c*/ 	.word	0x00032940


	//   ....[154]....
        /*0f30*/ 	.word	0x00032990


	//   ....[155]....
        /*0f34*/ 	.word	0x000329e0


	//   ....[156]....
        /*0f38*/ 	.word	0x00032a70


	//   ....[157]....
        /*0f3c*/ 	.word	0x00032b00


	//   ....[158]....
        /*0f40*/ 	.word	0x00032b50


	//   ....[159]....
        /*0f44*/ 	.word	0x00032ba0


	//   ....[160]....
        /*0f48*/ 	.word	0x00032c30


	//   ....[161]....
        /*0f4c*/ 	.word	0x00032cc0


	//   ....[162]....
        /*0f50*/ 	.word	0x00032d10


	//   ....[163]....
        /*0f54*/ 	.word	0x00032d60


	//   ....[164]....
        /*0f58*/ 	.word	0x00033060


	//   ....[165]....
        /*0f5c*/ 	.word	0x00033360


	//   ....[166]....
        /*0f60*/ 	.word	0x000334d0


	//   ....[167]....
        /*0f64*/ 	.word	0x00033520


	//   ....[168]....
        /*0f68*/ 	.word	0x000336b0


	//   ....[169]....
        /*0f6c*/ 	.word	0x00033700


	//   ....[170]....
        /*0f70*/ 	.word	0x00033830


	//   ....[171]....
        /*0f74*/ 	.word	0x000338a0


	//   ....[172]....
        /*0f78*/ 	.word	0x000339d0


	//   ....[173]....
        /*0f7c*/ 	.word	0x00033a40


	//   ....[174]....
        /*0f80*/ 	.word	0x00033b70


	//   ....[175]....
        /*0f84*/ 	.word	0x00033be0


	//   ....[176]....
        /*0f88*/ 	.word	0x00033d10


	//   ....[177]....
        /*0f8c*/ 	.word	0x00033d80


	//   ....[178]....
        /*0f90*/ 	.word	0x00033eb0


	//   ....[179]....
        /*0f94*/ 	.word	0x00033f20


	//   ....[180]....
        /*0f98*/ 	.word	0x00034050


	//   ....[181]....
        /*0f9c*/ 	.word	0x000340a0


	//   ....[182]....
        /*0fa0*/ 	.word	0x000343d0


	//   ....[183]....
        /*0fa4*/ 	.word	0x00034480


	//   ....[184]....
        /*0fa8*/ 	.word	0x00034590


	//   ....[185]....
        /*0fac*/ 	.word	0x00034620


	//   ....[186]....
        /*0fb0*/ 	.word	0x000346a0


	//   ....[187]....
        /*0fb4*/ 	.word	0x00034720


	//   ....[188]....
        /*0fb8*/ 	.word	0x000347a0


	//   ....[189]....
        /*0fbc*/ 	.word	0x00034830


	//   ....[190]....
        /*0fc0*/ 	.word	0x000348d0


	//   ....[191]....
        /*0fc4*/ 	.word	0x000349a0


	//   ....[192]....
        /*0fc8*/ 	.word	0x00034a20


	//   ....[193]....
        /*0fcc*/ 	.word	0x00034aa0


	//   ....[194]....
        /*0fd0*/ 	.word	0x00034b20


	//   ....[195]....
        /*0fd4*/ 	.word	0x00034bb0


	//   ....[196]....
        /*0fd8*/ 	.word	0x00034c30


	//   ....[197]....
        /*0fdc*/ 	.word	0x00034cd0


	//   ....[198]....
        /*0fe0*/ 	.word	0x00034d60


	//   ....[199]....
        /*0fe4*/ 	.word	0x00034e90


	//----- nvinfo : EIATTR_REG_RECONFIG
	.align		4
.L_623:
        /*0fe8*/ 	.byte	0x01, 0x54
	.zero		2


	//----- nvinfo : EIATTR_SYSCALL_OFFSETS
	.align		4
        /*0fec*/ 	.byte	0x04, 0x46
        /*0fee*/ 	.short	(.L_625 - .L_624)


	//   ....[0]....
.L_624:
        /*0ff0*/ 	.word	0x00001bf0


	//   ....[1]....
        /*0ff4*/ 	.word	0x00001d40


	//   ....[2]....
        /*0ff8*/ 	.word	0x0000b920


	//   ....[3]....
        /*0ffc*/ 	.word	0x0000bc50


	//   ....[4]....
        /*1000*/ 	.word	0x0002bfb0


	//   ....[5]....
        /*1004*/ 	.word	0x0002c110


	//   ....[6]....
        /*1008*/ 	.word	0x0002c210


	//   ....[7]....
        /*100c*/ 	.word	0x0002cc70


	//----- nvinfo : EIATTR_MBARRIER_INSTR_OFFSETS
	.align		4
.L_625:
        /*1010*/ 	.byte	0x04, 0x39
        /*1012*/ 	.short	(.L_627 - .L_626)


	//   ....[0]....
.L_626:
        /*1014*/ 	.word	0x000002d0
        /*1018*/ 	.word	0x000000ff
        /*101c*/ 	.word	0x00038800
        /*1020*/ 	.short	0x0100
        /*1022*/ 	.byte	0x08
	.zero		1


	//   ....[1]....
        /*1024*/ 	.word	0x000002e0
        /*1028*/ 	.word	0x000000ff
        /*102c*/ 	.word	0x00038820
        /*1030*/ 	.short	0x0100
        /*1032*/ 	.byte	0x08
	.zero		1


	//   ....[2]....
        /*1034*/ 	.word	0x000003d0
        /*1038*/ 	.word	0x000000ff
        /*103c*/ 	.word	0x00038830
        /*1040*/ 	.short	0x0100
        /*1042*/ 	.byte	0x08
	.zero		1


	//   ....[3]....
        /*1044*/ 	.word	0x000003e0
        /*1048*/ 	.word	0x000000ff
        /*104c*/ 	.word	0x00038840
        /*1050*/ 	.short	0x0100
        /*1052*/ 	.byte	0x08
	.zero		1


	//   ....[4]....
        /*1054*/ 	.word	0x000003f0
        /*1058*/ 	.word	0x000000ff
        /*105c*/ 	.word	0x00038838
        /*1060*/ 	.short	0x0100
        /*1062*/ 	.byte	0x08
	.zero		1


	//   ....[5]....
        /*1064*/ 	.word	0x00000400
        /*1068*/ 	.word	0x000000ff
        /*106c*/ 	.word	0x00038848
        /*1070*/ 	.short	0x0100
        /*1072*/ 	.byte	0x08
	.zero		1


	//   ....[6]....
        /*1074*/ 	.word	0x00000530
        /*1078*/ 	.word	0x000000ff
        /*107c*/ 	.word	0x00038850
        /*1080*/ 	.short	0x0100
        /*1082*/ 	.byte	0x08
	.zero		1


	//   ....[7]....
        /*1084*/ 	.word	0x00000540
        /*1088*/ 	.word	0x000000ff
        /*108c*/ 	.word	0x00038860
        /*1090*/ 	.short	0x0100
        /*1092*/ 	.byte	0x08
	.zero		1


	//   ....[8]....
        /*1094*/ 	.word	0x00000550
        /*1098*/ 	.word	0x000000ff
        /*109c*/ 	.word	0x00038858
        /*10a0*/ 	.short	0x0100
        /*10a2*/ 	.byte	0x08
	.zero		1


	//   ....[9]....
        /*10a4*/ 	.word	0x00000560
        /*10a8*/ 	.word	0x000000ff
        /*10ac*/ 	.word	0x00038868
        /*10b0*/ 	.short	0x0100
        /*10b2*/ 	.byte	0x08
	.zero		1


	//   ....[10]....
        /*10b4*/ 	.word	0x00000650
        /*10b8*/ 	.word	0x000000ff
        /*10bc*/ 	.word	0x00038870
        /*10c0*/ 	.short	0x0100
        /*10c2*/ 	.byte	0x06
	.zero		1


	//   ....[11]....
        /*10c4*/ 	.word	0x00000660
        /*10c8*/ 	.word	0x000000ff
        /*10cc*/ 	.word	0x00038880
        /*10d0*/ 	.short	0x0100
        /*10d2*/ 	.byte	0x06
	.zero		1


	//   ....[12]....
        /*10d4*/ 	.word	0x00000670
        /*10d8*/ 	.word	0x000000ff
        /*10dc*/ 	.word	0x00038878
        /*10e0*/ 	.short	0x0100
        /*10e2*/ 	.byte	0x06
	.zero		1


	//   ....[13]....
        /*10e4*/ 	.word	0x00000680
        /*10e8*/ 	.word	0x000000ff
        /*10ec*/ 	.word	0x00038888
        /*10f0*/ 	.short	0x0100
        /*10f2*/ 	.byte	0x06
	.zero		1


	//   ....[14]....
        /*10f4*/ 	.word	0x000007b0
        /*10f8*/ 	.word	0x000000ff
        /*10fc*/ 	.word	0x00038890
        /*1100*/ 	.short	0x0100
        /*1102*/ 	.byte	0x08
	.zero		1


	//   ....[15]....
        /*1104*/ 	.word	0x000007c0
        /*1108*/ 	.word	0x000000ff
        /*110c*/ 	.word	0x000388a0
        /*1110*/ 	.short	0x0100
        /*1112*/ 	.byte	0x08
	.zero		1


	//   ....[16]....
        /*1114*/ 	.word	0x000007d0
        /*1118*/ 	.word	0x000000ff
        /*111c*/ 	.word	0x00038898
        /*1120*/ 	.short	0x0100
        /*1122*/ 	.byte	0x08
	.zero		1


	//   ....[17]....
        /*1124*/ 	.word	0x000007e0
        /*1128*/ 	.word	0x000000ff
        /*112c*/ 	.word	0x000388a8
        /*1130*/ 	.short	0x0100
        /*1132*/ 	.byte	0x08
	.zero		1


	//   ....[18]....
        /*1134*/ 	.word	0x00000910
        /*1138*/ 	.word	0x000000ff
        /*113c*/ 	.word	0x000388b0
        /*1140*/ 	.short	0x0100
        /*1142*/ 	.byte	0x08
	.zero		1


	//   ....[19]....
        /*1144*/ 	.word	0x00000920
        /*1148*/ 	.word	0x000000ff
        /*114c*/ 	.word	0x000388c0
        /*1150*/ 	.short	0x0100
        /*1152*/ 	.byte	0x08
	.zero		1


	//   ....[20]....
        /*1154*/ 	.word	0x00000930
        /*1158*/ 	.word	0x000000ff
        /*115c*/ 	.word	0x000388b8
        /*1160*/ 	.short	0x0100
        /*1162*/ 	.byte	0x08
	.zero		1


	//   ....[21]....
        /*1164*/ 	.word	0x00000940
        /*1168*/ 	.word	0x000000ff
        /*116c*/ 	.word	0x000388c8
        /*1170*/ 	.short	0x0100
        /*1172*/ 	.byte	0x08
	.zero		1


	//   ....[22]....
        /*1174*/ 	.word	0x000039a0
        /*1178*/ 	.word	0x00000000
        /*117c*/ 	.word	0x00038890
        /*1180*/ 	.short	0x010a
        /*1182*/ 	.byte	0x3f
	.zero		1


	//   ....[23]....
        /*1184*/ 	.word	0x00007130
        /*1188*/ 	.word	0x00000000
        /*118c*/ 	.word	0x00038890
        /*1190*/ 	.short	0x010a
        /*1192*/ 	.byte	0x3f
	.zero		1


	//   ....[24]....
        /*1194*/ 	.word	0x0000a540
        /*1198*/ 	.word	0x00000000
        /*119c*/ 	.word	0x00038890
        /*11a0*/ 	.short	0x010a
        /*11a2*/ 	.byte	0x3f
	.zero		1


	//   ....[25]....
        /*11a4*/ 	.word	0x0000a9a0
        /*11a8*/ 	.word	0x00000024
        /*11ac*/ 	.word	0x00000000
        /*11b0*/ 	.short	0x0101
        /*11b2*/ 	.byte	0x3f
	.zero		1


	//   ....[26]....
        /*11b4*/ 	.word	0x0000a9e0
        /*11b8*/ 	.word	0x00000000
        /*11bc*/ 	.word	0x000388b0
        /*11c0*/ 	.short	0x010a
        /*11c2*/ 	.byte	0x3f
	.zero		1


	//   ....[27]....
        /*11c4*/ 	.word	0x0000b150
        /*11c8*/ 	.word	0x00000000
        /*11cc*/ 	.word	0x00000000
        /*11d0*/ 	.short	0x0101
        /*11d2*/ 	.byte	0x3f
	.zero		1


	//   ....[28]....
        /*11d4*/ 	.word	0x0000b9b0
        /*11d8*/ 	.word	0x00000010
        /*11dc*/ 	.word	0x00038800
        /*11e0*/ 	.short	0x010a
        /*11e2*/ 	.byte	0x3f
	.zero		1


	//   ....[29]....
        /*11e4*/ 	.word	0x0000ba00
        /*11e8*/ 	.word	0x00000010
        /*11ec*/ 	.word	0x00038800
        /*11f0*/ 	.short	0x010a
        /*11f2*/ 	.byte	0x3f
	.zero		1


	//   ....[30]....
        /*11f4*/ 	.word	0x0000d560
        /*11f8*/ 	.word	0x00000010
        /*11fc*/ 	.word	0x00038800
        /*1200*/ 	.short	0x010a
        /*1202*/ 	.byte	0x3f
	.zero		1


	//   ....[31]....
        /*1204*/ 	.word	0x00011e60
        /*1208*/ 	.word	0x00000010
        /*120c*/ 	.word	0x00038800
        /*1210*/ 	.short	0x010a
        /*1212*/ 	.byte	0x3f
	.zero		1


	//   ....[32]....
        /*1214*/ 	.word	0x00015970
        /*1218*/ 	.word	0x00000000
        /*121c*/ 	.word	0x00038830
        /*1220*/ 	.short	0x010a
        /*1222*/ 	.byte	0x3f
	.zero		1


	//   ....[33]....
        /*1224*/ 	.word	0x000159e0
        /*1228*/ 	.word	0x00000000
        /*122c*/ 	.word	0x00038830
        /*1230*/ 	.short	0x010a
        /*1232*/ 	.byte	0x3f
	.zero		1


	//   ....[34]....
        /*1234*/ 	.word	0x000194e0
        /*1238*/ 	.word	0x00000000
        /*123c*/ 	.word	0x00000000
        /*1240*/ 	.short	0x0101
        /*1242*/ 	.byte	0x3f
	.zero		1


	//   ....[35]....
        /*1244*/ 	.word	0x0001a7a0
        /*1248*/ 	.word	0x0000000b
        /*124c*/ 	.word	0x00038830
        /*1250*/ 	.short	0x010a
        /*1252*/ 	.byte	0x3f
	.zero		1


	//   ....[36]....
        /*1254*/ 	.word	0x0001a820
        /*1258*/ 	.word	0x0000000b
        /*125c*/ 	.word	0x00038830
        /*1260*/ 	.short	0x010a
        /*1262*/ 	.byte	0x3f
	.zero		1


	//   ....[37]....
        /*1264*/ 	.word	0x0001df40
        /*1268*/ 	.word	0x00000009
        /*126c*/ 	.word	0x00038850
        /*1270*/ 	.short	0x010a
        /*1272*/ 	.byte	0x3f
	.zero		1


	//   ....[38]....
        /*1274*/ 	.word	0x0001df90
        /*1278*/ 	.word	0x00000009
        /*127c*/ 	.word	0x00038850
        /*1280*/ 	.short	0x010a
        /*1282*/ 	.byte	0x3f
	.zero		1


	//   ....[39]....
        /*1284*/ 	.word	0x0001f4e0
        /*1288*/ 	.word	0x0000000b
        /*128c*/ 	.word	0x00000000
        /*1290*/ 	.short	0x0101
        /*1292*/ 	.byte	0x3f
	.zero		1


	//   ....[40]....
        /*1294*/ 	.word	0x0001f520
        /*1298*/ 	.word	0x00000009
        /*129c*/ 	.word	0x00000000
        /*12a0*/ 	.short	0x0101
        /*12a2*/ 	.byte	0x3f
	.zero		1


	//   ....[41]....
        /*12a4*/ 	.word	0x0001fbc0
        /*12a8*/ 	.word	0x00000003
        /*12ac*/ 	.word	0x00038830
        /*12b0*/ 	.short	0x010a
        /*12b2*/ 	.byte	0x3f
	.zero		1


	//   ....[42]....
        /*12b4*/ 	.word	0x0001fc40
        /*12b8*/ 	.word	0x00000003
        /*12bc*/ 	.word	0x00038830
        /*12c0*/ 	.short	0x010a
        /*12c2*/ 	.byte	0x3f
	.zero		1


	//   ....[43]....
        /*12c4*/ 	.word	0x00023360
        /*12c8*/ 	.word	0x00000009
        /*12cc*/ 	.word	0x00038850
        /*12d0*/ 	.short	0x010a
        /*12d2*/ 	.byte	0x3f
	.zero		1


	//   ....[44]....
        /*12d4*/ 	.word	0x000233b0
        /*12d8*/ 	.word	0x00000009
        /*12dc*/ 	.word	0x00038850
        /*12e0*/ 	.short	0x010a
        /*12e2*/ 	.byte	0x3f
	.zero		1


	//   ....[45]....
        /*12e4*/ 	.word	0x00024480
        /*12e8*/ 	.word	0x0000009d
        /*12ec*/ 	.word	0x00000000
        /*12f0*/ 	.short	0x0101
        /*12f2*/ 	.byte	0x3f
	.zero		1


	//   ....[46]....
        /*12f4*/ 	.word	0x00024500
        /*12f8*/ 	.word	0x00000009
        /*12fc*/ 	.word	0x00000000
        /*1300*/ 	.short	0x0101
        /*1302*/ 	.byte	0x3f
	.zero		1


	//   ....[47]....
        /*1304*/ 	.word	0x000250f0
        /*1308*/ 	.word	0x00000000
        /*130c*/ 	.word	0x00038850
        /*1310*/ 	.short	0x010a
        /*1312*/ 	.byte	0x3f
	.zero		1


	//   ....[48]....
        /*1314*/ 	.word	0x00025190
        /*1318*/ 	.word	0x00000000
        /*131c*/ 	.word	0x00038850
        /*1320*/ 	.short	0x010a
        /*1322*/ 	.byte	0x3f
	.zero		1


	//   ....[49]....
        /*1324*/ 	.word	0x00025690
        /*1328*/ 	.word	0x0000000b
        /*132c*/ 	.word	0x00000000
        /*1330*/ 	.short	0x0101
        /*1332*/ 	.byte	0x3f
	.zero		1


	//   ....[50]....
        /*1334*/ 	.word	0x000278c0
        /*1338*/ 	.word	0x00000000
        /*133c*/ 	.word	0x00000000
        /*1340*/ 	.short	0x0101
        /*1342*/ 	.byte	0x3f
	.zero		1


	//   ....[51]....
        /*1344*/ 	.word	0x0002a480
        /*1348*/ 	.word	0x00000004
        /*134c*/ 	.word	0x00038820
        /*1350*/ 	.short	0x010a
        /*1352*/ 	.byte	0x3f
	.zero		1


	//   ....[52]....
        /*1354*/ 	.word	0x0002a560
        /*1358*/ 	.word	0x00000006
        /*135c*/ 	.word	0x000388a0
        /*1360*/ 	.short	0x010a
        /*1362*/ 	.byte	0x3f
	.zero		1


	//   ....[53]....
        /*1364*/ 	.word	0x0002aaa0
        /*1368*/ 	.word	0x00000006
        /*136c*/ 	.word	0x000388c0
        /*1370*/ 	.short	0x010a
        /*1372*/ 	.byte	0x3f
	.zero		1


	//   ....[54]....
        /*1374*/ 	.word	0x0002b130
        /*1378*/ 	.word	0x00000006
        /*137c*/ 	.word	0x000388a0
        /*1380*/ 	.short	0x010a
        /*1382*/ 	.byte	0x3f
	.zero		1


	//   ....[55]....
        /*1384*/ 	.word	0x0002b660
        /*1388*/ 	.word	0x00000006
        /*138c*/ 	.word	0x000388c0
        /*1390*/ 	.short	0x010a
        /*1392*/ 	.byte	0x3f
	.zero		1


	//   ....[56]....
        /*1394*/ 	.word	0x0002c680
        /*1398*/ 	.word	0x00000000
        /*139c*/ 	.word	0x00038840
        /*13a0*/ 	.short	0x010a
        /*13a2*/ 	.byte	0x3f
	.zero		1


	//   ....[57]....
        /*13a4*/ 	.word	0x0002d7e0
        /*13a8*/ 	.word	0x00000008
        /*13ac*/ 	.word	0x00038800
        /*13b0*/ 	.short	0x0107
        /*13b2*/ 	.byte	0x3f
	.zero		1


	//   ....[58]....
        /*13b4*/ 	.word	0x0002d8e0
        /*13b8*/ 	.word	0x00000002
        /*13bc*/ 	.word	0x00038800
        /*13c0*/ 	.short	0x0101
        /*13c2*/ 	.byte	0x3f
	.zero		1


	//   ....[59]....
        /*13c4*/ 	.word	0x0002d900
        /*13c8*/ 	.word	0x00000002
        /*13cc*/ 	.word	0x00038820
        /*13d0*/ 	.short	0x010a
        /*13d2*/ 	.byte	0x3f
	.zero		1


	//   ....[60]....
        /*13d4*/ 	.word	0x0002dc70
        /*13d8*/ 	.word	0x00000003
        /*13dc*/ 	.word	0x00038840
        /*13e0*/ 	.short	0x010a
        /*13e2*/ 	.byte	0x3f
	.zero		1


	//   ....[61]....
        /*13e4*/ 	.word	0x0002e230
        /*13e8*/ 	.word	0x00000000
        /*13ec*/ 	.word	0x00038860
        /*13f0*/ 	.short	0x010a
        /*13f2*/ 	.byte	0x3f
	.zero		1


	//   ....[62]....
        /*13f4*/ 	.word	0x0002eb30
        /*13f8*/ 	.word	0x00000003
        /*13fc*/ 	.word	0x00038840
        /*1400*/ 	.short	0x010a
        /*1402*/ 	.byte	0x3f
	.zero		1


	//   ....[63]....
        /*1404*/ 	.word	0x0002f0f0
        /*1408*/ 	.word	0x00000002
        /*140c*/ 	.word	0x00038860
        /*1410*/ 	.short	0x010a
        /*1412*/ 	.byte	0x3f
	.zero		1


	//   ....[64]....
        /*1414*/ 	.word	0x0002f960
        /*1418*/ 	.word	0x00000003
        /*141c*/ 	.word	0x00038840
        /*1420*/ 	.short	0x010a
        /*1422*/ 	.byte	0x3f
	.zero		1


	//   ....[65]....
        /*1424*/ 	.word	0x0002ff10
        /*1428*/ 	.word	0x00000002
        /*142c*/ 	.word	0x00038860
        /*1430*/ 	.short	0x010a
        /*1432*/ 	.byte	0x3f
	.zero		1


	//   ....[66]....
        /*1434*/ 	.word	0x00030700
        /*1438*/ 	.word	0x00000000
        /*143c*/ 	.word	0x00038860
        /*1440*/ 	.short	0x010a
        /*1442*/ 	.byte	0x3f
	.zero		1


	//   ....[67]....
        /*1444*/ 	.word	0x00031ab0
        /*1448*/ 	.word	0x00000000
        /*144c*/ 	.word	0x00038820
        /*1450*/ 	.short	0x010a
        /*1452*/ 	.byte	0x3f
	.zero		1


	//   ....[68]....
        /*1454*/ 	.word	0x00031c80
        /*1458*/ 	.word	0x00000006
        /*145c*/ 	.word	0x00000000
        /*1460*/ 	.short	0x010a
        /*1462*/ 	.byte	0x3f
	.zero		1


	//   ....[69]....
        /*1464*/ 	.word	0x00031cf0
        /*1468*/ 	.word	0x00000007
        /*146c*/ 	.word	0x00000000
        /*1470*/ 	.short	0x010a
        /*1472*/ 	.byte	0x3f
	.zero		1


	//   ....[70]....
        /*1474*/ 	.word	0x00031d60
        /*1478*/ 	.word	0x00000004
        /*147c*/ 	.word	0x00000000
        /*1480*/ 	.short	0x010a
        /*1482*/ 	.byte	0x3f
	.zero		1


	//   ....[71]....
        /*1484*/ 	.word	0x00031d90
        /*1488*/ 	.word	0x00000003
        /*148c*/ 	.word	0x00000000
        /*1490*/ 	.short	0x010a
        /*1492*/ 	.byte	0x3f
	.zero		1


	//   ....[72]....
        /*1494*/ 	.word	0x00031df0
        /*1498*/ 	.word	0x00000000
        /*149c*/ 	.word	0x00038890
        /*14a0*/ 	.short	0x010a
        /*14a2*/ 	.byte	0x3f
	.zero		1


	//   ....[73]....
        /*14a4*/ 	.word	0x00031e40
        /*14a8*/ 	.word	0x00000000
        /*14ac*/ 	.word	0x00038890
        /*14b0*/ 	.short	0x010a
        /*14b2*/ 	.byte	0x3f
	.zero		1


	//   ....[74]....
        /*14b4*/ 	.word	0x00031e90
        /*14b8*/ 	.word	0x00000000
        /*14bc*/ 	.word	0x00038890
        /*14c0*/ 	.short	0x010a
        /*14c2*/ 	.byte	0x3f
	.zero		1


	//   ....[75]....
        /*14c4*/ 	.word	0x00031ee0
        /*14c8*/ 	.word	0x00000000
        /*14cc*/ 	.word	0x000388b0
        /*14d0*/ 	.short	0x010a
        /*14d2*/ 	.byte	0x3f
	.zero		1


	//   ....[76]....
        /*14d4*/ 	.word	0x00032640
        /*14d8*/ 	.word	0x00000010
        /*14dc*/ 	.word	0x00038800
        /*14e0*/ 	.short	0x010a
        /*14e2*/ 	.byte	0x3f
	.zero		1


	//   ....[77]....
        /*14e4*/ 	.word	0x00032da0
        /*14e8*/ 	.word	0x00000010
        /*14ec*/ 	.word	0x00038800
        /*14f0*/ 	.short	0x010a
        /*14f2*/ 	.byte	0x3f
	.zero		1


	//   ....[78]....
        /*14f4*/ 	.word	0x00032df0
        /*14f8*/ 	.word	0x00000000
        /*14fc*/ 	.word	0x00038830
        /*1500*/ 	.short	0x010a
        /*1502*/ 	.byte	0x3f
	.zero		1


	//   ....[79]....
        /*1504*/ 	.word	0x00032e40
        /*1508*/ 	.word	0x0000000b
        /*150c*/ 	.word	0x00038830
        /*1510*/ 	.short	0x010a
        /*1512*/ 	.byte	0x3f
	.zero		1


	//   ....[80]....
        /*1514*/ 	.word	0x00032e90
        /*1518*/ 	.word	0x00000009
        /*151c*/ 	.word	0x00038850
        /*1520*/ 	.short	0x010a
        /*1522*/ 	.byte	0x3f
	.zero		1


	//   ....[81]....
        /*1524*/ 	.word	0x00032ee0
        /*1528*/ 	.word	0x00000003
        /*152c*/ 	.word	0x00038830
        /*1530*/ 	.short	0x010a
        /*1532*/ 	.byte	0x3f
	.zero		1


	//   ....[82]....
        /*1534*/ 	.word	0x00032f30
        /*1538*/ 	.word	0x00000009
        /*153c*/ 	.word	0x00038850
        /*1540*/ 	.short	0x010a
        /*1542*/ 	.byte	0x3f
	.zero		1


	//   ....[83]....
        /*1544*/ 	.word	0x00032f80
        /*1548*/ 	.word	0x00000000
        /*154c*/ 	.word	0x00038850
        /*1550*/ 	.short	0x010a
        /*1552*/ 	.byte	0x3f
	.zero		1


	//   ....[84]....
        /*1554*/ 	.word	0x00033140
        /*1558*/ 	.word	0x00000003
        /*155c*/ 	.word	0x00038820
        /*1560*/ 	.short	0x010a
        /*1562*/ 	.byte	0x3f
	.zero		1


	//   ....[85]....
        /*1564*/ 	.word	0x00033190
        /*1568*/ 	.word	0x00000006
        /*156c*/ 	.word	0x000388a0
        /*1570*/ 	.short	0x010a
        /*1572*/ 	.byte	0x3f
	.zero		1


	//   ....[86]....
        /*1574*/ 	.word	0x000331e0
        /*1578*/ 	.word	0x00000006
        /*157c*/ 	.word	0x000388c0
        /*1580*/ 	.short	0x010a
        /*1582*/ 	.byte	0x3f
	.zero		1


	//   ....[87]....
        /*1584*/ 	.word	0x00033230
        /*1588*/ 	.word	0x00000006
        /*158c*/ 	.word	0x000388a0
        /*1590*/ 	.short	0x010a
        /*1592*/ 	.byte	0x3f
	.zero		1


	//   ....[88]....
        /*1594*/ 	.word	0x00033280
        /*1598*/ 	.word	0x00000006
        /*159c*/ 	.word	0x000388c0
        /*15a0*/ 	.short	0x010a
        /*15a2*/ 	.byte	0x3f
	.zero		1


	//   ....[89]....
        /*15a4*/ 	.word	0x00033420
        /*15a8*/ 	.word	0x00000000
        /*15ac*/ 	.word	0x00038840
        /*15b0*/ 	.short	0x010a
        /*15b2*/ 	.byte	0x3f
	.zero		1


	//   ....[90]....
        /*15b4*/ 	.word	0x000340f0
        /*15b8*/ 	.word	0x00000002
        /*15bc*/ 	.word	0x00038820
        /*15c0*/ 	.short	0x010a
        /*15c2*/ 	.byte	0x3f
	.zero		1


	//   ....[91]....
        /*15c4*/ 	.word	0x00034140
        /*15c8*/ 	.word	0x00000003
        /*15cc*/ 	.word	0x00038840
        /*15d0*/ 	.short	0x010a
        /*15d2*/ 	.byte	0x3f
	.zero		1


	//   ....[92]....
        /*15d4*/ 	.word	0x00034190
        /*15d8*/ 	.word	0x00000000
        /*15dc*/ 	.word	0x00038860
        /*15e0*/ 	.short	0x010a
        /*15e2*/ 	.byte	0x3f
	.zero		1


	//   ....[93]....
        /*15e4*/ 	.word	0x000341e0
        /*15e8*/ 	.word	0x00000003
        /*15ec*/ 	.word	0x00038840
        /*15f0*/ 	.short	0x010a
        /*15f2*/ 	.byte	0x3f
	.zero		1


	//   ....[94]....
        /*15f4*/ 	.word	0x00034230
        /*15f8*/ 	.word	0x00000002
        /*15fc*/ 	.word	0x00038860
        /*1600*/ 	.short	0x010a
        /*1602*/ 	.byte	0x3f
	.zero		1


	//   ....[95]....
        /*1604*/ 	.word	0x00034280
        /*1608*/ 	.word	0x00000003
        /*160c*/ 	.word	0x00038840
        /*1610*/ 	.short	0x010a
        /*1612*/ 	.byte	0x3f
	.zero		1


	//   ....[96]....
        /*1614*/ 	.word	0x000342d0
        /*1618*/ 	.word	0x00000002
        /*161c*/ 	.word	0x00038860
        /*1620*/ 	.short	0x010a
        /*1622*/ 	.byte	0x3f
	.zero		1


	//   ....[97]....
        /*1624*/ 	.word	0x00034320
        /*1628*/ 	.word	0x00000000
        /*162c*/ 	.word	0x00038860
        /*1630*/ 	.short	0x010a
        /*1632*/ 	.byte	0x3f
	.zero		1


	//   ....[98]....
        /*1634*/ 	.word	0x00034db0
        /*1638*/ 	.word	0x00000000
        /*163c*/ 	.word	0x00038820
        /*1640*/ 	.short	0x010a
        /*1642*/ 	.byte	0x3f
	.zero		1


	//   ....[99]....
        /*1644*/ 	.word	0x00034f50
        /*1648*/ 	.word	0x00000006
        /*164c*/ 	.word	0x00000000
        /*1650*/ 	.short	0x010a
        /*1652*/ 	.byte	0x3f
	.zero		1


	//   ....[100]....
        /*1654*/ 	.word	0x00034fa0
        /*1658*/ 	.word	0x00000007
        /*165c*/ 	.word	0x00000000
        /*1660*/ 	.short	0x010a
        /*1662*/ 	.byte	0x3f
	.zero		1


	//   ....[101]....
        /*1664*/ 	.word	0x00034ff0
        /*1668*/ 	.word	0x00000004
        /*166c*/ 	.word	0x00000000
        /*1670*/ 	.short	0x010a
        /*1672*/ 	.byte	0x3f
	.zero		1


	//----- nvinfo : EIATTR_NUM_MBARRIERS
	.align		4
.L_627:
        /*1674*/ 	.byte	0x03, 0x38
        /*1676*/ 	.short	0x0016


	//----- nvinfo : EIATTR_EXIT_INSTR_OFFSETS
	.align		4
        /*1678*/ 	.byte	0x04, 0x1c
        /*167a*/ 	.short	(.L_629 - .L_628)


	//   ....[0]....
.L_628:
        /*167c*/ 	.word	0x00031de0


	//----- nvinfo : EIATTR_MAX_THREADS
	.align		4
.L_629:
        /*1680*/ 	.byte	0x04, 0x05
        /*1682*/ 	.short	(.L_631 - .L_630)
.L_630:
        /*1684*/ 	.word	0x00000180
        /*1688*/ 	.word	0x00000001
        /*168c*/ 	.word	0x00000001


	//----- nvinfo : EIATTR_CRS_STACK_SIZE
	.align		4
.L_631:
        /*1690*/ 	.byte	0x04, 0x1e
        /*1692*/ 	.short	(.L_633 - .L_632)
.L_632:
        /*1694*/ 	.word	0x00000000


	//----- nvinfo : EIATTR_CBANK_PARAM_SIZE
	.align		4
.L_633:
        /*1698*/ 	.byte	0x03, 0x19
        /*169a*/ 	.short	0x0af0


	//----- nvinfo : EIATTR_PARAM_CBANK
	.align		4
        /*169c*/ 	.byte	0x04, 0x0a
        /*169e*/ 	.short	(.L_635 - .L_634)
	.align		4
.L_634:
        /*16a0*/ 	.word	index@(.nv.constant0._ZN7cutlass13device_kernelIN5flash11enable_sm90INS1_16FlashAttnFwdSm90INS1_25CollectiveMainloopFwdSm90ILi2EN4cute5tupleIJNS5_1CILi1EEES8_S8_EEENS6_IJNS7_ILi128EEENS7_ILi80EEENS7_ILi256EEEEEELi256ENS_10bfloat16_tEfNS_4arch4Sm90ELb1ELb0ELb1ELb1ELb0ELb1ELb0ELb1ELb1ELb1ELb0ELb0EEENS1_21CollectiveEpilogueFwdINS6_IJSA_SC_SB_EEES9_SE_SG_Li256ELb1ELb1ELb0ELb0EEENS1_36VarlenDynamicPersistentTileSchedulerILi128ELi80ELi256ELi128ELb0ELb1ELb1ELb1ELb1ELb1EEEEEEEEEvNT_6ParamsE)
        /*16a4*/ 	.short	0x0210
        /*16a6*/ 	.short	0x0af0


	//----- nvinfo : EIATTR_SW_WAR
	.align		4
.L_635:
        /*16a8*/ 	.byte	0x04, 0x36
        /*16aa*/ 	.short	(.L_637 - .L_636)
.L_636:
        /*16ac*/ 	.word	0x00000008
.L_637:


//--------------------- .nv.info._ZN7cutlass13device_kernelIN5flash11enable_sm90INS1_16FlashAttnFwdSm90INS1_25CollectiveMainloopFwdSm90ILi2EN4cute5tupleIJNS5_1CILi1EEES8_S8_EEENS6_IJNS7_ILi128EEENS7_ILi112EEENS7_ILi192EEEEEELi192ENS_10bfloat16_tEfNS_4arch4Sm90ELb0ELb0ELb1ELb0ELb0ELb0ELb0ELb1ELb1ELb1ELb0ELb0EEENS1_21CollectiveEpilogueFwdINS6_IJSA_SC_SB_EEES9_SE_SG_Li256ELb0ELb1ELb0ELb0EEENS1_29StaticPersistentTileSchedulerILb0EEEEEEEEEvNT_6ParamsE --------------------------
	.section	.nv.info._ZN7cutlass13device_kernelIN5flash11enable_sm90INS1_16FlashAttnFwdSm90INS1_25CollectiveMainloopFwdSm90ILi2EN4cute5tupleIJNS5_1CILi1EEES8_S8_EEENS6_IJNS7_ILi128EEENS7_ILi112EEENS7_ILi192EEEEEELi192ENS_10bfloat16_tEfNS_4arch4Sm90ELb0ELb0ELb1ELb0ELb0ELb0ELb0ELb1ELb1ELb1ELb0ELb0EEENS1_21CollectiveEpilogueFwdINS6_IJSA_SC_SB_EEES9_SE_SG_Li256ELb0ELb1ELb0ELb0EEENS1_29StaticPersistentTileSchedulerILb0EEEEEEEEEvNT_6ParamsE,"",@"SHT_CUDA_INFO"
	.sectionflags	@""
	.align	4


	//----- nvinfo : EIATTR_CUDA_API_VERSION
	.align		4
        /*0000*/ 	.byte	0x04, 0x37
        /*0002*/ 	.short	(.L_639 - .L_638)
.L_638:
        /*0004*/ 	.word	0x00000082


	//----- nvinfo : EIATTR_KPARAM_INFO
	.align		4
.L_639:
        /*0008*/ 	.byte	0x04, 0x17
        /*000a*/ 	.short	(.L_641 - .L_640)
.L_640:
        /*000c*/ 	.word	0x00000000
        /*0010*/ 	.short	0x0000
        /*0012*/ 	.short	0x0070
        /*0014*/ 	.byte	0x00, 0xf0, 0x01, 0x28


	//----- nvinfo : EIATTR_SPARSE_MMA_MASK
	.align		4
.L_641:
        /*0018*/ 	.byte	0x03, 0x50
        /*001a*/ 	.short	0x0000


	//----- nvinfo : EIATTR_MAXREG_COUNT
	.align		4
        /*001c*/ 	.byte	0x03, 0x1b
        /*001e*/ 	.short	0x00a8


	//----- nvinfo : EIATTR_NUM_BARRIERS
	.align		4
        /*0020*/ 	.byte	0x02, 0x4c
        /*0022*/ 	.byte	0x09
	.zero		1


	//----- nvinfo : EIATTR_EXTERNS
	.align		4
        /*0024*/ 	.byte	0x04, 0x0f
        /*0026*/ 	.short	(.L_643 - .L_642)


	//   ....[0]....
	.align		4
.L_642:
        /*0028*/ 	.word	index@(__assertfail)


	//----- nvinfo : EIATTR_ANNOTATIONS
	.align		4
.L_643:
        /*002c*/ 	.byte	0x04, 0x55
        /*002e*/ 	.short	(.L_645 - .L_644)


	//   ....[0]....
.L_644:
        /* <DEDUP_REMOVED lines=33> */


	//----- nvinfo : EIATTR_MERCURY_ISA_VERSION
	.align		4
.L_645:
        /*0228*/ 	.byte	0x03, 0x5f
        /*022a*/ 	.short	0x0101


	//----- nvinfo : EIATTR_INT_WARP_WIDE_INSTR_OFFSETS
	.align		4
        /*022c*/ 	.byte	0x04, 0x31
        /*022e*/ 	.short	(.L_647 - .L_646)


	//   ....[0]....
.L_646:
        /*0230*/ 	.word	0x00000120


	//   ....[1]....
        /*0234*/ 	.word	0x00000160


	//   ....[2]....
        /*0238*/ 	.word	0x00000220


	//----- nvinfo : EIATTR_COOP_GROUP_MASK_REGIDS
	.align		4
.L_647:
        /*023c*/ 	.byte	0x04, 0x29
        /*023e*/ 	.short	(.L_649 - .L_648)


	//   ....[0]....
.L_648:
        /*0240*/ 	.word	0xffffffff


	//   ....[1]....
        /*0244*/ 	.word	0xffffffff


	//   ....[2]....
        /*0248*/ 	.word	0xffffffff


	//   ....[3]....
        /*024c*/ 	.word	0xffffffff


	//   ....[4]....
        /*0250*/ 	.word	0xffffffff


	//   ....[5]....
        /*0254*/ 	.word	0xffffffff


	//   ....[6]....
        /*0258*/ 	.word	0xffffffff


	//   ....[7]....
        /*025c*/ 	.word	0xffffffff


	//   ....[8]....
        /*0260*/ 	.word	0xffffffff


	//   ....[9]....
        /*0264*/ 	.word	0xffffffff


	//   ....[10]....
        /*0268*/ 	.word	0xffffffff


	//   ....[11]....
        /*026c*/ 	.word	0xffffffff


	//   ....[12]....
        /*0270*/ 	.word	0xffffffff


	//   ....[13]....
        /*0274*/ 	.word	0xffffffff


	//   ....[14]....
        /*0278*/ 	.word	0xffffffff


	//   ....[15]....
        /*027c*/ 	.word	0xffffffff


	//   ....[16]....
        /*0280*/ 	.word	0xffffffff


	//   ....[17]....
        /*0284*/ 	.word	0xffffffff


	//   ....[18]....
        /*0288*/ 	.word	0xffffffff


	//   ....[19]....
        /*028c*/ 	.word	0xffffffff


	//   ....[20]....
        /*0290*/ 	.word	0xffffffff


	//   ....[21]....
        /*0294*/ 	.word	0xffffffff


	//   ....[22]....
        /*0298*/ 	.word	0xffffffff


	//   ....[23]....
        /*029c*/ 	.word	0xffffffff


	//   ....[24]....
        /*02a0*/ 	.word	0xffffffff


	//   ....[25]....
        /*02a4*/ 	.word	0xffffffff


	//   ....[26]....
        /*02a8*/ 	.word	0xffffffff


	//   ....[27]....
        /*02ac*/ 	.word	0xffffffff


	//   ....[28]....
        /*02b0*/ 	.word	0xffffffff


	//   ....[29]....
        /*02b4*/ 	.word	0xffffffff


	//   ....[30]....
        /*02b8*/ 	.word	0xffffffff


	//   ....[31]....
        /*02bc*/ 	.word	0xffffffff


	//   ....[32]....
        /*02c0*/ 	.word	0xffffffff


	//   ....[33]....
        /*02c4*/ 	.word	0xffffffff


	//   ....[34]....
        /*02c8*/ 	.word	0xffffffff


	//   ....[35]....
        /*02cc*/ 	.word	0xffffffff


	//   ....[36]....
        /*02d0*/ 	.word	0xffffffff


	//   ....[37]....
        /*02d4*/ 	.word	0xffffffff


	//   ....[38]....
        /*02d8*/ 	.word	0xffffffff


	//   ....[39]....
        /*02dc*/ 	.word	0xffffffff


	//   ....[40]....
        /*02e0*/ 	.word	0xffffffff


	//   ....[41]....
        /*02e4*/ 	.word	0xffffffff


	//   ....[42]....
        /*02e8*/ 	.word	0xffffffff


	//   ....[43]....
        /*02ec*/ 	.word	0xffffffff


	//   ....[44]....
        /*02f0*/ 	.word	0xffffffff


	//   ....[45]....
        /*02f4*/ 	.word	0xffffffff


	//   ....[46]....
        /*02f8*/ 	.word	0xffffffff


	//   ....[47]....
        /*02fc*/ 	.word	0xffffffff


	//   ....[48]....
        /*0300*/ 	.word	0xffffffff


	//   ....[49]....
        /*0304*/ 	.word	0xffffffff


	//   ....[50]....
        /*0308*/ 	.word	0x0500000f


	//   ....[51]....
        /*030c*/ 	.word	0x0500000f


	//   ....[52]....
        /*0310*/ 	.word	0x0500000f


	//   ....[53]....
        /*0314*/ 	.word	0x0500000f


	//   ....[54]....
        /*0318*/ 	.word	0x0500000f


	//   ....[55]....
        /*031c*/ 	.word	0x0500000f


	//   ....[56]....
        /*0320*/ 	.word	0x0500000f


	//   ....[57]....
        /*0324*/ 	.word	0x0500000f


	//   ....[58]....
        /*0328*/ 	.word	0x0500000f


	//   ....[59]....
        /*032c*/ 	.word	0x0500000f


	//   ....[60]....
        /*0330*/ 	.word	0x0500000f


	//   ....[61]....
        /*0334*/ 	.word	0x0500000f


	//   ....[62]....
        /*0338*/ 	.word	0x0500000f


	//   ....[63]....
        /*033c*/ 	.word	0x0500000f


	//   ....[64]....
        /*0340*/ 	.word	0x0500000f


	//   ....[65]....
        /*0344*/ 	.word	0x0500000f


	//   ....[66]....
        /*0348*/ 	.word	0x0500000f


	//   ....[67]....
        /*034c*/ 	.word	0x0500000f


	//----- nvinfo : EIATTR_COOP_GROUP_INSTR_OFFSETS
	.align		4
.L_649:
        /*0350*/ 	.byte	0x04, 0x28
        /*0352*/ 	.short	(.L_651 - .L_650)


	//   ....[0]....
.L_650:
        /*0354*/ 	.word	0x00000060


	//   ....[1]....
        /*0358*/ 	.word	0x00000130


	//   ....[2]....
        /*035c*/ 	.word	0x00000230


	//   ....[3]....
        /*0360*/ 	.word	0x000003a0


	//   ....[4]....
        /*0364*/ 	.word	0x00000500


	//   ....[5]....
        /*0368*/ 	.word	0x00000620


	//   ....[6]....
        /*036c*/ 	.word	0x00000780


	//   ....[7]....
        /*0370*/ 	.word	0x00000d90


	//   ....[8]....
        /*0374*/ 	.word	0x00004780


	//   ....[9]....
        /*0378*/ 	.word	0x00004860


	//   ....[10]....
        /*037c*/ 	.word	0x00004ad0


	//   ....[11]....
        /*0380*/ 	.word	0x00004c50


	//   ....[12]....
        /*0384*/ 	.word	0x00009000


	//   ....[13]....
        /*0388*/ 	.word	0x00009030


	//   ....[14]....
        /*038c*/ 	.word	0x00009410


	//   ....[15]....
        /*0390*/ 	.word	0x00009490


	//   ....[16]....
        /*0394*/ 	.word	0x0000a700


	//   ....[17]....
        /*0398*/ 	.word	0x0000a740


	//   ....[18]....
        /*039c*/ 	.word	0x0000a840


	//   ....[19]....
        /*03a0*/ 	.word	0x0000a850


	//   ....[20]....
        /*03a4*/ 	.word	0x0000bf70


	//   ....[21]....
        /*03a8*/ 	.word	0x0000bfe0


	//   ....[22]....
        /*03ac*/ 	.word	0x0000c010


	//   ....[23]....
        /*03b0*/ 	.word	0x0000c070


	//   ....[24]....
        /*03b4*/ 	.word	0x0000c540


	//   ....[25]....
        /*03b8*/ 	.word	0x0000c580


	//   ....[26]....
        /*03bc*/ 	.word	0x0000c680


	//   ....[27]....
        /*03c0*/ 	.word	0x0000c6a0


	//   ....[28]....
        /*03c4*/ 	.word	0x0000c790


	//   ....[29]....
        /*03c8*/ 	.word	0x0000c7b0


	//   ....[30]....
        /*03cc*/ 	.word	0x0000c8b0


	//   ....[31]....
        /*03d0*/ 	.word	0x0000c8f0


	//   ....[32]....
        /*03d4*/ 	.word	0x0000d340


	//   ....[33]....
        /*03d8*/ 	.word	0x0000ddb0


	//   ....[34]....
        /*03dc*/ 	.word	0x0000ddc0


	//   ....[35]....
        /*03e0*/ 	.word	0x0000de20


	//   ....[36]....
        /*03e4*/ 	.word	0x0000de60


	//   ....[37]....
        /*03e8*/ 	.word	0x0000df30


	//   ....[38]....
        /*03ec*/ 	.word	0x0000df90


	//   ....[39]....
        /*03f0*/ 	.word	0x0000e030


	//   ....[40]....
        /*03f4*/ 	.word	0x0000e040


	//   ....[41]....
        /*03f8*/ 	.word	0x0000e0d0


	//   ....[42]....
        /*03fc*/ 	.word	0x0000e0e0


	//   ....[43]....
        /*0400*/ 	.word	0x0000e170


	//   ....[44]....
        /*0404*/ 	.word	0x0000e180


	//   ....[45]....
        /*0408*/ 	.word	0x0000e210


	//   ....[46]....
        /*040c*/ 	.word	0x0000e220


	//   ....[47]....
        /*0410*/ 	.word	0x0000e230


	//   ....[48]....
        /*0414*/ 	.word	0x0000e270


	//   ....[49]....
        /*0418*/ 	.word	0x00010e50


	//   ....[50]....
        /*041c*/ 	.word	0x00011340


	//   ....[51]....
        /*0420*/ 	.word	0x000114b0


	//   ....[52]....
        /*0424*/ 	.word	0x00011500


	//   ....[53]....
        /*0428*/ 	.word	0x000115e0


	//   ....[54]....
        /*042c*/ 	.word	0x00011670


	//   ....[55]....
        /*0430*/ 	.word	0x00011770


	//   ....[56]....
        /*0434*/ 	.word	0x00011890


	//   ....[57]....
        /*0438*/ 	.word	0x00011910


	//   ....[58]....
        /*043c*/ 	.word	0x00011a40


	//   ....[59]....
        /*0440*/ 	.word	0x00011ac0


	//   ....[60]....
        /*0444*/ 	.word	0x00011bc0


	//   ....[61]....
        /*0448*/ 	.word	0x00011c20


	//   ....[62]....
        /*044c*/ 	.word	0x00011d20


	//   ....[63]....
        /*0450*/ 	.word	0x00011d80


	//   ....[64]....
        /*0454*/ 	.word	0x00011e70


	//   ....[65]....
        /*0458*/ 	.word	0x00011ed0


	//   ....[66]....
        /*045c*/ 	.word	0x00011fa0


	//   ....[67]....
        /*0460*/ 	.word	0x00012380


	//----- nvinfo : EIATTR_REG_RECONFIG
	.align		4
.L_651:
        /*0464*/ 	.byte	0x01, 0x54
	.zero		2


	//----- nvinfo : EIATTR_SYSCALL_OFFSETS
	.align		4
        /*0468*/ 	.byte	0x04, 0x46
        /*046a*/ 	.short	(.L_653 - .L_652)


	//   ....[0]....
.L_652:
        /*046c*/ 	.word	0x00001150


	//   ....[1]....
        /*0470*/ 	.word	0x0000cfa0


	//   ....[2]....
        /*0474*/ 	.word	0x0000d0e0


	//   ....[3]....
        /*0478*/ 	.word	0x0000d1d0


	//   ....[4]....
        /*047c*/ 	.word	0x0000d980


	//----- nvinfo : EIATTR_MBARRIER_INSTR_OFFSETS
	.align		4
.L_653:
        /*0480*/ 	.byte	0x04, 0x39
        /*0482*/ 	.short	(.L_655 - .L_654)


	//   ....[0]....
.L_654:
        /*0484*/ 	.word	0x00000250
        /*0488*/ 	.word	0x000000ff
        /*048c*/ 	.word	0x00036800
        /*0490*/ 	.short	0x0100
        /*0492*/ 	.byte	0x08
	.zero		1


	//   ....[1]....
        /*0494*/ 	.word	0x00000260
        /*0498*/ 	.word	0x000000ff
        /*049c*/ 	.word	0x00036820
        /*04a0*/ 	.short	0x0100
        /*04a2*/ 	.byte	0x08
	.zero		1


	//   ....[2]....
        /*04a4*/ 	.word	0x00000350
        /*04a8*/ 	.word	0x000000ff
        /*04ac*/ 	.word	0x00036830
        /*04b0*/ 	.short	0x0100
        /*04b2*/ 	.byte	0x08
	.zero		1


	//   ....[3]....
        /*04b4*/ 	.word	0x00000360
        /*04b8*/ 	.word	0x000000ff
        /*04bc*/ 	.word	0x00036840
        /*04c0*/ 	.short	0x0100
        /*04c2*/ 	.byte	0x08
	.zero		1


	//   ....[4]....
        /*04c4*/ 	.word	0x00000370
        /*04c8*/ 	.word	0x000000ff
        /*04cc*/ 	.word	0x00036838
        /*04d0*/ 	.short	0x0100
        /*04d2*/ 	.byte	0x08
	.zero		1


	//   ....[5]....
        /*04d4*/ 	.word	0x00000380
        /*04d8*/ 	.word	0x000000ff
        /*04dc*/ 	.word	0x00036848
        /*04e0*/ 	.short	0x0100
        /*04e2*/ 	.byte	0x08
	.zero		1


	//   ....[6]....
        /*04e4*/ 	.word	0x000004b0
        /*04e8*/ 	.word	0x000000ff
        /*04ec*/ 	.word	0x00036850
        /*04f0*/ 	.short	0x0100
        /*04f2*/ 	.byte	0x08
	.zero		1


	//   ....[7]....
        /*04f4*/ 	.word	0x000004c0
        /*04f8*/ 	.word	0x000000ff
        /*04fc*/ 	.word	0x00036860
        /*0500*/ 	.short	0x0100
        /*0502*/ 	.byte	0x08
	.zero		1


	//   ....[8]....
        /*0504*/ 	.word	0x000004d0
        /*0508*/ 	.word	0x000000ff
        /*050c*/ 	.word	0x00036858
        /*0510*/ 	.short	0x0100
        /*0512*/ 	.byte	0x08
	.zero		1


	//   ....[9]....
        /*0514*/ 	.word	0x000004e0
        /*0518*/ 	.word	0x000000ff
        /*051c*/ 	.word	0x00036868
        /*0520*/ 	.short	0x0100
        /*0522*/ 	.byte	0x08
	.zero		1


	//   ....[10]....
        /*0524*/ 	.word	0x000005d0
        /*0528*/ 	.word	0x000000ff
        /*052c*/ 	.word	0x00036870
        /*0530*/ 	.short	0x0100
        /*0532*/ 	.byte	0x06
	.zero		1


	//   ....[11]....
        /*0534*/ 	.word	0x000005e0
        /*0538*/ 	.word	0x000000ff
        /*053c*/ 	.word	0x00036880
        /*0540*/ 	.short	0x0100
        /*0542*/ 	.byte	0x06
	.zero		1


	//   ....[12]....
        /*0544*/ 	.word	0x000005f0
        /*0548*/ 	.word	0x000000ff
        /*054c*/ 	.word	0x00036878
        /*0550*/ 	.short	0x0100
        /*0552*/ 	.byte	0x06
	.zero		1


	//   ....[13]....
        /*0554*/ 	.word	0x00000600
        /*0558*/ 	.word	0x000000ff
        /*055c*/ 	.word	0x00036888
        /*0560*/ 	.short	0x0100
        /*0562*/ 	.byte	0x06
	.zero		1


	//   ....[14]....
        /*0564*/ 	.word	0x00000730
        /*0568*/ 	.word	0x000000ff
        /*056c*/ 	.word	0x00036890
        /*0570*/ 	.short	0x0100
        /*0572*/ 	.byte	0x08
	.zero		1


	//   ....[15]....
        /*0574*/ 	.word	0x00000740
        /*0578*/ 	.word	0x000000ff
        /*057c*/ 	.word	0x000368a0
        /*0580*/ 	.short	0x0100
        /*0582*/ 	.byte	0x08
	.zero		1


	//   ....[16]....
        /*0584*/ 	.word	0x00000750
        /*0588*/ 	.word	0x000000ff
        /*058c*/ 	.word	0x00036898
        /*0590*/ 	.short	0x0100
        /*0592*/ 	.byte	0x08
	.zero		1


	//   ....[17]....
        /*0594*/ 	.word	0x00000760
        /*0598*/ 	.word	0x000000ff
        /*059c*/ 	.word	0x000368a8
        /*05a0*/ 	.short	0x0100
        /*05a2*/ 	.byte	0x08
	.zero		1


	//   ....[18]....
        /*05a4*/ 	.word	0x00000890
        /*05a8*/ 	.word	0x000000ff
        /*05ac*/ 	.word	0x000368b0
        /*05b0*/ 	.short	0x0100
        /*05b2*/ 	.byte	0x08
	.zero		1


	//   ....[19]....
        /*05b4*/ 	.word	0x000008a0
        /*05b8*/ 	.word	0x000000ff
        /*05bc*/ 	.word	0x000368c0
        /*05c0*/ 	.short	0x0100
        /*05c2*/ 	.byte	0x08
	.zero		1


	//   ....[20]....
        /*05c4*/ 	.word	0x000008b0
        /*05c8*/ 	.word	0x000000ff
        /*05cc*/ 	.word	0x000368b8
        /*05d0*/ 	.short	0x0100
        /*05d2*/ 	.byte	0x08
	.zero		1


	//   ....[21]....
        /*05d4*/ 	.word	0x000008c0
        /*05d8*/ 	.word	0x000000ff
        /*05dc*/ 	.word	0x000368c8
        /*05e0*/ 	.short	0x0100
        /*05e2*/ 	.byte	0x08
	.zero		1


	//   ....[22]....
        /*05e4*/ 	.word	0x00001190
        /*05e8*/ 	.word	0x000000ff
        /*05ec*/ 	.word	0x00036800
        /*05f0*/ 	.short	0x010a
        /*05f2*/ 	.byte	0x25
	.zero		1


	//   ....[23]....
        /*05f4*/ 	.word	0x00001210
        /*05f8*/ 	.word	0x00000000
        /*05fc*/ 	.word	0x00036830
        /*0600*/ 	.short	0x010a
        /*0602*/ 	.byte	0x3f
	.zero		1


	//   ....[24]....
        /*0604*/ 	.word	0x00001290
        /*0608*/ 	.word	0x00000000
        /*060c*/ 	.word	0x00036830
        /*0610*/ 	.short	0x010a
        /*0612*/ 	.byte	0x3f
	.zero		1


	//   ....[25]....
        /*0614*/ 	.word	0x00004490
        /*0618*/ 	.word	0x00000000
        /*061c*/ 	.word	0x00000000
        /*0620*/ 	.short	0x0101
        /*0622*/ 	.byte	0x3f
	.zero		1


	//   ....[26]....
        /*0624*/ 	.word	0x00005e50
        /*0628*/ 	.word	0x000000ff
        /*062c*/ 	.word	0x00036830
        /*0630*/ 	.short	0x010a
        /*0632*/ 	.byte	0x07
	.zero		1


	//   ....[27]....
        /*0634*/ 	.word	0x00005e90
        /*0638*/ 	.word	0x000000ff
        /*063c*/ 	.word	0x00036830
        /*0640*/ 	.short	0x010a
        /*0642*/ 	.byte	0x07
	.zero		1


	//   ....[28]....
        /*0644*/ 	.word	0x000083e0
        /*0648*/ 	.word	0x000000ff
        /*064c*/ 	.word	0x00036850
        /*0650*/ 	.short	0x010a
        /*0652*/ 	.byte	0x0a
	.zero		1


	//   ....[29]....
        /*0654*/ 	.word	0x00008420
        /*0658*/ 	.word	0x000000ff
        /*065c*/ 	.word	0x00036850
        /*0660*/ 	.short	0x010a
        /*0662*/ 	.byte	0x0a
	.zero		1


	//   ....[30]....
        /*0664*/ 	.word	0x00009a10
        /*0668*/ 	.word	0x00000092
        /*066c*/ 	.word	0x00000000
        /*0670*/ 	.short	0x0101
        /*0672*/ 	.byte	0x3f
	.zero		1


	//   ....[31]....
        /*0674*/ 	.word	0x00009ac0
        /*0678*/ 	.word	0x00000092
        /*067c*/ 	.word	0x00000000
        /*0680*/ 	.short	0x0101
        /*0682*/ 	.byte	0x3f
	.zero		1


	//   ....[32]....
        /*0684*/ 	.word	0x0000a670
        /*0688*/ 	.word	0x000000ff
        /*068c*/ 	.word	0x00036850
        /*0690*/ 	.short	0x010a
        /*0692*/ 	.byte	0x0c
	.zero		1


	//   ....[33]....
        /*0694*/ 	.word	0x0000a6b0
        /*0698*/ 	.word	0x000000ff
        /*069c*/ 	.word	0x00036850
        /*06a0*/ 	.short	0x010a
        /*06a2*/ 	.byte	0x0c
	.zero		1


	//   ....[34]....
        /*06a4*/ 	.word	0x0000b5a0
        /*06a8*/ 	.word	0x00000096
        /*06ac*/ 	.word	0x00000000
        /*06b0*/ 	.short	0x0101
        /*06b2*/ 	.byte	0x3f
	.zero		1


	//   ....[35]....
        /*06b4*/ 	.word	0x0000c590
        /*06b8*/ 	.word	0x000000ff
        /*06bc*/ 	.word	0x00000000
        /*06c0*/ 	.short	0x0101
        /*06c2*/ 	.byte	0x04
	.zero		1


	//   ....[36]....
        /*06c4*/ 	.word	0x0000d570
        /*06c8*/ 	.word	0x00000000
        /*06cc*/ 	.word	0x00036840
        /*06d0*/ 	.short	0x010a
        /*06d2*/ 	.byte	0x3f
	.zero		1


	//   ....[37]....
        /*06d4*/ 	.word	0x0000e3c0
        /*06d8*/ 	.word	0x000000ff
        /*06dc*/ 	.word	0x00036800
        /*06e0*/ 	.short	0x0107
        /*06e2*/ 	.byte	0x24
	.zero		1


	//   ....[38]....
        /*06e4*/ 	.word	0x0000e430
        /*06e8*/ 	.word	0x000000ff
        /*06ec*/ 	.word	0x00036800
        /*06f0*/ 	.short	0x0101
        /*06f2*/ 	.byte	0x24
	.zero		1


	//   ....[39]....
        /*06f4*/ 	.word	0x0000e460
        /*06f8*/ 	.word	0x000000ff
        /*06fc*/ 	.word	0x00036820
        /*0700*/ 	.short	0x010a
        /*0702*/ 	.byte	0x24
	.zero		1


	//   ....[40]....
        /*0704*/ 	.word	0x0000e790
        /*0708*/ 	.word	0x00000003
        /*070c*/ 	.word	0x00036840
        /*0710*/ 	.short	0x010a
        /*0712*/ 	.byte	0x3f
	.zero		1


	//   ....[41]....
        /*0714*/ 	.word	0x0000ec20
        /*0718*/ 	.word	0x00000003
        /*071c*/ 	.word	0x00000060
        /*0720*/ 	.short	0x010a
        /*0722*/ 	.byte	0x3f
	.zero		1


	//   ....[42]....
        /*0724*/ 	.word	0x0000f370
        /*0728*/ 	.word	0x00000003
        /*072c*/ 	.word	0x00036840
        /*0730*/ 	.short	0x010a
        /*0732*/ 	.byte	0x3f
	.zero		1


	//   ....[43]....
        /*0734*/ 	.word	0x0000f800
        /*0738*/ 	.word	0x00000002
        /*073c*/ 	.word	0x00000060
        /*0740*/ 	.short	0x010a
        /*0742*/ 	.byte	0x3f
	.zero		1


	//   ....[44]....
        /*0744*/ 	.word	0x0000fe90
        /*0748*/ 	.word	0x00000002
        /*074c*/ 	.word	0x00036840
        /*0750*/ 	.short	0x010a
        /*0752*/ 	.byte	0x3f
	.zero		1


	//   ....[45]....
        /*0754*/ 	.word	0x00010320
        /*0758*/ 	.word	0x00000002
        /*075c*/ 	.word	0x00000060
        /*0760*/ 	.short	0x010a
        /*0762*/ 	.byte	0x3f
	.zero		1


	//   ....[46]....
        /*0764*/ 	.word	0x00010860
        /*0768*/ 	.word	0x00000000
        /*076c*/ 	.word	0x00036860
        /*0770*/ 	.short	0x010a
        /*0772*/ 	.byte	0x3f
	.zero		1


	//   ....[47]....
        /*0774*/ 	.word	0x00010dd0
        /*0778*/ 	.word	0x00000000
        /*077c*/ 	.word	0x00036820
        /*0780*/ 	.short	0x010a
        /*0782*/ 	.byte	0x3f
	.zero		1


	//   ....[48]....
        /*0784*/ 	.word	0x00010fa0
        /*0788*/ 	.word	0x00000006
        /*078c*/ 	.word	0x00000000
        /*0790*/ 	.short	0x010a
        /*0792*/ 	.byte	0x3f
	.zero		1


	//   ....[49]....
        /*0794*/ 	.word	0x00010ff0
        /*0798*/ 	.word	0x00000003
        /*079c*/ 	.word	0x00000000
        /*07a0*/ 	.short	0x010a
        /*07a2*/ 	.byte	0x3f
	.zero		1


	//   ....[50]....
        /*07a4*/ 	.word	0x00011050
        /*07a8*/ 	.word	0x00000012
        /*07ac*/ 	.word	0x00000000
        /*07b0*/ 	.short	0x010a
        /*07b2*/ 	.byte	0x3f
	.zero		1


	//   ....[51]....
        /*07b4*/ 	.word	0x00011080
        /*07b8*/ 	.word	0x00000003
        /*07bc*/ 	.word	0x00000000
        /*07c0*/ 	.short	0x010a
        /*07c2*/ 	.byte	0x3f
	.zero		1


	//   ....[52]....
        /*07c4*/ 	.word	0x000110f0
        /*07c8*/ 	.word	0x00000003
        /*07cc*/ 	.word	0x00036800
        /*07d0*/ 	.short	0x010a
        /*07d2*/ 	.byte	0x3f
	.zero		1


	//   ....[53]....
        /*07d4*/ 	.word	0x00011140
        /*07d8*/ 	.word	0x00000000
        /*07dc*/ 	.word	0x00036830
        /*07e0*/ 	.short	0x010a
        /*07e2*/ 	.byte	0x3f
	.zero		1


	//   ....[54]....
        /*07e4*/ 	.word	0x000111a0
        /*07e8*/ 	.word	0x00000008
        /*07ec*/ 	.word	0x00036830
        /*07f0*/ 	.short	0x010a
        /*07f2*/ 	.byte	0x3f
	.zero		1


	//   ....[55]....
        /*07f4*/ 	.word	0x00011200
        /*07f8*/ 	.word	0x00000005
        /*07fc*/ 	.word	0x00036850
        /*0800*/ 	.short	0x010a
        /*0802*/ 	.byte	0x3f
	.zero		1


	//   ....[56]....
        /*0804*/ 	.word	0x00011260
        /*0808*/ 	.word	0x00000009
        /*080c*/ 	.word	0x00036850
        /*0810*/ 	.short	0x010a
        /*0812*/ 	.byte	0x3f
	.zero		1


	//   ....[57]....
        /*0814*/ 	.word	0x00011400
        /*0818*/ 	.word	0x00000000
        /*081c*/ 	.word	0x00036840
        /*0820*/ 	.short	0x010a
        /*0822*/ 	.byte	0x3f
	.zero		1


	//   ....[58]....
        /*0824*/ 	.word	0x00012020
        /*0828*/ 	.word	0x00000009
        /*082c*/ 	.word	0x00036820
        /*0830*/ 	.short	0x010a
        /*0832*/ 	.byte	0x3f
	.zero		1


	//   ....[59]....
        /*0834*/ 	.word	0x00012070
        /*0838*/ 	.word	0x00000003
        /*083c*/ 	.word	0x00036840
        /*0840*/ 	.short	0x010a
        /*0842*/ 	.byte	0x3f
	.zero		1


	//   ....[60]....
        /*0844*/ 	.word	0x000120c0
        /*0848*/ 	.word	0x00000003
        /*084c*/ 	.word	0x00000060
        /*0850*/ 	.short	0x010a
        /*0852*/ 	.byte	0x3f
	.zero		1


	//   ....[61]....
        /*0854*/ 	.word	0x00012110
        /*0858*/ 	.word	0x00000003
        /*085c*/ 	.word	0x00036840
        /*0860*/ 	.short	0x010a
        /*0862*/ 	.byte	0x3f
	.zero		1


	//   ....[62]....
        /*0864*/ 	.word	0x00012160
        /*0868*/ 	.word	0x00000002
        /*086c*/ 	.word	0x00000060
        /*0870*/ 	.short	0x010a
        /*0872*/ 	.byte	0x3f
	.zero		1


	//   ....[63]....
        /*0874*/ 	.word	0x000121b0
        /*0878*/ 	.word	0x00000002
        /*087c*/ 	.word	0x00036840
        /*0880*/ 	.short	0x010a
        /*0882*/ 	.byte	0x3f
	.zero		1


	//   ....[64]....
        /*0884*/ 	.word	0x00012200
        /*0888*/ 	.word	0x00000002
        /*088c*/ 	.word	0x00000060
        /*0890*/ 	.short	0x010a
        /*0892*/ 	.byte	0x3f
	.zero		1


	//   ....[65]....
        /*0894*/ 	.word	0x00012250
        /*0898*/ 	.word	0x00000000
        /*089c*/ 	.word	0x00036860
        /*08a0*/ 	.short	0x010a
        /*08a2*/ 	.byte	0x3f
	.zero		1


	//   ....[66]....
        /*08a4*/ 	.word	0x000122a0
        /*08a8*/ 	.word	0x00000000
        /*08ac*/ 	.word	0x00036820
        /*08b0*/ 	.short	0x010a
        /*08b2*/ 	.byte	0x3f
	.zero		1


	//   ....[67]....
        /*08b4*/ 	.word	0x00012440
        /*08b8*/ 	.word	0x00000006
        /*08bc*/ 	.word	0x00000000
        /*08c0*/ 	.short	0x010a
        /*08c2*/ 	.byte	0x3f
	.zero		1


	//   ....[68]....
        /*08c4*/ 	.word	0x00012490
        /*08c8*/ 	.word	0x00000003
        /*08cc*/ 	.word	0x00000000
        /*08d0*/ 	.short	0x010a
        /*08d2*/ 	.byte	0x3f
	.zero		1


	//   ....[69]....
        /*08d4*/ 	.word	0x000124e0
        /*08d8*/ 	.word	0x00000012
        /*08dc*/ 	.word	0x00000000
        /*08e0*/ 	.short	0x010a
        /*08e2*/ 	.byte	0x3f
	.zero		1


	//----- nvinfo : EIATTR_NUM_MBARRIERS
	.align		4
.L_655:
        /*08e4*/ 	.byte	0x03, 0x38
        /*08e6*/ 	.short	0x0016


	//----- nvinfo : EIATTR_EXIT_INSTR_OFFSETS
	.align		4
        /*08e8*/ 	.byte	0x04, 0x1c
        /*08ea*/ 	.short	(.L_657 - .L_656)


	//   ....[0]....
.L_656:
        /*08ec*/ 	.word	0x000009e0


	//   ....[1]....
        /*08f0*/ 	.word	0x0000ca20


	//   ....[2]....
        /*08f4*/ 	.word	0x000110d0


	//----- nvinfo : EIATTR_MAX_THREADS
	.align		4
.L_657:
        /*08f8*/ 	.byte	0x04, 0x05
        /*08fa*/ 	.short	(.L_659 - .L_658)
.L_658:
        /*08fc*/ 	.word	0x00000180
        /*0900*/ 	.word	0x00000001
        /*0904*/ 	.word	0x00000001


	//----- nvinfo : EIATTR_CRS_STACK_SIZE
	.align		4
.L_659:
        /*0908*/ 	.byte	0x04, 0x1e
        /*090a*/ 	.short	(.L_661 - .L_660)
.L_660:
        /*090c*/ 	.word	0x00000000


	//----- nvinfo : EIATTR_CBANK_PARAM_SIZE
	.align		4
.L_661:
        /*0910*/ 	.byte	0x03, 0x19
        /*0912*/ 	.short	0x0a70


	//----- nvinfo : EIATTR_PARAM_CBANK
	.align		4
        /*0914*/ 	.byte	0x04, 0x0a
        /*0916*/ 	.short	(.L_663 - .L_662)
	.align		4
.L_662:
        /*0918*/ 	.word	index@(.nv.constant0._ZN7cutlass13device_kernelIN5flash11enable_sm90INS1_16FlashAttnFwdSm90INS1_25CollectiveMainloopFwdSm90ILi2EN4cute5tupleIJNS5_1CILi1EEES8_S8_EEENS6_IJNS7_ILi128EEENS7_ILi112EEENS7_ILi192EEEEEELi192ENS_10bfloat16_tEfNS_4arch4Sm90ELb0ELb0ELb1ELb0ELb0ELb0ELb0ELb1ELb1ELb1ELb0ELb0EEENS1_21CollectiveEpilogueFwdINS6_IJSA_SC_SB_EEES9_SE_SG_Li256ELb0ELb1ELb0ELb0EEENS1_29StaticPersistentTileSchedulerILb0EEEEEEEEEvNT_6ParamsE)
        /*091c*/ 	.short	0x0210
        /*091e*/ 	.short	0x0a70


	//----- nvinfo : EIATTR_SW_WAR
	.align		4
.L_663:
        /*0920*/ 	.byte	0x04, 0x36
        /*0922*/ 	.short	(.L_665 - .L_664)
.L_664:
        /*0924*/ 	.word	0x00000008
.L_665:


//--------------------- .nv.info._ZN7cutlass13device_kernelIN5flash11enable_sm90INS1_16FlashAttnFwdSm90INS1_25CollectiveMainloopFwdSm90ILi2EN4cute5tupleIJNS5_1CILi2EEENS7_ILi1EEES9_EEENS6_IJNS7_ILi128EEENS7_ILi112EEENS7_ILi192EEEEEELi192ENS_10bfloat16_tEfNS_4arch4Sm90ELb0ELb0ELb1ELb0ELb0ELb0ELb0ELb1ELb1ELb1ELb0ELb0EEENS1_21CollectiveEpilogueFwdINS6_IJSB_SD_SC_EEESA_SF_SH_Li256ELb0ELb1ELb0ELb0EEENS1_29StaticPersistentTileSchedulerILb0EEEEEEEEEvNT_6ParamsE --------------------------
	.section	.nv.info._ZN7cutlass13device_kernelIN5flash11enable_sm90INS1_16FlashAttnFwdSm90INS1_25CollectiveMainloopFwdSm90ILi2EN4cute5tupleIJNS5_1CILi2EEENS7_ILi1EEES9_EEENS6_IJNS7_ILi128EEENS7_ILi112EEENS7_ILi192EEEEEELi192ENS_10bfloat16_tEfNS_4arch4Sm90ELb0ELb0ELb1ELb0ELb0ELb0ELb0ELb1ELb1ELb1ELb0ELb0EEENS1_21CollectiveEpilogueFwdINS6_IJSB_SD_SC_EEESA_SF_SH_Li256ELb0ELb1ELb0ELb0EEENS1_29StaticPersistentTileSchedulerILb0EEEEEEEEEvNT_6ParamsE,"",@"SHT_CUDA_INFO"
	.sectionflags	@""
	.align	4


	//----- nvinfo : EIATTR_CUDA_API_VERSION
	.align		4
        /*0000*/ 	.byte	0x04, 0x37
        /*0002*/ 	.short	(.L_667 - .L_666)
.L_666:
        /*0004*/ 	.word	0x00000082


	//----- nvinfo : EIATTR_KPARAM_INFO
	.align		4
.L_667:
        /*0008*/ 	.byte	0x04, 0x17
        /*000a*/ 	.short	(.L_669 - .L_668)
.L_668:
        /*000c*/ 	.word	0x00000000
        /*0010*/ 	.short	0x0000
        /*0012*/ 	.short	0x0070
        /*0014*/ 	.byte	0x00, 0xf0, 0x01, 0x28


	//----- nvinfo : EIATTR_SPARSE_MMA_MASK
	.align		4
.L_669:
        /*0018*/ 	.byte	0x03, 0x50
        /*001a*/ 	.short	0x0000


	//----- nvinfo : EIATTR_MAXREG_COUNT
	.align		4
        /*001c*/ 	.byte	0x03, 0x1b
        /*001e*/ 	.short	0x00a8


	//----- nvinfo : EIATTR_NUM_BARRIERS
	.align		4
        /*0020*/ 	.byte	0x02, 0x4c
        /*0022*/ 	.byte	0x09
	.zero		1


	//----- nvinfo : EIATTR_EXTERNS
	.align		4
        /*0024*/ 	.byte	0x04, 0x0f
        /*0026*/ 	.short	(.L_671 - .L_670)


	//   ....[0]....
	.align		4
.L_670:
        /*0028*/ 	.word	index@(__assertfail)


	//----- nvinfo : EIATTR_ANNOTATIONS
	.align		4
.L_671:
        /*002c*/ 	.byte	0x04, 0x55
        /*002e*/ 	.short	(.L_673 - .L_672)


	//   ....[0]....
.L_672:
        /* <DEDUP_REMOVED lines=34> */


	//----- nvinfo : EIATTR_MERCURY_ISA_VERSION
	.align		4
.L_673:
        /*0238*/ 	.byte	0x03, 0x5f
        /*023a*/ 	.short	0x0101


	//----- nvinfo : EIATTR_INT_WARP_WIDE_INSTR_OFFSETS
	.align		4
        /*023c*/ 	.byte	0x04, 0x31
        /*023e*/ 	.short	(.L_675 - .L_674)


	//   ....[0]....
.L_674:
        /*0240*/ 	.word	0x00000120


	//   ....[1]....
        /*0244*/ 	.word	0x000001c0


	//   ....[2]....
        /*0248*/ 	.word	0x00000230


	//----- nvinfo : EIATTR_COOP_GROUP_MASK_REGIDS
	.align		4
.L_675:
        /*024c*/ 	.byte	0x04, 0x29
        /*024e*/ 	.short	(.L_677 - .L_676)


	//   ....[0]....
.L_676:
        /*0250*/ 	.word	0xffffffff


	//   ....[1]....
        /*0254*/ 	.word	0xffffffff


	//   ....[2]....
        /*0258*/ 	.word	0xffffffff


	//   ....[3]....
        /*025c*/ 	.word	0xffffffff


	//   ....[4]....
        /*0260*/ 	.word	0xffffffff


	//   ....[5]....
        /*0264*/ 	.word	0xffffffff


	//   ....[6]....
        /*0268*/ 	.word	0xffffffff


	//   ....[7]....
        /*026c*/ 	.word	0xffffffff


	//   ....[8]....
        /*0270*/ 	.word	0xffffffff


	//   ....[9]....
        /*0274*/ 	.word	0xffffffff


	//   ....[10]....
        /*0278*/ 	.word	0xffffffff


	//   ....[11]....
        /*027c*/ 	.word	0xffffffff


	//   ....[12]....
        /*0280*/ 	.word	0xffffffff


	//   ....[13]....
        /*0284*/ 	.word	0xffffffff


	//   ....[14]....
        /*0288*/ 	.word	0xffffffff


	//   ....[15]....
        /*028c*/ 	.word	0xffffffff


	//   ....[16]....
        /*0290*/ 	.word	0xffffffff


	//   ....[17]....
        /*0294*/ 	.word	0xffffffff


	//   ....[18]....
        /*0298*/ 	.word	0xffffffff


	//   ....[19]....
        /*029c*/ 	.word	0xffffffff


	//   ....[20]....
        /*02a0*/ 	.word	0xffffffff


	//   ....[21]....
        /*02a4*/ 	.word	0xffffffff


	//   ....[22]....
        /*02a8*/ 	.word	0xffffffff


	//   ....[23]....
        /*02ac*/ 	.word	0xffffffff


	//   ....[24]....
        /*02b0*/ 	.word	0xffffffff


	//   ....[25]....
        /*02b4*/ 	.word	0xffffffff


	//   ....[26]....
        /*02b8*/ 	.word	0xffffffff


	//   ....[27]....
        /*02bc*/ 	.word	0xffffffff


	//   ....[28]....
        /*02c0*/ 	.word	0xffffffff


	//   ....[29]....
        /*02c4*/ 	.word	0xffffffff


	//   ....[30]....
        /*02c8*/ 	.word	0xffffffff


	//   ....[31]....
        /*02cc*/ 	.word	0xffffffff


	//   ....[32]....
        /*02d0*/ 	.word	0xffffffff


	//   ....[33]....
        /*02d4*/ 	.word	0xffffffff


	//   ....[34]....
        /*02d8*/ 	.word	0xffffffff


	//   ....[35]....
        /*02dc*/ 	.word	0xffffffff


	//   ....[36]....
        /*02e0*/ 	.word	0xffffffff


	//   ....[37]....
        /*02e4*/ 	.word	0xffffffff


	//   ....[38]....
        /*02e8*/ 	.word	0xffffffff


	//   ....[39]....
        /*02ec*/ 	.word	0xffffffff


	//   ....[40]....
        /*02f0*/ 	.word	0xffffffff


	//   ....[41]....
        /*02f4*/ 	.word	0xffffffff


	//   ....[42]....
        /*02f8*/ 	.word	0xffffffff


	//   ....[43]....
        /*02fc*/ 	.word	0xffffffff


	//   ....[44]....
        /*0300*/ 	.word	0xffffffff


	//   ....[45]....
        /*0304*/ 	.word	0xffffffff


	//   ....[46]....
        /*0308*/ 	.word	0xffffffff


	//   ....[47]....
        /*030c*/ 	.word	0xffffffff


	//   ....[48]....
        /*0310*/ 	.word	0xffffffff


	//   ....[49]....
        /*0314*/ 	.word	0xffffffff


	//   ....[50]....
        /*0318*/ 	.word	0xffffffff


	//   ....[51]....
        /*031c*/ 	.word	0x0500000f


	//   ....[52]....
        /*0320*/ 	.word	0x0500000f


	//   ....[53]....
        /*0324*/ 	.word	0x0500000f


	//   ....[54]....
        /*0328*/ 	.word	0x0500000f


	//   ....[55]....
        /*032c*/ 	.word	0x0500000f


	//   ....[56]....
        /*0330*/ 	.word	0x0500000f


	//   ....[57]....
        /*0334*/ 	.word	0x0500000f


	//   ....[58]....
        /*0338*/ 	.word	0x0500000f


	//   ....[59]....
        /*033c*/ 	.word	0x0500000f


	//   ....[60]....
        /*0340*/ 	.word	0x0500000f


	//   ....[61]....
        /*0344*/ 	.word	0x0500000f


	//   ....[62]....
        /*0348*/ 	.word	0x0500000f


	//   ....[63]....
        /*034c*/ 	.word	0x0500000f


	//   ....[64]....
        /*0350*/ 	.word	0x0500000f


	//   ....[65]....
        /*0354*/ 	.word	0x0500000f


	//   ....[66]....
        /*0358*/ 	.word	0x0500000f


	//   ....[67]....
        /*035c*/ 	.word	0x0500000f


	//   ....[68]....
        /*0360*/ 	.word	0x0500000f


	//----- nvinfo : EIATTR_COOP_GROUP_INSTR_OFFSETS
	.align		4
.L_677:
        /*0364*/ 	.byte	0x04, 0x28
        /*0366*/ 	.short	(.L_679 - .L_678)


	//   ....[0]....
.L_678:
        /*0368*/ 	.word	0x00000060


	//   ....[1]....
        /*036c*/ 	.word	0x00000130


	//   ....[2]....
        /*0370*/ 	.word	0x000001d0


	//   ....[3]....
        /*0374*/ 	.word	0x000003b0


	//   ....[4]....
        /*0378*/ 	.word	0x000005e0


	//   ....[5]....
        /*037c*/ 	.word	0x00000810


	//   ....[6]....
        /*0380*/ 	.word	0x00000aa0


	//   ....[7]....
        /*0384*/ 	.word	0x00000dc0


	//   ....[8]....
        /*0388*/ 	.word	0x000012a0


	//   ....[9]....
        /*038c*/ 	.word	0x00004900


	//   ....[10]....
        /*0390*/ 	.word	0x00004970


	//   ....[11]....
        /*0394*/ 	.word	0x00004ed0


	//   ....[12]....
        /*0398*/ 	.word	0x00004f60


	//   ....[13]....
        /*039c*/ 	.word	0x00009070


	//   ....[14]....
        /*03a0*/ 	.word	0x00009080


	//   ....[15]....
        /*03a4*/ 	.word	0x000090c0


	//   ....[16]....
        /*03a8*/ 	.word	0x000090d0


	//   ....[17]....
        /*03ac*/ 	.word	0x0000a620


	//   ....[18]....
        /*03b0*/ 	.word	0x0000a650


	//   ....[19]....
        /*03b4*/ 	.word	0x0000a700


	//   ....[20]....
        /*03b8*/ 	.word	0x0000a710


	//   ....[21]....
        /*03bc*/ 	.word	0x0000bcb0


	//   ....[22]....
        /*03c0*/ 	.word	0x0000bd50


	//   ....[23]....
        /*03c4*/ 	.word	0x0000bd80


	//   ....[24]....
        /*03c8*/ 	.word	0x0000bde0


	//   ....[25]....
        /*03cc*/ 	.word	0x0000c4d0


	//   ....[26]....
        /*03d0*/ 	.word	0x0000c500


	//   ....[27]....
        /*03d4*/ 	.word	0x0000c610


	//   ....[28]....
        /*03d8*/ 	.word	0x0000c630


	//   ....[29]....
        /*03dc*/ 	.word	0x0000c720


	//   ....[30]....
        /*03e0*/ 	.word	0x0000c740


	//   ....[31]....
        /*03e4*/ 	.word	0x0000c840


	//   ....[32]....
        /*03e8*/ 	.word	0x0000c880


	//   ....[33]....
        /*03ec*/ 	.word	0x0000d3b0


	//   ....[34]....
        /*03f0*/ 	.word	0x0000dee0


	//   ....[35]....
        /*03f4*/ 	.word	0x0000df10


	//   ....[36]....
        /*03f8*/ 	.word	0x0000dff0


	//   ....[37]....
        /*03fc*/ 	.word	0x0000e000


	//   ....[38]....
        /*0400*/ 	.word	0x0000e0a0


	//   ....[39]....
        /*0404*/ 	.word	0x0000e0b0


	//   ....[40]....
        /*0408*/ 	.word	0x0000e150


	//   ....[41]....
        /*040c*/ 	.word	0x0000e160


	//   ....[42]....
        /*0410*/ 	.word	0x0000e200


	//   ....[43]....
        /*0414*/ 	.word	0x0000e210


	//   ....[44]....
        /*0418*/ 	.word	0x0000e2b0


	//   ....[45]....
        /*041c*/ 	.word	0x0000e2c0


	//   ....[46]....
        /*0420*/ 	.word	0x0000e360


	//   ....[47]....
        /*0424*/ 	.word	0x0000e370


	//   ....[48]....
        /*0428*/ 	.word	0x0000e380


	//   ....[49]....
        /*042c*/ 	.word	0x0000e3d0


	//   ....[50]....
        /*0430*/ 	.word	0x000113d0


	//   ....[51]....
        /*0434*/ 	.word	0x000118c0


	//   ....[52]....
        /*0438*/ 	.word	0x00011a30


	//   ....[53]....
        /*043c*/ 	.word	0x00011a90


	//   ....[54]....
        /*0440*/ 	.word	0x00011b50


	//   ....[55]....
        /*0444*/ 	.word	0x00011c60


	//   ....[56]....
        /*0448*/ 	.word	0x00011cc0


	//   ....[57]....
        /*044c*/ 	.word	0x00011dd0


	//   ....[58]....
        /*0450*/ 	.word	0x00011e30


	//   ....[59]....
        /*0454*/ 	.word	0x00011f40


	//   ....[60]....
        /*0458*/ 	.word	0x00011fa0


	//   ....[61]....
        /*045c*/ 	.word	0x000120b0


	//   ....[62]....
        /*0460*/ 	.word	0x00012110


	//   ....[63]....
        /*0464*/ 	.word	0x00012220


	//   ....[64]....
        /*0468*/ 	.word	0x00012280


	//   ....[65]....
        /*046c*/ 	.word	0x00012390


	//   ....[66]....
        /*0470*/ 	.word	0x000123f0


	//   ....[67]....
        /*0474*/ 	.word	0x000124d0


	//   ....[68]....
        /*0478*/ 	.word	0x000128c0


	//----- nvinfo : EIATTR_REG_RECONFIG
	.align		4
.L_679:
        /*047c*/ 	.byte	0x01, 0x54
	.zero		2


	//----- nvinfo : EIATTR_SYSCALL_OFFSETS
	.align		4
        /*0480*/ 	.byte	0x04, 0x46
        /*0482*/ 	.short	(.L_681 - .L_680)


	//   ....[0]....
.L_680:
        /*0484*/ 	.word	0x00001660


	//   ....[1]....
        /*0488*/ 	.word	0x0000cfe0


	//   ....[2]....
        /*048c*/ 	.word	0x0000d120


	//   ....[3]....
        /*0490*/ 	.word	0x0000d210


	//   ....[4]....
        /*0494*/ 	.word	0x0000da90


	//----- nvinfo : EIATTR_MBARRIER_INSTR_OFFSETS
	.align		4
.L_681:
        /*0498*/ 	.byte	0x04, 0x39
        /*049a*/ 	.short	(.L_683 - .L_682)


	//   ....[0]....
.L_682:
        /*049c*/ 	.word	0x00000250
        /*04a0*/ 	.word	0x000000ff
        /*04a4*/ 	.word	0x00036800
        /*04a8*/ 	.short	0x0100
        /*04aa*/ 	.byte	0x08
	.zero		1


	//   ....[1]....
        /*04ac*/ 	.word	0x00000260
        /*04b0*/ 	.word	0x000000ff
        /*04b4*/ 	.word	0x00036820
        /*04b8*/ 	.short	0x0100
        /*04ba*/ 	.byte	0x08
	.zero		1


	//   ....[2]....
        /*04bc*/ 	.word	0x00000350
        /*04c0*/ 	.word	0x000000ff
        /*04c4*/ 	.word	0x00036830
        /*04c8*/ 	.short	0x0100
        /*04ca*/ 	.byte	0x08
	.zero		1


	//   ....[3]....
        /*04cc*/ 	.word	0x00000360
        /*04d0*/ 	.word	0x000000ff
        /*04d4*/ 	.word	0x00036840
        /*04d8*/ 	.short	0x0100
        /*04da*/ 	.byte	0x08
	.zero		1


	//   ....[4]....
        /*04dc*/ 	.word	0x00000370
        /*04e0*/ 	.word	0x000000ff
        /*04e4*/ 	.word	0x00036838
        /*04e8*/ 	.short	0x0100
        /*04ea*/ 	.byte	0x08
	.zero		1


	//   ....[5]....
        /*04ec*/ 	.word	0x00000380
        /*04f0*/ 	.word	0x000000ff
        /*04f4*/ 	.word	0x00036848
        /*04f8*/ 	.short	0x0100
        /*04fa*/ 	.byte	0x08
	.zero		1


	//   ....[6]....
        /*04fc*/ 	.word	0x00000590
        /*0500*/ 	.word	0x000000ff
        /*0504*/ 	.word	0x00036850
        /*0508*/ 	.short	0x0100
        /*050a*/ 	.byte	0x08
	.zero		1


	//   ....[7]....
        /*050c*/ 	.word	0x000005a0
        /*0510*/ 	.word	0x000000ff
        /*0514*/ 	.word	0x00036860
        /*0518*/ 	.short	0x0100
        /*051a*/ 	.byte	0x08
	.zero		1


	//   ....[8]....
        /*051c*/ 	.word	0x000005b0
        /*0520*/ 	.word	0x000000ff
        /*0524*/ 	.word	0x00036858
        /*0528*/ 	.short	0x0100
        /*052a*/ 	.byte	0x08
	.zero		1


	//   ....[9]....
        /*052c*/ 	.word	0x000005c0
        /*0530*/ 	.word	0x000000ff
        /*0534*/ 	.word	0x00036868
        /*0538*/ 	.short	0x0100
        /*053a*/ 	.byte	0x08
	.zero		1


	//   ....[10]....
        /*053c*/ 	.word	0x000007c0
        /*0540*/ 	.word	0x000000ff
        /*0544*/ 	.word	0x00036870
        /*0548*/ 	.short	0x0100
        /*054a*/ 	.byte	0x08
	.zero		1


	//   ....[11]....
        /*054c*/ 	.word	0x000007d0
        /*0550*/ 	.word	0x000000ff
        /*0554*/ 	.word	0x00036880
        /*0558*/ 	.short	0x0100
        /*055a*/ 	.byte	0x08
	.zero		1


	//   ....[12]....
        /*055c*/ 	.word	0x000007e0
        /*0560*/ 	.word	0x000000ff
        /*0564*/ 	.word	0x00036878
        /*0568*/ 	.short	0x0100
        /*056a*/ 	.byte	0x08
	.zero		1


	//   ....[13]....
        /*056c*/ 	.word	0x000007f0
        /*0570*/ 	.word	0x000000ff
        /*0574*/ 	.word	0x00036888
        /*0578*/ 	.short	0x0100
        /*057a*/ 	.byte	0x08
	.zero		1


	//   ....[14]....
        /*057c*/ 	.word	0x00000a50
        /*0580*/ 	.word	0x000000ff
        /*0584*/ 	.word	0x00036890
        /*0588*/ 	.short	0x0100
        /*058a*/ 	.byte	0x08
	.zero		1


	//   ....[15]....
        /*058c*/ 	.word	0x00000a60
        /*0590*/ 	.word	0x000000ff
        /*0594*/ 	.word	0x000368a0
        /*0598*/ 	.short	0x0100
        /*059a*/ 	.byte	0x08
	.zero		1


	//   ....[16]....
        /*059c*/ 	.word	0x00000a70
        /*05a0*/ 	.word	0x000000ff
        /*05a4*/ 	.word	0x00036898
        /*05a8*/ 	.short	0x0100
        /*05aa*/ 	.byte	0x08
	.zero		1


	//   ....[17]....
        /*05ac*/ 	.word	0x00000a80
        /*05b0*/ 	.word	0x000000ff
        /*05b4*/ 	.word	0x000368a8
        /*05b8*/ 	.short	0x0100
        /*05ba*/ 	.byte	0x08
	.zero		1


	//   ....[18]....
        /*05bc*/ 	.word	0x00000d20
        /*05c0*/ 	.word	0x000000ff
        /*05c4*/ 	.word	0x000368b0
        /*05c8*/ 	.short	0x0100
        /*05ca*/ 	.byte	0x08
	.zero		1


	//   ....[19]....
        /*05cc*/ 	.word	0x00000d30
        /*05d0*/ 	.word	0x000000ff
        /*05d4*/ 	.word	0x000368c0
        /*05d8*/ 	.short	0x0100
        /*05da*/ 	.byte	0x08
	.zero		1


	//   ....[20]....
        /*05dc*/ 	.word	0x00000d40
        /*05e0*/ 	.word	0x000000ff
        /*05e4*/ 	.word	0x000368b8
        /*05e8*/ 	.short	0x0100
        /*05ea*/ 	.byte	0x08
	.zero		1


	//   ....[21]....
        /*05ec*/ 	.word	0x00000d50
        /*05f0*/ 	.word	0x000000ff
        /*05f4*/ 	.word	0x000368c8
        /*05f8*/ 	.short	0x0100
        /*05fa*/ 	.byte	0x08
	.zero		1


	//   ....[22]....
        /*05fc*/ 	.word	0x000016a0
        /*0600*/ 	.word	0x000000ff
        /*0604*/ 	.word	0x00036800
        /*0608*/ 	.short	0x010a
        /*060a*/ 	.byte	0x25
	.zero		1


	//   ....[23]....
        /*060c*/ 	.word	0x00001720
        /*0610*/ 	.word	0x00000000
        /*0614*/ 	.word	0x00036830
        /*0618*/ 	.short	0x010a
        /*061a*/ 	.byte	0x3f
	.zero		1


	//   ....[24]....
        /*061c*/ 	.word	0x00001760
        /*0620*/ 	.word	0x00000000
        /*0624*/ 	.word	0x00036830
        /*0628*/ 	.short	0x010a
        /*062a*/ 	.byte	0x3f
	.zero		1


	//   ....[25]....
        /*062c*/ 	.word	0x000054e0
        /*0630*/ 	.word	0x00000003
        /*0634*/ 	.word	0x00000000
        /*0638*/ 	.short	0x0101
        /*063a*/ 	.byte	0x3f
	.zero		1


	//   ....[26]....
        /*063c*/ 	.word	0x00005cf0
        /*0640*/ 	.word	0x000000ff
        /*0644*/ 	.word	0x00036830
        /*0648*/ 	.short	0x010a
        /*064a*/ 	.byte	0x07
	.zero		1


	//   ....[27]....
        /*064c*/ 	.word	0x00005d30
        /*0650*/ 	.word	0x000000ff
        /*0654*/ 	.word	0x00036830
        /*0658*/ 	.short	0x010a
        /*065a*/ 	.byte	0x07
	.zero		1


	//   ....[28]....
        /*065c*/ 	.word	0x00008280
        /*0660*/ 	.word	0x000000ff
        /*0664*/ 	.word	0x00036850
        /*0668*/ 	.short	0x010a
        /*066a*/ 	.byte	0x0a
	.zero		1


	//   ....[29]....
        /*066c*/ 	.word	0x000082c0
        /*0670*/ 	.word	0x000000ff
        /*0674*/ 	.word	0x00036850
        /*0678*/ 	.short	0x010a
        /*067a*/ 	.byte	0x0a
	.zero		1


	//   ....[30]....
        /*067c*/ 	.word	0x00009a70
        /*0680*/ 	.word	0x00000003
        /*0684*/ 	.word	0x00000000
        /*0688*/ 	.short	0x0101
        /*068a*/ 	.byte	0x3f
	.zero		1


	//   ....[31]....
        /*068c*/ 	.word	0x00009d60
        /*0690*/ 	.word	0x0000007a
        /*0694*/ 	.word	0x00000000
        /*0698*/ 	.short	0x0101
        /*069a*/ 	.byte	0x3f
	.zero		1


	//   ....[32]....
        /*069c*/ 	.word	0x0000a570
        /*06a0*/ 	.word	0x000000ff
        /*06a4*/ 	.word	0x00036850
        /*06a8*/ 	.short	0x010a
        /*06aa*/ 	.byte	0x09
	.zero		1


	//   ....[33]....
        /*06ac*/ 	.word	0x0000a5b0
        /*06b0*/ 	.word	0x000000ff
        /*06b4*/ 	.word	0x00036850
        /*06b8*/ 	.short	0x010a
        /*06ba*/ 	.byte	0x09
	.zero		1


	//   ....[34]....
        /*06bc*/ 	.word	0x0000ae60
        /*06c0*/ 	.word	0x0000001a
        /*06c4*/ 	.word	0x00000000
        /*06c8*/ 	.short	0x0101
        /*06ca*/ 	.byte	0x3f
	.zero		1


	//   ....[35]....
        /*06cc*/ 	.word	0x0000c4a0
        /*06d0*/ 	.word	0x000000ff
        /*06d4*/ 	.word	0x00000000
        /*06d8*/ 	.short	0x0101
        /*06da*/ 	.byte	0x05
	.zero		1


	//   ....[36]....
        /*06dc*/ 	.word	0x0000c510
        /*06e0*/ 	.word	0x000000ff
        /*06e4*/ 	.word	0x00000000
        /*06e8*/ 	.short	0x0101
        /*06ea*/ 	.byte	0x04
	.zero		1


	//   ....[37]....
        /*06ec*/ 	.word	0x0000d5c0
        /*06f0*/ 	.word	0x00000002
        /*06f4*/ 	.word	0x00036840
        /*06f8*/ 	.short	0x010a
        /*06fa*/ 	.byte	0x3f
	.zero		1


	//   ....[38]....
        /*06fc*/ 	.word	0x0000e4f0
        /*0700*/ 	.word	0x000000ff
        /*0704*/ 	.word	0x00036800
        /*0708*/ 	.short	0x0107
        /*070a*/ 	.byte	0x24
	.zero		1


	//   ....[39]....
        /*070c*/ 	.word	0x0000e560
        /*0710*/ 	.word	0x000000ff
        /*0714*/ 	.word	0x00036800
        /*0718*/ 	.short	0x0101
        /*071a*/ 	.byte	0x24
	.zero		1


	//   ....[40]....
        /*071c*/ 	.word	0x0000e580
        /*0720*/ 	.word	0x000000ff
        /*0724*/ 	.word	0x00036820
        /*0728*/ 	.short	0x010a
        /*072a*/ 	.byte	0x24
	.zero		1


	//   ....[41]....
        /*072c*/ 	.word	0x0000e890
        /*0730*/ 	.word	0x00000003
        /*0734*/ 	.word	0x00036840
        /*0738*/ 	.short	0x010a
        /*073a*/ 	.byte	0x3f
	.zero		1


	//   ....[42]....
        /*073c*/ 	.word	0x0000ede0
        /*0740*/ 	.word	0x00000002
        /*0744*/ 	.word	0x00036860
        /*0748*/ 	.short	0x010a
        /*074a*/ 	.byte	0x3f
	.zero		1


	//   ....[43]....
        /*074c*/ 	.word	0x0000f5a0
        /*0750*/ 	.word	0x00000003
        /*0754*/ 	.word	0x00036840
        /*0758*/ 	.short	0x010a
        /*075a*/ 	.byte	0x3f
	.zero		1


	//   ....[44]....
        /*075c*/ 	.word	0x0000faf0
        /*0760*/ 	.word	0x00000002
        /*0764*/ 	.word	0x00036860
        /*0768*/ 	.short	0x010a
        /*076a*/ 	.byte	0x3f
	.zero		1


	//   ....[45]....
        /*076c*/ 	.word	0x00010210
        /*0770*/ 	.word	0x00000003
        /*0774*/ 	.word	0x00036840
        /*0778*/ 	.short	0x010a
        /*077a*/ 	.byte	0x3f
	.zero		1


	//   ....[46]....
        /*077c*/ 	.word	0x00010750
        /*0780*/ 	.word	0x00000002
        /*0784*/ 	.word	0x00036860
        /*0788*/ 	.short	0x010a
        /*078a*/ 	.byte	0x3f
	.zero		1


	//   ....[47]....
        /*078c*/ 	.word	0x00010cf0
        /*0790*/ 	.word	0x00000000
        /*0794*/ 	.word	0x00036860
        /*0798*/ 	.short	0x010a
        /*079a*/ 	.byte	0x3f
	.zero		1


	//   ....[48]....
        /*079c*/ 	.word	0x00011350
        /*07a0*/ 	.word	0x00000000
        /*07a4*/ 	.word	0x00036820
        /*07a8*/ 	.short	0x010a
        /*07aa*/ 	.byte	0x3f
	.zero		1


	//   ....[49]....
        /*07ac*/ 	.word	0x00011540
        /*07b0*/ 	.word	0x00000006
        /*07b4*/ 	.word	0x00000000
        /*07b8*/ 	.short	0x010a
        /*07ba*/ 	.byte	0x3f
	.zero		1


	//   ....[50]....
        /*07bc*/ 	.word	0x00011570
        /*07c0*/ 	.word	0x00000007
        /*07c4*/ 	.word	0x00000000
        /*07c8*/ 	.short	0x010a
        /*07ca*/ 	.byte	0x3f
	.zero		1


	//   ....[51]....
        /*07cc*/ 	.word	0x000115d0
        /*07d0*/ 	.word	0x00000004
        /*07d4*/ 	.word	0x00000000
        /*07d8*/ 	.short	0x010a
        /*07da*/ 	.byte	0x3f
	.zero		1


	//   ....[52]....
        /*07dc*/ 	.word	0x00011600
        /*07e0*/ 	.word	0x00000003
        /*07e4*/ 	.word	0x00000000
        /*07e8*/ 	.short	0x010a
        /*07ea*/ 	.byte	0x3f
	.zero		1


	//   ....[53]....
        /*07ec*/ 	.word	0x00011670
        /*07f0*/ 	.word	0x00000003
        /*07f4*/ 	.word	0x00036800
        /*07f8*/ 	.short	0x010a
        /*07fa*/ 	.byte	0x3f
	.zero		1


	//   ....[54]....
        /*07fc*/ 	.word	0x000116c0
        /*0800*/ 	.word	0x00000000
        /*0804*/ 	.word	0x00036830
        /*0808*/ 	.short	0x010a
        /*080a*/ 	.byte	0x3f
	.zero		1


	//   ....[55]....
        /*080c*/ 	.word	0x00011720
        /*0810*/ 	.word	0x00000007
        /*0814*/ 	.word	0x00036830
        /*0818*/ 	.short	0x010a
        /*081a*/ 	.byte	0x3f
	.zero		1


	//   ....[56]....
        /*081c*/ 	.word	0x00011780
        /*0820*/ 	.word	0x00000005
        /*0824*/ 	.word	0x00036850
        /*0828*/ 	.short	0x010a
        /*082a*/ 	.byte	0x3f
	.zero		1


	//   ....[57]....
        /*082c*/ 	.word	0x000117e0
        /*0830*/ 	.word	0x00000005
        /*0834*/ 	.word	0x00036850
        /*0838*/ 	.short	0x010a
        /*083a*/ 	.byte	0x3f
	.zero		1


	//   ....[58]....
        /*083c*/ 	.word	0x00011980
        /*0840*/ 	.word	0x00000002
        /*0844*/ 	.word	0x00036840
        /*0848*/ 	.short	0x010a
        /*084a*/ 	.byte	0x3f
	.zero		1


	//   ....[59]....
        /*084c*/ 	.word	0x00012560
        /*0850*/ 	.word	0x00000002
        /*0854*/ 	.word	0x00036820
        /*0858*/ 	.short	0x010a
        /*085a*/ 	.byte	0x3f
	.zero		1


	//   ....[60]....
        /*085c*/ 	.word	0x000125b0
        /*0860*/ 	.word	0x00000003
        /*0864*/ 	.word	0x00036840
        /*0868*/ 	.short	0x010a
        /*086a*/ 	.byte	0x3f
	.zero		1


	//   ....[61]....
        /*086c*/ 	.word	0x00012600
        /*0870*/ 	.word	0x00000002
        /*0874*/ 	.word	0x00036860
        /*0878*/ 	.short	0x010a
        /*087a*/ 	.byte	0x3f
	.zero		1


	//   ....[62]....
        /*087c*/ 	.word	0x00012650
        /*0880*/ 	.word	0x00000003
        /*0884*/ 	.word	0x00036840
        /*0888*/ 	.short	0x010a
        /*088a*/ 	.byte	0x3f
	.zero		1


	//   ....[63]....
        /*088c*/ 	.word	0x000126a0
        /*0890*/ 	.word	0x00000002
        /*0894*/ 	.word	0x00036860
        /*0898*/ 	.short	0x010a
        /*089a*/ 	.byte	0x3f
	.zero		1


	//   ....[64]....
        /*089c*/ 	.word	0x000126f0
        /*08a0*/ 	.word	0x00000003
        /*08a4*/ 	.word	0x00036840
        /*08a8*/ 	.short	0x010a
        /*08aa*/ 	.byte	0x3f
	.zero		1


	//   ....[65]....
        /*08ac*/ 	.word	0x00012740
        /*08b0*/ 	.word	0x00000002
        /*08b4*/ 	.word	0x00036860
        /*08b8*/ 	.short	0x010a
        /*08ba*/ 	.byte	0x3f
	.zero		1


	//   ....[66]....
        /*08bc*/ 	.word	0x00012790
        /*08c0*/ 	.word	0x00000000
        /*08c4*/ 	.word	0x00036860
        /*08c8*/ 	.short	0x010a
        /*08ca*/ 	.byte	0x3f
	.zero		1


	//   ....[67]....
        /*08cc*/ 	.word	0x000127e0
        /*08d0*/ 	.word	0x00000000
        /*08d4*/ 	.word	0x00036820
        /*08d8*/ 	.short	0x010a
        /*08da*/ 	.byte	0x3f
	.zero		1


	//   ....[68]....
        /*08dc*/ 	.word	0x00012980
        /*08e0*/ 	.word	0x00000006
        /*08e4*/ 	.word	0x00000000
        /*08e8*/ 	.short	0x010a
        /*08ea*/ 	.byte	0x3f
	.zero		1


	//   ....[69]....
        /*08ec*/ 	.word	0x000129d0
        /*08f0*/ 	.word	0x00000007
        /*08f4*/ 	.word	0x00000000
        /*08f8*/ 	.short	0x010a
        /*08fa*/ 	.byte	0x3f
	.zero		1


	//   ....[70]....
        /*08fc*/ 	.word	0x00012a20
        /*0900*/ 	.word	0x00000004
        /*0904*/ 	.word	0x00000000
        /*0908*/ 	.short	0x010a
        /*090a*/ 	.byte	0x3f
	.zero		1


	//----- nvinfo : EIATTR_NUM_MBARRIERS
	.align		4
.L_683:
        /*090c*/ 	.byte	0x03, 0x38
        /*090e*/ 	.short	0x0016


	//----- nvinfo : EIATTR_EXIT_INSTR_OFFSETS
	.align		4
        /*0910*/ 	.byte	0x04, 0x1c
        /*0912*/ 	.short	(.L_685 - .L_684)


	//   ....[0]....
.L_684:
        /*0914*/ 	.word	0x00000ef0


	//   ....[1]....
        /*0918*/ 	.word	0x0000c9b0


	//   ....[2]....
        /*091c*/ 	.word	0x00011650


	//----- nvinfo : EIATTR_MAX_THREADS
	.align		4
.L_685:
        /*0920*/ 	.byte	0x04, 0x05
        /*0922*/ 	.short	(.L_687 - .L_686)
.L_686:
        /*0924*/ 	.word	0x00000180
        /*0928*/ 	.word	0x00000001
        /*092c*/ 	.word	0x00000001


	//----- nvinfo : EIATTR_CRS_STACK_SIZE
	.align		4
.L_687:
        /*0930*/ 	.byte	0x04, 0x1e
        /*0932*/ 	.short	(.L_689 - .L_688)
.L_688:
        /*0934*/ 	.word	0x00000000


	//----- nvinfo : EIATTR_CBANK_PARAM_SIZE
	.align		4
.L_689:
        /*0938*/ 	.byte	0x03, 0x19
        /*093a*/ 	.short	0x0a70


	//----- nvinfo : EIATTR_PARAM_CBANK
	.align		4
        /*093c*/ 	.byte	0x04, 0x0a
        /*093e*/ 	.short	(.L_691 - .L_690)
	.align		4
.L_690:
        /*0940*/ 	.word	index@(.nv.constant0._ZN7cutlass13device_kernelIN5flash11enable_sm90INS1_16FlashAttnFwdSm90INS1_25CollectiveMainloopFwdSm90ILi2EN4cute5tupleIJNS5_1CILi2EEENS7_ILi1EEES9_EEENS6_IJNS7_ILi128EEENS7_ILi112EEENS7_ILi192EEEEEELi192ENS_10bfloat16_tEfNS_4arch4Sm90ELb0ELb0ELb1ELb0ELb0ELb0ELb0ELb1ELb1ELb1ELb0ELb0EEENS1_21CollectiveEpilogueFwdINS6_IJSB_SD_SC_EEESA_SF_SH_Li256ELb0ELb1ELb0ELb0EEENS1_29StaticPersistentTileSchedulerILb0EEEEEEEEEvNT_6ParamsE)
        /*0944*/ 	.short	0x0210
        /*0946*/ 	.short	0x0a70


	//----- nvinfo : EIATTR_SW_WAR
	.align		4
.L_691:
        /*0948*/ 	.byte	0x04, 0x36
        /*094a*/ 	.short	(.L_693 - .L_692)
.L_692:
        /*094c*/ 	.word	0x00000008
.L_693:


//--------------------- .nv.info._ZN7cutlass13device_kernelIN5flash11enable_sm90INS1_16FlashAttnFwdSm90INS1_25CollectiveMainloopFwdSm90ILi2EN4cute5tupleIJNS5_1CILi1EEES8_S8_EEENS6_IJNS7_ILi128EEENS7_ILi112EEENS7_ILi192EEEEEELi192ENS_10bfloat16_tEfNS_4arch4Sm90ELb0ELb0ELb1ELb1ELb0ELb0ELb0ELb1ELb1ELb1ELb0ELb0EEENS1_21CollectiveEpilogueFwdINS6_IJSA_SC_SB_EEES9_SE_SG_Li256ELb1ELb1ELb0ELb0EEENS1_36VarlenDynamicPersistentTileSchedulerILi128ELi112ELi256ELi128ELb0ELb1ELb1ELb0ELb1ELb1EEEEEEEEEvNT_6ParamsE --------------------------
	.section	.nv.info._ZN7cutlass13device_kernelIN5flash11enable_sm90INS1_16FlashAttnFwdSm90INS1_25CollectiveMainloopFwdSm90ILi2EN4cute5tupleIJNS5_1CILi1EEES8_S8_EEENS6_IJNS7_ILi128EEENS7_ILi112EEENS7_ILi192EEEEEELi192ENS_10bfloat16_tEfNS_4arch4Sm90ELb0ELb0ELb1ELb1ELb0ELb0ELb0ELb1ELb1ELb1ELb0ELb0EEENS1_21CollectiveEpilogueFwdINS6_IJSA_SC_SB_EEES9_SE_SG_Li256ELb1ELb1ELb0ELb0EEENS1_36VarlenDynamicPersistentTileSchedulerILi128ELi112ELi256ELi128ELb0ELb1ELb1ELb0ELb1ELb1EEEEEEEEEvNT_6ParamsE,"",@"SHT_CUDA_INFO"
	.sectionflags	@""
	.align	4


	//----- nvinfo : EIATTR_CUDA_API_VERSION
	.align		4
        /*0000*/ 	.byte	0x04, 0x37
        /*0002*/ 	.short	(.L_695 - .L_694)
.L_694:
        /*0004*/ 	.word	0x00000082


	//----- nvinfo : EIATTR_KPARAM_INFO
	.align		4
.L_695:
        /*0008*/ 	.byte	0x04, 0x17
        /*000a*/ 	.short	(.L_697 - .L_696)
.L_696:
        /*000c*/ 	.word	0x00000000
        /*0010*/ 	.short	0x0000
        /*0012*/ 	.short	0x0070
        /*0014*/ 	.byte	0x00, 0xf0, 0x01, 0x2a


	//----- nvinfo : EIATTR_SPARSE_MMA_MASK
	.align		4
.L_697:
        /*0018*/ 	.byte	0x03, 0x50
        /*001a*/ 	.short	0x0000


	//----- nvinfo : EIATTR_MAXREG_COUNT
	.align		4
        /*001c*/ 	.byte	0x03, 0x1b
        /*001e*/ 	.short	0x00a8


	//----- nvinfo : EIATTR_NUM_BARRIERS
	.align		4
        /*0020*/ 	.byte	0x02, 0x4c
        /*0022*/ 	.byte	0x09
	.zero		1


	//----- nvinfo : EIATTR_EXTERNS
	.align		4
        /*0024*/ 	.byte	0x04, 0x0f
        /*0026*/ 	.short	(.L_699 - .L_698)


	//   ....[0]....
	.align		4
.L_698:
        /*0028*/ 	.word	index@(__assertfail)


	//----- nvinfo : EIATTR_ANNOTATIONS
	.align		4
.L_699:
        /*002c*/ 	.byte	0x04, 0x55
        /*002e*/ 	.short	(.L_701 - .L_700)


	//   ....[0]....
.L_700:
        /* <DEDUP_REMOVED lines=79> */


	//----- nvinfo : EIATTR_MERCURY_ISA_VERSION
	.align		4
.L_701:
        /*0508*/ 	.byte	0x03, 0x5f
        /*050a*/ 	.short	0x0101


	//----- nvinfo : EIATTR_UNUSED_LOAD_BYTE_OFFSET
	.align		4
        /*050c*/ 	.byte	0x04, 0x44
        /*050e*/ 	.short	(.L_703 - .L_702)


	//   ....[0]....
.L_702:
        /*0510*/ 	.word	0x000009f0
        /*0514*/ 	.word	0x0000fff0


	//   ....[1]....
        /*0518*/ 	.word	0x0000b680
        /*051c*/ 	.word	0x0000fff0


	//----- nvinfo : EIATTR_INT_WARP_WIDE_INSTR_OFFSETS
	.align		4
.L_703:
        /*0520*/ 	.byte	0x04, 0x31
        /*0522*/ 	.short	(.L_705 - .L_704)


	//   ....[0]....
.L_704:
        /*0524*/ 	.word	0x00000120


	//   ....[1]....
        /*0528*/ 	.word	0x00000160


	//   ....[2]....
        /*052c*/ 	.word	0x00000220


	//   ....[3]....
        /*0530*/ 	.word	0x0000eca0


	//   ....[4]....
        /*0534*/ 	.word	0x0000ed30


	//   ....[5]....
        /*0538*/ 	.word	0x00012ca0


	//   ....[6]....
        /*053c*/ 	.word	0x00012d00


	//----- nvinfo : EIATTR_COOP_GROUP_MASK_REGIDS
	.align		4
.L_705:
        /*0540*/ 	.byte	0x04, 0x29
        /*0542*/ 	.short	(.L_707 - .L_706)


	//   ....[0]....
.L_706:
        /*0544*/ 	.word	0xffffffff


	//   ....[1]....
        /*0548*/ 	.word	0xffffffff


	//   ....[2]....
        /*054c*/ 	.word	0xffffffff


	//   ....[3]....
        /*0550*/ 	.word	0xffffffff


	//   ....[4]....
        /*0554*/ 	.word	0xffffffff


	//   ....[5]....
        /*0558*/ 	.word	0xffffffff


	//   ....[6]....
        /*055c*/ 	.word	0xffffffff


	//   ....[7]....
        /*0560*/ 	.word	0xffffffff


	//   ....[8]....
        /*0564*/ 	.word	0xffffffff


	//   ....[9]....
        /*0568*/ 	.word	0xffffffff


	//   ....[10]....
        /*056c*/ 	.word	0xffffffff


	//   ....[11]....
        /*0570*/ 	.word	0xffffffff


	//   ....[12]....
        /*0574*/ 	.word	0xffffffff


	//   ....[13]....
        /*0578*/ 	.word	0xffffffff


	//   ....[14]....
        /*057c*/ 	.word	0xffffffff


	//   ....[15]....
        /*0580*/ 	.word	0xffffffff


	//   ....[16]....
        /*0584*/ 	.word	0xffffffff


	//   ....[17]....
        /*0588*/ 	.word	0xffffffff


	//   ....[18]....
        /*058c*/ 	.word	0xffffffff


	//   ....[19]....
        /*0590*/ 	.word	0xffffffff


	//   ....[20]....
        /*0594*/ 	.word	0xffffffff


	//   ....[21]....
        /*0598*/ 	.word	0xffffffff


	//   ....[22]....
        /*059c*/ 	.word	0xffffffff


	//   ....[23]....
        /*05a0*/ 	.word	0xffffffff


	//   ....[24]....
        /*05a4*/ 	.word	0xffffffff


	//   ....[25]....
        /*05a8*/ 	.word	0xffffffff


	//   ....[26]....
        /*05ac*/ 	.word	0xffffffff


	//   ....[27]....
        /*05b0*/ 	.word	0xffffffff


	//   ....[28]....
        /*05b4*/ 	.word	0xffffffff


	//   ....[29]....
        /*05b8*/ 	.word	0xffffffff


	//   ....[30]....
        /*05bc*/ 	.word	0xffffffff


	//   ....[31]....
        /*05c0*/ 	.word	0xffffffff


	//   ....[32]....
        /*05c4*/ 	.word	0xffffffff


	//   ....[33]....
        /*05c8*/ 	.word	0xffffffff


	//   ....[34]....
        /*05cc*/ 	.word	0xffffffff


	//   ....[35]....
        /*05d0*/ 	.word	0xffffffff


	//   ....[36]....
        /*05d4*/ 	.word	0xffffffff


	//   ....[37]....
        /*05d8*/ 	.word	0xffffffff


	//   ....[38]....
        /*05dc*/ 	.word	0xffffffff


	//   ....[39]....
        /*05e0*/ 	.word	0xffffffff


	//   ....[40]....
        /*05e4*/ 	.word	0xffffffff


	//   ....[41]....
        /*05e8*/ 	.word	0xffffffff


	//   ....[42]....
        /*05ec*/ 	.word	0xffffffff


	//   ....[43]....
        /*05f0*/ 	.word	0xffffffff


	//   ....[44]....
        /*05f4*/ 	.word	0xffffffff


	//   ....[45]....
        /*05f8*/ 	.word	0xffffffff


	//   ....[46]....
        /*05fc*/ 	.word	0xffffffff


	//   ....[47]....
        /*0600*/ 	.word	0xffffffff


	//   ....[48]....
        /*0604*/ 	.word	0xffffffff


	//   ....[49]....
        /*0608*/ 	.word	0xffffffff


	//   ....[50]....
        /*060c*/ 	.word	0xffffffff


	//   ....[51]....
        /*0610*/ 	.word	0xffffffff


	//   ....[52]....
        /*0614*/ 	.word	0xffffffff


	//   ....[53]....
        /*0618*/ 	.word	0xffffffff


	//   ....[54]....
        /*061c*/ 	.word	0xffffffff


	//   ....[55]....
        /*0620*/ 	.word	0xffffffff


	//   ....[56]....
        /*0624*/ 	.word	0xffffffff


	//   ....[57]....
        /*0628*/ 	.word	0xffffffff


	//   ....[58]....
        /*062c*/ 	.word	0xffffffff


	//   ....[59]....
        /*0630*/ 	.word	0xffffffff


	//   ....[60]....
        /*0634*/ 	.word	0xffffffff


	//   ....[61]....
        /*0638*/ 	.word	0xffffffff


	//   ....[62]....
        /*063c*/ 	.word	0xffffffff


	//   ....[63]....
        /*0640*/ 	.word	0xffffffff


	//   ....[64]....
        /*0644*/ 	.word	0xffffffff


	//   ....[65]....
        /*0648*/ 	.word	0xffffffff


	//   ....[66]....
        /*064c*/ 	.word	0xffffffff


	//   ....[67]....
        /*0650*/ 	.word	0xffffffff


	//   ....[68]....
        /*0654*/ 	.word	0xffffffff


	//   ....[69]....
        /*0658*/ 	.word	0xffffffff


	//   ....[70]....
        /*065c*/ 	.word	0xffffffff


	//   ....[71]....
        /*0660*/ 	.word	0xffffffff


	//   ....[72]....
        /*0664*/ 	.word	0xffffffff


	//   ....[73]....
        /*0668*/ 	.word	0xffffffff


	//   ....[74]....
        /*066c*/ 	.word	0xffffffff


	//   ....[75]....
        /*0670*/ 	.word	0xffffffff


	//   ....[76]....
        /*0674*/ 	.word	0xffffffff


	//   ....[77]....
        /*0678*/ 	.word	0xffffffff


	//   ....[78]....
        /*067c*/ 	.word	0xffffffff


	//   ....[79]....
        /*0680*/ 	.word	0xffffffff


	//   ....[80]....
        /*0684*/ 	.word	0xffffffff


	//   ....[81]....
        /*0688*/ 	.word	0xffffffff


	//   ....[82]....
        /*068c*/ 	.word	0xffffffff


	//   ....[83]....
        /*0690*/ 	.word	0xffffffff


	//   ....[84]....
        /*0694*/ 	.word	0xffffffff


	//   ....[85]....
        /*0698*/ 	.word	0xffffffff


	//   ....[86]....
        /*069c*/ 	.word	0xffffffff


	//   ....[87]....
        /*06a0*/ 	.word	0xffffffff


	//   ....[88]....
        /*06a4*/ 	.word	0xffffffff


	//   ....[89]....
        /*06a8*/ 	.word	0xffffffff


	//   ....[90]....
        /*06ac*/ 	.word	0xffffffff


	//   ....[91]....
        /*06b0*/ 	.word	0x0500000f


	//   ....[92]....
        /*06b4*/ 	.word	0x0500000f


	//   ....[93]....
        /*06b8*/ 	.word	0x0500000f


	//   ....[94]....
        /*06bc*/ 	.word	0x0500000f


	//   ....[95]....
        /*06c0*/ 	.word	0x0500000f


	//   ....[96]....
        /*06c4*/ 	.word	0x0500000f


	//   ....[97]....
        /*06c8*/ 	.word	0x0500000f


	//   ....[98]....
        /*06cc*/ 	.word	0x0500000f


	//   ....[99]....
        /*06d0*/ 	.word	0x0500000f


	//   ....[100]....
        /*06d4*/ 	.word	0x0500000f


	//   ....[101]....
        /*06d8*/ 	.word	0x0500000f


	//   ....[102]....
        /*06dc*/ 	.word	0x0500000f


	//   ....[103]....
        /*06e0*/ 	.word	0x0500000f


	//   ....[104]....
        /*06e4*/ 	.word	0x0500000f


	//   ....[105]....
        /*06e8*/ 	.word	0x0500000f


	//   ....[106]....
        /*06ec*/ 	.word	0x0500000f


	//   ....[107]....
        /*06f0*/ 	.word	0x0500000f


	//   ....[108]....
        /*06f4*/ 	.word	0x0500000f


	//   ....[109]....
        /*06f8*/ 	.word	0x0500000f


	//   ....[110]....
        /*06fc*/ 	.word	0x0500000f


	//   ....[111]....
        /*0700*/ 	.word	0x0500000f


	//   ....[112]....
        /*0704*/ 	.word	0x0500000f


	//   ....[113]....
        /*0708*/ 	.word	0x0500000f


	//   ....[114]....
        /*070c*/ 	.word	0x0500000f


	//   ....[115]....
        /*0710*/ 	.word	0x0500000f


	//   ....[116]....
        /*0714*/ 	.word	0x0500000f


	//   ....[117]....
        /*0718*/ 	.word	0x0500000f


	//   ....[118]....
        /*071c*/ 	.word	0x0500000f


	//   ....[119]....
        /*0720*/ 	.word	0x0500000f


	//   ....[120]....
        /*0724*/ 	.word	0x0500000f


	//   ....[121]....
        /*0728*/ 	.word	0x0500000f


	//   ....[122]....
        /*072c*/ 	.word	0x0500000f


	//   ....[123]....
        /*0730*/ 	.word	0x0500000f


	//   ....[124]....
        /*0734*/ 	.word	0x0500000f


	//   ....[125]....
        /*0738*/ 	.word	0x0500000f


	//----- nvinfo : EIATTR_COOP_GROUP_INSTR_OFFSETS
	.align		4
.L_707:
        /*073c*/ 	.byte	0x04, 0x28
        /*073e*/ 	.short	(.L_709 - .L_708)


	//   ....[0]....
.L_708:
        /*0740*/ 	.word	0x00000060


	//   ....[1]....
        /*0744*/ 	.word	0x00000130


	//   ....[2]....
        /*0748*/ 	.word	0x00000230


	//   ....[3]....
        /*074c*/ 	.word	0x000003a0


	//   ....[4]....
        /*0750*/ 	.word	0x00000500


	//   ....[5]....
        /*0754*/ 	.word	0x00000620


	//   ....[6]....
        /*0758*/ 	.word	0x00000780


	//   ....[7]....
        /*075c*/ 	.word	0x00001400


	//   ....[8]....
        /*0760*/ 	.word	0x00004bf0


	//   ....[9]....
        /*0764*/ 	.word	0x00004c90


	//   ....[10]....
        /*0768*/ 	.word	0x00005030


	//   ....[11]....
        /*076c*/ 	.word	0x000050f0


	//   ....[12]....
        /*0770*/ 	.word	0x00009400


	//   ....[13]....
        /*0774*/ 	.word	0x00009440


	//   ....[14]....
        /*0778*/ 	.word	0x00009860


	//   ....[15]....
        /*077c*/ 	.word	0x00009900


	//   ....[16]....
        /*0780*/ 	.word	0x0000ab00


	//   ....[17]....
        /*0784*/ 	.word	0x0000ab30


	//   ....[18]....
        /*0788*/ 	.word	0x0000ac00


	//   ....[19]....
        /*078c*/ 	.word	0x0000ac20


	//   ....[20]....
        /*0790*/ 	.word	0x0000c390


	//   ....[21]....
        /*0794*/ 	.word	0x0000c3d0


	//   ....[22]....
        /*0798*/ 	.word	0x0000c410


	//   ....[23]....
        /*079c*/ 	.word	0x0000c440


	//   ....[24]....
        /*07a0*/ 	.word	0x0000cb20


	//   ....[25]....
        /*07a4*/ 	.word	0x0000cb60


	//   ....[26]....
        /*07a8*/ 	.word	0x0000cc60


	//   ....[27]....
        /*07ac*/ 	.word	0x0000cc80


	//   ....[28]....
        /*07b0*/ 	.word	0x0000cd80


	//   ....[29]....
        /*07b4*/ 	.word	0x0000cda0


	//   ....[30]....
        /*07b8*/ 	.word	0x0000ceb0


	//   ....[31]....
        /*07bc*/ 	.word	0x0000ced0


	//   ....[32]....
        /*07c0*/ 	.word	0x0000d740


	//   ....[33]....
        /*07c4*/ 	.word	0x0000d760


	//   ....[34]....
        /*07c8*/ 	.word	0x0000d860


	//   ....[35]....
        /*07cc*/ 	.word	0x0000d880


	//   ....[36]....
        /*07d0*/ 	.word	0x0000d980


	//   ....[37]....
        /*07d4*/ 	.word	0x0000d9a0


	//   ....[38]....
        /*07d8*/ 	.word	0x0000dab0


	//   ....[39]....
        /*07dc*/ 	.word	0x0000dad0


	//   ....[40]....
        /*07e0*/ 	.word	0x0000dc40


	//   ....[41]....
        /*07e4*/ 	.word	0x0000de20


	//   ....[42]....
        /*07e8*/ 	.word	0x0000de50


	//   ....[43]....
        /*07ec*/ 	.word	0x0000de80


	//   ....[44]....
        /*07f0*/ 	.word	0x0000deb0


	//   ....[45]....
        /*07f4*/ 	.word	0x0000dee0


	//   ....[46]....
        /*07f8*/ 	.word	0x0000df10


	//   ....[47]....
        /*07fc*/ 	.word	0x0000e080


	//   ....[48]....
        /*0800*/ 	.word	0x0000e0b0


	//   ....[49]....
        /*0804*/ 	.word	0x0000e0e0


	//   ....[50]....
        /*0808*/ 	.word	0x0000e110


	//   ....[51]....
        /*080c*/ 	.word	0x0000e140


	//   ....[52]....
        /*0810*/ 	.word	0x0000e170


	//   ....[53]....
        /*0814*/ 	.word	0x0000e210


	//   ....[54]....
        /*0818*/ 	.word	0x0000e240


	//   ....[55]....
        /*081c*/ 	.word	0x0000e2d0


	//   ....[56]....
        /*0820*/ 	.word	0x0000f2b0


	//   ....[57]....
        /*0824*/ 	.word	0x0000ff10


	//   ....[58]....
        /*0828*/ 	.word	0x0000ff30


	//   ....[59]....
        /*082c*/ 	.word	0x0000ff60


	//   ....[60]....
        /*0830*/ 	.word	0x0000ffa0


	//   ....[61]....
        /*0834*/ 	.word	0x00010070


	//   ....[62]....
        /*0838*/ 	.word	0x000100d0


	//   ....[63]....
        /*083c*/ 	.word	0x00010170


	//   ....[64]....
        /*0840*/ 	.word	0x00010180


	//   ....[65]....
        /*0844*/ 	.word	0x00010220


	//   ....[66]....
        /*0848*/ 	.word	0x00010230


	//   ....[67]....
        /*084c*/ 	.word	0x000102d0


	//   ....[68]....
        /*0850*/ 	.word	0x000102e0


	//   ....[69]....
        /*0854*/ 	.word	0x00010360


	//   ....[70]....
        /*0858*/ 	.word	0x00010390


	//   ....[71]....
        /*085c*/ 	.word	0x000103a0


	//   ....[72]....
        /*0860*/ 	.word	0x000103c0


	//   ....[73]....
        /*0864*/ 	.word	0x000134c0


	//   ....[74]....
        /*0868*/ 	.word	0x00013520


	//   ....[75]....
        /*086c*/ 	.word	0x00013550


	//   ....[76]....
        /*0870*/ 	.word	0x00013580


	//   ....[77]....
        /*0874*/ 	.word	0x000135b0


	//   ....[78]....
        /*0878*/ 	.word	0x000135e0


	//   ....[79]....
        /*087c*/ 	.word	0x00013610


	//   ....[80]....
        /*0880*/ 	.word	0x00013620


	//   ....[81]....
        /*0884*/ 	.word	0x000137a0


	//   ....[82]....
        /*0888*/ 	.word	0x000137d0


	//   ....[83]....
        /*088c*/ 	.word	0x00013800


	//   ....[84]....
        /*0890*/ 	.word	0x00013830


	//   ....[85]....
        /*0894*/ 	.word	0x00013860


	//   ....[86]....
        /*0898*/ 	.word	0x00013890


	//   ....[87]....
        /*089c*/ 	.word	0x00013950


	//   ....[88]....
        /*08a0*/ 	.word	0x00013970


	//   ....[89]....
        /*08a4*/ 	.word	0x000139e0


	//   ....[90]....
        /*08a8*/ 	.word	0x00013e70


	//   ....[91]....
        /*08ac*/ 	.word	0x00014340


	//   ....[92]....
        /*08b0*/ 	.word	0x000144c0


	//   ....[93]....
        /*08b4*/ 	.word	0x00014510


	//   ....[94]....
        /*08b8*/ 	.word	0x00014590


	//   ....[95]....
        /*08bc*/ 	.word	0x000145e0


	//   ....[96]....
        /*08c0*/ 	.word	0x00014770


	//   ....[97]....
        /*08c4*/ 	.word	0x00014800


	//   ....[98]....
        /*08c8*/ 	.word	0x000148e0


	//   ....[99]....
        /*08cc*/ 	.word	0x00014a00


	//   ....[100]....
        /*08d0*/ 	.word	0x00014a60


	//   ....[101]....
        /*08d4*/ 	.word	0x00014b70


	//   ....[102]....
        /*08d8*/ 	.word	0x00014bd0


	//   ....[103]....
        /*08dc*/ 	.word	0x00014ce0


	//   ....[104]....
        /*08e0*/ 	.word	0x00014d40


	//   ....[105]....
        /*08e4*/ 	.word	0x00014e40


	//   ....[106]....
        /*08e8*/ 	.word	0x00014ea0


	//   ....[107]....
        /*08ec*/ 	.word	0x00014f80


	//   ....[108]....
        /*08f0*/ 	.word	0x000152f0


	//   ....[109]....
        /*08f4*/ 	.word	0x00015390


	//   ....[110]....
        /*08f8*/ 	.word	0x000154b0


	//   ....[111]....
        /*08fc*/ 	.word	0x00015530


	//   ....[112]....
        /*0900*/ 	.word	0x000155b0


	//   ....[113]....
        /*0904*/ 	.word	0x00015630


	//   ....[114]....
        /*0908*/ 	.word	0x000156b0


	//   ....[115]....
        /*090c*/ 	.word	0x00015740


	//   ....[116]....
        /*0910*/ 	.word	0x000157e0


	//   ....[117]....
        /*0914*/ 	.word	0x00015880


	//   ....[118]....
        /*0918*/ 	.word	0x00015900


	//   ....[119]....
        /*091c*/ 	.word	0x00015980


	//   ....[120]....
        /*0920*/ 	.word	0x00015a00


	//   ....[121]....
        /*0924*/ 	.word	0x00015a90


	//   ....[122]....
        /*0928*/ 	.word	0x00015b10


	//   ....[123]....
        /*092c*/ 	.word	0x00015bb0


	//   ....[124]....
        /*0930*/ 	.word	0x00015c40


	//   ....[125]....
        /*0934*/ 	.word	0x00015d70


	//----- nvinfo : EIATTR_REG_RECONFIG
	.align		4
.L_709:
        /*0938*/ 	.byte	0x01, 0x54
	.zero		2


	//----- nvinfo : EIATTR_SYSCALL_OFFSETS
	.align		4
        /*093c*/ 	.byte	0x04, 0x46
        /*093e*/ 	.short	(.L_711 - .L_710)


	//   ....[0]....
.L_710:
        /*0940*/ 	.word	0x000015e0


	//   ....[1]....
        /*0944*/ 	.word	0x0000eea0


	//   ....[2]....
        /*0948*/ 	.word	0x0000f000


	//   ....[3]....
        /*094c*/ 	.word	0x0000f100


	//   ....[4]....
        /*0950*/ 	.word	0x0000fae0


	//----- nvinfo : EIATTR_MBARRIER_INSTR_OFFSETS
	.align		4
.L_711:
        /*0954*/ 	.byte	0x04, 0x39
        /*0956*/ 	.short	(.L_713 - .L_712)


	//   ....[0]....
.L_712:
        /*0958*/ 	.word	0x00000250
        /*095c*/ 	.word	0x000000ff
        /*0960*/ 	.word	0x00036800
        /*0964*/ 	.short	0x0100
        /*0966*/ 	.byte	0x08
	.zero		1


	//   ....[1]....
        /*0968*/ 	.word	0x00000260
        /*096c*/ 	.word	0x000000ff
        /*0970*/ 	.word	0x00036820
        /*0974*/ 	.short	0x0100
        /*0976*/ 	.byte	0x08
	.zero		1


	//   ....[2]....
        /*0978*/ 	.word	0x00000350
        /*097c*/ 	.word	0x000000ff
        /*0980*/ 	.word	0x00036830
        /*0984*/ 	.short	0x0100
        /*0986*/ 	.byte	0x08
	.zero		1


	//   ....[3]....
        /*0988*/ 	.word	0x00000360
        /*098c*/ 	.word	0x000000ff
        /*0990*/ 	.word	0x00036840
        /*0994*/ 	.short	0x0100
        /*0996*/ 	.byte	0x08
	.zero		1


	//   ....[4]....
        /*0998*/ 	.word	0x00000370
        /*099c*/ 	.word	0x000000ff
        /*09a0*/ 	.word	0x00036838
        /*09a4*/ 	.short	0x0100
        /*09a6*/ 	.byte	0x08
	.zero		1


	//   ....[5]....
        /*09a8*/ 	.word	0x00000380
        /*09ac*/ 	.word	0x000000ff
        /*09b0*/ 	.word	0x00036848
        /*09b4*/ 	.short	0x0100
        /*09b6*/ 	.byte	0x08
	.zero		1


	//   ....[6]....
        /*09b8*/ 	.word	0x000004b0
        /*09bc*/ 	.word	0x000000ff
        /*09c0*/ 	.word	0x00036850
        /*09c4*/ 	.short	0x0100
        /*09c6*/ 	.byte	0x08
	.zero		1


	//   ....[7]....
        /*09c8*/ 	.word	0x000004c0
        /*09cc*/ 	.word	0x000000ff
        /*09d0*/ 	.word	0x00036860
        /*09d4*/ 	.short	0x0100
        /*09d6*/ 	.byte	0x08
	.zero		1


	//   ....[8]....
        /*09d8*/ 	.word	0x000004d0
        /*09dc*/ 	.word	0x000000ff
        /*09e0*/ 	.word	0x00036858
        /*09e4*/ 	.short	0x0100
        /*09e6*/ 	.byte	0x08
	.zero		1


	//   ....[9]....
        /*09e8*/ 	.word	0x000004e0
        /*09ec*/ 	.word	0x000000ff
        /*09f0*/ 	.word	0x00036868
        /*09f4*/ 	.short	0x0100
        /*09f6*/ 	.byte	0x08
	.zero		1


	//   ....[10]....
        /*09f8*/ 	.word	0x000005d0
        /*09fc*/ 	.word	0x000000ff
        /*0a00*/ 	.word	0x00036870
        /*0a04*/ 	.short	0x0100
        /*0a06*/ 	.byte	0x06
	.zero		1


	//   ....[11]....
        /*0a08*/ 	.word	0x000005e0
        /*0a0c*/ 	.word	0x000000ff
        /*0a10*/ 	.word	0x00036880
        /*0a14*/ 	.short	0x0100
        /*0a16*/ 	.byte	0x06
	.zero		1


	//   ....[12]....
        /*0a18*/ 	.word	0x000005f0
        /*0a1c*/ 	.word	0x000000ff
        /*0a20*/ 	.word	0x00036878
        /*0a24*/ 	.short	0x0100
        /*0a26*/ 	.byte	0x06
	.zero		1


	//   ....[13]....
        /*0a28*/ 	.word	0x00000600
        /*0a2c*/ 	.word	0x000000ff
        /*0a30*/ 	.word	0x00036888
        /*0a34*/ 	.short	0x0100
        /*0a36*/ 	.byte	0x06
	.zero		1


	//   ....[14]....
        /*0a38*/ 	.word	0x00000730
        /*0a3c*/ 	.word	0x000000ff
        /*0a40*/ 	.word	0x00036890
        /*0a44*/ 	.short	0x0100
        /*0a46*/ 	.byte	0x08
	.zero		1


	//   ....[15]....
        /*0a48*/ 	.word	0x00000740
        /*0a4c*/ 	.word	0x000000ff
        /*0a50*/ 	.word	0x000368a0
        /*0a54*/ 	.short	0x0100
        /*0a56*/ 	.byte	0x08
	.zero		1


	//   ....[16]....
        /*0a58*/ 	.word	0x00000750
        /*0a5c*/ 	.word	0x000000ff
        /*0a60*/ 	.word	0x00036898
        /*0a64*/ 	.short	0x0100
        /*0a66*/ 	.byte	0x08
	.zero		1


	//   ....[17]....
        /*0a68*/ 	.word	0x00000760
        /*0a6c*/ 	.word	0x000000ff
        /*0a70*/ 	.word	0x000368a8
        /*0a74*/ 	.short	0x0100
        /*0a76*/ 	.byte	0x08
	.zero		1


	//   ....[18]....
        /*0a78*/ 	.word	0x00000890
        /*0a7c*/ 	.word	0x000000ff
        /*0a80*/ 	.word	0x000368b0
        /*0a84*/ 	.short	0x0100
        /*0a86*/ 	.byte	0x08
	.zero		1


	//   ....[19]....
        /*0a88*/ 	.word	0x000008a0
        /*0a8c*/ 	.word	0x000000ff
        /*0a90*/ 	.word	0x000368c0
        /*0a94*/ 	.short	0x0100
        /*0a96*/ 	.byte	0x08
	.zero		1


	//   ....[20]....
        /*0a98*/ 	.word	0x000008b0
        /*0a9c*/ 	.word	0x000000ff
        /*0aa0*/ 	.word	0x000368b8
        /*0aa4*/ 	.short	0x0100
        /*0aa6*/ 	.byte	0x08
	.zero		1


	//   ....[21]....
        /*0aa8*/ 	.word	0x000008c0
        /*0aac*/ 	.word	0x000000ff
        /*0ab0*/ 	.word	0x000368c8
        /*0ab4*/ 	.short	0x0100
        /*0ab6*/ 	.byte	0x08
	.zero		1


	//   ....[22]....
        /*0ab8*/ 	.word	0x00001690
        /*0abc*/ 	.word	0x00000002
        /*0ac0*/ 	.word	0x00036800
        /*0ac4*/ 	.short	0x010a
        /*0ac6*/ 	.byte	0x3f
	.zero		1


	//   ....[23]....
        /*0ac8*/ 	.word	0x00001700
        /*0acc*/ 	.word	0x00000000
        /*0ad0*/ 	.word	0x00036830
        /*0ad4*/ 	.short	0x010a
        /*0ad6*/ 	.byte	0x3f
	.zero		1


	//   ....[24]....
        /*0ad8*/ 	.word	0x00001770
        /*0adc*/ 	.word	0x00000000
        /*0ae0*/ 	.word	0x00036830
        /*0ae4*/ 	.short	0x010a
        /*0ae6*/ 	.byte	0x3f
	.zero		1


	//   ....[25]....
        /*0ae8*/ 	.word	0x00004960
        /*0aec*/ 	.word	0x00000000
        /*0af0*/ 	.word	0x00000000
        /*0af4*/ 	.short	0x0101
        /*0af6*/ 	.byte	0x3f
	.zero		1


	//   ....[26]....
        /*0af8*/ 	.word	0x00006300
        /*0afc*/ 	.word	0x0000000c
        /*0b00*/ 	.word	0x00036830
        /*0b04*/ 	.short	0x010a
        /*0b06*/ 	.byte	0x3f
	.zero		1


	//   ....[27]....
        /*0b08*/ 	.word	0x00006350
        /*0b0c*/ 	.word	0x0000000c
        /*0b10*/ 	.word	0x00036830
        /*0b14*/ 	.short	0x010a
        /*0b16*/ 	.byte	0x3f
	.zero		1


	//   ....[28]....
        /*0b18*/ 	.word	0x00008890
        /*0b1c*/ 	.word	0x0000000e
        /*0b20*/ 	.word	0x00036850
        /*0b24*/ 	.short	0x010a
        /*0b26*/ 	.byte	0x3f
	.zero		1


	//   ....[29]....
        /*0b28*/ 	.word	0x000088d0
        /*0b2c*/ 	.word	0x0000000e
        /*0b30*/ 	.word	0x00036850
        /*0b34*/ 	.short	0x010a
        /*0b36*/ 	.byte	0x3f
	.zero		1


	//   ....[30]....
        /*0b38*/ 	.word	0x00009e20
        /*0b3c*/ 	.word	0x0000000c
        /*0b40*/ 	.word	0x00000000
        /*0b44*/ 	.short	0x0101
        /*0b46*/ 	.byte	0x3f
	.zero		1


	//   ....[31]....
        /*0b48*/ 	.word	0x00009e70
        /*0b4c*/ 	.word	0x0000000c
        /*0b50*/ 	.word	0x00000000
        /*0b54*/ 	.short	0x0101
        /*0b56*/ 	.byte	0x3f
	.zero		1


	//   ....[32]....
        /*0b58*/ 	.word	0x0000aa60
        /*0b5c*/ 	.word	0x0000000d
        /*0b60*/ 	.word	0x00036850
        /*0b64*/ 	.short	0x010a
        /*0b66*/ 	.byte	0x3f
	.zero		1


	//   ....[33]....
        /*0b68*/ 	.word	0x0000aaa0
        /*0b6c*/ 	.word	0x0000000d
        /*0b70*/ 	.word	0x00036850
        /*0b74*/ 	.short	0x010a
        /*0b76*/ 	.byte	0x3f
	.zero		1


	//   ....[34]....
        /*0b78*/ 	.word	0x0000b020
        /*0b7c*/ 	.word	0x0000000b
        /*0b80*/ 	.word	0x00000000
        /*0b84*/ 	.short	0x0101
        /*0b86*/ 	.byte	0x3f
	.zero		1


	//   ....[35]....
        /*0b88*/ 	.word	0x0000cb50
        /*0b8c*/ 	.word	0x00000026
        /*0b90*/ 	.word	0x00000000
        /*0b94*/ 	.short	0x0101
        /*0b96*/ 	.byte	0x3f
	.zero		1


	//   ....[36]....
        /*0b98*/ 	.word	0x0000f530
        /*0b9c*/ 	.word	0x00000000
        /*0ba0*/ 	.word	0x00036840
        /*0ba4*/ 	.short	0x010a
        /*0ba6*/ 	.byte	0x3f
	.zero		1


	//   ....[37]....
        /*0ba8*/ 	.word	0x00010550
        /*0bac*/ 	.word	0x0000000a
        /*0bb0*/ 	.word	0x00036800
        /*0bb4*/ 	.short	0x0107
        /*0bb6*/ 	.byte	0x3f
	.zero		1


	//   ....[38]....
        /*0bb8*/ 	.word	0x00010660
        /*0bbc*/ 	.word	0x00000002
        /*0bc0*/ 	.word	0x00036800
        /*0bc4*/ 	.short	0x0101
        /*0bc6*/ 	.byte	0x3f
	.zero		1


	//   ....[39]....
        /*0bc8*/ 	.word	0x00010680
        /*0bcc*/ 	.word	0x00000002
        /*0bd0*/ 	.word	0x00036820
        /*0bd4*/ 	.short	0x010a
        /*0bd6*/ 	.byte	0x3f
	.zero		1


	//   ....[40]....
        /*0bd8*/ 	.word	0x00010a00
        /*0bdc*/ 	.word	0x00000003
        /*0be0*/ 	.word	0x00036840
        /*0be4*/ 	.short	0x010a
        /*0be6*/ 	.byte	0x3f
	.zero		1


	//   ....[41]....
        /*0be8*/ 	.word	0x00010ec0
        /*0bec*/ 	.word	0x00000003
        /*0bf0*/ 	.word	0x00000060
        /*0bf4*/ 	.short	0x010a
        /*0bf6*/ 	.byte	0x3f
	.zero		1


	//   ....[42]....
        /*0bf8*/ 	.word	0x000116c0
        /*0bfc*/ 	.word	0x00000003
        /*0c00*/ 	.word	0x00036840
        /*0c04*/ 	.short	0x010a
        /*0c06*/ 	.byte	0x3f
	.zero		1


	//   ....[43]....
        /*0c08*/ 	.word	0x00011b80
        /*0c0c*/ 	.word	0x00000002
        /*0c10*/ 	.word	0x00000060
        /*0c14*/ 	.short	0x010a
        /*0c16*/ 	.byte	0x3f
	.zero		1


	//   ....[44]....
        /*0c18*/ 	.word	0x000122a0
        /*0c1c*/ 	.word	0x00000002
        /*0c20*/ 	.word	0x00036840
        /*0c24*/ 	.short	0x010a
        /*0c26*/ 	.byte	0x3f
	.zero		1


	//   ....[45]....
        /*0c28*/ 	.word	0x00012760
        /*0c2c*/ 	.word	0x00000002
        /*0c30*/ 	.word	0x00000060
        /*0c34*/ 	.short	0x010a
        /*0c36*/ 	.byte	0x3f
	.zero		1


	//   ....[46]....
        /*0c38*/ 	.word	0x00012e10
        /*0c3c*/ 	.word	0x00000002
        /*0c40*/ 	.word	0x00036860
        /*0c44*/ 	.short	0x010a
        /*0c46*/ 	.byte	0x3f
	.zero		1


	//   ....[47]....
        /*0c48*/ 	.word	0x00013df0
        /*0c4c*/ 	.word	0x00000000
        /*0c50*/ 	.word	0x00036820
        /*0c54*/ 	.short	0x010a
        /*0c56*/ 	.byte	0x3f
	.zero		1


	//   ....[48]....
        /*0c58*/ 	.word	0x00013fb0
        /*0c5c*/ 	.word	0x00000006
        /*0c60*/ 	.word	0x00000000
        /*0c64*/ 	.short	0x010a
        /*0c66*/ 	.byte	0x3f
	.zero		1


	//   ....[49]....
        /*0c68*/ 	.word	0x00014020
        /*0c6c*/ 	.word	0x00000007
        /*0c70*/ 	.word	0x00000000
        /*0c74*/ 	.short	0x010a
        /*0c76*/ 	.byte	0x3f
	.zero		1


	//   ....[50]....
        /*0c78*/ 	.word	0x00014090
        /*0c7c*/ 	.word	0x00000004
        /*0c80*/ 	.word	0x00000000
        /*0c84*/ 	.short	0x010a
        /*0c86*/ 	.byte	0x3f
	.zero		1


	//   ....[51]....
        /*0c88*/ 	.word	0x000140c0
        /*0c8c*/ 	.word	0x00000003
        /*0c90*/ 	.word	0x00000000
        /*0c94*/ 	.short	0x010a
        /*0c96*/ 	.byte	0x3f
	.zero		1


	//   ....[52]....
        /*0c98*/ 	.word	0x00014120
        /*0c9c*/ 	.word	0x00000002
        /*0ca0*/ 	.word	0x00036800
        /*0ca4*/ 	.short	0x010a
        /*0ca6*/ 	.byte	0x3f
	.zero		1


	//   ....[53]....
        /*0ca8*/ 	.word	0x00014170
        /*0cac*/ 	.word	0x00000000
        /*0cb0*/ 	.word	0x00036830
        /*0cb4*/ 	.short	0x010a
        /*0cb6*/ 	.byte	0x3f
	.zero		1


	//   ....[54]....
        /*0cb8*/ 	.word	0x000141c0
        /*0cbc*/ 	.word	0x0000000c
        /*0cc0*/ 	.word	0x00036830
        /*0cc4*/ 	.short	0x010a
        /*0cc6*/ 	.byte	0x3f
	.zero		1


	//   ....[55]....
        /*0cc8*/ 	.word	0x00014210
        /*0ccc*/ 	.word	0x0000000e
        /*0cd0*/ 	.word	0x00036850
        /*0cd4*/ 	.short	0x010a
        /*0cd6*/ 	.byte	0x3f
	.zero		1


	//   ....[56]....
        /*0cd8*/ 	.word	0x00014260
        /*0cdc*/ 	.word	0x0000000d
        /*0ce0*/ 	.word	0x00036850
        /*0ce4*/ 	.short	0x010a
        /*0ce6*/ 	.byte	0x3f
	.zero		1


	//   ....[57]....
        /*0ce8*/ 	.word	0x00014400
        /*0cec*/ 	.word	0x00000000
        /*0cf0*/ 	.word	0x00036840
        /*0cf4*/ 	.short	0x010a
        /*0cf6*/ 	.byte	0x3f
	.zero		1


	//   ....[58]....
        /*0cf8*/ 	.word	0x00015010
        /*0cfc*/ 	.word	0x00000002
        /*0d00*/ 	.word	0x00036820
        /*0d04*/ 	.short	0x010a
        /*0d06*/ 	.byte	0x3f
	.zero		1


	//   ....[59]....
        /*0d08*/ 	.word	0x00015060
        /*0d0c*/ 	.word	0x00000003
        /*0d10*/ 	.word	0x00036840
        /*0d14*/ 	.short	0x010a
        /*0d16*/ 	.byte	0x3f
	.zero		1


	//   ....[60]....
        /*0d18*/ 	.word	0x000150b0
        /*0d1c*/ 	.word	0x00000003
        /*0d20*/ 	.word	0x00000060
        /*0d24*/ 	.short	0x010a
        /*0d26*/ 	.byte	0x3f
	.zero		1


	//   ....[61]....
        /*0d28*/ 	.word	0x00015100
        /*0d2c*/ 	.word	0x00000003
        /*0d30*/ 	.word	0x00036840
        /*0d34*/ 	.short	0x010a
        /*0d36*/ 	.byte	0x3f
	.zero		1


	//   ....[62]....
        /*0d38*/ 	.word	0x00015150
        /*0d3c*/ 	.word	0x00000002
        /*0d40*/ 	.word	0x00000060
        /*0d44*/ 	.short	0x010a
        /*0d46*/ 	.byte	0x3f
	.zero		1


	//   ....[63]....
        /*0d48*/ 	.word	0x000151a0
        /*0d4c*/ 	.word	0x00000002
        /*0d50*/ 	.word	0x00036840
        /*0d54*/ 	.short	0x010a
        /*0d56*/ 	.byte	0x3f
	.zero		1


	//   ....[64]....
        /*0d58*/ 	.word	0x000151f0
        /*0d5c*/ 	.word	0x00000002
        /*0d60*/ 	.word	0x00000060
        /*0d64*/ 	.short	0x010a
        /*0d66*/ 	.byte	0x3f
	.zero		1


	//   ....[65]....
        /*0d68*/ 	.word	0x00015240
        /*0d6c*/ 	.word	0x00000002
        /*0d70*/ 	.word	0x00036860
        /*0d74*/ 	.short	0x010a
        /*0d76*/ 	.byte	0x3f
	.zero		1


	//   ....[66]....
        /*0d78*/ 	.word	0x00015c90
        /*0d7c*/ 	.word	0x00000000
        /*0d80*/ 	.word	0x00036820
        /*0d84*/ 	.short	0x010a
        /*0d86*/ 	.byte	0x3f
	.zero		1


	//   ....[67]....
        /*0d88*/ 	.word	0x00015e30
        /*0d8c*/ 	.word	0x00000006
        /*0d90*/ 	.word	0x00000000
        /*0d94*/ 	.short	0x010a
        /*0d96*/ 	.byte	0x3f
	.zero		1


	//   ....[68]....
        /*0d98*/ 	.word	0x00015e80
        /*0d9c*/ 	.word	0x00000007
        /*0da0*/ 	.word	0x00000000
        /*0da4*/ 	.short	0x010a
        /*0da6*/ 	.byte	0x3f
	.zero		1


	//   ....[69]....
        /*0da8*/ 	.word	0x00015ed0
        /*0dac*/ 	.word	0x00000004
        /*0db0*/ 	.word	0x00000000
        /*0db4*/ 	.short	0x010a
        /*0db6*/ 	.byte	0x3f
	.zero		1


	//----- nvinfo : EIATTR_NUM_MBARRIERS
	.align		4
.L_713:
        /*0db8*/ 	.byte	0x03, 0x38
        /*0dba*/ 	.short	0x0016


	//----- nvinfo : EIATTR_EXIT_INSTR_OFFSETS
	.align		4
        /*0dbc*/ 	.byte	0x04, 0x1c
        /*0dbe*/ 	.short	(.L_715 - .L_714)


	//   ....[0]....
.L_714:
        /*0dc0*/ 	.word	0x00000a30


	//   ....[1]....
        /*0dc4*/ 	.word	0x0000dc00


	//   ....[2]....
        /*0dc8*/ 	.word	0x00014110


	//----- nvinfo : EIATTR_MAX_THREADS
	.align		4
.L_715:
        /*0dcc*/ 	.byte	0x04, 0x05
        /*0dce*/ 	.short	(.L_717 - .L_716)
.L_716:
        /*0dd0*/ 	.word	0x00000180
        /*0dd4*/ 	.word	0x00000001
        /*0dd8*/ 	.word	0x00000001


	//----- nvinfo : EIATTR_CRS_STACK_SIZE
	.align		4
.L_717:
        /*0ddc*/ 	.byte	0x04, 0x1e
        /*0dde*/ 	.short	(.L_719 - .L_718)
.L_718:
        /*0de0*/ 	.word	0x00000000


	//----- nvinfo : EIATTR_CBANK_PARAM_SIZE
	.align		4
.L_719:
        /*0de4*/ 	.byte	0x03, 0x19
        /*0de6*/ 	.short	0x0af0


	//----- nvinfo : EIATTR_PARAM_CBANK
	.align		4
        /*0de8*/ 	.byte	0x04, 0x0a
        /*0dea*/ 	.short	(.L_721 - .L_720)
	.align		4
.L_720:
        /*0dec*/ 	.word	index@(.nv.constant0._ZN7cutlass13device_kernelIN5flash11enable_sm90INS1_16FlashAttnFwdSm90INS1_25CollectiveMainloopFwdSm90ILi2EN4cute5tupleIJNS5_1CILi1EEES8_S8_EEENS6_IJNS7_ILi128EEENS7_ILi112EEENS7_ILi192EEEEEELi192ENS_10bfloat16_tEfNS_4arch4Sm90ELb0ELb0ELb1ELb1ELb0ELb0ELb0ELb1ELb1ELb1ELb0ELb0EEENS1_21CollectiveEpilogueFwdINS6_IJSA_SC_SB_EEES9_SE_SG_Li256ELb1ELb1ELb0ELb0EEENS1_36VarlenDynamicPersistentTileSchedulerILi128ELi112ELi256ELi128ELb0ELb1ELb1ELb0ELb1ELb1EEEEEEEEEvNT_6ParamsE)
        /*0df0*/ 	.short	0x0210
        /*0df2*/ 	.short	0x0af0


	//----- nvinfo : EIATTR_SW_WAR
	.align		4
.L_721:
        /*0df4*/ 	.byte	0x04, 0x36
        /*0df6*/ 	.short	(.L_723 - .L_722)
.L_722:
        /*0df8*/ 	.word	0x00000008
.L_723:


//--------------------- .nv.info._ZN7cutlass13device_kernelIN5flash11enable_sm90INS1_16FlashAttnFwdSm90INS1_25CollectiveMainloopFwdSm90ILi2EN4cute5tupleIJNS5_1CILi1EEES8_S8_EEENS6_IJNS7_ILi128EEENS7_ILi112EEENS7_ILi192EEEEEELi192ENS_10bfloat16_tEfNS_4arch4Sm90ELb0ELb0ELb1ELb1ELb0ELb1ELb0ELb1ELb1ELb1ELb0ELb0EEENS1_21CollectiveEpilogueFwdINS6_IJSA_SC_SB_EEES9_SE_SG_Li256ELb1ELb1ELb0ELb0EEENS1_36VarlenDynamicPersistentTileSchedulerILi128ELi112ELi256ELi128ELb0ELb1ELb1ELb0ELb1ELb1EEEEEEEEEvNT_6ParamsE --------------------------
	.section	.nv.info._ZN7cutlass13device_kernelIN5flash11enable_sm90INS1_16FlashAttnFwdSm90INS1_25CollectiveMainloopFwdSm90ILi2EN4cute5tupleIJNS5_1CILi1EEES8_S8_EEENS6_IJNS7_ILi128EEENS7_ILi112EEENS7_ILi192EEEEEELi192ENS_10bfloat16_tEfNS_4arch4Sm90ELb0ELb0ELb1ELb1ELb0ELb1ELb0ELb1ELb1ELb1ELb0ELb0EEENS1_21CollectiveEpilogueFwdINS6_IJSA_SC_SB_EEES9_SE_SG_Li256ELb1ELb1ELb0ELb0EEENS1_36VarlenDynamicPersistentTileSchedulerILi128ELi112ELi256ELi128ELb0ELb1ELb1ELb0ELb1ELb1EEEEEEEEEvNT_6ParamsE,"",@"SHT_CUDA_INFO"
	.sectionflags	@""
	.align	4


	//----- nvinfo : EIATTR_CUDA_API_VERSION
	.align		4
        /*0000*/ 	.byte	0x04, 0x37
        /*0002*/ 	.short	(.L_725 - .L_724)
.L_724:
        /*0004*/ 	.word	0x00000082


	//----- nvinfo : EIATTR_KPARAM_INFO
	.align		4
.L_725:
        /*0008*/ 	.byte	0x04, 0x17
        /*000a*/ 	.short	(.L_727 - .L_726)
.L_726:
        /*000c*/ 	.word	0x00000000
        /*0010*/ 	.short	0x0000
        /*0012*/ 	.short	0x0070
        /*0014*/ 	.byte	0x00, 0xf0, 0x01, 0x2a


	//----- nvinfo : EIATTR_SPARSE_MMA_MASK
	.align		4
.L_727:
        /*0018*/ 	.byte	0x03, 0x50
        /*001a*/ 	.short	0x0000


	//----- nvinfo : EIATTR_MAXREG_COUNT
	.align		4
        /*001c*/ 	.byte	0x03, 0x1b
        /*001e*/ 	.short	0x00a8


	//----- nvinfo : EIATTR_NUM_BARRIERS
	.align		4
        /*0020*/ 	.byte	0x02, 0x4c
        /*0022*/ 	.byte	0x10
	.zero		1


	//----- nvinfo : EIATTR_EXTERNS
	.align		4
        /*0024*/ 	.byte	0x04, 0x0f
        /*0026*/ 	.short	(.L_729 - .L_728)


	//   ....[0]....
	.align		4
.L_728:
        /*0028*/ 	.word	index@(__assertfail)


	//----- nvinfo : EIATTR_ANNOTATIONS
	.align		4
.L_729:
        /*002c*/ 	.byte	0x04, 0x55
        /*002e*/ 	.short	(.L_731 - .L_730)


	//   ....[0]....
.L_730:
        /* <DEDUP_REMOVED lines=140> */


	//----- nvinfo : EIATTR_MERCURY_ISA_VERSION
	.align		4
.L_731:
        /*08d8*/ 	.byte	0x03, 0x5f
        /*08da*/ 	.short	0x0101


	//----- nvinfo : EIATTR_UNUSED_LOAD_BYTE_OFFSET
	.align		4
        /*08dc*/ 	.byte	0x04, 0x44
        /*08de*/ 	.short	(.L_733 - .L_732)


	//   ....[0]....
.L_732:
        /*08e0*/ 	.word	0x00000ab0
        /*08e4*/ 	.word	0x0000fff0


	//   ....[1]....
        /*08e8*/ 	.word	0x0001cf70
        /*08ec*/ 	.word	0x0000fff0


	//----- nvinfo : EIATTR_INT_WARP_WIDE_INSTR_OFFSETS
	.align		4
.L_733:
        /*08f0*/ 	.byte	0x04, 0x31
        /*08f2*/ 	.short	(.L_735 - .L_734)


	//   ....[0]....
.L_734:
        /*08f4*/ 	.word	0x00000190


	//   ....[1]....
        /*08f8*/ 	.word	0x000001d0


	//   ....[2]....
        /*08fc*/ 	.word	0x00000240


	//   ....[3]....
        /*0900*/ 	.word	0x00021e30


	//   ....[4]....
        /*0904*/ 	.word	0x00021ec0


	//   ....[5]....
        /*0908*/ 	.word	0x00025ec0


	//   ....[6]....
        /*090c*/ 	.word	0x00025f20


	//----- nvinfo : EIATTR_COOP_GROUP_MASK_REGIDS
	.align		4
.L_735:
        /*0910*/ 	.byte	0x04, 0x29
        /*0912*/ 	.short	(.L_737 - .L_736)


	//   ....[0]....
.L_736:
        /*0914*/ 	.word	0xffffffff


	//   ....[1]....
        /*0918*/ 	.word	0xffffffff


	//   ....[2]....
        /*091c*/ 	.word	0xffffffff


	//   ....[3]....
        /*0920*/ 	.word	0xffffffff


	//   ....[4]....
        /*0924*/ 	.word	0xffffffff


	//   ....[5]....
        /*0928*/ 	.word	0xffffffff


	//   ....[6]....
        /*092c*/ 	.word	0xffffffff


	//   ....[7]....
        /*0930*/ 	.word	0xffffffff


	//   ....[8]....
        /*0934*/ 	.word	0xffffffff


	//   ....[9]....
        /*0938*/ 	.word	0xffffffff


	//   ....[10]....
        /*093c*/ 	.word	0xffffffff


	//   ....[11]....
        /*0940*/ 	.word	0xffffffff


	//   ....[12]....
        /*0944*/ 	.word	0xffffffff


	//   ....[13]....
        /*0948*/ 	.word	0xffffffff


	//   ....[14]....
        /*094c*/ 	.word	0xffffffff


	//   ....[15]....
        /*0950*/ 	.word	0xffffffff


	//   ....[16]....
        /*0954*/ 	.word	0xffffffff


	//   ....[17]....
        /*0958*/ 	.word	0xffffffff


	//   ....[18]....
        /*095c*/ 	.word	0xffffffff


	//   ....[19]....
        /*0960*/ 	.word	0xffffffff


	//   ....[20]....
        /*0964*/ 	.word	0xffffffff


	//   ....[21]....
        /*0968*/ 	.word	0xffffffff


	//   ....[22]....
        /*096c*/ 	.word	0xffffffff


	//   ....[23]....
        /*0970*/ 	.word	0xffffffff


	//   ....[24]....
        /*0974*/ 	.word	0xffffffff


	//   ....[25]....
        /*0978*/ 	.word	0xffffffff


	//   ....[26]....
        /*097c*/ 	.word	0xffffffff


	//   ....[27]....
        /*0980*/ 	.word	0xffffffff


	//   ....[28]....
        /*0984*/ 	.word	0xffffffff


	//   ....[29]....
        /*0988*/ 	.word	0xffffffff


	//   ....[30]....
        /*098c*/ 	.word	0xffffffff


	//   ....[31]....
        /*0990*/ 	.word	0xffffffff


	//   ....[32]....
        /*0994*/ 	.word	0xffffffff


	//   ....[33]....
        /*0998*/ 	.word	0xffffffff


	//   ....[34]....
        /*099c*/ 	.word	0xffffffff


	//   ....[35]....
        /*09a0*/ 	.word	0xffffffff


	//   ....[36]....
        /*09a4*/ 	.word	0xffffffff


	//   ....[37]....
        /*09a8*/ 	.word	0xffffffff


	//   ....[38]....
        /*09ac*/ 	.word	0xffffffff


	//   ....[39]....
        /*09b0*/ 	.word	0xffffffff


	//   ....[40]....
        /*09b4*/ 	.word	0xffffffff


	//   ....[41]....
        /*09b8*/ 	.word	0xffffffff


	//   ....[42]....
        /*09bc*/ 	.word	0xffffffff


	//   ....[43]....
        /*09c0*/ 	.word	0xffffffff


	//   ....[44]....
        /*09c4*/ 	.word	0xffffffff


	//   ....[45]....
        /*09c8*/ 	.word	0xffffffff


	//   ....[46]....
        /*09cc*/ 	.word	0xffffffff


	//   ....[47]....
        /*09d0*/ 	.word	0xffffffff


	//   ....[48]....
        /*09d4*/ 	.word	0xffffffff


	//   ....[49]....
        /*09d8*/ 	.word	0xffffffff


	//   ....[50]....
        /*09dc*/ 	.word	0xffffffff


	//   ....[51]....
        /*09e0*/ 	.word	0xffffffff


	//   ....[52]....
        /*09e4*/ 	.word	0xffffffff


	//   ....[53]....
        /*09e8*/ 	.word	0xffffffff


	//   ....[54]....
        /*09ec*/ 	.word	0xffffffff


	//   ....[55]....
        /*09f0*/ 	.word	0xffffffff


	//   ....[56]....
        /*09f4*/ 	.word	0xffffffff


	//   ....[57]....
        /*09f8*/ 	.word	0xffffffff


	//   ....[58]....
        /*09fc*/ 	.word	0xffffffff


	//   ....[59]....
        /*0a00*/ 	.word	0xffffffff


	//   ....[60]....
        /*0a04*/ 	.word	0xffffffff


	//   ....[61]....
        /*0a08*/ 	.word	0xffffffff


	//   ....[62]....
        /*0a0c*/ 	.word	0xffffffff


	//   ....[63]....
        /*0a10*/ 	.word	0xffffffff


	//   ....[64]....
        /*0a14*/ 	.word	0xffffffff


	//   ....[65]....
        /*0a18*/ 	.word	0xffffffff


	//   ....[66]....
        /*0a1c*/ 	.word	0xffffffff


	//   ....[67]....
        /*0a20*/ 	.word	0xffffffff


	//   ....[68]....
        /*0a24*/ 	.word	0xffffffff


	//   ....[69]....
        /*0a28*/ 	.word	0xffffffff


	//   ....[70]....
        /*0a2c*/ 	.word	0xffffffff


	//   ....[71]....
        /*0a30*/ 	.word	0xffffffff


	//   ....[72]....
        /*0a34*/ 	.word	0xffffffff


	//   ....[73]....
        /*0a38*/ 	.word	0xffffffff


	//   ....[74]....
        /*0a3c*/ 	.word	0xffffffff


	//   ....[75]....
        /*0a40*/ 	.word	0xffffffff


	//   ....[76]....
        /*0a44*/ 	.word	0xffffffff


	//   ....[77]....
        /*0a48*/ 	.word	0xffffffff


	//   ....[78]....
        /*0a4c*/ 	.word	0xffffffff


	//   ....[79]....
        /*0a50*/ 	.word	0xffffffff


	//   ....[80]....
        /*0a54*/ 	.word	0xffffffff


	//   ....[81]....
        /*0a58*/ 	.word	0xffffffff


	//   ....[82]....
        /*0a5c*/ 	.word	0xffffffff


	//   ....[83]....
        /*0a60*/ 	.word	0xffffffff


	//   ....[84]....
        /*0a64*/ 	.word	0xffffffff


	//   ....[85]....
        /*0a68*/ 	.word	0xffffffff


	//   ....[86]....
        /*0a6c*/ 	.word	0xffffffff


	//   ....[87]....
        /*0a70*/ 	.word	0xffffffff


	//   ....[88]....
        /*0a74*/ 	.word	0xffffffff


	//   ....[89]....
        /*0a78*/ 	.word	0xffffffff


	//   ....[90]....
        /*0a7c*/ 	.word	0xffffffff


	//   ....[91]....
        /*0a80*/ 	.word	0xffffffff


	//   ....[92]....
        /*0a84*/ 	.word	0xffffffff


	//   ....[93]....
        /*0a88*/ 	.word	0xffffffff


	//   ....[94]....
        /*0a8c*/ 	.word	0xffffffff


	//   ....[95]....
        /*0a90*/ 	.word	0xffffffff


	//   ....[96]....
        /*0a94*/ 	.word	0xffffffff


	//   ....[97]....
        /*0a98*/ 	.word	0xffffffff


	//   ....[98]....
        /*0a9c*/ 	.word	0xffffffff


	//   ....[99]....
        /*0aa0*/ 	.word	0xffffffff


	//   ....[100]....
        /*0aa4*/ 	.word	0x0500000f


	//   ....[101]....
        /*0aa8*/ 	.word	0x0500000f


	//   ....[102]....
        /*0aac*/ 	.word	0x0500000f


	//   ....[103]....
        /*0ab0*/ 	.word	0x0500000f


	//   ....[104]....
        /*0ab4*/ 	.word	0x0500000f


	//   ....[105]....
        /*0ab8*/ 	.word	0x0500000f


	//   ....[106]....
        /*0abc*/ 	.word	0x0500000f


	//   ....[107]....
        /*0ac0*/ 	.word	0x0500000f


	//   ....[108]....
        /*0ac4*/ 	.word	0x0500000f


	//   ....[109]....
        /*0ac8*/ 	.word	0x0500000f


	//   ....[110]....
        /*0acc*/ 	.word	0x0500000f


	//   ....[111]....
        /*0ad0*/ 	.word	0x0500000f


	//   ....[112]....
        /*0ad4*/ 	.word	0x0500000f


	//   ....[113]....
        /*0ad8*/ 	.word	0x0500000f


	//   ....[114]....
        /*0adc*/ 	.word	0x0500000f


	//   ....[115]....
        /*0ae0*/ 	.word	0x0500000f


	//   ....[116]....
        /*0ae4*/ 	.word	0x0500000f


	//   ....[117]....
        /*0ae8*/ 	.word	0x0500000f


	//   ....[118]....
        /*0aec*/ 	.word	0x0500000f


	//   ....[119]....
        /*0af0*/ 	.word	0x0500000f


	//   ....[120]....
        /*0af4*/ 	.word	0x0500000f


	//   ....[121]....
        /*0af8*/ 	.word	0x0500000f


	//   ....[122]....
        /*0afc*/ 	.word	0x0500000f


	//   ....[123]....
        /*0b00*/ 	.word	0x0500000f


	//   ....[124]....
        /*0b04*/ 	.word	0x0500000f


	//   ....[125]....
        /*0b08*/ 	.word	0x0500000f


	//   ....[126]....
        /*0b0c*/ 	.word	0x0500000f


	//   ....[127]....
        /*0b10*/ 	.word	0x0500000f


	//   ....[128]....
        /*0b14*/ 	.word	0x0500000f


	//   ....[129]....
        /*0b18*/ 	.word	0x0500000f


	//   ....[130]....
        /*0b1c*/ 	.word	0x0500000f


	//   ....[131]....
        /*0b20*/ 	.word	0x0500000f


	//   ....[132]....
        /*0b24*/ 	.word	0x0500000f


	//   ....[133]....
        /*0b28*/ 	.word	0x0500000f


	//   ....[134]....
        /*0b2c*/ 	.word	0x0500000f


	//   ....[135]....
        /*0b30*/ 	.word	0x0500000f


	//   ....[136]....
        /*0b34*/ 	.word	0x0500000f


	//   ....[137]....
        /*0b38*/ 	.word	0x0500000f


	//   ....[138]....
        /*0b3c*/ 	.word	0x0500000f


	//   ....[139]....
        /*0b40*/ 	.word	0x0500000f


	//   ....[140]....
        /*0b44*/ 	.word	0x0500000f


	//   ....[141]....
        /*0b48*/ 	.word	0x0500000f


	//   ....[142]....
        /*0b4c*/ 	.word	0x0500000f


	//   ....[143]....
        /*0b50*/ 	.word	0x0500000f


	//----- nvinfo : EIATTR_COOP_GROUP_INSTR_OFFSETS
	.align		4
.L_737:
        /*0b54*/ 	.byte	0x04, 0x28
        /*0b56*/ 	.short	(.L_739 - .L_738)


	//   ....[0]....
.L_738:
        /*0b58*/ 	.word	0x00000070


	//   ....[1]....
        /*0b5c*/ 	.word	0x000001a0


	//   ....[2]....
        /*0b60*/ 	.word	0x000001f0


	//   ....[3]....
        /*0b64*/ 	.word	0x00000420


	//   ....[4]....
        /*0b68*/ 	.word	0x00000580


	//   ....[5]....
        /*0b6c*/ 	.word	0x000006a0


	//   ....[6]....
        /*0b70*/ 	.word	0x00000800


	//   ....[7]....
        /*0b74*/ 	.word	0x0000b180


	//   ....[8]....
        /*0b78*/ 	.word	0x0000b720


	//   ....[9]....
        /*0b7c*/ 	.word	0x0000b730


	//   ....[10]....
        /*0b80*/ 	.word	0x0000b740


	//   ....[11]....
        /*0b84*/ 	.word	0x0000b750


	//   ....[12]....
        /*0b88*/ 	.word	0x0000e200


	//   ....[13]....
        /*0b8c*/ 	.word	0x0000e210


	//   ....[14]....
        /*0b90*/ 	.word	0x0000e220


	//   ....[15]....
        /*0b94*/ 	.word	0x0000e230


	//   ....[16]....
        /*0b98*/ 	.word	0x00014ef0


	//   ....[17]....
        /*0b9c*/ 	.word	0x00014f10


	//   ....[18]....
        /*0ba0*/ 	.word	0x00015280


	//   ....[19]....
        /*0ba4*/ 	.word	0x000152a0


	//   ....[20]....
        /*0ba8*/ 	.word	0x0001ac50


	//   ....[21]....
        /*0bac*/ 	.word	0x0001ac70


	//   ....[22]....
        /*0bb0*/ 	.word	0x0001b290


	//   ....[23]....
        /*0bb4*/ 	.word	0x0001b330


	//   ....[24]....
        /*0bb8*/ 	.word	0x0001c6f0


	//   ....[25]....
        /*0bbc*/ 	.word	0x0001c700


	//   ....[26]....
        /*0bc0*/ 	.word	0x0001c730


	//   ....[27]....
        /*0bc4*/ 	.word	0x0001c740


	//   ....[28]....
        /*0bc8*/ 	.word	0x0001dda0


	//   ....[29]....
        /*0bcc*/ 	.word	0x0001de00


	//   ....[30]....
        /*0bd0*/ 	.word	0x0001de40


	//   ....[31]....
        /*0bd4*/ 	.word	0x0001ded0


	//   ....[32]....
        /*0bd8*/ 	.word	0x0001e480


	//   ....[33]....
        /*0bdc*/ 	.word	0x0001e4b0


	//   ....[34]....
        /*0be0*/ 	.word	0x0001e5b0


	//   ....[35]....
        /*0be4*/ 	.word	0x0001e5d0


	//   ....[36]....
        /*0be8*/ 	.word	0x0001e6d0


	//   ....[37]....
        /*0bec*/ 	.word	0x0001e6f0


	//   ....[38]....
        /*0bf0*/ 	.word	0x0001e800


	//   ....[39]....
        /*0bf4*/ 	.word	0x0001e820


	//   ....[40]....
        /*0bf8*/ 	.word	0x0001f0c0


	//   ....[41]....
        /*0bfc*/ 	.word	0x0001f0e0


	//   ....[42]....
        /*0c00*/ 	.word	0x0001f1e0


	//   ....[43]....
        /*0c04*/ 	.word	0x0001f200


	//   ....[44]....
        /*0c08*/ 	.word	0x0001f300


	//   ....[45]....
        /*0c0c*/ 	.word	0x0001f320


	//   ....[46]....
        /*0c10*/ 	.word	0x0001f430


	//   ....[47]....
        /*0c14*/ 	.word	0x0001f450


	//   ....[48]....
        /*0c18*/ 	.word	0x0001f5e0


	//   ....[49]....
        /*0c1c*/ 	.word	0x0001f7b0


	//   ....[50]....
        /*0c20*/ 	.word	0x0001f7e0


	//   ....[51]....
        /*0c24*/ 	.word	0x0001f810


	//   ....[52]....
        /*0c28*/ 	.word	0x0001f840


	//   ....[53]....
        /*0c2c*/ 	.word	0x0001f870


	//   ....[54]....
        /*0c30*/ 	.word	0x0001f8a0


	//   ....[55]....
        /*0c34*/ 	.word	0x0001fa10


	//   ....[56]....
        /*0c38*/ 	.word	0x0001fa40


	//   ....[57]....
        /*0c3c*/ 	.word	0x0001fa70


	//   ....[58]....
        /*0c40*/ 	.word	0x0001faa0


	//   ....[59]....
        /*0c44*/ 	.word	0x0001fad0


	//   ....[60]....
        /*0c48*/ 	.word	0x0001fb00


	//   ....[61]....
        /*0c4c*/ 	.word	0x0001fb90


	//   ....[62]....
        /*0c50*/ 	.word	0x0001fbc0


	//   ....[63]....
        /*0c54*/ 	.word	0x0001fc50


	//   ....[64]....
        /*0c58*/ 	.word	0x000208e0


	//   ....[65]....
        /*0c5c*/ 	.word	0x00022440


	//   ....[66]....
        /*0c60*/ 	.word	0x00023110


	//   ....[67]....
        /*0c64*/ 	.word	0x00023130


	//   ....[68]....
        /*0c68*/ 	.word	0x000231e0


	//   ....[69]....
        /*0c6c*/ 	.word	0x000231f0


	//   ....[70]....
        /*0c70*/ 	.word	0x00023290


	//   ....[71]....
        /*0c74*/ 	.word	0x000232a0


	//   ....[72]....
        /*0c78*/ 	.word	0x00023340


	//   ....[73]....
        /*0c7c*/ 	.word	0x00023350


	//   ....[74]....
        /*0c80*/ 	.word	0x000233f0


	//   ....[75]....
        /*0c84*/ 	.word	0x00023400


	//   ....[76]....
        /*0c88*/ 	.word	0x000234a0


	//   ....[77]....
        /*0c8c*/ 	.word	0x000234b0


	//   ....[78]....
        /*0c90*/ 	.word	0x00023550


	//   ....[79]....
        /*0c94*/ 	.word	0x00023560


	//   ....[80]....
        /*0c98*/ 	.word	0x000235b0


	//   ....[81]....
        /*0c9c*/ 	.word	0x000235f0


	//   ....[82]....
        /*0ca0*/ 	.word	0x00026730


	//   ....[83]....
        /*0ca4*/ 	.word	0x00026750


	//   ....[84]....
        /*0ca8*/ 	.word	0x00026790


	//   ....[85]....
        /*0cac*/ 	.word	0x000267c0


	//   ....[86]....
        /*0cb0*/ 	.word	0x000267f0


	//   ....[87]....
        /*0cb4*/ 	.word	0x00026820


	//   ....[88]....
        /*0cb8*/ 	.word	0x00026850


	//   ....[89]....
        /*0cbc*/ 	.word	0x00026880


	//   ....[90]....
        /*0cc0*/ 	.word	0x00026a10


	//   ....[91]....
        /*0cc4*/ 	.word	0x00026a40


	//   ....[92]....
        /*0cc8*/ 	.word	0x00026a70


	//   ....[93]....
        /*0ccc*/ 	.word	0x00026aa0


	//   ....[94]....
        /*0cd0*/ 	.word	0x00026ad0


	//   ....[95]....
        /*0cd4*/ 	.word	0x00026b00


	//   ....[96]....
        /*0cd8*/ 	.word	0x00026bc0


	//   ....[97]....
        /*0cdc*/ 	.word	0x00026be0


	//   ....[98]....
        /*0ce0*/ 	.word	0x00026c50


	//   ....[99]....
        /*0ce4*/ 	.word	0x000270d0


	//   ....[100]....
        /*0ce8*/ 	.word	0x00027530


	//   ....[101]....
        /*0cec*/ 	.word	0x000275c0


	//   ....[102]....
        /*0cf0*/ 	.word	0x00027610


	//   ....[103]....
        /*0cf4*/ 	.word	0x00027660


	//   ....[104]....
        /*0cf8*/ 	.word	0x00027740


	//   ....[105]....
        /*0cfc*/ 	.word	0x000277d0


	//   ....[106]....
        /*0d00*/ 	.word	0x00027830


	//   ....[107]....
        /*0d04*/ 	.word	0x00027890


	//   ....[108]....
        /*0d08*/ 	.word	0x00027ae0


	//   ....[109]....
        /*0d0c*/ 	.word	0x00027de0


	//   ....[110]....
        /*0d10*/ 	.word	0x00027f50


	//   ....[111]....
        /*0d14*/ 	.word	0x00027fa0


	//   ....[112]....
        /*0d18*/ 	.word	0x00028050


	//   ....[113]....
        /*0d1c*/ 	.word	0x00028160


	//   ....[114]....
        /*0d20*/ 	.word	0x000281c0


	//   ....[115]....
        /*0d24*/ 	.word	0x000282d0


	//   ....[116]....
        /*0d28*/ 	.word	0x00028330


	//   ....[117]....
        /*0d2c*/ 	.word	0x00028440


	//   ....[118]....
        /*0d30*/ 	.word	0x000284a0


	//   ....[119]....
        /*0d34*/ 	.word	0x000285b0


	//   ....[120]....
        /*0d38*/ 	.word	0x00028610


	//   ....[121]....
        /*0d3c*/ 	.word	0x00028720


	//   ....[122]....
        /*0d40*/ 	.word	0x00028780


	//   ....[123]....
        /*0d44*/ 	.word	0x00028890


	//   ....[124]....
        /*0d48*/ 	.word	0x000288f0


	//   ....[125]....
        /*0d4c*/ 	.word	0x000289d0


	//   ....[126]....
        /*0d50*/ 	.word	0x00028d40


	//   ....[127]....
        /*0d54*/ 	.word	0x00028df0


	//   ....[128]....
        /*0d58*/ 	.word	0x00028ef0


	//   ....[129]....
        /*0d5c*/ 	.word	0x00028f80


	//   ....[130]....
        /*0d60*/ 	.word	0x00029000


	//   ....[131]....
        /*0d64*/ 	.word	0x00029080


	//   ....[132]....
        /*0d68*/ 	.word	0x00029100


	//   ....[133]....
        /*0d6c*/ 	.word	0x00029190


	//   ....[134]....
        /*0d70*/ 	.word	0x00029230


	//   ....[135]....
        /*0d74*/ 	.word	0x00029300


	//   ....[136]....
        /*0d78*/ 	.word	0x00029380


	//   ....[137]....
        /*0d7c*/ 	.word	0x00029400


	//   ....[138]....
        /*0d80*/ 	.word	0x00029480


	//   ....[139]....
        /*0d84*/ 	.word	0x00029510


	//   ....[140]....
        /*0d88*/ 	.word	0x00029590


	//   ....[141]....
        /*0d8c*/ 	.word	0x00029630


	//   ....[142]....
        /*0d90*/ 	.word	0x000296c0


	//   ....[143]....
        /*0d94*/ 	.word	0x000297f0


	//----- nvinfo : EIATTR_REG_RECONFIG
	.align		4
.L_739:
        /*0d98*/ 	.byte	0x01, 0x54
	.zero		2


	//----- nvinfo : EIATTR_SYSCALL_OFFSETS
	.align		4
        /*0d9c*/ 	.byte	0x04, 0x46
        /*0d9e*/ 	.short	(.L_741 - .L_740)


	//   ....[0]....
.L_740:
        /*0da0*/ 	.word	0x00001c30


	//   ....[1]....
        /*0da4*/ 	.word	0x00001d80


	//   ....[2]....
        /*0da8*/ 	.word	0x0000b320


	//   ....[3]....
        /*0dac*/ 	.word	0x0000b6a0


	//   ....[4]....
        /*0db0*/ 	.word	0x00022030


	//   ....[5]....
        /*0db4*/ 	.word	0x00022190


	//   ....[6]....
        /*0db8*/ 	.word	0x00022290


	//   ....[7]....
        /*0dbc*/ 	.word	0x00022c90


	//----- nvinfo : EIATTR_MBARRIER_INSTR_OFFSETS
	.align		4
.L_741:
        /*0dc0*/ 	.byte	0x04, 0x39
        /*0dc2*/ 	.short	(.L_743 - .L_742)


	//   ....[0]....
.L_742:
        /*0dc4*/ 	.word	0x000002d0
        /*0dc8*/ 	.word	0x000000ff
        /*0dcc*/ 	.word	0x00036800
        /*0dd0*/ 	.short	0x0100
        /*0dd2*/ 	.byte	0x08
	.zero		1


	//   ....[1]....
        /*0dd4*/ 	.word	0x000002e0
        /*0dd8*/ 	.word	0x000000ff
        /*0ddc*/ 	.word	0x00036820
        /*0de0*/ 	.short	0x0100
        /*0de2*/ 	.byte	0x08
	.zero		1


	//   ....[2]....
        /*0de4*/ 	.word	0x000003d0
        /*0de8*/ 	.word	0x000000ff
        /*0dec*/ 	.word	0x00036830
        /*0df0*/ 	.short	0x0100
        /*0df2*/ 	.byte	0x08
	.zero		1


	//   ....[3]....
        /*0df4*/ 	.word	0x000003e0
        /*0df8*/ 	.word	0x000000ff
        /*0dfc*/ 	.word	0x00036840
        /*0e00*/ 	.short	0x0100
        /*0e02*/ 	.byte	0x08
	.zero		1


	//   ....[4]....
        /*0e04*/ 	.word	0x000003f0
        /*0e08*/ 	.word	0x000000ff
        /*0e0c*/ 	.word	0x00036838
        /*0e10*/ 	.short	0x0100
        /*0e12*/ 	.byte	0x08
	.zero		1


	//   ....[5]....
        /*0e14*/ 	.word	0x00000400
        /*0e18*/ 	.word	0x000000ff
        /*0e1c*/ 	.word	0x00036848
        /*0e20*/ 	.short	0x0100
        /*0e22*/ 	.byte	0x08
	.zero		1


	//   ....[6]....
        /*0e24*/ 	.word	0x00000530
        /*0e28*/ 	.word	0x000000ff
        /*0e2c*/ 	.word	0x00036850
        /*0e30*/ 	.short	0x0100
        /*0e32*/ 	.byte	0x08
	.zero		1


	//   ....[7]....
        /*0e34*/ 	.word	0x00000540
        /*0e38*/ 	.word	0x000000ff
        /*0e3c*/ 	.word	0x00036860
        /*0e40*/ 	.short	0x0100
        /*0e42*/ 	.byte	0x08
	.zero		1


	//   ....[8]....
        /*0e44*/ 	.word	0x00000550
        /*0e48*/ 	.word	0x000000ff
        /*0e4c*/ 	.word	0x00036858
        /*0e50*/ 	.short	0x0100
        /*0e52*/ 	.byte	0x08
	.zero		1


	//   ....[9]....
        /*0e54*/ 	.word	0x00000560
        /*0e58*/ 	.word	0x000000ff
        /*0e5c*/ 	.word	0x00036868
        /*0e60*/ 	.short	0x0100
        /*0e62*/ 	.byte	0x08
	.zero		1


	//   ....[10]....
        /*0e64*/ 	.word	0x00000650
        /*0e68*/ 	.word	0x000000ff
        /*0e6c*/ 	.word	0x00036870
        /*0e70*/ 	.short	0x0100
        /*0e72*/ 	.byte	0x06
	.zero		1


	//   ....[11]....
        /*0e74*/ 	.word	0x00000660
        /*0e78*/ 	.word	0x000000ff
        /*0e7c*/ 	.word	0x00036880
        /*0e80*/ 	.short	0x0100
        /*0e82*/ 	.byte	0x06
	.zero		1


	//   ....[12]....
        /*0e84*/ 	.word	0x00000670
        /*0e88*/ 	.word	0x000000ff
        /*0e8c*/ 	.word	0x00036878
        /*0e90*/ 	.short	0x0100
        /*0e92*/ 	.byte	0x06
	.zero		1


	//   ....[13]....
        /*0e94*/ 	.word	0x00000680
        /*0e98*/ 	.word	0x000000ff
        /*0e9c*/ 	.word	0x00036888
        /*0ea0*/ 	.short	0x0100
        /*0ea2*/ 	.byte	0x06
	.zero		1


	//   ....[14]....
        /*0ea4*/ 	.word	0x000007b0
        /*0ea8*/ 	.word	0x000000ff
        /*0eac*/ 	.word	0x00036890
        /*0eb0*/ 	.short	0x0100
        /*0eb2*/ 	.byte	0x08
	.zero		1


	//   ....[15]....
        /*0eb4*/ 	.word	0x000007c0
        /*0eb8*/ 	.word	0x000000ff
        /*0ebc*/ 	.word	0x000368a0
        /*0ec0*/ 	.short	0x0100
        /*0ec2*/ 	.byte	0x08
	.zero		1


	//   ....[16]....
        /*0ec4*/ 	.word	0x000007d0
        /*0ec8*/ 	.word	0x000000ff
        /*0ecc*/ 	.word	0x00036898
        /*0ed0*/ 	.short	0x0100
        /*0ed2*/ 	.byte	0x08
	.zero		1


	//   ....[17]....
        /*0ed4*/ 	.word	0x000007e0
        /*0ed8*/ 	.word	0x000000ff
        /*0edc*/ 	.word	0x000368a8
        /*0ee0*/ 	.short	0x0100
        /*0ee2*/ 	.byte	0x08
	.zero		1


	//   ....[18]....
        /*0ee4*/ 	.word	0x00000910
        /*0ee8*/ 	.word	0x000000ff
        /*0eec*/ 	.word	0x000368b0
        /*0ef0*/ 	.short	0x0100
        /*0ef2*/ 	.byte	0x08
	.zero		1


	//   ....[19]....
        /*0ef4*/ 	.word	0x00000920
        /*0ef8*/ 	.word	0x000000ff
        /*0efc*/ 	.word	0x000368c0
        /*0f00*/ 	.short	0x0100
        /*0f02*/ 	.byte	0x08
	.zero		1


	//   ....[20]....
        /*0f04*/ 	.word	0x00000930
        /*0f08*/ 	.word	0x000000ff
        /*0f0c*/ 	.word	0x000368b8
        /*0f10*/ 	.short	0x0100
        /*0f12*/ 	.byte	0x08
	.zero		1


	//   ....[21]....
        /*0f14*/ 	.word	0x00000940
        /*0f18*/ 	.word	0x000000ff
        /*0f1c*/ 	.word	0x000368c8
        /*0f20*/ 	.short	0x0100
        /*0f22*/ 	.byte	0x08
	.zero		1


	//   ....[22]....
        /*0f24*/ 	.word	0x00003930
        /*0f28*/ 	.word	0x00000064
        /*0f2c*/ 	.word	0x00036890
        /*0f30*/ 	.short	0x010a
        /*0f32*/ 	.byte	0x3f
	.zero		1


	//   ....[23]....
        /*0f34*/ 	.word	0x00006f40
        /*0f38*/ 	.word	0x00000064
        /*0f3c*/ 	.word	0x00036890
        /*0f40*/ 	.short	0x010a
        /*0f42*/ 	.byte	0x3f
	.zero		1


	//   ....[24]....
        /*0f44*/ 	.word	0x0000a260
        /*0f48*/ 	.word	0x00000064
        /*0f4c*/ 	.word	0x00036890
        /*0f50*/ 	.short	0x010a
        /*0f52*/ 	.byte	0x3f
	.zero		1


	//   ....[25]....
        /*0f54*/ 	.word	0x0000a630
        /*0f58*/ 	.word	0x0000002c
        /*0f5c*/ 	.word	0x00000000
        /*0f60*/ 	.short	0x0101
        /*0f62*/ 	.byte	0x3f
	.zero		1


	//   ....[26]....
        /*0f64*/ 	.word	0x0000a670
        /*0f68*/ 	.word	0x00000064
        /*0f6c*/ 	.word	0x000368b0
        /*0f70*/ 	.short	0x010a
        /*0f72*/ 	.byte	0x3f
	.zero		1


	//   ....[27]....
        /*0f74*/ 	.word	0x0000ace0
        /*0f78*/ 	.word	0x00000064
        /*0f7c*/ 	.word	0x00000000
        /*0f80*/ 	.short	0x0101
        /*0f82*/ 	.byte	0x3f
	.zero		1


	//   ....[28]....
        /*0f84*/ 	.word	0x0000b3a0
        /*0f88*/ 	.word	0x00000002
        /*0f8c*/ 	.word	0x00036800
        /*0f90*/ 	.short	0x010a
        /*0f92*/ 	.byte	0x3f
	.zero		1


	//   ....[29]....
        /*0f94*/ 	.word	0x0000b3f0
        /*0f98*/ 	.word	0x00000002
        /*0f9c*/ 	.word	0x00036800
        /*0fa0*/ 	.short	0x010a
        /*0fa2*/ 	.byte	0x3f
	.zero		1


	//   ....[30]....
        /*0fa4*/ 	.word	0x0000be30
        /*0fa8*/ 	.word	0x00000002
        /*0fac*/ 	.word	0x00036800
        /*0fb0*/ 	.short	0x010a
        /*0fb2*/ 	.byte	0x3f
	.zero		1


	//   ....[31]....
        /*0fb4*/ 	.word	0x0000e6d0
        /*0fb8*/ 	.word	0x00000002
        /*0fbc*/ 	.word	0x00036800
        /*0fc0*/ 	.short	0x010a
        /*0fc2*/ 	.byte	0x3f
	.zero		1


	//   ....[32]....
        /*0fc4*/ 	.word	0x00010eb0
        /*0fc8*/ 	.word	0x00000000
        /*0fcc*/ 	.word	0x00036830
        /*0fd0*/ 	.short	0x010a
        /*0fd2*/ 	.byte	0x3f
	.zero		1


	//   ....[33]....
        /*0fd4*/ 	.word	0x00010f30
        /*0fd8*/ 	.word	0x00000000
        /*0fdc*/ 	.word	0x00036830
        /*0fe0*/ 	.short	0x010a
        /*0fe2*/ 	.byte	0x3f
	.zero		1


	//   ....[34]....
        /*0fe4*/ 	.word	0x00015700
        /*0fe8*/ 	.word	0x00000000
        /*0fec*/ 	.word	0x00000000
        /*0ff0*/ 	.short	0x0101
        /*0ff2*/ 	.byte	0x3f
	.zero		1


	//   ....[35]....
        /*0ff4*/ 	.word	0x00016910
        /*0ff8*/ 	.word	0x0000000c
        /*0ffc*/ 	.word	0x00036830
        /*1000*/ 	.short	0x010a
        /*1002*/ 	.byte	0x3f
	.zero		1


	//   ....[36]....
        /*1004*/ 	.word	0x00016990
        /*1008*/ 	.word	0x0000000c
        /*100c*/ 	.word	0x00036830
        /*1010*/ 	.short	0x010a
        /*1012*/ 	.byte	0x3f
	.zero		1


	//   ....[37]....
        /*1014*/ 	.word	0x0001a020
        /*1018*/ 	.word	0x0000000e
        /*101c*/ 	.word	0x00036850
        /*1020*/ 	.short	0x010a
        /*1022*/ 	.byte	0x3f
	.zero		1


	//   ....[38]....
        /*1024*/ 	.word	0x0001a070
        /*1028*/ 	.word	0x0000000e
        /*102c*/ 	.word	0x00036850
        /*1030*/ 	.short	0x010a
        /*1032*/ 	.byte	0x3f
	.zero		1


	//   ....[39]....
        /*1034*/ 	.word	0x0001b8a0
        /*1038*/ 	.word	0x0000000c
        /*103c*/ 	.word	0x00000000
        /*1040*/ 	.short	0x0101
        /*1042*/ 	.byte	0x3f
	.zero		1


	//   ....[40]....
        /*1044*/ 	.word	0x0001b8e0
        /*1048*/ 	.word	0x0000000e
        /*104c*/ 	.word	0x00000000
        /*1050*/ 	.short	0x0101
        /*1052*/ 	.byte	0x3f
	.zero		1


	//   ....[41]....
        /*1054*/ 	.word	0x0001c310
        /*1058*/ 	.word	0x00000000
        /*105c*/ 	.word	0x00036850
        /*1060*/ 	.short	0x010a
        /*1062*/ 	.byte	0x3f
	.zero		1


	//   ....[42]....
        /*1064*/ 	.word	0x0001c3b0
        /*1068*/ 	.word	0x00000000
        /*106c*/ 	.word	0x00036850
        /*1070*/ 	.short	0x010a
        /*1072*/ 	.byte	0x3f
	.zero		1


	//   ....[43]....
        /*1074*/ 	.word	0x0001c900
        /*1078*/ 	.word	0x00000008
        /*107c*/ 	.word	0x00000000
        /*1080*/ 	.short	0x0101
        /*1082*/ 	.byte	0x3f
	.zero		1


	//   ....[44]....
        /*1084*/ 	.word	0x0001e490
        /*1088*/ 	.word	0x00000000
        /*108c*/ 	.word	0x00000000
        /*1090*/ 	.short	0x0101
        /*1092*/ 	.byte	0x3f
	.zero		1


	//   ....[45]....
        /*1094*/ 	.word	0x000209d0
        /*1098*/ 	.word	0x00000004
        /*109c*/ 	.word	0x00036820
        /*10a0*/ 	.short	0x010a
        /*10a2*/ 	.byte	0x3f
	.zero		1


	//   ....[46]....
        /*10a4*/ 	.word	0x00020ab0
        /*10a8*/ 	.word	0x00000005
        /*10ac*/ 	.word	0x000368a0
        /*10b0*/ 	.short	0x010a
        /*10b2*/ 	.byte	0x3f
	.zero		1


	//   ....[47]....
        /*10b4*/ 	.word	0x00020ef0
        /*10b8*/ 	.word	0x00000005
        /*10bc*/ 	.word	0x000368c0
        /*10c0*/ 	.short	0x010a
        /*10c2*/ 	.byte	0x3f
	.zero		1


	//   ....[48]....
        /*10c4*/ 	.word	0x00021480
        /*10c8*/ 	.word	0x00000006
        /*10cc*/ 	.word	0x000368a0
        /*10d0*/ 	.short	0x010a
        /*10d2*/ 	.byte	0x3f
	.zero		1


	//   ....[49]....
        /*10d4*/ 	.word	0x000218b0
        /*10d8*/ 	.word	0x00000006
        /*10dc*/ 	.word	0x000368c0
        /*10e0*/ 	.short	0x010a
        /*10e2*/ 	.byte	0x3f
	.zero		1


	//   ....[50]....
        /*10e4*/ 	.word	0x000226e0
        /*10e8*/ 	.word	0x00000000
        /*10ec*/ 	.word	0x00036840
        /*10f0*/ 	.short	0x010a
        /*10f2*/ 	.byte	0x3f
	.zero		1


	//   ....[51]....
        /*10f4*/ 	.word	0x00023700
        /*10f8*/ 	.word	0x00000008
        /*10fc*/ 	.word	0x00036800
        /*1100*/ 	.short	0x0107
        /*1102*/ 	.byte	0x3f
	.zero		1


	//   ....[52]....
        /*1104*/ 	.word	0x00023800
        /*1108*/ 	.word	0x00000002
        /*110c*/ 	.word	0x00036800
        /*1110*/ 	.short	0x0101
        /*1112*/ 	.byte	0x3f
	.zero		1


	//   ....[53]....
        /*1114*/ 	.word	0x00023820
        /*1118*/ 	.word	0x00000002
        /*111c*/ 	.word	0x00036820
        /*1120*/ 	.short	0x010a
        /*1122*/ 	.byte	0x3f
	.zero		1


	//   ....[54]....
        /*1124*/ 	.word	0x00023ba0
        /*1128*/ 	.word	0x00000003
        /*112c*/ 	.word	0x00036840
        /*1130*/ 	.short	0x010a
        /*1132*/ 	.byte	0x3f
	.zero		1


	//   ....[55]....
        /*1134*/ 	.word	0x00024060
        /*1138*/ 	.word	0x00000002
        /*113c*/ 	.word	0x00036860
        /*1140*/ 	.short	0x010a
        /*1142*/ 	.byte	0x3f
	.zero		1


	//   ....[56]....
        /*1144*/ 	.word	0x00024870
        /*1148*/ 	.word	0x00000003
        /*114c*/ 	.word	0x00036840
        /*1150*/ 	.short	0x010a
        /*1152*/ 	.byte	0x3f
	.zero		1


	//   ....[57]....
        /*1154*/ 	.word	0x00024d30
        /*1158*/ 	.word	0x00000002
        /*115c*/ 	.word	0x00036860
        /*1160*/ 	.short	0x010a
        /*1162*/ 	.byte	0x3f
	.zero		1


	//   ....[58]....
        /*1164*/ 	.word	0x00025490
        /*1168*/ 	.word	0x00000003
        /*116c*/ 	.word	0x00036840
        /*1170*/ 	.short	0x010a
        /*1172*/ 	.byte	0x3f
	.zero		1


	//   ....[59]....
        /*1174*/ 	.word	0x00025940
        /*1178*/ 	.word	0x00000002
        /*117c*/ 	.word	0x00036860
        /*1180*/ 	.short	0x010a
        /*1182*/ 	.byte	0x3f
	.zero		1


	//   ....[60]....
        /*1184*/ 	.word	0x00026020
        /*1188*/ 	.word	0x00000002
        /*118c*/ 	.word	0x00036860
        /*1190*/ 	.short	0x010a
        /*1192*/ 	.byte	0x3f
	.zero		1


	//   ....[61]....
        /*1194*/ 	.word	0x00027050
        /*1198*/ 	.word	0x00000000
        /*119c*/ 	.word	0x00036820
        /*11a0*/ 	.short	0x010a
        /*11a2*/ 	.byte	0x3f
	.zero		1


	//   ....[62]....
        /*11a4*/ 	.word	0x00027220
        /*11a8*/ 	.word	0x00000006
        /*11ac*/ 	.word	0x00000000
        /*11b0*/ 	.short	0x010a
        /*11b2*/ 	.byte	0x3f
	.zero		1


	//   ....[63]....
        /*11b4*/ 	.word	0x00027290
        /*11b8*/ 	.word	0x00000007
        /*11bc*/ 	.word	0x00000000
        /*11c0*/ 	.short	0x010a
        /*11c2*/ 	.byte	0x3f
	.zero		1


	//   ....[64]....
        /*11c4*/ 	.word	0x00027300
        /*11c8*/ 	.word	0x00000004
        /*11cc*/ 	.word	0x00000000
        /*11d0*/ 	.short	0x010a
        /*11d2*/ 	.byte	0x3f
	.zero		1


	//   ....[65]....
        /*11d4*/ 	.word	0x00027330
        /*11d8*/ 	.word	0x00000003
        /*11dc*/ 	.word	0x00000000
        /*11e0*/ 	.short	0x010a
        /*11e2*/ 	.byte	0x3f
	.zero		1


	//   ....[66]....
        /*11e4*/ 	.word	0x00027390
        /*11e8*/ 	.word	0x00000064
        /*11ec*/ 	.word	0x00036890
        /*11f0*/ 	.short	0x010a
        /*11f2*/ 	.byte	0x3f
	.zero		1


	//   ....[67]....
        /*11f4*/ 	.word	0x000273e0
        /*11f8*/ 	.word	0x00000064
        /*11fc*/ 	.word	0x00036890
        /*1200*/ 	.short	0x010a
        /*1202*/ 	.byte	0x3f
	.zero		1


	//   ....[68]....
        /*1204*/ 	.word	0x00027430
        /*1208*/ 	.word	0x00000064
        /*120c*/ 	.word	0x00036890
        /*1210*/ 	.short	0x010a
        /*1212*/ 	.byte	0x3f
	.zero		1


	//   ....[69]....
        /*1214*/ 	.word	0x00027480
        /*1218*/ 	.word	0x00000064
        /*121c*/ 	.word	0x000368b0
        /*1220*/ 	.short	0x010a
        /*1222*/ 	.byte	0x3f
	.zero		1


	//   ....[70]....
        /*1224*/ 	.word	0x00027690
        /*1228*/ 	.word	0x00000002
        /*122c*/ 	.word	0x00036800
        /*1230*/ 	.short	0x010a
        /*1232*/ 	.byte	0x3f
	.zero		1


	//   ....[71]....
        /*1234*/ 	.word	0x000278c0
        /*1238*/ 	.word	0x00000002
        /*123c*/ 	.word	0x00036800
        /*1240*/ 	.short	0x010a
        /*1242*/ 	.byte	0x3f
	.zero		1


	//   ....[72]....
        /*1244*/ 	.word	0x00027910
        /*1248*/ 	.word	0x00000000
        /*124c*/ 	.word	0x00036830
        /*1250*/ 	.short	0x010a
        /*1252*/ 	.byte	0x3f
	.zero		1


	//   ....[73]....
        /*1254*/ 	.word	0x00027960
        /*1258*/ 	.word	0x0000000c
        /*125c*/ 	.word	0x00036830
        /*1260*/ 	.short	0x010a
        /*1262*/ 	.byte	0x3f
	.zero		1


	//   ....[74]....
        /*1264*/ 	.word	0x000279b0
        /*1268*/ 	.word	0x0000000e
        /*126c*/ 	.word	0x00036850
        /*1270*/ 	.short	0x010a
        /*1272*/ 	.byte	0x3f
	.zero		1


	//   ....[75]....
        /*1274*/ 	.word	0x00027a00
        /*1278*/ 	.word	0x00000000
        /*127c*/ 	.word	0x00036850
        /*1280*/ 	.short	0x010a
        /*1282*/ 	.byte	0x3f
	.zero		1


	//   ....[76]....
        /*1284*/ 	.word	0x00027bc0
        /*1288*/ 	.word	0x00000003
        /*128c*/ 	.word	0x00036820
        /*1290*/ 	.short	0x010a
        /*1292*/ 	.byte	0x3f
	.zero		1


	//   ....[77]....
        /*1294*/ 	.word	0x00027c10
        /*1298*/ 	.word	0x00000005
        /*129c*/ 	.word	0x000368a0
        /*12a0*/ 	.short	0x010a
        /*12a2*/ 	.byte	0x3f
	.zero		1


	//   ....[78]....
        /*12a4*/ 	.word	0x00027c60
        /*12a8*/ 	.word	0x00000005
        /*12ac*/ 	.word	0x000368c0
        /*12b0*/ 	.short	0x010a
        /*12b2*/ 	.byte	0x3f
	.zero		1


	//   ....[79]....
        /*12b4*/ 	.word	0x00027cb0
        /*12b8*/ 	.word	0x00000006
        /*12bc*/ 	.word	0x000368a0
        /*12c0*/ 	.short	0x010a
        /*12c2*/ 	.byte	0x3f
	.zero		1


	//   ....[80]....
        /*12c4*/ 	.word	0x00027d00
        /*12c8*/ 	.word	0x00000006
        /*12cc*/ 	.word	0x000368c0
        /*12d0*/ 	.short	0x010a
        /*12d2*/ 	.byte	0x3f
	.zero		1


	//   ....[81]....
        /*12d4*/ 	.word	0x00027ea0
        /*12d8*/ 	.word	0x00000000
        /*12dc*/ 	.word	0x00036840
        /*12e0*/ 	.short	0x010a
        /*12e2*/ 	.byte	0x3f
	.zero		1


	//   ....[82]....
        /*12e4*/ 	.word	0x00028a60
        /*12e8*/ 	.word	0x00000002
        /*12ec*/ 	.word	0x00036820
        /*12f0*/ 	.short	0x010a
        /*12f2*/ 	.byte	0x3f
	.zero		1


	//   ....[83]....
        /*12f4*/ 	.word	0x00028ab0
        /*12f8*/ 	.word	0x00000003
        /*12fc*/ 	.word	0x00036840
        /*1300*/ 	.short	0x010a
        /*1302*/ 	.byte	0x3f
	.zero		1


	//   ....[84]....
        /*1304*/ 	.word	0x00028b00
        /*1308*/ 	.word	0x00000002
        /*130c*/ 	.word	0x00036860
        /*1310*/ 	.short	0x010a
        /*1312*/ 	.byte	0x3f
	.zero		1


	//   ....[85]....
        /*1314*/ 	.word	0x00028b50
        /*1318*/ 	.word	0x00000003
        /*131c*/ 	.word	0x00036840
        /*1320*/ 	.short	0x010a
        /*1322*/ 	.byte	0x3f
	.zero		1


	//   ....[86]....
        /*1324*/ 	.word	0x00028ba0
        /*1328*/ 	.word	0x00000002
        /*132c*/ 	.word	0x00036860
        /*1330*/ 	.short	0x010a
        /*1332*/ 	.byte	0x3f
	.zero		1


	//   ....[87]....
        /*1334*/ 	.word	0x00028bf0
        /*1338*/ 	.word	0x00000003
        /*133c*/ 	.word	0x00036840
        /*1340*/ 	.short	0x010a
        /*1342*/ 	.byte	0x3f
	.zero		1


	//   ....[88]....
        /*1344*/ 	.word	0x00028c40
        /*1348*/ 	.word	0x00000002
        /*134c*/ 	.word	0x00036860
        /*1350*/ 	.short	0x010a
        /*1352*/ 	.byte	0x3f
	.zero		1


	//   ....[89]....
        /*1354*/ 	.word	0x00028c90
        /*1358*/ 	.word	0x00000002
        /*135c*/ 	.word	0x00036860
        /*1360*/ 	.short	0x010a
        /*1362*/ 	.byte	0x3f
	.zero		1


	//   ....[90]....
        /*1364*/ 	.word	0x00029710
        /*1368*/ 	.word	0x00000000
        /*136c*/ 	.word	0x00036820
        /*1370*/ 	.short	0x010a
        /*1372*/ 	.byte	0x3f
	.zero		1


	//   ....[91]....
        /*1374*/ 	.word	0x000298b0
        /*1378*/ 	.word	0x00000006
        /*137c*/ 	.word	0x00000000
        /*1380*/ 	.short	0x010a
        /*1382*/ 	.byte	0x3f
	.zero		1


	//   ....[92]....
        /*1384*/ 	.word	0x00029900
        /*1388*/ 	.word	0x00000007
        /*138c*/ 	.word	0x00000000
        /*1390*/ 	.short	0x010a
        /*1392*/ 	.byte	0x3f
	.zero		1


	//   ....[93]....
        /*1394*/ 	.word	0x00029950
        /*1398*/ 	.word	0x00000004
        /*139c*/ 	.word	0x00000000
        /*13a0*/ 	.short	0x010a
        /*13a2*/ 	.byte	0x3f
	.zero		1


	//----- nvinfo : EIATTR_NUM_MBARRIERS
	.align		4
.L_743:
        /*13a4*/ 	.byte	0x03, 0x38
        /*13a6*/ 	.short	0x0016


	//----- nvinfo : EIATTR_EXIT_INSTR_OFFSETS
	.align		4
        /*13a8*/ 	.byte	0x04, 0x1c
        /*13aa*/ 	.short	(.L_745 - .L_744)


	//   ....[0]....
.L_744:
        /*13ac*/ 	.word	0x00027380


	//----- nvinfo : EIATTR_MAX_THREADS
	.align		4
.L_745:
        /*13b0*/ 	.byte	0x04, 0x05
        /*13b2*/ 	.short	(.L_747 - .L_746)
.L_746:
        /*13b4*/ 	.word	0x00000180
        /*13b8*/ 	.word	0x00000001
        /*13bc*/ 	.word	0x00000001


	//----- nvinfo : EIATTR_CRS_STACK_SIZE
	.align		4
.L_747:
        /*13c0*/ 	.byte	0x04, 0x1e
        /*13c2*/ 	.short	(.L_749 - .L_748)
.L_748:
        /*13c4*/ 	.word	0x00000000


	//----- nvinfo : EIATTR_CBANK_PARAM_SIZE
	.align		4
.L_749:
        /*13c8*/ 	.byte	0x03, 0x19
        /*13ca*/ 	.short	0x0af0


	//----- nvinfo : EIATTR_PARAM_CBANK
	.align		4
        /*13cc*/ 	.byte	0x04, 0x0a
        /*13ce*/ 	.short	(.L_751 - .L_750)
	.align		4
.L_750:
        /*13d0*/ 	.word	index@(.nv.constant0._ZN7cutlass13device_kernelIN5flash11enable_sm90INS1_16FlashAttnFwdSm90INS1_25CollectiveMainloopFwdSm90ILi2EN4cute5tupleIJNS5_1CILi1EEES8_S8_EEENS6_IJNS7_ILi128EEENS7_ILi112EEENS7_ILi192EEEEEELi192ENS_10bfloat16_tEfNS_4arch4Sm90ELb0ELb0ELb1ELb1ELb0ELb1ELb0ELb1ELb1ELb1ELb0ELb0EEENS1_21CollectiveEpilogueFwdINS6_IJSA_SC_SB_EEES9_SE_SG_Li256ELb1ELb1ELb0ELb0EEENS1_36VarlenDynamicPersistentTileSchedulerILi128ELi112ELi256ELi128ELb0ELb1ELb1ELb0ELb1ELb1EEEEEEEEEvNT_6ParamsE)
        /*13d4*/ 	.short	0x0210
        /*13d6*/ 	.short	0x0af0


	//----- nvinfo : EIATTR_SW_WAR
	.align		4
.L_751:
        /*13d8*/ 	.byte	0x04, 0x36
        /*13da*/ 	.short	(.L_753 - .L_752)
.L_752:
        /*13dc*/ 	.word	0x00000008
.L_753:


//--------------------- .nv.info._ZN7cutlass13device_kernelIN5flash11enable_sm90INS1_16FlashAttnFwdSm90INS1_25CollectiveMainloopFwdSm90ILi2EN4cute5tupleIJNS5_1CILi1EEES8_S8_EEENS6_IJNS7_ILi128EEENS7_ILi96EEENS7_ILi192EEEEEELi192ENS_10bfloat16_tEfNS_4arch4Sm90ELb0ELb1ELb1ELb0ELb0ELb0ELb0ELb1ELb1ELb1ELb0ELb0EEENS1_21CollectiveEpilogueFwdINS6_IJSA_SC_SB_EEES9_SE_SG_Li256ELb0ELb1ELb0ELb0EEENS1_30DynamicPersistentTileSchedulerILi256ELi128ELb0ELb1ELb1EEEEEEEEEvNT_6ParamsE --------------------------
	.section	.nv.info._ZN7cutlass13device_kernelIN5flash11enable_sm90INS1_16FlashAttnFwdSm90INS1_25CollectiveMainloopFwdSm90ILi2EN4cute5tupleIJNS5_1CILi1EEES8_S8_EEENS6_IJNS7_ILi128EEENS7_ILi96EEENS7_ILi192EEEEEELi192ENS_10bfloat16_tEfNS_4arch4Sm90ELb0ELb1ELb1ELb0ELb0ELb0ELb0ELb1ELb1ELb1ELb0ELb0EEENS1_21CollectiveEpilogueFwdINS6_IJSA_SC_SB_EEES9_SE_SG_Li256ELb0ELb1ELb0ELb0EEENS1_30DynamicPersistentTileSchedulerILi256ELi128ELb0ELb1ELb1EEEEEEEEEvNT_6ParamsE,"",@"SHT_CUDA_INFO"
	.sectionflags	@""
	.align	4


	//----- nvinfo : EIATTR_CUDA_API_VERSION
	.align		4
        /*0000*/ 	.byte	0x04, 0x37
        /*0002*/ 	.short	(.L_755 - .L_754)
.L_754:
        /*0004*/ 	.word	0x00000082


	//----- nvinfo : EIATTR_KPARAM_INFO
	.align		4
.L_755:
        /*0008*/ 	.byte	0x04, 0x17
        /*000a*/ 	.short	(.L_757 - .L_756)
.L_756:
        /*000c*/ 	.word	0x00000000
        /*0010*/ 	.short	0x0000
        /*0012*/ 	.short	0x0070
        /*0014*/ 	.byte	0x00, 0xf0, 0x01, 0x2a


	//----- nvinfo : EIATTR_SPARSE_MMA_MASK
	.align		4
.L_757:
        /*0018*/ 	.byte	0x03, 0x50
        /*001a*/ 	.short	0x0000


	//----- nvinfo : EIATTR_MAXREG_COUNT
	.align		4
        /*001c*/ 	.byte	0x03, 0x1b
        /*001e*/ 	.short	0x00a8


	//----- nvinfo : EIATTR_NUM_BARRIERS
	.align		4
        /*0020*/ 	.byte	0x02, 0x4c
        /*0022*/ 	.byte	0x09
	.zero		1


	//----- nvinfo : EIATTR_EXTERNS
	.align		4
        /*0024*/ 	.byte	0x04, 0x0f
        /*0026*/ 	.short	(.L_759 - .L_758)


	//   ....[0]....
	.align		4
.L_758:
        /*0028*/ 	.word	index@(__assertfail)


	//----- nvinfo : EIATTR_ANNOTATIONS
	.align		4
.L_759:
        /*002c*/ 	.byte	0x04, 0x55
        /*002e*/ 	.short	(.L_761 - .L_760)


	//   ....[0]....
.L_760:
        /* <DEDUP_REMOVED lines=28> */


	//----- nvinfo : EIATTR_MERCURY_ISA_VERSION
	.align		4
.L_761:
        /*01d8*/ 	.byte	0x03, 0x5f
        /*01da*/ 	.short	0x0101


	//----- nvinfo : EIATTR_INT_WARP_WIDE_INSTR_OFFSETS
	.align		4
        /*01dc*/ 	.byte	0x04, 0x31
        /*01de*/ 	.short	(.L_763 - .L_762)


	//   ....[0]....
.L_762:
        /*01e0*/ 	.word	0x00000130


	//   ....[1]....
        /*01e4*/ 	.word	0x00000170


	//   ....[2]....
        /*01e8*/ 	.word	0x000001e0


	//   ....[3]....
        /*01ec*/ 	.word	0x00012290


	//   ....[4]....
        /*01f0*/ 	.word	0x00012330


	//   ....[5]....
        /*01f4*/ 	.word	0x00015ed0


	//   ....[6]....
        /*01f8*/ 	.word	0x00015f70


	//----- nvinfo : EIATTR_COOP_GROUP_MASK_REGIDS
	.align		4
.L_763:
        /*01fc*/ 	.byte	0x04, 0x29
        /*01fe*/ 	.short	(.L_765 - .L_764)


	//   ....[0]....
.L_764:
        /*0200*/ 	.word	0xffffffff


	//   ....[1]....
        /*0204*/ 	.word	0xffffffff


	//   ....[2]....
        /*0208*/ 	.word	0xffffffff


	//   ....[3]....
        /*020c*/ 	.word	0xffffffff


	//   ....[4]....
        /*0210*/ 	.word	0xffffffff


	//   ....[5]....
        /*0214*/ 	.word	0xffffffff


	//   ....[6]....
        /*0218*/ 	.word	0xffffffff


	//   ....[7]....
        /*021c*/ 	.word	0xffffffff


	//   ....[8]....
        /*0220*/ 	.word	0xffffffff


	//   ....[9]....
        /*0224*/ 	.word	0xffffffff


	//   ....[10]....
        /*0228*/ 	.word	0xffffffff


	//   ....[11]....
        /*022c*/ 	.word	0xffffffff


	//   ....[12]....
        /*0230*/ 	.word	0xffffffff


	//   ....[13]....
        /*0234*/ 	.word	0xffffffff


	//   ....[14]....
        /*0238*/ 	.word	0xffffffff


	//   ....[15]....
        /*023c*/ 	.word	0xffffffff


	//   ....[16]....
        /*0240*/ 	.word	0xffffffff


	//   ....[17]....
        /*0244*/ 	.word	0xffffffff


	//   ....[18]....
        /*0248*/ 	.word	0xffffffff


	//   ....[19]....
        /*024c*/ 	.word	0xffffffff


	//   ....[20]....
        /*0250*/ 	.word	0xffffffff


	//   ....[21]....
        /*0254*/ 	.word	0xffffffff


	//   ....[22]....
        /*0258*/ 	.word	0xffffffff


	//   ....[23]....
        /*025c*/ 	.word	0xffffffff


	//   ....[24]....
        /*0260*/ 	.word	0xffffffff


	//   ....[25]....
        /*0264*/ 	.word	0xffffffff


	//   ....[26]....
        /*0268*/ 	.word	0xffffffff


	//   ....[27]....
        /*026c*/ 	.word	0xffffffff


	//   ....[28]....
        /*0270*/ 	.word	0xffffffff


	//   ....[29]....
        /*0274*/ 	.word	0xffffffff


	//   ....[30]....
        /*0278*/ 	.word	0xffffffff


	//   ....[31]....
        /*027c*/ 	.word	0xffffffff


	//   ....[32]....
        /*0280*/ 	.word	0xffffffff


	//   ....[33]....
        /*0284*/ 	.word	0xffffffff


	//   ....[34]....
        /*0288*/ 	.word	0xffffffff


	//   ....[35]....
        /*028c*/ 	.word	0xffffffff


	//   ....[36]....
        /*0290*/ 	.word	0xffffffff


	//   ....[37]....
        /*0294*/ 	.word	0xffffffff


	//   ....[38]....
        /*0298*/ 	.word	0xffffffff


	//   ....[39]....
        /*029c*/ 	.word	0xffffffff


	//   ....[40]....
        /*02a0*/ 	.word	0xffffffff


	//   ....[41]....
        /*02a4*/ 	.word	0xffffffff


	//   ....[42]....
        /*02a8*/ 	.word	0xffffffff


	//   ....[43]....
        /*02ac*/ 	.word	0xffffffff


	//   ....[44]....
        /*02b0*/ 	.word	0xffffffff


	//   ....[45]....
        /*02b4*/ 	.word	0xffffffff


	//   ....[46]....
        /*02b8*/ 	.word	0xffffffff


	//   ....[47]....
        /*02bc*/ 	.word	0xffffffff


	//   ....[48]....
        /*02c0*/ 	.word	0xffffffff


	//   ....[49]....
        /*02c4*/ 	.word	0xffffffff


	//   ....[50]....
        /*02c8*/ 	.word	0xffffffff


	//   ....[51]....
        /*02cc*/ 	.word	0xffffffff


	//   ....[52]....
        /*02d0*/ 	.word	0xffffffff


	//   ....[53]....
        /*02d4*/ 	.word	0xffffffff


	//   ....[54]....
        /*02d8*/ 	.word	0xffffffff


	//   ....[55]....
        /*02dc*/ 	.word	0xffffffff


	//   ....[56]....
        /*02e0*/ 	.word	0xffffffff


	//   ....[57]....
        /*02e4*/ 	.word	0xffffffff


	//   ....[58]....
        /*02e8*/ 	.word	0xffffffff


	//   ....[59]....
        /*02ec*/ 	.word	0xffffffff


	//   ....[60]....
        /*02f0*/ 	.word	0xffffffff


	//   ....[61]....
        /*02f4*/ 	.word	0xffffffff


	//   ....[62]....
        /*02f8*/ 	.word	0xffffffff


	//   ....[63]....
        /*02fc*/ 	.word	0xffffffff


	//   ....[64]....
        /*0300*/ 	.word	0xffffffff


	//   ....[65]....
        /*0304*/ 	.word	0xffffffff


	//   ....[66]....
        /*0308*/ 	.word	0xffffffff


	//   ....[67]....
        /*030c*/ 	.word	0xffffffff


	//   ....[68]....
        /*0310*/ 	.word	0xffffffff


	//   ....[69]....
        /*0314*/ 	.word	0xffffffff


	//   ....[70]....
        /*0318*/ 	.word	0xffffffff


	//   ....[71]....
        /*031c*/ 	.word	0xffffffff


	//   ....[72]....
        /*0320*/ 	.word	0xffffffff


	//   ....[73]....
        /*0324*/ 	.word	0xffffffff


	//   ....[74]....
        /*0328*/ 	.word	0x0500000f


	//   ....[75]....
        /*032c*/ 	.word	0x0500000f


	//   ....[76]....
        /*0330*/ 	.word	0x0500000f


	//   ....[77]....
        /*0334*/ 	.word	0x0500000f


	//   ....[78]....
        /*0338*/ 	.word	0x0500000f


	//   ....[79]....
        /*033c*/ 	.word	0x0500000f


	//   ....[80]....
        /*0340*/ 	.word	0x0500000f


	//   ....[81]....
        /*0344*/ 	.word	0x0500000f


	//   ....[82]....
        /*0348*/ 	.word	0x0500000f


	//   ....[83]....
        /*034c*/ 	.word	0x0500000f


	//   ....[84]....
        /*0350*/ 	.word	0x0500000f


	//   ....[85]....
        /*0354*/ 	.word	0x0500000f


	//   ....[86]....
        /*0358*/ 	.word	0x0500000f


	//   ....[87]....
        /*035c*/ 	.word	0x0500000f


	//   ....[88]....
        /*0360*/ 	.word	0x0500000f


	//   ....[89]....
        /*0364*/ 	.word	0x0500000f


	//   ....[90]....
        /*0368*/ 	.word	0x0500000f


	//   ....[91]....
        /*036c*/ 	.word	0x0500000f


	//   ....[92]....
        /*0370*/ 	.word	0x0500000f


	//----- nvinfo : EIATTR_COOP_GROUP_INSTR_OFFSETS
	.align		4
.L_765:
        /*0374*/ 	.byte	0x04, 0x28
        /*0376*/ 	.short	(.L_767 - .L_766)


	//   ....[0]....
.L_766:
        /*0378*/ 	.word	0x00000060


	//   ....[1]....
        /*037c*/ 	.word	0x00000140


	//   ....[2]....
        /*0380*/ 	.word	0x00000190


	//   ....[3]....
        /*0384*/ 	.word	0x000003c0


	//   ....[4]....
        /*0388*/ 	.word	0x00000520


	//   ....[5]....
        /*038c*/ 	.word	0x00000640


	//   ....[6]....
        /*0390*/ 	.word	0x000007a0


	//   ....[7]....
        /*0394*/ 	.word	0x00001940


	//   ....[8]....
        /*0398*/ 	.word	0x00002710


	//   ....[9]....
        /*039c*/ 	.word	0x00003390


	//   ....[10]....
        /*03a0*/ 	.word	0x000039d0


	//   ....[11]....
        /*03a4*/ 	.word	0x00003b00


	//   ....[12]....
        /*03a8*/ 	.word	0x00004050


	//   ....[13]....
        /*03ac*/ 	.word	0x00004100


	//   ....[14]....
        /*03b0*/ 	.word	0x00006480


	//   ....[15]....
        /*03b4*/ 	.word	0x00006630


	//   ....[16]....
        /*03b8*/ 	.word	0x000073a0


	//   ....[17]....
        /*03bc*/ 	.word	0x000074c0


	//   ....[18]....
        /*03c0*/ 	.word	0x00007a50


	//   ....[19]....
        /*03c4*/ 	.word	0x00007ae0


	//   ....[20]....
        /*03c8*/ 	.word	0x00009ca0


	//   ....[21]....
        /*03cc*/ 	.word	0x00009cc0


	//   ....[22]....
        /*03d0*/ 	.word	0x0000a150


	//   ....[23]....
        /*03d4*/ 	.word	0x0000a1c0


	//   ....[24]....
        /*03d8*/ 	.word	0x0000be80


	//   ....[25]....
        /*03dc*/ 	.word	0x0000c350


	//   ....[26]....
        /*03e0*/ 	.word	0x0000d0e0


	//   ....[27]....
        /*03e4*/ 	.word	0x0000d1f0


	//   ....[28]....
        /*03e8*/ 	.word	0x0000d790


	//   ....[29]....
        /*03ec*/ 	.word	0x0000d7f0


	//   ....[30]....
        /*03f0*/ 	.word	0x0000e870


	//   ....[31]....
        /*03f4*/ 	.word	0x0000e8b0


	//   ....[32]....
        /*03f8*/ 	.word	0x0000e9c0


	//   ....[33]....
        /*03fc*/ 	.word	0x0000e9e0


	//   ....[34]....
        /*0400*/ 	.word	0x0000fe50


	//   ....[35]....
        /*0404*/ 	.word	0x0000ff30


	//   ....[36]....
        /*0408*/ 	.word	0x0000ff60


	//   ....[37]....
        /*040c*/ 	.word	0x0000ff90


	//   ....[38]....
        /*0410*/ 	.word	0x000106c0


	//   ....[39]....
        /*0414*/ 	.word	0x00010700


	//   ....[40]....
        /*0418*/ 	.word	0x00010810


	//   ....[41]....
        /*041c*/ 	.word	0x00010830


	//   ....[42]....
        /*0420*/ 	.word	0x00010940


	//   ....[43]....
        /*0424*/ 	.word	0x00010960


	//   ....[44]....
        /*0428*/ 	.word	0x00010a80


	//   ....[45]....
        /*042c*/ 	.word	0x00010aa0


	//   ....[46]....
        /*0430*/ 	.word	0x00011210


	//   ....[47]....
        /*0434*/ 	.word	0x00011230


	//   ....[48]....
        /*0438*/ 	.word	0x00011340


	//   ....[49]....
        /*043c*/ 	.word	0x00011360


	//   ....[50]....
        /*0440*/ 	.word	0x00011470


	//   ....[51]....
        /*0444*/ 	.word	0x00011490


	//   ....[52]....
        /*0448*/ 	.word	0x000115b0


	//   ....[53]....
        /*044c*/ 	.word	0x000115d0


	//   ....[54]....
        /*0450*/ 	.word	0x00011790


	//   ....[55]....
        /*0454*/ 	.word	0x000128d0


	//   ....[56]....
        /*0458*/ 	.word	0x00013360


	//   ....[57]....
        /*045c*/ 	.word	0x00013390


	//   ....[58]....
        /*0460*/ 	.word	0x00013460


	//   ....[59]....
        /*0464*/ 	.word	0x00013480


	//   ....[60]....
        /*0468*/ 	.word	0x00013520


	//   ....[61]....
        /*046c*/ 	.word	0x00013540


	//   ....[62]....
        /*0470*/ 	.word	0x000135e0


	//   ....[63]....
        /*0474*/ 	.word	0x00013600


	//   ....[64]....
        /*0478*/ 	.word	0x000136a0


	//   ....[65]....
        /*047c*/ 	.word	0x000136c0


	//   ....[66]....
        /*0480*/ 	.word	0x00013760


	//   ....[67]....
        /*0484*/ 	.word	0x00013780


	//   ....[68]....
        /*0488*/ 	.word	0x00013820


	//   ....[69]....
        /*048c*/ 	.word	0x00013840


	//   ....[70]....
        /*0490*/ 	.word	0x00013850


	//   ....[71]....
        /*0494*/ 	.word	0x00013860


	//   ....[72]....
        /*0498*/ 	.word	0x000165c0


	//   ....[73]....
        /*049c*/ 	.word	0x000167b0


	//   ....[74]....
        /*04a0*/ 	.word	0x00016e00


	//   ....[75]....
        /*04a4*/ 	.word	0x00016f80


	//   ....[76]....
        /*04a8*/ 	.word	0x00016fe0


	//   ....[77]....
        /*04ac*/ 	.word	0x00017140


	//   ....[78]....
        /*04b0*/ 	.word	0x00017190


	//   ....[79]....
        /*04b4*/ 	.word	0x000172b0


	//   ....[80]....
        /*04b8*/ 	.word	0x00017320


	//   ....[81]....
        /*04bc*/ 	.word	0x00017440


	//   ....[82]....
        /*04c0*/ 	.word	0x000174b0


	//   ....[83]....
        /*04c4*/ 	.word	0x000175d0


	//   ....[84]....
        /*04c8*/ 	.word	0x00017640


	//   ....[85]....
        /*04cc*/ 	.word	0x00017760


	//   ....[86]....
        /*04d0*/ 	.word	0x000177d0


	//   ....[87]....
        /*04d4*/ 	.word	0x000178f0


	//   ....[88]....
        /*04d8*/ 	.word	0x00017960


	//   ....[89]....
        /*04dc*/ 	.word	0x00017a80


	//   ....[90]....
        /*04e0*/ 	.word	0x00017ad0


	//   ....[91]....
        /*04e4*/ 	.word	0x00017df0


	//   ....[92]....
        /*04e8*/ 	.word	0x00017f10


	//----- nvinfo : EIATTR_REG_RECONFIG
	.align		4
.L_767:
        /*04ec*/ 	.byte	0x01, 0x54
	.zero		2


	//----- nvinfo : EIATTR_SYSCALL_OFFSETS
	.align		4
        /*04f0*/ 	.byte	0x04, 0x46
        /*04f2*/ 	.short	(.L_769 - .L_768)


	//   ....[0]....
.L_768:
        /*04f4*/ 	.word	0x00001b20


	//   ....[1]....
        /*04f8*/ 	.word	0x000124a0


	//   ....[2]....
        /*04fc*/ 	.word	0x000125f0


	//   ....[3]....
        /*0500*/ 	.word	0x000126e0


	//   ....[4]....
        /*0504*/ 	.word	0x00012f30


	//----- nvinfo : EIATTR_MBARRIER_INSTR_OFFSETS
	.align		4
.L_769:
        /*0508*/ 	.byte	0x04, 0x39
        /*050a*/ 	.short	(.L_771 - .L_770)


	//   ....[0]....
.L_770:
        /*050c*/ 	.word	0x00000270
        /*0510*/ 	.word	0x000000ff
        /*0514*/ 	.word	0x00030800
        /*0518*/ 	.short	0x0100
        /*051a*/ 	.byte	0x08
	.zero		1


	//   ....[1]....
        /*051c*/ 	.word	0x00000280
        /*0520*/ 	.word	0x000000ff
        /*0524*/ 	.word	0x00030820
        /*0528*/ 	.short	0x0100
        /*052a*/ 	.byte	0x08
	.zero		1


	//   ....[2]....
        /*052c*/ 	.word	0x00000370
        /*0530*/ 	.word	0x000000ff
        /*0534*/ 	.word	0x00030830
        /*0538*/ 	.short	0x0100
        /*053a*/ 	.byte	0x08
	.zero		1


	//   ....[3]....
        /*053c*/ 	.word	0x00000380
        /*0540*/ 	.word	0x000000ff
        /*0544*/ 	.word	0x00030840
        /*0548*/ 	.short	0x0100
        /*054a*/ 	.byte	0x08
	.zero		1


	//   ....[4]....
        /*054c*/ 	.word	0x00000390
        /*0550*/ 	.word	0x000000ff
        /*0554*/ 	.word	0x00030838
        /*0558*/ 	.short	0x0100
        /*055a*/ 	.byte	0x08
	.zero		1


	//   ....[5]....
        /*055c*/ 	.word	0x000003a0
        /*0560*/ 	.word	0x000000ff
        /*0564*/ 	.word	0x00030848
        /*0568*/ 	.short	0x0100
        /*056a*/ 	.byte	0x08
	.zero		1


	//   ....[6]....
        /*056c*/ 	.word	0x000004d0
        /*0570*/ 	.word	0x000000ff
        /*0574*/ 	.word	0x00030850
        /*0578*/ 	.short	0x0100
        /*057a*/ 	.byte	0x08
	.zero		1


	//   ....[7]....
        /*057c*/ 	.word	0x000004e0
        /*0580*/ 	.word	0x000000ff
        /*0584*/ 	.word	0x00030860
        /*0588*/ 	.short	0x0100
        /*058a*/ 	.byte	0x08
	.zero		1


	//   ....[8]....
        /*058c*/ 	.word	0x000004f0
        /*0590*/ 	.word	0x000000ff
        /*0594*/ 	.word	0x00030858
        /*0598*/ 	.short	0x0100
        /*059a*/ 	.byte	0x08
	.zero		1


	//   ....[9]....
        /*059c*/ 	.word	0x00000500
        /*05a0*/ 	.word	0x000000ff
        /*05a4*/ 	.word	0x00030868
        /*05a8*/ 	.short	0x0100
        /*05aa*/ 	.byte	0x08
	.zero		1


	//   ....[10]....
        /*05ac*/ 	.word	0x000005f0
        /*05b0*/ 	.word	0x000000ff
        /*05b4*/ 	.word	0x00030870
        /*05b8*/ 	.short	0x0100
        /*05ba*/ 	.byte	0x06
	.zero		1


	//   ....[11]....
        /*05bc*/ 	.word	0x00000600
        /*05c0*/ 	.word	0x000000ff
        /*05c4*/ 	.word	0x00030880
        /*05c8*/ 	.short	0x0100
        /*05ca*/ 	.byte	0x06
	.zero		1


	//   ....[12]....
        /*05cc*/ 	.word	0x00000610
        /*05d0*/ 	.word	0x000000ff
        /*05d4*/ 	.word	0x00030878
        /*05d8*/ 	.short	0x0100
        /*05da*/ 	.byte	0x06
	.zero		1


	//   ....[13]....
        /*05dc*/ 	.word	0x00000620
        /*05e0*/ 	.word	0x000000ff
        /*05e4*/ 	.word	0x00030888
        /*05e8*/ 	.short	0x0100
        /*05ea*/ 	.byte	0x06
	.zero		1


	//   ....[14]....
        /*05ec*/ 	.word	0x00000750
        /*05f0*/ 	.word	0x000000ff
        /*05f4*/ 	.word	0x00030890
        /*05f8*/ 	.short	0x0100
        /*05fa*/ 	.byte	0x08
	.zero		1


	//   ....[15]....
        /*05fc*/ 	.word	0x00000760
        /*0600*/ 	.word	0x000000ff
        /*0604*/ 	.word	0x000308a0
        /*0608*/ 	.short	0x0100
        /*060a*/ 	.byte	0x08
	.zero		1


	//   ....[16]....
        /*060c*/ 	.word	0x00000770
        /*0610*/ 	.word	0x000000ff
        /*0614*/ 	.word	0x00030898
        /*0618*/ 	.short	0x0100
        /*061a*/ 	.byte	0x08
	.zero		1


	//   ....[17]....
        /*061c*/ 	.word	0x00000780
        /*0620*/ 	.word	0x000000ff
        /*0624*/ 	.word	0x000308a8
        /*0628*/ 	.short	0x0100
        /*062a*/ 	.byte	0x08
	.zero		1


	//   ....[18]....
        /*062c*/ 	.word	0x000008b0
        /*0630*/ 	.word	0x000000ff
        /*0634*/ 	.word	0x000308b0
        /*0638*/ 	.short	0x0100
        /*063a*/ 	.byte	0x08
	.zero		1


	//   ....[19]....
        /*063c*/ 	.word	0x000008c0
        /*0640*/ 	.word	0x000000ff
        /*0644*/ 	.word	0x000308c0
        /*0648*/ 	.short	0x0100
        /*064a*/ 	.byte	0x08
	.zero		1


	//   ....[20]....
        /*064c*/ 	.word	0x000008d0
        /*0650*/ 	.word	0x000000ff
        /*0654*/ 	.word	0x000308b8
        /*0658*/ 	.short	0x0100
        /*065a*/ 	.byte	0x08
	.zero		1


	//   ....[21]....
        /*065c*/ 	.word	0x000008e0
        /*0660*/ 	.word	0x000000ff
        /*0664*/ 	.word	0x000308c8
        /*0668*/ 	.short	0x0100
        /*066a*/ 	.byte	0x08
	.zero		1


	//   ....[22]....
        /*066c*/ 	.word	0x00001bc0
        /*0670*/ 	.word	0x000000ff
        /*0674*/ 	.word	0x00030800
        /*0678*/ 	.short	0x010a
        /*067a*/ 	.byte	0x26
	.zero		1


	//   ....[23]....
        /*067c*/ 	.word	0x00001c40
        /*0680*/ 	.word	0x0000000b
        /*0684*/ 	.word	0x00030830
        /*0688*/ 	.short	0x010a
        /*068a*/ 	.byte	0x3f
	.zero		1


	//   ....[24]....
        /*068c*/ 	.word	0x00001ce0
        /*0690*/ 	.word	0x0000000b
        /*0694*/ 	.word	0x00030830
        /*0698*/ 	.short	0x010a
        /*069a*/ 	.byte	0x3f
	.zero		1


	//   ....[25]....
        /*069c*/ 	.word	0x00002750
        /*06a0*/ 	.word	0x00000004
        /*06a4*/ 	.word	0x00000000
        /*06a8*/ 	.short	0x0101
        /*06aa*/ 	.byte	0x3f
	.zero		1


	//   ....[26]....
        /*06ac*/ 	.word	0x00004fa0
        /*06b0*/ 	.word	0x000000ff
        /*06b4*/ 	.word	0x00030830
        /*06b8*/ 	.short	0x010a
        /*06ba*/ 	.byte	0x07
	.zero		1


	//   ....[27]....
        /*06bc*/ 	.word	0x00004fe0
        /*06c0*/ 	.word	0x000000ff
        /*06c4*/ 	.word	0x00030830
        /*06c8*/ 	.short	0x010a
        /*06ca*/ 	.byte	0x07
	.zero		1


	//   ....[28]....
        /*06cc*/ 	.word	0x00005aa0
        /*06d0*/ 	.word	0x000000ff
        /*06d4*/ 	.word	0x00030850
        /*06d8*/ 	.short	0x010a
        /*06da*/ 	.byte	0x06
	.zero		1


	//   ....[29]....
        /*06dc*/ 	.word	0x00005ae0
        /*06e0*/ 	.word	0x000000ff
        /*06e4*/ 	.word	0x00030850
        /*06e8*/ 	.short	0x010a
        /*06ea*/ 	.byte	0x06
	.zero		1


	//   ....[30]....
        /*06ec*/ 	.word	0x00006490
        /*06f0*/ 	.word	0x0000000c
        /*06f4*/ 	.word	0x00000000
        /*06f8*/ 	.short	0x0101
        /*06fa*/ 	.byte	0x3f
	.zero		1


	//   ....[31]....
        /*06fc*/ 	.word	0x00007f50
        /*0700*/ 	.word	0x00000005
        /*0704*/ 	.word	0x00000000
        /*0708*/ 	.short	0x0101
        /*070a*/ 	.byte	0x3f
	.zero		1


	//   ....[32]....
        /*070c*/ 	.word	0x00008830
        /*0710*/ 	.word	0x000000ff
        /*0714*/ 	.word	0x00030830
        /*0718*/ 	.short	0x010a
        /*071a*/ 	.byte	0x06
	.zero		1


	//   ....[33]....
        /*071c*/ 	.word	0x00008870
        /*0720*/ 	.word	0x000000ff
        /*0724*/ 	.word	0x00030830
        /*0728*/ 	.short	0x010a
        /*072a*/ 	.byte	0x06
	.zero		1


	//   ....[34]....
        /*072c*/ 	.word	0x00009330
        /*0730*/ 	.word	0x000000ff
        /*0734*/ 	.word	0x00030850
        /*0738*/ 	.short	0x010a
        /*073a*/ 	.byte	0x0a
	.zero		1


	//   ....[35]....
        /*073c*/ 	.word	0x00009370
        /*0740*/ 	.word	0x000000ff
        /*0744*/ 	.word	0x00030850
        /*0748*/ 	.short	0x010a
        /*074a*/ 	.byte	0x0a
	.zero		1


	//   ....[36]....
        /*074c*/ 	.word	0x0000a6b0
        /*0750*/ 	.word	0x0000000d
        /*0754*/ 	.word	0x00000000
        /*0758*/ 	.short	0x0101
        /*075a*/ 	.byte	0x3f
	.zero		1


	//   ....[37]....
        /*075c*/ 	.word	0x0000a6f0
        /*0760*/ 	.word	0x00000088
        /*0764*/ 	.word	0x00000000
        /*0768*/ 	.short	0x0101
        /*076a*/ 	.byte	0x3f
	.zero		1


	//   ....[38]....
        /*076c*/ 	.word	0x0000acc0
        /*0770*/ 	.word	0x000000ff
        /*0774*/ 	.word	0x00030830
        /*0778*/ 	.short	0x010a
        /*077a*/ 	.byte	0x06
	.zero		1


	//   ....[39]....
        /*077c*/ 	.word	0x0000ad00
        /*0780*/ 	.word	0x000000ff
        /*0784*/ 	.word	0x00030830
        /*0788*/ 	.short	0x010a
        /*078a*/ 	.byte	0x06
	.zero		1


	//   ....[40]....
        /*078c*/ 	.word	0x0000b7c0
        /*0790*/ 	.word	0x000000ff
        /*0794*/ 	.word	0x00030850
        /*0798*/ 	.short	0x010a
        /*079a*/ 	.byte	0x0a
	.zero		1


	//   ....[41]....
        /*079c*/ 	.word	0x0000b800
        /*07a0*/ 	.word	0x000000ff
        /*07a4*/ 	.word	0x00030850
        /*07a8*/ 	.short	0x010a
        /*07aa*/ 	.byte	0x0a
	.zero		1


	//   ....[42]....
        /*07ac*/ 	.word	0x0000c1d0
        /*07b0*/ 	.word	0x00000002
        /*07b4*/ 	.word	0x00000000
        /*07b8*/ 	.short	0x0101
        /*07ba*/ 	.byte	0x3f
	.zero		1


	//   ....[43]....
        /*07bc*/ 	.word	0x0000db50
        /*07c0*/ 	.word	0x0000007d
        /*07c4*/ 	.word	0x00000000
        /*07c8*/ 	.short	0x0101
        /*07ca*/ 	.byte	0x3f
	.zero		1


	//   ....[44]....
        /*07cc*/ 	.word	0x0000e7e0
        /*07d0*/ 	.word	0x000000ff
        /*07d4*/ 	.word	0x00030850
        /*07d8*/ 	.short	0x010a
        /*07da*/ 	.byte	0x05
	.zero		1


	//   ....[45]....
        /*07dc*/ 	.word	0x0000e820
        /*07e0*/ 	.word	0x000000ff
        /*07e4*/ 	.word	0x00030850
        /*07e8*/ 	.short	0x010a
        /*07ea*/ 	.byte	0x05
	.zero		1


	//   ....[46]....
        /*07ec*/ 	.word	0x0000eff0
        /*07f0*/ 	.word	0x00000007
        /*07f4*/ 	.word	0x00000000
        /*07f8*/ 	.short	0x0101
        /*07fa*/ 	.byte	0x3f
	.zero		1


	//   ....[47]....
        /*07fc*/ 	.word	0x000106f0
        /*0800*/ 	.word	0x00000010
        /*0804*/ 	.word	0x00000000
        /*0808*/ 	.short	0x0101
        /*080a*/ 	.byte	0x3f
	.zero		1


	//   ....[48]....
        /*080c*/ 	.word	0x00012af0
        /*0810*/ 	.word	0x00000000
        /*0814*/ 	.word	0x00030840
        /*0818*/ 	.short	0x010a
        /*081a*/ 	.byte	0x3f
	.zero		1


	//   ....[49]....
        /*081c*/ 	.word	0x000139d0
        /*0820*/ 	.word	0x00000011
        /*0824*/ 	.word	0x00030800
        /*0828*/ 	.short	0x0107
        /*082a*/ 	.byte	0x3f
	.zero		1


	//   ....[50]....
        /*082c*/ 	.word	0x00013ae0
        /*0830*/ 	.word	0x00000011
        /*0834*/ 	.word	0x00030800
        /*0838*/ 	.short	0x0101
        /*083a*/ 	.byte	0x3f
	.zero		1


	//   ....[51]....
        /*083c*/ 	.word	0x00013b00
        /*0840*/ 	.word	0x00000011
        /*0844*/ 	.word	0x00030820
        /*0848*/ 	.short	0x010a
        /*084a*/ 	.byte	0x3f
	.zero		1


	//   ....[52]....
        /*084c*/ 	.word	0x00013e40
        /*0850*/ 	.word	0x00000003
        /*0854*/ 	.word	0x00030840
        /*0858*/ 	.short	0x010a
        /*085a*/ 	.byte	0x3f
	.zero		1


	//   ....[53]....
        /*085c*/ 	.word	0x000142d0
        /*0860*/ 	.word	0x00000003
        /*0864*/ 	.word	0x00000060
        /*0868*/ 	.short	0x010a
        /*086a*/ 	.byte	0x3f
	.zero		1


	//   ....[54]....
        /*086c*/ 	.word	0x00014a30
        /*0870*/ 	.word	0x00000003
        /*0874*/ 	.word	0x00030840
        /*0878*/ 	.short	0x010a
        /*087a*/ 	.byte	0x3f
	.zero		1


	//   ....[55]....
        /*087c*/ 	.word	0x00014ec0
        /*0880*/ 	.word	0x00000009
        /*0884*/ 	.word	0x00000060
        /*0888*/ 	.short	0x010a
        /*088a*/ 	.byte	0x3f
	.zero		1


	//   ....[56]....
        /*088c*/ 	.word	0x00015560
        /*0890*/ 	.word	0x00000002
        /*0894*/ 	.word	0x00030840
        /*0898*/ 	.short	0x010a
        /*089a*/ 	.byte	0x3f
	.zero		1


	//   ....[57]....
        /*089c*/ 	.word	0x000159f0
        /*08a0*/ 	.word	0x00000002
        /*08a4*/ 	.word	0x00000060
        /*08a8*/ 	.short	0x010a
        /*08aa*/ 	.byte	0x3f
	.zero		1


	//   ....[58]....
        /*08ac*/ 	.word	0x00016040
        /*08b0*/ 	.word	0x00000002
        /*08b4*/ 	.word	0x00030860
        /*08b8*/ 	.short	0x010a
        /*08ba*/ 	.byte	0x3f
	.zero		1


	//   ....[59]....
        /*08bc*/ 	.word	0x00016730
        /*08c0*/ 	.word	0x00000000
        /*08c4*/ 	.word	0x00030820
        /*08c8*/ 	.short	0x010a
        /*08ca*/ 	.byte	0x3f
	.zero		1


	//   ....[60]....
        /*08cc*/ 	.word	0x00016920
        /*08d0*/ 	.word	0x00000006
        /*08d4*/ 	.word	0x00000000
        /*08d8*/ 	.short	0x010a
        /*08da*/ 	.byte	0x3f
	.zero		1


	//   ....[61]....
        /*08dc*/ 	.word	0x00016970
        /*08e0*/ 	.word	0x00000003
        /*08e4*/ 	.word	0x00000000
        /*08e8*/ 	.short	0x010a
        /*08ea*/ 	.byte	0x3f
	.zero		1


	//   ....[62]....
        /*08ec*/ 	.word	0x000169d0
        /*08f0*/ 	.word	0x00000012
        /*08f4*/ 	.word	0x00000000
        /*08f8*/ 	.short	0x010a
        /*08fa*/ 	.byte	0x3f
	.zero		1


	//   ....[63]....
        /*08fc*/ 	.word	0x00016a00
        /*0900*/ 	.word	0x00000003
        /*0904*/ 	.word	0x00000000
        /*0908*/ 	.short	0x010a
        /*090a*/ 	.byte	0x3f
	.zero		1


	//   ....[64]....
        /*090c*/ 	.word	0x00016a70
        /*0910*/ 	.word	0x00000003
        /*0914*/ 	.word	0x00030800
        /*0918*/ 	.short	0x010a
        /*091a*/ 	.byte	0x3f
	.zero		1


	//   ....[65]....
        /*091c*/ 	.word	0x00016ac0
        /*0920*/ 	.word	0x0000000b
        /*0924*/ 	.word	0x00030830
        /*0928*/ 	.short	0x010a
        /*092a*/ 	.byte	0x3f
	.zero		1


	//   ....[66]....
        /*092c*/ 	.word	0x00016b20
        /*0930*/ 	.word	0x0000000c
        /*0934*/ 	.word	0x00030830
        /*0938*/ 	.short	0x010a
        /*093a*/ 	.byte	0x3f
	.zero		1


	//   ....[67]....
        /*093c*/ 	.word	0x00016b80
        /*0940*/ 	.word	0x00000009
        /*0944*/ 	.word	0x00030850
        /*0948*/ 	.short	0x010a
        /*094a*/ 	.byte	0x3f
	.zero		1


	//   ....[68]....
        /*094c*/ 	.word	0x00016be0
        /*0950*/ 	.word	0x00000004
        /*0954*/ 	.word	0x00030830
        /*0958*/ 	.short	0x010a
        /*095a*/ 	.byte	0x3f
	.zero		1


	//   ....[69]....
        /*095c*/ 	.word	0x00016c40
        /*0960*/ 	.word	0x00000003
        /*0964*/ 	.word	0x00030850
        /*0968*/ 	.short	0x010a
        /*096a*/ 	.byte	0x3f
	.zero		1


	//   ....[70]....
        /*096c*/ 	.word	0x00016ca0
        /*0970*/ 	.word	0x00000004
        /*0974*/ 	.word	0x00030830
        /*0978*/ 	.short	0x010a
        /*097a*/ 	.byte	0x3f
	.zero		1


	//   ....[71]....
        /*097c*/ 	.word	0x00016d00
        /*0980*/ 	.word	0x00000003
        /*0984*/ 	.word	0x00030850
        /*0988*/ 	.short	0x010a
        /*098a*/ 	.byte	0x3f
	.zero		1


	//   ....[72]....
        /*098c*/ 	.word	0x00016d60
        /*0990*/ 	.word	0x00000007
        /*0994*/ 	.word	0x00030850
        /*0998*/ 	.short	0x010a
        /*099a*/ 	.byte	0x3f
	.zero		1


	//   ....[73]....
        /*099c*/ 	.word	0x00016eb0
        /*09a0*/ 	.word	0x00000000
        /*09a4*/ 	.word	0x00030840
        /*09a8*/ 	.short	0x010a
        /*09aa*/ 	.byte	0x3f
	.zero		1


	//   ....[74]....
        /*09ac*/ 	.word	0x00017b10
        /*09b0*/ 	.word	0x00000011
        /*09b4*/ 	.word	0x00030820
        /*09b8*/ 	.short	0x010a
        /*09ba*/ 	.byte	0x3f
	.zero		1


	//   ....[75]....
        /*09bc*/ 	.word	0x00017b60
        /*09c0*/ 	.word	0x00000003
        /*09c4*/ 	.word	0x00030840
        /*09c8*/ 	.short	0x010a
        /*09ca*/ 	.byte	0x3f
	.zero		1


	//   ....[76]....
        /*09cc*/ 	.word	0x00017bb0
        /*09d0*/ 	.word	0x00000003
        /*09d4*/ 	.word	0x00000060
        /*09d8*/ 	.short	0x010a
        /*09da*/ 	.byte	0x3f
	.zero		1


	//   ....[77]....
        /*09dc*/ 	.word	0x00017c00
        /*09e0*/ 	.word	0x00000003
        /*09e4*/ 	.word	0x00030840
        /*09e8*/ 	.short	0x010a
        /*09ea*/ 	.byte	0x3f
	.zero		1


	//   ....[78]....
        /*09ec*/ 	.word	0x00017c50
        /*09f0*/ 	.word	0x00000009
        /*09f4*/ 	.word	0x00000060
        /*09f8*/ 	.short	0x010a
        /*09fa*/ 	.byte	0x3f
	.zero		1


	//   ....[79]....
        /*09fc*/ 	.word	0x00017ca0
        /*0a00*/ 	.word	0x00000002
        /*0a04*/ 	.word	0x00030840
        /*0a08*/ 	.short	0x010a
        /*0a0a*/ 	.byte	0x3f
	.zero		1


	//   ....[80]....
        /*0a0c*/ 	.word	0x00017cf0
        /*0a10*/ 	.word	0x00000002
        /*0a14*/ 	.word	0x00000060
        /*0a18*/ 	.short	0x010a
        /*0a1a*/ 	.byte	0x3f
	.zero		1


	//   ....[81]....
        /*0a1c*/ 	.word	0x00017d40
        /*0a20*/ 	.word	0x00000002
        /*0a24*/ 	.word	0x00030860
        /*0a28*/ 	.short	0x010a
        /*0a2a*/ 	.byte	0x3f
	.zero		1


	//   ....[82]....
        /*0a2c*/ 	.word	0x00017e30
        /*0a30*/ 	.word	0x00000000
        /*0a34*/ 	.word	0x00030820
        /*0a38*/ 	.short	0x010a
        /*0a3a*/ 	.byte	0x3f
	.zero		1


	//   ....[83]....
        /*0a3c*/ 	.word	0x00017fd0
        /*0a40*/ 	.word	0x00000006
        /*0a44*/ 	.word	0x00000000
        /*0a48*/ 	.short	0x010a
        /*0a4a*/ 	.byte	0x3f
	.zero		1


	//   ....[84]....
        /*0a4c*/ 	.word	0x00018020
        /*0a50*/ 	.word	0x00000003
        /*0a54*/ 	.word	0x00000000
        /*0a58*/ 	.short	0x010a
        /*0a5a*/ 	.byte	0x3f
	.zero		1


	//   ....[85]....
        /*0a5c*/ 	.word	0x00018070
        /*0a60*/ 	.word	0x00000012
        /*0a64*/ 	.word	0x00000000
        /*0a68*/ 	.short	0x010a
        /*0a6a*/ 	.byte	0x3f
	.zero		1


	//----- nvinfo : EIATTR_NUM_MBARRIERS
	.align		4
.L_771:
        /*0a6c*/ 	.byte	0x03, 0x38
        /*0a6e*/ 	.short	0x0016


	//----- nvinfo : EIATTR_EXIT_INSTR_OFFSETS
	.align		4
        /*0a70*/ 	.byte	0x04, 0x1c
        /*0a72*/ 	.short	(.L_773 - .L_772)


	//   ....[0]....
.L_772:
        /*0a74*/ 	.word	0x00000a10


	//   ....[1]....
        /*0a78*/ 	.word	0x00011720


	//   ....[2]....
        /*0a7c*/ 	.word	0x00016a50


	//----- nvinfo : EIATTR_MAX_THREADS
	.align		4
.L_773:
        /*0a80*/ 	.byte	0x04, 0x05
        /*0a82*/ 	.short	(.L_775 - .L_774)
.L_774:
        /*0a84*/ 	.word	0x00000180
        /*0a88*/ 	.word	0x00000001
        /*0a8c*/ 	.word	0x00000001


	//----- nvinfo : EIATTR_CRS_STACK_SIZE
	.align		4
.L_775:
        /*0a90*/ 	.byte	0x04, 0x1e
        /*0a92*/ 	.short	(.L_777 - .L_776)
.L_776:
        /*0a94*/ 	.word	0x00000000


	//----- nvinfo : EIATTR_CBANK_PARAM_SIZE
	.align		4
.L_777:
        /*0a98*/ 	.byte	0x03, 0x19
        /*0a9a*/ 	.short	0x0af0


	//----- nvinfo : EIATTR_PARAM_CBANK
	.align		4
        /*0a9c*/ 	.byte	0x04, 0x0a
        /*0a9e*/ 	.short	(.L_779 - .L_778)
	.align		4
.L_778:
        /*0aa0*/ 	.word	index@(.nv.constant0._ZN7cutlass13device_kernelIN5flash11enable_sm90INS1_16FlashAttnFwdSm90INS1_25CollectiveMainloopFwdSm90ILi2EN4cute5tupleIJNS5_1CILi1EEES8_S8_EEENS6_IJNS7_ILi128EEENS7_ILi96EEENS7_ILi192EEEEEELi192ENS_10bfloat16_tEfNS_4arch4Sm90ELb0ELb1ELb1ELb0ELb0ELb0ELb0ELb1ELb1ELb1ELb0ELb0EEENS1_21CollectiveEpilogueFwdINS6_IJSA_SC_SB_EEES9_SE_SG_Li256ELb0ELb1ELb0ELb0EEENS1_30DynamicPersistentTileSchedulerILi256ELi128ELb0ELb1ELb1EEEEEEEEEvNT_6ParamsE)
        /*0aa4*/ 	.short	0x0210
        /*0aa6*/ 	.short	0x0af0


	//----- nvinfo : EIATTR_SW_WAR
	.align		4
.L_779:
        /*0aa8*/ 	.byte	0x04, 0x36
        /*0aaa*/ 	.short	(.L_781 - .L_780)
.L_780:
        /*0aac*/ 	.word	0x00000008
.L_781:


//--------------------- .nv.info._ZN7cutlass13device_kernelIN5flash11enable_sm90INS1_16FlashAttnFwdSm90INS1_25CollectiveMainloopFwdSm90ILi2EN4cute5tupleIJNS5_1CILi1EEES8_S8_EEENS6_IJNS7_ILi128EEENS7_ILi96EEENS7_ILi192EEEEEELi192ENS_10bfloat16_tEfNS_4arch4Sm90ELb0ELb1ELb1ELb1ELb0ELb0ELb0ELb1ELb1ELb1ELb0ELb0EEENS1_21CollectiveEpilogueFwdINS6_IJSA_SC_SB_EEES9_SE_SG_Li256ELb1ELb1ELb0ELb0EEENS1_36VarlenDynamicPersistentTileSchedulerILi128ELi96ELi256ELi128ELb0ELb1ELb1ELb1ELb0ELb1EEEEEEEEEvNT_6ParamsE --------------------------
	.section	.nv.info._ZN7cutlass13device_kernelIN5flash11enable_sm90INS1_16FlashAttnFwdSm90INS1_25CollectiveMainloopFwdSm90ILi2EN4cute5tupleIJNS5_1CILi1EEES8_S8_EEENS6_IJNS7_ILi128EEENS7_ILi96EEENS7_ILi192EEEEEELi192ENS_10bfloat16_tEfNS_4arch4Sm90ELb0ELb1ELb1ELb1ELb0ELb0ELb0ELb1ELb1ELb1ELb0ELb0EEENS1_21CollectiveEpilogueFwdINS6_IJSA_SC_SB_EEES9_SE_SG_Li256ELb1ELb1ELb0ELb0EEENS1_36VarlenDynamicPersistentTileSchedulerILi128ELi96ELi256ELi128ELb0ELb1ELb1ELb1ELb0ELb1EEEEEEEEEvNT_6ParamsE,"",@"SHT_CUDA_INFO"
	.sectionflags	@""
	.align	4


	//----- nvinfo : EIATTR_CUDA_API_VERSION
	.align		4
        /*0000*/ 	.byte	0x04, 0x37
        /*0002*/ 	.short	(.L_783 - .L_782)
.L_782:
        /*0004*/ 	.word	0x00000082


	//----- nvinfo : EIATTR_KPARAM_INFO
	.align		4
.L_783:
        /*0008*/ 	.byte	0x04, 0x17
        /*000a*/ 	.short	(.L_785 - .L_784)
.L_784:
        /*000c*/ 	.word	0x00000000
        /*0010*/ 	.short	0x0000
        /*0012*/ 	.short	0x0070
        /*0014*/ 	.byte	0x00, 0xf0, 0x01, 0x2a


	//----- nvinfo : EIATTR_SPARSE_MMA_MASK
	.align		4
.L_785:
        /*0018*/ 	.byte	0x03, 0x50
        /*001a*/ 	.short	0x0000


	//----- nvinfo : EIATTR_MAXREG_COUNT
	.align		4
        /*001c*/ 	.byte	0x03, 0x1b
        /*001e*/ 	.short	0x00a8


	//----- nvinfo : EIATTR_NUM_BARRIERS
	.align		4
        /*0020*/ 	.byte	0x02, 0x4c
        /*0022*/ 	.byte	0x09
	.zero		1


	//----- nvinfo : EIATTR_EXTERNS
	.align		4
        /*0024*/ 	.byte	0x04, 0x0f
        /*0026*/ 	.short	(.L_787 - .L_786)


	//   ....[0]....
	.align		4
.L_786:
        /*0028*/ 	.word	index@(__assertfail)


	//----- nvinfo : EIATTR_ANNOTATIONS
	.align		4
.L_787:
        /*002c*/ 	.byte	0x04, 0x55
        /*002e*/ 	.short	(.L_789 - .L_788)


	//   ....[0]....
.L_788:
        /* <DEDUP_REMOVED lines=65> */


	//----- nvinfo : EIATTR_MERCURY_ISA_VERSION
	.align		4
.L_789:
        /*0428*/ 	.byte	0x03, 0x5f
        /*042a*/ 	.short	0x0101


	//----- nvinfo : EIATTR_UNUSED_LOAD_BYTE_OFFSET
	.align		4
        /*042c*/ 	.byte	0x04, 0x44
        /*042e*/ 	.short	(.L_791 - .L_790)


	//   ....[0]....
.L_790:
        /*0430*/ 	.word	0x00000a10
        /*0434*/ 	.word	0x0000fff0


	//   ....[1]....
        /*0438*/ 	.word	0x0000f470
        /*043c*/ 	.word	0x0000fff0


	//----- nvinfo : EIATTR_INT_WARP_WIDE_INSTR_OFFSETS
	.align		4
.L_791:
        /*0440*/ 	.byte	0x04, 0x31
        /*0442*/ 	.short	(.L_793 - .L_792)


	//   ....[0]....
.L_792:
        /*0444*/ 	.word	0x00000130


	//   ....[1]....
        /*0448*/ 	.word	0x00000170


	//   ....[2]....
        /*044c*/ 	.word	0x000001e0


	//   ....[3]....
        /*0450*/ 	.word	0x000133e0


	//   ....[4]....
        /*0454*/ 	.word	0x00013480


	//   ....[5]....
        /*0458*/ 	.word	0x000173c0


	//   ....[6]....
        /*045c*/ 	.word	0x00017430


	//----- nvinfo : EIATTR_COOP_GROUP_MASK_REGIDS
	.align		4
.L_793:
        /*0460*/ 	.byte	0x04, 0x29
        /*0462*/ 	.short	(.L_795 - .L_794)


	//   ....[0]....
.L_794:
        /*0464*/ 	.word	0xffffffff


	//   ....[1]....
        /*0468*/ 	.word	0xffffffff


	//   ....[2]....
        /*046c*/ 	.word	0xffffffff


	//   ....[3]....
        /*0470*/ 	.word	0xffffffff


	//   ....[4]....
        /*0474*/ 	.word	0xffffffff


	//   ....[5]....
        /*0478*/ 	.word	0xffffffff


	//   ....[6]....
        /*047c*/ 	.word	0xffffffff


	//   ....[7]....
        /*0480*/ 	.word	0xffffffff


	//   ....[8]....
        /*0484*/ 	.word	0xffffffff


	//   ....[9]....
        /*0488*/ 	.word	0xffffffff


	//   ....[10]....
        /*048c*/ 	.word	0xffffffff


	//   ....[11]....
        /*0490*/ 	.word	0xffffffff


	//   ....[12]....
        /*0494*/ 	.word	0xffffffff


	//   ....[13]....
        /*0498*/ 	.word	0xffffffff


	//   ....[14]....
        /*049c*/ 	.word	0xffffffff


	//   ....[15]....
        /*04a0*/ 	.word	0xffffffff


	//   ....[16]....
        /*04a4*/ 	.word	0xffffffff


	//   ....[17]....
        /*04a8*/ 	.word	0xffffffff


	//   ....[18]....
        /*04ac*/ 	.word	0xffffffff


	//   ....[19]....
        /*04b0*/ 	.word	0xffffffff


	//   ....[20]....
        /*04b4*/ 	.word	0xffffffff


	//   ....[21]....
        /*04b8*/ 	.word	0xffffffff


	//   ....[22]....
        /*04bc*/ 	.word	0xffffffff


	//   ....[23]....
        /*04c0*/ 	.word	0xffffffff


	//   ....[24]....
        /*04c4*/ 	.word	0xffffffff


	//   ....[25]....
        /*04c8*/ 	.word	0xffffffff


	//   ....[26]....
        /*04cc*/ 	.word	0xffffffff


	//   ....[27]....
        /*04d0*/ 	.word	0xffffffff


	//   ....[28]....
        /*04d4*/ 	.word	0xffffffff


	//   ....[29]....
        /*04d8*/ 	.word	0xffffffff


	//   ....[30]....
        /*04dc*/ 	.word	0xffffffff


	//   ....[31]....
        /*04e0*/ 	.word	0xffffffff


	//   ....[32]....
        /*04e4*/ 	.word	0xffffffff


	//   ....[33]....
        /*04e8*/ 	.word	0xffffffff


	//   ....[34]....
        /*04ec*/ 	.word	0xffffffff


	//   ....[35]....
        /*04f0*/ 	.word	0xffffffff


	//   ....[36]....
        /*04f4*/ 	.word	0xffffffff


	//   ....[37]....
        /*04f8*/ 	.word	0xffffffff


	//   ....[38]....
        /*04fc*/ 	.word	0xffffffff


	//   ....[39]....
        /*0500*/ 	.word	0xffffffff


	//   ....[40]....
        /*0504*/ 	.word	0xffffffff


	//   ....[41]....
        /*0508*/ 	.word	0xffffffff


	//   ....[42]....
        /*050c*/ 	.word	0xffffffff


	//   ....[43]....
        /*0510*/ 	.word	0xffffffff


	//   ....[44]....
        /*0514*/ 	.word	0xffffffff


	//   ....[45]....
        /*0518*/ 	.word	0xffffffff


	//   ....[46]....
        /*051c*/ 	.word	0xffffffff


	//   ....[47]....
        /*0520*/ 	.word	0xffffffff


	//   ....[48]....
        /*0524*/ 	.word	0xffffffff


	//   ....[49]....
        /*0528*/ 	.word	0xffffffff


	//   ....[50]....
        /*052c*/ 	.word	0xffffffff


	//   ....[51]....
        /*0530*/ 	.word	0xffffffff


	//   ....[52]....
        /*0534*/ 	.word	0xffffffff


	//   ....[53]....
        /*0538*/ 	.word	0xffffffff


	//   ....[54]....
        /*053c*/ 	.word	0xffffffff


	//   ....[55]....
        /*0540*/ 	.word	0xffffffff


	//   ....[56]....
        /*0544*/ 	.word	0xffffffff


	//   ....[57]....
        /*0548*/ 	.word	0xffffffff


	//   ....[58]....
        /*054c*/ 	.word	0xffffffff


	//   ....[59]....
        /*0550*/ 	.word	0xffffffff


	//   ....[60]....
        /*0554*/ 	.word	0xffffffff


	//   ....[61]....
        /*0558*/ 	.word	0xffffffff


	//   ....[62]....
        /*055c*/ 	.word	0xffffffff


	//   ....[63]....
        /*0560*/ 	.word	0xffffffff


	//   ....[64]....
        /*0564*/ 	.word	0xffffffff


	//   ....[65]....
        /*0568*/ 	.word	0xffffffff


	//   ....[66]....
        /*056c*/ 	.word	0xffffffff


	//   ....[67]....
        /*0570*/ 	.word	0xffffffff


	//   ....[68]....
        /*0574*/ 	.word	0xffffffff


	//   ....[69]....
        /*0578*/ 	.word	0xffffffff


	//   ....[70]....
        /*057c*/ 	.word	0xffffffff


	//   ....[71]....
        /*0580*/ 	.word	0xffffffff


	//   ....[72]....
        /*0584*/ 	.word	0xffffffff


	//   ....[73]....
        /*0588*/ 	.word	0xffffffff


	//   ....[74]....
        /*058c*/ 	.word	0xffffffff


	//   ....[75]....
        /*0590*/ 	.word	0xffffffff


	//   ....[76]....
        /*0594*/ 	.word	0xffffffff


	//   ....[77]....
        /*0598*/ 	.word	0xffffffff


	//   ....[78]....
        /*059c*/ 	.word	0xffffffff


	//   ....[79]....
        /*05a0*/ 	.word	0xffffffff


	//   ....[80]....
        /*05a4*/ 	.word	0xffffffff


	//   ....[81]....
        /*05a8*/ 	.word	0xffffffff


	//   ....[82]....
        /*05ac*/ 	.word	0xffffffff


	//   ....[83]....
        /*05b0*/ 	.word	0xffffffff


	//   ....[84]....
        /*05b4*/ 	.word	0xffffffff


	//   ....[85]....
        /*05b8*/ 	.word	0xffffffff


	//   ....[86]....
        /*05bc*/ 	.word	0xffffffff


	//   ....[87]....
        /*05c0*/ 	.word	0xffffffff


	//   ....[88]....
        /*05c4*/ 	.word	0xffffffff


	//   ....[89]....
        /*05c8*/ 	.word	0xffffffff


	//   ....[90]....
        /*05cc*/ 	.word	0xffffffff


	//   ....[91]....
        /*05d0*/ 	.word	0xffffffff


	//   ....[92]....
        /*05d4*/ 	.word	0xffffffff


	//   ....[93]....
        /*05d8*/ 	.word	0xffffffff


	//   ....[94]....
        /*05dc*/ 	.word	0xffffffff


	//   ....[95]....
        /*05e0*/ 	.word	0xffffffff


	//   ....[96]....
        /*05e4*/ 	.word	0xffffffff


	//   ....[97]....
        /*05e8*/ 	.word	0xffffffff


	//   ....[98]....
        /*05ec*/ 	.word	0xffffffff


	//   ....[99]....
        /*05f0*/ 	.word	0xffffffff


	//   ....[100]....
        /*05f4*/ 	.word	0xffffffff


	//   ....[101]....
        /*05f8*/ 	.word	0xffffffff


	//   ....[102]....
        /*05fc*/ 	.word	0xffffffff


	//   ....[103]....
        /*0600*/ 	.word	0xffffffff


	//   ....[104]....
        /*0604*/ 	.word	0xffffffff


	//   ....[105]....
        /*0608*/ 	.word	0x0500000f


	//   ....[106]....
        /*060c*/ 	.word	0x0500000f


	//   ....[107]....
        /*0610*/ 	.word	0x0500000f


	//   ....[108]....
        /*0614*/ 	.word	0x0500000f


	//   ....[109]....
        /*0618*/ 	.word	0x0500000f


	//   ....[110]....
        /*061c*/ 	.word	0x0500000f


	//   ....[111]....
        /*0620*/ 	.word	0x0500000f


	//   ....[112]....
        /*0624*/ 	.word	0x0500000f


	//   ....[113]....
        /*0628*/ 	.word	0x0500000f


	//   ....[114]....
        /*062c*/ 	.word	0x0500000f


	//   ....[115]....
        /*0630*/ 	.word	0x0500000f


	//   ....[116]....
        /*0634*/ 	.word	0x0500000f


	//   ....[117]....
        /*0638*/ 	.word	0x0500000f


	//   ....[118]....
        /*063c*/ 	.word	0x0500000f


	//   ....[119]....
        /*0640*/ 	.word	0x0500000f


	//   ....[120]....
        /*0644*/ 	.word	0x0500000f


	//   ....[121]....
        /*0648*/ 	.word	0x0500000f


	//   ....[122]....
        /*064c*/ 	.word	0x0500000f


	//   ....[123]....
        /*0650*/ 	.word	0x0500000f


	//   ....[124]....
        /*0654*/ 	.word	0x0500000f


	//   ....[125]....
        /*0658*/ 	.word	0x0500000f


	//   ....[126]....
        /*065c*/ 	.word	0x0500000f


	//   ....[127]....
        /*0660*/ 	.word	0x0500000f


	//   ....[128]....
        /*0664*/ 	.word	0x0500000f


	//   ....[129]....
        /*0668*/ 	.word	0x0500000f


	//   ....[130]....
        /*066c*/ 	.word	0x0500000f


	//   ....[131]....
        /*0670*/ 	.word	0x0500000f


	//   ....[132]....
        /*0674*/ 	.word	0x0500000f


	//   ....[133]....
        /*0678*/ 	.word	0x0500000f


	//   ....[134]....
        /*067c*/ 	.word	0x0500000f


	//   ....[135]....
        /*0680*/ 	.word	0x0500000f


	//   ....[136]....
        /*0684*/ 	.word	0x0500000f


	//   ....[137]....
        /*0688*/ 	.word	0x0500000f


	//   ....[138]....
        /*068c*/ 	.word	0x0500000f


	//   ....[139]....
        /*0690*/ 	.word	0x0500000f


	//----- nvinfo : EIATTR_COOP_GROUP_INSTR_OFFSETS
	.align		4
.L_795:
        /*0694*/ 	.byte	0x04, 0x28
        /*0696*/ 	.short	(.L_797 - .L_796)


	//   ....[0]....
.L_796:
        /*0698*/ 	.word	0x00000060


	//   ....[1]....
        /*069c*/ 	.word	0x00000140


	//   ....[2]....
        /*06a0*/ 	.word	0x00000190


	//   ....[3]....
        /*06a4*/ 	.word	0x000003c0


	//   ....[4]....
        /*06a8*/ 	.word	0x00000520


	//   ....[5]....
        /*06ac*/ 	.word	0x00000640


	//   ....[6]....
        /*06b0*/ 	.word	0x000007a0


	//   ....[7]....
        /*06b4*/ 	.word	0x00001aa0


	//   ....[8]....
        /*06b8*/ 	.word	0x00002860


	//   ....[9]....
        /*06bc*/ 	.word	0x000034e0


	//   ....[10]....
        /*06c0*/ 	.word	0x00003b20


	//   ....[11]....
        /*06c4*/ 	.word	0x00003c50


	//   ....[12]....
        /*06c8*/ 	.word	0x000041c0


	//   ....[13]....
        /*06cc*/ 	.word	0x00004260


	//   ....[14]....
        /*06d0*/ 	.word	0x000064b0


	//   ....[15]....
        /*06d4*/ 	.word	0x00006770


	//   ....[16]....
        /*06d8*/ 	.word	0x000074c0


	//   ....[17]....
        /*06dc*/ 	.word	0x000075d0


	//   ....[18]....
        /*06e0*/ 	.word	0x00007ba0


	//   ....[19]....
        /*06e4*/ 	.word	0x00007c30


	//   ....[20]....
        /*06e8*/ 	.word	0x00009de0


	//   ....[21]....
        /*06ec*/ 	.word	0x00009e00


	//   ....[22]....
        /*06f0*/ 	.word	0x0000a280


	//   ....[23]....
        /*06f4*/ 	.word	0x0000a2f0


	//   ....[24]....
        /*06f8*/ 	.word	0x0000c030


	//   ....[25]....
        /*06fc*/ 	.word	0x0000c480


	//   ....[26]....
        /*0700*/ 	.word	0x0000d1e0


	//   ....[27]....
        /*0704*/ 	.word	0x0000d300


	//   ....[28]....
        /*0708*/ 	.word	0x0000d8c0


	//   ....[29]....
        /*070c*/ 	.word	0x0000d920


	//   ....[30]....
        /*0710*/ 	.word	0x0000e9a0


	//   ....[31]....
        /*0714*/ 	.word	0x0000e9e0


	//   ....[32]....
        /*0718*/ 	.word	0x0000eae0


	//   ....[33]....
        /*071c*/ 	.word	0x0000eb00


	//   ....[34]....
        /*0720*/ 	.word	0x000102f0


	//   ....[35]....
        /*0724*/ 	.word	0x00010320


	//   ....[36]....
        /*0728*/ 	.word	0x00010350


	//   ....[37]....
        /*072c*/ 	.word	0x000103c0


	//   ....[38]....
        /*0730*/ 	.word	0x00010a80


	//   ....[39]....
        /*0734*/ 	.word	0x00010aa0


	//   ....[40]....
        /*0738*/ 	.word	0x00010bc0


	//   ....[41]....
        /*073c*/ 	.word	0x00010be0


	//   ....[42]....
        /*0740*/ 	.word	0x00010cf0


	//   ....[43]....
        /*0744*/ 	.word	0x00010d10


	//   ....[44]....
        /*0748*/ 	.word	0x00010e30


	//   ....[45]....
        /*074c*/ 	.word	0x00010e50


	//   ....[46]....
        /*0750*/ 	.word	0x000117e0


	//   ....[47]....
        /*0754*/ 	.word	0x00011810


	//   ....[48]....
        /*0758*/ 	.word	0x00011930


	//   ....[49]....
        /*075c*/ 	.word	0x00011950


	//   ....[50]....
        /*0760*/ 	.word	0x00011a60


	//   ....[51]....
        /*0764*/ 	.word	0x00011a80


	//   ....[52]....
        /*0768*/ 	.word	0x00011ba0


	//   ....[53]....
        /*076c*/ 	.word	0x00011bc0


	//   ....[54]....
        /*0770*/ 	.word	0x00011d70


	//   ....[55]....
        /*0774*/ 	.word	0x00011f60


	//   ....[56]....
        /*0778*/ 	.word	0x00011f90


	//   ....[57]....
        /*077c*/ 	.word	0x00011fc0


	//   ....[58]....
        /*0780*/ 	.word	0x00011ff0


	//   ....[59]....
        /*0784*/ 	.word	0x00012020


	//   ....[60]....
        /*0788*/ 	.word	0x00012050


	//   ....[61]....
        /*078c*/ 	.word	0x000121d0


	//   ....[62]....
        /*0790*/ 	.word	0x00012200


	//   ....[63]....
        /*0794*/ 	.word	0x00012230


	//   ....[64]....
        /*0798*/ 	.word	0x00012260


	//   ....[65]....
        /*079c*/ 	.word	0x00012290


	//   ....[66]....
        /*07a0*/ 	.word	0x000122c0


	//   ....[67]....
        /*07a4*/ 	.word	0x00012370


	//   ....[68]....
        /*07a8*/ 	.word	0x000123d0


	//   ....[69]....
        /*07ac*/ 	.word	0x00012460


	//   ....[70]....
        /*07b0*/ 	.word	0x000139c0


	//   ....[71]....
        /*07b4*/ 	.word	0x00014610


	//   ....[72]....
        /*07b8*/ 	.word	0x00014660


	//   ....[73]....
        /*07bc*/ 	.word	0x00014680


	//   ....[74]....
        /*07c0*/ 	.word	0x000146c0


	//   ....[75]....
        /*07c4*/ 	.word	0x000147f0


	//   ....[76]....
        /*07c8*/ 	.word	0x00014800


	//   ....[77]....
        /*07cc*/ 	.word	0x000148a0


	//   ....[78]....
        /*07d0*/ 	.word	0x000148b0


	//   ....[79]....
        /*07d4*/ 	.word	0x00014950


	//   ....[80]....
        /*07d8*/ 	.word	0x00014960


	//   ....[81]....
        /*07dc*/ 	.word	0x00014a00


	//   ....[82]....
        /*07e0*/ 	.word	0x00014a10


	//   ....[83]....
        /*07e4*/ 	.word	0x00014a90


	//   ....[84]....
        /*07e8*/ 	.word	0x00014ac0


	//   ....[85]....
        /*07ec*/ 	.word	0x00014ae0


	//   ....[86]....
        /*07f0*/ 	.word	0x00014af0


	//   ....[87]....
        /*07f4*/ 	.word	0x00017bd0


	//   ....[88]....
        /*07f8*/ 	.word	0x00017c30


	//   ....[89]....
        /*07fc*/ 	.word	0x00017c60


	//   ....[90]....
        /*0800*/ 	.word	0x00017c70


	//   ....[91]....
        /*0804*/ 	.word	0x00017ca0


	//   ....[92]....
        /*0808*/ 	.word	0x00017cd0


	//   ....[93]....
        /*080c*/ 	.word	0x00017d00


	//   ....[94]....
        /*0810*/ 	.word	0x00017d30


	//   ....[95]....
        /*0814*/ 	.word	0x00017ec0


	//   ....[96]....
        /*0818*/ 	.word	0x00017ef0


	//   ....[97]....
        /*081c*/ 	.word	0x00017f20


	//   ....[98]....
        /*0820*/ 	.word	0x00017f50


	//   ....[99]....
        /*0824*/ 	.word	0x00017f80


	//   ....[100]....
        /*0828*/ 	.word	0x00017fb0


	//   ....[101]....
        /*082c*/ 	.word	0x00018070


	//   ....[102]....
        /*0830*/ 	.word	0x00018090


	//   ....[103]....
        /*0834*/ 	.word	0x00018100


	//   ....[104]....
        /*0838*/ 	.word	0x000187e0


	//   ....[105]....
        /*083c*/ 	.word	0x00018e90


	//   ....[106]....
        /*0840*/ 	.word	0x00019060


	//   ....[107]....
        /*0844*/ 	.word	0x000190b0


	//   ....[108]....
        /*0848*/ 	.word	0x000191e0


	//   ....[109]....
        /*084c*/ 	.word	0x00019230


	//   ....[110]....
        /*0850*/ 	.word	0x00019370


	//   ....[111]....
        /*0854*/ 	.word	0x000193e0


	//   ....[112]....
        /*0858*/ 	.word	0x00019510


	//   ....[113]....
        /*085c*/ 	.word	0x00019560


	//   ....[114]....
        /*0860*/ 	.word	0x00019690


	//   ....[115]....
        /*0864*/ 	.word	0x000196e0


	//   ....[116]....
        /*0868*/ 	.word	0x00019810


	//   ....[117]....
        /*086c*/ 	.word	0x00019860


	//   ....[118]....
        /*0870*/ 	.word	0x00019970


	//   ....[119]....
        /*0874*/ 	.word	0x000199e0


	//   ....[120]....
        /*0878*/ 	.word	0x00019af0


	//   ....[121]....
        /*087c*/ 	.word	0x00019b40


	//   ....[122]....
        /*0880*/ 	.word	0x00019e70


	//   ....[123]....
        /*0884*/ 	.word	0x00019f10


	//   ....[124]....
        /*0888*/ 	.word	0x0001a040


	//   ....[125]....
        /*088c*/ 	.word	0x0001a0b0


	//   ....[126]....
        /*0890*/ 	.word	0x0001a130


	//   ....[127]....
        /*0894*/ 	.word	0x0001a1b0


	//   ....[128]....
        /*0898*/ 	.word	0x0001a230


	//   ....[129]....
        /*089c*/ 	.word	0x0001a2c0


	//   ....[130]....
        /*08a0*/ 	.word	0x0001a360


	//   ....[131]....
        /*08a4*/ 	.word	0x0001a400


	//   ....[132]....
        /*08a8*/ 	.word	0x0001a470


	//   ....[133]....
        /*08ac*/ 	.word	0x0001a4e0


	//   ....[134]....
        /*08b0*/ 	.word	0x0001a550


	//   ....[135]....
        /*08b4*/ 	.word	0x0001a5d0


	//   ....[136]....
        /*08b8*/ 	.word	0x0001a650


	//   ....[137]....
        /*08bc*/ 	.word	0x0001a6f0


	//   ....[138]....
        /*08c0*/ 	.word	0x0001a780


	//   ....[139]....
        /*08c4*/ 	.word	0x0001a8b0


	//----- nvinfo : EIATTR_REG_RECONFIG
	.align		4
.L_797:
        /*08c8*/ 	.byte	0x01, 0x54
	.zero		2


	//----- nvinfo : EIATTR_SYSCALL_OFFSETS
	.align		4
        /*08cc*/ 	.byte	0x04, 0x46
        /*08ce*/ 	.short	(.L_799 - .L_798)


	//   ....[0]....
.L_798:
        /*08d0*/ 	.word	0x00001c80


	//   ....[1]....
        /*08d4*/ 	.word	0x000135f0


	//   ....[2]....
        /*08d8*/ 	.word	0x00013740


	//   ....[3]....
        /*08dc*/ 	.word	0x00013830


	//   ....[4]....
        /*08e0*/ 	.word	0x00014170


	//----- nvinfo : EIATTR_MBARRIER_INSTR_OFFSETS
	.align		4
.L_799:
        /*08e4*/ 	.byte	0x04, 0x39
        /*08e6*/ 	.short	(.L_801 - .L_800)


	//   ....[0]....
.L_800:
        /*08e8*/ 	.word	0x00000270
        /*08ec*/ 	.word	0x000000ff
        /*08f0*/ 	.word	0x00030800
        /*08f4*/ 	.short	0x0100
        /*08f6*/ 	.byte	0x08
	.zero		1


	//   ....[1]....
        /*08f8*/ 	.word	0x00000280
        /*08fc*/ 	.word	0x000000ff
        /*0900*/ 	.word	0x00030820
        /*0904*/ 	.short	0x0100
        /*0906*/ 	.byte	0x08
	.zero		1


	//   ....[2]....
        /*0908*/ 	.word	0x00000370
        /*090c*/ 	.word	0x000000ff
        /*0910*/ 	.word	0x00030830
        /*0914*/ 	.short	0x0100
        /*0916*/ 	.byte	0x08
	.zero		1


	//   ....[3]....
        /*0918*/ 	.word	0x00000380
        /*091c*/ 	.word	0x000000ff
        /*0920*/ 	.word	0x00030840
        /*0924*/ 	.short	0x0100
        /*0926*/ 	.byte	0x08
	.zero		1


	//   ....[4]....
        /*0928*/ 	.word	0x00000390
        /*092c*/ 	.word	0x000000ff
        /*0930*/ 	.word	0x00030838
        /*0934*/ 	.short	0x0100
        /*0936*/ 	.byte	0x08
	.zero		1


	//   ....[5]....
        /*0938*/ 	.word	0x000003a0
        /*093c*/ 	.word	0x000000ff
        /*0940*/ 	.word	0x00030848
        /*0944*/ 	.short	0x0100
        /*0946*/ 	.byte	0x08
	.zero		1


	//   ....[6]....
        /*0948*/ 	.word	0x000004d0
        /*094c*/ 	.word	0x000000ff
        /*0950*/ 	.word	0x00030850
        /*0954*/ 	.short	0x0100
        /*0956*/ 	.byte	0x08
	.zero		1


	//   ....[7]....
        /*0958*/ 	.word	0x000004e0
        /*095c*/ 	.word	0x000000ff
        /*0960*/ 	.word	0x00030860
        /*0964*/ 	.short	0x0100
        /*0966*/ 	.byte	0x08
	.zero		1


	//   ....[8]....
        /*0968*/ 	.word	0x000004f0
        /*096c*/ 	.word	0x000000ff
        /*0970*/ 	.word	0x00030858
        /*0974*/ 	.short	0x0100
        /*0976*/ 	.byte	0x08
	.zero		1


	//   ....[9]....
        /*0978*/ 	.word	0x00000500
        /*097c*/ 	.word	0x000000ff
        /*0980*/ 	.word	0x00030868
        /*0984*/ 	.short	0x0100
        /*0986*/ 	.byte	0x08
	.zero		1


	//   ....[10]....
        /*0988*/ 	.word	0x000005f0
        /*098c*/ 	.word	0x000000ff
        /*0990*/ 	.word	0x00030870
        /*0994*/ 	.short	0x0100
        /*0996*/ 	.byte	0x06
	.zero		1


	//   ....[11]....
        /*0998*/ 	.word	0x00000600
        /*099c*/ 	.word	0x000000ff
        /*09a0*/ 	.word	0x00030880
        /*09a4*/ 	.short	0x0100
        /*09a6*/ 	.byte	0x06
	.zero		1


	//   ....[12]....
        /*09a8*/ 	.word	0x00000610
        /*09ac*/ 	.word	0x000000ff
        /*09b0*/ 	.word	0x00030878
        /*09b4*/ 	.short	0x0100
        /*09b6*/ 	.byte	0x06
	.zero		1


	//   ....[13]....
        /*09b8*/ 	.word	0x00000620
        /*09bc*/ 	.word	0x000000ff
        /*09c0*/ 	.word	0x00030888
        /*09c4*/ 	.short	0x0100
        /*09c6*/ 	.byte	0x06
	.zero		1


	//   ....[14]....
        /*09c8*/ 	.word	0x00000750
        /*09cc*/ 	.word	0x000000ff
        /*09d0*/ 	.word	0x00030890
        /*09d4*/ 	.short	0x0100
        /*09d6*/ 	.byte	0x08
	.zero		1


	//   ....[15]....
        /*09d8*/ 	.word	0x00000760
        /*09dc*/ 	.word	0x000000ff
        /*09e0*/ 	.word	0x000308a0
        /*09e4*/ 	.short	0x0100
        /*09e6*/ 	.byte	0x08
	.zero		1


	//   ....[16]....
        /*09e8*/ 	.word	0x00000770
        /*09ec*/ 	.word	0x000000ff
        /*09f0*/ 	.word	0x00030898
        /*09f4*/ 	.short	0x0100
        /*09f6*/ 	.byte	0x08
	.zero		1


	//   ....[17]....
        /*09f8*/ 	.word	0x00000780
        /*09fc*/ 	.word	0x000000ff
        /*0a00*/ 	.word	0x000308a8
        /*0a04*/ 	.short	0x0100
        /*0a06*/ 	.byte	0x08
	.zero		1


	//   ....[18]....
        /*0a08*/ 	.word	0x000008b0
        /*0a0c*/ 	.word	0x000000ff
        /*0a10*/ 	.word	0x000308b0
        /*0a14*/ 	.short	0x0100
        /*0a16*/ 	.byte	0x08
	.zero		1


	//   ....[19]....
        /*0a18*/ 	.word	0x000008c0
        /*0a1c*/ 	.word	0x000000ff
        /*0a20*/ 	.word	0x000308c0
        /*0a24*/ 	.short	0x0100
        /*0a26*/ 	.byte	0x08
	.zero		1


	//   ....[20]....
        /*0a28*/ 	.word	0x000008d0
        /*0a2c*/ 	.word	0x000000ff
        /*0a30*/ 	.word	0x000308b8
        /*0a34*/ 	.short	0x0100
        /*0a36*/ 	.byte	0x08
	.zero		1


	//   ....[21]....
        /*0a38*/ 	.word	0x000008e0
        /*0a3c*/ 	.word	0x000000ff
        /*0a40*/ 	.word	0x000308c8
        /*0a44*/ 	.short	0x0100
        /*0a46*/ 	.byte	0x08
	.zero		1


	//   ....[22]....
        /*0a48*/ 	.word	0x00001d20
        /*0a4c*/ 	.word	0x000000ff
        /*0a50*/ 	.word	0x00030800
        /*0a54*/ 	.short	0x010a
        /*0a56*/ 	.byte	0x26
	.zero		1


	//   ....[23]....
        /*0a58*/ 	.word	0x00001da0
        /*0a5c*/ 	.word	0x0000000b
        /*0a60*/ 	.word	0x00030830
        /*0a64*/ 	.short	0x010a
        /*0a66*/ 	.byte	0x3f
	.zero		1


	//   ....[24]....
        /*0a68*/ 	.word	0x00001e40
        /*0a6c*/ 	.word	0x0000000b
        /*0a70*/ 	.word	0x00030830
        /*0a74*/ 	.short	0x010a
        /*0a76*/ 	.byte	0x3f
	.zero		1


	//   ....[25]....
        /*0a78*/ 	.word	0x000028a0
        /*0a7c*/ 	.word	0x00000004
        /*0a80*/ 	.word	0x00000000
        /*0a84*/ 	.short	0x0101
        /*0a86*/ 	.byte	0x3f
	.zero		1


	//   ....[26]....
        /*0a88*/ 	.word	0x000050f0
        /*0a8c*/ 	.word	0x000000ff
        /*0a90*/ 	.word	0x00030830
        /*0a94*/ 	.short	0x010a
        /*0a96*/ 	.byte	0x07
	.zero		1


	//   ....[27]....
        /*0a98*/ 	.word	0x00005130
        /*0a9c*/ 	.word	0x000000ff
        /*0aa0*/ 	.word	0x00030830
        /*0aa4*/ 	.short	0x010a
        /*0aa6*/ 	.byte	0x07
	.zero		1


	//   ....[28]....
        /*0aa8*/ 	.word	0x00005bf0
        /*0aac*/ 	.word	0x000000ff
        /*0ab0*/ 	.word	0x00030850
        /*0ab4*/ 	.short	0x010a
        /*0ab6*/ 	.byte	0x06
	.zero		1


	//   ....[29]....
        /*0ab8*/ 	.word	0x00005c30
        /*0abc*/ 	.word	0x000000ff
        /*0ac0*/ 	.word	0x00030850
        /*0ac4*/ 	.short	0x010a
        /*0ac6*/ 	.byte	0x06
	.zero		1


	//   ....[30]....
        /*0ac8*/ 	.word	0x000065f0
        /*0acc*/ 	.word	0x0000000c
        /*0ad0*/ 	.word	0x00000000
        /*0ad4*/ 	.short	0x0101
        /*0ad6*/ 	.byte	0x3f
	.zero		1


	//   ....[31]....
        /*0ad8*/ 	.word	0x00008030
        /*0adc*/ 	.word	0x00000084
        /*0ae0*/ 	.word	0x00000000
        /*0ae4*/ 	.short	0x0101
        /*0ae6*/ 	.byte	0x3f
	.zero		1


	//   ....[32]....
        /*0ae8*/ 	.word	0x00008970
        /*0aec*/ 	.word	0x000000ff
        /*0af0*/ 	.word	0x00030830
        /*0af4*/ 	.short	0x010a
        /*0af6*/ 	.byte	0x06
	.zero		1


	//   ....[33]....
        /*0af8*/ 	.word	0x000089b0
        /*0afc*/ 	.word	0x000000ff
        /*0b00*/ 	.word	0x00030830
        /*0b04*/ 	.short	0x010a
        /*0b06*/ 	.byte	0x06
	.zero		1


	//   ....[34]....
        /*0b08*/ 	.word	0x00009470
        /*0b0c*/ 	.word	0x000000ff
        /*0b10*/ 	.word	0x00030850
        /*0b14*/ 	.short	0x010a
        /*0b16*/ 	.byte	0x0a
	.zero		1


	//   ....[35]....
        /*0b18*/ 	.word	0x000094b0
        /*0b1c*/ 	.word	0x000000ff
        /*0b20*/ 	.word	0x00030850
        /*0b24*/ 	.short	0x010a
        /*0b26*/ 	.byte	0x0a
	.zero		1


	//   ....[36]....
        /*0b28*/ 	.word	0x0000a7f0
        /*0b2c*/ 	.word	0x0000000d
        /*0b30*/ 	.word	0x00000000
        /*0b34*/ 	.short	0x0101
        /*0b36*/ 	.byte	0x3f
	.zero		1


	//   ....[37]....
        /*0b38*/ 	.word	0x0000a830
        /*0b3c*/ 	.word	0x0000008a
        /*0b40*/ 	.word	0x00000000
        /*0b44*/ 	.short	0x0101
        /*0b46*/ 	.byte	0x3f
	.zero		1


	//   ....[38]....
        /*0b48*/ 	.word	0x0000adf0
        /*0b4c*/ 	.word	0x000000ff
        /*0b50*/ 	.word	0x00030830
        /*0b54*/ 	.short	0x010a
        /*0b56*/ 	.byte	0x06
	.zero		1


	//   ....[39]....
        /*0b58*/ 	.word	0x0000ae30
        /*0b5c*/ 	.word	0x000000ff
        /*0b60*/ 	.word	0x00030830
        /*0b64*/ 	.short	0x010a
        /*0b66*/ 	.byte	0x06
	.zero		1


	//   ....[40]....
        /*0b68*/ 	.word	0x0000b8f0
        /*0b6c*/ 	.word	0x000000ff
        /*0b70*/ 	.word	0x00030850
        /*0b74*/ 	.short	0x010a
        /*0b76*/ 	.byte	0x0a
	.zero		1


	//   ....[41]....
        /*0b78*/ 	.word	0x0000b930
        /*0b7c*/ 	.word	0x000000ff
        /*0b80*/ 	.word	0x00030850
        /*0b84*/ 	.short	0x010a
        /*0b86*/ 	.byte	0x0a
	.zero		1


	//   ....[42]....
        /*0b88*/ 	.word	0x0000c300
        /*0b8c*/ 	.word	0x0000000e
        /*0b90*/ 	.word	0x00000000
        /*0b94*/ 	.short	0x0101
        /*0b96*/ 	.byte	0x3f
	.zero		1


	//   ....[43]....
        /*0b98*/ 	.word	0x0000dc80
        /*0b9c*/ 	.word	0x0000007d
        /*0ba0*/ 	.word	0x00000000
        /*0ba4*/ 	.short	0x0101
        /*0ba6*/ 	.byte	0x3f
	.zero		1


	//   ....[44]....
        /*0ba8*/ 	.word	0x0000e910
        /*0bac*/ 	.word	0x000000ff
        /*0bb0*/ 	.word	0x00030850
        /*0bb4*/ 	.short	0x010a
        /*0bb6*/ 	.byte	0x05
	.zero		1


	//   ....[45]....
        /*0bb8*/ 	.word	0x0000e950
        /*0bbc*/ 	.word	0x000000ff
        /*0bc0*/ 	.word	0x00030850
        /*0bc4*/ 	.short	0x010a
        /*0bc6*/ 	.byte	0x05
	.zero		1


	//   ....[46]....
        /*0bc8*/ 	.word	0x0000ee10
        /*0bcc*/ 	.word	0x00000009
        /*0bd0*/ 	.word	0x00000000
        /*0bd4*/ 	.short	0x0101
        /*0bd6*/ 	.byte	0x3f
	.zero		1


	//   ....[47]....
        /*0bd8*/ 	.word	0x00010a70
        /*0bdc*/ 	.word	0x00000017
        /*0be0*/ 	.word	0x00000000
        /*0be4*/ 	.short	0x0101
        /*0be6*/ 	.byte	0x3f
	.zero		1


	//   ....[48]....
        /*0be8*/ 	.word	0x00013c60
        /*0bec*/ 	.word	0x00000000
        /*0bf0*/ 	.word	0x00030840
        /*0bf4*/ 	.short	0x010a
        /*0bf6*/ 	.byte	0x3f
	.zero		1


	//   ....[49]....
        /*0bf8*/ 	.word	0x00014c90
        /*0bfc*/ 	.word	0x0000000a
        /*0c00*/ 	.word	0x00030800
        /*0c04*/ 	.short	0x0107
        /*0c06*/ 	.byte	0x3f
	.zero		1


	//   ....[50]....
        /*0c08*/ 	.word	0x00014da0
        /*0c0c*/ 	.word	0x00000002
        /*0c10*/ 	.word	0x00030800
        /*0c14*/ 	.short	0x0101
        /*0c16*/ 	.byte	0x3f
	.zero		1


	//   ....[51]....
        /*0c18*/ 	.word	0x00014dc0
        /*0c1c*/ 	.word	0x00000002
        /*0c20*/ 	.word	0x00030820
        /*0c24*/ 	.short	0x010a
        /*0c26*/ 	.byte	0x3f
	.zero		1


	//   ....[52]....
        /*0c28*/ 	.word	0x00015150
        /*0c2c*/ 	.word	0x00000003
        /*0c30*/ 	.word	0x00030840
        /*0c34*/ 	.short	0x010a
        /*0c36*/ 	.byte	0x3f
	.zero		1


	//   ....[53]....
        /*0c38*/ 	.word	0x00015610
        /*0c3c*/ 	.word	0x00000003
        /*0c40*/ 	.word	0x00000060
        /*0c44*/ 	.short	0x010a
        /*0c46*/ 	.byte	0x3f
	.zero		1


	//   ....[54]....
        /*0c48*/ 	.word	0x00015e10
        /*0c4c*/ 	.word	0x00000003
        /*0c50*/ 	.word	0x00030840
        /*0c54*/ 	.short	0x010a
        /*0c56*/ 	.byte	0x3f
	.zero		1


	//   ....[55]....
        /*0c58*/ 	.word	0x000162d0
        /*0c5c*/ 	.word	0x00000002
        /*0c60*/ 	.word	0x00000060
        /*0c64*/ 	.short	0x010a
        /*0c66*/ 	.byte	0x3f
	.zero		1


	//   ....[56]....
        /*0c68*/ 	.word	0x000169e0
        /*0c6c*/ 	.word	0x00000002
        /*0c70*/ 	.word	0x00030840
        /*0c74*/ 	.short	0x010a
        /*0c76*/ 	.byte	0x3f
	.zero		1


	//   ....[57]....
        /*0c78*/ 	.word	0x00016ea0
        /*0c7c*/ 	.word	0x00000002
        /*0c80*/ 	.word	0x00000060
        /*0c84*/ 	.short	0x010a
        /*0c86*/ 	.byte	0x3f
	.zero		1


	//   ....[58]....
        /*0c88*/ 	.word	0x00017540
        /*0c8c*/ 	.word	0x00000000
        /*0c90*/ 	.word	0x00030860
        /*0c94*/ 	.short	0x010a
        /*0c96*/ 	.byte	0x3f
	.zero		1


	//   ....[59]....
        /*0c98*/ 	.word	0x00018760
        /*0c9c*/ 	.word	0x00000000
        /*0ca0*/ 	.word	0x00030820
        /*0ca4*/ 	.short	0x010a
        /*0ca6*/ 	.byte	0x3f
	.zero		1


	//   ....[60]....
        /*0ca8*/ 	.word	0x00018940
        /*0cac*/ 	.word	0x00000006
        /*0cb0*/ 	.word	0x00000000
        /*0cb4*/ 	.short	0x010a
        /*0cb6*/ 	.byte	0x3f
	.zero		1


	//   ....[61]....
        /*0cb8*/ 	.word	0x000189b0
        /*0cbc*/ 	.word	0x00000007
        /*0cc0*/ 	.word	0x00000000
        /*0cc4*/ 	.short	0x010a
        /*0cc6*/ 	.byte	0x3f
	.zero		1


	//   ....[62]....
        /*0cc8*/ 	.word	0x00018a20
        /*0ccc*/ 	.word	0x00000004
        /*0cd0*/ 	.word	0x00000000
        /*0cd4*/ 	.short	0x010a
        /*0cd6*/ 	.byte	0x3f
	.zero		1


	//   ....[63]....
        /*0cd8*/ 	.word	0x00018a50
        /*0cdc*/ 	.word	0x00000003
        /*0ce0*/ 	.word	0x00000000
        /*0ce4*/ 	.short	0x010a
        /*0ce6*/ 	.byte	0x3f
	.zero		1


	//   ....[64]....
        /*0ce8*/ 	.word	0x00018ac0
        /*0cec*/ 	.word	0x00000003
        /*0cf0*/ 	.word	0x00030800
        /*0cf4*/ 	.short	0x010a
        /*0cf6*/ 	.byte	0x3f
	.zero		1


	//   ....[65]....
        /*0cf8*/ 	.word	0x00018b10
        /*0cfc*/ 	.word	0x0000000b
        /*0d00*/ 	.word	0x00030830
        /*0d04*/ 	.short	0x010a
        /*0d06*/ 	.byte	0x3f
	.zero		1


	//   ....[66]....
        /*0d08*/ 	.word	0x00018b70
        /*0d0c*/ 	.word	0x0000000c
        /*0d10*/ 	.word	0x00030830
        /*0d14*/ 	.short	0x010a
        /*0d16*/ 	.byte	0x3f
	.zero		1


	//   ....[67]....
        /*0d18*/ 	.word	0x00018bd0
        /*0d1c*/ 	.word	0x00000009
        /*0d20*/ 	.word	0x00030850
        /*0d24*/ 	.short	0x010a
        /*0d26*/ 	.byte	0x3f
	.zero		1


	//   ....[68]....
        /*0d28*/ 	.word	0x00018c30
        /*0d2c*/ 	.word	0x00000004
        /*0d30*/ 	.word	0x00030830
        /*0d34*/ 	.short	0x010a
        /*0d36*/ 	.byte	0x3f
	.zero		1


	//   ....[69]....
        /*0d38*/ 	.word	0x00018c90
        /*0d3c*/ 	.word	0x00000003
        /*0d40*/ 	.word	0x00030850
        /*0d44*/ 	.short	0x010a
        /*0d46*/ 	.byte	0x3f
	.zero		1


	//   ....[70]....
        /*0d48*/ 	.word	0x00018cf0
        /*0d4c*/ 	.word	0x00000004
        /*0d50*/ 	.word	0x00030830
        /*0d54*/ 	.short	0x010a
        /*0d56*/ 	.byte	0x3f
	.zero		1


	//   ....[71]....
        /*0d58*/ 	.word	0x00018d50
        /*0d5c*/ 	.word	0x00000003
        /*0d60*/ 	.word	0x00030850
        /*0d64*/ 	.short	0x010a
        /*0d66*/ 	.byte	0x3f
	.zero		1


	//   ....[72]....
        /*0d68*/ 	.word	0x00018db0
        /*0d6c*/ 	.word	0x00000007
        /*0d70*/ 	.word	0x00030850
        /*0d74*/ 	.short	0x010a
        /*0d76*/ 	.byte	0x3f
	.zero		1


	//   ....[73]....
        /*0d78*/ 	.word	0x00018f50
        /*0d7c*/ 	.word	0x00000000
        /*0d80*/ 	.word	0x00030840
        /*0d84*/ 	.short	0x010a
        /*0d86*/ 	.byte	0x3f
	.zero		1


	//   ....[74]....
        /*0d88*/ 	.word	0x00019b90
        /*0d8c*/ 	.word	0x00000002
        /*0d90*/ 	.word	0x00030820
        /*0d94*/ 	.short	0x010a
        /*0d96*/ 	.byte	0x3f
	.zero		1


	//   ....[75]....
        /*0d98*/ 	.word	0x00019be0
        /*0d9c*/ 	.word	0x00000003
        /*0da0*/ 	.word	0x00030840
        /*0da4*/ 	.short	0x010a
        /*0da6*/ 	.byte	0x3f
	.zero		1


	//   ....[76]....
        /*0da8*/ 	.word	0x00019c30
        /*0dac*/ 	.word	0x00000003
        /*0db0*/ 	.word	0x00000060
        /*0db4*/ 	.short	0x010a
        /*0db6*/ 	.byte	0x3f
	.zero		1


	//   ....[77]....
        /*0db8*/ 	.word	0x00019c80
        /*0dbc*/ 	.word	0x00000003
        /*0dc0*/ 	.word	0x00030840
        /*0dc4*/ 	.short	0x010a
        /*0dc6*/ 	.byte	0x3f
	.zero		1


	//   ....[78]....
        /*0dc8*/ 	.word	0x00019cd0
        /*0dcc*/ 	.word	0x00000002
        /*0dd0*/ 	.word	0x00000060
        /*0dd4*/ 	.short	0x010a
        /*0dd6*/ 	.byte	0x3f
	.zero		1


	//   ....[79]....
        /*0dd8*/ 	.word	0x00019d20
        /*0ddc*/ 	.word	0x00000002
        /*0de0*/ 	.word	0x00030840
        /*0de4*/ 	.short	0x010a
        /*0de6*/ 	.byte	0x3f
	.zero		1


	//   ....[80]....
        /*0de8*/ 	.word	0x00019d70
        /*0dec*/ 	.word	0x00000002
        /*0df0*/ 	.word	0x00000060
        /*0df4*/ 	.short	0x010a
        /*0df6*/ 	.byte	0x3f
	.zero		1


	//   ....[81]....
        /*0df8*/ 	.word	0x00019dc0
        /*0dfc*/ 	.word	0x00000000
        /*0e00*/ 	.word	0x00030860
        /*0e04*/ 	.short	0x010a
        /*0e06*/ 	.byte	0x3f
	.zero		1


	//   ....[82]....
        /*0e08*/ 	.word	0x0001a7d0
        /*0e0c*/ 	.word	0x00000000
        /*0e10*/ 	.word	0x00030820
        /*0e14*/ 	.short	0x010a
        /*0e16*/ 	.byte	0x3f
	.zero		1


	//   ....[83]....
        /*0e18*/ 	.word	0x0001a970
        /*0e1c*/ 	.word	0x00000006
        /*0e20*/ 	.word	0x00000000
        /*0e24*/ 	.short	0x010a
        /*0e26*/ 	.byte	0x3f
	.zero		1


	//   ....[84]....
        /*0e28*/ 	.word	0x0001a9c0
        /*0e2c*/ 	.word	0x00000007
        /*0e30*/ 	.word	0x00000000
        /*0e34*/ 	.short	0x010a
        /*0e36*/ 	.byte	0x3f
	.zero		1


	//   ....[85]....
        /*0e38*/ 	.word	0x0001aa10
        /*0e3c*/ 	.word	0x00000004
        /*0e40*/ 	.word	0x00000000
        /*0e44*/ 	.short	0x010a
        /*0e46*/ 	.byte	0x3f
	.zero		1


	//----- nvinfo : EIATTR_NUM_MBARRIERS
	.align		4
.L_801:
        /*0e48*/ 	.byte	0x03, 0x38
        /*0e4a*/ 	.short	0x0016


	//----- nvinfo : EIATTR_EXIT_INSTR_OFFSETS
	.align		4
        /*0e4c*/ 	.byte	0x04, 0x1c
        /*0e4e*/ 	.short	(.L_803 - .L_802)


	//   ....[0]....
.L_802:
        /*0e50*/ 	.word	0x00000a50


	//   ....[1]....
        /*0e54*/ 	.word	0x00011d10


	//   ....[2]....
        /*0e58*/ 	.word	0x00018aa0


	//----- nvinfo : EIATTR_MAX_THREADS
	.align		4
.L_803:
        /*0e5c*/ 	.byte	0x04, 0x05
        /*0e5e*/ 	.short	(.L_805 - .L_804)
.L_804:
        /*0e60*/ 	.word	0x00000180
        /*0e64*/ 	.word	0x00000001
        /*0e68*/ 	.word	0x00000001


	//----- nvinfo : EIATTR_CRS_STACK_SIZE
	.align		4
.L_805:
        /*0e6c*/ 	.byte	0x04, 0x1e
        /*0e6e*/ 	.short	(.L_807 - .L_806)
.L_806:
        /*0e70*/ 	.word	0x00000000


	//----- nvinfo : EIATTR_CBANK_PARAM_SIZE
	.align		4
.L_807:
        /*0e74*/ 	.byte	0x03, 0x19
        /*0e76*/ 	.short	0x0af0


	//----- nvinfo : EIATTR_PARAM_CBANK
	.align		4
        /*0e78*/ 	.byte	0x04, 0x0a
        /*0e7a*/ 	.short	(.L_809 - .L_808)
	.align		4
.L_808:
        /*0e7c*/ 	.word	index@(.nv.constant0._ZN7cutlass13device_kernelIN5flash11enable_sm90INS1_16FlashAttnFwdSm90INS1_25CollectiveMainloopFwdSm90ILi2EN4cute5tupleIJNS5_1CILi1EEES8_S8_EEENS6_IJNS7_ILi128EEENS7_ILi96EEENS7_ILi192EEEEEELi192ENS_10bfloat16_tEfNS_4arch4Sm90ELb0ELb1ELb1ELb1ELb0ELb0ELb0ELb1ELb1ELb1ELb0ELb0EEENS1_21CollectiveEpilogueFwdINS6_IJSA_SC_SB_EEES9_SE_SG_Li256ELb1ELb1ELb0ELb0EEENS1_36VarlenDynamicPersistentTileSchedulerILi128ELi96ELi256ELi128ELb0ELb1ELb1ELb1ELb0ELb1EEEEEEEEEvNT_6ParamsE)
        /*0e80*/ 	.short	0x0210
        /*0e82*/ 	.short	0x0af0


	//----- nvinfo : EIATTR_SW_WAR
	.align		4
.L_809:
        /*0e84*/ 	.byte	0x04, 0x36
        /*0e86*/ 	.short	(.L_811 - .L_810)
.L_810:
        /*0e88*/ 	.word	0x00000008
.L_811:


//--------------------- .nv.info._ZN7cutlass13device_kernelIN5flash11enable_sm90INS1_16FlashAttnFwdSm90INS1_25CollectiveMainloopFwdSm90ILi2EN4cute5tupleIJNS5_1CILi1EEES8_S8_EEENS6_IJNS7_ILi128EEENS7_ILi96EEENS7_ILi192EEEEEELi192ENS_10bfloat16_tEfNS_4arch4Sm90ELb0ELb1ELb1ELb1ELb0ELb1ELb0ELb1ELb1ELb1ELb0ELb0EEENS1_21CollectiveEpilogueFwdINS6_IJSA_SC_SB_EEES9_SE_SG_Li256ELb1ELb1ELb0ELb0EEENS1_36VarlenDynamicPersistentTileSchedulerILi128ELi96ELi256ELi128ELb0ELb1ELb1ELb1ELb0ELb1EEEEEEEEEvNT_6ParamsE --------------------------
	.section	.nv.info._ZN7cutlass13device_kernelIN5flash11enable_sm90INS1_16FlashAttnFwdSm90INS1_25CollectiveMainloopFwdSm90ILi2EN4cute5tupleIJNS5_1CILi1EEES8_S8_EEENS6_IJNS7_ILi128EEENS7_ILi96EEENS7_ILi192EEEEEELi192ENS_10bfloat16_tEfNS_4arch4Sm90ELb0ELb1ELb1ELb1ELb0ELb1ELb0ELb1ELb1ELb1ELb0ELb0EEENS1_21CollectiveEpilogueFwdINS6_IJSA_SC_SB_EEES9_SE_SG_Li256ELb1ELb1ELb0ELb0EEENS1_36VarlenDynamicPersistentTileSchedulerILi128ELi96ELi256ELi128ELb0ELb1ELb1ELb1ELb0ELb1EEEEEEEEEvNT_6ParamsE,"",@"SHT_CUDA_INFO"
	.sectionflags	@""
	.align	4


	//----- nvinfo : EIATTR_CUDA_API_VERSION
	.align		4
        /*0000*/ 	.byte	0x04, 0x37
        /*0002*/ 	.short	(.L_813 - .L_812)
.L_812:
        /*0004*/ 	.word	0x00000082


	//----- nvinfo : EIATTR_KPARAM_INFO
	.align		4
.L_813:
        /*0008*/ 	.byte	0x04, 0x17
        /*000a*/ 	.short	(.L_815 - .L_814)
.L_814:
        /*000c*/ 	.word	0x00000000
        /*0010*/ 	.short	0x0000
        /*0012*/ 	.short	0x0070
        /*0014*/ 	.byte	0x00, 0xf0, 0x01, 0x2a


	//----- nvinfo : EIATTR_SPARSE_MMA_MASK
	.align		4
.L_815:
        /*0018*/ 	.byte	0x03, 0x50
        /*001a*/ 	.short	0x0000


	//----- nvinfo : EIATTR_MAXREG_COUNT
	.align		4
        /*001c*/ 	.byte	0x03, 0x1b
        /*001e*/ 	.short	0x00a8


	//----- nvinfo : EIATTR_NUM_BARRIERS
	.align		4
        /*0020*/ 	.byte	0x02, 0x4c
        /*0022*/ 	.byte	0x10
	.zero		1


	//----- nvinfo : EIATTR_EXTERNS
	.align		4
        /*0024*/ 	.byte	0x04, 0x0f
        /*0026*/ 	.short	(.L_817 - .L_816)


	//   ....[0]....
	.align		4
.L_816:
        /*0028*/ 	.word	index@(__assertfail)


	//----- nvinfo : EIATTR_ANNOTATIONS
	.align		4
.L_817:
        /*002c*/ 	.byte	0x04, 0x55
        /*002e*/ 	.short	(.L_819 - .L_818)


	//   ....[0]....
.L_818:
        /* <DEDUP_REMOVED lines=97> */


	//----- nvinfo : EIATTR_MERCURY_ISA_VERSION
	.align		4
.L_819:
        /*0628*/ 	.byte	0x03, 0x5f
        /*062a*/ 	.short	0x0101


	//----- nvinfo : EIATTR_UNUSED_LOAD_BYTE_OFFSET
	.align		4
        /*062c*/ 	.byte	0x04, 0x44
        /*062e*/ 	.short	(.L_821 - .L_820)


	//   ....[0]....
.L_820:
        /*0630*/ 	.word	0x00000b30
        /*0634*/ 	.word	0x0000fff0


	//   ....[1]....
        /*0638*/ 	.word	0x00019a70
        /*063c*/ 	.word	0x0000fff0


	//----- nvinfo : EIATTR_INT_WARP_WIDE_INSTR_OFFSETS
	.align		4
.L_821:
        /*0640*/ 	.byte	0x04, 0x31
        /*0642*/ 	.short	(.L_823 - .L_822)


	//   ....[0]....
.L_822:
        /*0644*/ 	.word	0x00000220


	//   ....[1]....
        /*0648*/ 	.word	0x00000260


	//   ....[2]....
        /*064c*/ 	.word	0x000002d0


	//   ....[3]....
        /*0650*/ 	.word	0x0001f5b0


	//   ....[4]....
        /*0654*/ 	.word	0x0001f650


	//   ....[5]....
        /*0658*/ 	.word	0x00023570


	//   ....[6]....
        /*065c*/ 	.word	0x000235e0


	//----- nvinfo : EIATTR_COOP_GROUP_MASK_REGIDS
	.align		4
.L_823:
        /*0660*/ 	.byte	0x04, 0x29
        /*0662*/ 	.short	(.L_825 - .L_824)


	//   ....[0]....
.L_824:
        /*0664*/ 	.word	0xffffffff


	//   ....[1]....
        /*0668*/ 	.word	0xffffffff


	//   ....[2]....
        /*066c*/ 	.word	0xffffffff


	//   ....[3]....
        /*0670*/ 	.word	0xffffffff


	//   ....[4]....
        /*0674*/ 	.word	0xffffffff


	//   ....[5]....
        /*0678*/ 	.word	0xffffffff


	//   ....[6]....
        /*067c*/ 	.word	0xffffffff


	//   ....[7]....
        /*0680*/ 	.word	0xffffffff


	//   ....[8]....
        /*0684*/ 	.word	0xffffffff


	//   ....[9]....
        /*0688*/ 	.word	0xffffffff


	//   ....[10]....
        /*068c*/ 	.word	0xffffffff


	//   ....[11]....
        /*0690*/ 	.word	0xffffffff


	//   ....[12]....
        /*0694*/ 	.word	0xffffffff


	//   ....[13]....
        /*0698*/ 	.word	0xffffffff


	//   ....[14]....
        /*069c*/ 	.word	0xffffffff


	//   ....[15]....
        /*06a0*/ 	.word	0xffffffff


	//   ....[16]....
        /*06a4*/ 	.word	0xffffffff


	//   ....[17]....
        /*06a8*/ 	.word	0xffffffff


	//   ....[18]....
        /*06ac*/ 	.word	0xffffffff


	//   ....[19]....
        /*06b0*/ 	.word	0xffffffff


	//   ....[20]....
        /*06b4*/ 	.word	0xffffffff


	//   ....[21]....
        /*06b8*/ 	.word	0xffffffff


	//   ....[22]....
        /*06bc*/ 	.word	0xffffffff


	//   ....[23]....
        /*06c0*/ 	.word	0xffffffff


	//   ....[24]....
        /*06c4*/ 	.word	0xffffffff


	//   ....[25]....
        /*06c8*/ 	.word	0xffffffff


	//   ....[26]....
        /*06cc*/ 	.word	0xffffffff


	//   ....[27]....
        /*06d0*/ 	.word	0xffffffff


	//   ....[28]....
        /*06d4*/ 	.word	0xffffffff


	//   ....[29]....
        /*06d8*/ 	.word	0xffffffff


	//   ....[30]....
        /*06dc*/ 	.word	0xffffffff


	//   ....[31]....
        /*06e0*/ 	.word	0xffffffff


	//   ....[32]....
        /*06e4*/ 	.word	0xffffffff


	//   ....[33]....
        /*06e8*/ 	.word	0xffffffff


	//   ....[34]....
        /*06ec*/ 	.word	0xffffffff


	//   ....[35]....
        /*06f0*/ 	.word	0xffffffff


	//   ....[36]....
        /*06f4*/ 	.word	0xffffffff


	//   ....[37]....
        /*06f8*/ 	.word	0xffffffff


	//   ....[38]....
        /*06fc*/ 	.word	0xffffffff


	//   ....[39]....
        /*0700*/ 	.word	0xffffffff


	//   ....[40]....
        /*0704*/ 	.word	0xffffffff


	//   ....[41]....
        /*0708*/ 	.word	0xffffffff


	//   ....[42]....
        /*070c*/ 	.word	0xffffffff


	//   ....[43]....
        /*0710*/ 	.word	0xffffffff


	//   ....[44]....
        /*0714*/ 	.word	0xffffffff


	//   ....[45]....
        /*0718*/ 	.word	0xffffffff


	//   ....[46]....
        /*071c*/ 	.word	0xffffffff


	//   ....[47]....
        /*0720*/ 	.word	0xffffffff


	//   ....[48]....
        /*0724*/ 	.word	0xffffffff


	//   ....[49]....
        /*0728*/ 	.word	0xffffffff


	//   ....[50]....
        /*072c*/ 	.word	0xffffffff


	//   ....[51]....
        /*0730*/ 	.word	0xffffffff


	//   ....[52]....
        /*0734*/ 	.word	0xffffffff


	//   ....[53]....
        /*0738*/ 	.word	0xffffffff


	//   ....[54]....
        /*073c*/ 	.word	0xffffffff


	//   ....[55]....
        /*0740*/ 	.word	0xffffffff


	//   ....[56]....
        /*0744*/ 	.word	0xffffffff


	//   ....[57]....
        /*0748*/ 	.word	0xffffffff


	//   ....[58]....
        /*074c*/ 	.word	0xffffffff


	//   ....[59]....
        /*0750*/ 	.word	0xffffffff


	//   ....[60]....
        /*0754*/ 	.word	0xffffffff


	//   ....[61]....
        /*0758*/ 	.word	0xffffffff


	//   ....[62]....
        /*075c*/ 	.word	0xffffffff


	//   ....[63]....
        /*0760*/ 	.word	0xffffffff


	//   ....[64]....
        /*0764*/ 	.word	0xffffffff


	//   ....[65]....
        /*0768*/ 	.word	0xffffffff


	//   ....[66]....
        /*076c*/ 	.word	0xffffffff


	//   ....[67]....
        /*0770*/ 	.word	0xffffffff


	//   ....[68]....
        /*0774*/ 	.word	0xffffffff


	//   ....[69]....
        /*0778*/ 	.word	0xffffffff


	//   ....[70]....
        /*077c*/ 	.word	0xffffffff


	//   ....[71]....
        /*0780*/ 	.word	0xffffffff


	//   ....[72]....
        /*0784*/ 	.word	0xffffffff


	//   ....[73]....
        /*0788*/ 	.word	0xffffffff


	//   ....[74]....
        /*078c*/ 	.word	0xffffffff


	//   ....[75]....
        /*0790*/ 	.word	0xffffffff


	//   ....[76]....
        /*0794*/ 	.word	0xffffffff


	//   ....[77]....
        /*0798*/ 	.word	0xffffffff


	//   ....[78]....
        /*079c*/ 	.word	0xffffffff


	//   ....[79]....
        /*07a0*/ 	.word	0xffffffff


	//   ....[80]....
        /*07a4*/ 	.word	0xffffffff


	//   ....[81]....
        /*07a8*/ 	.word	0xffffffff


	//   ....[82]....
        /*07ac*/ 	.word	0xffffffff


	//   ....[83]....
        /*07b0*/ 	.word	0xffffffff


	//   ....[84]....
        /*07b4*/ 	.word	0xffffffff


	//   ....[85]....
        /*07b8*/ 	.word	0xffffffff


	//   ....[86]....
        /*07bc*/ 	.word	0xffffffff


	//   ....[87]....
        /*07c0*/ 	.word	0xffffffff


	//   ....[88]....
        /*07c4*/ 	.word	0xffffffff


	//   ....[89]....
        /*07c8*/ 	.word	0xffffffff


	//   ....[90]....
        /*07cc*/ 	.word	0xffffffff


	//   ....[91]....
        /*07d0*/ 	.word	0xffffffff


	//   ....[92]....
        /*07d4*/ 	.word	0xffffffff


	//   ....[93]....
        /*07d8*/ 	.word	0xffffffff


	//   ....[94]....
        /*07dc*/ 	.word	0xffffffff


	//   ....[95]....
        /*07e0*/ 	.word	0xffffffff


	//   ....[96]....
        /*07e4*/ 	.word	0xffffffff


	//   ....[97]....
        /*07e8*/ 	.word	0xffffffff


	//   ....[98]....
        /*07ec*/ 	.word	0xffffffff


	//   ....[99]....
        /*07f0*/ 	.word	0xffffffff


	//   ....[100]....
        /*07f4*/ 	.word	0xffffffff


	//   ....[101]....
        /*07f8*/ 	.word	0xffffffff


	//   ....[102]....
        /*07fc*/ 	.word	0xffffffff


	//   ....[103]....
        /*0800*/ 	.word	0xffffffff


	//   ....[104]....
        /*0804*/ 	.word	0xffffffff


	//   ....[105]....
        /*0808*/ 	.word	0xffffffff


	//   ....[106]....
        /*080c*/ 	.word	0xffffffff


	//   ....[107]....
        /*0810*/ 	.word	0xffffffff


	//   ....[108]....
        /*0814*/ 	.word	0xffffffff


	//   ....[109]....
        /*0818*/ 	.word	0xffffffff


	//   ....[110]....
        /*081c*/ 	.word	0xffffffff


	//   ....[111]....
        /*0820*/ 	.word	0xffffffff


	//   ....[112]....
        /*0824*/ 	.word	0xffffffff


	//   ....[113]....
        /*0828*/ 	.word	0xffffffff


	//   ....[114]....
        /*082c*/ 	.word	0xffffffff


	//   ....[115]....
        /*0830*/ 	.word	0xffffffff


	//   ....[116]....
        /*0834*/ 	.word	0xffffffff


	//   ....[117]....
        /*0838*/ 	.word	0xffffffff


	//   ....[118]....
        /*083c*/ 	.word	0xffffffff


	//   ....[119]....
        /*0840*/ 	.word	0xffffffff


	//   ....[120]....
        /*0844*/ 	.word	0xffffffff


	//   ....[121]....
        /*0848*/ 	.word	0xffffffff


	//   ....[122]....
        /*084c*/ 	.word	0x0500000f


	//   ....[123]....
        /*0850*/ 	.word	0x0500000f


	//   ....[124]....
        /*0854*/ 	.word	0x0500000f


	//   ....[125]....
        /*0858*/ 	.word	0x0500000f


	//   ....[126]....
        /*085c*/ 	.word	0x0500000f


	//   ....[127]....
        /*0860*/ 	.word	0x0500000f


	//   ....[128]....
        /*0864*/ 	.word	0x0500000f


	//   ....[129]....
        /*0868*/ 	.word	0x0500000f


	//   ....[130]....
        /*086c*/ 	.word	0x0500000f


	//   ....[131]....
        /*0870*/ 	.word	0x0500000f


	//   ....[132]....
        /*0874*/ 	.word	0x0500000f


	//   ....[133]....
        /*0878*/ 	.word	0x0500000f


	//   ....[134]....
        /*087c*/ 	.word	0x0500000f


	//   ....[135]....
        /*0880*/ 	.word	0x0500000f


	//   ....[136]....
        /*0884*/ 	.word	0x0500000f


	//   ....[137]....
        /*0888*/ 	.word	0x0500000f


	//   ....[138]....
        /*088c*/ 	.word	0x0500000f


	//   ....[139]....
        /*0890*/ 	.word	0x0500000f


	//   ....[140]....
        /*0894*/ 	.word	0x0500000f


	//   ....[141]....
        /*0898*/ 	.word	0x0500000f


	//   ....[142]....
        /*089c*/ 	.word	0x0500000f


	//   ....[143]....
        /*08a0*/ 	.word	0x0500000f


	//   ....[144]....
        /*08a4*/ 	.word	0x0500000f


	//   ....[145]....
        /*08a8*/ 	.word	0x0500000f


	//   ....[146]....
        /*08ac*/ 	.word	0x0500000f


	//   ....[147]....
        /*08b0*/ 	.word	0x0500000f


	//   ....[148]....
        /*08b4*/ 	.word	0x0500000f


	//   ....[149]....
        /*08b8*/ 	.word	0x0500000f


	//   ....[150]....
        /*08bc*/ 	.word	0x0500000f


	//   ....[151]....
        /*08c0*/ 	.word	0x0500000f


	//   ....[152]....
        /*08c4*/ 	.word	0x0500000f


	//   ....[153]....
        /*08c8*/ 	.word	0x0500000f


	//   ....[154]....
        /*08cc*/ 	.word	0x0500000f


	//   ....[155]....
        /*08d0*/ 	.word	0x0500000f


	//   ....[156]....
        /*08d4*/ 	.word	0x0500000f


	//   ....[157]....
        /*08d8*/ 	.word	0x0500000f


	//   ....[158]....
        /*08dc*/ 	.word	0x0500000f


	//   ....[159]....
        /*08e0*/ 	.word	0x0500000f


	//   ....[160]....
        /*08e4*/ 	.word	0x0500000f


	//   ....[161]....
        /*08e8*/ 	.word	0x0500000f


	//   ....[162]....
        /*08ec*/ 	.word	0x0500000f


	//   ....[163]....
        /*08f0*/ 	.word	0x0500000f


	//   ....[164]....
        /*08f4*/ 	.word	0x0500000f


	//   ....[165]....
        /*08f8*/ 	.word	0x0500000f


	//   ....[166]....
        /*08fc*/ 	.word	0x0500000f


	//   ....[167]....
        /*0900*/ 	.word	0x0500000f


	//   ....[168]....
        /*0904*/ 	.word	0x0500000f


	//   ....[169]....
        /*0908*/ 	.word	0x0500000f


	//   ....[170]....
        /*090c*/ 	.word	0x0500000f


	//   ....[171]....
        /*0910*/ 	.word	0x0500000f


	//   ....[172]....
        /*0914*/ 	.word	0x0500000f


	//   ....[173]....
        /*0918*/ 	.word	0x0500000f


	//----- nvinfo : EIATTR_COOP_GROUP_INSTR_OFFSETS
	.align		4
.L_825:
        /*091c*/ 	.byte	0x04, 0x28
        /*091e*/ 	.short	(.L_827 - .L_826)


	//   ....[0]....
.L_826:
        /*0920*/ 	.word	0x000000e0


	//   ....[1]....
        /*0924*/ 	.word	0x00000230


	//   ....[2]....
        /*0928*/ 	.word	0x00000280


	//   ....[3]....
        /*092c*/ 	.word	0x000004b0


	//   ....[4]....
        /*0930*/ 	.word	0x00000610


	//   ....[5]....
        /*0934*/ 	.word	0x00000730


	//   ....[6]....
        /*0938*/ 	.word	0x00000890


	//   ....[7]....
        /*093c*/ 	.word	0x00004be0


	//   ....[8]....
        /*0940*/ 	.word	0x00005330


	//   ....[9]....
        /*0944*/ 	.word	0x00005340


	//   ....[10]....
        /*0948*/ 	.word	0x00005350


	//   ....[11]....
        /*094c*/ 	.word	0x00005360


	//   ....[12]....
        /*0950*/ 	.word	0x00005bc0


	//   ....[13]....
        /*0954*/ 	.word	0x00005bd0


	//   ....[14]....
        /*0958*/ 	.word	0x00005be0


	//   ....[15]....
        /*095c*/ 	.word	0x00005bf0


	//   ....[16]....
        /*0960*/ 	.word	0x00008ca0


	//   ....[17]....
        /*0964*/ 	.word	0x00008cb0


	//   ....[18]....
        /*0968*/ 	.word	0x00008cc0


	//   ....[19]....
        /*096c*/ 	.word	0x00008cd0


	//   ....[20]....
        /*0970*/ 	.word	0x00009370


	//   ....[21]....
        /*0974*/ 	.word	0x00009380


	//   ....[22]....
        /*0978*/ 	.word	0x00009390


	//   ....[23]....
        /*097c*/ 	.word	0x000093a0


	//   ....[24]....
        /*0980*/ 	.word	0x0000ce90


	//   ....[25]....
        /*0984*/ 	.word	0x0000db30


	//   ....[26]....
        /*0988*/ 	.word	0x0000e410


	//   ....[27]....
        /*098c*/ 	.word	0x0000e440


	//   ....[28]....
        /*0990*/ 	.word	0x0000e850


	//   ....[29]....
        /*0994*/ 	.word	0x0000e8b0


	//   ....[30]....
        /*0998*/ 	.word	0x00010bb0


	//   ....[31]....
        /*099c*/ 	.word	0x00010d90


	//   ....[32]....
        /*09a0*/ 	.word	0x00011af0


	//   ....[33]....
        /*09a4*/ 	.word	0x00011c00


	//   ....[34]....
        /*09a8*/ 	.word	0x00012220


	//   ....[35]....
        /*09ac*/ 	.word	0x00012290


	//   ....[36]....
        /*09b0*/ 	.word	0x000141f0


	//   ....[37]....
        /*09b4*/ 	.word	0x000142c0


	//   ....[38]....
        /*09b8*/ 	.word	0x00014660


	//   ....[39]....
        /*09bc*/ 	.word	0x00014920


	//   ....[40]....
        /*09c0*/ 	.word	0x00016860


	//   ....[41]....
        /*09c4*/ 	.word	0x00016a70


	//   ....[42]....
        /*09c8*/ 	.word	0x000177c0


	//   ....[43]....
        /*09cc*/ 	.word	0x000178d0


	//   ....[44]....
        /*09d0*/ 	.word	0x00017ed0


	//   ....[45]....
        /*09d4*/ 	.word	0x00017f30


	//   ....[46]....
        /*09d8*/ 	.word	0x00018fa0


	//   ....[47]....
        /*09dc*/ 	.word	0x00018fe0


	//   ....[48]....
        /*09e0*/ 	.word	0x000190e0


	//   ....[49]....
        /*09e4*/ 	.word	0x00019100


	//   ....[50]....
        /*09e8*/ 	.word	0x0001a8c0


	//   ....[51]....
        /*09ec*/ 	.word	0x0001a8f0


	//   ....[52]....
        /*09f0*/ 	.word	0x0001a920


	//   ....[53]....
        /*09f4*/ 	.word	0x0001a950


	//   ....[54]....
        /*09f8*/ 	.word	0x0001b050


	//   ....[55]....
        /*09fc*/ 	.word	0x0001b080


	//   ....[56]....
        /*0a00*/ 	.word	0x0001b1a0


	//   ....[57]....
        /*0a04*/ 	.word	0x0001b1c0


	//   ....[58]....
        /*0a08*/ 	.word	0x0001b2d0


	//   ....[59]....
        /*0a0c*/ 	.word	0x0001b2f0


	//   ....[60]....
        /*0a10*/ 	.word	0x0001b410


	//   ....[61]....
        /*0a14*/ 	.word	0x0001b430


	//   ....[62]....
        /*0a18*/ 	.word	0x0001bd60


	//   ....[63]....
        /*0a1c*/ 	.word	0x0001bd90


	//   ....[64]....
        /*0a20*/ 	.word	0x0001beb0


	//   ....[65]....
        /*0a24*/ 	.word	0x0001bed0


	//   ....[66]....
        /*0a28*/ 	.word	0x0001bfe0


	//   ....[67]....
        /*0a2c*/ 	.word	0x0001c000


	//   ....[68]....
        /*0a30*/ 	.word	0x0001c120


	//   ....[69]....
        /*0a34*/ 	.word	0x0001c140


	//   ....[70]....
        /*0a38*/ 	.word	0x0001c2e0


	//   ....[71]....
        /*0a3c*/ 	.word	0x0001c4d0


	//   ....[72]....
        /*0a40*/ 	.word	0x0001c500


	//   ....[73]....
        /*0a44*/ 	.word	0x0001c530


	//   ....[74]....
        /*0a48*/ 	.word	0x0001c560


	//   ....[75]....
        /*0a4c*/ 	.word	0x0001c590


	//   ....[76]....
        /*0a50*/ 	.word	0x0001c5c0


	//   ....[77]....
        /*0a54*/ 	.word	0x0001c740


	//   ....[78]....
        /*0a58*/ 	.word	0x0001c770


	//   ....[79]....
        /*0a5c*/ 	.word	0x0001c7a0


	//   ....[80]....
        /*0a60*/ 	.word	0x0001c7d0


	//   ....[81]....
        /*0a64*/ 	.word	0x0001c800


	//   ....[82]....
        /*0a68*/ 	.word	0x0001c830


	//   ....[83]....
        /*0a6c*/ 	.word	0x0001c8e0


	//   ....[84]....
        /*0a70*/ 	.word	0x0001c940


	//   ....[85]....
        /*0a74*/ 	.word	0x0001c9d0


	//   ....[86]....
        /*0a78*/ 	.word	0x0001dc20


	//   ....[87]....
        /*0a7c*/ 	.word	0x0001fb90


	//   ....[88]....
        /*0a80*/ 	.word	0x000207c0


	//   ....[89]....
        /*0a84*/ 	.word	0x000207e0


	//   ....[90]....
        /*0a88*/ 	.word	0x000208b0


	//   ....[91]....
        /*0a8c*/ 	.word	0x000208c0


	//   ....[92]....
        /*0a90*/ 	.word	0x00020960


	//   ....[93]....
        /*0a94*/ 	.word	0x00020970


	//   ....[94]....
        /*0a98*/ 	.word	0x00020a10


	//   ....[95]....
        /*0a9c*/ 	.word	0x00020a20


	//   ....[96]....
        /*0aa0*/ 	.word	0x00020ac0


	//   ....[97]....
        /*0aa4*/ 	.word	0x00020ad0


	//   ....[98]....
        /*0aa8*/ 	.word	0x00020b70


	//   ....[99]....
        /*0aac*/ 	.word	0x00020b80


	//   ....[100]....
        /*0ab0*/ 	.word	0x00020c20


	//   ....[101]....
        /*0ab4*/ 	.word	0x00020c30


	//   ....[102]....
        /*0ab8*/ 	.word	0x00020c80


	//   ....[103]....
        /*0abc*/ 	.word	0x00020cc0


	//   ....[104]....
        /*0ac0*/ 	.word	0x00023dd0


	//   ....[105]....
        /*0ac4*/ 	.word	0x00023e20


	//   ....[106]....
        /*0ac8*/ 	.word	0x00023e50


	//   ....[107]....
        /*0acc*/ 	.word	0x00023e60


	//   ....[108]....
        /*0ad0*/ 	.word	0x00023e90


	//   ....[109]....
        /*0ad4*/ 	.word	0x00023ec0


	//   ....[110]....
        /*0ad8*/ 	.word	0x00023ef0


	//   ....[111]....
        /*0adc*/ 	.word	0x00023f20


	//   ....[112]....
        /*0ae0*/ 	.word	0x000240b0


	//   ....[113]....
        /*0ae4*/ 	.word	0x000240f0


	//   ....[114]....
        /*0ae8*/ 	.word	0x00024120


	//   ....[115]....
        /*0aec*/ 	.word	0x00024150


	//   ....[116]....
        /*0af0*/ 	.word	0x00024180


	//   ....[117]....
        /*0af4*/ 	.word	0x000241b0


	//   ....[118]....
        /*0af8*/ 	.word	0x00024270


	//   ....[119]....
        /*0afc*/ 	.word	0x00024290


	//   ....[120]....
        /*0b00*/ 	.word	0x00024300


	//   ....[121]....
        /*0b04*/ 	.word	0x000249e0


	//   ....[122]....
        /*0b08*/ 	.word	0x00024d50


	//   ....[123]....
        /*0b0c*/ 	.word	0x00024da0


	//   ....[124]....
        /*0b10*/ 	.word	0x00024df0


	//   ....[125]....
        /*0b14*/ 	.word	0x00024e40


	//   ....[126]....
        /*0b18*/ 	.word	0x00024ed0


	//   ....[127]....
        /*0b1c*/ 	.word	0x00024f60


	//   ....[128]....
        /*0b20*/ 	.word	0x00024fb0


	//   ....[129]....
        /*0b24*/ 	.word	0x00025000


	//   ....[130]....
        /*0b28*/ 	.word	0x000250e0


	//   ....[131]....
        /*0b2c*/ 	.word	0x00025130


	//   ....[132]....
        /*0b30*/ 	.word	0x00025180


	//   ....[133]....
        /*0b34*/ 	.word	0x000251d0


	//   ....[134]....
        /*0b38*/ 	.word	0x00025280


	//   ....[135]....
        /*0b3c*/ 	.word	0x00025310


	//   ....[136]....
        /*0b40*/ 	.word	0x00025370


	//   ....[137]....
        /*0b44*/ 	.word	0x000253d0


	//   ....[138]....
        /*0b48*/ 	.word	0x000257e0


	//   ....[139]....
        /*0b4c*/ 	.word	0x00025ae0


	//   ....[140]....
        /*0b50*/ 	.word	0x00025c60


	//   ....[141]....
        /*0b54*/ 	.word	0x00025cb0


	//   ....[142]....
        /*0b58*/ 	.word	0x00025e30


	//   ....[143]....
        /*0b5c*/ 	.word	0x00025e80


	//   ....[144]....
        /*0b60*/ 	.word	0x00025fb0


	//   ....[145]....
        /*0b64*/ 	.word	0x00026000


	//   ....[146]....
        /*0b68*/ 	.word	0x00026130


	//   ....[147]....
        /*0b6c*/ 	.word	0x00026180


	//   ....[148]....
        /*0b70*/ 	.word	0x000262b0


	//   ....[149]....
        /*0b74*/ 	.word	0x00026300


	//   ....[150]....
        /*0b78*/ 	.word	0x00026430


	//   ....[151]....
        /*0b7c*/ 	.word	0x00026480


	//   ....[152]....
        /*0b80*/ 	.word	0x000265b0


	//   ....[153]....
        /*0b84*/ 	.word	0x00026600


	//   ....[154]....
        /*0b88*/ 	.word	0x00026710


	//   ....[155]....
        /*0b8c*/ 	.word	0x00026760


	//   ....[156]....
        /*0b90*/ 	.word	0x00026a90


	//   ....[157]....
        /*0b94*/ 	.word	0x00026b40


	//   ....[158]....
        /*0b98*/ 	.word	0x00026c50


	//   ....[159]....
        /*0b9c*/ 	.word	0x00026ce0


	//   ....[160]....
        /*0ba0*/ 	.word	0x00026d60


	//   ....[161]....
        /*0ba4*/ 	.word	0x00026de0


	//   ....[162]....
        /*0ba8*/ 	.word	0x00026e60


	//   ....[163]....
        /*0bac*/ 	.word	0x00026ef0


	//   ....[164]....
        /*0bb0*/ 	.word	0x00026f90


	//   ....[165]....
        /*0bb4*/ 	.word	0x00027060


	//   ....[166]....
        /*0bb8*/ 	.word	0x000270e0


	//   ....[167]....
        /*0bbc*/ 	.word	0x00027160


	//   ....[168]....
        /*0bc0*/ 	.word	0x000271e0


	//   ....[169]....
        /*0bc4*/ 	.word	0x00027270


	//   ....[170]....
        /*0bc8*/ 	.word	0x000272f0


	//   ....[171]....
        /*0bcc*/ 	.word	0x00027390


	//   ....[172]....
        /*0bd0*/ 	.word	0x00027420


	//   ....[173]....
        /*0bd4*/ 	.word	0x00027550


	//----- nvinfo : EIATTR_REG_RECONFIG
	.align		4
.L_827:
        /*0bd8*/ 	.byte	0x01, 0x54
	.zero		2


	//----- nvinfo : EIATTR_SYSCALL_OFFSETS
	.align		4
        /*0bdc*/ 	.byte	0x04, 0x46
        /*0bde*/ 	.short	(.L_829 - .L_828)


	//   ....[0]....
.L_828:
        /*0be0*/ 	.word	0x00002130


	//   ....[1]....
        /*0be4*/ 	.word	0x00002330


	//   ....[2]....
        /*0be8*/ 	.word	0x00004d90


	//   ....[3]....
        /*0bec*/ 	.word	0x000050f0


	//   ....[4]....
        /*0bf0*/ 	.word	0x0001f7c0


	//   ....[5]....
        /*0bf4*/ 	.word	0x0001f910


	//   ....[6]....
        /*0bf8*/ 	.word	0x0001fa00


	//   ....[7]....
        /*0bfc*/ 	.word	0x00020320


	//----- nvinfo : EIATTR_MBARRIER_INSTR_OFFSETS
	.align		4
.L_829:
        /*0c00*/ 	.byte	0x04, 0x39
        /*0c02*/ 	.short	(.L_831 - .L_830)


	//   ....[0]....
.L_830:
        /*0c04*/ 	.word	0x00000360
        /*0c08*/ 	.word	0x000000ff
        /*0c0c*/ 	.word	0x00030800
        /*0c10*/ 	.short	0x0100
        /*0c12*/ 	.byte	0x08
	.zero		1


	//   ....[1]....
        /*0c14*/ 	.word	0x00000370
        /*0c18*/ 	.word	0x000000ff
        /*0c1c*/ 	.word	0x00030820
        /*0c20*/ 	.short	0x0100
        /*0c22*/ 	.byte	0x08
	.zero		1


	//   ....[2]....
        /*0c24*/ 	.word	0x00000460
        /*0c28*/ 	.word	0x000000ff
        /*0c2c*/ 	.word	0x00030830
        /*0c30*/ 	.short	0x0100
        /*0c32*/ 	.byte	0x08
	.zero		1


	//   ....[3]....
        /*0c34*/ 	.word	0x00000470
        /*0c38*/ 	.word	0x000000ff
        /*0c3c*/ 	.word	0x00030840
        /*0c40*/ 	.short	0x0100
        /*0c42*/ 	.byte	0x08
	.zero		1


	//   ....[4]....
        /*0c44*/ 	.word	0x00000480
        /*0c48*/ 	.word	0x000000ff
        /*0c4c*/ 	.word	0x00030838
        /*0c50*/ 	.short	0x0100
        /*0c52*/ 	.byte	0x08
	.zero		1


	//   ....[5]....
        /*0c54*/ 	.word	0x00000490
        /*0c58*/ 	.word	0x000000ff
        /*0c5c*/ 	.word	0x00030848
        /*0c60*/ 	.short	0x0100
        /*0c62*/ 	.byte	0x08
	.zero		1


	//   ....[6]....
        /*0c64*/ 	.word	0x000005c0
        /*0c68*/ 	.word	0x000000ff
        /*0c6c*/ 	.word	0x00030850
        /*0c70*/ 	.short	0x0100
        /*0c72*/ 	.byte	0x08
	.zero		1


	//   ....[7]....
        /*0c74*/ 	.word	0x000005d0
        /*0c78*/ 	.word	0x000000ff
        /*0c7c*/ 	.word	0x00030860
        /*0c80*/ 	.short	0x0100
        /*0c82*/ 	.byte	0x08
	.zero		1


	//   ....[8]....
        /*0c84*/ 	.word	0x000005e0
        /*0c88*/ 	.word	0x000000ff
        /*0c8c*/ 	.word	0x00030858
        /*0c90*/ 	.short	0x0100
        /*0c92*/ 	.byte	0x08
	.zero		1


	//   ....[9]....
        /*0c94*/ 	.word	0x000005f0
        /*0c98*/ 	.word	0x000000ff
        /*0c9c*/ 	.word	0x00030868
        /*0ca0*/ 	.short	0x0100
        /*0ca2*/ 	.byte	0x08
	.zero		1


	//   ....[10]....
        /*0ca4*/ 	.word	0x000006e0
        /*0ca8*/ 	.word	0x000000ff
        /*0cac*/ 	.word	0x00030870
        /*0cb0*/ 	.short	0x0100
        /*0cb2*/ 	.byte	0x06
	.zero		1


	//   ....[11]....
        /*0cb4*/ 	.word	0x000006f0
        /*0cb8*/ 	.word	0x000000ff
        /*0cbc*/ 	.word	0x00030880
        /*0cc0*/ 	.short	0x0100
        /*0cc2*/ 	.byte	0x06
	.zero		1


	//   ....[12]....
        /*0cc4*/ 	.word	0x00000700
        /*0cc8*/ 	.word	0x000000ff
        /*0ccc*/ 	.word	0x00030878
        /*0cd0*/ 	.short	0x0100
        /*0cd2*/ 	.byte	0x06
	.zero		1


	//   ....[13]....
        /*0cd4*/ 	.word	0x00000710
        /*0cd8*/ 	.word	0x000000ff
        /*0cdc*/ 	.word	0x00030888
        /*0ce0*/ 	.short	0x0100
        /*0ce2*/ 	.byte	0x06
	.zero		1


	//   ....[14]....
        /*0ce4*/ 	.word	0x00000840
        /*0ce8*/ 	.word	0x000000ff
        /*0cec*/ 	.word	0x00030890
        /*0cf0*/ 	.short	0x0100
        /*0cf2*/ 	.byte	0x08
	.zero		1


	//   ....[15]....
        /*0cf4*/ 	.word	0x00000850
        /*0cf8*/ 	.word	0x000000ff
        /*0cfc*/ 	.word	0x000308a0
        /*0d00*/ 	.short	0x0100
        /*0d02*/ 	.byte	0x08
	.zero		1


	//   ....[16]....
        /*0d04*/ 	.word	0x00000860
        /*0d08*/ 	.word	0x000000ff
        /*0d0c*/ 	.word	0x00030898
        /*0d10*/ 	.short	0x0100
        /*0d12*/ 	.byte	0x08
	.zero		1


	//   ....[17]....
        /*0d14*/ 	.word	0x00000870
        /*0d18*/ 	.word	0x000000ff
        /*0d1c*/ 	.word	0x000308a8
        /*0d20*/ 	.short	0x0100
        /*0d22*/ 	.byte	0x08
	.zero		1


	//   ....[18]....
        /*0d24*/ 	.word	0x000009a0
        /*0d28*/ 	.word	0x000000ff
        /*0d2c*/ 	.word	0x000308b0
        /*0d30*/ 	.short	0x0100
        /*0d32*/ 	.byte	0x08
	.zero		1


	//   ....[19]....
        /*0d34*/ 	.word	0x000009b0
        /*0d38*/ 	.word	0x000000ff
        /*0d3c*/ 	.word	0x000308c0
        /*0d40*/ 	.short	0x0100
        /*0d42*/ 	.byte	0x08
	.zero		1


	//   ....[20]....
        /*0d44*/ 	.word	0x000009c0
        /*0d48*/ 	.word	0x000000ff
        /*0d4c*/ 	.word	0x000308b8
        /*0d50*/ 	.short	0x0100
        /*0d52*/ 	.byte	0x08
	.zero		1


	//   ....[21]....
        /*0d54*/ 	.word	0x000009d0
        /*0d58*/ 	.word	0x000000ff
        /*0d5c*/ 	.word	0x000308c8
        /*0d60*/ 	.short	0x0100
        /*0d62*/ 	.byte	0x08
	.zero		1


	//   ....[22]....
        /*0d64*/ 	.word	0x00003d40
        /*0d68*/ 	.word	0x00000031
        /*0d6c*/ 	.word	0x000308b0
        /*0d70*/ 	.short	0x010a
        /*0d72*/ 	.byte	0x3f
	.zero		1


	//   ....[23]....
        /*0d74*/ 	.word	0x00004320
        /*0d78*/ 	.word	0x00000008
        /*0d7c*/ 	.word	0x00000000
        /*0d80*/ 	.short	0x0101
        /*0d82*/ 	.byte	0x3f
	.zero		1


	//   ....[24]....
        /*0d84*/ 	.word	0x00004e40
        /*0d88*/ 	.word	0x00000003
        /*0d8c*/ 	.word	0x00030800
        /*0d90*/ 	.short	0x010a
        /*0d92*/ 	.byte	0x3f
	.zero		1


	//   ....[25]....
        /*0d94*/ 	.word	0x00004e90
        /*0d98*/ 	.word	0x00000003
        /*0d9c*/ 	.word	0x00030800
        /*0da0*/ 	.short	0x010a
        /*0da2*/ 	.byte	0x3f
	.zero		1


	//   ....[26]....
        /*0da4*/ 	.word	0x00006370
        /*0da8*/ 	.word	0x000000ff
        /*0dac*/ 	.word	0x00030800
        /*0db0*/ 	.short	0x010a
        /*0db2*/ 	.byte	0x27
	.zero		1


	//   ....[27]....
        /*0db4*/ 	.word	0x00009920
        /*0db8*/ 	.word	0x000000ff
        /*0dbc*/ 	.word	0x00030800
        /*0dc0*/ 	.short	0x010a
        /*0dc2*/ 	.byte	0x27
	.zero		1


	//   ....[28]....
        /*0dc4*/ 	.word	0x0000c440
        /*0dc8*/ 	.word	0x00000049
        /*0dcc*/ 	.word	0x00030830
        /*0dd0*/ 	.short	0x010a
        /*0dd2*/ 	.byte	0x3f
	.zero		1


	//   ....[29]....
        /*0dd4*/ 	.word	0x0000c4b0
        /*0dd8*/ 	.word	0x00000049
        /*0ddc*/ 	.word	0x00030830
        /*0de0*/ 	.short	0x010a
        /*0de2*/ 	.byte	0x3f
	.zero		1


	//   ....[30]....
        /*0de4*/ 	.word	0x0000cf10
        /*0de8*/ 	.word	0x00000000
        /*0dec*/ 	.word	0x00000000
        /*0df0*/ 	.short	0x0101
        /*0df2*/ 	.byte	0x3f
	.zero		1


	//   ....[31]....
        /*0df4*/ 	.word	0x0000f740
        /*0df8*/ 	.word	0x000000ff
        /*0dfc*/ 	.word	0x00030830
        /*0e00*/ 	.short	0x010a
        /*0e02*/ 	.byte	0x07
	.zero		1


	//   ....[32]....
        /*0e04*/ 	.word	0x0000f780
        /*0e08*/ 	.word	0x000000ff
        /*0e0c*/ 	.word	0x00030830
        /*0e10*/ 	.short	0x010a
        /*0e12*/ 	.byte	0x07
	.zero		1


	//   ....[33]....
        /*0e14*/ 	.word	0x00010220
        /*0e18*/ 	.word	0x000000ff
        /*0e1c*/ 	.word	0x00030850
        /*0e20*/ 	.short	0x010a
        /*0e22*/ 	.byte	0x06
	.zero		1


	//   ....[34]....
        /*0e24*/ 	.word	0x00010260
        /*0e28*/ 	.word	0x000000ff
        /*0e2c*/ 	.word	0x00030850
        /*0e30*/ 	.short	0x010a
        /*0e32*/ 	.byte	0x06
	.zero		1


	//   ....[35]....
        /*0e34*/ 	.word	0x00010c10
        /*0e38*/ 	.word	0x00000078
        /*0e3c*/ 	.word	0x00000000
        /*0e40*/ 	.short	0x0101
        /*0e42*/ 	.byte	0x3f
	.zero		1


	//   ....[36]....
        /*0e44*/ 	.word	0x000126f0
        /*0e48*/ 	.word	0x0000000b
        /*0e4c*/ 	.word	0x00000000
        /*0e50*/ 	.short	0x0101
        /*0e52*/ 	.byte	0x3f
	.zero		1


	//   ....[37]....
        /*0e54*/ 	.word	0x00012fc0
        /*0e58*/ 	.word	0x000000ff
        /*0e5c*/ 	.word	0x00030830
        /*0e60*/ 	.short	0x010a
        /*0e62*/ 	.byte	0x06
	.zero		1


	//   ....[38]....
        /*0e64*/ 	.word	0x00013000
        /*0e68*/ 	.word	0x000000ff
        /*0e6c*/ 	.word	0x00030830
        /*0e70*/ 	.short	0x010a
        /*0e72*/ 	.byte	0x06
	.zero		1


	//   ....[39]....
        /*0e74*/ 	.word	0x00013aa0
        /*0e78*/ 	.word	0x000000ff
        /*0e7c*/ 	.word	0x00030850
        /*0e80*/ 	.short	0x010a
        /*0e82*/ 	.byte	0x0b
	.zero		1


	//   ....[40]....
        /*0e84*/ 	.word	0x00013ae0
        /*0e88*/ 	.word	0x000000ff
        /*0e8c*/ 	.word	0x00030850
        /*0e90*/ 	.short	0x010a
        /*0e92*/ 	.byte	0x0b
	.zero		1


	//   ....[41]....
        /*0e94*/ 	.word	0x00014e00
        /*0e98*/ 	.word	0x0000000d
        /*0e9c*/ 	.word	0x00000000
        /*0ea0*/ 	.short	0x0101
        /*0ea2*/ 	.byte	0x3f
	.zero		1


	//   ....[42]....
        /*0ea4*/ 	.word	0x00014e70
        /*0ea8*/ 	.word	0x0000007b
        /*0eac*/ 	.word	0x00000000
        /*0eb0*/ 	.short	0x0101
        /*0eb2*/ 	.byte	0x3f
	.zero		1


	//   ....[43]....
        /*0eb4*/ 	.word	0x00015420
        /*0eb8*/ 	.word	0x000000ff
        /*0ebc*/ 	.word	0x00030830
        /*0ec0*/ 	.short	0x010a
        /*0ec2*/ 	.byte	0x06
	.zero		1


	//   ....[44]....
        /*0ec4*/ 	.word	0x00015460
        /*0ec8*/ 	.word	0x000000ff
        /*0ecc*/ 	.word	0x00030830
        /*0ed0*/ 	.short	0x010a
        /*0ed2*/ 	.byte	0x06
	.zero		1


	//   ....[45]....
        /*0ed4*/ 	.word	0x00015f00
        /*0ed8*/ 	.word	0x000000ff
        /*0edc*/ 	.word	0x00030850
        /*0ee0*/ 	.short	0x010a
        /*0ee2*/ 	.byte	0x0b
	.zero		1


	//   ....[46]....
        /*0ee4*/ 	.word	0x00015f40
        /*0ee8*/ 	.word	0x000000ff
        /*0eec*/ 	.word	0x00030850
        /*0ef0*/ 	.short	0x010a
        /*0ef2*/ 	.byte	0x0b
	.zero		1


	//   ....[47]....
        /*0ef4*/ 	.word	0x000168f0
        /*0ef8*/ 	.word	0x00000078
        /*0efc*/ 	.word	0x00000000
        /*0f00*/ 	.short	0x0101
        /*0f02*/ 	.byte	0x3f
	.zero		1


	//   ....[48]....
        /*0f04*/ 	.word	0x00018310
        /*0f08*/ 	.word	0x0000000f
        /*0f0c*/ 	.word	0x00000000
        /*0f10*/ 	.short	0x0101
        /*0f12*/ 	.byte	0x3f
	.zero		1


	//   ....[49]....
        /*0f14*/ 	.word	0x00018f10
        /*0f18*/ 	.word	0x000000ff
        /*0f1c*/ 	.word	0x00030850
        /*0f20*/ 	.short	0x010a
        /*0f22*/ 	.byte	0x05
	.zero		1


	//   ....[50]....
        /*0f24*/ 	.word	0x00018f50
        /*0f28*/ 	.word	0x000000ff
        /*0f2c*/ 	.word	0x00030850
        /*0f30*/ 	.short	0x010a
        /*0f32*/ 	.byte	0x05
	.zero		1


	//   ....[51]....
        /*0f34*/ 	.word	0x00019710
        /*0f38*/ 	.word	0x0000000b
        /*0f3c*/ 	.word	0x00000000
        /*0f40*/ 	.short	0x0101
        /*0f42*/ 	.byte	0x3f
	.zero		1


	//   ....[52]....
        /*0f44*/ 	.word	0x0001afd0
        /*0f48*/ 	.word	0x000000ff
        /*0f4c*/ 	.word	0x00000000
        /*0f50*/ 	.short	0x0101
        /*0f52*/ 	.byte	0x04
	.zero		1


	//   ....[53]....
        /*0f54*/ 	.word	0x0001dd10
        /*0f58*/ 	.word	0x00000006
        /*0f5c*/ 	.word	0x00030820
        /*0f60*/ 	.short	0x010a
        /*0f62*/ 	.byte	0x3f
	.zero		1


	//   ....[54]....
        /*0f64*/ 	.word	0x0001de00
        /*0f68*/ 	.word	0x00000007
        /*0f6c*/ 	.word	0x000308a0
        /*0f70*/ 	.short	0x010a
        /*0f72*/ 	.byte	0x3f
	.zero		1


	//   ....[55]....
        /*0f74*/ 	.word	0x0001e240
        /*0f78*/ 	.word	0x00000007
        /*0f7c*/ 	.word	0x000308c0
        /*0f80*/ 	.short	0x010a
        /*0f82*/ 	.byte	0x3f
	.zero		1


	//   ....[56]....
        /*0f84*/ 	.word	0x0001e7d0
        /*0f88*/ 	.word	0x00000008
        /*0f8c*/ 	.word	0x000308a0
        /*0f90*/ 	.short	0x010a
        /*0f92*/ 	.byte	0x3f
	.zero		1


	//   ....[57]....
        /*0f94*/ 	.word	0x0001ec00
        /*0f98*/ 	.word	0x00000008
        /*0f9c*/ 	.word	0x000308c0
        /*0fa0*/ 	.short	0x010a
        /*0fa2*/ 	.byte	0x3f
	.zero		1


	//   ....[58]....
        /*0fa4*/ 	.word	0x0001fe30
        /*0fa8*/ 	.word	0x00000000
        /*0fac*/ 	.word	0x00030840
        /*0fb0*/ 	.short	0x010a
        /*0fb2*/ 	.byte	0x3f
	.zero		1


	//   ....[59]....
        /*0fb4*/ 	.word	0x00020de0
        /*0fb8*/ 	.word	0x00000008
        /*0fbc*/ 	.word	0x00030800
        /*0fc0*/ 	.short	0x0107
        /*0fc2*/ 	.byte	0x3f
	.zero		1


	//   ....[60]....
        /*0fc4*/ 	.word	0x00020ee0
        /*0fc8*/ 	.word	0x00000002
        /*0fcc*/ 	.word	0x00030800
        /*0fd0*/ 	.short	0x0101
        /*0fd2*/ 	.byte	0x3f
	.zero		1


	//   ....[61]....
        /*0fd4*/ 	.word	0x00020f00
        /*0fd8*/ 	.word	0x00000002
        /*0fdc*/ 	.word	0x00030820
        /*0fe0*/ 	.short	0x010a
        /*0fe2*/ 	.byte	0x3f
	.zero		1


	//   ....[62]....
        /*0fe4*/ 	.word	0x00021290
        /*0fe8*/ 	.word	0x00000003
        /*0fec*/ 	.word	0x00030840
        /*0ff0*/ 	.short	0x010a
        /*0ff2*/ 	.byte	0x3f
	.zero		1


	//   ....[63]....
        /*0ff4*/ 	.word	0x00021750
        /*0ff8*/ 	.word	0x00000002
        /*0ffc*/ 	.word	0x00030860
        /*1000*/ 	.short	0x010a
        /*1002*/ 	.byte	0x3f
	.zero		1


	//   ....[64]....
        /*1004*/ 	.word	0x00021f50
        /*1008*/ 	.word	0x00000003
        /*100c*/ 	.word	0x00030840
        /*1010*/ 	.short	0x010a
        /*1012*/ 	.byte	0x3f
	.zero		1


	//   ....[65]....
        /*1014*/ 	.word	0x00022410
        /*1018*/ 	.word	0x00000002
        /*101c*/ 	.word	0x00030860
        /*1020*/ 	.short	0x010a
        /*1022*/ 	.byte	0x3f
	.zero		1


	//   ....[66]....
        /*1024*/ 	.word	0x00022b60
        /*1028*/ 	.word	0x00000003
        /*102c*/ 	.word	0x00030840
        /*1030*/ 	.short	0x010a
        /*1032*/ 	.byte	0x3f
	.zero		1


	//   ....[67]....
        /*1034*/ 	.word	0x00023010
        /*1038*/ 	.word	0x00000002
        /*103c*/ 	.word	0x00030860
        /*1040*/ 	.short	0x010a
        /*1042*/ 	.byte	0x3f
	.zero		1


	//   ....[68]....
        /*1044*/ 	.word	0x000236e0
        /*1048*/ 	.word	0x00000000
        /*104c*/ 	.word	0x00030860
        /*1050*/ 	.short	0x010a
        /*1052*/ 	.byte	0x3f
	.zero		1


	//   ....[69]....
        /*1054*/ 	.word	0x00024960
        /*1058*/ 	.word	0x00000000
        /*105c*/ 	.word	0x00030820
        /*1060*/ 	.short	0x010a
        /*1062*/ 	.byte	0x3f
	.zero		1


	//   ....[70]....
        /*1064*/ 	.word	0x00024b40
        /*1068*/ 	.word	0x00000006
        /*106c*/ 	.word	0x00000000
        /*1070*/ 	.short	0x010a
        /*1072*/ 	.byte	0x3f
	.zero		1


	//   ....[71]....
        /*1074*/ 	.word	0x00024bb0
        /*1078*/ 	.word	0x00000007
        /*107c*/ 	.word	0x00000000
        /*1080*/ 	.short	0x010a
        /*1082*/ 	.byte	0x3f
	.zero		1


	//   ....[72]....
        /*1084*/ 	.word	0x00024c20
        /*1088*/ 	.word	0x00000004
        /*108c*/ 	.word	0x00000000
        /*1090*/ 	.short	0x010a
        /*1092*/ 	.byte	0x3f
	.zero		1


	//   ....[73]....
        /*1094*/ 	.word	0x00024c50
        /*1098*/ 	.word	0x00000003
        /*109c*/ 	.word	0x00000000
        /*10a0*/ 	.short	0x010a
        /*10a2*/ 	.byte	0x3f
	.zero		1


	//   ....[74]....
        /*10a4*/ 	.word	0x00024cb0
        /*10a8*/ 	.word	0x00000031
        /*10ac*/ 	.word	0x000308b0
        /*10b0*/ 	.short	0x010a
        /*10b2*/ 	.byte	0x3f
	.zero		1


	//   ....[75]....
        /*10b4*/ 	.word	0x00025040
        /*10b8*/ 	.word	0x00000005
        /*10bc*/ 	.word	0x00030800
        /*10c0*/ 	.short	0x010a
        /*10c2*/ 	.byte	0x3f
	.zero		1


	//   ....[76]....
        /*10c4*/ 	.word	0x00025410
        /*10c8*/ 	.word	0x0000003d
        /*10cc*/ 	.word	0x00030800
        /*10d0*/ 	.short	0x010a
        /*10d2*/ 	.byte	0x3f
	.zero		1


	//   ....[77]....
        /*10d4*/ 	.word	0x00025460
        /*10d8*/ 	.word	0x00000049
        /*10dc*/ 	.word	0x00030830
        /*10e0*/ 	.short	0x010a
        /*10e2*/ 	.byte	0x3f
	.zero		1


	//   ....[78]....
        /*10e4*/ 	.word	0x000254c0
        /*10e8*/ 	.word	0x0000000b
        /*10ec*/ 	.word	0x00030830
        /*10f0*/ 	.short	0x010a
        /*10f2*/ 	.byte	0x3f
	.zero		1


	//   ....[79]....
        /*10f4*/ 	.word	0x00025520
        /*10f8*/ 	.word	0x00000002
        /*10fc*/ 	.word	0x00030850
        /*1100*/ 	.short	0x010a
        /*1102*/ 	.byte	0x3f
	.zero		1


	//   ....[80]....
        /*1104*/ 	.word	0x00025580
        /*1108*/ 	.word	0x00000004
        /*110c*/ 	.word	0x00030830
        /*1110*/ 	.short	0x010a
        /*1112*/ 	.byte	0x3f
	.zero		1


	//   ....[81]....
        /*1114*/ 	.word	0x000255e0
        /*1118*/ 	.word	0x00000002
        /*111c*/ 	.word	0x00030850
        /*1120*/ 	.short	0x010a
        /*1122*/ 	.byte	0x3f
	.zero		1


	//   ....[82]....
        /*1124*/ 	.word	0x00025640
        /*1128*/ 	.word	0x00000004
        /*112c*/ 	.word	0x00030830
        /*1130*/ 	.short	0x010a
        /*1132*/ 	.byte	0x3f
	.zero		1


	//   ....[83]....
        /*1134*/ 	.word	0x000256a0
        /*1138*/ 	.word	0x00000002
        /*113c*/ 	.word	0x00030850
        /*1140*/ 	.short	0x010a
        /*1142*/ 	.byte	0x3f
	.zero		1


	//   ....[84]....
        /*1144*/ 	.word	0x00025700
        /*1148*/ 	.word	0x00000007
        /*114c*/ 	.word	0x00030850
        /*1150*/ 	.short	0x010a
        /*1152*/ 	.byte	0x3f
	.zero		1


	//   ....[85]....
        /*1154*/ 	.word	0x000258c0
        /*1158*/ 	.word	0x00000005
        /*115c*/ 	.word	0x00030820
        /*1160*/ 	.short	0x010a
        /*1162*/ 	.byte	0x3f
	.zero		1


	//   ....[86]....
        /*1164*/ 	.word	0x00025910
        /*1168*/ 	.word	0x00000007
        /*116c*/ 	.word	0x000308a0
        /*1170*/ 	.short	0x010a
        /*1172*/ 	.byte	0x3f
	.zero		1


	//   ....[87]....
        /*1174*/ 	.word	0x00025960
        /*1178*/ 	.word	0x00000007
        /*117c*/ 	.word	0x000308c0
        /*1180*/ 	.short	0x010a
        /*1182*/ 	.byte	0x3f
	.zero		1


	//   ....[88]....
        /*1184*/ 	.word	0x000259b0
        /*1188*/ 	.word	0x00000008
        /*118c*/ 	.word	0x000308a0
        /*1190*/ 	.short	0x010a
        /*1192*/ 	.byte	0x3f
	.zero		1


	//   ....[89]....
        /*1194*/ 	.word	0x00025a00
        /*1198*/ 	.word	0x00000008
        /*119c*/ 	.word	0x000308c0
        /*11a0*/ 	.short	0x010a
        /*11a2*/ 	.byte	0x3f
	.zero		1


	//   ....[90]....
        /*11a4*/ 	.word	0x00025ba0
        /*11a8*/ 	.word	0x00000000
        /*11ac*/ 	.word	0x00030840
        /*11b0*/ 	.short	0x010a
        /*11b2*/ 	.byte	0x3f
	.zero		1


	//   ....[91]....
        /*11b4*/ 	.word	0x000267b0
        /*11b8*/ 	.word	0x00000002
        /*11bc*/ 	.word	0x00030820
        /*11c0*/ 	.short	0x010a
        /*11c2*/ 	.byte	0x3f
	.zero		1


	//   ....[92]....
        /*11c4*/ 	.word	0x00026800
        /*11c8*/ 	.word	0x00000003
        /*11cc*/ 	.word	0x00030840
        /*11d0*/ 	.short	0x010a
        /*11d2*/ 	.byte	0x3f
	.zero		1


	//   ....[93]....
        /*11d4*/ 	.word	0x00026850
        /*11d8*/ 	.word	0x00000002
        /*11dc*/ 	.word	0x00030860
        /*11e0*/ 	.short	0x010a
        /*11e2*/ 	.byte	0x3f
	.zero		1


	//   ....[94]....
        /*11e4*/ 	.word	0x000268a0
        /*11e8*/ 	.word	0x00000003
        /*11ec*/ 	.word	0x00030840
        /*11f0*/ 	.short	0x010a
        /*11f2*/ 	.byte	0x3f
	.zero		1


	//   ....[95]....
        /*11f4*/ 	.word	0x000268f0
        /*11f8*/ 	.word	0x00000002
        /*11fc*/ 	.word	0x00030860
        /*1200*/ 	.short	0x010a
        /*1202*/ 	.byte	0x3f
	.zero		1


	//   ....[96]....
        /*1204*/ 	.word	0x00026940
        /*1208*/ 	.word	0x00000003
        /*120c*/ 	.word	0x00030840
        /*1210*/ 	.short	0x010a
        /*1212*/ 	.byte	0x3f
	.zero		1


	//   ....[97]....
        /*1214*/ 	.word	0x00026990
        /*1218*/ 	.word	0x00000002
        /*121c*/ 	.word	0x00030860
        /*1220*/ 	.short	0x010a
        /*1222*/ 	.byte	0x3f
	.zero		1


	//   ....[98]....
        /*1224*/ 	.word	0x000269e0
        /*1228*/ 	.word	0x00000000
        /*122c*/ 	.word	0x00030860
        /*1230*/ 	.short	0x010a
        /*1232*/ 	.byte	0x3f
	.zero		1


	//   ....[99]....
        /*1234*/ 	.word	0x00027470
        /*1238*/ 	.word	0x00000000
        /*123c*/ 	.word	0x00030820
        /*1240*/ 	.short	0x010a
        /*1242*/ 	.byte	0x3f
	.zero		1


	//   ....[100]....
        /*1244*/ 	.word	0x00027610
        /*1248*/ 	.word	0x00000006
        /*124c*/ 	.word	0x00000000
        /*1250*/ 	.short	0x010a
        /*1252*/ 	.byte	0x3f
	.zero		1


	//   ....[101]....
        /*1254*/ 	.word	0x00027660
        /*1258*/ 	.word	0x00000007
        /*125c*/ 	.word	0x00000000
        /*1260*/ 	.short	0x010a
        /*1262*/ 	.byte	0x3f
	.zero		1


	//   ....[102]....
        /*1264*/ 	.word	0x000276b0
        /*1268*/ 	.word	0x00000004
        /*126c*/ 	.word	0x00000000
        /*1270*/ 	.short	0x010a
        /*1272*/ 	.byte	0x3f
	.zero		1


	//   ....[103]....
        /*1274*/ 	.word	0x000289d0
        /*1278*/ 	.word	0x0000000a
        /*127c*/ 	.word	0x00000000
        /*1280*/ 	.short	0x010a
        /*1282*/ 	.byte	0x3f
	.zero		1


	//   ....[104]....
        /*1284*/ 	.word	0x0002d060
        /*1288*/ 	.word	0x0000004a
        /*128c*/ 	.word	0x00000000
        /*1290*/ 	.short	0x010a
        /*1292*/ 	.byte	0x3f
	.zero		1


	//   ....[105]....
        /*1294*/ 	.word	0x000313e0
        /*1298*/ 	.word	0x0000000a
        /*129c*/ 	.word	0x00000000
        /*12a0*/ 	.short	0x010a
        /*12a2*/ 	.byte	0x3f
	.zero		1


	//   ....[106]....
        /*12a4*/ 	.word	0x000320a0
        /*12a8*/ 	.word	0x0000000a
        /*12ac*/ 	.word	0x00000000
        /*12b0*/ 	.short	0x0101
        /*12b2*/ 	.byte	0x3f
	.zero		1


	//   ....[107]....
        /*12b4*/ 	.word	0x000320d0
        /*12b8*/ 	.word	0x0000000a
        /*12bc*/ 	.word	0x00000000
        /*12c0*/ 	.short	0x010a
        /*12c2*/ 	.byte	0x3f
	.zero		1


	//   ....[108]....
        /*12c4*/ 	.word	0x00032120
        /*12c8*/ 	.word	0x0000004a
        /*12cc*/ 	.word	0x00000000
        /*12d0*/ 	.short	0x010a
        /*12d2*/ 	.byte	0x3f
	.zero		1


	//   ....[109]....
        /*12d4*/ 	.word	0x00032170
        /*12d8*/ 	.word	0x0000000a
        /*12dc*/ 	.word	0x00000000
        /*12e0*/ 	.short	0x010a
        /*12e2*/ 	.byte	0x3f
	.zero		1


	//----- nvinfo : EIATTR_NUM_MBARRIERS
	.align		4
.L_831:
        /*12e4*/ 	.byte	0x03, 0x38
        /*12e6*/ 	.short	0x0016


	//----- nvinfo : EIATTR_EXIT_INSTR_OFFSETS
	.align		4
        /*12e8*/ 	.byte	0x04, 0x1c
        /*12ea*/ 	.short	(.L_833 - .L_832)


	//   ....[0]....
.L_832:
        /*12ec*/ 	.word	0x00000b60


	//   ....[1]....
        /*12f0*/ 	.word	0x0001c280


	//   ....[2]....
        /*12f4*/ 	.word	0x00024ca0


	//----- nvinfo : EIATTR_MAX_THREADS
	.align		4
.L_833:
        /*12f8*/ 	.byte	0x04, 0x05
        /*12fa*/ 	.short	(.L_835 - .L_834)
.L_834:
        /*12fc*/ 	.word	0x00000180
        /*1300*/ 	.word	0x00000001
        /*1304*/ 	.word	0x00000001


	//----- nvinfo : EIATTR_CRS_STACK_SIZE
	.align		4
.L_835:
        /*1308*/ 	.byte	0x04, 0x1e
        /*130a*/ 	.short	(.L_837 - .L_836)
.L_836:
        /*130c*/ 	.word	0x00000000


	//----- nvinfo : EIATTR_CBANK_PARAM_SIZE
	.align		4
.L_837:
        /*1310*/ 	.byte	0x03, 0x19
        /*1312*/ 	.short	0x0af0


	//----- nvinfo : EIATTR_PARAM_CBANK
	.align		4
        /*1314*/ 	.byte	0x04, 0x0a
        /*1316*/ 	.short	(.L_839 - .L_838)
	.align		4
.L_838:
        /*1318*/ 	.word	index@(.nv.constant0._ZN7cutlass13device_kernelIN5flash11enable_sm90INS1_16FlashAttnFwdSm90INS1_25CollectiveMainloopFwdSm90ILi2EN4cute5tupleIJNS5_1CILi1EEES8_S8_EEENS6_IJNS7_ILi128EEENS7_ILi96EEENS7_ILi192EEEEEELi192ENS_10bfloat16_tEfNS_4arch4Sm90ELb0ELb1ELb1ELb1ELb0ELb1ELb0ELb1ELb1ELb1ELb0ELb0EEENS1_21CollectiveEpilogueFwdINS6_IJSA_SC_SB_EEES9_SE_SG_Li256ELb1ELb1ELb0ELb0EEENS1_36VarlenDynamicPersistentTileSchedulerILi128ELi96ELi256ELi128ELb0ELb1ELb1ELb1ELb0ELb1EEEEEEEEEvNT_6ParamsE)
        /*131c*/ 	.short	0x0210
        /*131e*/ 	.short	0x0af0


	//----- nvinfo : EIATTR_SW_WAR
	.align		4
.L_839:
        /*1320*/ 	.byte	0x04, 0x36
        /*1322*/ 	.short	(.L_841 - .L_840)
.L_840:
        /*1324*/ 	.word	0x00000008
.L_841:


//--------------------- .nv.info._ZN7cutlass13device_kernelIN5flash11enable_sm90INS1_16FlashAttnFwdSm90INS1_25CollectiveMainloopFwdSm90ILi2EN4cute5tupleIJNS5_1CILi1EEES8_S8_EEENS6_IJNS7_ILi128EEENS7_ILi112EEENS7_ILi192EEEEEELi192ENS_10bfloat16_tEfNS_4arch4Sm90ELb1ELb0ELb1ELb0ELb0ELb0ELb0ELb1ELb1ELb1ELb0ELb0EEENS1_21CollectiveEpilogueFwdINS6_IJSA_SC_SB_EEES9_SE_SG_Li256ELb0ELb1ELb0ELb0EEENS1_30DynamicPersistentTileSchedulerILi256ELi128ELb0ELb1ELb1EEEEEEEEEvNT_6ParamsE --------------------------
	.section	.nv.info._ZN7cutlass13device_kernelIN5flash11enable_sm90INS1_16FlashAttnFwdSm90INS1_25CollectiveMainloopFwdSm90ILi2EN4cute5tupleIJNS5_1CILi1EEES8_S8_EEENS6_IJNS7_ILi128EEENS7_ILi112EEENS7_ILi192EEEEEELi192ENS_10bfloat16_tEfNS_4arch4Sm90ELb1ELb0ELb1ELb0ELb0ELb0ELb0ELb1ELb1ELb1ELb0ELb0EEENS1_21CollectiveEpilogueFwdINS6_IJSA_SC_SB_EEES9_SE_SG_Li256ELb0ELb1ELb0ELb0EEENS1_30DynamicPersistentTileSchedulerILi256ELi128ELb0ELb1ELb1EEEEEEEEEvNT_6ParamsE,"",@"SHT_CUDA_INFO"
	.sectionflags	@""
	.align	4


	//----- nvinfo : EIATTR_CUDA_API_VERSION
	.align		4
        /*0000*/ 	.byte	0x04, 0x37
        /*0002*/ 	.short	(.L_843 - .L_842)
.L_842:
        /*0004*/ 	.word	0x00000082


	//----- nvinfo : EIATTR_KPARAM_INFO
	.align		4
.L_843:
        /*0008*/ 	.byte	0x04, 0x17
        /*000a*/ 	.short	(.L_845 - .L_844)
.L_844:
        /*000c*/ 	.word	0x00000000
        /*0010*/ 	.short	0x0000
        /*0012*/ 	.short	0x0070
        /*0014*/ 	.byte	0x00, 0xf0, 0x01, 0x2a


	//----- nvinfo : EIATTR_SPARSE_MMA_MASK
	.align		4
.L_845:
        /*0018*/ 	.byte	0x03, 0x50
        /*001a*/ 	.short	0x0000


	//----- nvinfo : EIATTR_MAXREG_COUNT
	.align		4
        /*001c*/ 	.byte	0x03, 0x1b
        /*001e*/ 	.short	0x00a8


	//----- nvinfo : EIATTR_NUM_BARRIERS
	.align		4
        /*0020*/ 	.byte	0x02, 0x4c
        /*0022*/ 	.byte	0x09
	.zero		1


	//----- nvinfo : EIATTR_EXTERNS
	.align		4
        /*0024*/ 	.byte	0x04, 0x0f
        /*0026*/ 	.short	(.L_847 - .L_846)


	//   ....[0]....
	.align		4
.L_846:
        /*0028*/ 	.word	index@(__assertfail)


	//----- nvinfo : EIATTR_ANNOTATIONS
	.align		4
.L_847:
        /*002c*/ 	.byte	0x04, 0x55
        /*002e*/ 	.short	(.L_849 - .L_848)


	//   ....[0]....
.L_848:
        /* <DEDUP_REMOVED lines=31> */


	//----- nvinfo : EIATTR_MERCURY_ISA_VERSION
	.align		4
.L_849:
        /*0210*/ 	.byte	0x03, 0x5f
        /*0212*/ 	.short	0x0101


	//----- nvinfo : EIATTR_INT_WARP_WIDE_INSTR_OFFSETS
	.align		4
        /*0214*/ 	.byte	0x04, 0x31
        /*0216*/ 	.short	(.L_851 - .L_850)


	//   ....[0]....
.L_850:
        /*0218*/ 	.word	0x00000120


	//   ....[1]....
        /*021c*/ 	.word	0x00000160


	//   ....[2]....
        /*0220*/ 	.word	0x00000220


	//   ....[3]....
        /*0224*/ 	.word	0x00012aa0


	//   ....[4]....
        /*0228*/ 	.word	0x00012b40


	//   ....[5]....
        /*022c*/ 	.word	0x00016520


	//   ....[6]....
        /*0230*/ 	.word	0x000165c0


	//----- nvinfo : EIATTR_COOP_GROUP_MASK_REGIDS
	.align		4
.L_851:
        /*0234*/ 	.byte	0x04, 0x29
        /*0236*/ 	.short	(.L_853 - .L_852)


	//   ....[0]....
.L_852:
        /*0238*/ 	.word	0xffffffff


	//   ....[1]....
        /*023c*/ 	.word	0xffffffff


	//   ....[2]....
        /*0240*/ 	.word	0xffffffff


	//   ....[3]....
        /*0244*/ 	.word	0xffffffff


	//   ....[4]....
        /*0248*/ 	.word	0xffffffff


	//   ....[5]....
        /*024c*/ 	.word	0xffffffff


	//   ....[6]....
        /*0250*/ 	.word	0xffffffff


	//   ....[7]....
        /*0254*/ 	.word	0xffffffff


	//   ....[8]....
        /*0258*/ 	.word	0xffffffff


	//   ....[9]....
        /*025c*/ 	.word	0xffffffff


	//   ....[10]....
        /*0260*/ 	.word	0xffffffff


	//   ....[11]....
        /*0264*/ 	.word	0xffffffff


	//   ....[12]....
        /*0268*/ 	.word	0xffffffff


	//   ....[13]....
        /*026c*/ 	.word	0xffffffff


	//   ....[14]....
        /*0270*/ 	.word	0xffffffff


	//   ....[15]....
        /*0274*/ 	.word	0xffffffff


	//   ....[16]....
        /*0278*/ 	.word	0xffffffff


	//   ....[17]....
        /*027c*/ 	.word	0xffffffff


	//   ....[18]....
        /*0280*/ 	.word	0xffffffff


	//   ....[19]....
        /*0284*/ 	.word	0xffffffff


	//   ....[20]....
        /*0288*/ 	.word	0xffffffff


	//   ....[21]....
        /*028c*/ 	.word	0xffffffff


	//   ....[22]....
        /*0290*/ 	.word	0xffffffff


	//   ....[23]....
        /*0294*/ 	.word	0xffffffff


	//   ....[24]....
        /*0298*/ 	.word	0xffffffff


	//   ....[25]....
        /*029c*/ 	.word	0xffffffff


	//   ....[26]....
        /*02a0*/ 	.word	0xffffffff


	//   ....[27]....
        /*02a4*/ 	.word	0xffffffff


	//   ....[28]....
        /*02a8*/ 	.word	0xffffffff


	//   ....[29]....
        /*02ac*/ 	.word	0xffffffff


	//   ....[30]....
        /*02b0*/ 	.word	0xffffffff


	//   ....[31]....
        /*02b4*/ 	.word	0xffffffff


	//   ....[32]....
        /*02b8*/ 	.word	0xffffffff


	//   ....[33]....
        /*02bc*/ 	.word	0xffffffff


	//   ....[34]....
        /*02c0*/ 	.word	0xffffffff


	//   ....[35]....
        /*02c4*/ 	.word	0xffffffff


	//   ....[36]....
        /*02c8*/ 	.word	0xffffffff


	//   ....[37]....
        /*02cc*/ 	.word	0xffffffff


	//   ....[38]....
        /*02d0*/ 	.word	0xffffffff


	//   ....[39]....
        /*02d4*/ 	.word	0xffffffff


	//   ....[40]....
        /*02d8*/ 	.word	0xffffffff


	//   ....[41]....
        /*02dc*/ 	.word	0xffffffff


	//   ....[42]....
        /*02e0*/ 	.word	0xffffffff


	//   ....[43]....
        /*02e4*/ 	.word	0xffffffff


	//   ....[44]....
        /*02e8*/ 	.word	0xffffffff


	//   ....[45]....
        /*02ec*/ 	.word	0xffffffff


	//   ....[46]....
        /*02f0*/ 	.word	0xffffffff


	//   ....[47]....
        /*02f4*/ 	.word	0xffffffff


	//   ....[48]....
        /*02f8*/ 	.word	0xffffffff


	//   ....[49]....
        /*02fc*/ 	.word	0xffffffff


	//   ....[50]....
        /*0300*/ 	.word	0xffffffff


	//   ....[51]....
        /*0304*/ 	.word	0xffffffff


	//   ....[52]....
        /*0308*/ 	.word	0xffffffff


	//   ....[53]....
        /*030c*/ 	.word	0xffffffff


	//   ....[54]....
        /*0310*/ 	.word	0xffffffff


	//   ....[55]....
        /*0314*/ 	.word	0xffffffff


	//   ....[56]....
        /*0318*/ 	.word	0xffffffff


	//   ....[57]....
        /*031c*/ 	.word	0xffffffff


	//   ....[58]....
        /*0320*/ 	.word	0xffffffff


	//   ....[59]....
        /*0324*/ 	.word	0xffffffff


	//   ....[60]....
        /*0328*/ 	.word	0xffffffff


	//   ....[61]....
        /*032c*/ 	.word	0xffffffff


	//   ....[62]....
        /*0330*/ 	.word	0xffffffff


	//   ....[63]....
        /*0334*/ 	.word	0xffffffff


	//   ....[64]....
        /*0338*/ 	.word	0xffffffff


	//   ....[65]....
        /*033c*/ 	.word	0xffffffff


	//   ....[66]....
        /*0340*/ 	.word	0xffffffff


	//   ....[67]....
        /*0344*/ 	.word	0xffffffff


	//   ....[68]....
        /*0348*/ 	.word	0x0500000f


	//   ....[69]....
        /*034c*/ 	.word	0x0500000f


	//   ....[70]....
        /*0350*/ 	.word	0x0500000f


	//   ....[71]....
        /*0354*/ 	.word	0x0500000f


	//   ....[72]....
        /*0358*/ 	.word	0x0500000f


	//   ....[73]....
        /*035c*/ 	.word	0x0500000f


	//   ....[74]....
        /*0360*/ 	.word	0x0500000f


	//   ....[75]....
        /*0364*/ 	.word	0x0500000f


	//   ....[76]....
        /*0368*/ 	.word	0x0500000f


	//   ....[77]....
        /*036c*/ 	.word	0x0500000f


	//   ....[78]....
        /*0370*/ 	.word	0x0500000f


	//   ....[79]....
        /*0374*/ 	.word	0x0500000f


	//   ....[80]....
        /*0378*/ 	.word	0x0500000f


	//   ....[81]....
        /*037c*/ 	.word	0x0500000f


	//   ....[82]....
        /*0380*/ 	.word	0x0500000f


	//   ....[83]....
        /*0384*/ 	.word	0x0500000f


	//   ....[84]....
        /*0388*/ 	.word	0x0500000f


	//   ....[85]....
        /*038c*/ 	.word	0x0500000f


	//   ....[86]....
        /*0390*/ 	.word	0x0500000f


	//----- nvinfo : EIATTR_COOP_GROUP_INSTR_OFFSETS
	.align		4
.L_853:
        /*0394*/ 	.byte	0x04, 0x28
        /*0396*/ 	.short	(.L_855 - .L_854)


	//   ....[0]....
.L_854:
        /*0398*/ 	.word	0x00000060


	//   ....[1]....
        /*039c*/ 	.word	0x00000130


	//   ....[2]....
        /*03a0*/ 	.word	0x00000230


	//   ....[3]....
        /*03a4*/ 	.word	0x000003a0


	//   ....[4]....
        /*03a8*/ 	.word	0x00000500


	//   ....[5]....
        /*03ac*/ 	.word	0x00000620


	//   ....[6]....
        /*03b0*/ 	.word	0x00000780


	//   ....[7]....
        /*03b4*/ 	.word	0x00001580


	//   ....[8]....
        /*03b8*/ 	.word	0x00003fa0


	//   ....[9]....
        /*03bc*/ 	.word	0x00003fe0


	//   ....[10]....
        /*03c0*/ 	.word	0x00004ad0


	//   ....[11]....
        /*03c4*/ 	.word	0x00004ba0


	//   ....[12]....
        /*03c8*/ 	.word	0x00005430


	//   ....[13]....
        /*03cc*/ 	.word	0x000054a0


	//   ....[14]....
        /*03d0*/ 	.word	0x00009040


	//   ....[15]....
        /*03d4*/ 	.word	0x00009070


	//   ....[16]....
        /*03d8*/ 	.word	0x00009830


	//   ....[17]....
        /*03dc*/ 	.word	0x000098f0


	//   ....[18]....
        /*03e0*/ 	.word	0x00009fd0


	//   ....[19]....
        /*03e4*/ 	.word	0x0000a030


	//   ....[20]....
        /*03e8*/ 	.word	0x0000de10


	//   ....[21]....
        /*03ec*/ 	.word	0x0000de40


	//   ....[22]....
        /*03f0*/ 	.word	0x0000e200


	//   ....[23]....
        /*03f4*/ 	.word	0x0000e360


	//   ....[24]....
        /*03f8*/ 	.word	0x0000f510


	//   ....[25]....
        /*03fc*/ 	.word	0x0000f550


	//   ....[26]....
        /*0400*/ 	.word	0x0000f620


	//   ....[27]....
        /*0404*/ 	.word	0x0000f630


	//   ....[28]....
        /*0408*/ 	.word	0x00010b30


	//   ....[29]....
        /*040c*/ 	.word	0x00010ba0


	//   ....[30]....
        /*0410*/ 	.word	0x00010c10


	//   ....[31]....
        /*0414*/ 	.word	0x00010c40


	//   ....[32]....
        /*0418*/ 	.word	0x00011300


	//   ....[33]....
        /*041c*/ 	.word	0x00011320


	//   ....[34]....
        /*0420*/ 	.word	0x00011440


	//   ....[35]....
        /*0424*/ 	.word	0x00011460


	//   ....[36]....
        /*0428*/ 	.word	0x00011570


	//   ....[37]....
        /*042c*/ 	.word	0x00011590


	//   ....[38]....
        /*0430*/ 	.word	0x000116b0


	//   ....[39]....
        /*0434*/ 	.word	0x000116d0


	//   ....[40]....
        /*0438*/ 	.word	0x00011d70


	//   ....[41]....
        /*043c*/ 	.word	0x00011da0


	//   ....[42]....
        /*0440*/ 	.word	0x00011ec0


	//   ....[43]....
        /*0444*/ 	.word	0x00011ee0


	//   ....[44]....
        /*0448*/ 	.word	0x00011ff0


	//   ....[45]....
        /*044c*/ 	.word	0x00012010


	//   ....[46]....
        /*0450*/ 	.word	0x00012130


	//   ....[47]....
        /*0454*/ 	.word	0x00012150


	//   ....[48]....
        /*0458*/ 	.word	0x000122f0


	//   ....[49]....
        /*045c*/ 	.word	0x00013090


	//   ....[50]....
        /*0460*/ 	.word	0x00013ac0


	//   ....[51]....
        /*0464*/ 	.word	0x00013b00


	//   ....[52]....
        /*0468*/ 	.word	0x00013bd0


	//   ....[53]....
        /*046c*/ 	.word	0x00013be0


	//   ....[54]....
        /*0470*/ 	.word	0x00013c70


	//   ....[55]....
        /*0474*/ 	.word	0x00013c80


	//   ....[56]....
        /*0478*/ 	.word	0x00013d10


	//   ....[57]....
        /*047c*/ 	.word	0x00013d20


	//   ....[58]....
        /*0480*/ 	.word	0x00013db0


	//   ....[59]....
        /*0484*/ 	.word	0x00013dc0


	//   ....[60]....
        /*0488*/ 	.word	0x00013e50


	//   ....[61]....
        /*048c*/ 	.word	0x00013e60


	//   ....[62]....
        /*0490*/ 	.word	0x00013ef0


	//   ....[63]....
        /*0494*/ 	.word	0x00013f00


	//   ....[64]....
        /*0498*/ 	.word	0x00013f10


	//   ....[65]....
        /*049c*/ 	.word	0x00013f20


	//   ....[66]....
        /*04a0*/ 	.word	0x00016c10


	//   ....[67]....
        /*04a4*/ 	.word	0x00016e00


	//   ....[68]....
        /*04a8*/ 	.word	0x00017370


	//   ....[69]....
        /*04ac*/ 	.word	0x000174e0


	//   ....[70]....
        /*04b0*/ 	.word	0x00017550


	//   ....[71]....
        /*04b4*/ 	.word	0x00017690


	//   ....[72]....
        /*04b8*/ 	.word	0x000176e0


	//   ....[73]....
        /*04bc*/ 	.word	0x00017800


	//   ....[74]....
        /*04c0*/ 	.word	0x00017850


	//   ....[75]....
        /*04c4*/ 	.word	0x00017970


	//   ....[76]....
        /*04c8*/ 	.word	0x000179c0


	//   ....[77]....
        /*04cc*/ 	.word	0x00017ae0


	//   ....[78]....
        /*04d0*/ 	.word	0x00017b30


	//   ....[79]....
        /*04d4*/ 	.word	0x00017c50


	//   ....[80]....
        /*04d8*/ 	.word	0x00017ca0


	//   ....[81]....
        /*04dc*/ 	.word	0x00017dc0


	//   ....[82]....
        /*04e0*/ 	.word	0x00017e10


	//   ....[83]....
        /*04e4*/ 	.word	0x00017f10


	//   ....[84]....
        /*04e8*/ 	.word	0x00017f60


	//   ....[85]....
        /*04ec*/ 	.word	0x00018280


	//   ....[86]....
        /*04f0*/ 	.word	0x000183a0


	//----- nvinfo : EIATTR_REG_RECONFIG
	.align		4
.L_855:
        /*04f4*/ 	.byte	0x01, 0x54
	.zero		2


	//----- nvinfo : EIATTR_SYSCALL_OFFSETS
	.align		4
        /*04f8*/ 	.byte	0x04, 0x46
        /*04fa*/ 	.short	(.L_857 - .L_856)


	//   ....[0]....
.L_856:
        /*04fc*/ 	.word	0x00001760


	//   ....[1]....
        /*0500*/ 	.word	0x00012cb0


	//   ....[2]....
        /*0504*/ 	.word	0x00012e00


	//   ....[3]....
        /*0508*/ 	.word	0x00012ef0


	//   ....[4]....
        /*050c*/ 	.word	0x000136c0


	//----- nvinfo : EIATTR_MBARRIER_INSTR_OFFSETS
	.align		4
.L_857:
        /*0510*/ 	.byte	0x04, 0x39
        /*0512*/ 	.short	(.L_859 - .L_858)


	//   ....[0]....
.L_858:
        /*0514*/ 	.word	0x00000250
        /*0518*/ 	.word	0x000000ff
        /*051c*/ 	.word	0x00036800
        /*0520*/ 	.short	0x0100
        /*0522*/ 	.byte	0x08
	.zero		1


	//   ....[1]....
        /*0524*/ 	.word	0x00000260
        /*0528*/ 	.word	0x000000ff
        /*052c*/ 	.word	0x00036820
        /*0530*/ 	.short	0x0100
        /*0532*/ 	.byte	0x08
	.zero		1


	//   ....[2]....
        /*0534*/ 	.word	0x00000350
        /*0538*/ 	.word	0x000000ff
        /*053c*/ 	.word	0x00036830
        /*0540*/ 	.short	0x0100
        /*0542*/ 	.byte	0x08
	.zero		1


	//   ....[3]....
        /*0544*/ 	.word	0x00000360
        /*0548*/ 	.word	0x000000ff
        /*054c*/ 	.word	0x00036840
        /*0550*/ 	.short	0x0100
        /*0552*/ 	.byte	0x08
	.zero		1


	//   ....[4]....
        /*0554*/ 	.word	0x00000370
        /*0558*/ 	.word	0x000000ff
        /*055c*/ 	.word	0x00036838
        /*0560*/ 	.short	0x0100
        /*0562*/ 	.byte	0x08
	.zero		1


	//   ....[5]....
        /*0564*/ 	.word	0x00000380
        /*0568*/ 	.word	0x000000ff
        /*056c*/ 	.word	0x00036848
        /*0570*/ 	.short	0x0100
        /*0572*/ 	.byte	0x08
	.zero		1


	//   ....[6]....
        /*0574*/ 	.word	0x000004b0
        /*0578*/ 	.word	0x000000ff
        /*057c*/ 	.word	0x00036850
        /*0580*/ 	.short	0x0100
        /*0582*/ 	.byte	0x08
	.zero		1


	//   ....[7]....
        /*0584*/ 	.word	0x000004c0
        /*0588*/ 	.word	0x000000ff
        /*058c*/ 	.word	0x00036860
        /*0590*/ 	.short	0x0100
        /*0592*/ 	.byte	0x08
	.zero		1


	//   ....[8]....
        /*0594*/ 	.word	0x000004d0
        /*0598*/ 	.word	0x000000ff
        /*059c*/ 	.word	0x00036858
        /*05a0*/ 	.short	0x0100
        /*05a2*/ 	.byte	0x08
	.zero		1


	//   ....[9]....
        /*05a4*/ 	.word	0x000004e0
        /*05a8*/ 	.word	0x000000ff
        /*05ac*/ 	.word	0x00036868
        /*05b0*/ 	.short	0x0100
        /*05b2*/ 	.byte	0x08
	.zero		1


	//   ....[10]....
        /*05b4*/ 	.word	0x000005d0
        /*05b8*/ 	.word	0x000000ff
        /*05bc*/ 	.word	0x00036870
        /*05c0*/ 	.short	0x0100
        /*05c2*/ 	.byte	0x06
	.zero		1


	//   ....[11]....
        /*05c4*/ 	.word	0x000005e0
        /*05c8*/ 	.word	0x000000ff
        /*05cc*/ 	.word	0x00036880
        /*05d0*/ 	.short	0x0100
        /*05d2*/ 	.byte	0x06
	.zero		1


	//   ....[12]....
        /*05d4*/ 	.word	0x000005f0
        /*05d8*/ 	.word	0x000000ff
        /*05dc*/ 	.word	0x00036878
        /*05e0*/ 	.short	0x0100
        /*05e2*/ 	.byte	0x06
	.zero		1


	//   ....[13]....
        /*05e4*/ 	.word	0x00000600
        /*05e8*/ 	.word	0x000000ff
        /*05ec*/ 	.word	0x00036888
        /*05f0*/ 	.short	0x0100
        /*05f2*/ 	.byte	0x06
	.zero		1


	//   ....[14]....
        /*05f4*/ 	.word	0x00000730
        /*05f8*/ 	.word	0x000000ff
        /*05fc*/ 	.word	0x00036890
        /*0600*/ 	.short	0x0100
        /*0602*/ 	.byte	0x08
	.zero		1


	//   ....[15]....
        /*0604*/ 	.word	0x00000740
        /*0608*/ 	.word	0x000000ff
        /*060c*/ 	.word	0x000368a0
        /*0610*/ 	.short	0x0100
        /*0612*/ 	.byte	0x08
	.zero		1


	//   ....[16]....
        /*0614*/ 	.word	0x00000750
        /*0618*/ 	.word	0x000000ff
        /*061c*/ 	.word	0x00036898
        /*0620*/ 	.short	0x0100
        /*0622*/ 	.byte	0x08
	.zero		1


	//   ....[17]....
        /*0624*/ 	.word	0x00000760
        /*0628*/ 	.word	0x000000ff
        /*062c*/ 	.word	0x000368a8
        /*0630*/ 	.short	0x0100
        /*0632*/ 	.byte	0x08
	.zero		1


	//   ....[18]....
        /*0634*/ 	.word	0x00000890
        /*0638*/ 	.word	0x000000ff
        /*063c*/ 	.word	0x000368b0
        /*0640*/ 	.short	0x0100
        /*0642*/ 	.byte	0x08
	.zero		1


	//   ....[19]....
        /*0644*/ 	.word	0x000008a0
        /*0648*/ 	.word	0x000000ff
        /*064c*/ 	.word	0x000368c0
        /*0650*/ 	.short	0x0100
        /*0652*/ 	.byte	0x08
	.zero		1


	//   ....[20]....
        /*0654*/ 	.word	0x000008b0
        /*0658*/ 	.word	0x000000ff
        /*065c*/ 	.word	0x000368b8
        /*0660*/ 	.short	0x0100
        /*0662*/ 	.byte	0x08
	.zero		1


	//   ....[21]....
        /*0664*/ 	.word	0x000008c0
        /*0668*/ 	.word	0x000000ff
        /*066c*/ 	.word	0x000368c8
        /*0670*/ 	.short	0x0100
        /*0672*/ 	.byte	0x08
	.zero		1


	//   ....[22]....
        /*0674*/ 	.word	0x000017c0
        /*0678*/ 	.word	0x000000ff
        /*067c*/ 	.word	0x00036800
        /*0680*/ 	.short	0x010a
        /*0682*/ 	.byte	0x25
	.zero		1


	//   ....[23]....
        /*0684*/ 	.word	0x00001840
        /*0688*/ 	.word	0x00000000
        /*068c*/ 	.word	0x00036830
        /*0690*/ 	.short	0x010a
        /*0692*/ 	.byte	0x3f
	.zero		1


	//   ....[24]....
        /*0694*/ 	.word	0x000018a0
        /*0698*/ 	.word	0x00000000
        /*069c*/ 	.word	0x00036830
        /*06a0*/ 	.short	0x010a
        /*06a2*/ 	.byte	0x3f
	.zero		1


	//   ....[25]....
        /*06a4*/ 	.word	0x000048c0
        /*06a8*/ 	.word	0x00000000
        /*06ac*/ 	.word	0x00000000
        /*06b0*/ 	.short	0x0101
        /*06b2*/ 	.byte	0x3f
	.zero		1


	//   ....[26]....
        /*06b4*/ 	.word	0x00006200
        /*06b8*/ 	.word	0x000000ff
        /*06bc*/ 	.word	0x00036830
        /*06c0*/ 	.short	0x010a
        /*06c2*/ 	.byte	0x07
	.zero		1


	//   ....[27]....
        /*06c4*/ 	.word	0x00006240
        /*06c8*/ 	.word	0x000000ff
        /*06cc*/ 	.word	0x00036830
        /*06d0*/ 	.short	0x010a
        /*06d2*/ 	.byte	0x07
	.zero		1


	//   ....[28]....
        /*06d4*/ 	.word	0x00008780
        /*06d8*/ 	.word	0x000000ff
        /*06dc*/ 	.word	0x00036850
        /*06e0*/ 	.short	0x010a
        /*06e2*/ 	.byte	0x0a
	.zero		1


	//   ....[29]....
        /*06e4*/ 	.word	0x000087c0
        /*06e8*/ 	.word	0x000000ff
        /*06ec*/ 	.word	0x00036850
        /*06f0*/ 	.short	0x010a
        /*06f2*/ 	.byte	0x0a
	.zero		1


	//   ....[30]....
        /*06f4*/ 	.word	0x0000a620
        /*06f8*/ 	.word	0x0000000a
        /*06fc*/ 	.word	0x00000000
        /*0700*/ 	.short	0x0101
        /*0702*/ 	.byte	0x3f
	.zero		1


	//   ....[31]....
        /*0704*/ 	.word	0x0000a6b0
        /*0708*/ 	.word	0x00000004
        /*070c*/ 	.word	0x00000000
        /*0710*/ 	.short	0x0101
        /*0712*/ 	.byte	0x3f
	.zero		1


	//   ....[32]....
        /*0714*/ 	.word	0x0000ace0
        /*0718*/ 	.word	0x000000ff
        /*071c*/ 	.word	0x00036830
        /*0720*/ 	.short	0x010a
        /*0722*/ 	.byte	0x04
	.zero		1


	//   ....[33]....
        /*0724*/ 	.word	0x0000ad20
        /*0728*/ 	.word	0x000000ff
        /*072c*/ 	.word	0x00036830
        /*0730*/ 	.short	0x010a
        /*0732*/ 	.byte	0x04
	.zero		1


	//   ....[34]....
        /*0734*/ 	.word	0x0000d260
        /*0738*/ 	.word	0x000000ff
        /*073c*/ 	.word	0x00036850
        /*0740*/ 	.short	0x010a
        /*0742*/ 	.byte	0x0a
	.zero		1


	//   ....[35]....
        /*0744*/ 	.word	0x0000d2a0
        /*0748*/ 	.word	0x000000ff
        /*074c*/ 	.word	0x00036850
        /*0750*/ 	.short	0x010a
        /*0752*/ 	.byte	0x0a
	.zero		1


	//   ....[36]....
        /*0754*/ 	.word	0x0000e880
        /*0758*/ 	.word	0x00000092
        /*075c*/ 	.word	0x00000000
        /*0760*/ 	.short	0x0101
        /*0762*/ 	.byte	0x3f
	.zero		1


	//   ....[37]....
        /*0764*/ 	.word	0x0000e920
        /*0768*/ 	.word	0x00000092
        /*076c*/ 	.word	0x00000000
        /*0770*/ 	.short	0x0101
        /*0772*/ 	.byte	0x3f
	.zero		1


	//   ....[38]....
        /*0774*/ 	.word	0x0000f480
        /*0778*/ 	.word	0x000000ff
        /*077c*/ 	.word	0x00036850
        /*0780*/ 	.short	0x010a
        /*0782*/ 	.byte	0x05
	.zero		1


	//   ....[39]....
        /*0784*/ 	.word	0x0000f4c0
        /*0788*/ 	.word	0x000000ff
        /*078c*/ 	.word	0x00036850
        /*0790*/ 	.short	0x010a
        /*0792*/ 	.byte	0x05
	.zero		1


	//   ....[40]....
        /*0794*/ 	.word	0x0000f9c0
        /*0798*/ 	.word	0x00000079
        /*079c*/ 	.word	0x00000000
        /*07a0*/ 	.short	0x0101
        /*07a2*/ 	.byte	0x3f
	.zero		1


	//   ....[41]....
        /*07a4*/ 	.word	0x000112f0
        /*07a8*/ 	.word	0x0000005a
        /*07ac*/ 	.word	0x00000000
        /*07b0*/ 	.short	0x0101
        /*07b2*/ 	.byte	0x3f
	.zero		1


	//   ....[42]....
        /*07b4*/ 	.word	0x000132a0
        /*07b8*/ 	.word	0x00000002
        /*07bc*/ 	.word	0x00036840
        /*07c0*/ 	.short	0x010a
        /*07c2*/ 	.byte	0x3f
	.zero		1


	//   ....[43]....
        /*07c4*/ 	.word	0x00014070
        /*07c8*/ 	.word	0x00000011
        /*07cc*/ 	.word	0x00036800
        /*07d0*/ 	.short	0x0107
        /*07d2*/ 	.byte	0x3f
	.zero		1


	//   ....[44]....
        /*07d4*/ 	.word	0x00014180
        /*07d8*/ 	.word	0x00000011
        /*07dc*/ 	.word	0x00036800
        /*07e0*/ 	.short	0x0101
        /*07e2*/ 	.byte	0x3f
	.zero		1


	//   ....[45]....
        /*07e4*/ 	.word	0x000141a0
        /*07e8*/ 	.word	0x00000011
        /*07ec*/ 	.word	0x00036820
        /*07f0*/ 	.short	0x010a
        /*07f2*/ 	.byte	0x3f
	.zero		1


	//   ....[46]....
        /*07f4*/ 	.word	0x000144c0
        /*07f8*/ 	.word	0x00000002
        /*07fc*/ 	.word	0x00036840
        /*0800*/ 	.short	0x010a
        /*0802*/ 	.byte	0x3f
	.zero		1


	//   ....[47]....
        /*0804*/ 	.word	0x00014930
        /*0808*/ 	.word	0x00000003
        /*080c*/ 	.word	0x00000060
        /*0810*/ 	.short	0x010a
        /*0812*/ 	.byte	0x3f
	.zero		1


	//   ....[48]....
        /*0814*/ 	.word	0x00015080
        /*0818*/ 	.word	0x00000003
        /*081c*/ 	.word	0x00036840
        /*0820*/ 	.short	0x010a
        /*0822*/ 	.byte	0x3f
	.zero		1


	//   ....[49]....
        /*0824*/ 	.word	0x00015510
        /*0828*/ 	.word	0x00000002
        /*082c*/ 	.word	0x00000060
        /*0830*/ 	.short	0x010a
        /*0832*/ 	.byte	0x3f
	.zero		1


	//   ....[50]....
        /*0834*/ 	.word	0x00015bb0
        /*0838*/ 	.word	0x00000002
        /*083c*/ 	.word	0x00036840
        /*0840*/ 	.short	0x010a
        /*0842*/ 	.byte	0x3f
	.zero		1


	//   ....[51]....
        /*0844*/ 	.word	0x00016040
        /*0848*/ 	.word	0x00000002
        /*084c*/ 	.word	0x00000060
        /*0850*/ 	.short	0x010a
        /*0852*/ 	.byte	0x3f
	.zero		1


	//   ....[52]....
        /*0854*/ 	.word	0x00016690
        /*0858*/ 	.word	0x00000002
        /*085c*/ 	.word	0x00036860
        /*0860*/ 	.short	0x010a
        /*0862*/ 	.byte	0x3f
	.zero		1


	//   ....[53]....
        /*0864*/ 	.word	0x00016d80
        /*0868*/ 	.word	0x00000000
        /*086c*/ 	.word	0x00036820
        /*0870*/ 	.short	0x010a
        /*0872*/ 	.byte	0x3f
	.zero		1


	//   ....[54]....
        /*0874*/ 	.word	0x00016f50
        /*0878*/ 	.word	0x00000006
        /*087c*/ 	.word	0x00000000
        /*0880*/ 	.short	0x010a
        /*0882*/ 	.byte	0x3f
	.zero		1


	//   ....[55]....
        /*0884*/ 	.word	0x00016fa0
        /*0888*/ 	.word	0x00000003
        /*088c*/ 	.word	0x00000000
        /*0890*/ 	.short	0x010a
        /*0892*/ 	.byte	0x3f
	.zero		1


	//   ....[56]....
        /*0894*/ 	.word	0x00017000
        /*0898*/ 	.word	0x00000012
        /*089c*/ 	.word	0x00000000
        /*08a0*/ 	.short	0x010a
        /*08a2*/ 	.byte	0x3f
	.zero		1


	//   ....[57]....
        /*08a4*/ 	.word	0x00017030
        /*08a8*/ 	.word	0x00000003
        /*08ac*/ 	.word	0x00000000
        /*08b0*/ 	.short	0x010a
        /*08b2*/ 	.byte	0x3f
	.zero		1


	//   ....[58]....
        /*08b4*/ 	.word	0x000170a0
        /*08b8*/ 	.word	0x00000003
        /*08bc*/ 	.word	0x00036800
        /*08c0*/ 	.short	0x010a
        /*08c2*/ 	.byte	0x3f
	.zero		1


	//   ....[59]....
        /*08c4*/ 	.word	0x000170f0
        /*08c8*/ 	.word	0x00000000
        /*08cc*/ 	.word	0x00036830
        /*08d0*/ 	.short	0x010a
        /*08d2*/ 	.byte	0x3f
	.zero		1


	//   ....[60]....
        /*08d4*/ 	.word	0x00017150
        /*08d8*/ 	.word	0x00000006
        /*08dc*/ 	.word	0x00036830
        /*08e0*/ 	.short	0x010a
        /*08e2*/ 	.byte	0x3f
	.zero		1


	//   ....[61]....
        /*08e4*/ 	.word	0x000171b0
        /*08e8*/ 	.word	0x00000005
        /*08ec*/ 	.word	0x00036850
        /*08f0*/ 	.short	0x010a
        /*08f2*/ 	.byte	0x3f
	.zero		1


	//   ....[62]....
        /*08f4*/ 	.word	0x00017210
        /*08f8*/ 	.word	0x00000006
        /*08fc*/ 	.word	0x00036830
        /*0900*/ 	.short	0x010a
        /*0902*/ 	.byte	0x3f
	.zero		1


	//   ....[63]....
        /*0904*/ 	.word	0x00017270
        /*0908*/ 	.word	0x00000005
        /*090c*/ 	.word	0x00036850
        /*0910*/ 	.short	0x010a
        /*0912*/ 	.byte	0x3f
	.zero		1


	//   ....[64]....
        /*0914*/ 	.word	0x000172d0
        /*0918*/ 	.word	0x00000009
        /*091c*/ 	.word	0x00036850
        /*0920*/ 	.short	0x010a
        /*0922*/ 	.byte	0x3f
	.zero		1


	//   ....[65]....
        /*0924*/ 	.word	0x00017420
        /*0928*/ 	.word	0x00000002
        /*092c*/ 	.word	0x00036840
        /*0930*/ 	.short	0x010a
        /*0932*/ 	.byte	0x3f
	.zero		1


	//   ....[66]....
        /*0934*/ 	.word	0x00017fa0
        /*0938*/ 	.word	0x00000011
        /*093c*/ 	.word	0x00036820
        /*0940*/ 	.short	0x010a
        /*0942*/ 	.byte	0x3f
	.zero		1


	//   ....[67]....
        /*0944*/ 	.word	0x00017ff0
        /*0948*/ 	.word	0x00000002
        /*094c*/ 	.word	0x00036840
        /*0950*/ 	.short	0x010a
        /*0952*/ 	.byte	0x3f
	.zero		1


	//   ....[68]....
        /*0954*/ 	.word	0x00018040
        /*0958*/ 	.word	0x00000003
        /*095c*/ 	.word	0x00000060
        /*0960*/ 	.short	0x010a
        /*0962*/ 	.byte	0x3f
	.zero		1


	//   ....[69]....
        /*0964*/ 	.word	0x00018090
        /*0968*/ 	.word	0x00000003
        /*096c*/ 	.word	0x00036840
        /*0970*/ 	.short	0x010a
        /*0972*/ 	.byte	0x3f
	.zero		1


	//   ....[70]....
        /*0974*/ 	.word	0x000180e0
        /*0978*/ 	.word	0x00000002
        /*097c*/ 	.word	0x00000060
        /*0980*/ 	.short	0x010a
        /*0982*/ 	.byte	0x3f
	.zero		1


	//   ....[71]....
        /*0984*/ 	.word	0x00018130
        /*0988*/ 	.word	0x00000002
        /*098c*/ 	.word	0x00036840
        /*0990*/ 	.short	0x010a
        /*0992*/ 	.byte	0x3f
	.zero		1


	//   ....[72]....
        /*0994*/ 	.word	0x00018180
        /*0998*/ 	.word	0x00000002
        /*099c*/ 	.word	0x00000060
        /*09a0*/ 	.short	0x010a
        /*09a2*/ 	.byte	0x3f
	.zero		1


	//   ....[73]....
        /*09a4*/ 	.word	0x000181d0
        /*09a8*/ 	.word	0x00000002
        /*09ac*/ 	.word	0x00036860
        /*09b0*/ 	.short	0x010a
        /*09b2*/ 	.byte	0x3f
	.zero		1


	//   ....[74]....
        /*09b4*/ 	.word	0x000182c0
        /*09b8*/ 	.word	0x00000000
        /*09bc*/ 	.word	0x00036820
        /*09c0*/ 	.short	0x010a
        /*09c2*/ 	.byte	0x3f
	.zero		1


	//   ....[75]....
        /*09c4*/ 	.word	0x00018460
        /*09c8*/ 	.word	0x00000006
        /*09cc*/ 	.word	0x00000000
        /*09d0*/ 	.short	0x010a
        /*09d2*/ 	.byte	0x3f
	.zero		1


	//   ....[76]....
        /*09d4*/ 	.word	0x000184b0
        /*09d8*/ 	.word	0x00000003
        /*09dc*/ 	.word	0x00000000
        /*09e0*/ 	.short	0x010a
        /*09e2*/ 	.byte	0x3f
	.zero		1


	//   ....[77]....
        /*09e4*/ 	.word	0x00018500
        /*09e8*/ 	.word	0x00000012
        /*09ec*/ 	.word	0x00000000
        /*09f0*/ 	.short	0x010a
        /*09f2*/ 	.byte	0x3f
	.zero		1


	//----- nvinfo : EIATTR_NUM_MBARRIERS
	.align		4
.L_859:
        /*09f4*/ 	.byte	0x03, 0x38
        /*09f6*/ 	.short	0x0016


	//----- nvinfo : EIATTR_EXIT_INSTR_OFFSETS
	.align		4
        /*09f8*/ 	.byte	0x04, 0x1c
        /*09fa*/ 	.short	(.L_861 - .L_860)


	//   ....[0]....
.L_860:
        /*09fc*/ 	.word	0x000009e0


	//   ....[1]....
        /*0a00*/ 	.word	0x00012290


	//   ....[2]....
        /*0a04*/ 	.word	0x00017080


	//----- nvinfo : EIATTR_MAX_THREADS
	.align		4
.L_861:
        /*0a08*/ 	.byte	0x04, 0x05
        /*0a0a*/ 	.short	(.L_863 - .L_862)
.L_862:
        /*0a0c*/ 	.word	0x00000180
        /*0a10*/ 	.word	0x00000001
        /*0a14*/ 	.word	0x00000001


	//----- nvinfo : EIATTR_CRS_STACK_SIZE
	.align		4
.L_863:
        /*0a18*/ 	.byte	0x04, 0x1e
        /*0a1a*/ 	.short	(.L_865 - .L_864)
.L_864:
        /*0a1c*/ 	.word	0x00000000


	//----- nvinfo : EIATTR_CBANK_PARAM_SIZE
	.align		4
.L_865:
        /*0a20*/ 	.byte	0x03, 0x19
        /*0a22*/ 	.short	0x0af0


	//----- nvinfo : EIATTR_PARAM_CBANK
	.align		4
        /*0a24*/ 	.byte	0x04, 0x0a
        /*0a26*/ 	.short	(.L_867 - .L_866)
	.align		4
.L_866:
        /*0a28*/ 	.word	index@(.nv.constant0._ZN7cutlass13device_kernelIN5flash11enable_sm90INS1_16FlashAttnFwdSm90INS1_25CollectiveMainloopFwdSm90ILi2EN4cute5tupleIJNS5_1CILi1EEES8_S8_EEENS6_IJNS7_ILi128EEENS7_ILi112EEENS7_ILi192EEEEEELi192ENS_10bfloat16_tEfNS_4arch4Sm90ELb1ELb0ELb1ELb0ELb0ELb0ELb0ELb1ELb1ELb1ELb0ELb0EEENS1_21CollectiveEpilogueFwdINS6_IJSA_SC_SB_EEES9_SE_SG_Li256ELb0ELb1ELb0ELb0EEENS1_30DynamicPersistentTileSchedulerILi256ELi128ELb0ELb1ELb1EEEEEEEEEvNT_6ParamsE)
        /*0a2c*/ 	.short	0x0210
        /*0a2e*/ 	.short	0x0af0


	//----- nvinfo : EIATTR_SW_WAR
	.align		4
.L_867:
        /*0a30*/ 	.byte	0x04, 0x36
        /*0a32*/ 	.short	(.L_869 - .L_868)
.L_868:
        /*0a34*/ 	.word	0x00000008
.L_869:


//--------------------- .nv.info._ZN7cutlass13device_kernelIN5flash11enable_sm90INS1_16FlashAttnFwdSm90INS1_25CollectiveMainloopFwdSm90ILi2EN4cute5tupleIJNS5_1CILi1EEES8_S8_EEENS6_IJNS7_ILi128EEENS7_ILi112EEENS7_ILi192EEEEEELi192ENS_10bfloat16_tEfNS_4arch4Sm90ELb1ELb0ELb1ELb1ELb0ELb0ELb0ELb1ELb1ELb1ELb0ELb0EEENS1_21CollectiveEpilogueFwdINS6_IJSA_SC_SB_EEES9_SE_SG_Li256ELb1ELb1ELb0ELb0EEENS1_36VarlenDynamicPersistentTileSchedulerILi128ELi112ELi256ELi128ELb0ELb1ELb1ELb1ELb1ELb1EEEEEEEEEvNT_6ParamsE --------------------------
	.section	.nv.info._ZN7cutlass13device_kernelIN5flash11enable_sm90INS1_16FlashAttnFwdSm90INS1_25CollectiveMainloopFwdSm90ILi2EN4cute5tupleIJNS5_1CILi1EEES8_S8_EEENS6_IJNS7_ILi128EEENS7_ILi112EEENS7_ILi192EEEEEELi192ENS_10bfloat16_tEfNS_4arch4Sm90ELb1ELb0ELb1ELb1ELb0ELb0ELb0ELb1ELb1ELb1ELb0ELb0EEENS1_21CollectiveEpilogueFwdINS6_IJSA_SC_SB_EEES9_SE_SG_Li256ELb1ELb1ELb0ELb0EEENS1_36VarlenDynamicPersistentTileSchedulerILi128ELi112ELi256ELi128ELb0ELb1ELb1ELb1ELb1ELb1EEEEEEEEEvNT_6ParamsE,"",@"SHT_CUDA_INFO"
	.sectionflags	@""
	.align	4


	//----- nvinfo : EIATTR_CUDA_API_VERSION
	.align		4
        /*0000*/ 	.byte	0x04, 0x37
        /*0002*/ 	.short	(.L_871 - .L_870)
.L_870:
        /*0004*/ 	.word	0x00000082


	//----- nvinfo : EIATTR_KPARAM_INFO
	.align		4
.L_871:
        /*0008*/ 	.byte	0x04, 0x17
        /*000a*/ 	.short	(.L_873 - .L_872)
.L_872:
        /*000c*/ 	.word	0x00000000
        /*0010*/ 	.short	0x0000
        /*0012*/ 	.short	0x0070
        /*0014*/ 	.byte	0x00, 0xf0, 0x01, 0x2a


	//----- nvinfo : EIATTR_SPARSE_MMA_MASK
	.align		4
.L_873:
        /*0018*/ 	.byte	0x03, 0x50
        /*001a*/ 	.short	0x0000


	//----- nvinfo : EIATTR_MAXREG_COUNT
	.align		4
        /*001c*/ 	.byte	0x03, 0x1b
        /*001e*/ 	.short	0x00a8


	//----- nvinfo : EIATTR_NUM_BARRIERS
	.align		4
        /*0020*/ 	.byte	0x02, 0x4c
        /*0022*/ 	.byte	0x09
	.zero		1


	//----- nvinfo : EIATTR_EXTERNS
	.align		4
        /*0024*/ 	.byte	0x04, 0x0f
        /*0026*/ 	.short	(.L_875 - .L_874)


	//   ....[0]....
	.align		4
.L_874:
        /*0028*/ 	.word	index@(__assertfail)


	//----- nvinfo : EIATTR_ANNOTATIONS
	.align		4
.L_875:
        /*002c*/ 	.byte	0x04, 0x55
        /*002e*/ 	.short	(.L_877 - .L_876)


	//   ....[0]....
.L_876:
        /* <DEDUP_REMOVED lines=77> */


	//----- nvinfo : EIATTR_MERCURY_ISA_VERSION
	.align		4
.L_877:
        /*04e8*/ 	.byte	0x03, 0x5f
        /*04ea*/ 	.short	0x0101


	//----- nvinfo : EIATTR_UNUSED_LOAD_BYTE_OFFSET
	.align		4
        /*04ec*/ 	.byte	0x04, 0x44
        /*04ee*/ 	.short	(.L_879 - .L_878)


	//   ....[0]....
.L_878:
        /*04f0*/ 	.word	0x00000a10
        /*04f4*/ 	.word	0x0000fff0


	//   ....[1]....
        /*04f8*/ 	.word	0x000103e0
        /*04fc*/ 	.word	0x0000fff0


	//----- nvinfo : EIATTR_INT_WARP_WIDE_INSTR_OFFSETS
	.align		4
.L_879:
        /*0500*/ 	.byte	0x04, 0x31
        /*0502*/ 	.short	(.L_881 - .L_880)


	//   ....[0]....
.L_880:
        /*0504*/ 	.word	0x00000130


	//   ....[1]....
        /*0508*/ 	.word	0x00000170


	//   ....[2]....
        /*050c*/ 	.word	0x000001e0


	//   ....[3]....
        /*0510*/ 	.word	0x00014100


	//   ....[4]....
        /*0514*/ 	.word	0x000141a0


	//   ....[5]....
        /*0518*/ 	.word	0x00018150


	//   ....[6]....
        /*051c*/ 	.word	0x000181c0


	//----- nvinfo : EIATTR_COOP_GROUP_MASK_REGIDS
	.align		4
.L_881:
        /*0520*/ 	.byte	0x04, 0x29
        /*0522*/ 	.short	(.L_883 - .L_882)


	//   ....[0]....
.L_882:
        /*0524*/ 	.word	0xffffffff


	//   ....[1]....
        /*0528*/ 	.word	0xffffffff


	//   ....[2]....
        /*052c*/ 	.word	0xffffffff


	//   ....[3]....
        /*0530*/ 	.word	0xffffffff


	//   ....[4]....
        /*0534*/ 	.word	0xffffffff


	//   ....[5]....
        /*0538*/ 	.word	0xffffffff


	//   ....[6]....
        /*053c*/ 	.word	0xffffffff


	//   ....[7]....
        /*0540*/ 	.word	0xffffffff


	//   ....[8]....
        /*0544*/ 	.word	0xffffffff


	//   ....[9]....
        /*0548*/ 	.word	0xffffffff


	//   ....[10]....
        /*054c*/ 	.word	0xffffffff


	//   ....[11]....
        /*0550*/ 	.word	0xffffffff


	//   ....[12]....
        /*0554*/ 	.word	0xffffffff


	//   ....[13]....
        /*0558*/ 	.word	0xffffffff


	//   ....[14]....
        /*055c*/ 	.word	0xffffffff


	//   ....[15]....
        /*0560*/ 	.word	0xffffffff


	//   ....[16]....
        /*0564*/ 	.word	0xffffffff


	//   ....[17]....
        /*0568*/ 	.word	0xffffffff


	//   ....[18]....
        /*056c*/ 	.word	0xffffffff


	//   ....[19]....
        /*0570*/ 	.word	0xffffffff


	//   ....[20]....
        /*0574*/ 	.word	0xffffffff


	//   ....[21]....
        /*0578*/ 	.word	0xffffffff


	//   ....[22]....
        /*057c*/ 	.word	0xffffffff


	//   ....[23]....
        /*0580*/ 	.word	0xffffffff


	//   ....[24]....
        /*0584*/ 	.word	0xffffffff


	//   ....[25]....
        /*0588*/ 	.word	0xffffffff


	//   ....[26]....
        /*058c*/ 	.word	0xffffffff


	//   ....[27]....
        /*0590*/ 	.word	0xffffffff


	//   ....[28]....
        /*0594*/ 	.word	0xffffffff


	//   ....[29]....
        /*0598*/ 	.word	0xffffffff


	//   ....[30]....
        /*059c*/ 	.word	0xffffffff


	//   ....[31]....
        /*05a0*/ 	.word	0xffffffff


	//   ....[32]....
        /*05a4*/ 	.word	0xffffffff


	//   ....[33]....
        /*05a8*/ 	.word	0xffffffff


	//   ....[34]....
        /*05ac*/ 	.word	0xffffffff


	//   ....[35]....
        /*05b0*/ 	.word	0xffffffff


	//   ....[36]....
        /*05b4*/ 	.word	0xffffffff


	//   ....[37]....
        /*05b8*/ 	.word	0xffffffff


	//   ....[38]....
        /*05bc*/ 	.word	0xffffffff


	//   ....[39]....
        /*05c0*/ 	.word	0xffffffff


	//   ....[40]....
        /*05c4*/ 	.word	0xffffffff


	//   ....[41]....
        /*05c8*/ 	.word	0xffffffff


	//   ....[42]....
        /*05cc*/ 	.word	0xffffffff


	//   ....[43]....
        /*05d0*/ 	.word	0xffffffff


	//   ....[44]....
        /*05d4*/ 	.word	0xffffffff


	//   ....[45]....
        /*05d8*/ 	.word	0xffffffff


	//   ....[46]....
        /*05dc*/ 	.word	0xffffffff


	//   ....[47]....
        /*05e0*/ 	.word	0xffffffff


	//   ....[48]....
        /*05e4*/ 	.word	0xffffffff


	//   ....[49]....
        /*05e8*/ 	.word	0xffffffff


	//   ....[50]....
        /*05ec*/ 	.word	0xffffffff


	//   ....[51]....
        /*05f0*/ 	.word	0xffffffff


	//   ....[52]....
        /*05f4*/ 	.word	0xffffffff


	//   ....[53]....
        /*05f8*/ 	.word	0xffffffff


	//   ....[54]....
        /*05fc*/ 	.word	0xffffffff


	//   ....[55]....
        /*0600*/ 	.word	0xffffffff


	//   ....[56]....
        /*0604*/ 	.word	0xffffffff


	//   ....[57]....
        /*0608*/ 	.word	0xffffffff


	//   ....[58]....
        /*060c*/ 	.word	0xffffffff


	//   ....[59]....
        /*0610*/ 	.word	0xffffffff


	//   ....[60]....
        /*0614*/ 	.word	0xffffffff


	//   ....[61]....
        /*0618*/ 	.word	0xffffffff


	//   ....[62]....
        /*061c*/ 	.word	0xffffffff


	//   ....[63]....
        /*0620*/ 	.word	0xffffffff


	//   ....[64]....
        /*0624*/ 	.word	0xffffffff


	//   ....[65]....
        /*0628*/ 	.word	0xffffffff


	//   ....[66]....
        /*062c*/ 	.word	0xffffffff


	//   ....[67]....
        /*0630*/ 	.word	0xffffffff


	//   ....[68]....
        /*0634*/ 	.word	0xffffffff


	//   ....[69]....
        /*0638*/ 	.word	0xffffffff


	//   ....[70]....
        /*063c*/ 	.word	0xffffffff


	//   ....[71]....
        /*0640*/ 	.word	0xffffffff


	//   ....[72]....
        /*0644*/ 	.word	0xffffffff


	//   ....[73]....
        /*0648*/ 	.word	0xffffffff


	//   ....[74]....
        /*064c*/ 	.word	0xffffffff


	//   ....[75]....
        /*0650*/ 	.word	0xffffffff


	//   ....[76]....
        /*0654*/ 	.word	0xffffffff


	//   ....[77]....
        /*0658*/ 	.word	0xffffffff


	//   ....[78]....
        /*065c*/ 	.word	0xffffffff


	//   ....[79]....
        /*0660*/ 	.word	0xffffffff


	//   ....[80]....
        /*0664*/ 	.word	0xffffffff


	//   ....[81]....
        /*0668*/ 	.word	0xffffffff


	//   ....[82]....
        /*066c*/ 	.word	0xffffffff


	//   ....[83]....
        /*0670*/ 	.word	0xffffffff


	//   ....[84]....
        /*0674*/ 	.word	0xffffffff


	//   ....[85]....
        /*0678*/ 	.word	0xffffffff


	//   ....[86]....
        /*067c*/ 	.word	0xffffffff


	//   ....[87]....
        /*0680*/ 	.word	0xffffffff


	//   ....[88]....
        /*0684*/ 	.word	0xffffffff


	//   ....[89]....
        /*0688*/ 	.word	0xffffffff


	//   ....[90]....
        /*068c*/ 	.word	0xffffffff


	//   ....[91]....
        /*0690*/ 	.word	0xffffffff


	//   ....[92]....
        /*0694*/ 	.word	0xffffffff


	//   ....[93]....
        /*0698*/ 	.word	0xffffffff


	//   ....[94]....
        /*069c*/ 	.word	0xffffffff


	//   ....[95]....
        /*06a0*/ 	.word	0xffffffff


	//   ....[96]....
        /*06a4*/ 	.word	0xffffffff


	//   ....[97]....
        /*06a8*/ 	.word	0xffffffff


	//   ....[98]....
        /*06ac*/ 	.word	0xffffffff


	//   ....[99]....
        /*06b0*/ 	.word	0x0500000f


	//   ....[100]....
        /*06b4*/ 	.word	0x0500000f


	//   ....[101]....
        /*06b8*/ 	.word	0x0500000f


	//   ....[102]....
        /*06bc*/ 	.word	0x0500000f


	//   ....[103]....
        /*06c0*/ 	.word	0x0500000f


	//   ....[104]....
        /*06c4*/ 	.word	0x0500000f


	//   ....[105]....
        /*06c8*/ 	.word	0x0500000f


	//   ....[106]....
        /*06cc*/ 	.word	0x0500000f


	//   ....[107]....
        /*06d0*/ 	.word	0x0500000f


	//   ....[108]....
        /*06d4*/ 	.word	0x0500000f


	//   ....[109]....
        /*06d8*/ 	.word	0x0500000f


	//   ....[110]....
        /*06dc*/ 	.word	0x0500000f


	//   ....[111]....
        /*06e0*/ 	.word	0x0500000f


	//   ....[112]....
        /*06e4*/ 	.word	0x0500000f


	//   ....[113]....
        /*06e8*/ 	.word	0x0500000f


	//   ....[114]....
        /*06ec*/ 	.word	0x0500000f


	//   ....[115]....
        /*06f0*/ 	.word	0x0500000f


	//   ....[116]....
        /*06f4*/ 	.word	0x0500000f


	//   ....[117]....
        /*06f8*/ 	.word	0x0500000f


	//   ....[118]....
        /*06fc*/ 	.word	0x0500000f


	//   ....[119]....
        /*0700*/ 	.word	0x0500000f


	//   ....[120]....
        /*0704*/ 	.word	0x0500000f


	//   ....[121]....
        /*0708*/ 	.word	0x0500000f


	//   ....[122]....
        /*070c*/ 	.word	0x0500000f


	//   ....[123]....
        /*0710*/ 	.word	0x0500000f


	//   ....[124]....
        /*0714*/ 	.word	0x0500000f


	//   ....[125]....
        /*0718*/ 	.word	0x0500000f


	//   ....[126]....
        /*071c*/ 	.word	0x0500000f


	//   ....[127]....
        /*0720*/ 	.word	0x0500000f


	//   ....[128]....
        /*0724*/ 	.word	0x0500000f


	//   ....[129]....
        /*0728*/ 	.word	0x0500000f


	//   ....[130]....
        /*072c*/ 	.word	0x0500000f


	//   ....[131]....
        /*0730*/ 	.word	0x0500000f


	//   ....[132]....
        /*0734*/ 	.word	0x0500000f


	//   ....[133]....
        /*0738*/ 	.word	0x0500000f


	//----- nvinfo : EIATTR_COOP_GROUP_INSTR_OFFSETS
	.align		4
.L_883:
        /*073c*/ 	.byte	0x04, 0x28
        /*073e*/ 	.short	(.L_885 - .L_884)


	//   ....[0]....
.L_884:
        /*0740*/ 	.word	0x00000060


	//   ....[1]....
        /*0744*/ 	.word	0x00000140


	//   ....[2]....
        /*0748*/ 	.word	0x00000190


	//   ....[3]....
        /*074c*/ 	.word	0x000003c0


	//   ....[4]....
        /*0750*/ 	.word	0x00000520


	//   ....[5]....
        /*0754*/ 	.word	0x00000640


	//   ....[6]....
        /*0758*/ 	.word	0x000007a0


	//   ....[7]....
        /*075c*/ 	.word	0x00001880


	//   ....[8]....
        /*0760*/ 	.word	0x00004330


	//   ....[9]....
        /*0764*/ 	.word	0x00004430


	//   ....[10]....
        /*0768*/ 	.word	0x00004f10


	//   ....[11]....
        /*076c*/ 	.word	0x00004f60


	//   ....[12]....
        /*0770*/ 	.word	0x00005870


	//   ....[13]....
        /*0774*/ 	.word	0x000058d0


	//   ....[14]....
        /*0778*/ 	.word	0x000092d0


	//   ....[15]....
        /*077c*/ 	.word	0x00009320


	//   ....[16]....
        /*0780*/ 	.word	0x00009b50


	//   ....[17]....
        /*0784*/ 	.word	0x00009c70


	//   ....[18]....
        /*0788*/ 	.word	0x0000a380


	//   ....[19]....
        /*078c*/ 	.word	0x0000a400


	//   ....[20]....
        /*0790*/ 	.word	0x0000e130


	//   ....[21]....
        /*0794*/ 	.word	0x0000e1b0


	//   ....[22]....
        /*0798*/ 	.word	0x0000e5c0


	//   ....[23]....
        /*079c*/ 	.word	0x0000e620


	//   ....[24]....
        /*07a0*/ 	.word	0x0000f8e0


	//   ....[25]....
        /*07a4*/ 	.word	0x0000f920


	//   ....[26]....
        /*07a8*/ 	.word	0x0000fa10


	//   ....[27]....
        /*07ac*/ 	.word	0x0000fa30


	//   ....[28]....
        /*07b0*/ 	.word	0x00011230


	//   ....[29]....
        /*07b4*/ 	.word	0x00011260


	//   ....[30]....
        /*07b8*/ 	.word	0x00011290


	//   ....[31]....
        /*07bc*/ 	.word	0x000112c0


	//   ....[32]....
        /*07c0*/ 	.word	0x000119f0


	//   ....[33]....
        /*07c4*/ 	.word	0x00011a30


	//   ....[34]....
        /*07c8*/ 	.word	0x00011b40


	//   ....[35]....
        /*07cc*/ 	.word	0x00011b60


	//   ....[36]....
        /*07d0*/ 	.word	0x00011c70


	//   ....[37]....
        /*07d4*/ 	.word	0x00011c90


	//   ....[38]....
        /*07d8*/ 	.word	0x00011db0


	//   ....[39]....
        /*07dc*/ 	.word	0x00011dd0


	//   ....[40]....
        /*07e0*/ 	.word	0x000127d0


	//   ....[41]....
        /*07e4*/ 	.word	0x000127f0


	//   ....[42]....
        /*07e8*/ 	.word	0x00012900


	//   ....[43]....
        /*07ec*/ 	.word	0x00012920


	//   ....[44]....
        /*07f0*/ 	.word	0x00012a30


	//   ....[45]....
        /*07f4*/ 	.word	0x00012a50


	//   ....[46]....
        /*07f8*/ 	.word	0x00012b70


	//   ....[47]....
        /*07fc*/ 	.word	0x00012b90


	//   ....[48]....
        /*0800*/ 	.word	0x00012d20


	//   ....[49]....
        /*0804*/ 	.word	0x00012f00


	//   ....[50]....
        /*0808*/ 	.word	0x00012f30


	//   ....[51]....
        /*080c*/ 	.word	0x00012f60


	//   ....[52]....
        /*0810*/ 	.word	0x00012f90


	//   ....[53]....
        /*0814*/ 	.word	0x00012fc0


	//   ....[54]....
        /*0818*/ 	.word	0x00012ff0


	//   ....[55]....
        /*081c*/ 	.word	0x00013170


	//   ....[56]....
        /*0820*/ 	.word	0x000131a0


	//   ....[57]....
        /*0824*/ 	.word	0x000131d0


	//   ....[58]....
        /*0828*/ 	.word	0x00013200


	//   ....[59]....
        /*082c*/ 	.word	0x00013230


	//   ....[60]....
        /*0830*/ 	.word	0x00013260


	//   ....[61]....
        /*0834*/ 	.word	0x00013310


	//   ....[62]....
        /*0838*/ 	.word	0x00013370


	//   ....[63]....
        /*083c*/ 	.word	0x00013400


	//   ....[64]....
        /*0840*/ 	.word	0x00014720


	//   ....[65]....
        /*0844*/ 	.word	0x000153d0


	//   ....[66]....
        /*0848*/ 	.word	0x000153e0


	//   ....[67]....
        /*084c*/ 	.word	0x000153f0


	//   ....[68]....
        /*0850*/ 	.word	0x00015440


	//   ....[69]....
        /*0854*/ 	.word	0x00015510


	//   ....[70]....
        /*0858*/ 	.word	0x00015550


	//   ....[71]....
        /*085c*/ 	.word	0x00015600


	//   ....[72]....
        /*0860*/ 	.word	0x00015620


	//   ....[73]....
        /*0864*/ 	.word	0x000156c0


	//   ....[74]....
        /*0868*/ 	.word	0x000156e0


	//   ....[75]....
        /*086c*/ 	.word	0x00015780


	//   ....[76]....
        /*0870*/ 	.word	0x000157a0


	//   ....[77]....
        /*0874*/ 	.word	0x00015840


	//   ....[78]....
        /*0878*/ 	.word	0x00015860


	//   ....[79]....
        /*087c*/ 	.word	0x00015870


	//   ....[80]....
        /*0880*/ 	.word	0x00015880


	//   ....[81]....
        /*0884*/ 	.word	0x00018990


	//   ....[82]....
        /*0888*/ 	.word	0x000189f0


	//   ....[83]....
        /*088c*/ 	.word	0x00018a20


	//   ....[84]....
        /*0890*/ 	.word	0x00018a30


	//   ....[85]....
        /*0894*/ 	.word	0x00018a60


	//   ....[86]....
        /*0898*/ 	.word	0x00018a90


	//   ....[87]....
        /*089c*/ 	.word	0x00018ac0


	//   ....[88]....
        /*08a0*/ 	.word	0x00018af0


	//   ....[89]....
        /*08a4*/ 	.word	0x00018c80


	//   ....[90]....
        /*08a8*/ 	.word	0x00018cb0


	//   ....[91]....
        /*08ac*/ 	.word	0x00018ce0


	//   ....[92]....
        /*08b0*/ 	.word	0x00018d10


	//   ....[93]....
        /*08b4*/ 	.word	0x00018d40


	//   ....[94]....
        /*08b8*/ 	.word	0x00018d70


	//   ....[95]....
        /*08bc*/ 	.word	0x00018e30


	//   ....[96]....
        /*08c0*/ 	.word	0x00018e50


	//   ....[97]....
        /*08c4*/ 	.word	0x00018ec0


	//   ....[98]....
        /*08c8*/ 	.word	0x000195a0


	//   ....[99]....
        /*08cc*/ 	.word	0x00019b90


	//   ....[100]....
        /*08d0*/ 	.word	0x00019d50


	//   ....[101]....
        /*08d4*/ 	.word	0x00019da0


	//   ....[102]....
        /*08d8*/ 	.word	0x00019ec0


	//   ....[103]....
        /*08dc*/ 	.word	0x00019f30


	//   ....[104]....
        /*08e0*/ 	.word	0x0001a040


	//   ....[105]....
        /*08e4*/ 	.word	0x0001a0b0


	//   ....[106]....
        /*08e8*/ 	.word	0x0001a1d0


	//   ....[107]....
        /*08ec*/ 	.word	0x0001a240


	//   ....[108]....
        /*08f0*/ 	.word	0x0001a360


	//   ....[109]....
        /*08f4*/ 	.word	0x0001a3d0


	//   ....[110]....
        /*08f8*/ 	.word	0x0001a4f0


	//   ....[111]....
        /*08fc*/ 	.word	0x0001a560


	//   ....[112]....
        /*0900*/ 	.word	0x0001a690


	//   ....[113]....
        /*0904*/ 	.word	0x0001a6e0


	//   ....[114]....
        /*0908*/ 	.word	0x0001a800


	//   ....[115]....
        /*090c*/ 	.word	0x0001a850


	//   ....[116]....
        /*0910*/ 	.word	0x0001ab80


	//   ....[117]....
        /*0914*/ 	.word	0x0001ac20


	//   ....[118]....
        /*0918*/ 	.word	0x0001ad50


	//   ....[119]....
        /*091c*/ 	.word	0x0001adc0


	//   ....[120]....
        /*0920*/ 	.word	0x0001ae40


	//   ....[121]....
        /*0924*/ 	.word	0x0001aec0


	//   ....[122]....
        /*0928*/ 	.word	0x0001af40


	//   ....[123]....
        /*092c*/ 	.word	0x0001afd0


	//   ....[124]....
        /*0930*/ 	.word	0x0001b070


	//   ....[125]....
        /*0934*/ 	.word	0x0001b110


	//   ....[126]....
        /*0938*/ 	.word	0x0001b180


	//   ....[127]....
        /*093c*/ 	.word	0x0001b1f0


	//   ....[128]....
        /*0940*/ 	.word	0x0001b260


	//   ....[129]....
        /*0944*/ 	.word	0x0001b2e0


	//   ....[130]....
        /*0948*/ 	.word	0x0001b360


	//   ....[131]....
        /*094c*/ 	.word	0x0001b400


	//   ....[132]....
        /*0950*/ 	.word	0x0001b490


	//   ....[133]....
        /*0954*/ 	.word	0x0001b5c0


	//----- nvinfo : EIATTR_REG_RECONFIG
	.align		4
.L_885:
        /*0958*/ 	.byte	0x01, 0x54
	.zero		2


	//----- nvinfo : EIATTR_SYSCALL_OFFSETS
	.align		4
        /*095c*/ 	.byte	0x04, 0x46
        /*095e*/ 	.short	(.L_887 - .L_886)


	//   ....[0]....
.L_886:
        /*0960*/ 	.word	0x00001a60


	//   ....[1]....
        /*0964*/ 	.word	0x00014310


	//   ....[2]....
        /*0968*/ 	.word	0x00014470


	//   ....[3]....
        /*096c*/ 	.word	0x00014570


	//   ....[4]....
        /*0970*/ 	.word	0x00014f70


	//----- nvinfo : EIATTR_MBARRIER_INSTR_OFFSETS
	.align		4
.L_887:
        /*0974*/ 	.byte	0x04, 0x39
        /*0976*/ 	.short	(.L_889 - .L_888)


	//   ....[0]....
.L_888:
        /*0978*/ 	.word	0x00000270
        /*097c*/ 	.word	0x000000ff
        /*0980*/ 	.word	0x00036800
        /*0984*/ 	.short	0x0100
        /*0986*/ 	.byte	0x08
	.zero		1


	//   ....[1]....
        /*0988*/ 	.word	0x00000280
        /*098c*/ 	.word	0x000000ff
        /*0990*/ 	.word	0x00036820
        /*0994*/ 	.short	0x0100
        /*0996*/ 	.byte	0x08
	.zero		1


	//   ....[2]....
        /*0998*/ 	.word	0x00000370
        /*099c*/ 	.word	0x000000ff
        /*09a0*/ 	.word	0x00036830
        /*09a4*/ 	.short	0x0100
        /*09a6*/ 	.byte	0x08
	.zero		1


	//   ....[3]....
        /*09a8*/ 	.word	0x00000380
        /*09ac*/ 	.word	0x000000ff
        /*09b0*/ 	.word	0x00036840
        /*09b4*/ 	.short	0x0100
        /*09b6*/ 	.byte	0x08
	.zero		1


	//   ....[4]....
        /*09b8*/ 	.word	0x00000390
        /*09bc*/ 	.word	0x000000ff
        /*09c0*/ 	.word	0x00036838
        /*09c4*/ 	.short	0x0100
        /*09c6*/ 	.byte	0x08
	.zero		1


	//   ....[5]....
        /*09c8*/ 	.word	0x000003a0
        /*09cc*/ 	.word	0x000000ff
        /*09d0*/ 	.word	0x00036848
        /*09d4*/ 	.short	0x0100
        /*09d6*/ 	.byte	0x08
	.zero		1


	//   ....[6]....
        /*09d8*/ 	.word	0x000004d0
        /*09dc*/ 	.word	0x000000ff
        /*09e0*/ 	.word	0x00036850
        /*09e4*/ 	.short	0x0100
        /*09e6*/ 	.byte	0x08
	.zero		1


	//   ....[7]....
        /*09e8*/ 	.word	0x000004e0
        /*09ec*/ 	.word	0x000000ff
        /*09f0*/ 	.word	0x00036860
        /*09f4*/ 	.short	0x0100
        /*09f6*/ 	.byte	0x08
	.zero		1


	//   ....[8]....
        /*09f8*/ 	.word	0x000004f0
        /*09fc*/ 	.word	0x000000ff
        /*0a00*/ 	.word	0x00036858
        /*0a04*/ 	.short	0x0100
        /*0a06*/ 	.byte	0x08
	.zero		1


	//   ....[9]....
        /*0a08*/ 	.word	0x00000500
        /*0a0c*/ 	.word	0x000000ff
        /*0a10*/ 	.word	0x00036868
        /*0a14*/ 	.short	0x0100
        /*0a16*/ 	.byte	0x08
	.zero		1


	//   ....[10]....
        /*0a18*/ 	.word	0x000005f0
        /*0a1c*/ 	.word	0x000000ff
        /*0a20*/ 	.word	0x00036870
        /*0a24*/ 	.short	0x0100
        /*0a26*/ 	.byte	0x06
	.zero		1


	//   ....[11]....
        /*0a28*/ 	.word	0x00000600
        /*0a2c*/ 	.word	0x000000ff
        /*0a30*/ 	.word	0x00036880
        /*0a34*/ 	.short	0x0100
        /*0a36*/ 	.byte	0x06
	.zero		1


	//   ....[12]....
        /*0a38*/ 	.word	0x00000610
        /*0a3c*/ 	.word	0x000000ff
        /*0a40*/ 	.word	0x00036878
        /*0a44*/ 	.short	0x0100
        /*0a46*/ 	.byte	0x06
	.zero		1


	//   ....[13]....
        /*0a48*/ 	.word	0x00000620
        /*0a4c*/ 	.word	0x000000ff
        /*0a50*/ 	.word	0x00036888
        /*0a54*/ 	.short	0x0100
        /*0a56*/ 	.byte	0x06
	.zero		1


	//   ....[14]....
        /*0a58*/ 	.word	0x00000750
        /*0a5c*/ 	.word	0x000000ff
        /*0a60*/ 	.word	0x00036890
        /*0a64*/ 	.short	0x0100
        /*0a66*/ 	.byte	0x08
	.zero		1


	//   ....[15]....
        /*0a68*/ 	.word	0x00000760
        /*0a6c*/ 	.word	0x000000ff
        /*0a70*/ 	.word	0x000368a0
        /*0a74*/ 	.short	0x0100
        /*0a76*/ 	.byte	0x08
	.zero		1


	//   ....[16]....
        /*0a78*/ 	.word	0x00000770
        /*0a7c*/ 	.word	0x000000ff
        /*0a80*/ 	.word	0x00036898
        /*0a84*/ 	.short	0x0100
        /*0a86*/ 	.byte	0x08
	.zero		1


	//   ....[17]....
        /*0a88*/ 	.word	0x00000780
        /*0a8c*/ 	.word	0x000000ff
        /*0a90*/ 	.word	0x000368a8
        /*0a94*/ 	.short	0x0100
        /*0a96*/ 	.byte	0x08
	.zero		1


	//   ....[18]....
        /*0a98*/ 	.word	0x000008b0
        /*0a9c*/ 	.word	0x000000ff
        /*0aa0*/ 	.word	0x000368b0
        /*0aa4*/ 	.short	0x0100
        /*0aa6*/ 	.byte	0x08
	.zero		1


	//   ....[19]....
        /*0aa8*/ 	.word	0x000008c0
        /*0aac*/ 	.word	0x000000ff
        /*0ab0*/ 	.word	0x000368c0
        /*0ab4*/ 	.short	0x0100
        /*0ab6*/ 	.byte	0x08
	.zero		1


	//   ....[20]....
        /*0ab8*/ 	.word	0x000008d0
        /*0abc*/ 	.word	0x000000ff
        /*0ac0*/ 	.word	0x000368b8
        /*0ac4*/ 	.short	0x0100
        /*0ac6*/ 	.byte	0x08
	.zero		1


	//   ....[21]....
        /*0ac8*/ 	.word	0x000008e0
        /*0acc*/ 	.word	0x000000ff
        /*0ad0*/ 	.word	0x000368c8
        /*0ad4*/ 	.short	0x0100
        /*0ad6*/ 	.byte	0x08
	.zero		1


	//   ....[22]....
        /*0ad8*/ 	.word	0x00001b00
        /*0adc*/ 	.word	0x000000ff
        /*0ae0*/ 	.word	0x00036800
        /*0ae4*/ 	.short	0x010a
        /*0ae6*/ 	.byte	0x26
	.zero		1


	//   ....[23]....
        /*0ae8*/ 	.word	0x00001b80
        /*0aec*/ 	.word	0x00000000
        /*0af0*/ 	.word	0x00036830
        /*0af4*/ 	.short	0x010a
        /*0af6*/ 	.byte	0x3f
	.zero		1


	//   ....[24]....
        /*0af8*/ 	.word	0x00001be0
        /*0afc*/ 	.word	0x00000000
        /*0b00*/ 	.word	0x00036830
        /*0b04*/ 	.short	0x010a
        /*0b06*/ 	.byte	0x3f
	.zero		1


	//   ....[25]....
        /*0b08*/ 	.word	0x00004d90
        /*0b0c*/ 	.word	0x00000000
        /*0b10*/ 	.word	0x00000000
        /*0b14*/ 	.short	0x0101
        /*0b16*/ 	.byte	0x3f
	.zero		1


	//   ....[26]....
        /*0b18*/ 	.word	0x000065d0
        /*0b1c*/ 	.word	0x000000ff
        /*0b20*/ 	.word	0x00036830
        /*0b24*/ 	.short	0x010a
        /*0b26*/ 	.byte	0x25
	.zero		1


	//   ....[27]....
        /*0b28*/ 	.word	0x00006610
        /*0b2c*/ 	.word	0x000000ff
        /*0b30*/ 	.word	0x00036830
        /*0b34*/ 	.short	0x010a
        /*0b36*/ 	.byte	0x25
	.zero		1


	//   ....[28]....
        /*0b38*/ 	.word	0x00008b60
        /*0b3c*/ 	.word	0x000000ff
        /*0b40*/ 	.word	0x00036850
        /*0b44*/ 	.short	0x010a
        /*0b46*/ 	.byte	0x04
	.zero		1


	//   ....[29]....
        /*0b48*/ 	.word	0x00008ba0
        /*0b4c*/ 	.word	0x000000ff
        /*0b50*/ 	.word	0x00036850
        /*0b54*/ 	.short	0x010a
        /*0b56*/ 	.byte	0x04
	.zero		1


	//   ....[30]....
        /*0b58*/ 	.word	0x0000aa00
        /*0b5c*/ 	.word	0x0000000a
        /*0b60*/ 	.word	0x00000000
        /*0b64*/ 	.short	0x0101
        /*0b66*/ 	.byte	0x3f
	.zero		1


	//   ....[31]....
        /*0b68*/ 	.word	0x0000aa20
        /*0b6c*/ 	.word	0x00000004
        /*0b70*/ 	.word	0x00000000
        /*0b74*/ 	.short	0x0101
        /*0b76*/ 	.byte	0x3f
	.zero		1


	//   ....[32]....
        /*0b78*/ 	.word	0x0000b0a0
        /*0b7c*/ 	.word	0x000000ff
        /*0b80*/ 	.word	0x00036830
        /*0b84*/ 	.short	0x010a
        /*0b86*/ 	.byte	0x04
	.zero		1


	//   ....[33]....
        /*0b88*/ 	.word	0x0000b0e0
        /*0b8c*/ 	.word	0x000000ff
        /*0b90*/ 	.word	0x00036830
        /*0b94*/ 	.short	0x010a
        /*0b96*/ 	.byte	0x04
	.zero		1


	//   ....[34]....
        /*0b98*/ 	.word	0x0000d630
        /*0b9c*/ 	.word	0x000000ff
        /*0ba0*/ 	.word	0x00036850
        /*0ba4*/ 	.short	0x010a
        /*0ba6*/ 	.byte	0x0e
	.zero		1


	//   ....[35]....
        /*0ba8*/ 	.word	0x0000d670
        /*0bac*/ 	.word	0x000000ff
        /*0bb0*/ 	.word	0x00036850
        /*0bb4*/ 	.short	0x010a
        /*0bb6*/ 	.byte	0x0e
	.zero		1


	//   ....[36]....
        /*0bb8*/ 	.word	0x0000ebe0
        /*0bbc*/ 	.word	0x0000000f
        /*0bc0*/ 	.word	0x00000000
        /*0bc4*/ 	.short	0x0101
        /*0bc6*/ 	.byte	0x3f
	.zero		1


	//   ....[37]....
        /*0bc8*/ 	.word	0x0000ec60
        /*0bcc*/ 	.word	0x00000004
        /*0bd0*/ 	.word	0x00000000
        /*0bd4*/ 	.short	0x0101
        /*0bd6*/ 	.byte	0x3f
	.zero		1


	//   ....[38]....
        /*0bd8*/ 	.word	0x0000f850
        /*0bdc*/ 	.word	0x000000ff
        /*0be0*/ 	.word	0x00036850
        /*0be4*/ 	.short	0x010a
        /*0be6*/ 	.byte	0x05
	.zero		1


	//   ....[39]....
        /*0be8*/ 	.word	0x0000f890
        /*0bec*/ 	.word	0x000000ff
        /*0bf0*/ 	.word	0x00036850
        /*0bf4*/ 	.short	0x010a
        /*0bf6*/ 	.byte	0x05
	.zero		1


	//   ....[40]....
        /*0bf8*/ 	.word	0x0000fd80
        /*0bfc*/ 	.word	0x00000005
        /*0c00*/ 	.word	0x00000000
        /*0c04*/ 	.short	0x0101
        /*0c06*/ 	.byte	0x3f
	.zero		1


	//   ....[41]....
        /*0c08*/ 	.word	0x00011a20
        /*0c0c*/ 	.word	0x00000011
        /*0c10*/ 	.word	0x00000000
        /*0c14*/ 	.short	0x0101
        /*0c16*/ 	.byte	0x3f
	.zero		1


	//   ....[42]....
        /*0c18*/ 	.word	0x000149c0
        /*0c1c*/ 	.word	0x00000000
        /*0c20*/ 	.word	0x00036840
        /*0c24*/ 	.short	0x010a
        /*0c26*/ 	.byte	0x3f
	.zero		1


	//   ....[43]....
        /*0c28*/ 	.word	0x00015a10
        /*0c2c*/ 	.word	0x00000009
        /*0c30*/ 	.word	0x00036800
        /*0c34*/ 	.short	0x0107
        /*0c36*/ 	.byte	0x3f
	.zero		1


	//   ....[44]....
        /*0c38*/ 	.word	0x00015b20
        /*0c3c*/ 	.word	0x00000002
        /*0c40*/ 	.word	0x00036800
        /*0c44*/ 	.short	0x0101
        /*0c46*/ 	.byte	0x3f
	.zero		1


	//   ....[45]....
        /*0c48*/ 	.word	0x00015b40
        /*0c4c*/ 	.word	0x00000002
        /*0c50*/ 	.word	0x00036820
        /*0c54*/ 	.short	0x010a
        /*0c56*/ 	.byte	0x3f
	.zero		1


	//   ....[46]....
        /*0c58*/ 	.word	0x00015eb0
        /*0c5c*/ 	.word	0x00000002
        /*0c60*/ 	.word	0x00036840
        /*0c64*/ 	.short	0x010a
        /*0c66*/ 	.byte	0x3f
	.zero		1


	//   ....[47]....
        /*0c68*/ 	.word	0x00016370
        /*0c6c*/ 	.word	0x00000002
        /*0c70*/ 	.word	0x00000060
        /*0c74*/ 	.short	0x010a
        /*0c76*/ 	.byte	0x3f
	.zero		1


	//   ....[48]....
        /*0c78*/ 	.word	0x00016b60
        /*0c7c*/ 	.word	0x00000003
        /*0c80*/ 	.word	0x00036840
        /*0c84*/ 	.short	0x010a
        /*0c86*/ 	.byte	0x3f
	.zero		1


	//   ....[49]....
        /*0c88*/ 	.word	0x00017020
        /*0c8c*/ 	.word	0x00000002
        /*0c90*/ 	.word	0x00000060
        /*0c94*/ 	.short	0x010a
        /*0c96*/ 	.byte	0x3f
	.zero		1


	//   ....[50]....
        /*0c98*/ 	.word	0x00017750
        /*0c9c*/ 	.word	0x00000002
        /*0ca0*/ 	.word	0x00036840
        /*0ca4*/ 	.short	0x010a
        /*0ca6*/ 	.byte	0x3f
	.zero		1


	//   ....[51]....
        /*0ca8*/ 	.word	0x00017c10
        /*0cac*/ 	.word	0x00000002
        /*0cb0*/ 	.word	0x00000060
        /*0cb4*/ 	.short	0x010a
        /*0cb6*/ 	.byte	0x3f
	.zero		1


	//   ....[52]....
        /*0cb8*/ 	.word	0x000182d0
        /*0cbc*/ 	.word	0x00000000
        /*0cc0*/ 	.word	0x00036860
        /*0cc4*/ 	.short	0x010a
        /*0cc6*/ 	.byte	0x3f
	.zero		1


	//   ....[53]....
        /*0cc8*/ 	.word	0x00019520
        /*0ccc*/ 	.word	0x00000000
        /*0cd0*/ 	.word	0x00036820
        /*0cd4*/ 	.short	0x010a
        /*0cd6*/ 	.byte	0x3f
	.zero		1


	//   ....[54]....
        /*0cd8*/ 	.word	0x00019700
        /*0cdc*/ 	.word	0x00000006
        /*0ce0*/ 	.word	0x00000000
        /*0ce4*/ 	.short	0x010a
        /*0ce6*/ 	.byte	0x3f
	.zero		1


	//   ....[55]....
        /*0ce8*/ 	.word	0x00019770
        /*0cec*/ 	.word	0x00000007
        /*0cf0*/ 	.word	0x00000000
        /*0cf4*/ 	.short	0x010a
        /*0cf6*/ 	.byte	0x3f
	.zero		1


	//   ....[56]....
        /*0cf8*/ 	.word	0x000197e0
        /*0cfc*/ 	.word	0x00000004
        /*0d00*/ 	.word	0x00000000
        /*0d04*/ 	.short	0x010a
        /*0d06*/ 	.byte	0x3f
	.zero		1


	//   ....[57]....
        /*0d08*/ 	.word	0x00019810
        /*0d0c*/ 	.word	0x00000003
        /*0d10*/ 	.word	0x00000000
        /*0d14*/ 	.short	0x010a
        /*0d16*/ 	.byte	0x3f
	.zero		1


	//   ....[58]....
        /*0d18*/ 	.word	0x00019880
        /*0d1c*/ 	.word	0x00000003
        /*0d20*/ 	.word	0x00036800
        /*0d24*/ 	.short	0x010a
        /*0d26*/ 	.byte	0x3f
	.zero		1


	//   ....[59]....
        /*0d28*/ 	.word	0x000198d0
        /*0d2c*/ 	.word	0x00000000
        /*0d30*/ 	.word	0x00036830
        /*0d34*/ 	.short	0x010a
        /*0d36*/ 	.byte	0x3f
	.zero		1


	//   ....[60]....
        /*0d38*/ 	.word	0x00019930
        /*0d3c*/ 	.word	0x00000007
        /*0d40*/ 	.word	0x00036830
        /*0d44*/ 	.short	0x010a
        /*0d46*/ 	.byte	0x3f
	.zero		1


	//   ....[61]....
        /*0d48*/ 	.word	0x00019990
        /*0d4c*/ 	.word	0x00000007
        /*0d50*/ 	.word	0x00036850
        /*0d54*/ 	.short	0x010a
        /*0d56*/ 	.byte	0x3f
	.zero		1


	//   ....[62]....
        /*0d58*/ 	.word	0x000199f0
        /*0d5c*/ 	.word	0x00000007
        /*0d60*/ 	.word	0x00036830
        /*0d64*/ 	.short	0x010a
        /*0d66*/ 	.byte	0x3f
	.zero		1


	//   ....[63]....
        /*0d68*/ 	.word	0x00019a50
        /*0d6c*/ 	.word	0x00000007
        /*0d70*/ 	.word	0x00036850
        /*0d74*/ 	.short	0x010a
        /*0d76*/ 	.byte	0x3f
	.zero		1


	//   ....[64]....
        /*0d78*/ 	.word	0x00019ab0
        /*0d7c*/ 	.word	0x00000005
        /*0d80*/ 	.word	0x00036850
        /*0d84*/ 	.short	0x010a
        /*0d86*/ 	.byte	0x3f
	.zero		1


	//   ....[65]....
        /*0d88*/ 	.word	0x00019c50
        /*0d8c*/ 	.word	0x00000000
        /*0d90*/ 	.word	0x00036840
        /*0d94*/ 	.short	0x010a
        /*0d96*/ 	.byte	0x3f
	.zero		1


	//   ....[66]....
        /*0d98*/ 	.word	0x0001a8a0
        /*0d9c*/ 	.word	0x00000002
        /*0da0*/ 	.word	0x00036820
        /*0da4*/ 	.short	0x010a
        /*0da6*/ 	.byte	0x3f
	.zero		1


	//   ....[67]....
        /*0da8*/ 	.word	0x0001a8f0
        /*0dac*/ 	.word	0x00000002
        /*0db0*/ 	.word	0x00036840
        /*0db4*/ 	.short	0x010a
        /*0db6*/ 	.byte	0x3f
	.zero		1


	//   ....[68]....
        /*0db8*/ 	.word	0x0001a940
        /*0dbc*/ 	.word	0x00000002
        /*0dc0*/ 	.word	0x00000060
        /*0dc4*/ 	.short	0x010a
        /*0dc6*/ 	.byte	0x3f
	.zero		1


	//   ....[69]....
        /*0dc8*/ 	.word	0x0001a990
        /*0dcc*/ 	.word	0x00000003
        /*0dd0*/ 	.word	0x00036840
        /*0dd4*/ 	.short	0x010a
        /*0dd6*/ 	.byte	0x3f
	.zero		1


	//   ....[70]....
        /*0dd8*/ 	.word	0x0001a9e0
        /*0ddc*/ 	.word	0x00000002
        /*0de0*/ 	.word	0x00000060
        /*0de4*/ 	.short	0x010a
        /*0de6*/ 	.byte	0x3f
	.zero		1


	//   ....[71]....
        /*0de8*/ 	.word	0x0001aa30
        /*0dec*/ 	.word	0x00000002
        /*0df0*/ 	.word	0x00036840
        /*0df4*/ 	.short	0x010a
        /*0df6*/ 	.byte	0x3f
	.zero		1


	//   ....[72]....
        /*0df8*/ 	.word	0x0001aa80
        /*0dfc*/ 	.word	0x00000002
        /*0e00*/ 	.word	0x00000060
        /*0e04*/ 	.short	0x010a
        /*0e06*/ 	.byte	0x3f
	.zero		1


	//   ....[73]....
        /*0e08*/ 	.word	0x0001aad0
        /*0e0c*/ 	.word	0x00000000
        /*0e10*/ 	.word	0x00036860
        /*0e14*/ 	.short	0x010a
        /*0e16*/ 	.byte	0x3f
	.zero		1


	//   ....[74]....
        /*0e18*/ 	.word	0x0001b4e0
        /*0e1c*/ 	.word	0x00000000
        /*0e20*/ 	.word	0x00036820
        /*0e24*/ 	.short	0x010a
        /*0e26*/ 	.byte	0x3f
	.zero		1


	//   ....[75]....
        /*0e28*/ 	.word	0x0001b680
        /*0e2c*/ 	.word	0x00000006
        /*0e30*/ 	.word	0x00000000
        /*0e34*/ 	.short	0x010a
        /*0e36*/ 	.byte	0x3f
	.zero		1


	//   ....[76]....
        /*0e38*/ 	.word	0x0001b6d0
        /*0e3c*/ 	.word	0x00000007
        /*0e40*/ 	.word	0x00000000
        /*0e44*/ 	.short	0x010a
        /*0e46*/ 	.byte	0x3f
	.zero		1


	//   ....[77]....
        /*0e48*/ 	.word	0x0001b720
        /*0e4c*/ 	.word	0x00000004
        /*0e50*/ 	.word	0x00000000
        /*0e54*/ 	.short	0x010a
        /*0e56*/ 	.byte	0x3f
	.zero		1


	//----- nvinfo : EIATTR_NUM_MBARRIERS
	.align		4
.L_889:
        /*0e58*/ 	.byte	0x03, 0x38
        /*0e5a*/ 	.short	0x0016


	//----- nvinfo : EIATTR_EXIT_INSTR_OFFSETS
	.align		4
        /*0e5c*/ 	.byte	0x04, 0x1c
        /*0e5e*/ 	.short	(.L_891 - .L_890)


	//   ....[0]....
.L_890:
        /*0e60*/ 	.word	0x00000a50


	//   ....[1]....
        /*0e64*/ 	.word	0x00012cd0


	//   ....[2]....
        /*0e68*/ 	.word	0x00019860


	//----- nvinfo : EIATTR_MAX_THREADS
	.align		4
.L_891:
        /*0e6c*/ 	.byte	0x04, 0x05
        /*0e6e*/ 	.short	(.L_893 - .L_892)
.L_892:
        /*0e70*/ 	.word	0x00000180
        /*0e74*/ 	.word	0x00000001
        /*0e78*/ 	.word	0x00000001


	//----- nvinfo : EIATTR_CRS_STACK_SIZE
	.align		4
.L_893:
        /*0e7c*/ 	.byte	0x04, 0x1e
        /*0e7e*/ 	.short	(.L_895 - .L_894)
.L_894:
        /*0e80*/ 	.word	0x00000000


	//----- nvinfo : EIATTR_CBANK_PARAM_SIZE
	.align		4
.L_895:
        /*0e84*/ 	.byte	0x03, 0x19
        /*0e86*/ 	.short	0x0af0


	//----- nvinfo : EIATTR_PARAM_CBANK
	.align		4
        /*0e88*/ 	.byte	0x04, 0x0a
        /*0e8a*/ 	.short	(.L_897 - .L_896)
	.align		4
.L_896:
        /*0e8c*/ 	.word	index@(.nv.constant0._ZN7cutlass13device_kernelIN5flash11enable_sm90INS1_16FlashAttnFwdSm90INS1_25CollectiveMainloopFwdSm90ILi2EN4cute5tupleIJNS5_1CILi1EEES8_S8_EEENS6_IJNS7_ILi128EEENS7_ILi112EEENS7_ILi192EEEEEELi192ENS_10bfloat16_tEfNS_4arch4Sm90ELb1ELb0ELb1ELb1ELb0ELb0ELb0ELb1ELb1ELb1ELb0ELb0EEENS1_21CollectiveEpilogueFwdINS6_IJSA_SC_SB_EEES9_SE_SG_Li256ELb1ELb1ELb0ELb0EEENS1_36VarlenDynamicPersistentTileSchedulerILi128ELi112ELi256ELi128ELb0ELb1ELb1ELb1ELb1ELb1EEEEEEEEEvNT_6ParamsE)
        /*0e90*/ 	.short	0x0210
        /*0e92*/ 	.short	0x0af0


	//----- nvinfo : EIATTR_SW_WAR
	.align		4
.L_897:
        /*0e94*/ 	.byte	0x04, 0x36
        /*0e96*/ 	.short	(.L_899 - .L_898)
.L_898:
        /*0e98*/ 	.word	0x00000008
.L_899:


//--------------------- .nv.info._ZN7cutlass13device_kernelIN5flash11enable_sm90INS1_16FlashAttnFwdSm90INS1_25CollectiveMainloopFwdSm90ILi2EN4cute5tupleIJNS5_1CILi1EEES8_S8_EEENS6_IJNS7_ILi128EEENS7_ILi112EEENS7_ILi192EEEEEELi192ENS_10bfloat16_tEfNS_4arch4Sm90ELb1ELb0ELb1ELb1ELb0ELb1ELb0ELb1ELb1ELb1ELb0ELb0EEENS1_21CollectiveEpilogueFwdINS6_IJSA_SC_SB_EEES9_SE_SG_Li256ELb1ELb1ELb0ELb0EEENS1_36VarlenDynamicPersistentTileSchedulerILi128ELi112ELi256ELi128ELb0ELb1ELb1ELb1ELb1ELb1EEEEEEEEEvNT_6ParamsE --------------------------
	.section	.nv.info._ZN7cutlass13device_kernelIN5flash11enable_sm90INS1_16FlashAttnFwdSm90INS1_25CollectiveMainloopFwdSm90ILi2EN4cute5tupleIJNS5_1CILi1EEES8_S8_EEENS6_IJNS7_ILi128EEENS7_ILi112EEENS7_ILi192EEEEEELi192ENS_10bfloat16_tEfNS_4arch4Sm90ELb1ELb0ELb1ELb1ELb0ELb1ELb0ELb1ELb1ELb1ELb0ELb0EEENS1_21CollectiveEpilogueFwdINS6_IJSA_SC_SB_EEES9_SE_SG_Li256ELb1ELb1ELb0ELb0EEENS1_36VarlenDynamicPersistentTileSchedulerILi128ELi112ELi256ELi128ELb0ELb1ELb1ELb1ELb1ELb1EEEEEEEEEvNT_6ParamsE,"",@"SHT_CUDA_INFO"
	.sectionflags	@""
	.align	4


	//----- nvinfo : EIATTR_CUDA_API_VERSION
	.align		4
        /*0000*/ 	.byte	0x04, 0x37
        /*0002*/ 	.short	(.L_901 - .L_900)
.L_900:
        /*0004*/ 	.word	0x00000082


	//----- nvinfo : EIATTR_KPARAM_INFO
	.align		4
.L_901:
        /*0008*/ 	.byte	0x04, 0x17
        /*000a*/ 	.short	(.L_903 - .L_902)
.L_902:
        /*000c*/ 	.word	0x00000000
        /*0010*/ 	.short	0x0000
        /*0012*/ 	.short	0x0070
        /*0014*/ 	.byte	0x00, 0xf0, 0x01, 0x2a


	//----- nvinfo : EIATTR_SPARSE_MMA_MASK
	.align		4
.L_903:
        /*0018*/ 	.byte	0x03, 0x50
        /*001a*/ 	.short	0x0000


	//----- nvinfo : EIATTR_MAXREG_COUNT
	.align		4
        /*001c*/ 	.byte	0x03, 0x1b
        /*001e*/ 	.short	0x00a8


	//----- nvinfo : EIATTR_NUM_BARRIERS
	.align		4
        /*0020*/ 	.byte	0x02, 0x4c
        /*0022*/ 	.byte	0x10
	.zero		1


	//----- nvinfo : EIATTR_EXTERNS
	.align		4
        /*0024*/ 	.byte	0x04, 0x0f
        /*0026*/ 	.short	(.L_905 - .L_904)


	//   ....[0]....
	.align		4
.L_904:
        /*0028*/ 	.word	index@(__assertfail)


	//----- nvinfo : EIATTR_ANNOTATIONS
	.align		4
.L_905:
        /*002c*/ 	.byte	0x04, 0x55
        /*002e*/ 	.short	(.L_907 - .L_906)


	//   ....[0]....
.L_906:
        /* <DEDUP_REMOVED lines=150> */


	//----- nvinfo : EIATTR_MERCURY_ISA_VERSION
	.align		4
.L_907:
        /*0980*/ 	.byte	0x03, 0x5f
        /*0982*/ 	.short	0x0101


	//----- nvinfo : EIATTR_UNUSED_LOAD_BYTE_OFFSET
	.align		4
        /*0984*/ 	.byte	0x04, 0x44
        /*0986*/ 	.short	(.L_909 - .L_908)


	//   ....[0]....
.L_908:
        /*0988*/ 	.word	0x00000ab0
        /*098c*/ 	.word	0x0000fff0


	//   ....[1]....
        /*0990*/ 	.word	0x000248e0
        /*0994*/ 	.word	0x0000fff0


	//----- nvinfo : EIATTR_INT_WARP_WIDE_INSTR_OFFSETS
	.align		4
.L_909:
        /*0998*/ 	.byte	0x04, 0x31
        /*099a*/ 	.short	(.L_911 - .L_910)


	//   ....[0]....
.L_910:
        /*099c*/ 	.word	0x00000190


	//   ....[1]....
        /*09a0*/ 	.word	0x000001d0


	//   ....[2]....
        /*09a4*/ 	.word	0x00000240


	//   ....[3]....
        /*09a8*/ 	.word	0x00029c60


	//   ....[4]....
        /*09ac*/ 	.word	0x00029cf0


	//   ....[5]....
        /*09b0*/ 	.word	0x0002dcf0


	//   ....[6]....
        /*09b4*/ 	.word	0x0002dd50


	//----- nvinfo : EIATTR_COOP_GROUP_MASK_REGIDS
	.align		4
.L_911:
        /*09b8*/ 	.byte	0x04, 0x29
        /*09ba*/ 	.short	(.L_913 - .L_912)


	//   ....[0]....
.L_912:
        /*09bc*/ 	.word	0xffffffff


	//   ....[1]....
        /*09c0*/ 	.word	0xffffffff


	//   ....[2]....
        /*09c4*/ 	.word	0xffffffff


	//   ....[3]....
        /*09c8*/ 	.word	0xffffffff


	//   ....[4]....
        /*09cc*/ 	.word	0xffffffff


	//   ....[5]....
        /*09d0*/ 	.word	0xffffffff


	//   ....[6]....
        /*09d4*/ 	.word	0xffffffff


	//   ....[7]....
        /*09d8*/ 	.word	0xffffffff


	//   ....[8]....
        /*09dc*/ 	.word	0xffffffff


	//   ....[9]....
        /*09e0*/ 	.word	0xffffffff


	//   ....[10]....
        /*09e4*/ 	.word	0xffffffff


	//   ....[11]....
        /*09e8*/ 	.word	0xffffffff


	//   ....[12]....
        /*09ec*/ 	.word	0xffffffff


	//   ....[13]....
        /*09f0*/ 	.word	0xffffffff


	//   ....[14]....
        /*09f4*/ 	.word	0xffffffff


	//   ....[15]....
        /*09f8*/ 	.word	0xffffffff


	//   ....[16]....
        /*09fc*/ 	.word	0xffffffff


	//   ....[17]....
        /*0a00*/ 	.word	0xffffffff


	//   ....[18]....
        /*0a04*/ 	.word	0xffffffff


	//   ....[19]....
        /*0a08*/ 	.word	0xffffffff


	//   ....[20]....
        /*0a0c*/ 	.word	0xffffffff


	//   ....[21]....
        /*0a10*/ 	.word	0xffffffff


	//   ....[22]....
        /*0a14*/ 	.word	0xffffffff


	//   ....[23]....
        /*0a18*/ 	.word	0xffffffff


	//   ....[24]....
        /*0a1c*/ 	.word	0xffffffff


	//   ....[25]....
        /*0a20*/ 	.word	0xffffffff


	//   ....[26]....
        /*0a24*/ 	.word	0xffffffff


	//   ....[27]....
        /*0a28*/ 	.word	0xffffffff


	//   ....[28]....
        /*0a2c*/ 	.word	0xffffffff


	//   ....[29]....
        /*0a30*/ 	.word	0xffffffff


	//   ....[30]....
        /*0a34*/ 	.word	0xffffffff


	//   ....[31]....
        /*0a38*/ 	.word	0xffffffff


	//   ....[32]....
        /*0a3c*/ 	.word	0xffffffff


	//   ....[33]....
        /*0a40*/ 	.word	0xffffffff


	//   ....[34]....
        /*0a44*/ 	.word	0xffffffff


	//   ....[35]....
        /*0a48*/ 	.word	0xffffffff


	//   ....[36]....
        /*0a4c*/ 	.word	0xffffffff


	//   ....[37]....
        /*0a50*/ 	.word	0xffffffff


	//   ....[38]....
        /*0a54*/ 	.word	0xffffffff


	//   ....[39]....
        /*0a58*/ 	.word	0xffffffff


	//   ....[40]....
        /*0a5c*/ 	.word	0xffffffff


	//   ....[41]....
        /*0a60*/ 	.word	0xffffffff


	//   ....[42]....
        /*0a64*/ 	.word	0xffffffff


	//   ....[43]....
        /*0a68*/ 	.word	0xffffffff


	//   ....[44]....
        /*0a6c*/ 	.word	0xffffffff


	//   ....[45]....
        /*0a70*/ 	.word	0xffffffff


	//   ....[46]....
        /*0a74*/ 	.word	0xffffffff


	//   ....[47]....
        /*0a78*/ 	.word	0xffffffff


	//   ....[48]....
        /*0a7c*/ 	.word	0xffffffff


	//   ....[49]....
        /*0a80*/ 	.word	0xffffffff


	//   ....[50]....
        /*0a84*/ 	.word	0xffffffff


	//   ....[51]....
        /*0a88*/ 	.word	0xffffffff


	//   ....[52]....
        /*0a8c*/ 	.word	0xffffffff


	//   ....[53]....
        /*0a90*/ 	.word	0xffffffff


	//   ....[54]....
        /*0a94*/ 	.word	0xffffffff


	//   ....[55]....
        /*0a98*/ 	.word	0xffffffff


	//   ....[56]....
        /*0a9c*/ 	.word	0xffffffff


	//   ....[57]....
        /*0aa0*/ 	.word	0xffffffff


	//   ....[58]....
        /*0aa4*/ 	.word	0xffffffff


	//   ....[59]....
        /*0aa8*/ 	.word	0xffffffff


	//   ....[60]....
        /*0aac*/ 	.word	0xffffffff


	//   ....[61]....
        /*0ab0*/ 	.word	0xffffffff


	//   ....[62]....
        /*0ab4*/ 	.word	0xffffffff


	//   ....[63]....
        /*0ab8*/ 	.word	0xffffffff


	//   ....[64]....
        /*0abc*/ 	.word	0xffffffff


	//   ....[65]....
        /*0ac0*/ 	.word	0xffffffff


	//   ....[66]....
        /*0ac4*/ 	.word	0xffffffff


	//   ....[67]....
        /*0ac8*/ 	.word	0xffffffff


	//   ....[68]....
        /*0acc*/ 	.word	0xffffffff


	//   ....[69]....
        /*0ad0*/ 	.word	0xffffffff


	//   ....[70]....
        /*0ad4*/ 	.word	0xffffffff


	//   ....[71]....
        /*0ad8*/ 	.word	0xffffffff


	//   ....[72]....
        /*0adc*/ 	.word	0xffffffff


	//   ....[73]....
        /*0ae0*/ 	.word	0xffffffff


	//   ....[74]....
        /*0ae4*/ 	.word	0xffffffff


	//   ....[75]....
        /*0ae8*/ 	.word	0xffffffff


	//   ....[76]....
        /*0aec*/ 	.word	0xffffffff


	//   ....[77]....
        /*0af0*/ 	.word	0xffffffff


	//   ....[78]....
        /*0af4*/ 	.word	0xffffffff


	//   ....[79]....
        /*0af8*/ 	.word	0xffffffff


	//   ....[80]....
        /*0afc*/ 	.word	0xffffffff


	//   ....[81]....
        /*0b00*/ 	.word	0xffffffff


	//   ....[82]....
        /*0b04*/ 	.word	0xffffffff


	//   ....[83]....
        /*0b08*/ 	.word	0xffffffff


	//   ....[84]....
        /*0b0c*/ 	.word	0xffffffff


	//   ....[85]....
        /*0b10*/ 	.word	0xffffffff


	//   ....[86]....
        /*0b14*/ 	.word	0xffffffff


	//   ....[87]....
        /*0b18*/ 	.word	0xffffffff


	//   ....[88]....
        /*0b1c*/ 	.word	0xffffffff


	//   ....[89]....
        /*0b20*/ 	.word	0xffffffff


	//   ....[90]....
        /*0b24*/ 	.word	0xffffffff


	//   ....[91]....
        /*0b28*/ 	.word	0xffffffff


	//   ....[92]....
        /*0b2c*/ 	.word	0xffffffff


	//   ....[93]....
        /*0b30*/ 	.word	0xffffffff


	//   ....[94]....
        /*0b34*/ 	.word	0xffffffff


	//   ....[95]....
        /*0b38*/ 	.word	0xffffffff


	//   ....[96]....
        /*0b3c*/ 	.word	0xffffffff


	//   ....[97]....
        /*0b40*/ 	.word	0xffffffff


	//   ....[98]....
        /*0b44*/ 	.word	0xffffffff


	//   ....[99]....
        /*0b48*/ 	.word	0xffffffff


	//   ....[100]....
        /*0b4c*/ 	.word	0xffffffff


	//   ....[101]....
        /*0b50*/ 	.word	0xffffffff


	//   ....[102]....
        /*0b54*/ 	.word	0xffffffff


	//   ....[103]....
        /*0b58*/ 	.word	0xffffffff


	//   ....[104]....
        /*0b5c*/ 	.word	0xffffffff


	//   ....[105]....
        /*0b60*/ 	.word	0xffffffff


	//   ....[106]....
        /*0b64*/ 	.word	0xffffffff


	//   ....[107]....
        /*0b68*/ 	.word	0xffffffff


	//   ....[108]....
        /*0b6c*/ 	.word	0xffffffff


	//   ....[109]....
        /*0b70*/ 	.word	0xffffffff


	//   ....[110]....
        /*0b74*/ 	.word	0xffffffff


	//   ....[111]....
        /*0b78*/ 	.word	0xffffffff


	//   ....[112]....
        /*0b7c*/ 	.word	0xffffffff


	//   ....[113]....
        /*0b80*/ 	.word	0xffffffff


	//   ....[114]....
        /*0b84*/ 	.word	0xffffffff


	//   ....[115]....
        /*0b88*/ 	.word	0xffffffff


	//   ....[116]....
        /*0b8c*/ 	.word	0x0500000f


	//   ....[117]....
        /*0b90*/ 	.word	0x0500000f


	//   ....[118]....
        /*0b94*/ 	.word	0x0500000f


	//   ....[119]....
        /*0b98*/ 	.word	0x0500000f


	//   ....[120]....
        /*0b9c*/ 	.word	0x0500000f


	//   ....[121]....
        /*0ba0*/ 	.word	0x0500000f


	//   ....[122]....
        /*0ba4*/ 	.word	0x0500000f


	//   ....[123]....
        /*0ba8*/ 	.word	0x0500000f


	//   ....[124]....
        /*0bac*/ 	.word	0x0500000f


	//   ....[125]....
        /*0bb0*/ 	.word	0x0500000f


	//   ....[126]....
        /*0bb4*/ 	.word	0x0500000f


	//   ....[127]....
        /*0bb8*/ 	.word	0x0500000f


	//   ....[128]....
        /*0bbc*/ 	.word	0x0500000f


	//   ....[129]....
        /*0bc0*/ 	.word	0x0500000f


	//   ....[130]....
        /*0bc4*/ 	.word	0x0500000f


	//   ....[131]....
        /*0bc8*/ 	.word	0x0500000f


	//   ....[132]....
        /*0bcc*/ 	.word	0x0500000f


	//   ....[133]....
        /*0bd0*/ 	.word	0x0500000f


	//   ....[134]....
        /*0bd4*/ 	.word	0x0500000f


	//   ....[135]....
        /*0bd8*/ 	.word	0x0500000f


	//   ....[136]....
        /*0bdc*/ 	.word	0x0500000f


	//   ....[137]....
        /*0be0*/ 	.word	0x0500000f


	//   ....[138]....
        /*0be4*/ 	.word	0x0500000f


	//   ....[139]....
        /*0be8*/ 	.word	0x0500000f


	//   ....[140]....
        /*0bec*/ 	.word	0x0500000f


	//   ....[141]....
        /*0bf0*/ 	.word	0x0500000f


	//   ....[142]....
        /*0bf4*/ 	.word	0x0500000f


	//   ....[143]....
        /*0bf8*/ 	.word	0x0500000f


	//   ....[144]....
        /*0bfc*/ 	.word	0x0500000f


	//   ....[145]....
        /*0c00*/ 	.word	0x0500000f


	//   ....[146]....
        /*0c04*/ 	.word	0x0500000f


	//   ....[147]....
        /*0c08*/ 	.word	0x0500000f


	//   ....[148]....
        /*0c0c*/ 	.word	0x0500000f


	//   ....[149]....
        /*0c10*/ 	.word	0x0500000f


	//   ....[150]....
        /*0c14*/ 	.word	0x0500000f


	//   ....[151]....
        /*0c18*/ 	.word	0x0500000f


	//   ....[152]....
        /*0c1c*/ 	.word	0x0500000f


	//   ....[153]....
        /*0c20*/ 	.word	0x0500000f


	//   ....[154]....
        /*0c24*/ 	.word	0x0500000f


	//   ....[155]....
        /*0c28*/ 	.word	0x0500000f


	//   ....[156]....
        /*0c2c*/ 	.word	0x0500000f


	//   ....[157]....
        /*0c30*/ 	.word	0x0500000f


	//   ....[158]....
        /*0c34*/ 	.word	0x0500000f


	//   ....[159]....
        /*0c38*/ 	.word	0x0500000f


	//   ....[160]....
        /*0c3c*/ 	.word	0x0500000f


	//   ....[161]....
        /*0c40*/ 	.word	0x0500000f


	//   ....[162]....
        /*0c44*/ 	.word	0x0500000f


	//   ....[163]....
        /*0c48*/ 	.word	0x0500000f


	//   ....[164]....
        /*0c4c*/ 	.word	0x0500000f


	//   ....[165]....
        /*0c50*/ 	.word	0x0500000f


	//   ....[166]....
        /*0c54*/ 	.word	0x0500000f


	//   ....[167]....
        /*0c58*/ 	.word	0x0500000f


	//----- nvinfo : EIATTR_COOP_GROUP_INSTR_OFFSETS
	.align		4
.L_913:
        /*0c5c*/ 	.byte	0x04, 0x28
        /*0c5e*/ 	.short	(.L_915 - .L_914)


	//   ....[0]....
.L_914:
        /*0c60*/ 	.word	0x00000060


	//   ....[1]....
        /*0c64*/ 	.word	0x000001a0


	//   ....[2]....
        /*0c68*/ 	.word	0x000001f0


	//   ....[3]....
        /*0c6c*/ 	.word	0x00000420


	//   ....[4]....
        /*0c70*/ 	.word	0x00000580


	//   ....[5]....
        /*0c74*/ 	.word	0x000006a0


	//   ....[6]....
        /*0c78*/ 	.word	0x00000800


	//   ....[7]....
        /*0c7c*/ 	.word	0x0000b260


	//   ....[8]....
        /*0c80*/ 	.word	0x0000b9d0


	//   ....[9]....
        /*0c84*/ 	.word	0x0000b9e0


	//   ....[10]....
        /*0c88*/ 	.word	0x0000b9f0


	//   ....[11]....
        /*0c8c*/ 	.word	0x0000ba00


	//   ....[12]....
        /*0c90*/ 	.word	0x0000c2c0


	//   ....[13]....
        /*0c94*/ 	.word	0x0000c2d0


	//   ....[14]....
        /*0c98*/ 	.word	0x0000c2e0


	//   ....[15]....
        /*0c9c*/ 	.word	0x0000c2f0


	//   ....[16]....
        /*0ca0*/ 	.word	0x0000f4b0


	//   ....[17]....
        /*0ca4*/ 	.word	0x0000f4c0


	//   ....[18]....
        /*0ca8*/ 	.word	0x0000f4d0


	//   ....[19]....
        /*0cac*/ 	.word	0x0000f4e0


	//   ....[20]....
        /*0cb0*/ 	.word	0x0000fb70


	//   ....[21]....
        /*0cb4*/ 	.word	0x0000fb80


	//   ....[22]....
        /*0cb8*/ 	.word	0x0000fb90


	//   ....[23]....
        /*0cbc*/ 	.word	0x0000fba0


	//   ....[24]....
        /*0cc0*/ 	.word	0x000163b0


	//   ....[25]....
        /*0cc4*/ 	.word	0x00016400


	//   ....[26]....
        /*0cc8*/ 	.word	0x00016dd0


	//   ....[27]....
        /*0ccc*/ 	.word	0x00016e80


	//   ....[28]....
        /*0cd0*/ 	.word	0x00017720


	//   ....[29]....
        /*0cd4*/ 	.word	0x000177b0


	//   ....[30]....
        /*0cd8*/ 	.word	0x0001c5e0


	//   ....[31]....
        /*0cdc*/ 	.word	0x0001c620


	//   ....[32]....
        /*0ce0*/ 	.word	0x0001cda0


	//   ....[33]....
        /*0ce4*/ 	.word	0x0001cea0


	//   ....[34]....
        /*0ce8*/ 	.word	0x0001d480


	//   ....[35]....
        /*0cec*/ 	.word	0x0001d510


	//   ....[36]....
        /*0cf0*/ 	.word	0x00022590


	//   ....[37]....
        /*0cf4*/ 	.word	0x000225b0


	//   ....[38]....
        /*0cf8*/ 	.word	0x00022a80


	//   ....[39]....
        /*0cfc*/ 	.word	0x00022ad0


	//   ....[40]....
        /*0d00*/ 	.word	0x00024010


	//   ....[41]....
        /*0d04*/ 	.word	0x000240c0


	//   ....[42]....
        /*0d08*/ 	.word	0x000240e0


	//   ....[43]....
        /*0d0c*/ 	.word	0x000240f0


	//   ....[44]....
        /*0d10*/ 	.word	0x00025810


	//   ....[45]....
        /*0d14*/ 	.word	0x00025850


	//   ....[46]....
        /*0d18*/ 	.word	0x00025890


	//   ....[47]....
        /*0d1c*/ 	.word	0x000258a0


	//   ....[48]....
        /*0d20*/ 	.word	0x00025ea0


	//   ....[49]....
        /*0d24*/ 	.word	0x00025ec0


	//   ....[50]....
        /*0d28*/ 	.word	0x00025fc0


	//   ....[51]....
        /*0d2c*/ 	.word	0x00025fe0


	//   ....[52]....
        /*0d30*/ 	.word	0x000260e0


	//   ....[53]....
        /*0d34*/ 	.word	0x00026100


	//   ....[54]....
        /*0d38*/ 	.word	0x00026210


	//   ....[55]....
        /*0d3c*/ 	.word	0x00026230


	//   ....[56]....
        /*0d40*/ 	.word	0x00026b00


	//   ....[57]....
        /*0d44*/ 	.word	0x00026b20


	//   ....[58]....
        /*0d48*/ 	.word	0x00026c20


	//   ....[59]....
        /*0d4c*/ 	.word	0x00026c40


	//   ....[60]....
        /*0d50*/ 	.word	0x00026d40


	//   ....[61]....
        /*0d54*/ 	.word	0x00026d60


	//   ....[62]....
        /*0d58*/ 	.word	0x00026e70


	//   ....[63]....
        /*0d5c*/ 	.word	0x00026e90


	//   ....[64]....
        /*0d60*/ 	.word	0x00027020


	//   ....[65]....
        /*0d64*/ 	.word	0x000271f0


	//   ....[66]....
        /*0d68*/ 	.word	0x00027220


	//   ....[67]....
        /*0d6c*/ 	.word	0x00027250


	//   ....[68]....
        /*0d70*/ 	.word	0x00027280


	//   ....[69]....
        /*0d74*/ 	.word	0x000272b0


	//   ....[70]....
        /*0d78*/ 	.word	0x000272e0


	//   ....[71]....
        /*0d7c*/ 	.word	0x00027450


	//   ....[72]....
        /*0d80*/ 	.word	0x00027480


	//   ....[73]....
        /*0d84*/ 	.word	0x000274b0


	//   ....[74]....
        /*0d88*/ 	.word	0x000274e0


	//   ....[75]....
        /*0d8c*/ 	.word	0x00027510


	//   ....[76]....
        /*0d90*/ 	.word	0x00027540


	//   ....[77]....
        /*0d94*/ 	.word	0x000275e0


	//   ....[78]....
        /*0d98*/ 	.word	0x00027640


	//   ....[79]....
        /*0d9c*/ 	.word	0x000276d0


	//   ....[80]....
        /*0da0*/ 	.word	0x00028640


	//   ....[81]....
        /*0da4*/ 	.word	0x0002a260


	//   ....[82]....
        /*0da8*/ 	.word	0x0002af10


	//   ....[83]....
        /*0dac*/ 	.word	0x0002af20


	//   ....[84]....
        /*0db0*/ 	.word	0x0002af40


	//   ....[85]....
        /*0db4*/ 	.word	0x0002b000


	//   ....[86]....
        /*0db8*/ 	.word	0x0002b030


	//   ....[87]....
        /*0dbc*/ 	.word	0x0002b0c0


	//   ....[88]....
        /*0dc0*/ 	.word	0x0002b0f0


	//   ....[89]....
        /*0dc4*/ 	.word	0x0002b180


	//   ....[90]....
        /*0dc8*/ 	.word	0x0002b1b0


	//   ....[91]....
        /*0dcc*/ 	.word	0x0002b240


	//   ....[92]....
        /*0dd0*/ 	.word	0x0002b270


	//   ....[93]....
        /*0dd4*/ 	.word	0x0002b300


	//   ....[94]....
        /*0dd8*/ 	.word	0x0002b330


	//   ....[95]....
        /*0ddc*/ 	.word	0x0002b3c0


	//   ....[96]....
        /*0de0*/ 	.word	0x0002b3d0


	//   ....[97]....
        /*0de4*/ 	.word	0x0002b460


	//   ....[98]....
        /*0de8*/ 	.word	0x0002e560


	//   ....[99]....
        /*0dec*/ 	.word	0x0002e5b0


	//   ....[100]....
        /*0df0*/ 	.word	0x0002e5e0


	//   ....[101]....
        /*0df4*/ 	.word	0x0002e5f0


	//   ....[102]....
        /*0df8*/ 	.word	0x0002e620


	//   ....[103]....
        /*0dfc*/ 	.word	0x0002e650


	//   ....[104]....
        /*0e00*/ 	.word	0x0002e680


	//   ....[105]....
        /*0e04*/ 	.word	0x0002e6b0


	//   ....[106]....
        /*0e08*/ 	.word	0x0002e830


	//   ....[107]....
        /*0e0c*/ 	.word	0x0002e870


	//   ....[108]....
        /*0e10*/ 	.word	0x0002e8a0


	//   ....[109]....
        /*0e14*/ 	.word	0x0002e8d0


	//   ....[110]....
        /*0e18*/ 	.word	0x0002e900


	//   ....[111]....
        /*0e1c*/ 	.word	0x0002e930


	//   ....[112]....
        /*0e20*/ 	.word	0x0002e9f0


	//   ....[113]....
        /*0e24*/ 	.word	0x0002ea10


	//   ....[114]....
        /*0e28*/ 	.word	0x0002ea80


	//   ....[115]....
        /*0e2c*/ 	.word	0x0002f150


	//   ....[116]....
        /*0e30*/ 	.word	0x0002f5b0


	//   ....[117]....
        /*0e34*/ 	.word	0x0002f640


	//   ....[118]....
        /*0e38*/ 	.word	0x0002f690


	//   ....[119]....
        /*0e3c*/ 	.word	0x0002f6e0


	//   ....[120]....
        /*0e40*/ 	.word	0x0002f770


	//   ....[121]....
        /*0e44*/ 	.word	0x0002f800


	//   ....[122]....
        /*0e48*/ 	.word	0x0002f850


	//   ....[123]....
        /*0e4c*/ 	.word	0x0002f8a0


	//   ....[124]....
        /*0e50*/ 	.word	0x0002f990


	//   ....[125]....
        /*0e54*/ 	.word	0x0002fa20


	//   ....[126]....
        /*0e58*/ 	.word	0x0002fa80


	//   ....[127]....
        /*0e5c*/ 	.word	0x0002fae0


	//   ....[128]....
        /*0e60*/ 	.word	0x0002fb70


	//   ....[129]....
        /*0e64*/ 	.word	0x0002fc00


	//   ....[130]....
        /*0e68*/ 	.word	0x0002fc60


	//   ....[131]....
        /*0e6c*/ 	.word	0x0002fcc0


	//   ....[132]....
        /*0e70*/ 	.word	0x0002ffb0


	//   ....[133]....
        /*0e74*/ 	.word	0x000302b0


	//   ....[134]....
        /*0e78*/ 	.word	0x00030420


	//   ....[135]....
        /*0e7c*/ 	.word	0x00030470


	//   ....[136]....
        /*0e80*/ 	.word	0x00030520


	//   ....[137]....
        /*0e84*/ 	.word	0x000305b0


	//   ....[138]....
        /*0e88*/ 	.word	0x00030690


	//   ....[139]....
        /*0e8c*/ 	.word	0x00030730


	//   ....[140]....
        /*0e90*/ 	.word	0x00030810


	//   ....[141]....
        /*0e94*/ 	.word	0x000308a0


	//   ....[142]....
        /*0e98*/ 	.word	0x00030990


	//   ....[143]....
        /*0e9c*/ 	.word	0x00030a20


	//   ....[144]....
        /*0ea0*/ 	.word	0x00030b10


	//   ....[145]....
        /*0ea4*/ 	.word	0x00030ba0


	//   ....[146]....
        /*0ea8*/ 	.word	0x00030c90


	//   ....[147]....
        /*0eac*/ 	.word	0x00030d20


	//   ....[148]....
        /*0eb0*/ 	.word	0x00030e10


	//   ....[149]....
        /*0eb4*/ 	.word	0x00030f10


	//   ....[150]....
        /*0eb8*/ 	.word	0x00031240


	//   ....[151]....
        /*0ebc*/ 	.word	0x000312f0


	//   ....[152]....
        /*0ec0*/ 	.word	0x000313f0


	//   ....[153]....
        /*0ec4*/ 	.word	0x00031480


	//   ....[154]....
        /*0ec8*/ 	.word	0x00031500


	//   ....[155]....
        /*0ecc*/ 	.word	0x00031580


	//   ....[156]....
        /*0ed0*/ 	.word	0x00031600


	//   ....[157]....
        /*0ed4*/ 	.word	0x00031690


	//   ....[158]....
        /*0ed8*/ 	.word	0x00031730


	//   ....[159]....
        /*0edc*/ 	.word	0x00031800


	//   ....[160]....
        /*0ee0*/ 	.word	0x00031880


	//   ....[161]....
        /*0ee4*/ 	.word	0x00031900


	//   ....[162]....
        /*0ee8*/ 	.word	0x00031980


	//   ....[163]....
        /*0eec*/ 	.word	0x00031a10


	//   ....[164]....
        /*0ef0*/ 	.word	0x00031a90


	//   ....[165]....
        /*0ef4*/ 	.word	0x00031b30


	//   ....[166]....
        /*0ef8*/ 	.word	0x00031bc0


	//   ....[167]....
        /*0efc*/ 	.word	0x00031cf0


	//----- nvinfo : EIATTR_REG_RECONFIG
	.align		4
.L_915:
        /*0f00*/ 	.byte	0x01, 0x54
	.zero		2


	//----- nvinfo : EIATTR_SYSCALL_OFFSETS
	.align		4
        /*0f04*/ 	.byte	0x04, 0x46
        /*0f06*/ 	.short	(.L_917 - .L_916)


	//   ....[0]....
.L_916:
        /*0f08*/ 	.word	0x00001c20


	//   ....[1]....
        /*0f0c*/ 	.word	0x00001d70


	//   ....[2]....
        /*0f10*/ 	.word	0x0000b400


	//   ....[3]....
        /*0f14*/ 	.word	0x0000b730


	//   ....[4]....
        /*0f18*/ 	.word	0x00029e60


	//   ....[5]....
        /*0f1c*/ 	.word	0x00029fc0


	//   ....[6]....
        /*0f20*/ 	.word	0x0002a0c0


	//   ....[7]....
        /*0f24*/ 	.word	0x0002aac0


	//----- nvinfo : EIATTR_MBARRIER_INSTR_OFFSETS
	.align		4
.L_917:
        /*0f28*/ 	.byte	0x04, 0x39
        /*0f2a*/ 	.short	(.L_919 - .L_918)


	//   ....[0]....
.L_918:
        /*0f2c*/ 	.word	0x000002d0
        /*0f30*/ 	.word	0x000000ff
        /*0f34*/ 	.word	0x00036800
        /*0f38*/ 	.short	0x0100
        /*0f3a*/ 	.byte	0x08
	.zero		1


	//   ....[1]....
        /*0f3c*/ 	.word	0x000002e0
        /*0f40*/ 	.word	0x000000ff
        /*0f44*/ 	.word	0x00036820
        /*0f48*/ 	.short	0x0100
        /*0f4a*/ 	.byte	0x08
	.zero		1


	//   ....[2]....
        /*0f4c*/ 	.word	0x000003d0
        /*0f50*/ 	.word	0x000000ff
        /*0f54*/ 	.word	0x00036830
        /*0f58*/ 	.short	0x0100
        /*0f5a*/ 	.byte	0x08
	.zero		1


	//   ....[3]....
        /*0f5c*/ 	.word	0x000003e0
        /*0f60*/ 	.word	0x000000ff
        /*0f64*/ 	.word	0x00036840
        /*0f68*/ 	.short	0x0100
        /*0f6a*/ 	.byte	0x08
	.zero		1


	//   ....[4]....
        /*0f6c*/ 	.word	0x000003f0
        /*0f70*/ 	.word	0x000000ff
        /*0f74*/ 	.word	0x00036838
        /*0f78*/ 	.short	0x0100
        /*0f7a*/ 	.byte	0x08
	.zero		1


	//   ....[5]....
        /*0f7c*/ 	.word	0x00000400
        /*0f80*/ 	.word	0x000000ff
        /*0f84*/ 	.word	0x00036848
        /*0f88*/ 	.short	0x0100
        /*0f8a*/ 	.byte	0x08
	.zero		1


	//   ....[6]....
        /*0f8c*/ 	.word	0x00000530
        /*0f90*/ 	.word	0x000000ff
        /*0f94*/ 	.word	0x00036850
        /*0f98*/ 	.short	0x0100
        /*0f9a*/ 	.byte	0x08
	.zero		1


	//   ....[7]....
        /*0f9c*/ 	.word	0x00000540
        /*0fa0*/ 	.word	0x000000ff
        /*0fa4*/ 	.word	0x00036860
        /*0fa8*/ 	.short	0x0100
        /*0faa*/ 	.byte	0x08
	.zero		1


	//   ....[8]....
        /*0fac*/ 	.word	0x00000550
        /*0fb0*/ 	.word	0x000000ff
        /*0fb4*/ 	.word	0x00036858
        /*0fb8*/ 	.short	0x0100
        /*0fba*/ 	.byte	0x08
	.zero		1


	//   ....[9]....
        /*0fbc*/ 	.word	0x00000560
        /*0fc0*/ 	.word	0x000000ff
        /*0fc4*/ 	.word	0x00036868
        /*0fc8*/ 	.short	0x0100
        /*0fca*/ 	.byte	0x08
	.zero		1


	//   ....[10]....
        /*0fcc*/ 	.word	0x00000650
        /*0fd0*/ 	.word	0x000000ff
        /*0fd4*/ 	.word	0x00036870
        /*0fd8*/ 	.short	0x0100
        /*0fda*/ 	.byte	0x06
	.zero		1


	//   ....[11]....
        /*0fdc*/ 	.word	0x00000660
        /*0fe0*/ 	.word	0x000000ff
        /*0fe4*/ 	.word	0x00036880
        /*0fe8*/ 	.short	0x0100
        /*0fea*/ 	.byte	0x06
	.zero		1


	//   ....[12]....
        /*0fec*/ 	.word	0x00000670
        /*0ff0*/ 	.word	0x000000ff
        /*0ff4*/ 	.word	0x00036878
        /*0ff8*/ 	.short	0x0100
        /*0ffa*/ 	.byte	0x06
	.zero		1


	//   ....[13]....
        /*0ffc*/ 	.word	0x00000680
        /*1000*/ 	.word	0x000000ff
        /*1004*/ 	.word	0x00036888
        /*1008*/ 	.short	0x0100
        /*100a*/ 	.byte	0x06
	.zero		1


	//   ....[14]....
        /*100c*/ 	.word	0x000007b0
        /*1010*/ 	.word	0x000000ff
        /*1014*/ 	.word	0x00036890
        /*1018*/ 	.short	0x0100
        /*101a*/ 	.byte	0x08
	.zero		1


	//   ....[15]....
        /*101c*/ 	.word	0x000007c0
        /*1020*/ 	.word	0x000000ff
        /*1024*/ 	.word	0x000368a0
        /*1028*/ 	.short	0x0100
        /*102a*/ 	.byte	0x08
	.zero		1


	//   ....[16]....
        /*102c*/ 	.word	0x000007d0
        /*1030*/ 	.word	0x000000ff
        /*1034*/ 	.word	0x00036898
        /*1038*/ 	.short	0x0100
        /*103a*/ 	.byte	0x08
	.zero		1


	//   ....[17]....
        /*103c*/ 	.word	0x000007e0
        /*1040*/ 	.word	0x000000ff
        /*1044*/ 	.word	0x000368a8
        /*1048*/ 	.short	0x0100
        /*104a*/ 	.byte	0x08
	.zero		1


	//   ....[18]....
        /*104c*/ 	.word	0x00000910
        /*1050*/ 	.word	0x000000ff
        /*1054*/ 	.word	0x000368b0
        /*1058*/ 	.short	0x0100
        /*105a*/ 	.byte	0x08
	.zero		1


	//   ....[19]....
        /*105c*/ 	.word	0x00000920
        /*1060*/ 	.word	0x000000ff
        /*1064*/ 	.word	0x000368c0
        /*1068*/ 	.short	0x0100
        /*106a*/ 	.byte	0x08
	.zero		1


	//   ....[20]....
        /*106c*/ 	.word	0x00000930
        /*1070*/ 	.word	0x000000ff
        /*1074*/ 	.word	0x000368b8
        /*1078*/ 	.short	0x0100
        /*107a*/ 	.byte	0x08
	.zero		1


	//   ....[21]....
        /*107c*/ 	.word	0x00000940
        /*1080*/ 	.word	0x000000ff
        /*1084*/ 	.word	0x000368c8
        /*1088*/ 	.short	0x0100
        /*108a*/ 	.byte	0x08
	.zero		1


	//   ....[22]....
        /*108c*/ 	.word	0x000039e0
        /*1090*/ 	.word	0x00000062
        /*1094*/ 	.word	0x00036890
        /*1098*/ 	.short	0x010a
        /*109a*/ 	.byte	0x3f
	.zero		1


	//   ....[23]....
        /*109c*/ 	.word	0x00006f10
        /*10a0*/ 	.word	0x00000062
        /*10a4*/ 	.word	0x00036890
        /*10a8*/ 	.short	0x010a
        /*10aa*/ 	.byte	0x3f
	.zero		1


	//   ....[24]....
        /*10ac*/ 	.word	0x0000a220
        /*10b0*/ 	.word	0x00000062
        /*10b4*/ 	.word	0x00036890
        /*10b8*/ 	.short	0x010a
        /*10ba*/ 	.byte	0x3f
	.zero		1


	//   ....[25]....
        /*10bc*/ 	.word	0x0000a600
        /*10c0*/ 	.word	0x00000028
        /*10c4*/ 	.word	0x00000000
        /*10c8*/ 	.short	0x0101
        /*10ca*/ 	.byte	0x3f
	.zero		1


	//   ....[26]....
        /*10cc*/ 	.word	0x0000a640
        /*10d0*/ 	.word	0x00000062
        /*10d4*/ 	.word	0x000368b0
        /*10d8*/ 	.short	0x010a
        /*10da*/ 	.byte	0x3f
	.zero		1


	//   ....[27]....
        /*10dc*/ 	.word	0x0000acc0
        /*10e0*/ 	.word	0x00000062
        /*10e4*/ 	.word	0x00000000
        /*10e8*/ 	.short	0x0101
        /*10ea*/ 	.byte	0x3f
	.zero		1


	//   ....[28]....
        /*10ec*/ 	.word	0x0000b490
        /*10f0*/ 	.word	0x00000010
        /*10f4*/ 	.word	0x00036800
        /*10f8*/ 	.short	0x010a
        /*10fa*/ 	.byte	0x3f
	.zero		1


	//   ....[29]....
        /*10fc*/ 	.word	0x0000b4e0
        /*1100*/ 	.word	0x00000010
        /*1104*/ 	.word	0x00036800
        /*1108*/ 	.short	0x010a
        /*110a*/ 	.byte	0x3f
	.zero		1


	//   ....[30]....
        /*110c*/ 	.word	0x0000cb40
        /*1110*/ 	.word	0x00000010
        /*1114*/ 	.word	0x00036800
        /*1118*/ 	.short	0x010a
        /*111a*/ 	.byte	0x3f
	.zero		1


	//   ....[31]....
        /*111c*/ 	.word	0x00010180
        /*1120*/ 	.word	0x00000010
        /*1124*/ 	.word	0x00036800
        /*1128*/ 	.short	0x010a
        /*112a*/ 	.byte	0x3f
	.zero		1


	//   ....[32]....
        /*112c*/ 	.word	0x00012d30
        /*1130*/ 	.word	0x00000000
        /*1134*/ 	.word	0x00036830
        /*1138*/ 	.short	0x010a
        /*113a*/ 	.byte	0x3f
	.zero		1


	//   ....[33]....
        /*113c*/ 	.word	0x00012da0
        /*1140*/ 	.word	0x00000000
        /*1144*/ 	.word	0x00036830
        /*1148*/ 	.short	0x010a
        /*114a*/ 	.byte	0x3f
	.zero		1


	//   ....[34]....
        /*114c*/ 	.word	0x00016c30
        /*1150*/ 	.word	0x00000000
        /*1154*/ 	.word	0x00000000
        /*1158*/ 	.short	0x0101
        /*115a*/ 	.byte	0x3f
	.zero		1


	//   ....[35]....
        /*115c*/ 	.word	0x000184b0
        /*1160*/ 	.word	0x0000000d
        /*1164*/ 	.word	0x00036830
        /*1168*/ 	.short	0x010a
        /*116a*/ 	.byte	0x3f
	.zero		1


	//   ....[36]....
        /*116c*/ 	.word	0x00018530
        /*1170*/ 	.word	0x0000000d
        /*1174*/ 	.word	0x00036830
        /*1178*/ 	.short	0x010a
        /*117a*/ 	.byte	0x3f
	.zero		1


	//   ....[37]....
        /*117c*/ 	.word	0x0001bc30
        /*1180*/ 	.word	0x0000000b
        /*1184*/ 	.word	0x00036850
        /*1188*/ 	.short	0x010a
        /*118a*/ 	.byte	0x3f
	.zero		1


	//   ....[38]....
        /*118c*/ 	.word	0x0001bc80
        /*1190*/ 	.word	0x0000000b
        /*1194*/ 	.word	0x00036850
        /*1198*/ 	.short	0x010a
        /*119a*/ 	.byte	0x3f
	.zero		1


	//   ....[39]....
        /*119c*/ 	.word	0x0001da70
        /*11a0*/ 	.word	0x0000000d
        /*11a4*/ 	.word	0x00000000
        /*11a8*/ 	.short	0x0101
        /*11aa*/ 	.byte	0x3f
	.zero		1


	//   ....[40]....
        /*11ac*/ 	.word	0x0001daa0
        /*11b0*/ 	.word	0x0000000b
        /*11b4*/ 	.word	0x00000000
        /*11b8*/ 	.short	0x0101
        /*11ba*/ 	.byte	0x3f
	.zero		1


	//   ....[41]....
        /*11bc*/ 	.word	0x0001e210
        /*11c0*/ 	.word	0x00000004
        /*11c4*/ 	.word	0x00036830
        /*11c8*/ 	.short	0x010a
        /*11ca*/ 	.byte	0x3f
	.zero		1


	//   ....[42]....
        /*11cc*/ 	.word	0x0001e290
        /*11d0*/ 	.word	0x00000004
        /*11d4*/ 	.word	0x00036830
        /*11d8*/ 	.short	0x010a
        /*11da*/ 	.byte	0x3f
	.zero		1


	//   ....[43]....
        /*11dc*/ 	.word	0x00021970
        /*11e0*/ 	.word	0x0000000b
        /*11e4*/ 	.word	0x00036850
        /*11e8*/ 	.short	0x010a
        /*11ea*/ 	.byte	0x3f
	.zero		1


	//   ....[44]....
        /*11ec*/ 	.word	0x000219c0
        /*11f0*/ 	.word	0x0000000b
        /*11f4*/ 	.word	0x00036850
        /*11f8*/ 	.short	0x010a
        /*11fa*/ 	.byte	0x3f
	.zero		1


	//   ....[45]....
        /*11fc*/ 	.word	0x00023070
        /*1200*/ 	.word	0x0000000f
        /*1204*/ 	.word	0x00000000
        /*1208*/ 	.short	0x0101
        /*120a*/ 	.byte	0x3f
	.zero		1


	//   ....[46]....
        /*120c*/ 	.word	0x000230c0
        /*1210*/ 	.word	0x0000000b
        /*1214*/ 	.word	0x00000000
        /*1218*/ 	.short	0x0101
        /*121a*/ 	.byte	0x3f
	.zero		1


	//   ....[47]....
        /*121c*/ 	.word	0x00023c60
        /*1220*/ 	.word	0x00000000
        /*1224*/ 	.word	0x00036850
        /*1228*/ 	.short	0x010a
        /*122a*/ 	.byte	0x3f
	.zero		1


	//   ....[48]....
        /*122c*/ 	.word	0x00023d00
        /*1230*/ 	.word	0x00000000
        /*1234*/ 	.word	0x00036850
        /*1238*/ 	.short	0x010a
        /*123a*/ 	.byte	0x3f
	.zero		1


	//   ....[49]....
        /*123c*/ 	.word	0x000242d0
        /*1240*/ 	.word	0x0000000a
        /*1244*/ 	.word	0x00000000
        /*1248*/ 	.short	0x0101
        /*124a*/ 	.byte	0x3f
	.zero		1


	//   ....[50]....
        /*124c*/ 	.word	0x00025e90
        /*1250*/ 	.word	0x00000000
        /*1254*/ 	.word	0x00000000
        /*1258*/ 	.short	0x0101
        /*125a*/ 	.byte	0x3f
	.zero		1


	//   ....[51]....
        /*125c*/ 	.word	0x00028730
        /*1260*/ 	.word	0x00000004
        /*1264*/ 	.word	0x00036820
        /*1268*/ 	.short	0x010a
        /*126a*/ 	.byte	0x3f
	.zero		1


	//   ....[52]....
        /*126c*/ 	.word	0x00028810
        /*1270*/ 	.word	0x00000004
        /*1274*/ 	.word	0x000368a0
        /*1278*/ 	.short	0x010a
        /*127a*/ 	.byte	0x3f
	.zero		1


	//   ....[53]....
        /*127c*/ 	.word	0x00028c50
        /*1280*/ 	.word	0x00000004
        /*1284*/ 	.word	0x000368c0
        /*1288*/ 	.short	0x010a
        /*128a*/ 	.byte	0x3f
	.zero		1


	//   ....[54]....
        /*128c*/ 	.word	0x000291e0
        /*1290*/ 	.word	0x00000006
        /*1294*/ 	.word	0x000368a0
        /*1298*/ 	.short	0x010a
        /*129a*/ 	.byte	0x3f
	.zero		1


	//   ....[55]....
        /*129c*/ 	.word	0x00029610
        /*12a0*/ 	.word	0x00000006
        /*12a4*/ 	.word	0x000368c0
        /*12a8*/ 	.short	0x010a
        /*12aa*/ 	.byte	0x3f
	.zero		1


	//   ....[56]....
        /*12ac*/ 	.word	0x0002a510
        /*12b0*/ 	.word	0x00000000
        /*12b4*/ 	.word	0x00036840
        /*12b8*/ 	.short	0x010a
        /*12ba*/ 	.byte	0x3f
	.zero		1


	//   ....[57]....
        /*12bc*/ 	.word	0x0002b570
        /*12c0*/ 	.word	0x00000008
        /*12c4*/ 	.word	0x00036800
        /*12c8*/ 	.short	0x0107
        /*12ca*/ 	.byte	0x3f
	.zero		1


	//   ....[58]....
        /*12cc*/ 	.word	0x0002b670
        /*12d0*/ 	.word	0x00000002
        /*12d4*/ 	.word	0x00036800
        /*12d8*/ 	.short	0x0101
        /*12da*/ 	.byte	0x3f
	.zero		1


	//   ....[59]....
        /*12dc*/ 	.word	0x0002b690
        /*12e0*/ 	.word	0x00000002
        /*12e4*/ 	.word	0x00036820
        /*12e8*/ 	.short	0x010a
        /*12ea*/ 	.byte	0x3f
	.zero		1


	//   ....[60]....
        /*12ec*/ 	.word	0x0002b9f0
        /*12f0*/ 	.word	0x00000003
        /*12f4*/ 	.word	0x00036840
        /*12f8*/ 	.short	0x010a
        /*12fa*/ 	.byte	0x3f
	.zero		1


	//   ....[61]....
        /*12fc*/ 	.word	0x0002beb0
        /*1300*/ 	.word	0x00000000
        /*1304*/ 	.word	0x00036860
        /*1308*/ 	.short	0x010a
        /*130a*/ 	.byte	0x3f
	.zero		1


	//   ....[62]....
        /*130c*/ 	.word	0x0002c6a0
        /*1310*/ 	.word	0x00000003
        /*1314*/ 	.word	0x00036840
        /*1318*/ 	.short	0x010a
        /*131a*/ 	.byte	0x3f
	.zero		1


	//   ....[63]....
        /*131c*/ 	.word	0x0002cb60
        /*1320*/ 	.word	0x00000002
        /*1324*/ 	.word	0x00036860
        /*1328*/ 	.short	0x010a
        /*132a*/ 	.byte	0x3f
	.zero		1


	//   ....[64]....
        /*132c*/ 	.word	0x0002d2c0
        /*1330*/ 	.word	0x00000003
        /*1334*/ 	.word	0x00036840
        /*1338*/ 	.short	0x010a
        /*133a*/ 	.byte	0x3f
	.zero		1


	//   ....[65]....
        /*133c*/ 	.word	0x0002d770
        /*1340*/ 	.word	0x00000002
        /*1344*/ 	.word	0x00036860
        /*1348*/ 	.short	0x010a
        /*134a*/ 	.byte	0x3f
	.zero		1


	//   ....[66]....
        /*134c*/ 	.word	0x0002de50
        /*1350*/ 	.word	0x00000000
        /*1354*/ 	.word	0x00036860
        /*1358*/ 	.short	0x010a
        /*135a*/ 	.byte	0x3f
	.zero		1


	//   ....[67]....
        /*135c*/ 	.word	0x0002f0d0
        /*1360*/ 	.word	0x00000000
        /*1364*/ 	.word	0x00036820
        /*1368*/ 	.short	0x010a
        /*136a*/ 	.byte	0x3f
	.zero		1


	//   ....[68]....
        /*136c*/ 	.word	0x0002f2a0
        /*1370*/ 	.word	0x00000006
        /*1374*/ 	.word	0x00000000
        /*1378*/ 	.short	0x010a
        /*137a*/ 	.byte	0x3f
	.zero		1


	//   ....[69]....
        /*137c*/ 	.word	0x0002f310
        /*1380*/ 	.word	0x00000007
        /*1384*/ 	.word	0x00000000
        /*1388*/ 	.short	0x010a
        /*138a*/ 	.byte	0x3f
	.zero		1


	//   ....[70]....
        /*138c*/ 	.word	0x0002f380
        /*1390*/ 	.word	0x00000004
        /*1394*/ 	.word	0x00000000
        /*1398*/ 	.short	0x010a
        /*139a*/ 	.byte	0x3f
	.zero		1


	//   ....[71]....
        /*139c*/ 	.word	0x0002f3b0
        /*13a0*/ 	.word	0x00000003
        /*13a4*/ 	.word	0x00000000
        /*13a8*/ 	.short	0x010a
        /*13aa*/ 	.byte	0x3f
	.zero		1


	//   ....[72]....
        /*13ac*/ 	.word	0x0002f410
        /*13b0*/ 	.word	0x00000062
        /*13b4*/ 	.word	0x00036890
        /*13b8*/ 	.short	0x010a
        /*13ba*/ 	.byte	0x3f
	.zero		1


	//   ....[73]....
        /*13bc*/ 	.word	0x0002f460
        /*13c0*/ 	.word	0x00000062
        /*13c4*/ 	.word	0x00036890
        /*13c8*/ 	.short	0x010a
        /*13ca*/ 	.byte	0x3f
	.zero		1


	//   ....[74]....
        /*13cc*/ 	.word	0x0002f4b0
        /*13d0*/ 	.word	0x00000062
        /*13d4*/ 	.word	0x00036890
        /*13d8*/ 	.short	0x010a
        /*13da*/ 	.byte	0x3f
	.zero		1


	//   ....[75]....
        /*13dc*/ 	.word	0x0002f500
        /*13e0*/ 	.word	0x00000062
        /*13e4*/ 	.word	0x000368b0
        /*13e8*/ 	.short	0x010a
        /*13ea*/ 	.byte	0x3f
	.zero		1


	//   ....[76]....
        /*13ec*/ 	.word	0x0002f8e0
        /*13f0*/ 	.word	0x00000010
        /*13f4*/ 	.word	0x00036800
        /*13f8*/ 	.short	0x010a
        /*13fa*/ 	.byte	0x3f
	.zero		1


	//   ....[77]....
        /*13fc*/ 	.word	0x0002fcf0
        /*1400*/ 	.word	0x00000010
        /*1404*/ 	.word	0x00036800
        /*1408*/ 	.short	0x010a
        /*140a*/ 	.byte	0x3f
	.zero		1


	//   ....[78]....
        /*140c*/ 	.word	0x0002fd40
        /*1410*/ 	.word	0x00000000
        /*1414*/ 	.word	0x00036830
        /*1418*/ 	.short	0x010a
        /*141a*/ 	.byte	0x3f
	.zero		1


	//   ....[79]....
        /*141c*/ 	.word	0x0002fd90
        /*1420*/ 	.word	0x0000000d
        /*1424*/ 	.word	0x00036830
        /*1428*/ 	.short	0x010a
        /*142a*/ 	.byte	0x3f
	.zero		1


	//   ....[80]....
        /*142c*/ 	.word	0x0002fde0
        /*1430*/ 	.word	0x0000000b
        /*1434*/ 	.word	0x00036850
        /*1438*/ 	.short	0x010a
        /*143a*/ 	.byte	0x3f
	.zero		1


	//   ....[81]....
        /*143c*/ 	.word	0x0002fe30
        /*1440*/ 	.word	0x00000004
        /*1444*/ 	.word	0x00036830
        /*1448*/ 	.short	0x010a
        /*144a*/ 	.byte	0x3f
	.zero		1


	//   ....[82]....
        /*144c*/ 	.word	0x0002fe80
        /*1450*/ 	.word	0x0000000b
        /*1454*/ 	.word	0x00036850
        /*1458*/ 	.short	0x010a
        /*145a*/ 	.byte	0x3f
	.zero		1


	//   ....[83]....
        /*145c*/ 	.word	0x0002fed0
        /*1460*/ 	.word	0x00000000
        /*1464*/ 	.word	0x00036850
        /*1468*/ 	.short	0x010a
        /*146a*/ 	.byte	0x3f
	.zero		1


	//   ....[84]....
        /*146c*/ 	.word	0x00030090
        /*1470*/ 	.word	0x00000003
        /*1474*/ 	.word	0x00036820
        /*1478*/ 	.short	0x010a
        /*147a*/ 	.byte	0x3f
	.zero		1


	//   ....[85]....
        /*147c*/ 	.word	0x000300e0
        /*1480*/ 	.word	0x00000004
        /*1484*/ 	.word	0x000368a0
        /*1488*/ 	.short	0x010a
        /*148a*/ 	.byte	0x3f
	.zero		1


	//   ....[86]....
        /*148c*/ 	.word	0x00030130
        /*1490*/ 	.word	0x00000004
        /*1494*/ 	.word	0x000368c0
        /*1498*/ 	.short	0x010a
        /*149a*/ 	.byte	0x3f
	.zero		1


	//   ....[87]....
        /*149c*/ 	.word	0x00030180
        /*14a0*/ 	.word	0x00000006
        /*14a4*/ 	.word	0x000368a0
        /*14a8*/ 	.short	0x010a
        /*14aa*/ 	.byte	0x3f
	.zero		1


	//   ....[88]....
        /*14ac*/ 	.word	0x000301d0
        /*14b0*/ 	.word	0x00000006
        /*14b4*/ 	.word	0x000368c0
        /*14b8*/ 	.short	0x010a
        /*14ba*/ 	.byte	0x3f
	.zero		1


	//   ....[89]....
        /*14bc*/ 	.word	0x00030370
        /*14c0*/ 	.word	0x00000000
        /*14c4*/ 	.word	0x00036840
        /*14c8*/ 	.short	0x010a
        /*14ca*/ 	.byte	0x3f
	.zero		1


	//   ....[90]....
        /*14cc*/ 	.word	0x00030f60
        /*14d0*/ 	.word	0x00000002
        /*14d4*/ 	.word	0x00036820
        /*14d8*/ 	.short	0x010a
        /*14da*/ 	.byte	0x3f
	.zero		1


	//   ....[91]....
        /*14dc*/ 	.word	0x00030fb0
        /*14e0*/ 	.word	0x00000003
        /*14e4*/ 	.word	0x00036840
        /*14e8*/ 	.short	0x010a
        /*14ea*/ 	.byte	0x3f
	.zero		1


	//   ....[92]....
        /*14ec*/ 	.word	0x00031000
        /*14f0*/ 	.word	0x00000000
        /*14f4*/ 	.word	0x00036860
        /*14f8*/ 	.short	0x010a
        /*14fa*/ 	.byte	0x3f
	.zero		1


	//   ....[93]....
        /*14fc*/ 	.word	0x00031050
        /*1500*/ 	.word	0x00000003
        /*1504*/ 	.word	0x00036840
        /*1508*/ 	.short	0x010a
        /*150a*/ 	.byte	0x3f
	.zero		1


	//   ....[94]....
        /*150c*/ 	.word	0x000310a0
        /*1510*/ 	.word	0x00000002
        /*1514*/ 	.word	0x00036860
        /*1518*/ 	.short	0x010a
        /*151a*/ 	.byte	0x3f
	.zero		1


	//   ....[95]....
        /*151c*/ 	.word	0x000310f0
        /*1520*/ 	.word	0x00000003
        /*1524*/ 	.word	0x00036840
        /*1528*/ 	.short	0x010a
        /*152a*/ 	.byte	0x3f
	.zero		1


	//   ....[96]....
        /*152c*/ 	.word	0x00031140
        /*1530*/ 	.word	0x00000002
        /*1534*/ 	.word	0x00036860
        /*1538*/ 	.short	0x010a
        /*153a*/ 	.byte	0x3f
	.zero		1


	//   ....[97]....
        /*153c*/ 	.word	0x00031190
        /*1540*/ 	.word	0x00000000
        /*1544*/ 	.word	0x00036860
        /*1548*/ 	.short	0x010a
        /*154a*/ 	.byte	0x3f
	.zero		1


	//   ....[98]....
        /*154c*/ 	.word	0x00031c10
        /*1550*/ 	.word	0x00000000
        /*1554*/ 	.word	0x00036820
        /*1558*/ 	.short	0x010a
        /*155a*/ 	.byte	0x3f
	.zero		1


	//   ....[99]....
        /*155c*/ 	.word	0x00031db0
        /*1560*/ 	.word	0x00000006
        /*1564*/ 	.word	0x00000000
        /*1568*/ 	.short	0x010a
        /*156a*/ 	.byte	0x3f
	.zero		1


	//   ....[100]....
        /*156c*/ 	.word	0x00031e00
        /*1570*/ 	.word	0x00000007
        /*1574*/ 	.word	0x00000000
        /*1578*/ 	.short	0x010a
        /*157a*/ 	.byte	0x3f
	.zero		1


	//   ....[101]....
        /*157c*/ 	.word	0x00031e50
        /*1580*/ 	.word	0x00000004
        /*1584*/ 	.word	0x00000000
        /*1588*/ 	.short	0x010a
        /*158a*/ 	.byte	0x3f
	.zero		1


	//----- nvinfo : EIATTR_NUM_MBARRIERS
	.align		4
.L_919:
        /*158c*/ 	.byte	0x03, 0x38
        /*158e*/ 	.short	0x0016


	//----- nvinfo : EIATTR_EXIT_INSTR_OFFSETS
	.align		4
        /*1590*/ 	.byte	0x04, 0x1c
        /*1592*/ 	.short	(.L_921 - .L_920)


	//   ....[0]....
.L_920:
        /*1594*/ 	.word	0x0002f400


	//----- nvinfo : EIATTR_MAX_THREADS
	.align		4
.L_921:
        /*1598*/ 	.byte	0x04, 0x05
        /*159a*/ 	.short	(.L_923 - .L_922)
.L_922:
        /*159c*/ 	.word	0x00000180
        /*15a0*/ 	.word	0x00000001
        /*15a4*/ 	.word	0x00000001


	//----- nvinfo : EIATTR_CRS_STACK_SIZE
	.align		4
.L_923:
        /*15a8*/ 	.byte	0x04, 0x1e
        /*15aa*/ 	.short	(.L_925 - .L_924)
.L_924:
        /*15ac*/ 	.word	0x00000000


	//----- nvinfo : EIATTR_CBANK_PARAM_SIZE
	.align		4
.L_925:
        /*15b0*/ 	.byte	0x03, 0x19
        /*15b2*/ 	.short	0x0af0


	//----- nvinfo : EIATTR_PARAM_CBANK
	.align		4
        /*15b4*/ 	.byte	0x04, 0x0a
        /*15b6*/ 	.short	(.L_927 - .L_926)
	.align		4
.L_926:
        /*15b8*/ 	.word	index@(.nv.constant0._ZN7cutlass13device_kernelIN5flash11enable_sm90INS1_16FlashAttnFwdSm90INS1_25CollectiveMainloopFwdSm90ILi2EN4cute5tupleIJNS5_1CILi1EEES8_S8_EEENS6_IJNS7_ILi128EEENS7_ILi112EEENS7_ILi192EEEEEELi192ENS_10bfloat16_tEfNS_4arch4Sm90ELb1ELb0ELb1ELb1ELb0ELb1ELb0ELb1ELb1ELb1ELb0ELb0EEENS1_21CollectiveEpilogueFwdINS6_IJSA_SC_SB_EEES9_SE_SG_Li256ELb1ELb1ELb0ELb0EEENS1_36VarlenDynamicPersistentTileSchedulerILi128ELi112ELi256ELi128ELb0ELb1ELb1ELb1ELb1ELb1EEEEEEEEEvNT_6ParamsE)
        /*15bc*/ 	.short	0x0210
        /*15be*/ 	.short	0x0af0


	//----- nvinfo : EIATTR_SW_WAR
	.align		4
.L_927:
        /*15c0*/ 	.byte	0x04, 0x36
        /*15c2*/ 	.short	(.L_929 - .L_928)
.L_928:
        /*15c4*/ 	.word	0x00000008
.L_929:


//--------------------- .nv.info._ZN7cutlass13device_kernelIN5flash11enable_sm90INS1_16FlashAttnFwdSm90INS1_25CollectiveMainloopFwdSm90ILi2EN4cute5tupleIJNS5_1CILi1EEES8_S8_EEENS6_IJNS7_ILi128EEENS7_ILi176EEESA_EEELi128ENS_10bfloat16_tEfNS_4arch4Sm90ELb0ELb0ELb1ELb0ELb0ELb0ELb0ELb1ELb1ELb1ELb0ELb0EEENS1_21CollectiveEpilogueFwdINS6_IJSA_SA_SB_EEES9_SD_SF_Li256ELb0ELb1ELb0ELb0EEENS1_29StaticPersistentTileSchedulerILb0EEEEEEEEEvNT_6ParamsE --------------------------
	.section	.nv.info._ZN7cutlass13device_kernelIN5flash11enable_sm90INS1_16FlashAttnFwdSm90INS1_25CollectiveMainloopFwdSm90ILi2EN4cute5tupleIJNS5_1CILi1EEES8_S8_EEENS6_IJNS7_ILi128EEENS7_ILi176EEESA_EEELi128ENS_10bfloat16_tEfNS_4arch4Sm90ELb0ELb0ELb1ELb0ELb0ELb0ELb0ELb1ELb1ELb1ELb0ELb0EEENS1_21CollectiveEpilogueFwdINS6_IJSA_SA_SB_EEES9_SD_SF_Li256ELb0ELb1ELb0ELb0EEENS1_29StaticPersistentTileSchedulerILb0EEEEEEEEEvNT_6ParamsE,"",@"SHT_CUDA_INFO"
	.sectionflags	@""
	.align	4


	//----- nvinfo : EIATTR_CUDA_API_VERSION
	.align		4
        /*0000*/ 	.byte	0x04, 0x37
        /*0002*/ 	.short	(.L_931 - .L_930)
.L_930:
        /*0004*/ 	.word	0x00000082


	//----- nvinfo : EIATTR_KPARAM_INFO
	.align		4
.L_931:
        /*0008*/ 	.byte	0x04, 0x17
        /*000a*/ 	.short	(.L_933 - .L_932)
.L_932:
        /*000c*/ 	.word	0x00000000
        /*0010*/ 	.short	0x0000
        /*0012*/ 	.short	0x0070
        /*0014*/ 	.byte	0x00, 0xf0, 0x01, 0x28


	//----- nvinfo : EIATTR_SPARSE_MMA_MASK
	.align		4
.L_933:
        /*0018*/ 	.byte	0x03, 0x50
        /*001a*/ 	.short	0x0000


	//----- nvinfo : EIATTR_MAXREG_COUNT
	.align		4
        /*001c*/ 	.byte	0x03, 0x1b
        /*001e*/ 	.short	0x00a8


	//----- nvinfo : EIATTR_NUM_BARRIERS
	.align		4
        /*0020*/ 	.byte	0x02, 0x4c
        /*0022*/ 	.byte	0x10
	.zero		1


	//----- nvinfo : EIATTR_EXTERNS
	.align		4
        /*0024*/ 	.byte	0x04, 0x0f
        /*0026*/ 	.short	(.L_935 - .L_934)


	//   ....[0]....
	.align		4
.L_934:
        /*0028*/ 	.word	index@(__assertfail)


	//----- nvinfo : EIATTR_ANNOTATIONS
	.align		4
.L_935:
        /*002c*/ 	.byte	0x04, 0x55
        /*002e*/ 	.short	(.L_937 - .L_936)


	//   ....[0]....
.L_936:
        /* <DEDUP_REMOVED lines=33> */


	//----- nvinfo : EIATTR_MERCURY_ISA_VERSION
	.align		4
.L_937:
        /*0228*/ 	.byte	0x03, 0x5f
        /*022a*/ 	.short	0x0101


	//----- nvinfo : EIATTR_INT_WARP_WIDE_INSTR_OFFSETS
	.align		4
        /*022c*/ 	.byte	0x04, 0x31
        /*022e*/ 	.short	(.L_939 - .L_938)


	//   ....[0]....
.L_938:
        /*0230*/ 	.word	0x00000120


	//   ....[1]....
        /*0234*/ 	.word	0x000001c0


	//   ....[2]....
        /*0238*/ 	.word	0x00000230


	//----- nvinfo : EIATTR_COOP_GROUP_MASK_REGIDS
	.align		4
.L_939:
        /*023c*/ 	.byte	0x04, 0x29
        /*023e*/ 	.short	(.L_941 - .L_940)


	//   ....[0]....
.L_940:
        /*0240*/ 	.word	0xffffffff


	//   ....[1]....
        /*0244*/ 	.word	0xffffffff


	//   ....[2]....
        /*0248*/ 	.word	0xffffffff


	//   ....[3]....
        /*024c*/ 	.word	0xffffffff


	//   ....[4]....
        /*0250*/ 	.word	0xffffffff


	//   ....[5]....
        /*0254*/ 	.word	0xffffffff


	//   ....[6]....
        /*0258*/ 	.word	0xffffffff


	//   ....[7]....
        /*025c*/ 	.word	0xffffffff


	//   ....[8]....
        /*0260*/ 	.word	0xffffffff


	//   ....[9]....
        /*0264*/ 	.word	0xffffffff


	//   ....[10]....
        /*0268*/ 	.word	0xffffffff


	//   ....[11]....
        /*026c*/ 	.word	0xffffffff


	//   ....[12]....
        /*0270*/ 	.word	0xffffffff


	//   ....[13]....
        /*0274*/ 	.word	0xffffffff


	//   ....[14]....
        /*0278*/ 	.word	0xffffffff


	//   ....[15]....
        /*027c*/ 	.word	0xffffffff


	//   ....[16]....
        /*0280*/ 	.word	0xffffffff


	//   ....[17]....
        /*0284*/ 	.word	0xffffffff


	//   ....[18]....
        /*0288*/ 	.word	0xffffffff


	//   ....[19]....
        /*028c*/ 	.word	0xffffffff


	//   ....[20]....
        /*0290*/ 	.word	0xffffffff


	//   ....[21]....
        /*0294*/ 	.word	0xffffffff


	//   ....[22]....
        /*0298*/ 	.word	0xffffffff


	//   ....[23]....
        /*029c*/ 	.word	0xffffffff


	//   ....[24]....
        /*02a0*/ 	.word	0xffffffff


	//   ....[25]....
        /*02a4*/ 	.word	0xffffffff


	//   ....[26]....
        /*02a8*/ 	.word	0xffffffff


	//   ....[27]....
        /*02ac*/ 	.word	0xffffffff


	//   ....[28]....
        /*02b0*/ 	.word	0xffffffff


	//   ....[29]....
        /*02b4*/ 	.word	0xffffffff


	//   ....[30]....
        /*02b8*/ 	.word	0xffffffff


	//   ....[31]....
        /*02bc*/ 	.word	0xffffffff


	//   ....[32]....
        /*02c0*/ 	.word	0xffffffff


	//   ....[33]....
        /*02c4*/ 	.word	0xffffffff


	//   ....[34]....
        /*02c8*/ 	.word	0xffffffff


	//   ....[35]....
        /*02cc*/ 	.word	0xffffffff


	//   ....[36]....
        /*02d0*/ 	.word	0xffffffff


	//   ....[37]....
        /*02d4*/ 	.word	0xffffffff


	//   ....[38]....
        /*02d8*/ 	.word	0xffffffff


	//   ....[39]....
        /*02dc*/ 	.word	0xffffffff


	//   ....[40]....
        /*02e0*/ 	.word	0xffffffff


	//   ....[41]....
        /*02e4*/ 	.word	0xffffffff


	//   ....[42]....
        /*02e8*/ 	.word	0xffffffff


	//   ....[43]....
        /*02ec*/ 	.word	0xffffffff


	//   ....[44]....
        /*02f0*/ 	.word	0xffffffff


	//   ....[45]....
        /*02f4*/ 	.word	0xffffffff


	//   ....[46]....
        /*02f8*/ 	.word	0xffffffff


	//   ....[47]....
        /*02fc*/ 	.word	0xffffffff


	//   ....[48]....
        /*0300*/ 	.word	0xffffffff


	//   ....[49]....
        /*0304*/ 	.word	0xffffffff


	//   ....[50]....
        /*0308*/ 	.word	0x0500000f


	//   ....[51]....
        /*030c*/ 	.word	0x0500000f


	//   ....[52]....
        /*0310*/ 	.word	0x0500000f


	//   ....[53]....
        /*0314*/ 	.word	0x0500000f


	//   ....[54]....
        /*0318*/ 	.word	0x0500000f


	//   ....[55]....
        /*031c*/ 	.word	0x0500000f


	//   ....[56]....
        /*0320*/ 	.word	0x0500000f


	//   ....[57]....
        /*0324*/ 	.word	0x0500000f


	//   ....[58]....
        /*0328*/ 	.word	0x0500000f


	//   ....[59]....
        /*032c*/ 	.word	0x0500000f


	//   ....[60]....
        /*0330*/ 	.word	0x0500000f


	//   ....[61]....
        /*0334*/ 	.word	0x0500000f


	//   ....[62]....
        /*0338*/ 	.word	0x0500000f


	//   ....[63]....
        /*033c*/ 	.word	0x0500000f


	//   ....[64]....
        /*0340*/ 	.word	0x0500000f


	//   ....[65]....
        /*0344*/ 	.word	0x0500000f


	//   ....[66]....
        /*0348*/ 	.word	0x0500000f


	//   ....[67]....
        /*034c*/ 	.word	0x0500000f


	//----- nvinfo : EIATTR_COOP_GROUP_INSTR_OFFSETS
	.align		4
.L_941:
        /*0350*/ 	.byte	0x04, 0x28
        /*0352*/ 	.short	(.L_943 - .L_942)


	//   ....[0]....
.L_942:
        /*0354*/ 	.word	0x00000060


	//   ....[1]....
        /*0358*/ 	.word	0x00000130


	//   ....[2]....
        /*035c*/ 	.word	0x000001e0


	//   ....[3]....
        /*0360*/ 	.word	0x000003a0


	//   ....[4]....
        /*0364*/ 	.word	0x00000500


	//   ....[5]....
        /*0368*/ 	.word	0x00000620


	//   ....[6]....
        /*036c*/ 	.word	0x00000780


	//   ....[7]....
        /*0370*/ 	.word	0x00000da0


	//   ....[8]....
        /*0374*/ 	.word	0x00004fe0


	//   ....[9]....
        /*0378*/ 	.word	0x00005020


	//   ....[10]....
        /*037c*/ 	.word	0x000057a0


	//   ....[11]....
        /*0380*/ 	.word	0x000057f0


	//   ....[12]....
        /*0384*/ 	.word	0x0000a3a0


	//   ....[13]....
        /*0388*/ 	.word	0x0000a3f0


	//   ....[14]....
        /*038c*/ 	.word	0x0000afc0


	//   ....[15]....
        /*0390*/ 	.word	0x0000b000


	//   ....[16]....
        /*0394*/ 	.word	0x0000c4b0


	//   ....[17]....
        /*0398*/ 	.word	0x0000c4f0


	//   ....[18]....
        /*039c*/ 	.word	0x0000c5d0


	//   ....[19]....
        /*03a0*/ 	.word	0x0000c620


	//   ....[20]....
        /*03a4*/ 	.word	0x0000d900


	//   ....[21]....
        /*03a8*/ 	.word	0x0000d930


	//   ....[22]....
        /*03ac*/ 	.word	0x0000d960


	//   ....[23]....
        /*03b0*/ 	.word	0x0000d9d0


	//   ....[24]....
        /*03b4*/ 	.word	0x0000dea0


	//   ....[25]....
        /*03b8*/ 	.word	0x0000dee0


	//   ....[26]....
        /*03bc*/ 	.word	0x0000dfc0


	//   ....[27]....
        /*03c0*/ 	.word	0x0000dfe0


	//   ....[28]....
        /*03c4*/ 	.word	0x0000e0a0


	//   ....[29]....
        /*03c8*/ 	.word	0x0000e0c0


	//   ....[30]....
        /*03cc*/ 	.word	0x0000e190


	//   ....[31]....
        /*03d0*/ 	.word	0x0000e1d0


	//   ....[32]....
        /*03d4*/ 	.word	0x0000ebe0


	//   ....[33]....
        /*03d8*/ 	.word	0x0000f610


	//   ....[34]....
        /*03dc*/ 	.word	0x0000f620


	//   ....[35]....
        /*03e0*/ 	.word	0x0000f660


	//   ....[36]....
        /*03e4*/ 	.word	0x0000f6a0


	//   ....[37]....
        /*03e8*/ 	.word	0x0000f7a0


	//   ....[38]....
        /*03ec*/ 	.word	0x0000f7b0


	//   ....[39]....
        /*03f0*/ 	.word	0x0000f830


	//   ....[40]....
        /*03f4*/ 	.word	0x0000f840


	//   ....[41]....
        /*03f8*/ 	.word	0x0000f8c0


	//   ....[42]....
        /*03fc*/ 	.word	0x0000f8d0


	//   ....[43]....
        /*0400*/ 	.word	0x0000f950


	//   ....[44]....
        /*0404*/ 	.word	0x0000f960


	//   ....[45]....
        /*0408*/ 	.word	0x0000f9e0


	//   ....[46]....
        /*040c*/ 	.word	0x0000f9f0


	//   ....[47]....
        /*0410*/ 	.word	0x0000fa00


	//   ....[48]....
        /*0414*/ 	.word	0x0000fa40


	//   ....[49]....
        /*0418*/ 	.word	0x00011f50


	//   ....[50]....
        /*041c*/ 	.word	0x00012450


	//   ....[51]....
        /*0420*/ 	.word	0x000125c0


	//   ....[52]....
        /*0424*/ 	.word	0x00012610


	//   ....[53]....
        /*0428*/ 	.word	0x000127a0


	//   ....[54]....
        /*042c*/ 	.word	0x000127f0


	//   ....[55]....
        /*0430*/ 	.word	0x00012920


	//   ....[56]....
        /*0434*/ 	.word	0x00012970


	//   ....[57]....
        /*0438*/ 	.word	0x00012a80


	//   ....[58]....
        /*043c*/ 	.word	0x00012ad0


	//   ....[59]....
        /*0440*/ 	.word	0x00012be0


	//   ....[60]....
        /*0444*/ 	.word	0x00012c30


	//   ....[61]....
        /*0448*/ 	.word	0x00012d40


	//   ....[62]....
        /*044c*/ 	.word	0x00012d90


	//   ....[63]....
        /*0450*/ 	.word	0x00012e90


	//   ....[64]....
        /*0454*/ 	.word	0x00012ee0


	//   ....[65]....
        /*0458*/ 	.word	0x00012fd0


	//   ....[66]....
        /*045c*/ 	.word	0x00013020


	//   ....[67]....
        /*0460*/ 	.word	0x000133c0


	//----- nvinfo : EIATTR_REG_RECONFIG
	.align		4
.L_943:
        /*0464*/ 	.byte	0x01, 0x54
	.zero		2


	//----- nvinfo : EIATTR_SYSCALL_OFFSETS
	.align		4
        /*0468*/ 	.byte	0x04, 0x46
        /*046a*/ 	.short	(.L_945 - .L_944)


	//   ....[0]....
.L_944:
        /*046c*/ 	.word	0x00001170


	//   ....[1]....
        /*0470*/ 	.word	0x0000e830


	//   ....[2]....
        /*0474*/ 	.word	0x0000e970


	//   ....[3]....
        /*0478*/ 	.word	0x0000ea60


	//   ....[4]....
        /*047c*/ 	.word	0x0000f1d0


	//----- nvinfo : EIATTR_MBARRIER_INSTR_OFFSETS
	.align		4
.L_945:
        /*0480*/ 	.byte	0x04, 0x39
        /*0482*/ 	.short	(.L_947 - .L_946)


	//   ....[0]....
.L_946:
        /*0484*/ 	.word	0x00000250
        /*0488*/ 	.word	0x000000ff
        /*048c*/ 	.word	0x00034800
        /*0490*/ 	.short	0x0100
        /*0492*/ 	.byte	0x08
	.zero		1


	//   ....[1]....
        /*0494*/ 	.word	0x00000260
        /*0498*/ 	.word	0x000000ff
        /*049c*/ 	.word	0x00034820
        /*04a0*/ 	.short	0x0100
        /*04a2*/ 	.byte	0x08
	.zero		1


	//   ....[2]....
        /*04a4*/ 	.word	0x00000350
        /*04a8*/ 	.word	0x000000ff
        /*04ac*/ 	.word	0x00034830
        /*04b0*/ 	.short	0x0100
        /*04b2*/ 	.byte	0x08
	.zero		1


	//   ....[3]....
        /*04b4*/ 	.word	0x00000360
        /*04b8*/ 	.word	0x000000ff
        /*04bc*/ 	.word	0x00034840
        /*04c0*/ 	.short	0x0100
        /*04c2*/ 	.byte	0x08
	.zero		1


	//   ....[4]....
        /*04c4*/ 	.word	0x00000370
        /*04c8*/ 	.word	0x000000ff
        /*04cc*/ 	.word	0x00034838
        /*04d0*/ 	.short	0x0100
        /*04d2*/ 	.byte	0x08
	.zero		1


	//   ....[5]....
        /*04d4*/ 	.word	0x00000380
        /*04d8*/ 	.word	0x000000ff
        /*04dc*/ 	.word	0x00034848
        /*04e0*/ 	.short	0x0100
        /*04e2*/ 	.byte	0x08
	.zero		1


	//   ....[6]....
        /*04e4*/ 	.word	0x000004b0
        /*04e8*/ 	.word	0x000000ff
        /*04ec*/ 	.word	0x00034850
        /*04f0*/ 	.short	0x0100
        /*04f2*/ 	.byte	0x08
	.zero		1


	//   ....[7]....
        /*04f4*/ 	.word	0x000004c0
        /*04f8*/ 	.word	0x000000ff
        /*04fc*/ 	.word	0x00034860
        /*0500*/ 	.short	0x0100
        /*0502*/ 	.byte	0x08
	.zero		1


	//   ....[8]....
        /*0504*/ 	.word	0x000004d0
        /*0508*/ 	.word	0x000000ff
        /*050c*/ 	.word	0x00034858
        /*0510*/ 	.short	0x0100
        /*0512*/ 	.byte	0x08
	.zero		1


	//   ....[9]....
        /*0514*/ 	.word	0x000004e0
        /*0518*/ 	.word	0x000000ff
        /*051c*/ 	.word	0x00034868
        /*0520*/ 	.short	0x0100
        /*0522*/ 	.byte	0x08
	.zero		1


	//   ....[10]....
        /*0524*/ 	.word	0x000005d0
        /*0528*/ 	.word	0x000000ff
        /*052c*/ 	.word	0x00034870
        /*0530*/ 	.short	0x0100
        /*0532*/ 	.byte	0x06
	.zero		1


	//   ....[11]....
        /*0534*/ 	.word	0x000005e0
        /*0538*/ 	.word	0x000000ff
        /*053c*/ 	.word	0x00034880
        /*0540*/ 	.short	0x0100
        /*0542*/ 	.byte	0x06
	.zero		1


	//   ....[12]....
        /*0544*/ 	.word	0x000005f0
        /*0548*/ 	.word	0x000000ff
        /*054c*/ 	.word	0x00034878
        /*0550*/ 	.short	0x0100
        /*0552*/ 	.byte	0x06
	.zero		1


	//   ....[13]....
        /*0554*/ 	.word	0x00000600
        /*0558*/ 	.word	0x000000ff
        /*055c*/ 	.word	0x00034888
        /*0560*/ 	.short	0x0100
        /*0562*/ 	.byte	0x06
	.zero		1


	//   ....[14]....
        /*0564*/ 	.word	0x00000730
        /*0568*/ 	.word	0x000000ff
        /*056c*/ 	.word	0x00034890
        /*0570*/ 	.short	0x0100
        /*0572*/ 	.byte	0x08
	.zero		1


	//   ....[15]....
        /*0574*/ 	.word	0x00000740
        /*0578*/ 	.word	0x000000ff
        /*057c*/ 	.word	0x000348a0
        /*0580*/ 	.short	0x0100
        /*0582*/ 	.byte	0x08
	.zero		1


	//   ....[16]....
        /*0584*/ 	.word	0x00000750
        /*0588*/ 	.word	0x000000ff
        /*058c*/ 	.word	0x00034898
        /*0590*/ 	.short	0x0100
        /*0592*/ 	.byte	0x08
	.zero		1


	//   ....[17]....
        /*0594*/ 	.word	0x00000760
        /*0598*/ 	.word	0x000000ff
        /*059c*/ 	.word	0x000348a8
        /*05a0*/ 	.short	0x0100
        /*05a2*/ 	.byte	0x08
	.zero		1


	//   ....[18]....
        /*05a4*/ 	.word	0x00000890
        /*05a8*/ 	.word	0x000000ff
        /*05ac*/ 	.word	0x000348b0
        /*05b0*/ 	.short	0x0100
        /*05b2*/ 	.byte	0x08
	.zero		1


	//   ....[19]....
        /*05b4*/ 	.word	0x000008a0
        /*05b8*/ 	.word	0x000000ff
        /*05bc*/ 	.word	0x000348c0
        /*05c0*/ 	.short	0x0100
        /*05c2*/ 	.byte	0x08
	.zero		1


	//   ....[20]....
        /*05c4*/ 	.word	0x000008b0
        /*05c8*/ 	.word	0x000000ff
        /*05cc*/ 	.word	0x000348b8
        /*05d0*/ 	.short	0x0100
        /*05d2*/ 	.byte	0x08
	.zero		1


	//   ....[21]....
        /*05d4*/ 	.word	0x000008c0
        /*05d8*/ 	.word	0x000000ff
        /*05dc*/ 	.word	0x000348c8
        /*05e0*/ 	.short	0x0100
        /*05e2*/ 	.byte	0x08
	.zero		1


	//   ....[22]....
        /*05e4*/ 	.word	0x000011c0
        /*05e8*/ 	.word	0x000000ff
        /*05ec*/ 	.word	0x00034800
        /*05f0*/ 	.short	0x010a
        /*05f2*/ 	.byte	0x04
	.zero		1


	//   ....[23]....
        /*05f4*/ 	.word	0x00001260
        /*05f8*/ 	.word	0x00000003
        /*05fc*/ 	.word	0x00034830
        /*0600*/ 	.short	0x010a
        /*0602*/ 	.byte	0x3f
	.zero		1


	//   ....[24]....
        /*0604*/ 	.word	0x000012e0
        /*0608*/ 	.word	0x00000003
        /*060c*/ 	.word	0x00034830
        /*0610*/ 	.short	0x010a
        /*0612*/ 	.byte	0x3f
	.zero		1


	//   ....[25]....
        /*0614*/ 	.word	0x00004930
        /*0618*/ 	.word	0x00000003
        /*061c*/ 	.word	0x00000000
        /*0620*/ 	.short	0x0101
        /*0622*/ 	.byte	0x3f
	.zero		1


	//   ....[26]....
        /*0624*/ 	.word	0x00006e00
        /*0628*/ 	.word	0x000000ff
        /*062c*/ 	.word	0x00034830
        /*0630*/ 	.short	0x010a
        /*0632*/ 	.byte	0x06
	.zero		1


	//   ....[27]....
        /*0634*/ 	.word	0x00006e40
        /*0638*/ 	.word	0x000000ff
        /*063c*/ 	.word	0x00034830
        /*0640*/ 	.short	0x010a
        /*0642*/ 	.byte	0x06
	.zero		1


	//   ....[28]....
        /*0644*/ 	.word	0x00009520
        /*0648*/ 	.word	0x000000ff
        /*064c*/ 	.word	0x00034850
        /*0650*/ 	.short	0x010a
        /*0652*/ 	.byte	0x06
	.zero		1


	//   ....[29]....
        /*0654*/ 	.word	0x00009560
        /*0658*/ 	.word	0x000000ff
        /*065c*/ 	.word	0x00034850
        /*0660*/ 	.short	0x010a
        /*0662*/ 	.byte	0x06
	.zero		1


	//   ....[30]....
        /*0664*/ 	.word	0x0000b630
        /*0668*/ 	.word	0x0000007c
        /*066c*/ 	.word	0x00000000
        /*0670*/ 	.short	0x0101
        /*0672*/ 	.byte	0x3f
	.zero		1


	//   ....[31]....
        /*0674*/ 	.word	0x0000b6d0
        /*0678*/ 	.word	0x00000080
        /*067c*/ 	.word	0x00000000
        /*0680*/ 	.short	0x0101
        /*0682*/ 	.byte	0x3f
	.zero		1


	//   ....[32]....
        /*0684*/ 	.word	0x0000c410
        /*0688*/ 	.word	0x000000ff
        /*068c*/ 	.word	0x00034850
        /*0690*/ 	.short	0x010a
        /*0692*/ 	.byte	0x08
	.zero		1


	//   ....[33]....
        /*0694*/ 	.word	0x0000c450
        /*0698*/ 	.word	0x000000ff
        /*069c*/ 	.word	0x00034850
        /*06a0*/ 	.short	0x010a
        /*06a2*/ 	.byte	0x08
	.zero		1


	//   ....[34]....
        /*06a4*/ 	.word	0x0000d270
        /*06a8*/ 	.word	0x00000066
        /*06ac*/ 	.word	0x00000000
        /*06b0*/ 	.short	0x0101
        /*06b2*/ 	.byte	0x3f
	.zero		1


	//   ....[35]....
        /*06b4*/ 	.word	0x0000dec0
        /*06b8*/ 	.word	0x000000ff
        /*06bc*/ 	.word	0x00000000
        /*06c0*/ 	.short	0x0101
        /*06c2*/ 	.byte	0x04
	.zero		1


	//   ....[36]....
        /*06c4*/ 	.word	0x0000ee20
        /*06c8*/ 	.word	0x00000000
        /*06cc*/ 	.word	0x00034840
        /*06d0*/ 	.short	0x010a
        /*06d2*/ 	.byte	0x3f
	.zero		1


	//   ....[37]....
        /*06d4*/ 	.word	0x0000fb50
        /*06d8*/ 	.word	0x000000ff
        /*06dc*/ 	.word	0x00034800
        /*06e0*/ 	.short	0x0107
        /*06e2*/ 	.byte	0x24
	.zero		1


	//   ....[38]....
        /*06e4*/ 	.word	0x0000fbc0
        /*06e8*/ 	.word	0x000000ff
        /*06ec*/ 	.word	0x00034800
        /*06f0*/ 	.short	0x0101
        /*06f2*/ 	.byte	0x24
	.zero		1


	//   ....[39]....
        /*06f4*/ 	.word	0x0000fbf0
        /*06f8*/ 	.word	0x000000ff
        /*06fc*/ 	.word	0x00034820
        /*0700*/ 	.short	0x010a
        /*0702*/ 	.byte	0x24
	.zero		1


	//   ....[40]....
        /*0704*/ 	.word	0x0000ff30
        /*0708*/ 	.word	0x00000003
        /*070c*/ 	.word	0x00034840
        /*0710*/ 	.short	0x010a
        /*0712*/ 	.byte	0x3f
	.zero		1


	//   ....[41]....
        /*0714*/ 	.word	0x000102c0
        /*0718*/ 	.word	0x00000003
        /*071c*/ 	.word	0x00000060
        /*0720*/ 	.short	0x010a
        /*0722*/ 	.byte	0x3f
	.zero		1


	//   ....[42]....
        /*0724*/ 	.word	0x00010930
        /*0728*/ 	.word	0x00000003
        /*072c*/ 	.word	0x00034840
        /*0730*/ 	.short	0x010a
        /*0732*/ 	.byte	0x3f
	.zero		1


	//   ....[43]....
        /*0734*/ 	.word	0x00010cc0
        /*0738*/ 	.word	0x00000002
        /*073c*/ 	.word	0x00000060
        /*0740*/ 	.short	0x010a
        /*0742*/ 	.byte	0x3f
	.zero		1


	//   ....[44]....
        /*0744*/ 	.word	0x00011270
        /*0748*/ 	.word	0x00000002
        /*074c*/ 	.word	0x00034840
        /*0750*/ 	.short	0x010a
        /*0752*/ 	.byte	0x3f
	.zero		1


	//   ....[45]....
        /*0754*/ 	.word	0x00011600
        /*0758*/ 	.word	0x00000002
        /*075c*/ 	.word	0x00000060
        /*0760*/ 	.short	0x010a
        /*0762*/ 	.byte	0x3f
	.zero		1


	//   ....[46]....
        /*0764*/ 	.word	0x00011a50
        /*0768*/ 	.word	0x00000003
        /*076c*/ 	.word	0x00034860
        /*0770*/ 	.short	0x010a
        /*0772*/ 	.byte	0x3f
	.zero		1


	//   ....[47]....
        /*0774*/ 	.word	0x00011ed0
        /*0778*/ 	.word	0x00000000
        /*077c*/ 	.word	0x00034820
        /*0780*/ 	.short	0x010a
        /*0782*/ 	.byte	0x3f
	.zero		1


	//   ....[48]....
        /*0784*/ 	.word	0x000120a0
        /*0788*/ 	.word	0x00000006
        /*078c*/ 	.word	0x00000000
        /*0790*/ 	.short	0x010a
        /*0792*/ 	.byte	0x3f
	.zero		1


	//   ....[49]....
        /*0794*/ 	.word	0x000120f0
        /*0798*/ 	.word	0x00000003
        /*079c*/ 	.word	0x00000000
        /*07a0*/ 	.short	0x010a
        /*07a2*/ 	.byte	0x3f
	.zero		1


	//   ....[50]....
        /*07a4*/ 	.word	0x00012150
        /*07a8*/ 	.word	0x00000012
        /*07ac*/ 	.word	0x00000000
        /*07b0*/ 	.short	0x010a
        /*07b2*/ 	.byte	0x3f
	.zero		1


	//   ....[51]....
        /*07b4*/ 	.word	0x00012180
        /*07b8*/ 	.word	0x00000003
        /*07bc*/ 	.word	0x00000000
        /*07c0*/ 	.short	0x010a
        /*07c2*/ 	.byte	0x3f
	.zero		1


	//   ....[52]....
        /*07c4*/ 	.word	0x00012200
        /*07c8*/ 	.word	0x00000003
        /*07cc*/ 	.word	0x00034800
        /*07d0*/ 	.short	0x010a
        /*07d2*/ 	.byte	0x3f
	.zero		1


	//   ....[53]....
        /*07d4*/ 	.word	0x00012250
        /*07d8*/ 	.word	0x00000003
        /*07dc*/ 	.word	0x00034830
        /*07e0*/ 	.short	0x010a
        /*07e2*/ 	.byte	0x3f
	.zero		1


	//   ....[54]....
        /*07e4*/ 	.word	0x000122b0
        /*07e8*/ 	.word	0x00000015
        /*07ec*/ 	.word	0x00034830
        /*07f0*/ 	.short	0x010a
        /*07f2*/ 	.byte	0x3f
	.zero		1


	//   ....[55]....
        /*07f4*/ 	.word	0x00012310
        /*07f8*/ 	.word	0x0000000f
        /*07fc*/ 	.word	0x00034850
        /*0800*/ 	.short	0x010a
        /*0802*/ 	.byte	0x3f
	.zero		1


	//   ....[56]....
        /*0804*/ 	.word	0x00012370
        /*0808*/ 	.word	0x00000005
        /*080c*/ 	.word	0x00034850
        /*0810*/ 	.short	0x010a
        /*0812*/ 	.byte	0x3f
	.zero		1


	//   ....[57]....
        /*0814*/ 	.word	0x00012510
        /*0818*/ 	.word	0x00000000
        /*081c*/ 	.word	0x00034840
        /*0820*/ 	.short	0x010a
        /*0822*/ 	.byte	0x3f
	.zero		1


	//   ....[58]....
        /*0824*/ 	.word	0x00013060
        /*0828*/ 	.word	0x0000000b
        /*082c*/ 	.word	0x00034820
        /*0830*/ 	.short	0x010a
        /*0832*/ 	.byte	0x3f
	.zero		1


	//   ....[59]....
        /*0834*/ 	.word	0x000130b0
        /*0838*/ 	.word	0x00000003
        /*083c*/ 	.word	0x00034840
        /*0840*/ 	.short	0x010a
        /*0842*/ 	.byte	0x3f
	.zero		1


	//   ....[60]....
        /*0844*/ 	.word	0x00013100
        /*0848*/ 	.word	0x00000003
        /*084c*/ 	.word	0x00000060
        /*0850*/ 	.short	0x010a
        /*0852*/ 	.byte	0x3f
	.zero		1


	//   ....[61]....
        /*0854*/ 	.word	0x00013150
        /*0858*/ 	.word	0x00000003
        /*085c*/ 	.word	0x00034840
        /*0860*/ 	.short	0x010a
        /*0862*/ 	.byte	0x3f
	.zero		1


	//   ....[62]....
        /*0864*/ 	.word	0x000131a0
        /*0868*/ 	.word	0x00000002
        /*086c*/ 	.word	0x00000060
        /*0870*/ 	.short	0x010a
        /*0872*/ 	.byte	0x3f
	.zero		1


	//   ....[63]....
        /*0874*/ 	.word	0x000131f0
        /*0878*/ 	.word	0x00000002
        /*087c*/ 	.word	0x00034840
        /*0880*/ 	.short	0x010a
        /*0882*/ 	.byte	0x3f
	.zero		1


	//   ....[64]....
        /*0884*/ 	.word	0x00013240
        /*0888*/ 	.word	0x00000002
        /*088c*/ 	.word	0x00000060
        /*0890*/ 	.short	0x010a
        /*0892*/ 	.byte	0x3f
	.zero		1


	//   ....[65]....
        /*0894*/ 	.word	0x00013290
        /*0898*/ 	.word	0x00000003
        /*089c*/ 	.word	0x00034860
        /*08a0*/ 	.short	0x010a
        /*08a2*/ 	.byte	0x3f
	.zero		1


	//   ....[66]....
        /*08a4*/ 	.word	0x000132e0
        /*08a8*/ 	.word	0x00000000
        /*08ac*/ 	.word	0x00034820
        /*08b0*/ 	.short	0x010a
        /*08b2*/ 	.byte	0x3f
	.zero		1


	//   ....[67]....
        /*08b4*/ 	.word	0x00013480
        /*08b8*/ 	.word	0x00000006
        /*08bc*/ 	.word	0x00000000
        /*08c0*/ 	.short	0x010a
        /*08c2*/ 	.byte	0x3f
	.zero		1


	//   ....[68]....
        /*08c4*/ 	.word	0x000134d0
        /*08c8*/ 	.word	0x00000003
        /*08cc*/ 	.word	0x00000000
        /*08d0*/ 	.short	0x010a
        /*08d2*/ 	.byte	0x3f
	.zero		1


	//   ....[69]....
        /*08d4*/ 	.word	0x00013520
        /*08d8*/ 	.word	0x00000012
        /*08dc*/ 	.word	0x00000000
        /*08e0*/ 	.short	0x010a
        /*08e2*/ 	.byte	0x3f
	.zero		1


	//----- nvinfo : EIATTR_NUM_MBARRIERS
	.align		4
.L_947:
        /*08e4*/ 	.byte	0x03, 0x38
        /*08e6*/ 	.short	0x0016


	//----- nvinfo : EIATTR_EXIT_INSTR_OFFSETS
	.align		4
        /*08e8*/ 	.byte	0x04, 0x1c
        /*08ea*/ 	.short	(.L_949 - .L_948)


	//   ....[0]....
.L_948:
        /*08ec*/ 	.word	0x00000a00


	//   ....[1]....
        /*08f0*/ 	.word	0x0000e2d0


	//   ....[2]....
        /*08f4*/ 	.word	0x000121d0


	//----- nvinfo : EIATTR_MAX_THREADS
	.align		4
.L_949:
        /*08f8*/ 	.byte	0x04, 0x05
        /*08fa*/ 	.short	(.L_951 - .L_950)
.L_950:
        /*08fc*/ 	.word	0x00000180
        /*0900*/ 	.word	0x00000001
        /*0904*/ 	.word	0x00000001


	//----- nvinfo : EIATTR_CRS_STACK_SIZE
	.align		4
.L_951:
        /*0908*/ 	.byte	0x04, 0x1e
        /*090a*/ 	.short	(.L_953 - .L_952)
.L_952:
        /*090c*/ 	.word	0x00000000


	//----- nvinfo : EIATTR_CBANK_PARAM_SIZE
	.align		4
.L_953:
        /*0910*/ 	.byte	0x03, 0x19
        /*0912*/ 	.short	0x0a70


	//----- nvinfo : EIATTR_PARAM_CBANK
	.align		4
        /*0914*/ 	.byte	0x04, 0x0a
        /*0916*/ 	.short	(.L_955 - .L_954)
	.align		4
.L_954:
        /*0918*/ 	.word	index@(.nv.constant0._ZN7cutlass13device_kernelIN5flash11enable_sm90INS1_16FlashAttnFwdSm90INS1_25CollectiveMainloopFwdSm90ILi2EN4cute5tupleIJNS5_1CILi1EEES8_S8_EEENS6_IJNS7_ILi128EEENS7_ILi176EEESA_EEELi128ENS_10bfloat16_tEfNS_4arch4Sm90ELb0ELb0ELb1ELb0ELb0ELb0ELb0ELb1ELb1ELb1ELb0ELb0EEENS1_21CollectiveEpilogueFwdINS6_IJSA_SA_SB_EEES9_SD_SF_Li256ELb0ELb1ELb0ELb0EEENS1_29StaticPersistentTileSchedulerILb0EEEEEEEEEvNT_6ParamsE)
        /*091c*/ 	.short	0x0210
        /*091e*/ 	.short	0x0a70


	//----- nvinfo : EIATTR_SW_WAR
	.align		4
.L_955:
        /*0920*/ 	.byte	0x04, 0x36
        /*0922*/ 	.short	(.L_957 - .L_956)
.L_956:
        /*0924*/ 	.word	0x00000008
.L_957:


//--------------------- .nv.info._ZN7cutlass13device_kernelIN5flash11enable_sm90INS1_16FlashAttnFwdSm90INS1_25CollectiveMainloopFwdSm90ILi2EN4cute5tupleIJNS5_1CILi2EEENS7_ILi1EEES9_EEENS6_IJNS7_ILi128EEENS7_ILi176EEESB_EEELi128ENS_10bfloat16_tEfNS_4arch4Sm90ELb0ELb0ELb1ELb0ELb0ELb0ELb0ELb1ELb1ELb1ELb0ELb0EEENS1_21CollectiveEpilogueFwdINS6_IJSB_SB_SC_EEESA_SE_SG_Li256ELb0ELb1ELb0ELb0EEENS1_29StaticPersistentTileSchedulerILb0EEEEEEEEEvNT_6ParamsE --------------------------
	.section	.nv.info._ZN7cutlass13device_kernelIN5flash11enable_sm90INS1_16FlashAttnFwdSm90INS1_25CollectiveMainloopFwdSm90ILi2EN4cute5tupleIJNS5_1CILi2EEENS7_ILi1EEES9_EEENS6_IJNS7_ILi128EEENS7_ILi176EEESB_EEELi128ENS_10bfloat16_tEfNS_4arch4Sm90ELb0ELb0ELb1ELb0ELb0ELb0ELb0ELb1ELb1ELb1ELb0ELb0EEENS1_21CollectiveEpilogueFwdINS6_IJSB_SB_SC_EEESA_SE_SG_Li256ELb0ELb1ELb0ELb0EEENS1_29StaticPersistentTileSchedulerILb0EEEEEEEEEvNT_6ParamsE,"",@"SHT_CUDA_INFO"
	.sectionflags	@""
	.align	4


	//----- nvinfo : EIATTR_CUDA_API_VERSION
	.align		4
        /*0000*/ 	.byte	0x04, 0x37
        /*0002*/ 	.short	(.L_959 - .L_958)
.L_958:
        /*0004*/ 	.word	0x00000082


	//----- nvinfo : EIATTR_KPARAM_INFO
	.align		4
.L_959:
        /*0008*/ 	.byte	0x04, 0x17
        /*000a*/ 	.short	(.L_961 - .L_960)
.L_960:
        /*000c*/ 	.word	0x00000000
        /*0010*/ 	.short	0x0000
        /*0012*/ 	.short	0x0070
        /*0014*/ 	.byte	0x00, 0xf0, 0x01, 0x28


	//----- nvinfo : EIATTR_SPARSE_MMA_MASK
	.align		4
.L_961:
        /*0018*/ 	.byte	0x03, 0x50
        /*001a*/ 	.short	0x0000


	//----- nvinfo : EIATTR_MAXREG_COUNT
	.align		4
        /*001c*/ 	.byte	0x03, 0x1b
        /*001e*/ 	.short	0x00a8


	//----- nvinfo : EIATTR_NUM_BARRIERS
	.align		4
        /*0020*/ 	.byte	0x02, 0x4c
        /*0022*/ 	.byte	0x10
	.zero		1


	//----- nvinfo : EIATTR_EXTERNS
	.align		4
        /*0024*/ 	.byte	0x04, 0x0f
        /*0026*/ 	.short	(.L_963 - .L_962)


	//   ....[0]....
	.align		4
.L_962:
        /*0028*/ 	.word	index@(__assertfail)


	//----- nvinfo : EIATTR_ANNOTATIONS
	.align		4
.L_963:
        /*002c*/ 	.byte	0x04, 0x55
        /*002e*/ 	.short	(.L_965 - .L_964)


	//   ....[0]....
.L_964:
        /* <DEDUP_REMOVED lines=35> */


	//----- nvinfo : EIATTR_MERCURY_ISA_VERSION
	.align		4
.L_965:
        /*0250*/ 	.byte	0x03, 0x5f
        /*0252*/ 	.short	0x0101


	//----- nvinfo : EIATTR_INT_WARP_WIDE_INSTR_OFFSETS
	.align		4
        /*0254*/ 	.byte	0x04, 0x31
        /*0256*/ 	.short	(.L_967 - .L_966)


	//   ....[0]....
.L_966:
        /*0258*/ 	.word	0x00000120


	//   ....[1]....
        /*025c*/ 	.word	0x000001c0


	//   ....[2]....
        /*0260*/ 	.word	0x00000230


	//----- nvinfo : EIATTR_COOP_GROUP_MASK_REGIDS
	.align		4
.L_967:
        /*0264*/ 	.byte	0x04, 0x29
        /*0266*/ 	.short	(.L_969 - .L_968)


	//   ....[0]....
.L_968:
        /*0268*/ 	.word	0xffffffff


	//   ....[1]....
        /*026c*/ 	.word	0xffffffff


	//   ....[2]....
        /*0270*/ 	.word	0xffffffff


	//   ....[3]....
        /*0274*/ 	.word	0xffffffff


	//   ....[4]....
        /*0278*/ 	.word	0xffffffff


	//   ....[5]....
        /*027c*/ 	.word	0xffffffff


	//   ....[6]....
        /*0280*/ 	.word	0xffffffff


	//   ....[7]....
        /*0284*/ 	.word	0xffffffff


	//   ....[8]....
        /*0288*/ 	.word	0xffffffff


	//   ....[9]....
        /*028c*/ 	.word	0xffffffff


	//   ....[10]....
        /*0290*/ 	.word	0xffffffff


	//   ....[11]....
        /*0294*/ 	.word	0xffffffff


	//   ....[12]....
        /*0298*/ 	.word	0xffffffff


	//   ....[13]....
        /*029c*/ 	.word	0xffffffff


	//   ....[14]....
        /*02a0*/ 	.word	0xffffffff


	//   ....[15]....
        /*02a4*/ 	.word	0xffffffff


	//   ....[16]....
        /*02a8*/ 	.word	0xffffffff


	//   ....[17]....
        /*02ac*/ 	.word	0xffffffff


	//   ....[18]....
        /*02b0*/ 	.word	0xffffffff


	//   ....[19]....
        /*02b4*/ 	.word	0xffffffff


	//   ....[20]....
        /*02b8*/ 	.word	0xffffffff


	//   ....[21]....
        /*02bc*/ 	.word	0xffffffff


	//   ....[22]....
        /*02c0*/ 	.word	0xffffffff


	//   ....[23]....
        /*02c4*/ 	.word	0xffffffff


	//   ....[24]....
        /*02c8*/ 	.word	0xffffffff


	//   ....[25]....
        /*02cc*/ 	.word	0xffffffff


	//   ....[26]....
        /*02d0*/ 	.word	0xffffffff


	//   ....[27]....
        /*02d4*/ 	.word	0xffffffff


	//   ....[28]....
        /*02d8*/ 	.word	0xffffffff


	//   ....[29]....
        /*02dc*/ 	.word	0xffffffff


	//   ....[30]....
        /*02e0*/ 	.word	0xffffffff


	//   ....[31]....
        /*02e4*/ 	.word	0xffffffff


	//   ....[32]....
        /*02e8*/ 	.word	0xffffffff


	//   ....[33]....
        /*02ec*/ 	.word	0xffffffff


	//   ....[34]....
        /*02f0*/ 	.word	0xffffffff


	//   ....[35]....
        /*02f4*/ 	.word	0xffffffff


	//   ....[36]....
        /*02f8*/ 	.word	0xffffffff


	//   ....[37]....
        /*02fc*/ 	.word	0xffffffff


	//   ....[38]....
        /*0300*/ 	.word	0xffffffff


	//   ....[39]....
        /*0304*/ 	.word	0xffffffff


	//   ....[40]....
        /*0308*/ 	.word	0xffffffff


	//   ....[41]....
        /*030c*/ 	.word	0xffffffff


	//   ....[42]....
        /*0310*/ 	.word	0xffffffff


	//   ....[43]....
        /*0314*/ 	.word	0xffffffff


	//   ....[44]....
        /*0318*/ 	.word	0xffffffff


	//   ....[45]....
        /*031c*/ 	.word	0xffffffff


	//   ....[46]....
        /*0320*/ 	.word	0xffffffff


	//   ....[47]....
        /*0324*/ 	.word	0xffffffff


	//   ....[48]....
        /*0328*/ 	.word	0xffffffff


	//   ....[49]....
        /*032c*/ 	.word	0xffffffff


	//   ....[50]....
        /*0330*/ 	.word	0xffffffff


	//   ....[51]....
        /*0334*/ 	.word	0x0500000f


	//   ....[52]....
        /*0338*/ 	.word	0x0500000f


	//   ....[53]....
        /*033c*/ 	.word	0x0500000f


	//   ....[54]....
        /*0340*/ 	.word	0x0500000f


	//   ....[55]....
        /*0344*/ 	.word	0x0500000f


	//   ....[56]....
        /*0348*/ 	.word	0x0500000f


	//   ....[57]....
        /*034c*/ 	.word	0x0500000f


	//   ....[58]....
        /*0350*/ 	.word	0x0500000f


	//   ....[59]....
        /*0354*/ 	.word	0x0500000f


	//   ....[60]....
        /*0358*/ 	.word	0x0500000f


	//   ....[61]....
        /*035c*/ 	.word	0x0500000f


	//   ....[62]....
        /*0360*/ 	.word	0x0500000f


	//   ....[63]....
        /*0364*/ 	.word	0x0500000f


	//   ....[64]....
        /*0368*/ 	.word	0x0500000f


	//   ....[65]....
        /*036c*/ 	.word	0x0500000f


	//   ....[66]....
        /*0370*/ 	.word	0x0500000f


	//   ....[67]....
        /*0374*/ 	.word	0x0500000f


	//   ....[68]....
        /*0378*/ 	.word	0x0500000f


	//----- nvinfo : EIATTR_COOP_GROUP_INSTR_OFFSETS
	.align		4
.L_969:
        /*037c*/ 	.byte	0x04, 0x28
        /*037e*/ 	.short	(.L_971 - .L_970)


	//   ....[0]....
.L_970:
        /*0380*/ 	.word	0x00000060


	//   ....[1]....
        /*0384*/ 	.word	0x00000130


	//   ....[2]....
        /*0388*/ 	.word	0x000001d0


	//   ....[3]....
        /*038c*/ 	.word	0x000003b0


	//   ....[4]....
        /*0390*/ 	.word	0x000005e0


	//   ....[5]....
        /*0394*/ 	.word	0x00000810


	//   ....[6]....
        /*0398*/ 	.word	0x00000aa0


	//   ....[7]....
        /*039c*/ 	.word	0x00000dd0


	//   ....[8]....
        /*03a0*/ 	.word	0x000012c0


	//   ....[9]....
        /*03a4*/ 	.word	0x00005660


	//   ....[10]....
        /*03a8*/ 	.word	0x00005700


	//   ....[11]....
        /*03ac*/ 	.word	0x00005a00


	//   ....[12]....
        /*03b0*/ 	.word	0x00005bd0


	//   ....[13]....
        /*03b4*/ 	.word	0x0000ac80


	//   ....[14]....
        /*03b8*/ 	.word	0x0000acb0


	//   ....[15]....
        /*03bc*/ 	.word	0x0000acf0


	//   ....[16]....
        /*03c0*/ 	.word	0x0000ad00


	//   ....[17]....
        /*03c4*/ 	.word	0x0000c780


	//   ....[18]....
        /*03c8*/ 	.word	0x0000c7b0


	//   ....[19]....
        /*03cc*/ 	.word	0x0000c850


	//   ....[20]....
        /*03d0*/ 	.word	0x0000c8b0


	//   ....[21]....
        /*03d4*/ 	.word	0x0000db40


	//   ....[22]....
        /*03d8*/ 	.word	0x0000db70


	//   ....[23]....
        /*03dc*/ 	.word	0x0000dba0


	//   ....[24]....
        /*03e0*/ 	.word	0x0000dbd0


	//   ....[25]....
        /*03e4*/ 	.word	0x0000e210


	//   ....[26]....
        /*03e8*/ 	.word	0x0000e250


	//   ....[27]....
        /*03ec*/ 	.word	0x0000e320


	//   ....[28]....
        /*03f0*/ 	.word	0x0000e340


	//   ....[29]....
        /*03f4*/ 	.word	0x0000e400


	//   ....[30]....
        /*03f8*/ 	.word	0x0000e420


	//   ....[31]....
        /*03fc*/ 	.word	0x0000e4f0


	//   ....[32]....
        /*0400*/ 	.word	0x0000e530


	//   ....[33]....
        /*0404*/ 	.word	0x0000f020


	//   ....[34]....
        /*0408*/ 	.word	0x0000faf0


	//   ....[35]....
        /*040c*/ 	.word	0x0000fb20


	//   ....[36]....
        /*0410*/ 	.word	0x0000fbf0


	//   ....[37]....
        /*0414*/ 	.word	0x0000fc00


	//   ....[38]....
        /*0418*/ 	.word	0x0000fc90


	//   ....[39]....
        /*041c*/ 	.word	0x0000fca0


	//   ....[40]....
        /*0420*/ 	.word	0x0000fd30


	//   ....[41]....
        /*0424*/ 	.word	0x0000fd40


	//   ....[42]....
        /*0428*/ 	.word	0x0000fdd0


	//   ....[43]....
        /*042c*/ 	.word	0x0000fde0


	//   ....[44]....
        /*0430*/ 	.word	0x0000fe70


	//   ....[45]....
        /*0434*/ 	.word	0x0000fe80


	//   ....[46]....
        /*0438*/ 	.word	0x0000ff10


	//   ....[47]....
        /*043c*/ 	.word	0x0000ff20


	//   ....[48]....
        /*0440*/ 	.word	0x0000ff30


	//   ....[49]....
        /*0444*/ 	.word	0x0000ff80


	//   ....[50]....
        /*0448*/ 	.word	0x00012870


	//   ....[51]....
        /*044c*/ 	.word	0x00012d70


	//   ....[52]....
        /*0450*/ 	.word	0x00012ee0


	//   ....[53]....
        /*0454*/ 	.word	0x00012f40


	//   ....[54]....
        /*0458*/ 	.word	0x000130c0


	//   ....[55]....
        /*045c*/ 	.word	0x00013110


	//   ....[56]....
        /*0460*/ 	.word	0x00013230


	//   ....[57]....
        /*0464*/ 	.word	0x00013280


	//   ....[58]....
        /*0468*/ 	.word	0x000133a0


	//   ....[59]....
        /*046c*/ 	.word	0x000133f0


	//   ....[60]....
        /*0470*/ 	.word	0x00013510


	//   ....[61]....
        /*0474*/ 	.word	0x00013560


	//   ....[62]....
        /*0478*/ 	.word	0x00013680


	//   ....[63]....
        /*047c*/ 	.word	0x000136d0


	//   ....[64]....
        /*0480*/ 	.word	0x000137f0


	//   ....[65]....
        /*0484*/ 	.word	0x00013840


	//   ....[66]....
        /*0488*/ 	.word	0x00013940


	//   ....[67]....
        /*048c*/ 	.word	0x00013990


	//   ....[68]....
        /*0490*/ 	.word	0x00013d40


	//----- nvinfo : EIATTR_REG_RECONFIG
	.align		4
.L_971:
        /*0494*/ 	.byte	0x01, 0x54
	.zero		2


	//----- nvinfo : EIATTR_SYSCALL_OFFSETS
	.align		4
        /*0498*/ 	.byte	0x04, 0x46
        /*049a*/ 	.short	(.L_973 - .L_972)


	//   ....[0]....
.L_972:
        /*049c*/ 	.word	0x00001690


	//   ....[1]....
        /*04a0*/ 	.word	0x0000ec40


	//   ....[2]....
        /*04a4*/ 	.word	0x0000ed80


	//   ....[3]....
        /*04a8*/ 	.word	0x0000ee70


	//   ....[4]....
        /*04ac*/ 	.word	0x0000f6b0


	//----- nvinfo : EIATTR_MBARRIER_INSTR_OFFSETS
	.align		4
.L_973:
        /*04b0*/ 	.byte	0x04, 0x39
        /*04b2*/ 	.short	(.L_975 - .L_974)


	//   ....[0]....
.L_974:
        /*04b4*/ 	.word	0x00000250
        /*04b8*/ 	.word	0x000000ff
        /*04bc*/ 	.word	0x00034800
        /*04c0*/ 	.short	0x0100
        /*04c2*/ 	.byte	0x08
	.zero		1


	//   ....[1]....
        /*04c4*/ 	.word	0x00000260
        /*04c8*/ 	.word	0x000000ff
        /*04cc*/ 	.word	0x00034820
        /*04d0*/ 	.short	0x0100
        /*04d2*/ 	.byte	0x08
	.zero		1


	//   ....[2]....
        /*04d4*/ 	.word	0x00000350
        /*04d8*/ 	.word	0x000000ff
        /*04dc*/ 	.word	0x00034830
        /*04e0*/ 	.short	0x0100
        /*04e2*/ 	.byte	0x08
	.zero		1


	//   ....[3]....
        /*04e4*/ 	.word	0x00000360
        /*04e8*/ 	.word	0x000000ff
        /*04ec*/ 	.word	0x00034840
        /*04f0*/ 	.short	0x0100
        /*04f2*/ 	.byte	0x08
	.zero		1


	//   ....[4]....
        /*04f4*/ 	.word	0x00000370
        /*04f8*/ 	.word	0x000000ff
        /*04fc*/ 	.word	0x00034838
        /*0500*/ 	.short	0x0100
        /*0502*/ 	.byte	0x08
	.zero		1


	//   ....[5]....
        /*0504*/ 	.word	0x00000380
        /*0508*/ 	.word	0x000000ff
        /*050c*/ 	.word	0x00034848
        /*0510*/ 	.short	0x0100
        /*0512*/ 	.byte	0x08
	.zero		1


	//   ....[6]....
        /*0514*/ 	.word	0x00000590
        /*0518*/ 	.word	0x000000ff
        /*051c*/ 	.word	0x00034850
        /*0520*/ 	.short	0x0100
        /*0522*/ 	.byte	0x08
	.zero		1


	//   ....[7]....
        /*0524*/ 	.word	0x000005a0
        /*0528*/ 	.word	0x000000ff
        /*052c*/ 	.word	0x00034860
        /*0530*/ 	.short	0x0100
        /*0532*/ 	.byte	0x08
	.zero		1


	//   ....[8]....
        /*0534*/ 	.word	0x000005b0
        /*0538*/ 	.word	0x000000ff
        /*053c*/ 	.word	0x00034858
        /*0540*/ 	.short	0x0100
        /*0542*/ 	.byte	0x08
	.zero		1


	//   ....[9]....
        /*0544*/ 	.word	0x000005c0
        /*0548*/ 	.word	0x000000ff
        /*054c*/ 	.word	0x00034868
        /*0550*/ 	.short	0x0100
        /*0552*/ 	.byte	0x08
	.zero		1


	//   ....[10]....
        /*0554*/ 	.word	0x000007c0
        /*0558*/ 	.word	0x000000ff
        /*055c*/ 	.word	0x00034870
        /*0560*/ 	.short	0x0100
        /*0562*/ 	.byte	0x08
	.zero		1


	//   ....[11]....
        /*0564*/ 	.word	0x000007d0
        /*0568*/ 	.word	0x000000ff
        /*056c*/ 	.word	0x00034880
        /*0570*/ 	.short	0x0100
        /*0572*/ 	.byte	0x08
	.zero		1


	//   ....[12]....
        /*0574*/ 	.word	0x000007e0
        /*0578*/ 	.word	0x000000ff
        /*057c*/ 	.word	0x00034878
        /*0580*/ 	.short	0x0100
        /*0582*/ 	.byte	0x08
	.zero		1


	//   ....[13]....
        /*0584*/ 	.word	0x000007f0
        /*0588*/ 	.word	0x000000ff
        /*058c*/ 	.word	0x00034888
        /*0590*/ 	.short	0x0100
        /*0592*/ 	.byte	0x08
	.zero		1


	//   ....[14]....
        /*0594*/ 	.word	0x00000a50
        /*0598*/ 	.word	0x000000ff
        /*059c*/ 	.word	0x00034890
        /*05a0*/ 	.short	0x0100
        /*05a2*/ 	.byte	0x08
	.zero		1


	//   ....[15]....
        /*05a4*/ 	.word	0x00000a60
        /*05a8*/ 	.word	0x000000ff
        /*05ac*/ 	.word	0x000348a0
        /*05b0*/ 	.short	0x0100
        /*05b2*/ 	.byte	0x08
	.zero		1


	//   ....[16]....
        /*05b4*/ 	.word	0x00000a70
        /*05b8*/ 	.word	0x000000ff
        /*05bc*/ 	.word	0x00034898
        /*05c0*/ 	.short	0x0100
        /*05c2*/ 	.byte	0x08
	.zero		1


	//   ....[17]....
        /*05c4*/ 	.word	0x00000a80
        /*05c8*/ 	.word	0x000000ff
        /*05cc*/ 	.word	0x000348a8
        /*05d0*/ 	.short	0x0100
        /*05d2*/ 	.byte	0x08
	.zero		1


	//   ....[18]....
        /*05d4*/ 	.word	0x00000d30
        /*05d8*/ 	.word	0x000000ff
        /*05dc*/ 	.word	0x000348b0
        /*05e0*/ 	.short	0x0100
        /*05e2*/ 	.byte	0x08
	.zero		1


	//   ....[19]....
        /*05e4*/ 	.word	0x00000d40
        /*05e8*/ 	.word	0x000000ff
        /*05ec*/ 	.word	0x000348c0
        /*05f0*/ 	.short	0x0100
        /*05f2*/ 	.byte	0x08
	.zero		1


	//   ....[20]....
        /*05f4*/ 	.word	0x00000d50
        /*05f8*/ 	.word	0x000000ff
        /*05fc*/ 	.word	0x000348b8
        /*0600*/ 	.short	0x0100
        /*0602*/ 	.byte	0x08
	.zero		1


	//   ....[21]....
        /*0604*/ 	.word	0x00000d60
        /*0608*/ 	.word	0x000000ff
        /*060c*/ 	.word	0x000348c8
        /*0610*/ 	.short	0x0100
        /*0612*/ 	.byte	0x08
	.zero		1


	//   ....[22]....
        /*0614*/ 	.word	0x000016e0
        /*0618*/ 	.word	0x000000ff
        /*061c*/ 	.word	0x00034800
        /*0620*/ 	.short	0x010a
        /*0622*/ 	.byte	0x04
	.zero		1


	//   ....[23]....
        /*0624*/ 	.word	0x00001780
        /*0628*/ 	.word	0x00000003
        /*062c*/ 	.word	0x00034830
        /*0630*/ 	.short	0x010a
        /*0632*/ 	.byte	0x3f
	.zero		1


	//   ....[24]....
        /*0634*/ 	.word	0x000017c0
        /*0638*/ 	.word	0x00000003
        /*063c*/ 	.word	0x00034830
        /*0640*/ 	.short	0x010a
        /*0642*/ 	.byte	0x3f
	.zero		1


	//   ....[25]....
        /*0644*/ 	.word	0x00005f20
        /*0648*/ 	.word	0x00000003
        /*064c*/ 	.word	0x00000000
        /*0650*/ 	.short	0x0101
        /*0652*/ 	.byte	0x3f
	.zero		1


	//   ....[26]....
        /*0654*/ 	.word	0x00007050
        /*0658*/ 	.word	0x000000ff
        /*065c*/ 	.word	0x00034830
        /*0660*/ 	.short	0x010a
        /*0662*/ 	.byte	0x06
	.zero		1


	//   ....[27]....
        /*0664*/ 	.word	0x00007090
        /*0668*/ 	.word	0x000000ff
        /*066c*/ 	.word	0x00034830
        /*0670*/ 	.short	0x010a
        /*0672*/ 	.byte	0x06
	.zero		1


	//   ....[28]....
        /*0674*/ 	.word	0x00009770
        /*0678*/ 	.word	0x000000ff
        /*067c*/ 	.word	0x00034850
        /*0680*/ 	.short	0x010a
        /*0682*/ 	.byte	0x06
	.zero		1


	//   ....[29]....
        /*0684*/ 	.word	0x000097b0
        /*0688*/ 	.word	0x000000ff
        /*068c*/ 	.word	0x00034850
        /*0690*/ 	.short	0x010a
        /*0692*/ 	.byte	0x06
	.zero		1


	//   ....[30]....
        /*0694*/ 	.word	0x0000bdd0
        /*0698*/ 	.word	0x00000003
        /*069c*/ 	.word	0x00000000
        /*06a0*/ 	.short	0x0101
        /*06a2*/ 	.byte	0x3f
	.zero		1


	//   ....[31]....
        /*06a4*/ 	.word	0x0000c090
        /*06a8*/ 	.word	0x00000066
        /*06ac*/ 	.word	0x00000000
        /*06b0*/ 	.short	0x0101
        /*06b2*/ 	.byte	0x3f
	.zero		1


	//   ....[32]....
        /*06b4*/ 	.word	0x0000c6f0
        /*06b8*/ 	.word	0x000000ff
        /*06bc*/ 	.word	0x00034850
        /*06c0*/ 	.short	0x010a
        /*06c2*/ 	.byte	0x07
	.zero		1


	//   ....[33]....
        /*06c4*/ 	.word	0x0000c730
        /*06c8*/ 	.word	0x000000ff
        /*06cc*/ 	.word	0x00034850
        /*06d0*/ 	.short	0x010a
        /*06d2*/ 	.byte	0x07
	.zero		1


	//   ....[34]....
        /*06d4*/ 	.word	0x0000d070
        /*06d8*/ 	.word	0x0000000a
        /*06dc*/ 	.word	0x00000000
        /*06e0*/ 	.short	0x0101
        /*06e2*/ 	.byte	0x3f
	.zero		1


	//   ....[35]....
        /*06e4*/ 	.word	0x0000e1c0
        /*06e8*/ 	.word	0x000000ff
        /*06ec*/ 	.word	0x00000000
        /*06f0*/ 	.short	0x0101
        /*06f2*/ 	.byte	0x05
	.zero		1


	//   ....[36]....
        /*06f4*/ 	.word	0x0000e240
        /*06f8*/ 	.word	0x000000ff
        /*06fc*/ 	.word	0x00000000
        /*0700*/ 	.short	0x0101
        /*0702*/ 	.byte	0x04
	.zero		1


	//   ....[37]....
        /*0704*/ 	.word	0x0000f240
        /*0708*/ 	.word	0x00000002
        /*070c*/ 	.word	0x00034840
        /*0710*/ 	.short	0x010a
        /*0712*/ 	.byte	0x3f
	.zero		1


	//   ....[38]....
        /*0714*/ 	.word	0x00010090
        /*0718*/ 	.word	0x000000ff
        /*071c*/ 	.word	0x00034800
        /*0720*/ 	.short	0x0107
        /*0722*/ 	.byte	0x24
	.zero		1


	//   ....[39]....
        /*0724*/ 	.word	0x00010100
        /*0728*/ 	.word	0x000000ff
        /*072c*/ 	.word	0x00034800
        /*0730*/ 	.short	0x0101
        /*0732*/ 	.byte	0x24
	.zero		1


	//   ....[40]....
        /*0734*/ 	.word	0x00010120
        /*0738*/ 	.word	0x000000ff
        /*073c*/ 	.word	0x00034820
        /*0740*/ 	.short	0x010a
        /*0742*/ 	.byte	0x24
	.zero		1


	//   ....[41]....
        /*0744*/ 	.word	0x00010440
        /*0748*/ 	.word	0x00000003
        /*074c*/ 	.word	0x00034840
        /*0750*/ 	.short	0x010a
        /*0752*/ 	.byte	0x3f
	.zero		1


	//   ....[42]....
        /*0754*/ 	.word	0x00010880
        /*0758*/ 	.word	0x00000002
        /*075c*/ 	.word	0x00034860
        /*0760*/ 	.short	0x010a
        /*0762*/ 	.byte	0x3f
	.zero		1


	//   ....[43]....
        /*0764*/ 	.word	0x00010f50
        /*0768*/ 	.word	0x00000003
        /*076c*/ 	.word	0x00034840
        /*0770*/ 	.short	0x010a
        /*0772*/ 	.byte	0x3f
	.zero		1


	//   ....[44]....
        /*0774*/ 	.word	0x00011390
        /*0778*/ 	.word	0x00000002
        /*077c*/ 	.word	0x00034860
        /*0780*/ 	.short	0x010a
        /*0782*/ 	.byte	0x3f
	.zero		1


	//   ....[45]....
        /*0784*/ 	.word	0x000119c0
        /*0788*/ 	.word	0x00000003
        /*078c*/ 	.word	0x00034840
        /*0790*/ 	.short	0x010a
        /*0792*/ 	.byte	0x3f
	.zero		1


	//   ....[46]....
        /*0794*/ 	.word	0x00011df0
        /*0798*/ 	.word	0x00000002
        /*079c*/ 	.word	0x00034860
        /*07a0*/ 	.short	0x010a
        /*07a2*/ 	.byte	0x3f
	.zero		1


	//   ....[47]....
        /*07a4*/ 	.word	0x00012290
        /*07a8*/ 	.word	0x00000000
        /*07ac*/ 	.word	0x00034860
        /*07b0*/ 	.short	0x010a
        /*07b2*/ 	.byte	0x3f
	.zero		1


	//   ....[48]....
        /*07b4*/ 	.word	0x000127f0
        /*07b8*/ 	.word	0x00000000
        /*07bc*/ 	.word	0x00034820
        /*07c0*/ 	.short	0x010a
        /*07c2*/ 	.byte	0x3f
	.zero		1


	//   ....[49]....
        /*07c4*/ 	.word	0x000129e0
        /*07c8*/ 	.word	0x00000006
        /*07cc*/ 	.word	0x00000000
        /*07d0*/ 	.short	0x010a
        /*07d2*/ 	.byte	0x3f
	.zero		1


	//   ....[50]....
        /*07d4*/ 	.word	0x00012a10
        /*07d8*/ 	.word	0x00000007
        /*07dc*/ 	.word	0x00000000
        /*07e0*/ 	.short	0x010a
        /*07e2*/ 	.byte	0x3f
	.zero		1


	//   ....[51]....
        /*07e4*/ 	.word	0x00012a70
        /*07e8*/ 	.word	0x00000004
        /*07ec*/ 	.word	0x00000000
        /*07f0*/ 	.short	0x010a
        /*07f2*/ 	.byte	0x3f
	.zero		1


	//   ....[52]....
        /*07f4*/ 	.word	0x00012aa0
        /*07f8*/ 	.word	0x00000003
        /*07fc*/ 	.word	0x00000000
        /*0800*/ 	.short	0x010a
        /*0802*/ 	.byte	0x3f
	.zero		1


	//   ....[53]....
        /*0804*/ 	.word	0x00012b20
        /*0808*/ 	.word	0x00000003
        /*080c*/ 	.word	0x00034800
        /*0810*/ 	.short	0x010a
        /*0812*/ 	.byte	0x3f
	.zero		1


	//   ....[54]....
        /*0814*/ 	.word	0x00012b70
        /*0818*/ 	.word	0x00000003
        /*081c*/ 	.word	0x00034830
        /*0820*/ 	.short	0x010a
        /*0822*/ 	.byte	0x3f
	.zero		1


	//   ....[55]....
        /*0824*/ 	.word	0x00012bd0
        /*0828*/ 	.word	0x00000014
        /*082c*/ 	.word	0x00034830
        /*0830*/ 	.short	0x010a
        /*0832*/ 	.byte	0x3f
	.zero		1


	//   ....[56]....
        /*0834*/ 	.word	0x00012c30
        /*0838*/ 	.word	0x0000000f
        /*083c*/ 	.word	0x00034850
        /*0840*/ 	.short	0x010a
        /*0842*/ 	.byte	0x3f
	.zero		1


	//   ....[57]....
        /*0844*/ 	.word	0x00012c90
        /*0848*/ 	.word	0x00000005
        /*084c*/ 	.word	0x00034850
        /*0850*/ 	.short	0x010a
        /*0852*/ 	.byte	0x3f
	.zero		1


	//   ....[58]....
        /*0854*/ 	.word	0x00012e30
        /*0858*/ 	.word	0x00000002
        /*085c*/ 	.word	0x00034840
        /*0860*/ 	.short	0x010a
        /*0862*/ 	.byte	0x3f
	.zero		1


	//   ....[59]....
        /*0864*/ 	.word	0x000139e0
        /*0868*/ 	.word	0x00000003
        /*086c*/ 	.word	0x00034820
        /*0870*/ 	.short	0x010a
        /*0872*/ 	.byte	0x3f
	.zero		1


	//   ....[60]....
        /*0874*/ 	.word	0x00013a30
        /*0878*/ 	.word	0x00000003
        /*087c*/ 	.word	0x00034840
        /*0880*/ 	.short	0x010a
        /*0882*/ 	.byte	0x3f
	.zero		1


	//   ....[61]....
        /*0884*/ 	.word	0x00013a80
        /*0888*/ 	.word	0x00000002
        /*088c*/ 	.word	0x00034860
        /*0890*/ 	.short	0x010a
        /*0892*/ 	.byte	0x3f
	.zero		1


	//   ....[62]....
        /*0894*/ 	.word	0x00013ad0
        /*0898*/ 	.word	0x00000003
        /*089c*/ 	.word	0x00034840
        /*08a0*/ 	.short	0x010a
        /*08a2*/ 	.byte	0x3f
	.zero		1


	//   ....[63]....
        /*08a4*/ 	.word	0x00013b20
        /*08a8*/ 	.word	0x00000002
        /*08ac*/ 	.word	0x00034860
        /*08b0*/ 	.short	0x010a
        /*08b2*/ 	.byte	0x3f
	.zero		1


	//   ....[64]....
        /*08b4*/ 	.word	0x00013b70
        /*08b8*/ 	.word	0x00000003
        /*08bc*/ 	.word	0x00034840
        /*08c0*/ 	.short	0x010a
        /*08c2*/ 	.byte	0x3f
	.zero		1


	//   ....[65]....
        /*08c4*/ 	.word	0x00013bc0
        /*08c8*/ 	.word	0x00000002
        /*08cc*/ 	.word	0x00034860
        /*08d0*/ 	.short	0x010a
        /*08d2*/ 	.byte	0x3f
	.zero		1


	//   ....[66]....
        /*08d4*/ 	.word	0x00013c10
        /*08d8*/ 	.word	0x00000000
        /*08dc*/ 	.word	0x00034860
        /*08e0*/ 	.short	0x010a
        /*08e2*/ 	.byte	0x3f
	.zero		1


	//   ....[67]....
        /*08e4*/ 	.word	0x00013c60
        /*08e8*/ 	.word	0x00000000
        /*08ec*/ 	.word	0x00034820
        /*08f0*/ 	.short	0x010a
        /*08f2*/ 	.byte	0x3f
	.zero		1


	//   ....[68]....
        /*08f4*/ 	.word	0x00013e00
        /*08f8*/ 	.word	0x00000006
        /*08fc*/ 	.word	0x00000000
        /*0900*/ 	.short	0x010a
        /*0902*/ 	.byte	0x3f
	.zero		1


	//   ....[69]....
        /*0904*/ 	.word	0x00013e50
        /*0908*/ 	.word	0x00000007
        /*090c*/ 	.word	0x00000000
        /*0910*/ 	.short	0x010a
        /*0912*/ 	.byte	0x3f
	.zero		1


	//   ....[70]....
        /*0914*/ 	.word	0x00013ea0
        /*0918*/ 	.word	0x00000004
        /*091c*/ 	.word	0x00000000
        /*0920*/ 	.short	0x010a
        /*0922*/ 	.byte	0x3f
	.zero		1


	//----- nvinfo : EIATTR_NUM_MBARRIERS
	.align		4
.L_975:
        /*0924*/ 	.byte	0x03, 0x38
        /*0926*/ 	.short	0x0016


	//----- nvinfo : EIATTR_EXIT_INSTR_OFFSETS
	.align		4
        /*0928*/ 	.byte	0x04, 0x1c
        /*092a*/ 	.short	(.L_977 - .L_976)


	//   ....[0]....
.L_976:
        /*092c*/ 	.word	0x00000f20


	//   ....[1]....
        /*0930*/ 	.word	0x0000e630


	//   ....[2]....
        /*0934*/ 	.word	0x00012af0


	//----- nvinfo : EIATTR_MAX_THREADS
	.align		4
.L_977:
        /*0938*/ 	.byte	0x04, 0x05
        /*093a*/ 	.short	(.L_979 - .L_978)
.L_978:
        /*093c*/ 	.word	0x00000180
        /*0940*/ 	.word	0x00000001
        /*0944*/ 	.word	0x00000001


	//----- nvinfo : EIATTR_CRS_STACK_SIZE
	.align		4
.L_979:
        /*0948*/ 	.byte	0x04, 0x1e
        /*094a*/ 	.short	(.L_981 - .L_980)
.L_980:
        /*094c*/ 	.word	0x00000000


	//----- nvinfo : EIATTR_CBANK_PARAM_SIZE
	.align		4
.L_981:
        /*0950*/ 	.byte	0x03, 0x19
        /*0952*/ 	.short	0x0a70


	//----- nvinfo : EIATTR_PARAM_CBANK
	.align		4
        /*0954*/ 	.byte	0x04, 0x0a
        /*0956*/ 	.short	(.L_983 - .L_982)
	.align		4
.L_982:
        /*0958*/ 	.word	index@(.nv.constant0._ZN7cutlass13device_kernelIN5flash11enable_sm90INS1_16FlashAttnFwdSm90INS1_25CollectiveMainloopFwdSm90ILi2EN4cute5tupleIJNS5_1CILi2EEENS7_ILi1EEES9_EEENS6_IJNS7_ILi128EEENS7_ILi176EEESB_EEELi128ENS_10bfloat16_tEfNS_4arch4Sm90ELb0ELb0ELb1ELb0ELb0ELb0ELb0ELb1ELb1ELb1ELb0ELb0EEENS1_21CollectiveEpilogueFwdINS6_IJSB_SB_SC_EEESA_SE_SG_Li256ELb0ELb1ELb0ELb0EEENS1_29StaticPersistentTileSchedulerILb0EEEEEEEEEvNT_6ParamsE)
        /*095c*/ 	.short	0x0210
        /*095e*/ 	.short	0x0a70


	//----- nvinfo : EIATTR_SW_WAR
	.align		4
.L_983:
        /*0960*/ 	.byte	0x04, 0x36
        /*0962*/ 	.short	(.L_985 - .L_984)
.L_984:
        /*0964*/ 	.word	0x00000008
.L_985:


//--------------------- .nv.info._ZN7cutlass13device_kernelIN5flash11enable_sm90INS1_16FlashAttnFwdSm90INS1_25CollectiveMainloopFwdSm90ILi2EN4cute5tupleIJNS5_1CILi1EEES8_S8_EEENS6_IJNS7_ILi128EEENS7_ILi176EEESA_EEELi128ENS_10bfloat16_tEfNS_4arch4Sm90ELb0ELb0ELb1ELb1ELb0ELb0ELb0ELb1ELb1ELb1ELb0ELb0EEENS1_21CollectiveEpilogueFwdINS6_IJSA_SA_SB_EEES9_SD_SF_Li256ELb1ELb1ELb0ELb0EEENS1_36VarlenDynamicPersistentTileSchedulerILi128ELi176ELi256ELi128ELb0ELb1ELb1ELb0ELb1ELb1EEEEEEEEEvNT_6ParamsE --------------------------
	.section	.nv.info._ZN7cutlass13device_kernelIN5flash11enable_sm90INS1_16FlashAttnFwdSm90INS1_25CollectiveMainloopFwdSm90ILi2EN4cute5tupleIJNS5_1CILi1EEES8_S8_EEENS6_IJNS7_ILi128EEENS7_ILi176EEESA_EEELi128ENS_10bfloat16_tEfNS_4arch4Sm90ELb0ELb0ELb1ELb1ELb0ELb0ELb0ELb1ELb1ELb1ELb0ELb0EEENS1_21CollectiveEpilogueFwdINS6_IJSA_SA_SB_EEES9_SD_SF_Li256ELb1ELb1ELb0ELb0EEENS1_36VarlenDynamicPersistentTileSchedulerILi128ELi176ELi256ELi128ELb0ELb1ELb1ELb0ELb1ELb1EEEEEEEEEvNT_6ParamsE,"",@"SHT_CUDA_INFO"
	.sectionflags	@""
	.align	4


	//----- nvinfo : EIATTR_CUDA_API_VERSION
	.align		4
        /*0000*/ 	.byte	0x04, 0x37
        /*0002*/ 	.short	(.L_987 - .L_986)
.L_986:
        /*0004*/ 	.word	0x00000082


	//----- nvinfo : EIATTR_KPARAM_INFO
	.align		4
.L_987:
        /*0008*/ 	.byte	0x04, 0x17
        /*000a*/ 	.short	(.L_989 - .L_988)
.L_988:
        /*000c*/ 	.word	0x00000000
        /*0010*/ 	.short	0x0000
        /*0012*/ 	.short	0x0070
        /*0014*/ 	.byte	0x00, 0xf0, 0x01, 0x2a


	//----- nvinfo : EIATTR_SPARSE_MMA_MASK
	.align		4
.L_989:
        /*0018*/ 	.byte	0x03, 0x50
        /*001a*/ 	.short	0x0000


	//----- nvinfo : EIATTR_MAXREG_COUNT
	.align		4
        /*001c*/ 	.byte	0x03, 0x1b
        /*001e*/ 	.short	0x00a8


	//----- nvinfo : EIATTR_NUM_BARRIERS
	.align		4
        /*0020*/ 	.byte	0x02, 0x4c
        /*0022*/ 	.byte	0x10
	.zero		1


	//----- nvinfo : EIATTR_EXTERNS
	.align		4
        /*0024*/ 	.byte	0x04, 0x0f
        /*0026*/ 	.short	(.L_991 - .L_990)


	//   ....[0]....
	.align		4
.L_990:
        /*0028*/ 	.word	index@(__assertfail)


	//----- nvinfo : EIATTR_ANNOTATIONS
	.align		4
.L_991:
        /*002c*/ 	.byte	0x04, 0x55
        /*002e*/ 	.short	(.L_993 - .L_992)


	//   ....[0]....
.L_992:
        /* <DEDUP_REMOVED lines=76> */


	//----- nvinfo : EIATTR_MERCURY_ISA_VERSION
	.align		4
.L_993:
        /*04e0*/ 	.byte	0x03, 0x5f
        /*04e2*/ 	.short	0x0101


	//----- nvinfo : EIATTR_UNUSED_LOAD_BYTE_OFFSET
	.align		4
        /*04e4*/ 	.byte	0x04, 0x44
        /*04e6*/ 	.short	(.L_995 - .L_994)


	//   ....[0]....
.L_994:
        /*04e8*/ 	.word	0x00000a20
        /*04ec*/ 	.word	0x0000fff0


	//   ....[1]....
        /*04f0*/ 	.word	0x0000d380
        /*04f4*/ 	.word	0x0000fff0


	//----- nvinfo : EIATTR_INT_WARP_WIDE_INSTR_OFFSETS
	.align		4
.L_995:
        /*04f8*/ 	.byte	0x04, 0x31
        /*04fa*/ 	.short	(.L_997 - .L_996)


	//   ....[0]....
.L_996:
        /*04fc*/ 	.word	0x00000120


	//   ....[1]....
        /*0500*/ 	.word	0x000001c0


	//   ....[2]....
        /*0504*/ 	.word	0x00000230


	//   ....[3]....
        /*0508*/ 	.word	0x000104b0


	//   ....[4]....
        /*050c*/ 	.word	0x00010550


	//   ....[5]....
        /*0510*/ 	.word	0x00013e00


	//   ....[6]....
        /*0514*/ 	.word	0x00013e70


	//----- nvinfo : EIATTR_COOP_GROUP_MASK_REGIDS
	.align		4
.L_997:
        /*0518*/ 	.byte	0x04, 0x29
        /*051a*/ 	.short	(.L_999 - .L_998)


	//   ....[0]....
.L_998:
        /*051c*/ 	.word	0xffffffff


	//   ....[1]....
        /*0520*/ 	.word	0xffffffff


	//   ....[2]....
        /*0524*/ 	.word	0xffffffff


	//   ....[3]....
        /*0528*/ 	.word	0xffffffff


	//   ....[4]....
        /*052c*/ 	.word	0xffffffff


	//   ....[5]....
        /*0530*/ 	.word	0xffffffff


	//   ....[6]....
        /*0534*/ 	.word	0xffffffff


	//   ....[7]....
        /*0538*/ 	.word	0xffffffff


	//   ....[8]....
        /*053c*/ 	.word	0xffffffff


	//   ....[9]....
        /*0540*/ 	.word	0xffffffff


	//   ....[10]....
        /*0544*/ 	.word	0xffffffff


	//   ....[11]....
        /*0548*/ 	.word	0xffffffff


	//   ....[12]....
        /*054c*/ 	.word	0xffffffff


	//   ....[13]....
        /*0550*/ 	.word	0xffffffff


	//   ....[14]....
        /*0554*/ 	.word	0xffffffff


	//   ....[15]....
        /*0558*/ 	.word	0xffffffff


	//   ....[16]....
        /*055c*/ 	.word	0xffffffff


	//   ....[17]....
        /*0560*/ 	.word	0xffffffff


	//   ....[18]....
        /*0564*/ 	.word	0xffffffff


	//   ....[19]....
        /*0568*/ 	.word	0xffffffff


	//   ....[20]....
        /*056c*/ 	.word	0xffffffff


	//   ....[21]....
        /*0570*/ 	.word	0xffffffff


	//   ....[22]....
        /*0574*/ 	.word	0xffffffff


	//   ....[23]....
        /*0578*/ 	.word	0xffffffff


	//   ....[24]....
        /*057c*/ 	.word	0xffffffff


	//   ....[25]....
        /*0580*/ 	.word	0xffffffff


	//   ....[26]....
        /*0584*/ 	.word	0xffffffff


	//   ....[27]....
        /*0588*/ 	.word	0xffffffff


	//   ....[28]....
        /*058c*/ 	.word	0xffffffff


	//   ....[29]....
        /*0590*/ 	.word	0xffffffff


	//   ....[30]....
        /*0594*/ 	.word	0xffffffff


	//   ....[31]....
        /*0598*/ 	.word	0xffffffff


	//   ....[32]....
        /*059c*/ 	.word	0xffffffff


	//   ....[33]....
        /*05a0*/ 	.word	0xffffffff


	//   ....[34]....
        /*05a4*/ 	.word	0xffffffff


	//   ....[35]....
        /*05a8*/ 	.word	0xffffffff


	//   ....[36]....
        /*05ac*/ 	.word	0xffffffff


	//   ....[37]....
        /*05b0*/ 	.word	0xffffffff


	//   ....[38]....
        /*05b4*/ 	.word	0xffffffff


	//   ....[39]....
        /*05b8*/ 	.word	0xffffffff


	//   ....[40]....
        /*05bc*/ 	.word	0xffffffff


	//   ....[41]....
        /*05c0*/ 	.word	0xffffffff


	//   ....[42]....
        /*05c4*/ 	.word	0xffffffff


	//   ....[43]....
        /*05c8*/ 	.word	0xffffffff


	//   ....[44]....
        /*05cc*/ 	.word	0xffffffff


	//   ....[45]....
        /*05d0*/ 	.word	0xffffffff


	//   ....[46]....
        /*05d4*/ 	.word	0xffffffff


	//   ....[47]....
        /*05d8*/ 	.word	0xffffffff


	//   ....[48]....
        /*05dc*/ 	.word	0xffffffff


	//   ....[49]....
        /*05e0*/ 	.word	0xffffffff


	//   ....[50]....
        /*05e4*/ 	.word	0xffffffff


	//   ....[51]....
        /*05e8*/ 	.word	0xffffffff


	//   ....[52]....
        /*05ec*/ 	.word	0xffffffff


	//   ....[53]....
        /*05f0*/ 	.word	0xffffffff


	//   ....[54]....
        /*05f4*/ 	.word	0xffffffff


	//   ....[55]....
        /*05f8*/ 	.word	0xffffffff


	//   ....[56]....
        /*05fc*/ 	.word	0xffffffff


	//   ....[57]....
        /*0600*/ 	.word	0xffffffff


	//   ....[58]....
        /*0604*/ 	.word	0xffffffff


	//   ....[59]....
        /*0608*/ 	.word	0xffffffff


	//   ....[60]....
        /*060c*/ 	.word	0xffffffff


	//   ....[61]....
        /*0610*/ 	.word	0xffffffff


	//   ....[62]....
        /*0614*/ 	.word	0xffffffff


	//   ....[63]....
        /*0618*/ 	.word	0xffffffff


	//   ....[64]....
        /*061c*/ 	.word	0xffffffff


	//   ....[65]....
        /*0620*/ 	.word	0xffffffff


	//   ....[66]....
        /*0624*/ 	.word	0xffffffff


	//   ....[67]....
        /*0628*/ 	.word	0xffffffff


	//   ....[68]....
        /*062c*/ 	.word	0xffffffff


	//   ....[69]....
        /*0630*/ 	.word	0xffffffff


	//   ....[70]....
        /*0634*/ 	.word	0xffffffff


	//   ....[71]....
        /*0638*/ 	.word	0xffffffff


	//   ....[72]....
        /*063c*/ 	.word	0xffffffff


	//   ....[73]....
        /*0640*/ 	.word	0xffffffff


	//   ....[74]....
        /*0644*/ 	.word	0xffffffff


	//   ....[75]....
        /*0648*/ 	.word	0xffffffff


	//   ....[76]....
        /*064c*/ 	.word	0xffffffff


	//   ....[77]....
        /*0650*/ 	.word	0xffffffff


	//   ....[78]....
        /*0654*/ 	.word	0xffffffff


	//   ....[79]....
        /*0658*/ 	.word	0xffffffff


	//   ....[80]....
        /*065c*/ 	.word	0xffffffff


	//   ....[81]....
        /*0660*/ 	.word	0xffffffff


	//   ....[82]....
        /*0664*/ 	.word	0xffffffff


	//   ....[83]....
        /*0668*/ 	.word	0xffffffff


	//   ....[84]....
        /*066c*/ 	.word	0xffffffff


	//   ....[85]....
        /*0670*/ 	.word	0xffffffff


	//   ....[86]....
        /*0674*/ 	.word	0xffffffff


	//   ....[87]....
        /*0678*/ 	.word	0xffffffff


	//   ....[88]....
        /*067c*/ 	.word	0xffffffff


	//   ....[89]....
        /*0680*/ 	.word	0xffffffff


	//   ....[90]....
        /*0684*/ 	.word	0xffffffff


	//   ....[91]....
        /*0688*/ 	.word	0x0500000f


	//   ....[92]....
        /*068c*/ 	.word	0x0500000f


	//   ....[93]....
        /*0690*/ 	.word	0x0500000f


	//   ....[94]....
        /*0694*/ 	.word	0x0500000f


	//   ....[95]....
        /*0698*/ 	.word	0x0500000f


	//   ....[96]....
        /*069c*/ 	.word	0x0500000f


	//   ....[97]....
        /*06a0*/ 	.word	0x0500000f


	//   ....[98]....
        /*06a4*/ 	.word	0x0500000f


	//   ....[99]....
        /*06a8*/ 	.word	0x0500000f


	//   ....[100]....
        /*06ac*/ 	.word	0x0500000f


	//   ....[101]....
        /*06b0*/ 	.word	0x0500000f


	//   ....[102]....
        /*06b4*/ 	.word	0x0500000f


	//   ....[103]....
        /*06b8*/ 	.word	0x0500000f


	//   ....[104]....
        /*06bc*/ 	.word	0x0500000f


	//   ....[105]....
        /*06c0*/ 	.word	0x0500000f


	//   ....[106]....
        /*06c4*/ 	.word	0x0500000f


	//   ....[107]....
        /*06c8*/ 	.word	0x0500000f


	//   ....[108]....
        /*06cc*/ 	.word	0x0500000f


	//   ....[109]....
        /*06d0*/ 	.word	0x0500000f


	//   ....[110]....
        /*06d4*/ 	.word	0x0500000f


	//   ....[111]....
        /*06d8*/ 	.word	0x0500000f


	//   ....[112]....
        /*06dc*/ 	.word	0x0500000f


	//   ....[113]....
        /*06e0*/ 	.word	0x0500000f


	//   ....[114]....
        /*06e4*/ 	.word	0x0500000f


	//   ....[115]....
        /*06e8*/ 	.word	0x0500000f


	//   ....[116]....
        /*06ec*/ 	.word	0x0500000f


	//   ....[117]....
        /*06f0*/ 	.word	0x0500000f


	//   ....[118]....
        /*06f4*/ 	.word	0x0500000f


	//   ....[119]....
        /*06f8*/ 	.word	0x0500000f


	//   ....[120]....
        /*06fc*/ 	.word	0x0500000f


	//   ....[121]....
        /*0700*/ 	.word	0x0500000f


	//   ....[122]....
        /*0704*/ 	.word	0x0500000f


	//   ....[123]....
        /*0708*/ 	.word	0x0500000f


	//   ....[124]....
        /*070c*/ 	.word	0x0500000f


	//   ....[125]....
        /*0710*/ 	.word	0x0500000f


	//----- nvinfo : EIATTR_COOP_GROUP_INSTR_OFFSETS
	.align		4
.L_999:
        /*0714*/ 	.byte	0x04, 0x28
        /*0716*/ 	.short	(.L_1001 - .L_1000)


	//   ....[0]....
.L_1000:
        /*0718*/ 	.word	0x00000060


	//   ....[1]....
        /*071c*/ 	.word	0x00000130


	//   ....[2]....
        /*0720*/ 	.word	0x000001e0


	//   ....[3]....
        /*0724*/ 	.word	0x000003a0


	//   ....[4]....
        /*0728*/ 	.word	0x00000500


	//   ....[5]....
        /*072c*/ 	.word	0x00000620


	//   ....[6]....
        /*0730*/ 	.word	0x00000780


	//   ....[7]....
        /*0734*/ 	.word	0x00001350


	//   ....[8]....
        /*0738*/ 	.word	0x000054f0


	//   ....[9]....
        /*073c*/ 	.word	0x00005590


	//   ....[10]....
        /*0740*/ 	.word	0x00005880


	//   ....[11]....
        /*0744*/ 	.word	0x00005a50


	//   ....[12]....
        /*0748*/ 	.word	0x0000a780


	//   ....[13]....
        /*074c*/ 	.word	0x0000a7d0


	//   ....[14]....
        /*0750*/ 	.word	0x0000b320


	//   ....[15]....
        /*0754*/ 	.word	0x0000b360


	//   ....[16]....
        /*0758*/ 	.word	0x0000c830


	//   ....[17]....
        /*075c*/ 	.word	0x0000c890


	//   ....[18]....
        /*0760*/ 	.word	0x0000cd80


	//   ....[19]....
        /*0764*/ 	.word	0x0000cd90


	//   ....[20]....
        /*0768*/ 	.word	0x0000de10


	//   ....[21]....
        /*076c*/ 	.word	0x0000de50


	//   ....[22]....
        /*0770*/ 	.word	0x0000de90


	//   ....[23]....
        /*0774*/ 	.word	0x0000dec0


	//   ....[24]....
        /*0778*/ 	.word	0x0000e450


	//   ....[25]....
        /*077c*/ 	.word	0x0000e460


	//   ....[26]....
        /*0780*/ 	.word	0x0000e530


	//   ....[27]....
        /*0784*/ 	.word	0x0000e550


	//   ....[28]....
        /*0788*/ 	.word	0x0000e620


	//   ....[29]....
        /*078c*/ 	.word	0x0000e640


	//   ....[30]....
        /*0790*/ 	.word	0x0000e720


	//   ....[31]....
        /*0794*/ 	.word	0x0000e740


	//   ....[32]....
        /*0798*/ 	.word	0x0000efc0


	//   ....[33]....
        /*079c*/ 	.word	0x0000efe0


	//   ....[34]....
        /*07a0*/ 	.word	0x0000f0b0


	//   ....[35]....
        /*07a4*/ 	.word	0x0000f0d0


	//   ....[36]....
        /*07a8*/ 	.word	0x0000f1a0


	//   ....[37]....
        /*07ac*/ 	.word	0x0000f1c0


	//   ....[38]....
        /*07b0*/ 	.word	0x0000f2a0


	//   ....[39]....
        /*07b4*/ 	.word	0x0000f2c0


	//   ....[40]....
        /*07b8*/ 	.word	0x0000f400


	//   ....[41]....
        /*07bc*/ 	.word	0x0000f5f0


	//   ....[42]....
        /*07c0*/ 	.word	0x0000f620


	//   ....[43]....
        /*07c4*/ 	.word	0x0000f650


	//   ....[44]....
        /*07c8*/ 	.word	0x0000f680


	//   ....[45]....
        /*07cc*/ 	.word	0x0000f6b0


	//   ....[46]....
        /*07d0*/ 	.word	0x0000f6e0


	//   ....[47]....
        /*07d4*/ 	.word	0x0000f860


	//   ....[48]....
        /*07d8*/ 	.word	0x0000f890


	//   ....[49]....
        /*07dc*/ 	.word	0x0000f8c0


	//   ....[50]....
        /*07e0*/ 	.word	0x0000f8f0


	//   ....[51]....
        /*07e4*/ 	.word	0x0000f920


	//   ....[52]....
        /*07e8*/ 	.word	0x0000f950


	//   ....[53]....
        /*07ec*/ 	.word	0x0000f9f0


	//   ....[54]....
        /*07f0*/ 	.word	0x0000fa20


	//   ....[55]....
        /*07f4*/ 	.word	0x0000fab0


	//   ....[56]....
        /*07f8*/ 	.word	0x00010ae0


	//   ....[57]....
        /*07fc*/ 	.word	0x00011700


	//   ....[58]....
        /*0800*/ 	.word	0x00011710


	//   ....[59]....
        /*0804*/ 	.word	0x00011730


	//   ....[60]....
        /*0808*/ 	.word	0x00011770


	//   ....[61]....
        /*080c*/ 	.word	0x00011880


	//   ....[62]....
        /*0810*/ 	.word	0x00011890


	//   ....[63]....
        /*0814*/ 	.word	0x00011920


	//   ....[64]....
        /*0818*/ 	.word	0x00011930


	//   ....[65]....
        /*081c*/ 	.word	0x000119c0


	//   ....[66]....
        /*0820*/ 	.word	0x000119d0


	//   ....[67]....
        /*0824*/ 	.word	0x00011a60


	//   ....[68]....
        /*0828*/ 	.word	0x00011a70


	//   ....[69]....
        /*082c*/ 	.word	0x00011b00


	//   ....[70]....
        /*0830*/ 	.word	0x00011b10


	//   ....[71]....
        /*0834*/ 	.word	0x00011b20


	//   ....[72]....
        /*0838*/ 	.word	0x00011b30


	//   ....[73]....
        /*083c*/ 	.word	0x00014540


	//   ....[74]....
        /*0840*/ 	.word	0x000145a0


	//   ....[75]....
        /*0844*/ 	.word	0x000145d0


	//   ....[76]....
        /*0848*/ 	.word	0x00014600


	//   ....[77]....
        /*084c*/ 	.word	0x00014630


	//   ....[78]....
        /*0850*/ 	.word	0x00014660


	//   ....[79]....
        /*0854*/ 	.word	0x00014690


	//   ....[80]....
        /*0858*/ 	.word	0x000146a0


	//   ....[81]....
        /*085c*/ 	.word	0x00014830


	//   ....[82]....
        /*0860*/ 	.word	0x00014860


	//   ....[83]....
        /*0864*/ 	.word	0x00014890


	//   ....[84]....
        /*0868*/ 	.word	0x000148c0


	//   ....[85]....
        /*086c*/ 	.word	0x000148f0


	//   ....[86]....
        /*0870*/ 	.word	0x00014920


	//   ....[87]....
        /*0874*/ 	.word	0x000149e0


	//   ....[88]....
        /*0878*/ 	.word	0x00014a00


	//   ....[89]....
        /*087c*/ 	.word	0x00014a70


	//   ....[90]....
        /*0880*/ 	.word	0x00014f00


	//   ....[91]....
        /*0884*/ 	.word	0x000153e0


	//   ....[92]....
        /*0888*/ 	.word	0x000155b0


	//   ....[93]....
        /*088c*/ 	.word	0x00015600


	//   ....[94]....
        /*0890*/ 	.word	0x00015720


	//   ....[95]....
        /*0894*/ 	.word	0x00015770


	//   ....[96]....
        /*0898*/ 	.word	0x000158b0


	//   ....[97]....
        /*089c*/ 	.word	0x00015900


	//   ....[98]....
        /*08a0*/ 	.word	0x00015a20


	//   ....[99]....
        /*08a4*/ 	.word	0x00015a70


	//   ....[100]....
        /*08a8*/ 	.word	0x00015b90


	//   ....[101]....
        /*08ac*/ 	.word	0x00015be0


	//   ....[102]....
        /*08b0*/ 	.word	0x00015d00


	//   ....[103]....
        /*08b4*/ 	.word	0x00015d50


	//   ....[104]....
        /*08b8*/ 	.word	0x00015e60


	//   ....[105]....
        /*08bc*/ 	.word	0x00015eb0


	//   ....[106]....
        /*08c0*/ 	.word	0x00015fb0


	//   ....[107]....
        /*08c4*/ 	.word	0x00016000


	//   ....[108]....
        /*08c8*/ 	.word	0x00016330


	//   ....[109]....
        /*08cc*/ 	.word	0x000163d0


	//   ....[110]....
        /*08d0*/ 	.word	0x00016500


	//   ....[111]....
        /*08d4*/ 	.word	0x00016570


	//   ....[112]....
        /*08d8*/ 	.word	0x000165f0


	//   ....[113]....
        /*08dc*/ 	.word	0x00016670


	//   ....[114]....
        /*08e0*/ 	.word	0x000166f0


	//   ....[115]....
        /*08e4*/ 	.word	0x00016780


	//   ....[116]....
        /*08e8*/ 	.word	0x00016820


	//   ....[117]....
        /*08ec*/ 	.word	0x000168c0


	//   ....[118]....
        /*08f0*/ 	.word	0x00016930


	//   ....[119]....
        /*08f4*/ 	.word	0x000169a0


	//   ....[120]....
        /*08f8*/ 	.word	0x00016a10


	//   ....[121]....
        /*08fc*/ 	.word	0x00016a90


	//   ....[122]....
        /*0900*/ 	.word	0x00016b10


	//   ....[123]....
        /*0904*/ 	.word	0x00016bb0


	//   ....[124]....
        /*0908*/ 	.word	0x00016c40


	//   ....[125]....
        /*090c*/ 	.word	0x00016d70


	//----- nvinfo : EIATTR_REG_RECONFIG
	.align		4
.L_1001:
        /*0910*/ 	.byte	0x01, 0x54
	.zero		2


	//----- nvinfo : EIATTR_SYSCALL_OFFSETS
	.align		4
        /*0914*/ 	.byte	0x04, 0x46
        /*0916*/ 	.short	(.L_1003 - .L_1002)


	//   ....[0]....
.L_1002:
        /*0918*/ 	.word	0x00001530


	//   ....[1]....
        /*091c*/ 	.word	0x000106c0


	//   ....[2]....
        /*0920*/ 	.word	0x00010820


	//   ....[3]....
        /*0924*/ 	.word	0x00010920


	//   ....[4]....
        /*0928*/ 	.word	0x000112c0


	//----- nvinfo : EIATTR_MBARRIER_INSTR_OFFSETS
	.align		4
.L_1003:
        /*092c*/ 	.byte	0x04, 0x39
        /*092e*/ 	.short	(.L_1005 - .L_1004)


	//   ....[0]....
.L_1004:
        /*0930*/ 	.word	0x00000250
        /*0934*/ 	.word	0x000000ff
        /*0938*/ 	.word	0x00034800
        /*093c*/ 	.short	0x0100
        /*093e*/ 	.byte	0x08
	.zero		1


	//   ....[1]....
        /*0940*/ 	.word	0x00000260
        /*0944*/ 	.word	0x000000ff
        /*0948*/ 	.word	0x00034820
        /*094c*/ 	.short	0x0100
        /*094e*/ 	.byte	0x08
	.zero		1


	//   ....[2]....
        /*0950*/ 	.word	0x00000350
        /*0954*/ 	.word	0x000000ff
        /*0958*/ 	.word	0x00034830
        /*095c*/ 	.short	0x0100
        /*095e*/ 	.byte	0x08
	.zero		1


	//   ....[3]....
        /*0960*/ 	.word	0x00000360
        /*0964*/ 	.word	0x000000ff
        /*0968*/ 	.word	0x00034840
        /*096c*/ 	.short	0x0100
        /*096e*/ 	.byte	0x08
	.zero		1


	//   ....[4]....
        /*0970*/ 	.word	0x00000370
        /*0974*/ 	.word	0x000000ff
        /*0978*/ 	.word	0x00034838
        /*097c*/ 	.short	0x0100
        /*097e*/ 	.byte	0x08
	.zero		1


	//   ....[5]....
        /*0980*/ 	.word	0x00000380
        /*0984*/ 	.word	0x000000ff
        /*0988*/ 	.word	0x00034848
        /*098c*/ 	.short	0x0100
        /*098e*/ 	.byte	0x08
	.zero		1


	//   ....[6]....
        /*0990*/ 	.word	0x000004b0
        /*0994*/ 	.word	0x000000ff
        /*0998*/ 	.word	0x00034850
        /*099c*/ 	.short	0x0100
        /*099e*/ 	.byte	0x08
	.zero		1


	//   ....[7]....
        /*09a0*/ 	.word	0x000004c0
        /*09a4*/ 	.word	0x000000ff
        /*09a8*/ 	.word	0x00034860
        /*09ac*/ 	.short	0x0100
        /*09ae*/ 	.byte	0x08
	.zero		1


	//   ....[8]....
        /*09b0*/ 	.word	0x000004d0
        /*09b4*/ 	.word	0x000000ff
        /*09b8*/ 	.word	0x00034858
        /*09bc*/ 	.short	0x0100
        /*09be*/ 	.byte	0x08
	.zero		1


	//   ....[9]....
        /*09c0*/ 	.word	0x000004e0
        /*09c4*/ 	.word	0x000000ff
        /*09c8*/ 	.word	0x00034868
        /*09cc*/ 	.short	0x0100
        /*09ce*/ 	.byte	0x08
	.zero		1


	//   ....[10]....
        /*09d0*/ 	.word	0x000005d0
        /*09d4*/ 	.word	0x000000ff
        /*09d8*/ 	.word	0x00034870
        /*09dc*/ 	.short	0x0100
        /*09de*/ 	.byte	0x06
	.zero		1


	//   ....[11]....
        /*09e0*/ 	.word	0x000005e0
        /*09e4*/ 	.word	0x000000ff
        /*09e8*/ 	.word	0x00034880
        /*09ec*/ 	.short	0x0100
        /*09ee*/ 	.byte	0x06
	.zero		1


	//   ....[12]....
        /*09f0*/ 	.word	0x000005f0
        /*09f4*/ 	.word	0x000000ff
        /*09f8*/ 	.word	0x00034878
        /*09fc*/ 	.short	0x0100
        /*09fe*/ 	.byte	0x06
	.zero		1


	//   ....[13]....
        /*0a00*/ 	.word	0x00000600
        /*0a04*/ 	.word	0x000000ff
        /*0a08*/ 	.word	0x00034888
        /*0a0c*/ 	.short	0x0100
        /*0a0e*/ 	.byte	0x06
	.zero		1


	//   ....[14]....
        /*0a10*/ 	.word	0x00000730
        /*0a14*/ 	.word	0x000000ff
        /*0a18*/ 	.word	0x00034890
        /*0a1c*/ 	.short	0x0100
        /*0a1e*/ 	.byte	0x08
	.zero		1


	//   ....[15]....
        /*0a20*/ 	.word	0x00000740
        /*0a24*/ 	.word	0x000000ff
        /*0a28*/ 	.word	0x000348a0
        /*0a2c*/ 	.short	0x0100
        /*0a2e*/ 	.byte	0x08
	.zero		1


	//   ....[16]....
        /*0a30*/ 	.word	0x00000750
        /*0a34*/ 	.word	0x000000ff
        /*0a38*/ 	.word	0x00034898
        /*0a3c*/ 	.short	0x0100
        /*0a3e*/ 	.byte	0x08
	.zero		1


	//   ....[17]....
        /*0a40*/ 	.word	0x00000760
        /*0a44*/ 	.word	0x000000ff
        /*0a48*/ 	.word	0x000348a8
        /*0a4c*/ 	.short	0x0100
        /*0a4e*/ 	.byte	0x08
	.zero		1


	//   ....[18]....
        /*0a50*/ 	.word	0x00000890
        /*0a54*/ 	.word	0x000000ff
        /*0a58*/ 	.word	0x000348b0
        /*0a5c*/ 	.short	0x0100
        /*0a5e*/ 	.byte	0x08
	.zero		1


	//   ....[19]....
        /*0a60*/ 	.word	0x000008a0
        /*0a64*/ 	.word	0x000000ff
        /*0a68*/ 	.word	0x000348c0
        /*0a6c*/ 	.short	0x0100
        /*0a6e*/ 	.byte	0x08
	.zero		1


	//   ....[20]....
        /*0a70*/ 	.word	0x000008b0
        /*0a74*/ 	.word	0x000000ff
        /*0a78*/ 	.word	0x000348b8
        /*0a7c*/ 	.short	0x0100
        /*0a7e*/ 	.byte	0x08
	.zero		1


	//   ....[21]....
        /*0a80*/ 	.word	0x000008c0
        /*0a84*/ 	.word	0x000000ff
        /*0a88*/ 	.word	0x000348c8
        /*0a8c*/ 	.short	0x0100
        /*0a8e*/ 	.byte	0x08
	.zero		1


	//   ....[22]....
        /*0a90*/ 	.word	0x000015e0
        /*0a94*/ 	.word	0x00000000
        /*0a98*/ 	.word	0x00034800
        /*0a9c*/ 	.short	0x010a
        /*0a9e*/ 	.byte	0x3f
	.zero		1


	//   ....[23]....
        /*0aa0*/ 	.word	0x00001650
        /*0aa4*/ 	.word	0x0000000a
        /*0aa8*/ 	.word	0x00034830
        /*0aac*/ 	.short	0x010a
        /*0aae*/ 	.byte	0x3f
	.zero		1


	//   ....[24]....
        /*0ab0*/ 	.word	0x000016c0
        /*0ab4*/ 	.word	0x0000000a
        /*0ab8*/ 	.word	0x00034830
        /*0abc*/ 	.short	0x010a
        /*0abe*/ 	.byte	0x3f
	.zero		1


	//   ....[25]....
        /*0ac0*/ 	.word	0x000063f0
        /*0ac4*/ 	.word	0x0000000b
        /*0ac8*/ 	.word	0x00000000
        /*0acc*/ 	.short	0x0101
        /*0ace*/ 	.byte	0x3f
	.zero		1


	//   ....[26]....
        /*0ad0*/ 	.word	0x000071a0
        /*0ad4*/ 	.word	0x00000000
        /*0ad8*/ 	.word	0x00034830
        /*0adc*/ 	.short	0x010a
        /*0ade*/ 	.byte	0x3f
	.zero		1


	//   ....[27]....
        /*0ae0*/ 	.word	0x000071e0
        /*0ae4*/ 	.word	0x00000000
        /*0ae8*/ 	.word	0x00034830
        /*0aec*/ 	.short	0x010a
        /*0aee*/ 	.byte	0x3f
	.zero		1


	//   ....[28]....
        /*0af0*/ 	.word	0x000098b0
        /*0af4*/ 	.word	0x000000ff
        /*0af8*/ 	.word	0x00034850
        /*0afc*/ 	.short	0x010a
        /*0afe*/ 	.byte	0x06
	.zero		1


	//   ....[29]....
        /*0b00*/ 	.word	0x000098f0
        /*0b04*/ 	.word	0x000000ff
        /*0b08*/ 	.word	0x00034850
        /*0b0c*/ 	.short	0x010a
        /*0b0e*/ 	.byte	0x06
	.zero		1


	//   ....[30]....
        /*0b10*/ 	.word	0x0000b990
        /*0b14*/ 	.word	0x00000080
        /*0b18*/ 	.word	0x00000000
        /*0b1c*/ 	.short	0x0101
        /*0b1e*/ 	.byte	0x3f
	.zero		1


	//   ....[31]....
        /*0b20*/ 	.word	0x0000ba20
        /*0b24*/ 	.word	0x00000082
        /*0b28*/ 	.word	0x00000000
        /*0b2c*/ 	.short	0x0101
        /*0b2e*/ 	.byte	0x3f
	.zero		1


	//   ....[32]....
        /*0b30*/ 	.word	0x0000c790
        /*0b34*/ 	.word	0x00000008
        /*0b38*/ 	.word	0x00034850
        /*0b3c*/ 	.short	0x010a
        /*0b3e*/ 	.byte	0x3f
	.zero		1


	//   ....[33]....
        /*0b40*/ 	.word	0x0000c7d0
        /*0b44*/ 	.word	0x00000008
        /*0b48*/ 	.word	0x00034850
        /*0b4c*/ 	.short	0x010a
        /*0b4e*/ 	.byte	0x3f
	.zero		1


	//   ....[34]....
        /*0b50*/ 	.word	0x0000d060
        /*0b54*/ 	.word	0x00000007
        /*0b58*/ 	.word	0x00000000
        /*0b5c*/ 	.short	0x0101
        /*0b5e*/ 	.byte	0x3f
	.zero		1


	//   ....[35]....
        /*0b60*/ 	.word	0x0000e440
        /*0b64*/ 	.word	0x0000001c
        /*0b68*/ 	.word	0x00000000
        /*0b6c*/ 	.short	0x0101
        /*0b6e*/ 	.byte	0x3f
	.zero		1


	//   ....[36]....
        /*0b70*/ 	.word	0x00010d70
        /*0b74*/ 	.word	0x00000000
        /*0b78*/ 	.word	0x00034840
        /*0b7c*/ 	.short	0x010a
        /*0b7e*/ 	.byte	0x3f
	.zero		1


	//   ....[37]....
        /*0b80*/ 	.word	0x00011c90
        /*0b84*/ 	.word	0x00000009
        /*0b88*/ 	.word	0x00034800
        /*0b8c*/ 	.short	0x0107
        /*0b8e*/ 	.byte	0x3f
	.zero		1


	//   ....[38]....
        /*0b90*/ 	.word	0x00011da0
        /*0b94*/ 	.word	0x00000002
        /*0b98*/ 	.word	0x00034800
        /*0b9c*/ 	.short	0x0101
        /*0b9e*/ 	.byte	0x3f
	.zero		1


	//   ....[39]....
        /*0ba0*/ 	.word	0x00011dc0
        /*0ba4*/ 	.word	0x00000002
        /*0ba8*/ 	.word	0x00034820
        /*0bac*/ 	.short	0x010a
        /*0bae*/ 	.byte	0x3f
	.zero		1


	//   ....[40]....
        /*0bb0*/ 	.word	0x00012150
        /*0bb4*/ 	.word	0x00000003
        /*0bb8*/ 	.word	0x00034840
        /*0bbc*/ 	.short	0x010a
        /*0bbe*/ 	.byte	0x3f
	.zero		1


	//   ....[41]....
        /*0bc0*/ 	.word	0x00012510
        /*0bc4*/ 	.word	0x00000003
        /*0bc8*/ 	.word	0x00000060
        /*0bcc*/ 	.short	0x010a
        /*0bce*/ 	.byte	0x3f
	.zero		1


	//   ....[42]....
        /*0bd0*/ 	.word	0x00012c10
        /*0bd4*/ 	.word	0x00000003
        /*0bd8*/ 	.word	0x00034840
        /*0bdc*/ 	.short	0x010a
        /*0bde*/ 	.byte	0x3f
	.zero		1


	//   ....[43]....
        /*0be0*/ 	.word	0x00012fd0
        /*0be4*/ 	.word	0x00000002
        /*0be8*/ 	.word	0x00000060
        /*0bec*/ 	.short	0x010a
        /*0bee*/ 	.byte	0x3f
	.zero		1


	//   ....[44]....
        /*0bf0*/ 	.word	0x00013600
        /*0bf4*/ 	.word	0x00000002
        /*0bf8*/ 	.word	0x00034840
        /*0bfc*/ 	.short	0x010a
        /*0bfe*/ 	.byte	0x3f
	.zero		1


	//   ....[45]....
        /*0c00*/ 	.word	0x000139c0
        /*0c04*/ 	.word	0x00000002
        /*0c08*/ 	.word	0x00000060
        /*0c0c*/ 	.short	0x010a
        /*0c0e*/ 	.byte	0x3f
	.zero		1


	//   ....[46]....
        /*0c10*/ 	.word	0x00013f80
        /*0c14*/ 	.word	0x00000002
        /*0c18*/ 	.word	0x00034860
        /*0c1c*/ 	.short	0x010a
        /*0c1e*/ 	.byte	0x3f
	.zero		1


	//   ....[47]....
        /*0c20*/ 	.word	0x00014e80
        /*0c24*/ 	.word	0x00000000
        /*0c28*/ 	.word	0x00034820
        /*0c2c*/ 	.short	0x010a
        /*0c2e*/ 	.byte	0x3f
	.zero		1


	//   ....[48]....
        /*0c30*/ 	.word	0x00015040
        /*0c34*/ 	.word	0x00000006
        /*0c38*/ 	.word	0x00000000
        /*0c3c*/ 	.short	0x010a
        /*0c3e*/ 	.byte	0x3f
	.zero		1


	//   ....[49]....
        /*0c40*/ 	.word	0x000150b0
        /*0c44*/ 	.word	0x00000007
        /*0c48*/ 	.word	0x00000000
        /*0c4c*/ 	.short	0x010a
        /*0c4e*/ 	.byte	0x3f
	.zero		1


	//   ....[50]....
        /*0c50*/ 	.word	0x00015120
        /*0c54*/ 	.word	0x00000004
        /*0c58*/ 	.word	0x00000000
        /*0c5c*/ 	.short	0x010a
        /*0c5e*/ 	.byte	0x3f
	.zero		1


	//   ....[51]....
        /*0c60*/ 	.word	0x00015150
        /*0c64*/ 	.word	0x00000003
        /*0c68*/ 	.word	0x00000000
        /*0c6c*/ 	.short	0x010a
        /*0c6e*/ 	.byte	0x3f
	.zero		1


	//   ....[52]....
        /*0c70*/ 	.word	0x000151b0
        /*0c74*/ 	.word	0x00000000
        /*0c78*/ 	.word	0x00034800
        /*0c7c*/ 	.short	0x010a
        /*0c7e*/ 	.byte	0x3f
	.zero		1


	//   ....[53]....
        /*0c80*/ 	.word	0x00015200
        /*0c84*/ 	.word	0x0000000a
        /*0c88*/ 	.word	0x00034830
        /*0c8c*/ 	.short	0x010a
        /*0c8e*/ 	.byte	0x3f
	.zero		1


	//   ....[54]....
        /*0c90*/ 	.word	0x00015250
        /*0c94*/ 	.word	0x00000000
        /*0c98*/ 	.word	0x00034830
        /*0c9c*/ 	.short	0x010a
        /*0c9e*/ 	.byte	0x3f
	.zero		1


	//   ....[55]....
        /*0ca0*/ 	.word	0x000152b0
        /*0ca4*/ 	.word	0x0000000f
        /*0ca8*/ 	.word	0x00034850
        /*0cac*/ 	.short	0x010a
        /*0cae*/ 	.byte	0x3f
	.zero		1


	//   ....[56]....
        /*0cb0*/ 	.word	0x00015300
        /*0cb4*/ 	.word	0x00000008
        /*0cb8*/ 	.word	0x00034850
        /*0cbc*/ 	.short	0x010a
        /*0cbe*/ 	.byte	0x3f
	.zero		1


	//   ....[57]....
        /*0cc0*/ 	.word	0x000154a0
        /*0cc4*/ 	.word	0x00000000
        /*0cc8*/ 	.word	0x00034840
        /*0ccc*/ 	.short	0x010a
        /*0cce*/ 	.byte	0x3f
	.zero		1


	//   ....[58]....
        /*0cd0*/ 	.word	0x00016050
        /*0cd4*/ 	.word	0x00000002
        /*0cd8*/ 	.word	0x00034820
        /*0cdc*/ 	.short	0x010a
        /*0cde*/ 	.byte	0x3f
	.zero		1


	//   ....[59]....
        /*0ce0*/ 	.word	0x000160a0
        /*0ce4*/ 	.word	0x00000003
        /*0ce8*/ 	.word	0x00034840
        /*0cec*/ 	.short	0x010a
        /*0cee*/ 	.byte	0x3f
	.zero		1


	//   ....[60]....
        /*0cf0*/ 	.word	0x000160f0
        /*0cf4*/ 	.word	0x00000003
        /*0cf8*/ 	.word	0x00000060
        /*0cfc*/ 	.short	0x010a
        /*0cfe*/ 	.byte	0x3f
	.zero		1


	//   ....[61]....
        /*0d00*/ 	.word	0x00016140
        /*0d04*/ 	.word	0x00000003
        /*0d08*/ 	.word	0x00034840
        /*0d0c*/ 	.short	0x010a
        /*0d0e*/ 	.byte	0x3f
	.zero		1


	//   ....[62]....
        /*0d10*/ 	.word	0x00016190
        /*0d14*/ 	.word	0x00000002
        /*0d18*/ 	.word	0x00000060
        /*0d1c*/ 	.short	0x010a
        /*0d1e*/ 	.byte	0x3f
	.zero		1


	//   ....[63]....
        /*0d20*/ 	.word	0x000161e0
        /*0d24*/ 	.word	0x00000002
        /*0d28*/ 	.word	0x00034840
        /*0d2c*/ 	.short	0x010a
        /*0d2e*/ 	.byte	0x3f
	.zero		1


	//   ....[64]....
        /*0d30*/ 	.word	0x00016230
        /*0d34*/ 	.word	0x00000002
        /*0d38*/ 	.word	0x00000060
        /*0d3c*/ 	.short	0x010a
        /*0d3e*/ 	.byte	0x3f
	.zero		1


	//   ....[65]....
        /*0d40*/ 	.word	0x00016280
        /*0d44*/ 	.word	0x00000002
        /*0d48*/ 	.word	0x00034860
        /*0d4c*/ 	.short	0x010a
        /*0d4e*/ 	.byte	0x3f
	.zero		1


	//   ....[66]....
        /*0d50*/ 	.word	0x00016c90
        /*0d54*/ 	.word	0x00000000
        /*0d58*/ 	.word	0x00034820
        /*0d5c*/ 	.short	0x010a
        /*0d5e*/ 	.byte	0x3f
	.zero		1


	//   ....[67]....
        /*0d60*/ 	.word	0x00016e30
        /*0d64*/ 	.word	0x00000006
        /*0d68*/ 	.word	0x00000000
        /*0d6c*/ 	.short	0x010a
        /*0d6e*/ 	.byte	0x3f
	.zero		1


	//   ....[68]....
        /*0d70*/ 	.word	0x00016e80
        /*0d74*/ 	.word	0x00000007
        /*0d78*/ 	.word	0x00000000
        /*0d7c*/ 	.short	0x010a
        /*0d7e*/ 	.byte	0x3f
	.zero		1


	//   ....[69]....
        /*0d80*/ 	.word	0x00016ed0
        /*0d84*/ 	.word	0x00000004
        /*0d88*/ 	.word	0x00000000
        /*0d8c*/ 	.short	0x010a
        /*0d8e*/ 	.byte	0x3f
	.zero		1


	//----- nvinfo : EIATTR_NUM_MBARRIERS
	.align		4
.L_1005:
        /*0d90*/ 	.byte	0x03, 0x38
        /*0d92*/ 	.short	0x0016


	//----- nvinfo : EIATTR_EXIT_INSTR_OFFSETS
	.align		4
        /*0d94*/ 	.byte	0x04, 0x1c
        /*0d96*/ 	.short	(.L_1007 - .L_1006)


	//   ....[0]....
.L_1006:
        /*0d98*/ 	.word	0x00000a60


	//   ....[1]....
        /*0d9c*/ 	.word	0x0000f3c0


	//   ....[2]....
        /*0da0*/ 	.word	0x000151a0


	//----- nvinfo : EIATTR_MAX_THREADS
	.align		4
.L_1007:
        /*0da4*/ 	.byte	0x04, 0x05
        /*0da6*/ 	.short	(.L_1009 - .L_1008)
.L_1008:
        /*0da8*/ 	.word	0x00000180
        /*0dac*/ 	.word	0x00000001
        /*0db0*/ 	.word	0x00000001


	//----- nvinfo : EIATTR_CRS_STACK_SIZE
	.align		4
.L_1009:
        /*0db4*/ 	.byte	0x04, 0x1e
        /*0db6*/ 	.short	(.L_1011 - .L_1010)
.L_1010:
        /*0db8*/ 	.word	0x00000000


	//----- nvinfo : EIATTR_CBANK_PARAM_SIZE
	.align		4
.L_1011:
        /*0dbc*/ 	.byte	0x03, 0x19
        /*0dbe*/ 	.short	0x0af0


	//----- nvinfo : EIATTR_PARAM_CBANK
	.align		4
        /*0dc0*/ 	.byte	0x04, 0x0a
        /*0dc2*/ 	.short	(.L_1013 - .L_1012)
	.align		4
.L_1012:
        /*0dc4*/ 	.word	index@(.nv.constant0._ZN7cutlass13device_kernelIN5flash11enable_sm90INS1_16FlashAttnFwdSm90INS1_25CollectiveMainloopFwdSm90ILi2EN4cute5tupleIJNS5_1CILi1EEES8_S8_EEENS6_IJNS7_ILi128EEENS7_ILi176EEESA_EEELi128ENS_10bfloat16_tEfNS_4arch4Sm90ELb0ELb0ELb1ELb1ELb0ELb0ELb0ELb1ELb1ELb1ELb0ELb0EEENS1_21CollectiveEpilogueFwdINS6_IJSA_SA_SB_EEES9_SD_SF_Li256ELb1ELb1ELb0ELb0EEENS1_36VarlenDynamicPersistentTileSchedulerILi128ELi176ELi256ELi128ELb0ELb1ELb1ELb0ELb1ELb1EEEEEEEEEvNT_6ParamsE)
        /*0dc8*/ 	.short	0x0210
        /*0dca*/ 	.short	0x0af0


	//----- nvinfo : EIATTR_SW_WAR
	.align		4
.L_1013:
        /*0dcc*/ 	.byte	0x04, 0x36
        /*0dce*/ 	.short	(.L_1015 - .L_1014)
.L_1014:
        /*0dd0*/ 	.word	0x00000008
.L_1015:


//--------------------- .nv.info._ZN7cutlass13device_kernelIN5flash11enable_sm90INS1_16FlashAttnFwdSm90INS1_25CollectiveMainloopFwdSm90ILi2EN4cute5tupleIJNS5_1CILi1EEES8_S8_EEENS6_IJNS7_ILi128EEENS7_ILi176EEESA_EEELi128ENS_10bfloat16_tEfNS_4arch4Sm90ELb0ELb0ELb1ELb1ELb0ELb1ELb0ELb1ELb1ELb1ELb0ELb0EEENS1_21CollectiveEpilogueFwdINS6_IJSA_SA_SB_EEES9_SD_SF_Li256ELb1ELb1ELb0ELb0EEENS1_36VarlenDynamicPersistentTileSchedulerILi128ELi176ELi256ELi128ELb0ELb1ELb1ELb0ELb1ELb1EEEEEEEEEvNT_6ParamsE --------------------------
	.section	.nv.info._ZN7cutlass13device_kernelIN5flash11enable_sm90INS1_16FlashAttnFwdSm90INS1_25CollectiveMainloopFwdSm90ILi2EN4cute5tupleIJNS5_1CILi1EEES8_S8_EEENS6_IJNS7_ILi128EEENS7_ILi176EEESA_EEELi128ENS_10bfloat16_tEfNS_4arch4Sm90ELb0ELb0ELb1ELb1ELb0ELb1ELb0ELb1ELb1ELb1ELb0ELb0EEENS1_21CollectiveEpilogueFwdINS6_IJSA_SA_SB_EEES9_SD_SF_Li256ELb1ELb1ELb0ELb0EEENS1_36VarlenDynamicPersistentTileSchedulerILi128ELi176ELi256ELi128ELb0ELb1ELb1ELb0ELb1ELb1EEEEEEEEEvNT_6ParamsE,"",@"SHT_CUDA_INFO"
	.sectionflags	@""
	.align	4


	//----- nvinfo : EIATTR_CUDA_API_VERSION
	.align		4
        /*0000*/ 	.byte	0x04, 0x37
        /*0002*/ 	.short	(.L_1017 - .L_1016)
.L_1016:
        /*0004*/ 	.word	0x00000082


	//----- nvinfo : EIATTR_KPARAM_INFO
	.align		4
.L_1017:
        /*0008*/ 	.byte	0x04, 0x17
        /*000a*/ 	.short	(.L_1019 - .L_1018)
.L_1018:
        /*000c*/ 	.word	0x00000000
        /*0010*/ 	.short	0x0000
        /*0012*/ 	.short	0x0070
        /*0014*/ 	.byte	0x00, 0xf0, 0x01, 0x2a


	//----- nvinfo : EIATTR_SPARSE_MMA_MASK
	.align		4
.L_1019:
        /*0018*/ 	.byte	0x03, 0x50
        /*001a*/ 	.short	0x0000


	//----- nvinfo : EIATTR_MAXREG_COUNT
	.align		4
        /*001c*/ 	.byte	0x03, 0x1b
        /*001e*/ 	.short	0x00a8


	//----- nvinfo : EIATTR_NUM_BARRIERS
	.align		4
        /*0020*/ 	.byte	0x02, 0x4c
        /*0022*/ 	.byte	0x10
	.zero		1


	//----- nvinfo : EIATTR_EXTERNS
	.align		4
        /*0024*/ 	.byte	0x04, 0x0f
        /*0026*/ 	.short	(.L_1021 - .L_1020)


	//   ....[0]....
	.align		4
.L_1020:
        /*0028*/ 	.word	index@(__assertfail)


	//----- nvinfo : EIATTR_ANNOTATIONS
	.align		4
.L_1021:
        /*002c*/ 	.byte	0x04, 0x55
        /*002e*/ 	.short	(.L_1023 - .L_1022)


	//   ....[0]....
.L_1022:
        /* <DEDUP_REMOVED lines=142> */


	//----- nvinfo : EIATTR_MERCURY_ISA_VERSION
	.align		4
.L_1023:
        /*0900*/ 	.byte	0x03, 0x5f
        /*0902*/ 	.short	0x0101


	//----- nvinfo : EIATTR_UNUSED_LOAD_BYTE_OFFSET
	.align		4
        /*0904*/ 	.byte	0x04, 0x44
        /*0906*/ 	.short	(.L_1025 - .L_1024)


	//   ....[0]....
.L_1024:
        /*0908*/ 	.word	0x00000ac0
        /*090c*/ 	.word	0x0000fff0


	//   ....[1]....
        /*0910*/ 	.word	0x0001e540
        /*0914*/ 	.word	0x0000fff0


	//----- nvinfo : EIATTR_INT_WARP_WIDE_INSTR_OFFSETS
	.align		4
.L_1025:
        /*0918*/ 	.byte	0x04, 0x31
        /*091a*/ 	.short	(.L_1027 - .L_1026)


	//   ....[0]....
.L_1026:
        /*091c*/ 	.word	0x00000190


	//   ....[1]....
        /*0920*/ 	.word	0x000001d0


	//   ....[2]....
        /*0924*/ 	.word	0x00000240


	//   ....[3]....
        /*0928*/ 	.word	0x00022ca0


	//   ....[4]....
        /*092c*/ 	.word	0x00022d40


	//   ....[5]....
        /*0930*/ 	.word	0x000266a0


	//   ....[6]....
        /*0934*/ 	.word	0x00026710


	//----- nvinfo : EIATTR_COOP_GROUP_MASK_REGIDS
	.align		4
.L_1027:
        /*0938*/ 	.byte	0x04, 0x29
        /*093a*/ 	.short	(.L_1029 - .L_1028)


	//   ....[0]....
.L_1028:
        /*093c*/ 	.word	0xffffffff


	//   ....[1]....
        /*0940*/ 	.word	0xffffffff


	//   ....[2]....
        /*0944*/ 	.word	0xffffffff


	//   ....[3]....
        /*0948*/ 	.word	0xffffffff


	//   ....[4]....
        /*094c*/ 	.word	0xffffffff


	//   ....[5]....
        /*0950*/ 	.word	0xffffffff


	//   ....[6]....
        /*0954*/ 	.word	0xffffffff


	//   ....[7]....
        /*0958*/ 	.word	0xffffffff


	//   ....[8]....
        /*095c*/ 	.word	0xffffffff


	//   ....[9]....
        /*0960*/ 	.word	0xffffffff


	//   ....[10]....
        /*0964*/ 	.word	0xffffffff


	//   ....[11]....
        /*0968*/ 	.word	0xffffffff


	//   ....[12]....
        /*096c*/ 	.word	0xffffffff


	//   ....[13]....
        /*0970*/ 	.word	0xffffffff


	//   ....[14]....
        /*0974*/ 	.word	0xffffffff


	//   ....[15]....
        /*0978*/ 	.word	0xffffffff


	//   ....[16]....
        /*097c*/ 	.word	0xffffffff


	//   ....[17]....
        /*0980*/ 	.word	0xffffffff


	//   ....[18]....
        /*0984*/ 	.word	0xffffffff


	//   ....[19]....
        /*0988*/ 	.word	0xffffffff


	//   ....[20]....
        /*098c*/ 	.word	0xffffffff


	//   ....[21]....
        /*0990*/ 	.word	0xffffffff


	//   ....[22]....
        /*0994*/ 	.word	0xffffffff


	//   ....[23]....
        /*0998*/ 	.word	0xffffffff


	//   ....[24]....
        /*099c*/ 	.word	0xffffffff


	//   ....[25]....
        /*09a0*/ 	.word	0xffffffff


	//   ....[26]....
        /*09a4*/ 	.word	0xffffffff


	//   ....[27]....
        /*09a8*/ 	.word	0xffffffff


	//   ....[28]....
        /*09ac*/ 	.word	0xffffffff


	//   ....[29]....
        /*09b0*/ 	.word	0xffffffff


	//   ....[30]....
        /*09b4*/ 	.word	0xffffffff


	//   ....[31]....
        /*09b8*/ 	.word	0xffffffff


	//   ....[32]....
        /*09bc*/ 	.word	0xffffffff


	//   ....[33]....
        /*09c0*/ 	.word	0xffffffff


	//   ....[34]....
        /*09c4*/ 	.word	0xffffffff


	//   ....[35]....
        /*09c8*/ 	.word	0xffffffff


	//   ....[36]....
        /*09cc*/ 	.word	0xffffffff


	//   ....[37]....
        /*09d0*/ 	.word	0xffffffff


	//   ....[38]....
        /*09d4*/ 	.word	0xffffffff


	//   ....[39]....
        /*09d8*/ 	.word	0xffffffff


	//   ....[40]....
        /*09dc*/ 	.word	0xffffffff


	//   ....[41]....
        /*09e0*/ 	.word	0xffffffff


	//   ....[42]....
        /*09e4*/ 	.word	0xffffffff


	//   ....[43]....
        /*09e8*/ 	.word	0xffffffff


	//   ....[44]....
        /*09ec*/ 	.word	0xffffffff


	//   ....[45]....
        /*09f0*/ 	.word	0xffffffff


	//   ....[46]....
        /*09f4*/ 	.word	0xffffffff


	//   ....[47]....
        /*09f8*/ 	.word	0xffffffff


	//   ....[48]....
        /*09fc*/ 	.word	0xffffffff


	//   ....[49]....
        /*0a00*/ 	.word	0xffffffff


	//   ....[50]....
        /*0a04*/ 	.word	0xffffffff


	//   ....[51]....
        /*0a08*/ 	.word	0xffffffff


	//   ....[52]....
        /*0a0c*/ 	.word	0xffffffff


	//   ....[53]....
        /*0a10*/ 	.word	0xffffffff


	//   ....[54]....
        /*0a14*/ 	.word	0xffffffff


	//   ....[55]....
        /*0a18*/ 	.word	0xffffffff


	//   ....[56]....
        /*0a1c*/ 	.word	0xffffffff


	//   ....[57]....
        /*0a20*/ 	.word	0xffffffff


	//   ....[58]....
        /*0a24*/ 	.word	0xffffffff


	//   ....[59]....
        /*0a28*/ 	.word	0xffffffff


	//   ....[60]....
        /*0a2c*/ 	.word	0xffffffff


	//   ....[61]....
        /*0a30*/ 	.word	0xffffffff


	//   ....[62]....
        /*0a34*/ 	.word	0xffffffff


	//   ....[63]....
        /*0a38*/ 	.word	0xffffffff


	//   ....[64]....
        /*0a3c*/ 	.word	0xffffffff


	//   ....[65]....
        /*0a40*/ 	.word	0xffffffff


	//   ....[66]....
        /*0a44*/ 	.word	0xffffffff


	//   ....[67]....
        /*0a48*/ 	.word	0xffffffff


	//   ....[68]....
        /*0a4c*/ 	.word	0xffffffff


	//   ....[69]....
        /*0a50*/ 	.word	0xffffffff


	//   ....[70]....
        /*0a54*/ 	.word	0xffffffff


	//   ....[71]....
        /*0a58*/ 	.word	0xffffffff


	//   ....[72]....
        /*0a5c*/ 	.word	0xffffffff


	//   ....[73]....
        /*0a60*/ 	.word	0xffffffff


	//   ....[74]....
        /*0a64*/ 	.word	0xffffffff


	//   ....[75]....
        /*0a68*/ 	.word	0xffffffff


	//   ....[76]....
        /*0a6c*/ 	.word	0xffffffff


	//   ....[77]....
        /*0a70*/ 	.word	0xffffffff


	//   ....[78]....
        /*0a74*/ 	.word	0xffffffff


	//   ....[79]....
        /*0a78*/ 	.word	0xffffffff


	//   ....[80]....
        /*0a7c*/ 	.word	0xffffffff


	//   ....[81]....
        /*0a80*/ 	.word	0xffffffff


	//   ....[82]....
        /*0a84*/ 	.word	0xffffffff


	//   ....[83]....
        /*0a88*/ 	.word	0xffffffff


	//   ....[84]....
        /*0a8c*/ 	.word	0xffffffff


	//   ....[85]....
        /*0a90*/ 	.word	0xffffffff


	//   ....[86]....
        /*0a94*/ 	.word	0xffffffff


	//   ....[87]....
        /*0a98*/ 	.word	0xffffffff


	//   ....[88]....
        /*0a9c*/ 	.word	0xffffffff


	//   ....[89]....
        /*0aa0*/ 	.word	0xffffffff


	//   ....[90]....
        /*0aa4*/ 	.word	0xffffffff


	//   ....[91]....
        /*0aa8*/ 	.word	0xffffffff


	//   ....[92]....
        /*0aac*/ 	.word	0xffffffff


	//   ....[93]....
        /*0ab0*/ 	.word	0xffffffff


	//   ....[94]....
        /*0ab4*/ 	.word	0xffffffff


	//   ....[95]....
        /*0ab8*/ 	.word	0xffffffff


	//   ....[96]....
        /*0abc*/ 	.word	0xffffffff


	//   ....[97]....
        /*0ac0*/ 	.word	0xffffffff


	//   ....[98]....
        /*0ac4*/ 	.word	0xffffffff


	//   ....[99]....
        /*0ac8*/ 	.word	0xffffffff


	//   ....[100]....
        /*0acc*/ 	.word	0x0500000f


	//   ....[101]....
        /*0ad0*/ 	.word	0x0500000f


	//   ....[102]....
        /*0ad4*/ 	.word	0x0500000f


	//   ....[103]....
        /*0ad8*/ 	.word	0x0500000f


	//   ....[104]....
        /*0adc*/ 	.word	0x0500000f


	//   ....[105]....
        /*0ae0*/ 	.word	0x0500000f


	//   ....[106]....
        /*0ae4*/ 	.word	0x0500000f


	//   ....[107]....
        /*0ae8*/ 	.word	0x0500000f


	//   ....[108]....
        /*0aec*/ 	.word	0x0500000f


	//   ....[109]....
        /*0af0*/ 	.word	0x0500000f


	//   ....[110]....
        /*0af4*/ 	.word	0x0500000f


	//   ....[111]....
        /*0af8*/ 	.word	0x0500000f


	//   ....[112]....
        /*0afc*/ 	.word	0x0500000f


	//   ....[113]....
        /*0b00*/ 	.word	0x0500000f


	//   ....[114]....
        /*0b04*/ 	.word	0x0500000f


	//   ....[115]....
        /*0b08*/ 	.word	0x0500000f


	//   ....[116]....
        /*0b0c*/ 	.word	0x0500000f


	//   ....[117]....
        /*0b10*/ 	.word	0x0500000f


	//   ....[118]....
        /*0b14*/ 	.word	0x0500000f


	//   ....[119]....
        /*0b18*/ 	.word	0x0500000f


	//   ....[120]....
        /*0b1c*/ 	.word	0x0500000f


	//   ....[121]....
        /*0b20*/ 	.word	0x0500000f


	//   ....[122]....
        /*0b24*/ 	.word	0x0500000f


	//   ....[123]....
        /*0b28*/ 	.word	0x0500000f


	//   ....[124]....
        /*0b2c*/ 	.word	0x0500000f


	//   ....[125]....
        /*0b30*/ 	.word	0x0500000f


	//   ....[126]....
        /*0b34*/ 	.word	0x0500000f


	//   ....[127]....
        /*0b38*/ 	.word	0x0500000f


	//   ....[128]....
        /*0b3c*/ 	.word	0x0500000f


	//   ....[129]....
        /*0b40*/ 	.word	0x0500000f


	//   ....[130]....
        /*0b44*/ 	.word	0x0500000f


	//   ....[131]....
        /*0b48*/ 	.word	0x0500000f


	//   ....[132]....
        /*0b4c*/ 	.word	0x0500000f


	//   ....[133]....
        /*0b50*/ 	.word	0x0500000f


	//   ....[134]....
        /*0b54*/ 	.word	0x0500000f


	//   ....[135]....
        /*0b58*/ 	.word	0x0500000f


	//   ....[136]....
        /*0b5c*/ 	.word	0x0500000f


	//   ....[137]....
        /*0b60*/ 	.word	0x0500000f


	//   ....[138]....
        /*0b64*/ 	.word	0x0500000f


	//   ....[139]....
        /*0b68*/ 	.word	0x0500000f


	//   ....[140]....
        /*0b6c*/ 	.word	0x0500000f


	//   ....[141]....
        /*0b70*/ 	.word	0x0500000f


	//   ....[142]....
        /*0b74*/ 	.word	0x0500000f


	//   ....[143]....
        /*0b78*/ 	.word	0x0500000f


	//   ....[144]....
        /*0b7c*/ 	.word	0x0500000f


	//   ....[145]....
        /*0b80*/ 	.word	0x0500000f


	//   ....[146]....
        /*0b84*/ 	.word	0x0500000f


	//   ....[147]....
        /*0b88*/ 	.word	0x0500000f


	//   ....[148]....
        /*0b8c*/ 	.word	0x0500000f


	//   ....[149]....
        /*0b90*/ 	.word	0x0500000f


	//   ....[150]....
        /*0b94*/ 	.word	0x0500000f


	//   ....[151]....
        /*0b98*/ 	.word	0x0500000f


	//   ....[152]....
        /*0b9c*/ 	.word	0x0500000f


	//----- nvinfo : EIATTR_COOP_GROUP_INSTR_OFFSETS
	.align		4
.L_1029:
        /*0ba0*/ 	.byte	0x04, 0x28
        /*0ba2*/ 	.short	(.L_1031 - .L_1030)


	//   ....[0]....
.L_1030:
        /*0ba4*/ 	.word	0x00000070


	//   ....[1]....
        /*0ba8*/ 	.word	0x000001a0


	//   ....[2]....
        /*0bac*/ 	.word	0x000001f0


	//   ....[3]....
        /*0bb0*/ 	.word	0x00000420


	//   ....[4]....
        /*0bb4*/ 	.word	0x00000580


	//   ....[5]....
        /*0bb8*/ 	.word	0x000006a0


	//   ....[6]....
        /*0bbc*/ 	.word	0x00000800


	//   ....[7]....
        /*0bc0*/ 	.word	0x0000cc30


	//   ....[8]....
        /*0bc4*/ 	.word	0x0000d240


	//   ....[9]....
        /*0bc8*/ 	.word	0x0000d250


	//   ....[10]....
        /*0bcc*/ 	.word	0x0000d260


	//   ....[11]....
        /*0bd0*/ 	.word	0x0000d270


	//   ....[12]....
        /*0bd4*/ 	.word	0x0000ecd0


	//   ....[13]....
        /*0bd8*/ 	.word	0x0000ece0


	//   ....[14]....
        /*0bdc*/ 	.word	0x0000ecf0


	//   ....[15]....
        /*0be0*/ 	.word	0x0000ed00


	//   ....[16]....
        /*0be4*/ 	.word	0x00015440


	//   ....[17]....
        /*0be8*/ 	.word	0x00015460


	//   ....[18]....
        /*0bec*/ 	.word	0x000158e0


	//   ....[19]....
        /*0bf0*/ 	.word	0x00015920


	//   ....[20]....
        /*0bf4*/ 	.word	0x0001b980


	//   ....[21]....
        /*0bf8*/ 	.word	0x0001b9e0


	//   ....[22]....
        /*0bfc*/ 	.word	0x0001c340


	//   ....[23]....
        /*0c00*/ 	.word	0x0001c430


	//   ....[24]....
        /*0c04*/ 	.word	0x0001de60


	//   ....[25]....
        /*0c08*/ 	.word	0x0001de90


	//   ....[26]....
        /*0c0c*/ 	.word	0x0001df60


	//   ....[27]....
        /*0c10*/ 	.word	0x0001df80


	//   ....[28]....
        /*0c14*/ 	.word	0x0001f110


	//   ....[29]....
        /*0c18*/ 	.word	0x0001f140


	//   ....[30]....
        /*0c1c*/ 	.word	0x0001f1a0


	//   ....[31]....
        /*0c20*/ 	.word	0x0001f200


	//   ....[32]....
        /*0c24*/ 	.word	0x0001f740


	//   ....[33]....
        /*0c28*/ 	.word	0x0001f760


	//   ....[34]....
        /*0c2c*/ 	.word	0x0001f830


	//   ....[35]....
        /*0c30*/ 	.word	0x0001f850


	//   ....[36]....
        /*0c34*/ 	.word	0x0001f920


	//   ....[37]....
        /*0c38*/ 	.word	0x0001f940


	//   ....[38]....
        /*0c3c*/ 	.word	0x0001fa20


	//   ....[39]....
        /*0c40*/ 	.word	0x0001fa40


	//   ....[40]....
        /*0c44*/ 	.word	0x000202f0


	//   ....[41]....
        /*0c48*/ 	.word	0x00020300


	//   ....[42]....
        /*0c4c*/ 	.word	0x00020420


	//   ....[43]....
        /*0c50*/ 	.word	0x00020430


	//   ....[44]....
        /*0c54*/ 	.word	0x00020550


	//   ....[45]....
        /*0c58*/ 	.word	0x00020560


	//   ....[46]....
        /*0c5c*/ 	.word	0x00020680


	//   ....[47]....
        /*0c60*/ 	.word	0x00020690


	//   ....[48]....
        /*0c64*/ 	.word	0x00020810


	//   ....[49]....
        /*0c68*/ 	.word	0x000209f0


	//   ....[50]....
        /*0c6c*/ 	.word	0x00020a20


	//   ....[51]....
        /*0c70*/ 	.word	0x00020a50


	//   ....[52]....
        /*0c74*/ 	.word	0x00020a80


	//   ....[53]....
        /*0c78*/ 	.word	0x00020ab0


	//   ....[54]....
        /*0c7c*/ 	.word	0x00020ae0


	//   ....[55]....
        /*0c80*/ 	.word	0x00020c60


	//   ....[56]....
        /*0c84*/ 	.word	0x00020c90


	//   ....[57]....
        /*0c88*/ 	.word	0x00020cc0


	//   ....[58]....
        /*0c8c*/ 	.word	0x00020cf0


	//   ....[59]....
        /*0c90*/ 	.word	0x00020d20


	//   ....[60]....
        /*0c94*/ 	.word	0x00020d50


	//   ....[61]....
        /*0c98*/ 	.word	0x00020de0


	//   ....[62]....
        /*0c9c*/ 	.word	0x00020e10


	//   ....[63]....
        /*0ca0*/ 	.word	0x00020ea0


	//   ....[64]....
        /*0ca4*/ 	.word	0x00021b30


	//   ....[65]....
        /*0ca8*/ 	.word	0x000232d0


	//   ....[66]....
        /*0cac*/ 	.word	0x00023f40


	//   ....[67]....
        /*0cb0*/ 	.word	0x00023f60


	//   ....[68]....
        /*0cb4*/ 	.word	0x00024000


	//   ....[69]....
        /*0cb8*/ 	.word	0x00024010


	//   ....[70]....
        /*0cbc*/ 	.word	0x000240a0


	//   ....[71]....
        /*0cc0*/ 	.word	0x000240b0


	//   ....[72]....
        /*0cc4*/ 	.word	0x00024140


	//   ....[73]....
        /*0cc8*/ 	.word	0x00024150


	//   ....[74]....
        /*0ccc*/ 	.word	0x000241e0


	//   ....[75]....
        /*0cd0*/ 	.word	0x000241f0


	//   ....[76]....
        /*0cd4*/ 	.word	0x00024280


	//   ....[77]....
        /*0cd8*/ 	.word	0x00024290


	//   ....[78]....
        /*0cdc*/ 	.word	0x00024320


	//   ....[79]....
        /*0ce0*/ 	.word	0x00024330


	//   ....[80]....
        /*0ce4*/ 	.word	0x00024380


	//   ....[81]....
        /*0ce8*/ 	.word	0x000243b0


	//   ....[82]....
        /*0cec*/ 	.word	0x00026e30


	//   ....[83]....
        /*0cf0*/ 	.word	0x00026e80


	//   ....[84]....
        /*0cf4*/ 	.word	0x00026eb0


	//   ....[85]....
        /*0cf8*/ 	.word	0x00026ee0


	//   ....[86]....
        /*0cfc*/ 	.word	0x00026f10


	//   ....[87]....
        /*0d00*/ 	.word	0x00026f40


	//   ....[88]....
        /*0d04*/ 	.word	0x00026f70


	//   ....[89]....
        /*0d08*/ 	.word	0x00026f80


	//   ....[90]....
        /*0d0c*/ 	.word	0x00027110


	//   ....[91]....
        /*0d10*/ 	.word	0x00027150


	//   ....[92]....
        /*0d14*/ 	.word	0x00027180


	//   ....[93]....
        /*0d18*/ 	.word	0x000271b0


	//   ....[94]....
        /*0d1c*/ 	.word	0x000271e0


	//   ....[95]....
        /*0d20*/ 	.word	0x00027210


	//   ....[96]....
        /*0d24*/ 	.word	0x000272d0


	//   ....[97]....
        /*0d28*/ 	.word	0x000272f0


	//   ....[98]....
        /*0d2c*/ 	.word	0x00027360


	//   ....[99]....
        /*0d30*/ 	.word	0x000277e0


	//   ....[100]....
        /*0d34*/ 	.word	0x00027c70


	//   ....[101]....
        /*0d38*/ 	.word	0x00027d20


	//   ....[102]....
        /*0d3c*/ 	.word	0x00027db0


	//   ....[103]....
        /*0d40*/ 	.word	0x00027e00


	//   ....[104]....
        /*0d44*/ 	.word	0x00027e50


	//   ....[105]....
        /*0d48*/ 	.word	0x00027f30


	//   ....[106]....
        /*0d4c*/ 	.word	0x00027fc0


	//   ....[107]....
        /*0d50*/ 	.word	0x00028010


	//   ....[108]....
        /*0d54*/ 	.word	0x00028060


	//   ....[109]....
        /*0d58*/ 	.word	0x00028270


	//   ....[110]....
        /*0d5c*/ 	.word	0x000282c0


	//   ....[111]....
        /*0d60*/ 	.word	0x00028350


	//   ....[112]....
        /*0d64*/ 	.word	0x000283e0


	//   ....[113]....
        /*0d68*/ 	.word	0x00028470


	//   ....[114]....
        /*0d6c*/ 	.word	0x00028500


	//   ....[115]....
        /*0d70*/ 	.word	0x00028590


	//   ....[116]....
        /*0d74*/ 	.word	0x00028620


	//   ....[117]....
        /*0d78*/ 	.word	0x000286e0


	//   ....[118]....
        /*0d7c*/ 	.word	0x000289e0


	//   ....[119]....
        /*0d80*/ 	.word	0x00028b90


	//   ....[120]....
        /*0d84*/ 	.word	0x00028be0


	//   ....[121]....
        /*0d88*/ 	.word	0x00028d00


	//   ....[122]....
        /*0d8c*/ 	.word	0x00028d50


	//   ....[123]....
        /*0d90*/ 	.word	0x00028e70


	//   ....[124]....
        /*0d94*/ 	.word	0x00028ec0


	//   ....[125]....
        /*0d98*/ 	.word	0x00028fe0


	//   ....[126]....
        /*0d9c*/ 	.word	0x00029030


	//   ....[127]....
        /*0da0*/ 	.word	0x00029150


	//   ....[128]....
        /*0da4*/ 	.word	0x000291a0


	//   ....[129]....
        /*0da8*/ 	.word	0x000292c0


	//   ....[130]....
        /*0dac*/ 	.word	0x00029310


	//   ....[131]....
        /*0db0*/ 	.word	0x00029430


	//   ....[132]....
        /*0db4*/ 	.word	0x00029480


	//   ....[133]....
        /*0db8*/ 	.word	0x00029580


	//   ....[134]....
        /*0dbc*/ 	.word	0x000295d0


	//   ....[135]....
        /*0dc0*/ 	.word	0x00029900


	//   ....[136]....
        /*0dc4*/ 	.word	0x000299b0


	//   ....[137]....
        /*0dc8*/ 	.word	0x00029ac0


	//   ....[138]....
        /*0dcc*/ 	.word	0x00029b50


	//   ....[139]....
        /*0dd0*/ 	.word	0x00029bd0


	//   ....[140]....
        /*0dd4*/ 	.word	0x00029c50


	//   ....[141]....
        /*0dd8*/ 	.word	0x00029cd0


	//   ....[142]....
        /*0ddc*/ 	.word	0x00029d60


	//   ....[143]....
        /*0de0*/ 	.word	0x00029e00


	//   ....[144]....
        /*0de4*/ 	.word	0x00029ec0


	//   ....[145]....
        /*0de8*/ 	.word	0x00029f40


	//   ....[146]....
        /*0dec*/ 	.word	0x00029fc0


	//   ....[147]....
        /*0df0*/ 	.word	0x0002a040


	//   ....[148]....
        /*0df4*/ 	.word	0x0002a0d0


	//   ....[149]....
        /*0df8*/ 	.word	0x0002a150


	//   ....[150]....
        /*0dfc*/ 	.word	0x0002a1f0


	//   ....[151]....
        /*0e00*/ 	.word	0x0002a280


	//   ....[152]....
        /*0e04*/ 	.word	0x0002a3b0


	//----- nvinfo : EIATTR_REG_RECONFIG
	.align		4
.L_1031:
        /*0e08*/ 	.byte	0x01, 0x54
	.zero		2


	//----- nvinfo : EIATTR_SYSCALL_OFFSETS
	.align		4
        /*0e0c*/ 	.byte	0x04, 0x46
        /*0e0e*/ 	.short	(.L_1033 - .L_1032)


	//   ....[0]....
.L_1032:
        /*0e10*/ 	.word	0x00001ba0


	//   ....[1]....
        /*0e14*/ 	.word	0x00001cf0


	//   ....[2]....
        /*0e18*/ 	.word	0x0000ce00


	//   ....[3]....
        /*0e1c*/ 	.word	0x0000d190


	//   ....[4]....
        /*0e20*/ 	.word	0x00022eb0


	//   ....[5]....
        /*0e24*/ 	.word	0x00023010


	//   ....[6]....
        /*0e28*/ 	.word	0x00023110


	//   ....[7]....
        /*0e2c*/ 	.word	0x00023ad0


	//----- nvinfo : EIATTR_MBARRIER_INSTR_OFFSETS
	.align		4
.L_1033:
        /*0e30*/ 	.byte	0x04, 0x39
        /*0e32*/ 	.short	(.L_1035 - .L_1034)


	//   ....[0]....
.L_1034:
        /*0e34*/ 	.word	0x000002d0
        /*0e38*/ 	.word	0x000000ff
        /*0e3c*/ 	.word	0x00034800
        /*0e40*/ 	.short	0x0100
        /*0e42*/ 	.byte	0x08
	.zero		1


	//   ....[1]....
        /*0e44*/ 	.word	0x000002e0
        /*0e48*/ 	.word	0x000000ff
        /*0e4c*/ 	.word	0x00034820
        /*0e50*/ 	.short	0x0100
        /*0e52*/ 	.byte	0x08
	.zero		1


	//   ....[2]....
        /*0e54*/ 	.word	0x000003d0
        /*0e58*/ 	.word	0x000000ff
        /*0e5c*/ 	.word	0x00034830
        /*0e60*/ 	.short	0x0100
        /*0e62*/ 	.byte	0x08
	.zero		1


	//   ....[3]....
        /*0e64*/ 	.word	0x000003e0
        /*0e68*/ 	.word	0x000000ff
        /*0e6c*/ 	.word	0x00034840
        /*0e70*/ 	.short	0x0100
        /*0e72*/ 	.byte	0x08
	.zero		1


	//   ....[4]....
        /*0e74*/ 	.word	0x000003f0
        /*0e78*/ 	.word	0x000000ff
        /*0e7c*/ 	.word	0x00034838
        /*0e80*/ 	.short	0x0100
        /*0e82*/ 	.byte	0x08
	.zero		1


	//   ....[5]....
        /*0e84*/ 	.word	0x00000400
        /*0e88*/ 	.word	0x000000ff
        /*0e8c*/ 	.word	0x00034848
        /*0e90*/ 	.short	0x0100
        /*0e92*/ 	.byte	0x08
	.zero		1


	//   ....[6]....
        /*0e94*/ 	.word	0x00000530
        /*0e98*/ 	.word	0x000000ff
        /*0e9c*/ 	.word	0x00034850
        /*0ea0*/ 	.short	0x0100
        /*0ea2*/ 	.byte	0x08
	.zero		1


	//   ....[7]....
        /*0ea4*/ 	.word	0x00000540
        /*0ea8*/ 	.word	0x000000ff
        /*0eac*/ 	.word	0x00034860
        /*0eb0*/ 	.short	0x0100
        /*0eb2*/ 	.byte	0x08
	.zero		1


	//   ....[8]....
        /*0eb4*/ 	.word	0x00000550
        /*0eb8*/ 	.word	0x000000ff
        /*0ebc*/ 	.word	0x00034858
        /*0ec0*/ 	.short	0x0100
        /*0ec2*/ 	.byte	0x08
	.zero		1


	//   ....[9]....
        /*0ec4*/ 	.word	0x00000560
        /*0ec8*/ 	.word	0x000000ff
        /*0ecc*/ 	.word	0x00034868
        /*0ed0*/ 	.short	0x0100
        /*0ed2*/ 	.byte	0x08
	.zero		1


	//   ....[10]....
        /*0ed4*/ 	.word	0x00000650
        /*0ed8*/ 	.word	0x000000ff
        /*0edc*/ 	.word	0x00034870
        /*0ee0*/ 	.short	0x0100
        /*0ee2*/ 	.byte	0x06
	.zero		1


	//   ....[11]....
        /*0ee4*/ 	.word	0x00000660
        /*0ee8*/ 	.word	0x000000ff
        /*0eec*/ 	.word	0x00034880
        /*0ef0*/ 	.short	0x0100
        /*0ef2*/ 	.byte	0x06
	.zero		1


	//   ....[12]....
        /*0ef4*/ 	.word	0x00000670
        /*0ef8*/ 	.word	0x000000ff
        /*0efc*/ 	.word	0x00034878
        /*0f00*/ 	.short	0x0100
        /*0f02*/ 	.byte	0x06
	.zero		1


	//   ....[13]....
        /*0f04*/ 	.word	0x00000680
        /*0f08*/ 	.word	0x000000ff
        /*0f0c*/ 	.word	0x00034888
        /*0f10*/ 	.short	0x0100
        /*0f12*/ 	.byte	0x06
	.zero		1


	//   ....[14]....
        /*0f14*/ 	.word	0x000007b0
        /*0f18*/ 	.word	0x000000ff
        /*0f1c*/ 	.word	0x00034890
        /*0f20*/ 	.short	0x0100
        /*0f22*/ 	.byte	0x08
	.zero		1


	//   ....[15]....
        /*0f24*/ 	.word	0x000007c0
        /*0f28*/ 	.word	0x000000ff
        /*0f2c*/ 	.word	0x000348a0
        /*0f30*/ 	.short	0x0100
        /*0f32*/ 	.byte	0x08
	.zero		1


	//   ....[16]....
        /*0f34*/ 	.word	0x000007d0
        /*0f38*/ 	.word	0x000000ff
        /*0f3c*/ 	.word	0x00034898
        /*0f40*/ 	.short	0x0100
        /*0f42*/ 	.byte	0x08
	.zero		1


	//   ....[17]....
        /*0f44*/ 	.word	0x000007e0
        /*0f48*/ 	.word	0x000000ff
        /*0f4c*/ 	.word	0x000348a8
        /*0f50*/ 	.short	0x0100
        /*0f52*/ 	.byte	0x08
	.zero		1


	//   ....[18]....
        /*0f54*/ 	.word	0x00000910
        /*0f58*/ 	.word	0x000000ff
        /*0f5c*/ 	.word	0x000348b0
        /*0f60*/ 	.short	0x0100
        /*0f62*/ 	.byte	0x08
	.zero		1


	//   ....[19]....
        /*0f64*/ 	.word	0x00000920
        /*0f68*/ 	.word	0x000000ff
        /*0f6c*/ 	.word	0x000348c0
        /*0f70*/ 	.short	0x0100
        /*0f72*/ 	.byte	0x08
	.zero		1


	//   ....[20]....
        /*0f74*/ 	.word	0x00000930
        /*0f78*/ 	.word	0x000000ff
        /*0f7c*/ 	.word	0x000348b8
        /*0f80*/ 	.short	0x0100
        /*0f82*/ 	.byte	0x08
	.zero		1


	//   ....[21]....
        /*0f84*/ 	.word	0x00000940
        /*0f88*/ 	.word	0x000000ff
        /*0f8c*/ 	.word	0x000348c8
        /*0f90*/ 	.short	0x0100
        /*0f92*/ 	.byte	0x08
	.zero		1


	//   ....[22]....
        /*0f94*/ 	.word	0x00004050
        /*0f98*/ 	.word	0x00000003
        /*0f9c*/ 	.word	0x00034890
        /*0fa0*/ 	.short	0x010a
        /*0fa2*/ 	.byte	0x3f
	.zero		1


	//   ....[23]....
        /*0fa4*/ 	.word	0x00007d60
        /*0fa8*/ 	.word	0x00000003
        /*0fac*/ 	.word	0x00034890
        /*0fb0*/ 	.short	0x010a
        /*0fb2*/ 	.byte	0x3f
	.zero		1


	//   ....[24]....
        /*0fb4*/ 	.word	0x0000b4e0
        /*0fb8*/ 	.word	0x00000003
        /*0fbc*/ 	.word	0x00034890
        /*0fc0*/ 	.short	0x010a
        /*0fc2*/ 	.byte	0x3f
	.zero		1


	//   ....[25]....
        /*0fc4*/ 	.word	0x0000beb0
        /*0fc8*/ 	.word	0x0000002c
        /*0fcc*/ 	.word	0x00000000
        /*0fd0*/ 	.short	0x0101
        /*0fd2*/ 	.byte	0x3f
	.zero		1


	//   ....[26]....
        /*0fd4*/ 	.word	0x0000bef0
        /*0fd8*/ 	.word	0x00000003
        /*0fdc*/ 	.word	0x000348b0
        /*0fe0*/ 	.short	0x010a
        /*0fe2*/ 	.byte	0x3f
	.zero		1


	//   ....[27]....
        /*0fe4*/ 	.word	0x0000c850
        /*0fe8*/ 	.word	0x00000003
        /*0fec*/ 	.word	0x00000000
        /*0ff0*/ 	.short	0x0101
        /*0ff2*/ 	.byte	0x3f
	.zero		1


	//   ....[28]....
        /*0ff4*/ 	.word	0x0000ce90
        /*0ff8*/ 	.word	0x00000002
        /*0ffc*/ 	.word	0x00034800
        /*1000*/ 	.short	0x010a
        /*1002*/ 	.byte	0x3f
	.zero		1


	//   ....[29]....
        /*1004*/ 	.word	0x0000cee0
        /*1008*/ 	.word	0x00000002
        /*100c*/ 	.word	0x00034800
        /*1010*/ 	.short	0x010a
        /*1012*/ 	.byte	0x3f
	.zero		1


	//   ....[30]....
        /*1014*/ 	.word	0x0000d4f0
        /*1018*/ 	.word	0x00000002
        /*101c*/ 	.word	0x00034800
        /*1020*/ 	.short	0x010a
        /*1022*/ 	.byte	0x3f
	.zero		1


	//   ....[31]....
        /*1024*/ 	.word	0x0000eee0
        /*1028*/ 	.word	0x00000002
        /*102c*/ 	.word	0x00034800
        /*1030*/ 	.short	0x010a
        /*1032*/ 	.byte	0x3f
	.zero		1


	//   ....[32]....
        /*1034*/ 	.word	0x00010c40
        /*1038*/ 	.word	0x00000000
        /*103c*/ 	.word	0x00034830
        /*1040*/ 	.short	0x010a
        /*1042*/ 	.byte	0x3f
	.zero		1


	//   ....[33]....
        /*1044*/ 	.word	0x00010cc0
        /*1048*/ 	.word	0x00000000
        /*104c*/ 	.word	0x00034830
        /*1050*/ 	.short	0x010a
        /*1052*/ 	.byte	0x3f
	.zero		1


	//   ....[34]....
        /*1054*/ 	.word	0x000160a0
        /*1058*/ 	.word	0x00000003
        /*105c*/ 	.word	0x00000000
        /*1060*/ 	.short	0x0101
        /*1062*/ 	.byte	0x3f
	.zero		1


	//   ....[35]....
        /*1064*/ 	.word	0x000173a0
        /*1068*/ 	.word	0x00000008
        /*106c*/ 	.word	0x00034830
        /*1070*/ 	.short	0x010a
        /*1072*/ 	.byte	0x3f
	.zero		1


	//   ....[36]....
        /*1074*/ 	.word	0x000173f0
        /*1078*/ 	.word	0x00000008
        /*107c*/ 	.word	0x00034830
        /*1080*/ 	.short	0x010a
        /*1082*/ 	.byte	0x3f
	.zero		1


	//   ....[37]....
        /*1084*/ 	.word	0x0001a8e0
        /*1088*/ 	.word	0x00000008
        /*108c*/ 	.word	0x00034850
        /*1090*/ 	.short	0x010a
        /*1092*/ 	.byte	0x3f
	.zero		1


	//   ....[38]....
        /*1094*/ 	.word	0x0001a920
        /*1098*/ 	.word	0x00000008
        /*109c*/ 	.word	0x00034850
        /*10a0*/ 	.short	0x010a
        /*10a2*/ 	.byte	0x3f
	.zero		1


	//   ....[39]....
        /*10a4*/ 	.word	0x0001cc10
        /*10a8*/ 	.word	0x00000082
        /*10ac*/ 	.word	0x00000000
        /*10b0*/ 	.short	0x0101
        /*10b2*/ 	.byte	0x3f
	.zero		1


	//   ....[40]....
        /*10b4*/ 	.word	0x0001cc90
        /*10b8*/ 	.word	0x0000000b
        /*10bc*/ 	.word	0x00000000
        /*10c0*/ 	.short	0x0101
        /*10c2*/ 	.byte	0x3f
	.zero		1


	//   ....[41]....
        /*10c4*/ 	.word	0x0001d8e0
        /*10c8*/ 	.word	0x0000000a
        /*10cc*/ 	.word	0x00034850
        /*10d0*/ 	.short	0x010a
        /*10d2*/ 	.byte	0x3f
	.zero		1


	//   ....[42]....
        /*10d4*/ 	.word	0x0001d960
        /*10d8*/ 	.word	0x0000000a
        /*10dc*/ 	.word	0x00034850
        /*10e0*/ 	.short	0x010a
        /*10e2*/ 	.byte	0x3f
	.zero		1


	//   ....[43]....
        /*10e4*/ 	.word	0x0001e200
        /*10e8*/ 	.word	0x0000000a
        /*10ec*/ 	.word	0x00000000
        /*10f0*/ 	.short	0x0101
        /*10f2*/ 	.byte	0x3f
	.zero		1


	//   ....[44]....
        /*10f4*/ 	.word	0x0001f750
        /*10f8*/ 	.word	0x00000000
        /*10fc*/ 	.word	0x00000000
        /*1100*/ 	.short	0x0101
        /*1102*/ 	.byte	0x3f
	.zero		1


	//   ....[45]....
        /*1104*/ 	.word	0x00021c20
        /*1108*/ 	.word	0x00000004
        /*110c*/ 	.word	0x00034820
        /*1110*/ 	.short	0x010a
        /*1112*/ 	.byte	0x3f
	.zero		1


	//   ....[46]....
        /*1114*/ 	.word	0x00021d00
        /*1118*/ 	.word	0x00000005
        /*111c*/ 	.word	0x000348a0
        /*1120*/ 	.short	0x010a
        /*1122*/ 	.byte	0x3f
	.zero		1


	//   ....[47]....
        /*1124*/ 	.word	0x00022040
        /*1128*/ 	.word	0x00000005
        /*112c*/ 	.word	0x000348c0
        /*1130*/ 	.short	0x010a
        /*1132*/ 	.byte	0x3f
	.zero		1


	//   ....[48]....
        /*1134*/ 	.word	0x000224e0
        /*1138*/ 	.word	0x00000006
        /*113c*/ 	.word	0x000348a0
        /*1140*/ 	.short	0x010a
        /*1142*/ 	.byte	0x3f
	.zero		1


	//   ....[49]....
        /*1144*/ 	.word	0x00022810
        /*1148*/ 	.word	0x00000006
        /*114c*/ 	.word	0x000348c0
        /*1150*/ 	.short	0x010a
        /*1152*/ 	.byte	0x3f
	.zero		1


	//   ....[50]....
        /*1154*/ 	.word	0x00023580
        /*1158*/ 	.word	0x00000000
        /*115c*/ 	.word	0x00034840
        /*1160*/ 	.short	0x010a
        /*1162*/ 	.byte	0x3f
	.zero		1


	//   ....[51]....
        /*1164*/ 	.word	0x000244b0
        /*1168*/ 	.word	0x00000008
        /*116c*/ 	.word	0x00034800
        /*1170*/ 	.short	0x0107
        /*1172*/ 	.byte	0x3f
	.zero		1


	//   ....[52]....
        /*1174*/ 	.word	0x000245b0
        /*1178*/ 	.word	0x00000002
        /*117c*/ 	.word	0x00034800
        /*1180*/ 	.short	0x0101
        /*1182*/ 	.byte	0x3f
	.zero		1


	//   ....[53]....
        /*1184*/ 	.word	0x000245d0
        /*1188*/ 	.word	0x00000002
        /*118c*/ 	.word	0x00034820
        /*1190*/ 	.short	0x010a
        /*1192*/ 	.byte	0x3f
	.zero		1


	//   ....[54]....
        /*1194*/ 	.word	0x00024960
        /*1198*/ 	.word	0x00000003
        /*119c*/ 	.word	0x00034840
        /*11a0*/ 	.short	0x010a
        /*11a2*/ 	.byte	0x3f
	.zero		1


	//   ....[55]....
        /*11a4*/ 	.word	0x00024d20
        /*11a8*/ 	.word	0x00000002
        /*11ac*/ 	.word	0x00034860
        /*11b0*/ 	.short	0x010a
        /*11b2*/ 	.byte	0x3f
	.zero		1


	//   ....[56]....
        /*11b4*/ 	.word	0x00025440
        /*11b8*/ 	.word	0x00000003
        /*11bc*/ 	.word	0x00034840
        /*11c0*/ 	.short	0x010a
        /*11c2*/ 	.byte	0x3f
	.zero		1


	//   ....[57]....
        /*11c4*/ 	.word	0x00025800
        /*11c8*/ 	.word	0x00000002
        /*11cc*/ 	.word	0x00034860
        /*11d0*/ 	.short	0x010a
        /*11d2*/ 	.byte	0x3f
	.zero		1


	//   ....[58]....
        /*11d4*/ 	.word	0x00025e70
        /*11d8*/ 	.word	0x00000003
        /*11dc*/ 	.word	0x00034840
        /*11e0*/ 	.short	0x010a
        /*11e2*/ 	.byte	0x3f
	.zero		1


	//   ....[59]....
        /*11e4*/ 	.word	0x00026220
        /*11e8*/ 	.word	0x00000002
        /*11ec*/ 	.word	0x00034860
        /*11f0*/ 	.short	0x010a
        /*11f2*/ 	.byte	0x3f
	.zero		1


	//   ....[60]....
        /*11f4*/ 	.word	0x00026810
        /*11f8*/ 	.word	0x00000002
        /*11fc*/ 	.word	0x00034860
        /*1200*/ 	.short	0x010a
        /*1202*/ 	.byte	0x3f
	.zero		1


	//   ....[61]....
        /*1204*/ 	.word	0x00027760
        /*1208*/ 	.word	0x00000000
        /*120c*/ 	.word	0x00034820
        /*1210*/ 	.short	0x010a
        /*1212*/ 	.byte	0x3f
	.zero		1


	//   ....[62]....
        /*1214*/ 	.word	0x00027910
        /*1218*/ 	.word	0x00000006
        /*121c*/ 	.word	0x00000000
        /*1220*/ 	.short	0x010a
        /*1222*/ 	.byte	0x3f
	.zero		1


	//   ....[63]....
        /*1224*/ 	.word	0x00027980
        /*1228*/ 	.word	0x00000007
        /*122c*/ 	.word	0x00000000
        /*1230*/ 	.short	0x010a
        /*1232*/ 	.byte	0x3f
	.zero		1


	//   ....[64]....
        /*1234*/ 	.word	0x000279f0
        /*1238*/ 	.word	0x00000004
        /*123c*/ 	.word	0x00000000
        /*1240*/ 	.short	0x010a
        /*1242*/ 	.byte	0x3f
	.zero		1


	//   ....[65]....
        /*1244*/ 	.word	0x00027a20
        /*1248*/ 	.word	0x00000003
        /*124c*/ 	.word	0x00000000
        /*1250*/ 	.short	0x010a
        /*1252*/ 	.byte	0x3f
	.zero		1


	//   ....[66]....
        /*1254*/ 	.word	0x00027a80
        /*1258*/ 	.word	0x00000003
        /*125c*/ 	.word	0x00034890
        /*1260*/ 	.short	0x010a
        /*1262*/ 	.byte	0x3f
	.zero		1


	//   ....[67]....
        /*1264*/ 	.word	0x00027ad0
        /*1268*/ 	.word	0x00000003
        /*126c*/ 	.word	0x00034890
        /*1270*/ 	.short	0x010a
        /*1272*/ 	.byte	0x3f
	.zero		1


	//   ....[68]....
        /*1274*/ 	.word	0x00027b20
        /*1278*/ 	.word	0x00000003
        /*127c*/ 	.word	0x00034890
        /*1280*/ 	.short	0x010a
        /*1282*/ 	.byte	0x3f
	.zero		1


	//   ....[69]....
        /*1284*/ 	.word	0x00027b70
        /*1288*/ 	.word	0x00000003
        /*128c*/ 	.word	0x000348b0
        /*1290*/ 	.short	0x010a
        /*1292*/ 	.byte	0x3f
	.zero		1


	//   ....[70]....
        /*1294*/ 	.word	0x00027e80
        /*1298*/ 	.word	0x00000002
        /*129c*/ 	.word	0x00034800
        /*12a0*/ 	.short	0x010a
        /*12a2*/ 	.byte	0x3f
	.zero		1


	//   ....[71]....
        /*12a4*/ 	.word	0x00028090
        /*12a8*/ 	.word	0x00000002
        /*12ac*/ 	.word	0x00034800
        /*12b0*/ 	.short	0x010a
        /*12b2*/ 	.byte	0x3f
	.zero		1


	//   ....[72]....
        /*12b4*/ 	.word	0x000280e0
        /*12b8*/ 	.word	0x00000000
        /*12bc*/ 	.word	0x00034830
        /*12c0*/ 	.short	0x010a
        /*12c2*/ 	.byte	0x3f
	.zero		1


	//   ....[73]....
        /*12c4*/ 	.word	0x00028130
        /*12c8*/ 	.word	0x00000008
        /*12cc*/ 	.word	0x00034830
        /*12d0*/ 	.short	0x010a
        /*12d2*/ 	.byte	0x3f
	.zero		1


	//   ....[74]....
        /*12d4*/ 	.word	0x00028180
        /*12d8*/ 	.word	0x00000008
        /*12dc*/ 	.word	0x00034850
        /*12e0*/ 	.short	0x010a
        /*12e2*/ 	.byte	0x3f
	.zero		1


	//   ....[75]....
        /*12e4*/ 	.word	0x000281d0
        /*12e8*/ 	.word	0x0000000a
        /*12ec*/ 	.word	0x00034850
        /*12f0*/ 	.short	0x010a
        /*12f2*/ 	.byte	0x3f
	.zero		1


	//   ....[76]....
        /*12f4*/ 	.word	0x000287c0
        /*12f8*/ 	.word	0x00000003
        /*12fc*/ 	.word	0x00034820
        /*1300*/ 	.short	0x010a
        /*1302*/ 	.byte	0x3f
	.zero		1


	//   ....[77]....
        /*1304*/ 	.word	0x00028810
        /*1308*/ 	.word	0x00000005
        /*130c*/ 	.word	0x000348a0
        /*1310*/ 	.short	0x010a
        /*1312*/ 	.byte	0x3f
	.zero		1


	//   ....[78]....
        /*1314*/ 	.word	0x00028860
        /*1318*/ 	.word	0x00000005
        /*131c*/ 	.word	0x000348c0
        /*1320*/ 	.short	0x010a
        /*1322*/ 	.byte	0x3f
	.zero		1


	//   ....[79]....
        /*1324*/ 	.word	0x000288b0
        /*1328*/ 	.word	0x00000006
        /*132c*/ 	.word	0x000348a0
        /*1330*/ 	.short	0x010a
        /*1332*/ 	.byte	0x3f
	.zero		1


	//   ....[80]....
        /*1334*/ 	.word	0x00028900
        /*1338*/ 	.word	0x00000006
        /*133c*/ 	.word	0x000348c0
        /*1340*/ 	.short	0x010a
        /*1342*/ 	.byte	0x3f
	.zero		1


	//   ....[81]....
        /*1344*/ 	.word	0x00028aa0
        /*1348*/ 	.word	0x00000000
        /*134c*/ 	.word	0x00034840
        /*1350*/ 	.short	0x010a
        /*1352*/ 	.byte	0x3f
	.zero		1


	//   ....[82]....
        /*1354*/ 	.word	0x00029620
        /*1358*/ 	.word	0x00000002
        /*135c*/ 	.word	0x00034820
        /*1360*/ 	.short	0x010a
        /*1362*/ 	.byte	0x3f
	.zero		1


	//   ....[83]....
        /*1364*/ 	.word	0x00029670
        /*1368*/ 	.word	0x00000003
        /*136c*/ 	.word	0x00034840
        /*1370*/ 	.short	0x010a
        /*1372*/ 	.byte	0x3f
	.zero		1


	//   ....[84]....
        /*1374*/ 	.word	0x000296c0
        /*1378*/ 	.word	0x00000002
        /*137c*/ 	.word	0x00034860
        /*1380*/ 	.short	0x010a
        /*1382*/ 	.byte	0x3f
	.zero		1


	//   ....[85]....
        /*1384*/ 	.word	0x00029710
        /*1388*/ 	.word	0x00000003
        /*138c*/ 	.word	0x00034840
        /*1390*/ 	.short	0x010a
        /*1392*/ 	.byte	0x3f
	.zero		1


	//   ....[86]....
        /*1394*/ 	.word	0x00029760
        /*1398*/ 	.word	0x00000002
        /*139c*/ 	.word	0x00034860
        /*13a0*/ 	.short	0x010a
        /*13a2*/ 	.byte	0x3f
	.zero		1


	//   ....[87]....
        /*13a4*/ 	.word	0x000297b0
        /*13a8*/ 	.word	0x00000003
        /*13ac*/ 	.word	0x00034840
        /*13b0*/ 	.short	0x010a
        /*13b2*/ 	.byte	0x3f
	.zero		1


	//   ....[88]....
        /*13b4*/ 	.word	0x00029800
        /*13b8*/ 	.word	0x00000002
        /*13bc*/ 	.word	0x00034860
        /*13c0*/ 	.short	0x010a
        /*13c2*/ 	.byte	0x3f
	.zero		1


	//   ....[89]....
        /*13c4*/ 	.word	0x00029850
        /*13c8*/ 	.word	0x00000002
        /*13cc*/ 	.word	0x00034860
        /*13d0*/ 	.short	0x010a
        /*13d2*/ 	.byte	0x3f
	.zero		1


	//   ....[90]....
        /*13d4*/ 	.word	0x0002a2d0
        /*13d8*/ 	.word	0x00000000
        /*13dc*/ 	.word	0x00034820
        /*13e0*/ 	.short	0x010a
        /*13e2*/ 	.byte	0x3f
	.zero		1


	//   ....[91]....
        /*13e4*/ 	.word	0x0002a470
        /*13e8*/ 	.word	0x00000006
        /*13ec*/ 	.word	0x00000000
        /*13f0*/ 	.short	0x010a
        /*13f2*/ 	.byte	0x3f
	.zero		1


	//   ....[92]....
        /*13f4*/ 	.word	0x0002a4c0
        /*13f8*/ 	.word	0x00000007
        /*13fc*/ 	.word	0x00000000
        /*1400*/ 	.short	0x010a
        /*1402*/ 	.byte	0x3f
	.zero		1


	//   ....[93]....
        /*1404*/ 	.word	0x0002a510
        /*1408*/ 	.word	0x00000004
        /*140c*/ 	.word	0x00000000
        /*1410*/ 	.short	0x010a
        /*1412*/ 	.byte	0x3f
	.zero		1


	//----- nvinfo : EIATTR_NUM_MBARRIERS
	.align		4
.L_1035:
        /*1414*/ 	.byte	0x03, 0x38
        /*1416*/ 	.short	0x0016


	//----- nvinfo : EIATTR_EXIT_INSTR_OFFSETS
	.align		4
        /*1418*/ 	.byte	0x04, 0x1c
        /*141a*/ 	.short	(.L_1037 - .L_1036)


	//   ....[0]....
.L_1036:
        /*141c*/ 	.word	0x00027a70


	//----- nvinfo : EIATTR_MAX_THREADS
	.align		4
.L_1037:
        /*1420*/ 	.byte	0x04, 0x05
        /*1422*/ 	.short	(.L_1039 - .L_1038)
.L_1038:
        /*1424*/ 	.word	0x00000180
        /*1428*/ 	.word	0x00000001
        /*142c*/ 	.word	0x00000001


	//----- nvinfo : EIATTR_CRS_STACK_SIZE
	.align		4
.L_1039:
        /*1430*/ 	.byte	0x04, 0x1e
        /*1432*/ 	.short	(.L_1041 - .L_1040)
.L_1040:
        /*1434*/ 	.word	0x00000000


	//----- nvinfo : EIATTR_CBANK_PARAM_SIZE
	.align		4
.L_1041:
        /*1438*/ 	.byte	0x03, 0x19
        /*143a*/ 	.short	0x0af0


	//----- nvinfo : EIATTR_PARAM_CBANK
	.align		4
        /*143c*/ 	.byte	0x04, 0x0a
        /*143e*/ 	.short	(.L_1043 - .L_1042)
	.align		4
.L_1042:
        /*1440*/ 	.word	index@(.nv.constant0._ZN7cutlass13device_kernelIN5flash11enable_sm90INS1_16FlashAttnFwdSm90INS1_25CollectiveMainloopFwdSm90ILi2EN4cute5tupleIJNS5_1CILi1EEES8_S8_EEENS6_IJNS7_ILi128EEENS7_ILi176EEESA_EEELi128ENS_10bfloat16_tEfNS_4arch4Sm90ELb0ELb0ELb1ELb1ELb0ELb1ELb0ELb1ELb1ELb1ELb0ELb0EEENS1_21CollectiveEpilogueFwdINS6_IJSA_SA_SB_EEES9_SD_SF_Li256ELb1ELb1ELb0ELb0EEENS1_36VarlenDynamicPersistentTileSchedulerILi128ELi176ELi256ELi128ELb0ELb1ELb1ELb0ELb1ELb1EEEEEEEEEvNT_6ParamsE)
        /*1444*/ 	.short	0x0210
        /*1446*/ 	.short	0x0af0


	//----- nvinfo : EIATTR_SW_WAR
	.align		4
.L_1043:
        /*1448*/ 	.byte	0x04, 0x36
        /*144a*/ 	.short	(.L_1045 - .L_1044)
.L_1044:
        /*144c*/ 	.word	0x00000008
.L_1045:


//--------------------- .nv.info._ZN7cutlass13device_kernelIN5flash11enable_sm90INS1_16FlashAttnFwdSm90INS1_25CollectiveMainloopFwdSm90ILi2EN4cute5tupleIJNS5_1CILi1EEES8_S8_EEENS6_IJNS7_ILi128EEESA_SA_EEELi128ENS_10bfloat16_tEfNS_4arch4Sm90ELb0ELb1ELb1ELb0ELb0ELb0ELb0ELb1ELb1ELb1ELb0ELb0EEENS1_21CollectiveEpilogueFwdISB_S9_SC_SE_Li256ELb0ELb1ELb0ELb0EEENS1_30DynamicPersistentTileSchedulerILi256ELi128ELb0ELb1ELb1EEEEEEEEEvNT_6ParamsE --------------------------
	.section	.nv.info._ZN7cutlass13device_kernelIN5flash11enable_sm90INS1_16FlashAttnFwdSm90INS1_25CollectiveMainloopFwdSm90ILi2EN4cute5tupleIJNS5_1CILi1EEES8_S8_EEENS6_IJNS7_ILi128EEESA_SA_EEELi128ENS_10bfloat16_tEfNS_4arch4Sm90ELb0ELb1ELb1ELb0ELb0ELb0ELb0ELb1ELb1ELb1ELb0ELb0EEENS1_21CollectiveEpilogueFwdISB_S9_SC_SE_Li256ELb0ELb1ELb0ELb0EEENS1_30DynamicPersistentTileSchedulerILi256ELi128ELb0ELb1ELb1EEEEEEEEEvNT_6ParamsE,"",@"SHT_CUDA_INFO"
	.sectionflags	@""
	.align	4


	//----- nvinfo : EIATTR_CUDA_API_VERSION
	.align		4
        /*0000*/ 	.byte	0x04, 0x37
        /*0002*/ 	.short	(.L_1047 - .L_1046)
.L_1046:
        /*0004*/ 	.word	0x00000082


	//----- nvinfo : EIATTR_KPARAM_INFO
	.align		4
.L_1047:
        /*0008*/ 	.byte	0x04, 0x17
        /*000a*/ 	.short	(.L_1049 - .L_1048)
.L_1048:
        /*000c*/ 	.word	0x00000000
        /*0010*/ 	.short	0x0000
        /*0012*/ 	.short	0x0070
        /*0014*/ 	.byte	0x00, 0xf0, 0x01, 0x2a


	//----- nvinfo : EIATTR_SPARSE_MMA_MASK
	.align		4
.L_1049:
        /*0018*/ 	.byte	0x03, 0x50
        /*001a*/ 	.short	0x0000


	//----- nvinfo : EIATTR_MAXREG_COUNT
	.align		4
        /*001c*/ 	.byte	0x03, 0x1b
        /*001e*/ 	.short	0x00a8


	//----- nvinfo : EIATTR_NUM_BARRIERS
	.align		4
        /*0020*/ 	.byte	0x02, 0x4c
        /*0022*/ 	.byte	0x10
	.zero		1


	//----- nvinfo : EIATTR_EXTERNS
	.align		4
        /*0024*/ 	.byte	0x04, 0x0f
        /*0026*/ 	.short	(.L_1051 - .L_1050)


	//   ....[0]....
	.align		4
.L_1050:
        /*0028*/ 	.word	index@(__assertfail)


	//----- nvinfo : EIATTR_ANNOTATIONS
	.align		4
.L_1051:
        /*002c*/ 	.byte	0x04, 0x55
        /*002e*/ 	.short	(.L_1053 - .L_1052)


	//   ....[0]....
.L_1052:
        /* <DEDUP_REMOVED lines=24> */


	//----- nvinfo : EIATTR_MERCURY_ISA_VERSION
	.align		4
.L_1053:
        /*01a0*/ 	.byte	0x03, 0x5f
        /*01a2*/ 	.short	0x0101


	//----- nvinfo : EIATTR_INT_WARP_WIDE_INSTR_OFFSETS
	.align		4
        /*01a4*/ 	.byte	0x04, 0x31
        /*01a6*/ 	.short	(.L_1055 - .L_1054)


	//   ....[0]....
.L_1054:
        /*01a8*/ 	.word	0x00000130


	//   ....[1]....
        /*01ac*/ 	.word	0x00000170


	//   ....[2]....
        /*01b0*/ 	.word	0x000001e0


	//   ....[3]....
        /*01b4*/ 	.word	0x000122b0


	//   ....[4]....
        /*01b8*/ 	.word	0x00012340


	//   ....[5]....
        /*01bc*/ 	.word	0x000156a0


	//   ....[6]....
        /*01c0*/ 	.word	0x00015730


	//----- nvinfo : EIATTR_COOP_GROUP_MASK_REGIDS
	.align		4
.L_1055:
        /*01c4*/ 	.byte	0x04, 0x29
        /*01c6*/ 	.short	(.L_1057 - .L_1056)


	//   ....[0]....
.L_1056:
        /*01c8*/ 	.word	0xffffffff


	//   ....[1]....
        /*01cc*/ 	.word	0xffffffff


	//   ....[2]....
        /*01d0*/ 	.word	0xffffffff


	//   ....[3]....
        /*01d4*/ 	.word	0xffffffff


	//   ....[4]....
        /*01d8*/ 	.word	0xffffffff


	//   ....[5]....
        /*01dc*/ 	.word	0xffffffff


	//   ....[6]....
        /*01e0*/ 	.word	0xffffffff


	//   ....[7]....
        /*01e4*/ 	.word	0xffffffff


	//   ....[8]....
        /*01e8*/ 	.word	0xffffffff


	//   ....[9]....
        /*01ec*/ 	.word	0xffffffff


	//   ....[10]....
        /*01f0*/ 	.word	0xffffffff


	//   ....[11]....
        /*01f4*/ 	.word	0xffffffff


	//   ....[12]....
        /*01f8*/ 	.word	0xffffffff


	//   ....[13]....
        /*01fc*/ 	.word	0xffffffff


	//   ....[14]....
        /*0200*/ 	.word	0xffffffff


	//   ....[15]....
        /*0204*/ 	.word	0xffffffff


	//   ....[16]....
        /*0208*/ 	.word	0xffffffff


	//   ....[17]....
        /*020c*/ 	.word	0xffffffff


	//   ....[18]....
        /*0210*/ 	.word	0xffffffff


	//   ....[19]....
        /*0214*/ 	.word	0xffffffff


	//   ....[20]....
        /*0218*/ 	.word	0xffffffff


	//   ....[21]....
        /*021c*/ 	.word	0xffffffff


	//   ....[22]....
        /*0220*/ 	.word	0xffffffff


	//   ....[23]....
        /*0224*/ 	.word	0xffffffff


	//   ....[24]....
        /*0228*/ 	.word	0xffffffff


	//   ....[25]....
        /*022c*/ 	.word	0xffffffff


	//   ....[26]....
        /*0230*/ 	.word	0xffffffff


	//   ....[27]....
        /*0234*/ 	.word	0xffffffff


	//   ....[28]....
        /*0238*/ 	.word	0xffffffff


	//   ....[29]....
        /*023c*/ 	.word	0xffffffff


	//   ....[30]....
        /*0240*/ 	.word	0xffffffff


	//   ....[31]....
        /*0244*/ 	.word	0xffffffff


	//   ....[32]....
        /*0248*/ 	.word	0xffffffff


	//   ....[33]....
        /*024c*/ 	.word	0xffffffff


	//   ....[34]....
        /*0250*/ 	.word	0xffffffff


	//   ....[35]....
        /*0254*/ 	.word	0xffffffff


	//   ....[36]....
        /*0258*/ 	.word	0xffffffff


	//   ....[37]....
        /*025c*/ 	.word	0xffffffff


	//   ....[38]....
        /*0260*/ 	.word	0xffffffff


	//   ....[39]....
        /*0264*/ 	.word	0xffffffff


	//   ....[40]....
        /*0268*/ 	.word	0xffffffff


	//   ....[41]....
        /*026c*/ 	.word	0xffffffff


	//   ....[42]....
        /*0270*/ 	.word	0xffffffff


	//   ....[43]....
        /*0274*/ 	.word	0xffffffff


	//   ....[44]....
        /*0278*/ 	.word	0xffffffff


	//   ....[45]....
        /*027c*/ 	.word	0xffffffff


	//   ....[46]....
        /*0280*/ 	.word	0xffffffff


	//   ....[47]....
        /*0284*/ 	.word	0xffffffff


	//   ....[48]....
        /*0288*/ 	.word	0xffffffff


	//   ....[49]....
        /*028c*/ 	.word	0xffffffff


	//   ....[50]....
        /*0290*/ 	.word	0xffffffff


	//   ....[51]....
        /*0294*/ 	.word	0xffffffff


	//   ....[52]....
        /*0298*/ 	.word	0xffffffff


	//   ....[53]....
        /*029c*/ 	.word	0xffffffff


	//   ....[54]....
        /*02a0*/ 	.word	0xffffffff


	//   ....[55]....
        /*02a4*/ 	.word	0xffffffff


	//   ....[56]....
        /*02a8*/ 	.word	0xffffffff


	//   ....[57]....
        /*02ac*/ 	.word	0xffffffff


	//   ....[58]....
        /*02b0*/ 	.word	0xffffffff


	//   ....[59]....
        /*02b4*/ 	.word	0xffffffff


	//   ....[60]....
        /*02b8*/ 	.word	0xffffffff


	//   ....[61]....
        /*02bc*/ 	.word	0xffffffff


	//   ....[62]....
        /*02c0*/ 	.word	0xffffffff


	//   ....[63]....
        /*02c4*/ 	.word	0xffffffff


	//   ....[64]....
        /*02c8*/ 	.word	0xffffffff


	//   ....[65]....
        /*02cc*/ 	.word	0xffffffff


	//   ....[66]....
        /*02d0*/ 	.word	0xffffffff


	//   ....[67]....
        /*02d4*/ 	.word	0xffffffff


	//   ....[68]....
        /*02d8*/ 	.word	0xffffffff


	//   ....[69]....
        /*02dc*/ 	.word	0xffffffff


	//   ....[70]....
        /*02e0*/ 	.word	0xffffffff


	//   ....[71]....
        /*02e4*/ 	.word	0xffffffff


	//   ....[72]....
        /*02e8*/ 	.word	0xffffffff


	//   ....[73]....
        /*02ec*/ 	.word	0xffffffff


	//   ....[74]....
        /*02f0*/ 	.word	0x0500000f


	//   ....[75]....
        /*02f4*/ 	.word	0x0500000f


	//   ....[76]....
        /*02f8*/ 	.word	0x0500000f


	//   ....[77]....
        /*02fc*/ 	.word	0x0500000f


	//   ....[78]....
        /*0300*/ 	.word	0x0500000f


	//   ....[79]....
        /*0304*/ 	.word	0x0500000f


	//   ....[80]....
        /*0308*/ 	.word	0x0500000f


	//   ....[81]....
        /*030c*/ 	.word	0x0500000f


	//   ....[82]....
        /*0310*/ 	.word	0x0500000f


	//   ....[83]....
        /*0314*/ 	.word	0x0500000f


	//   ....[84]....
        /*0318*/ 	.word	0x0500000f


	//   ....[85]....
        /*031c*/ 	.word	0x0500000f


	//   ....[86]....
        /*0320*/ 	.word	0x0500000f


	//   ....[87]....
        /*0324*/ 	.word	0x0500000f


	//   ....[88]....
        /*0328*/ 	.word	0x0500000f


	//   ....[89]....
        /*032c*/ 	.word	0x0500000f


	//   ....[90]....
        /*0330*/ 	.word	0x0500000f


	//   ....[91]....
        /*0334*/ 	.word	0x0500000f


	//   ....[92]....
        /*0338*/ 	.word	0x0500000f


	//----- nvinfo : EIATTR_COOP_GROUP_INSTR_OFFSETS
	.align		4
.L_1057:
        /*033c*/ 	.byte	0x04, 0x28
        /*033e*/ 	.short	(.L_1059 - .L_1058)


	//   ....[0]....
.L_1058:
        /*0340*/ 	.word	0x00000070


	//   ....[1]....
        /*0344*/ 	.word	0x00000140


	//   ....[2]....
        /*0348*/ 	.word	0x00000190


	//   ....[3]....
        /*034c*/ 	.word	0x000003c0


	//   ....[4]....
        /*0350*/ 	.word	0x00000520


	//   ....[5]....
        /*0354*/ 	.word	0x00000640


	//   ....[6]....
        /*0358*/ 	.word	0x000007a0


	//   ....[7]....
        /*035c*/ 	.word	0x000017c0


	//   ....[8]....
        /*0360*/ 	.word	0x00002100


	//   ....[9]....
        /*0364*/ 	.word	0x00002ab0


	//   ....[10]....
        /*0368*/ 	.word	0x00003c70


	//   ....[11]....
        /*036c*/ 	.word	0x00003d10


	//   ....[12]....
        /*0370*/ 	.word	0x000046c0


	//   ....[13]....
        /*0374*/ 	.word	0x00004730


	//   ....[14]....
        /*0378*/ 	.word	0x00006560


	//   ....[15]....
        /*037c*/ 	.word	0x000067b0


	//   ....[16]....
        /*0380*/ 	.word	0x00007330


	//   ....[17]....
        /*0384*/ 	.word	0x00007350


	//   ....[18]....
        /*0388*/ 	.word	0x00007db0


	//   ....[19]....
        /*038c*/ 	.word	0x00007e50


	//   ....[20]....
        /*0390*/ 	.word	0x0000a250


	//   ....[21]....
        /*0394*/ 	.word	0x0000a2f0


	//   ....[22]....
        /*0398*/ 	.word	0x0000a3f0


	//   ....[23]....
        /*039c*/ 	.word	0x0000a580


	//   ....[24]....
        /*03a0*/ 	.word	0x0000c6c0


	//   ....[25]....
        /*03a4*/ 	.word	0x0000cb80


	//   ....[26]....
        /*03a8*/ 	.word	0x0000d6f0


	//   ....[27]....
        /*03ac*/ 	.word	0x0000d7f0


	//   ....[28]....
        /*03b0*/ 	.word	0x0000e050


	//   ....[29]....
        /*03b4*/ 	.word	0x0000e160


	//   ....[30]....
        /*03b8*/ 	.word	0x0000f1e0


	//   ....[31]....
        /*03bc*/ 	.word	0x0000f220


	//   ....[32]....
        /*03c0*/ 	.word	0x0000f320


	//   ....[33]....
        /*03c4*/ 	.word	0x0000f340


	//   ....[34]....
        /*03c8*/ 	.word	0x00010440


	//   ....[35]....
        /*03cc*/ 	.word	0x000104a0


	//   ....[36]....
        /*03d0*/ 	.word	0x000104f0


	//   ....[37]....
        /*03d4*/ 	.word	0x00010550


	//   ....[38]....
        /*03d8*/ 	.word	0x00010a20


	//   ....[39]....
        /*03dc*/ 	.word	0x00010a60


	//   ....[40]....
        /*03e0*/ 	.word	0x00010b20


	//   ....[41]....
        /*03e4*/ 	.word	0x00010b40


	//   ....[42]....
        /*03e8*/ 	.word	0x00010c00


	//   ....[43]....
        /*03ec*/ 	.word	0x00010c20


	//   ....[44]....
        /*03f0*/ 	.word	0x00010cf0


	//   ....[45]....
        /*03f4*/ 	.word	0x00010d10


	//   ....[46]....
        /*03f8*/ 	.word	0x000113b0


	//   ....[47]....
        /*03fc*/ 	.word	0x000113d0


	//   ....[48]....
        /*0400*/ 	.word	0x00011490


	//   ....[49]....
        /*0404*/ 	.word	0x000114b0


	//   ....[50]....
        /*0408*/ 	.word	0x00011570


	//   ....[51]....
        /*040c*/ 	.word	0x00011590


	//   ....[52]....
        /*0410*/ 	.word	0x00011660


	//   ....[53]....
        /*0414*/ 	.word	0x00011680


	//   ....[54]....
        /*0418*/ 	.word	0x00011800


	//   ....[55]....
        /*041c*/ 	.word	0x000128b0


	//   ....[56]....
        /*0420*/ 	.word	0x000132a0


	//   ....[57]....
        /*0424*/ 	.word	0x000132b0


	//   ....[58]....
        /*0428*/ 	.word	0x00013320


	//   ....[59]....
        /*042c*/ 	.word	0x00013360


	//   ....[60]....
        /*0430*/ 	.word	0x00013400


	//   ....[61]....
        /*0434*/ 	.word	0x00013410


	//   ....[62]....
        /*0438*/ 	.word	0x00013490


	//   ....[63]....
        /*043c*/ 	.word	0x000134a0


	//   ....[64]....
        /*0440*/ 	.word	0x00013520


	//   ....[65]....
        /*0444*/ 	.word	0x00013530


	//   ....[66]....
        /*0448*/ 	.word	0x000135b0


	//   ....[67]....
        /*044c*/ 	.word	0x000135c0


	//   ....[68]....
        /*0450*/ 	.word	0x00013640


	//   ....[69]....
        /*0454*/ 	.word	0x00013650


	//   ....[70]....
        /*0458*/ 	.word	0x00013660


	//   ....[71]....
        /*045c*/ 	.word	0x00013670


	//   ....[72]....
        /*0460*/ 	.word	0x00015c80


	//   ....[73]....
        /*0464*/ 	.word	0x00015e70


	//   ....[74]....
        /*0468*/ 	.word	0x000164a0


	//   ....[75]....
        /*046c*/ 	.word	0x00016620


	//   ....[76]....
        /*0470*/ 	.word	0x00016670


	//   ....[77]....
        /*0474*/ 	.word	0x00016700


	//   ....[78]....
        /*0478*/ 	.word	0x000167e0


	//   ....[79]....
        /*047c*/ 	.word	0x00016840


	//   ....[80]....
        /*0480*/ 	.word	0x00016950


	//   ....[81]....
        /*0484*/ 	.word	0x000169b0


	//   ....[82]....
        /*0488*/ 	.word	0x00016aa0


	//   ....[83]....
        /*048c*/ 	.word	0x00016b00


	//   ....[84]....
        /*0490*/ 	.word	0x00016bf0


	//   ....[85]....
        /*0494*/ 	.word	0x00016c50


	//   ....[86]....
        /*0498*/ 	.word	0x00016d40


	//   ....[87]....
        /*049c*/ 	.word	0x00016da0


	//   ....[88]....
        /*04a0*/ 	.word	0x00016e80


	//   ....[89]....
        /*04a4*/ 	.word	0x00016ee0


	//   ....[90]....
        /*04a8*/ 	.word	0x00016fb0


	//   ....[91]....
        /*04ac*/ 	.word	0x000172d0


	//   ....[92]....
        /*04b0*/ 	.word	0x000173f0


	//----- nvinfo : EIATTR_REG_RECONFIG
	.align		4
.L_1059:
        /*04b4*/ 	.byte	0x01, 0x54
	.zero		2


	//----- nvinfo : EIATTR_SYSCALL_OFFSETS
	.align		4
        /*04b8*/ 	.byte	0x04, 0x46
        /*04ba*/ 	.short	(.L_1061 - .L_1060)


	//   ....[0]....
.L_1060:
        /*04bc*/ 	.word	0x000019a0


	//   ....[1]....
        /*04c0*/ 	.word	0x000124b0


	//   ....[2]....
        /*04c4*/ 	.word	0x00012600


	//   ....[3]....
        /*04c8*/ 	.word	0x000126f0


	//   ....[4]....
        /*04cc*/ 	.word	0x00012ea0


	//----- nvinfo : EIATTR_MBARRIER_INSTR_OFFSETS
	.align		4
.L_1061:
        /*04d0*/ 	.byte	0x04, 0x39
        /*04d2*/ 	.short	(.L_1063 - .L_1062)


	//   ....[0]....
.L_1062:
        /*04d4*/ 	.word	0x00000270
        /*04d8*/ 	.word	0x000000ff
        /*04dc*/ 	.word	0x00028800
        /*04e0*/ 	.short	0x0100
        /*04e2*/ 	.byte	0x08
	.zero		1


	//   ....[1]....
        /*04e4*/ 	.word	0x00000280
        /*04e8*/ 	.word	0x000000ff
        /*04ec*/ 	.word	0x00028820
        /*04f0*/ 	.short	0x0100
        /*04f2*/ 	.byte	0x08
	.zero		1


	//   ....[2]....
        /*04f4*/ 	.word	0x00000370
        /*04f8*/ 	.word	0x000000ff
        /*04fc*/ 	.word	0x00028830
        /*0500*/ 	.short	0x0100
        /*0502*/ 	.byte	0x08
	.zero		1


	//   ....[3]....
        /*0504*/ 	.word	0x00000380
        /*0508*/ 	.word	0x000000ff
        /*050c*/ 	.word	0x00028840
        /*0510*/ 	.short	0x0100
        /*0512*/ 	.byte	0x08
	.zero		1


	//   ....[4]....
        /*0514*/ 	.word	0x00000390
        /*0518*/ 	.word	0x000000ff
        /*051c*/ 	.word	0x00028838
        /*0520*/ 	.short	0x0100
        /*0522*/ 	.byte	0x08
	.zero		1


	//   ....[5]....
        /*0524*/ 	.word	0x000003a0
        /*0528*/ 	.word	0x000000ff
        /*052c*/ 	.word	0x00028848
        /*0530*/ 	.short	0x0100
        /*0532*/ 	.byte	0x08
	.zero		1


	//   ....[6]....
        /*0534*/ 	.word	0x000004d0
        /*0538*/ 	.word	0x000000ff
        /*053c*/ 	.word	0x00028850
        /*0540*/ 	.short	0x0100
        /*0542*/ 	.byte	0x08
	.zero		1


	//   ....[7]....
        /*0544*/ 	.word	0x000004e0
        /*0548*/ 	.word	0x000000ff
        /*054c*/ 	.word	0x00028860
        /*0550*/ 	.short	0x0100
        /*0552*/ 	.byte	0x08
	.zero		1


	//   ....[8]....
        /*0554*/ 	.word	0x000004f0
        /*0558*/ 	.word	0x000000ff
        /*055c*/ 	.word	0x00028858
        /*0560*/ 	.short	0x0100
        /*0562*/ 	.byte	0x08
	.zero		1


	//   ....[9]....
        /*0564*/ 	.word	0x00000500
        /*0568*/ 	.word	0x000000ff
        /*056c*/ 	.word	0x00028868
        /*0570*/ 	.short	0x0100
        /*0572*/ 	.byte	0x08
	.zero		1


	//   ....[10]....
        /*0574*/ 	.word	0x000005f0
        /*0578*/ 	.word	0x000000ff
        /*057c*/ 	.word	0x00028870
        /*0580*/ 	.short	0x0100
        /*0582*/ 	.byte	0x06
	.zero		1


	//   ....[11]....
        /*0584*/ 	.word	0x00000600
        /*0588*/ 	.word	0x000000ff
        /*058c*/ 	.word	0x00028880
        /*0590*/ 	.short	0x0100
        /*0592*/ 	.byte	0x06
	.zero		1


	//   ....[12]....
        /*0594*/ 	.word	0x00000610
        /*0598*/ 	.word	0x000000ff
        /*059c*/ 	.word	0x00028878
        /*05a0*/ 	.short	0x0100
        /*05a2*/ 	.byte	0x06
	.zero		1


	//   ....[13]....
        /*05a4*/ 	.word	0x00000620
        /*05a8*/ 	.word	0x000000ff
        /*05ac*/ 	.word	0x00028888
        /*05b0*/ 	.short	0x0100
        /*05b2*/ 	.byte	0x06
	.zero		1


	//   ....[14]....
        /*05b4*/ 	.word	0x00000750
        /*05b8*/ 	.word	0x000000ff
        /*05bc*/ 	.word	0x00028890
        /*05c0*/ 	.short	0x0100
        /*05c2*/ 	.byte	0x08
	.zero		1


	//   ....[15]....
        /*05c4*/ 	.word	0x00000760
        /*05c8*/ 	.word	0x000000ff
        /*05cc*/ 	.word	0x000288a0
        /*05d0*/ 	.short	0x0100
        /*05d2*/ 	.byte	0x08
	.zero		1


	//   ....[16]....
        /*05d4*/ 	.word	0x00000770
        /*05d8*/ 	.word	0x000000ff
        /*05dc*/ 	.word	0x00028898
        /*05e0*/ 	.short	0x0100
        /*05e2*/ 	.byte	0x08
	.zero		1


	//   ....[17]....
        /*05e4*/ 	.word	0x00000780
        /*05e8*/ 	.word	0x000000ff
        /*05ec*/ 	.word	0x000288a8
        /*05f0*/ 	.short	0x0100
        /*05f2*/ 	.byte	0x08
	.zero		1


	//   ....[18]....
        /*05f4*/ 	.word	0x000008b0
        /*05f8*/ 	.word	0x000000ff
        /*05fc*/ 	.word	0x000288b0
        /*0600*/ 	.short	0x0100
        /*0602*/ 	.byte	0x08
	.zero		1


	//   ....[19]....
        /*0604*/ 	.word	0x000008c0
        /*0608*/ 	.word	0x000000ff
        /*060c*/ 	.word	0x000288c0
        /*0610*/ 	.short	0x0100
        /*0612*/ 	.byte	0x08
	.zero		1


	//   ....[20]....
        /*0614*/ 	.word	0x000008d0
        /*0618*/ 	.word	0x000000ff
        /*061c*/ 	.word	0x000288b8
        /*0620*/ 	.short	0x0100
        /*0622*/ 	.byte	0x08
	.zero		1


	//   ....[21]....
        /*0624*/ 	.word	0x000008e0
        /*0628*/ 	.word	0x000000ff
        /*062c*/ 	.word	0x000288c8
        /*0630*/ 	.short	0x0100
        /*0632*/ 	.byte	0x08
	.zero		1


	//   ....[22]....
        /*0634*/ 	.word	0x00001a20
        /*0638*/ 	.word	0x000000ff
        /*063c*/ 	.word	0x00028800
        /*0640*/ 	.short	0x010a
        /*0642*/ 	.byte	0x29
	.zero		1


	//   ....[23]....
        /*0644*/ 	.word	0x00001aa0
        /*0648*/ 	.word	0x0000000b
        /*064c*/ 	.word	0x00028830
        /*0650*/ 	.short	0x010a
        /*0652*/ 	.byte	0x3f
	.zero		1


	//   ....[24]....
        /*0654*/ 	.word	0x00001b00
        /*0658*/ 	.word	0x0000000b
        /*065c*/ 	.word	0x00028830
        /*0660*/ 	.short	0x010a
        /*0662*/ 	.byte	0x3f
	.zero		1


	//   ....[25]....
        /*0664*/ 	.word	0x00002500
        /*0668*/ 	.word	0x00000003
        /*066c*/ 	.word	0x00000000
        /*0670*/ 	.short	0x0101
        /*0672*/ 	.byte	0x3f
	.zero		1


	//   ....[26]....
        /*0674*/ 	.word	0x000055e0
        /*0678*/ 	.word	0x000000ff
        /*067c*/ 	.word	0x00028830
        /*0680*/ 	.short	0x010a
        /*0682*/ 	.byte	0x06
	.zero		1


	//   ....[27]....
        /*0684*/ 	.word	0x00005620
        /*0688*/ 	.word	0x000000ff
        /*068c*/ 	.word	0x00028830
        /*0690*/ 	.short	0x010a
        /*0692*/ 	.byte	0x06
	.zero		1


	//   ....[28]....
        /*0694*/ 	.word	0x00005940
        /*0698*/ 	.word	0x000000ff
        /*069c*/ 	.word	0x00028850
        /*06a0*/ 	.short	0x010a
        /*06a2*/ 	.byte	0x06
	.zero		1


	//   ....[29]....
        /*06a4*/ 	.word	0x00005980
        /*06a8*/ 	.word	0x000000ff
        /*06ac*/ 	.word	0x00028850
        /*06b0*/ 	.short	0x010a
        /*06b2*/ 	.byte	0x06
	.zero		1


	//   ....[30]....
        /*06b4*/ 	.word	0x000065f0
        /*06b8*/ 	.word	0x00000031
        /*06bc*/ 	.word	0x00000000
        /*06c0*/ 	.short	0x0101
        /*06c2*/ 	.byte	0x3f
	.zero		1


	//   ....[31]....
        /*06c4*/ 	.word	0x00008370
        /*06c8*/ 	.word	0x0000001e
        /*06cc*/ 	.word	0x00000000
        /*06d0*/ 	.short	0x0101
        /*06d2*/ 	.byte	0x3f
	.zero		1


	//   ....[32]....
        /*06d4*/ 	.word	0x00009150
        /*06d8*/ 	.word	0x000000ff
        /*06dc*/ 	.word	0x00028830
        /*06e0*/ 	.short	0x010a
        /*06e2*/ 	.byte	0x06
	.zero		1


	//   ....[33]....
        /*06e4*/ 	.word	0x00009190
        /*06e8*/ 	.word	0x000000ff
        /*06ec*/ 	.word	0x00028830
        /*06f0*/ 	.short	0x010a
        /*06f2*/ 	.byte	0x06
	.zero		1


	//   ....[34]....
        /*06f4*/ 	.word	0x000094b0
        /*06f8*/ 	.word	0x000000ff
        /*06fc*/ 	.word	0x00028850
        /*0700*/ 	.short	0x010a
        /*0702*/ 	.byte	0x06
	.zero		1


	//   ....[35]....
        /*0704*/ 	.word	0x000094f0
        /*0708*/ 	.word	0x000000ff
        /*070c*/ 	.word	0x00028850
        /*0710*/ 	.short	0x010a
        /*0712*/ 	.byte	0x06
	.zero		1


	//   ....[36]....
        /*0714*/ 	.word	0x0000ae00
        /*0718*/ 	.word	0x00000015
        /*071c*/ 	.word	0x00000000
        /*0720*/ 	.short	0x0101
        /*0722*/ 	.byte	0x3f
	.zero		1


	//   ....[37]....
        /*0724*/ 	.word	0x0000ae90
        /*0728*/ 	.word	0x00000023
        /*072c*/ 	.word	0x00000000
        /*0730*/ 	.short	0x0101
        /*0732*/ 	.byte	0x3f
	.zero		1


	//   ....[38]....
        /*0734*/ 	.word	0x0000b980
        /*0738*/ 	.word	0x000000ff
        /*073c*/ 	.word	0x00028830
        /*0740*/ 	.short	0x010a
        /*0742*/ 	.byte	0x06
	.zero		1


	//   ....[39]....
        /*0744*/ 	.word	0x0000b9c0
        /*0748*/ 	.word	0x000000ff
        /*074c*/ 	.word	0x00028830
        /*0750*/ 	.short	0x010a
        /*0752*/ 	.byte	0x06
	.zero		1


	//   ....[40]....
        /*0754*/ 	.word	0x0000bce0
        /*0758*/ 	.word	0x000000ff
        /*075c*/ 	.word	0x00028850
        /*0760*/ 	.short	0x010a
        /*0762*/ 	.byte	0x06
	.zero		1


	//   ....[41]....
        /*0764*/ 	.word	0x0000bd20
        /*0768*/ 	.word	0x000000ff
        /*076c*/ 	.word	0x00028850
        /*0770*/ 	.short	0x010a
        /*0772*/ 	.byte	0x06
	.zero		1


	//   ....[42]....
        /*0774*/ 	.word	0x0000c910
        /*0778*/ 	.word	0x00000036
        /*077c*/ 	.word	0x00000000
        /*0780*/ 	.short	0x0101
        /*0782*/ 	.byte	0x3f
	.zero		1


	//   ....[43]....
        /*0784*/ 	.word	0x0000e890
        /*0788*/ 	.word	0x00000019
        /*078c*/ 	.word	0x00000000
        /*0790*/ 	.short	0x0101
        /*0792*/ 	.byte	0x3f
	.zero		1


	//   ....[44]....
        /*0794*/ 	.word	0x0000f150
        /*0798*/ 	.word	0x000000ff
        /*079c*/ 	.word	0x00028850
        /*07a0*/ 	.short	0x010a
        /*07a2*/ 	.byte	0x05
	.zero		1


	//   ....[45]....
        /*07a4*/ 	.word	0x0000f190
        /*07a8*/ 	.word	0x000000ff
        /*07ac*/ 	.word	0x00028850
        /*07b0*/ 	.short	0x010a
        /*07b2*/ 	.byte	0x05
	.zero		1


	//   ....[46]....
        /*07b4*/ 	.word	0x0000f6b0
        /*07b8*/ 	.word	0x00000003
        /*07bc*/ 	.word	0x00000000
        /*07c0*/ 	.short	0x0101
        /*07c2*/ 	.byte	0x3f
	.zero		1


	//   ....[47]....
        /*07c4*/ 	.word	0x00010a50
        /*07c8*/ 	.word	0x00000025
        /*07cc*/ 	.word	0x00000000
        /*07d0*/ 	.short	0x0101
        /*07d2*/ 	.byte	0x3f
	.zero		1


	//   ....[48]....
        /*07d4*/ 	.word	0x00012ae0
        /*07d8*/ 	.word	0x00000003
        /*07dc*/ 	.word	0x00028840
        /*07e0*/ 	.short	0x010a
        /*07e2*/ 	.byte	0x3f
	.zero		1


	//   ....[49]....
        /*07e4*/ 	.word	0x00013790
        /*07e8*/ 	.word	0x00000011
        /*07ec*/ 	.word	0x00028800
        /*07f0*/ 	.short	0x0107
        /*07f2*/ 	.byte	0x3f
	.zero		1


	//   ....[50]....
        /*07f4*/ 	.word	0x000138a0
        /*07f8*/ 	.word	0x00000011
        /*07fc*/ 	.word	0x00028800
        /*0800*/ 	.short	0x0101
        /*0802*/ 	.byte	0x3f
	.zero		1


	//   ....[51]....
        /*0804*/ 	.word	0x000138c0
        /*0808*/ 	.word	0x00000011
        /*080c*/ 	.word	0x00028820
        /*0810*/ 	.short	0x010a
        /*0812*/ 	.byte	0x3f
	.zero		1


	//   ....[52]....
        /*0814*/ 	.word	0x00013bf0
        /*0818*/ 	.word	0x00000007
        /*081c*/ 	.word	0x00028840
        /*0820*/ 	.short	0x010a
        /*0822*/ 	.byte	0x3f
	.zero		1


	//   ....[53]....
        /*0824*/ 	.word	0x00013f80
        /*0828*/ 	.word	0x00000007
        /*082c*/ 	.word	0x00000060
        /*0830*/ 	.short	0x010a
        /*0832*/ 	.byte	0x3f
	.zero		1


	//   ....[54]....
        /*0834*/ 	.word	0x000145e0
        /*0838*/ 	.word	0x00000003
        /*083c*/ 	.word	0x00028840
        /*0840*/ 	.short	0x010a
        /*0842*/ 	.byte	0x3f
	.zero		1


	//   ....[55]....
        /*0844*/ 	.word	0x00014970
        /*0848*/ 	.word	0x00000002
        /*084c*/ 	.word	0x00000060
        /*0850*/ 	.short	0x010a
        /*0852*/ 	.byte	0x3f
	.zero		1


	//   ....[56]....
        /*0854*/ 	.word	0x00014f10
        /*0858*/ 	.word	0x00000002
        /*085c*/ 	.word	0x00028840
        /*0860*/ 	.short	0x010a
        /*0862*/ 	.byte	0x3f
	.zero		1


	//   ....[57]....
        /*0864*/ 	.word	0x000152a0
        /*0868*/ 	.word	0x00000002
        /*086c*/ 	.word	0x00000060
        /*0870*/ 	.short	0x010a
        /*0872*/ 	.byte	0x3f
	.zero		1


	//   ....[58]....
        /*0874*/ 	.word	0x000157f0
        /*0878*/ 	.word	0x00000003
        /*087c*/ 	.word	0x00028860
        /*0880*/ 	.short	0x010a
        /*0882*/ 	.byte	0x3f
	.zero		1


	//   ....[59]....
        /*0884*/ 	.word	0x00015df0
        /*0888*/ 	.word	0x00000000
        /*088c*/ 	.word	0x00028820
        /*0890*/ 	.short	0x010a
        /*0892*/ 	.byte	0x3f
	.zero		1


	//   ....[60]....
        /*0894*/ 	.word	0x00015fc0
        /*0898*/ 	.word	0x00000006
        /*089c*/ 	.word	0x00000000
        /*08a0*/ 	.short	0x010a
        /*08a2*/ 	.byte	0x3f
	.zero		1


	//   ....[61]....
        /*08a4*/ 	.word	0x00016010
        /*08a8*/ 	.word	0x00000003
        /*08ac*/ 	.word	0x00000000
        /*08b0*/ 	.short	0x010a
        /*08b2*/ 	.byte	0x3f
	.zero		1


	//   ....[62]....
        /*08b4*/ 	.word	0x00016070
        /*08b8*/ 	.word	0x00000012
        /*08bc*/ 	.word	0x00000000
        /*08c0*/ 	.short	0x010a
        /*08c2*/ 	.byte	0x3f
	.zero		1


	//   ....[63]....
        /*08c4*/ 	.word	0x000160a0
        /*08c8*/ 	.word	0x00000003
        /*08cc*/ 	.word	0x00000000
        /*08d0*/ 	.short	0x010a
        /*08d2*/ 	.byte	0x3f
	.zero		1


	//   ....[64]....
        /*08d4*/ 	.word	0x00016110
        /*08d8*/ 	.word	0x00000003
        /*08dc*/ 	.word	0x00028800
        /*08e0*/ 	.short	0x010a
        /*08e2*/ 	.byte	0x3f
	.zero		1


	//   ....[65]....
        /*08e4*/ 	.word	0x00016160
        /*08e8*/ 	.word	0x0000000b
        /*08ec*/ 	.word	0x00028830
        /*08f0*/ 	.short	0x010a
        /*08f2*/ 	.byte	0x3f
	.zero		1


	//   ....[66]....
        /*08f4*/ 	.word	0x000161c0
        /*08f8*/ 	.word	0x00000007
        /*08fc*/ 	.word	0x00028830
        /*0900*/ 	.short	0x010a
        /*0902*/ 	.byte	0x3f
	.zero		1


	//   ....[67]....
        /*0904*/ 	.word	0x00016220
        /*0908*/ 	.word	0x00000007
        /*090c*/ 	.word	0x00028850
        /*0910*/ 	.short	0x010a
        /*0912*/ 	.byte	0x3f
	.zero		1


	//   ....[68]....
        /*0914*/ 	.word	0x00016280
        /*0918*/ 	.word	0x00000005
        /*091c*/ 	.word	0x00028830
        /*0920*/ 	.short	0x010a
        /*0922*/ 	.byte	0x3f
	.zero		1


	//   ....[69]....
        /*0924*/ 	.word	0x000162e0
        /*0928*/ 	.word	0x00000005
        /*092c*/ 	.word	0x00028850
        /*0930*/ 	.short	0x010a
        /*0932*/ 	.byte	0x3f
	.zero		1


	//   ....[70]....
        /*0934*/ 	.word	0x00016340
        /*0938*/ 	.word	0x00000005
        /*093c*/ 	.word	0x00028830
        /*0940*/ 	.short	0x010a
        /*0942*/ 	.byte	0x3f
	.zero		1


	//   ....[71]....
        /*0944*/ 	.word	0x000163a0
        /*0948*/ 	.word	0x00000005
        /*094c*/ 	.word	0x00028850
        /*0950*/ 	.short	0x010a
        /*0952*/ 	.byte	0x3f
	.zero		1


	//   ....[72]....
        /*0954*/ 	.word	0x00016400
        /*0958*/ 	.word	0x00000008
        /*095c*/ 	.word	0x00028850
        /*0960*/ 	.short	0x010a
        /*0962*/ 	.byte	0x3f
	.zero		1


	//   ....[73]....
        /*0964*/ 	.word	0x00016550
        /*0968*/ 	.word	0x00000003
        /*096c*/ 	.word	0x00028840
        /*0970*/ 	.short	0x010a
        /*0972*/ 	.byte	0x3f
	.zero		1


	//   ....[74]....
        /*0974*/ 	.word	0x00016ff0
        /*0978*/ 	.word	0x00000011
        /*097c*/ 	.word	0x00028820
        /*0980*/ 	.short	0x010a
        /*0982*/ 	.byte	0x3f
	.zero		1


	//   ....[75]....
        /*0984*/ 	.word	0x00017040
        /*0988*/ 	.word	0x00000007
        /*098c*/ 	.word	0x00028840
        /*0990*/ 	.short	0x010a
        /*0992*/ 	.byte	0x3f
	.zero		1


	//   ....[76]....
        /*0994*/ 	.word	0x00017090
        /*0998*/ 	.word	0x00000007
        /*099c*/ 	.word	0x00000060
        /*09a0*/ 	.short	0x010a
        /*09a2*/ 	.byte	0x3f
	.zero		1


	//   ....[77]....
        /*09a4*/ 	.word	0x000170e0
        /*09a8*/ 	.word	0x00000003
        /*09ac*/ 	.word	0x00028840
        /*09b0*/ 	.short	0x010a
        /*09b2*/ 	.byte	0x3f
	.zero		1


	//   ....[78]....
        /*09b4*/ 	.word	0x00017130
        /*09b8*/ 	.word	0x00000002
        /*09bc*/ 	.word	0x00000060
        /*09c0*/ 	.short	0x010a
        /*09c2*/ 	.byte	0x3f
	.zero		1


	//   ....[79]....
        /*09c4*/ 	.word	0x00017180
        /*09c8*/ 	.word	0x00000002
        /*09cc*/ 	.word	0x00028840
        /*09d0*/ 	.short	0x010a
        /*09d2*/ 	.byte	0x3f
	.zero		1


	//   ....[80]....
        /*09d4*/ 	.word	0x000171d0
        /*09d8*/ 	.word	0x00000002
        /*09dc*/ 	.word	0x00000060
        /*09e0*/ 	.short	0x010a
        /*09e2*/ 	.byte	0x3f
	.zero		1


	//   ....[81]....
        /*09e4*/ 	.word	0x00017220
        /*09e8*/ 	.word	0x00000003
        /*09ec*/ 	.word	0x00028860
        /*09f0*/ 	.short	0x010a
        /*09f2*/ 	.byte	0x3f
	.zero		1


	//   ....[82]....
        /*09f4*/ 	.word	0x00017310
        /*09f8*/ 	.word	0x00000000
        /*09fc*/ 	.word	0x00028820
        /*0a00*/ 	.short	0x010a
        /*0a02*/ 	.byte	0x3f
	.zero		1


	//   ....[83]....
        /*0a04*/ 	.word	0x000174b0
        /*0a08*/ 	.word	0x00000006
        /*0a0c*/ 	.word	0x00000000
        /*0a10*/ 	.short	0x010a
        /*0a12*/ 	.byte	0x3f
	.zero		1


	//   ....[84]....
        /*0a14*/ 	.word	0x00017500
        /*0a18*/ 	.word	0x00000003
        /*0a1c*/ 	.word	0x00000000
        /*0a20*/ 	.short	0x010a
        /*0a22*/ 	.byte	0x3f
	.zero		1


	//   ....[85]....
        /*0a24*/ 	.word	0x00017550
        /*0a28*/ 	.word	0x00000012
        /*0a2c*/ 	.word	0x00000000
        /*0a30*/ 	.short	0x010a
        /*0a32*/ 	.byte	0x3f
	.zero		1


	//----- nvinfo : EIATTR_NUM_MBARRIERS
	.align		4
.L_1063:
        /*0a34*/ 	.byte	0x03, 0x38
        /*0a36*/ 	.short	0x0016


	//----- nvinfo : EIATTR_EXIT_INSTR_OFFSETS
	.align		4
        /*0a38*/ 	.byte	0x04, 0x1c
        /*0a3a*/ 	.short	(.L_1065 - .L_1064)


	//   ....[0]....
.L_1064:
        /*0a3c*/ 	.word	0x00000a40


	//   ....[1]....
        /*0a40*/ 	.word	0x00011780


	//   ....[2]....
        /*0a44*/ 	.word	0x000160f0


	//----- nvinfo : EIATTR_MAX_THREADS
	.align		4
.L_1065:
        /*0a48*/ 	.byte	0x04, 0x05
        /*0a4a*/ 	.short	(.L_1067 - .L_1066)
.L_1066:
        /*0a4c*/ 	.word	0x00000180
        /*0a50*/ 	.word	0x00000001
        /*0a54*/ 	.word	0x00000001


	//----- nvinfo : EIATTR_CRS_STACK_SIZE
	.align		4
.L_1067:
        /*0a58*/ 	.byte	0x04, 0x1e
        /*0a5a*/ 	.short	(.L_1069 - .L_1068)
.L_1068:
        /*0a5c*/ 	.word	0x00000000


	//----- nvinfo : EIATTR_CBANK_PARAM_SIZE
	.align		4
.L_1069:
        /*0a60*/ 	.byte	0x03, 0x19
        /*0a62*/ 	.short	0x0af0


	//----- nvinfo : EIATTR_PARAM_CBANK
	.align		4
        /*0a64*/ 	.byte	0x04, 0x0a
        /*0a66*/ 	.short	(.L_1071 - .L_1070)
	.align		4
.L_1070:
        /*0a68*/ 	.word	index@(.nv.constant0._ZN7cutlass13device_kernelIN5flash11enable_sm90INS1_16FlashAttnFwdSm90INS1_25CollectiveMainloopFwdSm90ILi2EN4cute5tupleIJNS5_1CILi1EEES8_S8_EEENS6_IJNS7_ILi128EEESA_SA_EEELi128ENS_10bfloat16_tEfNS_4arch4Sm90ELb0ELb1ELb1ELb0ELb0ELb0ELb0ELb1ELb1ELb1ELb0ELb0EEENS1_21CollectiveEpilogueFwdISB_S9_SC_SE_Li256ELb0ELb1ELb0ELb0EEENS1_30DynamicPersistentTileSchedulerILi256ELi128ELb0ELb1ELb1EEEEEEEEEvNT_6ParamsE)
        /*0a6c*/ 	.short	0x0210
        /*0a6e*/ 	.short	0x0af0


	//----- nvinfo : EIATTR_SW_WAR
	.align		4
.L_1071:
        /*0a70*/ 	.byte	0x04, 0x36
        /*0a72*/ 	.short	(.L_1073 - .L_1072)
.L_1072:
        /*0a74*/ 	.word	0x00000008
.L_1073:


//--------------------- .nv.info._ZN7cutlass13device_kernelIN5flash11enable_sm90INS1_16FlashAttnFwdSm90INS1_25CollectiveMainloopFwdSm90ILi2EN4cute5tupleIJNS5_1CILi1EEES8_S8_EEENS6_IJNS7_ILi128EEESA_SA_EEELi128ENS_10bfloat16_tEfNS_4arch4Sm90ELb0ELb1ELb1ELb1ELb0ELb0ELb0ELb1ELb1ELb1ELb0ELb0EEENS1_21CollectiveEpilogueFwdISB_S9_SC_SE_Li256ELb1ELb1ELb0ELb0EEENS1_36VarlenDynamicPersistentTileSchedulerILi128ELi128ELi256ELi128ELb0ELb1ELb1ELb1ELb0ELb1EEEEEEEEEvNT_6ParamsE --------------------------
	.section	.nv.info._ZN7cutlass13device_kernelIN5flash11enable_sm90INS1_16FlashAttnFwdSm90INS1_25CollectiveMainloopFwdSm90ILi2EN4cute5tupleIJNS5_1CILi1EEES8_S8_EEENS6_IJNS7_ILi128EEESA_SA_EEELi128ENS_10bfloat16_tEfNS_4arch4Sm90ELb0ELb1ELb1ELb1ELb0ELb0ELb0ELb1ELb1ELb1ELb0ELb0EEENS1_21CollectiveEpilogueFwdISB_S9_SC_SE_Li256ELb1ELb1ELb0ELb0EEENS1_36VarlenDynamicPersistentTileSchedulerILi128ELi128ELi256ELi128ELb0ELb1ELb1ELb1ELb0ELb1EEEEEEEEEvNT_6ParamsE,"",@"SHT_CUDA_INFO"
	.sectionflags	@""
	.align	4


	//----- nvinfo : EIATTR_CUDA_API_VERSION
	.align		4
        /*0000*/ 	.byte	0x04, 0x37
        /*0002*/ 	.short	(.L_1075 - .L_1074)
.L_1074:
        /*0004*/ 	.word	0x00000082


	//----- nvinfo : EIATTR_KPARAM_INFO
	.align		4
.L_1075:
        /*0008*/ 	.byte	0x04, 0x17
        /*000a*/ 	.short	(.L_1077 - .L_1076)
.L_1076:
        /*000c*/ 	.word	0x00000000
        /*0010*/ 	.short	0x0000
        /*0012*/ 	.short	0x0070
        /*0014*/ 	.byte	0x00, 0xf0, 0x01, 0x2a


	//----- nvinfo : EIATTR_SPARSE_MMA_MASK
	.align		4
.L_1077:
        /*0018*/ 	.byte	0x03, 0x50
        /*001a*/ 	.short	0x0000


	//----- nvinfo : EIATTR_MAXREG_COUNT
	.align		4
        /*001c*/ 	.byte	0x03, 0x1b
        /*001e*/ 	.short	0x00a8


	//----- nvinfo : EIATTR_NUM_BARRIERS
	.align		4
        /*0020*/ 	.byte	0x02, 0x4c
        /*0022*/ 	.byte	0x10
	.zero		1


	//----- nvinfo : EIATTR_EXTERNS
	.align		4
        /*0024*/ 	.byte	0x04, 0x0f
        /*0026*/ 	.short	(.L_1079 - .L_1078)


	//   ....[0]....
	.align		4
.L_1078:
        /*0028*/ 	.word	index@(__assertfail)


	//----- nvinfo : EIATTR_ANNOTATIONS
	.align		4
.L_1079:
        /*002c*/ 	.byte	0x04, 0x55
        /*002e*/ 	.short	(.L_1081 - .L_1080)


	//   ....[0]....
.L_1080:
        /* <DEDUP_REMOVED lines=62> */


	//----- nvinfo : EIATTR_MERCURY_ISA_VERSION
	.align		4
.L_1081:
        /*03f8*/ 	.byte	0x03, 0x5f
        /*03fa*/ 	.short	0x0101


	//----- nvinfo : EIATTR_UNUSED_LOAD_BYTE_OFFSET
	.align		4
        /*03fc*/ 	.byte	0x04, 0x44
        /*03fe*/ 	.short	(.L_1083 - .L_1082)


	//   ....[0]....
.L_1082:
        /*0400*/ 	.word	0x00000a40
        /*0404*/ 	.word	0x0000fff0


	//   ....[1]....
        /*0408*/ 	.word	0x0000fc90
        /*040c*/ 	.word	0x0000fff0


	//----- nvinfo : EIATTR_INT_WARP_WIDE_INSTR_OFFSETS
	.align		4
.L_1083:
        /*0410*/ 	.byte	0x04, 0x31
        /*0412*/ 	.short	(.L_1085 - .L_1084)


	//   ....[0]....
.L_1084:
        /*0414*/ 	.word	0x00000130


	//   ....[1]....
        /*0418*/ 	.word	0x00000170


	//   ....[2]....
        /*041c*/ 	.word	0x000001e0


	//   ....[3]....
        /*0420*/ 	.word	0x000133c0


	//   ....[4]....
        /*0424*/ 	.word	0x00013450


	//   ....[5]....
        /*0428*/ 	.word	0x00016bf0


	//   ....[6]....
        /*042c*/ 	.word	0x00016c80


	//----- nvinfo : EIATTR_COOP_GROUP_MASK_REGIDS
	.align		4
.L_1085:
        /*0430*/ 	.byte	0x04, 0x29
        /*0432*/ 	.short	(.L_1087 - .L_1086)


	//   ....[0]....
.L_1086:
        /*0434*/ 	.word	0xffffffff


	//   ....[1]....
        /*0438*/ 	.word	0xffffffff


	//   ....[2]....
        /*043c*/ 	.word	0xffffffff


	//   ....[3]....
        /*0440*/ 	.word	0xffffffff


	//   ....[4]....
        /*0444*/ 	.word	0xffffffff


	//   ....[5]....
        /*0448*/ 	.word	0xffffffff


	//   ....[6]....
        /*044c*/ 	.word	0xffffffff


	//   ....[7]....
        /*0450*/ 	.word	0xffffffff


	//   ....[8]....
        /*0454*/ 	.word	0xffffffff


	//   ....[9]....
        /*0458*/ 	.word	0xffffffff


	//   ....[10]....
        /*045c*/ 	.word	0xffffffff


	//   ....[11]....
        /*0460*/ 	.word	0xffffffff


	//   ....[12]....
        /*0464*/ 	.word	0xffffffff


	//   ....[13]....
        /*0468*/ 	.word	0xffffffff


	//   ....[14]....
        /*046c*/ 	.word	0xffffffff


	//   ....[15]....
        /*0470*/ 	.word	0xffffffff


	//   ....[16]....
        /*0474*/ 	.word	0xffffffff


	//   ....[17]....
        /*0478*/ 	.word	0xffffffff


	//   ....[18]....
        /*047c*/ 	.word	0xffffffff


	//   ....[19]....
        /*0480*/ 	.word	0xffffffff


	//   ....[20]....
        /*0484*/ 	.word	0xffffffff


	//   ....[21]....
        /*0488*/ 	.word	0xffffffff


	//   ....[22]....
        /*048c*/ 	.word	0xffffffff


	//   ....[23]....
        /*0490*/ 	.word	0xffffffff


	//   ....[24]....
        /*0494*/ 	.word	0xffffffff


	//   ....[25]....
        /*0498*/ 	.word	0xffffffff


	//   ....[26]....
        /*049c*/ 	.word	0xffffffff


	//   ....[27]....
        /*04a0*/ 	.word	0xffffffff


	//   ....[28]....
        /*04a4*/ 	.word	0xffffffff


	//   ....[29]....
        /*04a8*/ 	.word	0xffffffff


	//   ....[30]....
        /*04ac*/ 	.word	0xffffffff


	//   ....[31]....
        /*04b0*/ 	.word	0xffffffff


	//   ....[32]....
        /*04b4*/ 	.word	0xffffffff


	//   ....[33]....
        /*04b8*/ 	.word	0xffffffff


	//   ....[34]....
        /*04bc*/ 	.word	0xffffffff


	//   ....[35]....
        /*04c0*/ 	.word	0xffffffff


	//   ....[36]....
        /*04c4*/ 	.word	0xffffffff


	//   ....[37]....
        /*04c8*/ 	.word	0xffffffff


	//   ....[38]....
        /*04cc*/ 	.word	0xffffffff


	//   ....[39]....
        /*04d0*/ 	.word	0xffffffff


	//   ....[40]....
        /*04d4*/ 	.word	0xffffffff


	//   ....[41]....
        /*04d8*/ 	.word	0xffffffff


	//   ....[42]....
        /*04dc*/ 	.word	0xffffffff


	//   ....[43]....
        /*04e0*/ 	.word	0xffffffff


	//   ....[44]....
        /*04e4*/ 	.word	0xffffffff


	//   ....[45]....
        /*04e8*/ 	.word	0xffffffff


	//   ....[46]....
        /*04ec*/ 	.word	0xffffffff


	//   ....[47]....
        /*04f0*/ 	.word	0xffffffff


	//   ....[48]....
        /*04f4*/ 	.word	0xffffffff


	//   ....[49]....
        /*04f8*/ 	.word	0xffffffff


	//   ....[50]....
        /*04fc*/ 	.word	0xffffffff


	//   ....[51]....
        /*0500*/ 	.word	0xffffffff


	//   ....[52]....
        /*0504*/ 	.word	0xffffffff


	//   ....[53]....
        /*0508*/ 	.word	0xffffffff


	//   ....[54]....
        /*050c*/ 	.word	0xffffffff


	//   ....[55]....
        /*0510*/ 	.word	0xffffffff


	//   ....[56]....
        /*0514*/ 	.word	0xffffffff


	//   ....[57]....
        /*0518*/ 	.word	0xffffffff


	//   ....[58]....
        /*051c*/ 	.word	0xffffffff


	//   ....[59]....
        /*0520*/ 	.word	0xffffffff


	//   ....[60]....
        /*0524*/ 	.word	0xffffffff


	//   ....[61]....
        /*0528*/ 	.word	0xffffffff


	//   ....[62]....
        /*052c*/ 	.word	0xffffffff


	//   ....[63]....
        /*0530*/ 	.word	0xffffffff


	//   ....[64]....
        /*0534*/ 	.word	0xffffffff


	//   ....[65]....
        /*0538*/ 	.word	0xffffffff


	//   ....[66]....
        /*053c*/ 	.word	0xffffffff


	//   ....[67]....
        /*0540*/ 	.word	0xffffffff


	//   ....[68]....
        /*0544*/ 	.word	0xffffffff


	//   ....[69]....
        /*0548*/ 	.word	0xffffffff


	//   ....[70]....
        /*054c*/ 	.word	0xffffffff


	//   ....[71]....
        /*0550*/ 	.word	0xffffffff


	//   ....[72]....
        /*0554*/ 	.word	0xffffffff


	//   ....[73]....
        /*0558*/ 	.word	0xffffffff


	//   ....[74]....
        /*055c*/ 	.word	0xffffffff


	//   ....[75]....
        /*0560*/ 	.word	0xffffffff


	//   ....[76]....
        /*0564*/ 	.word	0xffffffff


	//   ....[77]....
        /*0568*/ 	.word	0xffffffff


	//   ....[78]....
        /*056c*/ 	.word	0xffffffff


	//   ....[79]....
        /*0570*/ 	.word	0xffffffff


	//   ....[80]....
        /*0574*/ 	.word	0xffffffff


	//   ....[81]....
        /*0578*/ 	.word	0xffffffff


	//   ....[82]....
        /*057c*/ 	.word	0xffffffff


	//   ....[83]....
        /*0580*/ 	.word	0xffffffff


	//   ....[84]....
        /*0584*/ 	.word	0xffffffff


	//   ....[85]....
        /*0588*/ 	.word	0xffffffff


	//   ....[86]....
        /*058c*/ 	.word	0xffffffff


	//   ....[87]....
        /*0590*/ 	.word	0xffffffff


	//   ....[88]....
        /*0594*/ 	.word	0xffffffff


	//   ....[89]....
        /*0598*/ 	.word	0xffffffff


	//   ....[90]....
        /*059c*/ 	.word	0xffffffff


	//   ....[91]....
        /*05a0*/ 	.word	0xffffffff


	//   ....[92]....
        /*05a4*/ 	.word	0xffffffff


	//   ....[93]....
        /*05a8*/ 	.word	0xffffffff


	//   ....[94]....
        /*05ac*/ 	.word	0xffffffff


	//   ....[95]....
        /*05b0*/ 	.word	0xffffffff


	//   ....[96]....
        /*05b4*/ 	.word	0xffffffff


	//   ....[97]....
        /*05b8*/ 	.word	0xffffffff


	//   ....[98]....
        /*05bc*/ 	.word	0xffffffff


	//   ....[99]....
        /*05c0*/ 	.word	0xffffffff


	//   ....[100]....
        /*05c4*/ 	.word	0xffffffff


	//   ....[101]....
        /*05c8*/ 	.word	0xffffffff


	//   ....[102]....
        /*05cc*/ 	.word	0xffffffff


	//   ....[103]....
        /*05d0*/ 	.word	0xffffffff


	//   ....[104]....
        /*05d4*/ 	.word	0xffffffff


	//   ....[105]....
        /*05d8*/ 	.word	0x0500000f


	//   ....[106]....
        /*05dc*/ 	.word	0x0500000f


	//   ....[107]....
        /*05e0*/ 	.word	0x0500000f


	//   ....[108]....
        /*05e4*/ 	.word	0x0500000f


	//   ....[109]....
        /*05e8*/ 	.word	0x0500000f


	//   ....[110]....
        /*05ec*/ 	.word	0x0500000f


	//   ....[111]....
        /*05f0*/ 	.word	0x0500000f


	//   ....[112]....
        /*05f4*/ 	.word	0x0500000f


	//   ....[113]....
        /*05f8*/ 	.word	0x0500000f


	//   ....[114]....
        /*05fc*/ 	.word	0x0500000f


	//   ....[115]....
        /*0600*/ 	.word	0x0500000f


	//   ....[116]....
        /*0604*/ 	.word	0x0500000f


	//   ....[117]....
        /*0608*/ 	.word	0x0500000f


	//   ....[118]....
        /*060c*/ 	.word	0x0500000f


	//   ....[119]....
        /*0610*/ 	.word	0x0500000f


	//   ....[120]....
        /*0614*/ 	.word	0x0500000f


	//   ....[121]....
        /*0618*/ 	.word	0x0500000f


	//   ....[122]....
        /*061c*/ 	.word	0x0500000f


	//   ....[123]....
        /*0620*/ 	.word	0x0500000f


	//   ....[124]....
        /*0624*/ 	.word	0x0500000f


	//   ....[125]....
        /*0628*/ 	.word	0x0500000f


	//   ....[126]....
        /*062c*/ 	.word	0x0500000f


	//   ....[127]....
        /*0630*/ 	.word	0x0500000f


	//   ....[128]....
        /*0634*/ 	.word	0x0500000f


	//   ....[129]....
        /*0638*/ 	.word	0x0500000f


	//   ....[130]....
        /*063c*/ 	.word	0x0500000f


	//   ....[131]....
        /*0640*/ 	.word	0x0500000f


	//   ....[132]....
        /*0644*/ 	.word	0x0500000f


	//   ....[133]....
        /*0648*/ 	.word	0x0500000f


	//   ....[134]....
        /*064c*/ 	.word	0x0500000f


	//   ....[135]....
        /*0650*/ 	.word	0x0500000f


	//   ....[136]....
        /*0654*/ 	.word	0x0500000f


	//   ....[137]....
        /*0658*/ 	.word	0x0500000f


	//   ....[138]....
        /*065c*/ 	.word	0x0500000f


	//   ....[139]....
        /*0660*/ 	.word	0x0500000f


	//----- nvinfo : EIATTR_COOP_GROUP_INSTR_OFFSETS
	.align		4
.L_1087:
        /*0664*/ 	.byte	0x04, 0x28
        /*0666*/ 	.short	(.L_1089 - .L_1088)


	//   ....[0]....
.L_1088:
        /*0668*/ 	.word	0x00000070


	//   ....[1]....
        /*066c*/ 	.word	0x00000140


	//   ....[2]....
        /*0670*/ 	.word	0x00000190


	//   ....[3]....
        /*0674*/ 	.word	0x000003c0


	//   ....[4]....
        /*0678*/ 	.word	0x00000520


	//   ....[5]....
        /*067c*/ 	.word	0x00000640


	//   ....[6]....
        /*0680*/ 	.word	0x000007a0


	//   ....[7]....
        /*0684*/ 	.word	0x00001960


	//   ....[8]....
        /*0688*/ 	.word	0x000023b0


	//   ....[9]....
        /*068c*/ 	.word	0x000030d0


	//   ....[10]....
        /*0690*/ 	.word	0x00004110


	//   ....[11]....
        /*0694*/ 	.word	0x00004140


	//   ....[12]....
        /*0698*/ 	.word	0x00004840


	//   ....[13]....
        /*069c*/ 	.word	0x000048b0


	//   ....[14]....
        /*06a0*/ 	.word	0x000066f0


	//   ....[15]....
        /*06a4*/ 	.word	0x00006910


	//   ....[16]....
        /*06a8*/ 	.word	0x000073e0


	//   ....[17]....
        /*06ac*/ 	.word	0x00007400


	//   ....[18]....
        /*06b0*/ 	.word	0x00007f30


	//   ....[19]....
        /*06b4*/ 	.word	0x00007fd0


	//   ....[20]....
        /*06b8*/ 	.word	0x0000a3c0


	//   ....[21]....
        /*06bc*/ 	.word	0x0000a3f0


	//   ....[22]....
        /*06c0*/ 	.word	0x0000a6d0


	//   ....[23]....
        /*06c4*/ 	.word	0x0000a750


	//   ....[24]....
        /*06c8*/ 	.word	0x0000ca20


	//   ....[25]....
        /*06cc*/ 	.word	0x0000cc90


	//   ....[26]....
        /*06d0*/ 	.word	0x0000d760


	//   ....[27]....
        /*06d4*/ 	.word	0x0000d780


	//   ....[28]....
        /*06d8*/ 	.word	0x0000e280


	//   ....[29]....
        /*06dc*/ 	.word	0x0000e320


	//   ....[30]....
        /*06e0*/ 	.word	0x0000f360


	//   ....[31]....
        /*06e4*/ 	.word	0x0000f3a0


	//   ....[32]....
        /*06e8*/ 	.word	0x0000f480


	//   ....[33]....
        /*06ec*/ 	.word	0x0000f4a0


	//   ....[34]....
        /*06f0*/ 	.word	0x000107b0


	//   ....[35]....
        /*06f4*/ 	.word	0x000107f0


	//   ....[36]....
        /*06f8*/ 	.word	0x00010830


	//   ....[37]....
        /*06fc*/ 	.word	0x00010870


	//   ....[38]....
        /*0700*/ 	.word	0x00010df0


	//   ....[39]....
        /*0704*/ 	.word	0x00010e30


	//   ....[40]....
        /*0708*/ 	.word	0x00010ef0


	//   ....[41]....
        /*070c*/ 	.word	0x00010f10


	//   ....[42]....
        /*0710*/ 	.word	0x00010fd0


	//   ....[43]....
        /*0714*/ 	.word	0x00010ff0


	//   ....[44]....
        /*0718*/ 	.word	0x000110c0


	//   ....[45]....
        /*071c*/ 	.word	0x000110e0


	//   ....[46]....
        /*0720*/ 	.word	0x000119b0


	//   ....[47]....
        /*0724*/ 	.word	0x000119d0


	//   ....[48]....
        /*0728*/ 	.word	0x00011a90


	//   ....[49]....
        /*072c*/ 	.word	0x00011ab0


	//   ....[50]....
        /*0730*/ 	.word	0x00011b70


	//   ....[51]....
        /*0734*/ 	.word	0x00011b90


	//   ....[52]....
        /*0738*/ 	.word	0x00011c60


	//   ....[53]....
        /*073c*/ 	.word	0x00011c80


	//   ....[54]....
        /*0740*/ 	.word	0x00011de0


	//   ....[55]....
        /*0744*/ 	.word	0x00011fc0


	//   ....[56]....
        /*0748*/ 	.word	0x00011ff0


	//   ....[57]....
        /*074c*/ 	.word	0x00012020


	//   ....[58]....
        /*0750*/ 	.word	0x00012050


	//   ....[59]....
        /*0754*/ 	.word	0x00012080


	//   ....[60]....
        /*0758*/ 	.word	0x000120b0


	//   ....[61]....
        /*075c*/ 	.word	0x00012220


	//   ....[62]....
        /*0760*/ 	.word	0x00012250


	//   ....[63]....
        /*0764*/ 	.word	0x00012280


	//   ....[64]....
        /*0768*/ 	.word	0x000122b0


	//   ....[65]....
        /*076c*/ 	.word	0x000122e0


	//   ....[66]....
        /*0770*/ 	.word	0x00012310


	//   ....[67]....
        /*0774*/ 	.word	0x000123b0


	//   ....[68]....
        /*0778*/ 	.word	0x00012410


	//   ....[69]....
        /*077c*/ 	.word	0x000124a0


	//   ....[70]....
        /*0780*/ 	.word	0x00013980


	//   ....[71]....
        /*0784*/ 	.word	0x00014550


	//   ....[72]....
        /*0788*/ 	.word	0x00014570


	//   ....[73]....
        /*078c*/ 	.word	0x000145b0


	//   ....[74]....
        /*0790*/ 	.word	0x000145c0


	//   ....[75]....
        /*0794*/ 	.word	0x000146d0


	//   ....[76]....
        /*0798*/ 	.word	0x000146e0


	//   ....[77]....
        /*079c*/ 	.word	0x00014770


	//   ....[78]....
        /*07a0*/ 	.word	0x00014780


	//   ....[79]....
        /*07a4*/ 	.word	0x00014810


	//   ....[80]....
        /*07a8*/ 	.word	0x00014820


	//   ....[81]....
        /*07ac*/ 	.word	0x000148b0


	//   ....[82]....
        /*07b0*/ 	.word	0x000148c0


	//   ....[83]....
        /*07b4*/ 	.word	0x00014950


	//   ....[84]....
        /*07b8*/ 	.word	0x00014960


	//   ....[85]....
        /*07bc*/ 	.word	0x000149b0


	//   ....[86]....
        /*07c0*/ 	.word	0x000149e0


	//   ....[87]....
        /*07c4*/ 	.word	0x000172f0


	//   ....[88]....
        /*07c8*/ 	.word	0x00017350


	//   ....[89]....
        /*07cc*/ 	.word	0x00017380


	//   ....[90]....
        /*07d0*/ 	.word	0x00017390


	//   ....[91]....
        /*07d4*/ 	.word	0x000173c0


	//   ....[92]....
        /*07d8*/ 	.word	0x000173f0


	//   ....[93]....
        /*07dc*/ 	.word	0x00017420


	//   ....[94]....
        /*07e0*/ 	.word	0x00017450


	//   ....[95]....
        /*07e4*/ 	.word	0x000175d0


	//   ....[96]....
        /*07e8*/ 	.word	0x00017600


	//   ....[97]....
        /*07ec*/ 	.word	0x00017630


	//   ....[98]....
        /*07f0*/ 	.word	0x00017660


	//   ....[99]....
        /*07f4*/ 	.word	0x00017690


	//   ....[100]....
        /*07f8*/ 	.word	0x000176c0


	//   ....[101]....
        /*07fc*/ 	.word	0x00017780


	//   ....[102]....
        /*0800*/ 	.word	0x000177a0


	//   ....[103]....
        /*0804*/ 	.word	0x00017810


	//   ....[104]....
        /*0808*/ 	.word	0x00017ed0


	//   ....[105]....
        /*080c*/ 	.word	0x00018560


	//   ....[106]....
        /*0810*/ 	.word	0x00018730


	//   ....[107]....
        /*0814*/ 	.word	0x00018780


	//   ....[108]....
        /*0818*/ 	.word	0x000187e0


	//   ....[109]....
        /*081c*/ 	.word	0x00018880


	//   ....[110]....
        /*0820*/ 	.word	0x00018940


	//   ....[111]....
        /*0824*/ 	.word	0x00018a50


	//   ....[112]....
        /*0828*/ 	.word	0x00018ab0


	//   ....[113]....
        /*082c*/ 	.word	0x00018bb0


	//   ....[114]....
        /*0830*/ 	.word	0x00018c10


	//   ....[115]....
        /*0834*/ 	.word	0x00018d10


	//   ....[116]....
        /*0838*/ 	.word	0x00018d70


	//   ....[117]....
        /*083c*/ 	.word	0x00018e70


	//   ....[118]....
        /*0840*/ 	.word	0x00018ed0


	//   ....[119]....
        /*0844*/ 	.word	0x00018fb0


	//   ....[120]....
        /*0848*/ 	.word	0x00019030


	//   ....[121]....
        /*084c*/ 	.word	0x00019110


	//   ....[122]....
        /*0850*/ 	.word	0x00019440


	//   ....[123]....
        /*0854*/ 	.word	0x000194e0


	//   ....[124]....
        /*0858*/ 	.word	0x00019600


	//   ....[125]....
        /*085c*/ 	.word	0x00019670


	//   ....[126]....
        /*0860*/ 	.word	0x000196e0


	//   ....[127]....
        /*0864*/ 	.word	0x00019750


	//   ....[128]....
        /*0868*/ 	.word	0x000197c0


	//   ....[129]....
        /*086c*/ 	.word	0x00019840


	//   ....[130]....
        /*0870*/ 	.word	0x000198d0


	//   ....[131]....
        /*0874*/ 	.word	0x00019970


	//   ....[132]....
        /*0878*/ 	.word	0x000199e0


	//   ....[133]....
        /*087c*/ 	.word	0x00019a50


	//   ....[134]....
        /*0880*/ 	.word	0x00019ac0


	//   ....[135]....
        /*0884*/ 	.word	0x00019b40


	//   ....[136]....
        /*0888*/ 	.word	0x00019bb0


	//   ....[137]....
        /*088c*/ 	.word	0x00019c50


	//   ....[138]....
        /*0890*/ 	.word	0x00019ce0


	//   ....[139]....
        /*0894*/ 	.word	0x00019e10


	//----- nvinfo : EIATTR_REG_RECONFIG
	.align		4
.L_1089:
        /*0898*/ 	.byte	0x01, 0x54
	.zero		2


	//----- nvinfo : EIATTR_SYSCALL_OFFSETS
	.align		4
        /*089c*/ 	.byte	0x04, 0x46
        /*089e*/ 	.short	(.L_1091 - .L_1090)


	//   ....[0]....
.L_1090:
        /*08a0*/ 	.word	0x00001b40


	//   ....[1]....
        /*08a4*/ 	.word	0x000135c0


	//   ....[2]....
        /*08a8*/ 	.word	0x00013710


	//   ....[3]....
        /*08ac*/ 	.word	0x00013800


	//   ....[4]....
        /*08b0*/ 	.word	0x000140c0


	//----- nvinfo : EIATTR_MBARRIER_INSTR_OFFSETS
	.align		4
.L_1091:
        /*08b4*/ 	.byte	0x04, 0x39
        /*08b6*/ 	.short	(.L_1093 - .L_1092)


	//   ....[0]....
.L_1092:
        /*08b8*/ 	.word	0x00000270
        /*08bc*/ 	.word	0x000000ff
        /*08c0*/ 	.word	0x00028800
        /*08c4*/ 	.short	0x0100
        /*08c6*/ 	.byte	0x08
	.zero		1


	//   ....[1]....
        /*08c8*/ 	.word	0x00000280
        /*08cc*/ 	.word	0x000000ff
        /*08d0*/ 	.word	0x00028820
        /*08d4*/ 	.short	0x0100
        /*08d6*/ 	.byte	0x08
	.zero		1


	//   ....[2]....
        /*08d8*/ 	.word	0x00000370
        /*08dc*/ 	.word	0x000000ff
        /*08e0*/ 	.word	0x00028830
        /*08e4*/ 	.short	0x0100
        /*08e6*/ 	.byte	0x08
	.zero		1


	//   ....[3]....
        /*08e8*/ 	.word	0x00000380
        /*08ec*/ 	.word	0x000000ff
        /*08f0*/ 	.word	0x00028840
        /*08f4*/ 	.short	0x0100
        /*08f6*/ 	.byte	0x08
	.zero		1


	//   ....[4]....
        /*08f8*/ 	.word	0x00000390
        /*08fc*/ 	.word	0x000000ff
        /*0900*/ 	.word	0x00028838
        /*0904*/ 	.short	0x0100
        /*0906*/ 	.byte	0x08
	.zero		1


	//   ....[5]....
        /*0908*/ 	.word	0x000003a0
        /*090c*/ 	.word	0x000000ff
        /*0910*/ 	.word	0x00028848
        /*0914*/ 	.short	0x0100
        /*0916*/ 	.byte	0x08
	.zero		1


	//   ....[6]....
        /*0918*/ 	.word	0x000004d0
        /*091c*/ 	.word	0x000000ff
        /*0920*/ 	.word	0x00028850
        /*0924*/ 	.short	0x0100
        /*0926*/ 	.byte	0x08
	.zero		1


	//   ....[7]....
        /*0928*/ 	.word	0x000004e0
        /*092c*/ 	.word	0x000000ff
        /*0930*/ 	.word	0x00028860
        /*0934*/ 	.short	0x0100
        /*0936*/ 	.byte	0x08
	.zero		1


	//   ....[8]....
        /*0938*/ 	.word	0x000004f0
        /*093c*/ 	.word	0x000000ff
        /*0940*/ 	.word	0x00028858
        /*0944*/ 	.short	0x0100
        /*0946*/ 	.byte	0x08
	.zero		1


	//   ....[9]....
        /*0948*/ 	.word	0x00000500
        /*094c*/ 	.word	0x000000ff
        /*0950*/ 	.word	0x00028868
        /*0954*/ 	.short	0x0100
        /*0956*/ 	.byte	0x08
	.zero		1


	//   ....[10]....
        /*0958*/ 	.word	0x000005f0
        /*095c*/ 	.word	0x000000ff
        /*0960*/ 	.word	0x00028870
        /*0964*/ 	.short	0x0100
        /*0966*/ 	.byte	0x06
	.zero		1


	//   ....[11]....
        /*0968*/ 	.word	0x00000600
        /*096c*/ 	.word	0x000000ff
        /*0970*/ 	.word	0x00028880
        /*0974*/ 	.short	0x0100
        /*0976*/ 	.byte	0x06
	.zero		1


	//   ....[12]....
        /*0978*/ 	.word	0x00000610
        /*097c*/ 	.word	0x000000ff
        /*0980*/ 	.word	0x00028878
        /*0984*/ 	.short	0x0100
        /*0986*/ 	.byte	0x06
	.zero		1


	//   ....[13]....
        /*0988*/ 	.word	0x00000620
        /*098c*/ 	.word	0x000000ff
        /*0990*/ 	.word	0x00028888
        /*0994*/ 	.short	0x0100
        /*0996*/ 	.byte	0x06
	.zero		1


	//   ....[14]....
        /*0998*/ 	.word	0x00000750
        /*099c*/ 	.word	0x000000ff
        /*09a0*/ 	.word	0x00028890
        /*09a4*/ 	.short	0x0100
        /*09a6*/ 	.byte	0x08
	.zero		1


	//   ....[15]....
        /*09a8*/ 	.word	0x00000760
        /*09ac*/ 	.word	0x000000ff
        /*09b0*/ 	.word	0x000288a0
        /*09b4*/ 	.short	0x0100
        /*09b6*/ 	.byte	0x08
	.zero		1


	//   ....[16]....
        /*09b8*/ 	.word	0x00000770
        /*09bc*/ 	.word	0x000000ff
        /*09c0*/ 	.word	0x00028898
        /*09c4*/ 	.short	0x0100
        /*09c6*/ 	.byte	0x08
	.zero		1


	//   ....[17]....
        /*09c8*/ 	.word	0x00000780
        /*09cc*/ 	.word	0x000000ff
        /*09d0*/ 	.word	0x000288a8
        /*09d4*/ 	.short	0x0100
        /*09d6*/ 	.byte	0x08
	.zero		1


	//   ....[18]....
        /*09d8*/ 	.word	0x000008b0
        /*09dc*/ 	.word	0x000000ff
        /*09e0*/ 	.word	0x000288b0
        /*09e4*/ 	.short	0x0100
        /*09e6*/ 	.byte	0x08
	.zero		1


	//   ....[19]....
        /*09e8*/ 	.word	0x000008c0
        /*09ec*/ 	.word	0x000000ff
        /*09f0*/ 	.word	0x000288c0
        /*09f4*/ 	.short	0x0100
        /*09f6*/ 	.byte	0x08
	.zero		1


	//   ....[20]....
        /*09f8*/ 	.word	0x000008d0
        /*09fc*/ 	.word	0x000000ff
        /*0a00*/ 	.word	0x000288b8
        /*0a04*/ 	.short	0x0100
        /*0a06*/ 	.byte	0x08
	.zero		1


	//   ....[21]....
        /*0a08*/ 	.word	0x000008e0
        /*0a0c*/ 	.word	0x000000ff
        /*0a10*/ 	.word	0x000288c8
        /*0a14*/ 	.short	0x0100
        /*0a16*/ 	.byte	0x08
	.zero		1


	//   ....[22]....
        /*0a18*/ 	.word	0x00001bc0
        /*0a1c*/ 	.word	0x000000ff
        /*0a20*/ 	.word	0x00028800
        /*0a24*/ 	.short	0x010a
        /*0a26*/ 	.byte	0x29
	.zero		1


	//   ....[23]....
        /*0a28*/ 	.word	0x00001c40
        /*0a2c*/ 	.word	0x00000007
        /*0a30*/ 	.word	0x00028830
        /*0a34*/ 	.short	0x010a
        /*0a36*/ 	.byte	0x3f
	.zero		1


	//   ....[24]....
        /*0a38*/ 	.word	0x00001ca0
        /*0a3c*/ 	.word	0x00000007
        /*0a40*/ 	.word	0x00028830
        /*0a44*/ 	.short	0x010a
        /*0a46*/ 	.byte	0x3f
	.zero		1


	//   ....[25]....
        /*0a48*/ 	.word	0x00002360
        /*0a4c*/ 	.word	0x00000003
        /*0a50*/ 	.word	0x00000000
        /*0a54*/ 	.short	0x0101
        /*0a56*/ 	.byte	0x3f
	.zero		1


	//   ....[26]....
        /*0a58*/ 	.word	0x00005760
        /*0a5c*/ 	.word	0x000000ff
        /*0a60*/ 	.word	0x00028830
        /*0a64*/ 	.short	0x010a
        /*0a66*/ 	.byte	0x06
	.zero		1


	//   ....[27]....
        /*0a68*/ 	.word	0x000057a0
        /*0a6c*/ 	.word	0x000000ff
        /*0a70*/ 	.word	0x00028830
        /*0a74*/ 	.short	0x010a
        /*0a76*/ 	.byte	0x06
	.zero		1


	//   ....[28]....
        /*0a78*/ 	.word	0x00005ac0
        /*0a7c*/ 	.word	0x000000ff
        /*0a80*/ 	.word	0x00028850
        /*0a84*/ 	.short	0x010a
        /*0a86*/ 	.byte	0x06
	.zero		1


	//   ....[29]....
        /*0a88*/ 	.word	0x00005b00
        /*0a8c*/ 	.word	0x000000ff
        /*0a90*/ 	.word	0x00028850
        /*0a94*/ 	.short	0x010a
        /*0a96*/ 	.byte	0x06
	.zero		1


	//   ....[30]....
        /*0a98*/ 	.word	0x00006730
        /*0a9c*/ 	.word	0x00000033
        /*0aa0*/ 	.word	0x00000000
        /*0aa4*/ 	.short	0x0101
        /*0aa6*/ 	.byte	0x3f
	.zero		1


	//   ....[31]....
        /*0aa8*/ 	.word	0x00008480
        /*0aac*/ 	.word	0x0000001c
        /*0ab0*/ 	.word	0x00000000
        /*0ab4*/ 	.short	0x0101
        /*0ab6*/ 	.byte	0x3f
	.zero		1


	//   ....[32]....
        /*0ab8*/ 	.word	0x000092e0
        /*0abc*/ 	.word	0x000000ff
        /*0ac0*/ 	.word	0x00028830
        /*0ac4*/ 	.short	0x010a
        /*0ac6*/ 	.byte	0x06
	.zero		1


	//   ....[33]....
        /*0ac8*/ 	.word	0x00009320
        /*0acc*/ 	.word	0x000000ff
        /*0ad0*/ 	.word	0x00028830
        /*0ad4*/ 	.short	0x010a
        /*0ad6*/ 	.byte	0x06
	.zero		1


	//   ....[34]....
        /*0ad8*/ 	.word	0x00009640
        /*0adc*/ 	.word	0x000000ff
        /*0ae0*/ 	.word	0x00028850
        /*0ae4*/ 	.short	0x010a
        /*0ae6*/ 	.byte	0x06
	.zero		1


	//   ....[35]....
        /*0ae8*/ 	.word	0x00009680
        /*0aec*/ 	.word	0x000000ff
        /*0af0*/ 	.word	0x00028850
        /*0af4*/ 	.short	0x010a
        /*0af6*/ 	.byte	0x06
	.zero		1


	//   ....[36]....
        /*0af8*/ 	.word	0x0000af50
        /*0afc*/ 	.word	0x0000001b
        /*0b00*/ 	.word	0x00000000
        /*0b04*/ 	.short	0x0101
        /*0b06*/ 	.byte	0x3f
	.zero		1


	//   ....[37]....
        /*0b08*/ 	.word	0x0000b000
        /*0b0c*/ 	.word	0x00000023
        /*0b10*/ 	.word	0x00000000
        /*0b14*/ 	.short	0x0101
        /*0b16*/ 	.byte	0x3f
	.zero		1


	//   ....[38]....
        /*0b18*/ 	.word	0x0000bb00
        /*0b1c*/ 	.word	0x000000ff
        /*0b20*/ 	.word	0x00028830
        /*0b24*/ 	.short	0x010a
        /*0b26*/ 	.byte	0x06
	.zero		1


	//   ....[39]....
        /*0b28*/ 	.word	0x0000bb40
        /*0b2c*/ 	.word	0x000000ff
        /*0b30*/ 	.word	0x00028830
        /*0b34*/ 	.short	0x010a
        /*0b36*/ 	.byte	0x06
	.zero		1


	//   ....[40]....
        /*0b38*/ 	.word	0x0000be60
        /*0b3c*/ 	.word	0x000000ff
        /*0b40*/ 	.word	0x00028850
        /*0b44*/ 	.short	0x010a
        /*0b46*/ 	.byte	0x06
	.zero		1


	//   ....[41]....
        /*0b48*/ 	.word	0x0000bea0
        /*0b4c*/ 	.word	0x000000ff
        /*0b50*/ 	.word	0x00028850
        /*0b54*/ 	.short	0x010a
        /*0b56*/ 	.byte	0x06
	.zero		1


	//   ....[42]....
        /*0b58*/ 	.word	0x0000ca90
        /*0b5c*/ 	.word	0x00000036
        /*0b60*/ 	.word	0x00000000
        /*0b64*/ 	.short	0x0101
        /*0b66*/ 	.byte	0x3f
	.zero		1


	//   ....[43]....
        /*0b68*/ 	.word	0x0000e2e0
        /*0b6c*/ 	.word	0x00000022
        /*0b70*/ 	.word	0x00000000
        /*0b74*/ 	.short	0x0101
        /*0b76*/ 	.byte	0x3f
	.zero		1


	//   ....[44]....
        /*0b78*/ 	.word	0x0000f2d0
        /*0b7c*/ 	.word	0x000000ff
        /*0b80*/ 	.word	0x00028850
        /*0b84*/ 	.short	0x010a
        /*0b86*/ 	.byte	0x05
	.zero		1


	//   ....[45]....
        /*0b88*/ 	.word	0x0000f310
        /*0b8c*/ 	.word	0x000000ff
        /*0b90*/ 	.word	0x00028850
        /*0b94*/ 	.short	0x010a
        /*0b96*/ 	.byte	0x05
	.zero		1


	//   ....[46]....
        /*0b98*/ 	.word	0x0000f830
        /*0b9c*/ 	.word	0x00000007
        /*0ba0*/ 	.word	0x00000000
        /*0ba4*/ 	.short	0x0101
        /*0ba6*/ 	.byte	0x3f
	.zero		1


	//   ....[47]....
        /*0ba8*/ 	.word	0x00010e20
        /*0bac*/ 	.word	0x00000003
        /*0bb0*/ 	.word	0x00000000
        /*0bb4*/ 	.short	0x0101
        /*0bb6*/ 	.byte	0x3f
	.zero		1


	//   ....[48]....
        /*0bb8*/ 	.word	0x00013c10
        /*0bbc*/ 	.word	0x00000000
        /*0bc0*/ 	.word	0x00028840
        /*0bc4*/ 	.short	0x010a
        /*0bc6*/ 	.byte	0x3f
	.zero		1


	//   ....[49]....
        /*0bc8*/ 	.word	0x00014ad0
        /*0bcc*/ 	.word	0x00000009
        /*0bd0*/ 	.word	0x00028800
        /*0bd4*/ 	.short	0x0107
        /*0bd6*/ 	.byte	0x3f
	.zero		1


	//   ....[50]....
        /*0bd8*/ 	.word	0x00014be0
        /*0bdc*/ 	.word	0x00000002
        /*0be0*/ 	.word	0x00028800
        /*0be4*/ 	.short	0x0101
        /*0be6*/ 	.byte	0x3f
	.zero		1


	//   ....[51]....
        /*0be8*/ 	.word	0x00014c00
        /*0bec*/ 	.word	0x00000002
        /*0bf0*/ 	.word	0x00028820
        /*0bf4*/ 	.short	0x010a
        /*0bf6*/ 	.byte	0x3f
	.zero		1


	//   ....[52]....
        /*0bf8*/ 	.word	0x00014f80
        /*0bfc*/ 	.word	0x00000003
        /*0c00*/ 	.word	0x00028840
        /*0c04*/ 	.short	0x010a
        /*0c06*/ 	.byte	0x3f
	.zero		1


	//   ....[53]....
        /*0c08*/ 	.word	0x00015340
        /*0c0c*/ 	.word	0x00000003
        /*0c10*/ 	.word	0x00000060
        /*0c14*/ 	.short	0x010a
        /*0c16*/ 	.byte	0x3f
	.zero		1


	//   ....[54]....
        /*0c18*/ 	.word	0x00015a30
        /*0c1c*/ 	.word	0x00000003
        /*0c20*/ 	.word	0x00028840
        /*0c24*/ 	.short	0x010a
        /*0c26*/ 	.byte	0x3f
	.zero		1


	//   ....[55]....
        /*0c28*/ 	.word	0x00015df0
        /*0c2c*/ 	.word	0x00000002
        /*0c30*/ 	.word	0x00000060
        /*0c34*/ 	.short	0x010a
        /*0c36*/ 	.byte	0x3f
	.zero		1


	//   ....[56]....
        /*0c38*/ 	.word	0x00016400
        /*0c3c*/ 	.word	0x00000002
        /*0c40*/ 	.word	0x00028840
        /*0c44*/ 	.short	0x010a
        /*0c46*/ 	.byte	0x3f
	.zero		1


	//   ....[57]....
        /*0c48*/ 	.word	0x000167c0
        /*0c4c*/ 	.word	0x00000002
        /*0c50*/ 	.word	0x00000060
        /*0c54*/ 	.short	0x010a
        /*0c56*/ 	.byte	0x3f
	.zero		1


	//   ....[58]....
        /*0c58*/ 	.word	0x00016d60
        /*0c5c*/ 	.word	0x00000000
        /*0c60*/ 	.word	0x00028860
        /*0c64*/ 	.short	0x010a
        /*0c66*/ 	.byte	0x3f
	.zero		1


	//   ....[59]....
        /*0c68*/ 	.word	0x00017e50
        /*0c6c*/ 	.word	0x00000000
        /*0c70*/ 	.word	0x00028820
        /*0c74*/ 	.short	0x010a
        /*0c76*/ 	.byte	0x3f
	.zero		1


	//   ....[60]....
        /*0c78*/ 	.word	0x00018010
        /*0c7c*/ 	.word	0x00000006
        /*0c80*/ 	.word	0x00000000
        /*0c84*/ 	.short	0x010a
        /*0c86*/ 	.byte	0x3f
	.zero		1


	//   ....[61]....
        /*0c88*/ 	.word	0x00018080
        /*0c8c*/ 	.word	0x00000007
        /*0c90*/ 	.word	0x00000000
        /*0c94*/ 	.short	0x010a
        /*0c96*/ 	.byte	0x3f
	.zero		1


	//   ....[62]....
        /*0c98*/ 	.word	0x000180f0
        /*0c9c*/ 	.word	0x00000004
        /*0ca0*/ 	.word	0x00000000
        /*0ca4*/ 	.short	0x010a
        /*0ca6*/ 	.byte	0x3f
	.zero		1


	//   ....[63]....
        /*0ca8*/ 	.word	0x00018120
        /*0cac*/ 	.word	0x00000003
        /*0cb0*/ 	.word	0x00000000
        /*0cb4*/ 	.short	0x010a
        /*0cb6*/ 	.byte	0x3f
	.zero		1


	//   ....[64]....
        /*0cb8*/ 	.word	0x00018190
        /*0cbc*/ 	.word	0x00000003
        /*0cc0*/ 	.word	0x00028800
        /*0cc4*/ 	.short	0x010a
        /*0cc6*/ 	.byte	0x3f
	.zero		1


	//   ....[65]....
        /*0cc8*/ 	.word	0x000181e0
        /*0ccc*/ 	.word	0x00000007
        /*0cd0*/ 	.word	0x00028830
        /*0cd4*/ 	.short	0x010a
        /*0cd6*/ 	.byte	0x3f
	.zero		1


	//   ....[66]....
        /*0cd8*/ 	.word	0x00018240
        /*0cdc*/ 	.word	0x00000007
        /*0ce0*/ 	.word	0x00028830
        /*0ce4*/ 	.short	0x010a
        /*0ce6*/ 	.byte	0x3f
	.zero		1


	//   ....[67]....
        /*0ce8*/ 	.word	0x000182a0
        /*0cec*/ 	.word	0x00000007
        /*0cf0*/ 	.word	0x00028850
        /*0cf4*/ 	.short	0x010a
        /*0cf6*/ 	.byte	0x3f
	.zero		1


	//   ....[68]....
        /*0cf8*/ 	.word	0x00018300
        /*0cfc*/ 	.word	0x00000005
        /*0d00*/ 	.word	0x00028830
        /*0d04*/ 	.short	0x010a
        /*0d06*/ 	.byte	0x3f
	.zero		1


	//   ....[69]....
        /*0d08*/ 	.word	0x00018360
        /*0d0c*/ 	.word	0x00000005
        /*0d10*/ 	.word	0x00028850
        /*0d14*/ 	.short	0x010a
        /*0d16*/ 	.byte	0x3f
	.zero		1


	//   ....[70]....
        /*0d18*/ 	.word	0x000183c0
        /*0d1c*/ 	.word	0x00000005
        /*0d20*/ 	.word	0x00028830
        /*0d24*/ 	.short	0x010a
        /*0d26*/ 	.byte	0x3f
	.zero		1


	//   ....[71]....
        /*0d28*/ 	.word	0x00018420
        /*0d2c*/ 	.word	0x00000005
        /*0d30*/ 	.word	0x00028850
        /*0d34*/ 	.short	0x010a
        /*0d36*/ 	.byte	0x3f
	.zero		1


	//   ....[72]....
        /*0d38*/ 	.word	0x00018480
        /*0d3c*/ 	.word	0x00000008
        /*0d40*/ 	.word	0x00028850
        /*0d44*/ 	.short	0x010a
        /*0d46*/ 	.byte	0x3f
	.zero		1


	//   ....[73]....
        /*0d48*/ 	.word	0x00018620
        /*0d4c*/ 	.word	0x00000000
        /*0d50*/ 	.word	0x00028840
        /*0d54*/ 	.short	0x010a
        /*0d56*/ 	.byte	0x3f
	.zero		1


	//   ....[74]....
        /*0d58*/ 	.word	0x00019160
        /*0d5c*/ 	.word	0x00000002
        /*0d60*/ 	.word	0x00028820
        /*0d64*/ 	.short	0x010a
        /*0d66*/ 	.byte	0x3f
	.zero		1


	//   ....[75]....
        /*0d68*/ 	.word	0x000191b0
        /*0d6c*/ 	.word	0x00000003
        /*0d70*/ 	.word	0x00028840
        /*0d74*/ 	.short	0x010a
        /*0d76*/ 	.byte	0x3f
	.zero		1


	//   ....[76]....
        /*0d78*/ 	.word	0x00019200
        /*0d7c*/ 	.word	0x00000003
        /*0d80*/ 	.word	0x00000060
        /*0d84*/ 	.short	0x010a
        /*0d86*/ 	.byte	0x3f
	.zero		1


	//   ....[77]....
        /*0d88*/ 	.word	0x00019250
        /*0d8c*/ 	.word	0x00000003
        /*0d90*/ 	.word	0x00028840
        /*0d94*/ 	.short	0x010a
        /*0d96*/ 	.byte	0x3f
	.zero		1


	//   ....[78]....
        /*0d98*/ 	.word	0x000192a0
        /*0d9c*/ 	.word	0x00000002
        /*0da0*/ 	.word	0x00000060
        /*0da4*/ 	.short	0x010a
        /*0da6*/ 	.byte	0x3f
	.zero		1


	//   ....[79]....
        /*0da8*/ 	.word	0x000192f0
        /*0dac*/ 	.word	0x00000002
        /*0db0*/ 	.word	0x00028840
        /*0db4*/ 	.short	0x010a
        /*0db6*/ 	.byte	0x3f
	.zero		1


	//   ....[80]....
        /*0db8*/ 	.word	0x00019340
        /*0dbc*/ 	.word	0x00000002
        /*0dc0*/ 	.word	0x00000060
        /*0dc4*/ 	.short	0x010a
        /*0dc6*/ 	.byte	0x3f
	.zero		1


	//   ....[81]....
        /*0dc8*/ 	.word	0x00019390
        /*0dcc*/ 	.word	0x00000000
        /*0dd0*/ 	.word	0x00028860
        /*0dd4*/ 	.short	0x010a
        /*0dd6*/ 	.byte	0x3f
	.zero		1


	//   ....[82]....
        /*0dd8*/ 	.word	0x00019d30
        /*0ddc*/ 	.word	0x00000000
        /*0de0*/ 	.word	0x00028820
        /*0de4*/ 	.short	0x010a
        /*0de6*/ 	.byte	0x3f
	.zero		1


	//   ....[83]....
        /*0de8*/ 	.word	0x00019ed0
        /*0dec*/ 	.word	0x00000006
        /*0df0*/ 	.word	0x00000000
        /*0df4*/ 	.short	0x010a
        /*0df6*/ 	.byte	0x3f
	.zero		1


	//   ....[84]....
        /*0df8*/ 	.word	0x00019f20
        /*0dfc*/ 	.word	0x00000007
        /*0e00*/ 	.word	0x00000000
        /*0e04*/ 	.short	0x010a
        /*0e06*/ 	.byte	0x3f
	.zero		1


	//   ....[85]....
        /*0e08*/ 	.word	0x00019f70
        /*0e0c*/ 	.word	0x00000004
        /*0e10*/ 	.word	0x00000000
        /*0e14*/ 	.short	0x010a
        /*0e16*/ 	.byte	0x3f
	.zero		1


	//----- nvinfo : EIATTR_NUM_MBARRIERS
	.align		4
.L_1093:
        /*0e18*/ 	.byte	0x03, 0x38
        /*0e1a*/ 	.short	0x0016


	//----- nvinfo : EIATTR_EXIT_INSTR_OFFSETS
	.align		4
        /*0e1c*/ 	.byte	0x04, 0x1c
        /*0e1e*/ 	.short	(.L_1095 - .L_1094)


	//   ....[0]....
.L_1094:
        /*0e20*/ 	.word	0x00000a80


	//   ....[1]....
        /*0e24*/ 	.word	0x00011d80


	//   ....[2]....
        /*0e28*/ 	.word	0x00018170


	//----- nvinfo : EIATTR_MAX_THREADS
	.align		4
.L_1095:
        /*0e2c*/ 	.byte	0x04, 0x05
        /*0e2e*/ 	.short	(.L_1097 - .L_1096)
.L_1096:
        /*0e30*/ 	.word	0x00000180
        /*0e34*/ 	.word	0x00000001
        /*0e38*/ 	.word	0x00000001


	//----- nvinfo : EIATTR_CRS_STACK_SIZE
	.align		4
.L_1097:
        /*0e3c*/ 	.byte	0x04, 0x1e
        /*0e3e*/ 	.short	(.L_1099 - .L_1098)
.L_1098:
        /*0e40*/ 	.word	0x00000000


	//----- nvinfo : EIATTR_CBANK_PARAM_SIZE
	.align		4
.L_1099:
        /*0e44*/ 	.byte	0x03, 0x19
        /*0e46*/ 	.short	0x0af0


	//----- nvinfo : EIATTR_PARAM_CBANK
	.align		4
        /*0e48*/ 	.byte	0x04, 0x0a
        /*0e4a*/ 	.short	(.L_1101 - .L_1100)
	.align		4
.L_1100:
        /*0e4c*/ 	.word	index@(.nv.constant0._ZN7cutlass13device_kernelIN5flash11enable_sm90INS1_16FlashAttnFwdSm90INS1_25CollectiveMainloopFwdSm90ILi2EN4cute5tupleIJNS5_1CILi1EEES8_S8_EEENS6_IJNS7_ILi128EEESA_SA_EEELi128ENS_10bfloat16_tEfNS_4arch4Sm90ELb0ELb1ELb1ELb1ELb0ELb0ELb0ELb1ELb1ELb1ELb0ELb0EEENS1_21CollectiveEpilogueFwdISB_S9_SC_SE_Li256ELb1ELb1ELb0ELb0EEENS1_36VarlenDynamicPersistentTileSchedulerILi128ELi128ELi256ELi128ELb0ELb1ELb1ELb1ELb0ELb1EEEEEEEEEvNT_6ParamsE)
        /*0e50*/ 	.short	0x0210
        /*0e52*/ 	.short	0x0af0


	//----- nvinfo : EIATTR_SW_WAR
	.align		4
.L_1101:
        /*0e54*/ 	.byte	0x04, 0x36
        /*0e56*/ 	.short	(.L_1103 - .L_1102)
.L_1102:
        /*0e58*/ 	.word	0x00000008
.L_1103:


//--------------------- .nv.info._ZN7cutlass13device_kernelIN5flash11enable_sm90INS1_16FlashAttnFwdSm90INS1_25CollectiveMainloopFwdSm90ILi2EN4cute5tupleIJNS5_1CILi1EEES8_S8_EEENS6_IJNS7_ILi128EEESA_SA_EEELi128ENS_10bfloat16_tEfNS_4arch4Sm90ELb0ELb1ELb1ELb1ELb0ELb1ELb0ELb1ELb1ELb1ELb0ELb0EEENS1_21CollectiveEpilogueFwdISB_S9_SC_SE_Li256ELb1ELb1ELb0ELb0EEENS1_36VarlenDynamicPersistentTileSchedulerILi128ELi128ELi256ELi128ELb0ELb1ELb1ELb1ELb0ELb1EEEEEEEEEvNT_6ParamsE --------------------------
	.section	.nv.info._ZN7cutlass13device_kernelIN5flash11enable_sm90INS1_16FlashAttnFwdSm90INS1_25CollectiveMainloopFwdSm90ILi2EN4cute5tupleIJNS5_1CILi1EEES8_S8_EEENS6_IJNS7_ILi128EEESA_SA_EEELi128ENS_10bfloat16_tEfNS_4arch4Sm90ELb0ELb1ELb1ELb1ELb0ELb1ELb0ELb1ELb1ELb1ELb0ELb0EEENS1_21CollectiveEpilogueFwdISB_S9_SC_SE_Li256ELb1ELb1ELb0ELb0EEENS1_36VarlenDynamicPersistentTileSchedulerILi128ELi128ELi256ELi128ELb0ELb1ELb1ELb1ELb0ELb1EEEEEEEEEvNT_6ParamsE,"",@"SHT_CUDA_INFO"
	.sectionflags	@""
	.align	4


	//----- nvinfo : EIATTR_CUDA_API_VERSION
	.align		4
        /*0000*/ 	.byte	0x04, 0x37
        /*0002*/ 	.short	(.L_1105 - .L_1104)
.L_1104:
        /*0004*/ 	.word	0x00000082


	//----- nvinfo : EIATTR_KPARAM_INFO
	.align		4
.L_1105:
        /*0008*/ 	.byte	0x04, 0x17
        /*000a*/ 	.short	(.L_1107 - .L_1106)
.L_1106:
        /*000c*/ 	.word	0x00000000
        /*0010*/ 	.short	0x0000
        /*0012*/ 	.short	0x0070
        /*0014*/ 	.byte	0x00, 0xf0, 0x01, 0x2a


	//----- nvinfo : EIATTR_SPARSE_MMA_MASK
	.align		4
.L_1107:
        /*0018*/ 	.byte	0x03, 0x50
        /*001a*/ 	.short	0x0000


	//----- nvinfo : EIATTR_MAXREG_COUNT
	.align		4
        /*001c*/ 	.byte	0x03, 0x1b
        /*001e*/ 	.short	0x00a8


	//----- nvinfo : EIATTR_NUM_BARRIERS
	.align		4
        /*0020*/ 	.byte	0x02, 0x4c
        /*0022*/ 	.byte	0x10
	.zero		1


	//----- nvinfo : EIATTR_EXTERNS
	.align		4
        /*0024*/ 	.byte	0x04, 0x0f
        /*0026*/ 	.short	(.L_1109 - .L_1108)


	//   ....[0]....
	.align		4
.L_1108:
        /*0028*/ 	.word	index@(__assertfail)


	//----- nvinfo : EIATTR_ANNOTATIONS
	.align		4
.L_1109:
        /*002c*/ 	.byte	0x04, 0x55
        /*002e*/ 	.short	(.L_1111 - .L_1110)


	//   ....[0]....
.L_1110:
        /* <DEDUP_REMOVED lines=89> */


	//----- nvinfo : EIATTR_MERCURY_ISA_VERSION
	.align		4
.L_1111:
        /*05b0*/ 	.byte	0x03, 0x5f
        /*05b2*/ 	.short	0x0101


	//----- nvinfo : EIATTR_UNUSED_LOAD_BYTE_OFFSET
	.align		4
        /*05b4*/ 	.byte	0x04, 0x44
        /*05b6*/ 	.short	(.L_1113 - .L_1112)


	//   ....[0]....
.L_1112:
        /*05b8*/ 	.word	0x00000ab0
        /*05bc*/ 	.word	0x0000fff0


	//   ....[1]....
        /*05c0*/ 	.word	0x0001d280
        /*05c4*/ 	.word	0x0000fff0


	//----- nvinfo : EIATTR_INT_WARP_WIDE_INSTR_OFFSETS
	.align		4
.L_1113:
        /*05c8*/ 	.byte	0x04, 0x31
        /*05ca*/ 	.short	(.L_1115 - .L_1114)


	//   ....[0]....
.L_1114:
        /*05cc*/ 	.word	0x00000180


	//   ....[1]....
        /*05d0*/ 	.word	0x00000220


	//   ....[2]....
        /*05d4*/ 	.word	0x00000290


	//   ....[3]....
        /*05d8*/ 	.word	0x000220d0


	//   ....[4]....
        /*05dc*/ 	.word	0x00022160


	//   ....[5]....
        /*05e0*/ 	.word	0x00025950


	//   ....[6]....
        /*05e4*/ 	.word	0x000259b0


	//----- nvinfo : EIATTR_COOP_GROUP_MASK_REGIDS
	.align		4
.L_1115:
        /*05e8*/ 	.byte	0x04, 0x29
        /*05ea*/ 	.short	(.L_1117 - .L_1116)


	//   ....[0]....
.L_1116:
        /*05ec*/ 	.word	0xffffffff


	//   ....[1]....
        /*05f0*/ 	.word	0xffffffff


	//   ....[2]....
        /*05f4*/ 	.word	0xffffffff


	//   ....[3]....
        /*05f8*/ 	.word	0xffffffff


	//   ....[4]....
        /*05fc*/ 	.word	0xffffffff


	//   ....[5]....
        /*0600*/ 	.word	0xffffffff


	//   ....[6]....
        /*0604*/ 	.word	0xffffffff


	//   ....[7]....
        /*0608*/ 	.word	0xffffffff


	//   ....[8]....
        /*060c*/ 	.word	0xffffffff


	//   ....[9]....
        /*0610*/ 	.word	0xffffffff


	//   ....[10]....
        /*0614*/ 	.word	0xffffffff


	//   ....[11]....
        /*0618*/ 	.word	0xffffffff


	//   ....[12]....
        /*061c*/ 	.word	0xffffffff


	//   ....[13]....
        /*0620*/ 	.word	0xffffffff


	//   ....[14]....
        /*0624*/ 	.word	0xffffffff


	//   ....[15]....
        /*0628*/ 	.word	0xffffffff


	//   ....[16]....
        /*062c*/ 	.word	0xffffffff


	//   ....[17]....
        /*0630*/ 	.word	0xffffffff


	//   ....[18]....
        /*0634*/ 	.word	0xffffffff


	//   ....[19]....
        /*0638*/ 	.word	0xffffffff


	//   ....[20]....
        /*063c*/ 	.word	0xffffffff


	//   ....[21]....
        /*0640*/ 	.word	0xffffffff


	//   ....[22]....
        /*0644*/ 	.word	0xffffffff


	//   ....[23]....
        /*0648*/ 	.word	0xffffffff


	//   ....[24]....
        /*064c*/ 	.word	0xffffffff


	//   ....[25]....
        /*0650*/ 	.word	0xffffffff


	//   ....[26]....
        /*0654*/ 	.word	0xffffffff


	//   ....[27]....
        /*0658*/ 	.word	0xffffffff


	//   ....[28]....
        /*065c*/ 	.word	0xffffffff


	//   ....[29]....
        /*0660*/ 	.word	0xffffffff


	//   ....[30]....
        /*0664*/ 	.word	0xffffffff


	//   ....[31]....
        /*0668*/ 	.word	0xffffffff


	//   ....[32]....
        /*066c*/ 	.word	0xffffffff


	//   ....[33]....
        /*0670*/ 	.word	0xffffffff


	//   ....[34]....
        /*0674*/ 	.word	0xffffffff


	//   ....[35]....
        /*0678*/ 	.word	0xffffffff


	//   ....[36]....
        /*067c*/ 	.word	0xffffffff


	//   ....[37]....
        /*0680*/ 	.word	0xffffffff


	//   ....[38]....
        /*0684*/ 	.word	0xffffffff


	//   ....[39]....
        /*0688*/ 	.word	0xffffffff


	//   ....[40]....
        /*068c*/ 	.word	0xffffffff


	//   ....[41]....
        /*0690*/ 	.word	0xffffffff


	//   ....[42]....
        /*0694*/ 	.word	0xffffffff


	//   ....[43]....
        /*0698*/ 	.word	0xffffffff


	//   ....[44]....
        /*069c*/ 	.word	0xffffffff


	//   ....[45]....
        /*06a0*/ 	.word	0xffffffff


	//   ....[46]....
        /*06a4*/ 	.word	0xffffffff


	//   ....[47]....
        /*06a8*/ 	.word	0xffffffff


	//   ....[48]....
        /*06ac*/ 	.word	0xffffffff


	//   ....[49]....
        /*06b0*/ 	.word	0xffffffff


	//   ....[50]....
        /*06b4*/ 	.word	0xffffffff


	//   ....[51]....
        /*06b8*/ 	.word	0xffffffff


	//   ....[52]....
        /*06bc*/ 	.word	0xffffffff


	//   ....[53]....
        /*06c0*/ 	.word	0xffffffff


	//   ....[54]....
        /*06c4*/ 	.word	0xffffffff


	//   ....[55]....
        /*06c8*/ 	.word	0xffffffff


	//   ....[56]....
        /*06cc*/ 	.word	0xffffffff


	//   ....[57]....
        /*06d0*/ 	.word	0xffffffff


	//   ....[58]....
        /*06d4*/ 	.word	0xffffffff


	//   ....[59]....
        /*06d8*/ 	.word	0xffffffff


	//   ....[60]....
        /*06dc*/ 	.word	0xffffffff


	//   ....[61]....
        /*06e0*/ 	.word	0xffffffff


	//   ....[62]....
        /*06e4*/ 	.word	0xffffffff


	//   ....[63]....
        /*06e8*/ 	.word	0xffffffff


	//   ....[64]....
        /*06ec*/ 	.word	0xffffffff


	//   ....[65]....
        /*06f0*/ 	.word	0xffffffff


	//   ....[66]....
        /*06f4*/ 	.word	0xffffffff


	//   ....[67]....
        /*06f8*/ 	.word	0xffffffff


	//   ....[68]....
        /*06fc*/ 	.word	0xffffffff


	//   ....[69]....
        /*0700*/ 	.word	0xffffffff


	//   ....[70]....
        /*0704*/ 	.word	0xffffffff


	//   ....[71]....
        /*0708*/ 	.word	0xffffffff


	//   ....[72]....
        /*070c*/ 	.word	0xffffffff


	//   ....[73]....
        /*0710*/ 	.word	0xffffffff


	//   ....[74]....
        /*0714*/ 	.word	0xffffffff


	//   ....[75]....
        /*0718*/ 	.word	0xffffffff


	//   ....[76]....
        /*071c*/ 	.word	0xffffffff


	//   ....[77]....
        /*0720*/ 	.word	0xffffffff


	//   ....[78]....
        /*0724*/ 	.word	0xffffffff


	//   ....[79]....
        /*0728*/ 	.word	0xffffffff


	//   ....[80]....
        /*072c*/ 	.word	0xffffffff


	//   ....[81]....
        /*0730*/ 	.word	0xffffffff


	//   ....[82]....
        /*0734*/ 	.word	0xffffffff


	//   ....[83]....
        /*0738*/ 	.word	0xffffffff


	//   ....[84]....
        /*073c*/ 	.word	0xffffffff


	//   ....[85]....
        /*0740*/ 	.word	0xffffffff


	//   ....[86]....
        /*0744*/ 	.word	0xffffffff


	//   ....[87]....
        /*0748*/ 	.word	0xffffffff


	//   ....[88]....
        /*074c*/ 	.word	0xffffffff


	//   ....[89]....
        /*0750*/ 	.word	0xffffffff


	//   ....[90]....
        /*0754*/ 	.word	0xffffffff


	//   ....[91]....
        /*0758*/ 	.word	0xffffffff


	//   ....[92]....
        /*075c*/ 	.word	0xffffffff


	//   ....[93]....
        /*0760*/ 	.word	0xffffffff


	//   ....[94]....
        /*0764*/ 	.word	0xffffffff


	//   ....[95]....
        /*0768*/ 	.word	0xffffffff


	//   ....[96]....
        /*076c*/ 	.word	0xffffffff


	//   ....[97]....
        /*0770*/ 	.word	0xffffffff


	//   ....[98]....
        /*0774*/ 	.word	0xffffffff


	//   ....[99]....
        /*0778*/ 	.word	0xffffffff


	//   ....[100]....
        /*077c*/ 	.word	0xffffffff


	//   ....[101]....
        /*0780*/ 	.word	0xffffffff


	//   ....[102]....
        /*0784*/ 	.word	0xffffffff


	//   ....[103]....
        /*0788*/ 	.word	0xffffffff


	//   ....[104]....
        /*078c*/ 	.word	0xffffffff


	//   ....[105]....
        /*0790*/ 	.word	0xffffffff


	//   ....[106]....
        /*0794*/ 	.word	0xffffffff


	//   ....[107]....
        /*0798*/ 	.word	0xffffffff


	//   ....[108]....
        /*079c*/ 	.word	0xffffffff


	//   ....[109]....
        /*07a0*/ 	.word	0xffffffff


	//   ....[110]....
        /*07a4*/ 	.word	0xffffffff


	//   ....[111]....
        /*07a8*/ 	.word	0xffffffff


	//   ....[112]....
        /*07ac*/ 	.word	0xffffffff


	//   ....[113]....
        /*07b0*/ 	.word	0xffffffff


	//   ....[114]....
        /*07b4*/ 	.word	0xffffffff


	//   ....[115]....
        /*07b8*/ 	.word	0xffffffff


	//   ....[116]....
        /*07bc*/ 	.word	0xffffffff


	//   ....[117]....
        /*07c0*/ 	.word	0xffffffff


	//   ....[118]....
        /*07c4*/ 	.word	0xffffffff


	//   ....[119]....
        /*07c8*/ 	.word	0xffffffff


	//   ....[120]....
        /*07cc*/ 	.word	0xffffffff


	//   ....[121]....
        /*07d0*/ 	.word	0xffffffff


	//   ....[122]....
        /*07d4*/ 	.word	0xffffffff


	//   ....[123]....
        /*07d8*/ 	.word	0xffffffff


	//   ....[124]....
        /*07dc*/ 	.word	0xffffffff


	//   ....[125]....
        /*07e0*/ 	.word	0xffffffff


	//   ....[126]....
        /*07e4*/ 	.word	0xffffffff


	//   ....[127]....
        /*07e8*/ 	.word	0xffffffff


	//   ....[128]....
        /*07ec*/ 	.word	0xffffffff


	//   ....[129]....
        /*07f0*/ 	.word	0xffffffff


	//   ....[130]....
        /*07f4*/ 	.word	0xffffffff


	//   ....[131]....
        /*07f8*/ 	.word	0xffffffff


	//   ....[132]....
        /*07fc*/ 	.word	0xffffffff


	//   ....[133]....
        /*0800*/ 	.word	0xffffffff


	//   ....[134]....
        /*0804*/ 	.word	0xffffffff


	//   ....[135]....
        /*0808*/ 	.word	0xffffffff


	//   ....[136]....
        /*080c*/ 	.word	0xffffffff


	//   ....[137]....
        /*0810*/ 	.word	0xffffffff


	//   ....[138]....
        /*0814*/ 	.word	0x0500000f


	//   ....[139]....
        /*0818*/ 	.word	0x0500000f


	//   ....[140]....
        /*081c*/ 	.word	0x0500000f


	//   ....[141]....
        /*0820*/ 	.word	0x0500000f


	//   ....[142]....
        /*0824*/ 	.word	0x0500000f


	//   ....[143]....
        /*0828*/ 	.word	0x0500000f


	//   ....[144]....
        /*082c*/ 	.word	0x0500000f


	//   ....[145]....
        /*0830*/ 	.word	0x0500000f


	//   ....[146]....
        /*0834*/ 	.word	0x0500000f


	//   ....[147]....
        /*0838*/ 	.word	0x0500000f


	//   ....[148]....
        /*083c*/ 	.word	0x0500000f


	//   ....[149]....
        /*0840*/ 	.word	0x0500000f


	//   ....[150]....
        /*0844*/ 	.word	0x0500000f


	//   ....[151]....
        /*0848*/ 	.word	0x0500000f


	//   ....[152]....
        /*084c*/ 	.word	0x0500000f


	//   ....[153]....
        /*0850*/ 	.word	0x0500000f


	//   ....[154]....
        /*0854*/ 	.word	0x0500000f


	//   ....[155]....
        /*0858*/ 	.word	0x0500000f


	//   ....[156]....
        /*085c*/ 	.word	0x0500000f


	//   ....[157]....
        /*0860*/ 	.word	0x0500000f


	//   ....[158]....
        /*0864*/ 	.word	0x0500000f


	//   ....[159]....
        /*0868*/ 	.word	0x0500000f


	//   ....[160]....
        /*086c*/ 	.word	0x0500000f


	//   ....[161]....
        /*0870*/ 	.word	0x0500000f


	//   ....[162]....
        /*0874*/ 	.word	0x0500000f


	//   ....[163]....
        /*0878*/ 	.word	0x0500000f


	//   ....[164]....
        /*087c*/ 	.word	0x0500000f


	//   ....[165]....
        /*0880*/ 	.word	0x0500000f


	//   ....[166]....
        /*0884*/ 	.word	0x0500000f


	//   ....[167]....
        /*0888*/ 	.word	0x0500000f


	//   ....[168]....
        /*088c*/ 	.word	0x0500000f


	//   ....[169]....
        /*0890*/ 	.word	0x0500000f


	//   ....[170]....
        /*0894*/ 	.word	0x0500000f


	//   ....[171]....
        /*0898*/ 	.word	0x0500000f


	//   ....[172]....
        /*089c*/ 	.word	0x0500000f


	//   ....[173]....
        /*08a0*/ 	.word	0x0500000f


	//   ....[174]....
        /*08a4*/ 	.word	0x0500000f


	//   ....[175]....
        /*08a8*/ 	.word	0x0500000f


	//   ....[176]....
        /*08ac*/ 	.word	0x0500000f


	//   ....[177]....
        /*08b0*/ 	.word	0x0500000f


	//   ....[178]....
        /*08b4*/ 	.word	0x0500000f


	//   ....[179]....
        /*08b8*/ 	.word	0x0500000f


	//   ....[180]....
        /*08bc*/ 	.word	0x0500000f


	//   ....[181]....
        /*08c0*/ 	.word	0x0500000f


	//   ....[182]....
        /*08c4*/ 	.word	0x0500000f


	//   ....[183]....
        /*08c8*/ 	.word	0x0500000f


	//   ....[184]....
        /*08cc*/ 	.word	0x0500000f


	//   ....[185]....
        /*08d0*/ 	.word	0x0500000f


	//   ....[186]....
        /*08d4*/ 	.word	0x0500000f


	//   ....[187]....
        /*08d8*/ 	.word	0x0500000f


	//   ....[188]....
        /*08dc*/ 	.word	0x0500000f


	//   ....[189]....
        /*08e0*/ 	.word	0x0500000f


	//   ....[190]....
        /*08e4*/ 	.word	0x0500000f


	//   ....[191]....
        /*08e8*/ 	.word	0x0500000f


	//   ....[192]....
        /*08ec*/ 	.word	0x0500000f


	//   ....[193]....
        /*08f0*/ 	.word	0x0500000f


	//   ....[194]....
        /*08f4*/ 	.word	0x0500000f


	//   ....[195]....
        /*08f8*/ 	.word	0x0500000f


	//   ....[196]....
        /*08fc*/ 	.word	0x0500000f


	//   ....[197]....
        /*0900*/ 	.word	0x0500000f


	//   ....[198]....
        /*0904*/ 	.word	0x0500000f


	//   ....[199]....
        /*0908*/ 	.word	0x0500000f


	//   ....[200]....
        /*090c*/ 	.word	0x0500000f


	//   ....[201]....
        /*0910*/ 	.word	0x0500000f


	//   ....[202]....
        /*0914*/ 	.word	0x0500000f


	//   ....[203]....
        /*0918*/ 	.word	0x0500000f


	//   ....[204]....
        /*091c*/ 	.word	0x0500000f


	//   ....[205]....
        /*0920*/ 	.word	0x0500000f


	//   ....[206]....
        /*0924*/ 	.word	0x0500000f


	//   ....[207]....
        /*0928*/ 	.word	0x0500000f


	//   ....[208]....
        /*092c*/ 	.word	0x0500000f


	//   ....[209]....
        /*0930*/ 	.word	0x0500000f


	//   ....[210]....
        /*0934*/ 	.word	0x0500000f


	//   ....[211]....
        /*0938*/ 	.word	0x0500000f


	//   ....[212]....
        /*093c*/ 	.word	0x0500000f


	//   ....[213]....
        /*0940*/ 	.word	0x0500000f


	//   ....[214]....
        /*0944*/ 	.word	0x0500000f


	//----- nvinfo : EIATTR_COOP_GROUP_INSTR_OFFSETS
	.align		4
.L_1117:
        /*0948*/ 	.byte	0x04, 0x28
        /*094a*/ 	.short	(.L_1119 - .L_1118)


	//   ....[0]....
.L_1118:
        /*094c*/ 	.word	0x00000060


	//   ....[1]....
        /*0950*/ 	.word	0x00000190


	//   ....[2]....
        /*0954*/ 	.word	0x00000240


	//   ....[3]....
        /*0958*/ 	.word	0x00000400


	//   ....[4]....
        /*095c*/ 	.word	0x00000560


	//   ....[5]....
        /*0960*/ 	.word	0x00000680


	//   ....[6]....
        /*0964*/ 	.word	0x000007e0


	//   ....[7]....
        /*0968*/ 	.word	0x00009430


	//   ....[8]....
        /*096c*/ 	.word	0x00009af0


	//   ....[9]....
        /*0970*/ 	.word	0x00009b00


	//   ....[10]....
        /*0974*/ 	.word	0x00009b10


	//   ....[11]....
        /*0978*/ 	.word	0x00009b20


	//   ....[12]....
        /*097c*/ 	.word	0x00009e60


	//   ....[13]....
        /*0980*/ 	.word	0x00009e70


	//   ....[14]....
        /*0984*/ 	.word	0x00009e80


	//   ....[15]....
        /*0988*/ 	.word	0x00009e90


	//   ....[16]....
        /*098c*/ 	.word	0x0000a1b0


	//   ....[17]....
        /*0990*/ 	.word	0x0000a1c0


	//   ....[18]....
        /*0994*/ 	.word	0x0000a1d0


	//   ....[19]....
        /*0998*/ 	.word	0x0000a1e0


	//   ....[20]....
        /*099c*/ 	.word	0x0000a520


	//   ....[21]....
        /*09a0*/ 	.word	0x0000a530


	//   ....[22]....
        /*09a4*/ 	.word	0x0000a540


	//   ....[23]....
        /*09a8*/ 	.word	0x0000a550


	//   ....[24]....
        /*09ac*/ 	.word	0x0000c440


	//   ....[25]....
        /*09b0*/ 	.word	0x0000c460


	//   ....[26]....
        /*09b4*/ 	.word	0x0000c470


	//   ....[27]....
        /*09b8*/ 	.word	0x0000c480


	//   ....[28]....
        /*09bc*/ 	.word	0x0000c590


	//   ....[29]....
        /*09c0*/ 	.word	0x0000c5b0


	//   ....[30]....
        /*09c4*/ 	.word	0x0000c650


	//   ....[31]....
        /*09c8*/ 	.word	0x0000c680


	//   ....[32]....
        /*09cc*/ 	.word	0x0000c9d0


	//   ....[33]....
        /*09d0*/ 	.word	0x0000c9f0


	//   ....[34]....
        /*09d4*/ 	.word	0x0000ca10


	//   ....[35]....
        /*09d8*/ 	.word	0x0000ca20


	//   ....[36]....
        /*09dc*/ 	.word	0x0000caf0


	//   ....[37]....
        /*09e0*/ 	.word	0x0000cb10


	//   ....[38]....
        /*09e4*/ 	.word	0x0000cb20


	//   ....[39]....
        /*09e8*/ 	.word	0x0000cba0


	//   ....[40]....
        /*09ec*/ 	.word	0x0000f2e0


	//   ....[41]....
        /*09f0*/ 	.word	0x00010540


	//   ....[42]....
        /*09f4*/ 	.word	0x00010c10


	//   ....[43]....
        /*09f8*/ 	.word	0x00010cd0


	//   ....[44]....
        /*09fc*/ 	.word	0x00011620


	//   ....[45]....
        /*0a00*/ 	.word	0x00011690


	//   ....[46]....
        /*0a04*/ 	.word	0x000137c0


	//   ....[47]....
        /*0a08*/ 	.word	0x00013a70


	//   ....[48]....
        /*0a0c*/ 	.word	0x00014730


	//   ....[49]....
        /*0a10*/ 	.word	0x000147e0


	//   ....[50]....
        /*0a14*/ 	.word	0x00014fa0


	//   ....[51]....
        /*0a18*/ 	.word	0x00015030


	//   ....[52]....
        /*0a1c*/ 	.word	0x00017540


	//   ....[53]....
        /*0a20*/ 	.word	0x00017560


	//   ....[54]....
        /*0a24*/ 	.word	0x00017a80


	//   ....[55]....
        /*0a28*/ 	.word	0x00017b00


	//   ....[56]....
        /*0a2c*/ 	.word	0x00019e70


	//   ....[57]....
        /*0a30*/ 	.word	0x0001a1b0


	//   ....[58]....
        /*0a34*/ 	.word	0x0001ae70


	//   ....[59]....
        /*0a38*/ 	.word	0x0001af20


	//   ....[60]....
        /*0a3c*/ 	.word	0x0001b900


	//   ....[61]....
        /*0a40*/ 	.word	0x0001b990


	//   ....[62]....
        /*0a44*/ 	.word	0x0001c8d0


	//   ....[63]....
        /*0a48*/ 	.word	0x0001cc70


	//   ....[64]....
        /*0a4c*/ 	.word	0x0001cca0


	//   ....[65]....
        /*0a50*/ 	.word	0x0001ccb0


	//   ....[66]....
        /*0a54*/ 	.word	0x0001dca0


	//   ....[67]....
        /*0a58*/ 	.word	0x0001dce0


	//   ....[68]....
        /*0a5c*/ 	.word	0x0001dd20


	//   ....[69]....
        /*0a60*/ 	.word	0x0001dd50


	//   ....[70]....
        /*0a64*/ 	.word	0x0001e320


	//   ....[71]....
        /*0a68*/ 	.word	0x0001e340


	//   ....[72]....
        /*0a6c*/ 	.word	0x0001e400


	//   ....[73]....
        /*0a70*/ 	.word	0x0001e420


	//   ....[74]....
        /*0a74*/ 	.word	0x0001e4e0


	//   ....[75]....
        /*0a78*/ 	.word	0x0001e500


	//   ....[76]....
        /*0a7c*/ 	.word	0x0001e5d0


	//   ....[77]....
        /*0a80*/ 	.word	0x0001e5f0


	//   ....[78]....
        /*0a84*/ 	.word	0x0001edc0


	//   ....[79]....
        /*0a88*/ 	.word	0x0001edd0


	//   ....[80]....
        /*0a8c*/ 	.word	0x0001eee0


	//   ....[81]....
        /*0a90*/ 	.word	0x0001eef0


	//   ....[82]....
        /*0a94*/ 	.word	0x0001f000


	//   ....[83]....
        /*0a98*/ 	.word	0x0001f010


	//   ....[84]....
        /*0a9c*/ 	.word	0x0001f120


	//   ....[85]....
        /*0aa0*/ 	.word	0x0001f130


	//   ....[86]....
        /*0aa4*/ 	.word	0x0001f2a0


	//   ....[87]....
        /*0aa8*/ 	.word	0x0001f470


	//   ....[88]....
        /*0aac*/ 	.word	0x0001f4a0


	//   ....[89]....
        /*0ab0*/ 	.word	0x0001f4d0


	//   ....[90]....
        /*0ab4*/ 	.word	0x0001f500


	//   ....[91]....
        /*0ab8*/ 	.word	0x0001f530


	//   ....[92]....
        /*0abc*/ 	.word	0x0001f560


	//   ....[93]....
        /*0ac0*/ 	.word	0x0001f6d0


	//   ....[94]....
        /*0ac4*/ 	.word	0x0001f700


	//   ....[95]....
        /*0ac8*/ 	.word	0x0001f730


	//   ....[96]....
        /*0acc*/ 	.word	0x0001f760


	//   ....[97]....
        /*0ad0*/ 	.word	0x0001f790


	//   ....[98]....
        /*0ad4*/ 	.word	0x0001f7c0


	//   ....[99]....
        /*0ad8*/ 	.word	0x0001f860


	//   ....[100]....
        /*0adc*/ 	.word	0x0001f8c0


	//   ....[101]....
        /*0ae0*/ 	.word	0x0001f950


	//   ....[102]....
        /*0ae4*/ 	.word	0x00020b00


	//   ....[103]....
        /*0ae8*/ 	.word	0x00022690


	//   ....[104]....
        /*0aec*/ 	.word	0x00023240


	//   ....[105]....
        /*0af0*/ 	.word	0x00023260


	//   ....[106]....
        /*0af4*/ 	.word	0x00023320


	//   ....[107]....
        /*0af8*/ 	.word	0x00023330


	//   ....[108]....
        /*0afc*/ 	.word	0x000233c0


	//   ....[109]....
        /*0b00*/ 	.word	0x000233d0


	//   ....[110]....
        /*0b04*/ 	.word	0x00023460


	//   ....[111]....
        /*0b08*/ 	.word	0x00023470


	//   ....[112]....
        /*0b0c*/ 	.word	0x00023500


	//   ....[113]....
        /*0b10*/ 	.word	0x00023510


	//   ....[114]....
        /*0b14*/ 	.word	0x000235a0


	//   ....[115]....
        /*0b18*/ 	.word	0x000235b0


	//   ....[116]....
        /*0b1c*/ 	.word	0x00023640


	//   ....[117]....
        /*0b20*/ 	.word	0x00023650


	//   ....[118]....
        /*0b24*/ 	.word	0x000236a0


	//   ....[119]....
        /*0b28*/ 	.word	0x000236d0


	//   ....[120]....
        /*0b2c*/ 	.word	0x000260a0


	//   ....[121]....
        /*0b30*/ 	.word	0x000260f0


	//   ....[122]....
        /*0b34*/ 	.word	0x00026120


	//   ....[123]....
        /*0b38*/ 	.word	0x00026130


	//   ....[124]....
        /*0b3c*/ 	.word	0x00026160


	//   ....[125]....
        /*0b40*/ 	.word	0x00026190


	//   ....[126]....
        /*0b44*/ 	.word	0x000261c0


	//   ....[127]....
        /*0b48*/ 	.word	0x000261f0


	//   ....[128]....
        /*0b4c*/ 	.word	0x00026370


	//   ....[129]....
        /*0b50*/ 	.word	0x000263b0


	//   ....[130]....
        /*0b54*/ 	.word	0x000263e0


	//   ....[131]....
        /*0b58*/ 	.word	0x00026410


	//   ....[132]....
        /*0b5c*/ 	.word	0x00026440


	//   ....[133]....
        /*0b60*/ 	.word	0x00026470


	//   ....[134]....
        /*0b64*/ 	.word	0x00026530


	//   ....[135]....
        /*0b68*/ 	.word	0x00026550


	//   ....[136]....
        /*0b6c*/ 	.word	0x000265c0


	//   ....[137]....
        /*0b70*/ 	.word	0x00026c90


	//   ....[138]....
        /*0b74*/ 	.word	0x000270d0


	//   ....[139]....
        /*0b78*/ 	.word	0x00027180


	//   ....[140]....
        /*0b7c*/ 	.word	0x00027210


	//   ....[141]....
        /*0b80*/ 	.word	0x00027260


	//   ....[142]....
        /*0b84*/ 	.word	0x000272b0


	//   ....[143]....
        /*0b88*/ 	.word	0x00027340


	//   ....[144]....
        /*0b8c*/ 	.word	0x000273d0


	//   ....[145]....
        /*0b90*/ 	.word	0x00027420


	//   ....[146]....
        /*0b94*/ 	.word	0x00027470


	//   ....[147]....
        /*0b98*/ 	.word	0x00027500


	//   ....[148]....
        /*0b9c*/ 	.word	0x00027590


	//   ....[149]....
        /*0ba0*/ 	.word	0x000275e0


	//   ....[150]....
        /*0ba4*/ 	.word	0x00027630


	//   ....[151]....
        /*0ba8*/ 	.word	0x000276c0


	//   ....[152]....
        /*0bac*/ 	.word	0x00027750


	//   ....[153]....
        /*0bb0*/ 	.word	0x000277a0


	//   ....[154]....
        /*0bb4*/ 	.word	0x000277f0


	//   ....[155]....
        /*0bb8*/ 	.word	0x000278e0


	//   ....[156]....
        /*0bbc*/ 	.word	0x00027990


	//   ....[157]....
        /*0bc0*/ 	.word	0x00027a10


	//   ....[158]....
        /*0bc4*/ 	.word	0x00027ab0


	//   ....[159]....
        /*0bc8*/ 	.word	0x00027b40


	//   ....[160]....
        /*0bcc*/ 	.word	0x00027c00


	//   ....[161]....
        /*0bd0*/ 	.word	0x00027c80


	//   ....[162]....
        /*0bd4*/ 	.word	0x00027cf0


	//   ....[163]....
        /*0bd8*/ 	.word	0x00027e90


	//   ....[164]....
        /*0bdc*/ 	.word	0x00027f30


	//   ....[165]....
        /*0be0*/ 	.word	0x00027fb0


	//   ....[166]....
        /*0be4*/ 	.word	0x00028020


	//   ....[167]....
        /*0be8*/ 	.word	0x00028190


	//   ....[168]....
        /*0bec*/ 	.word	0x000282c0


	//   ....[169]....
        /*0bf0*/ 	.word	0x00028330


	//   ....[170]....
        /*0bf4*/ 	.word	0x00028380


	//   ....[171]....
        /*0bf8*/ 	.word	0x00028700


	//   ....[172]....
        /*0bfc*/ 	.word	0x00028750


	//   ....[173]....
        /*0c00*/ 	.word	0x000287e0


	//   ....[174]....
        /*0c04*/ 	.word	0x00028870


	//   ....[175]....
        /*0c08*/ 	.word	0x00028900


	//   ....[176]....
        /*0c0c*/ 	.word	0x00028990


	//   ....[177]....
        /*0c10*/ 	.word	0x00028a20


	//   ....[178]....
        /*0c14*/ 	.word	0x00028ab0


	//   ....[179]....
        /*0c18*/ 	.word	0x00028b70


	//   ....[180]....
        /*0c1c*/ 	.word	0x00028e70


	//   ....[181]....
        /*0c20*/ 	.word	0x00029030


	//   ....[182]....
        /*0c24*/ 	.word	0x00029080


	//   ....[183]....
        /*0c28*/ 	.word	0x000290e0


	//   ....[184]....
        /*0c2c*/ 	.word	0x000291e0


	//   ....[185]....
        /*0c30*/ 	.word	0x00029240


	//   ....[186]....
        /*0c34*/ 	.word	0x00029340


	//   ....[187]....
        /*0c38*/ 	.word	0x000293a0


	//   ....[188]....
        /*0c3c*/ 	.word	0x000294a0


	//   ....[189]....
        /*0c40*/ 	.word	0x00029500


	//   ....[190]....
        /*0c44*/ 	.word	0x00029600


	//   ....[191]....
        /*0c48*/ 	.word	0x00029660


	//   ....[192]....
        /*0c4c*/ 	.word	0x00029760


	//   ....[193]....
        /*0c50*/ 	.word	0x000297c0


	//   ....[194]....
        /*0c54*/ 	.word	0x000298c0


	//   ....[195]....
        /*0c58*/ 	.word	0x00029920


	//   ....[196]....
        /*0c5c*/ 	.word	0x00029a00


	//   ....[197]....
        /*0c60*/ 	.word	0x00029d30


	//   ....[198]....
        /*0c64*/ 	.word	0x00029de0


	//   ....[199]....
        /*0c68*/ 	.word	0x00029ee0


	//   ....[200]....
        /*0c6c*/ 	.word	0x00029f70


	//   ....[201]....
        /*0c70*/ 	.word	0x00029ff0


	//   ....[202]....
        /*0c74*/ 	.word	0x0002a070


	//   ....[203]....
        /*0c78*/ 	.word	0x0002a0f0


	//   ....[204]....
        /*0c7c*/ 	.word	0x0002a180


	//   ....[205]....
        /*0c80*/ 	.word	0x0002a220


	//   ....[206]....
        /*0c84*/ 	.word	0x0002a2f0


	//   ....[207]....
        /*0c88*/ 	.word	0x0002a370


	//   ....[208]....
        /*0c8c*/ 	.word	0x0002a3f0


	//   ....[209]....
        /*0c90*/ 	.word	0x0002a470


	//   ....[210]....
        /*0c94*/ 	.word	0x0002a500


	//   ....[211]....
        /*0c98*/ 	.word	0x0002a580


	//   ....[212]....
        /*0c9c*/ 	.word	0x0002a620


	//   ....[213]....
        /*0ca0*/ 	.word	0x0002a6b0


	//   ....[214]....
        /*0ca4*/ 	.word	0x0002a7e0


	//----- nvinfo : EIATTR_REG_RECONFIG
	.align		4
.L_1119:
        /*0ca8*/ 	.byte	0x01, 0x54
	.zero		2


	//----- nvinfo : EIATTR_SYSCALL_OFFSETS
	.align		4
        /*0cac*/ 	.byte	0x04, 0x46
        /*0cae*/ 	.short	(.L_1121 - .L_1120)


	//   ....[0]....
.L_1120:
        /*0cb0*/ 	.word	0x00001cb0


	//   ....[1]....
        /*0cb4*/ 	.word	0x00001e00


	//   ....[2]....
        /*0cb8*/ 	.word	0x000095c0


	//   ....[3]....
        /*0cbc*/ 	.word	0x000098b0


	//   ....[4]....
        /*0cc0*/ 	.word	0x000222d0


	//   ....[5]....
        /*0cc4*/ 	.word	0x00022420


	//   ....[6]....
        /*0cc8*/ 	.word	0x00022510


	//   ....[7]....
        /*0ccc*/ 	.word	0x00022db0


	//----- nvinfo : EIATTR_MBARRIER_INSTR_OFFSETS
	.align		4
.L_1121:
        /*0cd0*/ 	.byte	0x04, 0x39
        /*0cd2*/ 	.short	(.L_1123 - .L_1122)


	//   ....[0]....
.L_1122:
        /*0cd4*/ 	.word	0x000002b0
        /*0cd8*/ 	.word	0x000000ff
        /*0cdc*/ 	.word	0x00028800
        /*0ce0*/ 	.short	0x0100
        /*0ce2*/ 	.byte	0x08
	.zero		1


	//   ....[1]....
        /*0ce4*/ 	.word	0x000002c0
        /*0ce8*/ 	.word	0x000000ff
        /*0cec*/ 	.word	0x00028820
        /*0cf0*/ 	.short	0x0100
        /*0cf2*/ 	.byte	0x08
	.zero		1


	//   ....[2]....
        /*0cf4*/ 	.word	0x000003b0
        /*0cf8*/ 	.word	0x000000ff
        /*0cfc*/ 	.word	0x00028830
        /*0d00*/ 	.short	0x0100
        /*0d02*/ 	.byte	0x08
	.zero		1


	//   ....[3]....
        /*0d04*/ 	.word	0x000003c0
        /*0d08*/ 	.word	0x000000ff
        /*0d0c*/ 	.word	0x00028840
        /*0d10*/ 	.short	0x0100
        /*0d12*/ 	.byte	0x08
	.zero		1


	//   ....[4]....
        /*0d14*/ 	.word	0x000003d0
        /*0d18*/ 	.word	0x000000ff
        /*0d1c*/ 	.word	0x00028838
        /*0d20*/ 	.short	0x0100
        /*0d22*/ 	.byte	0x08
	.zero		1


	//   ....[5]....
        /*0d24*/ 	.word	0x000003e0
        /*0d28*/ 	.word	0x000000ff
        /*0d2c*/ 	.word	0x00028848
        /*0d30*/ 	.short	0x0100
        /*0d32*/ 	.byte	0x08
	.zero		1


	//   ....[6]....
        /*0d34*/ 	.word	0x00000510
        /*0d38*/ 	.word	0x000000ff
        /*0d3c*/ 	.word	0x00028850
        /*0d40*/ 	.short	0x0100
        /*0d42*/ 	.byte	0x08
	.zero		1


	//   ....[7]....
        /*0d44*/ 	.word	0x00000520
        /*0d48*/ 	.word	0x000000ff
        /*0d4c*/ 	.word	0x00028860
        /*0d50*/ 	.short	0x0100
        /*0d52*/ 	.byte	0x08
	.zero		1


	//   ....[8]....
        /*0d54*/ 	.word	0x00000530
        /*0d58*/ 	.word	0x000000ff
        /*0d5c*/ 	.word	0x00028858
        /*0d60*/ 	.short	0x0100
        /*0d62*/ 	.byte	0x08
	.zero		1


	//   ....[9]....
        /*0d64*/ 	.word	0x00000540
        /*0d68*/ 	.word	0x000000ff
        /*0d6c*/ 	.word	0x00028868
        /*0d70*/ 	.short	0x0100
        /*0d72*/ 	.byte	0x08
	.zero		1


	//   ....[10]....
        /*0d74*/ 	.word	0x00000630
        /*0d78*/ 	.word	0x000000ff
        /*0d7c*/ 	.word	0x00028870
        /*0d80*/ 	.short	0x0100
        /*0d82*/ 	.byte	0x06
	.zero		1


	//   ....[11]....
        /*0d84*/ 	.word	0x00000640
        /*0d88*/ 	.word	0x000000ff
        /*0d8c*/ 	.word	0x00028880
        /*0d90*/ 	.short	0x0100
        /*0d92*/ 	.byte	0x06
	.zero		1


	//   ....[12]....
        /*0d94*/ 	.word	0x00000650
        /*0d98*/ 	.word	0x000000ff
        /*0d9c*/ 	.word	0x00028878
        /*0da0*/ 	.short	0x0100
        /*0da2*/ 	.byte	0x06
	.zero		1


	//   ....[13]....
        /*0da4*/ 	.word	0x00000660
        /*0da8*/ 	.word	0x000000ff
        /*0dac*/ 	.word	0x00028888
        /*0db0*/ 	.short	0x0100
        /*0db2*/ 	.byte	0x06
	.zero		1


	//   ....[14]....
        /*0db4*/ 	.word	0x00000790
        /*0db8*/ 	.word	0x000000ff
        /*0dbc*/ 	.word	0x00028890
        /*0dc0*/ 	.short	0x0100
        /*0dc2*/ 	.byte	0x08
	.zero		1


	//   ....[15]....
        /*0dc4*/ 	.word	0x000007a0
        /*0dc8*/ 	.word	0x000000ff
        /*0dcc*/ 	.word	0x000288a0
        /*0dd0*/ 	.short	0x0100
        /*0dd2*/ 	.byte	0x08
	.zero		1


	//   ....[16]....
        /*0dd4*/ 	.word	0x000007b0
        /*0dd8*/ 	.word	0x000000ff
        /*0ddc*/ 	.word	0x00028898
        /*0de0*/ 	.short	0x0100
        /*0de2*/ 	.byte	0x08
	.zero		1


	//   ....[17]....
        /*0de4*/ 	.word	0x000007c0
        /*0de8*/ 	.word	0x000000ff
        /*0dec*/ 	.word	0x000288a8
        /*0df0*/ 	.short	0x0100
        /*0df2*/ 	.byte	0x08
	.zero		1


	//   ....[18]....
        /*0df4*/ 	.word	0x000008f0
        /*0df8*/ 	.word	0x000000ff
        /*0dfc*/ 	.word	0x000288b0
        /*0e00*/ 	.short	0x0100
        /*0e02*/ 	.byte	0x08
	.zero		1


	//   ....[19]....
        /*0e04*/ 	.word	0x00000900
        /*0e08*/ 	.word	0x000000ff
        /*0e0c*/ 	.word	0x000288c0
        /*0e10*/ 	.short	0x0100
        /*0e12*/ 	.byte	0x08
	.zero		1


	//   ....[20]....
        /*0e14*/ 	.word	0x00000910
        /*0e18*/ 	.word	0x000000ff
        /*0e1c*/ 	.word	0x000288b8
        /*0e20*/ 	.short	0x0100
        /*0e22*/ 	.byte	0x08
	.zero		1


	//   ....[21]....
        /*0e24*/ 	.word	0x00000920
        /*0e28*/ 	.word	0x000000ff
        /*0e2c*/ 	.word	0x000288c8
        /*0e30*/ 	.short	0x0100
        /*0e32*/ 	.byte	0x08
	.zero		1


	//   ....[22]....
        /*0e34*/ 	.word	0x000034c0
        /*0e38*/ 	.word	0x0000006a
        /*0e3c*/ 	.word	0x00028890
        /*0e40*/ 	.short	0x010a
        /*0e42*/ 	.byte	0x3f
	.zero		1


	//   ....[23]....
        /*0e44*/ 	.word	0x00005d70
        /*0e48*/ 	.word	0x0000006a
        /*0e4c*/ 	.word	0x00028890
        /*0e50*/ 	.short	0x010a
        /*0e52*/ 	.byte	0x3f
	.zero		1


	//   ....[24]....
        /*0e54*/ 	.word	0x00007fc0
        /*0e58*/ 	.word	0x0000006a
        /*0e5c*/ 	.word	0x00028890
        /*0e60*/ 	.short	0x010a
        /*0e62*/ 	.byte	0x3f
	.zero		1


	//   ....[25]....
        /*0e64*/ 	.word	0x00008620
        /*0e68*/ 	.word	0x0000002c
        /*0e6c*/ 	.word	0x00000000
        /*0e70*/ 	.short	0x0101
        /*0e72*/ 	.byte	0x3f
	.zero		1


	//   ....[26]....
        /*0e74*/ 	.word	0x00008660
        /*0e78*/ 	.word	0x0000006a
        /*0e7c*/ 	.word	0x000288b0
        /*0e80*/ 	.short	0x010a
        /*0e82*/ 	.byte	0x3f
	.zero		1


	//   ....[27]....
        /*0e84*/ 	.word	0x00008cb0
        /*0e88*/ 	.word	0x0000006a
        /*0e8c*/ 	.word	0x00000000
        /*0e90*/ 	.short	0x0101
        /*0e92*/ 	.byte	0x3f
	.zero		1


	//   ....[28]....
        /*0e94*/ 	.word	0x00009640
        /*0e98*/ 	.word	0x00000002
        /*0e9c*/ 	.word	0x00028800
        /*0ea0*/ 	.short	0x010a
        /*0ea2*/ 	.byte	0x3f
	.zero		1


	//   ....[29]....
        /*0ea4*/ 	.word	0x00009690
        /*0ea8*/ 	.word	0x00000002
        /*0eac*/ 	.word	0x00028800
        /*0eb0*/ 	.short	0x010a
        /*0eb2*/ 	.byte	0x3f
	.zero		1


	//   ....[30]....
        /*0eb4*/ 	.word	0x0000a790
        /*0eb8*/ 	.word	0x00000002
        /*0ebc*/ 	.word	0x00028800
        /*0ec0*/ 	.short	0x010a
        /*0ec2*/ 	.byte	0x3f
	.zero		1


	//   ....[31]....
        /*0ec4*/ 	.word	0x0000ce50
        /*0ec8*/ 	.word	0x00000002
        /*0ecc*/ 	.word	0x00028800
        /*0ed0*/ 	.short	0x010a
        /*0ed2*/ 	.byte	0x3f
	.zero		1


	//   ....[32]....
        /*0ed4*/ 	.word	0x0000eae0
        /*0ed8*/ 	.word	0x00000008
        /*0edc*/ 	.word	0x00028830
        /*0ee0*/ 	.short	0x010a
        /*0ee2*/ 	.byte	0x3f
	.zero		1


	//   ....[33]....
        /*0ee4*/ 	.word	0x0000eb50
        /*0ee8*/ 	.word	0x00000008
        /*0eec*/ 	.word	0x00028830
        /*0ef0*/ 	.short	0x010a
        /*0ef2*/ 	.byte	0x3f
	.zero		1


	//   ....[34]....
        /*0ef4*/ 	.word	0x0000f590
        /*0ef8*/ 	.word	0x00000008
        /*0efc*/ 	.word	0x00000000
        /*0f00*/ 	.short	0x0101
        /*0f02*/ 	.byte	0x3f
	.zero		1


	//   ....[35]....
        /*0f04*/ 	.word	0x000126c0
        /*0f08*/ 	.word	0x00000007
        /*0f0c*/ 	.word	0x00028830
        /*0f10*/ 	.short	0x010a
        /*0f12*/ 	.byte	0x3f
	.zero		1


	//   ....[36]....
        /*0f14*/ 	.word	0x00012710
        /*0f18*/ 	.word	0x00000007
        /*0f1c*/ 	.word	0x00028830
        /*0f20*/ 	.short	0x010a
        /*0f22*/ 	.byte	0x3f
	.zero		1


	//   ....[37]....
        /*0f24*/ 	.word	0x00012b60
        /*0f28*/ 	.word	0x00000007
        /*0f2c*/ 	.word	0x00028850
        /*0f30*/ 	.short	0x010a
        /*0f32*/ 	.byte	0x3f
	.zero		1


	//   ....[38]....
        /*0f34*/ 	.word	0x00012ba0
        /*0f38*/ 	.word	0x00000007
        /*0f3c*/ 	.word	0x00028850
        /*0f40*/ 	.short	0x010a
        /*0f42*/ 	.byte	0x3f
	.zero		1


	//   ....[39]....
        /*0f44*/ 	.word	0x000138e0
        /*0f48*/ 	.word	0x00000007
        /*0f4c*/ 	.word	0x00000000
        /*0f50*/ 	.short	0x0101
        /*0f52*/ 	.byte	0x3f
	.zero		1


	//   ....[40]....
        /*0f54*/ 	.word	0x00015700
        /*0f58*/ 	.word	0x00000033
        /*0f5c*/ 	.word	0x00000000
        /*0f60*/ 	.short	0x0101
        /*0f62*/ 	.byte	0x3f
	.zero		1


	//   ....[41]....
        /*0f64*/ 	.word	0x000163d0
        /*0f68*/ 	.word	0x00000006
        /*0f6c*/ 	.word	0x00028830
        /*0f70*/ 	.short	0x010a
        /*0f72*/ 	.byte	0x3f
	.zero		1


	//   ....[42]....
        /*0f74*/ 	.word	0x00016420
        /*0f78*/ 	.word	0x00000006
        /*0f7c*/ 	.word	0x00028830
        /*0f80*/ 	.short	0x010a
        /*0f82*/ 	.byte	0x3f
	.zero		1


	//   ....[43]....
        /*0f84*/ 	.word	0x00016870
        /*0f88*/ 	.word	0x00000007
        /*0f8c*/ 	.word	0x00028850
        /*0f90*/ 	.short	0x010a
        /*0f92*/ 	.byte	0x3f
	.zero		1


	//   ....[44]....
        /*0f94*/ 	.word	0x000168b0
        /*0f98*/ 	.word	0x00000007
        /*0f9c*/ 	.word	0x00028850
        /*0fa0*/ 	.short	0x010a
        /*0fa2*/ 	.byte	0x3f
	.zero		1


	//   ....[45]....
        /*0fa4*/ 	.word	0x00018300
        /*0fa8*/ 	.word	0x00000007
        /*0fac*/ 	.word	0x00000000
        /*0fb0*/ 	.short	0x0101
        /*0fb2*/ 	.byte	0x3f
	.zero		1


	//   ....[46]....
        /*0fb4*/ 	.word	0x00018390
        /*0fb8*/ 	.word	0x0000000f
        /*0fbc*/ 	.word	0x00000000
        /*0fc0*/ 	.short	0x0101
        /*0fc2*/ 	.byte	0x3f
	.zero		1


	//   ....[47]....
        /*0fc4*/ 	.word	0x00018e00
        /*0fc8*/ 	.word	0x00000006
        /*0fcc*/ 	.word	0x00028830
        /*0fd0*/ 	.short	0x010a
        /*0fd2*/ 	.byte	0x3f
	.zero		1


	//   ....[48]....
        /*0fd4*/ 	.word	0x00018e50
        /*0fd8*/ 	.word	0x00000006
        /*0fdc*/ 	.word	0x00028830
        /*0fe0*/ 	.short	0x010a
        /*0fe2*/ 	.byte	0x3f
	.zero		1


	//   ....[49]....
        /*0fe4*/ 	.word	0x000192a0
        /*0fe8*/ 	.word	0x00000007
        /*0fec*/ 	.word	0x00028850
        /*0ff0*/ 	.short	0x010a
        /*0ff2*/ 	.byte	0x3f
	.zero		1


	//   ....[50]....
        /*0ff4*/ 	.word	0x000192e0
        /*0ff8*/ 	.word	0x00000007
        /*0ffc*/ 	.word	0x00028850
        /*1000*/ 	.short	0x010a
        /*1002*/ 	.byte	0x3f
	.zero		1


	//   ....[51]....
        /*1004*/ 	.word	0x0001a000
        /*1008*/ 	.word	0x00000044
        /*100c*/ 	.word	0x00000000
        /*1010*/ 	.short	0x0101
        /*1012*/ 	.byte	0x3f
	.zero		1


	//   ....[52]....
        /*1014*/ 	.word	0x0001bef0
        /*1018*/ 	.word	0x00000037
        /*101c*/ 	.word	0x00000000
        /*1020*/ 	.short	0x0101
        /*1022*/ 	.byte	0x3f
	.zero		1


	//   ....[53]....
        /*1024*/ 	.word	0x0001c7d0
        /*1028*/ 	.word	0x00000009
        /*102c*/ 	.word	0x00028850
        /*1030*/ 	.short	0x010a
        /*1032*/ 	.byte	0x3f
	.zero		1


	//   ....[54]....
        /*1034*/ 	.word	0x0001c850
        /*1038*/ 	.word	0x00000009
        /*103c*/ 	.word	0x00028850
        /*1040*/ 	.short	0x010a
        /*1042*/ 	.byte	0x3f
	.zero		1


	//   ....[55]....
        /*1044*/ 	.word	0x0001ce00
        /*1048*/ 	.word	0x0000000c
        /*104c*/ 	.word	0x00000000
        /*1050*/ 	.short	0x0101
        /*1052*/ 	.byte	0x3f
	.zero		1


	//   ....[56]....
        /*1054*/ 	.word	0x0001e330
        /*1058*/ 	.word	0x00000000
        /*105c*/ 	.word	0x00000000
        /*1060*/ 	.short	0x0101
        /*1062*/ 	.byte	0x3f
	.zero		1


	//   ....[57]....
        /*1064*/ 	.word	0x00020bf0
        /*1068*/ 	.word	0x00000007
        /*106c*/ 	.word	0x00028820
        /*1070*/ 	.short	0x010a
        /*1072*/ 	.byte	0x3f
	.zero		1


	//   ....[58]....
        /*1074*/ 	.word	0x00020cd0
        /*1078*/ 	.word	0x00000007
        /*107c*/ 	.word	0x000288a0
        /*1080*/ 	.short	0x010a
        /*1082*/ 	.byte	0x3f
	.zero		1


	//   ....[59]....
        /*1084*/ 	.word	0x00021020
        /*1088*/ 	.word	0x00000007
        /*108c*/ 	.word	0x000288c0
        /*1090*/ 	.short	0x010a
        /*1092*/ 	.byte	0x3f
	.zero		1


	//   ....[60]....
        /*1094*/ 	.word	0x000214e0
        /*1098*/ 	.word	0x00000008
        /*109c*/ 	.word	0x000288a0
        /*10a0*/ 	.short	0x010a
        /*10a2*/ 	.byte	0x3f
	.zero		1


	//   ....[61]....
        /*10a4*/ 	.word	0x00021810
        /*10a8*/ 	.word	0x00000008
        /*10ac*/ 	.word	0x000288c0
        /*10b0*/ 	.short	0x010a
        /*10b2*/ 	.byte	0x3f
	.zero		1


	//   ....[62]....
        /*10b4*/ 	.word	0x00022920
        /*10b8*/ 	.word	0x00000000
        /*10bc*/ 	.word	0x00028840
        /*10c0*/ 	.short	0x010a
        /*10c2*/ 	.byte	0x3f
	.zero		1


	//   ....[63]....
        /*10c4*/ 	.word	0x000237c0
        /*10c8*/ 	.word	0x00000008
        /*10cc*/ 	.word	0x00028800
        /*10d0*/ 	.short	0x0107
        /*10d2*/ 	.byte	0x3f
	.zero		1


	//   ....[64]....
        /*10d4*/ 	.word	0x000238c0
        /*10d8*/ 	.word	0x00000002
        /*10dc*/ 	.word	0x00028800
        /*10e0*/ 	.short	0x0101
        /*10e2*/ 	.byte	0x3f
	.zero		1


	//   ....[65]....
        /*10e4*/ 	.word	0x000238e0
        /*10e8*/ 	.word	0x00000002
        /*10ec*/ 	.word	0x00028820
        /*10f0*/ 	.short	0x010a
        /*10f2*/ 	.byte	0x3f
	.zero		1


	//   ....[66]....
        /*10f4*/ 	.word	0x00023c60
        /*10f8*/ 	.word	0x00000003
        /*10fc*/ 	.word	0x00028840
        /*1100*/ 	.short	0x010a
        /*1102*/ 	.byte	0x3f
	.zero		1


	//   ....[67]....
        /*1104*/ 	.word	0x00024020
        /*1108*/ 	.word	0x00000002
        /*110c*/ 	.word	0x00028860
        /*1110*/ 	.short	0x010a
        /*1112*/ 	.byte	0x3f
	.zero		1


	//   ....[68]....
        /*1114*/ 	.word	0x00024720
        /*1118*/ 	.word	0x00000003
        /*111c*/ 	.word	0x00028840
        /*1120*/ 	.short	0x010a
        /*1122*/ 	.byte	0x3f
	.zero		1


	//   ....[69]....
        /*1124*/ 	.word	0x00024ae0
        /*1128*/ 	.word	0x00000002
        /*112c*/ 	.word	0x00028860
        /*1130*/ 	.short	0x010a
        /*1132*/ 	.byte	0x3f
	.zero		1


	//   ....[70]....
        /*1134*/ 	.word	0x00025130
        /*1138*/ 	.word	0x00000002
        /*113c*/ 	.word	0x00028840
        /*1140*/ 	.short	0x010a
        /*1142*/ 	.byte	0x3f
	.zero		1


	//   ....[71]....
        /*1144*/ 	.word	0x000254e0
        /*1148*/ 	.word	0x00000002
        /*114c*/ 	.word	0x00028860
        /*1150*/ 	.short	0x010a
        /*1152*/ 	.byte	0x3f
	.zero		1


	//   ....[72]....
        /*1154*/ 	.word	0x00025ab0
        /*1158*/ 	.word	0x00000000
        /*115c*/ 	.word	0x00028860
        /*1160*/ 	.short	0x010a
        /*1162*/ 	.byte	0x3f
	.zero		1


	//   ....[73]....
        /*1164*/ 	.word	0x00026c10
        /*1168*/ 	.word	0x00000000
        /*116c*/ 	.word	0x00028820
        /*1170*/ 	.short	0x010a
        /*1172*/ 	.byte	0x3f
	.zero		1


	//   ....[74]....
        /*1174*/ 	.word	0x00026dc0
        /*1178*/ 	.word	0x00000006
        /*117c*/ 	.word	0x00000000
        /*1180*/ 	.short	0x010a
        /*1182*/ 	.byte	0x3f
	.zero		1


	//   ....[75]....
        /*1184*/ 	.word	0x00026e30
        /*1188*/ 	.word	0x00000007
        /*118c*/ 	.word	0x00000000
        /*1190*/ 	.short	0x010a
        /*1192*/ 	.byte	0x3f
	.zero		1


	//   ....[76]....
        /*1194*/ 	.word	0x00026ea0
        /*1198*/ 	.word	0x00000004
        /*119c*/ 	.word	0x00000000
        /*11a0*/ 	.short	0x010a
        /*11a2*/ 	.byte	0x3f
	.zero		1


	//   ....[77]....
        /*11a4*/ 	.word	0x00026ed0
        /*11a8*/ 	.word	0x00000003
        /*11ac*/ 	.word	0x00000000
        /*11b0*/ 	.short	0x010a
        /*11b2*/ 	.byte	0x3f
	.zero		1


	//   ....[78]....
        /*11b4*/ 	.word	0x00026f30
        /*11b8*/ 	.word	0x0000006a
        /*11bc*/ 	.word	0x00028890
        /*11c0*/ 	.short	0x010a
        /*11c2*/ 	.byte	0x3f
	.zero		1


	//   ....[79]....
        /*11c4*/ 	.word	0x00026f80
        /*11c8*/ 	.word	0x0000006a
        /*11cc*/ 	.word	0x00028890
        /*11d0*/ 	.short	0x010a
        /*11d2*/ 	.byte	0x3f
	.zero		1


	//   ....[80]....
        /*11d4*/ 	.word	0x00026fd0
        /*11d8*/ 	.word	0x0000006a
        /*11dc*/ 	.word	0x00028890
        /*11e0*/ 	.short	0x010a
        /*11e2*/ 	.byte	0x3f
	.zero		1


	//   ....[81]....
        /*11e4*/ 	.word	0x00027020
        /*11e8*/ 	.word	0x0000006a
        /*11ec*/ 	.word	0x000288b0
        /*11f0*/ 	.short	0x010a
        /*11f2*/ 	.byte	0x3f
	.zero		1


	//   ....[82]....
        /*11f4*/ 	.word	0x00027820
        /*11f8*/ 	.word	0x00000002
        /*11fc*/ 	.word	0x00028800
        /*1200*/ 	.short	0x010a
        /*1202*/ 	.byte	0x3f
	.zero		1


	//   ....[83]....
        /*1204*/ 	.word	0x000283e0
        /*1208*/ 	.word	0x00000002
        /*120c*/ 	.word	0x00028800
        /*1210*/ 	.short	0x010a
        /*1212*/ 	.byte	0x3f
	.zero		1


	//   ....[84]....
        /*1214*/ 	.word	0x00028430
        /*1218*/ 	.word	0x00000008
        /*121c*/ 	.word	0x00028830
        /*1220*/ 	.short	0x010a
        /*1222*/ 	.byte	0x3f
	.zero		1


	//   ....[85]....
        /*1224*/ 	.word	0x00028480
        /*1228*/ 	.word	0x00000007
        /*122c*/ 	.word	0x00028830
        /*1230*/ 	.short	0x010a
        /*1232*/ 	.byte	0x3f
	.zero		1


	//   ....[86]....
        /*1234*/ 	.word	0x000284d0
        /*1238*/ 	.word	0x00000007
        /*123c*/ 	.word	0x00028850
        /*1240*/ 	.short	0x010a
        /*1242*/ 	.byte	0x3f
	.zero		1


	//   ....[87]....
        /*1244*/ 	.word	0x00028520
        /*1248*/ 	.word	0x00000006
        /*124c*/ 	.word	0x00028830
        /*1250*/ 	.short	0x010a
        /*1252*/ 	.byte	0x3f
	.zero		1


	//   ....[88]....
        /*1254*/ 	.word	0x00028570
        /*1258*/ 	.word	0x00000007
        /*125c*/ 	.word	0x00028850
        /*1260*/ 	.short	0x010a
        /*1262*/ 	.byte	0x3f
	.zero		1


	//   ....[89]....
        /*1264*/ 	.word	0x000285c0
        /*1268*/ 	.word	0x00000006
        /*126c*/ 	.word	0x00028830
        /*1270*/ 	.short	0x010a
        /*1272*/ 	.byte	0x3f
	.zero		1


	//   ....[90]....
        /*1274*/ 	.word	0x00028610
        /*1278*/ 	.word	0x00000007
        /*127c*/ 	.word	0x00028850
        /*1280*/ 	.short	0x010a
        /*1282*/ 	.byte	0x3f
	.zero		1


	//   ....[91]....
        /*1284*/ 	.word	0x00028660
        /*1288*/ 	.word	0x00000009
        /*128c*/ 	.word	0x00028850
        /*1290*/ 	.short	0x010a
        /*1292*/ 	.byte	0x3f
	.zero		1


	//   ....[92]....
        /*1294*/ 	.word	0x00028c50
        /*1298*/ 	.word	0x00000006
        /*129c*/ 	.word	0x00028820
        /*12a0*/ 	.short	0x010a
        /*12a2*/ 	.byte	0x3f
	.zero		1


	//   ....[93]....
        /*12a4*/ 	.word	0x00028ca0
        /*12a8*/ 	.word	0x00000007
        /*12ac*/ 	.word	0x000288a0
        /*12b0*/ 	.short	0x010a
        /*12b2*/ 	.byte	0x3f
	.zero		1


	//   ....[94]....
        /*12b4*/ 	.word	0x00028cf0
        /*12b8*/ 	.word	0x00000007
        /*12bc*/ 	.word	0x000288c0
        /*12c0*/ 	.short	0x010a
        /*12c2*/ 	.byte	0x3f
	.zero		1


	//   ....[95]....
        /*12c4*/ 	.word	0x00028d40
        /*12c8*/ 	.word	0x00000008
        /*12cc*/ 	.word	0x000288a0
        /*12d0*/ 	.short	0x010a
        /*12d2*/ 	.byte	0x3f
	.zero		1


	//   ....[96]....
        /*12d4*/ 	.word	0x00028d90
        /*12d8*/ 	.word	0x00000008
        /*12dc*/ 	.word	0x000288c0
        /*12e0*/ 	.short	0x010a
        /*12e2*/ 	.byte	0x3f
	.zero		1


	//   ....[97]....
        /*12e4*/ 	.word	0x00028f30
        /*12e8*/ 	.word	0x00000000
        /*12ec*/ 	.word	0x00028840
        /*12f0*/ 	.short	0x010a
        /*12f2*/ 	.byte	0x3f
	.zero		1


	//   ....[98]....
        /*12f4*/ 	.word	0x00029a50
        /*12f8*/ 	.word	0x00000002
        /*12fc*/ 	.word	0x00028820
        /*1300*/ 	.short	0x010a
        /*1302*/ 	.byte	0x3f
	.zero		1


	//   ....[99]....
        /*1304*/ 	.word	0x00029aa0
        /*1308*/ 	.word	0x00000003
        /*130c*/ 	.word	0x00028840
        /*1310*/ 	.short	0x010a
        /*1312*/ 	.byte	0x3f
	.zero		1


	//   ....[100]....
        /*1314*/ 	.word	0x00029af0
        /*1318*/ 	.word	0x00000002
        /*131c*/ 	.word	0x00028860
        /*1320*/ 	.short	0x010a
        /*1322*/ 	.byte	0x3f
	.zero		1


	//   ....[101]....
        /*1324*/ 	.word	0x00029b40
        /*1328*/ 	.word	0x00000003
        /*132c*/ 	.word	0x00028840
        /*1330*/ 	.short	0x010a
        /*1332*/ 	.byte	0x3f
	.zero		1


	//   ....[102]....
        /*1334*/ 	.word	0x00029b90
        /*1338*/ 	.word	0x00000002
        /*133c*/ 	.word	0x00028860
        /*1340*/ 	.short	0x010a
        /*1342*/ 	.byte	0x3f
	.zero		1


	//   ....[103]....
        /*1344*/ 	.word	0x00029be0
        /*1348*/ 	.word	0x00000002
        /*134c*/ 	.word	0x00028840
        /*1350*/ 	.short	0x010a
        /*1352*/ 	.byte	0x3f
	.zero		1


	//   ....[104]....
        /*1354*/ 	.word	0x00029c30
        /*1358*/ 	.word	0x00000002
        /*135c*/ 	.word	0x00028860
        /*1360*/ 	.short	0x010a
        /*1362*/ 	.byte	0x3f
	.zero		1


	//   ....[105]....
        /*1364*/ 	.word	0x00029c80
        /*1368*/ 	.word	0x00000000
        /*136c*/ 	.word	0x00028860
        /*1370*/ 	.short	0x010a
        /*1372*/ 	.byte	0x3f
	.zero		1


	//   ....[106]....
        /*1374*/ 	.word	0x0002a700
        /*1378*/ 	.word	0x00000000
        /*137c*/ 	.word	0x00028820
        /*1380*/ 	.short	0x010a
        /*1382*/ 	.byte	0x3f
	.zero		1


	//   ....[107]....
        /*1384*/ 	.word	0x0002a8a0
        /*1388*/ 	.word	0x00000006
        /*138c*/ 	.word	0x00000000
        /*1390*/ 	.short	0x010a
        /*1392*/ 	.byte	0x3f
	.zero		1


	//   ....[108]....
        /*1394*/ 	.word	0x0002a8f0
        /*1398*/ 	.word	0x00000007
        /*139c*/ 	.word	0x00000000
        /*13a0*/ 	.short	0x010a
        /*13a2*/ 	.byte	0x3f
	.zero		1


	//   ....[109]....
        /*13a4*/ 	.word	0x0002a940
        /*13a8*/ 	.word	0x00000004
        /*13ac*/ 	.word	0x00000000
        /*13b0*/ 	.short	0x010a
        /*13b2*/ 	.byte	0x3f
	.zero		1


	//----- nvinfo : EIATTR_NUM_MBARRIERS
	.align		4
.L_1123:
        /*13b4*/ 	.byte	0x03, 0x38
        /*13b6*/ 	.short	0x0016


	//----- nvinfo : EIATTR_EXIT_INSTR_OFFSETS
	.align		4
        /*13b8*/ 	.byte	0x04, 0x1c
        /*13ba*/ 	.short	(.L_1125 - .L_1124)


	//   ....[0]....
.L_1124:
        /*13bc*/ 	.word	0x00026f20


	//----- nvinfo : EIATTR_MAX_THREADS
	.align		4
.L_1125:
        /*13c0*/ 	.byte	0x04, 0x05
        /*13c2*/ 	.short	(.L_1127 - .L_1126)
.L_1126:
        /*13c4*/ 	.word	0x00000180
        /*13c8*/ 	.word	0x00000001
        /*13cc*/ 	.word	0x00000001


	//----- nvinfo : EIATTR_CRS_STACK_SIZE
	.align		4
.L_1127:
        /*13d0*/ 	.byte	0x04, 0x1e
        /*13d2*/ 	.short	(.L_1129 - .L_1128)
.L_1128:
        /*13d4*/ 	.word	0x00000000


	//----- nvinfo : EIATTR_CBANK_PARAM_SIZE
	.align		4
.L_1129:
        /*13d8*/ 	.byte	0x03, 0x19
        /*13da*/ 	.short	0x0af0


	//----- nvinfo : EIATTR_PARAM_CBANK
	.align		4
        /*13dc*/ 	.byte	0x04, 0x0a
        /*13de*/ 	.short	(.L_1131 - .L_1130)
	.align		4
.L_1130:
        /*13e0*/ 	.word	index@(.nv.constant0._ZN7cutlass13device_kernelIN5flash11enable_sm90INS1_16FlashAttnFwdSm90INS1_25CollectiveMainloopFwdSm90ILi2EN4cute5tupleIJNS5_1CILi1EEES8_S8_EEENS6_IJNS7_ILi128EEESA_SA_EEELi128ENS_10bfloat16_tEfNS_4arch4Sm90ELb0ELb1ELb1ELb1ELb0ELb1ELb0ELb1ELb1ELb1ELb0ELb0EEENS1_21CollectiveEpilogueFwdISB_S9_SC_SE_Li256ELb1ELb1ELb0ELb0EEENS1_36VarlenDynamicPersistentTileSchedulerILi128ELi128ELi256ELi128ELb0ELb1ELb1ELb1ELb0ELb1EEEEEEEEEvNT_6ParamsE)
        /*13e4*/ 	.short	0x0210
        /*13e6*/ 	.short	0x0af0


	//----- nvinfo : EIATTR_SW_WAR
	.align		4
.L_1131:
        /*13e8*/ 	.byte	0x04, 0x36
        /*13ea*/ 	.short	(.L_1133 - .L_1132)
.L_1132:
        /*13ec*/ 	.word	0x00000008
.L_1133:


//--------------------- .nv.info._ZN7cutlass13device_kernelIN5flash11enable_sm90INS1_16FlashAttnFwdSm90INS1_25CollectiveMainloopFwdSm90ILi2EN4cute5tupleIJNS5_1CILi1EEES8_S8_EEENS6_IJNS7_ILi128EEESA_SA_EEELi128ENS_10bfloat16_tEfNS_4arch4Sm90ELb1ELb0ELb1ELb0ELb0ELb0ELb0ELb1ELb1ELb1ELb0ELb0EEENS1_21CollectiveEpilogueFwdISB_S9_SC_SE_Li256ELb0ELb1ELb0ELb0EEENS1_30DynamicPersistentTileSchedulerILi256ELi128ELb0ELb1ELb1EEEEEEEEEvNT_6ParamsE --------------------------
	.section	.nv.info._ZN7cutlass13device_kernelIN5flash11enable_sm90INS1_16FlashAttnFwdSm90INS1_25CollectiveMainloopFwdSm90ILi2EN4cute5tupleIJNS5_1CILi1EEES8_S8_EEENS6_IJNS7_ILi128EEESA_SA_EEELi128ENS_10bfloat16_tEfNS_4arch4Sm90ELb1ELb0ELb1ELb0ELb0ELb0ELb0ELb1ELb1ELb1ELb0ELb0EEENS1_21CollectiveEpilogueFwdISB_S9_SC_SE_Li256ELb0ELb1ELb0ELb0EEENS1_30DynamicPersistentTileSchedulerILi256ELi128ELb0ELb1ELb1EEEEEEEEEvNT_6ParamsE,"",@"SHT_CUDA_INFO"
	.sectionflags	@""
	.align	4


	//----- nvinfo : EIATTR_CUDA_API_VERSION
	.align		4
        /*0000*/ 	.byte	0x04, 0x37
        /*0002*/ 	.short	(.L_1135 - .L_1134)
.L_1134:
        /*0004*/ 	.word	0x00000082


	//----- nvinfo : EIATTR_KPARAM_INFO
	.align		4
.L_1135:
        /*0008*/ 	.byte	0x04, 0x17
        /*000a*/ 	.short	(.L_1137 - .L_1136)
.L_1136:
        /*000c*/ 	.word	0x00000000
        /*0010*/ 	.short	0x0000
        /*0012*/ 	.short	0x0070
        /*0014*/ 	.byte	0x00, 0xf0, 0x01, 0x2a


	//----- nvinfo : EIATTR_SPARSE_MMA_MASK
	.align		4
.L_1137:
        /*0018*/ 	.byte	0x03, 0x50
        /*001a*/ 	.short	0x0000


	//----- nvinfo : EIATTR_MAXREG_COUNT
	.align		4
        /*001c*/ 	.byte	0x03, 0x1b
        /*001e*/ 	.short	0x00a8


	//----- nvinfo : EIATTR_NUM_BARRIERS
	.align		4
        /*0020*/ 	.byte	0x02, 0x4c
        /*0022*/ 	.byte	0x10
	.zero		1


	//----- nvinfo : EIATTR_EXTERNS
	.align		4
        /*0024*/ 	.byte	0x04, 0x0f
        /*0026*/ 	.short	(.L_1139 - .L_1138)


	//   ....[0]....
	.align		4
.L_1138:
        /*0028*/ 	.word	index@(__assertfail)


	//----- nvinfo : EIATTR_ANNOTATIONS
	.align		4
.L_1139:
        /*002c*/ 	.byte	0x04, 0x55
        /*002e*/ 	.short	(.L_1141 - .L_1140)


	//   ....[0]....
.L_1140:
        /* <DEDUP_REMOVED lines=25> */


	//----- nvinfo : EIATTR_MERCURY_ISA_VERSION
	.align		4
.L_1141:
        /*01b0*/ 	.byte	0x03, 0x5f
        /*01b2*/ 	.short	0x0101


	//----- nvinfo : EIATTR_INT_WARP_WIDE_INSTR_OFFSETS
	.align		4
        /*01b4*/ 	.byte	0x04, 0x31
        /*01b6*/ 	.short	(.L_1143 - .L_1142)


	//   ....[0]....
.L_1142:
        /*01b8*/ 	.word	0x00000130


	//   ....[1]....
        /*01bc*/ 	.word	0x00000170


	//   ....[2]....
        /*01c0*/ 	.word	0x000001e0


	//   ....[3]....
        /*01c4*/ 	.word	0x0000cb00


	//   ....[4]....
        /*01c8*/ 	.word	0x0000cb90


	//   ....[5]....
        /*01cc*/ 	.word	0x0000feb0


	//   ....[6]....
        /*01d0*/ 	.word	0x0000ff40


	//----- nvinfo : EIATTR_COOP_GROUP_MASK_REGIDS
	.align		4
.L_1143:
        /*01d4*/ 	.byte	0x04, 0x29
        /*01d6*/ 	.short	(.L_1145 - .L_1144)


	//   ....[0]....
.L_1144:
        /*01d8*/ 	.word	0xffffffff


	//   ....[1]....
        /*01dc*/ 	.word	0xffffffff


	//   ....[2]....
        /*01e0*/ 	.word	0xffffffff


	//   ....[3]....
        /*01e4*/ 	.word	0xffffffff


	//   ....[4]....
        /*01e8*/ 	.word	0xffffffff


	//   ....[5]....
        /*01ec*/ 	.word	0xffffffff


	//   ....[6]....
        /*01f0*/ 	.word	0xffffffff


	//   ....[7]....
        /*01f4*/ 	.word	0xffffffff


	//   ....[8]....
        /*01f8*/ 	.word	0xffffffff


	//   ....[9]....
        /*01fc*/ 	.word	0xffffffff


	//   ....[10]....
        /*0200*/ 	.word	0xffffffff


	//   ....[11]....
        /*0204*/ 	.word	0xffffffff


	//   ....[12]....
        /*0208*/ 	.word	0xffffffff


	//   ....[13]....
        /*020c*/ 	.word	0xffffffff


	//   ....[14]....
        /*0210*/ 	.word	0xffffffff


	//   ....[15]....
        /*0214*/ 	.word	0xffffffff


	//   ....[16]....
        /*0218*/ 	.word	0xffffffff


	//   ....[17]....
        /*021c*/ 	.word	0xffffffff


	//   ....[18]....
        /*0220*/ 	.word	0xffffffff


	//   ....[19]....
        /*0224*/ 	.word	0xffffffff


	//   ....[20]....
        /*0228*/ 	.word	0xffffffff


	//   ....[21]....
        /*022c*/ 	.word	0xffffffff


	//   ....[22]....
        /*0230*/ 	.word	0xffffffff


	//   ....[23]....
        /*0234*/ 	.word	0xffffffff


	//   ....[24]....
        /*0238*/ 	.word	0xffffffff


	//   ....[25]....
        /*023c*/ 	.word	0xffffffff


	//   ....[26]....
        /*0240*/ 	.word	0xffffffff


	//   ....[27]....
        /*0244*/ 	.word	0xffffffff


	//   ....[28]....
        /*0248*/ 	.word	0xffffffff


	//   ....[29]....
        /*024c*/ 	.word	0xffffffff


	//   ....[30]....
        /*0250*/ 	.word	0xffffffff


	//   ....[31]....
        /*0254*/ 	.word	0xffffffff


	//   ....[32]....
        /*0258*/ 	.word	0xffffffff


	//   ....[33]....
        /*025c*/ 	.word	0xffffffff


	//   ....[34]....
        /*0260*/ 	.word	0xffffffff


	//   ....[35]....
        /*0264*/ 	.word	0xffffffff


	//   ....[36]....
        /*0268*/ 	.word	0xffffffff


	//   ....[37]....
        /*026c*/ 	.word	0xffffffff


	//   ....[38]....
        /*0270*/ 	.word	0xffffffff


	//   ....[39]....
        /*0274*/ 	.word	0xffffffff


	//   ....[40]....
        /*0278*/ 	.word	0xffffffff


	//   ....[41]....
        /*027c*/ 	.word	0xffffffff


	//   ....[42]....
        /*0280*/ 	.word	0xffffffff


	//   ....[43]....
        /*0284*/ 	.word	0xffffffff


	//   ....[44]....
        /*0288*/ 	.word	0xffffffff


	//   ....[45]....
        /*028c*/ 	.word	0xffffffff


	//   ....[46]....
        /*0290*/ 	.word	0xffffffff


	//   ....[47]....
        /*0294*/ 	.word	0xffffffff


	//   ....[48]....
        /*0298*/ 	.word	0xffffffff


	//   ....[49]....
        /*029c*/ 	.word	0xffffffff


	//   ....[50]....
        /*02a0*/ 	.word	0xffffffff


	//   ....[51]....
        /*02a4*/ 	.word	0xffffffff


	//   ....[52]....
        /*02a8*/ 	.word	0xffffffff


	//   ....[53]....
        /*02ac*/ 	.word	0xffffffff


	//   ....[54]....
        /*02b0*/ 	.word	0xffffffff


	//   ....[55]....
        /*02b4*/ 	.word	0xffffffff


	//   ....[56]....
        /*02b8*/ 	.word	0xffffffff


	//   ....[57]....
        /*02bc*/ 	.word	0xffffffff


	//   ....[58]....
        /*02c0*/ 	.word	0xffffffff


	//   ....[59]....
        /*02c4*/ 	.word	0xffffffff


	//   ....[60]....
        /*02c8*/ 	.word	0xffffffff


	//   ....[61]....
        /*02cc*/ 	.word	0xffffffff


	//   ....[62]....
        /*02d0*/ 	.word	0xffffffff


	//   ....[63]....
        /*02d4*/ 	.word	0xffffffff


	//   ....[64]....
        /*02d8*/ 	.word	0xffffffff


	//   ....[65]....
        /*02dc*/ 	.word	0xffffffff


	//   ....[66]....
        /*02e0*/ 	.word	0xffffffff


	//   ....[67]....
        /*02e4*/ 	.word	0xffffffff


	//   ....[68]....
        /*02e8*/ 	.word	0x0500000f


	//   ....[69]....
        /*02ec*/ 	.word	0x0500000f


	//   ....[70]....
        /*02f0*/ 	.word	0x0500000f


	//   ....[71]....
        /*02f4*/ 	.word	0x0500000f


	//   ....[72]....
        /*02f8*/ 	.word	0x0500000f


	//   ....[73]....
        /*02fc*/ 	.word	0x0500000f


	//   ....[74]....
        /*0300*/ 	.word	0x0500000f


	//   ....[75]....
        /*0304*/ 	.word	0x0500000f


	//   ....[76]....
        /*0308*/ 	.word	0x0500000f


	//   ....[77]....
        /*030c*/ 	.word	0x0500000f


	//   ....[78]....
        /*0310*/ 	.word	0x0500000f


	//   ....[79]....
        /*0314*/ 	.word	0x0500000f


	//   ....[80]....
        /*0318*/ 	.word	0x0500000f


	//   ....[81]....
        /*031c*/ 	.word	0x0500000f


	//   ....[82]....
        /*0320*/ 	.word	0x0500000f


	//   ....[83]....
        /*0324*/ 	.word	0x0500000f


	//   ....[84]....
        /*0328*/ 	.word	0x0500000f


	//   ....[85]....
        /*032c*/ 	.word	0x0500000f


	//   ....[86]....
        /*0330*/ 	.word	0x0500000f


	//----- nvinfo : EIATTR_COOP_GROUP_INSTR_OFFSETS
	.align		4
.L_1145:
        /*0334*/ 	.byte	0x04, 0x28
        /*0336*/ 	.short	(.L_1147 - .L_1146)


	//   ....[0]....
.L_1146:
        /*0338*/ 	.word	0x00000070


	//   ....[1]....
        /*033c*/ 	.word	0x00000140


	//   ....[2]....
        /*0340*/ 	.word	0x00000190


	//   ....[3]....
        /*0344*/ 	.word	0x000003c0


	//   ....[4]....
        /*0348*/ 	.word	0x00000520


	//   ....[5]....
        /*034c*/ 	.word	0x00000640


	//   ....[6]....
        /*0350*/ 	.word	0x000007a0


	//   ....[7]....
        /*0354*/ 	.word	0x00001470


	//   ....[8]....
        /*0358*/ 	.word	0x00001ed0


	//   ....[9]....
        /*035c*/ 	.word	0x00002340


	//   ....[10]....
        /*0360*/ 	.word	0x00002b10


	//   ....[11]....
        /*0364*/ 	.word	0x00002be0


	//   ....[12]....
        /*0368*/ 	.word	0x000036f0


	//   ....[13]....
        /*036c*/ 	.word	0x00003750


	//   ....[14]....
        /*0370*/ 	.word	0x000050d0


	//   ....[15]....
        /*0374*/ 	.word	0x00005300


	//   ....[16]....
        /*0378*/ 	.word	0x000059f0


	//   ....[17]....
        /*037c*/ 	.word	0x00005b00


	//   ....[18]....
        /*0380*/ 	.word	0x00006380


	//   ....[19]....
        /*0384*/ 	.word	0x00006410


	//   ....[20]....
        /*0388*/ 	.word	0x000086e0


	//   ....[21]....
        /*038c*/ 	.word	0x00008710


	//   ....[22]....
        /*0390*/ 	.word	0x000089a0


	//   ....[23]....
        /*0394*/ 	.word	0x00008a50


	//   ....[24]....
        /*0398*/ 	.word	0x00009db0


	//   ....[25]....
        /*039c*/ 	.word	0x00009df0


	//   ....[26]....
        /*03a0*/ 	.word	0x00009ed0


	//   ....[27]....
        /*03a4*/ 	.word	0x00009ef0


	//   ....[28]....
        /*03a8*/ 	.word	0x0000aff0


	//   ....[29]....
        /*03ac*/ 	.word	0x0000b020


	//   ....[30]....
        /*03b0*/ 	.word	0x0000b050


	//   ....[31]....
        /*03b4*/ 	.word	0x0000b080


	//   ....[32]....
        /*03b8*/ 	.word	0x0000b5f0


	//   ....[33]....
        /*03bc*/ 	.word	0x0000b630


	//   ....[34]....
        /*03c0*/ 	.word	0x0000b6f0


	//   ....[35]....
        /*03c4*/ 	.word	0x0000b710


	//   ....[36]....
        /*03c8*/ 	.word	0x0000b7d0


	//   ....[37]....
        /*03cc*/ 	.word	0x0000b7f0


	//   ....[38]....
        /*03d0*/ 	.word	0x0000b8c0


	//   ....[39]....
        /*03d4*/ 	.word	0x0000b8e0


	//   ....[40]....
        /*03d8*/ 	.word	0x0000bf80


	//   ....[41]....
        /*03dc*/ 	.word	0x0000bfa0


	//   ....[42]....
        /*03e0*/ 	.word	0x0000c060


	//   ....[43]....
        /*03e4*/ 	.word	0x0000c080


	//   ....[44]....
        /*03e8*/ 	.word	0x0000c140


	//   ....[45]....
        /*03ec*/ 	.word	0x0000c160


	//   ....[46]....
        /*03f0*/ 	.word	0x0000c230


	//   ....[47]....
        /*03f4*/ 	.word	0x0000c250


	//   ....[48]....
        /*03f8*/ 	.word	0x0000c3b0


	//   ....[49]....
        /*03fc*/ 	.word	0x0000d100


	//   ....[50]....
        /*0400*/ 	.word	0x0000dae0


	//   ....[51]....
        /*0404*/ 	.word	0x0000daf0


	//   ....[52]....
        /*0408*/ 	.word	0x0000db60


	//   ....[53]....
        /*040c*/ 	.word	0x0000db90


	//   ....[54]....
        /*0410*/ 	.word	0x0000dc40


	//   ....[55]....
        /*0414*/ 	.word	0x0000dc50


	//   ....[56]....
        /*0418*/ 	.word	0x0000dcd0


	//   ....[57]....
        /*041c*/ 	.word	0x0000dce0


	//   ....[58]....
        /*0420*/ 	.word	0x0000dd60


	//   ....[59]....
        /*0424*/ 	.word	0x0000dd70


	//   ....[60]....
        /*0428*/ 	.word	0x0000ddf0


	//   ....[61]....
        /*042c*/ 	.word	0x0000de00


	//   ....[62]....
        /*0430*/ 	.word	0x0000de80


	//   ....[63]....
        /*0434*/ 	.word	0x0000de90


	//   ....[64]....
        /*0438*/ 	.word	0x0000dea0


	//   ....[65]....
        /*043c*/ 	.word	0x0000deb0


	//   ....[66]....
        /*0440*/ 	.word	0x000104a0


	//   ....[67]....
        /*0444*/ 	.word	0x00010690


	//   ....[68]....
        /*0448*/ 	.word	0x00010c00


	//   ....[69]....
        /*044c*/ 	.word	0x00010d80


	//   ....[70]....
        /*0450*/ 	.word	0x00010de0


	//   ....[71]....
        /*0454*/ 	.word	0x00010e70


	//   ....[72]....
        /*0458*/ 	.word	0x00010f50


	//   ....[73]....
        /*045c*/ 	.word	0x00010fb0


	//   ....[74]....
        /*0460*/ 	.word	0x000110c0


	//   ....[75]....
        /*0464*/ 	.word	0x00011120


	//   ....[76]....
        /*0468*/ 	.word	0x00011210


	//   ....[77]....
        /*046c*/ 	.word	0x00011270


	//   ....[78]....
        /*0470*/ 	.word	0x00011360


	//   ....[79]....
        /*0474*/ 	.word	0x000113c0


	//   ....[80]....
        /*0478*/ 	.word	0x000114b0


	//   ....[81]....
        /*047c*/ 	.word	0x00011510


	//   ....[82]....
        /*0480*/ 	.word	0x000115f0


	//   ....[83]....
        /*0484*/ 	.word	0x00011650


	//   ....[84]....
        /*0488*/ 	.word	0x00011720


	//   ....[85]....
        /*048c*/ 	.word	0x00011a40


	//   ....[86]....
        /*0490*/ 	.word	0x00011b60


	//----- nvinfo : EIATTR_REG_RECONFIG
	.align		4
.L_1147:
        /*0494*/ 	.byte	0x01, 0x54
	.zero		2


	//----- nvinfo : EIATTR_SYSCALL_OFFSETS
	.align		4
        /*0498*/ 	.byte	0x04, 0x46
        /*049a*/ 	.short	(.L_1149 - .L_1148)


	//   ....[0]....
.L_1148:
        /*049c*/ 	.word	0x00001650


	//   ....[1]....
        /*04a0*/ 	.word	0x0000cd00


	//   ....[2]....
        /*04a4*/ 	.word	0x0000ce50


	//   ....[3]....
        /*04a8*/ 	.word	0x0000cf40


	//   ....[4]....
        /*04ac*/ 	.word	0x0000d6b0


	//----- nvinfo : EIATTR_MBARRIER_INSTR_OFFSETS
	.align		4
.L_1149:
        /*04b0*/ 	.byte	0x04, 0x39
        /*04b2*/ 	.short	(.L_1151 - .L_1150)


	//   ....[0]....
.L_1150:
        /*04b4*/ 	.word	0x00000270
        /*04b8*/ 	.word	0x000000ff
        /*04bc*/ 	.word	0x00028800
        /*04c0*/ 	.short	0x0100
        /*04c2*/ 	.byte	0x08
	.zero		1


	//   ....[1]....
        /*04c4*/ 	.word	0x00000280
        /*04c8*/ 	.word	0x000000ff
        /*04cc*/ 	.word	0x00028820
        /*04d0*/ 	.short	0x0100
        /*04d2*/ 	.byte	0x08
	.zero		1


	//   ....[2]....
        /*04d4*/ 	.word	0x00000370
        /*04d8*/ 	.word	0x000000ff
        /*04dc*/ 	.word	0x00028830
        /*04e0*/ 	.short	0x0100
        /*04e2*/ 	.byte	0x08
	.zero		1


	//   ....[3]....
        /*04e4*/ 	.word	0x00000380
        /*04e8*/ 	.word	0x000000ff
        /*04ec*/ 	.word	0x00028840
        /*04f0*/ 	.short	0x0100
        /*04f2*/ 	.byte	0x08
	.zero		1


	//   ....[4]....
        /*04f4*/ 	.word	0x00000390
        /*04f8*/ 	.word	0x000000ff
        /*04fc*/ 	.word	0x00028838
        /*0500*/ 	.short	0x0100
        /*0502*/ 	.byte	0x08
	.zero		1


	//   ....[5]....
        /*0504*/ 	.word	0x000003a0
        /*0508*/ 	.word	0x000000ff
        /*050c*/ 	.word	0x00028848
        /*0510*/ 	.short	0x0100
        /*0512*/ 	.byte	0x08
	.zero		1


	//   ....[6]....
        /*0514*/ 	.word	0x000004d0
        /*0518*/ 	.word	0x000000ff
        /*051c*/ 	.word	0x00028850
        /*0520*/ 	.short	0x0100
        /*0522*/ 	.byte	0x08
	.zero		1


	//   ....[7]....
        /*0524*/ 	.word	0x000004e0
        /*0528*/ 	.word	0x000000ff
        /*052c*/ 	.word	0x00028860
        /*0530*/ 	.short	0x0100
        /*0532*/ 	.byte	0x08
	.zero		1


	//   ....[8]....
        /*0534*/ 	.word	0x000004f0
        /*0538*/ 	.word	0x000000ff
        /*053c*/ 	.word	0x00028858
        /*0540*/ 	.short	0x0100
        /*0542*/ 	.byte	0x08
	.zero		1


	//   ....[9]....
        /*0544*/ 	.word	0x00000500
        /*0548*/ 	.word	0x000000ff
        /*054c*/ 	.word	0x00028868
        /*0550*/ 	.short	0x0100
        /*0552*/ 	.byte	0x08
	.zero		1


	//   ....[10]....
        /*0554*/ 	.word	0x000005f0
        /*0558*/ 	.word	0x000000ff
        /*055c*/ 	.word	0x00028870
        /*0560*/ 	.short	0x0100
        /*0562*/ 	.byte	0x06
	.zero		1


	//   ....[11]....
        /*0564*/ 	.word	0x00000600
        /*0568*/ 	.word	0x000000ff
        /*056c*/ 	.word	0x00028880
        /*0570*/ 	.short	0x0100
        /*0572*/ 	.byte	0x06
	.zero		1


	//   ....[12]....
        /*0574*/ 	.word	0x00000610
        /*0578*/ 	.word	0x000000ff
        /*057c*/ 	.word	0x00028878
        /*0580*/ 	.short	0x0100
        /*0582*/ 	.byte	0x06
	.zero		1


	//   ....[13]....
        /*0584*/ 	.word	0x00000620
        /*0588*/ 	.word	0x000000ff
        /*058c*/ 	.word	0x00028888
        /*0590*/ 	.short	0x0100
        /*0592*/ 	.byte	0x06
	.zero		1


	//   ....[14]....
        /*0594*/ 	.word	0x00000750
        /*0598*/ 	.word	0x000000ff
        /*059c*/ 	.word	0x00028890
        /*05a0*/ 	.short	0x0100
        /*05a2*/ 	.byte	0x08
	.zero		1


	//   ....[15]....
        /*05a4*/ 	.word	0x00000760
        /*05a8*/ 	.word	0x000000ff
        /*05ac*/ 	.word	0x000288a0
        /*05b0*/ 	.short	0x0100
        /*05b2*/ 	.byte	0x08
	.zero		1


	//   ....[16]....
        /*05b4*/ 	.word	0x00000770
        /*05b8*/ 	.word	0x000000ff
        /*05bc*/ 	.word	0x00028898
        /*05c0*/ 	.short	0x0100
        /*05c2*/ 	.byte	0x08
	.zero		1


	//   ....[17]....
        /*05c4*/ 	.word	0x00000780
        /*05c8*/ 	.word	0x000000ff
        /*05cc*/ 	.word	0x000288a8
        /*05d0*/ 	.short	0x0100
        /*05d2*/ 	.byte	0x08
	.zero		1


	//   ....[18]....
        /*05d4*/ 	.word	0x000008b0
        /*05d8*/ 	.word	0x000000ff
        /*05dc*/ 	.word	0x000288b0
        /*05e0*/ 	.short	0x0100
        /*05e2*/ 	.byte	0x08
	.zero		1


	//   ....[19]....
        /*05e4*/ 	.word	0x000008c0
        /*05e8*/ 	.word	0x000000ff
        /*05ec*/ 	.word	0x000288c0
        /*05f0*/ 	.short	0x0100
        /*05f2*/ 	.byte	0x08
	.zero		1


	//   ....[20]....
        /*05f4*/ 	.word	0x000008d0
        /*05f8*/ 	.word	0x000000ff
        /*05fc*/ 	.word	0x000288b8
        /*0600*/ 	.short	0x0100
        /*0602*/ 	.byte	0x08
	.zero		1


	//   ....[21]....
        /*0604*/ 	.word	0x000008e0
        /*0608*/ 	.word	0x000000ff
        /*060c*/ 	.word	0x000288c8
        /*0610*/ 	.short	0x0100
        /*0612*/ 	.byte	0x08
	.zero		1


	//   ....[22]....
        /*0614*/ 	.word	0x000016d0
        /*0618*/ 	.word	0x000000ff
        /*061c*/ 	.word	0x00028800
        /*0620*/ 	.short	0x010a
        /*0622*/ 	.byte	0x29
	.zero		1


	//   ....[23]....
        /*0624*/ 	.word	0x00001750
        /*0628*/ 	.word	0x00000000
        /*062c*/ 	.word	0x00028830
        /*0630*/ 	.short	0x010a
        /*0632*/ 	.byte	0x3f
	.zero		1


	//   ....[24]....
        /*0634*/ 	.word	0x000017b0
        /*0638*/ 	.word	0x00000000
        /*063c*/ 	.word	0x00028830
        /*0640*/ 	.short	0x010a
        /*0642*/ 	.byte	0x3f
	.zero		1


	//   ....[25]....
        /*0644*/ 	.word	0x00002640
        /*0648*/ 	.word	0x00000000
        /*064c*/ 	.word	0x00000000
        /*0650*/ 	.short	0x0101
        /*0652*/ 	.byte	0x3f
	.zero		1


	//   ....[26]....
        /*0654*/ 	.word	0x00004480
        /*0658*/ 	.word	0x000000ff
        /*065c*/ 	.word	0x00028830
        /*0660*/ 	.short	0x010a
        /*0662*/ 	.byte	0x06
	.zero		1


	//   ....[27]....
        /*0664*/ 	.word	0x000044c0
        /*0668*/ 	.word	0x000000ff
        /*066c*/ 	.word	0x00028830
        /*0670*/ 	.short	0x010a
        /*0672*/ 	.byte	0x06
	.zero		1


	//   ....[28]....
        /*0674*/ 	.word	0x000047e0
        /*0678*/ 	.word	0x000000ff
        /*067c*/ 	.word	0x00028850
        /*0680*/ 	.short	0x010a
        /*0682*/ 	.byte	0x06
	.zero		1


	//   ....[29]....
        /*0684*/ 	.word	0x00004820
        /*0688*/ 	.word	0x000000ff
        /*068c*/ 	.word	0x00028850
        /*0690*/ 	.short	0x010a
        /*0692*/ 	.byte	0x06
	.zero		1


	//   ....[30]....
        /*0694*/ 	.word	0x00006700
        /*0698*/ 	.word	0x0000002d
        /*069c*/ 	.word	0x00000000
        /*06a0*/ 	.short	0x0101
        /*06a2*/ 	.byte	0x3f
	.zero		1


	//   ....[31]....
        /*06a4*/ 	.word	0x00006a10
        /*06a8*/ 	.word	0x0000002e
        /*06ac*/ 	.word	0x00000000
        /*06b0*/ 	.short	0x0101
        /*06b2*/ 	.byte	0x3f
	.zero		1


	//   ....[32]....
        /*06b4*/ 	.word	0x000075e0
        /*06b8*/ 	.word	0x000000ff
        /*06bc*/ 	.word	0x00028830
        /*06c0*/ 	.short	0x010a
        /*06c2*/ 	.byte	0x06
	.zero		1


	//   ....[33]....
        /*06c4*/ 	.word	0x00007620
        /*06c8*/ 	.word	0x000000ff
        /*06cc*/ 	.word	0x00028830
        /*06d0*/ 	.short	0x010a
        /*06d2*/ 	.byte	0x06
	.zero		1


	//   ....[34]....
        /*06d4*/ 	.word	0x00007940
        /*06d8*/ 	.word	0x000000ff
        /*06dc*/ 	.word	0x00028850
        /*06e0*/ 	.short	0x010a
        /*06e2*/ 	.byte	0x06
	.zero		1


	//   ....[35]....
        /*06e4*/ 	.word	0x00007980
        /*06e8*/ 	.word	0x000000ff
        /*06ec*/ 	.word	0x00028850
        /*06f0*/ 	.short	0x010a
        /*06f2*/ 	.byte	0x06
	.zero		1


	//   ....[36]....
        /*06f4*/ 	.word	0x00009320
        /*06f8*/ 	.word	0x0000001d
        /*06fc*/ 	.word	0x00000000
        /*0700*/ 	.short	0x0101
        /*0702*/ 	.byte	0x3f
	.zero		1


	//   ....[37]....
        /*0704*/ 	.word	0x000094d0
        /*0708*/ 	.word	0x0000001d
        /*070c*/ 	.word	0x00000000
        /*0710*/ 	.short	0x0101
        /*0712*/ 	.byte	0x3f
	.zero		1


	//   ....[38]....
        /*0714*/ 	.word	0x00009d20
        /*0718*/ 	.word	0x000000ff
        /*071c*/ 	.word	0x00028850
        /*0720*/ 	.short	0x010a
        /*0722*/ 	.byte	0x05
	.zero		1


	//   ....[39]....
        /*0724*/ 	.word	0x00009d60
        /*0728*/ 	.word	0x000000ff
        /*072c*/ 	.word	0x00028850
        /*0730*/ 	.short	0x010a
        /*0732*/ 	.byte	0x05
	.zero		1


	//   ....[40]....
        /*0734*/ 	.word	0x0000a280
        /*0738*/ 	.word	0x00000008
        /*073c*/ 	.word	0x00000000
        /*0740*/ 	.short	0x0101
        /*0742*/ 	.byte	0x3f
	.zero		1


	//   ....[41]....
        /*0744*/ 	.word	0x0000b620
        /*0748*/ 	.word	0x00000026
        /*074c*/ 	.word	0x00000000
        /*0750*/ 	.short	0x0101
        /*0752*/ 	.byte	0x3f
	.zero		1


	//   ....[42]....
        /*0754*/ 	.word	0x0000d300
        /*0758*/ 	.word	0x00000000
        /*075c*/ 	.word	0x00028840
        /*0760*/ 	.short	0x010a
        /*0762*/ 	.byte	0x3f
	.zero		1


	//   ....[43]....
        /*0764*/ 	.word	0x0000dfd0
        /*0768*/ 	.word	0x00000011
        /*076c*/ 	.word	0x00028800
        /*0770*/ 	.short	0x0107
        /*0772*/ 	.byte	0x3f
	.zero		1


	//   ....[44]....
        /*0774*/ 	.word	0x0000e0e0
        /*0778*/ 	.word	0x00000011
        /*077c*/ 	.word	0x00028800
        /*0780*/ 	.short	0x0101
        /*0782*/ 	.byte	0x3f
	.zero		1


	//   ....[45]....
        /*0784*/ 	.word	0x0000e100
        /*0788*/ 	.word	0x00000011
        /*078c*/ 	.word	0x00028820
        /*0790*/ 	.short	0x010a
        /*0792*/ 	.byte	0x3f
	.zero		1


	//   ....[46]....
        /*0794*/ 	.word	0x0000e430
        /*0798*/ 	.word	0x00000004
        /*079c*/ 	.word	0x00028840
        /*07a0*/ 	.short	0x010a
        /*07a2*/ 	.byte	0x3f
	.zero		1


	//   ....[47]....
        /*07a4*/ 	.word	0x0000e7b0
        /*07a8*/ 	.word	0x00000004
        /*07ac*/ 	.word	0x00000060
        /*07b0*/ 	.short	0x010a
        /*07b2*/ 	.byte	0x3f
	.zero		1


	//   ....[48]....
        /*07b4*/ 	.word	0x0000ee00
        /*07b8*/ 	.word	0x00000003
        /*07bc*/ 	.word	0x00028840
        /*07c0*/ 	.short	0x010a
        /*07c2*/ 	.byte	0x3f
	.zero		1


	//   ....[49]....
        /*07c4*/ 	.word	0x0000f190
        /*07c8*/ 	.word	0x00000002
        /*07cc*/ 	.word	0x00000060
        /*07d0*/ 	.short	0x010a
        /*07d2*/ 	.byte	0x3f
	.zero		1


	//   ....[50]....
        /*07d4*/ 	.word	0x0000f730
        /*07d8*/ 	.word	0x00000002
        /*07dc*/ 	.word	0x00028840
        /*07e0*/ 	.short	0x010a
        /*07e2*/ 	.byte	0x3f
	.zero		1


	//   ....[51]....
        /*07e4*/ 	.word	0x0000fac0
        /*07e8*/ 	.word	0x00000002
        /*07ec*/ 	.word	0x00000060
        /*07f0*/ 	.short	0x010a
        /*07f2*/ 	.byte	0x3f
	.zero		1


	//   ....[52]....
        /*07f4*/ 	.word	0x00010010
        /*07f8*/ 	.word	0x00000003
        /*07fc*/ 	.word	0x00028860
        /*0800*/ 	.short	0x010a
        /*0802*/ 	.byte	0x3f
	.zero		1


	//   ....[53]....
        /*0804*/ 	.word	0x00010610
        /*0808*/ 	.word	0x00000000
        /*080c*/ 	.word	0x00028820
        /*0810*/ 	.short	0x010a
        /*0812*/ 	.byte	0x3f
	.zero		1


	//   ....[54]....
        /*0814*/ 	.word	0x000107e0
        /*0818*/ 	.word	0x00000006
        /*081c*/ 	.word	0x00000000
        /*0820*/ 	.short	0x010a
        /*0822*/ 	.byte	0x3f
	.zero		1


	//   ....[55]....
        /*0824*/ 	.word	0x00010830
        /*0828*/ 	.word	0x00000003
        /*082c*/ 	.word	0x00000000
        /*0830*/ 	.short	0x010a
        /*0832*/ 	.byte	0x3f
	.zero		1


	//   ....[56]....
        /*0834*/ 	.word	0x00010890
        /*0838*/ 	.word	0x00000012
        /*083c*/ 	.word	0x00000000
        /*0840*/ 	.short	0x010a
        /*0842*/ 	.byte	0x3f
	.zero		1


	//   ....[57]....
        /*0844*/ 	.word	0x000108c0
        /*0848*/ 	.word	0x00000003
        /*084c*/ 	.word	0x00000000
        /*0850*/ 	.short	0x010a
        /*0852*/ 	.byte	0x3f
	.zero		1


	//   ....[58]....
        /*0854*/ 	.word	0x00010930
        /*0858*/ 	.word	0x00000003
        /*085c*/ 	.word	0x00028800
        /*0860*/ 	.short	0x010a
        /*0862*/ 	.byte	0x3f
	.zero		1


	//   ....[59]....
        /*0864*/ 	.word	0x00010980
        /*0868*/ 	.word	0x00000000
        /*086c*/ 	.word	0x00028830
        /*0870*/ 	.short	0x010a
        /*0872*/ 	.byte	0x3f
	.zero		1


	//   ....[60]....
        /*0874*/ 	.word	0x000109e0
        /*0878*/ 	.word	0x00000007
        /*087c*/ 	.word	0x00028830
        /*0880*/ 	.short	0x010a
        /*0882*/ 	.byte	0x3f
	.zero		1


	//   ....[61]....
        /*0884*/ 	.word	0x00010a40
        /*0888*/ 	.word	0x00000007
        /*088c*/ 	.word	0x00028850
        /*0890*/ 	.short	0x010a
        /*0892*/ 	.byte	0x3f
	.zero		1


	//   ....[62]....
        /*0894*/ 	.word	0x00010aa0
        /*0898*/ 	.word	0x00000005
        /*089c*/ 	.word	0x00028830
        /*08a0*/ 	.short	0x010a
        /*08a2*/ 	.byte	0x3f
	.zero		1


	//   ....[63]....
        /*08a4*/ 	.word	0x00010b00
        /*08a8*/ 	.word	0x00000005
        /*08ac*/ 	.word	0x00028850
        /*08b0*/ 	.short	0x010a
        /*08b2*/ 	.byte	0x3f
	.zero		1


	//   ....[64]....
        /*08b4*/ 	.word	0x00010b60
        /*08b8*/ 	.word	0x00000006
        /*08bc*/ 	.word	0x00028850
        /*08c0*/ 	.short	0x010a
        /*08c2*/ 	.byte	0x3f
	.zero		1


	//   ....[65]....
        /*08c4*/ 	.word	0x00010cb0
        /*08c8*/ 	.word	0x00000000
        /*08cc*/ 	.word	0x00028840
        /*08d0*/ 	.short	0x010a
        /*08d2*/ 	.byte	0x3f
	.zero		1


	//   ....[66]....
        /*08d4*/ 	.word	0x00011760
        /*08d8*/ 	.word	0x00000011
        /*08dc*/ 	.word	0x00028820
        /*08e0*/ 	.short	0x010a
        /*08e2*/ 	.byte	0x3f
	.zero		1


	//   ....[67]....
        /*08e4*/ 	.word	0x000117b0
        /*08e8*/ 	.word	0x00000004
        /*08ec*/ 	.word	0x00028840
        /*08f0*/ 	.short	0x010a
        /*08f2*/ 	.byte	0x3f
	.zero		1


	//   ....[68]....
        /*08f4*/ 	.word	0x00011800
        /*08f8*/ 	.word	0x00000004
        /*08fc*/ 	.word	0x00000060
        /*0900*/ 	.short	0x010a
        /*0902*/ 	.byte	0x3f
	.zero		1


	//   ....[69]....
        /*0904*/ 	.word	0x00011850
        /*0908*/ 	.word	0x00000003
        /*090c*/ 	.word	0x00028840
        /*0910*/ 	.short	0x010a
        /*0912*/ 	.byte	0x3f
	.zero		1


	//   ....[70]....
        /*0914*/ 	.word	0x000118a0
        /*0918*/ 	.word	0x00000002
        /*091c*/ 	.word	0x00000060
        /*0920*/ 	.short	0x010a
        /*0922*/ 	.byte	0x3f
	.zero		1


	//   ....[71]....
        /*0924*/ 	.word	0x000118f0
        /*0928*/ 	.word	0x00000002
        /*092c*/ 	.word	0x00028840
        /*0930*/ 	.short	0x010a
        /*0932*/ 	.byte	0x3f
	.zero		1


	//   ....[72]....
        /*0934*/ 	.word	0x00011940
        /*0938*/ 	.word	0x00000002
        /*093c*/ 	.word	0x00000060
        /*0940*/ 	.short	0x010a
        /*0942*/ 	.byte	0x3f
	.zero		1


	//   ....[73]....
        /*0944*/ 	.word	0x00011990
        /*0948*/ 	.word	0x00000003
        /*094c*/ 	.word	0x00028860
        /*0950*/ 	.short	0x010a
        /*0952*/ 	.byte	0x3f
	.zero		1


	//   ....[74]....
        /*0954*/ 	.word	0x00011a80
        /*0958*/ 	.word	0x00000000
        /*095c*/ 	.word	0x00028820
        /*0960*/ 	.short	0x010a
        /*0962*/ 	.byte	0x3f
	.zero		1


	//   ....[75]....
        /*0964*/ 	.word	0x00011c20
        /*0968*/ 	.word	0x00000006
        /*096c*/ 	.word	0x00000000
        /*0970*/ 	.short	0x010a
        /*0972*/ 	.byte	0x3f
	.zero		1


	//   ....[76]....
        /*0974*/ 	.word	0x00011c70
        /*0978*/ 	.word	0x00000003
        /*097c*/ 	.word	0x00000000
        /*0980*/ 	.short	0x010a
        /*0982*/ 	.byte	0x3f
	.zero		1


	//   ....[77]....
        /*0984*/ 	.word	0x00011cc0
        /*0988*/ 	.word	0x00000012
        /*098c*/ 	.word	0x00000000
        /*0990*/ 	.short	0x010a
        /*0992*/ 	.byte	0x3f
	.zero		1


	//----- nvinfo : EIATTR_NUM_MBARRIERS
	.align		4
.L_1151:
        /*0994*/ 	.byte	0x03, 0x38
        /*0996*/ 	.short	0x0016


	//----- nvinfo : EIATTR_EXIT_INSTR_OFFSETS
	.align		4
        /*0998*/ 	.byte	0x04, 0x1c
        /*099a*/ 	.short	(.L_1153 - .L_1152)


	//   ....[0]....
.L_1152:
        /*099c*/ 	.word	0x00000a40


	//   ....[1]....
        /*09a0*/ 	.word	0x0000c350


	//   ....[2]....
        /*09a4*/ 	.word	0x00010910


	//----- nvinfo : EIATTR_MAX_THREADS
	.align		4
.L_1153:
        /*09a8*/ 	.byte	0x04, 0x05
        /*09aa*/ 	.short	(.L_1155 - .L_1154)
.L_1154:
        /*09ac*/ 	.word	0x00000180
        /*09b0*/ 	.word	0x00000001
        /*09b4*/ 	.word	0x00000001


	//----- nvinfo : EIATTR_CRS_STACK_SIZE
	.align		4
.L_1155:
        /*09b8*/ 	.byte	0x04, 0x1e
        /*09ba*/ 	.short	(.L_1157 - .L_1156)
.L_1156:
        /*09bc*/ 	.word	0x00000000


	//----- nvinfo : EIATTR_CBANK_PARAM_SIZE
	.align		4
.L_1157:
        /*09c0*/ 	.byte	0x03, 0x19
        /*09c2*/ 	.short	0x0af0


	//----- nvinfo : EIATTR_PARAM_CBANK
	.align		4
        /*09c4*/ 	.byte	0x04, 0x0a
        /*09c6*/ 	.short	(.L_1159 - .L_1158)
	.align		4
.L_1158:
        /*09c8*/ 	.word	index@(.nv.constant0._ZN7cutlass13device_kernelIN5flash11enable_sm90INS1_16FlashAttnFwdSm90INS1_25CollectiveMainloopFwdSm90ILi2EN4cute5tupleIJNS5_1CILi1EEES8_S8_EEENS6_IJNS7_ILi128EEESA_SA_EEELi128ENS_10bfloat16_tEfNS_4arch4Sm90ELb1ELb0ELb1ELb0ELb0ELb0ELb0ELb1ELb1ELb1ELb0ELb0EEENS1_21CollectiveEpilogueFwdISB_S9_SC_SE_Li256ELb0ELb1ELb0ELb0EEENS1_30DynamicPersistentTileSchedulerILi256ELi128ELb0ELb1ELb1EEEEEEEEEvNT_6ParamsE)
        /*09cc*/ 	.short	0x0210
        /*09ce*/ 	.short	0x0af0


	//----- nvinfo : EIATTR_SW_WAR
	.align		4
.L_1159:
        /*09d0*/ 	.byte	0x04, 0x36
        /*09d2*/ 	.short	(.L_1161 - .L_1160)
.L_1160:
        /*09d4*/ 	.word	0x00000008
.L_1161:


//--------------------- .nv.info._ZN7cutlass13device_kernelIN5flash11enable_sm90INS1_16FlashAttnFwdSm90INS1_25CollectiveMainloopFwdSm90ILi2EN4cute5tupleIJNS5_1CILi1EEES8_S8_EEENS6_IJNS7_ILi128EEESA_SA_EEELi128ENS_10bfloat16_tEfNS_4arch4Sm90ELb1ELb0ELb1ELb1ELb0ELb0ELb0ELb1ELb1ELb1ELb0ELb0EEENS1_21CollectiveEpilogueFwdISB_S9_SC_SE_Li256ELb1ELb1ELb0ELb0EEENS1_36VarlenDynamicPersistentTileSchedulerILi128ELi128ELi256ELi128ELb0ELb1ELb1ELb1ELb1ELb1EEEEEEEEEvNT_6ParamsE --------------------------
	.section	.nv.info._ZN7cutlass13device_kernelIN5flash11enable_sm90INS1_16FlashAttnFwdSm90INS1_25CollectiveMainloopFwdSm90ILi2EN4cute5tupleIJNS5_1CILi1EEES8_S8_EEENS6_IJNS7_ILi128EEESA_SA_EEELi128ENS_10bfloat16_tEfNS_4arch4Sm90ELb1ELb0ELb1ELb1ELb0ELb0ELb0ELb1ELb1ELb1ELb0ELb0EEENS1_21CollectiveEpilogueFwdISB_S9_SC_SE_Li256ELb1ELb1ELb0ELb0EEENS1_36VarlenDynamicPersistentTileSchedulerILi128ELi128ELi256ELi128ELb0ELb1ELb1ELb1ELb1ELb1EEEEEEEEEvNT_6ParamsE,"",@"SHT_CUDA_INFO"
	.sectionflags	@""
	.align	4


	//----- nvinfo : EIATTR_CUDA_API_VERSION
	.align		4
        /*0000*/ 	.byte	0x04, 0x37
        /*0002*/ 	.short	(.L_1163 - .L_1162)
.L_1162:
        /*0004*/ 	.word	0x00000082


	//----- nvinfo : EIATTR_KPARAM_INFO
	.align		4
.L_1163:
        /*0008*/ 	.byte	0x04, 0x17
        /*000a*/ 	.short	(.L_1165 - .L_1164)
.L_1164:
        /*000c*/ 	.word	0x00000000
        /*0010*/ 	.short	0x0000
        /*0012*/ 	.short	0x0070
        /*0014*/ 	.byte	0x00, 0xf0, 0x01, 0x2a


	//----- nvinfo : EIATTR_SPARSE_MMA_MASK
	.align		4
.L_1165:
        /*0018*/ 	.byte	0x03, 0x50
        /*001a*/ 	.short	0x0000


	//----- nvinfo : EIATTR_MAXREG_COUNT
	.align		4
        /*001c*/ 	.byte	0x03, 0x1b
        /*001e*/ 	.short	0x00a8


	//----- nvinfo : EIATTR_NUM_BARRIERS
	.align		4
        /*0020*/ 	.byte	0x02, 0x4c
        /*0022*/ 	.byte	0x10
	.zero		1


	//----- nvinfo : EIATTR_EXTERNS
	.align		4
        /*0024*/ 	.byte	0x04, 0x0f
        /*0026*/ 	.short	(.L_1167 - .L_1166)


	//   ....[0]....
	.align		4
.L_1166:
        /*0028*/ 	.word	index@(__assertfail)


	//----- nvinfo : EIATTR_ANNOTATIONS
	.align		4
.L_1167:
        /*002c*/ 	.byte	0x04, 0x55
        /*002e*/ 	.short	(.L_1169 - .L_1168)


	//   ....[0]....
.L_1168:
        /* <DEDUP_REMOVED lines=74> */


	//----- nvinfo : EIATTR_MERCURY_ISA_VERSION
	.align		4
.L_1169:
        /*04b8*/ 	.byte	0x03, 0x5f
        /*04ba*/ 	.short	0x0101


	//----- nvinfo : EIATTR_UNUSED_LOAD_BYTE_OFFSET
	.align		4
        /*04bc*/ 	.byte	0x04, 0x44
        /*04be*/ 	.short	(.L_1171 - .L_1170)


	//   ....[0]....
.L_1170:
        /*04c0*/ 	.word	0x00000a30
        /*04c4*/ 	.word	0x0000fff0


	//   ....[1]....
        /*04c8*/ 	.word	0x0000a6a0
        /*04cc*/ 	.word	0x0000fff0


	//----- nvinfo : EIATTR_INT_WARP_WIDE_INSTR_OFFSETS
	.align		4
.L_1171:
        /*04d0*/ 	.byte	0x04, 0x31
        /*04d2*/ 	.short	(.L_1173 - .L_1172)


	//   ....[0]....
.L_1172:
        /*04d4*/ 	.word	0x00000120


	//   ....[1]....
        /*04d8*/ 	.word	0x000001c0


	//   ....[2]....
        /*04dc*/ 	.word	0x00000230


	//   ....[3]....
        /*04e0*/ 	.word	0x0000d950


	//   ....[4]....
        /*04e4*/ 	.word	0x0000d9e0


	//   ....[5]....
        /*04e8*/ 	.word	0x00011220


	//   ....[6]....
        /*04ec*/ 	.word	0x00011280


	//----- nvinfo : EIATTR_COOP_GROUP_MASK_REGIDS
	.align		4
.L_1173:
        /*04f0*/ 	.byte	0x04, 0x29
        /*04f2*/ 	.short	(.L_1175 - .L_1174)


	//   ....[0]....
.L_1174:
        /*04f4*/ 	.word	0xffffffff


	//   ....[1]....
        /*04f8*/ 	.word	0xffffffff


	//   ....[2]....
        /*04fc*/ 	.word	0xffffffff


	//   ....[3]....
        /*0500*/ 	.word	0xffffffff


	//   ....[4]....
        /*0504*/ 	.word	0xffffffff


	//   ....[5]....
        /*0508*/ 	.word	0xffffffff


	//   ....[6]....
        /*050c*/ 	.word	0xffffffff


	//   ....[7]....
        /*0510*/ 	.word	0xffffffff


	//   ....[8]....
        /*0514*/ 	.word	0xffffffff


	//   ....[9]....
        /*0518*/ 	.word	0xffffffff


	//   ....[10]....
        /*051c*/ 	.word	0xffffffff


	//   ....[11]....
        /*0520*/ 	.word	0xffffffff


	//   ....[12]....
        /*0524*/ 	.word	0xffffffff


	//   ....[13]....
        /*0528*/ 	.word	0xffffffff


	//   ....[14]....
        /*052c*/ 	.word	0xffffffff


	//   ....[15]....
        /*0530*/ 	.word	0xffffffff


	//   ....[16]....
        /*0534*/ 	.word	0xffffffff


	//   ....[17]....
        /*0538*/ 	.word	0xffffffff


	//   ....[18]....
        /*053c*/ 	.word	0xffffffff


	//   ....[19]....
        /*0540*/ 	.word	0xffffffff


	//   ....[20]....
        /*0544*/ 	.word	0xffffffff


	//   ....[21]....
        /*0548*/ 	.word	0xffffffff


	//   ....[22]....
        /*054c*/ 	.word	0xffffffff


	//   ....[23]....
        /*0550*/ 	.word	0xffffffff


	//   ....[24]....
        /*0554*/ 	.word	0xffffffff


	//   ....[25]....
        /*0558*/ 	.word	0xffffffff


	//   ....[26]....
        /*055c*/ 	.word	0xffffffff


	//   ....[27]....
        /*0560*/ 	.word	0xffffffff


	//   ....[28]....
        /*0564*/ 	.word	0xffffffff


	//   ....[29]....
        /*0568*/ 	.word	0xffffffff


	//   ....[30]....
        /*056c*/ 	.word	0xffffffff


	//   ....[31]....
        /*0570*/ 	.word	0xffffffff


	//   ....[32]....
        /*0574*/ 	.word	0xffffffff


	//   ....[33]....
        /*0578*/ 	.word	0xffffffff


	//   ....[34]....
        /*057c*/ 	.word	0xffffffff


	//   ....[35]....
        /*0580*/ 	.word	0xffffffff


	//   ....[36]....
        /*0584*/ 	.word	0xffffffff


	//   ....[37]....
        /*0588*/ 	.word	0xffffffff


	//   ....[38]....
        /*058c*/ 	.word	0xffffffff


	//   ....[39]....
        /*0590*/ 	.word	0xffffffff


	//   ....[40]....
        /*0594*/ 	.word	0xffffffff


	//   ....[41]....
        /*0598*/ 	.word	0xffffffff


	//   ....[42]....
        /*059c*/ 	.word	0xffffffff


	//   ....[43]....
        /*05a0*/ 	.word	0xffffffff


	//   ....[44]....
        /*05a4*/ 	.word	0xffffffff


	//   ....[45]....
        /*05a8*/ 	.word	0xffffffff


	//   ....[46]....
        /*05ac*/ 	.word	0xffffffff


	//   ....[47]....
        /*05b0*/ 	.word	0xffffffff


	//   ....[48]....
        /*05b4*/ 	.word	0xffffffff


	//   ....[49]....
        /*05b8*/ 	.word	0xffffffff


	//   ....[50]....
        /*05bc*/ 	.word	0xffffffff


	//   ....[51]....
        /*05c0*/ 	.word	0xffffffff


	//   ....[52]....
        /*05c4*/ 	.word	0xffffffff


	//   ....[53]....
        /*05c8*/ 	.word	0xffffffff


	//   ....[54]....
        /*05cc*/ 	.word	0xffffffff


	//   ....[55]....
        /*05d0*/ 	.word	0xffffffff


	//   ....[56]....
        /*05d4*/ 	.word	0xffffffff


	//   ....[57]....
        /*05d8*/ 	.word	0xffffffff


	//   ....[58]....
        /*05dc*/ 	.word	0xffffffff


	//   ....[59]....
        /*05e0*/ 	.word	0xffffffff


	//   ....[60]....
        /*05e4*/ 	.word	0xffffffff


	//   ....[61]....
        /*05e8*/ 	.word	0xffffffff


	//   ....[62]....
        /*05ec*/ 	.word	0xffffffff


	//   ....[63]....
        /*05f0*/ 	.word	0xffffffff


	//   ....[64]....
        /*05f4*/ 	.word	0xffffffff


	//   ....[65]....
        /*05f8*/ 	.word	0xffffffff


	//   ....[66]....
        /*05fc*/ 	.word	0xffffffff


	//   ....[67]....
        /*0600*/ 	.word	0xffffffff


	//   ....[68]....
        /*0604*/ 	.word	0xffffffff


	//   ....[69]....
        /*0608*/ 	.word	0xffffffff


	//   ....[70]....
        /*060c*/ 	.word	0xffffffff


	//   ....[71]....
        /*0610*/ 	.word	0xffffffff


	//   ....[72]....
        /*0614*/ 	.word	0xffffffff


	//   ....[73]....
        /*0618*/ 	.word	0xffffffff


	//   ....[74]....
        /*061c*/ 	.word	0xffffffff


	//   ....[75]....
        /*0620*/ 	.word	0xffffffff


	//   ....[76]....
        /*0624*/ 	.word	0xffffffff


	//   ....[77]....
        /*0628*/ 	.word	0xffffffff


	//   ....[78]....
        /*062c*/ 	.word	0xffffffff


	//   ....[79]....
        /*0630*/ 	.word	0xffffffff


	//   ....[80]....
        /*0634*/ 	.word	0xffffffff


	//   ....[81]....
        /*0638*/ 	.word	0xffffffff


	//   ....[82]....
        /*063c*/ 	.word	0xffffffff


	//   ....[83]....
        /*0640*/ 	.word	0xffffffff


	//   ....[84]....
        /*0644*/ 	.word	0xffffffff


	//   ....[85]....
        /*0648*/ 	.word	0xffffffff


	//   ....[86]....
        /*064c*/ 	.word	0xffffffff


	//   ....[87]....
        /*0650*/ 	.word	0xffffffff


	//   ....[88]....
        /*0654*/ 	.word	0xffffffff


	//   ....[89]....
        /*0658*/ 	.word	0xffffffff


	//   ....[90]....
        /*065c*/ 	.word	0xffffffff


	//   ....[91]....
        /*0660*/ 	.word	0xffffffff


	//   ....[92]....
        /*0664*/ 	.word	0xffffffff


	//   ....[93]....
        /*0668*/ 	.word	0xffffffff


	//   ....[94]....
        /*066c*/ 	.word	0xffffffff


	//   ....[95]....
        /*0670*/ 	.word	0xffffffff


	//   ....[96]....
        /*0674*/ 	.word	0xffffffff


	//   ....[97]....
        /*0678*/ 	.word	0xffffffff


	//   ....[98]....
        /*067c*/ 	.word	0xffffffff


	//   ....[99]....
        /*0680*/ 	.word	0x0500000f


	//   ....[100]....
        /*0684*/ 	.word	0x0500000f


	//   ....[101]....
        /*0688*/ 	.word	0x0500000f


	//   ....[102]....
        /*068c*/ 	.word	0x0500000f


	//   ....[103]....
        /*0690*/ 	.word	0x0500000f


	//   ....[104]....
        /*0694*/ 	.word	0x0500000f


	//   ....[105]....
        /*0698*/ 	.word	0x0500000f


	//   ....[106]....
        /*069c*/ 	.word	0x0500000f


	//   ....[107]....
        /*06a0*/ 	.word	0x0500000f


	//   ....[108]....
        /*06a4*/ 	.word	0x0500000f


	//   ....[109]....
        /*06a8*/ 	.word	0x0500000f


	//   ....[110]....
        /*06ac*/ 	.word	0x0500000f


	//   ....[111]....
        /*06b0*/ 	.word	0x0500000f


	//   ....[112]....
        /*06b4*/ 	.word	0x0500000f


	//   ....[113]....
        /*06b8*/ 	.word	0x0500000f


	//   ....[114]....
        /*06bc*/ 	.word	0x0500000f


	//   ....[115]....
        /*06c0*/ 	.word	0x0500000f


	//   ....[116]....
        /*06c4*/ 	.word	0x0500000f


	//   ....[117]....
        /*06c8*/ 	.word	0x0500000f


	//   ....[118]....
        /*06cc*/ 	.word	0x0500000f


	//   ....[119]....
        /*06d0*/ 	.word	0x0500000f


	//   ....[120]....
        /*06d4*/ 	.word	0x0500000f


	//   ....[121]....
        /*06d8*/ 	.word	0x0500000f


	//   ....[122]....
        /*06dc*/ 	.word	0x0500000f


	//   ....[123]....
        /*06e0*/ 	.word	0x0500000f


	//   ....[124]....
        /*06e4*/ 	.word	0x0500000f


	//   ....[125]....
        /*06e8*/ 	.word	0x0500000f


	//   ....[126]....
        /*06ec*/ 	.word	0x0500000f


	//   ....[127]....
        /*06f0*/ 	.word	0x0500000f


	//   ....[128]....
        /*06f4*/ 	.word	0x0500000f


	//   ....[129]....
        /*06f8*/ 	.word	0x0500000f


	//   ....[130]....
        /*06fc*/ 	.word	0x0500000f


	//   ....[131]....
        /*0700*/ 	.word	0x0500000f


	//   ....[132]....
        /*0704*/ 	.word	0x0500000f


	//   ....[133]....
        /*0708*/ 	.word	0x0500000f


	//----- nvinfo : EIATTR_COOP_GROUP_INSTR_OFFSETS
	.align		4
.L_1175:
        /*070c*/ 	.byte	0x04, 0x28
        /*070e*/ 	.short	(.L_1177 - .L_1176)


	//   ....[0]....
.L_1176:
        /*0710*/ 	.word	0x00000060


	//   ....[1]....
        /*0714*/ 	.word	0x00000130


	//   ....[2]....
        /*0718*/ 	.word	0x000001e0


	//   ....[3]....
        /*071c*/ 	.word	0x000003a0


	//   ....[4]....
        /*0720*/ 	.word	0x00000500


	//   ....[5]....
        /*0724*/ 	.word	0x00000620


	//   ....[6]....
        /*0728*/ 	.word	0x00000780


	//   ....[7]....
        /*072c*/ 	.word	0x000014f0


	//   ....[8]....
        /*0730*/ 	.word	0x00002060


	//   ....[9]....
        /*0734*/ 	.word	0x000021a0


	//   ....[10]....
        /*0738*/ 	.word	0x00002b00


	//   ....[11]....
        /*073c*/ 	.word	0x00002b70


	//   ....[12]....
        /*0740*/ 	.word	0x000035f0


	//   ....[13]....
        /*0744*/ 	.word	0x00003660


	//   ....[14]....
        /*0748*/ 	.word	0x00004fa0


	//   ....[15]....
        /*074c*/ 	.word	0x000051d0


	//   ....[16]....
        /*0750*/ 	.word	0x000059f0


	//   ....[17]....
        /*0754*/ 	.word	0x00005af0


	//   ....[18]....
        /*0758*/ 	.word	0x00006380


	//   ....[19]....
        /*075c*/ 	.word	0x000063d0


	//   ....[20]....
        /*0760*/ 	.word	0x00008700


	//   ....[21]....
        /*0764*/ 	.word	0x00008740


	//   ....[22]....
        /*0768*/ 	.word	0x000089a0


	//   ....[23]....
        /*076c*/ 	.word	0x00008a40


	//   ....[24]....
        /*0770*/ 	.word	0x00009d70


	//   ....[25]....
        /*0774*/ 	.word	0x00009da0


	//   ....[26]....
        /*0778*/ 	.word	0x00009e90


	//   ....[27]....
        /*077c*/ 	.word	0x00009eb0


	//   ....[28]....
        /*0780*/ 	.word	0x0000b0f0


	//   ....[29]....
        /*0784*/ 	.word	0x0000b130


	//   ....[30]....
        /*0788*/ 	.word	0x0000b170


	//   ....[31]....
        /*078c*/ 	.word	0x0000b1a0


	//   ....[32]....
        /*0790*/ 	.word	0x0000b700


	//   ....[33]....
        /*0794*/ 	.word	0x0000b740


	//   ....[34]....
        /*0798*/ 	.word	0x0000b800


	//   ....[35]....
        /*079c*/ 	.word	0x0000b820


	//   ....[36]....
        /*07a0*/ 	.word	0x0000b8e0


	//   ....[37]....
        /*07a4*/ 	.word	0x0000b900


	//   ....[38]....
        /*07a8*/ 	.word	0x0000b9d0


	//   ....[39]....
        /*07ac*/ 	.word	0x0000b9f0


	//   ....[40]....
        /*07b0*/ 	.word	0x0000c210


	//   ....[41]....
        /*07b4*/ 	.word	0x0000c230


	//   ....[42]....
        /*07b8*/ 	.word	0x0000c2f0


	//   ....[43]....
        /*07bc*/ 	.word	0x0000c310


	//   ....[44]....
        /*07c0*/ 	.word	0x0000c3d0


	//   ....[45]....
        /*07c4*/ 	.word	0x0000c3f0


	//   ....[46]....
        /*07c8*/ 	.word	0x0000c4c0


	//   ....[47]....
        /*07cc*/ 	.word	0x0000c4e0


	//   ....[48]....
        /*07d0*/ 	.word	0x0000c620


	//   ....[49]....
        /*07d4*/ 	.word	0x0000c7f0


	//   ....[50]....
        /*07d8*/ 	.word	0x0000c820


	//   ....[51]....
        /*07dc*/ 	.word	0x0000c850


	//   ....[52]....
        /*07e0*/ 	.word	0x0000c880


	//   ....[53]....
        /*07e4*/ 	.word	0x0000c8b0


	//   ....[54]....
        /*07e8*/ 	.word	0x0000c8e0


	//   ....[55]....
        /*07ec*/ 	.word	0x0000ca50


	//   ....[56]....
        /*07f0*/ 	.word	0x0000ca80


	//   ....[57]....
        /*07f4*/ 	.word	0x0000cab0


	//   ....[58]....
        /*07f8*/ 	.word	0x0000cae0


	//   ....[59]....
        /*07fc*/ 	.word	0x0000cb10


	//   ....[60]....
        /*0800*/ 	.word	0x0000cb40


	//   ....[61]....
        /*0804*/ 	.word	0x0000cbe0


	//   ....[62]....
        /*0808*/ 	.word	0x0000cc40


	//   ....[63]....
        /*080c*/ 	.word	0x0000ccd0


	//   ....[64]....
        /*0810*/ 	.word	0x0000df50


	//   ....[65]....
        /*0814*/ 	.word	0x0000eb30


	//   ....[66]....
        /*0818*/ 	.word	0x0000eb40


	//   ....[67]....
        /*081c*/ 	.word	0x0000eb50


	//   ....[68]....
        /*0820*/ 	.word	0x0000ebc0


	//   ....[69]....
        /*0824*/ 	.word	0x0000ecc0


	//   ....[70]....
        /*0828*/ 	.word	0x0000ece0


	//   ....[71]....
        /*082c*/ 	.word	0x0000ed70


	//   ....[72]....
        /*0830*/ 	.word	0x0000ed90


	//   ....[73]....
        /*0834*/ 	.word	0x0000ee20


	//   ....[74]....
        /*0838*/ 	.word	0x0000ee40


	//   ....[75]....
        /*083c*/ 	.word	0x0000eed0


	//   ....[76]....
        /*0840*/ 	.word	0x0000eef0


	//   ....[77]....
        /*0844*/ 	.word	0x0000ef80


	//   ....[78]....
        /*0848*/ 	.word	0x0000efa0


	//   ....[79]....
        /*084c*/ 	.word	0x0000efb0


	//   ....[80]....
        /*0850*/ 	.word	0x0000efc0


	//   ....[81]....
        /*0854*/ 	.word	0x00011940


	//   ....[82]....
        /*0858*/ 	.word	0x000119a0


	//   ....[83]....
        /*085c*/ 	.word	0x000119d0


	//   ....[84]....
        /*0860*/ 	.word	0x000119e0


	//   ....[85]....
        /*0864*/ 	.word	0x00011a10


	//   ....[86]....
        /*0868*/ 	.word	0x00011a40


	//   ....[87]....
        /*086c*/ 	.word	0x00011a70


	//   ....[88]....
        /*0870*/ 	.word	0x00011aa0


	//   ....[89]....
        /*0874*/ 	.word	0x00011c20


	//   ....[90]....
        /*0878*/ 	.word	0x00011c50


	//   ....[91]....
        /*087c*/ 	.word	0x00011c80


	//   ....[92]....
        /*0880*/ 	.word	0x00011cb0


	//   ....[93]....
        /*0884*/ 	.word	0x00011ce0


	//   ....[94]....
        /*0888*/ 	.word	0x00011d10


	//   ....[95]....
        /*088c*/ 	.word	0x00011dd0


	//   ....[96]....
        /*0890*/ 	.word	0x00011df0


	//   ....[97]....
        /*0894*/ 	.word	0x00011e60


	//   ....[98]....
        /*0898*/ 	.word	0x00012520


	//   ....[99]....
        /*089c*/ 	.word	0x00012af0


	//   ....[100]....
        /*08a0*/ 	.word	0x00012c70


	//   ....[101]....
        /*08a4*/ 	.word	0x00012cd0


	//   ....[102]....
        /*08a8*/ 	.word	0x00012d60


	//   ....[103]....
        /*08ac*/ 	.word	0x00012e00


	//   ....[104]....
        /*08b0*/ 	.word	0x00012ed0


	//   ....[105]....
        /*08b4*/ 	.word	0x00012ff0


	//   ....[106]....
        /*08b8*/ 	.word	0x00013050


	//   ....[107]....
        /*08bc*/ 	.word	0x00013160


	//   ....[108]....
        /*08c0*/ 	.word	0x000131c0


	//   ....[109]....
        /*08c4*/ 	.word	0x000132d0


	//   ....[110]....
        /*08c8*/ 	.word	0x00013330


	//   ....[111]....
        /*08cc*/ 	.word	0x00013440


	//   ....[112]....
        /*08d0*/ 	.word	0x000134a0


	//   ....[113]....
        /*08d4*/ 	.word	0x000135a0


	//   ....[114]....
        /*08d8*/ 	.word	0x00013600


	//   ....[115]....
        /*08dc*/ 	.word	0x000136a0


	//   ....[116]....
        /*08e0*/ 	.word	0x00013a20


	//   ....[117]....
        /*08e4*/ 	.word	0x00013ac0


	//   ....[118]....
        /*08e8*/ 	.word	0x00013be0


	//   ....[119]....
        /*08ec*/ 	.word	0x00013c50


	//   ....[120]....
        /*08f0*/ 	.word	0x00013cc0


	//   ....[121]....
        /*08f4*/ 	.word	0x00013d30


	//   ....[122]....
        /*08f8*/ 	.word	0x00013da0


	//   ....[123]....
        /*08fc*/ 	.word	0x00013e20


	//   ....[124]....
        /*0900*/ 	.word	0x00013eb0


	//   ....[125]....
        /*0904*/ 	.word	0x00013f50


	//   ....[126]....
        /*0908*/ 	.word	0x00013fc0


	//   ....[127]....
        /*090c*/ 	.word	0x00014030


	//   ....[128]....
        /*0910*/ 	.word	0x000140a0


	//   ....[129]....
        /*0914*/ 	.word	0x00014120


	//   ....[130]....
        /*0918*/ 	.word	0x00014190


	//   ....[131]....
        /*091c*/ 	.word	0x00014230


	//   ....[132]....
        /*0920*/ 	.word	0x000142c0


	//   ....[133]....
        /*0924*/ 	.word	0x000143f0


	//----- nvinfo : EIATTR_REG_RECONFIG
	.align		4
.L_1177:
        /*0928*/ 	.byte	0x01, 0x54
	.zero		2


	//----- nvinfo : EIATTR_SYSCALL_OFFSETS
	.align		4
        /*092c*/ 	.byte	0x04, 0x46
        /*092e*/ 	.short	(.L_1179 - .L_1178)


	//   ....[0]....
.L_1178:
        /*0930*/ 	.word	0x000016d0


	//   ....[1]....
        /*0934*/ 	.word	0x0000db50


	//   ....[2]....
        /*0938*/ 	.word	0x0000dcb0


	//   ....[3]....
        /*093c*/ 	.word	0x0000ddb0


	//   ....[4]....
        /*0940*/ 	.word	0x0000e730


	//----- nvinfo : EIATTR_MBARRIER_INSTR_OFFSETS
	.align		4
.L_1179:
        /*0944*/ 	.byte	0x04, 0x39
        /*0946*/ 	.short	(.L_1181 - .L_1180)


	//   ....[0]....
.L_1180:
        /*0948*/ 	.word	0x00000250
        /*094c*/ 	.word	0x000000ff
        /*0950*/ 	.word	0x00028800
        /*0954*/ 	.short	0x0100
        /*0956*/ 	.byte	0x08
	.zero		1


	//   ....[1]....
        /*0958*/ 	.word	0x00000260
        /*095c*/ 	.word	0x000000ff
        /*0960*/ 	.word	0x00028820
        /*0964*/ 	.short	0x0100
        /*0966*/ 	.byte	0x08
	.zero		1


	//   ....[2]....
        /*0968*/ 	.word	0x00000350
        /*096c*/ 	.word	0x000000ff
        /*0970*/ 	.word	0x00028830
        /*0974*/ 	.short	0x0100
        /*0976*/ 	.byte	0x08
	.zero		1


	//   ....[3]....
        /*0978*/ 	.word	0x00000360
        /*097c*/ 	.word	0x000000ff
        /*0980*/ 	.word	0x00028840
        /*0984*/ 	.short	0x0100
        /*0986*/ 	.byte	0x08
	.zero		1


	//   ....[4]....
        /*0988*/ 	.word	0x00000370
        /*098c*/ 	.word	0x000000ff
        /*0990*/ 	.word	0x00028838
        /*0994*/ 	.short	0x0100
        /*0996*/ 	.byte	0x08
	.zero		1


	//   ....[5]....
        /*0998*/ 	.word	0x00000380
        /*099c*/ 	.word	0x000000ff
        /*09a0*/ 	.word	0x00028848
        /*09a4*/ 	.short	0x0100
        /*09a6*/ 	.byte	0x08
	.zero		1


	//   ....[6]....
        /*09a8*/ 	.word	0x000004b0
        /*09ac*/ 	.word	0x000000ff
        /*09b0*/ 	.word	0x00028850
        /*09b4*/ 	.short	0x0100
        /*09b6*/ 	.byte	0x08
	.zero		1


	//   ....[7]....
        /*09b8*/ 	.word	0x000004c0
        /*09bc*/ 	.word	0x000000ff
        /*09c0*/ 	.word	0x00028860
        /*09c4*/ 	.short	0x0100
        /*09c6*/ 	.byte	0x08
	.zero		1


	//   ....[8]....
        /*09c8*/ 	.word	0x000004d0
        /*09cc*/ 	.word	0x000000ff
        /*09d0*/ 	.word	0x00028858
        /*09d4*/ 	.short	0x0100
        /*09d6*/ 	.byte	0x08
	.zero		1


	//   ....[9]....
        /*09d8*/ 	.word	0x000004e0
        /*09dc*/ 	.word	0x000000ff
        /*09e0*/ 	.word	0x00028868
        /*09e4*/ 	.short	0x0100
        /*09e6*/ 	.byte	0x08
	.zero		1


	//   ....[10]....
        /*09e8*/ 	.word	0x000005d0
        /*09ec*/ 	.word	0x000000ff
        /*09f0*/ 	.word	0x00028870
        /*09f4*/ 	.short	0x0100
        /*09f6*/ 	.byte	0x06
	.zero		1


	//   ....[11]....
        /*09f8*/ 	.word	0x000005e0
        /*09fc*/ 	.word	0x000000ff
        /*0a00*/ 	.word	0x00028880
        /*0a04*/ 	.short	0x0100
        /*0a06*/ 	.byte	0x06
	.zero		1


	//   ....[12]....
        /*0a08*/ 	.word	0x000005f0
        /*0a0c*/ 	.word	0x000000ff
        /*0a10*/ 	.word	0x00028878
        /*0a14*/ 	.short	0x0100
        /*0a16*/ 	.byte	0x06
	.zero		1


	//   ....[13]....
        /*0a18*/ 	.word	0x00000600
        /*0a1c*/ 	.word	0x000000ff
        /*0a20*/ 	.word	0x00028888
        /*0a24*/ 	.short	0x0100
        /*0a26*/ 	.byte	0x06
	.zero		1


	//   ....[14]....
        /*0a28*/ 	.word	0x00000730
        /*0a2c*/ 	.word	0x000000ff
        /*0a30*/ 	.word	0x00028890
        /*0a34*/ 	.short	0x0100
        /*0a36*/ 	.byte	0x08
	.zero		1


	//   ....[15]....
        /*0a38*/ 	.word	0x00000740
        /*0a3c*/ 	.word	0x000000ff
        /*0a40*/ 	.word	0x000288a0
        /*0a44*/ 	.short	0x0100
        /*0a46*/ 	.byte	0x08
	.zero		1


	//   ....[16]....
        /*0a48*/ 	.word	0x00000750
        /*0a4c*/ 	.word	0x000000ff
        /*0a50*/ 	.word	0x00028898
        /*0a54*/ 	.short	0x0100
        /*0a56*/ 	.byte	0x08
	.zero		1


	//   ....[17]....
        /*0a58*/ 	.word	0x00000760
        /*0a5c*/ 	.word	0x000000ff
        /*0a60*/ 	.word	0x000288a8
        /*0a64*/ 	.short	0x0100
        /*0a66*/ 	.byte	0x08
	.zero		1


	//   ....[18]....
        /*0a68*/ 	.word	0x00000890
        /*0a6c*/ 	.word	0x000000ff
        /*0a70*/ 	.word	0x000288b0
        /*0a74*/ 	.short	0x0100
        /*0a76*/ 	.byte	0x08
	.zero		1


	//   ....[19]....
        /*0a78*/ 	.word	0x000008a0
        /*0a7c*/ 	.word	0x000000ff
        /*0a80*/ 	.word	0x000288c0
        /*0a84*/ 	.short	0x0100
        /*0a86*/ 	.byte	0x08
	.zero		1


	//   ....[20]....
        /*0a88*/ 	.word	0x000008b0
        /*0a8c*/ 	.word	0x000000ff
        /*0a90*/ 	.word	0x000288b8
        /*0a94*/ 	.short	0x0100
        /*0a96*/ 	.byte	0x08
	.zero		1


	//   ....[21]....
        /*0a98*/ 	.word	0x000008c0
        /*0a9c*/ 	.word	0x000000ff
        /*0aa0*/ 	.word	0x000288c8
        /*0aa4*/ 	.short	0x0100
        /*0aa6*/ 	.byte	0x08
	.zero		1


	//   ....[22]....
        /*0aa8*/ 	.word	0x00001730
        /*0aac*/ 	.word	0x000000ff
        /*0ab0*/ 	.word	0x00028800
        /*0ab4*/ 	.short	0x010a
        /*0ab6*/ 	.byte	0x26
	.zero		1


	//   ....[23]....
        /*0ab8*/ 	.word	0x000017b0
        /*0abc*/ 	.word	0x00000000
        /*0ac0*/ 	.word	0x00028830
        /*0ac4*/ 	.short	0x010a
        /*0ac6*/ 	.byte	0x3f
	.zero		1


	//   ....[24]....
        /*0ac8*/ 	.word	0x00001810
        /*0acc*/ 	.word	0x00000000
        /*0ad0*/ 	.word	0x00028830
        /*0ad4*/ 	.short	0x010a
        /*0ad6*/ 	.byte	0x3f
	.zero		1


	//   ....[25]....
        /*0ad8*/ 	.word	0x000024b0
        /*0adc*/ 	.word	0x00000000
        /*0ae0*/ 	.word	0x00000000
        /*0ae4*/ 	.short	0x0101
        /*0ae6*/ 	.byte	0x3f
	.zero		1


	//   ....[26]....
        /*0ae8*/ 	.word	0x00004420
        /*0aec*/ 	.word	0x000000ff
        /*0af0*/ 	.word	0x00028830
        /*0af4*/ 	.short	0x010a
        /*0af6*/ 	.byte	0x06
	.zero		1


	//   ....[27]....
        /*0af8*/ 	.word	0x00004460
        /*0afc*/ 	.word	0x000000ff
        /*0b00*/ 	.word	0x00028830
        /*0b04*/ 	.short	0x010a
        /*0b06*/ 	.byte	0x06
	.zero		1


	//   ....[28]....
        /*0b08*/ 	.word	0x000047a0
        /*0b0c*/ 	.word	0x000000ff
        /*0b10*/ 	.word	0x00028850
        /*0b14*/ 	.short	0x010a
        /*0b16*/ 	.byte	0x06
	.zero		1


	//   ....[29]....
        /*0b18*/ 	.word	0x000047e0
        /*0b1c*/ 	.word	0x000000ff
        /*0b20*/ 	.word	0x00028850
        /*0b24*/ 	.short	0x010a
        /*0b26*/ 	.byte	0x06
	.zero		1


	//   ....[30]....
        /*0b28*/ 	.word	0x000067d0
        /*0b2c*/ 	.word	0x00000034
        /*0b30*/ 	.word	0x00000000
        /*0b34*/ 	.short	0x0101
        /*0b36*/ 	.byte	0x3f
	.zero		1


	//   ....[31]....
        /*0b38*/ 	.word	0x000069b0
        /*0b3c*/ 	.word	0x00000034
        /*0b40*/ 	.word	0x00000000
        /*0b44*/ 	.short	0x0101
        /*0b46*/ 	.byte	0x3f
	.zero		1


	//   ....[32]....
        /*0b48*/ 	.word	0x00007580
        /*0b4c*/ 	.word	0x000000ff
        /*0b50*/ 	.word	0x00028830
        /*0b54*/ 	.short	0x010a
        /*0b56*/ 	.byte	0x06
	.zero		1


	//   ....[33]....
        /*0b58*/ 	.word	0x000075c0
        /*0b5c*/ 	.word	0x000000ff
        /*0b60*/ 	.word	0x00028830
        /*0b64*/ 	.short	0x010a
        /*0b66*/ 	.byte	0x06
	.zero		1


	//   ....[34]....
        /*0b68*/ 	.word	0x00007900
        /*0b6c*/ 	.word	0x000000ff
        /*0b70*/ 	.word	0x00028850
        /*0b74*/ 	.short	0x010a
        /*0b76*/ 	.byte	0x06
	.zero		1


	//   ....[35]....
        /*0b78*/ 	.word	0x00007940
        /*0b7c*/ 	.word	0x000000ff
        /*0b80*/ 	.word	0x00028850
        /*0b84*/ 	.short	0x010a
        /*0b86*/ 	.byte	0x06
	.zero		1


	//   ....[36]....
        /*0b88*/ 	.word	0x00009240
        /*0b8c*/ 	.word	0x0000001f
        /*0b90*/ 	.word	0x00000000
        /*0b94*/ 	.short	0x0101
        /*0b96*/ 	.byte	0x3f
	.zero		1


	//   ....[37]....
        /*0b98*/ 	.word	0x000093f0
        /*0b9c*/ 	.word	0x00000021
        /*0ba0*/ 	.word	0x00000000
        /*0ba4*/ 	.short	0x0101
        /*0ba6*/ 	.byte	0x3f
	.zero		1


	//   ....[38]....
        /*0ba8*/ 	.word	0x00009ce0
        /*0bac*/ 	.word	0x000000ff
        /*0bb0*/ 	.word	0x00028850
        /*0bb4*/ 	.short	0x010a
        /*0bb6*/ 	.byte	0x05
	.zero		1


	//   ....[39]....
        /*0bb8*/ 	.word	0x00009d20
        /*0bbc*/ 	.word	0x000000ff
        /*0bc0*/ 	.word	0x00028850
        /*0bc4*/ 	.short	0x010a
        /*0bc6*/ 	.byte	0x05
	.zero		1


	//   ....[40]....
        /*0bc8*/ 	.word	0x0000a240
        /*0bcc*/ 	.word	0x00000004
        /*0bd0*/ 	.word	0x00000000
        /*0bd4*/ 	.short	0x0101
        /*0bd6*/ 	.byte	0x3f
	.zero		1


	//   ....[41]....
        /*0bd8*/ 	.word	0x0000b730
        /*0bdc*/ 	.word	0x00000014
        /*0be0*/ 	.word	0x00000000
        /*0be4*/ 	.short	0x0101
        /*0be6*/ 	.byte	0x3f
	.zero		1


	//   ....[42]....
        /*0be8*/ 	.word	0x0000e1e0
        /*0bec*/ 	.word	0x00000000
        /*0bf0*/ 	.word	0x00028840
        /*0bf4*/ 	.short	0x010a
        /*0bf6*/ 	.byte	0x3f
	.zero		1


	//   ....[43]....
        /*0bf8*/ 	.word	0x0000f120
        /*0bfc*/ 	.word	0x00000008
        /*0c00*/ 	.word	0x00028800
        /*0c04*/ 	.short	0x0107
        /*0c06*/ 	.byte	0x3f
	.zero		1


	//   ....[44]....
        /*0c08*/ 	.word	0x0000f230
        /*0c0c*/ 	.word	0x00000002
        /*0c10*/ 	.word	0x00028800
        /*0c14*/ 	.short	0x0101
        /*0c16*/ 	.byte	0x3f
	.zero		1


	//   ....[45]....
        /*0c18*/ 	.word	0x0000f250
        /*0c1c*/ 	.word	0x00000002
        /*0c20*/ 	.word	0x00028820
        /*0c24*/ 	.short	0x010a
        /*0c26*/ 	.byte	0x3f
	.zero		1


	//   ....[46]....
        /*0c28*/ 	.word	0x0000f5b0
        /*0c2c*/ 	.word	0x00000002
        /*0c30*/ 	.word	0x00028840
        /*0c34*/ 	.short	0x010a
        /*0c36*/ 	.byte	0x3f
	.zero		1


	//   ....[47]....
        /*0c38*/ 	.word	0x0000f970
        /*0c3c*/ 	.word	0x00000002
        /*0c40*/ 	.word	0x00000060
        /*0c44*/ 	.short	0x010a
        /*0c46*/ 	.byte	0x3f
	.zero		1


	//   ....[48]....
        /*0c48*/ 	.word	0x00010040
        /*0c4c*/ 	.word	0x00000003
        /*0c50*/ 	.word	0x00028840
        /*0c54*/ 	.short	0x010a
        /*0c56*/ 	.byte	0x3f
	.zero		1


	//   ....[49]....
        /*0c58*/ 	.word	0x00010400
        /*0c5c*/ 	.word	0x00000002
        /*0c60*/ 	.word	0x00000060
        /*0c64*/ 	.short	0x010a
        /*0c66*/ 	.byte	0x3f
	.zero		1


	//   ....[50]....
        /*0c68*/ 	.word	0x00010a20
        /*0c6c*/ 	.word	0x00000002
        /*0c70*/ 	.word	0x00028840
        /*0c74*/ 	.short	0x010a
        /*0c76*/ 	.byte	0x3f
	.zero		1


	//   ....[51]....
        /*0c78*/ 	.word	0x00010de0
        /*0c7c*/ 	.word	0x00000002
        /*0c80*/ 	.word	0x00000060
        /*0c84*/ 	.short	0x010a
        /*0c86*/ 	.byte	0x3f
	.zero		1


	//   ....[52]....
        /*0c88*/ 	.word	0x00011390
        /*0c8c*/ 	.word	0x00000000
        /*0c90*/ 	.word	0x00028860
        /*0c94*/ 	.short	0x010a
        /*0c96*/ 	.byte	0x3f
	.zero		1


	//   ....[53]....
        /*0c98*/ 	.word	0x000124a0
        /*0c9c*/ 	.word	0x00000000
        /*0ca0*/ 	.word	0x00028820
        /*0ca4*/ 	.short	0x010a
        /*0ca6*/ 	.byte	0x3f
	.zero		1


	//   ....[54]....
        /*0ca8*/ 	.word	0x00012660
        /*0cac*/ 	.word	0x00000006
        /*0cb0*/ 	.word	0x00000000
        /*0cb4*/ 	.short	0x010a
        /*0cb6*/ 	.byte	0x3f
	.zero		1


	//   ....[55]....
        /*0cb8*/ 	.word	0x000126d0
        /*0cbc*/ 	.word	0x00000007
        /*0cc0*/ 	.word	0x00000000
        /*0cc4*/ 	.short	0x010a
        /*0cc6*/ 	.byte	0x3f
	.zero		1


	//   ....[56]....
        /*0cc8*/ 	.word	0x00012740
        /*0ccc*/ 	.word	0x00000004
        /*0cd0*/ 	.word	0x00000000
        /*0cd4*/ 	.short	0x010a
        /*0cd6*/ 	.byte	0x3f
	.zero		1


	//   ....[57]....
        /*0cd8*/ 	.word	0x00012770
        /*0cdc*/ 	.word	0x00000003
        /*0ce0*/ 	.word	0x00000000
        /*0ce4*/ 	.short	0x010a
        /*0ce6*/ 	.byte	0x3f
	.zero		1


	//   ....[58]....
        /*0ce8*/ 	.word	0x000127e0
        /*0cec*/ 	.word	0x00000003
        /*0cf0*/ 	.word	0x00028800
        /*0cf4*/ 	.short	0x010a
        /*0cf6*/ 	.byte	0x3f
	.zero		1


	//   ....[59]....
        /*0cf8*/ 	.word	0x00012830
        /*0cfc*/ 	.word	0x00000000
        /*0d00*/ 	.word	0x00028830
        /*0d04*/ 	.short	0x010a
        /*0d06*/ 	.byte	0x3f
	.zero		1


	//   ....[60]....
        /*0d08*/ 	.word	0x00012890
        /*0d0c*/ 	.word	0x00000009
        /*0d10*/ 	.word	0x00028830
        /*0d14*/ 	.short	0x010a
        /*0d16*/ 	.byte	0x3f
	.zero		1


	//   ....[61]....
        /*0d18*/ 	.word	0x000128f0
        /*0d1c*/ 	.word	0x00000009
        /*0d20*/ 	.word	0x00028850
        /*0d24*/ 	.short	0x010a
        /*0d26*/ 	.byte	0x3f
	.zero		1


	//   ....[62]....
        /*0d28*/ 	.word	0x00012950
        /*0d2c*/ 	.word	0x00000008
        /*0d30*/ 	.word	0x00028830
        /*0d34*/ 	.short	0x010a
        /*0d36*/ 	.byte	0x3f
	.zero		1


	//   ....[63]....
        /*0d38*/ 	.word	0x000129b0
        /*0d3c*/ 	.word	0x00000008
        /*0d40*/ 	.word	0x00028850
        /*0d44*/ 	.short	0x010a
        /*0d46*/ 	.byte	0x3f
	.zero		1


	//   ....[64]....
        /*0d48*/ 	.word	0x00012a10
        /*0d4c*/ 	.word	0x00000005
        /*0d50*/ 	.word	0x00028850
        /*0d54*/ 	.short	0x010a
        /*0d56*/ 	.byte	0x3f
	.zero		1


	//   ....[65]....
        /*0d58*/ 	.word	0x00012bb0
        /*0d5c*/ 	.word	0x00000000
        /*0d60*/ 	.word	0x00028840
        /*0d64*/ 	.short	0x010a
        /*0d66*/ 	.byte	0x3f
	.zero		1


	//   ....[66]....
        /*0d68*/ 	.word	0x00013740
        /*0d6c*/ 	.word	0x00000002
        /*0d70*/ 	.word	0x00028820
        /*0d74*/ 	.short	0x010a
        /*0d76*/ 	.byte	0x3f
	.zero		1


	//   ....[67]....
        /*0d78*/ 	.word	0x00013790
        /*0d7c*/ 	.word	0x00000002
        /*0d80*/ 	.word	0x00028840
        /*0d84*/ 	.short	0x010a
        /*0d86*/ 	.byte	0x3f
	.zero		1


	//   ....[68]....
        /*0d88*/ 	.word	0x000137e0
        /*0d8c*/ 	.word	0x00000002
        /*0d90*/ 	.word	0x00000060
        /*0d94*/ 	.short	0x010a
        /*0d96*/ 	.byte	0x3f
	.zero		1


	//   ....[69]....
        /*0d98*/ 	.word	0x00013830
        /*0d9c*/ 	.word	0x00000003
        /*0da0*/ 	.word	0x00028840
        /*0da4*/ 	.short	0x010a
        /*0da6*/ 	.byte	0x3f
	.zero		1


	//   ....[70]....
        /*0da8*/ 	.word	0x00013880
        /*0dac*/ 	.word	0x00000002
        /*0db0*/ 	.word	0x00000060
        /*0db4*/ 	.short	0x010a
        /*0db6*/ 	.byte	0x3f
	.zero		1


	//   ....[71]....
        /*0db8*/ 	.word	0x000138d0
        /*0dbc*/ 	.word	0x00000002
        /*0dc0*/ 	.word	0x00028840
        /*0dc4*/ 	.short	0x010a
        /*0dc6*/ 	.byte	0x3f
	.zero		1


	//   ....[72]....
        /*0dc8*/ 	.word	0x00013920
        /*0dcc*/ 	.word	0x00000002
        /*0dd0*/ 	.word	0x00000060
        /*0dd4*/ 	.short	0x010a
        /*0dd6*/ 	.byte	0x3f
	.zero		1


	//   ....[73]....
        /*0dd8*/ 	.word	0x00013970
        /*0ddc*/ 	.word	0x00000000
        /*0de0*/ 	.word	0x00028860
        /*0de4*/ 	.short	0x010a
        /*0de6*/ 	.byte	0x3f
	.zero		1


	//   ....[74]....
        /*0de8*/ 	.word	0x00014310
        /*0dec*/ 	.word	0x00000000
        /*0df0*/ 	.word	0x00028820
        /*0df4*/ 	.short	0x010a
        /*0df6*/ 	.byte	0x3f
	.zero		1


	//   ....[75]....
        /*0df8*/ 	.word	0x000144b0
        /*0dfc*/ 	.word	0x00000006
        /*0e00*/ 	.word	0x00000000
        /*0e04*/ 	.short	0x010a
        /*0e06*/ 	.byte	0x3f
	.zero		1


	//   ....[76]....
        /*0e08*/ 	.word	0x00014500
        /*0e0c*/ 	.word	0x00000007
        /*0e10*/ 	.word	0x00000000
        /*0e14*/ 	.short	0x010a
        /*0e16*/ 	.byte	0x3f
	.zero		1


	//   ....[77]....
        /*0e18*/ 	.word	0x00014550
        /*0e1c*/ 	.word	0x00000004
        /*0e20*/ 	.word	0x00000000
        /*0e24*/ 	.short	0x010a
        /*0e26*/ 	.byte	0x3f
	.zero		1


	//----- nvinfo : EIATTR_NUM_MBARRIERS
	.align		4
.L_1181:
        /*0e28*/ 	.byte	0x03, 0x38
        /*0e2a*/ 	.short	0x0016


	//----- nvinfo : EIATTR_EXIT_INSTR_OFFSETS
	.align		4
        /*0e2c*/ 	.byte	0x04, 0x1c
        /*0e2e*/ 	.short	(.L_1183 - .L_1182)


	//   ....[0]....
.L_1182:
        /*0e30*/ 	.word	0x00000a70


	//   ....[1]....
        /*0e34*/ 	.word	0x0000c5d0


	//   ....[2]....
        /*0e38*/ 	.word	0x000127c0


	//----- nvinfo : EIATTR_MAX_THREADS
	.align		4
.L_1183:
        /*0e3c*/ 	.byte	0x04, 0x05
        /*0e3e*/ 	.short	(.L_1185 - .L_1184)
.L_1184:
        /*0e40*/ 	.word	0x00000180
        /*0e44*/ 	.word	0x00000001
        /*0e48*/ 	.word	0x00000001


	//----- nvinfo : EIATTR_CRS_STACK_SIZE
	.align		4
.L_1185:
        /*0e4c*/ 	.byte	0x04, 0x1e
        /*0e4e*/ 	.short	(.L_1187 - .L_1186)
.L_1186:
        /*0e50*/ 	.word	0x00000000


	//----- nvinfo : EIATTR_CBANK_PARAM_SIZE
	.align		4
.L_1187:
        /*0e54*/ 	.byte	0x03, 0x19
        /*0e56*/ 	.short	0x0af0


	//----- nvinfo : EIATTR_PARAM_CBANK
	.align		4
        /*0e58*/ 	.byte	0x04, 0x0a
        /*0e5a*/ 	.short	(.L_1189 - .L_1188)
	.align		4
.L_1188:
        /*0e5c*/ 	.word	index@(.nv.constant0._ZN7cutlass13device_kernelIN5flash11enable_sm90INS1_16FlashAttnFwdSm90INS1_25CollectiveMainloopFwdSm90ILi2EN4cute5tupleIJNS5_1CILi1EEES8_S8_EEENS6_IJNS7_ILi128EEESA_SA_EEELi128ENS_10bfloat16_tEfNS_4arch4Sm90ELb1ELb0ELb1ELb1ELb0ELb0ELb0ELb1ELb1ELb1ELb0ELb0EEENS1_21CollectiveEpilogueFwdISB_S9_SC_SE_Li256ELb1ELb1ELb0ELb0EEENS1_36VarlenDynamicPersistentTileSchedulerILi128ELi128ELi256ELi128ELb0ELb1ELb1ELb1ELb1ELb1EEEEEEEEEvNT_6ParamsE)
        /*0e60*/ 	.short	0x0210
        /*0e62*/ 	.short	0x0af0


	//----- nvinfo : EIATTR_SW_WAR
	.align		4
.L_1189:
        /*0e64*/ 	.byte	0x04, 0x36
        /*0e66*/ 	.short	(.L_1191 - .L_1190)
.L_1190:
        /*0e68*/ 	.word	0x00000008
.L_1191:


//--------------------- .nv.info._ZN7cutlass13device_kernelIN5flash11enable_sm90INS1_16FlashAttnFwdSm90INS1_25CollectiveMainloopFwdSm90ILi2EN4cute5tupleIJNS5_1CILi1EEES8_S8_EEENS6_IJNS7_ILi128EEESA_SA_EEELi128ENS_10bfloat16_tEfNS_4arch4Sm90ELb1ELb0ELb1ELb1ELb0ELb1ELb0ELb1ELb1ELb1ELb0ELb0EEENS1_21CollectiveEpilogueFwdISB_S9_SC_SE_Li256ELb1ELb1ELb0ELb0EEENS1_36VarlenDynamicPersistentTileSchedulerILi128ELi128ELi256ELi128ELb0ELb1ELb1ELb1ELb1ELb1EEEEEEEEEvNT_6ParamsE --------------------------
	.section	.nv.info._ZN7cutlass13device_kernelIN5flash11enable_sm90INS1_16FlashAttnFwdSm90INS1_25CollectiveMainloopFwdSm90ILi2EN4cute5tupleIJNS5_1CILi1EEES8_S8_EEENS6_IJNS7_ILi128EEESA_SA_EEELi128ENS_10bfloat16_tEfNS_4arch4Sm90ELb1ELb0ELb1ELb1ELb0ELb1ELb0ELb1ELb1ELb1ELb0ELb0EEENS1_21CollectiveEpilogueFwdISB_S9_SC_SE_Li256ELb1ELb1ELb0ELb0EEENS1_36VarlenDynamicPersistentTileSchedulerILi128ELi128ELi256ELi128ELb0ELb1ELb1ELb1ELb1ELb1EEEEEEEEEvNT_6ParamsE,"",@"SHT_CUDA_INFO"
	.sectionflags	@""
	.align	4


	//----- nvinfo : EIATTR_CUDA_API_VERSION
	.align		4
        /*0000*/ 	.byte	0x04, 0x37
        /*0002*/ 	.short	(.L_1193 - .L_1192)
.L_1192:
        /*0004*/ 	.word	0x00000082


	//----- nvinfo : EIATTR_KPARAM_INFO
	.align		4
.L_1193:
        /*0008*/ 	.byte	0x04, 0x17
        /*000a*/ 	.short	(.L_1195 - .L_1194)
.L_1194:
        /*000c*/ 	.word	0x00000000
        /*0010*/ 	.short	0x0000
        /*0012*/ 	.short	0x0070
        /*0014*/ 	.byte	0x00, 0xf0, 0x01, 0x2a


	//----- nvinfo : EIATTR_SPARSE_MMA_MASK
	.align		4
.L_1195:
        /*0018*/ 	.byte	0x03, 0x50
        /*001a*/ 	.short	0x0000


	//----- nvinfo : EIATTR_MAXREG_COUNT
	.align		4
        /*001c*/ 	.byte	0x03, 0x1b
        /*001e*/ 	.short	0x00a8


	//----- nvinfo : EIATTR_NUM_BARRIERS
	.align		4
        /*0020*/ 	.byte	0x02, 0x4c
        /*0022*/ 	.byte	0x10
	.zero		1


	//----- nvinfo : EIATTR_EXTERNS
	.align		4
        /*0024*/ 	.byte	0x04, 0x0f
        /*0026*/ 	.short	(.L_1197 - .L_1196)


	//   ....[0]....
	.align		4
.L_1196:
        /*0028*/ 	.word	index@(__assertfail)


	//----- nvinfo : EIATTR_ANNOTATIONS
	.align		4
.L_1197:
        /*002c*/ 	.byte	0x04, 0x55
        /*002e*/ 	.short	(.L_1199 - .L_1198)


	//   ....[0]....
.L_1198:
        /* <DEDUP_REMOVED lines=103> */


	//----- nvinfo : EIATTR_MERCURY_ISA_VERSION
	.align		4
.L_1199:
        /*0688*/ 	.byte	0x03, 0x5f
        /*068a*/ 	.short	0x0101


	//----- nvinfo : EIATTR_UNUSED_LOAD_BYTE_OFFSET
	.align		4
        /*068c*/ 	.byte	0x04, 0x44
        /*068e*/ 	.short	(.L_1201 - .L_1200)


	//   ....[0]....
.L_1200:
        /*0690*/ 	.word	0x00000ab0
        /*0694*/ 	.word	0x0000fff0


	//   ....[1]....
        /*0698*/ 	.word	0x000179c0
        /*069c*/ 	.word	0x0000fff0


	//----- nvinfo : EIATTR_INT_WARP_WIDE_INSTR_OFFSETS
	.align		4
.L_1201:
        /*06a0*/ 	.byte	0x04, 0x31
        /*06a2*/ 	.short	(.L_1203 - .L_1202)


	//   ....[0]....
.L_1202:
        /*06a4*/ 	.word	0x00000180


	//   ....[1]....
        /*06a8*/ 	.word	0x00000220


	//   ....[2]....
        /*06ac*/ 	.word	0x00000290


	//   ....[3]....
        /*06b0*/ 	.word	0x0001c1e0


	//   ....[4]....
        /*06b4*/ 	.word	0x0001c270


	//   ....[5]....
        /*06b8*/ 	.word	0x0001fb60


	//   ....[6]....
        /*06bc*/ 	.word	0x0001fbc0


	//----- nvinfo : EIATTR_COOP_GROUP_MASK_REGIDS
	.align		4
.L_1203:
        /*06c0*/ 	.byte	0x04, 0x29
        /*06c2*/ 	.short	(.L_1205 - .L_1204)


	//   ....[0]....
.L_1204:
        /*06c4*/ 	.word	0xffffffff


	//   ....[1]....
        /*06c8*/ 	.word	0xffffffff


	//   ....[2]....
        /*06cc*/ 	.word	0xffffffff


	//   ....[3]....
        /*06d0*/ 	.word	0xffffffff


	//   ....[4]....
        /*06d4*/ 	.word	0xffffffff


	//   ....[5]....
        /*06d8*/ 	.word	0xffffffff


	//   ....[6]....
        /*06dc*/ 	.word	0xffffffff


	//   ....[7]....
        /*06e0*/ 	.word	0xffffffff


	//   ....[8]....
        /*06e4*/ 	.word	0xffffffff


	//   ....[9]....
        /*06e8*/ 	.word	0xffffffff


	//   ....[10]....
        /*06ec*/ 	.word	0xffffffff


	//   ....[11]....
        /*06f0*/ 	.word	0xffffffff


	//   ....[12]....
        /*06f4*/ 	.word	0xffffffff


	//   ....[13]....
        /*06f8*/ 	.word	0xffffffff


	//   ....[14]....
        /*06fc*/ 	.word	0xffffffff


	//   ....[15]....
        /*0700*/ 	.word	0xffffffff


	//   ....[16]....
        /*0704*/ 	.word	0xffffffff


	//   ....[17]....
        /*0708*/ 	.word	0xffffffff


	//   ....[18]....
        /*070c*/ 	.word	0xffffffff


	//   ....[19]....
        /*0710*/ 	.word	0xffffffff


	//   ....[20]....
        /*0714*/ 	.word	0xffffffff


	//   ....[21]....
        /*0718*/ 	.word	0xffffffff


	//   ....[22]....
        /*071c*/ 	.word	0xffffffff


	//   ....[23]....
        /*0720*/ 	.word	0xffffffff


	//   ....[24]....
        /*0724*/ 	.word	0xffffffff


	//   ....[25]....
        /*0728*/ 	.word	0xffffffff


	//   ....[26]....
        /*072c*/ 	.word	0xffffffff


	//   ....[27]....
        /*0730*/ 	.word	0xffffffff


	//   ....[28]....
        /*0734*/ 	.word	0xffffffff


	//   ....[29]....
        /*0738*/ 	.word	0xffffffff


	//   ....[30]....
        /*073c*/ 	.word	0xffffffff


	//   ....[31]....
        /*0740*/ 	.word	0xffffffff


	//   ....[32]....
        /*0744*/ 	.word	0xffffffff


	//   ....[33]....
        /*0748*/ 	.word	0xffffffff


	//   ....[34]....
        /*074c*/ 	.word	0xffffffff


	//   ....[35]....
        /*0750*/ 	.word	0xffffffff


	//   ....[36]....
        /*0754*/ 	.word	0xffffffff


	//   ....[37]....
        /*0758*/ 	.word	0xffffffff


	//   ....[38]....
        /*075c*/ 	.word	0xffffffff


	//   ....[39]....
        /*0760*/ 	.word	0xffffffff


	//   ....[40]....
        /*0764*/ 	.word	0xffffffff


	//   ....[41]....
        /*0768*/ 	.word	0xffffffff


	//   ....[42]....
        /*076c*/ 	.word	0xffffffff


	//   ....[43]....
        /*0770*/ 	.word	0xffffffff


	//   ....[44]....
        /*0774*/ 	.word	0xffffffff


	//   ....[45]....
        /*0778*/ 	.word	0xffffffff


	//   ....[46]....
        /*077c*/ 	.word	0xffffffff


	//   ....[47]....
        /*0780*/ 	.word	0xffffffff


	//   ....[48]....
        /*0784*/ 	.word	0xffffffff


	//   ....[49]....
        /*0788*/ 	.word	0xffffffff


	//   ....[50]....
        /*078c*/ 	.word	0xffffffff


	//   ....[51]....
        /*0790*/ 	.word	0xffffffff


	//   ....[52]....
        /*0794*/ 	.word	0xffffffff


	//   ....[53]....
        /*0798*/ 	.word	0xffffffff


	//   ....[54]....
        /*079c*/ 	.word	0xffffffff


	//   ....[55]....
        /*07a0*/ 	.word	0xffffffff


	//   ....[56]....
        /*07a4*/ 	.word	0xffffffff


	//   ....[57]....
        /*07a8*/ 	.word	0xffffffff


	//   ....[58]....
        /*07ac*/ 	.word	0xffffffff


	//   ....[59]....
        /*07b0*/ 	.word	0xffffffff


	//   ....[60]....
        /*07b4*/ 	.word	0xffffffff


	//   ....[61]....
        /*07b8*/ 	.word	0xffffffff


	//   ....[62]....
        /*07bc*/ 	.word	0xffffffff


	//   ....[63]....
        /*07c0*/ 	.word	0xffffffff


	//   ....[64]....
        /*07c4*/ 	.word	0xffffffff


	//   ....[65]....
        /*07c8*/ 	.word	0xffffffff


	//   ....[66]....
        /*07cc*/ 	.word	0xffffffff


	//   ....[67]....
        /*07d0*/ 	.word	0xffffffff


	//   ....[68]....
        /*07d4*/ 	.word	0xffffffff


	//   ....[69]....
        /*07d8*/ 	.word	0xffffffff


	//   ....[70]....
        /*07dc*/ 	.word	0xffffffff


	//   ....[71]....
        /*07e0*/ 	.word	0xffffffff


	//   ....[72]....
        /*07e4*/ 	.word	0xffffffff


	//   ....[73]....
        /*07e8*/ 	.word	0xffffffff


	//   ....[74]....
        /*07ec*/ 	.word	0xffffffff


	//   ....[75]....
        /*07f0*/ 	.word	0xffffffff


	//   ....[76]....
        /*07f4*/ 	.word	0xffffffff


	//   ....[77]....
        /*07f8*/ 	.word	0xffffffff


	//   ....[78]....
        /*07fc*/ 	.word	0xffffffff


	//   ....[79]....
        /*0800*/ 	.word	0xffffffff


	//   ....[80]....
        /*0804*/ 	.word	0xffffffff


	//   ....[81]....
        /*0808*/ 	.word	0xffffffff


	//   ....[82]....
        /*080c*/ 	.word	0xffffffff


	//   ....[83]....
        /*0810*/ 	.word	0xffffffff


	//   ....[84]....
        /*0814*/ 	.word	0xffffffff


	//   ....[85]....
        /*0818*/ 	.word	0xffffffff


	//   ....[86]....
        /*081c*/ 	.word	0xffffffff


	//   ....[87]....
        /*0820*/ 	.word	0xffffffff


	//   ....[88]....
        /*0824*/ 	.word	0xffffffff


	//   ....[89]....
        /*0828*/ 	.word	0xffffffff


	//   ....[90]....
        /*082c*/ 	.word	0xffffffff


	//   ....[91]....
        /*0830*/ 	.word	0xffffffff


	//   ....[92]....
        /*0834*/ 	.word	0xffffffff


	//   ....[93]....
        /*0838*/ 	.word	0xffffffff


	//   ....[94]....
        /*083c*/ 	.word	0xffffffff


	//   ....[95]....
        /*0840*/ 	.word	0xffffffff


	//   ....[96]....
        /*0844*/ 	.word	0xffffffff


	//   ....[97]....
        /*0848*/ 	.word	0xffffffff


	//   ....[98]....
        /*084c*/ 	.word	0xffffffff


	//   ....[99]....
        /*0850*/ 	.word	0xffffffff


	//   ....[100]....
        /*0854*/ 	.word	0xffffffff


	//   ....[101]....
        /*0858*/ 	.word	0xffffffff


	//   ....[102]....
        /*085c*/ 	.word	0xffffffff


	//   ....[103]....
        /*0860*/ 	.word	0xffffffff


	//   ....[104]....
        /*0864*/ 	.word	0xffffffff


	//   ....[105]....
        /*0868*/ 	.word	0xffffffff


	//   ....[106]....
        /*086c*/ 	.word	0xffffffff


	//   ....[107]....
        /*0870*/ 	.word	0xffffffff


	//   ....[108]....
        /*0874*/ 	.word	0xffffffff


	//   ....[109]....
        /*0878*/ 	.word	0xffffffff


	//   ....[110]....
        /*087c*/ 	.word	0xffffffff


	//   ....[111]....
        /*0880*/ 	.word	0xffffffff


	//   ....[112]....
        /*0884*/ 	.word	0xffffffff


	//   ....[113]....
        /*0888*/ 	.word	0xffffffff


	//   ....[114]....
        /*088c*/ 	.word	0xffffffff


	//   ....[115]....
        /*0890*/ 	.word	0xffffffff


	//   ....[116]....
        /*0894*/ 	.word	0xffffffff


	//   ....[117]....
        /*0898*/ 	.word	0xffffffff


	//   ....[118]....
        /*089c*/ 	.word	0xffffffff


	//   ....[119]....
        /*08a0*/ 	.word	0xffffffff


	//   ....[120]....
        /*08a4*/ 	.word	0xffffffff


	//   ....[121]....
        /*08a8*/ 	.word	0xffffffff


	//   ....[122]....
        /*08ac*/ 	.word	0xffffffff


	//   ....[123]....
        /*08b0*/ 	.word	0xffffffff


	//   ....[124]....
        /*08b4*/ 	.word	0xffffffff


	//   ....[125]....
        /*08b8*/ 	.word	0xffffffff


	//   ....[126]....
        /*08bc*/ 	.word	0xffffffff


	//   ....[127]....
        /*08c0*/ 	.word	0xffffffff


	//   ....[128]....
        /*08c4*/ 	.word	0xffffffff


	//   ....[129]....
        /*08c8*/ 	.word	0xffffffff


	//   ....[130]....
        /*08cc*/ 	.word	0xffffffff


	//   ....[131]....
        /*08d0*/ 	.word	0xffffffff


	//   ....[132]....
        /*08d4*/ 	.word	0x0500000f


	//   ....[133]....
        /*08d8*/ 	.word	0x0500000f


	//   ....[134]....
        /*08dc*/ 	.word	0x0500000f


	//   ....[135]....
        /*08e0*/ 	.word	0x0500000f


	//   ....[136]....
        /*08e4*/ 	.word	0x0500000f


	//   ....[137]....
        /*08e8*/ 	.word	0x0500000f


	//   ....[138]....
        /*08ec*/ 	.word	0x0500000f


	//   ....[139]....
        /*08f0*/ 	.word	0x0500000f


	//   ....[140]....
        /*08f4*/ 	.word	0x0500000f


	//   ....[141]....
        /*08f8*/ 	.word	0x0500000f


	//   ....[142]....
        /*08fc*/ 	.word	0x0500000f


	//   ....[143]....
        /*0900*/ 	.word	0x0500000f


	//   ....[144]....
        /*0904*/ 	.word	0x0500000f


	//   ....[145]....
        /*0908*/ 	.word	0x0500000f


	//   ....[146]....
        /*090c*/ 	.word	0x0500000f


	//   ....[147]....
        /*0910*/ 	.word	0x0500000f


	//   ....[148]....
        /*0914*/ 	.word	0x0500000f


	//   ....[149]....
        /*0918*/ 	.word	0x0500000f


	//   ....[150]....
        /*091c*/ 	.word	0x0500000f


	//   ....[151]....
        /*0920*/ 	.word	0x0500000f


	//   ....[152]....
        /*0924*/ 	.word	0x0500000f


	//   ....[153]....
        /*0928*/ 	.word	0x0500000f


	//   ....[154]....
        /*092c*/ 	.word	0x0500000f


	//   ....[155]....
        /*0930*/ 	.word	0x0500000f


	//   ....[156]....
        /*0934*/ 	.word	0x0500000f


	//   ....[157]....
        /*0938*/ 	.word	0x0500000f


	//   ....[158]....
        /*093c*/ 	.word	0x0500000f


	//   ....[159]....
        /*0940*/ 	.word	0x0500000f


	//   ....[160]....
        /*0944*/ 	.word	0x0500000f


	//   ....[161]....
        /*0948*/ 	.word	0x0500000f


	//   ....[162]....
        /*094c*/ 	.word	0x0500000f


	//   ....[163]....
        /*0950*/ 	.word	0x0500000f


	//   ....[164]....
        /*0954*/ 	.word	0x0500000f


	//   ....[165]....
        /*0958*/ 	.word	0x0500000f


	//   ....[166]....
        /*095c*/ 	.word	0x0500000f


	//   ....[167]....
        /*0960*/ 	.word	0x0500000f


	//   ....[168]....
        /*0964*/ 	.word	0x0500000f


	//   ....[169]....
        /*0968*/ 	.word	0x0500000f


	//   ....[170]....
        /*096c*/ 	.word	0x0500000f


	//   ....[171]....
        /*0970*/ 	.word	0x0500000f


	//   ....[172]....
        /*0974*/ 	.word	0x0500000f


	//   ....[173]....
        /*0978*/ 	.word	0x0500000f


	//   ....[174]....
        /*097c*/ 	.word	0x0500000f


	//   ....[175]....
        /*0980*/ 	.word	0x0500000f


	//   ....[176]....
        /*0984*/ 	.word	0x0500000f


	//   ....[177]....
        /*0988*/ 	.word	0x0500000f


	//   ....[178]....
        /*098c*/ 	.word	0x0500000f


	//   ....[179]....
        /*0990*/ 	.word	0x0500000f


	//   ....[180]....
        /*0994*/ 	.word	0x0500000f


	//   ....[181]....
        /*0998*/ 	.word	0x0500000f


	//   ....[182]....
        /*099c*/ 	.word	0x0500000f


	//   ....[183]....
        /*09a0*/ 	.word	0x0500000f


	//   ....[184]....
        /*09a4*/ 	.word	0x0500000f


	//   ....[185]....
        /*09a8*/ 	.word	0x0500000f


	//   ....[186]....
        /*09ac*/ 	.word	0x0500000f


	//   ....[187]....
        /*09b0*/ 	.word	0x0500000f


	//   ....[188]....
        /*09b4*/ 	.word	0x0500000f


	//   ....[189]....
        /*09b8*/ 	.word	0x0500000f


	//   ....[190]....
        /*09bc*/ 	.word	0x0500000f


	//   ....[191]....
        /*09c0*/ 	.word	0x0500000f


	//   ....[192]....
        /*09c4*/ 	.word	0x0500000f


	//   ....[193]....
        /*09c8*/ 	.word	0x0500000f


	//   ....[194]....
        /*09cc*/ 	.word	0x0500000f


	//   ....[195]....
        /*09d0*/ 	.word	0x0500000f


	//   ....[196]....
        /*09d4*/ 	.word	0x0500000f


	//   ....[197]....
        /*09d8*/ 	.word	0x0500000f


	//   ....[198]....
        /*09dc*/ 	.word	0x0500000f


	//   ....[199]....
        /*09e0*/ 	.word	0x0500000f


	//   ....[200]....
        /*09e4*/ 	.word	0x0500000f


	//   ....[201]....
        /*09e8*/ 	.word	0x0500000f


	//   ....[202]....
        /*09ec*/ 	.word	0x0500000f


	//   ....[203]....
        /*09f0*/ 	.word	0x0500000f


	//   ....[204]....
        /*09f4*/ 	.word	0x0500000f


	//   ....[205]....
        /*09f8*/ 	.word	0x0500000f


	//   ....[206]....
        /*09fc*/ 	.word	0x0500000f


	//   ....[207]....
        /*0a00*/ 	.word	0x0500000f


	//   ....[208]....
        /*0a04*/ 	.word	0x0500000f


	//----- nvinfo : EIATTR_COOP_GROUP_INSTR_OFFSETS
	.align		4
.L_1205:
        /*0a08*/ 	.byte	0x04, 0x28
        /*0a0a*/ 	.short	(.L_1207 - .L_1206)


	//   ....[0]....
.L_1206:
        /*0a0c*/ 	.word	0x00000060


	//   ....[1]....
        /*0a10*/ 	.word	0x00000190


	//   ....[2]....
        /*0a14*/ 	.word	0x00000240


	//   ....[3]....
        /*0a18*/ 	.word	0x00000400


	//   ....[4]....
        /*0a1c*/ 	.word	0x00000560


	//   ....[5]....
        /*0a20*/ 	.word	0x00000680


	//   ....[6]....
        /*0a24*/ 	.word	0x000007e0


	//   ....[7]....
        /*0a28*/ 	.word	0x00008de0


	//   ....[8]....
        /*0a2c*/ 	.word	0x000094a0


	//   ....[9]....
        /*0a30*/ 	.word	0x000094b0


	//   ....[10]....
        /*0a34*/ 	.word	0x000094c0


	//   ....[11]....
        /*0a38*/ 	.word	0x000094d0


	//   ....[12]....
        /*0a3c*/ 	.word	0x00009810


	//   ....[13]....
        /*0a40*/ 	.word	0x00009820


	//   ....[14]....
        /*0a44*/ 	.word	0x00009830


	//   ....[15]....
        /*0a48*/ 	.word	0x00009840


	//   ....[16]....
        /*0a4c*/ 	.word	0x00009b60


	//   ....[17]....
        /*0a50*/ 	.word	0x00009b70


	//   ....[18]....
        /*0a54*/ 	.word	0x00009b80


	//   ....[19]....
        /*0a58*/ 	.word	0x00009b90


	//   ....[20]....
        /*0a5c*/ 	.word	0x00009ed0


	//   ....[21]....
        /*0a60*/ 	.word	0x00009ee0


	//   ....[22]....
        /*0a64*/ 	.word	0x00009ef0


	//   ....[23]....
        /*0a68*/ 	.word	0x00009f00


	//   ....[24]....
        /*0a6c*/ 	.word	0x0000bdf0


	//   ....[25]....
        /*0a70*/ 	.word	0x0000be10


	//   ....[26]....
        /*0a74*/ 	.word	0x0000be20


	//   ....[27]....
        /*0a78*/ 	.word	0x0000be30


	//   ....[28]....
        /*0a7c*/ 	.word	0x0000bf40


	//   ....[29]....
        /*0a80*/ 	.word	0x0000bf60


	//   ....[30]....
        /*0a84*/ 	.word	0x0000c000


	//   ....[31]....
        /*0a88*/ 	.word	0x0000c030


	//   ....[32]....
        /*0a8c*/ 	.word	0x0000c380


	//   ....[33]....
        /*0a90*/ 	.word	0x0000c3a0


	//   ....[34]....
        /*0a94*/ 	.word	0x0000c3c0


	//   ....[35]....
        /*0a98*/ 	.word	0x0000c3d0


	//   ....[36]....
        /*0a9c*/ 	.word	0x0000c4a0


	//   ....[37]....
        /*0aa0*/ 	.word	0x0000c4c0


	//   ....[38]....
        /*0aa4*/ 	.word	0x0000c4d0


	//   ....[39]....
        /*0aa8*/ 	.word	0x0000c550


	//   ....[40]....
        /*0aac*/ 	.word	0x0000ee50


	//   ....[41]....
        /*0ab0*/ 	.word	0x0000ef90


	//   ....[42]....
        /*0ab4*/ 	.word	0x0000f920


	//   ....[43]....
        /*0ab8*/ 	.word	0x0000f9a0


	//   ....[44]....
        /*0abc*/ 	.word	0x00010400


	//   ....[45]....
        /*0ac0*/ 	.word	0x00010480


	//   ....[46]....
        /*0ac4*/ 	.word	0x000120a0


	//   ....[47]....
        /*0ac8*/ 	.word	0x00012310


	//   ....[48]....
        /*0acc*/ 	.word	0x00012900


	//   ....[49]....
        /*0ad0*/ 	.word	0x00012950


	//   ....[50]....
        /*0ad4*/ 	.word	0x000133a0


	//   ....[51]....
        /*0ad8*/ 	.word	0x00013410


	//   ....[52]....
        /*0adc*/ 	.word	0x000156b0


	//   ....[53]....
        /*0ae0*/ 	.word	0x000156d0


	//   ....[54]....
        /*0ae4*/ 	.word	0x00015c50


	//   ....[55]....
        /*0ae8*/ 	.word	0x00015d30


	//   ....[56]....
        /*0aec*/ 	.word	0x00017010


	//   ....[57]....
        /*0af0*/ 	.word	0x000173b0


	//   ....[58]....
        /*0af4*/ 	.word	0x000173e0


	//   ....[59]....
        /*0af8*/ 	.word	0x000173f0


	//   ....[60]....
        /*0afc*/ 	.word	0x000183d0


	//   ....[61]....
        /*0b00*/ 	.word	0x00018410


	//   ....[62]....
        /*0b04*/ 	.word	0x00018450


	//   ....[63]....
        /*0b08*/ 	.word	0x00018480


	//   ....[64]....
        /*0b0c*/ 	.word	0x00018a50


	//   ....[65]....
        /*0b10*/ 	.word	0x00018a70


	//   ....[66]....
        /*0b14*/ 	.word	0x00018b30


	//   ....[67]....
        /*0b18*/ 	.word	0x00018b50


	//   ....[68]....
        /*0b1c*/ 	.word	0x00018c10


	//   ....[69]....
        /*0b20*/ 	.word	0x00018c30


	//   ....[70]....
        /*0b24*/ 	.word	0x00018d00


	//   ....[71]....
        /*0b28*/ 	.word	0x00018d20


	//   ....[72]....
        /*0b2c*/ 	.word	0x000194e0


	//   ....[73]....
        /*0b30*/ 	.word	0x000194f0


	//   ....[74]....
        /*0b34*/ 	.word	0x00019600


	//   ....[75]....
        /*0b38*/ 	.word	0x00019610


	//   ....[76]....
        /*0b3c*/ 	.word	0x00019720


	//   ....[77]....
        /*0b40*/ 	.word	0x00019730


	//   ....[78]....
        /*0b44*/ 	.word	0x00019840


	//   ....[79]....
        /*0b48*/ 	.word	0x00019850


	//   ....[80]....
        /*0b4c*/ 	.word	0x000199c0


	//   ....[81]....
        /*0b50*/ 	.word	0x00019b90


	//   ....[82]....
        /*0b54*/ 	.word	0x00019bc0


	//   ....[83]....
        /*0b58*/ 	.word	0x00019bf0


	//   ....[84]....
        /*0b5c*/ 	.word	0x00019c20


	//   ....[85]....
        /*0b60*/ 	.word	0x00019c50


	//   ....[86]....
        /*0b64*/ 	.word	0x00019c80


	//   ....[87]....
        /*0b68*/ 	.word	0x00019df0


	//   ....[88]....
        /*0b6c*/ 	.word	0x00019e20


	//   ....[89]....
        /*0b70*/ 	.word	0x00019e50


	//   ....[90]....
        /*0b74*/ 	.word	0x00019e80


	//   ....[91]....
        /*0b78*/ 	.word	0x00019eb0


	//   ....[92]....
        /*0b7c*/ 	.word	0x00019ee0


	//   ....[93]....
        /*0b80*/ 	.word	0x00019f80


	//   ....[94]....
        /*0b84*/ 	.word	0x00019fe0


	//   ....[95]....
        /*0b88*/ 	.word	0x0001a070


	//   ....[96]....
        /*0b8c*/ 	.word	0x0001af80


	//   ....[97]....
        /*0b90*/ 	.word	0x0001c7e0


	//   ....[98]....
        /*0b94*/ 	.word	0x0001d410


	//   ....[99]....
        /*0b98*/ 	.word	0x0001d420


	//   ....[100]....
        /*0b9c*/ 	.word	0x0001d440


	//   ....[101]....
        /*0ba0*/ 	.word	0x0001d4f0


	//   ....[102]....
        /*0ba4*/ 	.word	0x0001d520


	//   ....[103]....
        /*0ba8*/ 	.word	0x0001d5a0


	//   ....[104]....
        /*0bac*/ 	.word	0x0001d5d0


	//   ....[105]....
        /*0bb0*/ 	.word	0x0001d650


	//   ....[106]....
        /*0bb4*/ 	.word	0x0001d680


	//   ....[107]....
        /*0bb8*/ 	.word	0x0001d700


	//   ....[108]....
        /*0bbc*/ 	.word	0x0001d730


	//   ....[109]....
        /*0bc0*/ 	.word	0x0001d7b0


	//   ....[110]....
        /*0bc4*/ 	.word	0x0001d7e0


	//   ....[111]....
        /*0bc8*/ 	.word	0x0001d860


	//   ....[112]....
        /*0bcc*/ 	.word	0x0001d870


	//   ....[113]....
        /*0bd0*/ 	.word	0x0001d8f0


	//   ....[114]....
        /*0bd4*/ 	.word	0x000202d0


	//   ....[115]....
        /*0bd8*/ 	.word	0x00020320


	//   ....[116]....
        /*0bdc*/ 	.word	0x00020350


	//   ....[117]....
        /*0be0*/ 	.word	0x00020360


	//   ....[118]....
        /*0be4*/ 	.word	0x00020390


	//   ....[119]....
        /*0be8*/ 	.word	0x000203c0


	//   ....[120]....
        /*0bec*/ 	.word	0x000203f0


	//   ....[121]....
        /*0bf0*/ 	.word	0x00020420


	//   ....[122]....
        /*0bf4*/ 	.word	0x000205a0


	//   ....[123]....
        /*0bf8*/ 	.word	0x000205e0


	//   ....[124]....
        /*0bfc*/ 	.word	0x00020610


	//   ....[125]....
        /*0c00*/ 	.word	0x00020640


	//   ....[126]....
        /*0c04*/ 	.word	0x00020670


	//   ....[127]....
        /*0c08*/ 	.word	0x000206a0


	//   ....[128]....
        /*0c0c*/ 	.word	0x00020760


	//   ....[129]....
        /*0c10*/ 	.word	0x00020780


	//   ....[130]....
        /*0c14*/ 	.word	0x000207f0


	//   ....[131]....
        /*0c18*/ 	.word	0x00020ec0


	//   ....[132]....
        /*0c1c*/ 	.word	0x00021300


	//   ....[133]....
        /*0c20*/ 	.word	0x000213b0


	//   ....[134]....
        /*0c24*/ 	.word	0x00021440


	//   ....[135]....
        /*0c28*/ 	.word	0x00021490


	//   ....[136]....
        /*0c2c*/ 	.word	0x000214e0


	//   ....[137]....
        /*0c30*/ 	.word	0x00021570


	//   ....[138]....
        /*0c34*/ 	.word	0x00021600


	//   ....[139]....
        /*0c38*/ 	.word	0x00021650


	//   ....[140]....
        /*0c3c*/ 	.word	0x000216a0


	//   ....[141]....
        /*0c40*/ 	.word	0x00021730


	//   ....[142]....
        /*0c44*/ 	.word	0x000217c0


	//   ....[143]....
        /*0c48*/ 	.word	0x00021810


	//   ....[144]....
        /*0c4c*/ 	.word	0x00021860


	//   ....[145]....
        /*0c50*/ 	.word	0x000218f0


	//   ....[146]....
        /*0c54*/ 	.word	0x00021980


	//   ....[147]....
        /*0c58*/ 	.word	0x000219d0


	//   ....[148]....
        /*0c5c*/ 	.word	0x00021a20


	//   ....[149]....
        /*0c60*/ 	.word	0x00021b10


	//   ....[150]....
        /*0c64*/ 	.word	0x00021bc0


	//   ....[151]....
        /*0c68*/ 	.word	0x00021c40


	//   ....[152]....
        /*0c6c*/ 	.word	0x00021ce0


	//   ....[153]....
        /*0c70*/ 	.word	0x00021d70


	//   ....[154]....
        /*0c74*/ 	.word	0x00021e30


	//   ....[155]....
        /*0c78*/ 	.word	0x00021eb0


	//   ....[156]....
        /*0c7c*/ 	.word	0x00021f20


	//   ....[157]....
        /*0c80*/ 	.word	0x000220c0


	//   ....[158]....
        /*0c84*/ 	.word	0x00022160


	//   ....[159]....
        /*0c88*/ 	.word	0x000221e0


	//   ....[160]....
        /*0c8c*/ 	.word	0x00022250


	//   ....[161]....
        /*0c90*/ 	.word	0x000223c0


	//   ....[162]....
        /*0c94*/ 	.word	0x000224f0


	//   ....[163]....
        /*0c98*/ 	.word	0x00022560


	//   ....[164]....
        /*0c9c*/ 	.word	0x000225b0


	//   ....[165]....
        /*0ca0*/ 	.word	0x00022890


	//   ....[166]....
        /*0ca4*/ 	.word	0x000228e0


	//   ....[167]....
        /*0ca8*/ 	.word	0x00022970


	//   ....[168]....
        /*0cac*/ 	.word	0x00022a00


	//   ....[169]....
        /*0cb0*/ 	.word	0x00022a90


	//   ....[170]....
        /*0cb4*/ 	.word	0x00022b20


	//   ....[171]....
        /*0cb8*/ 	.word	0x00022bb0


	//   ....[172]....
        /*0cbc*/ 	.word	0x00022c40


	//   ....[173]....
        /*0cc0*/ 	.word	0x00022d00


	//   ....[174]....
        /*0cc4*/ 	.word	0x00023000


	//   ....[175]....
        /*0cc8*/ 	.word	0x000231b0


	//   ....[176]....
        /*0ccc*/ 	.word	0x00023200


	//   ....[177]....
        /*0cd0*/ 	.word	0x00023260


	//   ....[178]....
        /*0cd4*/ 	.word	0x00023300


	//   ....[179]....
        /*0cd8*/ 	.word	0x000233c0


	//   ....[180]....
        /*0cdc*/ 	.word	0x00023460


	//   ....[181]....
        /*0ce0*/ 	.word	0x00023530


	//   ....[182]....
        /*0ce4*/ 	.word	0x000235c0


	//   ....[183]....
        /*0ce8*/ 	.word	0x000236a0


	//   ....[184]....
        /*0cec*/ 	.word	0x00023730


	//   ....[185]....
        /*0cf0*/ 	.word	0x00023810


	//   ....[186]....
        /*0cf4*/ 	.word	0x000238a0


	//   ....[187]....
        /*0cf8*/ 	.word	0x00023980


	//   ....[188]....
        /*0cfc*/ 	.word	0x00023a10


	//   ....[189]....
        /*0d00*/ 	.word	0x00023af0


	//   ....[190]....
        /*0d04*/ 	.word	0x00023be0


	//   ....[191]....
        /*0d08*/ 	.word	0x00023f10


	//   ....[192]....
        /*0d0c*/ 	.word	0x00023fc0


	//   ....[193]....
        /*0d10*/ 	.word	0x000240c0


	//   ....[194]....
        /*0d14*/ 	.word	0x00024150


	//   ....[195]....
        /*0d18*/ 	.word	0x000241d0


	//   ....[196]....
        /*0d1c*/ 	.word	0x00024250


	//   ....[197]....
        /*0d20*/ 	.word	0x000242d0


	//   ....[198]....
        /*0d24*/ 	.word	0x00024360


	//   ....[199]....
        /*0d28*/ 	.word	0x00024400


	//   ....[200]....
        /*0d2c*/ 	.word	0x000244d0


	//   ....[201]....
        /*0d30*/ 	.word	0x00024550


	//   ....[202]....
        /*0d34*/ 	.word	0x000245d0


	//   ....[203]....
        /*0d38*/ 	.word	0x00024650


	//   ....[204]....
        /*0d3c*/ 	.word	0x000246e0


	//   ....[205]....
        /*0d40*/ 	.word	0x00024760


	//   ....[206]....
        /*0d44*/ 	.word	0x00024800


	//   ....[207]....
        /*0d48*/ 	.word	0x00024890


	//   ....[208]....
        /*0d4c*/ 	.word	0x000249c0


	//----- nvinfo : EIATTR_REG_RECONFIG
	.align		4
.L_1207:
        /*0d50*/ 	.byte	0x01, 0x54
	.zero		2


	//----- nvinfo : EIATTR_SYSCALL_OFFSETS
	.align		4
        /*0d54*/ 	.byte	0x04, 0x46
        /*0d56*/ 	.short	(.L_1209 - .L_1208)


	//   ....[0]....
.L_1208:
        /*0d58*/ 	.word	0x000019a0


	//   ....[1]....
        /*0d5c*/ 	.word	0x00001af0


	//   ....[2]....
        /*0d60*/ 	.word	0x00008f70


	//   ....[3]....
        /*0d64*/ 	.word	0x00009260


	//   ....[4]....
        /*0d68*/ 	.word	0x0001c3e0


	//   ....[5]....
        /*0d6c*/ 	.word	0x0001c540


	//   ....[6]....
        /*0d70*/ 	.word	0x0001c640


	//   ....[7]....
        /*0d74*/ 	.word	0x0001cfe0


	//----- nvinfo : EIATTR_MBARRIER_INSTR_OFFSETS
	.align		4
.L_1209:
        /*0d78*/ 	.byte	0x04, 0x39
        /*0d7a*/ 	.short	(.L_1211 - .L_1210)


	//   ....[0]....
.L_1210:
        /*0d7c*/ 	.word	0x000002b0
        /*0d80*/ 	.word	0x000000ff
        /*0d84*/ 	.word	0x00028800
        /*0d88*/ 	.short	0x0100
        /*0d8a*/ 	.byte	0x08
	.zero		1


	//   ....[1]....
        /*0d8c*/ 	.word	0x000002c0
        /*0d90*/ 	.word	0x000000ff
        /*0d94*/ 	.word	0x00028820
        /*0d98*/ 	.short	0x0100
        /*0d9a*/ 	.byte	0x08
	.zero		1


	//   ....[2]....
        /*0d9c*/ 	.word	0x000003b0
        /*0da0*/ 	.word	0x000000ff
        /*0da4*/ 	.word	0x00028830
        /*0da8*/ 	.short	0x0100
        /*0daa*/ 	.byte	0x08
	.zero		1


	//   ....[3]....
        /*0dac*/ 	.word	0x000003c0
        /*0db0*/ 	.word	0x000000ff
        /*0db4*/ 	.word	0x00028840
        /*0db8*/ 	.short	0x0100
        /*0dba*/ 	.byte	0x08
	.zero		1


	//   ....[4]....
        /*0dbc*/ 	.word	0x000003d0
        /*0dc0*/ 	.word	0x000000ff
        /*0dc4*/ 	.word	0x00028838
        /*0dc8*/ 	.short	0x0100
        /*0dca*/ 	.byte	0x08
	.zero		1


	//   ....[5]....
        /*0dcc*/ 	.word	0x000003e0
        /*0dd0*/ 	.word	0x000000ff
        /*0dd4*/ 	.word	0x00028848
        /*0dd8*/ 	.short	0x0100
        /*0dda*/ 	.byte	0x08
	.zero		1


	//   ....[6]....
        /*0ddc*/ 	.word	0x00000510
        /*0de0*/ 	.word	0x000000ff
        /*0de4*/ 	.word	0x00028850
        /*0de8*/ 	.short	0x0100
        /*0dea*/ 	.byte	0x08
	.zero		1


	//   ....[7]....
        /*0dec*/ 	.word	0x00000520
        /*0df0*/ 	.word	0x000000ff
        /*0df4*/ 	.word	0x00028860
        /*0df8*/ 	.short	0x0100
        /*0dfa*/ 	.byte	0x08
	.zero		1


	//   ....[8]....
        /*0dfc*/ 	.word	0x00000530
        /*0e00*/ 	.word	0x000000ff
        /*0e04*/ 	.word	0x00028858
        /*0e08*/ 	.short	0x0100
        /*0e0a*/ 	.byte	0x08
	.zero		1


	//   ....[9]....
        /*0e0c*/ 	.word	0x00000540
        /*0e10*/ 	.word	0x000000ff
        /*0e14*/ 	.word	0x00028868
        /*0e18*/ 	.short	0x0100
        /*0e1a*/ 	.byte	0x08
	.zero		1


	//   ....[10]....
        /*0e1c*/ 	.word	0x00000630
        /*0e20*/ 	.word	0x000000ff
        /*0e24*/ 	.word	0x00028870
        /*0e28*/ 	.short	0x0100
        /*0e2a*/ 	.byte	0x06
	.zero		1


	//   ....[11]....
        /*0e2c*/ 	.word	0x00000640
        /*0e30*/ 	.word	0x000000ff
        /*0e34*/ 	.word	0x00028880
        /*0e38*/ 	.short	0x0100
        /*0e3a*/ 	.byte	0x06
	.zero		1


	//   ....[12]....
        /*0e3c*/ 	.word	0x00000650
        /*0e40*/ 	.word	0x000000ff
        /*0e44*/ 	.word	0x00028878
        /*0e48*/ 	.short	0x0100
        /*0e4a*/ 	.byte	0x06
	.zero		1


	//   ....[13]....
        /*0e4c*/ 	.word	0x00000660
        /*0e50*/ 	.word	0x000000ff
        /*0e54*/ 	.word	0x00028888
        /*0e58*/ 	.short	0x0100
        /*0e5a*/ 	.byte	0x06
	.zero		1


	//   ....[14]....
        /*0e5c*/ 	.word	0x00000790
        /*0e60*/ 	.word	0x000000ff
        /*0e64*/ 	.word	0x00028890
        /*0e68*/ 	.short	0x0100
        /*0e6a*/ 	.byte	0x08
	.zero		1


	//   ....[15]....
        /*0e6c*/ 	.word	0x000007a0
        /*0e70*/ 	.word	0x000000ff
        /*0e74*/ 	.word	0x000288a0
        /*0e78*/ 	.short	0x0100
        /*0e7a*/ 	.byte	0x08
	.zero		1


	//   ....[16]....
        /*0e7c*/ 	.word	0x000007b0
        /*0e80*/ 	.word	0x000000ff
        /*0e84*/ 	.word	0x00028898
        /*0e88*/ 	.short	0x0100
        /*0e8a*/ 	.byte	0x08
	.zero		1


	//   ....[17]....
        /*0e8c*/ 	.word	0x000007c0
        /*0e90*/ 	.word	0x000000ff
        /*0e94*/ 	.word	0x000288a8
        /*0e98*/ 	.short	0x0100
        /*0e9a*/ 	.byte	0x08
	.zero		1


	//   ....[18]....
        /*0e9c*/ 	.word	0x000008f0
        /*0ea0*/ 	.word	0x000000ff
        /*0ea4*/ 	.word	0x000288b0
        /*0ea8*/ 	.short	0x0100
        /*0eaa*/ 	.byte	0x08
	.zero		1


	//   ....[19]....
        /*0eac*/ 	.word	0x00000900
        /*0eb0*/ 	.word	0x000000ff
        /*0eb4*/ 	.word	0x000288c0
        /*0eb8*/ 	.short	0x0100
        /*0eba*/ 	.byte	0x08
	.zero		1


	//   ....[20]....
        /*0ebc*/ 	.word	0x00000910
        /*0ec0*/ 	.word	0x000000ff
        /*0ec4*/ 	.word	0x000288b8
        /*0ec8*/ 	.short	0x0100
        /*0eca*/ 	.byte	0x08
	.zero		1


	//   ....[21]....
        /*0ecc*/ 	.word	0x00000920
        /*0ed0*/ 	.word	0x000000ff
        /*0ed4*/ 	.word	0x000288c8
        /*0ed8*/ 	.short	0x0100
        /*0eda*/ 	.byte	0x08
	.zero		1


	//   ....[22]....
        /*0edc*/ 	.word	0x000031b0
        /*0ee0*/ 	.word	0x0000006e
        /*0ee4*/ 	.word	0x00028890
        /*0ee8*/ 	.short	0x010a
        /*0eea*/ 	.byte	0x3f
	.zero		1


	//   ....[23]....
        /*0eec*/ 	.word	0x00005a60
        /*0ef0*/ 	.word	0x0000006e
        /*0ef4*/ 	.word	0x00028890
        /*0ef8*/ 	.short	0x010a
        /*0efa*/ 	.byte	0x3f
	.zero		1


	//   ....[24]....
        /*0efc*/ 	.word	0x00007cd0
        /*0f00*/ 	.word	0x0000006e
        /*0f04*/ 	.word	0x00028890
        /*0f08*/ 	.short	0x010a
        /*0f0a*/ 	.byte	0x3f
	.zero		1


	//   ....[25]....
        /*0f0c*/ 	.word	0x00008330
        /*0f10*/ 	.word	0x00000030
        /*0f14*/ 	.word	0x00000000
        /*0f18*/ 	.short	0x0101
        /*0f1a*/ 	.byte	0x3f
	.zero		1


	//   ....[26]....
        /*0f1c*/ 	.word	0x00008370
        /*0f20*/ 	.word	0x0000006e
        /*0f24*/ 	.word	0x000288b0
        /*0f28*/ 	.short	0x010a
        /*0f2a*/ 	.byte	0x3f
	.zero		1


	//   ....[27]....
        /*0f2c*/ 	.word	0x000089c0
        /*0f30*/ 	.word	0x0000006e
        /*0f34*/ 	.word	0x00000000
        /*0f38*/ 	.short	0x0101
        /*0f3a*/ 	.byte	0x3f
	.zero		1


	//   ....[28]....
        /*0f3c*/ 	.word	0x00008ff0
        /*0f40*/ 	.word	0x00000002
        /*0f44*/ 	.word	0x00028800
        /*0f48*/ 	.short	0x010a
        /*0f4a*/ 	.byte	0x3f
	.zero		1


	//   ....[29]....
        /*0f4c*/ 	.word	0x00009040
        /*0f50*/ 	.word	0x00000002
        /*0f54*/ 	.word	0x00028800
        /*0f58*/ 	.short	0x010a
        /*0f5a*/ 	.byte	0x3f
	.zero		1


	//   ....[30]....
        /*0f5c*/ 	.word	0x0000a140
        /*0f60*/ 	.word	0x00000002
        /*0f64*/ 	.word	0x00028800
        /*0f68*/ 	.short	0x010a
        /*0f6a*/ 	.byte	0x3f
	.zero		1


	//   ....[31]....
        /*0f6c*/ 	.word	0x0000c800
        /*0f70*/ 	.word	0x00000002
        /*0f74*/ 	.word	0x00028800
        /*0f78*/ 	.short	0x010a
        /*0f7a*/ 	.byte	0x3f
	.zero		1


	//   ....[32]....
        /*0f7c*/ 	.word	0x0000e490
        /*0f80*/ 	.word	0x00000000
        /*0f84*/ 	.word	0x00028830
        /*0f88*/ 	.short	0x010a
        /*0f8a*/ 	.byte	0x3f
	.zero		1


	//   ....[33]....
        /*0f8c*/ 	.word	0x0000e500
        /*0f90*/ 	.word	0x00000000
        /*0f94*/ 	.word	0x00028830
        /*0f98*/ 	.short	0x010a
        /*0f9a*/ 	.byte	0x3f
	.zero		1


	//   ....[34]....
        /*0f9c*/ 	.word	0x0000f2c0
        /*0fa0*/ 	.word	0x00000000
        /*0fa4*/ 	.word	0x00000000
        /*0fa8*/ 	.short	0x0101
        /*0faa*/ 	.byte	0x3f
	.zero		1


	//   ....[35]....
        /*0fac*/ 	.word	0x00011240
        /*0fb0*/ 	.word	0x00000006
        /*0fb4*/ 	.word	0x00028830
        /*0fb8*/ 	.short	0x010a
        /*0fba*/ 	.byte	0x3f
	.zero		1


	//   ....[36]....
        /*0fbc*/ 	.word	0x00011290
        /*0fc0*/ 	.word	0x00000006
        /*0fc4*/ 	.word	0x00028830
        /*0fc8*/ 	.short	0x010a
        /*0fca*/ 	.byte	0x3f
	.zero		1


	//   ....[37]....
        /*0fcc*/ 	.word	0x000116e0
        /*0fd0*/ 	.word	0x00000007
        /*0fd4*/ 	.word	0x00028850
        /*0fd8*/ 	.short	0x010a
        /*0fda*/ 	.byte	0x3f
	.zero		1


	//   ....[38]....
        /*0fdc*/ 	.word	0x00011720
        /*0fe0*/ 	.word	0x00000007
        /*0fe4*/ 	.word	0x00028850
        /*0fe8*/ 	.short	0x010a
        /*0fea*/ 	.byte	0x3f
	.zero		1


	//   ....[39]....
        /*0fec*/ 	.word	0x00013940
        /*0ff0*/ 	.word	0x0000000a
        /*0ff4*/ 	.word	0x00000000
        /*0ff8*/ 	.short	0x0101
        /*0ffa*/ 	.byte	0x3f
	.zero		1


	//   ....[40]....
        /*0ffc*/ 	.word	0x000139d0
        /*1000*/ 	.word	0x00000008
        /*1004*/ 	.word	0x00000000
        /*1008*/ 	.short	0x0101
        /*100a*/ 	.byte	0x3f
	.zero		1


	//   ....[41]....
        /*100c*/ 	.word	0x000145a0
        /*1010*/ 	.word	0x00000006
        /*1014*/ 	.word	0x00028830
        /*1018*/ 	.short	0x010a
        /*101a*/ 	.byte	0x3f
	.zero		1


	//   ....[42]....
        /*101c*/ 	.word	0x000145f0
        /*1020*/ 	.word	0x00000006
        /*1024*/ 	.word	0x00028830
        /*1028*/ 	.short	0x010a
        /*102a*/ 	.byte	0x3f
	.zero		1


	//   ....[43]....
        /*102c*/ 	.word	0x00014a40
        /*1030*/ 	.word	0x00000007
        /*1034*/ 	.word	0x00028850
        /*1038*/ 	.short	0x010a
        /*103a*/ 	.byte	0x3f
	.zero		1


	//   ....[44]....
        /*103c*/ 	.word	0x00014a80
        /*1040*/ 	.word	0x00000007
        /*1044*/ 	.word	0x00028850
        /*1048*/ 	.short	0x010a
        /*104a*/ 	.byte	0x3f
	.zero		1


	//   ....[45]....
        /*104c*/ 	.word	0x00016420
        /*1050*/ 	.word	0x0000001d
        /*1054*/ 	.word	0x00000000
        /*1058*/ 	.short	0x0101
        /*105a*/ 	.byte	0x3f
	.zero		1


	//   ....[46]....
        /*105c*/ 	.word	0x00016570
        /*1060*/ 	.word	0x0000001f
        /*1064*/ 	.word	0x00000000
        /*1068*/ 	.short	0x0101
        /*106a*/ 	.byte	0x3f
	.zero		1


	//   ....[47]....
        /*106c*/ 	.word	0x00016f10
        /*1070*/ 	.word	0x0000000b
        /*1074*/ 	.word	0x00028850
        /*1078*/ 	.short	0x010a
        /*107a*/ 	.byte	0x3f
	.zero		1


	//   ....[48]....
        /*107c*/ 	.word	0x00016f90
        /*1080*/ 	.word	0x0000000b
        /*1084*/ 	.word	0x00028850
        /*1088*/ 	.short	0x010a
        /*108a*/ 	.byte	0x3f
	.zero		1


	//   ....[49]....
        /*108c*/ 	.word	0x00017530
        /*1090*/ 	.word	0x0000000a
        /*1094*/ 	.word	0x00000000
        /*1098*/ 	.short	0x0101
        /*109a*/ 	.byte	0x3f
	.zero		1


	//   ....[50]....
        /*109c*/ 	.word	0x00018a40
        /*10a0*/ 	.word	0x00000000
        /*10a4*/ 	.word	0x00000000
        /*10a8*/ 	.short	0x0101
        /*10aa*/ 	.byte	0x3f
	.zero		1


	//   ....[51]....
        /*10ac*/ 	.word	0x0001b070
        /*10b0*/ 	.word	0x00000004
        /*10b4*/ 	.word	0x00028820
        /*10b8*/ 	.short	0x010a
        /*10ba*/ 	.byte	0x3f
	.zero		1


	//   ....[52]....
        /*10bc*/ 	.word	0x0001b150
        /*10c0*/ 	.word	0x00000004
        /*10c4*/ 	.word	0x000288a0
        /*10c8*/ 	.short	0x010a
        /*10ca*/ 	.byte	0x3f
	.zero		1


	//   ....[53]....
        /*10cc*/ 	.word	0x0001b4a0
        /*10d0*/ 	.word	0x00000004
        /*10d4*/ 	.word	0x000288c0
        /*10d8*/ 	.short	0x010a
        /*10da*/ 	.byte	0x3f
	.zero		1


	//   ....[54]....
        /*10dc*/ 	.word	0x0001b960
        /*10e0*/ 	.word	0x00000006
        /*10e4*/ 	.word	0x000288a0
        /*10e8*/ 	.short	0x010a
        /*10ea*/ 	.byte	0x3f
	.zero		1


	//   ....[55]....
        /*10ec*/ 	.word	0x0001bc90
        /*10f0*/ 	.word	0x00000006
        /*10f4*/ 	.word	0x000288c0
        /*10f8*/ 	.short	0x010a
        /*10fa*/ 	.byte	0x3f
	.zero		1


	//   ....[56]....
        /*10fc*/ 	.word	0x0001ca90
        /*1100*/ 	.word	0x00000000
        /*1104*/ 	.word	0x00028840
        /*1108*/ 	.short	0x010a
        /*110a*/ 	.byte	0x3f
	.zero		1


	//   ....[57]....
        /*110c*/ 	.word	0x0001d9e0
        /*1110*/ 	.word	0x00000008
        /*1114*/ 	.word	0x00028800
        /*1118*/ 	.short	0x0107
        /*111a*/ 	.byte	0x3f
	.zero		1


	//   ....[58]....
        /*111c*/ 	.word	0x0001dae0
        /*1120*/ 	.word	0x00000002
        /*1124*/ 	.word	0x00028800
        /*1128*/ 	.short	0x0101
        /*112a*/ 	.byte	0x3f
	.zero		1


	//   ....[59]....
        /*112c*/ 	.word	0x0001db00
        /*1130*/ 	.word	0x00000002
        /*1134*/ 	.word	0x00028820
        /*1138*/ 	.short	0x010a
        /*113a*/ 	.byte	0x3f
	.zero		1


	//   ....[60]....
        /*113c*/ 	.word	0x0001de60
        /*1140*/ 	.word	0x00000003
        /*1144*/ 	.word	0x00028840
        /*1148*/ 	.short	0x010a
        /*114a*/ 	.byte	0x3f
	.zero		1


	//   ....[61]....
        /*114c*/ 	.word	0x0001e220
        /*1150*/ 	.word	0x00000000
        /*1154*/ 	.word	0x00028860
        /*1158*/ 	.short	0x010a
        /*115a*/ 	.byte	0x3f
	.zero		1


	//   ....[62]....
        /*115c*/ 	.word	0x0001e910
        /*1160*/ 	.word	0x00000003
        /*1164*/ 	.word	0x00028840
        /*1168*/ 	.short	0x010a
        /*116a*/ 	.byte	0x3f
	.zero		1


	//   ....[63]....
        /*116c*/ 	.word	0x0001ecd0
        /*1170*/ 	.word	0x00000002
        /*1174*/ 	.word	0x00028860
        /*1178*/ 	.short	0x010a
        /*117a*/ 	.byte	0x3f
	.zero		1


	//   ....[64]....
        /*117c*/ 	.word	0x0001f330
        /*1180*/ 	.word	0x00000003
        /*1184*/ 	.word	0x00028840
        /*1188*/ 	.short	0x010a
        /*118a*/ 	.byte	0x3f
	.zero		1


	//   ....[65]....
        /*118c*/ 	.word	0x0001f6e0
        /*1190*/ 	.word	0x00000002
        /*1194*/ 	.word	0x00028860
        /*1198*/ 	.short	0x010a
        /*119a*/ 	.byte	0x3f
	.zero		1


	//   ....[66]....
        /*119c*/ 	.word	0x0001fcc0
        /*11a0*/ 	.word	0x00000000
        /*11a4*/ 	.word	0x00028860
        /*11a8*/ 	.short	0x010a
        /*11aa*/ 	.byte	0x3f
	.zero		1


	//   ....[67]....
        /*11ac*/ 	.word	0x00020e40
        /*11b0*/ 	.word	0x00000000
        /*11b4*/ 	.word	0x00028820
        /*11b8*/ 	.short	0x010a
        /*11ba*/ 	.byte	0x3f
	.zero		1


	//   ....[68]....
        /*11bc*/ 	.word	0x00020ff0
        /*11c0*/ 	.word	0x00000006
        /*11c4*/ 	.word	0x00000000
        /*11c8*/ 	.short	0x010a
        /*11ca*/ 	.byte	0x3f
	.zero		1


	//   ....[69]....
        /*11cc*/ 	.word	0x00021060
        /*11d0*/ 	.word	0x00000007
        /*11d4*/ 	.word	0x00000000
        /*11d8*/ 	.short	0x010a
        /*11da*/ 	.byte	0x3f
	.zero		1


	//   ....[70]....
        /*11dc*/ 	.word	0x000210d0
        /*11e0*/ 	.word	0x00000004
        /*11e4*/ 	.word	0x00000000
        /*11e8*/ 	.short	0x010a
        /*11ea*/ 	.byte	0x3f
	.zero		1


	//   ....[71]....
        /*11ec*/ 	.word	0x00021100
        /*11f0*/ 	.word	0x00000003
        /*11f4*/ 	.word	0x00000000
        /*11f8*/ 	.short	0x010a
        /*11fa*/ 	.byte	0x3f
	.zero		1


	//   ....[72]....
        /*11fc*/ 	.word	0x00021160
        /*1200*/ 	.word	0x0000006e
        /*1204*/ 	.word	0x00028890
        /*1208*/ 	.short	0x010a
        /*120a*/ 	.byte	0x3f
	.zero		1


	//   ....[73]....
        /*120c*/ 	.word	0x000211b0
        /*1210*/ 	.word	0x0000006e
        /*1214*/ 	.word	0x00028890
        /*1218*/ 	.short	0x010a
        /*121a*/ 	.byte	0x3f
	.zero		1


	//   ....[74]....
        /*121c*/ 	.word	0x00021200
        /*1220*/ 	.word	0x0000006e
        /*1224*/ 	.word	0x00028890
        /*1228*/ 	.short	0x010a
        /*122a*/ 	.byte	0x3f
	.zero		1


	//   ....[75]....
        /*122c*/ 	.word	0x00021250
        /*1230*/ 	.word	0x0000006e
        /*1234*/ 	.word	0x000288b0
        /*1238*/ 	.short	0x010a
        /*123a*/ 	.byte	0x3f
	.zero		1


	//   ....[76]....
        /*123c*/ 	.word	0x00021a50
        /*1240*/ 	.word	0x00000002
        /*1244*/ 	.word	0x00028800
        /*1248*/ 	.short	0x010a
        /*124a*/ 	.byte	0x3f
	.zero		1


	//   ....[77]....
        /*124c*/ 	.word	0x00022610
        /*1250*/ 	.word	0x00000002
        /*1254*/ 	.word	0x00028800
        /*1258*/ 	.short	0x010a
        /*125a*/ 	.byte	0x3f
	.zero		1


	//   ....[78]....
        /*125c*/ 	.word	0x00022660
        /*1260*/ 	.word	0x00000000
        /*1264*/ 	.word	0x00028830
        /*1268*/ 	.short	0x010a
        /*126a*/ 	.byte	0x3f
	.zero		1


	//   ....[79]....
        /*126c*/ 	.word	0x000226b0
        /*1270*/ 	.word	0x00000006
        /*1274*/ 	.word	0x00028830
        /*1278*/ 	.short	0x010a
        /*127a*/ 	.byte	0x3f
	.zero		1


	//   ....[80]....
        /*127c*/ 	.word	0x00022700
        /*1280*/ 	.word	0x00000007
        /*1284*/ 	.word	0x00028850
        /*1288*/ 	.short	0x010a
        /*128a*/ 	.byte	0x3f
	.zero		1


	//   ....[81]....
        /*128c*/ 	.word	0x00022750
        /*1290*/ 	.word	0x00000006
        /*1294*/ 	.word	0x00028830
        /*1298*/ 	.short	0x010a
        /*129a*/ 	.byte	0x3f
	.zero		1


	//   ....[82]....
        /*129c*/ 	.word	0x000227a0
        /*12a0*/ 	.word	0x00000007
        /*12a4*/ 	.word	0x00028850
        /*12a8*/ 	.short	0x010a
        /*12aa*/ 	.byte	0x3f
	.zero		1


	//   ....[83]....
        /*12ac*/ 	.word	0x000227f0
        /*12b0*/ 	.word	0x0000000b
        /*12b4*/ 	.word	0x00028850
        /*12b8*/ 	.short	0x010a
        /*12ba*/ 	.byte	0x3f
	.zero		1


	//   ....[84]....
        /*12bc*/ 	.word	0x00022de0
        /*12c0*/ 	.word	0x00000003
        /*12c4*/ 	.word	0x00028820
        /*12c8*/ 	.short	0x010a
        /*12ca*/ 	.byte	0x3f
	.zero		1


	//   ....[85]....
        /*12cc*/ 	.word	0x00022e30
        /*12d0*/ 	.word	0x00000004
        /*12d4*/ 	.word	0x000288a0
        /*12d8*/ 	.short	0x010a
        /*12da*/ 	.byte	0x3f
	.zero		1


	//   ....[86]....
        /*12dc*/ 	.word	0x00022e80
        /*12e0*/ 	.word	0x00000004
        /*12e4*/ 	.word	0x000288c0
        /*12e8*/ 	.short	0x010a
        /*12ea*/ 	.byte	0x3f
	.zero		1


	//   ....[87]....
        /*12ec*/ 	.word	0x00022ed0
        /*12f0*/ 	.word	0x00000006
        /*12f4*/ 	.word	0x000288a0
        /*12f8*/ 	.short	0x010a
        /*12fa*/ 	.byte	0x3f
	.zero		1


	//   ....[88]....
        /*12fc*/ 	.word	0x00022f20
        /*1300*/ 	.word	0x00000006
        /*1304*/ 	.word	0x000288c0
        /*1308*/ 	.short	0x010a
        /*130a*/ 	.byte	0x3f
	.zero		1


	//   ....[89]....
        /*130c*/ 	.word	0x000230c0
        /*1310*/ 	.word	0x00000000
        /*1314*/ 	.word	0x00028840
        /*1318*/ 	.short	0x010a
        /*131a*/ 	.byte	0x3f
	.zero		1


	//   ....[90]....
        /*131c*/ 	.word	0x00023c30
        /*1320*/ 	.word	0x00000002
        /*1324*/ 	.word	0x00028820
        /*1328*/ 	.short	0x010a
        /*132a*/ 	.byte	0x3f
	.zero		1


	//   ....[91]....
        /*132c*/ 	.word	0x00023c80
        /*1330*/ 	.word	0x00000003
        /*1334*/ 	.word	0x00028840
        /*1338*/ 	.short	0x010a
        /*133a*/ 	.byte	0x3f
	.zero		1


	//   ....[92]....
        /*133c*/ 	.word	0x00023cd0
        /*1340*/ 	.word	0x00000000
        /*1344*/ 	.word	0x00028860
        /*1348*/ 	.short	0x010a
        /*134a*/ 	.byte	0x3f
	.zero		1


	//   ....[93]....
        /*134c*/ 	.word	0x00023d20
        /*1350*/ 	.word	0x00000003
        /*1354*/ 	.word	0x00028840
        /*1358*/ 	.short	0x010a
        /*135a*/ 	.byte	0x3f
	.zero		1


	//   ....[94]....
        /*135c*/ 	.word	0x00023d70
        /*1360*/ 	.word	0x00000002
        /*1364*/ 	.word	0x00028860
        /*1368*/ 	.short	0x010a
        /*136a*/ 	.byte	0x3f
	.zero		1


	//   ....[95]....
        /*136c*/ 	.word	0x00023dc0
        /*1370*/ 	.word	0x00000003
        /*1374*/ 	.word	0x00028840
        /*1378*/ 	.short	0x010a
        /*137a*/ 	.byte	0x3f
	.zero		1


	//   ....[96]....
        /*137c*/ 	.word	0x00023e10
        /*1380*/ 	.word	0x00000002
        /*1384*/ 	.word	0x00028860
        /*1388*/ 	.short	0x010a
        /*138a*/ 	.byte	0x3f
	.zero		1


	//   ....[97]....
        /*138c*/ 	.word	0x00023e60
        /*1390*/ 	.word	0x00000000
        /*1394*/ 	.word	0x00028860
        /*1398*/ 	.short	0x010a
        /*139a*/ 	.byte	0x3f
	.zero		1


	//   ....[98]....
        /*139c*/ 	.word	0x000248e0
        /*13a0*/ 	.word	0x00000000
        /*13a4*/ 	.word	0x00028820
        /*13a8*/ 	.short	0x010a
        /*13aa*/ 	.byte	0x3f
	.zero		1


	//   ....[99]....
        /*13ac*/ 	.word	0x00024a80
        /*13b0*/ 	.word	0x00000006
        /*13b4*/ 	.word	0x00000000
        /*13b8*/ 	.short	0x010a
        /*13ba*/ 	.byte	0x3f
	.zero		1


	//   ....[100]....
        /*13bc*/ 	.word	0x00024ad0
        /*13c0*/ 	.word	0x00000007
        /*13c4*/ 	.word	0x00000000
        /*13c8*/ 	.short	0x010a
        /*13ca*/ 	.byte	0x3f
	.zero		1


	//   ....[101]....
        /*13cc*/ 	.word	0x00024b20
        /*13d0*/ 	.word	0x00000004
        /*13d4*/ 	.word	0x00000000
        /*13d8*/ 	.short	0x010a
        /*13da*/ 	.byte	0x3f
	.zero		1


	//----- nvinfo : EIATTR_NUM_MBARRIERS
	.align		4
.L_1211:
        /*13dc*/ 	.byte	0x03, 0x38
        /*13de*/ 	.short	0x0016


	//----- nvinfo : EIATTR_EXIT_INSTR_OFFSETS
	.align		4
        /*13e0*/ 	.byte	0x04, 0x1c
        /*13e2*/ 	.short	(.L_1213 - .L_1212)


	//   ....[0]....
.L_1212:
        /*13e4*/ 	.word	0x00021150


	//----- nvinfo : EIATTR_MAX_THREADS
	.align		4
.L_1213:
        /*13e8*/ 	.byte	0x04, 0x05
        /*13ea*/ 	.short	(.L_1215 - .L_1214)
.L_1214:
        /*13ec*/ 	.word	0x00000180
        /*13f0*/ 	.word	0x00000001
        /*13f4*/ 	.word	0x00000001


	//----- nvinfo : EIATTR_CRS_STACK_SIZE
	.align		4
.L_1215:
        /*13f8*/ 	.byte	0x04, 0x1e
        /*13fa*/ 	.short	(.L_1217 - .L_1216)
.L_1216:
        /*13fc*/ 	.word	0x00000000


	//----- nvinfo : EIATTR_CBANK_PARAM_SIZE
	.align		4
.L_1217:
        /*1400*/ 	.byte	0x03, 0x19
        /*1402*/ 	.short	0x0af0


	//----- nvinfo : EIATTR_PARAM_CBANK
	.align		4
        /*1404*/ 	.byte	0x04, 0x0a
        /*1406*/ 	.short	(.L_1219 - .L_1218)
	.align		4
.L_1218:
        /*1408*/ 	.word	index@(.nv.constant0._ZN7cutlass13device_kernelIN5flash11enable_sm90INS1_16FlashAttnFwdSm90INS1_25CollectiveMainloopFwdSm90ILi2EN4cute5tupleIJNS5_1CILi1EEES8_S8_EEENS6_IJNS7_ILi128EEESA_SA_EEELi128ENS_10bfloat16_tEfNS_4arch4Sm90ELb1ELb0ELb1ELb1ELb0ELb1ELb0ELb1ELb1ELb1ELb0ELb0EEENS1_21CollectiveEpilogueFwdISB_S9_SC_SE_Li256ELb1ELb1ELb0ELb0EEENS1_36VarlenDynamicPersistentTileSchedulerILi128ELi128ELi256ELi128ELb0ELb1ELb1ELb1ELb1ELb1EEEEEEEEEvNT_6ParamsE)
        /*140c*/ 	.short	0x0210
        /*140e*/ 	.short	0x0af0


	//----- nvinfo : EIATTR_SW_WAR
	.align		4
.L_1219:
        /*1410*/ 	.byte	0x04, 0x36
        /*1412*/ 	.short	(.L_1221 - .L_1220)
.L_1220:
        /*1414*/ 	.word	0x00000008
.L_1221:


//--------------------- .nv.info._ZN7cutlass13device_kernelIN5flash11enable_sm90INS1_16FlashAttnFwdSm90INS1_25CollectiveMainloopFwdSm90ILi2EN4cute5tupleIJNS5_1CILi1EEES8_S8_EEENS6_IJNS7_ILi192EEENS7_ILi144EEENS7_ILi96EEEEEELi96ENS_10bfloat16_tEfNS_4arch4Sm90ELb0ELb0ELb1ELb0ELb0ELb0ELb0ELb0ELb1ELb1ELb0ELb0EEENS1_21CollectiveEpilogueFwdINS6_IJSA_SC_SB_EEES9_SE_SG_Li384ELb0ELb1ELb0ELb0EEENS1_29StaticPersistentTileSchedulerILb0EEEEEEEEEvNT_6ParamsE --------------------------
	.section	.nv.info._ZN7cutlass13device_kernelIN5flash11enable_sm90INS1_16FlashAttnFwdSm90INS1_25CollectiveMainloopFwdSm90ILi2EN4cute5tupleIJNS5_1CILi1EEES8_S8_EEENS6_IJNS7_ILi192EEENS7_ILi144EEENS7_ILi96EEEEEELi96ENS_10bfloat16_tEfNS_4arch4Sm90ELb0ELb0ELb1ELb0ELb0ELb0ELb0ELb0ELb1ELb1ELb0ELb0EEENS1_21CollectiveEpilogueFwdINS6_IJSA_SC_SB_EEES9_SE_SG_Li384ELb0ELb1ELb0ELb0EEENS1_29StaticPersistentTileSchedulerILb0EEEEEEEEEvNT_6ParamsE,"",@"SHT_CUDA_INFO"
	.sectionflags	@""
	.align	4


	//----- nvinfo : EIATTR_CUDA_API_VERSION
	.align		4
        /*0000*/ 	.byte	0x04, 0x37
        /*0002*/ 	.short	(.L_1223 - .L_1222)
.L_1222:
        /*0004*/ 	.word	0x00000082


	//----- nvinfo : EIATTR_KPARAM_INFO
	.align		4
.L_1223:
        /*0008*/ 	.byte	0x04, 0x17
        /*000a*/ 	.short	(.L_1225 - .L_1224)
.L_1224:
        /*000c*/ 	.word	0x00000000
        /*0010*/ 	.short	0x0000
        /*0012*/ 	.short	0x0070
        /*0014*/ 	.byte	0x00, 0xf0, 0x01, 0x28


	//----- nvinfo : EIATTR_SPARSE_MMA_MASK
	.align		4
.L_1225:
        /*0018*/ 	.byte	0x03, 0x50
        /*001a*/ 	.short	0x0000


	//----- nvinfo : EIATTR_MAXREG_COUNT
	.align		4
        /*001c*/ 	.byte	0x03, 0x1b
        /*001e*/ 	.short	0x0080


	//----- nvinfo : EIATTR_NUM_BARRIERS
	.align		4
        /*0020*/ 	.byte	0x02, 0x4c
        /*0022*/ 	.byte	0x10
	.zero		1


	//----- nvinfo : EIATTR_EXTERNS
	.align		4
        /*0024*/ 	.byte	0x04, 0x0f
        /*0026*/ 	.short	(.L_1227 - .L_1226)


	//   ....[0]....
	.align		4
.L_1226:
        /*0028*/ 	.word	index@(__assertfail)


	//----- nvinfo : EIATTR_ANNOTATIONS
	.align		4
.L_1227:
        /*002c*/ 	.byte	0x04, 0x55
        /*002e*/ 	.short	(.L_1229 - .L_1228)


	//   ....[0]....
.L_1228:
        /* <DEDUP_REMOVED lines=14> */


	//----- nvinfo : EIATTR_MERCURY_ISA_VERSION
	.align		4
.L_1229:
        /*00f8*/ 	.byte	0x03, 0x5f
        /*00fa*/ 	.short	0x0101


	//----- nvinfo : EIATTR_INT_WARP_WIDE_INSTR_OFFSETS
	.align		4
        /*00fc*/ 	.byte	0x04, 0x31
        /*00fe*/ 	.short	(.L_1231 - .L_1230)


	//   ....[0]....
.L_1230:
        /*0100*/ 	.word	0x00000120


	//   ....[1]....
        /*0104*/ 	.word	0x000001c0


	//   ....[2]....
        /*0108*/ 	.word	0x00000230


	//----- nvinfo : EIATTR_COOP_GROUP_MASK_REGIDS
	.align		4
.L_1231:
        /*010c*/ 	.byte	0x04, 0x29
        /*010e*/ 	.short	(.L_1233 - .L_1232)


	//   ....[0]....
.L_1232:
        /*0110*/ 	.word	0xffffffff


	//   ....[1]....
        /*0114*/ 	.word	0xffffffff


	//   ....[2]....
        /*0118*/ 	.word	0xffffffff


	//   ....[3]....
        /*011c*/ 	.word	0xffffffff


	//   ....[4]....
        /*0120*/ 	.word	0xffffffff


	//   ....[5]....
        /*0124*/ 	.word	0xffffffff


	//   ....[6]....
        /*0128*/ 	.word	0xffffffff


	//   ....[7]....
        /*012c*/ 	.word	0xffffffff


	//   ....[8]....
        /*0130*/ 	.word	0xffffffff


	//   ....[9]....
        /*0134*/ 	.word	0xffffffff


	//   ....[10]....
        /*0138*/ 	.word	0xffffffff


	//   ....[11]....
        /*013c*/ 	.word	0xffffffff


	//   ....[12]....
        /*0140*/ 	.word	0xffffffff


	//   ....[13]....
        /*0144*/ 	.word	0xffffffff


	//   ....[14]....
        /*0148*/ 	.word	0xffffffff


	//   ....[15]....
        /*014c*/ 	.word	0xffffffff


	//   ....[16]....
        /*0150*/ 	.word	0xffffffff


	//   ....[17]....
        /*0154*/ 	.word	0xffffffff


	//   ....[18]....
        /*0158*/ 	.word	0xffffffff


	//   ....[19]....
        /*015c*/ 	.word	0xffffffff


	//   ....[20]....
        /*0160*/ 	.word	0xffffffff


	//   ....[21]....
        /*0164*/ 	.word	0xffffffff


	//   ....[22]....
        /*0168*/ 	.word	0xffffffff


	//   ....[23]....
        /*016c*/ 	.word	0xffffffff


	//   ....[24]....
        /*0170*/ 	.word	0xffffffff


	//   ....[25]....
        /*0174*/ 	.word	0xffffffff


	//   ....[26]....
        /*0178*/ 	.word	0xffffffff


	//   ....[27]....
        /*017c*/ 	.word	0xffffffff


	//   ....[28]....
        /*0180*/ 	.word	0xffffffff


	//   ....[29]....
        /*0184*/ 	.word	0xffffffff


	//   ....[30]....
        /*0188*/ 	.word	0xffffffff


	//   ....[31]....
        /*018c*/ 	.word	0xffffffff


	//   ....[32]....
        /*0190*/ 	.word	0xffffffff


	//   ....[33]....
        /*0194*/ 	.word	0xffffffff


	//   ....[34]....
        /*0198*/ 	.word	0xffffffff


	//   ....[35]....
        /*019c*/ 	.word	0xffffffff


	//   ....[36]....
        /*01a0*/ 	.word	0xffffffff


	//   ....[37]....
        /*01a4*/ 	.word	0xffffffff


	//   ....[38]....
        /*01a8*/ 	.word	0xffffffff


	//   ....[39]....
        /*01ac*/ 	.word	0xffffffff


	//   ....[40]....
        /*01b0*/ 	.word	0xffffffff


	//   ....[41]....
        /*01b4*/ 	.word	0xffffffff


	//   ....[42]....
        /*01b8*/ 	.word	0xffffffff


	//   ....[43]....
        /*01bc*/ 	.word	0xffffffff


	//   ....[44]....
        /*01c0*/ 	.word	0x0500000f


	//   ....[45]....
        /*01c4*/ 	.word	0x0500000f


	//   ....[46]....
        /*01c8*/ 	.word	0x0500000f


	//   ....[47]....
        /*01cc*/ 	.word	0x0500000f


	//   ....[48]....
        /*01d0*/ 	.word	0x0500000f


	//   ....[49]....
        /*01d4*/ 	.word	0x0500000f


	//   ....[50]....
        /*01d8*/ 	.word	0x0500000f


	//   ....[51]....
        /*01dc*/ 	.word	0x0500000f


	//   ....[52]....
        /*01e0*/ 	.word	0x0500000f


	//   ....[53]....
        /*01e4*/ 	.word	0x0500000f


	//   ....[54]....
        /*01e8*/ 	.word	0x0500000f


	//   ....[55]....
        /*01ec*/ 	.word	0x0500000f


	//   ....[56]....
        /*01f0*/ 	.word	0x0500000f


	//   ....[57]....
        /*01f4*/ 	.word	0x0500000f


	//----- nvinfo : EIATTR_COOP_GROUP_INSTR_OFFSETS
	.align		4
.L_1233:
        /*01f8*/ 	.byte	0x04, 0x28
        /*01fa*/ 	.short	(.L_1235 - .L_1234)


	//   ....[0]....
.L_1234:
        /*01fc*/ 	.word	0x00000060


	//   ....[1]....
        /*0200*/ 	.word	0x00000130


	//   ....[2]....
        /*0204*/ 	.word	0x000001e0


	//   ....[3]....
        /*0208*/ 	.word	0x000003a0


	//   ....[4]....
        /*020c*/ 	.word	0x00000500


	//   ....[5]....
        /*0210*/ 	.word	0x00000620


	//   ....[6]....
        /*0214*/ 	.word	0x00000780


	//   ....[7]....
        /*0218*/ 	.word	0x00000ee0


	//   ....[8]....
        /*021c*/ 	.word	0x00003a50


	//   ....[9]....
        /*0220*/ 	.word	0x00003a90


	//   ....[10]....
        /*0224*/ 	.word	0x00004050


	//   ....[11]....
        /*0228*/ 	.word	0x000040c0


	//   ....[12]....
        /*022c*/ 	.word	0x00005150


	//   ....[13]....
        /*0230*/ 	.word	0x00007630


	//   ....[14]....
        /*0234*/ 	.word	0x000076c0


	//   ....[15]....
        /*0238*/ 	.word	0x00007ed0


	//   ....[16]....
        /*023c*/ 	.word	0x00007f50


	//   ....[17]....
        /*0240*/ 	.word	0x00009310


	//   ....[18]....
        /*0244*/ 	.word	0x00009410


	//   ....[19]....
        /*0248*/ 	.word	0x00009470


	//   ....[20]....
        /*024c*/ 	.word	0x000095b0


	//   ....[21]....
        /*0250*/ 	.word	0x000095d0


	//   ....[22]....
        /*0254*/ 	.word	0x0000a500


	//   ....[23]....
        /*0258*/ 	.word	0x0000a530


	//   ....[24]....
        /*025c*/ 	.word	0x0000a590


	//   ....[25]....
        /*0260*/ 	.word	0x0000a5f0


	//   ....[26]....
        /*0264*/ 	.word	0x0000aa90


	//   ....[27]....
        /*0268*/ 	.word	0x0000aad0


	//   ....[28]....
        /*026c*/ 	.word	0x0000ac00


	//   ....[29]....
        /*0270*/ 	.word	0x0000ac40


	//   ....[30]....
        /*0274*/ 	.word	0x0000b630


	//   ....[31]....
        /*0278*/ 	.word	0x0000c1c0


	//   ....[32]....
        /*027c*/ 	.word	0x0000c1f0


	//   ....[33]....
        /*0280*/ 	.word	0x0000c210


	//   ....[34]....
        /*0284*/ 	.word	0x0000c2c0


	//   ....[35]....
        /*0288*/ 	.word	0x0000c2e0


	//   ....[36]....
        /*028c*/ 	.word	0x0000c380


	//   ....[37]....
        /*0290*/ 	.word	0x0000c3a0


	//   ....[38]....
        /*0294*/ 	.word	0x0000c3b0


	//   ....[39]....
        /*0298*/ 	.word	0x0000c440


	//   ....[40]....
        /*029c*/ 	.word	0x0000c490


	//   ....[41]....
        /*02a0*/ 	.word	0x0000c4a0


	//   ....[42]....
        /*02a4*/ 	.word	0x0000c4d0


	//   ....[43]....
        /*02a8*/ 	.word	0x0000ef50


	//   ....[44]....
        /*02ac*/ 	.word	0x0000f430


	//   ....[45]....
        /*02b0*/ 	.word	0x0000f5a0


	//   ....[46]....
        /*02b4*/ 	.word	0x0000f5f0


	//   ....[47]....
        /*02b8*/ 	.word	0x0000f690


	//   ....[48]....
        /*02bc*/ 	.word	0x0000f7a0


	//   ....[49]....
        /*02c0*/ 	.word	0x0000f800


	//   ....[50]....
        /*02c4*/ 	.word	0x0000f920


	//   ....[51]....
        /*02c8*/ 	.word	0x0000f980


	//   ....[52]....
        /*02cc*/ 	.word	0x0000fa30


	//   ....[53]....
        /*02d0*/ 	.word	0x0000fb00


	//   ....[54]....
        /*02d4*/ 	.word	0x0000fbd0


	//   ....[55]....
        /*02d8*/ 	.word	0x0000fc50


	//   ....[56]....
        /*02dc*/ 	.word	0x0000fd40


	//   ....[57]....
        /*02e0*/ 	.word	0x000100d0


	//----- nvinfo : EIATTR_REG_RECONFIG
	.align		4
.L_1235:
        /*02e4*/ 	.byte	0x01, 0x54
	.zero		2


	//----- nvinfo : EIATTR_SYSCALL_OFFSETS
	.align		4
        /*02e8*/ 	.byte	0x04, 0x46
        /*02ea*/ 	.short	(.L_1237 - .L_1236)


	//   ....[0]....
.L_1236:
        /*02ec*/ 	.word	0x00001260


	//   ....[1]....
        /*02f0*/ 	.word	0x0000b2c0


	//   ....[2]....
        /*02f4*/ 	.word	0x0000b400


	//   ....[3]....
        /*02f8*/ 	.word	0x0000b4f0


	//   ....[4]....
        /*02fc*/ 	.word	0x0000bcb0


	//----- nvinfo : EIATTR_MBARRIER_INSTR_OFFSETS
	.align		4
.L_1237:
        /*0300*/ 	.byte	0x04, 0x39
        /*0302*/ 	.short	(.L_1239 - .L_1238)


	//   ....[0]....
.L_1238:
        /*0304*/ 	.word	0x00000250
        /*0308*/ 	.word	0x000000ff
        /*030c*/ 	.word	0x00031c00
        /*0310*/ 	.short	0x0100
        /*0312*/ 	.byte	0x08
	.zero		1


	//   ....[1]....
        /*0314*/ 	.word	0x00000260
        /*0318*/ 	.word	0x000000ff
        /*031c*/ 	.word	0x00031c20
        /*0320*/ 	.short	0x0100
        /*0322*/ 	.byte	0x08
	.zero		1


	//   ....[2]....
        /*0324*/ 	.word	0x00000350
        /*0328*/ 	.word	0x000000ff
        /*032c*/ 	.word	0x00031c30
        /*0330*/ 	.short	0x0100
        /*0332*/ 	.byte	0x08
	.zero		1


	//   ....[3]....
        /*0334*/ 	.word	0x00000360
        /*0338*/ 	.word	0x000000ff
        /*033c*/ 	.word	0x00031c40
        /*0340*/ 	.short	0x0100
        /*0342*/ 	.byte	0x08
	.zero		1


	//   ....[4]....
        /*0344*/ 	.word	0x00000370
        /*0348*/ 	.word	0x000000ff
        /*034c*/ 	.word	0x00031c38
        /*0350*/ 	.short	0x0100
        /*0352*/ 	.byte	0x08
	.zero		1


	//   ....[5]....
        /*0354*/ 	.word	0x00000380
        /*0358*/ 	.word	0x000000ff
        /*035c*/ 	.word	0x00031c48
        /*0360*/ 	.short	0x0100
        /*0362*/ 	.byte	0x08
	.zero		1


	//   ....[6]....
        /*0364*/ 	.word	0x000004b0
        /*0368*/ 	.word	0x000000ff
        /*036c*/ 	.word	0x00031c50
        /*0370*/ 	.short	0x0100
        /*0372*/ 	.byte	0x08
	.zero		1


	//   ....[7]....
        /*0374*/ 	.word	0x000004c0
        /*0378*/ 	.word	0x000000ff
        /*037c*/ 	.word	0x00031c60
        /*0380*/ 	.short	0x0100
        /*0382*/ 	.byte	0x08
	.zero		1


	//   ....[8]....
        /*0384*/ 	.word	0x000004d0
        /*0388*/ 	.word	0x000000ff
        /*038c*/ 	.word	0x00031c58
        /*0390*/ 	.short	0x0100
        /*0392*/ 	.byte	0x08
	.zero		1


	//   ....[9]....
        /*0394*/ 	.word	0x000004e0
        /*0398*/ 	.word	0x000000ff
        /*039c*/ 	.word	0x00031c68
        /*03a0*/ 	.short	0x0100
        /*03a2*/ 	.byte	0x08
	.zero		1


	//   ....[10]....
        /*03a4*/ 	.word	0x000005d0
        /*03a8*/ 	.word	0x000000ff
        /*03ac*/ 	.word	0x00031c70
        /*03b0*/ 	.short	0x0100
        /*03b2*/ 	.byte	0x06
	.zero		1


	//   ....[11]....
        /*03b4*/ 	.word	0x000005e0
        /*03b8*/ 	.word	0x000000ff
        /*03bc*/ 	.word	0x00031c80
        /*03c0*/ 	.short	0x0100
        /*03c2*/ 	.byte	0x06
	.zero		1


	//   ....[12]....
        /*03c4*/ 	.word	0x000005f0
        /*03c8*/ 	.word	0x000000ff
        /*03cc*/ 	.word	0x00031c78
        /*03d0*/ 	.short	0x0100
        /*03d2*/ 	.byte	0x06
	.zero		1


	//   ....[13]....
        /*03d4*/ 	.word	0x00000600
        /*03d8*/ 	.word	0x000000ff
        /*03dc*/ 	.word	0x00031c88
        /*03e0*/ 	.short	0x0100
        /*03e2*/ 	.byte	0x06
	.zero		1


	//   ....[14]....
        /*03e4*/ 	.word	0x00000730
        /*03e8*/ 	.word	0x000000ff
        /*03ec*/ 	.word	0x00031c90
        /*03f0*/ 	.short	0x0100
        /*03f2*/ 	.byte	0x08
	.zero		1


	//   ....[15]....
        /*03f4*/ 	.word	0x00000740
        /*03f8*/ 	.word	0x000000ff
        /*03fc*/ 	.word	0x00031ca0
        /*0400*/ 	.short	0x0100
        /*0402*/ 	.byte	0x08
	.zero		1


	//   ....[16]....
        /*0404*/ 	.word	0x00000750
        /*0408*/ 	.word	0x000000ff
        /*040c*/ 	.word	0x00031c98
        /*0410*/ 	.short	0x0100
        /*0412*/ 	.byte	0x08
	.zero		1


	//   ....[17]....
        /*0414*/ 	.word	0x00000760
        /*0418*/ 	.word	0x000000ff
        /*041c*/ 	.word	0x00031ca8
        /*0420*/ 	.short	0x0100
        /*0422*/ 	.byte	0x08
	.zero		1


	//   ....[18]....
        /*0424*/ 	.word	0x00000890
        /*0428*/ 	.word	0x000000ff
        /*042c*/ 	.word	0x00031cb0
        /*0430*/ 	.short	0x0100
        /*0432*/ 	.byte	0x08
	.zero		1


	//   ....[19]....
        /*0434*/ 	.word	0x000008a0
        /*0438*/ 	.word	0x000000ff
        /*043c*/ 	.word	0x00031cc0
        /*0440*/ 	.short	0x0100
        /*0442*/ 	.byte	0x08
	.zero		1


	//   ....[20]....
        /*0444*/ 	.word	0x000008b0
        /*0448*/ 	.word	0x000000ff
        /*044c*/ 	.word	0x00031cb8
        /*0450*/ 	.short	0x0100
        /*0452*/ 	.byte	0x08
	.zero		1


	//   ....[21]....
        /*0454*/ 	.word	0x000008c0
        /*0458*/ 	.word	0x000000ff
        /*045c*/ 	.word	0x00031cc8
        /*0460*/ 	.short	0x0100
        /*0462*/ 	.byte	0x08
	.zero		1


	//   ....[22]....
        /*0464*/ 	.word	0x000012a0
        /*0468*/ 	.word	0x000000ff
        /*046c*/ 	.word	0x00031c00
        /*0470*/ 	.short	0x010a
        /*0472*/ 	.byte	0x25
	.zero		1


	//   ....[23]....
        /*0474*/ 	.word	0x00001310
        /*0478*/ 	.word	0x00000000
        /*047c*/ 	.word	0x00031c30
        /*0480*/ 	.short	0x010a
        /*0482*/ 	.byte	0x3f
	.zero		1


	//   ....[24]....
        /*0484*/ 	.word	0x00001380
        /*0488*/ 	.word	0x00000000
        /*048c*/ 	.word	0x00031c30
        /*0490*/ 	.short	0x010a
        /*0492*/ 	.byte	0x3f
	.zero		1


	//   ....[25]....
        /*0494*/ 	.word	0x00004300
        /*0498*/ 	.word	0x00000004
        /*049c*/ 	.word	0x00000000
        /*04a0*/ 	.short	0x0101
        /*04a2*/ 	.byte	0x3f
	.zero		1


	//   ....[26]....
        /*04a4*/ 	.word	0x00005400
        /*04a8*/ 	.word	0x000000ff
        /*04ac*/ 	.word	0x00031c30
        /*04b0*/ 	.short	0x010a
        /*04b2*/ 	.byte	0x04
	.zero		1


	//   ....[27]....
        /*04b4*/ 	.word	0x00005440
        /*04b8*/ 	.word	0x000000ff
        /*04bc*/ 	.word	0x00031c30
        /*04c0*/ 	.short	0x010a
        /*04c2*/ 	.byte	0x04
	.zero		1


	//   ....[28]....
        /*04c4*/ 	.word	0x00006ac0
        /*04c8*/ 	.word	0x000000ff
        /*04cc*/ 	.word	0x00031c50
        /*04d0*/ 	.short	0x010a
        /*04d2*/ 	.byte	0x04
	.zero		1


	//   ....[29]....
        /*04d4*/ 	.word	0x00006b00
        /*04d8*/ 	.word	0x000000ff
        /*04dc*/ 	.word	0x00031c50
        /*04e0*/ 	.short	0x010a
        /*04e2*/ 	.byte	0x04
	.zero		1


	//   ....[30]....
        /*04e4*/ 	.word	0x00008590
        /*04e8*/ 	.word	0x0000000d
        /*04ec*/ 	.word	0x00000000
        /*04f0*/ 	.short	0x0101
        /*04f2*/ 	.byte	0x3f
	.zero		1


	//   ....[31]....
        /*04f4*/ 	.word	0x00008850
        /*04f8*/ 	.word	0x00000006
        /*04fc*/ 	.word	0x00000000
        /*0500*/ 	.short	0x0101
        /*0502*/ 	.byte	0x3f
	.zero		1


	//   ....[32]....
        /*0504*/ 	.word	0x00009380
        /*0508*/ 	.word	0x000000ff
        /*050c*/ 	.word	0x00031c50
        /*0510*/ 	.short	0x010a
        /*0512*/ 	.byte	0x0c
	.zero		1


	//   ....[33]....
        /*0514*/ 	.word	0x000093c0
        /*0518*/ 	.word	0x000000ff
        /*051c*/ 	.word	0x00031c50
        /*0520*/ 	.short	0x010a
        /*0522*/ 	.byte	0x0c
	.zero		1


	//   ....[34]....
        /*0524*/ 	.word	0x0000a110
        /*0528*/ 	.word	0x00000014
        /*052c*/ 	.word	0x00000000
        /*0530*/ 	.short	0x0101
        /*0532*/ 	.byte	0x3f
	.zero		1


	//   ....[35]....
        /*0534*/ 	.word	0x0000aab0
        /*0538*/ 	.word	0x000000ff
        /*053c*/ 	.word	0x00000000
        /*0540*/ 	.short	0x0101
        /*0542*/ 	.byte	0x04
	.zero		1


	//   ....[36]....
        /*0544*/ 	.word	0x0000b850
        /*0548*/ 	.word	0x00000003
        /*054c*/ 	.word	0x00031c40
        /*0550*/ 	.short	0x010a
        /*0552*/ 	.byte	0x3f
	.zero		1


	//   ....[37]....
        /*0554*/ 	.word	0x0000c630
        /*0558*/ 	.word	0x000000ff
        /*055c*/ 	.word	0x00031c00
        /*0560*/ 	.short	0x0107
        /*0562*/ 	.byte	0x24
	.zero		1


	//   ....[38]....
        /*0564*/ 	.word	0x0000c6a0
        /*0568*/ 	.word	0x000000ff
        /*056c*/ 	.word	0x00031c00
        /*0570*/ 	.short	0x0101
        /*0572*/ 	.byte	0x24
	.zero		1


	//   ....[39]....
        /*0574*/ 	.word	0x0000c6d0
        /*0578*/ 	.word	0x000000ff
        /*057c*/ 	.word	0x00031c20
        /*0580*/ 	.short	0x010a
        /*0582*/ 	.byte	0x24
	.zero		1


	//   ....[40]....
        /*0584*/ 	.word	0x0000c9c0
        /*0588*/ 	.word	0x00000003
        /*058c*/ 	.word	0x00031c40
        /*0590*/ 	.short	0x010a
        /*0592*/ 	.byte	0x3f
	.zero		1


	//   ....[41]....
        /*0594*/ 	.word	0x0000ce40
        /*0598*/ 	.word	0x00000003
        /*059c*/ 	.word	0x00000060
        /*05a0*/ 	.short	0x010a
        /*05a2*/ 	.byte	0x3f
	.zero		1


	//   ....[42]....
        /*05a4*/ 	.word	0x0000d530
        /*05a8*/ 	.word	0x00000003
        /*05ac*/ 	.word	0x00031c40
        /*05b0*/ 	.short	0x010a
        /*05b2*/ 	.byte	0x3f
	.zero		1


	//   ....[43]....
        /*05b4*/ 	.word	0x0000d9b0
        /*05b8*/ 	.word	0x0000000d
        /*05bc*/ 	.word	0x00000060
        /*05c0*/ 	.short	0x010a
        /*05c2*/ 	.byte	0x3f
	.zero		1


	//   ....[44]....
        /*05c4*/ 	.word	0x0000dff0
        /*05c8*/ 	.word	0x00000002
        /*05cc*/ 	.word	0x00031c40
        /*05d0*/ 	.short	0x010a
        /*05d2*/ 	.byte	0x3f
	.zero		1


	//   ....[45]....
        /*05d4*/ 	.word	0x0000e480
        /*05d8*/ 	.word	0x00000007
        /*05dc*/ 	.word	0x00000060
        /*05e0*/ 	.short	0x010a
        /*05e2*/ 	.byte	0x3f
	.zero		1


	//   ....[46]....
        /*05e4*/ 	.word	0x0000e990
        /*05e8*/ 	.word	0x00000003
        /*05ec*/ 	.word	0x00031c60
        /*05f0*/ 	.short	0x010a
        /*05f2*/ 	.byte	0x3f
	.zero		1


	//   ....[47]....
        /*05f4*/ 	.word	0x0000eed0
        /*05f8*/ 	.word	0x00000009
        /*05fc*/ 	.word	0x00031c20
        /*0600*/ 	.short	0x010a
        /*0602*/ 	.byte	0x3f
	.zero		1


	//   ....[48]....
        /*0604*/ 	.word	0x0000f070
        /*0608*/ 	.word	0x00000007
        /*060c*/ 	.word	0x00000000
        /*0610*/ 	.short	0x010a
        /*0612*/ 	.byte	0x3f
	.zero		1


	//   ....[49]....
        /*0614*/ 	.word	0x0000f0e0
        /*0618*/ 	.word	0x00000003
        /*061c*/ 	.word	0x00000000
        /*0620*/ 	.short	0x010a
        /*0622*/ 	.byte	0x3f
	.zero		1


	//   ....[50]....
        /*0624*/ 	.word	0x0000f140
        /*0628*/ 	.word	0x00000005
        /*062c*/ 	.word	0x00000000
        /*0630*/ 	.short	0x010a
        /*0632*/ 	.byte	0x3f
	.zero		1


	//   ....[51]....
        /*0634*/ 	.word	0x0000f170
        /*0638*/ 	.word	0x00000003
        /*063c*/ 	.word	0x00000000
        /*0640*/ 	.short	0x010a
        /*0642*/ 	.byte	0x3f
	.zero		1


	//   ....[52]....
        /*0644*/ 	.word	0x0000f1e0
        /*0648*/ 	.word	0x00000003
        /*064c*/ 	.word	0x00031c00
        /*0650*/ 	.short	0x010a
        /*0652*/ 	.byte	0x3f
	.zero		1


	//   ....[53]....
        /*0654*/ 	.word	0x0000f230
        /*0658*/ 	.word	0x00000000
        /*065c*/ 	.word	0x00031c30
        /*0660*/ 	.short	0x010a
        /*0662*/ 	.byte	0x3f
	.zero		1


	//   ....[54]....
        /*0664*/ 	.word	0x0000f290
        /*0668*/ 	.word	0x00000009
        /*066c*/ 	.word	0x00031c30
        /*0670*/ 	.short	0x010a
        /*0672*/ 	.byte	0x3f
	.zero		1


	//   ....[55]....
        /*0674*/ 	.word	0x0000f2f0
        /*0678*/ 	.word	0x00000008
        /*067c*/ 	.word	0x00031c50
        /*0680*/ 	.short	0x010a
        /*0682*/ 	.byte	0x3f
	.zero		1


	//   ....[56]....
        /*0684*/ 	.word	0x0000f350
        /*0688*/ 	.word	0x00000005
        /*068c*/ 	.word	0x00031c50
        /*0690*/ 	.short	0x010a
        /*0692*/ 	.byte	0x3f
	.zero		1


	//   ....[57]....
        /*0694*/ 	.word	0x0000f4f0
        /*0698*/ 	.word	0x00000003
        /*069c*/ 	.word	0x00031c40
        /*06a0*/ 	.short	0x010a
        /*06a2*/ 	.byte	0x3f
	.zero		1


	//   ....[58]....
        /*06a4*/ 	.word	0x0000fd70
        /*06a8*/ 	.word	0x00000009
        /*06ac*/ 	.word	0x00031c20
        /*06b0*/ 	.short	0x010a
        /*06b2*/ 	.byte	0x3f
	.zero		1


	//   ....[59]....
        /*06b4*/ 	.word	0x0000fdc0
        /*06b8*/ 	.word	0x00000003
        /*06bc*/ 	.word	0x00031c40
        /*06c0*/ 	.short	0x010a
        /*06c2*/ 	.byte	0x3f
	.zero		1


	//   ....[60]....
        /*06c4*/ 	.word	0x0000fe10
        /*06c8*/ 	.word	0x00000003
        /*06cc*/ 	.word	0x00000060
        /*06d0*/ 	.short	0x010a
        /*06d2*/ 	.byte	0x3f
	.zero		1


	//   ....[61]....
        /*06d4*/ 	.word	0x0000fe60
        /*06d8*/ 	.word	0x00000003
        /*06dc*/ 	.word	0x00031c40
        /*06e0*/ 	.short	0x010a
        /*06e2*/ 	.byte	0x3f
	.zero		1


	//   ....[62]....
        /*06e4*/ 	.word	0x0000feb0
        /*06e8*/ 	.word	0x0000000d
        /*06ec*/ 	.word	0x00000060
        /*06f0*/ 	.short	0x010a
        /*06f2*/ 	.byte	0x3f
	.zero		1


	//   ....[63]....
        /*06f4*/ 	.word	0x0000ff00
        /*06f8*/ 	.word	0x00000002
        /*06fc*/ 	.word	0x00031c40
        /*0700*/ 	.short	0x010a
        /*0702*/ 	.byte	0x3f
	.zero		1


	//   ....[64]....
        /*0704*/ 	.word	0x0000ff50
        /*0708*/ 	.word	0x00000007
        /*070c*/ 	.word	0x00000060
        /*0710*/ 	.short	0x010a
        /*0712*/ 	.byte	0x3f
	.zero		1


	//   ....[65]....
        /*0714*/ 	.word	0x0000ffa0
        /*0718*/ 	.word	0x00000003
        /*071c*/ 	.word	0x00031c60
        /*0720*/ 	.short	0x010a
        /*0722*/ 	.byte	0x3f
	.zero		1


	//   ....[66]....
        /*0724*/ 	.word	0x0000fff0
        /*0728*/ 	.word	0x00000009
        /*072c*/ 	.word	0x00031c20
        /*0730*/ 	.short	0x010a
        /*0732*/ 	.byte	0x3f
	.zero		1


	//   ....[67]....
        /*0734*/ 	.word	0x00010190
        /*0738*/ 	.word	0x00000007
        /*073c*/ 	.word	0x00000000
        /*0740*/ 	.short	0x010a
        /*0742*/ 	.byte	0x3f
	.zero		1


	//   ....[68]....
        /*0744*/ 	.word	0x000101e0
        /*0748*/ 	.word	0x00000003
        /*074c*/ 	.word	0x00000000
        /*0750*/ 	.short	0x010a
        /*0752*/ 	.byte	0x3f
	.zero		1


	//   ....[69]....
        /*0754*/ 	.word	0x00010230
        /*0758*/ 	.word	0x00000005
        /*075c*/ 	.word	0x00000000
        /*0760*/ 	.short	0x010a
        /*0762*/ 	.byte	0x3f
	.zero		1


	//----- nvinfo : EIATTR_NUM_MBARRIERS
	.align		4
.L_1239:
        /*0764*/ 	.byte	0x03, 0x38
        /*0766*/ 	.short	0x0016


	//----- nvinfo : EIATTR_EXIT_INSTR_OFFSETS
	.align		4
        /*0768*/ 	.byte	0x04, 0x1c
        /*076a*/ 	.short	(.L_1241 - .L_1240)


	//   ....[0]....
.L_1240:
        /*076c*/ 	.word	0x00000a20


	//   ....[1]....
        /*0770*/ 	.word	0x0000ad70


	//   ....[2]....
        /*0774*/ 	.word	0x0000f1c0


	//----- nvinfo : EIATTR_MAX_THREADS
	.align		4
.L_1241:
        /*0778*/ 	.byte	0x04, 0x05
        /*077a*/ 	.short	(.L_1243 - .L_1242)
.L_1242:
        /*077c*/ 	.word	0x00000200
        /*0780*/ 	.word	0x00000001
        /*0784*/ 	.word	0x00000001


	//----- nvinfo : EIATTR_CRS_STACK_SIZE
	.align		4
.L_1243:
        /*0788*/ 	.byte	0x04, 0x1e
        /*078a*/ 	.short	(.L_1245 - .L_1244)
.L_1244:
        /*078c*/ 	.word	0x00000000


	//----- nvinfo : EIATTR_CBANK_PARAM_SIZE
	.align		4
.L_1245:
        /*0790*/ 	.byte	0x03, 0x19
        /*0792*/ 	.short	0x0a70


	//----- nvinfo : EIATTR_PARAM_CBANK
	.align		4
        /*0794*/ 	.byte	0x04, 0x0a
        /*0796*/ 	.short	(.L_1247 - .L_1246)
	.align		4
.L_1246:
        /*0798*/ 	.word	index@(.nv.constant0._ZN7cutlass13device_kernelIN5flash11enable_sm90INS1_16FlashAttnFwdSm90INS1_25CollectiveMainloopFwdSm90ILi2EN4cute5tupleIJNS5_1CILi1EEES8_S8_EEENS6_IJNS7_ILi192EEENS7_ILi144EEENS7_ILi96EEEEEELi96ENS_10bfloat16_tEfNS_4arch4Sm90ELb0ELb0ELb1ELb0ELb0ELb0ELb0ELb0ELb1ELb1ELb0ELb0EEENS1_21CollectiveEpilogueFwdINS6_IJSA_SC_SB_EEES9_SE_SG_Li384ELb0ELb1ELb0ELb0EEENS1_29StaticPersistentTileSchedulerILb0EEEEEEEEEvNT_6ParamsE)
        /*079c*/ 	.short	0x0210
        /*079e*/ 	.short	0x0a70


	//----- nvinfo : EIATTR_SW_WAR
	.align		4
.L_1247:
        /*07a0*/ 	.byte	0x04, 0x36
        /*07a2*/ 	.short	(.L_1249 - .L_1248)
.L_1248:
        /*07a4*/ 	.word	0x00000008
.L_1249:


//--------------------- .nv.info._ZN7cutlass13device_kernelIN5flash11enable_sm90INS1_16FlashAttnFwdSm90INS1_25CollectiveMainloopFwdSm90ILi2EN4cute5tupleIJNS5_1CILi1EEES8_S8_EEENS6_IJNS7_ILi192EEENS7_ILi144EEENS7_ILi96EEEEEELi96ENS_10bfloat16_tEfNS_4arch4Sm90ELb0ELb0ELb1ELb1ELb0ELb0ELb0ELb0ELb1ELb1ELb0ELb0EEENS1_21CollectiveEpilogueFwdINS6_IJSA_SC_SB_EEES9_SE_SG_Li384ELb1ELb1ELb0ELb0EEENS1_36VarlenDynamicPersistentTileSchedulerILi192ELi144ELi384ELi128ELb0ELb1ELb1ELb0ELb1ELb1EEEEEEEEEvNT_6ParamsE --------------------------
	.section	.nv.info._ZN7cutlass13device_kernelIN5flash11enable_sm90INS1_16FlashAttnFwdSm90INS1_25CollectiveMainloopFwdSm90ILi2EN4cute5tupleIJNS5_1CILi1EEES8_S8_EEENS6_IJNS7_ILi192EEENS7_ILi144EEENS7_ILi96EEEEEELi96ENS_10bfloat16_tEfNS_4arch4Sm90ELb0ELb0ELb1ELb1ELb0ELb0ELb0ELb0ELb1ELb1ELb0ELb0EEENS1_21CollectiveEpilogueFwdINS6_IJSA_SC_SB_EEES9_SE_SG_Li384ELb1ELb1ELb0ELb0EEENS1_36VarlenDynamicPersistentTileSchedulerILi192ELi144ELi384ELi128ELb0ELb1ELb1ELb0ELb1ELb1EEEEEEEEEvNT_6ParamsE,"",@"SHT_CUDA_INFO"
	.sectionflags	@""
	.align	4


	//----- nvinfo : EIATTR_CUDA_API_VERSION
	.align		4
        /*0000*/ 	.byte	0x04, 0x37
        /*0002*/ 	.short	(.L_1251 - .L_1250)
.L_1250:
        /*0004*/ 	.word	0x00000082


	//----- nvinfo : EIATTR_KPARAM_INFO
	.align		4
.L_1251:
        /*0008*/ 	.byte	0x04, 0x17
        /*000a*/ 	.short	(.L_1253 - .L_1252)
.L_1252:
        /*000c*/ 	.word	0x00000000
        /*0010*/ 	.short	0x0000
        /*0012*/ 	.short	0x0070
        /*0014*/ 	.byte	0x00, 0xf0, 0x01, 0x2a


	//----- nvinfo : EIATTR_SPARSE_MMA_MASK
	.align		4
.L_1253:
        /*0018*/ 	.byte	0x03, 0x50
        /*001a*/ 	.short	0x0000


	//----- nvinfo : EIATTR_MAXREG_COUNT
	.align		4
        /*001c*/ 	.byte	0x03, 0x1b
        /*001e*/ 	.short	0x0080


	//----- nvinfo : EIATTR_NUM_BARRIERS
	.align		4
        /*0020*/ 	.byte	0x02, 0x4c
        /*0022*/ 	.byte	0x10
	.zero		1


	//----- nvinfo : EIATTR_EXTERNS
	.align		4
        /*0024*/ 	.byte	0x04, 0x0f
        /*0026*/ 	.short	(.L_1255 - .L_1254)


	//   ....[0]....
	.align		4
.L_1254:
        /*0028*/ 	.word	index@(__assertfail)


	//----- nvinfo : EIATTR_ANNOTATIONS
	.align		4
.L_1255:
        /*002c*/ 	.byte	0x04, 0x55
        /*002e*/ 	.short	(.L_1257 - .L_1256)


	//   ....[0]....
.L_1256:
        /* <DEDUP_REMOVED lines=24> */


	//----- nvinfo : EIATTR_MERCURY_ISA_VERSION
	.align		4
.L_1257:
        /*01a0*/ 	.byte	0x03, 0x5f
        /*01a2*/ 	.short	0x0101


	//----- nvinfo : EIATTR_UNUSED_LOAD_BYTE_OFFSET
	.align		4
        /*01a4*/ 	.byte	0x04, 0x44
        /*01a6*/ 	.short	(.L_1259 - .L_1258)


	//   ....[0]....
.L_1258:
        /*01a8*/ 	.word	0x00000a40
        /*01ac*/ 	.word	0x0000fff0


	//   ....[1]....
        /*01b0*/ 	.word	0x0000a1c0
        /*01b4*/ 	.word	0x0000fff0


	//----- nvinfo : EIATTR_INT_WARP_WIDE_INSTR_OFFSETS
	.align		4
.L_1259:
        /*01b8*/ 	.byte	0x04, 0x31
        /*01ba*/ 	.short	(.L_1261 - .L_1260)


	//   ....[0]....
.L_1260:
        /*01bc*/ 	.word	0x00000120


	//   ....[1]....
        /*01c0*/ 	.word	0x000001c0


	//   ....[2]....
        /*01c4*/ 	.word	0x00000230


	//   ....[3]....
        /*01c8*/ 	.word	0x0000cc40


	//   ....[4]....
        /*01cc*/ 	.word	0x0000ccd0


	//   ....[5]....
        /*01d0*/ 	.word	0x00010770


	//   ....[6]....
        /*01d4*/ 	.word	0x00010800


	//----- nvinfo : EIATTR_COOP_GROUP_MASK_REGIDS
	.align		4
.L_1261:
        /*01d8*/ 	.byte	0x04, 0x29
        /*01da*/ 	.short	(.L_1263 - .L_1262)


	//   ....[0]....
.L_1262:
        /*01dc*/ 	.word	0xffffffff


	//   ....[1]....
        /*01e0*/ 	.word	0xffffffff


	//   ....[2]....
        /*01e4*/ 	.word	0xffffffff


	//   ....[3]....
        /*01e8*/ 	.word	0xffffffff


	//   ....[4]....
        /*01ec*/ 	.word	0xffffffff


	//   ....[5]....
        /*01f0*/ 	.word	0xffffffff


	//   ....[6]....
        /*01f4*/ 	.word	0xffffffff


	//   ....[7]....
        /*01f8*/ 	.word	0xffffffff


	//   ....[8]....
        /*01fc*/ 	.word	0xffffffff


	//   ....[9]....
        /*0200*/ 	.word	0xffffffff


	//   ....[10]....
        /*0204*/ 	.word	0xffffffff


	//   ....[11]....
        /*0208*/ 	.word	0xffffffff


	//   ....[12]....
        /*020c*/ 	.word	0xffffffff


	//   ....[13]....
        /*0210*/ 	.word	0xffffffff


	//   ....[14]....
        /*0214*/ 	.word	0xffffffff


	//   ....[15]....
        /*0218*/ 	.word	0xffffffff


	//   ....[16]....
        /*021c*/ 	.word	0xffffffff


	//   ....[17]....
        /*0220*/ 	.word	0xffffffff


	//   ....[18]....
        /*0224*/ 	.word	0xffffffff


	//   ....[19]....
        /*0228*/ 	.word	0xffffffff


	//   ....[20]....
        /*022c*/ 	.word	0xffffffff


	//   ....[21]....
        /*0230*/ 	.word	0xffffffff


	//   ....[22]....
        /*0234*/ 	.word	0xffffffff


	//   ....[23]....
        /*0238*/ 	.word	0xffffffff


	//   ....[24]....
        /*023c*/ 	.word	0xffffffff


	//   ....[25]....
        /*0240*/ 	.word	0xffffffff


	//   ....[26]....
        /*0244*/ 	.word	0xffffffff


	//   ....[27]....
        /*0248*/ 	.word	0xffffffff


	//   ....[28]....
        /*024c*/ 	.word	0xffffffff


	//   ....[29]....
        /*0250*/ 	.word	0xffffffff


	//   ....[30]....
        /*0254*/ 	.word	0xffffffff


	//   ....[31]....
        /*0258*/ 	.word	0xffffffff


	//   ....[32]....
        /*025c*/ 	.word	0xffffffff


	//   ....[33]....
        /*0260*/ 	.word	0xffffffff


	//   ....[34]....
        /*0264*/ 	.word	0xffffffff


	//   ....[35]....
        /*0268*/ 	.word	0xffffffff


	//   ....[36]....
        /*026c*/ 	.word	0xffffffff


	//   ....[37]....
        /*0270*/ 	.word	0xffffffff


	//   ....[38]....
        /*0274*/ 	.word	0xffffffff


	//   ....[39]....
        /*0278*/ 	.word	0xffffffff


	//   ....[40]....
        /*027c*/ 	.word	0xffffffff


	//   ....[41]....
        /*0280*/ 	.word	0xffffffff


	//   ....[42]....
        /*0284*/ 	.word	0xffffffff


	//   ....[43]....
        /*0288*/ 	.word	0xffffffff


	//   ....[44]....
        /*028c*/ 	.word	0xffffffff


	//   ....[45]....
        /*0290*/ 	.word	0xffffffff


	//   ....[46]....
        /*0294*/ 	.word	0xffffffff


	//   ....[47]....
        /*0298*/ 	.word	0xffffffff


	//   ....[48]....
        /*029c*/ 	.word	0xffffffff


	//   ....[49]....
        /*02a0*/ 	.word	0xffffffff


	//   ....[50]....
        /*02a4*/ 	.word	0xffffffff


	//   ....[51]....
        /*02a8*/ 	.word	0xffffffff


	//   ....[52]....
        /*02ac*/ 	.word	0xffffffff


	//   ....[53]....
        /*02b0*/ 	.word	0xffffffff


	//   ....[54]....
        /*02b4*/ 	.word	0xffffffff


	//   ....[55]....
        /*02b8*/ 	.word	0xffffffff


	//   ....[56]....
        /*02bc*/ 	.word	0xffffffff


	//   ....[57]....
        /*02c0*/ 	.word	0xffffffff


	//   ....[58]....
        /*02c4*/ 	.word	0xffffffff


	//   ....[59]....
        /*02c8*/ 	.word	0xffffffff


	//   ....[60]....
        /*02cc*/ 	.word	0xffffffff


	//   ....[61]....
        /*02d0*/ 	.word	0xffffffff


	//   ....[62]....
        /*02d4*/ 	.word	0xffffffff


	//   ....[63]....
        /*02d8*/ 	.word	0xffffffff


	//   ....[64]....
        /*02dc*/ 	.word	0xffffffff


	//   ....[65]....
        /*02e0*/ 	.word	0xffffffff


	//   ....[66]....
        /*02e4*/ 	.word	0xffffffff


	//   ....[67]....
        /*02e8*/ 	.word	0xffffffff


	//   ....[68]....
        /*02ec*/ 	.word	0xffffffff


	//   ....[69]....
        /*02f0*/ 	.word	0xffffffff


	//   ....[70]....
        /*02f4*/ 	.word	0xffffffff


	//   ....[71]....
        /*02f8*/ 	.word	0xffffffff


	//   ....[72]....
        /*02fc*/ 	.word	0xffffffff


	//   ....[73]....
        /*0300*/ 	.word	0xffffffff


	//   ....[74]....
        /*0304*/ 	.word	0xffffffff


	//   ....[75]....
        /*0308*/ 	.word	0xffffffff


	//   ....[76]....
        /*030c*/ 	.word	0xffffffff


	//   ....[77]....
        /*0310*/ 	.word	0xffffffff


	//   ....[78]....
        /*0314*/ 	.word	0xffffffff


	//   ....[79]....
        /*0318*/ 	.word	0xffffffff


	//   ....[80]....
        /*031c*/ 	.word	0xffffffff


	//   ....[81]....
        /*0320*/ 	.word	0x0500000f


	//   ....[82]....
        /*0324*/ 	.word	0x0500000f


	//   ....[83]....
        /*0328*/ 	.word	0x0500000f


	//   ....[84]....
        /*032c*/ 	.word	0x0500000f


	//   ....[85]....
        /*0330*/ 	.word	0x0500000f


	//   ....[86]....
        /*0334*/ 	.word	0x0500000f


	//   ....[87]....
        /*0338*/ 	.word	0x0500000f


	//   ....[88]....
        /*033c*/ 	.word	0x0500000f


	//   ....[89]....
        /*0340*/ 	.word	0x0500000f


	//   ....[90]....
        /*0344*/ 	.word	0x0500000f


	//   ....[91]....
        /*0348*/ 	.word	0x0500000f


	//   ....[92]....
        /*034c*/ 	.word	0x0500000f


	//   ....[93]....
        /*0350*/ 	.word	0x0500000f


	//   ....[94]....
        /*0354*/ 	.word	0x0500000f


	//   ....[95]....
        /*0358*/ 	.word	0x0500000f


	//   ....[96]....
        /*035c*/ 	.word	0x0500000f


	//   ....[97]....
        /*0360*/ 	.word	0x0500000f


	//   ....[98]....
        /*0364*/ 	.word	0x0500000f


	//   ....[99]....
        /*0368*/ 	.word	0x0500000f


	//   ....[100]....
        /*036c*/ 	.word	0x0500000f


	//   ....[101]....
        /*0370*/ 	.word	0x0500000f


	//   ....[102]....
        /*0374*/ 	.word	0x0500000f


	//   ....[103]....
        /*0378*/ 	.word	0x0500000f


	//   ....[104]....
        /*037c*/ 	.word	0x0500000f


	//   ....[105]....
        /*0380*/ 	.word	0x0500000f


	//   ....[106]....
        /*0384*/ 	.word	0x0500000f


	//   ....[107]....
        /*0388*/ 	.word	0x0500000f


	//   ....[108]....
        /*038c*/ 	.word	0x0500000f


	//   ....[109]....
        /*0390*/ 	.word	0x0500000f


	//   ....[110]....
        /*0394*/ 	.word	0x0500000f


	//   ....[111]....
        /*0398*/ 	.word	0x0500000f


	//----- nvinfo : EIATTR_COOP_GROUP_INSTR_OFFSETS
	.align		4
.L_1263:
        /*039c*/ 	.byte	0x04, 0x28
        /*039e*/ 	.short	(.L_1265 - .L_1264)


	//   ....[0]....
.L_1264:
        /*03a0*/ 	.word	0x00000060


	//   ....[1]....
        /*03a4*/ 	.word	0x00000130


	//   ....[2]....
        /*03a8*/ 	.word	0x000001e0


	//   ....[3]....
        /*03ac*/ 	.word	0x000003a0


	//   ....[4]....
        /*03b0*/ 	.word	0x00000500


	//   ....[5]....
        /*03b4*/ 	.word	0x00000620


	//   ....[6]....
        /*03b8*/ 	.word	0x00000780


	//   ....[7]....
        /*03bc*/ 	.word	0x000013a0


	//   ....[8]....
        /*03c0*/ 	.word	0x00003e60


	//   ....[9]....
        /*03c4*/ 	.word	0x00003ea0


	//   ....[10]....
        /*03c8*/ 	.word	0x00004480


	//   ....[11]....
        /*03cc*/ 	.word	0x000044e0


	//   ....[12]....
        /*03d0*/ 	.word	0x00005560


	//   ....[13]....
        /*03d4*/ 	.word	0x00007ee0


	//   ....[14]....
        /*03d8*/ 	.word	0x00007ff0


	//   ....[15]....
        /*03dc*/ 	.word	0x00008080


	//   ....[16]....
        /*03e0*/ 	.word	0x00008120


	//   ....[17]....
        /*03e4*/ 	.word	0x00009720


	//   ....[18]....
        /*03e8*/ 	.word	0x00009820


	//   ....[19]....
        /*03ec*/ 	.word	0x00009880


	//   ....[20]....
        /*03f0*/ 	.word	0x00009990


	//   ....[21]....
        /*03f4*/ 	.word	0x000099b0


	//   ....[22]....
        /*03f8*/ 	.word	0x0000aaf0


	//   ....[23]....
        /*03fc*/ 	.word	0x0000ab30


	//   ....[24]....
        /*0400*/ 	.word	0x0000ab70


	//   ....[25]....
        /*0404*/ 	.word	0x0000aba0


	//   ....[26]....
        /*0408*/ 	.word	0x0000aff0


	//   ....[27]....
        /*040c*/ 	.word	0x0000b030


	//   ....[28]....
        /*0410*/ 	.word	0x0000b130


	//   ....[29]....
        /*0414*/ 	.word	0x0000b150


	//   ....[30]....
        /*0418*/ 	.word	0x0000b9a0


	//   ....[31]....
        /*041c*/ 	.word	0x0000b9b0


	//   ....[32]....
        /*0420*/ 	.word	0x0000bab0


	//   ....[33]....
        /*0424*/ 	.word	0x0000bad0


	//   ....[34]....
        /*0428*/ 	.word	0x0000bc30


	//   ....[35]....
        /*042c*/ 	.word	0x0000be10


	//   ....[36]....
        /*0430*/ 	.word	0x0000be40


	//   ....[37]....
        /*0434*/ 	.word	0x0000be70


	//   ....[38]....
        /*0438*/ 	.word	0x0000bea0


	//   ....[39]....
        /*043c*/ 	.word	0x0000bed0


	//   ....[40]....
        /*0440*/ 	.word	0x0000bf00


	//   ....[41]....
        /*0444*/ 	.word	0x0000c070


	//   ....[42]....
        /*0448*/ 	.word	0x0000c0a0


	//   ....[43]....
        /*044c*/ 	.word	0x0000c0d0


	//   ....[44]....
        /*0450*/ 	.word	0x0000c100


	//   ....[45]....
        /*0454*/ 	.word	0x0000c130


	//   ....[46]....
        /*0458*/ 	.word	0x0000c160


	//   ....[47]....
        /*045c*/ 	.word	0x0000c1f0


	//   ....[48]....
        /*0460*/ 	.word	0x0000c220


	//   ....[49]....
        /*0464*/ 	.word	0x0000c2a0


	//   ....[50]....
        /*0468*/ 	.word	0x0000d1e0


	//   ....[51]....
        /*046c*/ 	.word	0x0000dec0


	//   ....[52]....
        /*0470*/ 	.word	0x0000dee0


	//   ....[53]....
        /*0474*/ 	.word	0x0000dfa0


	//   ....[54]....
        /*0478*/ 	.word	0x0000dfc0


	//   ....[55]....
        /*047c*/ 	.word	0x0000e060


	//   ....[56]....
        /*0480*/ 	.word	0x0000e080


	//   ....[57]....
        /*0484*/ 	.word	0x0000e090


	//   ....[58]....
        /*0488*/ 	.word	0x0000e120


	//   ....[59]....
        /*048c*/ 	.word	0x0000e170


	//   ....[60]....
        /*0490*/ 	.word	0x0000e180


	//   ....[61]....
        /*0494*/ 	.word	0x0000e1b0


	//   ....[62]....
        /*0498*/ 	.word	0x0000e260


	//   ....[63]....
        /*049c*/ 	.word	0x00010ea0


	//   ....[64]....
        /*04a0*/ 	.word	0x00010ed0


	//   ....[65]....
        /*04a4*/ 	.word	0x00010f10


	//   ....[66]....
        /*04a8*/ 	.word	0x00010f40


	//   ....[67]....
        /*04ac*/ 	.word	0x00010f70


	//   ....[68]....
        /*04b0*/ 	.word	0x00010fa0


	//   ....[69]....
        /*04b4*/ 	.word	0x00010fd0


	//   ....[70]....
        /*04b8*/ 	.word	0x00011000


	//   ....[71]....
        /*04bc*/ 	.word	0x00011180


	//   ....[72]....
        /*04c0*/ 	.word	0x000111b0


	//   ....[73]....
        /*04c4*/ 	.word	0x000111e0


	//   ....[74]....
        /*04c8*/ 	.word	0x00011210


	//   ....[75]....
        /*04cc*/ 	.word	0x00011240


	//   ....[76]....
        /*04d0*/ 	.word	0x00011270


	//   ....[77]....
        /*04d4*/ 	.word	0x00011330


	//   ....[78]....
        /*04d8*/ 	.word	0x00011350


	//   ....[79]....
        /*04dc*/ 	.word	0x000113c0


	//   ....[80]....
        /*04e0*/ 	.word	0x00011830


	//   ....[81]....
        /*04e4*/ 	.word	0x00011d10


	//   ....[82]....
        /*04e8*/ 	.word	0x00011ec0


	//   ....[83]....
        /*04ec*/ 	.word	0x00011f10


	//   ....[84]....
        /*04f0*/ 	.word	0x00011f70


	//   ....[85]....
        /*04f4*/ 	.word	0x00012080


	//   ....[86]....
        /*04f8*/ 	.word	0x000120e0


	//   ....[87]....
        /*04fc*/ 	.word	0x00012200


	//   ....[88]....
        /*0500*/ 	.word	0x00012260


	//   ....[89]....
        /*0504*/ 	.word	0x00012310


	//   ....[90]....
        /*0508*/ 	.word	0x000123e0


	//   ....[91]....
        /*050c*/ 	.word	0x000124b0


	//   ....[92]....
        /*0510*/ 	.word	0x00012530


	//   ....[93]....
        /*0514*/ 	.word	0x00012620


	//   ....[94]....
        /*0518*/ 	.word	0x00012940


	//   ....[95]....
        /*051c*/ 	.word	0x000129e0


	//   ....[96]....
        /*0520*/ 	.word	0x00012b00


	//   ....[97]....
        /*0524*/ 	.word	0x00012b70


	//   ....[98]....
        /*0528*/ 	.word	0x00012be0


	//   ....[99]....
        /*052c*/ 	.word	0x00012c50


	//   ....[100]....
        /*0530*/ 	.word	0x00012cc0


	//   ....[101]....
        /*0534*/ 	.word	0x00012d40


	//   ....[102]....
        /*0538*/ 	.word	0x00012dd0


	//   ....[103]....
        /*053c*/ 	.word	0x00012e60


	//   ....[104]....
        /*0540*/ 	.word	0x00012ed0


	//   ....[105]....
        /*0544*/ 	.word	0x00012f40


	//   ....[106]....
        /*0548*/ 	.word	0x00012fb0


	//   ....[107]....
        /*054c*/ 	.word	0x00013030


	//   ....[108]....
        /*0550*/ 	.word	0x000130a0


	//   ....[109]....
        /*0554*/ 	.word	0x00013140


	//   ....[110]....
        /*0558*/ 	.word	0x000131d0


	//   ....[111]....
        /*055c*/ 	.word	0x000132f0


	//----- nvinfo : EIATTR_REG_RECONFIG
	.align		4
.L_1265:
        /*0560*/ 	.byte	0x01, 0x54
	.zero		2


	//----- nvinfo : EIATTR_SYSCALL_OFFSETS
	.align		4
        /*0564*/ 	.byte	0x04, 0x46
        /*0566*/ 	.short	(.L_1267 - .L_1266)


	//   ....[0]....
.L_1266:
        /*0568*/ 	.word	0x00001550


	//   ....[1]....
        /*056c*/ 	.word	0x0000ce30


	//   ....[2]....
        /*0570*/ 	.word	0x0000cf80


	//   ....[3]....
        /*0574*/ 	.word	0x0000d080


	//   ....[4]....
        /*0578*/ 	.word	0x0000d940


	//----- nvinfo : EIATTR_MBARRIER_INSTR_OFFSETS
	.align		4
.L_1267:
        /*057c*/ 	.byte	0x04, 0x39
        /*057e*/ 	.short	(.L_1269 - .L_1268)


	//   ....[0]....
.L_1268:
        /*0580*/ 	.word	0x00000250
        /*0584*/ 	.word	0x000000ff
        /*0588*/ 	.word	0x00031c00
        /*058c*/ 	.short	0x0100
        /*058e*/ 	.byte	0x08
	.zero		1


	//   ....[1]....
        /*0590*/ 	.word	0x00000260
        /*0594*/ 	.word	0x000000ff
        /*0598*/ 	.word	0x00031c20
        /*059c*/ 	.short	0x0100
        /*059e*/ 	.byte	0x08
	.zero		1


	//   ....[2]....
        /*05a0*/ 	.word	0x00000350
        /*05a4*/ 	.word	0x000000ff
        /*05a8*/ 	.word	0x00031c30
        /*05ac*/ 	.short	0x0100
        /*05ae*/ 	.byte	0x08
	.zero		1


	//   ....[3]....
        /*05b0*/ 	.word	0x00000360
        /*05b4*/ 	.word	0x000000ff
        /*05b8*/ 	.word	0x00031c40
        /*05bc*/ 	.short	0x0100
        /*05be*/ 	.byte	0x08
	.zero		1


	//   ....[4]....
        /*05c0*/ 	.word	0x00000370
        /*05c4*/ 	.word	0x000000ff
        /*05c8*/ 	.word	0x00031c38
        /*05cc*/ 	.short	0x0100
        /*05ce*/ 	.byte	0x08
	.zero		1


	//   ....[5]....
        /*05d0*/ 	.word	0x00000380
        /*05d4*/ 	.word	0x000000ff
        /*05d8*/ 	.word	0x00031c48
        /*05dc*/ 	.short	0x0100
        /*05de*/ 	.byte	0x08
	.zero		1


	//   ....[6]....
        /*05e0*/ 	.word	0x000004b0
        /*05e4*/ 	.word	0x000000ff
        /*05e8*/ 	.word	0x00031c50
        /*05ec*/ 	.short	0x0100
        /*05ee*/ 	.byte	0x08
	.zero		1


	//   ....[7]....
        /*05f0*/ 	.word	0x000004c0
        /*05f4*/ 	.word	0x000000ff
        /*05f8*/ 	.word	0x00031c60
        /*05fc*/ 	.short	0x0100
        /*05fe*/ 	.byte	0x08
	.zero		1


	//   ....[8]....
        /*0600*/ 	.word	0x000004d0
        /*0604*/ 	.word	0x000000ff
        /*0608*/ 	.word	0x00031c58
        /*060c*/ 	.short	0x0100
        /*060e*/ 	.byte	0x08
	.zero		1


	//   ....[9]....
        /*0610*/ 	.word	0x000004e0
        /*0614*/ 	.word	0x000000ff
        /*0618*/ 	.word	0x00031c68
        /*061c*/ 	.short	0x0100
        /*061e*/ 	.byte	0x08
	.zero		1


	//   ....[10]....
        /*0620*/ 	.word	0x000005d0
        /*0624*/ 	.word	0x000000ff
        /*0628*/ 	.word	0x00031c70
        /*062c*/ 	.short	0x0100
        /*062e*/ 	.byte	0x06
	.zero		1


	//   ....[11]....
        /*0630*/ 	.word	0x000005e0
        /*0634*/ 	.word	0x000000ff
        /*0638*/ 	.word	0x00031c80
        /*063c*/ 	.short	0x0100
        /*063e*/ 	.byte	0x06
	.zero		1


	//   ....[12]....
        /*0640*/ 	.word	0x000005f0
        /*0644*/ 	.word	0x000000ff
        /*0648*/ 	.word	0x00031c78
        /*064c*/ 	.short	0x0100
        /*064e*/ 	.byte	0x06
	.zero		1


	//   ....[13]....
        /*0650*/ 	.word	0x00000600
        /*0654*/ 	.word	0x000000ff
        /*0658*/ 	.word	0x00031c88
        /*065c*/ 	.short	0x0100
        /*065e*/ 	.byte	0x06
	.zero		1


	//   ....[14]....
        /*0660*/ 	.word	0x00000730
        /*0664*/ 	.word	0x000000ff
        /*0668*/ 	.word	0x00031c90
        /*066c*/ 	.short	0x0100
        /*066e*/ 	.byte	0x08
	.zero		1


	//   ....[15]....
        /*0670*/ 	.word	0x00000740
        /*0674*/ 	.word	0x000000ff
        /*0678*/ 	.word	0x00031ca0
        /*067c*/ 	.short	0x0100
        /*067e*/ 	.byte	0x08
	.zero		1


	//   ....[16]....
        /*0680*/ 	.word	0x00000750
        /*0684*/ 	.word	0x000000ff
        /*0688*/ 	.word	0x00031c98
        /*068c*/ 	.short	0x0100
        /*068e*/ 	.byte	0x08
	.zero		1


	//   ....[17]....
        /*0690*/ 	.word	0x00000760
        /*0694*/ 	.word	0x000000ff
        /*0698*/ 	.word	0x00031ca8
        /*069c*/ 	.short	0x0100
        /*069e*/ 	.byte	0x08
	.zero		1


	//   ....[18]....
        /*06a0*/ 	.word	0x00000890
        /*06a4*/ 	.word	0x000000ff
        /*06a8*/ 	.word	0x00031cb0
        /*06ac*/ 	.short	0x0100
        /*06ae*/ 	.byte	0x08
	.zero		1


	//   ....[19]....
        /*06b0*/ 	.word	0x000008a0
        /*06b4*/ 	.word	0x000000ff
        /*06b8*/ 	.word	0x00031cc0
        /*06bc*/ 	.short	0x0100
        /*06be*/ 	.byte	0x08
	.zero		1


	//   ....[20]....
        /*06c0*/ 	.word	0x000008b0
        /*06c4*/ 	.word	0x000000ff
        /*06c8*/ 	.word	0x00031cb8
        /*06cc*/ 	.short	0x0100
        /*06ce*/ 	.byte	0x08
	.zero		1


	//   ....[21]....
        /*06d0*/ 	.word	0x000008c0
        /*06d4*/ 	.word	0x000000ff
        /*06d8*/ 	.word	0x00031cc8
        /*06dc*/ 	.short	0x0100
        /*06de*/ 	.byte	0x08
	.zero		1


	//   ....[22]....
        /*06e0*/ 	.word	0x000015b0
        /*06e4*/ 	.word	0x000000ff
        /*06e8*/ 	.word	0x00031c00
        /*06ec*/ 	.short	0x010a
        /*06ee*/ 	.byte	0x24
	.zero		1


	//   ....[23]....
        /*06f0*/ 	.word	0x00001620
        /*06f4*/ 	.word	0x00000000
        /*06f8*/ 	.word	0x00031c30
        /*06fc*/ 	.short	0x010a
        /*06fe*/ 	.byte	0x3f
	.zero		1


	//   ....[24]....
        /*0700*/ 	.word	0x00001690
        /*0704*/ 	.word	0x00000000
        /*0708*/ 	.word	0x00031c30
        /*070c*/ 	.short	0x010a
        /*070e*/ 	.byte	0x3f
	.zero		1


	//   ....[25]....
        /*0710*/ 	.word	0x000046b0
        /*0714*/ 	.word	0x00000004
        /*0718*/ 	.word	0x00000000
        /*071c*/ 	.short	0x0101
        /*071e*/ 	.byte	0x3f
	.zero		1


	//   ....[26]....
        /*0720*/ 	.word	0x00005810
        /*0724*/ 	.word	0x000000ff
        /*0728*/ 	.word	0x00031c30
        /*072c*/ 	.short	0x010a
        /*072e*/ 	.byte	0x06
	.zero		1


	//   ....[27]....
        /*0730*/ 	.word	0x00005850
        /*0734*/ 	.word	0x000000ff
        /*0738*/ 	.word	0x00031c30
        /*073c*/ 	.short	0x010a
        /*073e*/ 	.byte	0x06
	.zero		1


	//   ....[28]....
        /*0740*/ 	.word	0x00006ed0
        /*0744*/ 	.word	0x000000ff
        /*0748*/ 	.word	0x00031c50
        /*074c*/ 	.short	0x010a
        /*074e*/ 	.byte	0x06
	.zero		1


	//   ....[29]....
        /*0750*/ 	.word	0x00006f10
        /*0754*/ 	.word	0x000000ff
        /*0758*/ 	.word	0x00031c50
        /*075c*/ 	.short	0x010a
        /*075e*/ 	.byte	0x06
	.zero		1


	//   ....[30]....
        /*0760*/ 	.word	0x000086c0
        /*0764*/ 	.word	0x00000007
        /*0768*/ 	.word	0x00000000
        /*076c*/ 	.short	0x0101
        /*076e*/ 	.byte	0x3f
	.zero		1


	//   ....[31]....
        /*0770*/ 	.word	0x00008870
        /*0774*/ 	.word	0x00000007
        /*0778*/ 	.word	0x00000000
        /*077c*/ 	.short	0x0101
        /*077e*/ 	.byte	0x3f
	.zero		1


	//   ....[32]....
        /*0780*/ 	.word	0x00009790
        /*0784*/ 	.word	0x000000ff
        /*0788*/ 	.word	0x00031c50
        /*078c*/ 	.short	0x010a
        /*078e*/ 	.byte	0x09
	.zero		1


	//   ....[33]....
        /*0790*/ 	.word	0x000097d0
        /*0794*/ 	.word	0x000000ff
        /*0798*/ 	.word	0x00031c50
        /*079c*/ 	.short	0x010a
        /*079e*/ 	.byte	0x09
	.zero		1


	//   ....[34]....
        /*07a0*/ 	.word	0x00009e60
        /*07a4*/ 	.word	0x00000004
        /*07a8*/ 	.word	0x00000000
        /*07ac*/ 	.short	0x0101
        /*07ae*/ 	.byte	0x3f
	.zero		1


	//   ....[35]....
        /*07b0*/ 	.word	0x0000b020
        /*07b4*/ 	.word	0x000000ff
        /*07b8*/ 	.word	0x00000000
        /*07bc*/ 	.short	0x0101
        /*07be*/ 	.byte	0x04
	.zero		1


	//   ....[36]....
        /*07c0*/ 	.word	0x0000d3f0
        /*07c4*/ 	.word	0x00000000
        /*07c8*/ 	.word	0x00031c40
        /*07cc*/ 	.short	0x010a
        /*07ce*/ 	.byte	0x3f
	.zero		1


	//   ....[37]....
        /*07d0*/ 	.word	0x0000e330
        /*07d4*/ 	.word	0x00000016
        /*07d8*/ 	.word	0x00031c00
        /*07dc*/ 	.short	0x0107
        /*07de*/ 	.byte	0x3f
	.zero		1


	//   ....[38]....
        /*07e0*/ 	.word	0x0000e430
        /*07e4*/ 	.word	0x00000016
        /*07e8*/ 	.word	0x00031c00
        /*07ec*/ 	.short	0x0101
        /*07ee*/ 	.byte	0x3f
	.zero		1


	//   ....[39]....
        /*07f0*/ 	.word	0x0000e450
        /*07f4*/ 	.word	0x00000016
        /*07f8*/ 	.word	0x00031c20
        /*07fc*/ 	.short	0x010a
        /*07fe*/ 	.byte	0x3f
	.zero		1


	//   ....[40]....
        /*0800*/ 	.word	0x0000e770
        /*0804*/ 	.word	0x00000003
        /*0808*/ 	.word	0x00031c40
        /*080c*/ 	.short	0x010a
        /*080e*/ 	.byte	0x3f
	.zero		1


	//   ....[41]....
        /*0810*/ 	.word	0x0000ebf0
        /*0814*/ 	.word	0x00000003
        /*0818*/ 	.word	0x00000060
        /*081c*/ 	.short	0x010a
        /*081e*/ 	.byte	0x3f
	.zero		1


	//   ....[42]....
        /*0820*/ 	.word	0x0000f320
        /*0824*/ 	.word	0x00000003
        /*0828*/ 	.word	0x00031c40
        /*082c*/ 	.short	0x010a
        /*082e*/ 	.byte	0x3f
	.zero		1


	//   ....[43]....
        /*0830*/ 	.word	0x0000f7a0
        /*0834*/ 	.word	0x0000000c
        /*0838*/ 	.word	0x00000060
        /*083c*/ 	.short	0x010a
        /*083e*/ 	.byte	0x3f
	.zero		1


	//   ....[44]....
        /*0840*/ 	.word	0x0000fe00
        /*0844*/ 	.word	0x00000002
        /*0848*/ 	.word	0x00031c40
        /*084c*/ 	.short	0x010a
        /*084e*/ 	.byte	0x3f
	.zero		1


	//   ....[45]....
        /*0850*/ 	.word	0x00010290
        /*0854*/ 	.word	0x00000008
        /*0858*/ 	.word	0x00000060
        /*085c*/ 	.short	0x010a
        /*085e*/ 	.byte	0x3f
	.zero		1


	//   ....[46]....
        /*0860*/ 	.word	0x000108b0
        /*0864*/ 	.word	0x00000003
        /*0868*/ 	.word	0x00031c60
        /*086c*/ 	.short	0x010a
        /*086e*/ 	.byte	0x3f
	.zero		1


	//   ....[47]....
        /*0870*/ 	.word	0x000117b0
        /*0874*/ 	.word	0x00000009
        /*0878*/ 	.word	0x00031c20
        /*087c*/ 	.short	0x010a
        /*087e*/ 	.byte	0x3f
	.zero		1


	//   ....[48]....
        /*0880*/ 	.word	0x00011950
        /*0884*/ 	.word	0x00000005
        /*0888*/ 	.word	0x00000000
        /*088c*/ 	.short	0x010a
        /*088e*/ 	.byte	0x3f
	.zero		1


	//   ....[49]....
        /*0890*/ 	.word	0x000119c0
        /*0894*/ 	.word	0x00000003
        /*0898*/ 	.word	0x00000000
        /*089c*/ 	.short	0x010a
        /*089e*/ 	.byte	0x3f
	.zero		1


	//   ....[50]....
        /*08a0*/ 	.word	0x00011a20
        /*08a4*/ 	.word	0x00000017
        /*08a8*/ 	.word	0x00000000
        /*08ac*/ 	.short	0x010a
        /*08ae*/ 	.byte	0x3f
	.zero		1


	//   ....[51]....
        /*08b0*/ 	.word	0x00011a50
        /*08b4*/ 	.word	0x00000007
        /*08b8*/ 	.word	0x00000000
        /*08bc*/ 	.short	0x010a
        /*08be*/ 	.byte	0x3f
	.zero		1


	//   ....[52]....
        /*08c0*/ 	.word	0x00011ac0
        /*08c4*/ 	.word	0x00000003
        /*08c8*/ 	.word	0x00031c00
        /*08cc*/ 	.short	0x010a
        /*08ce*/ 	.byte	0x3f
	.zero		1


	//   ....[53]....
        /*08d0*/ 	.word	0x00011b10
        /*08d4*/ 	.word	0x00000000
        /*08d8*/ 	.word	0x00031c30
        /*08dc*/ 	.short	0x010a
        /*08de*/ 	.byte	0x3f
	.zero		1


	//   ....[54]....
        /*08e0*/ 	.word	0x00011b70
        /*08e4*/ 	.word	0x00000009
        /*08e8*/ 	.word	0x00031c30
        /*08ec*/ 	.short	0x010a
        /*08ee*/ 	.byte	0x3f
	.zero		1


	//   ....[55]....
        /*08f0*/ 	.word	0x00011bd0
        /*08f4*/ 	.word	0x00000008
        /*08f8*/ 	.word	0x00031c50
        /*08fc*/ 	.short	0x010a
        /*08fe*/ 	.byte	0x3f
	.zero		1


	//   ....[56]....
        /*0900*/ 	.word	0x00011c30
        /*0904*/ 	.word	0x00000005
        /*0908*/ 	.word	0x00031c50
        /*090c*/ 	.short	0x010a
        /*090e*/ 	.byte	0x3f
	.zero		1


	//   ....[57]....
        /*0910*/ 	.word	0x00011dd0
        /*0914*/ 	.word	0x00000000
        /*0918*/ 	.word	0x00031c40
        /*091c*/ 	.short	0x010a
        /*091e*/ 	.byte	0x3f
	.zero		1


	//   ....[58]....
        /*0920*/ 	.word	0x00012660
        /*0924*/ 	.word	0x00000016
        /*0928*/ 	.word	0x00031c20
        /*092c*/ 	.short	0x010a
        /*092e*/ 	.byte	0x3f
	.zero		1


	//   ....[59]....
        /*0930*/ 	.word	0x000126b0
        /*0934*/ 	.word	0x00000003
        /*0938*/ 	.word	0x00031c40
        /*093c*/ 	.short	0x010a
        /*093e*/ 	.byte	0x3f
	.zero		1


	//   ....[60]....
        /*0940*/ 	.word	0x00012700
        /*0944*/ 	.word	0x00000003
        /*0948*/ 	.word	0x00000060
        /*094c*/ 	.short	0x010a
        /*094e*/ 	.byte	0x3f
	.zero		1


	//   ....[61]....
        /*0950*/ 	.word	0x00012750
        /*0954*/ 	.word	0x00000003
        /*0958*/ 	.word	0x00031c40
        /*095c*/ 	.short	0x010a
        /*095e*/ 	.byte	0x3f
	.zero		1


	//   ....[62]....
        /*0960*/ 	.word	0x000127a0
        /*0964*/ 	.word	0x0000000c
        /*0968*/ 	.word	0x00000060
        /*096c*/ 	.short	0x010a
        /*096e*/ 	.byte	0x3f
	.zero		1


	//   ....[63]....
        /*0970*/ 	.word	0x000127f0
        /*0974*/ 	.word	0x00000002
        /*0978*/ 	.word	0x00031c40
        /*097c*/ 	.short	0x010a
        /*097e*/ 	.byte	0x3f
	.zero		1


	//   ....[64]....
        /*0980*/ 	.word	0x00012840
        /*0984*/ 	.word	0x00000008
        /*0988*/ 	.word	0x00000060
        /*098c*/ 	.short	0x010a
        /*098e*/ 	.byte	0x3f
	.zero		1


	//   ....[65]....
        /*0990*/ 	.word	0x00012890
        /*0994*/ 	.word	0x00000003
        /*0998*/ 	.word	0x00031c60
        /*099c*/ 	.short	0x010a
        /*099e*/ 	.byte	0x3f
	.zero		1


	//   ....[66]....
        /*09a0*/ 	.word	0x00013210
        /*09a4*/ 	.word	0x00000009
        /*09a8*/ 	.word	0x00031c20
        /*09ac*/ 	.short	0x010a
        /*09ae*/ 	.byte	0x3f
	.zero		1


	//   ....[67]....
        /*09b0*/ 	.word	0x000133b0
        /*09b4*/ 	.word	0x00000005
        /*09b8*/ 	.word	0x00000000
        /*09bc*/ 	.short	0x010a
        /*09be*/ 	.byte	0x3f
	.zero		1


	//   ....[68]....
        /*09c0*/ 	.word	0x00013400
        /*09c4*/ 	.word	0x00000003
        /*09c8*/ 	.word	0x00000000
        /*09cc*/ 	.short	0x010a
        /*09ce*/ 	.byte	0x3f
	.zero		1


	//   ....[69]....
        /*09d0*/ 	.word	0x00013450
        /*09d4*/ 	.word	0x00000017
        /*09d8*/ 	.word	0x00000000
        /*09dc*/ 	.short	0x010a
        /*09de*/ 	.byte	0x3f
	.zero		1


	//----- nvinfo : EIATTR_NUM_MBARRIERS
	.align		4
.L_1269:
        /*09e0*/ 	.byte	0x03, 0x38
        /*09e2*/ 	.short	0x0016


	//----- nvinfo : EIATTR_EXIT_INSTR_OFFSETS
	.align		4
        /*09e4*/ 	.byte	0x04, 0x1c
        /*09e6*/ 	.short	(.L_1271 - .L_1270)


	//   ....[0]....
.L_1270:
        /*09e8*/ 	.word	0x00000a70


	//   ....[1]....
        /*09ec*/ 	.word	0x0000bbf0


	//   ....[2]....
        /*09f0*/ 	.word	0x00011aa0


	//----- nvinfo : EIATTR_MAX_THREADS
	.align		4
.L_1271:
        /*09f4*/ 	.byte	0x04, 0x05
        /*09f6*/ 	.short	(.L_1273 - .L_1272)
.L_1272:
        /*09f8*/ 	.word	0x00000200
        /*09fc*/ 	.word	0x00000001
        /*0a00*/ 	.word	0x00000001


	//----- nvinfo : EIATTR_CRS_STACK_SIZE
	.align		4
.L_1273:
        /*0a04*/ 	.byte	0x04, 0x1e
        /*0a06*/ 	.short	(.L_1275 - .L_1274)
.L_1274:
        /*0a08*/ 	.word	0x00000000


	//----- nvinfo : EIATTR_CBANK_PARAM_SIZE
	.align		4
.L_1275:
        /*0a0c*/ 	.byte	0x03, 0x19
        /*0a0e*/ 	.short	0x0af0


	//----- nvinfo : EIATTR_PARAM_CBANK
	.align		4
        /*0a10*/ 	.byte	0x04, 0x0a
        /*0a12*/ 	.short	(.L_1277 - .L_1276)
	.align		4
.L_1276:
        /*0a14*/ 	.word	index@(.nv.constant0._ZN7cutlass13device_kernelIN5flash11enable_sm90INS1_16FlashAttnFwdSm90INS1_25CollectiveMainloopFwdSm90ILi2EN4cute5tupleIJNS5_1CILi1EEES8_S8_EEENS6_IJNS7_ILi192EEENS7_ILi144EEENS7_ILi96EEEEEELi96ENS_10bfloat16_tEfNS_4arch4Sm90ELb0ELb0ELb1ELb1ELb0ELb0ELb0ELb0ELb1ELb1ELb0ELb0EEENS1_21CollectiveEpilogueFwdINS6_IJSA_SC_SB_EEES9_SE_SG_Li384ELb1ELb1ELb0ELb0EEENS1_36VarlenDynamicPersistentTileSchedulerILi192ELi144ELi384ELi128ELb0ELb1ELb1ELb0ELb1ELb1EEEEEEEEEvNT_6ParamsE)
        /*0a18*/ 	.short	0x0210
        /*0a1a*/ 	.short	0x0af0


	//----- nvinfo : EIATTR_SW_WAR
	.align		4
.L_1277:
        /*0a1c*/ 	.byte	0x04, 0x36
        /*0a1e*/ 	.short	(.L_1279 - .L_1278)
.L_1278:
        /*0a20*/ 	.word	0x00000008
.L_1279:


//--------------------- .nv.info._ZN7cutlass13device_kernelIN5flash11enable_sm90INS1_16FlashAttnFwdSm90INS1_25CollectiveMainloopFwdSm90ILi2EN4cute5tupleIJNS5_1CILi1EEES8_S8_EEENS6_IJNS7_ILi192EEENS7_ILi144EEENS7_ILi96EEEEEELi96ENS_10bfloat16_tEfNS_4arch4Sm90ELb0ELb0ELb1ELb1ELb0ELb1ELb0ELb0ELb1ELb1ELb0ELb0EEENS1_21CollectiveEpilogueFwdINS6_IJSA_SC_SB_EEES9_SE_SG_Li384ELb1ELb1ELb0ELb0EEENS1_36VarlenDynamicPersistentTileSchedulerILi192ELi144ELi384ELi128ELb0ELb1ELb1ELb0ELb1ELb1EEEEEEEEEvNT_6ParamsE --------------------------
	.section	.nv.info._ZN7cutlass13device_kernelIN5flash11enable_sm90INS1_16FlashAttnFwdSm90INS1_25CollectiveMainloopFwdSm90ILi2EN4cute5tupleIJNS5_1CILi1EEES8_S8_EEENS6_IJNS7_ILi192EEENS7_ILi144EEENS7_ILi96EEEEEELi96ENS_10bfloat16_tEfNS_4arch4Sm90ELb0ELb0ELb1ELb1ELb0ELb1ELb0ELb0ELb1ELb1ELb0ELb0EEENS1_21CollectiveEpilogueFwdINS6_IJSA_SC_SB_EEES9_SE_SG_Li384ELb1ELb1ELb0ELb0EEENS1_36VarlenDynamicPersistentTileSchedulerILi192ELi144ELi384ELi128ELb0ELb1ELb1ELb0ELb1ELb1EEEEEEEEEvNT_6ParamsE,"",@"SHT_CUDA_INFO"
	.sectionflags	@""
	.align	4


	//----- nvinfo : EIATTR_CUDA_API_VERSION
	.align		4
        /*0000*/ 	.byte	0x04, 0x37
        /*0002*/ 	.short	(.L_1281 - .L_1280)
.L_1280:
        /*0004*/ 	.word	0x00000082


	//----- nvinfo : EIATTR_KPARAM_INFO
	.align		4
.L_1281:
        /*0008*/ 	.byte	0x04, 0x17
        /*000a*/ 	.short	(.L_1283 - .L_1282)
.L_1282:
        /*000c*/ 	.word	0x00000000
        /*0010*/ 	.short	0x0000
        /*0012*/ 	.short	0x0070
        /*0014*/ 	.byte	0x00, 0xf0, 0x01, 0x2a


	//----- nvinfo : EIATTR_SPARSE_MMA_MASK
	.align		4
.L_1283:
        /*0018*/ 	.byte	0x03, 0x50
        /*001a*/ 	.short	0x0000


	//----- nvinfo : EIATTR_MAXREG_COUNT
	.align		4
        /*001c*/ 	.byte	0x03, 0x1b
        /*001e*/ 	.short	0x0080


	//----- nvinfo : EIATTR_NUM_BARRIERS
	.align		4
        /*0020*/ 	.byte	0x02, 0x4c
        /*0022*/ 	.byte	0x10
	.zero		1


	//----- nvinfo : EIATTR_EXTERNS
	.align		4
        /*0024*/ 	.byte	0x04, 0x0f
        /*0026*/ 	.short	(.L_1285 - .L_1284)


	//   ....[0]....
	.align		4
.L_1284:
        /*0028*/ 	.word	index@(__assertfail)


	//----- nvinfo : EIATTR_ANNOTATIONS
	.align		4
.L_1285:
        /*002c*/ 	.byte	0x04, 0x55
        /*002e*/ 	.short	(.L_1287 - .L_1286)


	//   ....[0]....
.L_1286:
        /* <DEDUP_REMOVED lines=133> */


	//----- nvinfo : EIATTR_MERCURY_ISA_VERSION
	.align		4
.L_1287:
        /*0868*/ 	.byte	0x03, 0x5f
        /*086a*/ 	.short	0x0101


	//----- nvinfo : EIATTR_UNUSED_LOAD_BYTE_OFFSET
	.align		4
        /*086c*/ 	.byte	0x04, 0x44
        /*086e*/ 	.short	(.L_1289 - .L_1288)


	//   ....[0]....
.L_1288:
        /*0870*/ 	.word	0x00000ad0
        /*0874*/ 	.word	0x0000fff0


	//   ....[1]....
        /*0878*/ 	.word	0x00015ea0
        /*087c*/ 	.word	0x0000fff0


	//----- nvinfo : EIATTR_INT_WARP_WIDE_INSTR_OFFSETS
	.align		4
.L_1289:
        /*0880*/ 	.byte	0x04, 0x31
        /*0882*/ 	.short	(.L_1291 - .L_1290)


	//   ....[0]....
.L_1290:
        /*0884*/ 	.word	0x00000180


	//   ....[1]....
        /*0888*/ 	.word	0x00000220


	//   ....[2]....
        /*088c*/ 	.word	0x00000290


	//   ....[3]....
        /*0890*/ 	.word	0x0001a1f0


	//   ....[4]....
        /*0894*/ 	.word	0x0001a280


	//   ....[5]....
        /*0898*/ 	.word	0x0001ddf0


	//   ....[6]....
        /*089c*/ 	.word	0x0001de80


	//----- nvinfo : EIATTR_COOP_GROUP_MASK_REGIDS
	.align		4
.L_1291:
        /*08a0*/ 	.byte	0x04, 0x29
        /*08a2*/ 	.short	(.L_1293 - .L_1292)


	//   ....[0]....
.L_1292:
        /*08a4*/ 	.word	0xffffffff


	//   ....[1]....
        /*08a8*/ 	.word	0xffffffff


	//   ....[2]....
        /*08ac*/ 	.word	0xffffffff


	//   ....[3]....
        /*08b0*/ 	.word	0xffffffff


	//   ....[4]....
        /*08b4*/ 	.word	0xffffffff


	//   ....[5]....
        /*08b8*/ 	.word	0xffffffff


	//   ....[6]....
        /*08bc*/ 	.word	0xffffffff


	//   ....[7]....
        /*08c0*/ 	.word	0xffffffff


	//   ....[8]....
        /*08c4*/ 	.word	0xffffffff


	//   ....[9]....
        /*08c8*/ 	.word	0xffffffff


	//   ....[10]....
        /*08cc*/ 	.word	0xffffffff


	//   ....[11]....
        /*08d0*/ 	.word	0xffffffff


	//   ....[12]....
        /*08d4*/ 	.word	0xffffffff


	//   ....[13]....
        /*08d8*/ 	.word	0xffffffff


	//   ....[14]....
        /*08dc*/ 	.word	0xffffffff


	//   ....[15]....
        /*08e0*/ 	.word	0xffffffff


	//   ....[16]....
        /*08e4*/ 	.word	0xffffffff


	//   ....[17]....
        /*08e8*/ 	.word	0xffffffff


	//   ....[18]....
        /*08ec*/ 	.word	0xffffffff


	//   ....[19]....
        /*08f0*/ 	.word	0xffffffff


	//   ....[20]....
        /*08f4*/ 	.word	0xffffffff


	//   ....[21]....
        /*08f8*/ 	.word	0xffffffff


	//   ....[22]....
        /*08fc*/ 	.word	0xffffffff


	//   ....[23]....
        /*0900*/ 	.word	0xffffffff


	//   ....[24]....
        /*0904*/ 	.word	0xffffffff


	//   ....[25]....
        /*0908*/ 	.word	0xffffffff


	//   ....[26]....
        /*090c*/ 	.word	0xffffffff


	//   ....[27]....
        /*0910*/ 	.word	0xffffffff


	//   ....[28]....
        /*0914*/ 	.word	0xffffffff


	//   ....[29]....
        /*0918*/ 	.word	0xffffffff


	//   ....[30]....
        /*091c*/ 	.word	0xffffffff


	//   ....[31]....
        /*0920*/ 	.word	0xffffffff


	//   ....[32]....
        /*0924*/ 	.word	0xffffffff


	//   ....[33]....
        /*0928*/ 	.word	0xffffffff


	//   ....[34]....
        /*092c*/ 	.word	0xffffffff


	//   ....[35]....
        /*0930*/ 	.word	0xffffffff


	//   ....[36]....
        /*0934*/ 	.word	0xffffffff


	//   ....[37]....
        /*0938*/ 	.word	0xffffffff


	//   ....[38]....
        /*093c*/ 	.word	0xffffffff


	//   ....[39]....
        /*0940*/ 	.word	0xffffffff


	//   ....[40]....
        /*0944*/ 	.word	0xffffffff


	//   ....[41]....
        /*0948*/ 	.word	0xffffffff


	//   ....[42]....
        /*094c*/ 	.word	0xffffffff


	//   ....[43]....
        /*0950*/ 	.word	0xffffffff


	//   ....[44]....
        /*0954*/ 	.word	0xffffffff


	//   ....[45]....
        /*0958*/ 	.word	0xffffffff


	//   ....[46]....
        /*095c*/ 	.word	0xffffffff


	//   ....[47]....
        /*0960*/ 	.word	0xffffffff


	//   ....[48]....
        /*0964*/ 	.word	0xffffffff


	//   ....[49]....
        /*0968*/ 	.word	0xffffffff


	//   ....[50]....
        /*096c*/ 	.word	0xffffffff


	//   ....[51]....
        /*0970*/ 	.word	0xffffffff


	//   ....[52]....
        /*0974*/ 	.word	0xffffffff


	//   ....[53]....
        /*0978*/ 	.word	0xffffffff


	//   ....[54]....
        /*097c*/ 	.word	0xffffffff


	//   ....[55]....
        /*0980*/ 	.word	0xffffffff


	//   ....[56]....
        /*0984*/ 	.word	0xffffffff


	//   ....[57]....
        /*0988*/ 	.word	0xffffffff


	//   ....[58]....
        /*098c*/ 	.word	0xffffffff


	//   ....[59]....
        /*0990*/ 	.word	0xffffffff


	//   ....[60]....
        /*0994*/ 	.word	0xffffffff


	//   ....[61]....
        /*0998*/ 	.word	0xffffffff


	//   ....[62]....
        /*099c*/ 	.word	0xffffffff


	//   ....[63]....
        /*09a0*/ 	.word	0xffffffff


	//   ....[64]....
        /*09a4*/ 	.word	0xffffffff


	//   ....[65]....
        /*09a8*/ 	.word	0xffffffff


	//   ....[66]....
        /*09ac*/ 	.word	0xffffffff


	//   ....[67]....
        /*09b0*/ 	.word	0xffffffff


	//   ....[68]....
        /*09b4*/ 	.word	0xffffffff


	//   ....[69]....
        /*09b8*/ 	.word	0xffffffff


	//   ....[70]....
        /*09bc*/ 	.word	0xffffffff


	//   ....[71]....
        /*09c0*/ 	.word	0xffffffff


	//   ....[72]....
        /*09c4*/ 	.word	0xffffffff


	//   ....[73]....
        /*09c8*/ 	.word	0xffffffff


	//   ....[74]....
        /*09cc*/ 	.word	0xffffffff


	//   ....[75]....
        /*09d0*/ 	.word	0xffffffff


	//   ....[76]....
        /*09d4*/ 	.word	0xffffffff


	//   ....[77]....
        /*09d8*/ 	.word	0xffffffff


	//   ....[78]....
        /*09dc*/ 	.word	0xffffffff


	//   ....[79]....
        /*09e0*/ 	.word	0xffffffff


	//   ....[80]....
        /*09e4*/ 	.word	0xffffffff


	//   ....[81]....
        /*09e8*/ 	.word	0xffffffff


	//   ....[82]....
        /*09ec*/ 	.word	0xffffffff


	//   ....[83]....
        /*09f0*/ 	.word	0xffffffff


	//   ....[84]....
        /*09f4*/ 	.word	0xffffffff


	//   ....[85]....
        /*09f8*/ 	.word	0xffffffff


	//   ....[86]....
        /*09fc*/ 	.word	0xffffffff


	//   ....[87]....
        /*0a00*/ 	.word	0xffffffff


	//   ....[88]....
        /*0a04*/ 	.word	0xffffffff


	//   ....[89]....
        /*0a08*/ 	.word	0xffffffff


	//   ....[90]....
        /*0a0c*/ 	.word	0x0500000f


	//   ....[91]....
        /*0a10*/ 	.word	0x0500000f


	//   ....[92]....
        /*0a14*/ 	.word	0x0500000f


	//   ....[93]....
        /*0a18*/ 	.word	0x0500000f


	//   ....[94]....
        /*0a1c*/ 	.word	0x0500000f


	//   ....[95]....
        /*0a20*/ 	.word	0x0500000f


	//   ....[96]....
        /*0a24*/ 	.word	0x0500000f


	//   ....[97]....
        /*0a28*/ 	.word	0x0500000f


	//   ....[98]....
        /*0a2c*/ 	.word	0x0500000f


	//   ....[99]....
        /*0a30*/ 	.word	0x0500000f


	//   ....[100]....
        /*0a34*/ 	.word	0x0500000f


	//   ....[101]....
        /*0a38*/ 	.word	0x0500000f


	//   ....[102]....
        /*0a3c*/ 	.word	0x0500000f


	//   ....[103]....
        /*0a40*/ 	.word	0x0500000f


	//   ....[104]....
        /*0a44*/ 	.word	0x0500000f


	//   ....[105]....
        /*0a48*/ 	.word	0x0500000f


	//   ....[106]....
        /*0a4c*/ 	.word	0x0500000f


	//   ....[107]....
        /*0a50*/ 	.word	0x0500000f


	//   ....[108]....
        /*0a54*/ 	.word	0x0500000f


	//   ....[109]....
        /*0a58*/ 	.word	0x0500000f


	//   ....[110]....
        /*0a5c*/ 	.word	0x0500000f


	//   ....[111]....
        /*0a60*/ 	.word	0x0500000f


	//   ....[112]....
        /*0a64*/ 	.word	0x0500000f


	//   ....[113]....
        /*0a68*/ 	.word	0x0500000f


	//   ....[114]....
        /*0a6c*/ 	.word	0x0500000f


	//   ....[115]....
        /*0a70*/ 	.word	0x0500000f


	//   ....[116]....
        /*0a74*/ 	.word	0x0500000f


	//   ....[117]....
        /*0a78*/ 	.word	0x0500000f


	//   ....[118]....
        /*0a7c*/ 	.word	0x0500000f


	//   ....[119]....
        /*0a80*/ 	.word	0x0500000f


	//   ....[120]....
        /*0a84*/ 	.word	0x0500000f


	//   ....[121]....
        /*0a88*/ 	.word	0x0500000f


	//   ....[122]....
        /*0a8c*/ 	.word	0x0500000f


	//   ....[123]....
        /*0a90*/ 	.word	0x0500000f


	//   ....[124]....
        /*0a94*/ 	.word	0x0500000f


	//   ....[125]....
        /*0a98*/ 	.word	0x0500000f


	//   ....[126]....
        /*0a9c*/ 	.word	0x0500000f


	//   ....[127]....
        /*0aa0*/ 	.word	0x0500000f


	//   ....[128]....
        /*0aa4*/ 	.word	0x0500000f


	//   ....[129]....
        /*0aa8*/ 	.word	0x0500000f


	//   ....[130]....
        /*0aac*/ 	.word	0x0500000f


	//   ....[131]....
        /*0ab0*/ 	.word	0x0500000f


	//   ....[132]....
        /*0ab4*/ 	.word	0x0500000f


	//   ....[133]....
        /*0ab8*/ 	.word	0x0500000f


	//   ....[134]....
        /*0abc*/ 	.word	0x0500000f


	//----- nvinfo : EIATTR_COOP_GROUP_INSTR_OFFSETS
	.align		4
.L_1293:
        /*0ac0*/ 	.byte	0x04, 0x28
        /*0ac2*/ 	.short	(.L_1295 - .L_1294)


	//   ....[0]....
.L_1294:
        /*0ac4*/ 	.word	0x00000060


	//   ....[1]....
        /*0ac8*/ 	.word	0x00000190


	//   ....[2]....
        /*0acc*/ 	.word	0x00000240


	//   ....[3]....
        /*0ad0*/ 	.word	0x00000400


	//   ....[4]....
        /*0ad4*/ 	.word	0x00000560


	//   ....[5]....
        /*0ad8*/ 	.word	0x00000680


	//   ....[6]....
        /*0adc*/ 	.word	0x000007e0


	//   ....[7]....
        /*0ae0*/ 	.word	0x000071a0


	//   ....[8]....
        /*0ae4*/ 	.word	0x00007770


	//   ....[9]....
        /*0ae8*/ 	.word	0x00007780


	//   ....[10]....
        /*0aec*/ 	.word	0x00007790


	//   ....[11]....
        /*0af0*/ 	.word	0x000077a0


	//   ....[12]....
        /*0af4*/ 	.word	0x000094c0


	//   ....[13]....
        /*0af8*/ 	.word	0x000094d0


	//   ....[14]....
        /*0afc*/ 	.word	0x000094e0


	//   ....[15]....
        /*0b00*/ 	.word	0x000094f0


	//   ....[16]....
        /*0b04*/ 	.word	0x0000e370


	//   ....[17]....
        /*0b08*/ 	.word	0x0000e390


	//   ....[18]....
        /*0b0c*/ 	.word	0x0000e7f0


	//   ....[19]....
        /*0b10*/ 	.word	0x0000e830


	//   ....[20]....
        /*0b14*/ 	.word	0x0000fb60


	//   ....[21]....
        /*0b18*/ 	.word	0x00012d20


	//   ....[22]....
        /*0b1c*/ 	.word	0x00012d80


	//   ....[23]....
        /*0b20*/ 	.word	0x00013780


	//   ....[24]....
        /*0b24*/ 	.word	0x000137a0


	//   ....[25]....
        /*0b28*/ 	.word	0x00015080


	//   ....[26]....
        /*0b2c*/ 	.word	0x000157e0


	//   ....[27]....
        /*0b30*/ 	.word	0x00015810


	//   ....[28]....
        /*0b34*/ 	.word	0x00015850


	//   ....[29]....
        /*0b38*/ 	.word	0x00015860


	//   ....[30]....
        /*0b3c*/ 	.word	0x00016900


	//   ....[31]....
        /*0b40*/ 	.word	0x00016920


	//   ....[32]....
        /*0b44*/ 	.word	0x00016960


	//   ....[33]....
        /*0b48*/ 	.word	0x00016980


	//   ....[34]....
        /*0b4c*/ 	.word	0x00016dd0


	//   ....[35]....
        /*0b50*/ 	.word	0x00016df0


	//   ....[36]....
        /*0b54*/ 	.word	0x00016ef0


	//   ....[37]....
        /*0b58*/ 	.word	0x00016f10


	//   ....[38]....
        /*0b5c*/ 	.word	0x00017760


	//   ....[39]....
        /*0b60*/ 	.word	0x00017770


	//   ....[40]....
        /*0b64*/ 	.word	0x000178d0


	//   ....[41]....
        /*0b68*/ 	.word	0x000178e0


	//   ....[42]....
        /*0b6c*/ 	.word	0x00017a80


	//   ....[43]....
        /*0b70*/ 	.word	0x00017c70


	//   ....[44]....
        /*0b74*/ 	.word	0x00017ca0


	//   ....[45]....
        /*0b78*/ 	.word	0x00017cd0


	//   ....[46]....
        /*0b7c*/ 	.word	0x00017d00


	//   ....[47]....
        /*0b80*/ 	.word	0x00017d30


	//   ....[48]....
        /*0b84*/ 	.word	0x00017d60


	//   ....[49]....
        /*0b88*/ 	.word	0x00017ed0


	//   ....[50]....
        /*0b8c*/ 	.word	0x00017f00


	//   ....[51]....
        /*0b90*/ 	.word	0x00017f30


	//   ....[52]....
        /*0b94*/ 	.word	0x00017f60


	//   ....[53]....
        /*0b98*/ 	.word	0x00017f90


	//   ....[54]....
        /*0b9c*/ 	.word	0x00017fc0


	//   ....[55]....
        /*0ba0*/ 	.word	0x00018050


	//   ....[56]....
        /*0ba4*/ 	.word	0x00018080


	//   ....[57]....
        /*0ba8*/ 	.word	0x00018100


	//   ....[58]....
        /*0bac*/ 	.word	0x00018d70


	//   ....[59]....
        /*0bb0*/ 	.word	0x0001a7b0


	//   ....[60]....
        /*0bb4*/ 	.word	0x0001b4b0


	//   ....[61]....
        /*0bb8*/ 	.word	0x0001b4c0


	//   ....[62]....
        /*0bbc*/ 	.word	0x0001b5b0


	//   ....[63]....
        /*0bc0*/ 	.word	0x0001b5c0


	//   ....[64]....
        /*0bc4*/ 	.word	0x0001b670


	//   ....[65]....
        /*0bc8*/ 	.word	0x0001b680


	//   ....[66]....
        /*0bcc*/ 	.word	0x0001b690


	//   ....[67]....
        /*0bd0*/ 	.word	0x0001b6a0


	//   ....[68]....
        /*0bd4*/ 	.word	0x0001b770


	//   ....[69]....
        /*0bd8*/ 	.word	0x0001b7b0


	//   ....[70]....
        /*0bdc*/ 	.word	0x0001b7c0


	//   ....[71]....
        /*0be0*/ 	.word	0x0001b7e0


	//   ....[72]....
        /*0be4*/ 	.word	0x0001e570


	//   ....[73]....
        /*0be8*/ 	.word	0x0001e590


	//   ....[74]....
        /*0bec*/ 	.word	0x0001e5d0


	//   ....[75]....
        /*0bf0*/ 	.word	0x0001e600


	//   ....[76]....
        /*0bf4*/ 	.word	0x0001e630


	//   ....[77]....
        /*0bf8*/ 	.word	0x0001e660


	//   ....[78]....
        /*0bfc*/ 	.word	0x0001e690


	//   ....[79]....
        /*0c00*/ 	.word	0x0001e6c0


	//   ....[80]....
        /*0c04*/ 	.word	0x0001e840


	//   ....[81]....
        /*0c08*/ 	.word	0x0001e880


	//   ....[82]....
        /*0c0c*/ 	.word	0x0001e8b0


	//   ....[83]....
        /*0c10*/ 	.word	0x0001e8e0


	//   ....[84]....
        /*0c14*/ 	.word	0x0001e910


	//   ....[85]....
        /*0c18*/ 	.word	0x0001e940


	//   ....[86]....
        /*0c1c*/ 	.word	0x0001ea00


	//   ....[87]....
        /*0c20*/ 	.word	0x0001ea20


	//   ....[88]....
        /*0c24*/ 	.word	0x0001ea90


	//   ....[89]....
        /*0c28*/ 	.word	0x0001eef0


	//   ....[90]....
        /*0c2c*/ 	.word	0x0001f350


	//   ....[91]....
        /*0c30*/ 	.word	0x0001f400


	//   ....[92]....
        /*0c34*/ 	.word	0x0001f490


	//   ....[93]....
        /*0c38*/ 	.word	0x0001f4e0


	//   ....[94]....
        /*0c3c*/ 	.word	0x0001f530


	//   ....[95]....
        /*0c40*/ 	.word	0x0001f620


	//   ....[96]....
        /*0c44*/ 	.word	0x0001f6b0


	//   ....[97]....
        /*0c48*/ 	.word	0x0001f710


	//   ....[98]....
        /*0c4c*/ 	.word	0x0001f770


	//   ....[99]....
        /*0c50*/ 	.word	0x0001f980


	//   ....[100]....
        /*0c54*/ 	.word	0x0001f9d0


	//   ....[101]....
        /*0c58*/ 	.word	0x0001fa60


	//   ....[102]....
        /*0c5c*/ 	.word	0x0001faf0


	//   ....[103]....
        /*0c60*/ 	.word	0x0001fbb0


	//   ....[104]....
        /*0c64*/ 	.word	0x0001fea0


	//   ....[105]....
        /*0c68*/ 	.word	0x00020050


	//   ....[106]....
        /*0c6c*/ 	.word	0x000200a0


	//   ....[107]....
        /*0c70*/ 	.word	0x00020110


	//   ....[108]....
        /*0c74*/ 	.word	0x00020210


	//   ....[109]....
        /*0c78*/ 	.word	0x00020280


	//   ....[110]....
        /*0c7c*/ 	.word	0x00020380


	//   ....[111]....
        /*0c80*/ 	.word	0x00020400


	//   ....[112]....
        /*0c84*/ 	.word	0x00020480


	//   ....[113]....
        /*0c88*/ 	.word	0x00020580


	//   ....[114]....
        /*0c8c*/ 	.word	0x00020680


	//   ....[115]....
        /*0c90*/ 	.word	0x000206e0


	//   ....[116]....
        /*0c94*/ 	.word	0x000207c0


	//   ....[117]....
        /*0c98*/ 	.word	0x00020ae0


	//   ....[118]....
        /*0c9c*/ 	.word	0x00020b90


	//   ....[119]....
        /*0ca0*/ 	.word	0x00020c90


	//   ....[120]....
        /*0ca4*/ 	.word	0x00020d10


	//   ....[121]....
        /*0ca8*/ 	.word	0x00020d80


	//   ....[122]....
        /*0cac*/ 	.word	0x00020df0


	//   ....[123]....
        /*0cb0*/ 	.word	0x00020e60


	//   ....[124]....
        /*0cb4*/ 	.word	0x00020ee0


	//   ....[125]....
        /*0cb8*/ 	.word	0x00020f70


	//   ....[126]....
        /*0cbc*/ 	.word	0x00021020


	//   ....[127]....
        /*0cc0*/ 	.word	0x00021090


	//   ....[128]....
        /*0cc4*/ 	.word	0x00021100


	//   ....[129]....
        /*0cc8*/ 	.word	0x00021170


	//   ....[130]....
        /*0ccc*/ 	.word	0x000211f0


	//   ....[131]....
        /*0cd0*/ 	.word	0x00021260


	//   ....[132]....
        /*0cd4*/ 	.word	0x00021300


	//   ....[133]....
        /*0cd8*/ 	.word	0x00021390


	//   ....[134]....
        /*0cdc*/ 	.word	0x000214b0


	//----- nvinfo : EIATTR_REG_RECONFIG
	.align		4
.L_1295:
        /*0ce0*/ 	.byte	0x01, 0x54
	.zero		2


	//----- nvinfo : EIATTR_SYSCALL_OFFSETS
	.align		4
        /*0ce4*/ 	.byte	0x04, 0x46
        /*0ce6*/ 	.short	(.L_1297 - .L_1296)


	//   ....[0]....
.L_1296:
        /*0ce8*/ 	.word	0x00001c80


	//   ....[1]....
        /*0cec*/ 	.word	0x00001dd0


	//   ....[2]....
        /*0cf0*/ 	.word	0x00007370


	//   ....[3]....
        /*0cf4*/ 	.word	0x000076f0


	//   ....[4]....
        /*0cf8*/ 	.word	0x0001a3e0


	//   ....[5]....
        /*0cfc*/ 	.word	0x0001a530


	//   ....[6]....
        /*0d00*/ 	.word	0x0001a630


	//   ....[7]....
        /*0d04*/ 	.word	0x0001af40


	//----- nvinfo : EIATTR_MBARRIER_INSTR_OFFSETS
	.align		4
.L_1297:
        /*0d08*/ 	.byte	0x04, 0x39
        /*0d0a*/ 	.short	(.L_1299 - .L_1298)


	//   ....[0]....
.L_1298:
        /*0d0c*/ 	.word	0x000002b0
        /*0d10*/ 	.word	0x000000ff
        /*0d14*/ 	.word	0x00031c00
        /*0d18*/ 	.short	0x0100
        /*0d1a*/ 	.byte	0x08
	.zero		1


	//   ....[1]....
        /*0d1c*/ 	.word	0x000002c0
        /*0d20*/ 	.word	0x000000ff
        /*0d24*/ 	.word	0x00031c20
        /*0d28*/ 	.short	0x0100
        /*0d2a*/ 	.byte	0x08
	.zero		1


	//   ....[2]....
        /*0d2c*/ 	.word	0x000003b0
        /*0d30*/ 	.word	0x000000ff
        /*0d34*/ 	.word	0x00031c30
        /*0d38*/ 	.short	0x0100
        /*0d3a*/ 	.byte	0x08
	.zero		1


	//   ....[3]....
        /*0d3c*/ 	.word	0x000003c0
        /*0d40*/ 	.word	0x000000ff
        /*0d44*/ 	.word	0x00031c40
        /*0d48*/ 	.short	0x0100
        /*0d4a*/ 	.byte	0x08
	.zero		1


	//   ....[4]....
        /*0d4c*/ 	.word	0x000003d0
        /*0d50*/ 	.word	0x000000ff
        /*0d54*/ 	.word	0x00031c38
        /*0d58*/ 	.short	0x0100
        /*0d5a*/ 	.byte	0x08
	.zero		1


	//   ....[5]....
        /*0d5c*/ 	.word	0x000003e0
        /*0d60*/ 	.word	0x000000ff
        /*0d64*/ 	.word	0x00031c48
        /*0d68*/ 	.short	0x0100
        /*0d6a*/ 	.byte	0x08
	.zero		1


	//   ....[6]....
        /*0d6c*/ 	.word	0x00000510
        /*0d70*/ 	.word	0x000000ff
        /*0d74*/ 	.word	0x00031c50
        /*0d78*/ 	.short	0x0100
        /*0d7a*/ 	.byte	0x08
	.zero		1


	//   ....[7]....
        /*0d7c*/ 	.word	0x00000520
        /*0d80*/ 	.word	0x000000ff
        /*0d84*/ 	.word	0x00031c60
        /*0d88*/ 	.short	0x0100
        /*0d8a*/ 	.byte	0x08
	.zero		1


	//   ....[8]....
        /*0d8c*/ 	.word	0x00000530
        /*0d90*/ 	.word	0x000000ff
        /*0d94*/ 	.word	0x00031c58
        /*0d98*/ 	.short	0x0100
        /*0d9a*/ 	.byte	0x08
	.zero		1


	//   ....[9]....
        /*0d9c*/ 	.word	0x00000540
        /*0da0*/ 	.word	0x000000ff
        /*0da4*/ 	.word	0x00031c68
        /*0da8*/ 	.short	0x0100
        /*0daa*/ 	.byte	0x08
	.zero		1


	//   ....[10]....
        /*0dac*/ 	.word	0x00000630
        /*0db0*/ 	.word	0x000000ff
        /*0db4*/ 	.word	0x00031c70
        /*0db8*/ 	.short	0x0100
        /*0dba*/ 	.byte	0x06
	.zero		1


	//   ....[11]....
        /*0dbc*/ 	.word	0x00000640
        /*0dc0*/ 	.word	0x000000ff
        /*0dc4*/ 	.word	0x00031c80
        /*0dc8*/ 	.short	0x0100
        /*0dca*/ 	.byte	0x06
	.zero		1


	//   ....[12]....
        /*0dcc*/ 	.word	0x00000650
        /*0dd0*/ 	.word	0x000000ff
        /*0dd4*/ 	.word	0x00031c78
        /*0dd8*/ 	.short	0x0100
        /*0dda*/ 	.byte	0x06
	.zero		1


	//   ....[13]....
        /*0ddc*/ 	.word	0x00000660
        /*0de0*/ 	.word	0x000000ff
        /*0de4*/ 	.word	0x00031c88
        /*0de8*/ 	.short	0x0100
        /*0dea*/ 	.byte	0x06
	.zero		1


	//   ....[14]....
        /*0dec*/ 	.word	0x00000790
        /*0df0*/ 	.word	0x000000ff
        /*0df4*/ 	.word	0x00031c90
        /*0df8*/ 	.short	0x0100
        /*0dfa*/ 	.byte	0x08
	.zero		1


	//   ....[15]....
        /*0dfc*/ 	.word	0x000007a0
        /*0e00*/ 	.word	0x000000ff
        /*0e04*/ 	.word	0x00031ca0
        /*0e08*/ 	.short	0x0100
        /*0e0a*/ 	.byte	0x08
	.zero		1


	//   ....[16]....
        /*0e0c*/ 	.word	0x000007b0
        /*0e10*/ 	.word	0x000000ff
        /*0e14*/ 	.word	0x00031c98
        /*0e18*/ 	.short	0x0100
        /*0e1a*/ 	.byte	0x08
	.zero		1


	//   ....[17]....
        /*0e1c*/ 	.word	0x000007c0
        /*0e20*/ 	.word	0x000000ff
        /*0e24*/ 	.word	0x00031ca8
        /*0e28*/ 	.short	0x0100
        /*0e2a*/ 	.byte	0x08
	.zero		1


	//   ....[18]....
        /*0e2c*/ 	.word	0x000008f0
        /*0e30*/ 	.word	0x000000ff
        /*0e34*/ 	.word	0x00031cb0
        /*0e38*/ 	.short	0x0100
        /*0e3a*/ 	.byte	0x08
	.zero		1


	//   ....[19]....
        /*0e3c*/ 	.word	0x00000900
        /*0e40*/ 	.word	0x000000ff
        /*0e44*/ 	.word	0x00031cc0
        /*0e48*/ 	.short	0x0100
        /*0e4a*/ 	.byte	0x08
	.zero		1


	//   ....[20]....
        /*0e4c*/ 	.word	0x00000910
        /*0e50*/ 	.word	0x000000ff
        /*0e54*/ 	.word	0x00031cb8
        /*0e58*/ 	.short	0x0100
        /*0e5a*/ 	.byte	0x08
	.zero		1


	//   ....[21]....
        /*0e5c*/ 	.word	0x00000920
        /*0e60*/ 	.word	0x000000ff
        /*0e64*/ 	.word	0x00031cc8
        /*0e68*/ 	.short	0x0100
        /*0e6a*/ 	.byte	0x08
	.zero		1


	//   ....[22]....
        /*0e6c*/ 	.word	0x000032c0
        /*0e70*/ 	.word	0x00000014
        /*0e74*/ 	.word	0x00031c90
        /*0e78*/ 	.short	0x010a
        /*0e7a*/ 	.byte	0x3f
	.zero		1


	//   ....[23]....
        /*0e7c*/ 	.word	0x00004dc0
        /*0e80*/ 	.word	0x00000014
        /*0e84*/ 	.word	0x00031c90
        /*0e88*/ 	.short	0x010a
        /*0e8a*/ 	.byte	0x3f
	.zero		1


	//   ....[24]....
        /*0e8c*/ 	.word	0x00006880
        /*0e90*/ 	.word	0x00000014
        /*0e94*/ 	.word	0x00031c90
        /*0e98*/ 	.short	0x010a
        /*0e9a*/ 	.byte	0x3f
	.zero		1


	//   ....[25]....
        /*0e9c*/ 	.word	0x00006af0
        /*0ea0*/ 	.word	0x00000020
        /*0ea4*/ 	.word	0x00000000
        /*0ea8*/ 	.short	0x0101
        /*0eaa*/ 	.byte	0x3f
	.zero		1


	//   ....[26]....
        /*0eac*/ 	.word	0x00006b30
        /*0eb0*/ 	.word	0x00000014
        /*0eb4*/ 	.word	0x00031cb0
        /*0eb8*/ 	.short	0x010a
        /*0eba*/ 	.byte	0x3f
	.zero		1


	//   ....[27]....
        /*0ebc*/ 	.word	0x00006e50
        /*0ec0*/ 	.word	0x00000014
        /*0ec4*/ 	.word	0x00000000
        /*0ec8*/ 	.short	0x0101
        /*0eca*/ 	.byte	0x3f
	.zero		1


	//   ....[28]....
        /*0ecc*/ 	.word	0x00007410
        /*0ed0*/ 	.word	0x00000010
        /*0ed4*/ 	.word	0x00031c00
        /*0ed8*/ 	.short	0x010a
        /*0eda*/ 	.byte	0x3f
	.zero		1


	//   ....[29]....
        /*0edc*/ 	.word	0x00007460
        /*0ee0*/ 	.word	0x00000010
        /*0ee4*/ 	.word	0x00031c00
        /*0ee8*/ 	.short	0x010a
        /*0eea*/ 	.byte	0x3f
	.zero		1


	//   ....[30]....
        /*0eec*/ 	.word	0x00007e90
        /*0ef0*/ 	.word	0x00000010
        /*0ef4*/ 	.word	0x00031c00
        /*0ef8*/ 	.short	0x010a
        /*0efa*/ 	.byte	0x3f
	.zero		1


	//   ....[31]....
        /*0efc*/ 	.word	0x00009990
        /*0f00*/ 	.word	0x00000010
        /*0f04*/ 	.word	0x00031c00
        /*0f08*/ 	.short	0x010a
        /*0f0a*/ 	.byte	0x3f
	.zero		1


	//   ....[32]....
        /*0f0c*/ 	.word	0x0000b1f0
        /*0f10*/ 	.word	0x00000000
        /*0f14*/ 	.word	0x00031c30
        /*0f18*/ 	.short	0x010a
        /*0f1a*/ 	.byte	0x3f
	.zero		1


	//   ....[33]....
        /*0f1c*/ 	.word	0x0000b2c0
        /*0f20*/ 	.word	0x00000000
        /*0f24*/ 	.word	0x00031c30
        /*0f28*/ 	.short	0x010a
        /*0f2a*/ 	.byte	0x3f
	.zero		1


	//   ....[34]....
        /*0f2c*/ 	.word	0x0000ed20
        /*0f30*/ 	.word	0x00000000
        /*0f34*/ 	.word	0x00000000
        /*0f38*/ 	.short	0x0101
        /*0f3a*/ 	.byte	0x3f
	.zero		1


	//   ....[35]....
        /*0f3c*/ 	.word	0x0000fe40
        /*0f40*/ 	.word	0x0000000e
        /*0f44*/ 	.word	0x00031c30
        /*0f48*/ 	.short	0x010a
        /*0f4a*/ 	.byte	0x3f
	.zero		1


	//   ....[36]....
        /*0f4c*/ 	.word	0x0000fe90
        /*0f50*/ 	.word	0x0000000e
        /*0f54*/ 	.word	0x00031c30
        /*0f58*/ 	.short	0x010a
        /*0f5a*/ 	.byte	0x3f
	.zero		1


	//   ....[37]....
        /*0f5c*/ 	.word	0x00012490
        /*0f60*/ 	.word	0x0000000f
        /*0f64*/ 	.word	0x00031c50
        /*0f68*/ 	.short	0x010a
        /*0f6a*/ 	.byte	0x3f
	.zero		1


	//   ....[38]....
        /*0f6c*/ 	.word	0x000124d0
        /*0f70*/ 	.word	0x0000000f
        /*0f74*/ 	.word	0x00031c50
        /*0f78*/ 	.short	0x010a
        /*0f7a*/ 	.byte	0x3f
	.zero		1


	//   ....[39]....
        /*0f7c*/ 	.word	0x00014110
        /*0f80*/ 	.word	0x0000006f
        /*0f84*/ 	.word	0x00000000
        /*0f88*/ 	.short	0x0101
        /*0f8a*/ 	.byte	0x3f
	.zero		1


	//   ....[40]....
        /*0f8c*/ 	.word	0x00014120
        /*0f90*/ 	.word	0x0000006c
        /*0f94*/ 	.word	0x00000000
        /*0f98*/ 	.short	0x0101
        /*0f9a*/ 	.byte	0x3f
	.zero		1


	//   ....[41]....
        /*0f9c*/ 	.word	0x00015110
        /*0fa0*/ 	.word	0x00000000
        /*0fa4*/ 	.word	0x00031c50
        /*0fa8*/ 	.short	0x010a
        /*0faa*/ 	.byte	0x3f
	.zero		1


	//   ....[42]....
        /*0fac*/ 	.word	0x000151c0
        /*0fb0*/ 	.word	0x00000000
        /*0fb4*/ 	.word	0x00031c50
        /*0fb8*/ 	.short	0x010a
        /*0fba*/ 	.byte	0x3f
	.zero		1


	//   ....[43]....
        /*0fbc*/ 	.word	0x00015b70
        /*0fc0*/ 	.word	0x00000008
        /*0fc4*/ 	.word	0x00000000
        /*0fc8*/ 	.short	0x0101
        /*0fca*/ 	.byte	0x3f
	.zero		1


	//   ....[44]....
        /*0fcc*/ 	.word	0x00016de0
        /*0fd0*/ 	.word	0x00000000
        /*0fd4*/ 	.word	0x00000000
        /*0fd8*/ 	.short	0x0101
        /*0fda*/ 	.byte	0x3f
	.zero		1


	//   ....[45]....
        /*0fdc*/ 	.word	0x00018e50
        /*0fe0*/ 	.word	0x00000016
        /*0fe4*/ 	.word	0x00031c20
        /*0fe8*/ 	.short	0x010a
        /*0fea*/ 	.byte	0x3f
	.zero		1


	//   ....[46]....
        /*0fec*/ 	.word	0x00018f10
        /*0ff0*/ 	.word	0x00000008
        /*0ff4*/ 	.word	0x00031ca0
        /*0ff8*/ 	.short	0x010a
        /*0ffa*/ 	.byte	0x3f
	.zero		1


	//   ....[47]....
        /*0ffc*/ 	.word	0x00019330
        /*1000*/ 	.word	0x00000008
        /*1004*/ 	.word	0x00031cc0
        /*1008*/ 	.short	0x010a
        /*100a*/ 	.byte	0x3f
	.zero		1


	//   ....[48]....
        /*100c*/ 	.word	0x00019880
        /*1010*/ 	.word	0x00000008
        /*1014*/ 	.word	0x00031ca0
        /*1018*/ 	.short	0x010a
        /*101a*/ 	.byte	0x3f
	.zero		1


	//   ....[49]....
        /*101c*/ 	.word	0x00019c90
        /*1020*/ 	.word	0x00000008
        /*1024*/ 	.word	0x00031cc0
        /*1028*/ 	.short	0x010a
        /*102a*/ 	.byte	0x3f
	.zero		1


	//   ....[50]....
        /*102c*/ 	.word	0x0001a9f0
        /*1030*/ 	.word	0x00000000
        /*1034*/ 	.word	0x00031c40
        /*1038*/ 	.short	0x010a
        /*103a*/ 	.byte	0x3f
	.zero		1


	//   ....[51]....
        /*103c*/ 	.word	0x0001b920
        /*1040*/ 	.word	0x00000016
        /*1044*/ 	.word	0x00031c00
        /*1048*/ 	.short	0x0107
        /*104a*/ 	.byte	0x3f
	.zero		1


	//   ....[52]....
        /*104c*/ 	.word	0x0001ba10
        /*1050*/ 	.word	0x00000016
        /*1054*/ 	.word	0x00031c00
        /*1058*/ 	.short	0x0101
        /*105a*/ 	.byte	0x3f
	.zero		1


	//   ....[53]....
        /*105c*/ 	.word	0x0001ba30
        /*1060*/ 	.word	0x00000016
        /*1064*/ 	.word	0x00031c20
        /*1068*/ 	.short	0x010a
        /*106a*/ 	.byte	0x3f
	.zero		1


	//   ....[54]....
        /*106c*/ 	.word	0x0001bd70
        /*1070*/ 	.word	0x00000003
        /*1074*/ 	.word	0x00031c40
        /*1078*/ 	.short	0x010a
        /*107a*/ 	.byte	0x3f
	.zero		1


	//   ....[55]....
        /*107c*/ 	.word	0x0001c1e0
        /*1080*/ 	.word	0x00000002
        /*1084*/ 	.word	0x00031c60
        /*1088*/ 	.short	0x010a
        /*108a*/ 	.byte	0x3f
	.zero		1


	//   ....[56]....
        /*108c*/ 	.word	0x0001c940
        /*1090*/ 	.word	0x00000005
        /*1094*/ 	.word	0x00031c40
        /*1098*/ 	.short	0x010a
        /*109a*/ 	.byte	0x3f
	.zero		1


	//   ....[57]....
        /*109c*/ 	.word	0x0001cdb0
        /*10a0*/ 	.word	0x00000003
        /*10a4*/ 	.word	0x00031c60
        /*10a8*/ 	.short	0x010a
        /*10aa*/ 	.byte	0x3f
	.zero		1


	//   ....[58]....
        /*10ac*/ 	.word	0x0001d460
        /*10b0*/ 	.word	0x00000005
        /*10b4*/ 	.word	0x00031c40
        /*10b8*/ 	.short	0x010a
        /*10ba*/ 	.byte	0x3f
	.zero		1


	//   ....[59]....
        /*10bc*/ 	.word	0x0001d8d0
        /*10c0*/ 	.word	0x00000003
        /*10c4*/ 	.word	0x00031c60
        /*10c8*/ 	.short	0x010a
        /*10ca*/ 	.byte	0x3f
	.zero		1


	//   ....[60]....
        /*10cc*/ 	.word	0x0001df20
        /*10d0*/ 	.word	0x00000000
        /*10d4*/ 	.word	0x00031c60
        /*10d8*/ 	.short	0x010a
        /*10da*/ 	.byte	0x3f
	.zero		1


	//   ....[61]....
        /*10dc*/ 	.word	0x0001ee70
        /*10e0*/ 	.word	0x00000009
        /*10e4*/ 	.word	0x00031c20
        /*10e8*/ 	.short	0x010a
        /*10ea*/ 	.byte	0x3f
	.zero		1


	//   ....[62]....
        /*10ec*/ 	.word	0x0001f000
        /*10f0*/ 	.word	0x00000005
        /*10f4*/ 	.word	0x00000000
        /*10f8*/ 	.short	0x010a
        /*10fa*/ 	.byte	0x3f
	.zero		1


	//   ....[63]....
        /*10fc*/ 	.word	0x0001f070
        /*1100*/ 	.word	0x00000003
        /*1104*/ 	.word	0x00000000
        /*1108*/ 	.short	0x010a
        /*110a*/ 	.byte	0x3f
	.zero		1


	//   ....[64]....
        /*110c*/ 	.word	0x0001f0d0
        /*1110*/ 	.word	0x00000017
        /*1114*/ 	.word	0x00000000
        /*1118*/ 	.short	0x010a
        /*111a*/ 	.byte	0x3f
	.zero		1


	//   ....[65]....
        /*111c*/ 	.word	0x0001f100
        /*1120*/ 	.word	0x00000007
        /*1124*/ 	.word	0x00000000
        /*1128*/ 	.short	0x010a
        /*112a*/ 	.byte	0x3f
	.zero		1


	//   ....[66]....
        /*112c*/ 	.word	0x0001f160
        /*1130*/ 	.word	0x00000014
        /*1134*/ 	.word	0x00031c90
        /*1138*/ 	.short	0x010a
        /*113a*/ 	.byte	0x3f
	.zero		1


	//   ....[67]....
        /*113c*/ 	.word	0x0001f1b0
        /*1140*/ 	.word	0x00000014
        /*1144*/ 	.word	0x00031c90
        /*1148*/ 	.short	0x010a
        /*114a*/ 	.byte	0x3f
	.zero		1


	//   ....[68]....
        /*114c*/ 	.word	0x0001f200
        /*1150*/ 	.word	0x00000014
        /*1154*/ 	.word	0x00031c90
        /*1158*/ 	.short	0x010a
        /*115a*/ 	.byte	0x3f
	.zero		1


	//   ....[69]....
        /*115c*/ 	.word	0x0001f250
        /*1160*/ 	.word	0x00000014
        /*1164*/ 	.word	0x00031cb0
        /*1168*/ 	.short	0x010a
        /*116a*/ 	.byte	0x3f
	.zero		1


	//   ....[70]....
        /*116c*/ 	.word	0x0001f570
        /*1170*/ 	.word	0x00000010
        /*1174*/ 	.word	0x00031c00
        /*1178*/ 	.short	0x010a
        /*117a*/ 	.byte	0x3f
	.zero		1


	//   ....[71]....
        /*117c*/ 	.word	0x0001f7a0
        /*1180*/ 	.word	0x00000010
        /*1184*/ 	.word	0x00031c00
        /*1188*/ 	.short	0x010a
        /*118a*/ 	.byte	0x3f
	.zero		1


	//   ....[72]....
        /*118c*/ 	.word	0x0001f7f0
        /*1190*/ 	.word	0x00000000
        /*1194*/ 	.word	0x00031c30
        /*1198*/ 	.short	0x010a
        /*119a*/ 	.byte	0x3f
	.zero		1


	//   ....[73]....
        /*119c*/ 	.word	0x0001f840
        /*11a0*/ 	.word	0x0000000e
        /*11a4*/ 	.word	0x00031c30
        /*11a8*/ 	.short	0x010a
        /*11aa*/ 	.byte	0x3f
	.zero		1


	//   ....[74]....
        /*11ac*/ 	.word	0x0001f890
        /*11b0*/ 	.word	0x0000000f
        /*11b4*/ 	.word	0x00031c50
        /*11b8*/ 	.short	0x010a
        /*11ba*/ 	.byte	0x3f
	.zero		1


	//   ....[75]....
        /*11bc*/ 	.word	0x0001f8e0
        /*11c0*/ 	.word	0x00000000
        /*11c4*/ 	.word	0x00031c50
        /*11c8*/ 	.short	0x010a
        /*11ca*/ 	.byte	0x3f
	.zero		1


	//   ....[76]....
        /*11cc*/ 	.word	0x0001fc80
        /*11d0*/ 	.word	0x00000016
        /*11d4*/ 	.word	0x00031c20
        /*11d8*/ 	.short	0x010a
        /*11da*/ 	.byte	0x3f
	.zero		1


	//   ....[77]....
        /*11dc*/ 	.word	0x0001fcd0
        /*11e0*/ 	.word	0x00000008
        /*11e4*/ 	.word	0x00031ca0
        /*11e8*/ 	.short	0x010a
        /*11ea*/ 	.byte	0x3f
	.zero		1


	//   ....[78]....
        /*11ec*/ 	.word	0x0001fd20
        /*11f0*/ 	.word	0x00000008
        /*11f4*/ 	.word	0x00031cc0
        /*11f8*/ 	.short	0x010a
        /*11fa*/ 	.byte	0x3f
	.zero		1


	//   ....[79]....
        /*11fc*/ 	.word	0x0001fd70
        /*1200*/ 	.word	0x00000008
        /*1204*/ 	.word	0x00031ca0
        /*1208*/ 	.short	0x010a
        /*120a*/ 	.byte	0x3f
	.zero		1


	//   ....[80]....
        /*120c*/ 	.word	0x0001fdc0
        /*1210*/ 	.word	0x00000008
        /*1214*/ 	.word	0x00031cc0
        /*1218*/ 	.short	0x010a
        /*121a*/ 	.byte	0x3f
	.zero		1


	//   ....[81]....
        /*121c*/ 	.word	0x0001ff60
        /*1220*/ 	.word	0x00000000
        /*1224*/ 	.word	0x00031c40
        /*1228*/ 	.short	0x010a
        /*122a*/ 	.byte	0x3f
	.zero		1


	//   ....[82]....
        /*122c*/ 	.word	0x00020800
        /*1230*/ 	.word	0x00000016
        /*1234*/ 	.word	0x00031c20
        /*1238*/ 	.short	0x010a
        /*123a*/ 	.byte	0x3f
	.zero		1


	//   ....[83]....
        /*123c*/ 	.word	0x00020850
        /*1240*/ 	.word	0x00000003
        /*1244*/ 	.word	0x00031c40
        /*1248*/ 	.short	0x010a
        /*124a*/ 	.byte	0x3f
	.zero		1


	//   ....[84]....
        /*124c*/ 	.word	0x000208a0
        /*1250*/ 	.word	0x00000002
        /*1254*/ 	.word	0x00031c60
        /*1258*/ 	.short	0x010a
        /*125a*/ 	.byte	0x3f
	.zero		1


	//   ....[85]....
        /*125c*/ 	.word	0x000208f0
        /*1260*/ 	.word	0x00000005
        /*1264*/ 	.word	0x00031c40
        /*1268*/ 	.short	0x010a
        /*126a*/ 	.byte	0x3f
	.zero		1


	//   ....[86]....
        /*126c*/ 	.word	0x00020940
        /*1270*/ 	.word	0x00000003
        /*1274*/ 	.word	0x00031c60
        /*1278*/ 	.short	0x010a
        /*127a*/ 	.byte	0x3f
	.zero		1


	//   ....[87]....
        /*127c*/ 	.word	0x00020990
        /*1280*/ 	.word	0x00000005
        /*1284*/ 	.word	0x00031c40
        /*1288*/ 	.short	0x010a
        /*128a*/ 	.byte	0x3f
	.zero		1


	//   ....[88]....
        /*128c*/ 	.word	0x000209e0
        /*1290*/ 	.word	0x00000003
        /*1294*/ 	.word	0x00031c60
        /*1298*/ 	.short	0x010a
        /*129a*/ 	.byte	0x3f
	.zero		1


	//   ....[89]....
        /*129c*/ 	.word	0x00020a30
        /*12a0*/ 	.word	0x00000000
        /*12a4*/ 	.word	0x00031c60
        /*12a8*/ 	.short	0x010a
        /*12aa*/ 	.byte	0x3f
	.zero		1


	//   ....[90]....
        /*12ac*/ 	.word	0x000213d0
        /*12b0*/ 	.word	0x00000009
        /*12b4*/ 	.word	0x00031c20
        /*12b8*/ 	.short	0x010a
        /*12ba*/ 	.byte	0x3f
	.zero		1


	//   ....[91]....
        /*12bc*/ 	.word	0x00021570
        /*12c0*/ 	.word	0x00000005
        /*12c4*/ 	.word	0x00000000
        /*12c8*/ 	.short	0x010a
        /*12ca*/ 	.byte	0x3f
	.zero		1


	//   ....[92]....
        /*12cc*/ 	.word	0x000215c0
        /*12d0*/ 	.word	0x00000003
        /*12d4*/ 	.word	0x00000000
        /*12d8*/ 	.short	0x010a
        /*12da*/ 	.byte	0x3f
	.zero		1


	//   ....[93]....
        /*12dc*/ 	.word	0x00021610
        /*12e0*/ 	.word	0x00000017
        /*12e4*/ 	.word	0x00000000
        /*12e8*/ 	.short	0x010a
        /*12ea*/ 	.byte	0x3f
	.zero		1


	//----- nvinfo : EIATTR_NUM_MBARRIERS
	.align		4
.L_1299:
        /*12ec*/ 	.byte	0x03, 0x38
        /*12ee*/ 	.short	0x0016


	//----- nvinfo : EIATTR_EXIT_INSTR_OFFSETS
	.align		4
        /*12f0*/ 	.byte	0x04, 0x1c
        /*12f2*/ 	.short	(.L_1301 - .L_1300)


	//   ....[0]....
.L_1300:
        /*12f4*/ 	.word	0x0001f150


	//----- nvinfo : EIATTR_MAX_THREADS
	.align		4
.L_1301:
        /*12f8*/ 	.byte	0x04, 0x05
        /*12fa*/ 	.short	(.L_1303 - .L_1302)
.L_1302:
        /*12fc*/ 	.word	0x00000200
        /*1300*/ 	.word	0x00000001
        /*1304*/ 	.word	0x00000001


	//----- nvinfo : EIATTR_CRS_STACK_SIZE
	.align		4
.L_1303:
        /*1308*/ 	.byte	0x04, 0x1e
        /*130a*/ 	.short	(.L_1305 - .L_1304)
.L_1304:
        /*130c*/ 	.word	0x00000000


	//----- nvinfo : EIATTR_CBANK_PARAM_SIZE
	.align		4
.L_1305:
        /*1310*/ 	.byte	0x03, 0x19
        /*1312*/ 	.short	0x0af0


	//----- nvinfo : EIATTR_PARAM_CBANK
	.align		4
        /*1314*/ 	.byte	0x04, 0x0a
        /*1316*/ 	.short	(.L_1307 - .L_1306)
	.align		4
.L_1306:
        /*1318*/ 	.word	index@(.nv.constant0._ZN7cutlass13device_kernelIN5flash11enable_sm90INS1_16FlashAttnFwdSm90INS1_25CollectiveMainloopFwdSm90ILi2EN4cute5tupleIJNS5_1CILi1EEES8_S8_EEENS6_IJNS7_ILi192EEENS7_ILi144EEENS7_ILi96EEEEEELi96ENS_10bfloat16_tEfNS_4arch4Sm90ELb0ELb0ELb1ELb1ELb0ELb1ELb0ELb0ELb1ELb1ELb0ELb0EEENS1_21CollectiveEpilogueFwdINS6_IJSA_SC_SB_EEES9_SE_SG_Li384ELb1ELb1ELb0ELb0EEENS1_36VarlenDynamicPersistentTileSchedulerILi192ELi144ELi384ELi128ELb0ELb1ELb1ELb0ELb1ELb1EEEEEEEEEvNT_6ParamsE)
        /*131c*/ 	.short	0x0210
        /*131e*/ 	.short	0x0af0


	//----- nvinfo : EIATTR_SW_WAR
	.align		4
.L_1307:
        /*1320*/ 	.byte	0x04, 0x36
        /*1322*/ 	.short	(.L_1309 - .L_1308)
.L_1308:
        /*1324*/ 	.word	0x00000008
.L_1309:


//--------------------- .nv.info._ZN7cutlass13device_kernelIN5flash11enable_sm90INS1_16FlashAttnFwdSm90INS1_25CollectiveMainloopFwdSm90ILi2EN4cute5tupleIJNS5_1CILi1EEES8_S8_EEENS6_IJNS7_ILi192EEENS7_ILi128EEENS7_ILi96EEEEEELi96ENS_10bfloat16_tEfNS_4arch4Sm90ELb0ELb1ELb1ELb0ELb0ELb0ELb0ELb0ELb1ELb1ELb0ELb0EEENS1_21CollectiveEpilogueFwdINS6_IJSA_SC_SB_EEES9_SE_SG_Li384ELb0ELb1ELb0ELb0EEENS1_30DynamicPersistentTileSchedulerILi384ELi128ELb0ELb1ELb1EEEEEEEEEvNT_6ParamsE --------------------------
	.section	.nv.info._ZN7cutlass13device_kernelIN5flash11enable_sm90INS1_16FlashAttnFwdSm90INS1_25CollectiveMainloopFwdSm90ILi2EN4cute5tupleIJNS5_1CILi1EEES8_S8_EEENS6_IJNS7_ILi192EEENS7_ILi128EEENS7_ILi96EEEEEELi96ENS_10bfloat16_tEfNS_4arch4Sm90ELb0ELb1ELb1ELb0ELb0ELb0ELb0ELb0ELb1ELb1ELb0ELb0EEENS1_21CollectiveEpilogueFwdINS6_IJSA_SC_SB_EEES9_SE_SG_Li384ELb0ELb1ELb0ELb0EEENS1_30DynamicPersistentTileSchedulerILi384ELi128ELb0ELb1ELb1EEEEEEEEEvNT_6ParamsE,"",@"SHT_CUDA_INFO"
	.sectionflags	@""
	.align	4


	//----- nvinfo : EIATTR_CUDA_API_VERSION
	.align		4
        /*0000*/ 	.byte	0x04, 0x37
        /*0002*/ 	.short	(.L_1311 - .L_1310)
.L_1310:
        /*0004*/ 	.word	0x00000082


	//----- nvinfo : EIATTR_KPARAM_INFO
	.align		4
.L_1311:
        /*0008*/ 	.byte	0x04, 0x17
        /*000a*/ 	.short	(.L_1313 - .L_1312)
.L_1312:
        /*000c*/ 	.word	0x00000000
        /*0010*/ 	.short	0x0000
        /*0012*/ 	.short	0x0070
        /*0014*/ 	.byte	0x00, 0xf0, 0x01, 0x2a


	//----- nvinfo : EIATTR_SPARSE_MMA_MASK
	.align		4
.L_1313:
        /*0018*/ 	.byte	0x03, 0x50
        /*001a*/ 	.short	0x0000


	//----- nvinfo : EIATTR_MAXREG_COUNT
	.align		4
        /*001c*/ 	.byte	0x03, 0x1b
        /*001e*/ 	.short	0x0080


	//----- nvinfo : EIATTR_NUM_BARRIERS
	.align		4
        /*0020*/ 	.byte	0x02, 0x4c
        /*0022*/ 	.byte	0x10
	.zero		1


	//----- nvinfo : EIATTR_EXTERNS
	.align		4
        /*0024*/ 	.byte	0x04, 0x0f
        /*0026*/ 	.short	(.L_1315 - .L_1314)


	//   ....[0]....
	.align		4
.L_1314:
        /*0028*/ 	.word	index@(__assertfail)


	//----- nvinfo : EIATTR_MERCURY_ISA_VERSION
	.align		4
.L_1315:
        /*002c*/ 	.byte	0x03, 0x5f
        /*002e*/ 	.short	0x0101


	//----- nvinfo : EIATTR_INT_WARP_WIDE_INSTR_OFFSETS
	.align		4
        /*0030*/ 	.byte	0x04, 0x31
        /*0032*/ 	.short	(.L_1317 - .L_1316)


	//   ....[0]....
.L_1316:
        /*0034*/ 	.word	0x00000120


	//   ....[1]....
        /*0038*/ 	.word	0x00000160


	//   ....[2]....
        /*003c*/ 	.word	0x000001d0


	//   ....[3]....
        /*0040*/ 	.word	0x000121b0


	//   ....[4]....
        /*0044*/ 	.word	0x00012240


	//   ....[5]....
        /*0048*/ 	.word	0x00015a20


	//   ....[6]....
        /*004c*/ 	.word	0x00015ab0


	//----- nvinfo : EIATTR_COOP_GROUP_MASK_REGIDS
	.align		4
.L_1317:
        /*0050*/ 	.byte	0x04, 0x29
        /*0052*/ 	.short	(.L_1319 - .L_1318)


	//   ....[0]....
.L_1318:
        /*0054*/ 	.word	0xffffffff


	//   ....[1]....
        /*0058*/ 	.word	0xffffffff


	//   ....[2]....
        /*005c*/ 	.word	0xffffffff


	//   ....[3]....
        /*0060*/ 	.word	0xffffffff


	//   ....[4]....
        /*0064*/ 	.word	0xffffffff


	//   ....[5]....
        /*0068*/ 	.word	0xffffffff


	//   ....[6]....
        /*006c*/ 	.word	0xffffffff


	//   ....[7]....
        /*0070*/ 	.word	0xffffffff


	//   ....[8]....
        /*0074*/ 	.word	0xffffffff


	//   ....[9]....
        /*0078*/ 	.word	0xffffffff


	//   ....[10]....
        /*007c*/ 	.word	0xffffffff


	//   ....[11]....
        /*0080*/ 	.word	0xffffffff


	//   ....[12]....
        /*0084*/ 	.word	0xffffffff


	//   ....[13]....
        /*0088*/ 	.word	0xffffffff


	//   ....[14]....
        /*008c*/ 	.word	0xffffffff


	//   ....[15]....
        /*0090*/ 	.word	0xffffffff


	//   ....[16]....
        /*0094*/ 	.word	0xffffffff


	//   ....[17]....
        /*0098*/ 	.word	0xffffffff


	//   ....[18]....
        /*009c*/ 	.word	0xffffffff


	//   ....[19]....
        /*00a0*/ 	.word	0xffffffff


	//   ....[20]....
        /*00a4*/ 	.word	0xffffffff


	//   ....[21]....
        /*00a8*/ 	.word	0xffffffff


	//   ....[22]....
        /*00ac*/ 	.word	0xffffffff


	//   ....[23]....
        /*00b0*/ 	.word	0xffffffff


	//   ....[24]....
        /*00b4*/ 	.word	0xffffffff


	//   ....[25]....
        /*00b8*/ 	.word	0xffffffff


	//   ....[26]....
        /*00bc*/ 	.word	0xffffffff


	//   ....[27]....
        /*00c0*/ 	.word	0xffffffff


	//   ....[28]....
        /*00c4*/ 	.word	0xffffffff


	//   ....[29]....
        /*00c8*/ 	.word	0xffffffff


	//   ....[30]....
        /*00cc*/ 	.word	0xffffffff


	//   ....[31]....
        /*00d0*/ 	.word	0xffffffff


	//   ....[32]....
        /*00d4*/ 	.word	0xffffffff


	//   ....[33]....
        /*00d8*/ 	.word	0xffffffff


	//   ....[34]....
        /*00dc*/ 	.word	0xffffffff


	//   ....[35]....
        /*00e0*/ 	.word	0xffffffff


	//   ....[36]....
        /*00e4*/ 	.word	0xffffffff


	//   ....[37]....
        /*00e8*/ 	.word	0xffffffff


	//   ....[38]....
        /*00ec*/ 	.word	0xffffffff


	//   ....[39]....
        /*00f0*/ 	.word	0xffffffff


	//   ....[40]....
        /*00f4*/ 	.word	0xffffffff


	//   ....[41]....
        /*00f8*/ 	.word	0xffffffff


	//   ....[42]....
        /*00fc*/ 	.word	0xffffffff


	//   ....[43]....
        /*0100*/ 	.word	0xffffffff


	//   ....[44]....
        /*0104*/ 	.word	0xffffffff


	//   ....[45]....
        /*0108*/ 	.word	0xffffffff


	//   ....[46]....
        /*010c*/ 	.word	0xffffffff


	//   ....[47]....
        /*0110*/ 	.word	0xffffffff


	//   ....[48]....
        /*0114*/ 	.word	0xffffffff


	//   ....[49]....
        /*0118*/ 	.word	0xffffffff


	//   ....[50]....
        /*011c*/ 	.word	0xffffffff


	//   ....[51]....
        /*0120*/ 	.word	0xffffffff


	//   ....[52]....
        /*0124*/ 	.word	0xffffffff


	//   ....[53]....
        /*0128*/ 	.word	0xffffffff


	//   ....[54]....
        /*012c*/ 	.word	0xffffffff


	//   ....[55]....
        /*0130*/ 	.word	0xffffffff


	//   ....[56]....
        /*0134*/ 	.word	0xffffffff


	//   ....[57]....
        /*0138*/ 	.word	0xffffffff


	//   ....[58]....
        /*013c*/ 	.word	0xffffffff


	//   ....[59]....
        /*0140*/ 	.word	0xffffffff


	//   ....[60]....
        /*0144*/ 	.word	0xffffffff


	//   ....[61]....
        /*0148*/ 	.word	0xffffffff


	//   ....[62]....
        /*014c*/ 	.word	0xffffffff


	//   ....[63]....
        /*0150*/ 	.word	0xffffffff


	//   ....[64]....
        /*0154*/ 	.word	0xffffffff


	//   ....[65]....
        /*0158*/ 	.word	0xffffffff


	//   ....[66]....
        /*015c*/ 	.word	0x0500000f


	//   ....[67]....
        /*0160*/ 	.word	0x0500000f


	//   ....[68]....
        /*0164*/ 	.word	0x0500000f


	//   ....[69]....
        /*0168*/ 	.word	0x0500000f


	//   ....[70]....
        /*016c*/ 	.word	0x0500000f


	//   ....[71]....
        /*0170*/ 	.word	0x0500000f


	//   ....[72]....
        /*0174*/ 	.word	0x0500000f


	//   ....[73]....
        /*0178*/ 	.word	0x0500000f


	//   ....[74]....
        /*017c*/ 	.word	0x0500000f


	//   ....[75]....
        /*0180*/ 	.word	0x0500000f


	//   ....[76]....
        /*0184*/ 	.word	0x0500000f


	//   ....[77]....
        /*0188*/ 	.word	0x0500000f


	//   ....[78]....
        /*018c*/ 	.word	0x0500000f


	//   ....[79]....
        /*0190*/ 	.word	0x0500000f


	//   ....[80]....
        /*0194*/ 	.word	0x0500000f


	//----- nvinfo : EIATTR_COOP_GROUP_INSTR_OFFSETS
	.align		4
.L_1319:
        /*0198*/ 	.byte	0x04, 0x28
        /*019a*/ 	.short	(.L_1321 - .L_1320)


	//   ....[0]....
.L_1320:
        /*019c*/ 	.word	0x00000060


	//   ....[1]....
        /*01a0*/ 	.word	0x00000130


	//   ....[2]....
        /*01a4*/ 	.word	0x00000180


	//   ....[3]....
        /*01a8*/ 	.word	0x000003b0


	//   ....[4]....
        /*01ac*/ 	.word	0x00000510


	//   ....[5]....
        /*01b0*/ 	.word	0x00000630


	//   ....[6]....
        /*01b4*/ 	.word	0x00000790


	//   ....[7]....
        /*01b8*/ 	.word	0x000018e0


	//   ....[8]....
        /*01bc*/ 	.word	0x00002180


	//   ....[9]....
        /*01c0*/ 	.word	0x00003630


	//   ....[10]....
        /*01c4*/ 	.word	0x000041d0


	//   ....[11]....
        /*01c8*/ 	.word	0x000041f0


	//   ....[12]....
        /*01cc*/ 	.word	0x000047d0


	//   ....[13]....
        /*01d0*/ 	.word	0x00004830


	//   ....[14]....
        /*01d4*/ 	.word	0x000053f0


	//   ....[15]....
        /*01d8*/ 	.word	0x00006890


	//   ....[16]....
        /*01dc*/ 	.word	0x00006b00


	//   ....[17]....
        /*01e0*/ 	.word	0x000076e0


	//   ....[18]....
        /*01e4*/ 	.word	0x000077e0


	//   ....[19]....
        /*01e8*/ 	.word	0x00007fd0


	//   ....[20]....
        /*01ec*/ 	.word	0x00008060


	//   ....[21]....
        /*01f0*/ 	.word	0x00009070


	//   ....[22]....
        /*01f4*/ 	.word	0x0000a1b0


	//   ....[23]....
        /*01f8*/ 	.word	0x0000a220


	//   ....[24]....
        /*01fc*/ 	.word	0x0000a910


	//   ....[25]....
        /*0200*/ 	.word	0x0000a9f0


	//   ....[26]....
        /*0204*/ 	.word	0x0000bbb0


	//   ....[27]....
        /*0208*/ 	.word	0x0000c410


	//   ....[28]....
        /*020c*/ 	.word	0x0000cfa0


	//   ....[29]....
        /*0210*/ 	.word	0x0000db70


	//   ....[30]....
        /*0214*/ 	.word	0x0000dc70


	//   ....[31]....
        /*0218*/ 	.word	0x0000e4a0


	//   ....[32]....
        /*021c*/ 	.word	0x0000e530


	//   ....[33]....
        /*0220*/ 	.word	0x0000f500


	//   ....[34]....
        /*0224*/ 	.word	0x0000f610


	//   ....[35]....
        /*0228*/ 	.word	0x0000f670


	//   ....[36]....
        /*022c*/ 	.word	0x0000f7b0


	//   ....[37]....
        /*0230*/ 	.word	0x0000f7d0


	//   ....[38]....
        /*0234*/ 	.word	0x000106a0


	//   ....[39]....
        /*0238*/ 	.word	0x000106d0


	//   ....[40]....
        /*023c*/ 	.word	0x00010700


	//   ....[41]....
        /*0240*/ 	.word	0x00010730


	//   ....[42]....
        /*0244*/ 	.word	0x00010c40


	//   ....[43]....
        /*0248*/ 	.word	0x00010c60


	//   ....[44]....
        /*024c*/ 	.word	0x00010d70


	//   ....[45]....
        /*0250*/ 	.word	0x00010d90


	//   ....[46]....
        /*0254*/ 	.word	0x00011430


	//   ....[47]....
        /*0258*/ 	.word	0x00011440


	//   ....[48]....
        /*025c*/ 	.word	0x00011540


	//   ....[49]....
        /*0260*/ 	.word	0x00011560


	//   ....[50]....
        /*0264*/ 	.word	0x00011700


	//   ....[51]....
        /*0268*/ 	.word	0x00012780


	//   ....[52]....
        /*026c*/ 	.word	0x000132d0


	//   ....[53]....
        /*0270*/ 	.word	0x00013300


	//   ....[54]....
        /*0274*/ 	.word	0x00013370


	//   ....[55]....
        /*0278*/ 	.word	0x000133d0


	//   ....[56]....
        /*027c*/ 	.word	0x00013420


	//   ....[57]....
        /*0280*/ 	.word	0x00013480


	//   ....[58]....
        /*0284*/ 	.word	0x000134a0


	//   ....[59]....
        /*0288*/ 	.word	0x000134d0


	//   ....[60]....
        /*028c*/ 	.word	0x000134f0


	//   ....[61]....
        /*0290*/ 	.word	0x00013550


	//   ....[62]....
        /*0294*/ 	.word	0x00013590


	//   ....[63]....
        /*0298*/ 	.word	0x00013630


	//   ....[64]....
        /*029c*/ 	.word	0x00016060


	//   ....[65]....
        /*02a0*/ 	.word	0x00016230


	//   ....[66]....
        /*02a4*/ 	.word	0x00016850


	//   ....[67]....
        /*02a8*/ 	.word	0x000169b0


	//   ....[68]....
        /*02ac*/ 	.word	0x00016a10


	//   ....[69]....
        /*02b0*/ 	.word	0x00016ac0


	//   ....[70]....
        /*02b4*/ 	.word	0x00016b90


	//   ....[71]....
        /*02b8*/ 	.word	0x00016c10


	//   ....[72]....
        /*02bc*/ 	.word	0x00016ce0


	//   ....[73]....
        /*02c0*/ 	.word	0x00016d60


	//   ....[74]....
        /*02c4*/ 	.word	0x00016e50


	//   ....[75]....
        /*02c8*/ 	.word	0x00016ec0


	//   ....[76]....
        /*02cc*/ 	.word	0x00016fa0


	//   ....[77]....
        /*02d0*/ 	.word	0x00017010


	//   ....[78]....
        /*02d4*/ 	.word	0x000170e0


	//   ....[79]....
        /*02d8*/ 	.word	0x000173f0


	//   ....[80]....
        /*02dc*/ 	.word	0x00017510


	//----- nvinfo : EIATTR_REG_RECONFIG
	.align		4
.L_1321:
        /*02e0*/ 	.byte	0x01, 0x54
	.zero		2


	//----- nvinfo : EIATTR_SYSCALL_OFFSETS
	.align		4
        /*02e4*/ 	.byte	0x04, 0x46
        /*02e6*/ 	.short	(.L_1323 - .L_1322)


	//   ....[0]....
.L_1322:
        /*02e8*/ 	.word	0x00001ad0


	//   ....[1]....
        /*02ec*/ 	.word	0x000123a0


	//   ....[2]....
        /*02f0*/ 	.word	0x000124f0


	//   ....[3]....
        /*02f4*/ 	.word	0x000125e0


	//   ....[4]....
        /*02f8*/ 	.word	0x00012df0


	//----- nvinfo : EIATTR_MBARRIER_INSTR_OFFSETS
	.align		4
.L_1323:
        /*02fc*/ 	.byte	0x04, 0x39
        /*02fe*/ 	.short	(.L_1325 - .L_1324)


	//   ....[0]....
.L_1324:
        /*0300*/ 	.word	0x00000260
        /*0304*/ 	.word	0x000000ff
        /*0308*/ 	.word	0x0002d800
        /*030c*/ 	.short	0x0100
        /*030e*/ 	.byte	0x08
	.zero		1


	//   ....[1]....
        /*0310*/ 	.word	0x00000270
        /*0314*/ 	.word	0x000000ff
        /*0318*/ 	.word	0x0002d820
        /*031c*/ 	.short	0x0100
        /*031e*/ 	.byte	0x08
	.zero		1


	//   ....[2]....
        /*0320*/ 	.word	0x00000360
        /*0324*/ 	.word	0x000000ff
        /*0328*/ 	.word	0x0002d830
        /*032c*/ 	.short	0x0100
        /*032e*/ 	.byte	0x08
	.zero		1


	//   ....[3]....
        /*0330*/ 	.word	0x00000370
        /*0334*/ 	.word	0x000000ff
        /*0338*/ 	.word	0x0002d840
        /*033c*/ 	.short	0x0100
        /*033e*/ 	.byte	0x08
	.zero		1


	//   ....[4]....
        /*0340*/ 	.word	0x00000380
        /*0344*/ 	.word	0x000000ff
        /*0348*/ 	.word	0x0002d838
        /*034c*/ 	.short	0x0100
        /*034e*/ 	.byte	0x08
	.zero		1


	//   ....[5]....
        /*0350*/ 	.word	0x00000390
        /*0354*/ 	.word	0x000000ff
        /*0358*/ 	.word	0x0002d848
        /*035c*/ 	.short	0x0100
        /*035e*/ 	.byte	0x08
	.zero		1


	//   ....[6]....
        /*0360*/ 	.word	0x000004c0
        /*0364*/ 	.word	0x000000ff
        /*0368*/ 	.word	0x0002d850
        /*036c*/ 	.short	0x0100
        /*036e*/ 	.byte	0x08
	.zero		1


	//   ....[7]....
        /*0370*/ 	.word	0x000004d0
        /*0374*/ 	.word	0x000000ff
        /*0378*/ 	.word	0x0002d860
        /*037c*/ 	.short	0x0100
        /*037e*/ 	.byte	0x08
	.zero		1


	//   ....[8]....
        /*0380*/ 	.word	0x000004e0
        /*0384*/ 	.word	0x000000ff
        /*0388*/ 	.word	0x0002d858
        /*038c*/ 	.short	0x0100
        /*038e*/ 	.byte	0x08
	.zero		1


	//   ....[9]....
        /*0390*/ 	.word	0x000004f0
        /*0394*/ 	.word	0x000000ff
        /*0398*/ 	.word	0x0002d868
        /*039c*/ 	.short	0x0100
        /*039e*/ 	.byte	0x08
	.zero		1


	//   ....[10]....
        /*03a0*/ 	.word	0x000005e0
        /*03a4*/ 	.word	0x000000ff
        /*03a8*/ 	.word	0x0002d870
        /*03ac*/ 	.short	0x0100
        /*03ae*/ 	.byte	0x06
	.zero		1


	//   ....[11]....
        /*03b0*/ 	.word	0x000005f0
        /*03b4*/ 	.word	0x000000ff
        /*03b8*/ 	.word	0x0002d880
        /*03bc*/ 	.short	0x0100
        /*03be*/ 	.byte	0x06
	.zero		1


	//   ....[12]....
        /*03c0*/ 	.word	0x00000600
        /*03c4*/ 	.word	0x000000ff
        /*03c8*/ 	.word	0x0002d878
        /*03cc*/ 	.short	0x0100
        /*03ce*/ 	.byte	0x06
	.zero		1


	//   ....[13]....
        /*03d0*/ 	.word	0x00000610
        /*03d4*/ 	.word	0x000000ff
        /*03d8*/ 	.word	0x0002d888
        /*03dc*/ 	.short	0x0100
        /*03de*/ 	.byte	0x06
	.zero		1


	//   ....[14]....
        /*03e0*/ 	.word	0x00000740
        /*03e4*/ 	.word	0x000000ff
        /*03e8*/ 	.word	0x0002d890
        /*03ec*/ 	.short	0x0100
        /*03ee*/ 	.byte	0x08
	.zero		1


	//   ....[15]....
        /*03f0*/ 	.word	0x00000750
        /*03f4*/ 	.word	0x000000ff
        /*03f8*/ 	.word	0x0002d8a0
        /*03fc*/ 	.short	0x0100
        /*03fe*/ 	.byte	0x08
	.zero		1


	//   ....[16]....
        /*0400*/ 	.word	0x00000760
        /*0404*/ 	.word	0x000000ff
        /*0408*/ 	.word	0x0002d898
        /*040c*/ 	.short	0x0100
        /*040e*/ 	.byte	0x08
	.zero		1


	//   ....[17]....
        /*0410*/ 	.word	0x00000770
        /*0414*/ 	.word	0x000000ff
        /*0418*/ 	.word	0x0002d8a8
        /*041c*/ 	.short	0x0100
        /*041e*/ 	.byte	0x08
	.zero		1


	//   ....[18]....
        /*0420*/ 	.word	0x000008a0
        /*0424*/ 	.word	0x000000ff
        /*0428*/ 	.word	0x0002d8b0
        /*042c*/ 	.short	0x0100
        /*042e*/ 	.byte	0x08
	.zero		1


	//   ....[19]....
        /*0430*/ 	.word	0x000008b0
        /*0434*/ 	.word	0x000000ff
        /*0438*/ 	.word	0x0002d8c0
        /*043c*/ 	.short	0x0100
        /*043e*/ 	.byte	0x08
	.zero		1


	//   ....[20]....
        /*0440*/ 	.word	0x000008c0
        /*0444*/ 	.word	0x000000ff
        /*0448*/ 	.word	0x0002d8b8
        /*044c*/ 	.short	0x0100
        /*044e*/ 	.byte	0x08
	.zero		1


	//   ....[21]....
        /*0450*/ 	.word	0x000008d0
        /*0454*/ 	.word	0x000000ff
        /*0458*/ 	.word	0x0002d8c8
        /*045c*/ 	.short	0x0100
        /*045e*/ 	.byte	0x08
	.zero		1


	//   ....[22]....
        /*0460*/ 	.word	0x00001b50
        /*0464*/ 	.word	0x000000ff
        /*0468*/ 	.word	0x0002d800
        /*046c*/ 	.short	0x010a
        /*046e*/ 	.byte	0x2a
	.zero		1


	//   ....[23]....
        /*0470*/ 	.word	0x00001bd0
        /*0474*/ 	.word	0x0000005a
        /*0478*/ 	.word	0x0002d830
        /*047c*/ 	.short	0x010a
        /*047e*/ 	.byte	0x3f
	.zero		1


	//   ....[24]....
        /*0480*/ 	.word	0x00001c30
        /*0484*/ 	.word	0x0000005a
        /*0488*/ 	.word	0x0002d830
        /*048c*/ 	.short	0x010a
        /*048e*/ 	.byte	0x3f
	.zero		1


	//   ....[25]....
        /*0490*/ 	.word	0x000024f0
        /*0494*/ 	.word	0x0000005a
        /*0498*/ 	.word	0x00000000
        /*049c*/ 	.short	0x0101
        /*049e*/ 	.byte	0x3f
	.zero		1


	//   ....[26]....
        /*04a0*/ 	.word	0x00005820
        /*04a4*/ 	.word	0x000000ff
        /*04a8*/ 	.word	0x0002d830
        /*04ac*/ 	.short	0x010a
        /*04ae*/ 	.byte	0x06
	.zero		1


	//   ....[27]....
        /*04b0*/ 	.word	0x00005860
        /*04b4*/ 	.word	0x000000ff
        /*04b8*/ 	.word	0x0002d830
        /*04bc*/ 	.short	0x010a
        /*04be*/ 	.byte	0x06
	.zero		1


	//   ....[28]....
        /*04c0*/ 	.word	0x00005b00
        /*04c4*/ 	.word	0x000000ff
        /*04c8*/ 	.word	0x0002d850
        /*04cc*/ 	.short	0x010a
        /*04ce*/ 	.byte	0x06
	.zero		1


	//   ....[29]....
        /*04d0*/ 	.word	0x00005b40
        /*04d4*/ 	.word	0x000000ff
        /*04d8*/ 	.word	0x0002d850
        /*04dc*/ 	.short	0x010a
        /*04de*/ 	.byte	0x06
	.zero		1


	//   ....[30]....
        /*04e0*/ 	.word	0x00006960
        /*04e4*/ 	.word	0x0000002f
        /*04e8*/ 	.word	0x00000000
        /*04ec*/ 	.short	0x0101
        /*04ee*/ 	.byte	0x3f
	.zero		1


	//   ....[31]....
        /*04f0*/ 	.word	0x00008360
        /*04f4*/ 	.word	0x00000026
        /*04f8*/ 	.word	0x00000000
        /*04fc*/ 	.short	0x0101
        /*04fe*/ 	.byte	0x3f
	.zero		1


	//   ....[32]....
        /*0500*/ 	.word	0x00009450
        /*0504*/ 	.word	0x000000ff
        /*0508*/ 	.word	0x0002d830
        /*050c*/ 	.short	0x010a
        /*050e*/ 	.byte	0x06
	.zero		1


	//   ....[33]....
        /*0510*/ 	.word	0x00009490
        /*0514*/ 	.word	0x000000ff
        /*0518*/ 	.word	0x0002d830
        /*051c*/ 	.short	0x010a
        /*051e*/ 	.byte	0x06
	.zero		1


	//   ....[34]....
        /*0520*/ 	.word	0x00009730
        /*0524*/ 	.word	0x000000ff
        /*0528*/ 	.word	0x0002d850
        /*052c*/ 	.short	0x010a
        /*052e*/ 	.byte	0x06
	.zero		1


	//   ....[35]....
        /*0530*/ 	.word	0x00009770
        /*0534*/ 	.word	0x000000ff
        /*0538*/ 	.word	0x0002d850
        /*053c*/ 	.short	0x010a
        /*053e*/ 	.byte	0x06
	.zero		1


	//   ....[36]....
        /*0540*/ 	.word	0x0000b020
        /*0544*/ 	.word	0x00000025
        /*0548*/ 	.word	0x00000000
        /*054c*/ 	.short	0x0101
        /*054e*/ 	.byte	0x3f
	.zero		1


	//   ....[37]....
        /*0550*/ 	.word	0x0000b0e0
        /*0554*/ 	.word	0x00000026
        /*0558*/ 	.word	0x00000000
        /*055c*/ 	.short	0x0101
        /*055e*/ 	.byte	0x3f
	.zero		1


	//   ....[38]....
        /*0560*/ 	.word	0x0000bd40
        /*0564*/ 	.word	0x000000ff
        /*0568*/ 	.word	0x0002d830
        /*056c*/ 	.short	0x010a
        /*056e*/ 	.byte	0x06
	.zero		1


	//   ....[39]....
        /*0570*/ 	.word	0x0000bd80
        /*0574*/ 	.word	0x000000ff
        /*0578*/ 	.word	0x0002d830
        /*057c*/ 	.short	0x010a
        /*057e*/ 	.byte	0x06
	.zero		1


	//   ....[40]....
        /*0580*/ 	.word	0x0000c020
        /*0584*/ 	.word	0x000000ff
        /*0588*/ 	.word	0x0002d850
        /*058c*/ 	.short	0x010a
        /*058e*/ 	.byte	0x06
	.zero		1


	//   ....[41]....
        /*0590*/ 	.word	0x0000c060
        /*0594*/ 	.word	0x000000ff
        /*0598*/ 	.word	0x0002d850
        /*059c*/ 	.short	0x010a
        /*059e*/ 	.byte	0x06
	.zero		1


	//   ....[42]....
        /*05a0*/ 	.word	0x0000cdd0
        /*05a4*/ 	.word	0x00000051
        /*05a8*/ 	.word	0x00000000
        /*05ac*/ 	.short	0x0101
        /*05ae*/ 	.byte	0x3f
	.zero		1


	//   ....[43]....
        /*05b0*/ 	.word	0x0000e850
        /*05b4*/ 	.word	0x00000026
        /*05b8*/ 	.word	0x00000000
        /*05bc*/ 	.short	0x0101
        /*05be*/ 	.byte	0x3f
	.zero		1


	//   ....[44]....
        /*05c0*/ 	.word	0x0000f580
        /*05c4*/ 	.word	0x000000ff
        /*05c8*/ 	.word	0x0002d850
        /*05cc*/ 	.short	0x010a
        /*05ce*/ 	.byte	0x09
	.zero		1


	//   ....[45]....
        /*05d0*/ 	.word	0x0000f5c0
        /*05d4*/ 	.word	0x000000ff
        /*05d8*/ 	.word	0x0002d850
        /*05dc*/ 	.short	0x010a
        /*05de*/ 	.byte	0x09
	.zero		1


	//   ....[46]....
        /*05e0*/ 	.word	0x0000fc00
        /*05e4*/ 	.word	0x00000005
        /*05e8*/ 	.word	0x00000000
        /*05ec*/ 	.short	0x0101
        /*05ee*/ 	.byte	0x3f
	.zero		1


	//   ....[47]....
        /*05f0*/ 	.word	0x00010c70
        /*05f4*/ 	.word	0x000000ff
        /*05f8*/ 	.word	0x00000000
        /*05fc*/ 	.short	0x0101
        /*05fe*/ 	.byte	0x05
	.zero		1


	//   ....[48]....
        /*0600*/ 	.word	0x000129b0
        /*0604*/ 	.word	0x00000003
        /*0608*/ 	.word	0x0002d840
        /*060c*/ 	.short	0x010a
        /*060e*/ 	.byte	0x3f
	.zero		1


	//   ....[49]....
        /*0610*/ 	.word	0x00013730
        /*0614*/ 	.word	0x00000011
        /*0618*/ 	.word	0x0002d800
        /*061c*/ 	.short	0x0107
        /*061e*/ 	.byte	0x3f
	.zero		1


	//   ....[50]....
        /*0620*/ 	.word	0x00013800
        /*0624*/ 	.word	0x00000011
        /*0628*/ 	.word	0x0002d800
        /*062c*/ 	.short	0x0101
        /*062e*/ 	.byte	0x3f
	.zero		1


	//   ....[51]....
        /*0630*/ 	.word	0x00013820
        /*0634*/ 	.word	0x00000011
        /*0638*/ 	.word	0x0002d820
        /*063c*/ 	.short	0x010a
        /*063e*/ 	.byte	0x3f
	.zero		1


	//   ....[52]....
        /*0640*/ 	.word	0x00013b40
        /*0644*/ 	.word	0x00000003
        /*0648*/ 	.word	0x0002d840
        /*064c*/ 	.short	0x010a
        /*064e*/ 	.byte	0x3f
	.zero		1


	//   ....[53]....
        /*0650*/ 	.word	0x00013f70
        /*0654*/ 	.word	0x00000002
        /*0658*/ 	.word	0x00000060
        /*065c*/ 	.short	0x010a
        /*065e*/ 	.byte	0x3f
	.zero		1


	//   ....[54]....
        /*0660*/ 	.word	0x00014690
        /*0664*/ 	.word	0x00000003
        /*0668*/ 	.word	0x0002d840
        /*066c*/ 	.short	0x010a
        /*066e*/ 	.byte	0x3f
	.zero		1


	//   ....[55]....
        /*0670*/ 	.word	0x00014ac0
        /*0674*/ 	.word	0x0000000c
        /*0678*/ 	.word	0x00000060
        /*067c*/ 	.short	0x010a
        /*067e*/ 	.byte	0x3f
	.zero		1


	//   ....[56]....
        /*0680*/ 	.word	0x000150f0
        /*0684*/ 	.word	0x00000002
        /*0688*/ 	.word	0x0002d840
        /*068c*/ 	.short	0x010a
        /*068e*/ 	.byte	0x3f
	.zero		1


	//   ....[57]....
        /*0690*/ 	.word	0x00015560
        /*0694*/ 	.word	0x00000008
        /*0698*/ 	.word	0x00000060
        /*069c*/ 	.short	0x010a
        /*069e*/ 	.byte	0x3f
	.zero		1


	//   ....[58]....
        /*06a0*/ 	.word	0x00015b50
        /*06a4*/ 	.word	0x00000003
        /*06a8*/ 	.word	0x0002d860
        /*06ac*/ 	.short	0x010a
        /*06ae*/ 	.byte	0x3f
	.zero		1


	//   ....[59]....
        /*06b0*/ 	.word	0x000161b0
        /*06b4*/ 	.word	0x00000009
        /*06b8*/ 	.word	0x0002d820
        /*06bc*/ 	.short	0x010a
        /*06be*/ 	.byte	0x3f
	.zero		1


	//   ....[60]....
        /*06c0*/ 	.word	0x00016350
        /*06c4*/ 	.word	0x00000007
        /*06c8*/ 	.word	0x00000000
        /*06cc*/ 	.short	0x010a
        /*06ce*/ 	.byte	0x3f
	.zero		1


	//   ....[61]....
        /*06d0*/ 	.word	0x000163c0
        /*06d4*/ 	.word	0x00000003
        /*06d8*/ 	.word	0x00000000
        /*06dc*/ 	.short	0x010a
        /*06de*/ 	.byte	0x3f
	.zero		1


	//   ....[62]....
        /*06e0*/ 	.word	0x00016420
        /*06e4*/ 	.word	0x00000005
        /*06e8*/ 	.word	0x00000000
        /*06ec*/ 	.short	0x010a
        /*06ee*/ 	.byte	0x3f
	.zero		1


	//   ....[63]....
        /*06f0*/ 	.word	0x00016450
        /*06f4*/ 	.word	0x00000003
        /*06f8*/ 	.word	0x00000000
        /*06fc*/ 	.short	0x010a
        /*06fe*/ 	.byte	0x3f
	.zero		1


	//   ....[64]....
        /*0700*/ 	.word	0x000164c0
        /*0704*/ 	.word	0x00000003
        /*0708*/ 	.word	0x0002d800
        /*070c*/ 	.short	0x010a
        /*070e*/ 	.byte	0x3f
	.zero		1


	//   ....[65]....
        /*0710*/ 	.word	0x00016510
        /*0714*/ 	.word	0x0000005a
        /*0718*/ 	.word	0x0002d830
        /*071c*/ 	.short	0x010a
        /*071e*/ 	.byte	0x3f
	.zero		1


	//   ....[66]....
        /*0720*/ 	.word	0x00016570
        /*0724*/ 	.word	0x00000006
        /*0728*/ 	.word	0x0002d830
        /*072c*/ 	.short	0x010a
        /*072e*/ 	.byte	0x3f
	.zero		1


	//   ....[67]....
        /*0730*/ 	.word	0x000165d0
        /*0734*/ 	.word	0x00000006
        /*0738*/ 	.word	0x0002d850
        /*073c*/ 	.short	0x010a
        /*073e*/ 	.byte	0x3f
	.zero		1


	//   ....[68]....
        /*0740*/ 	.word	0x00016630
        /*0744*/ 	.word	0x00000009
        /*0748*/ 	.word	0x0002d830
        /*074c*/ 	.short	0x010a
        /*074e*/ 	.byte	0x3f
	.zero		1


	//   ....[69]....
        /*0750*/ 	.word	0x00016690
        /*0754*/ 	.word	0x00000009
        /*0758*/ 	.word	0x0002d850
        /*075c*/ 	.short	0x010a
        /*075e*/ 	.byte	0x3f
	.zero		1


	//   ....[70]....
        /*0760*/ 	.word	0x000166f0
        /*0764*/ 	.word	0x00000007
        /*0768*/ 	.word	0x0002d830
        /*076c*/ 	.short	0x010a
        /*076e*/ 	.byte	0x3f
	.zero		1


	//   ....[71]....
        /*0770*/ 	.word	0x00016750
        /*0774*/ 	.word	0x00000007
        /*0778*/ 	.word	0x0002d850
        /*077c*/ 	.short	0x010a
        /*077e*/ 	.byte	0x3f
	.zero		1


	//   ....[72]....
        /*0780*/ 	.word	0x000167b0
        /*0784*/ 	.word	0x00000005
        /*0788*/ 	.word	0x0002d850
        /*078c*/ 	.short	0x010a
        /*078e*/ 	.byte	0x3f
	.zero		1


	//   ....[73]....
        /*0790*/ 	.word	0x00016900
        /*0794*/ 	.word	0x00000003
        /*0798*/ 	.word	0x0002d840
        /*079c*/ 	.short	0x010a
        /*079e*/ 	.byte	0x3f
	.zero		1


	//   ....[74]....
        /*07a0*/ 	.word	0x00017110
        /*07a4*/ 	.word	0x00000011
        /*07a8*/ 	.word	0x0002d820
        /*07ac*/ 	.short	0x010a
        /*07ae*/ 	.byte	0x3f
	.zero		1


	//   ....[75]....
        /*07b0*/ 	.word	0x00017160
        /*07b4*/ 	.word	0x00000003
        /*07b8*/ 	.word	0x0002d840
        /*07bc*/ 	.short	0x010a
        /*07be*/ 	.byte	0x3f
	.zero		1


	//   ....[76]....
        /*07c0*/ 	.word	0x000171b0
        /*07c4*/ 	.word	0x00000002
        /*07c8*/ 	.word	0x00000060
        /*07cc*/ 	.short	0x010a
        /*07ce*/ 	.byte	0x3f
	.zero		1


	//   ....[77]....
        /*07d0*/ 	.word	0x00017200
        /*07d4*/ 	.word	0x00000003
        /*07d8*/ 	.word	0x0002d840
        /*07dc*/ 	.short	0x010a
        /*07de*/ 	.byte	0x3f
	.zero		1


	//   ....[78]....
        /*07e0*/ 	.word	0x00017250
        /*07e4*/ 	.word	0x0000000c
        /*07e8*/ 	.word	0x00000060
        /*07ec*/ 	.short	0x010a
        /*07ee*/ 	.byte	0x3f
	.zero		1


	//   ....[79]....
        /*07f0*/ 	.word	0x000172a0
        /*07f4*/ 	.word	0x00000002
        /*07f8*/ 	.word	0x0002d840
        /*07fc*/ 	.short	0x010a
        /*07fe*/ 	.byte	0x3f
	.zero		1


	//   ....[80]....
        /*0800*/ 	.word	0x000172f0
        /*0804*/ 	.word	0x00000008
        /*0808*/ 	.word	0x00000060
        /*080c*/ 	.short	0x010a
        /*080e*/ 	.byte	0x3f
	.zero		1


	//   ....[81]....
        /*0810*/ 	.word	0x00017340
        /*0814*/ 	.word	0x00000003
        /*0818*/ 	.word	0x0002d860
        /*081c*/ 	.short	0x010a
        /*081e*/ 	.byte	0x3f
	.zero		1


	//   ....[82]....
        /*0820*/ 	.word	0x00017430
        /*0824*/ 	.word	0x00000009
        /*0828*/ 	.word	0x0002d820
        /*082c*/ 	.short	0x010a
        /*082e*/ 	.byte	0x3f
	.zero		1


	//   ....[83]....
        /*0830*/ 	.word	0x000175d0
        /*0834*/ 	.word	0x00000007
        /*0838*/ 	.word	0x00000000
        /*083c*/ 	.short	0x010a
        /*083e*/ 	.byte	0x3f
	.zero		1


	//   ....[84]....
        /*0840*/ 	.word	0x00017620
        /*0844*/ 	.word	0x00000003
        /*0848*/ 	.word	0x00000000
        /*084c*/ 	.short	0x010a
        /*084e*/ 	.byte	0x3f
	.zero		1


	//   ....[85]....
        /*0850*/ 	.word	0x00017670
        /*0854*/ 	.word	0x00000005
        /*0858*/ 	.word	0x00000000
        /*085c*/ 	.short	0x010a
        /*085e*/ 	.byte	0x3f
	.zero		1


	//----- nvinfo : EIATTR_NUM_MBARRIERS
	.align		4
.L_1325:
        /*0860*/ 	.byte	0x03, 0x38
        /*0862*/ 	.short	0x0016


	//----- nvinfo : EIATTR_EXIT_INSTR_OFFSETS
	.align		4
        /*0864*/ 	.byte	0x04, 0x1c
        /*0866*/ 	.short	(.L_1327 - .L_1326)


	//   ....[0]....
.L_1326:
        /*0868*/ 	.word	0x00000a30


	//   ....[1]....
        /*086c*/ 	.word	0x00011690


	//   ....[2]....
        /*0870*/ 	.word	0x000164a0


	//----- nvinfo : EIATTR_MAX_THREADS
	.align		4
.L_1327:
        /*0874*/ 	.byte	0x04, 0x05
        /*0876*/ 	.short	(.L_1329 - .L_1328)
.L_1328:
        /*0878*/ 	.word	0x00000200
        /*087c*/ 	.word	0x00000001
        /*0880*/ 	.word	0x00000001


	//----- nvinfo : EIATTR_CRS_STACK_SIZE
	.align		4
.L_1329:
        /*0884*/ 	.byte	0x04, 0x1e
        /*0886*/ 	.short	(.L_1331 - .L_1330)
.L_1330:
        /*0888*/ 	.word	0x00000000


	//----- nvinfo : EIATTR_CBANK_PARAM_SIZE
	.align		4
.L_1331:
        /*088c*/ 	.byte	0x03, 0x19
        /*088e*/ 	.short	0x0af0


	//----- nvinfo : EIATTR_PARAM_CBANK
	.align		4
        /*0890*/ 	.byte	0x04, 0x0a
        /*0892*/ 	.short	(.L_1333 - .L_1332)
	.align		4
.L_1332:
        /*0894*/ 	.word	index@(.nv.constant0._ZN7cutlass13device_kernelIN5flash11enable_sm90INS1_16FlashAttnFwdSm90INS1_25CollectiveMainloopFwdSm90ILi2EN4cute5tupleIJNS5_1CILi1EEES8_S8_EEENS6_IJNS7_ILi192EEENS7_ILi128EEENS7_ILi96EEEEEELi96ENS_10bfloat16_tEfNS_4arch4Sm90ELb0ELb1ELb1ELb0ELb0ELb0ELb0ELb0ELb1ELb1ELb0ELb0EEENS1_21CollectiveEpilogueFwdINS6_IJSA_SC_SB_EEES9_SE_SG_Li384ELb0ELb1ELb0ELb0EEENS1_30DynamicPersistentTileSchedulerILi384ELi128ELb0ELb1ELb1EEEEEEEEEvNT_6ParamsE)
        /*0898*/ 	.short	0x0210
        /*089a*/ 	.short	0x0af0


	//----- nvinfo : EIATTR_SW_WAR
	.align		4
.L_1333:
        /*089c*/ 	.byte	0x04, 0x36
        /*089e*/ 	.short	(.L_1335 - .L_1334)
.L_1334:
        /*08a0*/ 	.word	0x00000008
.L_1335:


//--------------------- .nv.info._ZN7cutlass13device_kernelIN5flash11enable_sm90INS1_16FlashAttnFwdSm90INS1_25CollectiveMainloopFwdSm90ILi2EN4cute5tupleIJNS5_1CILi1EEES8_S8_EEENS6_IJNS7_ILi192EEENS7_ILi128EEENS7_ILi96EEEEEELi96ENS_10bfloat16_tEfNS_4arch4Sm90ELb0ELb1ELb1ELb1ELb0ELb0ELb0ELb0ELb1ELb1ELb0ELb0EEENS1_21CollectiveEpilogueFwdINS6_IJSA_SC_SB_EEES9_SE_SG_Li384ELb1ELb1ELb0ELb0EEENS1_36VarlenDynamicPersistentTileSchedulerILi192ELi128ELi384ELi128ELb0ELb1ELb1ELb1ELb0ELb1EEEEEEEEEvNT_6ParamsE --------------------------
	.section	.nv.info._ZN7cutlass13device_kernelIN5flash11enable_sm90INS1_16FlashAttnFwdSm90INS1_25CollectiveMainloopFwdSm90ILi2EN4cute5tupleIJNS5_1CILi1EEES8_S8_EEENS6_IJNS7_ILi192EEENS7_ILi128EEENS7_ILi96EEEEEELi96ENS_10bfloat16_tEfNS_4arch4Sm90ELb0ELb1ELb1ELb1ELb0ELb0ELb0ELb0ELb1ELb1ELb0ELb0EEENS1_21CollectiveEpilogueFwdINS6_IJSA_SC_SB_EEES9_SE_SG_Li384ELb1ELb1ELb0ELb0EEENS1_36VarlenDynamicPersistentTileSchedulerILi192ELi128ELi384ELi128ELb0ELb1ELb1ELb1ELb0ELb1EEEEEEEEEvNT_6ParamsE,"",@"SHT_CUDA_INFO"
	.sectionflags	@""
	.align	4


	//----- nvinfo : EIATTR_CUDA_API_VERSION
	.align		4
        /*0000*/ 	.byte	0x04, 0x37
        /*0002*/ 	.short	(.L_1337 - .L_1336)
.L_1336:
        /*0004*/ 	.word	0x00000082


	//----- nvinfo : EIATTR_KPARAM_INFO
	.align		4
.L_1337:
        /*0008*/ 	.byte	0x04, 0x17
        /*000a*/ 	.short	(.L_1339 - .L_1338)
.L_1338:
        /*000c*/ 	.word	0x00000000
        /*0010*/ 	.short	0x0000
        /*0012*/ 	.short	0x0070
        /*0014*/ 	.byte	0x00, 0xf0, 0x01, 0x2a


	//----- nvinfo : EIATTR_SPARSE_MMA_MASK
	.align		4
.L_1339:
        /*0018*/ 	.byte	0x03, 0x50
        /*001a*/ 	.short	0x0000


	//----- nvinfo : EIATTR_MAXREG_COUNT
	.align		4
        /*001c*/ 	.byte	0x03, 0x1b
        /*001e*/ 	.short	0x0080


	//----- nvinfo : EIATTR_NUM_BARRIERS
	.align		4
        /*0020*/ 	.byte	0x02, 0x4c
        /*0022*/ 	.byte	0x10
	.zero		1


	//----- nvinfo : EIATTR_EXTERNS
	.align		4
        /*0024*/ 	.byte	0x04, 0x0f
        /*0026*/ 	.short	(.L_1341 - .L_1340)


	//   ....[0]....
	.align		4
.L_1340:
        /*0028*/ 	.word	index@(__assertfail)


	//----- nvinfo : EIATTR_ANNOTATIONS
	.align		4
.L_1341:
        /*002c*/ 	.byte	0x04, 0x55
        /*002e*/ 	.short	(.L_1343 - .L_1342)


	//   ....[0]....
.L_1342:
        /* <DEDUP_REMOVED lines=23> */


	//----- nvinfo : EIATTR_MERCURY_ISA_VERSION
	.align		4
.L_1343:
        /*0190*/ 	.byte	0x03, 0x5f
        /*0192*/ 	.short	0x0101


	//----- nvinfo : EIATTR_UNUSED_LOAD_BYTE_OFFSET
	.align		4
        /*0194*/ 	.byte	0x04, 0x44
        /*0196*/ 	.short	(.L_1345 - .L_1344)


	//   ....[0]....
.L_1344:
        /*0198*/ 	.word	0x00000a50
        /*019c*/ 	.word	0x0000fff0


	//   ....[1]....
        /*01a0*/ 	.word	0x000100c0
        /*01a4*/ 	.word	0x0000fff0


	//----- nvinfo : EIATTR_INT_WARP_WIDE_INSTR_OFFSETS
	.align		4
.L_1345:
        /*01a8*/ 	.byte	0x04, 0x31
        /*01aa*/ 	.short	(.L_1347 - .L_1346)


	//   ....[0]....
.L_1346:
        /*01ac*/ 	.word	0x00000130


	//   ....[1]....
        /*01b0*/ 	.word	0x00000170


	//   ....[2]....
        /*01b4*/ 	.word	0x000001e0


	//   ....[3]....
        /*01b8*/ 	.word	0x000132e0


	//   ....[4]....
        /*01bc*/ 	.word	0x00013370


	//   ....[5]....
        /*01c0*/ 	.word	0x00016e60


	//   ....[6]....
        /*01c4*/ 	.word	0x00016ef0


	//----- nvinfo : EIATTR_COOP_GROUP_MASK_REGIDS
	.align		4
.L_1347:
        /*01c8*/ 	.byte	0x04, 0x29
        /*01ca*/ 	.short	(.L_1349 - .L_1348)


	//   ....[0]....
.L_1348:
        /*01cc*/ 	.word	0xffffffff


	//   ....[1]....
        /*01d0*/ 	.word	0xffffffff


	//   ....[2]....
        /*01d4*/ 	.word	0xffffffff


	//   ....[3]....
        /*01d8*/ 	.word	0xffffffff


	//   ....[4]....
        /*01dc*/ 	.word	0xffffffff


	//   ....[5]....
        /*01e0*/ 	.word	0xffffffff


	//   ....[6]....
        /*01e4*/ 	.word	0xffffffff


	//   ....[7]....
        /*01e8*/ 	.word	0xffffffff


	//   ....[8]....
        /*01ec*/ 	.word	0xffffffff


	//   ....[9]....
        /*01f0*/ 	.word	0xffffffff


	//   ....[10]....
        /*01f4*/ 	.word	0xffffffff


	//   ....[11]....
        /*01f8*/ 	.word	0xffffffff


	//   ....[12]....
        /*01fc*/ 	.word	0xffffffff


	//   ....[13]....
        /*0200*/ 	.word	0xffffffff


	//   ....[14]....
        /*0204*/ 	.word	0xffffffff


	//   ....[15]....
        /*0208*/ 	.word	0xffffffff


	//   ....[16]....
        /*020c*/ 	.word	0xffffffff


	//   ....[17]....
        /*0210*/ 	.word	0xffffffff


	//   ....[18]....
        /*0214*/ 	.word	0xffffffff


	//   ....[19]....
        /*0218*/ 	.word	0xffffffff


	//   ....[20]....
        /*021c*/ 	.word	0xffffffff


	//   ....[21]....
        /*0220*/ 	.word	0xffffffff


	//   ....[22]....
        /*0224*/ 	.word	0xffffffff


	//   ....[23]....
        /*0228*/ 	.word	0xffffffff


	//   ....[24]....
        /*022c*/ 	.word	0xffffffff


	//   ....[25]....
        /*0230*/ 	.word	0xffffffff


	//   ....[26]....
        /*0234*/ 	.word	0xffffffff


	//   ....[27]....
        /*0238*/ 	.word	0xffffffff


	//   ....[28]....
        /*023c*/ 	.word	0xffffffff


	//   ....[29]....
        /*0240*/ 	.word	0xffffffff


	//   ....[30]....
        /*0244*/ 	.word	0xffffffff


	//   ....[31]....
        /*0248*/ 	.word	0xffffffff


	//   ....[32]....
        /*024c*/ 	.word	0xffffffff


	//   ....[33]....
        /*0250*/ 	.word	0xffffffff


	//   ....[34]....
        /*0254*/ 	.word	0xffffffff


	//   ....[35]....
        /*0258*/ 	.word	0xffffffff


	//   ....[36]....
        /*025c*/ 	.word	0xffffffff


	//   ....[37]....
        /*0260*/ 	.word	0xffffffff


	//   ....[38]....
        /*0264*/ 	.word	0xffffffff


	//   ....[39]....
        /*0268*/ 	.word	0xffffffff


	//   ....[40]....
        /*026c*/ 	.word	0xffffffff


	//   ....[41]....
        /*0270*/ 	.word	0xffffffff


	//   ....[42]....
        /*0274*/ 	.word	0xffffffff


	//   ....[43]....
        /*0278*/ 	.word	0xffffffff


	//   ....[44]....
        /*027c*/ 	.word	0xffffffff


	//   ....[45]....
        /*0280*/ 	.word	0xffffffff


	//   ....[46]....
        /*0284*/ 	.word	0xffffffff


	//   ....[47]....
        /*0288*/ 	.word	0xffffffff


	//   ....[48]....
        /*028c*/ 	.word	0xffffffff


	//   ....[49]....
        /*0290*/ 	.word	0xffffffff


	//   ....[50]....
        /*0294*/ 	.word	0xffffffff


	//   ....[51]....
        /*0298*/ 	.word	0xffffffff


	//   ....[52]....
        /*029c*/ 	.word	0xffffffff


	//   ....[53]....
        /*02a0*/ 	.word	0xffffffff


	//   ....[54]....
        /*02a4*/ 	.word	0xffffffff


	//   ....[55]....
        /*02a8*/ 	.word	0xffffffff


	//   ....[56]....
        /*02ac*/ 	.word	0xffffffff


	//   ....[57]....
        /*02b0*/ 	.word	0xffffffff


	//   ....[58]....
        /*02b4*/ 	.word	0xffffffff


	//   ....[59]....
        /*02b8*/ 	.word	0xffffffff


	//   ....[60]....
        /*02bc*/ 	.word	0xffffffff


	//   ....[61]....
        /*02c0*/ 	.word	0xffffffff


	//   ....[62]....
        /*02c4*/ 	.word	0xffffffff


	//   ....[63]....
        /*02c8*/ 	.word	0xffffffff


	//   ....[64]....
        /*02cc*/ 	.word	0xffffffff


	//   ....[65]....
        /*02d0*/ 	.word	0xffffffff


	//   ....[66]....
        /*02d4*/ 	.word	0xffffffff


	//   ....[67]....
        /*02d8*/ 	.word	0xffffffff


	//   ....[68]....
        /*02dc*/ 	.word	0xffffffff


	//   ....[69]....
        /*02e0*/ 	.word	0xffffffff


	//   ....[70]....
        /*02e4*/ 	.word	0xffffffff


	//   ....[71]....
        /*02e8*/ 	.word	0xffffffff


	//   ....[72]....
        /*02ec*/ 	.word	0xffffffff


	//   ....[73]....
        /*02f0*/ 	.word	0xffffffff


	//   ....[74]....
        /*02f4*/ 	.word	0xffffffff


	//   ....[75]....
        /*02f8*/ 	.word	0xffffffff


	//   ....[76]....
        /*02fc*/ 	.word	0xffffffff


	//   ....[77]....
        /*0300*/ 	.word	0xffffffff


	//   ....[78]....
        /*0304*/ 	.word	0xffffffff


	//   ....[79]....
        /*0308*/ 	.word	0xffffffff


	//   ....[80]....
        /*030c*/ 	.word	0xffffffff


	//   ....[81]....
        /*0310*/ 	.word	0xffffffff


	//   ....[82]....
        /*0314*/ 	.word	0xffffffff


	//   ....[83]....
        /*0318*/ 	.word	0xffffffff


	//   ....[84]....
        /*031c*/ 	.word	0xffffffff


	//   ....[85]....
        /*0320*/ 	.word	0xffffffff


	//   ....[86]....
        /*0324*/ 	.word	0xffffffff


	//   ....[87]....
        /*0328*/ 	.word	0xffffffff


	//   ....[88]....
        /*032c*/ 	.word	0xffffffff


	//   ....[89]....
        /*0330*/ 	.word	0xffffffff


	//   ....[90]....
        /*0334*/ 	.word	0xffffffff


	//   ....[91]....
        /*0338*/ 	.word	0xffffffff


	//   ....[92]....
        /*033c*/ 	.word	0xffffffff


	//   ....[93]....
        /*0340*/ 	.word	0xffffffff


	//   ....[94]....
        /*0344*/ 	.word	0xffffffff


	//   ....[95]....
        /*0348*/ 	.word	0xffffffff


	//   ....[96]....
        /*034c*/ 	.word	0xffffffff


	//   ....[97]....
        /*0350*/ 	.word	0x0500000f


	//   ....[98]....
        /*0354*/ 	.word	0x0500000f


	//   ....[99]....
        /*0358*/ 	.word	0x0500000f


	//   ....[100]....
        /*035c*/ 	.word	0x0500000f


	//   ....[101]....
        /*0360*/ 	.word	0x0500000f


	//   ....[102]....
        /*0364*/ 	.word	0x0500000f


	//   ....[103]....
        /*0368*/ 	.word	0x0500000f


	//   ....[104]....
        /*036c*/ 	.word	0x0500000f


	//   ....[105]....
        /*0370*/ 	.word	0x0500000f


	//   ....[106]....
        /*0374*/ 	.word	0x0500000f


	//   ....[107]....
        /*0378*/ 	.word	0x0500000f


	//   ....[108]....
        /*037c*/ 	.word	0x0500000f


	//   ....[109]....
        /*0380*/ 	.word	0x0500000f


	//   ....[110]....
        /*0384*/ 	.word	0x0500000f


	//   ....[111]....
        /*0388*/ 	.word	0x0500000f


	//   ....[112]....
        /*038c*/ 	.word	0x0500000f


	//   ....[113]....
        /*0390*/ 	.word	0x0500000f


	//   ....[114]....
        /*0394*/ 	.word	0x0500000f


	//   ....[115]....
        /*0398*/ 	.word	0x0500000f


	//   ....[116]....
        /*039c*/ 	.word	0x0500000f


	//   ....[117]....
        /*03a0*/ 	.word	0x0500000f


	//   ....[118]....
        /*03a4*/ 	.word	0x0500000f


	//   ....[119]....
        /*03a8*/ 	.word	0x0500000f


	//   ....[120]....
        /*03ac*/ 	.word	0x0500000f


	//   ....[121]....
        /*03b0*/ 	.word	0x0500000f


	//   ....[122]....
        /*03b4*/ 	.word	0x0500000f


	//   ....[123]....
        /*03b8*/ 	.word	0x0500000f


	//   ....[124]....
        /*03bc*/ 	.word	0x0500000f


	//   ....[125]....
        /*03c0*/ 	.word	0x0500000f


	//   ....[126]....
        /*03c4*/ 	.word	0x0500000f


	//   ....[127]....
        /*03c8*/ 	.word	0x0500000f


	//----- nvinfo : EIATTR_COOP_GROUP_INSTR_OFFSETS
	.align		4
.L_1349:
        /*03cc*/ 	.byte	0x04, 0x28
        /*03ce*/ 	.short	(.L_1351 - .L_1350)


	//   ....[0]....
.L_1350:
        /*03d0*/ 	.word	0x00000070


	//   ....[1]....
        /*03d4*/ 	.word	0x00000140


	//   ....[2]....
        /*03d8*/ 	.word	0x00000190


	//   ....[3]....
        /*03dc*/ 	.word	0x000003c0


	//   ....[4]....
        /*03e0*/ 	.word	0x00000520


	//   ....[5]....
        /*03e4*/ 	.word	0x00000640


	//   ....[6]....
        /*03e8*/ 	.word	0x000007a0


	//   ....[7]....
        /*03ec*/ 	.word	0x00001a40


	//   ....[8]....
        /*03f0*/ 	.word	0x00002240


	//   ....[9]....
        /*03f4*/ 	.word	0x000031f0


	//   ....[10]....
        /*03f8*/ 	.word	0x00004020


	//   ....[11]....
        /*03fc*/ 	.word	0x000040f0


	//   ....[12]....
        /*0400*/ 	.word	0x00004920


	//   ....[13]....
        /*0404*/ 	.word	0x00004980


	//   ....[14]....
        /*0408*/ 	.word	0x00005550


	//   ....[15]....
        /*040c*/ 	.word	0x00006a00


	//   ....[16]....
        /*0410*/ 	.word	0x00006c40


	//   ....[17]....
        /*0414*/ 	.word	0x000077c0


	//   ....[18]....
        /*0418*/ 	.word	0x000077e0


	//   ....[19]....
        /*041c*/ 	.word	0x000081e0


	//   ....[20]....
        /*0420*/ 	.word	0x00008250


	//   ....[21]....
        /*0424*/ 	.word	0x000091b0


	//   ....[22]....
        /*0428*/ 	.word	0x0000a320


	//   ....[23]....
        /*042c*/ 	.word	0x0000a390


	//   ....[24]....
        /*0430*/ 	.word	0x0000aa80


	//   ....[25]....
        /*0434*/ 	.word	0x0000ab20


	//   ....[26]....
        /*0438*/ 	.word	0x0000bd20


	//   ....[27]....
        /*043c*/ 	.word	0x0000ceb0


	//   ....[28]....
        /*0440*/ 	.word	0x0000d100


	//   ....[29]....
        /*0444*/ 	.word	0x0000dcd0


	//   ....[30]....
        /*0448*/ 	.word	0x0000dd80


	//   ....[31]....
        /*044c*/ 	.word	0x0000e600


	//   ....[32]....
        /*0450*/ 	.word	0x0000e6a0


	//   ....[33]....
        /*0454*/ 	.word	0x0000f660


	//   ....[34]....
        /*0458*/ 	.word	0x0000f770


	//   ....[35]....
        /*045c*/ 	.word	0x0000f7d0


	//   ....[36]....
        /*0460*/ 	.word	0x0000f8e0


	//   ....[37]....
        /*0464*/ 	.word	0x0000f900


	//   ....[38]....
        /*0468*/ 	.word	0x00010a90


	//   ....[39]....
        /*046c*/ 	.word	0x00010ad0


	//   ....[40]....
        /*0470*/ 	.word	0x00010b00


	//   ....[41]....
        /*0474*/ 	.word	0x00010b40


	//   ....[42]....
        /*0478*/ 	.word	0x00010ff0


	//   ....[43]....
        /*047c*/ 	.word	0x00011010


	//   ....[44]....
        /*0480*/ 	.word	0x00011120


	//   ....[45]....
        /*0484*/ 	.word	0x00011140


	//   ....[46]....
        /*0488*/ 	.word	0x00011a10


	//   ....[47]....
        /*048c*/ 	.word	0x00011a20


	//   ....[48]....
        /*0490*/ 	.word	0x00011b20


	//   ....[49]....
        /*0494*/ 	.word	0x00011b40


	//   ....[50]....
        /*0498*/ 	.word	0x00011cc0


	//   ....[51]....
        /*049c*/ 	.word	0x00011eb0


	//   ....[52]....
        /*04a0*/ 	.word	0x00011ee0


	//   ....[53]....
        /*04a4*/ 	.word	0x00011f10


	//   ....[54]....
        /*04a8*/ 	.word	0x00011f40


	//   ....[55]....
        /*04ac*/ 	.word	0x00011f70


	//   ....[56]....
        /*04b0*/ 	.word	0x00011fa0


	//   ....[57]....
        /*04b4*/ 	.word	0x00012110


	//   ....[58]....
        /*04b8*/ 	.word	0x00012140


	//   ....[59]....
        /*04bc*/ 	.word	0x00012170


	//   ....[60]....
        /*04c0*/ 	.word	0x000121a0


	//   ....[61]....
        /*04c4*/ 	.word	0x000121d0


	//   ....[62]....
        /*04c8*/ 	.word	0x00012200


	//   ....[63]....
        /*04cc*/ 	.word	0x000122a0


	//   ....[64]....
        /*04d0*/ 	.word	0x00012300


	//   ....[65]....
        /*04d4*/ 	.word	0x000123a0


	//   ....[66]....
        /*04d8*/ 	.word	0x00013860


	//   ....[67]....
        /*04dc*/ 	.word	0x00014570


	//   ....[68]....
        /*04e0*/ 	.word	0x00014580


	//   ....[69]....
        /*04e4*/ 	.word	0x000145a0


	//   ....[70]....
        /*04e8*/ 	.word	0x00014660


	//   ....[71]....
        /*04ec*/ 	.word	0x00014680


	//   ....[72]....
        /*04f0*/ 	.word	0x00014720


	//   ....[73]....
        /*04f4*/ 	.word	0x00014740


	//   ....[74]....
        /*04f8*/ 	.word	0x00014750


	//   ....[75]....
        /*04fc*/ 	.word	0x000147e0


	//   ....[76]....
        /*0500*/ 	.word	0x00014830


	//   ....[77]....
        /*0504*/ 	.word	0x00014840


	//   ....[78]....
        /*0508*/ 	.word	0x00014870


	//   ....[79]....
        /*050c*/ 	.word	0x000175a0


	//   ....[80]....
        /*0510*/ 	.word	0x000175f0


	//   ....[81]....
        /*0514*/ 	.word	0x00017620


	//   ....[82]....
        /*0518*/ 	.word	0x00017650


	//   ....[83]....
        /*051c*/ 	.word	0x00017660


	//   ....[84]....
        /*0520*/ 	.word	0x00017690


	//   ....[85]....
        /*0524*/ 	.word	0x000176c0


	//   ....[86]....
        /*0528*/ 	.word	0x000176f0


	//   ....[87]....
        /*052c*/ 	.word	0x00017870


	//   ....[88]....
        /*0530*/ 	.word	0x000178a0


	//   ....[89]....
        /*0534*/ 	.word	0x000178d0


	//   ....[90]....
        /*0538*/ 	.word	0x00017900


	//   ....[91]....
        /*053c*/ 	.word	0x00017930


	//   ....[92]....
        /*0540*/ 	.word	0x00017960


	//   ....[93]....
        /*0544*/ 	.word	0x00017a20


	//   ....[94]....
        /*0548*/ 	.word	0x00017a40


	//   ....[95]....
        /*054c*/ 	.word	0x00017ab0


	//   ....[96]....
        /*0550*/ 	.word	0x00018150


	//   ....[97]....
        /*0554*/ 	.word	0x000187b0


	//   ....[98]....
        /*0558*/ 	.word	0x00018970


	//   ....[99]....
        /*055c*/ 	.word	0x000189c0


	//   ....[100]....
        /*0560*/ 	.word	0x00018a20


	//   ....[101]....
        /*0564*/ 	.word	0x00018b30


	//   ....[102]....
        /*0568*/ 	.word	0x00018b90


	//   ....[103]....
        /*056c*/ 	.word	0x00018cb0


	//   ....[104]....
        /*0570*/ 	.word	0x00018d10


	//   ....[105]....
        /*0574*/ 	.word	0x00018db0


	//   ....[106]....
        /*0578*/ 	.word	0x00018e80


	//   ....[107]....
        /*057c*/ 	.word	0x00018f80


	//   ....[108]....
        /*0580*/ 	.word	0x00019000


	//   ....[109]....
        /*0584*/ 	.word	0x000190f0


	//   ....[110]....
        /*0588*/ 	.word	0x00019400


	//   ....[111]....
        /*058c*/ 	.word	0x000194a0


	//   ....[112]....
        /*0590*/ 	.word	0x000195c0


	//   ....[113]....
        /*0594*/ 	.word	0x00019630


	//   ....[114]....
        /*0598*/ 	.word	0x000196a0


	//   ....[115]....
        /*059c*/ 	.word	0x00019710


	//   ....[116]....
        /*05a0*/ 	.word	0x00019780


	//   ....[117]....
        /*05a4*/ 	.word	0x00019800


	//   ....[118]....
        /*05a8*/ 	.word	0x00019890


	//   ....[119]....
        /*05ac*/ 	.word	0x00019920


	//   ....[120]....
        /*05b0*/ 	.word	0x00019990


	//   ....[121]....
        /*05b4*/ 	.word	0x00019a00


	//   ....[122]....
        /*05b8*/ 	.word	0x00019a70


	//   ....[123]....
        /*05bc*/ 	.word	0x00019af0


	//   ....[124]....
        /*05c0*/ 	.word	0x00019b60


	//   ....[125]....
        /*05c4*/ 	.word	0x00019c00


	//   ....[126]....
        /*05c8*/ 	.word	0x00019c90


	//   ....[127]....
        /*05cc*/ 	.word	0x00019db0


	//----- nvinfo : EIATTR_REG_RECONFIG
	.align		4
.L_1351:
        /*05d0*/ 	.byte	0x01, 0x54
	.zero		2


	//----- nvinfo : EIATTR_SYSCALL_OFFSETS
	.align		4
        /*05d4*/ 	.byte	0x04, 0x46
        /*05d6*/ 	.short	(.L_1353 - .L_1352)


	//   ....[0]....
.L_1352:
        /*05d8*/ 	.word	0x00001c30


	//   ....[1]....
        /*05dc*/ 	.word	0x000134d0


	//   ....[2]....
        /*05e0*/ 	.word	0x00013620


	//   ....[3]....
        /*05e4*/ 	.word	0x00013710


	//   ....[4]....
        /*05e8*/ 	.word	0x00013fe0


	//----- nvinfo : EIATTR_MBARRIER_INSTR_OFFSETS
	.align		4
.L_1353:
        /*05ec*/ 	.byte	0x04, 0x39
        /*05ee*/ 	.short	(.L_1355 - .L_1354)


	//   ....[0]....
.L_1354:
        /*05f0*/ 	.word	0x00000270
        /*05f4*/ 	.word	0x000000ff
        /*05f8*/ 	.word	0x0002d800
        /*05fc*/ 	.short	0x0100
        /*05fe*/ 	.byte	0x08
	.zero		1


	//   ....[1]....
        /*0600*/ 	.word	0x00000280
        /*0604*/ 	.word	0x000000ff
        /*0608*/ 	.word	0x0002d820
        /*060c*/ 	.short	0x0100
        /*060e*/ 	.byte	0x08
	.zero		1


	//   ....[2]....
        /*0610*/ 	.word	0x00000370
        /*0614*/ 	.word	0x000000ff
        /*0618*/ 	.word	0x0002d830
        /*061c*/ 	.short	0x0100
        /*061e*/ 	.byte	0x08
	.zero		1


	//   ....[3]....
        /*0620*/ 	.word	0x00000380
        /*0624*/ 	.word	0x000000ff
        /*0628*/ 	.word	0x0002d840
        /*062c*/ 	.short	0x0100
        /*062e*/ 	.byte	0x08
	.zero		1


	//   ....[4]....
        /*0630*/ 	.word	0x00000390
        /*0634*/ 	.word	0x000000ff
        /*0638*/ 	.word	0x0002d838
        /*063c*/ 	.short	0x0100
        /*063e*/ 	.byte	0x08
	.zero		1


	//   ....[5]....
        /*0640*/ 	.word	0x000003a0
        /*0644*/ 	.word	0x000000ff
        /*0648*/ 	.word	0x0002d848
        /*064c*/ 	.short	0x0100
        /*064e*/ 	.byte	0x08
	.zero		1


	//   ....[6]....
        /*0650*/ 	.word	0x000004d0
        /*0654*/ 	.word	0x000000ff
        /*0658*/ 	.word	0x0002d850
        /*065c*/ 	.short	0x0100
        /*065e*/ 	.byte	0x08
	.zero		1


	//   ....[7]....
        /*0660*/ 	.word	0x000004e0
        /*0664*/ 	.word	0x000000ff
        /*0668*/ 	.word	0x0002d860
        /*066c*/ 	.short	0x0100
        /*066e*/ 	.byte	0x08
	.zero		1


	//   ....[8]....
        /*0670*/ 	.word	0x000004f0
        /*0674*/ 	.word	0x000000ff
        /*0678*/ 	.word	0x0002d858
        /*067c*/ 	.short	0x0100
        /*067e*/ 	.byte	0x08
	.zero		1


	//   ....[9]....
        /*0680*/ 	.word	0x00000500
        /*0684*/ 	.word	0x000000ff
        /*0688*/ 	.word	0x0002d868
        /*068c*/ 	.short	0x0100
        /*068e*/ 	.byte	0x08
	.zero		1


	//   ....[10]....
        /*0690*/ 	.word	0x000005f0
        /*0694*/ 	.word	0x000000ff
        /*0698*/ 	.word	0x0002d870
        /*069c*/ 	.short	0x0100
        /*069e*/ 	.byte	0x06
	.zero		1


	//   ....[11]....
        /*06a0*/ 	.word	0x00000600
        /*06a4*/ 	.word	0x000000ff
        /*06a8*/ 	.word	0x0002d880
        /*06ac*/ 	.short	0x0100
        /*06ae*/ 	.byte	0x06
	.zero		1


	//   ....[12]....
        /*06b0*/ 	.word	0x00000610
        /*06b4*/ 	.word	0x000000ff
        /*06b8*/ 	.word	0x0002d878
        /*06bc*/ 	.short	0x0100
        /*06be*/ 	.byte	0x06
	.zero		1


	//   ....[13]....
        /*06c0*/ 	.word	0x00000620
        /*06c4*/ 	.word	0x000000ff
        /*06c8*/ 	.word	0x0002d888
        /*06cc*/ 	.short	0x0100
        /*06ce*/ 	.byte	0x06
	.zero		1


	//   ....[14]....
        /*06d0*/ 	.word	0x00000750
        /*06d4*/ 	.word	0x000000ff
        /*06d8*/ 	.word	0x0002d890
        /*06dc*/ 	.short	0x0100
        /*06de*/ 	.byte	0x08
	.zero		1


	//   ....[15]....
        /*06e0*/ 	.word	0x00000760
        /*06e4*/ 	.word	0x000000ff
        /*06e8*/ 	.word	0x0002d8a0
        /*06ec*/ 	.short	0x0100
        /*06ee*/ 	.byte	0x08
	.zero		1


	//   ....[16]....
        /*06f0*/ 	.word	0x00000770
        /*06f4*/ 	.word	0x000000ff
        /*06f8*/ 	.word	0x0002d898
        /*06fc*/ 	.short	0x0100
        /*06fe*/ 	.byte	0x08
	.zero		1


	//   ....[17]....
        /*0700*/ 	.word	0x00000780
        /*0704*/ 	.word	0x000000ff
        /*0708*/ 	.word	0x0002d8a8
        /*070c*/ 	.short	0x0100
        /*070e*/ 	.byte	0x08
	.zero		1


	//   ....[18]....
        /*0710*/ 	.word	0x000008b0
        /*0714*/ 	.word	0x000000ff
        /*0718*/ 	.word	0x0002d8b0
        /*071c*/ 	.short	0x0100
        /*071e*/ 	.byte	0x08
	.zero		1


	//   ....[19]....
        /*0720*/ 	.word	0x000008c0
        /*0724*/ 	.word	0x000000ff
        /*0728*/ 	.word	0x0002d8c0
        /*072c*/ 	.short	0x0100
        /*072e*/ 	.byte	0x08
	.zero		1


	//   ....[20]....
        /*0730*/ 	.word	0x000008d0
        /*0734*/ 	.word	0x000000ff
        /*0738*/ 	.word	0x0002d8b8
        /*073c*/ 	.short	0x0100
        /*073e*/ 	.byte	0x08
	.zero		1


	//   ....[21]....
        /*0740*/ 	.word	0x000008e0
        /*0744*/ 	.word	0x000000ff
        /*0748*/ 	.word	0x0002d8c8
        /*074c*/ 	.short	0x0100
        /*074e*/ 	.byte	0x08
	.zero		1


	//   ....[22]....
        /*0750*/ 	.word	0x00001cb0
        /*0754*/ 	.word	0x000000ff
        /*0758*/ 	.word	0x0002d800
        /*075c*/ 	.short	0x010a
        /*075e*/ 	.byte	0x2a
	.zero		1


	//   ....[23]....
        /*0760*/ 	.word	0x00001d30
        /*0764*/ 	.word	0x0000005a
        /*0768*/ 	.word	0x0002d830
        /*076c*/ 	.short	0x010a
        /*076e*/ 	.byte	0x3f
	.zero		1


	//   ....[24]....
        /*0770*/ 	.word	0x00001d90
        /*0774*/ 	.word	0x0000005a
        /*0778*/ 	.word	0x0002d830
        /*077c*/ 	.short	0x010a
        /*077e*/ 	.byte	0x3f
	.zero		1


	//   ....[25]....
        /*0780*/ 	.word	0x00002640
        /*0784*/ 	.word	0x0000005a
        /*0788*/ 	.word	0x00000000
        /*078c*/ 	.short	0x0101
        /*078e*/ 	.byte	0x3f
	.zero		1


	//   ....[26]....
        /*0790*/ 	.word	0x00005980
        /*0794*/ 	.word	0x000000ff
        /*0798*/ 	.word	0x0002d830
        /*079c*/ 	.short	0x010a
        /*079e*/ 	.byte	0x06
	.zero		1


	//   ....[27]....
        /*07a0*/ 	.word	0x000059c0
        /*07a4*/ 	.word	0x000000ff
        /*07a8*/ 	.word	0x0002d830
        /*07ac*/ 	.short	0x010a
        /*07ae*/ 	.byte	0x06
	.zero		1


	//   ....[28]....
        /*07b0*/ 	.word	0x00005c60
        /*07b4*/ 	.word	0x000000ff
        /*07b8*/ 	.word	0x0002d850
        /*07bc*/ 	.short	0x010a
        /*07be*/ 	.byte	0x06
	.zero		1


	//   ....[29]....
        /*07c0*/ 	.word	0x00005ca0
        /*07c4*/ 	.word	0x000000ff
        /*07c8*/ 	.word	0x0002d850
        /*07cc*/ 	.short	0x010a
        /*07ce*/ 	.byte	0x06
	.zero		1


	//   ....[30]....
        /*07d0*/ 	.word	0x00006aa0
        /*07d4*/ 	.word	0x0000002f
        /*07d8*/ 	.word	0x00000000
        /*07dc*/ 	.short	0x0101
        /*07de*/ 	.byte	0x3f
	.zero		1


	//   ....[31]....
        /*07e0*/ 	.word	0x00008500
        /*07e4*/ 	.word	0x0000001e
        /*07e8*/ 	.word	0x00000000
        /*07ec*/ 	.short	0x0101
        /*07ee*/ 	.byte	0x3f
	.zero		1


	//   ....[32]....
        /*07f0*/ 	.word	0x000095c0
        /*07f4*/ 	.word	0x000000ff
        /*07f8*/ 	.word	0x0002d830
        /*07fc*/ 	.short	0x010a
        /*07fe*/ 	.byte	0x06
	.zero		1


	//   ....[33]....
        /*0800*/ 	.word	0x00009600
        /*0804*/ 	.word	0x000000ff
        /*0808*/ 	.word	0x0002d830
        /*080c*/ 	.short	0x010a
        /*080e*/ 	.byte	0x06
	.zero		1


	//   ....[34]....
        /*0810*/ 	.word	0x000098a0
        /*0814*/ 	.word	0x000000ff
        /*0818*/ 	.word	0x0002d850
        /*081c*/ 	.short	0x010a
        /*081e*/ 	.byte	0x06
	.zero		1


	//   ....[35]....
        /*0820*/ 	.word	0x000098e0
        /*0824*/ 	.word	0x000000ff
        /*0828*/ 	.word	0x0002d850
        /*082c*/ 	.short	0x010a
        /*082e*/ 	.byte	0x06
	.zero		1


	//   ....[36]....
        /*0830*/ 	.word	0x0000b1b0
        /*0834*/ 	.word	0x00000008
        /*0838*/ 	.word	0x00000000
        /*083c*/ 	.short	0x0101
        /*083e*/ 	.byte	0x3f
	.zero		1


	//   ....[37]....
        /*0840*/ 	.word	0x0000b240
        /*0844*/ 	.word	0x0000000a
        /*0848*/ 	.word	0x00000000
        /*084c*/ 	.short	0x0101
        /*084e*/ 	.byte	0x3f
	.zero		1


	//   ....[38]....
        /*0850*/ 	.word	0x0000bea0
        /*0854*/ 	.word	0x000000ff
        /*0858*/ 	.word	0x0002d830
        /*085c*/ 	.short	0x010a
        /*085e*/ 	.byte	0x06
	.zero		1


	//   ....[39]....
        /*0860*/ 	.word	0x0000bee0
        /*0864*/ 	.word	0x000000ff
        /*0868*/ 	.word	0x0002d830
        /*086c*/ 	.short	0x010a
        /*086e*/ 	.byte	0x06
	.zero		1


	//   ....[40]....
        /*0870*/ 	.word	0x0000c180
        /*0874*/ 	.word	0x000000ff
        /*0878*/ 	.word	0x0002d850
        /*087c*/ 	.short	0x010a
        /*087e*/ 	.byte	0x06
	.zero		1


	//   ....[41]....
        /*0880*/ 	.word	0x0000c1c0
        /*0884*/ 	.word	0x000000ff
        /*0888*/ 	.word	0x0002d850
        /*088c*/ 	.short	0x010a
        /*088e*/ 	.byte	0x06
	.zero		1


	//   ....[42]....
        /*0890*/ 	.word	0x0000cf40
        /*0894*/ 	.word	0x0000004d
        /*0898*/ 	.word	0x00000000
        /*089c*/ 	.short	0x0101
        /*089e*/ 	.byte	0x3f
	.zero		1


	//   ....[43]....
        /*08a0*/ 	.word	0x0000eae0
        /*08a4*/ 	.word	0x0000002d
        /*08a8*/ 	.word	0x00000000
        /*08ac*/ 	.short	0x0101
        /*08ae*/ 	.byte	0x3f
	.zero		1


	//   ....[44]....
        /*08b0*/ 	.word	0x0000f6e0
        /*08b4*/ 	.word	0x000000ff
        /*08b8*/ 	.word	0x0002d850
        /*08bc*/ 	.short	0x010a
        /*08be*/ 	.byte	0x09
	.zero		1


	//   ....[45]....
        /*08c0*/ 	.word	0x0000f720
        /*08c4*/ 	.word	0x000000ff
        /*08c8*/ 	.word	0x0002d850
        /*08cc*/ 	.short	0x010a
        /*08ce*/ 	.byte	0x09
	.zero		1


	//   ....[46]....
        /*08d0*/ 	.word	0x0000fd60
        /*08d4*/ 	.word	0x00000006
        /*08d8*/ 	.word	0x00000000
        /*08dc*/ 	.short	0x0101
        /*08de*/ 	.byte	0x3f
	.zero		1


	//   ....[47]....
        /*08e0*/ 	.word	0x00011020
        /*08e4*/ 	.word	0x000000ff
        /*08e8*/ 	.word	0x00000000
        /*08ec*/ 	.short	0x0101
        /*08ee*/ 	.byte	0x04
	.zero		1


	//   ....[48]....
        /*08f0*/ 	.word	0x00013a80
        /*08f4*/ 	.word	0x00000000
        /*08f8*/ 	.word	0x0002d840
        /*08fc*/ 	.short	0x010a
        /*08fe*/ 	.byte	0x3f
	.zero		1


	//   ....[49]....
        /*0900*/ 	.word	0x00014a00
        /*0904*/ 	.word	0x00000016
        /*0908*/ 	.word	0x0002d800
        /*090c*/ 	.short	0x0107
        /*090e*/ 	.byte	0x3f
	.zero		1


	//   ....[50]....
        /*0910*/ 	.word	0x00014b00
        /*0914*/ 	.word	0x00000016
        /*0918*/ 	.word	0x0002d800
        /*091c*/ 	.short	0x0101
        /*091e*/ 	.byte	0x3f
	.zero		1


	//   ....[51]....
        /*0920*/ 	.word	0x00014b20
        /*0924*/ 	.word	0x00000016
        /*0928*/ 	.word	0x0002d820
        /*092c*/ 	.short	0x010a
        /*092e*/ 	.byte	0x3f
	.zero		1


	//   ....[52]....
        /*0930*/ 	.word	0x00014e40
        /*0934*/ 	.word	0x00000003
        /*0938*/ 	.word	0x0002d840
        /*093c*/ 	.short	0x010a
        /*093e*/ 	.byte	0x3f
	.zero		1


	//   ....[53]....
        /*0940*/ 	.word	0x000152c0
        /*0944*/ 	.word	0x00000003
        /*0948*/ 	.word	0x00000060
        /*094c*/ 	.short	0x010a
        /*094e*/ 	.byte	0x3f
	.zero		1


	//   ....[54]....
        /*0950*/ 	.word	0x00015a00
        /*0954*/ 	.word	0x00000003
        /*0958*/ 	.word	0x0002d840
        /*095c*/ 	.short	0x010a
        /*095e*/ 	.byte	0x3f
	.zero		1


	//   ....[55]....
        /*0960*/ 	.word	0x00015e80
        /*0964*/ 	.word	0x0000000c
        /*0968*/ 	.word	0x00000060
        /*096c*/ 	.short	0x010a
        /*096e*/ 	.byte	0x3f
	.zero		1


	//   ....[56]....
        /*0970*/ 	.word	0x000164f0
        /*0974*/ 	.word	0x00000002
        /*0978*/ 	.word	0x0002d840
        /*097c*/ 	.short	0x010a
        /*097e*/ 	.byte	0x3f
	.zero		1


	//   ....[57]....
        /*0980*/ 	.word	0x00016980
        /*0984*/ 	.word	0x00000007
        /*0988*/ 	.word	0x00000060
        /*098c*/ 	.short	0x010a
        /*098e*/ 	.byte	0x3f
	.zero		1


	//   ....[58]....
        /*0990*/ 	.word	0x00016fa0
        /*0994*/ 	.word	0x00000003
        /*0998*/ 	.word	0x0002d860
        /*099c*/ 	.short	0x010a
        /*099e*/ 	.byte	0x3f
	.zero		1


	//   ....[59]....
        /*09a0*/ 	.word	0x000180d0
        /*09a4*/ 	.word	0x00000009
        /*09a8*/ 	.word	0x0002d820
        /*09ac*/ 	.short	0x010a
        /*09ae*/ 	.byte	0x3f
	.zero		1


	//   ....[60]....
        /*09b0*/ 	.word	0x00018270
        /*09b4*/ 	.word	0x00000005
        /*09b8*/ 	.word	0x00000000
        /*09bc*/ 	.short	0x010a
        /*09be*/ 	.byte	0x3f
	.zero		1


	//   ....[61]....
        /*09c0*/ 	.word	0x000182e0
        /*09c4*/ 	.word	0x00000003
        /*09c8*/ 	.word	0x00000000
        /*09cc*/ 	.short	0x010a
        /*09ce*/ 	.byte	0x3f
	.zero		1


	//   ....[62]....
        /*09d0*/ 	.word	0x00018340
        /*09d4*/ 	.word	0x00000017
        /*09d8*/ 	.word	0x00000000
        /*09dc*/ 	.short	0x010a
        /*09de*/ 	.byte	0x3f
	.zero		1


	//   ....[63]....
        /*09e0*/ 	.word	0x00018370
        /*09e4*/ 	.word	0x00000007
        /*09e8*/ 	.word	0x00000000
        /*09ec*/ 	.short	0x010a
        /*09ee*/ 	.byte	0x3f
	.zero		1


	//   ....[64]....
        /*09f0*/ 	.word	0x000183e0
        /*09f4*/ 	.word	0x00000003
        /*09f8*/ 	.word	0x0002d800
        /*09fc*/ 	.short	0x010a
        /*09fe*/ 	.byte	0x3f
	.zero		1


	//   ....[65]....
        /*0a00*/ 	.word	0x00018430
        /*0a04*/ 	.word	0x0000005a
        /*0a08*/ 	.word	0x0002d830
        /*0a0c*/ 	.short	0x010a
        /*0a0e*/ 	.byte	0x3f
	.zero		1


	//   ....[66]....
        /*0a10*/ 	.word	0x00018490
        /*0a14*/ 	.word	0x00000006
        /*0a18*/ 	.word	0x0002d830
        /*0a1c*/ 	.short	0x010a
        /*0a1e*/ 	.byte	0x3f
	.zero		1


	//   ....[67]....
        /*0a20*/ 	.word	0x000184f0
        /*0a24*/ 	.word	0x00000006
        /*0a28*/ 	.word	0x0002d850
        /*0a2c*/ 	.short	0x010a
        /*0a2e*/ 	.byte	0x3f
	.zero		1


	//   ....[68]....
        /*0a30*/ 	.word	0x00018550
        /*0a34*/ 	.word	0x00000007
        /*0a38*/ 	.word	0x0002d830
        /*0a3c*/ 	.short	0x010a
        /*0a3e*/ 	.byte	0x3f
	.zero		1


	//   ....[69]....
        /*0a40*/ 	.word	0x000185b0
        /*0a44*/ 	.word	0x00000007
        /*0a48*/ 	.word	0x0002d850
        /*0a4c*/ 	.short	0x010a
        /*0a4e*/ 	.byte	0x3f
	.zero		1


	//   ....[70]....
        /*0a50*/ 	.word	0x00018610
        /*0a54*/ 	.word	0x00000007
        /*0a58*/ 	.word	0x0002d830
        /*0a5c*/ 	.short	0x010a
        /*0a5e*/ 	.byte	0x3f
	.zero		1


	//   ....[71]....
        /*0a60*/ 	.word	0x00018670
        /*0a64*/ 	.word	0x00000007
        /*0a68*/ 	.word	0x0002d850
        /*0a6c*/ 	.short	0x010a
        /*0a6e*/ 	.byte	0x3f
	.zero		1


	//   ....[72]....
        /*0a70*/ 	.word	0x000186d0
        /*0a74*/ 	.word	0x00000005
        /*0a78*/ 	.word	0x0002d850
        /*0a7c*/ 	.short	0x010a
        /*0a7e*/ 	.byte	0x3f
	.zero		1


	//   ....[73]....
        /*0a80*/ 	.word	0x00018870
        /*0a84*/ 	.word	0x00000000
        /*0a88*/ 	.word	0x0002d840
        /*0a8c*/ 	.short	0x010a
        /*0a8e*/ 	.byte	0x3f
	.zero		1


	//   ....[74]....
        /*0a90*/ 	.word	0x00019120
        /*0a94*/ 	.word	0x00000016
        /*0a98*/ 	.word	0x0002d820
        /*0a9c*/ 	.short	0x010a
        /*0a9e*/ 	.byte	0x3f
	.zero		1


	//   ....[75]....
        /*0aa0*/ 	.word	0x00019170
        /*0aa4*/ 	.word	0x00000003
        /*0aa8*/ 	.word	0x0002d840
        /*0aac*/ 	.short	0x010a
        /*0aae*/ 	.byte	0x3f
	.zero		1


	//   ....[76]....
        /*0ab0*/ 	.word	0x000191c0
        /*0ab4*/ 	.word	0x00000003
        /*0ab8*/ 	.word	0x00000060
        /*0abc*/ 	.short	0x010a
        /*0abe*/ 	.byte	0x3f
	.zero		1


	//   ....[77]....
        /*0ac0*/ 	.word	0x00019210
        /*0ac4*/ 	.word	0x00000003
        /*0ac8*/ 	.word	0x0002d840
        /*0acc*/ 	.short	0x010a
        /*0ace*/ 	.byte	0x3f
	.zero		1


	//   ....[78]....
        /*0ad0*/ 	.word	0x00019260
        /*0ad4*/ 	.word	0x0000000c
        /*0ad8*/ 	.word	0x00000060
        /*0adc*/ 	.short	0x010a
        /*0ade*/ 	.byte	0x3f
	.zero		1


	//   ....[79]....
        /*0ae0*/ 	.word	0x000192b0
        /*0ae4*/ 	.word	0x00000002
        /*0ae8*/ 	.word	0x0002d840
        /*0aec*/ 	.short	0x010a
        /*0aee*/ 	.byte	0x3f
	.zero		1


	//   ....[80]....
        /*0af0*/ 	.word	0x00019300
        /*0af4*/ 	.word	0x00000007
        /*0af8*/ 	.word	0x00000060
        /*0afc*/ 	.short	0x010a
        /*0afe*/ 	.byte	0x3f
	.zero		1


	//   ....[81]....
        /*0b00*/ 	.word	0x00019350
        /*0b04*/ 	.word	0x00000003
        /*0b08*/ 	.word	0x0002d860
        /*0b0c*/ 	.short	0x010a
        /*0b0e*/ 	.byte	0x3f
	.zero		1


	//   ....[82]....
        /*0b10*/ 	.word	0x00019cd0
        /*0b14*/ 	.word	0x00000009
        /*0b18*/ 	.word	0x0002d820
        /*0b1c*/ 	.short	0x010a
        /*0b1e*/ 	.byte	0x3f
	.zero		1


	//   ....[83]....
        /*0b20*/ 	.word	0x00019e70
        /*0b24*/ 	.word	0x00000005
        /*0b28*/ 	.word	0x00000000
        /*0b2c*/ 	.short	0x010a
        /*0b2e*/ 	.byte	0x3f
	.zero		1


	//   ....[84]....
        /*0b30*/ 	.word	0x00019ec0
        /*0b34*/ 	.word	0x00000003
        /*0b38*/ 	.word	0x00000000
        /*0b3c*/ 	.short	0x010a
        /*0b3e*/ 	.byte	0x3f
	.zero		1


	//   ....[85]....
        /*0b40*/ 	.word	0x00019f10
        /*0b44*/ 	.word	0x00000017
        /*0b48*/ 	.word	0x00000000
        /*0b4c*/ 	.short	0x010a
        /*0b4e*/ 	.byte	0x3f
	.zero		1


	//----- nvinfo : EIATTR_NUM_MBARRIERS
	.align		4
.L_1355:
        /*0b50*/ 	.byte	0x03, 0x38
        /*0b52*/ 	.short	0x0016


	//----- nvinfo : EIATTR_EXIT_INSTR_OFFSETS
	.align		4
        /*0b54*/ 	.byte	0x04, 0x1c
        /*0b56*/ 	.short	(.L_1357 - .L_1356)


	//   ....[0]....
.L_1356:
        /*0b58*/ 	.word	0x00000a80


	//   ....[1]....
        /*0b5c*/ 	.word	0x00011c70


	//   ....[2]....
        /*0b60*/ 	.word	0x000183c0


	//----- nvinfo : EIATTR_MAX_THREADS
	.align		4
.L_1357:
        /*0b64*/ 	.byte	0x04, 0x05
        /*0b66*/ 	.short	(.L_1359 - .L_1358)
.L_1358:
        /*0b68*/ 	.word	0x00000200
        /*0b6c*/ 	.word	0x00000001
        /*0b70*/ 	.word	0x00000001


	//----- nvinfo : EIATTR_CRS_STACK_SIZE
	.align		4
.L_1359:
        /*0b74*/ 	.byte	0x04, 0x1e
        /*0b76*/ 	.short	(.L_1361 - .L_1360)
.L_1360:
        /*0b78*/ 	.word	0x00000000


	//----- nvinfo : EIATTR_CBANK_PARAM_SIZE
	.align		4
.L_1361:
        /*0b7c*/ 	.byte	0x03, 0x19
        /*0b7e*/ 	.short	0x0af0


	//----- nvinfo : EIATTR_PARAM_CBANK
	.align		4
        /*0b80*/ 	.byte	0x04, 0x0a
        /*0b82*/ 	.short	(.L_1363 - .L_1362)
	.align		4
.L_1362:
        /*0b84*/ 	.word	index@(.nv.constant0._ZN7cutlass13device_kernelIN5flash11enable_sm90INS1_16FlashAttnFwdSm90INS1_25CollectiveMainloopFwdSm90ILi2EN4cute5tupleIJNS5_1CILi1EEES8_S8_EEENS6_IJNS7_ILi192EEENS7_ILi128EEENS7_ILi96EEEEEELi96ENS_10bfloat16_tEfNS_4arch4Sm90ELb0ELb1ELb1ELb1ELb0ELb0ELb0ELb0ELb1ELb1ELb0ELb0EEENS1_21CollectiveEpilogueFwdINS6_IJSA_SC_SB_EEES9_SE_SG_Li384ELb1ELb1ELb0ELb0EEENS1_36VarlenDynamicPersistentTileSchedulerILi192ELi128ELi384ELi128ELb0ELb1ELb1ELb1ELb0ELb1EEEEEEEEEvNT_6ParamsE)
        /*0b88*/ 	.short	0x0210
        /*0b8a*/ 	.short	0x0af0


	//----- nvinfo : EIATTR_SW_WAR
	.align		4
.L_1363:
        /*0b8c*/ 	.byte	0x04, 0x36
        /*0b8e*/ 	.short	(.L_1365 - .L_1364)
.L_1364:
        /*0b90*/ 	.word	0x00000008
.L_1365:


//--------------------- .nv.info._ZN7cutlass13device_kernelIN5flash11enable_sm90INS1_16FlashAttnFwdSm90INS1_25CollectiveMainloopFwdSm90ILi2EN4cute5tupleIJNS5_1CILi1EEES8_S8_EEENS6_IJNS7_ILi192EEENS7_ILi128EEENS7_ILi96EEEEEELi96ENS_10bfloat16_tEfNS_4arch4Sm90ELb0ELb1ELb1ELb1ELb0ELb1ELb0ELb0ELb1ELb1ELb0ELb0EEENS1_21CollectiveEpilogueFwdINS6_IJSA_SC_SB_EEES9_SE_SG_Li384ELb1ELb1ELb0ELb0EEENS1_36VarlenDynamicPersistentTileSchedulerILi192ELi128ELi384ELi128ELb0ELb1ELb1ELb1ELb0ELb1EEEEEEEEEvNT_6ParamsE --------------------------
	.section	.nv.info._ZN7cutlass13device_kernelIN5flash11enable_sm90INS1_16FlashAttnFwdSm90INS1_25CollectiveMainloopFwdSm90ILi2EN4cute5tupleIJNS5_1CILi1EEES8_S8_EEENS6_IJNS7_ILi192EEENS7_ILi128EEENS7_ILi96EEEEEELi96ENS_10bfloat16_tEfNS_4arch4Sm90ELb0ELb1ELb1ELb1ELb0ELb1ELb0ELb0ELb1ELb1ELb0ELb0EEENS1_21CollectiveEpilogueFwdINS6_IJSA_SC_SB_EEES9_SE_SG_Li384ELb1ELb1ELb0ELb0EEENS1_36VarlenDynamicPersistentTileSchedulerILi192ELi128ELi384ELi128ELb0ELb1ELb1ELb1ELb0ELb1EEEEEEEEEvNT_6ParamsE,"",@"SHT_CUDA_INFO"
	.sectionflags	@""
	.align	4


	//----- nvinfo : EIATTR_CUDA_API_VERSION
	.align		4
        /*0000*/ 	.byte	0x04, 0x37
        /*0002*/ 	.short	(.L_1367 - .L_1366)
.L_1366:
        /*0004*/ 	.word	0x00000082


	//----- nvinfo : EIATTR_KPARAM_INFO
	.align		4
.L_1367:
        /*0008*/ 	.byte	0x04, 0x17
        /*000a*/ 	.short	(.L_1369 - .L_1368)
.L_1368:
        /*000c*/ 	.word	0x00000000
        /*0010*/ 	.short	0x0000
        /*0012*/ 	.short	0x0070
        /*0014*/ 	.byte	0x00, 0xf0, 0x01, 0x2a


	//----- nvinfo : EIATTR_SPARSE_MMA_MASK
	.align		4
.L_1369:
        /*0018*/ 	.byte	0x03, 0x50
        /*001a*/ 	.short	0x0000


	//----- nvinfo : EIATTR_MAXREG_COUNT
	.align		4
        /*001c*/ 	.byte	0x03, 0x1b
        /*001e*/ 	.short	0x0080


	//----- nvinfo : EIATTR_NUM_BARRIERS
	.align		4
        /*0020*/ 	.byte	0x02, 0x4c
        /*0022*/ 	.byte	0x10
	.zero		1


	//----- nvinfo : EIATTR_EXTERNS
	.align		4
        /*0024*/ 	.byte	0x04, 0x0f
        /*0026*/ 	.short	(.L_1371 - .L_1370)


	//   ....[0]....
	.align		4
.L_1370:
        /*0028*/ 	.word	index@(__assertfail)


	//----- nvinfo : EIATTR_ANNOTATIONS
	.align		4
.L_1371:
        /*002c*/ 	.byte	0x04, 0x55
        /*002e*/ 	.short	(.L_1373 - .L_1372)


	//   ....[0]....
.L_1372:
        /* <DEDUP_REMOVED lines=85> */


	//----- nvinfo : EIATTR_MERCURY_ISA_VERSION
	.align		4
.L_1373:
        /*0570*/ 	.byte	0x03, 0x5f
        /*0572*/ 	.short	0x0101


	//----- nvinfo : EIATTR_UNUSED_LOAD_BYTE_OFFSET
	.align		4
        /*0574*/ 	.byte	0x04, 0x44
        /*0576*/ 	.short	(.L_1375 - .L_1374)


	//   ....[0]....
.L_1374:
        /*0578*/ 	.word	0x00000af0
        /*057c*/ 	.word	0x0000fff0


	//   ....[1]....
        /*0580*/ 	.word	0x0001ac50
        /*0584*/ 	.word	0x0000fff0


	//----- nvinfo : EIATTR_INT_WARP_WIDE_INSTR_OFFSETS
	.align		4
.L_1375:
        /*0588*/ 	.byte	0x04, 0x31
        /*058a*/ 	.short	(.L_1377 - .L_1376)


	//   ....[0]....
.L_1376:
        /*058c*/ 	.word	0x00000190


	//   ....[1]....
        /*0590*/ 	.word	0x000001d0


	//   ....[2]....
        /*0594*/ 	.word	0x00000240


	//   ....[3]....
        /*0598*/ 	.word	0x0001f9a0


	//   ....[4]....
        /*059c*/ 	.word	0x0001fa30


	//   ....[5]....
        /*05a0*/ 	.word	0x000234c0


	//   ....[6]....
        /*05a4*/ 	.word	0x00023550


	//----- nvinfo : EIATTR_COOP_GROUP_MASK_REGIDS
	.align		4
.L_1377:
        /*05a8*/ 	.byte	0x04, 0x29
        /*05aa*/ 	.short	(.L_1379 - .L_1378)


	//   ....[0]....
.L_1378:
        /*05ac*/ 	.word	0xffffffff


	//   ....[1]....
        /*05b0*/ 	.word	0xffffffff


	//   ....[2]....
        /*05b4*/ 	.word	0xffffffff


	//   ....[3]....
        /*05b8*/ 	.word	0xffffffff


	//   ....[4]....
        /*05bc*/ 	.word	0xffffffff


	//   ....[5]....
        /*05c0*/ 	.word	0xffffffff


	//   ....[6]....
        /*05c4*/ 	.word	0xffffffff


	//   ....[7]....
        /*05c8*/ 	.word	0xffffffff


	//   ....[8]....
        /*05cc*/ 	.word	0xffffffff


	//   ....[9]....
        /*05d0*/ 	.word	0xffffffff


	//   ....[10]....
        /*05d4*/ 	.word	0xffffffff


	//   ....[11]....
        /*05d8*/ 	.word	0xffffffff


	//   ....[12]....
        /*05dc*/ 	.word	0xffffffff


	//   ....[13]....
        /*05e0*/ 	.word	0xffffffff


	//   ....[14]....
        /*05e4*/ 	.word	0xffffffff


	//   ....[15]....
        /*05e8*/ 	.word	0xffffffff


	//   ....[16]....
        /*05ec*/ 	.word	0xffffffff


	//   ....[17]....
        /*05f0*/ 	.word	0xffffffff


	//   ....[18]....
        /*05f4*/ 	.word	0xffffffff


	//   ....[19]....
        /*05f8*/ 	.word	0xffffffff


	//   ....[20]....
        /*05fc*/ 	.word	0xffffffff


	//   ....[21]....
        /*0600*/ 	.word	0xffffffff


	//   ....[22]....
        /*0604*/ 	.word	0xffffffff


	//   ....[23]....
        /*0608*/ 	.word	0xffffffff


	//   ....[24]....
        /*060c*/ 	.word	0xffffffff


	//   ....[25]....
        /*0610*/ 	.word	0xffffffff


	//   ....[26]....
        /*0614*/ 	.word	0xffffffff


	//   ....[27]....
        /*0618*/ 	.word	0xffffffff


	//   ....[28]....
        /*061c*/ 	.word	0xffffffff


	//   ....[29]....
        /*0620*/ 	.word	0xffffffff


	//   ....[30]....
        /*0624*/ 	.word	0xffffffff


	//   ....[31]....
        /*0628*/ 	.word	0xffffffff


	//   ....[32]....
        /*062c*/ 	.word	0xffffffff


	//   ....[33]....
        /*0630*/ 	.word	0xffffffff


	//   ....[34]....
        /*0634*/ 	.word	0xffffffff


	//   ....[35]....
        /*0638*/ 	.word	0xffffffff


	//   ....[36]....
        /*063c*/ 	.word	0xffffffff


	//   ....[37]....
        /*0640*/ 	.word	0xffffffff


	//   ....[38]....
        /*0644*/ 	.word	0xffffffff


	//   ....[39]....
        /*0648*/ 	.word	0xffffffff


	//   ....[40]....
        /*064c*/ 	.word	0xffffffff


	//   ....[41]....
        /*0650*/ 	.word	0xffffffff


	//   ....[42]....
        /*0654*/ 	.word	0xffffffff


	//   ....[43]....
        /*0658*/ 	.word	0xffffffff


	//   ....[44]....
        /*065c*/ 	.word	0xffffffff


	//   ....[45]....
        /*0660*/ 	.word	0xffffffff


	//   ....[46]....
        /*0664*/ 	.word	0xffffffff


	//   ....[47]....
        /*0668*/ 	.word	0xffffffff


	//   ....[48]....
        /*066c*/ 	.word	0xffffffff


	//   ....[49]....
        /*0670*/ 	.word	0xffffffff


	//   ....[50]....
        /*0674*/ 	.word	0xffffffff


	//   ....[51]....
        /*0678*/ 	.word	0xffffffff


	//   ....[52]....
        /*067c*/ 	.word	0xffffffff


	//   ....[53]....
        /*0680*/ 	.word	0xffffffff


	//   ....[54]....
        /*0684*/ 	.word	0xffffffff


	//   ....[55]....
        /*0688*/ 	.word	0xffffffff


	//   ....[56]....
        /*068c*/ 	.word	0xffffffff


	//   ....[57]....
        /*0690*/ 	.word	0xffffffff


	//   ....[58]....
        /*0694*/ 	.word	0xffffffff


	//   ....[59]....
        /*0698*/ 	.word	0xffffffff


	//   ....[60]....
        /*069c*/ 	.word	0xffffffff


	//   ....[61]....
        /*06a0*/ 	.word	0xffffffff


	//   ....[62]....
        /*06a4*/ 	.word	0xffffffff


	//   ....[63]....
        /*06a8*/ 	.word	0xffffffff


	//   ....[64]....
        /*06ac*/ 	.word	0xffffffff


	//   ....[65]....
        /*06b0*/ 	.word	0xffffffff


	//   ....[66]....
        /*06b4*/ 	.word	0xffffffff


	//   ....[67]....
        /*06b8*/ 	.word	0xffffffff


	//   ....[68]....
        /*06bc*/ 	.word	0xffffffff


	//   ....[69]....
        /*06c0*/ 	.word	0xffffffff


	//   ....[70]....
        /*06c4*/ 	.word	0xffffffff


	//   ....[71]....
        /*06c8*/ 	.word	0xffffffff


	//   ....[72]....
        /*06cc*/ 	.word	0xffffffff


	//   ....[73]....
        /*06d0*/ 	.word	0xffffffff


	//   ....[74]....
        /*06d4*/ 	.word	0xffffffff


	//   ....[75]....
        /*06d8*/ 	.word	0xffffffff


	//   ....[76]....
        /*06dc*/ 	.word	0xffffffff


	//   ....[77]....
        /*06e0*/ 	.word	0xffffffff


	//   ....[78]....
        /*06e4*/ 	.word	0xffffffff


	//   ....[79]....
        /*06e8*/ 	.word	0xffffffff


	//   ....[80]....
        /*06ec*/ 	.word	0xffffffff


	//   ....[81]....
        /*06f0*/ 	.word	0xffffffff


	//   ....[82]....
        /*06f4*/ 	.word	0xffffffff


	//   ....[83]....
        /*06f8*/ 	.word	0xffffffff


	//   ....[84]....
        /*06fc*/ 	.word	0xffffffff


	//   ....[85]....
        /*0700*/ 	.word	0xffffffff


	//   ....[86]....
        /*0704*/ 	.word	0xffffffff


	//   ....[87]....
        /*0708*/ 	.word	0xffffffff


	//   ....[88]....
        /*070c*/ 	.word	0xffffffff


	//   ....[89]....
        /*0710*/ 	.word	0xffffffff


	//   ....[90]....
        /*0714*/ 	.word	0xffffffff


	//   ....[91]....
        /*0718*/ 	.word	0xffffffff


	//   ....[92]....
        /*071c*/ 	.word	0xffffffff


	//   ....[93]....
        /*0720*/ 	.word	0xffffffff


	//   ....[94]....
        /*0724*/ 	.word	0xffffffff


	//   ....[95]....
        /*0728*/ 	.word	0xffffffff


	//   ....[96]....
        /*072c*/ 	.word	0xffffffff


	//   ....[97]....
        /*0730*/ 	.word	0xffffffff


	//   ....[98]....
        /*0734*/ 	.word	0xffffffff


	//   ....[99]....
        /*0738*/ 	.word	0xffffffff


	//   ....[100]....
        /*073c*/ 	.word	0xffffffff


	//   ....[101]....
        /*0740*/ 	.word	0xffffffff


	//   ....[102]....
        /*0744*/ 	.word	0xffffffff


	//   ....[103]....
        /*0748*/ 	.word	0xffffffff


	//   ....[104]....
        /*074c*/ 	.word	0xffffffff


	//   ....[105]....
        /*0750*/ 	.word	0xffffffff


	//   ....[106]....
        /*0754*/ 	.word	0x0500000f


	//   ....[107]....
        /*0758*/ 	.word	0x0500000f


	//   ....[108]....
        /*075c*/ 	.word	0x0500000f


	//   ....[109]....
        /*0760*/ 	.word	0x0500000f


	//   ....[110]....
        /*0764*/ 	.word	0x0500000f


	//   ....[111]....
        /*0768*/ 	.word	0x0500000f


	//   ....[112]....
        /*076c*/ 	.word	0x0500000f


	//   ....[113]....
        /*0770*/ 	.word	0x0500000f


	//   ....[114]....
        /*0774*/ 	.word	0x0500000f


	//   ....[115]....
        /*0778*/ 	.word	0x0500000f


	//   ....[116]....
        /*077c*/ 	.word	0x0500000f


	//   ....[117]....
        /*0780*/ 	.word	0x0500000f


	//   ....[118]....
        /*0784*/ 	.word	0x0500000f


	//   ....[119]....
        /*0788*/ 	.word	0x0500000f


	//   ....[120]....
        /*078c*/ 	.word	0x0500000f


	//   ....[121]....
        /*0790*/ 	.word	0x0500000f


	//   ....[122]....
        /*0794*/ 	.word	0x0500000f


	//   ....[123]....
        /*0798*/ 	.word	0x0500000f


	//   ....[124]....
        /*079c*/ 	.word	0x0500000f


	//   ....[125]....
        /*07a0*/ 	.word	0x0500000f


	//   ....[126]....
        /*07a4*/ 	.word	0x0500000f


	//   ....[127]....
        /*07a8*/ 	.word	0x0500000f


	//   ....[128]....
        /*07ac*/ 	.word	0x0500000f


	//   ....[129]....
        /*07b0*/ 	.word	0x0500000f


	//   ....[130]....
        /*07b4*/ 	.word	0x0500000f


	//   ....[131]....
        /*07b8*/ 	.word	0x0500000f


	//   ....[132]....
        /*07bc*/ 	.word	0x0500000f


	//   ....[133]....
        /*07c0*/ 	.word	0x0500000f


	//   ....[134]....
        /*07c4*/ 	.word	0x0500000f


	//   ....[135]....
        /*07c8*/ 	.word	0x0500000f


	//   ....[136]....
        /*07cc*/ 	.word	0x0500000f


	//   ....[137]....
        /*07d0*/ 	.word	0x0500000f


	//   ....[138]....
        /*07d4*/ 	.word	0x0500000f


	//   ....[139]....
        /*07d8*/ 	.word	0x0500000f


	//   ....[140]....
        /*07dc*/ 	.word	0x0500000f


	//   ....[141]....
        /*07e0*/ 	.word	0x0500000f


	//   ....[142]....
        /*07e4*/ 	.word	0x0500000f


	//   ....[143]....
        /*07e8*/ 	.word	0x0500000f


	//   ....[144]....
        /*07ec*/ 	.word	0x0500000f


	//   ....[145]....
        /*07f0*/ 	.word	0x0500000f


	//   ....[146]....
        /*07f4*/ 	.word	0x0500000f


	//   ....[147]....
        /*07f8*/ 	.word	0x0500000f


	//   ....[148]....
        /*07fc*/ 	.word	0x0500000f


	//   ....[149]....
        /*0800*/ 	.word	0x0500000f


	//   ....[150]....
        /*0804*/ 	.word	0x0500000f


	//----- nvinfo : EIATTR_COOP_GROUP_INSTR_OFFSETS
	.align		4
.L_1379:
        /*0808*/ 	.byte	0x04, 0x28
        /*080a*/ 	.short	(.L_1381 - .L_1380)


	//   ....[0]....
.L_1380:
        /*080c*/ 	.word	0x00000070


	//   ....[1]....
        /*0810*/ 	.word	0x000001a0


	//   ....[2]....
        /*0814*/ 	.word	0x000001f0


	//   ....[3]....
        /*0818*/ 	.word	0x00000420


	//   ....[4]....
        /*081c*/ 	.word	0x00000580


	//   ....[5]....
        /*0820*/ 	.word	0x000006a0


	//   ....[6]....
        /*0824*/ 	.word	0x00000800


	//   ....[7]....
        /*0828*/ 	.word	0x00007730


	//   ....[8]....
        /*082c*/ 	.word	0x00007ea0


	//   ....[9]....
        /*0830*/ 	.word	0x00007eb0


	//   ....[10]....
        /*0834*/ 	.word	0x00007ec0


	//   ....[11]....
        /*0838*/ 	.word	0x00007ed0


	//   ....[12]....
        /*083c*/ 	.word	0x00009e90


	//   ....[13]....
        /*0840*/ 	.word	0x00009ea0


	//   ....[14]....
        /*0844*/ 	.word	0x00009eb0


	//   ....[15]....
        /*0848*/ 	.word	0x00009ec0


	//   ....[16]....
        /*084c*/ 	.word	0x0000c660


	//   ....[17]....
        /*0850*/ 	.word	0x0000d7c0


	//   ....[18]....
        /*0854*/ 	.word	0x0000df50


	//   ....[19]....
        /*0858*/ 	.word	0x0000dff0


	//   ....[20]....
        /*085c*/ 	.word	0x0000e8e0


	//   ....[21]....
        /*0860*/ 	.word	0x0000e940


	//   ....[22]....
        /*0864*/ 	.word	0x0000f5a0


	//   ....[23]....
        /*0868*/ 	.word	0x00010370


	//   ....[24]....
        /*086c*/ 	.word	0x00010f50


	//   ....[25]....
        /*0870*/ 	.word	0x00011960


	//   ....[26]....
        /*0874*/ 	.word	0x00011980


	//   ....[27]....
        /*0878*/ 	.word	0x00012630


	//   ....[28]....
        /*087c*/ 	.word	0x00012660


	//   ....[29]....
        /*0880*/ 	.word	0x000134e0


	//   ....[30]....
        /*0884*/ 	.word	0x00014740


	//   ....[31]....
        /*0888*/ 	.word	0x000147a0


	//   ....[32]....
        /*088c*/ 	.word	0x00014eb0


	//   ....[33]....
        /*0890*/ 	.word	0x00014ed0


	//   ....[34]....
        /*0894*/ 	.word	0x00016350


	//   ....[35]....
        /*0898*/ 	.word	0x00016da0


	//   ....[36]....
        /*089c*/ 	.word	0x00017a00


	//   ....[37]....
        /*08a0*/ 	.word	0x00018400


	//   ....[38]....
        /*08a4*/ 	.word	0x00018420


	//   ....[39]....
        /*08a8*/ 	.word	0x00019130


	//   ....[40]....
        /*08ac*/ 	.word	0x00019150


	//   ....[41]....
        /*08b0*/ 	.word	0x00019f80


	//   ....[42]....
        /*08b4*/ 	.word	0x0001a190


	//   ....[43]....
        /*08b8*/ 	.word	0x0001a1c0


	//   ....[44]....
        /*08bc*/ 	.word	0x0001a2e0


	//   ....[45]....
        /*08c0*/ 	.word	0x0001a6e0


	//   ....[46]....
        /*08c4*/ 	.word	0x0001b610


	//   ....[47]....
        /*08c8*/ 	.word	0x0001b640


	//   ....[48]....
        /*08cc*/ 	.word	0x0001b670


	//   ....[49]....
        /*08d0*/ 	.word	0x0001b680


	//   ....[50]....
        /*08d4*/ 	.word	0x0001bbe0


	//   ....[51]....
        /*08d8*/ 	.word	0x0001bc00


	//   ....[52]....
        /*08dc*/ 	.word	0x0001bd20


	//   ....[53]....
        /*08e0*/ 	.word	0x0001bd40


	//   ....[54]....
        /*08e4*/ 	.word	0x0001c5b0


	//   ....[55]....
        /*08e8*/ 	.word	0x0001c5c0


	//   ....[56]....
        /*08ec*/ 	.word	0x0001c720


	//   ....[57]....
        /*08f0*/ 	.word	0x0001c730


	//   ....[58]....
        /*08f4*/ 	.word	0x0001c8d0


	//   ....[59]....
        /*08f8*/ 	.word	0x0001caa0


	//   ....[60]....
        /*08fc*/ 	.word	0x0001cad0


	//   ....[61]....
        /*0900*/ 	.word	0x0001cb00


	//   ....[62]....
        /*0904*/ 	.word	0x0001cb30


	//   ....[63]....
        /*0908*/ 	.word	0x0001cb60


	//   ....[64]....
        /*090c*/ 	.word	0x0001cb90


	//   ....[65]....
        /*0910*/ 	.word	0x0001cd00


	//   ....[66]....
        /*0914*/ 	.word	0x0001cd30


	//   ....[67]....
        /*0918*/ 	.word	0x0001cd60


	//   ....[68]....
        /*091c*/ 	.word	0x0001cd90


	//   ....[69]....
        /*0920*/ 	.word	0x0001cdc0


	//   ....[70]....
        /*0924*/ 	.word	0x0001cdf0


	//   ....[71]....
        /*0928*/ 	.word	0x0001ce90


	//   ....[72]....
        /*092c*/ 	.word	0x0001cef0


	//   ....[73]....
        /*0930*/ 	.word	0x0001cf90


	//   ....[74]....
        /*0934*/ 	.word	0x0001e130


	//   ....[75]....
        /*0938*/ 	.word	0x0001ff30


	//   ....[76]....
        /*093c*/ 	.word	0x00020bd0


	//   ....[77]....
        /*0940*/ 	.word	0x00020bf0


	//   ....[78]....
        /*0944*/ 	.word	0x00020cc0


	//   ....[79]....
        /*0948*/ 	.word	0x00020ce0


	//   ....[80]....
        /*094c*/ 	.word	0x00020d80


	//   ....[81]....
        /*0950*/ 	.word	0x00020da0


	//   ....[82]....
        /*0954*/ 	.word	0x00020db0


	//   ....[83]....
        /*0958*/ 	.word	0x00020dc0


	//   ....[84]....
        /*095c*/ 	.word	0x00020ea0


	//   ....[85]....
        /*0960*/ 	.word	0x00020ee0


	//   ....[86]....
        /*0964*/ 	.word	0x00020ef0


	//   ....[87]....
        /*0968*/ 	.word	0x00020f80


	//   ....[88]....
        /*096c*/ 	.word	0x00023c10


	//   ....[89]....
        /*0970*/ 	.word	0x00023c30


	//   ....[90]....
        /*0974*/ 	.word	0x00023c70


	//   ....[91]....
        /*0978*/ 	.word	0x00023ca0


	//   ....[92]....
        /*097c*/ 	.word	0x00023cd0


	//   ....[93]....
        /*0980*/ 	.word	0x00023d00


	//   ....[94]....
        /*0984*/ 	.word	0x00023d30


	//   ....[95]....
        /*0988*/ 	.word	0x00023d60


	//   ....[96]....
        /*098c*/ 	.word	0x00023ed0


	//   ....[97]....
        /*0990*/ 	.word	0x00023f10


	//   ....[98]....
        /*0994*/ 	.word	0x00023f40


	//   ....[99]....
        /*0998*/ 	.word	0x00023f70


	//   ....[100]....
        /*099c*/ 	.word	0x00023fa0


	//   ....[101]....
        /*09a0*/ 	.word	0x00023fd0


	//   ....[102]....
        /*09a4*/ 	.word	0x00024090


	//   ....[103]....
        /*09a8*/ 	.word	0x000240b0


	//   ....[104]....
        /*09ac*/ 	.word	0x00024120


	//   ....[105]....
        /*09b0*/ 	.word	0x000247b0


	//   ....[106]....
        /*09b4*/ 	.word	0x00024c10


	//   ....[107]....
        /*09b8*/ 	.word	0x00024cb0


	//   ....[108]....
        /*09bc*/ 	.word	0x00024d40


	//   ....[109]....
        /*09c0*/ 	.word	0x00024d90


	//   ....[110]....
        /*09c4*/ 	.word	0x00024de0


	//   ....[111]....
        /*09c8*/ 	.word	0x00024eb0


	//   ....[112]....
        /*09cc*/ 	.word	0x00024f40


	//   ....[113]....
        /*09d0*/ 	.word	0x00024fa0


	//   ....[114]....
        /*09d4*/ 	.word	0x00025000


	//   ....[115]....
        /*09d8*/ 	.word	0x00025350


	//   ....[116]....
        /*09dc*/ 	.word	0x000253a0


	//   ....[117]....
        /*09e0*/ 	.word	0x00025430


	//   ....[118]....
        /*09e4*/ 	.word	0x000254c0


	//   ....[119]....
        /*09e8*/ 	.word	0x00025580


	//   ....[120]....
        /*09ec*/ 	.word	0x00025870


	//   ....[121]....
        /*09f0*/ 	.word	0x00025a20


	//   ....[122]....
        /*09f4*/ 	.word	0x00025a70


	//   ....[123]....
        /*09f8*/ 	.word	0x00025ae0


	//   ....[124]....
        /*09fc*/ 	.word	0x00025be0


	//   ....[125]....
        /*0a00*/ 	.word	0x00025c70


	//   ....[126]....
        /*0a04*/ 	.word	0x00025d80


	//   ....[127]....
        /*0a08*/ 	.word	0x00025de0


	//   ....[128]....
        /*0a0c*/ 	.word	0x00025e70


	//   ....[129]....
        /*0a10*/ 	.word	0x00025f60


	//   ....[130]....
        /*0a14*/ 	.word	0x00026060


	//   ....[131]....
        /*0a18*/ 	.word	0x000260c0


	//   ....[132]....
        /*0a1c*/ 	.word	0x00026120


	//   ....[133]....
        /*0a20*/ 	.word	0x000264c0


	//   ....[134]....
        /*0a24*/ 	.word	0x00026570


	//   ....[135]....
        /*0a28*/ 	.word	0x00026670


	//   ....[136]....
        /*0a2c*/ 	.word	0x000266f0


	//   ....[137]....
        /*0a30*/ 	.word	0x00026760


	//   ....[138]....
        /*0a34*/ 	.word	0x000267d0


	//   ....[139]....
        /*0a38*/ 	.word	0x00026840


	//   ....[140]....
        /*0a3c*/ 	.word	0x000268c0


	//   ....[141]....
        /*0a40*/ 	.word	0x00026950


	//   ....[142]....
        /*0a44*/ 	.word	0x000269f0


	//   ....[143]....
        /*0a48*/ 	.word	0x00026a60


	//   ....[144]....
        /*0a4c*/ 	.word	0x00026ad0


	//   ....[145]....
        /*0a50*/ 	.word	0x00026b40


	//   ....[146]....
        /*0a54*/ 	.word	0x00026bc0


	//   ....[147]....
        /*0a58*/ 	.word	0x00026c30


	//   ....[148]....
        /*0a5c*/ 	.word	0x00026cd0


	//   ....[149]....
        /*0a60*/ 	.word	0x00026d60


	//   ....[150]....
        /*0a64*/ 	.word	0x00026e90


	//----- nvinfo : EIATTR_REG_RECONFIG
	.align		4
.L_1381:
        /*0a68*/ 	.byte	0x01, 0x54
	.zero		2


	//----- nvinfo : EIATTR_SYSCALL_OFFSETS
	.align		4
        /*0a6c*/ 	.byte	0x04, 0x46
        /*0a6e*/ 	.short	(.L_1383 - .L_1382)


	//   ....[0]....
.L_1382:
        /*0a70*/ 	.word	0x00001e70


	//   ....[1]....
        /*0a74*/ 	.word	0x00001fc0


	//   ....[2]....
        /*0a78*/ 	.word	0x00007930


	//   ....[3]....
        /*0a7c*/ 	.word	0x00007c50


	//   ....[4]....
        /*0a80*/ 	.word	0x0001fb90


	//   ....[5]....
        /*0a84*/ 	.word	0x0001fce0


	//   ....[6]....
        /*0a88*/ 	.word	0x0001fdd0


	//   ....[7]....
        /*0a8c*/ 	.word	0x00020650


	//----- nvinfo : EIATTR_MBARRIER_INSTR_OFFSETS
	.align		4
.L_1383:
        /*0a90*/ 	.byte	0x04, 0x39
        /*0a92*/ 	.short	(.L_1385 - .L_1384)


	//   ....[0]....
.L_1384:
        /*0a94*/ 	.word	0x000002d0
        /*0a98*/ 	.word	0x000000ff
        /*0a9c*/ 	.word	0x0002d800
        /*0aa0*/ 	.short	0x0100
        /*0aa2*/ 	.byte	0x08
	.zero		1


	//   ....[1]....
        /*0aa4*/ 	.word	0x000002e0
        /*0aa8*/ 	.word	0x000000ff
        /*0aac*/ 	.word	0x0002d820
        /*0ab0*/ 	.short	0x0100
        /*0ab2*/ 	.byte	0x08
	.zero		1


	//   ....[2]....
        /*0ab4*/ 	.word	0x000003d0
        /*0ab8*/ 	.word	0x000000ff
        /*0abc*/ 	.word	0x0002d830
        /*0ac0*/ 	.short	0x0100
        /*0ac2*/ 	.byte	0x08
	.zero		1


	//   ....[3]....
        /*0ac4*/ 	.word	0x000003e0
        /*0ac8*/ 	.word	0x000000ff
        /*0acc*/ 	.word	0x0002d840
        /*0ad0*/ 	.short	0x0100
        /*0ad2*/ 	.byte	0x08
	.zero		1


	//   ....[4]....
        /*0ad4*/ 	.word	0x000003f0
        /*0ad8*/ 	.word	0x000000ff
        /*0adc*/ 	.word	0x0002d838
        /*0ae0*/ 	.short	0x0100
        /*0ae2*/ 	.byte	0x08
	.zero		1


	//   ....[5]....
        /*0ae4*/ 	.word	0x00000400
        /*0ae8*/ 	.word	0x000000ff
        /*0aec*/ 	.word	0x0002d848
        /*0af0*/ 	.short	0x0100
        /*0af2*/ 	.byte	0x08
	.zero		1


	//   ....[6]....
        /*0af4*/ 	.word	0x00000530
        /*0af8*/ 	.word	0x000000ff
        /*0afc*/ 	.word	0x0002d850
        /*0b00*/ 	.short	0x0100
        /*0b02*/ 	.byte	0x08
	.zero		1


	//   ....[7]....
        /*0b04*/ 	.word	0x00000540
        /*0b08*/ 	.word	0x000000ff
        /*0b0c*/ 	.word	0x0002d860
        /*0b10*/ 	.short	0x0100
        /*0b12*/ 	.byte	0x08
	.zero		1


	//   ....[8]....
        /*0b14*/ 	.word	0x00000550
        /*0b18*/ 	.word	0x000000ff
        /*0b1c*/ 	.word	0x0002d858
        /*0b20*/ 	.short	0x0100
        /*0b22*/ 	.byte	0x08
	.zero		1


	//   ....[9]....
        /*0b24*/ 	.word	0x00000560
        /*0b28*/ 	.word	0x000000ff
        /*0b2c*/ 	.word	0x0002d868
        /*0b30*/ 	.short	0x0100
        /*0b32*/ 	.byte	0x08
	.zero		1


	//   ....[10]....
        /*0b34*/ 	.word	0x00000650
        /*0b38*/ 	.word	0x000000ff
        /*0b3c*/ 	.word	0x0002d870
        /*0b40*/ 	.short	0x0100
        /*0b42*/ 	.byte	0x06
	.zero		1


	//   ....[11]....
        /*0b44*/ 	.word	0x00000660
        /*0b48*/ 	.word	0x000000ff
        /*0b4c*/ 	.word	0x0002d880
        /*0b50*/ 	.short	0x0100
        /*0b52*/ 	.byte	0x06
	.zero		1


	//   ....[12]....
        /*0b54*/ 	.word	0x00000670
        /*0b58*/ 	.word	0x000000ff
        /*0b5c*/ 	.word	0x0002d878
        /*0b60*/ 	.short	0x0100
        /*0b62*/ 	.byte	0x06
	.zero		1


	//   ....[13]....
        /*0b64*/ 	.word	0x00000680
        /*0b68*/ 	.word	0x000000ff
        /*0b6c*/ 	.word	0x0002d888
        /*0b70*/ 	.short	0x0100
        /*0b72*/ 	.byte	0x06
	.zero		1


	//   ....[14]....
        /*0b74*/ 	.word	0x000007b0
        /*0b78*/ 	.word	0x000000ff
        /*0b7c*/ 	.word	0x0002d890
        /*0b80*/ 	.short	0x0100
        /*0b82*/ 	.byte	0x08
	.zero		1


	//   ....[15]....
        /*0b84*/ 	.word	0x000007c0
        /*0b88*/ 	.word	0x000000ff
        /*0b8c*/ 	.word	0x0002d8a0
        /*0b90*/ 	.short	0x0100
        /*0b92*/ 	.byte	0x08
	.zero		1


	//   ....[16]....
        /*0b94*/ 	.word	0x000007d0
        /*0b98*/ 	.word	0x000000ff
        /*0b9c*/ 	.word	0x0002d898
        /*0ba0*/ 	.short	0x0100
        /*0ba2*/ 	.byte	0x08
	.zero		1


	//   ....[17]....
        /*0ba4*/ 	.word	0x000007e0
        /*0ba8*/ 	.word	0x000000ff
        /*0bac*/ 	.word	0x0002d8a8
        /*0bb0*/ 	.short	0x0100
        /*0bb2*/ 	.byte	0x08
	.zero		1


	//   ....[18]....
        /*0bb4*/ 	.word	0x00000910
        /*0bb8*/ 	.word	0x000000ff
        /*0bbc*/ 	.word	0x0002d8b0
        /*0bc0*/ 	.short	0x0100
        /*0bc2*/ 	.byte	0x08
	.zero		1


	//   ....[19]....
        /*0bc4*/ 	.word	0x00000920
        /*0bc8*/ 	.word	0x000000ff
        /*0bcc*/ 	.word	0x0002d8c0
        /*0bd0*/ 	.short	0x0100
        /*0bd2*/ 	.byte	0x08
	.zero		1


	//   ....[20]....
        /*0bd4*/ 	.word	0x00000930
        /*0bd8*/ 	.word	0x000000ff
        /*0bdc*/ 	.word	0x0002d8b8
        /*0be0*/ 	.short	0x0100
        /*0be2*/ 	.byte	0x08
	.zero		1


	//   ....[21]....
        /*0be4*/ 	.word	0x00000940
        /*0be8*/ 	.word	0x000000ff
        /*0bec*/ 	.word	0x0002d8c8
        /*0bf0*/ 	.short	0x0100
        /*0bf2*/ 	.byte	0x08
	.zero		1


	//   ....[22]....
        /*0bf4*/ 	.word	0x00003440
        /*0bf8*/ 	.word	0x0000000e
        /*0bfc*/ 	.word	0x0002d890
        /*0c00*/ 	.short	0x010a
        /*0c02*/ 	.byte	0x3f
	.zero		1


	//   ....[23]....
        /*0c04*/ 	.word	0x00004f70
        /*0c08*/ 	.word	0x0000000e
        /*0c0c*/ 	.word	0x0002d890
        /*0c10*/ 	.short	0x010a
        /*0c12*/ 	.byte	0x3f
	.zero		1


	//   ....[24]....
        /*0c14*/ 	.word	0x000069f0
        /*0c18*/ 	.word	0x0000000e
        /*0c1c*/ 	.word	0x0002d890
        /*0c20*/ 	.short	0x010a
        /*0c22*/ 	.byte	0x3f
	.zero		1


	//   ....[25]....
        /*0c24*/ 	.word	0x00006c60
        /*0c28*/ 	.word	0x0000001c
        /*0c2c*/ 	.word	0x00000000
        /*0c30*/ 	.short	0x0101
        /*0c32*/ 	.byte	0x3f
	.zero		1


	//   ....[26]....
        /*0c34*/ 	.word	0x00006ca0
        /*0c38*/ 	.word	0x0000000e
        /*0c3c*/ 	.word	0x0002d8b0
        /*0c40*/ 	.short	0x010a
        /*0c42*/ 	.byte	0x3f
	.zero		1


	//   ....[27]....
        /*0c44*/ 	.word	0x00006fe0
        /*0c48*/ 	.word	0x0000000e
        /*0c4c*/ 	.word	0x00000000
        /*0c50*/ 	.short	0x0101
        /*0c52*/ 	.byte	0x3f
	.zero		1


	//   ....[28]....
        /*0c54*/ 	.word	0x000079d0
        /*0c58*/ 	.word	0x00000002
        /*0c5c*/ 	.word	0x0002d800
        /*0c60*/ 	.short	0x010a
        /*0c62*/ 	.byte	0x3f
	.zero		1


	//   ....[29]....
        /*0c64*/ 	.word	0x00007a20
        /*0c68*/ 	.word	0x00000002
        /*0c6c*/ 	.word	0x0002d800
        /*0c70*/ 	.short	0x010a
        /*0c72*/ 	.byte	0x3f
	.zero		1


	//   ....[30]....
        /*0c74*/ 	.word	0x00008600
        /*0c78*/ 	.word	0x00000002
        /*0c7c*/ 	.word	0x0002d800
        /*0c80*/ 	.short	0x010a
        /*0c82*/ 	.byte	0x3f
	.zero		1


	//   ....[31]....
        /*0c84*/ 	.word	0x0000a340
        /*0c88*/ 	.word	0x00000002
        /*0c8c*/ 	.word	0x0002d800
        /*0c90*/ 	.short	0x010a
        /*0c92*/ 	.byte	0x3f
	.zero		1


	//   ....[32]....
        /*0c94*/ 	.word	0x0000bc00
        /*0c98*/ 	.word	0x00000000
        /*0c9c*/ 	.word	0x0002d830
        /*0ca0*/ 	.short	0x010a
        /*0ca2*/ 	.byte	0x3f
	.zero		1


	//   ....[33]....
        /*0ca4*/ 	.word	0x0000bc70
        /*0ca8*/ 	.word	0x00000000
        /*0cac*/ 	.word	0x0002d830
        /*0cb0*/ 	.short	0x010a
        /*0cb2*/ 	.byte	0x3f
	.zero		1


	//   ....[34]....
        /*0cb4*/ 	.word	0x0000c5f0
        /*0cb8*/ 	.word	0x00000000
        /*0cbc*/ 	.word	0x00000000
        /*0cc0*/ 	.short	0x0101
        /*0cc2*/ 	.byte	0x3f
	.zero		1


	//   ....[35]....
        /*0cc4*/ 	.word	0x0000fa80
        /*0cc8*/ 	.word	0x0000000b
        /*0ccc*/ 	.word	0x0002d830
        /*0cd0*/ 	.short	0x010a
        /*0cd2*/ 	.byte	0x3f
	.zero		1


	//   ....[36]....
        /*0cd4*/ 	.word	0x0000fad0
        /*0cd8*/ 	.word	0x0000000b
        /*0cdc*/ 	.word	0x0002d830
        /*0ce0*/ 	.short	0x010a
        /*0ce2*/ 	.byte	0x3f
	.zero		1


	//   ....[37]....
        /*0ce4*/ 	.word	0x0000fee0
        /*0ce8*/ 	.word	0x0000000b
        /*0cec*/ 	.word	0x0002d850
        /*0cf0*/ 	.short	0x010a
        /*0cf2*/ 	.byte	0x3f
	.zero		1


	//   ....[38]....
        /*0cf4*/ 	.word	0x0000ff20
        /*0cf8*/ 	.word	0x0000000b
        /*0cfc*/ 	.word	0x0002d850
        /*0d00*/ 	.short	0x010a
        /*0d02*/ 	.byte	0x3f
	.zero		1


	//   ....[39]....
        /*0d04*/ 	.word	0x00010d50
        /*0d08*/ 	.word	0x00000032
        /*0d0c*/ 	.word	0x00000000
        /*0d10*/ 	.short	0x0101
        /*0d12*/ 	.byte	0x3f
	.zero		1


	//   ....[40]....
        /*0d14*/ 	.word	0x00011750
        /*0d18*/ 	.word	0x0000000a
        /*0d1c*/ 	.word	0x00000000
        /*0d20*/ 	.short	0x0101
        /*0d22*/ 	.byte	0x3f
	.zero		1


	//   ....[41]....
        /*0d24*/ 	.word	0x000138c0
        /*0d28*/ 	.word	0x0000000c
        /*0d2c*/ 	.word	0x0002d830
        /*0d30*/ 	.short	0x010a
        /*0d32*/ 	.byte	0x3f
	.zero		1


	//   ....[42]....
        /*0d34*/ 	.word	0x00013910
        /*0d38*/ 	.word	0x0000000c
        /*0d3c*/ 	.word	0x0002d830
        /*0d40*/ 	.short	0x010a
        /*0d42*/ 	.byte	0x3f
	.zero		1


	//   ....[43]....
        /*0d44*/ 	.word	0x00013d20
        /*0d48*/ 	.word	0x0000000d
        /*0d4c*/ 	.word	0x0002d850
        /*0d50*/ 	.short	0x010a
        /*0d52*/ 	.byte	0x3f
	.zero		1


	//   ....[44]....
        /*0d54*/ 	.word	0x00013d60
        /*0d58*/ 	.word	0x0000000d
        /*0d5c*/ 	.word	0x0002d850
        /*0d60*/ 	.short	0x010a
        /*0d62*/ 	.byte	0x3f
	.zero		1


	//   ....[45]....
        /*0d64*/ 	.word	0x00015610
        /*0d68*/ 	.word	0x0000001b
        /*0d6c*/ 	.word	0x00000000
        /*0d70*/ 	.short	0x0101
        /*0d72*/ 	.byte	0x3f
	.zero		1


	//   ....[46]....
        /*0d74*/ 	.word	0x00015630
        /*0d78*/ 	.word	0x0000000a
        /*0d7c*/ 	.word	0x00000000
        /*0d80*/ 	.short	0x0101
        /*0d82*/ 	.byte	0x3f
	.zero		1


	//   ....[47]....
        /*0d84*/ 	.word	0x000164a0
        /*0d88*/ 	.word	0x0000000c
        /*0d8c*/ 	.word	0x0002d830
        /*0d90*/ 	.short	0x010a
        /*0d92*/ 	.byte	0x3f
	.zero		1


	//   ....[48]....
        /*0d94*/ 	.word	0x000164f0
        /*0d98*/ 	.word	0x0000000c
        /*0d9c*/ 	.word	0x0002d830
        /*0da0*/ 	.short	0x010a
        /*0da2*/ 	.byte	0x3f
	.zero		1


	//   ....[49]....
        /*0da4*/ 	.word	0x00016900
        /*0da8*/ 	.word	0x0000000d
        /*0dac*/ 	.word	0x0002d850
        /*0db0*/ 	.short	0x010a
        /*0db2*/ 	.byte	0x3f
	.zero		1


	//   ....[50]....
        /*0db4*/ 	.word	0x00016940
        /*0db8*/ 	.word	0x0000000d
        /*0dbc*/ 	.word	0x0002d850
        /*0dc0*/ 	.short	0x010a
        /*0dc2*/ 	.byte	0x3f
	.zero		1


	//   ....[51]....
        /*0dc4*/ 	.word	0x00017800
        /*0dc8*/ 	.word	0x00000032
        /*0dcc*/ 	.word	0x00000000
        /*0dd0*/ 	.short	0x0101
        /*0dd2*/ 	.byte	0x3f
	.zero		1


	//   ....[52]....
        /*0dd4*/ 	.word	0x000181f0
        /*0dd8*/ 	.word	0x0000000b
        /*0ddc*/ 	.word	0x00000000
        /*0de0*/ 	.short	0x0101
        /*0de2*/ 	.byte	0x3f
	.zero		1


	//   ....[53]....
        /*0de4*/ 	.word	0x0001a000
        /*0de8*/ 	.word	0x0000000b
        /*0dec*/ 	.word	0x0002d850
        /*0df0*/ 	.short	0x010a
        /*0df2*/ 	.byte	0x3f
	.zero		1


	//   ....[54]....
        /*0df4*/ 	.word	0x0001a0b0
        /*0df8*/ 	.word	0x0000000b
        /*0dfc*/ 	.word	0x0002d850
        /*0e00*/ 	.short	0x010a
        /*0e02*/ 	.byte	0x3f
	.zero		1


	//   ....[55]....
        /*0e04*/ 	.word	0x0001a890
        /*0e08*/ 	.word	0x00000009
        /*0e0c*/ 	.word	0x00000000
        /*0e10*/ 	.short	0x0101
        /*0e12*/ 	.byte	0x3f
	.zero		1


	//   ....[56]....
        /*0e14*/ 	.word	0x0001bbf0
        /*0e18*/ 	.word	0x00000000
        /*0e1c*/ 	.word	0x00000000
        /*0e20*/ 	.short	0x0101
        /*0e22*/ 	.byte	0x3f
	.zero		1


	//   ....[57]....
        /*0e24*/ 	.word	0x0001e210
        /*0e28*/ 	.word	0x00000016
        /*0e2c*/ 	.word	0x0002d820
        /*0e30*/ 	.short	0x010a
        /*0e32*/ 	.byte	0x3f
	.zero		1


	//   ....[58]....
        /*0e34*/ 	.word	0x0001e2d0
        /*0e38*/ 	.word	0x0000000b
        /*0e3c*/ 	.word	0x0002d8a0
        /*0e40*/ 	.short	0x010a
        /*0e42*/ 	.byte	0x3f
	.zero		1


	//   ....[59]....
        /*0e44*/ 	.word	0x0001e6e0
        /*0e48*/ 	.word	0x0000000b
        /*0e4c*/ 	.word	0x0002d8c0
        /*0e50*/ 	.short	0x010a
        /*0e52*/ 	.byte	0x3f
	.zero		1


	//   ....[60]....
        /*0e54*/ 	.word	0x0001ec20
        /*0e58*/ 	.word	0x00000006
        /*0e5c*/ 	.word	0x0002d8a0
        /*0e60*/ 	.short	0x010a
        /*0e62*/ 	.byte	0x3f
	.zero		1


	//   ....[61]....
        /*0e64*/ 	.word	0x0001f020
        /*0e68*/ 	.word	0x00000006
        /*0e6c*/ 	.word	0x0002d8c0
        /*0e70*/ 	.short	0x010a
        /*0e72*/ 	.byte	0x3f
	.zero		1


	//   ....[62]....
        /*0e74*/ 	.word	0x00020130
        /*0e78*/ 	.word	0x00000000
        /*0e7c*/ 	.word	0x0002d840
        /*0e80*/ 	.short	0x010a
        /*0e82*/ 	.byte	0x3f
	.zero		1


	//   ....[63]....
        /*0e84*/ 	.word	0x00021050
        /*0e88*/ 	.word	0x00000016
        /*0e8c*/ 	.word	0x0002d800
        /*0e90*/ 	.short	0x0107
        /*0e92*/ 	.byte	0x3f
	.zero		1


	//   ....[64]....
        /*0e94*/ 	.word	0x00021140
        /*0e98*/ 	.word	0x00000016
        /*0e9c*/ 	.word	0x0002d800
        /*0ea0*/ 	.short	0x0101
        /*0ea2*/ 	.byte	0x3f
	.zero		1


	//   ....[65]....
        /*0ea4*/ 	.word	0x00021160
        /*0ea8*/ 	.word	0x00000016
        /*0eac*/ 	.word	0x0002d820
        /*0eb0*/ 	.short	0x010a
        /*0eb2*/ 	.byte	0x3f
	.zero		1


	//   ....[66]....
        /*0eb4*/ 	.word	0x00021490
        /*0eb8*/ 	.word	0x00000003
        /*0ebc*/ 	.word	0x0002d840
        /*0ec0*/ 	.short	0x010a
        /*0ec2*/ 	.byte	0x3f
	.zero		1


	//   ....[67]....
        /*0ec4*/ 	.word	0x000218f0
        /*0ec8*/ 	.word	0x00000002
        /*0ecc*/ 	.word	0x0002d860
        /*0ed0*/ 	.short	0x010a
        /*0ed2*/ 	.byte	0x3f
	.zero		1


	//   ....[68]....
        /*0ed4*/ 	.word	0x00022040
        /*0ed8*/ 	.word	0x00000004
        /*0edc*/ 	.word	0x0002d840
        /*0ee0*/ 	.short	0x010a
        /*0ee2*/ 	.byte	0x3f
	.zero		1


	//   ....[69]....
        /*0ee4*/ 	.word	0x000224a0
        /*0ee8*/ 	.word	0x00000003
        /*0eec*/ 	.word	0x0002d860
        /*0ef0*/ 	.short	0x010a
        /*0ef2*/ 	.byte	0x3f
	.zero		1


	//   ....[70]....
        /*0ef4*/ 	.word	0x00022b40
        /*0ef8*/ 	.word	0x00000004
        /*0efc*/ 	.word	0x0002d840
        /*0f00*/ 	.short	0x010a
        /*0f02*/ 	.byte	0x3f
	.zero		1


	//   ....[71]....
        /*0f04*/ 	.word	0x00022fa0
        /*0f08*/ 	.word	0x00000003
        /*0f0c*/ 	.word	0x0002d860
        /*0f10*/ 	.short	0x010a
        /*0f12*/ 	.byte	0x3f
	.zero		1


	//   ....[72]....
        /*0f14*/ 	.word	0x000235e0
        /*0f18*/ 	.word	0x00000003
        /*0f1c*/ 	.word	0x0002d860
        /*0f20*/ 	.short	0x010a
        /*0f22*/ 	.byte	0x3f
	.zero		1


	//   ....[73]....
        /*0f24*/ 	.word	0x00024730
        /*0f28*/ 	.word	0x00000007
        /*0f2c*/ 	.word	0x0002d820
        /*0f30*/ 	.short	0x010a
        /*0f32*/ 	.byte	0x3f
	.zero		1


	//   ....[74]....
        /*0f34*/ 	.word	0x000248c0
        /*0f38*/ 	.word	0x00000005
        /*0f3c*/ 	.word	0x00000000
        /*0f40*/ 	.short	0x010a
        /*0f42*/ 	.byte	0x3f
	.zero		1


	//   ....[75]....
        /*0f44*/ 	.word	0x00024930
        /*0f48*/ 	.word	0x00000003
        /*0f4c*/ 	.word	0x00000000
        /*0f50*/ 	.short	0x010a
        /*0f52*/ 	.byte	0x3f
	.zero		1


	//   ....[76]....
        /*0f54*/ 	.word	0x00024990
        /*0f58*/ 	.word	0x00000005
        /*0f5c*/ 	.word	0x00000000
        /*0f60*/ 	.short	0x010a
        /*0f62*/ 	.byte	0x3f
	.zero		1


	//   ....[77]....
        /*0f64*/ 	.word	0x000249c0
        /*0f68*/ 	.word	0x00000003
        /*0f6c*/ 	.word	0x00000000
        /*0f70*/ 	.short	0x010a
        /*0f72*/ 	.byte	0x3f
	.zero		1


	//   ....[78]....
        /*0f74*/ 	.word	0x00024a20
        /*0f78*/ 	.word	0x0000000e
        /*0f7c*/ 	.word	0x0002d890
        /*0f80*/ 	.short	0x010a
        /*0f82*/ 	.byte	0x3f
	.zero		1


	//   ....[79]....
        /*0f84*/ 	.word	0x00024a70
        /*0f88*/ 	.word	0x0000000e
        /*0f8c*/ 	.word	0x0002d890
        /*0f90*/ 	.short	0x010a
        /*0f92*/ 	.byte	0x3f
	.zero		1


	//   ....[80]....
        /*0f94*/ 	.word	0x00024ac0
        /*0f98*/ 	.word	0x0000000e
        /*0f9c*/ 	.word	0x0002d890
        /*0fa0*/ 	.short	0x010a
        /*0fa2*/ 	.byte	0x3f
	.zero		1


	//   ....[81]....
        /*0fa4*/ 	.word	0x00024b10
        /*0fa8*/ 	.word	0x0000000e
        /*0fac*/ 	.word	0x0002d8b0
        /*0fb0*/ 	.short	0x010a
        /*0fb2*/ 	.byte	0x3f
	.zero		1


	//   ....[82]....
        /*0fb4*/ 	.word	0x00024e10
        /*0fb8*/ 	.word	0x00000002
        /*0fbc*/ 	.word	0x0002d800
        /*0fc0*/ 	.short	0x010a
        /*0fc2*/ 	.byte	0x3f
	.zero		1


	//   ....[83]....
        /*0fc4*/ 	.word	0x00025030
        /*0fc8*/ 	.word	0x00000002
        /*0fcc*/ 	.word	0x0002d800
        /*0fd0*/ 	.short	0x010a
        /*0fd2*/ 	.byte	0x3f
	.zero		1


	//   ....[84]....
        /*0fd4*/ 	.word	0x00025080
        /*0fd8*/ 	.word	0x00000000
        /*0fdc*/ 	.word	0x0002d830
        /*0fe0*/ 	.short	0x010a
        /*0fe2*/ 	.byte	0x3f
	.zero		1


	//   ....[85]....
        /*0fe4*/ 	.word	0x000250d0
        /*0fe8*/ 	.word	0x0000000b
        /*0fec*/ 	.word	0x0002d830
        /*0ff0*/ 	.short	0x010a
        /*0ff2*/ 	.byte	0x3f
	.zero		1


	//   ....[86]....
        /*0ff4*/ 	.word	0x00025120
        /*0ff8*/ 	.word	0x0000000b
        /*0ffc*/ 	.word	0x0002d850
        /*1000*/ 	.short	0x010a
        /*1002*/ 	.byte	0x3f
	.zero		1


	//   ....[87]....
        /*1004*/ 	.word	0x00025170
        /*1008*/ 	.word	0x0000000c
        /*100c*/ 	.word	0x0002d830
        /*1010*/ 	.short	0x010a
        /*1012*/ 	.byte	0x3f
	.zero		1


	//   ....[88]....
        /*1014*/ 	.word	0x000251c0
        /*1018*/ 	.word	0x0000000d
        /*101c*/ 	.word	0x0002d850
        /*1020*/ 	.short	0x010a
        /*1022*/ 	.byte	0x3f
	.zero		1


	//   ....[89]....
        /*1024*/ 	.word	0x00025210
        /*1028*/ 	.word	0x0000000c
        /*102c*/ 	.word	0x0002d830
        /*1030*/ 	.short	0x010a
        /*1032*/ 	.byte	0x3f
	.zero		1


	//   ....[90]....
        /*1034*/ 	.word	0x00025260
        /*1038*/ 	.word	0x0000000d
        /*103c*/ 	.word	0x0002d850
        /*1040*/ 	.short	0x010a
        /*1042*/ 	.byte	0x3f
	.zero		1


	//   ....[91]....
        /*1044*/ 	.word	0x000252b0
        /*1048*/ 	.word	0x0000000b
        /*104c*/ 	.word	0x0002d850
        /*1050*/ 	.short	0x010a
        /*1052*/ 	.byte	0x3f
	.zero		1


	//   ....[92]....
        /*1054*/ 	.word	0x00025650
        /*1058*/ 	.word	0x00000016
        /*105c*/ 	.word	0x0002d820
        /*1060*/ 	.short	0x010a
        /*1062*/ 	.byte	0x3f
	.zero		1


	//   ....[93]....
        /*1064*/ 	.word	0x000256a0
        /*1068*/ 	.word	0x0000000b
        /*106c*/ 	.word	0x0002d8a0
        /*1070*/ 	.short	0x010a
        /*1072*/ 	.byte	0x3f
	.zero		1


	//   ....[94]....
        /*1074*/ 	.word	0x000256f0
        /*1078*/ 	.word	0x0000000b
        /*107c*/ 	.word	0x0002d8c0
        /*1080*/ 	.short	0x010a
        /*1082*/ 	.byte	0x3f
	.zero		1


	//   ....[95]....
        /*1084*/ 	.word	0x00025740
        /*1088*/ 	.word	0x00000006
        /*108c*/ 	.word	0x0002d8a0
        /*1090*/ 	.short	0x010a
        /*1092*/ 	.byte	0x3f
	.zero		1


	//   ....[96]....
        /*1094*/ 	.word	0x00025790
        /*1098*/ 	.word	0x00000006
        /*109c*/ 	.word	0x0002d8c0
        /*10a0*/ 	.short	0x010a
        /*10a2*/ 	.byte	0x3f
	.zero		1


	//   ....[97]....
        /*10a4*/ 	.word	0x00025930
        /*10a8*/ 	.word	0x00000000
        /*10ac*/ 	.word	0x0002d840
        /*10b0*/ 	.short	0x010a
        /*10b2*/ 	.byte	0x3f
	.zero		1


	//   ....[98]....
        /*10b4*/ 	.word	0x000261e0
        /*10b8*/ 	.word	0x00000016
        /*10bc*/ 	.word	0x0002d820
        /*10c0*/ 	.short	0x010a
        /*10c2*/ 	.byte	0x3f
	.zero		1


	//   ....[99]....
        /*10c4*/ 	.word	0x00026230
        /*10c8*/ 	.word	0x00000003
        /*10cc*/ 	.word	0x0002d840
        /*10d0*/ 	.short	0x010a
        /*10d2*/ 	.byte	0x3f
	.zero		1


	//   ....[100]....
        /*10d4*/ 	.word	0x00026280
        /*10d8*/ 	.word	0x00000002
        /*10dc*/ 	.word	0x0002d860
        /*10e0*/ 	.short	0x010a
        /*10e2*/ 	.byte	0x3f
	.zero		1


	//   ....[101]....
        /*10e4*/ 	.word	0x000262d0
        /*10e8*/ 	.word	0x00000004
        /*10ec*/ 	.word	0x0002d840
        /*10f0*/ 	.short	0x010a
        /*10f2*/ 	.byte	0x3f
	.zero		1


	//   ....[102]....
        /*10f4*/ 	.word	0x00026320
        /*10f8*/ 	.word	0x00000003
        /*10fc*/ 	.word	0x0002d860
        /*1100*/ 	.short	0x010a
        /*1102*/ 	.byte	0x3f
	.zero		1


	//   ....[103]....
        /*1104*/ 	.word	0x00026370
        /*1108*/ 	.word	0x00000004
        /*110c*/ 	.word	0x0002d840
        /*1110*/ 	.short	0x010a
        /*1112*/ 	.byte	0x3f
	.zero		1


	//   ....[104]....
        /*1114*/ 	.word	0x000263c0
        /*1118*/ 	.word	0x00000003
        /*111c*/ 	.word	0x0002d860
        /*1120*/ 	.short	0x010a
        /*1122*/ 	.byte	0x3f
	.zero		1


	//   ....[105]....
        /*1124*/ 	.word	0x00026410
        /*1128*/ 	.word	0x00000003
        /*112c*/ 	.word	0x0002d860
        /*1130*/ 	.short	0x010a
        /*1132*/ 	.byte	0x3f
	.zero		1


	//   ....[106]....
        /*1134*/ 	.word	0x00026db0
        /*1138*/ 	.word	0x00000007
        /*113c*/ 	.word	0x0002d820
        /*1140*/ 	.short	0x010a
        /*1142*/ 	.byte	0x3f
	.zero		1


	//   ....[107]....
        /*1144*/ 	.word	0x00026f50
        /*1148*/ 	.word	0x00000005
        /*114c*/ 	.word	0x00000000
        /*1150*/ 	.short	0x010a
        /*1152*/ 	.byte	0x3f
	.zero		1


	//   ....[108]....
        /*1154*/ 	.word	0x00026fa0
        /*1158*/ 	.word	0x00000003
        /*115c*/ 	.word	0x00000000
        /*1160*/ 	.short	0x010a
        /*1162*/ 	.byte	0x3f
	.zero		1


	//   ....[109]....
        /*1164*/ 	.word	0x00026ff0
        /*1168*/ 	.word	0x00000005
        /*116c*/ 	.word	0x00000000
        /*1170*/ 	.short	0x010a
        /*1172*/ 	.byte	0x3f
	.zero		1


	//----- nvinfo : EIATTR_NUM_MBARRIERS
	.align		4
.L_1385:
        /*1174*/ 	.byte	0x03, 0x38
        /*1176*/ 	.short	0x0016


	//----- nvinfo : EIATTR_EXIT_INSTR_OFFSETS
	.align		4
        /*1178*/ 	.byte	0x04, 0x1c
        /*117a*/ 	.short	(.L_1387 - .L_1386)


	//   ....[0]....
.L_1386:
        /*117c*/ 	.word	0x00024a10


	//----- nvinfo : EIATTR_MAX_THREADS
	.align		4
.L_1387:
        /*1180*/ 	.byte	0x04, 0x05
        /*1182*/ 	.short	(.L_1389 - .L_1388)
.L_1388:
        /*1184*/ 	.word	0x00000200
        /*1188*/ 	.word	0x00000001
        /*118c*/ 	.word	0x00000001


	//----- nvinfo : EIATTR_CRS_STACK_SIZE
	.align		4
.L_1389:
        /*1190*/ 	.byte	0x04, 0x1e
        /*1192*/ 	.short	(.L_1391 - .L_1390)
.L_1390:
        /*1194*/ 	.word	0x00000000


	//----- nvinfo : EIATTR_CBANK_PARAM_SIZE
	.align		4
.L_1391:
        /*1198*/ 	.byte	0x03, 0x19
        /*119a*/ 	.short	0x0af0


	//----- nvinfo : EIATTR_PARAM_CBANK
	.align		4
        /*119c*/ 	.byte	0x04, 0x0a
        /*119e*/ 	.short	(.L_1393 - .L_1392)
	.align		4
.L_1392:
        /*11a0*/ 	.word	index@(.nv.constant0._ZN7cutlass13device_kernelIN5flash11enable_sm90INS1_16FlashAttnFwdSm90INS1_25CollectiveMainloopFwdSm90ILi2EN4cute5tupleIJNS5_1CILi1EEES8_S8_EEENS6_IJNS7_ILi192EEENS7_ILi128EEENS7_ILi96EEEEEELi96ENS_10bfloat16_tEfNS_4arch4Sm90ELb0ELb1ELb1ELb1ELb0ELb1ELb0ELb0ELb1ELb1ELb0ELb0EEENS1_21CollectiveEpilogueFwdINS6_IJSA_SC_SB_EEES9_SE_SG_Li384ELb1ELb1ELb0ELb0EEENS1_36VarlenDynamicPersistentTileSchedulerILi192ELi128ELi384ELi128ELb0ELb1ELb1ELb1ELb0ELb1EEEEEEEEEvNT_6ParamsE)
        /*11a4*/ 	.short	0x0210
        /*11a6*/ 	.short	0x0af0


	//----- nvinfo : EIATTR_SW_WAR
	.align		4
.L_1393:
        /*11a8*/ 	.byte	0x04, 0x36
        /*11aa*/ 	.short	(.L_1395 - .L_1394)
.L_1394:
        /*11ac*/ 	.word	0x00000008
.L_1395:


//--------------------- .nv.info._ZN7cutlass13device_kernelIN5flash11enable_sm90INS1_16FlashAttnFwdSm90INS1_25CollectiveMainloopFwdSm90ILi2EN4cute5tupleIJNS5_1CILi1EEES8_S8_EEENS6_IJNS7_ILi192EEENS7_ILi144EEENS7_ILi96EEEEEELi96ENS_10bfloat16_tEfNS_4arch4Sm90ELb1ELb0ELb1ELb0ELb0ELb0ELb0ELb0ELb1ELb1ELb0ELb0EEENS1_21CollectiveEpilogueFwdINS6_IJSA_SC_SB_EEES9_SE_SG_Li384ELb0ELb1ELb0ELb0EEENS1_30DynamicPersistentTileSchedulerILi384ELi128ELb0ELb1ELb1EEEEEEEEEvNT_6ParamsE --------------------------
	.section	.nv.info._ZN7cutlass13device_kernelIN5flash11enable_sm90INS1_16FlashAttnFwdSm90INS1_25CollectiveMainloopFwdSm90ILi2EN4cute5tupleIJNS5_1CILi1EEES8_S8_EEENS6_IJNS7_ILi192EEENS7_ILi144EEENS7_ILi96EEEEEELi96ENS_10bfloat16_tEfNS_4arch4Sm90ELb1ELb0ELb1ELb0ELb0ELb0ELb0ELb0ELb1ELb1ELb0ELb0EEENS1_21CollectiveEpilogueFwdINS6_IJSA_SC_SB_EEES9_SE_SG_Li384ELb0ELb1ELb0ELb0EEENS1_30DynamicPersistentTileSchedulerILi384ELi128ELb0ELb1ELb1EEEEEEEEEvNT_6ParamsE,"",@"SHT_CUDA_INFO"
	.sectionflags	@""
	.align	4


	//----- nvinfo : EIATTR_CUDA_API_VERSION
	.align		4
        /*0000*/ 	.byte	0x04, 0x37
        /*0002*/ 	.short	(.L_1397 - .L_1396)
.L_1396:
        /*0004*/ 	.word	0x00000082


	//----- nvinfo : EIATTR_KPARAM_INFO
	.align		4
.L_1397:
        /*0008*/ 	.byte	0x04, 0x17
        /*000a*/ 	.short	(.L_1399 - .L_1398)
.L_1398:
        /*000c*/ 	.word	0x00000000
        /*0010*/ 	.short	0x0000
        /*0012*/ 	.short	0x0070
        /*0014*/ 	.byte	0x00, 0xf0, 0x01, 0x2a


	//----- nvinfo : EIATTR_SPARSE_MMA_MASK
	.align		4
.L_1399:
        /*0018*/ 	.byte	0x03, 0x50
        /*001a*/ 	.short	0x0000


	//----- nvinfo : EIATTR_MAXREG_COUNT
	.align		4
        /*001c*/ 	.byte	0x03, 0x1b
        /*001e*/ 	.short	0x0080


	//----- nvinfo : EIATTR_NUM_BARRIERS
	.align		4
        /*0020*/ 	.byte	0x02, 0x4c
        /*0022*/ 	.byte	0x10
	.zero		1


	//----- nvinfo : EIATTR_EXTERNS
	.align		4
        /*0024*/ 	.byte	0x04, 0x0f
        /*0026*/ 	.short	(.L_1401 - .L_1400)


	//   ....[0]....
	.align		4
.L_1400:
        /*0028*/ 	.word	index@(__assertfail)


	//----- nvinfo : EIATTR_ANNOTATIONS
	.align		4
.L_1401:
        /*002c*/ 	.byte	0x04, 0x55
        /*002e*/ 	.short	(.L_1403 - .L_1402)


	//   ....[0]....
.L_1402:
        /*0030*/ 	.word	0x00000001
        /*0034*/ 	.byte	0x50, 0x09, 0x00, 0x00, 0x01, 0x00, 0x00, 0x00, 0x60, 0x0a, 0x00, 0x00, 0x01, 0x00, 0x00, 0x00
        /*0044*/ 	.byte	0xc0, 0x0b, 0x01, 0x00, 0x01, 0x00, 0x00, 0x00, 0xd0, 0x0b, 0x01, 0x00, 0x01, 0x00, 0x00, 0x00
        /*0054*/ 	.byte	0x50, 0x0c, 0x01, 0x00, 0x01, 0x00, 0x00, 0x00, 0x30, 0x29, 0x01, 0x00, 0x01, 0x00, 0x00, 0x00
        /*0064*/ 	.byte	0x50, 0x29, 0x01, 0x00, 0x01, 0x00, 0x00, 0x00, 0x20, 0x51, 0x01, 0x00, 0x01, 0x00, 0x00, 0x00
        /*0074*/ 	.byte	0xc0, 0x52, 0x01, 0x00, 0x01, 0x00, 0x00, 0x00, 0x60, 0x54, 0x01, 0x00


	//----- nvinfo : EIATTR_MERCURY_ISA_VERSION
	.align		4
.L_1403:
        /*0080*/ 	.byte	0x03, 0x5f
        /*0082*/ 	.short	0x0101


	//----- nvinfo : EIATTR_INT_WARP_WIDE_INSTR_OFFSETS
	.align		4
        /*0084*/ 	.byte	0x04, 0x31
        /*0086*/ 	.short	(.L_1405 - .L_1404)


	//   ....[0]....
.L_1404:
        /*0088*/ 	.word	0x00000130


	//   ....[1]....
        /*008c*/ 	.word	0x00000170


	//   ....[2]....
        /*0090*/ 	.word	0x000001e0


	//   ....[3]....
        /*0094*/ 	.word	0x000112b0


	//   ....[4]....
        /*0098*/ 	.word	0x00011350


	//   ....[5]....
        /*009c*/ 	.word	0x00014ba0


	//   ....[6]....
        /*00a0*/ 	.word	0x00014c40


	//----- nvinfo : EIATTR_COOP_GROUP_MASK_REGIDS
	.align		4
.L_1405:
        /*00a4*/ 	.byte	0x04, 0x29
        /*00a6*/ 	.short	(.L_1407 - .L_1406)


	//   ....[0]....
.L_1406:
        /*00a8*/ 	.word	0xffffffff


	//   ....[1]....
        /*00ac*/ 	.word	0xffffffff


	//   ....[2]....
        /*00b0*/ 	.word	0xffffffff


	//   ....[3]....
        /*00b4*/ 	.word	0xffffffff


	//   ....[4]....
        /*00b8*/ 	.word	0xffffffff


	//   ....[5]....
        /*00bc*/ 	.word	0xffffffff


	//   ....[6]....
        /*00c0*/ 	.word	0xffffffff


	//   ....[7]....
        /*00c4*/ 	.word	0xffffffff


	//   ....[8]....
        /*00c8*/ 	.word	0xffffffff


	//   ....[9]....
        /*00cc*/ 	.word	0xffffffff


	//   ....[10]....
        /*00d0*/ 	.word	0xffffffff


	//   ....[11]....
        /*00d4*/ 	.word	0xffffffff


	//   ....[12]....
        /*00d8*/ 	.word	0xffffffff


	//   ....[13]....
        /*00dc*/ 	.word	0xffffffff


	//   ....[14]....
        /*00e0*/ 	.word	0xffffffff


	//   ....[15]....
        /*00e4*/ 	.word	0xffffffff


	//   ....[16]....
        /*00e8*/ 	.word	0xffffffff


	//   ....[17]....
        /*00ec*/ 	.word	0xffffffff


	//   ....[18]....
        /*00f0*/ 	.word	0xffffffff


	//   ....[19]....
        /*00f4*/ 	.word	0xffffffff


	//   ....[20]....
        /*00f8*/ 	.word	0xffffffff


	//   ....[21]....
        /*00fc*/ 	.word	0xffffffff


	//   ....[22]....
        /*0100*/ 	.word	0xffffffff


	//   ....[23]....
        /*0104*/ 	.word	0xffffffff


	//   ....[24]....
        /*0108*/ 	.word	0xffffffff


	//   ....[25]....
        /*010c*/ 	.word	0xffffffff


	//   ....[26]....
        /*0110*/ 	.word	0xffffffff


	//   ....[27]....
        /*0114*/ 	.word	0xffffffff


	//   ....[28]....
        /*0118*/ 	.word	0xffffffff


	//   ....[29]....
        /*011c*/ 	.word	0xffffffff


	//   ....[30]....
        /*0120*/ 	.word	0xffffffff


	//   ....[31]....
        /*0124*/ 	.word	0xffffffff


	//   ....[32]....
        /*0128*/ 	.word	0xffffffff


	//   ....[33]....
        /*012c*/ 	.word	0xffffffff


	//   ....[34]....
        /*0130*/ 	.word	0xffffffff


	//   ....[35]....
        /*0134*/ 	.word	0xffffffff


	//   ....[36]....
        /*0138*/ 	.word	0xffffffff


	//   ....[37]....
        /*013c*/ 	.word	0xffffffff


	//   ....[38]....
        /*0140*/ 	.word	0xffffffff


	//   ....[39]....
        /*0144*/ 	.word	0xffffffff


	//   ....[40]....
        /*0148*/ 	.word	0xffffffff


	//   ....[41]....
        /*014c*/ 	.word	0xffffffff


	//   ....[42]....
        /*0150*/ 	.word	0xffffffff


	//   ....[43]....
        /*0154*/ 	.word	0xffffffff


	//   ....[44]....
        /*0158*/ 	.word	0xffffffff


	//   ....[45]....
        /*015c*/ 	.word	0xffffffff


	//   ....[46]....
        /*0160*/ 	.word	0xffffffff


	//   ....[47]....
        /*0164*/ 	.word	0xffffffff


	//   ....[48]....
        /*0168*/ 	.word	0xffffffff


	//   ....[49]....
        /*016c*/ 	.word	0xffffffff


	//   ....[50]....
        /*0170*/ 	.word	0xffffffff


	//   ....[51]....
        /*0174*/ 	.word	0xffffffff


	//   ....[52]....
        /*0178*/ 	.word	0xffffffff


	//   ....[53]....
        /*017c*/ 	.word	0xffffffff


	//   ....[54]....
        /*0180*/ 	.word	0xffffffff


	//   ....[55]....
        /*0184*/ 	.word	0xffffffff


	//   ....[56]....
        /*0188*/ 	.word	0xffffffff


	//   ....[57]....
        /*018c*/ 	.word	0xffffffff


	//   ....[58]....
        /*0190*/ 	.word	0xffffffff


	//   ....[59]....
        /*0194*/ 	.word	0x0500000f


	//   ....[60]....
        /*0198*/ 	.word	0x0500000f


	//   ....[61]....
        /*019c*/ 	.word	0x0500000f


	//   ....[62]....
        /*01a0*/ 	.word	0x0500000f


	//   ....[63]....
        /*01a4*/ 	.word	0x0500000f


	//   ....[64]....
        /*01a8*/ 	.word	0x0500000f


	//   ....[65]....
        /*01ac*/ 	.word	0x0500000f


	//   ....[66]....
        /*01b0*/ 	.word	0x0500000f


	//   ....[67]....
        /*01b4*/ 	.word	0x0500000f


	//   ....[68]....
        /*01b8*/ 	.word	0x0500000f


	//   ....[69]....
        /*01bc*/ 	.word	0x0500000f


	//   ....[70]....
        /*01c0*/ 	.word	0x0500000f


	//   ....[71]....
        /*01c4*/ 	.word	0x0500000f


	//   ....[72]....
        /*01c8*/ 	.word	0x0500000f


	//   ....[73]....
        /*01cc*/ 	.word	0x0500000f


	//----- nvinfo : EIATTR_COOP_GROUP_INSTR_OFFSETS
	.align		4
.L_1407:
        /*01d0*/ 	.byte	0x04, 0x28
        /*01d2*/ 	.short	(.L_1409 - .L_1408)


	//   ....[0]....
.L_1408:
        /*01d4*/ 	.word	0x00000070


	//   ....[1]....
        /*01d8*/ 	.word	0x00000140


	//   ....[2]....
        /*01dc*/ 	.word	0x00000190


	//   ....[3]....
        /*01e0*/ 	.word	0x000003c0


	//   ....[4]....
        /*01e4*/ 	.word	0x00000520


	//   ....[5]....
        /*01e8*/ 	.word	0x00000640


	//   ....[6]....
        /*01ec*/ 	.word	0x000007a0


	//   ....[7]....
        /*01f0*/ 	.word	0x000015a0


	//   ....[8]....
        /*01f4*/ 	.word	0x000033b0


	//   ....[9]....
        /*01f8*/ 	.word	0x00004030


	//   ....[10]....
        /*01fc*/ 	.word	0x000040b0


	//   ....[11]....
        /*0200*/ 	.word	0x00004110


	//   ....[12]....
        /*0204*/ 	.word	0x00004cd0


	//   ....[13]....
        /*0208*/ 	.word	0x00004d20


	//   ....[14]....
        /*020c*/ 	.word	0x00005bd0


	//   ....[15]....
        /*0210*/ 	.word	0x00007730


	//   ....[16]....
        /*0214*/ 	.word	0x000085f0


	//   ....[17]....
        /*0218*/ 	.word	0x00008650


	//   ....[18]....
        /*021c*/ 	.word	0x000086b0


	//   ....[19]....
        /*0220*/ 	.word	0x00009360


	//   ....[20]....
        /*0224*/ 	.word	0x000093c0


	//   ....[21]....
        /*0228*/ 	.word	0x0000a700


	//   ....[22]....
        /*022c*/ 	.word	0x0000caf0


	//   ....[23]....
        /*0230*/ 	.word	0x0000cb60


	//   ....[24]....
        /*0234*/ 	.word	0x0000d380


	//   ....[25]....
        /*0238*/ 	.word	0x0000d3e0


	//   ....[26]....
        /*023c*/ 	.word	0x0000e7b0


	//   ....[27]....
        /*0240*/ 	.word	0x0000e8c0


	//   ....[28]....
        /*0244*/ 	.word	0x0000e920


	//   ....[29]....
        /*0248*/ 	.word	0x0000ea30


	//   ....[30]....
        /*024c*/ 	.word	0x0000ea70


	//   ....[31]....
        /*0250*/ 	.word	0x0000f9f0


	//   ....[32]....
        /*0254*/ 	.word	0x0000fa20


	//   ....[33]....
        /*0258*/ 	.word	0x0000fa60


	//   ....[34]....
        /*025c*/ 	.word	0x0000fa90


	//   ....[35]....
        /*0260*/ 	.word	0x0000ffd0


	//   ....[36]....
        /*0264*/ 	.word	0x0000fff0


	//   ....[37]....
        /*0268*/ 	.word	0x00010100


	//   ....[38]....
        /*026c*/ 	.word	0x00010120


	//   ....[39]....
        /*0270*/ 	.word	0x00010890


	//   ....[40]....
        /*0274*/ 	.word	0x000108a0


	//   ....[41]....
        /*0278*/ 	.word	0x000109b0


	//   ....[42]....
        /*027c*/ 	.word	0x000109d0


	//   ....[43]....
        /*0280*/ 	.word	0x00010b80


	//   ....[44]....
        /*0284*/ 	.word	0x00011890


	//   ....[45]....
        /*0288*/ 	.word	0x000123f0


	//   ....[46]....
        /*028c*/ 	.word	0x00012430


	//   ....[47]....
        /*0290*/ 	.word	0x00012460


	//   ....[48]....
        /*0294*/ 	.word	0x00012530


	//   ....[49]....
        /*0298*/ 	.word	0x00012540


	//   ....[50]....
        /*029c*/ 	.word	0x000125f0


	//   ....[51]....
        /*02a0*/ 	.word	0x00012600


	//   ....[52]....
        /*02a4*/ 	.word	0x00012610


	//   ....[53]....
        /*02a8*/ 	.word	0x00012620


	//   ....[54]....
        /*02ac*/ 	.word	0x00012630


	//   ....[55]....
        /*02b0*/ 	.word	0x00012710


	//   ....[56]....
        /*02b4*/ 	.word	0x000127b0


	//   ....[57]....
        /*02b8*/ 	.word	0x00015200


	//   ....[58]....
        /*02bc*/ 	.word	0x000153e0


	//   ....[59]....
        /*02c0*/ 	.word	0x00015960


	//   ....[60]....
        /*02c4*/ 	.word	0x00015ac0


	//   ....[61]....
        /*02c8*/ 	.word	0x00015b30


	//   ....[62]....
        /*02cc*/ 	.word	0x00015ca0


	//   ....[63]....
        /*02d0*/ 	.word	0x00015cf0


	//   ....[64]....
        /*02d4*/ 	.word	0x00015e20


	//   ....[65]....
        /*02d8*/ 	.word	0x00015e70


	//   ....[66]....
        /*02dc*/ 	.word	0x00015f90


	//   ....[67]....
        /*02e0*/ 	.word	0x00016010


	//   ....[68]....
        /*02e4*/ 	.word	0x00016120


	//   ....[69]....
        /*02e8*/ 	.word	0x00016170


	//   ....[70]....
        /*02ec*/ 	.word	0x00016270


	//   ....[71]....
        /*02f0*/ 	.word	0x000162c0


	//   ....[72]....
        /*02f4*/ 	.word	0x000165d0


	//   ....[73]....
        /*02f8*/ 	.word	0x000166f0


	//----- nvinfo : EIATTR_REG_RECONFIG
	.align		4
.L_1409:
        /*02fc*/ 	.byte	0x01, 0x54
	.zero		2


	//----- nvinfo : EIATTR_SYSCALL_OFFSETS
	.align		4
        /*0300*/ 	.byte	0x04, 0x46
        /*0302*/ 	.short	(.L_1411 - .L_1410)


	//   ....[0]....
.L_1410:
        /*0304*/ 	.word	0x000017a0


	//   ....[1]....
        /*0308*/ 	.word	0x000114b0


	//   ....[2]....
        /*030c*/ 	.word	0x00011600


	//   ....[3]....
        /*0310*/ 	.word	0x000116f0


	//   ....[4]....
        /*0314*/ 	.word	0x00011ef0


	//----- nvinfo : EIATTR_MBARRIER_INSTR_OFFSETS
	.align		4
.L_1411:
        /*0318*/ 	.byte	0x04, 0x39
        /*031a*/ 	.short	(.L_1413 - .L_1412)


	//   ....[0]....
.L_1412:
        /*031c*/ 	.word	0x00000270
        /*0320*/ 	.word	0x000000ff
        /*0324*/ 	.word	0x00031c00
        /*0328*/ 	.short	0x0100
        /*032a*/ 	.byte	0x08
	.zero		1


	//   ....[1]....
        /*032c*/ 	.word	0x00000280
        /*0330*/ 	.word	0x000000ff
        /*0334*/ 	.word	0x00031c20
        /*0338*/ 	.short	0x0100
        /*033a*/ 	.byte	0x08
	.zero		1


	//   ....[2]....
        /*033c*/ 	.word	0x00000370
        /*0340*/ 	.word	0x000000ff
        /*0344*/ 	.word	0x00031c30
        /*0348*/ 	.short	0x0100
        /*034a*/ 	.byte	0x08
	.zero		1


	//   ....[3]....
        /*034c*/ 	.word	0x00000380
        /*0350*/ 	.word	0x000000ff
        /*0354*/ 	.word	0x00031c40
        /*0358*/ 	.short	0x0100
        /*035a*/ 	.byte	0x08
	.zero		1


	//   ....[4]....
        /*035c*/ 	.word	0x00000390
        /*0360*/ 	.word	0x000000ff
        /*0364*/ 	.word	0x00031c38
        /*0368*/ 	.short	0x0100
        /*036a*/ 	.byte	0x08
	.zero		1


	//   ....[5]....
        /*036c*/ 	.word	0x000003a0
        /*0370*/ 	.word	0x000000ff
        /*0374*/ 	.word	0x00031c48
        /*0378*/ 	.short	0x0100
        /*037a*/ 	.byte	0x08
	.zero		1


	//   ....[6]....
        /*037c*/ 	.word	0x000004d0
        /*0380*/ 	.word	0x000000ff
        /*0384*/ 	.word	0x00031c50
        /*0388*/ 	.short	0x0100
        /*038a*/ 	.byte	0x08
	.zero		1


	//   ....[7]....
        /*038c*/ 	.word	0x000004e0
        /*0390*/ 	.word	0x000000ff
        /*0394*/ 	.word	0x00031c60
        /*0398*/ 	.short	0x0100
        /*039a*/ 	.byte	0x08
	.zero		1


	//   ....[8]....
        /*039c*/ 	.word	0x000004f0
        /*03a0*/ 	.word	0x000000ff
        /*03a4*/ 	.word	0x00031c58
        /*03a8*/ 	.short	0x0100
        /*03aa*/ 	.byte	0x08
	.zero		1


	//   ....[9]....
        /*03ac*/ 	.word	0x00000500
        /*03b0*/ 	.word	0x000000ff
        /*03b4*/ 	.word	0x00031c68
        /*03b8*/ 	.short	0x0100
        /*03ba*/ 	.byte	0x08
	.zero		1


	//   ....[10]....
        /*03bc*/ 	.word	0x000005f0
        /*03c0*/ 	.word	0x000000ff
        /*03c4*/ 	.word	0x00031c70
        /*03c8*/ 	.short	0x0100
        /*03ca*/ 	.byte	0x06
	.zero		1


	//   ....[11]....
        /*03cc*/ 	.word	0x00000600
        /*03d0*/ 	.word	0x000000ff
        /*03d4*/ 	.word	0x00031c80
        /*03d8*/ 	.short	0x0100
        /*03da*/ 	.byte	0x06
	.zero		1


	//   ....[12]....
        /*03dc*/ 	.word	0x00000610
        /*03e0*/ 	.word	0x000000ff
        /*03e4*/ 	.word	0x00031c78
        /*03e8*/ 	.short	0x0100
        /*03ea*/ 	.byte	0x06
	.zero		1


	//   ....[13]....
        /*03ec*/ 	.word	0x00000620
        /*03f0*/ 	.word	0x000000ff
        /*03f4*/ 	.word	0x00031c88
        /*03f8*/ 	.short	0x0100
        /*03fa*/ 	.byte	0x06
	.zero		1


	//   ....[14]....
        /*03fc*/ 	.word	0x00000750
        /*0400*/ 	.word	0x000000ff
        /*0404*/ 	.word	0x00031c90
        /*0408*/ 	.short	0x0100
        /*040a*/ 	.byte	0x08
	.zero		1


	//   ....[15]....
        /*040c*/ 	.word	0x00000760
        /*0410*/ 	.word	0x000000ff
        /*0414*/ 	.word	0x00031ca0
        /*0418*/ 	.short	0x0100
        /*041a*/ 	.byte	0x08
	.zero		1


	//   ....[16]....
        /*041c*/ 	.word	0x00000770
        /*0420*/ 	.word	0x000000ff
        /*0424*/ 	.word	0x00031c98
        /*0428*/ 	.short	0x0100
        /*042a*/ 	.byte	0x08
	.zero		1


	//   ....[17]....
        /*042c*/ 	.word	0x00000780
        /*0430*/ 	.word	0x000000ff
        /*0434*/ 	.word	0x00031ca8
        /*0438*/ 	.short	0x0100
        /*043a*/ 	.byte	0x08
	.zero		1


	//   ....[18]....
        /*043c*/ 	.word	0x000008b0
        /*0440*/ 	.word	0x000000ff
        /*0444*/ 	.word	0x00031cb0
        /*0448*/ 	.short	0x0100
        /*044a*/ 	.byte	0x08
	.zero		1


	//   ....[19]....
        /*044c*/ 	.word	0x000008c0
        /*0450*/ 	.word	0x000000ff
        /*0454*/ 	.word	0x00031cc0
        /*0458*/ 	.short	0x0100
        /*045a*/ 	.byte	0x08
	.zero		1


	//   ....[20]....
        /*045c*/ 	.word	0x000008d0
        /*0460*/ 	.word	0x000000ff
        /*0464*/ 	.word	0x00031cb8
        /*0468*/ 	.short	0x0100
        /*046a*/ 	.byte	0x08
	.zero		1


	//   ....[21]....
        /*046c*/ 	.word	0x000008e0
        /*0470*/ 	.word	0x000000ff
        /*0474*/ 	.word	0x00031cc8
        /*0478*/ 	.short	0x0100
        /*047a*/ 	.byte	0x08
	.zero		1


	//   ....[22]....
        /*047c*/ 	.word	0x00001840
        /*0480*/ 	.word	0x000000ff
        /*0484*/ 	.word	0x00031c00
        /*0488*/ 	.short	0x010a
        /*048a*/ 	.byte	0x25
	.zero		1


	//   ....[23]....
        /*048c*/ 	.word	0x000018c0
        /*0490*/ 	.word	0x00000000
        /*0494*/ 	.word	0x00031c30
        /*0498*/ 	.short	0x010a
        /*049a*/ 	.byte	0x3f
	.zero		1


	//   ....[24]....
        /*049c*/ 	.word	0x00001920
        /*04a0*/ 	.word	0x00000000
        /*04a4*/ 	.word	0x00031c30
        /*04a8*/ 	.short	0x010a
        /*04aa*/ 	.byte	0x3f
	.zero		1


	//   ....[25]....
        /*04ac*/ 	.word	0x00004f30
        /*04b0*/ 	.word	0x00000004
        /*04b4*/ 	.word	0x00000000
        /*04b8*/ 	.short	0x0101
        /*04ba*/ 	.byte	0x3f
	.zero		1


	//   ....[26]....
        /*04bc*/ 	.word	0x00005d20
        /*04c0*/ 	.word	0x000000ff
        /*04c4*/ 	.word	0x00031c30
        /*04c8*/ 	.short	0x010a
        /*04ca*/ 	.byte	0x04
	.zero		1


	//   ....[27]....
        /*04cc*/ 	.word	0x00005d60
        /*04d0*/ 	.word	0x000000ff
        /*04d4*/ 	.word	0x00031c30
        /*04d8*/ 	.short	0x010a
        /*04da*/ 	.byte	0x04
	.zero		1


	//   ....[28]....
        /*04dc*/ 	.word	0x000073f0
        /*04e0*/ 	.word	0x000000ff
        /*04e4*/ 	.word	0x00031c50
        /*04e8*/ 	.short	0x010a
        /*04ea*/ 	.byte	0x04
	.zero		1


	//   ....[29]....
        /*04ec*/ 	.word	0x00007430
        /*04f0*/ 	.word	0x000000ff
        /*04f4*/ 	.word	0x00031c50
        /*04f8*/ 	.short	0x010a
        /*04fa*/ 	.byte	0x04
	.zero		1


	//   ....[30]....
        /*04fc*/ 	.word	0x00009970
        /*0500*/ 	.word	0x00000005
        /*0504*/ 	.word	0x00000000
        /*0508*/ 	.short	0x0101
        /*050a*/ 	.byte	0x3f
	.zero		1


	//   ....[31]....
        /*050c*/ 	.word	0x00009ac0
        /*0510*/ 	.word	0x0000004f
        /*0514*/ 	.word	0x00000000
        /*0518*/ 	.short	0x0101
        /*051a*/ 	.byte	0x3f
	.zero		1


	//   ....[32]....
        /*051c*/ 	.word	0x0000a870
        /*0520*/ 	.word	0x000000ff
        /*0524*/ 	.word	0x00031c30
        /*0528*/ 	.short	0x010a
        /*052a*/ 	.byte	0x04
	.zero		1


	//   ....[33]....
        /*052c*/ 	.word	0x0000a8b0
        /*0530*/ 	.word	0x000000ff
        /*0534*/ 	.word	0x00031c30
        /*0538*/ 	.short	0x010a
        /*053a*/ 	.byte	0x04
	.zero		1


	//   ....[34]....
        /*053c*/ 	.word	0x0000bf40
        /*0540*/ 	.word	0x000000ff
        /*0544*/ 	.word	0x00031c50
        /*0548*/ 	.short	0x010a
        /*054a*/ 	.byte	0x04
	.zero		1


	//   ....[35]....
        /*054c*/ 	.word	0x0000bf80
        /*0550*/ 	.word	0x000000ff
        /*0554*/ 	.word	0x00031c50
        /*0558*/ 	.short	0x010a
        /*055a*/ 	.byte	0x04
	.zero		1


	//   ....[36]....
        /*055c*/ 	.word	0x0000da60
        /*0560*/ 	.word	0x0000000d
        /*0564*/ 	.word	0x00000000
        /*0568*/ 	.short	0x0101
        /*056a*/ 	.byte	0x3f
	.zero		1


	//   ....[37]....
        /*056c*/ 	.word	0x0000dbb0
        /*0570*/ 	.word	0x0000000c
        /*0574*/ 	.word	0x00000000
        /*0578*/ 	.short	0x0101
        /*057a*/ 	.byte	0x3f
	.zero		1


	//   ....[38]....
        /*057c*/ 	.word	0x0000e830
        /*0580*/ 	.word	0x000000ff
        /*0584*/ 	.word	0x00031c50
        /*0588*/ 	.short	0x010a
        /*058a*/ 	.byte	0x05
	.zero		1


	//   ....[39]....
        /*058c*/ 	.word	0x0000e870
        /*0590*/ 	.word	0x000000ff
        /*0594*/ 	.word	0x00031c50
        /*0598*/ 	.short	0x010a
        /*059a*/ 	.byte	0x05
	.zero		1


	//   ....[40]....
        /*059c*/ 	.word	0x0000ef40
        /*05a0*/ 	.word	0x00000004
        /*05a4*/ 	.word	0x00000000
        /*05a8*/ 	.short	0x0101
        /*05aa*/ 	.byte	0x3f
	.zero		1


	//   ....[41]....
        /*05ac*/ 	.word	0x0000ffc0
        /*05b0*/ 	.word	0x000000ff
        /*05b4*/ 	.word	0x00000000
        /*05b8*/ 	.short	0x0101
        /*05ba*/ 	.byte	0x05
	.zero		1


	//   ....[42]....
        /*05bc*/ 	.word	0x00011ac0
        /*05c0*/ 	.word	0x00000003
        /*05c4*/ 	.word	0x00031c40
        /*05c8*/ 	.short	0x010a
        /*05ca*/ 	.byte	0x3f
	.zero		1


	//   ....[43]....
        /*05cc*/ 	.word	0x000128c0
        /*05d0*/ 	.word	0x00000011
        /*05d4*/ 	.word	0x00031c00
        /*05d8*/ 	.short	0x0107
        /*05da*/ 	.byte	0x3f
	.zero		1


	//   ....[44]....
        /*05dc*/ 	.word	0x000129b0
        /*05e0*/ 	.word	0x00000011
        /*05e4*/ 	.word	0x00031c00
        /*05e8*/ 	.short	0x0101
        /*05ea*/ 	.byte	0x3f
	.zero		1


	//   ....[45]....
        /*05ec*/ 	.word	0x000129d0
        /*05f0*/ 	.word	0x00000011
        /*05f4*/ 	.word	0x00031c20
        /*05f8*/ 	.short	0x010a
        /*05fa*/ 	.byte	0x3f
	.zero		1


	//   ....[46]....
        /*05fc*/ 	.word	0x00012cf0
        /*0600*/ 	.word	0x00000002
        /*0604*/ 	.word	0x00031c40
        /*0608*/ 	.short	0x010a
        /*060a*/ 	.byte	0x3f
	.zero		1


	//   ....[47]....
        /*060c*/ 	.word	0x00013100
        /*0610*/ 	.word	0x00000003
        /*0614*/ 	.word	0x00000060
        /*0618*/ 	.short	0x010a
        /*061a*/ 	.byte	0x3f
	.zero		1


	//   ....[48]....
        /*061c*/ 	.word	0x00013810
        /*0620*/ 	.word	0x00000003
        /*0624*/ 	.word	0x00031c40
        /*0628*/ 	.short	0x010a
        /*062a*/ 	.byte	0x3f
	.zero		1


	//   ....[49]....
        /*062c*/ 	.word	0x00013c40
        /*0630*/ 	.word	0x0000000c
        /*0634*/ 	.word	0x00000060
        /*0638*/ 	.short	0x010a
        /*063a*/ 	.byte	0x3f
	.zero		1


	//   ....[50]....
        /*063c*/ 	.word	0x000142a0
        /*0640*/ 	.word	0x00000002
        /*0644*/ 	.word	0x00031c40
        /*0648*/ 	.short	0x010a
        /*064a*/ 	.byte	0x3f
	.zero		1


	//   ....[51]....
        /*064c*/ 	.word	0x000146e0
        /*0650*/ 	.word	0x00000008
        /*0654*/ 	.word	0x00000060
        /*0658*/ 	.short	0x010a
        /*065a*/ 	.byte	0x3f
	.zero		1


	//   ....[52]....
        /*065c*/ 	.word	0x00014ce0
        /*0660*/ 	.word	0x00000003
        /*0664*/ 	.word	0x00031c60
        /*0668*/ 	.short	0x010a
        /*066a*/ 	.byte	0x3f
	.zero		1


	//   ....[53]....
        /*066c*/ 	.word	0x00015360
        /*0670*/ 	.word	0x00000007
        /*0674*/ 	.word	0x00031c20
        /*0678*/ 	.short	0x010a
        /*067a*/ 	.byte	0x3f
	.zero		1


	//   ....[54]....
        /*067c*/ 	.word	0x00015520
        /*0680*/ 	.word	0x00000005
        /*0684*/ 	.word	0x00000000
        /*0688*/ 	.short	0x010a
        /*068a*/ 	.byte	0x3f
	.zero		1


	//   ....[55]....
        /*068c*/ 	.word	0x00015590
        /*0690*/ 	.word	0x00000003
        /*0694*/ 	.word	0x00000000
        /*0698*/ 	.short	0x010a
        /*069a*/ 	.byte	0x3f
	.zero		1


	//   ....[56]....
        /*069c*/ 	.word	0x000155f0
        /*06a0*/ 	.word	0x00000005
        /*06a4*/ 	.word	0x00000000
        /*06a8*/ 	.short	0x010a
        /*06aa*/ 	.byte	0x3f
	.zero		1


	//   ....[57]....
        /*06ac*/ 	.word	0x00015620
        /*06b0*/ 	.word	0x00000003
        /*06b4*/ 	.word	0x00000000
        /*06b8*/ 	.short	0x010a
        /*06ba*/ 	.byte	0x3f
	.zero		1


	//   ....[58]....
        /*06bc*/ 	.word	0x00015690
        /*06c0*/ 	.word	0x00000003
        /*06c4*/ 	.word	0x00031c00
        /*06c8*/ 	.short	0x010a
        /*06ca*/ 	.byte	0x3f
	.zero		1


	//   ....[59]....
        /*06cc*/ 	.word	0x000156e0
        /*06d0*/ 	.word	0x00000000
        /*06d4*/ 	.word	0x00031c30
        /*06d8*/ 	.short	0x010a
        /*06da*/ 	.byte	0x3f
	.zero		1


	//   ....[60]....
        /*06dc*/ 	.word	0x00015740
        /*06e0*/ 	.word	0x00000008
        /*06e4*/ 	.word	0x00031c30
        /*06e8*/ 	.short	0x010a
        /*06ea*/ 	.byte	0x3f
	.zero		1


	//   ....[61]....
        /*06ec*/ 	.word	0x000157a0
        /*06f0*/ 	.word	0x00000008
        /*06f4*/ 	.word	0x00031c50
        /*06f8*/ 	.short	0x010a
        /*06fa*/ 	.byte	0x3f
	.zero		1


	//   ....[62]....
        /*06fc*/ 	.word	0x00015800
        /*0700*/ 	.word	0x00000007
        /*0704*/ 	.word	0x00031c30
        /*0708*/ 	.short	0x010a
        /*070a*/ 	.byte	0x3f
	.zero		1


	//   ....[63]....
        /*070c*/ 	.word	0x00015860
        /*0710*/ 	.word	0x00000007
        /*0714*/ 	.word	0x00031c50
        /*0718*/ 	.short	0x010a
        /*071a*/ 	.byte	0x3f
	.zero		1


	//   ....[64]....
        /*071c*/ 	.word	0x000158c0
        /*0720*/ 	.word	0x00000005
        /*0724*/ 	.word	0x00031c50
        /*0728*/ 	.short	0x010a
        /*072a*/ 	.byte	0x3f
	.zero		1


	//   ....[65]....
        /*072c*/ 	.word	0x00015a10
        /*0730*/ 	.word	0x00000003
        /*0734*/ 	.word	0x00031c40
        /*0738*/ 	.short	0x010a
        /*073a*/ 	.byte	0x3f
	.zero		1


	//   ....[66]....
        /*073c*/ 	.word	0x000162f0
        /*0740*/ 	.word	0x00000011
        /*0744*/ 	.word	0x00031c20
        /*0748*/ 	.short	0x010a
        /*074a*/ 	.byte	0x3f
	.zero		1


	//   ....[67]....
        /*074c*/ 	.word	0x00016340
        /*0750*/ 	.word	0x00000002
        /*0754*/ 	.word	0x00031c40
        /*0758*/ 	.short	0x010a
        /*075a*/ 	.byte	0x3f
	.zero		1


	//   ....[68]....
        /*075c*/ 	.word	0x00016390
        /*0760*/ 	.word	0x00000003
        /*0764*/ 	.word	0x00000060
        /*0768*/ 	.short	0x010a
        /*076a*/ 	.byte	0x3f
	.zero		1


	//   ....[69]....
        /*076c*/ 	.word	0x000163e0
        /*0770*/ 	.word	0x00000003
        /*0774*/ 	.word	0x00031c40
        /*0778*/ 	.short	0x010a
        /*077a*/ 	.byte	0x3f
	.zero		1


	//   ....[70]....
        /*077c*/ 	.word	0x00016430
        /*0780*/ 	.word	0x0000000c
        /*0784*/ 	.word	0x00000060
        /*0788*/ 	.short	0x010a
        /*078a*/ 	.byte	0x3f
	.zero		1


	//   ....[71]....
        /*078c*/ 	.word	0x00016480
        /*0790*/ 	.word	0x00000002
        /*0794*/ 	.word	0x00031c40
        /*0798*/ 	.short	0x010a
        /*079a*/ 	.byte	0x3f
	.zero		1


	//   ....[72]....
        /*079c*/ 	.word	0x000164d0
        /*07a0*/ 	.word	0x00000008
        /*07a4*/ 	.word	0x00000060
        /*07a8*/ 	.short	0x010a
        /*07aa*/ 	.byte	0x3f
	.zero		1


	//   ....[73]....
        /*07ac*/ 	.word	0x00016520
        /*07b0*/ 	.word	0x00000003
        /*07b4*/ 	.word	0x00031c60
        /*07b8*/ 	.short	0x010a
        /*07ba*/ 	.byte	0x3f
	.zero		1


	//   ....[74]....
        /*07bc*/ 	.word	0x00016610
        /*07c0*/ 	.word	0x00000007
        /*07c4*/ 	.word	0x00031c20
        /*07c8*/ 	.short	0x010a
        /*07ca*/ 	.byte	0x3f
	.zero		1


	//   ....[75]....
        /*07cc*/ 	.word	0x000167b0
        /*07d0*/ 	.word	0x00000005
        /*07d4*/ 	.word	0x00000000
        /*07d8*/ 	.short	0x010a
        /*07da*/ 	.byte	0x3f
	.zero		1


	//   ....[76]....
        /*07dc*/ 	.word	0x00016800
        /*07e0*/ 	.word	0x00000003
        /*07e4*/ 	.word	0x00000000
        /*07e8*/ 	.short	0x010a
        /*07ea*/ 	.byte	0x3f
	.zero		1


	//   ....[77]....
        /*07ec*/ 	.word	0x00016850
        /*07f0*/ 	.word	0x00000005
        /*07f4*/ 	.word	0x00000000
        /*07f8*/ 	.short	0x010a
        /*07fa*/ 	.byte	0x3f
	.zero		1


	//----- nvinfo : EIATTR_NUM_MBARRIERS
	.align		4
.L_1413:
        /*07fc*/ 	.byte	0x03, 0x38
        /*07fe*/ 	.short	0x0016


	//----- nvinfo : EIATTR_EXIT_INSTR_OFFSETS
	.align		4
        /*0800*/ 	.byte	0x04, 0x1c
        /*0802*/ 	.short	(.L_1415 - .L_1414)


	//   ....[0]....
.L_1414:
        /*0804*/ 	.word	0x00000a50


	//   ....[1]....
        /*0808*/ 	.word	0x00010b10


	//   ....[2]....
        /*080c*/ 	.word	0x00015670


	//----- nvinfo : EIATTR_MAX_THREADS
	.align		4
.L_1415:
        /*0810*/ 	.byte	0x04, 0x05
        /*0812*/ 	.short	(.L_1417 - .L_1416)
.L_1416:
        /*0814*/ 	.word	0x00000200
        /*0818*/ 	.word	0x00000001
        /*081c*/ 	.word	0x00000001


	//----- nvinfo : EIATTR_CRS_STACK_SIZE
	.align		4
.L_1417:
        /*0820*/ 	.byte	0x04, 0x1e
        /*0822*/ 	.short	(.L_1419 - .L_1418)
.L_1418:
        /*0824*/ 	.word	0x00000000


	//----- nvinfo : EIATTR_CBANK_PARAM_SIZE
	.align		4
.L_1419:
        /*0828*/ 	.byte	0x03, 0x19
        /*082a*/ 	.short	0x0af0


	//----- nvinfo : EIATTR_PARAM_CBANK
	.align		4
        /*082c*/ 	.byte	0x04, 0x0a
        /*082e*/ 	.short	(.L_1421 - .L_1420)
	.align		4
.L_1420:
        /*0830*/ 	.word	index@(.nv.constant0._ZN7cutlass13device_kernelIN5flash11enable_sm90INS1_16FlashAttnFwdSm90INS1_25CollectiveMainloopFwdSm90ILi2EN4cute5tupleIJNS5_1CILi1EEES8_S8_EEENS6_IJNS7_ILi192EEENS7_ILi144EEENS7_ILi96EEEEEELi96ENS_10bfloat16_tEfNS_4arch4Sm90ELb1ELb0ELb1ELb0ELb0ELb0ELb0ELb0ELb1ELb1ELb0ELb0EEENS1_21CollectiveEpilogueFwdINS6_IJSA_SC_SB_EEES9_SE_SG_Li384ELb0ELb1ELb0ELb0EEENS1_30DynamicPersistentTileSchedulerILi384ELi128ELb0ELb1ELb1EEEEEEEEEvNT_6ParamsE)
        /*0834*/ 	.short	0x0210
        /*0836*/ 	.short	0x0af0


	//----- nvinfo : EIATTR_SW_WAR
	.align		4
.L_1421:
        /*0838*/ 	.byte	0x04, 0x36
        /*083a*/ 	.short	(.L_1423 - .L_1422)
.L_1422:
        /*083c*/ 	.word	0x00000008
.L_1423:


//--------------------- .nv.info._ZN7cutlass13device_kernelIN5flash11enable_sm90INS1_16FlashAttnFwdSm90INS1_25CollectiveMainloopFwdSm90ILi2EN4cute5tupleIJNS5_1CILi1EEES8_S8_EEENS6_IJNS7_ILi192EEENS7_ILi144EEENS7_ILi96EEEEEELi96ENS_10bfloat16_tEfNS_4arch4Sm90ELb1ELb0ELb1ELb1ELb0ELb0ELb0ELb0ELb1ELb1ELb0ELb0EEENS1_21CollectiveEpilogueFwdINS6_IJSA_SC_SB_EEES9_SE_SG_Li384ELb1ELb1ELb0ELb0EEENS1_36VarlenDynamicPersistentTileSchedulerILi192ELi144ELi384ELi128ELb0ELb1ELb1ELb1ELb1ELb1EEEEEEEEEvNT_6ParamsE --------------------------
	.section	.nv.info._ZN7cutlass13device_kernelIN5flash11enable_sm90INS1_16FlashAttnFwdSm90INS1_25CollectiveMainloopFwdSm90ILi2EN4cute5tupleIJNS5_1CILi1EEES8_S8_EEENS6_IJNS7_ILi192EEENS7_ILi144EEENS7_ILi96EEEEEELi96ENS_10bfloat16_tEfNS_4arch4Sm90ELb1ELb0ELb1ELb1ELb0ELb0ELb0ELb0ELb1ELb1ELb0ELb0EEENS1_21CollectiveEpilogueFwdINS6_IJSA_SC_SB_EEES9_SE_SG_Li384ELb1ELb1ELb0ELb0EEENS1_36VarlenDynamicPersistentTileSchedulerILi192ELi144ELi384ELi128ELb0ELb1ELb1ELb1ELb1ELb1EEEEEEEEEvNT_6ParamsE,"",@"SHT_CUDA_INFO"
	.sectionflags	@""
	.align	4


	//----- nvinfo : EIATTR_CUDA_API_VERSION
	.align		4
        /*0000*/ 	.byte	0x04, 0x37
        /*0002*/ 	.short	(.L_1425 - .L_1424)
.L_1424:
        /*0004*/ 	.word	0x00000082


	//----- nvinfo : EIATTR_KPARAM_INFO
	.align		4
.L_1425:
        /*0008*/ 	.byte	0x04, 0x17
        /*000a*/ 	.short	(.L_1427 - .L_1426)
.L_1426:
        /*000c*/ 	.word	0x00000000
        /*0010*/ 	.short	0x0000
        /*0012*/ 	.short	0x0070
        /*0014*/ 	.byte	0x00, 0xf0, 0x01, 0x2a


	//----- nvinfo : EIATTR_SPARSE_MMA_MASK
	.align		4
.L_1427:
        /*0018*/ 	.byte	0x03, 0x50
        /*001a*/ 	.short	0x0000


	//----- nvinfo : EIATTR_MAXREG_COUNT
	.align		4
        /*001c*/ 	.byte	0x03, 0x1b
        /*001e*/ 	.short	0x0080


	//----- nvinfo : EIATTR_NUM_BARRIERS
	.align		4
        /*0020*/ 	.byte	0x02, 0x4c
        /*0022*/ 	.byte	0x10
	.zero		1


	//----- nvinfo : EIATTR_EXTERNS
	.align		4
        /*0024*/ 	.byte	0x04, 0x0f
        /*0026*/ 	.short	(.L_1429 - .L_1428)


	//   ....[0]....
	.align		4
.L_1428:
        /*0028*/ 	.word	index@(__assertfail)


	//----- nvinfo : EIATTR_ANNOTATIONS
	.align		4
.L_1429:
        /*002c*/ 	.byte	0x04, 0x55
        /*002e*/ 	.short	(.L_1431 - .L_1430)


	//   ....[0]....
.L_1430:
        /* <DEDUP_REMOVED lines=23> */


	//----- nvinfo : EIATTR_MERCURY_ISA_VERSION
	.align		4
.L_1431:
        /*0188*/ 	.byte	0x03, 0x5f
        /*018a*/ 	.short	0x0101


	//----- nvinfo : EIATTR_UNUSED_LOAD_BYTE_OFFSET
	.align		4
        /*018c*/ 	.byte	0x04, 0x44
        /*018e*/ 	.short	(.L_1433 - .L_1432)


	//   ....[0]....
.L_1432:
        /*0190*/ 	.word	0x00000a60
        /*0194*/ 	.word	0x0000fff0


	//   ....[1]....
        /*0198*/ 	.word	0x0000f4f0
        /*019c*/ 	.word	0x0000fff0


	//----- nvinfo : EIATTR_INT_WARP_WIDE_INSTR_OFFSETS
	.align		4
.L_1433:
        /*01a0*/ 	.byte	0x04, 0x31
        /*01a2*/ 	.short	(.L_1435 - .L_1434)


	//   ....[0]....
.L_1434:
        /*01a4*/ 	.word	0x00000130


	//   ....[1]....
        /*01a8*/ 	.word	0x00000170


	//   ....[2]....
        /*01ac*/ 	.word	0x000001e0


	//   ....[3]....
        /*01b0*/ 	.word	0x000126a0


	//   ....[4]....
        /*01b4*/ 	.word	0x00012740


	//   ....[5]....
        /*01b8*/ 	.word	0x000161d0


	//   ....[6]....
        /*01bc*/ 	.word	0x00016270


	//----- nvinfo : EIATTR_COOP_GROUP_MASK_REGIDS
	.align		4
.L_1435:
        /*01c0*/ 	.byte	0x04, 0x29
        /*01c2*/ 	.short	(.L_1437 - .L_1436)


	//   ....[0]....
.L_1436:
        /*01c4*/ 	.word	0xffffffff


	//   ....[1]....
        /*01c8*/ 	.word	0xffffffff


	//   ....[2]....
        /*01cc*/ 	.word	0xffffffff


	//   ....[3]....
        /*01d0*/ 	.word	0xffffffff


	//   ....[4]....
        /*01d4*/ 	.word	0xffffffff


	//   ....[5]....
        /*01d8*/ 	.word	0xffffffff


	//   ....[6]....
        /*01dc*/ 	.word	0xffffffff


	//   ....[7]....
        /*01e0*/ 	.word	0xffffffff


	//   ....[8]....
        /*01e4*/ 	.word	0xffffffff


	//   ....[9]....
        /*01e8*/ 	.word	0xffffffff


	//   ....[10]....
        /*01ec*/ 	.word	0xffffffff


	//   ....[11]....
        /*01f0*/ 	.word	0xffffffff


	//   ....[12]....
        /*01f4*/ 	.word	0xffffffff


	//   ....[13]....
        /*01f8*/ 	.word	0xffffffff


	//   ....[14]....
        /*01fc*/ 	.word	0xffffffff


	//   ....[15]....
        /*0200*/ 	.word	0xffffffff


	//   ....[16]....
        /*0204*/ 	.word	0xffffffff


	//   ....[17]....
        /*0208*/ 	.word	0xffffffff


	//   ....[18]....
        /*020c*/ 	.word	0xffffffff


	//   ....[19]....
        /*0210*/ 	.word	0xffffffff


	//   ....[20]....
        /*0214*/ 	.word	0xffffffff


	//   ....[21]....
        /*0218*/ 	.word	0xffffffff


	//   ....[22]....
        /*021c*/ 	.word	0xffffffff


	//   ....[23]....
        /*0220*/ 	.word	0xffffffff


	//   ....[24]....
        /*0224*/ 	.word	0xffffffff


	//   ....[25]....
        /*0228*/ 	.word	0xffffffff


	//   ....[26]....
        /*022c*/ 	.word	0xffffffff


	//   ....[27]....
        /*0230*/ 	.word	0xffffffff


	//   ....[28]....
        /*0234*/ 	.word	0xffffffff


	//   ....[29]....
        /*0238*/ 	.word	0xffffffff


	//   ....[30]....
        /*023c*/ 	.word	0xffffffff


	//   ....[31]....
        /*0240*/ 	.word	0xffffffff


	//   ....[32]....
        /*0244*/ 	.word	0xffffffff


	//   ....[33]....
        /*0248*/ 	.word	0xffffffff


	//   ....[34]....
        /*024c*/ 	.word	0xffffffff


	//   ....[35]....
        /*0250*/ 	.word	0xffffffff


	//   ....[36]....
        /*0254*/ 	.word	0xffffffff


	//   ....[37]....
        /*0258*/ 	.word	0xffffffff


	//   ....[38]....
        /*025c*/ 	.word	0xffffffff


	//   ....[39]....
        /*0260*/ 	.word	0xffffffff


	//   ....[40]....
        /*0264*/ 	.word	0xffffffff


	//   ....[41]....
        /*0268*/ 	.word	0xffffffff


	//   ....[42]....
        /*026c*/ 	.word	0xffffffff


	//   ....[43]....
        /*0270*/ 	.word	0xffffffff


	//   ....[44]....
        /*0274*/ 	.word	0xffffffff


	//   ....[45]....
        /*0278*/ 	.word	0xffffffff


	//   ....[46]....
        /*027c*/ 	.word	0xffffffff


	//   ....[47]....
        /*0280*/ 	.word	0xffffffff


	//   ....[48]....
        /*0284*/ 	.word	0xffffffff


	//   ....[49]....
        /*0288*/ 	.word	0xffffffff


	//   ....[50]....
        /*028c*/ 	.word	0xffffffff


	//   ....[51]....
        /*0290*/ 	.word	0xffffffff


	//   ....[52]....
        /*0294*/ 	.word	0xffffffff


	//   ....[53]....
        /*0298*/ 	.word	0xffffffff


	//   ....[54]....
        /*029c*/ 	.word	0xffffffff


	//   ....[55]....
        /*02a0*/ 	.word	0xffffffff


	//   ....[56]....
        /*02a4*/ 	.word	0xffffffff


	//   ....[57]....
        /*02a8*/ 	.word	0xffffffff


	//   ....[58]....
        /*02ac*/ 	.word	0xffffffff


	//   ....[59]....
        /*02b0*/ 	.word	0xffffffff


	//   ....[60]....
        /*02b4*/ 	.word	0xffffffff


	//   ....[61]....
        /*02b8*/ 	.word	0xffffffff


	//   ....[62]....
        /*02bc*/ 	.word	0xffffffff


	//   ....[63]....
        /*02c0*/ 	.word	0xffffffff


	//   ....[64]....
        /*02c4*/ 	.word	0xffffffff


	//   ....[65]....
        /*02c8*/ 	.word	0xffffffff


	//   ....[66]....
        /*02cc*/ 	.word	0xffffffff


	//   ....[67]....
        /*02d0*/ 	.word	0xffffffff


	//   ....[68]....
        /*02d4*/ 	.word	0xffffffff


	//   ....[69]....
        /*02d8*/ 	.word	0xffffffff


	//   ....[70]....
        /*02dc*/ 	.word	0xffffffff


	//   ....[71]....
        /*02e0*/ 	.word	0xffffffff


	//   ....[72]....
        /*02e4*/ 	.word	0xffffffff


	//   ....[73]....
        /*02e8*/ 	.word	0xffffffff


	//   ....[74]....
        /*02ec*/ 	.word	0xffffffff


	//   ....[75]....
        /*02f0*/ 	.word	0xffffffff


	//   ....[76]....
        /*02f4*/ 	.word	0xffffffff


	//   ....[77]....
        /*02f8*/ 	.word	0xffffffff


	//   ....[78]....
        /*02fc*/ 	.word	0xffffffff


	//   ....[79]....
        /*0300*/ 	.word	0xffffffff


	//   ....[80]....
        /*0304*/ 	.word	0xffffffff


	//   ....[81]....
        /*0308*/ 	.word	0xffffffff


	//   ....[82]....
        /*030c*/ 	.word	0xffffffff


	//   ....[83]....
        /*0310*/ 	.word	0xffffffff


	//   ....[84]....
        /*0314*/ 	.word	0xffffffff


	//   ....[85]....
        /*0318*/ 	.word	0xffffffff


	//   ....[86]....
        /*031c*/ 	.word	0xffffffff


	//   ....[87]....
        /*0320*/ 	.word	0xffffffff


	//   ....[88]....
        /*0324*/ 	.word	0xffffffff


	//   ....[89]....
        /*0328*/ 	.word	0xffffffff


	//   ....[90]....
        /*032c*/ 	.word	0x0500000f


	//   ....[91]....
        /*0330*/ 	.word	0x0500000f


	//   ....[92]....
        /*0334*/ 	.word	0x0500000f


	//   ....[93]....
        /*0338*/ 	.word	0x0500000f


	//   ....[94]....
        /*033c*/ 	.word	0x0500000f


	//   ....[95]....
        /*0340*/ 	.word	0x0500000f


	//   ....[96]....
        /*0344*/ 	.word	0x0500000f


	//   ....[97]....
        /*0348*/ 	.word	0x0500000f


	//   ....[98]....
        /*034c*/ 	.word	0x0500000f


	//   ....[99]....
        /*0350*/ 	.word	0x0500000f


	//   ....[100]....
        /*0354*/ 	.word	0x0500000f


	//   ....[101]....
        /*0358*/ 	.word	0x0500000f


	//   ....[102]....
        /*035c*/ 	.word	0x0500000f


	//   ....[103]....
        /*0360*/ 	.word	0x0500000f


	//   ....[104]....
        /*0364*/ 	.word	0x0500000f


	//   ....[105]....
        /*0368*/ 	.word	0x0500000f


	//   ....[106]....
        /*036c*/ 	.word	0x0500000f


	//   ....[107]....
        /*0370*/ 	.word	0x0500000f


	//   ....[108]....
        /*0374*/ 	.word	0x0500000f


	//   ....[109]....
        /*0378*/ 	.word	0x0500000f


	//   ....[110]....
        /*037c*/ 	.word	0x0500000f


	//   ....[111]....
        /*0380*/ 	.word	0x0500000f


	//   ....[112]....
        /*0384*/ 	.word	0x0500000f


	//   ....[113]....
        /*0388*/ 	.word	0x0500000f


	//   ....[114]....
        /*038c*/ 	.word	0x0500000f


	//   ....[115]....
        /*0390*/ 	.word	0x0500000f


	//   ....[116]....
        /*0394*/ 	.word	0x0500000f


	//   ....[117]....
        /*0398*/ 	.word	0x0500000f


	//   ....[118]....
        /*039c*/ 	.word	0x0500000f


	//   ....[119]....
        /*03a0*/ 	.word	0x0500000f


	//   ....[120]....
        /*03a4*/ 	.word	0x0500000f


	//----- nvinfo : EIATTR_COOP_GROUP_INSTR_OFFSETS
	.align		4
.L_1437:
        /*03a8*/ 	.byte	0x04, 0x28
        /*03aa*/ 	.short	(.L_1439 - .L_1438)


	//   ....[0]....
.L_1438:
        /*03ac*/ 	.word	0x00000070


	//   ....[1]....
        /*03b0*/ 	.word	0x00000140


	//   ....[2]....
        /*03b4*/ 	.word	0x00000190


	//   ....[3]....
        /*03b8*/ 	.word	0x000003c0


	//   ....[4]....
        /*03bc*/ 	.word	0x00000520


	//   ....[5]....
        /*03c0*/ 	.word	0x00000640


	//   ....[6]....
        /*03c4*/ 	.word	0x000007a0


	//   ....[7]....
        /*03c8*/ 	.word	0x00001830


	//   ....[8]....
        /*03cc*/ 	.word	0x000036a0


	//   ....[9]....
        /*03d0*/ 	.word	0x00003730


	//   ....[10]....
        /*03d4*/ 	.word	0x000042d0


	//   ....[11]....
        /*03d8*/ 	.word	0x00004360


	//   ....[12]....
        /*03dc*/ 	.word	0x00004ec0


	//   ....[13]....
        /*03e0*/ 	.word	0x00004f50


	//   ....[14]....
        /*03e4*/ 	.word	0x00005e20


	//   ....[15]....
        /*03e8*/ 	.word	0x00007980


	//   ....[16]....
        /*03ec*/ 	.word	0x00007c70


	//   ....[17]....
        /*03f0*/ 	.word	0x000088b0


	//   ....[18]....
        /*03f4*/ 	.word	0x00008960


	//   ....[19]....
        /*03f8*/ 	.word	0x000095d0


	//   ....[20]....
        /*03fc*/ 	.word	0x00009650


	//   ....[21]....
        /*0400*/ 	.word	0x0000a950


	//   ....[22]....
        /*0404*/ 	.word	0x0000cd40


	//   ....[23]....
        /*0408*/ 	.word	0x0000cdb0


	//   ....[24]....
        /*040c*/ 	.word	0x0000d5d0


	//   ....[25]....
        /*0410*/ 	.word	0x0000d630


	//   ....[26]....
        /*0414*/ 	.word	0x0000ea00


	//   ....[27]....
        /*0418*/ 	.word	0x0000eb10


	//   ....[28]....
        /*041c*/ 	.word	0x0000eb70


	//   ....[29]....
        /*0420*/ 	.word	0x0000ec90


	//   ....[30]....
        /*0424*/ 	.word	0x0000ecc0


	//   ....[31]....
        /*0428*/ 	.word	0x0000ff70


	//   ....[32]....
        /*042c*/ 	.word	0x0000ffb0


	//   ....[33]....
        /*0430*/ 	.word	0x0000ffe0


	//   ....[34]....
        /*0434*/ 	.word	0x00010010


	//   ....[35]....
        /*0438*/ 	.word	0x000104b0


	//   ....[36]....
        /*043c*/ 	.word	0x000104d0


	//   ....[37]....
        /*0440*/ 	.word	0x00010610


	//   ....[38]....
        /*0444*/ 	.word	0x00010630


	//   ....[39]....
        /*0448*/ 	.word	0x00011030


	//   ....[40]....
        /*044c*/ 	.word	0x00011040


	//   ....[41]....
        /*0450*/ 	.word	0x00011150


	//   ....[42]....
        /*0454*/ 	.word	0x00011170


	//   ....[43]....
        /*0458*/ 	.word	0x000112e0


	//   ....[44]....
        /*045c*/ 	.word	0x000114d0


	//   ....[45]....
        /*0460*/ 	.word	0x00011500


	//   ....[46]....
        /*0464*/ 	.word	0x00011530


	//   ....[47]....
        /*0468*/ 	.word	0x00011560


	//   ....[48]....
        /*046c*/ 	.word	0x00011590


	//   ....[49]....
        /*0470*/ 	.word	0x000115c0


	//   ....[50]....
        /*0474*/ 	.word	0x00011740


	//   ....[51]....
        /*0478*/ 	.word	0x00011770


	//   ....[52]....
        /*047c*/ 	.word	0x000117a0


	//   ....[53]....
        /*0480*/ 	.word	0x000117d0


	//   ....[54]....
        /*0484*/ 	.word	0x00011800


	//   ....[55]....
        /*0488*/ 	.word	0x00011830


	//   ....[56]....
        /*048c*/ 	.word	0x000118f0


	//   ....[57]....
        /*0490*/ 	.word	0x00011950


	//   ....[58]....
        /*0494*/ 	.word	0x000119f0


	//   ....[59]....
        /*0498*/ 	.word	0x00012c40


	//   ....[60]....
        /*049c*/ 	.word	0x00013930


	//   ....[61]....
        /*04a0*/ 	.word	0x00013940


	//   ....[62]....
        /*04a4*/ 	.word	0x00013960


	//   ....[63]....
        /*04a8*/ 	.word	0x00013a10


	//   ....[64]....
        /*04ac*/ 	.word	0x00013a30


	//   ....[65]....
        /*04b0*/ 	.word	0x00013ad0


	//   ....[66]....
        /*04b4*/ 	.word	0x00013af0


	//   ....[67]....
        /*04b8*/ 	.word	0x00013b00


	//   ....[68]....
        /*04bc*/ 	.word	0x00013b90


	//   ....[69]....
        /*04c0*/ 	.word	0x00013be0


	//   ....[70]....
        /*04c4*/ 	.word	0x00013bf0


	//   ....[71]....
        /*04c8*/ 	.word	0x00013c20


	//   ....[72]....
        /*04cc*/ 	.word	0x00016930


	//   ....[73]....
        /*04d0*/ 	.word	0x00016980


	//   ....[74]....
        /*04d4*/ 	.word	0x000169b0


	//   ....[75]....
        /*04d8*/ 	.word	0x000169e0


	//   ....[76]....
        /*04dc*/ 	.word	0x000169f0


	//   ....[77]....
        /*04e0*/ 	.word	0x00016a20


	//   ....[78]....
        /*04e4*/ 	.word	0x00016a50


	//   ....[79]....
        /*04e8*/ 	.word	0x00016a80


	//   ....[80]....
        /*04ec*/ 	.word	0x00016c10


	//   ....[81]....
        /*04f0*/ 	.word	0x00016c40


	//   ....[82]....
        /*04f4*/ 	.word	0x00016c70


	//   ....[83]....
        /*04f8*/ 	.word	0x00016ca0


	//   ....[84]....
        /*04fc*/ 	.word	0x00016cd0


	//   ....[85]....
        /*0500*/ 	.word	0x00016d00


	//   ....[86]....
        /*0504*/ 	.word	0x00016dc0


	//   ....[87]....
        /*0508*/ 	.word	0x00016de0


	//   ....[88]....
        /*050c*/ 	.word	0x00016e50


	//   ....[89]....
        /*0510*/ 	.word	0x00017500


	//   ....[90]....
        /*0514*/ 	.word	0x00017ac0


	//   ....[91]....
        /*0518*/ 	.word	0x00017c70


	//   ....[92]....
        /*051c*/ 	.word	0x00017cc0


	//   ....[93]....
        /*0520*/ 	.word	0x00017df0


	//   ....[94]....
        /*0524*/ 	.word	0x00017e40


	//   ....[95]....
        /*0528*/ 	.word	0x00017f60


	//   ....[96]....
        /*052c*/ 	.word	0x00017fd0


	//   ....[97]....
        /*0530*/ 	.word	0x000180f0


	//   ....[98]....
        /*0534*/ 	.word	0x00018160


	//   ....[99]....
        /*0538*/ 	.word	0x00018250


	//   ....[100]....
        /*053c*/ 	.word	0x000182c0


	//   ....[101]....
        /*0540*/ 	.word	0x000183d0


	//   ....[102]....
        /*0544*/ 	.word	0x00018420


	//   ....[103]....
        /*0548*/ 	.word	0x00018730


	//   ....[104]....
        /*054c*/ 	.word	0x000187d0


	//   ....[105]....
        /*0550*/ 	.word	0x00018900


	//   ....[106]....
        /*0554*/ 	.word	0x00018970


	//   ....[107]....
        /*0558*/ 	.word	0x000189e0


	//   ....[108]....
        /*055c*/ 	.word	0x00018a50


	//   ....[109]....
        /*0560*/ 	.word	0x00018ac0


	//   ....[110]....
        /*0564*/ 	.word	0x00018b40


	//   ....[111]....
        /*0568*/ 	.word	0x00018bd0


	//   ....[112]....
        /*056c*/ 	.word	0x00018c60


	//   ....[113]....
        /*0570*/ 	.word	0x00018cd0


	//   ....[114]....
        /*0574*/ 	.word	0x00018d40


	//   ....[115]....
        /*0578*/ 	.word	0x00018db0


	//   ....[116]....
        /*057c*/ 	.word	0x00018e30


	//   ....[117]....
        /*0580*/ 	.word	0x00018ea0


	//   ....[118]....
        /*0584*/ 	.word	0x00018f40


	//   ....[119]....
        /*0588*/ 	.word	0x00018fd0


	//   ....[120]....
        /*058c*/ 	.word	0x000190f0


	//----- nvinfo : EIATTR_REG_RECONFIG
	.align		4
.L_1439:
        /*0590*/ 	.byte	0x01, 0x54
	.zero		2


	//----- nvinfo : EIATTR_SYSCALL_OFFSETS
	.align		4
        /*0594*/ 	.byte	0x04, 0x46
        /*0596*/ 	.short	(.L_1441 - .L_1440)


	//   ....[0]....
.L_1440:
        /*0598*/ 	.word	0x00001a30


	//   ....[1]....
        /*059c*/ 	.word	0x000128a0


	//   ....[2]....
        /*05a0*/ 	.word	0x000129f0


	//   ....[3]....
        /*05a4*/ 	.word	0x00012ae0


	//   ....[4]....
        /*05a8*/ 	.word	0x000133a0


	//----- nvinfo : EIATTR_MBARRIER_INSTR_OFFSETS
	.align		4
.L_1441:
        /*05ac*/ 	.byte	0x04, 0x39
        /*05ae*/ 	.short	(.L_1443 - .L_1442)


	//   ....[0]....
.L_1442:
        /*05b0*/ 	.word	0x00000270
        /*05b4*/ 	.word	0x000000ff
        /*05b8*/ 	.word	0x00031c00
        /*05bc*/ 	.short	0x0100
        /*05be*/ 	.byte	0x08
	.zero		1


	//   ....[1]....
        /*05c0*/ 	.word	0x00000280
        /*05c4*/ 	.word	0x000000ff
        /*05c8*/ 	.word	0x00031c20
        /*05cc*/ 	.short	0x0100
        /*05ce*/ 	.byte	0x08
	.zero		1


	//   ....[2]....
        /*05d0*/ 	.word	0x00000370
        /*05d4*/ 	.word	0x000000ff
        /*05d8*/ 	.word	0x00031c30
        /*05dc*/ 	.short	0x0100
        /*05de*/ 	.byte	0x08
	.zero		1


	//   ....[3]....
        /*05e0*/ 	.word	0x00000380
        /*05e4*/ 	.word	0x000000ff
        /*05e8*/ 	.word	0x00031c40
        /*05ec*/ 	.short	0x0100
        /*05ee*/ 	.byte	0x08
	.zero		1


	//   ....[4]....
        /*05f0*/ 	.word	0x00000390
        /*05f4*/ 	.word	0x000000ff
        /*05f8*/ 	.word	0x00031c38
        /*05fc*/ 	.short	0x0100
        /*05fe*/ 	.byte	0x08
	.zero		1


	//   ....[5]....
        /*0600*/ 	.word	0x000003a0
        /*0604*/ 	.word	0x000000ff
        /*0608*/ 	.word	0x00031c48
        /*060c*/ 	.short	0x0100
        /*060e*/ 	.byte	0x08
	.zero		1


	//   ....[6]....
        /*0610*/ 	.word	0x000004d0
        /*0614*/ 	.word	0x000000ff
        /*0618*/ 	.word	0x00031c50
        /*061c*/ 	.short	0x0100
        /*061e*/ 	.byte	0x08
	.zero		1


	//   ....[7]....
        /*0620*/ 	.word	0x000004e0
        /*0624*/ 	.word	0x000000ff
        /*0628*/ 	.word	0x00031c60
        /*062c*/ 	.short	0x0100
        /*062e*/ 	.byte	0x08
	.zero		1


	//   ....[8]....
        /*0630*/ 	.word	0x000004f0
        /*0634*/ 	.word	0x000000ff
        /*0638*/ 	.word	0x00031c58
        /*063c*/ 	.short	0x0100
        /*063e*/ 	.byte	0x08
	.zero		1


	//   ....[9]....
        /*0640*/ 	.word	0x00000500
        /*0644*/ 	.word	0x000000ff
        /*0648*/ 	.word	0x00031c68
        /*064c*/ 	.short	0x0100
        /*064e*/ 	.byte	0x08
	.zero		1


	//   ....[10]....
        /*0650*/ 	.word	0x000005f0
        /*0654*/ 	.word	0x000000ff
        /*0658*/ 	.word	0x00031c70
        /*065c*/ 	.short	0x0100
        /*065e*/ 	.byte	0x06
	.zero		1


	//   ....[11]....
        /*0660*/ 	.word	0x00000600
        /*0664*/ 	.word	0x000000ff
        /*0668*/ 	.word	0x00031c80
        /*066c*/ 	.short	0x0100
        /*066e*/ 	.byte	0x06
	.zero		1


	//   ....[12]....
        /*0670*/ 	.word	0x00000610
        /*0674*/ 	.word	0x000000ff
        /*0678*/ 	.word	0x00031c78
        /*067c*/ 	.short	0x0100
        /*067e*/ 	.byte	0x06
	.zero		1


	//   ....[13]....
        /*0680*/ 	.word	0x00000620
        /*0684*/ 	.word	0x000000ff
        /*0688*/ 	.word	0x00031c88
        /*068c*/ 	.short	0x0100
        /*068e*/ 	.byte	0x06
	.zero		1


	//   ....[14]....
        /*0690*/ 	.word	0x00000750
        /*0694*/ 	.word	0x000000ff
        /*0698*/ 	.word	0x00031c90
        /*069c*/ 	.short	0x0100
        /*069e*/ 	.byte	0x08
	.zero		1


	//   ....[15]....
        /*06a0*/ 	.word	0x00000760
        /*06a4*/ 	.word	0x000000ff
        /*06a8*/ 	.word	0x00031ca0
        /*06ac*/ 	.short	0x0100
        /*06ae*/ 	.byte	0x08
	.zero		1


	//   ....[16]....
        /*06b0*/ 	.word	0x00000770
        /*06b4*/ 	.word	0x000000ff
        /*06b8*/ 	.word	0x00031c98
        /*06bc*/ 	.short	0x0100
        /*06be*/ 	.byte	0x08
	.zero		1


	//   ....[17]....
        /*06c0*/ 	.word	0x00000780
        /*06c4*/ 	.word	0x000000ff
        /*06c8*/ 	.word	0x00031ca8
        /*06cc*/ 	.short	0x0100
        /*06ce*/ 	.byte	0x08
	.zero		1


	//   ....[18]....
        /*06d0*/ 	.word	0x000008b0
        /*06d4*/ 	.word	0x000000ff
        /*06d8*/ 	.word	0x00031cb0
        /*06dc*/ 	.short	0x0100
        /*06de*/ 	.byte	0x08
	.zero		1


	//   ....[19]....
        /*06e0*/ 	.word	0x000008c0
        /*06e4*/ 	.word	0x000000ff
        /*06e8*/ 	.word	0x00031cc0
        /*06ec*/ 	.short	0x0100
        /*06ee*/ 	.byte	0x08
	.zero		1


	//   ....[20]....
        /*06f0*/ 	.word	0x000008d0
        /*06f4*/ 	.word	0x000000ff
        /*06f8*/ 	.word	0x00031cb8
        /*06fc*/ 	.short	0x0100
        /*06fe*/ 	.byte	0x08
	.zero		1


	//   ....[21]....
        /*0700*/ 	.word	0x000008e0
        /*0704*/ 	.word	0x000000ff
        /*0708*/ 	.word	0x00031cc8
        /*070c*/ 	.short	0x0100
        /*070e*/ 	.byte	0x08
	.zero		1


	//   ....[22]....
        /*0710*/ 	.word	0x00001ad0
        /*0714*/ 	.word	0x000000ff
        /*0718*/ 	.word	0x00031c00
        /*071c*/ 	.short	0x010a
        /*071e*/ 	.byte	0x25
	.zero		1


	//   ....[23]....
        /*0720*/ 	.word	0x00001b50
        /*0724*/ 	.word	0x00000000
        /*0728*/ 	.word	0x00031c30
        /*072c*/ 	.short	0x010a
        /*072e*/ 	.byte	0x3f
	.zero		1


	//   ....[24]....
        /*0730*/ 	.word	0x00001bb0
        /*0734*/ 	.word	0x00000000
        /*0738*/ 	.word	0x00031c30
        /*073c*/ 	.short	0x010a
        /*073e*/ 	.byte	0x3f
	.zero		1


	//   ....[25]....
        /*0740*/ 	.word	0x00005110
        /*0744*/ 	.word	0x00000004
        /*0748*/ 	.word	0x00000000
        /*074c*/ 	.short	0x0101
        /*074e*/ 	.byte	0x3f
	.zero		1


	//   ....[26]....
        /*0750*/ 	.word	0x00005f70
        /*0754*/ 	.word	0x000000ff
        /*0758*/ 	.word	0x00031c30
        /*075c*/ 	.short	0x010a
        /*075e*/ 	.byte	0x04
	.zero		1


	//   ....[27]....
        /*0760*/ 	.word	0x00005fb0
        /*0764*/ 	.word	0x000000ff
        /*0768*/ 	.word	0x00031c30
        /*076c*/ 	.short	0x010a
        /*076e*/ 	.byte	0x04
	.zero		1


	//   ....[28]....
        /*0770*/ 	.word	0x00007640
        /*0774*/ 	.word	0x000000ff
        /*0778*/ 	.word	0x00031c50
        /*077c*/ 	.short	0x010a
        /*077e*/ 	.byte	0x04
	.zero		1


	//   ....[29]....
        /*0780*/ 	.word	0x00007680
        /*0784*/ 	.word	0x000000ff
        /*0788*/ 	.word	0x00031c50
        /*078c*/ 	.short	0x010a
        /*078e*/ 	.byte	0x04
	.zero		1


	//   ....[30]....
        /*0790*/ 	.word	0x00009bb0
        /*0794*/ 	.word	0x0000000b
        /*0798*/ 	.word	0x00000000
        /*079c*/ 	.short	0x0101
        /*079e*/ 	.byte	0x3f
	.zero		1


	//   ....[31]....
        /*07a0*/ 	.word	0x00009d60
        /*07a4*/ 	.word	0x0000000b
        /*07a8*/ 	.word	0x00000000
        /*07ac*/ 	.short	0x0101
        /*07ae*/ 	.byte	0x3f
	.zero		1


	//   ....[32]....
        /*07b0*/ 	.word	0x0000aac0
        /*07b4*/ 	.word	0x000000ff
        /*07b8*/ 	.word	0x00031c30
        /*07bc*/ 	.short	0x010a
        /*07be*/ 	.byte	0x04
	.zero		1


	//   ....[33]....
        /*07c0*/ 	.word	0x0000ab00
        /*07c4*/ 	.word	0x000000ff
        /*07c8*/ 	.word	0x00031c30
        /*07cc*/ 	.short	0x010a
        /*07ce*/ 	.byte	0x04
	.zero		1


	//   ....[34]....
        /*07d0*/ 	.word	0x0000c190
        /*07d4*/ 	.word	0x000000ff
        /*07d8*/ 	.word	0x00031c50
        /*07dc*/ 	.short	0x010a
        /*07de*/ 	.byte	0x04
	.zero		1


	//   ....[35]....
        /*07e0*/ 	.word	0x0000c1d0
        /*07e4*/ 	.word	0x000000ff
        /*07e8*/ 	.word	0x00031c50
        /*07ec*/ 	.short	0x010a
        /*07ee*/ 	.byte	0x04
	.zero		1


	//   ....[36]....
        /*07f0*/ 	.word	0x0000dd50
        /*07f4*/ 	.word	0x0000000d
        /*07f8*/ 	.word	0x00000000
        /*07fc*/ 	.short	0x0101
        /*07fe*/ 	.byte	0x3f
	.zero		1


	//   ....[37]....
        /*0800*/ 	.word	0x0000dea0
        /*0804*/ 	.word	0x0000000c
        /*0808*/ 	.word	0x00000000
        /*080c*/ 	.short	0x0101
        /*080e*/ 	.byte	0x3f
	.zero		1


	//   ....[38]....
        /*0810*/ 	.word	0x0000ea80
        /*0814*/ 	.word	0x000000ff
        /*0818*/ 	.word	0x00031c50
        /*081c*/ 	.short	0x010a
        /*081e*/ 	.byte	0x06
	.zero		1


	//   ....[39]....
        /*0820*/ 	.word	0x0000eac0
        /*0824*/ 	.word	0x000000ff
        /*0828*/ 	.word	0x00031c50
        /*082c*/ 	.short	0x010a
        /*082e*/ 	.byte	0x06
	.zero		1


	//   ....[40]....
        /*0830*/ 	.word	0x0000f190
        /*0834*/ 	.word	0x00000004
        /*0838*/ 	.word	0x00000000
        /*083c*/ 	.short	0x0101
        /*083e*/ 	.byte	0x3f
	.zero		1


	//   ....[41]....
        /*0840*/ 	.word	0x000104e0
        /*0844*/ 	.word	0x000000ff
        /*0848*/ 	.word	0x00000000
        /*084c*/ 	.short	0x0101
        /*084e*/ 	.byte	0x04
	.zero		1


	//   ....[42]....
        /*0850*/ 	.word	0x00012e50
        /*0854*/ 	.word	0x00000000
        /*0858*/ 	.word	0x00031c40
        /*085c*/ 	.short	0x010a
        /*085e*/ 	.byte	0x3f
	.zero		1


	//   ....[43]....
        /*0860*/ 	.word	0x00013da0
        /*0864*/ 	.word	0x00000016
        /*0868*/ 	.word	0x00031c00
        /*086c*/ 	.short	0x0107
        /*086e*/ 	.byte	0x3f
	.zero		1


	//   ....[44]....
        /*0870*/ 	.word	0x00013ea0
        /*0874*/ 	.word	0x00000016
        /*0878*/ 	.word	0x00031c00
        /*087c*/ 	.short	0x0101
        /*087e*/ 	.byte	0x3f
	.zero		1


	//   ....[45]....
        /*0880*/ 	.word	0x00013ec0
        /*0884*/ 	.word	0x00000016
        /*0888*/ 	.word	0x00031c20
        /*088c*/ 	.short	0x010a
        /*088e*/ 	.byte	0x3f
	.zero		1


	//   ....[46]....
        /*0890*/ 	.word	0x000141d0
        /*0894*/ 	.word	0x00000003
        /*0898*/ 	.word	0x00031c40
        /*089c*/ 	.short	0x010a
        /*089e*/ 	.byte	0x3f
	.zero		1


	//   ....[47]....
        /*08a0*/ 	.word	0x00014650
        /*08a4*/ 	.word	0x00000003
        /*08a8*/ 	.word	0x00000060
        /*08ac*/ 	.short	0x010a
        /*08ae*/ 	.byte	0x3f
	.zero		1


	//   ....[48]....
        /*08b0*/ 	.word	0x00014d70
        /*08b4*/ 	.word	0x00000003
        /*08b8*/ 	.word	0x00031c40
        /*08bc*/ 	.short	0x010a
        /*08be*/ 	.byte	0x3f
	.zero		1


	//   ....[49]....
        /*08c0*/ 	.word	0x000151f0
        /*08c4*/ 	.word	0x0000000c
        /*08c8*/ 	.word	0x00000060
        /*08cc*/ 	.short	0x010a
        /*08ce*/ 	.byte	0x3f
	.zero		1


	//   ....[50]....
        /*08d0*/ 	.word	0x00015860
        /*08d4*/ 	.word	0x00000002
        /*08d8*/ 	.word	0x00031c40
        /*08dc*/ 	.short	0x010a
        /*08de*/ 	.byte	0x3f
	.zero		1


	//   ....[51]....
        /*08e0*/ 	.word	0x00015cf0
        /*08e4*/ 	.word	0x00000008
        /*08e8*/ 	.word	0x00000060
        /*08ec*/ 	.short	0x010a
        /*08ee*/ 	.byte	0x3f
	.zero		1


	//   ....[52]....
        /*08f0*/ 	.word	0x00016320
        /*08f4*/ 	.word	0x00000003
        /*08f8*/ 	.word	0x00031c60
        /*08fc*/ 	.short	0x010a
        /*08fe*/ 	.byte	0x3f
	.zero		1


	//   ....[53]....
        /*0900*/ 	.word	0x00017480
        /*0904*/ 	.word	0x00000009
        /*0908*/ 	.word	0x00031c20
        /*090c*/ 	.short	0x010a
        /*090e*/ 	.byte	0x3f
	.zero		1


	//   ....[54]....
        /*0910*/ 	.word	0x00017640
        /*0914*/ 	.word	0x00000006
        /*0918*/ 	.word	0x00000000
        /*091c*/ 	.short	0x010a
        /*091e*/ 	.byte	0x3f
	.zero		1


	//   ....[55]....
        /*0920*/ 	.word	0x000176b0
        /*0924*/ 	.word	0x00000007
        /*0928*/ 	.word	0x00000000
        /*092c*/ 	.short	0x010a
        /*092e*/ 	.byte	0x3f
	.zero		1


	//   ....[56]....
        /*0930*/ 	.word	0x00017710
        /*0934*/ 	.word	0x00000004
        /*0938*/ 	.word	0x00000000
        /*093c*/ 	.short	0x010a
        /*093e*/ 	.byte	0x3f
	.zero		1


	//   ....[57]....
        /*0940*/ 	.word	0x00017740
        /*0944*/ 	.word	0x00000005
        /*0948*/ 	.word	0x00000000
        /*094c*/ 	.short	0x010a
        /*094e*/ 	.byte	0x3f
	.zero		1


	//   ....[58]....
        /*0950*/ 	.word	0x000177b0
        /*0954*/ 	.word	0x00000003
        /*0958*/ 	.word	0x00031c00
        /*095c*/ 	.short	0x010a
        /*095e*/ 	.byte	0x3f
	.zero		1


	//   ....[59]....
        /*0960*/ 	.word	0x00017800
        /*0964*/ 	.word	0x00000000
        /*0968*/ 	.word	0x00031c30
        /*096c*/ 	.short	0x010a
        /*096e*/ 	.byte	0x3f
	.zero		1


	//   ....[60]....
        /*0970*/ 	.word	0x00017860
        /*0974*/ 	.word	0x00000008
        /*0978*/ 	.word	0x00031c30
        /*097c*/ 	.short	0x010a
        /*097e*/ 	.byte	0x3f
	.zero		1


	//   ....[61]....
        /*0980*/ 	.word	0x000178c0
        /*0984*/ 	.word	0x00000008
        /*0988*/ 	.word	0x00031c50
        /*098c*/ 	.short	0x010a
        /*098e*/ 	.byte	0x3f
	.zero		1


	//   ....[62]....
        /*0990*/ 	.word	0x00017920
        /*0994*/ 	.word	0x00000007
        /*0998*/ 	.word	0x00031c30
        /*099c*/ 	.short	0x010a
        /*099e*/ 	.byte	0x3f
	.zero		1


	//   ....[63]....
        /*09a0*/ 	.word	0x00017980
        /*09a4*/ 	.word	0x00000007
        /*09a8*/ 	.word	0x00031c50
        /*09ac*/ 	.short	0x010a
        /*09ae*/ 	.byte	0x3f
	.zero		1


	//   ....[64]....
        /*09b0*/ 	.word	0x000179e0
        /*09b4*/ 	.word	0x00000005
        /*09b8*/ 	.word	0x00031c50
        /*09bc*/ 	.short	0x010a
        /*09be*/ 	.byte	0x3f
	.zero		1


	//   ....[65]....
        /*09c0*/ 	.word	0x00017b80
        /*09c4*/ 	.word	0x00000000
        /*09c8*/ 	.word	0x00031c40
        /*09cc*/ 	.short	0x010a
        /*09ce*/ 	.byte	0x3f
	.zero		1


	//   ....[66]....
        /*09d0*/ 	.word	0x00018450
        /*09d4*/ 	.word	0x00000016
        /*09d8*/ 	.word	0x00031c20
        /*09dc*/ 	.short	0x010a
        /*09de*/ 	.byte	0x3f
	.zero		1


	//   ....[67]....
        /*09e0*/ 	.word	0x000184a0
        /*09e4*/ 	.word	0x00000003
        /*09e8*/ 	.word	0x00031c40
        /*09ec*/ 	.short	0x010a
        /*09ee*/ 	.byte	0x3f
	.zero		1


	//   ....[68]....
        /*09f0*/ 	.word	0x000184f0
        /*09f4*/ 	.word	0x00000003
        /*09f8*/ 	.word	0x00000060
        /*09fc*/ 	.short	0x010a
        /*09fe*/ 	.byte	0x3f
	.zero		1


	//   ....[69]....
        /*0a00*/ 	.word	0x00018540
        /*0a04*/ 	.word	0x00000003
        /*0a08*/ 	.word	0x00031c40
        /*0a0c*/ 	.short	0x010a
        /*0a0e*/ 	.byte	0x3f
	.zero		1


	//   ....[70]....
        /*0a10*/ 	.word	0x00018590
        /*0a14*/ 	.word	0x0000000c
        /*0a18*/ 	.word	0x00000060
        /*0a1c*/ 	.short	0x010a
        /*0a1e*/ 	.byte	0x3f
	.zero		1


	//   ....[71]....
        /*0a20*/ 	.word	0x000185e0
        /*0a24*/ 	.word	0x00000002
        /*0a28*/ 	.word	0x00031c40
        /*0a2c*/ 	.short	0x010a
        /*0a2e*/ 	.byte	0x3f
	.zero		1


	//   ....[72]....
        /*0a30*/ 	.word	0x00018630
        /*0a34*/ 	.word	0x00000008
        /*0a38*/ 	.word	0x00000060
        /*0a3c*/ 	.short	0x010a
        /*0a3e*/ 	.byte	0x3f
	.zero		1


	//   ....[73]....
        /*0a40*/ 	.word	0x00018680
        /*0a44*/ 	.word	0x00000003
        /*0a48*/ 	.word	0x00031c60
        /*0a4c*/ 	.short	0x010a
        /*0a4e*/ 	.byte	0x3f
	.zero		1


	//   ....[74]....
        /*0a50*/ 	.word	0x00019010
        /*0a54*/ 	.word	0x00000009
        /*0a58*/ 	.word	0x00031c20
        /*0a5c*/ 	.short	0x010a
        /*0a5e*/ 	.byte	0x3f
	.zero		1


	//   ....[75]....
        /*0a60*/ 	.word	0x000191b0
        /*0a64*/ 	.word	0x00000006
        /*0a68*/ 	.word	0x00000000
        /*0a6c*/ 	.short	0x010a
        /*0a6e*/ 	.byte	0x3f
	.zero		1


	//   ....[76]....
        /*0a70*/ 	.word	0x00019200
        /*0a74*/ 	.word	0x00000007
        /*0a78*/ 	.word	0x00000000
        /*0a7c*/ 	.short	0x010a
        /*0a7e*/ 	.byte	0x3f
	.zero		1


	//   ....[77]....
        /*0a80*/ 	.word	0x00019250
        /*0a84*/ 	.word	0x00000004
        /*0a88*/ 	.word	0x00000000
        /*0a8c*/ 	.short	0x010a
        /*0a8e*/ 	.byte	0x3f
	.zero		1


	//----- nvinfo : EIATTR_NUM_MBARRIERS
	.align		4
.L_1443:
        /*0a90*/ 	.byte	0x03, 0x38
        /*0a92*/ 	.short	0x0016


	//----- nvinfo : EIATTR_EXIT_INSTR_OFFSETS
	.align		4
        /*0a94*/ 	.byte	0x04, 0x1c
        /*0a96*/ 	.short	(.L_1445 - .L_1444)


	//   ....[0]....
.L_1444:
        /*0a98*/ 	.word	0x00000a90


	//   ....[1]....
        /*0a9c*/ 	.word	0x000112a0


	//   ....[2]....
        /*0aa0*/ 	.word	0x00017790


	//----- nvinfo : EIATTR_MAX_THREADS
	.align		4
.L_1445:
        /*0aa4*/ 	.byte	0x04, 0x05
        /*0aa6*/ 	.short	(.L_1447 - .L_1446)
.L_1446:
        /*0aa8*/ 	.word	0x00000200
        /*0aac*/ 	.word	0x00000001
        /*0ab0*/ 	.word	0x00000001


	//----- nvinfo : EIATTR_CRS_STACK_SIZE
	.align		4
.L_1447:
        /*0ab4*/ 	.byte	0x04, 0x1e
        /*0ab6*/ 	.short	(.L_1449 - .L_1448)
.L_1448:
        /*0ab8*/ 	.word	0x00000000


	//----- nvinfo : EIATTR_CBANK_PARAM_SIZE
	.align		4
.L_1449:
        /*0abc*/ 	.byte	0x03, 0x19
        /*0abe*/ 	.short	0x0af0


	//----- nvinfo : EIATTR_PARAM_CBANK
	.align		4
        /*0ac0*/ 	.byte	0x04, 0x0a
        /*0ac2*/ 	.short	(.L_1451 - .L_1450)
	.align		4
.L_1450:
        /*0ac4*/ 	.word	index@(.nv.constant0._ZN7cutlass13device_kernelIN5flash11enable_sm90INS1_16FlashAttnFwdSm90INS1_25CollectiveMainloopFwdSm90ILi2EN4cute5tupleIJNS5_1CILi1EEES8_S8_EEENS6_IJNS7_ILi192EEENS7_ILi144EEENS7_ILi96EEEEEELi96ENS_10bfloat16_tEfNS_4arch4Sm90ELb1ELb0ELb1ELb1ELb0ELb0ELb0ELb0ELb1ELb1ELb0ELb0EEENS1_21CollectiveEpilogueFwdINS6_IJSA_SC_SB_EEES9_SE_SG_Li384ELb1ELb1ELb0ELb0EEENS1_36VarlenDynamicPersistentTileSchedulerILi192ELi144ELi384ELi128ELb0ELb1ELb1ELb1ELb1ELb1EEEEEEEEEvNT_6ParamsE)
        /*0ac8*/ 	.short	0x0210
        /*0aca*/ 	.short	0x0af0


	//----- nvinfo : EIATTR_SW_WAR
	.align		4
.L_1451:
        /*0acc*/ 	.byte	0x04, 0x36
        /*0ace*/ 	.short	(.L_1453 - .L_1452)
.L_1452:
        /*0ad0*/ 	.word	0x00000008
.L_1453:


//--------------------- .nv.info._ZN7cutlass13device_kernelIN5flash11enable_sm90INS1_16FlashAttnFwdSm90INS1_25CollectiveMainloopFwdSm90ILi2EN4cute5tupleIJNS5_1CILi1EEES8_S8_EEENS6_IJNS7_ILi192EEENS7_ILi144EEENS7_ILi96EEEEEELi96ENS_10bfloat16_tEfNS_4arch4Sm90ELb1ELb0ELb1ELb1ELb0ELb1ELb0ELb0ELb1ELb1ELb0ELb0EEENS1_21CollectiveEpilogueFwdINS6_IJSA_SC_SB_EEES9_SE_SG_Li384ELb1ELb1ELb0ELb0EEENS1_36VarlenDynamicPersistentTileSchedulerILi192ELi144ELi384ELi128ELb0ELb1ELb1ELb1ELb1ELb1EEEEEEEEEvNT_6ParamsE --------------------------
	.section	.nv.info._ZN7cutlass13device_kernelIN5flash11enable_sm90INS1_16FlashAttnFwdSm90INS1_25CollectiveMainloopFwdSm90ILi2EN4cute5tupleIJNS5_1CILi1EEES8_S8_EEENS6_IJNS7_ILi192EEENS7_ILi144EEENS7_ILi96EEEEEELi96ENS_10bfloat16_tEfNS_4arch4Sm90ELb1ELb0ELb1ELb1ELb0ELb1ELb0ELb0ELb1ELb1ELb0ELb0EEENS1_21CollectiveEpilogueFwdINS6_IJSA_SC_SB_EEES9_SE_SG_Li384ELb1ELb1ELb0ELb0EEENS1_36VarlenDynamicPersistentTileSchedulerILi192ELi144ELi384ELi128ELb0ELb1ELb1ELb1ELb1ELb1EEEEEEEEEvNT_6ParamsE,"",@"SHT_CUDA_INFO"
	.sectionflags	@""
	.align	4


	//----- nvinfo : EIATTR_CUDA_API_VERSION
	.align		4
        /*0000*/ 	.byte	0x04, 0x37
        /*0002*/ 	.short	(.L_1455 - .L_1454)
.L_1454:
        /*0004*/ 	.word	0x00000082


	//----- nvinfo : EIATTR_KPARAM_INFO
	.align		4
.L_1455:
        /*0008*/ 	.byte	0x04, 0x17
        /*000a*/ 	.short	(.L_1457 - .L_1456)
.L_1456:
        /*000c*/ 	.word	0x00000000
        /*0010*/ 	.short	0x0000
        /*0012*/ 	.short	0x0070
        /*0014*/ 	.byte	0x00, 0xf0, 0x01, 0x2a


	//----- nvinfo : EIATTR_SPARSE_MMA_MASK
	.align		4
.L_1457:
        /*0018*/ 	.byte	0x03, 0x50
        /*001a*/ 	.short	0x0000


	//----- nvinfo : EIATTR_MAXREG_COUNT
	.align		4
        /*001c*/ 	.byte	0x03, 0x1b
        /*001e*/ 	.short	0x0080


	//----- nvinfo : EIATTR_NUM_BARRIERS
	.align		4
        /*0020*/ 	.byte	0x02, 0x4c
        /*0022*/ 	.byte	0x10
	.zero		1


	//----- nvinfo : EIATTR_EXTERNS
	.align		4
        /*0024*/ 	.byte	0x04, 0x0f
        /*0026*/ 	.short	(.L_1459 - .L_1458)


	//   ....[0]....
	.align		4
.L_1458:
        /*0028*/ 	.word	index@(__assertfail)


	//----- nvinfo : EIATTR_ANNOTATIONS
	.align		4
.L_1459:
        /*002c*/ 	.byte	0x04, 0x55
        /*002e*/ 	.short	(.L_1461 - .L_1460)


	//   ....[0]....
.L_1460:
        /* <DEDUP_REMOVED lines=128> */


	//----- nvinfo : EIATTR_MERCURY_ISA_VERSION
	.align		4
.L_1461:
        /*0818*/ 	.byte	0x03, 0x5f
        /*081a*/ 	.short	0x0101


	//----- nvinfo : EIATTR_UNUSED_LOAD_BYTE_OFFSET
	.align		4
        /*081c*/ 	.byte	0x04, 0x44
        /*081e*/ 	.short	(.L_1463 - .L_1462)


	//   ....[0]....
.L_1462:
        /*0820*/ 	.word	0x00000af0
        /*0824*/ 	.word	0x0000fff0


	//   ....[1]....
        /*0828*/ 	.word	0x0001be60
        /*082c*/ 	.word	0x0000fff0


	//----- nvinfo : EIATTR_INT_WARP_WIDE_INSTR_OFFSETS
	.align		4
.L_1463:
        /*0830*/ 	.byte	0x04, 0x31
        /*0832*/ 	.short	(.L_1465 - .L_1464)


	//   ....[0]....
.L_1464:
        /*0834*/ 	.word	0x00000190


	//   ....[1]....
        /*0838*/ 	.word	0x000001d0


	//   ....[2]....
        /*083c*/ 	.word	0x00000240


	//   ....[3]....
        /*0840*/ 	.word	0x00020720


	//   ....[4]....
        /*0844*/ 	.word	0x000207c0


	//   ....[5]....
        /*0848*/ 	.word	0x00024330


	//   ....[6]....
        /*084c*/ 	.word	0x000243d0


	//----- nvinfo : EIATTR_COOP_GROUP_MASK_REGIDS
	.align		4
.L_1465:
        /*0850*/ 	.byte	0x04, 0x29
        /*0852*/ 	.short	(.L_1467 - .L_1466)


	//   ....[0]....
.L_1466:
        /*0854*/ 	.word	0xffffffff


	//   ....[1]....
        /*0858*/ 	.word	0xffffffff


	//   ....[2]....
        /*085c*/ 	.word	0xffffffff


	//   ....[3]....
        /*0860*/ 	.word	0xffffffff


	//   ....[4]....
        /*0864*/ 	.word	0xffffffff


	//   ....[5]....
        /*0868*/ 	.word	0xffffffff


	//   ....[6]....
        /*086c*/ 	.word	0xffffffff


	//   ....[7]....
        /*0870*/ 	.word	0xffffffff


	//   ....[8]....
        /*0874*/ 	.word	0xffffffff


	//   ....[9]....
        /*0878*/ 	.word	0xffffffff


	//   ....[10]....
        /*087c*/ 	.word	0xffffffff


	//   ....[11]....
        /*0880*/ 	.word	0xffffffff


	//   ....[12]....
        /*0884*/ 	.word	0xffffffff


	//   ....[13]....
        /*0888*/ 	.word	0xffffffff


	//   ....[14]....
        /*088c*/ 	.word	0xffffffff


	//   ....[15]....
        /*0890*/ 	.word	0xffffffff


	//   ....[16]....
        /*0894*/ 	.word	0xffffffff


	//   ....[17]....
        /*0898*/ 	.word	0xffffffff


	//   ....[18]....
        /*089c*/ 	.word	0xffffffff


	//   ....[19]....
        /*08a0*/ 	.word	0xffffffff


	//   ....[20]....
        /*08a4*/ 	.word	0xffffffff


	//   ....[21]....
        /*08a8*/ 	.word	0xffffffff


	//   ....[22]....
        /*08ac*/ 	.word	0xffffffff


	//   ....[23]....
        /*08b0*/ 	.word	0xffffffff


	//   ....[24]....
        /*08b4*/ 	.word	0xffffffff


	//   ....[25]....
        /*08b8*/ 	.word	0xffffffff


	//   ....[26]....
        /*08bc*/ 	.word	0xffffffff


	//   ....[27]....
        /*08c0*/ 	.word	0xffffffff


	//   ....[28]....
        /*08c4*/ 	.word	0xffffffff


	//   ....[29]....
        /*08c8*/ 	.word	0xffffffff


	//   ....[30]....
        /*08cc*/ 	.word	0xffffffff


	//   ....[31]....
        /*08d0*/ 	.word	0xffffffff


	//   ....[32]....
        /*08d4*/ 	.word	0xffffffff


	//   ....[33]....
        /*08d8*/ 	.word	0xffffffff


	//   ....[34]....
        /*08dc*/ 	.word	0xffffffff


	//   ....[35]....
        /*08e0*/ 	.word	0xffffffff


	//   ....[36]....
        /*08e4*/ 	.word	0xffffffff


	//   ....[37]....
        /*08e8*/ 	.word	0xffffffff


	//   ....[38]....
        /*08ec*/ 	.word	0xffffffff


	//   ....[39]....
        /*08f0*/ 	.word	0xffffffff


	//   ....[40]....
        /*08f4*/ 	.word	0xffffffff


	//   ....[41]....
        /*08f8*/ 	.word	0xffffffff


	//   ....[42]....
        /*08fc*/ 	.word	0xffffffff


	//   ....[43]....
        /*0900*/ 	.word	0xffffffff


	//   ....[44]....
        /*0904*/ 	.word	0xffffffff


	//   ....[45]....
        /*0908*/ 	.word	0xffffffff


	//   ....[46]....
        /*090c*/ 	.word	0xffffffff


	//   ....[47]....
        /*0910*/ 	.word	0xffffffff


	//   ....[48]....
        /*0914*/ 	.word	0xffffffff


	//   ....[49]....
        /*0918*/ 	.word	0xffffffff


	//   ....[50]....
        /*091c*/ 	.word	0xffffffff


	//   ....[51]....
        /*0920*/ 	.word	0xffffffff


	//   ....[52]....
        /*0924*/ 	.word	0xffffffff


	//   ....[53]....
        /*0928*/ 	.word	0xffffffff


	//   ....[54]....
        /*092c*/ 	.word	0xffffffff


	//   ....[55]....
        /*0930*/ 	.word	0xffffffff


	//   ....[56]....
        /*0934*/ 	.word	0xffffffff


	//   ....[57]....
        /*0938*/ 	.word	0xffffffff


	//   ....[58]....
        /*093c*/ 	.word	0xffffffff


	//   ....[59]....
        /*0940*/ 	.word	0xffffffff


	//   ....[60]....
        /*0944*/ 	.word	0xffffffff


	//   ....[61]....
        /*0948*/ 	.word	0xffffffff


	//   ....[62]....
        /*094c*/ 	.word	0xffffffff


	//   ....[63]....
        /*0950*/ 	.word	0xffffffff


	//   ....[64]....
        /*0954*/ 	.word	0xffffffff


	//   ....[65]....
        /*0958*/ 	.word	0xffffffff


	//   ....[66]....
        /*095c*/ 	.word	0xffffffff


	//   ....[67]....
        /*0960*/ 	.word	0xffffffff


	//   ....[68]....
        /*0964*/ 	.word	0xffffffff


	//   ....[69]....
        /*0968*/ 	.word	0xffffffff


	//   ....[70]....
        /*096c*/ 	.word	0xffffffff


	//   ....[71]....
        /*0970*/ 	.word	0xffffffff


	//   ....[72]....
        /*0974*/ 	.word	0xffffffff


	//   ....[73]....
        /*0978*/ 	.word	0xffffffff


	//   ....[74]....
        /*097c*/ 	.word	0xffffffff


	//   ....[75]....
        /*0980*/ 	.word	0xffffffff


	//   ....[76]....
        /*0984*/ 	.word	0xffffffff


	//   ....[77]....
        /*0988*/ 	.word	0xffffffff


	//   ....[78]....
        /*098c*/ 	.word	0xffffffff


	//   ....[79]....
        /*0990*/ 	.word	0xffffffff


	//   ....[80]....
        /*0994*/ 	.word	0xffffffff


	//   ....[81]....
        /*0998*/ 	.word	0xffffffff


	//   ....[82]....
        /*099c*/ 	.word	0xffffffff


	//   ....[83]....
        /*09a0*/ 	.word	0xffffffff


	//   ....[84]....
        /*09a4*/ 	.word	0xffffffff


	//   ....[85]....
        /*09a8*/ 	.word	0xffffffff


	//   ....[86]....
        /*09ac*/ 	.word	0xffffffff


	//   ....[87]....
        /*09b0*/ 	.word	0xffffffff


	//   ....[88]....
        /*09b4*/ 	.word	0xffffffff


	//   ....[89]....
        /*09b8*/ 	.word	0xffffffff


	//   ....[90]....
        /*09bc*/ 	.word	0xffffffff


	//   ....[91]....
        /*09c0*/ 	.word	0xffffffff


	//   ....[92]....
        /*09c4*/ 	.word	0xffffffff


	//   ....[93]....
        /*09c8*/ 	.word	0xffffffff


	//   ....[94]....
        /*09cc*/ 	.word	0xffffffff


	//   ....[95]....
        /*09d0*/ 	.word	0xffffffff


	//   ....[96]....
        /*09d4*/ 	.word	0xffffffff


	//   ....[97]....
        /*09d8*/ 	.word	0xffffffff


	//   ....[98]....
        /*09dc*/ 	.word	0xffffffff


	//   ....[99]....
        /*09e0*/ 	.word	0x0500000f


	//   ....[100]....
        /*09e4*/ 	.word	0x0500000f


	//   ....[101]....
        /*09e8*/ 	.word	0x0500000f


	//   ....[102]....
        /*09ec*/ 	.word	0x0500000f


	//   ....[103]....
        /*09f0*/ 	.word	0x0500000f


	//   ....[104]....
        /*09f4*/ 	.word	0x0500000f


	//   ....[105]....
        /*09f8*/ 	.word	0x0500000f


	//   ....[106]....
        /*09fc*/ 	.word	0x0500000f


	//   ....[107]....
        /*0a00*/ 	.word	0x0500000f


	//   ....[108]....
        /*0a04*/ 	.word	0x0500000f


	//   ....[109]....
        /*0a08*/ 	.word	0x0500000f


	//   ....[110]....
        /*0a0c*/ 	.word	0x0500000f


	//   ....[111]....
        /*0a10*/ 	.word	0x0500000f


	//   ....[112]....
        /*0a14*/ 	.word	0x0500000f


	//   ....[113]....
        /*0a18*/ 	.word	0x0500000f


	//   ....[114]....
        /*0a1c*/ 	.word	0x0500000f


	//   ....[115]....
        /*0a20*/ 	.word	0x0500000f


	//   ....[116]....
        /*0a24*/ 	.word	0x0500000f


	//   ....[117]....
        /*0a28*/ 	.word	0x0500000f


	//   ....[118]....
        /*0a2c*/ 	.word	0x0500000f


	//   ....[119]....
        /*0a30*/ 	.word	0x0500000f


	//   ....[120]....
        /*0a34*/ 	.word	0x0500000f


	//   ....[121]....
        /*0a38*/ 	.word	0x0500000f


	//   ....[122]....
        /*0a3c*/ 	.word	0x0500000f


	//   ....[123]....
        /*0a40*/ 	.word	0x0500000f


	//   ....[124]....
        /*0a44*/ 	.word	0x0500000f


	//   ....[125]....
        /*0a48*/ 	.word	0x0500000f


	//   ....[126]....
        /*0a4c*/ 	.word	0x0500000f


	//   ....[127]....
        /*0a50*/ 	.word	0x0500000f


	//   ....[128]....
        /*0a54*/ 	.word	0x0500000f


	//   ....[129]....
        /*0a58*/ 	.word	0x0500000f


	//   ....[130]....
        /*0a5c*/ 	.word	0x0500000f


	//   ....[131]....
        /*0a60*/ 	.word	0x0500000f


	//   ....[132]....
        /*0a64*/ 	.word	0x0500000f


	//   ....[133]....
        /*0a68*/ 	.word	0x0500000f


	//   ....[134]....
        /*0a6c*/ 	.word	0x0500000f


	//   ....[135]....
        /*0a70*/ 	.word	0x0500000f


	//   ....[136]....
        /*0a74*/ 	.word	0x0500000f


	//   ....[137]....
        /*0a78*/ 	.word	0x0500000f


	//   ....[138]....
        /*0a7c*/ 	.word	0x0500000f


	//   ....[139]....
        /*0a80*/ 	.word	0x0500000f


	//   ....[140]....
        /*0a84*/ 	.word	0x0500000f


	//   ....[141]....
        /*0a88*/ 	.word	0x0500000f


	//   ....[142]....
        /*0a8c*/ 	.word	0x0500000f


	//   ....[143]....
        /*0a90*/ 	.word	0x0500000f


	//----- nvinfo : EIATTR_COOP_GROUP_INSTR_OFFSETS
	.align		4
.L_1467:
        /*0a94*/ 	.byte	0x04, 0x28
        /*0a96*/ 	.short	(.L_1469 - .L_1468)


	//   ....[0]....
.L_1468:
        /*0a98*/ 	.word	0x00000070


	//   ....[1]....
        /*0a9c*/ 	.word	0x000001a0


	//   ....[2]....
        /*0aa0*/ 	.word	0x000001f0


	//   ....[3]....
        /*0aa4*/ 	.word	0x00000420


	//   ....[4]....
        /*0aa8*/ 	.word	0x00000580


	//   ....[5]....
        /*0aac*/ 	.word	0x000006a0


	//   ....[6]....
        /*0ab0*/ 	.word	0x00000800


	//   ....[7]....
        /*0ab4*/ 	.word	0x00007560


	//   ....[8]....
        /*0ab8*/ 	.word	0x00007d00


	//   ....[9]....
        /*0abc*/ 	.word	0x00007d10


	//   ....[10]....
        /*0ac0*/ 	.word	0x00007d20


	//   ....[11]....
        /*0ac4*/ 	.word	0x00007d30


	//   ....[12]....
        /*0ac8*/ 	.word	0x00009cc0


	//   ....[13]....
        /*0acc*/ 	.word	0x00009cd0


	//   ....[14]....
        /*0ad0*/ 	.word	0x00009ce0


	//   ....[15]....
        /*0ad4*/ 	.word	0x00009cf0


	//   ....[16]....
        /*0ad8*/ 	.word	0x0000def0


	//   ....[17]....
        /*0adc*/ 	.word	0x0000e980


	//   ....[18]....
        /*0ae0*/ 	.word	0x0000e9a0


	//   ....[19]....
        /*0ae4*/ 	.word	0x0000e9b0


	//   ....[20]....
        /*0ae8*/ 	.word	0x0000f450


	//   ....[21]....
        /*0aec*/ 	.word	0x0000f480


	//   ....[22]....
        /*0af0*/ 	.word	0x00010680


	//   ....[23]....
        /*0af4*/ 	.word	0x00013160


	//   ....[24]....
        /*0af8*/ 	.word	0x00013470


	//   ....[25]....
        /*0afc*/ 	.word	0x00014100


	//   ....[26]....
        /*0b00*/ 	.word	0x00014120


	//   ....[27]....
        /*0b04*/ 	.word	0x000147b0


	//   ....[28]....
        /*0b08*/ 	.word	0x000147d0


	//   ....[29]....
        /*0b0c*/ 	.word	0x000160b0


	//   ....[30]....
        /*0b10*/ 	.word	0x00018d70


	//   ....[31]....
        /*0b14*/ 	.word	0x00018df0


	//   ....[32]....
        /*0b18*/ 	.word	0x000197b0


	//   ....[33]....
        /*0b1c*/ 	.word	0x000197d0


	//   ....[34]....
        /*0b20*/ 	.word	0x0001b080


	//   ....[35]....
        /*0b24*/ 	.word	0x0001b500


	//   ....[36]....
        /*0b28*/ 	.word	0x0001b800


	//   ....[37]....
        /*0b2c*/ 	.word	0x0001b830


	//   ....[38]....
        /*0b30*/ 	.word	0x0001b870


	//   ....[39]....
        /*0b34*/ 	.word	0x0001c8f0


	//   ....[40]....
        /*0b38*/ 	.word	0x0001c920


	//   ....[41]....
        /*0b3c*/ 	.word	0x0001c950


	//   ....[42]....
        /*0b40*/ 	.word	0x0001c960


	//   ....[43]....
        /*0b44*/ 	.word	0x0001ce20


	//   ....[44]....
        /*0b48*/ 	.word	0x0001ce40


	//   ....[45]....
        /*0b4c*/ 	.word	0x0001cf50


	//   ....[46]....
        /*0b50*/ 	.word	0x0001cf70


	//   ....[47]....
        /*0b54*/ 	.word	0x0001d7f0


	//   ....[48]....
        /*0b58*/ 	.word	0x0001d800


	//   ....[49]....
        /*0b5c*/ 	.word	0x0001d970


	//   ....[50]....
        /*0b60*/ 	.word	0x0001d980


	//   ....[51]....
        /*0b64*/ 	.word	0x0001db30


	//   ....[52]....
        /*0b68*/ 	.word	0x0001dd30


	//   ....[53]....
        /*0b6c*/ 	.word	0x0001dd60


	//   ....[54]....
        /*0b70*/ 	.word	0x0001dd90


	//   ....[55]....
        /*0b74*/ 	.word	0x0001ddc0


	//   ....[56]....
        /*0b78*/ 	.word	0x0001ddf0


	//   ....[57]....
        /*0b7c*/ 	.word	0x0001de20


	//   ....[58]....
        /*0b80*/ 	.word	0x0001dfa0


	//   ....[59]....
        /*0b84*/ 	.word	0x0001dfd0


	//   ....[60]....
        /*0b88*/ 	.word	0x0001e000


	//   ....[61]....
        /*0b8c*/ 	.word	0x0001e030


	//   ....[62]....
        /*0b90*/ 	.word	0x0001e060


	//   ....[63]....
        /*0b94*/ 	.word	0x0001e090


	//   ....[64]....
        /*0b98*/ 	.word	0x0001e150


	//   ....[65]....
        /*0b9c*/ 	.word	0x0001e1b0


	//   ....[66]....
        /*0ba0*/ 	.word	0x0001e250


	//   ....[67]....
        /*0ba4*/ 	.word	0x0001f1d0


	//   ....[68]....
        /*0ba8*/ 	.word	0x00020ce0


	//   ....[69]....
        /*0bac*/ 	.word	0x000219e0


	//   ....[70]....
        /*0bb0*/ 	.word	0x00021a00


	//   ....[71]....
        /*0bb4*/ 	.word	0x00021ac0


	//   ....[72]....
        /*0bb8*/ 	.word	0x00021ae0


	//   ....[73]....
        /*0bbc*/ 	.word	0x00021b80


	//   ....[74]....
        /*0bc0*/ 	.word	0x00021ba0


	//   ....[75]....
        /*0bc4*/ 	.word	0x00021bb0


	//   ....[76]....
        /*0bc8*/ 	.word	0x00021bc0


	//   ....[77]....
        /*0bcc*/ 	.word	0x00021ce0


	//   ....[78]....
        /*0bd0*/ 	.word	0x00021cf0


	//   ....[79]....
        /*0bd4*/ 	.word	0x00021d00


	//   ....[80]....
        /*0bd8*/ 	.word	0x00021d90


	//   ....[81]....
        /*0bdc*/ 	.word	0x00024ad0


	//   ....[82]....
        /*0be0*/ 	.word	0x00024af0


	//   ....[83]....
        /*0be4*/ 	.word	0x00024b30


	//   ....[84]....
        /*0be8*/ 	.word	0x00024b60


	//   ....[85]....
        /*0bec*/ 	.word	0x00024b90


	//   ....[86]....
        /*0bf0*/ 	.word	0x00024bc0


	//   ....[87]....
        /*0bf4*/ 	.word	0x00024bf0


	//   ....[88]....
        /*0bf8*/ 	.word	0x00024c20


	//   ....[89]....
        /*0bfc*/ 	.word	0x00024db0


	//   ....[90]....
        /*0c00*/ 	.word	0x00024df0


	//   ....[91]....
        /*0c04*/ 	.word	0x00024e20


	//   ....[92]....
        /*0c08*/ 	.word	0x00024e50


	//   ....[93]....
        /*0c0c*/ 	.word	0x00024e80


	//   ....[94]....
        /*0c10*/ 	.word	0x00024eb0


	//   ....[95]....
        /*0c14*/ 	.word	0x00024f70


	//   ....[96]....
        /*0c18*/ 	.word	0x00024f90


	//   ....[97]....
        /*0c1c*/ 	.word	0x00025000


	//   ....[98]....
        /*0c20*/ 	.word	0x000256a0


	//   ....[99]....
        /*0c24*/ 	.word	0x00025b20


	//   ....[100]....
        /*0c28*/ 	.word	0x00025bc0


	//   ....[101]....
        /*0c2c*/ 	.word	0x00025c50


	//   ....[102]....
        /*0c30*/ 	.word	0x00025ca0


	//   ....[103]....
        /*0c34*/ 	.word	0x00025cf0


	//   ....[104]....
        /*0c38*/ 	.word	0x00025dc0


	//   ....[105]....
        /*0c3c*/ 	.word	0x00025e50


	//   ....[106]....
        /*0c40*/ 	.word	0x00025eb0


	//   ....[107]....
        /*0c44*/ 	.word	0x00025f10


	//   ....[108]....
        /*0c48*/ 	.word	0x000261c0


	//   ....[109]....
        /*0c4c*/ 	.word	0x00026210


	//   ....[110]....
        /*0c50*/ 	.word	0x000262a0


	//   ....[111]....
        /*0c54*/ 	.word	0x00026330


	//   ....[112]....
        /*0c58*/ 	.word	0x000263f0


	//   ....[113]....
        /*0c5c*/ 	.word	0x000266e0


	//   ....[114]....
        /*0c60*/ 	.word	0x00026890


	//   ....[115]....
        /*0c64*/ 	.word	0x000268e0


	//   ....[116]....
        /*0c68*/ 	.word	0x00026a10


	//   ....[117]....
        /*0c6c*/ 	.word	0x00026a60


	//   ....[118]....
        /*0c70*/ 	.word	0x00026b90


	//   ....[119]....
        /*0c74*/ 	.word	0x00026c00


	//   ....[120]....
        /*0c78*/ 	.word	0x00026d20


	//   ....[121]....
        /*0c7c*/ 	.word	0x00026d70


	//   ....[122]....
        /*0c80*/ 	.word	0x00026e80


	//   ....[123]....
        /*0c84*/ 	.word	0x00026ef0


	//   ....[124]....
        /*0c88*/ 	.word	0x00027010


	//   ....[125]....
        /*0c8c*/ 	.word	0x00027060


	//   ....[126]....
        /*0c90*/ 	.word	0x00027380


	//   ....[127]....
        /*0c94*/ 	.word	0x00027430


	//   ....[128]....
        /*0c98*/ 	.word	0x00027540


	//   ....[129]....
        /*0c9c*/ 	.word	0x000275c0


	//   ....[130]....
        /*0ca0*/ 	.word	0x00027630


	//   ....[131]....
        /*0ca4*/ 	.word	0x000276a0


	//   ....[132]....
        /*0ca8*/ 	.word	0x00027710


	//   ....[133]....
        /*0cac*/ 	.word	0x00027790


	//   ....[134]....
        /*0cb0*/ 	.word	0x00027820


	//   ....[135]....
        /*0cb4*/ 	.word	0x000278d0


	//   ....[136]....
        /*0cb8*/ 	.word	0x00027940


	//   ....[137]....
        /*0cbc*/ 	.word	0x000279b0


	//   ....[138]....
        /*0cc0*/ 	.word	0x00027a20


	//   ....[139]....
        /*0cc4*/ 	.word	0x00027aa0


	//   ....[140]....
        /*0cc8*/ 	.word	0x00027b10


	//   ....[141]....
        /*0ccc*/ 	.word	0x00027bb0


	//   ....[142]....
        /*0cd0*/ 	.word	0x00027c40


	//   ....[143]....
        /*0cd4*/ 	.word	0x00027d70


	//----- nvinfo : EIATTR_REG_RECONFIG
	.align		4
.L_1469:
        /*0cd8*/ 	.byte	0x01, 0x54
	.zero		2


	//----- nvinfo : EIATTR_SYSCALL_OFFSETS
	.align		4
        /*0cdc*/ 	.byte	0x04, 0x46
        /*0cde*/ 	.short	(.L_1471 - .L_1470)


	//   ....[0]....
.L_1470:
        /*0ce0*/ 	.word	0x00001d60


	//   ....[1]....
        /*0ce4*/ 	.word	0x00001eb0


	//   ....[2]....
        /*0ce8*/ 	.word	0x00007770


	//   ....[3]....
        /*0cec*/ 	.word	0x00007ab0


	//   ....[4]....
        /*0cf0*/ 	.word	0x00020920


	//   ....[5]....
        /*0cf4*/ 	.word	0x00020a70


	//   ....[6]....
        /*0cf8*/ 	.word	0x00020b70


	//   ....[7]....
        /*0cfc*/ 	.word	0x00021460


	//----- nvinfo : EIATTR_MBARRIER_INSTR_OFFSETS
	.align		4
.L_1471:
        /*0d00*/ 	.byte	0x04, 0x39
        /*0d02*/ 	.short	(.L_1473 - .L_1472)


	//   ....[0]....
.L_1472:
        /*0d04*/ 	.word	0x000002d0
        /*0d08*/ 	.word	0x000000ff
        /*0d0c*/ 	.word	0x00031c00
        /*0d10*/ 	.short	0x0100
        /*0d12*/ 	.byte	0x08
	.zero		1


	//   ....[1]....
        /*0d14*/ 	.word	0x000002e0
        /*0d18*/ 	.word	0x000000ff
        /*0d1c*/ 	.word	0x00031c20
        /*0d20*/ 	.short	0x0100
        /*0d22*/ 	.byte	0x08
	.zero		1


	//   ....[2]....
        /*0d24*/ 	.word	0x000003d0
        /*0d28*/ 	.word	0x000000ff
        /*0d2c*/ 	.word	0x00031c30
        /*0d30*/ 	.short	0x0100
        /*0d32*/ 	.byte	0x08
	.zero		1


	//   ....[3]....
        /*0d34*/ 	.word	0x000003e0
        /*0d38*/ 	.word	0x000000ff
        /*0d3c*/ 	.word	0x00031c40
        /*0d40*/ 	.short	0x0100
        /*0d42*/ 	.byte	0x08
	.zero		1


	//   ....[4]....
        /*0d44*/ 	.word	0x000003f0
        /*0d48*/ 	.word	0x000000ff
        /*0d4c*/ 	.word	0x00031c38
        /*0d50*/ 	.short	0x0100
        /*0d52*/ 	.byte	0x08
	.zero		1


	//   ....[5]....
        /*0d54*/ 	.word	0x00000400
        /*0d58*/ 	.word	0x000000ff
        /*0d5c*/ 	.word	0x00031c48
        /*0d60*/ 	.short	0x0100
        /*0d62*/ 	.byte	0x08
	.zero		1


	//   ....[6]....
        /*0d64*/ 	.word	0x00000530
        /*0d68*/ 	.word	0x000000ff
        /*0d6c*/ 	.word	0x00031c50
        /*0d70*/ 	.short	0x0100
        /*0d72*/ 	.byte	0x08
	.zero		1


	//   ....[7]....
        /*0d74*/ 	.word	0x00000540
        /*0d78*/ 	.word	0x000000ff
        /*0d7c*/ 	.word	0x00031c60
        /*0d80*/ 	.short	0x0100
        /*0d82*/ 	.byte	0x08
	.zero		1


	//   ....[8]....
        /*0d84*/ 	.word	0x00000550
        /*0d88*/ 	.word	0x000000ff
        /*0d8c*/ 	.word	0x00031c58
        /*0d90*/ 	.short	0x0100
        /*0d92*/ 	.byte	0x08
	.zero		1


	//   ....[9]....
        /*0d94*/ 	.word	0x00000560
        /*0d98*/ 	.word	0x000000ff
        /*0d9c*/ 	.word	0x00031c68
        /*0da0*/ 	.short	0x0100
        /*0da2*/ 	.byte	0x08
	.zero		1


	//   ....[10]....
        /*0da4*/ 	.word	0x00000650
        /*0da8*/ 	.word	0x000000ff
        /*0dac*/ 	.word	0x00031c70
        /*0db0*/ 	.short	0x0100
        /*0db2*/ 	.byte	0x06
	.zero		1


	//   ....[11]....
        /*0db4*/ 	.word	0x00000660
        /*0db8*/ 	.word	0x000000ff
        /*0dbc*/ 	.word	0x00031c80
        /*0dc0*/ 	.short	0x0100
        /*0dc2*/ 	.byte	0x06
	.zero		1


	//   ....[12]....
        /*0dc4*/ 	.word	0x00000670
        /*0dc8*/ 	.word	0x000000ff
        /*0dcc*/ 	.word	0x00031c78
        /*0dd0*/ 	.short	0x0100
        /*0dd2*/ 	.byte	0x06
	.zero		1


	//   ....[13]....
        /*0dd4*/ 	.word	0x00000680
        /*0dd8*/ 	.word	0x000000ff
        /*0ddc*/ 	.word	0x00031c88
        /*0de0*/ 	.short	0x0100
        /*0de2*/ 	.byte	0x06
	.zero		1


	//   ....[14]....
        /*0de4*/ 	.word	0x000007b0
        /*0de8*/ 	.word	0x000000ff
        /*0dec*/ 	.word	0x00031c90
        /*0df0*/ 	.short	0x0100
        /*0df2*/ 	.byte	0x08
	.zero		1


	//   ....[15]....
        /*0df4*/ 	.word	0x000007c0
        /*0df8*/ 	.word	0x000000ff
        /*0dfc*/ 	.word	0x00031ca0
        /*0e00*/ 	.short	0x0100
        /*0e02*/ 	.byte	0x08
	.zero		1


	//   ....[16]....
        /*0e04*/ 	.word	0x000007d0
        /*0e08*/ 	.word	0x000000ff
        /*0e0c*/ 	.word	0x00031c98
        /*0e10*/ 	.short	0x0100
        /*0e12*/ 	.byte	0x08
	.zero		1


	//   ....[17]....
        /*0e14*/ 	.word	0x000007e0
        /*0e18*/ 	.word	0x000000ff
        /*0e1c*/ 	.word	0x00031ca8
        /*0e20*/ 	.short	0x0100
        /*0e22*/ 	.byte	0x08
	.zero		1


	//   ....[18]....
        /*0e24*/ 	.word	0x00000910
        /*0e28*/ 	.word	0x000000ff
        /*0e2c*/ 	.word	0x00031cb0
        /*0e30*/ 	.short	0x0100
        /*0e32*/ 	.byte	0x08
	.zero		1


	//   ....[19]....
        /*0e34*/ 	.word	0x00000920
        /*0e38*/ 	.word	0x000000ff
        /*0e3c*/ 	.word	0x00031cc0
        /*0e40*/ 	.short	0x0100
        /*0e42*/ 	.byte	0x08
	.zero		1


	//   ....[20]....
        /*0e44*/ 	.word	0x00000930
        /*0e48*/ 	.word	0x000000ff
        /*0e4c*/ 	.word	0x00031cb8
        /*0e50*/ 	.short	0x0100
        /*0e52*/ 	.byte	0x08
	.zero		1


	//   ....[21]....
        /*0e54*/ 	.word	0x00000940
        /*0e58*/ 	.word	0x000000ff
        /*0e5c*/ 	.word	0x00031cc8
        /*0e60*/ 	.short	0x0100
        /*0e62*/ 	.byte	0x08
	.zero		1


	//   ....[22]....
        /*0e64*/ 	.word	0x00003410
        /*0e68*/ 	.word	0x00000019
        /*0e6c*/ 	.word	0x00031c90
        /*0e70*/ 	.short	0x010a
        /*0e72*/ 	.byte	0x3f
	.zero		1


	//   ....[23]....
        /*0e74*/ 	.word	0x00004fd0
        /*0e78*/ 	.word	0x00000019
        /*0e7c*/ 	.word	0x00031c90
        /*0e80*/ 	.short	0x010a
        /*0e82*/ 	.byte	0x3f
	.zero		1


	//   ....[24]....
        /*0e84*/ 	.word	0x00006b30
        /*0e88*/ 	.word	0x00000019
        /*0e8c*/ 	.word	0x00031c90
        /*0e90*/ 	.short	0x010a
        /*0e92*/ 	.byte	0x3f
	.zero		1


	//   ....[25]....
        /*0e94*/ 	.word	0x00006da0
        /*0e98*/ 	.word	0x00000024
        /*0e9c*/ 	.word	0x00000000
        /*0ea0*/ 	.short	0x0101
        /*0ea2*/ 	.byte	0x3f
	.zero		1


	//   ....[26]....
        /*0ea4*/ 	.word	0x00006de0
        /*0ea8*/ 	.word	0x00000019
        /*0eac*/ 	.word	0x00031cb0
        /*0eb0*/ 	.short	0x010a
        /*0eb2*/ 	.byte	0x3f
	.zero		1


	//   ....[27]....
        /*0eb4*/ 	.word	0x00007130
        /*0eb8*/ 	.word	0x00000019
        /*0ebc*/ 	.word	0x00000000
        /*0ec0*/ 	.short	0x0101
        /*0ec2*/ 	.byte	0x3f
	.zero		1


	//   ....[28]....
        /*0ec4*/ 	.word	0x00007810
        /*0ec8*/ 	.word	0x00000010
        /*0ecc*/ 	.word	0x00031c00
        /*0ed0*/ 	.short	0x010a
        /*0ed2*/ 	.byte	0x3f
	.zero		1


	//   ....[29]....
        /*0ed4*/ 	.word	0x00007860
        /*0ed8*/ 	.word	0x00000010
        /*0edc*/ 	.word	0x00031c00
        /*0ee0*/ 	.short	0x010a
        /*0ee2*/ 	.byte	0x3f
	.zero		1


	//   ....[30]....
        /*0ee4*/ 	.word	0x00008480
        /*0ee8*/ 	.word	0x00000010
        /*0eec*/ 	.word	0x00031c00
        /*0ef0*/ 	.short	0x010a
        /*0ef2*/ 	.byte	0x3f
	.zero		1


	//   ....[31]....
        /*0ef4*/ 	.word	0x0000a1b0
        /*0ef8*/ 	.word	0x00000010
        /*0efc*/ 	.word	0x00031c00
        /*0f00*/ 	.short	0x010a
        /*0f02*/ 	.byte	0x3f
	.zero		1


	//   ....[32]....
        /*0f04*/ 	.word	0x0000ba40
        /*0f08*/ 	.word	0x00000000
        /*0f0c*/ 	.word	0x00031c30
        /*0f10*/ 	.short	0x010a
        /*0f12*/ 	.byte	0x3f
	.zero		1


	//   ....[33]....
        /*0f14*/ 	.word	0x0000bab0
        /*0f18*/ 	.word	0x00000000
        /*0f1c*/ 	.word	0x00031c30
        /*0f20*/ 	.short	0x010a
        /*0f22*/ 	.byte	0x3f
	.zero		1


	//   ....[34]....
        /*0f24*/ 	.word	0x0000f690
        /*0f28*/ 	.word	0x00000018
        /*0f2c*/ 	.word	0x00000000
        /*0f30*/ 	.short	0x0101
        /*0f32*/ 	.byte	0x3f
	.zero		1


	//   ....[35]....
        /*0f34*/ 	.word	0x000107e0
        /*0f38*/ 	.word	0x00000017
        /*0f3c*/ 	.word	0x00031c30
        /*0f40*/ 	.short	0x010a
        /*0f42*/ 	.byte	0x3f
	.zero		1


	//   ....[36]....
        /*0f44*/ 	.word	0x00010830
        /*0f48*/ 	.word	0x00000017
        /*0f4c*/ 	.word	0x00031c30
        /*0f50*/ 	.short	0x010a
        /*0f52*/ 	.byte	0x3f
	.zero		1


	//   ....[37]....
        /*0f54*/ 	.word	0x00012ab0
        /*0f58*/ 	.word	0x00000017
        /*0f5c*/ 	.word	0x00031c50
        /*0f60*/ 	.short	0x010a
        /*0f62*/ 	.byte	0x3f
	.zero		1


	//   ....[38]....
        /*0f64*/ 	.word	0x00012b00
        /*0f68*/ 	.word	0x00000017
        /*0f6c*/ 	.word	0x00031c50
        /*0f70*/ 	.short	0x010a
        /*0f72*/ 	.byte	0x3f
	.zero		1


	//   ....[39]....
        /*0f74*/ 	.word	0x000154f0
        /*0f78*/ 	.word	0x0000006f
        /*0f7c*/ 	.word	0x00000000
        /*0f80*/ 	.short	0x0101
        /*0f82*/ 	.byte	0x3f
	.zero		1


	//   ....[40]....
        /*0f84*/ 	.word	0x00015530
        /*0f88*/ 	.word	0x0000006e
        /*0f8c*/ 	.word	0x00000000
        /*0f90*/ 	.short	0x0101
        /*0f92*/ 	.byte	0x3f
	.zero		1


	//   ....[41]....
        /*0f94*/ 	.word	0x00016220
        /*0f98*/ 	.word	0x00000015
        /*0f9c*/ 	.word	0x00031c30
        /*0fa0*/ 	.short	0x010a
        /*0fa2*/ 	.byte	0x3f
	.zero		1


	//   ....[42]....
        /*0fa4*/ 	.word	0x00016270
        /*0fa8*/ 	.word	0x00000015
        /*0fac*/ 	.word	0x00031c30
        /*0fb0*/ 	.short	0x010a
        /*0fb2*/ 	.byte	0x3f
	.zero		1


	//   ....[43]....
        /*0fb4*/ 	.word	0x000184f0
        /*0fb8*/ 	.word	0x00000015
        /*0fbc*/ 	.word	0x00031c50
        /*0fc0*/ 	.short	0x010a
        /*0fc2*/ 	.byte	0x3f
	.zero		1


	//   ....[44]....
        /*0fc4*/ 	.word	0x00018540
        /*0fc8*/ 	.word	0x00000015
        /*0fcc*/ 	.word	0x00031c50
        /*0fd0*/ 	.short	0x010a
        /*0fd2*/ 	.byte	0x3f
	.zero		1


	//   ....[45]....
        /*0fd4*/ 	.word	0x0001a140
        /*0fd8*/ 	.word	0x0000006e
        /*0fdc*/ 	.word	0x00000000
        /*0fe0*/ 	.short	0x0101
        /*0fe2*/ 	.byte	0x3f
	.zero		1


	//   ....[46]....
        /*0fe4*/ 	.word	0x0001a150
        /*0fe8*/ 	.word	0x0000006c
        /*0fec*/ 	.word	0x00000000
        /*0ff0*/ 	.short	0x0101
        /*0ff2*/ 	.byte	0x3f
	.zero		1


	//   ....[47]....
        /*0ff4*/ 	.word	0x0001b110
        /*0ff8*/ 	.word	0x00000009
        /*0ffc*/ 	.word	0x00031c50
        /*1000*/ 	.short	0x010a
        /*1002*/ 	.byte	0x3f
	.zero		1


	//   ....[48]....
        /*1004*/ 	.word	0x0001b1c0
        /*1008*/ 	.word	0x00000009
        /*100c*/ 	.word	0x00031c50
        /*1010*/ 	.short	0x010a
        /*1012*/ 	.byte	0x3f
	.zero		1


	//   ....[49]....
        /*1014*/ 	.word	0x0001ba40
        /*1018*/ 	.word	0x00000009
        /*101c*/ 	.word	0x00000000
        /*1020*/ 	.short	0x0101
        /*1022*/ 	.byte	0x3f
	.zero		1


	//   ....[50]....
        /*1024*/ 	.word	0x0001ce30
        /*1028*/ 	.word	0x00000000
        /*102c*/ 	.word	0x00000000
        /*1030*/ 	.short	0x0101
        /*1032*/ 	.byte	0x3f
	.zero		1


	//   ....[51]....
        /*1034*/ 	.word	0x0001f2b0
        /*1038*/ 	.word	0x00000016
        /*103c*/ 	.word	0x00031c20
        /*1040*/ 	.short	0x010a
        /*1042*/ 	.byte	0x3f
	.zero		1


	//   ....[52]....
        /*1044*/ 	.word	0x0001f370
        /*1048*/ 	.word	0x00000009
        /*104c*/ 	.word	0x00031ca0
        /*1050*/ 	.short	0x010a
        /*1052*/ 	.byte	0x3f
	.zero		1


	//   ....[53]....
        /*1054*/ 	.word	0x0001f790
        /*1058*/ 	.word	0x00000009
        /*105c*/ 	.word	0x00031cc0
        /*1060*/ 	.short	0x010a
        /*1062*/ 	.byte	0x3f
	.zero		1


	//   ....[54]....
        /*1064*/ 	.word	0x0001fce0
        /*1068*/ 	.word	0x00000008
        /*106c*/ 	.word	0x00031ca0
        /*1070*/ 	.short	0x010a
        /*1072*/ 	.byte	0x3f
	.zero		1


	//   ....[55]....
        /*1074*/ 	.word	0x000200f0
        /*1078*/ 	.word	0x00000008
        /*107c*/ 	.word	0x00031cc0
        /*1080*/ 	.short	0x010a
        /*1082*/ 	.byte	0x3f
	.zero		1


	//   ....[56]....
        /*1084*/ 	.word	0x00020f10
        /*1088*/ 	.word	0x00000000
        /*108c*/ 	.word	0x00031c40
        /*1090*/ 	.short	0x010a
        /*1092*/ 	.byte	0x3f
	.zero		1


	//   ....[57]....
        /*1094*/ 	.word	0x00021e70
        /*1098*/ 	.word	0x00000016
        /*109c*/ 	.word	0x00031c00
        /*10a0*/ 	.short	0x0107
        /*10a2*/ 	.byte	0x3f
	.zero		1


	//   ....[58]....
        /*10a4*/ 	.word	0x00021f70
        /*10a8*/ 	.word	0x00000016
        /*10ac*/ 	.word	0x00031c00
        /*10b0*/ 	.short	0x0101
        /*10b2*/ 	.byte	0x3f
	.zero		1


	//   ....[59]....
        /*10b4*/ 	.word	0x00021f90
        /*10b8*/ 	.word	0x00000016
        /*10bc*/ 	.word	0x00031c20
        /*10c0*/ 	.short	0x010a
        /*10c2*/ 	.byte	0x3f
	.zero		1


	//   ....[60]....
        /*10c4*/ 	.word	0x000222b0
        /*10c8*/ 	.word	0x00000003
        /*10cc*/ 	.word	0x00031c40
        /*10d0*/ 	.short	0x010a
        /*10d2*/ 	.byte	0x3f
	.zero		1


	//   ....[61]....
        /*10d4*/ 	.word	0x00022720
        /*10d8*/ 	.word	0x00000002
        /*10dc*/ 	.word	0x00031c60
        /*10e0*/ 	.short	0x010a
        /*10e2*/ 	.byte	0x3f
	.zero		1


	//   ....[62]....
        /*10e4*/ 	.word	0x00022e70
        /*10e8*/ 	.word	0x00000005
        /*10ec*/ 	.word	0x00031c40
        /*10f0*/ 	.short	0x010a
        /*10f2*/ 	.byte	0x3f
	.zero		1


	//   ....[63]....
        /*10f4*/ 	.word	0x000232e0
        /*10f8*/ 	.word	0x00000003
        /*10fc*/ 	.word	0x00031c60
        /*1100*/ 	.short	0x010a
        /*1102*/ 	.byte	0x3f
	.zero		1


	//   ....[64]....
        /*1104*/ 	.word	0x000239a0
        /*1108*/ 	.word	0x00000005
        /*110c*/ 	.word	0x00031c40
        /*1110*/ 	.short	0x010a
        /*1112*/ 	.byte	0x3f
	.zero		1


	//   ....[65]....
        /*1114*/ 	.word	0x00023e10
        /*1118*/ 	.word	0x00000003
        /*111c*/ 	.word	0x00031c60
        /*1120*/ 	.short	0x010a
        /*1122*/ 	.byte	0x3f
	.zero		1


	//   ....[66]....
        /*1124*/ 	.word	0x00024470
        /*1128*/ 	.word	0x00000003
        /*112c*/ 	.word	0x00031c60
        /*1130*/ 	.short	0x010a
        /*1132*/ 	.byte	0x3f
	.zero		1


	//   ....[67]....
        /*1134*/ 	.word	0x00025620
        /*1138*/ 	.word	0x00000009
        /*113c*/ 	.word	0x00031c20
        /*1140*/ 	.short	0x010a
        /*1142*/ 	.byte	0x3f
	.zero		1


	//   ....[68]....
        /*1144*/ 	.word	0x000257d0
        /*1148*/ 	.word	0x00000006
        /*114c*/ 	.word	0x00000000
        /*1150*/ 	.short	0x010a
        /*1152*/ 	.byte	0x3f
	.zero		1


	//   ....[69]....
        /*1154*/ 	.word	0x00025840
        /*1158*/ 	.word	0x00000007
        /*115c*/ 	.word	0x00000000
        /*1160*/ 	.short	0x010a
        /*1162*/ 	.byte	0x3f
	.zero		1


	//   ....[70]....
        /*1164*/ 	.word	0x000258a0
        /*1168*/ 	.word	0x00000004
        /*116c*/ 	.word	0x00000000
        /*1170*/ 	.short	0x010a
        /*1172*/ 	.byte	0x3f
	.zero		1


	//   ....[71]....
        /*1174*/ 	.word	0x000258d0
        /*1178*/ 	.word	0x00000005
        /*117c*/ 	.word	0x00000000
        /*1180*/ 	.short	0x010a
        /*1182*/ 	.byte	0x3f
	.zero		1


	//   ....[72]....
        /*1184*/ 	.word	0x00025930
        /*1188*/ 	.word	0x00000019
        /*118c*/ 	.word	0x00031c90
        /*1190*/ 	.short	0x010a
        /*1192*/ 	.byte	0x3f
	.zero		1


	//   ....[73]....
        /*1194*/ 	.word	0x00025980
        /*1198*/ 	.word	0x00000019
        /*119c*/ 	.word	0x00031c90
        /*11a0*/ 	.short	0x010a
        /*11a2*/ 	.byte	0x3f
	.zero		1


	//   ....[74]....
        /*11a4*/ 	.word	0x000259d0
        /*11a8*/ 	.word	0x00000019
        /*11ac*/ 	.word	0x00031c90
        /*11b0*/ 	.short	0x010a
        /*11b2*/ 	.byte	0x3f
	.zero		1


	//   ....[75]....
        /*11b4*/ 	.word	0x00025a20
        /*11b8*/ 	.word	0x00000019
        /*11bc*/ 	.word	0x00031cb0
        /*11c0*/ 	.short	0x010a
        /*11c2*/ 	.byte	0x3f
	.zero		1


	//   ....[76]....
        /*11c4*/ 	.word	0x00025d20
        /*11c8*/ 	.word	0x00000010
        /*11cc*/ 	.word	0x00031c00
        /*11d0*/ 	.short	0x010a
        /*11d2*/ 	.byte	0x3f
	.zero		1


	//   ....[77]....
        /*11d4*/ 	.word	0x00025f40
        /*11d8*/ 	.word	0x00000010
        /*11dc*/ 	.word	0x00031c00
        /*11e0*/ 	.short	0x010a
        /*11e2*/ 	.byte	0x3f
	.zero		1


	//   ....[78]....
        /*11e4*/ 	.word	0x00025f90
        /*11e8*/ 	.word	0x00000000
        /*11ec*/ 	.word	0x00031c30
        /*11f0*/ 	.short	0x010a
        /*11f2*/ 	.byte	0x3f
	.zero		1


	//   ....[79]....
        /*11f4*/ 	.word	0x00025fe0
        /*11f8*/ 	.word	0x00000017
        /*11fc*/ 	.word	0x00031c30
        /*1200*/ 	.short	0x010a
        /*1202*/ 	.byte	0x3f
	.zero		1


	//   ....[80]....
        /*1204*/ 	.word	0x00026030
        /*1208*/ 	.word	0x00000017
        /*120c*/ 	.word	0x00031c50
        /*1210*/ 	.short	0x010a
        /*1212*/ 	.byte	0x3f
	.zero		1


	//   ....[81]....
        /*1214*/ 	.word	0x00026080
        /*1218*/ 	.word	0x00000015
        /*121c*/ 	.word	0x00031c30
        /*1220*/ 	.short	0x010a
        /*1222*/ 	.byte	0x3f
	.zero		1


	//   ....[82]....
        /*1224*/ 	.word	0x000260d0
        /*1228*/ 	.word	0x00000015
        /*122c*/ 	.word	0x00031c50
        /*1230*/ 	.short	0x010a
        /*1232*/ 	.byte	0x3f
	.zero		1


	//   ....[83]....
        /*1234*/ 	.word	0x00026120
        /*1238*/ 	.word	0x00000009
        /*123c*/ 	.word	0x00031c50
        /*1240*/ 	.short	0x010a
        /*1242*/ 	.byte	0x3f
	.zero		1


	//   ....[84]....
        /*1244*/ 	.word	0x000264c0
        /*1248*/ 	.word	0x00000016
        /*124c*/ 	.word	0x00031c20
        /*1250*/ 	.short	0x010a
        /*1252*/ 	.byte	0x3f
	.zero		1


	//   ....[85]....
        /*1254*/ 	.word	0x00026510
        /*1258*/ 	.word	0x00000009
        /*125c*/ 	.word	0x00031ca0
        /*1260*/ 	.short	0x010a
        /*1262*/ 	.byte	0x3f
	.zero		1


	//   ....[86]....
        /*1264*/ 	.word	0x00026560
        /*1268*/ 	.word	0x00000009
        /*126c*/ 	.word	0x00031cc0
        /*1270*/ 	.short	0x010a
        /*1272*/ 	.byte	0x3f
	.zero		1


	//   ....[87]....
        /*1274*/ 	.word	0x000265b0
        /*1278*/ 	.word	0x00000008
        /*127c*/ 	.word	0x00031ca0
        /*1280*/ 	.short	0x010a
        /*1282*/ 	.byte	0x3f
	.zero		1


	//   ....[88]....
        /*1284*/ 	.word	0x00026600
        /*1288*/ 	.word	0x00000008
        /*128c*/ 	.word	0x00031cc0
        /*1290*/ 	.short	0x010a
        /*1292*/ 	.byte	0x3f
	.zero		1


	//   ....[89]....
        /*1294*/ 	.word	0x000267a0
        /*1298*/ 	.word	0x00000000
        /*129c*/ 	.word	0x00031c40
        /*12a0*/ 	.short	0x010a
        /*12a2*/ 	.byte	0x3f
	.zero		1


	//   ....[90]....
        /*12a4*/ 	.word	0x000270a0
        /*12a8*/ 	.word	0x00000016
        /*12ac*/ 	.word	0x00031c20
        /*12b0*/ 	.short	0x010a
        /*12b2*/ 	.byte	0x3f
	.zero		1


	//   ....[91]....
        /*12b4*/ 	.word	0x000270f0
        /*12b8*/ 	.word	0x00000003
        /*12bc*/ 	.word	0x00031c40
        /*12c0*/ 	.short	0x010a
        /*12c2*/ 	.byte	0x3f
	.zero		1


	//   ....[92]....
        /*12c4*/ 	.word	0x00027140
        /*12c8*/ 	.word	0x00000002
        /*12cc*/ 	.word	0x00031c60
        /*12d0*/ 	.short	0x010a
        /*12d2*/ 	.byte	0x3f
	.zero		1


	//   ....[93]....
        /*12d4*/ 	.word	0x00027190
        /*12d8*/ 	.word	0x00000005
        /*12dc*/ 	.word	0x00031c40
        /*12e0*/ 	.short	0x010a
        /*12e2*/ 	.byte	0x3f
	.zero		1


	//   ....[94]....
        /*12e4*/ 	.word	0x000271e0
        /*12e8*/ 	.word	0x00000003
        /*12ec*/ 	.word	0x00031c60
        /*12f0*/ 	.short	0x010a
        /*12f2*/ 	.byte	0x3f
	.zero		1


	//   ....[95]....
        /*12f4*/ 	.word	0x00027230
        /*12f8*/ 	.word	0x00000005
        /*12fc*/ 	.word	0x00031c40
        /*1300*/ 	.short	0x010a
        /*1302*/ 	.byte	0x3f
	.zero		1


	//   ....[96]....
        /*1304*/ 	.word	0x00027280
        /*1308*/ 	.word	0x00000003
        /*130c*/ 	.word	0x00031c60
        /*1310*/ 	.short	0x010a
        /*1312*/ 	.byte	0x3f
	.zero		1


	//   ....[97]....
        /*1314*/ 	.word	0x000272d0
        /*1318*/ 	.word	0x00000003
        /*131c*/ 	.word	0x00031c60
        /*1320*/ 	.short	0x010a
        /*1322*/ 	.byte	0x3f
	.zero		1


	//   ....[98]....
        /*1324*/ 	.word	0x00027c90
        /*1328*/ 	.word	0x00000009
        /*132c*/ 	.word	0x00031c20
        /*1330*/ 	.short	0x010a
        /*1332*/ 	.byte	0x3f
	.zero		1


	//   ....[99]....
        /*1334*/ 	.word	0x00027e30
        /*1338*/ 	.word	0x00000006
        /*133c*/ 	.word	0x00000000
        /*1340*/ 	.short	0x010a
        /*1342*/ 	.byte	0x3f
	.zero		1


	//   ....[100]....
        /*1344*/ 	.word	0x00027e80
        /*1348*/ 	.word	0x00000007
        /*134c*/ 	.word	0x00000000
        /*1350*/ 	.short	0x010a
        /*1352*/ 	.byte	0x3f
	.zero		1


	//   ....[101]....
        /*1354*/ 	.word	0x00027ed0
        /*1358*/ 	.word	0x00000004
        /*135c*/ 	.word	0x00000000
        /*1360*/ 	.short	0x010a
        /*1362*/ 	.byte	0x3f
	.zero		1


	//----- nvinfo : EIATTR_NUM_MBARRIERS
	.align		4
.L_1473:
        /*1364*/ 	.byte	0x03, 0x38
        /*1366*/ 	.short	0x0016


	//----- nvinfo : EIATTR_EXIT_INSTR_OFFSETS
	.align		4
        /*1368*/ 	.byte	0x04, 0x1c
        /*136a*/ 	.short	(.L_1475 - .L_1474)


	//   ....[0]....
.L_1474:
        /*136c*/ 	.word	0x00025920


	//----- nvinfo : EIATTR_MAX_THREADS
	.align		4
.L_1475:
        /*1370*/ 	.byte	0x04, 0x05
        /*1372*/ 	.short	(.L_1477 - .L_1476)
.L_1476:
        /*1374*/ 	.word	0x00000200
        /*1378*/ 	.word	0x00000001
        /*137c*/ 	.word	0x00000001


	//----- nvinfo : EIATTR_CRS_STACK_SIZE
	.align		4
.L_1477:
        /*1380*/ 	.byte	0x04, 0x1e
        /*1382*/ 	.short	(.L_1479 - .L_1478)
.L_1478:
        /*1384*/ 	.word	0x00000000


	//----- nvinfo : EIATTR_CBANK_PARAM_SIZE
	.align		4
.L_1479:
        /*1388*/ 	.byte	0x03, 0x19
        /*138a*/ 	.short	0x0af0


	//----- nvinfo : EIATTR_PARAM_CBANK
	.align		4
        /*138c*/ 	.byte	0x04, 0x0a
        /*138e*/ 	.short	(.L_1481 - .L_1480)
	.align		4
.L_1480:
        /*1390*/ 	.word	index@(.nv.constant0._ZN7cutlass13device_kernelIN5flash11enable_sm90INS1_16FlashAttnFwdSm90INS1_25CollectiveMainloopFwdSm90ILi2EN4cute5tupleIJNS5_1CILi1EEES8_S8_EEENS6_IJNS7_ILi192EEENS7_ILi144EEENS7_ILi96EEEEEELi96ENS_10bfloat16_tEfNS_4arch4Sm90ELb1ELb0ELb1ELb1ELb0ELb1ELb0ELb0ELb1ELb1ELb0ELb0EEENS1_21CollectiveEpilogueFwdINS6_IJSA_SC_SB_EEES9_SE_SG_Li384ELb1ELb1ELb0ELb0EEENS1_36VarlenDynamicPersistentTileSchedulerILi192ELi144ELi384ELi128ELb0ELb1ELb1ELb1ELb1ELb1EEEEEEEEEvNT_6ParamsE)
        /*1394*/ 	.short	0x0210
        /*1396*/ 	.short	0x0af0


	//----- nvinfo : EIATTR_SW_WAR
	.align		4
.L_1481:
        /*1398*/ 	.byte	0x04, 0x36
        /*139a*/ 	.short	(.L_1483 - .L_1482)
.L_1482:
        /*139c*/ 	.word	0x00000008
.L_1483:


//--------------------- .nv.info._ZN7cutlass13device_kernelIN5flash11enable_sm90INS1_16FlashAttnFwdSm90INS1_25CollectiveMainloopFwdSm90ILi2EN4cute5tupleIJNS5_1CILi1EEES8_S8_EEENS6_IJNS7_ILi192EEESA_NS7_ILi64EEEEEELi64ENS_10bfloat16_tEfNS_4arch4Sm90ELb0ELb0ELb1ELb0ELb0ELb0ELb0ELb0ELb1ELb1ELb0ELb0EEENS1_21CollectiveEpilogueFwdINS6_IJSA_SB_SA_EEES9_SD_SF_Li384ELb0ELb1ELb0ELb0EEENS1_29StaticPersistentTileSchedulerILb0EEEEEEEEEvNT_6ParamsE --------------------------
	.section	.nv.info._ZN7cutlass13device_kernelIN5flash11enable_sm90INS1_16FlashAttnFwdSm90INS1_25CollectiveMainloopFwdSm90ILi2EN4cute5tupleIJNS5_1CILi1EEES8_S8_EEENS6_IJNS7_ILi192EEESA_NS7_ILi64EEEEEELi64ENS_10bfloat16_tEfNS_4arch4Sm90ELb0ELb0ELb1ELb0ELb0ELb0ELb0ELb0ELb1ELb1ELb0ELb0EEENS1_21CollectiveEpilogueFwdINS6_IJSA_SB_SA_EEES9_SD_SF_Li384ELb0ELb1ELb0ELb0EEENS1_29StaticPersistentTileSchedulerILb0EEEEEEEEEvNT_6ParamsE,"",@"SHT_CUDA_INFO"
	.sectionflags	@""
	.align	4


	//----- nvinfo : EIATTR_CUDA_API_VERSION
	.align		4
        /*0000*/ 	.byte	0x04, 0x37
        /*0002*/ 	.short	(.L_1485 - .L_1484)
.L_1484:
        /*0004*/ 	.word	0x00000082


	//----- nvinfo : EIATTR_KPARAM_INFO
	.align		4
.L_1485:
        /*0008*/ 	.byte	0x04, 0x17
        /*000a*/ 	.short	(.L_1487 - .L_1486)
.L_1486:
        /*000c*/ 	.word	0x00000000
        /*0010*/ 	.short	0x0000
        /*0012*/ 	.short	0x0070
        /*0014*/ 	.byte	0x00, 0xf0, 0x01, 0x28


	//----- nvinfo : EIATTR_SPARSE_MMA_MASK
	.align		4
.L_1487:
        /*0018*/ 	.byte	0x03, 0x50
        /*001a*/ 	.short	0x0000


	//----- nvinfo : EIATTR_MAXREG_COUNT
	.align		4
        /*001c*/ 	.byte	0x03, 0x1b
        /*001e*/ 	.short	0x0080


	//----- nvinfo : EIATTR_NUM_BARRIERS
	.align		4
        /*0020*/ 	.byte	0x02, 0x4c
        /*0022*/ 	.byte	0x10
	.zero		1


	//----- nvinfo : EIATTR_EXTERNS
	.align		4
        /*0024*/ 	.byte	0x04, 0x0f
        /*0026*/ 	.short	(.L_1489 - .L_1488)


	//   ....[0]....
	.align		4
.L_1488:
        /*0028*/ 	.word	index@(__assertfail)


	//----- nvinfo : EIATTR_ANNOTATIONS
	.align		4
.L_1489:
        /*002c*/ 	.byte	0x04, 0x55
        /*002e*/ 	.short	(.L_1491 - .L_1490)


	//   ....[0]....
.L_1490:
        /* <DEDUP_REMOVED lines=20> */


	//----- nvinfo : EIATTR_MERCURY_ISA_VERSION
	.align		4
.L_1491:
        /*0158*/ 	.byte	0x03, 0x5f
        /*015a*/ 	.short	0x0101


	//----- nvinfo : EIATTR_INT_WARP_WIDE_INSTR_OFFSETS
	.align		4
        /*015c*/ 	.byte	0x04, 0x31
        /*015e*/ 	.short	(.L_1493 - .L_1492)


	//   ....[0]....
.L_1492:
        /*0160*/ 	.word	0x00000130


	//   ....[1]....
        /*0164*/ 	.word	0x00000170


	//   ....[2]....
        /*0168*/ 	.word	0x000001e0


	//----- nvinfo : EIATTR_COOP_GROUP_MASK_REGIDS
	.align		4
.L_1493:
        /*016c*/ 	.byte	0x04, 0x29
        /*016e*/ 	.short	(.L_1495 - .L_1494)


	//   ....[0]....
.L_1494:
        /*0170*/ 	.word	0xffffffff


	//   ....[1]....
        /*0174*/ 	.word	0xffffffff


	//   ....[2]....
        /*0178*/ 	.word	0xffffffff


	//   ....[3]....
        /*017c*/ 	.word	0xffffffff


	//   ....[4]....
        /*0180*/ 	.word	0xffffffff


	//   ....[5]....
        /*0184*/ 	.word	0xffffffff


	//   ....[6]....
        /*0188*/ 	.word	0xffffffff


	//   ....[7]....
        /*018c*/ 	.word	0xffffffff


	//   ....[8]....
        /*0190*/ 	.word	0xffffffff


	//   ....[9]....
        /*0194*/ 	.word	0xffffffff


	//   ....[10]....
        /*0198*/ 	.word	0xffffffff


	//   ....[11]....
        /*019c*/ 	.word	0xffffffff


	//   ....[12]....
        /*01a0*/ 	.word	0xffffffff


	//   ....[13]....
        /*01a4*/ 	.word	0xffffffff


	//   ....[14]....
        /*01a8*/ 	.word	0xffffffff


	//   ....[15]....
        /*01ac*/ 	.word	0xffffffff


	//   ....[16]....
        /*01b0*/ 	.word	0xffffffff


	//   ....[17]....
        /*01b4*/ 	.word	0xffffffff


	//   ....[18]....
        /*01b8*/ 	.word	0xffffffff


	//   ....[19]....
        /*01bc*/ 	.word	0xffffffff


	//   ....[20]....
        /*01c0*/ 	.word	0xffffffff


	//   ....[21]....
        /*01c4*/ 	.word	0xffffffff


	//   ....[22]....
        /*01c8*/ 	.word	0xffffffff


	//   ....[23]....
        /*01cc*/ 	.word	0xffffffff


	//   ....[24]....
        /*01d0*/ 	.word	0xffffffff


	//   ....[25]....
        /*01d4*/ 	.word	0xffffffff


	//   ....[26]....
        /*01d8*/ 	.word	0xffffffff


	//   ....[27]....
        /*01dc*/ 	.word	0xffffffff


	//   ....[28]....
        /*01e0*/ 	.word	0xffffffff


	//   ....[29]....
        /*01e4*/ 	.word	0xffffffff


	//   ....[30]....
        /*01e8*/ 	.word	0xffffffff


	//   ....[31]....
        /*01ec*/ 	.word	0xffffffff


	//   ....[32]....
        /*01f0*/ 	.word	0xffffffff


	//   ....[33]....
        /*01f4*/ 	.word	0xffffffff


	//   ....[34]....
        /*01f8*/ 	.word	0xffffffff


	//   ....[35]....
        /*01fc*/ 	.word	0xffffffff


	//   ....[36]....
        /*0200*/ 	.word	0xffffffff


	//   ....[37]....
        /*0204*/ 	.word	0xffffffff


	//   ....[38]....
        /*0208*/ 	.word	0xffffffff


	//   ....[39]....
        /*020c*/ 	.word	0xffffffff


	//   ....[40]....
        /*0210*/ 	.word	0xffffffff


	//   ....[41]....
        /*0214*/ 	.word	0xffffffff


	//   ....[42]....
        /*0218*/ 	.word	0xffffffff


	//   ....[43]....
        /*021c*/ 	.word	0xffffffff


	//   ....[44]....
        /*0220*/ 	.word	0xffffffff


	//   ....[45]....
        /*0224*/ 	.word	0xffffffff


	//   ....[46]....
        /*0228*/ 	.word	0xffffffff


	//   ....[47]....
        /*022c*/ 	.word	0xffffffff


	//   ....[48]....
        /*0230*/ 	.word	0xffffffff


	//   ....[49]....
        /*0234*/ 	.word	0xffffffff


	//   ....[50]....
        /*0238*/ 	.word	0xffffffff


	//   ....[51]....
        /*023c*/ 	.word	0xffffffff


	//   ....[52]....
        /*0240*/ 	.word	0xffffffff


	//   ....[53]....
        /*0244*/ 	.word	0xffffffff


	//   ....[54]....
        /*0248*/ 	.word	0xffffffff


	//   ....[55]....
        /*024c*/ 	.word	0xffffffff


	//   ....[56]....
        /*0250*/ 	.word	0xffffffff


	//   ....[57]....
        /*0254*/ 	.word	0xffffffff


	//   ....[58]....
        /*0258*/ 	.word	0xffffffff


	//   ....[59]....
        /*025c*/ 	.word	0xffffffff


	//   ....[60]....
        /*0260*/ 	.word	0x0500000f


	//   ....[61]....
        /*0264*/ 	.word	0x0500000f


	//   ....[62]....
        /*0268*/ 	.word	0x0500000f


	//   ....[63]....
        /*026c*/ 	.word	0x0500000f


	//   ....[64]....
        /*0270*/ 	.word	0x0500000f


	//   ....[65]....
        /*0274*/ 	.word	0x0500000f


	//   ....[66]....
        /*0278*/ 	.word	0x0500000f


	//   ....[67]....
        /*027c*/ 	.word	0x0500000f


	//   ....[68]....
        /*0280*/ 	.word	0x0500000f


	//   ....[69]....
        /*0284*/ 	.word	0x0500000f


	//   ....[70]....
        /*0288*/ 	.word	0x0500000f


	//   ....[71]....
        /*028c*/ 	.word	0x0500000f


	//   ....[72]....
        /*0290*/ 	.word	0x0500000f


	//   ....[73]....
        /*0294*/ 	.word	0x0500000f


	//   ....[74]....
        /*0298*/ 	.word	0x0500000f


	//   ....[75]....
        /*029c*/ 	.word	0x0500000f


	//   ....[76]....
        /*02a0*/ 	.word	0x0500000f


	//   ....[77]....
        /*02a4*/ 	.word	0x0500000f


	//   ....[78]....
        /*02a8*/ 	.word	0x0500000f


	//   ....[79]....
        /*02ac*/ 	.word	0x0500000f


	//   ....[80]....
        /*02b0*/ 	.word	0x0500000f


	//   ....[81]....
        /*02b4*/ 	.word	0x0500000f


	//   ....[82]....
        /*02b8*/ 	.word	0x0500000f


	//   ....[83]....
        /*02bc*/ 	.word	0x0500000f


	//   ....[84]....
        /*02c0*/ 	.word	0x0500000f


	//   ....[85]....
        /*02c4*/ 	.word	0x0500000f


	//----- nvinfo : EIATTR_COOP_GROUP_INSTR_OFFSETS
	.align		4
.L_1495:
        /*02c8*/ 	.byte	0x04, 0x28
        /*02ca*/ 	.short	(.L_1497 - .L_1496)


	//   ....[0]....
.L_1496:
        /*02cc*/ 	.word	0x00000070


	//   ....[1]....
        /*02d0*/ 	.word	0x00000140


	//   ....[2]....
        /*02d4*/ 	.word	0x00000190


	//   ....[3]....
        /*02d8*/ 	.word	0x000003c0


	//   ....[4]....
        /*02dc*/ 	.word	0x00000520


	//   ....[5]....
        /*02e0*/ 	.word	0x00000640


	//   ....[6]....
        /*02e4*/ 	.word	0x000007a0


	//   ....[7]....
        /*02e8*/ 	.word	0x000011a0


	//   ....[8]....
        /*02ec*/ 	.word	0x00002e90


	//   ....[9]....
        /*02f0*/ 	.word	0x00002eb0


	//   ....[10]....
        /*02f4*/ 	.word	0x00003400


	//   ....[11]....
        /*02f8*/ 	.word	0x00003430


	//   ....[12]....
        /*02fc*/ 	.word	0x00004b60


	//   ....[13]....
        /*0300*/ 	.word	0x000068e0


	//   ....[14]....
        /*0304*/ 	.word	0x00006970


	//   ....[15]....
        /*0308*/ 	.word	0x00006980


	//   ....[16]....
        /*030c*/ 	.word	0x000069b0


	//   ....[17]....
        /*0310*/ 	.word	0x000082a0


	//   ....[18]....
        /*0314*/ 	.word	0x00008440


	//   ....[19]....
        /*0318*/ 	.word	0x00008460


	//   ....[20]....
        /*031c*/ 	.word	0x00008970


	//   ....[21]....
        /*0320*/ 	.word	0x00008990


	//   ....[22]....
        /*0324*/ 	.word	0x000094a0


	//   ....[23]....
        /*0328*/ 	.word	0x000094d0


	//   ....[24]....
        /*032c*/ 	.word	0x000094f0


	//   ....[25]....
        /*0330*/ 	.word	0x00009520


	//   ....[26]....
        /*0334*/ 	.word	0x00009880


	//   ....[27]....
        /*0338*/ 	.word	0x00009890


	//   ....[28]....
        /*033c*/ 	.word	0x000098a0


	//   ....[29]....
        /*0340*/ 	.word	0x000098b0


	//   ....[30]....
        /*0344*/ 	.word	0x000098c0


	//   ....[31]....
        /*0348*/ 	.word	0x000098d0


	//   ....[32]....
        /*034c*/ 	.word	0x000098e0


	//   ....[33]....
        /*0350*/ 	.word	0x000098f0


	//   ....[34]....
        /*0354*/ 	.word	0x0000a340


	//   ....[35]....
        /*0358*/ 	.word	0x0000adc0


	//   ....[36]....
        /*035c*/ 	.word	0x0000adf0


	//   ....[37]....
        /*0360*/ 	.word	0x0000ae10


	//   ....[38]....
        /*0364*/ 	.word	0x0000ae90


	//   ....[39]....
        /*0368*/ 	.word	0x0000aeb0


	//   ....[40]....
        /*036c*/ 	.word	0x0000af10


	//   ....[41]....
        /*0370*/ 	.word	0x0000af30


	//   ....[42]....
        /*0374*/ 	.word	0x0000af90


	//   ....[43]....
        /*0378*/ 	.word	0x0000afb0


	//   ....[44]....
        /*037c*/ 	.word	0x0000b010


	//   ....[45]....
        /*0380*/ 	.word	0x0000b030


	//   ....[46]....
        /*0384*/ 	.word	0x0000b090


	//   ....[47]....
        /*0388*/ 	.word	0x0000b0b0


	//   ....[48]....
        /*038c*/ 	.word	0x0000b110


	//   ....[49]....
        /*0390*/ 	.word	0x0000b130


	//   ....[50]....
        /*0394*/ 	.word	0x0000b140


	//   ....[51]....
        /*0398*/ 	.word	0x0000b1c0


	//   ....[52]....
        /*039c*/ 	.word	0x0000b1d0


	//   ....[53]....
        /*03a0*/ 	.word	0x0000b1e0


	//   ....[54]....
        /*03a4*/ 	.word	0x0000b250


	//   ....[55]....
        /*03a8*/ 	.word	0x0000b2a0


	//   ....[56]....
        /*03ac*/ 	.word	0x0000b2c0


	//   ....[57]....
        /*03b0*/ 	.word	0x0000b2f0


	//   ....[58]....
        /*03b4*/ 	.word	0x0000b330


	//   ....[59]....
        /*03b8*/ 	.word	0x0000cf90


	//   ....[60]....
        /*03bc*/ 	.word	0x0000d470


	//   ....[61]....
        /*03c0*/ 	.word	0x0000d5e0


	//   ....[62]....
        /*03c4*/ 	.word	0x0000d630


	//   ....[63]....
        /*03c8*/ 	.word	0x0000d6c0


	//   ....[64]....
        /*03cc*/ 	.word	0x0000d7a0


	//   ....[65]....
        /*03d0*/ 	.word	0x0000d800


	//   ....[66]....
        /*03d4*/ 	.word	0x0000d8d0


	//   ....[67]....
        /*03d8*/ 	.word	0x0000d930


	//   ....[68]....
        /*03dc*/ 	.word	0x0000da00


	//   ....[69]....
        /*03e0*/ 	.word	0x0000da60


	//   ....[70]....
        /*03e4*/ 	.word	0x0000db30


	//   ....[71]....
        /*03e8*/ 	.word	0x0000db90


	//   ....[72]....
        /*03ec*/ 	.word	0x0000dc60


	//   ....[73]....
        /*03f0*/ 	.word	0x0000dcc0


	//   ....[74]....
        /*03f4*/ 	.word	0x0000dd90


	//   ....[75]....
        /*03f8*/ 	.word	0x0000ddf0


	//   ....[76]....
        /*03fc*/ 	.word	0x0000ded0


	//   ....[77]....
        /*0400*/ 	.word	0x0000df40


	//   ....[78]....
        /*0404*/ 	.word	0x0000dff0


	//   ....[79]....
        /*0408*/ 	.word	0x0000e050


	//   ....[80]....
        /*040c*/ 	.word	0x0000e120


	//   ....[81]....
        /*0410*/ 	.word	0x0000e1a0


	//   ....[82]....
        /*0414*/ 	.word	0x0000e260


	//   ....[83]....
        /*0418*/ 	.word	0x0000e2c0


	//   ....[84]....
        /*041c*/ 	.word	0x0000e360


	//   ....[85]....
        /*0420*/ 	.word	0x0000e6f0


	//----- nvinfo : EIATTR_REG_RECONFIG
	.align		4
.L_1497:
        /*0424*/ 	.byte	0x01, 0x54
	.zero		2


	//----- nvinfo : EIATTR_SYSCALL_OFFSETS
	.align		4
        /*0428*/ 	.byte	0x04, 0x46
        /*042a*/ 	.short	(.L_1499 - .L_1498)


	//   ....[0]....
.L_1498:
        /*042c*/ 	.word	0x000012f0


	//   ....[1]....
        /*0430*/ 	.word	0x00009fd0


	//   ....[2]....
        /*0434*/ 	.word	0x0000a110


	//   ....[3]....
        /*0438*/ 	.word	0x0000a200


	//   ....[4]....
        /*043c*/ 	.word	0x0000a920


	//----- nvinfo : EIATTR_MBARRIER_INSTR_OFFSETS
	.align		4
.L_1499:
        /*0440*/ 	.byte	0x04, 0x39
        /*0442*/ 	.short	(.L_1501 - .L_1500)


	//   ....[0]....
.L_1500:
        /*0444*/ 	.word	0x00000270
        /*0448*/ 	.word	0x000000ff
        /*044c*/ 	.word	0x00030800
        /*0450*/ 	.short	0x0100
        /*0452*/ 	.byte	0x08
	.zero		1


	//   ....[1]....
        /*0454*/ 	.word	0x00000280
        /*0458*/ 	.word	0x000000ff
        /*045c*/ 	.word	0x00030820
        /*0460*/ 	.short	0x0100
        /*0462*/ 	.byte	0x08
	.zero		1


	//   ....[2]....
        /*0464*/ 	.word	0x00000370
        /*0468*/ 	.word	0x000000ff
        /*046c*/ 	.word	0x00030830
        /*0470*/ 	.short	0x0100
        /*0472*/ 	.byte	0x08
	.zero		1


	//   ....[3]....
        /*0474*/ 	.word	0x00000380
        /*0478*/ 	.word	0x000000ff
        /*047c*/ 	.word	0x00030840
        /*0480*/ 	.short	0x0100
        /*0482*/ 	.byte	0x08
	.zero		1


	//   ....[4]....
        /*0484*/ 	.word	0x00000390
        /*0488*/ 	.word	0x000000ff
        /*048c*/ 	.word	0x00030838
        /*0490*/ 	.short	0x0100
        /*0492*/ 	.byte	0x08
	.zero		1


	//   ....[5]....
        /*0494*/ 	.word	0x000003a0
        /*0498*/ 	.word	0x000000ff
        /*049c*/ 	.word	0x00030848
        /*04a0*/ 	.short	0x0100
        /*04a2*/ 	.byte	0x08
	.zero		1


	//   ....[6]....
        /*04a4*/ 	.word	0x000004d0
        /*04a8*/ 	.word	0x000000ff
        /*04ac*/ 	.word	0x00030850
        /*04b0*/ 	.short	0x0100
        /*04b2*/ 	.byte	0x08
	.zero		1


	//   ....[7]....
        /*04b4*/ 	.word	0x000004e0
        /*04b8*/ 	.word	0x000000ff
        /*04bc*/ 	.word	0x00030860
        /*04c0*/ 	.short	0x0100
        /*04c2*/ 	.byte	0x08
	.zero		1


	//   ....[8]....
        /*04c4*/ 	.word	0x000004f0
        /*04c8*/ 	.word	0x000000ff
        /*04cc*/ 	.word	0x00030858
        /*04d0*/ 	.short	0x0100
        /*04d2*/ 	.byte	0x08
	.zero		1


	//   ....[9]....
        /*04d4*/ 	.word	0x00000500
        /*04d8*/ 	.word	0x000000ff
        /*04dc*/ 	.word	0x00030868
        /*04e0*/ 	.short	0x0100
        /*04e2*/ 	.byte	0x08
	.zero		1


	//   ....[10]....
        /*04e4*/ 	.word	0x000005f0
        /*04e8*/ 	.word	0x000000ff
        /*04ec*/ 	.word	0x00030870
        /*04f0*/ 	.short	0x0100
        /*04f2*/ 	.byte	0x06
	.zero		1


	//   ....[11]....
        /*04f4*/ 	.word	0x00000600
        /*04f8*/ 	.word	0x000000ff
        /*04fc*/ 	.word	0x00030880
        /*0500*/ 	.short	0x0100
        /*0502*/ 	.byte	0x06
	.zero		1


	//   ....[12]....
        /*0504*/ 	.word	0x00000610
        /*0508*/ 	.word	0x000000ff
        /*050c*/ 	.word	0x00030878
        /*0510*/ 	.short	0x0100
        /*0512*/ 	.byte	0x06
	.zero		1


	//   ....[13]....
        /*0514*/ 	.word	0x00000620
        /*0518*/ 	.word	0x000000ff
        /*051c*/ 	.word	0x00030888
        /*0520*/ 	.short	0x0100
        /*0522*/ 	.byte	0x06
	.zero		1


	//   ....[14]....
        /*0524*/ 	.word	0x00000750
        /*0528*/ 	.word	0x000000ff
        /*052c*/ 	.word	0x00030890
        /*0530*/ 	.short	0x0100
        /*0532*/ 	.byte	0x08
	.zero		1


	//   ....[15]....
        /*0534*/ 	.word	0x00000760
        /*0538*/ 	.word	0x000000ff
        /*053c*/ 	.word	0x000308a0
        /*0540*/ 	.short	0x0100
        /*0542*/ 	.byte	0x08
	.zero		1


	//   ....[16]....
        /*0544*/ 	.word	0x00000770
        /*0548*/ 	.word	0x000000ff
        /*054c*/ 	.word	0x00030898
        /*0550*/ 	.short	0x0100
        /*0552*/ 	.byte	0x08
	.zero		1


	//   ....[17]....
        /*0554*/ 	.word	0x00000780
        /*0558*/ 	.word	0x000000ff
        /*055c*/ 	.word	0x000308a8
        /*0560*/ 	.short	0x0100
        /*0562*/ 	.byte	0x08
	.zero		1


	//   ....[18]....
        /*0564*/ 	.word	0x000008b0
        /*0568*/ 	.word	0x000000ff
        /*056c*/ 	.word	0x000308b0
        /*0570*/ 	.short	0x0100
        /*0572*/ 	.byte	0x08
	.zero		1


	//   ....[19]....
        /*0574*/ 	.word	0x000008c0
        /*0578*/ 	.word	0x000000ff
        /*057c*/ 	.word	0x000308c0
        /*0580*/ 	.short	0x0100
        /*0582*/ 	.byte	0x08
	.zero		1


	//   ....[20]....
        /*0584*/ 	.word	0x000008d0
        /*0588*/ 	.word	0x000000ff
        /*058c*/ 	.word	0x000308b8
        /*0590*/ 	.short	0x0100
        /*0592*/ 	.byte	0x08
	.zero		1


	//   ....[21]....
        /*0594*/ 	.word	0x000008e0
        /*0598*/ 	.word	0x000000ff
        /*059c*/ 	.word	0x000308c8
        /*05a0*/ 	.short	0x0100
        /*05a2*/ 	.byte	0x08
	.zero		1


	//   ....[22]....
        /*05a4*/ 	.word	0x00001350
        /*05a8*/ 	.word	0x000000ff
        /*05ac*/ 	.word	0x00030800
        /*05b0*/ 	.short	0x010a
        /*05b2*/ 	.byte	0x28
	.zero		1


	//   ....[23]....
        /*05b4*/ 	.word	0x000013d0
        /*05b8*/ 	.word	0x00000000
        /*05bc*/ 	.word	0x00030830
        /*05c0*/ 	.short	0x010a
        /*05c2*/ 	.byte	0x3f
	.zero		1


	//   ....[24]....
        /*05c4*/ 	.word	0x00001480
        /*05c8*/ 	.word	0x00000000
        /*05cc*/ 	.word	0x00030830
        /*05d0*/ 	.short	0x010a
        /*05d2*/ 	.byte	0x3f
	.zero		1


	//   ....[25]....
        /*05d4*/ 	.word	0x00003d90
        /*05d8*/ 	.word	0x00000008
        /*05dc*/ 	.word	0x00000000
        /*05e0*/ 	.short	0x0101
        /*05e2*/ 	.byte	0x3f
	.zero		1


	//   ....[26]....
        /*05e4*/ 	.word	0x00004db0
        /*05e8*/ 	.word	0x000000ff
        /*05ec*/ 	.word	0x00030830
        /*05f0*/ 	.short	0x010a
        /*05f2*/ 	.byte	0x06
	.zero		1


	//   ....[27]....
        /*05f4*/ 	.word	0x00004df0
        /*05f8*/ 	.word	0x000000ff
        /*05fc*/ 	.word	0x00030830
        /*0600*/ 	.short	0x010a
        /*0602*/ 	.byte	0x06
	.zero		1


	//   ....[28]....
        /*0604*/ 	.word	0x00005010
        /*0608*/ 	.word	0x000000ff
        /*060c*/ 	.word	0x00030850
        /*0610*/ 	.short	0x010a
        /*0612*/ 	.byte	0x06
	.zero		1


	//   ....[29]....
        /*0614*/ 	.word	0x00005050
        /*0618*/ 	.word	0x000000ff
        /*061c*/ 	.word	0x00030850
        /*0620*/ 	.short	0x010a
        /*0622*/ 	.byte	0x06
	.zero		1


	//   ....[30]....
        /*0624*/ 	.word	0x00006470
        /*0628*/ 	.word	0x0000004c
        /*062c*/ 	.word	0x00000000
        /*0630*/ 	.short	0x0101
        /*0632*/ 	.byte	0x3f
	.zero		1


	//   ....[31]....
        /*0634*/ 	.word	0x00006530
        /*0638*/ 	.word	0x0000004c
        /*063c*/ 	.word	0x00000000
        /*0640*/ 	.short	0x0101
        /*0642*/ 	.byte	0x3f
	.zero		1


	//   ....[32]....
        /*0644*/ 	.word	0x00008320
        /*0648*/ 	.word	0x000000ff
        /*064c*/ 	.word	0x00030850
        /*0650*/ 	.short	0x010a
        /*0652*/ 	.byte	0x0c
	.zero		1


	//   ....[33]....
        /*0654*/ 	.word	0x00008360
        /*0658*/ 	.word	0x000000ff
        /*065c*/ 	.word	0x00030850
        /*0660*/ 	.short	0x010a
        /*0662*/ 	.byte	0x0c
	.zero		1


	//   ....[34]....
        /*0664*/ 	.word	0x00009050
        /*0668*/ 	.word	0x00000016
        /*066c*/ 	.word	0x00000000
        /*0670*/ 	.short	0x0101
        /*0672*/ 	.byte	0x3f
	.zero		1


	//   ....[35]....
        /*0674*/ 	.word	0x000099b0
        /*0678*/ 	.word	0x000000ff
        /*067c*/ 	.word	0x00000000
        /*0680*/ 	.short	0x0101
        /*0682*/ 	.byte	0x04
	.zero		1


	//   ....[36]....
        /*0684*/ 	.word	0x0000a570
        /*0688*/ 	.word	0x00000003
        /*068c*/ 	.word	0x00030840
        /*0690*/ 	.short	0x010a
        /*0692*/ 	.byte	0x3f
	.zero		1


	//   ....[37]....
        /*0694*/ 	.word	0x0000b3f0
        /*0698*/ 	.word	0x000000ff
        /*069c*/ 	.word	0x00030800
        /*06a0*/ 	.short	0x0107
        /*06a2*/ 	.byte	0x25
	.zero		1


	//   ....[38]....
        /*06a4*/ 	.word	0x0000b460
        /*06a8*/ 	.word	0x000000ff
        /*06ac*/ 	.word	0x00030800
        /*06b0*/ 	.short	0x0101
        /*06b2*/ 	.byte	0x25
	.zero		1


	//   ....[39]....
        /*06b4*/ 	.word	0x0000b490
        /*06b8*/ 	.word	0x000000ff
        /*06bc*/ 	.word	0x00030820
        /*06c0*/ 	.short	0x010a
        /*06c2*/ 	.byte	0x25
	.zero		1


	//   ....[40]....
        /*06c4*/ 	.word	0x0000b780
        /*06c8*/ 	.word	0x00000002
        /*06cc*/ 	.word	0x00030840
        /*06d0*/ 	.short	0x010a
        /*06d2*/ 	.byte	0x3f
	.zero		1


	//   ....[41]....
        /*06d4*/ 	.word	0x0000ba00
        /*06d8*/ 	.word	0x00000002
        /*06dc*/ 	.word	0x00000060
        /*06e0*/ 	.short	0x010a
        /*06e2*/ 	.byte	0x3f
	.zero		1


	//   ....[42]....
        /*06e4*/ 	.word	0x0000bf40
        /*06e8*/ 	.word	0x00000002
        /*06ec*/ 	.word	0x00030840
        /*06f0*/ 	.short	0x010a
        /*06f2*/ 	.byte	0x3f
	.zero		1


	//   ....[43]....
        /*06f4*/ 	.word	0x0000c190
        /*06f8*/ 	.word	0x00000005
        /*06fc*/ 	.word	0x00000060
        /*0700*/ 	.short	0x010a
        /*0702*/ 	.byte	0x3f
	.zero		1


	//   ....[44]....
        /*0704*/ 	.word	0x0000c620
        /*0708*/ 	.word	0x00000002
        /*070c*/ 	.word	0x00030840
        /*0710*/ 	.short	0x010a
        /*0712*/ 	.byte	0x3f
	.zero		1


	//   ....[45]....
        /*0714*/ 	.word	0x0000c880
        /*0718*/ 	.word	0x00000005
        /*071c*/ 	.word	0x00000060
        /*0720*/ 	.short	0x010a
        /*0722*/ 	.byte	0x3f
	.zero		1


	//   ....[46]....
        /*0724*/ 	.word	0x0000cbb0
        /*0728*/ 	.word	0x00000003
        /*072c*/ 	.word	0x00030860
        /*0730*/ 	.short	0x010a
        /*0732*/ 	.byte	0x3f
	.zero		1


	//   ....[47]....
        /*0734*/ 	.word	0x0000cf10
        /*0738*/ 	.word	0x00000009
        /*073c*/ 	.word	0x00030820
        /*0740*/ 	.short	0x010a
        /*0742*/ 	.byte	0x3f
	.zero		1


	//   ....[48]....
        /*0744*/ 	.word	0x0000d0b0
        /*0748*/ 	.word	0x00000007
        /*074c*/ 	.word	0x00000000
        /*0750*/ 	.short	0x010a
        /*0752*/ 	.byte	0x3f
	.zero		1


	//   ....[49]....
        /*0754*/ 	.word	0x0000d120
        /*0758*/ 	.word	0x00000003
        /*075c*/ 	.word	0x00000000
        /*0760*/ 	.short	0x010a
        /*0762*/ 	.byte	0x3f
	.zero		1


	//   ....[50]....
        /*0764*/ 	.word	0x0000d180
        /*0768*/ 	.word	0x00000005
        /*076c*/ 	.word	0x00000000
        /*0770*/ 	.short	0x010a
        /*0772*/ 	.byte	0x3f
	.zero		1


	//   ....[51]....
        /*0774*/ 	.word	0x0000d1b0
        /*0778*/ 	.word	0x00000003
        /*077c*/ 	.word	0x00000000
        /*0780*/ 	.short	0x010a
        /*0782*/ 	.byte	0x3f
	.zero		1


	//   ....[52]....
        /*0784*/ 	.word	0x0000d220
        /*0788*/ 	.word	0x00000003
        /*078c*/ 	.word	0x00030800
        /*0790*/ 	.short	0x010a
        /*0792*/ 	.byte	0x3f
	.zero		1


	//   ....[53]....
        /*0794*/ 	.word	0x0000d270
        /*0798*/ 	.word	0x00000000
        /*079c*/ 	.word	0x00030830
        /*07a0*/ 	.short	0x010a
        /*07a2*/ 	.byte	0x3f
	.zero		1


	//   ....[54]....
        /*07a4*/ 	.word	0x0000d2d0
        /*07a8*/ 	.word	0x00000009
        /*07ac*/ 	.word	0x00030830
        /*07b0*/ 	.short	0x010a
        /*07b2*/ 	.byte	0x3f
	.zero		1


	//   ....[55]....
        /*07b4*/ 	.word	0x0000d330
        /*07b8*/ 	.word	0x00000009
        /*07bc*/ 	.word	0x00030850
        /*07c0*/ 	.short	0x010a
        /*07c2*/ 	.byte	0x3f
	.zero		1


	//   ....[56]....
        /*07c4*/ 	.word	0x0000d390
        /*07c8*/ 	.word	0x00000005
        /*07cc*/ 	.word	0x00030850
        /*07d0*/ 	.short	0x010a
        /*07d2*/ 	.byte	0x3f
	.zero		1


	//   ....[57]....
        /*07d4*/ 	.word	0x0000d530
        /*07d8*/ 	.word	0x00000003
        /*07dc*/ 	.word	0x00030840
        /*07e0*/ 	.short	0x010a
        /*07e2*/ 	.byte	0x3f
	.zero		1


	//   ....[58]....
        /*07e4*/ 	.word	0x0000e390
        /*07e8*/ 	.word	0x00000009
        /*07ec*/ 	.word	0x00030820
        /*07f0*/ 	.short	0x010a
        /*07f2*/ 	.byte	0x3f
	.zero		1


	//   ....[59]....
        /*07f4*/ 	.word	0x0000e3e0
        /*07f8*/ 	.word	0x00000002
        /*07fc*/ 	.word	0x00030840
        /*0800*/ 	.short	0x010a
        /*0802*/ 	.byte	0x3f
	.zero		1


	//   ....[60]....
        /*0804*/ 	.word	0x0000e430
        /*0808*/ 	.word	0x00000002
        /*080c*/ 	.word	0x00000060
        /*0810*/ 	.short	0x010a
        /*0812*/ 	.byte	0x3f
	.zero		1


	//   ....[61]....
        /*0814*/ 	.word	0x0000e480
        /*0818*/ 	.word	0x00000002
        /*081c*/ 	.word	0x00030840
        /*0820*/ 	.short	0x010a
        /*0822*/ 	.byte	0x3f
	.zero		1


	//   ....[62]....
        /*0824*/ 	.word	0x0000e4d0
        /*0828*/ 	.word	0x00000005
        /*082c*/ 	.word	0x00000060
        /*0830*/ 	.short	0x010a
        /*0832*/ 	.byte	0x3f
	.zero		1


	//   ....[63]....
        /*0834*/ 	.word	0x0000e520
        /*0838*/ 	.word	0x00000002
        /*083c*/ 	.word	0x00030840
        /*0840*/ 	.short	0x010a
        /*0842*/ 	.byte	0x3f
	.zero		1


	//   ....[64]....
        /*0844*/ 	.word	0x0000e570
        /*0848*/ 	.word	0x00000005
        /*084c*/ 	.word	0x00000060
        /*0850*/ 	.short	0x010a
        /*0852*/ 	.byte	0x3f
	.zero		1


	//   ....[65]....
        /*0854*/ 	.word	0x0000e5c0
        /*0858*/ 	.word	0x00000003
        /*085c*/ 	.word	0x00030860
        /*0860*/ 	.short	0x010a
        /*0862*/ 	.byte	0x3f
	.zero		1


	//   ....[66]....
        /*0864*/ 	.word	0x0000e610
        /*0868*/ 	.word	0x00000009
        /*086c*/ 	.word	0x00030820
        /*0870*/ 	.short	0x010a
        /*0872*/ 	.byte	0x3f
	.zero		1


	//   ....[67]....
        /*0874*/ 	.word	0x0000e7b0
        /*0878*/ 	.word	0x00000007
        /*087c*/ 	.word	0x00000000
        /*0880*/ 	.short	0x010a
        /*0882*/ 	.byte	0x3f
	.zero		1


	//   ....[68]....
        /*0884*/ 	.word	0x0000e800
        /*0888*/ 	.word	0x00000003
        /*088c*/ 	.word	0x00000000
        /*0890*/ 	.short	0x010a
        /*0892*/ 	.byte	0x3f
	.zero		1


	//   ....[69]....
        /*0894*/ 	.word	0x0000e850
        /*0898*/ 	.word	0x00000005
        /*089c*/ 	.word	0x00000000
        /*08a0*/ 	.short	0x010a
        /*08a2*/ 	.byte	0x3f
	.zero		1


	//----- nvinfo : EIATTR_NUM_MBARRIERS
	.align		4
.L_1501:
        /*08a4*/ 	.byte	0x03, 0x38
        /*08a6*/ 	.short	0x0016


	//----- nvinfo : EIATTR_EXIT_INSTR_OFFSETS
	.align		4
        /*08a8*/ 	.byte	0x04, 0x1c
        /*08aa*/ 	.short	(.L_1503 - .L_1502)


	//   ....[0]....
.L_1502:
        /*08ac*/ 	.word	0x00000a30


	//   ....[1]....
        /*08b0*/ 	.word	0x00009ad0


	//   ....[2]....
        /*08b4*/ 	.word	0x0000d200


	//----- nvinfo : EIATTR_MAX_THREADS
	.align		4
.L_1503:
        /*08b8*/ 	.byte	0x04, 0x05
        /*08ba*/ 	.short	(.L_1505 - .L_1504)
.L_1504:
        /*08bc*/ 	.word	0x00000200
        /*08c0*/ 	.word	0x00000001
        /*08c4*/ 	.word	0x00000001


	//----- nvinfo : EIATTR_CRS_STACK_SIZE
	.align		4
.L_1505:
        /*08c8*/ 	.byte	0x04, 0x1e
        /*08ca*/ 	.short	(.L_1507 - .L_1506)
.L_1506:
        /*08cc*/ 	.word	0x00000000


	//----- nvinfo : EIATTR_CBANK_PARAM_SIZE
	.align		4
.L_1507:
        /*08d0*/ 	.byte	0x03, 0x19
        /*08d2*/ 	.short	0x0a70


	//----- nvinfo : EIATTR_PARAM_CBANK
	.align		4
        /*08d4*/ 	.byte	0x04, 0x0a
        /*08d6*/ 	.short	(.L_1509 - .L_1508)
	.align		4
.L_1508:
        /*08d8*/ 	.word	index@(.nv.constant0._ZN7cutlass13device_kernelIN5flash11enable_sm90INS1_16FlashAttnFwdSm90INS1_25CollectiveMainloopFwdSm90ILi2EN4cute5tupleIJNS5_1CILi1EEES8_S8_EEENS6_IJNS7_ILi192EEESA_NS7_ILi64EEEEEELi64ENS_10bfloat16_tEfNS_4arch4Sm90ELb0ELb0ELb1ELb0ELb0ELb0ELb0ELb0ELb1ELb1ELb0ELb0EEENS1_21CollectiveEpilogueFwdINS6_IJSA_SB_SA_EEES9_SD_SF_Li384ELb0ELb1ELb0ELb0EEENS1_29StaticPersistentTileSchedulerILb0EEEEEEEEEvNT_6ParamsE)
        /*08dc*/ 	.short	0x0210
        /*08de*/ 	.short	0x0a70


	//----- nvinfo : EIATTR_SW_WAR
	.align		4
.L_1509:
        /*08e0*/ 	.byte	0x04, 0x36
        /*08e2*/ 	.short	(.L_1511 - .L_1510)
.L_1510:
        /*08e4*/ 	.word	0x00000008
.L_1511:


//--------------------- .nv.info._ZN7cutlass13device_kernelIN5flash11enable_sm90INS1_16FlashAttnFwdSm90INS1_25CollectiveMainloopFwdSm90ILi2EN4cute5tupleIJNS5_1CILi1EEES8_S8_EEENS6_IJNS7_ILi192EEESA_NS7_ILi64EEEEEELi64ENS_10bfloat16_tEfNS_4arch4Sm90ELb0ELb0ELb1ELb1ELb0ELb0ELb0ELb0ELb1ELb1ELb0ELb0EEENS1_21CollectiveEpilogueFwdINS6_IJSA_SB_SA_EEES9_SD_SF_Li384ELb1ELb1ELb0ELb0EEENS1_36VarlenDynamicPersistentTileSchedulerILi192ELi192ELi384ELi128ELb0ELb1ELb1ELb0ELb1ELb1EEEEEEEEEvNT_6ParamsE --------------------------
	.section	.nv.info._ZN7cutlass13device_kernelIN5flash11enable_sm90INS1_16FlashAttnFwdSm90INS1_25CollectiveMainloopFwdSm90ILi2EN4cute5tupleIJNS5_1CILi1EEES8_S8_EEENS6_IJNS7_ILi192EEESA_NS7_ILi64EEEEEELi64ENS_10bfloat16_tEfNS_4arch4Sm90ELb0ELb0ELb1ELb1ELb0ELb0ELb0ELb0ELb1ELb1ELb0ELb0EEENS1_21CollectiveEpilogueFwdINS6_IJSA_SB_SA_EEES9_SD_SF_Li384ELb1ELb1ELb0ELb0EEENS1_36VarlenDynamicPersistentTileSchedulerILi192ELi192ELi384ELi128ELb0ELb1ELb1ELb0ELb1ELb1EEEEEEEEEvNT_6ParamsE,"",@"SHT_CUDA_INFO"
	.sectionflags	@""
	.align	4


	//----- nvinfo : EIATTR_CUDA_API_VERSION
	.align		4
        /*0000*/ 	.byte	0x04, 0x37
        /*0002*/ 	.short	(.L_1513 - .L_1512)
.L_1512:
        /*0004*/ 	.word	0x00000082


	//----- nvinfo : EIATTR_KPARAM_INFO
	.align		4
.L_1513:
        /*0008*/ 	.byte	0x04, 0x17
        /*000a*/ 	.short	(.L_1515 - .L_1514)
.L_1514:
        /*000c*/ 	.word	0x00000000
        /*0010*/ 	.short	0x0000
        /*0012*/ 	.short	0x0070
        /*0014*/ 	.byte	0x00, 0xf0, 0x01, 0x2a


	//----- nvinfo : EIATTR_SPARSE_MMA_MASK
	.align		4
.L_1515:
        /*0018*/ 	.byte	0x03, 0x50
        /*001a*/ 	.short	0x0000


	//----- nvinfo : EIATTR_MAXREG_COUNT
	.align		4
        /*001c*/ 	.byte	0x03, 0x1b
        /*001e*/ 	.short	0x0080


	//----- nvinfo : EIATTR_NUM_BARRIERS
	.align		4
        /*0020*/ 	.byte	0x02, 0x4c
        /*0022*/ 	.byte	0x10
	.zero		1


	//----- nvinfo : EIATTR_EXTERNS
	.align		4
        /*0024*/ 	.byte	0x04, 0x0f
        /*0026*/ 	.short	(.L_1517 - .L_1516)


	//   ....[0]....
	.align		4
.L_1516:
        /*0028*/ 	.word	index@(__assertfail)


	//----- nvinfo : EIATTR_ANNOTATIONS
	.align		4
.L_1517:
        /*002c*/ 	.byte	0x04, 0x55
        /*002e*/ 	.short	(.L_1519 - .L_1518)


	//   ....[0]....
.L_1518:
        /* <DEDUP_REMOVED lines=27> */


	//----- nvinfo : EIATTR_MERCURY_ISA_VERSION
	.align		4
.L_1519:
        /*01c8*/ 	.byte	0x03, 0x5f
        /*01ca*/ 	.short	0x0101


	//----- nvinfo : EIATTR_UNUSED_LOAD_BYTE_OFFSET
	.align		4
        /*01cc*/ 	.byte	0x04, 0x44
        /*01ce*/ 	.short	(.L_1521 - .L_1520)


	//   ....[0]....
.L_1520:
        /*01d0*/ 	.word	0x00000a50
        /*01d4*/ 	.word	0x0000fff0


	//   ....[1]....
        /*01d8*/ 	.word	0x000090e0
        /*01dc*/ 	.word	0x0000fff0


	//----- nvinfo : EIATTR_INT_WARP_WIDE_INSTR_OFFSETS
	.align		4
.L_1521:
        /*01e0*/ 	.byte	0x04, 0x31
        /*01e2*/ 	.short	(.L_1523 - .L_1522)


	//   ....[0]....
.L_1522:
        /*01e4*/ 	.word	0x00000130


	//   ....[1]....
        /*01e8*/ 	.word	0x00000170


	//   ....[2]....
        /*01ec*/ 	.word	0x000001e0


	//   ....[3]....
        /*01f0*/ 	.word	0x0000bac0


	//   ....[4]....
        /*01f4*/ 	.word	0x0000bb50


	//   ....[5]....
        /*01f8*/ 	.word	0x0000ebe0


	//   ....[6]....
        /*01fc*/ 	.word	0x0000ec70


	//----- nvinfo : EIATTR_COOP_GROUP_MASK_REGIDS
	.align		4
.L_1523:
        /*0200*/ 	.byte	0x04, 0x29
        /*0202*/ 	.short	(.L_1525 - .L_1524)


	//   ....[0]....
.L_1524:
        /*0204*/ 	.word	0xffffffff


	//   ....[1]....
        /*0208*/ 	.word	0xffffffff


	//   ....[2]....
        /*020c*/ 	.word	0xffffffff


	//   ....[3]....
        /*0210*/ 	.word	0xffffffff


	//   ....[4]....
        /*0214*/ 	.word	0xffffffff


	//   ....[5]....
        /*0218*/ 	.word	0xffffffff


	//   ....[6]....
        /*021c*/ 	.word	0xffffffff


	//   ....[7]....
        /*0220*/ 	.word	0xffffffff


	//   ....[8]....
        /*0224*/ 	.word	0xffffffff


	//   ....[9]....
        /*0228*/ 	.word	0xffffffff


	//   ....[10]....
        /*022c*/ 	.word	0xffffffff


	//   ....[11]....
        /*0230*/ 	.word	0xffffffff


	//   ....[12]....
        /*0234*/ 	.word	0xffffffff


	//   ....[13]....
        /*0238*/ 	.word	0xffffffff


	//   ....[14]....
        /*023c*/ 	.word	0xffffffff


	//   ....[15]....
        /*0240*/ 	.word	0xffffffff


	//   ....[16]....
        /*0244*/ 	.word	0xffffffff


	//   ....[17]....
        /*0248*/ 	.word	0xffffffff


	//   ....[18]....
        /*024c*/ 	.word	0xffffffff


	//   ....[19]....
        /*0250*/ 	.word	0xffffffff


	//   ....[20]....
        /*0254*/ 	.word	0xffffffff


	//   ....[21]....
        /*0258*/ 	.word	0xffffffff


	//   ....[22]....
        /*025c*/ 	.word	0xffffffff


	//   ....[23]....
        /*0260*/ 	.word	0xffffffff


	//   ....[24]....
        /*0264*/ 	.word	0xffffffff


	//   ....[25]....
        /*0268*/ 	.word	0xffffffff


	//   ....[26]....
        /*026c*/ 	.word	0xffffffff


	//   ....[27]....
        /*0270*/ 	.word	0xffffffff


	//   ....[28]....
        /*0274*/ 	.word	0xffffffff


	//   ....[29]....
        /*0278*/ 	.word	0xffffffff


	//   ....[30]....
        /*027c*/ 	.word	0xffffffff


	//   ....[31]....
        /*0280*/ 	.word	0xffffffff


	//   ....[32]....
        /*0284*/ 	.word	0xffffffff


	//   ....[33]....
        /*0288*/ 	.word	0xffffffff


	//   ....[34]....
        /*028c*/ 	.word	0xffffffff


	//   ....[35]....
        /*0290*/ 	.word	0xffffffff


	//   ....[36]....
        /*0294*/ 	.word	0xffffffff


	//   ....[37]....
        /*0298*/ 	.word	0xffffffff


	//   ....[38]....
        /*029c*/ 	.word	0xffffffff


	//   ....[39]....
        /*02a0*/ 	.word	0xffffffff


	//   ....[40]....
        /*02a4*/ 	.word	0xffffffff


	//   ....[41]....
        /*02a8*/ 	.word	0xffffffff


	//   ....[42]....
        /*02ac*/ 	.word	0xffffffff


	//   ....[43]....
        /*02b0*/ 	.word	0xffffffff


	//   ....[44]....
        /*02b4*/ 	.word	0xffffffff


	//   ....[45]....
        /*02b8*/ 	.word	0xffffffff


	//   ....[46]....
        /*02bc*/ 	.word	0xffffffff


	//   ....[47]....
        /*02c0*/ 	.word	0xffffffff


	//   ....[48]....
        /*02c4*/ 	.word	0xffffffff


	//   ....[49]....
        /*02c8*/ 	.word	0xffffffff


	//   ....[50]....
        /*02cc*/ 	.word	0xffffffff


	//   ....[51]....
        /*02d0*/ 	.word	0xffffffff


	//   ....[52]....
        /*02d4*/ 	.word	0xffffffff


	//   ....[53]....
        /*02d8*/ 	.word	0xffffffff


	//   ....[54]....
        /*02dc*/ 	.word	0xffffffff


	//   ....[55]....
        /*02e0*/ 	.word	0xffffffff


	//   ....[56]....
        /*02e4*/ 	.word	0xffffffff


	//   ....[57]....
        /*02e8*/ 	.word	0xffffffff


	//   ....[58]....
        /*02ec*/ 	.word	0xffffffff


	//   ....[59]....
        /*02f0*/ 	.word	0xffffffff


	//   ....[60]....
        /*02f4*/ 	.word	0xffffffff


	//   ....[61]....
        /*02f8*/ 	.word	0xffffffff


	//   ....[62]....
        /*02fc*/ 	.word	0xffffffff


	//   ....[63]....
        /*0300*/ 	.word	0xffffffff


	//   ....[64]....
        /*0304*/ 	.word	0xffffffff


	//   ....[65]....
        /*0308*/ 	.word	0xffffffff


	//   ....[66]....
        /*030c*/ 	.word	0xffffffff


	//   ....[67]....
        /*0310*/ 	.word	0xffffffff


	//   ....[68]....
        /*0314*/ 	.word	0xffffffff


	//   ....[69]....
        /*0318*/ 	.word	0xffffffff


	//   ....[70]....
        /*031c*/ 	.word	0xffffffff


	//   ....[71]....
        /*0320*/ 	.word	0xffffffff


	//   ....[72]....
        /*0324*/ 	.word	0xffffffff


	//   ....[73]....
        /*0328*/ 	.word	0xffffffff


	//   ....[74]....
        /*032c*/ 	.word	0xffffffff


	//   ....[75]....
        /*0330*/ 	.word	0xffffffff


	//   ....[76]....
        /*0334*/ 	.word	0xffffffff


	//   ....[77]....
        /*0338*/ 	.word	0xffffffff


	//   ....[78]....
        /*033c*/ 	.word	0xffffffff


	//   ....[79]....
        /*0340*/ 	.word	0xffffffff


	//   ....[80]....
        /*0344*/ 	.word	0xffffffff


	//   ....[81]....
        /*0348*/ 	.word	0xffffffff


	//   ....[82]....
        /*034c*/ 	.word	0xffffffff


	//   ....[83]....
        /*0350*/ 	.word	0xffffffff


	//   ....[84]....
        /*0354*/ 	.word	0xffffffff


	//   ....[85]....
        /*0358*/ 	.word	0xffffffff


	//   ....[86]....
        /*035c*/ 	.word	0xffffffff


	//   ....[87]....
        /*0360*/ 	.word	0xffffffff


	//   ....[88]....
        /*0364*/ 	.word	0xffffffff


	//   ....[89]....
        /*0368*/ 	.word	0xffffffff


	//   ....[90]....
        /*036c*/ 	.word	0xffffffff


	//   ....[91]....
        /*0370*/ 	.word	0xffffffff


	//   ....[92]....
        /*0374*/ 	.word	0xffffffff


	//   ....[93]....
        /*0378*/ 	.word	0xffffffff


	//   ....[94]....
        /*037c*/ 	.word	0xffffffff


	//   ....[95]....
        /*0380*/ 	.word	0xffffffff


	//   ....[96]....
        /*0384*/ 	.word	0xffffffff


	//   ....[97]....
        /*0388*/ 	.word	0xffffffff


	//   ....[98]....
        /*038c*/ 	.word	0xffffffff


	//   ....[99]....
        /*0390*/ 	.word	0xffffffff


	//   ....[100]....
        /*0394*/ 	.word	0xffffffff


	//   ....[101]....
        /*0398*/ 	.word	0x0500000f


	//   ....[102]....
        /*039c*/ 	.word	0x0500000f


	//   ....[103]....
        /*03a0*/ 	.word	0x0500000f


	//   ....[104]....
        /*03a4*/ 	.word	0x0500000f


	//   ....[105]....
        /*03a8*/ 	.word	0x0500000f


	//   ....[106]....
        /*03ac*/ 	.word	0x0500000f


	//   ....[107]....
        /*03b0*/ 	.word	0x0500000f


	//   ....[108]....
        /*03b4*/ 	.word	0x0500000f


	//   ....[109]....
        /*03b8*/ 	.word	0x0500000f


	//   ....[110]....
        /*03bc*/ 	.word	0x0500000f


	//   ....[111]....
        /*03c0*/ 	.word	0x0500000f


	//   ....[112]....
        /*03c4*/ 	.word	0x0500000f


	//   ....[113]....
        /*03c8*/ 	.word	0x0500000f


	//   ....[114]....
        /*03cc*/ 	.word	0x0500000f


	//   ....[115]....
        /*03d0*/ 	.word	0x0500000f


	//   ....[116]....
        /*03d4*/ 	.word	0x0500000f


	//   ....[117]....
        /*03d8*/ 	.word	0x0500000f


	//   ....[118]....
        /*03dc*/ 	.word	0x0500000f


	//   ....[119]....
        /*03e0*/ 	.word	0x0500000f


	//   ....[120]....
        /*03e4*/ 	.word	0x0500000f


	//   ....[121]....
        /*03e8*/ 	.word	0x0500000f


	//   ....[122]....
        /*03ec*/ 	.word	0x0500000f


	//   ....[123]....
        /*03f0*/ 	.word	0x0500000f


	//   ....[124]....
        /*03f4*/ 	.word	0x0500000f


	//   ....[125]....
        /*03f8*/ 	.word	0x0500000f


	//   ....[126]....
        /*03fc*/ 	.word	0x0500000f


	//   ....[127]....
        /*0400*/ 	.word	0x0500000f


	//   ....[128]....
        /*0404*/ 	.word	0x0500000f


	//   ....[129]....
        /*0408*/ 	.word	0x0500000f


	//   ....[130]....
        /*040c*/ 	.word	0x0500000f


	//   ....[131]....
        /*0410*/ 	.word	0x0500000f


	//   ....[132]....
        /*0414*/ 	.word	0x0500000f


	//   ....[133]....
        /*0418*/ 	.word	0x0500000f


	//   ....[134]....
        /*041c*/ 	.word	0x0500000f


	//   ....[135]....
        /*0420*/ 	.word	0x0500000f


	//   ....[136]....
        /*0424*/ 	.word	0x0500000f


	//   ....[137]....
        /*0428*/ 	.word	0x0500000f


	//   ....[138]....
        /*042c*/ 	.word	0x0500000f


	//   ....[139]....
        /*0430*/ 	.word	0x0500000f


	//   ....[140]....
        /*0434*/ 	.word	0x0500000f


	//   ....[141]....
        /*0438*/ 	.word	0x0500000f


	//   ....[142]....
        /*043c*/ 	.word	0x0500000f


	//   ....[143]....
        /*0440*/ 	.word	0x0500000f


	//----- nvinfo : EIATTR_COOP_GROUP_INSTR_OFFSETS
	.align		4
.L_1525:
        /*0444*/ 	.byte	0x04, 0x28
        /*0446*/ 	.short	(.L_1527 - .L_1526)


	//   ....[0]....
.L_1526:
        /*0448*/ 	.word	0x00000070


	//   ....[1]....
        /*044c*/ 	.word	0x00000140


	//   ....[2]....
        /*0450*/ 	.word	0x00000190


	//   ....[3]....
        /*0454*/ 	.word	0x000003c0


	//   ....[4]....
        /*0458*/ 	.word	0x00000520


	//   ....[5]....
        /*045c*/ 	.word	0x00000640


	//   ....[6]....
        /*0460*/ 	.word	0x000007a0


	//   ....[7]....
        /*0464*/ 	.word	0x00001510


	//   ....[8]....
        /*0468*/ 	.word	0x00003430


	//   ....[9]....
        /*046c*/ 	.word	0x000034a0


	//   ....[10]....
        /*0470*/ 	.word	0x00003c20


	//   ....[11]....
        /*0474*/ 	.word	0x00003cb0


	//   ....[12]....
        /*0478*/ 	.word	0x00004e80


	//   ....[13]....
        /*047c*/ 	.word	0x00006970


	//   ....[14]....
        /*0480*/ 	.word	0x00006ab0


	//   ....[15]....
        /*0484*/ 	.word	0x00006ae0


	//   ....[16]....
        /*0488*/ 	.word	0x00006b30


	//   ....[17]....
        /*048c*/ 	.word	0x000085c0


	//   ....[18]....
        /*0490*/ 	.word	0x000086d0


	//   ....[19]....
        /*0494*/ 	.word	0x00008710


	//   ....[20]....
        /*0498*/ 	.word	0x00008860


	//   ....[21]....
        /*049c*/ 	.word	0x00008880


	//   ....[22]....
        /*04a0*/ 	.word	0x000098d0


	//   ....[23]....
        /*04a4*/ 	.word	0x000098f0


	//   ....[24]....
        /*04a8*/ 	.word	0x00009900


	//   ....[25]....
        /*04ac*/ 	.word	0x00009950


	//   ....[26]....
        /*04b0*/ 	.word	0x00009e70


	//   ....[27]....
        /*04b4*/ 	.word	0x00009ea0


	//   ....[28]....
        /*04b8*/ 	.word	0x00009eb0


	//   ....[29]....
        /*04bc*/ 	.word	0x00009ed0


	//   ....[30]....
        /*04c0*/ 	.word	0x00009ef0


	//   ....[31]....
        /*04c4*/ 	.word	0x00009f10


	//   ....[32]....
        /*04c8*/ 	.word	0x0000a010


	//   ....[33]....
        /*04cc*/ 	.word	0x0000a020


	//   ....[34]....
        /*04d0*/ 	.word	0x0000a8c0


	//   ....[35]....
        /*04d4*/ 	.word	0x0000a8f0


	//   ....[36]....
        /*04d8*/ 	.word	0x0000a930


	//   ....[37]....
        /*04dc*/ 	.word	0x0000a960


	//   ....[38]....
        /*04e0*/ 	.word	0x0000a980


	//   ....[39]....
        /*04e4*/ 	.word	0x0000a990


	//   ....[40]....
        /*04e8*/ 	.word	0x0000a9a0


	//   ....[41]....
        /*04ec*/ 	.word	0x0000a9c0


	//   ....[42]....
        /*04f0*/ 	.word	0x0000ab00


	//   ....[43]....
        /*04f4*/ 	.word	0x0000ace0


	//   ....[44]....
        /*04f8*/ 	.word	0x0000ad10


	//   ....[45]....
        /*04fc*/ 	.word	0x0000ad40


	//   ....[46]....
        /*0500*/ 	.word	0x0000ad70


	//   ....[47]....
        /*0504*/ 	.word	0x0000ada0


	//   ....[48]....
        /*0508*/ 	.word	0x0000add0


	//   ....[49]....
        /*050c*/ 	.word	0x0000af40


	//   ....[50]....
        /*0510*/ 	.word	0x0000af70


	//   ....[51]....
        /*0514*/ 	.word	0x0000afa0


	//   ....[52]....
        /*0518*/ 	.word	0x0000afd0


	//   ....[53]....
        /*051c*/ 	.word	0x0000b000


	//   ....[54]....
        /*0520*/ 	.word	0x0000b030


	//   ....[55]....
        /*0524*/ 	.word	0x0000b0c0


	//   ....[56]....
        /*0528*/ 	.word	0x0000b0f0


	//   ....[57]....
        /*052c*/ 	.word	0x0000b170


	//   ....[58]....
        /*0530*/ 	.word	0x0000c060


	//   ....[59]....
        /*0534*/ 	.word	0x0000cc20


	//   ....[60]....
        /*0538*/ 	.word	0x0000cc30


	//   ....[61]....
        /*053c*/ 	.word	0x0000cc40


	//   ....[62]....
        /*0540*/ 	.word	0x0000cc60


	//   ....[63]....
        /*0544*/ 	.word	0x0000ccf0


	//   ....[64]....
        /*0548*/ 	.word	0x0000cd10


	//   ....[65]....
        /*054c*/ 	.word	0x0000cd90


	//   ....[66]....
        /*0550*/ 	.word	0x0000cdb0


	//   ....[67]....
        /*0554*/ 	.word	0x0000ce30


	//   ....[68]....
        /*0558*/ 	.word	0x0000ce50


	//   ....[69]....
        /*055c*/ 	.word	0x0000ced0


	//   ....[70]....
        /*0560*/ 	.word	0x0000cef0


	//   ....[71]....
        /*0564*/ 	.word	0x0000cf70


	//   ....[72]....
        /*0568*/ 	.word	0x0000cf90


	//   ....[73]....
        /*056c*/ 	.word	0x0000d010


	//   ....[74]....
        /*0570*/ 	.word	0x0000d030


	//   ....[75]....
        /*0574*/ 	.word	0x0000d040


	//   ....[76]....
        /*0578*/ 	.word	0x0000d0b0


	//   ....[77]....
        /*057c*/ 	.word	0x0000d100


	//   ....[78]....
        /*0580*/ 	.word	0x0000d1b0


	//   ....[79]....
        /*0584*/ 	.word	0x0000d1c0


	//   ....[80]....
        /*0588*/ 	.word	0x0000d230


	//   ....[81]....
        /*058c*/ 	.word	0x0000d240


	//   ....[82]....
        /*0590*/ 	.word	0x0000d280


	//   ....[83]....
        /*0594*/ 	.word	0x0000f140


	//   ....[84]....
        /*0598*/ 	.word	0x0000f170


	//   ....[85]....
        /*059c*/ 	.word	0x0000f1a0


	//   ....[86]....
        /*05a0*/ 	.word	0x0000f1d0


	//   ....[87]....
        /*05a4*/ 	.word	0x0000f200


	//   ....[88]....
        /*05a8*/ 	.word	0x0000f230


	//   ....[89]....
        /*05ac*/ 	.word	0x0000f260


	//   ....[90]....
        /*05b0*/ 	.word	0x0000f290


	//   ....[91]....
        /*05b4*/ 	.word	0x0000f410


	//   ....[92]....
        /*05b8*/ 	.word	0x0000f440


	//   ....[93]....
        /*05bc*/ 	.word	0x0000f470


	//   ....[94]....
        /*05c0*/ 	.word	0x0000f4a0


	//   ....[95]....
        /*05c4*/ 	.word	0x0000f4d0


	//   ....[96]....
        /*05c8*/ 	.word	0x0000f500


	//   ....[97]....
        /*05cc*/ 	.word	0x0000f5c0


	//   ....[98]....
        /*05d0*/ 	.word	0x0000f5e0


	//   ....[99]....
        /*05d4*/ 	.word	0x0000f650


	//   ....[100]....
        /*05d8*/ 	.word	0x0000fac0


	//   ....[101]....
        /*05dc*/ 	.word	0x0000ffa0


	//   ....[102]....
        /*05e0*/ 	.word	0x00010150


	//   ....[103]....
        /*05e4*/ 	.word	0x000101a0


	//   ....[104]....
        /*05e8*/ 	.word	0x00010200


	//   ....[105]....
        /*05ec*/ 	.word	0x000102f0


	//   ....[106]....
        /*05f0*/ 	.word	0x00010350


	//   ....[107]....
        /*05f4*/ 	.word	0x00010450


	//   ....[108]....
        /*05f8*/ 	.word	0x000104b0


	//   ....[109]....
        /*05fc*/ 	.word	0x000105b0


	//   ....[110]....
        /*0600*/ 	.word	0x00010610


	//   ....[111]....
        /*0604*/ 	.word	0x00010710


	//   ....[112]....
        /*0608*/ 	.word	0x00010770


	//   ....[113]....
        /*060c*/ 	.word	0x00010870


	//   ....[114]....
        /*0610*/ 	.word	0x000108d0


	//   ....[115]....
        /*0614*/ 	.word	0x000109d0


	//   ....[116]....
        /*0618*/ 	.word	0x00010a30


	//   ....[117]....
        /*061c*/ 	.word	0x00010b40


	//   ....[118]....
        /*0620*/ 	.word	0x00010bb0


	//   ....[119]....
        /*0624*/ 	.word	0x00010c80


	//   ....[120]....
        /*0628*/ 	.word	0x00010ce0


	//   ....[121]....
        /*062c*/ 	.word	0x00010dc0


	//   ....[122]....
        /*0630*/ 	.word	0x00010e20


	//   ....[123]....
        /*0634*/ 	.word	0x00010ef0


	//   ....[124]....
        /*0638*/ 	.word	0x00010f50


	//   ....[125]....
        /*063c*/ 	.word	0x00011010


	//   ....[126]....
        /*0640*/ 	.word	0x00011320


	//   ....[127]....
        /*0644*/ 	.word	0x000113c0


	//   ....[128]....
        /*0648*/ 	.word	0x000114e0


	//   ....[129]....
        /*064c*/ 	.word	0x00011550


	//   ....[130]....
        /*0650*/ 	.word	0x000115c0


	//   ....[131]....
        /*0654*/ 	.word	0x00011630


	//   ....[132]....
        /*0658*/ 	.word	0x000116a0


	//   ....[133]....
        /*065c*/ 	.word	0x00011720


	//   ....[134]....
        /*0660*/ 	.word	0x000117b0


	//   ....[135]....
        /*0664*/ 	.word	0x00011840


	//   ....[136]....
        /*0668*/ 	.word	0x000118b0


	//   ....[137]....
        /*066c*/ 	.word	0x00011920


	//   ....[138]....
        /*0670*/ 	.word	0x00011990


	//   ....[139]....
        /*0674*/ 	.word	0x00011a10


	//   ....[140]....
        /*0678*/ 	.word	0x00011a80


	//   ....[141]....
        /*067c*/ 	.word	0x00011b20


	//   ....[142]....
        /*0680*/ 	.word	0x00011bb0


	//   ....[143]....
        /*0684*/ 	.word	0x00011cd0


	//----- nvinfo : EIATTR_REG_RECONFIG
	.align		4
.L_1527:
        /*0688*/ 	.byte	0x01, 0x54
	.zero		2


	//----- nvinfo : EIATTR_SYSCALL_OFFSETS
	.align		4
        /*068c*/ 	.byte	0x04, 0x46
        /*068e*/ 	.short	(.L_1529 - .L_1528)


	//   ....[0]....
.L_1528:
        /*0690*/ 	.word	0x00001660


	//   ....[1]....
        /*0694*/ 	.word	0x0000bcb0


	//   ....[2]....
        /*0698*/ 	.word	0x0000be00


	//   ....[3]....
        /*069c*/ 	.word	0x0000bf00


	//   ....[4]....
        /*06a0*/ 	.word	0x0000c710


	//----- nvinfo : EIATTR_MBARRIER_INSTR_OFFSETS
	.align		4
.L_1529:
        /*06a4*/ 	.byte	0x04, 0x39
        /*06a6*/ 	.short	(.L_1531 - .L_1530)


	//   ....[0]....
.L_1530:
        /*06a8*/ 	.word	0x00000270
        /*06ac*/ 	.word	0x000000ff
        /*06b0*/ 	.word	0x00030800
        /*06b4*/ 	.short	0x0100
        /*06b6*/ 	.byte	0x08
	.zero		1


	//   ....[1]....
        /*06b8*/ 	.word	0x00000280
        /*06bc*/ 	.word	0x000000ff
        /*06c0*/ 	.word	0x00030820
        /*06c4*/ 	.short	0x0100
        /*06c6*/ 	.byte	0x08
	.zero		1


	//   ....[2]....
        /*06c8*/ 	.word	0x00000370
        /*06cc*/ 	.word	0x000000ff
        /*06d0*/ 	.word	0x00030830
        /*06d4*/ 	.short	0x0100
        /*06d6*/ 	.byte	0x08
	.zero		1


	//   ....[3]....
        /*06d8*/ 	.word	0x00000380
        /*06dc*/ 	.word	0x000000ff
        /*06e0*/ 	.word	0x00030840
        /*06e4*/ 	.short	0x0100
        /*06e6*/ 	.byte	0x08
	.zero		1


	//   ....[4]....
        /*06e8*/ 	.word	0x00000390
        /*06ec*/ 	.word	0x000000ff
        /*06f0*/ 	.word	0x00030838
        /*06f4*/ 	.short	0x0100
        /*06f6*/ 	.byte	0x08
	.zero		1


	//   ....[5]....
        /*06f8*/ 	.word	0x000003a0
        /*06fc*/ 	.word	0x000000ff
        /*0700*/ 	.word	0x00030848
        /*0704*/ 	.short	0x0100
        /*0706*/ 	.byte	0x08
	.zero		1


	//   ....[6]....
        /*0708*/ 	.word	0x000004d0
        /*070c*/ 	.word	0x000000ff
        /*0710*/ 	.word	0x00030850
        /*0714*/ 	.short	0x0100
        /*0716*/ 	.byte	0x08
	.zero		1


	//   ....[7]....
        /*0718*/ 	.word	0x000004e0
        /*071c*/ 	.word	0x000000ff
        /*0720*/ 	.word	0x00030860
        /*0724*/ 	.short	0x0100
        /*0726*/ 	.byte	0x08
	.zero		1


	//   ....[8]....
        /*0728*/ 	.word	0x000004f0
        /*072c*/ 	.word	0x000000ff
        /*0730*/ 	.word	0x00030858
        /*0734*/ 	.short	0x0100
        /*0736*/ 	.byte	0x08
	.zero		1


	//   ....[9]....
        /*0738*/ 	.word	0x00000500
        /*073c*/ 	.word	0x000000ff
        /*0740*/ 	.word	0x00030868
        /*0744*/ 	.short	0x0100
        /*0746*/ 	.byte	0x08
	.zero		1


	//   ....[10]....
        /*0748*/ 	.word	0x000005f0
        /*074c*/ 	.word	0x000000ff
        /*0750*/ 	.word	0x00030870
        /*0754*/ 	.short	0x0100
        /*0756*/ 	.byte	0x06
	.zero		1


	//   ....[11]....
        /*0758*/ 	.word	0x00000600
        /*075c*/ 	.word	0x000000ff
        /*0760*/ 	.word	0x00030880
        /*0764*/ 	.short	0x0100
        /*0766*/ 	.byte	0x06
	.zero		1


	//   ....[12]....
        /*0768*/ 	.word	0x00000610
        /*076c*/ 	.word	0x000000ff
        /*0770*/ 	.word	0x00030878
        /*0774*/ 	.short	0x0100
        /*0776*/ 	.byte	0x06
	.zero		1


	//   ....[13]....
        /*0778*/ 	.word	0x00000620
        /*077c*/ 	.word	0x000000ff
        /*0780*/ 	.word	0x00030888
        /*0784*/ 	.short	0x0100
        /*0786*/ 	.byte	0x06
	.zero		1


	//   ....[14]....
        /*0788*/ 	.word	0x00000750
        /*078c*/ 	.word	0x000000ff
        /*0790*/ 	.word	0x00030890
        /*0794*/ 	.short	0x0100
        /*0796*/ 	.byte	0x08
	.zero		1


	//   ....[15]....
        /*0798*/ 	.word	0x00000760
        /*079c*/ 	.word	0x000000ff
        /*07a0*/ 	.word	0x000308a0
        /*07a4*/ 	.short	0x0100
        /*07a6*/ 	.byte	0x08
	.zero		1


	//   ....[16]....
        /*07a8*/ 	.word	0x00000770
        /*07ac*/ 	.word	0x000000ff
        /*07b0*/ 	.word	0x00030898
        /*07b4*/ 	.short	0x0100
        /*07b6*/ 	.byte	0x08
	.zero		1


	//   ....[17]....
        /*07b8*/ 	.word	0x00000780
        /*07bc*/ 	.word	0x000000ff
        /*07c0*/ 	.word	0x000308a8
        /*07c4*/ 	.short	0x0100
        /*07c6*/ 	.byte	0x08
	.zero		1


	//   ....[18]....
        /*07c8*/ 	.word	0x000008b0
        /*07cc*/ 	.word	0x000000ff
        /*07d0*/ 	.word	0x000308b0
        /*07d4*/ 	.short	0x0100
        /*07d6*/ 	.byte	0x08
	.zero		1


	//   ....[19]....
        /*07d8*/ 	.word	0x000008c0
        /*07dc*/ 	.word	0x000000ff
        /*07e0*/ 	.word	0x000308c0
        /*07e4*/ 	.short	0x0100
        /*07e6*/ 	.byte	0x08
	.zero		1


	//   ....[20]....
        /*07e8*/ 	.word	0x000008d0
        /*07ec*/ 	.word	0x000000ff
        /*07f0*/ 	.word	0x000308b8
        /*07f4*/ 	.short	0x0100
        /*07f6*/ 	.byte	0x08
	.zero		1


	//   ....[21]....
        /*07f8*/ 	.word	0x000008e0
        /*07fc*/ 	.word	0x000000ff
        /*0800*/ 	.word	0x000308c8
        /*0804*/ 	.short	0x0100
        /*0806*/ 	.byte	0x08
	.zero		1


	//   ....[22]....
        /*0808*/ 	.word	0x000016e0
        /*080c*/ 	.word	0x000000ff
        /*0810*/ 	.word	0x00030800
        /*0814*/ 	.short	0x010a
        /*0816*/ 	.byte	0x27
	.zero		1


	//   ....[23]....
        /*0818*/ 	.word	0x00001760
        /*081c*/ 	.word	0x00000000
        /*0820*/ 	.word	0x00030830
        /*0824*/ 	.short	0x010a
        /*0826*/ 	.byte	0x3f
	.zero		1


	//   ....[24]....
        /*0828*/ 	.word	0x000017d0
        /*082c*/ 	.word	0x00000000
        /*0830*/ 	.word	0x00030830
        /*0834*/ 	.short	0x010a
        /*0836*/ 	.byte	0x3f
	.zero		1


	//   ....[25]....
        /*0838*/ 	.word	0x00003ee0
        /*083c*/ 	.word	0x00000006
        /*0840*/ 	.word	0x00000000
        /*0844*/ 	.short	0x0101
        /*0846*/ 	.byte	0x3f
	.zero		1


	//   ....[26]....
        /*0848*/ 	.word	0x000050d0
        /*084c*/ 	.word	0x000000ff
        /*0850*/ 	.word	0x00030830
        /*0854*/ 	.short	0x010a
        /*0856*/ 	.byte	0x06
	.zero		1


	//   ....[27]....
        /*0858*/ 	.word	0x00005110
        /*085c*/ 	.word	0x000000ff
        /*0860*/ 	.word	0x00030830
        /*0864*/ 	.short	0x010a
        /*0866*/ 	.byte	0x06
	.zero		1


	//   ....[28]....
        /*0868*/ 	.word	0x00005310
        /*086c*/ 	.word	0x000000ff
        /*0870*/ 	.word	0x00030850
        /*0874*/ 	.short	0x010a
        /*0876*/ 	.byte	0x06
	.zero		1


	//   ....[29]....
        /*0878*/ 	.word	0x00005350
        /*087c*/ 	.word	0x000000ff
        /*0880*/ 	.word	0x00030850
        /*0884*/ 	.short	0x010a
        /*0886*/ 	.byte	0x06
	.zero		1


	//   ....[30]....
        /*0888*/ 	.word	0x00007280
        /*088c*/ 	.word	0x0000000c
        /*0890*/ 	.word	0x00000000
        /*0894*/ 	.short	0x0101
        /*0896*/ 	.byte	0x3f
	.zero		1


	//   ....[31]....
        /*0898*/ 	.word	0x00007310
        /*089c*/ 	.word	0x0000006d
        /*08a0*/ 	.word	0x00000000
        /*08a4*/ 	.short	0x0101
        /*08a6*/ 	.byte	0x3f
	.zero		1


	//   ....[32]....
        /*08a8*/ 	.word	0x00008640
        /*08ac*/ 	.word	0x000000ff
        /*08b0*/ 	.word	0x00030850
        /*08b4*/ 	.short	0x010a
        /*08b6*/ 	.byte	0x0c
	.zero		1


	//   ....[33]....
        /*08b8*/ 	.word	0x00008680
        /*08bc*/ 	.word	0x000000ff
        /*08c0*/ 	.word	0x00030850
        /*08c4*/ 	.short	0x010a
        /*08c6*/ 	.byte	0x0c
	.zero		1


	//   ....[34]....
        /*08c8*/ 	.word	0x00008e80
        /*08cc*/ 	.word	0x00000006
        /*08d0*/ 	.word	0x00000000
        /*08d4*/ 	.short	0x0101
        /*08d6*/ 	.byte	0x3f
	.zero		1


	//   ....[35]....
        /*08d8*/ 	.word	0x00009fb0
        /*08dc*/ 	.word	0x000000ff
        /*08e0*/ 	.word	0x00000000
        /*08e4*/ 	.short	0x0101
        /*08e6*/ 	.byte	0x04
	.zero		1


	//   ....[36]....
        /*08e8*/ 	.word	0x0000c270
        /*08ec*/ 	.word	0x00000000
        /*08f0*/ 	.word	0x00030840
        /*08f4*/ 	.short	0x010a
        /*08f6*/ 	.byte	0x3f
	.zero		1


	//   ....[37]....
        /*08f8*/ 	.word	0x0000d340
        /*08fc*/ 	.word	0x00000016
        /*0900*/ 	.word	0x00030800
        /*0904*/ 	.short	0x0107
        /*0906*/ 	.byte	0x3f
	.zero		1


	//   ....[38]....
        /*0908*/ 	.word	0x0000d440
        /*090c*/ 	.word	0x00000016
        /*0910*/ 	.word	0x00030800
        /*0914*/ 	.short	0x0101
        /*0916*/ 	.byte	0x3f
	.zero		1


	//   ....[39]....
        /*0918*/ 	.word	0x0000d460
        /*091c*/ 	.word	0x00000016
        /*0920*/ 	.word	0x00030820
        /*0924*/ 	.short	0x010a
        /*0926*/ 	.byte	0x3f
	.zero		1


	//   ....[40]....
        /*0928*/ 	.word	0x0000d780
        /*092c*/ 	.word	0x00000002
        /*0930*/ 	.word	0x00030840
        /*0934*/ 	.short	0x010a
        /*0936*/ 	.byte	0x3f
	.zero		1


	//   ....[41]....
        /*0938*/ 	.word	0x0000da00
        /*093c*/ 	.word	0x00000003
        /*0940*/ 	.word	0x00000060
        /*0944*/ 	.short	0x010a
        /*0946*/ 	.byte	0x3f
	.zero		1


	//   ....[42]....
        /*0948*/ 	.word	0x0000df50
        /*094c*/ 	.word	0x00000002
        /*0950*/ 	.word	0x00030840
        /*0954*/ 	.short	0x010a
        /*0956*/ 	.byte	0x3f
	.zero		1


	//   ....[43]....
        /*0958*/ 	.word	0x0000e1d0
        /*095c*/ 	.word	0x0000000a
        /*0960*/ 	.word	0x00000060
        /*0964*/ 	.short	0x010a
        /*0966*/ 	.byte	0x3f
	.zero		1


	//   ....[44]....
        /*0968*/ 	.word	0x0000e650
        /*096c*/ 	.word	0x00000002
        /*0970*/ 	.word	0x00030840
        /*0974*/ 	.short	0x010a
        /*0976*/ 	.byte	0x3f
	.zero		1


	//   ....[45]....
        /*0978*/ 	.word	0x0000e8e0
        /*097c*/ 	.word	0x00000008
        /*0980*/ 	.word	0x00000060
        /*0984*/ 	.short	0x010a
        /*0986*/ 	.byte	0x3f
	.zero		1


	//   ....[46]....
        /*0988*/ 	.word	0x0000ed20
        /*098c*/ 	.word	0x00000003
        /*0990*/ 	.word	0x00030860
        /*0994*/ 	.short	0x010a
        /*0996*/ 	.byte	0x3f
	.zero		1


	//   ....[47]....
        /*0998*/ 	.word	0x0000fa40
        /*099c*/ 	.word	0x00000009
        /*09a0*/ 	.word	0x00030820
        /*09a4*/ 	.short	0x010a
        /*09a6*/ 	.byte	0x3f
	.zero		1


	//   ....[48]....
        /*09a8*/ 	.word	0x0000fbe0
        /*09ac*/ 	.word	0x00000005
        /*09b0*/ 	.word	0x00000000
        /*09b4*/ 	.short	0x010a
        /*09b6*/ 	.byte	0x3f
	.zero		1


	//   ....[49]....
        /*09b8*/ 	.word	0x0000fc50
        /*09bc*/ 	.word	0x00000003
        /*09c0*/ 	.word	0x00000000
        /*09c4*/ 	.short	0x010a
        /*09c6*/ 	.byte	0x3f
	.zero		1


	//   ....[50]....
        /*09c8*/ 	.word	0x0000fcb0
        /*09cc*/ 	.word	0x00000017
        /*09d0*/ 	.word	0x00000000
        /*09d4*/ 	.short	0x010a
        /*09d6*/ 	.byte	0x3f
	.zero		1


	//   ....[51]....
        /*09d8*/ 	.word	0x0000fce0
        /*09dc*/ 	.word	0x00000007
        /*09e0*/ 	.word	0x00000000
        /*09e4*/ 	.short	0x010a
        /*09e6*/ 	.byte	0x3f
	.zero		1


	//   ....[52]....
        /*09e8*/ 	.word	0x0000fd50
        /*09ec*/ 	.word	0x00000003
        /*09f0*/ 	.word	0x00030800
        /*09f4*/ 	.short	0x010a
        /*09f6*/ 	.byte	0x3f
	.zero		1


	//   ....[53]....
        /*09f8*/ 	.word	0x0000fda0
        /*09fc*/ 	.word	0x00000000
        /*0a00*/ 	.word	0x00030830
        /*0a04*/ 	.short	0x010a
        /*0a06*/ 	.byte	0x3f
	.zero		1


	//   ....[54]....
        /*0a08*/ 	.word	0x0000fe00
        /*0a0c*/ 	.word	0x00000007
        /*0a10*/ 	.word	0x00030830
        /*0a14*/ 	.short	0x010a
        /*0a16*/ 	.byte	0x3f
	.zero		1


	//   ....[55]....
        /*0a18*/ 	.word	0x0000fe60
        /*0a1c*/ 	.word	0x00000007
        /*0a20*/ 	.word	0x00030850
        /*0a24*/ 	.short	0x010a
        /*0a26*/ 	.byte	0x3f
	.zero		1


	//   ....[56]....
        /*0a28*/ 	.word	0x0000fec0
        /*0a2c*/ 	.word	0x00000005
        /*0a30*/ 	.word	0x00030850
        /*0a34*/ 	.short	0x010a
        /*0a36*/ 	.byte	0x3f
	.zero		1


	//   ....[57]....
        /*0a38*/ 	.word	0x00010060
        /*0a3c*/ 	.word	0x00000000
        /*0a40*/ 	.word	0x00030840
        /*0a44*/ 	.short	0x010a
        /*0a46*/ 	.byte	0x3f
	.zero		1


	//   ....[58]....
        /*0a48*/ 	.word	0x00011040
        /*0a4c*/ 	.word	0x00000016
        /*0a50*/ 	.word	0x00030820
        /*0a54*/ 	.short	0x010a
        /*0a56*/ 	.byte	0x3f
	.zero		1


	//   ....[59]....
        /*0a58*/ 	.word	0x00011090
        /*0a5c*/ 	.word	0x00000002
        /*0a60*/ 	.word	0x00030840
        /*0a64*/ 	.short	0x010a
        /*0a66*/ 	.byte	0x3f
	.zero		1


	//   ....[60]....
        /*0a68*/ 	.word	0x000110e0
        /*0a6c*/ 	.word	0x00000003
        /*0a70*/ 	.word	0x00000060
        /*0a74*/ 	.short	0x010a
        /*0a76*/ 	.byte	0x3f
	.zero		1


	//   ....[61]....
        /*0a78*/ 	.word	0x00011130
        /*0a7c*/ 	.word	0x00000002
        /*0a80*/ 	.word	0x00030840
        /*0a84*/ 	.short	0x010a
        /*0a86*/ 	.byte	0x3f
	.zero		1


	//   ....[62]....
        /*0a88*/ 	.word	0x00011180
        /*0a8c*/ 	.word	0x0000000a
        /*0a90*/ 	.word	0x00000060
        /*0a94*/ 	.short	0x010a
        /*0a96*/ 	.byte	0x3f
	.zero		1


	//   ....[63]....
        /*0a98*/ 	.word	0x000111d0
        /*0a9c*/ 	.word	0x00000002
        /*0aa0*/ 	.word	0x00030840
        /*0aa4*/ 	.short	0x010a
        /*0aa6*/ 	.byte	0x3f
	.zero		1


	//   ....[64]....
        /*0aa8*/ 	.word	0x00011220
        /*0aac*/ 	.word	0x00000008
        /*0ab0*/ 	.word	0x00000060
        /*0ab4*/ 	.short	0x010a
        /*0ab6*/ 	.byte	0x3f
	.zero		1


	//   ....[65]....
        /*0ab8*/ 	.word	0x00011270
        /*0abc*/ 	.word	0x00000003
        /*0ac0*/ 	.word	0x00030860
        /*0ac4*/ 	.short	0x010a
        /*0ac6*/ 	.byte	0x3f
	.zero		1


	//   ....[66]....
        /*0ac8*/ 	.word	0x00011bf0
        /*0acc*/ 	.word	0x00000009
        /*0ad0*/ 	.word	0x00030820
        /*0ad4*/ 	.short	0x010a
        /*0ad6*/ 	.byte	0x3f
	.zero		1


	//   ....[67]....
        /*0ad8*/ 	.word	0x00011d90
        /*0adc*/ 	.word	0x00000005
        /*0ae0*/ 	.word	0x00000000
        /*0ae4*/ 	.short	0x010a
        /*0ae6*/ 	.byte	0x3f
	.zero		1


	//   ....[68]....
        /*0ae8*/ 	.word	0x00011de0
        /*0aec*/ 	.word	0x00000003
        /*0af0*/ 	.word	0x00000000
        /*0af4*/ 	.short	0x010a
        /*0af6*/ 	.byte	0x3f
	.zero		1


	//   ....[69]....
        /*0af8*/ 	.word	0x00011e30
        /*0afc*/ 	.word	0x00000017
        /*0b00*/ 	.word	0x00000000
        /*0b04*/ 	.short	0x010a
        /*0b06*/ 	.byte	0x3f
	.zero		1


	//----- nvinfo : EIATTR_NUM_MBARRIERS
	.align		4
.L_1531:
        /*0b08*/ 	.byte	0x03, 0x38
        /*0b0a*/ 	.short	0x0016


	//----- nvinfo : EIATTR_EXIT_INSTR_OFFSETS
	.align		4
        /*0b0c*/ 	.byte	0x04, 0x1c
        /*0b0e*/ 	.short	(.L_1533 - .L_1532)


	//   ....[0]....
.L_1532:
        /*0b10*/ 	.word	0x00000a80


	//   ....[1]....
        /*0b14*/ 	.word	0x0000aac0


	//   ....[2]....
        /*0b18*/ 	.word	0x0000fd30


	//----- nvinfo : EIATTR_MAX_THREADS
	.align		4
.L_1533:
        /*0b1c*/ 	.byte	0x04, 0x05
        /*0b1e*/ 	.short	(.L_1535 - .L_1534)
.L_1534:
        /*0b20*/ 	.word	0x00000200
        /*0b24*/ 	.word	0x00000001
        /*0b28*/ 	.word	0x00000001


	//----- nvinfo : EIATTR_CRS_STACK_SIZE
	.align		4
.L_1535:
        /*0b2c*/ 	.byte	0x04, 0x1e
        /*0b2e*/ 	.short	(.L_1537 - .L_1536)
.L_1536:
        /*0b30*/ 	.word	0x00000000


	//----- nvinfo : EIATTR_CBANK_PARAM_SIZE
	.align		4
.L_1537:
        /*0b34*/ 	.byte	0x03, 0x19
        /*0b36*/ 	.short	0x0af0


	//----- nvinfo : EIATTR_PARAM_CBANK
	.align		4
        /*0b38*/ 	.byte	0x04, 0x0a
        /*0b3a*/ 	.short	(.L_1539 - .L_1538)
	.align		4
.L_1538:
        /*0b3c*/ 	.word	index@(.nv.constant0._ZN7cutlass13device_kernelIN5flash11enable_sm90INS1_16FlashAttnFwdSm90INS1_25CollectiveMainloopFwdSm90ILi2EN4cute5tupleIJNS5_1CILi1EEES8_S8_EEENS6_IJNS7_ILi192EEESA_NS7_ILi64EEEEEELi64ENS_10bfloat16_tEfNS_4arch4Sm90ELb0ELb0ELb1ELb1ELb0ELb0ELb0ELb0ELb1ELb1ELb0ELb0EEENS1_21CollectiveEpilogueFwdINS6_IJSA_SB_SA_EEES9_SD_SF_Li384ELb1ELb1ELb0ELb0EEENS1_36VarlenDynamicPersistentTileSchedulerILi192ELi192ELi384ELi128ELb0ELb1ELb1ELb0ELb1ELb1EEEEEEEEEvNT_6ParamsE)
        /*0b40*/ 	.short	0x0210
        /*0b42*/ 	.short	0x0af0


	//----- nvinfo : EIATTR_SW_WAR
	.align		4
.L_1539:
        /*0b44*/ 	.byte	0x04, 0x36
        /*0b46*/ 	.short	(.L_1541 - .L_1540)
.L_1540:
        /*0b48*/ 	.word	0x00000008
.L_1541:


//--------------------- .nv.info._ZN7cutlass13device_kernelIN5flash11enable_sm90INS1_16FlashAttnFwdSm90INS1_25CollectiveMainloopFwdSm90ILi2EN4cute5tupleIJNS5_1CILi1EEES8_S8_EEENS6_IJNS7_ILi192EEESA_NS7_ILi64EEEEEELi64ENS_10bfloat16_tEfNS_4arch4Sm90ELb0ELb0ELb1ELb1ELb0ELb1ELb0ELb0ELb1ELb1ELb0ELb0EEENS1_21CollectiveEpilogueFwdINS6_IJSA_SB_SA_EEES9_SD_SF_Li384ELb1ELb1ELb0ELb0EEENS1_36VarlenDynamicPersistentTileSchedulerILi192ELi192ELi384ELi128ELb0ELb1ELb1ELb0ELb1ELb1EEEEEEEEEvNT_6ParamsE --------------------------
	.section	.nv.info._ZN7cutlass13device_kernelIN5flash11enable_sm90INS1_16FlashAttnFwdSm90INS1_25CollectiveMainloopFwdSm90ILi2EN4cute5tupleIJNS5_1CILi1EEES8_S8_EEENS6_IJNS7_ILi192EEESA_NS7_ILi64EEEEEELi64ENS_10bfloat16_tEfNS_4arch4Sm90ELb0ELb0ELb1ELb1ELb0ELb1ELb0ELb0ELb1ELb1ELb0ELb0EEENS1_21CollectiveEpilogueFwdINS6_IJSA_SB_SA_EEES9_SD_SF_Li384ELb1ELb1ELb0ELb0EEENS1_36VarlenDynamicPersistentTileSchedulerILi192ELi192ELi384ELi128ELb0ELb1ELb1ELb0ELb1ELb1EEEEEEEEEvNT_6ParamsE,"",@"SHT_CUDA_INFO"
	.sectionflags	@""
	.align	4


	//----- nvinfo : EIATTR_CUDA_API_VERSION
	.align		4
        /*0000*/ 	.byte	0x04, 0x37
        /*0002*/ 	.short	(.L_1543 - .L_1542)
.L_1542:
        /*0004*/ 	.word	0x00000082


	//----- nvinfo : EIATTR_KPARAM_INFO
	.align		4
.L_1543:
        /*0008*/ 	.byte	0x04, 0x17
        /*000a*/ 	.short	(.L_1545 - .L_1544)
.L_1544:
        /*000c*/ 	.word	0x00000000
        /*0010*/ 	.short	0x0000
        /*0012*/ 	.short	0x0070
        /*0014*/ 	.byte	0x00, 0xf0, 0x01, 0x2a


	//----- nvinfo : EIATTR_SPARSE_MMA_MASK
	.align		4
.L_1545:
        /*0018*/ 	.byte	0x03, 0x50
        /*001a*/ 	.short	0x0000


	//----- nvinfo : EIATTR_MAXREG_COUNT
	.align		4
        /*001c*/ 	.byte	0x03, 0x1b
        /*001e*/ 	.short	0x0080


	//----- nvinfo : EIATTR_NUM_BARRIERS
	.align		4
        /*0020*/ 	.byte	0x02, 0x4c
        /*0022*/ 	.byte	0x10
	.zero		1


	//----- nvinfo : EIATTR_EXTERNS
	.align		4
        /*0024*/ 	.byte	0x04, 0x0f
        /*0026*/ 	.short	(.L_1547 - .L_1546)


	//   ....[0]....
	.align		4
.L_1546:
        /*0028*/ 	.word	index@(__assertfail)


	//----- nvinfo : EIATTR_ANNOTATIONS
	.align		4
.L_1547:
        /*002c*/ 	.byte	0x04, 0x55
        /*002e*/ 	.short	(.L_1549 - .L_1548)


	//   ....[0]....
.L_1548:
        /* <DEDUP_REMOVED lines=85> */


	//----- nvinfo : EIATTR_MERCURY_ISA_VERSION
	.align		4
.L_1549:
        /*0570*/ 	.byte	0x03, 0x5f
        /*0572*/ 	.short	0x0101


	//----- nvinfo : EIATTR_UNUSED_LOAD_BYTE_OFFSET
	.align		4
        /*0574*/ 	.byte	0x04, 0x44
        /*0576*/ 	.short	(.L_1551 - .L_1550)


	//   ....[0]....
.L_1550:
        /*0578*/ 	.word	0x00000ad0
        /*057c*/ 	.word	0x0000fff0


	//   ....[1]....
        /*0580*/ 	.word	0x00010960
        /*0584*/ 	.word	0x0000fff0


	//----- nvinfo : EIATTR_INT_WARP_WIDE_INSTR_OFFSETS
	.align		4
.L_1551:
        /*0588*/ 	.byte	0x04, 0x31
        /*058a*/ 	.short	(.L_1553 - .L_1552)


	//   ....[0]....
.L_1552:
        /*058c*/ 	.word	0x00000180


	//   ....[1]....
        /*0590*/ 	.word	0x00000220


	//   ....[2]....
        /*0594*/ 	.word	0x00000290


	//   ....[3]....
        /*0598*/ 	.word	0x000140b0


	//   ....[4]....
        /*059c*/ 	.word	0x00014140


	//   ....[5]....
        /*05a0*/ 	.word	0x00017270


	//   ....[6]....
        /*05a4*/ 	.word	0x00017300


	//----- nvinfo : EIATTR_COOP_GROUP_MASK_REGIDS
	.align		4
.L_1553:
        /*05a8*/ 	.byte	0x04, 0x29
        /*05aa*/ 	.short	(.L_1555 - .L_1554)


	//   ....[0]....
.L_1554:
        /*05ac*/ 	.word	0xffffffff


	//   ....[1]....
        /*05b0*/ 	.word	0xffffffff


	//   ....[2]....
        /*05b4*/ 	.word	0xffffffff


	//   ....[3]....
        /*05b8*/ 	.word	0xffffffff


	//   ....[4]....
        /*05bc*/ 	.word	0xffffffff


	//   ....[5]....
        /*05c0*/ 	.word	0xffffffff


	//   ....[6]....
        /*05c4*/ 	.word	0xffffffff


	//   ....[7]....
        /*05c8*/ 	.word	0xffffffff


	//   ....[8]....
        /*05cc*/ 	.word	0xffffffff


	//   ....[9]....
        /*05d0*/ 	.word	0xffffffff


	//   ....[10]....
        /*05d4*/ 	.word	0xffffffff


	//   ....[11]....
        /*05d8*/ 	.word	0xffffffff


	//   ....[12]....
        /*05dc*/ 	.word	0xffffffff


	//   ....[13]....
        /*05e0*/ 	.word	0xffffffff


	//   ....[14]....
        /*05e4*/ 	.word	0xffffffff


	//   ....[15]....
        /*05e8*/ 	.word	0xffffffff


	//   ....[16]....
        /*05ec*/ 	.word	0xffffffff


	//   ....[17]....
        /*05f0*/ 	.word	0xffffffff


	//   ....[18]....
        /*05f4*/ 	.word	0xffffffff


	//   ....[19]....
        /*05f8*/ 	.word	0xffffffff


	//   ....[20]....
        /*05fc*/ 	.word	0xffffffff


	//   ....[21]....
        /*0600*/ 	.word	0xffffffff


	//   ....[22]....
        /*0604*/ 	.word	0xffffffff


	//   ....[23]....
        /*0608*/ 	.word	0xffffffff


	//   ....[24]....
        /*060c*/ 	.word	0xffffffff


	//   ....[25]....
        /*0610*/ 	.word	0xffffffff


	//   ....[26]....
        /*0614*/ 	.word	0xffffffff


	//   ....[27]....
        /*0618*/ 	.word	0xffffffff


	//   ....[28]....
        /*061c*/ 	.word	0xffffffff


	//   ....[29]....
        /*0620*/ 	.word	0xffffffff


	//   ....[30]....
        /*0624*/ 	.word	0xffffffff


	//   ....[31]....
        /*0628*/ 	.word	0xffffffff


	//   ....[32]....
        /*062c*/ 	.word	0xffffffff


	//   ....[33]....
        /*0630*/ 	.word	0xffffffff


	//   ....[34]....
        /*0634*/ 	.word	0xffffffff


	//   ....[35]....
        /*0638*/ 	.word	0xffffffff


	//   ....[36]....
        /*063c*/ 	.word	0xffffffff


	//   ....[37]....
        /*0640*/ 	.word	0xffffffff


	//   ....[38]....
        /*0644*/ 	.word	0xffffffff


	//   ....[39]....
        /*0648*/ 	.word	0xffffffff


	//   ....[40]....
        /*064c*/ 	.word	0xffffffff


	//   ....[41]....
        /*0650*/ 	.word	0xffffffff


	//   ....[42]....
        /*0654*/ 	.word	0xffffffff


	//   ....[43]....
        /*0658*/ 	.word	0xffffffff


	//   ....[44]....
        /*065c*/ 	.word	0xffffffff


	//   ....[45]....
        /*0660*/ 	.word	0xffffffff


	//   ....[46]....
        /*0664*/ 	.word	0xffffffff


	//   ....[47]....
        /*0668*/ 	.word	0xffffffff


	//   ....[48]....
        /*066c*/ 	.word	0xffffffff


	//   ....[49]....
        /*0670*/ 	.word	0xffffffff


	//   ....[50]....
        /*0674*/ 	.word	0xffffffff


	//   ....[51]....
        /*0678*/ 	.word	0xffffffff


	//   ....[52]....
        /*067c*/ 	.word	0xffffffff


	//   ....[53]....
        /*0680*/ 	.word	0xffffffff


	//   ....[54]....
        /*0684*/ 	.word	0xffffffff


	//   ....[55]....
        /*0688*/ 	.word	0xffffffff


	//   ....[56]....
        /*068c*/ 	.word	0xffffffff


	//   ....[57]....
        /*0690*/ 	.word	0xffffffff


	//   ....[58]....
        /*0694*/ 	.word	0xffffffff


	//   ....[59]....
        /*0698*/ 	.word	0xffffffff


	//   ....[60]....
        /*069c*/ 	.word	0xffffffff


	//   ....[61]....
        /*06a0*/ 	.word	0xffffffff


	//   ....[62]....
        /*06a4*/ 	.word	0xffffffff


	//   ....[63]....
        /*06a8*/ 	.word	0xffffffff


	//   ....[64]....
        /*06ac*/ 	.word	0xffffffff


	//   ....[65]....
        /*06b0*/ 	.word	0xffffffff


	//   ....[66]....
        /*06b4*/ 	.word	0xffffffff


	//   ....[67]....
        /*06b8*/ 	.word	0xffffffff


	//   ....[68]....
        /*06bc*/ 	.word	0xffffffff


	//   ....[69]....
        /*06c0*/ 	.word	0xffffffff


	//   ....[70]....
        /*06c4*/ 	.word	0xffffffff


	//   ....[71]....
        /*06c8*/ 	.word	0xffffffff


	//   ....[72]....
        /*06cc*/ 	.word	0xffffffff


	//   ....[73]....
        /*06d0*/ 	.word	0xffffffff


	//   ....[74]....
        /*06d4*/ 	.word	0xffffffff


	//   ....[75]....
        /*06d8*/ 	.word	0xffffffff


	//   ....[76]....
        /*06dc*/ 	.word	0xffffffff


	//   ....[77]....
        /*06e0*/ 	.word	0xffffffff


	//   ....[78]....
        /*06e4*/ 	.word	0xffffffff


	//   ....[79]....
        /*06e8*/ 	.word	0xffffffff


	//   ....[80]....
        /*06ec*/ 	.word	0xffffffff


	//   ....[81]....
        /*06f0*/ 	.word	0xffffffff


	//   ....[82]....
        /*06f4*/ 	.word	0xffffffff


	//   ....[83]....
        /*06f8*/ 	.word	0xffffffff


	//   ....[84]....
        /*06fc*/ 	.word	0xffffffff


	//   ....[85]....
        /*0700*/ 	.word	0xffffffff


	//   ....[86]....
        /*0704*/ 	.word	0xffffffff


	//   ....[87]....
        /*0708*/ 	.word	0xffffffff


	//   ....[88]....
        /*070c*/ 	.word	0xffffffff


	//   ....[89]....
        /*0710*/ 	.word	0xffffffff


	//   ....[90]....
        /*0714*/ 	.word	0xffffffff


	//   ....[91]....
        /*0718*/ 	.word	0xffffffff


	//   ....[92]....
        /*071c*/ 	.word	0xffffffff


	//   ....[93]....
        /*0720*/ 	.word	0xffffffff


	//   ....[94]....
        /*0724*/ 	.word	0xffffffff


	//   ....[95]....
        /*0728*/ 	.word	0xffffffff


	//   ....[96]....
        /*072c*/ 	.word	0xffffffff


	//   ....[97]....
        /*0730*/ 	.word	0xffffffff


	//   ....[98]....
        /*0734*/ 	.word	0xffffffff


	//   ....[99]....
        /*0738*/ 	.word	0xffffffff


	//   ....[100]....
        /*073c*/ 	.word	0xffffffff


	//   ....[101]....
        /*0740*/ 	.word	0xffffffff


	//   ....[102]....
        /*0744*/ 	.word	0xffffffff


	//   ....[103]....
        /*0748*/ 	.word	0xffffffff


	//   ....[104]....
        /*074c*/ 	.word	0xffffffff


	//   ....[105]....
        /*0750*/ 	.word	0xffffffff


	//   ....[106]....
        /*0754*/ 	.word	0xffffffff


	//   ....[107]....
        /*0758*/ 	.word	0xffffffff


	//   ....[108]....
        /*075c*/ 	.word	0xffffffff


	//   ....[109]....
        /*0760*/ 	.word	0xffffffff


	//   ....[110]....
        /*0764*/ 	.word	0x0500000f


	//   ....[111]....
        /*0768*/ 	.word	0x0500000f


	//   ....[112]....
        /*076c*/ 	.word	0x0500000f


	//   ....[113]....
        /*0770*/ 	.word	0x0500000f


	//   ....[114]....
        /*0774*/ 	.word	0x0500000f


	//   ....[115]....
        /*0778*/ 	.word	0x0500000f


	//   ....[116]....
        /*077c*/ 	.word	0x0500000f


	//   ....[117]....
        /*0780*/ 	.word	0x0500000f


	//   ....[118]....
        /*0784*/ 	.word	0x0500000f


	//   ....[119]....
        /*0788*/ 	.word	0x0500000f


	//   ....[120]....
        /*078c*/ 	.word	0x0500000f


	//   ....[121]....
        /*0790*/ 	.word	0x0500000f


	//   ....[122]....
        /*0794*/ 	.word	0x0500000f


	//   ....[123]....
        /*0798*/ 	.word	0x0500000f


	//   ....[124]....
        /*079c*/ 	.word	0x0500000f


	//   ....[125]....
        /*07a0*/ 	.word	0x0500000f


	//   ....[126]....
        /*07a4*/ 	.word	0x0500000f


	//   ....[127]....
        /*07a8*/ 	.word	0x0500000f


	//   ....[128]....
        /*07ac*/ 	.word	0x0500000f


	//   ....[129]....
        /*07b0*/ 	.word	0x0500000f


	//   ....[130]....
        /*07b4*/ 	.word	0x0500000f


	//   ....[131]....
        /*07b8*/ 	.word	0x0500000f


	//   ....[132]....
        /*07bc*/ 	.word	0x0500000f


	//   ....[133]....
        /*07c0*/ 	.word	0x0500000f


	//   ....[134]....
        /*07c4*/ 	.word	0x0500000f


	//   ....[135]....
        /*07c8*/ 	.word	0x0500000f


	//   ....[136]....
        /*07cc*/ 	.word	0x0500000f


	//   ....[137]....
        /*07d0*/ 	.word	0x0500000f


	//   ....[138]....
        /*07d4*/ 	.word	0x0500000f


	//   ....[139]....
        /*07d8*/ 	.word	0x0500000f


	//   ....[140]....
        /*07dc*/ 	.word	0x0500000f


	//   ....[141]....
        /*07e0*/ 	.word	0x0500000f


	//   ....[142]....
        /*07e4*/ 	.word	0x0500000f


	//   ....[143]....
        /*07e8*/ 	.word	0x0500000f


	//   ....[144]....
        /*07ec*/ 	.word	0x0500000f


	//   ....[145]....
        /*07f0*/ 	.word	0x0500000f


	//   ....[146]....
        /*07f4*/ 	.word	0x0500000f


	//   ....[147]....
        /*07f8*/ 	.word	0x0500000f


	//   ....[148]....
        /*07fc*/ 	.word	0x0500000f


	//   ....[149]....
        /*0800*/ 	.word	0x0500000f


	//   ....[150]....
        /*0804*/ 	.word	0x0500000f


	//   ....[151]....
        /*0808*/ 	.word	0x0500000f


	//   ....[152]....
        /*080c*/ 	.word	0x0500000f


	//   ....[153]....
        /*0810*/ 	.word	0x0500000f


	//   ....[154]....
        /*0814*/ 	.word	0x0500000f


	//   ....[155]....
        /*0818*/ 	.word	0x0500000f


	//   ....[156]....
        /*081c*/ 	.word	0x0500000f


	//   ....[157]....
        /*0820*/ 	.word	0x0500000f


	//   ....[158]....
        /*0824*/ 	.word	0x0500000f


	//   ....[159]....
        /*0828*/ 	.word	0x0500000f


	//   ....[160]....
        /*082c*/ 	.word	0x0500000f


	//   ....[161]....
        /*0830*/ 	.word	0x0500000f


	//   ....[162]....
        /*0834*/ 	.word	0x0500000f


	//   ....[163]....
        /*0838*/ 	.word	0x0500000f


	//   ....[164]....
        /*083c*/ 	.word	0x0500000f


	//   ....[165]....
        /*0840*/ 	.word	0x0500000f


	//   ....[166]....
        /*0844*/ 	.word	0x0500000f


	//   ....[167]....
        /*0848*/ 	.word	0x0500000f


	//   ....[168]....
        /*084c*/ 	.word	0x0500000f


	//   ....[169]....
        /*0850*/ 	.word	0x0500000f


	//   ....[170]....
        /*0854*/ 	.word	0x0500000f


	//----- nvinfo : EIATTR_COOP_GROUP_INSTR_OFFSETS
	.align		4
.L_1555:
        /*0858*/ 	.byte	0x04, 0x28
        /*085a*/ 	.short	(.L_1557 - .L_1556)


	//   ....[0]....
.L_1556:
        /*085c*/ 	.word	0x00000060


	//   ....[1]....
        /*0860*/ 	.word	0x00000190


	//   ....[2]....
        /*0864*/ 	.word	0x00000240


	//   ....[3]....
        /*0868*/ 	.word	0x00000400


	//   ....[4]....
        /*086c*/ 	.word	0x00000560


	//   ....[5]....
        /*0870*/ 	.word	0x00000680


	//   ....[6]....
        /*0874*/ 	.word	0x000007e0


	//   ....[7]....
        /*0878*/ 	.word	0x00005b60


	//   ....[8]....
        /*087c*/ 	.word	0x00006110


	//   ....[9]....
        /*0880*/ 	.word	0x00006120


	//   ....[10]....
        /*0884*/ 	.word	0x00006130


	//   ....[11]....
        /*0888*/ 	.word	0x00006140


	//   ....[12]....
        /*088c*/ 	.word	0x000071a0


	//   ....[13]....
        /*0890*/ 	.word	0x000071b0


	//   ....[14]....
        /*0894*/ 	.word	0x000071c0


	//   ....[15]....
        /*0898*/ 	.word	0x000071d0


	//   ....[16]....
        /*089c*/ 	.word	0x00009e50


	//   ....[17]....
        /*08a0*/ 	.word	0x00009e70


	//   ....[18]....
        /*08a4*/ 	.word	0x0000a450


	//   ....[19]....
        /*08a8*/ 	.word	0x0000a480


	//   ....[20]....
        /*08ac*/ 	.word	0x0000bb70


	//   ....[21]....
        /*08b0*/ 	.word	0x0000cde0


	//   ....[22]....
        /*08b4*/ 	.word	0x0000ce40


	//   ....[23]....
        /*08b8*/ 	.word	0x0000daa0


	//   ....[24]....
        /*08bc*/ 	.word	0x0000dac0


	//   ....[25]....
        /*08c0*/ 	.word	0x0000fa40


	//   ....[26]....
        /*08c4*/ 	.word	0x0000fc90


	//   ....[27]....
        /*08c8*/ 	.word	0x0000ffb0


	//   ....[28]....
        /*08cc*/ 	.word	0x00010420


	//   ....[29]....
        /*08d0*/ 	.word	0x00010450


	//   ....[30]....
        /*08d4*/ 	.word	0x00011120


	//   ....[31]....
        /*08d8*/ 	.word	0x00011160


	//   ....[32]....
        /*08dc*/ 	.word	0x00011180


	//   ....[33]....
        /*08e0*/ 	.word	0x000111b0


	//   ....[34]....
        /*08e4*/ 	.word	0x00011650


	//   ....[35]....
        /*08e8*/ 	.word	0x00011680


	//   ....[36]....
        /*08ec*/ 	.word	0x000116c0


	//   ....[37]....
        /*08f0*/ 	.word	0x00011700


	//   ....[38]....
        /*08f4*/ 	.word	0x00011720


	//   ....[39]....
        /*08f8*/ 	.word	0x00011740


	//   ....[40]....
        /*08fc*/ 	.word	0x00011750


	//   ....[41]....
        /*0900*/ 	.word	0x00011770


	//   ....[42]....
        /*0904*/ 	.word	0x00011f80


	//   ....[43]....
        /*0908*/ 	.word	0x00011fb0


	//   ....[44]....
        /*090c*/ 	.word	0x00011fd0


	//   ....[45]....
        /*0910*/ 	.word	0x00012000


	//   ....[46]....
        /*0914*/ 	.word	0x00012030


	//   ....[47]....
        /*0918*/ 	.word	0x00012040


	//   ....[48]....
        /*091c*/ 	.word	0x00012070


	//   ....[49]....
        /*0920*/ 	.word	0x000120e0


	//   ....[50]....
        /*0924*/ 	.word	0x00012200


	//   ....[51]....
        /*0928*/ 	.word	0x000123f0


	//   ....[52]....
        /*092c*/ 	.word	0x00012420


	//   ....[53]....
        /*0930*/ 	.word	0x00012450


	//   ....[54]....
        /*0934*/ 	.word	0x00012480


	//   ....[55]....
        /*0938*/ 	.word	0x000124b0


	//   ....[56]....
        /*093c*/ 	.word	0x000124e0


	//   ....[57]....
        /*0940*/ 	.word	0x00012650


	//   ....[58]....
        /*0944*/ 	.word	0x00012680


	//   ....[59]....
        /*0948*/ 	.word	0x000126b0


	//   ....[60]....
        /*094c*/ 	.word	0x000126e0


	//   ....[61]....
        /*0950*/ 	.word	0x00012710


	//   ....[62]....
        /*0954*/ 	.word	0x00012740


	//   ....[63]....
        /*0958*/ 	.word	0x000127d0


	//   ....[64]....
        /*095c*/ 	.word	0x00012800


	//   ....[65]....
        /*0960*/ 	.word	0x00012880


	//   ....[66]....
        /*0964*/ 	.word	0x000133b0


	//   ....[67]....
        /*0968*/ 	.word	0x00014670


	//   ....[68]....
        /*096c*/ 	.word	0x00015280


	//   ....[69]....
        /*0970*/ 	.word	0x00015290


	//   ....[70]....
        /*0974*/ 	.word	0x000152b0


	//   ....[71]....
        /*0978*/ 	.word	0x00015340


	//   ....[72]....
        /*097c*/ 	.word	0x00015360


	//   ....[73]....
        /*0980*/ 	.word	0x000153e0


	//   ....[74]....
        /*0984*/ 	.word	0x00015400


	//   ....[75]....
        /*0988*/ 	.word	0x00015480


	//   ....[76]....
        /*098c*/ 	.word	0x000154a0


	//   ....[77]....
        /*0990*/ 	.word	0x00015520


	//   ....[78]....
        /*0994*/ 	.word	0x00015540


	//   ....[79]....
        /*0998*/ 	.word	0x000155c0


	//   ....[80]....
        /*099c*/ 	.word	0x000155e0


	//   ....[81]....
        /*09a0*/ 	.word	0x00015660


	//   ....[82]....
        /*09a4*/ 	.word	0x00015680


	//   ....[83]....
        /*09a8*/ 	.word	0x00015690


	//   ....[84]....
        /*09ac*/ 	.word	0x00015700


	//   ....[85]....
        /*09b0*/ 	.word	0x00015750


	//   ....[86]....
        /*09b4*/ 	.word	0x00015800


	//   ....[87]....
        /*09b8*/ 	.word	0x00015810


	//   ....[88]....
        /*09bc*/ 	.word	0x00015880


	//   ....[89]....
        /*09c0*/ 	.word	0x00015890


	//   ....[90]....
        /*09c4*/ 	.word	0x000158d0


	//   ....[91]....
        /*09c8*/ 	.word	0x000158f0


	//   ....[92]....
        /*09cc*/ 	.word	0x000177c0


	//   ....[93]....
        /*09d0*/ 	.word	0x000177f0


	//   ....[94]....
        /*09d4*/ 	.word	0x00017830


	//   ....[95]....
        /*09d8*/ 	.word	0x00017860


	//   ....[96]....
        /*09dc*/ 	.word	0x00017890


	//   ....[97]....
        /*09e0*/ 	.word	0x000178c0


	//   ....[98]....
        /*09e4*/ 	.word	0x000178f0


	//   ....[99]....
        /*09e8*/ 	.word	0x00017920


	//   ....[100]....
        /*09ec*/ 	.word	0x00017aa0


	//   ....[101]....
        /*09f0*/ 	.word	0x00017ad0


	//   ....[102]....
        /*09f4*/ 	.word	0x00017b00


	//   ....[103]....
        /*09f8*/ 	.word	0x00017b30


	//   ....[104]....
        /*09fc*/ 	.word	0x00017b60


	//   ....[105]....
        /*0a00*/ 	.word	0x00017b90


	//   ....[106]....
        /*0a04*/ 	.word	0x00017c50


	//   ....[107]....
        /*0a08*/ 	.word	0x00017c70


	//   ....[108]....
        /*0a0c*/ 	.word	0x00017ce0


	//   ....[109]....
        /*0a10*/ 	.word	0x00018150


	//   ....[110]....
        /*0a14*/ 	.word	0x000185b0


	//   ....[111]....
        /*0a18*/ 	.word	0x00018660


	//   ....[112]....
        /*0a1c*/ 	.word	0x000186f0


	//   ....[113]....
        /*0a20*/ 	.word	0x00018740


	//   ....[114]....
        /*0a24*/ 	.word	0x00018790


	//   ....[115]....
        /*0a28*/ 	.word	0x00018870


	//   ....[116]....
        /*0a2c*/ 	.word	0x00018900


	//   ....[117]....
        /*0a30*/ 	.word	0x00018950


	//   ....[118]....
        /*0a34*/ 	.word	0x000189a0


	//   ....[119]....
        /*0a38*/ 	.word	0x00018bd0


	//   ....[120]....
        /*0a3c*/ 	.word	0x00018c70


	//   ....[121]....
        /*0a40*/ 	.word	0x00018cd0


	//   ....[122]....
        /*0a44*/ 	.word	0x00018d40


	//   ....[123]....
        /*0a48*/ 	.word	0x00018da0


	//   ....[124]....
        /*0a4c*/ 	.word	0x00018e10


	//   ....[125]....
        /*0a50*/ 	.word	0x00018ed0


	//   ....[126]....
        /*0a54*/ 	.word	0x00018f30


	//   ....[127]....
        /*0a58*/ 	.word	0x00018ff0


	//   ....[128]....
        /*0a5c*/ 	.word	0x000192d0


	//   ....[129]....
        /*0a60*/ 	.word	0x00019480


	//   ....[130]....
        /*0a64*/ 	.word	0x000194d0


	//   ....[131]....
        /*0a68*/ 	.word	0x00019530


	//   ....[132]....
        /*0a6c*/ 	.word	0x00019620


	//   ....[133]....
        /*0a70*/ 	.word	0x00019680


	//   ....[134]....
        /*0a74*/ 	.word	0x00019780


	//   ....[135]....
        /*0a78*/ 	.word	0x000197e0


	//   ....[136]....
        /*0a7c*/ 	.word	0x000198e0


	//   ....[137]....
        /*0a80*/ 	.word	0x00019940


	//   ....[138]....
        /*0a84*/ 	.word	0x00019a40


	//   ....[139]....
        /*0a88*/ 	.word	0x00019aa0


	//   ....[140]....
        /*0a8c*/ 	.word	0x00019ba0


	//   ....[141]....
        /*0a90*/ 	.word	0x00019c00


	//   ....[142]....
        /*0a94*/ 	.word	0x00019d00


	//   ....[143]....
        /*0a98*/ 	.word	0x00019d60


	//   ....[144]....
        /*0a9c*/ 	.word	0x00019e70


	//   ....[145]....
        /*0aa0*/ 	.word	0x00019ee0


	//   ....[146]....
        /*0aa4*/ 	.word	0x00019fb0


	//   ....[147]....
        /*0aa8*/ 	.word	0x0001a010


	//   ....[148]....
        /*0aac*/ 	.word	0x0001a0f0


	//   ....[149]....
        /*0ab0*/ 	.word	0x0001a150


	//   ....[150]....
        /*0ab4*/ 	.word	0x0001a220


	//   ....[151]....
        /*0ab8*/ 	.word	0x0001a280


	//   ....[152]....
        /*0abc*/ 	.word	0x0001a340


	//   ....[153]....
        /*0ac0*/ 	.word	0x0001a660


	//   ....[154]....
        /*0ac4*/ 	.word	0x0001a700


	//   ....[155]....
        /*0ac8*/ 	.word	0x0001a820


	//   ....[156]....
        /*0acc*/ 	.word	0x0001a890


	//   ....[157]....
        /*0ad0*/ 	.word	0x0001a900


	//   ....[158]....
        /*0ad4*/ 	.word	0x0001a970


	//   ....[159]....
        /*0ad8*/ 	.word	0x0001a9e0


	//   ....[160]....
        /*0adc*/ 	.word	0x0001aa60


	//   ....[161]....
        /*0ae0*/ 	.word	0x0001aaf0


	//   ....[162]....
        /*0ae4*/ 	.word	0x0001ab80


	//   ....[163]....
        /*0ae8*/ 	.word	0x0001abf0


	//   ....[164]....
        /*0aec*/ 	.word	0x0001ac60


	//   ....[165]....
        /*0af0*/ 	.word	0x0001acd0


	//   ....[166]....
        /*0af4*/ 	.word	0x0001ad50


	//   ....[167]....
        /*0af8*/ 	.word	0x0001adc0


	//   ....[168]....
        /*0afc*/ 	.word	0x0001ae60


	//   ....[169]....
        /*0b00*/ 	.word	0x0001aef0


	//   ....[170]....
        /*0b04*/ 	.word	0x0001b010


	//----- nvinfo : EIATTR_REG_RECONFIG
	.align		4
.L_1557:
        /*0b08*/ 	.byte	0x01, 0x54
	.zero		2


	//----- nvinfo : EIATTR_SYSCALL_OFFSETS
	.align		4
        /*0b0c*/ 	.byte	0x04, 0x46
        /*0b0e*/ 	.short	(.L_1559 - .L_1558)


	//   ....[0]....
.L_1558:
        /*0b10*/ 	.word	0x00001980


	//   ....[1]....
        /*0b14*/ 	.word	0x00001ad0


	//   ....[2]....
        /*0b18*/ 	.word	0x00005cf0


	//   ....[3]....
        /*0b1c*/ 	.word	0x00006080


	//   ....[4]....
        /*0b20*/ 	.word	0x000142a0


	//   ....[5]....
        /*0b24*/ 	.word	0x000143f0


	//   ....[6]....
        /*0b28*/ 	.word	0x000144f0


	//   ....[7]....
        /*0b2c*/ 	.word	0x00014d70


	//----- nvinfo : EIATTR_MBARRIER_INSTR_OFFSETS
	.align		4
.L_1559:
        /*0b30*/ 	.byte	0x04, 0x39
        /*0b32*/ 	.short	(.L_1561 - .L_1560)


	//   ....[0]....
.L_1560:
        /*0b34*/ 	.word	0x000002b0
        /*0b38*/ 	.word	0x000000ff
        /*0b3c*/ 	.word	0x00030800
        /*0b40*/ 	.short	0x0100
        /*0b42*/ 	.byte	0x08
	.zero		1


	//   ....[1]....
        /*0b44*/ 	.word	0x000002c0
        /*0b48*/ 	.word	0x000000ff
        /*0b4c*/ 	.word	0x00030820
        /*0b50*/ 	.short	0x0100
        /*0b52*/ 	.byte	0x08
	.zero		1


	//   ....[2]....
        /*0b54*/ 	.word	0x000003b0
        /*0b58*/ 	.word	0x000000ff
        /*0b5c*/ 	.word	0x00030830
        /*0b60*/ 	.short	0x0100
        /*0b62*/ 	.byte	0x08
	.zero		1


	//   ....[3]....
        /*0b64*/ 	.word	0x000003c0
        /*0b68*/ 	.word	0x000000ff
        /*0b6c*/ 	.word	0x00030840
        /*0b70*/ 	.short	0x0100
        /*0b72*/ 	.byte	0x08
	.zero		1


	//   ....[4]....
        /*0b74*/ 	.word	0x000003d0
        /*0b78*/ 	.word	0x000000ff
        /*0b7c*/ 	.word	0x00030838
        /*0b80*/ 	.short	0x0100
        /*0b82*/ 	.byte	0x08
	.zero		1


	//   ....[5]....
        /*0b84*/ 	.word	0x000003e0
        /*0b88*/ 	.word	0x000000ff
        /*0b8c*/ 	.word	0x00030848
        /*0b90*/ 	.short	0x0100
        /*0b92*/ 	.byte	0x08
	.zero		1


	//   ....[6]....
        /*0b94*/ 	.word	0x00000510
        /*0b98*/ 	.word	0x000000ff
        /*0b9c*/ 	.word	0x00030850
        /*0ba0*/ 	.short	0x0100
        /*0ba2*/ 	.byte	0x08
	.zero		1


	//   ....[7]....
        /*0ba4*/ 	.word	0x00000520
        /*0ba8*/ 	.word	0x000000ff
        /*0bac*/ 	.word	0x00030860
        /*0bb0*/ 	.short	0x0100
        /*0bb2*/ 	.byte	0x08
	.zero		1


	//   ....[8]....
        /*0bb4*/ 	.word	0x00000530
        /*0bb8*/ 	.word	0x000000ff
        /*0bbc*/ 	.word	0x00030858
        /*0bc0*/ 	.short	0x0100
        /*0bc2*/ 	.byte	0x08
	.zero		1


	//   ....[9]....
        /*0bc4*/ 	.word	0x00000540
        /*0bc8*/ 	.word	0x000000ff
        /*0bcc*/ 	.word	0x00030868
        /*0bd0*/ 	.short	0x0100
        /*0bd2*/ 	.byte	0x08
	.zero		1


	//   ....[10]....
        /*0bd4*/ 	.word	0x00000630
        /*0bd8*/ 	.word	0x000000ff
        /*0bdc*/ 	.word	0x00030870
        /*0be0*/ 	.short	0x0100
        /*0be2*/ 	.byte	0x06
	.zero		1


	//   ....[11]....
        /*0be4*/ 	.word	0x00000640
        /*0be8*/ 	.word	0x000000ff
        /*0bec*/ 	.word	0x00030880
        /*0bf0*/ 	.short	0x0100
        /*0bf2*/ 	.byte	0x06
	.zero		1


	//   ....[12]....
        /*0bf4*/ 	.word	0x00000650
        /*0bf8*/ 	.word	0x000000ff
        /*0bfc*/ 	.word	0x00030878
        /*0c00*/ 	.short	0x0100
        /*0c02*/ 	.byte	0x06
	.zero		1


	//   ....[13]....
        /*0c04*/ 	.word	0x00000660
        /*0c08*/ 	.word	0x000000ff
        /*0c0c*/ 	.word	0x00030888
        /*0c10*/ 	.short	0x0100
        /*0c12*/ 	.byte	0x06
	.zero		1


	//   ....[14]....
        /*0c14*/ 	.word	0x00000790
        /*0c18*/ 	.word	0x000000ff
        /*0c1c*/ 	.word	0x00030890
        /*0c20*/ 	.short	0x0100
        /*0c22*/ 	.byte	0x08
	.zero		1


	//   ....[15]....
        /*0c24*/ 	.word	0x000007a0
        /*0c28*/ 	.word	0x000000ff
        /*0c2c*/ 	.word	0x000308a0
        /*0c30*/ 	.short	0x0100
        /*0c32*/ 	.byte	0x08
	.zero		1


	//   ....[16]....
        /*0c34*/ 	.word	0x000007b0
        /*0c38*/ 	.word	0x000000ff
        /*0c3c*/ 	.word	0x00030898
        /*0c40*/ 	.short	0x0100
        /*0c42*/ 	.byte	0x08
	.zero		1


	//   ....[17]....
        /*0c44*/ 	.word	0x000007c0
        /*0c48*/ 	.word	0x000000ff
        /*0c4c*/ 	.word	0x000308a8
        /*0c50*/ 	.short	0x0100
        /*0c52*/ 	.byte	0x08
	.zero		1


	//   ....[18]....
        /*0c54*/ 	.word	0x000008f0
        /*0c58*/ 	.word	0x000000ff
        /*0c5c*/ 	.word	0x000308b0
        /*0c60*/ 	.short	0x0100
        /*0c62*/ 	.byte	0x08
	.zero		1


	//   ....[19]....
        /*0c64*/ 	.word	0x00000900
        /*0c68*/ 	.word	0x000000ff
        /*0c6c*/ 	.word	0x000308c0
        /*0c70*/ 	.short	0x0100
        /*0c72*/ 	.byte	0x08
	.zero		1


	//   ....[20]....
        /*0c74*/ 	.word	0x00000910
        /*0c78*/ 	.word	0x000000ff
        /*0c7c*/ 	.word	0x000308b8
        /*0c80*/ 	.short	0x0100
        /*0c82*/ 	.byte	0x08
	.zero		1


	//   ....[21]....
        /*0c84*/ 	.word	0x00000920
        /*0c88*/ 	.word	0x000000ff
        /*0c8c*/ 	.word	0x000308c8
        /*0c90*/ 	.short	0x0100
        /*0c92*/ 	.byte	0x08
	.zero		1


	//   ....[22]....
        /*0c94*/ 	.word	0x00002d30
        /*0c98*/ 	.word	0x00000052
        /*0c9c*/ 	.word	0x00030890
        /*0ca0*/ 	.short	0x010a
        /*0ca2*/ 	.byte	0x3f
	.zero		1


	//   ....[23]....
        /*0ca4*/ 	.word	0x000040a0
        /*0ca8*/ 	.word	0x00000052
        /*0cac*/ 	.word	0x00030890
        /*0cb0*/ 	.short	0x010a
        /*0cb2*/ 	.byte	0x3f
	.zero		1


	//   ....[24]....
        /*0cb4*/ 	.word	0x00005270
        /*0cb8*/ 	.word	0x00000052
        /*0cbc*/ 	.word	0x00030890
        /*0cc0*/ 	.short	0x010a
        /*0cc2*/ 	.byte	0x3f
	.zero		1


	//   ....[25]....
        /*0cc4*/ 	.word	0x00005490
        /*0cc8*/ 	.word	0x0000000c
        /*0ccc*/ 	.word	0x00000000
        /*0cd0*/ 	.short	0x0101
        /*0cd2*/ 	.byte	0x3f
	.zero		1


	//   ....[26]....
        /*0cd4*/ 	.word	0x000054d0
        /*0cd8*/ 	.word	0x00000052
        /*0cdc*/ 	.word	0x000308b0
        /*0ce0*/ 	.short	0x010a
        /*0ce2*/ 	.byte	0x3f
	.zero		1


	//   ....[27]....
        /*0ce4*/ 	.word	0x00005890
        /*0ce8*/ 	.word	0x00000052
        /*0cec*/ 	.word	0x00000000
        /*0cf0*/ 	.short	0x0101
        /*0cf2*/ 	.byte	0x3f
	.zero		1


	//   ....[28]....
        /*0cf4*/ 	.word	0x00005d90
        /*0cf8*/ 	.word	0x00000002
        /*0cfc*/ 	.word	0x00030800
        /*0d00*/ 	.short	0x010a
        /*0d02*/ 	.byte	0x3f
	.zero		1


	//   ....[29]....
        /*0d04*/ 	.word	0x00005de0
        /*0d08*/ 	.word	0x00000002
        /*0d0c*/ 	.word	0x00030800
        /*0d10*/ 	.short	0x010a
        /*0d12*/ 	.byte	0x3f
	.zero		1


	//   ....[30]....
        /*0d14*/ 	.word	0x000063f0
        /*0d18*/ 	.word	0x00000002
        /*0d1c*/ 	.word	0x00030800
        /*0d20*/ 	.short	0x010a
        /*0d22*/ 	.byte	0x3f
	.zero		1


	//   ....[31]....
        /*0d24*/ 	.word	0x000073b0
        /*0d28*/ 	.word	0x00000002
        /*0d2c*/ 	.word	0x00030800
        /*0d30*/ 	.short	0x010a
        /*0d32*/ 	.byte	0x3f
	.zero		1


	//   ....[32]....
        /*0d34*/ 	.word	0x00008290
        /*0d38*/ 	.word	0x00000000
        /*0d3c*/ 	.word	0x00030830
        /*0d40*/ 	.short	0x010a
        /*0d42*/ 	.byte	0x3f
	.zero		1


	//   ....[33]....
        /*0d44*/ 	.word	0x00008370
        /*0d48*/ 	.word	0x00000000
        /*0d4c*/ 	.word	0x00030830
        /*0d50*/ 	.short	0x010a
        /*0d52*/ 	.byte	0x3f
	.zero		1


	//   ....[34]....
        /*0d54*/ 	.word	0x0000a790
        /*0d58*/ 	.word	0x0000000c
        /*0d5c*/ 	.word	0x00000000
        /*0d60*/ 	.short	0x0101
        /*0d62*/ 	.byte	0x3f
	.zero		1


	//   ....[35]....
        /*0d64*/ 	.word	0x0000bdd0
        /*0d68*/ 	.word	0x00000005
        /*0d6c*/ 	.word	0x00030830
        /*0d70*/ 	.short	0x010a
        /*0d72*/ 	.byte	0x3f
	.zero		1


	//   ....[36]....
        /*0d74*/ 	.word	0x0000be20
        /*0d78*/ 	.word	0x00000005
        /*0d7c*/ 	.word	0x00030830
        /*0d80*/ 	.short	0x010a
        /*0d82*/ 	.byte	0x3f
	.zero		1


	//   ....[37]....
        /*0d84*/ 	.word	0x0000c170
        /*0d88*/ 	.word	0x00000006
        /*0d8c*/ 	.word	0x00030850
        /*0d90*/ 	.short	0x010a
        /*0d92*/ 	.byte	0x3f
	.zero		1


	//   ....[38]....
        /*0d94*/ 	.word	0x0000c1b0
        /*0d98*/ 	.word	0x00000006
        /*0d9c*/ 	.word	0x00030850
        /*0da0*/ 	.short	0x010a
        /*0da2*/ 	.byte	0x3f
	.zero		1


	//   ....[39]....
        /*0da4*/ 	.word	0x0000e830
        /*0da8*/ 	.word	0x00000040
        /*0dac*/ 	.word	0x00000000
        /*0db0*/ 	.short	0x0101
        /*0db2*/ 	.byte	0x3f
	.zero		1


	//   ....[40]....
        /*0db4*/ 	.word	0x0000eaa0
        /*0db8*/ 	.word	0x00000000
        /*0dbc*/ 	.word	0x00000000
        /*0dc0*/ 	.short	0x0101
        /*0dc2*/ 	.byte	0x3f
	.zero		1


	//   ....[41]....
        /*0dc4*/ 	.word	0x0000fad0
        /*0dc8*/ 	.word	0x0000000b
        /*0dcc*/ 	.word	0x00030850
        /*0dd0*/ 	.short	0x010a
        /*0dd2*/ 	.byte	0x3f
	.zero		1


	//   ....[42]....
        /*0dd4*/ 	.word	0x0000fb80
        /*0dd8*/ 	.word	0x0000000b
        /*0ddc*/ 	.word	0x00030850
        /*0de0*/ 	.short	0x010a
        /*0de2*/ 	.byte	0x3f
	.zero		1


	//   ....[43]....
        /*0de4*/ 	.word	0x00010620
        /*0de8*/ 	.word	0x00000009
        /*0dec*/ 	.word	0x00000000
        /*0df0*/ 	.short	0x0101
        /*0df2*/ 	.byte	0x3f
	.zero		1


	//   ....[44]....
        /*0df4*/ 	.word	0x00011710
        /*0df8*/ 	.word	0x00000000
        /*0dfc*/ 	.word	0x00000000
        /*0e00*/ 	.short	0x0101
        /*0e02*/ 	.byte	0x3f
	.zero		1


	//   ....[45]....
        /*0e04*/ 	.word	0x00013490
        /*0e08*/ 	.word	0x00000016
        /*0e0c*/ 	.word	0x00030820
        /*0e10*/ 	.short	0x010a
        /*0e12*/ 	.byte	0x3f
	.zero		1


	//   ....[46]....
        /*0e14*/ 	.word	0x00013550
        /*0e18*/ 	.word	0x00000006
        /*0e1c*/ 	.word	0x000308a0
        /*0e20*/ 	.short	0x010a
        /*0e22*/ 	.byte	0x3f
	.zero		1


	//   ....[47]....
        /*0e24*/ 	.word	0x00013780
        /*0e28*/ 	.word	0x00000006
        /*0e2c*/ 	.word	0x000308c0
        /*0e30*/ 	.short	0x010a
        /*0e32*/ 	.byte	0x3f
	.zero		1


	//   ....[48]....
        /*0e34*/ 	.word	0x00013b00
        /*0e38*/ 	.word	0x00000005
        /*0e3c*/ 	.word	0x000308a0
        /*0e40*/ 	.short	0x010a
        /*0e42*/ 	.byte	0x3f
	.zero		1


	//   ....[49]....
        /*0e44*/ 	.word	0x00013d20
        /*0e48*/ 	.word	0x00000005
        /*0e4c*/ 	.word	0x000308c0
        /*0e50*/ 	.short	0x010a
        /*0e52*/ 	.byte	0x3f
	.zero		1


	//   ....[50]....
        /*0e54*/ 	.word	0x000148b0
        /*0e58*/ 	.word	0x00000000
        /*0e5c*/ 	.word	0x00030840
        /*0e60*/ 	.short	0x010a
        /*0e62*/ 	.byte	0x3f
	.zero		1


	//   ....[51]....
        /*0e64*/ 	.word	0x000159a0
        /*0e68*/ 	.word	0x00000016
        /*0e6c*/ 	.word	0x00030800
        /*0e70*/ 	.short	0x0107
        /*0e72*/ 	.byte	0x3f
	.zero		1


	//   ....[52]....
        /*0e74*/ 	.word	0x00015aa0
        /*0e78*/ 	.word	0x00000016
        /*0e7c*/ 	.word	0x00030800
        /*0e80*/ 	.short	0x0101
        /*0e82*/ 	.byte	0x3f
	.zero		1


	//   ....[53]....
        /*0e84*/ 	.word	0x00015ac0
        /*0e88*/ 	.word	0x00000016
        /*0e8c*/ 	.word	0x00030820
        /*0e90*/ 	.short	0x010a
        /*0e92*/ 	.byte	0x3f
	.zero		1


	//   ....[54]....
        /*0e94*/ 	.word	0x00015df0
        /*0e98*/ 	.word	0x00000002
        /*0e9c*/ 	.word	0x00030840
        /*0ea0*/ 	.short	0x010a
        /*0ea2*/ 	.byte	0x3f
	.zero		1


	//   ....[55]....
        /*0ea4*/ 	.word	0x00016070
        /*0ea8*/ 	.word	0x00000003
        /*0eac*/ 	.word	0x00000060
        /*0eb0*/ 	.short	0x010a
        /*0eb2*/ 	.byte	0x3f
	.zero		1


	//   ....[56]....
        /*0eb4*/ 	.word	0x000165d0
        /*0eb8*/ 	.word	0x00000002
        /*0ebc*/ 	.word	0x00030840
        /*0ec0*/ 	.short	0x010a
        /*0ec2*/ 	.byte	0x3f
	.zero		1


	//   ....[57]....
        /*0ec4*/ 	.word	0x00016850
        /*0ec8*/ 	.word	0x0000000a
        /*0ecc*/ 	.word	0x00000060
        /*0ed0*/ 	.short	0x010a
        /*0ed2*/ 	.byte	0x3f
	.zero		1


	//   ....[58]....
        /*0ed4*/ 	.word	0x00016ce0
        /*0ed8*/ 	.word	0x00000002
        /*0edc*/ 	.word	0x00030840
        /*0ee0*/ 	.short	0x010a
        /*0ee2*/ 	.byte	0x3f
	.zero		1


	//   ....[59]....
        /*0ee4*/ 	.word	0x00016f70
        /*0ee8*/ 	.word	0x00000007
        /*0eec*/ 	.word	0x00000060
        /*0ef0*/ 	.short	0x010a
        /*0ef2*/ 	.byte	0x3f
	.zero		1


	//   ....[60]....
        /*0ef4*/ 	.word	0x000173b0
        /*0ef8*/ 	.word	0x00000003
        /*0efc*/ 	.word	0x00030860
        /*0f00*/ 	.short	0x010a
        /*0f02*/ 	.byte	0x3f
	.zero		1


	//   ....[61]....
        /*0f04*/ 	.word	0x000180d0
        /*0f08*/ 	.word	0x00000009
        /*0f0c*/ 	.word	0x00030820
        /*0f10*/ 	.short	0x010a
        /*0f12*/ 	.byte	0x3f
	.zero		1


	//   ....[62]....
        /*0f14*/ 	.word	0x00018260
        /*0f18*/ 	.word	0x00000005
        /*0f1c*/ 	.word	0x00000000
        /*0f20*/ 	.short	0x010a
        /*0f22*/ 	.byte	0x3f
	.zero		1


	//   ....[63]....
        /*0f24*/ 	.word	0x000182d0
        /*0f28*/ 	.word	0x00000003
        /*0f2c*/ 	.word	0x00000000
        /*0f30*/ 	.short	0x010a
        /*0f32*/ 	.byte	0x3f
	.zero		1


	//   ....[64]....
        /*0f34*/ 	.word	0x00018330
        /*0f38*/ 	.word	0x00000017
        /*0f3c*/ 	.word	0x00000000
        /*0f40*/ 	.short	0x010a
        /*0f42*/ 	.byte	0x3f
	.zero		1


	//   ....[65]....
        /*0f44*/ 	.word	0x00018360
        /*0f48*/ 	.word	0x00000007
        /*0f4c*/ 	.word	0x00000000
        /*0f50*/ 	.short	0x010a
        /*0f52*/ 	.byte	0x3f
	.zero		1


	//   ....[66]....
        /*0f54*/ 	.word	0x000183c0
        /*0f58*/ 	.word	0x00000052
        /*0f5c*/ 	.word	0x00030890
        /*0f60*/ 	.short	0x010a
        /*0f62*/ 	.byte	0x3f
	.zero		1


	//   ....[67]....
        /*0f64*/ 	.word	0x00018410
        /*0f68*/ 	.word	0x00000052
        /*0f6c*/ 	.word	0x00030890
        /*0f70*/ 	.short	0x010a
        /*0f72*/ 	.byte	0x3f
	.zero		1


	//   ....[68]....
        /*0f74*/ 	.word	0x00018460
        /*0f78*/ 	.word	0x00000052
        /*0f7c*/ 	.word	0x00030890
        /*0f80*/ 	.short	0x010a
        /*0f82*/ 	.byte	0x3f
	.zero		1


	//   ....[69]....
        /*0f84*/ 	.word	0x000184b0
        /*0f88*/ 	.word	0x00000052
        /*0f8c*/ 	.word	0x000308b0
        /*0f90*/ 	.short	0x010a
        /*0f92*/ 	.byte	0x3f
	.zero		1


	//   ....[70]....
        /*0f94*/ 	.word	0x000187c0
        /*0f98*/ 	.word	0x00000002
        /*0f9c*/ 	.word	0x00030800
        /*0fa0*/ 	.short	0x010a
        /*0fa2*/ 	.byte	0x3f
	.zero		1


	//   ....[71]....
        /*0fa4*/ 	.word	0x000189d0
        /*0fa8*/ 	.word	0x00000002
        /*0fac*/ 	.word	0x00030800
        /*0fb0*/ 	.short	0x010a
        /*0fb2*/ 	.byte	0x3f
	.zero		1


	//   ....[72]....
        /*0fb4*/ 	.word	0x00018a20
        /*0fb8*/ 	.word	0x00000000
        /*0fbc*/ 	.word	0x00030830
        /*0fc0*/ 	.short	0x010a
        /*0fc2*/ 	.byte	0x3f
	.zero		1


	//   ....[73]....
        /*0fc4*/ 	.word	0x00018a70
        /*0fc8*/ 	.word	0x00000005
        /*0fcc*/ 	.word	0x00030830
        /*0fd0*/ 	.short	0x010a
        /*0fd2*/ 	.byte	0x3f
	.zero		1


	//   ....[74]....
        /*0fd4*/ 	.word	0x00018ac0
        /*0fd8*/ 	.word	0x00000006
        /*0fdc*/ 	.word	0x00030850
        /*0fe0*/ 	.short	0x010a
        /*0fe2*/ 	.byte	0x3f
	.zero		1


	//   ....[75]....
        /*0fe4*/ 	.word	0x00018b10
        /*0fe8*/ 	.word	0x0000000b
        /*0fec*/ 	.word	0x00030850
        /*0ff0*/ 	.short	0x010a
        /*0ff2*/ 	.byte	0x3f
	.zero		1


	//   ....[76]....
        /*0ff4*/ 	.word	0x000190b0
        /*0ff8*/ 	.word	0x00000016
        /*0ffc*/ 	.word	0x00030820
        /*1000*/ 	.short	0x010a
        /*1002*/ 	.byte	0x3f
	.zero		1


	//   ....[77]....
        /*1004*/ 	.word	0x00019100
        /*1008*/ 	.word	0x00000006
        /*100c*/ 	.word	0x000308a0
        /*1010*/ 	.short	0x010a
        /*1012*/ 	.byte	0x3f
	.zero		1


	//   ....[78]....
        /*1014*/ 	.word	0x00019150
        /*1018*/ 	.word	0x00000006
        /*101c*/ 	.word	0x000308c0
        /*1020*/ 	.short	0x010a
        /*1022*/ 	.byte	0x3f
	.zero		1


	//   ....[79]....
        /*1024*/ 	.word	0x000191a0
        /*1028*/ 	.word	0x00000005
        /*102c*/ 	.word	0x000308a0
        /*1030*/ 	.short	0x010a
        /*1032*/ 	.byte	0x3f
	.zero		1


	//   ....[80]....
        /*1034*/ 	.word	0x000191f0
        /*1038*/ 	.word	0x00000005
        /*103c*/ 	.word	0x000308c0
        /*1040*/ 	.short	0x010a
        /*1042*/ 	.byte	0x3f
	.zero		1


	//   ....[81]....
        /*1044*/ 	.word	0x00019390
        /*1048*/ 	.word	0x00000000
        /*104c*/ 	.word	0x00030840
        /*1050*/ 	.short	0x010a
        /*1052*/ 	.byte	0x3f
	.zero		1


	//   ....[82]....
        /*1054*/ 	.word	0x0001a380
        /*1058*/ 	.word	0x00000016
        /*105c*/ 	.word	0x00030820
        /*1060*/ 	.short	0x010a
        /*1062*/ 	.byte	0x3f
	.zero		1


	//   ....[83]....
        /*1064*/ 	.word	0x0001a3d0
        /*1068*/ 	.word	0x00000002
        /*106c*/ 	.word	0x00030840
        /*1070*/ 	.short	0x010a
        /*1072*/ 	.byte	0x3f
	.zero		1


	//   ....[84]....
        /*1074*/ 	.word	0x0001a420
        /*1078*/ 	.word	0x00000003
        /*107c*/ 	.word	0x00000060
        /*1080*/ 	.short	0x010a
        /*1082*/ 	.byte	0x3f
	.zero		1


	//   ....[85]....
        /*1084*/ 	.word	0x0001a470
        /*1088*/ 	.word	0x00000002
        /*108c*/ 	.word	0x00030840
        /*1090*/ 	.short	0x010a
        /*1092*/ 	.byte	0x3f
	.zero		1


	//   ....[86]....
        /*1094*/ 	.word	0x0001a4c0
        /*1098*/ 	.word	0x0000000a
        /*109c*/ 	.word	0x00000060
        /*10a0*/ 	.short	0x010a
        /*10a2*/ 	.byte	0x3f
	.zero		1


	//   ....[87]....
        /*10a4*/ 	.word	0x0001a510
        /*10a8*/ 	.word	0x00000002
        /*10ac*/ 	.word	0x00030840
        /*10b0*/ 	.short	0x010a
        /*10b2*/ 	.byte	0x3f
	.zero		1


	//   ....[88]....
        /*10b4*/ 	.word	0x0001a560
        /*10b8*/ 	.word	0x00000007
        /*10bc*/ 	.word	0x00000060
        /*10c0*/ 	.short	0x010a
        /*10c2*/ 	.byte	0x3f
	.zero		1


	//   ....[89]....
        /*10c4*/ 	.word	0x0001a5b0
        /*10c8*/ 	.word	0x00000003
        /*10cc*/ 	.word	0x00030860
        /*10d0*/ 	.short	0x010a
        /*10d2*/ 	.byte	0x3f
	.zero		1


	//   ....[90]....
        /*10d4*/ 	.word	0x0001af30
        /*10d8*/ 	.word	0x00000009
        /*10dc*/ 	.word	0x00030820
        /*10e0*/ 	.short	0x010a
        /*10e2*/ 	.byte	0x3f
	.zero		1


	//   ....[91]....
        /*10e4*/ 	.word	0x0001b0d0
        /*10e8*/ 	.word	0x00000005
        /*10ec*/ 	.word	0x00000000
        /*10f0*/ 	.short	0x010a
        /*10f2*/ 	.byte	0x3f
	.zero		1


	//   ....[92]....
        /*10f4*/ 	.word	0x0001b120
        /*10f8*/ 	.word	0x00000003
        /*10fc*/ 	.word	0x00000000
        /*1100*/ 	.short	0x010a
        /*1102*/ 	.byte	0x3f
	.zero		1


	//   ....[93]....
        /*1104*/ 	.word	0x0001b170
        /*1108*/ 	.word	0x00000017
        /*110c*/ 	.word	0x00000000
        /*1110*/ 	.short	0x010a
        /*1112*/ 	.byte	0x3f
	.zero		1


	//----- nvinfo : EIATTR_NUM_MBARRIERS
	.align		4
.L_1561:
        /*1114*/ 	.byte	0x03, 0x38
        /*1116*/ 	.short	0x0016


	//----- nvinfo : EIATTR_EXIT_INSTR_OFFSETS
	.align		4
        /*1118*/ 	.byte	0x04, 0x1c
        /*111a*/ 	.short	(.L_1563 - .L_1562)


	//   ....[0]....
.L_1562:
        /*111c*/ 	.word	0x000183b0


	//----- nvinfo : EIATTR_MAX_THREADS
	.align		4
.L_1563:
        /*1120*/ 	.byte	0x04, 0x05
        /*1122*/ 	.short	(.L_1565 - .L_1564)
.L_1564:
        /*1124*/ 	.word	0x00000200
        /*1128*/ 	.word	0x00000001
        /*112c*/ 	.word	0x00000001


	//----- nvinfo : EIATTR_CRS_STACK_SIZE
	.align		4
.L_1565:
        /*1130*/ 	.byte	0x04, 0x1e
        /*1132*/ 	.short	(.L_1567 - .L_1566)
.L_1566:
        /*1134*/ 	.word	0x00000000


	//----- nvinfo : EIATTR_CBANK_PARAM_SIZE
	.align		4
.L_1567:
        /*1138*/ 	.byte	0x03, 0x19
        /*113a*/ 	.short	0x0af0


	//----- nvinfo : EIATTR_PARAM_CBANK
	.align		4
        /*113c*/ 	.byte	0x04, 0x0a
        /*113e*/ 	.short	(.L_1569 - .L_1568)
	.align		4
.L_1568:
        /*1140*/ 	.word	index@(.nv.constant0._ZN7cutlass13device_kernelIN5flash11enable_sm90INS1_16FlashAttnFwdSm90INS1_25CollectiveMainloopFwdSm90ILi2EN4cute5tupleIJNS5_1CILi1EEES8_S8_EEENS6_IJNS7_ILi192EEESA_NS7_ILi64EEEEEELi64ENS_10bfloat16_tEfNS_4arch4Sm90ELb0ELb0ELb1ELb1ELb0ELb1ELb0ELb0ELb1ELb1ELb0ELb0EEENS1_21CollectiveEpilogueFwdINS6_IJSA_SB_SA_EEES9_SD_SF_Li384ELb1ELb1ELb0ELb0EEENS1_36VarlenDynamicPersistentTileSchedulerILi192ELi192ELi384ELi128ELb0ELb1ELb1ELb0ELb1ELb1EEEEEEEEEvNT_6ParamsE)
        /*1144*/ 	.short	0x0210
        /*1146*/ 	.short	0x0af0


	//----- nvinfo : EIATTR_SW_WAR
	.align		4
.L_1569:
        /*1148*/ 	.byte	0x04, 0x36
        /*114a*/ 	.short	(.L_1571 - .L_1570)
.L_1570:
        /*114c*/ 	.word	0x00000008
.L_1571:


//--------------------- .nv.info._ZN7cutlass13device_kernelIN5flash11enable_sm90INS1_16FlashAttnFwdSm90INS1_25CollectiveMainloopFwdSm90ILi2EN4cute5tupleIJNS5_1CILi1EEES8_S8_EEENS6_IJNS7_ILi192EEENS7_ILi128EEENS7_ILi64EEEEEELi64ENS_10bfloat16_tEfNS_4arch4Sm90ELb0ELb1ELb1ELb0ELb0ELb0ELb0ELb1ELb1ELb1ELb0ELb0EEENS1_21CollectiveEpilogueFwdINS6_IJSA_SC_SB_EEES9_SE_SG_Li384ELb0ELb1ELb0ELb0EEENS1_30DynamicPersistentTileSchedulerILi384ELi128ELb0ELb1ELb1EEEEEEEEEvNT_6ParamsE --------------------------
	.section	.nv.info._ZN7cutlass13device_kernelIN5flash11enable_sm90INS1_16FlashAttnFwdSm90INS1_25CollectiveMainloopFwdSm90ILi2EN4cute5tupleIJNS5_1CILi1EEES8_S8_EEENS6_IJNS7_ILi192EEENS7_ILi128EEENS7_ILi64EEEEEELi64ENS_10bfloat16_tEfNS_4arch4Sm90ELb0ELb1ELb1ELb0ELb0ELb0ELb0ELb1ELb1ELb1ELb0ELb0EEENS1_21CollectiveEpilogueFwdINS6_IJSA_SC_SB_EEES9_SE_SG_Li384ELb0ELb1ELb0ELb0EEENS1_30DynamicPersistentTileSchedulerILi384ELi128ELb0ELb1ELb1EEEEEEEEEvNT_6ParamsE,"",@"SHT_CUDA_INFO"
	.sectionflags	@""
	.align	4


	//----- nvinfo : EIATTR_CUDA_API_VERSION
	.align		4
        /*0000*/ 	.byte	0x04, 0x37
        /*0002*/ 	.short	(.L_1573 - .L_1572)
.L_1572:
        /*0004*/ 	.word	0x00000082


	//----- nvinfo : EIATTR_KPARAM_INFO
	.align		4
.L_1573:
        /*0008*/ 	.byte	0x04, 0x17
        /*000a*/ 	.short	(.L_1575 - .L_1574)
.L_1574:
        /*000c*/ 	.word	0x00000000
        /*0010*/ 	.short	0x0000
        /*0012*/ 	.short	0x0070
        /*0014*/ 	.byte	0x00, 0xf0, 0x01, 0x2a


	//----- nvinfo : EIATTR_SPARSE_MMA_MASK
	.align		4
.L_1575:
        /*0018*/ 	.byte	0x03, 0x50
        /*001a*/ 	.short	0x0000


	//----- nvinfo : EIATTR_MAXREG_COUNT
	.align		4
        /*001c*/ 	.byte	0x03, 0x1b
        /*001e*/ 	.short	0x0080


	//----- nvinfo : EIATTR_NUM_BARRIERS
	.align		4
        /*0020*/ 	.byte	0x02, 0x4c
        /*0022*/ 	.byte	0x10
	.zero		1


	//----- nvinfo : EIATTR_EXTERNS
	.align		4
        /*0024*/ 	.byte	0x04, 0x0f
        /*0026*/ 	.short	(.L_1577 - .L_1576)


	//   ....[0]....
	.align		4
.L_1576:
        /*0028*/ 	.word	index@(__assertfail)


	//----- nvinfo : EIATTR_MERCURY_ISA_VERSION
	.align		4
.L_1577:
        /*002c*/ 	.byte	0x03, 0x5f
        /*002e*/ 	.short	0x0101


	//----- nvinfo : EIATTR_INT_WARP_WIDE_INSTR_OFFSETS
	.align		4
        /*0030*/ 	.byte	0x04, 0x31
        /*0032*/ 	.short	(.L_1579 - .L_1578)


	//   ....[0]....
.L_1578:
        /*0034*/ 	.word	0x00000120


	//   ....[1]....
        /*0038*/ 	.word	0x00000160


	//   ....[2]....
        /*003c*/ 	.word	0x000001d0


	//   ....[3]....
        /*0040*/ 	.word	0x00010cd0


	//   ....[4]....
        /*0044*/ 	.word	0x00010d60


	//   ....[5]....
        /*0048*/ 	.word	0x00013a00


	//   ....[6]....
        /*004c*/ 	.word	0x00013a90


	//----- nvinfo : EIATTR_COOP_GROUP_MASK_REGIDS
	.align		4
.L_1579:
        /*0050*/ 	.byte	0x04, 0x29
        /*0052*/ 	.short	(.L_1581 - .L_1580)


	//   ....[0]....
.L_1580:
        /*0054*/ 	.word	0xffffffff


	//   ....[1]....
        /*0058*/ 	.word	0xffffffff


	//   ....[2]....
        /*005c*/ 	.word	0xffffffff


	//   ....[3]....
        /*0060*/ 	.word	0xffffffff


	//   ....[4]....
        /*0064*/ 	.word	0xffffffff


	//   ....[5]....
        /*0068*/ 	.word	0xffffffff


	//   ....[6]....
        /*006c*/ 	.word	0xffffffff


	//   ....[7]....
        /*0070*/ 	.word	0xffffffff


	//   ....[8]....
        /*0074*/ 	.word	0xffffffff


	//   ....[9]....
        /*0078*/ 	.word	0xffffffff


	//   ....[10]....
        /*007c*/ 	.word	0xffffffff


	//   ....[11]....
        /*0080*/ 	.word	0xffffffff


	//   ....[12]....
        /*0084*/ 	.word	0xffffffff


	//   ....[13]....
        /*0088*/ 	.word	0xffffffff


	//   ....[14]....
        /*008c*/ 	.word	0xffffffff


	//   ....[15]....
        /*0090*/ 	.word	0xffffffff


	//   ....[16]....
        /*0094*/ 	.word	0xffffffff


	//   ....[17]....
        /*0098*/ 	.word	0xffffffff


	//   ....[18]....
        /*009c*/ 	.word	0xffffffff


	//   ....[19]....
        /*00a0*/ 	.word	0xffffffff


	//   ....[20]....
        /*00a4*/ 	.word	0xffffffff


	//   ....[21]....
        /*00a8*/ 	.word	0xffffffff


	//   ....[22]....
        /*00ac*/ 	.word	0xffffffff


	//   ....[23]....
        /*00b0*/ 	.word	0xffffffff


	//   ....[24]....
        /*00b4*/ 	.word	0xffffffff


	//   ....[25]....
        /*00b8*/ 	.word	0xffffffff


	//   ....[26]....
        /*00bc*/ 	.word	0xffffffff


	//   ....[27]....
        /*00c0*/ 	.word	0xffffffff


	//   ....[28]....
        /*00c4*/ 	.word	0xffffffff


	//   ....[29]....
        /*00c8*/ 	.word	0xffffffff


	//   ....[30]....
        /*00cc*/ 	.word	0xffffffff


	//   ....[31]....
        /*00d0*/ 	.word	0xffffffff


	//   ....[32]....
        /*00d4*/ 	.word	0xffffffff


	//   ....[33]....
        /*00d8*/ 	.word	0xffffffff


	//   ....[34]....
        /*00dc*/ 	.word	0xffffffff


	//   ....[35]....
        /*00e0*/ 	.word	0xffffffff


	//   ....[36]....
        /*00e4*/ 	.word	0xffffffff


	//   ....[37]....
        /*00e8*/ 	.word	0xffffffff


	//   ....[38]....
        /*00ec*/ 	.word	0xffffffff


	//   ....[39]....
        /*00f0*/ 	.word	0xffffffff


	//   ....[40]....
        /*00f4*/ 	.word	0xffffffff


	//   ....[41]....
        /*00f8*/ 	.word	0xffffffff


	//   ....[42]....
        /*00fc*/ 	.word	0xffffffff


	//   ....[43]....
        /*0100*/ 	.word	0xffffffff


	//   ....[44]....
        /*0104*/ 	.word	0xffffffff


	//   ....[45]....
        /*0108*/ 	.word	0xffffffff


	//   ....[46]....
        /*010c*/ 	.word	0xffffffff


	//   ....[47]....
        /*0110*/ 	.word	0xffffffff


	//   ....[48]....
        /*0114*/ 	.word	0xffffffff


	//   ....[49]....
        /*0118*/ 	.word	0xffffffff


	//   ....[50]....
        /*011c*/ 	.word	0xffffffff


	//   ....[51]....
        /*0120*/ 	.word	0xffffffff


	//   ....[52]....
        /*0124*/ 	.word	0xffffffff


	//   ....[53]....
        /*0128*/ 	.word	0xffffffff


	//   ....[54]....
        /*012c*/ 	.word	0xffffffff


	//   ....[55]....
        /*0130*/ 	.word	0xffffffff


	//   ....[56]....
        /*0134*/ 	.word	0xffffffff


	//   ....[57]....
        /*0138*/ 	.word	0xffffffff


	//   ....[58]....
        /*013c*/ 	.word	0xffffffff


	//   ....[59]....
        /*0140*/ 	.word	0xffffffff


	//   ....[60]....
        /*0144*/ 	.word	0xffffffff


	//   ....[61]....
        /*0148*/ 	.word	0xffffffff


	//   ....[62]....
        /*014c*/ 	.word	0xffffffff


	//   ....[63]....
        /*0150*/ 	.word	0xffffffff


	//   ....[64]....
        /*0154*/ 	.word	0xffffffff


	//   ....[65]....
        /*0158*/ 	.word	0xffffffff


	//   ....[66]....
        /*015c*/ 	.word	0xffffffff


	//   ....[67]....
        /*0160*/ 	.word	0xffffffff


	//   ....[68]....
        /*0164*/ 	.word	0xffffffff


	//   ....[69]....
        /*0168*/ 	.word	0xffffffff


	//   ....[70]....
        /*016c*/ 	.word	0xffffffff


	//   ....[71]....
        /*0170*/ 	.word	0xffffffff


	//   ....[72]....
        /*0174*/ 	.word	0xffffffff


	//   ....[73]....
        /*0178*/ 	.word	0xffffffff


	//   ....[74]....
        /*017c*/ 	.word	0xffffffff


	//   ....[75]....
        /*0180*/ 	.word	0xffffffff


	//   ....[76]....
        /*0184*/ 	.word	0xffffffff


	//   ....[77]....
        /*0188*/ 	.word	0xffffffff


	//   ....[78]....
        /*018c*/ 	.word	0xffffffff


	//   ....[79]....
        /*0190*/ 	.word	0xffffffff


	//   ....[80]....
        /*0194*/ 	.word	0xffffffff


	//   ....[81]....
        /*0198*/ 	.word	0xffffffff


	//   ....[82]....
        /*019c*/ 	.word	0x0500000f


	//   ....[83]....
        /*01a0*/ 	.word	0x0500000f


	//   ....[84]....
        /*01a4*/ 	.word	0x0500000f


	//   ....[85]....
        /*01a8*/ 	.word	0x0500000f


	//   ....[86]....
        /*01ac*/ 	.word	0x0500000f


	//   ....[87]....
        /*01b0*/ 	.word	0x0500000f


	//   ....[88]....
        /*01b4*/ 	.word	0x0500000f


	//   ....[89]....
        /*01b8*/ 	.word	0x0500000f


	//   ....[90]....
        /*01bc*/ 	.word	0x0500000f


	//   ....[91]....
        /*01c0*/ 	.word	0x0500000f


	//   ....[92]....
        /*01c4*/ 	.word	0x0500000f


	//   ....[93]....
        /*01c8*/ 	.word	0x0500000f


	//   ....[94]....
        /*01cc*/ 	.word	0x0500000f


	//   ....[95]....
        /*01d0*/ 	.word	0x0500000f


	//   ....[96]....
        /*01d4*/ 	.word	0x0500000f


	//   ....[97]....
        /*01d8*/ 	.word	0x0500000f


	//   ....[98]....
        /*01dc*/ 	.word	0x0500000f


	//   ....[99]....
        /*01e0*/ 	.word	0x0500000f


	//   ....[100]....
        /*01e4*/ 	.word	0x0500000f


	//   ....[101]....
        /*01e8*/ 	.word	0x0500000f


	//   ....[102]....
        /*01ec*/ 	.word	0x0500000f


	//   ....[103]....
        /*01f0*/ 	.word	0x0500000f


	//   ....[104]....
        /*01f4*/ 	.word	0x0500000f


	//   ....[105]....
        /*01f8*/ 	.word	0x0500000f


	//   ....[106]....
        /*01fc*/ 	.word	0x0500000f


	//   ....[107]....
        /*0200*/ 	.word	0x0500000f


	//   ....[108]....
        /*0204*/ 	.word	0x0500000f


	//----- nvinfo : EIATTR_COOP_GROUP_INSTR_OFFSETS
	.align		4
.L_1581:
        /*0208*/ 	.byte	0x04, 0x28
        /*020a*/ 	.short	(.L_1583 - .L_1582)


	//   ....[0]....
.L_1582:
        /*020c*/ 	.word	0x00000060


	//   ....[1]....
        /*0210*/ 	.word	0x00000130


	//   ....[2]....
        /*0214*/ 	.word	0x00000180


	//   ....[3]....
        /*0218*/ 	.word	0x000003b0


	//   ....[4]....
        /*021c*/ 	.word	0x00000510


	//   ....[5]....
        /*0220*/ 	.word	0x00000630


	//   ....[6]....
        /*0224*/ 	.word	0x00000790


	//   ....[7]....
        /*0228*/ 	.word	0x000016c0


	//   ....[8]....
        /*022c*/ 	.word	0x00001ed0


	//   ....[9]....
        /*0230*/ 	.word	0x00002bb0


	//   ....[10]....
        /*0234*/ 	.word	0x00003b70


	//   ....[11]....
        /*0238*/ 	.word	0x00003c40


	//   ....[12]....
        /*023c*/ 	.word	0x000044d0


	//   ....[13]....
        /*0240*/ 	.word	0x00004520


	//   ....[14]....
        /*0244*/ 	.word	0x00006250


	//   ....[15]....
        /*0248*/ 	.word	0x00006490


	//   ....[16]....
        /*024c*/ 	.word	0x00007070


	//   ....[17]....
        /*0250*/ 	.word	0x00007110


	//   ....[18]....
        /*0254*/ 	.word	0x00007990


	//   ....[19]....
        /*0258*/ 	.word	0x00007a00


	//   ....[20]....
        /*025c*/ 	.word	0x00009880


	//   ....[21]....
        /*0260*/ 	.word	0x000098f0


	//   ....[22]....
        /*0264*/ 	.word	0x00009ff0


	//   ....[23]....
        /*0268*/ 	.word	0x0000a070


	//   ....[24]....
        /*026c*/ 	.word	0x0000ba60


	//   ....[25]....
        /*0270*/ 	.word	0x0000c210


	//   ....[26]....
        /*0274*/ 	.word	0x0000cd80


	//   ....[27]....
        /*0278*/ 	.word	0x0000ce80


	//   ....[28]....
        /*027c*/ 	.word	0x0000d720


	//   ....[29]....
        /*0280*/ 	.word	0x0000d780


	//   ....[30]....
        /*0284*/ 	.word	0x0000e670


	//   ....[31]....
        /*0288*/ 	.word	0x0000e6b0


	//   ....[32]....
        /*028c*/ 	.word	0x0000e7a0


	//   ....[33]....
        /*0290*/ 	.word	0x0000e7b0


	//   ....[34]....
        /*0294*/ 	.word	0x0000f380


	//   ....[35]....
        /*0298*/ 	.word	0x0000f3b0


	//   ....[36]....
        /*029c*/ 	.word	0x0000f3e0


	//   ....[37]....
        /*02a0*/ 	.word	0x0000f440


	//   ....[38]....
        /*02a4*/ 	.word	0x0000f860


	//   ....[39]....
        /*02a8*/ 	.word	0x0000f8a0


	//   ....[40]....
        /*02ac*/ 	.word	0x0000f8c0


	//   ....[41]....
        /*02b0*/ 	.word	0x0000f900


	//   ....[42]....
        /*02b4*/ 	.word	0x0000f920


	//   ....[43]....
        /*02b8*/ 	.word	0x0000f930


	//   ....[44]....
        /*02bc*/ 	.word	0x0000f950


	//   ....[45]....
        /*02c0*/ 	.word	0x0000f970


	//   ....[46]....
        /*02c4*/ 	.word	0x0000ffe0


	//   ....[47]....
        /*02c8*/ 	.word	0x00010020


	//   ....[48]....
        /*02cc*/ 	.word	0x00010060


	//   ....[49]....
        /*02d0*/ 	.word	0x00010090


	//   ....[50]....
        /*02d4*/ 	.word	0x000100b0


	//   ....[51]....
        /*02d8*/ 	.word	0x000100c0


	//   ....[52]....
        /*02dc*/ 	.word	0x000100d0


	//   ....[53]....
        /*02e0*/ 	.word	0x000100f0


	//   ....[54]....
        /*02e4*/ 	.word	0x00010270


	//   ....[55]....
        /*02e8*/ 	.word	0x000112a0


	//   ....[56]....
        /*02ec*/ 	.word	0x00011cb0


	//   ....[57]....
        /*02f0*/ 	.word	0x00011cc0


	//   ....[58]....
        /*02f4*/ 	.word	0x00011cd0


	//   ....[59]....
        /*02f8*/ 	.word	0x00011d00


	//   ....[60]....
        /*02fc*/ 	.word	0x00011d60


	//   ....[61]....
        /*0300*/ 	.word	0x00011da0


	//   ....[62]....
        /*0304*/ 	.word	0x00011df0


	//   ....[63]....
        /*0308*/ 	.word	0x00011e50


	//   ....[64]....
        /*030c*/ 	.word	0x00011e70


	//   ....[65]....
        /*0310*/ 	.word	0x00011e90


	//   ....[66]....
        /*0314*/ 	.word	0x00011ee0


	//   ....[67]....
        /*0318*/ 	.word	0x00011f40


	//   ....[68]....
        /*031c*/ 	.word	0x00011f60


	//   ....[69]....
        /*0320*/ 	.word	0x00011f80


	//   ....[70]....
        /*0324*/ 	.word	0x00011fe0


	//   ....[71]....
        /*0328*/ 	.word	0x00012010


	//   ....[72]....
        /*032c*/ 	.word	0x00012050


	//   ....[73]....
        /*0330*/ 	.word	0x00012070


	//   ....[74]....
        /*0334*/ 	.word	0x00012090


	//   ....[75]....
        /*0338*/ 	.word	0x00012110


	//   ....[76]....
        /*033c*/ 	.word	0x00012120


	//   ....[77]....
        /*0340*/ 	.word	0x00012140


	//   ....[78]....
        /*0344*/ 	.word	0x00012160


	//   ....[79]....
        /*0348*/ 	.word	0x000121d0


	//   ....[80]....
        /*034c*/ 	.word	0x00013e60


	//   ....[81]....
        /*0350*/ 	.word	0x00014030


	//   ....[82]....
        /*0354*/ 	.word	0x00014650


	//   ....[83]....
        /*0358*/ 	.word	0x000147d0


	//   ....[84]....
        /*035c*/ 	.word	0x00014830


	//   ....[85]....
        /*0360*/ 	.word	0x000148e0


	//   ....[86]....
        /*0364*/ 	.word	0x00014980


	//   ....[87]....
        /*0368*/ 	.word	0x000149e0


	//   ....[88]....
        /*036c*/ 	.word	0x00014ad0


	//   ....[89]....
        /*0370*/ 	.word	0x00014b30


	//   ....[90]....
        /*0374*/ 	.word	0x00014be0


	//   ....[91]....
        /*0378*/ 	.word	0x00014c40


	//   ....[92]....
        /*037c*/ 	.word	0x00014d30


	//   ....[93]....
        /*0380*/ 	.word	0x00014d90


	//   ....[94]....
        /*0384*/ 	.word	0x00014e40


	//   ....[95]....
        /*0388*/ 	.word	0x00014ea0


	//   ....[96]....
        /*038c*/ 	.word	0x00014f80


	//   ....[97]....
        /*0390*/ 	.word	0x00014fe0


	//   ....[98]....
        /*0394*/ 	.word	0x000150b0


	//   ....[99]....
        /*0398*/ 	.word	0x00015110


	//   ....[100]....
        /*039c*/ 	.word	0x000151e0


	//   ....[101]....
        /*03a0*/ 	.word	0x00015240


	//   ....[102]....
        /*03a4*/ 	.word	0x000152f0


	//   ....[103]....
        /*03a8*/ 	.word	0x00015350


	//   ....[104]....
        /*03ac*/ 	.word	0x00015400


	//   ....[105]....
        /*03b0*/ 	.word	0x00015480


	//   ....[106]....
        /*03b4*/ 	.word	0x00015520


	//   ....[107]....
        /*03b8*/ 	.word	0x00015830


	//   ....[108]....
        /*03bc*/ 	.word	0x00015950


	//----- nvinfo : EIATTR_REG_RECONFIG
	.align		4
.L_1583:
        /*03c0*/ 	.byte	0x01, 0x54
	.zero		2


	//----- nvinfo : EIATTR_SYSCALL_OFFSETS
	.align		4
        /*03c4*/ 	.byte	0x04, 0x46
        /*03c6*/ 	.short	(.L_1585 - .L_1584)


	//   ....[0]....
.L_1584:
        /*03c8*/ 	.word	0x000018a0


	//   ....[1]....
        /*03cc*/ 	.word	0x00010ec0


	//   ....[2]....
        /*03d0*/ 	.word	0x00011010


	//   ....[3]....
        /*03d4*/ 	.word	0x00011100


	//   ....[4]....
        /*03d8*/ 	.word	0x00011830


	//----- nvinfo : EIATTR_MBARRIER_INSTR_OFFSETS
	.align		4
.L_1585:
        /*03dc*/ 	.byte	0x04, 0x39
        /*03de*/ 	.short	(.L_1587 - .L_1586)


	//   ....[0]....
.L_1586:
        /*03e0*/ 	.word	0x00000260
        /*03e4*/ 	.word	0x000000ff
        /*03e8*/ 	.word	0x00016800
        /*03ec*/ 	.short	0x0100
        /*03ee*/ 	.byte	0x08
	.zero		1


	//   ....[1]....
        /*03f0*/ 	.word	0x00000270
        /*03f4*/ 	.word	0x000000ff
        /*03f8*/ 	.word	0x00016820
        /*03fc*/ 	.short	0x0100
        /*03fe*/ 	.byte	0x08
	.zero		1


	//   ....[2]....
        /*0400*/ 	.word	0x00000360
        /*0404*/ 	.word	0x000000ff
        /*0408*/ 	.word	0x00016830
        /*040c*/ 	.short	0x0100
        /*040e*/ 	.byte	0x08
	.zero		1


	//   ....[3]....
        /*0410*/ 	.word	0x00000370
        /*0414*/ 	.word	0x000000ff
        /*0418*/ 	.word	0x00016840
        /*041c*/ 	.short	0x0100
        /*041e*/ 	.byte	0x08
	.zero		1


	//   ....[4]....
        /*0420*/ 	.word	0x00000380
        /*0424*/ 	.word	0x000000ff
        /*0428*/ 	.word	0x00016838
        /*042c*/ 	.short	0x0100
        /*042e*/ 	.byte	0x08
	.zero		1


	//   ....[5]....
        /*0430*/ 	.word	0x00000390
        /*0434*/ 	.word	0x000000ff
        /*0438*/ 	.word	0x00016848
        /*043c*/ 	.short	0x0100
        /*043e*/ 	.byte	0x08
	.zero		1


	//   ....[6]....
        /*0440*/ 	.word	0x000004c0
        /*0444*/ 	.word	0x000000ff
        /*0448*/ 	.word	0x00016850
        /*044c*/ 	.short	0x0100
        /*044e*/ 	.byte	0x08
	.zero		1


	//   ....[7]....
        /*0450*/ 	.word	0x000004d0
        /*0454*/ 	.word	0x000000ff
        /*0458*/ 	.word	0x00016860
        /*045c*/ 	.short	0x0100
        /*045e*/ 	.byte	0x08
	.zero		1


	//   ....[8]....
        /*0460*/ 	.word	0x000004e0
        /*0464*/ 	.word	0x000000ff
        /*0468*/ 	.word	0x00016858
        /*046c*/ 	.short	0x0100
        /*046e*/ 	.byte	0x08
	.zero		1


	//   ....[9]....
        /*0470*/ 	.word	0x000004f0
        /*0474*/ 	.word	0x000000ff
        /*0478*/ 	.word	0x00016868
        /*047c*/ 	.short	0x0100
        /*047e*/ 	.byte	0x08
	.zero		1


	//   ....[10]....
        /*0480*/ 	.word	0x000005e0
        /*0484*/ 	.word	0x000000ff
        /*0488*/ 	.word	0x00016870
        /*048c*/ 	.short	0x0100
        /*048e*/ 	.byte	0x06
	.zero		1


	//   ....[11]....
        /*0490*/ 	.word	0x000005f0
        /*0494*/ 	.word	0x000000ff
        /*0498*/ 	.word	0x00016880
        /*049c*/ 	.short	0x0100
        /*049e*/ 	.byte	0x06
	.zero		1


	//   ....[12]....
        /*04a0*/ 	.word	0x00000600
        /*04a4*/ 	.word	0x000000ff
        /*04a8*/ 	.word	0x00016878
        /*04ac*/ 	.short	0x0100
        /*04ae*/ 	.byte	0x06
	.zero		1


	//   ....[13]....
        /*04b0*/ 	.word	0x00000610
        /*04b4*/ 	.word	0x000000ff
        /*04b8*/ 	.word	0x00016888
        /*04bc*/ 	.short	0x0100
        /*04be*/ 	.byte	0x06
	.zero		1


	//   ....[14]....
        /*04c0*/ 	.word	0x00000740
        /*04c4*/ 	.word	0x000000ff
        /*04c8*/ 	.word	0x00016890
        /*04cc*/ 	.short	0x0100
        /*04ce*/ 	.byte	0x08
	.zero		1


	//   ....[15]....
        /*04d0*/ 	.word	0x00000750
        /*04d4*/ 	.word	0x000000ff
        /*04d8*/ 	.word	0x000168a0
        /*04dc*/ 	.short	0x0100
        /*04de*/ 	.byte	0x08
	.zero		1


	//   ....[16]....
        /*04e0*/ 	.word	0x00000760
        /*04e4*/ 	.word	0x000000ff
        /*04e8*/ 	.word	0x00016898
        /*04ec*/ 	.short	0x0100
        /*04ee*/ 	.byte	0x08
	.zero		1


	//   ....[17]....
        /*04f0*/ 	.word	0x00000770
        /*04f4*/ 	.word	0x000000ff
        /*04f8*/ 	.word	0x000168a8
        /*04fc*/ 	.short	0x0100
        /*04fe*/ 	.byte	0x08
	.zero		1


	//   ....[18]....
        /*0500*/ 	.word	0x000008a0
        /*0504*/ 	.word	0x000000ff
        /*0508*/ 	.word	0x000168b0
        /*050c*/ 	.short	0x0100
        /*050e*/ 	.byte	0x08
	.zero		1


	//   ....[19]....
        /*0510*/ 	.word	0x000008b0
        /*0514*/ 	.word	0x000000ff
        /*0518*/ 	.word	0x000168c0
        /*051c*/ 	.short	0x0100
        /*051e*/ 	.byte	0x08
	.zero		1


	//   ....[20]....
        /*0520*/ 	.word	0x000008c0
        /*0524*/ 	.word	0x000000ff
        /*0528*/ 	.word	0x000168b8
        /*052c*/ 	.short	0x0100
        /*052e*/ 	.byte	0x08
	.zero		1


	//   ....[21]....
        /*0530*/ 	.word	0x000008d0
        /*0534*/ 	.word	0x000000ff
        /*0538*/ 	.word	0x000168c8
        /*053c*/ 	.short	0x0100
        /*053e*/ 	.byte	0x08
	.zero		1


	//   ....[22]....
        /*0540*/ 	.word	0x00001920
        /*0544*/ 	.word	0x000000ff
        /*0548*/ 	.word	0x00016800
        /*054c*/ 	.short	0x010a
        /*054e*/ 	.byte	0x2d
	.zero		1


	//   ....[23]....
        /*0550*/ 	.word	0x000019a0
        /*0554*/ 	.word	0x0000000f
        /*0558*/ 	.word	0x00016830
        /*055c*/ 	.short	0x010a
        /*055e*/ 	.byte	0x3f
	.zero		1


	//   ....[24]....
        /*0560*/ 	.word	0x00001a00
        /*0564*/ 	.word	0x0000000f
        /*0568*/ 	.word	0x00016830
        /*056c*/ 	.short	0x010a
        /*056e*/ 	.byte	0x3f
	.zero		1


	//   ....[25]....
        /*0570*/ 	.word	0x00002030
        /*0574*/ 	.word	0x0000000f
        /*0578*/ 	.word	0x00000000
        /*057c*/ 	.short	0x0101
        /*057e*/ 	.byte	0x3f
	.zero		1


	//   ....[26]....
        /*0580*/ 	.word	0x000053e0
        /*0584*/ 	.word	0x000000ff
        /*0588*/ 	.word	0x00016830
        /*058c*/ 	.short	0x010a
        /*058e*/ 	.byte	0x06
	.zero		1


	//   ....[27]....
        /*0590*/ 	.word	0x00005420
        /*0594*/ 	.word	0x000000ff
        /*0598*/ 	.word	0x00016830
        /*059c*/ 	.short	0x010a
        /*059e*/ 	.byte	0x06
	.zero		1


	//   ....[28]....
        /*05a0*/ 	.word	0x00005600
        /*05a4*/ 	.word	0x000000ff
        /*05a8*/ 	.word	0x00016850
        /*05ac*/ 	.short	0x010a
        /*05ae*/ 	.byte	0x06
	.zero		1


	//   ....[29]....
        /*05b0*/ 	.word	0x00005640
        /*05b4*/ 	.word	0x000000ff
        /*05b8*/ 	.word	0x00016850
        /*05bc*/ 	.short	0x010a
        /*05be*/ 	.byte	0x06
	.zero		1


	//   ....[30]....
        /*05c0*/ 	.word	0x00006290
        /*05c4*/ 	.word	0x00000021
        /*05c8*/ 	.word	0x00000000
        /*05cc*/ 	.short	0x0101
        /*05ce*/ 	.byte	0x3f
	.zero		1


	//   ....[31]....
        /*05d0*/ 	.word	0x00007de0
        /*05d4*/ 	.word	0x00000015
        /*05d8*/ 	.word	0x00000000
        /*05dc*/ 	.short	0x0101
        /*05de*/ 	.byte	0x3f
	.zero		1


	//   ....[32]....
        /*05e0*/ 	.word	0x00008c30
        /*05e4*/ 	.word	0x000000ff
        /*05e8*/ 	.word	0x00016830
        /*05ec*/ 	.short	0x010a
        /*05ee*/ 	.byte	0x06
	.zero		1


	//   ....[33]....
        /*05f0*/ 	.word	0x00008c70
        /*05f4*/ 	.word	0x000000ff
        /*05f8*/ 	.word	0x00016830
        /*05fc*/ 	.short	0x010a
        /*05fe*/ 	.byte	0x06
	.zero		1


	//   ....[34]....
        /*0600*/ 	.word	0x00008e50
        /*0604*/ 	.word	0x000000ff
        /*0608*/ 	.word	0x00016850
        /*060c*/ 	.short	0x010a
        /*060e*/ 	.byte	0x06
	.zero		1


	//   ....[35]....
        /*0610*/ 	.word	0x00008e90
        /*0614*/ 	.word	0x000000ff
        /*0618*/ 	.word	0x00016850
        /*061c*/ 	.short	0x010a
        /*061e*/ 	.byte	0x06
	.zero		1


	//   ....[36]....
        /*0620*/ 	.word	0x0000a510
        /*0624*/ 	.word	0x0000000d
        /*0628*/ 	.word	0x00000000
        /*062c*/ 	.short	0x0101
        /*062e*/ 	.byte	0x3f
	.zero		1


	//   ....[37]....
        /*0630*/ 	.word	0x0000a6c0
        /*0634*/ 	.word	0x0000000f
        /*0638*/ 	.word	0x00000000
        /*063c*/ 	.short	0x0101
        /*063e*/ 	.byte	0x3f
	.zero		1


	//   ....[38]....
        /*0640*/ 	.word	0x0000b140
        /*0644*/ 	.word	0x000000ff
        /*0648*/ 	.word	0x00016830
        /*064c*/ 	.short	0x010a
        /*064e*/ 	.byte	0x06
	.zero		1


	//   ....[39]....
        /*0650*/ 	.word	0x0000b180
        /*0654*/ 	.word	0x000000ff
        /*0658*/ 	.word	0x00016830
        /*065c*/ 	.short	0x010a
        /*065e*/ 	.byte	0x06
	.zero		1


	//   ....[40]....
        /*0660*/ 	.word	0x0000b360
        /*0664*/ 	.word	0x000000ff
        /*0668*/ 	.word	0x00016850
        /*066c*/ 	.short	0x010a
        /*066e*/ 	.byte	0x06
	.zero		1


	//   ....[41]....
        /*0670*/ 	.word	0x0000b3a0
        /*0674*/ 	.word	0x000000ff
        /*0678*/ 	.word	0x00016850
        /*067c*/ 	.short	0x010a
        /*067e*/ 	.byte	0x06
	.zero		1


	//   ....[42]....
        /*0680*/ 	.word	0x0000bff0
        /*0684*/ 	.word	0x00000049
        /*0688*/ 	.word	0x00000000
        /*068c*/ 	.short	0x0101
        /*068e*/ 	.byte	0x3f
	.zero		1


	//   ....[43]....
        /*0690*/ 	.word	0x0000db10
        /*0694*/ 	.word	0x0000000d
        /*0698*/ 	.word	0x00000000
        /*069c*/ 	.short	0x0101
        /*069e*/ 	.byte	0x3f
	.zero		1


	//   ....[44]....
        /*06a0*/ 	.word	0x0000e5e0
        /*06a4*/ 	.word	0x000000ff
        /*06a8*/ 	.word	0x00016850
        /*06ac*/ 	.short	0x010a
        /*06ae*/ 	.byte	0x05
	.zero		1


	//   ....[45]....
        /*06b0*/ 	.word	0x0000e620
        /*06b4*/ 	.word	0x000000ff
        /*06b8*/ 	.word	0x00016850
        /*06bc*/ 	.short	0x010a
        /*06be*/ 	.byte	0x05
	.zero		1


	//   ....[46]....
        /*06c0*/ 	.word	0x0000eb40
        /*06c4*/ 	.word	0x00000007
        /*06c8*/ 	.word	0x00000000
        /*06cc*/ 	.short	0x0101
        /*06ce*/ 	.byte	0x3f
	.zero		1


	//   ....[47]....
        /*06d0*/ 	.word	0x0000f850
        /*06d4*/ 	.word	0x0000001f
        /*06d8*/ 	.word	0x00000000
        /*06dc*/ 	.short	0x0101
        /*06de*/ 	.byte	0x3f
	.zero		1


	//   ....[48]....
        /*06e0*/ 	.word	0x000114d0
        /*06e4*/ 	.word	0x00000003
        /*06e8*/ 	.word	0x00016840
        /*06ec*/ 	.short	0x010a
        /*06ee*/ 	.byte	0x3f
	.zero		1


	//   ....[49]....
        /*06f0*/ 	.word	0x000122a0
        /*06f4*/ 	.word	0x00000011
        /*06f8*/ 	.word	0x00016800
        /*06fc*/ 	.short	0x0107
        /*06fe*/ 	.byte	0x3f
	.zero		1


	//   ....[50]....
        /*0700*/ 	.word	0x00012370
        /*0704*/ 	.word	0x00000011
        /*0708*/ 	.word	0x00016800
        /*070c*/ 	.short	0x0101
        /*070e*/ 	.byte	0x3f
	.zero		1


	//   ....[51]....
        /*0710*/ 	.word	0x00012390
        /*0714*/ 	.word	0x00000011
        /*0718*/ 	.word	0x00016820
        /*071c*/ 	.short	0x010a
        /*071e*/ 	.byte	0x3f
	.zero		1


	//   ....[52]....
        /*0720*/ 	.word	0x000126b0
        /*0724*/ 	.word	0x00000003
        /*0728*/ 	.word	0x00016840
        /*072c*/ 	.short	0x010a
        /*072e*/ 	.byte	0x3f
	.zero		1


	//   ....[53]....
        /*0730*/ 	.word	0x000128e0
        /*0734*/ 	.word	0x00000002
        /*0738*/ 	.word	0x00000060
        /*073c*/ 	.short	0x010a
        /*073e*/ 	.byte	0x3f
	.zero		1


	//   ....[54]....
        /*0740*/ 	.word	0x00012e30
        /*0744*/ 	.word	0x00000003
        /*0748*/ 	.word	0x00016840
        /*074c*/ 	.short	0x010a
        /*074e*/ 	.byte	0x3f
	.zero		1


	//   ....[55]....
        /*0750*/ 	.word	0x00013060
        /*0754*/ 	.word	0x00000005
        /*0758*/ 	.word	0x00000060
        /*075c*/ 	.short	0x010a
        /*075e*/ 	.byte	0x3f
	.zero		1


	//   ....[56]....
        /*0760*/ 	.word	0x000134e0
        /*0764*/ 	.word	0x00000002
        /*0768*/ 	.word	0x00016840
        /*076c*/ 	.short	0x010a
        /*076e*/ 	.byte	0x3f
	.zero		1


	//   ....[57]....
        /*0770*/ 	.word	0x00013720
        /*0774*/ 	.word	0x00000005
        /*0778*/ 	.word	0x00000060
        /*077c*/ 	.short	0x010a
        /*077e*/ 	.byte	0x3f
	.zero		1


	//   ....[58]....
        /*0780*/ 	.word	0x00013b30
        /*0784*/ 	.word	0x00000003
        /*0788*/ 	.word	0x00016860
        /*078c*/ 	.short	0x010a
        /*078e*/ 	.byte	0x3f
	.zero		1


	//   ....[59]....
        /*0790*/ 	.word	0x00013fb0
        /*0794*/ 	.word	0x00000009
        /*0798*/ 	.word	0x00016820
        /*079c*/ 	.short	0x010a
        /*079e*/ 	.byte	0x3f
	.zero		1


	//   ....[60]....
        /*07a0*/ 	.word	0x00014150
        /*07a4*/ 	.word	0x00000007
        /*07a8*/ 	.word	0x00000000
        /*07ac*/ 	.short	0x010a
        /*07ae*/ 	.byte	0x3f
	.zero		1


	//   ....[61]....
        /*07b0*/ 	.word	0x000141c0
        /*07b4*/ 	.word	0x00000003
        /*07b8*/ 	.word	0x00000000
        /*07bc*/ 	.short	0x010a
        /*07be*/ 	.byte	0x3f
	.zero		1


	//   ....[62]....
        /*07c0*/ 	.word	0x00014220
        /*07c4*/ 	.word	0x00000005
        /*07c8*/ 	.word	0x00000000
        /*07cc*/ 	.short	0x010a
        /*07ce*/ 	.byte	0x3f
	.zero		1


	//   ....[63]....
        /*07d0*/ 	.word	0x00014250
        /*07d4*/ 	.word	0x00000003
        /*07d8*/ 	.word	0x00000000
        /*07dc*/ 	.short	0x010a
        /*07de*/ 	.byte	0x3f
	.zero		1


	//   ....[64]....
        /*07e0*/ 	.word	0x000142c0
        /*07e4*/ 	.word	0x00000003
        /*07e8*/ 	.word	0x00016800
        /*07ec*/ 	.short	0x010a
        /*07ee*/ 	.byte	0x3f
	.zero		1


	//   ....[65]....
        /*07f0*/ 	.word	0x00014310
        /*07f4*/ 	.word	0x0000000f
        /*07f8*/ 	.word	0x00016830
        /*07fc*/ 	.short	0x010a
        /*07fe*/ 	.byte	0x3f
	.zero		1


	//   ....[66]....
        /*0800*/ 	.word	0x00014370
        /*0804*/ 	.word	0x00000008
        /*0808*/ 	.word	0x00016830
        /*080c*/ 	.short	0x010a
        /*080e*/ 	.byte	0x3f
	.zero		1


	//   ....[67]....
        /*0810*/ 	.word	0x000143d0
        /*0814*/ 	.word	0x00000008
        /*0818*/ 	.word	0x00016850
        /*081c*/ 	.short	0x010a
        /*081e*/ 	.byte	0x3f
	.zero		1


	//   ....[68]....
        /*0820*/ 	.word	0x00014430
        /*0824*/ 	.word	0x0000000b
        /*0828*/ 	.word	0x00016830
        /*082c*/ 	.short	0x010a
        /*082e*/ 	.byte	0x3f
	.zero		1


	//   ....[69]....
        /*0830*/ 	.word	0x00014490
        /*0834*/ 	.word	0x0000000b
        /*0838*/ 	.word	0x00016850
        /*083c*/ 	.short	0x010a
        /*083e*/ 	.byte	0x3f
	.zero		1


	//   ....[70]....
        /*0840*/ 	.word	0x000144f0
        /*0844*/ 	.word	0x00000009
        /*0848*/ 	.word	0x00016830
        /*084c*/ 	.short	0x010a
        /*084e*/ 	.byte	0x3f
	.zero		1


	//   ....[71]....
        /*0850*/ 	.word	0x00014550
        /*0854*/ 	.word	0x00000009
        /*0858*/ 	.word	0x00016850
        /*085c*/ 	.short	0x010a
        /*085e*/ 	.byte	0x3f
	.zero		1


	//   ....[72]....
        /*0860*/ 	.word	0x000145b0
        /*0864*/ 	.word	0x00000005
        /*0868*/ 	.word	0x00016850
        /*086c*/ 	.short	0x010a
        /*086e*/ 	.byte	0x3f
	.zero		1


	//   ....[73]....
        /*0870*/ 	.word	0x00014700
        /*0874*/ 	.word	0x00000003
        /*0878*/ 	.word	0x00016840
        /*087c*/ 	.short	0x010a
        /*087e*/ 	.byte	0x3f
	.zero		1


	//   ....[74]....
        /*0880*/ 	.word	0x00015550
        /*0884*/ 	.word	0x00000011
        /*0888*/ 	.word	0x00016820
        /*088c*/ 	.short	0x010a
        /*088e*/ 	.byte	0x3f
	.zero		1


	//   ....[75]....
        /*0890*/ 	.word	0x000155a0
        /*0894*/ 	.word	0x00000003
        /*0898*/ 	.word	0x00016840
        /*089c*/ 	.short	0x010a
        /*089e*/ 	.byte	0x3f
	.zero		1


	//   ....[76]....
        /*08a0*/ 	.word	0x000155f0
        /*08a4*/ 	.word	0x00000002
        /*08a8*/ 	.word	0x00000060
        /*08ac*/ 	.short	0x010a
        /*08ae*/ 	.byte	0x3f
	.zero		1


	//   ....[77]....
        /*08b0*/ 	.word	0x00015640
        /*08b4*/ 	.word	0x00000003
        /*08b8*/ 	.word	0x00016840
        /*08bc*/ 	.short	0x010a
        /*08be*/ 	.byte	0x3f
	.zero		1


	//   ....[78]....
        /*08c0*/ 	.word	0x00015690
        /*08c4*/ 	.word	0x00000005
        /*08c8*/ 	.word	0x00000060
        /*08cc*/ 	.short	0x010a
        /*08ce*/ 	.byte	0x3f
	.zero		1


	//   ....[79]....
        /*08d0*/ 	.word	0x000156e0
        /*08d4*/ 	.word	0x00000002
        /*08d8*/ 	.word	0x00016840
        /*08dc*/ 	.short	0x010a
        /*08de*/ 	.byte	0x3f
	.zero		1


	//   ....[80]....
        /*08e0*/ 	.word	0x00015730
        /*08e4*/ 	.word	0x00000005
        /*08e8*/ 	.word	0x00000060
        /*08ec*/ 	.short	0x010a
        /*08ee*/ 	.byte	0x3f
	.zero		1


	//   ....[81]....
        /*08f0*/ 	.word	0x00015780
        /*08f4*/ 	.word	0x00000003
        /*08f8*/ 	.word	0x00016860
        /*08fc*/ 	.short	0x010a
        /*08fe*/ 	.byte	0x3f
	.zero		1


	//   ....[82]....
        /*0900*/ 	.word	0x00015870
        /*0904*/ 	.word	0x00000009
        /*0908*/ 	.word	0x00016820
        /*090c*/ 	.short	0x010a
        /*090e*/ 	.byte	0x3f
	.zero		1


	//   ....[83]....
        /*0910*/ 	.word	0x00015a10
        /*0914*/ 	.word	0x00000007
        /*0918*/ 	.word	0x00000000
        /*091c*/ 	.short	0x010a
        /*091e*/ 	.byte	0x3f
	.zero		1


	//   ....[84]....
        /*0920*/ 	.word	0x00015a60
        /*0924*/ 	.word	0x00000003
        /*0928*/ 	.word	0x00000000
        /*092c*/ 	.short	0x010a
        /*092e*/ 	.byte	0x3f
	.zero		1


	//   ....[85]....
        /*0930*/ 	.word	0x00015ab0
        /*0934*/ 	.word	0x00000005
        /*0938*/ 	.word	0x00000000
        /*093c*/ 	.short	0x010a
        /*093e*/ 	.byte	0x3f
	.zero		1


	//----- nvinfo : EIATTR_NUM_MBARRIERS
	.align		4
.L_1587:
        /*0940*/ 	.byte	0x03, 0x38
        /*0942*/ 	.short	0x0016


	//----- nvinfo : EIATTR_EXIT_INSTR_OFFSETS
	.align		4
        /*0944*/ 	.byte	0x04, 0x1c
        /*0946*/ 	.short	(.L_1589 - .L_1588)


	//   ....[0]....
.L_1588:
        /*0948*/ 	.word	0x00000a30


	//   ....[1]....
        /*094c*/ 	.word	0x00010200


	//   ....[2]....
        /*0950*/ 	.word	0x000142a0


	//----- nvinfo : EIATTR_MAX_THREADS
	.align		4
.L_1589:
        /*0954*/ 	.byte	0x04, 0x05
        /*0956*/ 	.short	(.L_1591 - .L_1590)
.L_1590:
        /*0958*/ 	.word	0x00000200
        /*095c*/ 	.word	0x00000001
        /*0960*/ 	.word	0x00000001


	//----- nvinfo : EIATTR_CRS_STACK_SIZE
	.align		4
.L_1591:
        /*0964*/ 	.byte	0x04, 0x1e
        /*0966*/ 	.short	(.L_1593 - .L_1592)
.L_1592:
        /*0968*/ 	.word	0x00000000


	//----- nvinfo : EIATTR_CBANK_PARAM_SIZE
	.align		4
.L_1593:
        /*096c*/ 	.byte	0x03, 0x19
        /*096e*/ 	.short	0x0af0


	//----- nvinfo : EIATTR_PARAM_CBANK
	.align		4
        /*0970*/ 	.byte	0x04, 0x0a
        /*0972*/ 	.short	(.L_1595 - .L_1594)
	.align		4
.L_1594:
        /*0974*/ 	.word	index@(.nv.constant0._ZN7cutlass13device_kernelIN5flash11enable_sm90INS1_16FlashAttnFwdSm90INS1_25CollectiveMainloopFwdSm90ILi2EN4cute5tupleIJNS5_1CILi1EEES8_S8_EEENS6_IJNS7_ILi192EEENS7_ILi128EEENS7_ILi64EEEEEELi64ENS_10bfloat16_tEfNS_4arch4Sm90ELb0ELb1ELb1ELb0ELb0ELb0ELb0ELb1ELb1ELb1ELb0ELb0EEENS1_21CollectiveEpilogueFwdINS6_IJSA_SC_SB_EEES9_SE_SG_Li384ELb0ELb1ELb0ELb0EEENS1_30DynamicPersistentTileSchedulerILi384ELi128ELb0ELb1ELb1EEEEEEEEEvNT_6ParamsE)
        /*0978*/ 	.short	0x0210
        /*097a*/ 	.short	0x0af0


	//----- nvinfo : EIATTR_SW_WAR
	.align		4
.L_1595:
        /*097c*/ 	.byte	0x04, 0x36
        /*097e*/ 	.short	(.L_1597 - .L_1596)
.L_1596:
        /*0980*/ 	.word	0x00000008
.L_1597:


//--------------------- .nv.info._ZN7cutlass13device_kernelIN5flash11enable_sm90INS1_16FlashAttnFwdSm90INS1_25CollectiveMainloopFwdSm90ILi2EN4cute5tupleIJNS5_1CILi1EEES8_S8_EEENS6_IJNS7_ILi192EEENS7_ILi128EEENS7_ILi64EEEEEELi64ENS_10bfloat16_tEfNS_4arch4Sm90ELb0ELb1ELb1ELb1ELb0ELb0ELb0ELb1ELb1ELb1ELb0ELb0EEENS1_21CollectiveEpilogueFwdINS6_IJSA_SC_SB_EEES9_SE_SG_Li384ELb1ELb1ELb0ELb0EEENS1_36VarlenDynamicPersistentTileSchedulerILi192ELi128ELi384ELi128ELb0ELb1ELb1ELb1ELb0ELb1EEEEEEEEEvNT_6ParamsE --------------------------
	.section	.nv.info._ZN7cutlass13device_kernelIN5flash11enable_sm90INS1_16FlashAttnFwdSm90INS1_25CollectiveMainloopFwdSm90ILi2EN4cute5tupleIJNS5_1CILi1EEES8_S8_EEENS6_IJNS7_ILi192EEENS7_ILi128EEENS7_ILi64EEEEEELi64ENS_10bfloat16_tEfNS_4arch4Sm90ELb0ELb1ELb1ELb1ELb0ELb0ELb0ELb1ELb1ELb1ELb0ELb0EEENS1_21CollectiveEpilogueFwdINS6_IJSA_SC_SB_EEES9_SE_SG_Li384ELb1ELb1ELb0ELb0EEENS1_36VarlenDynamicPersistentTileSchedulerILi192ELi128ELi384ELi128ELb0ELb1ELb1ELb1ELb0ELb1EEEEEEEEEvNT_6ParamsE,"",@"SHT_CUDA_INFO"
	.sectionflags	@""
	.align	4


	//----- nvinfo : EIATTR_CUDA_API_VERSION
	.align		4
        /*0000*/ 	.byte	0x04, 0x37
        /*0002*/ 	.short	(.L_1599 - .L_1598)
.L_1598:
        /*0004*/ 	.word	0x00000082


	//----- nvinfo : EIATTR_KPARAM_INFO
	.align		4
.L_1599:
        /*0008*/ 	.byte	0x04, 0x17
        /*000a*/ 	.short	(.L_1601 - .L_1600)
.L_1600:
        /*000c*/ 	.word	0x00000000
        /*0010*/ 	.short	0x0000
        /*0012*/ 	.short	0x0070
        /*0014*/ 	.byte	0x00, 0xf0, 0x01, 0x2a


	//----- nvinfo : EIATTR_SPARSE_MMA_MASK
	.align		4
.L_1601:
        /*0018*/ 	.byte	0x03, 0x50
        /*001a*/ 	.short	0x0000


	//----- nvinfo : EIATTR_MAXREG_COUNT
	.align		4
        /*001c*/ 	.byte	0x03, 0x1b
        /*001e*/ 	.short	0x0080


	//----- nvinfo : EIATTR_NUM_BARRIERS
	.align		4
        /*0020*/ 	.byte	0x02, 0x4c
        /*0022*/ 	.byte	0x10
	.zero		1


	//----- nvinfo : EIATTR_EXTERNS
	.align		4
        /*0024*/ 	.byte	0x04, 0x0f
        /*0026*/ 	.short	(.L_1603 - .L_1602)


	//   ....[0]....
	.align		4
.L_1602:
        /*0028*/ 	.word	index@(__assertfail)


	//----- nvinfo : EIATTR_ANNOTATIONS
	.align		4
.L_1603:
        /*002c*/ 	.byte	0x04, 0x55
        /*002e*/ 	.short	(.L_1605 - .L_1604)


	//   ....[0]....
.L_1604:
        /* <DEDUP_REMOVED lines=23> */


	//----- nvinfo : EIATTR_MERCURY_ISA_VERSION
	.align		4
.L_1605:
        /*0190*/ 	.byte	0x03, 0x5f
        /*0192*/ 	.short	0x0101


	//----- nvinfo : EIATTR_UNUSED_LOAD_BYTE_OFFSET
	.align		4
        /*0194*/ 	.byte	0x04, 0x44
        /*0196*/ 	.short	(.L_1607 - .L_1606)


	//   ....[0]....
.L_1606:
        /*0198*/ 	.word	0x00000a40
        /*019c*/ 	.word	0x0000fff0


	//   ....[1]....
        /*01a0*/ 	.word	0x0000ef20
        /*01a4*/ 	.word	0x0000fff0


	//----- nvinfo : EIATTR_INT_WARP_WIDE_INSTR_OFFSETS
	.align		4
.L_1607:
        /*01a8*/ 	.byte	0x04, 0x31
        /*01aa*/ 	.short	(.L_1609 - .L_1608)


	//   ....[0]....
.L_1608:
        /*01ac*/ 	.word	0x00000130


	//   ....[1]....
        /*01b0*/ 	.word	0x00000170


	//   ....[2]....
        /*01b4*/ 	.word	0x000001e0


	//   ....[3]....
        /*01b8*/ 	.word	0x00011de0


	//   ....[4]....
        /*01bc*/ 	.word	0x00011e70


	//   ....[5]....
        /*01c0*/ 	.word	0x00014e50


	//   ....[6]....
        /*01c4*/ 	.word	0x00014ee0


	//----- nvinfo : EIATTR_COOP_GROUP_MASK_REGIDS
	.align		4
.L_1609:
        /*01c8*/ 	.byte	0x04, 0x29
        /*01ca*/ 	.short	(.L_1611 - .L_1610)


	//   ....[0]....
.L_1610:
        /*01cc*/ 	.word	0xffffffff


	//   ....[1]....
        /*01d0*/ 	.word	0xffffffff


	//   ....[2]....
        /*01d4*/ 	.word	0xffffffff


	//   ....[3]....
        /*01d8*/ 	.word	0xffffffff


	//   ....[4]....
        /*01dc*/ 	.word	0xffffffff


	//   ....[5]....
        /*01e0*/ 	.word	0xffffffff


	//   ....[6]....
        /*01e4*/ 	.word	0xffffffff


	//   ....[7]....
        /*01e8*/ 	.word	0xffffffff


	//   ....[8]....
        /*01ec*/ 	.word	0xffffffff


	//   ....[9]....
        /*01f0*/ 	.word	0xffffffff


	//   ....[10]....
        /*01f4*/ 	.word	0xffffffff


	//   ....[11]....
        /*01f8*/ 	.word	0xffffffff


	//   ....[12]....
        /*01fc*/ 	.word	0xffffffff


	//   ....[13]....
        /*0200*/ 	.word	0xffffffff


	//   ....[14]....
        /*0204*/ 	.word	0xffffffff


	//   ....[15]....
        /*0208*/ 	.word	0xffffffff


	//   ....[16]....
        /*020c*/ 	.word	0xffffffff


	//   ....[17]....
        /*0210*/ 	.word	0xffffffff


	//   ....[18]....
        /*0214*/ 	.word	0xffffffff


	//   ....[19]....
        /*0218*/ 	.word	0xffffffff


	//   ....[20]....
        /*021c*/ 	.word	0xffffffff


	//   ....[21]....
        /*0220*/ 	.word	0xffffffff


	//   ....[22]....
        /*0224*/ 	.word	0xffffffff


	//   ....[23]....
        /*0228*/ 	.word	0xffffffff


	//   ....[24]....
        /*022c*/ 	.word	0xffffffff


	//   ....[25]....
        /*0230*/ 	.word	0xffffffff


	//   ....[26]....
        /*0234*/ 	.word	0xffffffff


	//   ....[27]....
        /*0238*/ 	.word	0xffffffff


	//   ....[28]....
        /*023c*/ 	.word	0xffffffff


	//   ....[29]....
        /*0240*/ 	.word	0xffffffff


	//   ....[30]....
        /*0244*/ 	.word	0xffffffff


	//   ....[31]....
        /*0248*/ 	.word	0xffffffff


	//   ....[32]....
        /*024c*/ 	.word	0xffffffff


	//   ....[33]....
        /*0250*/ 	.word	0xffffffff


	//   ....[34]....
        /*0254*/ 	.word	0xffffffff


	//   ....[35]....
        /*0258*/ 	.word	0xffffffff


	//   ....[36]....
        /*025c*/ 	.word	0xffffffff


	//   ....[37]....
        /*0260*/ 	.word	0xffffffff


	//   ....[38]....
        /*0264*/ 	.word	0xffffffff


	//   ....[39]....
        /*0268*/ 	.word	0xffffffff


	//   ....[40]....
        /*026c*/ 	.word	0xffffffff


	//   ....[41]....
        /*0270*/ 	.word	0xffffffff


	//   ....[42]....
        /*0274*/ 	.word	0xffffffff


	//   ....[43]....
        /*0278*/ 	.word	0xffffffff


	//   ....[44]....
        /*027c*/ 	.word	0xffffffff


	//   ....[45]....
        /*0280*/ 	.word	0xffffffff


	//   ....[46]....
        /*0284*/ 	.word	0xffffffff


	//   ....[47]....
        /*0288*/ 	.word	0xffffffff


	//   ....[48]....
        /*028c*/ 	.word	0xffffffff


	//   ....[49]....
        /*0290*/ 	.word	0xffffffff


	//   ....[50]....
        /*0294*/ 	.word	0xffffffff


	//   ....[51]....
        /*0298*/ 	.word	0xffffffff


	//   ....[52]....
        /*029c*/ 	.word	0xffffffff


	//   ....[53]....
        /*02a0*/ 	.word	0xffffffff


	//   ....[54]....
        /*02a4*/ 	.word	0xffffffff


	//   ....[55]....
        /*02a8*/ 	.word	0xffffffff


	//   ....[56]....
        /*02ac*/ 	.word	0xffffffff


	//   ....[57]....
        /*02b0*/ 	.word	0xffffffff


	//   ....[58]....
        /*02b4*/ 	.word	0xffffffff


	//   ....[59]....
        /*02b8*/ 	.word	0xffffffff


	//   ....[60]....
        /*02bc*/ 	.word	0xffffffff


	//   ....[61]....
        /*02c0*/ 	.word	0xffffffff


	//   ....[62]....
        /*02c4*/ 	.word	0xffffffff


	//   ....[63]....
        /*02c8*/ 	.word	0xffffffff


	//   ....[64]....
        /*02cc*/ 	.word	0xffffffff


	//   ....[65]....
        /*02d0*/ 	.word	0xffffffff


	//   ....[66]....
        /*02d4*/ 	.word	0xffffffff


	//   ....[67]....
        /*02d8*/ 	.word	0xffffffff


	//   ....[68]....
        /*02dc*/ 	.word	0xffffffff


	//   ....[69]....
        /*02e0*/ 	.word	0xffffffff


	//   ....[70]....
        /*02e4*/ 	.word	0xffffffff


	//   ....[71]....
        /*02e8*/ 	.word	0xffffffff


	//   ....[72]....
        /*02ec*/ 	.word	0xffffffff


	//   ....[73]....
        /*02f0*/ 	.word	0xffffffff


	//   ....[74]....
        /*02f4*/ 	.word	0xffffffff


	//   ....[75]....
        /*02f8*/ 	.word	0xffffffff


	//   ....[76]....
        /*02fc*/ 	.word	0xffffffff


	//   ....[77]....
        /*0300*/ 	.word	0xffffffff


	//   ....[78]....
        /*0304*/ 	.word	0xffffffff


	//   ....[79]....
        /*0308*/ 	.word	0xffffffff


	//   ....[80]....
        /*030c*/ 	.word	0xffffffff


	//   ....[81]....
        /*0310*/ 	.word	0xffffffff


	//   ....[82]....
        /*0314*/ 	.word	0xffffffff


	//   ....[83]....
        /*0318*/ 	.word	0xffffffff


	//   ....[84]....
        /*031c*/ 	.word	0xffffffff


	//   ....[85]....
        /*0320*/ 	.word	0xffffffff


	//   ....[86]....
        /*0324*/ 	.word	0xffffffff


	//   ....[87]....
        /*0328*/ 	.word	0xffffffff


	//   ....[88]....
        /*032c*/ 	.word	0xffffffff


	//   ....[89]....
        /*0330*/ 	.word	0xffffffff


	//   ....[90]....
        /*0334*/ 	.word	0xffffffff


	//   ....[91]....
        /*0338*/ 	.word	0xffffffff


	//   ....[92]....
        /*033c*/ 	.word	0xffffffff


	//   ....[93]....
        /*0340*/ 	.word	0xffffffff


	//   ....[94]....
        /*0344*/ 	.word	0xffffffff


	//   ....[95]....
        /*0348*/ 	.word	0xffffffff


	//   ....[96]....
        /*034c*/ 	.word	0xffffffff


	//   ....[97]....
        /*0350*/ 	.word	0xffffffff


	//   ....[98]....
        /*0354*/ 	.word	0xffffffff


	//   ....[99]....
        /*0358*/ 	.word	0xffffffff


	//   ....[100]....
        /*035c*/ 	.word	0xffffffff


	//   ....[101]....
        /*0360*/ 	.word	0xffffffff


	//   ....[102]....
        /*0364*/ 	.word	0xffffffff


	//   ....[103]....
        /*0368*/ 	.word	0xffffffff


	//   ....[104]....
        /*036c*/ 	.word	0xffffffff


	//   ....[105]....
        /*0370*/ 	.word	0xffffffff


	//   ....[106]....
        /*0374*/ 	.word	0xffffffff


	//   ....[107]....
        /*0378*/ 	.word	0xffffffff


	//   ....[108]....
        /*037c*/ 	.word	0xffffffff


	//   ....[109]....
        /*0380*/ 	.word	0xffffffff


	//   ....[110]....
        /*0384*/ 	.word	0xffffffff


	//   ....[111]....
        /*0388*/ 	.word	0xffffffff


	//   ....[112]....
        /*038c*/ 	.word	0xffffffff


	//   ....[113]....
        /*0390*/ 	.word	0x0500000f


	//   ....[114]....
        /*0394*/ 	.word	0x0500000f


	//   ....[115]....
        /*0398*/ 	.word	0x0500000f


	//   ....[116]....
        /*039c*/ 	.word	0x0500000f


	//   ....[117]....
        /*03a0*/ 	.word	0x0500000f


	//   ....[118]....
        /*03a4*/ 	.word	0x0500000f


	//   ....[119]....
        /*03a8*/ 	.word	0x0500000f


	//   ....[120]....
        /*03ac*/ 	.word	0x0500000f


	//   ....[121]....
        /*03b0*/ 	.word	0x0500000f


	//   ....[122]....
        /*03b4*/ 	.word	0x0500000f


	//   ....[123]....
        /*03b8*/ 	.word	0x0500000f


	//   ....[124]....
        /*03bc*/ 	.word	0x0500000f


	//   ....[125]....
        /*03c0*/ 	.word	0x0500000f


	//   ....[126]....
        /*03c4*/ 	.word	0x0500000f


	//   ....[127]....
        /*03c8*/ 	.word	0x0500000f


	//   ....[128]....
        /*03cc*/ 	.word	0x0500000f


	//   ....[129]....
        /*03d0*/ 	.word	0x0500000f


	//   ....[130]....
        /*03d4*/ 	.word	0x0500000f


	//   ....[131]....
        /*03d8*/ 	.word	0x0500000f


	//   ....[132]....
        /*03dc*/ 	.word	0x0500000f


	//   ....[133]....
        /*03e0*/ 	.word	0x0500000f


	//   ....[134]....
        /*03e4*/ 	.word	0x0500000f


	//   ....[135]....
        /*03e8*/ 	.word	0x0500000f


	//   ....[136]....
        /*03ec*/ 	.word	0x0500000f


	//   ....[137]....
        /*03f0*/ 	.word	0x0500000f


	//   ....[138]....
        /*03f4*/ 	.word	0x0500000f


	//   ....[139]....
        /*03f8*/ 	.word	0x0500000f


	//   ....[140]....
        /*03fc*/ 	.word	0x0500000f


	//   ....[141]....
        /*0400*/ 	.word	0x0500000f


	//   ....[142]....
        /*0404*/ 	.word	0x0500000f


	//   ....[143]....
        /*0408*/ 	.word	0x0500000f


	//   ....[144]....
        /*040c*/ 	.word	0x0500000f


	//   ....[145]....
        /*0410*/ 	.word	0x0500000f


	//   ....[146]....
        /*0414*/ 	.word	0x0500000f


	//   ....[147]....
        /*0418*/ 	.word	0x0500000f


	//   ....[148]....
        /*041c*/ 	.word	0x0500000f


	//   ....[149]....
        /*0420*/ 	.word	0x0500000f


	//   ....[150]....
        /*0424*/ 	.word	0x0500000f


	//   ....[151]....
        /*0428*/ 	.word	0x0500000f


	//   ....[152]....
        /*042c*/ 	.word	0x0500000f


	//   ....[153]....
        /*0430*/ 	.word	0x0500000f


	//   ....[154]....
        /*0434*/ 	.word	0x0500000f


	//   ....[155]....
        /*0438*/ 	.word	0x0500000f


	//----- nvinfo : EIATTR_COOP_GROUP_INSTR_OFFSETS
	.align		4
.L_1611:
        /*043c*/ 	.byte	0x04, 0x28
        /*043e*/ 	.short	(.L_1613 - .L_1612)


	//   ....[0]....
.L_1612:
        /*0440*/ 	.word	0x00000070


	//   ....[1]....
        /*0444*/ 	.word	0x00000140


	//   ....[2]....
        /*0448*/ 	.word	0x00000190


	//   ....[3]....
        /*044c*/ 	.word	0x000003c0


	//   ....[4]....
        /*0450*/ 	.word	0x00000520


	//   ....[5]....
        /*0454*/ 	.word	0x00000640


	//   ....[6]....
        /*0458*/ 	.word	0x000007a0


	//   ....[7]....
        /*045c*/ 	.word	0x00001850


	//   ....[8]....
        /*0460*/ 	.word	0x00002030


	//   ....[9]....
        /*0464*/ 	.word	0x000034c0


	//   ....[10]....
        /*0468*/ 	.word	0x00003c70


	//   ....[11]....
        /*046c*/ 	.word	0x00003d90


	//   ....[12]....
        /*0470*/ 	.word	0x00004670


	//   ....[13]....
        /*0474*/ 	.word	0x000046e0


	//   ....[14]....
        /*0478*/ 	.word	0x000063f0


	//   ....[15]....
        /*047c*/ 	.word	0x00006600


	//   ....[16]....
        /*0480*/ 	.word	0x000071f0


	//   ....[17]....
        /*0484*/ 	.word	0x000072c0


	//   ....[18]....
        /*0488*/ 	.word	0x00007b80


	//   ....[19]....
        /*048c*/ 	.word	0x00007c00


	//   ....[20]....
        /*0490*/ 	.word	0x00009a20


	//   ....[21]....
        /*0494*/ 	.word	0x00009a90


	//   ....[22]....
        /*0498*/ 	.word	0x0000a180


	//   ....[23]....
        /*049c*/ 	.word	0x0000a1f0


	//   ....[24]....
        /*04a0*/ 	.word	0x0000c110


	//   ....[25]....
        /*04a4*/ 	.word	0x0000c390


	//   ....[26]....
        /*04a8*/ 	.word	0x0000cf10


	//   ....[27]....
        /*04ac*/ 	.word	0x0000cf40


	//   ....[28]....
        /*04b0*/ 	.word	0x0000d910


	//   ....[29]....
        /*04b4*/ 	.word	0x0000da20


	//   ....[30]....
        /*04b8*/ 	.word	0x0000e800


	//   ....[31]....
        /*04bc*/ 	.word	0x0000e840


	//   ....[32]....
        /*04c0*/ 	.word	0x0000e920


	//   ....[33]....
        /*04c4*/ 	.word	0x0000e930


	//   ....[34]....
        /*04c8*/ 	.word	0x0000f6a0


	//   ....[35]....
        /*04cc*/ 	.word	0x0000f6e0


	//   ....[36]....
        /*04d0*/ 	.word	0x0000f720


	//   ....[37]....
        /*04d4*/ 	.word	0x0000f760


	//   ....[38]....
        /*04d8*/ 	.word	0x0000fc30


	//   ....[39]....
        /*04dc*/ 	.word	0x0000fc70


	//   ....[40]....
        /*04e0*/ 	.word	0x0000fc90


	//   ....[41]....
        /*04e4*/ 	.word	0x0000fcd0


	//   ....[42]....
        /*04e8*/ 	.word	0x0000fcf0


	//   ....[43]....
        /*04ec*/ 	.word	0x0000fd00


	//   ....[44]....
        /*04f0*/ 	.word	0x0000fd20


	//   ....[45]....
        /*04f4*/ 	.word	0x0000fd40


	//   ....[46]....
        /*04f8*/ 	.word	0x000105e0


	//   ....[47]....
        /*04fc*/ 	.word	0x00010610


	//   ....[48]....
        /*0500*/ 	.word	0x00010650


	//   ....[49]....
        /*0504*/ 	.word	0x00010680


	//   ....[50]....
        /*0508*/ 	.word	0x00010690


	//   ....[51]....
        /*050c*/ 	.word	0x000106a0


	//   ....[52]....
        /*0510*/ 	.word	0x000106b0


	//   ....[53]....
        /*0514*/ 	.word	0x000106d0


	//   ....[54]....
        /*0518*/ 	.word	0x00010830


	//   ....[55]....
        /*051c*/ 	.word	0x00010a20


	//   ....[56]....
        /*0520*/ 	.word	0x00010a50


	//   ....[57]....
        /*0524*/ 	.word	0x00010a80


	//   ....[58]....
        /*0528*/ 	.word	0x00010ab0


	//   ....[59]....
        /*052c*/ 	.word	0x00010ae0


	//   ....[60]....
        /*0530*/ 	.word	0x00010b10


	//   ....[61]....
        /*0534*/ 	.word	0x00010c80


	//   ....[62]....
        /*0538*/ 	.word	0x00010cb0


	//   ....[63]....
        /*053c*/ 	.word	0x00010ce0


	//   ....[64]....
        /*0540*/ 	.word	0x00010d10


	//   ....[65]....
        /*0544*/ 	.word	0x00010d40


	//   ....[66]....
        /*0548*/ 	.word	0x00010d70


	//   ....[67]....
        /*054c*/ 	.word	0x00010e10


	//   ....[68]....
        /*0550*/ 	.word	0x00010e70


	//   ....[69]....
        /*0554*/ 	.word	0x00010f10


	//   ....[70]....
        /*0558*/ 	.word	0x00012360


	//   ....[71]....
        /*055c*/ 	.word	0x00012f50


	//   ....[72]....
        /*0560*/ 	.word	0x00012f60


	//   ....[73]....
        /*0564*/ 	.word	0x00012f80


	//   ....[74]....
        /*0568*/ 	.word	0x00013010


	//   ....[75]....
        /*056c*/ 	.word	0x00013020


	//   ....[76]....
        /*0570*/ 	.word	0x00013090


	//   ....[77]....
        /*0574*/ 	.word	0x000130a0


	//   ....[78]....
        /*0578*/ 	.word	0x00013110


	//   ....[79]....
        /*057c*/ 	.word	0x00013120


	//   ....[80]....
        /*0580*/ 	.word	0x00013190


	//   ....[81]....
        /*0584*/ 	.word	0x000131a0


	//   ....[82]....
        /*0588*/ 	.word	0x00013210


	//   ....[83]....
        /*058c*/ 	.word	0x00013220


	//   ....[84]....
        /*0590*/ 	.word	0x00013290


	//   ....[85]....
        /*0594*/ 	.word	0x000132a0


	//   ....[86]....
        /*0598*/ 	.word	0x000132b0


	//   ....[87]....
        /*059c*/ 	.word	0x00013340


	//   ....[88]....
        /*05a0*/ 	.word	0x00013350


	//   ....[89]....
        /*05a4*/ 	.word	0x00013360


	//   ....[90]....
        /*05a8*/ 	.word	0x000133f0


	//   ....[91]....
        /*05ac*/ 	.word	0x00013430


	//   ....[92]....
        /*05b0*/ 	.word	0x00013450


	//   ....[93]....
        /*05b4*/ 	.word	0x000134b0


	//   ....[94]....
        /*05b8*/ 	.word	0x000134d0


	//   ....[95]....
        /*05bc*/ 	.word	0x000153b0


	//   ....[96]....
        /*05c0*/ 	.word	0x00015400


	//   ....[97]....
        /*05c4*/ 	.word	0x00015430


	//   ....[98]....
        /*05c8*/ 	.word	0x00015460


	//   ....[99]....
        /*05cc*/ 	.word	0x00015470


	//   ....[100]....
        /*05d0*/ 	.word	0x000154a0


	//   ....[101]....
        /*05d4*/ 	.word	0x000154d0


	//   ....[102]....
        /*05d8*/ 	.word	0x00015500


	//   ....[103]....
        /*05dc*/ 	.word	0x00015680


	//   ....[104]....
        /*05e0*/ 	.word	0x000156b0


	//   ....[105]....
        /*05e4*/ 	.word	0x000156e0


	//   ....[106]....
        /*05e8*/ 	.word	0x00015710


	//   ....[107]....
        /*05ec*/ 	.word	0x00015740


	//   ....[108]....
        /*05f0*/ 	.word	0x00015770


	//   ....[109]....
        /*05f4*/ 	.word	0x00015830


	//   ....[110]....
        /*05f8*/ 	.word	0x00015850


	//   ....[111]....
        /*05fc*/ 	.word	0x000158c0


	//   ....[112]....
        /*0600*/ 	.word	0x00015f60


	//   ....[113]....
        /*0604*/ 	.word	0x000165c0


	//   ....[114]....
        /*0608*/ 	.word	0x00016770


	//   ....[115]....
        /*060c*/ 	.word	0x000167c0


	//   ....[116]....
        /*0610*/ 	.word	0x00016820


	//   ....[117]....
        /*0614*/ 	.word	0x00016900


	//   ....[118]....
        /*0618*/ 	.word	0x00016960


	//   ....[119]....
        /*061c*/ 	.word	0x00016a40


	//   ....[120]....
        /*0620*/ 	.word	0x00016aa0


	//   ....[121]....
        /*0624*/ 	.word	0x00016b80


	//   ....[122]....
        /*0628*/ 	.word	0x00016be0


	//   ....[123]....
        /*062c*/ 	.word	0x00016cc0


	//   ....[124]....
        /*0630*/ 	.word	0x00016d20


	//   ....[125]....
        /*0634*/ 	.word	0x00016e00


	//   ....[126]....
        /*0638*/ 	.word	0x00016e60


	//   ....[127]....
        /*063c*/ 	.word	0x00016f40


	//   ....[128]....
        /*0640*/ 	.word	0x00016fa0


	//   ....[129]....
        /*0644*/ 	.word	0x00017090


	//   ....[130]....
        /*0648*/ 	.word	0x00017100


	//   ....[131]....
        /*064c*/ 	.word	0x000171c0


	//   ....[132]....
        /*0650*/ 	.word	0x00017220


	//   ....[133]....
        /*0654*/ 	.word	0x000172f0


	//   ....[134]....
        /*0658*/ 	.word	0x00017360


	//   ....[135]....
        /*065c*/ 	.word	0x00017430


	//   ....[136]....
        /*0660*/ 	.word	0x00017490


	//   ....[137]....
        /*0664*/ 	.word	0x00017530


	//   ....[138]....
        /*0668*/ 	.word	0x00017840


	//   ....[139]....
        /*066c*/ 	.word	0x000178e0


	//   ....[140]....
        /*0670*/ 	.word	0x00017a00


	//   ....[141]....
        /*0674*/ 	.word	0x00017a70


	//   ....[142]....
        /*0678*/ 	.word	0x00017ae0


	//   ....[143]....
        /*067c*/ 	.word	0x00017b50


	//   ....[144]....
        /*0680*/ 	.word	0x00017bc0


	//   ....[145]....
        /*0684*/ 	.word	0x00017c40


	//   ....[146]....
        /*0688*/ 	.word	0x00017cd0


	//   ....[147]....
        /*068c*/ 	.word	0x00017d60


	//   ....[148]....
        /*0690*/ 	.word	0x00017dd0


	//   ....[149]....
        /*0694*/ 	.word	0x00017e40


	//   ....[150]....
        /*0698*/ 	.word	0x00017eb0


	//   ....[151]....
        /*069c*/ 	.word	0x00017f30


	//   ....[152]....
        /*06a0*/ 	.word	0x00017fa0


	//   ....[153]....
        /*06a4*/ 	.word	0x00018040


	//   ....[154]....
        /*06a8*/ 	.word	0x000180d0


	//   ....[155]....
        /*06ac*/ 	.word	0x000181f0


	//----- nvinfo : EIATTR_REG_RECONFIG
	.align		4
.L_1613:
        /*06b0*/ 	.byte	0x01, 0x54
	.zero		2


	//----- nvinfo : EIATTR_SYSCALL_OFFSETS
	.align		4
        /*06b4*/ 	.byte	0x04, 0x46
        /*06b6*/ 	.short	(.L_1615 - .L_1614)


	//   ....[0]....
.L_1614:
        /*06b8*/ 	.word	0x00001a30


	//   ....[1]....
        /*06bc*/ 	.word	0x00011fd0


	//   ....[2]....
        /*06c0*/ 	.word	0x00012120


	//   ....[3]....
        /*06c4*/ 	.word	0x00012210


	//   ....[4]....
        /*06c8*/ 	.word	0x00012a30


	//----- nvinfo : EIATTR_MBARRIER_INSTR_OFFSETS
	.align		4
.L_1615:
        /*06cc*/ 	.byte	0x04, 0x39
        /*06ce*/ 	.short	(.L_1617 - .L_1616)


	//   ....[0]....
.L_1616:
        /*06d0*/ 	.word	0x00000270
        /*06d4*/ 	.word	0x000000ff
        /*06d8*/ 	.word	0x00016800
        /*06dc*/ 	.short	0x0100
        /*06de*/ 	.byte	0x08
	.zero		1


	//   ....[1]....
        /*06e0*/ 	.word	0x00000280
        /*06e4*/ 	.word	0x000000ff
        /*06e8*/ 	.word	0x00016820
        /*06ec*/ 	.short	0x0100
        /*06ee*/ 	.byte	0x08
	.zero		1


	//   ....[2]....
        /*06f0*/ 	.word	0x00000370
        /*06f4*/ 	.word	0x000000ff
        /*06f8*/ 	.word	0x00016830
        /*06fc*/ 	.short	0x0100
        /*06fe*/ 	.byte	0x08
	.zero		1


	//   ....[3]....
        /*0700*/ 	.word	0x00000380
        /*0704*/ 	.word	0x000000ff
        /*0708*/ 	.word	0x00016840
        /*070c*/ 	.short	0x0100
        /*070e*/ 	.byte	0x08
	.zero		1


	//   ....[4]....
        /*0710*/ 	.word	0x00000390
        /*0714*/ 	.word	0x000000ff
        /*0718*/ 	.word	0x00016838
        /*071c*/ 	.short	0x0100
        /*071e*/ 	.byte	0x08
	.zero		1


	//   ....[5]....
        /*0720*/ 	.word	0x000003a0
        /*0724*/ 	.word	0x000000ff
        /*0728*/ 	.word	0x00016848
        /*072c*/ 	.short	0x0100
        /*072e*/ 	.byte	0x08
	.zero		1


	//   ....[6]....
        /*0730*/ 	.word	0x000004d0
        /*0734*/ 	.word	0x000000ff
        /*0738*/ 	.word	0x00016850
        /*073c*/ 	.short	0x0100
        /*073e*/ 	.byte	0x08
	.zero		1


	//   ....[7]....
        /*0740*/ 	.word	0x000004e0
        /*0744*/ 	.word	0x000000ff
        /*0748*/ 	.word	0x00016860
        /*074c*/ 	.short	0x0100
        /*074e*/ 	.byte	0x08
	.zero		1


	//   ....[8]....
        /*0750*/ 	.word	0x000004f0
        /*0754*/ 	.word	0x000000ff
        /*0758*/ 	.word	0x00016858
        /*075c*/ 	.short	0x0100
        /*075e*/ 	.byte	0x08
	.zero		1


	//   ....[9]....
        /*0760*/ 	.word	0x00000500
        /*0764*/ 	.word	0x000000ff
        /*0768*/ 	.word	0x00016868
        /*076c*/ 	.short	0x0100
        /*076e*/ 	.byte	0x08
	.zero		1


	//   ....[10]....
        /*0770*/ 	.word	0x000005f0
        /*0774*/ 	.word	0x000000ff
        /*0778*/ 	.word	0x00016870
        /*077c*/ 	.short	0x0100
        /*077e*/ 	.byte	0x06
	.zero		1


	//   ....[11]....
        /*0780*/ 	.word	0x00000600
        /*0784*/ 	.word	0x000000ff
        /*0788*/ 	.word	0x00016880
        /*078c*/ 	.short	0x0100
        /*078e*/ 	.byte	0x06
	.zero		1


	//   ....[12]....
        /*0790*/ 	.word	0x00000610
        /*0794*/ 	.word	0x000000ff
        /*0798*/ 	.word	0x00016878
        /*079c*/ 	.short	0x0100
        /*079e*/ 	.byte	0x06
	.zero		1


	//   ....[13]....
        /*07a0*/ 	.word	0x00000620
        /*07a4*/ 	.word	0x000000ff
        /*07a8*/ 	.word	0x00016888
        /*07ac*/ 	.short	0x0100
        /*07ae*/ 	.byte	0x06
	.zero		1


	//   ....[14]....
        /*07b0*/ 	.word	0x00000750
        /*07b4*/ 	.word	0x000000ff
        /*07b8*/ 	.word	0x00016890
        /*07bc*/ 	.short	0x0100
        /*07be*/ 	.byte	0x08
	.zero		1


	//   ....[15]....
        /*07c0*/ 	.word	0x00000760
        /*07c4*/ 	.word	0x000000ff
        /*07c8*/ 	.word	0x000168a0
        /*07cc*/ 	.short	0x0100
        /*07ce*/ 	.byte	0x08
	.zero		1


	//   ....[16]....
        /*07d0*/ 	.word	0x00000770
        /*07d4*/ 	.word	0x000000ff
        /*07d8*/ 	.word	0x00016898
        /*07dc*/ 	.short	0x0100
        /*07de*/ 	.byte	0x08
	.zero		1


	//   ....[17]....
        /*07e0*/ 	.word	0x00000780
        /*07e4*/ 	.word	0x000000ff
        /*07e8*/ 	.word	0x000168a8
        /*07ec*/ 	.short	0x0100
        /*07ee*/ 	.byte	0x08
	.zero		1


	//   ....[18]....
        /*07f0*/ 	.word	0x000008b0
        /*07f4*/ 	.word	0x000000ff
        /*07f8*/ 	.word	0x000168b0
        /*07fc*/ 	.short	0x0100
        /*07fe*/ 	.byte	0x08
	.zero		1


	//   ....[19]....
        /*0800*/ 	.word	0x000008c0
        /*0804*/ 	.word	0x000000ff
        /*0808*/ 	.word	0x000168c0
        /*080c*/ 	.short	0x0100
        /*080e*/ 	.byte	0x08
	.zero		1


	//   ....[20]....
        /*0810*/ 	.word	0x000008d0
        /*0814*/ 	.word	0x000000ff
        /*0818*/ 	.word	0x000168b8
        /*081c*/ 	.short	0x0100
        /*081e*/ 	.byte	0x08
	.zero		1


	//   ....[21]....
        /*0820*/ 	.word	0x000008e0
        /*0824*/ 	.word	0x000000ff
        /*0828*/ 	.word	0x000168c8
        /*082c*/ 	.short	0x0100
        /*082e*/ 	.byte	0x08
	.zero		1


	//   ....[22]....
        /*0830*/ 	.word	0x00001ab0
        /*0834*/ 	.word	0x000000ff
        /*0838*/ 	.word	0x00016800
        /*083c*/ 	.short	0x010a
        /*083e*/ 	.byte	0x2d
	.zero		1


	//   ....[23]....
        /*0840*/ 	.word	0x00001b30
        /*0844*/ 	.word	0x0000000f
        /*0848*/ 	.word	0x00016830
        /*084c*/ 	.short	0x010a
        /*084e*/ 	.byte	0x3f
	.zero		1


	//   ....[24]....
        /*0850*/ 	.word	0x00001b90
        /*0854*/ 	.word	0x0000000f
        /*0858*/ 	.word	0x00016830
        /*085c*/ 	.short	0x010a
        /*085e*/ 	.byte	0x3f
	.zero		1


	//   ....[25]....
        /*0860*/ 	.word	0x00002190
        /*0864*/ 	.word	0x0000000f
        /*0868*/ 	.word	0x00000000
        /*086c*/ 	.short	0x0101
        /*086e*/ 	.byte	0x3f
	.zero		1


	//   ....[26]....
        /*0870*/ 	.word	0x00005570
        /*0874*/ 	.word	0x000000ff
        /*0878*/ 	.word	0x00016830
        /*087c*/ 	.short	0x010a
        /*087e*/ 	.byte	0x06
	.zero		1


	//   ....[27]....
        /*0880*/ 	.word	0x000055b0
        /*0884*/ 	.word	0x000000ff
        /*0888*/ 	.word	0x00016830
        /*088c*/ 	.short	0x010a
        /*088e*/ 	.byte	0x06
	.zero		1


	//   ....[28]....
        /*0890*/ 	.word	0x00005790
        /*0894*/ 	.word	0x000000ff
        /*0898*/ 	.word	0x00016850
        /*089c*/ 	.short	0x010a
        /*089e*/ 	.byte	0x06
	.zero		1


	//   ....[29]....
        /*08a0*/ 	.word	0x000057d0
        /*08a4*/ 	.word	0x000000ff
        /*08a8*/ 	.word	0x00016850
        /*08ac*/ 	.short	0x010a
        /*08ae*/ 	.byte	0x06
	.zero		1


	//   ....[30]....
        /*08b0*/ 	.word	0x00006460
        /*08b4*/ 	.word	0x00000021
        /*08b8*/ 	.word	0x00000000
        /*08bc*/ 	.short	0x0101
        /*08be*/ 	.byte	0x3f
	.zero		1


	//   ....[31]....
        /*08c0*/ 	.word	0x00007ed0
        /*08c4*/ 	.word	0x0000001d
        /*08c8*/ 	.word	0x00000000
        /*08cc*/ 	.short	0x0101
        /*08ce*/ 	.byte	0x3f
	.zero		1


	//   ....[32]....
        /*08d0*/ 	.word	0x00008dc0
        /*08d4*/ 	.word	0x000000ff
        /*08d8*/ 	.word	0x00016830
        /*08dc*/ 	.short	0x010a
        /*08de*/ 	.byte	0x06
	.zero		1


	//   ....[33]....
        /*08e0*/ 	.word	0x00008e00
        /*08e4*/ 	.word	0x000000ff
        /*08e8*/ 	.word	0x00016830
        /*08ec*/ 	.short	0x010a
        /*08ee*/ 	.byte	0x06
	.zero		1


	//   ....[34]....
        /*08f0*/ 	.word	0x00008fe0
        /*08f4*/ 	.word	0x000000ff
        /*08f8*/ 	.word	0x00016850
        /*08fc*/ 	.short	0x010a
        /*08fe*/ 	.byte	0x06
	.zero		1


	//   ....[35]....
        /*0900*/ 	.word	0x00009020
        /*0904*/ 	.word	0x000000ff
        /*0908*/ 	.word	0x00016850
        /*090c*/ 	.short	0x010a
        /*090e*/ 	.byte	0x06
	.zero		1


	//   ....[36]....
        /*0910*/ 	.word	0x0000a690
        /*0914*/ 	.word	0x00000015
        /*0918*/ 	.word	0x00000000
        /*091c*/ 	.short	0x0101
        /*091e*/ 	.byte	0x3f
	.zero		1


	//   ....[37]....
        /*0920*/ 	.word	0x0000a840
        /*0924*/ 	.word	0x00000015
        /*0928*/ 	.word	0x00000000
        /*092c*/ 	.short	0x0101
        /*092e*/ 	.byte	0x3f
	.zero		1


	//   ....[38]....
        /*0930*/ 	.word	0x0000b2c0
        /*0934*/ 	.word	0x000000ff
        /*0938*/ 	.word	0x00016830
        /*093c*/ 	.short	0x010a
        /*093e*/ 	.byte	0x06
	.zero		1


	//   ....[39]....
        /*0940*/ 	.word	0x0000b300
        /*0944*/ 	.word	0x000000ff
        /*0948*/ 	.word	0x00016830
        /*094c*/ 	.short	0x010a
        /*094e*/ 	.byte	0x06
	.zero		1


	//   ....[40]....
        /*0950*/ 	.word	0x0000b4e0
        /*0954*/ 	.word	0x000000ff
        /*0958*/ 	.word	0x00016850
        /*095c*/ 	.short	0x010a
        /*095e*/ 	.byte	0x06
	.zero		1


	//   ....[41]....
        /*0960*/ 	.word	0x0000b520
        /*0964*/ 	.word	0x000000ff
        /*0968*/ 	.word	0x00016850
        /*096c*/ 	.short	0x010a
        /*096e*/ 	.byte	0x06
	.zero		1


	//   ....[42]....
        /*0970*/ 	.word	0x0000c140
        /*0974*/ 	.word	0x00000047
        /*0978*/ 	.word	0x00000000
        /*097c*/ 	.short	0x0101
        /*097e*/ 	.byte	0x3f
	.zero		1


	//   ....[43]....
        /*0980*/ 	.word	0x0000d960
        /*0984*/ 	.word	0x0000001b
        /*0988*/ 	.word	0x00000000
        /*098c*/ 	.short	0x0101
        /*098e*/ 	.byte	0x3f
	.zero		1


	//   ....[44]....
        /*0990*/ 	.word	0x0000e770
        /*0994*/ 	.word	0x000000ff
        /*0998*/ 	.word	0x00016850
        /*099c*/ 	.short	0x010a
        /*099e*/ 	.byte	0x05
	.zero		1


	//   ....[45]....
        /*09a0*/ 	.word	0x0000e7b0
        /*09a4*/ 	.word	0x000000ff
        /*09a8*/ 	.word	0x00016850
        /*09ac*/ 	.short	0x010a
        /*09ae*/ 	.byte	0x05
	.zero		1


	//   ....[46]....
        /*09b0*/ 	.word	0x0000ecc0
        /*09b4*/ 	.word	0x00000005
        /*09b8*/ 	.word	0x00000000
        /*09bc*/ 	.short	0x0101
        /*09be*/ 	.byte	0x3f
	.zero		1


	//   ....[47]....
        /*09c0*/ 	.word	0x0000fbb0
        /*09c4*/ 	.word	0x00000015
        /*09c8*/ 	.word	0x00000000
        /*09cc*/ 	.short	0x0101
        /*09ce*/ 	.byte	0x3f
	.zero		1


	//   ....[48]....
        /*09d0*/ 	.word	0x000125b0
        /*09d4*/ 	.word	0x00000003
        /*09d8*/ 	.word	0x00016840
        /*09dc*/ 	.short	0x010a
        /*09de*/ 	.byte	0x3f
	.zero		1


	//   ....[49]....
        /*09e0*/ 	.word	0x00013590
        /*09e4*/ 	.word	0x00000016
        /*09e8*/ 	.word	0x00016800
        /*09ec*/ 	.short	0x0107
        /*09ee*/ 	.byte	0x3f
	.zero		1


	//   ....[50]....
        /*09f0*/ 	.word	0x00013690
        /*09f4*/ 	.word	0x00000016
        /*09f8*/ 	.word	0x00016800
        /*09fc*/ 	.short	0x0101
        /*09fe*/ 	.byte	0x3f
	.zero		1


	//   ....[51]....
        /*0a00*/ 	.word	0x000136b0
        /*0a04*/ 	.word	0x00000016
        /*0a08*/ 	.word	0x00016820
        /*0a0c*/ 	.short	0x010a
        /*0a0e*/ 	.byte	0x3f
	.zero		1


	//   ....[52]....
        /*0a10*/ 	.word	0x000139d0
        /*0a14*/ 	.word	0x00000002
        /*0a18*/ 	.word	0x00016840
        /*0a1c*/ 	.short	0x010a
        /*0a1e*/ 	.byte	0x3f
	.zero		1


	//   ....[53]....
        /*0a20*/ 	.word	0x00013c50
        /*0a24*/ 	.word	0x00000003
        /*0a28*/ 	.word	0x00000060
        /*0a2c*/ 	.short	0x010a
        /*0a2e*/ 	.byte	0x3f
	.zero		1


	//   ....[54]....
        /*0a30*/ 	.word	0x000141b0
        /*0a34*/ 	.word	0x00000002
        /*0a38*/ 	.word	0x00016840
        /*0a3c*/ 	.short	0x010a
        /*0a3e*/ 	.byte	0x3f
	.zero		1


	//   ....[55]....
        /*0a40*/ 	.word	0x00014430
        /*0a44*/ 	.word	0x0000000a
        /*0a48*/ 	.word	0x00000060
        /*0a4c*/ 	.short	0x010a
        /*0a4e*/ 	.byte	0x3f
	.zero		1


	//   ....[56]....
        /*0a50*/ 	.word	0x000148c0
        /*0a54*/ 	.word	0x00000002
        /*0a58*/ 	.word	0x00016840
        /*0a5c*/ 	.short	0x010a
        /*0a5e*/ 	.byte	0x3f
	.zero		1


	//   ....[57]....
        /*0a60*/ 	.word	0x00014b50
        /*0a64*/ 	.word	0x00000007
        /*0a68*/ 	.word	0x00000060
        /*0a6c*/ 	.short	0x010a
        /*0a6e*/ 	.byte	0x3f
	.zero		1


	//   ....[58]....
        /*0a70*/ 	.word	0x00014f90
        /*0a74*/ 	.word	0x00000003
        /*0a78*/ 	.word	0x00016860
        /*0a7c*/ 	.short	0x010a
        /*0a7e*/ 	.byte	0x3f
	.zero		1


	//   ....[59]....
        /*0a80*/ 	.word	0x00015ee0
        /*0a84*/ 	.word	0x00000009
        /*0a88*/ 	.word	0x00016820
        /*0a8c*/ 	.short	0x010a
        /*0a8e*/ 	.byte	0x3f
	.zero		1


	//   ....[60]....
        /*0a90*/ 	.word	0x00016080
        /*0a94*/ 	.word	0x00000005
        /*0a98*/ 	.word	0x00000000
        /*0a9c*/ 	.short	0x010a
        /*0a9e*/ 	.byte	0x3f
	.zero		1


	//   ....[61]....
        /*0aa0*/ 	.word	0x000160f0
        /*0aa4*/ 	.word	0x00000003
        /*0aa8*/ 	.word	0x00000000
        /*0aac*/ 	.short	0x010a
        /*0aae*/ 	.byte	0x3f
	.zero		1


	//   ....[62]....
        /*0ab0*/ 	.word	0x00016150
        /*0ab4*/ 	.word	0x00000017
        /*0ab8*/ 	.word	0x00000000
        /*0abc*/ 	.short	0x010a
        /*0abe*/ 	.byte	0x3f
	.zero		1


	//   ....[63]....
        /*0ac0*/ 	.word	0x00016180
        /*0ac4*/ 	.word	0x00000007
        /*0ac8*/ 	.word	0x00000000
        /*0acc*/ 	.short	0x010a
        /*0ace*/ 	.byte	0x3f
	.zero		1


	//   ....[64]....
        /*0ad0*/ 	.word	0x000161f0
        /*0ad4*/ 	.word	0x00000003
        /*0ad8*/ 	.word	0x00016800
        /*0adc*/ 	.short	0x010a
        /*0ade*/ 	.byte	0x3f
	.zero		1


	//   ....[65]....
        /*0ae0*/ 	.word	0x00016240
        /*0ae4*/ 	.word	0x0000000f
        /*0ae8*/ 	.word	0x00016830
        /*0aec*/ 	.short	0x010a
        /*0aee*/ 	.byte	0x3f
	.zero		1


	//   ....[66]....
        /*0af0*/ 	.word	0x000162a0
        /*0af4*/ 	.word	0x00000008
        /*0af8*/ 	.word	0x00016830
        /*0afc*/ 	.short	0x010a
        /*0afe*/ 	.byte	0x3f
	.zero		1


	//   ....[67]....
        /*0b00*/ 	.word	0x00016300
        /*0b04*/ 	.word	0x00000008
        /*0b08*/ 	.word	0x00016850
        /*0b0c*/ 	.short	0x010a
        /*0b0e*/ 	.byte	0x3f
	.zero		1


	//   ....[68]....
        /*0b10*/ 	.word	0x00016360
        /*0b14*/ 	.word	0x00000009
        /*0b18*/ 	.word	0x00016830
        /*0b1c*/ 	.short	0x010a
        /*0b1e*/ 	.byte	0x3f
	.zero		1


	//   ....[69]....
        /*0b20*/ 	.word	0x000163c0
        /*0b24*/ 	.word	0x00000009
        /*0b28*/ 	.word	0x00016850
        /*0b2c*/ 	.short	0x010a
        /*0b2e*/ 	.byte	0x3f
	.zero		1


	//   ....[70]....
        /*0b30*/ 	.word	0x00016420
        /*0b34*/ 	.word	0x00000009
        /*0b38*/ 	.word	0x00016830
        /*0b3c*/ 	.short	0x010a
        /*0b3e*/ 	.byte	0x3f
	.zero		1


	//   ....[71]....
        /*0b40*/ 	.word	0x00016480
        /*0b44*/ 	.word	0x00000009
        /*0b48*/ 	.word	0x00016850
        /*0b4c*/ 	.short	0x010a
        /*0b4e*/ 	.byte	0x3f
	.zero		1


	//   ....[72]....
        /*0b50*/ 	.word	0x000164e0
        /*0b54*/ 	.word	0x00000005
        /*0b58*/ 	.word	0x00016850
        /*0b5c*/ 	.short	0x010a
        /*0b5e*/ 	.byte	0x3f
	.zero		1


	//   ....[73]....
        /*0b60*/ 	.word	0x00016680
        /*0b64*/ 	.word	0x00000003
        /*0b68*/ 	.word	0x00016840
        /*0b6c*/ 	.short	0x010a
        /*0b6e*/ 	.byte	0x3f
	.zero		1


	//   ....[74]....
        /*0b70*/ 	.word	0x00017560
        /*0b74*/ 	.word	0x00000016
        /*0b78*/ 	.word	0x00016820
        /*0b7c*/ 	.short	0x010a
        /*0b7e*/ 	.byte	0x3f
	.zero		1


	//   ....[75]....
        /*0b80*/ 	.word	0x000175b0
        /*0b84*/ 	.word	0x00000002
        /*0b88*/ 	.word	0x00016840
        /*0b8c*/ 	.short	0x010a
        /*0b8e*/ 	.byte	0x3f
	.zero		1


	//   ....[76]....
        /*0b90*/ 	.word	0x00017600
        /*0b94*/ 	.word	0x00000003
        /*0b98*/ 	.word	0x00000060
        /*0b9c*/ 	.short	0x010a
        /*0b9e*/ 	.byte	0x3f
	.zero		1


	//   ....[77]....
        /*0ba0*/ 	.word	0x00017650
        /*0ba4*/ 	.word	0x00000002
        /*0ba8*/ 	.word	0x00016840
        /*0bac*/ 	.short	0x010a
        /*0bae*/ 	.byte	0x3f
	.zero		1


	//   ....[78]....
        /*0bb0*/ 	.word	0x000176a0
        /*0bb4*/ 	.word	0x0000000a
        /*0bb8*/ 	.word	0x00000060
        /*0bbc*/ 	.short	0x010a
        /*0bbe*/ 	.byte	0x3f
	.zero		1


	//   ....[79]....
        /*0bc0*/ 	.word	0x000176f0
        /*0bc4*/ 	.word	0x00000002
        /*0bc8*/ 	.word	0x00016840
        /*0bcc*/ 	.short	0x010a
        /*0bce*/ 	.byte	0x3f
	.zero		1


	//   ....[80]....
        /*0bd0*/ 	.word	0x00017740
        /*0bd4*/ 	.word	0x00000007
        /*0bd8*/ 	.word	0x00000060
        /*0bdc*/ 	.short	0x010a
        /*0bde*/ 	.byte	0x3f
	.zero		1


	//   ....[81]....
        /*0be0*/ 	.word	0x00017790
        /*0be4*/ 	.word	0x00000003
        /*0be8*/ 	.word	0x00016860
        /*0bec*/ 	.short	0x010a
        /*0bee*/ 	.byte	0x3f
	.zero		1


	//   ....[82]....
        /*0bf0*/ 	.word	0x00018110
        /*0bf4*/ 	.word	0x00000009
        /*0bf8*/ 	.word	0x00016820
        /*0bfc*/ 	.short	0x010a
        /*0bfe*/ 	.byte	0x3f
	.zero		1


	//   ....[83]....
        /*0c00*/ 	.word	0x000182b0
        /*0c04*/ 	.word	0x00000005
        /*0c08*/ 	.word	0x00000000
        /*0c0c*/ 	.short	0x010a
        /*0c0e*/ 	.byte	0x3f
	.zero		1


	//   ....[84]....
        /*0c10*/ 	.word	0x00018300
        /*0c14*/ 	.word	0x00000003
        /*0c18*/ 	.word	0x00000000
        /*0c1c*/ 	.short	0x010a
        /*0c1e*/ 	.byte	0x3f
	.zero		1


	//   ....[85]....
        /*0c20*/ 	.word	0x00018350
        /*0c24*/ 	.word	0x00000017
        /*0c28*/ 	.word	0x00000000
        /*0c2c*/ 	.short	0x010a
        /*0c2e*/ 	.byte	0x3f
	.zero		1


	//----- nvinfo : EIATTR_NUM_MBARRIERS
	.align		4
.L_1617:
        /*0c30*/ 	.byte	0x03, 0x38
        /*0c32*/ 	.short	0x0016


	//----- nvinfo : EIATTR_EXIT_INSTR_OFFSETS
	.align		4
        /*0c34*/ 	.byte	0x04, 0x1c
        /*0c36*/ 	.short	(.L_1619 - .L_1618)


	//   ....[0]....
.L_1618:
        /*0c38*/ 	.word	0x00000a80


	//   ....[1]....
        /*0c3c*/ 	.word	0x000107e0


	//   ....[2]....
        /*0c40*/ 	.word	0x000161d0


	//----- nvinfo : EIATTR_MAX_THREADS
	.align		4
.L_1619:
        /*0c44*/ 	.byte	0x04, 0x05
        /*0c46*/ 	.short	(.L_1621 - .L_1620)
.L_1620:
        /*0c48*/ 	.word	0x00000200
        /*0c4c*/ 	.word	0x00000001
        /*0c50*/ 	.word	0x00000001


	//----- nvinfo : EIATTR_CRS_STACK_SIZE
	.align		4
.L_1621:
        /*0c54*/ 	.byte	0x04, 0x1e
        /*0c56*/ 	.short	(.L_1623 - .L_1622)
.L_1622:
        /*0c58*/ 	.word	0x00000000


	//----- nvinfo : EIATTR_CBANK_PARAM_SIZE
	.align		4
.L_1623:
        /*0c5c*/ 	.byte	0x03, 0x19
        /*0c5e*/ 	.short	0x0af0


	//----- nvinfo : EIATTR_PARAM_CBANK
	.align		4
        /*0c60*/ 	.byte	0x04, 0x0a
        /*0c62*/ 	.short	(.L_1625 - .L_1624)
	.align		4
.L_1624:
        /*0c64*/ 	.word	index@(.nv.constant0._ZN7cutlass13device_kernelIN5flash11enable_sm90INS1_16FlashAttnFwdSm90INS1_25CollectiveMainloopFwdSm90ILi2EN4cute5tupleIJNS5_1CILi1EEES8_S8_EEENS6_IJNS7_ILi192EEENS7_ILi128EEENS7_ILi64EEEEEELi64ENS_10bfloat16_tEfNS_4arch4Sm90ELb0ELb1ELb1ELb1ELb0ELb0ELb0ELb1ELb1ELb1ELb0ELb0EEENS1_21CollectiveEpilogueFwdINS6_IJSA_SC_SB_EEES9_SE_SG_Li384ELb1ELb1ELb0ELb0EEENS1_36VarlenDynamicPersistentTileSchedulerILi192ELi128ELi384ELi128ELb0ELb1ELb1ELb1ELb0ELb1EEEEEEEEEvNT_6ParamsE)
        /*0c68*/ 	.short	0x0210
        /*0c6a*/ 	.short	0x0af0


	//----- nvinfo : EIATTR_SW_WAR
	.align		4
.L_1625:
        /*0c6c*/ 	.byte	0x04, 0x36
        /*0c6e*/ 	.short	(.L_1627 - .L_1626)
.L_1626:
        /*0c70*/ 	.word	0x00000008
.L_1627:


//--------------------- .nv.info._ZN7cutlass13device_kernelIN5flash11enable_sm90INS1_16FlashAttnFwdSm90INS1_25CollectiveMainloopFwdSm90ILi2EN4cute5tupleIJNS5_1CILi1EEES8_S8_EEENS6_IJNS7_ILi192EEENS7_ILi128EEENS7_ILi64EEEEEELi64ENS_10bfloat16_tEfNS_4arch4Sm90ELb0ELb1ELb1ELb1ELb0ELb1ELb0ELb1ELb1ELb1ELb0ELb0EEENS1_21CollectiveEpilogueFwdINS6_IJSA_SC_SB_EEES9_SE_SG_Li384ELb1ELb1ELb0ELb0EEENS1_36VarlenDynamicPersistentTileSchedulerILi192ELi128ELi384ELi128ELb0ELb1ELb1ELb1ELb0ELb1EEEEEEEEEvNT_6ParamsE --------------------------
	.section	.nv.info._ZN7cutlass13device_kernelIN5flash11enable_sm90INS1_16FlashAttnFwdSm90INS1_25CollectiveMainloopFwdSm90ILi2EN4cute5tupleIJNS5_1CILi1EEES8_S8_EEENS6_IJNS7_ILi192EEENS7_ILi128EEENS7_ILi64EEEEEELi64ENS_10bfloat16_tEfNS_4arch4Sm90ELb0ELb1ELb1ELb1ELb0ELb1ELb0ELb1ELb1ELb1ELb0ELb0EEENS1_21CollectiveEpilogueFwdINS6_IJSA_SC_SB_EEES9_SE_SG_Li384ELb1ELb1ELb0ELb0EEENS1_36VarlenDynamicPersistentTileSchedulerILi192ELi128ELi384ELi128ELb0ELb1ELb1ELb1ELb0ELb1EEEEEEEEEvNT_6ParamsE,"",@"SHT_CUDA_INFO"
	.sectionflags	@""
	.align	4


	//----- nvinfo : EIATTR_CUDA_API_VERSION
	.align		4
        /*0000*/ 	.byte	0x04, 0x37
        /*0002*/ 	.short	(.L_1629 - .L_1628)
.L_1628:
        /*0004*/ 	.word	0x00000082


	//----- nvinfo : EIATTR_KPARAM_INFO
	.align		4
.L_1629:
        /*0008*/ 	.byte	0x04, 0x17
        /*000a*/ 	.short	(.L_1631 - .L_1630)
.L_1630:
        /*000c*/ 	.word	0x00000000
        /*0010*/ 	.short	0x0000
        /*0012*/ 	.short	0x0070
        /*0014*/ 	.byte	0x00, 0xf0, 0x01, 0x2a


	//----- nvinfo : EIATTR_SPARSE_MMA_MASK
	.align		4
.L_1631:
        /*0018*/ 	.byte	0x03, 0x50
        /*001a*/ 	.short	0x0000


	//----- nvinfo : EIATTR_MAXREG_COUNT
	.align		4
        /*001c*/ 	.byte	0x03, 0x1b
        /*001e*/ 	.short	0x0080


	//----- nvinfo : EIATTR_NUM_BARRIERS
	.align		4
        /*0020*/ 	.byte	0x02, 0x4c
        /*0022*/ 	.byte	0x10
	.zero		1


	//----- nvinfo : EIATTR_EXTERNS
	.align		4
        /*0024*/ 	.byte	0x04, 0x0f
        /*0026*/ 	.short	(.L_1633 - .L_1632)


	//   ....[0]....
	.align		4
.L_1632:
        /*0028*/ 	.word	index@(__assertfail)


	//----- nvinfo : EIATTR_ANNOTATIONS
	.align		4
.L_1633:
        /*002c*/ 	.byte	0x04, 0x55
        /*002e*/ 	.short	(.L_1635 - .L_1634)


	//   ....[0]....
.L_1634:
        /* <DEDUP_REMOVED lines=75> */


	//----- nvinfo : EIATTR_MERCURY_ISA_VERSION
	.align		4
.L_1635:
        /*04d0*/ 	.byte	0x03, 0x5f
        /*04d2*/ 	.short	0x0101


	//----- nvinfo : EIATTR_UNUSED_LOAD_BYTE_OFFSET
	.align		4
        /*04d4*/ 	.byte	0x04, 0x44
        /*04d6*/ 	.short	(.L_1637 - .L_1636)


	//   ....[0]....
.L_1636:
        /*04d8*/ 	.word	0x00000ae0
        /*04dc*/ 	.word	0x0000fff0


	//   ....[1]....
        /*04e0*/ 	.word	0x000174a0
        /*04e4*/ 	.word	0x0000fff0


	//----- nvinfo : EIATTR_INT_WARP_WIDE_INSTR_OFFSETS
	.align		4
.L_1637:
        /*04e8*/ 	.byte	0x04, 0x31
        /*04ea*/ 	.short	(.L_1639 - .L_1638)


	//   ....[0]....
.L_1638:
        /*04ec*/ 	.word	0x00000190


	//   ....[1]....
        /*04f0*/ 	.word	0x000001d0


	//   ....[2]....
        /*04f4*/ 	.word	0x00000240


	//   ....[3]....
        /*04f8*/ 	.word	0x0001b6b0


	//   ....[4]....
        /*04fc*/ 	.word	0x0001b740


	//   ....[5]....
        /*0500*/ 	.word	0x0001e7c0


	//   ....[6]....
        /*0504*/ 	.word	0x0001e850


	//----- nvinfo : EIATTR_COOP_GROUP_MASK_REGIDS
	.align		4
.L_1639:
        /*0508*/ 	.byte	0x04, 0x29
        /*050a*/ 	.short	(.L_1641 - .L_1640)


	//   ....[0]....
.L_1640:
        /*050c*/ 	.word	0xffffffff


	//   ....[1]....
        /*0510*/ 	.word	0xffffffff


	//   ....[2]....
        /*0514*/ 	.word	0xffffffff


	//   ....[3]....
        /*0518*/ 	.word	0xffffffff


	//   ....[4]....
        /*051c*/ 	.word	0xffffffff


	//   ....[5]....
        /*0520*/ 	.word	0xffffffff


	//   ....[6]....
        /*0524*/ 	.word	0xffffffff


	//   ....[7]....
        /*0528*/ 	.word	0xffffffff


	//   ....[8]....
        /*052c*/ 	.word	0xffffffff


	//   ....[9]....
        /*0530*/ 	.word	0xffffffff


	//   ....[10]....
        /*0534*/ 	.word	0xffffffff


	//   ....[11]....
        /*0538*/ 	.word	0xffffffff


	//   ....[12]....
        /*053c*/ 	.word	0xffffffff


	//   ....[13]....
        /*0540*/ 	.word	0xffffffff


	//   ....[14]....
        /*0544*/ 	.word	0xffffffff


	//   ....[15]....
        /*0548*/ 	.word	0xffffffff


	//   ....[16]....
        /*054c*/ 	.word	0xffffffff


	//   ....[17]....
        /*0550*/ 	.word	0xffffffff


	//   ....[18]....
        /*0554*/ 	.word	0xffffffff


	//   ....[19]....
        /*0558*/ 	.word	0xffffffff


	//   ....[20]....
        /*055c*/ 	.word	0xffffffff


	//   ....[21]....
        /*0560*/ 	.word	0xffffffff


	//   ....[22]....
        /*0564*/ 	.word	0xffffffff


	//   ....[23]....
        /*0568*/ 	.word	0xffffffff


	//   ....[24]....
        /*056c*/ 	.word	0xffffffff


	//   ....[25]....
        /*0570*/ 	.word	0xffffffff


	//   ....[26]....
        /*0574*/ 	.word	0xffffffff


	//   ....[27]....
        /*0578*/ 	.word	0xffffffff


	//   ....[28]....
        /*057c*/ 	.word	0xffffffff


	//   ....[29]....
        /*0580*/ 	.word	0xffffffff


	//   ....[30]....
        /*0584*/ 	.word	0xffffffff


	//   ....[31]....
        /*0588*/ 	.word	0xffffffff


	//   ....[32]....
        /*058c*/ 	.word	0xffffffff


	//   ....[33]....
        /*0590*/ 	.word	0xffffffff


	//   ....[34]....
        /*0594*/ 	.word	0xffffffff


	//   ....[35]....
        /*0598*/ 	.word	0xffffffff


	//   ....[36]....
        /*059c*/ 	.word	0xffffffff


	//   ....[37]....
        /*05a0*/ 	.word	0xffffffff


	//   ....[38]....
        /*05a4*/ 	.word	0xffffffff


	//   ....[39]....
        /*05a8*/ 	.word	0xffffffff


	//   ....[40]....
        /*05ac*/ 	.word	0xffffffff


	//   ....[41]....
        /*05b0*/ 	.word	0xffffffff


	//   ....[42]....
        /*05b4*/ 	.word	0xffffffff


	//   ....[43]....
        /*05b8*/ 	.word	0xffffffff


	//   ....[44]....
        /*05bc*/ 	.word	0xffffffff


	//   ....[45]....
        /*05c0*/ 	.word	0xffffffff


	//   ....[46]....
        /*05c4*/ 	.word	0xffffffff


	//   ....[47]....
        /*05c8*/ 	.word	0xffffffff


	//   ....[48]....
        /*05cc*/ 	.word	0xffffffff


	//   ....[49]....
        /*05d0*/ 	.word	0xffffffff


	//   ....[50]....
        /*05d4*/ 	.word	0xffffffff


	//   ....[51]....
        /*05d8*/ 	.word	0xffffffff


	//   ....[52]....
        /*05dc*/ 	.word	0xffffffff


	//   ....[53]....
        /*05e0*/ 	.word	0xffffffff


	//   ....[54]....
        /*05e4*/ 	.word	0xffffffff


	//   ....[55]....
        /*05e8*/ 	.word	0xffffffff


	//   ....[56]....
        /*05ec*/ 	.word	0xffffffff


	//   ....[57]....
        /*05f0*/ 	.word	0xffffffff


	//   ....[58]....
        /*05f4*/ 	.word	0xffffffff


	//   ....[59]....
        /*05f8*/ 	.word	0xffffffff


	//   ....[60]....
        /*05fc*/ 	.word	0xffffffff


	//   ....[61]....
        /*0600*/ 	.word	0xffffffff


	//   ....[62]....
        /*0604*/ 	.word	0xffffffff


	//   ....[63]....
        /*0608*/ 	.word	0xffffffff


	//   ....[64]....
        /*060c*/ 	.word	0xffffffff


	//   ....[65]....
        /*0610*/ 	.word	0xffffffff


	//   ....[66]....
        /*0614*/ 	.word	0xffffffff


	//   ....[67]....
        /*0618*/ 	.word	0xffffffff


	//   ....[68]....
        /*061c*/ 	.word	0xffffffff


	//   ....[69]....
        /*0620*/ 	.word	0xffffffff


	//   ....[70]....
        /*0624*/ 	.word	0xffffffff


	//   ....[71]....
        /*0628*/ 	.word	0xffffffff


	//   ....[72]....
        /*062c*/ 	.word	0xffffffff


	//   ....[73]....
        /*0630*/ 	.word	0xffffffff


	//   ....[74]....
        /*0634*/ 	.word	0xffffffff


	//   ....[75]....
        /*0638*/ 	.word	0xffffffff


	//   ....[76]....
        /*063c*/ 	.word	0xffffffff


	//   ....[77]....
        /*0640*/ 	.word	0xffffffff


	//   ....[78]....
        /*0644*/ 	.word	0xffffffff


	//   ....[79]....
        /*0648*/ 	.word	0xffffffff


	//   ....[80]....
        /*064c*/ 	.word	0xffffffff


	//   ....[81]....
        /*0650*/ 	.word	0xffffffff


	//   ....[82]....
        /*0654*/ 	.word	0xffffffff


	//   ....[83]....
        /*0658*/ 	.word	0xffffffff


	//   ....[84]....
        /*065c*/ 	.word	0xffffffff


	//   ....[85]....
        /*0660*/ 	.word	0xffffffff


	//   ....[86]....
        /*0664*/ 	.word	0xffffffff


	//   ....[87]....
        /*0668*/ 	.word	0xffffffff


	//   ....[88]....
        /*066c*/ 	.word	0xffffffff


	//   ....[89]....
        /*0670*/ 	.word	0xffffffff


	//   ....[90]....
        /*0674*/ 	.word	0xffffffff


	//   ....[91]....
        /*0678*/ 	.word	0xffffffff


	//   ....[92]....
        /*067c*/ 	.word	0xffffffff


	//   ....[93]....
        /*0680*/ 	.word	0xffffffff


	//   ....[94]....
        /*0684*/ 	.word	0xffffffff


	//   ....[95]....
        /*0688*/ 	.word	0xffffffff


	//   ....[96]....
        /*068c*/ 	.word	0xffffffff


	//   ....[97]....
        /*0690*/ 	.word	0xffffffff


	//   ....[98]....
        /*0694*/ 	.word	0xffffffff


	//   ....[99]....
        /*0698*/ 	.word	0xffffffff


	//   ....[100]....
        /*069c*/ 	.word	0xffffffff


	//   ....[101]....
        /*06a0*/ 	.word	0xffffffff


	//   ....[102]....
        /*06a4*/ 	.word	0xffffffff


	//   ....[103]....
        /*06a8*/ 	.word	0xffffffff


	//   ....[104]....
        /*06ac*/ 	.word	0xffffffff


	//   ....[105]....
        /*06b0*/ 	.word	0xffffffff


	//   ....[106]....
        /*06b4*/ 	.word	0xffffffff


	//   ....[107]....
        /*06b8*/ 	.word	0xffffffff


	//   ....[108]....
        /*06bc*/ 	.word	0xffffffff


	//   ....[109]....
        /*06c0*/ 	.word	0xffffffff


	//   ....[110]....
        /*06c4*/ 	.word	0xffffffff


	//   ....[111]....
        /*06c8*/ 	.word	0xffffffff


	//   ....[112]....
        /*06cc*/ 	.word	0xffffffff


	//   ....[113]....
        /*06d0*/ 	.word	0xffffffff


	//   ....[114]....
        /*06d4*/ 	.word	0xffffffff


	//   ....[115]....
        /*06d8*/ 	.word	0xffffffff


	//   ....[116]....
        /*06dc*/ 	.word	0xffffffff


	//   ....[117]....
        /*06e0*/ 	.word	0xffffffff


	//   ....[118]....
        /*06e4*/ 	.word	0xffffffff


	//   ....[119]....
        /*06e8*/ 	.word	0xffffffff


	//   ....[120]....
        /*06ec*/ 	.word	0xffffffff


	//   ....[121]....
        /*06f0*/ 	.word	0xffffffff


	//   ....[122]....
        /*06f4*/ 	.word	0xffffffff


	//   ....[123]....
        /*06f8*/ 	.word	0xffffffff


	//   ....[124]....
        /*06fc*/ 	.word	0xffffffff


	//   ....[125]....
        /*0700*/ 	.word	0xffffffff


	//   ....[126]....
        /*0704*/ 	.word	0xffffffff


	//   ....[127]....
        /*0708*/ 	.word	0xffffffff


	//   ....[128]....
        /*070c*/ 	.word	0xffffffff


	//   ....[129]....
        /*0710*/ 	.word	0xffffffff


	//   ....[130]....
        /*0714*/ 	.word	0x0500000f


	//   ....[131]....
        /*0718*/ 	.word	0x0500000f


	//   ....[132]....
        /*071c*/ 	.word	0x0500000f


	//   ....[133]....
        /*0720*/ 	.word	0x0500000f


	//   ....[134]....
        /*0724*/ 	.word	0x0500000f


	//   ....[135]....
        /*0728*/ 	.word	0x0500000f


	//   ....[136]....
        /*072c*/ 	.word	0x0500000f


	//   ....[137]....
        /*0730*/ 	.word	0x0500000f


	//   ....[138]....
        /*0734*/ 	.word	0x0500000f


	//   ....[139]....
        /*0738*/ 	.word	0x0500000f


	//   ....[140]....
        /*073c*/ 	.word	0x0500000f


	//   ....[141]....
        /*0740*/ 	.word	0x0500000f


	//   ....[142]....
        /*0744*/ 	.word	0x0500000f


	//   ....[143]....
        /*0748*/ 	.word	0x0500000f


	//   ....[144]....
        /*074c*/ 	.word	0x0500000f


	//   ....[145]....
        /*0750*/ 	.word	0x0500000f


	//   ....[146]....
        /*0754*/ 	.word	0x0500000f


	//   ....[147]....
        /*0758*/ 	.word	0x0500000f


	//   ....[148]....
        /*075c*/ 	.word	0x0500000f


	//   ....[149]....
        /*0760*/ 	.word	0x0500000f


	//   ....[150]....
        /*0764*/ 	.word	0x0500000f


	//   ....[151]....
        /*0768*/ 	.word	0x0500000f


	//   ....[152]....
        /*076c*/ 	.word	0x0500000f


	//   ....[153]....
        /*0770*/ 	.word	0x0500000f


	//   ....[154]....
        /*0774*/ 	.word	0x0500000f


	//   ....[155]....
        /*0778*/ 	.word	0x0500000f


	//   ....[156]....
        /*077c*/ 	.word	0x0500000f


	//   ....[157]....
        /*0780*/ 	.word	0x0500000f


	//   ....[158]....
        /*0784*/ 	.word	0x0500000f


	//   ....[159]....
        /*0788*/ 	.word	0x0500000f


	//   ....[160]....
        /*078c*/ 	.word	0x0500000f


	//   ....[161]....
        /*0790*/ 	.word	0x0500000f


	//   ....[162]....
        /*0794*/ 	.word	0x0500000f


	//   ....[163]....
        /*0798*/ 	.word	0x0500000f


	//   ....[164]....
        /*079c*/ 	.word	0x0500000f


	//   ....[165]....
        /*07a0*/ 	.word	0x0500000f


	//   ....[166]....
        /*07a4*/ 	.word	0x0500000f


	//   ....[167]....
        /*07a8*/ 	.word	0x0500000f


	//   ....[168]....
        /*07ac*/ 	.word	0x0500000f


	//   ....[169]....
        /*07b0*/ 	.word	0x0500000f


	//   ....[170]....
        /*07b4*/ 	.word	0x0500000f


	//   ....[171]....
        /*07b8*/ 	.word	0x0500000f


	//   ....[172]....
        /*07bc*/ 	.word	0x0500000f


	//   ....[173]....
        /*07c0*/ 	.word	0x0500000f


	//   ....[174]....
        /*07c4*/ 	.word	0x0500000f


	//   ....[175]....
        /*07c8*/ 	.word	0x0500000f


	//   ....[176]....
        /*07cc*/ 	.word	0x0500000f


	//   ....[177]....
        /*07d0*/ 	.word	0x0500000f


	//   ....[178]....
        /*07d4*/ 	.word	0x0500000f


	//   ....[179]....
        /*07d8*/ 	.word	0x0500000f


	//   ....[180]....
        /*07dc*/ 	.word	0x0500000f


	//   ....[181]....
        /*07e0*/ 	.word	0x0500000f


	//   ....[182]....
        /*07e4*/ 	.word	0x0500000f


	//   ....[183]....
        /*07e8*/ 	.word	0x0500000f


	//   ....[184]....
        /*07ec*/ 	.word	0x0500000f


	//   ....[185]....
        /*07f0*/ 	.word	0x0500000f


	//   ....[186]....
        /*07f4*/ 	.word	0x0500000f


	//   ....[187]....
        /*07f8*/ 	.word	0x0500000f


	//   ....[188]....
        /*07fc*/ 	.word	0x0500000f


	//   ....[189]....
        /*0800*/ 	.word	0x0500000f


	//   ....[190]....
        /*0804*/ 	.word	0x0500000f


	//   ....[191]....
        /*0808*/ 	.word	0x0500000f


	//   ....[192]....
        /*080c*/ 	.word	0x0500000f


	//   ....[193]....
        /*0810*/ 	.word	0x0500000f


	//   ....[194]....
        /*0814*/ 	.word	0x0500000f


	//   ....[195]....
        /*0818*/ 	.word	0x0500000f


	//   ....[196]....
        /*081c*/ 	.word	0x0500000f


	//   ....[197]....
        /*0820*/ 	.word	0x0500000f


	//   ....[198]....
        /*0824*/ 	.word	0x0500000f


	//----- nvinfo : EIATTR_COOP_GROUP_INSTR_OFFSETS
	.align		4
.L_1641:
        /*0828*/ 	.byte	0x04, 0x28
        /*082a*/ 	.short	(.L_1643 - .L_1642)


	//   ....[0]....
.L_1642:
        /*082c*/ 	.word	0x00000070


	//   ....[1]....
        /*0830*/ 	.word	0x000001a0


	//   ....[2]....
        /*0834*/ 	.word	0x000001f0


	//   ....[3]....
        /*0838*/ 	.word	0x00000420


	//   ....[4]....
        /*083c*/ 	.word	0x00000580


	//   ....[5]....
        /*0840*/ 	.word	0x000006a0


	//   ....[6]....
        /*0844*/ 	.word	0x00000800


	//   ....[7]....
        /*0848*/ 	.word	0x00006160


	//   ....[8]....
        /*084c*/ 	.word	0x00006930


	//   ....[9]....
        /*0850*/ 	.word	0x00006940


	//   ....[10]....
        /*0854*/ 	.word	0x00006950


	//   ....[11]....
        /*0858*/ 	.word	0x00006960


	//   ....[12]....
        /*085c*/ 	.word	0x00006c90


	//   ....[13]....
        /*0860*/ 	.word	0x00006ca0


	//   ....[14]....
        /*0864*/ 	.word	0x00006cb0


	//   ....[15]....
        /*0868*/ 	.word	0x00006cc0


	//   ....[16]....
        /*086c*/ 	.word	0x000080d0


	//   ....[17]....
        /*0870*/ 	.word	0x000080e0


	//   ....[18]....
        /*0874*/ 	.word	0x000080f0


	//   ....[19]....
        /*0878*/ 	.word	0x00008100


	//   ....[20]....
        /*087c*/ 	.word	0x00008200


	//   ....[21]....
        /*0880*/ 	.word	0x00008220


	//   ....[22]....
        /*0884*/ 	.word	0x000082b0


	//   ....[23]....
        /*0888*/ 	.word	0x000082e0


	//   ....[24]....
        /*088c*/ 	.word	0x00009ba0


	//   ....[25]....
        /*0890*/ 	.word	0x0000a520


	//   ....[26]....
        /*0894*/ 	.word	0x0000b8b0


	//   ....[27]....
        /*0898*/ 	.word	0x0000b970


	//   ....[28]....
        /*089c*/ 	.word	0x0000c1b0


	//   ....[29]....
        /*08a0*/ 	.word	0x0000c220


	//   ....[30]....
        /*08a4*/ 	.word	0x0000dd50


	//   ....[31]....
        /*08a8*/ 	.word	0x0000e4c0


	//   ....[32]....
        /*08ac*/ 	.word	0x0000f170


	//   ....[33]....
        /*08b0*/ 	.word	0x0000f2d0


	//   ....[34]....
        /*08b4*/ 	.word	0x0000fb00


	//   ....[35]....
        /*08b8*/ 	.word	0x0000fb80


	//   ....[36]....
        /*08bc*/ 	.word	0x00011ca0


	//   ....[37]....
        /*08c0*/ 	.word	0x00011d10


	//   ....[38]....
        /*08c4*/ 	.word	0x00012360


	//   ....[39]....
        /*08c8*/ 	.word	0x000123c0


	//   ....[40]....
        /*08cc*/ 	.word	0x00014170


	//   ....[41]....
        /*08d0*/ 	.word	0x00014740


	//   ....[42]....
        /*08d4*/ 	.word	0x00015410


	//   ....[43]....
        /*08d8*/ 	.word	0x000154c0


	//   ....[44]....
        /*08dc*/ 	.word	0x00015c20


	//   ....[45]....
        /*08e0*/ 	.word	0x00015c80


	//   ....[46]....
        /*08e4*/ 	.word	0x00016c80


	//   ....[47]....
        /*08e8*/ 	.word	0x00016fb0


	//   ....[48]....
        /*08ec*/ 	.word	0x00016fd0


	//   ....[49]....
        /*08f0*/ 	.word	0x000170b0


	//   ....[50]....
        /*08f4*/ 	.word	0x00017d80


	//   ....[51]....
        /*08f8*/ 	.word	0x00017dc0


	//   ....[52]....
        /*08fc*/ 	.word	0x00017de0


	//   ....[53]....
        /*0900*/ 	.word	0x00017e10


	//   ....[54]....
        /*0904*/ 	.word	0x00018280


	//   ....[55]....
        /*0908*/ 	.word	0x000182c0


	//   ....[56]....
        /*090c*/ 	.word	0x000182e0


	//   ....[57]....
        /*0910*/ 	.word	0x00018320


	//   ....[58]....
        /*0914*/ 	.word	0x00018340


	//   ....[59]....
        /*0918*/ 	.word	0x00018360


	//   ....[60]....
        /*091c*/ 	.word	0x00018380


	//   ....[61]....
        /*0920*/ 	.word	0x000183b0


	//   ....[62]....
        /*0924*/ 	.word	0x00018bd0


	//   ....[63]....
        /*0928*/ 	.word	0x00018c00


	//   ....[64]....
        /*092c*/ 	.word	0x00018c20


	//   ....[65]....
        /*0930*/ 	.word	0x00018c50


	//   ....[66]....
        /*0934*/ 	.word	0x00018c80


	//   ....[67]....
        /*0938*/ 	.word	0x00018c90


	//   ....[68]....
        /*093c*/ 	.word	0x00018cc0


	//   ....[69]....
        /*0940*/ 	.word	0x00018d30


	//   ....[70]....
        /*0944*/ 	.word	0x00018e50


	//   ....[71]....
        /*0948*/ 	.word	0x00019040


	//   ....[72]....
        /*094c*/ 	.word	0x00019070


	//   ....[73]....
        /*0950*/ 	.word	0x000190a0


	//   ....[74]....
        /*0954*/ 	.word	0x000190d0


	//   ....[75]....
        /*0958*/ 	.word	0x00019100


	//   ....[76]....
        /*095c*/ 	.word	0x00019130


	//   ....[77]....
        /*0960*/ 	.word	0x000192a0


	//   ....[78]....
        /*0964*/ 	.word	0x000192d0


	//   ....[79]....
        /*0968*/ 	.word	0x00019300


	//   ....[80]....
        /*096c*/ 	.word	0x00019330


	//   ....[81]....
        /*0970*/ 	.word	0x00019360


	//   ....[82]....
        /*0974*/ 	.word	0x00019390


	//   ....[83]....
        /*0978*/ 	.word	0x00019430


	//   ....[84]....
        /*097c*/ 	.word	0x00019490


	//   ....[85]....
        /*0980*/ 	.word	0x00019530


	//   ....[86]....
        /*0984*/ 	.word	0x0001a5c0


	//   ....[87]....
        /*0988*/ 	.word	0x0001bc40


	//   ....[88]....
        /*098c*/ 	.word	0x0001c840


	//   ....[89]....
        /*0990*/ 	.word	0x0001c850


	//   ....[90]....
        /*0994*/ 	.word	0x0001c870


	//   ....[91]....
        /*0998*/ 	.word	0x0001c900


	//   ....[92]....
        /*099c*/ 	.word	0x0001c910


	//   ....[93]....
        /*09a0*/ 	.word	0x0001c980


	//   ....[94]....
        /*09a4*/ 	.word	0x0001c990


	//   ....[95]....
        /*09a8*/ 	.word	0x0001ca00


	//   ....[96]....
        /*09ac*/ 	.word	0x0001ca10


	//   ....[97]....
        /*09b0*/ 	.word	0x0001ca80


	//   ....[98]....
        /*09b4*/ 	.word	0x0001ca90


	//   ....[99]....
        /*09b8*/ 	.word	0x0001cb00


	//   ....[100]....
        /*09bc*/ 	.word	0x0001cb10


	//   ....[101]....
        /*09c0*/ 	.word	0x0001cb80


	//   ....[102]....
        /*09c4*/ 	.word	0x0001cb90


	//   ....[103]....
        /*09c8*/ 	.word	0x0001cba0


	//   ....[104]....
        /*09cc*/ 	.word	0x0001cbe0


	//   ....[105]....
        /*09d0*/ 	.word	0x0001cc00


	//   ....[106]....
        /*09d4*/ 	.word	0x0001cc50


	//   ....[107]....
        /*09d8*/ 	.word	0x0001cd10


	//   ....[108]....
        /*09dc*/ 	.word	0x0001cd20


	//   ....[109]....
        /*09e0*/ 	.word	0x0001cd90


	//   ....[110]....
        /*09e4*/ 	.word	0x0001cda0


	//   ....[111]....
        /*09e8*/ 	.word	0x0001cdb0


	//   ....[112]....
        /*09ec*/ 	.word	0x0001ed20


	//   ....[113]....
        /*09f0*/ 	.word	0x0001ed70


	//   ....[114]....
        /*09f4*/ 	.word	0x0001eda0


	//   ....[115]....
        /*09f8*/ 	.word	0x0001edd0


	//   ....[116]....
        /*09fc*/ 	.word	0x0001ede0


	//   ....[117]....
        /*0a00*/ 	.word	0x0001ee10


	//   ....[118]....
        /*0a04*/ 	.word	0x0001ee40


	//   ....[119]....
        /*0a08*/ 	.word	0x0001ee70


	//   ....[120]....
        /*0a0c*/ 	.word	0x0001eff0


	//   ....[121]....
        /*0a10*/ 	.word	0x0001f020


	//   ....[122]....
        /*0a14*/ 	.word	0x0001f050


	//   ....[123]....
        /*0a18*/ 	.word	0x0001f080


	//   ....[124]....
        /*0a1c*/ 	.word	0x0001f0b0


	//   ....[125]....
        /*0a20*/ 	.word	0x0001f0e0


	//   ....[126]....
        /*0a24*/ 	.word	0x0001f1a0


	//   ....[127]....
        /*0a28*/ 	.word	0x0001f1c0


	//   ....[128]....
        /*0a2c*/ 	.word	0x0001f230


	//   ....[129]....
        /*0a30*/ 	.word	0x0001f8d0


	//   ....[130]....
        /*0a34*/ 	.word	0x0001fd30


	//   ....[131]....
        /*0a38*/ 	.word	0x0001fde0


	//   ....[132]....
        /*0a3c*/ 	.word	0x0001fe70


	//   ....[133]....
        /*0a40*/ 	.word	0x0001fec0


	//   ....[134]....
        /*0a44*/ 	.word	0x0001ff10


	//   ....[135]....
        /*0a48*/ 	.word	0x0001ffa0


	//   ....[136]....
        /*0a4c*/ 	.word	0x00020030


	//   ....[137]....
        /*0a50*/ 	.word	0x00020080


	//   ....[138]....
        /*0a54*/ 	.word	0x000200d0


	//   ....[139]....
        /*0a58*/ 	.word	0x000201c0


	//   ....[140]....
        /*0a5c*/ 	.word	0x00020270


	//   ....[141]....
        /*0a60*/ 	.word	0x000202c0


	//   ....[142]....
        /*0a64*/ 	.word	0x00020310


	//   ....[143]....
        /*0a68*/ 	.word	0x000204a0


	//   ....[144]....
        /*0a6c*/ 	.word	0x000205f0


	//   ....[145]....
        /*0a70*/ 	.word	0x000206a0


	//   ....[146]....
        /*0a74*/ 	.word	0x000206f0


	//   ....[147]....
        /*0a78*/ 	.word	0x00020a60


	//   ....[148]....
        /*0a7c*/ 	.word	0x00020b00


	//   ....[149]....
        /*0a80*/ 	.word	0x00020b60


	//   ....[150]....
        /*0a84*/ 	.word	0x00020bd0


	//   ....[151]....
        /*0a88*/ 	.word	0x00020c30


	//   ....[152]....
        /*0a8c*/ 	.word	0x00020ca0


	//   ....[153]....
        /*0a90*/ 	.word	0x00020d60


	//   ....[154]....
        /*0a94*/ 	.word	0x00020dc0


	//   ....[155]....
        /*0a98*/ 	.word	0x00020e80


	//   ....[156]....
        /*0a9c*/ 	.word	0x00021160


	//   ....[157]....
        /*0aa0*/ 	.word	0x00021340


	//   ....[158]....
        /*0aa4*/ 	.word	0x00021390


	//   ....[159]....
        /*0aa8*/ 	.word	0x000213f0


	//   ....[160]....
        /*0aac*/ 	.word	0x000214c0


	//   ....[161]....
        /*0ab0*/ 	.word	0x00021520


	//   ....[162]....
        /*0ab4*/ 	.word	0x00021600


	//   ....[163]....
        /*0ab8*/ 	.word	0x00021660


	//   ....[164]....
        /*0abc*/ 	.word	0x00021740


	//   ....[165]....
        /*0ac0*/ 	.word	0x000217a0


	//   ....[166]....
        /*0ac4*/ 	.word	0x00021880


	//   ....[167]....
        /*0ac8*/ 	.word	0x000218e0


	//   ....[168]....
        /*0acc*/ 	.word	0x000219c0


	//   ....[169]....
        /*0ad0*/ 	.word	0x00021a20


	//   ....[170]....
        /*0ad4*/ 	.word	0x00021b00


	//   ....[171]....
        /*0ad8*/ 	.word	0x00021b60


	//   ....[172]....
        /*0adc*/ 	.word	0x00021c50


	//   ....[173]....
        /*0ae0*/ 	.word	0x00021cc0


	//   ....[174]....
        /*0ae4*/ 	.word	0x00021d90


	//   ....[175]....
        /*0ae8*/ 	.word	0x00021df0


	//   ....[176]....
        /*0aec*/ 	.word	0x00021ee0


	//   ....[177]....
        /*0af0*/ 	.word	0x00021f40


	//   ....[178]....
        /*0af4*/ 	.word	0x00022010


	//   ....[179]....
        /*0af8*/ 	.word	0x00022070


	//   ....[180]....
        /*0afc*/ 	.word	0x00022130


	//   ....[181]....
        /*0b00*/ 	.word	0x00022440


	//   ....[182]....
        /*0b04*/ 	.word	0x000224e0


	//   ....[183]....
        /*0b08*/ 	.word	0x00022600


	//   ....[184]....
        /*0b0c*/ 	.word	0x00022670


	//   ....[185]....
        /*0b10*/ 	.word	0x000226e0


	//   ....[186]....
        /*0b14*/ 	.word	0x00022750


	//   ....[187]....
        /*0b18*/ 	.word	0x000227c0


	//   ....[188]....
        /*0b1c*/ 	.word	0x00022840


	//   ....[189]....
        /*0b20*/ 	.word	0x000228d0


	//   ....[190]....
        /*0b24*/ 	.word	0x00022960


	//   ....[191]....
        /*0b28*/ 	.word	0x000229d0


	//   ....[192]....
        /*0b2c*/ 	.word	0x00022a40


	//   ....[193]....
        /*0b30*/ 	.word	0x00022ab0


	//   ....[194]....
        /*0b34*/ 	.word	0x00022b30


	//   ....[195]....
        /*0b38*/ 	.word	0x00022ba0


	//   ....[196]....
        /*0b3c*/ 	.word	0x00022c40


	//   ....[197]....
        /*0b40*/ 	.word	0x00022cd0


	//   ....[198]....
        /*0b44*/ 	.word	0x00022df0


	//----- nvinfo : EIATTR_REG_RECONFIG
	.align		4
.L_1643:
        /*0b48*/ 	.byte	0x01, 0x54
	.zero		2


	//----- nvinfo : EIATTR_SYSCALL_OFFSETS
	.align		4
        /*0b4c*/ 	.byte	0x04, 0x46
        /*0b4e*/ 	.short	(.L_1645 - .L_1644)


	//   ....[0]....
.L_1644:
        /*0b50*/ 	.word	0x00001ae0


	//   ....[1]....
        /*0b54*/ 	.word	0x00001c30


	//   ....[2]....
        /*0b58*/ 	.word	0x00006330


	//   ....[3]....
        /*0b5c*/ 	.word	0x00006650


	//   ....[4]....
        /*0b60*/ 	.word	0x0001b8a0


	//   ....[5]....
        /*0b64*/ 	.word	0x0001b9f0


	//   ....[6]....
        /*0b68*/ 	.word	0x0001bae0


	//   ....[7]....
        /*0b6c*/ 	.word	0x0001c310


	//----- nvinfo : EIATTR_MBARRIER_INSTR_OFFSETS
	.align		4
.L_1645:
        /*0b70*/ 	.byte	0x04, 0x39
        /*0b72*/ 	.short	(.L_1647 - .L_1646)


	//   ....[0]....
.L_1646:
        /*0b74*/ 	.word	0x000002d0
        /*0b78*/ 	.word	0x000000ff
        /*0b7c*/ 	.word	0x00016800
        /*0b80*/ 	.short	0x0100
        /*0b82*/ 	.byte	0x08
	.zero		1


	//   ....[1]....
        /*0b84*/ 	.word	0x000002e0
        /*0b88*/ 	.word	0x000000ff
        /*0b8c*/ 	.word	0x00016820
        /*0b90*/ 	.short	0x0100
        /*0b92*/ 	.byte	0x08
	.zero		1


	//   ....[2]....
        /*0b94*/ 	.word	0x000003d0
        /*0b98*/ 	.word	0x000000ff
        /*0b9c*/ 	.word	0x00016830
        /*0ba0*/ 	.short	0x0100
        /*0ba2*/ 	.byte	0x08
	.zero		1


	//   ....[3]....
        /*0ba4*/ 	.word	0x000003e0
        /*0ba8*/ 	.word	0x000000ff
        /*0bac*/ 	.word	0x00016840
        /*0bb0*/ 	.short	0x0100
        /*0bb2*/ 	.byte	0x08
	.zero		1


	//   ....[4]....
        /*0bb4*/ 	.word	0x000003f0
        /*0bb8*/ 	.word	0x000000ff
        /*0bbc*/ 	.word	0x00016838
        /*0bc0*/ 	.short	0x0100
        /*0bc2*/ 	.byte	0x08
	.zero		1


	//   ....[5]....
        /*0bc4*/ 	.word	0x00000400
        /*0bc8*/ 	.word	0x000000ff
        /*0bcc*/ 	.word	0x00016848
        /*0bd0*/ 	.short	0x0100
        /*0bd2*/ 	.byte	0x08
	.zero		1


	//   ....[6]....
        /*0bd4*/ 	.word	0x00000530
        /*0bd8*/ 	.word	0x000000ff
        /*0bdc*/ 	.word	0x00016850
        /*0be0*/ 	.short	0x0100
        /*0be2*/ 	.byte	0x08
	.zero		1


	//   ....[7]....
        /*0be4*/ 	.word	0x00000540
        /*0be8*/ 	.word	0x000000ff
        /*0bec*/ 	.word	0x00016860
        /*0bf0*/ 	.short	0x0100
        /*0bf2*/ 	.byte	0x08
	.zero		1


	//   ....[8]....
        /*0bf4*/ 	.word	0x00000550
        /*0bf8*/ 	.word	0x000000ff
        /*0bfc*/ 	.word	0x00016858
        /*0c00*/ 	.short	0x0100
        /*0c02*/ 	.byte	0x08
	.zero		1


	//   ....[9]....
        /*0c04*/ 	.word	0x00000560
        /*0c08*/ 	.word	0x000000ff
        /*0c0c*/ 	.word	0x00016868
        /*0c10*/ 	.short	0x0100
        /*0c12*/ 	.byte	0x08
	.zero		1


	//   ....[10]....
        /*0c14*/ 	.word	0x00000650
        /*0c18*/ 	.word	0x000000ff
        /*0c1c*/ 	.word	0x00016870
        /*0c20*/ 	.short	0x0100
        /*0c22*/ 	.byte	0x06
	.zero		1


	//   ....[11]....
        /*0c24*/ 	.word	0x00000660
        /*0c28*/ 	.word	0x000000ff
        /*0c2c*/ 	.word	0x00016880
        /*0c30*/ 	.short	0x0100
        /*0c32*/ 	.byte	0x06
	.zero		1


	//   ....[12]....
        /*0c34*/ 	.word	0x00000670
        /*0c38*/ 	.word	0x000000ff
        /*0c3c*/ 	.word	0x00016878
        /*0c40*/ 	.short	0x0100
        /*0c42*/ 	.byte	0x06
	.zero		1


	//   ....[13]....
        /*0c44*/ 	.word	0x00000680
        /*0c48*/ 	.word	0x000000ff
        /*0c4c*/ 	.word	0x00016888
        /*0c50*/ 	.short	0x0100
        /*0c52*/ 	.byte	0x06
	.zero		1


	//   ....[14]....
        /*0c54*/ 	.word	0x000007b0
        /*0c58*/ 	.word	0x000000ff
        /*0c5c*/ 	.word	0x00016890
        /*0c60*/ 	.short	0x0100
        /*0c62*/ 	.byte	0x08
	.zero		1


	//   ....[15]....
        /*0c64*/ 	.word	0x000007c0
        /*0c68*/ 	.word	0x000000ff
        /*0c6c*/ 	.word	0x000168a0
        /*0c70*/ 	.short	0x0100
        /*0c72*/ 	.byte	0x08
	.zero		1


	//   ....[16]....
        /*0c74*/ 	.word	0x000007d0
        /*0c78*/ 	.word	0x000000ff
        /*0c7c*/ 	.word	0x00016898
        /*0c80*/ 	.short	0x0100
        /*0c82*/ 	.byte	0x08
	.zero		1


	//   ....[17]....
        /*0c84*/ 	.word	0x000007e0
        /*0c88*/ 	.word	0x000000ff
        /*0c8c*/ 	.word	0x000168a8
        /*0c90*/ 	.short	0x0100
        /*0c92*/ 	.byte	0x08
	.zero		1


	//   ....[18]....
        /*0c94*/ 	.word	0x00000910
        /*0c98*/ 	.word	0x000000ff
        /*0c9c*/ 	.word	0x000168b0
        /*0ca0*/ 	.short	0x0100
        /*0ca2*/ 	.byte	0x08
	.zero		1


	//   ....[19]....
        /*0ca4*/ 	.word	0x00000920
        /*0ca8*/ 	.word	0x000000ff
        /*0cac*/ 	.word	0x000168c0
        /*0cb0*/ 	.short	0x0100
        /*0cb2*/ 	.byte	0x08
	.zero		1


	//   ....[20]....
        /*0cb4*/ 	.word	0x00000930
        /*0cb8*/ 	.word	0x000000ff
        /*0cbc*/ 	.word	0x000168b8
        /*0cc0*/ 	.short	0x0100
        /*0cc2*/ 	.byte	0x08
	.zero		1


	//   ....[21]....
        /*0cc4*/ 	.word	0x00000940
        /*0cc8*/ 	.word	0x000000ff
        /*0ccc*/ 	.word	0x000168c8
        /*0cd0*/ 	.short	0x0100
        /*0cd2*/ 	.byte	0x08
	.zero		1


	//   ....[22]....
        /*0cd4*/ 	.word	0x00002e80
        /*0cd8*/ 	.word	0x0000004f
        /*0cdc*/ 	.word	0x00016890
        /*0ce0*/ 	.short	0x010a
        /*0ce2*/ 	.byte	0x3f
	.zero		1


	//   ....[23]....
        /*0ce4*/ 	.word	0x00004240
        /*0ce8*/ 	.word	0x0000004f
        /*0cec*/ 	.word	0x00016890
        /*0cf0*/ 	.short	0x010a
        /*0cf2*/ 	.byte	0x3f
	.zero		1


	//   ....[24]....
        /*0cf4*/ 	.word	0x00005440
        /*0cf8*/ 	.word	0x0000004f
        /*0cfc*/ 	.word	0x00016890
        /*0d00*/ 	.short	0x010a
        /*0d02*/ 	.byte	0x3f
	.zero		1


	//   ....[25]....
        /*0d04*/ 	.word	0x00005650
        /*0d08*/ 	.word	0x0000000c
        /*0d0c*/ 	.word	0x00000000
        /*0d10*/ 	.short	0x0101
        /*0d12*/ 	.byte	0x3f
	.zero		1


	//   ....[26]....
        /*0d14*/ 	.word	0x00005690
        /*0d18*/ 	.word	0x0000004f
        /*0d1c*/ 	.word	0x000168b0
        /*0d20*/ 	.short	0x010a
        /*0d22*/ 	.byte	0x3f
	.zero		1


	//   ....[27]....
        /*0d24*/ 	.word	0x00005a60
        /*0d28*/ 	.word	0x0000004f
        /*0d2c*/ 	.word	0x00000000
        /*0d30*/ 	.short	0x0101
        /*0d32*/ 	.byte	0x3f
	.zero		1


	//   ....[28]....
        /*0d34*/ 	.word	0x000063d0
        /*0d38*/ 	.word	0x00000002
        /*0d3c*/ 	.word	0x00016800
        /*0d40*/ 	.short	0x010a
        /*0d42*/ 	.byte	0x3f
	.zero		1


	//   ....[29]....
        /*0d44*/ 	.word	0x00006420
        /*0d48*/ 	.word	0x00000002
        /*0d4c*/ 	.word	0x00016800
        /*0d50*/ 	.short	0x010a
        /*0d52*/ 	.byte	0x3f
	.zero		1


	//   ....[30]....
        /*0d54*/ 	.word	0x00006f30
        /*0d58*/ 	.word	0x00000002
        /*0d5c*/ 	.word	0x00016800
        /*0d60*/ 	.short	0x010a
        /*0d62*/ 	.byte	0x3f
	.zero		1


	//   ....[31]....
        /*0d64*/ 	.word	0x00008570
        /*0d68*/ 	.word	0x00000002
        /*0d6c*/ 	.word	0x00016800
        /*0d70*/ 	.short	0x010a
        /*0d72*/ 	.byte	0x3f
	.zero		1


	//   ....[32]....
        /*0d74*/ 	.word	0x000095b0
        /*0d78*/ 	.word	0x0000000f
        /*0d7c*/ 	.word	0x00016830
        /*0d80*/ 	.short	0x010a
        /*0d82*/ 	.byte	0x3f
	.zero		1


	//   ....[33]....
        /*0d84*/ 	.word	0x00009620
        /*0d88*/ 	.word	0x0000000f
        /*0d8c*/ 	.word	0x00016830
        /*0d90*/ 	.short	0x010a
        /*0d92*/ 	.byte	0x3f
	.zero		1


	//   ....[34]....
        /*0d94*/ 	.word	0x00009a40
        /*0d98*/ 	.word	0x0000000f
        /*0d9c*/ 	.word	0x00000000
        /*0da0*/ 	.short	0x0101
        /*0da2*/ 	.byte	0x3f
	.zero		1


	//   ....[35]....
        /*0da4*/ 	.word	0x0000d1e0
        /*0da8*/ 	.word	0x0000000b
        /*0dac*/ 	.word	0x00016830
        /*0db0*/ 	.short	0x010a
        /*0db2*/ 	.byte	0x3f
	.zero		1


	//   ....[36]....
        /*0db4*/ 	.word	0x0000d230
        /*0db8*/ 	.word	0x0000000b
        /*0dbc*/ 	.word	0x00016830
        /*0dc0*/ 	.short	0x010a
        /*0dc2*/ 	.byte	0x3f
	.zero		1


	//   ....[37]....
        /*0dc4*/ 	.word	0x0000d540
        /*0dc8*/ 	.word	0x0000000b
        /*0dcc*/ 	.word	0x00016850
        /*0dd0*/ 	.short	0x010a
        /*0dd2*/ 	.byte	0x3f
	.zero		1


	//   ....[38]....
        /*0dd4*/ 	.word	0x0000d580
        /*0dd8*/ 	.word	0x0000000b
        /*0ddc*/ 	.word	0x00016850
        /*0de0*/ 	.short	0x010a
        /*0de2*/ 	.byte	0x3f
	.zero		1


	//   ....[39]....
        /*0de4*/ 	.word	0x0000e300
        /*0de8*/ 	.word	0x0000000f
        /*0dec*/ 	.word	0x00000000
        /*0df0*/ 	.short	0x0101
        /*0df2*/ 	.byte	0x3f
	.zero		1


	//   ....[40]....
        /*0df4*/ 	.word	0x0000fde0
        /*0df8*/ 	.word	0x00000020
        /*0dfc*/ 	.word	0x00000000
        /*0e00*/ 	.short	0x0101
        /*0e02*/ 	.byte	0x3f
	.zero		1


	//   ....[41]....
        /*0e04*/ 	.word	0x00010ca0
        /*0e08*/ 	.word	0x00000005
        /*0e0c*/ 	.word	0x00016830
        /*0e10*/ 	.short	0x010a
        /*0e12*/ 	.byte	0x3f
	.zero		1


	//   ....[42]....
        /*0e14*/ 	.word	0x00010cf0
        /*0e18*/ 	.word	0x00000005
        /*0e1c*/ 	.word	0x00016830
        /*0e20*/ 	.short	0x010a
        /*0e22*/ 	.byte	0x3f
	.zero		1


	//   ....[43]....
        /*0e24*/ 	.word	0x00011000
        /*0e28*/ 	.word	0x0000000a
        /*0e2c*/ 	.word	0x00016850
        /*0e30*/ 	.short	0x010a
        /*0e32*/ 	.byte	0x3f
	.zero		1


	//   ....[44]....
        /*0e34*/ 	.word	0x00011040
        /*0e38*/ 	.word	0x0000000a
        /*0e3c*/ 	.word	0x00016850
        /*0e40*/ 	.short	0x010a
        /*0e42*/ 	.byte	0x3f
	.zero		1


	//   ....[45]....
        /*0e44*/ 	.word	0x00012890
        /*0e48*/ 	.word	0x00000015
        /*0e4c*/ 	.word	0x00000000
        /*0e50*/ 	.short	0x0101
        /*0e52*/ 	.byte	0x3f
	.zero		1


	//   ....[46]....
        /*0e54*/ 	.word	0x00012950
        /*0e58*/ 	.word	0x00000024
        /*0e5c*/ 	.word	0x00000000
        /*0e60*/ 	.short	0x0101
        /*0e62*/ 	.byte	0x3f
	.zero		1


	//   ....[47]....
        /*0e64*/ 	.word	0x00013460
        /*0e68*/ 	.word	0x00000005
        /*0e6c*/ 	.word	0x00016830
        /*0e70*/ 	.short	0x010a
        /*0e72*/ 	.byte	0x3f
	.zero		1


	//   ....[48]....
        /*0e74*/ 	.word	0x000134b0
        /*0e78*/ 	.word	0x00000005
        /*0e7c*/ 	.word	0x00016830
        /*0e80*/ 	.short	0x010a
        /*0e82*/ 	.byte	0x3f
	.zero		1


	//   ....[49]....
        /*0e84*/ 	.word	0x000137c0
        /*0e88*/ 	.word	0x0000000a
        /*0e8c*/ 	.word	0x00016850
        /*0e90*/ 	.short	0x010a
        /*0e92*/ 	.byte	0x3f
	.zero		1


	//   ....[50]....
        /*0e94*/ 	.word	0x00013800
        /*0e98*/ 	.word	0x0000000a
        /*0e9c*/ 	.word	0x00016850
        /*0ea0*/ 	.short	0x010a
        /*0ea2*/ 	.byte	0x3f
	.zero		1


	//   ....[51]....
        /*0ea4*/ 	.word	0x00014580
        /*0ea8*/ 	.word	0x00000056
        /*0eac*/ 	.word	0x00000000
        /*0eb0*/ 	.short	0x0101
        /*0eb2*/ 	.byte	0x3f
	.zero		1


	//   ....[52]....
        /*0eb4*/ 	.word	0x00015ec0
        /*0eb8*/ 	.word	0x0000001f
        /*0ebc*/ 	.word	0x00000000
        /*0ec0*/ 	.short	0x0101
        /*0ec2*/ 	.byte	0x3f
	.zero		1


	//   ....[53]....
        /*0ec4*/ 	.word	0x00016b70
        /*0ec8*/ 	.word	0x0000000b
        /*0ecc*/ 	.word	0x00016850
        /*0ed0*/ 	.short	0x010a
        /*0ed2*/ 	.byte	0x3f
	.zero		1


	//   ....[54]....
        /*0ed4*/ 	.word	0x00016be0
        /*0ed8*/ 	.word	0x0000000b
        /*0edc*/ 	.word	0x00016850
        /*0ee0*/ 	.short	0x010a
        /*0ee2*/ 	.byte	0x3f
	.zero		1


	//   ....[55]....
        /*0ee4*/ 	.word	0x000171e0
        /*0ee8*/ 	.word	0x00000002
        /*0eec*/ 	.word	0x00000000
        /*0ef0*/ 	.short	0x0101
        /*0ef2*/ 	.byte	0x3f
	.zero		1


	//   ....[56]....
        /*0ef4*/ 	.word	0x00018350
        /*0ef8*/ 	.word	0x00000000
        /*0efc*/ 	.word	0x00000000
        /*0f00*/ 	.short	0x0101
        /*0f02*/ 	.byte	0x3f
	.zero		1


	//   ....[57]....
        /*0f04*/ 	.word	0x0001a6a0
        /*0f08*/ 	.word	0x00000016
        /*0f0c*/ 	.word	0x00016820
        /*0f10*/ 	.short	0x010a
        /*0f12*/ 	.byte	0x3f
	.zero		1


	//   ....[58]....
        /*0f14*/ 	.word	0x0001a750
        /*0f18*/ 	.word	0x00000005
        /*0f1c*/ 	.word	0x000168a0
        /*0f20*/ 	.short	0x010a
        /*0f22*/ 	.byte	0x3f
	.zero		1


	//   ....[59]....
        /*0f24*/ 	.word	0x0001a990
        /*0f28*/ 	.word	0x00000005
        /*0f2c*/ 	.word	0x000168c0
        /*0f30*/ 	.short	0x010a
        /*0f32*/ 	.byte	0x3f
	.zero		1


	//   ....[60]....
        /*0f34*/ 	.word	0x0001acf0
        /*0f38*/ 	.word	0x00000005
        /*0f3c*/ 	.word	0x000168a0
        /*0f40*/ 	.short	0x010a
        /*0f42*/ 	.byte	0x3f
	.zero		1


	//   ....[61]....
        /*0f44*/ 	.word	0x0001af10
        /*0f48*/ 	.word	0x00000005
        /*0f4c*/ 	.word	0x000168c0
        /*0f50*/ 	.short	0x010a
        /*0f52*/ 	.byte	0x3f
	.zero		1


	//   ....[62]....
        /*0f54*/ 	.word	0x0001be60
        /*0f58*/ 	.word	0x00000000
        /*0f5c*/ 	.word	0x00016840
        /*0f60*/ 	.short	0x010a
        /*0f62*/ 	.byte	0x3f
	.zero		1


	//   ....[63]....
        /*0f64*/ 	.word	0x0001cea0
        /*0f68*/ 	.word	0x00000016
        /*0f6c*/ 	.word	0x00016800
        /*0f70*/ 	.short	0x0107
        /*0f72*/ 	.byte	0x3f
	.zero		1


	//   ....[64]....
        /*0f74*/ 	.word	0x0001cfa0
        /*0f78*/ 	.word	0x00000016
        /*0f7c*/ 	.word	0x00016800
        /*0f80*/ 	.short	0x0101
        /*0f82*/ 	.byte	0x3f
	.zero		1


	//   ....[65]....
        /*0f84*/ 	.word	0x0001cfd0
        /*0f88*/ 	.word	0x00000016
        /*0f8c*/ 	.word	0x00016820
        /*0f90*/ 	.short	0x010a
        /*0f92*/ 	.byte	0x3f
	.zero		1


	//   ....[66]....
        /*0f94*/ 	.word	0x0001d310
        /*0f98*/ 	.word	0x00000002
        /*0f9c*/ 	.word	0x00016840
        /*0fa0*/ 	.short	0x010a
        /*0fa2*/ 	.byte	0x3f
	.zero		1


	//   ....[67]....
        /*0fa4*/ 	.word	0x0001d590
        /*0fa8*/ 	.word	0x00000003
        /*0fac*/ 	.word	0x00000060
        /*0fb0*/ 	.short	0x010a
        /*0fb2*/ 	.byte	0x3f
	.zero		1


	//   ....[68]....
        /*0fb4*/ 	.word	0x0001db00
        /*0fb8*/ 	.word	0x00000002
        /*0fbc*/ 	.word	0x00016840
        /*0fc0*/ 	.short	0x010a
        /*0fc2*/ 	.byte	0x3f
	.zero		1


	//   ....[69]....
        /*0fc4*/ 	.word	0x0001dd80
        /*0fc8*/ 	.word	0x0000000a
        /*0fcc*/ 	.word	0x00000060
        /*0fd0*/ 	.short	0x010a
        /*0fd2*/ 	.byte	0x3f
	.zero		1


	//   ....[70]....
        /*0fd4*/ 	.word	0x0001e220
        /*0fd8*/ 	.word	0x00000002
        /*0fdc*/ 	.word	0x00016840
        /*0fe0*/ 	.short	0x010a
        /*0fe2*/ 	.byte	0x3f
	.zero		1


	//   ....[71]....
        /*0fe4*/ 	.word	0x0001e4b0
        /*0fe8*/ 	.word	0x00000005
        /*0fec*/ 	.word	0x00000060
        /*0ff0*/ 	.short	0x010a
        /*0ff2*/ 	.byte	0x3f
	.zero		1


	//   ....[72]....
        /*0ff4*/ 	.word	0x0001e900
        /*0ff8*/ 	.word	0x00000003
        /*0ffc*/ 	.word	0x00016860
        /*1000*/ 	.short	0x010a
        /*1002*/ 	.byte	0x3f
	.zero		1


	//   ....[73]....
        /*1004*/ 	.word	0x0001f850
        /*1008*/ 	.word	0x00000009
        /*100c*/ 	.word	0x00016820
        /*1010*/ 	.short	0x010a
        /*1012*/ 	.byte	0x3f
	.zero		1


	//   ....[74]....
        /*1014*/ 	.word	0x0001f9e0
        /*1018*/ 	.word	0x00000005
        /*101c*/ 	.word	0x00000000
        /*1020*/ 	.short	0x010a
        /*1022*/ 	.byte	0x3f
	.zero		1


	//   ....[75]....
        /*1024*/ 	.word	0x0001fa50
        /*1028*/ 	.word	0x00000003
        /*102c*/ 	.word	0x00000000
        /*1030*/ 	.short	0x010a
        /*1032*/ 	.byte	0x3f
	.zero		1


	//   ....[76]....
        /*1034*/ 	.word	0x0001fab0
        /*1038*/ 	.word	0x00000017
        /*103c*/ 	.word	0x00000000
        /*1040*/ 	.short	0x010a
        /*1042*/ 	.byte	0x3f
	.zero		1


	//   ....[77]....
        /*1044*/ 	.word	0x0001fae0
        /*1048*/ 	.word	0x00000007
        /*104c*/ 	.word	0x00000000
        /*1050*/ 	.short	0x010a
        /*1052*/ 	.byte	0x3f
	.zero		1


	//   ....[78]....
        /*1054*/ 	.word	0x0001fb40
        /*1058*/ 	.word	0x0000004f
        /*105c*/ 	.word	0x00016890
        /*1060*/ 	.short	0x010a
        /*1062*/ 	.byte	0x3f
	.zero		1


	//   ....[79]....
        /*1064*/ 	.word	0x0001fb90
        /*1068*/ 	.word	0x0000004f
        /*106c*/ 	.word	0x00016890
        /*1070*/ 	.short	0x010a
        /*1072*/ 	.byte	0x3f
	.zero		1


	//   ....[80]....
        /*1074*/ 	.word	0x0001fbe0
        /*1078*/ 	.word	0x0000004f
        /*107c*/ 	.word	0x00016890
        /*1080*/ 	.short	0x010a
        /*1082*/ 	.byte	0x3f
	.zero		1


	//   ....[81]....
        /*1084*/ 	.word	0x0001fc30
        /*1088*/ 	.word	0x0000004f
        /*108c*/ 	.word	0x000168b0
        /*1090*/ 	.short	0x010a
        /*1092*/ 	.byte	0x3f
	.zero		1


	//   ....[82]....
        /*1094*/ 	.word	0x00020100
        /*1098*/ 	.word	0x00000002
        /*109c*/ 	.word	0x00016800
        /*10a0*/ 	.short	0x010a
        /*10a2*/ 	.byte	0x3f
	.zero		1


	//   ....[83]....
        /*10a4*/ 	.word	0x00020720
        /*10a8*/ 	.word	0x00000002
        /*10ac*/ 	.word	0x00016800
        /*10b0*/ 	.short	0x010a
        /*10b2*/ 	.byte	0x3f
	.zero		1


	//   ....[84]....
        /*10b4*/ 	.word	0x00020770
        /*10b8*/ 	.word	0x0000000f
        /*10bc*/ 	.word	0x00016830
        /*10c0*/ 	.short	0x010a
        /*10c2*/ 	.byte	0x3f
	.zero		1


	//   ....[85]....
        /*10c4*/ 	.word	0x000207c0
        /*10c8*/ 	.word	0x0000000b
        /*10cc*/ 	.word	0x00016830
        /*10d0*/ 	.short	0x010a
        /*10d2*/ 	.byte	0x3f
	.zero		1


	//   ....[86]....
        /*10d4*/ 	.word	0x00020810
        /*10d8*/ 	.word	0x0000000b
        /*10dc*/ 	.word	0x00016850
        /*10e0*/ 	.short	0x010a
        /*10e2*/ 	.byte	0x3f
	.zero		1


	//   ....[87]....
        /*10e4*/ 	.word	0x00020860
        /*10e8*/ 	.word	0x00000005
        /*10ec*/ 	.word	0x00016830
        /*10f0*/ 	.short	0x010a
        /*10f2*/ 	.byte	0x3f
	.zero		1


	//   ....[88]....
        /*10f4*/ 	.word	0x000208b0
        /*10f8*/ 	.word	0x0000000a
        /*10fc*/ 	.word	0x00016850
        /*1100*/ 	.short	0x010a
        /*1102*/ 	.byte	0x3f
	.zero		1


	//   ....[89]....
        /*1104*/ 	.word	0x00020900
        /*1108*/ 	.word	0x00000005
        /*110c*/ 	.word	0x00016830
        /*1110*/ 	.short	0x010a
        /*1112*/ 	.byte	0x3f
	.zero		1


	//   ....[90]....
        /*1114*/ 	.word	0x00020950
        /*1118*/ 	.word	0x0000000a
        /*111c*/ 	.word	0x00016850
        /*1120*/ 	.short	0x010a
        /*1122*/ 	.byte	0x3f
	.zero		1


	//   ....[91]....
        /*1124*/ 	.word	0x000209a0
        /*1128*/ 	.word	0x0000000b
        /*112c*/ 	.word	0x00016850
        /*1130*/ 	.short	0x010a
        /*1132*/ 	.byte	0x3f
	.zero		1


	//   ....[92]....
        /*1134*/ 	.word	0x00020f40
        /*1138*/ 	.word	0x00000016
        /*113c*/ 	.word	0x00016820
        /*1140*/ 	.short	0x010a
        /*1142*/ 	.byte	0x3f
	.zero		1


	//   ....[93]....
        /*1144*/ 	.word	0x00020f90
        /*1148*/ 	.word	0x00000005
        /*114c*/ 	.word	0x000168a0
        /*1150*/ 	.short	0x010a
        /*1152*/ 	.byte	0x3f
	.zero		1


	//   ....[94]....
        /*1154*/ 	.word	0x00020fe0
        /*1158*/ 	.word	0x00000005
        /*115c*/ 	.word	0x000168c0
        /*1160*/ 	.short	0x010a
        /*1162*/ 	.byte	0x3f
	.zero		1


	//   ....[95]....
        /*1164*/ 	.word	0x00021030
        /*1168*/ 	.word	0x00000005
        /*116c*/ 	.word	0x000168a0
        /*1170*/ 	.short	0x010a
        /*1172*/ 	.byte	0x3f
	.zero		1


	//   ....[96]....
        /*1174*/ 	.word	0x00021080
        /*1178*/ 	.word	0x00000005
        /*117c*/ 	.word	0x000168c0
        /*1180*/ 	.short	0x010a
        /*1182*/ 	.byte	0x3f
	.zero		1


	//   ....[97]....
        /*1184*/ 	.word	0x00021220
        /*1188*/ 	.word	0x00000000
        /*118c*/ 	.word	0x00016840
        /*1190*/ 	.short	0x010a
        /*1192*/ 	.byte	0x3f
	.zero		1


	//   ....[98]....
        /*1194*/ 	.word	0x00022160
        /*1198*/ 	.word	0x00000016
        /*119c*/ 	.word	0x00016820
        /*11a0*/ 	.short	0x010a
        /*11a2*/ 	.byte	0x3f
	.zero		1


	//   ....[99]....
        /*11a4*/ 	.word	0x000221b0
        /*11a8*/ 	.word	0x00000002
        /*11ac*/ 	.word	0x00016840
        /*11b0*/ 	.short	0x010a
        /*11b2*/ 	.byte	0x3f
	.zero		1


	//   ....[100]....
        /*11b4*/ 	.word	0x00022200
        /*11b8*/ 	.word	0x00000003
        /*11bc*/ 	.word	0x00000060
        /*11c0*/ 	.short	0x010a
        /*11c2*/ 	.byte	0x3f
	.zero		1


	//   ....[101]....
        /*11c4*/ 	.word	0x00022250
        /*11c8*/ 	.word	0x00000002
        /*11cc*/ 	.word	0x00016840
        /*11d0*/ 	.short	0x010a
        /*11d2*/ 	.byte	0x3f
	.zero		1


	//   ....[102]....
        /*11d4*/ 	.word	0x000222a0
        /*11d8*/ 	.word	0x0000000a
        /*11dc*/ 	.word	0x00000060
        /*11e0*/ 	.short	0x010a
        /*11e2*/ 	.byte	0x3f
	.zero		1


	//   ....[103]....
        /*11e4*/ 	.word	0x000222f0
        /*11e8*/ 	.word	0x00000002
        /*11ec*/ 	.word	0x00016840
        /*11f0*/ 	.short	0x010a
        /*11f2*/ 	.byte	0x3f
	.zero		1


	//   ....[104]....
        /*11f4*/ 	.word	0x00022340
        /*11f8*/ 	.word	0x00000005
        /*11fc*/ 	.word	0x00000060
        /*1200*/ 	.short	0x010a
        /*1202*/ 	.byte	0x3f
	.zero		1


	//   ....[105]....
        /*1204*/ 	.word	0x00022390
        /*1208*/ 	.word	0x00000003
        /*120c*/ 	.word	0x00016860
        /*1210*/ 	.short	0x010a
        /*1212*/ 	.byte	0x3f
	.zero		1


	//   ....[106]....
        /*1214*/ 	.word	0x00022d10
        /*1218*/ 	.word	0x00000009
        /*121c*/ 	.word	0x00016820
        /*1220*/ 	.short	0x010a
        /*1222*/ 	.byte	0x3f
	.zero		1


	//   ....[107]....
        /*1224*/ 	.word	0x00022eb0
        /*1228*/ 	.word	0x00000005
        /*122c*/ 	.word	0x00000000
        /*1230*/ 	.short	0x010a
        /*1232*/ 	.byte	0x3f
	.zero		1


	//   ....[108]....
        /*1234*/ 	.word	0x00022f00
        /*1238*/ 	.word	0x00000003
        /*123c*/ 	.word	0x00000000
        /*1240*/ 	.short	0x010a
        /*1242*/ 	.byte	0x3f
	.zero		1


	//   ....[109]....
        /*1244*/ 	.word	0x00022f50
        /*1248*/ 	.word	0x00000017
        /*124c*/ 	.word	0x00000000
        /*1250*/ 	.short	0x010a
        /*1252*/ 	.byte	0x3f
	.zero		1


	//----- nvinfo : EIATTR_NUM_MBARRIERS
	.align		4
.L_1647:
        /*1254*/ 	.byte	0x03, 0x38
        /*1256*/ 	.short	0x0016


	//----- nvinfo : EIATTR_EXIT_INSTR_OFFSETS
	.align		4
        /*1258*/ 	.byte	0x04, 0x1c
        /*125a*/ 	.short	(.L_1649 - .L_1648)


	//   ....[0]....
.L_1648:
        /*125c*/ 	.word	0x0001fb30


	//----- nvinfo : EIATTR_MAX_THREADS
	.align		4
.L_1649:
        /*1260*/ 	.byte	0x04, 0x05
        /*1262*/ 	.short	(.L_1651 - .L_1650)
.L_1650:
        /*1264*/ 	.word	0x00000200
        /*1268*/ 	.word	0x00000001
        /*126c*/ 	.word	0x00000001


	//----- nvinfo : EIATTR_CRS_STACK_SIZE
	.align		4
.L_1651:
        /*1270*/ 	.byte	0x04, 0x1e
        /*1272*/ 	.short	(.L_1653 - .L_1652)
.L_1652:
        /*1274*/ 	.word	0x00000000


	//----- nvinfo : EIATTR_CBANK_PARAM_SIZE
	.align		4
.L_1653:
        /*1278*/ 	.byte	0x03, 0x19
        /*127a*/ 	.short	0x0af0


	//----- nvinfo : EIATTR_PARAM_CBANK
	.align		4
        /*127c*/ 	.byte	0x04, 0x0a
        /*127e*/ 	.short	(.L_1655 - .L_1654)
	.align		4
.L_1654:
        /*1280*/ 	.word	index@(.nv.constant0._ZN7cutlass13device_kernelIN5flash11enable_sm90INS1_16FlashAttnFwdSm90INS1_25CollectiveMainloopFwdSm90ILi2EN4cute5tupleIJNS5_1CILi1EEES8_S8_EEENS6_IJNS7_ILi192EEENS7_ILi128EEENS7_ILi64EEEEEELi64ENS_10bfloat16_tEfNS_4arch4Sm90ELb0ELb1ELb1ELb1ELb0ELb1ELb0ELb1ELb1ELb1ELb0ELb0EEENS1_21CollectiveEpilogueFwdINS6_IJSA_SC_SB_EEES9_SE_SG_Li384ELb1ELb1ELb0ELb0EEENS1_36VarlenDynamicPersistentTileSchedulerILi192ELi128ELi384ELi128ELb0ELb1ELb1ELb1ELb0ELb1EEEEEEEEEvNT_6ParamsE)
        /*1284*/ 	.short	0x0210
        /*1286*/ 	.short	0x0af0


	//----- nvinfo : EIATTR_SW_WAR
	.align		4
.L_1655:
        /*1288*/ 	.byte	0x04, 0x36
        /*128a*/ 	.short	(.L_1657 - .L_1656)
.L_1656:
        /*128c*/ 	.word	0x00000008
.L_1657:


//--------------------- .nv.info._ZN7cutlass13device_kernelIN5flash11enable_sm90INS1_16FlashAttnFwdSm90INS1_25CollectiveMainloopFwdSm90ILi2EN4cute5tupleIJNS5_1CILi1EEES8_S8_EEENS6_IJNS7_ILi192EEENS7_ILi128EEENS7_ILi64EEEEEELi64ENS_10bfloat16_tEfNS_4arch4Sm90ELb1ELb0ELb1ELb0ELb0ELb0ELb0ELb1ELb1ELb1ELb0ELb0EEENS1_21CollectiveEpilogueFwdINS6_IJSA_SC_SB_EEES9_SE_SG_Li384ELb0ELb1ELb0ELb0EEENS1_30DynamicPersistentTileSchedulerILi384ELi128ELb0ELb1ELb1EEEEEEEEEvNT_6ParamsE --------------------------
	.section	.nv.info._ZN7cutlass13device_kernelIN5flash11enable_sm90INS1_16FlashAttnFwdSm90INS1_25CollectiveMainloopFwdSm90ILi2EN4cute5tupleIJNS5_1CILi1EEES8_S8_EEENS6_IJNS7_ILi192EEENS7_ILi128EEENS7_ILi64EEEEEELi64ENS_10bfloat16_tEfNS_4arch4Sm90ELb1ELb0ELb1ELb0ELb0ELb0ELb0ELb1ELb1ELb1ELb0ELb0EEENS1_21CollectiveEpilogueFwdINS6_IJSA_SC_SB_EEES9_SE_SG_Li384ELb0ELb1ELb0ELb0EEENS1_30DynamicPersistentTileSchedulerILi384ELi128ELb0ELb1ELb1EEEEEEEEEvNT_6ParamsE,"",@"SHT_CUDA_INFO"
	.sectionflags	@""
	.align	4


	//----- nvinfo : EIATTR_CUDA_API_VERSION
	.align		4
        /*0000*/ 	.byte	0x04, 0x37
        /*0002*/ 	.short	(.L_1659 - .L_1658)
.L_1658:
        /*0004*/ 	.word	0x00000082


	//----- nvinfo : EIATTR_KPARAM_INFO
	.align		4
.L_1659:
        /*0008*/ 	.byte	0x04, 0x17
        /*000a*/ 	.short	(.L_1661 - .L_1660)
.L_1660:
        /*000c*/ 	.word	0x00000000
        /*0010*/ 	.short	0x0000
        /*0012*/ 	.short	0x0070
        /*0014*/ 	.byte	0x00, 0xf0, 0x01, 0x2a


	//----- nvinfo : EIATTR_SPARSE_MMA_MASK
	.align		4
.L_1661:
        /*0018*/ 	.byte	0x03, 0x50
        /*001a*/ 	.short	0x0000


	//----- nvinfo : EIATTR_MAXREG_COUNT
	.align		4
        /*001c*/ 	.byte	0x03, 0x1b
        /*001e*/ 	.short	0x0080


	//----- nvinfo : EIATTR_NUM_BARRIERS
	.align		4
        /*0020*/ 	.byte	0x02, 0x4c
        /*0022*/ 	.byte	0x10
	.zero		1


	//----- nvinfo : EIATTR_EXTERNS
	.align		4
        /*0024*/ 	.byte	0x04, 0x0f
        /*0026*/ 	.short	(.L_1663 - .L_1662)


	//   ....[0]....
	.align		4
.L_1662:
        /*0028*/ 	.word	index@(__assertfail)


	//----- nvinfo : EIATTR_ANNOTATIONS
	.align		4
.L_1663:
        /*002c*/ 	.byte	0x04, 0x55
        /*002e*/ 	.short	(.L_1665 - .L_1664)


	//   ....[0]....
.L_1664:
        /*0030*/ 	.word	0x00000001
        /*0034*/ 	.byte	0xb0, 0xaf, 0x00, 0x00, 0x01, 0x00, 0x00, 0x00, 0xc0, 0xaf, 0x00, 0x00, 0x01, 0x00, 0x00, 0x00
        /*0044*/ 	.byte	0x40, 0xb0, 0x00, 0x00, 0x01, 0x00, 0x00, 0x00, 0x90, 0xcc, 0x00, 0x00, 0x01, 0x00, 0x00, 0x00
        /*0054*/ 	.byte	0xb0, 0xcc, 0x00, 0x00, 0x01, 0x00, 0x00, 0x00, 0xf0, 0xe6, 0x00, 0x00, 0x01, 0x00, 0x00, 0x00
        /*0064*/ 	.byte	0x90, 0xe8, 0x00, 0x00


	//----- nvinfo : EIATTR_MERCURY_ISA_VERSION
	.align		4
.L_1665:
        /*0068*/ 	.byte	0x03, 0x5f
        /*006a*/ 	.short	0x0101


	//----- nvinfo : EIATTR_INT_WARP_WIDE_INSTR_OFFSETS
	.align		4
        /*006c*/ 	.byte	0x04, 0x31
        /*006e*/ 	.short	(.L_1667 - .L_1666)


	//   ....[0]....
.L_1666:
        /*0070*/ 	.word	0x00000130


	//   ....[1]....
        /*0074*/ 	.word	0x00000170


	//   ....[2]....
        /*0078*/ 	.word	0x000001e0


	//   ....[3]....
        /*007c*/ 	.word	0x0000b650


	//   ....[4]....
        /*0080*/ 	.word	0x0000b6e0


	//   ....[5]....
        /*0084*/ 	.word	0x0000e360


	//   ....[6]....
        /*0088*/ 	.word	0x0000e3f0


	//----- nvinfo : EIATTR_COOP_GROUP_MASK_REGIDS
	.align		4
.L_1667:
        /*008c*/ 	.byte	0x04, 0x29
        /*008e*/ 	.short	(.L_1669 - .L_1668)


	//   ....[0]....
.L_1668:
        /*0090*/ 	.word	0xffffffff


	//   ....[1]....
        /*0094*/ 	.word	0xffffffff


	//   ....[2]....
        /*0098*/ 	.word	0xffffffff


	//   ....[3]....
        /*009c*/ 	.word	0xffffffff


	//   ....[4]....
        /*00a0*/ 	.word	0xffffffff


	//   ....[5]....
        /*00a4*/ 	.word	0xffffffff


	//   ....[6]....
        /*00a8*/ 	.word	0xffffffff


	//   ....[7]....
        /*00ac*/ 	.word	0xffffffff


	//   ....[8]....
        /*00b0*/ 	.word	0xffffffff


	//   ....[9]....
        /*00b4*/ 	.word	0xffffffff


	//   ....[10]....
        /*00b8*/ 	.word	0xffffffff


	//   ....[11]....
        /*00bc*/ 	.word	0xffffffff


	//   ....[12]....
        /*00c0*/ 	.word	0xffffffff


	//   ....[13]....
        /*00c4*/ 	.word	0xffffffff


	//   ....[14]....
        /*00c8*/ 	.word	0xffffffff


	//   ....[15]....
        /*00cc*/ 	.word	0xffffffff


	//   ....[16]....
        /*00d0*/ 	.word	0xffffffff


	//   ....[17]....
        /*00d4*/ 	.word	0xffffffff


	//   ....[18]....
        /*00d8*/ 	.word	0xffffffff


	//   ....[19]....
        /*00dc*/ 	.word	0xffffffff


	//   ....[20]....
        /*00e0*/ 	.word	0xffffffff


	//   ....[21]....
        /*00e4*/ 	.word	0xffffffff


	//   ....[22]....
        /*00e8*/ 	.word	0xffffffff


	//   ....[23]....
        /*00ec*/ 	.word	0xffffffff


	//   ....[24]....
        /*00f0*/ 	.word	0xffffffff


	//   ....[25]....
        /*00f4*/ 	.word	0xffffffff


	//   ....[26]....
        /*00f8*/ 	.word	0xffffffff


	//   ....[27]....
        /*00fc*/ 	.word	0xffffffff


	//   ....[28]....
        /*0100*/ 	.word	0xffffffff


	//   ....[29]....
        /*0104*/ 	.word	0xffffffff


	//   ....[30]....
        /*0108*/ 	.word	0xffffffff


	//   ....[31]....
        /*010c*/ 	.word	0xffffffff


	//   ....[32]....
        /*0110*/ 	.word	0xffffffff


	//   ....[33]....
        /*0114*/ 	.word	0xffffffff


	//   ....[34]....
        /*0118*/ 	.word	0xffffffff


	//   ....[35]....
        /*011c*/ 	.word	0xffffffff


	//   ....[36]....
        /*0120*/ 	.word	0xffffffff


	//   ....[37]....
        /*0124*/ 	.word	0xffffffff


	//   ....[38]....
        /*0128*/ 	.word	0xffffffff


	//   ....[39]....
        /*012c*/ 	.word	0xffffffff


	//   ....[40]....
        /*0130*/ 	.word	0xffffffff


	//   ....[41]....
        /*0134*/ 	.word	0xffffffff


	//   ....[42]....
        /*0138*/ 	.word	0xffffffff


	//   ....[43]....
        /*013c*/ 	.word	0xffffffff


	//   ....[44]....
        /*0140*/ 	.word	0xffffffff


	//   ....[45]....
        /*0144*/ 	.word	0xffffffff


	//   ....[46]....
        /*0148*/ 	.word	0xffffffff


	//   ....[47]....
        /*014c*/ 	.word	0xffffffff


	//   ....[48]....
        /*0150*/ 	.word	0xffffffff


	//   ....[49]....
        /*0154*/ 	.word	0xffffffff


	//   ....[50]....
        /*0158*/ 	.word	0xffffffff


	//   ....[51]....
        /*015c*/ 	.word	0xffffffff


	//   ....[52]....
        /*0160*/ 	.word	0xffffffff


	//   ....[53]....
        /*0164*/ 	.word	0xffffffff


	//   ....[54]....
        /*0168*/ 	.word	0xffffffff


	//   ....[55]....
        /*016c*/ 	.word	0xffffffff


	//   ....[56]....
        /*0170*/ 	.word	0xffffffff


	//   ....[57]....
        /*0174*/ 	.word	0xffffffff


	//   ....[58]....
        /*0178*/ 	.word	0xffffffff


	//   ....[59]....
        /*017c*/ 	.word	0xffffffff


	//   ....[60]....
        /*0180*/ 	.word	0xffffffff


	//   ....[61]....
        /*0184*/ 	.word	0xffffffff


	//   ....[62]....
        /*0188*/ 	.word	0xffffffff


	//   ....[63]....
        /*018c*/ 	.word	0xffffffff


	//   ....[64]....
        /*0190*/ 	.word	0xffffffff


	//   ....[65]....
        /*0194*/ 	.word	0xffffffff


	//   ....[66]....
        /*0198*/ 	.word	0xffffffff


	//   ....[67]....
        /*019c*/ 	.word	0xffffffff


	//   ....[68]....
        /*01a0*/ 	.word	0xffffffff


	//   ....[69]....
        /*01a4*/ 	.word	0xffffffff


	//   ....[70]....
        /*01a8*/ 	.word	0xffffffff


	//   ....[71]....
        /*01ac*/ 	.word	0xffffffff


	//   ....[72]....
        /*01b0*/ 	.word	0xffffffff


	//   ....[73]....
        /*01b4*/ 	.word	0xffffffff


	//   ....[74]....
        /*01b8*/ 	.word	0xffffffff


	//   ....[75]....
        /*01bc*/ 	.word	0xffffffff


	//   ....[76]....
        /*01c0*/ 	.word	0x0500000f


	//   ....[77]....
        /*01c4*/ 	.word	0x0500000f


	//   ....[78]....
        /*01c8*/ 	.word	0x0500000f


	//   ....[79]....
        /*01cc*/ 	.word	0x0500000f


	//   ....[80]....
        /*01d0*/ 	.word	0x0500000f


	//   ....[81]....
        /*01d4*/ 	.word	0x0500000f


	//   ....[82]....
        /*01d8*/ 	.word	0x0500000f


	//   ....[83]....
        /*01dc*/ 	.word	0x0500000f


	//   ....[84]....
        /*01e0*/ 	.word	0x0500000f


	//   ....[85]....
        /*01e4*/ 	.word	0x0500000f


	//   ....[86]....
        /*01e8*/ 	.word	0x0500000f


	//   ....[87]....
        /*01ec*/ 	.word	0x0500000f


	//   ....[88]....
        /*01f0*/ 	.word	0x0500000f


	//   ....[89]....
        /*01f4*/ 	.word	0x0500000f


	//   ....[90]....
        /*01f8*/ 	.word	0x0500000f


	//   ....[91]....
        /*01fc*/ 	.word	0x0500000f


	//   ....[92]....
        /*0200*/ 	.word	0x0500000f


	//   ....[93]....
        /*0204*/ 	.word	0x0500000f


	//   ....[94]....
        /*0208*/ 	.word	0x0500000f


	//   ....[95]....
        /*020c*/ 	.word	0x0500000f


	//   ....[96]....
        /*0210*/ 	.word	0x0500000f


	//   ....[97]....
        /*0214*/ 	.word	0x0500000f


	//   ....[98]....
        /*0218*/ 	.word	0x0500000f


	//   ....[99]....
        /*021c*/ 	.word	0x0500000f


	//   ....[100]....
        /*0220*/ 	.word	0x0500000f


	//   ....[101]....
        /*0224*/ 	.word	0x0500000f


	//   ....[102]....
        /*0228*/ 	.word	0x0500000f


	//----- nvinfo : EIATTR_COOP_GROUP_INSTR_OFFSETS
	.align		4
.L_1669:
        /*022c*/ 	.byte	0x04, 0x28
        /*022e*/ 	.short	(.L_1671 - .L_1670)


	//   ....[0]....
.L_1670:
        /*0230*/ 	.word	0x00000070


	//   ....[1]....
        /*0234*/ 	.word	0x00000140


	//   ....[2]....
        /*0238*/ 	.word	0x00000190


	//   ....[3]....
        /*023c*/ 	.word	0x000003c0


	//   ....[4]....
        /*0240*/ 	.word	0x00000520


	//   ....[5]....
        /*0244*/ 	.word	0x00000640


	//   ....[6]....
        /*0248*/ 	.word	0x000007a0


	//   ....[7]....
        /*024c*/ 	.word	0x00001360


	//   ....[8]....
        /*0250*/ 	.word	0x00001a10


	//   ....[9]....
        /*0254*/ 	.word	0x00001a30


	//   ....[10]....
        /*0258*/ 	.word	0x000027e0


	//   ....[11]....
        /*025c*/ 	.word	0x000028b0


	//   ....[12]....
        /*0260*/ 	.word	0x00003330


	//   ....[13]....
        /*0264*/ 	.word	0x00003380


	//   ....[14]....
        /*0268*/ 	.word	0x00004840


	//   ....[15]....
        /*026c*/ 	.word	0x00004890


	//   ....[16]....
        /*0270*/ 	.word	0x00005240


	//   ....[17]....
        /*0274*/ 	.word	0x000052f0


	//   ....[18]....
        /*0278*/ 	.word	0x00005d90


	//   ....[19]....
        /*027c*/ 	.word	0x00005e30


	//   ....[20]....
        /*0280*/ 	.word	0x00007b30


	//   ....[21]....
        /*0284*/ 	.word	0x00007ba0


	//   ....[22]....
        /*0288*/ 	.word	0x00008270


	//   ....[23]....
        /*028c*/ 	.word	0x000082f0


	//   ....[24]....
        /*0290*/ 	.word	0x00009380


	//   ....[25]....
        /*0294*/ 	.word	0x000093c0


	//   ....[26]....
        /*0298*/ 	.word	0x000094a0


	//   ....[27]....
        /*029c*/ 	.word	0x000094c0


	//   ....[28]....
        /*02a0*/ 	.word	0x0000a080


	//   ....[29]....
        /*02a4*/ 	.word	0x0000a0b0


	//   ....[30]....
        /*02a8*/ 	.word	0x0000a0e0


	//   ....[31]....
        /*02ac*/ 	.word	0x0000a110


	//   ....[32]....
        /*02b0*/ 	.word	0x0000a580


	//   ....[33]....
        /*02b4*/ 	.word	0x0000a5c0


	//   ....[34]....
        /*02b8*/ 	.word	0x0000a5e0


	//   ....[35]....
        /*02bc*/ 	.word	0x0000a610


	//   ....[36]....
        /*02c0*/ 	.word	0x0000a630


	//   ....[37]....
        /*02c4*/ 	.word	0x0000a650


	//   ....[38]....
        /*02c8*/ 	.word	0x0000a670


	//   ....[39]....
        /*02cc*/ 	.word	0x0000a690


	//   ....[40]....
        /*02d0*/ 	.word	0x0000acf0


	//   ....[41]....
        /*02d4*/ 	.word	0x0000ad30


	//   ....[42]....
        /*02d8*/ 	.word	0x0000ad60


	//   ....[43]....
        /*02dc*/ 	.word	0x0000ad90


	//   ....[44]....
        /*02e0*/ 	.word	0x0000adb0


	//   ....[45]....
        /*02e4*/ 	.word	0x0000adc0


	//   ....[46]....
        /*02e8*/ 	.word	0x0000add0


	//   ....[47]....
        /*02ec*/ 	.word	0x0000adf0


	//   ....[48]....
        /*02f0*/ 	.word	0x0000af70


	//   ....[49]....
        /*02f4*/ 	.word	0x0000bc10


	//   ....[50]....
        /*02f8*/ 	.word	0x0000c610


	//   ....[51]....
        /*02fc*/ 	.word	0x0000c640


	//   ....[52]....
        /*0300*/ 	.word	0x0000c670


	//   ....[53]....
        /*0304*/ 	.word	0x0000c700


	//   ....[54]....
        /*0308*/ 	.word	0x0000c730


	//   ....[55]....
        /*030c*/ 	.word	0x0000c740


	//   ....[56]....
        /*0310*/ 	.word	0x0000c780


	//   ....[57]....
        /*0314*/ 	.word	0x0000c7b0


	//   ....[58]....
        /*0318*/ 	.word	0x0000c820


	//   ....[59]....
        /*031c*/ 	.word	0x0000c830


	//   ....[60]....
        /*0320*/ 	.word	0x0000c870


	//   ....[61]....
        /*0324*/ 	.word	0x0000c8a0


	//   ....[62]....
        /*0328*/ 	.word	0x0000c910


	//   ....[63]....
        /*032c*/ 	.word	0x0000c920


	//   ....[64]....
        /*0330*/ 	.word	0x0000c940


	//   ....[65]....
        /*0334*/ 	.word	0x0000c970


	//   ....[66]....
        /*0338*/ 	.word	0x0000c9d0


	//   ....[67]....
        /*033c*/ 	.word	0x0000c9e0


	//   ....[68]....
        /*0340*/ 	.word	0x0000ca40


	//   ....[69]....
        /*0344*/ 	.word	0x0000ca90


	//   ....[70]....
        /*0348*/ 	.word	0x0000cab0


	//   ....[71]....
        /*034c*/ 	.word	0x0000caf0


	//   ....[72]....
        /*0350*/ 	.word	0x0000cb00


	//   ....[73]....
        /*0354*/ 	.word	0x0000cb50


	//   ....[74]....
        /*0358*/ 	.word	0x0000e7d0


	//   ....[75]....
        /*035c*/ 	.word	0x0000e9b0


	//   ....[76]....
        /*0360*/ 	.word	0x0000ef10


	//   ....[77]....
        /*0364*/ 	.word	0x0000f070


	//   ....[78]....
        /*0368*/ 	.word	0x0000f0d0


	//   ....[79]....
        /*036c*/ 	.word	0x0000f190


	//   ....[80]....
        /*0370*/ 	.word	0x0000f240


	//   ....[81]....
        /*0374*/ 	.word	0x0000f2c0


	//   ....[82]....
        /*0378*/ 	.word	0x0000f360


	//   ....[83]....
        /*037c*/ 	.word	0x0000f3c0


	//   ....[84]....
        /*0380*/ 	.word	0x0000f4a0


	//   ....[85]....
        /*0384*/ 	.word	0x0000f520


	//   ....[86]....
        /*0388*/ 	.word	0x0000f5c0


	//   ....[87]....
        /*038c*/ 	.word	0x0000f620


	//   ....[88]....
        /*0390*/ 	.word	0x0000f700


	//   ....[89]....
        /*0394*/ 	.word	0x0000f780


	//   ....[90]....
        /*0398*/ 	.word	0x0000f820


	//   ....[91]....
        /*039c*/ 	.word	0x0000f880


	//   ....[92]....
        /*03a0*/ 	.word	0x0000f930


	//   ....[93]....
        /*03a4*/ 	.word	0x0000f9b0


	//   ....[94]....
        /*03a8*/ 	.word	0x0000fa90


	//   ....[95]....
        /*03ac*/ 	.word	0x0000faf0


	//   ....[96]....
        /*03b0*/ 	.word	0x0000fba0


	//   ....[97]....
        /*03b4*/ 	.word	0x0000fc00


	//   ....[98]....
        /*03b8*/ 	.word	0x0000fcc0


	//   ....[99]....
        /*03bc*/ 	.word	0x0000fd40


	//   ....[100]....
        /*03c0*/ 	.word	0x0000fde0


	//   ....[101]....
        /*03c4*/ 	.word	0x000100f0


	//   ....[102]....
        /*03c8*/ 	.word	0x00010210


	//----- nvinfo : EIATTR_REG_RECONFIG
	.align		4
.L_1671:
        /*03cc*/ 	.byte	0x01, 0x54
	.zero		2


	//----- nvinfo : EIATTR_SYSCALL_OFFSETS
	.align		4
        /*03d0*/ 	.byte	0x04, 0x46
        /*03d2*/ 	.short	(.L_1673 - .L_1672)


	//   ....[0]....
.L_1672:
        /*03d4*/ 	.word	0x00001540


	//   ....[1]....
        /*03d8*/ 	.word	0x0000b840


	//   ....[2]....
        /*03dc*/ 	.word	0x0000b990


	//   ....[3]....
        /*03e0*/ 	.word	0x0000ba80


	//   ....[4]....
        /*03e4*/ 	.word	0x0000c180


	//----- nvinfo : EIATTR_MBARRIER_INSTR_OFFSETS
	.align		4
.L_1673:
        /*03e8*/ 	.byte	0x04, 0x39
        /*03ea*/ 	.short	(.L_1675 - .L_1674)


	//   ....[0]....
.L_1674:
        /*03ec*/ 	.word	0x00000270
        /*03f0*/ 	.word	0x000000ff
        /*03f4*/ 	.word	0x00016800
        /*03f8*/ 	.short	0x0100
        /*03fa*/ 	.byte	0x08
	.zero		1


	//   ....[1]....
        /*03fc*/ 	.word	0x00000280
        /*0400*/ 	.word	0x000000ff
        /*0404*/ 	.word	0x00016820
        /*0408*/ 	.short	0x0100
        /*040a*/ 	.byte	0x08
	.zero		1


	//   ....[2]....
        /*040c*/ 	.word	0x00000370
        /*0410*/ 	.word	0x000000ff
        /*0414*/ 	.word	0x00016830
        /*0418*/ 	.short	0x0100
        /*041a*/ 	.byte	0x08
	.zero		1


	//   ....[3]....
        /*041c*/ 	.word	0x00000380
        /*0420*/ 	.word	0x000000ff
        /*0424*/ 	.word	0x00016840
        /*0428*/ 	.short	0x0100
        /*042a*/ 	.byte	0x08
	.zero		1


	//   ....[4]....
        /*042c*/ 	.word	0x00000390
        /*0430*/ 	.word	0x000000ff
        /*0434*/ 	.word	0x00016838
        /*0438*/ 	.short	0x0100
        /*043a*/ 	.byte	0x08
	.zero		1


	//   ....[5]....
        /*043c*/ 	.word	0x000003a0
        /*0440*/ 	.word	0x000000ff
        /*0444*/ 	.word	0x00016848
        /*0448*/ 	.short	0x0100
        /*044a*/ 	.byte	0x08
	.zero		1


	//   ....[6]....
        /*044c*/ 	.word	0x000004d0
        /*0450*/ 	.word	0x000000ff
        /*0454*/ 	.word	0x00016850
        /*0458*/ 	.short	0x0100
        /*045a*/ 	.byte	0x08
	.zero		1


	//   ....[7]....
        /*045c*/ 	.word	0x000004e0
        /*0460*/ 	.word	0x000000ff
        /*0464*/ 	.word	0x00016860
        /*0468*/ 	.short	0x0100
        /*046a*/ 	.byte	0x08
	.zero		1


	//   ....[8]....
        /*046c*/ 	.word	0x000004f0
        /*0470*/ 	.word	0x000000ff
        /*0474*/ 	.word	0x00016858
        /*0478*/ 	.short	0x0100
        /*047a*/ 	.byte	0x08
	.zero		1


	//   ....[9]....
        /*047c*/ 	.word	0x00000500
        /*0480*/ 	.word	0x000000ff
        /*0484*/ 	.word	0x00016868
        /*0488*/ 	.short	0x0100
        /*048a*/ 	.byte	0x08
	.zero		1


	//   ....[10]....
        /*048c*/ 	.word	0x000005f0
        /*0490*/ 	.word	0x000000ff
        /*0494*/ 	.word	0x00016870
        /*0498*/ 	.short	0x0100
        /*049a*/ 	.byte	0x06
	.zero		1


	//   ....[11]....
        /*049c*/ 	.word	0x00000600
        /*04a0*/ 	.word	0x000000ff
        /*04a4*/ 	.word	0x00016880
        /*04a8*/ 	.short	0x0100
        /*04aa*/ 	.byte	0x06
	.zero		1


	//   ....[12]....
        /*04ac*/ 	.word	0x00000610
        /*04b0*/ 	.word	0x000000ff
        /*04b4*/ 	.word	0x00016878
        /*04b8*/ 	.short	0x0100
        /*04ba*/ 	.byte	0x06
	.zero		1


	//   ....[13]....
        /*04bc*/ 	.word	0x00000620
        /*04c0*/ 	.word	0x000000ff
        /*04c4*/ 	.word	0x00016888
        /*04c8*/ 	.short	0x0100
        /*04ca*/ 	.byte	0x06
	.zero		1


	//   ....[14]....
        /*04cc*/ 	.word	0x00000750
        /*04d0*/ 	.word	0x000000ff
        /*04d4*/ 	.word	0x00016890
        /*04d8*/ 	.short	0x0100
        /*04da*/ 	.byte	0x08
	.zero		1


	//   ....[15]....
        /*04dc*/ 	.word	0x00000760
        /*04e0*/ 	.word	0x000000ff
        /*04e4*/ 	.word	0x000168a0
        /*04e8*/ 	.short	0x0100
        /*04ea*/ 	.byte	0x08
	.zero		1


	//   ....[16]....
        /*04ec*/ 	.word	0x00000770
        /*04f0*/ 	.word	0x000000ff
        /*04f4*/ 	.word	0x00016898
        /*04f8*/ 	.short	0x0100
        /*04fa*/ 	.byte	0x08
	.zero		1


	//   ....[17]....
        /*04fc*/ 	.word	0x00000780
        /*0500*/ 	.word	0x000000ff
        /*0504*/ 	.word	0x000168a8
        /*0508*/ 	.short	0x0100
        /*050a*/ 	.byte	0x08
	.zero		1


	//   ....[18]....
        /*050c*/ 	.word	0x000008b0
        /*0510*/ 	.word	0x000000ff
        /*0514*/ 	.word	0x000168b0
        /*0518*/ 	.short	0x0100
        /*051a*/ 	.byte	0x08
	.zero		1


	//   ....[19]....
        /*051c*/ 	.word	0x000008c0
        /*0520*/ 	.word	0x000000ff
        /*0524*/ 	.word	0x000168c0
        /*0528*/ 	.short	0x0100
        /*052a*/ 	.byte	0x08
	.zero		1


	//   ....[20]....
        /*052c*/ 	.word	0x000008d0
        /*0530*/ 	.word	0x000000ff
        /*0534*/ 	.word	0x000168b8
        /*0538*/ 	.short	0x0100
        /*053a*/ 	.byte	0x08
	.zero		1


	//   ....[21]....
        /*053c*/ 	.word	0x000008e0
        /*0540*/ 	.word	0x000000ff
        /*0544*/ 	.word	0x000168c8
        /*0548*/ 	.short	0x0100
        /*054a*/ 	.byte	0x08
	.zero		1


	//   ....[22]....
        /*054c*/ 	.word	0x000015c0
        /*0550*/ 	.word	0x000000ff
        /*0554*/ 	.word	0x00016800
        /*0558*/ 	.short	0x010a
        /*055a*/ 	.byte	0x2d
	.zero		1


	//   ....[23]....
        /*055c*/ 	.word	0x00001640
        /*0560*/ 	.word	0x00000000
        /*0564*/ 	.word	0x00016830
        /*0568*/ 	.short	0x010a
        /*056a*/ 	.byte	0x3f
	.zero		1


	//   ....[24]....
        /*056c*/ 	.word	0x000016a0
        /*0570*/ 	.word	0x00000000
        /*0574*/ 	.word	0x00016830
        /*0578*/ 	.short	0x010a
        /*057a*/ 	.byte	0x3f
	.zero		1


	//   ....[25]....
        /*057c*/ 	.word	0x00001fa0
        /*0580*/ 	.word	0x00000000
        /*0584*/ 	.word	0x00000000
        /*0588*/ 	.short	0x0101
        /*058a*/ 	.byte	0x3f
	.zero		1


	//   ....[26]....
        /*058c*/ 	.word	0x000040a0
        /*0590*/ 	.word	0x000000ff
        /*0594*/ 	.word	0x00016830
        /*0598*/ 	.short	0x010a
        /*059a*/ 	.byte	0x06
	.zero		1


	//   ....[27]....
        /*059c*/ 	.word	0x000040e0
        /*05a0*/ 	.word	0x000000ff
        /*05a4*/ 	.word	0x00016830
        /*05a8*/ 	.short	0x010a
        /*05aa*/ 	.byte	0x06
	.zero		1


	//   ....[28]....
        /*05ac*/ 	.word	0x000042c0
        /*05b0*/ 	.word	0x000000ff
        /*05b4*/ 	.word	0x00016850
        /*05b8*/ 	.short	0x010a
        /*05ba*/ 	.byte	0x06
	.zero		1


	//   ....[29]....
        /*05bc*/ 	.word	0x00004300
        /*05c0*/ 	.word	0x000000ff
        /*05c4*/ 	.word	0x00016850
        /*05c8*/ 	.short	0x010a
        /*05ca*/ 	.byte	0x06
	.zero		1


	//   ....[30]....
        /*05cc*/ 	.word	0x000062b0
        /*05d0*/ 	.word	0x0000000a
        /*05d4*/ 	.word	0x00000000
        /*05d8*/ 	.short	0x0101
        /*05da*/ 	.byte	0x3f
	.zero		1


	//   ....[31]....
        /*05dc*/ 	.word	0x00006540
        /*05e0*/ 	.word	0x00000008
        /*05e4*/ 	.word	0x00000000
        /*05e8*/ 	.short	0x0101
        /*05ea*/ 	.byte	0x3f
	.zero		1


	//   ....[32]....
        /*05ec*/ 	.word	0x00006ee0
        /*05f0*/ 	.word	0x000000ff
        /*05f4*/ 	.word	0x00016830
        /*05f8*/ 	.short	0x010a
        /*05fa*/ 	.byte	0x06
	.zero		1


	//   ....[33]....
        /*05fc*/ 	.word	0x00006f20
        /*0600*/ 	.word	0x000000ff
        /*0604*/ 	.word	0x00016830
        /*0608*/ 	.short	0x010a
        /*060a*/ 	.byte	0x06
	.zero		1


	//   ....[34]....
        /*060c*/ 	.word	0x00007100
        /*0610*/ 	.word	0x000000ff
        /*0614*/ 	.word	0x00016850
        /*0618*/ 	.short	0x010a
        /*061a*/ 	.byte	0x06
	.zero		1


	//   ....[35]....
        /*061c*/ 	.word	0x00007140
        /*0620*/ 	.word	0x000000ff
        /*0624*/ 	.word	0x00016850
        /*0628*/ 	.short	0x010a
        /*062a*/ 	.byte	0x06
	.zero		1


	//   ....[36]....
        /*062c*/ 	.word	0x000087d0
        /*0630*/ 	.word	0x0000000f
        /*0634*/ 	.word	0x00000000
        /*0638*/ 	.short	0x0101
        /*063a*/ 	.byte	0x3f
	.zero		1


	//   ....[37]....
        /*063c*/ 	.word	0x00008980
        /*0640*/ 	.word	0x0000000f
        /*0644*/ 	.word	0x00000000
        /*0648*/ 	.short	0x0101
        /*064a*/ 	.byte	0x3f
	.zero		1


	//   ....[38]....
        /*064c*/ 	.word	0x000092f0
        /*0650*/ 	.word	0x000000ff
        /*0654*/ 	.word	0x00016850
        /*0658*/ 	.short	0x010a
        /*065a*/ 	.byte	0x05
	.zero		1


	//   ....[39]....
        /*065c*/ 	.word	0x00009330
        /*0660*/ 	.word	0x000000ff
        /*0664*/ 	.word	0x00016850
        /*0668*/ 	.short	0x010a
        /*066a*/ 	.byte	0x05
	.zero		1


	//   ....[40]....
        /*066c*/ 	.word	0x00009860
        /*0670*/ 	.word	0x00000006
        /*0674*/ 	.word	0x00000000
        /*0678*/ 	.short	0x0101
        /*067a*/ 	.byte	0x3f
	.zero		1


	//   ....[41]....
        /*067c*/ 	.word	0x0000a4c0
        /*0680*/ 	.word	0x0000001b
        /*0684*/ 	.word	0x00000000
        /*0688*/ 	.short	0x0101
        /*068a*/ 	.byte	0x3f
	.zero		1


	//   ....[42]....
        /*068c*/ 	.word	0x0000be30
        /*0690*/ 	.word	0x00000003
        /*0694*/ 	.word	0x00016840
        /*0698*/ 	.short	0x010a
        /*069a*/ 	.byte	0x3f
	.zero		1


	//   ....[43]....
        /*069c*/ 	.word	0x0000cc20
        /*06a0*/ 	.word	0x00000011
        /*06a4*/ 	.word	0x00016800
        /*06a8*/ 	.short	0x0107
        /*06aa*/ 	.byte	0x3f
	.zero		1


	//   ....[44]....
        /*06ac*/ 	.word	0x0000cd10
        /*06b0*/ 	.word	0x00000011
        /*06b4*/ 	.word	0x00016800
        /*06b8*/ 	.short	0x0101
        /*06ba*/ 	.byte	0x3f
	.zero		1


	//   ....[45]....
        /*06bc*/ 	.word	0x0000cd30
        /*06c0*/ 	.word	0x00000011
        /*06c4*/ 	.word	0x00016820
        /*06c8*/ 	.short	0x010a
        /*06ca*/ 	.byte	0x3f
	.zero		1


	//   ....[46]....
        /*06cc*/ 	.word	0x0000d040
        /*06d0*/ 	.word	0x00000002
        /*06d4*/ 	.word	0x00016840
        /*06d8*/ 	.short	0x010a
        /*06da*/ 	.byte	0x3f
	.zero		1


	//   ....[47]....
        /*06dc*/ 	.word	0x0000d270
        /*06e0*/ 	.word	0x00000002
        /*06e4*/ 	.word	0x00000060
        /*06e8*/ 	.short	0x010a
        /*06ea*/ 	.byte	0x3f
	.zero		1


	//   ....[48]....
        /*06ec*/ 	.word	0x0000d7a0
        /*06f0*/ 	.word	0x00000002
        /*06f4*/ 	.word	0x00016840
        /*06f8*/ 	.short	0x010a
        /*06fa*/ 	.byte	0x3f
	.zero		1


	//   ....[49]....
        /*06fc*/ 	.word	0x0000d9d0
        /*0700*/ 	.word	0x00000005
        /*0704*/ 	.word	0x00000060
        /*0708*/ 	.short	0x010a
        /*070a*/ 	.byte	0x3f
	.zero		1


	//   ....[50]....
        /*070c*/ 	.word	0x0000de40
        /*0710*/ 	.word	0x00000002
        /*0714*/ 	.word	0x00016840
        /*0718*/ 	.short	0x010a
        /*071a*/ 	.byte	0x3f
	.zero		1


	//   ....[51]....
        /*071c*/ 	.word	0x0000e080
        /*0720*/ 	.word	0x00000005
        /*0724*/ 	.word	0x00000060
        /*0728*/ 	.short	0x010a
        /*072a*/ 	.byte	0x3f
	.zero		1


	//   ....[52]....
        /*072c*/ 	.word	0x0000e490
        /*0730*/ 	.word	0x00000003
        /*0734*/ 	.word	0x00016860
        /*0738*/ 	.short	0x010a
        /*073a*/ 	.byte	0x3f
	.zero		1


	//   ....[53]....
        /*073c*/ 	.word	0x0000e930
        /*0740*/ 	.word	0x00000007
        /*0744*/ 	.word	0x00016820
        /*0748*/ 	.short	0x010a
        /*074a*/ 	.byte	0x3f
	.zero		1


	//   ....[54]....
        /*074c*/ 	.word	0x0000ead0
        /*0750*/ 	.word	0x00000005
        /*0754*/ 	.word	0x00000000
        /*0758*/ 	.short	0x010a
        /*075a*/ 	.byte	0x3f
	.zero		1


	//   ....[55]....
        /*075c*/ 	.word	0x0000eb40
        /*0760*/ 	.word	0x00000003
        /*0764*/ 	.word	0x00000000
        /*0768*/ 	.short	0x010a
        /*076a*/ 	.byte	0x3f
	.zero		1


	//   ....[56]....
        /*076c*/ 	.word	0x0000eba0
        /*0770*/ 	.word	0x00000005
        /*0774*/ 	.word	0x00000000
        /*0778*/ 	.short	0x010a
        /*077a*/ 	.byte	0x3f
	.zero		1


	//   ....[57]....
        /*077c*/ 	.word	0x0000ebd0
        /*0780*/ 	.word	0x00000003
        /*0784*/ 	.word	0x00000000
        /*0788*/ 	.short	0x010a
        /*078a*/ 	.byte	0x3f
	.zero		1


	//   ....[58]....
        /*078c*/ 	.word	0x0000ec40
        /*0790*/ 	.word	0x00000003
        /*0794*/ 	.word	0x00016800
        /*0798*/ 	.short	0x010a
        /*079a*/ 	.byte	0x3f
	.zero		1


	//   ....[59]....
        /*079c*/ 	.word	0x0000ec90
        /*07a0*/ 	.word	0x00000000
        /*07a4*/ 	.word	0x00016830
        /*07a8*/ 	.short	0x010a
        /*07aa*/ 	.byte	0x3f
	.zero		1


	//   ....[60]....
        /*07ac*/ 	.word	0x0000ecf0
        /*07b0*/ 	.word	0x00000006
        /*07b4*/ 	.word	0x00016830
        /*07b8*/ 	.short	0x010a
        /*07ba*/ 	.byte	0x3f
	.zero		1


	//   ....[61]....
        /*07bc*/ 	.word	0x0000ed50
        /*07c0*/ 	.word	0x00000006
        /*07c4*/ 	.word	0x00016850
        /*07c8*/ 	.short	0x010a
        /*07ca*/ 	.byte	0x3f
	.zero		1


	//   ....[62]....
        /*07cc*/ 	.word	0x0000edb0
        /*07d0*/ 	.word	0x00000006
        /*07d4*/ 	.word	0x00016830
        /*07d8*/ 	.short	0x010a
        /*07da*/ 	.byte	0x3f
	.zero		1


	//   ....[63]....
        /*07dc*/ 	.word	0x0000ee10
        /*07e0*/ 	.word	0x00000006
        /*07e4*/ 	.word	0x00016850
        /*07e8*/ 	.short	0x010a
        /*07ea*/ 	.byte	0x3f
	.zero		1


	//   ....[64]....
        /*07ec*/ 	.word	0x0000ee70
        /*07f0*/ 	.word	0x00000004
        /*07f4*/ 	.word	0x00016850
        /*07f8*/ 	.short	0x010a
        /*07fa*/ 	.byte	0x3f
	.zero		1


	//   ....[65]....
        /*07fc*/ 	.word	0x0000efc0
        /*0800*/ 	.word	0x00000003
        /*0804*/ 	.word	0x00016840
        /*0808*/ 	.short	0x010a
        /*080a*/ 	.byte	0x3f
	.zero		1


	//   ....[66]....
        /*080c*/ 	.word	0x0000fe10
        /*0810*/ 	.word	0x00000011
        /*0814*/ 	.word	0x00016820
        /*0818*/ 	.short	0x010a
        /*081a*/ 	.byte	0x3f
	.zero		1


	//   ....[67]....
        /*081c*/ 	.word	0x0000fe60
        /*0820*/ 	.word	0x00000002
        /*0824*/ 	.word	0x00016840
        /*0828*/ 	.short	0x010a
        /*082a*/ 	.byte	0x3f
	.zero		1


	//   ....[68]....
        /*082c*/ 	.word	0x0000feb0
        /*0830*/ 	.word	0x00000002
        /*0834*/ 	.word	0x00000060
        /*0838*/ 	.short	0x010a
        /*083a*/ 	.byte	0x3f
	.zero		1


	//   ....[69]....
        /*083c*/ 	.word	0x0000ff00
        /*0840*/ 	.word	0x00000002
        /*0844*/ 	.word	0x00016840
        /*0848*/ 	.short	0x010a
        /*084a*/ 	.byte	0x3f
	.zero		1


	//   ....[70]....
        /*084c*/ 	.word	0x0000ff50
        /*0850*/ 	.word	0x00000005
        /*0854*/ 	.word	0x00000060
        /*0858*/ 	.short	0x010a
        /*085a*/ 	.byte	0x3f
	.zero		1


	//   ....[71]....
        /*085c*/ 	.word	0x0000ffa0
        /*0860*/ 	.word	0x00000002
        /*0864*/ 	.word	0x00016840
        /*0868*/ 	.short	0x010a
        /*086a*/ 	.byte	0x3f
	.zero		1


	//   ....[72]....
        /*086c*/ 	.word	0x0000fff0
        /*0870*/ 	.word	0x00000005
        /*0874*/ 	.word	0x00000060
        /*0878*/ 	.short	0x010a
        /*087a*/ 	.byte	0x3f
	.zero		1


	//   ....[73]....
        /*087c*/ 	.word	0x00010040
        /*0880*/ 	.word	0x00000003
        /*0884*/ 	.word	0x00016860
        /*0888*/ 	.short	0x010a
        /*088a*/ 	.byte	0x3f
	.zero		1


	//   ....[74]....
        /*088c*/ 	.word	0x00010130
        /*0890*/ 	.word	0x00000007
        /*0894*/ 	.word	0x00016820
        /*0898*/ 	.short	0x010a
        /*089a*/ 	.byte	0x3f
	.zero		1


	//   ....[75]....
        /*089c*/ 	.word	0x000102d0
        /*08a0*/ 	.word	0x00000005
        /*08a4*/ 	.word	0x00000000
        /*08a8*/ 	.short	0x010a
        /*08aa*/ 	.byte	0x3f
	.zero		1


	//   ....[76]....
        /*08ac*/ 	.word	0x00010320
        /*08b0*/ 	.word	0x00000003
        /*08b4*/ 	.word	0x00000000
        /*08b8*/ 	.short	0x010a
        /*08ba*/ 	.byte	0x3f
	.zero		1


	//   ....[77]....
        /*08bc*/ 	.word	0x00010370
        /*08c0*/ 	.word	0x00000005
        /*08c4*/ 	.word	0x00000000
        /*08c8*/ 	.short	0x010a
        /*08ca*/ 	.byte	0x3f
	.zero		1


	//----- nvinfo : EIATTR_NUM_MBARRIERS
	.align		4
.L_1675:
        /*08cc*/ 	.byte	0x03, 0x38
        /*08ce*/ 	.short	0x0016


	//----- nvinfo : EIATTR_EXIT_INSTR_OFFSETS
	.align		4
        /*08d0*/ 	.byte	0x04, 0x1c
        /*08d2*/ 	.short	(.L_1677 - .L_1676)


	//   ....[0]....
.L_1676:
        /*08d4*/ 	.word	0x00000a40


	//   ....[1]....
        /*08d8*/ 	.word	0x0000af00


	//   ....[2]....
        /*08dc*/ 	.word	0x0000ec20


	//----- nvinfo : EIATTR_MAX_THREADS
	.align		4
.L_1677:
        /*08e0*/ 	.byte	0x04, 0x05
        /*08e2*/ 	.short	(.L_1679 - .L_1678)
.L_1678:
        /*08e4*/ 	.word	0x00000200
        /*08e8*/ 	.word	0x00000001
        /*08ec*/ 	.word	0x00000001


	//----- nvinfo : EIATTR_CRS_STACK_SIZE
	.align		4
.L_1679:
        /*08f0*/ 	.byte	0x04, 0x1e
        /*08f2*/ 	.short	(.L_1681 - .L_1680)
.L_1680:
        /*08f4*/ 	.word	0x00000000


	//----- nvinfo : EIATTR_CBANK_PARAM_SIZE
	.align		4
.L_1681:
        /*08f8*/ 	.byte	0x03, 0x19
        /*08fa*/ 	.short	0x0af0


	//----- nvinfo : EIATTR_PARAM_CBANK
	.align		4
        /*08fc*/ 	.byte	0x04, 0x0a
        /*08fe*/ 	.short	(.L_1683 - .L_1682)
	.align		4
.L_1682:
        /*0900*/ 	.word	index@(.nv.constant0._ZN7cutlass13device_kernelIN5flash11enable_sm90INS1_16FlashAttnFwdSm90INS1_25CollectiveMainloopFwdSm90ILi2EN4cute5tupleIJNS5_1CILi1EEES8_S8_EEENS6_IJNS7_ILi192EEENS7_ILi128EEENS7_ILi64EEEEEELi64ENS_10bfloat16_tEfNS_4arch4Sm90ELb1ELb0ELb1ELb0ELb0ELb0ELb0ELb1ELb1ELb1ELb0ELb0EEENS1_21CollectiveEpilogueFwdINS6_IJSA_SC_SB_EEES9_SE_SG_Li384ELb0ELb1ELb0ELb0EEENS1_30DynamicPersistentTileSchedulerILi384ELi128ELb0ELb1ELb1EEEEEEEEEvNT_6ParamsE)
        /*0904*/ 	.short	0x0210
        /*0906*/ 	.short	0x0af0


	//----- nvinfo : EIATTR_SW_WAR
	.align		4
.L_1683:
        /*0908*/ 	.byte	0x04, 0x36
        /*090a*/ 	.short	(.L_1685 - .L_1684)
.L_1684:
        /*090c*/ 	.word	0x00000008
.L_1685:


//--------------------- .nv.info._ZN7cutlass13device_kernelIN5flash11enable_sm90INS1_16FlashAttnFwdSm90INS1_25CollectiveMainloopFwdSm90ILi2EN4cute5tupleIJNS5_1CILi1EEES8_S8_EEENS6_IJNS7_ILi192EEENS7_ILi128EEENS7_ILi64EEEEEELi64ENS_10bfloat16_tEfNS_4arch4Sm90ELb1ELb0ELb1ELb1ELb0ELb0ELb0ELb1ELb1ELb1ELb0ELb0EEENS1_21CollectiveEpilogueFwdINS6_IJSA_SC_SB_EEES9_SE_SG_Li384ELb1ELb1ELb0ELb0EEENS1_36VarlenDynamicPersistentTileSchedulerILi192ELi128ELi384ELi128ELb0ELb1ELb1ELb1ELb1ELb1EEEEEEEEEvNT_6ParamsE --------------------------
	.section	.nv.info._ZN7cutlass13device_kernelIN5flash11enable_sm90INS1_16FlashAttnFwdSm90INS1_25CollectiveMainloopFwdSm90ILi2EN4cute5tupleIJNS5_1CILi1EEES8_S8_EEENS6_IJNS7_ILi192EEENS7_ILi128EEENS7_ILi64EEEEEELi64ENS_10bfloat16_tEfNS_4arch4Sm90ELb1ELb0ELb1ELb1ELb0ELb0ELb0ELb1ELb1ELb1ELb0ELb0EEENS1_21CollectiveEpilogueFwdINS6_IJSA_SC_SB_EEES9_SE_SG_Li384ELb1ELb1ELb0ELb0EEENS1_36VarlenDynamicPersistentTileSchedulerILi192ELi128ELi384ELi128ELb0ELb1ELb1ELb1ELb1ELb1EEEEEEEEEvNT_6ParamsE,"",@"SHT_CUDA_INFO"
	.sectionflags	@""
	.align	4


	//----- nvinfo : EIATTR_CUDA_API_VERSION
	.align		4
        /*0000*/ 	.byte	0x04, 0x37
        /*0002*/ 	.short	(.L_1687 - .L_1686)
.L_1686:
        /*0004*/ 	.word	0x00000082


	//----- nvinfo : EIATTR_KPARAM_INFO
	.align		4
.L_1687:
        /*0008*/ 	.byte	0x04, 0x17
        /*000a*/ 	.short	(.L_1689 - .L_1688)
.L_1688:
        /*000c*/ 	.word	0x00000000
        /*0010*/ 	.short	0x0000
        /*0012*/ 	.short	0x0070
        /*0014*/ 	.byte	0x00, 0xf0, 0x01, 0x2a


	//----- nvinfo : EIATTR_SPARSE_MMA_MASK
	.align		4
.L_1689:
        /*0018*/ 	.byte	0x03, 0x50
        /*001a*/ 	.short	0x0000


	//----- nvinfo : EIATTR_MAXREG_COUNT
	.align		4
        /*001c*/ 	.byte	0x03, 0x1b
        /*001e*/ 	.short	0x0080


	//----- nvinfo : EIATTR_NUM_BARRIERS
	.align		4
        /*0020*/ 	.byte	0x02, 0x4c
        /*0022*/ 	.byte	0x10
	.zero		1


	//----- nvinfo : EIATTR_EXTERNS
	.align		4
        /*0024*/ 	.byte	0x04, 0x0f
        /*0026*/ 	.short	(.L_1691 - .L_1690)


	//   ....[0]....
	.align		4
.L_1690:
        /*0028*/ 	.word	index@(__assertfail)


	//----- nvinfo : EIATTR_ANNOTATIONS
	.align		4
.L_1691:
        /*002c*/ 	.byte	0x04, 0x55
        /*002e*/ 	.short	(.L_1693 - .L_1692)


	//   ....[0]....
.L_1692:
        /* <DEDUP_REMOVED lines=21> */


	//----- nvinfo : EIATTR_MERCURY_ISA_VERSION
	.align		4
.L_1693:
        /*0170*/ 	.byte	0x03, 0x5f
        /*0172*/ 	.short	0x0101


	//----- nvinfo : EIATTR_UNUSED_LOAD_BYTE_OFFSET
	.align		4
        /*0174*/ 	.byte	0x04, 0x44
        /*0176*/ 	.short	(.L_1695 - .L_1694)


	//   ....[0]....
.L_1694:
        /*0178*/ 	.word	0x00000a40
        /*017c*/ 	.word	0x0000fff0


	//   ....[1]....
        /*0180*/ 	.word	0x00009c30
        /*0184*/ 	.word	0x0000fff0


	//----- nvinfo : EIATTR_INT_WARP_WIDE_INSTR_OFFSETS
	.align		4
.L_1695:
        /*0188*/ 	.byte	0x04, 0x31
        /*018a*/ 	.short	(.L_1697 - .L_1696)


	//   ....[0]....
.L_1696:
        /*018c*/ 	.word	0x00000130


	//   ....[1]....
        /*0190*/ 	.word	0x00000170


	//   ....[2]....
        /*0194*/ 	.word	0x000001e0


	//   ....[3]....
        /*0198*/ 	.word	0x0000c7d0


	//   ....[4]....
        /*019c*/ 	.word	0x0000c860


	//   ....[5]....
        /*01a0*/ 	.word	0x0000f860


	//   ....[6]....
        /*01a4*/ 	.word	0x0000f8f0


	//----- nvinfo : EIATTR_COOP_GROUP_MASK_REGIDS
	.align		4
.L_1697:
        /*01a8*/ 	.byte	0x04, 0x29
        /*01aa*/ 	.short	(.L_1699 - .L_1698)


	//   ....[0]....
.L_1698:
        /*01ac*/ 	.word	0xffffffff


	//   ....[1]....
        /*01b0*/ 	.word	0xffffffff


	//   ....[2]....
        /*01b4*/ 	.word	0xffffffff


	//   ....[3]....
        /*01b8*/ 	.word	0xffffffff


	//   ....[4]....
        /*01bc*/ 	.word	0xffffffff


	//   ....[5]....
        /*01c0*/ 	.word	0xffffffff


	//   ....[6]....
        /*01c4*/ 	.word	0xffffffff


	//   ....[7]....
        /*01c8*/ 	.word	0xffffffff


	//   ....[8]....
        /*01cc*/ 	.word	0xffffffff


	//   ....[9]....
        /*01d0*/ 	.word	0xffffffff


	//   ....[10]....
        /*01d4*/ 	.word	0xffffffff


	//   ....[11]....
        /*01d8*/ 	.word	0xffffffff


	//   ....[12]....
        /*01dc*/ 	.word	0xffffffff


	//   ....[13]....
        /*01e0*/ 	.word	0xffffffff


	//   ....[14]....
        /*01e4*/ 	.word	0xffffffff


	//   ....[15]....
        /*01e8*/ 	.word	0xffffffff


	//   ....[16]....
        /*01ec*/ 	.word	0xffffffff


	//   ....[17]....
        /*01f0*/ 	.word	0xffffffff


	//   ....[18]....
        /*01f4*/ 	.word	0xffffffff


	//   ....[19]....
        /*01f8*/ 	.word	0xffffffff


	//   ....[20]....
        /*01fc*/ 	.word	0xffffffff


	//   ....[21]....
        /*0200*/ 	.word	0xffffffff


	//   ....[22]....
        /*0204*/ 	.word	0xffffffff


	//   ....[23]....
        /*0208*/ 	.word	0xffffffff


	//   ....[24]....
        /*020c*/ 	.word	0xffffffff


	//   ....[25]....
        /*0210*/ 	.word	0xffffffff


	//   ....[26]....
        /*0214*/ 	.word	0xffffffff


	//   ....[27]....
        /*0218*/ 	.word	0xffffffff


	//   ....[28]....
        /*021c*/ 	.word	0xffffffff


	//   ....[29]....
        /*0220*/ 	.word	0xffffffff


	//   ....[30]....
        /*0224*/ 	.word	0xffffffff


	//   ....[31]....
        /*0228*/ 	.word	0xffffffff


	//   ....[32]....
        /*022c*/ 	.word	0xffffffff


	//   ....[33]....
        /*0230*/ 	.word	0xffffffff


	//   ....[34]....
        /*0234*/ 	.word	0xffffffff


	//   ....[35]....
        /*0238*/ 	.word	0xffffffff


	//   ....[36]....
        /*023c*/ 	.word	0xffffffff


	//   ....[37]....
        /*0240*/ 	.word	0xffffffff


	//   ....[38]....
        /*0244*/ 	.word	0xffffffff


	//   ....[39]....
        /*0248*/ 	.word	0xffffffff


	//   ....[40]....
        /*024c*/ 	.word	0xffffffff


	//   ....[41]....
        /*0250*/ 	.word	0xffffffff


	//   ....[42]....
        /*0254*/ 	.word	0xffffffff


	//   ....[43]....
        /*0258*/ 	.word	0xffffffff


	//   ....[44]....
        /*025c*/ 	.word	0xffffffff


	//   ....[45]....
        /*0260*/ 	.word	0xffffffff


	//   ....[46]....
        /*0264*/ 	.word	0xffffffff


	//   ....[47]....
        /*0268*/ 	.word	0xffffffff


	//   ....[48]....
        /*026c*/ 	.word	0xffffffff


	//   ....[49]....
        /*0270*/ 	.word	0xffffffff


	//   ....[50]....
        /*0274*/ 	.word	0xffffffff


	//   ....[51]....
        /*0278*/ 	.word	0xffffffff


	//   ....[52]....
        /*027c*/ 	.word	0xffffffff


	//   ....[53]....
        /*0280*/ 	.word	0xffffffff


	//   ....[54]....
        /*0284*/ 	.word	0xffffffff


	//   ....[55]....
        /*0288*/ 	.word	0xffffffff


	//   ....[56]....
        /*028c*/ 	.word	0xffffffff


	//   ....[57]....
        /*0290*/ 	.word	0xffffffff


	//   ....[58]....
        /*0294*/ 	.word	0xffffffff


	//   ....[59]....
        /*0298*/ 	.word	0xffffffff


	//   ....[60]....
        /*029c*/ 	.word	0xffffffff


	//   ....[61]....
        /*02a0*/ 	.word	0xffffffff


	//   ....[62]....
        /*02a4*/ 	.word	0xffffffff


	//   ....[63]....
        /*02a8*/ 	.word	0xffffffff


	//   ....[64]....
        /*02ac*/ 	.word	0xffffffff


	//   ....[65]....
        /*02b0*/ 	.word	0xffffffff


	//   ....[66]....
        /*02b4*/ 	.word	0xffffffff


	//   ....[67]....
        /*02b8*/ 	.word	0xffffffff


	//   ....[68]....
        /*02bc*/ 	.word	0xffffffff


	//   ....[69]....
        /*02c0*/ 	.word	0xffffffff


	//   ....[70]....
        /*02c4*/ 	.word	0xffffffff


	//   ....[71]....
        /*02c8*/ 	.word	0xffffffff


	//   ....[72]....
        /*02cc*/ 	.word	0xffffffff


	//   ....[73]....
        /*02d0*/ 	.word	0xffffffff


	//   ....[74]....
        /*02d4*/ 	.word	0xffffffff


	//   ....[75]....
        /*02d8*/ 	.word	0xffffffff


	//   ....[76]....
        /*02dc*/ 	.word	0xffffffff


	//   ....[77]....
        /*02e0*/ 	.word	0xffffffff


	//   ....[78]....
        /*02e4*/ 	.word	0xffffffff


	//   ....[79]....
        /*02e8*/ 	.word	0xffffffff


	//   ....[80]....
        /*02ec*/ 	.word	0xffffffff


	//   ....[81]....
        /*02f0*/ 	.word	0xffffffff


	//   ....[82]....
        /*02f4*/ 	.word	0xffffffff


	//   ....[83]....
        /*02f8*/ 	.word	0xffffffff


	//   ....[84]....
        /*02fc*/ 	.word	0xffffffff


	//   ....[85]....
        /*0300*/ 	.word	0xffffffff


	//   ....[86]....
        /*0304*/ 	.word	0xffffffff


	//   ....[87]....
        /*0308*/ 	.word	0xffffffff


	//   ....[88]....
        /*030c*/ 	.word	0xffffffff


	//   ....[89]....
        /*0310*/ 	.word	0xffffffff


	//   ....[90]....
        /*0314*/ 	.word	0xffffffff


	//   ....[91]....
        /*0318*/ 	.word	0xffffffff


	//   ....[92]....
        /*031c*/ 	.word	0xffffffff


	//   ....[93]....
        /*0320*/ 	.word	0xffffffff


	//   ....[94]....
        /*0324*/ 	.word	0xffffffff


	//   ....[95]....
        /*0328*/ 	.word	0xffffffff


	//   ....[96]....
        /*032c*/ 	.word	0xffffffff


	//   ....[97]....
        /*0330*/ 	.word	0xffffffff


	//   ....[98]....
        /*0334*/ 	.word	0xffffffff


	//   ....[99]....
        /*0338*/ 	.word	0xffffffff


	//   ....[100]....
        /*033c*/ 	.word	0xffffffff


	//   ....[101]....
        /*0340*/ 	.word	0xffffffff


	//   ....[102]....
        /*0344*/ 	.word	0xffffffff


	//   ....[103]....
        /*0348*/ 	.word	0xffffffff


	//   ....[104]....
        /*034c*/ 	.word	0xffffffff


	//   ....[105]....
        /*0350*/ 	.word	0xffffffff


	//   ....[106]....
        /*0354*/ 	.word	0xffffffff


	//   ....[107]....
        /*0358*/ 	.word	0x0500000f


	//   ....[108]....
        /*035c*/ 	.word	0x0500000f


	//   ....[109]....
        /*0360*/ 	.word	0x0500000f


	//   ....[110]....
        /*0364*/ 	.word	0x0500000f


	//   ....[111]....
        /*0368*/ 	.word	0x0500000f


	//   ....[112]....
        /*036c*/ 	.word	0x0500000f


	//   ....[113]....
        /*0370*/ 	.word	0x0500000f


	//   ....[114]....
        /*0374*/ 	.word	0x0500000f


	//   ....[115]....
        /*0378*/ 	.word	0x0500000f


	//   ....[116]....
        /*037c*/ 	.word	0x0500000f


	//   ....[117]....
        /*0380*/ 	.word	0x0500000f


	//   ....[118]....
        /*0384*/ 	.word	0x0500000f


	//   ....[119]....
        /*0388*/ 	.word	0x0500000f


	//   ....[120]....
        /*038c*/ 	.word	0x0500000f


	//   ....[121]....
        /*0390*/ 	.word	0x0500000f


	//   ....[122]....
        /*0394*/ 	.word	0x0500000f


	//   ....[123]....
        /*0398*/ 	.word	0x0500000f


	//   ....[124]....
        /*039c*/ 	.word	0x0500000f


	//   ....[125]....
        /*03a0*/ 	.word	0x0500000f


	//   ....[126]....
        /*03a4*/ 	.word	0x0500000f


	//   ....[127]....
        /*03a8*/ 	.word	0x0500000f


	//   ....[128]....
        /*03ac*/ 	.word	0x0500000f


	//   ....[129]....
        /*03b0*/ 	.word	0x0500000f


	//   ....[130]....
        /*03b4*/ 	.word	0x0500000f


	//   ....[131]....
        /*03b8*/ 	.word	0x0500000f


	//   ....[132]....
        /*03bc*/ 	.word	0x0500000f


	//   ....[133]....
        /*03c0*/ 	.word	0x0500000f


	//   ....[134]....
        /*03c4*/ 	.word	0x0500000f


	//   ....[135]....
        /*03c8*/ 	.word	0x0500000f


	//   ....[136]....
        /*03cc*/ 	.word	0x0500000f


	//   ....[137]....
        /*03d0*/ 	.word	0x0500000f


	//   ....[138]....
        /*03d4*/ 	.word	0x0500000f


	//   ....[139]....
        /*03d8*/ 	.word	0x0500000f


	//   ....[140]....
        /*03dc*/ 	.word	0x0500000f


	//   ....[141]....
        /*03e0*/ 	.word	0x0500000f


	//   ....[142]....
        /*03e4*/ 	.word	0x0500000f


	//   ....[143]....
        /*03e8*/ 	.word	0x0500000f


	//   ....[144]....
        /*03ec*/ 	.word	0x0500000f


	//   ....[145]....
        /*03f0*/ 	.word	0x0500000f


	//   ....[146]....
        /*03f4*/ 	.word	0x0500000f


	//   ....[147]....
        /*03f8*/ 	.word	0x0500000f


	//   ....[148]....
        /*03fc*/ 	.word	0x0500000f


	//   ....[149]....
        /*0400*/ 	.word	0x0500000f


	//----- nvinfo : EIATTR_COOP_GROUP_INSTR_OFFSETS
	.align		4
.L_1699:
        /*0404*/ 	.byte	0x04, 0x28
        /*0406*/ 	.short	(.L_1701 - .L_1700)


	//   ....[0]....
.L_1700:
        /*0408*/ 	.word	0x00000070


	//   ....[1]....
        /*040c*/ 	.word	0x00000140


	//   ....[2]....
        /*0410*/ 	.word	0x00000190


	//   ....[3]....
        /*0414*/ 	.word	0x000003c0


	//   ....[4]....
        /*0418*/ 	.word	0x00000520


	//   ....[5]....
        /*041c*/ 	.word	0x00000640


	//   ....[6]....
        /*0420*/ 	.word	0x000007a0


	//   ....[7]....
        /*0424*/ 	.word	0x00001530


	//   ....[8]....
        /*0428*/ 	.word	0x00001d10


	//   ....[9]....
        /*042c*/ 	.word	0x00002930


	//   ....[10]....
        /*0430*/ 	.word	0x00002950


	//   ....[11]....
        /*0434*/ 	.word	0x000029e0


	//   ....[12]....
        /*0438*/ 	.word	0x000034a0


	//   ....[13]....
        /*043c*/ 	.word	0x00003500


	//   ....[14]....
        /*0440*/ 	.word	0x00004a00


	//   ....[15]....
        /*0444*/ 	.word	0x00004a50


	//   ....[16]....
        /*0448*/ 	.word	0x000053d0


	//   ....[17]....
        /*044c*/ 	.word	0x00005480


	//   ....[18]....
        /*0450*/ 	.word	0x00005f40


	//   ....[19]....
        /*0454*/ 	.word	0x00005fd0


	//   ....[20]....
        /*0458*/ 	.word	0x00007ca0


	//   ....[21]....
        /*045c*/ 	.word	0x00007d10


	//   ....[22]....
        /*0460*/ 	.word	0x000083e0


	//   ....[23]....
        /*0464*/ 	.word	0x00008460


	//   ....[24]....
        /*0468*/ 	.word	0x000094f0


	//   ....[25]....
        /*046c*/ 	.word	0x00009530


	//   ....[26]....
        /*0470*/ 	.word	0x00009610


	//   ....[27]....
        /*0474*/ 	.word	0x00009630


	//   ....[28]....
        /*0478*/ 	.word	0x0000a390


	//   ....[29]....
        /*047c*/ 	.word	0x0000a3d0


	//   ....[30]....
        /*0480*/ 	.word	0x0000a410


	//   ....[31]....
        /*0484*/ 	.word	0x0000a450


	//   ....[32]....
        /*0488*/ 	.word	0x0000a900


	//   ....[33]....
        /*048c*/ 	.word	0x0000a930


	//   ....[34]....
        /*0490*/ 	.word	0x0000a960


	//   ....[35]....
        /*0494*/ 	.word	0x0000a9a0


	//   ....[36]....
        /*0498*/ 	.word	0x0000a9d0


	//   ....[37]....
        /*049c*/ 	.word	0x0000a9f0


	//   ....[38]....
        /*04a0*/ 	.word	0x0000aa10


	//   ....[39]....
        /*04a4*/ 	.word	0x0000aa30


	//   ....[40]....
        /*04a8*/ 	.word	0x0000b2c0


	//   ....[41]....
        /*04ac*/ 	.word	0x0000b2f0


	//   ....[42]....
        /*04b0*/ 	.word	0x0000b330


	//   ....[43]....
        /*04b4*/ 	.word	0x0000b360


	//   ....[44]....
        /*04b8*/ 	.word	0x0000b370


	//   ....[45]....
        /*04bc*/ 	.word	0x0000b380


	//   ....[46]....
        /*04c0*/ 	.word	0x0000b390


	//   ....[47]....
        /*04c4*/ 	.word	0x0000b3b0


	//   ....[48]....
        /*04c8*/ 	.word	0x0000b4f0


	//   ....[49]....
        /*04cc*/ 	.word	0x0000b6d0


	//   ....[50]....
        /*04d0*/ 	.word	0x0000b700


	//   ....[51]....
        /*04d4*/ 	.word	0x0000b730


	//   ....[52]....
        /*04d8*/ 	.word	0x0000b760


	//   ....[53]....
        /*04dc*/ 	.word	0x0000b790


	//   ....[54]....
        /*04e0*/ 	.word	0x0000b7c0


	//   ....[55]....
        /*04e4*/ 	.word	0x0000b930


	//   ....[56]....
        /*04e8*/ 	.word	0x0000b960


	//   ....[57]....
        /*04ec*/ 	.word	0x0000b990


	//   ....[58]....
        /*04f0*/ 	.word	0x0000b9c0


	//   ....[59]....
        /*04f4*/ 	.word	0x0000b9f0


	//   ....[60]....
        /*04f8*/ 	.word	0x0000ba20


	//   ....[61]....
        /*04fc*/ 	.word	0x0000bac0


	//   ....[62]....
        /*0500*/ 	.word	0x0000bb20


	//   ....[63]....
        /*0504*/ 	.word	0x0000bbc0


	//   ....[64]....
        /*0508*/ 	.word	0x0000cd50


	//   ....[65]....
        /*050c*/ 	.word	0x0000d900


	//   ....[66]....
        /*0510*/ 	.word	0x0000d920


	//   ....[67]....
        /*0514*/ 	.word	0x0000d940


	//   ....[68]....
        /*0518*/ 	.word	0x0000d9e0


	//   ....[69]....
        /*051c*/ 	.word	0x0000d9f0


	//   ....[70]....
        /*0520*/ 	.word	0x0000da80


	//   ....[71]....
        /*0524*/ 	.word	0x0000da90


	//   ....[72]....
        /*0528*/ 	.word	0x0000db20


	//   ....[73]....
        /*052c*/ 	.word	0x0000db30


	//   ....[74]....
        /*0530*/ 	.word	0x0000dbc0


	//   ....[75]....
        /*0534*/ 	.word	0x0000dbd0


	//   ....[76]....
        /*0538*/ 	.word	0x0000dc60


	//   ....[77]....
        /*053c*/ 	.word	0x0000dc70


	//   ....[78]....
        /*0540*/ 	.word	0x0000dd00


	//   ....[79]....
        /*0544*/ 	.word	0x0000dd10


	//   ....[80]....
        /*0548*/ 	.word	0x0000dd20


	//   ....[81]....
        /*054c*/ 	.word	0x0000ddc0


	//   ....[82]....
        /*0550*/ 	.word	0x0000ddd0


	//   ....[83]....
        /*0554*/ 	.word	0x0000dde0


	//   ....[84]....
        /*0558*/ 	.word	0x0000de70


	//   ....[85]....
        /*055c*/ 	.word	0x0000dea0


	//   ....[86]....
        /*0560*/ 	.word	0x0000df00


	//   ....[87]....
        /*0564*/ 	.word	0x0000df10


	//   ....[88]....
        /*0568*/ 	.word	0x0000df30


	//   ....[89]....
        /*056c*/ 	.word	0x0000fdb0


	//   ....[90]....
        /*0570*/ 	.word	0x0000fe10


	//   ....[91]....
        /*0574*/ 	.word	0x0000fe40


	//   ....[92]....
        /*0578*/ 	.word	0x0000fe70


	//   ....[93]....
        /*057c*/ 	.word	0x0000fe80


	//   ....[94]....
        /*0580*/ 	.word	0x0000feb0


	//   ....[95]....
        /*0584*/ 	.word	0x0000fee0


	//   ....[96]....
        /*0588*/ 	.word	0x0000ff10


	//   ....[97]....
        /*058c*/ 	.word	0x00010090


	//   ....[98]....
        /*0590*/ 	.word	0x000100c0


	//   ....[99]....
        /*0594*/ 	.word	0x000100f0


	//   ....[100]....
        /*0598*/ 	.word	0x00010120


	//   ....[101]....
        /*059c*/ 	.word	0x00010150


	//   ....[102]....
        /*05a0*/ 	.word	0x00010180


	//   ....[103]....
        /*05a4*/ 	.word	0x00010240


	//   ....[104]....
        /*05a8*/ 	.word	0x00010260


	//   ....[105]....
        /*05ac*/ 	.word	0x000102d0


	//   ....[106]....
        /*05b0*/ 	.word	0x00010970


	//   ....[107]....
        /*05b4*/ 	.word	0x00010f10


	//   ....[108]....
        /*05b8*/ 	.word	0x000110c0


	//   ....[109]....
        /*05bc*/ 	.word	0x00011110


	//   ....[110]....
        /*05c0*/ 	.word	0x00011170


	//   ....[111]....
        /*05c4*/ 	.word	0x00011270


	//   ....[112]....
        /*05c8*/ 	.word	0x000112d0


	//   ....[113]....
        /*05cc*/ 	.word	0x000113d0


	//   ....[114]....
        /*05d0*/ 	.word	0x00011430


	//   ....[115]....
        /*05d4*/ 	.word	0x00011530


	//   ....[116]....
        /*05d8*/ 	.word	0x00011590


	//   ....[117]....
        /*05dc*/ 	.word	0x00011690


	//   ....[118]....
        /*05e0*/ 	.word	0x000116f0


	//   ....[119]....
        /*05e4*/ 	.word	0x000117f0


	//   ....[120]....
        /*05e8*/ 	.word	0x00011850


	//   ....[121]....
        /*05ec*/ 	.word	0x00011940


	//   ....[122]....
        /*05f0*/ 	.word	0x000119a0


	//   ....[123]....
        /*05f4*/ 	.word	0x00011a50


	//   ....[124]....
        /*05f8*/ 	.word	0x00011b20


	//   ....[125]....
        /*05fc*/ 	.word	0x00011bd0


	//   ....[126]....
        /*0600*/ 	.word	0x00011c30


	//   ....[127]....
        /*0604*/ 	.word	0x00011d00


	//   ....[128]....
        /*0608*/ 	.word	0x00011d70


	//   ....[129]....
        /*060c*/ 	.word	0x00011e30


	//   ....[130]....
        /*0610*/ 	.word	0x00011ea0


	//   ....[131]....
        /*0614*/ 	.word	0x00011f40


	//   ....[132]....
        /*0618*/ 	.word	0x00012250


	//   ....[133]....
        /*061c*/ 	.word	0x000122f0


	//   ....[134]....
        /*0620*/ 	.word	0x00012410


	//   ....[135]....
        /*0624*/ 	.word	0x00012480


	//   ....[136]....
        /*0628*/ 	.word	0x000124f0


	//   ....[137]....
        /*062c*/ 	.word	0x00012560


	//   ....[138]....
        /*0630*/ 	.word	0x000125d0


	//   ....[139]....
        /*0634*/ 	.word	0x00012650


	//   ....[140]....
        /*0638*/ 	.word	0x000126e0


	//   ....[141]....
        /*063c*/ 	.word	0x00012770


	//   ....[142]....
        /*0640*/ 	.word	0x000127e0


	//   ....[143]....
        /*0644*/ 	.word	0x00012850


	//   ....[144]....
        /*0648*/ 	.word	0x000128c0


	//   ....[145]....
        /*064c*/ 	.word	0x00012940


	//   ....[146]....
        /*0650*/ 	.word	0x000129b0


	//   ....[147]....
        /*0654*/ 	.word	0x00012a50


	//   ....[148]....
        /*0658*/ 	.word	0x00012ae0


	//   ....[149]....
        /*065c*/ 	.word	0x00012c00


	//----- nvinfo : EIATTR_REG_RECONFIG
	.align		4
.L_1701:
        /*0660*/ 	.byte	0x01, 0x54
	.zero		2


	//----- nvinfo : EIATTR_SYSCALL_OFFSETS
	.align		4
        /*0664*/ 	.byte	0x04, 0x46
        /*0666*/ 	.short	(.L_1703 - .L_1702)


	//   ....[0]....
.L_1702:
        /*0668*/ 	.word	0x00001710


	//   ....[1]....
        /*066c*/ 	.word	0x0000c9c0


	//   ....[2]....
        /*0670*/ 	.word	0x0000cb10


	//   ....[3]....
        /*0674*/ 	.word	0x0000cc00


	//   ....[4]....
        /*0678*/ 	.word	0x0000d3f0


	//----- nvinfo : EIATTR_MBARRIER_INSTR_OFFSETS
	.align		4
.L_1703:
        /*067c*/ 	.byte	0x04, 0x39
        /*067e*/ 	.short	(.L_1705 - .L_1704)


	//   ....[0]....
.L_1704:
        /*0680*/ 	.word	0x00000270
        /*0684*/ 	.word	0x000000ff
        /*0688*/ 	.word	0x00016800
        /*068c*/ 	.short	0x0100
        /*068e*/ 	.byte	0x08
	.zero		1


	//   ....[1]....
        /*0690*/ 	.word	0x00000280
        /*0694*/ 	.word	0x000000ff
        /*0698*/ 	.word	0x00016820
        /*069c*/ 	.short	0x0100
        /*069e*/ 	.byte	0x08
	.zero		1


	//   ....[2]....
        /*06a0*/ 	.word	0x00000370
        /*06a4*/ 	.word	0x000000ff
        /*06a8*/ 	.word	0x00016830
        /*06ac*/ 	.short	0x0100
        /*06ae*/ 	.byte	0x08
	.zero		1


	//   ....[3]....
        /*06b0*/ 	.word	0x00000380
        /*06b4*/ 	.word	0x000000ff
        /*06b8*/ 	.word	0x00016840
        /*06bc*/ 	.short	0x0100
        /*06be*/ 	.byte	0x08
	.zero		1


	//   ....[4]....
        /*06c0*/ 	.word	0x00000390
        /*06c4*/ 	.word	0x000000ff
        /*06c8*/ 	.word	0x00016838
        /*06cc*/ 	.short	0x0100
        /*06ce*/ 	.byte	0x08
	.zero		1


	//   ....[5]....
        /*06d0*/ 	.word	0x000003a0
        /*06d4*/ 	.word	0x000000ff
        /*06d8*/ 	.word	0x00016848
        /*06dc*/ 	.short	0x0100
        /*06de*/ 	.byte	0x08
	.zero		1


	//   ....[6]....
        /*06e0*/ 	.word	0x000004d0
        /*06e4*/ 	.word	0x000000ff
        /*06e8*/ 	.word	0x00016850
        /*06ec*/ 	.short	0x0100
        /*06ee*/ 	.byte	0x08
	.zero		1


	//   ....[7]....
        /*06f0*/ 	.word	0x000004e0
        /*06f4*/ 	.word	0x000000ff
        /*06f8*/ 	.word	0x00016860
        /*06fc*/ 	.short	0x0100
        /*06fe*/ 	.byte	0x08
	.zero		1


	//   ....[8]....
        /*0700*/ 	.word	0x000004f0
        /*0704*/ 	.word	0x000000ff
        /*0708*/ 	.word	0x00016858
        /*070c*/ 	.short	0x0100
        /*070e*/ 	.byte	0x08
	.zero		1


	//   ....[9]....
        /*0710*/ 	.word	0x00000500
        /*0714*/ 	.word	0x000000ff
        /*0718*/ 	.word	0x00016868
        /*071c*/ 	.short	0x0100
        /*071e*/ 	.byte	0x08
	.zero		1


	//   ....[10]....
        /*0720*/ 	.word	0x000005f0
        /*0724*/ 	.word	0x000000ff
        /*0728*/ 	.word	0x00016870
        /*072c*/ 	.short	0x0100
        /*072e*/ 	.byte	0x06
	.zero		1


	//   ....[11]....
        /*0730*/ 	.word	0x00000600
        /*0734*/ 	.word	0x000000ff
        /*0738*/ 	.word	0x00016880
        /*073c*/ 	.short	0x0100
        /*073e*/ 	.byte	0x06
	.zero		1


	//   ....[12]....
        /*0740*/ 	.word	0x00000610
        /*0744*/ 	.word	0x000000ff
        /*0748*/ 	.word	0x00016878
        /*074c*/ 	.short	0x0100
        /*074e*/ 	.byte	0x06
	.zero		1


	//   ....[13]....
        /*0750*/ 	.word	0x00000620
        /*0754*/ 	.word	0x000000ff
        /*0758*/ 	.word	0x00016888
        /*075c*/ 	.short	0x0100
        /*075e*/ 	.byte	0x06
	.zero		1


	//   ....[14]....
        /*0760*/ 	.word	0x00000750
        /*0764*/ 	.word	0x000000ff
        /*0768*/ 	.word	0x00016890
        /*076c*/ 	.short	0x0100
        /*076e*/ 	.byte	0x08
	.zero		1


	//   ....[15]....
        /*0770*/ 	.word	0x00000760
        /*0774*/ 	.word	0x000000ff
        /*0778*/ 	.word	0x000168a0
        /*077c*/ 	.short	0x0100
        /*077e*/ 	.byte	0x08
	.zero		1


	//   ....[16]....
        /*0780*/ 	.word	0x00000770
        /*0784*/ 	.word	0x000000ff
        /*0788*/ 	.word	0x00016898
        /*078c*/ 	.short	0x0100
        /*078e*/ 	.byte	0x08
	.zero		1


	//   ....[17]....
        /*0790*/ 	.word	0x00000780
        /*0794*/ 	.word	0x000000ff
        /*0798*/ 	.word	0x000168a8
        /*079c*/ 	.short	0x0100
        /*079e*/ 	.byte	0x08
	.zero		1


	//   ....[18]....
        /*07a0*/ 	.word	0x000008b0
        /*07a4*/ 	.word	0x000000ff
        /*07a8*/ 	.word	0x000168b0
        /*07ac*/ 	.short	0x0100
        /*07ae*/ 	.byte	0x08
	.zero		1


	//   ....[19]....
        /*07b0*/ 	.word	0x000008c0
        /*07b4*/ 	.word	0x000000ff
        /*07b8*/ 	.word	0x000168c0
        /*07bc*/ 	.short	0x0100
        /*07be*/ 	.byte	0x08
	.zero		1


	//   ....[20]....
        /*07c0*/ 	.word	0x000008d0
        /*07c4*/ 	.word	0x000000ff
        /*07c8*/ 	.word	0x000168b8
        /*07cc*/ 	.short	0x0100
        /*07ce*/ 	.byte	0x08
	.zero		1


	//   ....[21]....
        /*07d0*/ 	.word	0x000008e0
        /*07d4*/ 	.word	0x000000ff
        /*07d8*/ 	.word	0x000168c8
        /*07dc*/ 	.short	0x0100
        /*07de*/ 	.byte	0x08
	.zero		1


	//   ....[22]....
        /*07e0*/ 	.word	0x00001790
        /*07e4*/ 	.word	0x000000ff
        /*07e8*/ 	.word	0x00016800
        /*07ec*/ 	.short	0x010a
        /*07ee*/ 	.byte	0x2d
	.zero		1


	//   ....[23]....
        /*07f0*/ 	.word	0x00001810
        /*07f4*/ 	.word	0x00000000
        /*07f8*/ 	.word	0x00016830
        /*07fc*/ 	.short	0x010a
        /*07fe*/ 	.byte	0x3f
	.zero		1


	//   ....[24]....
        /*0800*/ 	.word	0x00001870
        /*0804*/ 	.word	0x00000000
        /*0808*/ 	.word	0x00016830
        /*080c*/ 	.short	0x010a
        /*080e*/ 	.byte	0x3f
	.zero		1


	//   ....[25]....
        /*0810*/ 	.word	0x00002190
        /*0814*/ 	.word	0x00000000
        /*0818*/ 	.word	0x00000000
        /*081c*/ 	.short	0x0101
        /*081e*/ 	.byte	0x3f
	.zero		1


	//   ....[26]....
        /*0820*/ 	.word	0x00004210
        /*0824*/ 	.word	0x000000ff
        /*0828*/ 	.word	0x00016830
        /*082c*/ 	.short	0x010a
        /*082e*/ 	.byte	0x06
	.zero		1


	//   ....[27]....
        /*0830*/ 	.word	0x00004250
        /*0834*/ 	.word	0x000000ff
        /*0838*/ 	.word	0x00016830
        /*083c*/ 	.short	0x010a
        /*083e*/ 	.byte	0x06
	.zero		1


	//   ....[28]....
        /*0840*/ 	.word	0x00004430
        /*0844*/ 	.word	0x000000ff
        /*0848*/ 	.word	0x00016850
        /*084c*/ 	.short	0x010a
        /*084e*/ 	.byte	0x06
	.zero		1


	//   ....[29]....
        /*0850*/ 	.word	0x00004470
        /*0854*/ 	.word	0x000000ff
        /*0858*/ 	.word	0x00016850
        /*085c*/ 	.short	0x010a
        /*085e*/ 	.byte	0x06
	.zero		1


	//   ....[30]....
        /*0860*/ 	.word	0x00006400
        /*0864*/ 	.word	0x0000000a
        /*0868*/ 	.word	0x00000000
        /*086c*/ 	.short	0x0101
        /*086e*/ 	.byte	0x3f
	.zero		1


	//   ....[31]....
        /*0870*/ 	.word	0x00006590
        /*0874*/ 	.word	0x00000008
        /*0878*/ 	.word	0x00000000
        /*087c*/ 	.short	0x0101
        /*087e*/ 	.byte	0x3f
	.zero		1


	//   ....[32]....
        /*0880*/ 	.word	0x00007050
        /*0884*/ 	.word	0x000000ff
        /*0888*/ 	.word	0x00016830
        /*088c*/ 	.short	0x010a
        /*088e*/ 	.byte	0x06
	.zero		1


	//   ....[33]....
        /*0890*/ 	.word	0x00007090
        /*0894*/ 	.word	0x000000ff
        /*0898*/ 	.word	0x00016830
        /*089c*/ 	.short	0x010a
        /*089e*/ 	.byte	0x06
	.zero		1


	//   ....[34]....
        /*08a0*/ 	.word	0x00007270
        /*08a4*/ 	.word	0x000000ff
        /*08a8*/ 	.word	0x00016850
        /*08ac*/ 	.short	0x010a
        /*08ae*/ 	.byte	0x06
	.zero		1


	//   ....[35]....
        /*08b0*/ 	.word	0x000072b0
        /*08b4*/ 	.word	0x000000ff
        /*08b8*/ 	.word	0x00016850
        /*08bc*/ 	.short	0x010a
        /*08be*/ 	.byte	0x06
	.zero		1


	//   ....[36]....
        /*08c0*/ 	.word	0x00008940
        /*08c4*/ 	.word	0x0000000f
        /*08c8*/ 	.word	0x00000000
        /*08cc*/ 	.short	0x0101
        /*08ce*/ 	.byte	0x3f
	.zero		1


	//   ....[37]....
        /*08d0*/ 	.word	0x00008b00
        /*08d4*/ 	.word	0x0000000f
        /*08d8*/ 	.word	0x00000000
        /*08dc*/ 	.short	0x0101
        /*08de*/ 	.byte	0x3f
	.zero		1


	//   ....[38]....
        /*08e0*/ 	.word	0x00009460
        /*08e4*/ 	.word	0x000000ff
        /*08e8*/ 	.word	0x00016850
        /*08ec*/ 	.short	0x010a
        /*08ee*/ 	.byte	0x05
	.zero		1


	//   ....[39]....
        /*08f0*/ 	.word	0x000094a0
        /*08f4*/ 	.word	0x000000ff
        /*08f8*/ 	.word	0x00016850
        /*08fc*/ 	.short	0x010a
        /*08fe*/ 	.byte	0x05
	.zero		1


	//   ....[40]....
        /*0900*/ 	.word	0x000099d0
        /*0904*/ 	.word	0x00000006
        /*0908*/ 	.word	0x00000000
        /*090c*/ 	.short	0x0101
        /*090e*/ 	.byte	0x3f
	.zero		1


	//   ....[41]....
        /*0910*/ 	.word	0x0000a9e0
        /*0914*/ 	.word	0x00000015
        /*0918*/ 	.word	0x00000000
        /*091c*/ 	.short	0x0101
        /*091e*/ 	.byte	0x3f
	.zero		1


	//   ....[42]....
        /*0920*/ 	.word	0x0000cf50
        /*0924*/ 	.word	0x00000003
        /*0928*/ 	.word	0x00016840
        /*092c*/ 	.short	0x010a
        /*092e*/ 	.byte	0x3f
	.zero		1


	//   ....[43]....
        /*0930*/ 	.word	0x0000e000
        /*0934*/ 	.word	0x00000016
        /*0938*/ 	.word	0x00016800
        /*093c*/ 	.short	0x0107
        /*093e*/ 	.byte	0x3f
	.zero		1


	//   ....[44]....
        /*0940*/ 	.word	0x0000e100
        /*0944*/ 	.word	0x00000016
        /*0948*/ 	.word	0x00016800
        /*094c*/ 	.short	0x0101
        /*094e*/ 	.byte	0x3f
	.zero		1


	//   ....[45]....
        /*0950*/ 	.word	0x0000e120
        /*0954*/ 	.word	0x00000016
        /*0958*/ 	.word	0x00016820
        /*095c*/ 	.short	0x010a
        /*095e*/ 	.byte	0x3f
	.zero		1


	//   ....[46]....
        /*0960*/ 	.word	0x0000e420
        /*0964*/ 	.word	0x00000002
        /*0968*/ 	.word	0x00016840
        /*096c*/ 	.short	0x010a
        /*096e*/ 	.byte	0x3f
	.zero		1


	//   ....[47]....
        /*0970*/ 	.word	0x0000e6a0
        /*0974*/ 	.word	0x00000003
        /*0978*/ 	.word	0x00000060
        /*097c*/ 	.short	0x010a
        /*097e*/ 	.byte	0x3f
	.zero		1


	//   ....[48]....
        /*0980*/ 	.word	0x0000ebd0
        /*0984*/ 	.word	0x00000002
        /*0988*/ 	.word	0x00016840
        /*098c*/ 	.short	0x010a
        /*098e*/ 	.byte	0x3f
	.zero		1


	//   ....[49]....
        /*0990*/ 	.word	0x0000ee50
        /*0994*/ 	.word	0x0000000a
        /*0998*/ 	.word	0x00000060
        /*099c*/ 	.short	0x010a
        /*099e*/ 	.byte	0x3f
	.zero		1


	//   ....[50]....
        /*09a0*/ 	.word	0x0000f2d0
        /*09a4*/ 	.word	0x00000002
        /*09a8*/ 	.word	0x00016840
        /*09ac*/ 	.short	0x010a
        /*09ae*/ 	.byte	0x3f
	.zero		1


	//   ....[51]....
        /*09b0*/ 	.word	0x0000f560
        /*09b4*/ 	.word	0x00000008
        /*09b8*/ 	.word	0x00000060
        /*09bc*/ 	.short	0x010a
        /*09be*/ 	.byte	0x3f
	.zero		1


	//   ....[52]....
        /*09c0*/ 	.word	0x0000f9a0
        /*09c4*/ 	.word	0x00000003
        /*09c8*/ 	.word	0x00016860
        /*09cc*/ 	.short	0x010a
        /*09ce*/ 	.byte	0x3f
	.zero		1


	//   ....[53]....
        /*09d0*/ 	.word	0x000108f0
        /*09d4*/ 	.word	0x00000009
        /*09d8*/ 	.word	0x00016820
        /*09dc*/ 	.short	0x010a
        /*09de*/ 	.byte	0x3f
	.zero		1


	//   ....[54]....
        /*09e0*/ 	.word	0x00010a90
        /*09e4*/ 	.word	0x00000006
        /*09e8*/ 	.word	0x00000000
        /*09ec*/ 	.short	0x010a
        /*09ee*/ 	.byte	0x3f
	.zero		1


	//   ....[55]....
        /*09f0*/ 	.word	0x00010b00
        /*09f4*/ 	.word	0x00000007
        /*09f8*/ 	.word	0x00000000
        /*09fc*/ 	.short	0x010a
        /*09fe*/ 	.byte	0x3f
	.zero		1


	//   ....[56]....
        /*0a00*/ 	.word	0x00010b60
        /*0a04*/ 	.word	0x00000004
        /*0a08*/ 	.word	0x00000000
        /*0a0c*/ 	.short	0x010a
        /*0a0e*/ 	.byte	0x3f
	.zero		1


	//   ....[57]....
        /*0a10*/ 	.word	0x00010b90
        /*0a14*/ 	.word	0x00000005
        /*0a18*/ 	.word	0x00000000
        /*0a1c*/ 	.short	0x010a
        /*0a1e*/ 	.byte	0x3f
	.zero		1


	//   ....[58]....
        /*0a20*/ 	.word	0x00010c00
        /*0a24*/ 	.word	0x00000003
        /*0a28*/ 	.word	0x00016800
        /*0a2c*/ 	.short	0x010a
        /*0a2e*/ 	.byte	0x3f
	.zero		1


	//   ....[59]....
        /*0a30*/ 	.word	0x00010c50
        /*0a34*/ 	.word	0x00000000
        /*0a38*/ 	.word	0x00016830
        /*0a3c*/ 	.short	0x010a
        /*0a3e*/ 	.byte	0x3f
	.zero		1


	//   ....[60]....
        /*0a40*/ 	.word	0x00010cb0
        /*0a44*/ 	.word	0x00000006
        /*0a48*/ 	.word	0x00016830
        /*0a4c*/ 	.short	0x010a
        /*0a4e*/ 	.byte	0x3f
	.zero		1


	//   ....[61]....
        /*0a50*/ 	.word	0x00010d10
        /*0a54*/ 	.word	0x00000006
        /*0a58*/ 	.word	0x00016850
        /*0a5c*/ 	.short	0x010a
        /*0a5e*/ 	.byte	0x3f
	.zero		1


	//   ....[62]....
        /*0a60*/ 	.word	0x00010d70
        /*0a64*/ 	.word	0x00000006
        /*0a68*/ 	.word	0x00016830
        /*0a6c*/ 	.short	0x010a
        /*0a6e*/ 	.byte	0x3f
	.zero		1


	//   ....[63]....
        /*0a70*/ 	.word	0x00010dd0
        /*0a74*/ 	.word	0x00000006
        /*0a78*/ 	.word	0x00016850
        /*0a7c*/ 	.short	0x010a
        /*0a7e*/ 	.byte	0x3f
	.zero		1


	//   ....[64]....
        /*0a80*/ 	.word	0x00010e30
        /*0a84*/ 	.word	0x00000004
        /*0a88*/ 	.word	0x00016850
        /*0a8c*/ 	.short	0x010a
        /*0a8e*/ 	.byte	0x3f
	.zero		1


	//   ....[65]....
        /*0a90*/ 	.word	0x00010fd0
        /*0a94*/ 	.word	0x00000003
        /*0a98*/ 	.word	0x00016840
        /*0a9c*/ 	.short	0x010a
        /*0a9e*/ 	.byte	0x3f
	.zero		1


	//   ....[66]....
        /*0aa0*/ 	.word	0x00011f70
        /*0aa4*/ 	.word	0x00000016
        /*0aa8*/ 	.word	0x00016820
        /*0aac*/ 	.short	0x010a
        /*0aae*/ 	.byte	0x3f
	.zero		1


	//   ....[67]....
        /*0ab0*/ 	.word	0x00011fc0
        /*0ab4*/ 	.word	0x00000002
        /*0ab8*/ 	.word	0x00016840
        /*0abc*/ 	.short	0x010a
        /*0abe*/ 	.byte	0x3f
	.zero		1


	//   ....[68]....
        /*0ac0*/ 	.word	0x00012010
        /*0ac4*/ 	.word	0x00000003
        /*0ac8*/ 	.word	0x00000060
        /*0acc*/ 	.short	0x010a
        /*0ace*/ 	.byte	0x3f
	.zero		1


	//   ....[69]....
        /*0ad0*/ 	.word	0x00012060
        /*0ad4*/ 	.word	0x00000002
        /*0ad8*/ 	.word	0x00016840
        /*0adc*/ 	.short	0x010a
        /*0ade*/ 	.byte	0x3f
	.zero		1


	//   ....[70]....
        /*0ae0*/ 	.word	0x000120b0
        /*0ae4*/ 	.word	0x0000000a
        /*0ae8*/ 	.word	0x00000060
        /*0aec*/ 	.short	0x010a
        /*0aee*/ 	.byte	0x3f
	.zero		1


	//   ....[71]....
        /*0af0*/ 	.word	0x00012100
        /*0af4*/ 	.word	0x00000002
        /*0af8*/ 	.word	0x00016840
        /*0afc*/ 	.short	0x010a
        /*0afe*/ 	.byte	0x3f
	.zero		1


	//   ....[72]....
        /*0b00*/ 	.word	0x00012150
        /*0b04*/ 	.word	0x00000008
        /*0b08*/ 	.word	0x00000060
        /*0b0c*/ 	.short	0x010a
        /*0b0e*/ 	.byte	0x3f
	.zero		1


	//   ....[73]....
        /*0b10*/ 	.word	0x000121a0
        /*0b14*/ 	.word	0x00000003
        /*0b18*/ 	.word	0x00016860
        /*0b1c*/ 	.short	0x010a
        /*0b1e*/ 	.byte	0x3f
	.zero		1


	//   ....[74]....
        /*0b20*/ 	.word	0x00012b20
        /*0b24*/ 	.word	0x00000009
        /*0b28*/ 	.word	0x00016820
        /*0b2c*/ 	.short	0x010a
        /*0b2e*/ 	.byte	0x3f
	.zero		1


	//   ....[75]....
        /*0b30*/ 	.word	0x00012cc0
        /*0b34*/ 	.word	0x00000006
        /*0b38*/ 	.word	0x00000000
        /*0b3c*/ 	.short	0x010a
        /*0b3e*/ 	.byte	0x3f
	.zero		1


	//   ....[76]....
        /*0b40*/ 	.word	0x00012d10
        /*0b44*/ 	.word	0x00000007
        /*0b48*/ 	.word	0x00000000
        /*0b4c*/ 	.short	0x010a
        /*0b4e*/ 	.byte	0x3f
	.zero		1


	//   ....[77]....
        /*0b50*/ 	.word	0x00012d60
        /*0b54*/ 	.word	0x00000004
        /*0b58*/ 	.word	0x00000000
        /*0b5c*/ 	.short	0x010a
        /*0b5e*/ 	.byte	0x3f
	.zero		1


	//----- nvinfo : EIATTR_NUM_MBARRIERS
	.align		4
.L_1705:
        /*0b60*/ 	.byte	0x03, 0x38
        /*0b62*/ 	.short	0x0016


	//----- nvinfo : EIATTR_EXIT_INSTR_OFFSETS
	.align		4
        /*0b64*/ 	.byte	0x04, 0x1c
        /*0b66*/ 	.short	(.L_1707 - .L_1706)


	//   ....[0]....
.L_1706:
        /*0b68*/ 	.word	0x00000a80


	//   ....[1]....
        /*0b6c*/ 	.word	0x0000b4b0


	//   ....[2]....
        /*0b70*/ 	.word	0x00010be0


	//----- nvinfo : EIATTR_MAX_THREADS
	.align		4
.L_1707:
        /*0b74*/ 	.byte	0x04, 0x05
        /*0b76*/ 	.short	(.L_1709 - .L_1708)
.L_1708:
        /*0b78*/ 	.word	0x00000200
        /*0b7c*/ 	.word	0x00000001
        /*0b80*/ 	.word	0x00000001


	//----- nvinfo : EIATTR_CRS_STACK_SIZE
	.align		4
.L_1709:
        /*0b84*/ 	.byte	0x04, 0x1e
        /*0b86*/ 	.short	(.L_1711 - .L_1710)
.L_1710:
        /*0b88*/ 	.word	0x00000000


	//----- nvinfo : EIATTR_CBANK_PARAM_SIZE
	.align		4
.L_1711:
        /*0b8c*/ 	.byte	0x03, 0x19
        /*0b8e*/ 	.short	0x0af0


	//----- nvinfo : EIATTR_PARAM_CBANK
	.align		4
        /*0b90*/ 	.byte	0x04, 0x0a
        /*0b92*/ 	.short	(.L_1713 - .L_1712)
	.align		4
.L_1712:
        /*0b94*/ 	.word	index@(.nv.constant0._ZN7cutlass13device_kernelIN5flash11enable_sm90INS1_16FlashAttnFwdSm90INS1_25CollectiveMainloopFwdSm90ILi2EN4cute5tupleIJNS5_1CILi1EEES8_S8_EEENS6_IJNS7_ILi192EEENS7_ILi128EEENS7_ILi64EEEEEELi64ENS_10bfloat16_tEfNS_4arch4Sm90ELb1ELb0ELb1ELb1ELb0ELb0ELb0ELb1ELb1ELb1ELb0ELb0EEENS1_21CollectiveEpilogueFwdINS6_IJSA_SC_SB_EEES9_SE_SG_Li384ELb1ELb1ELb0ELb0EEENS1_36VarlenDynamicPersistentTileSchedulerILi192ELi128ELi384ELi128ELb0ELb1ELb1ELb1ELb1ELb1EEEEEEEEEvNT_6ParamsE)
        /*0b98*/ 	.short	0x0210
        /*0b9a*/ 	.short	0x0af0


	//----- nvinfo : EIATTR_SW_WAR
	.align		4
.L_1713:
        /*0b9c*/ 	.byte	0x04, 0x36
        /*0b9e*/ 	.short	(.L_1715 - .L_1714)
.L_1714:
        /*0ba0*/ 	.word	0x00000008
.L_1715:


//--------------------- .nv.info._ZN7cutlass13device_kernelIN5flash11enable_sm90INS1_16FlashAttnFwdSm90INS1_25CollectiveMainloopFwdSm90ILi2EN4cute5tupleIJNS5_1CILi1EEES8_S8_EEENS6_IJNS7_ILi192EEENS7_ILi128EEENS7_ILi64EEEEEELi64ENS_10bfloat16_tEfNS_4arch4Sm90ELb1ELb0ELb1ELb1ELb0ELb1ELb0ELb1ELb1ELb1ELb0ELb0EEENS1_21CollectiveEpilogueFwdINS6_IJSA_SC_SB_EEES9_SE_SG_Li384ELb1ELb1ELb0ELb0EEENS1_36VarlenDynamicPersistentTileSchedulerILi192ELi128ELi384ELi128ELb0ELb1ELb1ELb1ELb1ELb1EEEEEEEEEvNT_6ParamsE --------------------------
	.section	.nv.info._ZN7cutlass13device_kernelIN5flash11enable_sm90INS1_16FlashAttnFwdSm90INS1_25CollectiveMainloopFwdSm90ILi2EN4cute5tupleIJNS5_1CILi1EEES8_S8_EEENS6_IJNS7_ILi192EEENS7_ILi128EEENS7_ILi64EEEEEELi64ENS_10bfloat16_tEfNS_4arch4Sm90ELb1ELb0ELb1ELb1ELb0ELb1ELb0ELb1ELb1ELb1ELb0ELb0EEENS1_21CollectiveEpilogueFwdINS6_IJSA_SC_SB_EEES9_SE_SG_Li384ELb1ELb1ELb0ELb0EEENS1_36VarlenDynamicPersistentTileSchedulerILi192ELi128ELi384ELi128ELb0ELb1ELb1ELb1ELb1ELb1EEEEEEEEEvNT_6ParamsE,"",@"SHT_CUDA_INFO"
	.sectionflags	@""
	.align	4


	//----- nvinfo : EIATTR_CUDA_API_VERSION
	.align		4
        /*0000*/ 	.byte	0x04, 0x37
        /*0002*/ 	.short	(.L_1717 - .L_1716)
.L_1716:
        /*0004*/ 	.word	0x00000082


	//----- nvinfo : EIATTR_KPARAM_INFO
	.align		4
.L_1717:
        /*0008*/ 	.byte	0x04, 0x17
        /*000a*/ 	.short	(.L_1719 - .L_1718)
.L_1718:
        /*000c*/ 	.word	0x00000000
        /*0010*/ 	.short	0x0000
        /*0012*/ 	.short	0x0070
        /*0014*/ 	.byte	0x00, 0xf0, 0x01, 0x2a


	//----- nvinfo : EIATTR_SPARSE_MMA_MASK
	.align		4
.L_1719:
        /*0018*/ 	.byte	0x03, 0x50
        /*001a*/ 	.short	0x0000


	//----- nvinfo : EIATTR_MAXREG_COUNT
	.align		4
        /*001c*/ 	.byte	0x03, 0x1b
        /*001e*/ 	.short	0x0080


	//----- nvinfo : EIATTR_NUM_BARRIERS
	.align		4
        /*0020*/ 	.byte	0x02, 0x4c
        /*0022*/ 	.byte	0x10
	.zero		1


	//----- nvinfo : EIATTR_EXTERNS
	.align		4
        /*0024*/ 	.byte	0x04, 0x0f
        /*0026*/ 	.short	(.L_1721 - .L_1720)


	//   ....[0]....
	.align		4
.L_1720:
        /*0028*/ 	.word	index@(__assertfail)


	//----- nvinfo : EIATTR_ANNOTATIONS
	.align		4
.L_1721:
        /*002c*/ 	.byte	0x04, 0x55
        /*002e*/ 	.short	(.L_1723 - .L_1722)


	//   ....[0]....
.L_1722:
        /* <DEDUP_REMOVED lines=66> */


	//----- nvinfo : EIATTR_MERCURY_ISA_VERSION
	.align		4
.L_1723:
        /*0440*/ 	.byte	0x03, 0x5f
        /*0442*/ 	.short	0x0101


	//----- nvinfo : EIATTR_UNUSED_LOAD_BYTE_OFFSET
	.align		4
        /*0444*/ 	.byte	0x04, 0x44
        /*0446*/ 	.short	(.L_1725 - .L_1724)


	//   ....[0]....
.L_1724:
        /*0448*/ 	.word	0x00000ad0
        /*044c*/ 	.word	0x0000fff0


	//   ....[1]....
        /*0450*/ 	.word	0x00011c90
        /*0454*/ 	.word	0x0000fff0


	//----- nvinfo : EIATTR_INT_WARP_WIDE_INSTR_OFFSETS
	.align		4
.L_1725:
        /*0458*/ 	.byte	0x04, 0x31
        /*045a*/ 	.short	(.L_1727 - .L_1726)


	//   ....[0]....
.L_1726:
        /*045c*/ 	.word	0x00000180


	//   ....[1]....
        /*0460*/ 	.word	0x00000220


	//   ....[2]....
        /*0464*/ 	.word	0x00000290


	//   ....[3]....
        /*0468*/ 	.word	0x00015790


	//   ....[4]....
        /*046c*/ 	.word	0x00015820


	//   ....[5]....
        /*0470*/ 	.word	0x000188d0


	//   ....[6]....
        /*0474*/ 	.word	0x00018960


	//----- nvinfo : EIATTR_COOP_GROUP_MASK_REGIDS
	.align		4
.L_1727:
        /*0478*/ 	.byte	0x04, 0x29
        /*047a*/ 	.short	(.L_1729 - .L_1728)


	//   ....[0]....
.L_1728:
        /*047c*/ 	.word	0xffffffff


	//   ....[1]....
        /*0480*/ 	.word	0xffffffff


	//   ....[2]....
        /*0484*/ 	.word	0xffffffff


	//   ....[3]....
        /*0488*/ 	.word	0xffffffff


	//   ....[4]....
        /*048c*/ 	.word	0xffffffff


	//   ....[5]....
        /*0490*/ 	.word	0xffffffff


	//   ....[6]....
        /*0494*/ 	.word	0xffffffff


	//   ....[7]....
        /*0498*/ 	.word	0xffffffff


	//   ....[8]....
        /*049c*/ 	.word	0xffffffff


	//   ....[9]....
        /*04a0*/ 	.word	0xffffffff


	//   ....[10]....
        /*04a4*/ 	.word	0xffffffff


	//   ....[11]....
        /*04a8*/ 	.word	0xffffffff


	//   ....[12]....
        /*04ac*/ 	.word	0xffffffff


	//   ....[13]....
        /*04b0*/ 	.word	0xffffffff


	//   ....[14]....
        /*04b4*/ 	.word	0xffffffff


	//   ....[15]....
        /*04b8*/ 	.word	0xffffffff


	//   ....[16]....
        /*04bc*/ 	.word	0xffffffff


	//   ....[17]....
        /*04c0*/ 	.word	0xffffffff


	//   ....[18]....
        /*04c4*/ 	.word	0xffffffff


	//   ....[19]....
        /*04c8*/ 	.word	0xffffffff


	//   ....[20]....
        /*04cc*/ 	.word	0xffffffff


	//   ....[21]....
        /*04d0*/ 	.word	0xffffffff


	//   ....[22]....
        /*04d4*/ 	.word	0xffffffff


	//   ....[23]....
        /*04d8*/ 	.word	0xffffffff


	//   ....[24]....
        /*04dc*/ 	.word	0xffffffff


	//   ....[25]....
        /*04e0*/ 	.word	0xffffffff


	//   ....[26]....
        /*04e4*/ 	.word	0xffffffff


	//   ....[27]....
        /*04e8*/ 	.word	0xffffffff


	//   ....[28]....
        /*04ec*/ 	.word	0xffffffff


	//   ....[29]....
        /*04f0*/ 	.word	0xffffffff


	//   ....[30]....
        /*04f4*/ 	.word	0xffffffff


	//   ....[31]....
        /*04f8*/ 	.word	0xffffffff


	//   ....[32]....
        /*04fc*/ 	.word	0xffffffff


	//   ....[33]....
        /*0500*/ 	.word	0xffffffff


	//   ....[34]....
        /*0504*/ 	.word	0xffffffff


	//   ....[35]....
        /*0508*/ 	.word	0xffffffff


	//   ....[36]....
        /*050c*/ 	.word	0xffffffff


	//   ....[37]....
        /*0510*/ 	.word	0xffffffff


	//   ....[38]....
        /*0514*/ 	.word	0xffffffff


	//   ....[39]....
        /*0518*/ 	.word	0xffffffff


	//   ....[40]....
        /*051c*/ 	.word	0xffffffff


	//   ....[41]....
        /*0520*/ 	.word	0xffffffff


	//   ....[42]....
        /*0524*/ 	.word	0xffffffff


	//   ....[43]....
        /*0528*/ 	.word	0xffffffff


	//   ....[44]....
        /*052c*/ 	.word	0xffffffff


	//   ....[45]....
        /*0530*/ 	.word	0xffffffff


	//   ....[46]....
        /*0534*/ 	.word	0xffffffff


	//   ....[47]....
        /*0538*/ 	.word	0xffffffff


	//   ....[48]....
        /*053c*/ 	.word	0xffffffff


	//   ....[49]....
        /*0540*/ 	.word	0xffffffff


	//   ....[50]....
        /*0544*/ 	.word	0xffffffff


	//   ....[51]....
        /*0548*/ 	.word	0xffffffff


	//   ....[52]....
        /*054c*/ 	.word	0xffffffff


	//   ....[53]....
        /*0550*/ 	.word	0xffffffff


	//   ....[54]....
        /*0554*/ 	.word	0xffffffff


	//   ....[55]....
        /*0558*/ 	.word	0xffffffff


	//   ....[56]....
        /*055c*/ 	.word	0xffffffff


	//   ....[57]....
        /*0560*/ 	.word	0xffffffff


	//   ....[58]....
        /*0564*/ 	.word	0xffffffff


	//   ....[59]....
        /*0568*/ 	.word	0xffffffff


	//   ....[60]....
        /*056c*/ 	.word	0xffffffff


	//   ....[61]....
        /*0570*/ 	.word	0xffffffff


	//   ....[62]....
        /*0574*/ 	.word	0xffffffff


	//   ....[63]....
        /*0578*/ 	.word	0xffffffff


	//   ....[64]....
        /*057c*/ 	.word	0xffffffff


	//   ....[65]....
        /*0580*/ 	.word	0xffffffff


	//   ....[66]....
        /*0584*/ 	.word	0xffffffff


	//   ....[67]....
        /*0588*/ 	.word	0xffffffff


	//   ....[68]....
        /*058c*/ 	.word	0xffffffff


	//   ....[69]....
        /*0590*/ 	.word	0xffffffff


	//   ....[70]....
        /*0594*/ 	.word	0xffffffff


	//   ....[71]....
        /*0598*/ 	.word	0xffffffff


	//   ....[72]....
        /*059c*/ 	.word	0xffffffff


	//   ....[73]....
        /*05a0*/ 	.word	0xffffffff


	//   ....[74]....
        /*05a4*/ 	.word	0xffffffff


	//   ....[75]....
        /*05a8*/ 	.word	0xffffffff


	//   ....[76]....
        /*05ac*/ 	.word	0xffffffff


	//   ....[77]....
        /*05b0*/ 	.word	0xffffffff


	//   ....[78]....
        /*05b4*/ 	.word	0xffffffff


	//   ....[79]....
        /*05b8*/ 	.word	0xffffffff


	//   ....[80]....
        /*05bc*/ 	.word	0xffffffff


	//   ....[81]....
        /*05c0*/ 	.word	0xffffffff


	//   ....[82]....
        /*05c4*/ 	.word	0xffffffff


	//   ....[83]....
        /*05c8*/ 	.word	0xffffffff


	//   ....[84]....
        /*05cc*/ 	.word	0xffffffff


	//   ....[85]....
        /*05d0*/ 	.word	0xffffffff


	//   ....[86]....
        /*05d4*/ 	.word	0xffffffff


	//   ....[87]....
        /*05d8*/ 	.word	0xffffffff


	//   ....[88]....
        /*05dc*/ 	.word	0xffffffff


	//   ....[89]....
        /*05e0*/ 	.word	0xffffffff


	//   ....[90]....
        /*05e4*/ 	.word	0xffffffff


	//   ....[91]....
        /*05e8*/ 	.word	0xffffffff


	//   ....[92]....
        /*05ec*/ 	.word	0xffffffff


	//   ....[93]....
        /*05f0*/ 	.word	0xffffffff


	//   ....[94]....
        /*05f4*/ 	.word	0xffffffff


	//   ....[95]....
        /*05f8*/ 	.word	0xffffffff


	//   ....[96]....
        /*05fc*/ 	.word	0xffffffff


	//   ....[97]....
        /*0600*/ 	.word	0xffffffff


	//   ....[98]....
        /*0604*/ 	.word	0xffffffff


	//   ....[99]....
        /*0608*/ 	.word	0xffffffff


	//   ....[100]....
        /*060c*/ 	.word	0xffffffff


	//   ....[101]....
        /*0610*/ 	.word	0xffffffff


	//   ....[102]....
        /*0614*/ 	.word	0xffffffff


	//   ....[103]....
        /*0618*/ 	.word	0xffffffff


	//   ....[104]....
        /*061c*/ 	.word	0xffffffff


	//   ....[105]....
        /*0620*/ 	.word	0xffffffff


	//   ....[106]....
        /*0624*/ 	.word	0xffffffff


	//   ....[107]....
        /*0628*/ 	.word	0xffffffff


	//   ....[108]....
        /*062c*/ 	.word	0xffffffff


	//   ....[109]....
        /*0630*/ 	.word	0xffffffff


	//   ....[110]....
        /*0634*/ 	.word	0xffffffff


	//   ....[111]....
        /*0638*/ 	.word	0xffffffff


	//   ....[112]....
        /*063c*/ 	.word	0xffffffff


	//   ....[113]....
        /*0640*/ 	.word	0xffffffff


	//   ....[114]....
        /*0644*/ 	.word	0xffffffff


	//   ....[115]....
        /*0648*/ 	.word	0xffffffff


	//   ....[116]....
        /*064c*/ 	.word	0xffffffff


	//   ....[117]....
        /*0650*/ 	.word	0xffffffff


	//   ....[118]....
        /*0654*/ 	.word	0xffffffff


	//   ....[119]....
        /*0658*/ 	.word	0xffffffff


	//   ....[120]....
        /*065c*/ 	.word	0xffffffff


	//   ....[121]....
        /*0660*/ 	.word	0xffffffff


	//   ....[122]....
        /*0664*/ 	.word	0xffffffff


	//   ....[123]....
        /*0668*/ 	.word	0xffffffff


	//   ....[124]....
        /*066c*/ 	.word	0x0500000f


	//   ....[125]....
        /*0670*/ 	.word	0x0500000f


	//   ....[126]....
        /*0674*/ 	.word	0x0500000f


	//   ....[127]....
        /*0678*/ 	.word	0x0500000f


	//   ....[128]....
        /*067c*/ 	.word	0x0500000f


	//   ....[129]....
        /*0680*/ 	.word	0x0500000f


	//   ....[130]....
        /*0684*/ 	.word	0x0500000f


	//   ....[131]....
        /*0688*/ 	.word	0x0500000f


	//   ....[132]....
        /*068c*/ 	.word	0x0500000f


	//   ....[133]....
        /*0690*/ 	.word	0x0500000f


	//   ....[134]....
        /*0694*/ 	.word	0x0500000f


	//   ....[135]....
        /*0698*/ 	.word	0x0500000f


	//   ....[136]....
        /*069c*/ 	.word	0x0500000f


	//   ....[137]....
        /*06a0*/ 	.word	0x0500000f


	//   ....[138]....
        /*06a4*/ 	.word	0x0500000f


	//   ....[139]....
        /*06a8*/ 	.word	0x0500000f


	//   ....[140]....
        /*06ac*/ 	.word	0x0500000f


	//   ....[141]....
        /*06b0*/ 	.word	0x0500000f


	//   ....[142]....
        /*06b4*/ 	.word	0x0500000f


	//   ....[143]....
        /*06b8*/ 	.word	0x0500000f


	//   ....[144]....
        /*06bc*/ 	.word	0x0500000f


	//   ....[145]....
        /*06c0*/ 	.word	0x0500000f


	//   ....[146]....
        /*06c4*/ 	.word	0x0500000f


	//   ....[147]....
        /*06c8*/ 	.word	0x0500000f


	//   ....[148]....
        /*06cc*/ 	.word	0x0500000f


	//   ....[149]....
        /*06d0*/ 	.word	0x0500000f


	//   ....[150]....
        /*06d4*/ 	.word	0x0500000f


	//   ....[151]....
        /*06d8*/ 	.word	0x0500000f


	//   ....[152]....
        /*06dc*/ 	.word	0x0500000f


	//   ....[153]....
        /*06e0*/ 	.word	0x0500000f


	//   ....[154]....
        /*06e4*/ 	.word	0x0500000f


	//   ....[155]....
        /*06e8*/ 	.word	0x0500000f


	//   ....[156]....
        /*06ec*/ 	.word	0x0500000f


	//   ....[157]....
        /*06f0*/ 	.word	0x0500000f


	//   ....[158]....
        /*06f4*/ 	.word	0x0500000f


	//   ....[159]....
        /*06f8*/ 	.word	0x0500000f


	//   ....[160]....
        /*06fc*/ 	.word	0x0500000f


	//   ....[161]....
        /*0700*/ 	.word	0x0500000f


	//   ....[162]....
        /*0704*/ 	.word	0x0500000f


	//   ....[163]....
        /*0708*/ 	.word	0x0500000f


	//   ....[164]....
        /*070c*/ 	.word	0x0500000f


	//   ....[165]....
        /*0710*/ 	.word	0x0500000f


	//   ....[166]....
        /*0714*/ 	.word	0x0500000f


	//   ....[167]....
        /*0718*/ 	.word	0x0500000f


	//   ....[168]....
        /*071c*/ 	.word	0x0500000f


	//   ....[169]....
        /*0720*/ 	.word	0x0500000f


	//   ....[170]....
        /*0724*/ 	.word	0x0500000f


	//   ....[171]....
        /*0728*/ 	.word	0x0500000f


	//   ....[172]....
        /*072c*/ 	.word	0x0500000f


	//   ....[173]....
        /*0730*/ 	.word	0x0500000f


	//   ....[174]....
        /*0734*/ 	.word	0x0500000f


	//   ....[175]....
        /*0738*/ 	.word	0x0500000f


	//   ....[176]....
        /*073c*/ 	.word	0x0500000f


	//   ....[177]....
        /*0740*/ 	.word	0x0500000f


	//   ....[178]....
        /*0744*/ 	.word	0x0500000f


	//   ....[179]....
        /*0748*/ 	.word	0x0500000f


	//   ....[180]....
        /*074c*/ 	.word	0x0500000f


	//   ....[181]....
        /*0750*/ 	.word	0x0500000f


	//   ....[182]....
        /*0754*/ 	.word	0x0500000f


	//   ....[183]....
        /*0758*/ 	.word	0x0500000f


	//   ....[184]....
        /*075c*/ 	.word	0x0500000f


	//   ....[185]....
        /*0760*/ 	.word	0x0500000f


	//   ....[186]....
        /*0764*/ 	.word	0x0500000f


	//   ....[187]....
        /*0768*/ 	.word	0x0500000f


	//   ....[188]....
        /*076c*/ 	.word	0x0500000f


	//   ....[189]....
        /*0770*/ 	.word	0x0500000f


	//   ....[190]....
        /*0774*/ 	.word	0x0500000f


	//   ....[191]....
        /*0778*/ 	.word	0x0500000f


	//   ....[192]....
        /*077c*/ 	.word	0x0500000f


	//----- nvinfo : EIATTR_COOP_GROUP_INSTR_OFFSETS
	.align		4
.L_1729:
        /*0780*/ 	.byte	0x04, 0x28
        /*0782*/ 	.short	(.L_1731 - .L_1730)


	//   ....[0]....
.L_1730:
        /*0784*/ 	.word	0x00000060


	//   ....[1]....
        /*0788*/ 	.word	0x00000190


	//   ....[2]....
        /*078c*/ 	.word	0x00000240


	//   ....[3]....
        /*0790*/ 	.word	0x00000400


	//   ....[4]....
        /*0794*/ 	.word	0x00000560


	//   ....[5]....
        /*0798*/ 	.word	0x00000680


	//   ....[6]....
        /*079c*/ 	.word	0x000007e0


	//   ....[7]....
        /*07a0*/ 	.word	0x00005b60


	//   ....[8]....
        /*07a4*/ 	.word	0x00006320


	//   ....[9]....
        /*07a8*/ 	.word	0x00006330


	//   ....[10]....
        /*07ac*/ 	.word	0x00006340


	//   ....[11]....
        /*07b0*/ 	.word	0x00006350


	//   ....[12]....
        /*07b4*/ 	.word	0x00006670


	//   ....[13]....
        /*07b8*/ 	.word	0x00006680


	//   ....[14]....
        /*07bc*/ 	.word	0x00006690


	//   ....[15]....
        /*07c0*/ 	.word	0x000066a0


	//   ....[16]....
        /*07c4*/ 	.word	0x00007a90


	//   ....[17]....
        /*07c8*/ 	.word	0x00007aa0


	//   ....[18]....
        /*07cc*/ 	.word	0x00007ab0


	//   ....[19]....
        /*07d0*/ 	.word	0x00007ac0


	//   ....[20]....
        /*07d4*/ 	.word	0x00007bc0


	//   ....[21]....
        /*07d8*/ 	.word	0x00007be0


	//   ....[22]....
        /*07dc*/ 	.word	0x00007c70


	//   ....[23]....
        /*07e0*/ 	.word	0x00007ca0


	//   ....[24]....
        /*07e4*/ 	.word	0x00009480


	//   ....[25]....
        /*07e8*/ 	.word	0x00009f80


	//   ....[26]....
        /*07ec*/ 	.word	0x00009f90


	//   ....[27]....
        /*07f0*/ 	.word	0x00009fc0


	//   ....[28]....
        /*07f4*/ 	.word	0x0000ab00


	//   ....[29]....
        /*07f8*/ 	.word	0x0000ab20


	//   ....[30]....
        /*07fc*/ 	.word	0x0000c6c0


	//   ....[31]....
        /*0800*/ 	.word	0x0000ce50


	//   ....[32]....
        /*0804*/ 	.word	0x0000ce70


	//   ....[33]....
        /*0808*/ 	.word	0x0000ce90


	//   ....[34]....
        /*080c*/ 	.word	0x0000d860


	//   ....[35]....
        /*0810*/ 	.word	0x0000d8a0


	//   ....[36]....
        /*0814*/ 	.word	0x0000fb80


	//   ....[37]....
        /*0818*/ 	.word	0x0000fbe0


	//   ....[38]....
        /*081c*/ 	.word	0x00010240


	//   ....[39]....
        /*0820*/ 	.word	0x000102e0


	//   ....[40]....
        /*0824*/ 	.word	0x00011420


	//   ....[41]....
        /*0828*/ 	.word	0x00011740


	//   ....[42]....
        /*082c*/ 	.word	0x000117e0


	//   ....[43]....
        /*0830*/ 	.word	0x000117f0


	//   ....[44]....
        /*0834*/ 	.word	0x00012480


	//   ....[45]....
        /*0838*/ 	.word	0x000124c0


	//   ....[46]....
        /*083c*/ 	.word	0x000124e0


	//   ....[47]....
        /*0840*/ 	.word	0x00012510


	//   ....[48]....
        /*0844*/ 	.word	0x00012970


	//   ....[49]....
        /*0848*/ 	.word	0x000129b0


	//   ....[50]....
        /*084c*/ 	.word	0x000129d0


	//   ....[51]....
        /*0850*/ 	.word	0x00012a10


	//   ....[52]....
        /*0854*/ 	.word	0x00012a30


	//   ....[53]....
        /*0858*/ 	.word	0x00012a50


	//   ....[54]....
        /*085c*/ 	.word	0x00012a70


	//   ....[55]....
        /*0860*/ 	.word	0x00012aa0


	//   ....[56]....
        /*0864*/ 	.word	0x000132a0


	//   ....[57]....
        /*0868*/ 	.word	0x000132d0


	//   ....[58]....
        /*086c*/ 	.word	0x000132f0


	//   ....[59]....
        /*0870*/ 	.word	0x00013320


	//   ....[60]....
        /*0874*/ 	.word	0x00013350


	//   ....[61]....
        /*0878*/ 	.word	0x00013360


	//   ....[62]....
        /*087c*/ 	.word	0x00013390


	//   ....[63]....
        /*0880*/ 	.word	0x00013400


	//   ....[64]....
        /*0884*/ 	.word	0x00013520


	//   ....[65]....
        /*0888*/ 	.word	0x00013710


	//   ....[66]....
        /*088c*/ 	.word	0x00013740


	//   ....[67]....
        /*0890*/ 	.word	0x00013770


	//   ....[68]....
        /*0894*/ 	.word	0x000137a0


	//   ....[69]....
        /*0898*/ 	.word	0x000137d0


	//   ....[70]....
        /*089c*/ 	.word	0x00013800


	//   ....[71]....
        /*08a0*/ 	.word	0x00013970


	//   ....[72]....
        /*08a4*/ 	.word	0x000139a0


	//   ....[73]....
        /*08a8*/ 	.word	0x000139d0


	//   ....[74]....
        /*08ac*/ 	.word	0x00013a00


	//   ....[75]....
        /*08b0*/ 	.word	0x00013a30


	//   ....[76]....
        /*08b4*/ 	.word	0x00013a60


	//   ....[77]....
        /*08b8*/ 	.word	0x00013b10


	//   ....[78]....
        /*08bc*/ 	.word	0x00013b70


	//   ....[79]....
        /*08c0*/ 	.word	0x00013c10


	//   ....[80]....
        /*08c4*/ 	.word	0x000149a0


	//   ....[81]....
        /*08c8*/ 	.word	0x00015d30


	//   ....[82]....
        /*08cc*/ 	.word	0x00016920


	//   ....[83]....
        /*08d0*/ 	.word	0x00016930


	//   ....[84]....
        /*08d4*/ 	.word	0x00016940


	//   ....[85]....
        /*08d8*/ 	.word	0x00016960


	//   ....[86]....
        /*08dc*/ 	.word	0x000169f0


	//   ....[87]....
        /*08e0*/ 	.word	0x00016a10


	//   ....[88]....
        /*08e4*/ 	.word	0x00016a90


	//   ....[89]....
        /*08e8*/ 	.word	0x00016ab0


	//   ....[90]....
        /*08ec*/ 	.word	0x00016b30


	//   ....[91]....
        /*08f0*/ 	.word	0x00016b50


	//   ....[92]....
        /*08f4*/ 	.word	0x00016bd0


	//   ....[93]....
        /*08f8*/ 	.word	0x00016bf0


	//   ....[94]....
        /*08fc*/ 	.word	0x00016c70


	//   ....[95]....
        /*0900*/ 	.word	0x00016c90


	//   ....[96]....
        /*0904*/ 	.word	0x00016d10


	//   ....[97]....
        /*0908*/ 	.word	0x00016d30


	//   ....[98]....
        /*090c*/ 	.word	0x00016d40


	//   ....[99]....
        /*0910*/ 	.word	0x00016db0


	//   ....[100]....
        /*0914*/ 	.word	0x00016e00


	//   ....[101]....
        /*0918*/ 	.word	0x00016eb0


	//   ....[102]....
        /*091c*/ 	.word	0x00016ec0


	//   ....[103]....
        /*0920*/ 	.word	0x00016f30


	//   ....[104]....
        /*0924*/ 	.word	0x00016f40


	//   ....[105]....
        /*0928*/ 	.word	0x00016f80


	//   ....[106]....
        /*092c*/ 	.word	0x00018e30


	//   ....[107]....
        /*0930*/ 	.word	0x00018e80


	//   ....[108]....
        /*0934*/ 	.word	0x00018eb0


	//   ....[109]....
        /*0938*/ 	.word	0x00018ee0


	//   ....[110]....
        /*093c*/ 	.word	0x00018ef0


	//   ....[111]....
        /*0940*/ 	.word	0x00018f20


	//   ....[112]....
        /*0944*/ 	.word	0x00018f50


	//   ....[113]....
        /*0948*/ 	.word	0x00018f80


	//   ....[114]....
        /*094c*/ 	.word	0x00019100


	//   ....[115]....
        /*0950*/ 	.word	0x00019130


	//   ....[116]....
        /*0954*/ 	.word	0x00019160


	//   ....[117]....
        /*0958*/ 	.word	0x00019190


	//   ....[118]....
        /*095c*/ 	.word	0x000191c0


	//   ....[119]....
        /*0960*/ 	.word	0x000191f0


	//   ....[120]....
        /*0964*/ 	.word	0x000192b0


	//   ....[121]....
        /*0968*/ 	.word	0x000192d0


	//   ....[122]....
        /*096c*/ 	.word	0x00019340


	//   ....[123]....
        /*0970*/ 	.word	0x000199e0


	//   ....[124]....
        /*0974*/ 	.word	0x00019e40


	//   ....[125]....
        /*0978*/ 	.word	0x00019ef0


	//   ....[126]....
        /*097c*/ 	.word	0x00019f80


	//   ....[127]....
        /*0980*/ 	.word	0x00019fd0


	//   ....[128]....
        /*0984*/ 	.word	0x0001a020


	//   ....[129]....
        /*0988*/ 	.word	0x0001a0b0


	//   ....[130]....
        /*098c*/ 	.word	0x0001a140


	//   ....[131]....
        /*0990*/ 	.word	0x0001a190


	//   ....[132]....
        /*0994*/ 	.word	0x0001a1e0


	//   ....[133]....
        /*0998*/ 	.word	0x0001a2d0


	//   ....[134]....
        /*099c*/ 	.word	0x0001a380


	//   ....[135]....
        /*09a0*/ 	.word	0x0001a3d0


	//   ....[136]....
        /*09a4*/ 	.word	0x0001a420


	//   ....[137]....
        /*09a8*/ 	.word	0x0001a5b0


	//   ....[138]....
        /*09ac*/ 	.word	0x0001a700


	//   ....[139]....
        /*09b0*/ 	.word	0x0001a7b0


	//   ....[140]....
        /*09b4*/ 	.word	0x0001a800


	//   ....[141]....
        /*09b8*/ 	.word	0x0001aad0


	//   ....[142]....
        /*09bc*/ 	.word	0x0001ab70


	//   ....[143]....
        /*09c0*/ 	.word	0x0001abd0


	//   ....[144]....
        /*09c4*/ 	.word	0x0001ac40


	//   ....[145]....
        /*09c8*/ 	.word	0x0001aca0


	//   ....[146]....
        /*09cc*/ 	.word	0x0001ad10


	//   ....[147]....
        /*09d0*/ 	.word	0x0001add0


	//   ....[148]....
        /*09d4*/ 	.word	0x0001ae30


	//   ....[149]....
        /*09d8*/ 	.word	0x0001aef0


	//   ....[150]....
        /*09dc*/ 	.word	0x0001b1d0


	//   ....[151]....
        /*09e0*/ 	.word	0x0001b380


	//   ....[152]....
        /*09e4*/ 	.word	0x0001b3d0


	//   ....[153]....
        /*09e8*/ 	.word	0x0001b430


	//   ....[154]....
        /*09ec*/ 	.word	0x0001b520


	//   ....[155]....
        /*09f0*/ 	.word	0x0001b580


	//   ....[156]....
        /*09f4*/ 	.word	0x0001b680


	//   ....[157]....
        /*09f8*/ 	.word	0x0001b6e0


	//   ....[158]....
        /*09fc*/ 	.word	0x0001b7e0


	//   ....[159]....
        /*0a00*/ 	.word	0x0001b840


	//   ....[160]....
        /*0a04*/ 	.word	0x0001b940


	//   ....[161]....
        /*0a08*/ 	.word	0x0001b9a0


	//   ....[162]....
        /*0a0c*/ 	.word	0x0001baa0


	//   ....[163]....
        /*0a10*/ 	.word	0x0001bb00


	//   ....[164]....
        /*0a14*/ 	.word	0x0001bc00


	//   ....[165]....
        /*0a18*/ 	.word	0x0001bc60


	//   ....[166]....
        /*0a1c*/ 	.word	0x0001bd10


	//   ....[167]....
        /*0a20*/ 	.word	0x0001bde0


	//   ....[168]....
        /*0a24*/ 	.word	0x0001beb0


	//   ....[169]....
        /*0a28*/ 	.word	0x0001bf10


	//   ....[170]....
        /*0a2c*/ 	.word	0x0001bff0


	//   ....[171]....
        /*0a30*/ 	.word	0x0001c050


	//   ....[172]....
        /*0a34*/ 	.word	0x0001c120


	//   ....[173]....
        /*0a38*/ 	.word	0x0001c180


	//   ....[174]....
        /*0a3c*/ 	.word	0x0001c240


	//   ....[175]....
        /*0a40*/ 	.word	0x0001c550


	//   ....[176]....
        /*0a44*/ 	.word	0x0001c5f0


	//   ....[177]....
        /*0a48*/ 	.word	0x0001c710


	//   ....[178]....
        /*0a4c*/ 	.word	0x0001c780


	//   ....[179]....
        /*0a50*/ 	.word	0x0001c7f0


	//   ....[180]....
        /*0a54*/ 	.word	0x0001c860


	//   ....[181]....
        /*0a58*/ 	.word	0x0001c8d0


	//   ....[182]....
        /*0a5c*/ 	.word	0x0001c950


	//   ....[183]....
        /*0a60*/ 	.word	0x0001c9e0


	//   ....[184]....
        /*0a64*/ 	.word	0x0001ca70


	//   ....[185]....
        /*0a68*/ 	.word	0x0001cae0


	//   ....[186]....
        /*0a6c*/ 	.word	0x0001cb50


	//   ....[187]....
        /*0a70*/ 	.word	0x0001cbc0


	//   ....[188]....
        /*0a74*/ 	.word	0x0001cc40


	//   ....[189]....
        /*0a78*/ 	.word	0x0001ccb0


	//   ....[190]....
        /*0a7c*/ 	.word	0x0001cd50


	//   ....[191]....
        /*0a80*/ 	.word	0x0001cde0


	//   ....[192]....
        /*0a84*/ 	.word	0x0001cf00


	//----- nvinfo : EIATTR_REG_RECONFIG
	.align		4
.L_1731:
        /*0a88*/ 	.byte	0x01, 0x54
	.zero		2


	//----- nvinfo : EIATTR_SYSCALL_OFFSETS
	.align		4
        /*0a8c*/ 	.byte	0x04, 0x46
        /*0a8e*/ 	.short	(.L_1733 - .L_1732)


	//   ....[0]....
.L_1732:
        /*0a90*/ 	.word	0x000018b0


	//   ....[1]....
        /*0a94*/ 	.word	0x00001a00


	//   ....[2]....
        /*0a98*/ 	.word	0x00005d30


	//   ....[3]....
        /*0a9c*/ 	.word	0x00006050


	//   ....[4]....
        /*0aa0*/ 	.word	0x00015980


	//   ....[5]....
        /*0aa4*/ 	.word	0x00015ad0


	//   ....[6]....
        /*0aa8*/ 	.word	0x00015bd0


	//   ....[7]....
        /*0aac*/ 	.word	0x00016410


	//----- nvinfo : EIATTR_MBARRIER_INSTR_OFFSETS
	.align		4
.L_1733:
        /*0ab0*/ 	.byte	0x04, 0x39
        /*0ab2*/ 	.short	(.L_1735 - .L_1734)


	//   ....[0]....
.L_1734:
        /*0ab4*/ 	.word	0x000002b0
        /*0ab8*/ 	.word	0x000000ff
        /*0abc*/ 	.word	0x00016800
        /*0ac0*/ 	.short	0x0100
        /*0ac2*/ 	.byte	0x08
	.zero		1


	//   ....[1]....
        /*0ac4*/ 	.word	0x000002c0
        /*0ac8*/ 	.word	0x000000ff
        /*0acc*/ 	.word	0x00016820
        /*0ad0*/ 	.short	0x0100
        /*0ad2*/ 	.byte	0x08
	.zero		1


	//   ....[2]....
        /*0ad4*/ 	.word	0x000003b0
        /*0ad8*/ 	.word	0x000000ff
        /*0adc*/ 	.word	0x00016830
        /*0ae0*/ 	.short	0x0100
        /*0ae2*/ 	.byte	0x08
	.zero		1


	//   ....[3]....
        /*0ae4*/ 	.word	0x000003c0
        /*0ae8*/ 	.word	0x000000ff
        /*0aec*/ 	.word	0x00016840
        /*0af0*/ 	.short	0x0100
        /*0af2*/ 	.byte	0x08
	.zero		1


	//   ....[4]....
        /*0af4*/ 	.word	0x000003d0
        /*0af8*/ 	.word	0x000000ff
        /*0afc*/ 	.word	0x00016838
        /*0b00*/ 	.short	0x0100
        /*0b02*/ 	.byte	0x08
	.zero		1


	//   ....[5]....
        /*0b04*/ 	.word	0x000003e0
        /*0b08*/ 	.word	0x000000ff
        /*0b0c*/ 	.word	0x00016848
        /*0b10*/ 	.short	0x0100
        /*0b12*/ 	.byte	0x08
	.zero		1


	//   ....[6]....
        /*0b14*/ 	.word	0x00000510
        /*0b18*/ 	.word	0x000000ff
        /*0b1c*/ 	.word	0x00016850
        /*0b20*/ 	.short	0x0100
        /*0b22*/ 	.byte	0x08
	.zero		1


	//   ....[7]....
        /*0b24*/ 	.word	0x00000520
        /*0b28*/ 	.word	0x000000ff
        /*0b2c*/ 	.word	0x00016860
        /*0b30*/ 	.short	0x0100
        /*0b32*/ 	.byte	0x08
	.zero		1


	//   ....[8]....
        /*0b34*/ 	.word	0x00000530
        /*0b38*/ 	.word	0x000000ff
        /*0b3c*/ 	.word	0x00016858
        /*0b40*/ 	.short	0x0100
        /*0b42*/ 	.byte	0x08
	.zero		1


	//   ....[9]....
        /*0b44*/ 	.word	0x00000540
        /*0b48*/ 	.word	0x000000ff
        /*0b4c*/ 	.word	0x00016868
        /*0b50*/ 	.short	0x0100
        /*0b52*/ 	.byte	0x08
	.zero		1


	//   ....[10]....
        /*0b54*/ 	.word	0x00000630
        /*0b58*/ 	.word	0x000000ff
        /*0b5c*/ 	.word	0x00016870
        /*0b60*/ 	.short	0x0100
        /*0b62*/ 	.byte	0x06
	.zero		1


	//   ....[11]....
        /*0b64*/ 	.word	0x00000640
        /*0b68*/ 	.word	0x000000ff
        /*0b6c*/ 	.word	0x00016880
        /*0b70*/ 	.short	0x0100
        /*0b72*/ 	.byte	0x06
	.zero		1


	//   ....[12]....
        /*0b74*/ 	.word	0x00000650
        /*0b78*/ 	.word	0x000000ff
        /*0b7c*/ 	.word	0x00016878
        /*0b80*/ 	.short	0x0100
        /*0b82*/ 	.byte	0x06
	.zero		1


	//   ....[13]....
        /*0b84*/ 	.word	0x00000660
        /*0b88*/ 	.word	0x000000ff
        /*0b8c*/ 	.word	0x00016888
        /*0b90*/ 	.short	0x0100
        /*0b92*/ 	.byte	0x06
	.zero		1


	//   ....[14]....
        /*0b94*/ 	.word	0x00000790
        /*0b98*/ 	.word	0x000000ff
        /*0b9c*/ 	.word	0x00016890
        /*0ba0*/ 	.short	0x0100
        /*0ba2*/ 	.byte	0x08
	.zero		1


	//   ....[15]....
        /*0ba4*/ 	.word	0x000007a0
        /*0ba8*/ 	.word	0x000000ff
        /*0bac*/ 	.word	0x000168a0
        /*0bb0*/ 	.short	0x0100
        /*0bb2*/ 	.byte	0x08
	.zero		1


	//   ....[16]....
        /*0bb4*/ 	.word	0x000007b0
        /*0bb8*/ 	.word	0x000000ff
        /*0bbc*/ 	.word	0x00016898
        /*0bc0*/ 	.short	0x0100
        /*0bc2*/ 	.byte	0x08
	.zero		1


	//   ....[17]....
        /*0bc4*/ 	.word	0x000007c0
        /*0bc8*/ 	.word	0x000000ff
        /*0bcc*/ 	.word	0x000168a8
        /*0bd0*/ 	.short	0x0100
        /*0bd2*/ 	.byte	0x08
	.zero		1


	//   ....[18]....
        /*0bd4*/ 	.word	0x000008f0
        /*0bd8*/ 	.word	0x000000ff
        /*0bdc*/ 	.word	0x000168b0
        /*0be0*/ 	.short	0x0100
        /*0be2*/ 	.byte	0x08
	.zero		1


	//   ....[19]....
        /*0be4*/ 	.word	0x00000900
        /*0be8*/ 	.word	0x000000ff
        /*0bec*/ 	.word	0x000168c0
        /*0bf0*/ 	.short	0x0100
        /*0bf2*/ 	.byte	0x08
	.zero		1


	//   ....[20]....
        /*0bf4*/ 	.word	0x00000910
        /*0bf8*/ 	.word	0x000000ff
        /*0bfc*/ 	.word	0x000168b8
        /*0c00*/ 	.short	0x0100
        /*0c02*/ 	.byte	0x08
	.zero		1


	//   ....[21]....
        /*0c04*/ 	.word	0x00000920
        /*0c08*/ 	.word	0x000000ff
        /*0c0c*/ 	.word	0x000168c8
        /*0c10*/ 	.short	0x0100
        /*0c12*/ 	.byte	0x08
	.zero		1


	//   ....[22]....
        /*0c14*/ 	.word	0x00002c30
        /*0c18*/ 	.word	0x0000004e
        /*0c1c*/ 	.word	0x00016890
        /*0c20*/ 	.short	0x010a
        /*0c22*/ 	.byte	0x3f
	.zero		1


	//   ....[23]....
        /*0c24*/ 	.word	0x00003fb0
        /*0c28*/ 	.word	0x0000004e
        /*0c2c*/ 	.word	0x00016890
        /*0c30*/ 	.short	0x010a
        /*0c32*/ 	.byte	0x3f
	.zero		1


	//   ....[24]....
        /*0c34*/ 	.word	0x000051a0
        /*0c38*/ 	.word	0x0000004e
        /*0c3c*/ 	.word	0x00016890
        /*0c40*/ 	.short	0x010a
        /*0c42*/ 	.byte	0x3f
	.zero		1


	//   ....[25]....
        /*0c44*/ 	.word	0x000053c0
        /*0c48*/ 	.word	0x0000000c
        /*0c4c*/ 	.word	0x00000000
        /*0c50*/ 	.short	0x0101
        /*0c52*/ 	.byte	0x3f
	.zero		1


	//   ....[26]....
        /*0c54*/ 	.word	0x00005400
        /*0c58*/ 	.word	0x0000004e
        /*0c5c*/ 	.word	0x000168b0
        /*0c60*/ 	.short	0x010a
        /*0c62*/ 	.byte	0x3f
	.zero		1


	//   ....[27]....
        /*0c64*/ 	.word	0x000057e0
        /*0c68*/ 	.word	0x0000004e
        /*0c6c*/ 	.word	0x00000000
        /*0c70*/ 	.short	0x0101
        /*0c72*/ 	.byte	0x3f
	.zero		1


	//   ....[28]....
        /*0c74*/ 	.word	0x00005dd0
        /*0c78*/ 	.word	0x00000002
        /*0c7c*/ 	.word	0x00016800
        /*0c80*/ 	.short	0x010a
        /*0c82*/ 	.byte	0x3f
	.zero		1


	//   ....[29]....
        /*0c84*/ 	.word	0x00005e20
        /*0c88*/ 	.word	0x00000002
        /*0c8c*/ 	.word	0x00016800
        /*0c90*/ 	.short	0x010a
        /*0c92*/ 	.byte	0x3f
	.zero		1


	//   ....[30]....
        /*0c94*/ 	.word	0x00006910
        /*0c98*/ 	.word	0x00000002
        /*0c9c*/ 	.word	0x00016800
        /*0ca0*/ 	.short	0x010a
        /*0ca2*/ 	.byte	0x3f
	.zero		1


	//   ....[31]....
        /*0ca4*/ 	.word	0x00007f30
        /*0ca8*/ 	.word	0x00000002
        /*0cac*/ 	.word	0x00016800
        /*0cb0*/ 	.short	0x010a
        /*0cb2*/ 	.byte	0x3f
	.zero		1


	//   ....[32]....
        /*0cb4*/ 	.word	0x00008f70
        /*0cb8*/ 	.word	0x00000000
        /*0cbc*/ 	.word	0x00016830
        /*0cc0*/ 	.short	0x010a
        /*0cc2*/ 	.byte	0x3f
	.zero		1


	//   ....[33]....
        /*0cc4*/ 	.word	0x00008fe0
        /*0cc8*/ 	.word	0x00000000
        /*0ccc*/ 	.word	0x00016830
        /*0cd0*/ 	.short	0x010a
        /*0cd2*/ 	.byte	0x3f
	.zero		1


	//   ....[34]....
        /*0cd4*/ 	.word	0x0000a630
        /*0cd8*/ 	.word	0x00000000
        /*0cdc*/ 	.word	0x00000000
        /*0ce0*/ 	.short	0x0101
        /*0ce2*/ 	.byte	0x3f
	.zero		1


	//   ....[35]....
        /*0ce4*/ 	.word	0x0000bad0
        /*0ce8*/ 	.word	0x00000009
        /*0cec*/ 	.word	0x00016830
        /*0cf0*/ 	.short	0x010a
        /*0cf2*/ 	.byte	0x3f
	.zero		1


	//   ....[36]....
        /*0cf4*/ 	.word	0x0000bb20
        /*0cf8*/ 	.word	0x00000009
        /*0cfc*/ 	.word	0x00016830
        /*0d00*/ 	.short	0x010a
        /*0d02*/ 	.byte	0x3f
	.zero		1


	//   ....[37]....
        /*0d04*/ 	.word	0x0000be30
        /*0d08*/ 	.word	0x00000009
        /*0d0c*/ 	.word	0x00016850
        /*0d10*/ 	.short	0x010a
        /*0d12*/ 	.byte	0x3f
	.zero		1


	//   ....[38]....
        /*0d14*/ 	.word	0x0000be70
        /*0d18*/ 	.word	0x00000009
        /*0d1c*/ 	.word	0x00016850
        /*0d20*/ 	.short	0x010a
        /*0d22*/ 	.byte	0x3f
	.zero		1


	//   ....[39]....
        /*0d24*/ 	.word	0x0000de70
        /*0d28*/ 	.word	0x0000002e
        /*0d2c*/ 	.word	0x00000000
        /*0d30*/ 	.short	0x0101
        /*0d32*/ 	.byte	0x3f
	.zero		1


	//   ....[40]....
        /*0d34*/ 	.word	0x0000e320
        /*0d38*/ 	.word	0x0000000e
        /*0d3c*/ 	.word	0x00000000
        /*0d40*/ 	.short	0x0101
        /*0d42*/ 	.byte	0x3f
	.zero		1


	//   ....[41]....
        /*0d44*/ 	.word	0x0000ec90
        /*0d48*/ 	.word	0x00000009
        /*0d4c*/ 	.word	0x00016830
        /*0d50*/ 	.short	0x010a
        /*0d52*/ 	.byte	0x3f
	.zero		1


	//   ....[42]....
        /*0d54*/ 	.word	0x0000ece0
        /*0d58*/ 	.word	0x00000009
        /*0d5c*/ 	.word	0x00016830
        /*0d60*/ 	.short	0x010a
        /*0d62*/ 	.byte	0x3f
	.zero		1


	//   ....[43]....
        /*0d64*/ 	.word	0x0000eff0
        /*0d68*/ 	.word	0x00000009
        /*0d6c*/ 	.word	0x00016850
        /*0d70*/ 	.short	0x010a
        /*0d72*/ 	.byte	0x3f
	.zero		1


	//   ....[44]....
        /*0d74*/ 	.word	0x0000f030
        /*0d78*/ 	.word	0x00000009
        /*0d7c*/ 	.word	0x00016850
        /*0d80*/ 	.short	0x010a
        /*0d82*/ 	.byte	0x3f
	.zero		1


	//   ....[45]....
        /*0d84*/ 	.word	0x00010860
        /*0d88*/ 	.word	0x00000019
        /*0d8c*/ 	.word	0x00000000
        /*0d90*/ 	.short	0x0101
        /*0d92*/ 	.byte	0x3f
	.zero		1


	//   ....[46]....
        /*0d94*/ 	.word	0x000109b0
        /*0d98*/ 	.word	0x00000027
        /*0d9c*/ 	.word	0x00000000
        /*0da0*/ 	.short	0x0101
        /*0da2*/ 	.byte	0x3f
	.zero		1


	//   ....[47]....
        /*0da4*/ 	.word	0x00011310
        /*0da8*/ 	.word	0x0000000d
        /*0dac*/ 	.word	0x00016850
        /*0db0*/ 	.short	0x010a
        /*0db2*/ 	.byte	0x3f
	.zero		1


	//   ....[48]....
        /*0db4*/ 	.word	0x00011380
        /*0db8*/ 	.word	0x0000000d
        /*0dbc*/ 	.word	0x00016850
        /*0dc0*/ 	.short	0x010a
        /*0dc2*/ 	.byte	0x3f
	.zero		1


	//   ....[49]....
        /*0dc4*/ 	.word	0x00011950
        /*0dc8*/ 	.word	0x00000007
        /*0dcc*/ 	.word	0x00000000
        /*0dd0*/ 	.short	0x0101
        /*0dd2*/ 	.byte	0x3f
	.zero		1


	//   ....[50]....
        /*0dd4*/ 	.word	0x00012a40
        /*0dd8*/ 	.word	0x00000000
        /*0ddc*/ 	.word	0x00000000
        /*0de0*/ 	.short	0x0101
        /*0de2*/ 	.byte	0x3f
	.zero		1


	//   ....[51]....
        /*0de4*/ 	.word	0x00014a80
        /*0de8*/ 	.word	0x00000016
        /*0dec*/ 	.word	0x00016820
        /*0df0*/ 	.short	0x010a
        /*0df2*/ 	.byte	0x3f
	.zero		1


	//   ....[52]....
        /*0df4*/ 	.word	0x00014b40
        /*0df8*/ 	.word	0x00000005
        /*0dfc*/ 	.word	0x000168a0
        /*0e00*/ 	.short	0x010a
        /*0e02*/ 	.byte	0x3f
	.zero		1


	//   ....[53]....
        /*0e04*/ 	.word	0x00014d80
        /*0e08*/ 	.word	0x00000005
        /*0e0c*/ 	.word	0x000168c0
        /*0e10*/ 	.short	0x010a
        /*0e12*/ 	.byte	0x3f
	.zero		1


	//   ....[54]....
        /*0e14*/ 	.word	0x00015110
        /*0e18*/ 	.word	0x00000005
        /*0e1c*/ 	.word	0x000168a0
        /*0e20*/ 	.short	0x010a
        /*0e22*/ 	.byte	0x3f
	.zero		1


	//   ....[55]....
        /*0e24*/ 	.word	0x00015330
        /*0e28*/ 	.word	0x00000005
        /*0e2c*/ 	.word	0x000168c0
        /*0e30*/ 	.short	0x010a
        /*0e32*/ 	.byte	0x3f
	.zero		1


	//   ....[56]....
        /*0e34*/ 	.word	0x00015f50
        /*0e38*/ 	.word	0x00000000
        /*0e3c*/ 	.word	0x00016840
        /*0e40*/ 	.short	0x010a
        /*0e42*/ 	.byte	0x3f
	.zero		1


	//   ....[57]....
        /*0e44*/ 	.word	0x00017040
        /*0e48*/ 	.word	0x00000016
        /*0e4c*/ 	.word	0x00016800
        /*0e50*/ 	.short	0x0107
        /*0e52*/ 	.byte	0x3f
	.zero		1


	//   ....[58]....
        /*0e54*/ 	.word	0x00017140
        /*0e58*/ 	.word	0x00000016
        /*0e5c*/ 	.word	0x00016800
        /*0e60*/ 	.short	0x0101
        /*0e62*/ 	.byte	0x3f
	.zero		1


	//   ....[59]....
        /*0e64*/ 	.word	0x00017160
        /*0e68*/ 	.word	0x00000016
        /*0e6c*/ 	.word	0x00016820
        /*0e70*/ 	.short	0x010a
        /*0e72*/ 	.byte	0x3f
	.zero		1


	//   ....[60]....
        /*0e74*/ 	.word	0x00017470
        /*0e78*/ 	.word	0x00000002
        /*0e7c*/ 	.word	0x00016840
        /*0e80*/ 	.short	0x010a
        /*0e82*/ 	.byte	0x3f
	.zero		1


	//   ....[61]....
        /*0e84*/ 	.word	0x000176f0
        /*0e88*/ 	.word	0x00000003
        /*0e8c*/ 	.word	0x00000060
        /*0e90*/ 	.short	0x010a
        /*0e92*/ 	.byte	0x3f
	.zero		1


	//   ....[62]....
        /*0e94*/ 	.word	0x00017c30
        /*0e98*/ 	.word	0x00000002
        /*0e9c*/ 	.word	0x00016840
        /*0ea0*/ 	.short	0x010a
        /*0ea2*/ 	.byte	0x3f
	.zero		1


	//   ....[63]....
        /*0ea4*/ 	.word	0x00017eb0
        /*0ea8*/ 	.word	0x0000000a
        /*0eac*/ 	.word	0x00000060
        /*0eb0*/ 	.short	0x010a
        /*0eb2*/ 	.byte	0x3f
	.zero		1


	//   ....[64]....
        /*0eb4*/ 	.word	0x00018340
        /*0eb8*/ 	.word	0x00000002
        /*0ebc*/ 	.word	0x00016840
        /*0ec0*/ 	.short	0x010a
        /*0ec2*/ 	.byte	0x3f
	.zero		1


	//   ....[65]....
        /*0ec4*/ 	.word	0x000185d0
        /*0ec8*/ 	.word	0x00000007
        /*0ecc*/ 	.word	0x00000060
        /*0ed0*/ 	.short	0x010a
        /*0ed2*/ 	.byte	0x3f
	.zero		1


	//   ....[66]....
        /*0ed4*/ 	.word	0x00018a10
        /*0ed8*/ 	.word	0x00000003
        /*0edc*/ 	.word	0x00016860
        /*0ee0*/ 	.short	0x010a
        /*0ee2*/ 	.byte	0x3f
	.zero		1


	//   ....[67]....
        /*0ee4*/ 	.word	0x00019960
        /*0ee8*/ 	.word	0x00000009
        /*0eec*/ 	.word	0x00016820
        /*0ef0*/ 	.short	0x010a
        /*0ef2*/ 	.byte	0x3f
	.zero		1


	//   ....[68]....
        /*0ef4*/ 	.word	0x00019af0
        /*0ef8*/ 	.word	0x00000006
        /*0efc*/ 	.word	0x00000000
        /*0f00*/ 	.short	0x010a
        /*0f02*/ 	.byte	0x3f
	.zero		1


	//   ....[69]....
        /*0f04*/ 	.word	0x00019b60
        /*0f08*/ 	.word	0x00000007
        /*0f0c*/ 	.word	0x00000000
        /*0f10*/ 	.short	0x010a
        /*0f12*/ 	.byte	0x3f
	.zero		1


	//   ....[70]....
        /*0f14*/ 	.word	0x00019bc0
        /*0f18*/ 	.word	0x00000004
        /*0f1c*/ 	.word	0x00000000
        /*0f20*/ 	.short	0x010a
        /*0f22*/ 	.byte	0x3f
	.zero		1


	//   ....[71]....
        /*0f24*/ 	.word	0x00019bf0
        /*0f28*/ 	.word	0x00000005
        /*0f2c*/ 	.word	0x00000000
        /*0f30*/ 	.short	0x010a
        /*0f32*/ 	.byte	0x3f
	.zero		1


	//   ....[72]....
        /*0f34*/ 	.word	0x00019c50
        /*0f38*/ 	.word	0x0000004e
        /*0f3c*/ 	.word	0x00016890
        /*0f40*/ 	.short	0x010a
        /*0f42*/ 	.byte	0x3f
	.zero		1


	//   ....[73]....
        /*0f44*/ 	.word	0x00019ca0
        /*0f48*/ 	.word	0x0000004e
        /*0f4c*/ 	.word	0x00016890
        /*0f50*/ 	.short	0x010a
        /*0f52*/ 	.byte	0x3f
	.zero		1


	//   ....[74]....
        /*0f54*/ 	.word	0x00019cf0
        /*0f58*/ 	.word	0x0000004e
        /*0f5c*/ 	.word	0x00016890
        /*0f60*/ 	.short	0x010a
        /*0f62*/ 	.byte	0x3f
	.zero		1


	//   ....[75]....
        /*0f64*/ 	.word	0x00019d40
        /*0f68*/ 	.word	0x0000004e
        /*0f6c*/ 	.word	0x000168b0
        /*0f70*/ 	.short	0x010a
        /*0f72*/ 	.byte	0x3f
	.zero		1


	//   ....[76]....
        /*0f74*/ 	.word	0x0001a210
        /*0f78*/ 	.word	0x00000002
        /*0f7c*/ 	.word	0x00016800
        /*0f80*/ 	.short	0x010a
        /*0f82*/ 	.byte	0x3f
	.zero		1


	//   ....[77]....
        /*0f84*/ 	.word	0x0001a830
        /*0f88*/ 	.word	0x00000002
        /*0f8c*/ 	.word	0x00016800
        /*0f90*/ 	.short	0x010a
        /*0f92*/ 	.byte	0x3f
	.zero		1


	//   ....[78]....
        /*0f94*/ 	.word	0x0001a880
        /*0f98*/ 	.word	0x00000000
        /*0f9c*/ 	.word	0x00016830
        /*0fa0*/ 	.short	0x010a
        /*0fa2*/ 	.byte	0x3f
	.zero		1


	//   ....[79]....
        /*0fa4*/ 	.word	0x0001a8d0
        /*0fa8*/ 	.word	0x00000009
        /*0fac*/ 	.word	0x00016830
        /*0fb0*/ 	.short	0x010a
        /*0fb2*/ 	.byte	0x3f
	.zero		1


	//   ....[80]....
        /*0fb4*/ 	.word	0x0001a920
        /*0fb8*/ 	.word	0x00000009
        /*0fbc*/ 	.word	0x00016850
        /*0fc0*/ 	.short	0x010a
        /*0fc2*/ 	.byte	0x3f
	.zero		1


	//   ....[81]....
        /*0fc4*/ 	.word	0x0001a970
        /*0fc8*/ 	.word	0x00000009
        /*0fcc*/ 	.word	0x00016830
        /*0fd0*/ 	.short	0x010a
        /*0fd2*/ 	.byte	0x3f
	.zero		1


	//   ....[82]....
        /*0fd4*/ 	.word	0x0001a9c0
        /*0fd8*/ 	.word	0x00000009
        /*0fdc*/ 	.word	0x00016850
        /*0fe0*/ 	.short	0x010a
        /*0fe2*/ 	.byte	0x3f
	.zero		1


	//   ....[83]....
        /*0fe4*/ 	.word	0x0001aa10
        /*0fe8*/ 	.word	0x0000000d
        /*0fec*/ 	.word	0x00016850
        /*0ff0*/ 	.short	0x010a
        /*0ff2*/ 	.byte	0x3f
	.zero		1


	//   ....[84]....
        /*0ff4*/ 	.word	0x0001afb0
        /*0ff8*/ 	.word	0x00000016
        /*0ffc*/ 	.word	0x00016820
        /*1000*/ 	.short	0x010a
        /*1002*/ 	.byte	0x3f
	.zero		1


	//   ....[85]....
        /*1004*/ 	.word	0x0001b000
        /*1008*/ 	.word	0x00000005
        /*100c*/ 	.word	0x000168a0
        /*1010*/ 	.short	0x010a
        /*1012*/ 	.byte	0x3f
	.zero		1


	//   ....[86]....
        /*1014*/ 	.word	0x0001b050
        /*1018*/ 	.word	0x00000005
        /*101c*/ 	.word	0x000168c0
        /*1020*/ 	.short	0x010a
        /*1022*/ 	.byte	0x3f
	.zero		1


	//   ....[87]....
        /*1024*/ 	.word	0x0001b0a0
        /*1028*/ 	.word	0x00000005
        /*102c*/ 	.word	0x000168a0
        /*1030*/ 	.short	0x010a
        /*1032*/ 	.byte	0x3f
	.zero		1


	//   ....[88]....
        /*1034*/ 	.word	0x0001b0f0
        /*1038*/ 	.word	0x00000005
        /*103c*/ 	.word	0x000168c0
        /*1040*/ 	.short	0x010a
        /*1042*/ 	.byte	0x3f
	.zero		1


	//   ....[89]....
        /*1044*/ 	.word	0x0001b290
        /*1048*/ 	.word	0x00000000
        /*104c*/ 	.word	0x00016840
        /*1050*/ 	.short	0x010a
        /*1052*/ 	.byte	0x3f
	.zero		1


	//   ....[90]....
        /*1054*/ 	.word	0x0001c270
        /*1058*/ 	.word	0x00000016
        /*105c*/ 	.word	0x00016820
        /*1060*/ 	.short	0x010a
        /*1062*/ 	.byte	0x3f
	.zero		1


	//   ....[91]....
        /*1064*/ 	.word	0x0001c2c0
        /*1068*/ 	.word	0x00000002
        /*106c*/ 	.word	0x00016840
        /*1070*/ 	.short	0x010a
        /*1072*/ 	.byte	0x3f
	.zero		1


	//   ....[92]....
        /*1074*/ 	.word	0x0001c310
        /*1078*/ 	.word	0x00000003
        /*107c*/ 	.word	0x00000060
        /*1080*/ 	.short	0x010a
        /*1082*/ 	.byte	0x3f
	.zero		1


	//   ....[93]....
        /*1084*/ 	.word	0x0001c360
        /*1088*/ 	.word	0x00000002
        /*108c*/ 	.word	0x00016840
        /*1090*/ 	.short	0x010a
        /*1092*/ 	.byte	0x3f
	.zero		1


	//   ....[94]....
        /*1094*/ 	.word	0x0001c3b0
        /*1098*/ 	.word	0x0000000a
        /*109c*/ 	.word	0x00000060
        /*10a0*/ 	.short	0x010a
        /*10a2*/ 	.byte	0x3f
	.zero		1


	//   ....[95]....
        /*10a4*/ 	.word	0x0001c400
        /*10a8*/ 	.word	0x00000002
        /*10ac*/ 	.word	0x00016840
        /*10b0*/ 	.short	0x010a
        /*10b2*/ 	.byte	0x3f
	.zero		1


	//   ....[96]....
        /*10b4*/ 	.word	0x0001c450
        /*10b8*/ 	.word	0x00000007
        /*10bc*/ 	.word	0x00000060
        /*10c0*/ 	.short	0x010a
        /*10c2*/ 	.byte	0x3f
	.zero		1


	//   ....[97]....
        /*10c4*/ 	.word	0x0001c4a0
        /*10c8*/ 	.word	0x00000003
        /*10cc*/ 	.word	0x00016860
        /*10d0*/ 	.short	0x010a
        /*10d2*/ 	.byte	0x3f
	.zero		1


	//   ....[98]....
        /*10d4*/ 	.word	0x0001ce20
        /*10d8*/ 	.word	0x00000009
        /*10dc*/ 	.word	0x00016820
        /*10e0*/ 	.short	0x010a
        /*10e2*/ 	.byte	0x3f
	.zero		1


	//   ....[99]....
        /*10e4*/ 	.word	0x0001cfc0
        /*10e8*/ 	.word	0x00000006
        /*10ec*/ 	.word	0x00000000
        /*10f0*/ 	.short	0x010a
        /*10f2*/ 	.byte	0x3f
	.zero		1


	//   ....[100]....
        /*10f4*/ 	.word	0x0001d010
        /*10f8*/ 	.word	0x00000007
        /*10fc*/ 	.word	0x00000000
        /*1100*/ 	.short	0x010a
        /*1102*/ 	.byte	0x3f
	.zero		1


	//   ....[101]....
        /*1104*/ 	.word	0x0001d060
        /*1108*/ 	.word	0x00000004
        /*110c*/ 	.word	0x00000000
        /*1110*/ 	.short	0x010a
        /*1112*/ 	.byte	0x3f
	.zero		1


	//----- nvinfo : EIATTR_NUM_MBARRIERS
	.align		4
.L_1735:
        /*1114*/ 	.byte	0x03, 0x38
        /*1116*/ 	.short	0x0016


	//----- nvinfo : EIATTR_EXIT_INSTR_OFFSETS
	.align		4
        /*1118*/ 	.byte	0x04, 0x1c
        /*111a*/ 	.short	(.L_1737 - .L_1736)


	//   ....[0]....
.L_1736:
        /*111c*/ 	.word	0x00019c40


	//----- nvinfo : EIATTR_MAX_THREADS
	.align		4
.L_1737:
        /*1120*/ 	.byte	0x04, 0x05
        /*1122*/ 	.short	(.L_1739 - .L_1738)
.L_1738:
        /*1124*/ 	.word	0x00000200
        /*1128*/ 	.word	0x00000001
        /*112c*/ 	.word	0x00000001


	//----- nvinfo : EIATTR_CRS_STACK_SIZE
	.align		4
.L_1739:
        /*1130*/ 	.byte	0x04, 0x1e
        /*1132*/ 	.short	(.L_1741 - .L_1740)
.L_1740:
        /*1134*/ 	.word	0x00000000


	//----- nvinfo : EIATTR_CBANK_PARAM_SIZE
	.align		4
.L_1741:
        /*1138*/ 	.byte	0x03, 0x19
        /*113a*/ 	.short	0x0af0


	//----- nvinfo : EIATTR_PARAM_CBANK
	.align		4
        /*113c*/ 	.byte	0x04, 0x0a
        /*113e*/ 	.short	(.L_1743 - .L_1742)
	.align		4
.L_1742:
        /*1140*/ 	.word	index@(.nv.constant0._ZN7cutlass13device_kernelIN5flash11enable_sm90INS1_16FlashAttnFwdSm90INS1_25CollectiveMainloopFwdSm90ILi2EN4cute5tupleIJNS5_1CILi1EEES8_S8_EEENS6_IJNS7_ILi192EEENS7_ILi128EEENS7_ILi64EEEEEELi64ENS_10bfloat16_tEfNS_4arch4Sm90ELb1ELb0ELb1ELb1ELb0ELb1ELb0ELb1ELb1ELb1ELb0ELb0EEENS1_21CollectiveEpilogueFwdINS6_IJSA_SC_SB_EEES9_SE_SG_Li384ELb1ELb1ELb0ELb0EEENS1_36VarlenDynamicPersistentTileSchedulerILi192ELi128ELi384ELi128ELb0ELb1ELb1ELb1ELb1ELb1EEEEEEEEEvNT_6ParamsE)
        /*1144*/ 	.short	0x0210
        /*1146*/ 	.short	0x0af0


	//----- nvinfo : EIATTR_SW_WAR
	.align		4
.L_1743:
        /*1148*/ 	.byte	0x04, 0x36
        /*114a*/ 	.short	(.L_1745 - .L_1744)
.L_1744:
        /*114c*/ 	.word	0x00000008
.L_1745:


//--------------------- .nv.callgraph             --------------------------
	.section	.nv.callgraph,"",@"SHT_CUDA_CALLGRAPH"
	.align	4
	.sectionentsize	8
	.align		4
        /*0000*/ 	.word	0x00000000
	.align		4
        /*0004*/ 	.word	0xffffffff
	.align		4
        /*0008*/ 	.word	index@(_ZN7cutlass13device_kernelIN5flash11enable_sm90INS1_16FlashAttnFwdSm90INS1_25CollectiveMainloopFwdSm90ILi2EN4cute5tupleIJNS5_1CILi1EEES8_S8_EEENS6_IJNS7_ILi128EEENS7_ILi80EEENS7_ILi256EEEEEELi256ENS_10bfloat16_tEfNS_4arch4Sm90ELb0ELb0ELb1ELb0ELb0ELb0ELb0ELb1ELb1ELb1ELb0ELb0EEENS1_21CollectiveEpilogueFwdINS6_IJSA_SC_SB_EEES9_SE_SG_Li256ELb0ELb1ELb0ELb0EEENS1_29StaticPersistentTileSchedulerILb0EEEEEEEEEvNT_6ParamsE)
	.align		4
        /*000c*/ 	.word	index@(__assertfail)
	.align		4
        /*0010*/ 	.word	index@(_ZN7cutlass13device_kernelIN5flash11enable_sm90INS1_16FlashAttnFwdSm90INS1_25CollectiveMainloopFwdSm90ILi2EN4cute5tupleIJNS5_1CILi2EEENS7_ILi1EEES9_EEENS6_IJNS7_ILi128EEENS7_ILi80EEENS7_ILi256EEEEEELi256ENS_10bfloat16_tEfNS_4arch4Sm90ELb0ELb0ELb1ELb0ELb0ELb0ELb0ELb1ELb1ELb1ELb0ELb0EEENS1_21CollectiveEpilogueFwdINS6_IJSB_SD_SC_EEESA_SF_SH_Li256ELb0ELb1ELb0ELb0EEENS1_29StaticPersistentTileSchedulerILb0EEEEEEEEEvNT_6ParamsE)
	.align		4
        /*0014*/ 	.word	index@(__assertfail)
	.align		4
        /*0018*/ 	.word	index@(_ZN7cutlass13device_kernelIN5flash11enable_sm90INS1_16FlashAttnFwdSm90INS1_25CollectiveMainloopFwdSm90ILi2EN4cute5tupleIJNS5_1CILi1EEES8_S8_EEENS6_IJNS7_ILi128EEENS7_ILi80EEENS7_ILi256EEEEEELi256ENS_10bfloat16_tEfNS_4arch4Sm90ELb0ELb0ELb1ELb1ELb0ELb0ELb0ELb1ELb1ELb1ELb0ELb0EEENS1_21CollectiveEpilogueFwdINS6_IJSA_SC_SB_EEES9_SE_SG_Li256ELb1ELb1ELb0ELb0EEENS1_36VarlenDynamicPersistentTileSchedulerILi128ELi80ELi256ELi128ELb0ELb1ELb1ELb0ELb1ELb1EEEEEEEEEvNT_6ParamsE)
	.align		4
        /*001c*/ 	.word	index@(__assertfail)
	.align		4
        /*0020*/ 	.word	index@(_ZN7cutlass13device_kernelIN5flash11enable_sm90INS1_16FlashAttnFwdSm90INS1_25CollectiveMainloopFwdSm90ILi2EN4cute5tupleIJNS5_1CILi1EEES8_S8_EEENS6_IJNS7_ILi128EEENS7_ILi80EEENS7_ILi256EEEEEELi256ENS_10bfloat16_tEfNS_4arch4Sm90ELb0ELb0ELb1ELb1ELb0ELb1ELb0ELb1ELb1ELb1ELb0ELb0EEENS1_21CollectiveEpilogueFwdINS6_IJSA_SC_SB_EEES9_SE_SG_Li256ELb1ELb1ELb0ELb0EEENS1_36VarlenDynamicPersistentTileSchedulerILi128ELi80ELi256ELi128ELb0ELb1ELb1ELb0ELb1ELb1EEEEEEEEEvNT_6ParamsE)
	.align		4
        /*0024*/ 	.word	index@(__assertfail)
	.align		4
        /*0028*/ 	.word	index@(_ZN7cutlass13device_kernelIN5flash11enable_sm90INS1_16FlashAttnFwdSm90INS1_25CollectiveMainloopFwdSm90ILi2EN4cute5tupleIJNS5_1CILi1EEES8_S8_EEENS6_IJNS7_ILi128EEENS7_ILi64EEENS7_ILi256EEEEEELi256ENS_10bfloat16_tEfNS_4arch4Sm90ELb0ELb1ELb1ELb0ELb0ELb0ELb0ELb1ELb1ELb1ELb0ELb0EEENS1_21CollectiveEpilogueFwdINS6_IJSA_SC_SB_EEES9_SE_SG_Li256ELb0ELb1ELb0ELb0EEENS1_30DynamicPersistentTileSchedulerILi256ELi128ELb0ELb1ELb1EEEEEEEEEvNT_6ParamsE)
	.align		4
        /*002c*/ 	.word	index@(__assertfail)
	.align		4
        /*0030*/ 	.word	index@(_ZN7cutlass13device_kernelIN5flash11enable_sm90INS1_16FlashAttnFwdSm90INS1_25CollectiveMainloopFwdSm90ILi2EN4cute5tupleIJNS5_1CILi1EEES8_S8_EEENS6_IJNS7_ILi128EEENS7_ILi64EEENS7_ILi256EEEEEELi256ENS_10bfloat16_tEfNS_4arch4Sm90ELb0ELb1ELb1ELb1ELb0ELb0ELb0ELb1ELb1ELb1ELb0ELb0EEENS1_21CollectiveEpilogueFwdINS6_IJSA_SC_SB_EEES9_SE_SG_Li256ELb1ELb1ELb0ELb0EEENS1_36VarlenDynamicPersistentTileSchedulerILi128ELi64ELi256ELi128ELb0ELb1ELb1ELb1ELb0ELb1EEEEEEEEEvNT_6ParamsE)
	.align		4
        /*0034*/ 	.word	index@(__assertfail)
	.align		4
        /*0038*/ 	.word	index@(_ZN7cutlass13device_kernelIN5flash11enable_sm90INS1_16FlashAttnFwdSm90INS1_25CollectiveMainloopFwdSm90ILi2EN4cute5tupleIJNS5_1CILi1EEES8_S8_EEENS6_IJNS7_ILi128EEENS7_ILi64EEENS7_ILi256EEEEEELi256ENS_10bfloat16_tEfNS_4arch4Sm90ELb0ELb1ELb1ELb1ELb0ELb1ELb0ELb1ELb1ELb1ELb0ELb0EEENS1_21CollectiveEpilogueFwdINS6_IJSA_SC_SB_EEES9_SE_SG_Li256ELb1ELb1ELb0ELb0EEENS1_36VarlenDynamicPersistentTileSchedulerILi128ELi64ELi256ELi128ELb0ELb1ELb1ELb1ELb0ELb1EEEEEEEEEvNT_6ParamsE)
	.align		4
        /*003c*/ 	.word	index@(__assertfail)
	.align		4
        /*0040*/ 	.word	index@(_ZN7cutlass13device_kernelIN5flash11enable_sm90INS1_16FlashAttnFwdSm90INS1_25CollectiveMainloopFwdSm90ILi2EN4cute5tupleIJNS5_1CILi1EEES8_S8_EEENS6_IJNS7_ILi128EEENS7_ILi80EEENS7_ILi256EEEEEELi256ENS_10bfloat16_tEfNS_4arch4Sm90ELb1ELb0ELb1ELb0ELb0ELb0ELb0ELb1ELb1ELb1ELb0ELb0EEENS1_21CollectiveEpilogueFwdINS6_IJSA_SC_SB_EEES9_SE_SG_Li256ELb0ELb1ELb0ELb0EEENS1_30DynamicPersistentTileSchedulerILi256ELi128ELb0ELb1ELb1EEEEEEEEEvNT_6ParamsE)
	.align		4
        /*0044*/ 	.word	index@(__assertfail)
	.align		4
        /*0048*/ 	.word	index@(_ZN7cutlass13device_kernelIN5flash11enable_sm90INS1_16FlashAttnFwdSm90INS1_25CollectiveMainloopFwdSm90ILi2EN4cute5tupleIJNS5_1CILi1EEES8_S8_EEENS6_IJNS7_ILi128EEENS7_ILi80EEENS7_ILi256EEEEEELi256ENS_10bfloat16_tEfNS_4arch4Sm90ELb1ELb0ELb1ELb1ELb0ELb0ELb0ELb1ELb1ELb1ELb0ELb0EEENS1_21CollectiveEpilogueFwdINS6_IJSA_SC_SB_EEES9_SE_SG_Li256ELb1ELb1ELb0ELb0EEENS1_36VarlenDynamicPersistentTileSchedulerILi128ELi80ELi256ELi128ELb0ELb1ELb1ELb1ELb1ELb1EEEEEEEEEvNT_6ParamsE)
	.align		4
        /*004c*/ 	.word	index@(__assertfail)
	.align		4
        /*0050*/ 	.word	index@(_ZN7cutlass13device_kernelIN5flash11enable_sm90INS1_16FlashAttnFwdSm90INS1_25CollectiveMainloopFwdSm90ILi2EN4cute5tupleIJNS5_1CILi1EEES8_S8_EEENS6_IJNS7_ILi128EEENS7_ILi80EEENS7_ILi256EEEEEELi256ENS_10bfloat16_tEfNS_4arch4Sm90ELb1ELb0ELb1ELb1ELb0ELb1ELb0ELb1ELb1ELb1ELb0ELb0EEENS1_21CollectiveEpilogueFwdINS6_IJSA_SC_SB_EEES9_SE_SG_Li256ELb1ELb1ELb0ELb0EEENS1_36VarlenDynamicPersistentTileSchedulerILi128ELi80ELi256ELi128ELb0ELb1ELb1ELb1ELb1ELb1EEEEEEEEEvNT_6ParamsE)
	.align		4
        /*0054*/ 	.word	index@(__assertfail)
	.align		4
        /*0058*/ 	.word	index@(_ZN7cutlass13device_kernelIN5flash11enable_sm90INS1_16FlashAttnFwdSm90INS1_25CollectiveMainloopFwdSm90ILi2EN4cute5tupleIJNS5_1CILi1EEES8_S8_EEENS6_IJNS7_ILi128EEENS7_ILi112EEENS7_ILi192EEEEEELi192ENS_10bfloat16_tEfNS_4arch4Sm90ELb0ELb0ELb1ELb0ELb0ELb0ELb0ELb1ELb1ELb1ELb0ELb0EEENS1_21CollectiveEpilogueFwdINS6_IJSA_SC_SB_EEES9_SE_SG_Li256ELb0ELb1ELb0ELb0EEENS1_29StaticPersistentTileSchedulerILb0EEEEEEEEEvNT_6ParamsE)
	.align		4
        /*005c*/ 	.word	index@(__assertfail)
	.align		4
        /*0060*/ 	.word	index@(_ZN7cutlass13device_kernelIN5flash11enable_sm90INS1_16FlashAttnFwdSm90INS1_25CollectiveMainloopFwdSm90ILi2EN4cute5tupleIJNS5_1CILi2EEENS7_ILi1EEES9_EEENS6_IJNS7_ILi128EEENS7_ILi112EEENS7_ILi192EEEEEELi192ENS_10bfloat16_tEfNS_4arch4Sm90ELb0ELb0ELb1ELb0ELb0ELb0ELb0ELb1ELb1ELb1ELb0ELb0EEENS1_21CollectiveEpilogueFwdINS6_IJSB_SD_SC_EEESA_SF_SH_Li256ELb0ELb1ELb0ELb0EEENS1_29StaticPersistentTileSchedulerILb0EEEEEEEEEvNT_6ParamsE)
	.align		4
        /*0064*/ 	.word	index@(__assertfail)
	.align		4
        /*0068*/ 	.word	index@(_ZN7cutlass13device_kernelIN5flash11enable_sm90INS1_16FlashAttnFwdSm90INS1_25CollectiveMainloopFwdSm90ILi2EN4cute5tupleIJNS5_1CILi1EEES8_S8_EEENS6_IJNS7_ILi128EEENS7_ILi112EEENS7_ILi192EEEEEELi192ENS_10bfloat16_tEfNS_4arch4Sm90ELb0ELb0ELb1ELb1ELb0ELb0ELb0ELb1ELb1ELb1ELb0ELb0EEENS1_21CollectiveEpilogueFwdINS6_IJSA_SC_SB_EEES9_SE_SG_Li256ELb1ELb1ELb0ELb0EEENS1_36VarlenDynamicPersistentTileSchedulerILi128ELi112ELi256ELi128ELb0ELb1ELb1ELb0ELb1ELb1EEEEEEEEEvNT_6ParamsE)
	.align		4
        /*006c*/ 	.word	index@(__assertfail)
	.align		4
        /*0070*/ 	.word	index@(_ZN7cutlass13device_kernelIN5flash11enable_sm90INS1_16FlashAttnFwdSm90INS1_25CollectiveMainloopFwdSm90ILi2EN4cute5tupleIJNS5_1CILi1EEES8_S8_EEENS6_IJNS7_ILi128EEENS7_ILi112EEENS7_ILi192EEEEEELi192ENS_10bfloat16_tEfNS_4arch4Sm90ELb0ELb0ELb1ELb1ELb0ELb1ELb0ELb1ELb1ELb1ELb0ELb0EEENS1_21CollectiveEpilogueFwdINS6_IJSA_SC_SB_EEES9_SE_SG_Li256ELb1ELb1ELb0ELb0EEENS1_36VarlenDynamicPersistentTileSchedulerILi128ELi112ELi256ELi128ELb0ELb1ELb1ELb0ELb1ELb1EEEEEEEEEvNT_6ParamsE)
	.align		4
        /*0074*/ 	.word	index@(__assertfail)
	.align		4
        /*0078*/ 	.word	index@(_ZN7cutlass13device_kernelIN5flash11enable_sm90INS1_16FlashAttnFwdSm90INS1_25CollectiveMainloopFwdSm90ILi2EN4cute5tupleIJNS5_1CILi1EEES8_S8_EEENS6_IJNS7_ILi128EEENS7_ILi96EEENS7_ILi192EEEEEELi192ENS_10bfloat16_tEfNS_4arch4Sm90ELb0ELb1ELb1ELb0ELb0ELb0ELb0ELb1ELb1ELb1ELb0ELb0EEENS1_21CollectiveEpilogueFwdINS6_IJSA_SC_SB_EEES9_SE_SG_Li256ELb0ELb1ELb0ELb0EEENS1_30DynamicPersistentTileSchedulerILi256ELi128ELb0ELb1ELb1EEEEEEEEEvNT_6ParamsE)
	.align		4
        /*007c*/ 	.word	index@(__assertfail)
	.align		4
        /*0080*/ 	.word	index@(_ZN7cutlass13device_kernelIN5flash11enable_sm90INS1_16FlashAttnFwdSm90INS1_25CollectiveMainloopFwdSm90ILi2EN4cute5tupleIJNS5_1CILi1EEES8_S8_EEENS6_IJNS7_ILi128EEENS7_ILi96EEENS7_ILi192EEEEEELi192ENS_10bfloat16_tEfNS_4arch4Sm90ELb0ELb1ELb1ELb1ELb0ELb0ELb0ELb1ELb1ELb1ELb0ELb0EEENS1_21CollectiveEpilogueFwdINS6_IJSA_SC_SB_EEES9_SE_SG_Li256ELb1ELb1ELb0ELb0EEENS1_36VarlenDynamicPersistentTileSchedulerILi128ELi96ELi256ELi128ELb0ELb1ELb1ELb1ELb0ELb1EEEEEEEEEvNT_6ParamsE)
	.align		4
        /*0084*/ 	.word	index@(__assertfail)
	.align		4
        /*0088*/ 	.word	index@(_ZN7cutlass13device_kernelIN5flash11enable_sm90INS1_16FlashAttnFwdSm90INS1_25CollectiveMainloopFwdSm90ILi2EN4cute5tupleIJNS5_1CILi1EEES8_S8_EEENS6_IJNS7_ILi128EEENS7_ILi96EEENS7_ILi192EEEEEELi192ENS_10bfloat16_tEfNS_4arch4Sm90ELb0ELb1ELb1ELb1ELb0ELb1ELb0ELb1ELb1ELb1ELb0ELb0EEENS1_21CollectiveEpilogueFwdINS6_IJSA_SC_SB_EEES9_SE_SG_Li256ELb1ELb1ELb0ELb0EEENS1_36VarlenDynamicPersistentTileSchedulerILi128ELi96ELi256ELi128ELb0ELb1ELb1ELb1ELb0ELb1EEEEEEEEEvNT_6ParamsE)
	.align		4
        /*008c*/ 	.word	index@(__assertfail)
	.align		4
        /*0090*/ 	.word	index@(_ZN7cutlass13device_kernelIN5flash11enable_sm90INS1_16FlashAttnFwdSm90INS1_25CollectiveMainloopFwdSm90ILi2EN4cute5tupleIJNS5_1CILi1EEES8_S8_EEENS6_IJNS7_ILi128EEENS7_ILi112EEENS7_ILi192EEEEEELi192ENS_10bfloat16_tEfNS_4arch4Sm90ELb1ELb0ELb1ELb0ELb0ELb0ELb0ELb1ELb1ELb1ELb0ELb0EEENS1_21CollectiveEpilogueFwdINS6_IJSA_SC_SB_EEES9_SE_SG_Li256ELb0ELb1ELb0ELb0EEENS1_30DynamicPersistentTileSchedulerILi256ELi128ELb0ELb1ELb1EEEEEEEEEvNT_6ParamsE)
	.align		4
        /*0094*/ 	.word	index@(__assertfail)
	.align		4
        /*0098*/ 	.word	index@(_ZN7cutlass13device_kernelIN5flash11enable_sm90INS1_16FlashAttnFwdSm90INS1_25CollectiveMainloopFwdSm90ILi2EN4cute5tupleIJNS5_1CILi1EEES8_S8_EEENS6_IJNS7_ILi128EEENS7_ILi112EEENS7_ILi192EEEEEELi192ENS_10bfloat16_tEfNS_4arch4Sm90ELb1ELb0ELb1ELb1ELb0ELb0ELb0ELb1ELb1ELb1ELb0ELb0EEENS1_21CollectiveEpilogueFwdINS6_IJSA_SC_SB_EEES9_SE_SG_Li256ELb1ELb1ELb0ELb0EEENS1_36VarlenDynamicPersistentTileSchedulerILi128ELi112ELi256ELi128ELb0ELb1ELb1ELb1ELb1ELb1EEEEEEEEEvNT_6ParamsE)
	.align		4
        /*009c*/ 	.word	index@(__assertfail)
	.align		4
        /*00a0*/ 	.word	index@(_ZN7cutlass13device_kernelIN5flash11enable_sm90INS1_16FlashAttnFwdSm90INS1_25CollectiveMainloopFwdSm90ILi2EN4cute5tupleIJNS5_1CILi1EEES8_S8_EEENS6_IJNS7_ILi128EEENS7_ILi112EEENS7_ILi192EEEEEELi192ENS_10bfloat16_tEfNS_4arch4Sm90ELb1ELb0ELb1ELb1ELb0ELb1ELb0ELb1ELb1ELb1ELb0ELb0EEENS1_21CollectiveEpilogueFwdINS6_IJSA_SC_SB_EEES9_SE_SG_Li256ELb1ELb1ELb0ELb0EEENS1_36VarlenDynamicPersistentTileSchedulerILi128ELi112ELi256ELi128ELb0ELb1ELb1ELb1ELb1ELb1EEEEEEEEEvNT_6ParamsE)
	.align		4
        /*00a4*/ 	.word	index@(__assertfail)
	.align		4
        /*00a8*/ 	.word	index@(_ZN7cutlass13device_kernelIN5flash11enable_sm90INS1_16FlashAttnFwdSm90INS1_25CollectiveMainloopFwdSm90ILi2EN4cute5tupleIJNS5_1CILi1EEES8_S8_EEENS6_IJNS7_ILi128EEENS7_ILi176EEESA_EEELi128ENS_10bfloat16_tEfNS_4arch4Sm90ELb0ELb0ELb1ELb0ELb0ELb0ELb0ELb1ELb1ELb1ELb0ELb0EEENS1_21CollectiveEpilogueFwdINS6_IJSA_SA_SB_EEES9_SD_SF_Li256ELb0ELb1ELb0ELb0EEENS1_29StaticPersistentTileSchedulerILb0EEEEEEEEEvNT_6ParamsE)
	.align		4
        /*00ac*/ 	.word	index@(__assertfail)
	.align		4
        /*00b0*/ 	.word	index@(_ZN7cutlass13device_kernelIN5flash11enable_sm90INS1_16FlashAttnFwdSm90INS1_25CollectiveMainloopFwdSm90ILi2EN4cute5tupleIJNS5_1CILi2EEENS7_ILi1EEES9_EEENS6_IJNS7_ILi128EEENS7_ILi176EEESB_EEELi128ENS_10bfloat16_tEfNS_4arch4Sm90ELb0ELb0ELb1ELb0ELb0ELb0ELb0ELb1ELb1ELb1ELb0ELb0EEENS1_21CollectiveEpilogueFwdINS6_IJSB_SB_SC_EEESA_SE_SG_Li256ELb0ELb1ELb0ELb0EEENS1_29StaticPersistentTileSchedulerILb0EEEEEEEEEvNT_6ParamsE)
	.align		4
        /*00b4*/ 	.word	index@(__assertfail)
	.align		4
        /*00b8*/ 	.word	index@(_ZN7cutlass13device_kernelIN5flash11enable_sm90INS1_16FlashAttnFwdSm90INS1_25CollectiveMainloopFwdSm90ILi2EN4cute5tupleIJNS5_1CILi1EEES8_S8_EEENS6_IJNS7_ILi128EEENS7_ILi176EEESA_EEELi128ENS_10bfloat16_tEfNS_4arch4Sm90ELb0ELb0ELb1ELb1ELb0ELb0ELb0ELb1ELb1ELb1ELb0ELb0EEENS1_21CollectiveEpilogueFwdINS6_IJSA_SA_SB_EEES9_SD_SF_Li256ELb1ELb1ELb0ELb0EEENS1_36VarlenDynamicPersistentTileSchedulerILi128ELi176ELi256ELi128ELb0ELb1ELb1ELb0ELb1ELb1EEEEEEEEEvNT_6ParamsE)
	.align		4
        /*00bc*/ 	.word	index@(__assertfail)
	.align		4
        /*00c0*/ 	.word	index@(_ZN7cutlass13device_kernelIN5flash11enable_sm90INS1_16FlashAttnFwdSm90INS1_25CollectiveMainloopFwdSm90ILi2EN4cute5tupleIJNS5_1CILi1EEES8_S8_EEENS6_IJNS7_ILi128EEENS7_ILi176EEESA_EEELi128ENS_10bfloat16_tEfNS_4arch4Sm90ELb0ELb0ELb1ELb1ELb0ELb1ELb0ELb1ELb1ELb1ELb0ELb0EEENS1_21CollectiveEpilogueFwdINS6_IJSA_SA_SB_EEES9_SD_SF_Li256ELb1ELb1ELb0ELb0EEENS1_36VarlenDynamicPersistentTileSchedulerILi128ELi176ELi256ELi128ELb0ELb1ELb1ELb0ELb1ELb1EEEEEEEEEvNT_6ParamsE)
	.align		4
        /*00c4*/ 	.word	index@(__assertfail)
	.align		4
        /*00c8*/ 	.word	index@(_ZN7cutlass13device_kernelIN5flash11enable_sm90INS1_16FlashAttnFwdSm90INS1_25CollectiveMainloopFwdSm90ILi2EN4cute5tupleIJNS5_1CILi1EEES8_S8_EEENS6_IJNS7_ILi128EEESA_SA_EEELi128ENS_10bfloat16_tEfNS_4arch4Sm90ELb0ELb1ELb1ELb0ELb0ELb0ELb0ELb1ELb1ELb1ELb0ELb0EEENS1_21CollectiveEpilogueFwdISB_S9_SC_SE_Li256ELb0ELb1ELb0ELb0EEENS1_30DynamicPersistentTileSchedulerILi256ELi128ELb0ELb1ELb1EEEEEEEEEvNT_6ParamsE)
	.align		4
        /*00cc*/ 	.word	index@(__assertfail)
	.align		4
        /*00d0*/ 	.word	index@(_ZN7cutlass13device_kernelIN5flash11enable_sm90INS1_16FlashAttnFwdSm90INS1_25CollectiveMainloopFwdSm90ILi2EN4cute5tupleIJNS5_1CILi1EEES8_S8_EEENS6_IJNS7_ILi128EEESA_SA_EEELi128ENS_10bfloat16_tEfNS_4arch4Sm90ELb0ELb1ELb1ELb1ELb0ELb0ELb0ELb1ELb1ELb1ELb0ELb0EEENS1_21CollectiveEpilogueFwdISB_S9_SC_SE_Li256ELb1ELb1ELb0ELb0EEENS1_36VarlenDynamicPersistentTileSchedulerILi128ELi128ELi256ELi128ELb0ELb1ELb1ELb1ELb0ELb1EEEEEEEEEvNT_6ParamsE)
	.align		4
        /*00d4*/ 	.word	index@(__assertfail)
	.align		4
        /*00d8*/ 	.word	index@(_ZN7cutlass13device_kernelIN5flash11enable_sm90INS1_16FlashAttnFwdSm90INS1_25CollectiveMainloopFwdSm90ILi2EN4cute5tupleIJNS5_1CILi1EEES8_S8_EEENS6_IJNS7_ILi128EEESA_SA_EEELi128ENS_10bfloat16_tEfNS_4arch4Sm90ELb0ELb1ELb1ELb1ELb0ELb1ELb0ELb1ELb1ELb1ELb0ELb0EEENS1_21CollectiveEpilogueFwdISB_S9_SC_SE_Li256ELb1ELb1ELb0ELb0EEENS1_36VarlenDynamicPersistentTileSchedulerILi128ELi128ELi256ELi128ELb0ELb1ELb1ELb1ELb0ELb1EEEEEEEEEvNT_6ParamsE)
	.align		4
        /*00dc*/ 	.word	index@(__assertfail)
	.align		4
        /*00e0*/ 	.word	index@(_ZN7cutlass13device_kernelIN5flash11enable_sm90INS1_16FlashAttnFwdSm90INS1_25CollectiveMainloopFwdSm90ILi2EN4cute5tupleIJNS5_1CILi1EEES8_S8_EEENS6_IJNS7_ILi128EEESA_SA_EEELi128ENS_10bfloat16_tEfNS_4arch4Sm90ELb1ELb0ELb1ELb0ELb0ELb0ELb0ELb1ELb1ELb1ELb0ELb0EEENS1_21CollectiveEpilogueFwdISB_S9_SC_SE_Li256ELb0ELb1ELb0ELb0EEENS1_30DynamicPersistentTileSchedulerILi256ELi128ELb0ELb1ELb1EEEEEEEEEvNT_6ParamsE)
	.align		4
        /*00e4*/ 	.word	index@(__assertfail)
	.align		4
        /*00e8*/ 	.word	index@(_ZN7cutlass13device_kernelIN5flash11enable_sm90INS1_16FlashAttnFwdSm90INS1_25CollectiveMainloopFwdSm90ILi2EN4cute5tupleIJNS5_1CILi1EEES8_S8_EEENS6_IJNS7_ILi128EEESA_SA_EEELi128ENS_10bfloat16_tEfNS_4arch4Sm90ELb1ELb0ELb1ELb1ELb0ELb0ELb0ELb1ELb1ELb1ELb0ELb0EEENS1_21CollectiveEpilogueFwdISB_S9_SC_SE_Li256ELb1ELb1ELb0ELb0EEENS1_36VarlenDynamicPersistentTileSchedulerILi128ELi128ELi256ELi128ELb0ELb1ELb1ELb1ELb1ELb1EEEEEEEEEvNT_6ParamsE)
	.align		4
        /*00ec*/ 	.word	index@(__assertfail)
	.align		4
        /*00f0*/ 	.word	index@(_ZN7cutlass13device_kernelIN5flash11enable_sm90INS1_16FlashAttnFwdSm90INS1_25CollectiveMainloopFwdSm90ILi2EN4cute5tupleIJNS5_1CILi1EEES8_S8_EEENS6_IJNS7_ILi128EEESA_SA_EEELi128ENS_10bfloat16_tEfNS_4arch4Sm90ELb1ELb0ELb1ELb1ELb0ELb1ELb0ELb1ELb1ELb1ELb0ELb0EEENS1_21CollectiveEpilogueFwdISB_S9_SC_SE_Li256ELb1ELb1ELb0ELb0EEENS1_36VarlenDynamicPersistentTileSchedulerILi128ELi128ELi256ELi128ELb0ELb1ELb1ELb1ELb1ELb1EEEEEEEEEvNT_6ParamsE)
	.align		4
        /*00f4*/ 	.word	index@(__assertfail)
	.align		4
        /*00f8*/ 	.word	index@(_ZN7cutlass13device_kernelIN5flash11enable_sm90INS1_16FlashAttnFwdSm90INS1_25CollectiveMainloopFwdSm90ILi2EN4cute5tupleIJNS5_1CILi1EEES8_S8_EEENS6_IJNS7_ILi192EEENS7_ILi144EEENS7_ILi96EEEEEELi96ENS_10bfloat16_tEfNS_4arch4Sm90ELb0ELb0ELb1ELb0ELb0ELb0ELb0ELb0ELb1ELb1ELb0ELb0EEENS1_21CollectiveEpilogueFwdINS6_IJSA_SC_SB_EEES9_SE_SG_Li384ELb0ELb1ELb0ELb0EEENS1_29StaticPersistentTileSchedulerILb0EEEEEEEEEvNT_6ParamsE)
	.align		4
        /*00fc*/ 	.word	index@(__assertfail)
	.align		4
        /*0100*/ 	.word	index@(_ZN7cutlass13device_kernelIN5flash11enable_sm90INS1_16FlashAttnFwdSm90INS1_25CollectiveMainloopFwdSm90ILi2EN4cute5tupleIJNS5_1CILi1EEES8_S8_EEENS6_IJNS7_ILi192EEENS7_ILi144EEENS7_ILi96EEEEEELi96ENS_10bfloat16_tEfNS_4arch4Sm90ELb0ELb0ELb1ELb1ELb0ELb0ELb0ELb0ELb1ELb1ELb0ELb0EEENS1_21CollectiveEpilogueFwdINS6_IJSA_SC_SB_EEES9_SE_SG_Li384ELb1ELb1ELb0ELb0EEENS1_36VarlenDynamicPersistentTileSchedulerILi192ELi144ELi384ELi128ELb0ELb1ELb1ELb0ELb1ELb1EEEEEEEEEvNT_6ParamsE)
	.align		4
        /*0104*/ 	.word	index@(__assertfail)
	.align		4
        /*0108*/ 	.word	index@(_ZN7cutlass13device_kernelIN5flash11enable_sm90INS1_16FlashAttnFwdSm90INS1_25CollectiveMainloopFwdSm90ILi2EN4cute5tupleIJNS5_1CILi1EEES8_S8_EEENS6_IJNS7_ILi192EEENS7_ILi144EEENS7_ILi96EEEEEELi96ENS_10bfloat16_tEfNS_4arch4Sm90ELb0ELb0ELb1ELb1ELb0ELb1ELb0ELb0ELb1ELb1ELb0ELb0EEENS1_21CollectiveEpilogueFwdINS6_IJSA_SC_SB_EEES9_SE_SG_Li384ELb1ELb1ELb0ELb0EEENS1_36VarlenDynamicPersistentTileSchedulerILi192ELi144ELi384ELi128ELb0ELb1ELb1ELb0ELb1ELb1EEEEEEEEEvNT_6ParamsE)
	.align		4
        /*010c*/ 	.word	index@(__assertfail)
	.align		4
        /*0110*/ 	.word	index@(_ZN7cutlass13device_kernelIN5flash11enable_sm90INS1_16FlashAttnFwdSm90INS1_25CollectiveMainloopFwdSm90ILi2EN4cute5tupleIJNS5_1CILi1EEES8_S8_EEENS6_IJNS7_ILi192EEENS7_ILi128EEENS7_ILi96EEEEEELi96ENS_10bfloat16_tEfNS_4arch4Sm90ELb0ELb1ELb1ELb0ELb0ELb0ELb0ELb0ELb1ELb1ELb0ELb0EEENS1_21CollectiveEpilogueFwdINS6_IJSA_SC_SB_EEES9_SE_SG_Li384ELb0ELb1ELb0ELb0EEENS1_30DynamicPersistentTileSchedulerILi384ELi128ELb0ELb1ELb1EEEEEEEEEvNT_6ParamsE)
	.align		4
        /*0114*/ 	.word	index@(__assertfail)
	.align		4
        /*0118*/ 	.word	index@(_ZN7cutlass13device_kernelIN5flash11enable_sm90INS1_16FlashAttnFwdSm90INS1_25CollectiveMainloopFwdSm90ILi2EN4cute5tupleIJNS5_1CILi1EEES8_S8_EEENS6_IJNS7_ILi192EEENS7_ILi128EEENS7_ILi96EEEEEELi96ENS_10bfloat16_tEfNS_4arch4Sm90ELb0ELb1ELb1ELb1ELb0ELb0ELb0ELb0ELb1ELb1ELb0ELb0EEENS1_21CollectiveEpilogueFwdINS6_IJSA_SC_SB_EEES9_SE_SG_Li384ELb1ELb1ELb0ELb0EEENS1_36VarlenDynamicPersistentTileSchedulerILi192ELi128ELi384ELi128ELb0ELb1ELb1ELb1ELb0ELb1EEEEEEEEEvNT_6ParamsE)
	.align		4
        /*011c*/ 	.word	index@(__assertfail)
	.align		4
        /*0120*/ 	.word	index@(_ZN7cutlass13device_kernelIN5flash11enable_sm90INS1_16FlashAttnFwdSm90INS1_25CollectiveMainloopFwdSm90ILi2EN4cute5tupleIJNS5_1CILi1EEES8_S8_EEENS6_IJNS7_ILi192EEENS7_ILi128EEENS7_ILi96EEEEEELi96ENS_10bfloat16_tEfNS_4arch4Sm90ELb0ELb1ELb1ELb1ELb0ELb1ELb0ELb0ELb1ELb1ELb0ELb0EEENS1_21CollectiveEpilogueFwdINS6_IJSA_SC_SB_EEES9_SE_SG_Li384ELb1ELb1ELb0ELb0EEENS1_36VarlenDynamicPersistentTileSchedulerILi192ELi128ELi384ELi128ELb0ELb1ELb1ELb1ELb0ELb1EEEEEEEEEvNT_6ParamsE)
	.align		4
        /*0124*/ 	.word	index@(__assertfail)
	.align		4
        /*0128*/ 	.word	index@(_ZN7cutlass13device_kernelIN5flash11enable_sm90INS1_16FlashAttnFwdSm90INS1_25CollectiveMainloopFwdSm90ILi2EN4cute5tupleIJNS5_1CILi1EEES8_S8_EEENS6_IJNS7_ILi192EEENS7_ILi144EEENS7_ILi96EEEEEELi96ENS_10bfloat16_tEfNS_4arch4Sm90ELb1ELb0ELb1ELb0ELb0ELb0ELb0ELb0ELb1ELb1ELb0ELb0EEENS1_21CollectiveEpilogueFwdINS6_IJSA_SC_SB_EEES9_SE_SG_Li384ELb0ELb1ELb0ELb0EEENS1_30DynamicPersistentTileSchedulerILi384ELi128ELb0ELb1ELb1EEEEEEEEEvNT_6ParamsE)
	.align		4
        /*012c*/ 	.word	index@(__assertfail)
	.align		4
        /*0130*/ 	.word	index@(_ZN7cutlass13device_kernelIN5flash11enable_sm90INS1_16FlashAttnFwdSm90INS1_25CollectiveMainloopFwdSm90ILi2EN4cute5tupleIJNS5_1CILi1EEES8_S8_EEENS6_IJNS7_ILi192EEENS7_ILi144EEENS7_ILi96EEEEEELi96ENS_10bfloat16_tEfNS_4arch4Sm90ELb1ELb0ELb1ELb1ELb0ELb0ELb0ELb0ELb1ELb1ELb0ELb0EEENS1_21CollectiveEpilogueFwdINS6_IJSA_SC_SB_EEES9_SE_SG_Li384ELb1ELb1ELb0ELb0EEENS1_36VarlenDynamicPersistentTileSchedulerILi192ELi144ELi384ELi128ELb0ELb1ELb1ELb1ELb1ELb1EEEEEEEEEvNT_6ParamsE)
	.align		4
        /*0134*/ 	.word	index@(__assertfail)
	.align		4
        /*0138*/ 	.word	index@(_ZN7cutlass13device_kernelIN5flash11enable_sm90INS1_16FlashAttnFwdSm90INS1_25CollectiveMainloopFwdSm90ILi2EN4cute5tupleIJNS5_1CILi1EEES8_S8_EEENS6_IJNS7_ILi192EEENS7_ILi144EEENS7_ILi96EEEEEELi96ENS_10bfloat16_tEfNS_4arch4Sm90ELb1ELb0ELb1ELb1ELb0ELb1ELb0ELb0ELb1ELb1ELb0ELb0EEENS1_21CollectiveEpilogueFwdINS6_IJSA_SC_SB_EEES9_SE_SG_Li384ELb1ELb1ELb0ELb0EEENS1_36VarlenDynamicPersistentTileSchedulerILi192ELi144ELi384ELi128ELb0ELb1ELb1ELb1ELb1ELb1EEEEEEEEEvNT_6ParamsE)
	.align		4
        /*013c*/ 	.word	index@(__assertfail)
	.align		4
        /*0140*/ 	.word	index@(_ZN7cutlass13device_kernelIN5flash11enable_sm90INS1_16FlashAttnFwdSm90INS1_25CollectiveMainloopFwdSm90ILi2EN4cute5tupleIJNS5_1CILi1EEES8_S8_EEENS6_IJNS7_ILi192EEESA_NS7_ILi64EEEEEELi64ENS_10bfloat16_tEfNS_4arch4Sm90ELb0ELb0ELb1ELb0ELb0ELb0ELb0ELb0ELb1ELb1ELb0ELb0EEENS1_21CollectiveEpilogueFwdINS6_IJSA_SB_SA_EEES9_SD_SF_Li384ELb0ELb1ELb0ELb0EEENS1_29StaticPersistentTileSchedulerILb0EEEEEEEEEvNT_6ParamsE)
	.align		4
        /*0144*/ 	.word	index@(__assertfail)
	.align		4
        /*0148*/ 	.word	index@(_ZN7cutlass13device_kernelIN5flash11enable_sm90INS1_16FlashAttnFwdSm90INS1_25CollectiveMainloopFwdSm90ILi2EN4cute5tupleIJNS5_1CILi1EEES8_S8_EEENS6_IJNS7_ILi192EEESA_NS7_ILi64EEEEEELi64ENS_10bfloat16_tEfNS_4arch4Sm90ELb0ELb0ELb1ELb1ELb0ELb0ELb0ELb0ELb1ELb1ELb0ELb0EEENS1_21CollectiveEpilogueFwdINS6_IJSA_SB_SA_EEES9_SD_SF_Li384ELb1ELb1ELb0ELb0EEENS1_36VarlenDynamicPersistentTileSchedulerILi192ELi192ELi384ELi128ELb0ELb1ELb1ELb0ELb1ELb1EEEEEEEEEvNT_6ParamsE)
	.align		4
        /*014c*/ 	.word	index@(__assertfail)
	.align		4
        /*0150*/ 	.word	index@(_ZN7cutlass13device_kernelIN5flash11enable_sm90INS1_16FlashAttnFwdSm90INS1_25CollectiveMainloopFwdSm90ILi2EN4cute5tupleIJNS5_1CILi1EEES8_S8_EEENS6_IJNS7_ILi192EEESA_NS7_ILi64EEEEEELi64ENS_10bfloat16_tEfNS_4arch4Sm90ELb0ELb0ELb1ELb1ELb0ELb1ELb0ELb0ELb1ELb1ELb0ELb0EEENS1_21CollectiveEpilogueFwdINS6_IJSA_SB_SA_EEES9_SD_SF_Li384ELb1ELb1ELb0ELb0EEENS1_36VarlenDynamicPersistentTileSchedulerILi192ELi192ELi384ELi128ELb0ELb1ELb1ELb0ELb1ELb1EEEEEEEEEvNT_6ParamsE)
	.align		4
        /*0154*/ 	.word	index@(__assertfail)
	.align		4
        /*0158*/ 	.word	index@(_ZN7cutlass13device_kernelIN5flash11enable_sm90INS1_16FlashAttnFwdSm90INS1_25CollectiveMainloopFwdSm90ILi2EN4cute5tupleIJNS5_1CILi1EEES8_S8_EEENS6_IJNS7_ILi192EEENS7_ILi128EEENS7_ILi64EEEEEELi64ENS_10bfloat16_tEfNS_4arch4Sm90ELb0ELb1ELb1ELb0ELb0ELb0ELb0ELb1ELb1ELb1ELb0ELb0EEENS1_21CollectiveEpilogueFwdINS6_IJSA_SC_SB_EEES9_SE_SG_Li384ELb0ELb1ELb0ELb0EEENS1_30DynamicPersistentTileSchedulerILi384ELi128ELb0ELb1ELb1EEEEEEEEEvNT_6ParamsE)
	.align		4
        /*015c*/ 	.word	index@(__assertfail)
	.align		4
        /*0160*/ 	.word	index@(_ZN7cutlass13device_kernelIN5flash11enable_sm90INS1_16FlashAttnFwdSm90INS1_25CollectiveMainloopFwdSm90ILi2EN4cute5tupleIJNS5_1CILi1EEES8_S8_EEENS6_IJNS7_ILi192EEENS7_ILi128EEENS7_ILi64EEEEEELi64ENS_10bfloat16_tEfNS_4arch4Sm90ELb0ELb1ELb1ELb1ELb0ELb0ELb0ELb1ELb1ELb1ELb0ELb0EEENS1_21CollectiveEpilogueFwdINS6_IJSA_SC_SB_EEES9_SE_SG_Li384ELb1ELb1ELb0ELb0EEENS1_36VarlenDynamicPersistentTileSchedulerILi192ELi128ELi384ELi128ELb0ELb1ELb1ELb1ELb0ELb1EEEEEEEEEvNT_6ParamsE)
	.align		4
        /*0164*/ 	.word	index@(__assertfail)
	.align		4
        /*0168*/ 	.word	index@(_ZN7cutlass13device_kernelIN5flash11enable_sm90INS1_16FlashAttnFwdSm90INS1_25CollectiveMainloopFwdSm90ILi2EN4cute5tupleIJNS5_1CILi1EEES8_S8_EEENS6_IJNS7_ILi192EEENS7_ILi128EEENS7_ILi64EEEEEELi64ENS_10bfloat16_tEfNS_4arch4Sm90ELb0ELb1ELb1ELb1ELb0ELb1ELb0ELb1ELb1ELb1ELb0ELb0EEENS1_21CollectiveEpilogueFwdINS6_IJSA_SC_SB_EEES9_SE_SG_Li384ELb1ELb1ELb0ELb0EEENS1_36VarlenDynamicPersistentTileSchedulerILi192ELi128ELi384ELi128ELb0ELb1ELb1ELb1ELb0ELb1EEEEEEEEEvNT_6ParamsE)
	.align		4
        /*016c*/ 	.word	index@(__assertfail)
	.align		4
        /*0170*/ 	.word	index@(_ZN7cutlass13device_kernelIN5flash11enable_sm90INS1_16FlashAttnFwdSm90INS1_25CollectiveMainloopFwdSm90ILi2EN4cute5tupleIJNS5_1CILi1EEES8_S8_EEENS6_IJNS7_ILi192EEENS7_ILi128EEENS7_ILi64EEEEEELi64ENS_10bfloat16_tEfNS_4arch4Sm90ELb1ELb0ELb1ELb0ELb0ELb0ELb0ELb1ELb1ELb1ELb0ELb0EEENS1_21CollectiveEpilogueFwdINS6_IJSA_SC_SB_EEES9_SE_SG_Li384ELb0ELb1ELb0ELb0EEENS1_30DynamicPersistentTileSchedulerILi384ELi128ELb0ELb1ELb1EEEEEEEEEvNT_6ParamsE)
	.align		4
        /*0174*/ 	.word	index@(__assertfail)
	.align		4
        /*0178*/ 	.word	index@(_ZN7cutlass13device_kernelIN5flash11enable_sm90INS1_16FlashAttnFwdSm90INS1_25CollectiveMainloopFwdSm90ILi2EN4cute5tupleIJNS5_1CILi1EEES8_S8_EEENS6_IJNS7_ILi192EEENS7_ILi128EEENS7_ILi64EEEEEELi64ENS_10bfloat16_tEfNS_4arch4Sm90ELb1ELb0ELb1ELb1ELb0ELb0ELb0ELb1ELb1ELb1ELb0ELb0EEENS1_21CollectiveEpilogueFwdINS6_IJSA_SC_SB_EEES9_SE_SG_Li384ELb1ELb1ELb0ELb0EEENS1_36VarlenDynamicPersistentTileSchedulerILi192ELi128ELi384ELi128ELb0ELb1ELb1ELb1ELb1ELb1EEEEEEEEEvNT_6ParamsE)
	.align		4
        /*017c*/ 	.word	index@(__assertfail)
	.align		4
        /*0180*/ 	.word	index@(_ZN7cutlass13device_kernelIN5flash11enable_sm90INS1_16FlashAttnFwdSm90INS1_25CollectiveMainloopFwdSm90ILi2EN4cute5tupleIJNS5_1CILi1EEES8_S8_EEENS6_IJNS7_ILi192EEENS7_ILi128EEENS7_ILi64EEEEEELi64ENS_10bfloat16_tEfNS_4arch4Sm90ELb1ELb0ELb1ELb1ELb0ELb1ELb0ELb1ELb1ELb1ELb0ELb0EEENS1_21CollectiveEpilogueFwdINS6_IJSA_SC_SB_EEES9_SE_SG_Li384ELb1ELb1ELb0ELb0EEENS1_36VarlenDynamicPersistentTileSchedulerILi192ELi128ELi384ELi128ELb0ELb1ELb1ELb1ELb1ELb1EEEEEEEEEvNT_6ParamsE)
	.align		4
        /*0184*/ 	.word	index@(__assertfail)
	.align		4
        /*0188*/ 	.word	0x00000000
	.align		4
        /*018c*/ 	.word	0xfffffffe
	.align		4
        /*0190*/ 	.word	0x00000000
	.align		4
        /*0194*/ 	.word	0xfffffffd
	.align		4
        /*0198*/ 	.word	0x00000000
	.align		4
        /*019c*/ 	.word	0xfffffffc


//--------------------- .nv.constant4             --------------------------
	.section	.nv.constant4,"a",@progbits
	.align	8
	.align		8
.nv.constant4:
        /*0000*/ 	.dword	__assertfail
	.align		8
        /*0008*/ 	.dword	__unnamed_1
	.align		8
        /*0010*/ 	.dword	__unnamed_2
	.align		8
        /*0018*/ 	.dword	__unnamed_3
	.align		8
        /*0020*/ 	.dword	__unnamed_4
	.align		8
        /*0028*/ 	.dword	__unnamed_5
	.align		8
        /*0030*/ 	.dword	__unnamed_6
	.align		8
        /*0038*/ 	.dword	__unnamed_7
	.align		8
        /*0040*/ 	.dword	__unnamed_8
	.align		8
        /*0048*/ 	.dword	__unnamed_9
	.align		8
        /*0050*/ 	.dword	__unnamed_10
	.align		8
        /*0058*/ 	.dword	__unnamed_11
	.align		8
        /*0060*/ 	.dword	__unnamed_12
	.align		8
        /*0068*/ 	.dword	__unnamed_13
	.align		8
        /*0070*/ 	.dword	__unnamed_14
	.align		8
        /*0078*/ 	.dword	__unnamed_15
	.align		8
        /*0080*/ 	.dword	__unnamed_16
	.align		8
        /*0088*/ 	.dword	__unnamed_17
	.align		8
        /*0090*/ 	.dword	__unnamed_18
	.align		8
        /*0098*/ 	.dword	__unnamed_19
	.align		8
        /*00a0*/ 	.dword	__unnamed_20
	.align		8
        /*00a8*/ 	.dword	__unnamed_21
	.align		8
        /*00b0*/ 	.dword	__unnamed_22
	.align		8
        /*00b8*/ 	.dword	__unnamed_23
	.align		8
        /*00c0*/ 	.dword	__unnamed_24
	.align		8
        /*00c8*/ 	.dword	__unnamed_25
	.align		8
        /*00d0*/ 	.dword	__unnamed_26
	.align		8
        /*00d8*/ 	.dword	__unnamed_27
	.align		8
        /*00e0*/ 	.dword	__unnamed_28
	.align		8
        /*00e8*/ 	.dword	__unnamed_29
	.align		8
        /*00f0*/ 	.dword	__unnamed_30
	.align		8
        /*00f8*/ 	.dword	__unnamed_31
	.align		8
        /*0100*/ 	.dword	__unnamed_32
	.align		8
        /*0108*/ 	.dword	__unnamed_33
	.align		8
        /*0110*/ 	.dword	__unnamed_34
	.align		8
        /*0118*/ 	.dword	__unnamed_35
	.align		8
        /*0120*/ 	.dword	__unnamed_36
	.align		8
        /*0128*/ 	.dword	__unnamed_37
	.align		8
        /*0130*/ 	.dword	__unnamed_38
	.align		8
        /*0138*/ 	.dword	__unnamed_39
	.align		8
        /*0140*/ 	.dword	__unnamed_40
	.align		8
        /*0148*/ 	.dword	__unnamed_41
	.align		8
        /*0150*/ 	.dword	__unnamed_42
	.align		8
        /*0158*/ 	.dword	__unnamed_43
	.align		8
        /*0160*/ 	.dword	_ZN82_INTERNAL_cf5acbbe_46_flash_fwd_hdimall_bf16_softcap_packgqa_sm90_cu_c0233546_35944cuda3std3__45__cpo5beginE
	.align		8
        /*0168*/ 	.dword	_ZN82_INTERNAL_cf5acbbe_46_flash_fwd_hdimall_bf16_softcap_packgqa_sm90_cu_c0233546_35944cuda3std3__45__cpo3endE
	.align		8
        /*0170*/ 	.dword	_ZN82_INTERNAL_cf5acbbe_46_flash_fwd_hdimall_bf16_softcap_packgqa_sm90_cu_c0233546_35944cuda3std3__45__cpo6cbeginE
	.align		8
        /*0178*/ 	.dword	_ZN82_INTERNAL_cf5acbbe_46_flash_fwd_hdimall_bf16_softcap_packgqa_sm90_cu_c0233546_35944cuda3std3__45__cpo4cendE
	.align		8
        /*0180*/ 	.dword	_ZN82_INTERNAL_cf5acbbe_46_flash_fwd_hdimall_bf16_softcap_packgqa_sm90_cu_c0233546_35944cuda3std3__484_GLOBAL__N__cf5acbbe_46_flash_fwd_hdimall_bf16_softcap_packgqa_sm90_cu_c0233546_35946ignoreE
	.align		8
        /*0188*/ 	.dword	_ZN82_INTERNAL_cf5acbbe_46_flash_fwd_hdimall_bf16_softcap_packgqa_sm90_cu_c0233546_35944cuda3std3__419piecewise_constructE
	.align		8
        /*0190*/ 	.dword	_ZN82_INTERNAL_cf5acbbe_46_flash_fwd_hdimall_bf16_softcap_packgqa_sm90_cu_c0233546_35944cuda3std3__48in_placeE
	.align		8
        /*0198*/ 	.dword	_ZN82_INTERNAL_cf5acbbe_46_flash_fwd_hdimall_bf16_softcap_packgqa_sm90_cu_c0233546_35944cuda3std6ranges3__45__cpo4swapE
	.align		8
        /*01a0*/ 	.dword	_ZN82_INTERNAL_cf5acbbe_46_flash_fwd_hdimall_bf16_softcap_packgqa_sm90_cu_c0233546_35944cuda3std6ranges3__45__cpo9iter_moveE
	.align		8
        /*01a8*/ 	.dword	_ZN82_INTERNAL_cf5acbbe_46_flash_fwd_hdimall_bf16_softcap_packgqa_sm90_cu_c0233546_35944cute7productE
	.align		8
        /*01b0*/ 	.dword	_ZN82_INTERNAL_cf5acbbe_46_flash_fwd_hdimall_bf16_softcap_packgqa_sm90_cu_c0233546_35944cute1_E
	.align		8
        /*01b8*/ 	.dword	$str$23
	.align		8
        /*01c0*/ 	.dword	$str$24


//--------------------- .text._ZN7cutlass13device_kernelIN5flash11enable_sm90INS1_16FlashAttnFwdSm90INS1_25CollectiveMainloopFwdSm90ILi2EN4cute5tupleIJNS5_1CILi1EEES8_S8_EEENS6_IJNS7_ILi128EEENS7_ILi80EEENS7_ILi256EEEEEELi256ENS_10bfloat16_tEfNS_4arch4Sm90ELb0ELb0ELb1ELb0ELb0ELb0ELb0ELb1ELb1ELb1ELb0ELb0EEENS1_21CollectiveEpilogueFwdINS6_IJSA_SC_SB_EEES9_SE_SG_Li256ELb0ELb1ELb0ELb0EEENS1_29StaticPersistentTileSchedulerILb0EEEEEEEEEvNT_6ParamsE --------------------------
	.section	.text._ZN7cutlass13device_kernelIN5flash11enable_sm90INS1_16FlashAttnFwdSm90INS1_25CollectiveMainloopFwdSm90ILi2EN4cute5tupleIJNS5_1CILi1EEES8_S8_EEENS6_IJNS7_ILi128EEENS7_ILi80EEENS7_ILi256EEEEEELi256ENS_10bfloat16_tEfNS_4arch4Sm90ELb0ELb0ELb1ELb0ELb0ELb0ELb0ELb1ELb1ELb1ELb0ELb0EEENS1_21CollectiveEpilogueFwdINS6_IJSA_SC_SB_EEES9_SE_SG_Li256ELb0ELb1ELb0ELb0EEENS1_29StaticPersistentTileSchedulerILb0EEEEEEEEEvNT_6ParamsE,"ax",@progbits
	.align	128
.text._ZN7cutlass13device_kernelIN5flash11enable_sm90INS1_16FlashAttnFwdSm90INS1_25CollectiveMainloopFwdSm90ILi2EN4cute5tupleIJNS5_1CILi1EEES8_S8_EEENS6_IJNS7_ILi128EEENS7_ILi80EEENS7_ILi256EEEEEELi256ENS_10bfloat16_tEfNS_4arch4Sm90ELb0ELb0ELb1ELb0ELb0ELb0ELb0ELb1ELb1ELb1ELb0ELb0EEENS1_21CollectiveEpilogueFwdINS6_IJSA_SC_SB_EEES9_SE_SG_Li256ELb0ELb1ELb0ELb0EEENS1_29StaticPersistentTileSchedulerILb0EEEEEEEEEvNT_6ParamsE:
        .type           _ZN7cutlass13device_kernelIN5flash11enable_sm90INS1_16FlashAttnFwdSm90INS1_25CollectiveMainloopFwdSm90ILi2EN4cute5tupleIJNS5_1CILi1EEES8_S8_EEENS6_IJNS7_ILi128EEENS7_ILi80EEENS7_ILi256EEEEEELi256ENS_10bfloat16_tEfNS_4arch4Sm90ELb0ELb0ELb1ELb0ELb0ELb0ELb0ELb1ELb1ELb1ELb0ELb0EEENS1_21CollectiveEpilogueFwdINS6_IJSA_SC_SB_EEES9_SE_SG_Li256ELb0ELb1ELb0ELb0EEENS1_29StaticPersistentTileSchedulerILb0EEEEEEEEEvNT_6ParamsE,@function
        .size           _ZN7cutlass13device_kernelIN5flash11enable_sm90INS1_16FlashAttnFwdSm90INS1_25CollectiveMainloopFwdSm90ILi2EN4cute5tupleIJNS5_1CILi1EEES8_S8_EEENS6_IJNS7_ILi128EEENS7_ILi80EEENS7_ILi256EEEEEELi256ENS_10bfloat16_tEfNS_4arch4Sm90ELb0ELb0ELb1ELb0ELb0ELb0ELb0ELb1ELb1ELb1ELb0ELb0EEENS1_21CollectiveEpilogueFwdINS6_IJSA_SC_SB_EEES9_SE_SG_Li256ELb0ELb1ELb0ELb0EEENS1_29StaticPersistentTileSchedulerILb0EEEEEEEEEvNT_6ParamsE,(.L_x_15288 - _ZN7cutlass13device_kernelIN5flash11enable_sm90INS1_16FlashAttnFwdSm90INS1_25CollectiveMainloopFwdSm90ILi2EN4cute5tupleIJNS5_1CILi1EEES8_S8_EEENS6_IJNS7_ILi128EEENS7_ILi80EEENS7_ILi256EEEEEELi256ENS_10bfloat16_tEfNS_4arch4Sm90ELb0ELb0ELb1ELb0ELb0ELb0ELb0ELb1ELb1ELb1ELb0ELb0EEENS1_21CollectiveEpilogueFwdINS6_IJSA_SC_SB_EEES9_SE_SG_Li256ELb0ELb1ELb0ELb0EEENS1_29StaticPersistentTileSchedulerILb0EEEEEEEEEvNT_6ParamsE)
        .other          _ZN7cutlass13device_kernelIN5flash11enable_sm90INS1_16FlashAttnFwdSm90INS1_25CollectiveMainloopFwdSm90ILi2EN4cute5tupleIJNS5_1CILi1EEES8_S8_EEENS6_IJNS7_ILi128EEENS7_ILi80EEENS7_ILi256EEEEEELi256ENS_10bfloat16_tEfNS_4arch4Sm90ELb0ELb0ELb1ELb0ELb0ELb0ELb0ELb1ELb1ELb1ELb0ELb0EEENS1_21CollectiveEpilogueFwdINS6_IJSA_SC_SB_EEES9_SE_SG_Li256ELb0ELb1ELb0ELb0EEENS1_29StaticPersistentTileSchedulerILb0EEEEEEEEEvNT_6ParamsE,@"STO_CUDA_ENTRY STV_DEFAULT"
_ZN7cutlass13device_kernelIN5flash11enable_sm90INS1_16FlashAttnFwdSm90INS1_25CollectiveMainloopFwdSm90ILi2EN4cute5tupleIJNS5_1CILi1EEES8_S8_EEENS6_IJNS7_ILi128EEENS7_ILi80EEENS7_ILi256EEEEEELi256ENS_10bfloat16_tEfNS_4arch4Sm90ELb0ELb0ELb1ELb0ELb0ELb0ELb0ELb1ELb1ELb1ELb0ELb0EEENS1_21CollectiveEpilogueFwdINS6_IJSA_SC_SB_EEES9_SE_SG_Li256ELb0ELb1ELb0ELb0EEENS1_29StaticPersistentTileSchedulerILb0EEEEEEEEEvNT_6ParamsE:
[----:B------:R-:W0:Y:S02]  /*0000*/  LDC R1, c[0x0][0x28] ;  /* 0x00000a00ff017b82 */ /* 0x000e240000000800 */
[----:B0-----:R-:W-:Y:S01]  /*0010*/  VIADD R1, R1, 0xffffffc8 ;  /* 0xffffffc801017836 */ /* 0x001fe20000000000 */
[----:B------:R-:W0:Y:S01]  /*0020*/  S2R R0, SR_TID.X ;  /* 0x0000000000007919 */ /* 0x000e220000002100 */
[----:B------:R-:W-:Y:S01]  /*0030*/  ELECT P0, URZ, PT ;  /* 0x00000000003f782f */ /* 0x000fe20003800000 */
[----:B------:R-:W-:Y:S01]  /*0040*/  BSSY B0, `(.L_x_0) ;  /* 0x000000e000007945 */ /* 0x000fe20003800000 */
[----:B0-----:R-:W-:-:S05]  /*0050*/  SHF.R.U32.HI R2, RZ, 0x5, R0 ;  /* 0x00000005ff027819 */ /* 0x001fca0000011600 */
[----:B------:R-:W0:Y:S02]  /*0060*/  SHFL.IDX PT, R3, R2, RZ, 0x1f ;  /* 0x00001fff02037589 */ /* 0x000e2400000e0000 */
[----:B0-----:R-:W-:Y:S02]  /*0070*/  ISETP.EQ.AND P0, PT, R3, RZ, P0 ;  /* 0x000000ff0300720c */ /* 0x001fe40000702270 */
[----:B------:R-:W-:-:S11]  /*0080*/  SHF.R.U32.HI R3, RZ, 0x7, R0 ;  /* 0x00000007ff037819 */ /* 0x000fd60000011600 */
[----:B------:R-:W-:Y:S05]  /*0090*/  @!P0 BRA `(.L_x_1) ;  /* 0x0000000000208947 */ /* 0x000fea0003800000 */
[----:B------:R-:W-:Y:S02]  /*00a0*/  ULDC.64 UR4, c[0x0][0x198] ;  /* 0x0000660000047ab9 */ /* 0x000fe40000000a00 */
[----:B------:R-:W-:Y:S02]  /*00b0*/  UIADD3 UR6, UP0, UR4, 0x370, URZ ;  /* 0x0000037004067890 */ /* 0x000fe4000ff1e03f */
[----:B------:R-:W-:Y:S02]  /*00c0*/  UIADD3 UR4, UP1, UR4, 0x470, URZ ;  /* 0x0000047004047890 */ /* 0x000fe4000ff3e03f */
[----:B------:R-:W-:Y:S02]  /*00d0*/  UIADD3.X UR7, URZ, UR5, URZ, UP0, !UPT ;  /* 0x000000053f077290 */ /* 0x000fe400087fe43f */
[----:B------:R-:W-:-:S07]  /*00e0*/  UIADD3.X UR5, URZ, UR5, URZ, UP1, !UPT ;  /* 0x000000053f057290 */ /* 0x000fce0008ffe43f */
[----:B------:R0:W-:Y:S02]  /*00f0*/  UTMACCTL.PF [UR6] ;  /* 0x00000000060079b9 */ /* 0x0001e40008040000 */
[----:B------:R0:W-:Y:S02]  /*0100*/  UTMACCTL.PF [UR4] ;  /* 0x00000000040079b9 */ /* 0x0001e40008040000 */
[----:B0-----:R-:W-:Y:S01]  /*0110*/  NOP ;  /* 0x0000000000007918 */ /* 0x001fe20000000000 */
.L_x_1:
[----:B------:R-:W-:Y:S05]  /*0120*/  BSYNC B0 ;  /* 0x0000000000007941 */ /* 0x000fea0003800000 */
.L_x_0:
[----:B------:R-:W-:Y:S01]  /*0130*/  VOTEU.ANY UP0, P0 ;  /* 0x00000000003f7886 */ /* 0x000fe20000000100 */
[----:B------:R-:W0:Y:S01]  /*0140*/  SHFL.IDX PT, R3, R3, RZ, 0x1f ;  /* 0x00001fff03037589 */ /* 0x000e2200000e0000 */
[----:B------:R-:W-:Y:S01]  /*0150*/  UMOV UR4, 0x80 ;  /* 0x0000008000047882 */ /* 0x000fe20000000000 */
[----:B------:R-:W-:Y:S01]  /*0160*/  UMOV UR7, 0x100 ;  /* 0x0000010000077882 */ /* 0x000fe20000000000 */
[----:B------:R-:W-:Y:S01]  /*0170*/  VOTEU.ANY UP1, P0 ;  /* 0x00000000003f7886 */ /* 0x000fe20000020100 */
[----:B------:R-:W1:Y:S01]  /*0180*/  @UP0 S2UR UR8, SR_CgaCtaId ;  /* 0x00000000000809c3 */ /* 0x000e620000008800 */
[----:B------:R-:W2:Y:S01]  /*0190*/  SHFL.IDX PT, R4, R2, RZ, 0x1f ;  /* 0x00001fff02047589 */ /* 0x000ea200000e0000 */
[----:B------:R-:W-:Y:S01]  /*01a0*/  @UP0 UMOV UR6, 0x400 ;  /* 0x0000040000060882 */ /* 0x000fe20000000000 */
[----:B------:R-:W-:-:S04]  /*01b0*/  @UP0 UIADD3 UR4, -UR4, 0x100000, URZ ;  /* 0x0010000004040890 */ /* 0x000fc8000fffe13f */
[----:B------:R-:W-:Y:S02]  /*01c0*/  @UP0 USHF.L.U32 UR5, UR4, 0xb, URZ ;  /* 0x0000000b04050899 */ /* 0x000fe4000800063f */
[----:B------:R-:W-:Y:S01]  /*01d0*/  @UP0 USHF.L.U32 UR4, UR4, 0x1, URZ ;  /* 0x0000000104040899 */ /* 0x000fe2000800063f */
[----:B------:R-:W-:Y:S01]  /*01e0*/  VOTEU.ANY UP2, P0 ;  /* 0x00000000003f7886 */ /* 0x000fe20000040100 */
[----:B0-----:R-:W-:Y:S01]  /*01f0*/  R2UR UR9, R3 ;  /* 0x00000000030972ca */ /* 0x001fe200000e0000 */
[----:B-1----:R-:W-:Y:S01]  /*0200*/  @UP0 ULEA UR8, UR8, UR6, 0x18 ;  /* 0x0000000608080291 */ /* 0x002fe2000f8ec03f */
[----:B--2---:R-:W-:Y:S01]  /*0210*/  ISETP.NE.AND P1, PT, R4, RZ, PT ;  /* 0x000000ff0400720c */ /* 0x004fe20003f25270 */
[----:B------:R-:W-:-:S04]  /*0220*/  @UP0 UIADD3 UR6, -UR7, 0x100000, URZ ;  /* 0x0010000007060890 */ /* 0x000fc8000fffe13f */
[----:B------:R-:W-:Y:S02]  /*0230*/  @UP0 USHF.L.U32 UR7, UR6, 0xb, URZ ;  /* 0x0000000b06070899 */ /* 0x000fe4000800063f */
[----:B------:R-:W-:-:S04]  /*0240*/  @UP0 USHF.L.U32 UR6, UR6, 0x1, URZ ;  /* 0x0000000106060899 */ /* 0x000fc8000800063f */
[----:B------:R-:W-:Y:S01]  /*0250*/  UISETP.NE.AND UP0, UPT, UR9, URZ, UPT ;  /* 0x0000003f0900728c */ /* 0x000fe2000bf05270 */
[----:B------:R-:W0:Y:S02]  /*0260*/  FENCE.VIEW.ASYNC.S ;  /* 0x00000000000073c6 */ /* 0x000e240000000000 */
[----:B0-----:R0:W1:Y:S05]  /*0270*/  @UP1 SYNCS.EXCH.64 URZ, [UR8+0x38800], UR4 ;  /* 0x03880004083f15b2 */ /* 0x00106a0008000100 */
[----:B------:R0:W2:Y:S01]  /*0280*/  @UP2 SYNCS.EXCH.64 URZ, [UR8+0x38820], UR6 ;  /* 0x03882006083f25b2 */ /* 0x0000a20008000100 */
[----:B------:R-:W-:Y:S05]  /*0290*/  @P1 BRA `(.L_x_2) ;  /* 0x0000000000481947 */ /* 0x000fea0003800000 */
[----:B0-----:R-:W0:Y:S01]  /*02a0*/  S2UR UR5, SR_CgaCtaId ;  /* 0x00000000000579c3 */ /* 0x001e220000008800 */
[----:B------:R-:W-:Y:S01]  /*02b0*/  UMOV UR4, 0x400 ;  /* 0x0000040000047882 */ /* 0x000fe20000000000 */
[----:B------:R-:W-:Y:S01]  /*02c0*/  UMOV UR6, 0x1 ;  /* 0x0000000100067882 */ /* 0x000fe20000000000 */
[----:B------:R-:W-:Y:S01]  /*02d0*/  UMOV UR7, 0x2 ;  /* 0x0000000200077882 */ /* 0x000fe20000000000 */
[----:B------:R-:W-:Y:S01]  /*02e0*/  ELECT P0, URZ, PT ;  /* 0x00000000003f782f */ /* 0x000fe20003800000 */
[----:B0-----:R-:W-:Y:S02]  /*02f0*/  ULEA UR8, UR5, UR4, 0x18 ;  /* 0x0000000405087291 */ /* 0x001fe4000f8ec03f */
[----:B------:R-:W-:-:S04]  /*0300*/  UIADD3 UR4, -UR6, 0x100000, URZ ;  /* 0x0010000006047890 */ /* 0x000fc8000fffe13f */
[----:B------:R-:W-:Y:S02]  /*0310*/  USHF.L.U32 UR5, UR4, 0xb, URZ ;  /* 0x0000000b04057899 */ /* 0x000fe4000800063f */
[----:B------:R-:W-:Y:S02]  /*0320*/  USHF.L.U32 UR4, UR4, 0x1, URZ ;  /* 0x0000000104047899 */ /* 0x000fe4000800063f */
[----:B------:R-:W-:-:S04]  /*0330*/  UIADD3 UR6, -UR7, 0x100000, URZ ;  /* 0x0010000007067890 */ /* 0x000fc8000fffe13f */
[----:B------:R-:W-:Y:S02]  /*0340*/  USHF.L.U32 UR7, UR6, 0xb, URZ ;  /* 0x0000000b06077899 */ /* 0x000fe4000800063f */
[----:B------:R-:W-:Y:S01]  /*0350*/  USHF.L.U32 UR6, UR6, 0x1, URZ ;  /* 0x0000000106067899 */ /* 0x000fe2000800063f */
[----:B------:R-:W0:Y:S03]  /*0360*/  FENCE.VIEW.ASYNC.S ;  /* 0x00000000000073c6 */ /* 0x000e260000000000 */
[----:B0-----:R3:W4:Y:S08]  /*0370*/  SYNCS.EXCH.64 URZ, [UR8+0x38830], UR4 ;  /* 0x03883004083f75b2 */ /* 0x0017300008000100 */
[----:B------:R3:W0:Y:S01]  /*0380*/  SYNCS.EXCH.64 URZ, [UR8+0x38840], UR6 ;  /* 0x03884006083f75b2 */ /* 0x0006220008000100 */
[----:B------:R3:W0:Y:S01]  /*0390*/  SYNCS.EXCH.64 URZ, [UR8+0x38838], UR4 ;  /* 0x03883804083f75b2 */ /* 0x0006220008000100 */
[----:B------:R3:W0:Y:S02]  /*03a0*/  SYNCS.EXCH.64 URZ, [UR8+0x38848], UR6 ;  /* 0x03884806083f75b2 */ /* 0x0006240008000100 */
[----:B---3--:R-:W-:Y:S01]  /*03b0*/  NOP ;  /* 0x0000000000007918 */ /* 0x008fe20000000000 */
.L_x_2:
[----:B------:R-:W3:Y:S01]  /*03c0*/  SHFL.IDX PT, R3, R2, RZ, 0x1f ;  /* 0x00001fff02037589 */ /* 0x000ee200000e0000 */
[----:B------:R-:W-:Y:S01]  /*03d0*/  NOP ;  /* 0x0000000000007918 */ /* 0x000fe20000000000 */
[----:B---3--:R-:W-:-:S13]  /*03e0*/  ISETP.NE.AND P0, PT, R3, RZ, PT ;  /* 0x000000ff0300720c */ /* 0x008fda0003f05270 */
        /* <DEDUP_REMOVED lines=14> */
[----:B0-----:R3:W0:Y:S08]  /*04d0*/  SYNCS.EXCH.64 URZ, [UR8+0x38850], UR4 ;  /* 0x03885004083f75b2 */ /* 0x0016300008000100 */
[----:B------:R3:W0:Y:S01]  /*04e0*/  SYNCS.EXCH.64 URZ, [UR8+0x38860], UR6 ;  /* 0x03886006083f75b2 */ /* 0x0006220008000100 */
[----:B------:R3:W0:Y:S01]  /*04f0*/  SYNCS.EXCH.64 URZ, [UR8+0x38858], UR4 ;  /* 0x03885804083f75b2 */ /* 0x0006220008000100 */
[----:B------:R3:W0:Y:S02]  /*0500*/  SYNCS.EXCH.64 URZ, [UR8+0x38868], UR6 ;  /* 0x03886806083f75b2 */ /* 0x0006240008000100 */
[----:B---3--:R-:W-:Y:S01]  /*0510*/  NOP ;  /* 0x0000000000007918 */ /* 0x008fe20000000000 */
.L_x_3:
[----:B------:R-:W3:Y:S01]  /*0520*/  SHFL.IDX PT, R3, R2, RZ, 0x1f ;  /* 0x00001fff02037589 */ /* 0x000ee200000e0000 */
[----:B------:R-:W-:Y:S01]  /*0530*/  NOP ;  /* 0x0000000000007918 */ /* 0x000fe20000000000 */
[----:B---3--:R-:W-:-:S13]  /*0540*/  ISETP.NE.AND P0, PT, R3, RZ, PT ;  /* 0x000000ff0300720c */ /* 0x008fda0003f05270 */
[----:B------:R-:W-:Y:S05]  /*0550*/  @P0 BRA `(.L_x_4) ;  /* 0x0000000000380947 */ /* 0x000fea0003800000 */
[----:B0-----:R-:W0:Y:S01]  /*0560*/  S2UR UR5, SR_CgaCtaId ;  /* 0x00000000000579c3 */ /* 0x001e220000008800 */
[----:B------:R-:W-:Y:S01]  /*0570*/  UMOV UR4, 0x400 ;  /* 0x0000040000047882 */ /* 0x000fe20000000000 */
[----:B------:R-:W-:Y:S01]  /*0580*/  UMOV UR7, 0x1 ;  /* 0x0000000100077882 */ /* 0x000fe20000000000 */
[----:B------:R-:W-:Y:S01]  /*0590*/  ELECT P0, URZ, PT ;  /* 0x00000000003f782f */ /* 0x000fe20003800000 */
[----:B0-----:R-:W-:Y:S02]  /*05a0*/  ULEA UR6, UR5, UR4, 0x18 ;  /* 0x0000000405067291 */ /* 0x001fe4000f8ec03f */
[----:B------:R-:W-:-:S04]  /*05b0*/  UIADD3 UR4, -UR7, 0x100000, URZ ;  /* 0x0010000007047890 */ /* 0x000fc8000fffe13f */
[----:B------:R-:W-:Y:S02]  /*05c0*/  USHF.L.U32 UR5, UR4, 0xb, URZ ;  /* 0x0000000b04057899 */ /* 0x000fe4000800063f */
[----:B------:R-:W-:Y:S01]  /*05d0*/  USHF.L.U32 UR4, UR4, 0x1, URZ ;  /* 0x0000000104047899 */ /* 0x000fe2000800063f */
[----:B------:R-:W0:Y:S11]  /*05e0*/  FENCE.VIEW.ASYNC.S ;  /* 0x00000000000073c6 */ /* 0x000e360000000000 */
[----:B0-----:R3:W0:Y:S01]  /*05f0*/  SYNCS.EXCH.64 URZ, [UR6+0x38870], UR4 ;  /* 0x03887004063f75b2 */ /* 0x0016220008000100 */
[----:B------:R3:W0:Y:S01]  /*0600*/  SYNCS.EXCH.64 URZ, [UR6+0x38880], UR4 ;  /* 0x03888004063f75b2 */ /* 0x0006220008000100 */
[----:B------:R3:W0:Y:S01]  /*0610*/  SYNCS.EXCH.64 URZ, [UR6+0x38878], UR4 ;  /* 0x03887804063f75b2 */ /* 0x0006220008000100 */
[----:B------:R3:W0:Y:S02]  /*0620*/  SYNCS.EXCH.64 URZ, [UR6+0x38888], UR4 ;  /* 0x03888804063f75b2 */ /* 0x0006240008000100 */
[----:B---3--:R-:W-:Y:S01]  /*0630*/  NOP ;  /* 0x0000000000007918 */ /* 0x008fe20000000000 */
.L_x_4:
        /* <DEDUP_REMOVED lines=22> */
.L_x_5:
        /* <DEDUP_REMOVED lines=22> */
.L_x_6:
[----:B0-----:R-:W-:Y:S01]  /*0900*/  UMOV UR4, 0x1 ;  /* 0x0000000100047882 */ /* 0x001fe20000000000 */
[----:B------:R-:W-:Y:S01]  /*0910*/  PLOP3.LUT P0, PT, PT, PT, UP0, 0x80, 0x0 ;  /* 0x000000000000781c */ /* 0x000fe20003f0f008 */
[----:B------:R-:W-:Y:S01]  /*0920*/  USEL UR4, UR4, 0x2, !UP0 ;  /* 0x0000000204047887 */ /* 0x000fe2000c000000 */
[----:B------:R-:W-:-:S05]  /*0930*/  NOP ;  /* 0x0000000000007918 */ /* 0x000fca0000000000 */
[----:B------:R-:W-:-:S05]  /*0940*/  IMAD.U32 R3, RZ, RZ, UR4 ;  /* 0x00000004ff037e24 */ /* 0x000fca000f8e00ff */
[----:B------:R0:W-:Y:S01]  /*0950*/  STL [R1+0x34], R3 ;  /* 0x0000340301007387 */ /* 0x0001e20000100800 */
[----:B-12-4-:R-:W-:Y:S06]  /*0960*/  BAR.SYNC.DEFER_BLOCKING 0x0 ;  /* 0x0000000000007b1d */ /* 0x016fec0000010000 */
[----:B------:R-:W-:Y:S05]  /*0970*/  @!P0 BRA `(.L_x_7) ;  /* 0x000000c000a88947 */ /* 0x000fea0003800000 */
.L_x_8:
[----:B------:R-:W-:-:S08]  /*0980*/  NOP ;  /* 0x0000000000007918 */ /* 0x000fd00000000000 */
[----:B------:R-:W1:Y:S02]  /*0990*/  USETMAXREG.TRY_ALLOC.CTAPOOL UP0, 0xf0 ;  /* 0x000000f0000079c8 */ /* 0x000e640008000600 */
[----:B-1----:R-:W-:-:S13]  /*09a0*/  PLOP3.LUT P0, PT, PT, PT, UP0, 0x80, 0x0 ;  /* 0x000000000000781c */ /* 0x002fda0003f0f008 */
[----:B------:R-:W-:Y:S05]  /*09b0*/  @!P0 BRA `(.L_x_8) ;  /* 0xfffffffc00f08947 */ /* 0x000fea000383ffff */
[----:B------:R-:W1:Y:S08]  /*09c0*/  S2UR UR4, SR_CTAID.X ;  /* 0x00000000000479c3 */ /* 0x000e700000002500 */
[----:B------:R-:W-:Y:S08]  /*09d0*/  BAR.ARV 0x8, 0x180 ;  /* 0x0206000000007b1d */ /* 0x000ff00000002000 */
[----:B------:R-:W1:Y:S02]  /*09e0*/  LDC R2, c[0x0][0xc34] ;  /* 0x00030d00ff027b82 */ /* 0x000e640000000800 */
[----:B-1----:R-:W-:-:S13]  /*09f0*/  ISETP.LE.AND P0, PT, R2, UR4, PT ;  /* 0x0000000402007c0c */ /* 0x002fda000bf03270 */
[----:B------:R-:W-:Y:S05]  /*0a00*/  @P0 EXIT ;  /* 0x000000000000094d */ /* 0x000fea0003800000 */
[----:B0-----:R-:W2:Y:S01]  /*0a10*/  LDL R3, [R1+0x34] ;  /* 0x0000340001037983 */ /* 0x001ea20000100800 */
[----:B------:R-:W-:Y:S01]  /*0a20*/  VIADD R0, R0, 0xffffff80 ;  /* 0xffffff8000007836 */ /* 0x000fe20000000000 */
[----:B------:R-:W-:Y:S01]  /*0a30*/  UMOV UR60, URZ ;  /* 0x0000003f003c7c82 */ /* 0x000fe20008000000 */
[----:B------:R-:W-:Y:S01]  /*0a40*/  IMAD.U32 R212, RZ, RZ, UR4 ;  /* 0x00000004ffd47e24 */ /* 0x000fe2000f8e00ff */
[----:B------:R-:W-:Y:S02]  /*0a50*/  UMOV UR4, URZ ;  /* 0x0000003f00047c82 */ /* 0x000fe40008000000 */
[----:B------:R-:W-:Y:S02]  /*0a60*/  IMAD.U32 R214, RZ, RZ, UR4 ;  /* 0x00000004ffd67e24 */ /* 0x000fe4000f8e00ff */
[----:B------:R-:W-:Y:S01]  /*0a70*/  IMAD.U32 R16, RZ, RZ, UR4 ;  /* 0x00000004ff107e24 */ /* 0x000fe2000f8e00ff */
[----:B--2---:R-:W-:Y:S02]  /*0a80*/  R2UR UR5, R3 ;  /* 0x00000000030572ca */ /* 0x004fe400000e0000 */
[----:B------:R-:W-:-:S04]  /*0a90*/  SHF.R.S32.HI R3, RZ, 0x1f, R0 ;  /* 0x0000001fff037819 */ /* 0x000fc80000011400 */
[CC--:B------:R-:W-:Y:S02]  /*0aa0*/  LEA.HI R2, R3.reuse, R0.reuse, RZ, 0x7 ;  /* 0x0000000003027211 */ /* 0x0c0fe400078f38ff */
[CC--:B------:R-:W-:Y:S02]  /*0ab0*/  LEA.HI R6, R3.reuse, R0.reuse, RZ, 0x5 ;  /* 0x0000000003067211 */ /* 0x0c0fe400078f28ff */
[----:B------:R-:W-:Y:S02]  /*0ac0*/  LOP3.LUT R5, R2, 0xffffff80, RZ, 0xc0, !PT ;  /* 0xffffff8002057812 */ /* 0x000fe400078ec0ff */
[CC--:B------:R-:W-:Y:S01]  /*0ad0*/  LEA.HI R4, R3.reuse, R0.reuse, RZ, 0x4 ;  /* 0x0000000003047211 */ /* 0x0c0fe200078f20ff */
[----:B------:R-:W-:Y:S01]  /*0ae0*/  IMAD.SHL.U32 R6, R6, 0x20, RZ ;  /* 0x0000002006067824 */ /* 0x000fe200078e00ff */
[CC--:B------:R-:W-:Y:S01]  /*0af0*/  LEA.HI R7, R3.reuse, R0.reuse, RZ, 0x2 ;  /* 0x0000000003077211 */ /* 0x0c0fe200078f10ff */
[----:B------:R-:W-:Y:S01]  /*0b00*/  IMAD.IADD R218, R0, 0x1, -R5 ;  /* 0x0000000100da7824 */ /* 0x000fe200078e0a05 */
[----:B------:R-:W-:Y:S01]  /*0b10*/  LEA.HI R213, R3, R0, RZ, 0x3 ;  /* 0x0000000003d57211 */ /* 0x000fe200078f18ff */
[----:B------:R-:W-:Y:S01]  /*0b20*/  ULOP3.LUT UR5, UR5, 0x1, URZ, 0xfc, !UPT ;  /* 0x0000000105057892 */ /* 0x000fe2000f8efc3f */
[----:B------:R-:W-:-:S02]  /*0b30*/  LOP3.LUT R13, R7, 0xfffffffc, RZ, 0xc0, !PT ;  /* 0xfffffffc070d7812 */ /* 0x000fc400078ec0ff */
[----:B------:R-:W-:Y:S02]  /*0b40*/  SHF.R.S32.HI R5, RZ, 0x1f, R218 ;  /* 0x0000001fff057819 */ /* 0x000fe400000114da */
[----:B------:R-:W-:Y:S01]  /*0b50*/  SHF.R.S32.HI R219, RZ, 0x7, R2 ;  /* 0x00000007ffdb7819 */ /* 0x000fe20000011402 */
[----:B------:R-:W-:Y:S01]  /*0b60*/  IMAD.IADD R13, R0, 0x1, -R13 ;  /* 0x00000001000d7824 */ /* 0x000fe200078e0a0d */
[----:B------:R-:W-:Y:S01]  /*0b70*/  LEA.HI R3, R5, R218, RZ, 0x2 ;  /* 0x000000da05037211 */ /* 0x000fe200078f10ff */
[----:B------:R-:W-:Y:S01]  /*0b80*/  IMAD.U32 R226, RZ, RZ, UR5 ;  /* 0x00000005ffe27e24 */ /* 0x000fe2000f8e00ff */
[----:B------:R-:W-:Y:S02]  /*0b90*/  LOP3.LUT R7, R4, 0x3fffff0, RZ, 0xc0, !PT ;  /* 0x03fffff004077812 */ /* 0x000fe400078ec0ff */
[--C-:B------:R-:W-:Y:S02]  /*0ba0*/  SHF.R.S32.HI R8, RZ, 0x2, R3.reuse ;  /* 0x00000002ff087819 */ /* 0x100fe40000011403 */
[----:B------:R-:W-:Y:S01]  /*0bb0*/  SHF.R.S32.HI R11, RZ, 0x1f, R3 ;  /* 0x0000001fff0b7819 */ /* 0x000fe20000011403 */
[----:B------:R-:W-:Y:S01]  /*0bc0*/  IMAD.IADD R7, R0, 0x1, -R7 ;  /* 0x0000000100077824 */ /* 0x000fe200078e0a07 */
[----:B------:R-:W-:-:S02]  /*0bd0*/  LOP3.LUT R23, R213, 0xfffffff8, RZ, 0xc0, !PT ;  /* 0xfffffff8d5177812 */ /* 0x000fc400078ec0ff */
[----:B------:R-:W-:Y:S02]  /*0be0*/  LEA.HI R11, R11, R8, RZ, 0x3 ;  /* 0x000000080b0b7211 */ /* 0x000fe400078f18ff */
[----:B------:R-:W-:Y:S01]  /*0bf0*/  LEA.HI R2, R2, R219, RZ, 0x1 ;  /* 0x000000db02027211 */ /* 0x000fe200078f08ff */
[----:B------:R-:W-:Y:S01]  /*0c00*/  IMAD.IADD R23, R0, 0x1, -R23 ;  /* 0x0000000100177824 */ /* 0x000fe200078e0a17 */
[----:B------:R-:W-:Y:S02]  /*0c10*/  LOP3.LUT R11, R11, 0xfffffff8, RZ, 0xc0, !PT ;  /* 0xfffffff80b0b7812 */ /* 0x000fe400078ec0ff */
[----:B------:R-:W-:Y:S01]  /*0c20*/  LEA.HI R5, R5, R218, RZ, 0x5 ;  /* 0x000000da05057211 */ /* 0x000fe200078f28ff */
[----:B------:R-:W-:Y:S01]  /*0c30*/  IMAD.SHL.U32 R17, R23, 0x8, RZ ;  /* 0x0000000817117824 */ /* 0x000fe200078e00ff */
[----:B------:R-:W-:Y:S01]  /*0c40*/  SHF.R.S32.HI R9, RZ, 0x4, R4 ;  /* 0x00000004ff097819 */ /* 0x000fe20000011404 */
[----:B------:R-:W-:Y:S01]  /*0c50*/  IMAD.IADD R8, R8, 0x1, -R11 ;  /* 0x0000000108087824 */ /* 0x000fe200078e0a0b */
[----:B------:R-:W-:Y:S01]  /*0c60*/  LOP3.LUT R2, R2, 0x3fffffe, RZ, 0xc0, !PT ;  /* 0x03fffffe02027812 */ /* 0x000fe200078ec0ff */
[C---:B------:R-:W-:Y:S01]  /*0c70*/  VIADD R22, R17.reuse, 0x40 ;  /* 0x0000004011167836 */ /* 0x040fe20000000000 */
[----:B------:R-:W-:Y:S01]  /*0c80*/  SHF.R.S32.HI R5, RZ, 0x5, R5 ;  /* 0x00000005ff057819 */ /* 0x000fe20000011405 */
[----:B------:R-:W-:Y:S01]  /*0c90*/  VIADD R19, R17, 0x80 ;  /* 0x0000008011137836 */ /* 0x000fe20000000000 */
[----:B------:R-:W-:Y:S01]  /*0ca0*/  LEA.HI R4, R4, R9, RZ, 0x1 ;  /* 0x0000000904047211 */ /* 0x000fe200078f08ff */
[----:B------:R-:W-:Y:S01]  /*0cb0*/  IMAD.IADD R2, R219, 0x1, -R2 ;  /* 0x00000001db027824 */ /* 0x000fe200078e0a02 */
[----:B------:R-:W-:Y:S01]  /*0cc0*/  LEA.HI R0, R13, R13, RZ, 0x1 ;  /* 0x0000000d0d007211 */ /* 0x000fe200078f08ff */
[----:B------:R-:W-:Y:S01]  /*0cd0*/  IMAD R5, R5, 0x10, R8 ;  /* 0x0000001005057824 */ /* 0x000fe200078e0208 */
[----:B------:R-:W-:Y:S01]  /*0ce0*/  LOP3.LUT R6, R6, 0xfffffc00, RZ, 0xc0, !PT ;  /* 0xfffffc0006067812 */ /* 0x000fe200078ec0ff */
[----:B------:R-:W-:Y:S01]  /*0cf0*/  VIADD R18, R17, 0xc0 ;  /* 0x000000c011127836 */ /* 0x000fe20000000000 */
[----:B------:R-:W-:-:S02]  /*0d00*/  LOP3.LUT R4, R4, 0x1ffffffe, RZ, 0xc0, !PT ;  /* 0x1ffffffe04047812 */ /* 0x000fc400078ec0ff */
[----:B------:R-:W-:Y:S01]  /*0d10*/  LOP3.LUT R3, R3, 0x7ffffffc, RZ, 0xc0, !PT ;  /* 0x7ffffffc03037812 */ /* 0x000fe200078ec0ff */
[----:B------:R-:W-:Y:S01]  /*0d20*/  IMAD R7, R7, 0x40, R6 ;  /* 0x0000004007077824 */ /* 0x000fe200078e0206 */
[----:B------:R-:W-:Y:S01]  /*0d30*/  LOP3.LUT R0, R0, 0x1ffffffe, RZ, 0xc0, !PT ;  /* 0x1ffffffe00007812 */ /* 0x000fe200078ec0ff */
[----:B------:R-:W-:Y:S01]  /*0d40*/  IMAD.MOV.U32 R6, RZ, RZ, -0x2 ;  /* 0xfffffffeff067424 */ /* 0x000fe200078e00ff */
[----:B------:R-:W-:Y:S01]  /*0d50*/  IADD3 R4, R9, -R4, RZ ;  /* 0x8000000409047210 */ /* 0x000fe20007ffe0ff */
[----:B------:R-:W-:Y:S01]  /*0d60*/  IMAD.IADD R3, R218, 0x1, -R3 ;  /* 0x00000001da037824 */ /* 0x000fe200078e0a03 */
[----:B------:R-:W-:Y:S01]  /*0d70*/  LEA R220, R2, R5, 0x6 ;  /* 0x0000000502dc7211 */ /* 0x000fe200078e30ff */
[----:B------:R-:W-:Y:S01]  /*0d80*/  IMAD.IADD R221, R13, 0x1, -R0 ;  /* 0x000000010ddd7824 */ /* 0x000fe200078e0a00 */
[----:B------:R-:W-:Y:S01]  /*0d90*/  SHF.R.S32.HI R213, RZ, 0x3, R213 ;  /* 0x00000003ffd57819 */ /* 0x000fe200000114d5 */
[----:B------:R-:W-:Y:S01]  /*0da0*/  IMAD R224, R4, 0x8, R7 ;  /* 0x0000000804e07824 */ /* 0x000fe200078e0207 */
[----:B------:R-:W-:Y:S01]  /*0db0*/  SHF.R.S32.HI R229, RZ, 0x1f, R22 ;  /* 0x0000001fffe57819 */ /* 0x000fe20000011416 */
[----:B------:R-:W-:Y:S01]  /*0dc0*/  IMAD R225, R3, R6, 0x50 ;  /* 0x0000005003e17424 */ /* 0x000fe200078e0206 */
[----:B------:R-:W-:Y:S01]  /*0dd0*/  SHF.R.S32.HI R228, RZ, 0x1f, R19 ;  /* 0x0000001fffe47819 */ /* 0x000fe20000011413 */
[----:B------:R-:W-:Y:S01]  /*0de0*/  IMAD R221, R221, 0x8, R220 ;  /* 0x00000008dddd7824 */ /* 0x000fe200078e02dc */
[----:B------:R-:W-:-:S07]  /*0df0*/  SHF.R.S32.HI R227, RZ, 0x1f, R18 ;  /* 0x0000001fffe37819 */ /* 0x000fce0000011412 */
.L_x_37:
[----:B------:R-:W0:Y:S01]  /*0e00*/  SHFL.IDX PT, R0, R219, RZ, 0x1f ;  /* 0x00001fffdb007589 */ /* 0x000e2200000e0000 */
[----:B-1----:R-:W1:Y:S01]  /*0e10*/  S2UR UR4, SR_CgaCtaId ;  /* 0x00000000000479c3 */ /* 0x002e620000008800 */
[----:B------:R-:W-:Y:S01]  /*0e20*/  ULDC.64 UR6, c[0x0][0x418] ;  /* 0x0001060000067ab9 */ /* 0x000fe20000000a00 */
[----:B------:R-:W-:Y:S01]  /*0e30*/  ULDC UR5, c[0x0][0xc38] ;  /* 0x00030e0000057ab9 */ /* 0x000fe20000000800 */
[----:B------:R-:W-:Y:S01]  /*0e40*/  UISETP.NE.U32.AND UP0, UPT, UR6, URZ, UPT ;  /* 0x0000003f0600728c */ /* 0x000fe2000bf05070 */
[----:B------:R-:W-:Y:S01]  /*0e50*/  R2UR UR13, R212 ;  /* 0x00000000d40d72ca */ /* 0x000fe200000e0000 */
[----:B------:R-:W-:Y:S02]  /*0e60*/  UISETP.NE.AND UP1, UPT, UR5, 0x1, UPT ;  /* 0x000000010500788c */ /* 0x000fe4000bf25270 */
[----:B------:R-:W-:Y:S01]  /*0e70*/  UISETP.NE.AND.EX UP0, UPT, UR7, URZ, UPT, UP0 ;  /* 0x0000003f0700728c */ /* 0x000fe2000bf05300 */
[----:B------:R-:W-:Y:S01]  /*0e80*/  ULDC UR5, c[0x0][0xc44] ;  /* 0x0003110000057ab9 */ /* 0x000fe20000000800 */
[----:B------:R-:W-:Y:S01]  /*0e90*/  UMOV UR36, 0x400 ;  /* 0x0000040000247882 */ /* 0x000fe20000000000 */
[----:B------:R-:W-:Y:S01]  /*0ea0*/  UISETP.NE.AND UP2, UPT, UR5, 0x1, UPT ;  /* 0x000000010500788c */ /* 0x000fe2000bf45270 */
[----:B------:R-:W-:Y:S01]  /*0eb0*/  ULDC UR61, c[0x0][0x424] ;  /* 0x00010900003d7ab9 */ /* 0x000fe20000000800 */
[----:B------:R-:W-:Y:S01]  /*0ec0*/  ULDC UR10, c[0x0][0x2f0] ;  /* 0x0000bc00000a7ab9 */ /* 0x000fe20000000800 */
[----:B------:R-:W-:-:S03]  /*0ed0*/  USEL UR61, UR61, 0x1, UP0 ;  /* 0x000000013d3d7887 */ /* 0x000fc60008000000 */
[----:B------:R-:W-:Y:S01]  /*0ee0*/  @UP1 ULDC UR12, c[0x0][0xc40] ;  /* 0x00031000000c1ab9 */ /* 0x000fe20000000800 */
[----:B------:R-:W-:Y:S01]  /*0ef0*/  UMOV UR14, UR13 ;  /* 0x0000000d000e7c82 */ /* 0x000fe20008000000 */
[----:B------:R-:W-:-:S03]  /*0f00*/  UIMAD UR61, UR61, UR10, URZ ;  /* 0x0000000a3d3d72a4 */ /* 0x000fc6000f8e023f */
[----:B------:R-:W-:Y:S01]  /*0f10*/  @UP2 ULDC.64 UR8, c[0x0][0xc48] ;  /* 0x0003120000082ab9 */ /* 0x000fe20000000a00 */
[----:B0-----:R-:W-:Y:S01]  /*0f20*/  R2UR UR6, R0 ;  /* 0x00000000000672ca */ /* 0x001fe200000e0000 */
[----:B-1----:R-:W-:-:S03]  /*0f30*/  ULEA UR36, UR4, UR36, 0x18 ;  /* 0x0000002404247291 */ /* 0x002fc6000f8ec03f */
[----:B------:R-:W-:Y:S01]  /*0f40*/  @UP1 ULDC UR4, c[0x0][0xc3c] ;  /* 0x00030f0000041ab9 */ /* 0x000fe20000000800 */
[----:B------:R-:W-:Y:S02]  /*0f50*/  UIADD3 UR11, UR36, 0x14400, URZ ;  /* 0x00014400240b7890 */ /* 0x000fe4000fffe03f */
[----:B------:R-:W-:Y:S02]  /*0f60*/  UIMAD.WIDE.U32 UR4, UR13, UR4, URZ ;  /* 0x000000040d0472a5 */ /* 0x000fe4000f8e003f */
[----:B------:R-:W-:Y:S02]  /*0f70*/  ULOP3.LUT UP0, URZ, UR11, 0x9f, URZ, 0xc0, !UPT ;  /* 0x0000009f0b3f7892 */ /* 0x000fe4000f80c03f */
[----:B------:R-:W-:Y:S02]  /*0f80*/  @UP1 USHF.R.U32.HI UR14, URZ, UR12, UR5 ;  /* 0x0000000c3f0e1299 */ /* 0x000fe40008011605 */
[----:B------:R-:W-:Y:S02]  /*0f90*/  ULEA.HI UR7, UR6, UR6, URZ, 0x1 ;  /* 0x0000000606077291 */ /* 0x000fe4000f8f083f */
[----:B------:R-:W-:Y:S01]  /*0fa0*/  UIMAD.WIDE.U32 UR4, UR14, UR8, URZ ;  /* 0x000000080e0472a5 */ /* 0x000fe2000f8e003f */
[----:B------:R-:W-:Y:S01]  /*0fb0*/  PLOP3.LUT P0, PT, PT, PT, UP0, 0x80, 0x0 ;  /* 0x000000000000781c */ /* 0x000fe20003f0f008 */
[----:B------:R-:W-:Y:S01]  /*0fc0*/  ULOP3.LUT UR7, UR7, 0x1e, URZ, 0xc0, !UPT ;  /* 0x0000001e07077892 */ /* 0x000fe2000f8ec03f */
[----:B------:R-:W-:Y:S01]  /*0fd0*/  IMAD.U32 R216, RZ, RZ, UR14 ;  /* 0x0000000effd87e24 */ /* 0x000fe2000f8e00ff */
[----:B------:R-:W-:Y:S01]  /*0fe0*/  UMOV UR10, UR14 ;  /* 0x0000000e000a7c82 */ /* 0x000fe20008000000 */
[----:B------:R-:W-:-:S02]  /*0ff0*/  @UP2 USHF.R.U32.HI UR10, URZ, UR9, UR5 ;  /* 0x000000093f0a2299 */ /* 0x000fc40008011605 */
[----:B------:R-:W-:Y:S02]  /*1000*/  UIADD3 UR7, UR6, -UR7, URZ ;  /* 0x8000000706077290 */ /* 0x000fe4000fffe03f */
[----:B------:R-:W-:Y:S02]  /*1010*/  UIADD3 UR6, UR61, 0x4f, URZ ;  /* 0x0000004f3d067890 */ /* 0x000fe4000fffe03f */
[----:B------:R-:W-:Y:S01]  /*1020*/  ULEA UR8, UR7, UR11, 0xd ;  /* 0x0000000b07087291 */ /* 0x000fe2000f8e683f */
[----:B------:R-:W-:Y:S01]  /*1030*/  IMAD.U32 R215, RZ, RZ, UR10 ;  /* 0x0000000affd77e24 */ /* 0x000fe2000f8e00ff */
[----:B------:R-:W-:Y:S02]  /*1040*/  UIMAD.WIDE UR6, UR6, 0x66666667, URZ ;  /* 0x66666667060678a5 */ /* 0x000fe4000f8e023f */
[----:B------:R-:W-:Y:S02]  /*1050*/  USHF.R.U32.HI UR8, URZ, 0x4, UR8 ;  /* 0x000000043f087899 */ /* 0x000fe40008011608 */
[----:B------:R-:W-:-:S02]  /*1060*/  USHF.R.U32.HI UR4, URZ, 0x1f, UR7 ;  /* 0x0000001f3f047899 */ /* 0x000fc40008011607 */
[----:B------:R-:W-:Y:S02]  /*1070*/  ULOP3.LUT UR37, UR8, 0x3fff, URZ, 0xc0, !UPT ;  /* 0x00003fff08257892 */ /* 0x000fe4000f8ec03f */
[----:B------:R-:W-:-:S03]  /*1080*/  ULEA.HI.SX32 UR5, UR7, UR4, 0x1b ;  /* 0x0000000407057291 */ /* 0x000fc6000f8fda3f */
[----:B------:R-:W-:Y:S02]  /*1090*/  UMOV UR4, UR13 ;  /* 0x0000000d00047c82 */ /* 0x000fe40008000000 */
[----:B------:R-:W-:Y:S01]  /*10a0*/  MOV R217, UR4 ;  /* 0x0000000400d97c02 */ /* 0x000fe20008000f00 */
[----:B------:R-:W-:Y:S01]  /*10b0*/  IMAD.U32 R152, RZ, RZ, UR5 ;  /* 0x00000005ff987e24 */ /* 0x000fe2000f8e00ff */
[----:B---3--:R-:W-:Y:S06]  /*10c0*/  @!P0 BRA `(.L_x_9) ;  /* 0x0000000000408947 */ /* 0x008fec0003800000 */
[----:B------:R-:W-:Y:S01]  /*10d0*/  MOV R0, 0x0 ;  /* 0x0000000000007802 */ /* 0x000fe20000000f00 */
[----:B------:R-:W-:Y:S01]  /*10e0*/  ULDC.64 UR4, c[0x4][0x1b8] ;  /* 0x01006e0000047ab9 */ /* 0x000fe20000000a00 */
[----:B------:R-:W-:Y:S01]  /*10f0*/  ULDC.64 UR6, c[0x4][0x138] ;  /* 0x01004e0000067ab9 */ /* 0x000fe20000000a00 */
[----:B------:R-:W-:Y:S01]  /*1100*/  IMAD.U32 R4, RZ, RZ, UR4 ;  /* 0x00000004ff047e24 */ /* 0x000fe2000f8e00ff */
[----:B------:R0:W1:Y:S01]  /*1110*/  LDC.64 R2, c[0x4][R0] ;  /* 0x0100000000027b82 */ /* 0x0000620000000a00 */
[----:B------:R-:W-:Y:S01]  /*1120*/  IMAD.U32 R5, RZ, RZ, UR5 ;  /* 0x00000005ff057e24 */ /* 0x000fe2000f8e00ff */
[----:B------:R-:W-:Y:S01]  /*1130*/  ULDC.64 UR4, c[0x4][0x1c0] ;  /* 0x0100700000047ab9 */ /* 0x000fe20000000a00 */
[----:B------:R-:W-:Y:S01]  /*1140*/  IMAD.U32 R10, RZ, RZ, UR6 ;  /* 0x00000006ff0a7e24 */ /* 0x000fe2000f8e00ff */
[----:B------:R-:W-:Y:S01]  /*1150*/  MOV R13, RZ ;  /* 0x000000ff000d7202 */ /* 0x000fe20000000f00 */
[----:B------:R-:W-:Y:S02]  /*1160*/  IMAD.U32 R6, RZ, RZ, UR4 ;  /* 0x00000004ff067e24 */ /* 0x000fe4000f8e00ff */
[----:B------:R-:W-:-:S02]  /*1170*/  IMAD.U32 R7, RZ, RZ, UR5 ;  /* 0x00000005ff077e24 */ /* 0x000fc4000f8e00ff */
[----:B------:R-:W-:Y:S02]  /*1180*/  IMAD.U32 R11, RZ, RZ, UR7 ;  /* 0x00000007ff0b7e24 */ /* 0x000fe4000f8e00ff */
[----:B------:R-:W-:Y:S02]  /*1190*/  IMAD.MOV.U32 R8, RZ, RZ, 0x70 ;  /* 0x00000070ff087424 */ /* 0x000fe400078e00ff */
[----:B0-----:R-:W-:-:S07]  /*11a0*/  IMAD.MOV.U32 R12, RZ, RZ, 0x1 ;  /* 0x00000001ff0c7424 */ /* 0x001fce00078e00ff */
[----:B------:R-:W-:-:S07]  /*11b0*/  LEPC R20, `(.L_x_9) ;  /* 0x000000001014794e */ /* 0x000fce0000000000 */
[----:B-1----:R-:W-:Y:S05]  /*11c0*/  CALL.ABS.NOINC R2 ;  /* 0x0000000002007343 */ /* 0x002fea0003c00000 */
.L_x_9:
[----:B------:R-:W-:Y:S02]  /*11d0*/  R2UR UR4, R214 ;  /* 0x00000000d60472ca */ /* 0x000fe400000e0000 */
[----:B------:R-:W-:-:S11]  /*11e0*/  R2UR UR5, R226 ;  /* 0x00000000e20572ca */ /* 0x000fd600000e0000 */
[----:B------:R-:W-:Y:S02]  /*11f0*/  ULOP3.LUT UR4, UR4, 0x1, URZ, 0xc0, !UPT ;  /* 0x0000000104047892 */ /* 0x000fe4000f8ec03f */
[----:B------:R-:W-:-:S04]  /*1200*/  IMAD.U32 R2, RZ, RZ, UR5 ;  /* 0x00000005ff027e24 */ /* 0x000fc8000f8e00ff */
[----:B------:R-:W-:Y:S01]  /*1210*/  IMAD.U32 R0, RZ, RZ, UR4 ;  /* 0x00000004ff007e24 */ /* 0x000fe2000f8e00ff */
[----:B------:R-:W-:-:S04]  /*1220*/  ISETP.NE.AND P0, PT, R2, 0x3, PT ;  /* 0x000000030200780c */ /* 0x000fc80003f05270 */
[----:B------:R-:W-:-:S04]  /*1230*/  SHF.L.U32 R0, R0, 0x1f, RZ ;  /* 0x0000001f00007819 */ /* 0x000fc800000006ff */
[----:B------:R-:W0:Y:S02]  /*1240*/  SYNCS.PHASECHK.TRANS64.TRYWAIT P1, [UR36+0x38800], R0 ;  /* 0x03880000ff0075a7 */ /* 0x000e240008020164 */
[----:B0-----:R-:W-:Y:S05]  /*1250*/  @!P1 BRA `(.L_x_10) ;  /* 0x00000108000c9947 */ /* 0x001fea0003800000 */
.L_x_138:
[----:B------:R-:W-:Y:S05]  /*1260*/  @!P0 BRA `(.L_x_11) ;  /* 0x0000000000048947 */ /* 0x000fea0003800000 */
[----:B------:R-:W-:Y:S01]  /*1270*/  BPT.TRAP 0x1 ;  /* 0x000000040000795c */ /* 0x000fe20000300000 */
.L_x_11:
[----:B------:R-:W-:Y:S01]  /*1280*/  R2UR UR4, R16 ;  /* 0x00000000100472ca */ /* 0x000fe200000e0000 */
[----:B0-----:R-:W-:-:S05]  /*1290*/  IMAD.U32 R0, RZ, RZ, UR60 ;  /* 0x0000003cff007e24 */ /* 0x001fca000f8e00ff */
[----:B------:R-:W-:-:S07]  /*12a0*/  LEA R0, R0, UR36, 0x3 ;  /* 0x0000002400007c11 */ /* 0x000fce000f8e18ff */
[----:B------:R-:W-:-:S05]  /*12b0*/  IMAD.U32 R3, RZ, RZ, UR4 ;  /* 0x00000004ff037e24 */ /* 0x000fca000f8e00ff */
[----:B------:R-:W-:-:S04]  /*12c0*/  SHF.L.U32 R3, R3, 0x1f, RZ ;  /* 0x0000001f03037819 */ /* 0x000fc800000006ff */
[----:B------:R0:W1:Y:S01]  /*12d0*/  SYNCS.PHASECHK.TRANS64.TRYWAIT P2, [R0+URZ+0x38830], R3 ;  /* 0x03883003000075a7 */ /* 0x000062000804017f */
[----:B------:R-:W-:Y:S05]  /*12e0*/  @!P0 BRA `(.L_x_12) ;  /* 0x0000000000048947 */ /* 0x000fea0003800000 */
[----:B------:R-:W-:Y:S01]  /*12f0*/  BPT.TRAP 0x1 ;  /* 0x000000040000795c */ /* 0x000fe20000300000 */
.L_x_12:
[----:B------:R-:W2:Y:S01]  /*1300*/  S2R R2, SR_TID.X ;  /* 0x0000000000027919 */ /* 0x000ea20000002100 */
[----:B------:R-:W-:Y:S01]  /*1310*/  IMAD.MOV.U32 R151, RZ, RZ, RZ ;  /* 0x000000ffff977224 */ /* 0x000fe200078e00ff */
[----:B--2---:R-:W-:-:S04]  /*1320*/  LOP3.LUT R2, R2, 0x7f, RZ, 0xc0, !PT ;  /* 0x0000007f02027812 */ /* 0x004fc800078ec0ff */
[----:B------:R-:W-:Y:S01]  /*1330*/  ISETP.NE.AND P1, PT, R2, RZ, PT ;  /* 0x000000ff0200720c */ /* 0x000fe20003f25270 */
[----:B-1----:R-:W-:-:S12]  /*1340*/  @P2 BRA `(.L_x_13) ;  /* 0x0000000000082947 */ /* 0x002fd80003800000 */
[----:B------:R-:W1:Y:S02]  /*1350*/  SYNCS.PHASECHK.TRANS64.TRYWAIT P2, [R0+URZ+0x38830], R3 ;  /* 0x03883003000075a7 */ /* 0x000e64000804017f */
[----:B-1----:R-:W-:Y:S05]  /*1360*/  @!P2 BRA `(.L_x_14) ;  /* 0x0000010400e0a947 */ /* 0x002fea0003800000 */
.L_x_13:
[----:B------:R-:W-:Y:S05]  /*1370*/  WARPSYNC.ALL ;  /* 0x0000000000007948 */ /* 0x000fea0003800000 */
[----:B------:R-:W-:Y:S01]  /*1380*/  UIADD3 UR36, UR36, 0x24400, URZ ;  /* 0x0002440024247890 */ /* 0x000fe2000fffe03f */
[----:B------:R-:W-:Y:S01]  /*1390*/  WARPGROUP.ARRIVE ;  /* 0x00000000000079c5 */ /* 0x000fe20000000000 */
[----:B------:R-:W-:Y:S01]  /*13a0*/  ULOP3.LUT UR5, UR37, 0x10000, URZ, 0xfc, !UPT ;  /* 0x0001000025057892 */ /* 0x000fe2000f8efc3f */
[----:B------:R-:W-:Y:S01]  /*13b0*/  P2R R20, PR, RZ, 0x1 ;  /* 0x00000001ff147803 */ /* 0x000fe20000000000 */
[----:B------:R-:W-:Y:S01]  /*13c0*/  USHF.R.U32.HI UR36, URZ, 0x4, UR36 ;  /* 0x000000043f247899 */ /* 0x000fe20008011624 */
[----:B01----:R-:W-:Y:S01]  /*13d0*/  @!P1 VIADD R0, R0, 0x38840 ;  /* 0x0003884000009836 */ /* 0x003fe20000000000 */
[----:B------:R-:W-:Y:S01]  /*13e0*/  UMOV UR9, 0x40000040 ;  /* 0x4000004000097882 */ /* 0x000fe20000000000 */
[----:B------:R-:W-:Y:S01]  /*13f0*/  UMOV UR11, 0x40000040 ;  /* 0x40000040000b7882 */ /* 0x000fe20000000000 */
[----:B------:R-:W-:Y:S01]  /*1400*/  ULOP3.LUT UR36, UR36, 0x3fff, URZ, 0xc0, !UPT ;  /* 0x00003fff24247892 */ /* 0x000fe2000f8ec03f */
[----:B------:R-:W-:Y:S01]  /*1410*/  IMAD.U32 R13, RZ, RZ, UR9 ;  /* 0x00000009ff0d7e24 */ /* 0x000fe2000f8e00ff */
[----:B------:R-:W-:Y:S01]  /*1420*/  UMOV UR8, UR5 ;  /* 0x0000000500087c82 */ /* 0x000fe20008000000 */
[----:B------:R-:W-:Y:S01]  /*1430*/  UMOV UR21, UR9 ;  /* 0x0000000900157c82 */ /* 0x000fe20008000000 */
[----:B------:R-:W-:Y:S01]  /*1440*/  ULOP3.LUT UR4, UR36, 0x10000, URZ, 0xfc, !UPT ;  /* 0x0001000024047892 */ /* 0x000fe2000f8efc3f */
[----:B------:R-:W-:Y:S01]  /*1450*/  IMAD.U32 R12, RZ, RZ, UR8 ;  /* 0x00000008ff0c7e24 */ /* 0x000fe2000f8e00ff */
[----:B------:R-:W-:Y:S01]  /*1460*/  UMOV UR20, UR8 ;  /* 0x0000000800147c82 */ /* 0x000fe20008000000 */
[----:B------:R-:W-:Y:S01]  /*1470*/  UMOV UR13, UR21 ;  /* 0x00000015000d7c82 */ /* 0x000fe20008000000 */
[----:B------:R-:W-:Y:S01]  /*1480*/  UMOV UR12, UR20 ;  /* 0x00000014000c7c82 */ /* 0x000fe20008000000 */
[----:B------:R-:W-:Y:S01]  /*1490*/  UMOV UR15, 0x40000040 ;  /* 0x40000040000f7882 */ /* 0x000fe20000000000 */
[----:B------:R-:W-:Y:S01]  /*14a0*/  IMAD.U32 R15, RZ, RZ, UR4 ;  /* 0x00000004ff0f7e24 */ /* 0x000fe2000f8e00ff */
[----:B------:R-:W-:Y:S01]  /*14b0*/  UIMAD UR4, UR60, 0xa00, UR4 ;  /* 0x00000a003c0478a4 */ /* 0x000fe2000f8e0204 */
[----:B------:R-:W-:Y:S01]  /*14c0*/  @!P1 PRMT R0, RZ, 0x654, R0 ;  /* 0x00000654ff009816 */ /* 0x000fe20000000000 */
[----:B------:R-:W-:Y:S01]  /*14d0*/  UMOV UR16, UR20 ;  /* 0x0000001400107c82 */ /* 0x000fe20008000000 */
[----:B------:R-:W-:Y:S01]  /*14e0*/  UMOV UR17, UR21 ;  /* 0x0000001500117c82 */ /* 0x000fe20008000000 */
[----:B------:R-:W-:Y:S01]  /*14f0*/  UIADD3 UR14, UR4, 0x100, URZ ;  /* 0x00000100040e7890 */ /* 0x000fe2000fffe03f */
[-C--:B------:R-:W-:Y:S01]  /*1500*/  MOV R150, R151.reuse ;  /* 0x0000009700967202 */ /* 0x080fe20000000f00 */
[----:B------:R-:W-:Y:S01]  /*1510*/  UIADD3 UR18, UR4, 0x180, URZ ;  /* 0x0000018004127890 */ /* 0x000fe2000fffe03f */
[--C-:B------:R-:W-:Y:S01]  /*1520*/  IMAD.MOV.U32 R149, RZ, RZ, R151.reuse ;  /* 0x000000ffff957224 */ /* 0x100fe200078e0097 */
[----:B------:R-:W-:Y:S01]  /*1530*/  UMOV UR10, UR4 ;  /* 0x00000004000a7c82 */ /* 0x000fe20008000000 */
[----:B------:R-:W-:Y:S01]  /*1540*/  UMOV UR19, 0x40000040 ;  /* 0x4000004000137882 */ /* 0x000fe20000000000 */
[----:B------:R-:W-:Y:S01]  /*1550*/  HGMMA.64x16x16.F32.BF16 R56, gdesc[UR8], RZ, !UPT, gsb0 ;  /* 0x00200000083879f0 */ /* 0x000fe2000c0018ff */
[----:B------:R-:W-:Y:S01]  /*1560*/  UIADD3 UR10, UR4, 0x80, URZ ;  /* 0x00000080040a7890 */ /* 0x000fe2000fffe03f */
[--C-:B------:R-:W-:Y:S01]  /*1570*/  IMAD.MOV.U32 R148, RZ, RZ, R151.reuse ;  /* 0x000000ffff947224 */ /* 0x100fe200078e0097 */
[----:B------:R-:W-:Y:S01]  /*1580*/  UMOV UR8, UR20 ;  /* 0x0000001400087c82 */ /* 0x000fe20008000000 */
[----:B------:R-:W-:Y:S01]  /*1590*/  UMOV UR9, UR21 ;  /* 0x0000001500097c82 */ /* 0x000fe20008000000 */
[----:B------:R-:W-:Y:S01]  /*15a0*/  UMOV UR11, 0x40000040 ;  /* 0x40000040000b7882 */ /* 0x000fe20000000000 */
[----:B------:R-:W-:Y:S01]  /*15b0*/  UIADD3 UR6, UR5, 0x2, URZ ;  /* 0x0000000205067890 */ /* 0x000fe2000fffe03f */
[--C-:B------:R-:W-:Y:S01]  /*15c0*/  IMAD.MOV.U32 R147, RZ, RZ, R151.reuse ;  /* 0x000000ffff937224 */ /* 0x100fe200078e0097 */
[----:B------:R-:W-:Y:S01]  /*15d0*/  UIADD3 UR7, UR4, 0x2, URZ ;  /* 0x0000000204077890 */ /* 0x000fe2000fffe03f */
[--C-:B------:R-:W-:Y:S01]  /*15e0*/  IMAD.MOV.U32 R146, RZ, RZ, R151.reuse ;  /* 0x000000ffff927224 */ /* 0x100fe200078e0097 */
[----:B------:R-:W-:Y:S01]  /*15f0*/  UIADD3 UR22, UR4, 0x400, URZ ;  /* 0x0000040004167890 */ /* 0x000fe2000fffe03f */
[--C-:B------:R-:W-:Y:S01]  /*1600*/  IMAD.MOV.U32 R145, RZ, RZ, R151.reuse ;  /* 0x000000ffff917224 */ /* 0x100fe200078e0097 */
[----:B------:R-:W-:Y:S01]  /*1610*/  UMOV UR23, 0x40000040 ;  /* 0x4000004000177882 */ /* 0x000fe20000000000 */
        /* <DEDUP_REMOVED lines=13> */
[-C--:B------:R-:W-:Y:S01]  /*16f0*/  MOV R140, R151.reuse ;  /* 0x00000097008c7202 */ /* 0x080fe20000000f00 */
        /* <DEDUP_REMOVED lines=13> */
[----:B------:R-:W-:Y:S01]  /*17d0*/  UISETP.GE.AND UP0, UPT, UR61, 0x51, UPT ;  /* 0x000000513d00788c */ /* 0x000fe2000bf06270 */
[--C-:B------:R-:W-:Y:S01]  /*17e0*/  IMAD.MOV.U32 R135, RZ, RZ, R151.reuse ;  /* 0x000000ffff877224 */ /* 0x100fe200078e0097 */
[-C--:B------:R-:W-:Y:S01]  /*17f0*/  MOV R130, R151.reuse ;  /* 0x0000009700827202 */ /* 0x080fe20000000f00 */
[--C-:B------:R-:W-:Y:S01]  /*1800*/  IMAD.MOV.U32 R134, RZ, RZ, R151.reuse ;  /* 0x000000ffff867224 */ /* 0x100fe200078e0097 */
[-C--:B------:R-:W-:Y:S01]  /*1810*/  MOV R120, R151.reuse ;  /* 0x0000009700787202 */ /* 0x080fe20000000f00 */
[--C-:B------:R-:W-:Y:S01]  /*1820*/  IMAD.MOV.U32 R133, RZ, RZ, R151.reuse ;  /* 0x000000ffff857224 */ /* 0x100fe200078e0097 */
[-C--:B------:R-:W-:Y:S01]  /*1830*/  MOV R110, R151.reuse ;  /* 0x00000097006e7202 */ /* 0x080fe20000000f00 */
[--C-:B------:R-:W-:Y:S01]  /*1840*/  IMAD.MOV.U32 R132, RZ, RZ, R151.reuse ;  /* 0x000000ffff847224 */ /* 0x100fe200078e0097 */
[-C--:B------:R-:W-:Y:S01]  /*1850*/  MOV R100, R151.reuse ;  /* 0x0000009700647202 */ /* 0x080fe20000000f00 */
[--C-:B------:R-:W-:Y:S01]  /*1860*/  IMAD.MOV.U32 R131, RZ, RZ, R151.reuse ;  /* 0x000000ffff837224 */ /* 0x100fe200078e0097 */
[----:B------:R-:W-:Y:S01]  /*1870*/  MOV R90, R151 ;  /* 0x00000097005a7202 */ /* 0x000fe20000000f00 */
[----:B------:R-:W-:Y:S01]  /*1880*/  IMAD.MOV.U32 R129, RZ, RZ, R151 ;  /* 0x000000ffff817224 */ /* 0x000fe200078e0097 */
[----:B------:R-:W-:-:S02]  /*1890*/  WARPGROUP.DEPBAR.LE gsb0, 0x0 ;  /* 0x00008000000079c5 */ /* 0x000fc40000010000 */
[----:B------:R-:W-:Y:S01]  /*18a0*/  WARPGROUP.ARRIVE ;  /* 0x00000000000079c5 */ /* 0x000fe20000000000 */
[--C-:B------:R-:W-:Y:S01]  /*18b0*/  IMAD.MOV.U32 R128, RZ, RZ, R151.reuse ;  /* 0x000000ffff807224 */ /* 0x100fe200078e0097 */
[-C--:B------:R-:W-:Y:S01]  /*18c0*/  MOV R80, R151.reuse ;  /* 0x0000009700507202 */ /* 0x080fe20000000f00 */
[--C-:B------:R-:W-:Y:S01]  /*18d0*/  IMAD.MOV.U32 R127, RZ, RZ, R151.reuse ;  /* 0x000000ffff7f7224 */ /* 0x100fe200078e0097 */
[----:B------:R-:W-:Y:S01]  /*18e0*/  MOV R70, R151 ;  /* 0x0000009700467202 */ /* 0x000fe20000000f00 */
[--C-:B------:R-:W-:Y:S01]  /*18f0*/  IMAD.MOV.U32 R126, RZ, RZ, R151.reuse ;  /* 0x000000ffff7e7224 */ /* 0x100fe200078e0097 */
[----:B------:R-:W-:Y:S01]  /*1900*/  HGMMA.64x16x16.F32.BF16 R48, gdesc[UR8], RZ, !UPT, gsb0 ;  /* 0x00200000083079f0 */ /* 0x000fe2000c0018ff */
[----:B------:R-:W-:Y:S01]  /*1910*/  UIADD3 UR10, UR4, 0x200, URZ ;  /* 0x00000200040a7890 */ /* 0x000fe2000fffe03f */
[--C-:B------:R-:W-:Y:S01]  /*1920*/  IMAD.MOV.U32 R125, RZ, RZ, R151.reuse ;  /* 0x000000ffff7d7224 */ /* 0x100fe200078e0097 */
[----:B------:R-:W-:Y:S01]  /*1930*/  UMOV UR8, UR20 ;  /* 0x0000001400087c82 */ /* 0x000fe20008000000 */
[----:B------:R-:W-:Y:S01]  /*1940*/  UMOV UR9, UR21 ;  /* 0x0000001500097c82 */ /* 0x000fe20008000000 */
[----:B------:R-:W-:Y:S01]  /*1950*/  UMOV UR11, 0x40000040 ;  /* 0x40000040000b7882 */ /* 0x000fe20000000000 */
[----:B------:R-:W-:-:S02]  /*1960*/  IMAD.MOV.U32 R124, RZ, RZ, R151 ;  /* 0x000000ffff7c7224 */ /* 0x000fc400078e0097 */
[--C-:B------:R-:W-:Y:S02]  /*1970*/  IMAD.MOV.U32 R123, RZ, RZ, R151.reuse ;  /* 0x000000ffff7b7224 */ /* 0x100fe400078e0097 */
[--C-:B------:R-:W-:Y:S02]  /*1980*/  IMAD.MOV.U32 R122, RZ, RZ, R151.reuse ;  /* 0x000000ffff7a7224 */ /* 0x100fe400078e0097 */
[--C-:B------:R-:W-:Y:S02]  /*1990*/  IMAD.MOV.U32 R121, RZ, RZ, R151.reuse ;  /* 0x000000ffff797224 */ /* 0x100fe400078e0097 */
[--C-:B------:R-:W-:Y:S02]  /*19a0*/  IMAD.MOV.U32 R119, RZ, RZ, R151.reuse ;  /* 0x000000ffff777224 */ /* 0x100fe400078e0097 */
[--C-:B------:R-:W-:Y:S02]  /*19b0*/  IMAD.MOV.U32 R118, RZ, RZ, R151.reuse ;  /* 0x000000ffff767224 */ /* 0x100fe400078e0097 */
        /* <DEDUP_REMOVED lines=16> */
[--C-:B------:R-:W-:Y:S01]  /*1ac0*/  IMAD.MOV.U32 R99, RZ, RZ, R151.reuse ;  /* 0x000000ffff637224 */ /* 0x100fe200078e0097 */
[----:B------:R-:W-:Y:S02]  /*1ad0*/  WARPGROUP.DEPBAR.LE gsb0, 0x0 ;  /* 0x00008000000079c5 */ /* 0x000fe40000010000 */
[----:B------:R-:W-:Y:S01]  /*1ae0*/  WARPGROUP.ARRIVE ;  /* 0x00000000000079c5 */ /* 0x000fe20000000000 */
[----:B------:R-:W-:-:S02]  /*1af0*/  IMAD.MOV.U32 R98, RZ, RZ, R151 ;  /* 0x000000ffff627224 */ /* 0x000fc400078e0097 */
[--C-:B------:R-:W-:Y:S02]  /*1b00*/  IMAD.MOV.U32 R97, RZ, RZ, R151.reuse ;  /* 0x000000ffff617224 */ /* 0x100fe400078e0097 */
[--C-:B------:R-:W-:Y:S01]  /*1b10*/  IMAD.MOV.U32 R96, RZ, RZ, R151.reuse ;  /* 0x000000ffff607224 */ /* 0x100fe200078e0097 */
[----:B------:R-:W-:Y:S01]  /*1b20*/  HGMMA.64x16x16.F32.BF16 R40, gdesc[UR12], RZ, !UPT, gsb0 ;  /* 0x002000000c2879f0 */ /* 0x000fe2000c0018ff */
[----:B------:R-:W-:Y:S01]  /*1b30*/  UMOV UR12, UR6 ;  /* 0x00000006000c7c82 */ /* 0x000fe20008000000 */
[----:B------:R-:W-:Y:S01]  /*1b40*/  UMOV UR13, 0x40000040 ;  /* 0x40000040000d7882 */ /* 0x000fe20000000000 */
[----:B------:R-:W-:Y:S01]  /*1b50*/  UMOV UR14, UR7 ;  /* 0x00000007000e7c82 */ /* 0x000fe20008000000 */
[----:B------:R-:W-:Y:S01]  /*1b60*/  UMOV UR15, 0x40000040 ;  /* 0x40000040000f7882 */ /* 0x000fe20000000000 */
[----:B------:R-:W-:Y:S01]  /*1b70*/  UMOV UR20, UR12 ;  /* 0x0000000c00147c82 */ /* 0x000fe20008000000 */
[----:B------:R-:W-:Y:S01]  /*1b80*/  UMOV UR21, UR13 ;  /* 0x0000000d00157c82 */ /* 0x000fe20008000000 */
[----:B------:R-:W-:Y:S01]  /*1b90*/  IMAD.U32 R10, RZ, RZ, UR12 ;  /* 0x0000000cff0a7e24 */ /* 0x000fe2000f8e00ff */
[----:B------:R-:W-:Y:S01]  /*1ba0*/  MOV R11, UR13 ;  /* 0x0000000d000b7c02 */ /* 0x000fe20008000f00 */
[----:B------:R-:W-:Y:S01]  /*1bb0*/  UIADD3 UR6, UR5, 0x4, URZ ;  /* 0x0000000405067890 */ /* 0x000fe2000fffe03f */
[--C-:B------:R-:W-:Y:S01]  /*1bc0*/  IMAD.MOV.U32 R95, RZ, RZ, R151.reuse ;  /* 0x000000ffff5f7224 */ /* 0x100fe200078e0097 */
[----:B------:R-:W-:Y:S01]  /*1bd0*/  UIADD3 UR7, UR4, 0x4, URZ ;  /* 0x0000000404077890 */ /* 0x000fe2000fffe03f */
        /* <DEDUP_REMOVED lines=19> */
[--C-:B------:R-:W-:Y:S01]  /*1d10*/  IMAD.MOV.U32 R73, RZ, RZ, R151.reuse ;  /* 0x000000ffff497224 */ /* 0x100fe200078e0097 */
[----:B------:R-:W-:Y:S02]  /*1d20*/  WARPGROUP.DEPBAR.LE gsb0, 0x0 ;  /* 0x00008000000079c5 */ /* 0x000fe40000010000 */
[----:B------:R-:W-:Y:S01]  /*1d30*/  WARPGROUP.ARRIVE ;  /* 0x00000000000079c5 */ /* 0x000fe20000000000 */
[--C-:B------:R-:W-:Y:S02]  /*1d40*/  IMAD.MOV.U32 R72, RZ, RZ, R151.reuse ;  /* 0x000000ffff487224 */ /* 0x100fe400078e0097 */
[--C-:B------:R-:W-:Y:S02]  /*1d50*/  IMAD.MOV.U32 R71, RZ, RZ, R151.reuse ;  /* 0x000000ffff477224 */ /* 0x100fe400078e0097 */
        /* <DEDUP_REMOVED lines=10> */
[----:B------:R-:W-:Y:S01]  /*1e00*/  IMAD.MOV.U32 R64, RZ, RZ, R151 ;  /* 0x000000ffff407224 */ /* 0x000fe200078e0097 */
[----:B------:R-:W-:Y:S02]  /*1e10*/  WARPGROUP.DEPBAR.LE gsb0, 0x0 ;  /* 0x00008000000079c5 */ /* 0x000fe40000010000 */
[----:B------:R-:W-:-:S06]  /*1e20*/  WARPGROUP.ARRIVE ;  /* 0x00000000000079c5 */ /* 0x000fcc0000000000 */
[----:B------:R-:W-:Y:S01]  /*1e30*/  HGMMA.64x16x16.F32.BF16 R24, gdesc[UR8], RZ, !UPT, gsb0 ;  /* 0x00200000081879f0 */ /* 0x000fe2000c0018ff */
[----:B------:R-:W-:Y:S01]  /*1e40*/  UIADD3 UR10, UR4, 0x82, URZ ;  /* 0x00000082040a7890 */ /* 0x000fe2000fffe03f */
[----:B------:R-:W-:Y:S01]  /*1e50*/  UMOV UR8, UR20 ;  /* 0x0000001400087c82 */ /* 0x000fe20008000000 */
[----:B------:R-:W-:Y:S01]  /*1e60*/  UMOV UR9, UR21 ;  /* 0x0000001500097c82 */ /* 0x000fe20008000000 */
[----:B------:R-:W-:Y:S01]  /*1e70*/  UMOV UR11, 0x40000040 ;  /* 0x40000040000b7882 */ /* 0x000fe20000000000 */
[----:B------:R-:W-:Y:S02]  /*1e80*/  WARPGROUP.DEPBAR.LE gsb0, 0x0 ;  /* 0x00008000000079c5 */ /* 0x000fe40000010000 */
[----:B------:R-:W-:-:S06]  /*1e90*/  WARPGROUP.ARRIVE ;  /* 0x00000000000079c5 */ /* 0x000fcc0000000000 */
[----:B------:R-:W-:Y:S01]  /*1ea0*/  HGMMA.64x16x16.F32.BF16 R56, gdesc[UR12], R56, gsb0 ;  /* 0x002000000c3879f0 */ /* 0x000fe20008001838 */
        /* <DEDUP_REMOVED lines=14> */
[----:B------:R-:W-:Y:S01]  /*1f90*/  UMOV UR12, UR6 ;  /* 0x00000006000c7c82 */ /* 0x000fe20008000000 */
[----:B------:R-:W-:Y:S01]  /*1fa0*/  UMOV UR13, 0x40000040 ;  /* 0x40000040000d7882 */ /* 0x000fe20000000000 */
[----:B------:R-:W-:Y:S01]  /*1fb0*/  UMOV UR14, UR7 ;  /* 0x00000007000e7c82 */ /* 0x000fe20008000000 */
[----:B------:R-:W-:Y:S01]  /*1fc0*/  UMOV UR15, 0x40000040 ;  /* 0x40000040000f7882 */ /* 0x000fe20000000000 */
[----:B------:R-:W-:Y:S01]  /*1fd0*/  UMOV UR20, UR12 ;  /* 0x0000000c00147c82 */ /* 0x000fe20008000000 */
[----:B------:R-:W-:Y:S01]  /*1fe0*/  UMOV UR21, UR13 ;  /* 0x0000000d00157c82 */ /* 0x000fe20008000000 */
[----:B------:R-:W-:Y:S01]  /*1ff0*/  IMAD.U32 R8, RZ, RZ, UR12 ;  /* 0x0000000cff087e24 */ /* 0x000fe2000f8e00ff */
[----:B------:R-:W-:Y:S01]  /*2000*/  UIADD3 UR6, UR5, 0x6, URZ ;  /* 0x0000000605067890 */ /* 0x000fe2000fffe03f */
[----:B------:R-:W-:Y:S01]  /*2010*/  IMAD.U32 R9, RZ, RZ, UR13 ;  /* 0x0000000dff097e24 */ /* 0x000fe2000f8e00ff */
[----:B------:R-:W-:Y:S01]  /*2020*/  UIADD3 UR7, UR4, 0x6, URZ ;  /* 0x0000000604077890 */ /* 0x000fe2000fffe03f */
[----:B------:R-:W-:-:S02]  /*2030*/  WARPGROUP.DEPBAR.LE gsb0, 0x0 ;  /* 0x00008000000079c5 */ /* 0x000fc40000010000 */
        /* <DEDUP_REMOVED lines=46> */
[----:B------:R-:W-:Y:S01]  /*2320*/  UMOV UR16, UR8 ;  /* 0x0000000800107c82 */ /* 0x000fe20008000000 */
[----:B------:R-:W-:Y:S01]  /*2330*/  UMOV UR17, UR9 ;  /* 0x0000000900117c82 */ /* 0x000fe20008000000 */
[----:B------:R-:W-:Y:S02]  /*2340*/  UIADD3 UR6, UR5, 0x400, URZ ;  /* 0x0000040005067890 */ /* 0x000fe4000fffe03f */
[----:B------:R-:W-:Y:S01]  /*2350*/  UIADD3 UR7, UR4, 0x704, URZ ;  /* 0x0000070404077890 */ /* 0x000fe2000fffe03f */
[----:B------:R-:W-:-:S02]  /*2360*/  WARPGROUP.DEPBAR.LE gsb0, 0x0 ;  /* 0x00008000000079c5 */ /* 0x000fc40000010000 */
        /* <DEDUP_REMOVED lines=13> */
[----:B------:R-:W-:Y:S01]  /*2440*/  UMOV UR12, UR6 ;  /* 0x00000006000c7c82 */ /* 0x000fe20008000000 */
[----:B------:R-:W-:Y:S01]  /*2450*/  UMOV UR13, 0x40000040 ;  /* 0x40000040000d7882 */ /* 0x000fe20000000000 */
[----:B------:R-:W-:Y:S01]  /*2460*/  UMOV UR15, 0x40000040 ;  /* 0x40000040000f7882 */ /* 0x000fe20000000000 */
[----:B------:R-:W-:Y:S01]  /*2470*/  UMOV UR20, UR12 ;  /* 0x0000000c00147c82 */ /* 0x000fe20008000000 */
[----:B------:R-:W-:Y:S01]  /*2480*/  UMOV UR21, UR13 ;  /* 0x0000000d00157c82 */ /* 0x000fe20008000000 */
[----:B------:R-:W-:Y:S01]  /*2490*/  UIADD3 UR6, UR5, 0x402, URZ ;  /* 0x0000040205067890 */ /* 0x000fe2000fffe03f */
[----:B------:R-:W-:Y:S02]  /*24a0*/  MOV R2, UR13 ;  /* 0x0000000d00027c02 */ /* 0x000fe40008000f00 */
[----:B------:R-:W-:Y:S01]  /*24b0*/  MOV R3, UR12 ;  /* 0x0000000c00037c02 */ /* 0x000fe20008000f00 */
        /* <DEDUP_REMOVED lines=11> */
[----:B------:R-:W-:Y:S01]  /*2570*/  ULDC UR11, c[0x0][0x988] ;  /* 0x00026200000b7ab9 */ /* 0x000fe20000000800 */
        /* <DEDUP_REMOVED lines=30> */
[----:B------:R-:W-:Y:S02]  /*2760*/  UMOV UR15, 0x40000040 ;  /* 0x40000040000f7882 */ /* 0x000fe40000000000 */
        /* <DEDUP_REMOVED lines=29> */
[----:B------:R-:W-:Y:S03]  /*2940*/  HGMMA.64x16x16.F32.BF16 R24, gdesc[UR16], R24, gsb0 ;  /* 0x00200000101879f0 */ /* 0x000fe60008001818 */
        /* <DEDUP_REMOVED lines=135> */
[----:B------:R-:W-:Y:S01]  /*31c0*/  UIADD3 UR7, UR4, 0x706, URZ ;  /* 0x0000070604077890 */ /* 0x000fe2000fffe03f */
        /* <DEDUP_REMOVED lines=11> */
[----:B------:R-:W-:Y:S01]  /*3280*/  UIADD3 UR6, UR5, 0xc00, URZ ;  /* 0x00000c0005067890 */ /* 0x000fe2000fffe03f */
[----:B------:R-:W-:Y:S01]  /*3290*/  ULDC UR10, c[0x0][0x9d8] ;  /* 0x00027600000a7ab9 */ /* 0x000fe20000000800 */
[----:B------:R-:W-:-:S02]  /*32a0*/  WARPGROUP.DEPBAR.LE gsb0, 0x0 ;  /* 0x00008000000079c5 */ /* 0x000fc40000010000 */
        /* <DEDUP_REMOVED lines=21> */
[----:B------:R-:W-:Y:S01]  /*3400*/  UMOV UR48, UR44 ;  /* 0x0000002c00307c82 */ /* 0x000fe20008000000 */
[----:B------:R-:W-:Y:S01]  /*3410*/  UMOV UR49, UR45 ;  /* 0x0000002d00317c82 */ /* 0x000fe20008000000 */
[----:B------:R-:W-:Y:S01]  /*3420*/  UIADD3 UR6, UR5, 0xc02, URZ ;  /* 0x00000c0205067890 */ /* 0x000fe2000fffe03f */
[----:B------:R-:W-:-:S02]  /*3430*/  WARPGROUP.DEPBAR.LE gsb0, 0x0 ;  /* 0x00008000000079c5 */ /* 0x000fc40000010000 */
[----:B------:R-:W-:-:S06]  /*3440*/  WARPGROUP.ARRIVE ;  /* 0x00000000000079c5 */ /* 0x000fcc0000000000 */
[----:B------:R-:W-:Y:S01]  /*3450*/  HGMMA.64x16x16.F32.BF16 R32, gdesc[UR40], R32, gsb0 ;  /* 0x00200000282079f0 */ /* 0x000fe20008001820 */
[----:B------:R-:W-:Y:S01]  /*3460*/  UMOV UR42, UR7 ;  /* 0x00000007002a7c82 */ /* 0x000fe20008000000 */
[----:B------:R-:W-:Y:S01]  /*3470*/  UMOV UR43, 0x40000040 ;  /* 0x40000040002b7882 */ /* 0x000fe20000000000 */
[----:B------:R-:W-:Y:S01]  /*3480*/  UIADD3 UR7, UR4, 0x980, URZ ;  /* 0x0000098004077890 */ /* 0x000fe2000fffe03f */
        /* <DEDUP_REMOVED lines=52> */
[----:B------:R-:W-:Y:S01]  /*37d0*/  UIADD3 UR6, UR4, 0x804, URZ ;  /* 0x0000080404067890 */ /* 0x000fe2000fffe03f */
[----:B------:R-:W-:Y:S01]  /*37e0*/  UMOV UR12, UR52 ;  /* 0x00000034000c7c82 */ /* 0x000fe20008000000 */
[----:B------:R-:W-:Y:S01]  /*37f0*/  UMOV UR13, UR53 ;  /* 0x00000035000d7c82 */ /* 0x000fe20008000000 */
[----:B------:R-:W-:Y:S01]  /*3800*/  UMOV UR56, UR52 ;  /* 0x0000003400387c82 */ /* 0x000fe20008000000 */
[----:B------:R-:W-:-:S03]  /*3810*/  UMOV UR57, UR53 ;  /* 0x0000003500397c82 */ /* 0x000fc60008000000 */
[----:B------:R-:W-:Y:S01]  /*3820*/  UMOV UR14, UR6 ;  /* 0x00000006000e7c82 */ /* 0x000fe20008000000 */
[----:B------:R-:W-:Y:S01]  /*3830*/  UIADD3 UR6, UR4, 0x984, URZ ;  /* 0x0000098404067890 */ /* 0x000fe2000fffe03f */
        /* <DEDUP_REMOVED lines=17> */
[----:B------:R-:W-:Y:S02]  /*3950*/  R2UR UR12, R3 ;  /* 0x00000000030c72ca */ /* 0x000fe400000e0000 */
[----:B------:R-:W-:Y:S01]  /*3960*/  R2UR UR13, R2 ;  /* 0x00000000020d72ca */ /* 0x000fe200000e0000 */
[----:B------:R-:W-:Y:S01]  /*3970*/  VIADD R2, R225, UR61 ;  /* 0x0000003de1027c36 */ /* 0x000fe20008000000 */
        /* <DEDUP_REMOVED lines=10> */
[----:B------:R-:W-:Y:S01]  /*3a20*/  R2UR UR5, R152 ;  /* 0x00000000980572ca */ /* 0x000fe200000e0000 */
[----:B------:R-:W-:Y:S01]  /*3a30*/  IMAD.U32 R7, RZ, RZ, UR57 ;  /* 0x00000039ff077e24 */ /* 0x000fe2000f8e00ff */
[----:B------:R-:W-:-:S11]  /*3a40*/  UMOV UR7, 0x40000040 ;  /* 0x4000004000077882 */ /* 0x000fd60000000000 */
[----:B------:R-:W-:Y:S01]  /*3a50*/  IMAD.U32 R3, RZ, RZ, UR5 ;  /* 0x00000005ff037e24 */ /* 0x000fe2000f8e00ff */
[----:B------:R-:W-:-:S03]  /*3a60*/  UMOV UR5, UR15 ;  /* 0x0000000f00057c82 */ /* 0x000fc60008000000 */
[----:B------:R-:W-:-:S05]  /*3a70*/  IMAD R2, R3, -0x50, R2 ;  /* 0xffffffb003027824 */ /* 0x000fca00078e0202 */
[C---:B------:R-:W-:Y:S02]  /*3a80*/  ISETP.GT.AND P6, PT, R2.reuse, RZ, PT ;  /* 0x000000ff0200720c */ /* 0x040fe40003fc4270 */
[C---:B------:R-:W-:Y:S02]  /*3a90*/  ISETP.GT.AND P5, PT, R2.reuse, 0x1, PT ;  /* 0x000000010200780c */ /* 0x040fe40003fa4270 */
[C---:B------:R-:W-:Y:S02]  /*3aa0*/  ISETP.GT.AND P4, PT, R2.reuse, 0x8, PT ;  /* 0x000000080200780c */ /* 0x040fe40003f84270 */
[C---:B------:R-:W-:Y:S02]  /*3ab0*/  ISETP.GT.AND P2, PT, R2.reuse, 0x9, PT ;  /* 0x000000090200780c */ /* 0x040fe40003f44270 */
[----:B------:R-:W-:Y:S01]  /*3ac0*/  ISETP.GT.AND P3, PT, R2, 0x10, PT ;  /* 0x000000100200780c */ /* 0x000fe20003f64270 */
        /* <DEDUP_REMOVED lines=17> */
[----:B------:R-:W-:Y:S01]  /*3be0*/  WARPGROUP.ARRIVE ;  /* 0x00000000000079c5 */ /* 0x000fe20000000000 */
[----:B------:R-:W-:Y:S01]  /*3bf0*/  FMUL.FTZ R56, R56, UR10 ;  /* 0x0000000a38387c20 */ /* 0x000fe20008410000 */
[----:B------:R-:W-:Y:S01]  /*3c00*/  FMUL.FTZ R57, R57, UR10 ;  /* 0x0000000a39397c20 */ /* 0x000fe20008410000 */
[----:B------:R-:W-:Y:S01]  /*3c10*/  FMUL.FTZ R60, R60, UR10 ;  /* 0x0000000a3c3c7c20 */ /* 0x000fe20008410000 */
[----:B------:R-:W-:Y:S01]  /*3c20*/  FMUL.FTZ R61, R61, UR10 ;  /* 0x0000000a3d3d7c20 */ /* 0x000fe20008410000 */
[----:B------:R-:W-:Y:S01]  /*3c30*/  FMUL.FTZ R58, R58, UR10 ;  /* 0x0000000a3a3a7c20 */ /* 0x000fe20008410000 */
[----:B------:R-:W-:Y:S01]  /*3c40*/  HGMMA.64x16x16.F32.BF16 R48, gdesc[UR56], R48, gsb0 ;  /* 0x00200000383079f0 */ /* 0x000fe20008001830 */
[----:B------:R-:W-:Y:S01]  /*3c50*/  UIADD3 UR58, UR4, 0x886, URZ ;  /* 0x00000886043a7890 */ /* 0x000fe2000fffe03f */
[----:B------:R-:W0:Y:S01]  /*3c60*/  MUFU.TANH R56, R56 ;  /* 0x0000003800387308 */ /* 0x000e220000002400 */
[----:B------:R-:W-:Y:S01]  /*3c70*/  UMOV UR56, UR14 ;  /* 0x0000000e00387c82 */ /* 0x000fe20008000000 */
[----:B------:R-:W-:Y:S01]  /*3c80*/  UMOV UR57, UR15 ;  /* 0x0000000f00397c82 */ /* 0x000fe20008000000 */
[----:B------:R-:W-:Y:S01]  /*3c90*/  UMOV UR59, 0x40000040 ;  /* 0x40000040003b7882 */ /* 0x000fe20000000000 */
[----:B------:R-:W-:Y:S01]  /*3ca0*/  FMUL.FTZ R59, R59, UR10 ;  /* 0x0000000a3b3b7c20 */ /* 0x000fe20008410000 */
[----:B------:R-:W-:Y:S01]  /*3cb0*/  FMUL.FTZ R62, R62, UR10 ;  /* 0x0000000a3e3e7c20 */ /* 0x000fe20008410000 */
[----:B------:R-:W-:-:S02]  /*3cc0*/  FMUL.FTZ R63, R63, UR10 ;  /* 0x0000000a3f3f7c20 */ /* 0x000fc40008410000 */
[----:B------:R-:W1:Y:S08]  /*3cd0*/  MUFU.TANH R57, R57 ;  /* 0x0000003900397308 */ /* 0x000e700000002400 */
[----:B------:R-:W2:Y:S01]  /*3ce0*/  MUFU.TANH R60, R60 ;  /* 0x0000003c003c7308 */ /* 0x000ea20000002400 */
[----:B0-----:R-:W-:-:S07]  /*3cf0*/  FSEL R56, R56, -INF , P6 ;  /* 0xff80000038387808 */ /* 0x001fce0003000000 */
[----:B------:R-:W0:Y:S01]  /*3d00*/  MUFU.TANH R61, R61 ;  /* 0x0000003d003d7308 */ /* 0x000e220000002400 */
[----:B-1----:R-:W-:-:S04]  /*3d10*/  FSEL R57, R57, -INF , P5 ;  /* 0xff80000039397808 */ /* 0x002fc80002800000 */
[----:B------:R-:W-:-:S03]  /*3d20*/  FMNMX.FTZ R3, R56, R57, !PT ;  /* 0x0000003938037209 */ /* 0x000fc60007810000 */
[----:B------:R-:W1:Y:S01]  /*3d30*/  MUFU.TANH R58, R58 ;  /* 0x0000003a003a7308 */ /* 0x000e620000002400 */
[----:B--2---:R-:W-:-:S04]  /*3d40*/  FSEL R60, R60, -INF , P4 ;  /* 0xff8000003c3c7808 */ /* 0x004fc80002000000 */
[----:B------:R-:W-:-:S03]  /*3d50*/  FMNMX.FTZ R4, R60, R3, !PT ;  /* 0x000000033c047209 */ /* 0x000fc60007810000 */
[----:B------:R-:W2:Y:S01]  /*3d60*/  MUFU.TANH R59, R59 ;  /* 0x0000003b003b7308 */ /* 0x000ea20000002400 */
[----:B0-----:R-:W-:-:S04]  /*3d70*/  FSEL R61, R61, -INF , P2 ;  /* 0xff8000003d3d7808 */ /* 0x001fc80001000000 */
[----:B------:R-:W-:-:S03]  /*3d80*/  FMNMX.FTZ R3, R61, R4, !PT ;  /* 0x000000043d037209 */ /* 0x000fc60007810000 */
[----:B------:R-:W0:Y:S01]  /*3d90*/  MUFU.TANH R62, R62 ;  /* 0x0000003e003e7308 */ /* 0x000e220000002400 */
[----:B-1----:R-:W-:Y:S01]  /*3da0*/  FSEL R58, R58, -INF , P6 ;  /* 0xff8000003a3a7808 */ /* 0x002fe20003000000 */
        /* <DEDUP_REMOVED lines=9> */
[----:B------:R-:W1:Y:S01]  /*3e40*/  MUFU.TANH R48, R48 ;  /* 0x0000003000307308 */ /* 0x000e620000002400 */
[----:B------:R-:W-:Y:S01]  /*3e50*/  UMOV UR56, UR14 ;  /* 0x0000000e00387c82 */ /* 0x000fe20008000000 */
[----:B------:R-:W-:Y:S01]  /*3e60*/  UMOV UR57, UR15 ;  /* 0x0000000f00397c82 */ /* 0x000fe20008000000 */
[----:B------:R-:W-:Y:S01]  /*3e70*/  UMOV UR59, 0x40000040 ;  /* 0x40000040003b7882 */ /* 0x000fe20000000000 */
[----:B------:R-:W-:Y:S01]  /*3e80*/  UMOV UR4, UR14 ;  /* 0x0000000e00047c82 */ /* 0x000fe20008000000 */
[----:B------:R-:W-:Y:S01]  /*3e90*/  FMUL.FTZ R51, R51, UR10 ;  /* 0x0000000a33337c20 */ /* 0x000fe20008410000 */
[----:B------:R-:W-:Y:S01]  /*3ea0*/  FMUL.FTZ R54, R54, UR10 ;  /* 0x0000000a36367c20 */ /* 0x000fe20008410000 */
[C---:B------:R-:W-:Y:S01]  /*3eb0*/  ISETP.GT.AND P6, PT, R2.reuse, 0x11, PT ;  /* 0x000000110200780c */ /* 0x040fe20003fc4270 */
[----:B------:R-:W3:Y:S01]  /*3ec0*/  MUFU.TANH R49, R49 ;  /* 0x0000003100317308 */ /* 0x000ee20000002400 */
[----:B--2---:R-:W-:Y:S01]  /*3ed0*/  FSEL R59, R59, -INF , P5 ;  /* 0xff8000003b3b7808 */ /* 0x004fe20002800000 */
[----:B------:R-:W-:Y:S01]  /*3ee0*/  FMUL.FTZ R55, R55, UR10 ;  /* 0x0000000a37377c20 */ /* 0x000fe20008410000 */
[----:B------:R-:W-:-:S02]  /*3ef0*/  ISETP.GT.AND P5, PT, R2, 0x18, PT ;  /* 0x000000180200780c */ /* 0x000fc40003fa4270 */
[----:B0-----:R-:W-:Y:S02]  /*3f00*/  FSEL R62, R62, -INF , P4 ;  /* 0xff8000003e3e7808 */ /* 0x001fe40002000000 */
[----:B------:R-:W-:Y:S01]  /*3f10*/  ISETP.GT.AND P4, PT, R2, 0x19, PT ;  /* 0x000000190200780c */ /* 0x000fe20003f84270 */
[----:B------:R-:W0:Y:S01]  /*3f20*/  MUFU.TANH R52, R52 ;  /* 0x0000003400347308 */ /* 0x000e220000002400 */
[----:B-1----:R-:W-:-:S04]  /*3f30*/  FSEL R48, R48, -INF , P3 ;  /* 0xff80000030307808 */ /* 0x002fc80001800000 */
[----:B------:R-:W-:-:S03]  /*3f40*/  FMNMX.FTZ R4, R48, R3, !PT ;  /* 0x0000000330047209 */ /* 0x000fc60007810000 */
[----:B------:R-:W1:Y:S01]  /*3f50*/  MUFU.TANH R63, R63 ;  /* 0x0000003f003f7308 */ /* 0x000e620000002400 */
[----:B---3--:R-:W-:-:S04]  /*3f60*/  FSEL R49, R49, -INF , P6 ;  /* 0xff80000031317808 */ /* 0x008fc80003000000 */
[----:B------:R-:W-:-:S03]  /*3f70*/  FMNMX.FTZ R3, R49, R4, !PT ;  /* 0x0000000431037209 */ /* 0x000fc60007810000 */
[----:B------:R-:W2:Y:S01]  /*3f80*/  MUFU.TANH R53, R53 ;  /* 0x0000003500357308 */ /* 0x000ea20000002400 */
[----:B0-----:R-:W-:-:S04]  /*3f90*/  FSEL R52, R52, -INF , P5 ;  /* 0xff80000034347808 */ /* 0x001fc80002800000 */
[----:B------:R-:W-:-:S03]  /*3fa0*/  FMNMX.FTZ R4, R52, R3, !PT ;  /* 0x0000000334047209 */ /* 0x000fc60007810000 */
[----:B------:R-:W0:Y:S01]  /*3fb0*/  MUFU.TANH R50, R50 ;  /* 0x0000003200327308 */ /* 0x000e220000002400 */
[----:B-1----:R-:W-:Y:S02]  /*3fc0*/  FSEL R63, R63, -INF , P2 ;  /* 0xff8000003f3f7808 */ /* 0x002fe40001000000 */
[----:B------:R-:W-:-:S05]  /*3fd0*/  ISETP.GT.AND P2, PT, R2, 0x20, PT ;  /* 0x000000200200780c */ /* 0x000fca0003f44270 */
[----:B------:R-:W1:Y:S01]  /*3fe0*/  MUFU.TANH R51, R51 ;  /* 0x0000003300337308 */ /* 0x000e620000002400 */
[----:B--2---:R-:W-:Y:S01]  /*3ff0*/  FSEL R53, R53, -INF , P4 ;  /* 0xff80000035357808 */ /* 0x004fe20002000000 */
[----:B------:R-:W-:Y:S02]  /*4000*/  WARPGROUP.DEPBAR.LE gsb0, 0x0 ;  /* 0x00008000000079c5 */ /* 0x000fe40000010000 */
[----:B------:R-:W-:Y:S01]  /*4010*/  WARPGROUP.ARRIVE ;  /* 0x00000000000079c5 */ /* 0x000fe20000000000 */
[----:B------:R-:W-:Y:S01]  /*4020*/  FMUL.FTZ R40, R40, UR10 ;  /* 0x0000000a28287c20 */ /* 0x000fe20008410000 */
[----:B------:R-:W-:Y:S01]  /*4030*/  FMUL.FTZ R41, R41, UR10 ;  /* 0x0000000a29297c20 */ /* 0x000fe20008410000 */
[----:B------:R-:W-:Y:S01]  /*4040*/  FMUL.FTZ R44, R44, UR10 ;  /* 0x0000000a2c2c7c20 */ /* 0x000fe20008410000 */
[----:B------:R-:W-:Y:S01]  /*4050*/  FMUL.FTZ R45, R45, UR10 ;  /* 0x0000000a2d2d7c20 */ /* 0x000fe20008410000 */
[----:B------:R-:W2:Y:S01]  /*4060*/  MUFU.TANH R54, R54 ;  /* 0x0000003600367308 */ /* 0x000ea20000002400 */
[----:B------:R-:W-:Y:S01]  /*4070*/  HGMMA.64x16x16.F32.BF16 R32, gdesc[UR56], R32, gsb0 ;  /* 0x00200000382079f0 */ /* 0x000fe20008001820 */
[----:B------:R-:W-:Y:S01]  /*4080*/  FMUL.FTZ R43, R43, UR10 ;  /* 0x0000000a2b2b7c20 */ /* 0x000fe20008410000 */
[----:B------:R-:W-:Y:S01]  /*4090*/  FMUL.FTZ R42, R42, UR10 ;  /* 0x0000000a2a2a7c20 */ /* 0x000fe20008410000 */
[----:B0-----:R-:W-:Y:S01]  /*40a0*/  FSEL R50, R50, -INF , P3 ;  /* 0xff80000032327808 */ /* 0x001fe20001800000 */
[----:B------:R-:W-:Y:S01]  /*40b0*/  FMUL.FTZ R46, R46, UR10 ;  /* 0x0000000a2e2e7c20 */ /* 0x000fe20008410000 */
[----:B------:R-:W-:Y:S01]  /*40c0*/  ISETP.GT.AND P3, PT, R2, 0x21, PT ;  /* 0x000000210200780c */ /* 0x000fe20003f64270 */
[----:B------:R-:W-:Y:S01]  /*40d0*/  FMUL.FTZ R47, R47, UR10 ;  /* 0x0000000a2f2f7c20 */ /* 0x000fe20008410000 */
[----:B------:R-:W0:Y:S01]  /*40e0*/  MUFU.TANH R40, R40 ;  /* 0x0000002800287308 */ /* 0x000e220000002400 */
[----:B------:R-:W-:-:S02]  /*40f0*/  FMNMX.FTZ R3, R53, R4, !PT ;  /* 0x0000000435037209 */ /* 0x000fc40007810000 */
[----:B-1----:R-:W-:Y:S02]  /*4100*/  FSEL R51, R51, -INF , P6 ;  /* 0xff80000033337808 */ /* 0x002fe40003000000 */
[----:B------:R-:W-:-:S03]  /*4110*/  ISETP.GT.AND P6, PT, R2, 0x28, PT ;  /* 0x000000280200780c */ /* 0x000fc60003fc4270 */
[----:B------:R-:W1:Y:S01]  /*4120*/  MUFU.TANH R41, R41 ;  /* 0x0000002900297308 */ /* 0x000e620000002400 */
[----:B--2---:R-:W-:Y:S02]  /*4130*/  FSEL R54, R54, -INF , P5 ;  /* 0xff80000036367808 */ /* 0x004fe40002800000 */
[----:B------:R-:W-:-:S05]  /*4140*/  ISETP.GT.AND P5, PT, R2, 0x29, PT ;  /* 0x000000290200780c */ /* 0x000fca0003fa4270 */
[----:B------:R-:W2:Y:S01]  /*4150*/  MUFU.TANH R44, R44 ;  /* 0x0000002c002c7308 */ /* 0x000ea20000002400 */
[----:B0-----:R-:W-:-:S04]  /*4160*/  FSEL R40, R40, -INF , P2 ;  /* 0xff80000028287808 */ /* 0x001fc80001000000 */
[----:B------:R-:W-:-:S03]  /*4170*/  FMNMX.FTZ R4, R40, R3, !PT ;  /* 0x0000000328047209 */ /* 0x000fc60007810000 */
[----:B------:R-:W0:Y:S01]  /*4180*/  MUFU.TANH R55, R55 ;  /* 0x0000003700377308 */ /* 0x000e220000002400 */
[----:B-1----:R-:W-:-:S04]  /*4190*/  FSEL R41, R41, -INF , P3 ;  /* 0xff80000029297808 */ /* 0x002fc80001800000 */
[----:B------:R-:W-:-:S03]  /*41a0*/  FMNMX.FTZ R3, R41, R4, !PT ;  /* 0x0000000429037209 */ /* 0x000fc60007810000 */
[----:B------:R-:W1:Y:S01]  /*41b0*/  MUFU.TANH R45, R45 ;  /* 0x0000002d002d7308 */ /* 0x000e620000002400 */
[----:B--2---:R-:W-:-:S04]  /*41c0*/  FSEL R44, R44, -INF , P6 ;  /* 0xff8000002c2c7808 */ /* 0x004fc80003000000 */
[----:B------:R-:W-:-:S03]  /*41d0*/  FMNMX.FTZ R4, R44, R3, !PT ;  /* 0x000000032c047209 */ /* 0x000fc60007810000 */
[----:B------:R-:W2:Y:S01]  /*41e0*/  MUFU.TANH R43, R43 ;  /* 0x0000002b002b7308 */ /* 0x000ea20000002400 */
[----:B0-----:R-:W-:Y:S02]  /*41f0*/  FSEL R55, R55, -INF , P4 ;  /* 0xff80000037377808 */ /* 0x001fe40002000000 */
[----:B------:R-:W-:Y:S01]  /*4200*/  ISETP.GT.AND P4, PT, R2, 0x30, PT ;  /* 0x000000300200780c */ /* 0x000fe20003f84270 */
[----:B------:R-:W-:Y:S02]  /*4210*/  WARPGROUP.DEPBAR.LE gsb0, 0x0 ;  /* 0x00008000000079c5 */ /* 0x000fe40000010000 */
[----:B------:R-:W-:Y:S01]  /*4220*/  WARPGROUP.ARRIVE ;  /* 0x00000000000079c5 */ /* 0x000fe20000000000 */
[----:B------:R-:W-:Y:S01]  /*4230*/  FMUL.FTZ R32, R32, UR10 ;  /* 0x0000000a20207c20 */ /* 0x000fe20008410000 */
[----:B------:R-:W-:Y:S01]  /*4240*/  FMUL.FTZ R33, R33, UR10 ;  /* 0x0000000a21217c20 */ /* 0x000fe20008410000 */
[----:B------:R-:W-:Y:S01]  /*4250*/  FMUL.FTZ R36, R36, UR10 ;  /* 0x0000000a24247c20 */ /* 0x000fe20008410000 */
[----:B------:R-:W0:Y:S01]  /*4260*/  MUFU.TANH R42, R42 ;  /* 0x0000002a002a7308 */ /* 0x000e220000002400 */
[----:B------:R-:W-:Y:S01]  /*4270*/  FMUL.FTZ R37, R37, UR10 ;  /* 0x0000000a25257c20 */ /* 0x000fe20008410000 */
[----:B------:R-:W-:Y:S01]  /*4280*/  HGMMA.64x16x16.F32.BF16 R24, gdesc[UR4], R24, gsb0 ;  /* 0x00200000041879f0 */ /* 0x000fe20008001818 */
[----:B------:R-:W-:Y:S01]  /*4290*/  FMUL.FTZ R34, R34, UR10 ;  /* 0x0000000a22227c20 */ /* 0x000fe20008410000 */
[----:B------:R-:W-:Y:S01]  /*42a0*/  FMUL.FTZ R35, R35, UR10 ;  /* 0x0000000a23237c20 */ /* 0x000fe20008410000 */
[----:B-1----:R-:W-:Y:S01]  /*42b0*/  FSEL R45, R45, -INF , P5 ;  /* 0xff8000002d2d7808 */ /* 0x002fe20002800000 */
[----:B------:R-:W-:Y:S01]  /*42c0*/  FMUL.FTZ R38, R38, UR10 ;  /* 0x0000000a26267c20 */ /* 0x000fe20008410000 */
[----:B--2---:R-:W-:Y:S01]  /*42d0*/  FSEL R43, R43, -INF , P3 ;  /* 0xff8000002b2b7808 */ /* 0x004fe20001800000 */
[----:B------:R-:W1:Y:S01]  /*42e0*/  MUFU.TANH R32, R32 ;  /* 0x0000002000207308 */ /* 0x000e620000002400 */
[----:B------:R-:W-:Y:S01]  /*42f0*/  ISETP.GT.AND P3, PT, R2, 0x31, PT ;  /* 0x000000310200780c */ /* 0x000fe20003f64270 */
[----:B------:R-:W-:Y:S01]  /*4300*/  FMUL.FTZ R39, R39, UR10 ;  /* 0x0000000a27277c20 */ /* 0x000fe20008410000 */
[----:B------:R-:W-:-:S05]  /*4310*/  FMNMX.FTZ R3, R45, R4, !PT ;  /* 0x000000042d037209 */ /* 0x000fca0007810000 */
[----:B------:R-:W2:Y:S01]  /*4320*/  MUFU.TANH R33, R33 ;  /* 0x0000002100217308 */ /* 0x000ea20000002400 */
[----:B0-----:R-:W-:Y:S02]  /*4330*/  FSEL R42, R42, -INF , P2 ;  /* 0xff8000002a2a7808 */ /* 0x001fe40001000000 */
[----:B------:R-:W-:-:S05]  /*4340*/  ISETP.GT.AND P2, PT, R2, 0x38, PT ;  /* 0x000000380200780c */ /* 0x000fca0003f44270 */
        /* <DEDUP_REMOVED lines=8> */
[----:B------:R-:W-:-:S05]  /*43d0*/  ISETP.GT.AND P6, PT, R2, 0x39, PT ;  /* 0x000000390200780c */ /* 0x000fca0003fc4270 */
[----:B------:R-:W0:Y:S01]  /*43e0*/  MUFU.TANH R37, R37 ;  /* 0x0000002500257308 */ /* 0x000e220000002400 */
[----:B-1----:R-:W-:-:S04]  /*43f0*/  FSEL R36, R36, -INF , P2 ;  /* 0xff80000024247808 */ /* 0x002fc80001000000 */
[----:B------:R-:W-:Y:S01]  /*4400*/  FMNMX.FTZ R4, R36, R3, !PT ;  /* 0x0000000324047209 */ /* 0x000fe20007810000 */
[----:B------:R-:W-:Y:S02]  /*4410*/  WARPGROUP.DEPBAR.LE gsb0, 0x0 ;  /* 0x00008000000079c5 */ /* 0x000fe40000010000 */
[----:B------:R-:W-:Y:S01]  /*4420*/  FMUL.FTZ R24, R24, UR10 ;  /* 0x0000000a18187c20 */ /* 0x000fe20008410000 */
[----:B------:R-:W-:Y:S01]  /*4430*/  FMUL.FTZ R25, R25, UR10 ;  /* 0x0000000a19197c20 */ /* 0x000fe20008410000 */
[----:B------:R-:W1:Y:S01]  /*4440*/  MUFU.TANH R34, R34 ;  /* 0x0000002200227308 */ /* 0x000e620000002400 */
[----:B------:R-:W-:Y:S01]  /*4450*/  FMUL.FTZ R28, R28, UR10 ;  /* 0x0000000a1c1c7c20 */ /* 0x000fe20008410000 */
[----:B------:R-:W-:Y:S01]  /*4460*/  FMUL.FTZ R29, R29, UR10 ;  /* 0x0000000a1d1d7c20 */ /* 0x000fe20008410000 */
[----:B--2---:R-:W-:Y:S01]  /*4470*/  FSEL R47, R47, -INF , P5 ;  /* 0xff8000002f2f7808 */ /* 0x004fe20002800000 */
[----:B------:R-:W-:Y:S01]  /*4480*/  FMUL.FTZ R26, R26, UR10 ;  /* 0x0000000a1a1a7c20 */ /* 0x000fe20008410000 */
[----:B------:R-:W-:Y:S01]  /*4490*/  ISETP.GT.AND P5, PT, R2, 0x40, PT ;  /* 0x000000400200780c */ /* 0x000fe20003fa4270 */
[----:B------:R-:W-:Y:S01]  /*44a0*/  FMUL.FTZ R27, R27, UR10 ;  /* 0x0000000a1b1b7c20 */ /* 0x000fe20008410000 */
[----:B0-----:R-:W-:Y:S01]  /*44b0*/  FSEL R37, R37, -INF , P6 ;  /* 0xff80000025257808 */ /* 0x001fe20003000000 */
[----:B------:R-:W0:Y:S01]  /*44c0*/  MUFU.TANH R24, R24 ;  /* 0x0000001800187308 */ /* 0x000e220000002400 */
[----:B------:R-:W-:Y:S01]  /*44d0*/  FMUL.FTZ R30, R30, UR10 ;  /* 0x0000000a1e1e7c20 */ /* 0x000fe20008410000 */
[----:B------:R-:W-:Y:S01]  /*44e0*/  FMUL.FTZ R31, R31, UR10 ;  /* 0x0000000a1f1f7c20 */ /* 0x000fe20008410000 */
[----:B------:R-:W-:Y:S01]  /*44f0*/  FMNMX.FTZ R3, R37, R4, !PT ;  /* 0x0000000425037209 */ /* 0x000fe20007810000 */
[----:B------:R2:W-:Y:S04]  /*4500*/  @!P1 SYNCS.ARRIVE.TRANS64.RED.A1T0 RZ, [R0+URZ], RZ ;  /* 0x000000ff00ff99a7 */ /* 0x0005e8000810043f */
[----:B------:R-:W3:Y:S01]  /*4510*/  MUFU.TANH R35, R35 ;  /* 0x0000002300237308 */ /* 0x000ee20000002400 */
[----:B-1----:R-:W-:-:S02]  /*4520*/  FSEL R34, R34, -INF , P4 ;  /* 0xff80000022227808 */ /* 0x002fc40002000000 */
[----:B------:R-:W-:-:S05]  /*4530*/  ISETP.GT.AND P4, PT, R2, 0x41, PT ;  /* 0x000000410200780c */ /* 0x000fca0003f84270 */
[----:B------:R-:W1:Y:S01]  /*4540*/  MUFU.TANH R25, R25 ;  /* 0x0000001900197308 */ /* 0x000e620000002400 */
[----:B0-----:R-:W-:-:S04]  /*4550*/  FSEL R24, R24, -INF , P5 ;  /* 0xff80000018187808 */ /* 0x001fc80002800000 */
[----:B------:R-:W-:-:S03]  /*4560*/  FMNMX.FTZ R4, R24, R3, !PT ;  /* 0x0000000318047209 */ /* 0x000fc60007810000 */
[----:B------:R-:W0:Y:S01]  /*4570*/  MUFU.TANH R38, R38 ;  /* 0x0000002600267308 */ /* 0x000e220000002400 */
[----:B---3--:R-:W-:Y:S02]  /*4580*/  FSEL R35, R35, -INF , P3 ;  /* 0xff80000023237808 */ /* 0x008fe40001800000 */
[----:B------:R-:W-:-:S05]  /*4590*/  ISETP.GT.AND P3, PT, R2, 0x48, PT ;  /* 0x000000480200780c */ /* 0x000fca0003f64270 */
[----:B------:R-:W3:Y:S01]  /*45a0*/  MUFU.TANH R28, R28 ;  /* 0x0000001c001c7308 */ /* 0x000ee20000002400 */
[----:B-1----:R-:W-:-:S04]  /*45b0*/  FSEL R25, R25, -INF , P4 ;  /* 0xff80000019197808 */ /* 0x002fc80002000000 */
[----:B------:R-:W-:-:S03]  /*45c0*/  FMNMX.FTZ R3, R25, R4, !PT ;  /* 0x0000000419037209 */ /* 0x000fc60007810000 */
[----:B------:R-:W1:Y:S01]  /*45d0*/  MUFU.TANH R29, R29 ;  /* 0x0000001d001d7308 */ /* 0x000e620000002400 */
[----:B0-----:R-:W-:Y:S02]  /*45e0*/  FSEL R38, R38, -INF , P2 ;  /* 0xff80000026267808 */ /* 0x001fe40001000000 */
[----:B------:R-:W-:-:S05]  /*45f0*/  ISETP.GT.AND P2, PT, R2, 0x49, PT ;  /* 0x000000490200780c */ /* 0x000fca0003f44270 */
[----:B------:R-:W0:Y:S01]  /*4600*/  MUFU.TANH R39, R39 ;  /* 0x0000002700277308 */ /* 0x000e220000002400 */
[----:B---3--:R-:W-:-:S04]  /*4610*/  FSEL R28, R28, -INF , P3 ;  /* 0xff8000001c1c7808 */ /* 0x008fc80001800000 */
[----:B------:R-:W-:-:S03]  /*4620*/  FMNMX.FTZ R2, R28, R3, !PT ;  /* 0x000000031c027209 */ /* 0x000fc60007810000 */
[----:B------:R-:W3:Y:S01]  /*4630*/  MUFU.TANH R26, R26 ;  /* 0x0000001a001a7308 */ /* 0x000ee20000002400 */
[----:B-1----:R-:W-:-:S04]  /*4640*/  FSEL R29, R29, -INF , P2 ;  /* 0xff8000001d1d7808 */ /* 0x002fc80001000000 */
[----:B------:R-:W-:-:S03]  /*4650*/  FMNMX.FTZ R2, R29, R2, !PT ;  /* 0x000000021d027209 */ /* 0x000fc60007810000 */
[----:B------:R-:W1:Y:S01]  /*4660*/  MUFU.TANH R27, R27 ;  /* 0x0000001b001b7308 */ /* 0x000e620000002400 */
[----:B0-----:R-:W-:Y:S01]  /*4670*/  FSEL R39, R39, -INF , P6 ;  /* 0xff80000027277808 */ /* 0x001fe20003000000 */
[----:B------:R-:W0:Y:S06]  /*4680*/  SHFL.BFLY PT, R3, R2, 0x2, 0x1f ;  /* 0x0c401f0002037f89 */ /* 0x000e2c00000e0000 */
[----:B------:R-:W4:Y:S01]  /*4690*/  MUFU.TANH R30, R30 ;  /* 0x0000001e001e7308 */ /* 0x000f220000002400 */
[----:B---3--:R-:W-:-:S07]  /*46a0*/  FSEL R26, R26, -INF , P5 ;  /* 0xff8000001a1a7808 */ /* 0x008fce0002800000 */
[----:B------:R-:W3:Y:S01]  /*46b0*/  MUFU.TANH R31, R31 ;  /* 0x0000001f001f7308 */ /* 0x000ee20000002400 */
[----:B-1----:R-:W-:Y:S02]  /*46c0*/  FSEL R27, R27, -INF , P4 ;  /* 0xff8000001b1b7808 */ /* 0x002fe40002000000 */
[----:B----4-:R-:W-:Y:S02]  /*46d0*/  FSEL R30, R30, -INF , P3 ;  /* 0xff8000001e1e7808 */ /* 0x010fe40001800000 */
[----:B0-----:R-:W-:-:S05]  /*46e0*/  FMNMX.FTZ R3, R2, R3, !PT ;  /* 0x0000000302037209 */ /* 0x001fca0007810000 */
[----:B------:R-:W0:Y:S01]  /*46f0*/  SHFL.BFLY PT, R4, R3, 0x1, 0x1f ;  /* 0x0c201f0003047f89 */ /* 0x000e2200000e0000 */
[----:B---3--:R-:W-:Y:S02]  /*4700*/  FSEL R31, R31, -INF , P2 ;  /* 0xff8000001f1f7808 */ /* 0x008fe40001000000 */
[----:B0-----:R-:W-:Y:S02]  /*4710*/  FMNMX.FTZ R4, R3, R4, !PT ;  /* 0x0000000403047209 */ /* 0x001fe40007810000 */
[----:B------:R-:W-:Y:S02]  /*4720*/  FMNMX.FTZ R3, R58, R59, !PT ;  /* 0x0000003b3a037209 */ /* 0x000fe40007810000 */
[C---:B------:R-:W-:Y:S01]  /*4730*/  FSETP.NEU.FTZ.AND P0, PT, R4.reuse, -INF , PT ;  /* 0xff8000000400780b */ /* 0x040fe20003f1d000 */
[----:B------:R-:W-:Y:S01]  /*4740*/  FMUL.FTZ R5, R4, UR11 ;  /* 0x0000000b04057c20 */ /* 0x000fe20008410000 */
[----:B------:R-:W-:-:S04]  /*4750*/  FMNMX.FTZ R2, R62, R3, !PT ;  /* 0x000000033e027209 */ /* 0x000fc80007810000 */
[----:B------:R-:W-:Y:S02]  /*4760*/  FMNMX.FTZ R3, R63, R2, !PT ;  /* 0x000000023f037209 */ /* 0x000fe40007810000 */
[----:B------:R-:W-:Y:S02]  /*4770*/  FSEL R14, R5, RZ, P0 ;  /* 0x000000ff050e7208 */ /* 0x000fe40000000000 */
[----:B------:R-:W-:Y:S02]  /*4780*/  FMNMX.FTZ R2, R50, R3, !PT ;  /* 0x0000000332027209 */ /* 0x000fe40007810000 */
[----:B------:R-:W-:Y:S01]  /*4790*/  ISETP.NE.AND P0, PT, R20, RZ, PT ;  /* 0x000000ff1400720c */ /* 0x000fe20003f05270 */
[--C-:B------:R-:W-:Y:S01]  /*47a0*/  FFMA.FTZ R56, R56, UR11, -R14.reuse ;  /* 0x0000000b38387c23 */ /* 0x100fe2000801080e */
[----:B------:R-:W-:Y:S01]  /*47b0*/  FMNMX.FTZ R3, R51, R2, !PT ;  /* 0x0000000233037209 */ /* 0x000fe20007810000 */
[--C-:B------:R-:W-:Y:S01]  /*47c0*/  FFMA.FTZ R57, R57, UR11, -R14.reuse ;  /* 0x0000000b39397c23 */ /* 0x100fe2000801080e */
[--C-:B------:R-:W-:Y:S01]  /*47d0*/  FFMA.FTZ R60, R60, UR11, -R14.reuse ;  /* 0x0000000b3c3c7c23 */ /* 0x100fe2000801080e */
[--C-:B------:R-:W-:Y:S01]  /*47e0*/  FFMA.FTZ R61, R61, UR11, -R14.reuse ;  /* 0x0000000b3d3d7c23 */ /* 0x100fe2000801080e */
[----:B------:R-:W-:Y:S01]  /*47f0*/  FMNMX.FTZ R2, R54, R3, !PT ;  /* 0x0000000336027209 */ /* 0x000fe20007810000 */
[----:B------:R-:W-:Y:S01]  /*4800*/  MUFU.EX2 R56, R56 ;  /* 0x0000003800387308 */ /* 0x000fe20000000800 */
[--C-:B------:R-:W-:Y:S01]  /*4810*/  FFMA.FTZ R48, R48, UR11, -R14.reuse ;  /* 0x0000000b30307c23 */ /* 0x100fe2000801080e */
[--C-:B------:R-:W-:Y:S01]  /*4820*/  FFMA.FTZ R49, R49, UR11, -R14.reuse ;  /* 0x0000000b31317c23 */ /* 0x100fe2000801080e */
[----:B------:R-:W-:Y:S01]  /*4830*/  FMNMX.FTZ R3, R55, R2, !PT ;  /* 0x0000000237037209 */ /* 0x000fe20007810000 */
[--C-:B------:R-:W-:Y:S01]  /*4840*/  FFMA.FTZ R52, R52, UR11, -R14.reuse ;  /* 0x0000000b34347c23 */ /* 0x100fe2000801080e */
[--C-:B------:R-:W-:Y:S01]  /*4850*/  FFMA.FTZ R53, R53, UR11, -R14.reuse ;  /* 0x0000000b35357c23 */ /* 0x100fe2000801080e */
[--C-:B------:R-:W-:Y:S01]  /*4860*/  FFMA.FTZ R40, R40, UR11, -R14.reuse ;  /* 0x0000000b28287c23 */ /* 0x100fe2000801080e */
[----:B------:R-:W-:Y:S01]  /*4870*/  FMNMX.FTZ R2, R42, R3, !PT ;  /* 0x000000032a027209 */ /* 0x000fe20007810000 */
[----:B------:R-:W0:Y:S01]  /*4880*/  MUFU.EX2 R57, R57 ;  /* 0x0000003900397308 */ /* 0x000e220000000800 */
[--C-:B------:R-:W-:Y:S01]  /*4890*/  FFMA.FTZ R41, R41, UR11, -R14.reuse ;  /* 0x0000000b29297c23 */ /* 0x100fe2000801080e */
        /* <DEDUP_REMOVED lines=14> */
[----:B------:R-:W1:Y:S01]  /*4980*/  MUFU.EX2 R61, R61 ;  /* 0x0000003d003d7308 */ /* 0x000e620000000800 */
[----:B------:R-:W-:Y:S01]  /*4990*/  FFMA.FTZ R14, R29, UR11, -R14 ;  /* 0x0000000b1d0e7c23 */ /* 0x000fe2000801080e */
[----:B0-----:R-:W-:Y:S01]  /*49a0*/  FADD.FTZ R21, R56, R57 ;  /* 0x0000003938157221 */ /* 0x001fe20000010000 */
[----:B------:R-:W-:-:S02]  /*49b0*/  FMNMX.FTZ R3, R35, R2, !PT ;  /* 0x0000000223037209 */ /* 0x000fc40007810000 */
[----:B------:R-:W-:Y:S01]  /*49c0*/  F2FP.BF16.F32.PACK_AB R208, R57, R56 ;  /* 0x0000003839d0723e */ /* 0x000fe200000010ff */
[--C-:B------:R-:W-:Y:S01]  /*49d0*/  IMAD.MOV.U32 R57, RZ, RZ, R151.reuse ;  /* 0x000000ffff397224 */ /* 0x100fe200078e0097 */
[----:B------:R-:W-:Y:S01]  /*49e0*/  FMNMX.FTZ R2, R38, R3, !PT ;  /* 0x0000000326027209 */ /* 0x000fe20007810000 */
[----:B------:R-:W-:Y:S01]  /*49f0*/  MUFU.EX2 R48, R48 ;  /* 0x0000003000307308 */ /* 0x000fe20000000800 */
[----:B------:R-:W-:Y:S02]  /*4a00*/  IMAD.MOV.U32 R56, RZ, RZ, R151 ;  /* 0x000000ffff387224 */ /* 0x000fe400078e0097 */
[----:B------:R-:W-:-:S04]  /*4a10*/  FMNMX.FTZ R3, R39, R2, !PT ;  /* 0x0000000227037209 */ /* 0x000fc80007810000 */
[----:B------:R-:W-:Y:S01]  /*4a20*/  FMNMX.FTZ R2, R26, R3, !PT ;  /* 0x000000031a027209 */ /* 0x000fe20007810000 */
[----:B------:R-:W0:Y:S01]  /*4a30*/  MUFU.EX2 R49, R49 ;  /* 0x0000003100317308 */ /* 0x000e220000000800 */
[----:B-1----:R-:W-:Y:S02]  /*4a40*/  F2FP.BF16.F32.PACK_AB R210, R61, R60 ;  /* 0x0000003c3dd2723e */ /* 0x002fe400000010ff */
[----:B------:R-:W-:-:S04]  /*4a50*/  FMNMX.FTZ R3, R27, R2, !PT ;  /* 0x000000021b037209 */ /* 0x000fc80007810000 */
[----:B------:R-:W-:Y:S01]  /*4a60*/  FMNMX.FTZ R2, R30, R3, !PT ;  /* 0x000000031e027209 */ /* 0x000fe20007810000 */
[----:B------:R-:W-:Y:S03]  /*4a70*/  MUFU.EX2 R52, R52 ;  /* 0x0000003400347308 */ /* 0x000fe60000000800 */
[----:B------:R-:W-:-:S05]  /*4a80*/  FMNMX.FTZ R2, R31, R2, !PT ;  /* 0x000000021f027209 */ /* 0x000fca0007810000 */
[----:B------:R-:W1:Y:S01]  /*4a90*/  SHFL.BFLY PT, R3, R2, 0x2, 0x1f ;  /* 0x0c401f0002037f89 */ /* 0x000e6200000e0000 */
[----:B------:R-:W3:Y:S01]  /*4aa0*/  MUFU.EX2 R53, R53 ;  /* 0x0000003500357308 */ /* 0x000ee20000000800 */
[----:B0-----:R-:W-:-:S07]  /*4ab0*/  F2FP.BF16.F32.PACK_AB R204, R49, R48 ;  /* 0x0000003031cc723e */ /* 0x001fce00000010ff */
[----:B------:R-:W-:Y:S08]  /*4ac0*/  MUFU.EX2 R40, R40 ;  /* 0x0000002800287308 */ /* 0x000ff00000000800 */
[----:B------:R-:W0:Y:S01]  /*4ad0*/  MUFU.EX2 R41, R41 ;  /* 0x0000002900297308 */ /* 0x000e220000000800 */
[----:B---3--:R-:W-:Y:S02]  /*4ae0*/  F2FP.BF16.F32.PACK_AB R206, R53, R52 ;  /* 0x0000003435ce723e */ /* 0x008fe400000010ff */
[----:B-1----:R-:W-:-:S05]  /*4af0*/  FMNMX.FTZ R5, R2, R3, !PT ;  /* 0x0000000302057209 */ /* 0x002fca0007810000 */
[----:B------:R-:W-:Y:S01]  /*4b00*/  MUFU.EX2 R44, R44 ;  /* 0x0000002c002c7308 */ /* 0x000fe20000000800 */
[----:B------:R-:W1:Y:S07]  /*4b10*/  SHFL.BFLY PT, R2, R5, 0x1, 0x1f ;  /* 0x0c201f0005027f89 */ /* 0x000e6e00000e0000 */
[----:B------:R-:W3:Y:S01]  /*4b20*/  MUFU.EX2 R45, R45 ;  /* 0x0000002d002d7308 */ /* 0x000ee20000000800 */
[----:B0-----:R-:W-:-:S07]  /*4b30*/  F2FP.BF16.F32.PACK_AB R200, R41, R40 ;  /* 0x0000002829c8723e */ /* 0x001fce00000010ff */
[----:B------:R-:W-:Y:S08]  /*4b40*/  MUFU.EX2 R32, R32 ;  /* 0x0000002000207308 */ /* 0x000ff00000000800 */
[----:B------:R-:W0:Y:S01]  /*4b50*/  MUFU.EX2 R33, R33 ;  /* 0x0000002100217308 */ /* 0x000e220000000800 */
[----:B---3--:R-:W-:Y:S02]  /*4b60*/  F2FP.BF16.F32.PACK_AB R202, R45, R44 ;  /* 0x0000002c2dca723e */ /* 0x008fe400000010ff */
[----:B-1----:R-:W-:-:S04]  /*4b70*/  FMNMX.FTZ R3, R5, R2, !PT ;  /* 0x0000000205037209 */ /* 0x002fc80007810000 */
[C---:B------:R-:W-:Y:S01]  /*4b80*/  FSETP.NEU.FTZ.AND P2, PT, R3.reuse, -INF , PT ;  /* 0xff8000000300780b */ /* 0x040fe20003f5d000 */
[----:B------:R-:W-:Y:S01]  /*4b90*/  FMUL.FTZ R2, R3, UR11 ;  /* 0x0000000b03027c20 */ /* 0x000fe20008410000 */
[----:B------:R1:W-:Y:S04]  /*4ba0*/  MUFU.EX2 R5, R14 ;  /* 0x0000000e00057308 */ /* 0x0003e80000000800 */
[----:B------:R-:W-:Y:S02]  /*4bb0*/  FSEL R2, R2, RZ, P2 ;  /* 0x000000ff02027208 */ /* 0x000fe40001000000 */
[----:B------:R-:W-:Y:S02]  /*4bc0*/  PLOP3.LUT P2, PT, PT, PT, UP0, 0x80, 0x0 ;  /* 0x000000000000781c */ /* 0x000fe40003f4f008 */
[----:B------:R-:W-:Y:S01]  /*4bd0*/  MUFU.EX2 R36, R36 ;  /* 0x0000002400247308 */ /* 0x000fe20000000800 */
[--C-:B------:R-:W-:Y:S01]  /*4be0*/  FFMA.FTZ R58, R58, UR11, -R2.reuse ;  /* 0x0000000b3a3a7c23 */ /* 0x100fe20008010802 */
[--C-:B------:R-:W-:Y:S01]  /*4bf0*/  FFMA.FTZ R59, R59, UR11, -R2.reuse ;  /* 0x0000000b3b3b7c23 */ /* 0x100fe20008010802 */
[--C-:B------:R-:W-:Y:S01]  /*4c00*/  FFMA.FTZ R62, R62, UR11, -R2.reuse ;  /* 0x0000000b3e3e7c23 */ /* 0x100fe20008010802 */
[--C-:B------:R-:W-:Y:S01]  /*4c10*/  FFMA.FTZ R63, R63, UR11, -R2.reuse ;  /* 0x0000000b3f3f7c23 */ /* 0x100fe20008010802 */
[--C-:B------:R-:W-:Y:S01]  /*4c20*/  FFMA.FTZ R50, R50, UR11, -R2.reuse ;  /* 0x0000000b32327c23 */ /* 0x100fe20008010802 */
[----:B-1----:R-:W-:Y:S01]  /*4c30*/  FADD.FTZ R14, R60, R21 ;  /* 0x000000153c0e7221 */ /* 0x002fe20000010000 */
[--C-:B------:R-:W-:Y:S01]  /*4c40*/  FFMA.FTZ R51, R51, UR11, -R2.reuse ;  /* 0x0000000b33337c23 */ /* 0x100fe20008010802 */
[----:B------:R-:W-:Y:S01]  /*4c50*/  MUFU.EX2 R58, R58 ;  /* 0x0000003a003a7308 */ /* 0x000fe20000000800 */
[----:B------:R-:W-:Y:S01]  /*4c60*/  FFMA.FTZ R54, R54, UR11, -R2 ;  /* 0x0000000b36367c23 */ /* 0x000fe20008010802 */
[----:B------:R-:W-:Y:S01]  /*4c70*/  FADD.FTZ R21, R61, R14 ;  /* 0x0000000e3d157221 */ /* 0x000fe20000010000 */
[--C-:B------:R-:W-:Y:S01]  /*4c80*/  FFMA.FTZ R55, R55, UR11, -R2.reuse ;  /* 0x0000000b37377c23 */ /* 0x100fe20008010802 */
[--C-:B------:R-:W-:Y:S01]  /*4c90*/  FFMA.FTZ R42, R42, UR11, -R2.reuse ;  /* 0x0000000b2a2a7c23 */ /* 0x100fe20008010802 */
[--C-:B------:R-:W-:Y:S01]  /*4ca0*/  FFMA.FTZ R43, R43, UR11, -R2.reuse ;  /* 0x0000000b2b2b7c23 */ /* 0x100fe20008010802 */
[----:B------:R-:W-:Y:S01]  /*4cb0*/  FADD.FTZ R14, R48, R21 ;  /* 0x00000015300e7221 */ /* 0x000fe20000010000 */
[--C-:B------:R-:W-:Y:S01]  /*4cc0*/  FFMA.FTZ R46, R46, UR11, -R2.reuse ;  /* 0x0000000b2e2e7c23 */ /* 0x100fe20008010802 */
[----:B------:R-:W1:Y:S01]  /*4cd0*/  MUFU.EX2 R59, R59 ;  /* 0x0000003b003b7308 */ /* 0x000e620000000800 */
[----:B------:R-:W-:Y:S01]  /*4ce0*/  FFMA.FTZ R47, R47, UR11, -R2 ;  /* 0x0000000b2f2f7c23 */ /* 0x000fe20008010802 */
[----:B------:R-:W-:Y:S01]  /*4cf0*/  FADD.FTZ R29, R49, R14 ;  /* 0x0000000e311d7221 */ /* 0x000fe20000010000 */
[--C-:B------:R-:W-:Y:S01]  /*4d00*/  FFMA.FTZ R34, R34, UR11, -R2.reuse ;  /* 0x0000000b22227c23 */ /* 0x100fe20008010802 */
[--C-:B------:R-:W-:Y:S01]  /*4d10*/  FFMA.FTZ R35, R35, UR11, -R2.reuse ;  /* 0x0000000b23237c23 */ /* 0x100fe20008010802 */
[--C-:B------:R-:W-:Y:S01]  /*4d20*/  FFMA.FTZ R38, R38, UR11, -R2.reuse ;  /* 0x0000000b26267c23 */ /* 0x100fe20008010802 */
[----:B------:R-:W-:Y:S01]  /*4d30*/  FADD.FTZ R20, R52, R29 ;  /* 0x0000001d34147221 */ /* 0x000fe20000010000 */
[--C-:B------:R-:W-:Y:S01]  /*4d40*/  FFMA.FTZ R39, R39, UR11, -R2.reuse ;  /* 0x0000000b27277c23 */ /* 0x100fe20008010802 */
[----:B------:R-:W3:Y:S01]  /*4d50*/  MUFU.EX2 R62, R62 ;  /* 0x0000003e003e7308 */ /* 0x000ee20000000800 */
[----:B------:R-:W-:Y:S01]  /*4d60*/  FFMA.FTZ R26, R26, UR11, -R2 ;  /* 0x0000000b1a1a7c23 */ /* 0x000fe20008010802 */
[----:B------:R-:W-:Y:S01]  /*4d70*/  FADD.FTZ R29, R53, R20 ;  /* 0x00000014351d7221 */ /* 0x000fe20000010000 */
[--C-:B------:R-:W-:Y:S01]  /*4d80*/  FFMA.FTZ R27, R27, UR11, -R2.reuse ;  /* 0x0000000b1b1b7c23 */ /* 0x100fe20008010802 */
[--C-:B------:R-:W-:Y:S01]  /*4d90*/  FFMA.FTZ R30, R30, UR11, -R2.reuse ;  /* 0x0000000b1e1e7c23 */ /* 0x100fe20008010802 */
[----:B------:R-:W-:Y:S01]  /*4da0*/  FFMA.FTZ R2, R31, UR11, -R2 ;  /* 0x0000000b1f027c23 */ /* 0x000fe20008010802 */
[----:B------:R-:W-:Y:S01]  /*4db0*/  FADD.FTZ R20, R40, R29 ;  /* 0x0000001d28147221 */ /* 0x000fe20000010000 */
[----:B0-----:R-:W-:Y:S01]  /*4dc0*/  F2FP.BF16.F32.PACK_AB R196, R33, R32 ;  /* 0x0000002021c4723e */ /* 0x001fe200000010ff */
[----:B------:R-:W0:Y:S01]  /*4dd0*/  MUFU.EX2 R63, R63 ;  /* 0x0000003f003f7308 */ /* 0x000e220000000800 */
[----:B-1----:R-:W-:Y:S01]  /*4de0*/  FADD.FTZ R21, R58, R59 ;  /* 0x0000003b3a157221 */ /* 0x002fe20000010000 */
[----:B------:R-:W-:Y:S01]  /*4df0*/  FADD.FTZ R29, R41, R20 ;  /* 0x00000014291d7221 */ /* 0x000fe20000010000 */
[----:B------:R-:W-:Y:S01]  /*4e00*/  F2FP.BF16.F32.PACK_AB R209, R59, R58 ;  /* 0x0000003a3bd1723e */ /* 0x000fe200000010ff */
[----:B------:R-:W-:Y:S01]  /*4e10*/  IMAD.MOV.U32 R61, RZ, RZ, R151 ;  /* 0x000000ffff3d7224 */ /* 0x000fe200078e0097 */
[-C--:B------:R-:W-:Y:S01]  /*4e20*/  MOV R60, R151.reuse ;  /* 0x00000097003c7202 */ /* 0x080fe20000000f00 */
[----:B--2---:R-:W-:Y:S01]  /*4e30*/  FADD.FTZ R0, R44, R29 ;  /* 0x0000001d2c007221 */ /* 0x004fe20000010000 */
[----:B------:R-:W-:Y:S01]  /*4e40*/  IMAD.MOV.U32 R59, RZ, RZ, R151 ;  /* 0x000000ffff3b7224 */ /* 0x000fe200078e0097 */
[----:B------:R-:W1:Y:S01]  /*4e50*/  MUFU.EX2 R50, R50 ;  /* 0x0000003200327308 */ /* 0x000e620000000800 */
[----:B---3--:R-:W-:Y:S01]  /*4e60*/  FADD.FTZ R14, R62, R21 ;  /* 0x000000153e0e7221 */ /* 0x008fe20000010000 */
[----:B------:R-:W-:Y:S01]  /*4e70*/  FADD.FTZ R29, R45, R0 ;  /* 0x000000002d1d7221 */ /* 0x000fe20000010000 */
[--C-:B------:R-:W-:Y:S01]  /*4e80*/  IMAD.MOV.U32 R58, RZ, RZ, R151.reuse ;  /* 0x000000ffff3a7224 */ /* 0x100fe200078e0097 */
[----:B------:R-:W-:Y:S01]  /*4e90*/  MOV R40, R151 ;  /* 0x0000009700287202 */ /* 0x000fe20000000f00 */
[----:B------:R-:W-:-:S02]  /*4ea0*/  IMAD.MOV.U32 R53, RZ, RZ, R151 ;  /* 0x000000ffff357224 */ /* 0x000fc400078e0097 */
[--C-:B------:R-:W-:Y:S01]  /*4eb0*/  IMAD.MOV.U32 R52, RZ, RZ, R151.reuse ;  /* 0x000000ffff347224 */ /* 0x100fe200078e0097 */
[----:B------:R-:W2:Y:S01]  /*4ec0*/  MUFU.EX2 R51, R51 ;  /* 0x0000003300337308 */ /* 0x000ea20000000800 */
[C---:B0-----:R-:W-:Y:S01]  /*4ed0*/  FADD.FTZ R21, R63.reuse, R14 ;  /* 0x0000000e3f157221 */ /* 0x041fe20000010000 */
[----:B------:R-:W-:Y:S01]  /*4ee0*/  F2FP.BF16.F32.PACK_AB R211, R63, R62 ;  /* 0x0000003e3fd3723e */ /* 0x000fe200000010ff */
[--C-:B------:R-:W-:Y:S02]  /*4ef0*/  IMAD.MOV.U32 R63, RZ, RZ, R151.reuse ;  /* 0x000000ffff3f7224 */ /* 0x100fe400078e0097 */
[--C-:B------:R-:W-:Y:S02]  /*4f00*/  IMAD.MOV.U32 R62, RZ, RZ, R151.reuse ;  /* 0x000000ffff3e7224 */ /* 0x100fe400078e0097 */
[----:B------:R-:W-:Y:S01]  /*4f10*/  IMAD.MOV.U32 R49, RZ, RZ, R151 ;  /* 0x000000ffff317224 */ /* 0x000fe200078e0097 */
[----:B------:R-:W0:Y:S01]  /*4f20*/  MUFU.EX2 R54, R54 ;  /* 0x0000003600367308 */ /* 0x000e220000000800 */
[----:B-1----:R-:W-:Y:S01]  /*4f30*/  FADD.FTZ R14, R50, R21 ;  /* 0x00000015320e7221 */ /* 0x002fe20000010000 */
[----:B------:R-:W-:-:S02]  /*4f40*/  IMAD.MOV.U32 R48, RZ, RZ, R151 ;  /* 0x000000ffff307224 */ /* 0x000fc400078e0097 */
[--C-:B------:R-:W-:Y:S02]  /*4f50*/  IMAD.MOV.U32 R45, RZ, RZ, R151.reuse ;  /* 0x000000ffff2d7224 */ /* 0x100fe400078e0097 */
[--C-:B------:R-:W-:Y:S02]  /*4f60*/  IMAD.MOV.U32 R44, RZ, RZ, R151.reuse ;  /* 0x000000ffff2c7224 */ /* 0x100fe400078e0097 */
[----:B------:R-:W1:Y:S01]  /*4f70*/  MUFU.EX2 R55, R55 ;  /* 0x0000003700377308 */ /* 0x000e620000000800 */
[C---:B--2---:R-:W-:Y:S01]  /*4f80*/  FADD.FTZ R21, R51.reuse, R14 ;  /* 0x0000000e33157221 */ /* 0x044fe20000010000 */
[----:B------:R-:W-:Y:S01]  /*4f90*/  F2FP.BF16.F32.PACK_AB R205, R51, R50 ;  /* 0x0000003233cd723e */ /* 0x000fe200000010ff */
[--C-:B------:R-:W-:Y:S01]  /*4fa0*/  IMAD.MOV.U32 R51, RZ, RZ, R151.reuse ;  /* 0x000000ffff337224 */ /* 0x100fe200078e0097 */
[----:B------:R-:W-:Y:S01]  /*4fb0*/  MOV R50, R151 ;  /* 0x0000009700327202 */ /* 0x000fe20000000f00 */
[--C-:B------:R-:W-:Y:S02]  /*4fc0*/  IMAD.MOV.U32 R41, RZ, RZ, R151.reuse ;  /* 0x000000ffff297224 */ /* 0x100fe400078e0097 */
[----:B------:R-:W-:Y:S01]  /*4fd0*/  IMAD.MOV.U32 R31, RZ, RZ, R151 ;  /* 0x000000ffff1f7224 */ /* 0x000fe200078e0097 */
[----:B------:R-:W2:Y:S01]  /*4fe0*/  MUFU.EX2 R42, R42 ;  /* 0x0000002a002a7308 */ /* 0x000ea20000000800 */
[----:B0-----:R-:W-:-:S07]  /*4ff0*/  FADD.FTZ R14, R54, R21 ;  /* 0x00000015360e7221 */ /* 0x001fce0000010000 */
[----:B------:R-:W0:Y:S01]  /*5000*/  MUFU.EX2 R43, R43 ;  /* 0x0000002b002b7308 */ /* 0x000e220000000800 */
[C---:B-1----:R-:W-:Y:S01]  /*5010*/  FADD.FTZ R21, R55.reuse, R14 ;  /* 0x0000000e37157221 */ /* 0x042fe20000010000 */
[----:B------:R-:W-:Y:S01]  /*5020*/  FADD.FTZ R14, R32, R29 ;  /* 0x0000001d200e7221 */ /* 0x000fe20000010000 */
[----:B------:R-:W-:Y:S01]  /*5030*/  F2FP.BF16.F32.PACK_AB R207, R55, R54 ;  /* 0x0000003637cf723e */ /* 0x000fe200000010ff */
[--C-:B------:R-:W-:Y:S02]  /*5040*/  IMAD.MOV.U32 R55, RZ, RZ, R151.reuse ;  /* 0x000000ffff377224 */ /* 0x100fe400078e0097 */
[----:B------:R-:W-:Y:S01]  /*5050*/  FADD.FTZ R29, R33, R14 ;  /* 0x0000000e211d7221 */ /* 0x000fe20000010000 */
[----:B------:R-:W-:Y:S01]  /*5060*/  IMAD.MOV.U32 R54, RZ, RZ, R151 ;  /* 0x000000ffff367224 */ /* 0x000fe200078e0097 */
[----:B------:R-:W1:Y:S01]  /*5070*/  MUFU.EX2 R46, R46 ;  /* 0x0000002e002e7308 */ /* 0x000e620000000800 */
[----:B--2---:R-:W-:Y:S01]  /*5080*/  FADD.FTZ R0, R42, R21 ;  /* 0x000000152a007221 */ /* 0x004fe20000010000 */
[----:B------:R-:W-:Y:S01]  /*5090*/  FADD.FTZ R14, R36, R29 ;  /* 0x0000001d240e7221 */ /* 0x000fe20000010000 */
[----:B------:R-:W-:-:S02]  /*50a0*/  IMAD.MOV.U32 R33, RZ, RZ, R151 ;  /* 0x000000ffff217224 */ /* 0x000fc400078e0097 */
[----:B------:R-:W-:-:S03]  /*50b0*/  IMAD.MOV.U32 R32, RZ, RZ, R151 ;  /* 0x000000ffff207224 */ /* 0x000fc600078e0097 */
[----:B------:R-:W2:Y:S01]  /*50c0*/  MUFU.EX2 R47, R47 ;  /* 0x0000002f002f7308 */ /* 0x000ea20000000800 */
[C---:B0-----:R-:W-:Y:S01]  /*50d0*/  FADD.FTZ R21, R43.reuse, R0 ;  /* 0x000000002b157221 */ /* 0x041fe20000010000 */
[----:B------:R-:W-:Y:S01]  /*50e0*/  F2FP.BF16.F32.PACK_AB R201, R43, R42 ;  /* 0x0000002a2bc9723e */ /* 0x000fe200000010ff */
[--C-:B------:R-:W-:Y:S02]  /*50f0*/  IMAD.MOV.U32 R43, RZ, RZ, R151.reuse ;  /* 0x000000ffff2b7224 */ /* 0x100fe400078e0097 */
[----:B------:R-:W-:-:S03]  /*5100*/  IMAD.MOV.U32 R42, RZ, RZ, R151 ;  /* 0x000000ffff2a7224 */ /* 0x000fc600078e0097 */
[----:B------:R-:W0:Y:S01]  /*5110*/  MUFU.EX2 R34, R34 ;  /* 0x0000002200227308 */ /* 0x000e220000000800 */
[----:B-1----:R-:W-:-:S07]  /*5120*/  FADD.FTZ R0, R46, R21 ;  /* 0x000000152e007221 */ /* 0x002fce0000010000 */
[----:B------:R-:W1:Y:S01]  /*5130*/  MUFU.EX2 R37, R37 ;  /* 0x0000002500257308 */ /* 0x000e620000000800 */
[C---:B--2---:R-:W-:Y:S01]  /*5140*/  FADD.FTZ R21, R47.reuse, R0 ;  /* 0x000000002f157221 */ /* 0x044fe20000010000 */
[----:B------:R-:W-:Y:S01]  /*5150*/  F2FP.BF16.F32.PACK_AB R203, R47, R46 ;  /* 0x0000002e2fcb723e */ /* 0x000fe200000010ff */
[--C-:B------:R-:W-:Y:S02]  /*5160*/  IMAD.MOV.U32 R47, RZ, RZ, R151.reuse ;  /* 0x000000ffff2f7224 */ /* 0x100fe400078e0097 */
[----:B------:R-:W-:-:S03]  /*5170*/  IMAD.MOV.U32 R46, RZ, RZ, R151 ;  /* 0x000000ffff2e7224 */ /* 0x000fc600078e0097 */
[----:B------:R-:W2:Y:S01]  /*5180*/  MUFU.EX2 R35, R35 ;  /* 0x0000002300237308 */ /* 0x000ea20000000800 */
[----:B0-----:R-:W-:-:S07]  /*5190*/  FADD.FTZ R0, R34, R21 ;  /* 0x0000001522007221 */ /* 0x001fce0000010000 */
[----:B------:R-:W0:Y:S01]  /*51a0*/  MUFU.EX2 R24, R24 ;  /* 0x0000001800187308 */ /* 0x000e220000000800 */
[C---:B-1----:R-:W-:Y:S01]  /*51b0*/  FADD.FTZ R29, R37.reuse, R14 ;  /* 0x0000000e251d7221 */ /* 0x042fe20000010000 */
[----:B------:R-:W-:Y:S01]  /*51c0*/  F2FP.BF16.F32.PACK_AB R198, R37, R36 ;  /* 0x0000002425c6723e */ /* 0x000fe200000010ff */
[--C-:B------:R-:W-:Y:S02]  /*51d0*/  IMAD.MOV.U32 R37, RZ, RZ, R151.reuse ;  /* 0x000000ffff257224 */ /* 0x100fe400078e0097 */
[----:B------:R-:W-:-:S03]  /*51e0*/  IMAD.MOV.U32 R36, RZ, RZ, R151 ;  /* 0x000000ffff247224 */ /* 0x000fc600078e0097 */
        /* <DEDUP_REMOVED lines=15> */
[C---:B0-----:R-:W-:Y:S01]  /*52e0*/  FADD.FTZ R21, R39.reuse, R0 ;  /* 0x0000000027157221 */ /* 0x041fe20000010000 */
[----:B------:R-:W-:Y:S01]  /*52f0*/  F2FP.BF16.F32.PACK_AB R199, R39, R38 ;  /* 0x0000002627c7723e */ /* 0x000fe200000010ff */
[--C-:B------:R-:W-:Y:S02]  /*5300*/  IMAD.MOV.U32 R39, RZ, RZ, R151.reuse ;  /* 0x000000ffff277224 */ /* 0x100fe400078e0097 */
[----:B------:R-:W-:-:S03]  /*5310*/  IMAD.MOV.U32 R38, RZ, RZ, R151 ;  /* 0x000000ffff267224 */ /* 0x000fc600078e0097 */
[----:B------:R-:W0:Y:S01]  /*5320*/  MUFU.EX2 R27, R27 ;  /* 0x0000001b001b7308 */ /* 0x000e220000000800 */
[----:B-1----:R-:W-:Y:S01]  /*5330*/  FADD.FTZ R14, R28, R29 ;  /* 0x0000001d1c0e7221 */ /* 0x002fe20000010000 */
[C---:B------:R-:W-:Y:S01]  /*5340*/  F2FP.BF16.F32.PACK_AB R194, R5.reuse, R28 ;  /* 0x0000001c05c2723e */ /* 0x040fe200000010ff */
[--C-:B------:R-:W-:Y:S02]  /*5350*/  IMAD.MOV.U32 R29, RZ, RZ, R151.reuse ;  /* 0x000000ffff1d7224 */ /* 0x100fe400078e0097 */
[----:B------:R-:W-:Y:S01]  /*5360*/  FADD.FTZ R14, R5, R14 ;  /* 0x0000000e050e7221 */ /* 0x000fe20000010000 */
[----:B------:R-:W-:Y:S02]  /*5370*/  IMAD.MOV.U32 R28, RZ, RZ, R151 ;  /* 0x000000ffff1c7224 */ /* 0x000fe400078e0097 */
[----:B------:R-:W1:Y:S01]  /*5380*/  MUFU.EX2 R30, R30 ;  /* 0x0000001e001e7308 */ /* 0x000e620000000800 */
[----:B--2---:R-:W-:-:S07]  /*5390*/  FADD.FTZ R0, R26, R21 ;  /* 0x000000151a007221 */ /* 0x004fce0000010000 */
[----:B------:R2:W3:Y:S01]  /*53a0*/  MUFU.EX2 R195, R2 ;  /* 0x0000000200c37308 */ /* 0x0004e20000000800 */
[C---:B0-----:R-:W-:Y:S01]  /*53b0*/  FADD.FTZ R5, R27.reuse, R0 ;  /* 0x000000001b057221 */ /* 0x041fe20000010000 */
[----:B------:R-:W-:Y:S01]  /*53c0*/  F2FP.BF16.F32.PACK_AB R193, R27, R26 ;  /* 0x0000001a1bc1723e */ /* 0x000fe200000010ff */
[--C-:B------:R-:W-:Y:S02]  /*53d0*/  IMAD.MOV.U32 R27, RZ, RZ, R151.reuse ;  /* 0x000000ffff1b7224 */ /* 0x100fe400078e0097 */
[----:B------:R-:W-:Y:S02]  /*53e0*/  IMAD.MOV.U32 R26, RZ, RZ, R151 ;  /* 0x000000ffff1a7224 */ /* 0x000fe400078e0097 */
[----:B-1----:R-:W-:Y:S01]  /*53f0*/  FADD.FTZ R0, R30, R5 ;  /* 0x000000051e007221 */ /* 0x002fe20000010000 */
[----:B--2---:R-:W-:-:S03]  /*5400*/  IMAD.MOV.U32 R2, RZ, RZ, 0x3f800000 ;  /* 0x3f800000ff027424 */ /* 0x004fc600078e00ff */
[C---:B---3--:R-:W-:Y:S01]  /*5410*/  FADD.FTZ R5, R195.reuse, R0 ;  /* 0x00000000c3057221 */ /* 0x048fe20000010000 */
[----:B------:R-:W-:Y:S01]  /*5420*/  F2FP.BF16.F32.PACK_AB R195, R195, R30 ;  /* 0x0000001ec3c3723e */ /* 0x000fe200000010ff */
[----:B------:R-:W-:Y:S01]  /*5430*/  IMAD.MOV.U32 R0, RZ, RZ, 0x3f800000 ;  /* 0x3f800000ff007424 */ /* 0x000fe200078e00ff */
[----:B------:R-:W-:Y:S01]  /*5440*/  MOV R30, R151 ;  /* 0x00000097001e7202 */ /* 0x000fe20000000f00 */
[----:B------:R-:W-:Y:S06]  /*5450*/  @!P2 BRA `(.L_x_15) ;  /* 0x0000004000f4a947 */ /* 0x000fec0003800000 */
[----:B------:R-:W-:Y:S01]  /*5460*/  R2UR UR4, R152 ;  /* 0x00000000980472ca */ /* 0x000fe200000e0000 */
[----:B------:R-:W-:Y:S01]  /*5470*/  IMAD.MOV.U32 R20, RZ, RZ, R3 ;  /* 0x000000ffff147224 */ /* 0x000fe200078e0003 */
[----:B------:R-:W-:Y:S01]  /*5480*/  MOV R230, UR60 ;  /* 0x0000003c00e67c02 */ /* 0x000fe20008000f00 */
[----:B------:R-:W-:Y:S01]  /*5490*/  IMAD.MOV.U32 R21, RZ, RZ, R4 ;  /* 0x000000ffff157224 */ /* 0x000fe200078e0004 */
[----:B------:R-:W-:Y:S01]  /*54a0*/  CS2R R150, SRZ ;  /* 0x0000000000967805 */ /* 0x000fe2000001ff00 */
[----:B------:R-:W-:Y:S01]  /*54b0*/  IMAD.MOV.U32 R0, RZ, RZ, 0x3f800000 ;  /* 0x3f800000ff007424 */ /* 0x000fe200078e00ff */
[----:B------:R-:W-:Y:S02]  /*54c0*/  CS2R R146, SRZ ;  /* 0x0000000000927805 */ /* 0x000fe4000001ff00 */
[----:B------:R-:W-:Y:S02]  /*54d0*/  CS2R R142, SRZ ;  /* 0x00000000008e7805 */ /* 0x000fe4000001ff00 */
[----:B------:R-:W-:-:S02]  /*54e0*/  CS2R R138, SRZ ;  /* 0x00000000008a7805 */ /* 0x000fc4000001ff00 */
[----:B------:R-:W-:Y:S02]  /*54f0*/  CS2R R134, SRZ ;  /* 0x0000000000867805 */ /* 0x000fe4000001ff00 */
[----:B------:R-:W-:Y:S02]  /*5500*/  CS2R R130, SRZ ;  /* 0x0000000000827805 */ /* 0x000fe4000001ff00 */
[----:B------:R-:W-:Y:S02]  /*5510*/  CS2R R126, SRZ ;  /* 0x00000000007e7805 */ /* 0x000fe4000001ff00 */
[----:B------:R-:W-:Y:S01]  /*5520*/  CS2R R122, SRZ ;  /* 0x00000000007a7805 */ /* 0x000fe2000001ff00 */
[----:B------:R-:W-:Y:S01]  /*5530*/  UIADD3 UR4, UR4, -0x2, URZ ;  /* 0xfffffffe04047890 */ /* 0x000fe2000fffe03f */
[----:B------:R-:W-:Y:S02]  /*5540*/  CS2R R118, SRZ ;  /* 0x0000000000767805 */ /* 0x000fe4000001ff00 */
[----:B------:R-:W-:-:S02]  /*5550*/  CS2R R114, SRZ ;  /* 0x0000000000727805 */ /* 0x000fc4000001ff00 */
[----:B------:R-:W-:Y:S02]  /*5560*/  CS2R R110, SRZ ;  /* 0x00000000006e7805 */ /* 0x000fe4000001ff00 */
[----:B------:R-:W-:Y:S02]  /*5570*/  CS2R R106, SRZ ;  /* 0x00000000006a7805 */ /* 0x000fe4000001ff00 */
[----:B------:R-:W-:Y:S01]  /*5580*/  CS2R R102, SRZ ;  /* 0x0000000000667805 */ /* 0x000fe2000001ff00 */
[----:B------:R-:W-:Y:S01]  /*5590*/  IMAD.U32 R222, RZ, RZ, UR4 ;  /* 0x00000004ffde7e24 */ /* 0x000fe2000f8e00ff */
[----:B------:R-:W-:Y:S02]  /*55a0*/  R2UR UR4, R16 ;  /* 0x00000000100472ca */ /* 0x000fe400000e0000 */
[----:B------:R-:W-:Y:S02]  /*55b0*/  CS2R R98, SRZ ;  /* 0x0000000000627805 */ /* 0x000fe4000001ff00 */
[----:B------:R-:W-:-:S02]  /*55c0*/  CS2R R94, SRZ ;  /* 0x00000000005e7805 */ /* 0x000fc4000001ff00 */
[----:B------:R-:W-:Y:S02]  /*55d0*/  CS2R R90, SRZ ;  /* 0x00000000005a7805 */ /* 0x000fe4000001ff00 */
[----:B------:R-:W-:Y:S02]  /*55e0*/  CS2R R86, SRZ ;  /* 0x0000000000567805 */ /* 0x000fe4000001ff00 */
[----:B------:R-:W-:Y:S02]  /*55f0*/  CS2R R82, SRZ ;  /* 0x0000000000527805 */ /* 0x000fe4000001ff00 */
[----:B------:R-:W-:Y:S02]  /*5600*/  CS2R R78, SRZ ;  /* 0x00000000004e7805 */ /* 0x000fe4000001ff00 */
[----:B------:R-:W-:Y:S02]  /*5610*/  CS2R R74, SRZ ;  /* 0x00000000004a7805 */ /* 0x000fe4000001ff00 */
[----:B------:R-:W-:-:S02]  /*5620*/  CS2R R70, SRZ ;  /* 0x0000000000467805 */ /* 0x000fc4000001ff00 */
[----:B------:R-:W-:Y:S02]  /*5630*/  CS2R R66, SRZ ;  /* 0x0000000000427805 */ /* 0x000fe4000001ff00 */
[----:B------:R-:W-:Y:S02]  /*5640*/  CS2R R62, SRZ ;  /* 0x00000000003e7805 */ /* 0x000fe4000001ff00 */
[----:B------:R-:W-:Y:S02]  /*5650*/  CS2R R58, SRZ ;  /* 0x00000000003a7805 */ /* 0x000fe4000001ff00 */
[----:B------:R-:W-:Y:S01]  /*5660*/  CS2R R54, SRZ ;  /* 0x0000000000367805 */ /* 0x000fe2000001ff00 */
[----:B------:R-:W-:Y:S01]  /*5670*/  IMAD.U32 R232, RZ, RZ, UR4 ;  /* 0x00000004ffe87e24 */ /* 0x000fe2000f8e00ff */
        /* <DEDUP_REMOVED lines=38> */
[----:B------:R-:W-:Y:S01]  /*58e0*/  CS2R R24, SRZ ;  /* 0x0000000000187805 */ /* 0x000fe2000001ff00 */
[----:B------:R-:W-:-:S06]  /*58f0*/  ULDC UR61, c[0x0][0x9d8] ;  /* 0x00027600003d7ab9 */ /* 0x000fcc0000000800 */
.L_x_24:
[----:B------:R-:W-:Y:S02]  /*5900*/  R2UR UR4, R230 ;  /* 0x00000000e60472ca */ /* 0x000fe400000e0000 */
[----:B------:R-:W-:-:S11]  /*5910*/  R2UR UR6, R232 ;  /* 0x00000000e80672ca */ /* 0x000fd600000e0000 */
[----:B------:R-:W-:-:S04]  /*5920*/  UIADD3 UR4, UR4, 0x1, URZ ;  /* 0x0000000104047890 */ /* 0x000fc8000fffe03f */
[----:B------:R-:W-:-:S04]  /*5930*/  UISETP.NE.AND UP0, UPT, UR4, 0x2, UPT ;  /* 0x000000020400788c */ /* 0x000fc8000bf05270 */
[----:B------:R-:W-:Y:S02]  /*5940*/  USEL UR5, URZ, 0x1, UP0 ;  /* 0x000000013f057887 */ /* 0x000fe40008000000 */
[----:B------:R-:W-:Y:S02]  /*5950*/  USEL UR60, UR4, URZ, UP0 ;  /* 0x0000003f043c7287 */ /* 0x000fe40008000000 */
[----:B------:R-:W-:-:S06]  /*5960*/  ULOP3.LUT UR4, UR6, UR5, URZ, 0x3c, !UPT ;  /* 0x0000000506047292 */ /* 0x000fcc000f8e3c3f */
[----:B------:R-:W-:Y:S01]  /*5970*/  IMAD.U32 R16, RZ, RZ, UR4 ;  /* 0x00000004ff107e24 */ /* 0x000fe2000f8e00ff */
[----:B------:R-:W-:Y:S06]  /*5980*/  @!P0 BRA `(.L_x_16) ;  /* 0x0000000000048947 */ /* 0x000fec0003800000 */
[----:B------:R-:W-:Y:S01]  /*5990*/  BPT.TRAP 0x1 ;  /* 0x000000040000795c */ /* 0x000fe20000300000 */
.L_x_16:
[----:B------:R-:W0:Y:S01]  /*59a0*/  S2UR UR5, SR_CgaCtaId ;  /* 0x00000000000579c3 */ /* 0x000e220000008800 */
[----:B------:R-:W-:Y:S01]  /*59b0*/  R2UR UR7, R16 ;  /* 0x00000000100772ca */ /* 0x000fe200000e0000 */
[----:B------:R-:W-:-:S12]  /*59c0*/  UMOV UR4, 0x400 ;  /* 0x0000040000047882 */ /* 0x000fd80000000000 */
[----:B------:R-:W-:-:S05]  /*59d0*/  IMAD.U32 R3, RZ, RZ, UR7 ;  /* 0x00000007ff037e24 */ /* 0x000fca000f8e00ff */
[----:B------:R-:W-:Y:S01]  /*59e0*/  SHF.L.U32 R3, R3, 0x1f, RZ ;  /* 0x0000001f03037819 */ /* 0x000fe200000006ff */
[----:B0-----:R-:W-:-:S06]  /*59f0*/  ULEA UR6, UR5, UR4, 0x18 ;  /* 0x0000000405067291 */ /* 0x001fcc000f8ec03f */
[----:B------:R-:W-:Y:S01]  /*5a00*/  IMAD.U32 R231, RZ, RZ, UR6 ;  /* 0x00000006ffe77e24 */ /* 0x000fe2000f8e00ff */
[----:B------:R-:W-:-:S06]  /*5a10*/  ULEA UR6, UR60, UR6, 0x3 ;  /* 0x000000063c067291 */ /* 0x000fcc000f8e183f */
[----:B------:R-:W-:-:S03]  /*5a20*/  IMAD.U32 R223, RZ, RZ, UR6 ;  /* 0x00000006ffdf7e24 */ /* 0x000fc6000f8e00ff */
[----:B------:R0:W1:Y:S01]  /*5a30*/  SYNCS.PHASECHK.TRANS64.TRYWAIT P2, [UR6+0x38830], R3 ;  /* 0x03883003ff0075a7 */ /* 0x0000620008040146 */
[----:B------:R-:W-:Y:S05]  /*5a40*/  @!P0 BRA `(.L_x_17) ;  /* 0x0000000000048947 */ /* 0x000fea0003800000 */
[----:B------:R-:W-:Y:S01]  /*5a50*/  BPT.TRAP 0x1 ;  /* 0x000000040000795c */ /* 0x000fe20000300000 */
.L_x_17:
[----:B-1----:R-:W-:Y:S05]  /*5a60*/  @P2 BRA `(.L_x_18) ;  /* 0x00000000000c2947 */ /* 0x002fea0003800000 */
[----:B------:R-:W-:-:S13]  /*5a70*/  R2UR UR4, R223 ;  /* 0x00000000df0472ca */ /* 0x000fda00000e0000 */
[----:B------:R-:W1:Y:S02]  /*5a80*/  SYNCS.PHASECHK.TRANS64.TRYWAIT P2, [UR4+0x38830], R3 ;  /* 0x03883003ff0075a7 */ /* 0x000e640008040144 */
[----:B-1----:R-:W-:Y:S05]  /*5a90*/  @!P2 BRA `(.L_x_19) ;  /* 0x000000c00028a947 */ /* 0x002fea0003800000 */
.L_x_18:
[----:B------:R-:W-:Y:S01]  /*5aa0*/  R2UR UR4, R15 ;  /* 0x000000000f0472ca */ /* 0x000fe200000e0000 */
[----:B------:R-:W-:Y:S01]  /*5ab0*/  WARPGROUP.ARRIVE ;  /* 0x00000000000079c5 */ /* 0x000fe20000000000 */
[----:B------:R-:W-:Y:S01]  /*5ac0*/  R2UR UR18, R12 ;  /* 0x000000000c1272ca */ /* 0x000fe200000e0000 */
[----:B------:R-:W-:Y:S01]  /*5ad0*/  UMOV UR59, 0x40000040 ;  /* 0x40000040003b7882 */ /* 0x000fe20000000000 */
        /* <DEDUP_REMOVED lines=9> */
[----:B------:R-:W-:Y:S01]  /*5b70*/  UIMAD UR4, UR60, 0xa00, UR4 ;  /* 0x00000a003c0478a4 */ /* 0x000fe2000f8e0204 */
[-C--:B------:R-:W-:Y:S01]  /*5b80*/  FMUL.FTZ R24, R24, R2.reuse ;  /* 0x0000000218187220 */ /* 0x080fe20000410000 */
[----:B------:R-:W-:Y:S01]  /*5b90*/  UMOV UR56, UR18 ;  /* 0x0000001200387c82 */ /* 0x000fe20008000000 */
[----:B------:R-:W-:Y:S01]  /*5ba0*/  UMOV UR39, 0x40000040 ;  /* 0x4000004000277882 */ /* 0x000fe20000000000 */
[----:B------:R-:W-:Y:S01]  /*5bb0*/  UMOV UR57, UR19 ;  /* 0x0000001300397c82 */ /* 0x000fe20008000000 */
[----:B------:R-:W-:Y:S01]  /*5bc0*/  UIADD3 UR6, UR4, 0x80, URZ ;  /* 0x0000008004067890 */ /* 0x000fe2000fffe03f */
[-C--:B------:R-:W-:Y:S01]  /*5bd0*/  FMUL.FTZ R25, R25, R2.reuse ;  /* 0x0000000219197220 */ /* 0x080fe20000410000 */
[----:B------:R-:W-:Y:S01]  /*5be0*/  UMOV UR58, UR4 ;  /* 0x00000004003a7c82 */ /* 0x000fe20008000000 */
[----:B------:R-:W-:Y:S01]  /*5bf0*/  UIADD3 UR5, UR4, 0x100, URZ ;  /* 0x0000010004057890 */ /* 0x000fe2000fffe03f */
[----:B------:R-:W-:Y:S01]  /*5c00*/  HGMMA.64x16x16.F32.BF16 R184, gdesc[UR56], RZ, !UPT, gsb0 ;  /* 0x0020000038b879f0 */ /* 0x000fe2000c0018ff */
[----:B------:R-:W-:Y:S01]  /*5c10*/  UMOV UR56, UR18 ;  /* 0x0000001200387c82 */ /* 0x000fe20008000000 */
[----:B------:R-:W-:Y:S01]  /*5c20*/  UMOV UR57, UR19 ;  /* 0x0000001300397c82 */ /* 0x000fe20008000000 */
[----:B------:R-:W-:Y:S01]  /*5c30*/  UMOV UR58, UR6 ;  /* 0x00000006003a7c82 */ /* 0x000fe20008000000 */
[----:B------:R-:W-:Y:S01]  /*5c40*/  UMOV UR59, 0x40000040 ;  /* 0x40000040003b7882 */ /* 0x000fe20000000000 */
[----:B------:R-:W-:Y:S01]  /*5c50*/  UIADD3 UR6, UR4, 0x180, URZ ;  /* 0x0000018004067890 */ /* 0x000fe2000fffe03f */
[-C--:B------:R-:W-:Y:S01]  /*5c60*/  FMUL.FTZ R28, R28, R2.reuse ;  /* 0x000000021c1c7220 */ /* 0x080fe20000410000 */
        /* <DEDUP_REMOVED lines=12> */
[----:B------:R-:W-:Y:S01]  /*5d30*/  UMOV UR43, 0x40000040 ;  /* 0x40000040002b7882 */ /* 0x000fe20000000000 */
        /* <DEDUP_REMOVED lines=9> */
[----:B------:R-:W-:Y:S01]  /*5dd0*/  UMOV UR7, 0x40000040 ;  /* 0x4000004000077882 */ /* 0x000fe20000000000 */
[-C--:B------:R-:W-:Y:S01]  /*5de0*/  FMUL.FTZ R48, R48, R2.reuse ;  /* 0x0000000230307220 */ /* 0x080fe20000410000 */
        /* <DEDUP_REMOVED lines=20> */
[----:B------:R-:W-:Y:S01]  /*5f30*/  FMUL.FTZ R89, R89, R2 ;  /* 0x0000000259597220 */ /* 0x000fe20000410000 */
[----:B------:R-:W-:-:S02]  /*5f40*/  WARPGROUP.DEPBAR.LE gsb0, 0x0 ;  /* 0x00008000000079c5 */ /* 0x000fc40000010000 */
[----:B------:R-:W-:Y:S01]  /*5f50*/  WARPGROUP.ARRIVE ;  /* 0x00000000000079c5 */ /* 0x000fe20000000000 */
[-C--:B------:R-:W-:Y:S01]  /*5f60*/  FMUL.FTZ R92, R92, R2.reuse ;  /* 0x000000025c5c7220 */ /* 0x080fe20000410000 */
[-C--:B------:R-:W-:Y:S01]  /*5f70*/  FMUL.FTZ R93, R93, R2.reuse ;  /* 0x000000025d5d7220 */ /* 0x080fe20000410000 */
[-C--:B------:R-:W-:Y:S01]  /*5f80*/  FMUL.FTZ R96, R96, R2.reuse ;  /* 0x0000000260607220 */ /* 0x080fe20000410000 */
[-C--:B------:R-:W-:Y:S01]  /*5f90*/  FMUL.FTZ R97, R97, R2.reuse ;  /* 0x0000000261617220 */ /* 0x080fe20000410000 */
[-C--:B------:R-:W-:Y:S01]  /*5fa0*/  FMUL.FTZ R100, R100, R2.reuse ;  /* 0x0000000264647220 */ /* 0x080fe20000410000 */
[----:B------:R-:W-:Y:S01]  /*5fb0*/  HGMMA.64x16x16.F32.BF16 R176, gdesc[UR56], RZ, !UPT, gsb0 ;  /* 0x0020000038b079f0 */ /* 0x000fe2000c0018ff */
[----:B------:R-:W-:Y:S01]  /*5fc0*/  UMOV UR56, UR18 ;  /* 0x0000001200387c82 */ /* 0x000fe20008000000 */
[----:B------:R-:W-:Y:S01]  /*5fd0*/  UMOV UR57, UR19 ;  /* 0x0000001300397c82 */ /* 0x000fe20008000000 */
[----:B------:R-:W-:Y:S01]  /*5fe0*/  UMOV UR58, UR5 ;  /* 0x00000005003a7c82 */ /* 0x000fe20008000000 */
[----:B------:R-:W-:Y:S01]  /*5ff0*/  UMOV UR59, 0x40000040 ;  /* 0x40000040003b7882 */ /* 0x000fe20000000000 */
[----:B------:R-:W-:Y:S01]  /*6000*/  UIADD3 UR5, UR4, 0x200, URZ ;  /* 0x0000020004057890 */ /* 0x000fe2000fffe03f */
        /* <DEDUP_REMOVED lines=98> */
[----:B------:R-:W-:-:S06]  /*6630*/  WARPGROUP.ARRIVE ;  /* 0x00000000000079c5 */ /* 0x000fcc0000000000 */
[----:B------:R-:W-:Y:S01]  /*6640*/  HGMMA.64x16x16.F32.BF16 R160, gdesc[UR56], RZ, !UPT, gsb0 ;  /* 0x0020000038a079f0 */ /* 0x000fe2000c0018ff */
[----:B------:R-:W-:Y:S01]  /*6650*/  UMOV UR56, UR18 ;  /* 0x0000001200387c82 */ /* 0x000fe20008000000 */
[----:B------:R-:W-:Y:S01]  /*6660*/  UMOV UR57, UR19 ;  /* 0x0000001300397c82 */ /* 0x000fe20008000000 */
[----:B------:R-:W-:Y:S01]  /*6670*/  UMOV UR58, UR5 ;  /* 0x00000005003a7c82 */ /* 0x000fe20008000000 */
[----:B------:R-:W-:Y:S01]  /*6680*/  UMOV UR59, 0x40000040 ;  /* 0x40000040003b7882 */ /* 0x000fe20000000000 */
[----:B------:R-:W-:Y:S02]  /*6690*/  UIADD3 UR5, UR4, 0x102, URZ ;  /* 0x0000010204057890 */ /* 0x000fe4000fffe03f */
[----:B------:R-:W-:Y:S01]  /*66a0*/  UIADD3 UR18, UR4, 0x282, URZ ;  /* 0x0000028204127890 */ /* 0x000fe2000fffe03f */
[----:B------:R-:W-:Y:S01]  /*66b0*/  UMOV UR19, 0x40000040 ;  /* 0x4000004000137882 */ /* 0x000fe20000000000 */
        /* <DEDUP_REMOVED lines=11> */
[----:B------:R-:W-:Y:S01]  /*6770*/  UMOV UR57, UR15 ;  /* 0x0000000f00397c82 */ /* 0x000fe20008000000 */
[----:B------:R-:W-:Y:S01]  /*6780*/  UMOV UR58, UR6 ;  /* 0x00000006003a7c82 */ /* 0x000fe20008000000 */
[----:B------:R-:W-:Y:S01]  /*6790*/  UMOV UR59, 0x40000040 ;  /* 0x40000040003b7882 */ /* 0x000fe20000000000 */
[----:B------:R-:W-:Y:S01]  /*67a0*/  UIADD3 UR6, UR4, 0x182, URZ ;  /* 0x0000018204067890 */ /* 0x000fe2000fffe03f */
        /* <DEDUP_REMOVED lines=65> */
[----:B------:R-:W-:Y:S01]  /*6bc0*/  UMOV UR11, 0x40000040 ;  /* 0x40000040000b7882 */ /* 0x000fe20000000000 */
[----:B------:R-:W-:Y:S01]  /*6bd0*/  UIADD3 UR5, UR4, 0x106, URZ ;  /* 0x0000010604057890 */ /* 0x000fe2000fffe03f */
        /* <DEDUP_REMOVED lines=32> */
[----:B------:R-:W-:Y:S02]  /*6de0*/  UIADD3 UR10, UR4, 0x986, URZ ;  /* 0x00000986040a7890 */ /* 0x000fe4000fffe03f */
        /* <DEDUP_REMOVED lines=27> */
[----:B------:R-:W-:Y:S02]  /*6fa0*/  R2UR UR14, R6 ;  /* 0x00000000060e72ca */ /* 0x000fe400000e0000 */
[----:B------:R-:W-:-:S11]  /*6fb0*/  R2UR UR15, R7 ;  /* 0x00000000070f72ca */ /* 0x000fd600000e0000 */
[----:B------:R-:W-:Y:S02]  /*6fc0*/  UMOV UR56, UR14 ;  /* 0x0000000e00387c82 */ /* 0x000fe40008000000 */
[----:B------:R-:W-:Y:S01]  /*6fd0*/  UMOV UR57, UR15 ;  /* 0x0000000f00397c82 */ /* 0x000fe20008000000 */
        /* <DEDUP_REMOVED lines=274> */
[----:B------:R-:W-:Y:S01]  /*8100*/  UMOV UR57, UR15 ;  /* 0x0000000f00397c82 */ /* 0x000fe20008000000 */
[----:B------:R-:W-:Y:S01]  /*8110*/  UMOV UR58, UR6 ;  /* 0x00000006003a7c82 */ /* 0x000fe20008000000 */
[----:B------:R-:W-:Y:S01]  /*8120*/  UMOV UR59, 0x40000040 ;  /* 0x40000040003b7882 */ /* 0x000fe20000000000 */
[----:B------:R-:W-:-:S03]  /*8130*/  UIADD3 UR6, UR4, 0x906, URZ ;  /* 0x0000090604067890 */ /* 0x000fc6000fffe03f */
[----:B------:R-:W-:Y:S01]  /*8140*/  UMOV UR4, UR14 ;  /* 0x0000000e00047c82 */ /* 0x000fe20008000000 */
[----:B------:R-:W-:Y:S02]  /*8150*/  WARPGROUP.DEPBAR.LE gsb0, 0x0 ;  /* 0x00008000000079c5 */ /* 0x000fe40000010000 */
[----:B------:R-:W-:-:S06]  /*8160*/  WARPGROUP.ARRIVE ;  /* 0x00000000000079c5 */ /* 0x000fcc0000000000 */
[----:B------:R-:W-:Y:S01]  /*8170*/  HGMMA.64x16x16.F32.BF16 R176, gdesc[UR56], R176, gsb0 ;  /* 0x0020000038b079f0 */ /* 0x000fe200080018b0 */
[----:B------:R-:W-:Y:S01]  /*8180*/  UMOV UR56, UR14 ;  /* 0x0000000e00387c82 */ /* 0x000fe20008000000 */
[----:B------:R-:W-:Y:S01]  /*8190*/  UMOV UR57, UR15 ;  /* 0x0000000f00397c82 */ /* 0x000fe20008000000 */
[----:B------:R-:W-:Y:S01]  /*81a0*/  UMOV UR58, UR5 ;  /* 0x00000005003a7c82 */ /* 0x000fe20008000000 */
[----:B------:R-:W-:Y:S01]  /*81b0*/  UMOV UR59, 0x40000040 ;  /* 0x40000040003b7882 */ /* 0x000fe20000000000 */
[----:B------:R-:W-:Y:S01]  /*81c0*/  UMOV UR5, UR15 ;  /* 0x0000000f00057c82 */ /* 0x000fe20008000000 */
        /* <DEDUP_REMOVED lines=10> */
[----:B------:R-:W-:Y:S02]  /*8270*/  WARPGROUP.DEPBAR.LE gsb0, 0x0 ;  /* 0x00008000000079c5 */ /* 0x000fe40000010000 */
[----:B------:R-:W-:-:S06]  /*8280*/  WARPGROUP.ARRIVE ;  /* 0x00000000000079c5 */ /* 0x000fcc0000000000 */
[----:B------:R-:W-:Y:S03]  /*8290*/  HGMMA.64x16x16.F32.BF16 R152, gdesc[UR4], R152, gsb0 ;  /* 0x00200000049879f0 */ /* 0x000fe60008001898 */
[----:B------:R-:W-:Y:S02]  /*82a0*/  WARPGROUP.DEPBAR.LE gsb0, 0x0 ;  /* 0x00008000000079c5 */ /* 0x000fe40000010000 */
[----:B------:R-:W-:Y:S05]  /*82b0*/  @!P0 BRA `(.L_x_20) ;  /* 0x0000000000048947 */ /* 0x000fea0003800000 */
[----:B------:R-:W-:Y:S01]  /*82c0*/  BPT.TRAP 0x1 ;  /* 0x000000040000795c */ /* 0x000fe20000300000 */
.L_x_20:
[----:B------:R-:W-:Y:S02]  /*82d0*/  R2UR UR6, R231 ;  /* 0x00000000e70672ca */ /* 0x000fe400000e0000 */
[----:B------:R-:W-:Y:S02]  /*82e0*/  R2UR UR4, R230 ;  /* 0x00000000e60472ca */ /* 0x000fe400000e0000 */
[----:B------:R-:W-:-:S11]  /*82f0*/  R2UR UR5, R232 ;  /* 0x00000000e80572ca */ /* 0x000fd600000e0000 */
[----:B------:R-:W-:Y:S02]  /*8300*/  ULEA UR4, UR4, UR6, 0x3 ;  /* 0x0000000604047291 */ /* 0x000fe4000f8e183f */
[----:B------:R-:W-:-:S05]  /*8310*/  IMAD.U32 R0, RZ, RZ, UR5 ;  /* 0x00000005ff007e24 */ /* 0x000fca000f8e00ff */
[----:B------:R-:W-:-:S04]  /*8320*/  SHF.L.U32 R0, R0, 0x1f, RZ ;  /* 0x0000001f00007819 */ /* 0x000fc800000006ff */
[----:B------:R2:W3:Y:S01]  /*8330*/  SYNCS.PHASECHK.TRANS64.TRYWAIT P2, [UR4+0x38850], R0 ;  /* 0x03885000ff0075a7 */ /* 0x0004e20008040144 */
[----:B------:R-:W-:Y:S05]  /*8340*/  @!P0 BRA `(.L_x_21) ;  /* 0x0000000000048947 */ /* 0x000fea0003800000 */
[----:B------:R-:W-:Y:S01]  /*8350*/  BPT.TRAP 0x1 ;  /* 0x000000040000795c */ /* 0x000fe20000300000 */
.L_x_21:
[----:B---3--:R-:W-:Y:S05]  /*8360*/  @P2 BRA `(.L_x_22) ;  /* 0x0000000000082947 */ /* 0x008fea0003800000 */
[----:B------:R-:W3:Y:S02]  /*8370*/  SYNCS.PHASECHK.TRANS64.TRYWAIT P2, [UR4+0x38850], R0 ;  /* 0x03885000ff0075a7 */ /* 0x000ee40008040144 */
[----:B---3--:R-:W-:Y:S05]  /*8380*/  @!P2 BRA `(.L_x_23) ;  /* 0x000000980008a947 */ /* 0x008fea0003800000 */
.L_x_22:
[----:B------:R-:W-:Y:S01]  /*8390*/  R2UR UR5, R231 ;  /* 0x00000000e70572ca */ /* 0x000fe200000e0000 */
[----:B------:R-:W-:Y:S01]  /*83a0*/  WARPGROUP.ARRIVE ;  /* 0x00000000000079c5 */ /* 0x000fe20000000000 */
[----:B------:R-:W-:Y:S01]  /*83b0*/  R2UR UR6, R230 ;  /* 0x00000000e60672ca */ /* 0x000fe200000e0000 */
[----:B------:R-:W-:Y:S01]  /*83c0*/  UMOV UR7, 0x40000040 ;  /* 0x4000004000077882 */ /* 0x000fe20000000000 */
[----:B0-2---:R-:W-:Y:S01]  /*83d0*/  FMUL.FTZ R0, R184, UR61 ;  /* 0x0000003db8007c20 */ /* 0x005fe20008410000 */
[----:B-1----:R-:W-:Y:S01]  /*83e0*/  FMUL.FTZ R3, R185, UR61 ;  /* 0x0000003db9037c20 */ /* 0x002fe20008410000 */
[----:B------:R-:W-:Y:S01]  /*83f0*/  FMUL.FTZ R184, R187, UR61 ;  /* 0x0000003dbbb87c20 */ /* 0x000fe20008410000 */
[----:B------:R-:W-:Y:S01]  /*8400*/  FMUL.FTZ R187, R188, UR61 ;  /* 0x0000003dbcbb7c20 */ /* 0x000fe20008410000 */
[----:B------:R-:W-:Y:S01]  /*8410*/  FMUL.FTZ R188, R189, UR61 ;  /* 0x0000003dbdbc7c20 */ /* 0x000fe20008410000 */
[----:B------:R-:W-:Y:S01]  /*8420*/  FMUL.FTZ R185, R186, UR61 ;  /* 0x0000003dbab97c20 */ /* 0x000fe20008410000 */
[----:B------:R-:W0:Y:S01]  /*8430*/  MUFU.TANH R0, R0 ;  /* 0x0000000000007308 */ /* 0x000e220000002400 */
[----:B------:R-:W-:Y:S01]  /*8440*/  FMUL.FTZ R186, R190, UR61 ;  /* 0x0000003dbeba7c20 */ /* 0x000fe20008410000 */
[----:B------:R-:W-:Y:S01]  /*8450*/  FMUL.FTZ R190, R176, UR61 ;  /* 0x0000003db0be7c20 */ /* 0x000fe20008410000 */
[----:B------:R-:W-:Y:S01]  /*8460*/  UIADD3 UR5, UR5, 0x400, URZ ;  /* 0x0000040005057890 */ /* 0x000fe2000fffe03f */
[----:B------:R-:W-:Y:S01]  /*8470*/  FMUL.FTZ R177, R177, UR61 ;  /* 0x0000003db1b17c20 */ /* 0x000fe20008410000 */
[----:B------:R-:W-:Y:S01]  /*8480*/  FMUL.FTZ R180, R180, UR61 ;  /* 0x0000003db4b47c20 */ /* 0x000fe20008410000 */
[----:B------:R-:W-:Y:S01]  /*8490*/  FMUL.FTZ R181, R181, UR61 ;  /* 0x0000003db5b57c20 */ /* 0x000fe20008410000 */
[----:B------:R-:W-:Y:S01]  /*84a0*/  USHF.R.U32.HI UR5, URZ, 0x4, UR5 ;  /* 0x000000043f057899 */ /* 0x000fe20008011605 */
[----:B------:R-:W1:Y:S01]  /*84b0*/  MUFU.TANH R3, R3 ;  /* 0x0000000300037308 */ /* 0x000e620000002400 */
[----:B------:R-:W-:Y:S01]  /*84c0*/  FMUL.FTZ R189, R191, UR61 ;  /* 0x0000003dbfbd7c20 */ /* 0x000fe20008410000 */
[----:B------:R-:W-:Y:S01]  /*84d0*/  FMUL.FTZ R168, R168, UR61 ;  /* 0x0000003da8a87c20 */ /* 0x000fe20008410000 */
[----:B------:R-:W-:Y:S01]  /*84e0*/  ULOP3.LUT UR5, UR5, 0x3fff, URZ, 0xc0, !UPT ;  /* 0x00003fff05057892 */ /* 0x000fe2000f8ec03f */
[----:B------:R-:W-:Y:S01]  /*84f0*/  FMUL.FTZ R169, R169, UR61 ;  /* 0x0000003da9a97c20 */ /* 0x000fe20008410000 */
[----:B------:R-:W-:Y:S01]  /*8500*/  FMUL.FTZ R172, R172, UR61 ;  /* 0x0000003dacac7c20 */ /* 0x000fe20008410000 */
[----:B------:R-:W-:Y:S01]  /*8510*/  FMUL.FTZ R173, R173, UR61 ;  /* 0x0000003dadad7c20 */ /* 0x000fe20008410000 */
[----:B------:R-:W-:Y:S01]  /*8520*/  ULOP3.LUT UR5, UR5, 0x2800000, URZ, 0xfc, !UPT ;  /* 0x0280000005057892 */ /* 0x000fe2000f8efc3f */
[----:B------:R-:W2:Y:S01]  /*8530*/  MUFU.TANH R187, R187 ;  /* 0x000000bb00bb7308 */ /* 0x000ea20000002400 */
[----:B0-----:R-:W-:Y:S01]  /*8540*/  FMNMX.FTZ R2, R0, R21, !PT ;  /* 0x0000001500027209 */ /* 0x001fe20007810000 */
[----:B------:R-:W-:Y:S01]  /*8550*/  FMUL.FTZ R160, R160, UR61 ;  /* 0x0000003da0a07c20 */ /* 0x000fe20008410000 */
[----:B------:R-:W-:Y:S01]  /*8560*/  UIMAD UR5, UR6, 0xa00, UR5 ;  /* 0x00000a00060578a4 */ /* 0x000fe2000f8e0205 */
[----:B------:R-:W-:Y:S01]  /*8570*/  FMUL.FTZ R161, R161, UR61 ;  /* 0x0000003da1a17c20 */ /* 0x000fe20008410000 */
[----:B------:R-:W-:Y:S01]  /*8580*/  FMUL.FTZ R164, R164, UR61 ;  /* 0x0000003da4a47c20 */ /* 0x000fe20008410000 */
[----:B------:R-:W-:Y:S01]  /*8590*/  FMUL.FTZ R165, R165, UR61 ;  /* 0x0000003da5a57c20 */ /* 0x000fe20008410000 */
[----:B------:R-:W-:Y:S01]  /*85a0*/  FMUL.FTZ R152, R152, UR61 ;  /* 0x0000003d98987c20 */ /* 0x000fe20008410000 */
[----:B------:R-:W0:Y:S01]  /*85b0*/  MUFU.TANH R188, R188 ;  /* 0x000000bc00bc7308 */ /* 0x000e220000002400 */
[----:B-1----:R-:W-:Y:S01]  /*85c0*/  FMNMX.FTZ R2, R3, R2, !PT ;  /* 0x0000000203027209 */ /* 0x002fe20007810000 */
[----:B------:R-:W-:Y:S01]  /*85d0*/  UMOV UR6, UR5 ;  /* 0x0000000500067c82 */ /* 0x000fe20008000000 */
[----:B------:R-:W-:Y:S01]  /*85e0*/  FMUL.FTZ R153, R153, UR61 ;  /* 0x0000003d99997c20 */ /* 0x000fe20008410000 */
[----:B------:R-:W-:Y:S01]  /*85f0*/  HGMMA.64x256x16.F32.BF16 R24, R208, gdesc[UR4].tnspB, R24, gsb0 ;  /* 0x43e00004d0187df0 */ /* 0x000fe20008001818 */
[----:B------:R-:W-:Y:S01]  /*8600*/  UIADD3 UR6, UR5, 0x80, URZ ;  /* 0x0000008005067890 */ /* 0x000fe2000fffe03f */
[----:B------:R-:W-:Y:S01]  /*8610*/  FMUL.FTZ R176, R178, UR61 ;  /* 0x0000003db2b07c20 */ /* 0x000fe20008410000 */
[----:B------:R-:W-:Y:S01]  /*8620*/  UMOV UR7, 0x40000040 ;  /* 0x4000004000077882 */ /* 0x000fe20000000000 */
[----:B------:R-:W1:Y:S01]  /*8630*/  MUFU.TANH R190, R190 ;  /* 0x000000be00be7308 */ /* 0x000e620000002400 */
[----:B--2---:R-:W-:Y:S01]  /*8640*/  FMNMX.FTZ R191, R187, R2, !PT ;  /* 0x00000002bbbf7209 */ /* 0x004fe20007810000 */
[----:B------:R-:W-:Y:S01]  /*8650*/  FMUL.FTZ R178, R179, UR61 ;  /* 0x0000003db3b27c20 */ /* 0x000fe20008410000 */
[----:B------:R-:W-:Y:S01]  /*8660*/  FMUL.FTZ R156, R156, UR61 ;  /* 0x0000003d9c9c7c20 */ /* 0x000fe20008410000 */
[----:B------:R-:W-:Y:S01]  /*8670*/  FMUL.FTZ R179, R182, UR61 ;  /* 0x0000003db6b37c20 */ /* 0x000fe20008410000 */
[----:B------:R-:W-:Y:S01]  /*8680*/  FMUL.FTZ R182, R157, UR61 ;  /* 0x0000003d9db67c20 */ /* 0x000fe20008410000 */
[----:B------:R-:W-:Y:S01]  /*8690*/  FMUL.FTZ R170, R170, UR61 ;  /* 0x0000003daaaa7c20 */ /* 0x000fe20008410000 */
[----:B------:R-:W-:Y:S01]  /*86a0*/  ULDC UR10, c[0x0][0x988] ;  /* 0x00026200000a7ab9 */ /* 0x000fe20000000800 */
[----:B------:R-:W2:Y:S01]  /*86b0*/  MUFU.TANH R177, R177 ;  /* 0x000000b100b17308 */ /* 0x000ea20000002400 */
[----:B0-----:R-:W-:Y:S01]  /*86c0*/  FMNMX.FTZ R191, R188, R191, !PT ;  /* 0x000000bfbcbf7209 */ /* 0x001fe20007810000 */
[----:B------:R-:W-:Y:S01]  /*86d0*/  FMUL.FTZ R171, R171, UR61 ;  /* 0x0000003dabab7c20 */ /* 0x000fe20008410000 */
[----:B------:R-:W-:Y:S01]  /*86e0*/  UMOV UR11, UR10 ;  /* 0x0000000a000b7c82 */ /* 0x000fe20008000000 */
[----:B------:R-:W-:Y:S01]  /*86f0*/  FMUL.FTZ R174, R174, UR61 ;  /* 0x0000003daeae7c20 */ /* 0x000fe20008410000 */
[----:B------:R-:W-:Y:S01]  /*8700*/  FMUL.FTZ R175, R175, UR61 ;  /* 0x0000003dafaf7c20 */ /* 0x000fe20008410000 */
[----:B------:R-:W-:Y:S01]  /*8710*/  FMUL.FTZ R162, R162, UR61 ;  /* 0x0000003da2a27c20 */ /* 0x000fe20008410000 */
[----:B------:R-:W-:Y:S01]  /*8720*/  FMUL.FTZ R163, R163, UR61 ;  /* 0x0000003da3a37c20 */ /* 0x000fe20008410000 */
[----:B------:R-:W0:Y:S01]  /*8730*/  MUFU.TANH R180, R180 ;  /* 0x000000b400b47308 */ /* 0x000e220000002400 */
[----:B-1----:R-:W-:Y:S01]  /*8740*/  FMNMX.FTZ R2, R190, R191, !PT ;  /* 0x000000bfbe027209 */ /* 0x002fe20007810000 */
[----:B------:R-:W-:Y:S01]  /*8750*/  FMUL.FTZ R166, R166, UR61 ;  /* 0x0000003da6a67c20 */ /* 0x000fe20008410000 */
[----:B------:R-:W-:Y:S01]  /*8760*/  FMUL.FTZ R167, R167, UR61 ;  /* 0x0000003da7a77c20 */ /* 0x000fe20008410000 */
[----:B------:R-:W-:Y:S01]  /*8770*/  FMUL.FTZ R154, R154, UR61 ;  /* 0x0000003d9a9a7c20 */ /* 0x000fe20008410000 */
[----:B------:R-:W-:Y:S01]  /*8780*/  FMUL.FTZ R155, R155, UR61 ;  /* 0x0000003d9b9b7c20 */ /* 0x000fe20008410000 */
[----:B------:R-:W-:Y:S01]  /*8790*/  FMUL.FTZ R158, R158, UR61 ;  /* 0x0000003d9e9e7c20 */ /* 0x000fe20008410000 */
[----:B------:R-:W-:Y:S01]  /*87a0*/  FMUL.FTZ R159, R159, UR61 ;  /* 0x0000003d9f9f7c20 */ /* 0x000fe20008410000 */
[----:B------:R-:W1:Y:S01]  /*87b0*/  MUFU.TANH R181, R181 ;  /* 0x000000b500b57308 */ /* 0x000e620000002400 */
[----:B--2---:R-:W-:Y:S01]  /*87c0*/  FMNMX.FTZ R191, R177, R2, !PT ;  /* 0x00000002b1bf7209 */ /* 0x004fe20007810000 */
[----:B------:R-:W-:Y:S01]  /*87d0*/  IMAD.U32 R230, RZ, RZ, UR60 ;  /* 0x0000003cffe67e24 */ /* 0x000fe2000f8e00ff */
[----:B------:R-:W-:-:S05]  /*87e0*/  R2UR UR10, R223 ;  /* 0x00000000df0a72ca */ /* 0x000fca00000e0000 */
[----:B------:R-:W2:Y:S01]  /*87f0*/  MUFU.TANH R168, R168 ;  /* 0x000000a800a87308 */ /* 0x000ea20000002400 */
[----:B0-----:R-:W-:-:S07]  /*8800*/  FMNMX.FTZ R2, R180, R191, !PT ;  /* 0x000000bfb4027209 */ /* 0x001fce0007810000 */
[----:B------:R-:W0:Y:S01]  /*8810*/  MUFU.TANH R169, R169 ;  /* 0x000000a900a97308 */ /* 0x000e220000002400 */
[----:B-1----:R-:W-:-:S07]  /*8820*/  FMNMX.FTZ R191, R181, R2, !PT ;  /* 0x00000002b5bf7209 */ /* 0x002fce0007810000 */
[----:B------:R-:W1:Y:S01]  /*8830*/  MUFU.TANH R172, R172 ;  /* 0x000000ac00ac7308 */ /* 0x000e620000002400 */
[----:B--2---:R-:W-:-:S07]  /*8840*/  FMNMX.FTZ R2, R168, R191, !PT ;  /* 0x000000bfa8027209 */ /* 0x004fce0007810000 */
        /* <DEDUP_REMOVED lines=11> */
[----:B--2---:R-:W-:Y:S01]  /*8900*/  FMNMX.FTZ R2, R164, R157, !PT ;  /* 0x0000009da4027209 */ /* 0x004fe20007810000 */
[----:B------:R-:W-:-:S06]  /*8910*/  FMUL.FTZ R157, R183, UR61 ;  /* 0x0000003db79d7c20 */ /* 0x000fcc0008410000 */
        /* <DEDUP_REMOVED lines=9> */
[----:B-1----:R-:W-:-:S05]  /*89b0*/  FMNMX.FTZ R183, R182, R183, !PT ;  /* 0x000000b7b6b77209 */ /* 0x002fca0007810000 */
[----:B------:R-:W1:Y:S02]  /*89c0*/  SHFL.BFLY PT, R2, R183, 0x2, 0x1f ;  /* 0x0c401f00b7027f89 */ /* 0x000e6400000e0000 */
[----:B------:R-:W3:Y:S08]  /*89d0*/  MUFU.TANH R186, R186 ;  /* 0x000000ba00ba7308 */ /* 0x000ef00000002400 */
[----:B------:R-:W4:Y:S08]  /*89e0*/  MUFU.TANH R189, R189 ;  /* 0x000000bd00bd7308 */ /* 0x000f300000002400 */
[----:B------:R-:W5:Y:S01]  /*89f0*/  MUFU.TANH R176, R176 ;  /* 0x000000b000b07308 */ /* 0x000f620000002400 */
[----:B-1----:R-:W-:-:S07]  /*8a00*/  FMNMX.FTZ R2, R183, R2, !PT ;  /* 0x00000002b7027209 */ /* 0x002fce0007810000 */
[----:B------:R-:W1:Y:S01]  /*8a10*/  MUFU.TANH R178, R178 ;  /* 0x000000b200b27308 */ /* 0x000e620000002400 */
[----:B------:R-:W2:Y:S07]  /*8a20*/  SHFL.BFLY PT, R183, R2, 0x1, 0x1f ;  /* 0x0c201f0002b77f89 */ /* 0x000eae00000e0000 */
[----:B------:R-:W1:Y:S08]  /*8a30*/  MUFU.TANH R179, R179 ;  /* 0x000000b300b37308 */ /* 0x000e700000002400 */
[----:B------:R-:W1:Y:S08]  /*8a40*/  MUFU.TANH R157, R157 ;  /* 0x0000009d009d7308 */ /* 0x000e700000002400 */
[----:B------:R-:W1:Y:S01]  /*8a50*/  MUFU.TANH R170, R170 ;  /* 0x000000aa00aa7308 */ /* 0x000e620000002400 */
[----:B--2---:R-:W-:-:S02]  /*8a60*/  FMNMX.FTZ R4, R2, R183, !PT ;  /* 0x000000b702047209 */ /* 0x004fc40007810000 */
[----:B------:R-:W-:-:S03]  /*8a70*/  FMNMX.FTZ R183, R185, R20, !PT ;  /* 0x00000014b9b77209 */ /* 0x000fc60007810000 */
[----:B------:R-:W-:Y:S01]  /*8a80*/  FADD.FTZ R2, -R4, R21 ;  /* 0x0000001504027221 */ /* 0x000fe20000010100 */
[----:B0-----:R-:W-:Y:S01]  /*8a90*/  FMNMX.FTZ R183, R184, R183, !PT ;  /* 0x000000b7b8b77209 */ /* 0x001fe20007810000 */
[----:B------:R-:W0:Y:S02]  /*8aa0*/  MUFU.TANH R171, R171 ;  /* 0x000000ab00ab7308 */ /* 0x000e240000002400 */
[----:B------:R-:W-:-:S06]  /*8ab0*/  FMUL.FTZ R2, R2, UR11 ;  /* 0x0000000b02027c20 */ /* 0x000fcc0008410000 */
[----:B------:R-:W2:Y:S08]  /*8ac0*/  MUFU.TANH R174, R174 ;  /* 0x000000ae00ae7308 */ /* 0x000eb00000002400 */
[----:B------:R-:W2:Y:S08]  /*8ad0*/  MUFU.TANH R175, R175 ;  /* 0x000000af00af7308 */ /* 0x000eb00000002400 */
[----:B------:R-:W2:Y:S08]  /*8ae0*/  MUFU.TANH R162, R162 ;  /* 0x000000a200a27308 */ /* 0x000eb00000002400 */
[----:B------:R-:W2:Y:S08]  /*8af0*/  MUFU.TANH R163, R163 ;  /* 0x000000a300a37308 */ /* 0x000eb00000002400 */
[----:B------:R-:W2:Y:S08]  /*8b00*/  MUFU.TANH R166, R166 ;  /* 0x000000a600a67308 */ /* 0x000eb00000002400 */
[----:B------:R-:W2:Y:S08]  /*8b10*/  MUFU.TANH R167, R167 ;  /* 0x000000a700a77308 */ /* 0x000eb00000002400 */
[----:B------:R-:W2:Y:S01]  /*8b20*/  MUFU.TANH R154, R154 ;  /* 0x0000009a009a7308 */ /* 0x000ea20000002400 */
[----:B------:R-:W-:-:S02]  /*8b30*/  WARPGROUP.DEPBAR.LE gsb0, 0x0 ;  /* 0x00008000000079c5 */ /* 0x000fc40000010000 */
[----:B------:R-:W-:-:S05]  /*8b40*/  WARPGROUP.ARRIVE ;  /* 0x00000000000079c5 */ /* 0x000fca0000000000 */
[----:B------:R-:W2:Y:S01]  /*8b50*/  MUFU.TANH R155, R155 ;  /* 0x0000009b009b7308 */ /* 0x000ea20000002400 */
[----:B------:R-:W-:Y:S01]  /*8b60*/  HGMMA.64x256x16.F32.BF16 R24, R204, gdesc[UR4].tnspB, R24, gsb0 ;  /* 0x43e00004cc187df0 */ /* 0x000fe20008001818 */
[----:B------:R-:W-:Y:S01]  /*8b70*/  UIADD3 UR6, UR5, 0x100, URZ ;  /* 0x0000010005067890 */ /* 0x000fe2000fffe03f */
[----:B------:R-:W-:-:S05]  /*8b80*/  UMOV UR7, 0x40000040 ;  /* 0x4000004000077882 */ /* 0x000fca0000000000 */
[----:B------:R-:W2:Y:S08]  /*8b90*/  MUFU.TANH R158, R158 ;  /* 0x0000009e009e7308 */ /* 0x000eb00000002400 */
[----:B------:R-:W2:Y:S08]  /*8ba0*/  MUFU.TANH R159, R159 ;  /* 0x0000009f009f7308 */ /* 0x000eb00000002400 */
[----:B------:R-:W-:Y:S01]  /*8bb0*/  MUFU.EX2 R2, R2 ;  /* 0x0000000200027308 */ /* 0x000fe20000000800 */
[----:B------:R-:W-:-:S02]  /*8bc0*/  WARPGROUP.DEPBAR.LE gsb0, 0x0 ;  /* 0x00008000000079c5 */ /* 0x000fc40000010000 */
[----:B------:R-:W-:-:S06]  /*8bd0*/  WARPGROUP.ARRIVE ;  /* 0x00000000000079c5 */ /* 0x000fcc0000000000 */
[----:B------:R-:W-:Y:S01]  /*8be0*/  HGMMA.64x256x16.F32.BF16 R24, R200, gdesc[UR4].tnspB, R24, gsb0 ;  /* 0x43e00004c8187df0 */ /* 0x000fe20008001818 */
[----:B------:R-:W-:Y:S01]  /*8bf0*/  UIADD3 UR6, UR5, 0x180, URZ ;  /* 0x0000018005067890 */ /* 0x000fe2000fffe03f */
[----:B------:R-:W-:Y:S01]  /*8c00*/  UMOV UR7, 0x40000040 ;  /* 0x4000004000077882 */ /* 0x000fe20000000000 */
[----:B------:R-:W-:Y:S02]  /*8c10*/  WARPGROUP.DEPBAR.LE gsb0, 0x0 ;  /* 0x00008000000079c5 */ /* 0x000fe40000010000 */
[----:B------:R-:W-:-:S15]  /*8c20*/  WARPGROUP.ARRIVE ;  /* 0x00000000000079c5 */ /* 0x000fde0000000000 */
[----:B------:R-:W-:-:S08]  /*8c30*/  NOP ;  /* 0x0000000000007918 */ /* 0x000fd00000000000 */
[----:B------:R-:W-:Y:S01]  /*8c40*/  HGMMA.64x256x16.F32.BF16 R24, R196, gdesc[UR4].tnspB, R24, gsb0 ;  /* 0x43e00004c4187df0 */ /* 0x000fe20008001818 */
[----:B------:R-:W-:Y:S01]  /*8c50*/  UIADD3 UR6, UR5, 0x200, URZ ;  /* 0x0000020005067890 */ /* 0x000fe2000fffe03f */
[----:B------:R-:W-:Y:S01]  /*8c60*/  R2UR UR5, R222 ;  /* 0x00000000de0572ca */ /* 0x000fe200000e0000 */
[----:B------:R-:W-:-:S12]  /*8c70*/  UMOV UR7, 0x40000040 ;  /* 0x4000004000077882 */ /* 0x000fd80000000000 */
[----:B------:R-:W-:Y:S01]  /*8c80*/  ISETP.LT.AND P2, PT, RZ, UR5, PT ;  /* 0x00000005ff007c0c */ /* 0x000fe2000bf41270 */
[----:B------:R-:W-:Y:S02]  /*8c90*/  WARPGROUP.DEPBAR.LE gsb0, 0x0 ;  /* 0x00008000000079c5 */ /* 0x000fe40000010000 */
[----:B------:R-:W-:Y:S01]  /*8ca0*/  WARPGROUP.ARRIVE ;  /* 0x00000000000079c5 */ /* 0x000fe20000000000 */
[----:B---3--:R-:W-:Y:S01]  /*8cb0*/  FMNMX.FTZ R196, R186, R183, !PT ;  /* 0x000000b7bac47209 */ /* 0x008fe20007810000 */
[----:B------:R-:W-:-:S03]  /*8cc0*/  FMUL.FTZ R197, R4, UR11 ;  /* 0x0000000b04c57c20 */ /* 0x000fc60008410000 */
[----:B----4-:R-:W-:-:S05]  /*8cd0*/  FMNMX.FTZ R21, R189, R196, !PT ;  /* 0x000000c4bd157209 */ /* 0x010fca0007810000 */
[----:B------:R-:W-:Y:S01]  /*8ce0*/  HGMMA.64x256x16.F32.BF16 R24, R192, gdesc[UR4].tnspB, R24, gsb0 ;  /* 0x43e00004c0187df0 */ /* 0x000fe20008001818 */
[--C-:B------:R-:W-:Y:S01]  /*8cf0*/  FFMA.FTZ R183, R0, UR11, -R197.reuse ;  /* 0x0000000b00b77c23 */ /* 0x100fe200080108c5 */
[--C-:B------:R-:W-:Y:S01]  /*8d00*/  FFMA.FTZ R208, R3, UR11, -R197.reuse ;  /* 0x0000000b03d07c23 */ /* 0x100fe200080108c5 */
[----:B-----5:R-:W-:Y:S01]  /*8d10*/  FMNMX.FTZ R21, R176, R21, !PT ;  /* 0x00000015b0157209 */ /* 0x020fe20007810000 */
[--C-:B------:R-:W-:Y:S01]  /*8d20*/  FFMA.FTZ R196, R160, UR11, -R197.reuse ;  /* 0x0000000ba0c47c23 */ /* 0x100fe200080108c5 */
[--C-:B------:R-:W-:Y:S01]  /*8d30*/  FFMA.FTZ R202, R172, UR11, -R197.reuse ;  /* 0x0000000bacca7c23 */ /* 0x100fe200080108c5 */
[--C-:B------:R-:W-:Y:S01]  /*8d40*/  FFMA.FTZ R210, R187, UR11, -R197.reuse ;  /* 0x0000000bbbd27c23 */ /* 0x100fe200080108c5 */
[----:B-1----:R-:W-:Y:S01]  /*8d50*/  FMNMX.FTZ R0, R178, R21, !PT ;  /* 0x00000015b2007209 */ /* 0x002fe20007810000 */
        /* <DEDUP_REMOVED lines=15> */
[----:B0-----:R-:W-:Y:S01]  /*8e50*/  FMNMX.FTZ R3, R171, R0, !PT ;  /* 0x00000000ab037209 */ /* 0x001fe20007810000 */
[--C-:B------:R-:W-:Y:S01]  /*8e60*/  FFMA.FTZ R181, R161, UR11, -R197.reuse ;  /* 0x0000000ba1b57c23 */ /* 0x100fe200080108c5 */
[--C-:B------:R-:W-:Y:S01]  /*8e70*/  FFMA.FTZ R169, R169, UR11, -R197.reuse ;  /* 0x0000000ba9a97c23 */ /* 0x100fe200080108c5 */
[--C-:B------:R-:W-:Y:S01]  /*8e80*/  FFMA.FTZ R173, R173, UR11, -R197.reuse ;  /* 0x0000000badad7c23 */ /* 0x100fe200080108c5 */
[----:B--2---:R-:W-:Y:S01]  /*8e90*/  FMNMX.FTZ R0, R174, R3, !PT ;  /* 0x00000003ae007209 */ /* 0x004fe20007810000 */
[----:B------:R-:W-:Y:S01]  /*8ea0*/  MUFU.EX2 R210, R210 ;  /* 0x000000d200d27308 */ /* 0x000fe20000000800 */
[--C-:B------:R-:W-:Y:S01]  /*8eb0*/  FFMA.FTZ R161, R165, UR11, -R197.reuse ;  /* 0x0000000ba5a17c23 */ /* 0x100fe200080108c5 */
[----:B------:R-:W-:Y:S01]  /*8ec0*/  FFMA.FTZ R182, R182, UR11, -R197 ;  /* 0x0000000bb6b67c23 */ /* 0x000fe200080108c5 */
[----:B------:R-:W-:-:S02]  /*8ed0*/  FMNMX.FTZ R3, R175, R0, !PT ;  /* 0x00000000af037209 */ /* 0x000fc40007810000 */
[----:B------:R-:W-:Y:S01]  /*8ee0*/  MOV R165, UR4 ;  /* 0x0000000400a57c02 */ /* 0x000fe20008000f00 */
[----:B------:R-:W-:Y:S01]  /*8ef0*/  UIADD3 UR4, UR5, -0x1, URZ ;  /* 0xffffffff05047890 */ /* 0x000fe2000fffe03f */
[----:B------:R-:W-:Y:S01]  /*8f00*/  FMNMX.FTZ R0, R162, R3, !PT ;  /* 0x00000003a2007209 */ /* 0x000fe20007810000 */
[----:B------:R-:W-:Y:S01]  /*8f10*/  MUFU.EX2 R191, R191 ;  /* 0x000000bf00bf7308 */ /* 0x000fe20000000800 */
[----:B------:R-:W-:Y:S01]  /*8f20*/  R2UR UR5, R16 ;  /* 0x00000000100572ca */ /* 0x000fe200000e0000 */
[----:B------:R-:W-:Y:S01]  /*8f30*/  @!P1 VIADD R165, R165, 0x38860 ;  /* 0x00038860a5a59836 */ /* 0x000fe20000000000 */
[----:B------:R-:W-:Y:S01]  /*8f40*/  FMNMX.FTZ R3, R163, R0, !PT ;  /* 0x00000000a3037209 */ /* 0x000fe20007810000 */
[----:B------:R-:W-:-:S03]  /*8f50*/  IMAD.U32 R222, RZ, RZ, UR4 ;  /* 0x00000004ffde7e24 */ /* 0x000fc6000f8e00ff */
[----:B------:R-:W-:Y:S01]  /*8f60*/  FMNMX.FTZ R0, R166, R3, !PT ;  /* 0x00000003a6007209 */ /* 0x000fe20007810000 */
[----:B------:R-:W-:Y:S01]  /*8f70*/  MUFU.EX2 R204, R204 ;  /* 0x000000cc00cc7308 */ /* 0x000fe20000000800 */
[----:B------:R-:W-:Y:S02]  /*8f80*/  @!P1 PRMT R165, RZ, 0x654, R165 ;  /* 0x00000654ffa59816 */ /* 0x000fe400000000a5 */
[----:B------:R-:W-:-:S03]  /*8f90*/  FMNMX.FTZ R3, R167, R0, !PT ;  /* 0x00000000a7037209 */ /* 0x000fc60007810000 */
[----:B------:R-:W-:Y:S01]  /*8fa0*/  IMAD.U32 R232, RZ, RZ, UR5 ;  /* 0x00000005ffe87e24 */ /* 0x000fe2000f8e00ff */
[----:B------:R-:W-:Y:S01]  /*8fb0*/  FMNMX.FTZ R0, R154, R3, !PT ;  /* 0x000000039a007209 */ /* 0x000fe20007810000 */
[----:B------:R-:W-:Y:S03]  /*8fc0*/  MUFU.EX2 R187, R187 ;  /* 0x000000bb00bb7308 */ /* 0x000fe60000000800 */
[----:B------:R-:W-:-:S04]  /*8fd0*/  FMNMX.FTZ R3, R155, R0, !PT ;  /* 0x000000009b037209 */ /* 0x000fc80007810000 */
[----:B------:R-:W-:Y:S01]  /*8fe0*/  FMNMX.FTZ R0, R158, R3, !PT ;  /* 0x000000039e007209 */ /* 0x000fe20007810000 */
[----:B------:R-:W-:Y:S03]  /*8ff0*/  MUFU.EX2 R206, R206 ;  /* 0x000000ce00ce7308 */ /* 0x000fe60000000800 */
[----:B------:R-:W-:-:S05]  /*9000*/  FMNMX.FTZ R0, R159, R0, !PT ;  /* 0x000000009f007209 */ /* 0x000fca0007810000 */
[----:B------:R-:W0:Y:S01]  /*9010*/  SHFL.BFLY PT, R3, R0, 0x2, 0x1f ;  /* 0x0c401f0000037f89 */ /* 0x000e2200000e0000 */
[----:B------:R-:W-:Y:S08]  /*9020*/  MUFU.EX2 R177, R177 ;  /* 0x000000b100b17308 */ /* 0x000ff00000000800 */
[----:B------:R-:W-:Y:S08]  /*9030*/  MUFU.EX2 R200, R200 ;  /* 0x000000c800c87308 */ /* 0x000ff00000000800 */
[----:B------:R-:W-:Y:S01]  /*9040*/  MUFU.EX2 R169, R169 ;  /* 0x000000a900a97308 */ /* 0x000fe20000000800 */
[----:B0-----:R-:W-:-:S07]  /*9050*/  FMNMX.FTZ R3, R0, R3, !PT ;  /* 0x0000000300037209 */ /* 0x001fce0007810000 */
[----:B------:R-:W-:Y:S01]  /*9060*/  MUFU.EX2 R202, R202 ;  /* 0x000000ca00ca7308 */ /* 0x000fe20000000800 */
[----:B------:R-:W0:Y:S07]  /*9070*/  SHFL.BFLY PT, R0, R3, 0x1, 0x1f ;  /* 0x0c201f0003007f89 */ /* 0x000e2e00000e0000 */
[----:B------:R-:W-:Y:S08]  /*9080*/  MUFU.EX2 R173, R173 ;  /* 0x000000ad00ad7308 */ /* 0x000ff00000000800 */
[----:B------:R-:W-:Y:S08]  /*9090*/  MUFU.EX2 R196, R196 ;  /* 0x000000c400c47308 */ /* 0x000ff00000000800 */
[----:B------:R-:W-:Y:S01]  /*90a0*/  MUFU.EX2 R181, R181 ;  /* 0x000000b500b57308 */ /* 0x000fe20000000800 */
[----:B0-----:R-:W-:-:S07]  /*90b0*/  FMNMX.FTZ R3, R3, R0, !PT ;  /* 0x0000000003037209 */ /* 0x001fce0007810000 */
[----:B------:R-:W-:Y:S01]  /*90c0*/  MUFU.EX2 R198, R198 ;  /* 0x000000c600c67308 */ /* 0x000fe20000000800 */
[C---:B------:R-:W-:Y:S01]  /*90d0*/  FADD.FTZ R0, -R3.reuse, R20 ;  /* 0x0000001403007221 */ /* 0x040fe20000010100 */
[----:B------:R-:W-:-:S03]  /*90e0*/  FMUL.FTZ R156, R3, UR11 ;  /* 0x0000000b039c7c20 */ /* 0x000fc60008410000 */
[----:B------:R-:W-:Y:S01]  /*90f0*/  FMUL.FTZ R0, R0, UR11 ;  /* 0x0000000b00007c20 */ /* 0x000fe20008410000 */
[--C-:B------:R-:W-:Y:S01]  /*9100*/  FFMA.FTZ R209, R185, UR11, -R156.reuse ;  /* 0x0000000bb9d17c23 */ /* 0x100fe2000801089c */
[--C-:B------:R-:W-:Y:S01]  /*9110*/  FFMA.FTZ R160, R184, UR11, -R156.reuse ;  /* 0x0000000bb8a07c23 */ /* 0x100fe2000801089c */
[--C-:B------:R-:W-:Y:S01]  /*9120*/  FFMA.FTZ R172, R157, UR11, -R156.reuse ;  /* 0x0000000b9dac7c23 */ /* 0x100fe2000801089c */
[--C-:B------:R-:W-:Y:S01]  /*9130*/  FFMA.FTZ R211, R186, UR11, -R156.reuse ;  /* 0x0000000bbad37c23 */ /* 0x100fe2000801089c */
[----:B------:R-:W-:Y:S01]  /*9140*/  IMAD.U32 R157, RZ, RZ, UR10 ;  /* 0x0000000aff9d7e24 */ /* 0x000fe2000f8e00ff */
[----:B------:R-:W-:Y:S01]  /*9150*/  MUFU.EX2 R0, R0 ;  /* 0x0000000000007308 */ /* 0x000fe20000000800 */
[--C-:B------:R-:W-:Y:S01]  /*9160*/  FFMA.FTZ R164, R189, UR11, -R156.reuse ;  /* 0x0000000bbda47c23 */ /* 0x100fe2000801089c */
[--C-:B------:R-:W-:Y:S01]  /*9170*/  FFMA.FTZ R205, R176, UR11, -R156.reuse ;  /* 0x0000000bb0cd7c23 */ /* 0x100fe2000801089c */
[----:B------:R-:W-:Y:S02]  /*9180*/  @!P1 VIADD R157, R157, 0x38840 ;  /* 0x000388409d9d9836 */ /* 0x000fe40000000000 */
[--C-:B------:R-:W-:Y:S01]  /*9190*/  FFMA.FTZ R168, R178, UR11, -R156.reuse ;  /* 0x0000000bb2a87c23 */ /* 0x100fe2000801089c */
[--C-:B------:R-:W-:Y:S01]  /*91a0*/  FFMA.FTZ R207, R179, UR11, -R156.reuse ;  /* 0x0000000bb3cf7c23 */ /* 0x100fe2000801089c */
[--C-:B------:R-:W-:Y:S01]  /*91b0*/  FFMA.FTZ R197, R162, UR11, -R156.reuse ;  /* 0x0000000ba2c57c23 */ /* 0x100fe2000801089c */
[--C-:B------:R-:W-:Y:S01]  /*91c0*/  FFMA.FTZ R201, R170, UR11, -R156.reuse ;  /* 0x0000000baac97c23 */ /* 0x100fe2000801089c */
[----:B------:R-:W0:Y:S01]  /*91d0*/  MUFU.EX2 R209, R209 ;  /* 0x000000d100d17308 */ /* 0x000e220000000800 */
[----:B------:R-:W-:Y:S01]  /*91e0*/  @!P1 PRMT R157, RZ, 0x654, R157 ;  /* 0x00000654ff9d9816 */ /* 0x000fe2000000009d */
[--C-:B------:R-:W-:Y:S01]  /*91f0*/  FFMA.FTZ R170, R171, UR11, -R156.reuse ;  /* 0x0000000babaa7c23 */ /* 0x100fe2000801089c */
[--C-:B------:R-:W-:Y:S01]  /*9200*/  FFMA.FTZ R199, R166, UR11, -R156.reuse ;  /* 0x0000000ba6c77c23 */ /* 0x100fe2000801089c */
[--C-:B------:R-:W-:Y:S01]  /*9210*/  FFMA.FTZ R203, R174, UR11, -R156.reuse ;  /* 0x0000000baecb7c23 */ /* 0x100fe2000801089c */
[--C-:B------:R-:W-:Y:S01]  /*9220*/  FFMA.FTZ R174, R175, UR11, -R156.reuse ;  /* 0x0000000bafae7c23 */ /* 0x100fe2000801089c */
[--C-:B------:R-:W-:Y:S01]  /*9230*/  FFMA.FTZ R167, R167, UR11, -R156.reuse ;  /* 0x0000000ba7a77c23 */ /* 0x100fe2000801089c */
[--C-:B------:R-:W-:Y:S01]  /*9240*/  FFMA.FTZ R155, R155, UR11, -R156.reuse ;  /* 0x0000000b9b9b7c23 */ /* 0x100fe2000801089c */
[----:B------:R-:W1:Y:S01]  /*9250*/  MUFU.EX2 R160, R160 ;  /* 0x000000a000a07308 */ /* 0x000e620000000800 */
[----:B------:R-:W-:-:S07]  /*9260*/  FFMA.FTZ R158, R158, UR11, -R156 ;  /* 0x0000000b9e9e7c23 */ /* 0x000fce000801089c */
[----:B------:R-:W2:Y:S01]  /*9270*/  MUFU.EX2 R211, R211 ;  /* 0x000000d300d37308 */ /* 0x000ea20000000800 */
[----:B0-----:R-:W-:-:S07]  /*9280*/  FFMA.FTZ R5, R0, R5, R209 ;  /* 0x0000000500057223 */ /* 0x001fce00000100d1 */
[----:B------:R-:W0:Y:S01]  /*9290*/  MUFU.EX2 R164, R164 ;  /* 0x000000a400a47308 */ /* 0x000e220000000800 */
[C---:B-1----:R-:W-:Y:S01]  /*92a0*/  FADD.FTZ R162, R160.reuse, R5 ;  /* 0x00000005a0a27221 */ /* 0x042fe20000010000 */
[----:B------:R-:W-:-:S06]  /*92b0*/  F2FP.BF16.F32.PACK_AB R209, R160, R209 ;  /* 0x000000d1a0d1723e */ /* 0x000fcc00000010ff */
[----:B------:R-:W1:Y:S01]  /*92c0*/  MUFU.EX2 R205, R205 ;  /* 0x000000cd00cd7308 */ /* 0x000e620000000800 */
[----:B--2---:R-:W-:-:S07]  /*92d0*/  FADD.FTZ R5, R211, R162 ;  /* 0x000000a2d3057221 */ /* 0x004fce0000010000 */
[----:B------:R-:W2:Y:S01]  /*92e0*/  MUFU.EX2 R168, R168 ;  /* 0x000000a800a87308 */ /* 0x000ea20000000800 */
[----:B0-----:R-:W-:Y:S01]  /*92f0*/  FADD.FTZ R162, R164, R5 ;  /* 0x00000005a4a27221 */ /* 0x001fe20000010000 */
[----:B------:R-:W-:Y:S01]  /*9300*/  FFMA.FTZ R5, R154, UR11, -R156 ;  /* 0x0000000b9a057c23 */ /* 0x000fe2000801089c */
[----:B------:R-:W-:-:S05]  /*9310*/  F2FP.BF16.F32.PACK_AB R211, R164, R211 ;  /* 0x000000d3a4d3723e */ /* 0x000fca00000010ff */
[----:B------:R-:W-:Y:S08]  /*9320*/  MUFU.EX2 R207, R207 ;  /* 0x000000cf00cf7308 */ /* 0x000ff00000000800 */
        /* <DEDUP_REMOVED lines=8> */
[----:B------:R-:W-:Y:S01]  /*93b0*/  MUFU.EX2 R21, R21 ;  /* 0x0000001500157308 */ /* 0x000fe20000000800 */
[----:B------:R-:W-:-:S02]  /*93c0*/  WARPGROUP.DEPBAR.LE gsb0, 0x0 ;  /* 0x00008000000079c5 */ /* 0x000fc40000010000 */
[----:B------:R0:W-:Y:S05]  /*93d0*/  @!P1 SYNCS.ARRIVE.TRANS64.RED.A1T0 RZ, [R157+URZ], RZ ;  /* 0x000000ff9dff99a7 */ /* 0x0001ea000810043f */
[----:B------:R-:W-:Y:S01]  /*93e0*/  MUFU.EX2 R164, R5 ;  /* 0x0000000500a47308 */ /* 0x000fe20000000800 */
[----:B0-----:R-:W-:Y:S01]  /*93f0*/  FFMA.FTZ R157, R2, R14, R183 ;  /* 0x0000000e029d7223 */ /* 0x001fe200000100b7 */
[--C-:B------:R-:W-:Y:S01]  /*9400*/  FFMA.FTZ R14, R163, UR11, -R156.reuse ;  /* 0x0000000ba30e7c23 */ /* 0x100fe2000801089c */
[----:B------:R-:W-:-:S05]  /*9410*/  FFMA.FTZ R156, R159, UR11, -R156 ;  /* 0x0000000b9f9c7c23 */ /* 0x000fca000801089c */
[----:B------:R-:W0:Y:S01]  /*9420*/  MUFU.EX2 R152, R152 ;  /* 0x0000009800987308 */ /* 0x000e220000000800 */
[C---:B------:R-:W-:Y:S01]  /*9430*/  FADD.FTZ R157, R208.reuse, R157 ;  /* 0x0000009dd09d7221 */ /* 0x040fe20000010000 */
[----:B------:R3:W-:Y:S01]  /*9440*/  @!P1 SYNCS.ARRIVE.TRANS64.RED.A1T0 RZ, [R165+URZ], RZ ;  /* 0x000000ffa5ff99a7 */ /* 0x0007e2000810043f */
[----:B------:R-:W-:Y:S02]  /*9450*/  F2FP.BF16.F32.PACK_AB R208, R208, R183 ;  /* 0x000000b7d0d0723e */ /* 0x000fe400000010ff */
[----:B------:R-:W-:Y:S01]  /*9460*/  FADD.FTZ R176, R210, R157 ;  /* 0x0000009dd2b07221 */ /* 0x000fe20000010000 */
[C---:B------:R-:W-:Y:S02]  /*9470*/  F2FP.BF16.F32.PACK_AB R210, R191.reuse, R210 ;  /* 0x000000d2bfd2723e */ /* 0x040fe400000010ff */
[----:B------:R-:W4:Y:S01]  /*9480*/  MUFU.EX2 R14, R14 ;  /* 0x0000000e000e7308 */ /* 0x000f220000000800 */
[----:B------:R-:W-:-:S04]  /*9490*/  FADD.FTZ R157, R191, R176 ;  /* 0x000000b0bf9d7221 */ /* 0x000fc80000010000 */
[----:B------:R-:W-:Y:S01]  /*94a0*/  FADD.FTZ R166, R204, R157 ;  /* 0x0000009dcca67221 */ /* 0x000fe20000010000 */
[----:B-1----:R-:W-:Y:S01]  /*94b0*/  FADD.FTZ R157, R205, R162 ;  /* 0x000000a2cd9d7221 */ /* 0x002fe20000010000 */
[C---:B------:R-:W-:Y:S01]  /*94c0*/  F2FP.BF16.F32.PACK_AB R204, R187.reuse, R204 ;  /* 0x000000ccbbcc723e */ /* 0x040fe200000010ff */
[----:B------:R-:W-:Y:S01]  /*94d0*/  MUFU.EX2 R193, R155 ;  /* 0x0000009b00c17308 */ /* 0x000fe20000000800 */
[----:B------:R-:W-:Y:S01]  /*94e0*/  FADD.FTZ R163, R187, R166 ;  /* 0x000000a6bba37221 */ /* 0x000fe20000010000 */
[----:B--2---:R-:W-:Y:S01]  /*94f0*/  FADD.FTZ R154, R168, R157 ;  /* 0x0000009da89a7221 */ /* 0x004fe20000010000 */
[----:B0-----:R-:W-:Y:S02]  /*9500*/  F2FP.BF16.F32.PACK_AB R192, R152, R21 ;  /* 0x0000001598c0723e */ /* 0x001fe400000010ff */
[----:B------:R-:W-:Y:S01]  /*9510*/  FADD.FTZ R162, R206, R163 ;  /* 0x000000a3cea27221 */ /* 0x000fe20000010000 */
[----:B------:R-:W-:Y:S01]  /*9520*/  FADD.FTZ R157, R207, R154 ;  /* 0x0000009acf9d7221 */ /* 0x000fe20000010000 */
[----:B------:R-:W-:Y:S01]  /*9530*/  F2FP.BF16.F32.PACK_AB R205, R168, R205 ;  /* 0x000000cda8cd723e */ /* 0x000fe200000010ff */
[----:B------:R-:W0:Y:S01]  /*9540*/  MUFU.EX2 R154, R167 ;  /* 0x000000a7009a7308 */ /* 0x000e220000000800 */
[C---:B------:R-:W-:Y:S01]  /*9550*/  FADD.FTZ R159, R177.reuse, R162 ;  /* 0x000000a2b19f7221 */ /* 0x040fe20000010000 */
[----:B------:R-:W-:Y:S01]  /*9560*/  FADD.FTZ R162, R172, R157 ;  /* 0x0000009daca27221 */ /* 0x000fe20000010000 */
[----:B------:R-:W-:-:S02]  /*9570*/  F2FP.BF16.F32.PACK_AB R206, R177, R206 ;  /* 0x000000ceb1ce723e */ /* 0x000fc400000010ff */
[----:B------:R-:W-:Y:S01]  /*9580*/  FADD.FTZ R166, R200, R159 ;  /* 0x0000009fc8a67221 */ /* 0x000fe20000010000 */
[----:B------:R-:W-:Y:S01]  /*9590*/  FADD.FTZ R157, R201, R162 ;  /* 0x000000a2c99d7221 */ /* 0x000fe20000010000 */
[----:B------:R-:W-:Y:S01]  /*95a0*/  F2FP.BF16.F32.PACK_AB R207, R172, R207 ;  /* 0x000000cfaccf723e */ /* 0x000fe200000010ff */
[----:B------:R-:W-:Y:S01]  /*95b0*/  MUFU.EX2 R153, R153 ;  /* 0x0000009900997308 */ /* 0x000fe20000000800 */
[C---:B------:R-:W-:Y:S01]  /*95c0*/  FADD.FTZ R159, R169.reuse, R166 ;  /* 0x000000a6a99f7221 */ /* 0x040fe20000010000 */
[----:B------:R-:W-:Y:S01]  /*95d0*/  FADD.FTZ R160, R170, R157 ;  /* 0x0000009daaa07221 */ /* 0x000fe20000010000 */
[----:B------:R-:W-:Y:S02]  /*95e0*/  F2FP.BF16.F32.PACK_AB R200, R169, R200 ;  /* 0x000000c8a9c8723e */ /* 0x000fe400000010ff */
[----:B------:R-:W-:Y:S01]  /*95f0*/  FADD.FTZ R162, R202, R159 ;  /* 0x0000009fcaa27221 */ /* 0x000fe20000010000 */
[----:B------:R-:W-:Y:S01]  /*9600*/  FADD.FTZ R157, R203, R160 ;  /* 0x000000a0cb9d7221 */ /* 0x000fe20000010000 */
[----:B------:R-:W-:Y:S01]  /*9610*/  F2FP.BF16.F32.PACK_AB R201, R170, R201 ;  /* 0x000000c9aac9723e */ /* 0x000fe200000010ff */
[----:B------:R-:W-:Y:S01]  /*9620*/  MUFU.EX2 R158, R158 ;  /* 0x0000009e009e7308 */ /* 0x000fe20000000800 */
[C---:B------:R-:W-:Y:S01]  /*9630*/  FADD.FTZ R159, R173.reuse, R162 ;  /* 0x000000a2ad9f7221 */ /* 0x040fe20000010000 */
[----:B------:R-:W-:Y:S01]  /*9640*/  FADD.FTZ R160, R174, R157 ;  /* 0x0000009daea07221 */ /* 0x000fe20000010000 */
[----:B------:R-:W-:-:S02]  /*9650*/  F2FP.BF16.F32.PACK_AB R202, R173, R202 ;  /* 0x000000caadca723e */ /* 0x000fc400000010ff */
[----:B------:R-:W-:Y:S01]  /*9660*/  FADD.FTZ R162, R196, R159 ;  /* 0x0000009fc4a27221 */ /* 0x000fe20000010000 */
[----:B------:R-:W-:Y:S01]  /*9670*/  FADD.FTZ R5, R197, R160 ;  /* 0x000000a0c5057221 */ /* 0x000fe20000010000 */
[C---:B----4-:R-:W-:Y:S01]  /*9680*/  F2FP.BF16.F32.PACK_AB R197, R14.reuse, R197 ;  /* 0x000000c50ec5723e */ /* 0x050fe200000010ff */
[----:B------:R-:W1:Y:S01]  /*9690*/  MUFU.EX2 R20, R182 ;  /* 0x000000b600147308 */ /* 0x000e620000000800 */
[----:B------:R-:W-:Y:S01]  /*96a0*/  FADD.FTZ R157, R181, R162 ;  /* 0x000000a2b59d7221 */ /* 0x000fe20000010000 */
[----:B------:R-:W-:Y:S01]  /*96b0*/  FADD.FTZ R160, R14, R5 ;  /* 0x000000050ea07221 */ /* 0x000fe20000010000 */
[----:B------:R-:W-:Y:S02]  /*96c0*/  F2FP.BF16.F32.PACK_AB R203, R174, R203 ;  /* 0x000000cbaecb723e */ /* 0x000fe400000010ff */
[----:B------:R-:W-:Y:S01]  /*96d0*/  FADD.FTZ R162, R198, R157 ;  /* 0x0000009dc6a27221 */ /* 0x000fe20000010000 */
[----:B------:R-:W-:Y:S01]  /*96e0*/  FADD.FTZ R5, R199, R160 ;  /* 0x000000a0c7057221 */ /* 0x000fe20000010000 */
[----:B------:R-:W-:Y:S01]  /*96f0*/  F2FP.BF16.F32.PACK_AB R196, R181, R196 ;  /* 0x000000c4b5c4723e */ /* 0x000fe200000010ff */
[----:B------:R-:W2:Y:S01]  /*9700*/  MUFU.EX2 R156, R156 ;  /* 0x0000009c009c7308 */ /* 0x000ea20000000800 */
[C---:B------:R-:W-:Y:S01]  /*9710*/  FADD.FTZ R162, R161.reuse, R162 ;  /* 0x000000a2a1a27221 */ /* 0x040fe20000010000 */
[----:B0-----:R-:W-:Y:S01]  /*9720*/  FADD.FTZ R5, R154, R5 ;  /* 0x000000059a057221 */ /* 0x001fe20000010000 */
[----:B------:R-:W-:-:S02]  /*9730*/  F2FP.BF16.F32.PACK_AB R198, R161, R198 ;  /* 0x000000c6a1c6723e */ /* 0x000fc400000010ff */
[----:B------:R-:W-:Y:S01]  /*9740*/  FADD.FTZ R155, R21, R162 ;  /* 0x000000a2159b7221 */ /* 0x000fe20000010000 */
[----:B------:R-:W-:Y:S01]  /*9750*/  FADD.FTZ R5, R164, R5 ;  /* 0x00000005a4057221 */ /* 0x000fe20000010000 */
[----:B------:R-:W-:Y:S02]  /*9760*/  F2FP.BF16.F32.PACK_AB R199, R154, R199 ;  /* 0x000000c79ac7723e */ /* 0x000fe400000010ff */
[----:B------:R-:W-:Y:S01]  /*9770*/  FADD.FTZ R14, R152, R155 ;  /* 0x0000009b980e7221 */ /* 0x000fe20000010000 */
[----:B------:R-:W-:Y:S01]  /*9780*/  FADD.FTZ R5, R193, R5 ;  /* 0x00000005c1057221 */ /* 0x000fe20000010000 */
[----:B-1----:R-:W-:Y:S02]  /*9790*/  F2FP.BF16.F32.PACK_AB R194, R20, R153 ;  /* 0x0000009914c2723e */ /* 0x002fe400000010ff */
[----:B------:R-:W-:Y:S01]  /*97a0*/  FADD.FTZ R21, R153, R14 ;  /* 0x0000000e99157221 */ /* 0x000fe20000010000 */
[----:B------:R-:W-:Y:S01]  /*97b0*/  FADD.FTZ R5, R158, R5 ;  /* 0x000000059e057221 */ /* 0x000fe20000010000 */
[----:B------:R-:W-:-:S02]  /*97c0*/  F2FP.BF16.F32.PACK_AB R193, R193, R164 ;  /* 0x000000a4c1c1723e */ /* 0x000fc400000010ff */
[----:B------:R-:W-:Y:S01]  /*97d0*/  FADD.FTZ R14, R20, R21 ;  /* 0x00000015140e7221 */ /* 0x000fe20000010000 */
[C---:B--2---:R-:W-:Y:S01]  /*97e0*/  FADD.FTZ R5, R156.reuse, R5 ;  /* 0x000000059c057221 */ /* 0x044fe20000010000 */
[----:B------:R-:W-:Y:S01]  /*97f0*/  F2FP.BF16.F32.PACK_AB R195, R156, R158 ;  /* 0x0000009e9cc3723e */ /* 0x000fe200000010ff */
[----:B------:R-:W-:Y:S02]  /*9800*/  IMAD.MOV.U32 R20, RZ, RZ, R3 ;  /* 0x000000ffff147224 */ /* 0x000fe400078e0003 */
[----:B------:R-:W-:Y:S01]  /*9810*/  IMAD.MOV.U32 R21, RZ, RZ, R4 ;  /* 0x000000ffff157224 */ /* 0x000fe200078e0004 */
[----:B---3--:R-:W-:Y:S06]  /*9820*/  @P2 BRA `(.L_x_24) ;  /* 0xffffffc000342947 */ /* 0x008fec000383ffff */
.L_x_15:
[----:B------:R-:W-:Y:S06]  /*9830*/  BAR.ARV 0x8, 0x180 ;  /* 0x0206000000007b1d */ /* 0x000fec0000002000 */
        /* <DEDUP_REMOVED lines=128> */
[----:B------:R-:W-:Y:S06]  /*a040*/  @!P0 BRA `(.L_x_25) ;  /* 0x0000000000048947 */ /* 0x000fec0003800000 */
[----:B------:R-:W-:Y:S01]  /*a050*/  BPT.TRAP 0x1 ;  /* 0x000000040000795c */ /* 0x000fe20000300000 */
.L_x_25:
[----:B------:R-:W0:Y:S01]  /*a060*/  S2UR UR5, SR_CgaCtaId ;  /* 0x00000000000579c3 */ /* 0x000e220000008800 */
[----:B------:R-:W-:Y:S01]  /*a070*/  R2UR UR6, R16 ;  /* 0x00000000100672ca */ /* 0x000fe200000e0000 */
[----:B------:R-:W-:-:S12]  /*a080*/  UMOV UR4, 0x400 ;  /* 0x0000040000047882 */ /* 0x000fd80000000000 */
[----:B------:R-:W-:-:S05]  /*a090*/  IMAD.U32 R0, RZ, RZ, UR6 ;  /* 0x00000006ff007e24 */ /* 0x000fca000f8e00ff */
[----:B------:R-:W-:Y:S01]  /*a0a0*/  SHF.L.U32 R0, R0, 0x1f, RZ ;  /* 0x0000001f00007819 */ /* 0x000fe200000006ff */
[----:B0-----:R-:W-:-:S04]  /*a0b0*/  ULEA UR4, UR5, UR4, 0x18 ;  /* 0x0000000405047291 */ /* 0x001fc8000f8ec03f */
[----:B------:R-:W-:-:S09]  /*a0c0*/  ULEA UR12, UR60, UR4, 0x3 ;  /* 0x000000043c0c7291 */ /* 0x000fd2000f8e183f */
[----:B------:R0:W1:Y:S01]  /*a0d0*/  SYNCS.PHASECHK.TRANS64.TRYWAIT P2, [UR12+0x38850], R0 ;  /* 0x03885000ff0075a7 */ /* 0x000062000804014c */
[----:B------:R-:W-:Y:S05]  /*a0e0*/  @!P0 BRA `(.L_x_26) ;  /* 0x0000000000048947 */ /* 0x000fea0003800000 */
[----:B------:R-:W-:Y:S01]  /*a0f0*/  BPT.TRAP 0x1 ;  /* 0x000000040000795c */ /* 0x000fe20000300000 */
.L_x_26:
[----:B-1----:R-:W-:Y:S05]  /*a100*/  @P2 BRA `(.L_x_27) ;  /* 0x0000000000082947 */ /* 0x002fea0003800000 */
[----:B------:R-:W1:Y:S02]  /*a110*/  SYNCS.PHASECHK.TRANS64.TRYWAIT P0, [UR12+0x38850], R0 ;  /* 0x03885000ff0075a7 */ /* 0x000e64000800014c */
[----:B-1----:R-:W-:Y:S05]  /*a120*/  @!P0 BRA `(.L_x_28) ;  /* 0x0000007800b88947 */ /* 0x002fea0003800000 */
.L_x_27:
[----:B------:R-:W-:Y:S01]  /*a130*/  UIADD3 UR5, UR4, 0x400, URZ ;  /* 0x0000040004057890 */ /* 0x000fe2000fffe03f */
[----:B------:R-:W-:Y:S01]  /*a140*/  WARPGROUP.ARRIVE ;  /* 0x00000000000079c5 */ /* 0x000fe20000000000 */
[----:B------:R-:W-:Y:S01]  /*a150*/  UMOV UR7, 0x40000040 ;  /* 0x4000004000077882 */ /* 0x000fe20000000000 */
[----:B01----:R-:W0:Y:S01]  /*a160*/  SHFL.BFLY PT, R0, R5, 0x2, 0x1f ;  /* 0x0c401f0005007f89 */ /* 0x003e2200000e0000 */
[----:B------:R-:W-:Y:S01]  /*a170*/  USHF.R.U32.HI UR5, URZ, 0x4, UR5 ;  /* 0x000000043f057899 */ /* 0x000fe20008011605 */
[----:B------:R-:W-:Y:S01]  /*a180*/  IMAD R155, R213, 0x40, R17 ;  /* 0x00000040d59b7824 */ /* 0x000fe200078e0211 */
[----:B------:R-:W-:Y:S01]  /*a190*/  R2UR UR13, R215 ;  /* 0x00000000d70d72ca */ /* 0x000fe200000e0000 */
[----:B------:R-:W1:Y:S01]  /*a1a0*/  SHFL.BFLY PT, R7, R14, 0x2, 0x1f ;  /* 0x0c401f000e077f89 */ /* 0x000e6200000e0000 */
[----:B------:R-:W-:Y:S01]  /*a1b0*/  ULOP3.LUT UR5, UR5, 0x3fff, URZ, 0xc0, !UPT ;  /* 0x00003fff05057892 */ /* 0x000fe2000f8ec03f */
[----:B------:R-:W-:Y:S01]  /*a1c0*/  IMAD.MOV.U32 R6, RZ, RZ, RZ ;  /* 0x000000ffff067224 */ /* 0x000fe200078e00ff */
[----:B------:R-:W-:Y:S01]  /*a1d0*/  R2UR UR14, R216 ;  /* 0x00000000d80e72ca */ /* 0x000fe200000e0000 */
[----:B------:R-:W-:Y:S01]  /*a1e0*/  IMAD.U32 R13, RZ, RZ, UR11 ;  /* 0x0000000bff0d7e24 */ /* 0x000fe2000f8e00ff */
[----:B------:R-:W-:Y:S01]  /*a1f0*/  ULOP3.LUT UR5, UR5, 0x2800000, URZ, 0xfc, !UPT ;  /* 0x0280000005057892 */ /* 0x000fe2000f8efc3f */
[----:B------:R-:W-:-:S03]  /*a200*/  ULDC UR10, c[0x0][0xc44] ;  /* 0x00031100000a7ab9 */ /* 0x000fc60000000800 */
[----:B------:R-:W-:-:S07]  /*a210*/  UIMAD UR8, UR60, 0xa00, UR5 ;  /* 0x00000a003c0878a4 */ /* 0x000fce000f8e0205 */
[----:B------:R-:W-:Y:S01]  /*a220*/  UMOV UR6, UR8 ;  /* 0x0000000800067c82 */ /* 0x000fe20008000000 */
[----:B------:R-:W2:Y:S02]  /*a230*/  S2UR UR5, SR_SWINHI ;  /* 0x00000000000579c3 */ /* 0x000ea40000002f00 */
[----:B--2---:R-:W-:Y:S01]  /*a240*/  HGMMA.64x256x16.F32.BF16 R24, R208, gdesc[UR4].tnspB, R24, gsb0 ;  /* 0x43e00004d0187df0 */ /* 0x004fe20008001818 */
[----:B------:R-:W-:Y:S01]  /*a250*/  UIADD3 UR6, UR8, 0x80, URZ ;  /* 0x0000008008067890 */ /* 0x000fe2000fffe03f */
[----:B0-----:R-:W-:Y:S01]  /*a260*/  FADD.FTZ R2, R0, R5 ;  /* 0x0000000500027221 */ /* 0x001fe20000010000 */
[----:B------:R-:W-:Y:S01]  /*a270*/  UMOV UR7, 0x40000040 ;  /* 0x4000004000077882 */ /* 0x000fe20000000000 */
[----:B------:R-:W-:Y:S02]  /*a280*/  IMAD.MOV.U32 R5, RZ, RZ, RZ ;  /* 0x000000ffff057224 */ /* 0x000fe400078e00ff */
[----:B-1----:R-:W-:Y:S01]  /*a290*/  FADD.FTZ R7, R7, R14 ;  /* 0x0000000e07077221 */ /* 0x002fe20000010000 */
[----:B------:R-:W0:Y:S04]  /*a2a0*/  SHFL.BFLY PT, R9, R2, 0x1, 0x1f ;  /* 0x0c201f0002097f89 */ /* 0x000e2800000e0000 */
[----:B------:R-:W1:Y:S01]  /*a2b0*/  SHFL.BFLY PT, R0, R7, 0x1, 0x1f ;  /* 0x0c201f0007007f89 */ /* 0x000e6200000e0000 */
[----:B0-----:R-:W-:Y:S01]  /*a2c0*/  FADD.FTZ R11, R2, R9 ;  /* 0x00000009020b7221 */ /* 0x001fe20000010000 */
[----:B------:R-:W-:-:S02]  /*a2d0*/  IMAD.MOV.U32 R2, RZ, RZ, -0x800000 ;  /* 0xff800000ff027424 */ /* 0x000fc400078e00ff */
[----:B-1----:R-:W-:Y:S02]  /*a2e0*/  FADD.FTZ R10, R7, R0 ;  /* 0x00000000070a7221 */ /* 0x002fe40000010000 */
[----:B------:R-:W-:Y:S01]  /*a2f0*/  FSETP.NE.FTZ.AND P2, PT, R11, RZ, PT ;  /* 0x000000ff0b00720b */ /* 0x000fe20003f55000 */
[----:B------:R-:W-:Y:S02]  /*a300*/  IMAD.U32 R7, RZ, RZ, UR11 ;  /* 0x0000000bff077e24 */ /* 0x000fe4000f8e00ff */
[----:B------:R-:W-:Y:S01]  /*a310*/  IMAD.MOV.U32 R0, RZ, RZ, -0x800000 ;  /* 0xff800000ff007424 */ /* 0x000fe200078e00ff */
[----:B------:R-:W-:-:S09]  /*a320*/  FSETP.NE.FTZ.AND P0, PT, R10, RZ, PT ;  /* 0x000000ff0a00720b */ /* 0x000fd20003f15000 */
[----:B------:R-:W0:Y:S01]  /*a330*/  @P2 MUFU.LG2 R9, R11 ;  /* 0x0000000b00092308 */ /* 0x000e220000000c00 */
[----:B------:R-:W-:-:S03]  /*a340*/  @P2 FMUL.FTZ R13, R13, 0.69314718246459960938 ;  /* 0x3f3172180d0d2820 */ /* 0x000fc60000410000 */
[----:B------:R-:W-:-:S04]  /*a350*/  @P0 FMUL.FTZ R7, R7, 0.69314718246459960938 ;  /* 0x3f31721807070820 */ /* 0x000fc80000410000 */
[----:B------:R-:W1:Y:S08]  /*a360*/  @P0 MUFU.LG2 R8, R10 ;  /* 0x0000000a00080308 */ /* 0x000e700000000c00 */
[----:B------:R0:W2:Y:S08]  /*a370*/  @P0 MUFU.RCP R6, R10 ;  /* 0x0000000a00060308 */ /* 0x0000b00000001000 */
[----:B------:R3:W4:Y:S01]  /*a380*/  @P2 MUFU.RCP R5, R11 ;  /* 0x0000000b00052308 */ /* 0x0007220000001000 */
[----:B0-----:R-:W-:Y:S01]  /*a390*/  @P2 FMUL.FTZ R10, R9, 0.69314718246459960938 ;  /* 0x3f317218090a2820 */ /* 0x001fe20000410000 */
[----:B-1----:R-:W-:-:S03]  /*a3a0*/  @P0 FMUL.FTZ R8, R8, 0.69314718246459960938 ;  /* 0x3f31721808080820 */ /* 0x002fc60000410000 */
[----:B------:R-:W-:Y:S01]  /*a3b0*/  @P2 FFMA.FTZ R0, R13, R3, R10 ;  /* 0x000000030d002223 */ /* 0x000fe2000001000a */
[----:B------:R-:W-:Y:S01]  /*a3c0*/  @P0 FFMA.FTZ R2, R7, R4, R8 ;  /* 0x0000000407020223 */ /* 0x000fe20000010008 */
[----:B------:R-:W-:Y:S02]  /*a3d0*/  WARPGROUP.DEPBAR.LE gsb0, 0x0 ;  /* 0x00008000000079c5 */ /* 0x000fe40000010000 */
        /* <DEDUP_REMOVED lines=9> */
[----:B------:R-:W-:Y:S01]  /*a470*/  UMOV UR7, 0x40000040 ;  /* 0x4000004000077882 */ /* 0x000fe20000000000 */
[----:B------:R-:W-:Y:S01]  /*a480*/  UIADD3 UR8, UR8, 0x200, URZ ;  /* 0x0000020008087890 */ /* 0x000fe2000fffe03f */
[----:B------:R-:W-:Y:S02]  /*a490*/  WARPGROUP.DEPBAR.LE gsb0, 0x0 ;  /* 0x00008000000079c5 */ /* 0x000fe40000010000 */
[----:B------:R-:W-:-:S15]  /*a4a0*/  WARPGROUP.ARRIVE ;  /* 0x00000000000079c5 */ /* 0x000fde0000000000 */
[----:B------:R-:W-:-:S07]  /*a4b0*/  NOP ;  /* 0x0000000000007918 */ /* 0x000fce0000000000 */
[----:B------:R-:W-:Y:S01]  /*a4c0*/  HGMMA.64x256x16.F32.BF16 R24, R196, gdesc[UR4].tnspB, R24, gsb0 ;  /* 0x43e00004c4187df0 */ /* 0x000fe20008001818 */
[----:B------:R-:W-:Y:S01]  /*a4d0*/  UMOV UR6, UR4 ;  /* 0x0000000400067c82 */ /* 0x000fe20008000000 */
[----:B------:R-:W-:Y:S01]  /*a4e0*/  UMOV UR7, UR5 ;  /* 0x0000000500077c82 */ /* 0x000fe20008000000 */
[----:B------:R-:W-:Y:S01]  /*a4f0*/  UIADD3 UR5, -UR13, URZ, URZ ;  /* 0x0000003f0d057290 */ /* 0x000fe2000fffe13f */
[----:B------:R-:W-:Y:S01]  /*a500*/  IMAD.U32 R222, RZ, RZ, UR6 ;  /* 0x00000006ffde7e24 */ /* 0x000fe2000f8e00ff */
[----:B------:R-:W-:Y:S01]  /*a510*/  MOV R223, UR7 ;  /* 0x0000000700df7c02 */ /* 0x000fe20008000f00 */
[----:B------:R-:W-:Y:S01]  /*a520*/  UMOV UR6, UR8 ;  /* 0x0000000800067c82 */ /* 0x000fe20008000000 */
[----:B------:R-:W-:Y:S01]  /*a530*/  UMOV UR7, 0x40000040 ;  /* 0x4000004000077882 */ /* 0x000fe20000000000 */
[----:B------:R-:W-:Y:S01]  /*a540*/  UIMAD UR10, UR10, UR5, UR14 ;  /* 0x000000050a0a72a4 */ /* 0x000fe2000f8e020e */
[----:B------:R-:W-:Y:S01]  /*a550*/  IMAD.WIDE R154, R155, 0x2, R222 ;  /* 0x000000029b9a7825 */ /* 0x000fe200078e02de */
[----:B------:R-:W-:-:S02]  /*a560*/  ULDC.64 UR8, c[0x0][0xb90] ;  /* 0x0002e40000087ab9 */ /* 0x000fc40000000a00 */
[----:B------:R-:W-:Y:S01]  /*a570*/  USHF.R.S32.HI UR11, URZ, 0x1f, UR10 ;  /* 0x0000001f3f0b7899 */ /* 0x000fe2000801140a */
[----:B------:R-:W-:Y:S01]  /*a580*/  IMAD.WIDE R222, R224, 0x2, R222 ;  /* 0x00000002e0de7825 */ /* 0x000fe200078e02de */
[----:B------:R-:W-:Y:S02]  /*a590*/  LOP3.LUT R187, R154, 0x380, RZ, 0xc0, !PT ;  /* 0x000003809abb7812 */ /* 0x000fe400078ec0ff */
[----:B------:R-:W-:Y:S01]  /*a5a0*/  UIMAD UR5, UR11, UR8, URZ ;  /* 0x000000080b0572a4 */ /* 0x000fe2000f8e023f */
[----:B------:R-:W-:-:S03]  /*a5b0*/  IADD3 R211, P4, R222, 0xc060, RZ ;  /* 0x0000c060ded37810 */ /* 0x000fc60007f9e0ff */
[----:B------:R-:W-:Y:S01]  /*a5c0*/  UIMAD UR5, UR10, UR9, UR5 ;  /* 0x000000090a0572a4 */ /* 0x000fe2000f8e0205 */
[C---:B------:R-:W-:Y:S02]  /*a5d0*/  IADD3 R169, P3, R222.reuse, 0xc040, RZ ;  /* 0x0000c040dea97810 */ /* 0x040fe40007f7e0ff */
[----:B------:R-:W-:Y:S02]  /*a5e0*/  LOP3.LUT R210, R211, 0x380, RZ, 0xc0, !PT ;  /* 0x00000380d3d27812 */ /* 0x000fe400078ec0ff */
[----:B------:R-:W-:Y:S01]  /*a5f0*/  IADD3 R14, P2, R222, 0xc020, RZ ;  /* 0x0000c020de0e7810 */ /* 0x000fe20007f5e0ff */
[--C-:B------:R-:W-:Y:S01]  /*a600*/  IMAD.X R209, RZ, RZ, R223.reuse, P3 ;  /* 0x000000ffffd17224 */ /* 0x100fe200018e06df */
[----:B------:R-:W-:Y:S02]  /*a610*/  SHF.R.U64 R210, R210, 0x3, RZ ;  /* 0x00000003d2d27819 */ /* 0x000fe400000012ff */
[----:B------:R-:W-:Y:S01]  /*a620*/  LOP3.LUT R7, R222, 0x380, RZ, 0xc0, !PT ;  /* 0x00000380de077812 */ /* 0x000fe200078ec0ff */
[--C-:B------:R-:W-:Y:S01]  /*a630*/  IMAD.X R9, RZ, RZ, R223.reuse, P2 ;  /* 0x000000ffff097224 */ /* 0x100fe200010e06df */
[----:B------:R-:W-:Y:S01]  /*a640*/  LOP3.LUT R210, R210, R211, RZ, 0x3c, !PT ;  /* 0x000000d3d2d27212 */ /* 0x000fe200078e3cff */
[----:B------:R-:W-:Y:S01]  /*a650*/  IMAD.X R211, RZ, RZ, R223, P4 ;  /* 0x000000ffffd37224 */ /* 0x000fe200020e06df */
[----:B------:R-:W-:-:S02]  /*a660*/  IADD3 R167, P6, R222, 0x8060, RZ ;  /* 0x00008060dea77810 */ /* 0x000fc40007fde0ff */
[C---:B------:R-:W-:Y:S02]  /*a670*/  IADD3 R12, P5, R222.reuse, 0x20, RZ ;  /* 0x00000020de0c7810 */ /* 0x040fe40007fbe0ff */
[C---:B------:R-:W-:Y:S01]  /*a680*/  IADD3 R165, P4, R222.reuse, 0x8040, RZ ;  /* 0x00008040dea57810 */ /* 0x040fe20007f9e0ff */
[--C-:B------:R-:W-:Y:S01]  /*a690*/  IMAD.X R207, RZ, RZ, R223.reuse, P6 ;  /* 0x000000ffffcf7224 */ /* 0x100fe200030e06df */
[C---:B------:R-:W-:Y:S01]  /*a6a0*/  IADD3 R163, P3, R222.reuse, 0x8020, RZ ;  /* 0x00008020dea37810 */ /* 0x040fe20007f7e0ff */
[--C-:B------:R-:W-:Y:S01]  /*a6b0*/  IMAD.X R15, RZ, RZ, R223.reuse, P5 ;  /* 0x000000ffff0f7224 */ /* 0x100fe200028e06df */
[C---:B------:R-:W-:Y:S01]  /*a6c0*/  IADD3 R161, P2, R222.reuse, 0x8000, RZ ;  /* 0x00008000dea17810 */ /* 0x040fe20007f5e0ff */
[--C-:B------:R-:W-:Y:S01]  /*a6d0*/  IMAD.X R205, RZ, RZ, R223.reuse, P4 ;  /* 0x000000ffffcd7224 */ /* 0x100fe200020e06df */
[----:B------:R-:W-:Y:S01]  /*a6e0*/  IADD3 R156, P0, R222, 0xc000, RZ ;  /* 0x0000c000de9c7810 */ /* 0x000fe20007f1e0ff */
[--C-:B------:R-:W-:Y:S01]  /*a6f0*/  IMAD.X R13, RZ, RZ, R223.reuse, P3 ;  /* 0x000000ffff0d7224 */ /* 0x100fe200018e06df */
[----:B------:R-:W-:Y:S01]  /*a700*/  SHF.R.U64 R7, R7, 0x3, RZ ;  /* 0x0000000307077819 */ /* 0x000fe200000012ff */
[----:B------:R-:W-:Y:S01]  /*a710*/  IMAD.X R203, RZ, RZ, R223, P2 ;  /* 0x000000ffffcb7224 */ /* 0x000fe200010e06df */
[----:B------:R-:W-:-:S02]  /*a720*/  LOP3.LUT R8, R14, 0x380, RZ, 0xc0, !PT ;  /* 0x000003800e087812 */ /* 0x000fc400078ec0ff */
[----:B---3--:R-:W-:Y:S02]  /*a730*/  IADD3.X R11, RZ, R223, RZ, P0, !PT ;  /* 0x000000dfff0b7210 */ /* 0x008fe400007fe4ff */
[C---:B------:R-:W-:Y:S02]  /*a740*/  IADD3 R152, P0, R222.reuse, 0x4060, RZ ;  /* 0x00004060de987810 */ /* 0x040fe40007f1e0ff */
[C---:B------:R-:W-:Y:S02]  /*a750*/  IADD3 R20, P6, R222.reuse, 0x40, RZ ;  /* 0x00000040de147810 */ /* 0x040fe40007fde0ff */
[C---:B------:R-:W-:Y:S01]  /*a760*/  IADD3 R159, P5, R222.reuse, 0x4040, RZ ;  /* 0x00004040de9f7810 */ /* 0x040fe20007fbe0ff */
[--C-:B------:R-:W-:Y:S01]  /*a770*/  IMAD.X R201, RZ, RZ, R223.reuse, P0 ;  /* 0x000000ffffc97224 */ /* 0x100fe200000e06df */
[C---:B------:R-:W-:Y:S01]  /*a780*/  IADD3 R157, P4, R222.reuse, 0x4020, RZ ;  /* 0x00004020de9d7810 */ /* 0x040fe20007f9e0ff */
[--C-:B------:R-:W-:Y:S01]  /*a790*/  IMAD.X R153, RZ, RZ, R223.reuse, P6 ;  /* 0x000000ffff997224 */ /* 0x100fe200030e06df */
[C---:B------:R-:W-:Y:S01]  /*a7a0*/  IADD3 R4, P3, R222.reuse, 0x4000, RZ ;  /* 0x00004000de047810 */ /* 0x040fe20007f7e0ff */
[----:B------:R-:W-:Y:S01]  /*a7b0*/  IMAD.X R21, RZ, RZ, R223, P5 ;  /* 0x000000ffff157224 */ /* 0x000fe200028e06df */
[----:B------:R-:W-:-:S02]  /*a7c0*/  IADD3 R3, P2, R222, 0x60, RZ ;  /* 0x00000060de037810 */ /* 0x000fc40007f5e0ff */
[----:B------:R-:W-:Y:S02]  /*a7d0*/  LOP3.LUT R222, R7, R222, RZ, 0x3c, !PT ;  /* 0x000000de07de7212 */ /* 0x000fe400078e3cff */
[----:B------:R-:W-:Y:S01]  /*a7e0*/  SHF.R.U64 R7, R8, 0x3, RZ ;  /* 0x0000000308077819 */ /* 0x000fe200000012ff */
[----:B------:R-:W-:Y:S01]  /*a7f0*/  IMAD.X R191, RZ, RZ, R223, P2 ;  /* 0x000000ffffbf7224 */ /* 0x000fe200010e06df */
[----:B------:R-:W-:Y:S02]  /*a800*/  LOP3.LUT R10, R156, 0x380, RZ, 0xc0, !PT ;  /* 0x000003809c0a7812 */ /* 0x000fe400078ec0ff */
[----:B------:R-:W-:Y:S02]  /*a810*/  LOP3.LUT R8, R7, R14, RZ, 0x3c, !PT ;  /* 0x0000000e07087212 */ /* 0x000fe400078e3cff */
[----:B------:R-:W-:Y:S02]  /*a820*/  SHF.R.U64 R7, R10, 0x3, RZ ;  /* 0x000000030a077819 */ /* 0x000fe400000012ff */
[----:B------:R-:W-:-:S02]  /*a830*/  LOP3.LUT R14, R167, 0x380, RZ, 0xc0, !PT ;  /* 0x00000380a70e7812 */ /* 0x000fc400078ec0ff */
[----:B------:R-:W-:Y:S02]  /*a840*/  LOP3.LUT R10, R7, R156, RZ, 0x3c, !PT ;  /* 0x0000009c070a7212 */ /* 0x000fe400078e3cff */
[----:B------:R-:W-:Y:S02]  /*a850*/  LOP3.LUT R7, R12, 0x380, RZ, 0xc0, !PT ;  /* 0x000003800c077812 */ /* 0x000fe400078ec0ff */
[----:B------:R-:W-:Y:S02]  /*a860*/  LOP3.LUT R158, R169, 0x380, RZ, 0xc0, !PT ;  /* 0x00000380a99e7812 */ /* 0x000fe400078ec0ff */
[----:B------:R-:W-:Y:S02]  /*a870*/  LOP3.LUT R156, R165, 0x380, RZ, 0xc0, !PT ;  /* 0x00000380a59c7812 */ /* 0x000fe400078ec0ff */
[----:B------:R-:W-:Y:S02]  /*a880*/  SHF.R.U64 R14, R14, 0x3, RZ ;  /* 0x000000030e0e7819 */ /* 0x000fe400000012ff */
[----:B------:R-:W-:-:S02]  /*a890*/  SHF.R.U64 R7, R7, 0x3, RZ ;  /* 0x0000000307077819 */ /* 0x000fc400000012ff */
[----:B------:R-:W-:Y:S02]  /*a8a0*/  SHF.R.U64 R158, R158, 0x3, RZ ;  /* 0x000000039e9e7819 */ /* 0x000fe400000012ff */
[----:B------:R-:W-:Y:S02]  /*a8b0*/  SHF.R.U64 R156, R156, 0x3, RZ ;  /* 0x000000039c9c7819 */ /* 0x000fe400000012ff */
[----:B------:R-:W-:Y:S02]  /*a8c0*/  LOP3.LUT R206, R14, R167, RZ, 0x3c, !PT ;  /* 0x000000a70ece7212 */ /* 0x000fe400078e3cff */
[----:B------:R-:W-:Y:S02]  /*a8d0*/  LOP3.LUT R14, R7, R12, RZ, 0x3c, !PT ;  /* 0x0000000c070e7212 */ /* 0x000fe400078e3cff */
[----:B------:R-:W-:Y:S02]  /*a8e0*/  LOP3.LUT R208, R158, R169, RZ, 0x3c, !PT ;  /* 0x000000a99ed07212 */ /* 0x000fe400078e3cff */
[----:B------:R-:W-:-:S02]  /*a8f0*/  LOP3.LUT R204, R156, R165, RZ, 0x3c, !PT ;  /* 0x000000a59ccc7212 */ /* 0x000fc400078e3cff */
[----:B------:R-:W-:Y:S02]  /*a900*/  LOP3.LUT R7, R152, 0x380, RZ, 0xc0, !PT ;  /* 0x0000038098077812 */ /* 0x000fe400078ec0ff */
[----:B------:R-:W-:Y:S02]  /*a910*/  LOP3.LUT R158, R163, 0x380, RZ, 0xc0, !PT ;  /* 0x00000380a39e7812 */ /* 0x000fe400078ec0ff */
[----:B------:R-:W-:Y:S02]  /*a920*/  LOP3.LUT R156, R161, 0x380, RZ, 0xc0, !PT ;  /* 0x00000380a19c7812 */ /* 0x000fe400078ec0ff */
[----:B------:R-:W-:Y:S02]  /*a930*/  SHF.R.U64 R7, R7, 0x3, RZ ;  /* 0x0000000307077819 */ /* 0x000fe400000012ff */
[----:B------:R-:W-:Y:S02]  /*a940*/  SHF.R.U64 R158, R158, 0x3, RZ ;  /* 0x000000039e9e7819 */ /* 0x000fe400000012ff */
[----:B------:R-:W-:-:S02]  /*a950*/  SHF.R.U64 R156, R156, 0x3, RZ ;  /* 0x000000039c9c7819 */ /* 0x000fc400000012ff */
[----:B------:R-:W-:Y:S02]  /*a960*/  LOP3.LUT R200, R7, R152, RZ, 0x3c, !PT ;  /* 0x0000009807c87212 */ /* 0x000fe400078e3cff */
[----:B------:R-:W-:Y:S02]  /*a970*/  LOP3.LUT R12, R158, R163, RZ, 0x3c, !PT ;  /* 0x000000a39e0c7212 */ /* 0x000fe400078e3cff */
[----:B------:R-:W-:Y:S02]  /*a980*/  LOP3.LUT R202, R156, R161, RZ, 0x3c, !PT ;  /* 0x000000a19cca7212 */ /* 0x000fe400078e3cff */
[----:B------:R-:W-:Y:S02]  /*a990*/  LOP3.LUT R7, R20, 0x380, RZ, 0xc0, !PT ;  /* 0x0000038014077812 */ /* 0x000fe400078ec0ff */
[----:B------:R-:W-:Y:S02]  /*a9a0*/  LOP3.LUT R158, R159, 0x380, RZ, 0xc0, !PT ;  /* 0x000003809f9e7812 */ /* 0x000fe400078ec0ff */
[----:B------:R-:W-:-:S02]  /*a9b0*/  LOP3.LUT R156, R157, 0x380, RZ, 0xc0, !PT ;  /* 0x000003809d9c7812 */ /* 0x000fc400078ec0ff */
[----:B------:R-:W-:Y:S02]  /*a9c0*/  SHF.R.U64 R7, R7, 0x3, RZ ;  /* 0x0000000307077819 */ /* 0x000fe400000012ff */
[----:B------:R-:W-:Y:S02]  /*a9d0*/  SHF.R.U64 R158, R158, 0x3, RZ ;  /* 0x000000039e9e7819 */ /* 0x000fe400000012ff */
[----:B------:R-:W-:Y:S02]  /*a9e0*/  SHF.R.U64 R156, R156, 0x3, RZ ;  /* 0x000000039c9c7819 */ /* 0x000fe400000012ff */
[----:B------:R-:W-:Y:S02]  /*a9f0*/  LOP3.LUT R152, R7, R20, RZ, 0x3c, !PT ;  /* 0x0000001407987212 */ /* 0x000fe400078e3cff */
[----:B------:R-:W-:Y:S02]  /*aa00*/  LOP3.LUT R20, R158, R159, RZ, 0x3c, !PT ;  /* 0x0000009f9e147212 */ /* 0x000fe400078e3cff */
[----:B------:R-:W-:-:S02]  /*aa10*/  IADD3 R163, P2, R154, 0x3000, RZ ;  /* 0x000030009aa37810 */ /* 0x000fc40007f5e0ff */
[C---:B------:R-:W-:Y:S02]  /*aa20*/  IADD3 R167, P0, R154.reuse, 0x4000, RZ ;  /* 0x000040009aa77810 */ /* 0x040fe40007f1e0ff */
[----:B------:R-:W-:Y:S02]  /*aa30*/  LOP3.LUT R162, R163, 0x380, RZ, 0xc0, !PT ;  /* 0x00000380a3a27812 */ /* 0x000fe400078ec0ff */
[C---:B------:R-:W-:Y:S02]  /*aa40*/  IADD3 R171, P6, R154.reuse, 0x5000, RZ ;  /* 0x000050009aab7810 */ /* 0x040fe40007fde0ff */
[----:B------:R-:W-:Y:S02]  /*aa50*/  IADD3 R173, P5, R154, 0x6000, RZ ;  /* 0x000060009aad7810 */ /* 0x000fe40007fbe0ff */
[----:B------:R-:W-:Y:S02]  /*aa60*/  SHF.R.U64 R162, R162, 0x3, RZ ;  /* 0x00000003a2a27819 */ /* 0x000fe400000012ff */
[----:B------:R-:W-:-:S02]  /*aa70*/  LOP3.LUT R166, R167, 0x380, RZ, 0xc0, !PT ;  /* 0x00000380a7a67812 */ /* 0x000fc400078ec0ff */
[----:B------:R-:W-:Y:S02]  /*aa80*/  LOP3.LUT R170, R171, 0x380, RZ, 0xc0, !PT ;  /* 0x00000380abaa7812 */ /* 0x000fe400078ec0ff */
[----:B------:R-:W-:Y:S02]  /*aa90*/  LOP3.LUT R172, R173, 0x380, RZ, 0xc0, !PT ;  /* 0x00000380adac7812 */ /* 0x000fe400078ec0ff */
[----:B------:R-:W-:Y:S01]  /*aaa0*/  LOP3.LUT R162, R162, R163, RZ, 0x3c, !PT ;  /* 0x000000a3a2a27212 */ /* 0x000fe200078e3cff */
[----:B------:R-:W-:Y:S01]  /*aab0*/  IMAD.X R163, RZ, RZ, R155, P2 ;  /* 0x000000ffffa37224 */ /* 0x000fe200010e069b */
[----:B------:R-:W-:Y:S02]  /*aac0*/  SHF.R.U64 R166, R166, 0x3, RZ ;  /* 0x00000003a6a67819 */ /* 0x000fe400000012ff */
[----:B------:R-:W-:Y:S02]  /*aad0*/  SHF.R.U64 R170, R170, 0x3, RZ ;  /* 0x00000003aaaa7819 */ /* 0x000fe400000012ff */
[----:B------:R-:W-:-:S02]  /*aae0*/  SHF.R.U64 R172, R172, 0x3, RZ ;  /* 0x00000003acac7819 */ /* 0x000fc400000012ff */
[----:B------:R-:W-:Y:S02]  /*aaf0*/  IADD3 R185, P2, R154, 0x9000, RZ ;  /* 0x000090009ab97810 */ /* 0x000fe40007f5e0ff */
[----:B------:R-:W-:Y:S02]  /*ab00*/  LOP3.LUT R160, R3, 0x380, RZ, 0xc0, !PT ;  /* 0x0000038003a07812 */ /* 0x000fe400078ec0ff */
[----:B------:R-:W-:Y:S01]  /*ab10*/  LOP3.LUT R166, R166, R167, RZ, 0x3c, !PT ;  /* 0x000000a7a6a67212 */ /* 0x000fe200078e3cff */
[--C-:B------:R-:W-:Y:S01]  /*ab20*/  IMAD.X R167, RZ, RZ, R155.reuse, P0 ;  /* 0x000000ffffa77224 */ /* 0x100fe200000e069b */
[----:B------:R-:W-:Y:S01]  /*ab30*/  LOP3.LUT R170, R170, R171, RZ, 0x3c, !PT ;  /* 0x000000abaaaa7212 */ /* 0x000fe200078e3cff */
[----:B------:R-:W-:Y:S01]  /*ab40*/  IMAD.X R171, RZ, RZ, R155, P6 ;  /* 0x000000ffffab7224 */ /* 0x000fe200030e069b */
[----:B------:R-:W-:Y:S02]  /*ab50*/  LOP3.LUT R172, R172, R173, RZ, 0x3c, !PT ;  /* 0x000000adacac7212 */ /* 0x000fe400078e3cff */
[----:B------:R-:W-:-:S02]  /*ab60*/  LOP3.LUT R184, R185, 0x380, RZ, 0xc0, !PT ;  /* 0x00000380b9b87812 */ /* 0x000fc400078ec0ff */
[----:B------:R-:W-:Y:S02]  /*ab70*/  LOP3.LUT R7, R4, 0x380, RZ, 0xc0, !PT ;  /* 0x0000038004077812 */ /* 0x000fe400078ec0ff */
[----:B------:R-:W-:Y:S02]  /*ab80*/  SHF.R.U64 R160, R160, 0x3, RZ ;  /* 0x00000003a0a07819 */ /* 0x000fe400000012ff */
[----:B------:R-:W-:Y:S02]  /*ab90*/  IADD3.X R173, RZ, R155, RZ, P5, !PT ;  /* 0x0000009bffad7210 */ /* 0x000fe40002ffe4ff */
[C---:B------:R-:W-:Y:S02]  /*aba0*/  IADD3 R161, P0, R154.reuse, 0xa000, RZ ;  /* 0x0000a0009aa17810 */ /* 0x040fe40007f1e0ff */
[C---:B------:R-:W-:Y:S02]  /*abb0*/  IADD3 R169, P6, R154.reuse, 0xb000, RZ ;  /* 0x0000b0009aa97810 */ /* 0x040fe40007fde0ff */
[----:B------:R-:W-:-:S02]  /*abc0*/  IADD3 R175, P5, R154, 0xc000, RZ ;  /* 0x0000c0009aaf7810 */ /* 0x000fc40007fbe0ff */
[----:B------:R-:W-:Y:S02]  /*abd0*/  SHF.R.U64 R184, R184, 0x3, RZ ;  /* 0x00000003b8b87819 */ /* 0x000fe400000012ff */
[----:B------:R-:W-:Y:S02]  /*abe0*/  SHF.R.U64 R7, R7, 0x3, RZ ;  /* 0x0000000307077819 */ /* 0x000fe400000012ff */
[----:B------:R-:W-:Y:S02]  /*abf0*/  LOP3.LUT R190, R160, R3, RZ, 0x3c, !PT ;  /* 0x00000003a0be7212 */ /* 0x000fe400078e3cff */
[----:B------:R-:W-:Y:S02]  /*ac00*/  LOP3.LUT R160, R161, 0x380, RZ, 0xc0, !PT ;  /* 0x00000380a1a07812 */ /* 0x000fe400078ec0ff */
[----:B------:R-:W-:Y:S02]  /*ac10*/  LOP3.LUT R168, R169, 0x380, RZ, 0xc0, !PT ;  /* 0x00000380a9a87812 */ /* 0x000fe400078ec0ff */
[----:B------:R-:W-:-:S02]  /*ac20*/  LOP3.LUT R174, R175, 0x380, RZ, 0xc0, !PT ;  /* 0x00000380afae7812 */ /* 0x000fc400078ec0ff */
[----:B------:R-:W-:Y:S01]  /*ac30*/  MOV R10, R10 ;  /* 0x0000000a000a7202 */ /* 0x000fe20000000f00 */
[----:B------:R-:W-:Y:S01]  /*ac40*/  IMAD.U32 R11, RZ, RZ, UR12 ;  /* 0x0000000cff0b7e24 */ /* 0x000fe2000f8e00ff */
[----:B------:R-:W-:Y:S01]  /*ac50*/  LOP3.LUT R184, R184, R185, RZ, 0x3c, !PT ;  /* 0x000000b9b8b87212 */ /* 0x000fe200078e3cff */
[----:B------:R-:W-:Y:S01]  /*ac60*/  IMAD.X R185, RZ, RZ, R155, P2 ;  /* 0x000000ffffb97224 */ /* 0x000fe200010e069b */
[----:B------:R-:W-:Y:S01]  /*ac70*/  SHF.R.U64 R160, R160, 0x3, RZ ;  /* 0x00000003a0a07819 */ /* 0x000fe200000012ff */
[----:B------:R-:W-:Y:S01]  /*ac80*/  USHF.R.S32.HI UR12, URZ, 0x1f, UR13 ;  /* 0x0000001f3f0c7899 */ /* 0x000fe2000801140d */
[----:B------:R-:W-:Y:S02]  /*ac90*/  SHF.R.U64 R168, R168, 0x3, RZ ;  /* 0x00000003a8a87819 */ /* 0x000fe400000012ff */
[----:B------:R-:W-:Y:S02]  /*aca0*/  SHF.R.U64 R174, R174, 0x3, RZ ;  /* 0x00000003aeae7819 */ /* 0x000fe400000012ff */
[----:B------:R-:W-:-:S02]  /*acb0*/  SHF.R.U64 R187, R187, 0x3, RZ ;  /* 0x00000003bbbb7819 */ /* 0x000fc400000012ff */
[----:B------:R-:W-:Y:S01]  /*acc0*/  MOV R153, R152 ;  /* 0x0000009800997202 */ /* 0x000fe20000000f00 */
[----:B------:R-:W-:Y:S01]  /*acd0*/  @!P1 VIADD R152, R11, 0x38860 ;  /* 0x000388600b989836 */ /* 0x000fe20000000000 */
[----:B------:R-:W-:Y:S01]  /*ace0*/  LOP3.LUT R160, R160, R161, RZ, 0x3c, !PT ;  /* 0x000000a1a0a07212 */ /* 0x000fe200078e3cff */
[--C-:B------:R-:W-:Y:S01]  /*acf0*/  IMAD.X R161, RZ, RZ, R155.reuse, P0 ;  /* 0x000000ffffa17224 */ /* 0x100fe200000e069b */
[----:B------:R-:W-:Y:S01]  /*ad00*/  LOP3.LUT R168, R168, R169, RZ, 0x3c, !PT ;  /* 0x000000a9a8a87212 */ /* 0x000fe200078e3cff */
[--C-:B------:R-:W-:Y:S01]  /*ad10*/  IMAD.X R169, RZ, RZ, R155.reuse, P6 ;  /* 0x000000ffffa97224 */ /* 0x100fe200030e069b */
[----:B------:R-:W-:Y:S01]  /*ad20*/  LOP3.LUT R174, R174, R175, RZ, 0x3c, !PT ;  /* 0x000000afaeae7212 */ /* 0x000fe200078e3cff */
[----:B------:R-:W-:Y:S01]  /*ad30*/  IMAD.X R175, RZ, RZ, R155, P5 ;  /* 0x000000ffffaf7224 */ /* 0x000fe200028e069b */
[----:B------:R-:W-:Y:S02]  /*ad40*/  LOP3.LUT R186, R187, R154, RZ, 0x3c, !PT ;  /* 0x0000009abbba7212 */ /* 0x000fe400078e3cff */
[----:B------:R-:W-:-:S02]  /*ad50*/  MOV R187, R155 ;  /* 0x0000009b00bb7202 */ /* 0x000fc40000000f00 */
[----:B------:R-:W-:Y:S02]  /*ad60*/  MOV R15, R14 ;  /* 0x0000000e000f7202 */ /* 0x000fe40000000f00 */
[----:B------:R-:W-:Y:S02]  /*ad70*/  MOV R21, R20 ;  /* 0x0000001400157202 */ /* 0x000fe40000000f00 */
[----:B------:R-:W-:Y:S02]  /*ad80*/  MOV R13, R12 ;  /* 0x0000000c000d7202 */ /* 0x000fe40000000f00 */
[----:B------:R-:W-:Y:S02]  /*ad90*/  MOV R12, R200 ;  /* 0x000000c8000c7202 */ /* 0x000fe40000000f00 */
[----:B------:R-:W-:Y:S02]  /*ada0*/  MOV R14, R202 ;  /* 0x000000ca000e7202 */ /* 0x000fe40000000f00 */
[----:B------:R-:W-:-:S02]  /*adb0*/  MOV R8, R8 ;  /* 0x0000000800087202 */ /* 0x000fc40000000f00 */
[----:B------:R-:W-:Y:S01]  /*adc0*/  MOV R9, R204 ;  /* 0x000000cc00097202 */ /* 0x000fe20000000f00 */
[----:B------:R-:W-:Y:S02]  /*add0*/  WARPGROUP.DEPBAR.LE gsb0, 0x0 ;  /* 0x00008000000079c5 */ /* 0x000fe40000010000 */
[----:B------:R-:W-:Y:S01]  /*ade0*/  WARPGROUP.ARRIVE ;  /* 0x00000000000079c5 */ /* 0x000fe20000000000 */
[----:B------:R-:W-:Y:S01]  /*adf0*/  IMAD.X R199, RZ, RZ, R223, P4 ;  /* 0x000000ffffc77224 */ /* 0x000fe200020e06df */
[----:B------:R-:W-:Y:S02]  /*ae00*/  IADD3.X R197, RZ, R223, RZ, P3, !PT ;  /* 0x000000dfffc57210 */ /* 0x000fe40001ffe4ff */
[----:B------:R-:W-:Y:S02]  /*ae10*/  LOP3.LUT R198, R156, R157, RZ, 0x3c, !PT ;  /* 0x0000009d9cc67212 */ /* 0x000fe400078e3cff */
[----:B------:R-:W-:Y:S01]  /*ae20*/  HGMMA.64x256x16.F32.BF16 R24, R192, gdesc[UR4].tnspB, R24, gsb0 ;  /* 0x43e00004c0187df0 */ /* 0x000fe20008001818 */
[C---:B------:R-:W-:Y:S01]  /*ae30*/  IADD3 R157, P4, R154.reuse, 0x1000, RZ ;  /* 0x000010009a9d7810 */ /* 0x040fe20007f9e0ff */
[----:B------:R-:W-:Y:S01]  /*ae40*/  UIMAD.WIDE.U32 UR6, UR10, UR8, URZ ;  /* 0x000000080a0672a5 */ /* 0x000fe2000f8e003f */
[----:B------:R-:W-:-:S02]  /*ae50*/  IADD3 R159, P3, R154, 0x2000, RZ ;  /* 0x000020009a9f7810 */ /* 0x000fc40007f7e0ff */
[----:B------:R-:W-:Y:S01]  /*ae60*/  LOP3.LUT R156, R157, 0x380, RZ, 0xc0, !PT ;  /* 0x000003809d9c7812 */ /* 0x000fe200078ec0ff */
[----:B------:R-:W-:Y:S01]  /*ae70*/  ULDC.64 UR8, c[0x0][0x208] ;  /* 0x0000820000087ab9 */ /* 0x000fe20000000a00 */
[----:B------:R-:W-:Y:S01]  /*ae80*/  LOP3.LUT R158, R159, 0x380, RZ, 0xc0, !PT ;  /* 0x000003809f9e7812 */ /* 0x000fe200078ec0ff */
[----:B------:R-:W-:Y:S01]  /*ae90*/  IMAD.U32 R188, RZ, RZ, UR6 ;  /* 0x00000006ffbc7e24 */ /* 0x000fe2000f8e00ff */
[----:B------:R-:W-:Y:S01]  /*aea0*/  SHF.R.U64 R156, R156, 0x3, RZ ;  /* 0x000000039c9c7819 */ /* 0x000fe200000012ff */
[----:B------:R-:W-:Y:S01]  /*aeb0*/  UIADD3 UR6, UR7, UR5, URZ ;  /* 0x0000000507067290 */ /* 0x000fe2000fffe03f */
[----:B------:R-:W-:Y:S01]  /*aec0*/  SHF.R.U64 R158, R158, 0x3, RZ ;  /* 0x000000039e9e7819 */ /* 0x000fe200000012ff */
[----:B------:R-:W-:Y:S01]  /*aed0*/  IMAD.U32 R189, RZ, RZ, UR7 ;  /* 0x00000007ffbd7e24 */ /* 0x000fe2000f8e00ff */
[----:B------:R-:W-:Y:S01]  /*aee0*/  LOP3.LUT R156, R156, R157, RZ, 0x3c, !PT ;  /* 0x0000009d9c9c7212 */ /* 0x000fe200078e3cff */
[--C-:B------:R-:W-:Y:S01]  /*aef0*/  IMAD.X R157, RZ, RZ, R155.reuse, P4 ;  /* 0x000000ffff9d7224 */ /* 0x100fe200020e069b */
[----:B------:R-:W-:Y:S01]  /*af00*/  LOP3.LUT R158, R158, R159, RZ, 0x3c, !PT ;  /* 0x0000009f9e9e7212 */ /* 0x000fe200078e3cff */
[----:B------:R-:W-:Y:S01]  /*af10*/  IMAD.X R159, RZ, RZ, R155, P3 ;  /* 0x000000ffff9f7224 */ /* 0x000fe200018e069b */
[C---:B------:R-:W-:Y:S01]  /*af20*/  IADD3 R177, P4, R154.reuse, 0x7000, RZ ;  /* 0x000070009ab17810 */ /* 0x040fe20007f9e0ff */
[----:B------:R-:W-:Y:S01]  /*af30*/  IMAD.U32 R189, RZ, RZ, UR6 ;  /* 0x00000006ffbd7e24 */ /* 0x000fe2000f8e00ff */
[----:B------:R-:W-:Y:S01]  /*af40*/  IADD3 R181, P3, R154, 0x8000, RZ ;  /* 0x000080009ab57810 */ /* 0x000fe20007f7e0ff */
[----:B------:R-:W-:Y:S01]  /*af50*/  ULDC.64 UR6, c[0x0][0xb88] ;  /* 0x0002e20000067ab9 */ /* 0x000fe20000000a00 */
[----:B------:R-:W-:-:S02]  /*af60*/  LOP3.LUT R176, R177, 0x380, RZ, 0xc0, !PT ;  /* 0x00000380b1b07812 */ /* 0x000fc400078ec0ff */
[----:B------:R-:W-:Y:S02]  /*af70*/  LOP3.LUT R180, R181, 0x380, RZ, 0xc0, !PT ;  /* 0x00000380b5b47812 */ /* 0x000fe400078ec0ff */
[----:B------:R-:W-:Y:S02]  /*af80*/  SHF.R.U64 R176, R176, 0x3, RZ ;  /* 0x00000003b0b07819 */ /* 0x000fe400000012ff */
[----:B------:R-:W-:Y:S02]  /*af90*/  SHF.R.U64 R180, R180, 0x3, RZ ;  /* 0x00000003b4b47819 */ /* 0x000fe400000012ff */
[----:B------:R-:W-:Y:S01]  /*afa0*/  LOP3.LUT R176, R176, R177, RZ, 0x3c, !PT ;  /* 0x000000b1b0b07212 */ /* 0x000fe200078e3cff */
[--C-:B------:R-:W-:Y:S01]  /*afb0*/  IMAD.X R177, RZ, RZ, R155.reuse, P4 ;  /* 0x000000ffffb17224 */ /* 0x100fe200020e069b */
[----:B------:R-:W-:Y:S01]  /*afc0*/  LOP3.LUT R180, R180, R181, RZ, 0x3c, !PT ;  /* 0x000000b5b4b47212 */ /* 0x000fe200078e3cff */
[----:B------:R-:W-:Y:S01]  /*afd0*/  IMAD.X R181, RZ, RZ, R155, P3 ;  /* 0x000000ffffb57224 */ /* 0x000fe200018e069b */
[----:B------:R-:W-:-:S02]  /*afe0*/  IADD3 R183, P4, R154, 0xd000, RZ ;  /* 0x0000d0009ab77810 */ /* 0x000fc40007f9e0ff */
[----:B------:R-:W-:Y:S02]  /*aff0*/  IADD3 R165, P3, R154, 0xe000, RZ ;  /* 0x0000e0009aa57810 */ /* 0x000fe40007f7e0ff */
[----:B------:R-:W-:Y:S02]  /*b000*/  LOP3.LUT R182, R183, 0x380, RZ, 0xc0, !PT ;  /* 0x00000380b7b67812 */ /* 0x000fe400078ec0ff */
[----:B------:R-:W-:Y:S02]  /*b010*/  LOP3.LUT R164, R165, 0x380, RZ, 0xc0, !PT ;  /* 0x00000380a5a47812 */ /* 0x000fe400078ec0ff */
[----:B------:R-:W-:Y:S02]  /*b020*/  LOP3.LUT R196, R7, R4, RZ, 0x3c, !PT ;  /* 0x0000000407c47212 */ /* 0x000fe400078e3cff */
[----:B------:R-:W-:Y:S02]  /*b030*/  SHF.R.U64 R182, R182, 0x3, RZ ;  /* 0x00000003b6b67819 */ /* 0x000fe400000012ff */
[----:B------:R-:W-:-:S02]  /*b040*/  SHF.R.U64 R164, R164, 0x3, RZ ;  /* 0x00000003a4a47819 */ /* 0x000fc400000012ff */
[----:B------:R-:W-:Y:S02]  /*b050*/  IADD3 R4, P2, R154, 0xf000, RZ ;  /* 0x0000f0009a047810 */ /* 0x000fe40007f5e0ff */
[----:B------:R-:W-:Y:S01]  /*b060*/  LOP3.LUT R182, R182, R183, RZ, 0x3c, !PT ;  /* 0x000000b7b6b67212 */ /* 0x000fe200078e3cff */
[--C-:B------:R-:W-:Y:S01]  /*b070*/  IMAD.X R183, RZ, RZ, R155.reuse, P4 ;  /* 0x000000ffffb77224 */ /* 0x100fe200020e069b */
[----:B------:R-:W-:Y:S01]  /*b080*/  LOP3.LUT R164, R164, R165, RZ, 0x3c, !PT ;  /* 0x000000a5a4a47212 */ /* 0x000fe200078e3cff */
[--C-:B------:R-:W-:Y:S01]  /*b090*/  IMAD.X R165, RZ, RZ, R155.reuse, P3 ;  /* 0x000000ffffa57224 */ /* 0x100fe200018e069b */
[----:B------:R-:W-:Y:S01]  /*b0a0*/  MOV R154, R222 ;  /* 0x000000de009a7202 */ /* 0x000fe20000000f00 */
[----:B------:R-:W-:Y:S01]  /*b0b0*/  IMAD.X R179, RZ, RZ, R155, P2 ;  /* 0x000000ffffb37224 */ /* 0x000fe200010e069b */
[----:B------:R-:W-:Y:S02]  /*b0c0*/  @!P1 PRMT R155, RZ, 0x654, R152 ;  /* 0x00000654ff9b9816 */ /* 0x000fe40000000098 */
[----:B------:R-:W-:-:S02]  /*b0d0*/  R2UR UR5, R217 ;  /* 0x00000000d90572ca */ /* 0x000fc400000e0000 */
[----:B------:R-:W-:Y:S02]  /*b0e0*/  MOV R152, R190 ;  /* 0x000000be00987202 */ /* 0x000fe40000000f00 */
[----:B------:R-:W-:Y:S02]  /*b0f0*/  MOV R20, R196 ;  /* 0x000000c400147202 */ /* 0x000fe40000000f00 */
[----:B------:R-:W-:Y:S02]  /*b100*/  MOV R11, R198 ;  /* 0x000000c6000b7202 */ /* 0x000fe40000000f00 */
[----:B------:R-:W-:Y:S02]  /*b110*/  LOP3.LUT R3, R4, 0x380, RZ, 0xc0, !PT ;  /* 0x0000038004037812 */ /* 0x000fe400078ec0ff */
[----:B------:R-:W-:Y:S02]  /*b120*/  MOV R7, R208 ;  /* 0x000000d000077202 */ /* 0x000fe40000000f00 */
[----:B------:R-:W-:-:S04]  /*b130*/  SHF.R.U64 R3, R3, 0x3, RZ ;  /* 0x0000000303037819 */ /* 0x000fc800000012ff */
[----:B------:R-:W-:Y:S02]  /*b140*/  LOP3.LUT R178, R3, R4, RZ, 0x3c, !PT ;  /* 0x0000000403b27212 */ /* 0x000fe400078e3cff */
[----:B------:R-:W-:Y:S02]  /*b150*/  MOV R3, R206 ;  /* 0x000000ce00037202 */ /* 0x000fe40000000f00 */
[----:B------:R-:W-:Y:S01]  /*b160*/  MOV R4, R210 ;  /* 0x000000d200047202 */ /* 0x000fe20000000f00 */
[----:B------:R-:W-:Y:S02]  /*b170*/  UIADD3 UR60, UR60, 0x1, URZ ;  /* 0x000000013c3c7890 */ /* 0x000fe4000fffe03f */
[----:B------:R-:W-:Y:S02]  /*b180*/  UIADD3 UR4, UR4, 0x38820, URZ ;  /* 0x0003882004047890 */ /* 0x000fe4000fffe03f */
[----:B------:R-:W-:Y:S02]  /*b190*/  UISETP.NE.AND UP0, UPT, UR60, 0x2, UPT ;  /* 0x000000023c00788c */ /* 0x000fe4000bf05270 */
[----:B------:R-:W-:Y:S01]  /*b1a0*/  UPRMT UR4, URZ, 0x654, UR4 ;  /* 0x000006543f047896 */ /* 0x000fe20008000004 */
[----:B------:R-:W-:Y:S01]  /*b1b0*/  BSSY B0, `(.L_x_29) ;  /* 0x000015a000007945 */ /* 0x000fe20003800000 */
[----:B------:R-:W-:-:S02]  /*b1c0*/  WARPGROUP.DEPBAR.LE gsb0, 0x0 ;  /* 0x00008000000079c5 */ /* 0x000fc40000010000 */
[----:B------:R-:W0:Y:S01]  /*b1d0*/  LDC R192, c[0x0][0xbe8] ;  /* 0x0002fa00ffc07b82 */ /* 0x000e220000000800 */
[-C--:B--2---:R-:W-:Y:S01]  /*b1e0*/  FMUL.FTZ R25, R25, R6.reuse ;  /* 0x0000000619197220 */ /* 0x084fe20000410000 */
[-C--:B------:R-:W-:Y:S01]  /*b1f0*/  FMUL.FTZ R24, R24, R6.reuse ;  /* 0x0000000618187220 */ /* 0x080fe20000410000 */
[-C--:B------:R-:W-:Y:S01]  /*b200*/  FMUL.FTZ R28, R28, R6.reuse ;  /* 0x000000061c1c7220 */ /* 0x080fe20000410000 */
[-C--:B------:R-:W-:Y:S01]  /*b210*/  FMUL.FTZ R33, R33, R6.reuse ;  /* 0x0000000621217220 */ /* 0x080fe20000410000 */
[-C--:B------:R-:W-:Y:S01]  /*b220*/  FMUL.FTZ R32, R32, R6.reuse ;  /* 0x0000000620207220 */ /* 0x080fe20000410000 */
[-C--:B------:R-:W-:Y:S01]  /*b230*/  FMUL.FTZ R37, R37, R6.reuse ;  /* 0x0000000625257220 */ /* 0x080fe20000410000 */
[-C--:B------:R-:W-:Y:S01]  /*b240*/  FMUL.FTZ R36, R36, R6.reuse ;  /* 0x0000000624247220 */ /* 0x080fe20000410000 */
[----:B------:R4:W-:Y:S01]  /*b250*/  @!P1 SYNCS.ARRIVE.TRANS64.RED.A1T0 RZ, [R155+URZ], RZ ;  /* 0x000000ff9bff99a7 */ /* 0x0009e2000810043f */
[-C--:B------:R-:W-:Y:S01]  /*b260*/  FMUL.FTZ R41, R41, R6.reuse ;  /* 0x0000000629297220 */ /* 0x080fe20000410000 */
[-C--:B------:R-:W-:Y:S01]  /*b270*/  FMUL.FTZ R40, R40, R6.reuse ;  /* 0x0000000628287220 */ /* 0x080fe20000410000 */
[-C--:B------:R-:W-:Y:S01]  /*b280*/  FMUL.FTZ R45, R45, R6.reuse ;  /* 0x000000062d2d7220 */ /* 0x080fe20000410000 */
[-C--:B------:R-:W-:Y:S01]  /*b290*/  FMUL.FTZ R44, R44, R6.reuse ;  /* 0x000000062c2c7220 */ /* 0x080fe20000410000 */
[-C--:B------:R-:W-:Y:S01]  /*b2a0*/  FMUL.FTZ R49, R49, R6.reuse ;  /* 0x0000000631317220 */ /* 0x080fe20000410000 */
[-C--:B------:R-:W-:Y:S01]  /*b2b0*/  FMUL.FTZ R48, R48, R6.reuse ;  /* 0x0000000630307220 */ /* 0x080fe20000410000 */
[-C--:B------:R-:W-:Y:S01]  /*b2c0*/  FMUL.FTZ R53, R53, R6.reuse ;  /* 0x0000000635357220 */ /* 0x080fe20000410000 */
[-C--:B----4-:R-:W-:Y:S01]  /*b2d0*/  FMUL.FTZ R155, R26, R5.reuse ;  /* 0x000000051a9b7220 */ /* 0x090fe20000410000 */
[-C--:B------:R-:W-:Y:S01]  /*b2e0*/  FMUL.FTZ R26, R29, R6.reuse ;  /* 0x000000061d1a7220 */ /* 0x080fe20000410000 */
[-C--:B------:R-:W-:Y:S01]  /*b2f0*/  FMUL.FTZ R52, R52, R6.reuse ;  /* 0x0000000634347220 */ /* 0x080fe20000410000 */
[-C--:B------:R-:W-:Y:S01]  /*b300*/  FMUL.FTZ R57, R57, R6.reuse ;  /* 0x0000000639397220 */ /* 0x080fe20000410000 */
[-C--:B------:R-:W-:Y:S01]  /*b310*/  FMUL.FTZ R56, R56, R6.reuse ;  /* 0x0000000638387220 */ /* 0x080fe20000410000 */
[-C--:B------:R-:W-:Y:S01]  /*b320*/  FMUL.FTZ R61, R61, R6.reuse ;  /* 0x000000063d3d7220 */ /* 0x080fe20000410000 */
[-C--:B------:R-:W-:Y:S01]  /*b330*/  FMUL.FTZ R60, R60, R6.reuse ;  /* 0x000000063c3c7220 */ /* 0x080fe20000410000 */
[-C--:B------:R-:W-:Y:S01]  /*b340*/  FMUL.FTZ R65, R65, R6.reuse ;  /* 0x0000000641417220 */ /* 0x080fe20000410000 */
[----:B0-----:R-:W-:Y:S01]  /*b350*/  ISETP.NE.AND P2, PT, R192, 0x1, PT ;  /* 0x00000001c000780c */ /* 0x001fe20003f45270 */
        /* <DEDUP_REMOVED lines=44> */
[----:B------:R-:W0:Y:S01]  /*b620*/  LDC R148, c[0x0][0xc38] ;  /* 0x00030e00ff947b82 */ /* 0x000e220000000800 */
[-C--:B------:R-:W-:Y:S01]  /*b630*/  FMUL.FTZ R31, R31, R5.reuse ;  /* 0x000000051f1f7220 */ /* 0x080fe20000410000 */
[----:B------:R-:W-:Y:S01]  /*b640*/  FMUL.FTZ R30, R30, R5 ;  /* 0x000000051e1e7220 */ /* 0x000fe20000410000 */
[----:B------:R-:W-:Y:S01]  /*b650*/  F2FP.BF16.F32.PACK_AB R24, R25, R24 ;  /* 0x000000181918723e */ /* 0x000fe200000010ff */
[----:B------:R-:W-:Y:S01]  /*b660*/  IMAD R29, RZ, RZ, -UR14 ;  /* 0x8000000eff1d7e24 */ /* 0x000fe2000f8e02ff */
[----:B------:R-:W-:Y:S01]  /*b670*/  F2FP.BF16.F32.PACK_AB R25, R27, R155 ;  /* 0x0000009b1b19723e */ /* 0x000fe200000010ff */
[-C--:B------:R-:W-:Y:S01]  /*b680*/  FMUL.FTZ R35, R35, R5.reuse ;  /* 0x0000000523237220 */ /* 0x080fe20000410000 */
[----:B------:R-:W-:Y:S01]  /*b690*/  F2FP.BF16.F32.PACK_AB R27, R31, R30 ;  /* 0x0000001e1f1b723e */ /* 0x000fe200000010ff */
[----:B------:R-:W-:Y:S01]  /*b6a0*/  FMUL.FTZ R34, R34, R5 ;  /* 0x0000000522227220 */ /* 0x000fe20000410000 */
[----:B------:R-:W1:Y:S01]  /*b6b0*/  @P2 LDC R31, c[0x0][0xbec] ;  /* 0x0002fb00ff1f2b82 */ /* 0x000e620000000800 */
[----:B------:R-:W-:-:S07]  /*b6c0*/  F2FP.BF16.F32.PACK_AB R26, R26, R28 ;  /* 0x0000001c1a1a723e */ /* 0x000fce00000010ff */
[----:B------:R-:W-:Y:S01]  /*b6d0*/  BAR.SYNC.DEFER_BLOCKING 0x1, 0x100 ;  /* 0x0044000000007b1d */ /* 0x000fe20000010000 */
[----:B------:R-:W-:Y:S01]  /*b6e0*/  F2FP.BF16.F32.PACK_AB R32, R33, R32 ;  /* 0x000000202120723e */ /* 0x000fe200000010ff */
[-C--:B------:R-:W-:Y:S01]  /*b6f0*/  FMUL.FTZ R39, R39, R5.reuse ;  /* 0x0000000527277220 */ /* 0x080fe20000410000 */
[----:B------:R-:W-:Y:S01]  /*b700*/  F2FP.BF16.F32.PACK_AB R33, R35, R34 ;  /* 0x000000222321723e */ /* 0x000fe200000010ff */
[----:B------:R-:W-:Y:S01]  /*b710*/  FMUL.FTZ R38, R38, R5 ;  /* 0x0000000526267220 */ /* 0x000fe20000410000 */
[----:B------:R-:W-:-:S03]  /*b720*/  F2FP.BF16.F32.PACK_AB R34, R37, R36 ;  /* 0x000000242522723e */ /* 0x000fc600000010ff */
[----:B------:R-:W2:Y:S01]  /*b730*/  @P2 LDC R30, c[0x0][0xbf0] ;  /* 0x0002fc00ff1e2b82 */ /* 0x000ea20000000800 */
[-C--:B------:R-:W-:Y:S01]  /*b740*/  FMUL.FTZ R43, R43, R5.reuse ;  /* 0x000000052b2b7220 */ /* 0x080fe20000410000 */
[-C--:B------:R-:W-:Y:S01]  /*b750*/  FMUL.FTZ R42, R42, R5.reuse ;  /* 0x000000052a2a7220 */ /* 0x080fe20000410000 */
[-C--:B------:R-:W-:Y:S01]  /*b760*/  FMUL.FTZ R47, R47, R5.reuse ;  /* 0x000000052f2f7220 */ /* 0x080fe20000410000 */
[-C--:B------:R-:W-:Y:S01]  /*b770*/  FMUL.FTZ R46, R46, R5.reuse ;  /* 0x000000052e2e7220 */ /* 0x080fe20000410000 */
[-C--:B------:R-:W-:Y:S01]  /*b780*/  FMUL.FTZ R28, R51, R5.reuse ;  /* 0x00000005331c7220 */ /* 0x080fe20000410000 */
[----:B------:R-:W-:Y:S01]  /*b790*/  FMUL.FTZ R50, R50, R5 ;  /* 0x0000000532327220 */ /* 0x000fe20000410000 */
[----:B0-----:R-:W-:Y:S01]  /*b7a0*/  IMAD R29, R148, R29, UR5 ;  /* 0x00000005941d7e24 */ /* 0x001fe2000f8e021d */
[----:B------:R-:W-:Y:S01]  /*b7b0*/  F2FP.BF16.F32.PACK_AB R35, R39, R38 ;  /* 0x000000262723723e */ /* 0x000fe200000010ff */
[-C--:B------:R-:W-:Y:S01]  /*b7c0*/  FMUL.FTZ R51, R55, R5.reuse ;  /* 0x0000000537337220 */ /* 0x080fe20000410000 */
[----:B------:R-:W-:Y:S01]  /*b7d0*/  FMUL.FTZ R54, R54, R5 ;  /* 0x0000000536367220 */ /* 0x000fe20000410000 */
[----:B------:R-:W-:-:S02]  /*b7e0*/  IMAD R36, R29, 0x80, R221 ;  /* 0x000000801d247824 */ /* 0x000fc400078e02dd */
[-C--:B------:R-:W-:Y:S01]  /*b7f0*/  FMUL.FTZ R59, R59, R5.reuse ;  /* 0x000000053b3b7220 */ /* 0x080fe20000410000 */
[-C--:B------:R-:W-:Y:S01]  /*b800*/  FMUL.FTZ R58, R58, R5.reuse ;  /* 0x000000053a3a7220 */ /* 0x080fe20000410000 */
[-C--:B------:R-:W-:Y:S01]  /*b810*/  FMUL.FTZ R63, R63, R5.reuse ;  /* 0x000000053f3f7220 */ /* 0x080fe20000410000 */
[----:B------:R-:W-:Y:S01]  /*b820*/  FMUL.FTZ R62, R62, R5 ;  /* 0x000000053e3e7220 */ /* 0x000fe20000410000 */
[----:B-1----:R-:W-:-:S04]  /*b830*/  @P2 IMAD.HI.U32 R31, R36, R31, RZ ;  /* 0x0000001f241f2227 */ /* 0x002fc800078e00ff */
[-C--:B------:R-:W-:Y:S01]  /*b840*/  FMUL.FTZ R67, R67, R5.reuse ;  /* 0x0000000543437220 */ /* 0x080fe20000410000 */
[----:B------:R0:W-:Y:S01]  /*b850*/  STSM.16.M88.4 [R154], R24 ;  /* 0x000000189a007844 */ /* 0x0001e20000000200 */
[-C--:B------:R-:W-:Y:S01]  /*b860*/  FMUL.FTZ R66, R66, R5.reuse ;  /* 0x0000000542427220 */ /* 0x080fe20000410000 */
[-C--:B------:R-:W-:Y:S01]  /*b870*/  FMUL.FTZ R71, R71, R5.reuse ;  /* 0x0000000547477220 */ /* 0x080fe20000410000 */
[-C--:B------:R-:W-:Y:S01]  /*b880*/  FMUL.FTZ R70, R70, R5.reuse ;  /* 0x0000000546467220 */ /* 0x080fe20000410000 */
[-C--:B------:R-:W-:Y:S01]  /*b890*/  FMUL.FTZ R75, R75, R5.reuse ;  /* 0x000000054b4b7220 */ /* 0x080fe20000410000 */
[-C--:B------:R-:W-:Y:S01]  /*b8a0*/  FMUL.FTZ R74, R74, R5.reuse ;  /* 0x000000054a4a7220 */ /* 0x080fe20000410000 */
[----:B------:R-:W-:Y:S01]  /*b8b0*/  F2FP.BF16.F32.PACK_AB R40, R41, R40 ;  /* 0x000000282928723e */ /* 0x000fe200000010ff */
[-C--:B------:R-:W-:Y:S01]  /*b8c0*/  FMUL.FTZ R79, R79, R5.reuse ;  /* 0x000000054f4f7220 */ /* 0x080fe20000410000 */
[-C--:B------:R-:W-:Y:S01]  /*b8d0*/  FMUL.FTZ R78, R78, R5.reuse ;  /* 0x000000054e4e7220 */ /* 0x080fe20000410000 */
[----:B------:R-:W-:Y:S01]  /*b8e0*/  F2FP.BF16.F32.PACK_AB R41, R43, R42 ;  /* 0x0000002a2b29723e */ /* 0x000fe200000010ff */
[----:B------:R1:W-:Y:S01]  /*b8f0*/  STSM.16.M88.4 [R15], R32 ;  /* 0x000000200f007844 */ /* 0x0003e20000000200 */
[----:B------:R-:W-:Y:S01]  /*b900*/  F2FP.BF16.F32.PACK_AB R48, R49, R48 ;  /* 0x000000303130723e */ /* 0x000fe200000010ff */
[-C--:B------:R-:W-:Y:S01]  /*b910*/  FMUL.FTZ R83, R83, R5.reuse ;  /* 0x0000000553537220 */ /* 0x080fe20000410000 */
[----:B------:R-:W-:Y:S01]  /*b920*/  F2FP.BF16.F32.PACK_AB R42, R45, R44 ;  /* 0x0000002c2d2a723e */ /* 0x000fe200000010ff */
[-C--:B------:R-:W-:Y:S01]  /*b930*/  FMUL.FTZ R82, R82, R5.reuse ;  /* 0x0000000552527220 */ /* 0x080fe20000410000 */
[----:B------:R-:W-:Y:S01]  /*b940*/  F2FP.BF16.F32.PACK_AB R43, R47, R46 ;  /* 0x0000002e2f2b723e */ /* 0x000fe200000010ff */
[----:B0-----:R-:W0:Y:S01]  /*b950*/  LDC.64 R24, c[0x0][0xb98] ;  /* 0x0002e600ff187b82 */ /* 0x001e220000000a00 */
[--C-:B------:R-:W-:Y:S01]  /*b960*/  IMAD.MOV.U32 R27, RZ, RZ, R36.reuse ;  /* 0x000000ffff1b7224 */ /* 0x100fe200078e0024 */
[----:B--2---:R-:W-:Y:S01]  /*b970*/  @P2 SHF.R.U32.HI R27, RZ, R30, R31 ;  /* 0x0000001eff1b2219 */ /* 0x004fe2000001161f */
[-C--:B------:R-:W-:Y:S01]  /*b980*/  FMUL.FTZ R87, R87, R5.reuse ;  /* 0x0000000557577220 */ /* 0x080fe20000410000 */
[----:B------:R-:W-:Y:S01]  /*b990*/  F2FP.BF16.F32.PACK_AB R49, R28, R50 ;  /* 0x000000321c31723e */ /* 0x000fe200000010ff */
[----:B------:R-:W-:Y:S01]  /*b9a0*/  STSM.16.M88.4 [R153], R40 ;  /* 0x0000002899007844 */ /* 0x000fe20000000200 */
[----:B------:R-:W-:Y:S01]  /*b9b0*/  F2FP.BF16.F32.PACK_AB R56, R57, R56 ;  /* 0x000000383938723e */ /* 0x000fe200000010ff */
[-C--:B------:R-:W-:Y:S01]  /*b9c0*/  FMUL.FTZ R86, R86, R5.reuse ;  /* 0x0000000556567220 */ /* 0x080fe20000410000 */
[----:B------:R-:W-:Y:S01]  /*b9d0*/  F2FP.BF16.F32.PACK_AB R50, R53, R52 ;  /* 0x000000343532723e */ /* 0x000fe200000010ff */
[-C--:B------:R-:W-:Y:S01]  /*b9e0*/  FMUL.FTZ R91, R91, R5.reuse ;  /* 0x000000055b5b7220 */ /* 0x080fe20000410000 */
[----:B------:R-:W-:Y:S01]  /*b9f0*/  F2FP.BF16.F32.PACK_AB R51, R51, R54 ;  /* 0x000000363333723e */ /* 0x000fe200000010ff */
[----:B-1----:R-:W-:Y:S01]  /*ba00*/  IMAD.MOV R15, RZ, RZ, -R27 ;  /* 0x000000ffff0f7224 */ /* 0x002fe200078e0a1b */
[----:B------:R-:W-:Y:S01]  /*ba10*/  F2FP.BF16.F32.PACK_AB R57, R59, R58 ;  /* 0x0000003a3b39723e */ /* 0x000fe200000010ff */
[----:B------:R-:W-:Y:S01]  /*ba20*/  FMUL.FTZ R90, R90, R5 ;  /* 0x000000055a5a7220 */ /* 0x000fe20000410000 */
[----:B------:R-:W-:Y:S01]  /*ba30*/  F2FP.BF16.F32.PACK_AB R64, R65, R64 ;  /* 0x000000404140723e */ /* 0x000fe200000010ff */
[----:B------:R-:W-:Y:S01]  /*ba40*/  IMAD R15, R192, R15, R36 ;  /* 0x0000000fc00f7224 */ /* 0x000fe200078e0224 */
[----:B------:R-:W-:Y:S01]  /*ba50*/  F2FP.BF16.F32.PACK_AB R58, R61, R60 ;  /* 0x0000003c3d3a723e */ /* 0x000fe200000010ff */
[----:B------:R-:W-:Y:S01]  /*ba60*/  STSM.16.M88.4 [R152], R48 ;  /* 0x0000003098007844 */ /* 0x000fe20000000200 */
[----:B------:R-:W-:Y:S01]  /*ba70*/  F2FP.BF16.F32.PACK_AB R59, R63, R62 ;  /* 0x0000003e3f3b723e */ /* 0x000fe200000010ff */
[-C--:B------:R-:W-:Y:S01]  /*ba80*/  FMUL.FTZ R95, R95, R5.reuse ;  /* 0x000000055f5f7220 */ /* 0x080fe20000410000 */
[----:B------:R-:W-:Y:S01]  /*ba90*/  F2FP.BF16.F32.PACK_AB R65, R67, R66 ;  /* 0x000000424341723e */ /* 0x000fe200000010ff */
[-C--:B------:R-:W-:Y:S01]  /*baa0*/  FMUL.FTZ R94, R94, R5.reuse ;  /* 0x000000055e5e7220 */ /* 0x080fe20000410000 */
[----:B------:R-:W-:Y:S01]  /*bab0*/  F2FP.BF16.F32.PACK_AB R72, R73, R72 ;  /* 0x000000484948723e */ /* 0x000fe200000010ff */
[----:B------:R-:W-:Y:S01]  /*bac0*/  STSM.16.M88.4 [R20], R56 ;  /* 0x0000003814007844 */ /* 0x000fe20000000200 */
[C---:B0-----:R-:W-:Y:S01]  /*bad0*/  IMAD R26, R24.reuse, UR12, RZ ;  /* 0x0000000c181a7c24 */ /* 0x041fe2000f8e02ff */
[----:B------:R-:W-:Y:S01]  /*bae0*/  F2FP.BF16.F32.PACK_AB R66, R69, R68 ;  /* 0x000000444542723e */ /* 0x000fe200000010ff */
[-C--:B------:R-:W-:Y:S01]  /*baf0*/  FMUL.FTZ R99, R99, R5.reuse ;  /* 0x0000000563637220 */ /* 0x080fe20000410000 */
[----:B------:R-:W-:Y:S01]  /*bb00*/  F2FP.BF16.F32.PACK_AB R67, R71, R70 ;  /* 0x000000464743723e */ /* 0x000fe200000010ff */
[----:B------:R-:W-:Y:S01]  /*bb10*/  IMAD R26, R25, UR13, R26 ;  /* 0x0000000d191a7c24 */ /* 0x000fe2000f8e021a */
[----:B------:R-:W-:Y:S01]  /*bb20*/  F2FP.BF16.F32.PACK_AB R73, R75, R74 ;  /* 0x0000004a4b49723e */ /* 0x000fe200000010ff */
[----:B------:R-:W-:Y:S01]  /*bb30*/  IMAD.WIDE.U32 R24, R24, UR13, R188 ;  /* 0x0000000d18187c25 */ /* 0x000fe2000f8e00bc */
[----:B------:R-:W-:Y:S01]  /*bb40*/  F2FP.BF16.F32.PACK_AB R74, R77, R76 ;  /* 0x0000004c4d4a723e */ /* 0x000fe200000010ff */
[----:B------:R0:W-:Y:S01]  /*bb50*/  STSM.16.M88.4 [R11], R64 ;  /* 0x000000400b007844 */ /* 0x0001e20000000200 */
[----:B------:R-:W-:Y:S01]  /*bb60*/  F2FP.BF16.F32.PACK_AB R75, R79, R78 ;  /* 0x0000004e4f4b723e */ /* 0x000fe200000010ff */
[-C--:B------:R-:W-:Y:S01]  /*bb70*/  FMUL.FTZ R98, R98, R5.reuse ;  /* 0x0000000562627220 */ /* 0x080fe20000410000 */
[----:B------:R-:W-:Y:S01]  /*bb80*/  IADD3 R24, P0, R27, R24, RZ ;  /* 0x000000181b187210 */ /* 0x000fe20007f1e0ff */
[-C--:B------:R-:W-:Y:S01]  /*bb90*/  FMUL.FTZ R103, R103, R5.reuse ;  /* 0x0000000567677220 */ /* 0x080fe20000410000 */
[-C--:B------:R-:W-:Y:S01]  /*bba0*/  FMUL.FTZ R102, R102, R5.reuse ;  /* 0x0000000566667220 */ /* 0x080fe20000410000 */
[----:B------:R1:W-:Y:S01]  /*bbb0*/  STSM.16.M88.4 [R21], R72 ;  /* 0x0000004815007844 */ /* 0x0003e20000000200 */
[----:B------:R-:W-:Y:S01]  /*bbc0*/  F2FP.BF16.F32.PACK_AB R80, R81, R80 ;  /* 0x000000505150723e */ /* 0x000fe200000010ff */
[-C--:B------:R-:W-:Y:S01]  /*bbd0*/  FMUL.FTZ R107, R107, R5.reuse ;  /* 0x000000056b6b7220 */ /* 0x080fe20000410000 */
        /* <DEDUP_REMOVED lines=8> */
[----:B0-----:R-:W-:Y:S01]  /*bc60*/  SHF.R.S32.HI R11, RZ, 0x1f, R15 ;  /* 0x0000001fff0b7819 */ /* 0x001fe2000001140f */
[-C--:B------:R-:W-:Y:S01]  /*bc70*/  FMUL.FTZ R114, R114, R5.reuse ;  /* 0x0000000572727220 */ /* 0x080fe20000410000 */
[----:B------:R-:W-:Y:S01]  /*bc80*/  F2FP.BF16.F32.PACK_AB R89, R91, R90 ;  /* 0x0000005a5b59723e */ /* 0x000fe200000010ff */
[-C--:B------:R-:W-:Y:S01]  /*bc90*/  FMUL.FTZ R119, R119, R5.reuse ;  /* 0x0000000577777220 */ /* 0x080fe20000410000 */
[----:B------:R-:W-:Y:S01]  /*bca0*/  F2FP.BF16.F32.PACK_AB R96, R97, R96 ;  /* 0x000000606160723e */ /* 0x000fe200000010ff */
[----:B------:R-:W-:Y:S01]  /*bcb0*/  IMAD R20, R11, UR6, RZ ;  /* 0x000000060b147c24 */ /* 0x000fe2000f8e02ff */
[----:B-1----:R-:W-:Y:S01]  /*bcc0*/  SHF.R.S32.HI R21, RZ, 0x1f, R27 ;  /* 0x0000001fff157819 */ /* 0x002fe2000001141b */
[-C--:B------:R-:W-:Y:S01]  /*bcd0*/  FMUL.FTZ R118, R118, R5.reuse ;  /* 0x0000000576767220 */ /* 0x080fe20000410000 */
[----:B------:R-:W-:Y:S01]  /*bce0*/  F2FP.BF16.F32.PACK_AB R90, R93, R92 ;  /* 0x0000005c5d5a723e */ /* 0x000fe200000010ff */
[----:B------:R-:W-:Y:S01]  /*bcf0*/  FMUL.FTZ R123, R123, R5 ;  /* 0x000000057b7b7220 */ /* 0x000fe20000410000 */
[----:B------:R-:W-:Y:S01]  /*bd00*/  IADD3.X R25, R21, R25, R26, P0, !PT ;  /* 0x0000001915197210 */ /* 0x000fe200007fe41a */
        /* <DEDUP_REMOVED lines=8> */
[----:B------:R-:W-:Y:S01]  /*bd90*/  FMUL.FTZ R130, R130, R5 ;  /* 0x0000000582827220 */ /* 0x000fe20000410000 */
[----:B------:R-:W-:-:S02]  /*bda0*/  IMAD R21, R15, UR7, R20 ;  /* 0x000000070f157c24 */ /* 0x000fc4000f8e0214 */
[----:B------:R-:W-:Y:S01]  /*bdb0*/  FMUL.FTZ R135, R135, R5 ;  /* 0x0000000587877220 */ /* 0x000fe20000410000 */
[----:B------:R-:W-:-:S04]  /*bdc0*/  IMAD.WIDE.U32 R24, R15, UR6, R24 ;  /* 0x000000060f187c25 */ /* 0x000fc8000f8e0018 */
[-C--:B------:R-:W-:Y:S01]  /*bdd0*/  FMUL.FTZ R134, R134, R5.reuse ;  /* 0x0000000586867220 */ /* 0x080fe20000410000 */
[-C--:B------:R-:W-:Y:S01]  /*bde0*/  FMUL.FTZ R139, R139, R5.reuse ;  /* 0x000000058b8b7220 */ /* 0x080fe20000410000 */
[-C--:B------:R-:W-:Y:S01]  /*bdf0*/  FMUL.FTZ R138, R138, R5.reuse ;  /* 0x000000058a8a7220 */ /* 0x080fe20000410000 */
[----:B------:R-:W-:Y:S01]  /*be00*/  STSM.16.M88.4 [R12], R80 ;  /* 0x000000500c007844 */ /* 0x000fe20000000200 */
[----:B------:R-:W-:Y:S01]  /*be10*/  F2FP.BF16.F32.PACK_AB R104, R105, R104 ;  /* 0x000000686968723e */ /* 0x000fe200000010ff */
[-C--:B------:R-:W-:Y:S01]  /*be20*/  FMUL.FTZ R143, R143, R5.reuse ;  /* 0x000000058f8f7220 */ /* 0x080fe20000410000 */
[-C--:B------:R-:W-:Y:S01]  /*be30*/  FMUL.FTZ R142, R142, R5.reuse ;  /* 0x000000058e8e7220 */ /* 0x080fe20000410000 */
[-C--:B------:R-:W-:Y:S01]  /*be40*/  FMUL.FTZ R147, R147, R5.reuse ;  /* 0x0000000593937220 */ /* 0x080fe20000410000 */
[-C--:B------:R-:W-:Y:S01]  /*be50*/  FMUL.FTZ R146, R146, R5.reuse ;  /* 0x0000000592927220 */ /* 0x080fe20000410000 */
[-C--:B------:R-:W-:Y:S01]  /*be60*/  FMUL.FTZ R151, R151, R5.reuse ;  /* 0x0000000597977220 */ /* 0x080fe20000410000 */
[----:B------:R-:W-:Y:S01]  /*be70*/  STSM.16.M88.4 [R14], R88 ;  /* 0x000000580e007844 */ /* 0x000fe20000000200 */
[----:B------:R-:W-:Y:S01]  /*be80*/  F2FP.BF16.F32.PACK_AB R105, R107, R106 ;  /* 0x0000006a6b69723e */ /* 0x000fe200000010ff */
[----:B------:R-:W-:Y:S01]  /*be90*/  FMUL.FTZ R5, R150, R5 ;  /* 0x0000000596057220 */ /* 0x000fe20000410000 */
[----:B------:R-:W-:Y:S01]  /*bea0*/  F2FP.BF16.F32.PACK_AB R112, R113, R112 ;  /* 0x000000707170723e */ /* 0x000fe200000010ff */
[----:B------:R0:W-:Y:S01]  /*beb0*/  STSM.16.M88.4 [R13], R96 ;  /* 0x000000600d007844 */ /* 0x0001e20000000200 */
[----:B------:R-:W-:Y:S01]  /*bec0*/  F2FP.BF16.F32.PACK_AB R106, R109, R108 ;  /* 0x0000006c6d6a723e */ /* 0x000fe200000010ff */
[----:B------:R-:W-:Y:S01]  /*bed0*/  ULDC.64 UR6, c[0x0][0xb50] ;  /* 0x0002d40000067ab9 */ /* 0x000fe20000000a00 */
[----:B------:R-:W-:Y:S01]  /*bee0*/  F2FP.BF16.F32.PACK_AB R107, R111, R110 ;  /* 0x0000006e6f6b723e */ /* 0x000fe200000010ff */
[----:B------:R-:W-:Y:S01]  /*bef0*/  IMAD R15, R29, 0x80, R220 ;  /* 0x000000801d0f7824 */ /* 0x000fe200078e02dc */
[----:B------:R-:W-:Y:S01]  /*bf00*/  F2FP.BF16.F32.PACK_AB R113, R115, R114 ;  /* 0x000000727371723e */ /* 0x000fe200000010ff */
[----:B------:R-:W-:Y:S01]  /*bf10*/  ULDC UR5, c[0x0][0xa88] ;  /* 0x0002a20000057ab9 */ /* 0x000fe20000000800 */
[----:B------:R-:W-:Y:S01]  /*bf20*/  F2FP.BF16.F32.PACK_AB R120, R121, R120 ;  /* 0x000000787978723e */ /* 0x000fe200000010ff */
[----:B------:R-:W-:Y:S01]  /*bf30*/  STSM.16.M88.4 [R9], R104 ;  /* 0x0000006809007844 */ /* 0x000fe20000000200 */
[----:B------:R-:W-:Y:S01]  /*bf40*/  F2FP.BF16.F32.PACK_AB R114, R117, R116 ;  /* 0x000000747572723e */ /* 0x000fe200000010ff */
[----:B------:R-:W-:Y:S01]  /*bf50*/  IMAD R20, R192, UR5, RZ ;  /* 0x00000005c0147c24 */ /* 0x000fe2000f8e02ff */
[----:B------:R-:W-:Y:S01]  /*bf60*/  F2FP.BF16.F32.PACK_AB R115, R119, R118 ;  /* 0x000000767773723e */ /* 0x000fe200000010ff */
[----:B------:R-:W-:Y:S01]  /*bf70*/  VIADD R11, R15, 0x8 ;  /* 0x000000080f0b7836 */ /* 0x000fe20000000000 */
[----:B------:R-:W-:-:S02]  /*bf80*/  F2FP.BF16.F32.PACK_AB R121, R123, R122 ;  /* 0x0000007a7b79723e */ /* 0x000fc400000010ff */
[----:B------:R-:W-:Y:S01]  /*bf90*/  F2FP.BF16.F32.PACK_AB R128, R129, R128 ;  /* 0x000000808180723e */ /* 0x000fe200000010ff */
[----:B0-----:R-:W-:Y:S01]  /*bfa0*/  IMAD.IADD R13, R25, 0x1, R21 ;  /* 0x00000001190d7824 */ /* 0x001fe200078e0215 */
[----:B------:R-:W-:Y:S01]  /*bfb0*/  LEA R12, P3, R24, UR6, 0x2 ;  /* 0x00000006180c7c11 */ /* 0x000fe2000f8610ff */
[----:B------:R0:W-:Y:S01]  /*bfc0*/  STSM.16.M88.4 [R3], R112 ;  /* 0x0000007003007844 */ /* 0x0001e20000000200 */
[----:B------:R-:W-:Y:S01]  /*bfd0*/  F2FP.BF16.F32.PACK_AB R122, R125, R124 ;  /* 0x0000007c7d7a723e */ /* 0x000fe200000010ff */
[----:B------:R-:W1:Y:S01]  /*bfe0*/  @P2 LDC R21, c[0x0][0xbf0] ;  /* 0x0002fc00ff152b82 */ /* 0x000e620000000800 */
[----:B------:R-:W-:Y:S01]  /*bff0*/  F2FP.BF16.F32.PACK_AB R123, R127, R126 ;  /* 0x0000007e7f7b723e */ /* 0x000fe200000010ff */
[----:B------:R-:W-:Y:S01]  /*c000*/  SHFL.IDX PT, R30, R12, RZ, 0x1c1f ;  /* 0x001c1fff0c1e7589 */ /* 0x000fe200000e0000 */
[----:B------:R-:W-:Y:S02]  /*c010*/  F2FP.BF16.F32.PACK_AB R129, R131, R130 ;  /* 0x000000828381723e */ /* 0x000fe400000010ff */
[----:B------:R-:W-:Y:S01]  /*c020*/  F2FP.BF16.F32.PACK_AB R136, R137, R136 ;  /* 0x000000888988723e */ /* 0x000fe200000010ff */
[----:B------:R-:W-:Y:S01]  /*c030*/  STSM.16.M88.4 [R10], R120 ;  /* 0x000000780a007844 */ /* 0x000fe20000000200 */
[----:B------:R-:W-:-:S02]  /*c040*/  F2FP.BF16.F32.PACK_AB R130, R133, R132 ;  /* 0x000000848582723e */ /* 0x000fc400000010ff */
[----:B------:R-:W-:Y:S01]  /*c050*/  F2FP.BF16.F32.PACK_AB R131, R135, R134 ;  /* 0x000000868783723e */ /* 0x000fe200000010ff */
[----:B------:R-:W-:Y:S01]  /*c060*/  SHFL.IDX PT, R48, R12, 0x1, 0x1c1f ;  /* 0x003c1f000c307f89 */ /* 0x000fe200000e0000 */
[----:B------:R-:W-:Y:S02]  /*c070*/  F2FP.BF16.F32.PACK_AB R137, R139, R138 ;  /* 0x0000008a8b89723e */ /* 0x000fe400000010ff */
[----:B------:R-:W-:Y:S01]  /*c080*/  F2FP.BF16.F32.PACK_AB R144, R145, R144 ;  /* 0x000000909190723e */ /* 0x000fe200000010ff */
[----:B------:R-:W-:Y:S01]  /*c090*/  STSM.16.M88.4 [R8], R128 ;  /* 0x0000008008007844 */ /* 0x000fe20000000200 */
[----:B------:R-:W-:Y:S01]  /*c0a0*/  F2FP.BF16.F32.PACK_AB R138, R141, R140 ;  /* 0x0000008c8d8a723e */ /* 0x000fe200000010ff */
[----:B0-----:R-:W0:Y:S01]  /*c0b0*/  @P2 LDC R3, c[0x0][0xbec] ;  /* 0x0002fb00ff032b82 */ /* 0x001e220000000800 */
[----:B------:R-:W-:Y:S02]  /*c0c0*/  F2FP.BF16.F32.PACK_AB R139, R143, R142 ;  /* 0x0000008e8f8b723e */ /* 0x000fe400000010ff */
[----:B------:R-:W-:-:S02]  /*c0d0*/  F2FP.BF16.F32.PACK_AB R145, R147, R146 ;  /* 0x000000929391723e */ /* 0x000fc400000010ff */
[----:B------:R-:W-:Y:S01]  /*c0e0*/  F2FP.BF16.F32.PACK_AB R146, R149, R6 ;  /* 0x000000069592723e */ /* 0x000fe200000010ff */
[----:B------:R-:W-:Y:S01]  /*c0f0*/  STSM.16.M88.4 [R7], R136 ;  /* 0x0000008807007844 */ /* 0x000fe20000000200 */
[----:B------:R-:W-:Y:S02]  /*c100*/  F2FP.BF16.F32.PACK_AB R147, R151, R5 ;  /* 0x000000059793723e */ /* 0x000fe400000010ff */
[----:B------:R-:W-:Y:S02]  /*c110*/  LEA.HI.X R13, R24, UR7, R13, 0x2, P3 ;  /* 0x00000007180d7c11 */ /* 0x000fe400098f140d */
[----:B------:R-:W-:Y:S01]  /*c120*/  LOP3.LUT P0, RZ, R218, 0x3, RZ, 0xc0, !PT ;  /* 0x00000003daff7812 */ /* 0x000fe2000780c0ff */
[----:B------:R-:W-:Y:S01]  /*c130*/  STSM.16.M88.4 [R4], R144 ;  /* 0x0000009004007844 */ /* 0x000fe20000000200 */
[----:B------:R-:W-:Y:S02]  /*c140*/  BAR.SYNC.DEFER_BLOCKING 0x1, 0x100 ;  /* 0x0044000000007b1d */ /* 0x000fe40000010000 */
[----:B------:R-:W-:-:S02]  /*c150*/  ISETP.GE.OR P1, PT, R15, R20, P0 ;  /* 0x000000140f00720c */ /* 0x000fc40000726670 */
[----:B------:R-:W-:Y:S02]  /*c160*/  ISETP.GE.OR P0, PT, R11, R20, P0 ;  /* 0x000000140b00720c */ /* 0x000fe40000706670 */
[----:B------:R-:W2:Y:S04]  /*c170*/  SHFL.IDX PT, R31, R13, RZ, 0x1c1f ;  /* 0x001c1fff0d1f7589 */ /* 0x000ea800000e0000 */
[----:B------:R-:W3:Y:S05]  /*c180*/  SHFL.IDX PT, R49, R13, 0x1, 0x1c1f ;  /* 0x003c1f000d317f89 */ /* 0x000eea00000e0000 */
[----:B--2---:R2:W-:Y:S04]  /*c190*/  @!P1 ST.E desc[UR8][R30.64], R2 ;  /* 0x000000021e009985 */ /* 0x0045e8000c101908 */
[----:B---3--:R3:W-:Y:S04]  /*c1a0*/  @!P0 ST.E desc[UR8][R48.64], R0 ;  /* 0x0000000030008985 */ /* 0x0087e8000c101908 */
[----:B------:R4:W5:Y:S01]  /*c1b0*/  LD.E.128 R12, desc[UR8][R186.64] ;  /* 0x00000008ba0c7980 */ /* 0x000962000c101d00 */
[----:B--2---:R-:W2:Y:S03]  /*c1c0*/  LDC.64 R30, c[0x0][0xae0] ;  /* 0x0002b800ff1e7b82 */ /* 0x004ea60000000a00 */
[----:B------:R4:W5:Y:S01]  /*c1d0*/  LD.E.128 R24, desc[UR8][R156.64] ;  /* 0x000000089c187980 */ /* 0x000962000c101d00 */
[----:B---3--:R-:W-:-:S03]  /*c1e0*/  LEA R0, R23, R213, 0x5 ;  /* 0x000000d517007211 */ /* 0x008fc600078e28ff */
[----:B------:R4:W5:Y:S04]  /*c1f0*/  LD.E.128 R32, desc[UR8][R158.64] ;  /* 0x000000089e207980 */ /* 0x000968000c101d00 */
[----:B------:R4:W5:Y:S01]  /*c200*/  LD.E.128 R36, desc[UR8][R162.64] ;  /* 0x00000008a2247980 */ /* 0x000962000c101d00 */
[----:B------:R-:W-:-:S03]  /*c210*/  IMAD R28, R29, 0x80, R0 ;  /* 0x000000801d1c7824 */ /* 0x000fc600078e0200 */
[----:B------:R4:W5:Y:S04]  /*c220*/  LD.E.128 R44, desc[UR8][R166.64] ;  /* 0x00000008a62c7980 */ /* 0x000968000c101d00 */
        /* <DEDUP_REMOVED lines=10> */
[----:B------:R4:W5:Y:S01]  /*c2d0*/  LD.E.128 R60, desc[UR8][R178.64] ;  /* 0x00000008b23c7980 */ /* 0x000962000c101d00 */
[----:B------:R-:W-:Y:S01]  /*c2e0*/  ULDC.64 UR8, c[0x0][0xae8] ;  /* 0x0002ba0000087ab9 */ /* 0x000fe20000000a00 */
[----:B0-----:R-:W-:Y:S01]  /*c2f0*/  @P2 IMAD.HI.U32 R0, R28, R3, RZ ;  /* 0x000000031c002227 */ /* 0x001fe200078e00ff */
[----:B------:R-:W-:Y:S01]  /*c300*/  UIMAD UR5, UR11, UR8, URZ ;  /* 0x000000080b0572a4 */ /* 0x000fe2000f8e023f */
[----:B------:R-:W-:Y:S01]  /*c310*/  @!PT LDS RZ, [RZ] ;  /* 0x00000000fffff984 */ /* 0x000fe20000000800 */
[----:B------:R-:W-:Y:S01]  /*c320*/  @!PT LDS RZ, [RZ] ;  /* 0x00000000fffff984 */ /* 0x000fe20000000800 */
[----:B------:R-:W-:Y:S01]  /*c330*/  @!PT LDS RZ, [RZ] ;  /* 0x00000000fffff984 */ /* 0x000fe20000000800 */
[----:B------:R-:W-:Y:S01]  /*c340*/  @!PT LDS RZ, [RZ] ;  /* 0x00000000fffff984 */ /* 0x000fe20000000800 */
[----:B------:R0:W-:Y:S06]  /*c350*/  MEMBAR.ALL.CTA ;  /* 0x0000000000007992 */ /* 0x0001ec0000008000 */
[----:B0-----:R-:W0:Y:S01]  /*c360*/  FENCE.VIEW.ASYNC.S ;  /* 0x00000000000073c6 */ /* 0x001e220000000000 */
[----:B------:R-:W-:Y:S01]  /*c370*/  UIMAD.WIDE.U32 UR6, UR10, UR8, URZ ;  /* 0x000000080a0672a5 */ /* 0x000fe2000f8e003f */
[----:B------:R-:W-:Y:S01]  /*c380*/  IMAD.MOV.U32 R2, RZ, RZ, R28 ;  /* 0x000000ffff027224 */ /* 0x000fe200078e001c */
[----:B------:R-:W-:Y:S01]  /*c390*/  UIMAD UR5, UR10, UR9, UR5 ;  /* 0x000000090a0572a4 */ /* 0x000fe2000f8e0205 */
[----:B-1----:R-:W-:Y:S01]  /*c3a0*/  @P2 SHF.R.U32.HI R2, RZ, R21, R0 ;  /* 0x00000015ff022219 */ /* 0x002fe20000011600 */
[----:B------:R-:W-:Y:S01]  /*c3b0*/  IMAD R85, R29, 0x80, R213 ;  /* 0x000000801d557824 */ /* 0x000fe200078e02d5 */
[----:B------:R-:W-:Y:S01]  /*c3c0*/  ULDC.64 UR8, c[0x0][0xaf0] ;  /* 0x0002bc0000087ab9 */ /* 0x000fe20000000a00 */
[----:B------:R-:W-:Y:S01]  /*c3d0*/  UIADD3 UR7, UR7, UR5, URZ ;  /* 0x0000000507077290 */ /* 0x000fe2000fffe03f */
[--C-:B------:R-:W-:Y:S01]  /*c3e0*/  SHF.R.S32.HI R3, RZ, 0x1f, R2.reuse ;  /* 0x0000001fff037819 */ /* 0x100fe20000011402 */
[----:B------:R-:W-:Y:S01]  /*c3f0*/  UIMAD UR5, UR12, UR8, URZ ;  /* 0x000000080c0572a4 */ /* 0x000fe2000f8e023f */
[----:B------:R-:W-:Y:S01]  /*c400*/  IMAD.MOV R21, RZ, RZ, -R2 ;  /* 0x000000ffff157224 */ /* 0x000fe200078e0a02 */
[----:B------:R-:W-:Y:S01]  /*c410*/  UIMAD.WIDE.U32 UR6, UR13, UR8, UR6 ;  /* 0x000000080d0672a5 */ /* 0x000fe2000f8e0006 */
[----:B------:R-:W-:Y:S01]  /*c420*/  R2UR UR10, R212 ;  /* 0x00000000d40a72ca */ /* 0x000fe200000e0000 */
[----:B------:R-:W-:Y:S01]  /*c430*/  UIMAD UR5, UR13, UR9, UR5 ;  /* 0x000000090d0572a4 */ /* 0x000fe2000f8e0205 */
[----:B------:R-:W-:Y:S01]  /*c440*/  IMAD R21, R192, R21, R28 ;  /* 0x00000015c0157224 */ /* 0x000fe200078e021c */
[----:B------:R-:W-:Y:S01]  /*c450*/  R2UR UR9, R16 ;  /* 0x00000000100972ca */ /* 0x000fe200000e0000 */
[----:B--2---:R-:W-:Y:S01]  /*c460*/  IMAD R3, R3, R30, RZ ;  /* 0x0000001e03037224 */ /* 0x004fe200078e02ff */
[----:B------:R-:W-:Y:S01]  /*c470*/  UIADD3 UR7, UR7, UR5, URZ ;  /* 0x0000000507077290 */ /* 0x000fe2000fffe03f */
[----:B------:R-:W-:Y:S01]  /*c480*/  ISETP.GE.AND P2, PT, R85, R20, PT ;  /* 0x000000145500720c */ /* 0x000fe20003f46270 */
[----:B------:R-:W-:Y:S01]  /*c490*/  USEL UR60, UR60, URZ, UP0 ;  /* 0x0000003f3c3c7287 */ /* 0x000fe20008000000 */
[C---:B------:R-:W-:Y:S01]  /*c4a0*/  IMAD R31, R2.reuse, R31, R3 ;  /* 0x0000001f021f7224 */ /* 0x040fe200078e0203 */
[----:B------:R-:W-:Y:S01]  /*c4b0*/  SHF.R.S32.HI R0, RZ, 0x1f, R21 ;  /* 0x0000001fff007819 */ /* 0x000fe20000011415 */
[----:B------:R-:W-:Y:S01]  /*c4c0*/  ULDC UR5, c[0x0][0xc] ;  /* 0x0000030000057ab9 */ /* 0x000fe20000000800 */
[----:B------:R-:W-:Y:S01]  /*c4d0*/  IMAD.WIDE.U32 R2, R2, R30, UR6 ;  /* 0x0000000602027e25 */ /* 0x000fe2000f8e001e */
[----:B------:R-:W-:Y:S01]  /*c4e0*/  ULDC.64 UR6, c[0x0][0xad8] ;  /* 0x0002b60000067ab9 */ /* 0x000fe20000000a00 */
[----:B------:R-:W-:Y:S01]  /*c4f0*/  UIADD3 UR10, UR5, UR10, URZ ;  /* 0x0000000a050a7290 */ /* 0x000fe2000fffe03f */
[----:B0-----:R-:W-:Y:S01]  /*c500*/  SYNCS.ARRIVE.TRANS64.RED.A1T0 RZ, [UR4], RZ ;  /* 0x000000ffffff79a7 */ /* 0x001fe20008100404 */
[----:B------:R-:W-:-:S02]  /*c510*/  IMAD.IADD R3, R3, 0x1, R31 ;  /* 0x0000000103037824 */ /* 0x000fc400078e021f */
[----:B------:R-:W-:Y:S02]  /*c520*/  IMAD R0, R0, UR6, RZ ;  /* 0x0000000600007c24 */ /* 0x000fe4000f8e02ff */
[----:B------:R-:W-:-:S04]  /*c530*/  IMAD.WIDE.U32 R2, R21, UR6, R2 ;  /* 0x0000000615027c25 */ /* 0x000fc8000f8e0002 */
[----:B------:R-:W-:Y:S01]  /*c540*/  IMAD R29, R21, UR7, R0 ;  /* 0x00000007151d7c24 */ /* 0x000fe2000f8e0200 */
[----:B------:R-:W-:Y:S01]  /*c550*/  ULDC.64 UR6, c[0x0][0xa80] ;  /* 0x0002a00000067ab9 */ /* 0x000fe20000000a00 */
[----:B------:R-:W-:Y:S01]  /*c560*/  VIADD R21, R85, 0x20 ;  /* 0x0000002055157836 */ /* 0x000fe20000000000 */
[----:B------:R-:W-:Y:S01]  /*c570*/  LEA R0, P3, R2, UR6, 0x1 ;  /* 0x0000000602007c11 */ /* 0x000fe2000f8608ff */
[----:B------:R-:W-:Y:S01]  /*c580*/  IMAD.IADD R3, R3, 0x1, R29 ;  /* 0x0000000103037824 */ /* 0x000fe200078e021d */
[----:B------:R-:W-:Y:S01]  /*c590*/  USEL UR6, URZ, 0x1, UP0 ;  /* 0x000000013f067887 */ /* 0x000fe20008000000 */
[----:B------:R-:W-:Y:S01]  /*c5a0*/  IMAD.U32 R212, RZ, RZ, UR10 ;  /* 0x0000000affd47e24 */ /* 0x000fe2000f8e00ff */
[-C--:B------:R-:W-:Y:S01]  /*c5b0*/  ISETP.GE.AND P1, PT, R21, R20.reuse, PT ;  /* 0x000000141500720c */ /* 0x080fe20003f26270 */
[----:B------:R-:W-:Y:S01]  /*c5c0*/  VIADD R21, R85, 0x40 ;  /* 0x0000004055157836 */ /* 0x000fe20000000000 */
[----:B------:R-:W-:Y:S01]  /*c5d0*/  ULOP3.LUT UR9, UR9, UR6, URZ, 0x3c, !UPT ;  /* 0x0000000609097292 */ /* 0x000fe2000f8e3c3f */
[----:B------:R4:W0:Y:S03]  /*c5e0*/  SHFL.IDX PT, R28, R0, RZ, 0x181f ;  /* 0x00181fff001c7589 */ /* 0x00082600000e0000 */
[----:B------:R-:W-:-:S02]  /*c5f0*/  ISETP.GE.AND P0, PT, R21, R20, PT ;  /* 0x000000141500720c */ /* 0x000fc40003f06270 */
[----:B------:R-:W-:Y:S02]  /*c600*/  LEA.HI.X R21, R2, UR7, R3, 0x1, P3 ;  /* 0x0000000702157c11 */ /* 0x000fe400098f0c03 */
[----:B------:R-:W-:-:S03]  /*c610*/  MOV R16, UR9 ;  /* 0x0000000900107c02 */ /* 0x000fc60008000f00 */
[----:B------:R4:W1:Y:S01]  /*c620*/  SHFL.IDX PT, R29, R21, RZ, 0x181f ;  /* 0x00181fff151d7589 */ /* 0x00086200000e0000 */
[----:B------:R-:W-:Y:S05]  /*c630*/  @P2 BRA `(.L_x_30) ;  /* 0x0000000000442947 */ /* 0x000fea0003800000 */
[----:B------:R-:W-:Y:S01]  /*c640*/  ULDC UR4, c[0x0][0xac8] ;  /* 0x0002b20000047ab9 */ /* 0x000fe20000000800 */
[----:B------:R-:W-:Y:S01]  /*c650*/  ULDC.64 UR6, c[0x0][0x208] ;  /* 0x0000820000067ab9 */ /* 0x000fe20000000a00 */
[----:B------:R-:W-:Y:S02]  /*c660*/  ISETP.GE.AND P4, PT, R22, UR4, PT ;  /* 0x0000000416007c0c */ /* 0x000fe4000bf86270 */
[----:B------:R-:W-:Y:S02]  /*c670*/  ISETP.GE.AND P3, PT, R19, UR4, PT ;  /* 0x0000000413007c0c */ /* 0x000fe4000bf66270 */
[----:B------:R-:W-:Y:S02]  /*c680*/  ISETP.GE.AND P2, PT, R18, UR4, PT ;  /* 0x0000000412007c0c */ /* 0x000fe4000bf46270 */
[----:B------:R-:W-:-:S07]  /*c690*/  ISETP.GE.AND P5, PT, R17, UR4, PT ;  /* 0x0000000411007c0c */ /* 0x000fce000bfa6270 */
[----:B0-----:R-:W-:-:S04]  /*c6a0*/  @!P4 LEA R30, P6, R22, R28, 0x1 ;  /* 0x0000001c161ec211 */ /* 0x001fc800078c08ff */
[----:B-1----:R-:W-:Y:S02]  /*c6b0*/  @!P4 LEA.HI.X R31, R22, R29, R229, 0x1, P6 ;  /* 0x0000001d161fc211 */ /* 0x002fe400030f0ce5 */
[----:B------:R-:W-:Y:S01]  /*c6c0*/  @!P3 LEA R80, P6, R19, R28, 0x1 ;  /* 0x0000001c1350b211 */ /* 0x000fe200078c08ff */
[----:B------:R-:W-:-:S03]  /*c6d0*/  @!P5 IMAD.WIDE R2, R17, 0x2, R28 ;  /* 0x000000021102d825 */ /* 0x000fc600078e021c */
[-C--:B------:R-:W-:Y:S02]  /*c6e0*/  @!P3 LEA.HI.X R81, R19, R29.reuse, R228, 0x1, P6 ;  /* 0x0000001d1351b211 */ /* 0x080fe400030f0ce4 */
[C---:B------:R-:W-:Y:S01]  /*c6f0*/  @!P2 LEA R82, P6, R18.reuse, R28, 0x1 ;  /* 0x0000001c1252a211 */ /* 0x040fe200078c08ff */
[----:B-----5:R2:W-:Y:S03]  /*c700*/  @!P5 ST.E.128 desc[UR6][R2.64], R12 ;  /* 0x0000000c0200d985 */ /* 0x0205e6000c101d06 */
[----:B------:R-:W-:Y:S01]  /*c710*/  @!P2 LEA.HI.X R83, R18, R29, R227, 0x1, P6 ;  /* 0x0000001d1253a211 */ /* 0x000fe200030f0ce3 */
[----:B------:R2:W-:Y:S04]  /*c720*/  @!P4 ST.E.128 desc[UR6][R30.64], R44 ;  /* 0x0000002c1e00c985 */ /* 0x0005e8000c101d06 */
[----:B------:R2:W-:Y:S04]  /*c730*/  @!P3 ST.E.128 desc[UR6][R80.64], R68 ;  /* 0x000000445000b985 */ /* 0x0005e8000c101d06 */
[----:B------:R2:W-:Y:S02]  /*c740*/  @!P2 ST.E.128 desc[UR6][R82.64], R76 ;  /* 0x0000004c5200a985 */ /* 0x0005e4000c101d06 */
.L_x_30:
[----:B------:R-:W-:Y:S05]  /*c750*/  BSYNC B0 ;  /* 0x0000000000007941 */ /* 0x000fea0003800000 */
.L_x_29:
[----:B--2--5:R2:W3:Y:S01]  /*c760*/  SHFL.IDX PT, R13, R21, 0x1, 0x181f ;  /* 0x00381f00150d7f89 */ /* 0x0244e200000e0000 */
[----:B------:R-:W-:Y:S03]  /*c770*/  BSSY B0, `(.L_x_31) ;  /* 0x0000014000007945 */ /* 0x000fe60003800000 */
[----:B------:R2:W0:Y:S01]  /*c780*/  SHFL.IDX PT, R12, R0, 0x1, 0x181f ;  /* 0x00381f00000c7f89 */ /* 0x00042200000e0000 */
[----:B------:R-:W-:Y:S05]  /*c790*/  @P1 BRA `(.L_x_32) ;  /* 0x0000000000441947 */ /* 0x000fea0003800000 */
[----:B------:R-:W-:Y:S01]  /*c7a0*/  ULDC UR4, c[0x0][0xac8] ;  /* 0x0002b20000047ab9 */ /* 0x000fe20000000800 */
[----:B------:R-:W-:Y:S01]  /*c7b0*/  ULDC.64 UR6, c[0x0][0x208] ;  /* 0x0000820000067ab9 */ /* 0x000fe20000000a00 */
[----:B------:R-:W-:Y:S02]  /*c7c0*/  ISETP.GE.AND P3, PT, R22, UR4, PT ;  /* 0x0000000416007c0c */ /* 0x000fe4000bf66270 */
[----:B------:R-:W-:Y:S02]  /*c7d0*/  ISETP.GE.AND P2, PT, R19, UR4, PT ;  /* 0x0000000413007c0c */ /* 0x000fe4000bf46270 */
[----:B------:R-:W-:Y:S02]  /*c7e0*/  ISETP.GE.AND P1, PT, R18, UR4, PT ;  /* 0x0000000412007c0c */ /* 0x000fe4000bf26270 */
[----:B------:R-:W-:-:S07]  /*c7f0*/  ISETP.GE.AND P4, PT, R17, UR4, PT ;  /* 0x0000000411007c0c */ /* 0x000fce000bf86270 */
[CC--:B0-----:R-:W-:Y:S02]  /*c800*/  @!P3 LEA R14, P6, R22.reuse, R12.reuse, 0x1 ;  /* 0x0000000c160eb211 */ /* 0x0c1fe400078c08ff */
[-C--:B------:R-:W-:Y:S02]  /*c810*/  @!P2 LEA R28, P5, R19, R12.reuse, 0x1 ;  /* 0x0000000c131ca211 */ /* 0x080fe400078a08ff */
[-C--:B---3--:R-:W-:Y:S02]  /*c820*/  @!P3 LEA.HI.X R15, R22, R13.reuse, R229, 0x1, P6 ;  /* 0x0000000d160fb211 */ /* 0x088fe400030f0ce5 */
[C---:B------:R-:W-:Y:S01]  /*c830*/  @!P1 LEA R30, P6, R18.reuse, R12, 0x1 ;  /* 0x0000000c121e9211 */ /* 0x040fe200078c08ff */
[----:B------:R-:W-:Y:S01]  /*c840*/  @!P4 IMAD.WIDE R2, R17, 0x2, R12 ;  /* 0x000000021102c825 */ /* 0x000fe200078e020c */
[-C--:B-1----:R-:W-:Y:S02]  /*c850*/  @!P2 LEA.HI.X R29, R19, R13.reuse, R228, 0x1, P5 ;  /* 0x0000000d131da211 */ /* 0x082fe400028f0ce4 */
[----:B------:R-:W-:-:S02]  /*c860*/  @!P1 LEA.HI.X R31, R18, R13, R227, 0x1, P6 ;  /* 0x0000000d121f9211 */ /* 0x000fc400030f0ce3 */
[----:B------:R0:W-:Y:S04]  /*c870*/  @!P4 ST.E.128 desc[UR6][R2.64], R24 ;  /* 0x000000180200c985 */ /* 0x0001e8000c101d06 */
[----:B------:R0:W-:Y:S04]  /*c880*/  @!P3 ST.E.128 desc[UR6][R14.64], R8 ;  /* 0x000000080e00b985 */ /* 0x0001e8000c101d06 */
[----:B------:R0:W-:Y:S04]  /*c890*/  @!P2 ST.E.128 desc[UR6][R28.64], R56 ;  /* 0x000000381c00a985 */ /* 0x0001e8000c101d06 */
[----:B------:R0:W-:Y:S02]  /*c8a0*/  @!P1 ST.E.128 desc[UR6][R30.64], R72 ;  /* 0x000000481e009985 */ /* 0x0001e4000c101d06 */
.L_x_32:
[----:B------:R-:W-:Y:S05]  /*c8b0*/  BSYNC B0 ;  /* 0x0000000000007941 */ /* 0x000fea0003800000 */
.L_x_31:
[----:B0-----:R0:W0:Y:S01]  /*c8c0*/  SHFL.IDX PT, R9, R21, 0x2, 0x181f ;  /* 0x00581f0015097f89 */ /* 0x00102200000e0000 */
        /* <DEDUP_REMOVED lines=9> */
[-C--:B0-----:R-:W-:Y:S02]  /*c960*/  @!P4 LEA R10, P0, R22, R8.reuse, 0x1 ;  /* 0x00000008160ac211 */ /* 0x081fe400078008ff */
[-C--:B------:R-:W-:Y:S02]  /*c970*/  @!P5 LEA R12, P1, R19, R8.reuse, 0x1 ;  /* 0x00000008130cd211 */ /* 0x080fe400078208ff */
[----:B------:R-:W-:Y:S02]  /*c980*/  @!P6 LEA R14, P2, R18, R8, 0x1 ;  /* 0x00000008120ee211 */ /* 0x000fe400078408ff */
[----:B------:R-:W-:Y:S01]  /*c990*/  @!P3 IMAD.WIDE R2, R17, 0x2, R8 ;  /* 0x000000021102b825 */ /* 0x000fe200078e0208 */
[-C--:B------:R-:W-:Y:S02]  /*c9a0*/  @!P4 LEA.HI.X R11, R22, R9.reuse, R229, 0x1, P0 ;  /* 0x00000009160bc211 */ /* 0x080fe400000f0ce5 */
[-C--:B---3--:R-:W-:Y:S02]  /*c9b0*/  @!P5 LEA.HI.X R13, R19, R9.reuse, R228, 0x1, P1 ;  /* 0x00000009130dd211 */ /* 0x088fe400008f0ce4 */
[----:B------:R-:W-:Y:S01]  /*c9c0*/  @!P6 LEA.HI.X R15, R18, R9, R227, 0x1, P2 ;  /* 0x00000009120fe211 */ /* 0x000fe200010f0ce3 */
[----:B------:R0:W-:Y:S04]  /*c9d0*/  @!P3 ST.E.128 desc[UR6][R2.64], R32 ;  /* 0x000000200200b985 */ /* 0x0001e8000c101d06 */
[----:B------:R0:W-:Y:S04]  /*c9e0*/  @!P4 ST.E.128 desc[UR6][R10.64], R40 ;  /* 0x000000280a00c985 */ /* 0x0001e8000c101d06 */
[----:B------:R0:W-:Y:S04]  /*c9f0*/  @!P5 ST.E.128 desc[UR6][R12.64], R48 ;  /* 0x000000300c00d985 */ /* 0x0001e8000c101d06 */
[----:B------:R0:W-:Y:S02]  /*ca00*/  @!P6 ST.E.128 desc[UR6][R14.64], R64 ;  /* 0x000000400e00e985 */ /* 0x0001e4000c101d06 */
.L_x_34:
[----:B------:R-:W-:Y:S05]  /*ca10*/  BSYNC B0 ;  /* 0x0000000000007941 */ /* 0x000fea0003800000 */
.L_x_33:
[----:B------:R-:W-:Y:S01]  /*ca20*/  R2UR UR4, R214 ;  /* 0x00000000d60472ca */ /* 0x000fe200000e0000 */
[----:B0-----:R-:W-:Y:S01]  /*ca30*/  VIADD R3, R85, 0x60 ;  /* 0x0000006055037836 */ /* 0x001fe20000000000 */
[----:B------:R0:W0:Y:S01]  /*ca40*/  SHFL.IDX PT, R9, R21, 0x3, 0x181f ;  /* 0x00781f0015097f89 */ /* 0x00002200000e0000 */
[----:B------:R-:W-:Y:S03]  /*ca50*/  BSSY B0, `(.L_x_35) ;  /* 0x0000017000007945 */ /* 0x000fe60003800000 */
[----:B------:R-:W-:Y:S01]  /*ca60*/  ISETP.GE.AND P0, PT, R3, R20, PT ;  /* 0x000000140300720c */ /* 0x000fe20003f06270 */
[----:B------:R0:W0:Y:S06]  /*ca70*/  SHFL.IDX PT, R8, R0, 0x3, 0x181f ;  /* 0x00781f0000087f89 */ /* 0x00002c00000e0000 */
[----:B------:R-:W-:-:S06]  /*ca80*/  UIADD3 UR4, UR4, 0x1, URZ ;  /* 0x0000000104047890 */ /* 0x000fcc000fffe03f */
[----:B------:R-:W-:Y:S01]  /*ca90*/  IMAD.U32 R214, RZ, RZ, UR4 ;  /* 0x00000004ffd67e24 */ /* 0x000fe2000f8e00ff */
[----:B------:R-:W-:Y:S06]  /*caa0*/  @P0 BRA `(.L_x_36) ;  /* 0x0000000000440947 */ /* 0x000fec0003800000 */
        /* <DEDUP_REMOVED lines=17> */
.L_x_36:
[----:B------:R-:W-:Y:S05]  /*cbc0*/  BSYNC B0 ;  /* 0x0000000000007941 */ /* 0x000fea0003800000 */
.L_x_35:
[----:B0-2-4-:R-:W0:Y:S01]  /*cbd0*/  LDC R0, c[0x0][0xc34] ;  /* 0x00030d00ff007b82 */ /* 0x015e220000000800 */
[----:B------:R-:W-:-:S13]  /*cbe0*/  R2UR UR4, R212 ;  /* 0x00000000d40472ca */ /* 0x000fda00000e0000 */
[----:B0-----:R-:W-:-:S13]  /*cbf0*/  ISETP.LE.AND P0, PT, R0, UR4, PT ;  /* 0x0000000400007c0c */ /* 0x001fda000bf03270 */
[----:B------:R-:W-:Y:S05]  /*cc00*/  @!P0 BRA `(.L_x_37) ;  /* 0xffffff40007c8947 */ /* 0x000fea000383ffff */
[----:B------:R-:W-:Y:S05]  /*cc10*/  EXIT ;  /* 0x000000000000794d */ /* 0x000fea0003800000 */
.L_x_7:
[----:B------:R-:W-:-:S08]  /*cc20*/  NOP ;  /* 0x0000000000007918 */ /* 0x000fd00000000000 */
[----:B0-----:R-:W0:-:S00]  /*cc30*/  USETMAXREG.DEALLOC.CTAPOOL 0x18 ;  /* 0x00000018000079c8 */ /* 0x001e0000080e0500 */
[----:B------:R-:W1:Y:S01]  /*cc40*/  S2UR UR5, SR_CTAID.X ;  /* 0x00000000000579c3 */ /* 0x000e620000002500 */
[----:B0-----:R-:W-:Y:S02]  /*cc50*/  IMAD.MOV.U32 R2, RZ, RZ, 0x1 ;  /* 0x00000001ff027424 */ /* 0x001fe400078e00ff */
[----:B------:R-:W-:-:S05]  /*cc60*/  IMAD.MOV.U32 R18, RZ, RZ, RZ ;  /* 0x000000ffff127224 */ /* 0x000fca00078e00ff */
[----:B------:R-:W1:Y:S02]  /*cc70*/  LDC R3, c[0x0][0xc34] ;  /* 0x00030d00ff037b82 */ /* 0x000e640000000800 */
[----:B-1----:R-:W-:Y:S01]  /*cc80*/  ISETP.LE.AND P0, PT, R3, UR5, PT ;  /* 0x0000000503007c0c */ /* 0x002fe2000bf03270 */
[----:B------:R-:W-:-:S05]  /*cc90*/  IMAD.MOV.U32 R3, RZ, RZ, 0x1 ;  /* 0x00000001ff037424 */ /* 0x000fca00078e00ff */
[----:B------:R0:W-:Y:S07]  /*cca0*/  STL [R1], R3 ;  /* 0x0000000301007387 */ /* 0x0001ee0000100800 */
[----:B------:R-:W-:Y:S05]  /*ccb0*/  @P0 BRA `(.L_x_38) ;  /* 0x0000004800940947 */ /* 0x000fea0003800000 */
[----:B------:R-:W1:Y:S01]  /*ccc0*/  S2UR UR4, SR_CgaCtaId ;  /* 0x00000000000479c3 */ /* 0x000e620000008800 */
[C---:B------:R-:W-:Y:S01]  /*ccd0*/  IMAD.SHL.U32 R2, R0.reuse, 0x8, RZ ;  /* 0x0000000800027824 */ /* 0x040fe200078e00ff */
[----:B------:R-:W-:Y:S01]  /*cce0*/  LOP3.LUT R5, R0, 0x7f, RZ, 0xc0, !PT ;  /* 0x0000007f00057812 */ /* 0x000fe200078ec0ff */
[----:B------:R-:W-:Y:S01]  /*ccf0*/  UMOV UR36, 0x400 ;  /* 0x0000040000247882 */ /* 0x000fe20000000000 */
[----:B------:R-:W-:Y:S01]  /*cd00*/  IMAD.MOV.U32 R18, RZ, RZ, RZ ;  /* 0x000000ffff127224 */ /* 0x000fe200078e00ff */
[----:B------:R-:W-:Y:S01]  /*cd10*/  ULDC.64 UR38, c[0x0][0x198] ;  /* 0x0000660000267ab9 */ /* 0x000fe20000000a00 */
[C---:B0-----:R-:W-:Y:S01]  /*cd20*/  LOP3.LUT R3, R2.reuse, 0x1f8, RZ, 0xc0, !PT ;  /* 0x000001f802037812 */ /* 0x041fe200078ec0ff */
[----:B------:R-:W-:Y:S01]  /*cd30*/  ULDC UR37, c[0x0][0xc] ;  /* 0x0000030000257ab9 */ /* 0x000fe20000000800 */
[----:B------:R-:W-:Y:S02]  /*cd40*/  LOP3.LUT R2, R2, 0x38, RZ, 0xc0, !PT ;  /* 0x0000003802027812 */ /* 0x000fe400078ec0ff */
[----:B------:R-:W-:Y:S01]  /*cd50*/  LOP3.LUT R4, R3, 0x38, R0, 0x78, !PT ;  /* 0x0000003803047812 */ /* 0x000fe200078e7800 */
[----:B------:R-:W-:Y:S01]  /*cd60*/  IMAD.SHL.U32 R3, R5, 0x8, RZ ;  /* 0x0000000805037824 */ /* 0x000fe200078e00ff */
[----:B------:R-:W-:-:S04]  /*cd70*/  SHF.R.U32.HI R5, RZ, 0x3, R5 ;  /* 0x00000003ff057819 */ /* 0x000fc80000011605 */
[----:B------:R-:W-:Y:S01]  /*cd80*/  LOP3.LUT R4, R4, 0x200, R3, 0xf8, !PT ;  /* 0x0000020004047812 */ /* 0x000fe200078ef803 */
[----:B------:R-:W-:-:S05]  /*cd90*/  IMAD.SHL.U32 R3, R0, 0x10, RZ ;  /* 0x0000001000037824 */ /* 0x000fca00078e00ff */
[----:B------:R-:W-:Y:S01]  /*cda0*/  LOP3.LUT R0, R5, 0x70, R3, 0xf8, !PT ;  /* 0x0000007005007812 */ /* 0x000fe200078ef803 */
[----:B------:R-:W-:Y:S01]  /*cdb0*/  IMAD.U32 R3, RZ, RZ, UR5 ;  /* 0x00000005ff037e24 */ /* 0x000fe2000f8e00ff */
[----:B-1----:R-:W-:Y:S01]  /*cdc0*/  ULEA UR36, UR4, UR36, 0x18 ;  /* 0x0000002404247291 */ /* 0x002fe2000f8ec03f */
[----:B------:R-:W-:-:S05]  /*cdd0*/  MOV R0, 0x1 ;  /* 0x0000000100007802 */ /* 0x000fca0000000f00 */
[----:B------:R-:W-:-:S05]  /*cde0*/  LEA R4, R4, UR36, 0x1 ;  /* 0x0000002404047c11 */ /* 0x000fca000f8e08ff */
[----:B------:R0:W-:Y:S04]  /*cdf0*/  STL [R1+0x14], R4 ;  /* 0x0000140401007387 */ /* 0x0001e80000100800 */
[----:B------:R1:W-:Y:S04]  /*ce00*/  STL [R1+0x28], R3 ;  /* 0x0000280301007387 */ /* 0x0003e80000100800 */
[----:B------:R2:W-:Y:S01]  /*ce10*/  STL [R1], R0 ;  /* 0x0000000001007387 */ /* 0x0005e20000100800 */
[----:B0-----:R-:W-:-:S03]  /*ce20*/  LOP3.LUT R4, R2, 0x40, RZ, 0xfc, !PT ;  /* 0x0000004002047812 */ /* 0x001fc600078efcff */
[----:B------:R0:W-:Y:S01]  /*ce30*/  STL [R1+0x30], RZ ;  /* 0x000030ff01007387 */ /* 0x0001e20000100800 */
[C---:B-1----:R-:W-:Y:S02]  /*ce40*/  LOP3.LUT R3, R2.reuse, 0x80, RZ, 0xfc, !PT ;  /* 0x0000008002037812 */ /* 0x042fe400078efcff */
[----:B--2---:R-:W-:-:S07]  /*ce50*/  LOP3.LUT R0, R2, 0xc0, RZ, 0xfc, !PT ;  /* 0x000000c002007812 */ /* 0x004fce00078efcff */
.L_x_125:
[----:B------:R-:W2:Y:S01]  /*ce60*/  LDL R2, [R1+0x28] ;  /* 0x0000280001027983 */ /* 0x000ea20000100800 */
[----:B-1----:R-:W1:Y:S01]  /*ce70*/  LDC R0, c[0x0][0xc38] ;  /* 0x00030e00ff007b82 */ /* 0x002e620000000800 */
[----:B------:R-:W-:Y:S05]  /*ce80*/  YIELD ;  /* 0x0000000000007946 */ /* 0x000fea0003800000 */
[----:B------:R-:W-:Y:S02]  /*ce90*/  ULDC.64 UR4, c[0x0][0x418] ;  /* 0x0001060000047ab9 */ /* 0x000fe40000000a00 */
[----:B---3--:R-:W3:Y:S01]  /*cea0*/  LDC R16, c[0x0][0xc44] ;  /* 0x00031100ff107b82 */ /* 0x008ee20000000800 */
[----:B------:R-:W-:-:S03]  /*ceb0*/  UISETP.NE.U32.AND UP0, UPT, UR4, URZ, UPT ;  /* 0x0000003f0400728c */ /* 0x000fc6000bf05070 */
[----:B------:R-:W-:Y:S01]  /*cec0*/  ULDC UR4, c[0x0][0x424] ;  /* 0x0001090000047ab9 */ /* 0x000fe20000000800 */
[----:B------:R-:W-:-:S04]  /*ced0*/  UISETP.NE.AND.EX UP0, UPT, UR5, URZ, UPT, UP0 ;  /* 0x0000003f0500728c */ /* 0x000fc8000bf05300 */
[----:B------:R-:W-:Y:S01]  /*cee0*/  USEL UR4, UR4, 0x1, UP0 ;  /* 0x0000000104047887 */ /* 0x000fe20008000000 */
[----:B-1----:R-:W-:-:S13]  /*cef0*/  ISETP.NE.AND P0, PT, R0, 0x1, PT ;  /* 0x000000010000780c */ /* 0x002fda0003f05270 */
[----:B------:R-:W2:Y:S08]  /*cf00*/  @P0 LDC R0, c[0x0][0xc3c] ;  /* 0x00030f00ff000b82 */ /* 0x000eb00000000800 */
[----:B------:R-:W1:Y:S01]  /*cf10*/  @P0 LDC R3, c[0x0][0xc40] ;  /* 0x00031000ff030b82 */ /* 0x000e620000000800 */
[----:B--2---:R-:W-:-:S04]  /*cf20*/  @P0 IMAD.HI.U32 R0, R2, R0, RZ ;  /* 0x0000000002000227 */ /* 0x004fc800078e00ff */
[----:B------:R-:W-:Y:S01]  /*cf30*/  IMAD.MOV.U32 R4, RZ, RZ, R2 ;  /* 0x000000ffff047224 */ /* 0x000fe200078e0002 */
[----:B-1----:R-:W-:Y:S02]  /*cf40*/  @P0 SHF.R.U32.HI R4, RZ, R3, R0 ;  /* 0x00000003ff040219 */ /* 0x002fe40000011600 */
[----:B---3--:R-:W-:Y:S01]  /*cf50*/  ISETP.NE.AND P0, PT, R16, 0x1, PT ;  /* 0x000000011000780c */ /* 0x008fe20003f05270 */
[----:B------:R-:W1:Y:S02]  /*cf60*/  LDC R0, c[0x0][0x2f0] ;  /* 0x0000bc00ff007b82 */ /* 0x000e640000000800 */
[----:B------:R-:W-:Y:S01]  /*cf70*/  IMAD.MOV.U32 R19, RZ, RZ, R4 ;  /* 0x000000ffff137224 */ /* 0x000fe200078e0004 */
[----:B------:R-:W-:Y:S09]  /*cf80*/  STL [R1+0x20], R4 ;  /* 0x0000200401007387 */ /* 0x000ff20000100800 */
[----:B------:R-:W2:Y:S02]  /*cf90*/  @P0 LDC.64 R2, c[0x0][0xc48] ;  /* 0x00031200ff020b82 */ /* 0x000ea40000000a00 */
[----:B--2---:R-:W-:-:S05]  /*cfa0*/  @P0 IMAD.HI.U32 R2, R4, R2, RZ ;  /* 0x0000000204020227 */ /* 0x004fca00078e00ff */
[----:B------:R-:W-:Y:S01]  /*cfb0*/  @P0 SHF.R.U32.HI R19, RZ, R3, R2 ;  /* 0x00000003ff130219 */ /* 0x000fe20000011602 */
[----:B-1----:R-:W-:Y:S01]  /*cfc0*/  IMAD R2, R0, UR4, RZ ;  /* 0x0000000400027c24 */ /* 0x002fe2000f8e02ff */
[----:B------:R-:W-:-:S03]  /*cfd0*/  UIADD3 UR4, UR36, 0x24400, URZ ;  /* 0x0002440024047890 */ /* 0x000fc6000fffe03f */
[----:B------:R-:W-:Y:S01]  /*cfe0*/  VIADD R0, R2, 0x4f ;  /* 0x0000004f02007836 */ /* 0x000fe20000000000 */
[----:B------:R-:W-:Y:S01]  /*cff0*/  STL [R1+0x18], R19 ;  /* 0x0000181301007387 */ /* 0x000fe20000100800 */
[----:B------:R-:W-:Y:S01]  /*d000*/  ULOP3.LUT UP0, URZ, UR4, 0x3ff, URZ, 0xc0, !UPT ;  /* 0x000003ff043f7892 */ /* 0x000fe2000f80c03f */
[----:B------:R-:W-:Y:S02]  /*d010*/  IMAD.MOV R3, RZ, RZ, -R19 ;  /* 0x000000ffff037224 */ /* 0x000fe400078e0a13 */
[----:B------:R-:W-:Y:S01]  /*d020*/  IMAD.HI R0, R0, 0x66666667, RZ ;  /* 0x6666666700007827 */ /* 0x000fe200078e02ff */
[----:B------:R1:W-:Y:S02]  /*d030*/  STL [R1+0x2c], R2 ;  /* 0x00002c0201007387 */ /* 0x0003e40000100800 */
[----:B------:R-:W-:Y:S01]  /*d040*/  PLOP3.LUT P0, PT, PT, PT, UP0, 0x80, 0x0 ;  /* 0x000000000000781c */ /* 0x000fe20003f0f008 */
[----:B------:R-:W-:Y:S01]  /*d050*/  IMAD R16, R16, R3, R4 ;  /* 0x0000000310107224 */ /* 0x000fe200078e0204 */
[----:B-1----:R-:W-:-:S04]  /*d060*/  SHF.R.U32.HI R2, RZ, 0x1f, R0 ;  /* 0x0000001fff027819 */ /* 0x002fc80000011600 */
[----:B------:R-:W-:-:S05]  /*d070*/  LEA.HI.SX32 R0, R0, R2, 0x1b ;  /* 0x0000000200007211 */ /* 0x000fca00078fdaff */
[----:B------:R1:W-:Y:S02]  /*d080*/  STL [R1+0x24], R0 ;  /* 0x0000240001007387 */ /* 0x0003e40000100800 */
[----:B------:R-:W-:Y:S05]  /*d090*/  @!P0 BRA `(.L_x_39) ;  /* 0x0000000000408947 */ /* 0x000fea0003800000 */
[----:B------:R-:W-:Y:S01]  /*d0a0*/  MOV R2, 0x0 ;  /* 0x0000000000027802 */ /* 0x000fe20000000f00 */
[----:B------:R-:W-:Y:S01]  /*d0b0*/  ULDC.64 UR6, c[0x4][0x1b8] ;  /* 0x01006e0000067ab9 */ /* 0x000fe20000000a00 */
[----:B------:R-:W-:Y:S01]  /*d0c0*/  ULDC.64 UR8, c[0x4][0x1c0] ;  /* 0x0100700000087ab9 */ /* 0x000fe20000000a00 */
[----:B------:R-:W-:Y:S01]  /*d0d0*/  ULDC.64 UR4, c[0x4][0x118] ;  /* 0x0100460000047ab9 */ /* 0x000fe20000000a00 */
[----:B------:R-:W-:Y:S01]  /*d0e0*/  IMAD.U32 R4, RZ, RZ, UR6 ;  /* 0x00000006ff047e24 */ /* 0x000fe2000f8e00ff */
[----:B------:R-:W-:Y:S01]  /*d0f0*/  MOV R10, UR4 ;  /* 0x00000004000a7c02 */ /* 0x000fe20008000f00 */
[----:B------:R-:W2:Y:S01]  /*d100*/  LDC.64 R2, c[0x4][R2] ;  /* 0x0100000002027b82 */ /* 0x000ea20000000a00 */
[----:B------:R-:W-:Y:S02]  /*d110*/  IMAD.U32 R5, RZ, RZ, UR7 ;  /* 0x00000007ff057e24 */ /* 0x000fe4000f8e00ff */
[----:B------:R-:W-:Y:S02]  /*d120*/  IMAD.U32 R6, RZ, RZ, UR8 ;  /* 0x00000008ff067e24 */ /* 0x000fe4000f8e00ff */
[----:B------:R-:W-:-:S02]  /*d130*/  IMAD.U32 R7, RZ, RZ, UR9 ;  /* 0x00000009ff077e24 */ /* 0x000fc4000f8e00ff */
[----:B------:R-:W-:Y:S02]  /*d140*/  IMAD.U32 R11, RZ, RZ, UR5 ;  /* 0x00000005ff0b7e24 */ /* 0x000fe4000f8e00ff */
[----:B------:R-:W-:Y:S02]  /*d150*/  IMAD.MOV.U32 R8, RZ, RZ, 0x70 ;  /* 0x00000070ff087424 */ /* 0x000fe400078e00ff */
[----:B------:R-:W-:Y:S02]  /*d160*/  IMAD.MOV.U32 R12, RZ, RZ, 0x1 ;  /* 0x00000001ff0c7424 */ /* 0x000fe400078e00ff */
[----:B------:R-:W-:-:S07]  /*d170*/  IMAD.MOV.U32 R13, RZ, RZ, RZ ;  /* 0x000000ffff0d7224 */ /* 0x000fce00078e00ff */
[----:B------:R-:W-:-:S07]  /*d180*/  LEPC R20, `(.L_x_39) ;  /* 0x000000001014794e */ /* 0x000fce0000000000 */
[----:B012---:R-:W-:Y:S05]  /*d190*/  CALL.ABS.NOINC R2 ;  /* 0x0000000002007343 */ /* 0x007fea0003c00000 */
.L_x_39:
[----:B------:R-:W-:-:S04]  /*d1a0*/  UIADD3 UR4, UR36, 0x400, URZ ;  /* 0x0000040024047890 */ /* 0x000fc8000fffe03f */
[----:B------:R-:W-:-:S06]  /*d1b0*/  ULOP3.LUT UP0, URZ, UR4, 0x3ff, URZ, 0xc0, !UPT ;  /* 0x000003ff043f7892 */ /* 0x000fcc000f80c03f */
[----:B------:R-:W-:-:S13]  /*d1c0*/  PLOP3.LUT P0, PT, PT, PT, UP0, 0x80, 0x0 ;  /* 0x000000000000781c */ /* 0x000fda0003f0f008 */
[----:B------:R-:W-:Y:S05]  /*d1d0*/  @!P0 BRA `(.L_x_40) ;  /* 0x00000000007c8947 */ /* 0x000fea0003800000 */
[----:B------:R-:W-:Y:S01]  /*d1e0*/  MOV R17, 0x0 ;  /* 0x0000000000117802 */ /* 0x000fe20000000f00 */
[----:B------:R-:W-:Y:S01]  /*d1f0*/  ULDC.64 UR6, c[0x4][0x1b8] ;  /* 0x01006e0000067ab9 */ /* 0x000fe20000000a00 */
[----:B------:R-:W-:Y:S01]  /*d200*/  ULDC.64 UR8, c[0x4][0x1c0] ;  /* 0x0100700000087ab9 */ /* 0x000fe20000000a00 */
[----:B------:R-:W-:Y:S01]  /*d210*/  ULDC.64 UR4, c[0x4][0x120] ;  /* 0x0100480000047ab9 */ /* 0x000fe20000000a00 */
[----:B------:R2:W3:Y:S01]  /*d220*/  LDC.64 R2, c[0x4][R17] ;  /* 0x0100000011027b82 */ /* 0x0004e20000000a00 */
[----:B------:R-:W-:Y:S01]  /*d230*/  IMAD.U32 R4, RZ, RZ, UR6 ;  /* 0x00000006ff047e24 */ /* 0x000fe2000f8e00ff */
[----:B------:R-:W-:Y:S01]  /*d240*/  MOV R11, UR5 ;  /* 0x00000005000b7c02 */ /* 0x000fe20008000f00 */
[----:B------:R-:W-:Y:S02]  /*d250*/  IMAD.U32 R5, RZ, RZ, UR7 ;  /* 0x00000007ff057e24 */ /* 0x000fe4000f8e00ff */
[----:B------:R-:W-:Y:S02]  /*d260*/  IMAD.U32 R6, RZ, RZ, UR8 ;  /* 0x00000008ff067e24 */ /* 0x000fe4000f8e00ff */
[----:B------:R-:W-:-:S02]  /*d270*/  IMAD.U32 R7, RZ, RZ, UR9 ;  /* 0x00000009ff077e24 */ /* 0x000fc4000f8e00ff */
[----:B------:R-:W-:Y:S02]  /*d280*/  IMAD.U32 R10, RZ, RZ, UR4 ;  /* 0x00000004ff0a7e24 */ /* 0x000fe4000f8e00ff */
[----:B------:R-:W-:Y:S02]  /*d290*/  IMAD.MOV.U32 R8, RZ, RZ, 0x70 ;  /* 0x00000070ff087424 */ /* 0x000fe400078e00ff */
[----:B------:R-:W-:Y:S02]  /*d2a0*/  IMAD.MOV.U32 R12, RZ, RZ, 0x1 ;  /* 0x00000001ff0c7424 */ /* 0x000fe400078e00ff */
[----:B--2---:R-:W-:-:S07]  /*d2b0*/  IMAD.MOV.U32 R13, RZ, RZ, RZ ;  /* 0x000000ffff0d7224 */ /* 0x004fce00078e00ff */
[----:B------:R-:W-:-:S07]  /*d2c0*/  LEPC R20, `(.L_x_41) ;  /* 0x000000001014794e */ /* 0x000fce0000000000 */
[----:B01-3--:R-:W-:Y:S05]  /*d2d0*/  CALL.ABS.NOINC R2 ;  /* 0x0000000002007343 */ /* 0x00bfea0003c00000 */
.L_x_41:
[----:B------:R0:W1:Y:S01]  /*d2e0*/  LDC.64 R2, c[0x4][R17] ;  /* 0x0100000011027b82 */ /* 0x0000620000000a00 */
[----:B------:R-:W-:Y:S01]  /*d2f0*/  ULDC.64 UR6, c[0x4][0x1b8] ;  /* 0x01006e0000067ab9 */ /* 0x000fe20000000a00 */
[----:B------:R-:W-:Y:S01]  /*d300*/  ULDC.64 UR8, c[0x4][0x1c0] ;  /* 0x0100700000087ab9 */ /* 0x000fe20000000a00 */
[----:B------:R-:W-:Y:S01]  /*d310*/  ULDC.64 UR4, c[0x4][0x128] ;  /* 0x01004a0000047ab9 */ /* 0x000fe20000000a00 */
        /* <DEDUP_REMOVED lines=8> */
[----:B0-----:R-:W-:-:S07]  /*d3a0*/  IMAD.MOV.U32 R13, RZ, RZ, RZ ;  /* 0x000000ffff0d7224 */ /* 0x001fce00078e00ff */
[----:B------:R-:W-:-:S07]  /*d3b0*/  LEPC R20, `(.L_x_40) ;  /* 0x000000001014794e */ /* 0x000fce0000000000 */
[----:B-1----:R-:W-:Y:S05]  /*d3c0*/  CALL.ABS.NOINC R2 ;  /* 0x0000000002007343 */ /* 0x002fea0003c00000 */
.L_x_40:
[----:B------:R-:W-:Y:S01]  /*d3d0*/  ULDC.64 UR4, c[0x0][0x9f8] ;  /* 0x00027e0000047ab9 */ /* 0x000fe20000000a00 */
[----:B------:R-:W2:Y:S01]  /*d3e0*/  LDL R17, [R1+0x24] ;  /* 0x0000240001117983 */ /* 0x000ea20000100800 */
[----:B------:R-:W-:Y:S01]  /*d3f0*/  ISETP.NE.U32.AND P0, PT, RZ, UR4, PT ;  /* 0x00000004ff007c0c */ /* 0x000fe2000bf05070 */
[----:B------:R-:W-:-:S03]  /*d400*/  ULDC.64 UR6, c[0x0][0x208] ;  /* 0x0000820000067ab9 */ /* 0x000fc60000000a00 */
[----:B------:R-:W-:-:S13]  /*d410*/  ISETP.NE.AND.EX P0, PT, RZ, UR5, PT, P0 ;  /* 0x00000005ff007c0c */ /* 0x000fda000bf05300 */
[----:B------:R-:W3:Y:S02]  /*d420*/  @P0 LDC.64 R2, c[0x0][0x9f8] ;  /* 0x00027e00ff020b82 */ /* 0x000ee40000000a00 */
[----:B---3--:R-:W-:-:S05]  /*d430*/  @P0 IMAD.WIDE R2, R19, 0x4, R2 ;  /* 0x0000000413020825 */ /* 0x008fca00078e0202 */
[----:B------:R3:W4:Y:S01]  /*d440*/  @P0 LDG.E R19, desc[UR6][R2.64] ;  /* 0x0000000602130981 */ /* 0x000722000c1e1900 */
[----:B------:R-:W-:Y:S01]  /*d450*/  UMOV UR4, 0xffffffff ;  /* 0xffffffff00047882 */ /* 0x000fe20000000000 */
[----:B---3--:R-:W3:Y:S02]  /*d460*/  LDC.64 R2, c[0x0][0x418] ;  /* 0x00010600ff027b82 */ /* 0x008ee40000000a00 */
[----:B---3--:R-:W-:-:S04]  /*d470*/  ISETP.NE.U32.AND P0, PT, R2, RZ, PT ;  /* 0x000000ff0200720c */ /* 0x008fc80003f05070 */
[----:B------:R-:W-:-:S04]  /*d480*/  ISETP.NE.AND.EX P1, PT, R3, RZ, PT, P0 ;  /* 0x000000ff0300720c */ /* 0x000fc80003f25300 */
[----:B-1----:R-:W-:Y:S01]  /*d490*/  P2R R0, PR, RZ, 0x2 ;  /* 0x00000002ff007803 */ /* 0x002fe20000000000 */
[----:B--2---:R-:W-:-:S05]  /*d4a0*/  VIADD R8, R17, 0xffffffff ;  /* 0xffffffff11087836 */ /* 0x004fca0000000000 */
[----:B------:R1:W-:Y:S04]  /*d4b0*/  STL [R1+0x1c], R8 ;  /* 0x00001c0801007387 */ /* 0x0003e80000100800 */
[----:B------:R1:W-:Y:S01]  /*d4c0*/  STL [R1+0x10], R0 ;  /* 0x0000100001007387 */ /* 0x0003e20000100800 */
[----:B----4-:R-:W-:Y:S02]  /*d4d0*/  SHF.R.S32.HI R7, RZ, 0x1f, R19 ;  /* 0x0000001fff077819 */ /* 0x010fe40000011413 */
[----:B------:R-:W-:-:S03]  /*d4e0*/  SEL R17, R19, RZ, !P1 ;  /* 0x000000ff13117207 */ /* 0x000fc60004800000 */
[----:B------:R1:W-:Y:S01]  /*d4f0*/  STL [R1+0x8], R7 ;  /* 0x0000080701007387 */ /* 0x0003e20000100800 */
[----:B------:R-:W-:Y:S05]  /*d500*/  BRA.DIV UR4, `(.L_x_42) ;  /* 0x0000004604d87947 */ /* 0x000fea000b800000 */
[----:B-1----:R-:W1:Y:S02]  /*d510*/  S2R R0, SR_TID.X ;  /* 0x0000000000007919 */ /* 0x002e640000002100 */
[----:B-1----:R-:W-:-:S04]  /*d520*/  SHF.R.U32.HI R0, RZ, 0x5, R0 ;  /* 0x00000005ff007819 */ /* 0x002fc80000011600 */
[----:B------:R-:W-:-:S05]  /*d530*/  LOP3.LUT R0, R0, 0x3, RZ, 0xc0, !PT ;  /* 0x0000000300007812 */ /* 0x000fca00078ec0ff */
[----:B------:R1:W2:Y:S02]  /*d540*/  SHFL.IDX PT, R14, R0, RZ, 0x1f ;  /* 0x00001fff000e7589 */ /* 0x0002a400000e0000 */
.L_x_141:
[----:B------:R-:W-:Y:S02]  /*d550*/  PLOP3.LUT P2, PT, PT, PT, PT, 0x8, 0x0 ;  /* 0x000000000000781c */ /* 0x000fe40003f4e170 */
[----:B--2---:R-:W-:Y:S02]  /*d560*/  ISETP.NE.AND P0, PT, R14, RZ, PT ;  /* 0x000000ff0e00720c */ /* 0x004fe40003f05270 */
[----:B-1----:R-:W-:-:S05]  /*d570*/  P2R R0, PR, RZ, 0x4 ;  /* 0x00000004ff007803 */ /* 0x002fca0000000000 */
[----:B------:R1:W-:Y:S06]  /*d580*/  STL [R1+0xc], R0 ;  /* 0x00000c0001007387 */ /* 0x0003ec0000100800 */
[----:B------:R-:W-:Y:S05]  /*d590*/  @P0 BRA `(.L_x_43) ;  /* 0x0000000400380947 */ /* 0x000fea0003800000 */
[----:B------:R-:W-:-:S03]  /*d5a0*/  UMOV UR4, 0xffffffff ;  /* 0xffffffff00047882 */ /* 0x000fc60000000000 */
[----:B------:R-:W-:Y:S05]  /*d5b0*/  BRA.DIV UR4, `(.L_x_44) ;  /* 0x0000004604e07947 */ /* 0x000fea000b800000 */
[----:B------:R-:W-:-:S13]  /*d5c0*/  ELECT P6, URZ, PT ;  /* 0x00000000003f782f */ /* 0x000fda00038c0000 */
.L_x_144:
[----:B------:R-:W-:Y:S05]  /*d5d0*/  @!P6 BRA `(.L_x_43) ;  /* 0x000000040028e947 */ /* 0x000fea0003800000 */
[----:B------:R2:W-:Y:S01]  /*d5e0*/  STL [R1+0x4], R8 ;  /* 0x0000040801007387 */ /* 0x0005e20000100800 */
[----:B------:R-:W-:Y:S01]  /*d5f0*/  IMAD.MOV.U32 R17, RZ, RZ, R19 ;  /* 0x000000ffff117224 */ /* 0x000fe200078e0013 */
[----:B------:R-:W-:Y:S06]  /*d600*/  @!P1 BRA `(.L_x_45) ;  /* 0x0000000000509947 */ /* 0x000fec0003800000 */
[----:B------:R-:W3:Y:S01]  /*d610*/  LDC R6, c[0x0][0x43c] ;  /* 0x00010f00ff067b82 */ /* 0x000ee20000000800 */
[----:B-1----:R-:W-:Y:S01]  /*d620*/  IMAD.MOV.U32 R0, RZ, RZ, R8 ;  /* 0x000000ffff007224 */ /* 0x002fe200078e0008 */
[----:B------:R-:W-:Y:S01]  /*d630*/  ULDC.64 UR4, c[0x0][0x428] ;  /* 0x00010a0000047ab9 */ /* 0x000fe20000000a00 */
[----:B------:R-:W-:Y:S01]  /*d640*/  ULDC.64 UR6, c[0x0][0x208] ;  /* 0x0000820000067ab9 */ /* 0x000fe20000000a00 */
[----:B---3--:R-:W-:-:S13]  /*d650*/  ISETP.NE.AND P0, PT, R6, 0x1, PT ;  /* 0x000000010600780c */ /* 0x008fda0003f05270 */
[----:B------:R-:W1:Y:S02]  /*d660*/  @P0 LDC.64 R4, c[0x0][0x440] ;  /* 0x00011000ff040b82 */ /* 0x000e640000000a00 */
[----:B-1----:R-:W-:-:S05]  /*d670*/  @P0 IMAD.HI.U32 R4, R8, R4, RZ ;  /* 0x0000000408040227 */ /* 0x002fca00078e00ff */
[----:B------:R-:W-:-:S04]  /*d680*/  @P0 SHF.R.U32.HI R0, RZ, R5, R4 ;  /* 0x00000005ff000219 */ /* 0x000fc80000011604 */
[--C-:B------:R-:W-:Y:S01]  /*d690*/  SHF.R.S32.HI R5, RZ, 0x1f, R0.reuse ;  /* 0x0000001fff057819 */ /* 0x100fe20000011400 */
[----:B------:R-:W-:-:S04]  /*d6a0*/  IMAD.MOV R4, RZ, RZ, -R0 ;  /* 0x000000ffff047224 */ /* 0x000fc800078e0a00 */
[----:B------:R-:W-:Y:S02]  /*d6b0*/  IMAD R6, R6, R4, R8 ;  /* 0x0000000406067224 */ /* 0x000fe400078e0208 */
[----:B------:R-:W-:-:S03]  /*d6c0*/  IMAD.MOV.U32 R4, RZ, RZ, R0 ;  /* 0x000000ffff047224 */ /* 0x000fc600078e0000 */
[----:B------:R1:W-:Y:S01]  /*d6d0*/  STL [R1+0x4], R6 ;  /* 0x0000040601007387 */ /* 0x0003e20000100800 */
[----:B------:R-:W-:-:S03]  /*d6e0*/  IMAD.WIDE.U32 R4, R19, UR4, R4 ;  /* 0x0000000413047c25 */ /* 0x000fc6000f8e0004 */
[----:B------:R-:W-:Y:S01]  /*d6f0*/  LEA R2, P0, R4, R2, 0x2 ;  /* 0x0000000204027211 */ /* 0x000fe200078010ff */
[----:B-1----:R-:W-:-:S04]  /*d700*/  IMAD R6, R7, UR4, RZ ;  /* 0x0000000407067c24 */ /* 0x002fc8000f8e02ff */
[----:B------:R-:W-:-:S05]  /*d710*/  IMAD R0, R19, UR5, R6 ;  /* 0x0000000513007c24 */ /* 0x000fca000f8e0206 */
[----:B------:R-:W-:-:S04]  /*d720*/  IADD3 R0, R5, R0, RZ ;  /* 0x0000000005007210 */ /* 0x000fc80007ffe0ff */
[----:B------:R-:W-:-:S05]  /*d730*/  LEA.HI.X R3, R4, R3, R0, 0x2, P0 ;  /* 0x0000000304037211 */ /* 0x000fca00000f1400 */
[----:B------:R3:W5:Y:S02]  /*d740*/  LDG.E R17, desc[UR6][R2.64] ;  /* 0x0000000602117981 */ /* 0x000764000c1e1900 */
.L_x_45:
[----:B---3--:R-:W3:Y:S01]  /*d750*/  LDL R2, [R1] ;  /* 0x0000000001027983 */ /* 0x008ee20000100800 */
[----:B-1----:R-:W-:Y:S02]  /*d760*/  LEA R0, R18, UR36, 0x3 ;  /* 0x0000002412007c11 */ /* 0x002fe4000f8e18ff */
[----:B---3--:R-:W-:-:S04]  /*d770*/  SHF.L.U32 R2, R2, 0x1f, RZ ;  /* 0x0000001f02027819 */ /* 0x008fc800000006ff */
[----:B------:R-:W1:Y:S02]  /*d780*/  SYNCS.PHASECHK.TRANS64.TRYWAIT P0, [R0+URZ+0x38840], R2 ;  /* 0x03884002000075a7 */ /* 0x000e64000800017f */
[----:B-1----:R-:W-:Y:S05]  /*d790*/  @!P0 BRA `(.L_x_46) ;  /* 0x0000004400888947 */ /* 0x002fea0003800000 */
.L_x_145:
[----:B------:R-:W3:Y:S02]  /*d7a0*/  S2R R3, SR_TID.X ;  /* 0x0000000000037919 */ /* 0x000ee40000002100 */
[----:B---3--:R-:W-:-:S04]  /*d7b0*/  LOP3.LUT R3, R3, 0x7f, RZ, 0xc0, !PT ;  /* 0x0000007f03037812 */ /* 0x008fc800078ec0ff */
[----:B------:R-:W-:-:S13]  /*d7c0*/  ISETP.NE.AND P0, PT, R3, RZ, PT ;  /* 0x000000ff0300720c */ /* 0x000fda0003f05270 */
[----:B------:R-:W-:Y:S05]  /*d7d0*/  @P0 BRA `(.L_x_47) ;  /* 0x00000000001c0947 */ /* 0x000fea0003800000 */
[----:B------:R-:W3:Y:S01]  /*d7e0*/  S2R R3, SR_TID.X ;  /* 0x0000000000037919 */ /* 0x000ee20000002100 */
[----:B-1----:R-:W-:-:S04]  /*d7f0*/  IMAD.MOV.U32 R2, RZ, RZ, 0xa000 ;  /* 0x0000a000ff027424 */ /* 0x002fc800078e00ff */
[----:B------:R4:W-:Y:S01]  /*d800*/  SYNCS.ARRIVE.TRANS64 RZ, [R0+URZ+0x38830], R2 ;  /* 0x0388300200ff79a7 */ /* 0x0009e2000800003f */
[----:B---3--:R-:W-:-:S04]  /*d810*/  LOP3.LUT R3, R3, 0x1f, RZ, 0xc0, !PT ;  /* 0x0000001f03037812 */ /* 0x008fc800078ec0ff */
[----:B------:R-:W-:-:S13]  /*d820*/  ISETP.NE.AND P0, PT, R3, RZ, PT ;  /* 0x000000ff0300720c */ /* 0x000fda0003f05270 */
[----:B----4-:R-:W-:Y:S05]  /*d830*/  @!P0 BRA `(.L_x_47) ;  /* 0x0000000000048947 */ /* 0x010fea0003800000 */
[----:B------:R-:W-:Y:S01]  /*d840*/  BPT.TRAP 0x1 ;  /* 0x000000040000795c */ /* 0x000fe20000300000 */
.L_x_47:
[----:B-1----:R-:W3:Y:S01]  /*d850*/  LDL R2, [R1+0x4] ;  /* 0x0000040001027983 */ /* 0x002ee20000100800 */
[----:B------:R-:W-:Y:S01]  /*d860*/  R2UR UR14, R18 ;  /* 0x00000000120e72ca */ /* 0x000fe200000e0000 */
[----:B------:R-:W-:Y:S01]  /*d870*/  UIADD3 UR4, UP0, UR38, 0x370, URZ ;  /* 0x0000037026047890 */ /* 0x000fe2000ff1e03f */
[----:B------:R-:W-:Y:S01]  /*d880*/  R2UR UR9, R0 ;  /* 0x00000000000972ca */ /* 0x000fe200000e0000 */
[----:B------:R-:W-:Y:S01]  /*d890*/  UMOV UR10, URZ ;  /* 0x0000003f000a7c82 */ /* 0x000fe20008000000 */
[----:B------:R-:W-:Y:S01]  /*d8a0*/  R2UR UR12, R16 ;  /* 0x00000000100c72ca */ /* 0x000fe200000e0000 */
[----:B------:R-:W-:Y:S01]  /*d8b0*/  UIADD3.X UR5, URZ, UR39, URZ, UP0, !UPT ;  /* 0x000000273f057290 */ /* 0x000fe200087fe43f */
[----:B-----5:R-:W-:Y:S01]  /*d8c0*/  R2UR UR13, R17 ;  /* 0x00000000110d72ca */ /* 0x020fe200000e0000 */
[----:B------:R-:W-:Y:S01]  /*d8d0*/  UMOV UR6, 0x0 ;  /* 0x0000000000067882 */ /* 0x000fe20000000000 */
[----:B------:R-:W-:Y:S01]  /*d8e0*/  UMOV UR7, 0x14f00000 ;  /* 0x14f0000000077882 */ /* 0x000fe20000000000 */
[----:B------:R-:W-:Y:S01]  /*d8f0*/  UMOV UR16, 0x40 ;  /* 0x0000004000107882 */ /* 0x000fe20000000000 */
[----:B------:R-:W-:-:S03]  /*d900*/  PLOP3.LUT P0, PT, PT, PT, PT, 0x80, 0x0 ;  /* 0x000000000000781c */ /* 0x000fc60003f0f070 */
[----:B------:R-:W-:Y:S01]  /*d910*/  UIMAD UR14, UR14, 0xa000, UR36 ;  /* 0x0000a0000e0e78a4 */ /* 0x000fe2000f8e0224 */
[----:B------:R-:W-:Y:S01]  /*d920*/  P2R R0, PR, RZ, 0x1 ;  /* 0x00000001ff007803 */ /* 0x000fe20000000000 */
[----:B------:R-:W-:Y:S02]  /*d930*/  UIADD3 UR9, UR9, 0x38830, URZ ;  /* 0x0003883009097890 */ /* 0x000fe4000fffe03f */
[----:B------:R-:W-:Y:S02]  /*d940*/  UIADD3 UR8, UR14, 0x24400, URZ ;  /* 0x000244000e087890 */ /* 0x000fe4000fffe03f */
[----:B------:R-:W-:Y:S01]  /*d950*/  UIADD3 UR15, UR14, 0x26c00, URZ ;  /* 0x00026c000e0f7890 */ /* 0x000fe2000fffe03f */
[----:B------:R4:W-:Y:S01]  /*d960*/  STL [R1+0xc], R0 ;  /* 0x00000c0001007387 */ /* 0x0009e20000100800 */
[----:B------:R-:W-:Y:S02]  /*d970*/  UIADD3 UR17, UR14, 0x29400, URZ ;  /* 0x000294000e117890 */ /* 0x000fe4000fffe03f */
[----:B------:R-:W-:-:S03]  /*d980*/  UIADD3 UR18, UR14, 0x2bc00, URZ ;  /* 0x0002bc000e127890 */ /* 0x000fc6000fffe03f */
[----:B------:R-:W-:Y:S01]  /*d990*/  UMOV UR14, 0x80 ;  /* 0x00000080000e7882 */ /* 0x000fe20000000000 */
[----:B---3--:R-:W-:-:S13]  /*d9a0*/  R2UR UR11, R2 ;  /* 0x00000000020b72ca */ /* 0x008fda00000e0000 */
[----:B------:R-:W-:-:S09]  /*d9b0*/  UIMAD UR11, UR11, 0x50, URZ ;  /* 0x000000500b0b78a4 */ /* 0x000fd2000f8e023f */
[----:B------:R1:W-:Y:S02]  /*d9c0*/  UTMALDG.4D [UR8], [UR4], desc[UR6] ;  /* 0x00000608040075b4 */ /* 0x0003e40008019000 */
[----:B-1----:R-:W-:Y:S01]  /*d9d0*/  UMOV UR8, UR15 ;  /* 0x0000000f00087c82 */ /* 0x002fe20008000000 */
[----:B------:R-:W-:Y:S02]  /*d9e0*/  UMOV UR10, UR16 ;  /* 0x00000010000a7c82 */ /* 0x000fe40008000000 */
[----:B------:R1:W-:Y:S02]  /*d9f0*/  UTMALDG.4D [UR8], [UR4], desc[UR6] ;  /* 0x00000608040075b4 */ /* 0x0003e40008019000 */
[----:B-1----:R-:W-:Y:S01]  /*da00*/  UMOV UR8, UR17 ;  /* 0x0000001100087c82 */ /* 0x002fe20008000000 */
[----:B------:R-:W-:Y:S01]  /*da10*/  UMOV UR10, UR14 ;  /* 0x0000000e000a7c82 */ /* 0x000fe20008000000 */
[----:B------:R-:W-:Y:S01]  /*da20*/  UMOV UR14, 0xc0 ;  /* 0x000000c0000e7882 */ /* 0x000fe20000000000 */
[----:B------:R1:W-:Y:S02]  /*da30*/  UTMALDG.4D [UR8], [UR4], desc[UR6] ;  /* 0x00000608040075b4 */ /* 0x0003e40008019000 */
[----:B-1----:R-:W-:Y:S01]  /*da40*/  UMOV UR8, UR18 ;  /* 0x0000001200087c82 */ /* 0x002fe20008000000 */
[----:B------:R-:W-:-:S02]  /*da50*/  UMOV UR10, UR14 ;  /* 0x0000000e000a7c82 */ /* 0x000fc40008000000 */
[----:B------:R4:W-:Y:S02]  /*da60*/  UTMALDG.4D [UR8], [UR4], desc[UR6] ;  /* 0x00000608040075b4 */ /* 0x0009e40008019000 */
[----:B----4-:R-:W-:Y:S01]  /*da70*/  NOP ;  /* 0x0000000000007918 */ /* 0x010fe20000000000 */
.L_x_43:
[----:B------:R-:W-:Y:S05]  /*da80*/  WARPSYNC.ALL ;  /* 0x0000000000007948 */ /* 0x000fea0003800000 */
[----:B------:R-:W-:Y:S01]  /*da90*/  UIADD3 UR4, UR36, 0x14400, URZ ;  /* 0x0001440024047890 */ /* 0x000fe2000fffe03f */
[----:B------:R-:W-:Y:S03]  /*daa0*/  BAR.SYNC.DEFER_BLOCKING 0x8, 0x180 ;  /* 0x0206000000007b1d */ /* 0x000fe60000010000 */
[----:B------:R-:W-:-:S06]  /*dab0*/  ULOP3.LUT UP0, URZ, UR4, 0x3ff, URZ, 0xc0, !UPT ;  /* 0x000003ff043f7892 */ /* 0x000fcc000f80c03f */
[----:B------:R-:W-:-:S13]  /*dac0*/  PLOP3.LUT P0, PT, PT, PT, UP0, 0x80, 0x0 ;  /* 0x000000000000781c */ /* 0x000fda0003f0f008 */
[----:B------:R-:W-:Y:S05]  /*dad0*/  @!P0 BRA `(.L_x_48) ;  /* 0x0000000000408947 */ /* 0x000fea0003800000 */
[----:B------:R-:W-:Y:S01]  /*dae0*/  MOV R2, 0x0 ;  /* 0x0000000000027802 */ /* 0x000fe20000000f00 */
[----:B------:R-:W-:Y:S01]  /*daf0*/  ULDC.64 UR6, c[0x4][0x1b8] ;  /* 0x01006e0000067ab9 */ /* 0x000fe20000000a00 */
[----:B------:R-:W-:Y:S01]  /*db00*/  ULDC.64 UR8, c[0x4][0x1c0] ;  /* 0x0100700000087ab9 */ /* 0x000fe20000000a00 */
[----:B------:R-:W-:Y:S01]  /*db10*/  ULDC.64 UR4, c[0x4][0x130] ;  /* 0x01004c0000047ab9 */ /* 0x000fe20000000a00 */
[----:B------:R-:W-:Y:S01]  /*db20*/  IMAD.U32 R4, RZ, RZ, UR6 ;  /* 0x00000006ff047e24 */ /* 0x000fe2000f8e00ff */
[----:B------:R-:W-:Y:S01]  /*db30*/  MOV R12, 0x1 ;  /* 0x00000001000c7802 */ /* 0x000fe20000000f00 */
[----:B------:R-:W3:Y:S01]  /*db40*/  LDC.64 R2, c[0x4][R2] ;  /* 0x0100000002027b82 */ /* 0x000ee20000000a00 */
[----:B------:R-:W-:Y:S02]  /*db50*/  IMAD.U32 R5, RZ, RZ, UR7 ;  /* 0x00000007ff057e24 */ /* 0x000fe4000f8e00ff */
[----:B------:R-:W-:Y:S02]  /*db60*/  IMAD.U32 R6, RZ, RZ, UR8 ;  /* 0x00000008ff067e24 */ /* 0x000fe4000f8e00ff */
[----:B------:R-:W-:-:S02]  /*db70*/  IMAD.U32 R7, RZ, RZ, UR9 ;  /* 0x00000009ff077e24 */ /* 0x000fc4000f8e00ff */
[----:B------:R-:W-:Y:S02]  /*db80*/  IMAD.U32 R10, RZ, RZ, UR4 ;  /* 0x00000004ff0a7e24 */ /* 0x000fe4000f8e00ff */
[----:B------:R-:W-:Y:S02]  /*db90*/  IMAD.U32 R11, RZ, RZ, UR5 ;  /* 0x00000005ff0b7e24 */ /* 0x000fe4000f8e00ff */
[----:B--2---:R-:W-:Y:S02]  /*dba0*/  IMAD.MOV.U32 R8, RZ, RZ, 0x70 ;  /* 0x00000070ff087424 */ /* 0x004fe400078e00ff */
[----:B------:R-:W-:-:S07]  /*dbb0*/  IMAD.MOV.U32 R13, RZ, RZ, RZ ;  /* 0x000000ffff0d7224 */ /* 0x000fce00078e00ff */
[----:B------:R-:W-:-:S07]  /*dbc0*/  LEPC R20, `(.L_x_48) ;  /* 0x000000001014794e */ /* 0x000fce0000000000 */
[----:B01-3--:R-:W-:Y:S05]  /*dbd0*/  CALL.ABS.NOINC R2 ;  /* 0x0000000002007343 */ /* 0x00bfea0003c00000 */
.L_x_48:
[----:B------:R-:W3:Y:S01]  /*dbe0*/  LDL.LU R4, [R1+0x18] ;  /* 0x0000180001047983 */ /* 0x000ee20000300800 */
[----:B-1----:R-:W-:Y:S01]  /*dbf0*/  SHF.R.S32.HI R0, RZ, 0x1f, R16 ;  /* 0x0000001fff007819 */ /* 0x002fe20000011410 */
[----:B------:R-:W-:Y:S01]  /*dc00*/  ULDC.64 UR4, c[0x0][0x2d8] ;  /* 0x0000b60000047ab9 */ /* 0x000fe20000000a00 */
[----:B--2---:R-:W1:Y:S01]  /*dc10*/  LDC R8, c[0x0][0x448] ;  /* 0x00011200ff087b82 */ /* 0x004e620000000800 */
[----:B------:R-:W2:Y:S01]  /*dc20*/  LDL.LU R7, [R1+0x20] ;  /* 0x0000200001077983 */ /* 0x000ea20000300800 */
[----:B------:R-:W-:-:S03]  /*dc30*/  ULDC.64 UR6, c[0x0][0x280] ;  /* 0x0000a00000067ab9 */ /* 0x000fc60000000a00 */
[----:B------:R-:W4:Y:S01]  /*dc40*/  LDL R5, [R1+0x28] ;  /* 0x0000280001057983 */ /* 0x000f220000100800 */
[----:B------:R-:W-:Y:S02]  /*dc50*/  IMAD R0, R0, UR4, RZ ;  /* 0x0000000400007c24 */ /* 0x000fe4000f8e02ff */
[C---:B------:R-:W-:Y:S01]  /*dc60*/  IMAD.WIDE.U32 R2, R16.reuse, UR4, RZ ;  /* 0x0000000410027c25 */ /* 0x040fe2000f8e00ff */
[----:B------:R-:W0:Y:S03]  /*dc70*/  S2R R10, SR_TID.X ;  /* 0x00000000000a7919 */ /* 0x000e260000002100 */
[----:B------:R-:W-:Y:S01]  /*dc80*/  IMAD R0, R16, UR5, R0 ;  /* 0x0000000510007c24 */ /* 0x000fe2000f8e0200 */
[----:B------:R-:W-:-:S03]  /*dc90*/  ULDC.64 UR4, c[0x0][0x2e0] ;  /* 0x0000b80000047ab9 */ /* 0x000fc60000000a00 */
[----:B------:R-:W-:Y:S01]  /*dca0*/  IMAD.IADD R3, R3, 0x1, R0 ;  /* 0x0000000103037824 */ /* 0x000fe200078e0200 */
[----:B-1----:R-:W-:-:S13]  /*dcb0*/  ISETP.NE.AND P0, PT, R8, 0x1, PT ;  /* 0x000000010800780c */ /* 0x002fda0003f05270 */
[----:B------:R-:W1:Y:S01]  /*dcc0*/  @P0 LDC R6, c[0x0][0x44c] ;  /* 0x00011300ff060b82 */ /* 0x000e620000000800 */
[----:B0-----:R-:W-:-:S05]  /*dcd0*/  IMAD.SHL.U32 R10, R10, 0x8, RZ ;  /* 0x000000080a0a7824 */ /* 0x001fca00078e00ff */
[----:B------:R-:W-:Y:S02]  /*dce0*/  LOP3.LUT R10, R10, 0x38, RZ, 0xc0, !PT ;  /* 0x000000380a0a7812 */ /* 0x000fe400078ec0ff */
[----:B---3--:R-:W-:Y:S01]  /*dcf0*/  SHF.R.S32.HI R0, RZ, 0x1f, R4 ;  /* 0x0000001fff007819 */ /* 0x008fe20000011404 */
[----:B------:R-:W-:-:S04]  /*dd00*/  IMAD.WIDE.U32 R2, R4, UR4, R2 ;  /* 0x0000000404027c25 */ /* 0x000fc8000f8e0002 */
[----:B------:R-:W-:Y:S01]  /*dd10*/  IMAD R0, R0, UR4, RZ ;  /* 0x0000000400007c24 */ /* 0x000fe2000f8e02ff */
[----:B------:R-:W-:-:S03]  /*dd20*/  ULDC UR4, c[0x0][0xc38] ;  /* 0x00030e0000047ab9 */ /* 0x000fc60000000800 */
[----:B------:R-:W-:Y:S02]  /*dd30*/  IMAD R0, R4, UR5, R0 ;  /* 0x0000000504007c24 */ /* 0x000fe4000f8e0200 */
[----:B------:R-:W0:Y:S02]  /*dd40*/  S2R R4, SR_TID.X ;  /* 0x0000000000047919 */ /* 0x000e240000002100 */
[----:B------:R-:W-:Y:S02]  /*dd50*/  IMAD.IADD R3, R3, 0x1, R0 ;  /* 0x0000000103037824 */ /* 0x000fe400078e0200 */
[----:B--2---:R-:W-:Y:S02]  /*dd60*/  IMAD.MOV R0, RZ, RZ, -R7 ;  /* 0x000000ffff007224 */ /* 0x004fe400078e0a07 */
[----:B------:R-:W2:Y:S02]  /*dd70*/  @P0 LDC R7, c[0x0][0x450] ;  /* 0x00011400ff070b82 */ /* 0x000ea40000000800 */
[----:B----4-:R-:W-:Y:S01]  /*dd80*/  IMAD R0, R0, UR4, R5 ;  /* 0x0000000400007c24 */ /* 0x010fe2000f8e0205 */
[----:B------:R-:W-:-:S03]  /*dd90*/  ULDC.64 UR4, c[0x0][0x2d0] ;  /* 0x0000b40000047ab9 */ /* 0x000fc60000000a00 */
[----:B------:R-:W-:Y:S01]  /*dda0*/  IMAD.SHL.U32 R5, R0, 0x80, RZ ;  /* 0x0000008000057824 */ /* 0x000fe200078e00ff */
[----:B0-----:R-:W-:-:S04]  /*ddb0*/  LOP3.LUT R4, R4, 0x7f, RZ, 0xc0, !PT ;  /* 0x0000007f04047812 */ /* 0x001fc800078ec0ff */
[----:B------:R-:W-:Y:S02]  /*ddc0*/  SHF.R.U32.HI R9, RZ, 0x3, R4 ;  /* 0x00000003ff097819 */ /* 0x000fe40000011604 */
[----:B------:R-:W0:Y:S02]  /*ddd0*/  S2R R4, SR_TID.X ;  /* 0x0000000000047919 */ /* 0x000e240000002100 */
[----:B0-----:R-:W-:-:S05]  /*dde0*/  IMAD.SHL.U32 R4, R4, 0x10, RZ ;  /* 0x0000001004047824 */ /* 0x001fca00078e00ff */
[----:B------:R-:W-:Y:S02]  /*ddf0*/  LOP3.LUT R4, R9, 0x70, R4, 0xf8, !PT ;  /* 0x0000007009047812 */ /* 0x000fe400078ef804 */
[----:B------:R-:W0:Y:S02]  /*de00*/  S2R R9, SR_TID.X ;  /* 0x0000000000097919 */ /* 0x000e240000002100 */
[----:B------:R-:W-:-:S05]  /*de10*/  LOP3.LUT R0, R4, R5, RZ, 0xfc, !PT ;  /* 0x0000000504007212 */ /* 0x000fca00078efcff */
[----:B-1----:R-:W-:-:S04]  /*de20*/  @P0 IMAD.HI.U32 R6, R0, R6, RZ ;  /* 0x0000000600060227 */ /* 0x002fc800078e00ff */
[----:B------:R-:W-:Y:S01]  /*de30*/  IMAD.MOV.U32 R4, RZ, RZ, R0 ;  /* 0x000000ffff047224 */ /* 0x000fe200078e0000 */
[----:B--2---:R-:W-:-:S05]  /*de40*/  @P0 SHF.R.U32.HI R4, RZ, R7, R6 ;  /* 0x00000007ff040219 */ /* 0x004fca0000011606 */
[----:B------:R-:W-:Y:S02]  /*de50*/  IMAD.MOV R6, RZ, RZ, -R4 ;  /* 0x000000ffff067224 */ /* 0x000fe400078e0a04 */
[----:B------:R-:W-:-:S04]  /*de60*/  IMAD.WIDE.U32 R2, R4, UR4, R2 ;  /* 0x0000000404027c25 */ /* 0x000fc8000f8e0002 */
[----:B------:R-:W-:Y:S01]  /*de70*/  IMAD R0, R8, R6, R0 ;  /* 0x0000000608007224 */ /* 0x000fe200078e0200 */
[----:B------:R-:W-:-:S05]  /*de80*/  SHF.R.S32.HI R6, RZ, 0x1f, R4 ;  /* 0x0000001fff067819 */ /* 0x000fca0000011404 */
[----:B------:R-:W-:Y:S02]  /*de90*/  IMAD R6, R6, UR4, RZ ;  /* 0x0000000406067c24 */ /* 0x000fe4000f8e02ff */
[----:B0-----:R-:W-:Y:S02]  /*dea0*/  IMAD.SHL.U32 R9, R9, 0x8, RZ ;  /* 0x0000000809097824 */ /* 0x001fe400078e00ff */
[----:B------:R-:W-:Y:S01]  /*deb0*/  IMAD R6, R4, UR5, R6 ;  /* 0x0000000504067c24 */ /* 0x000fe2000f8e0206 */
[----:B------:R-:W-:Y:S01]  /*dec0*/  SHF.R.S32.HI R4, RZ, 0x1f, R0 ;  /* 0x0000001fff047819 */ /* 0x000fe20000011400 */
[----:B------:R-:W-:Y:S01]  /*ded0*/  ULDC.64 UR4, c[0x0][0x2c8] ;  /* 0x0000b20000047ab9 */ /* 0x000fe20000000a00 */
[----:B------:R-:W-:Y:S02]  /*dee0*/  LOP3.LUT R9, R9, 0x38, RZ, 0xc0, !PT ;  /* 0x0000003809097812 */ /* 0x000fe400078ec0ff */
[----:B------:R-:W-:Y:S01]  /*def0*/  IADD3 R3, R3, R6, RZ ;  /* 0x0000000603037210 */ /* 0x000fe20007ffe0ff */
[----:B------:R-:W-:Y:S01]  /*df00*/  IMAD R4, R4, UR4, RZ ;  /* 0x0000000404047c24 */ /* 0x000fe2000f8e02ff */
[----:B------:R-:W-:-:S02]  /*df10*/  LOP3.LUT R12, R9, 0x40, RZ, 0xfc, !PT ;  /* 0x00000040090c7812 */ /* 0x000fc400078efcff */
[C---:B------:R-:W-:Y:S01]  /*df20*/  LOP3.LUT R11, R9.reuse, 0x80, RZ, 0xfc, !PT ;  /* 0x00000080090b7812 */ /* 0x040fe200078efcff */
[C---:B------:R-:W-:Y:S01]  /*df30*/  IMAD.WIDE.U32 R2, R0.reuse, UR4, R2 ;  /* 0x0000000400027c25 */ /* 0x040fe2000f8e0002 */
[----:B------:R-:W-:Y:S01]  /*df40*/  LOP3.LUT R9, R9, 0xc0, RZ, 0xfc, !PT ;  /* 0x000000c009097812 */ /* 0x000fe200078efcff */
[----:B------:R-:W-:Y:S02]  /*df50*/  ULDC UR4, c[0x0][0x2b8] ;  /* 0x0000ae0000047ab9 */ /* 0x000fe40000000800 */
[----:B------:R-:W-:Y:S01]  /*df60*/  IMAD R0, R0, UR5, R4 ;  /* 0x0000000500007c24 */ /* 0x000fe2000f8e0204 */
[----:B------:R-:W-:Y:S02]  /*df70*/  ISETP.GE.AND P3, PT, R9, UR4, PT ;  /* 0x0000000409007c0c */ /* 0x000fe4000bf66270 */
[----:B------:R0:W5:Y:S01]  /*df80*/  LDL R9, [R1+0x14] ;  /* 0x0000140001097983 */ /* 0x0001620000100800 */
[----:B------:R-:W-:Y:S01]  /*df90*/  IMAD.IADD R0, R3, 0x1, R0 ;  /* 0x0000000103007824 */ /* 0x000fe200078e0200 */
[----:B------:R-:W-:-:S02]  /*dfa0*/  LEA R4, P4, R2, UR6, 0x1 ;  /* 0x0000000602047c11 */ /* 0x000fc4000f8808ff */
[----:B------:R-:W-:Y:S02]  /*dfb0*/  ISETP.GE.AND P0, PT, R10, UR4, PT ;  /* 0x000000040a007c0c */ /* 0x000fe4000bf06270 */
[----:B------:R-:W-:Y:S02]  /*dfc0*/  ISETP.GE.AND P1, PT, R12, UR4, PT ;  /* 0x000000040c007c0c */ /* 0x000fe4000bf26270 */
[----:B------:R-:W-:Y:S01]  /*dfd0*/  ISETP.GE.AND P2, PT, R11, UR4, PT ;  /* 0x000000040b007c0c */ /* 0x000fe2000bf46270 */
[----:B------:R-:W-:Y:S01]  /*dfe0*/  UMOV UR4, 0xffffffff ;  /* 0xffffffff00047882 */ /* 0x000fe20000000000 */
[----:B------:R-:W-:Y:S02]  /*dff0*/  LEA.HI.X R3, R2, UR7, R0, 0x1, P4 ;  /* 0x0000000702037c11 */ /* 0x000fe4000a0f0c00 */
[----:B0-----:R-:W-:Y:S09]  /*e000*/  BRA.DIV UR4, `(.L_x_49) ;  /* 0x0000003e04807947 */ /* 0x001ff2000b800000 */
[----:B------:R-:W0:Y:S01]  /*e010*/  S2R R7, SR_TID.X ;  /* 0x0000000000077919 */ /* 0x000e220000002100 */
[----:B------:R-:W-:Y:S01]  /*e020*/  ULDC UR4, c[0x0][0x288] ;  /* 0x0000a20000047ab9 */ /* 0x000fe20000000800 */
[----:B------:R-:W-:Y:S01]  /*e030*/  ULDC.64 UR6, c[0x0][0x208] ;  /* 0x0000820000067ab9 */ /* 0x000fe20000000a00 */
[----:B------:R-:W-:Y:S01]  /*e040*/  IMAD R2, R8, UR4, RZ ;  /* 0x0000000408027c24 */ /* 0x000fe2000f8e02ff */
[----:B------:R-:W1:Y:S01]  /*e050*/  SHFL.IDX PT, R6, R4, RZ, 0x181f ;  /* 0x00181fff04067589 */ /* 0x000e6200000e0000 */
[----:B0-----:R-:W-:-:S04]  /*e060*/  LOP3.LUT R7, R7, 0x7f, RZ, 0xc0, !PT ;  /* 0x0000007f07077812 */ /* 0x001fc800078ec0ff */
[----:B------:R-:W-:Y:S02]  /*e070*/  SHF.R.U32.HI R11, RZ, 0x3, R7 ;  /* 0x00000003ff0b7819 */ /* 0x000fe40000011607 */
[----:B------:R-:W0:Y:S03]  /*e080*/  SHFL.IDX PT, R7, R3, RZ, 0x181f ;  /* 0x00181fff03077589 */ /* 0x000e2600000e0000 */
[----:B------:R-:W-:-:S04]  /*e090*/  IMAD.IADD R0, R11, 0x1, R5 ;  /* 0x000000010b007824 */ /* 0x000fc800078e0205 */
[C---:B------:R-:W-:Y:S01]  /*e0a0*/  VIADD R5, R0.reuse, 0x10 ;  /* 0x0000001000057836 */ /* 0x040fe20000000000 */
[----:B------:R-:W-:-:S13]  /*e0b0*/  ISETP.GE.AND P4, PT, R0, R2, PT ;  /* 0x000000020000720c */ /* 0x000fda0003f86270 */
[----:B-1----:R-:W-:-:S05]  /*e0c0*/  @!P4 LEA R6, P5, R10, R6, 0x1 ;  /* 0x000000060a06c211 */ /* 0x002fca00078a08ff */
[----:B0-----:R-:W-:-:S05]  /*e0d0*/  @!P4 IMAD.X R7, RZ, RZ, R7, P5 ;  /* 0x000000ffff07c224 */ /* 0x001fca00028e0607 */
[----:B------:R-:W-:Y:S01]  /*e0e0*/  @!PT LDS RZ, [RZ] ;  /* 0x00000000fffff984 */ /* 0x000fe20000000800 */
[----:B-----5:R-:W-:Y:S04]  /*e0f0*/  @!P4 LDGSTS.E.BYPASS.LTC128B.128 [R9+0x14400], desc[UR6][R6.64], !P0 ;  /* 0x144000000609cfae */ /* 0x020fe8000c101d46 */
[----:B------:R-:W-:Y:S04]  /*e100*/  @!P4 LDGSTS.E.BYPASS.LTC128B.128 [R9+0x18400], desc[UR6][R6.64+0x80], !P1 ;  /* 0x184000800609cfae */ /* 0x000fe8000c901d46 */
[----:B------:R-:W-:Y:S04]  /*e110*/  @!P4 LDGSTS.E.BYPASS.LTC128B.128 [R9+0x1c400], desc[UR6][R6.64+0x100], !P2 ;  /* 0x1c4001000609cfae */ /* 0x000fe8000d101d46 */
[----:B------:R0:W-:Y:S01]  /*e120*/  @!P4 LDGSTS.E.BYPASS.LTC128B.128 [R9+0x20400], desc[UR6][R6.64+0x180], !P3 ;  /* 0x204001800609cfae */ /* 0x0001e2000d901d46 */
[----:B------:R-:W-:-:S03]  /*e130*/  ISETP.GE.AND P4, PT, R5, R2, PT ;  /* 0x000000020500720c */ /* 0x000fc60003f86270 */
[----:B------:R-:W-:Y:S04]  /*e140*/  SHFL.IDX PT, R5, R3, 0x1, 0x181f ;  /* 0x00381f0003057f89 */ /* 0x000fe800000e0000 */
[----:B0-----:R-:W0:Y:S06]  /*e150*/  SHFL.IDX PT, R6, R4, 0x1, 0x181f ;  /* 0x00381f0004067f89 */ /* 0x001e2c00000e0000 */
[----:B0-----:R-:W-:-:S05]  /*e160*/  @!P4 LEA R6, P5, R10, R6, 0x1 ;  /* 0x000000060a06c211 */ /* 0x001fca00078a08ff */
[----:B------:R-:W-:-:S04]  /*e170*/  @!P4 IMAD.X R5, RZ, RZ, R5, P5 ;  /* 0x000000ffff05c224 */ /* 0x000fc800028e0605 */
[----:B------:R-:W-:Y:S01]  /*e180*/  @!P4 IMAD.MOV.U32 R7, RZ, RZ, R5 ;  /* 0x000000ffff07c224 */ /* 0x000fe200078e0005 */
[----:B------:R-:W-:-:S04]  /*e190*/  IADD3 R5, R0, 0x20, RZ ;  /* 0x0000002000057810 */ /* 0x000fc80007ffe0ff */
[----:B------:R-:W-:Y:S04]  /*e1a0*/  @!P4 LDGSTS.E.BYPASS.LTC128B.128 [R9+0x14c00], desc[UR6][R6.64], !P0 ;  /* 0x14c000000609cfae */ /* 0x000fe8000c101d46 */
        /* <DEDUP_REMOVED lines=8> */
[----:B------:R-:W-:Y:S02]  /*e230*/  @!P4 IMAD.MOV.U32 R7, RZ, RZ, R5 ;  /* 0x000000ffff07c224 */ /* 0x000fe400078e0005 */
[----:B------:R-:W-:-:S03]  /*e240*/  VIADD R5, R0, 0x30 ;  /* 0x0000003000057836 */ /* 0x000fc60000000000 */
        /* <DEDUP_REMOVED lines=43> */
[----:B------:R0:W1:Y:S04]  /*e500*/  SHFL.IDX PT, R5, R3, 0x7, 0x181f ;  /* 0x00f81f0003057f89 */ /* 0x00006800000e0000 */
[----:B------:R0:W-:Y:S04]  /*e510*/  @!P4 LDGSTS.E.BYPASS.LTC128B.128 [R9+0x17400], desc[UR6][R6.64], !P0 ;  /* 0x174000000609cfae */ /* 0x0001e8000c101d46 */
[----:B------:R0:W-:Y:S04]  /*e520*/  @!P4 LDGSTS.E.BYPASS.LTC128B.128 [R9+0x1b400], desc[UR6][R6.64+0x80], !P1 ;  /* 0x1b4000800609cfae */ /* 0x0001e8000c901d46 */
[----:B------:R0:W-:Y:S04]  /*e530*/  @!P4 LDGSTS.E.BYPASS.LTC128B.128 [R9+0x1f400], desc[UR6][R6.64+0x100], !P2 ;  /* 0x1f4001000609cfae */ /* 0x0001e8000d101d46 */
[----:B------:R0:W-:Y:S04]  /*e540*/  @!P4 LDGSTS.E.BYPASS.LTC128B.128 [R9+0x23400], desc[UR6][R6.64+0x180], !P3 ;  /* 0x234001800609cfae */ /* 0x0001e8000d901d46 */
[----:B------:R0:W2:Y:S02]  /*e550*/  SHFL.IDX PT, R3, R4, 0x7, 0x181f ;  /* 0x00f81f0004037f89 */ /* 0x0000a400000e0000 */
.L_x_162:
[----:B------:R-:W-:Y:S01]  /*e560*/  VIADD R0, R0, 0x70 ;  /* 0x0000007000007836 */ /* 0x000fe20000000000 */
[----:B------:R-:W-:Y:S04]  /*e570*/  BSSY B0, `(.L_x_50) ;  /* 0x000000d000007945 */ /* 0x000fe80003800000 */
[----:B------:R-:W-:-:S13]  /*e580*/  ISETP.GE.AND P4, PT, R0, R2, PT ;  /* 0x000000020000720c */ /* 0x000fda0003f86270 */
[----:B------:R-:W-:Y:S05]  /*e590*/  @P4 BRA `(.L_x_51) ;  /* 0x0000000000284947 */ /* 0x000fea0003800000 */
[----:B--2---:R-:W-:Y:S01]  /*e5a0*/  LEA R2, P4, R10, R3, 0x1 ;  /* 0x000000030a027211 */ /* 0x004fe200078808ff */
[----:B------:R-:W-:-:S04]  /*e5b0*/  ULDC.64 UR4, c[0x0][0x208] ;  /* 0x0000820000047ab9 */ /* 0x000fc80000000a00 */
[----:B01----:R-:W-:-:S05]  /*e5c0*/  IMAD.X R3, RZ, RZ, R5, P4 ;  /* 0x000000ffff037224 */ /* 0x003fca00020e0605 */
[----:B------:R-:W-:Y:S01]  /*e5d0*/  @!PT LDS RZ, [RZ] ;  /* 0x00000000fffff984 */ /* 0x000fe20000000800 */
[----:B------:R-:W-:Y:S01]  /*e5e0*/  @!PT LDS RZ, [RZ] ;  /* 0x00000000fffff984 */ /* 0x000fe20000000800 */
[----:B------:R-:W-:Y:S01]  /*e5f0*/  @!PT LDS RZ, [RZ] ;  /* 0x00000000fffff984 */ /* 0x000fe20000000800 */
[----:B------:R3:W-:Y:S04]  /*e600*/  LDGSTS.E.BYPASS.LTC128B.128 [R9+0x17c00], desc[UR4][R2.64], !P0 ;  /* 0x17c0000002097fae */ /* 0x0007e8000c101d44 */
[----:B------:R3:W-:Y:S04]  /*e610*/  LDGSTS.E.BYPASS.LTC128B.128 [R9+0x1bc00], desc[UR4][R2.64+0x80], !P1 ;  /* 0x1bc0008002097fae */ /* 0x0007e8000c901d44 */
[----:B------:R3:W-:Y:S04]  /*e620*/  LDGSTS.E.BYPASS.LTC128B.128 [R9+0x1fc00], desc[UR4][R2.64+0x100], !P2 ;  /* 0x1fc0010002097fae */ /* 0x0007e8000d101d44 */
[----:B------:R3:W-:Y:S02]  /*e630*/  LDGSTS.E.BYPASS.LTC128B.128 [R9+0x23c00], desc[UR4][R2.64+0x180], !P3 ;  /* 0x23c0018002097fae */ /* 0x0007e4000d901d44 */
.L_x_51:
[----:B------:R-:W-:Y:S05]  /*e640*/  BSYNC B0 ;  /* 0x0000000000007941 */ /* 0x000fea0003800000 */
.L_x_50:
[----:B---3--:R-:W3:Y:S01]  /*e650*/  LDL R2, [R1+0x30] ;  /* 0x0000300001027983 */ /* 0x008ee20000100800 */
[----:B------:R-:W-:Y:S01]  /*e660*/  NOP ;  /* 0x0000000000007918 */ /* 0x000fe20000000000 */
[----:B------:R-:W-:Y:S02]  /*e670*/  SYNCS.ARRIVE.TRANS64.RED.A0T1 RZ, [UR36+0x38800], RZ ;  /* 0x038800ffffff79a7 */ /* 0x000fe40008200424 */
[----:B------:R-:W-:Y:S01]  /*e680*/  ARRIVES.LDGSTSBAR.64.TRANSCNT [UR36+0x38800] ;  /* 0x03880000ff0079b0 */ /* 0x000fe20008000aa4 */
[----:B---3--:R-:W-:-:S04]  /*e690*/  LOP3.LUT R0, R2, 0x1, RZ, 0xc, !PT ;  /* 0x0000000102007812 */ /* 0x008fc800078e0cff */
[----:B------:R-:W-:Y:S01]  /*e6a0*/  SHF.L.U32 R0, R0, 0x1f, RZ ;  /* 0x0000001f00007819 */ /* 0x000fe200000006ff */
[----:B------:R-:W-:Y:S01]  /*e6b0*/  NOP ;  /* 0x0000000000007918 */ /* 0x000fe20000000000 */
[----:B------:R-:W3:Y:S01]  /*e6c0*/  LDL.LU R2, [R1+0x2c] ;  /* 0x00002c0001027983 */ /* 0x000ee20000300800 */
[----:B------:R-:W-:Y:S01]  /*e6d0*/  SYNCS.ARRIVE.TRANS64.A1T0 RZ, [UR36+0x38800], RZ ;  /* 0x038800ffffff79a7 */ /* 0x000fe20008100024 */
[----:B------:R-:W-:Y:S01]  /*e6e0*/  BSSY B0, `(.L_x_52) ;  /* 0x0000005000007945 */ /* 0x000fe20003800000 */
[----:B0-----:R-:W-:Y:S01]  /*e6f0*/  IMAD.U32 R9, RZ, RZ, UR36 ;  /* 0x00000024ff097e24 */ /* 0x001fe2000f8e00ff */
[----:B------:R-:W0:Y:S01]  /*e700*/  SYNCS.PHASECHK.TRANS64.TRYWAIT P0, [UR36+0x38820], R0 ;  /* 0x03882000ff0075a7 */ /* 0x000e220008000164 */
[----:B---3--:R-:W-:Y:S01]  /*e710*/  ISETP.GE.AND P1, PT, R2, 0x51, PT ;  /* 0x000000510200780c */ /* 0x008fe20003f26270 */
[----:B0-----:R-:W-:-:S12]  /*e720*/  @!P0 BRA `(.L_x_53) ;  /* 0x0000004000a08947 */ /* 0x001fd80003800000 */
.L_x_163:
[----:B------:R-:W-:Y:S05]  /*e730*/  BSYNC B0 ;  /* 0x0000000000007941 */ /* 0x000fea0003800000 */
.L_x_52:
[----:B------:R-:W-:Y:S01]  /*e740*/  IADD3 R12, R9, 0x38800, RZ ;  /* 0x00038800090c7810 */ /* 0x000fe20007ffe0ff */
[----:B------:R-:W-:Y:S06]  /*e750*/  @!P1 BRA `(.L_x_54) ;  /* 0x00000028003c9947 */ /* 0x000fec0003800000 */
[----:B------:R-:W3:Y:S01]  /*e760*/  LDL R2, [R1+0x24] ;  /* 0x0000240001027983 */ /* 0x000ee20000100800 */
[----:B0-----:R-:W-:Y:S02]  /*e770*/  IMAD.MOV.U32 R0, RZ, RZ, 0x1 ;  /* 0x00000001ff007424 */ /* 0x001fe400078e00ff */
[----:B---3--:R-:W-:-:S05]  /*e780*/  IMAD.MOV R10, RZ, RZ, -R2 ;  /* 0x000000ffff0a7224 */ /* 0x008fca00078e0a02 */
[----:B------:R-:W-:-:S05]  /*e790*/  VIADDMNMX R10, R10, R0, 0xffffffff, !PT ;  /* 0xffffffff0a0a7446 */ /* 0x000fca0007800100 */
[----:B------:R-:W-:-:S05]  /*e7a0*/  IMAD.IADD R0, R2, 0x1, R10 ;  /* 0x0000000102007824 */ /* 0x000fca00078e020a */
[----:B------:R-:W-:-:S04]  /*e7b0*/  LOP3.LUT R0, R0, 0x1, RZ, 0xc0, !PT ;  /* 0x0000000100007812 */ /* 0x000fc800078ec0ff */
[----:B------:R-:W-:Y:S01]  /*e7c0*/  ISETP.NE.U32.AND P0, PT, R0, 0x1, PT ;  /* 0x000000010000780c */ /* 0x000fe20003f05070 */
[----:B------:R-:W-:-:S12]  /*e7d0*/  VIADD R0, R2, 0xfffffffe ;  /* 0xfffffffe02007836 */ /* 0x000fd80000000000 */
[----:B------:R-:W-:Y:S05]  /*e7e0*/  @P0 BRA `(.L_x_55) ;  /* 0x0000000c00600947 */ /* 0x000fea0003800000 */
[----:B--2---:R-:W2:Y:S04]  /*e7f0*/  LDL R3, [R1+0xc] ;  /* 0x00000c0001037983 */ /* 0x004ea80000100800 */
[----:B------:R-:W3:Y:S01]  /*e800*/  LDL R2, [R1] ;  /* 0x0000000001027983 */ /* 0x000ee20000100800 */
[----:B------:R-:W-:Y:S01]  /*e810*/  VIADD R4, R18, 0x1 ;  /* 0x0000000112047836 */ /* 0x000fe20000000000 */
[----:B------:R-:W-:Y:S04]  /*e820*/  BSSY B0, `(.L_x_56) ;  /* 0x00000d0000007945 */ /* 0x000fe80003800000 */
[----:B------:R-:W-:-:S04]  /*e830*/  ISETP.NE.AND P0, PT, R4, 0x2, PT ;  /* 0x000000020400780c */ /* 0x000fc80003f05270 */
[----:B------:R-:W-:Y:S02]  /*e840*/  SEL R8, RZ, 0x1, P0 ;  /* 0x00000001ff087807 */ /* 0x000fe40000000000 */
[----:B------:R-:W-:Y:S02]  /*e850*/  SEL R4, R4, RZ, P0 ;  /* 0x000000ff04047207 */ /* 0x000fe40000000000 */
[----:B--2---:R-:W-:Y:S02]  /*e860*/  ISETP.NE.AND P2, PT, R3, RZ, PT ;  /* 0x000000ff0300720c */ /* 0x004fe40003f45270 */
[----:B---3--:R-:W-:-:S11]  /*e870*/  LOP3.LUT R8, R2, R8, RZ, 0x3c, !PT ;  /* 0x0000000802087212 */ /* 0x008fd600078e3cff */
[----:B------:R-:W-:Y:S05]  /*e880*/  @!P2 BRA `(.L_x_57) ;  /* 0x0000000c0024a947 */ /* 0x000fea0003800000 */
[----:B------:R-:W2:Y:S01]  /*e890*/  LDL R2, [R1+0x10] ;  /* 0x0000100001027983 */ /* 0x000ea20000100800 */
[----:B------:R-:W-:Y:S01]  /*e8a0*/  IMAD.MOV.U32 R6, RZ, RZ, R17 ;  /* 0x000000ffff067224 */ /* 0x000fe200078e0011 */
[----:B--2---:R-:W-:-:S13]  /*e8b0*/  ISETP.NE.AND P2, PT, R2, RZ, PT ;  /* 0x000000ff0200720c */ /* 0x004fda0003f45270 */
[----:B------:R-:W-:Y:S05]  /*e8c0*/  @!P2 BRA `(.L_x_58) ;  /* 0x000000000050a947 */ /* 0x000fea0003800000 */
[----:B------:R-:W2:Y:S01]  /*e8d0*/  LDL R7, [R1+0x8] ;  /* 0x0000080001077983 */ /* 0x000ea20000100800 */
[----:B------:R-:W0:Y:S01]  /*e8e0*/  LDC R6, c[0x0][0x43c] ;  /* 0x00010f00ff067b82 */ /* 0x000e220000000800 */
[----:B------:R-:W-:Y:S01]  /*e8f0*/  ULDC.64 UR4, c[0x0][0x428] ;  /* 0x00010a0000047ab9 */ /* 0x000fe20000000a00 */
[----:B------:R-:W-:Y:S01]  /*e900*/  ULDC.64 UR6, c[0x0][0x208] ;  /* 0x0000820000067ab9 */ /* 0x000fe20000000a00 */
[----:B0-----:R-:W-:-:S13]  /*e910*/  ISETP.NE.AND P0, PT, R6, 0x1, PT ;  /* 0x000000010600780c */ /* 0x001fda0003f05270 */
[----:B------:R-:W1:Y:S02]  /*e920*/  @P0 LDC.64 R2, c[0x0][0x440] ;  /* 0x00011000ff020b82 */ /* 0x000e640000000a00 */
[----:B-1----:R-:W-:-:S04]  /*e930*/  @P0 IMAD.HI.U32 R5, R0, R2, RZ ;  /* 0x0000000200050227 */ /* 0x002fc800078e00ff */
[----:B------:R-:W-:Y:S01]  /*e940*/  IMAD.MOV.U32 R2, RZ, RZ, R0 ;  /* 0x000000ffff027224 */ /* 0x000fe200078e0000 */
[----:B------:R-:W-:-:S05]  /*e950*/  @P0 SHF.R.U32.HI R2, RZ, R3, R5 ;  /* 0x00000003ff020219 */ /* 0x000fca0000011605 */
[----:B------:R-:W-:-:S04]  /*e960*/  IMAD.MOV R3, RZ, RZ, -R2 ;  /* 0x000000ffff037224 */ /* 0x000fc800078e0a02 */
[----:B------:R-:W-:Y:S01]  /*e970*/  IMAD R0, R6, R3, R0 ;  /* 0x0000000306007224 */ /* 0x000fe200078e0200 */
[----:B------:R-:W-:-:S03]  /*e980*/  SHF.R.S32.HI R3, RZ, 0x1f, R2 ;  /* 0x0000001fff037819 */ /* 0x000fc60000011402 */
[----:B------:R-:W-:-:S04]  /*e990*/  IMAD.WIDE.U32 R2, R19, UR4, R2 ;  /* 0x0000000413027c25 */ /* 0x000fc8000f8e0002 */
[----:B--2---:R-:W-:-:S04]  /*e9a0*/  IMAD R5, R7, UR4, RZ ;  /* 0x0000000407057c24 */ /* 0x004fc8000f8e02ff */
[----:B------:R-:W-:Y:S01]  /*e9b0*/  IMAD R5, R19, UR5, R5 ;  /* 0x0000000513057c24 */ /* 0x000fe2000f8e0205 */
[----:B------:R-:W-:Y:S02]  /*e9c0*/  ULDC.64 UR4, c[0x0][0x418] ;  /* 0x0001060000047ab9 */ /* 0x000fe40000000a00 */
[----:B------:R-:W-:Y:S02]  /*e9d0*/  LEA R6, P0, R2, UR4, 0x2 ;  /* 0x0000000402067c11 */ /* 0x000fe4000f8010ff */
[----:B------:R-:W-:-:S04]  /*e9e0*/  IADD3 R3, R5, R3, RZ ;  /* 0x0000000305037210 */ /* 0x000fc80007ffe0ff */
[----:B------:R-:W-:-:S05]  /*e9f0*/  LEA.HI.X R7, R2, UR5, R3, 0x2, P0 ;  /* 0x0000000502077c11 */ /* 0x000fca00080f1403 */
[----:B------:R0:W5:Y:S02]  /*ea00*/  LDG.E R6, desc[UR6][R6.64] ;  /* 0x0000000606067981 */ /* 0x000164000c1e1900 */
.L_x_58:
[----:B------:R-:W-:Y:S01]  /*ea10*/  LEA R3, R4, UR36, 0x3 ;  /* 0x0000002404037c11 */ /* 0x000fe2000f8e18ff */
[----:B------:R-:W-:Y:S01]  /*ea20*/  BSSY B1, `(.L_x_59) ;  /* 0x0000004000017945 */ /* 0x000fe20003800000 */
[----:B------:R-:W-:-:S04]  /*ea30*/  SHF.L.U32 R2, R8, 0x1f, RZ ;  /* 0x0000001f08027819 */ /* 0x000fc800000006ff */
[----:B------:R-:W2:Y:S02]  /*ea40*/  SYNCS.PHASECHK.TRANS64.TRYWAIT P0, [R3+URZ+0x38840], R2 ;  /* 0x03884002030075a7 */ /* 0x000ea4000800017f */
[----:B--2---:R-:W-:Y:S05]  /*ea50*/  @!P0 BRA `(.L_x_60) ;  /* 0x0000003c00e88947 */ /* 0x004fea0003800000 */
.L_x_164:
[----:B------:R-:W-:Y:S05]  /*ea60*/  BSYNC B1 ;  /* 0x0000000000017941 */ /* 0x000fea0003800000 */
.L_x_59:
[----:B-1----:R-:W1:Y:S01]  /*ea70*/  S2R R5, SR_TID.X ;  /* 0x0000000000057919 */ /* 0x002e620000002100 */
[----:B------:R-:W-:Y:S01]  /*ea80*/  BSSY B1, `(.L_x_61) ;  /* 0x000000b000017945 */ /* 0x000fe20003800000 */
[----:B-1----:R-:W-:-:S04]  /*ea90*/  LOP3.LUT R5, R5, 0x7f, RZ, 0xc0, !PT ;  /* 0x0000007f05057812 */ /* 0x002fc800078ec0ff */
[----:B------:R-:W-:-:S13]  /*eaa0*/  ISETP.NE.AND P1, PT, R5, RZ, PT ;  /* 0x000000ff0500720c */ /* 0x000fda0003f25270 */
[----:B------:R-:W-:Y:S05]  /*eab0*/  @P1 BRA `(.L_x_62) ;  /* 0x00000000001c1947 */ /* 0x000fea0003800000 */
[----:B------:R-:W1:Y:S01]  /*eac0*/  S2R R5, SR_TID.X ;  /* 0x0000000000057919 */ /* 0x000e620000002100 */
[----:B--2---:R-:W-:-:S04]  /*ead0*/  IMAD.MOV.U32 R2, RZ, RZ, 0xa000 ;  /* 0x0000a000ff027424 */ /* 0x004fc800078e00ff */
[----:B------:R3:W-:Y:S01]  /*eae0*/  SYNCS.ARRIVE.TRANS64 RZ, [R3+URZ+0x38830], R2 ;  /* 0x0388300203ff79a7 */ /* 0x0007e2000800003f */
[----:B-1----:R-:W-:-:S04]  /*eaf0*/  LOP3.LUT R5, R5, 0x1f, RZ, 0xc0, !PT ;  /* 0x0000001f05057812 */ /* 0x002fc800078ec0ff */
[----:B------:R-:W-:-:S13]  /*eb00*/  ISETP.NE.AND P0, PT, R5, RZ, PT ;  /* 0x000000ff0500720c */ /* 0x000fda0003f05270 */
[----:B---3--:R-:W-:Y:S05]  /*eb10*/  @!P0 BRA `(.L_x_62) ;  /* 0x0000000000048947 */ /* 0x008fea0003800000 */
[----:B------:R-:W-:Y:S01]  /*eb20*/  BPT.TRAP 0x1 ;  /* 0x000000040000795c */ /* 0x000fe20000300000 */
.L_x_62:
[----:B------:R-:W-:Y:S05]  /*eb30*/  BSYNC B1 ;  /* 0x0000000000017941 */ /* 0x000fea0003800000 */
.L_x_61:
[----:B------:R-:W-:Y:S01]  /*eb40*/  IMAD.MOV.U32 R11, RZ, RZ, RZ ;  /* 0x000000ffff0b7224 */ /* 0x000fe200078e00ff */
[----:B------:R-:W-:Y:S01]  /*eb50*/  UIADD3 UR4, UP0, UR38, 0x370, URZ ;  /* 0x0000037026047890 */ /* 0x000fe2000ff1e03f */
[----:B------:R-:W-:Y:S01]  /*eb60*/  IMAD R5, R4, 0xa000, R9 ;  /* 0x0000a00004057824 */ /* 0x000fe200078e0209 */
[----:B------:R-:W-:Y:S01]  /*eb70*/  PLOP3.LUT P0, PT, PT, PT, PT, 0x80, 0x0 ;  /* 0x000000000000781c */ /* 0x000fe20003f0f070 */
[----:B--2---:R-:W-:Y:S01]  /*eb80*/  VIADD R3, R3, 0x38830 ;  /* 0x0003883003037836 */ /* 0x004fe20000000000 */
[----:B------:R-:W-:Y:S01]  /*eb90*/  R2UR UR10, R11 ;  /* 0x000000000b0a72ca */ /* 0x000fe200000e0000 */
[----:B------:R-:W-:Y:S01]  /*eba0*/  IMAD R2, R0, 0x50, RZ ;  /* 0x0000005000027824 */ /* 0x000fe200078e02ff */
[----:B------:R-:W-:Y:S01]  /*ebb0*/  UIADD3.X UR5, URZ, UR39, URZ, UP0, !UPT ;  /* 0x000000273f057290 */ /* 0x000fe200087fe43f */
[----:B0-----:R-:W-:Y:S01]  /*ebc0*/  VIADD R7, R5, 0x24400 ;  /* 0x0002440005077836 */ /* 0x001fe20000000000 */
[----:B------:R-:W-:Y:S01]  /*ebd0*/  UMOV UR6, 0x0 ;  /* 0x0000000000067882 */ /* 0x000fe20000000000 */
[----:B------:R-:W-:-:S10]  /*ebe0*/  UMOV UR7, 0x14f00000 ;  /* 0x14f0000000077882 */ /* 0x000fd40000000000 */
.L_x_63:
[----:B------:R-:W-:-:S13]  /*ebf0*/  @P0 ELECT P2, URZ, PT ;  /* 0x00000000003f082f */ /* 0x000fda0003840000 */
[----:B-----5:R-:W-:Y:S02]  /*ec00*/  @P2 R2UR UR13, R6 ;  /* 0x00000000060d22ca */ /* 0x020fe400000e0000 */
[----:B------:R-:W-:Y:S02]  /*ec10*/  @P2 R2UR UR12, R16 ;  /* 0x00000000100c22ca */ /* 0x000fe400000e0000 */
[----:B------:R-:W-:Y:S02]  /*ec20*/  @P2 R2UR UR11, R2 ;  /* 0x00000000020b22ca */ /* 0x000fe400000e0000 */
[----:B------:R-:W-:Y:S02]  /*ec30*/  @P2 R2UR UR9, R3 ;  /* 0x00000000030922ca */ /* 0x000fe400000e0000 */
[----:B------:R-:W-:Y:S02]  /*ec40*/  @P2 R2UR UR8, R7 ;  /* 0x00000000070822ca */ /* 0x000fe400000e0000 */
[----:B------:R-:W-:-:S02]  /*ec50*/  @P2 PLOP3.LUT P0, PT, P2, PT, PT, 0x8, 0x0 ;  /* 0x000000000000281c */ /* 0x000fc4000170e170 */
[----:B------:R-:W-:-:S09]  /*ec60*/  PLOP3.LUT P2, PT, PT, PT, PT, 0x8, 0x0 ;  /* 0x000000000000781c */ /* 0x000fd20003f4e170 */
[----:B------:R0:W-:Y:S02]  /*ec70*/  UTMALDG.4D [UR8], [UR4], desc[UR6] ;  /* 0x00000608040075b4 */ /* 0x0001e40008019000 */
[----:B0-----:R-:W-:Y:S05]  /*ec80*/  @P0 BRA.U.ANY `(.L_x_63) ;  /* 0xfffffffd00d80947 */ /* 0x001fea000393ffff */
[----:B------:R-:W-:Y:S01]  /*ec90*/  IMAD.MOV.U32 R21, RZ, RZ, 0x40 ;  /* 0x00000040ff157424 */ /* 0x000fe200078e00ff */
[----:B------:R-:W-:Y:S01]  /*eca0*/  PLOP3.LUT P0, PT, PT, PT, PT, 0x80, 0x0 ;  /* 0x000000000000781c */ /* 0x000fe20003f0f070 */
[----:B------:R-:W-:Y:S01]  /*ecb0*/  VIADD R7, R5, 0x26c00 ;  /* 0x00026c0005077836 */ /* 0x000fe20000000000 */
[----:B------:R-:W-:Y:S01]  /*ecc0*/  UMOV UR6, 0x0 ;  /* 0x0000000000067882 */ /* 0x000fe20000000000 */
[----:B------:R-:W-:Y:S01]  /*ecd0*/  UMOV UR7, 0x14f00000 ;  /* 0x14f0000000077882 */ /* 0x000fe20000000000 */
[----:B------:R-:W-:-:S15]  /*ece0*/  R2UR UR10, R21 ;  /* 0x00000000150a72ca */ /* 0x000fde00000e0000 */
.L_x_64:
[----:B------:R-:W-:-:S13]  /*ecf0*/  @P0 ELECT P2, URZ, PT ;  /* 0x00000000003f082f */ /* 0x000fda0003840000 */
[----:B------:R-:W-:Y:S02]  /*ed00*/  @P2 R2UR UR13, R6 ;  /* 0x00000000060d22ca */ /* 0x000fe400000e0000 */
        /* <DEDUP_REMOVED lines=14> */
.L_x_65:
        /* <DEDUP_REMOVED lines=10> */
[----:B------:R-:W-:Y:S01]  /*ee90*/  MOV R13, 0xc0 ;  /* 0x000000c0000d7802 */ /* 0x000fe20000000f00 */
[----:B------:R-:W-:Y:S01]  /*eea0*/  VIADD R5, R5, 0x2bc00 ;  /* 0x0002bc0005057836 */ /* 0x000fe20000000000 */
[----:B------:R-:W-:Y:S01]  /*eeb0*/  PLOP3.LUT P0, PT, PT, PT, PT, 0x80, 0x0 ;  /* 0x000000000000781c */ /* 0x000fe20003f0f070 */
[----:B------:R-:W-:Y:S01]  /*eec0*/  UMOV UR6, 0x0 ;  /* 0x0000000000067882 */ /* 0x000fe20000000000 */
[----:B------:R-:W-:Y:S01]  /*eed0*/  R2UR UR10, R13 ;  /* 0x000000000d0a72ca */ /* 0x000fe200000e0000 */
[----:B------:R-:W-:-:S14]  /*eee0*/  UMOV UR7, 0x14f00000 ;  /* 0x14f0000000077882 */ /* 0x000fdc0000000000 */
.L_x_66:
        /* <DEDUP_REMOVED lines=10> */
[----:B------:R-:W2:Y:S01]  /*ef90*/  LDL.LU R7, [R1] ;  /* 0x0000000001077983 */ /* 0x000ea20000300800 */
[----:B------:R-:W-:Y:S01]  /*efa0*/  IMAD R3, R18, 0x8, R12 ;  /* 0x0000000812037824 */ /* 0x000fe200078e020c */
[----:B------:R-:W-:Y:S01]  /*efb0*/  BSSY B1, `(.L_x_67) ;  /* 0x0000004000017945 */ /* 0x000fe20003800000 */
[----:B--2---:R-:W-:-:S04]  /*efc0*/  SHF.L.U32 R2, R7, 0x1f, RZ ;  /* 0x0000001f07027819 */ /* 0x004fc800000006ff */
[----:B------:R-:W0:Y:S02]  /*efd0*/  SYNCS.PHASECHK.TRANS64.TRYWAIT P0, [R3+URZ+0x60], R2 ;  /* 0x00006002030075a7 */ /* 0x000e24000800017f */
[----:B0-----:R-:W-:Y:S05]  /*efe0*/  @!P0 BRA `(.L_x_68) ;  /* 0x0000003800988947 */ /* 0x001fea0003800000 */
.L_x_165:
[----:B------:R-:W-:Y:S05]  /*eff0*/  BSYNC B1 ;  /* 0x0000000000017941 */ /* 0x000fea0003800000 */
.L_x_67:
[----:B------:R-:W-:Y:S01]  /*f000*/  BSSY B1, `(.L_x_69) ;  /* 0x000000c000017945 */ /* 0x000fe20003800000 */
[----:B------:R-:W-:Y:S02]  /*f010*/  IMAD.MOV.U32 R14, RZ, RZ, 0x0 ;  /* 0x00000000ff0e7424 */ /* 0x000fe400078e00ff */
[----:B------:R-:W-:Y:S01]  /*f020*/  IMAD.MOV.U32 R15, RZ, RZ, 0x14f00000 ;  /* 0x14f00000ff0f7424 */ /* 0x000fe200078e00ff */
[----:B------:R-:W-:Y:S06]  /*f030*/  @P1 BRA `(.L_x_70) ;  /* 0x0000000000201947 */ /* 0x000fec0003800000 */
[----:B------:R-:W1:Y:S01]  /*f040*/  S2R R5, SR_TID.X ;  /* 0x0000000000057919 */ /* 0x000e620000002100 */
[----:B0-----:R-:W-:Y:S01]  /*f050*/  LEA R2, R18, UR36, 0x3 ;  /* 0x0000002412027c11 */ /* 0x001fe2000f8e18ff */
[----:B------:R-:W-:-:S04]  /*f060*/  IMAD.MOV.U32 R3, RZ, RZ, 0xa000 ;  /* 0x0000a000ff037424 */ /* 0x000fc800078e00ff */
[----:B------:R2:W-:Y:S01]  /*f070*/  SYNCS.ARRIVE.TRANS64 RZ, [R2+URZ+0x38850], R3 ;  /* 0x0388500302ff79a7 */ /* 0x0005e2000800003f */
[----:B-1----:R-:W-:-:S04]  /*f080*/  LOP3.LUT R5, R5, 0x1f, RZ, 0xc0, !PT ;  /* 0x0000001f05057812 */ /* 0x002fc800078ec0ff */
[----:B------:R-:W-:-:S13]  /*f090*/  ISETP.NE.AND P0, PT, R5, RZ, PT ;  /* 0x000000ff0500720c */ /* 0x000fda0003f05270 */
[----:B--2---:R-:W-:Y:S05]  /*f0a0*/  @!P0 BRA `(.L_x_70) ;  /* 0x0000000000048947 */ /* 0x004fea0003800000 */
[----:B------:R-:W-:Y:S01]  /*f0b0*/  BPT.TRAP 0x1 ;  /* 0x000000040000795c */ /* 0x000fe20000300000 */
.L_x_70:
[----:B------:R-:W-:Y:S05]  /*f0c0*/  BSYNC B1 ;  /* 0x0000000000017941 */ /* 0x000fea0003800000 */
.L_x_69:
[----:B------:R-:W2:Y:S01]  /*f0d0*/  LDL.LU R5, [R1+0x4] ;  /* 0x0000040001057983 */ /* 0x000ea20000300800 */
[----:B------:R-:W-:Y:S01]  /*f0e0*/  R2UR UR10, R11 ;  /* 0x000000000b0a72ca */ /* 0x000fe200000e0000 */
[----:B0-----:R-:W-:Y:S01]  /*f0f0*/  IMAD R3, R18, 0xa000, R9 ;  /* 0x0000a00012037824 */ /* 0x001fe200078e0209 */
[----:B------:R-:W-:Y:S01]  /*f100*/  R2UR UR6, R14 ;  /* 0x000000000e0672ca */ /* 0x000fe200000e0000 */
[----:B------:R-:W-:Y:S01]  /*f110*/  UIADD3 UR4, UP0, UR38, 0x470, URZ ;  /* 0x0000047026047890 */ /* 0x000fe2000ff1e03f */
[----:B------:R-:W-:Y:S01]  /*f120*/  R2UR UR7, R15 ;  /* 0x000000000f0772ca */ /* 0x000fe200000e0000 */
[----:B------:R-:W-:Y:S01]  /*f130*/  VIADD R7, R3, 0x400 ;  /* 0x0000040003077836 */ /* 0x000fe20000000000 */
[----:B------:R-:W-:Y:S01]  /*f140*/  LEA R2, R18, UR36, 0x3 ;  /* 0x0000002412027c11 */ /* 0x000fe2000f8e18ff */
[----:B------:R-:W-:Y:S01]  /*f150*/  UIADD3.X UR5, URZ, UR39, URZ, UP0, !UPT ;  /* 0x000000273f057290 */ /* 0x000fe200087fe43f */
[----:B------:R-:W-:-:S03]  /*f160*/  PLOP3.LUT P0, PT, PT, PT, PT, 0x80, 0x0 ;  /* 0x000000000000781c */ /* 0x000fc60003f0f070 */
[----:B------:R-:W-:Y:S02]  /*f170*/  VIADD R2, R2, 0x38850 ;  /* 0x0003885002027836 */ /* 0x000fe40000000000 */
[----:B--2---:R-:W-:-:S08]  /*f180*/  IMAD R5, R5, 0x50, RZ ;  /* 0x0000005005057824 */ /* 0x004fd000078e02ff */
.L_x_71:
        /* <DEDUP_REMOVED lines=10> */
[----:B------:R-:W-:Y:S01]  /*f230*/  R2UR UR10, R21 ;  /* 0x00000000150a72ca */ /* 0x000fe200000e0000 */
[----:B------:R-:W-:Y:S01]  /*f240*/  VIADD R7, R3, 0x2c00 ;  /* 0x00002c0003077836 */ /* 0x000fe20000000000 */
[----:B------:R-:W-:Y:S02]  /*f250*/  R2UR UR6, R14 ;  /* 0x000000000e0672ca */ /* 0x000fe400000e0000 */
[----:B------:R-:W-:Y:S02]  /*f260*/  R2UR UR7, R15 ;  /* 0x000000000f0772ca */ /* 0x000fe400000e0000 */
[----:B------:R-:W-:-:S13]  /*f270*/  PLOP3.LUT P0, PT, PT, PT, PT, 0x80, 0x0 ;  /* 0x000000000000781c */ /* 0x000fda0003f0f070 */
.L_x_72:
        /* <DEDUP_REMOVED lines=10> */
[----:B------:R-:W-:Y:S02]  /*f320*/  R2UR UR10, R20 ;  /* 0x00000000140a72ca */ /* 0x000fe400000e0000 */
[----:B------:R-:W-:Y:S02]  /*f330*/  R2UR UR6, R14 ;  /* 0x000000000e0672ca */ /* 0x000fe400000e0000 */
[----:B------:R-:W-:Y:S02]  /*f340*/  R2UR UR7, R15 ;  /* 0x000000000f0772ca */ /* 0x000fe400000e0000 */
[----:B------:R-:W-:Y:S02]  /*f350*/  PLOP3.LUT P0, PT, PT, PT, PT, 0x80, 0x0 ;  /* 0x000000000000781c */ /* 0x000fe40003f0f070 */
[----:B------:R-:W-:-:S11]  /*f360*/  IADD3 R7, R3, 0x5400, RZ ;  /* 0x0000540003077810 */ /* 0x000fd60007ffe0ff */
.L_x_73:
        /* <DEDUP_REMOVED lines=15> */
.L_x_74:
        /* <DEDUP_REMOVED lines=10> */
[----:B------:R0:W-:Y:S01]  /*f500*/  STL [R1+0x4], R0 ;  /* 0x0000040001007387 */ /* 0x0001e20000100800 */
[----:B------:R-:W-:-:S07]  /*f510*/  IMAD.MOV.U32 R17, RZ, RZ, R6 ;  /* 0x000000ffff117224 */ /* 0x000fce00078e0006 */
.L_x_57:
[----:B------:R-:W-:Y:S05]  /*f520*/  BSYNC B0 ;  /* 0x0000000000007941 */ /* 0x000fea0003800000 */
.L_x_56:
[----:B0-----:R-:W2:Y:S01]  /*f530*/  LDL.LU R0, [R1+0x24] ;  /* 0x0000240001007983 */ /* 0x001ea20000300800 */
[----:B------:R-:W-:-:S03]  /*f540*/  IMAD.MOV.U32 R18, RZ, RZ, R4 ;  /* 0x000000ffff127224 */ /* 0x000fc600078e0004 */
[----:B------:R0:W-:Y:S02]  /*f550*/  STL [R1], R8 ;  /* 0x0000000801007387 */ /* 0x0001e40000100800 */
[----:B0-2---:R-:W-:-:S07]  /*f560*/  VIADD R0, R0, 0xfffffffd ;  /* 0xfffffffd00007836 */ /* 0x005fce0000000000 */
.L_x_55:
[----:B------:R-:W3:Y:S01]  /*f570*/  LDL.LU R2, [R1+0x1c] ;  /* 0x00001c0001027983 */ /* 0x000ee20000300800 */
[----:B------:R-:W-:Y:S01]  /*f580*/  IMAD.MOV R10, RZ, RZ, -R10 ;  /* 0x000000ffff0a7224 */ /* 0x000fe200078e0a0a */
[----:B------:R-:W-:Y:S04]  /*f590*/  BSSY B0, `(.L_x_54) ;  /* 0x00001ab000007945 */ /* 0x000fe80003800000 */
[----:B---3--:R-:W-:-:S13]  /*f5a0*/  ISETP.NE.AND P0, PT, R2, R10, PT ;  /* 0x0000000a0200720c */ /* 0x008fda0003f05270 */
[----:B------:R-:W-:Y:S05]  /*f5b0*/  @!P0 BRA `(.L_x_75) ;  /* 0x0000001800a08947 */ /* 0x000fea0003800000 */
[----:B------:R-:W-:-:S07]  /*f5c0*/  IMAD.MOV.U32 R4, RZ, RZ, R17 ;  /* 0x000000ffff047224 */ /* 0x000fce00078e0011 */
.L_x_114:
[----:B--2---:R-:W2:Y:S04]  /*f5d0*/  LDL R3, [R1+0xc] ;  /* 0x00000c0001037983 */ /* 0x004ea80000100800 */
[----:B---3--:R-:W3:Y:S01]  /*f5e0*/  LDL R2, [R1] ;  /* 0x0000000001027983 */ /* 0x008ee20000100800 */
[----:B------:R-:W-:Y:S01]  /*f5f0*/  VIADD R6, R18, 0x1 ;  /* 0x0000000112067836 */ /* 0x000fe20000000000 */
[----:B------:R-:W-:Y:S04]  /*f600*/  BSSY B1, `(.L_x_76) ;  /* 0x00000ce000017945 */ /* 0x000fe80003800000 */
[----:B------:R-:W-:-:S04]  /*f610*/  ISETP.NE.AND P0, PT, R6, 0x2, PT ;  /* 0x000000020600780c */ /* 0x000fc80003f05270 */
[----:B------:R-:W-:Y:S02]  /*f620*/  SEL R7, RZ, 0x1, P0 ;  /* 0x00000001ff077807 */ /* 0x000fe40000000000 */
[----:B------:R-:W-:Y:S02]  /*f630*/  SEL R6, R6, RZ, P0 ;  /* 0x000000ff06067207 */ /* 0x000fe40000000000 */
[----:B--2---:R-:W-:Y:S02]  /*f640*/  ISETP.NE.AND P1, PT, R3, RZ, PT ;  /* 0x000000ff0300720c */ /* 0x004fe40003f25270 */
[----:B---3--:R-:W-:-:S11]  /*f650*/  LOP3.LUT R7, R2, R7, RZ, 0x3c, !PT ;  /* 0x0000000702077212 */ /* 0x008fd600078e3cff */
[----:B0-----:R-:W-:Y:S05]  /*f660*/  @!P1 BRA `(.L_x_77) ;  /* 0x0000000c001c9947 */ /* 0x001fea0003800000 */
[----:B------:R-:W2:Y:S01]  /*f670*/  LDL R2, [R1+0x10] ;  /* 0x0000100001027983 */ /* 0x000ea20000100800 */
[----:B------:R-:W-:Y:S01]  /*f680*/  IMAD.MOV.U32 R8, RZ, RZ, R0 ;  /* 0x000000ffff087224 */ /* 0x000fe200078e0000 */
[----:B--2---:R-:W-:-:S13]  /*f690*/  ISETP.NE.AND P1, PT, R2, RZ, PT ;  /* 0x000000ff0200720c */ /* 0x004fda0003f25270 */
[----:B------:R-:W-:Y:S05]  /*f6a0*/  @!P1 BRA `(.L_x_78) ;  /* 0x0000000000509947 */ /* 0x000fea0003800000 */
[----:B------:R-:W2:Y:S01]  /*f6b0*/  LDL R10, [R1+0x8] ;  /* 0x00000800010a7983 */ /* 0x000ea20000100800 */
[----:B-1----:R-:W0:Y:S01]  /*f6c0*/  LDC R5, c[0x0][0x43c] ;  /* 0x00010f00ff057b82 */ /* 0x002e220000000800 */
[----:B------:R-:W-:Y:S01]  /*f6d0*/  ULDC.64 UR4, c[0x0][0x428] ;  /* 0x00010a0000047ab9 */ /* 0x000fe20000000a00 */
[----:B------:R-:W-:Y:S01]  /*f6e0*/  ULDC.64 UR6, c[0x0][0x208] ;  /* 0x0000820000067ab9 */ /* 0x000fe20000000a00 */
[----:B0-----:R-:W-:-:S13]  /*f6f0*/  ISETP.NE.AND P0, PT, R5, 0x1, PT ;  /* 0x000000010500780c */ /* 0x001fda0003f05270 */
[----:B------:R-:W0:Y:S02]  /*f700*/  @P0 LDC.64 R2, c[0x0][0x440] ;  /* 0x00011000ff020b82 */ /* 0x000e240000000a00 */
[----:B0-----:R-:W-:Y:S01]  /*f710*/  @P0 IMAD.HI.U32 R4, R0, R2, RZ ;  /* 0x0000000200040227 */ /* 0x001fe200078e00ff */
[----:B------:R-:W-:-:S04]  /*f720*/  MOV R2, R0 ;  /* 0x0000000000027202 */ /* 0x000fc80000000f00 */
[----:B------:R-:W-:-:S04]  /*f730*/  @P0 SHF.R.U32.HI R2, RZ, R3, R4 ;  /* 0x00000003ff020219 */ /* 0x000fc80000011604 */
[--C-:B------:R-:W-:Y:S01]  /*f740*/  SHF.R.S32.HI R3, RZ, 0x1f, R2.reuse ;  /* 0x0000001fff037819 */ /* 0x100fe20000011402 */
[--C-:B------:R-:W-:Y:S02]  /*f750*/  IMAD.MOV R8, RZ, RZ, -R2.reuse ;  /* 0x000000ffff087224 */ /* 0x100fe400078e0a02 */
[----:B------:R-:W-:-:S04]  /*f760*/  IMAD.WIDE.U32 R2, R19, UR4, R2 ;  /* 0x0000000413027c25 */ /* 0x000fc8000f8e0002 */
[----:B------:R-:W-:Y:S02]  /*f770*/  IMAD R8, R5, R8, R0 ;  /* 0x0000000805087224 */ /* 0x000fe400078e0200 */
[----:B--2---:R-:W-:-:S04]  /*f780*/  IMAD R4, R10, UR4, RZ ;  /* 0x000000040a047c24 */ /* 0x004fc8000f8e02ff */
[----:B------:R-:W-:Y:S01]  /*f790*/  IMAD R4, R19, UR5, R4 ;  /* 0x0000000513047c24 */ /* 0x000fe2000f8e0204 */
[----:B------:R-:W-:-:S03]  /*f7a0*/  ULDC.64 UR4, c[0x0][0x418] ;  /* 0x0001060000047ab9 */ /* 0x000fc60000000a00 */
[----:B------:R-:W-:Y:S01]  /*f7b0*/  IMAD.IADD R3, R4, 0x1, R3 ;  /* 0x0000000104037824 */ /* 0x000fe200078e0203 */
[----:B------:R-:W-:-:S04]  /*f7c0*/  LEA R4, P0, R2, UR4, 0x2 ;  /* 0x0000000402047c11 */ /* 0x000fc8000f8010ff */
[----:B------:R-:W-:-:S05]  /*f7d0*/  LEA.HI.X R5, R2, UR5, R3, 0x2, P0 ;  /* 0x0000000502057c11 */ /* 0x000fca00080f1403 */
[----:B------:R0:W5:Y:S04]  /*f7e0*/  LDG.E R4, desc[UR6][R4.64] ;  /* 0x0000000604047981 */ /* 0x000168000c1e1900 */
.L_x_78:
[----:B------:R-:W-:Y:S01]  /*f7f0*/  LEA R3, R6, UR36, 0x3 ;  /* 0x0000002406037c11 */ /* 0x000fe2000f8e18ff */
[----:B------:R-:W-:Y:S01]  /*f800*/  BSSY B2, `(.L_x_79) ;  /* 0x0000004000027945 */ /* 0x000fe20003800000 */
[----:B------:R-:W-:-:S04]  /*f810*/  SHF.L.U32 R2, R7, 0x1f, RZ ;  /* 0x0000001f07027819 */ /* 0x000fc800000006ff */
[----:B------:R-:W2:Y:S02]  /*f820*/  SYNCS.PHASECHK.TRANS64.TRYWAIT P0, [R3+URZ+0x38840], R2 ;  /* 0x03884002030075a7 */ /* 0x000ea4000800017f */
[----:B--2---:R-:W-:Y:S05]  /*f830*/  @!P0 BRA `(.L_x_80) ;  /* 0x0000003000988947 */ /* 0x004fea0003800000 */
.L_x_166:
[----:B------:R-:W-:Y:S05]  /*f840*/  BSYNC B2 ;  /* 0x0000000000027941 */ /* 0x000fea0003800000 */
.L_x_79:
[----:B01----:R-:W0:Y:S01]  /*f850*/  S2R R5, SR_TID.X ;  /* 0x0000000000057919 */ /* 0x003e220000002100 */
[----:B------:R-:W-:Y:S01]  /*f860*/  BSSY B2, `(.L_x_81) ;  /* 0x000000b000027945 */ /* 0x000fe20003800000 */
[----:B0-----:R-:W-:-:S04]  /*f870*/  LOP3.LUT R5, R5, 0x7f, RZ, 0xc0, !PT ;  /* 0x0000007f05057812 */ /* 0x001fc800078ec0ff */
[----:B------:R-:W-:-:S13]  /*f880*/  ISETP.NE.AND P1, PT, R5, RZ, PT ;  /* 0x000000ff0500720c */ /* 0x000fda0003f25270 */
[----:B------:R-:W-:Y:S05]  /*f890*/  @P1 BRA `(.L_x_82) ;  /* 0x00000000001c1947 */ /* 0x000fea0003800000 */
[----:B------:R-:W0:Y:S01]  /*f8a0*/  S2R R5, SR_TID.X ;  /* 0x0000000000057919 */ /* 0x000e220000002100 */
[----:B--2---:R-:W-:-:S04]  /*f8b0*/  IMAD.MOV.U32 R2, RZ, RZ, 0xa000 ;  /* 0x0000a000ff027424 */ /* 0x004fc800078e00ff */
[----:B------:R1:W-:Y:S01]  /*f8c0*/  SYNCS.ARRIVE.TRANS64 RZ, [R3+URZ+0x38830], R2 ;  /* 0x0388300203ff79a7 */ /* 0x0003e2000800003f */
[----:B0-----:R-:W-:-:S04]  /*f8d0*/  LOP3.LUT R5, R5, 0x1f, RZ, 0xc0, !PT ;  /* 0x0000001f05057812 */ /* 0x001fc800078ec0ff */
[----:B------:R-:W-:-:S13]  /*f8e0*/  ISETP.NE.AND P0, PT, R5, RZ, PT ;  /* 0x000000ff0500720c */ /* 0x000fda0003f05270 */
[----:B-1----:R-:W-:Y:S05]  /*f8f0*/  @!P0 BRA `(.L_x_82) ;  /* 0x0000000000048947 */ /* 0x002fea0003800000 */
[----:B------:R-:W-:Y:S01]  /*f900*/  BPT.TRAP 0x1 ;  /* 0x000000040000795c */ /* 0x000fe20000300000 */
.L_x_82:
[----:B------:R-:W-:Y:S05]  /*f910*/  BSYNC B2 ;  /* 0x0000000000027941 */ /* 0x000fea0003800000 */
.L_x_81:
        /* <DEDUP_REMOVED lines=8> */
[----:B------:R-:W-:Y:S01]  /*f9a0*/  VIADD R10, R5, 0x24400 ;  /* 0x00024400050a7836 */ /* 0x000fe20000000000 */
[----:B------:R-:W-:Y:S01]  /*f9b0*/  UMOV UR6, 0x0 ;  /* 0x0000000000067882 */ /* 0x000fe20000000000 */
[----:B------:R-:W-:-:S10]  /*f9c0*/  UMOV UR7, 0x14f00000 ;  /* 0x14f0000000077882 */ /* 0x000fd40000000000 */
.L_x_83:
        /* <DEDUP_REMOVED lines=16> */
.L_x_84:
        /* <DEDUP_REMOVED lines=16> */
.L_x_85:
        /* <DEDUP_REMOVED lines=16> */
.L_x_86:
        /* <DEDUP_REMOVED lines=16> */
.L_x_167:
[----:B------:R-:W-:Y:S05]  /*fdd0*/  BSYNC B2 ;  /* 0x0000000000027941 */ /* 0x000fea0003800000 */
.L_x_87:
[----:B------:R-:W-:Y:S01]  /*fde0*/  BSSY B2, `(.L_x_89) ;  /* 0x000000b000027945 */ /* 0x000fe20003800000 */
[----:B0-----:R-:W-:Y:S02]  /*fdf0*/  IMAD.MOV.U32 R2, RZ, RZ, 0x0 ;  /* 0x00000000ff027424 */ /* 0x001fe400078e00ff */
[----:B------:R-:W-:Y:S01]  /*fe00*/  IMAD.MOV.U32 R3, RZ, RZ, 0x14f00000 ;  /* 0x14f00000ff037424 */ /* 0x000fe200078e00ff */
[----:B------:R-:W-:Y:S06]  /*fe10*/  @P1 BRA `(.L_x_90) ;  /* 0x00000000001c1947 */ /* 0x000fec0003800000 */
[----:B------:R-:W-:-:S04]  /*fe20*/  IMAD.MOV.U32 R10, RZ, RZ, 0xa000 ;  /* 0x0000a000ff0a7424 */ /* 0x000fc800078e00ff */
[----:B------:R0:W-:Y:S02]  /*fe30*/  SYNCS.ARRIVE.TRANS64 RZ, [R5+URZ+0x50], R10 ;  /* 0x0000500a05ff79a7 */ /* 0x0001e4000800003f */
[----:B0-----:R-:W0:Y:S02]  /*fe40*/  S2R R10, SR_TID.X ;  /* 0x00000000000a7919 */ /* 0x001e240000002100 */
[----:B0-----:R-:W-:-:S04]  /*fe50*/  LOP3.LUT R10, R10, 0x1f, RZ, 0xc0, !PT ;  /* 0x0000001f0a0a7812 */ /* 0x001fc800078ec0ff */
[----:B------:R-:W-:-:S13]  /*fe60*/  ISETP.NE.AND P0, PT, R10, RZ, PT ;  /* 0x000000ff0a00720c */ /* 0x000fda0003f05270 */
[----:B------:R-:W-:Y:S05]  /*fe70*/  @!P0 BRA `(.L_x_90) ;  /* 0x0000000000048947 */ /* 0x000fea0003800000 */
[----:B------:R-:W-:Y:S01]  /*fe80*/  BPT.TRAP 0x1 ;  /* 0x000000040000795c */ /* 0x000fe20000300000 */
.L_x_90:
[----:B------:R-:W-:Y:S05]  /*fe90*/  BSYNC B2 ;  /* 0x0000000000027941 */ /* 0x000fea0003800000 */
.L_x_89:
[----:B------:R-:W2:Y:S01]  /*fea0*/  LDL.LU R10, [R1+0x4] ;  /* 0x00000400010a7983 */ /* 0x000ea20000300800 */
[----:B------:R-:W-:Y:S01]  /*feb0*/  R2UR UR6, R2 ;  /* 0x00000000020672ca */ /* 0x000fe200000e0000 */
[----:B------:R-:W-:Y:S01]  /*fec0*/  IMAD R18, R18, 0xa000, R9 ;  /* 0x0000a00012127824 */ /* 0x000fe200078e0209 */
[----:B------:R-:W-:Y:S01]  /*fed0*/  R2UR UR7, R3 ;  /* 0x00000000030772ca */ /* 0x000fe200000e0000 */
[----:B------:R-:W-:Y:S01]  /*fee0*/  UIADD3 UR4, UP0, UR38, 0x470, URZ ;  /* 0x0000047026047890 */ /* 0x000fe2000ff1e03f */
[----:B------:R-:W-:Y:S01]  /*fef0*/  R2UR UR10, R11 ;  /* 0x000000000b0a72ca */ /* 0x000fe200000e0000 */
[----:B------:R-:W-:Y:S01]  /*ff00*/  VIADD R5, R5, 0x50 ;  /* 0x0000005005057836 */ /* 0x000fe20000000000 */
[----:B------:R-:W-:Y:S01]  /*ff10*/  PLOP3.LUT P0, PT, PT, PT, PT, 0x80, 0x0 ;  /* 0x000000000000781c */ /* 0x000fe20003f0f070 */
[----:B------:R-:W-:Y:S01]  /*ff20*/  UIADD3.X UR5, URZ, UR39, URZ, UP0, !UPT ;  /* 0x000000273f057290 */ /* 0x000fe200087fe43f */
[----:B------:R-:W-:Y:S01]  /*ff30*/  IADD3 R11, R18, 0x400, RZ ;  /* 0x00000400120b7810 */ /* 0x000fe20007ffe0ff */
[----:B--2---:R-:W-:-:S10]  /*ff40*/  IMAD R10, R10, 0x50, RZ ;  /* 0x000000500a0a7824 */ /* 0x004fd400078e02ff */
.L_x_91:
        /* <DEDUP_REMOVED lines=15> */
.L_x_92:
        /* <DEDUP_REMOVED lines=15> */
.L_x_93:
        /* <DEDUP_REMOVED lines=15> */
.L_x_94:
        /* <DEDUP_REMOVED lines=12> */
.L_x_77:
[----:B------:R-:W-:Y:S05]  /*102e0*/  BSYNC B1 ;  /* 0x0000000000017941 */ /* 0x000fea0003800000 */
.L_x_76:
[----:B------:R-:W2:Y:S01]  /*102f0*/  LDL R2, [R1+0xc] ;  /* 0x00000c0001027983 */ /* 0x000ea20000100800 */
[----:B------:R-:W-:Y:S01]  /*10300*/  VIADD R18, R6, 0x1 ;  /* 0x0000000106127836 */ /* 0x000fe20000000000 */
[----:B------:R-:W-:Y:S04]  /*10310*/  BSSY B1, `(.L_x_95) ;  /* 0x00000cf000017945 */ /* 0x000fe80003800000 */
[----:B------:R-:W-:-:S04]  /*10320*/  ISETP.NE.AND P0, PT, R18, 0x2, PT ;  /* 0x000000021200780c */ /* 0x000fc80003f05270 */
[----:B------:R-:W-:Y:S02]  /*10330*/  SEL R18, R18, RZ, P0 ;  /* 0x000000ff12127207 */ /* 0x000fe40000000000 */
[----:B--2---:R-:W-:Y:S02]  /*10340*/  ISETP.NE.AND P1, PT, R2, RZ, PT ;  /* 0x000000ff0200720c */ /* 0x004fe40003f25270 */
[----:B------:R-:W-:-:S04]  /*10350*/  SEL R2, RZ, 0x1, P0 ;  /* 0x00000001ff027807 */ /* 0x000fc80000000000 */
[----:B------:R-:W-:-:S05]  /*10360*/  LOP3.LUT R10, R7, R2, RZ, 0x3c, !PT ;  /* 0x00000002070a7212 */ /* 0x000fca00078e3cff */
[----:B------:R2:W-:Y:S02]  /*10370*/  STL [R1], R10 ;  /* 0x0000000a01007387 */ /* 0x0005e40000100800 */
[----:B------:R-:W-:Y:S05]  /*10380*/  @!P1 BRA `(.L_x_96) ;  /* 0x0000000c001c9947 */ /* 0x000fea0003800000 */
[----:B------:R-:W3:Y:S01]  /*10390*/  LDL R3, [R1+0x10] ;  /* 0x0000100001037983 */ /* 0x000ee20000100800 */
[----:B0-----:R-:W-:Y:S01]  /*103a0*/  VIADD R8, R0, 0xffffffff ;  /* 0xffffffff00087836 */ /* 0x001fe20000000000 */
[----:B---3--:R-:W-:-:S13]  /*103b0*/  ISETP.NE.AND P1, PT, R3, RZ, PT ;  /* 0x000000ff0300720c */ /* 0x008fda0003f25270 */
[----:B------:R-:W-:Y:S05]  /*103c0*/  @!P1 BRA `(.L_x_97) ;  /* 0x0000000000509947 */ /* 0x000fea0003800000 */
[----:B------:R-:W3:Y:S01]  /*103d0*/  LDL R11, [R1+0x8] ;  /* 0x00000800010b7983 */ /* 0x000ee20000100800 */
[----:B-1----:R-:W0:Y:S01]  /*103e0*/  LDC R5, c[0x0][0x43c] ;  /* 0x00010f00ff057b82 */ /* 0x002e220000000800 */
[----:B------:R-:W-:Y:S01]  /*103f0*/  ULDC.64 UR4, c[0x0][0x428] ;  /* 0x00010a0000047ab9 */ /* 0x000fe20000000a00 */
[----:B------:R-:W-:Y:S01]  /*10400*/  ULDC.64 UR6, c[0x0][0x208] ;  /* 0x0000820000067ab9 */ /* 0x000fe20000000a00 */
[----:B0-----:R-:W-:-:S13]  /*10410*/  ISETP.NE.AND P0, PT, R5, 0x1, PT ;  /* 0x000000010500780c */ /* 0x001fda0003f05270 */
[----:B------:R-:W0:Y:S02]  /*10420*/  @P0 LDC.64 R2, c[0x0][0x440] ;  /* 0x00011000ff020b82 */ /* 0x000e240000000a00 */
[----:B0-----:R-:W-:-:S04]  /*10430*/  @P0 IMAD.HI.U32 R4, R8, R2, RZ ;  /* 0x0000000208040227 */ /* 0x001fc800078e00ff */
[----:B------:R-:W-:Y:S01]  /*10440*/  IMAD.MOV.U32 R2, RZ, RZ, R8 ;  /* 0x000000ffff027224 */ /* 0x000fe200078e0008 */
[----:B------:R-:W-:-:S05]  /*10450*/  @P0 SHF.R.U32.HI R2, RZ, R3, R4 ;  /* 0x00000003ff020219 */ /* 0x000fca0000011604 */
[----:B------:R-:W-:-:S04]  /*10460*/  IMAD.MOV R3, RZ, RZ, -R2 ;  /* 0x000000ffff037224 */ /* 0x000fc800078e0a02 */
[----:B------:R-:W-:Y:S01]  /*10470*/  IMAD R8, R5, R3, R8 ;  /* 0x0000000305087224 */ /* 0x000fe200078e0208 */
[----:B------:R-:W-:-:S03]  /*10480*/  SHF.R.S32.HI R3, RZ, 0x1f, R2 ;  /* 0x0000001fff037819 */ /* 0x000fc60000011402 */
[----:B------:R-:W-:-:S04]  /*10490*/  IMAD.WIDE.U32 R2, R19, UR4, R2 ;  /* 0x0000000413027c25 */ /* 0x000fc8000f8e0002 */
[----:B---3--:R-:W-:-:S04]  /*104a0*/  IMAD R4, R11, UR4, RZ ;  /* 0x000000040b047c24 */ /* 0x008fc8000f8e02ff */
[----:B------:R-:W-:Y:S01]  /*104b0*/  IMAD R4, R19, UR5, R4 ;  /* 0x0000000513047c24 */ /* 0x000fe2000f8e0204 */
[----:B------:R-:W-:-:S04]  /*104c0*/  ULDC.64 UR4, c[0x0][0x418] ;  /* 0x0001060000047ab9 */ /* 0x000fc80000000a00 */
[----:B------:R-:W-:Y:S02]  /*104d0*/  IADD3 R3, R4, R3, RZ ;  /* 0x0000000304037210 */ /* 0x000fe40007ffe0ff */
[----:B------:R-:W-:-:S04]  /*104e0*/  LEA R4, P0, R2, UR4, 0x2 ;  /* 0x0000000402047c11 */ /* 0x000fc8000f8010ff */
[----:B------:R-:W-:-:S05]  /*104f0*/  LEA.HI.X R5, R2, UR5, R3, 0x2, P0 ;  /* 0x0000000502057c11 */ /* 0x000fca00080f1403 */
[----:B------:R0:W5:Y:S04]  /*10500*/  LDG.E R4, desc[UR6][R4.64] ;  /* 0x0000000604047981 */ /* 0x000168000c1e1900 */
.L_x_97:
[----:B------:R-:W-:Y:S01]  /*10510*/  LEA R2, R18, UR36, 0x3 ;  /* 0x0000002412027c11 */ /* 0x000fe2000f8e18ff */
[----:B------:R-:W-:Y:S01]  /*10520*/  BSSY B2, `(.L_x_98) ;  /* 0x0000004000027945 */ /* 0x000fe20003800000 */
[----:B------:R-:W-:-:S04]  /*10530*/  SHF.L.U32 R3, R10, 0x1f, RZ ;  /* 0x0000001f0a037819 */ /* 0x000fc800000006ff */
[----:B------:R-:W3:Y:S02]  /*10540*/  SYNCS.PHASECHK.TRANS64.TRYWAIT P0, [R2+URZ+0x38840], R3 ;  /* 0x03884003020075a7 */ /* 0x000ee4000800017f */
[----:B---3--:R-:W-:Y:S05]  /*10550*/  @!P0 BRA `(.L_x_99) ;  /* 0x0000002400788947 */ /* 0x008fea0003800000 */
.L_x_168:
[----:B------:R-:W-:Y:S05]  /*10560*/  BSYNC B2 ;  /* 0x0000000000027941 */ /* 0x000fea0003800000 */
.L_x_98:
[----:B01----:R-:W0:Y:S01]  /*10570*/  S2R R5, SR_TID.X ;  /* 0x0000000000057919 */ /* 0x003e220000002100 */
[----:B------:R-:W-:Y:S01]  /*10580*/  BSSY B2, `(.L_x_100) ;  /* 0x000000b000027945 */ /* 0x000fe20003800000 */
[----:B0-----:R-:W-:-:S04]  /*10590*/  LOP3.LUT R5, R5, 0x7f, RZ, 0xc0, !PT ;  /* 0x0000007f05057812 */ /* 0x001fc800078ec0ff */
[----:B------:R-:W-:-:S13]  /*105a0*/  ISETP.NE.AND P1, PT, R5, RZ, PT ;  /* 0x000000ff0500720c */ /* 0x000fda0003f25270 */
[----:B------:R-:W-:Y:S05]  /*105b0*/  @P1 BRA `(.L_x_101) ;  /* 0x00000000001c1947 */ /* 0x000fea0003800000 */
[----:B------:R-:W0:Y:S01]  /*105c0*/  S2R R5, SR_TID.X ;  /* 0x0000000000057919 */ /* 0x000e220000002100 */
[----:B---3--:R-:W-:-:S04]  /*105d0*/  IMAD.MOV.U32 R3, RZ, RZ, 0xa000 ;  /* 0x0000a000ff037424 */ /* 0x008fc800078e00ff */
[----:B------:R1:W-:Y:S01]  /*105e0*/  SYNCS.ARRIVE.TRANS64 RZ, [R2+URZ+0x38830], R3 ;  /* 0x0388300302ff79a7 */ /* 0x0003e2000800003f */
[----:B0-----:R-:W-:-:S04]  /*105f0*/  LOP3.LUT R5, R5, 0x1f, RZ, 0xc0, !PT ;  /* 0x0000001f05057812 */ /* 0x001fc800078ec0ff */
[----:B------:R-:W-:-:S13]  /*10600*/  ISETP.NE.AND P0, PT, R5, RZ, PT ;  /* 0x000000ff0500720c */ /* 0x000fda0003f05270 */
[----:B-1----:R-:W-:Y:S05]  /*10610*/  @!P0 BRA `(.L_x_101) ;  /* 0x0000000000048947 */ /* 0x002fea0003800000 */
[----:B------:R-:W-:Y:S01]  /*10620*/  BPT.TRAP 0x1 ;  /* 0x000000040000795c */ /* 0x000fe20000300000 */
.L_x_101:
[----:B------:R-:W-:Y:S05]  /*10630*/  BSYNC B2 ;  /* 0x0000000000027941 */ /* 0x000fea0003800000 */
.L_x_100:
[----:B------:R-:W-:Y:S01]  /*10640*/  IMAD.MOV.U32 R11, RZ, RZ, RZ ;  /* 0x000000ffff0b7224 */ /* 0x000fe200078e00ff */
[----:B------:R-:W-:Y:S01]  /*10650*/  UIADD3 UR4, UP0, UR38, 0x370, URZ ;  /* 0x0000037026047890 */ /* 0x000fe2000ff1e03f */
[C---:B---3--:R-:W-:Y:S01]  /*10660*/  IMAD R3, R18.reuse, 0x8, R12 ;  /* 0x0000000812037824 */ /* 0x048fe200078e020c */
[----:B------:R-:W-:Y:S01]  /*10670*/  PLOP3.LUT P0, PT, PT, PT, PT, 0x80, 0x0 ;  /* 0x000000000000781c */ /* 0x000fe20003f0f070 */
[----:B------:R-:W-:Y:S01]  /*10680*/  IMAD R5, R18, 0xa000, R9 ;  /* 0x0000a00012057824 */ /* 0x000fe200078e0209 */
[----:B------:R-:W-:Y:S01]  /*10690*/  R2UR UR10, R11 ;  /* 0x000000000b0a72ca */ /* 0x000fe200000e0000 */
[----:B------:R-:W-:Y:S01]  /*106a0*/  VIADD R3, R3, 0x30 ;  /* 0x0000003003037836 */ /* 0x000fe20000000000 */
[----:B------:R-:W-:Y:S01]  /*106b0*/  UIADD3.X UR5, URZ, UR39, URZ, UP0, !UPT ;  /* 0x000000273f057290 */ /* 0x000fe200087fe43f */
[----:B------:R-:W-:Y:S01]  /*106c0*/  IMAD R2, R8, 0x50, RZ ;  /* 0x0000005008027824 */ /* 0x000fe200078e02ff */
[----:B------:R-:W-:Y:S01]  /*106d0*/  UMOV UR6, 0x0 ;  /* 0x0000000000067882 */ /* 0x000fe20000000000 */
[----:B--2---:R-:W-:Y:S01]  /*106e0*/  VIADD R10, R5, 0x24400 ;  /* 0x00024400050a7836 */ /* 0x004fe20000000000 */
[----:B------:R-:W-:-:S09]  /*106f0*/  UMOV UR7, 0x14f00000 ;  /* 0x14f0000000077882 */ /* 0x000fd20000000000 */
.L_x_102:
        /* <DEDUP_REMOVED lines=16> */
.L_x_103:
        /* <DEDUP_REMOVED lines=12> */
[----:B------:R-:W-:Y:S01]  /*108c0*/  UMOV UR6, 0x0 ;  /* 0x0000000000067882 */ /* 0x000fe20000000000 */
[----:B------:R-:W-:Y:S01]  /*108d0*/  IADD3 R10, R5, 0x29400, RZ ;  /* 0x00029400050a7810 */ /* 0x000fe20007ffe0ff */
[----:B------:R-:W-:Y:S01]  /*108e0*/  UMOV UR7, 0x14f00000 ;  /* 0x14f0000000077882 */ /* 0x000fe20000000000 */
[----:B------:R-:W-:-:S15]  /*108f0*/  R2UR UR10, R14 ;  /* 0x000000000e0a72ca */ /* 0x000fde00000e0000 */
.L_x_104:
        /* <DEDUP_REMOVED lines=16> */
.L_x_105:
        /* <DEDUP_REMOVED lines=10> */
[----:B------:R-:W-:Y:S01]  /*10aa0*/  SHF.L.U32 R7, R7, 0x1f, RZ ;  /* 0x0000001f07077819 */ /* 0x000fe200000006ff */
[----:B------:R-:W-:Y:S01]  /*10ab0*/  IMAD R5, R6, 0x8, R12 ;  /* 0x0000000806057824 */ /* 0x000fe200078e020c */
[----:B------:R-:W-:Y:S03]  /*10ac0*/  BSSY B2, `(.L_x_106) ;  /* 0x0000003000027945 */ /* 0x000fe60003800000 */
[----:B------:R-:W0:Y:S02]  /*10ad0*/  SYNCS.PHASECHK.TRANS64.TRYWAIT P0, [R5+URZ+0x60], R7 ;  /* 0x00006007050075a7 */ /* 0x000e24000800017f */
[----:B0-----:R-:W-:Y:S05]  /*10ae0*/  @!P0 BRA `(.L_x_107) ;  /* 0x0000002000288947 */ /* 0x001fea0003800000 */
.L_x_169:
[----:B------:R-:W-:Y:S05]  /*10af0*/  BSYNC B2 ;  /* 0x0000000000027941 */ /* 0x000fea0003800000 */
.L_x_106:
[----:B------:R-:W-:Y:S01]  /*10b00*/  BSSY B2, `(.L_x_108) ;  /* 0x000000b000027945 */ /* 0x000fe20003800000 */
[----:B------:R-:W-:Y:S02]  /*10b10*/  IMAD.MOV.U32 R2, RZ, RZ, 0x0 ;  /* 0x00000000ff027424 */ /* 0x000fe400078e00ff */
[----:B------:R-:W-:Y:S01]  /*10b20*/  IMAD.MOV.U32 R3, RZ, RZ, 0x14f00000 ;  /* 0x14f00000ff037424 */ /* 0x000fe200078e00ff */
[----:B------:R-:W-:Y:S06]  /*10b30*/  @P1 BRA `(.L_x_109) ;  /* 0x00000000001c1947 */ /* 0x000fec0003800000 */
[----:B------:R-:W1:Y:S01]  /*10b40*/  S2R R10, SR_TID.X ;  /* 0x00000000000a7919 */ /* 0x000e620000002100 */
[----:B0-----:R-:W-:-:S04]  /*10b50*/  IMAD.MOV.U32 R7, RZ, RZ, 0xa000 ;  /* 0x0000a000ff077424 */ /* 0x001fc800078e00ff */
[----:B------:R2:W-:Y:S01]  /*10b60*/  SYNCS.ARRIVE.TRANS64 RZ, [R5+URZ+0x50], R7 ;  /* 0x0000500705ff79a7 */ /* 0x0005e2000800003f */
[----:B-1----:R-:W-:-:S04]  /*10b70*/  LOP3.LUT R10, R10, 0x1f, RZ, 0xc0, !PT ;  /* 0x0000001f0a0a7812 */ /* 0x002fc800078ec0ff */
[----:B------:R-:W-:-:S13]  /*10b80*/  ISETP.NE.AND P0, PT, R10, RZ, PT ;  /* 0x000000ff0a00720c */ /* 0x000fda0003f05270 */
[----:B--2---:R-:W-:Y:S05]  /*10b90*/  @!P0 BRA `(.L_x_109) ;  /* 0x0000000000048947 */ /* 0x004fea0003800000 */
[----:B------:R-:W-:Y:S01]  /*10ba0*/  BPT.TRAP 0x1 ;  /* 0x000000040000795c */ /* 0x000fe20000300000 */
.L_x_109:
[----:B------:R-:W-:Y:S05]  /*10bb0*/  BSYNC B2 ;  /* 0x0000000000027941 */ /* 0x000fea0003800000 */
.L_x_108:
[----:B0-----:R-:W2:Y:S01]  /*10bc0*/  LDL.LU R7, [R1+0x4] ;  /* 0x0000040001077983 */ /* 0x001ea20000300800 */
[----:B------:R-:W-:Y:S01]  /*10bd0*/  R2UR UR10, R11 ;  /* 0x000000000b0a72ca */ /* 0x000fe200000e0000 */
[----:B------:R-:W-:Y:S01]  /*10be0*/  IMAD R6, R6, 0xa000, R9 ;  /* 0x0000a00006067824 */ /* 0x000fe200078e0209 */
[----:B------:R-:W-:Y:S01]  /*10bf0*/  R2UR UR6, R2 ;  /* 0x00000000020672ca */ /* 0x000fe200000e0000 */
[----:B------:R-:W-:Y:S01]  /*10c00*/  UIADD3 UR4, UP0, UR38, 0x470, URZ ;  /* 0x0000047026047890 */ /* 0x000fe2000ff1e03f */
[----:B------:R-:W-:Y:S01]  /*10c10*/  R2UR UR7, R3 ;  /* 0x00000000030772ca */ /* 0x000fe200000e0000 */
[----:B------:R-:W-:Y:S01]  /*10c20*/  VIADD R5, R5, 0x50 ;  /* 0x0000005005057836 */ /* 0x000fe20000000000 */
[----:B------:R-:W-:Y:S01]  /*10c30*/  PLOP3.LUT P0, PT, PT, PT, PT, 0x80, 0x0 ;  /* 0x000000000000781c */ /* 0x000fe20003f0f070 */
[----:B------:R-:W-:Y:S01]  /*10c40*/  VIADD R10, R6, 0x400 ;  /* 0x00000400060a7836 */ /* 0x000fe20000000000 */
[----:B------:R-:W-:Y:S01]  /*10c50*/  UIADD3.X UR5, URZ, UR39, URZ, UP0, !UPT ;  /* 0x000000273f057290 */ /* 0x000fe200087fe43f */
[----:B--2---:R-:W-:-:S11]  /*10c60*/  IMAD R7, R7, 0x50, RZ ;  /* 0x0000005007077824 */ /* 0x004fd600078e02ff */
.L_x_110:
        /* <DEDUP_REMOVED lines=15> */
.L_x_111:
        /* <DEDUP_REMOVED lines=15> */
.L_x_112:
        /* <DEDUP_REMOVED lines=15> */
.L_x_113:
        /* <DEDUP_REMOVED lines=12> */
.L_x_96:
[----:B------:R-:W-:Y:S05]  /*11000*/  BSYNC B1 ;  /* 0x0000000000017941 */ /* 0x000fea0003800000 */
.L_x_95:
[C---:B------:R-:W-:Y:S01]  /*11010*/  ISETP.GT.AND P0, PT, R0.reuse, 0x1, PT ;  /* 0x000000010000780c */ /* 0x040fe20003f04270 */
[----:B------:R-:W-:-:S12]  /*11020*/  VIADD R0, R0, 0xfffffffe ;  /* 0xfffffffe00007836 */ /* 0x000fd80000000000 */
[----:B------:R-:W-:Y:S05]  /*11030*/  @P0 BRA `(.L_x_114) ;  /* 0xffffffe400640947 */ /* 0x000fea000383ffff */
.L_x_75:
[----:B------:R-:W-:Y:S05]  /*11040*/  BSYNC B0 ;  /* 0x0000000000007941 */ /* 0x000fea0003800000 */
.L_x_54:
[----:B0-----:R-:W4:Y:S01]  /*11050*/  LDL.LU R0, [R1+0xc] ;  /* 0x00000c0001007983 */ /* 0x001f220000300800 */
[----:B------:R-:W-:Y:S01]  /*11060*/  BSSY B0, `(.L_x_115) ;  /* 0x0000059000007945 */ /* 0x000fe20003800000 */
[----:B----4-:R-:W-:-:S13]  /*11070*/  ISETP.NE.AND P0, PT, R0, RZ, PT ;  /* 0x000000ff0000720c */ /* 0x010fda0003f05270 */
[----:B------:R-:W-:Y:S05]  /*11080*/  @!P0 BRA `(.L_x_116) ;  /* 0x0000000400588947 */ /* 0x000fea0003800000 */
[----:B--2---:R-:W2:Y:S01]  /*11090*/  LDL R3, [R1] ;  /* 0x0000000001037983 */ /* 0x004ea20000100800 */
[----:B------:R-:W-:Y:S01]  /*110a0*/  LEA R2, R18, UR36, 0x3 ;  /* 0x0000002412027c11 */ /* 0x000fe2000f8e18ff */
[----:B------:R-:W-:Y:S01]  /*110b0*/  BSSY B1, `(.L_x_117) ;  /* 0x0000007000017945 */ /* 0x000fe20003800000 */
[----:B------:R-:W0:Y:S02]  /*110c0*/  S2R R0, SR_TID.X ;  /* 0x0000000000007919 */ /* 0x000e240000002100 */
[----:B0-----:R-:W-:-:S04]  /*110d0*/  LOP3.LUT R0, R0, 0x7f, RZ, 0xc0, !PT ;  /* 0x0000007f00007812 */ /* 0x001fc800078ec0ff */
[----:B------:R-:W-:Y:S02]  /*110e0*/  ISETP.NE.AND P1, PT, R0, RZ, PT ;  /* 0x000000ff0000720c */ /* 0x000fe40003f25270 */
[----:B--2---:R-:W-:-:S04]  /*110f0*/  SHF.L.U32 R3, R3, 0x1f, RZ ;  /* 0x0000001f03037819 */ /* 0x004fc800000006ff */
[----:B------:R-:W0:Y:S02]  /*11100*/  SYNCS.PHASECHK.TRANS64.TRYWAIT P0, [R2+URZ+0x38860], R3 ;  /* 0x03886003020075a7 */ /* 0x000e24000800017f */
[----:B0-----:R-:W-:Y:S05]  /*11110*/  @!P0 BRA `(.L_x_118) ;  /* 0x0000001800b08947 */ /* 0x001fea0003800000 */
.L_x_170:
[----:B------:R-:W-:Y:S05]  /*11120*/  BSYNC B1 ;  /* 0x0000000000017941 */ /* 0x000fea0003800000 */
.L_x_117:
[----:B------:R-:W-:Y:S04]  /*11130*/  BSSY B1, `(.L_x_119) ;  /* 0x0000009000017945 */ /* 0x000fe80003800000 */
[----:B------:R-:W-:Y:S05]  /*11140*/  @P1 BRA `(.L_x_120) ;  /* 0x00000000001c1947 */ /* 0x000fea0003800000 */
[----:B------:R-:W2:Y:S01]  /*11150*/  S2R R0, SR_TID.X ;  /* 0x0000000000007919 */ /* 0x000ea20000002100 */
[----:B0-----:R-:W-:-:S04]  /*11160*/  IMAD.MOV.U32 R3, RZ, RZ, 0xa000 ;  /* 0x0000a000ff037424 */ /* 0x001fc800078e00ff */
[----:B------:R4:W-:Y:S01]  /*11170*/  SYNCS.ARRIVE.TRANS64 RZ, [R2+URZ+0x38850], R3 ;  /* 0x0388500302ff79a7 */ /* 0x0009e2000800003f */
[----:B--2---:R-:W-:-:S04]  /*11180*/  LOP3.LUT R0, R0, 0x1f, RZ, 0xc0, !PT ;  /* 0x0000001f00007812 */ /* 0x004fc800078ec0ff */
[----:B------:R-:W-:-:S13]  /*11190*/  ISETP.NE.AND P0, PT, R0, RZ, PT ;  /* 0x000000ff0000720c */ /* 0x000fda0003f05270 */
[----:B----4-:R-:W-:Y:S05]  /*111a0*/  @!P0 BRA `(.L_x_120) ;  /* 0x0000000000048947 */ /* 0x010fea0003800000 */
[----:B------:R-:W-:Y:S01]  /*111b0*/  BPT.TRAP 0x1 ;  /* 0x000000040000795c */ /* 0x000fe20000300000 */
.L_x_120:
[----:B------:R-:W-:Y:S05]  /*111c0*/  BSYNC B1 ;  /* 0x0000000000017941 */ /* 0x000fea0003800000 */
.L_x_119:
[----:B------:R-:W2:Y:S01]  /*111d0*/  LDL R0, [R1+0x4] ;  /* 0x0000040001007983 */ /* 0x000ea20000100800 */
[----:B------:R-:W-:Y:S01]  /*111e0*/  IMAD R9, R18, 0xa000, R9 ;  /* 0x0000a00012097824 */ /* 0x000fe200078e0209 */
[----:B------:R-:W-:Y:S01]  /*111f0*/  UIADD3 UR4, UP0, UR38, 0x470, URZ ;  /* 0x0000047026047890 */ /* 0x000fe2000ff1e03f */
[----:B------:R-:W-:Y:S01]  /*11200*/  PLOP3.LUT P0, PT, PT, PT, PT, 0x80, 0x0 ;  /* 0x000000000000781c */ /* 0x000fe20003f0f070 */
[----:B0-----:R-:W-:Y:S01]  /*11210*/  VIADD R2, R2, 0x38850 ;  /* 0x0003885002027836 */ /* 0x001fe20000000000 */
[----:B------:R-:W-:Y:S01]  /*11220*/  UMOV UR6, 0x0 ;  /* 0x0000000000067882 */ /* 0x000fe20000000000 */
[----:B------:R-:W-:Y:S01]  /*11230*/  VIADD R3, R9, 0x400 ;  /* 0x0000040009037836 */ /* 0x000fe20000000000 */
[----:B------:R-:W-:Y:S01]  /*11240*/  UIADD3.X UR5, URZ, UR39, URZ, UP0, !UPT ;  /* 0x000000273f057290 */ /* 0x000fe200087fe43f */
[----:B------:R-:W-:Y:S01]  /*11250*/  UMOV UR7, 0x14f00000 ;  /* 0x14f0000000077882 */ /* 0x000fe20000000000 */
[----:B------:R-:W-:Y:S01]  /*11260*/  UMOV UR10, URZ ;  /* 0x0000003f000a7c82 */ /* 0x000fe20008000000 */
[----:B--2---:R-:W-:-:S09]  /*11270*/  IMAD R0, R0, 0x50, RZ ;  /* 0x0000005000007824 */ /* 0x004fd200078e02ff */
.L_x_121:
        /* <DEDUP_REMOVED lines=10> */
[----:B------:R-:W-:Y:S01]  /*11320*/  PLOP3.LUT P0, PT, PT, PT, PT, 0x80, 0x0 ;  /* 0x000000000000781c */ /* 0x000fe20003f0f070 */
[----:B------:R-:W-:Y:S01]  /*11330*/  VIADD R3, R9, 0x2c00 ;  /* 0x00002c0009037836 */ /* 0x000fe20000000000 */
[----:B------:R-:W-:Y:S01]  /*11340*/  UMOV UR6, 0x0 ;  /* 0x0000000000067882 */ /* 0x000fe20000000000 */
[----:B------:R-:W-:Y:S01]  /*11350*/  UMOV UR7, 0x14f00000 ;  /* 0x14f0000000077882 */ /* 0x000fe20000000000 */
[----:B------:R-:W-:-:S09]  /*11360*/  UMOV UR10, 0x40 ;  /* 0x00000040000a7882 */ /* 0x000fd20000000000 */
.L_x_122:
        /* <DEDUP_REMOVED lines=11> */
[----:B------:R-:W-:Y:S01]  /*11420*/  UMOV UR6, 0x0 ;  /* 0x0000000000067882 */ /* 0x000fe20000000000 */
[----:B------:R-:W-:Y:S01]  /*11430*/  IADD3 R3, R9, 0x5400, RZ ;  /* 0x0000540009037810 */ /* 0x000fe20007ffe0ff */
[----:B------:R-:W-:Y:S01]  /*11440*/  UMOV UR7, 0x14f00000 ;  /* 0x14f0000000077882 */ /* 0x000fe20000000000 */
[----:B------:R-:W-:-:S09]  /*11450*/  UMOV UR10, 0x80 ;  /* 0x00000080000a7882 */ /* 0x000fd20000000000 */
.L_x_123:
        /* <DEDUP_REMOVED lines=15> */
.L_x_124:
        /* <DEDUP_REMOVED lines=10> */
.L_x_116:
[----:B------:R-:W-:Y:S05]  /*115f0*/  BSYNC B0 ;  /* 0x0000000000007941 */ /* 0x000fea0003800000 */
.L_x_115:
[----:B-1----:R-:W4:Y:S01]  /*11600*/  LDL.LU R5, [R1+0x28] ;  /* 0x0000280001057983 */ /* 0x002f220000300800 */
[----:B------:R-:W-:Y:S01]  /*11610*/  VIADD R18, R18, 0x1 ;  /* 0x0000000112127836 */ /* 0x000fe20000000000 */
[----:B------:R-:W-:Y:S02]  /*11620*/  ULDC UR4, c[0x0][0xc34] ;  /* 0x00030d0000047ab9 */ /* 0x000fe40000000800 */
[----:B------:R-:W5:Y:S04]  /*11630*/  LDL.LU R4, [R1] ;  /* 0x0000000001047983 */ /* 0x000f680000300800 */
[----:B--2---:R-:W2:Y:S01]  /*11640*/  LDL.LU R3, [R1+0x30] ;  /* 0x0000300001037983 */ /* 0x004ea20000300800 */
[----:B------:R-:W-:-:S04]  /*11650*/  ISETP.NE.AND P0, PT, R18, 0x2, PT ;  /* 0x000000021200780c */ /* 0x000fc80003f05270 */
[----:B------:R-:W-:Y:S02]  /*11660*/  SEL R0, RZ, 0x1, P0 ;  /* 0x00000001ff007807 */ /* 0x000fe40000000000 */
[----:B------:R-:W-:Y:S01]  /*11670*/  SEL R18, R18, RZ, P0 ;  /* 0x000000ff12127207 */ /* 0x000fe20000000000 */
[----:B----4-:R-:W-:Y:S01]  /*11680*/  VIADD R5, R5, UR37 ;  /* 0x0000002505057c36 */ /* 0x010fe20008000000 */
[----:B-----5:R-:W-:-:S04]  /*11690*/  LOP3.LUT R4, R4, R0, RZ, 0x3c, !PT ;  /* 0x0000000004047212 */ /* 0x020fc800078e3cff */
[----:B------:R1:W-:Y:S01]  /*116a0*/  STL [R1+0x28], R5 ;  /* 0x0000280501007387 */ /* 0x0003e20000100800 */
[----:B------:R-:W-:Y:S01]  /*116b0*/  ISETP.GE.AND P1, PT, R5, UR4, PT ;  /* 0x0000000405007c0c */ /* 0x000fe2000bf26270 */
[----:B--2---:R-:W-:-:S05]  /*116c0*/  VIADD R3, R3, 0x1 ;  /* 0x0000000103037836 */ /* 0x004fca0000000000 */
[----:B------:R1:W-:Y:S04]  /*116d0*/  STL [R1+0x30], R3 ;  /* 0x0000300301007387 */ /* 0x0003e80000100800 */
[----:B------:R1:W-:Y:S03]  /*116e0*/  STL [R1], R4 ;  /* 0x0000000401007387 */ /* 0x0003e60000100800 */
[----:B------:R-:W-:Y:S05]  /*116f0*/  @!P1 BRA `(.L_x_125) ;  /* 0xffffffb400d89947 */ /* 0x000fea000383ffff */
[----:B------:R-:W-:-:S07]  /*11700*/  LOP3.LUT R2, R3, 0x1, RZ, 0xc, !PT ;  /* 0x0000000103027812 */ /* 0x000fce00078e0cff */
.L_x_38:
[----:B01----:R-:W0:Y:S01]  /*11710*/  S2R R3, SR_CgaCtaId ;  /* 0x0000000000037919 */ /* 0x003e220000008800 */
[----:B------:R-:W-:Y:S01]  /*11720*/  MOV R0, 0x400 ;  /* 0x0000040000007802 */ /* 0x000fe20000000f00 */
[----:B------:R-:W-:Y:S03]  /*11730*/  BSSY B0, `(.L_x_126) ;  /* 0x0000005000007945 */ /* 0x000fe60003800000 */
[----:B0-----:R-:W-:Y:S02]  /*11740*/  LEA R0, R3, R0, 0x18 ;  /* 0x0000000003007211 */ /* 0x001fe400078ec0ff */
[----:B------:R-:W-:-:S04]  /*11750*/  SHF.L.U32 R3, R2, 0x1f, RZ ;  /* 0x0000001f02037819 */ /* 0x000fc800000006ff */
[----:B------:R-:W0:Y:S02]  /*11760*/  SYNCS.PHASECHK.TRANS64.TRYWAIT P0, [R0+URZ+0x38820], R3 ;  /* 0x03882003000075a7 */ /* 0x000e24000800017f */
[----:B0-----:R-:W-:Y:S05]  /*11770*/  @!P0 BRA `(.L_x_127) ;  /* 0x00000014002c8947 */ /* 0x001fea0003800000 */
.L_x_171:
[----:B------:R-:W-:Y:S05]  /*11780*/  BSYNC B0 ;  /* 0x0000000000007941 */ /* 0x000fea0003800000 */
.L_x_126:
[----:B------:R-:W-:-:S03]  /*11790*/  UMOV UR4, 0xffffffff ;  /* 0xffffffff00047882 */ /* 0x000fc60000000000 */
[----:B------:R-:W-:Y:S05]  /*117a0*/  BRA.DIV UR4, `(.L_x_128) ;  /* 0x0000001604347947 */ /* 0x000fea000b800000 */
[----:B------:R-:W1:Y:S02]  /*117b0*/  S2R R2, SR_TID.X ;  /* 0x0000000000027919 */ /* 0x000e640000002100 */
[----:B-1----:R-:W-:-:S04]  /*117c0*/  SHF.R.U32.HI R2, RZ, 0x5, R2 ;  /* 0x00000005ff027819 */ /* 0x002fc80000011602 */
[----:B------:R-:W-:-:S05]  /*117d0*/  LOP3.LUT R2, R2, 0x3, RZ, 0xc0, !PT ;  /* 0x0000000302027812 */ /* 0x000fca00078ec0ff */
[----:B------:R1:W2:Y:S02]  /*117e0*/  SHFL.IDX PT, R14, R2, RZ, 0x1f ;  /* 0x00001fff020e7589 */ /* 0x0002a400000e0000 */
.L_x_174:
[----:B--2---:R-:W-:Y:S01]  /*117f0*/  ISETP.NE.AND P0, PT, R14, RZ, PT ;  /* 0x000000ff0e00720c */ /* 0x004fe20003f05270 */
[----:B------:R-:W-:-:S12]  /*11800*/  BSSY B0, `(.L_x_129) ;  /* 0x0000027000007945 */ /* 0x000fd80003800000 */
[----:B------:R-:W-:Y:S05]  /*11810*/  @P0 BRA `(.L_x_130) ;  /* 0x0000000000940947 */ /* 0x000fea0003800000 */
[----:B------:R-:W-:-:S03]  /*11820*/  UMOV UR4, 0xffffffff ;  /* 0xffffffff00047882 */ /* 0x000fc60000000000 */
[----:B------:R-:W-:Y:S05]  /*11830*/  BRA.DIV UR4, `(.L_x_131) ;  /* 0x0000001604447947 */ /* 0x000fea000b800000 */
[----:B------:R-:W-:-:S13]  /*11840*/  ELECT P6, URZ, PT ;  /* 0x00000000003f782f */ /* 0x000fda00038c0000 */
.L_x_177:
[----:B------:R-:W-:Y:S05]  /*11850*/  @!P6 BRA `(.L_x_130) ;  /* 0x000000000084e947 */ /* 0x000fea0003800000 */
[----:B-1----:R-:W2:Y:S02]  /*11860*/  LDL R2, [R1+0x34] ;  /* 0x0000340001027983 */ /* 0x002ea40000100800 */
[----:B--2---:R-:W-:-:S13]  /*11870*/  R2UR UR4, R2 ;  /* 0x00000000020472ca */ /* 0x004fda00000e0000 */
[----:B------:R-:W-:-:S06]  /*11880*/  ULOP3.LUT UR4, UR4, 0x2, URZ, 0xfc, !UPT ;  /* 0x0000000204047892 */ /* 0x000fcc000f8efc3f */
[----:B------:R-:W-:-:S05]  /*11890*/  IMAD.U32 R2, RZ, RZ, UR4 ;  /* 0x00000004ff027e24 */ /* 0x000fca000f8e00ff */
[----:B------:R-:W-:-:S13]  /*118a0*/  ISETP.NE.AND P2, PT, R2, 0x3, PT ;  /* 0x000000030200780c */ /* 0x000fda0003f45270 */
[----:B------:R-:W-:Y:S05]  /*118b0*/  @!P2 BRA `(.L_x_132) ;  /* 0x000000000004a947 */ /* 0x000fea0003800000 */
[----:B------:R-:W-:Y:S01]  /*118c0*/  BPT.TRAP 0x1 ;  /* 0x000000040000795c */ /* 0x000fe20000300000 */
.L_x_132:
[----:B------:R-:W2:Y:S01]  /*118d0*/  LDL.LU R7, [R1] ;  /* 0x0000000001077983 */ /* 0x000ea20000300800 */
[----:B0-----:R-:W-:Y:S02]  /*118e0*/  VIADD R3, R0, 0x38840 ;  /* 0x0003884000037836 */ /* 0x001fe40000000000 */
[C---:B------:R-:W-:Y:S02]  /*118f0*/  VIADD R2, R18.reuse, 0x1 ;  /* 0x0000000112027836 */ /* 0x040fe40000000000 */
[----:B------:R-:W-:-:S03]  /*11900*/  IMAD R6, R18, 0x8, R3 ;  /* 0x0000000812067824 */ /* 0x000fc600078e0203 */
[----:B------:R-:W-:-:S04]  /*11910*/  ISETP.NE.AND P1, PT, R2, 0x2, PT ;  /* 0x000000020200780c */ /* 0x000fc80003f25270 */
[----:B------:R-:W-:Y:S02]  /*11920*/  SEL R4, RZ, 0x1, P1 ;  /* 0x00000001ff047807 */ /* 0x000fe40000800000 */
[C---:B--2---:R-:W-:Y:S02]  /*11930*/  SHF.L.U32 R5, R7.reuse, 0x1f, RZ ;  /* 0x0000001f07057819 */ /* 0x044fe400000006ff */
[----:B------:R-:W-:Y:S02]  /*11940*/  LOP3.LUT R7, R7, R4, RZ, 0x3c, !PT ;  /* 0x0000000407077212 */ /* 0x000fe400078e3cff */
[----:B------:R-:W0:Y:S01]  /*11950*/  SYNCS.PHASECHK.TRANS64.TRYWAIT P0, [R6+URZ], R5 ;  /* 0x00000005060075a7 */ /* 0x000e22000800017f */
[----:B------:R-:W-:Y:S02]  /*11960*/  SEL R4, R2, RZ, P1 ;  /* 0x000000ff02047207 */ /* 0x000fe40000800000 */
[----:B------:R-:W-:Y:S02]  /*11970*/  SHF.L.U32 R2, R7, 0x1f, RZ ;  /* 0x0000001f07027819 */ /* 0x000fe400000006ff */
[----:B------:R-:W-:Y:S01]  /*11980*/  LEA R3, R4, R3, 0x3 ;  /* 0x0000000304037211 */ /* 0x000fe200078e18ff */
[----:B0-----:R-:W-:Y:S06]  /*11990*/  @!P0 BRA `(.L_x_133) ;  /* 0x00000014000c8947 */ /* 0x001fec0003800000 */
.L_x_178:
[----:B------:R-:W1:Y:S02]  /*119a0*/  SYNCS.PHASECHK.TRANS64.TRYWAIT P0, [R3+URZ], R2 ;  /* 0x00000002030075a7 */ /* 0x000e64000800017f */
[----:B-1----:R-:W-:Y:S05]  /*119b0*/  @!P0 BRA `(.L_x_134) ;  /* 0x0000001400188947 */ /* 0x002fea0003800000 */
.L_x_179:
[----:B------:R-:W-:Y:S05]  /*119c0*/  @!P2 BRA `(.L_x_135) ;  /* 0x000000000004a947 */ /* 0x000fea0003800000 */
[----:B------:R-:W-:Y:S01]  /*119d0*/  BPT.TRAP 0x1 ;  /* 0x000000040000795c */ /* 0x000fe20000300000 */
.L_x_135:
[----:B-1----:R-:W-:-:S04]  /*119e0*/  VIADD R3, R0, 0x38860 ;  /* 0x0003886000037836 */ /* 0x002fc80000000000 */
[----:B------:R-:W-:-:S04]  /*119f0*/  IMAD R18, R18, 0x8, R3 ;  /* 0x0000000812127824 */ /* 0x000fc800078e0203 */
[----:B------:R-:W1:Y:S02]  /*11a00*/  SYNCS.PHASECHK.TRANS64.TRYWAIT P0, [R18+URZ], R5 ;  /* 0x00000005120075a7 */ /* 0x000e64000800017f */
[----:B-1----:R-:W-:Y:S05]  /*11a10*/  @!P0 BRA `(.L_x_136) ;  /* 0x0000001400148947 */ /* 0x002fea0003800000 */
.L_x_180:
[----:B------:R-:W-:-:S07]  /*11a20*/  IMAD R3, R4, 0x8, R3 ;  /* 0x0000000804037824 */ /* 0x000fce00078e0203 */
.L_x_137:
[----:B--2---:R2:W4:Y:S02]  /*11a30*/  SYNCS.PHASECHK.TRANS64.TRYWAIT P0, [R3+URZ], R2 ;  /* 0x00000002030075a7 */ /* 0x004524000800017f */
[----:B----4-:R-:W-:Y:S05]  /*11a40*/  @!P0 NANOSLEEP.SYNCS 0x989680 ;  /* 0x009896800000895d */ /* 0x010fea0003900000 */
[----:B------:R-:W4:Y:S02]  /*11a50*/  @!P0 SYNCS.PHASECHK.TRANS64 P0, [R3+URZ], R2 ;  /* 0x00000002030085a7 */ /* 0x000f24000800007f */
[----:B----4-:R-:W-:Y:S05]  /*11a60*/  @!P0 BRA `(.L_x_137) ;  /* 0xfffffffc00f08947 */ /* 0x010fea000383ffff */
.L_x_130:
[----:B------:R-:W-:Y:S05]  /*11a70*/  BSYNC B0 ;  /* 0x0000000000007941 */ /* 0x000fea0003800000 */
.L_x_129:
[----:B------:R-:W-:Y:S05]  /*11a80*/  EXIT ;  /* 0x000000000000794d */ /* 0x000fea0003800000 */
.L_x_10:
[----:B0-----:R-:W-:-:S04]  /*11a90*/  IMAD.U32 R3, RZ, RZ, UR36 ;  /* 0x00000024ff037e24 */ /* 0x001fc8000f8e00ff */
[----:B------:R0:W1:Y:S03]  /*11aa0*/  SYNCS.PHASECHK.TRANS64.TRYWAIT P1, [R3+URZ+0x38800], R0 ;  /* 0x03880000030075a7 */ /* 0x000066000802017f */
[----:B-1----:R-:W-:Y:S05]  /*11ab0*/  @!P1 NANOSLEEP.SYNCS 0x989680 ;  /* 0x009896800000995d */ /* 0x002fea0003900000 */
[----:B------:R-:W1:Y:S02]  /*11ac0*/  @!P1 SYNCS.PHASECHK.TRANS64 P1, [R3+URZ+0x38800], R0 ;  /* 0x03880000030095a7 */ /* 0x000e64000802007f */
[----:B-1----:R-:W-:Y:S05]  /*11ad0*/  @!P1 BRA `(.L_x_10) ;  /* 0xfffffffc00ec9947 */ /* 0x002fea000383ffff */
[----:B------:R-:W-:Y:S05]  /*11ae0*/  BRA `(.L_x_138) ;  /* 0xfffffef400dc7947 */ /* 0x000fea000383ffff */
.L_x_14:
[----:B-1----:R1:W2:Y:S02]  /*11af0*/  SYNCS.PHASECHK.TRANS64.TRYWAIT P2, [R0+URZ+0x38830], R3 ;  /* 0x03883003000075a7 */ /* 0x0022a4000804017f */
[----:B--2---:R-:W-:Y:S05]  /*11b00*/  @!P2 NANOSLEEP.SYNCS 0x989680 ;  /* 0x009896800000a95d */ /* 0x004fea0003900000 */
[----:B------:R-:W2:Y:S02]  /*11b10*/  @!P2 SYNCS.PHASECHK.TRANS64 P2, [R0+URZ+0x38830], R3 ;  /* 0x038830030000a5a7 */ /* 0x000ea4000804007f */
[----:B--2---:R-:W-:Y:S05]  /*11b20*/  @!P2 BRA `(.L_x_14) ;  /* 0xfffffffc00f0a947 */ /* 0x004fea000383ffff */
[----:B------:R-:W-:Y:S05]  /*11b30*/  BRA `(.L_x_13) ;  /* 0xfffffef8000c7947 */ /* 0x000fea000383ffff */
.L_x_19:
[----:B------:R-:W-:-:S13]  /*11b40*/  R2UR UR4, R223 ;  /* 0x00000000df0472ca */ /* 0x000fda00000e0000 */
[----:B-1----:R-:W-:-:S04]  /*11b50*/  IMAD.U32 R4, RZ, RZ, UR4 ;  /* 0x00000004ff047e24 */ /* 0x002fc8000f8e00ff */
[----:B------:R1:W2:Y:S03]  /*11b60*/  SYNCS.PHASECHK.TRANS64.TRYWAIT P2, [R4+URZ+0x38830], R3 ;  /* 0x03883003040075a7 */ /* 0x0002a6000804017f */
[----:B--2---:R-:W-:Y:S05]  /*11b70*/  @!P2 NANOSLEEP.SYNCS 0x989680 ;  /* 0x009896800000a95d */ /* 0x004fea0003900000 */
[----:B------:R-:W2:Y:S02]  /*11b80*/  @!P2 SYNCS.PHASECHK.TRANS64 P2, [R4+URZ+0x38830], R3 ;  /* 0x038830030400a5a7 */ /* 0x000ea4000804007f */
[----:B--2---:R-:W-:Y:S05]  /*11b90*/  @!P2 BRA `(.L_x_19) ;  /* 0xfffffffc00e8a947 */ /* 0x004fea000383ffff */
[----:B------:R-:W-:Y:S05]  /*11ba0*/  BRA `(.L_x_18) ;  /* 0xffffff3c00bc7947 */ /* 0x000fea000383ffff */
.L_x_23:
[----:B01----:R-:W-:-:S04]  /*11bb0*/  IMAD.U32 R3, RZ, RZ, UR4 ;  /* 0x00000004ff037e24 */ /* 0x003fc8000f8e00ff */
[----:B------:R0:W1:Y:S03]  /*11bc0*/  SYNCS.PHASECHK.TRANS64.TRYWAIT P2, [R3+URZ+0x38850], R0 ;  /* 0x03885000030075a7 */ /* 0x000066000804017f */
[----:B-1----:R-:W-:Y:S05]  /*11bd0*/  @!P2 NANOSLEEP.SYNCS 0x989680 ;  /* 0x009896800000a95d */ /* 0x002fea0003900000 */
[----:B------:R-:W1:Y:S02]  /*11be0*/  @!P2 SYNCS.PHASECHK.TRANS64 P2, [R3+URZ+0x38850], R0 ;  /* 0x038850000300a5a7 */ /* 0x000e64000804007f */
[----:B-1----:R-:W-:Y:S05]  /*11bf0*/  @!P2 BRA `(.L_x_23) ;  /* 0xfffffffc00eca947 */ /* 0x002fea000383ffff */
[----:B------:R-:W-:Y:S05]  /*11c00*/  BRA `(.L_x_22) ;  /* 0xffffff6400e07947 */ /* 0x000fea000383ffff */
.L_x_28:
[----:B-1----:R-:W-:-:S04]  /*11c10*/  IMAD.U32 R7, RZ, RZ, UR12 ;  /* 0x0000000cff077e24 */ /* 0x002fc8000f8e00ff */
[----:B------:R1:W2:Y:S03]  /*11c20*/  SYNCS.PHASECHK.TRANS64.TRYWAIT P0, [R7+URZ+0x38850], R0 ;  /* 0x03885000070075a7 */ /* 0x0002a6000800017f */
[----:B--2---:R-:W-:Y:S05]  /*11c30*/  @!P0 NANOSLEEP.SYNCS 0x989680 ;  /* 0x009896800000895d */ /* 0x004fea0003900000 */
[----:B------:R-:W2:Y:S02]  /*11c40*/  @!P0 SYNCS.PHASECHK.TRANS64 P0, [R7+URZ+0x38850], R0 ;  /* 0x03885000070085a7 */ /* 0x000ea4000800007f */
[----:B--2---:R-:W-:Y:S05]  /*11c50*/  @!P0 BRA `(.L_x_28) ;  /* 0xfffffffc00ec8947 */ /* 0x004fea000383ffff */
[----:B------:R-:W-:Y:S05]  /*11c60*/  BRA `(.L_x_27) ;  /* 0xffffff8400307947 */ /* 0x000fea000383ffff */
.L_x_42:
[----:B-1----:R-:W1:Y:S01]  /*11c70*/  S2R R0, SR_TID.X ;  /* 0x0000000000007919 */ /* 0x002e620000002100 */
[----:B------:R-:W-:Y:S01]  /*11c80*/  BSSY B0, `(.L_x_139) ;  /* 0x000000a000007945 */ /* 0x000fe20003800000 */
[----:B------:R-:W-:Y:S01]  /*11c90*/  MOV R12, RZ ;  /* 0x000000ff000c7202 */ /* 0x000fe20000000f00 */
[----:B------:R-:W-:Y:S02]  /*11ca0*/  IMAD.MOV.U32 R11, RZ, RZ, 0x1f ;  /* 0x0000001fff0b7424 */ /* 0x000fe400078e00ff */
[----:B------:R-:W-:Y:S01]  /*11cb0*/  IMAD.MOV.U32 R15, RZ, RZ, -0x1 ;  /* 0xffffffffff0f7424 */ /* 0x000fe200078e00ff */
[----:B-1----:R-:W-:-:S04]  /*11cc0*/  SHF.R.U32.HI R0, RZ, 0x5, R0 ;  /* 0x00000005ff007819 */ /* 0x002fc80000011600 */
[----:B------:R-:W-:-:S05]  /*11cd0*/  LOP3.LUT R0, R0, 0x3, RZ, 0xc0, !PT ;  /* 0x0000000300007812 */ /* 0x000fca00078ec0ff */
[----:B------:R-:W-:-:S07]  /*11ce0*/  IMAD.MOV.U32 R13, RZ, RZ, R0 ;  /* 0x000000ffff0d7224 */ /* 0x000fce00078e0000 */
[----:B0-----:R-:W-:Y:S05]  /*11cf0*/  WARPSYNC.COLLECTIVE R15, `(.L_x_140) ;  /* 0x000000000f087348 */ /* 0x001fea0003c00000 */
[----:B------:R1:W2:Y:S02]  /*11d00*/  SHFL.IDX P6, R14, R13, R12, R11 ;  /* 0x0000000c0d0e7389 */ /* 0x0002a400000c000b */
[----:B012---:R-:W-:Y:S01]  /*11d10*/  ENDCOLLECTIVE ;  /* 0x000000000000791b */ /* 0x007fe20003800000 */
.L_x_140:
[----:B------:R-:W-:Y:S05]  /*11d20*/  BSYNC B0 ;  /* 0x0000000000007941 */ /* 0x000fea0003800000 */
.L_x_139:
[----:B------:R-:W-:Y:S05]  /*11d30*/  BRA `(.L_x_141) ;  /* 0xffffffb800047947 */ /* 0x000fea000383ffff */
.L_x_44:
[----:B------:R-:W-:Y:S01]  /*11d40*/  BSSY B0, `(.L_x_142) ;  /* 0x0000006000007945 */ /* 0x000fe20003800000 */
[----:B------:R-:W-:-:S07]  /*11d50*/  IMAD.MOV.U32 R15, RZ, RZ, -0x1 ;  /* 0xffffffffff0f7424 */ /* 0x000fce00078e00ff */
[----:B01----:R-:W-:Y:S05]  /*11d60*/  WARPSYNC.COLLECTIVE R15, `(.L_x_143) ;  /* 0x000000000f0c7348 */ /* 0x003fea0003c00000 */
[----:B------:R-:W-:Y:S02]  /*11d70*/  ELECT P6, UR62, PT ;  /* 0x00000000003e782f */ /* 0x000fe400038c0000 */
[----:B------:R-:W-:Y:S01]  /*11d80*/  MOV R14, UR62 ;  /* 0x0000003e000e7c02 */ /* 0x000fe20008000f00 */
[----:B01----:R-:W-:Y:S10]  /*11d90*/  ENDCOLLECTIVE ;  /* 0x000000000000791b */ /* 0x003ff40003800000 */
.L_x_143:
[----:B------:R-:W-:Y:S05]  /*11da0*/  BSYNC B0 ;  /* 0x0000000000007941 */ /* 0x000fea0003800000 */
.L_x_142:
[----:B------:R-:W-:Y:S05]  /*11db0*/  BRA `(.L_x_144) ;  /* 0xffffffb800047947 */ /* 0x000fea000383ffff */
.L_x_46:
[----:B-1----:R1:W3:Y:S02]  /*11dc0*/  SYNCS.PHASECHK.TRANS64.TRYWAIT P0, [R0+URZ+0x38840], R2 ;  /* 0x03884002000075a7 */ /* 0x0022e4000800017f */
[----:B---3--:R-:W-:Y:S05]  /*11dd0*/  @!P0 NANOSLEEP.SYNCS 0x989680 ;  /* 0x009896800000895d */ /* 0x008fea0003900000 */
[----:B------:R-:W3:Y:S02]  /*11de0*/  @!P0 SYNCS.PHASECHK.TRANS64 P0, [R0+URZ+0x38840], R2 ;  /* 0x03884002000085a7 */ /* 0x000ee4000800007f */
[----:B---3--:R-:W-:Y:S05]  /*11df0*/  @!P0 BRA `(.L_x_46) ;  /* 0xfffffffc00f08947 */ /* 0x008fea000383ffff */
[----:B------:R-:W-:Y:S05]  /*11e00*/  BRA `(.L_x_145) ;  /* 0xffffffb800647947 */ /* 0x000fea000383ffff */
.L_x_49:
[----:B------:R-:W-:Y:S01]  /*11e10*/  IMAD.MOV.U32 R13, RZ, RZ, R3 ;  /* 0x000000ffff0d7224 */ /* 0x000fe200078e0003 */
[----:B------:R-:W0:Y:S01]  /*11e20*/  S2R R6, SR_TID.X ;  /* 0x0000000000067919 */ /* 0x000e220000002100 */
[----:B------:R-:W-:Y:S02]  /*11e30*/  IMAD.MOV.U32 R12, RZ, RZ, RZ ;  /* 0x000000ffff0c7224 */ /* 0x000fe400078e00ff */
[----:B------:R-:W-:Y:S02]  /*11e40*/  IMAD.MOV.U32 R11, RZ, RZ, 0x181f ;  /* 0x0000181fff0b7424 */ /* 0x000fe400078e00ff */
[----:B------:R-:W-:-:S07]  /*11e50*/  IMAD.MOV.U32 R15, RZ, RZ, -0x1 ;  /* 0xffffffffff0f7424 */ /* 0x000fce00078e00ff */
[----:B0----5:R-:W-:Y:S05]  /*11e60*/  WARPSYNC.COLLECTIVE R15, `(.L_x_146) ;  /* 0x000000000f087348 */ /* 0x021fea0003c00000 */
[----:B------:R1:W2:Y:S02]  /*11e70*/  SHFL.IDX P6, R14, R13, R12, R11 ;  /* 0x0000000c0d0e7389 */ /* 0x0002a400000c000b */
[----:B012--5:R-:W-:Y:S01]  /*11e80*/  ENDCOLLECTIVE ;  /* 0x000000000000791b */ /* 0x027fe20003800000 */
.L_x_146:
[----:B------:R-:W-:Y:S02]  /*11e90*/  MOV R13, R4 ;  /* 0x00000004000d7202 */ /* 0x000fe40000000f00 */
[----:B------:R-:W-:Y:S01]  /*11ea0*/  LOP3.LUT R6, R6, 0x7f, RZ, 0xc0, !PT ;  /* 0x0000007f06067812 */ /* 0x000fe200078ec0ff */
[----:B------:R-:W-:-:S07]  /*11eb0*/  IMAD.MOV.U32 R7, RZ, RZ, R14 ;  /* 0x000000ffff077224 */ /* 0x000fce00078e000e */
[----:B------:R-:W-:Y:S05]  /*11ec0*/  WARPSYNC.COLLECTIVE R15, `(.L_x_147) ;  /* 0x000000000f087348 */ /* 0x000fea0003c00000 */
[----:B------:R0:W1:Y:S02]  /*11ed0*/  SHFL.IDX P6, R14, R13, R12, R11 ;  /* 0x0000000c0d0e7389 */ /* 0x00006400000c000b */
[----:B01----:R-:W-:Y:S01]  /*11ee0*/  ENDCOLLECTIVE ;  /* 0x000000000000791b */ /* 0x003fe20003800000 */
.L_x_147:
[----:B------:R-:W-:Y:S01]  /*11ef0*/  SHF.R.U32.HI R0, RZ, 0x3, R6 ;  /* 0x00000003ff007819 */ /* 0x000fe20000011606 */
[----:B------:R-:W-:Y:S01]  /*11f00*/  ULDC UR4, c[0x0][0x288] ;  /* 0x0000a20000047ab9 */ /* 0x000fe20000000800 */
[----:B------:R-:W-:Y:S01]  /*11f10*/  ULDC.64 UR6, c[0x0][0x208] ;  /* 0x0000820000067ab9 */ /* 0x000fe20000000a00 */
[----:B------:R-:W-:Y:S02]  /*11f20*/  IMAD R2, R8, UR4, RZ ;  /* 0x0000000408027c24 */ /* 0x000fe4000f8e02ff */
[----:B------:R-:W-:-:S04]  /*11f30*/  IMAD.IADD R0, R0, 0x1, R5 ;  /* 0x0000000100007824 */ /* 0x000fc800078e0205 */
[C---:B------:R-:W-:Y:S01]  /*11f40*/  VIADD R5, R0.reuse, 0x10 ;  /* 0x0000001000057836 */ /* 0x040fe20000000000 */
[----:B------:R-:W-:Y:S01]  /*11f50*/  ISETP.GE.AND P4, PT, R0, R2, PT ;  /* 0x000000020000720c */ /* 0x000fe20003f86270 */
[----:B------:R-:W-:Y:S02]  /*11f60*/  IMAD.MOV.U32 R13, RZ, RZ, R3 ;  /* 0x000000ffff0d7224 */ /* 0x000fe400078e0003 */
[----:B------:R-:W-:Y:S02]  /*11f70*/  IMAD.MOV.U32 R12, RZ, RZ, 0x1 ;  /* 0x00000001ff0c7424 */ /* 0x000fe400078e00ff */
[----:B------:R-:W-:-:S08]  /*11f80*/  IMAD.MOV.U32 R6, RZ, RZ, R14 ;  /* 0x000000ffff067224 */ /* 0x000fd000078e000e */
[----:B------:R-:W-:-:S05]  /*11f90*/  @!P4 LEA R6, P5, R10, R6, 0x1 ;  /* 0x000000060a06c211 */ /* 0x000fca00078a08ff */
[----:B------:R-:W-:-:S05]  /*11fa0*/  @!P4 IMAD.X R7, RZ, RZ, R7, P5 ;  /* 0x000000ffff07c224 */ /* 0x000fca00028e0607 */
[----:B------:R-:W-:Y:S01]  /*11fb0*/  @!PT LDS RZ, [RZ] ;  /* 0x00000000fffff984 */ /* 0x000fe20000000800 */
[----:B------:R-:W-:Y:S01]  /*11fc0*/  @!PT LDS RZ, [RZ] ;  /* 0x00000000fffff984 */ /* 0x000fe20000000800 */
[----:B------:R-:W-:Y:S01]  /*11fd0*/  @!PT LDS RZ, [RZ] ;  /* 0x00000000fffff984 */ /* 0x000fe20000000800 */
[----:B------:R0:W-:Y:S04]  /*11fe0*/  @!P4 LDGSTS.E.BYPASS.LTC128B.128 [R9+0x14400], desc[UR6][R6.64], !P0 ;  /* 0x144000000609cfae */ /* 0x0001e8000c101d46 */
[----:B------:R0:W-:Y:S04]  /*11ff0*/  @!P4 LDGSTS.E.BYPASS.LTC128B.128 [R9+0x18400], desc[UR6][R6.64+0x80], !P1 ;  /* 0x184000800609cfae */ /* 0x0001e8000c901d46 */
[----:B------:R0:W-:Y:S04]  /*12000*/  @!P4 LDGSTS.E.BYPASS.LTC128B.128 [R9+0x1c400], desc[UR6][R6.64+0x100], !P2 ;  /* 0x1c4001000609cfae */ /* 0x0001e8000d101d46 */
[----:B------:R0:W-:Y:S01]  /*12010*/  @!P4 LDGSTS.E.BYPASS.LTC128B.128 [R9+0x20400], desc[UR6][R6.64+0x180], !P3 ;  /* 0x204001800609cfae */ /* 0x0001e2000d901d46 */
[----:B------:R-:W-:-:S13]  /*12020*/  ISETP.GE.AND P4, PT, R5, R2, PT ;  /* 0x000000020500720c */ /* 0x000fda0003f86270 */
[----:B0-----:R-:W-:Y:S05]  /*12030*/  WARPSYNC.COLLECTIVE R15, `(.L_x_148) ;  /* 0x000000000f087348 */ /* 0x001fea0003c00000 */
[----:B------:R1:W2:Y:S02]  /*12040*/  SHFL.IDX P6, R14, R13, R12, R11 ;  /* 0x0000000c0d0e7389 */ /* 0x0002a400000c000b */
[----:B012---:R-:W-:Y:S01]  /*12050*/  ENDCOLLECTIVE ;  /* 0x000000000000791b */ /* 0x007fe20003800000 */
.L_x_148:
[----:B------:R-:W-:Y:S02]  /*12060*/  IMAD.MOV.U32 R13, RZ, RZ, R4 ;  /* 0x000000ffff0d7224 */ /* 0x000fe400078e0004 */
[----:B------:R-:W-:-:S07]  /*12070*/  IMAD.MOV.U32 R5, RZ, RZ, R14 ;  /* 0x000000ffff057224 */ /* 0x000fce00078e000e */
[----:B------:R-:W-:Y:S05]  /*12080*/  WARPSYNC.COLLECTIVE R15, `(.L_x_149) ;  /* 0x000000000f087348 */ /* 0x000fea0003c00000 */
[----:B------:R0:W1:Y:S02]  /*12090*/  SHFL.IDX P6, R14, R13, R12, R11 ;  /* 0x0000000c0d0e7389 */ /* 0x00006400000c000b */
[----:B01----:R-:W-:Y:S01]  /*120a0*/  ENDCOLLECTIVE ;  /* 0x000000000000791b */ /* 0x003fe20003800000 */
.L_x_149:
[----:B------:R-:W-:Y:S01]  /*120b0*/  ULDC.64 UR4, c[0x0][0x208] ;  /* 0x0000820000047ab9 */ /* 0x000fe20000000a00 */
[----:B------:R-:W-:Y:S02]  /*120c0*/  IMAD.MOV.U32 R13, RZ, RZ, R3 ;  /* 0x000000ffff0d7224 */ /* 0x000fe400078e0003 */
[----:B------:R-:W-:Y:S01]  /*120d0*/  IMAD.MOV.U32 R12, RZ, RZ, 0x2 ;  /* 0x00000002ff0c7424 */ /* 0x000fe200078e00ff */
[----:B------:R-:W-:-:S04]  /*120e0*/  MOV R6, R14 ;  /* 0x0000000e00067202 */ /* 0x000fc80000000f00 */
[----:B------:R-:W-:-:S05]  /*120f0*/  @!P4 LEA R6, P5, R10, R6, 0x1 ;  /* 0x000000060a06c211 */ /* 0x000fca00078a08ff */
[----:B------:R-:W-:-:S04]  /*12100*/  @!P4 IMAD.X R5, RZ, RZ, R5, P5 ;  /* 0x000000ffff05c224 */ /* 0x000fc800028e0605 */
[----:B------:R-:W-:Y:S02]  /*12110*/  @!P4 IMAD.MOV.U32 R7, RZ, RZ, R5 ;  /* 0x000000ffff07c224 */ /* 0x000fe400078e0005 */
[----:B------:R-:W-:-:S03]  /*12120*/  VIADD R5, R0, 0x20 ;  /* 0x0000002000057836 */ /* 0x000fc60000000000 */
        /* <DEDUP_REMOVED lines=11> */
.L_x_150:
[----:B------:R-:W-:Y:S02]  /*121e0*/  IMAD.MOV.U32 R13, RZ, RZ, R4 ;  /* 0x000000ffff0d7224 */ /* 0x000fe400078e0004 */
[----:B------:R-:W-:-:S07]  /*121f0*/  IMAD.MOV.U32 R5, RZ, RZ, R14 ;  /* 0x000000ffff057224 */ /* 0x000fce00078e000e */
[----:B------:R-:W-:Y:S05]  /*12200*/  WARPSYNC.COLLECTIVE R15, `(.L_x_151) ;  /* 0x000000000f087348 */ /* 0x000fea0003c00000 */
[----:B------:R0:W1:Y:S02]  /*12210*/  SHFL.IDX P6, R14, R13, R12, R11 ;  /* 0x0000000c0d0e7389 */ /* 0x00006400000c000b */
[----:B01----:R-:W-:Y:S01]  /*12220*/  ENDCOLLECTIVE ;  /* 0x000000000000791b */ /* 0x003fe20003800000 */
.L_x_151:
[----:B------:R-:W-:Y:S01]  /*12230*/  ULDC.64 UR4, c[0x0][0x208] ;  /* 0x0000820000047ab9 */ /* 0x000fe20000000a00 */
[----:B------:R-:W-:Y:S02]  /*12240*/  IMAD.MOV.U32 R13, RZ, RZ, R3 ;  /* 0x000000ffff0d7224 */ /* 0x000fe400078e0003 */
[----:B------:R-:W-:Y:S02]  /*12250*/  IMAD.MOV.U32 R12, RZ, RZ, 0x3 ;  /* 0x00000003ff0c7424 */ /* 0x000fe400078e00ff */
[----:B------:R-:W-:-:S05]  /*12260*/  IMAD.MOV.U32 R6, RZ, RZ, R14 ;  /* 0x000000ffff067224 */ /* 0x000fca00078e000e */
[----:B------:R-:W-:-:S04]  /*12270*/  @!P4 LEA R6, P5, R10, R6, 0x1 ;  /* 0x000000060a06c211 */ /* 0x000fc800078a08ff */
[----:B------:R-:W-:-:S05]  /*12280*/  @!P4 IADD3.X R5, RZ, R5, RZ, P5, !PT ;  /* 0x00000005ff05c210 */ /* 0x000fca0002ffe4ff */
        /* <DEDUP_REMOVED lines=13> */
.L_x_152:
[----:B------:R-:W-:Y:S02]  /*12360*/  IMAD.MOV.U32 R13, RZ, RZ, R4 ;  /* 0x000000ffff0d7224 */ /* 0x000fe400078e0004 */
[----:B------:R-:W-:-:S07]  /*12370*/  IMAD.MOV.U32 R5, RZ, RZ, R14 ;  /* 0x000000ffff057224 */ /* 0x000fce00078e000e */
[----:B------:R-:W-:Y:S05]  /*12380*/  WARPSYNC.COLLECTIVE R15, `(.L_x_153) ;  /* 0x000000000f087348 */ /* 0x000fea0003c00000 */
[----:B------:R0:W1:Y:S02]  /*12390*/  SHFL.IDX P6, R14, R13, R12, R11 ;  /* 0x0000000c0d0e7389 */ /* 0x00006400000c000b */
[----:B01----:R-:W-:Y:S01]  /*123a0*/  ENDCOLLECTIVE ;  /* 0x000000000000791b */ /* 0x003fe20003800000 */
.L_x_153:
[----:B------:R-:W-:Y:S01]  /*123b0*/  ULDC.64 UR4, c[0x0][0x208] ;  /* 0x0000820000047ab9 */ /* 0x000fe20000000a00 */
[----:B------:R-:W-:Y:S02]  /*123c0*/  IMAD.MOV.U32 R13, RZ, RZ, R3 ;  /* 0x000000ffff0d7224 */ /* 0x000fe400078e0003 */
[----:B------:R-:W-:Y:S02]  /*123d0*/  IMAD.MOV.U32 R12, RZ, RZ, 0x4 ;  /* 0x00000004ff0c7424 */ /* 0x000fe400078e00ff */
[----:B------:R-:W-:-:S05]  /*123e0*/  IMAD.MOV.U32 R6, RZ, RZ, R14 ;  /* 0x000000ffff067224 */ /* 0x000fca00078e000e */
[----:B------:R-:W-:-:S05]  /*123f0*/  @!P4 LEA R6, P5, R10, R6, 0x1 ;  /* 0x000000060a06c211 */ /* 0x000fca00078a08ff */
[----:B------:R-:W-:-:S05]  /*12400*/  @!P4 IMAD.X R5, RZ, RZ, R5, P5 ;  /* 0x000000ffff05c224 */ /* 0x000fca00028e0605 */
[----:B------:R-:W-:Y:S01]  /*12410*/  @!P4 MOV R7, R5 ;  /* 0x000000050007c202 */ /* 0x000fe20000000f00 */
[----:B------:R-:W-:-:S04]  /*12420*/  VIADD R5, R0, 0x40 ;  /* 0x0000004000057836 */ /* 0x000fc80000000000 */
        /* <DEDUP_REMOVED lines=11> */
.L_x_154:
[----:B------:R-:W-:Y:S02]  /*124e0*/  IMAD.MOV.U32 R13, RZ, RZ, R4 ;  /* 0x000000ffff0d7224 */ /* 0x000fe400078e0004 */
[----:B------:R-:W-:-:S07]  /*124f0*/  IMAD.MOV.U32 R5, RZ, RZ, R14 ;  /* 0x000000ffff057224 */ /* 0x000fce00078e000e */
[----:B------:R-:W-:Y:S05]  /*12500*/  WARPSYNC.COLLECTIVE R15, `(.L_x_155) ;  /* 0x000000000f087348 */ /* 0x000fea0003c00000 */
[----:B------:R0:W1:Y:S02]  /*12510*/  SHFL.IDX P6, R14, R13, R12, R11 ;  /* 0x0000000c0d0e7389 */ /* 0x00006400000c000b */
[----:B01----:R-:W-:Y:S01]  /*12520*/  ENDCOLLECTIVE ;  /* 0x000000000000791b */ /* 0x003fe20003800000 */
.L_x_155:
[----:B------:R-:W-:Y:S01]  /*12530*/  ULDC.64 UR4, c[0x0][0x208] ;  /* 0x0000820000047ab9 */ /* 0x000fe20000000a00 */
[----:B------:R-:W-:Y:S02]  /*12540*/  IMAD.MOV.U32 R13, RZ, RZ, R3 ;  /* 0x000000ffff0d7224 */ /* 0x000fe400078e0003 */
[----:B------:R-:W-:Y:S02]  /*12550*/  IMAD.MOV.U32 R12, RZ, RZ, 0x5 ;  /* 0x00000005ff0c7424 */ /* 0x000fe400078e00ff */
[----:B------:R-:W-:-:S05]  /*12560*/  IMAD.MOV.U32 R6, RZ, RZ, R14 ;  /* 0x000000ffff067224 */ /* 0x000fca00078e000e */
[----:B------:R-:W-:-:S05]  /*12570*/  @!P4 LEA R6, P5, R10, R6, 0x1 ;  /* 0x000000060a06c211 */ /* 0x000fca00078a08ff */
[----:B------:R-:W-:-:S04]  /*12580*/  @!P4 IMAD.X R5, RZ, RZ, R5, P5 ;  /* 0x000000ffff05c224 */ /* 0x000fc800028e0605 */
[----:B------:R-:W-:Y:S01]  /*12590*/  @!P4 IMAD.MOV.U32 R7, RZ, RZ, R5 ;  /* 0x000000ffff07c224 */ /* 0x000fe200078e0005 */
[----:B------:R-:W-:-:S04]  /*125a0*/  IADD3 R5, R0, 0x50, RZ ;  /* 0x0000005000057810 */ /* 0x000fc80007ffe0ff */
        /* <DEDUP_REMOVED lines=11> */
.L_x_156:
[----:B------:R-:W-:Y:S02]  /*12660*/  IMAD.MOV.U32 R13, RZ, RZ, R4 ;  /* 0x000000ffff0d7224 */ /* 0x000fe400078e0004 */
[----:B------:R-:W-:-:S07]  /*12670*/  IMAD.MOV.U32 R5, RZ, RZ, R14 ;  /* 0x000000ffff057224 */ /* 0x000fce00078e000e */
[----:B------:R-:W-:Y:S05]  /*12680*/  WARPSYNC.COLLECTIVE R15, `(.L_x_157) ;  /* 0x000000000f087348 */ /* 0x000fea0003c00000 */
[----:B------:R0:W1:Y:S02]  /*12690*/  SHFL.IDX P6, R14, R13, R12, R11 ;  /* 0x0000000c0d0e7389 */ /* 0x00006400000c000b */
[----:B01----:R-:W-:Y:S01]  /*126a0*/  ENDCOLLECTIVE ;  /* 0x000000000000791b */ /* 0x003fe20003800000 */
.L_x_157:
[----:B------:R-:W-:Y:S01]  /*126b0*/  ULDC.64 UR4, c[0x0][0x208] ;  /* 0x0000820000047ab9 */ /* 0x000fe20000000a00 */
[----:B------:R-:W-:Y:S01]  /*126c0*/  MOV R13, R3 ;  /* 0x00000003000d7202 */ /* 0x000fe20000000f00 */
[----:B------:R-:W-:Y:S02]  /*126d0*/  IMAD.MOV.U32 R12, RZ, RZ, 0x6 ;  /* 0x00000006ff0c7424 */ /* 0x000fe400078e00ff */
[----:B------:R-:W-:-:S05]  /*126e0*/  IMAD.MOV.U32 R6, RZ, RZ, R14 ;  /* 0x000000ffff067224 */ /* 0x000fca00078e000e */
        /* <DEDUP_REMOVED lines=15> */
.L_x_158:
[----:B------:R-:W-:Y:S02]  /*127e0*/  IMAD.MOV.U32 R13, RZ, RZ, R4 ;  /* 0x000000ffff0d7224 */ /* 0x000fe400078e0004 */
[----:B------:R-:W-:-:S07]  /*127f0*/  IMAD.MOV.U32 R5, RZ, RZ, R14 ;  /* 0x000000ffff057224 */ /* 0x000fce00078e000e */
[----:B------:R-:W-:Y:S05]  /*12800*/  WARPSYNC.COLLECTIVE R15, `(.L_x_159) ;  /* 0x000000000f087348 */ /* 0x000fea0003c00000 */
[----:B------:R0:W1:Y:S02]  /*12810*/  SHFL.IDX P6, R14, R13, R12, R11 ;  /* 0x0000000c0d0e7389 */ /* 0x00006400000c000b */
[----:B01----:R-:W-:Y:S01]  /*12820*/  ENDCOLLECTIVE ;  /* 0x000000000000791b */ /* 0x003fe20003800000 */
.L_x_159:
[----:B------:R-:W-:Y:S01]  /*12830*/  ULDC.64 UR4, c[0x0][0x208] ;  /* 0x0000820000047ab9 */ /* 0x000fe20000000a00 */
[----:B------:R-:W-:Y:S02]  /*12840*/  IMAD.MOV.U32 R13, RZ, RZ, R3 ;  /* 0x000000ffff0d7224 */ /* 0x000fe400078e0003 */
[----:B------:R-:W-:Y:S02]  /*12850*/  IMAD.MOV.U32 R12, RZ, RZ, 0x7 ;  /* 0x00000007ff0c7424 */ /* 0x000fe400078e00ff */
[----:B------:R-:W-:-:S05]  /*12860*/  IMAD.MOV.U32 R6, RZ, RZ, R14 ;  /* 0x000000ffff067224 */ /* 0x000fca00078e000e */
[----:B------:R-:W-:-:S05]  /*12870*/  @!P4 LEA R6, P5, R10, R6, 0x1 ;  /* 0x000000060a06c211 */ /* 0x000fca00078a08ff */
[----:B------:R-:W-:-:S04]  /*12880*/  @!P4 IMAD.X R5, RZ, RZ, R5, P5 ;  /* 0x000000ffff05c224 */ /* 0x000fc800028e0605 */
[----:B------:R-:W-:-:S05]  /*12890*/  @!P4 IMAD.MOV.U32 R7, RZ, RZ, R5 ;  /* 0x000000ffff07c224 */ /* 0x000fca00078e0005 */
[----:B------:R-:W-:Y:S01]  /*128a0*/  @!PT LDS RZ, [RZ] ;  /* 0x00000000fffff984 */ /* 0x000fe20000000800 */
[----:B------:R-:W-:Y:S01]  /*128b0*/  @!PT LDS RZ, [RZ] ;  /* 0x00000000fffff984 */ /* 0x000fe20000000800 */
[----:B------:R-:W-:Y:S01]  /*128c0*/  @!PT LDS RZ, [RZ] ;  /* 0x00000000fffff984 */ /* 0x000fe20000000800 */
[----:B------:R0:W-:Y:S04]  /*128d0*/  @!P4 LDGSTS.E.BYPASS.LTC128B.128 [R9+0x17400], desc[UR4][R6.64], !P0 ;  /* 0x174000000609cfae */ /* 0x0001e8000c101d44 */
[----:B------:R0:W-:Y:S04]  /*128e0*/  @!P4 LDGSTS.E.BYPASS.LTC128B.128 [R9+0x1b400], desc[UR4][R6.64+0x80], !P1 ;  /* 0x1b4000800609cfae */ /* 0x0001e8000c901d44 */
[----:B------:R0:W-:Y:S04]  /*128f0*/  @!P4 LDGSTS.E.BYPASS.LTC128B.128 [R9+0x1f400], desc[UR4][R6.64+0x100], !P2 ;  /* 0x1f4001000609cfae */ /* 0x0001e8000d101d44 */
[----:B------:R0:W-:Y:S02]  /*12900*/  @!P4 LDGSTS.E.BYPASS.LTC128B.128 [R9+0x23400], desc[UR4][R6.64+0x180], !P3 ;  /* 0x234001800609cfae */ /* 0x0001e4000d901d44 */
[----:B0-----:R-:W-:Y:S05]  /*12910*/  WARPSYNC.COLLECTIVE R15, `(.L_x_160) ;  /* 0x000000000f087348 */ /* 0x001fea0003c00000 */
[----:B------:R1:W2:Y:S02]  /*12920*/  SHFL.IDX P6, R14, R13, R12, R11 ;  /* 0x0000000c0d0e7389 */ /* 0x0002a400000c000b */
[----:B012---:R-:W-:Y:S01]  /*12930*/  ENDCOLLECTIVE ;  /* 0x000000000000791b */ /* 0x007fe20003800000 */
.L_x_160:
[----:B------:R-:W-:Y:S01]  /*12940*/  IMAD.MOV.U32 R13, RZ, RZ, R4 ;  /* 0x000000ffff0d7224 */ /* 0x000fe200078e0004 */
[----:B------:R-:W-:-:S07]  /*12950*/  MOV R5, R14 ;  /* 0x0000000e00057202 */ /* 0x000fce0000000f00 */
[----:B------:R-:W-:Y:S05]  /*12960*/  WARPSYNC.COLLECTIVE R15, `(.L_x_161) ;  /* 0x000000000f087348 */ /* 0x000fea0003c00000 */
[----:B------:R0:W1:Y:S02]  /*12970*/  SHFL.IDX P6, R14, R13, R12, R11 ;  /* 0x0000000c0d0e7389 */ /* 0x00006400000c000b */
[----:B01----:R-:W-:Y:S01]  /*12980*/  ENDCOLLECTIVE ;  /* 0x000000000000791b */ /* 0x003fe20003800000 */
.L_x_161:
[----:B------:R-:W-:Y:S01]  /*12990*/  IMAD.MOV.U32 R3, RZ, RZ, R14 ;  /* 0x000000ffff037224 */ /* 0x000fe200078e000e */
[----:B------:R-:W-:Y:S06]  /*129a0*/  BRA `(.L_x_162) ;  /* 0xffffffb800ec7947 */ /* 0x000fec000383ffff */
.L_x_53:
[----:B0-----:R0:W3:Y:S02]  /*129b0*/  SYNCS.PHASECHK.TRANS64.TRYWAIT P0, [R9+URZ+0x38820], R0 ;  /* 0x03882000090075a7 */ /* 0x0010e4000800017f */
[----:B---3--:R-:W-:Y:S05]  /*129c0*/  @!P0 NANOSLEEP.SYNCS 0x989680 ;  /* 0x009896800000895d */ /* 0x008fea0003900000 */
[----:B------:R-:W3:Y:S02]  /*129d0*/  @!P0 SYNCS.PHASECHK.TRANS64 P0, [R9+URZ+0x38820], R0 ;  /* 0x03882000090085a7 */ /* 0x000ee4000800007f */
[----:B---3--:R-:W-:Y:S05]  /*129e0*/  @!P0 BRA `(.L_x_53) ;  /* 0xfffffffc00f08947 */ /* 0x008fea000383ffff */
[----:B------:R-:W-:Y:S05]  /*129f0*/  BRA `(.L_x_163) ;  /* 0xffffffbc004c7947 */ /* 0x000fea000383ffff */
.L_x_60:
[----:B--2---:R2:W3:Y:S02]  /*12a00*/  SYNCS.PHASECHK.TRANS64.TRYWAIT P0, [R3+URZ+0x38840], R2 ;  /* 0x03884002030075a7 */ /* 0x0044e4000800017f */
[----:B---3--:R-:W-:Y:S05]  /*12a10*/  @!P0 NANOSLEEP.SYNCS 0x989680 ;  /* 0x009896800000895d */ /* 0x008fea0003900000 */
[----:B------:R-:W3:Y:S02]  /*12a20*/  @!P0 SYNCS.PHASECHK.TRANS64 P0, [R3+URZ+0x38840], R2 ;  /* 0x03884002030085a7 */ /* 0x000ee4000800007f */
[----:B---3--:R-:W-:Y:S05]  /*12a30*/  @!P0 BRA `(.L_x_60) ;  /* 0xfffffffc00f08947 */ /* 0x008fea000383ffff */
[----:B------:R-:W-:Y:S05]  /*12a40*/  BRA `(.L_x_164) ;  /* 0xffffffc000047947 */ /* 0x000fea000383ffff */
.L_x_68:
[----:B0-----:R0:W1:Y:S02]  /*12a50*/  SYNCS.PHASECHK.TRANS64.TRYWAIT P0, [R3+URZ+0x60], R2 ;  /* 0x00006002030075a7 */ /* 0x001064000800017f */
[----:B-1----:R-:W-:Y:S05]  /*12a60*/  @!P0 NANOSLEEP.SYNCS 0x989680 ;  /* 0x009896800000895d */ /* 0x002fea0003900000 */
[----:B------:R-:W1:Y:S02]  /*12a70*/  @!P0 SYNCS.PHASECHK.TRANS64 P0, [R3+URZ+0x60], R2 ;  /* 0x00006002030085a7 */ /* 0x000e64000800007f */
[----:B-1----:R-:W-:Y:S05]  /*12a80*/  @!P0 BRA `(.L_x_68) ;  /* 0xfffffffc00f08947 */ /* 0x002fea000383ffff */
[----:B------:R-:W-:Y:S05]  /*12a90*/  BRA `(.L_x_165) ;  /* 0xffffffc400547947 */ /* 0x000fea000383ffff */
.L_x_80:
[----:B--2---:R2:W3:Y:S02]  /*12aa0*/  SYNCS.PHASECHK.TRANS64.TRYWAIT P0, [R3+URZ+0x38840], R2 ;  /* 0x03884002030075a7 */ /* 0x0044e4000800017f */
[----:B---3--:R-:W-:Y:S05]  /*12ab0*/  @!P0 NANOSLEEP.SYNCS 0x989680 ;  /* 0x009896800000895d */ /* 0x008fea0003900000 */
[----:B------:R-:W3:Y:S02]  /*12ac0*/  @!P0 SYNCS.PHASECHK.TRANS64 P0, [R3+URZ+0x38840], R2 ;  /* 0x03884002030085a7 */ /* 0x000ee4000800007f */
[----:B---3--:R-:W-:Y:S05]  /*12ad0*/  @!P0 BRA `(.L_x_80) ;  /* 0xfffffffc00f08947 */ /* 0x008fea000383ffff */
[----:B------:R-:W-:Y:S05]  /*12ae0*/  BRA `(.L_x_166) ;  /* 0xffffffcc00547947 */ /* 0x000fea000383ffff */
.L_x_88:
[----:B0-----:R0:W1:Y:S02]  /*12af0*/  SYNCS.PHASECHK.TRANS64.TRYWAIT P0, [R5+URZ+0x60], R2 ;  /* 0x00006002050075a7 */ /* 0x001064000800017f */
[----:B-1----:R-:W-:Y:S05]  /*12b00*/  @!P0 NANOSLEEP.SYNCS 0x989680 ;  /* 0x009896800000895d */ /* 0x002fea0003900000 */
[----:B------:R-:W1:Y:S02]  /*12b10*/  @!P0 SYNCS.PHASECHK.TRANS64 P0, [R5+URZ+0x60], R2 ;  /* 0x00006002050085a7 */ /* 0x000e64000800007f */
[----:B-1----:R-:W-:Y:S05]  /*12b20*/  @!P0 BRA `(.L_x_88) ;  /* 0xfffffffc00f08947 */ /* 0x002fea000383ffff */
[----:B------:R-:W-:Y:S05]  /*12b30*/  BRA `(.L_x_167) ;  /* 0xffffffd000a47947 */ /* 0x000fea000383ffff */
.L_x_99:
[----:B---3--:R3:W4:Y:S02]  /*12b40*/  SYNCS.PHASECHK.TRANS64.TRYWAIT P0, [R2+URZ+0x38840], R3 ;  /* 0x03884003020075a7 */ /* 0x008724000800017f */
[----:B----4-:R-:W-:Y:S05]  /*12b50*/  @!P0 NANOSLEEP.SYNCS 0x989680 ;  /* 0x009896800000895d */ /* 0x010fea0003900000 */
[----:B------:R-:W4:Y:S02]  /*12b60*/  @!P0 SYNCS.PHASECHK.TRANS64 P0, [R2+URZ+0x38840], R3 ;  /* 0x03884003020085a7 */ /* 0x000f24000800007f */
[----:B----4-:R-:W-:Y:S05]  /*12b70*/  @!P0 BRA `(.L_x_99) ;  /* 0xfffffffc00f08947 */ /* 0x010fea000383ffff */
[----:B------:R-:W-:Y:S05]  /*12b80*/  BRA `(.L_x_168) ;  /* 0xffffffd800747947 */ /* 0x000fea000383ffff */
.L_x_107:
[----:B0-----:R0:W1:Y:S02]  /*12b90*/  SYNCS.PHASECHK.TRANS64.TRYWAIT P0, [R5+URZ+0x60], R7 ;  /* 0x00006007050075a7 */ /* 0x001064000800017f */
[----:B-1----:R-:W-:Y:S05]  /*12ba0*/  @!P0 NANOSLEEP.SYNCS 0x989680 ;  /* 0x009896800000895d */ /* 0x002fea0003900000 */
[----:B------:R-:W1:Y:S02]  /*12bb0*/  @!P0 SYNCS.PHASECHK.TRANS64 P0, [R5+URZ+0x60], R7 ;  /* 0x00006007050085a7 */ /* 0x000e64000800007f */
[----:B-1----:R-:W-:Y:S05]  /*12bc0*/  @!P0 BRA `(.L_x_107) ;  /* 0xfffffffc00f08947 */ /* 0x002fea000383ffff */
[----:B------:R-:W-:Y:S05]  /*12bd0*/  BRA `(.L_x_169) ;  /* 0xffffffdc00c47947 */ /* 0x000fea000383ffff */
.L_x_118:
[----:B0-----:R0:W2:Y:S02]  /*12be0*/  SYNCS.PHASECHK.TRANS64.TRYWAIT P0, [R2+URZ+0x38860], R3 ;  /* 0x03886003020075a7 */ /* 0x0010a4000800017f */
[----:B--2---:R-:W-:Y:S05]  /*12bf0*/  @!P0 NANOSLEEP.SYNCS 0x989680 ;  /* 0x009896800000895d */ /* 0x004fea0003900000 */
[----:B------:R-:W2:Y:S02]  /*12c00*/  @!P0 SYNCS.PHASECHK.TRANS64 P0, [R2+URZ+0x38860], R3 ;  /* 0x03886003020085a7 */ /* 0x000ea4000800007f */
[----:B--2---:R-:W-:Y:S05]  /*12c10*/  @!P0 BRA `(.L_x_118) ;  /* 0xfffffffc00f08947 */ /* 0x004fea000383ffff */
[----:B------:R-:W-:Y:S05]  /*12c20*/  BRA `(.L_x_170) ;  /* 0xffffffe4003c7947 */ /* 0x000fea000383ffff */
.L_x_127:
[----:B0-----:R0:W1:Y:S02]  /*12c30*/  SYNCS.PHASECHK.TRANS64.TRYWAIT P0, [R0+URZ+0x38820], R3 ;  /* 0x03882003000075a7 */ /* 0x001064000800017f */
[----:B-1----:R-:W-:Y:S05]  /*12c40*/  @!P0 NANOSLEEP.SYNCS 0x989680 ;  /* 0x009896800000895d */ /* 0x002fea0003900000 */
[----:B------:R-:W1:Y:S02]  /*12c50*/  @!P0 SYNCS.PHASECHK.TRANS64 P0, [R0+URZ+0x38820], R3 ;  /* 0x03882003000085a7 */ /* 0x000e64000800007f */
[----:B-1----:R-:W-:Y:S05]  /*12c60*/  @!P0 BRA `(.L_x_127) ;  /* 0xfffffffc00f08947 */ /* 0x002fea000383ffff */
[----:B------:R-:W-:Y:S05]  /*12c70*/  BRA `(.L_x_171) ;  /* 0xffffffe800c07947 */ /* 0x000fea000383ffff */
.L_x_128:
[----:B------:R-:W1:Y:S01]  /*12c80*/  S2R R2, SR_TID.X ;  /* 0x0000000000027919 */ /* 0x000e620000002100 */
[----:B------:R-:W-:Y:S01]  /*12c90*/  BSSY B0, `(.L_x_172) ;  /* 0x000000a000007945 */ /* 0x000fe20003800000 */
[----:B------:R-:W-:Y:S02]  /*12ca0*/  IMAD.MOV.U32 R12, RZ, RZ, RZ ;  /* 0x000000ffff0c7224 */ /* 0x000fe400078e00ff */
[----:B------:R-:W-:Y:S02]  /*12cb0*/  IMAD.MOV.U32 R11, RZ, RZ, 0x1f ;  /* 0x0000001fff0b7424 */ /* 0x000fe400078e00ff */
[----:B------:R-:W-:Y:S01]  /*12cc0*/  IMAD.MOV.U32 R15, RZ, RZ, -0x1 ;  /* 0xffffffffff0f7424 */ /* 0x000fe200078e00ff */
[----:B-1----:R-:W-:-:S04]  /*12cd0*/  SHF.R.U32.HI R2, RZ, 0x5, R2 ;  /* 0x00000005ff027819 */ /* 0x002fc80000011602 */
[----:B------:R-:W-:-:S05]  /*12ce0*/  LOP3.LUT R2, R2, 0x3, RZ, 0xc0, !PT ;  /* 0x0000000302027812 */ /* 0x000fca00078ec0ff */
[----:B------:R-:W-:-:S07]  /*12cf0*/  IMAD.MOV.U32 R13, RZ, RZ, R2 ;  /* 0x000000ffff0d7224 */ /* 0x000fce00078e0002 */
[----:B0--3--:R-:W-:Y:S05]  /*12d00*/  WARPSYNC.COLLECTIVE R15, `(.L_x_173) ;  /* 0x000000000f087348 */ /* 0x009fea0003c00000 */
[----:B------:R1:W2:Y:S02]  /*12d10*/  SHFL.IDX P6, R14, R13, R12, R11 ;  /* 0x0000000c0d0e7389 */ /* 0x0002a400000c000b */
[----:B0123--:R-:W-:Y:S01]  /*12d20*/  ENDCOLLECTIVE ;  /* 0x000000000000791b */ /* 0x00ffe20003800000 */
.L_x_173:
[----:B------:R-:W-:Y:S05]  /*12d30*/  BSYNC B0 ;  /* 0x0000000000007941 */ /* 0x000fea0003800000 */
.L_x_172:
[----:B------:R-:W-:Y:S05]  /*12d40*/  BRA `(.L_x_174) ;  /* 0xffffffe800a87947 */ /* 0x000fea000383ffff */
.L_x_131:
[----:B------:R-:W-:Y:S01]  /*12d50*/  BSSY B1, `(.L_x_175) ;  /* 0x0000006000017945 */ /* 0x000fe20003800000 */
[----:B------:R-:W-:-:S07]  /*12d60*/  IMAD.MOV.U32 R15, RZ, RZ, -0x1 ;  /* 0xffffffffff0f7424 */ /* 0x000fce00078e00ff */
[----:B01-3--:R-:W-:Y:S05]  /*12d70*/  WARPSYNC.COLLECTIVE R15, `(.L_x_176) ;  /* 0x000000000f0c7348 */ /* 0x00bfea0003c00000 */
[----:B------:R-:W-:Y:S02]  /*12d80*/  ELECT P6, UR62, PT ;  /* 0x00000000003e782f */ /* 0x000fe400038c0000 */
[----:B------:R-:W-:Y:S01]  /*12d90*/  MOV R14, UR62 ;  /* 0x0000003e000e7c02 */ /* 0x000fe20008000f00 */
[----:B01-3--:R-:W-:Y:S10]  /*12da0*/  ENDCOLLECTIVE ;  /* 0x000000000000791b */ /* 0x00bff40003800000 */
.L_x_176:
[----:B------:R-:W-:Y:S05]  /*12db0*/  BSYNC B1 ;  /* 0x0000000000017941 */ /* 0x000fea0003800000 */
.L_x_175:
[----:B------:R-:W-:Y:S05]  /*12dc0*/  BRA `(.L_x_177) ;  /* 0xffffffe800a07947 */ /* 0x000fea000383ffff */
.L_x_133:
[----:B0-----:R0:W1:Y:S02]  /*12dd0*/  SYNCS.PHASECHK.TRANS64.TRYWAIT P0, [R6+URZ], R5 ;  /* 0x00000005060075a7 */ /* 0x001064000800017f */
[----:B-1----:R-:W-:Y:S05]  /*12de0*/  @!P0 NANOSLEEP.SYNCS 0x989680 ;  /* 0x009896800000895d */ /* 0x002fea0003900000 */
[----:B------:R-:W1:Y:S02]  /*12df0*/  @!P0 SYNCS.PHASECHK.TRANS64 P0, [R6+URZ], R5 ;  /* 0x00000005060085a7 */ /* 0x000e64000800007f */
[----:B-1----:R-:W-:Y:S05]  /*12e00*/  @!P0 BRA `(.L_x_133) ;  /* 0xfffffffc00f08947 */ /* 0x002fea000383ffff */
[----:B------:R-:W-:Y:S05]  /*12e10*/  BRA `(.L_x_178) ;  /* 0xffffffe800e07947 */ /* 0x000fea000383ffff */
.L_x_134:
[----:B-1----:R1:W2:Y:S02]  /*12e20*/  SYNCS.PHASECHK.TRANS64.TRYWAIT P0, [R3+URZ], R2 ;  /* 0x00000002030075a7 */ /* 0x0022a4000800017f */
[----:B--2---:R-:W-:Y:S05]  /*12e30*/  @!P0 NANOSLEEP.SYNCS 0x989680 ;  /* 0x009896800000895d */ /* 0x004fea0003900000 */
[----:B------:R-:W2:Y:S02]  /*12e40*/  @!P0 SYNCS.PHASECHK.TRANS64 P0, [R3+URZ], R2 ;  /* 0x00000002030085a7 */ /* 0x000ea4000800007f */
[----:B--2---:R-:W-:Y:S05]  /*12e50*/  @!P0 BRA `(.L_x_134) ;  /* 0xfffffffc00f08947 */ /* 0x004fea000383ffff */
[----:B------:R-:W-:Y:S05]  /*12e60*/  BRA `(.L_x_179) ;  /* 0xffffffe800d47947 */ /* 0x000fea000383ffff */
.L_x_136:
[----:B-1----:R1:W2:Y:S02]  /*12e70*/  SYNCS.PHASECHK.TRANS64.TRYWAIT P0, [R18+URZ], R5 ;  /* 0x00000005120075a7 */ /* 0x0022a4000800017f */
[----:B--2---:R-:W-:Y:S05]  /*12e80*/  @!P0 NANOSLEEP.SYNCS 0x989680 ;  /* 0x009896800000895d */ /* 0x004fea0003900000 */
[----:B------:R-:W2:Y:S02]  /*12e90*/  @!P0 SYNCS.PHASECHK.TRANS64 P0, [R18+URZ], R5 ;  /* 0x00000005120085a7 */ /* 0x000ea4000800007f */
[----:B--2---:R-:W-:Y:S05]  /*12ea0*/  @!P0 BRA `(.L_x_136) ;  /* 0xfffffffc00f08947 */ /* 0x004fea000383ffff */
[----:B------:R-:W-:Y:S05]  /*12eb0*/  BRA `(.L_x_180) ;  /* 0xffffffe800d87947 */ /* 0x000fea000383ffff */
.L_x_181:
[----:B------:R-:W-:-:S00]  /*12ec0*/  BRA `(.L_x_181) ;  /* 0xfffffffc00fc7947 */ /* 0x000fc0000383ffff */
[----:B------:R-:W-:-:S00]  /*12ed0*/  NOP ;  /* 0x0000000000007918 */ /* 0x000fc00000000000 */
        /* <DEDUP_REMOVED lines=10> */
.L_x_15288:


//--------------------- .text._ZN7cutlass13device_kernelIN5flash11enable_sm90INS1_16FlashAttnFwdSm90INS1_25CollectiveMainloopFwdSm90ILi2EN4cute5tupleIJNS5_1CILi2EEENS7_ILi1EEES9_EEENS6_IJNS7_ILi128EEENS7_ILi80EEENS7_ILi256EEEEEELi256ENS_10bfloat16_tEfNS_4arch4Sm90ELb0ELb0ELb1ELb0ELb0ELb0ELb0ELb1ELb1ELb1ELb0ELb0EEENS1_21CollectiveEpilogueFwdINS6_IJSB_SD_SC_EEESA_SF_SH_Li256ELb0ELb1ELb0ELb0EEENS1_29StaticPersistentTileSchedulerILb0EEEEEEEEEvNT_6ParamsE --------------------------
	.section	.text._ZN7cutlass13device_kernelIN5flash11enable_sm90INS1_16FlashAttnFwdSm90INS1_25CollectiveMainloopFwdSm90ILi2EN4cute5tupleIJNS5_1CILi2EEENS7_ILi1EEES9_EEENS6_IJNS7_ILi128EEENS7_ILi80EEENS7_ILi256EEEEEELi256ENS_10bfloat16_tEfNS_4arch4Sm90ELb0ELb0ELb1ELb0ELb0ELb0ELb0ELb1ELb1ELb1ELb0ELb0EEENS1_21CollectiveEpilogueFwdINS6_IJSB_SD_SC_EEESA_SF_SH_Li256ELb0ELb1ELb0ELb0EEENS1_29StaticPersistentTileSchedulerILb0EEEEEEEEEvNT_6ParamsE,"ax",@progbits
	.align	128
.text._ZN7cutlass13device_kernelIN5flash11enable_sm90INS1_16FlashAttnFwdSm90INS1_25CollectiveMainloopFwdSm90ILi2EN4cute5tupleIJNS5_1CILi2EEENS7_ILi1EEES9_EEENS6_IJNS7_ILi128EEENS7_ILi80EEENS7_ILi256EEEEEELi256ENS_10bfloat16_tEfNS_4arch4Sm90ELb0ELb0ELb1ELb0ELb0ELb0ELb0ELb1ELb1ELb1ELb0ELb0EEENS1_21CollectiveEpilogueFwdINS6_IJSB_SD_SC_EEESA_SF_SH_Li256ELb0ELb1ELb0ELb0EEENS1_29StaticPersistentTileSchedulerILb0EEEEEEEEEvNT_6ParamsE:
        .type           _ZN7cutlass13device_kernelIN5flash11enable_sm90INS1_16FlashAttnFwdSm90INS1_25CollectiveMainloopFwdSm90ILi2EN4cute5tupleIJNS5_1CILi2EEENS7_ILi1EEES9_EEENS6_IJNS7_ILi128EEENS7_ILi80EEENS7_ILi256EEEEEELi256ENS_10bfloat16_tEfNS_4arch4Sm90ELb0ELb0ELb1ELb0ELb0ELb0ELb0ELb1ELb1ELb1ELb0ELb0EEENS1_21CollectiveEpilogueFwdINS6_IJSB_SD_SC_EEESA_SF_SH_Li256ELb0ELb1ELb0ELb0EEENS1_29StaticPersistentTileSchedulerILb0EEEEEEEEEvNT_6ParamsE,@function
        .size           _ZN7cutlass13device_kernelIN5flash11enable_sm90INS1_16FlashAttnFwdSm90INS1_25CollectiveMainloopFwdSm90ILi2EN4cute5tupleIJNS5_1CILi2EEENS7_ILi1EEES9_EEENS6_IJNS7_ILi128EEENS7_ILi80EEENS7_ILi256EEEEEELi256ENS_10bfloat16_tEfNS_4arch4Sm90ELb0ELb0ELb1ELb0ELb0ELb0ELb0ELb1ELb1ELb1ELb0ELb0EEENS1_21CollectiveEpilogueFwdINS6_IJSB_SD_SC_EEESA_SF_SH_Li256ELb0ELb1ELb0ELb0EEENS1_29StaticPersistentTileSchedulerILb0EEEEEEEEEvNT_6ParamsE,(.L_x_15289 - _ZN7cutlass13device_kernelIN5flash11enable_sm90INS1_16FlashAttnFwdSm90INS1_25CollectiveMainloopFwdSm90ILi2EN4cute5tupleIJNS5_1CILi2EEENS7_ILi1EEES9_EEENS6_IJNS7_ILi128EEENS7_ILi80EEENS7_ILi256EEEEEELi256ENS_10bfloat16_tEfNS_4arch4Sm90ELb0ELb0ELb1ELb0ELb0ELb0ELb0ELb1ELb1ELb1ELb0ELb0EEENS1_21CollectiveEpilogueFwdINS6_IJSB_SD_SC_EEESA_SF_SH_Li256ELb0ELb1ELb0ELb0EEENS1_29StaticPersistentTileSchedulerILb0EEEEEEEEEvNT_6ParamsE)
        .other          _ZN7cutlass13device_kernelIN5flash11enable_sm90INS1_16FlashAttnFwdSm90INS1_25CollectiveMainloopFwdSm90ILi2EN4cute5tupleIJNS5_1CILi2EEENS7_ILi1EEES9_EEENS6_IJNS7_ILi128EEENS7_ILi80EEENS7_ILi256EEEEEELi256ENS_10bfloat16_tEfNS_4arch4Sm90ELb0ELb0ELb1ELb0ELb0ELb0ELb0ELb1ELb1ELb1ELb0ELb0EEENS1_21CollectiveEpilogueFwdINS6_IJSB_SD_SC_EEESA_SF_SH_Li256ELb0ELb1ELb0ELb0EEENS1_29StaticPersistentTileSchedulerILb0EEEEEEEEEvNT_6ParamsE,@"STO_CUDA_ENTRY STV_DEFAULT"
_ZN7cutlass13device_kernelIN5flash11enable_sm90INS1_16FlashAttnFwdSm90INS1_25CollectiveMainloopFwdSm90ILi2EN4cute5tupleIJNS5_1CILi2EEENS7_ILi1EEES9_EEENS6_IJNS7_ILi128EEENS7_ILi80EEENS7_ILi256EEEEEELi256ENS_10bfloat16_tEfNS_4arch4Sm90ELb0ELb0ELb1ELb0ELb0ELb0ELb0ELb1ELb1ELb1ELb0ELb0EEENS1_21CollectiveEpilogueFwdINS6_IJSB_SD_SC_EEESA_SF_SH_Li256ELb0ELb1ELb0ELb0EEENS1_29StaticPersistentTileSchedulerILb0EEEEEEEEEvNT_6ParamsE:
        /* <DEDUP_REMOVED lines=18> */
.L_x_183:
[----:B------:R-:W-:Y:S05]  /*0120*/  BSYNC B0 ;  /* 0x0000000000007941 */ /* 0x000fea0003800000 */
.L_x_182:
        /* <DEDUP_REMOVED lines=41> */
.L_x_184:
[----:B0-----:R-:W0:Y:S01]  /*03c0*/  S2UR UR4, SR_CTAID.Y ;  /* 0x00000000000479c3 */ /* 0x001e220000002600 */
[----:B------:R-:W3:Y:S01]  /*03d0*/  SHFL.IDX PT, R8, R2, RZ, 0x1f ;  /* 0x00001fff02087589 */ /* 0x000ee200000e0000 */
[----:B------:R-:W-:Y:S01]  /*03e0*/  ULDC UR5, c[0x0][0x154] ;  /* 0x0000550000057ab9 */ /* 0x000fe20000000800 */
[----:B------:R-:W-:-:S05]  /*03f0*/  NOP ;  /* 0x0000000000007918 */ /* 0x000fca0000000000 */
[----:B------:R-:W5:Y:S08]  /*0400*/  S2UR UR6, SR_CTAID.X ;  /* 0x00000000000679c3 */ /* 0x000f700000002500 */
[----:B------:R-:W1:Y:S01]  /*0410*/  LDC R7, c[0x0][0x148] ;  /* 0x00005200ff077b82 */ /* 0x000e620000000800 */
[----:B0-----:R-:W-:Y:S02]  /*0420*/  I2FP.F32.U32 R3, UR4 ;  /* 0x0000000400037c45 */ /* 0x001fe40008201000 */
[----:B---3--:R-:W-:-:S03]  /*0430*/  ISETP.NE.AND P0, PT, R8, RZ, PT ;  /* 0x000000ff0800720c */ /* 0x008fc60003f05270 */
[----:B------:R-:W-:Y:S01]  /*0440*/  FMUL R6, R3, UR5 ;  /* 0x0000000503067c20 */ /* 0x000fe20008400000 */
[----:B------:R-:W-:Y:S02]  /*0450*/  SHF.R.S32.HI R3, RZ, 0x1f, R0 ;  /* 0x0000001fff037819 */ /* 0x000fe40000011400 */
[----:B-----5:R-:W-:Y:S02]  /*0460*/  I2FP.F32.U32 R5, UR6 ;  /* 0x0000000600057c45 */ /* 0x020fe40008201000 */
[----:B------:R-:W-:Y:S01]  /*0470*/  LEA.HI R3, R3, R0, RZ, 0x7 ;  /* 0x0000000003037211 */ /* 0x000fe200078f38ff */
[----:B------:R-:W0:Y:S02]  /*0480*/  F2I.U32.TRUNC.NTZ R6, R6 ;  /* 0x0000000600067305 */ /* 0x000e24000020f000 */
[----:B0-----:R-:W-:-:S04]  /*0490*/  IMAD.MOV R12, RZ, RZ, -R6 ;  /* 0x000000ffff0c7224 */ /* 0x001fc800078e0a06 */
[----:B-1----:R-:W-:Y:S01]  /*04a0*/  IMAD R12, R7, R12, UR4 ;  /* 0x00000004070c7e24 */ /* 0x002fe2000f8e020c */
[----:B------:R-:W-:Y:S02]  /*04b0*/  ULDC UR4, c[0x0][0x150] ;  /* 0x0000540000047ab9 */ /* 0x000fe40000000800 */
[----:B------:R-:W-:Y:S01]  /*04c0*/  FMUL R10, R5, UR4 ;  /* 0x00000004050a7c20 */ /* 0x000fe20008400000 */
[----:B------:R-:W-:Y:S06]  /*04d0*/  @P0 BRA `(.L_x_185) ;  /* 0x0000000000480947 */ /* 0x000fec0003800000 */
[----:B------:R-:W0:Y:S01]  /*04e0*/  S2UR UR5, SR_CgaCtaId ;  /* 0x00000000000579c3 */ /* 0x000e220000008800 */
        /* <DEDUP_REMOVED lines=12> */
[----:B0-----:R0:W1:Y:S08]  /*05b0*/  SYNCS.EXCH.64 URZ, [UR8+0x38850], UR4 ;  /* 0x03885004083f75b2 */ /* 0x0010700008000100 */
[----:B------:R0:W3:Y:S01]  /*05c0*/  SYNCS.EXCH.64 URZ, [UR8+0x38860], UR6 ;  /* 0x03886006083f75b2 */ /* 0x0000e20008000100 */
[----:B------:R0:W0:Y:S01]  /*05d0*/  SYNCS.EXCH.64 URZ, [UR8+0x38858], UR4 ;  /* 0x03885804083f75b2 */ /* 0x0000220008000100 */
[----:B------:R0:W0:Y:S01]  /*05e0*/  SYNCS.EXCH.64 URZ, [UR8+0x38868], UR6 ;  /* 0x03886806083f75b2 */ /* 0x0000220008000100 */
[----:B------:R-:W-:Y:S01]  /*05f0*/  NOP ;  /* 0x0000000000007918 */ /* 0x000fe20000000000 */
.L_x_185:
[----:B------:R-:W5:Y:S01]  /*0600*/  SHFL.IDX PT, R7, R2, RZ, 0x1f ;  /* 0x00001fff02077589 */ /* 0x000f6200000e0000 */
[----:B------:R-:W-:Y:S01]  /*0610*/  LOP3.LUT R3, R3, 0xffffff80, RZ, 0xc0, !PT ;  /* 0xffffff8003037812 */ /* 0x000fe200078ec0ff */
[----:B------:R-:W0:Y:S01]  /*0620*/  LDC R11, c[0x0][0x144] ;  /* 0x00005100ff0b7b82 */ /* 0x000e220000000800 */
[----:B------:R-:W0:Y:S01]  /*0630*/  F2I.U32.TRUNC.NTZ R10, R10 ;  /* 0x0000000a000a7305 */ /* 0x000e22000020f000 */
[----:B------:R-:W-:Y:S01]  /*0640*/  SHF.R.S32.HI R9, RZ, 0x1f, R8 ;  /* 0x0000001fff097819 */ /* 0x000fe20000011408 */
[----:B------:R-:W-:Y:S01]  /*0650*/  NOP ;  /* 0x0000000000007918 */ /* 0x000fe20000000000 */
[----:B------:R-:W-:-:S05]  /*0660*/  IMAD.IADD R3, R0, 0x1, -R3 ;  /* 0x0000000100037824 */ /* 0x000fca00078e0a03 */
[----:B------:R-:W-:-:S04]  /*0670*/  SHF.R.S32.HI R6, RZ, 0x1f, R3 ;  /* 0x0000001fff067819 */ /* 0x000fc80000011403 */
[----:B------:R-:W-:-:S04]  /*0680*/  LEA.HI R6, R6, R3, RZ, 0x3 ;  /* 0x0000000306067211 */ /* 0x000fc800078f18ff */
[--C-:B------:R-:W-:Y:S02]  /*0690*/  SHF.R.S32.HI R5, RZ, 0x3, R6.reuse ;  /* 0x00000003ff057819 */ /* 0x100fe40000011406 */
[----:B------:R-:W-:Y:S02]  /*06a0*/  SHF.R.S32.HI R6, RZ, 0x1f, R6 ;  /* 0x0000001fff067819 */ /* 0x000fe40000011406 */
[----:B-----5:R-:W-:Y:S02]  /*06b0*/  ISETP.NE.AND P0, PT, R7, RZ, PT ;  /* 0x000000ff0700720c */ /* 0x020fe40003f05270 */
[----:B------:R-:W-:Y:S02]  /*06c0*/  LEA.HI R6, R6, R5, RZ, 0x2 ;  /* 0x0000000506067211 */ /* 0x000fe400078f10ff */
[----:B------:R-:W-:Y:S02]  /*06d0*/  SHF.R.S32.HI R7, RZ, 0x1f, R4 ;  /* 0x0000001fff077819 */ /* 0x000fe40000011404 */
[----:B------:R-:W-:-:S02]  /*06e0*/  LOP3.LUT R6, R6, 0xfffffffc, RZ, 0xc0, !PT ;  /* 0xfffffffc06067812 */ /* 0x000fc400078ec0ff */
[----:B------:R-:W-:-:S05]  /*06f0*/  LEA.HI R7, R7, R4, RZ, 0x2 ;  /* 0x0000000407077211 */ /* 0x000fca00078f10ff */
[----:B------:R-:W-:Y:S05]  /*0700*/  @P0 BRA `(.L_x_186) ;  /* 0x0000000000480947 */ /* 0x000fea0003800000 */
[----:B0-----:R-:W0:Y:S01]  /*0710*/  S2UR UR5, SR_CgaCtaId ;  /* 0x00000000000579c3 */ /* 0x001e220000008800 */
[----:B------:R-:W-:Y:S01]  /*0720*/  UMOV UR4, 0x400 ;  /* 0x0000040000047882 */ /* 0x000fe20000000000 */
[----:B------:R-:W-:Y:S01]  /*0730*/  UMOV UR6, 0x1 ;  /* 0x0000000100067882 */ /* 0x000fe20000000000 */
[----:B------:R-:W-:Y:S01]  /*0740*/  UMOV UR9, 0x2 ;  /* 0x0000000200097882 */ /* 0x000fe20000000000 */
[----:B------:R-:W-:-:S04]  /*0750*/  UIADD3 UR6, -UR6, 0x100000, URZ ;  /* 0x0010000006067890 */ /* 0x000fc8000fffe13f */
[----:B------:R-:W-:Y:S02]  /*0760*/  USHF.L.U32 UR7, UR6, 0xb, URZ ;  /* 0x0000000b06077899 */ /* 0x000fe4000800063f */
[----:B------:R-:W-:Y:S01]  /*0770*/  USHF.L.U32 UR6, UR6, 0x1, URZ ;  /* 0x0000000106067899 */ /* 0x000fe2000800063f */
[----:B------:R-:W-:Y:S01]  /*0780*/  ELECT P0, URZ, PT ;  /* 0x00000000003f782f */ /* 0x000fe20003800000 */
[----:B0-----:R-:W-:Y:S02]  /*0790*/  ULEA UR8, UR5, UR4, 0x18 ;  /* 0x0000000405087291 */ /* 0x001fe4000f8ec03f */
[----:B------:R-:W-:-:S04]  /*07a0*/  UIADD3 UR4, -UR9, 0x100000, URZ ;  /* 0x0010000009047890 */ /* 0x000fc8000fffe13f */
[----:B------:R-:W-:Y:S02]  /*07b0*/  USHF.L.U32 UR5, UR4, 0xb, URZ ;  /* 0x0000000b04057899 */ /* 0x000fe4000800063f */
[----:B------:R-:W-:Y:S01]  /*07c0*/  USHF.L.U32 UR4, UR4, 0x1, URZ ;  /* 0x0000000104047899 */ /* 0x000fe2000800063f */
[----:B------:R-:W0:Y:S03]  /*07d0*/  FENCE.VIEW.ASYNC.S ;  /* 0x00000000000073c6 */ /* 0x000e260000000000 */
[----:B0-----:R0:W0:Y:S08]  /*07e0*/  SYNCS.EXCH.64 URZ, [UR8+0x38870], UR6 ;  /* 0x03887006083f75b2 */ /* 0x0010300008000100 */
[----:B------:R0:W0:Y:S01]  /*07f0*/  SYNCS.EXCH.64 URZ, [UR8+0x38880], UR4 ;  /* 0x03888004083f75b2 */ /* 0x0000220008000100 */
[----:B------:R0:W0:Y:S01]  /*0800*/  SYNCS.EXCH.64 URZ, [UR8+0x38878], UR6 ;  /* 0x03887806083f75b2 */ /* 0x0000220008000100 */
[----:B------:R0:W0:Y:S01]  /*0810*/  SYNCS.EXCH.64 URZ, [UR8+0x38888], UR4 ;  /* 0x03888804083f75b2 */ /* 0x0000220008000100 */
[----:B------:R-:W-:Y:S01]  /*0820*/  NOP ;  /* 0x0000000000007918 */ /* 0x000fe20000000000 */
.L_x_186:
[----:B------:R-:W5:Y:S01]  /*0830*/  SHFL.IDX PT, R13, R2, RZ, 0x1f ;  /* 0x00001fff020d7589 */ /* 0x000f6200000e0000 */
[----:B0-----:R-:W0:Y:S01]  /*0840*/  S2UR UR4, SR_CTAID.X ;  /* 0x00000000000479c3 */ /* 0x001e220000002500 */
[----:B------:R-:W-:Y:S01]  /*0850*/  LOP3.LUT R7, R7, 0x3ffffffc, RZ, 0xc0, !PT ;  /* 0x3ffffffc07077812 */ /* 0x000fe200078ec0ff */
[----:B------:R-:W-:Y:S01]  /*0860*/  IMAD.IADD R6, R5, 0x1, -R6 ;  /* 0x0000000105067824 */ /* 0x000fe200078e0a06 */
[----:B------:R-:W-:Y:S01]  /*0870*/  LEA.HI R9, R9, R8, RZ, 0x2 ;  /* 0x0000000809097211 */ /* 0x000fe200078f10ff */
[----:B------:R-:W-:Y:S01]  /*0880*/  IMAD.MOV R10, RZ, RZ, -R10 ;  /* 0x000000ffff0a7224 */ /* 0x000fe200078e0a0a */
[----:B------:R-:W-:Y:S01]  /*0890*/  NOP ;  /* 0x0000000000007918 */ /* 0x000fe20000000000 */
[----:B------:R-:W-:Y:S01]  /*08a0*/  IMAD.IADD R7, R4, 0x1, -R7 ;  /* 0x0000000104077824 */ /* 0x000fe200078e0a07 */
[----:B------:R-:W-:-:S03]  /*08b0*/  LOP3.LUT R9, R9, 0x3ffffffc, RZ, 0xc0, !PT ;  /* 0x3ffffffc09097812 */ /* 0x000fc600078ec0ff */
[--C-:B------:R-:W-:Y:S02]  /*08c0*/  IMAD R7, R7, 0x4, R6.reuse ;  /* 0x0000000407077824 */ /* 0x100fe400078e0206 */
[----:B------:R-:W-:Y:S02]  /*08d0*/  IMAD.IADD R9, R8, 0x1, -R9 ;  /* 0x0000000108097824 */ /* 0x000fe400078e0a09 */
[----:B------:R-:W1:Y:S01]  /*08e0*/  LDC R8, c[0x0][0x140] ;  /* 0x00005000ff087b82 */ /* 0x000e620000000800 */
[----:B------:R-:W-:Y:S01]  /*08f0*/  LEA.HI R4, R7, R7, RZ, 0x1 ;  /* 0x0000000707047211 */ /* 0x000fe200078f08ff */
[----:B------:R-:W-:-:S03]  /*0900*/  IMAD R9, R9, 0x4, R6 ;  /* 0x0000000409097824 */ /* 0x000fc600078e0206 */
[----:B------:R-:W-:Y:S02]  /*0910*/  LOP3.LUT R4, R4, 0xfffffffe, RZ, 0xc0, !PT ;  /* 0xfffffffe04047812 */ /* 0x000fe400078ec0ff */
[----:B------:R-:W-:Y:S02]  /*0920*/  LEA.HI R5, R9, R9, RZ, 0x1 ;  /* 0x0000000909057211 */ /* 0x000fe400078f08ff */
[----:B-----5:R-:W-:Y:S01]  /*0930*/  ISETP.NE.AND P0, PT, R13, RZ, PT ;  /* 0x000000ff0d00720c */ /* 0x020fe20003f05270 */
[----:B0-----:R-:W-:Y:S02]  /*0940*/  IMAD R11, R11, R10, UR4 ;  /* 0x000000040b0b7e24 */ /* 0x001fe4000f8e020a */
[----:B------:R-:W-:-:S05]  /*0950*/  IMAD.IADD R4, R7, 0x1, -R4 ;  /* 0x0000000107047824 */ /* 0x000fca00078e0a04 */
[----:B------:R-:W-:Y:S02]  /*0960*/  ISETP.NE.AND P5, PT, R4, R11, PT ;  /* 0x0000000b0400720c */ /* 0x000fe40003fa5270 */
[----:B------:R-:W-:-:S05]  /*0970*/  LOP3.LUT R4, R5, 0xfffffffe, RZ, 0xc0, !PT ;  /* 0xfffffffe05047812 */ /* 0x000fca00078ec0ff */
[----:B------:R-:W-:Y:S01]  /*0980*/  IMAD.IADD R4, R9, 0x1, -R4 ;  /* 0x0000000109047824 */ /* 0x000fe200078e0a04 */
        /* <DEDUP_REMOVED lines=19> */
.L_x_187:
[----:B------:R-:W5:Y:S01]  /*0ac0*/  SHFL.IDX PT, R6, R2, RZ, 0x1f ;  /* 0x00001fff02067589 */ /* 0x000f6200000e0000 */
[----:B------:R-:W-:Y:S01]  /*0ad0*/  ISETP.NE.AND P2, PT, R4, R11, PT ;  /* 0x0000000b0400720c */ /* 0x000fe20003f45270 */
[----:B------:R-:W-:Y:S01]  /*0ae0*/  IMAD.SHL.U32 R4, R7, 0x4, RZ ;  /* 0x0000000407047824 */ /* 0x000fe200078e00ff */
[----:B------:R-:W-:Y:S01]  /*0af0*/  LOP3.LUT P0, RZ, R3, 0x7, RZ, 0xc0, !PT ;  /* 0x0000000703ff7812 */ /* 0x000fe2000780c0ff */
[----:B------:R-:W-:Y:S01]  /*0b00*/  IMAD.SHL.U32 R22, R9, 0x4, RZ ;  /* 0x0000000409167824 */ /* 0x000fe200078e00ff */
[----:B-1----:R-:W-:Y:S01]  /*0b10*/  ISETP.EQ.U32.AND P1, PT, R8, 0x1, PT ;  /* 0x000000010800780c */ /* 0x002fe20003f22070 */
[----:B------:R-:W-:Y:S01]  /*0b20*/  IMAD.MOV.U32 R19, RZ, RZ, 0x1 ;  /* 0x00000001ff137424 */ /* 0x000fe200078e00ff */
[----:B------:R-:W-:Y:S01]  /*0b30*/  LOP3.LUT R23, R7, 0xc, R4, 0x78, !PT ;  /* 0x0000000c07177812 */ /* 0x000fe200078e7804 */
[----:B------:R-:W-:Y:S01]  /*0b40*/  IMAD.MOV.U32 R18, RZ, RZ, 0x1 ;  /* 0x00000001ff127424 */ /* 0x000fe200078e00ff */
[----:B------:R-:W-:Y:S01]  /*0b50*/  LOP3.LUT R22, R9, 0xc, R22, 0x78, !PT ;  /* 0x0000000c09167812 */ /* 0x000fe200078e7816 */
[----:B------:R-:W-:Y:S01]  /*0b60*/  NOP ;  /* 0x0000000000007918 */ /* 0x000fe20000000000 */
[----:B------:R-:W-:-:S02]  /*0b70*/  @P5 LEA.HI R4, R23, R23, RZ, 0x1 ;  /* 0x0000001717045211 */ /* 0x000fc400078f08ff */
[----:B------:R-:W-:Y:S02]  /*0b80*/  ISETP.LT.U32.AND P4, PT, R23, 0x2, !P0 ;  /* 0x000000021700780c */ /* 0x000fe40004781070 */
[----:B------:R-:W-:Y:S02]  /*0b90*/  @P5 SHF.R.S32.HI R4, RZ, 0x1, R4 ;  /* 0x00000001ff045819 */ /* 0x000fe40000011404 */
[----:B------:R-:W-:Y:S02]  /*0ba0*/  @P2 LEA.HI R5, R22, R22, RZ, 0x1 ;  /* 0x0000001616052211 */ /* 0x000fe400078f08ff */
[----:B------:R-:W-:Y:S02]  /*0bb0*/  @P5 ISETP.NE.AND P6, PT, R4, R12, PT ;  /* 0x0000000c0400520c */ /* 0x000fe40003fc5270 */
[----:B------:R-:W-:Y:S02]  /*0bc0*/  SEL R4, RZ, 0x1, !P4 ;  /* 0x00000001ff047807 */ /* 0x000fe40006000000 */
[----:B------:R-:W-:-:S02]  /*0bd0*/  @P2 SHF.R.S32.HI R5, RZ, 0x1, R5 ;  /* 0x00000001ff052819 */ /* 0x000fc40000011405 */
[----:B-----5:R-:W-:Y:S02]  /*0be0*/  ISETP.NE.AND P4, PT, R6, RZ, PT ;  /* 0x000000ff0600720c */ /* 0x020fe40003f85270 */
[----:B------:R-:W-:Y:S02]  /*0bf0*/  @P2 ISETP.NE.AND P3, PT, R5, R12, PT ;  /* 0x0000000c0500220c */ /* 0x000fe40003f65270 */
[----:B------:R-:W-:Y:S02]  /*0c00*/  @P5 SEL R19, RZ, 0x1, P6 ;  /* 0x00000001ff135807 */ /* 0x000fe40003000000 */
[----:B------:R-:W-:Y:S02]  /*0c10*/  ISETP.LT.U32.AND P0, PT, R22, 0x2, !P0 ;  /* 0x000000021600780c */ /* 0x000fe40004701070 */
[----:B------:R-:W-:Y:S02]  /*0c20*/  LOP3.LUT R19, R19, R4, RZ, 0xc0, !PT ;  /* 0x0000000413137212 */ /* 0x000fe400078ec0ff */
[----:B------:R-:W-:-:S02]  /*0c30*/  SEL R3, RZ, 0x1, !P0 ;  /* 0x00000001ff037807 */ /* 0x000fc40004000000 */
[----:B------:R-:W-:Y:S01]  /*0c40*/  @P2 SEL R18, RZ, 0x1, P3 ;  /* 0x00000001ff122807 */ /* 0x000fe20001800000 */
[----:B------:R-:W-:Y:S06]  /*0c50*/  @P4 BRA `(.L_x_188) ;  /* 0x0000000000484947 */ /* 0x000fec0003800000 */
        /* <DEDUP_REMOVED lines=17> */
[----:B-1----:R-:W-:Y:S01]  /*0d70*/  NOP ;  /* 0x0000000000007918 */ /* 0x002fe20000000000 */
.L_x_188:
[----:B------:R-:W-:Y:S01]  /*0d80*/  LOP3.LUT R18, R18, R3, RZ, 0xc0, !PT ;  /* 0x0000000312127212 */ /* 0x000fe200078ec0ff */
[----:B------:R-:W-:Y:S01]  /*0d90*/  NOP ;  /* 0x0000000000007918 */ /* 0x000fe20000000000 */
[----:B------:R-:W-:Y:S05]  /*0da0*/  @!P1 BRA `(.L_x_189) ;  /* 0x0000000000089947 */ /* 0x000fea0003800000 */
[----:B0-234-:R-:W-:Y:S01]  /*0db0*/  UCGABAR_ARV ;  /* 0x00000000000079c7 */ /* 0x01dfe20008000000 */
[----:B------:R-:W-:Y:S05]  /*0dc0*/  BRA `(.L_x_190) ;  /* 0x0000000000047947 */ /* 0x000fea0003800000 */
.L_x_189:
[----:B0-234-:R-:W-:Y:S01]  /*0dd0*/  NOP ;  /* 0x0000000000007918 */ /* 0x01dfe20000000000 */
.L_x_190:
[----:B------:R-:W-:Y:S05]  /*0de0*/  @!P1 BRA `(.L_x_191) ;  /* 0x00000000000c9947 */ /* 0x000fea0003800000 */
[----:B------:R-:W-:Y:S01]  /*0df0*/  UCGABAR_WAIT ;  /* 0x0000000000007dc7 */ /* 0x000fe20008000000 */
[----:B------:R-:W-:Y:S01]  /*0e00*/  CCTL.IVALL ;  /* 0x00000000ff00798f */ /* 0x000fe20002000000 */
[----:B------:R-:W-:Y:S05]  /*0e10*/  BRA `(.L_x_192) ;  /* 0x0000000000047947 */ /* 0x000fea0003800000 */
.L_x_191:
[----:B------:R-:W-:Y:S06]  /*0e20*/  BAR.SYNC.DEFER_BLOCKING 0x0 ;  /* 0x0000000000007b1d */ /* 0x000fec0000010000 */
.L_x_192:
[----:B------:R-:W-:Y:S01]  /*0e30*/  UMOV UR4, 0x1 ;  /* 0x0000000100047882 */ /* 0x000fe20000000000 */
[----:B------:R-:W-:Y:S01]  /*0e40*/  PLOP3.LUT P0, PT, PT, PT, UP0, 0x80, 0x0 ;  /* 0x000000000000781c */ /* 0x000fe20003f0f008 */
[----:B------:R-:W-:-:S06]  /*0e50*/  USEL UR4, UR4, 0x2, !UP0 ;  /* 0x0000000204047887 */ /* 0x000fcc000c000000 */
[----:B------:R-:W-:-:S05]  /*0e60*/  IMAD.U32 R3, RZ, RZ, UR4 ;  /* 0x00000004ff037e24 */ /* 0x000fca000f8e00ff */
[----:B------:R0:W-:Y:S01]  /*0e70*/  STL [R1+0x30], R3 ;  /* 0x0000300301007387 */ /* 0x0001e20000100800 */
[----:B------:R-:W-:Y:S05]  /*0e80*/  @!P0 BRA `(.L_x_193) ;  /* 0x000000b800e48947 */ /* 0x000fea0003800000 */
.L_x_194:
        /* <DEDUP_REMOVED lines=39> */
[----:B------:R-:W-:Y:S01]  /*1100*/  SHF.R.S32.HI R9, RZ, 0x4, R4 ;  /* 0x00000004ff097819 */ /* 0x000fe20000011404 */
[----:B------:R-:W-:Y:S01]  /*1110*/  IMAD.IADD R215, R0, 0x1, -R215 ;  /* 0x0000000100d77824 */ /* 0x000fe200078e0ad7 */
[----:B------:R-:W-:Y:S02]  /*1120*/  LOP3.LUT R11, R11, 0xfffffff8, RZ, 0xc0, !PT ;  /* 0xfffffff80b0b7812 */ /* 0x000fe400078ec0ff */
[----:B------:R-:W-:Y:S01]  /*1130*/  LEA.HI R2, R2, R223, RZ, 0x1 ;  /* 0x000000df02027211 */ /* 0x000fe200078f08ff */
[----:B------:R-:W-:Y:S01]  /*1140*/  IMAD.SHL.U32 R17, R215, 0x8, RZ ;  /* 0x00000008d7117824 */ /* 0x000fe200078e00ff */
[----:B------:R-:W-:Y:S01]  /*1150*/  LEA.HI R5, R5, R222, RZ, 0x5 ;  /* 0x000000de05057211 */ /* 0x000fe200078f28ff */
[----:B------:R-:W-:Y:S01]  /*1160*/  IMAD.IADD R8, R8, 0x1, -R11 ;  /* 0x0000000108087824 */ /* 0x000fe200078e0a0b */
[----:B------:R-:W-:Y:S01]  /*1170*/  LEA.HI R4, R4, R9, RZ, 0x1 ;  /* 0x0000000904047211 */ /* 0x000fe200078f08ff */
[----:B------:R-:W-:Y:S01]  /*1180*/  VIADD R214, R17, 0x40 ;  /* 0x0000004011d67836 */ /* 0x000fe20000000000 */
[----:B------:R-:W-:Y:S01]  /*1190*/  LEA.HI R0, R13, R13, RZ, 0x1 ;  /* 0x0000000d0d007211 */ /* 0x000fe200078f08ff */
[C---:B------:R-:W-:Y:S01]  /*11a0*/  VIADD R213, R17.reuse, 0x80 ;  /* 0x0000008011d57836 */ /* 0x040fe20000000000 */
[----:B------:R-:W-:Y:S01]  /*11b0*/  LOP3.LUT R2, R2, 0x3fffffe, RZ, 0xc0, !PT ;  /* 0x03fffffe02027812 */ /* 0x000fe200078ec0ff */
[----:B------:R-:W-:Y:S01]  /*11c0*/  VIADD R212, R17, 0xc0 ;  /* 0x000000c011d47836 */ /* 0x000fe20000000000 */
[----:B------:R-:W-:-:S02]  /*11d0*/  SHF.R.S32.HI R5, RZ, 0x5, R5 ;  /* 0x00000005ff057819 */ /* 0x000fc40000011405 */
[----:B------:R-:W-:Y:S01]  /*11e0*/  LOP3.LUT R6, R6, 0xfffffc00, RZ, 0xc0, !PT ;  /* 0xfffffc0006067812 */ /* 0x000fe200078ec0ff */
[----:B------:R-:W-:Y:S01]  /*11f0*/  IMAD.IADD R2, R223, 0x1, -R2 ;  /* 0x00000001df027824 */ /* 0x000fe200078e0a02 */
[----:B------:R-:W-:Y:S01]  /*1200*/  LOP3.LUT R4, R4, 0x1ffffffe, RZ, 0xc0, !PT ;  /* 0x1ffffffe04047812 */ /* 0x000fe200078ec0ff */
[----:B------:R-:W-:Y:S01]  /*1210*/  IMAD R5, R5, 0x10, R8 ;  /* 0x0000001005057824 */ /* 0x000fe200078e0208 */
[----:B------:R-:W-:Y:S01]  /*1220*/  LOP3.LUT R3, R3, 0x7ffffffc, RZ, 0xc0, !PT ;  /* 0x7ffffffc03037812 */ /* 0x000fe200078ec0ff */
[----:B------:R-:W-:Y:S01]  /*1230*/  IMAD R7, R7, 0x40, R6 ;  /* 0x0000004007077824 */ /* 0x000fe200078e0206 */
[----:B------:R-:W-:Y:S01]  /*1240*/  LOP3.LUT R0, R0, 0x1ffffffe, RZ, 0xc0, !PT ;  /* 0x1ffffffe00007812 */ /* 0x000fe200078ec0ff */
[----:B------:R-:W-:Y:S01]  /*1250*/  IMAD.IADD R4, R9, 0x1, -R4 ;  /* 0x0000000109047824 */ /* 0x000fe200078e0a04 */
[----:B------:R-:W-:Y:S01]  /*1260*/  SHF.R.S32.HI R220, RZ, 0x3, R220 ;  /* 0x00000003ffdc7819 */ /* 0x000fe200000114dc */
[----:B------:R-:W-:Y:S01]  /*1270*/  IMAD.MOV.U32 R6, RZ, RZ, -0x2 ;  /* 0xfffffffeff067424 */ /* 0x000fe200078e00ff */
[----:B------:R-:W-:Y:S01]  /*1280*/  SHF.R.S32.HI R231, RZ, 0x1f, R214 ;  /* 0x0000001fffe77819 */ /* 0x000fe200000114d6 */
[----:B------:R-:W-:Y:S01]  /*1290*/  IMAD.IADD R3, R222, 0x1, -R3 ;  /* 0x00000001de037824 */ /* 0x000fe200078e0a03 */
[----:B------:R-:W-:Y:S01]  /*12a0*/  SHF.R.S32.HI R230, RZ, 0x1f, R213 ;  /* 0x0000001fffe67819 */ /* 0x000fe200000114d5 */
[----:B------:R-:W-:Y:S01]  /*12b0*/  IMAD.IADD R225, R13, 0x1, -R0 ;  /* 0x000000010de17824 */ /* 0x000fe200078e0a00 */
[----:B------:R-:W-:Y:S01]  /*12c0*/  SHF.R.S32.HI R229, RZ, 0x1f, R212 ;  /* 0x0000001fffe57819 */ /* 0x000fe200000114d4 */
[----:B------:R-:W-:-:S02]  /*12d0*/  IMAD R224, R2, 0x40, R5 ;  /* 0x0000004002e07824 */ /* 0x000fc400078e0205 */
[----:B------:R-:W-:Y:S02]  /*12e0*/  IMAD R226, R4, 0x8, R7 ;  /* 0x0000000804e27824 */ /* 0x000fe400078e0207 */
[----:B------:R-:W-:Y:S02]  /*12f0*/  IMAD R227, R3, R6, 0x50 ;  /* 0x0000005003e37424 */ /* 0x000fe400078e0206 */
[----:B------:R-:W-:-:S07]  /*1300*/  IMAD R225, R225, 0x8, R224 ;  /* 0x00000008e1e17824 */ /* 0x000fce00078e02e0 */
.L_x_227:
        /* <DEDUP_REMOVED lines=42> */
[----:B------:R-:W-:Y:S02]  /*15b0*/  IMAD.U32 R217, RZ, RZ, UR4 ;  /* 0x00000004ffd97e24 */ /* 0x000fe4000f8e00ff */
[----:B------:R-:W-:Y:S01]  /*15c0*/  IMAD.U32 R152, RZ, RZ, UR5 ;  /* 0x00000005ff987e24 */ /* 0x000fe2000f8e00ff */
[----:B--2---:R-:W-:Y:S06]  /*15d0*/  @!P0 BRA `(.L_x_195) ;  /* 0x0000000000408947 */ /* 0x004fec0003800000 */
[----:B------:R-:W-:Y:S01]  /*15e0*/  MOV R0, 0x0 ;  /* 0x0000000000007802 */ /* 0x000fe20000000f00 */
[----:B------:R-:W-:Y:S01]  /*15f0*/  ULDC.64 UR4, c[0x4][0x1b8] ;  /* 0x01006e0000047ab9 */ /* 0x000fe20000000a00 */
[----:B------:R-:W-:Y:S01]  /*1600*/  ULDC.64 UR6, c[0x4][0x138] ;  /* 0x01004e0000067ab9 */ /* 0x000fe20000000a00 */
[----:B------:R-:W-:Y:S01]  /*1610*/  IMAD.U32 R4, RZ, RZ, UR4 ;  /* 0x00000004ff047e24 */ /* 0x000fe2000f8e00ff */
[----:B------:R0:W1:Y:S01]  /*1620*/  LDC.64 R2, c[0x4][R0] ;  /* 0x0100000000027b82 */ /* 0x0000620000000a00 */
[----:B------:R-:W-:Y:S01]  /*1630*/  IMAD.U32 R5, RZ, RZ, UR5 ;  /* 0x00000005ff057e24 */ /* 0x000fe2000f8e00ff */
[----:B------:R-:W-:Y:S01]  /*1640*/  ULDC.64 UR4, c[0x4][0x1c0] ;  /* 0x0100700000047ab9 */ /* 0x000fe20000000a00 */
        /* <DEDUP_REMOVED lines=9> */
.L_x_195:
        /* <DEDUP_REMOVED lines=9> */
.L_x_336:
[----:B------:R-:W-:Y:S05]  /*1770*/  @!P0 BRA `(.L_x_197) ;  /* 0x0000000000048947 */ /* 0x000fea0003800000 */
[----:B------:R-:W-:Y:S01]  /*1780*/  BPT.TRAP 0x1 ;  /* 0x000000040000795c */ /* 0x000fe20000300000 */
.L_x_197:
        /* <DEDUP_REMOVED lines=8> */
.L_x_198:
[----:B-1----:R-:W-:Y:S05]  /*1810*/  @P1 BRA `(.L_x_199) ;  /* 0x0000000000081947 */ /* 0x002fea0003800000 */
[----:B------:R-:W1:Y:S02]  /*1820*/  SYNCS.PHASECHK.TRANS64.TRYWAIT P1, [R0+URZ+0x38830], R3 ;  /* 0x03883003000075a7 */ /* 0x000e64000802017f */
[----:B-1----:R-:W-:Y:S05]  /*1830*/  @!P1 BRA `(.L_x_200) ;  /* 0x0000010400fc9947 */ /* 0x002fea0003800000 */
.L_x_199:
[----:B------:R-:W-:Y:S05]  /*1840*/  WARPSYNC.ALL ;  /* 0x0000000000007948 */ /* 0x000fea0003800000 */
[----:B------:R-:W-:Y:S01]  /*1850*/  UIADD3 UR36, UR36, 0x24400, URZ ;  /* 0x0002440024247890 */ /* 0x000fe2000fffe03f */
[----:B------:R-:W-:Y:S01]  /*1860*/  WARPGROUP.ARRIVE ;  /* 0x00000000000079c5 */ /* 0x000fe20000000000 */
[----:B------:R-:W-:Y:S02]  /*1870*/  ULOP3.LUT UR5, UR37, 0x10000, URZ, 0xfc, !UPT ;  /* 0x0001000025057892 */ /* 0x000fe4000f8efc3f */
[----:B------:R-:W-:Y:S01]  /*1880*/  USHF.R.U32.HI UR36, URZ, 0x4, UR36 ;  /* 0x000000043f247899 */ /* 0x000fe20008011624 */
[----:B------:R-:W-:Y:S01]  /*1890*/  UMOV UR17, 0x40000040 ;  /* 0x4000004000117882 */ /* 0x000fe20000000000 */
[----:B------:R-:W-:-:S02]  /*18a0*/  UMOV UR19, 0x40000040 ;  /* 0x4000004000137882 */ /* 0x000fc40000000000 */
[----:B------:R-:W-:Y:S01]  /*18b0*/  ULOP3.LUT UR36, UR36, 0x3fff, URZ, 0xc0, !UPT ;  /* 0x00003fff24247892 */ /* 0x000fe2000f8ec03f */
[----:B------:R-:W-:Y:S01]  /*18c0*/  IMAD.U32 R13, RZ, RZ, UR17 ;  /* 0x00000011ff0d7e24 */ /* 0x000fe2000f8e00ff */
[----:B------:R-:W-:Y:S01]  /*18d0*/  UMOV UR16, UR5 ;  /* 0x0000000500107c82 */ /* 0x000fe20008000000 */
[----:B------:R-:W-:Y:S01]  /*18e0*/  UMOV UR9, UR17 ;  /* 0x0000001100097c82 */ /* 0x000fe20008000000 */
[----:B------:R-:W-:Y:S01]  /*18f0*/  ULOP3.LUT UR4, UR36, 0x10000, URZ, 0xfc, !UPT ;  /* 0x0001000024047892 */ /* 0x000fe2000f8efc3f */
[----:B------:R-:W-:Y:S01]  /*1900*/  IMAD.U32 R12, RZ, RZ, UR16 ;  /* 0x00000010ff0c7e24 */ /* 0x000fe2000f8e00ff */
[----:B------:R-:W-:Y:S01]  /*1910*/  UMOV UR8, UR16 ;  /* 0x0000001000087c82 */ /* 0x000fe20008000000 */
[----:B------:R-:W-:Y:S01]  /*1920*/  UMOV UR11, 0x40000040 ;  /* 0x40000040000b7882 */ /* 0x000fe20000000000 */
[----:B------:R-:W-:Y:S01]  /*1930*/  UMOV UR12, UR16 ;  /* 0x00000010000c7c82 */ /* 0x000fe20008000000 */
[----:B------:R-:W-:Y:S01]  /*1940*/  UMOV UR13, UR17 ;  /* 0x00000011000d7c82 */ /* 0x000fe20008000000 */
[----:B------:R-:W-:Y:S01]  /*1950*/  IMAD.U32 R15, RZ, RZ, UR4 ;  /* 0x00000004ff0f7e24 */ /* 0x000fe2000f8e00ff */
[----:B------:R-:W-:Y:S01]  /*1960*/  UIMAD UR4, UR60, 0xa00, UR4 ;  /* 0x00000a003c0478a4 */ /* 0x000fe2000f8e0204 */
[----:B------:R-:W-:Y:S01]  /*1970*/  UMOV UR15, 0x40000040 ;  /* 0x40000040000f7882 */ /* 0x000fe20000000000 */
[----:B------:R-:W-:-:S02]  /*1980*/  UMOV UR23, 0x40000040 ;  /* 0x4000004000177882 */ /* 0x000fc40000000000 */
[----:B------:R-:W-:Y:S02]  /*1990*/  UIADD3 UR10, UR4, 0x80, URZ ;  /* 0x00000080040a7890 */ /* 0x000fe4000fffe03f */
[----:B------:R-:W-:Y:S02]  /*19a0*/  UIADD3 UR14, UR4, 0x100, URZ ;  /* 0x00000100040e7890 */ /* 0x000fe4000fffe03f */
[----:B------:R-:W-:Y:S01]  /*19b0*/  UMOV UR18, UR4 ;  /* 0x0000000400127c82 */ /* 0x000fe20008000000 */
[----:B------:R-:W-:Y:S01]  /*19c0*/  UIADD3 UR6, UR4, 0x180, URZ ;  /* 0x0000018004067890 */ /* 0x000fe2000fffe03f */
[----:B------:R-:W-:Y:S01]  /*19d0*/  HGMMA.64x16x16.F32.BF16 R56, gdesc[UR16], RZ, !UPT, gsb0 ;  /* 0x00200000103879f0 */ /* 0x000fe2000c0018ff */
[----:B------:R-:W-:Y:S01]  /*19e0*/  UIADD3 UR7, UR4, 0x200, URZ ;  /* 0x0000020004077890 */ /* 0x000fe2000fffe03f */
[----:B------:R-:W-:Y:S01]  /*19f0*/  UMOV UR19, 0x40000040 ;  /* 0x4000004000137882 */ /* 0x000fe20000000000 */
[----:B------:R-:W-:Y:S02]  /*1a00*/  UIADD3 UR22, UR4, 0x382, URZ ;  /* 0x0000038204167890 */ /* 0x000fe4000fffe03f */
[----:B------:R-:W-:Y:S01]  /*1a10*/  UIADD3 UR26, UR4, 0x384, URZ ;  /* 0x00000384041a7890 */ /* 0x000fe2000fffe03f */
[----:B------:R-:W-:Y:S01]  /*1a20*/  UMOV UR27, 0x40000040 ;  /* 0x40000040001b7882 */ /* 0x000fe20000000000 */
        /* <DEDUP_REMOVED lines=16> */
[----:B------:R-:W-:-:S02]  /*1b30*/  WARPGROUP.DEPBAR.LE gsb0, 0x0 ;  /* 0x00008000000079c5 */ /* 0x000fc40000010000 */
[----:B------:R-:W-:-:S06]  /*1b40*/  WARPGROUP.ARRIVE ;  /* 0x00000000000079c5 */ /* 0x000fcc0000000000 */
[----:B------:R-:W-:Y:S01]  /*1b50*/  HGMMA.64x16x16.F32.BF16 R48, gdesc[UR8], RZ, !UPT, gsb0 ;  /* 0x00200000083079f0 */ /* 0x000fe2000c0018ff */
[----:B------:R-:W-:Y:S01]  /*1b60*/  UMOV UR8, UR16 ;  /* 0x0000001000087c82 */ /* 0x000fe20008000000 */
[----:B------:R-:W-:Y:S01]  /*1b70*/  UMOV UR9, UR17 ;  /* 0x0000001100097c82 */ /* 0x000fe20008000000 */
[----:B------:R-:W-:Y:S01]  /*1b80*/  UMOV UR10, UR6 ;  /* 0x00000006000a7c82 */ /* 0x000fe20008000000 */
[----:B------:R-:W-:Y:S01]  /*1b90*/  UMOV UR11, 0x40000040 ;  /* 0x40000040000b7882 */ /* 0x000fe20000000000 */
[----:B------:R-:W-:Y:S01]  /*1ba0*/  UIADD3 UR6, UR5, 0x2, URZ ;  /* 0x0000000205067890 */ /* 0x000fe2000fffe03f */
[----:B------:R-:W-:Y:S02]  /*1bb0*/  WARPGROUP.DEPBAR.LE gsb0, 0x0 ;  /* 0x00008000000079c5 */ /* 0x000fe40000010000 */
[----:B------:R-:W-:-:S06]  /*1bc0*/  WARPGROUP.ARRIVE ;  /* 0x00000000000079c5 */ /* 0x000fcc0000000000 */
[----:B------:R-:W-:Y:S01]  /*1bd0*/  HGMMA.64x16x16.F32.BF16 R40, gdesc[UR12], RZ, !UPT, gsb0 ;  /* 0x002000000c2879f0 */ /* 0x000fe2000c0018ff */
[----:B------:R-:W-:Y:S01]  /*1be0*/  UIADD3 UR14, UR4, 0x102, URZ ;  /* 0x00000102040e7890 */ /* 0x000fe2000fffe03f */
[----:B------:R-:W-:Y:S01]  /*1bf0*/  UMOV UR15, 0x40000040 ;  /* 0x40000040000f7882 */ /* 0x000fe20000000000 */
[----:B------:R-:W-:Y:S02]  /*1c00*/  WARPGROUP.DEPBAR.LE gsb0, 0x0 ;  /* 0x00008000000079c5 */ /* 0x000fe40000010000 */
[----:B------:R-:W-:-:S06]  /*1c10*/  WARPGROUP.ARRIVE ;  /* 0x00000000000079c5 */ /* 0x000fcc0000000000 */
[----:B------:R-:W-:Y:S01]  /*1c20*/  HGMMA.64x16x16.F32.BF16 R32, gdesc[UR8], RZ, !UPT, gsb0 ;  /* 0x00200000082079f0 */ /* 0x000fe2000c0018ff */
[----:B------:R-:W-:Y:S01]  /*1c30*/  UMOV UR8, UR16 ;  /* 0x0000001000087c82 */ /* 0x000fe20008000000 */
[----:B------:R-:W-:Y:S01]  /*1c40*/  UMOV UR9, UR17 ;  /* 0x0000001100097c82 */ /* 0x000fe20008000000 */
[----:B------:R-:W-:Y:S01]  /*1c50*/  UMOV UR10, UR7 ;  /* 0x00000007000a7c82 */ /* 0x000fe20008000000 */
[----:B------:R-:W-:Y:S01]  /*1c60*/  UMOV UR11, 0x40000040 ;  /* 0x40000040000b7882 */ /* 0x000fe20000000000 */
[----:B------:R-:W-:Y:S01]  /*1c70*/  UMOV UR16, UR6 ;  /* 0x0000000600107c82 */ /* 0x000fe20008000000 */
[----:B------:R-:W-:Y:S01]  /*1c80*/  UIADD3 UR6, UR4, 0x2, URZ ;  /* 0x0000000204067890 */ /* 0x000fe2000fffe03f */
[----:B------:R-:W-:Y:S01]  /*1c90*/  IMAD.U32 R10, RZ, RZ, UR16 ;  /* 0x00000010ff0a7e24 */ /* 0x000fe2000f8e00ff */
[----:B------:R-:W-:Y:S01]  /*1ca0*/  UMOV UR17, 0x40000040 ;  /* 0x4000004000117882 */ /* 0x000fe20000000000 */
[----:B------:R-:W-:Y:S01]  /*1cb0*/  UMOV UR12, UR16 ;  /* 0x00000010000c7c82 */ /* 0x000fe20008000000 */
[----:B------:R-:W-:Y:S01]  /*1cc0*/  UMOV UR13, UR17 ;  /* 0x00000011000d7c82 */ /* 0x000fe20008000000 */
[----:B------:R-:W-:Y:S01]  /*1cd0*/  UIADD3 UR7, UR4, 0x202, URZ ;  /* 0x0000020204077890 */ /* 0x000fe2000fffe03f */
[----:B------:R-:W-:Y:S01]  /*1ce0*/  IMAD.U32 R11, RZ, RZ, UR17 ;  /* 0x00000011ff0b7e24 */ /* 0x000fe2000f8e00ff */
[----:B------:R-:W-:Y:S01]  /*1cf0*/  UMOV UR18, UR6 ;  /* 0x0000000600127c82 */ /* 0x000fe20008000000 */
[----:B------:R-:W-:Y:S01]  /*1d00*/  UIADD3 UR6, UR4, 0x182, URZ ;  /* 0x0000018204067890 */ /* 0x000fe2000fffe03f */
[----:B------:R-:W-:-:S02]  /*1d10*/  WARPGROUP.DEPBAR.LE gsb0, 0x0 ;  /* 0x00008000000079c5 */ /* 0x000fc40000010000 */
        /* <DEDUP_REMOVED lines=76> */
[----:B------:R-:W-:Y:S02]  /*21e0*/  UIADD3 UR8, UR5, 0x6, URZ ;  /* 0x0000000605087890 */ /* 0x000fe4000fffe03f */
[----:B------:R-:W-:Y:S01]  /*21f0*/  UIADD3 UR10, UR4, 0x6, URZ ;  /* 0x00000006040a7890 */ /* 0x000fe2000fffe03f */
[----:B------:R-:W-:Y:S01]  /*2200*/  UMOV UR9, 0x40000040 ;  /* 0x4000004000097882 */ /* 0x000fe20000000000 */
[----:B------:R-:W-:Y:S01]  /*2210*/  UMOV UR11, 0x40000040 ;  /* 0x40000040000b7882 */ /* 0x000fe20000000000 */
        /* <DEDUP_REMOVED lines=23> */
[----:B01----:R-:W-:Y:S02]  /*2390*/  MOV R3, UR12 ;  /* 0x0000000c00037c02 */ /* 0x003fe40008000f00 */
[----:B------:R-:W-:Y:S01]  /*23a0*/  MOV R2, UR13 ;  /* 0x0000000d00027c02 */ /* 0x000fe20008000f00 */
        /* <DEDUP_REMOVED lines=31> */
[----:B------:R-:W-:Y:S02]  /*25a0*/  MOV R4, UR17 ;  /* 0x0000001100047c02 */ /* 0x000fe40008000f00 */
        /* <DEDUP_REMOVED lines=10> */
[----:B------:R-:W-:Y:S01]  /*2650*/  UMOV UR13, 0x40000040 ;  /* 0x40000040000d7882 */ /* 0x000fe20000000000 */
[----:B------:R-:W-:Y:S01]  /*2660*/  UMOV UR15, 0x40000040 ;  /* 0x40000040000f7882 */ /* 0x000fe20000000000 */
[----:B------:R-:W-:Y:S01]  /*2670*/  IMAD.U32 R7, RZ, RZ, UR13 ;  /* 0x0000000dff077e24 */ /* 0x000fe2000f8e00ff */
        /* <DEDUP_REMOVED lines=257> */
[----:B------:R-:W-:-:S07]  /*3690*/  UIADD3 UR5, UR5, 0xc06, URZ ;  /* 0x00000c0605057890 */ /* 0x000fce000fffe03f */
[----:B------:R-:W-:Y:S01]  /*36a0*/  UMOV UR12, UR5 ;  /* 0x00000005000c7c82 */ /* 0x000fe20008000000 */
[----:B------:R-:W-:Y:S01]  /*36b0*/  UIADD3 UR5, UR4, 0x786, URZ ;  /* 0x0000078604057890 */ /* 0x000fe2000fffe03f */
[----:B------:R-:W-:Y:S01]  /*36c0*/  IMAD.U32 R6, RZ, RZ, UR12 ;  /* 0x0000000cff067e24 */ /* 0x000fe2000f8e00ff */
[----:B------:R-:W-:-:S05]  /*36d0*/  UMOV UR16, UR12 ;  /* 0x0000000c00107c82 */ /* 0x000fca0008000000 */
        /* <DEDUP_REMOVED lines=40> */
[----:B------:R-:W-:-:S07]  /*3960*/  UIADD3 UR7, UR4, 0x806, URZ ;  /* 0x0000080604077890 */ /* 0x000fce000fffe03f */
        /* <DEDUP_REMOVED lines=11> */
[----:B------:R-:W-:Y:S01]  /*3a20*/  UMOV UR5, UR15 ;  /* 0x0000000f00057c82 */ /* 0x000fe20008000000 */
[----:B------:R-:W-:Y:S02]  /*3a30*/  R2UR UR13, R2 ;  /* 0x00000000020d72ca */ /* 0x000fe400000e0000 */
[----:B------:R-:W-:Y:S01]  /*3a40*/  R2UR UR12, R3 ;  /* 0x00000000030c72ca */ /* 0x000fe200000e0000 */
[----:B------:R-:W-:Y:S02]  /*3a50*/  WARPGROUP.DEPBAR.LE gsb0, 0x0 ;  /* 0x00008000000079c5 */ /* 0x000fe40000010000 */
[----:B------:R-:W-:-:S06]  /*3a60*/  WARPGROUP.ARRIVE ;  /* 0x00000000000079c5 */ /* 0x000fcc0000000000 */
[----:B------:R-:W-:Y:S01]  /*3a70*/  HGMMA.64x16x16.F32.BF16 R48, gdesc[UR16], R48, gsb0 ;  /* 0x00200000103079f0 */ /* 0x000fe20008001830 */
[----:B------:R-:W-:Y:S02]  /*3a80*/  R2UR UR17, R4 ;  /* 0x00000000041172ca */ /* 0x000fe400000e0000 */
[----:B------:R-:W-:Y:S01]  /*3a90*/  R2UR UR16, R5 ;  /* 0x00000000051072ca */ /* 0x000fe200000e0000 */
        /* <DEDUP_REMOVED lines=16> */
.L_x_201:
[----:B------:R-:W-:Y:S01]  /*3ba0*/  R2UR UR5, R152 ;  /* 0x00000000980572ca */ /* 0x000fe200000e0000 */
[----:B------:R-:W-:Y:S01]  /*3bb0*/  ULDC UR4, c[0x0][0x9d8] ;  /* 0x0002760000047ab9 */ /* 0x000fe20000000800 */
[----:B------:R-:W-:Y:S02]  /*3bc0*/  VIADD R2, R227, UR61 ;  /* 0x0000003de3027c36 */ /* 0x000fe40008000000 */
[----:B------:R-:W-:Y:S01]  /*3bd0*/  FMUL.FTZ R56, R56, UR4 ;  /* 0x0000000438387c20 */ /* 0x000fe20008410000 */
[----:B------:R-:W-:Y:S01]  /*3be0*/  FMUL.FTZ R57, R57, UR4 ;  /* 0x0000000439397c20 */ /* 0x000fe20008410000 */
[----:B------:R-:W-:Y:S01]  /*3bf0*/  FMUL.FTZ R60, R60, UR4 ;  /* 0x000000043c3c7c20 */ /* 0x000fe20008410000 */
[----:B------:R-:W-:Y:S01]  /*3c00*/  FMUL.FTZ R61, R61, UR4 ;  /* 0x000000043d3d7c20 */ /* 0x000fe20008410000 */
[----:B------:R-:W-:Y:S01]  /*3c10*/  FMUL.FTZ R48, R48, UR4 ;  /* 0x0000000430307c20 */ /* 0x000fe20008410000 */
[----:B------:R-:W-:Y:S01]  /*3c20*/  FMUL.FTZ R58, R58, UR4 ;  /* 0x000000043a3a7c20 */ /* 0x000fe20008410000 */
[----:B------:R-:W0:Y:S01]  /*3c30*/  MUFU.TANH R56, R56 ;  /* 0x0000003800387308 */ /* 0x000e220000002400 */
[----:B------:R-:W-:Y:S01]  /*3c40*/  FMUL.FTZ R49, R49, UR4 ;  /* 0x0000000431317c20 */ /* 0x000fe20008410000 */
[----:B------:R-:W-:Y:S01]  /*3c50*/  FMUL.FTZ R59, R59, UR4 ;  /* 0x000000043b3b7c20 */ /* 0x000fe20008410000 */
[----:B------:R-:W-:Y:S01]  /*3c60*/  FMUL.FTZ R52, R52, UR4 ;  /* 0x0000000434347c20 */ /* 0x000fe20008410000 */
[----:B------:R-:W-:-:S02]  /*3c70*/  IMAD.U32 R3, RZ, RZ, UR5 ;  /* 0x00000005ff037e24 */ /* 0x000fc4000f8e00ff */
[----:B------:R-:W-:Y:S01]  /*3c80*/  FMUL.FTZ R62, R62, UR4 ;  /* 0x000000043e3e7c20 */ /* 0x000fe20008410000 */
[----:B------:R-:W-:Y:S01]  /*3c90*/  FMUL.FTZ R53, R53, UR4 ;  /* 0x0000000435357c20 */ /* 0x000fe20008410000 */
[----:B------:R-:W-:Y:S01]  /*3ca0*/  FMUL.FTZ R63, R63, UR4 ;  /* 0x000000043f3f7c20 */ /* 0x000fe20008410000 */
[----:B------:R-:W1:Y:S01]  /*3cb0*/  MUFU.TANH R57, R57 ;  /* 0x0000003900397308 */ /* 0x000e620000002400 */
[----:B------:R-:W-:Y:S02]  /*3cc0*/  IMAD R2, R3, -0x50, R2 ;  /* 0xffffffb003027824 */ /* 0x000fe400078e0202 */
[----:B------:R-:W-:Y:S01]  /*3cd0*/  FMUL.FTZ R40, R40, UR4 ;  /* 0x0000000428287c20 */ /* 0x000fe20008410000 */
[----:B------:R-:W-:Y:S01]  /*3ce0*/  FMUL.FTZ R50, R50, UR4 ;  /* 0x0000000432327c20 */ /* 0x000fe20008410000 */
[----:B------:R-:W-:Y:S01]  /*3cf0*/  FMUL.FTZ R41, R41, UR4 ;  /* 0x0000000429297c20 */ /* 0x000fe20008410000 */
[----:B------:R-:W-:Y:S01]  /*3d00*/  FMUL.FTZ R51, R51, UR4 ;  /* 0x0000000433337c20 */ /* 0x000fe20008410000 */
[----:B------:R-:W-:Y:S01]  /*3d10*/  ISETP.GT.AND P2, PT, R2, RZ, PT ;  /* 0x000000ff0200720c */ /* 0x000fe20003f44270 */
[----:B------:R-:W-:Y:S01]  /*3d20*/  FMUL.FTZ R44, R44, UR4 ;  /* 0x000000042c2c7c20 */ /* 0x000fe20008410000 */
[----:B------:R-:W2:Y:S01]  /*3d30*/  MUFU.TANH R60, R60 ;  /* 0x0000003c003c7308 */ /* 0x000ea20000002400 */
[----:B------:R-:W-:Y:S01]  /*3d40*/  ISETP.GT.AND P1, PT, R2, 0x1, PT ;  /* 0x000000010200780c */ /* 0x000fe20003f24270 */
[----:B------:R-:W-:Y:S01]  /*3d50*/  FMUL.FTZ R54, R54, UR4 ;  /* 0x0000000436367c20 */ /* 0x000fe20008410000 */
[----:B------:R-:W-:Y:S01]  /*3d60*/  ISETP.GT.AND P6, PT, R2, 0x8, PT ;  /* 0x000000080200780c */ /* 0x000fe20003fc4270 */
[----:B------:R-:W-:Y:S01]  /*3d70*/  FMUL.FTZ R45, R45, UR4 ;  /* 0x000000042d2d7c20 */ /* 0x000fe20008410000 */
[----:B0-----:R-:W-:Y:S01]  /*3d80*/  FSEL R56, R56, -INF , P2 ;  /* 0xff80000038387808 */ /* 0x001fe20001000000 */
[----:B------:R-:W-:Y:S01]  /*3d90*/  FMUL.FTZ R55, R55, UR4 ;  /* 0x0000000437377c20 */ /* 0x000fe20008410000 */
[----:B------:R-:W-:Y:S01]  /*3da0*/  ISETP.GT.AND P5, PT, R2, 0x9, PT ;  /* 0x000000090200780c */ /* 0x000fe20003fa4270 */
[----:B------:R-:W0:Y:S01]  /*3db0*/  MUFU.TANH R61, R61 ;  /* 0x0000003d003d7308 */ /* 0x000e220000002400 */
[----:B-1----:R-:W-:Y:S01]  /*3dc0*/  FSEL R57, R57, -INF , P1 ;  /* 0xff80000039397808 */ /* 0x002fe20000800000 */
[----:B------:R-:W-:Y:S01]  /*3dd0*/  FMUL.FTZ R32, R32, UR4 ;  /* 0x0000000420207c20 */ /* 0x000fe20008410000 */
[----:B------:R-:W-:Y:S01]  /*3de0*/  ISETP.GT.AND P4, PT, R2, 0x10, PT ;  /* 0x000000100200780c */ /* 0x000fe20003f84270 */
[----:B------:R-:W-:Y:S01]  /*3df0*/  FMUL.FTZ R42, R42, UR4 ;  /* 0x000000042a2a7c20 */ /* 0x000fe20008410000 */
[----:B------:R-:W-:Y:S01]  /*3e00*/  FMNMX.FTZ R3, R56, R57, !PT ;  /* 0x0000003938037209 */ /* 0x000fe20007810000 */
[----:B------:R-:W-:Y:S01]  /*3e10*/  FMUL.FTZ R33, R33, UR4 ;  /* 0x0000000421217c20 */ /* 0x000fe20008410000 */
[----:B------:R-:W-:Y:S01]  /*3e20*/  ISETP.GT.AND P3, PT, R2, 0x11, PT ;  /* 0x000000110200780c */ /* 0x000fe20003f64270 */
[----:B------:R-:W1:Y:S01]  /*3e30*/  MUFU.TANH R48, R48 ;  /* 0x0000003000307308 */ /* 0x000e620000002400 */
[----:B--2---:R-:W-:Y:S01]  /*3e40*/  FSEL R60, R60, -INF , P6 ;  /* 0xff8000003c3c7808 */ /* 0x004fe20003000000 */
[----:B------:R-:W-:Y:S01]  /*3e50*/  FMUL.FTZ R43, R43, UR4 ;  /* 0x000000042b2b7c20 */ /* 0x000fe20008410000 */
[----:B------:R-:W-:Y:S01]  /*3e60*/  FMUL.FTZ R36, R36, UR4 ;  /* 0x0000000424247c20 */ /* 0x000fe20008410000 */
[----:B------:R-:W-:Y:S01]  /*3e70*/  FMUL.FTZ R46, R46, UR4 ;  /* 0x000000042e2e7c20 */ /* 0x000fe20008410000 */
[----:B------:R-:W-:Y:S01]  /*3e80*/  FMNMX.FTZ R4, R60, R3, !PT ;  /* 0x000000033c047209 */ /* 0x000fe20007810000 */
[----:B------:R-:W-:Y:S01]  /*3e90*/  FMUL.FTZ R37, R37, UR4 ;  /* 0x0000000425257c20 */ /* 0x000fe20008410000 */
[----:B------:R-:W-:Y:S01]  /*3ea0*/  FMUL.FTZ R47, R47, UR4 ;  /* 0x000000042f2f7c20 */ /* 0x000fe20008410000 */
[----:B------:R-:W2:Y:S01]  /*3eb0*/  MUFU.TANH R58, R58 ;  /* 0x0000003a003a7308 */ /* 0x000ea20000002400 */
[----:B0-----:R-:W-:Y:S01]  /*3ec0*/  FSEL R61, R61, -INF , P5 ;  /* 0xff8000003d3d7808 */ /* 0x001fe20002800000 */
[----:B------:R-:W-:Y:S01]  /*3ed0*/  FMUL.FTZ R24, R24, UR4 ;  /* 0x0000000418187c20 */ /* 0x000fe20008410000 */
[----:B------:R-:W-:Y:S01]  /*3ee0*/  FMUL.FTZ R34, R34, UR4 ;  /* 0x0000000422227c20 */ /* 0x000fe20008410000 */
[----:B------:R-:W-:Y:S01]  /*3ef0*/  FMUL.FTZ R25, R25, UR4 ;  /* 0x0000000419197c20 */ /* 0x000fe20008410000 */
[----:B------:R-:W-:Y:S01]  /*3f00*/  FMNMX.FTZ R3, R61, R4, !PT ;  /* 0x000000043d037209 */ /* 0x000fe20007810000 */
[----:B------:R-:W-:Y:S01]  /*3f10*/  FMUL.FTZ R35, R35, UR4 ;  /* 0x0000000423237c20 */ /* 0x000fe20008410000 */
[----:B------:R-:W-:Y:S01]  /*3f20*/  FMUL.FTZ R28, R28, UR4 ;  /* 0x000000041c1c7c20 */ /* 0x000fe20008410000 */
[----:B------:R-:W0:Y:S01]  /*3f30*/  MUFU.TANH R49, R49 ;  /* 0x0000003100317308 */ /* 0x000e220000002400 */
[----:B-1----:R-:W-:Y:S01]  /*3f40*/  FSEL R48, R48, -INF , P4 ;  /* 0xff80000030307808 */ /* 0x002fe20002000000 */
[----:B------:R-:W-:Y:S01]  /*3f50*/  FMUL.FTZ R29, R29, UR4 ;  /* 0x000000041d1d7c20 */ /* 0x000fe20008410000 */
[----:B------:R-:W-:Y:S01]  /*3f60*/  FMUL.FTZ R38, R38, UR4 ;  /* 0x0000000426267c20 */ /* 0x000fe20008410000 */
[----:B------:R-:W-:Y:S01]  /*3f70*/  FMUL.FTZ R39, R39, UR4 ;  /* 0x0000000427277c20 */ /* 0x000fe20008410000 */
[----:B------:R-:W-:Y:S01]  /*3f80*/  FMNMX.FTZ R4, R48, R3, !PT ;  /* 0x0000000330047209 */ /* 0x000fe20007810000 */
[----:B------:R-:W-:Y:S01]  /*3f90*/  FMUL.FTZ R26, R26, UR4 ;  /* 0x000000041a1a7c20 */ /* 0x000fe20008410000 */
[----:B------:R-:W-:Y:S01]  /*3fa0*/  FMUL.FTZ R27, R27, UR4 ;  /* 0x000000041b1b7c20 */ /* 0x000fe20008410000 */
[----:B------:R-:W1:Y:S01]  /*3fb0*/  MUFU.TANH R59, R59 ;  /* 0x0000003b003b7308 */ /* 0x000e620000002400 */
[----:B--2---:R-:W-:Y:S01]  /*3fc0*/  FSEL R58, R58, -INF , P2 ;  /* 0xff8000003a3a7808 */ /* 0x004fe20001000000 */
[----:B------:R-:W-:Y:S01]  /*3fd0*/  FMUL.FTZ R30, R30, UR4 ;  /* 0x000000041e1e7c20 */ /* 0x000fe20008410000 */
[----:B------:R-:W-:Y:S01]  /*3fe0*/  ISETP.GT.AND P2, PT, R2, 0x18, PT ;  /* 0x000000180200780c */ /* 0x000fe20003f44270 */
[----:B------:R-:W-:Y:S01]  /*3ff0*/  FMUL.FTZ R31, R31, UR4 ;  /* 0x000000041f1f7c20 */ /* 0x000fe20008410000 */
[----:B------:R-:W-:Y:S01]  /*4000*/  ULDC UR5, c[0x0][0x988] ;  /* 0x0002620000057ab9 */ /* 0x000fe20000000800 */
[----:B------:R-:W-:Y:S01]  /*4010*/  P2R R20, PR, RZ, 0x1 ;  /* 0x00000001ff147803 */ /* 0x000fe20000000000 */
[----:B------:R-:W-:Y:S01]  /*4020*/  UISETP.GE.AND UP0, UPT, UR61, 0x51, UPT ;  /* 0x000000513d00788c */ /* 0x000fe2000bf06270 */
[----:B------:R-:W2:Y:S01]  /*4030*/  MUFU.TANH R52, R52 ;  /* 0x0000003400347308 */ /* 0x000ea20000002400 */
[----:B0-----:R-:W-:-:S02]  /*4040*/  FSEL R49, R49, -INF , P3 ;  /* 0xff80000031317808 */ /* 0x001fc40001800000 */
[----:B------:R-:W-:Y:S02]  /*4050*/  CS2R R150, SRZ ;  /* 0x0000000000967805 */ /* 0x000fe4000001ff00 */
[----:B------:R-:W-:Y:S02]  /*4060*/  CS2R R148, SRZ ;  /* 0x0000000000947805 */ /* 0x000fe4000001ff00 */
[----:B------:R-:W-:Y:S02]  /*4070*/  CS2R R146, SRZ ;  /* 0x0000000000927805 */ /* 0x000fe4000001ff00 */
[----:B------:R-:W-:Y:S02]  /*4080*/  FMNMX.FTZ R3, R49, R4, !PT ;  /* 0x0000000431037209 */ /* 0x000fe40007810000 */
[----:B------:R-:W-:Y:S02]  /*4090*/  CS2R R144, SRZ ;  /* 0x0000000000907805 */ /* 0x000fe4000001ff00 */
[----:B------:R-:W-:Y:S01]  /*40a0*/  CS2R R142, SRZ ;  /* 0x00000000008e7805 */ /* 0x000fe2000001ff00 */
[----:B------:R-:W0:Y:S01]  /*40b0*/  MUFU.TANH R62, R62 ;  /* 0x0000003e003e7308 */ /* 0x000e220000002400 */
[----:B-1----:R-:W-:-:S02]  /*40c0*/  FSEL R59, R59, -INF , P1 ;  /* 0xff8000003b3b7808 */ /* 0x002fc40000800000 */
[----:B------:R-:W-:Y:S02]  /*40d0*/  CS2R R140, SRZ ;  /* 0x00000000008c7805 */ /* 0x000fe4000001ff00 */
[----:B------:R-:W-:Y:S02]  /*40e0*/  ISETP.GT.AND P1, PT, R2, 0x19, PT ;  /* 0x000000190200780c */ /* 0x000fe40003f24270 */
[----:B------:R-:W-:Y:S02]  /*40f0*/  CS2R R138, SRZ ;  /* 0x00000000008a7805 */ /* 0x000fe4000001ff00 */
[----:B------:R-:W-:Y:S02]  /*4100*/  CS2R R136, SRZ ;  /* 0x0000000000887805 */ /* 0x000fe4000001ff00 */
[----:B------:R-:W-:Y:S02]  /*4110*/  CS2R R134, SRZ ;  /* 0x0000000000867805 */ /* 0x000fe4000001ff00 */
[----:B------:R-:W-:Y:S01]  /*4120*/  CS2R R132, SRZ ;  /* 0x0000000000847805 */ /* 0x000fe2000001ff00 */
[----:B------:R-:W1:Y:S01]  /*4130*/  MUFU.TANH R53, R53 ;  /* 0x0000003500357308 */ /* 0x000e620000002400 */
[----:B--2---:R-:W-:-:S02]  /*4140*/  FSEL R52, R52, -INF , P2 ;  /* 0xff80000034347808 */ /* 0x004fc40001000000 */
[----:B------:R-:W-:Y:S02]  /*4150*/  CS2R R130, SRZ ;  /* 0x0000000000827805 */ /* 0x000fe4000001ff00 */
[----:B------:R-:W-:Y:S02]  /*4160*/  CS2R R128, SRZ ;  /* 0x0000000000807805 */ /* 0x000fe4000001ff00 */
[----:B------:R-:W-:Y:S02]  /*4170*/  CS2R R126, SRZ ;  /* 0x00000000007e7805 */ /* 0x000fe4000001ff00 */
[----:B------:R-:W-:Y:S02]  /*4180*/  FMNMX.FTZ R4, R52, R3, !PT ;  /* 0x0000000334047209 */ /* 0x000fe40007810000 */
[----:B------:R-:W-:Y:S02]  /*4190*/  CS2R R124, SRZ ;  /* 0x00000000007c7805 */ /* 0x000fe4000001ff00 */
[----:B------:R-:W-:Y:S01]  /*41a0*/  CS2R R122, SRZ ;  /* 0x00000000007a7805 */ /* 0x000fe2000001ff00 */
[----:B------:R-:W2:Y:S01]  /*41b0*/  MUFU.TANH R63, R63 ;  /* 0x0000003f003f7308 */ /* 0x000ea20000002400 */
[----:B0-----:R-:W-:-:S02]  /*41c0*/  FSEL R62, R62, -INF , P6 ;  /* 0xff8000003e3e7808 */ /* 0x001fc40003000000 */
[----:B------:R-:W-:Y:S02]  /*41d0*/  CS2R R120, SRZ ;  /* 0x0000000000787805 */ /* 0x000fe4000001ff00 */
[----:B------:R-:W-:Y:S02]  /*41e0*/  ISETP.GT.AND P6, PT, R2, 0x20, PT ;  /* 0x000000200200780c */ /* 0x000fe40003fc4270 */
[----:B------:R-:W-:Y:S02]  /*41f0*/  CS2R R118, SRZ ;  /* 0x0000000000767805 */ /* 0x000fe4000001ff00 */
[----:B------:R-:W-:Y:S02]  /*4200*/  CS2R R116, SRZ ;  /* 0x0000000000747805 */ /* 0x000fe4000001ff00 */
[----:B------:R-:W-:Y:S02]  /*4210*/  CS2R R114, SRZ ;  /* 0x0000000000727805 */ /* 0x000fe4000001ff00 */
[----:B------:R-:W-:Y:S01]  /*4220*/  CS2R R112, SRZ ;  /* 0x0000000000707805 */ /* 0x000fe2000001ff00 */
[----:B------:R-:W0:Y:S01]  /*4230*/  MUFU.TANH R40, R40 ;  /* 0x0000002800287308 */ /* 0x000e220000002400 */
[----:B-1----:R-:W-:-:S02]  /*4240*/  FSEL R53, R53, -INF , P1 ;  /* 0xff80000035357808 */ /* 0x002fc40000800000 */
[----:B------:R-:W-:Y:S02]  /*4250*/  CS2R R110, SRZ ;  /* 0x00000000006e7805 */ /* 0x000fe4000001ff00 */
[----:B------:R-:W-:Y:S02]  /*4260*/  CS2R R108, SRZ ;  /* 0x00000000006c7805 */ /* 0x000fe4000001ff00 */
[----:B------:R-:W-:Y:S02]  /*4270*/  CS2R R106, SRZ ;  /* 0x00000000006a7805 */ /* 0x000fe4000001ff00 */
[----:B------:R-:W-:Y:S02]  /*4280*/  FMNMX.FTZ R3, R53, R4, !PT ;  /* 0x0000000435037209 */ /* 0x000fe40007810000 */
[----:B------:R-:W-:Y:S02]  /*4290*/  CS2R R104, SRZ ;  /* 0x0000000000687805 */ /* 0x000fe4000001ff00 */
[----:B------:R-:W-:Y:S01]  /*42a0*/  CS2R R102, SRZ ;  /* 0x0000000000667805 */ /* 0x000fe2000001ff00 */
[----:B------:R-:W1:Y:S01]  /*42b0*/  MUFU.TANH R50, R50 ;  /* 0x0000003200327308 */ /* 0x000e620000002400 */
[----:B--2---:R-:W-:-:S02]  /*42c0*/  FSEL R63, R63, -INF , P5 ;  /* 0xff8000003f3f7808 */ /* 0x004fc40002800000 */
[----:B------:R-:W-:Y:S02]  /*42d0*/  CS2R R100, SRZ ;  /* 0x0000000000647805 */ /* 0x000fe4000001ff00 */
[----:B------:R-:W-:Y:S02]  /*42e0*/  ISETP.GT.AND P5, PT, R2, 0x21, PT ;  /* 0x000000210200780c */ /* 0x000fe40003fa4270 */
[----:B------:R-:W-:Y:S02]  /*42f0*/  CS2R R98, SRZ ;  /* 0x0000000000627805 */ /* 0x000fe4000001ff00 */
[----:B------:R-:W-:Y:S02]  /*4300*/  CS2R R96, SRZ ;  /* 0x0000000000607805 */ /* 0x000fe4000001ff00 */
[----:B------:R-:W-:Y:S02]  /*4310*/  CS2R R94, SRZ ;  /* 0x00000000005e7805 */ /* 0x000fe4000001ff00 */
[----:B------:R-:W-:Y:S01]  /*4320*/  CS2R R92, SRZ ;  /* 0x00000000005c7805 */ /* 0x000fe2000001ff00 */
        /* <DEDUP_REMOVED lines=22> */
[----:B------:R-:W-:Y:S01]  /*4490*/  CS2R R64, SRZ ;  /* 0x0000000000407805 */ /* 0x000fe2000001ff00 */
[----:B------:R-:W2:Y:S01]  /*44a0*/  MUFU.TANH R54, R54 ;  /* 0x0000003600367308 */ /* 0x000ea20000002400 */
[----:B0-----:R-:W-:-:S02]  /*44b0*/  FSEL R51, R51, -INF , P3 ;  /* 0xff80000033337808 */ /* 0x001fc40001800000 */
[----:B------:R-:W-:-:S05]  /*44c0*/  ISETP.GT.AND P3, PT, R2, 0x29, PT ;  /* 0x000000290200780c */ /* 0x000fca0003f64270 */
[----:B------:R-:W0:Y:S01]  /*44d0*/  MUFU.TANH R45, R45 ;  /* 0x0000002d002d7308 */ /* 0x000e220000002400 */
[----:B-1----:R-:W-:-:S04]  /*44e0*/  FSEL R44, R44, -INF , P4 ;  /* 0xff8000002c2c7808 */ /* 0x002fc80002000000 */
[----:B------:R-:W-:-:S03]  /*44f0*/  FMNMX.FTZ R4, R44, R3, !PT ;  /* 0x000000032c047209 */ /* 0x000fc60007810000 */
[----:B------:R-:W1:Y:S01]  /*4500*/  MUFU.TANH R55, R55 ;  /* 0x0000003700377308 */ /* 0x000e620000002400 */
[----:B--2---:R-:W-:Y:S02]  /*4510*/  FSEL R54, R54, -INF , P2 ;  /* 0xff80000036367808 */ /* 0x004fe40001000000 */
[----:B------:R-:W-:-:S05]  /*4520*/  ISETP.GT.AND P2, PT, R2, 0x30, PT ;  /* 0x000000300200780c */ /* 0x000fca0003f44270 */
[----:B------:R-:W2:Y:S01]  /*4530*/  MUFU.TANH R32, R32 ;  /* 0x0000002000207308 */ /* 0x000ea20000002400 */
[----:B0-----:R-:W-:-:S04]  /*4540*/  FSEL R45, R45, -INF , P3 ;  /* 0xff8000002d2d7808 */ /* 0x001fc80001800000 */
[----:B------:R-:W-:-:S03]  /*4550*/  FMNMX.FTZ R3, R45, R4, !PT ;  /* 0x000000042d037209 */ /* 0x000fc60007810000 */
[----:B------:R-:W0:Y:S01]  /*4560*/  MUFU.TANH R42, R42 ;  /* 0x0000002a002a7308 */ /* 0x000e220000002400 */
[----:B-1----:R-:W-:Y:S02]  /*4570*/  FSEL R55, R55, -INF , P1 ;  /* 0xff80000037377808 */ /* 0x002fe40000800000 */
[----:B------:R-:W-:-:S05]  /*4580*/  ISETP.GT.AND P1, PT, R2, 0x31, PT ;  /* 0x000000310200780c */ /* 0x000fca0003f24270 */
        /* <DEDUP_REMOVED lines=44> */
[----:B------:R-:W1:Y:S06]  /*4850*/  SHFL.BFLY PT, R3, R2, 0x2, 0x1f ;  /* 0x0c401f0002037f89 */ /* 0x000e6c00000e0000 */
[----:B------:R-:W3:Y:S01]  /*4860*/  MUFU.TANH R27, R27 ;  /* 0x0000001b001b7308 */ /* 0x000ee20000002400 */
[----:B--2---:R-:W-:-:S07]  /*4870*/  FSEL R39, R39, -INF , P5 ;  /* 0xff80000027277808 */ /* 0x004fce0002800000 */
[----:B------:R-:W2:Y:S01]  /*4880*/  MUFU.TANH R30, R30 ;  /* 0x0000001e001e7308 */ /* 0x000ea20000002400 */
[----:B0-----:R-:W-:-:S07]  /*4890*/  FSEL R26, R26, -INF , P4 ;  /* 0xff8000001a1a7808 */ /* 0x001fce0002000000 */
[----:B------:R-:W0:Y:S01]  /*48a0*/  MUFU.TANH R31, R31 ;  /* 0x0000001f001f7308 */ /* 0x000e220000002400 */
[----:B---3--:R-:W-:Y:S02]  /*48b0*/  FSEL R27, R27, -INF , P3 ;  /* 0xff8000001b1b7808 */ /* 0x008fe40001800000 */
[----:B-1----:R-:W-:-:S05]  /*48c0*/  FMNMX.FTZ R3, R2, R3, !PT ;  /* 0x0000000302037209 */ /* 0x002fca0007810000 */
[----:B------:R-:W1:Y:S01]  /*48d0*/  SHFL.BFLY PT, R4, R3, 0x1, 0x1f ;  /* 0x0c201f0003047f89 */ /* 0x000e6200000e0000 */
[----:B--2---:R-:W-:Y:S02]  /*48e0*/  FSEL R30, R30, -INF , P2 ;  /* 0xff8000001e1e7808 */ /* 0x004fe40001000000 */
[----:B0-----:R-:W-:Y:S02]  /*48f0*/  FSEL R31, R31, -INF , P1 ;  /* 0xff8000001f1f7808 */ /* 0x001fe40000800000 */
[----:B-1----:R-:W-:Y:S02]  /*4900*/  FMNMX.FTZ R4, R3, R4, !PT ;  /* 0x0000000403047209 */ /* 0x002fe40007810000 */
        /* <DEDUP_REMOVED lines=42> */
[----:B------:R-:W-:Y:S02]  /*4bb0*/  F2FP.BF16.F32.PACK_AB R208, R57, R56 ;  /* 0x0000003839d0723e */ /* 0x000fe400000010ff */
[----:B------:R-:W-:Y:S02]  /*4bc0*/  CS2R R56, SRZ ;  /* 0x0000000000387805 */ /* 0x000fe4000001ff00 */
[----:B------:R-:W-:Y:S01]  /*4bd0*/  FMNMX.FTZ R2, R38, R3, !PT ;  /* 0x0000000326027209 */ /* 0x000fe20007810000 */
[----:B------:R-:W-:Y:S03]  /*4be0*/  MUFU.EX2 R48, R48 ;  /* 0x0000003000307308 */ /* 0x000fe60000000800 */
        /* <DEDUP_REMOVED lines=9> */
[----:B------:R-:W2:Y:S01]  /*4c80*/  MUFU.EX2 R53, R53 ;  /* 0x0000003500357308 */ /* 0x000ea20000000800 */
[----:B0-----:R-:W-:-:S07]  /*4c90*/  F2FP.BF16.F32.PACK_AB R204, R49, R48 ;  /* 0x0000003031cc723e */ /* 0x001fce00000010ff */
[----:B------:R-:W-:Y:S08]  /*4ca0*/  MUFU.EX2 R40, R40 ;  /* 0x0000002800287308 */ /* 0x000ff00000000800 */
[----:B------:R-:W0:Y:S01]  /*4cb0*/  MUFU.EX2 R41, R41 ;  /* 0x0000002900297308 */ /* 0x000e220000000800 */
[----:B--2---:R-:W-:Y:S02]  /*4cc0*/  F2FP.BF16.F32.PACK_AB R206, R53, R52 ;  /* 0x0000003435ce723e */ /* 0x004fe400000010ff */
[----:B-1----:R-:W-:-:S05]  /*4cd0*/  FMNMX.FTZ R5, R2, R3, !PT ;  /* 0x0000000302057209 */ /* 0x002fca0007810000 */
[----:B------:R-:W-:Y:S01]  /*4ce0*/  MUFU.EX2 R44, R44 ;  /* 0x0000002c002c7308 */ /* 0x000fe20000000800 */
[----:B------:R-:W1:Y:S07]  /*4cf0*/  SHFL.BFLY PT, R2, R5, 0x1, 0x1f ;  /* 0x0c201f0005027f89 */ /* 0x000e6e00000e0000 */
[----:B------:R-:W2:Y:S01]  /*4d00*/  MUFU.EX2 R45, R45 ;  /* 0x0000002d002d7308 */ /* 0x000ea20000000800 */
[----:B0-----:R-:W-:-:S07]  /*4d10*/  F2FP.BF16.F32.PACK_AB R200, R41, R40 ;  /* 0x0000002829c8723e */ /* 0x001fce00000010ff */
[----:B------:R-:W-:Y:S08]  /*4d20*/  MUFU.EX2 R32, R32 ;  /* 0x0000002000207308 */ /* 0x000ff00000000800 */
[----:B------:R-:W-:Y:S01]  /*4d30*/  MUFU.EX2 R33, R33 ;  /* 0x0000002100217308 */ /* 0x000fe20000000800 */
[----:B--2---:R-:W-:Y:S02]  /*4d40*/  F2FP.BF16.F32.PACK_AB R202, R45, R44 ;  /* 0x0000002c2dca723e */ /* 0x004fe400000010ff */
[----:B-1----:R-:W-:-:S04]  /*4d50*/  FMNMX.FTZ R3, R5, R2, !PT ;  /* 0x0000000205037209 */ /* 0x002fc80007810000 */
[C---:B------:R-:W-:Y:S01]  /*4d60*/  FSETP.NEU.FTZ.AND P1, PT, R3.reuse, -INF , PT ;  /* 0xff8000000300780b */ /* 0x040fe20003f3d000 */
[----:B------:R-:W-:Y:S01]  /*4d70*/  FMUL.FTZ R2, R3, UR5 ;  /* 0x0000000503027c20 */ /* 0x000fe20008410000 */
[----:B------:R0:W-:Y:S04]  /*4d80*/  MUFU.EX2 R5, R14 ;  /* 0x0000000e00057308 */ /* 0x0001e80000000800 */
[----:B------:R-:W-:Y:S02]  /*4d90*/  FSEL R2, R2, RZ, P1 ;  /* 0x000000ff02027208 */ /* 0x000fe40000800000 */
[----:B------:R-:W-:Y:S02]  /*4da0*/  ISETP.NE.AND P1, PT, R19, RZ, PT ;  /* 0x000000ff1300720c */ /* 0x000fe40003f25270 */
[----:B------:R-:W-:Y:S01]  /*4db0*/  MUFU.EX2 R36, R36 ;  /* 0x0000002400247308 */ /* 0x000fe20000000800 */
[--C-:B------:R-:W-:Y:S01]  /*4dc0*/  FFMA.FTZ R58, R58, UR5, -R2.reuse ;  /* 0x000000053a3a7c23 */ /* 0x100fe20008010802 */
[--C-:B------:R-:W-:Y:S01]  /*4dd0*/  FFMA.FTZ R59, R59, UR5, -R2.reuse ;  /* 0x000000053b3b7c23 */ /* 0x100fe20008010802 */
[--C-:B------:R-:W-:Y:S01]  /*4de0*/  FFMA.FTZ R62, R62, UR5, -R2.reuse ;  /* 0x000000053e3e7c23 */ /* 0x100fe20008010802 */
[--C-:B------:R-:W-:Y:S01]  /*4df0*/  FFMA.FTZ R63, R63, UR5, -R2.reuse ;  /* 0x000000053f3f7c23 */ /* 0x100fe20008010802 */
[--C-:B------:R-:W-:Y:S01]  /*4e00*/  FFMA.FTZ R50, R50, UR5, -R2.reuse ;  /* 0x0000000532327c23 */ /* 0x100fe20008010802 */
[----:B0-----:R-:W-:Y:S01]  /*4e10*/  FADD.FTZ R14, R60, R21 ;  /* 0x000000153c0e7221 */ /* 0x001fe20000010000 */
        /* <DEDUP_REMOVED lines=8> */
[----:B------:R-:W-:Y:S01]  /*4ea0*/  FFMA.FTZ R46, R46, UR5, -R2 ;  /* 0x000000052e2e7c23 */ /* 0x000fe20008010802 */
[----:B------:R-:W0:Y:S01]  /*4eb0*/  MUFU.EX2 R59, R59 ;  /* 0x0000003b003b7308 */ /* 0x000e220000000800 */
[----:B------:R-:W-:-:S02]  /*4ec0*/  @P1 VIADD R0, R0, 0x38840 ;  /* 0x0003884000001836 */ /* 0x000fc40000000000 */
[----:B------:R-:W-:Y:S01]  /*4ed0*/  FADD.FTZ R29, R49, R14 ;  /* 0x0000000e311d7221 */ /* 0x000fe20000010000 */
[--C-:B------:R-:W-:Y:S01]  /*4ee0*/  FFMA.FTZ R47, R47, UR5, -R2.reuse ;  /* 0x000000052f2f7c23 */ /* 0x100fe20008010802 */
[--C-:B------:R-:W-:Y:S01]  /*4ef0*/  FFMA.FTZ R34, R34, UR5, -R2.reuse ;  /* 0x0000000522227c23 */ /* 0x100fe20008010802 */
[----:B------:R-:W-:Y:S01]  /*4f00*/  FFMA.FTZ R35, R35, UR5, -R2 ;  /* 0x0000000523237c23 */ /* 0x000fe20008010802 */
[----:B------:R-:W-:Y:S01]  /*4f10*/  FADD.FTZ R20, R52, R29 ;  /* 0x0000001d34147221 */ /* 0x000fe20000010000 */
[----:B------:R-:W-:Y:S01]  /*4f20*/  @P1 PRMT R0, R23, 0x654, R0 ;  /* 0x0000065417001816 */ /* 0x000fe20000000000 */
[----:B------:R-:W1:Y:S01]  /*4f30*/  MUFU.EX2 R62, R62 ;  /* 0x0000003e003e7308 */ /* 0x000e620000000800 */
[----:B------:R-:W-:Y:S01]  /*4f40*/  FFMA.FTZ R38, R38, UR5, -R2 ;  /* 0x0000000526267c23 */ /* 0x000fe20008010802 */
[----:B------:R-:W-:Y:S01]  /*4f50*/  FADD.FTZ R29, R53, R20 ;  /* 0x00000014351d7221 */ /* 0x000fe20000010000 */
[----:B------:R2:W-:Y:S01]  /*4f60*/  @P1 SYNCS.ARRIVE.TRANS64.RED.A1T0 RZ, [R0+URZ], RZ ;  /* 0x000000ff00ff19a7 */ /* 0x0005e2000810043f */
[--C-:B------:R-:W-:Y:S01]  /*4f70*/  FFMA.FTZ R39, R39, UR5, -R2.reuse ;  /* 0x0000000527277c23 */ /* 0x100fe20008010802 */
[--C-:B------:R-:W-:Y:S01]  /*4f80*/  FFMA.FTZ R26, R26, UR5, -R2.reuse ;  /* 0x000000051a1a7c23 */ /* 0x100fe20008010802 */
[----:B------:R-:W-:Y:S01]  /*4f90*/  FADD.FTZ R20, R40, R29 ;  /* 0x0000001d28147221 */ /* 0x000fe20000010000 */
[----:B------:R-:W-:Y:S01]  /*4fa0*/  FFMA.FTZ R27, R27, UR5, -R2 ;  /* 0x000000051b1b7c23 */ /* 0x000fe20008010802 */
[----:B------:R-:W3:Y:S01]  /*4fb0*/  MUFU.EX2 R63, R63 ;  /* 0x0000003f003f7308 */ /* 0x000ee20000000800 */
[----:B0-----:R-:W-:Y:S01]  /*4fc0*/  FADD.FTZ R21, R58, R59 ;  /* 0x0000003b3a157221 */ /* 0x001fe20000010000 */
[----:B------:R-:W-:Y:S01]  /*4fd0*/  FADD.FTZ R29, R41, R20 ;  /* 0x00000014291d7221 */ /* 0x000fe20000010000 */
[--C-:B------:R-:W-:Y:S01]  /*4fe0*/  FFMA.FTZ R30, R30, UR5, -R2.reuse ;  /* 0x000000051e1e7c23 */ /* 0x100fe20008010802 */
[----:B------:R-:W-:Y:S01]  /*4ff0*/  FFMA.FTZ R2, R31, UR5, -R2 ;  /* 0x000000051f027c23 */ /* 0x000fe20008010802 */
[----:B------:R-:W-:Y:S01]  /*5000*/  PLOP3.LUT P1, PT, PT, PT, UP0, 0x80, 0x0 ;  /* 0x000000000000781c */ /* 0x000fe20003f2f008 */
[----:B--2---:R-:W-:Y:S01]  /*5010*/  FADD.FTZ R0, R44, R29 ;  /* 0x0000001d2c007221 */ /* 0x004fe20000010000 */
[----:B------:R-:W-:Y:S01]  /*5020*/  F2FP.BF16.F32.PACK_AB R196, R33, R32 ;  /* 0x0000002021c4723e */ /* 0x000fe200000010ff */
[----:B------:R-:W0:Y:S01]  /*5030*/  MUFU.EX2 R50, R50 ;  /* 0x0000003200327308 */ /* 0x000e220000000800 */
[----:B-1----:R-:W-:Y:S01]  /*5040*/  FADD.FTZ R14, R62, R21 ;  /* 0x000000153e0e7221 */ /* 0x002fe20000010000 */
[----:B------:R-:W-:Y:S01]  /*5050*/  FADD.FTZ R29, R45, R0 ;  /* 0x000000002d1d7221 */ /* 0x000fe20000010000 */
[----:B------:R-:W-:-:S02]  /*5060*/  F2FP.BF16.F32.PACK_AB R209, R59, R58 ;  /* 0x0000003a3bd1723e */ /* 0x000fc400000010ff */
[----:B------:R-:W-:Y:S02]  /*5070*/  CS2R R60, SRZ ;  /* 0x00000000003c7805 */ /* 0x000fe4000001ff00 */
[----:B------:R-:W-:Y:S02]  /*5080*/  CS2R R58, SRZ ;  /* 0x00000000003a7805 */ /* 0x000fe4000001ff00 */
[----:B------:R-:W-:Y:S02]  /*5090*/  CS2R R52, SRZ ;  /* 0x0000000000347805 */ /* 0x000fe4000001ff00 */
[----:B------:R-:W-:Y:S01]  /*50a0*/  CS2R R48, SRZ ;  /* 0x0000000000307805 */ /* 0x000fe2000001ff00 */
[----:B------:R-:W1:Y:S01]  /*50b0*/  MUFU.EX2 R51, R51 ;  /* 0x0000003300337308 */ /* 0x000e620000000800 */
[C---:B---3--:R-:W-:Y:S01]  /*50c0*/  FADD.FTZ R21, R63.reuse, R14 ;  /* 0x0000000e3f157221 */ /* 0x048fe20000010000 */
[----:B------:R-:W-:Y:S02]  /*50d0*/  F2FP.BF16.F32.PACK_AB R211, R63, R62 ;  /* 0x0000003e3fd3723e */ /* 0x000fe400000010ff */
[----:B------:R-:W-:-:S02]  /*50e0*/  CS2R R62, SRZ ;  /* 0x00000000003e7805 */ /* 0x000fc4000001ff00 */
[----:B------:R-:W-:Y:S02]  /*50f0*/  CS2R R44, SRZ ;  /* 0x00000000002c7805 */ /* 0x000fe4000001ff00 */
[----:B------:R-:W-:Y:S01]  /*5100*/  CS2R R40, SRZ ;  /* 0x0000000000287805 */ /* 0x000fe2000001ff00 */
[----:B------:R-:W2:Y:S01]  /*5110*/  MUFU.EX2 R54, R54 ;  /* 0x0000003600367308 */ /* 0x000ea20000000800 */
[----:B0-----:R-:W-:-:S07]  /*5120*/  FADD.FTZ R14, R50, R21 ;  /* 0x00000015320e7221 */ /* 0x001fce0000010000 */
[----:B------:R-:W0:Y:S01]  /*5130*/  MUFU.EX2 R55, R55 ;  /* 0x0000003700377308 */ /* 0x000e220000000800 */
[C---:B-1----:R-:W-:Y:S01]  /*5140*/  FADD.FTZ R21, R51.reuse, R14 ;  /* 0x0000000e33157221 */ /* 0x042fe20000010000 */
[----:B------:R-:W-:Y:S02]  /*5150*/  F2FP.BF16.F32.PACK_AB R205, R51, R50 ;  /* 0x0000003233cd723e */ /* 0x000fe400000010ff */
[----:B------:R-:W-:-:S04]  /*5160*/  CS2R R50, SRZ ;  /* 0x0000000000327805 */ /* 0x000fc8000001ff00 */
[----:B------:R-:W1:Y:S01]  /*5170*/  MUFU.EX2 R42, R42 ;  /* 0x0000002a002a7308 */ /* 0x000e620000000800 */
[----:B--2---:R-:W-:-:S07]  /*5180*/  FADD.FTZ R14, R54, R21 ;  /* 0x00000015360e7221 */ /* 0x004fce0000010000 */
[----:B------:R-:W2:Y:S01]  /*5190*/  MUFU.EX2 R43, R43 ;  /* 0x0000002b002b7308 */ /* 0x000ea20000000800 */
[C---:B0-----:R-:W-:Y:S01]  /*51a0*/  FADD.FTZ R21, R55.reuse, R14 ;  /* 0x0000000e37157221 */ /* 0x041fe20000010000 */
[----:B------:R-:W-:Y:S01]  /*51b0*/  FADD.FTZ R14, R32, R29 ;  /* 0x0000001d200e7221 */ /* 0x000fe20000010000 */
[----:B------:R-:W-:Y:S02]  /*51c0*/  F2FP.BF16.F32.PACK_AB R207, R55, R54 ;  /* 0x0000003637cf723e */ /* 0x000fe400000010ff */
[----:B------:R-:W-:Y:S01]  /*51d0*/  CS2R R54, SRZ ;  /* 0x0000000000367805 */ /* 0x000fe2000001ff00 */
[----:B------:R-:W-:Y:S01]  /*51e0*/  FADD.FTZ R29, R33, R14 ;  /* 0x0000000e211d7221 */ /* 0x000fe20000010000 */
[----:B------:R-:W-:Y:S01]  /*51f0*/  CS2R R32, SRZ ;  /* 0x0000000000207805 */ /* 0x000fe2000001ff00 */
[----:B------:R-:W0:Y:S01]  /*5200*/  MUFU.EX2 R46, R46 ;  /* 0x0000002e002e7308 */ /* 0x000e220000000800 */
[----:B-1----:R-:W-:Y:S01]  /*5210*/  FADD.FTZ R0, R42, R21 ;  /* 0x000000152a007221 */ /* 0x002fe20000010000 */
[----:B------:R-:W-:-:S06]  /*5220*/  FADD.FTZ R14, R36, R29 ;  /* 0x0000001d240e7221 */ /* 0x000fcc0000010000 */
[----:B------:R-:W1:Y:S01]  /*5230*/  MUFU.EX2 R47, R47 ;  /* 0x0000002f002f7308 */ /* 0x000e620000000800 */
[C---:B--2---:R-:W-:Y:S01]  /*5240*/  FADD.FTZ R21, R43.reuse, R0 ;  /* 0x000000002b157221 */ /* 0x044fe20000010000 */
[----:B------:R-:W-:Y:S02]  /*5250*/  F2FP.BF16.F32.PACK_AB R201, R43, R42 ;  /* 0x0000002a2bc9723e */ /* 0x000fe400000010ff */
[----:B------:R-:W-:-:S04]  /*5260*/  CS2R R42, SRZ ;  /* 0x00000000002a7805 */ /* 0x000fc8000001ff00 */
        /* <DEDUP_REMOVED lines=10> */
[----:B------:R-:W-:Y:S02]  /*5310*/  F2FP.BF16.F32.PACK_AB R198, R37, R36 ;  /* 0x0000002425c6723e */ /* 0x000fe400000010ff */
[----:B------:R-:W-:-:S04]  /*5320*/  CS2R R36, SRZ ;  /* 0x0000000000247805 */ /* 0x000fc8000001ff00 */
[----:B------:R-:W0:Y:S01]  /*5330*/  MUFU.EX2 R38, R38 ;  /* 0x0000002600267308 */ /* 0x000e220000000800 */
[C---:B-1----:R-:W-:Y:S01]  /*5340*/  FADD.FTZ R21, R35.reuse, R0 ;  /* 0x0000000023157221 */ /* 0x042fe20000010000 */
[----:B------:R-:W-:Y:S02]  /*5350*/  F2FP.BF16.F32.PACK_AB R197, R35, R34 ;  /* 0x0000002223c5723e */ /* 0x000fe400000010ff */
[----:B------:R-:W-:-:S04]  /*5360*/  CS2R R34, SRZ ;  /* 0x0000000000227805 */ /* 0x000fc8000001ff00 */
[----:B------:R-:W1:Y:S01]  /*5370*/  MUFU.EX2 R25, R25 ;  /* 0x0000001900197308 */ /* 0x000e620000000800 */
[----:B--2---:R-:W-:-:S07]  /*5380*/  FADD.FTZ R14, R24, R29 ;  /* 0x0000001d180e7221 */ /* 0x004fce0000010000 */
[----:B------:R-:W2:Y:S01]  /*5390*/  MUFU.EX2 R39, R39 ;  /* 0x0000002700277308 */ /* 0x000ea20000000800 */
[----:B0-----:R-:W-:-:S07]  /*53a0*/  FADD.FTZ R0, R38, R21 ;  /* 0x0000001526007221 */ /* 0x001fce0000010000 */
[----:B------:R-:W0:Y:S01]  /*53b0*/  MUFU.EX2 R28, R28 ;  /* 0x0000001c001c7308 */ /* 0x000e220000000800 */
[C---:B-1----:R-:W-:Y:S01]  /*53c0*/  FADD.FTZ R29, R25.reuse, R14 ;  /* 0x0000000e191d7221 */ /* 0x042fe20000010000 */
[----:B------:R-:W-:Y:S02]  /*53d0*/  F2FP.BF16.F32.PACK_AB R192, R25, R24 ;  /* 0x0000001819c0723e */ /* 0x000fe400000010ff */
[----:B------:R-:W-:-:S04]  /*53e0*/  CS2R R24, SRZ ;  /* 0x0000000000187805 */ /* 0x000fc8000001ff00 */
[----:B------:R-:W1:Y:S01]  /*53f0*/  MUFU.EX2 R26, R26 ;  /* 0x0000001a001a7308 */ /* 0x000e620000000800 */
[C---:B--2---:R-:W-:Y:S01]  /*5400*/  FADD.FTZ R21, R39.reuse, R0 ;  /* 0x0000000027157221 */ /* 0x044fe20000010000 */
[----:B------:R-:W-:Y:S02]  /*5410*/  F2FP.BF16.F32.PACK_AB R199, R39, R38 ;  /* 0x0000002627c7723e */ /* 0x000fe400000010ff */
[----:B------:R-:W-:-:S04]  /*5420*/  CS2R R38, SRZ ;  /* 0x0000000000267805 */ /* 0x000fc8000001ff00 */
[----:B------:R-:W2:Y:S01]  /*5430*/  MUFU.EX2 R27, R27 ;  /* 0x0000001b001b7308 */ /* 0x000ea20000000800 */
[----:B0-----:R-:W-:Y:S01]  /*5440*/  FADD.FTZ R14, R28, R29 ;  /* 0x0000001d1c0e7221 */ /* 0x001fe20000010000 */
[C---:B------:R-:W-:Y:S02]  /*5450*/  F2FP.BF16.F32.PACK_AB R194, R5.reuse, R28 ;  /* 0x0000001c05c2723e */ /* 0x040fe400000010ff */
[----:B------:R-:W-:Y:S01]  /*5460*/  CS2R R28, SRZ ;  /* 0x00000000001c7805 */ /* 0x000fe2000001ff00 */
[----:B------:R-:W-:-:S03]  /*5470*/  FADD.FTZ R14, R5, R14 ;  /* 0x0000000e050e7221 */ /* 0x000fc60000010000 */
[----:B------:R-:W0:Y:S01]  /*5480*/  MUFU.EX2 R30, R30 ;  /* 0x0000001e001e7308 */ /* 0x000e220000000800 */
[----:B-1----:R-:W-:-:S07]  /*5490*/  FADD.FTZ R0, R26, R21 ;  /* 0x000000151a007221 */ /* 0x002fce0000010000 */
[----:B------:R1:W3:Y:S01]  /*54a0*/  MUFU.EX2 R195, R2 ;  /* 0x0000000200c37308 */ /* 0x0002e20000000800 */
[C---:B--2---:R-:W-:Y:S01]  /*54b0*/  FADD.FTZ R5, R27.reuse, R0 ;  /* 0x000000001b057221 */ /* 0x044fe20000010000 */
[----:B------:R-:W-:Y:S02]  /*54c0*/  F2FP.BF16.F32.PACK_AB R193, R27, R26 ;  /* 0x0000001a1bc1723e */ /* 0x000fe400000010ff */
[----:B------:R-:W-:Y:S01]  /*54d0*/  CS2R R26, SRZ ;  /* 0x00000000001a7805 */ /* 0x000fe2000001ff00 */
[----:B0-----:R-:W-:Y:S01]  /*54e0*/  FADD.FTZ R0, R30, R5 ;  /* 0x000000051e007221 */ /* 0x001fe20000010000 */
[----:B-1----:R-:W-:-:S03]  /*54f0*/  IMAD.MOV.U32 R2, RZ, RZ, 0x3f800000 ;  /* 0x3f800000ff027424 */ /* 0x002fc600078e00ff */
[C---:B---3--:R-:W-:Y:S01]  /*5500*/  FADD.FTZ R5, R195.reuse, R0 ;  /* 0x00000000c3057221 */ /* 0x048fe20000010000 */
[----:B------:R-:W-:Y:S01]  /*5510*/  F2FP.BF16.F32.PACK_AB R195, R195, R30 ;  /* 0x0000001ec3c3723e */ /* 0x000fe200000010ff */
[----:B------:R-:W-:Y:S01]  /*5520*/  IMAD.MOV.U32 R0, RZ, RZ, 0x3f800000 ;  /* 0x3f800000ff007424 */ /* 0x000fe200078e00ff */
[----:B------:R-:W-:Y:S01]  /*5530*/  CS2R R30, SRZ ;  /* 0x00000000001e7805 */ /* 0x000fe2000001ff00 */
[----:B------:R-:W-:Y:S06]  /*5540*/  @!P1 BRA `(.L_x_202) ;  /* 0x0000004000189947 */ /* 0x000fec0003800000 */
[----:B------:R-:W-:Y:S01]  /*5550*/  R2UR UR4, R152 ;  /* 0x00000000980472ca */ /* 0x000fe200000e0000 */
[----:B------:R-:W-:Y:S01]  /*5560*/  IMAD.MOV.U32 R20, RZ, RZ, R3 ;  /* 0x000000ffff147224 */ /* 0x000fe200078e0003 */
[----:B------:R-:W-:Y:S01]  /*5570*/  ULDC UR61, c[0x0][0x9d8] ;  /* 0x00027600003d7ab9 */ /* 0x000fe20000000800 */
[----:B------:R-:W-:Y:S02]  /*5580*/  IMAD.MOV.U32 R21, RZ, RZ, R4 ;  /* 0x000000ffff157224 */ /* 0x000fe400078e0004 */
[----:B------:R-:W-:Y:S02]  /*5590*/  IMAD.U32 R234, RZ, RZ, UR60 ;  /* 0x0000003cffea7e24 */ /* 0x000fe4000f8e00ff */
[----:B------:R-:W-:Y:S02]  /*55a0*/  IMAD.MOV.U32 R0, RZ, RZ, 0x3f800000 ;  /* 0x3f800000ff007424 */ /* 0x000fe400078e00ff */
[----:B------:R-:W-:-:S04]  /*55b0*/  IMAD.MOV.U32 R151, RZ, RZ, RZ ;  /* 0x000000ffff977224 */ /* 0x000fc800078e00ff */
[----:B------:R-:W-:-:S06]  /*55c0*/  UIADD3 UR4, UR4, -0x2, URZ ;  /* 0xfffffffe04047890 */ /* 0x000fcc000fffe03f */
[----:B------:R-:W-:Y:S01]  /*55d0*/  IMAD.U32 R233, RZ, RZ, UR4 ;  /* 0x00000004ffe97e24 */ /* 0x000fe2000f8e00ff */
[----:B------:R-:W-:-:S13]  /*55e0*/  R2UR UR4, R16 ;  /* 0x00000000100472ca */ /* 0x000fda00000e0000 */
[----:B------:R-:W-:-:S07]  /*55f0*/  IMAD.U32 R235, RZ, RZ, UR4 ;  /* 0x00000004ffeb7e24 */ /* 0x000fce000f8e00ff */
.L_x_213:
        /* <DEDUP_REMOVED lines=10> */
.L_x_203:
        /* <DEDUP_REMOVED lines=12> */
.L_x_204:
[----:B-1----:R-:W-:Y:S05]  /*5760*/  @P1 BRA `(.L_x_205) ;  /* 0x00000000000c1947 */ /* 0x002fea0003800000 */
[----:B------:R-:W-:-:S13]  /*5770*/  R2UR UR4, R232 ;  /* 0x00000000e80472ca */ /* 0x000fda00000e0000 */
[----:B------:R-:W1:Y:S02]  /*5780*/  SYNCS.PHASECHK.TRANS64.TRYWAIT P1, [UR4+0x38830], R3 ;  /* 0x03883003ff0075a7 */ /* 0x000e640008020144 */
[----:B-1----:R-:W-:Y:S05]  /*5790*/  @!P1 BRA `(.L_x_206) ;  /* 0x000000c800389947 */ /* 0x002fea0003800000 */
.L_x_205:
        /* <DEDUP_REMOVED lines=195> */
[----:B-1----:R-:W-:-:S06]  /*63d0*/  WARPGROUP.ARRIVE ;  /* 0x00000000000079c5 */ /* 0x002fcc0000000000 */
        /* <DEDUP_REMOVED lines=447> */
.L_x_207:
[----:B------:R-:W-:Y:S02]  /*7fd0*/  R2UR UR6, R4 ;  /* 0x00000000040672ca */ /* 0x000fe400000e0000 */
[----:B------:R-:W-:Y:S02]  /*7fe0*/  R2UR UR4, R234 ;  /* 0x00000000ea0472ca */ /* 0x000fe400000e0000 */
[----:B------:R-:W-:-:S11]  /*7ff0*/  R2UR UR5, R235 ;  /* 0x00000000eb0572ca */ /* 0x000fd600000e0000 */
[----:B------:R-:W-:Y:S02]  /*8000*/  ULEA UR4, UR4, UR6, 0x3 ;  /* 0x0000000604047291 */ /* 0x000fe4000f8e183f */
[----:B------:R-:W-:-:S05]  /*8010*/  IMAD.U32 R0, RZ, RZ, UR5 ;  /* 0x00000005ff007e24 */ /* 0x000fca000f8e00ff */
[----:B------:R-:W-:-:S04]  /*8020*/  SHF.L.U32 R0, R0, 0x1f, RZ ;  /* 0x0000001f00007819 */ /* 0x000fc800000006ff */
[----:B------:R1:W2:Y:S01]  /*8030*/  SYNCS.PHASECHK.TRANS64.TRYWAIT P1, [UR4+0x38850], R0 ;  /* 0x03885000ff0075a7 */ /* 0x0002a20008020144 */
[----:B------:R-:W-:Y:S05]  /*8040*/  @!P0 BRA `(.L_x_208) ;  /* 0x0000000000048947 */ /* 0x000fea0003800000 */
[----:B------:R-:W-:Y:S01]  /*8050*/  BPT.TRAP 0x1 ;  /* 0x000000040000795c */ /* 0x000fe20000300000 */
.L_x_208:
[----:B--2---:R-:W-:Y:S05]  /*8060*/  @P1 BRA `(.L_x_209) ;  /* 0x0000000000081947 */ /* 0x004fea0003800000 */
[----:B------:R-:W2:Y:S02]  /*8070*/  SYNCS.PHASECHK.TRANS64.TRYWAIT P1, [UR4+0x38850], R0 ;  /* 0x03885000ff0075a7 */ /* 0x000ea40008020144 */
[----:B--2---:R-:W-:Y:S05]  /*8080*/  @!P1 BRA `(.L_x_210) ;  /* 0x000000a000189947 */ /* 0x004fea0003800000 */
.L_x_209:
[----:B------:R-:W-:Y:S01]  /*8090*/  R2UR UR5, R4 ;  /* 0x00000000040572ca */ /* 0x000fe200000e0000 */
[----:B------:R-:W-:Y:S01]  /*80a0*/  WARPGROUP.ARRIVE ;  /* 0x00000000000079c5 */ /* 0x000fe20000000000 */
[----:B------:R-:W-:Y:S01]  /*80b0*/  R2UR UR6, R234 ;  /* 0x00000000ea0672ca */ /* 0x000fe200000e0000 */
[----:B------:R-:W-:-:S10]  /*80c0*/  UMOV UR7, 0x40000040 ;  /* 0x4000004000077882 */ /* 0x000fd40000000000 */
[----:B------:R-:W-:-:S04]  /*80d0*/  UIADD3 UR5, UR5, 0x400, URZ ;  /* 0x0000040005057890 */ /* 0x000fc8000fffe03f */
[----:B------:R-:W-:-:S04]  /*80e0*/  USHF.R.U32.HI UR5, URZ, 0x4, UR5 ;  /* 0x000000043f057899 */ /* 0x000fc80008011605 */
[----:B------:R-:W-:-:S04]  /*80f0*/  ULOP3.LUT UR5, UR5, 0x3fff, URZ, 0xc0, !UPT ;  /* 0x00003fff05057892 */ /* 0x000fc8000f8ec03f */
[----:B------:R-:W-:-:S04]  /*8100*/  ULOP3.LUT UR5, UR5, 0x2800000, URZ, 0xfc, !UPT ;  /* 0x0280000005057892 */ /* 0x000fc8000f8efc3f */
[----:B------:R-:W-:-:S07]  /*8110*/  UIMAD UR5, UR6, 0xa00, UR5 ;  /* 0x00000a00060578a4 */ /* 0x000fce000f8e0205 */
[----:B------:R-:W-:Y:S02]  /*8120*/  UMOV UR6, UR5 ;  /* 0x0000000500067c82 */ /* 0x000fe40008000000 */
        /* <DEDUP_REMOVED lines=24> */
[----:B------:R-:W-:Y:S03]  /*82b0*/  HGMMA.64x256x16.F32.BF16 R24, R192, gdesc[UR4].tnspB, R24, gsb0 ;  /* 0x43e00004c0187df0 */ /* 0x000fe60008001818 */
[----:B------:R-:W-:Y:S02]  /*82c0*/  WARPGROUP.DEPBAR.LE gsb0, 0x0 ;  /* 0x00008000000079c5 */ /* 0x000fe40000010000 */
[----:B------:R-:W-:Y:S05]  /*82d0*/  @!P0 BRA `(.L_x_211) ;  /* 0x0000000000048947 */ /* 0x000fea0003800000 */
[----:B------:R-:W-:Y:S01]  /*82e0*/  BPT.TRAP 0x1 ;  /* 0x000000040000795c */ /* 0x000fe20000300000 */
.L_x_211:
        /* <DEDUP_REMOVED lines=10> */
[----:B------:R-:W-:Y:S01]  /*8390*/  FMUL.FTZ R178, R178, UR61 ;  /* 0x0000003db2b27c20 */ /* 0x000fe20008410000 */
[----:B------:R-:W-:Y:S01]  /*83a0*/  FMUL.FTZ R177, R177, UR61 ;  /* 0x0000003db1b17c20 */ /* 0x000fe20008410000 */
[----:B------:R-:W-:Y:S01]  /*83b0*/  FMUL.FTZ R179, R179, UR61 ;  /* 0x0000003db3b37c20 */ /* 0x000fe20008410000 */
[----:B------:R-:W-:Y:S01]  /*83c0*/  FMUL.FTZ R180, R180, UR61 ;  /* 0x0000003db4b47c20 */ /* 0x000fe20008410000 */
[----:B------:R-:W2:Y:S01]  /*83d0*/  MUFU.TANH R193, R193 ;  /* 0x000000c100c17308 */ /* 0x000ea20000002400 */
[----:B------:R-:W-:Y:S01]  /*83e0*/  FMUL.FTZ R182, R182, UR61 ;  /* 0x0000003db6b67c20 */ /* 0x000fe20008410000 */
[----:B------:R-:W-:Y:S01]  /*83f0*/  FMUL.FTZ R192, R169, UR61 ;  /* 0x0000003da9c07c20 */ /* 0x000fe20008410000 */
[----:B------:R-:W-:Y:S01]  /*8400*/  FMUL.FTZ R169, R171, UR61 ;  /* 0x0000003daba97c20 */ /* 0x000fe20008410000 */
[----:B------:R-:W-:Y:S01]  /*8410*/  FMUL.FTZ R171, R175, UR61 ;  /* 0x0000003dafab7c20 */ /* 0x000fe20008410000 */
[----:B------:R-:W-:Y:S01]  /*8420*/  FMUL.FTZ R181, R181, UR61 ;  /* 0x0000003db5b57c20 */ /* 0x000fe20008410000 */
[----:B------:R-:W-:Y:S01]  /*8430*/  FMUL.FTZ R175, R161, UR61 ;  /* 0x0000003da1af7c20 */ /* 0x000fe20008410000 */
[----:B------:R-:W-:Y:S01]  /*8440*/  FMUL.FTZ R183, R183, UR61 ;  /* 0x0000003db7b77c20 */ /* 0x000fe20008410000 */
[----:B------:R-:W3:Y:S01]  /*8450*/  MUFU.TANH R185, R185 ;  /* 0x000000b900b97308 */ /* 0x000ee20000002400 */
[----:B01----:R-:W-:Y:S01]  /*8460*/  FMNMX.FTZ R0, R184, R21, !PT ;  /* 0x00000015b8007209 */ /* 0x003fe20007810000 */
[----:B------:R-:W-:Y:S01]  /*8470*/  FMUL.FTZ R161, R163, UR61 ;  /* 0x0000003da3a17c20 */ /* 0x000fe20008410000 */
[----:B------:R-:W-:Y:S01]  /*8480*/  FMUL.FTZ R163, R167, UR61 ;  /* 0x0000003da7a37c20 */ /* 0x000fe20008410000 */
[----:B------:R-:W-:Y:S01]  /*8490*/  FMUL.FTZ R167, R153, UR61 ;  /* 0x0000003d99a77c20 */ /* 0x000fe20008410000 */
[----:B------:R-:W-:Y:S01]  /*84a0*/  FMUL.FTZ R191, R168, UR61 ;  /* 0x0000003da8bf7c20 */ /* 0x000fe20008410000 */
[----:B------:R-:W-:Y:S01]  /*84b0*/  FMUL.FTZ R168, R170, UR61 ;  /* 0x0000003daaa87c20 */ /* 0x000fe20008410000 */
[----:B------:R-:W-:Y:S01]  /*84c0*/  FMUL.FTZ R170, R174, UR61 ;  /* 0x0000003daeaa7c20 */ /* 0x000fe20008410000 */
[----:B------:R-:W0:Y:S01]  /*84d0*/  MUFU.TANH R186, R186 ;  /* 0x000000ba00ba7308 */ /* 0x000e220000002400 */
[----:B--2---:R-:W-:Y:S01]  /*84e0*/  FMNMX.FTZ R3, R193, R20, !PT ;  /* 0x00000014c1037209 */ /* 0x004fe20007810000 */
[----:B------:R-:W-:Y:S01]  /*84f0*/  FMUL.FTZ R172, R172, UR61 ;  /* 0x0000003dacac7c20 */ /* 0x000fe20008410000 */
[----:B------:R-:W-:Y:S01]  /*8500*/  FMUL.FTZ R173, R173, UR61 ;  /* 0x0000003dadad7c20 */ /* 0x000fe20008410000 */
[----:B------:R-:W-:Y:S01]  /*8510*/  FMUL.FTZ R174, R160, UR61 ;  /* 0x0000003da0ae7c20 */ /* 0x000fe20008410000 */
[----:B------:R-:W-:Y:S01]  /*8520*/  FMUL.FTZ R160, R162, UR61 ;  /* 0x0000003da2a07c20 */ /* 0x000fe20008410000 */
[----:B------:R-:W-:Y:S01]  /*8530*/  FMUL.FTZ R162, R166, UR61 ;  /* 0x0000003da6a27c20 */ /* 0x000fe20008410000 */
[----:B------:R-:W-:Y:S01]  /*8540*/  FMUL.FTZ R164, R164, UR61 ;  /* 0x0000003da4a47c20 */ /* 0x000fe20008410000 */
[----:B------:R-:W1:Y:S01]  /*8550*/  MUFU.TANH R187, R187 ;  /* 0x000000bb00bb7308 */ /* 0x000e620000002400 */
[----:B---3--:R-:W-:Y:S01]  /*8560*/  FMNMX.FTZ R0, R185, R0, !PT ;  /* 0x00000000b9007209 */ /* 0x008fe20007810000 */
[----:B------:R-:W-:Y:S01]  /*8570*/  FMUL.FTZ R165, R165, UR61 ;  /* 0x0000003da5a57c20 */ /* 0x000fe20008410000 */
[----:B------:R-:W-:Y:S01]  /*8580*/  FMUL.FTZ R166, R152, UR61 ;  /* 0x0000003d98a67c20 */ /* 0x000fe20008410000 */
[----:B------:R-:W-:Y:S01]  /*8590*/  FMUL.FTZ R152, R154, UR61 ;  /* 0x0000003d9a987c20 */ /* 0x000fe20008410000 */
[----:B------:R-:W-:Y:S01]  /*85a0*/  FMUL.FTZ R154, R158, UR61 ;  /* 0x0000003d9e9a7c20 */ /* 0x000fe20008410000 */
[----:B------:R-:W-:Y:S01]  /*85b0*/  FMUL.FTZ R156, R156, UR61 ;  /* 0x0000003d9c9c7c20 */ /* 0x000fe20008410000 */
[----:B------:R-:W-:Y:S01]  /*85c0*/  FMUL.FTZ R197, R157, UR61 ;  /* 0x0000003d9dc57c20 */ /* 0x000fe20008410000 */
[----:B------:R-:W2:Y:S01]  /*85d0*/  MUFU.TANH R189, R189 ;  /* 0x000000bd00bd7308 */ /* 0x000ea20000002400 */
[----:B0-----:R-:W-:Y:S01]  /*85e0*/  FMNMX.FTZ R2, R186, R3, !PT ;  /* 0x00000003ba027209 */ /* 0x001fe20007810000 */
[----:B------:R-:W-:Y:S01]  /*85f0*/  ULDC UR5, c[0x0][0x988] ;  /* 0x0002620000057ab9 */ /* 0x000fe20000000800 */
[----:B------:R-:W-:-:S02]  /*8600*/  R2UR UR6, R232 ;  /* 0x00000000e80672ca */ /* 0x000fc400000e0000 */
[----:B------:R-:W-:-:S03]  /*8610*/  ISETP.NE.AND P1, PT, R19, RZ, PT ;  /* 0x000000ff1300720c */ /* 0x000fc60003f25270 */
        /* <DEDUP_REMOVED lines=11> */
[----:B0-----:R-:W-:Y:S01]  /*86d0*/  FMNMX.FTZ R2, R178, R153, !PT ;  /* 0x00000099b2027209 */ /* 0x001fe20007810000 */
[----:B------:R-:W-:-:S06]  /*86e0*/  FMUL.FTZ R153, R155, UR61 ;  /* 0x0000003d9b997c20 */ /* 0x000fcc0008410000 */
        /* <DEDUP_REMOVED lines=56> */
[----:B-1----:R-:W-:Y:S02]  /*8a70*/  FMNMX.FTZ R0, R156, R3, !PT ;  /* 0x000000039c007209 */ /* 0x002fe40007810000 */
[----:B--2---:R-:W-:-:S05]  /*8a80*/  FMNMX.FTZ R2, R155, R2, !PT ;  /* 0x000000029b027209 */ /* 0x004fca0007810000 */
[----:B------:R-:W1:Y:S01]  /*8a90*/  SHFL.BFLY PT, R159, R2, 0x2, 0x1f ;  /* 0x0c401f00029f7f89 */ /* 0x000e6200000e0000 */
[----:B0-----:R-:W-:-:S05]  /*8aa0*/  FMNMX.FTZ R0, R197, R0, !PT ;  /* 0x00000000c5007209 */ /* 0x001fca0007810000 */
[----:B------:R-:W0:Y:S01]  /*8ab0*/  SHFL.BFLY PT, R3, R0, 0x2, 0x1f ;  /* 0x0c401f0000037f89 */ /* 0x000e2200000e0000 */
[----:B-1----:R-:W-:-:S05]  /*8ac0*/  FMNMX.FTZ R159, R2, R159, !PT ;  /* 0x0000009f029f7209 */ /* 0x002fca0007810000 */
[----:B------:R-:W1:Y:S01]  /*8ad0*/  SHFL.BFLY PT, R158, R159, 0x1, 0x1f ;  /* 0x0c201f009f9e7f89 */ /* 0x000e6200000e0000 */
[----:B0-----:R-:W-:-:S05]  /*8ae0*/  FMNMX.FTZ R157, R0, R3, !PT ;  /* 0x00000003009d7209 */ /* 0x001fca0007810000 */
[----:B------:R-:W0:Y:S01]  /*8af0*/  SHFL.BFLY PT, R4, R157, 0x1, 0x1f ;  /* 0x0c201f009d047f89 */ /* 0x000e2200000e0000 */
[----:B-1----:R-:W-:-:S05]  /*8b00*/  FMNMX.FTZ R3, R159, R158, !PT ;  /* 0x0000009e9f037209 */ /* 0x002fca0007810000 */
[----:B------:R-:W-:Y:S01]  /*8b10*/  FADD.FTZ R0, -R3, R20 ;  /* 0x0000001403007221 */ /* 0x000fe20000010100 */
[----:B0-----:R-:W-:-:S03]  /*8b20*/  FMNMX.FTZ R4, R157, R4, !PT ;  /* 0x000000049d047209 */ /* 0x001fc60007810000 */
[----:B------:R-:W-:Y:S02]  /*8b30*/  FMUL.FTZ R0, R0, UR5 ;  /* 0x0000000500007c20 */ /* 0x000fe40008410000 */
[C---:B------:R-:W-:Y:S01]  /*8b40*/  FMUL.FTZ R20, R4.reuse, UR5 ;  /* 0x0000000504147c20 */ /* 0x040fe20008410000 */
[----:B------:R-:W-:-:S03]  /*8b50*/  FADD.FTZ R21, -R4, R21 ;  /* 0x0000001504157221 */ /* 0x000fc60000010100 */
[----:B------:R-:W-:Y:S01]  /*8b60*/  MUFU.EX2 R0, R0 ;  /* 0x0000000000007308 */ /* 0x000fe20000000800 */
[--C-:B------:R-:W-:Y:S01]  /*8b70*/  FFMA.FTZ R208, R185, UR5, -R20.reuse ;  /* 0x00000005b9d07c23 */ /* 0x100fe20008010814 */
[--C-:B------:R-:W-:Y:S01]  /*8b80*/  FFMA.FTZ R210, R187, UR5, -R20.reuse ;  /* 0x00000005bbd27c23 */ /* 0x100fe20008010814 */
[--C-:B------:R-:W-:Y:S01]  /*8b90*/  FFMA.FTZ R187, R177, UR5, -R20.reuse ;  /* 0x00000005b1bb7c23 */ /* 0x100fe20008010814 */
[--C-:B------:R-:W-:Y:S01]  /*8ba0*/  FFMA.FTZ R185, R181, UR5, -R20.reuse ;  /* 0x00000005b5b97c23 */ /* 0x100fe20008010814 */
[----:B------:R-:W-:Y:S01]  /*8bb0*/  FMUL.FTZ R158, R21, UR5 ;  /* 0x00000005159e7c20 */ /* 0x000fe20008410000 */
[--C-:B------:R-:W-:Y:S01]  /*8bc0*/  FFMA.FTZ R181, R192, UR5, -R20.reuse ;  /* 0x00000005c0b57c23 */ /* 0x100fe20008010814 */
        /* <DEDUP_REMOVED lines=14> */
[----:B------:R-:W-:Y:S01]  /*8cb0*/  FFMA.FTZ R165, R197, UR5, -R20 ;  /* 0x00000005c5a57c23 */ /* 0x000fe20008010814 */
[----:B------:R-:W-:Y:S01]  /*8cc0*/  FMUL.FTZ R20, R3, UR5 ;  /* 0x0000000503147c20 */ /* 0x000fe20008410000 */
[----:B------:R0:W-:Y:S03]  /*8cd0*/  MUFU.EX2 R2, R158 ;  /* 0x0000009e00027308 */ /* 0x0001e60000000800 */
[--C-:B------:R-:W-:Y:S01]  /*8ce0*/  FFMA.FTZ R209, R193, UR5, -R20.reuse ;  /* 0x00000005c1d17c23 */ /* 0x100fe20008010814 */
[--C-:B------:R-:W-:Y:S01]  /*8cf0*/  FFMA.FTZ R156, R186, UR5, -R20.reuse ;  /* 0x00000005ba9c7c23 */ /* 0x100fe20008010814 */
[--C-:B------:R-:W-:Y:S01]  /*8d00*/  FFMA.FTZ R211, R189, UR5, -R20.reuse ;  /* 0x00000005bdd37c23 */ /* 0x100fe20008010814 */
[--C-:B------:R-:W-:Y:S01]  /*8d10*/  FFMA.FTZ R205, R178, UR5, -R20.reuse ;  /* 0x00000005b2cd7c23 */ /* 0x100fe20008010814 */
[--C-:B------:R-:W-:Y:S01]  /*8d20*/  FFMA.FTZ R164, R179, UR5, -R20.reuse ;  /* 0x00000005b3a47c23 */ /* 0x100fe20008010814 */
[----:B------:R-:W1:Y:S01]  /*8d30*/  MUFU.EX2 R21, R21 ;  /* 0x0000001500157308 */ /* 0x000e620000000800 */
[--C-:B0-----:R-:W-:Y:S01]  /*8d40*/  FFMA.FTZ R158, R190, UR5, -R20.reuse ;  /* 0x00000005be9e7c23 */ /* 0x101fe20008010814 */
[--C-:B------:R-:W-:Y:S01]  /*8d50*/  FFMA.FTZ R207, R182, UR5, -R20.reuse ;  /* 0x00000005b6cf7c23 */ /* 0x100fe20008010814 */
[--C-:B------:R-:W-:Y:S01]  /*8d60*/  FFMA.FTZ R166, R183, UR5, -R20.reuse ;  /* 0x00000005b7a67c23 */ /* 0x100fe20008010814 */
[--C-:B------:R-:W-:Y:S01]  /*8d70*/  FFMA.FTZ R201, R168, UR5, -R20.reuse ;  /* 0x00000005a8c97c23 */ /* 0x100fe20008010814 */
[--C-:B------:R-:W-:Y:S01]  /*8d80*/  FFMA.FTZ R197, R160, UR5, -R20.reuse ;  /* 0x00000005a0c57c23 */ /* 0x100fe20008010814 */
[--C-:B------:R-:W-:Y:S01]  /*8d90*/  FFMA.FTZ R160, R161, UR5, -R20.reuse ;  /* 0x00000005a1a07c23 */ /* 0x100fe20008010814 */
[--C-:B------:R-:W-:Y:S01]  /*8da0*/  FFMA.FTZ R168, R169, UR5, -R20.reuse ;  /* 0x00000005a9a87c23 */ /* 0x100fe20008010814 */
[----:B------:R-:W0:Y:S01]  /*8db0*/  MUFU.EX2 R209, R209 ;  /* 0x000000d100d17308 */ /* 0x000e220000000800 */
[--C-:B------:R-:W-:Y:S01]  /*8dc0*/  FFMA.FTZ R199, R162, UR5, -R20.reuse ;  /* 0x00000005a2c77c23 */ /* 0x100fe20008010814 */
[--C-:B------:R-:W-:Y:S01]  /*8dd0*/  FFMA.FTZ R203, R170, UR5, -R20.reuse ;  /* 0x00000005aacb7c23 */ /* 0x100fe20008010814 */
[--C-:B------:R-:W-:Y:S01]  /*8de0*/  FFMA.FTZ R170, R171, UR5, -R20.reuse ;  /* 0x00000005abaa7c23 */ /* 0x100fe20008010814 */
[----:B------:R-:W-:-:S04]  /*8df0*/  FFMA.FTZ R193, R152, UR5, -R20 ;  /* 0x0000000598c17c23 */ /* 0x000fc80008010814 */
[----:B------:R-:W2:Y:S01]  /*8e00*/  MUFU.EX2 R208, R208 ;  /* 0x000000d000d07308 */ /* 0x000ea20000000800 */
[----:B-1----:R-:W-:-:S07]  /*8e10*/  FFMA.FTZ R167, R2, R14, R21 ;  /* 0x0000000e02a77223 */ /* 0x002fce0000010015 */
[----:B------:R-:W1:Y:S01]  /*8e20*/  MUFU.EX2 R156, R156 ;  /* 0x0000009c009c7308 */ /* 0x000e620000000800 */
[----:B0-----:R-:W-:-:S07]  /*8e30*/  FFMA.FTZ R5, R0, R5, R209 ;  /* 0x0000000500057223 */ /* 0x001fce00000100d1 */
[----:B------:R-:W0:Y:S01]  /*8e40*/  MUFU.EX2 R210, R210 ;  /* 0x000000d200d27308 */ /* 0x000e220000000800 */
[----:B--2---:R-:W-:-:S07]  /*8e50*/  FADD.FTZ R167, R208, R167 ;  /* 0x000000a7d0a77221 */ /* 0x004fce0000010000 */
[----:B------:R-:W2:Y:S01]  /*8e60*/  MUFU.EX2 R211, R211 ;  /* 0x000000d300d37308 */ /* 0x000ea20000000800 */
[----:B-1----:R-:W-:-:S07]  /*8e70*/  FADD.FTZ R14, R156, R5 ;  /* 0x000000059c0e7221 */ /* 0x002fce0000010000 */
[----:B------:R-:W1:Y:S01]  /*8e80*/  MUFU.EX2 R195, R195 ;  /* 0x000000c300c37308 */ /* 0x000e620000000800 */
[----:B0-----:R-:W-:-:S07]  /*8e90*/  FADD.FTZ R172, R210, R167 ;  /* 0x000000a7d2ac7221 */ /* 0x001fce0000010000 */
        /* <DEDUP_REMOVED lines=11> */
[----:B0-----:R-:W-:Y:S01]  /*8f50*/  FADD.FTZ R161, R187, R162 ;  /* 0x000000a2bba17221 */ /* 0x001fe20000010000 */
[----:B------:R-:W-:Y:S01]  /*8f60*/  FFMA.FTZ R162, R163, UR5, -R20 ;  /* 0x00000005a3a27c23 */ /* 0x000fe20008010814 */
[----:B------:R-:W-:-:S05]  /*8f70*/  IMAD.U32 R163, RZ, RZ, UR6 ;  /* 0x00000006ffa37e24 */ /* 0x000fca000f8e00ff */
        /* <DEDUP_REMOVED lines=15> */
[----:B-1----:R-:W-:Y:S01]  /*9070*/  FADD.FTZ R161, R181, R152 ;  /* 0x00000098b5a17221 */ /* 0x002fe20000010000 */
[--C-:B------:R-:W-:Y:S01]  /*9080*/  FFMA.FTZ R152, R153, UR5, -R20.reuse ;  /* 0x0000000599987c23 */ /* 0x100fe20008010814 */
[--C-:B------:R-:W-:Y:S01]  /*9090*/  FFMA.FTZ R153, R154, UR5, -R20.reuse ;  /* 0x000000059a997c23 */ /* 0x100fe20008010814 */
[----:B------:R-:W-:-:S04]  /*90a0*/  FFMA.FTZ R20, R155, UR5, -R20 ;  /* 0x000000059b147c23 */ /* 0x000fc80008010814 */
        /* <DEDUP_REMOVED lines=14> */
[----:B------:R-:W-:-:S05]  /*9190*/  @P1 VIADD R14, R163, 0x38840 ;  /* 0x00038840a30e1836 */ /* 0x000fca0000000000 */
[----:B------:R-:W-:Y:S01]  /*91a0*/  @P1 PRMT R14, R23, 0x654, R14 ;  /* 0x00000654170e1816 */ /* 0x000fe2000000000e */
[----:B------:R-:W0:Y:S01]  /*91b0*/  MUFU.EX2 R198, R198 ;  /* 0x000000c600c67308 */ /* 0x000e220000000800 */
[----:B--2---:R-:W-:Y:S02]  /*91c0*/  FADD.FTZ R161, R173, R154 ;  /* 0x0000009aada17221 */ /* 0x004fe40000010000 */
[----:B------:R2:W-:Y:S05]  /*91d0*/  @P1 SYNCS.ARRIVE.TRANS64.RED.A1T0 RZ, [R14+URZ], RZ ;  /* 0x000000ff0eff19a7 */ /* 0x0005ea000810043f */
[----:B------:R-:W3:Y:S01]  /*91e0*/  MUFU.EX2 R199, R199 ;  /* 0x000000c700c77308 */ /* 0x000ee20000000800 */
[----:B-1----:R-:W-:-:S07]  /*91f0*/  FADD.FTZ R154, R160, R5 ;  /* 0x00000005a09a7221 */ /* 0x002fce0000010000 */
[----:B------:R-:W1:Y:S01]  /*9200*/  MUFU.EX2 R159, R159 ;  /* 0x0000009f009f7308 */ /* 0x000e620000000800 */
[----:B0-----:R-:W-:-:S07]  /*9210*/  FADD.FTZ R172, R198, R161 ;  /* 0x000000a1c6ac7221 */ /* 0x001fce0000010000 */
[----:B------:R-:W2:Y:S01]  /*9220*/  MUFU.EX2 R162, R162 ;  /* 0x000000a200a27308 */ /* 0x000ea20000000800 */
[----:B---3--:R-:W-:-:S07]  /*9230*/  FADD.FTZ R5, R199, R154 ;  /* 0x0000009ac7057221 */ /* 0x008fce0000010000 */
[----:B------:R-:W0:Y:S01]  /*9240*/  MUFU.EX2 R192, R192 ;  /* 0x000000c000c07308 */ /* 0x000e220000000800 */
[----:B-1----:R-:W-:-:S07]  /*9250*/  FADD.FTZ R155, R159, R172 ;  /* 0x000000ac9f9b7221 */ /* 0x002fce0000010000 */
[----:B------:R-:W1:Y:S01]  /*9260*/  MUFU.EX2 R193, R193 ;  /* 0x000000c100c17308 */ /* 0x000e620000000800 */
[----:B--2---:R-:W-:-:S07]  /*9270*/  FADD.FTZ R14, R162, R5 ;  /* 0x00000005a20e7221 */ /* 0x004fce0000010000 */
[----:B------:R-:W2:Y:S01]  /*9280*/  MUFU.EX2 R157, R157 ;  /* 0x0000009d009d7308 */ /* 0x000ea20000000800 */
[----:B0-----:R-:W-:-:S07]  /*9290*/  FADD.FTZ R154, R192, R155 ;  /* 0x0000009bc09a7221 */ /* 0x001fce0000010000 */
        /* <DEDUP_REMOVED lines=9> */
[----:B--2---:R-:W-:Y:S01]  /*9330*/  FADD.FTZ R5, R153, R14 ;  /* 0x0000000e99057221 */ /* 0x004fe20000010000 */
[----:B0-----:R-:W-:-:S03]  /*9340*/  FADD.FTZ R14, R165, R154 ;  /* 0x0000009aa50e7221 */ /* 0x001fc60000010000 */
[----:B-1----:R-:W-:Y:S01]  /*9350*/  FADD.FTZ R5, R20, R5 ;  /* 0x0000000514057221 */ /* 0x002fe20000010000 */
[----:B------:R-:W-:Y:S06]  /*9360*/  @!P0 BRA `(.L_x_212) ;  /* 0x0000000000048947 */ /* 0x000fec0003800000 */
[----:B------:R-:W-:Y:S01]  /*9370*/  BPT.TRAP 0x1 ;  /* 0x000000040000795c */ /* 0x000fe20000300000 */
.L_x_212:
[----:B------:R-:W-:Y:S01]  /*9380*/  ISETP.NE.AND P1, PT, R18, RZ, PT ;  /* 0x000000ff1200720c */ /* 0x000fe20003f25270 */
[----:B------:R-:W-:Y:S01]  /*9390*/  IMAD.U32 R155, RZ, RZ, UR4 ;  /* 0x00000004ff9b7e24 */ /* 0x000fe2000f8e00ff */
[----:B------:R-:W-:Y:S01]  /*93a0*/  R2UR UR6, R233 ;  /* 0x00000000e90672ca */ /* 0x000fe200000e0000 */
[----:B------:R-:W-:Y:S01]  /*93b0*/  IMAD.U32 R234, RZ, RZ, UR60 ;  /* 0x0000003cffea7e24 */ /* 0x000fe2000f8e00ff */
[----:B------:R-:W-:Y:S02]  /*93c0*/  F2FP.BF16.F32.PACK_AB R210, R195, R210 ;  /* 0x000000d2c3d2723e */ /* 0x000fe400000010ff */
[----:B------:R-:W-:Y:S01]  /*93d0*/  F2FP.BF16.F32.PACK_AB R208, R208, R21 ;  /* 0x00000015d0d0723e */ /* 0x000fe200000010ff */
[----:B------:R-:W-:Y:S01]  /*93e0*/  IMAD.MOV.U32 R21, RZ, RZ, R4 ;  /* 0x000000ffff157224 */ /* 0x000fe200078e0004 */
[----:B------:R-:W-:Y:S01]  /*93f0*/  F2FP.BF16.F32.PACK_AB R195, R20, R153 ;  /* 0x0000009914c3723e */ /* 0x000fe200000010ff */
[----:B------:R-:W-:Y:S01]  /*9400*/  IMAD.MOV.U32 R20, RZ, RZ, R3 ;  /* 0x000000ffff147224 */ /* 0x000fe200078e0003 */
[----:B------:R-:W-:-:S02]  /*9410*/  F2FP.BF16.F32.PACK_AB R209, R156, R209 ;  /* 0x000000d19cd1723e */ /* 0x000fc400000010ff */
[----:B------:R-:W-:Y:S01]  /*9420*/  F2FP.BF16.F32.PACK_AB R211, R158, R211 ;  /* 0x000000d39ed3723e */ /* 0x000fe200000010ff */
[----:B------:R-:W-:Y:S01]  /*9430*/  @P1 VIADD R155, R155, 0x38860 ;  /* 0x000388609b9b1836 */ /* 0x000fe20000000000 */
[----:B------:R-:W-:Y:S01]  /*9440*/  F2FP.BF16.F32.PACK_AB R204, R187, R204 ;  /* 0x000000ccbbcc723e */ /* 0x000fe200000010ff */
[----:B------:R-:W-:Y:S01]  /*9450*/  UIADD3 UR4, UR6, -0x1, URZ ;  /* 0xffffffff06047890 */ /* 0x000fe2000fffe03f */
[----:B------:R-:W-:Y:S02]  /*9460*/  F2FP.BF16.F32.PACK_AB R205, R164, R205 ;  /* 0x000000cda4cd723e */ /* 0x000fe400000010ff */
[----:B------:R-:W-:Y:S02]  /*9470*/  @P1 PRMT R155, R22, 0x654, R155 ;  /* 0x00000654169b1816 */ /* 0x000fe4000000009b */
[----:B------:R-:W-:Y:S01]  /*9480*/  F2FP.BF16.F32.PACK_AB R206, R185, R206 ;  /* 0x000000ceb9ce723e */ /* 0x000fe200000010ff */
[----:B------:R-:W-:Y:S01]  /*9490*/  IMAD.U32 R233, RZ, RZ, UR4 ;  /* 0x00000004ffe97e24 */ /* 0x000fe2000f8e00ff */
[----:B------:R0:W-:Y:S01]  /*94a0*/  @P1 SYNCS.ARRIVE.TRANS64.RED.A1T0 RZ, [R155+URZ], RZ ;  /* 0x000000ff9bff19a7 */ /* 0x0001e2000810043f */
[----:B------:R-:W-:-:S02]  /*94b0*/  ISETP.LT.AND P1, PT, RZ, UR6, PT ;  /* 0x00000006ff007c0c */ /* 0x000fc4000bf21270 */
[----:B------:R-:W-:Y:S02]  /*94c0*/  R2UR UR6, R16 ;  /* 0x00000000100672ca */ /* 0x000fe400000e0000 */
[----:B------:R-:W-:Y:S02]  /*94d0*/  F2FP.BF16.F32.PACK_AB R207, R166, R207 ;  /* 0x000000cfa6cf723e */ /* 0x000fe400000010ff */
[----:B------:R-:W-:Y:S02]  /*94e0*/  F2FP.BF16.F32.PACK_AB R200, R181, R200 ;  /* 0x000000c8b5c8723e */ /* 0x000fe400000010ff */
[----:B------:R-:W-:Y:S02]  /*94f0*/  F2FP.BF16.F32.PACK_AB R201, R168, R201 ;  /* 0x000000c9a8c9723e */ /* 0x000fe400000010ff */
[----:B------:R-:W-:Y:S02]  /*9500*/  F2FP.BF16.F32.PACK_AB R202, R177, R202 ;  /* 0x000000cab1ca723e */ /* 0x000fe400000010ff */
[----:B------:R-:W-:-:S02]  /*9510*/  F2FP.BF16.F32.PACK_AB R203, R170, R203 ;  /* 0x000000cbaacb723e */ /* 0x000fc400000010ff */
[----:B------:R-:W-:Y:S01]  /*9520*/  F2FP.BF16.F32.PACK_AB R196, R173, R196 ;  /* 0x000000c4adc4723e */ /* 0x000fe200000010ff */
[----:B------:R-:W-:Y:S01]  /*9530*/  IMAD.U32 R235, RZ, RZ, UR6 ;  /* 0x00000006ffeb7e24 */ /* 0x000fe2000f8e00ff */
[----:B------:R-:W-:Y:S02]  /*9540*/  F2FP.BF16.F32.PACK_AB R197, R160, R197 ;  /* 0x000000c5a0c5723e */ /* 0x000fe400000010ff */
[----:B------:R-:W-:Y:S02]  /*9550*/  F2FP.BF16.F32.PACK_AB R198, R159, R198 ;  /* 0x000000c69fc6723e */ /* 0x000fe400000010ff */
[----:B------:R-:W-:Y:S02]  /*9560*/  F2FP.BF16.F32.PACK_AB R199, R162, R199 ;  /* 0x000000c7a2c7723e */ /* 0x000fe400000010ff */
[----:B------:R-:W-:Y:S02]  /*9570*/  F2FP.BF16.F32.PACK_AB R192, R157, R192 ;  /* 0x000000c09dc0723e */ /* 0x000fe400000010ff */
[----:B------:R-:W-:-:S02]  /*9580*/  F2FP.BF16.F32.PACK_AB R193, R152, R193 ;  /* 0x000000c198c1723e */ /* 0x000fc400000010ff */
[----:B------:R-:W-:Y:S01]  /*9590*/  F2FP.BF16.F32.PACK_AB R194, R165, R194 ;  /* 0x000000c2a5c2723e */ /* 0x000fe200000010ff */
[----:B0-----:R-:W-:Y:S06]  /*95a0*/  @P1 BRA `(.L_x_213) ;  /* 0xffffffc000141947 */ /* 0x001fec000383ffff */
.L_x_202:
        /* <DEDUP_REMOVED lines=131> */
.L_x_214:
        /* <DEDUP_REMOVED lines=10> */
.L_x_215:
[----:B-1----:R-:W-:Y:S05]  /*9e80*/  @P1 BRA `(.L_x_216) ;  /* 0x0000000000081947 */ /* 0x002fea0003800000 */
[----:B------:R-:W1:Y:S02]  /*9e90*/  SYNCS.PHASECHK.TRANS64.TRYWAIT P1, [UR9+0x38850], R0 ;  /* 0x03885000ff0075a7 */ /* 0x000e640008020149 */
[----:B-1----:R-:W-:Y:S05]  /*9ea0*/  @!P1 BRA `(.L_x_217) ;  /* 0x0000008000a89947 */ /* 0x002fea0003800000 */
.L_x_216:
[----:B------:R-:W-:Y:S01]  /*9eb0*/  UIADD3 UR6, UR4, 0x400, URZ ;  /* 0x0000040004067890 */ /* 0x000fe2000fffe03f */
[----:B------:R-:W-:Y:S01]  /*9ec0*/  WARPGROUP.ARRIVE ;  /* 0x00000000000079c5 */ /* 0x000fe20000000000 */
[----:B------:R-:W-:Y:S01]  /*9ed0*/  UMOV UR7, 0x40000040 ;  /* 0x4000004000077882 */ /* 0x000fe20000000000 */
[----:B-1----:R-:W1:Y:S01]  /*9ee0*/  SHFL.BFLY PT, R7, R14, 0x2, 0x1f ;  /* 0x0c401f000e077f89 */ /* 0x002e6200000e0000 */
[----:B------:R-:W-:Y:S01]  /*9ef0*/  USHF.R.U32.HI UR6, URZ, 0x4, UR6 ;  /* 0x000000043f067899 */ /* 0x000fe20008011606 */
[----:B------:R-:W-:Y:S02]  /*9f00*/  IMAD.MOV.U32 R6, RZ, RZ, RZ ;  /* 0x000000ffff067224 */ /* 0x000fe400078e00ff */
[----:B0-----:R-:W0:Y:S01]  /*9f10*/  SHFL.BFLY PT, R0, R5, 0x2, 0x1f ;  /* 0x0c401f0005007f89 */ /* 0x001e2200000e0000 */
[----:B------:R-:W-:Y:S01]  /*9f20*/  ULOP3.LUT UR6, UR6, 0x3fff, URZ, 0xc0, !UPT ;  /* 0x00003fff06067892 */ /* 0x000fe2000f8ec03f */
[----:B------:R-:W-:-:S03]  /*9f30*/  IMAD.U32 R13, RZ, RZ, UR5 ;  /* 0x00000005ff0d7e24 */ /* 0x000fc6000f8e00ff */
[----:B------:R-:W-:-:S04]  /*9f40*/  ULOP3.LUT UR6, UR6, 0x2800000, URZ, 0xfc, !UPT ;  /* 0x0280000006067892 */ /* 0x000fc8000f8efc3f */
[----:B------:R-:W-:-:S07]  /*9f50*/  UIMAD UR8, UR60, 0xa00, UR6 ;  /* 0x00000a003c0878a4 */ /* 0x000fce000f8e0206 */
[----:B------:R-:W-:Y:S02]  /*9f60*/  UMOV UR6, UR8 ;  /* 0x0000000800067c82 */ /* 0x000fe40008000000 */
[----:B------:R-:W-:Y:S01]  /*9f70*/  HGMMA.64x256x16.F32.BF16 R24, R208, gdesc[UR4].tnspB, R24, gsb0 ;  /* 0x43e00004d0187df0 */ /* 0x000fe20008001818 */
[----:B------:R-:W-:Y:S01]  /*9f80*/  UIADD3 UR6, UR8, 0x80, URZ ;  /* 0x0000008008067890 */ /* 0x000fe2000fffe03f */
[----:B-1----:R-:W-:Y:S01]  /*9f90*/  FADD.FTZ R7, R7, R14 ;  /* 0x0000000e07077221 */ /* 0x002fe20000010000 */
[----:B------:R-:W-:Y:S01]  /*9fa0*/  UMOV UR7, 0x40000040 ;  /* 0x4000004000077882 */ /* 0x000fe20000000000 */
[----:B0-----:R-:W-:Y:S01]  /*9fb0*/  FADD.FTZ R2, R0, R5 ;  /* 0x0000000500027221 */ /* 0x001fe20000010000 */
[----:B------:R-:W-:Y:S02]  /*9fc0*/  IMAD.MOV.U32 R5, RZ, RZ, RZ ;  /* 0x000000ffff057224 */ /* 0x000fe400078e00ff */
[----:B------:R-:W0:Y:S04]  /*9fd0*/  SHFL.BFLY PT, R0, R7, 0x1, 0x1f ;  /* 0x0c201f0007007f89 */ /* 0x000e2800000e0000 */
[----:B------:R-:W1:Y:S01]  /*9fe0*/  SHFL.BFLY PT, R9, R2, 0x1, 0x1f ;  /* 0x0c201f0002097f89 */ /* 0x000e6200000e0000 */
[----:B0-----:R-:W-:Y:S01]  /*9ff0*/  FADD.FTZ R11, R7, R0 ;  /* 0x00000000070b7221 */ /* 0x001fe20000010000 */
[----:B------:R-:W-:-:S02]  /*a000*/  IMAD.U32 R7, RZ, RZ, UR5 ;  /* 0x00000005ff077e24 */ /* 0x000fc4000f8e00ff */
[----:B------:R-:W-:Y:S02]  /*a010*/  IMAD.MOV.U32 R0, RZ, RZ, -0x800000 ;  /* 0xff800000ff007424 */ /* 0x000fe400078e00ff */
[----:B-1----:R-:W-:Y:S01]  /*a020*/  FADD.FTZ R12, R2, R9 ;  /* 0x00000009020c7221 */ /* 0x002fe20000010000 */
[----:B------:R-:W-:Y:S01]  /*a030*/  FSETP.NE.FTZ.AND P1, PT, R11, RZ, PT ;  /* 0x000000ff0b00720b */ /* 0x000fe20003f35000 */
[----:B------:R-:W-:-:S03]  /*a040*/  IMAD.MOV.U32 R2, RZ, RZ, -0x800000 ;  /* 0xff800000ff027424 */ /* 0x000fc600078e00ff */
[----:B------:R-:W-:-:S09]  /*a050*/  FSETP.NE.FTZ.AND P2, PT, R12, RZ, PT ;  /* 0x000000ff0c00720b */ /* 0x000fd20003f55000 */
[----:B------:R-:W0:Y:S01]  /*a060*/  @P1 MUFU.LG2 R8, R11 ;  /* 0x0000000b00081308 */ /* 0x000e220000000c00 */
[----:B------:R-:W-:-:S03]  /*a070*/  @P1 FMUL.FTZ R7, R7, 0.69314718246459960938 ;  /* 0x3f31721807071820 */ /* 0x000fc60000410000 */
[----:B------:R-:W-:-:S04]  /*a080*/  @P2 FMUL.FTZ R13, R13, 0.69314718246459960938 ;  /* 0x3f3172180d0d2820 */ /* 0x000fc80000410000 */
[----:B------:R-:W1:Y:S08]  /*a090*/  @P2 MUFU.LG2 R9, R12 ;  /* 0x0000000c00092308 */ /* 0x000e700000000c00 */
[----:B------:R2:W3:Y:S01]  /*a0a0*/  @P1 MUFU.RCP R6, R11 ;  /* 0x0000000b00061308 */ /* 0x0004e20000001000 */
[----:B0-----:R-:W-:-:S04]  /*a0b0*/  @P1 FMUL.FTZ R8, R8, 0.69314718246459960938 ;  /* 0x3f31721808081820 */ /* 0x001fc80000410000 */
[----:B------:R-:W-:-:S03]  /*a0c0*/  @P1 FFMA.FTZ R2, R7, R4, R8 ;  /* 0x0000000407021223 */ /* 0x000fc60000010008 */
[----:B------:R2:W0:Y:S01]  /*a0d0*/  @P2 MUFU.RCP R5, R12 ;  /* 0x0000000c00052308 */ /* 0x0004220000001000 */
[----:B-1----:R-:W-:-:S04]  /*a0e0*/  @P2 FMUL.FTZ R10, R9, 0.69314718246459960938 ;  /* 0x3f317218090a2820 */ /* 0x002fc80000410000 */
        /* <DEDUP_REMOVED lines=18> */
[----:B------:R-:W-:Y:S01]  /*a210*/  UMOV UR7, 0x40000040 ;  /* 0x4000004000077882 */ /* 0x000fe20000000000 */
[----:B------:R-:W-:Y:S02]  /*a220*/  WARPGROUP.DEPBAR.LE gsb0, 0x0 ;  /* 0x00008000000079c5 */ /* 0x000fe40000010000 */
[----:B------:R-:W-:-:S15]  /*a230*/  WARPGROUP.ARRIVE ;  /* 0x00000000000079c5 */ /* 0x000fde0000000000 */
[----:B------:R-:W-:-:S08]  /*a240*/  NOP ;  /* 0x0000000000007918 */ /* 0x000fd00000000000 */
[----:B------:R-:W-:Y:S03]  /*a250*/  HGMMA.64x256x16.F32.BF16 R24, R192, gdesc[UR4].tnspB, R24, gsb0 ;  /* 0x43e00004c0187df0 */ /* 0x000fe60008001818 */
[----:B------:R-:W-:Y:S02]  /*a260*/  WARPGROUP.DEPBAR.LE gsb0, 0x0 ;  /* 0x00008000000079c5 */ /* 0x000fe40000010000 */
[----:B0-23--:R-:W-:Y:S05]  /*a270*/  @!P0 BRA `(.L_x_218) ;  /* 0x0000000000048947 */ /* 0x00dfea0003800000 */
[----:B------:R-:W-:Y:S01]  /*a280*/  BPT.TRAP 0x1 ;  /* 0x000000040000795c */ /* 0x000fe20000300000 */
.L_x_218:
[----:B------:R-:W0:Y:S01]  /*a290*/  S2UR UR5, SR_SWINHI ;  /* 0x00000000000579c3 */ /* 0x000e220000002f00 */
[----:B------:R-:W-:Y:S01]  /*a2a0*/  ISETP.NE.AND P0, PT, R18, RZ, PT ;  /* 0x000000ff1200720c */ /* 0x000fe20003f05270 */
[----:B------:R-:W-:Y:S02]  /*a2b0*/  IMAD.U32 R7, RZ, RZ, UR9 ;  /* 0x00000009ff077e24 */ /* 0x000fe4000f8e00ff */
        /* <DEDUP_REMOVED lines=11> */
[----:B------:R-:W-:-:S02]  /*a370*/  @P0 VIADD R7, R7, 0x38860 ;  /* 0x0003886007070836 */ /* 0x000fc40000000000 */
[-C--:B------:R-:W-:Y:S01]  /*a380*/  FMUL.FTZ R185, R125, R6.reuse ;  /* 0x000000067db97220 */ /* 0x080fe20000410000 */
[----:B------:R-:W-:Y:S01]  /*a390*/  FMUL.FTZ R184, R129, R6 ;  /* 0x0000000681b87220 */ /* 0x000fe20000410000 */
[-C--:B------:R-:W-:Y:S01]  /*a3a0*/  FMUL.FTZ R27, R27, R5.reuse ;  /* 0x000000051b1b7220 */ /* 0x080fe20000410000 */
[-C--:B------:R-:W-:Y:S01]  /*a3b0*/  FMUL.FTZ R26, R26, R5.reuse ;  /* 0x000000051a1a7220 */ /* 0x080fe20000410000 */
[----:B------:R-:W-:Y:S01]  /*a3c0*/  @P0 PRMT R7, R22, 0x654, R7 ;  /* 0x0000065416070816 */ /* 0x000fe20000000007 */
[-C--:B------:R-:W-:Y:S01]  /*a3d0*/  FMUL.FTZ R3, R31, R5.reuse ;  /* 0x000000051f037220 */ /* 0x080fe20000410000 */
[-C--:B------:R-:W-:Y:S01]  /*a3e0*/  FMUL.FTZ R21, R30, R5.reuse ;  /* 0x000000051e157220 */ /* 0x080fe20000410000 */
[-C--:B------:R-:W-:Y:S01]  /*a3f0*/  FMUL.FTZ R35, R35, R5.reuse ;  /* 0x0000000523237220 */ /* 0x080fe20000410000 */
[-C--:B------:R-:W-:Y:S01]  /*a400*/  FMUL.FTZ R34, R34, R5.reuse ;  /* 0x0000000522227220 */ /* 0x080fe20000410000 */
[----:B------:R-:W-:Y:S01]  /*a410*/  UMOV UR6, UR4 ;  /* 0x0000000400067c82 */ /* 0x000fe20008000000 */
[----:B0-----:R-:W-:Y:S01]  /*a420*/  UMOV UR7, UR5 ;  /* 0x0000000500077c82 */ /* 0x001fe20008000000 */
[----:B------:R-:W-:Y:S01]  /*a430*/  FMUL.FTZ R39, R39, R5 ;  /* 0x0000000527277220 */ /* 0x000fe20000410000 */
[----:B------:R-:W-:-:S02]  /*a440*/  IMAD.U32 R164, RZ, RZ, UR6 ;  /* 0x00000006ffa47e24 */ /* 0x000fc4000f8e00ff */
[-C--:B------:R-:W-:Y:S01]  /*a450*/  FMUL.FTZ R38, R38, R5.reuse ;  /* 0x0000000526267220 */ /* 0x080fe20000410000 */
[----:B------:R-:W-:Y:S02]  /*a460*/  IMAD.U32 R165, RZ, RZ, UR7 ;  /* 0x00000007ffa57e24 */ /* 0x000fe4000f8e00ff */
[-C--:B------:R-:W-:Y:S01]  /*a470*/  FMUL.FTZ R43, R43, R5.reuse ;  /* 0x000000052b2b7220 */ /* 0x080fe20000410000 */
[-C--:B------:R-:W-:Y:S01]  /*a480*/  FMUL.FTZ R42, R42, R5.reuse ;  /* 0x000000052a2a7220 */ /* 0x080fe20000410000 */
[----:B------:R-:W-:Y:S01]  /*a490*/  FMUL.FTZ R47, R47, R5 ;  /* 0x000000052f2f7220 */ /* 0x000fe20000410000 */
[----:B------:R-:W-:-:S04]  /*a4a0*/  IMAD.WIDE R12, R226, 0x2, R164 ;  /* 0x00000002e20c7825 */ /* 0x000fc800078e02a4 */
[-C--:B------:R-:W-:Y:S01]  /*a4b0*/  FMUL.FTZ R46, R46, R5.reuse ;  /* 0x000000052e2e7220 */ /* 0x080fe20000410000 */
[-C--:B------:R-:W-:Y:S01]  /*a4c0*/  FMUL.FTZ R51, R51, R5.reuse ;  /* 0x0000000533337220 */ /* 0x080fe20000410000 */
[-C--:B------:R-:W-:Y:S01]  /*a4d0*/  FMUL.FTZ R50, R50, R5.reuse ;  /* 0x0000000532327220 */ /* 0x080fe20000410000 */
[-C--:B------:R-:W-:Y:S01]  /*a4e0*/  FMUL.FTZ R55, R55, R5.reuse ;  /* 0x0000000537377220 */ /* 0x080fe20000410000 */
[----:B------:R-:W-:Y:S01]  /*a4f0*/  IADD3 R11, P3, R12, 0xc060, RZ ;  /* 0x0000c0600c0b7810 */ /* 0x000fe20007f7e0ff */
[-C--:B------:R-:W-:Y:S01]  /*a500*/  FMUL.FTZ R54, R54, R5.reuse ;  /* 0x0000000536367220 */ /* 0x080fe20000410000 */
[-C--:B------:R-:W-:Y:S01]  /*a510*/  FMUL.FTZ R59, R59, R5.reuse ;  /* 0x000000053b3b7220 */ /* 0x080fe20000410000 */
[-C--:B------:R-:W-:Y:S01]  /*a520*/  FMUL.FTZ R58, R58, R5.reuse ;  /* 0x000000053a3a7220 */ /* 0x080fe20000410000 */
[----:B------:R-:W-:Y:S01]  /*a530*/  LOP3.LUT R4, R11, 0x380, RZ, 0xc0, !PT ;  /* 0x000003800b047812 */ /* 0x000fe200078ec0ff */
        /* <DEDUP_REMOVED lines=49> */
[----:B------:R0:W-:Y:S01]  /*a850*/  @P0 SYNCS.ARRIVE.TRANS64.RED.A1T0 RZ, [R7+URZ], RZ ;  /* 0x000000ff07ff09a7 */ /* 0x0001e2000810043f */
[----:B------:R-:W-:Y:S01]  /*a860*/  IMAD.X R5, RZ, RZ, R13, P3 ;  /* 0x000000ffff057224 */ /* 0x000fe200018e060d */
[----:B------:R-:W-:Y:S01]  /*a870*/  SHF.R.U64 R4, R4, 0x3, RZ ;  /* 0x0000000304047819 */ /* 0x000fe200000012ff */
[----:B------:R-:W-:Y:S01]  /*a880*/  IMAD R9, R220, 0x40, R17 ;  /* 0x00000040dc097824 */ /* 0x000fe200078e0211 */
[C---:B------:R-:W-:Y:S01]  /*a890*/  IADD3 R115, P4, R12.reuse, 0xc040, RZ ;  /* 0x0000c0400c737810 */ /* 0x040fe20007f9e0ff */
[----:B------:R-:W-:Y:S01]  /*a8a0*/  FMUL.FTZ R199, R53, R6 ;  /* 0x0000000635c77220 */ /* 0x000fe20000410000 */
[C---:B------:R-:W-:Y:S01]  /*a8b0*/  IADD3 R111, P5, R12.reuse, 0xc020, RZ ;  /* 0x0000c0200c6f7810 */ /* 0x040fe20007fbe0ff */
[----:B------:R-:W-:Y:S01]  /*a8c0*/  IMAD.WIDE R164, R9, 0x2, R164 ;  /* 0x0000000209a47825 */ /* 0x000fe200078e02a4 */
[----:B------:R-:W-:-:S03]  /*a8d0*/  IADD3 R107, P6, R12, 0xc000, RZ ;  /* 0x0000c0000c6b7810 */ /* 0x000fc60007fde0ff */
[-C--:B------:R-:W-:Y:S01]  /*a8e0*/  FMUL.FTZ R198, R57, R6.reuse ;  /* 0x0000000639c67220 */ /* 0x080fe20000410000 */
[C---:B------:R-:W-:Y:S01]  /*a8f0*/  IADD3 R69, P0, R12.reuse, 0x8060, RZ ;  /* 0x000080600c457810 */ /* 0x040fe20007f1e0ff */
[----:B------:R-:W-:Y:S01]  /*a900*/  FMUL.FTZ R197, R61, R6 ;  /* 0x000000063dc57220 */ /* 0x000fe20000410000 */
[C---:B------:R-:W-:Y:S01]  /*a910*/  IADD3 R31, P1, R12.reuse, 0x20, RZ ;  /* 0x000000200c1f7810 */ /* 0x040fe20007f3e0ff */
[--C-:B0-----:R-:W-:Y:S01]  /*a920*/  IMAD.X R7, RZ, RZ, R13.reuse, P4 ;  /* 0x000000ffff077224 */ /* 0x101fe200020e060d */
[C---:B------:R-:W-:Y:S01]  /*a930*/  IADD3 R56, P2, R12.reuse, 0x8040, RZ ;  /* 0x000080400c387810 */ /* 0x040fe20007f5e0ff */
[--C-:B------:R-:W-:Y:S01]  /*a940*/  IMAD.X R9, RZ, RZ, R13.reuse, P5 ;  /* 0x000000ffff097224 */ /* 0x100fe200028e060d */
[C---:B------:R-:W-:Y:S01]  /*a950*/  IADD3 R65, P3, R12.reuse, 0x8020, RZ ;  /* 0x000080200c417810 */ /* 0x040fe20007f7e0ff */
[--C-:B------:R-:W-:Y:S01]  /*a960*/  IMAD.X R135, RZ, RZ, R13.reuse, P0 ;  /* 0x000000ffff877224 */ /* 0x100fe200000e060d */
[----:B------:R-:W-:Y:S01]  /*a970*/  LOP3.LUT R131, R12, 0x380, RZ, 0xc0, !PT ;  /* 0x000003800c837812 */ /* 0x000fe200078ec0ff */
[--C-:B------:R-:W-:Y:S01]  /*a980*/  IMAD.X R139, RZ, RZ, R13.reuse, P1 ;  /* 0x000000ffff8b7224 */ /* 0x100fe200008e060d */
[----:B------:R-:W-:Y:S01]  /*a990*/  LOP3.LUT R4, R4, R11, RZ, 0x3c, !PT ;  /* 0x0000000b04047212 */ /* 0x000fe200078e3cff */
[--C-:B------:R-:W-:Y:S01]  /*a9a0*/  IMAD.X R11, RZ, RZ, R13.reuse, P6 ;  /* 0x000000ffff0b7224 */ /* 0x100fe200030e060d */
[C---:B------:R-:W-:Y:S01]  /*a9b0*/  IADD3 R30, P4, R12.reuse, 0x8000, RZ ;  /* 0x000080000c1e7810 */ /* 0x040fe20007f9e0ff */
        /* <DEDUP_REMOVED lines=14> */
[----:B------:R-:W-:-:S02]  /*aaa0*/  IMAD.X R161, RZ, RZ, R13, P2 ;  /* 0x000000ffffa17224 */ /* 0x000fc400010e060d */
[----:B------:R-:W-:Y:S01]  /*aab0*/  FMUL.FTZ R183, R52, R6 ;  /* 0x0000000634b77220 */ /* 0x000fe20000410000 */
[--C-:B------:R-:W-:Y:S01]  /*aac0*/  IMAD.X R163, RZ, RZ, R13.reuse, P3 ;  /* 0x000000ffffa37224 */ /* 0x100fe200018e060d */
[----:B------:R-:W-:Y:S01]  /*aad0*/  LOP3.LUT R130, R131, R12, RZ, 0x3c, !PT ;  /* 0x0000000c83827212 */ /* 0x000fe200078e3cff */
[----:B------:R-:W-:Y:S01]  /*aae0*/  IMAD.MOV.U32 R131, RZ, RZ, R13 ;  /* 0x000000ffff837224 */ /* 0x000fe200078e000d */
[----:B------:R-:W-:Y:S01]  /*aaf0*/  LOP3.LUT R13, R56, 0x380, RZ, 0xc0, !PT ;  /* 0x00000380380d7812 */ /* 0x000fe200078ec0ff */
[-C--:B------:R-:W-:Y:S01]  /*ab00*/  FMUL.FTZ R25, R25, R6.reuse ;  /* 0x0000000619197220 */ /* 0x080fe20000410000 */
[----:B------:R-:W-:Y:S01]  /*ab10*/  LOP3.LUT R12, R31, 0x380, RZ, 0xc0, !PT ;  /* 0x000003801f0c7812 */ /* 0x000fe200078ec0ff */
[-C--:B------:R-:W-:Y:S01]  /*ab20*/  FMUL.FTZ R24, R24, R6.reuse ;  /* 0x0000000618187220 */ /* 0x080fe20000410000 */
[----:B------:R-:W-:Y:S01]  /*ab30*/  SHF.R.U64 R13, R13, 0x3, RZ ;  /* 0x000000030d0d7819 */ /* 0x000fe200000012ff */
[-C--:B------:R-:W-:Y:S01]  /*ab40*/  FMUL.FTZ R29, R29, R6.reuse ;  /* 0x000000061d1d7220 */ /* 0x080fe20000410000 */
[----:B------:R-:W-:Y:S01]  /*ab50*/  SHF.R.U64 R12, R12, 0x3, RZ ;  /* 0x000000030c0c7819 */ /* 0x000fe200000012ff */
[----:B------:R-:W-:Y:S01]  /*ab60*/  FMUL.FTZ R28, R28, R6 ;  /* 0x000000061c1c7220 */ /* 0x000fe20000410000 */
[----:B------:R-:W-:Y:S01]  /*ab70*/  LOP3.LUT R142, R13, R56, RZ, 0x3c, !PT ;  /* 0x000000380d8e7212 */ /* 0x000fe200078e3cff */
[-C--:B------:R-:W-:Y:S01]  /*ab80*/  FMUL.FTZ R33, R33, R6.reuse ;  /* 0x0000000621217220 */ /* 0x080fe20000410000 */
[----:B------:R-:W-:Y:S01]  /*ab90*/  LOP3.LUT R13, R30, 0x380, RZ, 0xc0, !PT ;  /* 0x000003801e0d7812 */ /* 0x000fe200078ec0ff */
[-C--:B------:R-:W-:Y:S01]  /*aba0*/  FMUL.FTZ R32, R32, R6.reuse ;  /* 0x0000000620207220 */ /* 0x080fe20000410000 */
[----:B------:R-:W-:Y:S01]  /*abb0*/  LOP3.LUT R138, R12, R31, RZ, 0x3c, !PT ;  /* 0x0000001f0c8a7212 */ /* 0x000fe200078e3cff */
[-C--:B------:R-:W-:Y:S01]  /*abc0*/  FMUL.FTZ R36, R36, R6.reuse ;  /* 0x0000000624247220 */ /* 0x080fe20000410000 */
[----:B------:R-:W-:Y:S01]  /*abd0*/  SHF.R.U64 R13, R13, 0x3, RZ ;  /* 0x000000030d0d7819 */ /* 0x000fe200000012ff */
[-C--:B------:R-:W-:Y:S01]  /*abe0*/  FMUL.FTZ R41, R41, R6.reuse ;  /* 0x0000000629297220 */ /* 0x080fe20000410000 */
[----:B------:R-:W-:Y:S01]  /*abf0*/  LOP3.LUT R12, R61, 0x380, RZ, 0xc0, !PT ;  /* 0x000003803d0c7812 */ /* 0x000fe200078ec0ff */
[----:B------:R-:W-:Y:S01]  /*ac00*/  FMUL.FTZ R40, R40, R6 ;  /* 0x0000000628287220 */ /* 0x000fe20000410000 */
[----:B------:R-:W-:Y:S01]  /*ac10*/  LOP3.LUT R150, R13, R30, RZ, 0x3c, !PT ;  /* 0x0000001e0d967212 */ /* 0x000fe200078e3cff */
[-C--:B------:R-:W-:Y:S01]  /*ac20*/  FMUL.FTZ R44, R44, R6.reuse ;  /* 0x000000062c2c7220 */ /* 0x080fe20000410000 */
[----:B------:R-:W-:Y:S01]  /*ac30*/  LOP3.LUT R30, R57, 0x380, RZ, 0xc0, !PT ;  /* 0x00000380391e7812 */ /* 0x000fe200078ec0ff */
[-C--:B------:R-:W-:Y:S01]  /*ac40*/  FMUL.FTZ R49, R49, R6.reuse ;  /* 0x0000000631317220 */ /* 0x080fe20000410000 */
[----:B------:R-:W-:Y:S01]  /*ac50*/  LOP3.LUT R52, R65, 0x380, RZ, 0xc0, !PT ;  /* 0x0000038041347812 */ /* 0x000fe200078ec0ff */
[-C--:B------:R-:W-:Y:S01]  /*ac60*/  FMUL.FTZ R48, R48, R6.reuse ;  /* 0x0000000630307220 */ /* 0x080fe20000410000 */
[----:B------:R-:W-:Y:S01]  /*ac70*/  SHF.R.U64 R12, R12, 0x3, RZ ;  /* 0x000000030c0c7819 */ /* 0x000fe200000012ff */
[-C--:B------:R-:W-:Y:S01]  /*ac80*/  FMUL.FTZ R181, R60, R6.reuse ;  /* 0x000000063cb57220 */ /* 0x080fe20000410000 */
[----:B------:R-:W-:Y:S01]  /*ac90*/  LOP3.LUT R13, R20, 0x380, RZ, 0xc0, !PT ;  /* 0x00000380140d7812 */ /* 0x000fe200078ec0ff */
[-C--:B------:R-:W-:Y:S01]  /*aca0*/  FMUL.FTZ R180, R64, R6.reuse ;  /* 0x0000000640b47220 */ /* 0x080fe20000410000 */
[----:B------:R-:W-:Y:S01]  /*acb0*/  SHF.R.U64 R30, R30, 0x3, RZ ;  /* 0x000000031e1e7819 */ /* 0x000fe200000012ff */
[-C--:B------:R-:W-:Y:S01]  /*acc0*/  FMUL.FTZ R179, R68, R6.reuse ;  /* 0x0000000644b37220 */ /* 0x080fe20000410000 */
[----:B------:R-:W-:Y:S01]  /*acd0*/  SHF.R.U64 R52, R52, 0x3, RZ ;  /* 0x0000000334347819 */ /* 0x000fe200000012ff */
[-C--:B------:R-:W-:Y:S01]  /*ace0*/  FMUL.FTZ R73, R73, R6.reuse ;  /* 0x0000000649497220 */ /* 0x080fe20000410000 */
[----:B------:R-:W-:Y:S01]  /*acf0*/  LOP3.LUT R152, R12, R61, RZ, 0x3c, !PT ;  /* 0x0000003d0c987212 */ /* 0x000fe200078e3cff */
[-C--:B------:R-:W-:Y:S01]  /*ad00*/  FMUL.FTZ R72, R72, R6.reuse ;  /* 0x0000000648487220 */ /* 0x080fe20000410000 */
[----:B------:R-:W-:Y:S01]  /*ad10*/  LOP3.LUT R12, R53, 0x380, RZ, 0xc0, !PT ;  /* 0x00000380350c7812 */ /* 0x000fe200078ec0ff */
[-C--:B------:R-:W-:Y:S01]  /*ad20*/  FMUL.FTZ R76, R76, R6.reuse ;  /* 0x000000064c4c7220 */ /* 0x080fe20000410000 */
[----:B------:R-:W-:Y:S01]  /*ad30*/  SHF.R.U64 R13, R13, 0x3, RZ ;  /* 0x000000030d0d7819 */ /* 0x000fe200000012ff */
[-C--:B------:R-:W-:Y:S01]  /*ad40*/  FMUL.FTZ R81, R81, R6.reuse ;  /* 0x0000000651517220 */ /* 0x080fe20000410000 */
[----:B------:R-:W-:Y:S01]  /*ad50*/  LOP3.LUT R156, R30, R57, RZ, 0x3c, !PT ;  /* 0x000000391e9c7212 */ /* 0x000fe200078e3cff */
[-C--:B------:R-:W-:Y:S01]  /*ad60*/  FMUL.FTZ R80, R80, R6.reuse ;  /* 0x0000000650507220 */ /* 0x080fe20000410000 */
[----:B------:R-:W-:Y:S01]  /*ad70*/  IADD3 R30, P3, R164, 0x1000, RZ ;  /* 0x00001000a41e7810 */ /* 0x000fe20007f7e0ff */
[-C--:B------:R-:W-:Y:S01]  /*ad80*/  FMUL.FTZ R84, R84, R6.reuse ;  /* 0x0000000654547220 */ /* 0x080fe20000410000 */
[----:B------:R-:W-:Y:S01]  /*ad90*/  LOP3.LUT R31, R14, 0x380, RZ, 0xc0, !PT ;  /* 0x000003800e1f7812 */ /* 0x000fe200078ec0ff */
[-C--:B------:R-:W-:Y:S01]  /*ada0*/  FMUL.FTZ R89, R89, R6.reuse ;  /* 0x0000000659597220 */ /* 0x080fe20000410000 */
[----:B------:R-:W-:Y:S01]  /*adb0*/  LOP3.LUT R146, R52, R65, RZ, 0x3c, !PT ;  /* 0x0000004134927212 */ /* 0x000fe200078e3cff */
[-C--:B------:R-:W-:Y:S01]  /*adc0*/  FMUL.FTZ R88, R88, R6.reuse ;  /* 0x0000000658587220 */ /* 0x080fe20000410000 */
[----:B------:R-:W-:Y:S01]  /*add0*/  SHF.R.U64 R12, R12, 0x3, RZ ;  /* 0x000000030c0c7819 */ /* 0x000fe200000012ff */
[----:B------:R-:W-:Y:S01]  /*ade0*/  FMUL.FTZ R92, R92, R6 ;  /* 0x000000065c5c7220 */ /* 0x000fe20000410000 */
[----:B------:R-:W-:Y:S01]  /*adf0*/  LOP3.LUT R158, R13, R20, RZ, 0x3c, !PT ;  /* 0x000000140d9e7212 */ /* 0x000fe200078e3cff */
[-C--:B------:R-:W-:Y:S01]  /*ae00*/  FMUL.FTZ R97, R97, R6.reuse ;  /* 0x0000000661617220 */ /* 0x080fe20000410000 */
[----:B------:R-:W-:Y:S01]  /*ae10*/  LOP3.LUT R52, R15, 0x380, RZ, 0xc0, !PT ;  /* 0x000003800f347812 */ /* 0x000fe200078ec0ff */
[-C--:B------:R-:W-:Y:S01]  /*ae20*/  FMUL.FTZ R96, R96, R6.reuse ;  /* 0x0000000660607220 */ /* 0x080fe20000410000 */
[----:B------:R-:W-:Y:S01]  /*ae30*/  IADD3 R20, P4, R164, 0x2000, RZ ;  /* 0x00002000a4147810 */ /* 0x000fe20007f9e0ff */
[-C--:B------:R-:W-:Y:S01]  /*ae40*/  FMUL.FTZ R100, R100, R6.reuse ;  /* 0x0000000664647220 */ /* 0x080fe20000410000 */
[----:B------:R-:W-:Y:S01]  /*ae50*/  LOP3.LUT R13, R30, 0x380, RZ, 0xc0, !PT ;  /* 0x000003801e0d7812 */ /* 0x000fe200078ec0ff */
[-C--:B------:R-:W-:Y:S01]  /*ae60*/  FMUL.FTZ R104, R104, R6.reuse ;  /* 0x0000000668687220 */ /* 0x080fe20000410000 */
[----:B------:R-:W-:Y:S01]  /*ae70*/  SHF.R.U64 R31, R31, 0x3, RZ ;  /* 0x000000031f1f7819 */ /* 0x000fe200000012ff */
[-C--:B------:R-:W-:Y:S01]  /*ae80*/  FMUL.FTZ R108, R108, R6.reuse ;  /* 0x000000066c6c7220 */ /* 0x080fe20000410000 */
[----:B------:R-:W-:Y:S01]  /*ae90*/  LOP3.LUT R154, R12, R53, RZ, 0x3c, !PT ;  /* 0x000000350c9a7212 */ /* 0x000fe200078e3cff */
[-C--:B------:R-:W-:Y:S01]  /*aea0*/  FMUL.FTZ R112, R112, R6.reuse ;  /* 0x0000000670707220 */ /* 0x080fe20000410000 */
[----:B------:R-:W-:Y:S01]  /*aeb0*/  SHF.R.U64 R52, R52, 0x3, RZ ;  /* 0x0000000334347819 */ /* 0x000fe200000012ff */
[-C--:B------:R-:W-:Y:S01]  /*aec0*/  FMUL.FTZ R116, R116, R6.reuse ;  /* 0x0000000674747220 */ /* 0x080fe20000410000 */
[----:B------:R-:W-:Y:S01]  /*aed0*/  LOP3.LUT R12, R20, 0x380, RZ, 0xc0, !PT ;  /* 0x00000380140c7812 */ /* 0x000fe200078ec0ff */
[-C--:B------:R-:W-:Y:S01]  /*aee0*/  FMUL.FTZ R120, R120, R6.reuse ;  /* 0x0000000678787220 */ /* 0x080fe20000410000 */
[----:B------:R-:W-:Y:S01]  /*aef0*/  SHF.R.U64 R13, R13, 0x3, RZ ;  /* 0x000000030d0d7819 */ /* 0x000fe200000012ff */
[----:B------:R-:W-:Y:S01]  /*af00*/  FMUL.FTZ R124, R124, R6 ;  /* 0x000000067c7c7220 */ /* 0x000fe20000410000 */
[----:B------:R-:W-:Y:S01]  /*af10*/  LOP3.LUT R162, R31, R14, RZ, 0x3c, !PT ;  /* 0x0000000e1fa27212 */ /* 0x000fe200078e3cff */
[-C--:B------:R-:W-:Y:S01]  /*af20*/  FMUL.FTZ R128, R128, R6.reuse ;  /* 0x0000000680807220 */ /* 0x080fe20000410000 */
[----:B------:R-:W-:Y:S01]  /*af30*/  IADD3 R31, P5, R164, 0x3000, RZ ;  /* 0x00003000a41f7810 */ /* 0x000fe20007fbe0ff */
        /* <DEDUP_REMOVED lines=17> */
[----:B------:R-:W-:Y:S01]  /*b050*/  LOP3.LUT R30, R30, R31, RZ, 0x3c, !PT ;  /* 0x0000001f1e1e7212 */ /* 0x000fe200078e3cff */
[--C-:B------:R-:W-:Y:S01]  /*b060*/  IMAD.X R31, RZ, RZ, R165.reuse, P5 ;  /* 0x000000ffff1f7224 */ /* 0x100fe200028e06a5 */
[----:B------:R-:W-:Y:S01]  /*b070*/  IADD3 R111, P2, R164, 0x7000, RZ ;  /* 0x00007000a46f7810 */ /* 0x000fe20007f5e0ff */
[----:B------:R-:W-:Y:S01]  /*b080*/  FMUL.FTZ R148, R148, R6 ;  /* 0x0000000694947220 */ /* 0x000fe20000410000 */
[----:B------:R-:W-:Y:S01]  /*b090*/  IADD3 R53, P5, R164, 0xa000, RZ ;  /* 0x0000a000a4357810 */ /* 0x000fe20007fbe0ff */
[----:B------:R-:W0:Y:S01]  /*b0a0*/  LDC R200, c[0x0][0xbe8] ;  /* 0x0002fa00ffc87b82 */ /* 0x000e220000000800 */
[----:B------:R-:W-:Y:S01]  /*b0b0*/  LOP3.LUT R6, R115, 0x380, RZ, 0xc0, !PT ;  /* 0x0000038073067812 */ /* 0x000fe200078ec0ff */
[--C-:B------:R-:W-:Y:S01]  /*b0c0*/  IMAD.X R13, RZ, RZ, R165.reuse, P3 ;  /* 0x000000ffff0d7224 */ /* 0x100fe200018e06a5 */
[----:B------:R-:W-:Y:S01]  /*b0d0*/  LOP3.LUT R14, R15, R20, RZ, 0x3c, !PT ;  /* 0x000000140f0e7212 */ /* 0x000fe200078e3cff */
[----:B------:R-:W-:Y:S01]  /*b0e0*/  ULDC UR10, c[0x0][0xc44] ;  /* 0x00031100000a7ab9 */ /* 0x000fe20000000800 */
[----:B------:R-:W-:Y:S01]  /*b0f0*/  LOP3.LUT R110, R111, 0x380, RZ, 0xc0, !PT ;  /* 0x000003806f6e7812 */ /* 0x000fe200078ec0ff */
[----:B------:R-:W-:Y:S01]  /*b100*/  ULDC.64 UR8, c[0x0][0xb90] ;  /* 0x0002e40000087ab9 */ /* 0x000fe20000000a00 */
[----:B------:R-:W-:Y:S01]  /*b110*/  LOP3.LUT R20, R53, 0x380, RZ, 0xc0, !PT ;  /* 0x0000038035147812 */ /* 0x000fe200078ec0ff */
[----:B------:R-:W-:Y:S01]  /*b120*/  IMAD.X R15, RZ, RZ, R165, P4 ;  /* 0x000000ffff0f7224 */ /* 0x000fe200020e06a5 */
[----:B------:R-:W-:-:S02]  /*b130*/  SHF.R.U64 R6, R6, 0x3, RZ ;  /* 0x0000000306067819 */ /* 0x000fc400000012ff */
[----:B------:R-:W-:Y:S02]  /*b140*/  SHF.R.U64 R110, R110, 0x3, RZ ;  /* 0x000000036e6e7819 */ /* 0x000fe400000012ff */
[----:B------:R-:W-:Y:S02]  /*b150*/  SHF.R.U64 R20, R20, 0x3, RZ ;  /* 0x0000000314147819 */ /* 0x000fe400000012ff */
[----:B------:R-:W-:Y:S02]  /*b160*/  LOP3.LUT R6, R6, R115, RZ, 0x3c, !PT ;  /* 0x0000007306067212 */ /* 0x000fe400078e3cff */
[----:B------:R-:W-:Y:S01]  /*b170*/  LOP3.LUT R110, R110, R111, RZ, 0x3c, !PT ;  /* 0x0000006f6e6e7212 */ /* 0x000fe200078e3cff */
[----:B------:R-:W-:Y:S01]  /*b180*/  IMAD.X R111, RZ, RZ, R165, P2 ;  /* 0x000000ffff6f7224 */ /* 0x000fe200010e06a5 */
[----:B------:R-:W-:Y:S02]  /*b190*/  IADD3 R115, P3, R164, 0x8000, RZ ;  /* 0x00008000a4737810 */ /* 0x000fe40007f7e0ff */
[----:B------:R-:W-:-:S02]  /*b1a0*/  LOP3.LUT R20, R20, R53, RZ, 0x3c, !PT ;  /* 0x0000003514147212 */ /* 0x000fc400078e3cff */
[----:B------:R-:W-:Y:S02]  /*b1b0*/  IADD3 R53, P2, R164, 0xe000, RZ ;  /* 0x0000e000a4357810 */ /* 0x000fe40007f5e0ff */
[----:B------:R-:W-:Y:S02]  /*b1c0*/  LOP3.LUT R114, R115, 0x380, RZ, 0xc0, !PT ;  /* 0x0000038073727812 */ /* 0x000fe400078ec0ff */
[----:B------:R-:W-:Y:S02]  /*b1d0*/  LOP3.LUT R52, R53, 0x380, RZ, 0xc0, !PT ;  /* 0x0000038035347812 */ /* 0x000fe400078ec0ff */
[----:B------:R-:W-:Y:S02]  /*b1e0*/  SHF.R.U64 R114, R114, 0x3, RZ ;  /* 0x0000000372727819 */ /* 0x000fe400000012ff */
[----:B------:R-:W-:Y:S02]  /*b1f0*/  SHF.R.U64 R52, R52, 0x3, RZ ;  /* 0x0000000334347819 */ /* 0x000fe400000012ff */
[----:B------:R-:W-:-:S02]  /*b200*/  F2FP.BF16.F32.PACK_AB R24, R25, R24 ;  /* 0x000000181918723e */ /* 0x000fc400000010ff */
[----:B------:R-:W-:Y:S01]  /*b210*/  LOP3.LUT R114, R114, R115, RZ, 0x3c, !PT ;  /* 0x0000007372727212 */ /* 0x000fe200078e3cff */
[--C-:B------:R-:W-:Y:S01]  /*b220*/  IMAD.X R115, RZ, RZ, R165.reuse, P3 ;  /* 0x000000ffff737224 */ /* 0x100fe200018e06a5 */
[----:B------:R-:W-:Y:S02]  /*b230*/  F2FP.BF16.F32.PACK_AB R25, R27, R26 ;  /* 0x0000001a1b19723e */ /* 0x000fe400000010ff */
[----:B------:R-:W-:Y:S01]  /*b240*/  LOP3.LUT R52, R52, R53, RZ, 0x3c, !PT ;  /* 0x0000003534347212 */ /* 0x000fe200078e3cff */
[--C-:B------:R-:W-:Y:S01]  /*b250*/  IMAD.X R53, RZ, RZ, R165.reuse, P2 ;  /* 0x000000ffff357224 */ /* 0x100fe200010e06a5 */
[----:B------:R-:W-:Y:S02]  /*b260*/  MOV R201, R130 ;  /* 0x0000008200c97202 */ /* 0x000fe40000000f00 */
[----:B------:R-:W-:Y:S02]  /*b270*/  F2FP.BF16.F32.PACK_AB R26, R29, R28 ;  /* 0x0000001c1d1a723e */ /* 0x000fe400000010ff */
[----:B------:R-:W-:Y:S01]  /*b280*/  F2FP.BF16.F32.PACK_AB R27, R3, R21 ;  /* 0x00000015031b723e */ /* 0x000fe200000010ff */
[----:B------:R-:W-:Y:S01]  /*b290*/  BAR.SYNC.DEFER_BLOCKING 0x1, 0x100 ;  /* 0x0044000000007b1d */ /* 0x000fe20000010000 */
[----:B------:R-:W-:Y:S01]  /*b2a0*/  IADD3 R130, P3, R164, 0xf000, RZ ;  /* 0x0000f000a4827810 */ /* 0x000fe20007f7e0ff */
[----:B------:R-:W-:Y:S01]  /*b2b0*/  IMAD.X R21, RZ, RZ, R165, P5 ;  /* 0x000000ffff157224 */ /* 0x000fe200028e06a5 */
[----:B0-----:R-:W-:-:S02]  /*b2c0*/  ISETP.NE.AND P2, PT, R200, 0x1, PT ;  /* 0x00000001c800780c */ /* 0x001fc40003f45270 */
[----:B------:R-:W-:Y:S01]  /*b2d0*/  LOP3.LUT R3, R130, 0x380, RZ, 0xc0, !PT ;  /* 0x0000038082037812 */ /* 0x000fe200078ec0ff */
[----:B------:R-:W-:Y:S01]  /*b2e0*/  IMAD.X R131, RZ, RZ, R165, P3 ;  /* 0x000000ffff837224 */ /* 0x000fe200018e06a5 */
[----:B------:R-:W-:Y:S02]  /*b2f0*/  R2UR UR14, R218 ;  /* 0x00000000da0e72ca */ /* 0x000fe400000e0000 */
[----:B------:R-:W-:Y:S02]  /*b300*/  SHF.R.U64 R3, R3, 0x3, RZ ;  /* 0x0000000303037819 */ /* 0x000fe400000012ff */
[----:B------:R-:W-:Y:S02]  /*b310*/  R2UR UR13, R219 ;  /* 0x00000000db0d72ca */ /* 0x000fe400000e0000 */
[----:B------:R-:W-:Y:S02]  /*b320*/  LOP3.LUT R130, R3, R130, RZ, 0x3c, !PT ;  /* 0x0000008203827212 */ /* 0x000fe400078e3cff */
[----:B------:R-:W-:-:S02]  /*b330*/  LOP3.LUT R60, R69, 0x380, RZ, 0xc0, !PT ;  /* 0x00000380453c7812 */ /* 0x000fc400078ec0ff */
[----:B------:R-:W-:Y:S02]  /*b340*/  MOV R3, R4 ;  /* 0x0000000400037202 */ /* 0x000fe40000000f00 */
[----:B------:R-:W0:Y:S01]  /*b350*/  @P2 LDC R4, c[0x0][0xbec] ;  /* 0x0002fb00ff042b82 */ /* 0x000e220000000800 */
[----:B------:R-:W-:Y:S01]  /*b360*/  R2UR UR12, R217 ;  /* 0x00000000d90c72ca */ /* 0x000fe200000e0000 */
[----:B------:R-:W-:Y:S01]  /*b370*/  UIADD3 UR5, -UR14, URZ, URZ ;  /* 0x0000003f0e057290 */ /* 0x000fe2000fffe13f */
[----:B------:R-:W-:Y:S01]  /*b380*/  SHF.R.U64 R60, R60, 0x3, RZ ;  /* 0x000000033c3c7819 */ /* 0x000fe200000012ff */
[----:B------:R1:W-:Y:S02]  /*b390*/  STSM.16.M88.4 [R201], R24 ;  /* 0x00000018c9007844 */ /* 0x0003e40000000200 */
[----:B------:R-:W-:Y:S01]  /*b3a0*/  UIMAD UR10, UR10, UR5, UR13 ;  /* 0x000000050a0a72a4 */ /* 0x000fe2000f8e020d */
[----:B------:R-:W-:Y:S01]  /*b3b0*/  LOP3.LUT R134, R60, R69, RZ, 0x3c, !PT ;  /* 0x000000453c867212 */ /* 0x000fe200078e3cff */
[----:B------:R-:W2:Y:S01]  /*b3c0*/  @P2 LDC R5, c[0x0][0xbf0] ;  /* 0x0002fc00ff052b82 */ /* 0x000ea20000000800 */
[----:B------:R-:W-:Y:S01]  /*b3d0*/  IADD3 R65, P0, R164, 0x5000, RZ ;  /* 0x00005000a4417810 */ /* 0x000fe20007f1e0ff */
[----:B------:R-:W-:Y:S01]  /*b3e0*/  USHF.R.S32.HI UR11, URZ, 0x1f, UR10 ;  /* 0x0000001f3f0b7899 */ /* 0x000fe2000801140a */
[----:B------:R-:W-:Y:S01]  /*b3f0*/  MOV R134, R134 ;  /* 0x0000008600867202 */ /* 0x000fe20000000f00 */
[----:B------:R-:W-:Y:S01]  /*b400*/  IMAD R135, RZ, RZ, -UR13 ;  /* 0x8000000dff877e24 */ /* 0x000fe2000f8e02ff */
[----:B------:R-:W-:Y:S01]  /*b410*/  F2FP.BF16.F32.PACK_AB R40, R41, R40 ;  /* 0x000000282928723e */ /* 0x000fe200000010ff */
[----:B------:R-:W-:Y:S01]  /*b420*/  UIMAD UR5, UR11, UR8, URZ ;  /* 0x000000080b0572a4 */ /* 0x000fe2000f8e023f */
[----:B------:R-:W-:Y:S01]  /*b430*/  F2FP.BF16.F32.PACK_AB R41, R43, R42 ;  /* 0x0000002a2b29723e */ /* 0x000fe200000010ff */
[----:B------:R-:W-:Y:S01]  /*b440*/  UIMAD.WIDE.U32 UR6, UR10, UR8, URZ ;  /* 0x000000080a0672a5 */ /* 0x000fe2000f8e003f */
[----:B------:R-:W-:Y:S01]  /*b450*/  LOP3.LUT R64, R65, 0x380, RZ, 0xc0, !PT ;  /* 0x0000038041407812 */ /* 0x000fe200078ec0ff */
[----:B------:R-:W-:Y:S01]  /*b460*/  UIMAD UR5, UR10, UR9, UR5 ;  /* 0x000000090a0572a4 */ /* 0x000fe2000f8e0205 */
[----:B------:R-:W-:-:S02]  /*b470*/  F2FP.BF16.F32.PACK_AB R43, R47, R46 ;  /* 0x0000002e2f2b723e */ /* 0x000fc400000010ff */
[----:B-1----:R-:W-:Y:S01]  /*b480*/  MOV R26, R6 ;  /* 0x00000006001a7202 */ /* 0x002fe20000000f00 */
[----:B------:R-:W1:Y:S01]  /*b490*/  LDC.64 R24, c[0x0][0xb98] ;  /* 0x0002e600ff187b82 */ /* 0x000e620000000a00 */
[----:B------:R-:W-:Y:S01]  /*b4a0*/  LOP3.LUT R10, R107, 0x380, RZ, 0xc0, !PT ;  /* 0x000003806b0a7812 */ /* 0x000fe200078ec0ff */
[----:B------:R-:W-:Y:S01]  /*b4b0*/  IMAD.U32 R126, RZ, RZ, UR6 ;  /* 0x00000006ff7e7e24 */ /* 0x000fe2000f8e00ff */
[----:B------:R-:W-:Y:S01]  /*b4c0*/  SHF.R.U64 R64, R64, 0x3, RZ ;  /* 0x0000000340407819 */ /* 0x000fe200000012ff */
[----:B------:R-:W-:Y:S01]  /*b4d0*/  UIADD3 UR6, UR7, UR5, URZ ;  /* 0x0000000507067290 */ /* 0x000fe2000fffe03f */
[----:B------:R-:W-:Y:S01]  /*b4e0*/  SHF.R.U64 R10, R10, 0x3, RZ ;  /* 0x000000030a0a7819 */ /* 0x000fe200000012ff */
[----:B------:R-:W-:Y:S01]  /*b4f0*/  IMAD.U32 R127, RZ, RZ, UR7 ;  /* 0x00000007ff7f7e24 */ /* 0x000fe2000f8e00ff */
[----:B------:R-:W-:Y:S01]  /*b500*/  F2FP.BF16.F32.PACK_AB R32, R33, R32 ;  /* 0x000000202120723e */ /* 0x000fe200000010ff */
[----:B------:R-:W3:Y:S01]  /*b510*/  LDC R6, c[0x0][0xc38] ;  /* 0x00030e00ff067b82 */ /* 0x000ee20000000800 */
[----:B------:R-:W-:Y:S01]  /*b520*/  F2FP.BF16.F32.PACK_AB R33, R35, R34 ;  /* 0x000000222321723e */ /* 0x000fe200000010ff */
[----:B------:R-:W-:Y:S01]  /*b530*/  IMAD.U32 R127, RZ, RZ, UR6 ;  /* 0x00000006ff7f7e24 */ /* 0x000fe2000f8e00ff */
[----:B------:R-:W-:Y:S01]  /*b540*/  LOP3.LUT R64, R64, R65, RZ, 0x3c, !PT ;  /* 0x0000004140407212 */ /* 0x000fe200078e3cff */
[----:B------:R-:W-:Y:S01]  /*b550*/  IMAD.X R65, RZ, RZ, R165, P0 ;  /* 0x000000ffff417224 */ /* 0x000fe200000e06a5 */
[----:B------:R-:W-:Y:S01]  /*b560*/  MOV R138, R138 ;  /* 0x0000008a008a7202 */ /* 0x000fe20000000f00 */
[----:B------:R-:W-:Y:S01]  /*b570*/  ULDC.64 UR6, c[0x0][0xb88] ;  /* 0x0002e20000067ab9 */ /* 0x000fe20000000a00 */
[----:B------:R-:W-:Y:S01]  /*b580*/  F2FP.BF16.F32.PACK_AB R34, R178, R36 ;  /* 0x00000024b222723e */ /* 0x000fe200000010ff */
[----:B------:R-:W-:Y:S01]  /*b590*/  ULDC UR5, c[0x0][0xa88] ;  /* 0x0002a20000057ab9 */ /* 0x000fe20000000800 */
[----:B------:R-:W-:Y:S01]  /*b5a0*/  F2FP.BF16.F32.PACK_AB R35, R39, R38 ;  /* 0x000000262723723e */ /* 0x000fe200000010ff */
[----:B------:R-:W-:Y:S01]  /*b5b0*/  ULDC.64 UR8, c[0x0][0x208] ;  /* 0x0000820000087ab9 */ /* 0x000fe20000000a00 */
[----:B------:R-:W-:-:S02]  /*b5c0*/  LOP3.LUT R10, R10, R107, RZ, 0x3c, !PT ;  /* 0x0000006b0a0a7212 */ /* 0x000fc400078e3cff */
[C---:B------:R-:W-:Y:S01]  /*b5d0*/  IADD3 R107, P0, R164.reuse, 0xc000, RZ ;  /* 0x0000c000a46b7810 */ /* 0x040fe20007f1e0ff */
[----:B------:R1:W-:Y:S01]  /*b5e0*/  STSM.16.M88.4 [R138], R32 ;  /* 0x000000208a007844 */ /* 0x0003e20000000200 */
[C---:B------:R-:W-:Y:S02]  /*b5f0*/  IADD3 R57, P6, R164.reuse, 0x4000, RZ ;  /* 0x00004000a4397810 */ /* 0x040fe40007fde0ff */
[----:B------:R-:W-:Y:S02]  /*b600*/  IADD3 R69, P1, R164, 0x6000, RZ ;  /* 0x00006000a4457810 */ /* 0x000fe40007f3e0ff */
[----:B------:R-:W-:Y:S02]  /*b610*/  LOP3.LUT R106, R107, 0x380, RZ, 0xc0, !PT ;  /* 0x000003806b6a7812 */ /* 0x000fe400078ec0ff */
[----:B------:R-:W-:Y:S02]  /*b620*/  LOP3.LUT R56, R57, 0x380, RZ, 0xc0, !PT ;  /* 0x0000038039387812 */ /* 0x000fe400078ec0ff */
[----:B------:R-:W-:Y:S01]  /*b630*/  LOP3.LUT R68, R69, 0x380, RZ, 0xc0, !PT ;  /* 0x0000038045447812 */ /* 0x000fe200078ec0ff */
[----:B---3--:R-:W-:Y:S01]  /*b640*/  IMAD R135, R6, R135, UR12 ;  /* 0x0000000c06877e24 */ /* 0x008fe2000f8e0287 */
[----:B------:R-:W-:Y:S01]  /*b650*/  USHF.R.S32.HI UR12, URZ, 0x1f, UR14 ;  /* 0x0000001f3f0c7899 */ /* 0x000fe2000801140e */
[----:B------:R-:W-:-:S02]  /*b660*/  F2FP.BF16.F32.PACK_AB R48, R49, R48 ;  /* 0x000000303130723e */ /* 0x000fc400000010ff */
[----:B------:R-:W-:Y:S01]  /*b670*/  IMAD R47, R135, 0x80, R225 ;  /* 0x00000080872f7824 */ /* 0x000fe200078e02e1 */
[----:B------:R-:W-:Y:S02]  /*b680*/  MOV R154, R154 ;  /* 0x0000009a009a7202 */ /* 0x000fe40000000f00 */
[----:B-1----:R-:W-:Y:S01]  /*b690*/  IMAD R32, R24, UR12, RZ ;  /* 0x0000000c18207c24 */ /* 0x002fe2000f8e02ff */
[----:B------:R-:W-:Y:S01]  /*b6a0*/  F2FP.BF16.F32.PACK_AB R42, R177, R44 ;  /* 0x0000002cb12a723e */ /* 0x000fe200000010ff */
[----:B0-----:R-:W-:Y:S01]  /*b6b0*/  @P2 IMAD.HI.U32 R4, R47, R4, RZ ;  /* 0x000000042f042227 */ /* 0x001fe200078e00ff */
[----:B------:R-:W-:Y:S02]  /*b6c0*/  F2FP.BF16.F32.PACK_AB R49, R51, R50 ;  /* 0x000000323331723e */ /* 0x000fe400000010ff */
[----:B------:R-:W-:Y:S01]  /*b6d0*/  LOP3.LUT R29, R164, 0x380, RZ, 0xc0, !PT ;  /* 0x00000380a41d7812 */ /* 0x000fe200078ec0ff */
[----:B------:R-:W-:Y:S01]  /*b6e0*/  IMAD.MOV.U32 R39, RZ, RZ, R47 ;  /* 0x000000ffff277224 */ /* 0x000fe200078e002f */
[----:B--2---:R-:W-:Y:S01]  /*b6f0*/  @P2 SHF.R.U32.HI R39, RZ, R5, R4 ;  /* 0x00000005ff272219 */ /* 0x004fe20000011604 */
[----:B------:R-:W-:Y:S01]  /*b700*/  IMAD R32, R25, UR14, R32 ;  /* 0x0000000e19207c24 */ /* 0x000fe2000f8e0220 */
[----:B------:R-:W-:Y:S01]  /*b710*/  MOV R162, R162 ;  /* 0x000000a200a27202 */ /* 0x000fe20000000f00 */
[----:B------:R-:W-:Y:S01]  /*b720*/  IMAD.WIDE.U32 R24, R24, UR14, R126 ;  /* 0x0000000e18187c25 */ /* 0x000fe2000f8e007e */
[----:B------:R-:W-:Y:S01]  /*b730*/  F2FP.BF16.F32.PACK_AB R50, R199, R183 ;  /* 0x000000b7c732723e */ /* 0x000fe200000010ff */
[----:B------:R-:W-:Y:S01]  /*b740*/  STSM.16.M88.4 [R154], R40 ;  /* 0x000000289a007844 */ /* 0x000fe20000000200 */
[----:B------:R-:W-:Y:S01]  /*b750*/  F2FP.BF16.F32.PACK_AB R51, R55, R54 ;  /* 0x000000363733723e */ /* 0x000fe200000010ff */
[----:B------:R-:W-:Y:S01]  /*b760*/  IMAD.MOV R33, RZ, RZ, -R39 ;  /* 0x000000ffff217224 */ /* 0x000fe200078e0a27 */
[----:B------:R-:W-:-:S02]  /*b770*/  SHF.R.U64 R106, R106, 0x3, RZ ;  /* 0x000000036a6a7819 */ /* 0x000fc400000012ff */
[----:B------:R-:W-:Y:S01]  /*b780*/  MOV R160, R160 ;  /* 0x000000a000a07202 */ /* 0x000fe20000000f00 */
[----:B------:R-:W-:Y:S01]  /*b790*/  IMAD R33, R200, R33, R47 ;  /* 0x00000021c8217224 */ /* 0x000fe200078e022f */
[----:B------:R-:W-:Y:S01]  /*b7a0*/  F2FP.BF16.F32.PACK_AB R4, R198, R182 ;  /* 0x000000b6c604723e */ /* 0x000fe200000010ff */
[----:B------:R-:W-:Y:S01]  /*b7b0*/  STSM.16.M88.4 [R162], R48 ;  /* 0x00000030a2007844 */ /* 0x000fe20000000200 */
[----:B------:R-:W-:Y:S02]  /*b7c0*/  F2FP.BF16.F32.PACK_AB R5, R59, R58 ;  /* 0x0000003a3b05723e */ /* 0x000fe400000010ff */
[----:B------:R-:W-:Y:S02]  /*b7d0*/  F2FP.BF16.F32.PACK_AB R6, R197, R181 ;  /* 0x000000b5c506723e */ /* 0x000fe400000010ff */
[----:B------:R-:W-:Y:S02]  /*b7e0*/  F2FP.BF16.F32.PACK_AB R7, R63, R62 ;  /* 0x0000003e3f07723e */ /* 0x000fe400000010ff */
[----:B------:R-:W-:-:S02]  /*b7f0*/  SHF.R.U64 R56, R56, 0x3, RZ ;  /* 0x0000000338387819 */ /* 0x000fc400000012ff */
[----:B------:R-:W-:Y:S01]  /*b800*/  SHF.R.U64 R68, R68, 0x3, RZ ;  /* 0x0000000344447819 */ /* 0x000fe200000012ff */
[----:B------:R0:W-:Y:S01]  /*b810*/  STSM.16.M88.4 [R160], R4 ;  /* 0x00000004a0007844 */ /* 0x0001e20000000200 */
[----:B------:R-:W-:Y:S02]  /*b820*/  SHF.R.U64 R29, R29, 0x3, RZ ;  /* 0x000000031d1d7819 */ /* 0x000fe400000012ff */
[----:B------:R-:W-:Y:S01]  /*b830*/  LOP3.LUT R106, R106, R107, RZ, 0x3c, !PT ;  /* 0x0000006b6a6a7212 */ /* 0x000fe200078e3cff */
[--C-:B------:R-:W-:Y:S01]  /*b840*/  IMAD.X R107, RZ, RZ, R165.reuse, P0 ;  /* 0x000000ffff6b7224 */ /* 0x100fe200000e06a5 */
[----:B------:R-:W-:Y:S01]  /*b850*/  LOP3.LUT R56, R56, R57, RZ, 0x3c, !PT ;  /* 0x0000003938387212 */ /* 0x000fe200078e3cff */
[--C-:B------:R-:W-:Y:S01]  /*b860*/  IMAD.X R57, RZ, RZ, R165.reuse, P6 ;  /* 0x000000ffff397224 */ /* 0x100fe200030e06a5 */
[----:B------:R-:W-:Y:S01]  /*b870*/  LOP3.LUT R68, R68, R69, RZ, 0x3c, !PT ;  /* 0x0000004544447212 */ /* 0x000fe200078e3cff */
[----:B------:R-:W-:Y:S01]  /*b880*/  IMAD.X R69, RZ, RZ, R165, P1 ;  /* 0x000000ffff457224 */ /* 0x000fe200008e06a5 */
[----:B------:R-:W-:-:S02]  /*b890*/  IADD3 R123, P4, R164, 0x9000, RZ ;  /* 0x00009000a47b7810 */ /* 0x000fc40007f9e0ff */
[C---:B------:R-:W-:Y:S02]  /*b8a0*/  IADD3 R61, P6, R164.reuse, 0xb000, RZ ;  /* 0x0000b000a43d7810 */ /* 0x040fe40007fde0ff */
[----:B------:R-:W-:Y:S02]  /*b8b0*/  IADD3 R119, P1, R164, 0xd000, RZ ;  /* 0x0000d000a4777810 */ /* 0x000fe40007f3e0ff */
[----:B------:R-:W-:Y:S01]  /*b8c0*/  LOP3.LUT R28, R29, R164, RZ, 0x3c, !PT ;  /* 0x000000a41d1c7212 */ /* 0x000fe200078e3cff */
[----:B------:R-:W-:Y:S01]  /*b8d0*/  IMAD.MOV.U32 R29, RZ, RZ, R165 ;  /* 0x000000ffff1d7224 */ /* 0x000fe200078e00a5 */
[----:B0-----:R-:W-:Y:S02]  /*b8e0*/  SHF.R.S32.HI R5, RZ, 0x1f, R39 ;  /* 0x0000001fff057819 */ /* 0x001fe40000011427 */
[----:B------:R-:W-:Y:S02]  /*b8f0*/  SHF.R.S32.HI R6, RZ, 0x1f, R33 ;  /* 0x0000001fff067819 */ /* 0x000fe40000011421 */
[----:B------:R-:W-:Y:S01]  /*b900*/  IADD3 R4, P0, R39, R24, RZ ;  /* 0x0000001827047210 */ /* 0x000fe20007f1e0ff */
[----:B------:R-:W-:Y:S01]  /*b910*/  IMAD R24, R200, UR5, RZ ;  /* 0x00000005c8187c24 */ /* 0x000fe2000f8e02ff */
[----:B------:R-:W-:Y:S01]  /*b920*/  MOV R27, R8 ;  /* 0x00000008001b7202 */ /* 0x000fe20000000f00 */
[----:B------:R-:W-:Y:S01]  /*b930*/  IMAD R6, R6, UR6, RZ ;  /* 0x0000000606067c24 */ /* 0x000fe2000f8e02ff */
[----:B------:R-:W-:-:S02]  /*b940*/  MOV R164, R10 ;  /* 0x0000000a00a47202 */ /* 0x000fc40000000f00 */
[----:B------:R-:W-:Y:S02]  /*b950*/  MOV R158, R158 ;  /* 0x0000009e009e7202 */ /* 0x000fe40000000f00 */
[----:B------:R-:W-:Y:S02]  /*b960*/  F2FP.BF16.F32.PACK_AB R8, R196, R180 ;  /* 0x000000b4c408723e */ /* 0x000fe400000010ff */
[----:B------:R-:W-:Y:S02]  /*b970*/  F2FP.BF16.F32.PACK_AB R9, R67, R66 ;  /* 0x000000424309723e */ /* 0x000fe400000010ff */
[----:B------:R-:W-:Y:S02]  /*b980*/  F2FP.BF16.F32.PACK_AB R10, R195, R179 ;  /* 0x000000b3c30a723e */ /* 0x000fe400000010ff */
[----:B------:R-:W-:Y:S02]  /*b990*/  F2FP.BF16.F32.PACK_AB R11, R71, R70 ;  /* 0x00000046470b723e */ /* 0x000fe400000010ff */
[----:B------:R-:W-:-:S02]  /*b9a0*/  IADD3.X R5, R5, R25, R32, P0, !PT ;  /* 0x0000001905057210 */ /* 0x000fc400007fe420 */
[----:B------:R-:W-:Y:S01]  /*b9b0*/  LOP3.LUT R118, R119, 0x380, RZ, 0xc0, !PT ;  /* 0x0000038077767812 */ /* 0x000fe200078ec0ff */
[----:B------:R0:W-:Y:S01]  /*b9c0*/  STSM.16.M88.4 [R158], R8 ;  /* 0x000000089e007844 */ /* 0x0001e20000000200 */
[----:B------:R-:W-:Y:S01]  /*b9d0*/  F2FP.BF16.F32.PACK_AB R72, R73, R72 ;  /* 0x000000484948723e */ /* 0x000fe200000010ff */
[----:B------:R-:W-:Y:S01]  /*b9e0*/  IMAD.WIDE.U32 R4, R33, UR6, R4 ;  /* 0x0000000621047c25 */ /* 0x000fe2000f8e0004 */
[----:B------:R-:W-:Y:S02]  /*b9f0*/  SHF.R.U64 R118, R118, 0x3, RZ ;  /* 0x0000000376767819 */ /* 0x000fe400000012ff */
[----:B------:R-:W-:Y:S02]  /*ba00*/  F2FP.BF16.F32.PACK_AB R73, R75, R74 ;  /* 0x0000004a4b49723e */ /* 0x000fe400000010ff */
[----:B------:R-:W-:Y:S02]  /*ba10*/  F2FP.BF16.F32.PACK_AB R80, R81, R80 ;  /* 0x000000505150723e */ /* 0x000fe400000010ff */
[----:B------:R-:W-:-:S02]  /*ba20*/  MOV R156, R156 ;  /* 0x0000009c009c7202 */ /* 0x000fc40000000f00 */
[----:B------:R-:W-:Y:S02]  /*ba30*/  F2FP.BF16.F32.PACK_AB R74, R194, R76 ;  /* 0x0000004cc24a723e */ /* 0x000fe400000010ff */
[----:B------:R-:W-:Y:S02]  /*ba40*/  F2FP.BF16.F32.PACK_AB R75, R79, R78 ;  /* 0x0000004e4f4b723e */ /* 0x000fe400000010ff */
[----:B------:R-:W-:Y:S01]  /*ba50*/  F2FP.BF16.F32.PACK_AB R81, R83, R82 ;  /* 0x000000525351723e */ /* 0x000fe200000010ff */
[----:B0-----:R-:W-:Y:S01]  /*ba60*/  IMAD R9, R33, UR7, R6 ;  /* 0x0000000721097c24 */ /* 0x001fe2000f8e0206 */
[----:B------:R-:W-:Y:S01]  /*ba70*/  ULDC.64 UR6, c[0x0][0xb50] ;  /* 0x0002d40000067ab9 */ /* 0x000fe20000000a00 */
[----:B------:R-:W-:Y:S01]  /*ba80*/  IMAD R11, R135, 0x80, R224 ;  /* 0x00000080870b7824 */ /* 0x000fe200078e02e0 */
[----:B------:R-:W-:Y:S01]  /*ba90*/  F2FP.BF16.F32.PACK_AB R88, R89, R88 ;  /* 0x000000585958723e */ /* 0x000fe200000010ff */
[----:B------:R-:W-:Y:S01]  /*baa0*/  IMAD.IADD R5, R5, 0x1, R9 ;  /* 0x0000000105057824 */ /* 0x000fe200078e0209 */
[----:B------:R-:W-:Y:S01]  /*bab0*/  LOP3.LUT P0, RZ, R222, 0x3, RZ, 0xc0, !PT ;  /* 0x00000003deff7812 */ /* 0x000fe2000780c0ff */
[----:B------:R-:W-:Y:S01]  /*bac0*/  VIADD R7, R11, 0x8 ;  /* 0x000000080b077836 */ /* 0x000fe20000000000 */
[----:B------:R-:W-:Y:S01]  /*bad0*/  MOV R152, R152 ;  /* 0x0000009800987202 */ /* 0x000fe20000000f00 */
[----:B------:R-:W-:Y:S01]  /*bae0*/  STSM.16.M88.4 [R156], R72 ;  /* 0x000000489c007844 */ /* 0x000fe20000000200 */
[----:B------:R-:W-:-:S02]  /*baf0*/  F2FP.BF16.F32.PACK_AB R82, R193, R84 ;  /* 0x00000054c152723e */ /* 0x000fc400000010ff */
[----:B------:R-:W-:Y:S02]  /*bb00*/  F2FP.BF16.F32.PACK_AB R83, R87, R86 ;  /* 0x000000565753723e */ /* 0x000fe400000010ff */
[----:B------:R-:W-:Y:S02]  /*bb10*/  F2FP.BF16.F32.PACK_AB R89, R91, R90 ;  /* 0x0000005a5b59723e */ /* 0x000fe400000010ff */
[----:B------:R-:W-:Y:S01]  /*bb20*/  F2FP.BF16.F32.PACK_AB R96, R97, R96 ;  /* 0x000000606160723e */ /* 0x000fe200000010ff */
[----:B------:R-:W-:Y:S01]  /*bb30*/  STSM.16.M88.4 [R152], R80 ;  /* 0x0000005098007844 */ /* 0x000fe20000000200 */
[----:B------:R-:W-:Y:S02]  /*bb40*/  LEA R8, P3, R4, UR6, 0x2 ;  /* 0x0000000604087c11 */ /* 0x000fe4000f8610ff */
[----:B------:R-:W-:Y:S01]  /*bb50*/  LOP3.LUT R118, R118, R119, RZ, 0x3c, !PT ;  /* 0x0000007776767212 */ /* 0x000fe200078e3cff */
[----:B------:R-:W-:Y:S01]  /*bb60*/  IMAD.X R119, RZ, RZ, R165, P1 ;  /* 0x000000ffff777224 */ /* 0x000fe200008e06a5 */
[----:B------:R-:W-:Y:S01]  /*bb70*/  MOV R150, R150 ;  /* 0x0000009600967202 */ /* 0x000fe20000000f00 */
[----:B------:R-:W-:Y:S01]  /*bb80*/  SHFL.IDX PT, R44, R8, RZ, 0x1c1f ;  /* 0x001c1fff082c7589 */ /* 0x000fe200000e0000 */
[----:B------:R-:W-:-:S02]  /*bb90*/  F2FP.BF16.F32.PACK_AB R90, R192, R92 ;  /* 0x0000005cc05a723e */ /* 0x000fc400000010ff */
[----:B------:R-:W-:Y:S01]  /*bba0*/  F2FP.BF16.F32.PACK_AB R91, R95, R94 ;  /* 0x0000005e5f5b723e */ /* 0x000fe200000010ff */
[----:B------:R-:W-:Y:S01]  /*bbb0*/  SHFL.IDX PT, R46, R8, 0x1, 0x1c1f ;  /* 0x003c1f00082e7f89 */ /* 0x000fe200000e0000 */
[----:B------:R-:W-:Y:S02]  /*bbc0*/  F2FP.BF16.F32.PACK_AB R97, R99, R98 ;  /* 0x000000626361723e */ /* 0x000fe400000010ff */
[----:B------:R-:W-:Y:S01]  /*bbd0*/  MOV R146, R146 ;  /* 0x0000009200927202 */ /* 0x000fe20000000f00 */
[----:B------:R-:W-:Y:S01]  /*bbe0*/  STSM.16.M88.4 [R150], R88 ;  /* 0x0000005896007844 */ /* 0x000fe20000000200 */
[----:B------:R-:W-:Y:S02]  /*bbf0*/  F2FP.BF16.F32.PACK_AB R98, R191, R100 ;  /* 0x00000064bf62723e */ /* 0x000fe400000010ff */
[----:B------:R-:W-:Y:S02]  /*bc00*/  F2FP.BF16.F32.PACK_AB R99, R103, R102 ;  /* 0x000000666763723e */ /* 0x000fe400000010ff */
[----:B------:R-:W-:-:S02]  /*bc10*/  MOV R142, R142 ;  /* 0x0000008e008e7202 */ /* 0x000fc40000000f00 */
[----:B------:R-:W-:Y:S01]  /*bc20*/  F2FP.BF16.F32.PACK_AB R36, R190, R104 ;  /* 0x00000068be24723e */ /* 0x000fe200000010ff */
[----:B------:R-:W-:Y:S01]  /*bc30*/  STSM.16.M88.4 [R146], R96 ;  /* 0x0000006092007844 */ /* 0x000fe20000000200 */
[----:B------:R-:W-:Y:S02]  /*bc40*/  F2FP.BF16.F32.PACK_AB R37, R37, R45 ;  /* 0x0000002d2525723e */ /* 0x000fe400000010ff */
[----:B------:R-:W-:Y:S02]  /*bc50*/  F2FP.BF16.F32.PACK_AB R38, R189, R108 ;  /* 0x0000006cbd26723e */ /* 0x000fe400000010ff */
[----:B------:R-:W-:Y:S02]  /*bc60*/  F2FP.BF16.F32.PACK_AB R39, R77, R85 ;  /* 0x000000554d27723e */ /* 0x000fe400000010ff */
[-C--:B------:R-:W-:Y:S02]  /*bc70*/  ISETP.GE.OR P1, PT, R11, R24.reuse, P0 ;  /* 0x000000180b00720c */ /* 0x080fe40000726670 */
[----:B------:R-:W-:Y:S01]  /*bc80*/  ISETP.GE.OR P0, PT, R7, R24, P0 ;  /* 0x000000180700720c */ /* 0x000fe20000706670 */
[----:B------:R-:W-:Y:S01]  /*bc90*/  STSM.16.M88.4 [R142], R36 ;  /* 0x000000248e007844 */ /* 0x000fe20000000200 */
[----:B------:R-:W-:-:S02]  /*bca0*/  LEA.HI.X R9, R4, UR7, R5, 0x2, P3 ;  /* 0x0000000704097c11 */ /* 0x000fc400098f1405 */
[----:B------:R-:W-:Y:S02]  /*bcb0*/  F2FP.BF16.F32.PACK_AB R92, R188, R112 ;  /* 0x00000070bc5c723e */ /* 0x000fe400000010ff */
[----:B------:R-:W-:Y:S01]  /*bcc0*/  F2FP.BF16.F32.PACK_AB R93, R93, R101 ;  /* 0x000000655d5d723e */ /* 0x000fe200000010ff */
[----:B------:R-:W0:Y:S01]  /*bcd0*/  SHFL.IDX PT, R45, R9, RZ, 0x1c1f ;  /* 0x001c1fff092d7589 */ /* 0x000e2200000e0000 */
[----:B------:R-:W-:Y:S02]  /*bce0*/  F2FP.BF16.F32.PACK_AB R94, R187, R116 ;  /* 0x00000074bb5e723e */ /* 0x000fe400000010ff */
[----:B------:R-:W-:Y:S01]  /*bcf0*/  F2FP.BF16.F32.PACK_AB R95, R105, R109 ;  /* 0x0000006d695f723e */ /* 0x000fe200000010ff */
[----:B------:R-:W1:Y:S01]  /*bd00*/  SHFL.IDX PT, R47, R9, 0x1, 0x1c1f ;  /* 0x003c1f00092f7f89 */ /* 0x000e6200000e0000 */
[----:B------:R-:W-:Y:S02]  /*bd10*/  F2FP.BF16.F32.PACK_AB R4, R186, R120 ;  /* 0x00000078ba04723e */ /* 0x000fe400000010ff */
[----:B------:R-:W-:Y:S01]  /*bd20*/  F2FP.BF16.F32.PACK_AB R5, R113, R117 ;  /* 0x000000757105723e */ /* 0x000fe200000010ff */
[----:B------:R-:W-:Y:S01]  /*bd30*/  STSM.16.M88.4 [R134], R92 ;  /* 0x0000005c86007844 */ /* 0x000fe20000000200 */
[----:B------:R-:W-:-:S02]  /*bd40*/  F2FP.BF16.F32.PACK_AB R6, R185, R124 ;  /* 0x0000007cb906723e */ /* 0x000fc400000010ff */
[----:B------:R-:W-:Y:S02]  /*bd50*/  F2FP.BF16.F32.PACK_AB R7, R121, R125 ;  /* 0x0000007d7907723e */ /* 0x000fe400000010ff */
[----:B------:R-:W-:Y:S02]  /*bd60*/  F2FP.BF16.F32.PACK_AB R184, R184, R128 ;  /* 0x00000080b8b8723e */ /* 0x000fe400000010ff */
[----:B------:R-:W-:Y:S01]  /*bd70*/  F2FP.BF16.F32.PACK_AB R185, R129, R166 ;  /* 0x000000a681b9723e */ /* 0x000fe200000010ff */
[----:B------:R-:W-:Y:S01]  /*bd80*/  STSM.16.M88.4 [R164], R4 ;  /* 0x00000004a4007844 */ /* 0x000fe20000000200 */
[----:B------:R-:W-:Y:S02]  /*bd90*/  F2FP.BF16.F32.PACK_AB R186, R133, R132 ;  /* 0x0000008485ba723e */ /* 0x000fe400000010ff */
[----:B------:R-:W-:Y:S02]  /*bda0*/  F2FP.BF16.F32.PACK_AB R187, R167, R168 ;  /* 0x000000a8a7bb723e */ /* 0x000fe400000010ff */
[----:B------:R-:W-:-:S02]  /*bdb0*/  F2FP.BF16.F32.PACK_AB R169, R169, R170 ;  /* 0x000000aaa9a9723e */ /* 0x000fc400000010ff */
[----:B------:R-:W-:Y:S01]  /*bdc0*/  F2FP.BF16.F32.PACK_AB R168, R137, R136 ;  /* 0x0000008889a8723e */ /* 0x000fe200000010ff */
[----:B------:R-:W-:Y:S01]  /*bdd0*/  STSM.16.M88.4 [R27], R184 ;  /* 0x000000b81b007844 */ /* 0x000fe20000000200 */
[----:B------:R-:W-:Y:S02]  /*bde0*/  F2FP.BF16.F32.PACK_AB R170, R141, R140 ;  /* 0x0000008c8daa723e */ /* 0x000fe400000010ff */
[----:B------:R-:W-:Y:S02]  /*bdf0*/  F2FP.BF16.F32.PACK_AB R171, R171, R172 ;  /* 0x000000acabab723e */ /* 0x000fe400000010ff */
[----:B------:R-:W-:Y:S02]  /*be00*/  F2FP.BF16.F32.PACK_AB R173, R173, R174 ;  /* 0x000000aeadad723e */ /* 0x000fe400000010ff */
[----:B------:R-:W-:Y:S01]  /*be10*/  F2FP.BF16.F32.PACK_AB R172, R145, R144 ;  /* 0x0000009091ac723e */ /* 0x000fe200000010ff */
[----:B------:R-:W-:Y:S01]  /*be20*/  STSM.16.M88.4 [R26], R168 ;  /* 0x000000a81a007844 */ /* 0x000fe20000000200 */
[----:B------:R-:W-:-:S02]  /*be30*/  F2FP.BF16.F32.PACK_AB R174, R149, R148 ;  /* 0x0000009495ae723e */ /* 0x000fc400000010ff */
[----:B------:R-:W-:Y:S02]  /*be40*/  F2FP.BF16.F32.PACK_AB R175, R175, R176 ;  /* 0x000000b0afaf723e */ /* 0x000fe400000010ff */
[----:B------:R-:W-:Y:S02]  /*be50*/  LOP3.LUT R122, R123, 0x380, RZ, 0xc0, !PT ;  /* 0x000003807b7a7812 */ /* 0x000fe400078ec0ff */
[----:B------:R-:W-:Y:S01]  /*be60*/  LOP3.LUT R60, R61, 0x380, RZ, 0xc0, !PT ;  /* 0x000003803d3c7812 */ /* 0x000fe200078ec0ff */
[----:B------:R2:W-:Y:S01]  /*be70*/  STSM.16.M88.4 [R3], R172 ;  /* 0x000000ac03007844 */ /* 0x0005e20000000200 */
[----:B------:R-:W-:Y:S02]  /*be80*/  SHF.R.U64 R122, R122, 0x3, RZ ;  /* 0x000000037a7a7819 */ /* 0x000fe400000012ff */
[----:B------:R-:W-:Y:S01]  /*be90*/  SHF.R.U64 R60, R60, 0x3, RZ ;  /* 0x000000033c3c7819 */ /* 0x000fe200000012ff */
[----:B------:R-:W-:Y:S01]  /*bea0*/  BAR.SYNC.DEFER_BLOCKING 0x1, 0x100 ;  /* 0x0044000000007b1d */ /* 0x000fe20000010000 */
[----:B------:R-:W-:Y:S01]  /*beb0*/  LOP3.LUT R122, R122, R123, RZ, 0x3c, !PT ;  /* 0x0000007b7a7a7212 */ /* 0x000fe200078e3cff */
[--C-:B------:R-:W-:Y:S01]  /*bec0*/  IMAD.X R123, RZ, RZ, R165.reuse, P4 ;  /* 0x000000ffff7b7224 */ /* 0x100fe200020e06a5 */
[----:B------:R-:W-:Y:S01]  /*bed0*/  LOP3.LUT R60, R60, R61, RZ, 0x3c, !PT ;  /* 0x0000003d3c3c7212 */ /* 0x000fe200078e3cff */
[----:B------:R-:W-:-:S04]  /*bee0*/  IMAD.X R61, RZ, RZ, R165, P6 ;  /* 0x000000ffff3d7224 */ /* 0x000fc800030e06a5 */
[----:B--2---:R-:W2:Y:S01]  /*bef0*/  @P2 LDC R3, c[0x0][0xbec] ;  /* 0x0002fb00ff032b82 */ /* 0x004ea20000000800 */
[----:B0-----:R-:W-:Y:S04]  /*bf00*/  @!P1 ST.E desc[UR8][R44.64], R2 ;  /* 0x000000022c009985 */ /* 0x001fe8000c101908 */
[----:B-1----:R0:W-:Y:S04]  /*bf10*/  @!P0 ST.E desc[UR8][R46.64], R0 ;  /* 0x000000002e008985 */ /* 0x0021e8000c101908 */
[----:B------:R1:W5:Y:S04]  /*bf20*/  LD.E.128 R32, desc[UR8][R12.64] ;  /* 0x000000080c207980 */ /* 0x000368000c101d00 */
[----:B------:R3:W5:Y:S01]  /*bf30*/  LD.E.128 R36, desc[UR8][R14.64] ;  /* 0x000000080e247980 */ /* 0x000762000c101d00 */
[----:B0-----:R-:W-:-:S03]  /*bf40*/  IMAD R0, R215, 0x20, R220 ;  /* 0x00000020d7007824 */ /* 0x001fc600078e02dc */
[----:B------:R0:W5:Y:S01]  /*bf50*/  LD.E.128 R8, desc[UR8][R28.64] ;  /* 0x000000081c087980 */ /* 0x000162000c101d00 */
[----:B-1----:R-:W1:Y:S03]  /*bf60*/  @P2 LDC R13, c[0x0][0xbf0] ;  /* 0x0002fc00ff0d2b82 */ /* 0x002e660000000800 */
[----:B------:R0:W5:Y:S04]  /*bf70*/  LD.E.128 R40, desc[UR8][R30.64] ;  /* 0x000000081e287980 */ /* 0x000168000c101d00 */
[----:B------:R-:W5:Y:S01]  /*bf80*/  LD.E.128 R56, desc[UR8][R56.64] ;  /* 0x0000000838387980 */ /* 0x000f62000c101d00 */
[----:B---3--:R-:W3:Y:S03]  /*bf90*/  LDC.64 R14, c[0x0][0xae0] ;  /* 0x0002b800ff0e7b82 */ /* 0x008ee60000000a00 */
[----:B------:R-:W5:Y:S01]  /*bfa0*/  LD.E.128 R64, desc[UR8][R64.64] ;  /* 0x0000000840407980 */ /* 0x000f62000c101d00 */
[----:B------:R-:W-:-:S03]  /*bfb0*/  IMAD R12, R135, 0x80, R0 ;  /* 0x00000080870c7824 */ /* 0x000fc600078e0200 */
[----:B------:R-:W5:Y:S04]  /*bfc0*/  LD.E.128 R68, desc[UR8][R68.64] ;  /* 0x0000000844447980 */ /* 0x000f68000c101d00 */
[----:B------:R-:W5:Y:S04]  /*bfd0*/  LD.E.128 R108, desc[UR8][R110.64] ;  /* 0x000000086e6c7980 */ /* 0x000f68000c101d00 */
[----:B------:R-:W5:Y:S04]  /*bfe0*/  LD.E.128 R112, desc[UR8][R114.64] ;  /* 0x0000000872707980 */ /* 0x000f68000c101d00 */
[----:B------:R-:W5:Y:S04]  /*bff0*/  LD.E.128 R120, desc[UR8][R122.64] ;  /* 0x000000087a787980 */ /* 0x000f68000c101d00 */
[----:B------:R0:W5:Y:S04]  /*c000*/  LD.E.128 R4, desc[UR8][R20.64] ;  /* 0x0000000814047980 */ /* 0x000168000c101d00 */
[----:B------:R-:W5:Y:S04]  /*c010*/  LD.E.128 R60, desc[UR8][R60.64] ;  /* 0x000000083c3c7980 */ /* 0x000f68000c101d00 */
[----:B------:R-:W5:Y:S04]  /*c020*/  LD.E.128 R104, desc[UR8][R106.64] ;  /* 0x000000086a687980 */ /* 0x000f68000c101d00 */
[----:B------:R-:W5:Y:S04]  /*c030*/  LD.E.128 R116, desc[UR8][R118.64] ;  /* 0x0000000876747980 */ /* 0x000f68000c101d00 */
[----:B------:R-:W5:Y:S04]  /*c040*/  LD.E.128 R52, desc[UR8][R52.64] ;  /* 0x0000000834347980 */ /* 0x000f68000c101d00 */
[----:B------:R-:W5:Y:S01]  /*c050*/  LD.E.128 R128, desc[UR8][R130.64] ;  /* 0x0000000882807980 */ /* 0x000f62000c101d00 */
[----:B------:R-:W-:-:S02]  /*c060*/  ULDC.64 UR8, c[0x0][0xae8] ;  /* 0x0002ba0000087ab9 */ /* 0x000fc40000000a00 */
[----:B------:R-:W-:Y:S01]  /*c070*/  UIMAD UR5, UR11, UR8, URZ ;  /* 0x000000080b0572a4 */ /* 0x000fe2000f8e023f */
[----:B--2---:R-:W-:Y:S01]  /*c080*/  @P2 IMAD.HI.U32 R2, R12, R3, RZ ;  /* 0x000000030c022227 */ /* 0x004fe200078e00ff */
[----:B------:R-:W-:Y:S01]  /*c090*/  UIMAD.WIDE.U32 UR6, UR10, UR8, URZ ;  /* 0x000000080a0672a5 */ /* 0x000fe2000f8e003f */
[----:B------:R-:W-:Y:S01]  /*c0a0*/  R2UR UR13, R216 ;  /* 0x00000000d80d72ca */ /* 0x000fe200000e0000 */
[----:B------:R-:W-:Y:S01]  /*c0b0*/  UIMAD UR5, UR10, UR9, UR5 ;  /* 0x000000090a0572a4 */ /* 0x000fe2000f8e0205 */
[----:B------:R-:W-:Y:S01]  /*c0c0*/  IMAD.MOV.U32 R0, RZ, RZ, R12 ;  /* 0x000000ffff007224 */ /* 0x000fe200078e000c */
[----:B------:R-:W-:Y:S01]  /*c0d0*/  @!PT LDS RZ, [RZ] ;  /* 0x00000000fffff984 */ /* 0x000fe20000000800 */
[----:B------:R-:W-:Y:S01]  /*c0e0*/  @!PT LDS RZ, [RZ] ;  /* 0x00000000fffff984 */ /* 0x000fe20000000800 */
[----:B------:R-:W-:Y:S01]  /*c0f0*/  @!PT LDS RZ, [RZ] ;  /* 0x00000000fffff984 */ /* 0x000fe20000000800 */
[----:B------:R-:W-:Y:S01]  /*c100*/  @!PT LDS RZ, [RZ] ;  /* 0x00000000fffff984 */ /* 0x000fe20000000800 */
[----:B------:R2:W-:Y:S06]  /*c110*/  MEMBAR.ALL.CTA ;  /* 0x0000000000007992 */ /* 0x0005ec0000008000 */
[----:B--2---:R-:W2:Y:S01]  /*c120*/  FENCE.VIEW.ASYNC.S ;  /* 0x00000000000073c6 */ /* 0x004ea20000000000 */
[----:B------:R-:W-:Y:S01]  /*c130*/  ULDC.64 UR8, c[0x0][0xaf0] ;  /* 0x0002bc0000087ab9 */ /* 0x000fe20000000a00 */
[----:B------:R-:W-:Y:S01]  /*c140*/  UIADD3 UR7, UR7, UR5, URZ ;  /* 0x0000000507077290 */ /* 0x000fe2000fffe03f */
[----:B-1----:R-:W-:Y:S01]  /*c150*/  @P2 SHF.R.U32.HI R0, RZ, R13, R2 ;  /* 0x0000000dff002219 */ /* 0x002fe20000011602 */
[----:B------:R-:W-:-:S02]  /*c160*/  UIMAD UR5, UR12, UR8, URZ ;  /* 0x000000080c0572a4 */ /* 0x000fc4000f8e023f */
[----:B------:R-:W-:Y:S01]  /*c170*/  UIMAD.WIDE.U32 UR6, UR14, UR8, UR6 ;  /* 0x000000080e0672a5 */ /* 0x000fe2000f8e0006 */
[--C-:B------:R-:W-:Y:S01]  /*c180*/  SHF.R.S32.HI R3, RZ, 0x1f, R0.reuse ;  /* 0x0000001fff037819 */ /* 0x100fe20000011400 */
[----:B------:R-:W-:Y:S01]  /*c190*/  UIMAD UR5, UR14, UR9, UR5 ;  /* 0x000000090e0572a4 */ /* 0x000fe2000f8e0205 */
[----:B------:R-:W-:Y:S01]  /*c1a0*/  IMAD.MOV R13, RZ, RZ, -R0 ;  /* 0x000000ffff0d7224 */ /* 0x000fe200078e0a00 */
[----:B------:R-:W-:Y:S01]  /*c1b0*/  R2UR UR12, R16 ;  /* 0x00000000100c72ca */ /* 0x000fe200000e0000 */
[----:B------:R-:W-:Y:S01]  /*c1c0*/  ULDC.64 UR8, c[0x0][0xad8] ;  /* 0x0002b60000087ab9 */ /* 0x000fe20000000a00 */
[----:B------:R-:W-:Y:S01]  /*c1d0*/  UIADD3 UR7, UR7, UR5, URZ ;  /* 0x0000000507077290 */ /* 0x000fe2000fffe03f */
[-C--:B---3--:R-:W-:Y:S01]  /*c1e0*/  IMAD R3, R3, R14.reuse, RZ ;  /* 0x0000000e03037224 */ /* 0x088fe200078e02ff */
[----:B------:R-:W-:Y:S01]  /*c1f0*/  UIADD3 UR60, UR60, 0x1, URZ ;  /* 0x000000013c3c7890 */ /* 0x000fe2000fffe03f */
[----:B------:R-:W-:Y:S01]  /*c200*/  IMAD R13, R200, R13, R12 ;  /* 0x0000000dc80d7224 */ /* 0x000fe200078e020c */
[----:B------:R-:W-:Y:S01]  /*c210*/  UIADD3 UR4, UR4, 0x38820, URZ ;  /* 0x0003882004047890 */ /* 0x000fe2000fffe03f */
[C---:B------:R-:W-:Y:S01]  /*c220*/  IMAD R15, R0.reuse, R15, R3 ;  /* 0x0000000f000f7224 */ /* 0x040fe200078e0203 */
[----:B------:R-:W-:Y:S01]  /*c230*/  ULDC.64 UR10, c[0x0][0xa80] ;  /* 0x0002a000000a7ab9 */ /* 0x000fe20000000a00 */
[----:B------:R-:W-:Y:S01]  /*c240*/  IMAD.WIDE.U32 R2, R0, R14, UR6 ;  /* 0x0000000600027e25 */ /* 0x000fe2000f8e000e */
[----:B------:R-:W-:-:S03]  /*c250*/  SHF.R.S32.HI R0, RZ, 0x1f, R13 ;  /* 0x0000001fff007819 */ /* 0x000fc6000001140d */
[----:B------:R-:W-:Y:S02]  /*c260*/  IMAD.IADD R3, R3, 0x1, R15 ;  /* 0x0000000103037824 */ /* 0x000fe400078e020f */
[----:B------:R-:W-:Y:S02]  /*c270*/  IMAD R0, R0, UR8, RZ ;  /* 0x0000000800007c24 */ /* 0x000fe4000f8e02ff */
[----:B------:R-:W-:Y:S01]  /*c280*/  IMAD R135, R135, 0x80, R220 ;  /* 0x0000008087877824 */ /* 0x000fe200078e02dc */
[----:B------:R-:W-:Y:S01]  /*c290*/  ULDC UR5, c[0x0][0xc] ;  /* 0x0000030000057ab9 */ /* 0x000fe20000000800 */
[C---:B------:R-:W-:Y:S01]  /*c2a0*/  IMAD R15, R13.reuse, UR9, R0 ;  /* 0x000000090d0f7c24 */ /* 0x040fe2000f8e0200 */
[----:B------:R-:W-:Y:S01]  /*c2b0*/  UISETP.NE.AND UP0, UPT, UR60, 0x2, UPT ;  /* 0x000000023c00788c */ /* 0x000fe2000bf05270 */
[----:B------:R-:W-:Y:S01]  /*c2c0*/  IMAD.WIDE.U32 R2, R13, UR8, R2 ;  /* 0x000000080d027c25 */ /* 0x000fe2000f8e0002 */
[----:B------:R-:W-:Y:S01]  /*c2d0*/  UMOV UR6, 0x1 ;  /* 0x0000000100067882 */ /* 0x000fe20000000000 */
[----:B------:R-:W-:Y:S01]  /*c2e0*/  UIADD3 UR13, UR5, UR13, URZ ;  /* 0x0000000d050d7290 */ /* 0x000fe2000fffe03f */
[----:B------:R-:W-:Y:S01]  /*c2f0*/  ISETP.GE.AND P2, PT, R135, R24, PT ;  /* 0x000000188700720c */ /* 0x000fe20003f46270 */
[----:B------:R-:W-:Y:S01]  /*c300*/  UPRMT UR5, URZ, 0x654, UR4 ;  /* 0x000006543f057896 */ /* 0x000fe20008000004 */
[----:B------:R-:W-:Y:S01]  /*c310*/  IMAD.IADD R15, R3, 0x1, R15 ;  /* 0x00000001030f7824 */ /* 0x000fe200078e020f */
[----:B------:R-:W-:Y:S01]  /*c320*/  UPRMT UR4, UR6, 0x654, UR4 ;  /* 0x0000065406047896 */ /* 0x000fe20008000004 */
[----:B------:R-:W-:Y:S01]  /*c330*/  LEA R0, P0, R2, UR10, 0x1 ;  /* 0x0000000a02007c11 */ /* 0x000fe2000f8008ff */
[----:B------:R-:W-:Y:S01]  /*c340*/  USEL UR6, URZ, 0x1, UP0 ;  /* 0x000000013f067887 */ /* 0x000fe20008000000 */
[----:B------:R-:W-:-:S02]  /*c350*/  VIADD R13, R135, 0x20 ;  /* 0x00000020870d7836 */ /* 0x000fc40000000000 */
[----:B------:R-:W-:Y:S01]  /*c360*/  LEA.HI.X R25, R2, UR11, R15, 0x1, P0 ;  /* 0x0000000b02197c11 */ /* 0x000fe200080f0c0f */
[----:B------:R-:W-:Y:S01]  /*c370*/  ULOP3.LUT UR12, UR12, UR6, URZ, 0x3c, !UPT ;  /* 0x000000060c0c7292 */ /* 0x000fe2000f8e3c3f */
[----:B------:R-:W-:Y:S01]  /*c380*/  VIADD R3, R135, 0x40 ;  /* 0x0000004087037836 */ /* 0x000fe20000000000 */
[-C--:B------:R-:W-:Y:S01]  /*c390*/  ISETP.GE.AND P1, PT, R13, R24.reuse, PT ;  /* 0x000000180d00720c */ /* 0x080fe20003f26270 */
[----:B--2---:R-:W-:Y:S01]  /*c3a0*/  SYNCS.ARRIVE.TRANS64.RED.A1T0 RZ, [UR5], RZ ;  /* 0x000000ffffff79a7 */ /* 0x004fe20008100405 */
[----:B------:R-:W-:Y:S01]  /*c3b0*/  IMAD.U32 R216, RZ, RZ, UR13 ;  /* 0x0000000dffd87e24 */ /* 0x000fe2000f8e00ff */
[----:B------:R-:W-:Y:S01]  /*c3c0*/  USEL UR60, UR60, URZ, UP0 ;  /* 0x0000003f3c3c7287 */ /* 0x000fe20008000000 */
[----:B------:R0:W1:Y:S01]  /*c3d0*/  SHFL.IDX PT, R12, R0, RZ, 0x181f ;  /* 0x00181fff000c7589 */ /* 0x00006200000e0000 */
[----:B------:R-:W-:Y:S01]  /*c3e0*/  IMAD.U32 R16, RZ, RZ, UR12 ;  /* 0x0000000cff107e24 */ /* 0x000fe2000f8e00ff */
[----:B------:R-:W-:Y:S02]  /*c3f0*/  BSSY B0, `(.L_x_219) ;  /* 0x0000016000007945 */ /* 0x000fe40003800000 */
[----:B------:R0:W2:Y:S01]  /*c400*/  SHFL.IDX PT, R13, R25, RZ, 0x181f ;  /* 0x00181fff190d7589 */ /* 0x0000a200000e0000 */
[----:B------:R-:W-:Y:S01]  /*c410*/  SYNCS.ARRIVE.TRANS64.RED.A1T0 RZ, [UR4], RZ ;  /* 0x000000ffffff79a7 */ /* 0x000fe20008100404 */
[----:B------:R-:W-:Y:S01]  /*c420*/  ISETP.GE.AND P0, PT, R3, R24, PT ;  /* 0x000000180300720c */ /* 0x000fe20003f06270 */
[----:B------:R-:W-:-:S12]  /*c430*/  @P2 BRA `(.L_x_220) ;  /* 0x0000000000442947 */ /* 0x000fd80003800000 */
[----:B------:R-:W-:Y:S01]  /*c440*/  ULDC UR4, c[0x0][0xac8] ;  /* 0x0002b20000047ab9 */ /* 0x000fe20000000800 */
[----:B------:R-:W-:Y:S01]  /*c450*/  ULDC.64 UR6, c[0x0][0x208] ;  /* 0x0000820000067ab9 */ /* 0x000fe20000000a00 */
[----:B------:R-:W-:Y:S02]  /*c460*/  ISETP.GE.AND P4, PT, R214, UR4, PT ;  /* 0x00000004d6007c0c */ /* 0x000fe4000bf86270 */
[----:B------:R-:W-:Y:S02]  /*c470*/  ISETP.GE.AND P3, PT, R213, UR4, PT ;  /* 0x00000004d5007c0c */ /* 0x000fe4000bf66270 */
[----:B------:R-:W-:Y:S02]  /*c480*/  ISETP.GE.AND P2, PT, R212, UR4, PT ;  /* 0x00000004d4007c0c */ /* 0x000fe4000bf46270 */
[----:B------:R-:W-:-:S07]  /*c490*/  ISETP.GE.AND P5, PT, R17, UR4, PT ;  /* 0x0000000411007c0c */ /* 0x000fce000bfa6270 */
[----:B-1----:R-:W-:-:S04]  /*c4a0*/  @!P4 LEA R14, P6, R214, R12, 0x1 ;  /* 0x0000000cd60ec211 */ /* 0x002fc800078c08ff */
[----:B--2---:R-:W-:Y:S02]  /*c4b0*/  @!P4 LEA.HI.X R15, R214, R13, R231, 0x1, P6 ;  /* 0x0000000dd60fc211 */ /* 0x004fe400030f0ce7 */
[----:B0-----:R-:W-:Y:S01]  /*c4c0*/  @!P3 LEA R20, P6, R213, R12, 0x1 ;  /* 0x0000000cd514b211 */ /* 0x001fe200078c08ff */
        /* <DEDUP_REMOVED lines=8> */
.L_x_220:
[----:B------:R-:W-:Y:S05]  /*c550*/  BSYNC B0 ;  /* 0x0000000000007941 */ /* 0x000fea0003800000 */
.L_x_219:
[----:B---3-5:R3:W4:Y:S01]  /*c560*/  SHFL.IDX PT, R9, R25, 0x1, 0x181f ;  /* 0x00381f0019097f89 */ /* 0x02872200000e0000 */
        /* <DEDUP_REMOVED lines=10> */
[-C--:B-1----:R-:W-:Y:S02]  /*c610*/  @!P2 LEA R12, P5, R213, R8.reuse, 0x1 ;  /* 0x00000008d50ca211 */ /* 0x082fe400078a08ff */
[-C--:B----4-:R-:W-:Y:S02]  /*c620*/  @!P3 LEA.HI.X R11, R214, R9.reuse, R231, 0x1, P6 ;  /* 0x00000009d60bb211 */ /* 0x090fe400030f0ce7 */
[C---:B------:R-:W-:Y:S01]  /*c630*/  @!P1 LEA R14, P6, R212.reuse, R8, 0x1 ;  /* 0x00000008d40e9211 */ /* 0x040fe200078c08ff */
[----:B------:R-:W-:Y:S01]  /*c640*/  @!P4 IMAD.WIDE R2, R17, 0x2, R8 ;  /* 0x000000021102c825 */ /* 0x000fe200078e0208 */
[-C--:B--2---:R-:W-:Y:S02]  /*c650*/  @!P2 LEA.HI.X R13, R213, R9.reuse, R230, 0x1, P5 ;  /* 0x00000009d50da211 */ /* 0x084fe400028f0ce6 */
[----:B------:R-:W-:-:S02]  /*c660*/  @!P1 LEA.HI.X R15, R212, R9, R229, 0x1, P6 ;  /* 0x00000009d40f9211 */ /* 0x000fc400030f0ce5 */
[----:B------:R0:W-:Y:S04]  /*c670*/  @!P4 ST.E.128 desc[UR6][R2.64], R32 ;  /* 0x000000200200c985 */ /* 0x0001e8000c101d06 */
[----:B------:R0:W-:Y:S04]  /*c680*/  @!P3 ST.E.128 desc[UR6][R10.64], R64 ;  /* 0x000000400a00b985 */ /* 0x0001e8000c101d06 */
[----:B------:R0:W-:Y:S04]  /*c690*/  @!P2 ST.E.128 desc[UR6][R12.64], R120 ;  /* 0x000000780c00a985 */ /* 0x0001e8000c101d06 */
[----:B------:R0:W-:Y:S02]  /*c6a0*/  @!P1 ST.E.128 desc[UR6][R14.64], R116 ;  /* 0x000000740e009985 */ /* 0x0001e4000c101d06 */
.L_x_222:
[----:B------:R-:W-:Y:S05]  /*c6b0*/  BSYNC B0 ;  /* 0x0000000000007941 */ /* 0x000fea0003800000 */
.L_x_221:
[----:B----4-:R4:W1:Y:S01]  /*c6c0*/  SHFL.IDX PT, R9, R25, 0x2, 0x181f ;  /* 0x00581f0019097f89 */ /* 0x01086200000e0000 */
[----:B------:R-:W-:Y:S03]  /*c6d0*/  BSSY B0, `(.L_x_223) ;  /* 0x0000014000007945 */ /* 0x000fe60003800000 */
[----:B0-----:R4:W0:Y:S01]  /*c6e0*/  SHFL.IDX PT, R8, R0, 0x2, 0x181f ;  /* 0x00581f0000087f89 */ /* 0x00182200000e0000 */
        /* <DEDUP_REMOVED lines=8> */
[-C--:B-1----:R-:W-:Y:S02]  /*c770*/  @!P5 LEA R12, P1, R213, R8.reuse, 0x1 ;  /* 0x00000008d50cd211 */ /* 0x082fe400078208ff */
[----:B------:R-:W-:Y:S02]  /*c780*/  @!P6 LEA R14, P2, R212, R8, 0x1 ;  /* 0x00000008d40ee211 */ /* 0x000fe400078408ff */
[----:B------:R-:W-:Y:S01]  /*c790*/  @!P3 IMAD.WIDE R2, R17, 0x2, R8 ;  /* 0x000000021102b825 */ /* 0x000fe200078e0208 */
[-C--:B------:R-:W-:Y:S02]  /*c7a0*/  @!P4 LEA.HI.X R11, R214, R9.reuse, R231, 0x1, P0 ;  /* 0x00000009d60bc211 */ /* 0x080fe400000f0ce7 */
[-C--:B--2---:R-:W-:Y:S02]  /*c7b0*/  @!P5 LEA.HI.X R13, R213, R9.reuse, R230, 0x1, P1 ;  /* 0x00000009d50dd211 */ /* 0x084fe400008f0ce6 */
[----:B------:R-:W-:Y:S01]  /*c7c0*/  @!P6 LEA.HI.X R15, R212, R9, R229, 0x1, P2 ;  /* 0x00000009d40fe211 */ /* 0x000fe200010f0ce5 */
[----:B------:R0:W-:Y:S04]  /*c7d0*/  @!P3 ST.E.128 desc[UR6][R2.64], R36 ;  /* 0x000000240200b985 */ /* 0x0001e8000c101d06 */
[----:B------:R0:W-:Y:S04]  /*c7e0*/  @!P4 ST.E.128 desc[UR6][R10.64], R68 ;  /* 0x000000440a00c985 */ /* 0x0001e8000c101d06 */
[----:B------:R0:W-:Y:S04]  /*c7f0*/  @!P5 ST.E.128 desc[UR6][R12.64], R4 ;  /* 0x000000040c00d985 */ /* 0x0001e8000c101d06 */
[----:B------:R0:W-:Y:S02]  /*c800*/  @!P6 ST.E.128 desc[UR6][R14.64], R52 ;  /* 0x000000340e00e985 */ /* 0x0001e4000c101d06 */
.L_x_224:
[----:B------:R-:W-:Y:S05]  /*c810*/  BSYNC B0 ;  /* 0x0000000000007941 */ /* 0x000fea0003800000 */
.L_x_223:
        /* <DEDUP_REMOVED lines=20> */
[-C--:B-1----:R-:W-:Y:S02]  /*c960*/  @!P5 LEA.HI.X R9, R213, R5.reuse, R230, 0x1, P1 ;  /* 0x00000005d509d211 */ /* 0x082fe400008f0ce6 */
[----:B------:R-:W-:Y:S01]  /*c970*/  @!P6 LEA.HI.X R11, R212, R5, R229, 0x1, P2 ;  /* 0x00000005d40be211 */ /* 0x000fe200010f0ce5 */
[----:B------:R0:W-:Y:S04]  /*c980*/  @!P3 ST.E.128 desc[UR6][R2.64], R40 ;  /* 0x000000280200b985 */ /* 0x0001e8000c101d06 */
[----:B------:R0:W-:Y:S04]  /*c990*/  @!P4 ST.E.128 desc[UR6][R6.64], R108 ;  /* 0x0000006c0600c985 */ /* 0x0001e8000c101d06 */
[----:B------:R0:W-:Y:S04]  /*c9a0*/  @!P5 ST.E.128 desc[UR6][R8.64], R60 ;  /* 0x0000003c0800d985 */ /* 0x0001e8000c101d06 */
[----:B------:R0:W-:Y:S02]  /*c9b0*/  @!P6 ST.E.128 desc[UR6][R10.64], R128 ;  /* 0x000000800a00e985 */ /* 0x0001e4000c101d06 */
.L_x_226:
[----:B------:R-:W-:Y:S05]  /*c9c0*/  BSYNC B0 ;  /* 0x0000000000007941 */ /* 0x000fea0003800000 */
.L_x_225:
[----:B0--34-:R-:W0:Y:S01]  /*c9d0*/  LDC R0, c[0x0][0xc34] ;  /* 0x00030d00ff007b82 */ /* 0x019e220000000800 */
[----:B------:R-:W-:-:S13]  /*c9e0*/  R2UR UR4, R216 ;  /* 0x00000000d80472ca */ /* 0x000fda00000e0000 */
[----:B0-----:R-:W-:-:S13]  /*c9f0*/  ISETP.LE.AND P0, PT, R0, UR4, PT ;  /* 0x0000000400007c0c */ /* 0x001fda000bf03270 */
[----:B------:R-:W-:Y:S05]  /*ca00*/  @!P0 BRA `(.L_x_227) ;  /* 0xffffff4800408947 */ /* 0x000fea000383ffff */
[----:B------:R-:W-:Y:S05]  /*ca10*/  EXIT ;  /* 0x000000000000794d */ /* 0x000fea0003800000 */
.L_x_193:
        /* <DEDUP_REMOVED lines=10> */
[----:B------:R-:W2:Y:S01]  /*cac0*/  LDL R4, [R1+0x30] ;  /* 0x0000300001047983 */ /* 0x000ea20000100800 */
[----:B------:R-:W1:Y:S01]  /*cad0*/  S2UR UR4, SR_CgaCtaId ;  /* 0x00000000000479c3 */ /* 0x000e620000008800 */
[C---:B------:R-:W-:Y:S01]  /*cae0*/  IMAD.SHL.U32 R2, R0.reuse, 0x8, RZ ;  /* 0x0000000800027824 */ /* 0x040fe200078e00ff */
[C---:B------:R-:W-:Y:S01]  /*caf0*/  LOP3.LUT R5, R0.reuse, 0x7f, RZ, 0xc0, !PT ;  /* 0x0000007f00057812 */ /* 0x040fe200078ec0ff */
[----:B------:R-:W-:Y:S01]  /*cb00*/  UMOV UR36, 0x400 ;  /* 0x0000040000247882 */ /* 0x000fe20000000000 */
[----:B------:R-:W-:Y:S01]  /*cb10*/  LOP3.LUT P0, RZ, R0, 0x1f, RZ, 0xc0, !PT ;  /* 0x0000001f00ff7812 */ /* 0x000fe2000780c0ff */
[----:B------:R-:W-:Y:S01]  /*cb20*/  IMAD.MOV.U32 R19, RZ, RZ, RZ ;  /* 0x000000ffff137224 */ /* 0x000fe200078e00ff */
[----:B0-----:R-:W-:Y:S01]  /*cb30*/  LOP3.LUT R3, R2, 0x1f8, RZ, 0xc0, !PT ;  /* 0x000001f802037812 */ /* 0x001fe200078ec0ff */
[----:B------:R-:W-:Y:S01]  /*cb40*/  ULDC.64 UR38, c[0x0][0x198] ;  /* 0x0000660000267ab9 */ /* 0x000fe20000000a00 */
[C---:B------:R-:W-:Y:S01]  /*cb50*/  ISETP.NE.AND P1, PT, R5.reuse, RZ, PT ;  /* 0x000000ff0500720c */ /* 0x040fe20003f25270 */
[----:B------:R-:W-:Y:S01]  /*cb60*/  ULDC UR40, c[0x0][0xc] ;  /* 0x0000030000287ab9 */ /* 0x000fe20000000800 */
[----:B------:R-:W-:-:S02]  /*cb70*/  ISETP.NE.OR P0, PT, R5, RZ, !P0 ;  /* 0x000000ff0500720c */ /* 0x000fc40004705670 */
[----:B------:R-:W-:Y:S02]  /*cb80*/  LOP3.LUT R18, R18, 0xfffffffe, RZ, 0xc0, !PT ;  /* 0xfffffffe12127812 */ /* 0x000fe400078ec0ff */
[----:B------:R-:W-:-:S07]  /*cb90*/  LOP3.LUT R2, R2, 0x38, RZ, 0xc0, !PT ;  /* 0x0000003802027812 */ /* 0x000fce00078ec0ff */
[----:B------:R-:W-:Y:S01]  /*cba0*/  @P1 LOP3.LUT R18, R18, 0x1, RZ, 0xfc, !PT ;  /* 0x0000000112121812 */ /* 0x000fe200078efcff */
[----:B-1----:R-:W-:-:S03]  /*cbb0*/  ULEA UR36, UR4, UR36, 0x18 ;  /* 0x0000002404247291 */ /* 0x002fc6000f8ec03f */
[----:B------:R-:W-:-:S04]  /*cbc0*/  LOP3.LUT R18, R18, 0xfffffffd, RZ, 0xc0, !PT ;  /* 0xfffffffd12127812 */ /* 0x000fc800078ec0ff */
[----:B------:R-:W-:Y:S02]  /*cbd0*/  @P0 LOP3.LUT R18, R18, 0x2, RZ, 0xfc, !PT ;  /* 0x0000000212120812 */ /* 0x000fe400078efcff */
[----:B--2---:R-:W-:Y:S02]  /*cbe0*/  R2UR UR5, R4 ;  /* 0x00000000040572ca */ /* 0x004fe400000e0000 */
[----:B------:R-:W-:Y:S01]  /*cbf0*/  LOP3.LUT R4, R3, 0x38, R0, 0x78, !PT ;  /* 0x0000003803047812 */ /* 0x000fe200078e7800 */
[----:B------:R-:W-:Y:S02]  /*cc00*/  IMAD.SHL.U32 R3, R5, 0x8, RZ ;  /* 0x0000000805037824 */ /* 0x000fe400078e00ff */
[----:B------:R-:W-:-:S03]  /*cc10*/  IMAD.SHL.U32 R0, R0, 0x10, RZ ;  /* 0x0000001000007824 */ /* 0x000fc600078e00ff */
[----:B------:R-:W-:Y:S02]  /*cc20*/  LOP3.LUT R3, R4, 0x200, R3, 0xf8, !PT ;  /* 0x0000020004037812 */ /* 0x000fe400078ef803 */
[----:B------:R-:W-:-:S03]  /*cc30*/  SHF.R.U32.HI R4, RZ, 0x3, R5 ;  /* 0x00000003ff047819 */ /* 0x000fc60000011605 */
[----:B------:R-:W-:Y:S01]  /*cc40*/  ULOP3.LUT UR37, UR5, 0x2, URZ, 0xfc, !UPT ;  /* 0x0000000205257892 */ /* 0x000fe2000f8efc3f */
[----:B------:R-:W0:Y:S01]  /*cc50*/  S2UR UR5, SR_CTAID.X ;  /* 0x00000000000579c3 */ /* 0x000e220000002500 */
[----:B------:R-:W-:Y:S02]  /*cc60*/  LOP3.LUT R4, R4, 0x70, R0, 0xf8, !PT ;  /* 0x0000007004047812 */ /* 0x000fe400078ef800 */
[----:B------:R-:W-:Y:S02]  /*cc70*/  LEA R0, R3, UR36, 0x1 ;  /* 0x0000002403007c11 */ /* 0x000fe4000f8e08ff */
[----:B------:R-:W-:-:S03]  /*cc80*/  LOP3.LUT R4, R2, 0x40, RZ, 0xfc, !PT ;  /* 0x0000004002047812 */ /* 0x000fc600078efcff */
[----:B------:R1:W-:Y:S02]  /*cc90*/  STL [R1+0x10], R0 ;  /* 0x0000100001007387 */ /* 0x0003e40000100800 */
[----:B-1----:R-:W-:Y:S02]  /*cca0*/  IMAD.MOV.U32 R0, RZ, RZ, 0x1 ;  /* 0x00000001ff007424 */ /* 0x002fe400078e00ff */
[----:B0-----:R-:W-:-:S05]  /*ccb0*/  IMAD.U32 R3, RZ, RZ, UR5 ;  /* 0x00000005ff037e24 */ /* 0x001fca000f8e00ff */
[----:B------:R0:W-:Y:S04]  /*ccc0*/  STL [R1+0x24], R3 ;  /* 0x0000240301007387 */ /* 0x0001e80000100800 */
[----:B------:R-:W-:Y:S04]  /*ccd0*/  STL [R1+0x2c], RZ ;  /* 0x00002cff01007387 */ /* 0x000fe80000100800 */
[----:B------:R1:W-:Y:S01]  /*cce0*/  STL [R1], R0 ;  /* 0x0000000001007387 */ /* 0x0003e20000100800 */
[C---:B0-----:R-:W-:Y:S02]  /*ccf0*/  LOP3.LUT R3, R2.reuse, 0x80, RZ, 0xfc, !PT ;  /* 0x0000008002037812 */ /* 0x041fe400078efcff */
[----:B-1----:R-:W-:-:S07]  /*cd00*/  LOP3.LUT R0, R2, 0xc0, RZ, 0xfc, !PT ;  /* 0x000000c002007812 */ /* 0x002fce00078efcff */
.L_x_323:
[----:B------:R-:W2:Y:S01]  /*cd10*/  LDL R2, [R1+0x24] ;  /* 0x0000240001027983 */ /* 0x000ea20000100800 */
[----:B0-----:R-:W0:Y:S01]  /*cd20*/  LDC R0, c[0x0][0xc38] ;  /* 0x00030e00ff007b82 */ /* 0x001e220000000800 */
[----:B------:R-:W-:Y:S05]  /*cd30*/  YIELD ;  /* 0x0000000000007946 */ /* 0x000fea0003800000 */
[----:B------:R-:W-:Y:S02]  /*cd40*/  ULDC.64 UR4, c[0x0][0x418] ;  /* 0x0001060000047ab9 */ /* 0x000fe40000000a00 */
[----:B------:R-:W1:Y:S01]  /*cd50*/  LDC R16, c[0x0][0xc44] ;  /* 0x00031100ff107b82 */ /* 0x000e620000000800 */
[----:B------:R-:W-:-:S03]  /*cd60*/  UISETP.NE.U32.AND UP0, UPT, UR4, URZ, UPT ;  /* 0x0000003f0400728c */ /* 0x000fc6000bf05070 */
[----:B------:R-:W-:Y:S01]  /*cd70*/  ULDC UR4, c[0x0][0x424] ;  /* 0x0001090000047ab9 */ /* 0x000fe20000000800 */
[----:B------:R-:W-:-:S04]  /*cd80*/  UISETP.NE.AND.EX UP0, UPT, UR5, URZ, UPT, UP0 ;  /* 0x0000003f0500728c */ /* 0x000fc8000bf05300 */
[----:B------:R-:W-:Y:S01]  /*cd90*/  USEL UR4, UR4, 0x1, UP0 ;  /* 0x0000000104047887 */ /* 0x000fe20008000000 */
[----:B0-----:R-:W-:Y:S02]  /*cda0*/  ISETP.NE.AND P0, PT, R0, 0x1, PT ;  /* 0x000000010000780c */ /* 0x001fe40003f05270 */
[----:B-1----:R-:W-:-:S11]  /*cdb0*/  ISETP.NE.AND P1, PT, R16, 0x1, PT ;  /* 0x000000011000780c */ /* 0x002fd60003f25270 */
[----:B------:R-:W2:Y:S08]  /*cdc0*/  @P0 LDC R0, c[0x0][0xc3c] ;  /* 0x00030f00ff000b82 */ /* 0x000eb00000000800 */
[----:B------:R-:W0:Y:S01]  /*cdd0*/  @P0 LDC R3, c[0x0][0xc40] ;  /* 0x00031000ff030b82 */ /* 0x000e220000000800 */
[----:B--2---:R-:W-:-:S04]  /*cde0*/  @P0 IMAD.HI.U32 R0, R2, R0, RZ ;  /* 0x0000000002000227 */ /* 0x004fc800078e00ff */
[----:B------:R-:W-:Y:S01]  /*cdf0*/  IMAD.MOV.U32 R4, RZ, RZ, R2 ;  /* 0x000000ffff047224 */ /* 0x000fe200078e0002 */
[----:B0-----:R-:W-:Y:S02]  /*ce00*/  @P0 SHF.R.U32.HI R4, RZ, R3, R0 ;  /* 0x00000003ff040219 */ /* 0x001fe40000011600 */
[----:B------:R-:W0:Y:S03]  /*ce10*/  @P1 LDC.64 R2, c[0x0][0xc48] ;  /* 0x00031200ff021b82 */ /* 0x000e260000000a00 */
[----:B------:R-:W-:Y:S01]  /*ce20*/  IMAD.MOV.U32 R5, RZ, RZ, R4 ;  /* 0x000000ffff057224 */ /* 0x000fe200078e0004 */
[----:B------:R-:W-:Y:S04]  /*ce30*/  STL [R1+0x1c], R4 ;  /* 0x00001c0401007387 */ /* 0x000fe80000100800 */
[----:B------:R-:W1:Y:S01]  /*ce40*/  LDC R0, c[0x0][0x2f0] ;  /* 0x0000bc00ff007b82 */ /* 0x000e620000000800 */
[----:B0-----:R-:W-:-:S05]  /*ce50*/  @P1 IMAD.HI.U32 R2, R4, R2, RZ ;  /* 0x0000000204021227 */ /* 0x001fca00078e00ff */
[----:B------:R-:W-:Y:S01]  /*ce60*/  @P1 SHF.R.U32.HI R5, RZ, R3, R2 ;  /* 0x00000003ff051219 */ /* 0x000fe20000011602 */
[----:B-1----:R-:W-:Y:S01]  /*ce70*/  IMAD R0, R0, UR4, RZ ;  /* 0x0000000400007c24 */ /* 0x002fe2000f8e02ff */
[----:B------:R-:W-:-:S03]  /*ce80*/  UIADD3 UR4, UR36, 0x24400, URZ ;  /* 0x0002440024047890 */ /* 0x000fc6000fffe03f */
[----:B------:R-:W-:Y:S01]  /*ce90*/  STL [R1+0x14], R5 ;  /* 0x0000140501007387 */ /* 0x000fe20000100800 */
[----:B------:R-:W-:Y:S01]  /*cea0*/  IMAD.MOV R3, RZ, RZ, -R5 ;  /* 0x000000ffff037224 */ /* 0x000fe200078e0a05 */
[----:B------:R-:W-:Y:S02]  /*ceb0*/  ULOP3.LUT UP0, URZ, UR4, 0x3ff, URZ, 0xc0, !UPT ;  /* 0x000003ff043f7892 */ /* 0x000fe4000f80c03f */
[----:B------:R0:W-:Y:S01]  /*cec0*/  STL [R1+0x28], R0 ;  /* 0x0000280001007387 */ /* 0x0001e20000100800 */
[----:B------:R-:W-:-:S03]  /*ced0*/  IMAD R16, R16, R3, R4 ;  /* 0x0000000310107224 */ /* 0x000fc600078e0204 */
[----:B------:R-:W-:Y:S01]  /*cee0*/  PLOP3.LUT P0, PT, PT, PT, UP0, 0x80, 0x0 ;  /* 0x000000000000781c */ /* 0x000fe20003f0f008 */
[----:B0-----:R-:W-:-:S04]  /*cef0*/  VIADD R0, R0, 0x4f ;  /* 0x0000004f00007836 */ /* 0x001fc80000000000 */
[----:B------:R-:W-:-:S05]  /*cf00*/  IMAD.HI R0, R0, 0x66666667, RZ ;  /* 0x6666666700007827 */ /* 0x000fca00078e02ff */
[----:B------:R-:W-:-:S04]  /*cf10*/  SHF.R.U32.HI R2, RZ, 0x1f, R0 ;  /* 0x0000001fff027819 */ /* 0x000fc80000011600 */
[----:B------:R-:W-:-:S05]  /*cf20*/  LEA.HI.SX32 R0, R0, R2, 0x1b ;  /* 0x0000000200007211 */ /* 0x000fca00078fdaff */
[----:B------:R0:W-:Y:S01]  /*cf30*/  STL [R1+0x20], R0 ;  /* 0x0000200001007387 */ /* 0x0001e20000100800 */
[----:B------:R-:W-:Y:S05]  /*cf40*/  @!P0 BRA `(.L_x_229) ;  /* 0x0000000000408947 */ /* 0x000fea0003800000 */
[----:B------:R-:W-:Y:S01]  /*cf50*/  MOV R2, 0x0 ;  /* 0x0000000000027802 */ /* 0x000fe20000000f00 */
[----:B------:R-:W-:Y:S01]  /*cf60*/  ULDC.64 UR6, c[0x4][0x1b8] ;  /* 0x01006e0000067ab9 */ /* 0x000fe20000000a00 */
[----:B------:R-:W-:Y:S01]  /*cf70*/  ULDC.64 UR8, c[0x4][0x1c0] ;  /* 0x0100700000087ab9 */ /* 0x000fe20000000a00 */
[----:B------:R-:W-:Y:S01]  /*cf80*/  ULDC.64 UR4, c[0x4][0x118] ;  /* 0x0100460000047ab9 */ /* 0x000fe20000000a00 */
[----:B------:R-:W-:Y:S02]  /*cf90*/  IMAD.U32 R4, RZ, RZ, UR6 ;  /* 0x00000006ff047e24 */ /* 0x000fe4000f8e00ff */
[----:B------:R-:W1:Y:S01]  /*cfa0*/  LDC.64 R2, c[0x4][R2] ;  /* 0x0100000002027b82 */ /* 0x000e620000000a00 */
[----:B------:R-:W-:Y:S02]  /*cfb0*/  IMAD.U32 R5, RZ, RZ, UR7 ;  /* 0x00000007ff057e24 */ /* 0x000fe4000f8e00ff */
[----:B------:R-:W-:Y:S02]  /*cfc0*/  IMAD.U32 R6, RZ, RZ, UR8 ;  /* 0x00000008ff067e24 */ /* 0x000fe4000f8e00ff */
[----:B------:R-:W-:-:S02]  /*cfd0*/  IMAD.U32 R7, RZ, RZ, UR9 ;  /* 0x00000009ff077e24 */ /* 0x000fc4000f8e00ff */
[----:B------:R-:W-:Y:S02]  /*cfe0*/  IMAD.U32 R10, RZ, RZ, UR4 ;  /* 0x00000004ff0a7e24 */ /* 0x000fe4000f8e00ff */
[----:B------:R-:W-:Y:S02]  /*cff0*/  IMAD.U32 R11, RZ, RZ, UR5 ;  /* 0x00000005ff0b7e24 */ /* 0x000fe4000f8e00ff */
[----:B------:R-:W-:Y:S02]  /*d000*/  IMAD.MOV.U32 R8, RZ, RZ, 0x70 ;  /* 0x00000070ff087424 */ /* 0x000fe400078e00ff */
[----:B------:R-:W-:Y:S02]  /*d010*/  IMAD.MOV.U32 R12, RZ, RZ, 0x1 ;  /* 0x00000001ff0c7424 */ /* 0x000fe400078e00ff */
[----:B------:R-:W-:-:S07]  /*d020*/  IMAD.MOV.U32 R13, RZ, RZ, RZ ;  /* 0x000000ffff0d7224 */ /* 0x000fce00078e00ff */
[----:B------:R-:W-:-:S07]  /*d030*/  LEPC R20, `(.L_x_229) ;  /* 0x000000001014794e */ /* 0x000fce0000000000 */
[----:B01----:R-:W-:Y:S05]  /*d040*/  CALL.ABS.NOINC R2 ;  /* 0x0000000002007343 */ /* 0x003fea0003c00000 */
.L_x_229:
        /* <DEDUP_REMOVED lines=8> */
[----:B------:R1:W2:Y:S01]  /*d0d0*/  LDC.64 R2, c[0x4][R17] ;  /* 0x0100000011027b82 */ /* 0x0002a20000000a00 */
[----:B------:R-:W-:Y:S02]  /*d0e0*/  IMAD.U32 R4, RZ, RZ, UR6 ;  /* 0x00000006ff047e24 */ /* 0x000fe4000f8e00ff */
[----:B------:R-:W-:Y:S02]  /*d0f0*/  IMAD.U32 R5, RZ, RZ, UR7 ;  /* 0x00000007ff057e24 */ /* 0x000fe4000f8e00ff */
[----:B------:R-:W-:Y:S02]  /*d100*/  IMAD.U32 R6, RZ, RZ, UR8 ;  /* 0x00000008ff067e24 */ /* 0x000fe4000f8e00ff */
[----:B------:R-:W-:-:S02]  /*d110*/  IMAD.U32 R7, RZ, RZ, UR9 ;  /* 0x00000009ff077e24 */ /* 0x000fc4000f8e00ff */
[----:B------:R-:W-:Y:S02]  /*d120*/  IMAD.U32 R10, RZ, RZ, UR4 ;  /* 0x00000004ff0a7e24 */ /* 0x000fe4000f8e00ff */
[----:B------:R-:W-:Y:S02]  /*d130*/  IMAD.U32 R11, RZ, RZ, UR5 ;  /* 0x00000005ff0b7e24 */ /* 0x000fe4000f8e00ff */
[----:B------:R-:W-:Y:S02]  /*d140*/  IMAD.MOV.U32 R8, RZ, RZ, 0x70 ;  /* 0x00000070ff087424 */ /* 0x000fe400078e00ff */
[----:B------:R-:W-:Y:S02]  /*d150*/  IMAD.MOV.U32 R12, RZ, RZ, 0x1 ;  /* 0x00000001ff0c7424 */ /* 0x000fe400078e00ff */
[----:B-1----:R-:W-:-:S07]  /*d160*/  IMAD.MOV.U32 R13, RZ, RZ, RZ ;  /* 0x000000ffff0d7224 */ /* 0x002fce00078e00ff */
[----:B------:R-:W-:-:S07]  /*d170*/  LEPC R20, `(.L_x_231) ;  /* 0x000000001014794e */ /* 0x000fce0000000000 */
[----:B0-2---:R-:W-:Y:S05]  /*d180*/  CALL.ABS.NOINC R2 ;  /* 0x0000000002007343 */ /* 0x005fea0003c00000 */
.L_x_231:
[----:B------:R0:W1:Y:S01]  /*d190*/  LDC.64 R2, c[0x4][R17] ;  /* 0x0100000011027b82 */ /* 0x0000620000000a00 */
[----:B------:R-:W-:Y:S01]  /*d1a0*/  ULDC.64 UR6, c[0x4][0x1b8] ;  /* 0x01006e0000067ab9 */ /* 0x000fe20000000a00 */
[----:B------:R-:W-:Y:S01]  /*d1b0*/  ULDC.64 UR8, c[0x4][0x1c0] ;  /* 0x0100700000087ab9 */ /* 0x000fe20000000a00 */
[----:B------:R-:W-:Y:S01]  /*d1c0*/  ULDC.64 UR4, c[0x4][0x128] ;  /* 0x01004a0000047ab9 */ /* 0x000fe20000000a00 */
        /* <DEDUP_REMOVED lines=8> */
[----:B0-----:R-:W-:-:S07]  /*d250*/  IMAD.MOV.U32 R13, RZ, RZ, RZ ;  /* 0x000000ffff0d7224 */ /* 0x001fce00078e00ff */
[----:B------:R-:W-:-:S07]  /*d260*/  LEPC R20, `(.L_x_230) ;  /* 0x000000001014794e */ /* 0x000fce0000000000 */
[----:B-1----:R-:W-:Y:S05]  /*d270*/  CALL.ABS.NOINC R2 ;  /* 0x0000000002007343 */ /* 0x002fea0003c00000 */
.L_x_230:
[----:B------:R-:W2:Y:S01]  /*d280*/  LDL R2, [R1+0x20] ;  /* 0x0000200001027983 */ /* 0x000ea20000100800 */
[----:B------:R-:W-:-:S03]  /*d290*/  ULDC.64 UR4, c[0x0][0x9f8] ;  /* 0x00027e0000047ab9 */ /* 0x000fc60000000a00 */
[----:B0-----:R-:W3:Y:S01]  /*d2a0*/  LDL R0, [R1+0x14] ;  /* 0x0000140001007983 */ /* 0x001ee20000100800 */
[----:B------:R-:W-:Y:S01]  /*d2b0*/  ISETP.NE.U32.AND P0, PT, RZ, UR4, PT ;  /* 0x00000004ff007c0c */ /* 0x000fe2000bf05070 */
[----:B------:R-:W-:-:S03]  /*d2c0*/  ULDC.64 UR6, c[0x0][0x208] ;  /* 0x0000820000067ab9 */ /* 0x000fc60000000a00 */
[----:B------:R-:W-:Y:S01]  /*d2d0*/  ISETP.NE.AND.EX P0, PT, RZ, UR5, PT, P0 ;  /* 0x00000005ff007c0c */ /* 0x000fe2000bf05300 */
[----:B--2---:R-:W-:-:S12]  /*d2e0*/  IMAD.MOV.U32 R17, RZ, RZ, R2 ;  /* 0x000000ffff117224 */ /* 0x004fd800078e0002 */
[----:B------:R-:W3:Y:S02]  /*d2f0*/  @P0 LDC.64 R2, c[0x0][0x9f8] ;  /* 0x00027e00ff020b82 */ /* 0x000ee40000000a00 */
[----:B---3--:R-:W-:-:S05]  /*d300*/  @P0 IMAD.WIDE R2, R0, 0x4, R2 ;  /* 0x0000000400020825 */ /* 0x008fca00078e0202 */
[----:B------:R0:W2:Y:S01]  /*d310*/  @P0 LDG.E R0, desc[UR6][R2.64] ;  /* 0x0000000602000981 */ /* 0x0000a2000c1e1900 */
[----:B------:R-:W-:Y:S01]  /*d320*/  VIADD R9, R17, 0xffffffff ;  /* 0xffffffff11097836 */ /* 0x000fe20000000000 */
[----:B------:R-:W-:Y:S01]  /*d330*/  UMOV UR4, 0xffffffff ;  /* 0xffffffff00047882 */ /* 0x000fe20000000000 */
[----:B------:R-:W-:-:S03]  /*d340*/  LOP3.LUT R18, R18, 0xfffffffb, RZ, 0xc0, !PT ;  /* 0xfffffffb12127812 */ /* 0x000fc600078ec0ff */
[----:B------:R1:W-:Y:S01]  /*d350*/  STL [R1+0x18], R9 ;  /* 0x0000180901007387 */ /* 0x0003e20000100800 */
[----:B0-----:R-:W0:Y:S02]  /*d360*/  LDC.64 R2, c[0x0][0x418] ;  /* 0x00010600ff027b82 */ /* 0x001e240000000a00 */
[----:B0-----:R-:W-:-:S04]  /*d370*/  ISETP.NE.U32.AND P0, PT, R2, RZ, PT ;  /* 0x000000ff0200720c */ /* 0x001fc80003f05070 */
[----:B------:R-:W-:-:S13]  /*d380*/  ISETP.NE.AND.EX P1, PT, R3, RZ, PT, P0 ;  /* 0x000000ff0300720c */ /* 0x000fda0003f25300 */
[----:B------:R-:W-:Y:S02]  /*d390*/  @P1 LOP3.LUT R18, R18, 0x4, RZ, 0xfc, !PT ;  /* 0x0000000412121812 */ /* 0x000fe400078efcff */
[----:B--2---:R-:W-:Y:S01]  /*d3a0*/  SHF.R.S32.HI R8, RZ, 0x1f, R0 ;  /* 0x0000001fff087819 */ /* 0x004fe20000011400 */
[----:B------:R1:W-:Y:S01]  /*d3b0*/  STL [R1+0x8], R0 ;  /* 0x0000080001007387 */ /* 0x0003e20000100800 */
[----:B------:R-:W-:-:S03]  /*d3c0*/  SEL R17, R0, RZ, !P1 ;  /* 0x000000ff00117207 */ /* 0x000fc60004800000 */
[----:B------:R1:W-:Y:S01]  /*d3d0*/  STL [R1+0xc], R8 ;  /* 0x00000c0801007387 */ /* 0x0003e20000100800 */
[----:B------:R-:W-:Y:S05]  /*d3e0*/  BRA.DIV UR4, `(.L_x_232) ;  /* 0x0000004e04707947 */ /* 0x000fea000b800000 */
[----:B------:R-:W0:Y:S02]  /*d3f0*/  S2R R4, SR_TID.X ;  /* 0x0000000000047919 */ /* 0x000e240000002100 */
[----:B0-----:R-:W-:-:S04]  /*d400*/  SHF.R.U32.HI R4, RZ, 0x5, R4 ;  /* 0x00000005ff047819 */ /* 0x001fc80000011604 */
[----:B------:R-:W-:-:S05]  /*d410*/  LOP3.LUT R4, R4, 0x3, RZ, 0xc0, !PT ;  /* 0x0000000304047812 */ /* 0x000fca00078ec0ff */
[----:B------:R0:W2:Y:S02]  /*d420*/  SHFL.IDX PT, R14, R4, RZ, 0x1f ;  /* 0x00001fff040e7589 */ /* 0x0000a400000e0000 */
.L_x_339:
[----:B--2---:R-:W-:Y:S02]  /*d430*/  ISETP.NE.AND P0, PT, R14, RZ, PT ;  /* 0x000000ff0e00720c */ /* 0x004fe40003f05270 */
[----:B------:R-:W-:Y:S02]  /*d440*/  PLOP3.LUT P2, PT, PT, PT, PT, 0x8, 0x0 ;  /* 0x000000000000781c */ /* 0x000fe40003f4e170 */
[----:B------:R-:W-:-:S11]  /*d450*/  LOP3.LUT R18, R18, 0xfffffff7, RZ, 0xc0, !PT ;  /* 0xfffffff712127812 */ /* 0x000fd600078ec0ff */
[----:B------:R-:W-:Y:S01]  /*d460*/  @P2 LOP3.LUT R18, R18, 0x8, RZ, 0xfc, !PT ;  /* 0x0000000812122812 */ /* 0x000fe200078efcff */
[----:B------:R-:W-:Y:S06]  /*d470*/  @P0 BRA `(.L_x_233) ;  /* 0x0000000400600947 */ /* 0x000fec0003800000 */
[----:B------:R-:W-:-:S03]  /*d480*/  UMOV UR4, 0xffffffff ;  /* 0xffffffff00047882 */ /* 0x000fc60000000000 */
[----:B------:R-:W-:Y:S05]  /*d490*/  BRA.DIV UR4, `(.L_x_234) ;  /* 0x0000004e04787947 */ /* 0x000fea000b800000 */
[----:B------:R-:W-:-:S13]  /*d4a0*/  ELECT P6, URZ, PT ;  /* 0x00000000003f782f */ /* 0x000fda00038c0000 */
.L_x_342:
[----:B------:R-:W-:Y:S05]  /*d4b0*/  @!P6 BRA `(.L_x_233) ;  /* 0x000000040050e947 */ /* 0x000fea0003800000 */
[----:B------:R2:W-:Y:S01]  /*d4c0*/  STL [R1+0x4], R9 ;  /* 0x0000040901007387 */ /* 0x0005e20000100800 */
[----:B------:R-:W-:Y:S05]  /*d4d0*/  @!P1 BRA `(.L_x_235) ;  /* 0x00000000004c9947 */ /* 0x000fea0003800000 */
[----:B------:R-:W3:Y:S01]  /*d4e0*/  LDC R7, c[0x0][0x43c] ;  /* 0x00010f00ff077b82 */ /* 0x000ee20000000800 */
[----:B------:R-:W-:Y:S01]  /*d4f0*/  ULDC.64 UR4, c[0x0][0x428] ;  /* 0x00010a0000047ab9 */ /* 0x000fe20000000a00 */
[----:B------:R-:W-:Y:S01]  /*d500*/  ULDC.64 UR6, c[0x0][0x208] ;  /* 0x0000820000067ab9 */ /* 0x000fe20000000a00 */
[----:B---3--:R-:W-:-:S13]  /*d510*/  ISETP.NE.AND P0, PT, R7, 0x1, PT ;  /* 0x000000010700780c */ /* 0x008fda0003f05270 */
[----:B0-----:R-:W0:Y:S02]  /*d520*/  @P0 LDC.64 R4, c[0x0][0x440] ;  /* 0x00011000ff040b82 */ /* 0x001e240000000a00 */
[----:B0-----:R-:W-:-:S04]  /*d530*/  @P0 IMAD.HI.U32 R6, R9, R4, RZ ;  /* 0x0000000409060227 */ /* 0x001fc800078e00ff */
[----:B------:R-:W-:Y:S01]  /*d540*/  IMAD.MOV.U32 R4, RZ, RZ, R9 ;  /* 0x000000ffff047224 */ /* 0x000fe200078e0009 */
[----:B------:R-:W-:-:S05]  /*d550*/  @P0 SHF.R.U32.HI R4, RZ, R5, R6 ;  /* 0x00000005ff040219 */ /* 0x000fca0000011606 */
[----:B------:R-:W-:-:S04]  /*d560*/  IMAD.MOV R5, RZ, RZ, -R4 ;  /* 0x000000ffff057224 */ /* 0x000fc800078e0a04 */
[----:B------:R-:W-:Y:S01]  /*d570*/  IMAD R6, R7, R5, R9 ;  /* 0x0000000507067224 */ /* 0x000fe200078e0209 */
[----:B------:R-:W-:-:S04]  /*d580*/  SHF.R.S32.HI R5, RZ, 0x1f, R4 ;  /* 0x0000001fff057819 */ /* 0x000fc80000011404 */
[----:B------:R0:W-:Y:S01]  /*d590*/  STL [R1+0x4], R6 ;  /* 0x0000040601007387 */ /* 0x0001e20000100800 */
[----:B------:R-:W-:-:S03]  /*d5a0*/  IMAD.WIDE.U32 R4, R0, UR4, R4 ;  /* 0x0000000400047c25 */ /* 0x000fc6000f8e0004 */
[----:B------:R-:W-:Y:S01]  /*d5b0*/  LEA R2, P0, R4, R2, 0x2 ;  /* 0x0000000204027211 */ /* 0x000fe200078010ff */
[----:B0-----:R-:W-:-:S04]  /*d5c0*/  IMAD R6, R8, UR4, RZ ;  /* 0x0000000408067c24 */ /* 0x001fc8000f8e02ff */
[----:B-1----:R-:W-:-:S04]  /*d5d0*/  IMAD R0, R0, UR5, R6 ;  /* 0x0000000500007c24 */ /* 0x002fc8000f8e0206 */
[----:B------:R-:W-:-:S05]  /*d5e0*/  IMAD.IADD R0, R5, 0x1, R0 ;  /* 0x0000000105007824 */ /* 0x000fca00078e0200 */
[----:B------:R-:W-:-:S05]  /*d5f0*/  LEA.HI.X R3, R4, R3, R0, 0x2, P0 ;  /* 0x0000000304037211 */ /* 0x000fca00000f1400 */
[----:B------:R3:W5:Y:S02]  /*d600*/  LDG.E R0, desc[UR6][R2.64] ;  /* 0x0000000602007981 */ /* 0x000764000c1e1900 */
.L_x_235:
[----:B---3--:R-:W3:Y:S01]  /*d610*/  LDL R3, [R1] ;  /* 0x0000000001037983 */ /* 0x008ee20000100800 */
[----:B------:R-:W-:Y:S02]  /*d620*/  LEA R2, R19, UR36, 0x3 ;  /* 0x0000002413027c11 */ /* 0x000fe4000f8e18ff */
[----:B---3--:R-:W-:-:S04]  /*d630*/  SHF.L.U32 R3, R3, 0x1f, RZ ;  /* 0x0000001f03037819 */ /* 0x008fc800000006ff */
[----:B------:R-:W3:Y:S02]  /*d640*/  SYNCS.PHASECHK.TRANS64.TRYWAIT P0, [R2+URZ+0x38840], R3 ;  /* 0x03884003020075a7 */ /* 0x000ee4000800017f */
[----:B---3--:R-:W-:Y:S05]  /*d650*/  @!P0 BRA `(.L_x_236) ;  /* 0x0000004c00288947 */ /* 0x008fea0003800000 */
.L_x_343:
[----:B0-----:R-:W0:Y:S01]  /*d660*/  S2R R4, SR_TID.X ;  /* 0x0000000000047919 */ /* 0x001e220000002100 */
[----:B------:R-:W-:-:S04]  /*d670*/  UPRMT UR4, UR37, 0x9910, URZ ;  /* 0x0000991025047896 */ /* 0x000fc8000800003f */
[----:B------:R-:W-:Y:S01]  /*d680*/  UISETP.NE.AND UP0, UPT, UR4, 0x2, UPT ;  /* 0x000000020400788c */ /* 0x000fe2000bf05270 */
[----:B0-----:R-:W-:-:S04]  /*d690*/  LOP3.LUT R4, R4, 0x7f, RZ, 0xc0, !PT ;  /* 0x0000007f04047812 */ /* 0x001fc800078ec0ff */
[----:B------:R-:W-:-:S13]  /*d6a0*/  ISETP.NE.AND P0, PT, R4, RZ, PT ;  /* 0x000000ff0400720c */ /* 0x000fda0003f05270 */
[----:B---3--:R-:W-:-:S04]  /*d6b0*/  @!P0 IMAD.MOV.U32 R3, RZ, RZ, 0xa000 ;  /* 0x0000a000ff038424 */ /* 0x008fc800078e00ff */
[----:B------:R0:W-:Y:S01]  /*d6c0*/  @!P0 SYNCS.ARRIVE.TRANS64 RZ, [R2+URZ+0x38830], R3 ;  /* 0x0388300302ff89a7 */ /* 0x0001e2000800003f */
[----:B------:R-:W-:-:S13]  /*d6d0*/  PLOP3.LUT P0, PT, PT, PT, UP0, 0x80, 0x0 ;  /* 0x000000000000781c */ /* 0x000fda0003f0f008 */
[----:B0-----:R-:W-:Y:S05]  /*d6e0*/  @P0 BRA `(.L_x_237) ;  /* 0x0000000000040947 */ /* 0x001fea0003800000 */
[----:B------:R-:W-:Y:S01]  /*d6f0*/  BPT.TRAP 0x1 ;  /* 0x000000040000795c */ /* 0x000fe20000300000 */
.L_x_237:
[----:B------:R-:W-:-:S13]  /*d700*/  LOP3.LUT P0, RZ, R18, 0x2, RZ, 0xc0, !PT ;  /* 0x0000000212ff7812 */ /* 0x000fda000780c0ff */
[----:B------:R-:W-:Y:S05]  /*d710*/  @P0 BRA `(.L_x_238) ;  /* 0x0000000000040947 */ /* 0x000fea0003800000 */
[----:B------:R-:W-:Y:S01]  /*d720*/  BPT.TRAP 0x1 ;  /* 0x000000040000795c */ /* 0x000fe20000300000 */
.L_x_238:
[----:B------:R-:W3:Y:S01]  /*d730*/  LDL R4, [R1+0x4] ;  /* 0x0000040001047983 */ /* 0x000ee20000100800 */
[----:B------:R-:W-:Y:S01]  /*d740*/  R2UR UR9, R2 ;  /* 0x00000000020972ca */ /* 0x000fe200000e0000 */
[----:B------:R-:W-:Y:S01]  /*d750*/  UIADD3 UR4, UP0, UR38, 0x370, URZ ;  /* 0x0000037026047890 */ /* 0x000fe2000ff1e03f */
[----:B------:R-:W-:Y:S01]  /*d760*/  R2UR UR12, R16 ;  /* 0x00000000100c72ca */ /* 0x000fe200000e0000 */
[----:B------:R-:W0:Y:S01]  /*d770*/  S2R R5, SR_CgaCtaId ;  /* 0x0000000000057919 */ /* 0x000e220000008800 */
[----:B-----5:R-:W-:Y:S01]  /*d780*/  R2UR UR13, R0 ;  /* 0x00000000000d72ca */ /* 0x020fe200000e0000 */
[----:B------:R-:W-:Y:S01]  /*d790*/  UMOV UR10, URZ ;  /* 0x0000003f000a7c82 */ /* 0x000fe20008000000 */
[----:B------:R-:W-:Y:S01]  /*d7a0*/  UMOV UR19, 0x30000 ;  /* 0x0003000000137882 */ /* 0x000fe20000000000 */
[----:B------:R-:W4:Y:S01]  /*d7b0*/  S2R R3, SR_CgaCtaId ;  /* 0x0000000000037919 */ /* 0x000f220000008800 */
[----:B------:R-:W-:Y:S01]  /*d7c0*/  UMOV UR6, 0x0 ;  /* 0x0000000000067882 */ /* 0x000fe20000000000 */
[----:B------:R-:W-:Y:S01]  /*d7d0*/  UMOV UR7, 0x14f00000 ;  /* 0x14f0000000077882 */ /* 0x000fe20000000000 */
[----:B------:R-:W-:Y:S01]  /*d7e0*/  UMOV UR16, 0x40 ;  /* 0x0000004000107882 */ /* 0x000fe20000000000 */
[----:B------:R-:W-:Y:S01]  /*d7f0*/  PLOP3.LUT P0, PT, PT, PT, PT, 0x80, 0x0 ;  /* 0x000000000000781c */ /* 0x000fe20003f0f070 */
[----:B------:R-:W-:Y:S01]  /*d800*/  IMAD.MOV.U32 R17, RZ, RZ, R0 ;  /* 0x000000ffff117224 */ /* 0x000fe200078e0000 */
[----:B------:R-:W-:Y:S01]  /*d810*/  UIADD3 UR9, UR9, 0x38830, URZ ;  /* 0x0003883009097890 */ /* 0x000fe2000fffe03f */
[----:B------:R-:W-:-:S10]  /*d820*/  LOP3.LUT R18, R18, 0xfffffff7, RZ, 0xc0, !PT ;  /* 0xfffffff712127812 */ /* 0x000fd400078ec0ff */
[----:B------:R-:W-:Y:S02]  /*d830*/  @P0 LOP3.LUT R18, R18, 0x8, RZ, 0xfc, !PT ;  /* 0x0000000812120812 */ /* 0x000fe400078efcff */
[----:B0-----:R-:W-:Y:S02]  /*d840*/  LOP3.LUT R5, R5, 0x1, RZ, 0xc0, !PT ;  /* 0x0000000105057812 */ /* 0x001fe400078ec0ff */
[----:B----4-:R-:W-:-:S03]  /*d850*/  LOP3.LUT R3, R3, 0x1, RZ, 0xc0, !PT ;  /* 0x0000000103037812 */ /* 0x010fc600078ec0ff */
[----:B------:R-:W-:-:S04]  /*d860*/  IMAD R5, R5, 0xa00, RZ ;  /* 0x00000a0005057824 */ /* 0x000fc800078e02ff */
[----:B------:R-:W-:Y:S02]  /*d870*/  IMAD R2, R19, 0x5000, R5 ;  /* 0x0000500013027824 */ /* 0x000fe400078e0205 */
[----:B------:R-:W-:-:S03]  /*d880*/  IMAD R3, R3, 0x28, RZ ;  /* 0x0000002803037824 */ /* 0x000fc600078e02ff */
[----:B------:R-:W-:Y:S02]  /*d890*/  R2UR UR5, R2 ;  /* 0x00000000020572ca */ /* 0x000fe400000e0000 */
[----:B------:R-:W-:-:S11]  /*d8a0*/  R2UR UR8, R3 ;  /* 0x00000000030872ca */ /* 0x000fd600000e0000 */
[----:B------:R-:W-:Y:S02]  /*d8b0*/  ULEA UR14, UR5, UR36, 0x1 ;  /* 0x00000024050e7291 */ /* 0x000fe4000f8e083f */
[----:B------:R-:W-:Y:S02]  /*d8c0*/  UIADD3.X UR5, URZ, UR39, URZ, UP0, !UPT ;  /* 0x000000273f057290 */ /* 0x000fe400087fe43f */
[----:B------:R-:W-:Y:S02]  /*d8d0*/  UIADD3 UR15, UR14, 0x26c00, URZ ;  /* 0x00026c000e0f7890 */ /* 0x000fe4000fffe03f */
[----:B------:R-:W-:Y:S02]  /*d8e0*/  UIADD3 UR17, UR14, 0x29400, URZ ;  /* 0x000294000e117890 */ /* 0x000fe4000fffe03f */
[----:B------:R-:W-:Y:S01]  /*d8f0*/  UIADD3 UR18, UR14, 0x2bc00, URZ ;  /* 0x0002bc000e127890 */ /* 0x000fe2000fffe03f */
[----:B---3--:R-:W-:-:S13]  /*d900*/  R2UR UR11, R4 ;  /* 0x00000000040b72ca */ /* 0x008fda00000e0000 */
[----:B------:R-:W-:Y:S02]  /*d910*/  UIMAD UR11, UR11, 0x50, UR8 ;  /* 0x000000500b0b78a4 */ /* 0x000fe4000f8e0208 */
[----:B------:R-:W-:-:S03]  /*d920*/  UIADD3 UR8, UR14, 0x24400, URZ ;  /* 0x000244000e087890 */ /* 0x000fc6000fffe03f */
[----:B------:R-:W-:-:S06]  /*d930*/  UMOV UR14, 0x80 ;  /* 0x00000080000e7882 */ /* 0x000fcc0000000000 */
[----:B------:R0:W-:Y:S02]  /*d940*/  UTMALDG.4D.MULTICAST [UR8], [UR4], UR19, desc[UR6] ;  /* 0x00000608040073b4 */ /* 0x0001e40008019813 */
[----:B0-----:R-:W-:Y:S01]  /*d950*/  UMOV UR8, UR15 ;  /* 0x0000000f00087c82 */ /* 0x001fe20008000000 */
[----:B------:R-:W-:Y:S02]  /*d960*/  UMOV UR10, UR16 ;  /* 0x00000010000a7c82 */ /* 0x000fe40008000000 */
[----:B------:R0:W-:Y:S02]  /*d970*/  UTMALDG.4D.MULTICAST [UR8], [UR4], UR19, desc[UR6] ;  /* 0x00000608040073b4 */ /* 0x0001e40008019813 */
[----:B0-----:R-:W-:Y:S01]  /*d980*/  UMOV UR8, UR17 ;  /* 0x0000001100087c82 */ /* 0x001fe20008000000 */
[----:B------:R-:W-:Y:S01]  /*d990*/  UMOV UR10, UR14 ;  /* 0x0000000e000a7c82 */ /* 0x000fe20008000000 */
[----:B------:R-:W-:Y:S01]  /*d9a0*/  UMOV UR14, 0xc0 ;  /* 0x000000c0000e7882 */ /* 0x000fe20000000000 */
[----:B------:R0:W-:Y:S02]  /*d9b0*/  UTMALDG.4D.MULTICAST [UR8], [UR4], UR19, desc[UR6] ;  /* 0x00000608040073b4 */ /* 0x0001e40008019813 */
[----:B0-----:R-:W-:Y:S01]  /*d9c0*/  UMOV UR8, UR18 ;  /* 0x0000001200087c82 */ /* 0x001fe20008000000 */
[----:B------:R-:W-:-:S02]  /*d9d0*/  UMOV UR10, UR14 ;  /* 0x0000000e000a7c82 */ /* 0x000fc40008000000 */
[----:B------:R3:W-:Y:S02]  /*d9e0*/  UTMALDG.4D.MULTICAST [UR8], [UR4], UR19, desc[UR6] ;  /* 0x00000608040073b4 */ /* 0x0007e40008019813 */
[----:B---3--:R-:W-:Y:S01]  /*d9f0*/  NOP ;  /* 0x0000000000007918 */ /* 0x008fe20000000000 */
.L_x_233:
        /* <DEDUP_REMOVED lines=10> */
[----:B0-----:R-:W-:Y:S02]  /*daa0*/  IMAD.U32 R4, RZ, RZ, UR6 ;  /* 0x00000006ff047e24 */ /* 0x001fe4000f8e00ff */
[----:B------:R-:W0:Y:S01]  /*dab0*/  LDC.64 R2, c[0x4][R2] ;  /* 0x0100000002027b82 */ /* 0x000e220000000a00 */
[----:B------:R-:W-:Y:S02]  /*dac0*/  IMAD.U32 R5, RZ, RZ, UR7 ;  /* 0x00000007ff057e24 */ /* 0x000fe4000f8e00ff */
[----:B------:R-:W-:Y:S02]  /*dad0*/  IMAD.U32 R6, RZ, RZ, UR8 ;  /* 0x00000008ff067e24 */ /* 0x000fe4000f8e00ff */
[----:B------:R-:W-:-:S02]  /*dae0*/  IMAD.U32 R7, RZ, RZ, UR9 ;  /* 0x00000009ff077e24 */ /* 0x000fc4000f8e00ff */
[----:B------:R-:W-:Y:S02]  /*daf0*/  IMAD.U32 R10, RZ, RZ, UR4 ;  /* 0x00000004ff0a7e24 */ /* 0x000fe4000f8e00ff */
[----:B------:R-:W-:Y:S02]  /*db00*/  IMAD.U32 R11, RZ, RZ, UR5 ;  /* 0x00000005ff0b7e24 */ /* 0x000fe4000f8e00ff */
[----:B-1----:R-:W-:Y:S02]  /*db10*/  IMAD.MOV.U32 R8, RZ, RZ, 0x70 ;  /* 0x00000070ff087424 */ /* 0x002fe400078e00ff */
[----:B------:R-:W-:Y:S02]  /*db20*/  IMAD.MOV.U32 R12, RZ, RZ, 0x1 ;  /* 0x00000001ff0c7424 */ /* 0x000fe400078e00ff */
[----:B------:R-:W-:-:S07]  /*db30*/  IMAD.MOV.U32 R13, RZ, RZ, RZ ;  /* 0x000000ffff0d7224 */ /* 0x000fce00078e00ff */
[----:B------:R-:W-:-:S07]  /*db40*/  LEPC R20, `(.L_x_239) ;  /* 0x000000001014794e */ /* 0x000fce0000000000 */
[----:B0-2---:R-:W-:Y:S05]  /*db50*/  CALL.ABS.NOINC R2 ;  /* 0x0000000002007343 */ /* 0x005fea0003c00000 */
.L_x_239:
[----:B0-----:R-:W3:Y:S01]  /*db60*/  LDL.LU R4, [R1+0x14] ;  /* 0x0000140001047983 */ /* 0x001ee20000300800 */
[----:B-1----:R-:W-:Y:S01]  /*db70*/  SHF.R.S32.HI R0, RZ, 0x1f, R16 ;  /* 0x0000001fff007819 */ /* 0x002fe20000011410 */
[----:B------:R-:W-:Y:S01]  /*db80*/  ULDC.64 UR4, c[0x0][0x2d8] ;  /* 0x0000b60000047ab9 */ /* 0x000fe20000000a00 */
[----:B------:R-:W0:Y:S01]  /*db90*/  LDC R8, c[0x0][0x448] ;  /* 0x00011200ff087b82 */ /* 0x000e220000000800 */
[----:B------:R-:W4:Y:S04]  /*dba0*/  LDL.LU R7, [R1+0x1c] ;  /* 0x00001c0001077983 */ /* 0x000f280000300800 */
[----:B------:R-:W5:Y:S01]  /*dbb0*/  LDL R5, [R1+0x24] ;  /* 0x0000240001057983 */ /* 0x000f620000100800 */
[----:B------:R-:W-:Y:S02]  /*dbc0*/  IMAD R0, R0, UR4, RZ ;  /* 0x0000000400007c24 */ /* 0x000fe4000f8e02ff */
[C---:B------:R-:W-:Y:S01]  /*dbd0*/  IMAD.WIDE.U32 R2, R16.reuse, UR4, RZ ;  /* 0x0000000410027c25 */ /* 0x040fe2000f8e00ff */
[----:B------:R-:W1:Y:S03]  /*dbe0*/  S2R R10, SR_TID.X ;  /* 0x00000000000a7919 */ /* 0x000e660000002100 */
[----:B------:R-:W-:Y:S01]  /*dbf0*/  IMAD R0, R16, UR5, R0 ;  /* 0x0000000510007c24 */ /* 0x000fe2000f8e0200 */
[----:B------:R-:W-:-:S03]  /*dc00*/  ULDC.64 UR4, c[0x0][0x2e0] ;  /* 0x0000b80000047ab9 */ /* 0x000fc60000000a00 */
[----:B------:R-:W-:Y:S01]  /*dc10*/  IMAD.IADD R3, R3, 0x1, R0 ;  /* 0x0000000103037824 */ /* 0x000fe200078e0200 */
[----:B0-----:R-:W-:-:S13]  /*dc20*/  ISETP.NE.AND P0, PT, R8, 0x1, PT ;  /* 0x000000010800780c */ /* 0x001fda0003f05270 */
[----:B------:R-:W0:Y:S01]  /*dc30*/  @P0 LDC R6, c[0x0][0x44c] ;  /* 0x00011300ff060b82 */ /* 0x000e220000000800 */
[----:B-1----:R-:W-:-:S05]  /*dc40*/  IMAD.SHL.U32 R10, R10, 0x8, RZ ;  /* 0x000000080a0a7824 */ /* 0x002fca00078e00ff */
[----:B------:R-:W-:-:S04]  /*dc50*/  LOP3.LUT R10, R10, 0x38, RZ, 0xc0, !PT ;  /* 0x000000380a0a7812 */ /* 0x000fc800078ec0ff */
[C---:B------:R-:W-:Y:S02]  /*dc60*/  LOP3.LUT R12, R10.reuse, 0x40, RZ, 0xfc, !PT ;  /* 0x000000400a0c7812 */ /* 0x040fe400078efcff */
[C---:B------:R-:W-:Y:S02]  /*dc70*/  LOP3.LUT R11, R10.reuse, 0x80, RZ, 0xfc, !PT ;  /* 0x000000800a0b7812 */ /* 0x040fe400078efcff */
[----:B------:R-:W-:Y:S02]  /*dc80*/  LOP3.LUT R10, R10, 0xc0, RZ, 0xfc, !PT ;  /* 0x000000c00a0a7812 */ /* 0x000fe400078efcff */
[----:B---3--:R-:W-:Y:S01]  /*dc90*/  SHF.R.S32.HI R0, RZ, 0x1f, R4 ;  /* 0x0000001fff007819 */ /* 0x008fe20000011404 */
[----:B------:R-:W-:-:S04]  /*dca0*/  IMAD.WIDE.U32 R2, R4, UR4, R2 ;  /* 0x0000000404027c25 */ /* 0x000fc8000f8e0002 */
[----:B------:R-:W-:Y:S01]  /*dcb0*/  IMAD R0, R0, UR4, RZ ;  /* 0x0000000400007c24 */ /* 0x000fe2000f8e02ff */
[----:B------:R-:W-:-:S03]  /*dcc0*/  ULDC UR4, c[0x0][0xc38] ;  /* 0x00030e0000047ab9 */ /* 0x000fc60000000800 */
[----:B------:R-:W-:Y:S02]  /*dcd0*/  IMAD R0, R4, UR5, R0 ;  /* 0x0000000504007c24 */ /* 0x000fe4000f8e0200 */
[----:B------:R-:W1:Y:S02]  /*dce0*/  S2R R4, SR_TID.X ;  /* 0x0000000000047919 */ /* 0x000e640000002100 */
[----:B------:R-:W-:Y:S02]  /*dcf0*/  IMAD.IADD R3, R3, 0x1, R0 ;  /* 0x0000000103037824 */ /* 0x000fe400078e0200 */
[----:B----4-:R-:W-:Y:S02]  /*dd00*/  IMAD.MOV R0, RZ, RZ, -R7 ;  /* 0x000000ffff007224 */ /* 0x010fe400078e0a07 */
[----:B------:R-:W3:Y:S02]  /*dd10*/  @P0 LDC R7, c[0x0][0x450] ;  /* 0x00011400ff070b82 */ /* 0x000ee40000000800 */
[----:B-----5:R-:W-:Y:S01]  /*dd20*/  IMAD R0, R0, UR4, R5 ;  /* 0x0000000400007c24 */ /* 0x020fe2000f8e0205 */
[----:B------:R-:W-:-:S03]  /*dd30*/  ULDC.64 UR4, c[0x0][0x2d0] ;  /* 0x0000b40000047ab9 */ /* 0x000fc60000000a00 */
[----:B------:R-:W-:Y:S01]  /*dd40*/  IMAD.SHL.U32 R5, R0, 0x80, RZ ;  /* 0x0000008000057824 */ /* 0x000fe200078e00ff */
[----:B-1----:R-:W-:-:S04]  /*dd50*/  LOP3.LUT R4, R4, 0x7f, RZ, 0xc0, !PT ;  /* 0x0000007f04047812 */ /* 0x002fc800078ec0ff */
[----:B--2---:R-:W-:Y:S02]  /*dd60*/  SHF.R.U32.HI R9, RZ, 0x3, R4 ;  /* 0x00000003ff097819 */ /* 0x004fe40000011604 */
[----:B------:R-:W1:Y:S02]  /*dd70*/  S2R R4, SR_TID.X ;  /* 0x0000000000047919 */ /* 0x000e640000002100 */
[----:B-1----:R-:W-:-:S05]  /*dd80*/  IMAD.SHL.U32 R4, R4, 0x10, RZ ;  /* 0x0000001004047824 */ /* 0x002fca00078e00ff */
[----:B------:R-:W-:Y:S02]  /*dd90*/  LOP3.LUT R4, R9, 0x70, R4, 0xf8, !PT ;  /* 0x0000007009047812 */ /* 0x000fe400078ef804 */
[----:B------:R-:W1:Y:S02]  /*dda0*/  S2R R9, SR_TID.X ;  /* 0x0000000000097919 */ /* 0x000e640000002100 */
[----:B------:R-:W-:-:S05]  /*ddb0*/  LOP3.LUT R0, R4, R5, RZ, 0xfc, !PT ;  /* 0x0000000504007212 */ /* 0x000fca00078efcff */
[----:B0-----:R-:W-:-:S04]  /*ddc0*/  @P0 IMAD.HI.U32 R6, R0, R6, RZ ;  /* 0x0000000600060227 */ /* 0x001fc800078e00ff */
[----:B------:R-:W-:Y:S01]  /*ddd0*/  IMAD.MOV.U32 R4, RZ, RZ, R0 ;  /* 0x000000ffff047224 */ /* 0x000fe200078e0000 */
[----:B---3--:R-:W-:-:S05]  /*dde0*/  @P0 SHF.R.U32.HI R4, RZ, R7, R6 ;  /* 0x00000007ff040219 */ /* 0x008fca0000011606 */
[----:B------:R-:W-:Y:S02]  /*ddf0*/  IMAD.MOV R6, RZ, RZ, -R4 ;  /* 0x000000ffff067224 */ /* 0x000fe400078e0a04 */
[----:B------:R-:W-:-:S04]  /*de00*/  IMAD.WIDE.U32 R2, R4, UR4, R2 ;  /* 0x0000000404027c25 */ /* 0x000fc8000f8e0002 */
[----:B------:R-:W-:Y:S01]  /*de10*/  IMAD R0, R8, R6, R0 ;  /* 0x0000000608007224 */ /* 0x000fe200078e0200 */
[----:B------:R-:W-:-:S05]  /*de20*/  SHF.R.S32.HI R6, RZ, 0x1f, R4 ;  /* 0x0000001fff067819 */ /* 0x000fca0000011404 */
[----:B------:R-:W-:Y:S02]  /*de30*/  IMAD R6, R6, UR4, RZ ;  /* 0x0000000406067c24 */ /* 0x000fe4000f8e02ff */
[----:B-1----:R-:W-:Y:S02]  /*de40*/  IMAD.SHL.U32 R9, R9, 0x8, RZ ;  /* 0x0000000809097824 */ /* 0x002fe400078e00ff */
[----:B------:R-:W-:Y:S01]  /*de50*/  IMAD R6, R4, UR5, R6 ;  /* 0x0000000504067c24 */ /* 0x000fe2000f8e0206 */
[----:B------:R-:W-:Y:S01]  /*de60*/  SHF.R.S32.HI R4, RZ, 0x1f, R0 ;  /* 0x0000001fff047819 */ /* 0x000fe20000011400 */
[----:B------:R-:W-:Y:S01]  /*de70*/  ULDC.64 UR4, c[0x0][0x2c8] ;  /* 0x0000b20000047ab9 */ /* 0x000fe20000000a00 */
[----:B------:R-:W-:Y:S01]  /*de80*/  LOP3.LUT R9, R9, 0x38, RZ, 0xc0, !PT ;  /* 0x0000003809097812 */ /* 0x000fe200078ec0ff */
[----:B------:R-:W-:Y:S02]  /*de90*/  IMAD.IADD R3, R3, 0x1, R6 ;  /* 0x0000000103037824 */ /* 0x000fe400078e0206 */
[----:B------:R-:W-:-:S02]  /*dea0*/  IMAD R4, R4, UR4, RZ ;  /* 0x0000000404047c24 */ /* 0x000fc4000f8e02ff */
[----:B------:R-:W-:-:S04]  /*deb0*/  IMAD.WIDE.U32 R2, R0, UR4, R2 ;  /* 0x0000000400027c25 */ /* 0x000fc8000f8e0002 */
[----:B------:R-:W-:Y:S01]  /*dec0*/  IMAD R4, R0, UR5, R4 ;  /* 0x0000000500047c24 */ /* 0x000fe2000f8e0204 */
[----:B------:R-:W-:-:S03]  /*ded0*/  ULDC.64 UR4, c[0x0][0x280] ;  /* 0x0000a00000047ab9 */ /* 0x000fc60000000a00 */
[----:B------:R-:W-:Y:S01]  /*dee0*/  IMAD.IADD R3, R3, 0x1, R4 ;  /* 0x0000000103037824 */ /* 0x000fe200078e0204 */
[C---:B------:R-:W-:Y:S01]  /*def0*/  LEA R4, P0, R2.reuse, UR4, 0x1 ;  /* 0x0000000402047c11 */ /* 0x040fe2000f8008ff */
[----:B------:R-:W-:Y:S02]  /*df00*/  ULDC UR4, c[0x0][0x2b8] ;  /* 0x0000ae0000047ab9 */ /* 0x000fe40000000800 */
[----:B------:R-:W-:Y:S02]  /*df10*/  ISETP.GE.AND P4, PT, R9, UR4, PT ;  /* 0x0000000409007c0c */ /* 0x000fe4000bf86270 */
[----:B------:R-:W-:Y:S01]  /*df20*/  LEA.HI.X R3, R2, UR5, R3, 0x1, P0 ;  /* 0x0000000502037c11 */ /* 0x000fe200080f0c03 */
[----:B------:R-:W-:Y:S01]  /*df30*/  UMOV UR5, 0xffffffff ;  /* 0xffffffff00057882 */ /* 0x000fe20000000000 */
[----:B------:R-:W-:Y:S02]  /*df40*/  ISETP.GE.AND P3, PT, R12, UR4, PT ;  /* 0x000000040c007c0c */ /* 0x000fe4000bf66270 */
[----:B------:R-:W-:-:S02]  /*df50*/  ISETP.GE.AND P0, PT, R11, UR4, PT ;  /* 0x000000040b007c0c */ /* 0x000fc4000bf06270 */
[----:B------:R-:W-:Y:S01]  /*df60*/  ISETP.GE.AND P1, PT, R10, UR4, PT ;  /* 0x000000040a007c0c */ /* 0x000fe2000bf26270 */
[----:B------:R-:W-:-:S12]  /*df70*/  BRA.DIV UR5, `(.L_x_240) ;  /* 0x0000004205f47947 */ /* 0x000fd8000b800000 */
[----:B------:R-:W2:Y:S01]  /*df80*/  LDL R10, [R1+0x10] ;  /* 0x00001000010a7983 */ /* 0x000ea20000100800 */
[----:B------:R-:W-:Y:S01]  /*df90*/  ULDC UR4, c[0x0][0x288] ;  /* 0x0000a20000047ab9 */ /* 0x000fe20000000800 */
[----:B------:R-:W0:Y:S02]  /*dfa0*/  S2R R6, SR_TID.X ;  /* 0x0000000000067919 */ /* 0x000e240000002100 */
[----:B------:R-:W1:Y:S01]  /*dfb0*/  SHFL.IDX PT, R7, R4, RZ, 0x181f ;  /* 0x00181fff04077589 */ /* 0x000e6200000e0000 */
[----:B------:R-:W-:Y:S01]  /*dfc0*/  IMAD R2, R8, UR4, RZ ;  /* 0x0000000408027c24 */ /* 0x000fe2000f8e02ff */
[----:B0-----:R-:W-:-:S04]  /*dfd0*/  LOP3.LUT R6, R6, 0x7f, RZ, 0xc0, !PT ;  /* 0x0000007f06067812 */ /* 0x001fc800078ec0ff */
[----:B------:R-:W-:Y:S02]  /*dfe0*/  SHF.R.U32.HI R11, RZ, 0x3, R6 ;  /* 0x00000003ff0b7819 */ /* 0x000fe40000011606 */
[----:B------:R-:W0:Y:S03]  /*dff0*/  SHFL.IDX PT, R6, R3, RZ, 0x181f ;  /* 0x00181fff03067589 */ /* 0x000e2600000e0000 */
[----:B------:R-:W-:-:S05]  /*e000*/  IMAD.IADD R0, R11, 0x1, R5 ;  /* 0x000000010b007824 */ /* 0x000fca00078e0205 */
[----:B------:R-:W-:-:S13]  /*e010*/  ISETP.GE.AND P2, PT, R0, R2, PT ;  /* 0x000000020000720c */ /* 0x000fda0003f46270 */
[----:B-1----:R-:W-:-:S05]  /*e020*/  @!P2 LEA R7, P5, R9, R7, 0x1 ;  /* 0x000000070907a211 */ /* 0x002fca00078a08ff */
[----:B0-----:R-:W-:-:S05]  /*e030*/  @!P2 IMAD.X R6, RZ, RZ, R6, P5 ;  /* 0x000000ffff06a224 */ /* 0x001fca00028e0606 */
[----:B------:R-:W-:-:S04]  /*e040*/  @!P2 LOP3.LUT R7, R7, R6, RZ, 0x3c, !PT ;  /* 0x000000060707a212 */ /* 0x000fc800078e3cff */
[----:B------:R-:W-:Y:S01]  /*e050*/  @!P2 LOP3.LUT R6, R7, R6, RZ, 0x3c, !PT ;  /* 0x000000060706a212 */ /* 0x000fe200078e3cff */
[----:B------:R-:W-:-:S03]  /*e060*/  ULDC.64 UR6, c[0x0][0x208] ;  /* 0x0000820000067ab9 */ /* 0x000fc60000000a00 */
[----:B------:R-:W-:Y:S01]  /*e070*/  @!P2 LOP3.LUT R7, R7, R6, RZ, 0x3c, !PT ;  /* 0x000000060707a212 */ /* 0x000fe200078e3cff */
[----:B------:R-:W-:-:S04]  /*e080*/  VIADD R5, R0, 0x10 ;  /* 0x0000001000057836 */ /* 0x000fc80000000000 */
[----:B------:R-:W-:Y:S01]  /*e090*/  @!PT LDS RZ, [RZ] ;  /* 0x00000000fffff984 */ /* 0x000fe20000000800 */
[----:B--2---:R-:W-:Y:S04]  /*e0a0*/  @!P2 LDGSTS.E.BYPASS.LTC128B.128 [R10+0x14400], desc[UR6][R6.64], !P4 ;  /* 0x14400000060aafae */ /* 0x004fe8000e101d46 */
[----:B------:R-:W-:Y:S04]  /*e0b0*/  @!P2 LDGSTS.E.BYPASS.LTC128B.128 [R10+0x18400], desc[UR6][R6.64+0x80], !P3 ;  /* 0x18400080060aafae */ /* 0x000fe8000d901d46 */
[----:B------:R-:W-:Y:S04]  /*e0c0*/  @!P2 LDGSTS.E.BYPASS.LTC128B.128 [R10+0x1c400], desc[UR6][R6.64+0x100], !P0 ;  /* 0x1c400100060aafae */ /* 0x000fe8000c101d46 */
[----:B------:R0:W-:Y:S01]  /*e0d0*/  @!P2 LDGSTS.E.BYPASS.LTC128B.128 [R10+0x20400], desc[UR6][R6.64+0x180], !P1 ;  /* 0x20400180060aafae */ /* 0x0001e2000c901d46 */
[----:B------:R-:W-:-:S03]  /*e0e0*/  ISETP.GE.AND P2, PT, R5, R2, PT ;  /* 0x000000020500720c */ /* 0x000fc60003f46270 */
[----:B0-----:R-:W0:Y:S04]  /*e0f0*/  SHFL.IDX PT, R7, R4, 0x1, 0x181f ;  /* 0x00381f0004077f89 */ /* 0x001e2800000e0000 */
[----:B------:R-:W1:Y:S06]  /*e100*/  SHFL.IDX PT, R6, R3, 0x1, 0x181f ;  /* 0x00381f0003067f89 */ /* 0x000e6c00000e0000 */
[----:B0-----:R-:W-:-:S05]  /*e110*/  @!P2 LEA R7, P5, R9, R7, 0x1 ;  /* 0x000000070907a211 */ /* 0x001fca00078a08ff */
[----:B-1----:R-:W-:-:S05]  /*e120*/  @!P2 IMAD.X R6, RZ, RZ, R6, P5 ;  /* 0x000000ffff06a224 */ /* 0x002fca00028e0606 */
[----:B------:R-:W-:-:S04]  /*e130*/  @!P2 LOP3.LUT R7, R7, R6, RZ, 0x3c, !PT ;  /* 0x000000060707a212 */ /* 0x000fc800078e3cff */
[----:B------:R-:W-:-:S04]  /*e140*/  @!P2 LOP3.LUT R6, R7, R6, RZ, 0x3c, !PT ;  /* 0x000000060706a212 */ /* 0x000fc800078e3cff */
[----:B------:R-:W-:-:S05]  /*e150*/  @!P2 LOP3.LUT R7, R7, R6, RZ, 0x3c, !PT ;  /* 0x000000060707a212 */ /* 0x000fca00078e3cff */
[----:B------:R-:W-:Y:S04]  /*e160*/  @!P2 LDGSTS.E.BYPASS.LTC128B.128 [R10+0x14c00], desc[UR6][R6.64], !P4 ;  /* 0x14c00000060aafae */ /* 0x000fe8000e101d46 */
[----:B------:R-:W-:Y:S04]  /*e170*/  @!P2 LDGSTS.E.BYPASS.LTC128B.128 [R10+0x18c00], desc[UR6][R6.64+0x80], !P3 ;  /* 0x18c00080060aafae */ /* 0x000fe8000d901d46 */
[----:B------:R-:W-:Y:S04]  /*e180*/  @!P2 LDGSTS.E.BYPASS.LTC128B.128 [R10+0x1cc00], desc[UR6][R6.64+0x100], !P0 ;  /* 0x1cc00100060aafae */ /* 0x000fe8000c101d46 */
[----:B------:R0:W-:Y:S01]  /*e190*/  @!P2 LDGSTS.E.BYPASS.LTC128B.128 [R10+0x20c00], desc[UR6][R6.64+0x180], !P1 ;  /* 0x20c00180060aafae */ /* 0x0001e2000c901d46 */
[----:B------:R-:W-:-:S03]  /*e1a0*/  VIADD R5, R0, 0x20 ;  /* 0x0000002000057836 */ /* 0x000fc60000000000 */
[----:B0-----:R-:W0:Y:S04]  /*e1b0*/  SHFL.IDX PT, R7, R4, 0x2, 0x181f ;  /* 0x00581f0004077f89 */ /* 0x001e2800000e0000 */
[----:B------:R-:W1:Y:S01]  /*e1c0*/  SHFL.IDX PT, R6, R3, 0x2, 0x181f ;  /* 0x00581f0003067f89 */ /* 0x000e6200000e0000 */
[----:B------:R-:W-:-:S13]  /*e1d0*/  ISETP.GE.AND P2, PT, R5, R2, PT ;  /* 0x000000020500720c */ /* 0x000fda0003f46270 */
        /* <DEDUP_REMOVED lines=56> */
[----:B------:R-:W-:Y:S01]  /*e560*/  @!P2 LOP3.LUT R7, R7, R6, RZ, 0x3c, !PT ;  /* 0x000000060707a212 */ /* 0x000fe200078e3cff */
[----:B------:R0:W1:Y:S04]  /*e570*/  SHFL.IDX PT, R5, R3, 0x7, 0x181f ;  /* 0x00f81f0003057f89 */ /* 0x00006800000e0000 */
[----:B------:R0:W-:Y:S04]  /*e580*/  @!P2 LDGSTS.E.BYPASS.LTC128B.128 [R10+0x17400], desc[UR6][R6.64], !P4 ;  /* 0x17400000060aafae */ /* 0x0001e8000e101d46 */
[----:B------:R0:W-:Y:S04]  /*e590*/  @!P2 LDGSTS.E.BYPASS.LTC128B.128 [R10+0x1b400], desc[UR6][R6.64+0x80], !P3 ;  /* 0x1b400080060aafae */ /* 0x0001e8000d901d46 */
[----:B------:R0:W-:Y:S04]  /*e5a0*/  @!P2 LDGSTS.E.BYPASS.LTC128B.128 [R10+0x1f400], desc[UR6][R6.64+0x100], !P0 ;  /* 0x1f400100060aafae */ /* 0x0001e8000c101d46 */
[----:B------:R0:W-:Y:S04]  /*e5b0*/  @!P2 LDGSTS.E.BYPASS.LTC128B.128 [R10+0x23400], desc[UR6][R6.64+0x180], !P1 ;  /* 0x23400180060aafae */ /* 0x0001e8000c901d46 */
[----:B------:R0:W2:Y:S02]  /*e5c0*/  SHFL.IDX PT, R3, R4, 0x7, 0x181f ;  /* 0x00f81f0004037f89 */ /* 0x0000a400000e0000 */
.L_x_360:
[----:B------:R-:W-:Y:S01]  /*e5d0*/  VIADD R0, R0, 0x70 ;  /* 0x0000007000007836 */ /* 0x000fe20000000000 */
[----:B------:R-:W-:Y:S04]  /*e5e0*/  BSSY B0, `(.L_x_241) ;  /* 0x000000e000007945 */ /* 0x000fe80003800000 */
[----:B------:R-:W-:-:S13]  /*e5f0*/  ISETP.GE.AND P2, PT, R0, R2, PT ;  /* 0x000000020000720c */ /* 0x000fda0003f46270 */
[----:B------:R-:W-:Y:S05]  /*e600*/  @P2 BRA `(.L_x_242) ;  /* 0x00000000002c2947 */ /* 0x000fea0003800000 */
[----:B0-----:R-:W3:Y:S01]  /*e610*/  LDL R4, [R1+0x10] ;  /* 0x0000100001047983 */ /* 0x001ee20000100800 */
[----:B--2---:R-:W-:Y:S01]  /*e620*/  LEA R2, P2, R9, R3, 0x1 ;  /* 0x0000000309027211 */ /* 0x004fe200078408ff */
[----:B------:R-:W-:-:S04]  /*e630*/  ULDC.64 UR4, c[0x0][0x208] ;  /* 0x0000820000047ab9 */ /* 0x000fc80000000a00 */
[----:B-1----:R-:W-:-:S05]  /*e640*/  IMAD.X R3, RZ, RZ, R5, P2 ;  /* 0x000000ffff037224 */ /* 0x002fca00010e0605 */
[----:B------:R-:W-:Y:S01]  /*e650*/  @!PT LDS RZ, [RZ] ;  /* 0x00000000fffff984 */ /* 0x000fe20000000800 */
[----:B------:R-:W-:Y:S01]  /*e660*/  @!PT LDS RZ, [RZ] ;  /* 0x00000000fffff984 */ /* 0x000fe20000000800 */
[----:B------:R-:W-:Y:S01]  /*e670*/  @!PT LDS RZ, [RZ] ;  /* 0x00000000fffff984 */ /* 0x000fe20000000800 */
[----:B---3--:R3:W-:Y:S04]  /*e680*/  LDGSTS.E.BYPASS.LTC128B.128 [R4+0x17c00], desc[UR4][R2.64], !P4 ;  /* 0x17c0000002047fae */ /* 0x0087e8000e101d44 */
[----:B------:R3:W-:Y:S04]  /*e690*/  LDGSTS.E.BYPASS.LTC128B.128 [R4+0x1bc00], desc[UR4][R2.64+0x80], !P3 ;  /* 0x1bc0008002047fae */ /* 0x0007e8000d901d44 */
[----:B------:R3:W-:Y:S04]  /*e6a0*/  LDGSTS.E.BYPASS.LTC128B.128 [R4+0x1fc00], desc[UR4][R2.64+0x100], !P0 ;  /* 0x1fc0010002047fae */ /* 0x0007e8000c101d44 */
[----:B------:R3:W-:Y:S02]  /*e6b0*/  LDGSTS.E.BYPASS.LTC128B.128 [R4+0x23c00], desc[UR4][R2.64+0x180], !P1 ;  /* 0x23c0018002047fae */ /* 0x0007e4000c901d44 */
.L_x_242:
[----:B------:R-:W-:Y:S05]  /*e6c0*/  BSYNC B0 ;  /* 0x0000000000007941 */ /* 0x000fea0003800000 */
.L_x_241:
        /* <DEDUP_REMOVED lines=10> */
[----:B------:R-:W4:Y:S01]  /*e770*/  SYNCS.PHASECHK.TRANS64.TRYWAIT P0, [UR36+0x38820], R0 ;  /* 0x03882000ff0075a7 */ /* 0x000f220008000164 */
[----:B---3--:R-:W-:Y:S02]  /*e780*/  ISETP.GE.AND P1, PT, R2, 0x51, PT ;  /* 0x000000510200780c */ /* 0x008fe40003f26270 */
[----:B----4-:R-:W-:Y:S11]  /*e790*/  @!P0 BRA `(.L_x_244) ;  /* 0x0000004800148947 */ /* 0x010ff60003800000 */
.L_x_361:
[----:B------:R-:W-:Y:S05]  /*e7a0*/  BSYNC B0 ;  /* 0x0000000000007941 */ /* 0x000fea0003800000 */
.L_x_243:
[----:B------:R-:W-:Y:S05]  /*e7b0*/  @!P1 BRA `(.L_x_245) ;  /* 0x0000002c00449947 */ /* 0x000fea0003800000 */
[----:B---3--:R-:W3:Y:S01]  /*e7c0*/  LDL R2, [R1+0x20] ;  /* 0x0000200001027983 */ /* 0x008ee20000100800 */
[----:B------:R-:W-:Y:S02]  /*e7d0*/  IMAD.MOV.U32 R0, RZ, RZ, 0x1 ;  /* 0x00000001ff007424 */ /* 0x000fe400078e00ff */
[----:B---3--:R-:W-:-:S05]  /*e7e0*/  IMAD.MOV R9, RZ, RZ, -R2 ;  /* 0x000000ffff097224 */ /* 0x008fca00078e0a02 */
[----:B------:R-:W-:-:S05]  /*e7f0*/  VIADDMNMX R9, R9, R0, 0xffffffff, !PT ;  /* 0xffffffff09097446 */ /* 0x000fca0007800100 */
[----:B------:R-:W-:-:S05]  /*e800*/  IMAD.IADD R0, R2, 0x1, R9 ;  /* 0x0000000102007824 */ /* 0x000fca00078e0209 */
[----:B------:R-:W-:-:S04]  /*e810*/  LOP3.LUT R0, R0, 0x1, RZ, 0xc0, !PT ;  /* 0x0000000100007812 */ /* 0x000fc800078ec0ff */
[----:B------:R-:W-:Y:S01]  /*e820*/  ISETP.NE.U32.AND P0, PT, R0, 0x1, PT ;  /* 0x000000010000780c */ /* 0x000fe20003f05070 */
[----:B------:R-:W-:-:S12]  /*e830*/  VIADD R0, R2, 0xfffffffe ;  /* 0xfffffffe02007836 */ /* 0x000fd80000000000 */
[----:B------:R-:W-:Y:S05]  /*e840*/  @P0 BRA `(.L_x_246) ;  /* 0x0000000c00b40947 */ /* 0x000fea0003800000 */
[----:B------:R-:W3:Y:S01]  /*e850*/  LDL R2, [R1] ;  /* 0x0000000001027983 */ /* 0x000ee20000100800 */
[----:B------:R-:W-:Y:S01]  /*e860*/  LOP3.LUT P2, RZ, R18, 0x8, RZ, 0xc0, !PT ;  /* 0x0000000812ff7812 */ /* 0x000fe2000784c0ff */
[----:B0-----:R-:W-:Y:S01]  /*e870*/  VIADD R4, R19, 0x1 ;  /* 0x0000000113047836 */ /* 0x001fe20000000000 */
[----:B------:R-:W-:Y:S04]  /*e880*/  BSSY B0, `(.L_x_247) ;  /* 0x00000e5000007945 */ /* 0x000fe80003800000 */
[----:B------:R-:W-:-:S04]  /*e890*/  ISETP.NE.AND P0, PT, R4, 0x2, PT ;  /* 0x000000020400780c */ /* 0x000fc80003f05270 */
[----:B------:R-:W-:Y:S02]  /*e8a0*/  SEL R8, RZ, 0x1, P0 ;  /* 0x00000001ff087807 */ /* 0x000fe40000000000 */
[----:B------:R-:W-:Y:S02]  /*e8b0*/  SEL R4, R4, RZ, P0 ;  /* 0x000000ff04047207 */ /* 0x000fe40000000000 */
[----:B---3--:R-:W-:Y:S01]  /*e8c0*/  LOP3.LUT R8, R2, R8, RZ, 0x3c, !PT ;  /* 0x0000000802087212 */ /* 0x008fe200078e3cff */
[----:B------:R-:W-:Y:S06]  /*e8d0*/  @!P2 BRA `(.L_x_248) ;  /* 0x0000000c007ca947 */ /* 0x000fec0003800000 */
[----:B------:R-:W-:Y:S01]  /*e8e0*/  LOP3.LUT P2, RZ, R18, 0x4, RZ, 0xc0, !PT ;  /* 0x0000000412ff7812 */ /* 0x000fe2000784c0ff */
[----:B------:R-:W-:-:S12]  /*e8f0*/  IMAD.MOV.U32 R6, RZ, RZ, R17 ;  /* 0x000000ffff067224 */ /* 0x000fd800078e0011 */
[----:B------:R-:W-:Y:S05]  /*e900*/  @!P2 BRA `(.L_x_249) ;  /* 0x000000000054a947 */ /* 0x000fea0003800000 */
[----:B------:R-:W3:Y:S01]  /*e910*/  LDL R10, [R1+0xc] ;  /* 0x00000c00010a7983 */ /* 0x000ee20000100800 */
[----:B------:R-:W0:Y:S01]  /*e920*/  LDC R6, c[0x0][0x43c] ;  /* 0x00010f00ff067b82 */ /* 0x000e220000000800 */
[----:B------:R-:W-:Y:S02]  /*e930*/  ULDC.64 UR4, c[0x0][0x428] ;  /* 0x00010a0000047ab9 */ /* 0x000fe40000000a00 */
[----:B------:R-:W4:Y:S01]  /*e940*/  LDL R7, [R1+0x8] ;  /* 0x0000080001077983 */ /* 0x000f220000100800 */
[----:B------:R-:W-:Y:S01]  /*e950*/  ULDC.64 UR6, c[0x0][0x208] ;  /* 0x0000820000067ab9 */ /* 0x000fe20000000a00 */
[----:B0-----:R-:W-:-:S13]  /*e960*/  ISETP.NE.AND P0, PT, R6, 0x1, PT ;  /* 0x000000010600780c */ /* 0x001fda0003f05270 */
[----:B--2---:R-:W1:Y:S02]  /*e970*/  @P0 LDC.64 R2, c[0x0][0x440] ;  /* 0x00011000ff020b82 */ /* 0x004e640000000a00 */
[----:B-1----:R-:W-:-:S04]  /*e980*/  @P0 IMAD.HI.U32 R5, R0, R2, RZ ;  /* 0x0000000200050227 */ /* 0x002fc800078e00ff */
[----:B------:R-:W-:Y:S01]  /*e990*/  IMAD.MOV.U32 R2, RZ, RZ, R0 ;  /* 0x000000ffff027224 */ /* 0x000fe200078e0000 */
[----:B------:R-:W-:-:S05]  /*e9a0*/  @P0 SHF.R.U32.HI R2, RZ, R3, R5 ;  /* 0x00000003ff020219 */ /* 0x000fca0000011605 */
[----:B------:R-:W-:-:S04]  /*e9b0*/  IMAD.MOV R3, RZ, RZ, -R2 ;  /* 0x000000ffff037224 */ /* 0x000fc800078e0a02 */
[----:B------:R-:W-:Y:S01]  /*e9c0*/  IMAD R0, R6, R3, R0 ;  /* 0x0000000306007224 */ /* 0x000fe200078e0200 */
[----:B------:R-:W-:Y:S01]  /*e9d0*/  SHF.R.S32.HI R3, RZ, 0x1f, R2 ;  /* 0x0000001fff037819 */ /* 0x000fe20000011402 */
[----:B---3--:R-:W-:-:S04]  /*e9e0*/  IMAD R5, R10, UR4, RZ ;  /* 0x000000040a057c24 */ /* 0x008fc8000f8e02ff */
[C---:B----4-:R-:W-:Y:S02]  /*e9f0*/  IMAD R5, R7.reuse, UR5, R5 ;  /* 0x0000000507057c24 */ /* 0x050fe4000f8e0205 */
[----:B------:R-:W-:Y:S01]  /*ea00*/  IMAD.WIDE.U32 R2, R7, UR4, R2 ;  /* 0x0000000407027c25 */ /* 0x000fe2000f8e0002 */
[----:B------:R-:W-:-:S03]  /*ea10*/  ULDC.64 UR4, c[0x0][0x418] ;  /* 0x0001060000047ab9 */ /* 0x000fc60000000a00 */
[----:B------:R-:W-:Y:S01]  /*ea20*/  IMAD.IADD R3, R5, 0x1, R3 ;  /* 0x0000000105037824 */ /* 0x000fe200078e0203 */
[----:B------:R-:W-:-:S04]  /*ea30*/  LEA R6, P0, R2, UR4, 0x2 ;  /* 0x0000000402067c11 */ /* 0x000fc8000f8010ff */
[----:B------:R-:W-:-:S05]  /*ea40*/  LEA.HI.X R7, R2, UR5, R3, 0x2, P0 ;  /* 0x0000000502077c11 */ /* 0x000fca00080f1403 */
[----:B------:R0:W5:Y:S04]  /*ea50*/  LDG.E R6, desc[UR6][R6.64] ;  /* 0x0000000606067981 */ /* 0x000168000c1e1900 */
.L_x_249:
[----:B--2---:R-:W-:Y:S01]  /*ea60*/  LEA R3, R4, UR36, 0x3 ;  /* 0x0000002404037c11 */ /* 0x004fe2000f8e18ff */
[----:B------:R-:W-:Y:S01]  /*ea70*/  BSSY B1, `(.L_x_250) ;  /* 0x0000004000017945 */ /* 0x000fe20003800000 */
[----:B------:R-:W-:-:S04]  /*ea80*/  SHF.L.U32 R2, R8, 0x1f, RZ ;  /* 0x0000001f08027819 */ /* 0x000fc800000006ff */
[----:B------:R-:W2:Y:S02]  /*ea90*/  SYNCS.PHASECHK.TRANS64.TRYWAIT P0, [R3+URZ+0x38840], R2 ;  /* 0x03884002030075a7 */ /* 0x000ea4000800017f */
[----:B--2---:R-:W-:Y:S05]  /*eaa0*/  @!P0 BRA `(.L_x_251) ;  /* 0x0000004400688947 */ /* 0x004fea0003800000 */
.L_x_362:
[----:B------:R-:W-:Y:S05]  /*eab0*/  BSYNC B1 ;  /* 0x0000000000017941 */ /* 0x000fea0003800000 */
.L_x_250:
[----:B-1----:R-:W1:Y:S01]  /*eac0*/  S2R R5, SR_TID.X ;  /* 0x0000000000057919 */ /* 0x002e620000002100 */
[----:B------:R-:W-:Y:S01]  /*ead0*/  UPRMT UR4, UR37, 0x9910, URZ ;  /* 0x0000991025047896 */ /* 0x000fe2000800003f */
[----:B-1----:R-:W-:-:S04]  /*eae0*/  LOP3.LUT R5, R5, 0x7f, RZ, 0xc0, !PT ;  /* 0x0000007f05057812 */ /* 0x002fc800078ec0ff */
[----:B------:R-:W-:-:S13]  /*eaf0*/  ISETP.NE.AND P0, PT, R5, RZ, PT ;  /* 0x000000ff0500720c */ /* 0x000fda0003f05270 */
[----:B--2---:R-:W-:-:S04]  /*eb00*/  @!P0 IMAD.MOV.U32 R2, RZ, RZ, 0xa000 ;  /* 0x0000a000ff028424 */ /* 0x004fc800078e00ff */
[----:B------:R1:W-:Y:S02]  /*eb10*/  @!P0 SYNCS.ARRIVE.TRANS64 RZ, [R3+URZ+0x38830], R2 ;  /* 0x0388300203ff89a7 */ /* 0x0003e4000800003f */
[----:B-1----:R-:W-:-:S05]  /*eb20*/  IMAD.U32 R2, RZ, RZ, UR4 ;  /* 0x00000004ff027e24 */ /* 0x002fca000f8e00ff */
[----:B------:R-:W-:-:S13]  /*eb30*/  ISETP.NE.AND P1, PT, R2, 0x2, PT ;  /* 0x000000020200780c */ /* 0x000fda0003f25270 */
[----:B------:R-:W-:Y:S05]  /*eb40*/  @P1 BRA `(.L_x_252) ;  /* 0x0000000000041947 */ /* 0x000fea0003800000 */
[----:B------:R-:W-:Y:S01]  /*eb50*/  BPT.TRAP 0x1 ;  /* 0x000000040000795c */ /* 0x000fe20000300000 */
.L_x_252:
[----:B------:R-:W-:Y:S01]  /*eb60*/  LOP3.LUT P0, RZ, R18, 0x2, RZ, 0xc0, !PT ;  /* 0x0000000212ff7812 */ /* 0x000fe2000780c0ff */
[----:B------:R-:W-:-:S12]  /*eb70*/  BSSY B1, `(.L_x_253) ;  /* 0x0000003000017945 */ /* 0x000fd80003800000 */
[----:B------:R-:W-:Y:S05]  /*eb80*/  @P0 BRA `(.L_x_254) ;  /* 0x0000000000040947 */ /* 0x000fea0003800000 */
[----:B------:R-:W-:Y:S01]  /*eb90*/  BPT.TRAP 0x1 ;  /* 0x000000040000795c */ /* 0x000fe20000300000 */
.L_x_254:
[----:B------:R-:W-:Y:S05]  /*eba0*/  BSYNC B1 ;  /* 0x0000000000017941 */ /* 0x000fea0003800000 */
.L_x_253:
[----:B------:R-:W1:Y:S01]  /*ebb0*/  S2R R2, SR_CgaCtaId ;  /* 0x0000000000027919 */ /* 0x000e620000008800 */
[----:B------:R-:W-:Y:S01]  /*ebc0*/  IMAD.MOV.U32 R10, RZ, RZ, RZ ;  /* 0x000000ffff0a7224 */ /* 0x000fe200078e00ff */
[----:B------:R-:W-:Y:S01]  /*ebd0*/  UIADD3 UR4, UP0, UR38, 0x370, URZ ;  /* 0x0000037026047890 */ /* 0x000fe2000ff1e03f */
[----:B------:R-:W-:Y:S01]  /*ebe0*/  PLOP3.LUT P0, PT, PT, PT, PT, 0x80, 0x0 ;  /* 0x000000000000781c */ /* 0x000fe20003f0f070 */
[----:B------:R-:W-:Y:S01]  /*ebf0*/  VIADD R3, R3, 0x38830 ;  /* 0x0003883003037836 */ /* 0x000fe20000000000 */
[----:B------:R-:W-:Y:S01]  /*ec00*/  UMOV UR6, 0x30000 ;  /* 0x0003000000067882 */ /* 0x000fe20000000000 */
[----:B------:R-:W-:Y:S01]  /*ec10*/  R2UR UR10, R10 ;  /* 0x000000000a0a72ca */ /* 0x000fe200000e0000 */
[----:B------:R-:W-:Y:S01]  /*ec20*/  UIADD3.X UR5, URZ, UR39, URZ, UP0, !UPT ;  /* 0x000000273f057290 */ /* 0x000fe200087fe43f */
[----:B------:R-:W-:Y:S01]  /*ec30*/  UMOV UR14, 0x0 ;  /* 0x00000000000e7882 */ /* 0x000fe20000000000 */
[----:B------:R-:W-:Y:S01]  /*ec40*/  UMOV UR15, 0x14f00000 ;  /* 0x14f00000000f7882 */ /* 0x000fe20000000000 */
[----:B-1----:R-:W-:-:S05]  /*ec50*/  LOP3.LUT R2, R2, 0x1, RZ, 0xc0, !PT ;  /* 0x0000000102027812 */ /* 0x002fca00078ec0ff */
[----:B------:R-:W-:-:S04]  /*ec60*/  IMAD R2, R2, 0xa00, RZ ;  /* 0x00000a0002027824 */ /* 0x000fc800078e02ff */
[----:B------:R-:W-:Y:S02]  /*ec70*/  IMAD R5, R4, 0x5000, R2 ;  /* 0x0000500004057824 */ /* 0x000fe400078e0202 */
[----:B------:R-:W1:Y:S03]  /*ec80*/  S2R R2, SR_CgaCtaId ;  /* 0x0000000000027919 */ /* 0x000e660000008800 */
[----:B------:R-:W-:-:S05]  /*ec90*/  LEA R5, R5, UR36, 0x1 ;  /* 0x0000002405057c11 */ /* 0x000fca000f8e08ff */
[----:B0-----:R-:W-:Y:S01]  /*eca0*/  VIADD R7, R5, 0x24400 ;  /* 0x0002440005077836 */ /* 0x001fe20000000000 */
[----:B-1----:R-:W-:-:S05]  /*ecb0*/  LOP3.LUT R2, R2, 0x1, RZ, 0xc0, !PT ;  /* 0x0000000102027812 */ /* 0x002fca00078ec0ff */
[----:B------:R-:W-:-:S04]  /*ecc0*/  IMAD R2, R2, 0x28, RZ ;  /* 0x0000002802027824 */ /* 0x000fc800078e02ff */
[----:B------:R-:W-:-:S07]  /*ecd0*/  IMAD R2, R0, 0x50, R2 ;  /* 0x0000005000027824 */ /* 0x000fce00078e0202 */
.L_x_255:
        /* <DEDUP_REMOVED lines=8> */
[----:B------:R0:W-:Y:S02]  /*ed60*/  UTMALDG.4D.MULTICAST [UR8], [UR4], UR6, desc[UR14] ;  /* 0x00000e08040073b4 */ /* 0x0001e40008019806 */
[----:B0-----:R-:W-:Y:S05]  /*ed70*/  @P0 BRA.U.ANY `(.L_x_255) ;  /* 0xfffffffd00d80947 */ /* 0x001fea000393ffff */
[----:B------:R-:W-:Y:S01]  /*ed80*/  IMAD.MOV.U32 R13, RZ, RZ, 0x40 ;  /* 0x00000040ff0d7424 */ /* 0x000fe200078e00ff */
[----:B------:R-:W-:Y:S01]  /*ed90*/  PLOP3.LUT P0, PT, PT, PT, PT, 0x80, 0x0 ;  /* 0x000000000000781c */ /* 0x000fe20003f0f070 */
[----:B------:R-:W-:Y:S01]  /*eda0*/  VIADD R7, R5, 0x26c00 ;  /* 0x00026c0005077836 */ /* 0x000fe20000000000 */
[----:B------:R-:W-:Y:S01]  /*edb0*/  UMOV UR6, 0x30000 ;  /* 0x0003000000067882 */ /* 0x000fe20000000000 */
[----:B------:R-:W-:Y:S01]  /*edc0*/  UMOV UR14, 0x0 ;  /* 0x00000000000e7882 */ /* 0x000fe20000000000 */
[----:B------:R-:W-:Y:S01]  /*edd0*/  R2UR UR10, R13 ;  /* 0x000000000d0a72ca */ /* 0x000fe200000e0000 */
[----:B------:R-:W-:-:S14]  /*ede0*/  UMOV UR15, 0x14f00000 ;  /* 0x14f00000000f7882 */ /* 0x000fdc0000000000 */
.L_x_256:
        /* <DEDUP_REMOVED lines=17> */
.L_x_257:
        /* <DEDUP_REMOVED lines=17> */
.L_x_258:
        /* <DEDUP_REMOVED lines=10> */
[----:B------:R-:W2:Y:S01]  /*f0b0*/  LDL.LU R7, [R1] ;  /* 0x0000000001077983 */ /* 0x000ea20000300800 */
[----:B------:R-:W-:Y:S01]  /*f0c0*/  LEA R2, R19, UR36, 0x3 ;  /* 0x0000002413027c11 */ /* 0x000fe2000f8e18ff */
[----:B------:R-:W-:Y:S01]  /*f0d0*/  BSSY B1, `(.L_x_259) ;  /* 0x0000004000017945 */ /* 0x000fe20003800000 */
[----:B--2---:R-:W-:-:S04]  /*f0e0*/  SHF.L.U32 R3, R7, 0x1f, RZ ;  /* 0x0000001f07037819 */ /* 0x004fc800000006ff */
[----:B------:R-:W0:Y:S02]  /*f0f0*/  SYNCS.PHASECHK.TRANS64.TRYWAIT P0, [R2+URZ+0x38860], R3 ;  /* 0x03886003020075a7 */ /* 0x000e24000800017f */
[----:B0-----:R-:W-:Y:S05]  /*f100*/  @!P0 BRA `(.L_x_260) ;  /* 0x0000003c00e48947 */ /* 0x001fea0003800000 */
.L_x_363:
[----:B------:R-:W-:Y:S05]  /*f110*/  BSYNC B1 ;  /* 0x0000000000017941 */ /* 0x000fea0003800000 */
.L_x_259:
[----:B------:R-:W1:Y:S02]  /*f120*/  S2R R5, SR_TID.X ;  /* 0x0000000000057919 */ /* 0x000e640000002100 */
[----:B-1----:R-:W-:-:S04]  /*f130*/  LOP3.LUT R5, R5, 0x7f, RZ, 0xc0, !PT ;  /* 0x0000007f05057812 */ /* 0x002fc800078ec0ff */
[----:B------:R-:W-:-:S13]  /*f140*/  ISETP.NE.AND P0, PT, R5, RZ, PT ;  /* 0x000000ff0500720c */ /* 0x000fda0003f05270 */
[----:B0-----:R-:W-:-:S04]  /*f150*/  @!P0 IMAD.MOV.U32 R3, RZ, RZ, 0xa000 ;  /* 0x0000a000ff038424 */ /* 0x001fc800078e00ff */
[----:B------:R0:W-:Y:S01]  /*f160*/  @!P0 SYNCS.ARRIVE.TRANS64 RZ, [R2+URZ+0x38850], R3 ;  /* 0x0388500302ff89a7 */ /* 0x0001e2000800003f */
[----:B------:R-:W-:Y:S05]  /*f170*/  @P1 BRA `(.L_x_261) ;  /* 0x0000000000041947 */ /* 0x000fea0003800000 */
[----:B------:R-:W-:Y:S01]  /*f180*/  BPT.TRAP 0x1 ;  /* 0x000000040000795c */ /* 0x000fe20000300000 */
.L_x_261:
[----:B------:R-:W-:Y:S01]  /*f190*/  LOP3.LUT P0, RZ, R18, 0x2, RZ, 0xc0, !PT ;  /* 0x0000000212ff7812 */ /* 0x000fe2000780c0ff */
[----:B------:R-:W-:-:S12]  /*f1a0*/  BSSY B1, `(.L_x_262) ;  /* 0x0000003000017945 */ /* 0x000fd80003800000 */
[----:B------:R-:W-:Y:S05]  /*f1b0*/  @P0 BRA `(.L_x_263) ;  /* 0x0000000000040947 */ /* 0x000fea0003800000 */
[----:B------:R-:W-:Y:S01]  /*f1c0*/  BPT.TRAP 0x1 ;  /* 0x000000040000795c */ /* 0x000fe20000300000 */
.L_x_263:
[----:B------:R-:W-:Y:S05]  /*f1d0*/  BSYNC B1 ;  /* 0x0000000000017941 */ /* 0x000fea0003800000 */
.L_x_262:
[----:B------:R-:W2:Y:S01]  /*f1e0*/  LDL.LU R5, [R1+0x4] ;  /* 0x0000040001057983 */ /* 0x000ea20000300800 */
[----:B0-----:R-:W0:Y:S01]  /*f1f0*/  S2R R3, SR_CgaCtaId ;  /* 0x0000000000037919 */ /* 0x001e220000008800 */
[----:B------:R-:W1:Y:S01]  /*f200*/  S2R R7, SR_CgaCtaId ;  /* 0x0000000000077919 */ /* 0x000e620000008800 */
[----:B------:R-:W-:Y:S01]  /*f210*/  R2UR UR10, R10 ;  /* 0x000000000a0a72ca */ /* 0x000fe200000e0000 */
[----:B------:R-:W-:Y:S01]  /*f220*/  UIADD3 UR4, UP0, UR38, 0x470, URZ ;  /* 0x0000047026047890 */ /* 0x000fe2000ff1e03f */
[----:B------:R-:W-:Y:S01]  /*f230*/  PLOP3.LUT P0, PT, PT, PT, PT, 0x80, 0x0 ;  /* 0x000000000000781c */ /* 0x000fe20003f0f070 */
[----:B------:R-:W-:Y:S01]  /*f240*/  VIADD R2, R2, 0x38850 ;  /* 0x0003885002027836 */ /* 0x000fe20000000000 */
[----:B------:R-:W-:Y:S01]  /*f250*/  UMOV UR6, 0x30000 ;  /* 0x0003000000067882 */ /* 0x000fe20000000000 */
[----:B------:R-:W-:Y:S01]  /*f260*/  UIADD3.X UR5, URZ, UR39, URZ, UP0, !UPT ;  /* 0x000000273f057290 */ /* 0x000fe200087fe43f */
[----:B0-----:R-:W-:-:S05]  /*f270*/  LOP3.LUT R3, R3, 0x1, RZ, 0xc0, !PT ;  /* 0x0000000103037812 */ /* 0x001fca00078ec0ff */
[----:B------:R-:W-:Y:S01]  /*f280*/  IMAD R3, R3, 0xa00, RZ ;  /* 0x00000a0003037824 */ /* 0x000fe200078e02ff */
[----:B-1----:R-:W-:-:S03]  /*f290*/  LOP3.LUT R7, R7, 0x1, RZ, 0xc0, !PT ;  /* 0x0000000107077812 */ /* 0x002fc600078ec0ff */
[----:B------:R-:W-:Y:S02]  /*f2a0*/  IMAD R3, R19, 0x5000, R3 ;  /* 0x0000500013037824 */ /* 0x000fe400078e0203 */
[----:B------:R-:W-:-:S03]  /*f2b0*/  IMAD R7, R7, 0x28, RZ ;  /* 0x0000002807077824 */ /* 0x000fc600078e02ff */
[----:B------:R-:W-:Y:S01]  /*f2c0*/  LEA R3, R3, UR36, 0x1 ;  /* 0x0000002403037c11 */ /* 0x000fe2000f8e08ff */
[----:B------:R-:W-:Y:S01]  /*f2d0*/  UMOV UR14, 0x0 ;  /* 0x00000000000e7882 */ /* 0x000fe20000000000 */
[----:B------:R-:W-:Y:S01]  /*f2e0*/  UMOV UR15, 0x14f00000 ;  /* 0x14f00000000f7882 */ /* 0x000fe20000000000 */
[----:B--2---:R-:W-:Y:S02]  /*f2f0*/  IMAD R5, R5, 0x50, R7 ;  /* 0x0000005005057824 */ /* 0x004fe400078e0207 */
[----:B------:R-:W-:-:S07]  /*f300*/  VIADD R7, R3, 0x400 ;  /* 0x0000040003077836 */ /* 0x000fce0000000000 */
.L_x_264:
        /* <DEDUP_REMOVED lines=10> */
[----:B------:R-:W-:Y:S01]  /*f3b0*/  R2UR UR10, R13 ;  /* 0x000000000d0a72ca */ /* 0x000fe200000e0000 */
[----:B------:R-:W-:Y:S01]  /*f3c0*/  VIADD R7, R3, 0x2c00 ;  /* 0x00002c0003077836 */ /* 0x000fe20000000000 */
[----:B------:R-:W-:Y:S01]  /*f3d0*/  PLOP3.LUT P0, PT, PT, PT, PT, 0x80, 0x0 ;  /* 0x000000000000781c */ /* 0x000fe20003f0f070 */
[----:B------:R-:W-:Y:S01]  /*f3e0*/  UMOV UR6, 0x30000 ;  /* 0x0003000000067882 */ /* 0x000fe20000000000 */
[----:B------:R-:W-:Y:S01]  /*f3f0*/  UMOV UR14, 0x0 ;  /* 0x00000000000e7882 */ /* 0x000fe20000000000 */
[----:B------:R-:W-:-:S10]  /*f400*/  UMOV UR15, 0x14f00000 ;  /* 0x14f00000000f7882 */ /* 0x000fd40000000000 */
.L_x_265:
        /* <DEDUP_REMOVED lines=16> */
.L_x_266:
        /* <DEDUP_REMOVED lines=16> */
.L_x_267:
        /* <DEDUP_REMOVED lines=10> */
[----:B------:R0:W-:Y:S01]  /*f6b0*/  STL [R1+0x4], R0 ;  /* 0x0000040001007387 */ /* 0x0001e20000100800 */
[----:B------:R-:W-:-:S07]  /*f6c0*/  IMAD.MOV.U32 R17, RZ, RZ, R6 ;  /* 0x000000ffff117224 */ /* 0x000fce00078e0006 */
.L_x_248:
[----:B------:R-:W-:Y:S05]  /*f6d0*/  BSYNC B0 ;  /* 0x0000000000007941 */ /* 0x000fea0003800000 */
.L_x_247:
[----:B0-----:R-:W3:Y:S01]  /*f6e0*/  LDL.LU R0, [R1+0x20] ;  /* 0x0000200001007983 */ /* 0x001ee20000300800 */
[----:B------:R-:W-:-:S03]  /*f6f0*/  IMAD.MOV.U32 R19, RZ, RZ, R4 ;  /* 0x000000ffff137224 */ /* 0x000fc600078e0004 */
[----:B------:R4:W-:Y:S02]  /*f700*/  STL [R1], R8 ;  /* 0x0000000801007387 */ /* 0x0009e40000100800 */
[----:B---34-:R-:W-:-:S07]  /*f710*/  VIADD R0, R0, 0xfffffffd ;  /* 0xfffffffd00007836 */ /* 0x018fce0000000000 */
.L_x_246:
[----:B------:R-:W3:Y:S01]  /*f720*/  LDL.LU R2, [R1+0x18] ;  /* 0x0000180001027983 */ /* 0x000ee20000300800 */
[----:B------:R-:W-:Y:S01]  /*f730*/  IMAD.MOV R9, RZ, RZ, -R9 ;  /* 0x000000ffff097224 */ /* 0x000fe200078e0a09 */
[----:B------:R-:W-:Y:S04]  /*f740*/  BSSY B0, `(.L_x_245) ;  /* 0x00001d8000007945 */ /* 0x000fe80003800000 */
[----:B---3--:R-:W-:-:S13]  /*f750*/  ISETP.NE.AND P0, PT, R2, R9, PT ;  /* 0x000000090200720c */ /* 0x008fda0003f05270 */
[----:B------:R-:W-:Y:S05]  /*f760*/  @!P0 BRA `(.L_x_268) ;  /* 0x0000001c00548947 */ /* 0x000fea0003800000 */
[----:B0-----:R-:W-:-:S07]  /*f770*/  IMAD.MOV.U32 R6, RZ, RZ, R17 ;  /* 0x000000ffff067224 */ /* 0x001fce00078e0011 */
.L_x_311:
[----:B---3--:R-:W3:Y:S01]  /*f780*/  LDL R2, [R1] ;  /* 0x0000000001027983 */ /* 0x008ee20000100800 */
[----:B------:R-:W-:Y:S01]  /*f790*/  LOP3.LUT P1, RZ, R18, 0x8, RZ, 0xc0, !PT ;  /* 0x0000000812ff7812 */ /* 0x000fe2000782c0ff */
[----:B------:R-:W-:Y:S01]  /*f7a0*/  VIADD R4, R19, 0x1 ;  /* 0x0000000113047836 */ /* 0x000fe20000000000 */
[----:B------:R-:W-:Y:S04]  /*f7b0*/  BSSY B1, `(.L_x_269) ;  /* 0x00000e5000017945 */ /* 0x000fe80003800000 */
[----:B------:R-:W-:-:S04]  /*f7c0*/  ISETP.NE.AND P0, PT, R4, 0x2, PT ;  /* 0x000000020400780c */ /* 0x000fc80003f05270 */
[----:B-1----:R-:W-:Y:S02]  /*f7d0*/  SEL R5, RZ, 0x1, P0 ;  /* 0x00000001ff057807 */ /* 0x002fe40000000000 */
[----:B------:R-:W-:Y:S02]  /*f7e0*/  SEL R4, R4, RZ, P0 ;  /* 0x000000ff04047207 */ /* 0x000fe40000000000 */
[----:B---3--:R-:W-:Y:S01]  /*f7f0*/  LOP3.LUT R5, R2, R5, RZ, 0x3c, !PT ;  /* 0x0000000502057212 */ /* 0x008fe200078e3cff */
[----:B0-----:R-:W-:Y:S06]  /*f800*/  @!P1 BRA `(.L_x_270) ;  /* 0x0000000c007c9947 */ /* 0x001fec0003800000 */
        /* <DEDUP_REMOVED lines=9> */
[----:B--2---:R-:W0:Y:S02]  /*f8a0*/  @P0 LDC.64 R2, c[0x0][0x440] ;  /* 0x00011000ff020b82 */ /* 0x004e240000000a00 */
[----:B0-----:R-:W-:-:S04]  /*f8b0*/  @P0 IMAD.HI.U32 R6, R0, R2, RZ ;  /* 0x0000000200060227 */ /* 0x001fc800078e00ff */
        /* <DEDUP_REMOVED lines=13> */
.L_x_271:
[----:B--2---:R-:W-:Y:S01]  /*f990*/  LEA R3, R4, UR36, 0x3 ;  /* 0x0000002404037c11 */ /* 0x004fe2000f8e18ff */
[----:B------:R-:W-:Y:S01]  /*f9a0*/  BSSY B2, `(.L_x_272) ;  /* 0x0000004000027945 */ /* 0x000fe20003800000 */
[----:B------:R-:W-:-:S04]  /*f9b0*/  SHF.L.U32 R2, R5, 0x1f, RZ ;  /* 0x0000001f05027819 */ /* 0x000fc800000006ff */
[----:B------:R-:W1:Y:S02]  /*f9c0*/  SYNCS.PHASECHK.TRANS64.TRYWAIT P0, [R3+URZ+0x38840], R2 ;  /* 0x03884002030075a7 */ /* 0x000e64000800017f */
[----:B-1----:R-:W-:Y:S05]  /*f9d0*/  @!P0 BRA `(.L_x_273) ;  /* 0x0000003400c48947 */ /* 0x002fea0003800000 */
.L_x_364:
[----:B------:R-:W-:Y:S05]  /*f9e0*/  BSYNC B2 ;  /* 0x0000000000027941 */ /* 0x000fea0003800000 */
.L_x_272:
[----:B0-----:R-:W0:Y:S01]  /*f9f0*/  S2R R7, SR_TID.X ;  /* 0x0000000000077919 */ /* 0x001e220000002100 */
[----:B------:R-:W-:Y:S01]  /*fa00*/  UPRMT UR4, UR37, 0x9910, URZ ;  /* 0x0000991025047896 */ /* 0x000fe2000800003f */
[----:B0-----:R-:W-:-:S04]  /*fa10*/  LOP3.LUT R7, R7, 0x7f, RZ, 0xc0, !PT ;  /* 0x0000007f07077812 */ /* 0x001fc800078ec0ff */
[----:B------:R-:W-:-:S13]  /*fa20*/  ISETP.NE.AND P0, PT, R7, RZ, PT ;  /* 0x000000ff0700720c */ /* 0x000fda0003f05270 */
[----:B-1----:R-:W-:-:S04]  /*fa30*/  @!P0 IMAD.MOV.U32 R2, RZ, RZ, 0xa000 ;  /* 0x0000a000ff028424 */ /* 0x002fc800078e00ff */
[----:B------:R0:W-:Y:S02]  /*fa40*/  @!P0 SYNCS.ARRIVE.TRANS64 RZ, [R3+URZ+0x38830], R2 ;  /* 0x0388300203ff89a7 */ /* 0x0001e4000800003f */
[----:B0-----:R-:W-:-:S05]  /*fa50*/  IMAD.U32 R2, RZ, RZ, UR4 ;  /* 0x00000004ff027e24 */ /* 0x001fca000f8e00ff */
[----:B------:R-:W-:-:S13]  /*fa60*/  ISETP.NE.AND P1, PT, R2, 0x2, PT ;  /* 0x000000020200780c */ /* 0x000fda0003f25270 */
[----:B------:R-:W-:Y:S05]  /*fa70*/  @P1 BRA `(.L_x_274) ;  /* 0x0000000000041947 */ /* 0x000fea0003800000 */
[----:B------:R-:W-:Y:S01]  /*fa80*/  BPT.TRAP 0x1 ;  /* 0x000000040000795c */ /* 0x000fe20000300000 */
.L_x_274:
[----:B------:R-:W-:Y:S01]  /*fa90*/  LOP3.LUT P0, RZ, R18, 0x2, RZ, 0xc0, !PT ;  /* 0x0000000212ff7812 */ /* 0x000fe2000780c0ff */
[----:B------:R-:W-:-:S12]  /*faa0*/  BSSY B2, `(.L_x_275) ;  /* 0x0000003000027945 */ /* 0x000fd80003800000 */
[----:B------:R-:W-:Y:S05]  /*fab0*/  @P0 BRA `(.L_x_276) ;  /* 0x0000000000040947 */ /* 0x000fea0003800000 */
[----:B------:R-:W-:Y:S01]  /*fac0*/  BPT.TRAP 0x1 ;  /* 0x000000040000795c */ /* 0x000fe20000300000 */
.L_x_276:
[----:B------:R-:W-:Y:S05]  /*fad0*/  BSYNC B2 ;  /* 0x0000000000027941 */ /* 0x000fea0003800000 */
.L_x_275:
[----:B------:R-:W0:Y:S01]  /*fae0*/  S2R R2, SR_CgaCtaId ;  /* 0x0000000000027919 */ /* 0x000e220000008800 */
        /* <DEDUP_REMOVED lines=9> */
[----:B0-----:R-:W-:-:S05]  /*fb80*/  LOP3.LUT R2, R2, 0x1, RZ, 0xc0, !PT ;  /* 0x0000000102027812 */ /* 0x001fca00078ec0ff */
[----:B------:R-:W-:-:S04]  /*fb90*/  IMAD R2, R2, 0xa00, RZ ;  /* 0x00000a0002027824 */ /* 0x000fc800078e02ff */
[----:B------:R-:W-:Y:S02]  /*fba0*/  IMAD R7, R4, 0x5000, R2 ;  /* 0x0000500004077824 */ /* 0x000fe400078e0202 */
[----:B------:R-:W0:Y:S03]  /*fbb0*/  S2R R2, SR_CgaCtaId ;  /* 0x0000000000027919 */ /* 0x000e260000008800 */
[----:B------:R-:W-:-:S05]  /*fbc0*/  LEA R7, R7, UR36, 0x1 ;  /* 0x0000002407077c11 */ /* 0x000fca000f8e08ff */
[----:B------:R-:W-:Y:S01]  /*fbd0*/  VIADD R9, R7, 0x24400 ;  /* 0x0002440007097836 */ /* 0x000fe20000000000 */
[----:B0-----:R-:W-:-:S05]  /*fbe0*/  LOP3.LUT R2, R2, 0x1, RZ, 0xc0, !PT ;  /* 0x0000000102027812 */ /* 0x001fca00078ec0ff */
[----:B------:R-:W-:-:S04]  /*fbf0*/  IMAD R2, R2, 0x28, RZ ;  /* 0x0000002802027824 */ /* 0x000fc800078e02ff */
[----:B------:R-:W-:-:S07]  /*fc00*/  IMAD R2, R8, 0x50, R2 ;  /* 0x0000005008027824 */ /* 0x000fce00078e0202 */
.L_x_277:
        /* <DEDUP_REMOVED lines=17> */
.L_x_278:
        /* <DEDUP_REMOVED lines=17> */
.L_x_279:
        /* <DEDUP_REMOVED lines=17> */
.L_x_280:
        /* <DEDUP_REMOVED lines=16> */
.L_x_365:
[----:B------:R-:W-:Y:S05]  /*10040*/  BSYNC B2 ;  /* 0x0000000000027941 */ /* 0x000fea0003800000 */
.L_x_281:
[----:B------:R-:W1:Y:S02]  /*10050*/  S2R R7, SR_TID.X ;  /* 0x0000000000077919 */ /* 0x000e640000002100 */
[----:B-1----:R-:W-:-:S04]  /*10060*/  LOP3.LUT R7, R7, 0x7f, RZ, 0xc0, !PT ;  /* 0x0000007f07077812 */ /* 0x002fc800078ec0ff */
[----:B------:R-:W-:-:S13]  /*10070*/  ISETP.NE.AND P0, PT, R7, RZ, PT ;  /* 0x000000ff0700720c */ /* 0x000fda0003f05270 */
[----:B0-----:R-:W-:-:S04]  /*10080*/  @!P0 IMAD.MOV.U32 R3, RZ, RZ, 0xa000 ;  /* 0x0000a000ff038424 */ /* 0x001fc800078e00ff */
[----:B------:R0:W-:Y:S01]  /*10090*/  @!P0 SYNCS.ARRIVE.TRANS64 RZ, [R2+URZ+0x38850], R3 ;  /* 0x0388500302ff89a7 */ /* 0x0001e2000800003f */
[----:B------:R-:W-:Y:S05]  /*100a0*/  @P1 BRA `(.L_x_283) ;  /* 0x0000000000041947 */ /* 0x000fea0003800000 */
[----:B------:R-:W-:Y:S01]  /*100b0*/  BPT.TRAP 0x1 ;  /* 0x000000040000795c */ /* 0x000fe20000300000 */
.L_x_283:
[----:B------:R-:W-:Y:S01]  /*100c0*/  LOP3.LUT P0, RZ, R18, 0x2, RZ, 0xc0, !PT ;  /* 0x0000000212ff7812 */ /* 0x000fe2000780c0ff */
[----:B------:R-:W-:-:S12]  /*100d0*/  BSSY B2, `(.L_x_284) ;  /* 0x0000003000027945 */ /* 0x000fd80003800000 */
[----:B------:R-:W-:Y:S05]  /*100e0*/  @P0 BRA `(.L_x_285) ;  /* 0x0000000000040947 */ /* 0x000fea0003800000 */
[----:B------:R-:W-:Y:S01]  /*100f0*/  BPT.TRAP 0x1 ;  /* 0x000000040000795c */ /* 0x000fe20000300000 */
.L_x_285:
[----:B------:R-:W-:Y:S05]  /*10100*/  BSYNC B2 ;  /* 0x0000000000027941 */ /* 0x000fea0003800000 */
.L_x_284:
        /* <DEDUP_REMOVED lines=19> */
.L_x_286:
        /* <DEDUP_REMOVED lines=16> */
.L_x_287:
        /* <DEDUP_REMOVED lines=16> */
.L_x_288:
        /* <DEDUP_REMOVED lines=16> */
.L_x_289:
        /* <DEDUP_REMOVED lines=12> */
.L_x_270:
[----:B------:R-:W-:Y:S05]  /*10600*/  BSYNC B1 ;  /* 0x0000000000017941 */ /* 0x000fea0003800000 */
.L_x_269:
[----:B------:R-:W-:Y:S01]  /*10610*/  VIADD R19, R4, 0x1 ;  /* 0x0000000104137836 */ /* 0x000fe20000000000 */
[----:B------:R-:W-:Y:S01]  /*10620*/  LOP3.LUT P1, RZ, R18, 0x8, RZ, 0xc0, !PT ;  /* 0x0000000812ff7812 */ /* 0x000fe2000782c0ff */
[----:B------:R-:W-:Y:S03]  /*10630*/  BSSY B1, `(.L_x_290) ;  /* 0x00000e5000017945 */ /* 0x000fe60003800000 */
[----:B------:R-:W-:-:S04]  /*10640*/  ISETP.NE.AND P0, PT, R19, 0x2, PT ;  /* 0x000000021300780c */ /* 0x000fc80003f05270 */
[----:B------:R-:W-:Y:S02]  /*10650*/  SEL R2, RZ, 0x1, P0 ;  /* 0x00000001ff027807 */ /* 0x000fe40000000000 */
[----:B------:R-:W-:Y:S02]  /*10660*/  SEL R19, R19, RZ, P0 ;  /* 0x000000ff13137207 */ /* 0x000fe40000000000 */
[----:B------:R-:W-:-:S05]  /*10670*/  LOP3.LUT R9, R5, R2, RZ, 0x3c, !PT ;  /* 0x0000000205097212 */ /* 0x000fca00078e3cff */
[----:B------:R1:W-:Y:S01]  /*10680*/  STL [R1], R9 ;  /* 0x0000000901007387 */ /* 0x0003e20000100800 */
[----:B------:R-:W-:Y:S05]  /*10690*/  @!P1 BRA `(.L_x_291) ;  /* 0x0000000c00789947 */ /* 0x000fea0003800000 */
[----:B------:R-:W-:Y:S01]  /*106a0*/  LOP3.LUT P1, RZ, R18, 0x4, RZ, 0xc0, !PT ;  /* 0x0000000412ff7812 */ /* 0x000fe2000782c0ff */
[----:B0-----:R-:W-:-:S12]  /*106b0*/  VIADD R8, R0, 0xffffffff ;  /* 0xffffffff00087836 */ /* 0x001fd80000000000 */
        /* <DEDUP_REMOVED lines=22> */
.L_x_292:
[----:B--2---:R-:W-:Y:S01]  /*10820*/  LEA R3, R19, UR36, 0x3 ;  /* 0x0000002413037c11 */ /* 0x004fe2000f8e18ff */
[----:B------:R-:W-:Y:S01]  /*10830*/  BSSY B2, `(.L_x_293) ;  /* 0x0000004000027945 */ /* 0x000fe20003800000 */
[----:B------:R-:W-:-:S04]  /*10840*/  SHF.L.U32 R2, R9, 0x1f, RZ ;  /* 0x0000001f09027819 */ /* 0x000fc800000006ff */
[----:B------:R-:W2:Y:S02]  /*10850*/  SYNCS.PHASECHK.TRANS64.TRYWAIT P0, [R3+URZ+0x38840], R2 ;  /* 0x03884002030075a7 */ /* 0x000ea4000800017f */
[----:B--2---:R-:W-:Y:S05]  /*10860*/  @!P0 BRA `(.L_x_294) ;  /* 0x0000002800488947 */ /* 0x004fea0003800000 */
.L_x_366:
[----:B------:R-:W-:Y:S05]  /*10870*/  BSYNC B2 ;  /* 0x0000000000027941 */ /* 0x000fea0003800000 */
.L_x_293:
[----:B0-----:R-:W0:Y:S01]  /*10880*/  S2R R7, SR_TID.X ;  /* 0x0000000000077919 */ /* 0x001e220000002100 */
[----:B------:R-:W-:Y:S01]  /*10890*/  UPRMT UR4, UR37, 0x9910, URZ ;  /* 0x0000991025047896 */ /* 0x000fe2000800003f */
[----:B0-----:R-:W-:-:S04]  /*108a0*/  LOP3.LUT R7, R7, 0x7f, RZ, 0xc0, !PT ;  /* 0x0000007f07077812 */ /* 0x001fc800078ec0ff */
[----:B------:R-:W-:-:S13]  /*108b0*/  ISETP.NE.AND P0, PT, R7, RZ, PT ;  /* 0x000000ff0700720c */ /* 0x000fda0003f05270 */
[----:B--2---:R-:W-:-:S04]  /*108c0*/  @!P0 IMAD.MOV.U32 R2, RZ, RZ, 0xa000 ;  /* 0x0000a000ff028424 */ /* 0x004fc800078e00ff */
[----:B------:R0:W-:Y:S02]  /*108d0*/  @!P0 SYNCS.ARRIVE.TRANS64 RZ, [R3+URZ+0x38830], R2 ;  /* 0x0388300203ff89a7 */ /* 0x0001e4000800003f */
[----:B0-----:R-:W-:-:S05]  /*108e0*/  IMAD.U32 R2, RZ, RZ, UR4 ;  /* 0x00000004ff027e24 */ /* 0x001fca000f8e00ff */
[----:B------:R-:W-:-:S13]  /*108f0*/  ISETP.NE.AND P1, PT, R2, 0x2, PT ;  /* 0x000000020200780c */ /* 0x000fda0003f25270 */
[----:B------:R-:W-:Y:S05]  /*10900*/  @P1 BRA `(.L_x_295) ;  /* 0x0000000000041947 */ /* 0x000fea0003800000 */
[----:B------:R-:W-:Y:S01]  /*10910*/  BPT.TRAP 0x1 ;  /* 0x000000040000795c */ /* 0x000fe20000300000 */
.L_x_295:
[----:B------:R-:W-:Y:S01]  /*10920*/  LOP3.LUT P0, RZ, R18, 0x2, RZ, 0xc0, !PT ;  /* 0x0000000212ff7812 */ /* 0x000fe2000780c0ff */
[----:B------:R-:W-:-:S12]  /*10930*/  BSSY B2, `(.L_x_296) ;  /* 0x0000003000027945 */ /* 0x000fd80003800000 */
[----:B------:R-:W-:Y:S05]  /*10940*/  @P0 BRA `(.L_x_297) ;  /* 0x0000000000040947 */ /* 0x000fea0003800000 */
[----:B------:R-:W-:Y:S01]  /*10950*/  BPT.TRAP 0x1 ;  /* 0x000000040000795c */ /* 0x000fe20000300000 */
.L_x_297:
[----:B------:R-:W-:Y:S05]  /*10960*/  BSYNC B2 ;  /* 0x0000000000027941 */ /* 0x000fea0003800000 */
.L_x_296:
        /* <DEDUP_REMOVED lines=15> */
[----:B-1----:R-:W-:Y:S01]  /*10a60*/  VIADD R9, R7, 0x24400 ;  /* 0x0002440007097836 */ /* 0x002fe20000000000 */
[----:B0-----:R-:W-:-:S05]  /*10a70*/  LOP3.LUT R2, R2, 0x1, RZ, 0xc0, !PT ;  /* 0x0000000102027812 */ /* 0x001fca00078ec0ff */
[----:B------:R-:W-:-:S04]  /*10a80*/  IMAD R2, R2, 0x28, RZ ;  /* 0x0000002802027824 */ /* 0x000fc800078e02ff */
[----:B------:R-:W-:-:S07]  /*10a90*/  IMAD R2, R8, 0x50, R2 ;  /* 0x0000005008027824 */ /* 0x000fce00078e0202 */
.L_x_298:
        /* <DEDUP_REMOVED lines=17> */
.L_x_299:
        /* <DEDUP_REMOVED lines=17> */
.L_x_300:
        /* <DEDUP_REMOVED lines=17> */
.L_x_301:
        /* <DEDUP_REMOVED lines=10> */
[----:B------:R-:W-:Y:S01]  /*10e70*/  SHF.L.U32 R5, R5, 0x1f, RZ ;  /* 0x0000001f05057819 */ /* 0x000fe200000006ff */
[----:B------:R-:W-:Y:S01]  /*10e80*/  BSSY B2, `(.L_x_302) ;  /* 0x0000004000027945 */ /* 0x000fe20003800000 */
[----:B------:R-:W-:-:S04]  /*10e90*/  LEA R2, R4, UR36, 0x3 ;  /* 0x0000002404027c11 */ /* 0x000fc8000f8e18ff */
[----:B------:R-:W0:Y:S02]  /*10ea0*/  SYNCS.PHASECHK.TRANS64.TRYWAIT P0, [R2+URZ+0x38860], R5 ;  /* 0x03886005020075a7 */ /* 0x000e24000800017f */
[----:B0-----:R-:W-:Y:S05]  /*10eb0*/  @!P0 BRA `(.L_x_303) ;  /* 0x0000002000c88947 */ /* 0x001fea0003800000 */
.L_x_367:
[----:B------:R-:W-:Y:S05]  /*10ec0*/  BSYNC B2 ;  /* 0x0000000000027941 */ /* 0x000fea0003800000 */
.L_x_302:
[----:B------:R-:W1:Y:S02]  /*10ed0*/  S2R R3, SR_TID.X ;  /* 0x0000000000037919 */ /* 0x000e640000002100 */
[----:B-1----:R-:W-:-:S04]  /*10ee0*/  LOP3.LUT R3, R3, 0x7f, RZ, 0xc0, !PT ;  /* 0x0000007f03037812 */ /* 0x002fc800078ec0ff */
[----:B------:R-:W-:-:S13]  /*10ef0*/  ISETP.NE.AND P0, PT, R3, RZ, PT ;  /* 0x000000ff0300720c */ /* 0x000fda0003f05270 */
[----:B------:R-:W-:-:S04]  /*10f00*/  @!P0 IMAD.MOV.U32 R3, RZ, RZ, 0xa000 ;  /* 0x0000a000ff038424 */ /* 0x000fc800078e00ff */
[----:B------:R1:W-:Y:S01]  /*10f10*/  @!P0 SYNCS.ARRIVE.TRANS64 RZ, [R2+URZ+0x38850], R3 ;  /* 0x0388500302ff89a7 */ /* 0x0003e2000800003f */
[----:B------:R-:W-:Y:S05]  /*10f20*/  @P1 BRA `(.L_x_304) ;  /* 0x0000000000041947 */ /* 0x000fea0003800000 */
[----:B------:R-:W-:Y:S01]  /*10f30*/  BPT.TRAP 0x1 ;  /* 0x000000040000795c */ /* 0x000fe20000300000 */
.L_x_304:
[----:B------:R-:W-:Y:S01]  /*10f40*/  LOP3.LUT P0, RZ, R18, 0x2, RZ, 0xc0, !PT ;  /* 0x0000000212ff7812 */ /* 0x000fe2000780c0ff */
[----:B------:R-:W-:-:S12]  /*10f50*/  BSSY B2, `(.L_x_305) ;  /* 0x0000003000027945 */ /* 0x000fd80003800000 */
[----:B------:R-:W-:Y:S05]  /*10f60*/  @P0 BRA `(.L_x_306) ;  /* 0x0000000000040947 */ /* 0x000fea0003800000 */
[----:B------:R-:W-:Y:S01]  /*10f70*/  BPT.TRAP 0x1 ;  /* 0x000000040000795c */ /* 0x000fe20000300000 */
.L_x_306:
[----:B------:R-:W-:Y:S05]  /*10f80*/  BSYNC B2 ;  /* 0x0000000000027941 */ /* 0x000fea0003800000 */
.L_x_305:
[----:B0-----:R-:W2:Y:S01]  /*10f90*/  LDL.LU R5, [R1+0x4] ;  /* 0x0000040001057983 */ /* 0x001ea20000300800 */
[----:B-1----:R-:W0:Y:S01]  /*10fa0*/  S2R R3, SR_CgaCtaId ;  /* 0x0000000000037919 */ /* 0x002e220000008800 */
        /* <DEDUP_REMOVED lines=17> */
.L_x_307:
        /* <DEDUP_REMOVED lines=16> */
.L_x_308:
        /* <DEDUP_REMOVED lines=16> */
.L_x_309:
        /* <DEDUP_REMOVED lines=16> */
.L_x_310:
        /* <DEDUP_REMOVED lines=12> */
.L_x_291:
[----:B------:R-:W-:Y:S05]  /*11480*/  BSYNC B1 ;  /* 0x0000000000017941 */ /* 0x000fea0003800000 */
.L_x_290:
[C---:B------:R-:W-:Y:S01]  /*11490*/  ISETP.GT.AND P0, PT, R0.reuse, 0x1, PT ;  /* 0x000000010000780c */ /* 0x040fe20003f04270 */
[----:B------:R-:W-:-:S12]  /*114a0*/  VIADD R0, R0, 0xfffffffe ;  /* 0xfffffffe00007836 */ /* 0x000fd80000000000 */
[----:B------:R-:W-:Y:S05]  /*114b0*/  @P0 BRA `(.L_x_311) ;  /* 0xffffffe000b00947 */ /* 0x000fea000383ffff */
.L_x_268:
[----:B------:R-:W-:Y:S05]  /*114c0*/  BSYNC B0 ;  /* 0x0000000000007941 */ /* 0x000fea0003800000 */
.L_x_245:
[----:B------:R-:W-:Y:S01]  /*114d0*/  LOP3.LUT P0, RZ, R18, 0x8, RZ, 0xc0, !PT ;  /* 0x0000000812ff7812 */ /* 0x000fe2000780c0ff */
[----:B------:R-:W-:-:S12]  /*114e0*/  BSSY B0, `(.L_x_312) ;  /* 0x0000065000007945 */ /* 0x000fd80003800000 */
[----:B------:R-:W-:Y:S05]  /*114f0*/  @!P0 BRA `(.L_x_313) ;  /* 0x00000004008c8947 */ /* 0x000fea0003800000 */
[----:B---3--:R-:W3:Y:S01]  /*11500*/  LDL R2, [R1] ;  /* 0x0000000001027983 */ /* 0x008ee20000100800 */
[----:B------:R-:W-:Y:S01]  /*11510*/  LEA R0, R19, UR36, 0x3 ;  /* 0x0000002413007c11 */ /* 0x000fe2000f8e18ff */
[----:B------:R-:W-:Y:S01]  /*11520*/  BSSY B1, `(.L_x_314) ;  /* 0x0000004000017945 */ /* 0x000fe20003800000 */
[----:B---3--:R-:W-:-:S04]  /*11530*/  SHF.L.U32 R2, R2, 0x1f, RZ ;  /* 0x0000001f02027819 */ /* 0x008fc800000006ff */
[----:B------:R-:W3:Y:S02]  /*11540*/  SYNCS.PHASECHK.TRANS64.TRYWAIT P0, [R0+URZ+0x38860], R2 ;  /* 0x03886002000075a7 */ /* 0x000ee4000800017f */
[----:B---3--:R-:W-:Y:S05]  /*11550*/  @!P0 BRA `(.L_x_315) ;  /* 0x0000001c00348947 */ /* 0x008fea0003800000 */
.L_x_368:
[----:B------:R-:W-:Y:S05]  /*11560*/  BSYNC B1 ;  /* 0x0000000000017941 */ /* 0x000fea0003800000 */
.L_x_314:
[----:B0-2---:R-:W0:Y:S01]  /*11570*/  S2R R3, SR_TID.X ;  /* 0x0000000000037919 */ /* 0x005e220000002100 */
        /* <DEDUP_REMOVED lines=9> */
.L_x_316:
[----:B------:R-:W-:Y:S01]  /*11610*/  LOP3.LUT P0, RZ, R18, 0x2, RZ, 0xc0, !PT ;  /* 0x0000000212ff7812 */ /* 0x000fe2000780c0ff */
[----:B------:R-:W-:-:S12]  /*11620*/  BSSY B1, `(.L_x_317) ;  /* 0x0000003000017945 */ /* 0x000fd80003800000 */
[----:B------:R-:W-:Y:S05]  /*11630*/  @P0 BRA `(.L_x_318) ;  /* 0x0000000000040947 */ /* 0x000fea0003800000 */
[----:B------:R-:W-:Y:S01]  /*11640*/  BPT.TRAP 0x1 ;  /* 0x000000040000795c */ /* 0x000fe20000300000 */
.L_x_318:
[----:B------:R-:W-:Y:S05]  /*11650*/  BSYNC B1 ;  /* 0x0000000000017941 */ /* 0x000fea0003800000 */
.L_x_317:
[----:B------:R-:W2:Y:S01]  /*11660*/  LDL R3, [R1+0x4] ;  /* 0x0000040001037983 */ /* 0x000ea20000100800 */
[----:B------:R-:W0:Y:S01]  /*11670*/  S2R R2, SR_CgaCtaId ;  /* 0x0000000000027919 */ /* 0x000e220000008800 */
[----:B------:R-:W3:Y:S01]  /*11680*/  S2R R4, SR_CgaCtaId ;  /* 0x0000000000047919 */ /* 0x000ee20000008800 */
[----:B------:R-:W-:Y:S01]  /*11690*/  UIADD3 UR4, UP0, UR38, 0x470, URZ ;  /* 0x0000047026047890 */ /* 0x000fe2000ff1e03f */
[----:B------:R-:W-:Y:S01]  /*116a0*/  PLOP3.LUT P0, PT, PT, PT, PT, 0x80, 0x0 ;  /* 0x000000000000781c */ /* 0x000fe20003f0f070 */
[----:B------:R-:W-:Y:S01]  /*116b0*/  VIADD R0, R0, 0x38850 ;  /* 0x0003885000007836 */ /* 0x000fe20000000000 */
[----:B------:R-:W-:Y:S01]  /*116c0*/  UMOV UR6, 0x30000 ;  /* 0x0003000000067882 */ /* 0x000fe20000000000 */
[----:B------:R-:W-:Y:S01]  /*116d0*/  UIADD3.X UR5, URZ, UR39, URZ, UP0, !UPT ;  /* 0x000000273f057290 */ /* 0x000fe200087fe43f */
[----:B0-----:R-:W-:Y:S02]  /*116e0*/  LOP3.LUT R2, R2, 0x1, RZ, 0xc0, !PT ;  /* 0x0000000102027812 */ /* 0x001fe400078ec0ff */
[----:B---3--:R-:W-:-:S03]  /*116f0*/  LOP3.LUT R4, R4, 0x1, RZ, 0xc0, !PT ;  /* 0x0000000104047812 */ /* 0x008fc600078ec0ff */
[----:B------:R-:W-:-:S04]  /*11700*/  IMAD R2, R2, 0xa00, RZ ;  /* 0x00000a0002027824 */ /* 0x000fc800078e02ff */
[----:B------:R-:W-:Y:S02]  /*11710*/  IMAD R2, R19, 0x5000, R2 ;  /* 0x0000500013027824 */ /* 0x000fe400078e0202 */
[----:B------:R-:W-:-:S03]  /*11720*/  IMAD R4, R4, 0x28, RZ ;  /* 0x0000002804047824 */ /* 0x000fc600078e02ff */
[----:B------:R-:W-:Y:S01]  /*11730*/  LEA R2, R2, UR36, 0x1 ;  /* 0x0000002402027c11 */ /* 0x000fe2000f8e08ff */
[----:B------:R-:W-:Y:S01]  /*11740*/  UMOV UR14, 0x0 ;  /* 0x00000000000e7882 */ /* 0x000fe20000000000 */
[----:B------:R-:W-:Y:S01]  /*11750*/  UMOV UR15, 0x14f00000 ;  /* 0x14f00000000f7882 */ /* 0x000fe20000000000 */
[----:B------:R-:W-:Y:S01]  /*11760*/  UMOV UR10, URZ ;  /* 0x0000003f000a7c82 */ /* 0x000fe20008000000 */
[----:B--2---:R-:W-:Y:S02]  /*11770*/  IMAD R3, R3, 0x50, R4 ;  /* 0x0000005003037824 */ /* 0x004fe400078e0204 */
[----:B------:R-:W-:-:S07]  /*11780*/  VIADD R4, R2, 0x400 ;  /* 0x0000040002047836 */ /* 0x000fce0000000000 */
.L_x_319:
        /* <DEDUP_REMOVED lines=10> */
[----:B------:R-:W-:Y:S01]  /*11830*/  PLOP3.LUT P0, PT, PT, PT, PT, 0x80, 0x0 ;  /* 0x000000000000781c */ /* 0x000fe20003f0f070 */
[----:B------:R-:W-:Y:S01]  /*11840*/  VIADD R4, R2, 0x2c00 ;  /* 0x00002c0002047836 */ /* 0x000fe20000000000 */
[----:B------:R-:W-:Y:S01]  /*11850*/  UMOV UR6, 0x30000 ;  /* 0x0003000000067882 */ /* 0x000fe20000000000 */
[----:B------:R-:W-:Y:S01]  /*11860*/  UMOV UR14, 0x0 ;  /* 0x00000000000e7882 */ /* 0x000fe20000000000 */
[----:B------:R-:W-:Y:S01]  /*11870*/  UMOV UR15, 0x14f00000 ;  /* 0x14f00000000f7882 */ /* 0x000fe20000000000 */
[----:B------:R-:W-:-:S08]  /*11880*/  UMOV UR10, 0x40 ;  /* 0x00000040000a7882 */ /* 0x000fd00000000000 */
.L_x_320:
        /* <DEDUP_REMOVED lines=16> */
.L_x_321:
        /* <DEDUP_REMOVED lines=16> */
.L_x_322:
        /* <DEDUP_REMOVED lines=9> */
[----:B----4-:R-:W-:Y:S05]  /*11b20*/  @P0 BRA.U.ANY `(.L_x_322) ;  /* 0xfffffffd00d80947 */ /* 0x010fea000393ffff */
.L_x_313:
[----:B------:R-:W-:Y:S05]  /*11b30*/  BSYNC B0 ;  /* 0x0000000000007941 */ /* 0x000fea0003800000 */
.L_x_312:
[----:B0-----:R-:W4:Y:S01]  /*11b40*/  LDL.LU R6, [R1+0x24] ;  /* 0x0000240001067983 */ /* 0x001f220000300800 */
[----:B------:R-:W-:Y:S01]  /*11b50*/  VIADD R19, R19, 0x1 ;  /* 0x0000000113137836 */ /* 0x000fe20000000000 */
[----:B------:R-:W-:Y:S02]  /*11b60*/  ULDC UR4, c[0x0][0xc34] ;  /* 0x00030d0000047ab9 */ /* 0x000fe40000000800 */
[----:B-1----:R-:W5:Y:S04]  /*11b70*/  LDL.LU R5, [R1] ;  /* 0x0000000001057983 */ /* 0x002f680000300800 */
[----:B------:R-:W2:Y:S01]  /*11b80*/  LDL.LU R4, [R1+0x2c] ;  /* 0x00002c0001047983 */ /* 0x000ea20000300800 */
[----:B------:R-:W-:-:S04]  /*11b90*/  ISETP.NE.AND P0, PT, R19, 0x2, PT ;  /* 0x000000021300780c */ /* 0x000fc80003f05270 */
[----:B---3--:R-:W-:Y:S02]  /*11ba0*/  SEL R0, RZ, 0x1, P0 ;  /* 0x00000001ff007807 */ /* 0x008fe40000000000 */
        /* <DEDUP_REMOVED lines=10> */
.L_x_228:
[----:B0-----:R-:W0:Y:S01]  /*11c50*/  S2R R3, SR_CgaCtaId ;  /* 0x0000000000037919 */ /* 0x001e220000008800 */
[----:B------:R-:W-:Y:S01]  /*11c60*/  MOV R0, 0x400 ;  /* 0x0000040000007802 */ /* 0x000fe20000000f00 */
[----:B------:R-:W-:Y:S03]  /*11c70*/  BSSY B0, `(.L_x_324) ;  /* 0x0000005000007945 */ /* 0x000fe60003800000 */
[----:B0-----:R-:W-:Y:S02]  /*11c80*/  LEA R0, R3, R0, 0x18 ;  /* 0x0000000003007211 */ /* 0x001fe400078ec0ff */
[----:B------:R-:W-:-:S04]  /*11c90*/  SHF.L.U32 R3, R2, 0x1f, RZ ;  /* 0x0000001f02037819 */ /* 0x000fc800000006ff */
[----:B------:R-:W0:Y:S02]  /*11ca0*/  SYNCS.PHASECHK.TRANS64.TRYWAIT P0, [R0+URZ+0x38820], R3 ;  /* 0x03882003000075a7 */ /* 0x000e24000800017f */
[----:B0-----:R-:W-:Y:S05]  /*11cb0*/  @!P0 BRA `(.L_x_325) ;  /* 0x0000001400708947 */ /* 0x001fea0003800000 */
.L_x_369:
[----:B------:R-:W-:Y:S05]  /*11cc0*/  BSYNC B0 ;  /* 0x0000000000007941 */ /* 0x000fea0003800000 */
.L_x_324:
[----:B------:R-:W-:-:S03]  /*11cd0*/  UMOV UR4, 0xffffffff ;  /* 0xffffffff00047882 */ /* 0x000fc60000000000 */
[----:B------:R-:W-:Y:S05]  /*11ce0*/  BRA.DIV UR4, `(.L_x_326) ;  /* 0x0000001604787947 */ /* 0x000fea000b800000 */
[----:B------:R-:W1:Y:S02]  /*11cf0*/  S2R R2, SR_TID.X ;  /* 0x0000000000027919 */ /* 0x000e640000002100 */
[----:B-1----:R-:W-:-:S04]  /*11d00*/  SHF.R.U32.HI R2, RZ, 0x5, R2 ;  /* 0x00000005ff027819 */ /* 0x002fc80000011602 */
[----:B------:R-:W-:-:S05]  /*11d10*/  LOP3.LUT R2, R2, 0x3, RZ, 0xc0, !PT ;  /* 0x0000000302027812 */ /* 0x000fca00078ec0ff */
[----:B------:R1:W2:Y:S02]  /*11d20*/  SHFL.IDX PT, R14, R2, RZ, 0x1f ;  /* 0x00001fff020e7589 */ /* 0x0002a400000e0000 */
.L_x_372:
[----:B--2---:R-:W-:Y:S01]  /*11d30*/  ISETP.NE.AND P0, PT, R14, RZ, PT ;  /* 0x000000ff0e00720c */ /* 0x004fe20003f05270 */
[----:B------:R-:W-:-:S12]  /*11d40*/  BSSY B0, `(.L_x_327) ;  /* 0x0000027000007945 */ /* 0x000fd80003800000 */
[----:B------:R-:W-:Y:S05]  /*11d50*/  @P0 BRA `(.L_x_328) ;  /* 0x0000000000940947 */ /* 0x000fea0003800000 */
[----:B------:R-:W-:-:S03]  /*11d60*/  UMOV UR4, 0xffffffff ;  /* 0xffffffff00047882 */ /* 0x000fc60000000000 */
[----:B------:R-:W-:Y:S05]  /*11d70*/  BRA.DIV UR4, `(.L_x_329) ;  /* 0x0000001604887947 */ /* 0x000fea000b800000 */
[----:B------:R-:W-:-:S13]  /*11d80*/  ELECT P6, URZ, PT ;  /* 0x00000000003f782f */ /* 0x000fda00038c0000 */
.L_x_375:
        /* <DEDUP_REMOVED lines=8> */
.L_x_330:
[----:B------:R-:W2:Y:S01]  /*11e10*/  LDL.LU R7, [R1] ;  /* 0x0000000001077983 */ /* 0x000ea20000300800 */
[----:B------:R-:W-:Y:S02]  /*11e20*/  VIADD R2, R0, 0x38840 ;  /* 0x0003884000027836 */ /* 0x000fe40000000000 */
[C---:B0-----:R-:W-:Y:S02]  /*11e30*/  VIADD R3, R19.reuse, 0x1 ;  /* 0x0000000113037836 */ /* 0x041fe40000000000 */
[----:B------:R-:W-:-:S03]  /*11e40*/  IMAD R6, R19, 0x8, R2 ;  /* 0x0000000813067824 */ /* 0x000fc600078e0202 */
[----:B------:R-:W-:-:S04]  /*11e50*/  ISETP.NE.AND P1, PT, R3, 0x2, PT ;  /* 0x000000020300780c */ /* 0x000fc80003f25270 */
[----:B------:R-:W-:Y:S02]  /*11e60*/  SEL R4, RZ, 0x1, P1 ;  /* 0x00000001ff047807 */ /* 0x000fe40000800000 */
[----:B------:R-:W-:Y:S02]  /*11e70*/  SEL R3, R3, RZ, P1 ;  /* 0x000000ff03037207 */ /* 0x000fe40000800000 */
[C---:B--2---:R-:W-:Y:S02]  /*11e80*/  SHF.L.U32 R5, R7.reuse, 0x1f, RZ ;  /* 0x0000001f07057819 */ /* 0x044fe400000006ff */
[----:B------:R-:W-:Y:S01]  /*11e90*/  LOP3.LUT R4, R7, R4, RZ, 0x3c, !PT ;  /* 0x0000000407047212 */ /* 0x000fe200078e3cff */
[----:B------:R-:W-:Y:S01]  /*11ea0*/  IMAD R7, R3, 0x8, R2 ;  /* 0x0000000803077824 */ /* 0x000fe200078e0202 */
[----:B------:R-:W0:Y:S02]  /*11eb0*/  SYNCS.PHASECHK.TRANS64.TRYWAIT P0, [R6+URZ], R5 ;  /* 0x00000005060075a7 */ /* 0x000e24000800017f */
[----:B------:R-:W-:Y:S01]  /*11ec0*/  SHF.L.U32 R2, R4, 0x1f, RZ ;  /* 0x0000001f04027819 */ /* 0x000fe200000006ff */
[----:B0-----:R-:W-:Y:S06]  /*11ed0*/  @!P0 BRA `(.L_x_331) ;  /* 0x0000001400508947 */ /* 0x001fec0003800000 */
.L_x_376:
[----:B------:R-:W1:Y:S02]  /*11ee0*/  SYNCS.PHASECHK.TRANS64.TRYWAIT P0, [R7+URZ], R2 ;  /* 0x00000002070075a7 */ /* 0x000e64000800017f */
[----:B-1----:R-:W-:Y:S05]  /*11ef0*/  @!P0 BRA `(.L_x_332) ;  /* 0x00000014005c8947 */ /* 0x002fea0003800000 */
.L_x_377:
[----:B------:R-:W-:Y:S05]  /*11f00*/  @!P2 BRA `(.L_x_333) ;  /* 0x000000000004a947 */ /* 0x000fea0003800000 */
[----:B------:R-:W-:Y:S01]  /*11f10*/  BPT.TRAP 0x1 ;  /* 0x000000040000795c */ /* 0x000fe20000300000 */
.L_x_333:
[----:B------:R-:W-:-:S04]  /*11f20*/  VIADD R0, R0, 0x38860 ;  /* 0x0003886000007836 */ /* 0x000fc80000000000 */
[----:B------:R-:W-:-:S04]  /*11f30*/  IMAD R4, R19, 0x8, R0 ;  /* 0x0000000813047824 */ /* 0x000fc800078e0200 */
[----:B------:R-:W2:Y:S02]  /*11f40*/  SYNCS.PHASECHK.TRANS64.TRYWAIT P0, [R4+URZ], R5 ;  /* 0x00000005040075a7 */ /* 0x000ea4000800017f */
[----:B--2---:R-:W-:Y:S05]  /*11f50*/  @!P0 BRA `(.L_x_334) ;  /* 0x0000001400588947 */ /* 0x004fea0003800000 */
.L_x_378:
[----:B------:R-:W-:-:S07]  /*11f60*/  IMAD R3, R3, 0x8, R0 ;  /* 0x0000000803037824 */ /* 0x000fce00078e0200 */
.L_x_335:
[----:B---3--:R3:W4:Y:S02]  /*11f70*/  SYNCS.PHASECHK.TRANS64.TRYWAIT P0, [R3+URZ], R2 ;  /* 0x00000002030075a7 */ /* 0x008724000800017f */
[----:B----4-:R-:W-:Y:S05]  /*11f80*/  @!P0 NANOSLEEP.SYNCS 0x989680 ;  /* 0x009896800000895d */ /* 0x010fea0003900000 */
[----:B------:R-:W4:Y:S02]  /*11f90*/  @!P0 SYNCS.PHASECHK.TRANS64 P0, [R3+URZ], R2 ;  /* 0x00000002030085a7 */ /* 0x000f24000800007f */
[----:B----4-:R-:W-:Y:S05]  /*11fa0*/  @!P0 BRA `(.L_x_335) ;  /* 0xfffffffc00f08947 */ /* 0x010fea000383ffff */
.L_x_328:
[----:B------:R-:W-:Y:S05]  /*11fb0*/  BSYNC B0 ;  /* 0x0000000000007941 */ /* 0x000fea0003800000 */
.L_x_327:
[----:B------:R-:W-:Y:S05]  /*11fc0*/  EXIT ;  /* 0x000000000000794d */ /* 0x000fea0003800000 */
.L_x_196:
[----:B0-----:R-:W-:-:S04]  /*11fd0*/  IMAD.U32 R3, RZ, RZ, UR36 ;  /* 0x00000024ff037e24 */ /* 0x001fc8000f8e00ff */
[----:B------:R0:W1:Y:S03]  /*11fe0*/  SYNCS.PHASECHK.TRANS64.TRYWAIT P1, [R3+URZ+0x38800], R0 ;  /* 0x03880000030075a7 */ /* 0x000066000802017f */
[----:B-1----:R-:W-:Y:S05]  /*11ff0*/  @!P1 NANOSLEEP.SYNCS 0x989680 ;  /* 0x009896800000995d */ /* 0x002fea0003900000 */
[----:B------:R-:W1:Y:S02]  /*12000*/  @!P1 SYNCS.PHASECHK.TRANS64 P1, [R3+URZ+0x38800], R0 ;  /* 0x03880000030095a7 */ /* 0x000e64000802007f */
[----:B-1----:R-:W-:Y:S05]  /*12010*/  @!P1 BRA `(.L_x_196) ;  /* 0xfffffffc00ec9947 */ /* 0x002fea000383ffff */
[----:B------:R-:W-:Y:S05]  /*12020*/  BRA `(.L_x_336) ;  /* 0xfffffef400d07947 */ /* 0x000fea000383ffff */
.L_x_200:
[----:B-1----:R1:W2:Y:S02]  /*12030*/  SYNCS.PHASECHK.TRANS64.TRYWAIT P1, [R0+URZ+0x38830], R3 ;  /* 0x03883003000075a7 */ /* 0x0022a4000802017f */
[----:B--2---:R-:W-:Y:S05]  /*12040*/  @!P1 NANOSLEEP.SYNCS 0x989680 ;  /* 0x009896800000995d */ /* 0x004fea0003900000 */
[----:B------:R-:W2:Y:S02]  /*12050*/  @!P1 SYNCS.PHASECHK.TRANS64 P1, [R0+URZ+0x38830], R3 ;  /* 0x03883003000095a7 */ /* 0x000ea4000802007f */
[----:B--2---:R-:W-:Y:S05]  /*12060*/  @!P1 BRA `(.L_x_200) ;  /* 0xfffffffc00f09947 */ /* 0x004fea000383ffff */
[----:B------:R-:W-:Y:S05]  /*12070*/  BRA `(.L_x_199) ;  /* 0xfffffef400f07947 */ /* 0x000fea000383ffff */
.L_x_206:
[----:B------:R-:W-:-:S13]  /*12080*/  R2UR UR4, R232 ;  /* 0x00000000e80472ca */ /* 0x000fda00000e0000 */
[----:B-1----:R-:W-:-:S04]  /*12090*/  IMAD.U32 R152, RZ, RZ, UR4 ;  /* 0x00000004ff987e24 */ /* 0x002fc8000f8e00ff */
[----:B------:R1:W2:Y:S03]  /*120a0*/  SYNCS.PHASECHK.TRANS64.TRYWAIT P1, [R152+URZ+0x38830], R3 ;  /* 0x03883003980075a7 */ /* 0x0002a6000802017f */
[----:B--2---:R-:W-:Y:S05]  /*120b0*/  @!P1 NANOSLEEP.SYNCS 0x989680 ;  /* 0x009896800000995d */ /* 0x004fea0003900000 */
[----:B------:R-:W2:Y:S02]  /*120c0*/  @!P1 SYNCS.PHASECHK.TRANS64 P1, [R152+URZ+0x38830], R3 ;  /* 0x03883003980095a7 */ /* 0x000ea4000802007f */
[----:B--2---:R-:W-:Y:S05]  /*120d0*/  @!P1 BRA `(.L_x_206) ;  /* 0xfffffffc00e89947 */ /* 0x004fea000383ffff */
[----:B------:R-:W-:Y:S05]  /*120e0*/  BRA `(.L_x_205) ;  /* 0xffffff3400ac7947 */ /* 0x000fea000383ffff */
.L_x_210:
[----:B0-----:R-:W-:-:S04]  /*120f0*/  IMAD.U32 R3, RZ, RZ, UR4 ;  /* 0x00000004ff037e24 */ /* 0x001fc8000f8e00ff */
[----:B------:R0:W2:Y:S03]  /*12100*/  SYNCS.PHASECHK.TRANS64.TRYWAIT P1, [R3+URZ+0x38850], R0 ;  /* 0x03885000030075a7 */ /* 0x0000a6000802017f */
[----:B--2---:R-:W-:Y:S05]  /*12110*/  @!P1 NANOSLEEP.SYNCS 0x989680 ;  /* 0x009896800000995d */ /* 0x004fea0003900000 */
[----:B------:R-:W2:Y:S02]  /*12120*/  @!P1 SYNCS.PHASECHK.TRANS64 P1, [R3+URZ+0x38850], R0 ;  /* 0x03885000030095a7 */ /* 0x000ea4000802007f */
[----:B--2---:R-:W-:Y:S05]  /*12130*/  @!P1 BRA `(.L_x_210) ;  /* 0xfffffffc00ec9947 */ /* 0x004fea000383ffff */
[----:B------:R-:W-:Y:S05]  /*12140*/  BRA `(.L_x_209) ;  /* 0xffffff5c00d07947 */ /* 0x000fea000383ffff */
.L_x_217:
[----:B-1----:R-:W-:-:S04]  /*12150*/  IMAD.U32 R7, RZ, RZ, UR9 ;  /* 0x00000009ff077e24 */ /* 0x002fc8000f8e00ff */
[----:B------:R1:W2:Y:S03]  /*12160*/  SYNCS.PHASECHK.TRANS64.TRYWAIT P1, [R7+URZ+0x38850], R0 ;  /* 0x03885000070075a7 */ /* 0x0002a6000802017f */
[----:B--2---:R-:W-:Y:S05]  /*12170*/  @!P1 NANOSLEEP.SYNCS 0x989680 ;  /* 0x009896800000995d */ /* 0x004fea0003900000 */
[----:B------:R-:W2:Y:S02]  /*12180*/  @!P1 SYNCS.PHASECHK.TRANS64 P1, [R7+URZ+0x38850], R0 ;  /* 0x03885000070095a7 */ /* 0x000ea4000802007f */
[----:B--2---:R-:W-:Y:S05]  /*12190*/  @!P1 BRA `(.L_x_217) ;  /* 0xfffffffc00ec9947 */ /* 0x004fea000383ffff */
[----:B------:R-:W-:Y:S05]  /*121a0*/  BRA `(.L_x_216) ;  /* 0xffffff7c00407947 */ /* 0x000fea000383ffff */
.L_x_232:
[----:B------:R-:W0:Y:S01]  /*121b0*/  S2R R5, SR_TID.X ;  /* 0x0000000000057919 */ /* 0x000e220000002100 */
[----:B------:R-:W-:Y:S01]  /*121c0*/  BSSY B0, `(.L_x_337) ;  /* 0x000000a000007945 */ /* 0x000fe20003800000 */
[----:B------:R-:W-:Y:S02]  /*121d0*/  IMAD.MOV.U32 R12, RZ, RZ, RZ ;  /* 0x000000ffff0c7224 */ /* 0x000fe400078e00ff */
[----:B------:R-:W-:Y:S02]  /*121e0*/  IMAD.MOV.U32 R11, RZ, RZ, 0x1f ;  /* 0x0000001fff0b7424 */ /* 0x000fe400078e00ff */
[----:B------:R-:W-:Y:S01]  /*121f0*/  IMAD.MOV.U32 R15, RZ, RZ, -0x1 ;  /* 0xffffffffff0f7424 */ /* 0x000fe200078e00ff */
[----:B0-----:R-:W-:-:S04]  /*12200*/  SHF.R.U32.HI R5, RZ, 0x5, R5 ;  /* 0x00000005ff057819 */ /* 0x001fc80000011605 */
[----:B------:R-:W-:-:S05]  /*12210*/  LOP3.LUT R5, R5, 0x3, RZ, 0xc0, !PT ;  /* 0x0000000305057812 */ /* 0x000fca00078ec0ff */
[----:B------:R-:W-:-:S07]  /*12220*/  IMAD.MOV.U32 R13, RZ, RZ, R5 ;  /* 0x000000ffff0d7224 */ /* 0x000fce00078e0005 */
[----:B-1----:R-:W-:Y:S05]  /*12230*/  WARPSYNC.COLLECTIVE R15, `(.L_x_338) ;  /* 0x000000000f087348 */ /* 0x002fea0003c00000 */
[----:B------:R0:W2:Y:S02]  /*12240*/  SHFL.IDX P6, R14, R13, R12, R11 ;  /* 0x0000000c0d0e7389 */ /* 0x0000a400000c000b */
[----:B012---:R-:W-:Y:S01]  /*12250*/  ENDCOLLECTIVE ;  /* 0x000000000000791b */ /* 0x007fe20003800000 */
.L_x_338:
[----:B------:R-:W-:Y:S05]  /*12260*/  BSYNC B0 ;  /* 0x0000000000007941 */ /* 0x000fea0003800000 */
.L_x_337:
[----:B------:R-:W-:Y:S05]  /*12270*/  BRA `(.L_x_339) ;  /* 0xffffffb0006c7947 */ /* 0x000fea000383ffff */
.L_x_234:
[----:B------:R-:W-:Y:S01]  /*12280*/  BSSY B0, `(.L_x_340) ;  /* 0x0000006000007945 */ /* 0x000fe20003800000 */
[----:B------:R-:W-:-:S07]  /*12290*/  IMAD.MOV.U32 R15, RZ, RZ, -0x1 ;  /* 0xffffffffff0f7424 */ /* 0x000fce00078e00ff */
[----:B01----:R-:W-:Y:S05]  /*122a0*/  WARPSYNC.COLLECTIVE R15, `(.L_x_341) ;  /* 0x000000000f0c7348 */ /* 0x003fea0003c00000 */
[----:B------:R-:W-:Y:S02]  /*122b0*/  ELECT P6, UR62, PT ;  /* 0x00000000003e782f */ /* 0x000fe400038c0000 */
[----:B------:R-:W-:Y:S01]  /*122c0*/  MOV R14, UR62 ;  /* 0x0000003e000e7c02 */ /* 0x000fe20008000f00 */
[----:B01----:R-:W-:Y:S10]  /*122d0*/  ENDCOLLECTIVE ;  /* 0x000000000000791b */ /* 0x003ff40003800000 */
.L_x_341:
[----:B------:R-:W-:Y:S05]  /*122e0*/  BSYNC B0 ;  /* 0x0000000000007941 */ /* 0x000fea0003800000 */
.L_x_340:
[----:B------:R-:W-:Y:S05]  /*122f0*/  BRA `(.L_x_342) ;  /* 0xffffffb0006c7947 */ /* 0x000fea000383ffff */
.L_x_236:
[----:B---3--:R3:W4:Y:S02]  /*12300*/  SYNCS.PHASECHK.TRANS64.TRYWAIT P0, [R2+URZ+0x38840], R3 ;  /* 0x03884003020075a7 */ /* 0x008724000800017f */
[----:B----4-:R-:W-:Y:S05]  /*12310*/  @!P0 NANOSLEEP.SYNCS 0x989680 ;  /* 0x009896800000895d */ /* 0x010fea0003900000 */
[----:B------:R-:W4:Y:S02]  /*12320*/  @!P0 SYNCS.PHASECHK.TRANS64 P0, [R2+URZ+0x38840], R3 ;  /* 0x03884003020085a7 */ /* 0x000f24000800007f */
[----:B----4-:R-:W-:Y:S05]  /*12330*/  @!P0 BRA `(.L_x_236) ;  /* 0xfffffffc00f08947 */ /* 0x010fea000383ffff */
[----:B------:R-:W-:Y:S05]  /*12340*/  BRA `(.L_x_343) ;  /* 0xffffffb000c47947 */ /* 0x000fea000383ffff */
.L_x_240:
[----:B------:R0:W5:Y:S01]  /*12350*/  LDL R10, [R1+0x10] ;  /* 0x00001000010a7983 */ /* 0x0001620000100800 */
[----:B------:R-:W-:Y:S02]  /*12360*/  IMAD.MOV.U32 R13, RZ, RZ, R3 ;  /* 0x000000ffff0d7224 */ /* 0x000fe400078e0003 */
[----:B------:R-:W-:Y:S01]  /*12370*/  IMAD.MOV.U32 R12, RZ, RZ, RZ ;  /* 0x000000ffff0c7224 */ /* 0x000fe200078e00ff */
[----:B------:R-:W1:Y:S01]  /*12380*/  S2R R7, SR_TID.X ;  /* 0x0000000000077919 */ /* 0x000e620000002100 */
[----:B------:R-:W-:Y:S02]  /*12390*/  IMAD.MOV.U32 R11, RZ, RZ, 0x181f ;  /* 0x0000181fff0b7424 */ /* 0x000fe400078e00ff */
[----:B------:R-:W-:-:S07]  /*123a0*/  IMAD.MOV.U32 R15, RZ, RZ, -0x1 ;  /* 0xffffffffff0f7424 */ /* 0x000fce00078e00ff */
[----:B01---5:R-:W-:Y:S05]  /*123b0*/  WARPSYNC.COLLECTIVE R15, `(.L_x_344) ;  /* 0x000000000f087348 */ /* 0x023fea0003c00000 */
[----:B------:R2:W3:Y:S02]  /*123c0*/  SHFL.IDX P6, R14, R13, R12, R11 ;  /* 0x0000000c0d0e7389 */ /* 0x0004e400000c000b */
[----:B0123-5:R-:W-:Y:S01]  /*123d0*/  ENDCOLLECTIVE ;  /* 0x000000000000791b */ /* 0x02ffe20003800000 */
.L_x_344:
[----:B------:R-:W-:Y:S02]  /*123e0*/  IMAD.MOV.U32 R13, RZ, RZ, R4 ;  /* 0x000000ffff0d7224 */ /* 0x000fe400078e0004 */
[----:B------:R-:W-:Y:S01]  /*123f0*/  IMAD.MOV.U32 R6, RZ, RZ, R14 ;  /* 0x000000ffff067224 */ /* 0x000fe200078e000e */
[----:B------:R-:W-:-:S07]  /*12400*/  LOP3.LUT R7, R7, 0x7f, RZ, 0xc0, !PT ;  /* 0x0000007f07077812 */ /* 0x000fce00078ec0ff */
[----:B------:R-:W-:Y:S05]  /*12410*/  WARPSYNC.COLLECTIVE R15, `(.L_x_345) ;  /* 0x000000000f087348 */ /* 0x000fea0003c00000 */
[----:B------:R0:W1:Y:S02]  /*12420*/  SHFL.IDX P6, R14, R13, R12, R11 ;  /* 0x0000000c0d0e7389 */ /* 0x00006400000c000b */
[----:B01----:R-:W-:Y:S01]  /*12430*/  ENDCOLLECTIVE ;  /* 0x000000000000791b */ /* 0x003fe20003800000 */
.L_x_345:
[----:B------:R-:W-:Y:S01]  /*12440*/  ULDC UR4, c[0x0][0x288] ;  /* 0x0000a20000047ab9 */ /* 0x000fe20000000800 */
[----:B------:R-:W-:Y:S01]  /*12450*/  ULDC.64 UR6, c[0x0][0x208] ;  /* 0x0000820000067ab9 */ /* 0x000fe20000000a00 */
[----:B------:R-:W-:Y:S01]  /*12460*/  SHF.R.U32.HI R0, RZ, 0x3, R7 ;  /* 0x00000003ff007819 */ /* 0x000fe20000011607 */
[----:B------:R-:W-:-:S04]  /*12470*/  IMAD R2, R8, UR4, RZ ;  /* 0x0000000408027c24 */ /* 0x000fc8000f8e02ff */
        /* <DEDUP_REMOVED lines=8> */
[----:B------:R-:W-:-:S04]  /*12500*/  @!P2 LOP3.LUT R7, R7, R6, RZ, 0x3c, !PT ;  /* 0x000000060707a212 */ /* 0x000fc800078e3cff */
[----:B------:R-:W-:-:S04]  /*12510*/  @!P2 LOP3.LUT R6, R7, R6, RZ, 0x3c, !PT ;  /* 0x000000060706a212 */ /* 0x000fc800078e3cff */
[----:B------:R-:W-:-:S05]  /*12520*/  @!P2 LOP3.LUT R7, R7, R6, RZ, 0x3c, !PT ;  /* 0x000000060707a212 */ /* 0x000fca00078e3cff */
[----:B------:R-:W-:Y:S01]  /*12530*/  @!PT LDS RZ, [RZ] ;  /* 0x00000000fffff984 */ /* 0x000fe20000000800 */
[----:B------:R-:W-:Y:S01]  /*12540*/  @!PT LDS RZ, [RZ] ;  /* 0x00000000fffff984 */ /* 0x000fe20000000800 */
[----:B------:R-:W-:Y:S01]  /*12550*/  @!PT LDS RZ, [RZ] ;  /* 0x00000000fffff984 */ /* 0x000fe20000000800 */
[----:B------:R0:W-:Y:S04]  /*12560*/  @!P2 LDGSTS.E.BYPASS.LTC128B.128 [R10+0x14400], desc[UR6][R6.64], !P4 ;  /* 0x14400000060aafae */ /* 0x0001e8000e101d46 */
[----:B------:R0:W-:Y:S04]  /*12570*/  @!P2 LDGSTS.E.BYPASS.LTC128B.128 [R10+0x18400], desc[UR6][R6.64+0x80], !P3 ;  /* 0x18400080060aafae */ /* 0x0001e8000d901d46 */
[----:B------:R0:W-:Y:S04]  /*12580*/  @!P2 LDGSTS.E.BYPASS.LTC128B.128 [R10+0x1c400], desc[UR6][R6.64+0x100], !P0 ;  /* 0x1c400100060aafae */ /* 0x0001e8000c101d46 */
[----:B------:R0:W-:Y:S01]  /*12590*/  @!P2 LDGSTS.E.BYPASS.LTC128B.128 [R10+0x20400], desc[UR6][R6.64+0x180], !P1 ;  /* 0x20400180060aafae */ /* 0x0001e2000c901d46 */
[----:B------:R-:W-:Y:S01]  /*125a0*/  ISETP.GE.AND P2, PT, R5, R2, PT ;  /* 0x000000020500720c */ /* 0x000fe20003f46270 */
[----:B------:R-:W-:-:S12]  /*125b0*/  VIADD R5, R0, 0x20 ;  /* 0x0000002000057836 */ /* 0x000fd80000000000 */
[----:B0-----:R-:W-:Y:S05]  /*125c0*/  WARPSYNC.COLLECTIVE R15, `(.L_x_346) ;  /* 0x000000000f087348 */ /* 0x001fea0003c00000 */
[----:B------:R1:W2:Y:S02]  /*125d0*/  SHFL.IDX P6, R14, R13, R12, R11 ;  /* 0x0000000c0d0e7389 */ /* 0x0002a400000c000b */
[----:B012---:R-:W-:Y:S01]  /*125e0*/  ENDCOLLECTIVE ;  /* 0x000000000000791b */ /* 0x007fe20003800000 */
.L_x_346:
[----:B------:R-:W-:Y:S02]  /*125f0*/  IMAD.MOV.U32 R13, RZ, RZ, R4 ;  /* 0x000000ffff0d7224 */ /* 0x000fe400078e0004 */
[----:B------:R-:W-:-:S07]  /*12600*/  IMAD.MOV.U32 R6, RZ, RZ, R14 ;  /* 0x000000ffff067224 */ /* 0x000fce00078e000e */
[----:B------:R-:W-:Y:S05]  /*12610*/  WARPSYNC.COLLECTIVE R15, `(.L_x_347) ;  /* 0x000000000f087348 */ /* 0x000fea0003c00000 */
[----:B------:R0:W1:Y:S02]  /*12620*/  SHFL.IDX P6, R14, R13, R12, R11 ;  /* 0x0000000c0d0e7389 */ /* 0x00006400000c000b */
[----:B01----:R-:W-:Y:S01]  /*12630*/  ENDCOLLECTIVE ;  /* 0x000000000000791b */ /* 0x003fe20003800000 */
.L_x_347:
[----:B------:R-:W-:Y:S01]  /*12640*/  ULDC.64 UR4, c[0x0][0x208] ;  /* 0x0000820000047ab9 */ /* 0x000fe20000000a00 */
[----:B------:R-:W-:Y:S02]  /*12650*/  IMAD.MOV.U32 R13, RZ, RZ, R3 ;  /* 0x000000ffff0d7224 */ /* 0x000fe400078e0003 */
[----:B------:R-:W-:Y:S02]  /*12660*/  IMAD.MOV.U32 R12, RZ, RZ, 0x2 ;  /* 0x00000002ff0c7424 */ /* 0x000fe400078e00ff */
[----:B------:R-:W-:-:S05]  /*12670*/  IMAD.MOV.U32 R7, RZ, RZ, R14 ;  /* 0x000000ffff077224 */ /* 0x000fca00078e000e */
        /* <DEDUP_REMOVED lines=17> */
.L_x_348:
[----:B------:R-:W-:Y:S02]  /*12790*/  IMAD.MOV.U32 R13, RZ, RZ, R4 ;  /* 0x000000ffff0d7224 */ /* 0x000fe400078e0004 */
[----:B------:R-:W-:-:S07]  /*127a0*/  IMAD.MOV.U32 R6, RZ, RZ, R14 ;  /* 0x000000ffff067224 */ /* 0x000fce00078e000e */
[----:B------:R-:W-:Y:S05]  /*127b0*/  WARPSYNC.COLLECTIVE R15, `(.L_x_349) ;  /* 0x000000000f087348 */ /* 0x000fea0003c00000 */
[----:B------:R0:W1:Y:S02]  /*127c0*/  SHFL.IDX P6, R14, R13, R12, R11 ;  /* 0x0000000c0d0e7389 */ /* 0x00006400000c000b */
[----:B01----:R-:W-:Y:S01]  /*127d0*/  ENDCOLLECTIVE ;  /* 0x000000000000791b */ /* 0x003fe20003800000 */
.L_x_349:
        /* <DEDUP_REMOVED lines=21> */
.L_x_350:
[----:B------:R-:W-:Y:S02]  /*12930*/  IMAD.MOV.U32 R13, RZ, RZ, R4 ;  /* 0x000000ffff0d7224 */ /* 0x000fe400078e0004 */
[----:B------:R-:W-:-:S07]  /*12940*/  IMAD.MOV.U32 R6, RZ, RZ, R14 ;  /* 0x000000ffff067224 */ /* 0x000fce00078e000e */
[----:B------:R-:W-:Y:S05]  /*12950*/  WARPSYNC.COLLECTIVE R15, `(.L_x_351) ;  /* 0x000000000f087348 */ /* 0x000fea0003c00000 */
[----:B------:R0:W1:Y:S02]  /*12960*/  SHFL.IDX P6, R14, R13, R12, R11 ;  /* 0x0000000c0d0e7389 */ /* 0x00006400000c000b */
[----:B01----:R-:W-:Y:S01]  /*12970*/  ENDCOLLECTIVE ;  /* 0x000000000000791b */ /* 0x003fe20003800000 */
.L_x_351:
        /* <DEDUP_REMOVED lines=21> */
.L_x_352:
[----:B------:R-:W-:Y:S02]  /*12ad0*/  IMAD.MOV.U32 R13, RZ, RZ, R4 ;  /* 0x000000ffff0d7224 */ /* 0x000fe400078e0004 */
[----:B------:R-:W-:-:S07]  /*12ae0*/  IMAD.MOV.U32 R6, RZ, RZ, R14 ;  /* 0x000000ffff067224 */ /* 0x000fce00078e000e */
[----:B------:R-:W-:Y:S05]  /*12af0*/  WARPSYNC.COLLECTIVE R15, `(.L_x_353) ;  /* 0x000000000f087348 */ /* 0x000fea0003c00000 */
[----:B------:R0:W1:Y:S02]  /*12b00*/  SHFL.IDX P6, R14, R13, R12, R11 ;  /* 0x0000000c0d0e7389 */ /* 0x00006400000c000b */
[----:B01----:R-:W-:Y:S01]  /*12b10*/  ENDCOLLECTIVE ;  /* 0x000000000000791b */ /* 0x003fe20003800000 */
.L_x_353:
        /* <DEDUP_REMOVED lines=21> */
.L_x_354:
[----:B------:R-:W-:Y:S02]  /*12c70*/  IMAD.MOV.U32 R13, RZ, RZ, R4 ;  /* 0x000000ffff0d7224 */ /* 0x000fe400078e0004 */
[----:B------:R-:W-:-:S07]  /*12c80*/  IMAD.MOV.U32 R6, RZ, RZ, R14 ;  /* 0x000000ffff067224 */ /* 0x000fce00078e000e */
[----:B------:R-:W-:Y:S05]  /*12c90*/  WARPSYNC.COLLECTIVE R15, `(.L_x_355) ;  /* 0x000000000f087348 */ /* 0x000fea0003c00000 */
[----:B------:R0:W1:Y:S02]  /*12ca0*/  SHFL.IDX P6, R14, R13, R12, R11 ;  /* 0x0000000c0d0e7389 */ /* 0x00006400000c000b */
[----:B01----:R-:W-:Y:S01]  /*12cb0*/  ENDCOLLECTIVE ;  /* 0x000000000000791b */ /* 0x003fe20003800000 */
.L_x_355:
        /* <DEDUP_REMOVED lines=20> */
.L_x_356:
[----:B------:R-:W-:Y:S02]  /*12e00*/  IMAD.MOV.U32 R13, RZ, RZ, R4 ;  /* 0x000000ffff0d7224 */ /* 0x000fe400078e0004 */
[----:B------:R-:W-:-:S07]  /*12e10*/  IMAD.MOV.U32 R6, RZ, RZ, R14 ;  /* 0x000000ffff067224 */ /* 0x000fce00078e000e */
[----:B------:R-:W-:Y:S05]  /*12e20*/  WARPSYNC.COLLECTIVE R15, `(.L_x_357) ;  /* 0x000000000f087348 */ /* 0x000fea0003c00000 */
[----:B------:R0:W1:Y:S02]  /*12e30*/  SHFL.IDX P6, R14, R13, R12, R11 ;  /* 0x0000000c0d0e7389 */ /* 0x00006400000c000b */
[----:B01----:R-:W-:Y:S01]  /*12e40*/  ENDCOLLECTIVE ;  /* 0x000000000000791b */ /* 0x003fe20003800000 */
.L_x_357:
        /* <DEDUP_REMOVED lines=19> */
.L_x_358:
[----:B------:R-:W-:Y:S02]  /*12f80*/  IMAD.MOV.U32 R13, RZ, RZ, R4 ;  /* 0x000000ffff0d7224 */ /* 0x000fe400078e0004 */
[----:B------:R-:W-:-:S07]  /*12f90*/  IMAD.MOV.U32 R5, RZ, RZ, R14 ;  /* 0x000000ffff057224 */ /* 0x000fce00078e000e */
[----:B------:R-:W-:Y:S05]  /*12fa0*/  WARPSYNC.COLLECTIVE R15, `(.L_x_359) ;  /* 0x000000000f087348 */ /* 0x000fea0003c00000 */
[----:B------:R0:W1:Y:S02]  /*12fb0*/  SHFL.IDX P6, R14, R13, R12, R11 ;  /* 0x0000000c0d0e7389 */ /* 0x00006400000c000b */
[----:B01----:R-:W-:Y:S01]  /*12fc0*/  ENDCOLLECTIVE ;  /* 0x000000000000791b */ /* 0x003fe20003800000 */
.L_x_359:
[----:B------:R-:W-:Y:S01]  /*12fd0*/  IMAD.MOV.U32 R3, RZ, RZ, R14 ;  /* 0x000000ffff037224 */ /* 0x000fe200078e000e */
[----:B------:R-:W-:Y:S06]  /*12fe0*/  BRA `(.L_x_360) ;  /* 0xffffffb400787947 */ /* 0x000fec000383ffff */
.L_x_244:
[----:B---3--:R-:W-:-:S04]  /*12ff0*/  IMAD.U32 R2, RZ, RZ, UR36 ;  /* 0x00000024ff027e24 */ /* 0x008fc8000f8e00ff */
[----:B------:R3:W4:Y:S03]  /*13000*/  SYNCS.PHASECHK.TRANS64.TRYWAIT P0, [R2+URZ+0x38820], R0 ;  /* 0x03882000020075a7 */ /* 0x000726000800017f */
[----:B----4-:R-:W-:Y:S05]  /*13010*/  @!P0 NANOSLEEP.SYNCS 0x989680 ;  /* 0x009896800000895d */ /* 0x010fea0003900000 */
[----:B------:R-:W4:Y:S02]  /*13020*/  @!P0 SYNCS.PHASECHK.TRANS64 P0, [R2+URZ+0x38820], R0 ;  /* 0x03882000020085a7 */ /* 0x000f24000800007f */
[----:B----4-:R-:W-:Y:S05]  /*13030*/  @!P0 BRA `(.L_x_244) ;  /* 0xfffffffc00ec8947 */ /* 0x010fea000383ffff */
[----:B------:R-:W-:Y:S05]  /*13040*/  BRA `(.L_x_361) ;  /* 0xffffffb400d47947 */ /* 0x000fea000383ffff */
.L_x_251:
[----:B--2---:R2:W3:Y:S02]  /*13050*/  SYNCS.PHASECHK.TRANS64.TRYWAIT P0, [R3+URZ+0x38840], R2 ;  /* 0x03884002030075a7 */ /* 0x0044e4000800017f */
[----:B---3--:R-:W-:Y:S05]  /*13060*/  @!P0 NANOSLEEP.SYNCS 0x989680 ;  /* 0x009896800000895d */ /* 0x008fea0003900000 */
[----:B------:R-:W3:Y:S02]  /*13070*/  @!P0 SYNCS.PHASECHK.TRANS64 P0, [R3+URZ+0x38840], R2 ;  /* 0x03884002030085a7 */ /* 0x000ee4000800007f */
[----:B---3--:R-:W-:Y:S05]  /*13080*/  @!P0 BRA `(.L_x_251) ;  /* 0xfffffffc00f08947 */ /* 0x008fea000383ffff */
[----:B------:R-:W-:Y:S05]  /*13090*/  BRA `(.L_x_362) ;  /* 0xffffffb800847947 */ /* 0x000fea000383ffff */
.L_x_260:
[----:B0-----:R0:W1:Y:S02]  /*130a0*/  SYNCS.PHASECHK.TRANS64.TRYWAIT P0, [R2+URZ+0x38860], R3 ;  /* 0x03886003020075a7 */ /* 0x001064000800017f */
[----:B-1----:R-:W-:Y:S05]  /*130b0*/  @!P0 NANOSLEEP.SYNCS 0x989680 ;  /* 0x009896800000895d */ /* 0x002fea0003900000 */
[----:B------:R-:W1:Y:S02]  /*130c0*/  @!P0 SYNCS.PHASECHK.TRANS64 P0, [R2+URZ+0x38860], R3 ;  /* 0x03886003020085a7 */ /* 0x000e64000800007f */
[----:B-1----:R-:W-:Y:S05]  /*130d0*/  @!P0 BRA `(.L_x_260) ;  /* 0xfffffffc00f08947 */ /* 0x002fea000383ffff */
[----:B------:R-:W-:Y:S05]  /*130e0*/  BRA `(.L_x_363) ;  /* 0xffffffc000087947 */ /* 0x000fea000383ffff */
.L_x_273:
[----:B-1----:R1:W2:Y:S02]  /*130f0*/  SYNCS.PHASECHK.TRANS64.TRYWAIT P0, [R3+URZ+0x38840], R2 ;  /* 0x03884002030075a7 */ /* 0x0022a4000800017f */
[----:B--2---:R-:W-:Y:S05]  /*13100*/  @!P0 NANOSLEEP.SYNCS 0x989680 ;  /* 0x009896800000895d */ /* 0x004fea0003900000 */
[----:B------:R-:W2:Y:S02]  /*13110*/  @!P0 SYNCS.PHASECHK.TRANS64 P0, [R3+URZ+0x38840], R2 ;  /* 0x03884002030085a7 */ /* 0x000ea4000800007f */
[----:B--2---:R-:W-:Y:S05]  /*13120*/  @!P0 BRA `(.L_x_273) ;  /* 0xfffffffc00f08947 */ /* 0x004fea000383ffff */
[----:B------:R-:W-:Y:S05]  /*13130*/  BRA `(.L_x_364) ;  /* 0xffffffc800287947 */ /* 0x000fea000383ffff */
.L_x_282:
[----:B0-----:R0:W1:Y:S02]  /*13140*/  SYNCS.PHASECHK.TRANS64.TRYWAIT P0, [R2+URZ+0x38860], R3 ;  /* 0x03886003020075a7 */ /* 0x001064000800017f */
[----:B-1----:R-:W-:Y:S05]  /*13150*/  @!P0 NANOSLEEP.SYNCS 0x989680 ;  /* 0x009896800000895d */ /* 0x002fea0003900000 */
[----:B------:R-:W1:Y:S02]  /*13160*/  @!P0 SYNCS.PHASECHK.TRANS64 P0, [R2+URZ+0x38860], R3 ;  /* 0x03886003020085a7 */ /* 0x000e64000800007f */
[----:B-1----:R-:W-:Y:S05]  /*13170*/  @!P0 BRA `(.L_x_282) ;  /* 0xfffffffc00f08947 */ /* 0x002fea000383ffff */
[----:B------:R-:W-:Y:S05]  /*13180*/  BRA `(.L_x_365) ;  /* 0xffffffcc00ac7947 */ /* 0x000fea000383ffff */
.L_x_294:
[----:B--2---:R2:W3:Y:S02]  /*13190*/  SYNCS.PHASECHK.TRANS64.TRYWAIT P0, [R3+URZ+0x38840], R2 ;  /* 0x03884002030075a7 */ /* 0x0044e4000800017f */
[----:B---3--:R-:W-:Y:S05]  /*131a0*/  @!P0 NANOSLEEP.SYNCS 0x989680 ;  /* 0x009896800000895d */ /* 0x008fea0003900000 */
[----:B------:R-:W3:Y:S02]  /*131b0*/  @!P0 SYNCS.PHASECHK.TRANS64 P0, [R3+URZ+0x38840], R2 ;  /* 0x03884002030085a7 */ /* 0x000ee4000800007f */
[----:B---3--:R-:W-:Y:S05]  /*131c0*/  @!P0 BRA `(.L_x_294) ;  /* 0xfffffffc00f08947 */ /* 0x008fea000383ffff */
[----:B------:R-:W-:Y:S05]  /*131d0*/  BRA `(.L_x_366) ;  /* 0xffffffd400a47947 */ /* 0x000fea000383ffff */
.L_x_303:
[----:B0-----:R0:W1:Y:S02]  /*131e0*/  SYNCS.PHASECHK.TRANS64.TRYWAIT P0, [R2+URZ+0x38860], R5 ;  /* 0x03886005020075a7 */ /* 0x001064000800017f */
[----:B-1----:R-:W-:Y:S05]  /*131f0*/  @!P0 NANOSLEEP.SYNCS 0x989680 ;  /* 0x009896800000895d */ /* 0x002fea0003900000 */
[----:B------:R-:W1:Y:S02]  /*13200*/  @!P0 SYNCS.PHASECHK.TRANS64 P0, [R2+URZ+0x38860], R5 ;  /* 0x03886005020085a7 */ /* 0x000e64000800007f */
[----:B-1----:R-:W-:Y:S05]  /*13210*/  @!P0 BRA `(.L_x_303) ;  /* 0xfffffffc00f08947 */ /* 0x002fea000383ffff */
[----:B------:R-:W-:Y:S05]  /*13220*/  BRA `(.L_x_367) ;  /* 0xffffffdc00247947 */ /* 0x000fea000383ffff */
.L_x_315:
[----:B---3--:R3:W4:Y:S02]  /*13230*/  SYNCS.PHASECHK.TRANS64.TRYWAIT P0, [R0+URZ+0x38860], R2 ;  /* 0x03886002000075a7 */ /* 0x008724000800017f */
[----:B----4-:R-:W-:Y:S05]  /*13240*/  @!P0 NANOSLEEP.SYNCS 0x989680 ;  /* 0x009896800000895d */ /* 0x010fea0003900000 */
[----:B------:R-:W4:Y:S02]  /*13250*/  @!P0 SYNCS.PHASECHK.TRANS64 P0, [R0+URZ+0x38860], R2 ;  /* 0x03886002000085a7 */ /* 0x000f24000800007f */
[----:B----4-:R-:W-:Y:S05]  /*13260*/  @!P0 BRA `(.L_x_315) ;  /* 0xfffffffc00f08947 */ /* 0x010fea000383ffff */
[----:B------:R-:W-:Y:S05]  /*13270*/  BRA `(.L_x_368) ;  /* 0xffffffe000b87947 */ /* 0x000fea000383ffff */
.L_x_325:
[----:B0-----:R0:W1:Y:S02]  /*13280*/  SYNCS.PHASECHK.TRANS64.TRYWAIT P0, [R0+URZ+0x38820], R3 ;  /* 0x03882003000075a7 */ /* 0x001064000800017f */
[----:B-1----:R-:W-:Y:S05]  /*13290*/  @!P0 NANOSLEEP.SYNCS 0x989680 ;  /* 0x009896800000895d */ /* 0x002fea0003900000 */
[----:B------:R-:W1:Y:S02]  /*132a0*/  @!P0 SYNCS.PHASECHK.TRANS64 P0, [R0+URZ+0x38820], R3 ;  /* 0x03882003000085a7 */ /* 0x000e64000800007f */
[----:B-1----:R-:W-:Y:S05]  /*132b0*/  @!P0 BRA `(.L_x_325) ;  /* 0xfffffffc00f08947 */ /* 0x002fea000383ffff */
[----:B------:R-:W-:Y:S05]  /*132c0*/  BRA `(.L_x_369) ;  /* 0xffffffe8007c7947 */ /* 0x000fea000383ffff */
.L_x_326:
        /* <DEDUP_REMOVED lines=11> */
.L_x_371:
[----:B------:R-:W-:Y:S05]  /*13380*/  BSYNC B0 ;  /* 0x0000000000007941 */ /* 0x000fea0003800000 */
.L_x_370:
[----:B------:R-:W-:Y:S05]  /*13390*/  BRA `(.L_x_372) ;  /* 0xffffffe800647947 */ /* 0x000fea000383ffff */
.L_x_329:
[----:B------:R-:W-:Y:S01]  /*133a0*/  BSSY B1, `(.L_x_373) ;  /* 0x0000006000017945 */ /* 0x000fe20003800000 */
[----:B------:R-:W-:-:S07]  /*133b0*/  IMAD.MOV.U32 R15, RZ, RZ, -0x1 ;  /* 0xffffffffff0f7424 */ /* 0x000fce00078e00ff */
[----:B01----:R-:W-:Y:S05]  /*133c0*/  WARPSYNC.COLLECTIVE R15, `(.L_x_374) ;  /* 0x000000000f0c7348 */ /* 0x003fea0003c00000 */
[----:B------:R-:W-:Y:S02]  /*133d0*/  ELECT P6, UR62, PT ;  /* 0x00000000003e782f */ /* 0x000fe400038c0000 */
[----:B------:R-:W-:Y:S01]  /*133e0*/  MOV R14, UR62 ;  /* 0x0000003e000e7c02 */ /* 0x000fe20008000f00 */
[----:B01----:R-:W-:Y:S10]  /*133f0*/  ENDCOLLECTIVE ;  /* 0x000000000000791b */ /* 0x003ff40003800000 */
.L_x_374:
[----:B------:R-:W-:Y:S05]  /*13400*/  BSYNC B1 ;  /* 0x0000000000017941 */ /* 0x000fea0003800000 */
.L_x_373:
[----:B------:R-:W-:Y:S05]  /*13410*/  BRA `(.L_x_375) ;  /* 0xffffffe8005c7947 */ /* 0x000fea000383ffff */
.L_x_331:
[----:B0-----:R0:W1:Y:S02]  /*13420*/  SYNCS.PHASECHK.TRANS64.TRYWAIT P0, [R6+URZ], R5 ;  /* 0x00000005060075a7 */ /* 0x001064000800017f */
[----:B-1----:R-:W-:Y:S05]  /*13430*/  @!P0 NANOSLEEP.SYNCS 0x989680 ;  /* 0x009896800000895d */ /* 0x002fea0003900000 */
[----:B------:R-:W1:Y:S02]  /*13440*/  @!P0 SYNCS.PHASECHK.TRANS64 P0, [R6+URZ], R5 ;  /* 0x00000005060085a7 */ /* 0x000e64000800007f */
[----:B-1----:R-:W-:Y:S05]  /*13450*/  @!P0 BRA `(.L_x_331) ;  /* 0xfffffffc00f08947 */ /* 0x002fea000383ffff */
[----:B------:R-:W-:Y:S05]  /*13460*/  BRA `(.L_x_376) ;  /* 0xffffffe8009c7947 */ /* 0x000fea000383ffff */
.L_x_332:
[----:B-1----:R1:W2:Y:S02]  /*13470*/  SYNCS.PHASECHK.TRANS64.TRYWAIT P0, [R7+URZ], R2 ;  /* 0x00000002070075a7 */ /* 0x0022a4000800017f */
[----:B--2---:R-:W-:Y:S05]  /*13480*/  @!P0 NANOSLEEP.SYNCS 0x989680 ;  /* 0x009896800000895d */ /* 0x004fea0003900000 */
[----:B------:R-:W2:Y:S02]  /*13490*/  @!P0 SYNCS.PHASECHK.TRANS64 P0, [R7+URZ], R2 ;  /* 0x00000002070085a7 */ /* 0x000ea4000800007f */
[----:B--2---:R-:W-:Y:S05]  /*134a0*/  @!P0 BRA `(.L_x_332) ;  /* 0xfffffffc00f08947 */ /* 0x004fea000383ffff */
[----:B------:R-:W-:Y:S05]  /*134b0*/  BRA `(.L_x_377) ;  /* 0xffffffe800907947 */ /* 0x000fea000383ffff */
.L_x_334:
[----:B--2---:R2:W3:Y:S02]  /*134c0*/  SYNCS.PHASECHK.TRANS64.TRYWAIT P0, [R4+URZ], R5 ;  /* 0x00000005040075a7 */ /* 0x0044e4000800017f */
[----:B---3--:R-:W-:Y:S05]  /*134d0*/  @!P0 NANOSLEEP.SYNCS 0x989680 ;  /* 0x009896800000895d */ /* 0x008fea0003900000 */
[----:B------:R-:W3:Y:S02]  /*134e0*/  @!P0 SYNCS.PHASECHK.TRANS64 P0, [R4+URZ], R5 ;  /* 0x00000005040085a7 */ /* 0x000ee4000800007f */
[----:B---3--:R-:W-:Y:S05]  /*134f0*/  @!P0 BRA `(.L_x_334) ;  /* 0xfffffffc00f08947 */ /* 0x008fea000383ffff */
[----:B------:R-:W-:Y:S05]  /*13500*/  BRA `(.L_x_378) ;  /* 0xffffffe800947947 */ /* 0x000fea000383ffff */
.L_x_379:
        /* <DEDUP_REMOVED lines=15> */
.L_x_15289:


//--------------------- .text._ZN7cutlass13device_kernelIN5flash11enable_sm90INS1_16FlashAttnFwdSm90INS1_25CollectiveMainloopFwdSm90ILi2EN4cute5tupleIJNS5_1CILi1EEES8_S8_EEENS6_IJNS7_ILi128EEENS7_ILi80EEENS7_ILi256EEEEEELi256ENS_10bfloat16_tEfNS_4arch4Sm90ELb0ELb0ELb1ELb1ELb0ELb0ELb0ELb1ELb1ELb1ELb0ELb0EEENS1_21CollectiveEpilogueFwdINS6_IJSA_SC_SB_EEES9_SE_SG_Li256ELb1ELb1ELb0ELb0EEENS1_36VarlenDynamicPersistentTileSchedulerILi128ELi80ELi256ELi128ELb0ELb1ELb1ELb0ELb1ELb1EEEEEEEEEvNT_6ParamsE --------------------------
	.section	.text._ZN7cutlass13device_kernelIN5flash11enable_sm90INS1_16FlashAttnFwdSm90INS1_25CollectiveMainloopFwdSm90ILi2EN4cute5tupleIJNS5_1CILi1EEES8_S8_EEENS6_IJNS7_ILi128EEENS7_ILi80EEENS7_ILi256EEEEEELi256ENS_10bfloat16_tEfNS_4arch4Sm90ELb0ELb0ELb1ELb1ELb0ELb0ELb0ELb1ELb1ELb1ELb0ELb0EEENS1_21CollectiveEpilogueFwdINS6_IJSA_SC_SB_EEES9_SE_SG_Li256ELb1ELb1ELb0ELb0EEENS1_36VarlenDynamicPersistentTileSchedulerILi128ELi80ELi256ELi128ELb0ELb1ELb1ELb0ELb1ELb1EEEEEEEEEvNT_6ParamsE,"ax",@progbits
	.align	128
.text._ZN7cutlass13device_kernelIN5flash11enable_sm90INS1_16FlashAttnFwdSm90INS1_25CollectiveMainloopFwdSm90ILi2EN4cute5tupleIJNS5_1CILi1EEES8_S8_EEENS6_IJNS7_ILi128EEENS7_ILi80EEENS7_ILi256EEEEEELi256ENS_10bfloat16_tEfNS_4arch4Sm90ELb0ELb0ELb1ELb1ELb0ELb0ELb0ELb1ELb1ELb1ELb0ELb0EEENS1_21CollectiveEpilogueFwdINS6_IJSA_SC_SB_EEES9_SE_SG_Li256ELb1ELb1ELb0ELb0EEENS1_36VarlenDynamicPersistentTileSchedulerILi128ELi80ELi256ELi128ELb0ELb1ELb1ELb0ELb1ELb1EEEEEEEEEvNT_6ParamsE:
        .type           _ZN7cutlass13device_kernelIN5flash11enable_sm90INS1_16FlashAttnFwdSm90INS1_25CollectiveMainloopFwdSm90ILi2EN4cute5tupleIJNS5_1CILi1EEES8_S8_EEENS6_IJNS7_ILi128EEENS7_ILi80EEENS7_ILi256EEEEEELi256ENS_10bfloat16_tEfNS_4arch4Sm90ELb0ELb0ELb1ELb1ELb0ELb0ELb0ELb1ELb1ELb1ELb0ELb0EEENS1_21CollectiveEpilogueFwdINS6_IJSA_SC_SB_EEES9_SE_SG_Li256ELb1ELb1ELb0ELb0EEENS1_36VarlenDynamicPersistentTileSchedulerILi128ELi80ELi256ELi128ELb0ELb1ELb1ELb0ELb1ELb1EEEEEEEEEvNT_6ParamsE,@function
        .size           _ZN7cutlass13device_kernelIN5flash11enable_sm90INS1_16FlashAttnFwdSm90INS1_25CollectiveMainloopFwdSm90ILi2EN4cute5tupleIJNS5_1CILi1EEES8_S8_EEENS6_IJNS7_ILi128EEENS7_ILi80EEENS7_ILi256EEEEEELi256ENS_10bfloat16_tEfNS_4arch4Sm90ELb0ELb0ELb1ELb1ELb0ELb0ELb0ELb1ELb1ELb1ELb0ELb0EEENS1_21CollectiveEpilogueFwdINS6_IJSA_SC_SB_EEES9_SE_SG_Li256ELb1ELb1ELb0ELb0EEENS1_36VarlenDynamicPersistentTileSchedulerILi128ELi80ELi256ELi128ELb0ELb1ELb1ELb0ELb1ELb1EEEEEEEEEvNT_6ParamsE,(.L_x_15290 - _ZN7cutlass13device_kernelIN5flash11enable_sm90INS1_16FlashAttnFwdSm90INS1_25CollectiveMainloopFwdSm90ILi2EN4cute5tupleIJNS5_1CILi1EEES8_S8_EEENS6_IJNS7_ILi128EEENS7_ILi80EEENS7_ILi256EEEEEELi256ENS_10bfloat16_tEfNS_4arch4Sm90ELb0ELb0ELb1ELb1ELb0ELb0ELb0ELb1ELb1ELb1ELb0ELb0EEENS1_21CollectiveEpilogueFwdINS6_IJSA_SC_SB_EEES9_SE_SG_Li256ELb1ELb1ELb0ELb0EEENS1_36VarlenDynamicPersistentTileSchedulerILi128ELi80ELi256ELi128ELb0ELb1ELb1ELb0ELb1ELb1EEEEEEEEEvNT_6ParamsE)
        .other          _ZN7cutlass13device_kernelIN5flash11enable_sm90INS1_16FlashAttnFwdSm90INS1_25CollectiveMainloopFwdSm90ILi2EN4cute5tupleIJNS5_1CILi1EEES8_S8_EEENS6_IJNS7_ILi128EEENS7_ILi80EEENS7_ILi256EEEEEELi256ENS_10bfloat16_tEfNS_4arch4Sm90ELb0ELb0ELb1ELb1ELb0ELb0ELb0ELb1ELb1ELb1ELb0ELb0EEENS1_21CollectiveEpilogueFwdINS6_IJSA_SC_SB_EEES9_SE_SG_Li256ELb1ELb1ELb0ELb0EEENS1_36VarlenDynamicPersistentTileSchedulerILi128ELi80ELi256ELi128ELb0ELb1ELb1ELb0ELb1ELb1EEEEEEEEEvNT_6ParamsE,@"STO_CUDA_ENTRY STV_DEFAULT"
_ZN7cutlass13device_kernelIN5flash11enable_sm90INS1_16FlashAttnFwdSm90INS1_25CollectiveMainloopFwdSm90ILi2EN4cute5tupleIJNS5_1CILi1EEES8_S8_EEENS6_IJNS7_ILi128EEENS7_ILi80EEENS7_ILi256EEEEEELi256ENS_10bfloat16_tEfNS_4arch4Sm90ELb0ELb0ELb1ELb1ELb0ELb0ELb0ELb1ELb1ELb1ELb0ELb0EEENS1_21CollectiveEpilogueFwdINS6_IJSA_SC_SB_EEES9_SE_SG_Li256ELb1ELb1ELb0ELb0EEENS1_36VarlenDynamicPersistentTileSchedulerILi128ELi80ELi256ELi128ELb0ELb1ELb1ELb0ELb1ELb1EEEEEEEEEvNT_6ParamsE:
        /* <DEDUP_REMOVED lines=18> */
.L_x_381:
[----:B------:R-:W-:Y:S05]  /*0120*/  BSYNC B0 ;  /* 0x0000000000007941 */ /* 0x000fea0003800000 */
.L_x_380:
        /* <DEDUP_REMOVED lines=41> */
.L_x_382:
        /* <DEDUP_REMOVED lines=22> */
.L_x_383:
        /* <DEDUP_REMOVED lines=18> */
.L_x_384:
        /* <DEDUP_REMOVED lines=22> */
.L_x_385:
        /* <DEDUP_REMOVED lines=22> */
.L_x_386:
        /* <DEDUP_REMOVED lines=8> */
.L_x_388:
[----:B------:R-:W-:-:S08]  /*0980*/  NOP ;  /* 0x0000000000007918 */ /* 0x000fd00000000000 */
[----:B------:R-:W1:Y:S02]  /*0990*/  USETMAXREG.TRY_ALLOC.CTAPOOL UP0, 0xf0 ;  /* 0x000000f0000079c8 */ /* 0x000e640008000600 */
[----:B-1----:R-:W-:-:S13]  /*09a0*/  PLOP3.LUT P0, PT, PT, PT, UP0, 0x80, 0x0 ;  /* 0x000000000000781c */ /* 0x002fda0003f0f008 */
[----:B------:R-:W-:Y:S05]  /*09b0*/  @!P0 BRA `(.L_x_388) ;  /* 0xfffffffc00f08947 */ /* 0x000fea000383ffff */
[----:B------:R-:W1:Y:S08]  /*09c0*/  S2UR UR5, SR_CgaCtaId ;  /* 0x00000000000579c3 */ /* 0x000e700000008800 */
[----:B------:R-:W-:Y:S06]  /*09d0*/  BAR.ARV 0x8, 0x180 ;  /* 0x0206000000007b1d */ /* 0x000fec0000002000 */
[----:B------:R-:W-:-:S02]  /*09e0*/  UMOV UR4, 0x400 ;  /* 0x0000040000047882 */ /* 0x000fc40000000000 */
[----:B------:R-:W-:Y:S01]  /*09f0*/  BAR.SYNC.DEFER_BLOCKING 0x5, 0x180 ;  /* 0x0146000000007b1d */ /* 0x000fe20000010000 */
[----:B-1----:R-:W-:-:S09]  /*0a00*/  ULEA UR4, UR5, UR4, 0x18 ;  /* 0x0000000405047291 */ /* 0x002fd2000f8ec03f */
[----:B------:R-:W1:Y:S01]  /*0a10*/  LDS.128 R12, [UR4+0x388d0] ;  /* 0x0388d004ff0c7984 */ /* 0x000e620008000c00 */
[----:B------:R-:W-:Y:S01]  /*0a20*/  ULDC UR4, c[0x0][0xc3c] ;  /* 0x00030f0000047ab9 */ /* 0x000fe20000000800 */
[----:B------:R-:W-:Y:S06]  /*0a30*/  BAR.ARV 0x4, 0x180 ;  /* 0x0106000000007b1d */ /* 0x000fec0000002000 */
[----:B-1----:R-:W-:-:S13]  /*0a40*/  ISETP.GE.AND P0, PT, R15, UR4, PT ;  /* 0x000000040f007c0c */ /* 0x002fda000bf06270 */
[----:B------:R-:W-:Y:S05]  /*0a50*/  @P0 EXIT ;  /* 0x000000000000094d */ /* 0x000fea0003800000 */
[----:B0-----:R-:W2:Y:S01]  /*0a60*/  LDL R2, [R1+0x5c] ;  /* 0x00005c0001027983 */ /* 0x001ea20000100800 */
[----:B------:R-:W-:Y:S01]  /*0a70*/  R2UR UR6, R13 ;  /* 0x000000000d0672ca */ /* 0x000fe200000e0000 */
[----:B------:R-:W-:Y:S01]  /*0a80*/  IMAD.MOV.U32 R219, RZ, RZ, RZ ;  /* 0x000000ffffdb7224 */ /* 0x000fe200078e00ff */
[----:B------:R-:W-:Y:S01]  /*0a90*/  R2UR UR5, R14 ;  /* 0x000000000e0572ca */ /* 0x000fe200000e0000 */
[----:B------:R-:W0:Y:S01]  /*0aa0*/  S2R R0, SR_TID.X ;  /* 0x0000000000007919 */ /* 0x000e220000002100 */
[----:B------:R-:W-:Y:S01]  /*0ab0*/  CS2R R16, SRZ ;  /* 0x0000000000107805 */ /* 0x000fe2000001ff00 */
[----:B0-----:R-:W-:-:S05]  /*0ac0*/  VIADD R231, R0, 0xffffff80 ;  /* 0xffffff8000e77836 */ /* 0x001fca0000000000 */
[----:B------:R-:W-:-:S04]  /*0ad0*/  SHF.R.S32.HI R0, RZ, 0x1f, R231 ;  /* 0x0000001fff007819 */ /* 0x000fc800000114e7 */
[CC--:B------:R-:W-:Y:S02]  /*0ae0*/  LEA.HI R3, R0.reuse, R231.reuse, RZ, 0x4 ;  /* 0x000000e700037211 */ /* 0x0c0fe400078f20ff */
[----:B------:R-:W-:Y:S02]  /*0af0*/  LEA.HI R4, R0, R231, RZ, 0x5 ;  /* 0x000000e700047211 */ /* 0x000fe400078f28ff */
[----:B------:R-:W-:-:S03]  /*0b00*/  SHF.R.S32.HI R6, RZ, 0x4, R3 ;  /* 0x00000004ff067819 */ /* 0x000fc60000011403 */
[----:B------:R-:W-:Y:S01]  /*0b10*/  IMAD.SHL.U32 R5, R4, 0x20, RZ ;  /* 0x0000002004057824 */ /* 0x000fe200078e00ff */
[C---:B------:R-:W-:Y:S02]  /*0b20*/  LOP3.LUT R4, R3.reuse, 0x3fffff0, RZ, 0xc0, !PT ;  /* 0x03fffff003047812 */ /* 0x040fe400078ec0ff */
[----:B------:R-:W-:Y:S02]  /*0b30*/  LEA.HI R3, R3, R6, RZ, 0x1 ;  /* 0x0000000603037211 */ /* 0x000fe400078f08ff */
[----:B------:R-:W-:Y:S01]  /*0b40*/  LOP3.LUT R5, R5, 0xfffffc00, RZ, 0xc0, !PT ;  /* 0xfffffc0005057812 */ /* 0x000fe200078ec0ff */
[----:B------:R-:W-:Y:S01]  /*0b50*/  IMAD.IADD R4, R231, 0x1, -R4 ;  /* 0x00000001e7047824 */ /* 0x000fe200078e0a04 */
[----:B------:R-:W-:-:S03]  /*0b60*/  LOP3.LUT R3, R3, 0x1ffffffe, RZ, 0xc0, !PT ;  /* 0x1ffffffe03037812 */ /* 0x000fc600078ec0ff */
[----:B------:R-:W-:Y:S01]  /*0b70*/  IMAD R4, R4, 0x40, R5 ;  /* 0x0000004004047824 */ /* 0x000fe200078e0205 */
[----:B------:R-:W-:Y:S01]  /*0b80*/  LEA.HI R5, R0, R231, RZ, 0x2 ;  /* 0x000000e700057211 */ /* 0x000fe200078f10ff */
[----:B------:R-:W-:Y:S02]  /*0b90*/  IMAD.IADD R3, R6, 0x1, -R3 ;  /* 0x0000000106037824 */ /* 0x000fe400078e0a03 */
[----:B------:R-:W-:Y:S02]  /*0ba0*/  IMAD.MOV.U32 R6, RZ, RZ, -0x2 ;  /* 0xfffffffeff067424 */ /* 0x000fe400078e00ff */
[----:B------:R-:W-:Y:S01]  /*0bb0*/  IMAD R225, R3, 0x8, R4 ;  /* 0x0000000803e17824 */ /* 0x000fe200078e0204 */
[----:B------:R-:W-:-:S05]  /*0bc0*/  LOP3.LUT R4, R5, 0xfffffffc, RZ, 0xc0, !PT ;  /* 0xfffffffc05047812 */ /* 0x000fca00078ec0ff */
[----:B------:R-:W-:-:S05]  /*0bd0*/  IMAD.IADD R4, R231, 0x1, -R4 ;  /* 0x00000001e7047824 */ /* 0x000fca00078e0a04 */
[----:B------:R-:W-:-:S04]  /*0be0*/  LEA.HI R3, R4, R4, RZ, 0x1 ;  /* 0x0000000404037211 */ /* 0x000fc800078f08ff */
[----:B------:R-:W-:-:S05]  /*0bf0*/  LOP3.LUT R3, R3, 0x1ffffffe, RZ, 0xc0, !PT ;  /* 0x1ffffffe03037812 */ /* 0x000fca00078ec0ff */
[----:B------:R-:W-:Y:S01]  /*0c00*/  IMAD.IADD R3, R4, 0x1, -R3 ;  /* 0x0000000104037824 */ /* 0x000fe200078e0a03 */
[----:B--2---:R-:W-:Y:S02]  /*0c10*/  R2UR UR4, R2 ;  /* 0x00000000020472ca */ /* 0x004fe400000e0000 */
[CC--:B------:R-:W-:Y:S02]  /*0c20*/  LEA.HI R2, R0.reuse, R231.reuse, RZ, 0x7 ;  /* 0x000000e700027211 */ /* 0x0c0fe400078f38ff */
[----:B------:R-:W-:Y:S02]  /*0c30*/  LEA.HI R0, R0, R231, RZ, 0x3 ;  /* 0x000000e700007211 */ /* 0x000fe400078f18ff */
[C---:B------:R-:W-:Y:S02]  /*0c40*/  LOP3.LUT R220, R2.reuse, 0xffffff80, RZ, 0xc0, !PT ;  /* 0xffffff8002dc7812 */ /* 0x040fe400078ec0ff */
[----:B------:R-:W-:Y:S02]  /*0c50*/  SHF.R.S32.HI R221, RZ, 0x7, R2 ;  /* 0x00000007ffdd7819 */ /* 0x000fe40000011402 */
[----:B------:R-:W-:Y:S01]  /*0c60*/  SHF.R.S32.HI R217, RZ, 0x3, R0 ;  /* 0x00000003ffd97819 */ /* 0x000fe20000011400 */
[----:B------:R-:W-:Y:S01]  /*0c70*/  IMAD.IADD R220, R231, 0x1, -R220 ;  /* 0x00000001e7dc7824 */ /* 0x000fe200078e0adc */
[----:B------:R-:W-:Y:S01]  /*0c80*/  LEA.HI R2, R2, R221, RZ, 0x1 ;  /* 0x000000dd02027211 */ /* 0x000fe200078f08ff */
[----:B------:R-:W-:-:S03]  /*0c90*/  ULOP3.LUT UR4, UR4, 0x1, URZ, 0xfc, !UPT ;  /* 0x0000000104047892 */ /* 0x000fc6000f8efc3f */
[----:B------:R-:W-:Y:S02]  /*0ca0*/  SHF.R.S32.HI R7, RZ, 0x1f, R220 ;  /* 0x0000001fff077819 */ /* 0x000fe400000114dc */
[----:B------:R-:W-:Y:S01]  /*0cb0*/  LOP3.LUT R2, R2, 0x3fffffe, RZ, 0xc0, !PT ;  /* 0x03fffffe02027812 */ /* 0x000fe200078ec0ff */
[----:B------:R-:W-:Y:S01]  /*0cc0*/  IMAD.U32 R226, RZ, RZ, UR4 ;  /* 0x00000004ffe27e24 */ /* 0x000fe2000f8e00ff */
[CC--:B------:R-:W-:Y:S02]  /*0cd0*/  LEA.HI R8, R7.reuse, R220.reuse, RZ, 0x2 ;  /* 0x000000dc07087211 */ /* 0x0c0fe400078f10ff */
[----:B------:R-:W-:Y:S01]  /*0ce0*/  LEA.HI R7, R7, R220, RZ, 0x5 ;  /* 0x000000dc07077211 */ /* 0x000fe200078f28ff */
[----:B------:R-:W-:Y:S01]  /*0cf0*/  IMAD.IADD R222, R221, 0x1, -R2 ;  /* 0x00000001ddde7824 */ /* 0x000fe200078e0a02 */
[--C-:B------:R-:W-:Y:S02]  /*0d00*/  SHF.R.S32.HI R9, RZ, 0x2, R8.reuse ;  /* 0x00000002ff097819 */ /* 0x100fe40000011408 */
[----:B------:R-:W-:-:S02]  /*0d10*/  SHF.R.S32.HI R10, RZ, 0x1f, R8 ;  /* 0x0000001fff0a7819 */ /* 0x000fc40000011408 */
[----:B------:R-:W-:Y:S02]  /*0d20*/  LOP3.LUT R2, R0, 0xfffffff8, RZ, 0xc0, !PT ;  /* 0xfffffff800027812 */ /* 0x000fe400078ec0ff */
[----:B------:R-:W-:Y:S02]  /*0d30*/  LEA.HI R10, R10, R9, RZ, 0x3 ;  /* 0x000000090a0a7211 */ /* 0x000fe400078f18ff */
[----:B------:R-:W-:Y:S01]  /*0d40*/  SHF.R.S32.HI R7, RZ, 0x5, R7 ;  /* 0x00000005ff077819 */ /* 0x000fe20000011407 */
[----:B------:R-:W-:Y:S01]  /*0d50*/  IMAD.IADD R213, R231, 0x1, -R2 ;  /* 0x00000001e7d57824 */ /* 0x000fe200078e0a02 */
[----:B------:R-:W-:Y:S02]  /*0d60*/  LOP3.LUT R10, R10, 0xfffffff8, RZ, 0xc0, !PT ;  /* 0xfffffff80a0a7812 */ /* 0x000fe400078ec0ff */
[----:B------:R-:W-:Y:S01]  /*0d70*/  LOP3.LUT R5, R8, 0x7ffffffc, RZ, 0xc0, !PT ;  /* 0x7ffffffc08057812 */ /* 0x000fe200078ec0ff */
[----:B------:R-:W-:Y:S02]  /*0d80*/  IMAD.SHL.U32 R18, R213, 0x8, RZ ;  /* 0x00000008d5127824 */ /* 0x000fe400078e00ff */
[----:B------:R-:W-:-:S02]  /*0d90*/  IMAD.IADD R10, R9, 0x1, -R10 ;  /* 0x00000001090a7824 */ /* 0x000fc400078e0a0a */
[C---:B------:R-:W-:Y:S01]  /*0da0*/  VIADD R23, R18.reuse, 0x40 ;  /* 0x0000004012177836 */ /* 0x040fe20000000000 */
[----:B------:R-:W-:Y:S01]  /*0db0*/  SHF.R.S32.HI R230, RZ, 0x1f, R18 ;  /* 0x0000001fffe67819 */ /* 0x000fe20000011412 */
[----:B------:R-:W-:Y:S02]  /*0dc0*/  IMAD R7, R7, 0x10, R10 ;  /* 0x0000001007077824 */ /* 0x000fe400078e020a */
[C---:B------:R-:W-:Y:S01]  /*0dd0*/  VIADD R22, R18.reuse, 0x80 ;  /* 0x0000008012167836 */ /* 0x040fe20000000000 */
[----:B------:R-:W-:Y:S01]  /*0de0*/  SHF.R.S32.HI R229, RZ, 0x1f, R23 ;  /* 0x0000001fffe57819 */ /* 0x000fe20000011417 */
[----:B------:R-:W-:Y:S02]  /*0df0*/  VIADD R212, R18, 0xc0 ;  /* 0x000000c012d47836 */ /* 0x000fe40000000000 */
[----:B------:R-:W-:Y:S01]  /*0e00*/  IMAD.IADD R5, R220, 0x1, -R5 ;  /* 0x00000001dc057824 */ /* 0x000fe200078e0a05 */
[----:B------:R-:W-:Y:S01]  /*0e10*/  SHF.R.S32.HI R228, RZ, 0x1f, R22 ;  /* 0x0000001fffe47819 */ /* 0x000fe20000011416 */
[----:B------:R-:W-:Y:S01]  /*0e20*/  IMAD R222, R222, 0x40, R7 ;  /* 0x00000040dede7824 */ /* 0x000fe200078e0207 */
[----:B------:R-:W-:Y:S01]  /*0e30*/  SHF.R.S32.HI R227, RZ, 0x1f, R212 ;  /* 0x0000001fffe37819 */ /* 0x000fe200000114d4 */
[----:B------:R-:W-:-:S02]  /*0e40*/  IMAD R223, R5, R6, 0x50 ;  /* 0x0000005005df7424 */ /* 0x000fc400078e0206 */
[----:B------:R-:W-:Y:S02]  /*0e50*/  IMAD.MOV.U32 R7, RZ, RZ, R15 ;  /* 0x000000ffff077224 */ /* 0x000fe400078e000f */
[----:B------:R-:W-:-:S07]  /*0e60*/  IMAD R224, R3, 0x8, R222 ;  /* 0x0000000803e07824 */ /* 0x000fce00078e02de */
.L_x_431:
[----:B0-23--:R-:W0:Y:S01]  /*0e70*/  LDC.64 R2, c[0x0][0xc88] ;  /* 0x00032200ff027b82 */ /* 0x00de220000000a00 */
[----:B------:R-:W-:Y:S01]  /*0e80*/  ULDC.64 UR12, c[0x0][0x208] ;  /* 0x00008200000c7ab9 */ /* 0x000fe20000000a00 */
[----:B------:R-:W-:Y:S01]  /*0e90*/  ULDC.64 UR8, c[0x0][0xa28] ;  /* 0x00028a0000087ab9 */ /* 0x000fe20000000a00 */
[----:B------:R-:W-:Y:S01]  /*0ea0*/  ULDC.64 UR10, c[0x0][0xa20] ;  /* 0x00028800000a7ab9 */ /* 0x000fe20000000a00 */
[----:B0-----:R-:W-:-:S06]  /*0eb0*/  IMAD.WIDE R2, R7, 0x4, R2 ;  /* 0x0000000407027825 */ /* 0x001fcc00078e0202 */
[----:B------:R-:W2:Y:S01]  /*0ec0*/  LDG.E R2, desc[UR12][R2.64] ;  /* 0x0000000c02027981 */ /* 0x000ea2000c1e1900 */
[----:B------:R-:W-:Y:S02]  /*0ed0*/  UISETP.NE.U32.AND UP0, UPT, UR8, URZ, UPT ;  /* 0x0000003f0800728c */ /* 0x000fe4000bf05070 */
[----:B------:R-:W-:Y:S02]  /*0ee0*/  UISETP.NE.U32.AND UP1, UPT, UR10, URZ, UPT ;  /* 0x0000003f0a00728c */ /* 0x000fe4000bf25070 */
[----:B------:R-:W-:Y:S02]  /*0ef0*/  UISETP.NE.AND.EX UP0, UPT, UR9, URZ, UPT, UP0 ;  /* 0x0000003f0900728c */ /* 0x000fe4000bf05300 */
[----:B------:R-:W-:-:S04]  /*0f00*/  UISETP.NE.AND.EX UP1, UPT, UR11, URZ, UPT, UP1 ;  /* 0x0000003f0b00728c */ /* 0x000fc8000bf25310 */
[----:B------:R-:W-:Y:S02]  /*0f10*/  PLOP3.LUT P0, PT, PT, PT, UP0, 0x80, 0x0 ;  /* 0x000000000000781c */ /* 0x000fe40003f0f008 */
[----:B------:R-:W-:Y:S02]  /*0f20*/  PLOP3.LUT P1, PT, PT, PT, UP1, 0x80, 0x0 ;  /* 0x000000000000781c */ /* 0x000fe40003f2f018 */
[----:B--2---:R-:W-:-:S13]  /*0f30*/  R2UR UR4, R2 ;  /* 0x00000000020472ca */ /* 0x004fda00000e0000 */
[----:B------:R-:W-:Y:S02]  /*0f40*/  USHF.R.S32.HI UR7, URZ, 0x1f, UR4 ;  /* 0x0000001f3f077899 */ /* 0x000fe40008011404 */
[----:B------:R-:W-:Y:S01]  /*0f50*/  IMAD.U32 R216, RZ, RZ, UR4 ;  /* 0x00000004ffd87e24 */ /* 0x000fe2000f8e00ff */
[----:B------:R-:W-:Y:S02]  /*0f60*/  @UP0 ULEA UR8, UP2, UR4, UR8, 0x2 ;  /* 0x0000000804080291 */ /* 0x000fe4000f84103f */
[----:B------:R-:W-:Y:S02]  /*0f70*/  @UP1 ULEA UR10, UP3, UR4, UR10, 0x2 ;  /* 0x0000000a040a1291 */ /* 0x000fe4000f86103f */
[----:B------:R-:W-:Y:S01]  /*0f80*/  @UP0 ULEA.HI.X UR9, UR4, UR9, UR7, 0x2, UP2 ;  /* 0x0000000904090291 */ /* 0x000fe200090f1407 */
[----:B------:R-:W-:Y:S01]  /*0f90*/  IMAD.U32 R215, RZ, RZ, UR6 ;  /* 0x00000006ffd77e24 */ /* 0x000fe2000f8e00ff */
[----:B------:R-:W-:Y:S01]  /*0fa0*/  @UP1 ULEA.HI.X UR11, UR4, UR11, UR7, 0x2, UP3 ;  /* 0x0000000b040b1291 */ /* 0x000fe200098f1407 */
[----:B------:R-:W-:Y:S01]  /*0fb0*/  IMAD.U32 R2, RZ, RZ, UR8 ;  /* 0x00000008ff027e24 */ /* 0x000fe2000f8e00ff */
[----:B------:R-:W-:Y:S01]  /*0fc0*/  ULDC UR6, c[0x0][0x2f0] ;  /* 0x0000bc0000067ab9 */ /* 0x000fe20000000800 */
[----:B------:R-:W-:Y:S01]  /*0fd0*/  IMAD.U32 R4, RZ, RZ, UR10 ;  /* 0x0000000aff047e24 */ /* 0x000fe2000f8e00ff */
[----:B------:R-:W-:Y:S01]  /*0fe0*/  ULDC UR4, c[0x0][0x424] ;  /* 0x0001090000047ab9 */ /* 0x000fe20000000800 */
[----:B------:R-:W-:Y:S01]  /*0ff0*/  IMAD.U32 R3, RZ, RZ, UR9 ;  /* 0x00000009ff037e24 */ /* 0x000fe2000f8e00ff */
[----:B------:R-:W-:Y:S01]  /*1000*/  ULDC.64 UR8, c[0x0][0x418] ;  /* 0x0001060000087ab9 */ /* 0x000fe20000000a00 */
[----:B------:R-:W-:Y:S01]  /*1010*/  IMAD.U32 R5, RZ, RZ, UR11 ;  /* 0x0000000bff057e24 */ /* 0x000fe2000f8e00ff */
[----:B------:R-:W-:Y:S01]  /*1020*/  UMOV UR60, URZ ;  /* 0x0000003f003c7c82 */ /* 0x000fe20008000000 */
[----:B------:R-:W-:Y:S01]  /*1030*/  IMAD.U32 R218, RZ, RZ, UR7 ;  /* 0x00000007ffda7e24 */ /* 0x000fe2000f8e00ff */
[----:B------:R-:W2:Y:S04]  /*1040*/  @P0 LDG.E R2, desc[UR12][R2.64] ;  /* 0x0000000c02020981 */ /* 0x000ea8000c1e1900 */
[----:B------:R-:W3:Y:S01]  /*1050*/  @P1 LDG.E R4, desc[UR12][R4.64] ;  /* 0x0000000c04041981 */ /* 0x000ee2000c1e1900 */
[----:B------:R-:W-:Y:S01]  /*1060*/  UISETP.NE.U32.AND UP0, UPT, UR8, URZ, UPT ;  /* 0x0000003f0800728c */ /* 0x000fe2000bf05070 */
[----:B------:R-:W-:Y:S01]  /*1070*/  IMAD.MOV.U32 R0, RZ, RZ, RZ ;  /* 0x000000ffff007224 */ /* 0x000fe200078e00ff */
[----:B------:R-:W-:-:S02]  /*1080*/  CS2R R150, SRZ ;  /* 0x0000000000967805 */ /* 0x000fc4000001ff00 */
[----:B------:R-:W-:Y:S01]  /*1090*/  CS2R R148, SRZ ;  /* 0x0000000000947805 */ /* 0x000fe2000001ff00 */
[----:B------:R-:W-:Y:S01]  /*10a0*/  UISETP.NE.AND.EX UP0, UPT, UR9, URZ, UPT, UP0 ;  /* 0x0000003f0900728c */ /* 0x000fe2000bf05300 */
[----:B------:R-:W-:Y:S02]  /*10b0*/  CS2R R146, SRZ ;  /* 0x0000000000927805 */ /* 0x000fe4000001ff00 */
[----:B------:R-:W-:Y:S02]  /*10c0*/  CS2R R144, SRZ ;  /* 0x0000000000907805 */ /* 0x000fe4000001ff00 */
[----:B------:R-:W-:Y:S01]  /*10d0*/  CS2R R142, SRZ ;  /* 0x00000000008e7805 */ /* 0x000fe2000001ff00 */
[----:B------:R-:W-:Y:S01]  /*10e0*/  USEL UR4, UR4, 0x1, UP0 ;  /* 0x0000000104047887 */ /* 0x000fe20008000000 */
[----:B------:R-:W-:Y:S02]  /*10f0*/  CS2R R140, SRZ ;  /* 0x00000000008c7805 */ /* 0x000fe4000001ff00 */
[----:B------:R-:W-:-:S02]  /*1100*/  CS2R R138, SRZ ;  /* 0x00000000008a7805 */ /* 0x000fc4000001ff00 */
[----:B------:R-:W-:Y:S01]  /*1110*/  CS2R R136, SRZ ;  /* 0x0000000000887805 */ /* 0x000fe2000001ff00 */
[----:B------:R-:W-:Y:S01]  /*1120*/  UIMAD UR4, UR4, UR6, URZ ;  /* 0x00000006040472a4 */ /* 0x000fe2000f8e023f */
        /* <DEDUP_REMOVED lines=13> */
[----:B------:R-:W-:Y:S01]  /*1200*/  CS2R R108, SRZ ;  /* 0x00000000006c7805 */ /* 0x000fe2000001ff00 */
[----:B------:R-:W-:Y:S01]  /*1210*/  IMAD.MOV.U32 R170, RZ, RZ, RZ ;  /* 0x000000ffffaa7224 */ /* 0x000fe200078e00ff */
        /* <DEDUP_REMOVED lines=11> */
[----:B-1----:R-:W-:Y:S02]  /*12d0*/  CS2R R84, SRZ ;  /* 0x0000000000547805 */ /* 0x002fe4000001ff00 */
[----:B------:R-:W-:Y:S01]  /*12e0*/  CS2R R80, SRZ ;  /* 0x0000000000507805 */ /* 0x000fe2000001ff00 */
[----:B------:R-:W-:Y:S01]  /*12f0*/  IMAD.MOV.U32 R19, RZ, RZ, RZ ;  /* 0x000000ffff137224 */ /* 0x000fe200078e00ff */
[----:B------:R-:W-:Y:S02]  /*1300*/  CS2R R74, SRZ ;  /* 0x00000000004a7805 */ /* 0x000fe4000001ff00 */
[----:B------:R-:W-:Y:S01]  /*1310*/  CS2R R76, SRZ ;  /* 0x00000000004c7805 */ /* 0x000fe2000001ff00 */
[----:B------:R-:W-:Y:S01]  /*1320*/  IMAD.MOV.U32 R153, RZ, RZ, RZ ;  /* 0x000000ffff997224 */ /* 0x000fe200078e00ff */
        /* <DEDUP_REMOVED lines=17> */
[----:B------:R-:W-:Y:S02]  /*1440*/  MOV R214, UR5 ;  /* 0x0000000500d67c02 */ /* 0x000fe40008000f00 */
[----:B--2---:R-:W-:Y:S02]  /*1450*/  @P0 R2UR UR60, R2 ;  /* 0x00000000023c02ca */ /* 0x004fe400000e0000 */
[----:B------:R-:W-:-:S02]  /*1460*/  CS2R R2, SRZ ;  /* 0x0000000000027805 */ /* 0x000fc4000001ff00 */
[----:B------:R-:W-:Y:S02]  /*1470*/  PLOP3.LUT P0, PT, PT, PT, PT, 0x80, 0x0 ;  /* 0x000000000000781c */ /* 0x000fe40003f0f070 */
[----:B---3--:R-:W-:Y:S01]  /*1480*/  @P1 R2UR UR4, R4 ;  /* 0x00000000040412ca */ /* 0x008fe200000e0000 */
[----:B----4-:R-:W-:-:S14]  /*1490*/  @P1 BRA `(.L_x_389) ;  /* 0x00000000003c1947 */ /* 0x010fdc0003800000 */
[----:B------:R-:W-:Y:S02]  /*14a0*/  ULDC.64 UR6, c[0x0][0xa08] ;  /* 0x0002820000067ab9 */ /* 0x000fe40000000a00 */
[----:B------:R-:W-:-:S04]  /*14b0*/  ISETP.NE.U32.AND P1, PT, RZ, UR6, PT ;  /* 0x00000006ff007c0c */ /* 0x000fc8000bf25070 */
[----:B------:R-:W-:-:S13]  /*14c0*/  ISETP.NE.AND.EX P1, PT, RZ, UR7, PT, P1 ;  /* 0x00000007ff007c0c */ /* 0x000fda000bf25310 */
[----:B------:R-:W-:Y:S05]  /*14d0*/  @!P1 BRA `(.L_x_389) ;  /* 0x00000000002c9947 */ /* 0x000fea0003800000 */
[----:B------:R-:W-:Y:S01]  /*14e0*/  R2UR UR8, R216 ;  /* 0x00000000d80872ca */ /* 0x000fe200000e0000 */
[----:B------:R-:W-:Y:S01]  /*14f0*/  ULDC.64 UR4, c[0x0][0xa08] ;  /* 0x0002820000047ab9 */ /* 0x000fe20000000a00 */
[----:B------:R-:W-:-:S11]  /*1500*/  ULDC.64 UR6, c[0x0][0x208] ;  /* 0x0000820000067ab9 */ /* 0x000fd60000000a00 */
[----:B------:R-:W-:-:S06]  /*1510*/  UIMAD.WIDE UR4, UR8, 0x4, UR4 ;  /* 0x00000004080478a5 */ /* 0x000fcc000f8e0204 */
[----:B------:R-:W-:Y:S02]  /*1520*/  IMAD.U32 R4, RZ, RZ, UR4 ;  /* 0x00000004ff047e24 */ /* 0x000fe4000f8e00ff */
[----:B------:R-:W-:-:S05]  /*1530*/  IMAD.U32 R5, RZ, RZ, UR5 ;  /* 0x00000005ff057e24 */ /* 0x000fca000f8e00ff */
[----:B------:R-:W2:Y:S04]  /*1540*/  LDG.E R7, desc[UR6][R4.64] ;  /* 0x0000000604077981 */ /* 0x000ea8000c1e1900 */
[----:B------:R-:W3:Y:S01]  /*1550*/  LDG.E R6, desc[UR6][R4.64+0x4] ;  /* 0x0000040604067981 */ /* 0x000ee2000c1e1900 */
[----:B--2---:R-:W-:Y:S02]  /*1560*/  R2UR UR4, R7 ;  /* 0x00000000070472ca */ /* 0x004fe400000e0000 */
[----:B---3--:R-:W-:-:S13]  /*1570*/  R2UR UR5, R6 ;  /* 0x00000000060572ca */ /* 0x008fda00000e0000 */
[----:B------:R-:W-:-:S12]  /*1580*/  UIADD3 UR4, -UR4, UR5, URZ ;  /* 0x0000000504047290 */ /* 0x000fd8000fffe13f */
.L_x_389:
[----:B------:R-:W-:Y:S01]  /*1590*/  UIADD3 UR60, -UR60, UR4, URZ ;  /* 0x000000043c3c7290 */ /* 0x000fe2000fffe13f */
[----:B------:R-:W-:Y:S01]  /*15a0*/  IMAD.MOV.U32 R40, RZ, RZ, RZ ;  /* 0x000000ffff287224 */ /* 0x000fe200078e00ff */
[----:B------:R-:W-:Y:S02]  /*15b0*/  CS2R R162, SRZ ;  /* 0x0000000000a27805 */ /* 0x000fe4000001ff00 */
[----:B------:R-:W-:Y:S01]  /*15c0*/  CS2R R34, SRZ ;  /* 0x0000000000227805 */ /* 0x000fe2000001ff00 */
[----:B------:R-:W-:Y:S01]  /*15d0*/  UIADD3 UR4, UR60, 0x4f, URZ ;  /* 0x0000004f3c047890 */ /* 0x000fe2000fffe03f */
[----:B------:R-:W-:Y:S01]  /*15e0*/  CS2R R36, SRZ ;  /* 0x0000000000247805 */ /* 0x000fe2000001ff00 */
[----:B------:R-:W-:Y:S01]  /*15f0*/  UISETP.GE.AND UP0, UPT, UR60, 0x1, UPT ;  /* 0x000000013c00788c */ /* 0x000fe2000bf06270 */
[----:B------:R-:W-:Y:S01]  /*1600*/  CS2R R32, SRZ ;  /* 0x0000000000207805 */ /* 0x000fe2000001ff00 */
[----:B------:R-:W-:Y:S01]  /*1610*/  UIMAD.WIDE UR4, UR4, 0x66666667, URZ ;  /* 0x66666667040478a5 */ /* 0x000fe2000f8e023f */
[----:B------:R-:W-:Y:S01]  /*1620*/  IMAD.MOV.U32 R8, RZ, RZ, RZ ;  /* 0x000000ffff087224 */ /* 0x000fe200078e00ff */
[----:B------:R-:W-:-:S02]  /*1630*/  CS2R R26, SRZ ;  /* 0x00000000001a7805 */ /* 0x000fc4000001ff00 */
[----:B------:R-:W-:Y:S02]  /*1640*/  CS2R R28, SRZ ;  /* 0x00000000001c7805 */ /* 0x000fe4000001ff00 */
[----:B------:R-:W-:Y:S01]  /*1650*/  PLOP3.LUT P1, PT, PT, PT, UP0, 0x80, 0x0 ;  /* 0x000000000000781c */ /* 0x000fe20003f2f008 */
[----:B------:R-:W-:Y:S01]  /*1660*/  USHF.R.U32.HI UR4, URZ, 0x1f, UR5 ;  /* 0x0000001f3f047899 */ /* 0x000fe20008011605 */
[----:B------:R-:W-:Y:S01]  /*1670*/  IMAD.MOV.U32 R10, RZ, RZ, RZ ;  /* 0x000000ffff0a7224 */ /* 0x000fe200078e00ff */
[----:B------:R-:W-:Y:S02]  /*1680*/  CS2R R24, SRZ ;  /* 0x0000000000187805 */ /* 0x000fe4000001ff00 */
[----:B------:R-:W-:-:S06]  /*1690*/  ULEA.HI.SX32 UR4, UR5, UR4, 0x1b ;  /* 0x0000000405047291 */ /* 0x000fcc000f8fda3f */
[----:B------:R-:W-:Y:S02]  /*16a0*/  IMAD.U32 R152, RZ, RZ, UR4 ;  /* 0x00000004ff987e24 */ /* 0x000fe4000f8e00ff */
[----:B------:R-:W-:Y:S05]  /*16b0*/  @!P1 BRA `(.L_x_390) ;  /* 0x0000009c00649947 */ /* 0x000fea0003800000 */
[----:B------:R-:W0:Y:S01]  /*16c0*/  SHFL.IDX PT, R0, R221, RZ, 0x1f ;  /* 0x00001fffdd007589 */ /* 0x000e2200000e0000 */
[----:B------:R-:W1:Y:S01]  /*16d0*/  S2UR UR7, SR_CgaCtaId ;  /* 0x00000000000779c3 */ /* 0x000e620000008800 */
[----:B------:R-:W-:Y:S01]  /*16e0*/  UMOV UR6, 0x400 ;  /* 0x0000040000067882 */ /* 0x000fe20000000000 */
[----:B0-----:R-:W-:Y:S01]  /*16f0*/  R2UR UR4, R0 ;  /* 0x00000000000472ca */ /* 0x001fe200000e0000 */
[----:B-1----:R-:W-:-:S04]  /*1700*/  ULEA UR6, UR7, UR6, 0x18 ;  /* 0x0000000607067291 */ /* 0x002fc8000f8ec03f */
[----:B------:R-:W-:-:S04]  /*1710*/  UIADD3 UR6, UR6, 0x14400, URZ ;  /* 0x0001440006067890 */ /* 0x000fc8000fffe03f */
[----:B------:R-:W-:-:S04]  /*1720*/  ULOP3.LUT UP0, URZ, UR6, 0x9f, URZ, 0xc0, !UPT ;  /* 0x0000009f063f7892 */ /* 0x000fc8000f80c03f */
[----:B------:R-:W-:Y:S02]  /*1730*/  ULEA.HI UR5, UR4, UR4, URZ, 0x1 ;  /* 0x0000000404057291 */ /* 0x000fe4000f8f083f */
[----:B------:R-:W-:Y:S02]  /*1740*/  PLOP3.LUT P0, PT, PT, PT, UP0, 0x80, 0x0 ;  /* 0x000000000000781c */ /* 0x000fe40003f0f008 */
[----:B------:R-:W-:-:S04]  /*1750*/  ULOP3.LUT UR5, UR5, 0x1e, URZ, 0xc0, !UPT ;  /* 0x0000001e05057892 */ /* 0x000fc8000f8ec03f */
[----:B------:R-:W-:-:S04]  /*1760*/  UIADD3 UR5, UR4, -UR5, URZ ;  /* 0x8000000504057290 */ /* 0x000fc8000fffe03f */
[----:B------:R-:W-:-:S04]  /*1770*/  ULEA UR5, UR5, UR6, 0xd ;  /* 0x0000000605057291 */ /* 0x000fc8000f8e683f */
[----:B------:R-:W-:-:S04]  /*1780*/  USHF.R.U32.HI UR5, URZ, 0x4, UR5 ;  /* 0x000000043f057899 */ /* 0x000fc80008011605 */
[----:B------:R-:W-:Y:S01]  /*1790*/  ULOP3.LUT UR36, UR5, 0x3fff, URZ, 0xc0, !UPT ;  /* 0x00003fff05247892 */ /* 0x000fe2000f8ec03f */
[----:B------:R-:W-:Y:S11]  /*17a0*/  @!P0 BRA `(.L_x_391) ;  /* 0x0000000000408947 */ /* 0x000ff60003800000 */
        /* <DEDUP_REMOVED lines=16> */
.L_x_391:
[----:B------:R-:W0:Y:S01]  /*18b0*/  S2UR UR5, SR_CgaCtaId ;  /* 0x00000000000579c3 */ /* 0x000e220000008800 */
[----:B------:R-:W-:Y:S01]  /*18c0*/  LEA.HI R0, R219, R219, RZ, 0x1 ;  /* 0x000000dbdb007211 */ /* 0x000fe200078f08ff */
[----:B------:R-:W-:Y:S01]  /*18d0*/  UMOV UR4, 0x400 ;  /* 0x0000040000047882 */ /* 0x000fe20000000000 */
[----:B------:R-:W-:Y:S01]  /*18e0*/  R2UR UR6, R226 ;  /* 0x00000000e20672ca */ /* 0x000fe200000e0000 */
[----:B------:R-:W-:Y:S01]  /*18f0*/  BSSY B0, `(.L_x_392) ;  /* 0x000000a000007945 */ /* 0x000fe20003800000 */
[----:B------:R-:W-:-:S05]  /*1900*/  LOP3.LUT R0, R0, 0xfffffffe, RZ, 0xc0, !PT ;  /* 0xfffffffe00007812 */ /* 0x000fca00078ec0ff */
[----:B------:R-:W-:-:S05]  /*1910*/  IMAD.IADD R0, R219, 0x1, -R0 ;  /* 0x00000001db007824 */ /* 0x000fca00078e0a00 */
[----:B------:R-:W-:Y:S01]  /*1920*/  SHF.L.U32 R0, R0, 0x1f, RZ ;  /* 0x0000001f00007819 */ /* 0x000fe200000006ff */
[----:B------:R-:W-:-:S05]  /*1930*/  IMAD.U32 R2, RZ, RZ, UR6 ;  /* 0x00000006ff027e24 */ /* 0x000fca000f8e00ff */
[----:B------:R-:W-:Y:S01]  /*1940*/  ISETP.NE.AND P0, PT, R2, 0x3, PT ;  /* 0x000000030200780c */ /* 0x000fe20003f05270 */
[----:B0-----:R-:W-:-:S06]  /*1950*/  ULEA UR4, UR5, UR4, 0x18 ;  /* 0x0000000405047291 */ /* 0x001fcc000f8ec03f */
[----:B------:R-:W-:-:S04]  /*1960*/  IMAD.U32 R5, RZ, RZ, UR4 ;  /* 0x00000004ff057e24 */ /* 0x000fc8000f8e00ff */
[----:B------:R-:W0:Y:S02]  /*1970*/  SYNCS.PHASECHK.TRANS64.TRYWAIT P1, [R5+URZ+0x38800], R0 ;  /* 0x03880000050075a7 */ /* 0x000e24000802017f */
[----:B0-----:R-:W-:Y:S05]  /*1980*/  @!P1 BRA `(.L_x_393) ;  /* 0x0000013800389947 */ /* 0x001fea0003800000 */
.L_x_567:
[----:B------:R-:W-:Y:S05]  /*1990*/  BSYNC B0 ;  /* 0x0000000000007941 */ /* 0x000fea0003800000 */
.L_x_392:
[----:B------:R-:W-:Y:S05]  /*19a0*/  @!P0 BRA `(.L_x_394) ;  /* 0x0000000000048947 */ /* 0x000fea0003800000 */
[----:B------:R-:W-:Y:S01]  /*19b0*/  BPT.TRAP 0x1 ;  /* 0x000000040000795c */ /* 0x000fe20000300000 */
.L_x_394:
[----:B0-----:R-:W-:Y:S01]  /*19c0*/  IMAD R0, R16, 0x8, R5 ;  /* 0x0000000810007824 */ /* 0x001fe200078e0205 */
[----:B------:R-:W-:-:S04]  /*19d0*/  SHF.L.U32 R3, R17, 0x1f, RZ ;  /* 0x0000001f11037819 */ /* 0x000fc800000006ff */
[----:B------:R0:W1:Y:S01]  /*19e0*/  SYNCS.PHASECHK.TRANS64.TRYWAIT P2, [R0+URZ+0x38830], R3 ;  /* 0x03883003000075a7 */ /* 0x000062000804017f */
[----:B------:R-:W-:Y:S05]  /*19f0*/  @!P0 BRA `(.L_x_395) ;  /* 0x0000000000048947 */ /* 0x000fea0003800000 */
[----:B------:R-:W-:Y:S01]  /*1a00*/  BPT.TRAP 0x1 ;  /* 0x000000040000795c */ /* 0x000fe20000300000 */
.L_x_395:
[----:B------:R-:W2:Y:S01]  /*1a10*/  S2R R2, SR_TID.X ;  /* 0x0000000000027919 */ /* 0x000ea20000002100 */
[----:B------:R-:W-:Y:S01]  /*1a20*/  IMAD.MOV.U32 R151, RZ, RZ, RZ ;  /* 0x000000ffff977224 */ /* 0x000fe200078e00ff */
[----:B--2---:R-:W-:Y:S01]  /*1a30*/  LOP3.LUT P1, RZ, R2, 0x7f, RZ, 0xc0, !PT ;  /* 0x0000007f02ff7812 */ /* 0x004fe2000782c0ff */
[----:B-1----:R-:W-:-:S12]  /*1a40*/  @P2 BRA `(.L_x_396) ;  /* 0x0000000000082947 */ /* 0x002fd80003800000 */
[----:B------:R-:W1:Y:S02]  /*1a50*/  SYNCS.PHASECHK.TRANS64.TRYWAIT P2, [R0+URZ+0x38830], R3 ;  /* 0x03883003000075a7 */ /* 0x000e64000804017f */
[----:B-1----:R-:W-:Y:S05]  /*1a60*/  @!P2 BRA `(.L_x_397) ;  /* 0x000001380014a947 */ /* 0x002fea0003800000 */
.L_x_396:
[----:B------:R-:W-:Y:S05]  /*1a70*/  WARPSYNC.ALL ;  /* 0x0000000000007948 */ /* 0x000fea0003800000 */
[----:B------:R-:W-:Y:S01]  /*1a80*/  R2UR UR4, R5 ;  /* 0x00000000050472ca */ /* 0x000fe200000e0000 */
[----:B------:R-:W-:Y:S01]  /*1a90*/  ULOP3.LUT UR5, UR36, 0x10000, URZ, 0xfc, !UPT ;  /* 0x0001000024057892 */ /* 0x000fe2000f8efc3f */
[----:B------:R-:W-:Y:S01]  /*1aa0*/  R2UR UR6, R16 ;  /* 0x00000000100672ca */ /* 0x000fe200000e0000 */
[----:B------:R-:W-:Y:S01]  /*1ab0*/  WARPGROUP.ARRIVE ;  /* 0x00000000000079c5 */ /* 0x000fe20000000000 */
[----:B------:R-:W-:Y:S01]  /*1ac0*/  UMOV UR9, 0x40000040 ;  /* 0x4000004000097882 */ /* 0x000fe20000000000 */
[----:B------:R-:W-:Y:S01]  /*1ad0*/  UMOV UR11, 0x40000040 ;  /* 0x40000040000b7882 */ /* 0x000fe20000000000 */
[----:B------:R-:W-:Y:S01]  /*1ae0*/  UMOV UR21, UR9 ;  /* 0x0000000900157c82 */ /* 0x000fe20008000000 */
[----:B------:R-:W-:Y:S01]  /*1af0*/  IMAD.U32 R13, RZ, RZ, UR9 ;  /* 0x00000009ff0d7e24 */ /* 0x000fe2000f8e00ff */
[----:B------:R-:W-:Y:S01]  /*1b00*/  UMOV UR8, UR5 ;  /* 0x0000000500087c82 */ /* 0x000fe20008000000 */
[----:B------:R-:W-:Y:S01]  /*1b10*/  UMOV UR13, UR21 ;  /* 0x00000015000d7c82 */ /* 0x000fe20008000000 */
[----:B------:R-:W-:Y:S01]  /*1b20*/  UMOV UR20, UR8 ;  /* 0x0000000800147c82 */ /* 0x000fe20008000000 */
[----:B------:R-:W-:Y:S01]  /*1b30*/  IMAD.U32 R12, RZ, RZ, UR8 ;  /* 0x00000008ff0c7e24 */ /* 0x000fe2000f8e00ff */
[----:B------:R-:W-:Y:S01]  /*1b40*/  UMOV UR12, UR20 ;  /* 0x00000014000c7c82 */ /* 0x000fe20008000000 */
[----:B------:R-:W-:Y:S01]  /*1b50*/  UIADD3 UR4, UR4, 0x24400, URZ ;  /* 0x0002440004047890 */ /* 0x000fe2000fffe03f */
[----:B------:R-:W-:Y:S01]  /*1b60*/  P2R R64, PR, RZ, 0x1 ;  /* 0x00000001ff407803 */ /* 0x000fe20000000000 */
[----:B------:R-:W-:Y:S01]  /*1b70*/  UMOV UR15, 0x40000040 ;  /* 0x40000040000f7882 */ /* 0x000fe20000000000 */
[----:B------:R-:W-:Y:S01]  /*1b80*/  UMOV UR16, UR20 ;  /* 0x0000001400107c82 */ /* 0x000fe20008000000 */
[----:B------:R-:W-:Y:S01]  /*1b90*/  USHF.R.U32.HI UR4, URZ, 0x4, UR4 ;  /* 0x000000043f047899 */ /* 0x000fe20008011604 */
[----:B01----:R-:W-:Y:S01]  /*1ba0*/  @!P1 VIADD R0, R0, 0x38840 ;  /* 0x0003884000009836 */ /* 0x003fe20000000000 */
[----:B------:R-:W-:Y:S01]  /*1bb0*/  UMOV UR17, UR21 ;  /* 0x0000001500117c82 */ /* 0x000fe20008000000 */
[----:B------:R-:W-:Y:S01]  /*1bc0*/  UMOV UR19, 0x40000040 ;  /* 0x4000004000137882 */ /* 0x000fe20000000000 */
[----:B------:R-:W-:Y:S01]  /*1bd0*/  ULOP3.LUT UR4, UR4, 0x3fff, URZ, 0xc0, !UPT ;  /* 0x00003fff04047892 */ /* 0x000fe2000f8ec03f */
[--C-:B------:R-:W-:Y:S01]  /*1be0*/  IMAD.MOV.U32 R150, RZ, RZ, R151.reuse ;  /* 0x000000ffff967224 */ /* 0x100fe200078e0097 */
[----:B------:R-:W-:Y:S01]  /*1bf0*/  UMOV UR23, 0x40000040 ;  /* 0x4000004000177882 */ /* 0x000fe20000000000 */
[----:B------:R-:W-:Y:S01]  /*1c00*/  UMOV UR27, 0x40000040 ;  /* 0x40000040001b7882 */ /* 0x000fe20000000000 */
[----:B------:R-:W-:Y:S01]  /*1c10*/  ULOP3.LUT UR7, UR4, 0x10000, URZ, 0xfc, !UPT ;  /* 0x0001000004077892 */ /* 0x000fe2000f8efc3f */
[----:B------:R-:W-:Y:S01]  /*1c20*/  @!P1 PRMT R0, RZ, 0x654, R0 ;  /* 0x00000654ff009816 */ /* 0x000fe20000000000 */
[----:B------:R-:W-:Y:S01]  /*1c30*/  UMOV UR31, 0x40000040 ;  /* 0x40000040001f7882 */ /* 0x000fe20000000000 */
[----:B------:R-:W-:Y:S01]  /*1c40*/  UMOV UR35, 0x40000040 ;  /* 0x4000004000237882 */ /* 0x000fe20000000000 */
[----:B------:R-:W-:Y:S01]  /*1c50*/  UIMAD UR4, UR6, 0xa00, UR7 ;  /* 0x00000a00060478a4 */ /* 0x000fe2000f8e0207 */
[--C-:B------:R-:W-:Y:S01]  /*1c60*/  IMAD.MOV.U32 R149, RZ, RZ, R151.reuse ;  /* 0x000000ffff957224 */ /* 0x100fe200078e0097 */
[----:B------:R-:W-:Y:S01]  /*1c70*/  UIADD3 UR6, UR5, 0x2, URZ ;  /* 0x0000000205067890 */ /* 0x000fe2000fffe03f */
[----:B------:R-:W-:Y:S01]  /*1c80*/  IMAD.U32 R19, RZ, RZ, UR7 ;  /* 0x00000007ff137e24 */ /* 0x000fe2000f8e00ff */
[----:B------:R-:W-:Y:S01]  /*1c90*/  UIADD3 UR14, UR4, 0x100, URZ ;  /* 0x00000100040e7890 */ /* 0x000fe2000fffe03f */
[-C--:B------:R-:W-:Y:S01]  /*1ca0*/  MOV R148, R151.reuse ;  /* 0x0000009700947202 */ /* 0x080fe20000000f00 */
[----:B------:R-:W-:Y:S01]  /*1cb0*/  UIADD3 UR18, UR4, 0x180, URZ ;  /* 0x0000018004127890 */ /* 0x000fe2000fffe03f */
[--C-:B------:R-:W-:Y:S01]  /*1cc0*/  IMAD.MOV.U32 R147, RZ, RZ, R151.reuse ;  /* 0x000000ffff937224 */ /* 0x100fe200078e0097 */
[----:B------:R-:W-:Y:S01]  /*1cd0*/  UMOV UR10, UR4 ;  /* 0x00000004000a7c82 */ /* 0x000fe20008000000 */
[----:B------:R-:W-:Y:S01]  /*1ce0*/  UIADD3 UR7, UR4, 0x2, URZ ;  /* 0x0000000204077890 */ /* 0x000fe2000fffe03f */
        /* <DEDUP_REMOVED lines=36> */
[----:B------:R-:W-:Y:S01]  /*1f30*/  MOV R74, R151 ;  /* 0x00000097004a7202 */ /* 0x000fe20000000f00 */
        /* <DEDUP_REMOVED lines=211> */
[----:B------:R-:W-:Y:S02]  /*2c70*/  UIADD3 UR10, UR4, 0x780, URZ ;  /* 0x00000780040a7890 */ /* 0x000fe4000fffe03f */
        /* <DEDUP_REMOVED lines=316> */
[----:B------:R-:W-:Y:S01]  /*4040*/  R2UR UR12, R3 ;  /* 0x00000000030c72ca */ /* 0x000fe200000e0000 */
[----:B------:R-:W-:Y:S01]  /*4050*/  VIADD R3, R223, UR60 ;  /* 0x0000003cdf037c36 */ /* 0x000fe20008000000 */
[----:B------:R-:W-:Y:S01]  /*4060*/  R2UR UR13, R2 ;  /* 0x00000000020d72ca */ /* 0x000fe200000e0000 */
        /* <DEDUP_REMOVED lines=83> */
[----:B------:R-:W-:Y:S01]  /*45a0*/  ISETP.GT.AND P6, PT, R3, 0x11, PT ;  /* 0x000000110300780c */ /* 0x000fe20003fc4270 */
[----:B------:R-:W3:Y:S01]  /*45b0*/  MUFU.TANH R49, R49 ;  /* 0x0000003100317308 */ /* 0x000ee20000002400 */
[----:B--2---:R-:W-:Y:S01]  /*45c0*/  FSEL R15, R15, -INF , P5 ;  /* 0xff8000000f0f7808 */ /* 0x004fe20002800000 */
[----:B------:R-:W-:Y:S01]  /*45d0*/  FMUL.FTZ R55, R55, UR10 ;  /* 0x0000000a37377c20 */ /* 0x000fe20008410000 */
[----:B------:R-:W-:Y:S01]  /*45e0*/  ISETP.GT.AND P5, PT, R3, 0x18, PT ;  /* 0x000000180300780c */ /* 0x000fe20003fa4270 */
[----:B------:R-:W-:Y:S01]  /*45f0*/  IMAD.MOV.U32 R59, RZ, RZ, R151 ;  /* 0x000000ffff3b7224 */ /* 0x000fe200078e0097 */
[----:B0-----:R-:W-:-:S02]  /*4600*/  FSEL R62, R62, -INF , P4 ;  /* 0xff8000003e3e7808 */ /* 0x001fc40002000000 */
        /* <DEDUP_REMOVED lines=64> */
[----:B------:R-:W-:Y:S01]  /*4a10*/  FMNMX.FTZ R21, R45, R4, !PT ;  /* 0x000000042d157209 */ /* 0x000fe20007810000 */
[----:B------:R-:W-:-:S04]  /*4a20*/  ULDC UR5, c[0x0][0x988] ;  /* 0x0002620000057ab9 */ /* 0x000fc80000000800 */
        /* <DEDUP_REMOVED lines=41> */
[----:B-1----:R-:W-:-:S07]  /*4cc0*/  FSEL R25, R25, -INF , P4 ;  /* 0xff80000019197808 */ /* 0x002fce0002000000 */
[----:B------:R-:W1:Y:S01]  /*4cd0*/  MUFU.TANH R29, R29 ;  /* 0x0000001d001d7308 */ /* 0x000e620000002400 */
[----:B0-----:R-:W-:Y:S02]  /*4ce0*/  FSEL R38, R38, -INF , P2 ;  /* 0xff80000026267808 */ /* 0x001fe40001000000 */
[----:B------:R-:W-:Y:S02]  /*4cf0*/  ISETP.GT.AND P2, PT, R3, 0x49, PT ;  /* 0x000000490300780c */ /* 0x000fe40003f44270 */
[----:B------:R-:W-:-:S03]  /*4d00*/  FMNMX.FTZ R3, R25, R4, !PT ;  /* 0x0000000419037209 */ /* 0x000fc60007810000 */
        /* <DEDUP_REMOVED lines=14> */
[----:B0-----:R-:W-:Y:S02]  /*4df0*/  FMNMX.FTZ R14, R3, R4, !PT ;  /* 0x00000004030e7209 */ /* 0x001fe40007810000 */
[----:B------:R-:W-:-:S03]  /*4e00*/  FMNMX.FTZ R3, R2, R15, !PT ;  /* 0x0000000f02037209 */ /* 0x000fc60007810000 */
        /* <DEDUP_REMOVED lines=43> */
[----:B0-----:R-:W-:Y:S01]  /*50c0*/  F2FP.BF16.F32.PACK_AB R208, R57, R56 ;  /* 0x0000003839d0723e */ /* 0x001fe200000010ff */
[----:B------:R-:W-:Y:S01]  /*50d0*/  IMAD.MOV.U32 R64, RZ, RZ, R151 ;  /* 0x000000ffff407224 */ /* 0x000fe200078e0097 */
[----:B------:R-:W-:-:S04]  /*50e0*/  FMNMX.FTZ R14, R38, R3, !PT ;  /* 0x00000003260e7209 */ /* 0x000fc80007810000 */
        /* <DEDUP_REMOVED lines=8> */
[----:B------:R-:W-:Y:S04]  /*5170*/  MUFU.EX2 R52, R52 ;  /* 0x0000003400347308 */ /* 0x000fe80000000800 */
[----:B------:R-:W1:Y:S04]  /*5180*/  SHFL.BFLY PT, R3, R14, 0x2, 0x1f ;  /* 0x0c401f000e037f89 */ /* 0x000e6800000e0000 */
        /* <DEDUP_REMOVED lines=12> */
[----:B-1----:R-:W-:Y:S02]  /*5250*/  FMNMX.FTZ R3, R20, R3, !PT ;  /* 0x0000000314037209 */ /* 0x002fe40007810000 */
[----:B---3--:R-:W-:-:S02]  /*5260*/  F2FP.BF16.F32.PACK_AB R202, R45, R44 ;  /* 0x0000002c2dca723e */ /* 0x008fc400000010ff */
[C---:B------:R-:W-:Y:S01]  /*5270*/  FSETP.NEU.FTZ.AND P2, PT, R3.reuse, -INF , PT ;  /* 0xff8000000300780b */ /* 0x040fe20003f5d000 */
[----:B------:R-:W-:Y:S02]  /*5280*/  FMUL.FTZ R14, R3, UR5 ;  /* 0x00000005030e7c20 */ /* 0x000fe40008410000 */
[----:B------:R-:W-:Y:S03]  /*5290*/  MUFU.EX2 R36, R36 ;  /* 0x0000002400247308 */ /* 0x000fe60000000800 */
[----:B------:R-:W-:Y:S02]  /*52a0*/  FSEL R14, R14, RZ, P2 ;  /* 0x000000ff0e0e7208 */ /* 0x000fe40001000000 */
[----:B------:R-:W-:-:S03]  /*52b0*/  PLOP3.LUT P2, PT, PT, PT, UP0, 0x80, 0x0 ;  /* 0x000000000000781c */ /* 0x000fc60003f4f008 */
[--C-:B------:R-:W-:Y:S01]  /*52c0*/  FFMA.FTZ R2, R2, UR5, -R14.reuse ;  /* 0x0000000502027c23 */ /* 0x100fe2000801080e */
[--C-:B------:R-:W-:Y:S01]  /*52d0*/  FFMA.FTZ R15, R15, UR5, -R14.reuse ;  /* 0x000000050f0f7c23 */ /* 0x100fe2000801080e */
[--C-:B------:R-:W-:Y:S01]  /*52e0*/  FFMA.FTZ R62, R62, UR5, -R14.reuse ;  /* 0x000000053e3e7c23 */ /* 0x100fe2000801080e */
[--C-:B------:R-:W-:Y:S01]  /*52f0*/  FFMA.FTZ R63, R63, UR5, -R14.reuse ;  /* 0x000000053f3f7c23 */ /* 0x100fe2000801080e */
[--C-:B------:R-:W-:Y:S01]  /*5300*/  FFMA.FTZ R50, R50, UR5, -R14.reuse ;  /* 0x0000000532327c23 */ /* 0x100fe2000801080e */
[----:B------:R1:W-:Y:S01]  /*5310*/  MUFU.EX2 R209, R15 ;  /* 0x0000000f00d17308 */ /* 0x0003e20000000800 */
[--C-:B------:R-:W-:Y:S01]  /*5320*/  FFMA.FTZ R51, R51, UR5, -R14.reuse ;  /* 0x0000000533337c23 */ /* 0x100fe2000801080e */
[--C-:B------:R-:W-:Y:S01]  /*5330*/  FFMA.FTZ R54, R54, UR5, -R14.reuse ;  /* 0x0000000536367c23 */ /* 0x100fe2000801080e */
[--C-:B------:R-:W-:Y:S01]  /*5340*/  FFMA.FTZ R55, R55, UR5, -R14.reuse ;  /* 0x0000000537377c23 */ /* 0x100fe2000801080e */
[--C-:B------:R-:W-:Y:S01]  /*5350*/  FFMA.FTZ R42, R42, UR5, -R14.reuse ;  /* 0x000000052a2a7c23 */ /* 0x100fe2000801080e */
[--C-:B------:R-:W-:Y:S01]  /*5360*/  FFMA.FTZ R43, R43, UR5, -R14.reuse ;  /* 0x000000052b2b7c23 */ /* 0x100fe2000801080e */
[--C-:B------:R-:W-:Y:S01]  /*5370*/  FFMA.FTZ R46, R46, UR5, -R14.reuse ;  /* 0x000000052e2e7c23 */ /* 0x100fe2000801080e */
[--C-:B------:R-:W-:Y:S01]  /*5380*/  FFMA.FTZ R47, R47, UR5, -R14.reuse ;  /* 0x000000052f2f7c23 */ /* 0x100fe2000801080e */
[----:B------:R-:W3:Y:S01]  /*5390*/  MUFU.EX2 R2, R2 ;  /* 0x0000000200027308 */ /* 0x000ee20000000800 */
[----:B-1----:R-:W-:Y:S01]  /*53a0*/  FADD.FTZ R15, R56, R57 ;  /* 0x00000039380f7221 */ /* 0x002fe20000010000 */
[--C-:B------:R-:W-:Y:S01]  /*53b0*/  FFMA.FTZ R34, R34, UR5, -R14.reuse ;  /* 0x0000000522227c23 */ /* 0x100fe2000801080e */
[--C-:B------:R-:W-:Y:S01]  /*53c0*/  FFMA.FTZ R35, R35, UR5, -R14.reuse ;  /* 0x0000000523237c23 */ /* 0x100fe2000801080e */
[--C-:B------:R-:W-:Y:S01]  /*53d0*/  FFMA.FTZ R38, R38, UR5, -R14.reuse ;  /* 0x0000000526267c23 */ /* 0x100fe2000801080e */
[----:B------:R-:W-:Y:S01]  /*53e0*/  FADD.FTZ R20, R60, R15 ;  /* 0x0000000f3c147221 */ /* 0x000fe20000010000 */
[--C-:B------:R-:W-:Y:S01]  /*53f0*/  FFMA.FTZ R39, R39, UR5, -R14.reuse ;  /* 0x0000000527277c23 */ /* 0x100fe2000801080e */
[----:B------:R-:W-:Y:S01]  /*5400*/  FFMA.FTZ R26, R26, UR5, -R14 ;  /* 0x000000051a1a7c23 */ /* 0x000fe2000801080e */
[----:B------:R-:W1:Y:S01]  /*5410*/  MUFU.EX2 R62, R62 ;  /* 0x0000003e003e7308 */ /* 0x000e620000000800 */
[----:B------:R-:W-:Y:S01]  /*5420*/  FADD.FTZ R15, R61, R20 ;  /* 0x000000143d0f7221 */ /* 0x000fe20000010000 */
[--C-:B------:R-:W-:Y:S01]  /*5430*/  FFMA.FTZ R27, R27, UR5, -R14.reuse ;  /* 0x000000051b1b7c23 */ /* 0x100fe2000801080e */
[--C-:B------:R-:W-:Y:S01]  /*5440*/  FFMA.FTZ R30, R30, UR5, -R14.reuse ;  /* 0x000000051e1e7c23 */ /* 0x100fe2000801080e */
[----:B------:R-:W-:Y:S01]  /*5450*/  FFMA.FTZ R14, R31, UR5, -R14 ;  /* 0x000000051f0e7c23 */ /* 0x000fe2000801080e */
[----:B------:R-:W-:Y:S01]  /*5460*/  FADD.FTZ R20, R48, R15 ;  /* 0x0000000f30147221 */ /* 0x000fe20000010000 */
[----:B0-----:R-:W-:Y:S01]  /*5470*/  F2FP.BF16.F32.PACK_AB R196, R33, R32 ;  /* 0x0000002021c4723e */ /* 0x001fe200000010ff */
[----:B------:R-:W-:Y:S01]  /*5480*/  IMAD.MOV.U32 R61, RZ, RZ, R151 ;  /* 0x000000ffff3d7224 */ /* 0x000fe200078e0097 */
[----:B------:R-:W0:Y:S01]  /*5490*/  MUFU.EX2 R63, R63 ;  /* 0x0000003f003f7308 */ /* 0x000e220000000800 */
[----:B---3--:R-:W-:Y:S01]  /*54a0*/  FADD.FTZ R15, R2, R209 ;  /* 0x000000d1020f7221 */ /* 0x008fe20000010000 */
[----:B------:R-:W-:Y:S01]  /*54b0*/  FADD.FTZ R29, R49, R20 ;  /* 0x00000014311d7221 */ /* 0x000fe20000010000 */
[----:B------:R-:W-:Y:S01]  /*54c0*/  F2FP.BF16.F32.PACK_AB R209, R209, R2 ;  /* 0x00000002d1d1723e */ /* 0x000fe200000010ff */
[----:B------:R-:W-:-:S02]  /*54d0*/  IMAD.MOV.U32 R2, RZ, RZ, 0x3f800000 ;  /* 0x3f800000ff027424 */ /* 0x000fc400078e00ff */
[----:B------:R-:W-:Y:S01]  /*54e0*/  FADD.FTZ R58, R52, R29 ;  /* 0x0000001d343a7221 */ /* 0x000fe20000010000 */
[----:B------:R-:W-:Y:S01]  /*54f0*/  IMAD.MOV.U32 R60, RZ, RZ, R151 ;  /* 0x000000ffff3c7224 */ /* 0x000fe200078e0097 */
[----:B------:R-:W3:Y:S01]  /*5500*/  MUFU.EX2 R50, R50 ;  /* 0x0000003200327308 */ /* 0x000ee20000000800 */
[----:B-1----:R-:W-:Y:S01]  /*5510*/  FADD.FTZ R20, R62, R15 ;  /* 0x0000000f3e147221 */ /* 0x002fe20000010000 */
[----:B------:R-:W-:Y:S01]  /*5520*/  FADD.FTZ R29, R53, R58 ;  /* 0x0000003a351d7221 */ /* 0x000fe20000010000 */
[--C-:B------:R-:W-:Y:S02]  /*5530*/  IMAD.MOV.U32 R57, RZ, RZ, R151.reuse ;  /* 0x000000ffff397224 */ /* 0x100fe400078e0097 */
[----:B------:R-:W-:Y:S02]  /*5540*/  IMAD.MOV.U32 R56, RZ, RZ, R151 ;  /* 0x000000ffff387224 */ /* 0x000fe400078e0097 */
[----:B------:R-:W-:Y:S01]  /*5550*/  FADD.FTZ R58, R40, R29 ;  /* 0x0000001d283a7221 */ /* 0x000fe20000010000 */
[--C-:B------:R-:W-:Y:S01]  /*5560*/  IMAD.MOV.U32 R53, RZ, RZ, R151.reuse ;  /* 0x000000ffff357224 */ /* 0x100fe200078e0097 */
[----:B------:R-:W1:Y:S01]  /*5570*/  MUFU.EX2 R51, R51 ;  /* 0x0000003300337308 */ /* 0x000e620000000800 */
[----:B0-----:R-:W-:Y:S01]  /*5580*/  FADD.FTZ R15, R63, R20 ;  /* 0x000000143f0f7221 */ /* 0x001fe20000010000 */
[----:B------:R-:W-:Y:S01]  /*5590*/  FADD.FTZ R29, R41, R58 ;  /* 0x0000003a291d7221 */ /* 0x000fe20000010000 */
[----:B------:R-:W-:Y:S01]  /*55a0*/  F2FP.BF16.F32.PACK_AB R211, R63, R62 ;  /* 0x0000003e3fd3723e */ /* 0x000fe200000010ff */
[----:B------:R-:W-:-:S02]  /*55b0*/  IMAD.MOV.U32 R63, RZ, RZ, R151 ;  /* 0x000000ffff3f7224 */ /* 0x000fc400078e0097 */
[----:B--2---:R-:W-:Y:S01]  /*55c0*/  FADD.FTZ R0, R44, R29 ;  /* 0x0000001d2c007221 */ /* 0x004fe20000010000 */
[----:B------:R-:W-:Y:S01]  /*55d0*/  IMAD.MOV.U32 R62, RZ, RZ, R151 ;  /* 0x000000ffff3e7224 */ /* 0x000fe200078e0097 */
[----:B------:R-:W0:Y:S01]  /*55e0*/  MUFU.EX2 R54, R54 ;  /* 0x0000003600367308 */ /* 0x000e220000000800 */
[----:B---3--:R-:W-:Y:S01]  /*55f0*/  FADD.FTZ R20, R50, R15 ;  /* 0x0000000f32147221 */ /* 0x008fe20000010000 */
[----:B------:R-:W-:Y:S01]  /*5600*/  FADD.FTZ R29, R45, R0 ;  /* 0x000000002d1d7221 */ /* 0x000fe20000010000 */
[--C-:B------:R-:W-:Y:S02]  /*5610*/  IMAD.MOV.U32 R58, RZ, RZ, R151.reuse ;  /* 0x000000ffff3a7224 */ /* 0x100fe400078e0097 */
[--C-:B------:R-:W-:Y:S02]  /*5620*/  IMAD.MOV.U32 R52, RZ, RZ, R151.reuse ;  /* 0x000000ffff347224 */ /* 0x100fe400078e0097 */
[--C-:B------:R-:W-:Y:S01]  /*5630*/  IMAD.MOV.U32 R49, RZ, RZ, R151.reuse ;  /* 0x000000ffff317224 */ /* 0x100fe200078e0097 */
[----:B------:R-:W2:Y:S01]  /*5640*/  MUFU.EX2 R55, R55 ;  /* 0x0000003700377308 */ /* 0x000ea20000000800 */
[C---:B-1----:R-:W-:Y:S01]  /*5650*/  FADD.FTZ R15, R51.reuse, R20 ;  /* 0x00000014330f7221 */ /* 0x042fe20000010000 */
[----:B------:R-:W-:Y:S01]  /*5660*/  F2FP.BF16.F32.PACK_AB R205, R51, R50 ;  /* 0x0000003233cd723e */ /* 0x000fe200000010ff */
[----:B------:R-:W-:-:S02]  /*5670*/  IMAD.MOV.U32 R51, RZ, RZ, R151 ;  /* 0x000000ffff337224 */ /* 0x000fc400078e0097 */
[--C-:B------:R-:W-:Y:S02]  /*5680*/  IMAD.MOV.U32 R50, RZ, RZ, R151.reuse ;  /* 0x000000ffff327224 */ /* 0x100fe400078e0097 */
[----:B------:R-:W-:Y:S01]  /*5690*/  IMAD.MOV.U32 R48, RZ, RZ, R151 ;  /* 0x000000ffff307224 */ /* 0x000fe200078e0097 */
[----:B------:R-:W1:Y:S01]  /*56a0*/  MUFU.EX2 R42, R42 ;  /* 0x0000002a002a7308 */ /* 0x000e620000000800 */
[----:B0-----:R-:W-:Y:S01]  /*56b0*/  FADD.FTZ R20, R54, R15 ;  /* 0x0000000f36147221 */ /* 0x001fe20000010000 */
[--C-:B------:R-:W-:Y:S02]  /*56c0*/  IMAD.MOV.U32 R45, RZ, RZ, R151.reuse ;  /* 0x000000ffff2d7224 */ /* 0x100fe400078e0097 */
[--C-:B------:R-:W-:Y:S02]  /*56d0*/  IMAD.MOV.U32 R44, RZ, RZ, R151.reuse ;  /* 0x000000ffff2c7224 */ /* 0x100fe400078e0097 */
[----:B------:R-:W-:Y:S02]  /*56e0*/  IMAD.MOV.U32 R41, RZ, RZ, R151 ;  /* 0x000000ffff297224 */ /* 0x000fe400078e0097 */
[----:B------:R-:W0:Y:S01]  /*56f0*/  MUFU.EX2 R43, R43 ;  /* 0x0000002b002b7308 */ /* 0x000e220000000800 */
[C---:B--2---:R-:W-:Y:S01]  /*5700*/  FADD.FTZ R15, R55.reuse, R20 ;  /* 0x00000014370f7221 */ /* 0x044fe20000010000 */
[----:B------:R-:W-:Y:S01]  /*5710*/  FADD.FTZ R20, R32, R29 ;  /* 0x0000001d20147221 */ /* 0x000fe20000010000 */
[----:B------:R-:W-:Y:S01]  /*5720*/  F2FP.BF16.F32.PACK_AB R207, R55, R54 ;  /* 0x0000003637cf723e */ /* 0x000fe200000010ff */
[----:B------:R-:W-:-:S02]  /*5730*/  IMAD.MOV.U32 R55, RZ, RZ, R151 ;  /* 0x000000ffff377224 */ /* 0x000fc400078e0097 */
[----:B------:R-:W-:Y:S01]  /*5740*/  FADD.FTZ R29, R33, R20 ;  /* 0x00000014211d7221 */ /* 0x000fe20000010000 */
[----:B------:R-:W-:Y:S01]  /*5750*/  IMAD.MOV.U32 R54, RZ, RZ, R151 ;  /* 0x000000ffff367224 */ /* 0x000fe200078e0097 */
[----:B------:R-:W2:Y:S01]  /*5760*/  MUFU.EX2 R46, R46 ;  /* 0x0000002e002e7308 */ /* 0x000ea20000000800 */
[----:B-1----:R-:W-:Y:S01]  /*5770*/  FADD.FTZ R0, R42, R15 ;  /* 0x0000000f2a007221 */ /* 0x002fe20000010000 */
[----:B------:R-:W-:Y:S01]  /*5780*/  FADD.FTZ R20, R36, R29 ;  /* 0x0000001d24147221 */ /* 0x000fe20000010000 */
[--C-:B------:R-:W-:Y:S02]  /*5790*/  IMAD.MOV.U32 R40, RZ, RZ, R151.reuse ;  /* 0x000000ffff287224 */ /* 0x100fe400078e0097 */
[--C-:B------:R-:W-:Y:S02]  /*57a0*/  IMAD.MOV.U32 R33, RZ, RZ, R151.reuse ;  /* 0x000000ffff217224 */ /* 0x100fe400078e0097 */
[--C-:B------:R-:W-:Y:S01]  /*57b0*/  IMAD.MOV.U32 R32, RZ, RZ, R151.reuse ;  /* 0x000000ffff207224 */ /* 0x100fe200078e0097 */
[----:B------:R-:W1:Y:S01]  /*57c0*/  MUFU.EX2 R47, R47 ;  /* 0x0000002f002f7308 */ /* 0x000e620000000800 */
[C---:B0-----:R-:W-:Y:S01]  /*57d0*/  FADD.FTZ R15, R43.reuse, R0 ;  /* 0x000000002b0f7221 */ /* 0x041fe20000010000 */
[----:B------:R-:W-:Y:S01]  /*57e0*/  F2FP.BF16.F32.PACK_AB R201, R43, R42 ;  /* 0x0000002a2bc9723e */ /* 0x000fe200000010ff */
[----:B------:R-:W-:-:S02]  /*57f0*/  IMAD.MOV.U32 R43, RZ, RZ, R151 ;  /* 0x000000ffff2b7224 */ /* 0x000fc400078e0097 */
[--C-:B------:R-:W-:Y:S02]  /*5800*/  IMAD.MOV.U32 R42, RZ, RZ, R151.reuse ;  /* 0x000000ffff2a7224 */ /* 0x100fe400078e0097 */
[----:B------:R-:W-:Y:S01]  /*5810*/  IMAD.MOV.U32 R31, RZ, RZ, R151 ;  /* 0x000000ffff1f7224 */ /* 0x000fe200078e0097 */
[----:B------:R-:W0:Y:S01]  /*5820*/  MUFU.EX2 R37, R37 ;  /* 0x0000002500257308 */ /* 0x000e220000000800 */
[----:B--2---:R-:W-:-:S07]  /*5830*/  FADD.FTZ R0, R46, R15 ;  /* 0x0000000f2e007221 */ /* 0x004fce0000010000 */
[----:B------:R-:W2:Y:S01]  /*5840*/  MUFU.EX2 R34, R34 ;  /* 0x0000002200227308 */ /* 0x000ea20000000800 */
[C---:B-1----:R-:W-:Y:S01]  /*5850*/  FADD.FTZ R15, R47.reuse, R0 ;  /* 0x000000002f0f7221 */ /* 0x042fe20000010000 */
[----:B------:R-:W-:Y:S01]  /*5860*/  F2FP.BF16.F32.PACK_AB R203, R47, R46 ;  /* 0x0000002e2fcb723e */ /* 0x000fe200000010ff */
[--C-:B------:R-:W-:Y:S02]  /*5870*/  IMAD.MOV.U32 R47, RZ, RZ, R151.reuse ;  /* 0x000000ffff2f7224 */ /* 0x100fe400078e0097 */
[----:B------:R-:W-:-:S03]  /*5880*/  IMAD.MOV.U32 R46, RZ, RZ, R151 ;  /* 0x000000ffff2e7224 */ /* 0x000fc600078e0097 */
[----:B------:R-:W1:Y:S01]  /*5890*/  MUFU.EX2 R24, R24 ;  /* 0x0000001800187308 */ /* 0x000e620000000800 */
[C---:B0-----:R-:W-:Y:S01]  /*58a0*/  FADD.FTZ R29, R37.reuse, R20 ;  /* 0x00000014251d7221 */ /* 0x041fe20000010000 */
[----:B------:R-:W-:Y:S01]  /*58b0*/  F2FP.BF16.F32.PACK_AB R198, R37, R36 ;  /* 0x0000002425c6723e */ /* 0x000fe200000010ff */
[----:B------:R-:W-:Y:S01]  /*58c0*/  IMAD.MOV.U32 R36, RZ, RZ, R151 ;  /* 0x000000ffff247224 */ /* 0x000fe200078e0097 */
[----:B------:R-:W-:-:S04]  /*58d0*/  MOV R37, R151 ;  /* 0x0000009700257202 */ /* 0x000fc80000000f00 */
[----:B------:R-:W0:Y:S01]  /*58e0*/  MUFU.EX2 R35, R35 ;  /* 0x0000002300237308 */ /* 0x000e220000000800 */
[----:B--2---:R-:W-:-:S07]  /*58f0*/  FADD.FTZ R0, R34, R15 ;  /* 0x0000000f22007221 */ /* 0x004fce0000010000 */
[----:B------:R-:W2:Y:S01]  /*5900*/  MUFU.EX2 R25, R25 ;  /* 0x0000001900197308 */ /* 0x000ea20000000800 */
[----:B-1----:R-:W-:-:S07]  /*5910*/  FADD.FTZ R20, R24, R29 ;  /* 0x0000001d18147221 */ /* 0x002fce0000010000 */
[----:B------:R-:W1:Y:S01]  /*5920*/  MUFU.EX2 R38, R38 ;  /* 0x0000002600267308 */ /* 0x000e620000000800 */
[C---:B0-----:R-:W-:Y:S01]  /*5930*/  FADD.FTZ R15, R35.reuse, R0 ;  /* 0x00000000230f7221 */ /* 0x041fe20000010000 */
[----:B------:R-:W-:Y:S01]  /*5940*/  F2FP.BF16.F32.PACK_AB R197, R35, R34 ;  /* 0x0000002223c5723e */ /* 0x000fe200000010ff */
[--C-:B------:R-:W-:Y:S02]  /*5950*/  IMAD.MOV.U32 R35, RZ, RZ, R151.reuse ;  /* 0x000000ffff237224 */ /* 0x100fe400078e0097 */
[----:B------:R-:W-:-:S03]  /*5960*/  IMAD.MOV.U32 R34, RZ, RZ, R151 ;  /* 0x000000ffff227224 */ /* 0x000fc600078e0097 */
[----:B------:R-:W0:Y:S01]  /*5970*/  MUFU.EX2 R28, R28 ;  /* 0x0000001c001c7308 */ /* 0x000e220000000800 */
[C---:B--2---:R-:W-:Y:S01]  /*5980*/  FADD.FTZ R29, R25.reuse, R20 ;  /* 0x00000014191d7221 */ /* 0x044fe20000010000 */
[----:B------:R-:W-:Y:S01]  /*5990*/  F2FP.BF16.F32.PACK_AB R192, R25, R24 ;  /* 0x0000001819c0723e */ /* 0x000fe200000010ff */
[--C-:B------:R-:W-:Y:S02]  /*59a0*/  IMAD.MOV.U32 R25, RZ, RZ, R151.reuse ;  /* 0x000000ffff197224 */ /* 0x100fe400078e0097 */
[----:B------:R-:W-:-:S03]  /*59b0*/  IMAD.MOV.U32 R24, RZ, RZ, R151 ;  /* 0x000000ffff187224 */ /* 0x000fc600078e0097 */
[----:B------:R-:W2:Y:S01]  /*59c0*/  MUFU.EX2 R39, R39 ;  /* 0x0000002700277308 */ /* 0x000ea20000000800 */
[----:B-1----:R-:W-:-:S07]  /*59d0*/  FADD.FTZ R0, R38, R15 ;  /* 0x0000000f26007221 */ /* 0x002fce0000010000 */
[----:B------:R-:W1:Y:S01]  /*59e0*/  MUFU.EX2 R26, R26 ;  /* 0x0000001a001a7308 */ /* 0x000e620000000800 */
[----:B0-----:R-:W-:-:S07]  /*59f0*/  FADD.FTZ R20, R28, R29 ;  /* 0x0000001d1c147221 */ /* 0x001fce0000010000 */
[----:B------:R-:W0:Y:S01]  /*5a00*/  MUFU.EX2 R21, R21 ;  /* 0x0000001500157308 */ /* 0x000e220000000800 */
[C---:B--2---:R-:W-:Y:S01]  /*5a10*/  FADD.FTZ R29, R39.reuse, R0 ;  /* 0x00000000271d7221 */ /* 0x044fe20000010000 */
[----:B------:R-:W-:Y:S01]  /*5a20*/  F2FP.BF16.F32.PACK_AB R199, R39, R38 ;  /* 0x0000002627c7723e */ /* 0x000fe200000010ff */
[--C-:B------:R-:W-:Y:S02]  /*5a30*/  IMAD.MOV.U32 R39, RZ, RZ, R151.reuse ;  /* 0x000000ffff277224 */ /* 0x100fe400078e0097 */
[----:B------:R-:W-:-:S03]  /*5a40*/  IMAD.MOV.U32 R38, RZ, RZ, R151 ;  /* 0x000000ffff267224 */ /* 0x000fc600078e0097 */
[----:B------:R-:W2:Y:S01]  /*5a50*/  MUFU.EX2 R27, R27 ;  /* 0x0000001b001b7308 */ /* 0x000ea20000000800 */
[----:B-1----:R-:W-:Y:S01]  /*5a60*/  FADD.FTZ R0, R26, R29 ;  /* 0x0000001d1a007221 */ /* 0x002fe20000010000 */
[----:B------:R-:W-:-:S06]  /*5a70*/  IMAD.MOV.U32 R29, RZ, RZ, R151 ;  /* 0x000000ffff1d7224 */ /* 0x000fcc00078e0097 */
[----:B------:R-:W1:Y:S01]  /*5a80*/  MUFU.EX2 R30, R30 ;  /* 0x0000001e001e7308 */ /* 0x000e620000000800 */
[C---:B0-----:R-:W-:Y:S01]  /*5a90*/  FADD.FTZ R15, R21.reuse, R20 ;  /* 0x00000014150f7221 */ /* 0x041fe20000010000 */
[----:B------:R-:W-:Y:S01]  /*5aa0*/  F2FP.BF16.F32.PACK_AB R194, R21, R28 ;  /* 0x0000001c15c2723e */ /* 0x000fe200000010ff */
[----:B------:R-:W-:-:S05]  /*5ab0*/  IMAD.MOV.U32 R28, RZ, RZ, R151 ;  /* 0x000000ffff1c7224 */ /* 0x000fca00078e0097 */
[----:B------:R1:W0:Y:S01]  /*5ac0*/  MUFU.EX2 R195, R14 ;  /* 0x0000000e00c37308 */ /* 0x0002220000000800 */
[C---:B--2---:R-:W-:Y:S01]  /*5ad0*/  FADD.FTZ R21, R27.reuse, R0 ;  /* 0x000000001b157221 */ /* 0x044fe20000010000 */
[----:B------:R-:W-:Y:S01]  /*5ae0*/  F2FP.BF16.F32.PACK_AB R193, R27, R26 ;  /* 0x0000001a1bc1723e */ /* 0x000fe200000010ff */
[----:B------:R-:W-:Y:S02]  /*5af0*/  IMAD.MOV.U32 R0, RZ, RZ, 0x3f800000 ;  /* 0x3f800000ff007424 */ /* 0x000fe400078e00ff */
[--C-:B------:R-:W-:Y:S02]  /*5b00*/  IMAD.MOV.U32 R27, RZ, RZ, R151.reuse ;  /* 0x000000ffff1b7224 */ /* 0x100fe400078e0097 */
[----:B------:R-:W-:Y:S02]  /*5b10*/  IMAD.MOV.U32 R26, RZ, RZ, R151 ;  /* 0x000000ffff1a7224 */ /* 0x000fe400078e0097 */
[----:B-1----:R-:W-:-:S04]  /*5b20*/  FADD.FTZ R14, R30, R21 ;  /* 0x000000151e0e7221 */ /* 0x002fc80000010000 */
[C---:B0-----:R-:W-:Y:S01]  /*5b30*/  FADD.FTZ R14, R195.reuse, R14 ;  /* 0x0000000ec30e7221 */ /* 0x041fe20000010000 */
[----:B------:R-:W-:Y:S01]  /*5b40*/  F2FP.BF16.F32.PACK_AB R195, R195, R30 ;  /* 0x0000001ec3c3723e */ /* 0x000fe200000010ff */
[----:B------:R-:W-:Y:S01]  /*5b50*/  IMAD.MOV.U32 R30, RZ, RZ, R151 ;  /* 0x000000ffff1e7224 */ /* 0x000fe200078e0097 */
[----:B------:R-:W-:Y:S06]  /*5b60*/  @!P2 BRA `(.L_x_398) ;  /* 0x0000004000d4a947 */ /* 0x000fec0003800000 */
[----:B------:R-:W-:Y:S01]  /*5b70*/  R2UR UR4, R152 ;  /* 0x00000000980472ca */ /* 0x000fe200000e0000 */
[----:B------:R-:W-:Y:S01]  /*5b80*/  IMAD.MOV.U32 R20, RZ, RZ, R3 ;  /* 0x000000ffff147224 */ /* 0x000fe200078e0003 */
[----:B------:R-:W-:Y:S01]  /*5b90*/  R2UR UR61, R16 ;  /* 0x00000000103d72ca */ /* 0x000fe200000e0000 */
[----:B------:R-:W-:Y:S01]  /*5ba0*/  IMAD.MOV.U32 R21, RZ, RZ, R4 ;  /* 0x000000ffff157224 */ /* 0x000fe200078e0004 */
[----:B------:R-:W-:Y:S01]  /*5bb0*/  CS2R R150, SRZ ;  /* 0x0000000000967805 */ /* 0x000fe2000001ff00 */
[----:B------:R-:W-:Y:S01]  /*5bc0*/  IMAD.MOV.U32 R234, RZ, RZ, R17 ;  /* 0x000000ffffea7224 */ /* 0x000fe200078e0011 */
[----:B------:R-:W-:Y:S01]  /*5bd0*/  CS2R R146, SRZ ;  /* 0x0000000000927805 */ /* 0x000fe2000001ff00 */
[----:B------:R-:W-:Y:S01]  /*5be0*/  IMAD.MOV.U32 R0, RZ, RZ, 0x3f800000 ;  /* 0x3f800000ff007424 */ /* 0x000fe200078e00ff */
[----:B------:R-:W-:Y:S02]  /*5bf0*/  CS2R R142, SRZ ;  /* 0x00000000008e7805 */ /* 0x000fe4000001ff00 */
[----:B------:R-:W-:-:S02]  /*5c00*/  CS2R R138, SRZ ;  /* 0x00000000008a7805 */ /* 0x000fc4000001ff00 */
[----:B------:R-:W-:Y:S02]  /*5c10*/  CS2R R134, SRZ ;  /* 0x0000000000867805 */ /* 0x000fe4000001ff00 */
[----:B------:R-:W-:Y:S02]  /*5c20*/  CS2R R130, SRZ ;  /* 0x0000000000827805 */ /* 0x000fe4000001ff00 */
[----:B------:R-:W-:Y:S01]  /*5c30*/  CS2R R126, SRZ ;  /* 0x00000000007e7805 */ /* 0x000fe2000001ff00 */
[----:B------:R-:W-:Y:S01]  /*5c40*/  UIADD3 UR4, UR4, -0x2, URZ ;  /* 0xfffffffe04047890 */ /* 0x000fe2000fffe03f */
[----:B------:R-:W-:Y:S02]  /*5c50*/  CS2R R122, SRZ ;  /* 0x00000000007a7805 */ /* 0x000fe4000001ff00 */
[----:B------:R-:W-:Y:S02]  /*5c60*/  CS2R R118, SRZ ;  /* 0x0000000000767805 */ /* 0x000fe4000001ff00 */
[----:B------:R-:W-:-:S02]  /*5c70*/  CS2R R114, SRZ ;  /* 0x0000000000727805 */ /* 0x000fc4000001ff00 */
[----:B------:R-:W-:Y:S02]  /*5c80*/  CS2R R110, SRZ ;  /* 0x00000000006e7805 */ /* 0x000fe4000001ff00 */
[----:B------:R-:W-:Y:S01]  /*5c90*/  CS2R R106, SRZ ;  /* 0x00000000006a7805 */ /* 0x000fe2000001ff00 */
[----:B------:R-:W-:Y:S01]  /*5ca0*/  IMAD.U32 R232, RZ, RZ, UR4 ;  /* 0x00000004ffe87e24 */ /* 0x000fe2000f8e00ff */
        /* <DEDUP_REMOVED lines=51> */
[----:B------:R-:W-:Y:S01]  /*5fe0*/  CS2R R24, SRZ ;  /* 0x0000000000187805 */ /* 0x000fe2000001ff00 */
[----:B------:R-:W-:-:S06]  /*5ff0*/  ULDC UR60, c[0x0][0x9d8] ;  /* 0x00027600003c7ab9 */ /* 0x000fcc0000000800 */
.L_x_407:
[----:B------:R-:W-:-:S04]  /*6000*/  UIADD3 UR4, UR61, 0x1, URZ ;  /* 0x000000013d047890 */ /* 0x000fc8000fffe03f */
[----:B------:R-:W-:-:S04]  /*6010*/  UISETP.NE.AND UP0, UPT, UR4, 0x2, UPT ;  /* 0x000000020400788c */ /* 0x000fc8000bf05270 */
[----:B------:R-:W-:Y:S02]  /*6020*/  USEL UR5, URZ, 0x1, UP0 ;  /* 0x000000013f057887 */ /* 0x000fe40008000000 */
[----:B------:R-:W-:-:S04]  /*6030*/  USEL UR4, UR4, URZ, UP0 ;  /* 0x0000003f04047287 */ /* 0x000fc80008000000 */
[----:B------:R-:W-:Y:S02]  /*6040*/  LOP3.LUT R17, R234, UR5, RZ, 0x3c, !PT ;  /* 0x00000005ea117c12 */ /* 0x000fe4000f8e3cff */
[----:B------:R-:W-:Y:S01]  /*6050*/  IMAD.U32 R16, RZ, RZ, UR4 ;  /* 0x00000004ff107e24 */ /* 0x000fe2000f8e00ff */
[----:B------:R-:W-:Y:S06]  /*6060*/  @!P0 BRA `(.L_x_399) ;  /* 0x0000000000048947 */ /* 0x000fec0003800000 */
[----:B------:R-:W-:Y:S01]  /*6070*/  BPT.TRAP 0x1 ;  /* 0x000000040000795c */ /* 0x000fe20000300000 */
.L_x_399:
[----:B------:R-:W0:Y:S01]  /*6080*/  S2UR UR6, SR_CgaCtaId ;  /* 0x00000000000679c3 */ /* 0x000e220000008800 */
[----:B------:R-:W-:Y:S01]  /*6090*/  UMOV UR5, 0x400 ;  /* 0x0000040000057882 */ /* 0x000fe20000000000 */
[----:B------:R-:W-:Y:S01]  /*60a0*/  SHF.L.U32 R3, R17, 0x1f, RZ ;  /* 0x0000001f11037819 */ /* 0x000fe200000006ff */
[----:B0-----:R-:W-:-:S06]  /*60b0*/  ULEA UR5, UR6, UR5, 0x18 ;  /* 0x0000000506057291 */ /* 0x001fcc000f8ec03f */
[----:B------:R-:W-:-:S05]  /*60c0*/  IMAD.U32 R5, RZ, RZ, UR5 ;  /* 0x00000005ff057e24 */ /* 0x000fca000f8e00ff */
[----:B------:R-:W-:-:S13]  /*60d0*/  R2UR UR5, R5 ;  /* 0x00000000050572ca */ /* 0x000fda00000e0000 */
[----:B------:R-:W-:-:S06]  /*60e0*/  ULEA UR4, UR4, UR5, 0x3 ;  /* 0x0000000504047291 */ /* 0x000fcc000f8e183f */
[----:B------:R-:W-:-:S03]  /*60f0*/  IMAD.U32 R233, RZ, RZ, UR4 ;  /* 0x00000004ffe97e24 */ /* 0x000fc6000f8e00ff */
[----:B------:R0:W1:Y:S01]  /*6100*/  SYNCS.PHASECHK.TRANS64.TRYWAIT P2, [UR4+0x38830], R3 ;  /* 0x03883003ff0075a7 */ /* 0x0000620008040144 */
[----:B------:R-:W-:Y:S05]  /*6110*/  @!P0 BRA `(.L_x_400) ;  /* 0x0000000000048947 */ /* 0x000fea0003800000 */
[----:B------:R-:W-:Y:S01]  /*6120*/  BPT.TRAP 0x1 ;  /* 0x000000040000795c */ /* 0x000fe20000300000 */
.L_x_400:
[----:B-1----:R-:W-:Y:S05]  /*6130*/  @P2 BRA `(.L_x_401) ;  /* 0x00000000000c2947 */ /* 0x002fea0003800000 */
[----:B------:R-:W-:-:S13]  /*6140*/  R2UR UR4, R233 ;  /* 0x00000000e90472ca */ /* 0x000fda00000e0000 */
[----:B------:R-:W1:Y:S02]  /*6150*/  SYNCS.PHASECHK.TRANS64.TRYWAIT P2, [UR4+0x38830], R3 ;  /* 0x03883003ff0075a7 */ /* 0x000e640008040144 */
[----:B-1----:R-:W-:Y:S05]  /*6160*/  @!P2 BRA `(.L_x_402) ;  /* 0x000000f00068a947 */ /* 0x002fea0003800000 */
.L_x_401:
        /* <DEDUP_REMOVED lines=608> */
[----:B------:R-:W-:-:S03]  /*8770*/  UIADD3 UR6, UR4, 0x886, URZ ;  /* 0x0000088604067890 */ /* 0x000fc6000fffe03f */
        /* <DEDUP_REMOVED lines=36> */
.L_x_403:
[----:B------:R-:W-:Y:S02]  /*89c0*/  R2UR UR4, R5 ;  /* 0x00000000050472ca */ /* 0x000fe400000e0000 */
[----:B------:R-:W-:-:S11]  /*89d0*/  SHF.L.U32 R0, R234, 0x1f, RZ ;  /* 0x0000001fea007819 */ /* 0x000fd600000006ff */
[----:B------:R-:W-:-:S09]  /*89e0*/  ULEA UR4, UR61, UR4, 0x3 ;  /* 0x000000043d047291 */ /* 0x000fd2000f8e183f */
[----:B------:R2:W3:Y:S01]  /*89f0*/  SYNCS.PHASECHK.TRANS64.TRYWAIT P2, [UR4+0x38850], R0 ;  /* 0x03885000ff0075a7 */ /* 0x0004e20008040144 */
[----:B------:R-:W-:Y:S05]  /*8a00*/  @!P0 BRA `(.L_x_404) ;  /* 0x0000000000048947 */ /* 0x000fea0003800000 */
[----:B------:R-:W-:Y:S01]  /*8a10*/  BPT.TRAP 0x1 ;  /* 0x000000040000795c */ /* 0x000fe20000300000 */
.L_x_404:
[----:B---3--:R-:W-:Y:S05]  /*8a20*/  @P2 BRA `(.L_x_405) ;  /* 0x0000000000082947 */ /* 0x008fea0003800000 */
[----:B------:R-:W3:Y:S02]  /*8a30*/  SYNCS.PHASECHK.TRANS64.TRYWAIT P2, [UR4+0x38850], R0 ;  /* 0x03885000ff0075a7 */ /* 0x000ee40008040144 */
[----:B---3--:R-:W-:Y:S05]  /*8a40*/  @!P2 BRA `(.L_x_406) ;  /* 0x000000c8004ca947 */ /* 0x008fea0003800000 */
.L_x_405:
[----:B------:R-:W-:Y:S01]  /*8a50*/  R2UR UR5, R5 ;  /* 0x00000000050572ca */ /* 0x000fe200000e0000 */
[----:B------:R-:W-:Y:S01]  /*8a60*/  WARPGROUP.ARRIVE ;  /* 0x00000000000079c5 */ /* 0x000fe20000000000 */
        /* <DEDUP_REMOVED lines=46> */
[----:B------:R-:W-:Y:S01]  /*8d50*/  ULDC UR10, c[0x0][0x988] ;  /* 0x00026200000a7ab9 */ /* 0x000fe20000000800 */
[----:B------:R-:W-:Y:S01]  /*8d60*/  FMUL.FTZ R171, R171, UR60 ;  /* 0x0000003cabab7c20 */ /* 0x000fe20008410000 */
[----:B------:R-:W2:Y:S01]  /*8d70*/  MUFU.TANH R177, R177 ;  /* 0x000000b100b17308 */ /* 0x000ea20000002400 */
[----:B0-----:R-:W-:Y:S01]  /*8d80*/  FMNMX.FTZ R191, R188, R191, !PT ;  /* 0x000000bfbcbf7209 */ /* 0x001fe20007810000 */
[----:B------:R-:W-:Y:S01]  /*8d90*/  UMOV UR5, UR10 ;  /* 0x0000000a00057c82 */ /* 0x000fe20008000000 */
[----:B------:R-:W-:Y:S01]  /*8da0*/  FMUL.FTZ R174, R174, UR60 ;  /* 0x0000003caeae7c20 */ /* 0x000fe20008410000 */
        /* <DEDUP_REMOVED lines=11> */
[----:B------:R-:W-:Y:S01]  /*8e60*/  R2UR UR10, R233 ;  /* 0x00000000e90a72ca */ /* 0x000fe200000e0000 */
[----:B------:R-:W1:Y:S01]  /*8e70*/  MUFU.TANH R181, R181 ;  /* 0x000000b500b57308 */ /* 0x000e620000002400 */
[----:B--2---:R-:W-:Y:S01]  /*8e80*/  FMNMX.FTZ R191, R177, R2, !PT ;  /* 0x00000002b1bf7209 */ /* 0x004fe20007810000 */
[----:B------:R-:W-:Y:S01]  /*8e90*/  VOTEU.ALL UP0, P1 ;  /* 0x00000000003f7886 */ /* 0x000fe20000800000 */
[----:B------:R-:W-:-:S04]  /*8ea0*/  IMAD.MOV.U32 R234, RZ, RZ, R17 ;  /* 0x000000ffffea7224 */ /* 0x000fc800078e0011 */
[----:B------:R-:W-:Y:S01]  /*8eb0*/  @!UP0 UIADD3 UR4, UR4, 0x38860, URZ ;  /* 0x0003886004048890 */ /* 0x000fe2000fffe03f */
[----:B------:R-:W2:Y:S01]  /*8ec0*/  MUFU.TANH R168, R168 ;  /* 0x000000a800a87308 */ /* 0x000ea20000002400 */
[----:B0-----:R-:W-:Y:S02]  /*8ed0*/  FMNMX.FTZ R2, R180, R191, !PT ;  /* 0x000000bfb4027209 */ /* 0x001fe40007810000 */
[----:B------:R-:W-:-:S05]  /*8ee0*/  @!UP0 UPRMT UR4, URZ, 0x654, UR4 ;  /* 0x000006543f048896 */ /* 0x000fca0008000004 */
        /* <DEDUP_REMOVED lines=43> */
[----:B------:R-:W-:Y:S08]  /*91a0*/  MUFU.TANH R174, R174 ;  /* 0x000000ae00ae7308 */ /* 0x000ff00000002400 */
[----:B------:R-:W-:Y:S08]  /*91b0*/  MUFU.TANH R175, R175 ;  /* 0x000000af00af7308 */ /* 0x000ff00000002400 */
[----:B------:R-:W-:Y:S08]  /*91c0*/  MUFU.TANH R162, R162 ;  /* 0x000000a200a27308 */ /* 0x000ff00000002400 */
[----:B------:R-:W-:Y:S08]  /*91d0*/  MUFU.TANH R163, R163 ;  /* 0x000000a300a37308 */ /* 0x000ff00000002400 */
[----:B------:R-:W-:Y:S08]  /*91e0*/  MUFU.TANH R166, R166 ;  /* 0x000000a600a67308 */ /* 0x000ff00000002400 */
[----:B------:R-:W-:Y:S08]  /*91f0*/  MUFU.TANH R167, R167 ;  /* 0x000000a700a77308 */ /* 0x000ff00000002400 */
[----:B------:R-:W-:Y:S01]  /*9200*/  MUFU.TANH R154, R154 ;  /* 0x0000009a009a7308 */ /* 0x000fe20000002400 */
[----:B------:R-:W-:-:S02]  /*9210*/  WARPGROUP.DEPBAR.LE gsb0, 0x0 ;  /* 0x00008000000079c5 */ /* 0x000fc40000010000 */
[----:B------:R-:W-:-:S05]  /*9220*/  WARPGROUP.ARRIVE ;  /* 0x00000000000079c5 */ /* 0x000fca0000000000 */
[----:B------:R-:W-:Y:S01]  /*9230*/  MUFU.TANH R155, R155 ;  /* 0x0000009b009b7308 */ /* 0x000fe20000002400 */
[----:B------:R-:W-:Y:S01]  /*9240*/  HGMMA.64x256x16.F32.BF16 R24, R204, gdesc[UR4].tnspB, R24, gsb0 ;  /* 0x43e00004cc187df0 */ /* 0x000fe20008001818 */
[----:B------:R-:W-:Y:S01]  /*9250*/  UIADD3 UR6, UR61, 0x100, URZ ;  /* 0x000001003d067890 */ /* 0x000fe2000fffe03f */
[----:B------:R-:W-:-:S05]  /*9260*/  UMOV UR7, 0x40000040 ;  /* 0x4000004000077882 */ /* 0x000fca0000000000 */
[----:B------:R-:W-:Y:S08]  /*9270*/  MUFU.TANH R158, R158 ;  /* 0x0000009e009e7308 */ /* 0x000ff00000002400 */
[----:B------:R-:W-:Y:S08]  /*9280*/  MUFU.TANH R159, R159 ;  /* 0x0000009f009f7308 */ /* 0x000ff00000002400 */
        /* <DEDUP_REMOVED lines=12> */
[----:B------:R-:W-:Y:S01]  /*9350*/  UMOV UR7, 0x40000040 ;  /* 0x4000004000077882 */ /* 0x000fe20000000000 */
[----:B------:R-:W-:Y:S02]  /*9360*/  WARPGROUP.DEPBAR.LE gsb0, 0x0 ;  /* 0x00008000000079c5 */ /* 0x000fe40000010000 */
[----:B---3--:R-:W-:Y:S01]  /*9370*/  FMNMX.FTZ R196, R186, R183, !PT ;  /* 0x000000b7bac47209 */ /* 0x008fe20007810000 */
[----:B------:R-:W-:Y:S01]  /*9380*/  FMUL.FTZ R197, R4, UR5 ;  /* 0x0000000504c57c20 */ /* 0x000fe20008410000 */
[----:B------:R-:W-:Y:S02]  /*9390*/  WARPGROUP.ARRIVE ;  /* 0x00000000000079c5 */ /* 0x000fe40000000000 */
[----:B----4-:R-:W-:Y:S01]  /*93a0*/  FMNMX.FTZ R21, R189, R196, !PT ;  /* 0x000000c4bd157209 */ /* 0x010fe20007810000 */
[--C-:B------:R-:W-:Y:S01]  /*93b0*/  FFMA.FTZ R183, R0, UR5, -R197.reuse ;  /* 0x0000000500b77c23 */ /* 0x100fe200080108c5 */
[--C-:B------:R-:W-:Y:S01]  /*93c0*/  FFMA.FTZ R208, R3, UR5, -R197.reuse ;  /* 0x0000000503d07c23 */ /* 0x100fe200080108c5 */
[----:B------:R-:W-:Y:S01]  /*93d0*/  FFMA.FTZ R196, R160, UR5, -R197 ;  /* 0x00000005a0c47c23 */ /* 0x000fe200080108c5 */
[----:B-----5:R-:W-:-:S14]  /*93e0*/  FMNMX.FTZ R21, R176, R21, !PT ;  /* 0x00000015b0157209 */ /* 0x020fdc0007810000 */
[----:B------:R-:W-:Y:S01]  /*93f0*/  HGMMA.64x256x16.F32.BF16 R24, R192, gdesc[UR4].tnspB, R24, gsb0 ;  /* 0x43e00004c0187df0 */ /* 0x000fe20008001818 */
[--C-:B------:R-:W-:Y:S01]  /*9400*/  FFMA.FTZ R210, R187, UR5, -R197.reuse ;  /* 0x00000005bbd27c23 */ /* 0x100fe200080108c5 */
[----:B------:R-:W2:Y:S01]  /*9410*/  MUFU.EX2 R183, R183 ;  /* 0x000000b700b77308 */ /* 0x000ea20000000800 */
[----:B-1----:R-:W-:Y:S01]  /*9420*/  FMNMX.FTZ R0, R178, R21, !PT ;  /* 0x00000015b2007209 */ /* 0x002fe20007810000 */
[--C-:B------:R-:W-:Y:S01]  /*9430*/  FFMA.FTZ R21, R152, UR5, -R197.reuse ;  /* 0x0000000598157c23 */ /* 0x100fe200080108c5 */
[--C-:B------:R-:W-:Y:S01]  /*9440*/  FFMA.FTZ R152, R153, UR5, -R197.reuse ;  /* 0x0000000599987c23 */ /* 0x100fe200080108c5 */
[--C-:B------:R-:W-:Y:S01]  /*9450*/  FFMA.FTZ R153, R156, UR5, -R197.reuse ;  /* 0x000000059c997c23 */ /* 0x100fe200080108c5 */
[----:B------:R-:W-:Y:S01]  /*9460*/  FMNMX.FTZ R0, R179, R0, !PT ;  /* 0x00000000b3007209 */ /* 0x000fe20007810000 */
[--C-:B------:R-:W-:Y:S01]  /*9470*/  FFMA.FTZ R191, R188, UR5, -R197.reuse ;  /* 0x00000005bcbf7c23 */ /* 0x100fe200080108c5 */
[--C-:B------:R-:W-:Y:S01]  /*9480*/  FFMA.FTZ R198, R164, UR5, -R197.reuse ;  /* 0x00000005a4c67c23 */ /* 0x100fe200080108c5 */
[----:B------:R-:W1:Y:S01]  /*9490*/  MUFU.EX2 R208, R208 ;  /* 0x000000d000d07308 */ /* 0x000e620000000800 */
[----:B------:R-:W-:Y:S01]  /*94a0*/  FMNMX.FTZ R3, R157, R0, !PT ;  /* 0x000000009d037209 */ /* 0x000fe20007810000 */
[--C-:B------:R-:W-:Y:S01]  /*94b0*/  FFMA.FTZ R204, R190, UR5, -R197.reuse ;  /* 0x00000005becc7c23 */ /* 0x100fe200080108c5 */
[--C-:B------:R-:W-:Y:S01]  /*94c0*/  FFMA.FTZ R177, R177, UR5, -R197.reuse ;  /* 0x00000005b1b17c23 */ /* 0x100fe200080108c5 */
[--C-:B------:R-:W-:Y:S01]  /*94d0*/  FFMA.FTZ R200, R168, UR5, -R197.reuse ;  /* 0x00000005a8c87c23 */ /* 0x100fe200080108c5 */
[----:B------:R-:W-:Y:S01]  /*94e0*/  FMNMX.FTZ R0, R170, R3, !PT ;  /* 0x00000003aa007209 */ /* 0x000fe20007810000 */
[--C-:B------:R-:W-:Y:S01]  /*94f0*/  FFMA.FTZ R202, R172, UR5, -R197.reuse ;  /* 0x00000005acca7c23 */ /* 0x100fe200080108c5 */
[----:B------:R-:W-:Y:S01]  /*9500*/  FFMA.FTZ R206, R180, UR5, -R197 ;  /* 0x00000005b4ce7c23 */ /* 0x000fe200080108c5 */
[----:B------:R-:W3:Y:S01]  /*9510*/  MUFU.EX2 R210, R210 ;  /* 0x000000d200d27308 */ /* 0x000ee20000000800 */
[----:B0-----:R-:W-:Y:S01]  /*9520*/  FMNMX.FTZ R3, R171, R0, !PT ;  /* 0x00000000ab037209 */ /* 0x001fe20007810000 */
[----:B--2---:R-:W-:Y:S01]  /*9530*/  FFMA.FTZ R15, R2, R15, R183 ;  /* 0x0000000f020f7223 */ /* 0x004fe200000100b7 */
[--C-:B------:R-:W-:Y:S01]  /*9540*/  FFMA.FTZ R187, R181, UR5, -R197.reuse ;  /* 0x00000005b5bb7c23 */ /* 0x100fe200080108c5 */
[--C-:B------:R-:W-:Y:S01]  /*9550*/  FFMA.FTZ R169, R169, UR5, -R197.reuse ;  /* 0x00000005a9a97c23 */ /* 0x100fe200080108c5 */
[----:B------:R-:W-:Y:S01]  /*9560*/  FMNMX.FTZ R0, R174, R3, !PT ;  /* 0x00000003ae007209 */ /* 0x000fe20007810000 */
[--C-:B------:R-:W-:Y:S01]  /*9570*/  FFMA.FTZ R173, R173, UR5, -R197.reuse ;  /* 0x00000005adad7c23 */ /* 0x100fe200080108c5 */
[----:B------:R-:W-:Y:S01]  /*9580*/  FFMA.FTZ R181, R161, UR5, -R197 ;  /* 0x00000005a1b57c23 */ /* 0x000fe200080108c5 */
[----:B------:R-:W0:Y:S01]  /*9590*/  MUFU.EX2 R191, R191 ;  /* 0x000000bf00bf7308 */ /* 0x000e220000000800 */
[----:B------:R-:W-:Y:S01]  /*95a0*/  FMNMX.FTZ R3, R175, R0, !PT ;  /* 0x00000000af037209 */ /* 0x000fe20007810000 */
[----:B-1----:R-:W-:Y:S01]  /*95b0*/  FADD.FTZ R15, R208, R15 ;  /* 0x0000000fd00f7221 */ /* 0x002fe20000010000 */
[--C-:B------:R-:W-:Y:S01]  /*95c0*/  FFMA.FTZ R161, R165, UR5, -R197.reuse ;  /* 0x00000005a5a17c23 */ /* 0x100fe200080108c5 */
[----:B------:R-:W-:Y:S01]  /*95d0*/  FFMA.FTZ R182, R182, UR5, -R197 ;  /* 0x00000005b6b67c23 */ /* 0x000fe200080108c5 */
[----:B------:R-:W-:Y:S01]  /*95e0*/  FMNMX.FTZ R0, R162, R3, !PT ;  /* 0x00000003a2007209 */ /* 0x000fe20007810000 */
[----:B------:R-:W-:Y:S01]  /*95f0*/  @!UP0 UIADD3 UR6, UR10, 0x38840, URZ ;  /* 0x000388400a068890 */ /* 0x000fe2000fffe03f */
[----:B------:R-:W-:Y:S01]  /*9600*/  R2UR UR7, R232 ;  /* 0x00000000e80772ca */ /* 0x000fe200000e0000 */
[----:B------:R-:W-:Y:S01]  /*9610*/  MUFU.EX2 R204, R204 ;  /* 0x000000cc00cc7308 */ /* 0x000fe20000000800 */
[----:B------:R-:W-:Y:S01]  /*9620*/  FMNMX.FTZ R3, R163, R0, !PT ;  /* 0x00000000a3037209 */ /* 0x000fe20007810000 */
[----:B------:R-:W-:Y:S01]  /*9630*/  @!UP0 UPRMT UR6, URZ, 0x654, UR6 ;  /* 0x000006543f068896 */ /* 0x000fe20008000006 */
[----:B------:R-:W-:-:S02]  /*9640*/  F2FP.BF16.F32.PACK_AB R208, R208, R183 ;  /* 0x000000b7d0d0723e */ /* 0x000fc400000010ff */
[----:B------:R-:W-:-:S03]  /*9650*/  FMNMX.FTZ R0, R166, R3, !PT ;  /* 0x00000003a6007209 */ /* 0x000fc60007810000 */
[----:B------:R-:W-:Y:S01]  /*9660*/  MUFU.EX2 R177, R177 ;  /* 0x000000b100b17308 */ /* 0x000fe20000000800 */
[----:B------:R-:W-:-:S03]  /*9670*/  FMNMX.FTZ R3, R167, R0, !PT ;  /* 0x00000000a7037209 */ /* 0x000fc60007810000 */
[----:B------:R-:W-:Y:S02]  /*9680*/  ISETP.LT.AND P2, PT, RZ, UR7, PT ;  /* 0x00000007ff007c0c */ /* 0x000fe4000bf41270 */
[----:B------:R-:W-:Y:S02]  /*9690*/  FMNMX.FTZ R0, R154, R3, !PT ;  /* 0x000000039a007209 */ /* 0x000fe40007810000 */
[----:B------:R-:W-:Y:S02]  /*96a0*/  MUFU.EX2 R206, R206 ;  /* 0x000000ce00ce7308 */ /* 0x000fe40000000800 */
[----:B------:R-:W-:-:S04]  /*96b0*/  FMNMX.FTZ R3, R155, R0, !PT ;  /* 0x000000009b037209 */ /* 0x000fc80007810000 */
[----:B------:R-:W-:Y:S02]  /*96c0*/  FMNMX.FTZ R0, R158, R3, !PT ;  /* 0x000000039e007209 */ /* 0x000fe40007810000 */
[----:B------:R-:W-:Y:S02]  /*96d0*/  MUFU.EX2 R187, R187 ;  /* 0x000000bb00bb7308 */ /* 0x000fe40000000800 */
[----:B------:R-:W-:-:S05]  /*96e0*/  FMNMX.FTZ R0, R159, R0, !PT ;  /* 0x000000009f007209 */ /* 0x000fca0007810000 */
[----:B------:R-:W1:Y:S01]  /*96f0*/  SHFL.BFLY PT, R3, R0, 0x2, 0x1f ;  /* 0x0c401f0000037f89 */ /* 0x000e6200000e0000 */
[----:B------:R-:W-:Y:S08]  /*9700*/  MUFU.EX2 R200, R200 ;  /* 0x000000c800c87308 */ /* 0x000ff00000000800 */
[----:B------:R-:W-:Y:S08]  /*9710*/  MUFU.EX2 R169, R169 ;  /* 0x000000a900a97308 */ /* 0x000ff00000000800 */
[----:B------:R-:W-:Y:S01]  /*9720*/  MUFU.EX2 R202, R202 ;  /* 0x000000ca00ca7308 */ /* 0x000fe20000000800 */
[----:B-1----:R-:W-:-:S07]  /*9730*/  FMNMX.FTZ R3, R0, R3, !PT ;  /* 0x0000000300037209 */ /* 0x002fce0007810000 */
[----:B------:R-:W-:Y:S01]  /*9740*/  MUFU.EX2 R173, R173 ;  /* 0x000000ad00ad7308 */ /* 0x000fe20000000800 */
[----:B------:R-:W1:Y:S07]  /*9750*/  SHFL.BFLY PT, R0, R3, 0x1, 0x1f ;  /* 0x0c201f0003007f89 */ /* 0x000e6e00000e0000 */
[----:B------:R-:W-:Y:S08]  /*9760*/  MUFU.EX2 R196, R196 ;  /* 0x000000c400c47308 */ /* 0x000ff00000000800 */
[----:B------:R-:W-:Y:S08]  /*9770*/  MUFU.EX2 R181, R181 ;  /* 0x000000b500b57308 */ /* 0x000ff00000000800 */
[----:B------:R-:W-:Y:S01]  /*9780*/  MUFU.EX2 R198, R198 ;  /* 0x000000c600c67308 */ /* 0x000fe20000000800 */
[----:B-1----:R-:W-:-:S07]  /*9790*/  FMNMX.FTZ R3, R3, R0, !PT ;  /* 0x0000000003037209 */ /* 0x002fce0007810000 */
        /* <DEDUP_REMOVED lines=8> */
[--C-:B------:R-:W-:Y:S01]  /*9820*/  FFMA.FTZ R205, R176, UR5, -R156.reuse ;  /* 0x00000005b0cd7c23 */ /* 0x100fe2000801089c */
[----:B------:R-:W-:Y:S01]  /*9830*/  MUFU.EX2 R0, R0 ;  /* 0x0000000000007308 */ /* 0x000fe20000000800 */
[--C-:B------:R-:W-:Y:S01]  /*9840*/  FFMA.FTZ R168, R178, UR5, -R156.reuse ;  /* 0x00000005b2a87c23 */ /* 0x100fe2000801089c */
[--C-:B------:R-:W-:Y:S01]  /*9850*/  FFMA.FTZ R172, R157, UR5, -R156.reuse ;  /* 0x000000059dac7c23 */ /* 0x100fe2000801089c */
[--C-:B------:R-:W-:Y:S01]  /*9860*/  FFMA.FTZ R207, R179, UR5, -R156.reuse ;  /* 0x00000005b3cf7c23 */ /* 0x100fe2000801089c */
[--C-:B------:R-:W-:Y:S01]  /*9870*/  FFMA.FTZ R199, R166, UR5, -R156.reuse ;  /* 0x00000005a6c77c23 */ /* 0x100fe2000801089c */
[----:B---3--:R-:W-:Y:S01]  /*9880*/  FADD.FTZ R166, R210, R15 ;  /* 0x0000000fd2a67221 */ /* 0x008fe20000010000 */
[--C-:B------:R-:W-:Y:S01]  /*9890*/  FFMA.FTZ R201, R170, UR5, -R156.reuse ;  /* 0x00000005aac97c23 */ /* 0x100fe2000801089c */
[--C-:B------:R-:W-:Y:S01]  /*98a0*/  FFMA.FTZ R170, R171, UR5, -R156.reuse ;  /* 0x00000005abaa7c23 */ /* 0x100fe2000801089c */
[----:B------:R-:W1:Y:S01]  /*98b0*/  MUFU.EX2 R209, R209 ;  /* 0x000000d100d17308 */ /* 0x000e620000000800 */
[--C-:B------:R-:W-:Y:S01]  /*98c0*/  FFMA.FTZ R203, R174, UR5, -R156.reuse ;  /* 0x00000005aecb7c23 */ /* 0x100fe2000801089c */
[--C-:B------:R-:W-:Y:S01]  /*98d0*/  FFMA.FTZ R175, R175, UR5, -R156.reuse ;  /* 0x00000005afaf7c23 */ /* 0x100fe2000801089c */
[--C-:B------:R-:W-:Y:S01]  /*98e0*/  FFMA.FTZ R197, R162, UR5, -R156.reuse ;  /* 0x00000005a2c57c23 */ /* 0x100fe2000801089c */
[--C-:B------:R-:W-:Y:S01]  /*98f0*/  FFMA.FTZ R163, R163, UR5, -R156.reuse ;  /* 0x00000005a3a37c23 */ /* 0x100fe2000801089c */
[--C-:B------:R-:W-:Y:S01]  /*9900*/  FFMA.FTZ R167, R167, UR5, -R156.reuse ;  /* 0x00000005a7a77c23 */ /* 0x100fe2000801089c */
[--C-:B------:R-:W-:Y:S01]  /*9910*/  FFMA.FTZ R154, R154, UR5, -R156.reuse ;  /* 0x000000059a9a7c23 */ /* 0x100fe2000801089c */
[--C-:B------:R-:W-:Y:S01]  /*9920*/  FFMA.FTZ R155, R155, UR5, -R156.reuse ;  /* 0x000000059b9b7c23 */ /* 0x100fe2000801089c */
[----:B------:R-:W2:Y:S01]  /*9930*/  MUFU.EX2 R160, R160 ;  /* 0x000000a000a07308 */ /* 0x000ea20000000800 */
[--C-:B------:R-:W-:Y:S01]  /*9940*/  FFMA.FTZ R158, R158, UR5, -R156.reuse ;  /* 0x000000059e9e7c23 */ /* 0x100fe2000801089c */
[----:B------:R-:W-:Y:S01]  /*9950*/  FFMA.FTZ R156, R159, UR5, -R156 ;  /* 0x000000059f9c7c23 */ /* 0x000fe2000801089c */
[----:B0-----:R-:W-:-:S05]  /*9960*/  F2FP.BF16.F32.PACK_AB R210, R191, R210 ;  /* 0x000000d2bfd2723e */ /* 0x001fca00000010ff */
[----:B------:R-:W0:Y:S01]  /*9970*/  MUFU.EX2 R211, R211 ;  /* 0x000000d300d37308 */ /* 0x000e220000000800 */
[----:B-1----:R-:W-:-:S07]  /*9980*/  FFMA.FTZ R157, R0, R14, R209 ;  /* 0x0000000e009d7223 */ /* 0x002fce00000100d1 */
[----:B------:R-:W1:Y:S01]  /*9990*/  MUFU.EX2 R164, R164 ;  /* 0x000000a400a47308 */ /* 0x000e620000000800 */
[C---:B--2---:R-:W-:Y:S01]  /*99a0*/  FADD.FTZ R14, R160.reuse, R157 ;  /* 0x0000009da00e7221 */ /* 0x044fe20000010000 */
[----:B------:R-:W-:Y:S01]  /*99b0*/  FADD.FTZ R157, R191, R166 ;  /* 0x000000a6bf9d7221 */ /* 0x000fe20000010000 */
[----:B------:R-:W-:-:S03]  /*99c0*/  F2FP.BF16.F32.PACK_AB R209, R160, R209 ;  /* 0x000000d1a0d1723e */ /* 0x000fc600000010ff */
[----:B------:R-:W-:Y:S01]  /*99d0*/  FADD.FTZ R174, R204, R157 ;  /* 0x0000009dccae7221 */ /* 0x000fe20000010000 */
[----:B------:R-:W-:Y:S01]  /*99e0*/  F2FP.BF16.F32.PACK_AB R204, R177, R204 ;  /* 0x000000ccb1cc723e */ /* 0x000fe200000010ff */
[----:B------:R-:W2:Y:S01]  /*99f0*/  MUFU.EX2 R205, R205 ;  /* 0x000000cd00cd7308 */ /* 0x000ea20000000800 */
[----:B0-----:R-:W-:Y:S01]  /*9a00*/  FADD.FTZ R15, R211, R14 ;  /* 0x0000000ed30f7221 */ /* 0x001fe20000010000 */
[----:B------:R-:W-:-:S06]  /*9a10*/  FADD.FTZ R157, R177, R174 ;  /* 0x000000aeb19d7221 */ /* 0x000fcc0000010000 */
[----:B------:R-:W0:Y:S01]  /*9a20*/  MUFU.EX2 R168, R168 ;  /* 0x000000a800a87308 */ /* 0x000e220000000800 */
[C---:B-1----:R-:W-:Y:S01]  /*9a30*/  FADD.FTZ R166, R164.reuse, R15 ;  /* 0x0000000fa4a67221 */ /* 0x042fe20000010000 */
[----:B------:R-:W-:-:S06]  /*9a40*/  F2FP.BF16.F32.PACK_AB R211, R164, R211 ;  /* 0x000000d3a4d3723e */ /* 0x000fcc00000010ff */
[----:B------:R-:W1:Y:S01]  /*9a50*/  MUFU.EX2 R207, R207 ;  /* 0x000000cf00cf7308 */ /* 0x000e620000000800 */
[----:B--2---:R-:W-:Y:S01]  /*9a60*/  FADD.FTZ R15, R205, R166 ;  /* 0x000000a6cd0f7221 */ /* 0x004fe20000010000 */
[----:B------:R-:W-:Y:S01]  /*9a70*/  FADD.FTZ R166, R206, R157 ;  /* 0x0000009dcea67221 */ /* 0x000fe20000010000 */
[----:B------:R-:W-:-:S03]  /*9a80*/  F2FP.BF16.F32.PACK_AB R206, R187, R206 ;  /* 0x000000cebbce723e */ /* 0x000fc600000010ff */
[----:B------:R-:W-:Y:S02]  /*9a90*/  FADD.FTZ R157, R187, R166 ;  /* 0x000000a6bb9d7221 */ /* 0x000fe40000010000 */
[----:B------:R-:W2:Y:S01]  /*9aa0*/  MUFU.EX2 R172, R172 ;  /* 0x000000ac00ac7308 */ /* 0x000ea20000000800 */
[----:B0-----:R-:W-:Y:S01]  /*9ab0*/  FADD.FTZ R160, R168, R15 ;  /* 0x0000000fa8a07221 */ /* 0x001fe20000010000 */
[----:B------:R-:W-:Y:S01]  /*9ac0*/  FADD.FTZ R166, R200, R157 ;  /* 0x0000009dc8a67221 */ /* 0x000fe20000010000 */
[----:B------:R-:W-:Y:S02]  /*9ad0*/  F2FP.BF16.F32.PACK_AB R205, R168, R205 ;  /* 0x000000cda8cd723e */ /* 0x000fe400000010ff */
[C---:B------:R-:W-:Y:S01]  /*9ae0*/  F2FP.BF16.F32.PACK_AB R200, R169.reuse, R200 ;  /* 0x000000c8a9c8723e */ /* 0x040fe200000010ff */
[----:B------:R-:W-:Y:S02]  /*9af0*/  FADD.FTZ R157, R169, R166 ;  /* 0x000000a6a99d7221 */ /* 0x000fe40000010000 */
[----:B------:R-:W0:Y:S01]  /*9b00*/  MUFU.EX2 R201, R201 ;  /* 0x000000c900c97308 */ /* 0x000e220000000800 */
[----:B-1----:R-:W-:Y:S01]  /*9b10*/  FADD.FTZ R15, R207, R160 ;  /* 0x000000a0cf0f7221 */ /* 0x002fe20000010000 */
[----:B------:R-:W-:Y:S01]  /*9b20*/  FADD.FTZ R166, R202, R157 ;  /* 0x0000009dcaa67221 */ /* 0x000fe20000010000 */
[----:B------:R-:W-:-:S03]  /*9b30*/  F2FP.BF16.F32.PACK_AB R202, R173, R202 ;  /* 0x000000caadca723e */ /* 0x000fc600000010ff */
[----:B------:R-:W-:Y:S02]  /*9b40*/  FADD.FTZ R157, R173, R166 ;  /* 0x000000a6ad9d7221 */ /* 0x000fe40000010000 */
[----:B------:R-:W1:Y:S01]  /*9b50*/  MUFU.EX2 R170, R170 ;  /* 0x000000aa00aa7308 */ /* 0x000e620000000800 */
[C---:B--2---:R-:W-:Y:S01]  /*9b60*/  FADD.FTZ R164, R172.reuse, R15 ;  /* 0x0000000faca47221 */ /* 0x044fe20000010000 */
[----:B------:R-:W-:-:S06]  /*9b70*/  F2FP.BF16.F32.PACK_AB R207, R172, R207 ;  /* 0x000000cfaccf723e */ /* 0x000fcc00000010ff */
[----:B------:R-:W2:Y:S01]  /*9b80*/  MUFU.EX2 R203, R203 ;  /* 0x000000cb00cb7308 */ /* 0x000ea20000000800 */
[----:B0-----:R-:W-:-:S07]  /*9b90*/  FADD.FTZ R15, R201, R164 ;  /* 0x000000a4c90f7221 */ /* 0x001fce0000010000 */
[----:B------:R-:W0:Y:S01]  /*9ba0*/  MUFU.EX2 R162, R175 ;  /* 0x000000af00a27308 */ /* 0x000e220000000800 */
[C---:B-1----:R-:W-:Y:S01]  /*9bb0*/  FADD.FTZ R164, R170.reuse, R15 ;  /* 0x0000000faaa47221 */ /* 0x042fe20000010000 */
[----:B------:R-:W-:-:S06]  /*9bc0*/  F2FP.BF16.F32.PACK_AB R201, R170, R201 ;  /* 0x000000c9aac9723e */ /* 0x000fcc00000010ff */
[----:B------:R-:W1:Y:S01]  /*9bd0*/  MUFU.EX2 R197, R197 ;  /* 0x000000c500c57308 */ /* 0x000e620000000800 */
[----:B--2---:R-:W-:-:S07]  /*9be0*/  FADD.FTZ R15, R203, R164 ;  /* 0x000000a4cb0f7221 */ /* 0x004fce0000010000 */
[----:B------:R-:W2:Y:S01]  /*9bf0*/  MUFU.EX2 R14, R163 ;  /* 0x000000a3000e7308 */ /* 0x000ea20000000800 */
[C---:B0-----:R-:W-:Y:S01]  /*9c00*/  FADD.FTZ R164, R162.reuse, R15 ;  /* 0x0000000fa2a47221 */ /* 0x041fe20000010000 */
[----:B------:R-:W-:-:S06]  /*9c10*/  F2FP.BF16.F32.PACK_AB R203, R162, R203 ;  /* 0x000000cba2cb723e */ /* 0x000fcc00000010ff */
[----:B------:R-:W0:Y:S01]  /*9c20*/  MUFU.EX2 R199, R199 ;  /* 0x000000c700c77308 */ /* 0x000e220000000800 */
[----:B-1----:R-:W-:-:S07]  /*9c30*/  FADD.FTZ R15, R197, R164 ;  /* 0x000000a4c50f7221 */ /* 0x002fce0000010000 */
[----:B------:R-:W1:Y:S01]  /*9c40*/  MUFU.EX2 R160, R167 ;  /* 0x000000a700a07308 */ /* 0x000e620000000800 */
[----:B--2---:R-:W-:-:S07]  /*9c50*/  F2FP.BF16.F32.PACK_AB R197, R14, R197 ;  /* 0x000000c50ec5723e */ /* 0x004fce00000010ff */
[----:B------:R-:W2:Y:S01]  /*9c60*/  MUFU.EX2 R21, R21 ;  /* 0x0000001500157308 */ /* 0x000ea20000000800 */
[----:B------:R-:W-:Y:S02]  /*9c70*/  WARPGROUP.DEPBAR.LE gsb0, 0x0 ;  /* 0x00008000000079c5 */ /* 0x000fe40000010000 */
[----:B------:R-:W-:Y:S05]  /*9c80*/  @!P1 SYNCS.ARRIVE.TRANS64.RED.A1T0 RZ, [UR6], RZ ;  /* 0x000000ffffff99a7 */ /* 0x000fea0008100406 */
[----:B------:R3:W4:Y:S01]  /*9c90*/  MUFU.EX2 R168, R154 ;  /* 0x0000009a00a87308 */ /* 0x0007220000000800 */
[----:B------:R-:W-:Y:S01]  /*9ca0*/  @!P1 SYNCS.ARRIVE.TRANS64.RED.A1T0 RZ, [UR4], RZ ;  /* 0x000000ffffff99a7 */ /* 0x000fe20008100404 */
[----:B------:R-:W-:-:S06]  /*9cb0*/  UIADD3 UR4, UR7, -0x1, URZ ;  /* 0xffffffff07047890 */ /* 0x000fcc000fffe03f */
[----:B------:R-:W5:Y:S01]  /*9cc0*/  MUFU.EX2 R152, R152 ;  /* 0x0000009800987308 */ /* 0x000f620000000800 */
[----:B---3--:R-:W-:Y:S01]  /*9cd0*/  FADD.FTZ R154, R196, R157 ;  /* 0x0000009dc49a7221 */ /* 0x008fe20000010000 */
[----:B------:R-:W-:Y:S01]  /*9ce0*/  IMAD.U32 R232, RZ, RZ, UR4 ;  /* 0x00000004ffe87e24 */ /* 0x000fe2000f8e00ff */
[C---:B------:R-:W-:Y:S02]  /*9cf0*/  F2FP.BF16.F32.PACK_AB R196, R181.reuse, R196 ;  /* 0x000000c4b5c4723e */ /* 0x040fe400000010ff */
[----:B------:R-:W-:Y:S01]  /*9d00*/  FADD.FTZ R157, R181, R154 ;  /* 0x0000009ab59d7221 */ /* 0x000fe20000010000 */
[----:B------:R-:W-:Y:S02]  /*9d10*/  FADD.FTZ R154, R14, R15 ;  /* 0x0000000f0e9a7221 */ /* 0x000fe40000010000 */
[----:B------:R2:W3:Y:S01]  /*9d20*/  MUFU.EX2 R193, R155 ;  /* 0x0000009b00c17308 */ /* 0x0004e20000000800 */
[----:B------:R-:W-:Y:S01]  /*9d30*/  FADD.FTZ R162, R198, R157 ;  /* 0x0000009dc6a27221 */ /* 0x000fe20000010000 */
[----:B0-----:R-:W-:Y:S01]  /*9d40*/  FADD.FTZ R15, R199, R154 ;  /* 0x0000009ac70f7221 */ /* 0x001fe20000010000 */
[----:B------:R-:W-:-:S02]  /*9d50*/  F2FP.BF16.F32.PACK_AB R198, R161, R198 ;  /* 0x000000c6a1c6723e */ /* 0x000fc400000010ff */
[----:B------:R-:W-:Y:S01]  /*9d60*/  FADD.FTZ R162, R161, R162 ;  /* 0x000000a2a1a27221 */ /* 0x000fe20000010000 */
[C---:B-1----:R-:W-:Y:S01]  /*9d70*/  FADD.FTZ R15, R160.reuse, R15 ;  /* 0x0000000fa00f7221 */ /* 0x042fe20000010000 */
[----:B------:R-:W-:Y:S01]  /*9d80*/  F2FP.BF16.F32.PACK_AB R199, R160, R199 ;  /* 0x000000c7a0c7723e */ /* 0x000fe200000010ff */
[----:B------:R-:W0:Y:S01]  /*9d90*/  MUFU.EX2 R153, R153 ;  /* 0x0000009900997308 */ /* 0x000e220000000800 */
[----:B--2---:R-:W-:Y:S01]  /*9da0*/  FADD.FTZ R155, R21, R162 ;  /* 0x000000a2159b7221 */ /* 0x004fe20000010000 */
[----:B----4-:R-:W-:Y:S01]  /*9db0*/  FADD.FTZ R15, R168, R15 ;  /* 0x0000000fa80f7221 */ /* 0x010fe20000010000 */
[C---:B-----5:R-:W-:Y:S02]  /*9dc0*/  F2FP.BF16.F32.PACK_AB R192, R152.reuse, R21 ;  /* 0x0000001598c0723e */ /* 0x060fe400000010ff */
[----:B------:R-:W-:-:S03]  /*9dd0*/  FADD.FTZ R14, R152, R155 ;  /* 0x0000009b980e7221 */ /* 0x000fc60000010000 */
[----:B------:R-:W1:Y:S01]  /*9de0*/  MUFU.EX2 R158, R158 ;  /* 0x0000009e009e7308 */ /* 0x000e620000000800 */
[C---:B---3--:R-:W-:Y:S01]  /*9df0*/  FADD.FTZ R15, R193.reuse, R15 ;  /* 0x0000000fc10f7221 */ /* 0x048fe20000010000 */
[----:B------:R-:W-:-:S06]  /*9e00*/  F2FP.BF16.F32.PACK_AB R193, R193, R168 ;  /* 0x000000a8c1c1723e */ /* 0x000fcc00000010ff */
[----:B------:R-:W2:Y:S01]  /*9e10*/  MUFU.EX2 R20, R182 ;  /* 0x000000b600147308 */ /* 0x000ea20000000800 */
[----:B0-----:R-:W-:-:S07]  /*9e20*/  FADD.FTZ R21, R153, R14 ;  /* 0x0000000e99157221 */ /* 0x001fce0000010000 */
[----:B------:R-:W0:Y:S01]  /*9e30*/  MUFU.EX2 R195, R156 ;  /* 0x0000009c00c37308 */ /* 0x000e220000000800 */
[----:B-1----:R-:W-:Y:S01]  /*9e40*/  FADD.FTZ R14, R158, R15 ;  /* 0x0000000f9e0e7221 */ /* 0x002fe20000010000 */
[C---:B--2---:R-:W-:Y:S01]  /*9e50*/  FADD.FTZ R15, R20.reuse, R21 ;  /* 0x00000015140f7221 */ /* 0x044fe20000010000 */
[----:B------:R-:W-:Y:S01]  /*9e60*/  F2FP.BF16.F32.PACK_AB R194, R20, R153 ;  /* 0x0000009914c2723e */ /* 0x000fe200000010ff */
[----:B------:R-:W-:Y:S02]  /*9e70*/  IMAD.MOV.U32 R20, RZ, RZ, R3 ;  /* 0x000000ffff147224 */ /* 0x000fe400078e0003 */
[----:B------:R-:W-:Y:S02]  /*9e80*/  IMAD.MOV.U32 R21, RZ, RZ, R4 ;  /* 0x000000ffff157224 */ /* 0x000fe400078e0004 */
[C---:B0-----:R-:W-:Y:S01]  /*9e90*/  FADD.FTZ R14, R195.reuse, R14 ;  /* 0x0000000ec30e7221 */ /* 0x041fe20000010000 */
[----:B------:R-:W-:Y:S01]  /*9ea0*/  F2FP.BF16.F32.PACK_AB R195, R195, R158 ;  /* 0x0000009ec3c3723e */ /* 0x000fe200000010ff */
[----:B------:R-:W-:Y:S06]  /*9eb0*/  @P2 BRA `(.L_x_407) ;  /* 0xffffffc000502947 */ /* 0x000fec000383ffff */
.L_x_398:
        /* <DEDUP_REMOVED lines=131> */
.L_x_408:
[----:B------:R-:W-:Y:S01]  /*a6f0*/  IMAD R11, R16, 0x8, R5 ;  /* 0x00000008100b7824 */ /* 0x000fe200078e0205 */
[----:B------:R-:W-:-:S04]  /*a700*/  SHF.L.U32 R0, R17, 0x1f, RZ ;  /* 0x0000001f11007819 */ /* 0x000fc800000006ff */
[----:B------:R0:W1:Y:S01]  /*a710*/  SYNCS.PHASECHK.TRANS64.TRYWAIT P2, [R11+URZ+0x38850], R0 ;  /* 0x038850000b0075a7 */ /* 0x000062000804017f */
[----:B------:R-:W-:Y:S05]  /*a720*/  @!P0 BRA `(.L_x_409) ;  /* 0x0000000000048947 */ /* 0x000fea0003800000 */
[----:B------:R-:W-:Y:S01]  /*a730*/  BPT.TRAP 0x1 ;  /* 0x000000040000795c */ /* 0x000fe20000300000 */
.L_x_409:
[----:B-1----:R-:W-:Y:S05]  /*a740*/  @P2 BRA `(.L_x_410) ;  /* 0x0000000000082947 */ /* 0x002fea0003800000 */
[----:B------:R-:W1:Y:S02]  /*a750*/  SYNCS.PHASECHK.TRANS64.TRYWAIT P0, [R11+URZ+0x38850], R0 ;  /* 0x038850000b0075a7 */ /* 0x000e64000800017f */
[----:B-1----:R-:W-:Y:S05]  /*a760*/  @!P0 BRA `(.L_x_411) ;  /* 0x000000ac001c8947 */ /* 0x002fea0003800000 */
.L_x_410:
[----:B------:R-:W-:Y:S05]  /*a770*/  WARPSYNC.ALL ;  /* 0x0000000000007948 */ /* 0x000fea0003800000 */
[----:B------:R-:W-:Y:S01]  /*a780*/  VIADD R5, R5, 0x400 ;  /* 0x0000040005057836 */ /* 0x000fe20000000000 */
[----:B------:R-:W-:Y:S01]  /*a790*/  WARPGROUP.ARRIVE ;  /* 0x00000000000079c5 */ /* 0x000fe20000000000 */
[----:B------:R-:W-:Y:S01]  /*a7a0*/  IMAD.MOV.U32 R7, RZ, RZ, 0x40000040 ;  /* 0x40000040ff077424 */ /* 0x000fe200078e00ff */
[----:B01----:R-:W0:Y:S01]  /*a7b0*/  SHFL.BFLY PT, R0, R15, 0x2, 0x1f ;  /* 0x0c401f000f007f89 */ /* 0x003e2200000e0000 */
[----:B------:R-:W-:Y:S01]  /*a7c0*/  IMAD.MOV.U32 R9, RZ, RZ, 0x40000040 ;  /* 0x40000040ff097424 */ /* 0x000fe200078e00ff */
[----:B------:R-:W-:Y:S01]  /*a7d0*/  SHF.R.U32.HI R5, RZ, 0x4, R5 ;  /* 0x00000004ff057819 */ /* 0x000fe20000011605 */
[----:B------:R-:W-:Y:S01]  /*a7e0*/  @!P1 VIADD R11, R11, 0x38860 ;  /* 0x000388600b0b9836 */ /* 0x000fe20000000000 */
[----:B------:R-:W-:Y:S01]  /*a7f0*/  R2UR UR7, R7 ;  /* 0x00000000070772ca */ /* 0x000fe200000e0000 */
[----:B------:R-:W-:Y:S01]  /*a800*/  IMAD.MOV.U32 R7, RZ, RZ, 0x40000040 ;  /* 0x40000040ff077424 */ /* 0x000fe200078e00ff */
[----:B------:R-:W-:Y:S01]  /*a810*/  LOP3.LUT R5, R5, 0x3fff, RZ, 0xc0, !PT ;  /* 0x00003fff05057812 */ /* 0x000fe200078ec0ff */
[----:B------:R-:W-:Y:S01]  /*a820*/  IMAD.U32 R13, RZ, RZ, UR5 ;  /* 0x00000005ff0d7e24 */ /* 0x000fe2000f8e00ff */
[----:B------:R-:W-:Y:S01]  /*a830*/  @!P1 PRMT R11, RZ, 0x654, R11 ;  /* 0x00000654ff0b9816 */ /* 0x000fe2000000000b */
[----:B------:R-:W-:Y:S01]  /*a840*/  VIADD R219, R219, 0x1 ;  /* 0x00000001dbdb7836 */ /* 0x000fe20000000000 */
[----:B------:R-:W-:-:S05]  /*a850*/  LOP3.LUT R5, R5, 0x2800000, RZ, 0xfc, !PT ;  /* 0x0280000005057812 */ /* 0x000fca00078efcff */
[C---:B------:R-:W-:Y:S01]  /*a860*/  IMAD R6, R16.reuse, 0xa00, R5 ;  /* 0x00000a0010067824 */ /* 0x040fe200078e0205 */
[----:B------:R-:W-:Y:S01]  /*a870*/  IADD3 R16, R16, 0x1, RZ ;  /* 0x0000000110107810 */ /* 0x000fe20007ffe0ff */
[----:B------:R-:W1:Y:S02]  /*a880*/  SHFL.BFLY PT, R5, R14, 0x2, 0x1f ;  /* 0x0c401f000e057f89 */ /* 0x000e6400000e0000 */
[C---:B------:R-:W-:Y:S01]  /*a890*/  VIADD R8, R6.reuse, 0x80 ;  /* 0x0000008006087836 */ /* 0x040fe20000000000 */
[----:B------:R-:W-:Y:S02]  /*a8a0*/  R2UR UR6, R6 ;  /* 0x00000000060672ca */ /* 0x000fe400000e0000 */
[----:B------:R-:W-:Y:S01]  /*a8b0*/  ISETP.NE.AND P2, PT, R16, 0x2, PT ;  /* 0x000000021000780c */ /* 0x000fe20003f45270 */
[----:B0-----:R-:W-:-:S03]  /*a8c0*/  FADD.FTZ R0, R0, R15 ;  /* 0x0000000f00007221 */ /* 0x001fc60000010000 */
[----:B------:R-:W-:-:S07]  /*a8d0*/  SEL R16, R16, RZ, P2 ;  /* 0x000000ff10107207 */ /* 0x000fce0001000000 */
[----:B------:R-:W-:Y:S01]  /*a8e0*/  HGMMA.64x256x16.F32.BF16 R24, R208, gdesc[UR4].tnspB, R24, gsb0 ;  /* 0x43e00004d0187df0 */ /* 0x000fe20008001818 */
[----:B------:R-:W-:Y:S01]  /*a8f0*/  R2UR UR6, R8 ;  /* 0x00000000080672ca */ /* 0x000fe200000e0000 */
[----:B------:R-:W-:Y:S01]  /*a900*/  VIADD R8, R6, 0x100 ;  /* 0x0000010006087836 */ /* 0x000fe20000000000 */
[----:B------:R-:W-:Y:S01]  /*a910*/  R2UR UR7, R9 ;  /* 0x00000000090772ca */ /* 0x000fe200000e0000 */
[----:B------:R-:W-:Y:S02]  /*a920*/  IMAD.MOV.U32 R9, RZ, RZ, 0x40000040 ;  /* 0x40000040ff097424 */ /* 0x000fe400078e00ff */
[----:B-1----:R-:W-:Y:S02]  /*a930*/  FADD.FTZ R2, R5, R14 ;  /* 0x0000000e05027221 */ /* 0x002fe40000010000 */
[----:B------:R-:W0:Y:S02]  /*a940*/  SHFL.BFLY PT, R5, R0, 0x1, 0x1f ;  /* 0x0c201f0000057f89 */ /* 0x000e2400000e0000 */
[----:B0-----:R-:W-:Y:S01]  /*a950*/  FADD.FTZ R10, R0, R5 ;  /* 0x00000005000a7221 */ /* 0x001fe20000010000 */
[----:B------:R-:W-:Y:S01]  /*a960*/  IMAD.MOV.U32 R5, RZ, RZ, RZ ;  /* 0x000000ffff057224 */ /* 0x000fe200078e00ff */
[----:B------:R-:W-:-:S03]  /*a970*/  SEL R0, RZ, 0x1, P2 ;  /* 0x00000001ff007807 */ /* 0x000fc60001000000 */
[----:B------:R-:W-:Y:S02]  /*a980*/  FSETP.NE.FTZ.AND P0, PT, R10, RZ, PT ;  /* 0x000000ff0a00720b */ /* 0x000fe40003f15000 */
[----:B------:R-:W-:Y:S01]  /*a990*/  LOP3.LUT R17, R17, R0, RZ, 0x3c, !PT ;  /* 0x0000000011117212 */ /* 0x000fe200078e3cff */
[----:B------:R-:W-:Y:S01]  /*a9a0*/  IMAD.MOV.U32 R0, RZ, RZ, -0x800000 ;  /* 0xff800000ff007424 */ /* 0x000fe200078e00ff */
[----:B------:R-:W-:Y:S02]  /*a9b0*/  WARPGROUP.DEPBAR.LE gsb0, 0x0 ;  /* 0x00008000000079c5 */ /* 0x000fe40000010000 */
[----:B------:R-:W-:-:S07]  /*a9c0*/  WARPGROUP.ARRIVE ;  /* 0x00000000000079c5 */ /* 0x000fce0000000000 */
[----:B------:R-:W-:Y:S01]  /*a9d0*/  HGMMA.64x256x16.F32.BF16 R24, R204, gdesc[UR4].tnspB, R24, gsb0 ;  /* 0x43e00004cc187df0 */ /* 0x000fe20008001818 */
[----:B------:R-:W-:Y:S01]  /*a9e0*/  R2UR UR6, R8 ;  /* 0x00000000080672ca */ /* 0x000fe200000e0000 */
[C---:B------:R-:W-:Y:S01]  /*a9f0*/  VIADD R8, R6.reuse, 0x180 ;  /* 0x0000018006087836 */ /* 0x040fe20000000000 */
[----:B------:R-:W-:Y:S01]  /*aa00*/  R2UR UR7, R9 ;  /* 0x00000000090772ca */ /* 0x000fe200000e0000 */
[----:B------:R-:W-:Y:S02]  /*aa10*/  IMAD.MOV.U32 R9, RZ, RZ, 0x40000040 ;  /* 0x40000040ff097424 */ /* 0x000fe400078e00ff */
[----:B------:R-:W-:Y:S01]  /*aa20*/  VIADD R6, R6, 0x200 ;  /* 0x0000020006067836 */ /* 0x000fe20000000000 */
[----:B------:R-:W-:Y:S02]  /*aa30*/  WARPGROUP.DEPBAR.LE gsb0, 0x0 ;  /* 0x00008000000079c5 */ /* 0x000fe40000010000 */
[----:B------:R-:W-:-:S15]  /*aa40*/  WARPGROUP.ARRIVE ;  /* 0x00000000000079c5 */ /* 0x000fde0000000000 */
[----:B------:R-:W-:-:S04]  /*aa50*/  NOP ;  /* 0x0000000000007918 */ /* 0x000fc80000000000 */
[----:B------:R-:W-:Y:S01]  /*aa60*/  HGMMA.64x256x16.F32.BF16 R24, R200, gdesc[UR4].tnspB, R24, gsb0 ;  /* 0x43e00004c8187df0 */ /* 0x000fe20008001818 */
[----:B------:R-:W-:Y:S02]  /*aa70*/  R2UR UR6, R8 ;  /* 0x00000000080672ca */ /* 0x000fe400000e0000 */
[----:B------:R-:W-:Y:S01]  /*aa80*/  R2UR UR7, R9 ;  /* 0x00000000090772ca */ /* 0x000fe200000e0000 */
[----:B------:R-:W0:Y:S02]  /*aa90*/  @P0 MUFU.LG2 R8, R10 ;  /* 0x0000000a00080308 */ /* 0x000e240000000c00 */
[----:B0-----:R-:W-:Y:S01]  /*aaa0*/  @P0 FMUL.FTZ R8, R8, 0.69314718246459960938 ;  /* 0x3f31721808080820 */ /* 0x001fe20000410000 */
[----:B------:R-:W-:Y:S02]  /*aab0*/  WARPGROUP.DEPBAR.LE gsb0, 0x0 ;  /* 0x00008000000079c5 */ /* 0x000fe40000010000 */
[----:B------:R-:W-:-:S15]  /*aac0*/  WARPGROUP.ARRIVE ;  /* 0x00000000000079c5 */ /* 0x000fde0000000000 */
[----:B------:R-:W-:-:S04]  /*aad0*/  NOP ;  /* 0x0000000000007918 */ /* 0x000fc80000000000 */
[----:B------:R-:W-:Y:S01]  /*aae0*/  HGMMA.64x256x16.F32.BF16 R24, R196, gdesc[UR4].tnspB, R24, gsb0 ;  /* 0x43e00004c4187df0 */ /* 0x000fe20008001818 */
[----:B------:R-:W-:Y:S01]  /*aaf0*/  R2UR UR6, R6 ;  /* 0x00000000060672ca */ /* 0x000fe200000e0000 */
[----:B------:R-:W-:Y:S01]  /*ab00*/  IMAD.MOV.U32 R6, RZ, RZ, RZ ;  /* 0x000000ffff067224 */ /* 0x000fe200078e00ff */
[----:B------:R-:W-:Y:S02]  /*ab10*/  R2UR UR7, R7 ;  /* 0x00000000070772ca */ /* 0x000fe400000e0000 */
[----:B------:R-:W0:Y:S03]  /*ab20*/  SHFL.BFLY PT, R7, R2, 0x1, 0x1f ;  /* 0x0c201f0002077f89 */ /* 0x000e2600000e0000 */
[----:B------:R-:W-:Y:S01]  /*ab30*/  @P0 MUFU.RCP R6, R10 ;  /* 0x0000000a00060308 */ /* 0x000fe20000001000 */
[----:B0-----:R-:W-:Y:S01]  /*ab40*/  FADD.FTZ R12, R2, R7 ;  /* 0x00000007020c7221 */ /* 0x001fe20000010000 */
[----:B------:R-:W-:-:S02]  /*ab50*/  IMAD.U32 R7, RZ, RZ, UR5 ;  /* 0x00000005ff077e24 */ /* 0x000fc4000f8e00ff */
[----:B------:R-:W-:Y:S02]  /*ab60*/  IMAD.MOV.U32 R2, RZ, RZ, -0x800000 ;  /* 0xff800000ff027424 */ /* 0x000fe400078e00ff */
[----:B------:R-:W-:Y:S01]  /*ab70*/  FSETP.NE.FTZ.AND P3, PT, R12, RZ, PT ;  /* 0x000000ff0c00720b */ /* 0x000fe20003f75000 */
[----:B------:R-:W-:-:S04]  /*ab80*/  @P0 FMUL.FTZ R7, R7, 0.69314718246459960938 ;  /* 0x3f31721807070820 */ /* 0x000fc80000410000 */
[----:B------:R-:W-:Y:S01]  /*ab90*/  @P0 FFMA.FTZ R0, R7, R4, R8 ;  /* 0x0000000407000223 */ /* 0x000fe20000010008 */
[----:B------:R-:W-:-:S07]  /*aba0*/  PLOP3.LUT P0, PT, PT, PT, PT, 0x8, 0x0 ;  /* 0x000000000000781c */ /* 0x000fce0003f0e170 */
[----:B------:R-:W0:Y:S01]  /*abb0*/  @P3 MUFU.LG2 R9, R12 ;  /* 0x0000000c00093308 */ /* 0x000e220000000c00 */
[----:B------:R-:W-:-:S07]  /*abc0*/  @P3 FMUL.FTZ R13, R13, 0.69314718246459960938 ;  /* 0x3f3172180d0d3820 */ /* 0x000fce0000410000 */
[----:B------:R-:W1:Y:S01]  /*abd0*/  @P3 MUFU.RCP R5, R12 ;  /* 0x0000000c00053308 */ /* 0x000e620000001000 */
[----:B0-----:R-:W-:-:S04]  /*abe0*/  @P3 FMUL.FTZ R10, R9, 0.69314718246459960938 ;  /* 0x3f317218090a3820 */ /* 0x001fc80000410000 */
[----:B------:R-:W-:Y:S01]  /*abf0*/  @P3 FFMA.FTZ R2, R13, R3, R10 ;  /* 0x000000030d023223 */ /* 0x000fe2000001000a */
[----:B------:R-:W-:Y:S02]  /*ac00*/  WARPGROUP.DEPBAR.LE gsb0, 0x0 ;  /* 0x00008000000079c5 */ /* 0x000fe40000010000 */
[----:B------:R-:W-:-:S06]  /*ac10*/  WARPGROUP.ARRIVE ;  /* 0x00000000000079c5 */ /* 0x000fcc0000000000 */
[----:B------:R-:W-:Y:S03]  /*ac20*/  HGMMA.64x256x16.F32.BF16 R24, R192, gdesc[UR4].tnspB, R24, gsb0 ;  /* 0x43e00004c0187df0 */ /* 0x000fe60008001818 */
[----:B------:R-:W-:Y:S02]  /*ac30*/  WARPGROUP.DEPBAR.LE gsb0, 0x0 ;  /* 0x00008000000079c5 */ /* 0x000fe40000010000 */
[----:B------:R0:W-:Y:S01]  /*ac40*/  @!P1 SYNCS.ARRIVE.TRANS64.RED.A1T0 RZ, [R11+URZ], RZ ;  /* 0x000000ff0bff99a7 */ /* 0x0001e2000810043f */
[-C--:B-1----:R-:W-:Y:S01]  /*ac50*/  FMUL.FTZ R3, R83, R5.reuse ;  /* 0x0000000553037220 */ /* 0x082fe20000410000 */
        /* <DEDUP_REMOVED lines=126> */
[----:B0-----:R-:W-:-:S07]  /*b440*/  FMUL.FTZ R151, R151, R5 ;  /* 0x0000000597977220 */ /* 0x001fce0000410000 */
.L_x_390:
[----:B------:R-:W0:Y:S01]  /*b450*/  S2R R5, SR_CgaCtaId ;  /* 0x0000000000057919 */ /* 0x000e220000008800 */
[----:B------:R-:W-:Y:S01]  /*b460*/  MOV R152, 0x400 ;  /* 0x0000040000987802 */ /* 0x000fe20000000f00 */
[----:B------:R-:W-:Y:S01]  /*b470*/  BSSY B0, `(.L_x_412) ;  /* 0x00002fa000007945 */ /* 0x000fe20003800000 */
[----:B------:R-:W-:Y:S02]  /*b480*/  BAR.SYNC.DEFER_BLOCKING 0x5, 0x180 ;  /* 0x0146000000007b1d */ /* 0x000fe40000010000 */
[----:B0-----:R-:W-:-:S05]  /*b490*/  LEA R152, R5, R152, 0x18 ;  /* 0x0000009805987211 */ /* 0x001fca00078ec0ff */
[----:B------:R-:W0:Y:S02]  /*b4a0*/  LDS.128 R4, [R152+0x388d0] ;  /* 0x0388d00098047984 */ /* 0x000e240000000c00 */
[----:B0-----:R-:W-:Y:S02]  /*b4b0*/  R2UR UR6, R5 ;  /* 0x00000000050672ca */ /* 0x001fe400000e0000 */
[----:B------:R-:W-:Y:S01]  /*b4c0*/  R2UR UR5, R6 ;  /* 0x00000000060572ca */ /* 0x000fe200000e0000 */
[----:B------:R-:W-:Y:S06]  /*b4d0*/  BAR.ARV 0x4, 0x180 ;  /* 0x0106000000007b1d */ /* 0x000fec0000002000 */
[----:B------:R-:W-:Y:S08]  /*b4e0*/  @P0 BRA `(.L_x_413) ;  /* 0x0000002000180947 */ /* 0x000ff00003800000 */
[----:B------:R-:W0:Y:S01]  /*b4f0*/  S2R R9, SR_SWINHI ;  /* 0x0000000000097919 */ /* 0x000e220000002f00 */
[----:B------:R-:W-:Y:S01]  /*b500*/  F2FP.BF16.F32.PACK_AB R24, R25, R24 ;  /* 0x000000181918723e */ /* 0x000fe200000010ff */
[----:B------:R-:W-:Y:S01]  /*b510*/  ULDC.64 UR8, c[0x0][0xc00] ;  /* 0x0003000000087ab9 */ /* 0x000fe20000000a00 */
[----:B------:R-:W-:Y:S01]  /*b520*/  F2FP.BF16.F32.PACK_AB R25, R10, R26 ;  /* 0x0000001a0a19723e */ /* 0x000fe200000010ff */
[----:B------:R-:W-:Y:S01]  /*b530*/  UISETP.NE.U32.AND UP0, UPT, UR8, URZ, UPT ;  /* 0x0000003f0800728c */ /* 0x000fe2000bf05070 */
[----:B------:R-:W-:Y:S01]  /*b540*/  F2FP.BF16.F32.PACK_AB R32, R33, R32 ;  /* 0x000000202120723e */ /* 0x000fe200000010ff */
[----:B------:R-:W-:Y:S01]  /*b550*/  ULDC.64 UR10, c[0x0][0x208] ;  /* 0x00008200000a7ab9 */ /* 0x000fe20000000a00 */
[----:B------:R-:W-:Y:S01]  /*b560*/  F2FP.BF16.F32.PACK_AB R26, R29, R28 ;  /* 0x0000001c1d1a723e */ /* 0x000fe200000010ff */
[----:B------:R-:W-:Y:S01]  /*b570*/  UISETP.NE.AND.EX UP0, UPT, UR9, URZ, UPT, UP0 ;  /* 0x0000003f0900728c */ /* 0x000fe2000bf05300 */
[----:B------:R-:W-:Y:S02]  /*b580*/  F2FP.BF16.F32.PACK_AB R27, R8, R27 ;  /* 0x0000001b081b723e */ /* 0x000fe400000010ff */
[----:B------:R-:W-:Y:S01]  /*b590*/  F2FP.BF16.F32.PACK_AB R33, R163, R34 ;  /* 0x00000022a321723e */ /* 0x000fe200000010ff */
[----:B------:R-:W-:Y:S01]  /*b5a0*/  ULDC.64 UR8, c[0x0][0xc00] ;  /* 0x0003000000087ab9 */ /* 0x000fe20000000a00 */
[----:B------:R-:W-:-:S02]  /*b5b0*/  F2FP.BF16.F32.PACK_AB R40, R41, R40 ;  /* 0x000000282928723e */ /* 0x000fc400000010ff */
[----:B------:R-:W-:Y:S02]  /*b5c0*/  F2FP.BF16.F32.PACK_AB R34, R37, R36 ;  /* 0x000000242522723e */ /* 0x000fe400000010ff */
[----:B------:R-:W-:Y:S02]  /*b5d0*/  F2FP.BF16.F32.PACK_AB R35, R162, R35 ;  /* 0x00000023a223723e */ /* 0x000fe400000010ff */
[----:B------:R-:W-:Y:S02]  /*b5e0*/  F2FP.BF16.F32.PACK_AB R41, R161, R42 ;  /* 0x0000002aa129723e */ /* 0x000fe400000010ff */
[----:B------:R-:W-:Y:S02]  /*b5f0*/  F2FP.BF16.F32.PACK_AB R48, R49, R48 ;  /* 0x000000303130723e */ /* 0x000fe400000010ff */
[----:B------:R-:W-:Y:S02]  /*b600*/  F2FP.BF16.F32.PACK_AB R42, R45, R44 ;  /* 0x0000002c2d2a723e */ /* 0x000fe400000010ff */
[----:B------:R-:W-:-:S02]  /*b610*/  F2FP.BF16.F32.PACK_AB R43, R160, R43 ;  /* 0x0000002ba02b723e */ /* 0x000fc400000010ff */
[----:B------:R-:W-:Y:S02]  /*b620*/  F2FP.BF16.F32.PACK_AB R49, R159, R50 ;  /* 0x000000329f31723e */ /* 0x000fe400000010ff */
[----:B------:R-:W-:Y:S02]  /*b630*/  F2FP.BF16.F32.PACK_AB R56, R57, R56 ;  /* 0x000000383938723e */ /* 0x000fe400000010ff */
[----:B------:R-:W-:Y:S02]  /*b640*/  F2FP.BF16.F32.PACK_AB R50, R53, R52 ;  /* 0x000000343532723e */ /* 0x000fe400000010ff */
[----:B------:R-:W-:Y:S02]  /*b650*/  MOV R4, R152 ;  /* 0x0000009800047202 */ /* 0x000fe40000000f00 */
[----:B0-----:R-:W-:Y:S02]  /*b660*/  MOV R5, R9 ;  /* 0x0000000900057202 */ /* 0x001fe40000000f00 */
[----:B------:R-:W-:-:S02]  /*b670*/  F2FP.BF16.F32.PACK_AB R51, R158, R51 ;  /* 0x000000339e33723e */ /* 0x000fc400000010ff */
[----:B------:R-:W-:Y:S01]  /*b680*/  F2FP.BF16.F32.PACK_AB R57, R157, R58 ;  /* 0x0000003a9d39723e */ /* 0x000fe200000010ff */
[----:B------:R-:W-:Y:S01]  /*b690*/  IMAD.WIDE R106, R225, 0x2, R4 ;  /* 0x00000002e16a7825 */ /* 0x000fe200078e0204 */
[----:B------:R-:W-:Y:S02]  /*b6a0*/  F2FP.BF16.F32.PACK_AB R64, R65, R64 ;  /* 0x000000404140723e */ /* 0x000fe400000010ff */
[----:B------:R-:W-:Y:S02]  /*b6b0*/  F2FP.BF16.F32.PACK_AB R58, R61, R60 ;  /* 0x0000003c3d3a723e */ /* 0x000fe400000010ff */
[C---:B------:R-:W-:Y:S02]  /*b6c0*/  IADD3 R173, P1, R106.reuse, 0x20, RZ ;  /* 0x000000206aad7810 */ /* 0x040fe40007f3e0ff */
[C---:B------:R-:W-:Y:S02]  /*b6d0*/  IADD3 R175, P0, R106.reuse, 0x40, RZ ;  /* 0x000000406aaf7810 */ /* 0x040fe40007f1e0ff */
[C---:B------:R-:W-:Y:S01]  /*b6e0*/  IADD3 R177, P4, R106.reuse, 0x60, RZ ;  /* 0x000000606ab17810 */ /* 0x040fe20007f9e0ff */
[--C-:B------:R-:W-:Y:S01]  /*b6f0*/  IMAD.X R13, RZ, RZ, R107.reuse, P1 ;  /* 0x000000ffff0d7224 */ /* 0x100fe200008e066b */
[C---:B------:R-:W-:Y:S01]  /*b700*/  LOP3.LUT R9, R106.reuse, 0x380, RZ, 0xc0, !PT ;  /* 0x000003806a097812 */ /* 0x040fe200078ec0ff */
[--C-:B------:R-:W-:Y:S01]  /*b710*/  IMAD.X R15, RZ, RZ, R107.reuse, P0 ;  /* 0x000000ffff0f7224 */ /* 0x100fe200000e066b */
[C---:B------:R-:W-:Y:S01]  /*b720*/  IADD3 R179, P3, R106.reuse, 0x4000, RZ ;  /* 0x000040006ab37810 */ /* 0x040fe20007f7e0ff */
[----:B------:R-:W-:Y:S01]  /*b730*/  IMAD.X R21, RZ, RZ, R107, P4 ;  /* 0x000000ffff157224 */ /* 0x000fe200020e066b */
[----:B------:R-:W-:-:S02]  /*b740*/  IADD3 R181, P6, R106, 0x4020, RZ ;  /* 0x000040206ab57810 */ /* 0x000fc40007fde0ff */
[C---:B------:R-:W-:Y:S01]  /*b750*/  IADD3 R183, P5, R106.reuse, 0x4040, RZ ;  /* 0x000040406ab77810 */ /* 0x040fe20007fbe0ff */
[--C-:B------:R-:W-:Y:S01]  /*b760*/  IMAD.X R31, RZ, RZ, R107.reuse, P3 ;  /* 0x000000ffff1f7224 */ /* 0x100fe200018e066b */
[C---:B------:R-:W-:Y:S01]  /*b770*/  IADD3 R185, P2, R106.reuse, 0x4060, RZ ;  /* 0x000040606ab97810 */ /* 0x040fe20007f5e0ff */
[--C-:B------:R-:W-:Y:S01]  /*b780*/  IMAD.X R39, RZ, RZ, R107.reuse, P6 ;  /* 0x000000ffff277224 */ /* 0x100fe200030e066b */
[----:B------:R-:W-:Y:S01]  /*b790*/  IADD3 R187, P1, R106, 0x8000, RZ ;  /* 0x000080006abb7810 */ /* 0x000fe20007f3e0ff */
[--C-:B------:R-:W-:Y:S01]  /*b7a0*/  IMAD.X R47, RZ, RZ, R107.reuse, P5 ;  /* 0x000000ffff2f7224 */ /* 0x100fe200028e066b */
[----:B------:R-:W-:Y:S01]  /*b7b0*/  LOP3.LUT R12, R173, 0x380, RZ, 0xc0, !PT ;  /* 0x00000380ad0c7812 */ /* 0x000fe200078ec0ff */
[--C-:B------:R-:W-:Y:S01]  /*b7c0*/  IMAD.X R55, RZ, RZ, R107.reuse, P2 ;  /* 0x000000ffff377224 */ /* 0x100fe200010e066b */
[----:B------:R-:W-:Y:S01]  /*b7d0*/  LOP3.LUT R14, R175, 0x380, RZ, 0xc0, !PT ;  /* 0x00000380af0e7812 */ /* 0x000fe200078ec0ff */
[----:B------:R-:W-:Y:S01]  /*b7e0*/  IMAD.X R63, RZ, RZ, R107, P1 ;  /* 0x000000ffff3f7224 */ /* 0x000fe200008e066b */
[----:B------:R-:W-:-:S02]  /*b7f0*/  LOP3.LUT R20, R177, 0x380, RZ, 0xc0, !PT ;  /* 0x00000380b1147812 */ /* 0x000fc400078ec0ff */
[----:B------:R-:W-:Y:S02]  /*b800*/  SHF.R.U64 R9, R9, 0x3, RZ ;  /* 0x0000000309097819 */ /* 0x000fe400000012ff */
[----:B------:R-:W-:Y:S02]  /*b810*/  LOP3.LUT R30, R179, 0x380, RZ, 0xc0, !PT ;  /* 0x00000380b31e7812 */ /* 0x000fe400078ec0ff */
[----:B------:R-:W-:Y:S02]  /*b820*/  IADD3 R189, P0, R106, 0x8020, RZ ;  /* 0x000080206abd7810 */ /* 0x000fe40007f1e0ff */
[----:B------:R-:W-:Y:S02]  /*b830*/  SHF.R.U64 R12, R12, 0x3, RZ ;  /* 0x000000030c0c7819 */ /* 0x000fe400000012ff */
[----:B------:R-:W-:Y:S01]  /*b840*/  LOP3.LUT R38, R181, 0x380, RZ, 0xc0, !PT ;  /* 0x00000380b5267812 */ /* 0x000fe200078ec0ff */
[----:B------:R-:W-:Y:S01]  /*b850*/  IMAD.X R71, RZ, RZ, R107, P0 ;  /* 0x000000ffff477224 */ /* 0x000fe200000e066b */
[----:B------:R-:W-:-:S02]  /*b860*/  IADD3 R191, P4, R106, 0x8040, RZ ;  /* 0x000080406abf7810 */ /* 0x000fc40007f9e0ff */
[----:B------:R-:W-:Y:S02]  /*b870*/  SHF.R.U64 R14, R14, 0x3, RZ ;  /* 0x000000030e0e7819 */ /* 0x000fe400000012ff */
[----:B------:R-:W-:Y:S01]  /*b880*/  LOP3.LUT R46, R183, 0x380, RZ, 0xc0, !PT ;  /* 0x00000380b72e7812 */ /* 0x000fe200078ec0ff */
[--C-:B------:R-:W-:Y:S01]  /*b890*/  IMAD.X R79, RZ, RZ, R107.reuse, P4 ;  /* 0x000000ffff4f7224 */ /* 0x100fe200020e066b */
[C---:B------:R-:W-:Y:S02]  /*b8a0*/  IADD3 R193, P3, R106.reuse, 0x8060, RZ ;  /* 0x000080606ac17810 */ /* 0x040fe40007f7e0ff */
[C---:B------:R-:W-:Y:S02]  /*b8b0*/  IADD3 R195, P6, R106.reuse, 0xc000, RZ ;  /* 0x0000c0006ac37810 */ /* 0x040fe40007fde0ff */
[C---:B------:R-:W-:Y:S01]  /*b8c0*/  IADD3 R6, P5, R106.reuse, 0xc020, RZ ;  /* 0x0000c0206a067810 */ /* 0x040fe20007fbe0ff */
[--C-:B------:R-:W-:Y:S01]  /*b8d0*/  IMAD.X R95, RZ, RZ, R107.reuse, P3 ;  /* 0x000000ffff5f7224 */ /* 0x100fe200018e066b */
[C---:B------:R-:W-:Y:S01]  /*b8e0*/  IADD3 R171, P2, R106.reuse, 0xc040, RZ ;  /* 0x0000c0406aab7810 */ /* 0x040fe20007f5e0ff */
[--C-:B------:R-:W-:Y:S01]  /*b8f0*/  IMAD.X R99, RZ, RZ, R107.reuse, P6 ;  /* 0x000000ffff637224 */ /* 0x100fe200030e066b */
[----:B------:R-:W-:Y:S01]  /*b900*/  IADD3 R172, P1, R106, 0xc060, RZ ;  /* 0x0000c0606aac7810 */ /* 0x000fe20007f3e0ff */
[----:B------:R-:W-:Y:S01]  /*b910*/  IMAD.X R103, RZ, RZ, R107, P5 ;  /* 0x000000ffff677224 */ /* 0x000fe200028e066b */
[----:B------:R-:W-:-:S02]  /*b920*/  SHF.R.U64 R20, R20, 0x3, RZ ;  /* 0x0000000314147819 */ /* 0x000fc400000012ff */
[----:B------:R-:W-:Y:S01]  /*b930*/  LOP3.LUT R54, R185, 0x380, RZ, 0xc0, !PT ;  /* 0x00000380b9367812 */ /* 0x000fe200078ec0ff */
[--C-:B------:R-:W-:Y:S01]  /*b940*/  IMAD.X R11, RZ, RZ, R107.reuse, P1 ;  /* 0x000000ffff0b7224 */ /* 0x100fe200008e066b */
[----:B------:R-:W-:Y:S01]  /*b950*/  LOP3.LUT R106, R9, R106, RZ, 0x3c, !PT ;  /* 0x0000006a096a7212 */ /* 0x000fe200078e3cff */
[----:B------:R-:W-:Y:S01]  /*b960*/  IMAD.X R9, RZ, RZ, R107, P2 ;  /* 0x000000ffff097224 */ /* 0x000fe200010e066b */
[----:B------:R-:W-:Y:S02]  /*b970*/  SHF.R.U64 R30, R30, 0x3, RZ ;  /* 0x000000031e1e7819 */ /* 0x000fe400000012ff */
[----:B------:R-:W-:Y:S02]  /*b980*/  LOP3.LUT R62, R187, 0x380, RZ, 0xc0, !PT ;  /* 0x00000380bb3e7812 */ /* 0x000fe400078ec0ff */
[----:B------:R-:W-:Y:S02]  /*b990*/  LOP3.LUT R12, R12, R173, RZ, 0x3c, !PT ;  /* 0x000000ad0c0c7212 */ /* 0x000fe400078e3cff */
[----:B------:R-:W-:-:S02]  /*b9a0*/  SHF.R.U64 R38, R38, 0x3, RZ ;  /* 0x0000000326267819 */ /* 0x000fc400000012ff */
[----:B------:R-:W-:Y:S02]  /*b9b0*/  LOP3.LUT R70, R189, 0x380, RZ, 0xc0, !PT ;  /* 0x00000380bd467812 */ /* 0x000fe400078ec0ff */
[----:B------:R-:W-:Y:S02]  /*b9c0*/  LOP3.LUT R14, R14, R175, RZ, 0x3c, !PT ;  /* 0x000000af0e0e7212 */ /* 0x000fe400078e3cff */
[----:B------:R-:W-:Y:S02]  /*b9d0*/  SHF.R.U64 R46, R46, 0x3, RZ ;  /* 0x000000032e2e7819 */ /* 0x000fe400000012ff */
[----:B------:R-:W-:Y:S02]  /*b9e0*/  LOP3.LUT R78, R191, 0x380, RZ, 0xc0, !PT ;  /* 0x00000380bf4e7812 */ /* 0x000fe400078ec0ff */
[----:B------:R-:W-:Y:S02]  /*b9f0*/  LOP3.LUT R20, R20, R177, RZ, 0x3c, !PT ;  /* 0x000000b114147212 */ /* 0x000fe400078e3cff */
[----:B------:R-:W-:-:S02]  /*ba00*/  SHF.R.U64 R54, R54, 0x3, RZ ;  /* 0x0000000336367819 */ /* 0x000fc400000012ff */
[----:B------:R-:W-:Y:S02]  /*ba10*/  LOP3.LUT R94, R193, 0x380, RZ, 0xc0, !PT ;  /* 0x00000380c15e7812 */ /* 0x000fe400078ec0ff */
[----:B------:R-:W-:Y:S02]  /*ba20*/  LOP3.LUT R10, R6, 0x380, RZ, 0xc0, !PT ;  /* 0x00000380060a7812 */ /* 0x000fe400078ec0ff */
[----:B------:R-:W-:Y:S02]  /*ba30*/  LOP3.LUT R30, R30, R179, RZ, 0x3c, !PT ;  /* 0x000000b31e1e7212 */ /* 0x000fe400078e3cff */
[----:B------:R-:W-:Y:S02]  /*ba40*/  SHF.R.U64 R62, R62, 0x3, RZ ;  /* 0x000000033e3e7819 */ /* 0x000fe400000012ff */
[----:B------:R-:W-:Y:S02]  /*ba50*/  LOP3.LUT R98, R195, 0x380, RZ, 0xc0, !PT ;  /* 0x00000380c3627812 */ /* 0x000fe400078ec0ff */
[----:B------:R-:W-:Y:S01]  /*ba60*/  MOV R106, R106 ;  /* 0x0000006a006a7202 */ /* 0x000fe20000000f00 */
[----:B------:R-:W-:Y:S01]  /*ba70*/  BAR.SYNC.DEFER_BLOCKING 0x1, 0x100 ;  /* 0x0044000000007b1d */ /* 0x000fe20000010000 */
[----:B------:R-:W-:-:S02]  /*ba80*/  LOP3.LUT R102, R171, 0x380, RZ, 0xc0, !PT ;  /* 0x00000380ab667812 */ /* 0x000fc400078ec0ff */
[----:B------:R-:W-:Y:S02]  /*ba90*/  LOP3.LUT R38, R38, R181, RZ, 0x3c, !PT ;  /* 0x000000b526267212 */ /* 0x000fe400078e3cff */
[----:B------:R-:W-:Y:S02]  /*baa0*/  SHF.R.U64 R70, R70, 0x3, RZ ;  /* 0x0000000346467819 */ /* 0x000fe400000012ff */
[----:B------:R-:W-:Y:S02]  /*bab0*/  LOP3.LUT R107, R172, 0x380, RZ, 0xc0, !PT ;  /* 0x00000380ac6b7812 */ /* 0x000fe400078ec0ff */
[----:B------:R-:W-:Y:S02]  /*bac0*/  MOV R12, R12 ;  /* 0x0000000c000c7202 */ /* 0x000fe40000000f00 */
[----:B------:R-:W-:Y:S02]  /*bad0*/  LOP3.LUT R46, R46, R183, RZ, 0x3c, !PT ;  /* 0x000000b72e2e7212 */ /* 0x000fe400078e3cff */
[----:B------:R-:W-:-:S02]  /*bae0*/  SHF.R.U64 R78, R78, 0x3, RZ ;  /* 0x000000034e4e7819 */ /* 0x000fc400000012ff */
[----:B------:R-:W-:Y:S02]  /*baf0*/  MOV R14, R14 ;  /* 0x0000000e000e7202 */ /* 0x000fe40000000f00 */
[----:B------:R-:W-:Y:S02]  /*bb00*/  LOP3.LUT R54, R54, R185, RZ, 0x3c, !PT ;  /* 0x000000b936367212 */ /* 0x000fe400078e3cff */
[----:B------:R-:W-:Y:S02]  /*bb10*/  SHF.R.U64 R94, R94, 0x3, RZ ;  /* 0x000000035e5e7819 */ /* 0x000fe400000012ff */
[----:B------:R-:W-:Y:S02]  /*bb20*/  SHF.R.U64 R29, R10, 0x3, RZ ;  /* 0x000000030a1d7819 */ /* 0x000fe400000012ff */
[----:B------:R-:W-:Y:S01]  /*bb30*/  MOV R20, R20 ;  /* 0x0000001400147202 */ /* 0x000fe20000000f00 */
[----:B------:R-:W-:Y:S01]  /*bb40*/  STSM.16.M88.4 [R106], R24 ;  /* 0x000000186a007844 */ /* 0x000fe20000000200 */
[----:B------:R-:W-:-:S02]  /*bb50*/  LOP3.LUT R62, R62, R187, RZ, 0x3c, !PT ;  /* 0x000000bb3e3e7212 */ /* 0x000fc400078e3cff */
[----:B------:R-:W-:Y:S01]  /*bb60*/  SHF.R.U64 R98, R98, 0x3, RZ ;  /* 0x0000000362627819 */ /* 0x000fe200000012ff */
[----:B------:R-:W-:Y:S01]  /*bb70*/  STSM.16.M88.4 [R12], R32 ;  /* 0x000000200c007844 */ /* 0x000fe20000000200 */
[----:B------:R-:W-:Y:S02]  /*bb80*/  SHF.R.U64 R10, R102, 0x3, RZ ;  /* 0x00000003660a7819 */ /* 0x000fe400000012ff */
[----:B------:R-:W-:Y:S01]  /*bb90*/  MOV R30, R30 ;  /* 0x0000001e001e7202 */ /* 0x000fe20000000f00 */
[----:B------:R-:W-:Y:S01]  /*bba0*/  STSM.16.M88.4 [R14], R40 ;  /* 0x000000280e007844 */ /* 0x000fe20000000200 */
[----:B------:R-:W-:Y:S02]  /*bbb0*/  F2FP.BF16.F32.PACK_AB R59, R156, R59 ;  /* 0x0000003b9c3b723e */ /* 0x000fe400000010ff */
[----:B------:R-:W-:Y:S01]  /*bbc0*/  F2FP.BF16.F32.PACK_AB R65, R155, R66 ;  /* 0x000000429b41723e */ /* 0x000fe200000010ff */
[----:B------:R-:W-:Y:S01]  /*bbd0*/  STSM.16.M88.4 [R20], R48 ;  /* 0x0000003014007844 */ /* 0x000fe20000000200 */
[----:B------:R-:W-:-:S02]  /*bbe0*/  F2FP.BF16.F32.PACK_AB R72, R73, R72 ;  /* 0x000000484948723e */ /* 0x000fc400000010ff */
[----:B------:R-:W-:Y:S01]  /*bbf0*/  LOP3.LUT R70, R70, R189, RZ, 0x3c, !PT ;  /* 0x000000bd46467212 */ /* 0x000fe200078e3cff */
[----:B------:R-:W-:Y:S01]  /*bc00*/  STSM.16.M88.4 [R30], R56 ;  /* 0x000000381e007844 */ /* 0x000fe20000000200 */
[----:B------:R-:W-:Y:S02]  /*bc10*/  SHF.R.U64 R107, R107, 0x3, RZ ;  /* 0x000000036b6b7819 */ /* 0x000fe400000012ff */
[----:B------:R-:W-:Y:S02]  /*bc20*/  MOV R38, R38 ;  /* 0x0000002600267202 */ /* 0x000fe40000000f00 */
[----:B------:R-:W-:Y:S02]  /*bc30*/  F2FP.BF16.F32.PACK_AB R66, R69, R68 ;  /* 0x000000444542723e */ /* 0x000fe400000010ff */
[----:B------:R-:W-:Y:S02]  /*bc40*/  F2FP.BF16.F32.PACK_AB R67, R154, R67 ;  /* 0x000000439a43723e */ /* 0x000fe400000010ff */
[----:B------:R-:W-:-:S02]  /*bc50*/  F2FP.BF16.F32.PACK_AB R73, R153, R74 ;  /* 0x0000004a9949723e */ /* 0x000fc400000010ff */
[----:B------:R-:W-:Y:S01]  /*bc60*/  F2FP.BF16.F32.PACK_AB R80, R81, R80 ;  /* 0x000000505150723e */ /* 0x000fe200000010ff */
[----:B------:R-:W-:Y:S01]  /*bc70*/  STSM.16.M88.4 [R38], R64 ;  /* 0x0000004026007844 */ /* 0x000fe20000000200 */
[----:B------:R-:W-:Y:S02]  /*bc80*/  LOP3.LUT R78, R78, R191, RZ, 0x3c, !PT ;  /* 0x000000bf4e4e7212 */ /* 0x000fe400078e3cff */
[----:B------:R-:W-:Y:S02]  /*bc90*/  MOV R46, R46 ;  /* 0x0000002e002e7202 */ /* 0x000fe40000000f00 */
[----:B------:R-:W-:Y:S02]  /*bca0*/  F2FP.BF16.F32.PACK_AB R74, R77, R76 ;  /* 0x0000004c4d4a723e */ /* 0x000fe400000010ff */
[----:B------:R-:W-:Y:S02]  /*bcb0*/  F2FP.BF16.F32.PACK_AB R75, R19, R75 ;  /* 0x0000004b134b723e */ /* 0x000fe400000010ff */
[----:B------:R-:W-:-:S02]  /*bcc0*/  F2FP.BF16.F32.PACK_AB R81, R3, R82 ;  /* 0x000000520351723e */ /* 0x000fc400000010ff */
[----:B------:R-:W-:Y:S01]  /*bcd0*/  LOP3.LUT R94, R94, R193, RZ, 0x3c, !PT ;  /* 0x000000c15e5e7212 */ /* 0x000fe200078e3cff */
[----:B------:R-:W-:Y:S01]  /*bce0*/  STSM.16.M88.4 [R46], R72 ;  /* 0x000000482e007844 */ /* 0x000fe20000000200 */
[----:B------:R-:W-:Y:S02]  /*bcf0*/  MOV R54, R54 ;  /* 0x0000003600367202 */ /* 0x000fe40000000f00 */
[----:B------:R-:W-:Y:S02]  /*bd00*/  F2FP.BF16.F32.PACK_AB R82, R85, R84 ;  /* 0x000000545552723e */ /* 0x000fe400000010ff */
[----:B------:R-:W-:Y:S02]  /*bd10*/  F2FP.BF16.F32.PACK_AB R83, R83, R86 ;  /* 0x000000565353723e */ /* 0x000fe400000010ff */
[----:B------:R-:W-:Y:S02]  /*bd20*/  LOP3.LUT R98, R98, R195, RZ, 0x3c, !PT ;  /* 0x000000c362627212 */ /* 0x000fe400078e3cff */
[----:B------:R-:W-:Y:S01]  /*bd30*/  LOP3.LUT R8, R10, R171, RZ, 0x3c, !PT ;  /* 0x000000ab0a087212 */ /* 0x000fe200078e3cff */
[----:B------:R0:W-:Y:S01]  /*bd40*/  STSM.16.M88.4 [R54], R80 ;  /* 0x0000005036007844 */ /* 0x0001e20000000200 */
[----:B------:R-:W-:-:S02]  /*bd50*/  MOV R62, R62 ;  /* 0x0000003e003e7202 */ /* 0x000fc40000000f00 */
[----:B------:R-:W-:Y:S02]  /*bd60*/  F2FP.BF16.F32.PACK_AB R84, R89, R88 ;  /* 0x000000585954723e */ /* 0x000fe400000010ff */
[----:B------:R-:W-:Y:S02]  /*bd70*/  F2FP.BF16.F32.PACK_AB R85, R91, R90 ;  /* 0x0000005a5b55723e */ /* 0x000fe400000010ff */
[----:B------:R-:W-:Y:S02]  /*bd80*/  F2FP.BF16.F32.PACK_AB R86, R93, R92 ;  /* 0x0000005c5d56723e */ /* 0x000fe400000010ff */
[----:B------:R-:W-:Y:S02]  /*bd90*/  F2FP.BF16.F32.PACK_AB R87, R164, R87 ;  /* 0x00000057a457723e */ /* 0x000fe400000010ff */
[----:B------:R-:W-:Y:S02]  /*bda0*/  F2FP.BF16.F32.PACK_AB R165, R166, R165 ;  /* 0x000000a5a6a5723e */ /* 0x000fe400000010ff */
[----:B------:R-:W-:Y:S01]  /*bdb0*/  LOP3.LUT R102, R29, R6, RZ, 0x3c, !PT ;  /* 0x000000061d667212 */ /* 0x000fe200078e3cff */
[----:B------:R1:W-:Y:S01]  /*bdc0*/  STSM.16.M88.4 [R62], R84 ;  /* 0x000000543e007844 */ /* 0x0003e20000000200 */
[----:B------:R-:W-:Y:S01]  /*bdd0*/  LOP3.LUT R10, R107, R172, RZ, 0x3c, !PT ;  /* 0x000000ac6b0a7212 */ /* 0x000fe200078e3cff */
[----:B0-----:R-:W0:Y:S01]  /*bde0*/  LDC R80, c[0x0][0xbe8] ;  /* 0x0002fa00ff507b82 */ /* 0x001e220000000800 */
[----:B------:R-:W-:-:S02]  /*bdf0*/  MOV R70, R70 ;  /* 0x0000004600467202 */ /* 0x000fc40000000f00 */
[----:B------:R-:W-:Y:S02]  /*be00*/  F2FP.BF16.F32.PACK_AB R164, R97, R96 ;  /* 0x0000006061a4723e */ /* 0x000fe400000010ff */
[----:B------:R-:W-:Y:S02]  /*be10*/  F2FP.BF16.F32.PACK_AB R166, R101, R100 ;  /* 0x0000006465a6723e */ /* 0x000fe400000010ff */
[----:B------:R-:W-:Y:S02]  /*be20*/  F2FP.BF16.F32.PACK_AB R167, R168, R167 ;  /* 0x000000a7a8a7723e */ /* 0x000fe400000010ff */
[----:B------:R-:W-:Y:S02]  /*be30*/  F2FP.BF16.F32.PACK_AB R104, R105, R104 ;  /* 0x000000686968723e */ /* 0x000fe400000010ff */
[----:B------:R-:W-:Y:S01]  /*be40*/  F2FP.BF16.F32.PACK_AB R112, R113, R112 ;  /* 0x000000707170723e */ /* 0x000fe200000010ff */
[----:B------:R1:W-:Y:S01]  /*be50*/  STSM.16.M88.4 [R70], R164 ;  /* 0x000000a446007844 */ /* 0x0003e20000000200 */
        /* <DEDUP_REMOVED lines=11> */
[----:B------:R-:W-:Y:S01]  /*bf10*/  F2FP.BF16.F32.PACK_AB R128, R129, R128 ;  /* 0x000000808180723e */ /* 0x000fe200000010ff */
[----:B------:R1:W-:Y:S01]  /*bf20*/  STSM.16.M88.4 [R94], R112 ;  /* 0x000000705e007844 */ /* 0x0003e20000000200 */
[----:B------:R-:W-:Y:S02]  /*bf30*/  MOV R98, R98 ;  /* 0x0000006200627202 */ /* 0x000fe40000000f00 */
[----:B------:R-:W-:-:S02]  /*bf40*/  F2FP.BF16.F32.PACK_AB R122, R125, R124 ;  /* 0x0000007c7d7a723e */ /* 0x000fc400000010ff */
[----:B------:R-:W-:Y:S02]  /*bf50*/  F2FP.BF16.F32.PACK_AB R123, R127, R126 ;  /* 0x0000007e7f7b723e */ /* 0x000fe400000010ff */
[----:B------:R-:W-:Y:S02]  /*bf60*/  F2FP.BF16.F32.PACK_AB R129, R131, R130 ;  /* 0x000000828381723e */ /* 0x000fe400000010ff */
[----:B------:R-:W-:Y:S01]  /*bf70*/  F2FP.BF16.F32.PACK_AB R136, R137, R136 ;  /* 0x000000888988723e */ /* 0x000fe200000010ff */
[----:B------:R1:W-:Y:S01]  /*bf80*/  STSM.16.M88.4 [R98], R120 ;  /* 0x0000007862007844 */ /* 0x0003e20000000200 */
[----:B------:R-:W-:Y:S02]  /*bf90*/  MOV R102, R102 ;  /* 0x0000006600667202 */ /* 0x000fe40000000f00 */
[----:B------:R-:W-:Y:S02]  /*bfa0*/  F2FP.BF16.F32.PACK_AB R130, R133, R132 ;  /* 0x000000848582723e */ /* 0x000fe400000010ff */
[----:B------:R-:W-:-:S02]  /*bfb0*/  F2FP.BF16.F32.PACK_AB R131, R135, R134 ;  /* 0x000000868783723e */ /* 0x000fc400000010ff */
[----:B------:R-:W-:Y:S02]  /*bfc0*/  F2FP.BF16.F32.PACK_AB R137, R139, R138 ;  /* 0x0000008a8b89723e */ /* 0x000fe400000010ff */
[----:B------:R-:W-:Y:S01]  /*bfd0*/  F2FP.BF16.F32.PACK_AB R144, R145, R144 ;  /* 0x000000909190723e */ /* 0x000fe200000010ff */
[----:B------:R1:W-:Y:S01]  /*bfe0*/  STSM.16.M88.4 [R102], R128 ;  /* 0x0000008066007844 */ /* 0x0003e20000000200 */
[----:B------:R-:W-:Y:S02]  /*bff0*/  MOV R6, R8 ;  /* 0x0000000800067202 */ /* 0x000fe40000000f00 */
[----:B------:R-:W-:Y:S02]  /*c000*/  F2FP.BF16.F32.PACK_AB R138, R141, R140 ;  /* 0x0000008c8d8a723e */ /* 0x000fe400000010ff */
[----:B------:R-:W-:Y:S02]  /*c010*/  F2FP.BF16.F32.PACK_AB R139, R143, R142 ;  /* 0x0000008e8f8b723e */ /* 0x000fe400000010ff */
[----:B------:R-:W-:-:S02]  /*c020*/  F2FP.BF16.F32.PACK_AB R145, R147, R146 ;  /* 0x000000929391723e */ /* 0x000fc400000010ff */
[----:B------:R-:W-:Y:S01]  /*c030*/  MOV R10, R10 ;  /* 0x0000000a000a7202 */ /* 0x000fe20000000f00 */
[----:B------:R1:W-:Y:S01]  /*c040*/  STSM.16.M88.4 [R6], R136 ;  /* 0x0000008806007844 */ /* 0x0003e20000000200 */
[----:B------:R-:W-:Y:S02]  /*c050*/  F2FP.BF16.F32.PACK_AB R146, R149, R148 ;  /* 0x000000949592723e */ /* 0x000fe400000010ff */
[----:B------:R-:W-:Y:S02]  /*c060*/  F2FP.BF16.F32.PACK_AB R147, R151, R150 ;  /* 0x000000969793723e */ /* 0x000fe400000010ff */
[----:B------:R-:W-:Y:S02]  /*c070*/  R2UR UR4, R216 ;  /* 0x00000000d80472ca */ /* 0x000fe400000e0000 */
[----:B------:R-:W-:Y:S01]  /*c080*/  PLOP3.LUT P0, PT, PT, PT, UP0, 0x80, 0x0 ;  /* 0x000000000000781c */ /* 0x000fe20003f0f008 */
[----:B------:R1:W-:Y:S01]  /*c090*/  STSM.16.M88.4 [R10], R144 ;  /* 0x000000900a007844 */ /* 0x0003e20000000200 */
[----:B------:R-:W-:-:S02]  /*c0a0*/  R2UR UR7, R218 ;  /* 0x00000000da0772ca */ /* 0x000fc400000e0000 */
[----:B------:R-:W-:-:S07]  /*c0b0*/  R2UR UR12, R215 ;  /* 0x00000000d70c72ca */ /* 0x000fce00000e0000 */
[----:B------:R-:W-:-:S06]  /*c0c0*/  UIMAD.WIDE UR8, UR4, 0x4, UR8 ;  /* 0x00000004040878a5 */ /* 0x000fcc000f8e0208 */
[----:B------:R-:W-:Y:S02]  /*c0d0*/  IMAD.U32 R8, RZ, RZ, UR8 ;  /* 0x00000008ff087e24 */ /* 0x000fe4000f8e00ff */
[----:B------:R-:W-:Y:S01]  /*c0e0*/  IMAD.U32 R9, RZ, RZ, UR9 ;  /* 0x00000009ff097e24 */ /* 0x000fe2000f8e00ff */
[----:B------:R-:W-:Y:S01]  /*c0f0*/  BAR.SYNC.DEFER_BLOCKING 0x1, 0x100 ;  /* 0x0044000000007b1d */ /* 0x000fe20000010000 */
[----:B0-----:R-:W-:-:S05]  /*c100*/  ISETP.NE.AND P1, PT, R80, 0x1, PT ;  /* 0x000000015000780c */ /* 0x001fca0003f25270 */
[----:B------:R-:W-:Y:S01]  /*c110*/  ULDC.64 UR8, c[0x0][0xc08] ;  /* 0x0003020000087ab9 */ /* 0x000fe20000000a00 */
[----:B------:R-:W2:Y:S01]  /*c120*/  @P0 LDG.E R3, desc[UR10][R8.64] ;  /* 0x0000000a08030981 */ /* 0x000ea2000c1e1900 */
[----:B------:R-:W-:-:S06]  /*c130*/  UISETP.NE.U32.AND UP1, UPT, UR8, URZ, UPT ;  /* 0x0000003f0800728c */ /* 0x000fcc000bf25070 */
[----:B------:R-:W0:Y:S01]  /*c140*/  @P1 LDC R11, c[0x0][0xbec] ;  /* 0x0002fb00ff0b1b82 */ /* 0x000e220000000800 */
[----:B------:R-:W-:Y:S01]  /*c150*/  IMAD.U32 R15, RZ, RZ, UR12 ;  /* 0x0000000cff0f7e24 */ /* 0x000fe2000f8e00ff */
[----:B------:R-:W-:-:S06]  /*c160*/  UISETP.NE.AND.EX UP1, UPT, UR9, URZ, UPT, UP1 ;  /* 0x0000003f0900728c */ /* 0x000fcc000bf25310 */
[----:B------:R-:W3:Y:S01]  /*c170*/  @P1 LDC R13, c[0x0][0xbf0] ;  /* 0x0002fc00ff0d1b82 */ /* 0x000ee20000000800 */
[----:B------:R-:W-:-:S04]  /*c180*/  PLOP3.LUT P2, PT, PT, PT, UP1, 0x80, 0x0 ;  /* 0x000000000000781c */ /* 0x000fc80003f4f018 */
[----:B------:R-:W-:-:S04]  /*c190*/  @UP1 ULEA UR8, UP2, UR4, UR8, 0x2 ;  /* 0x0000000804081291 */ /* 0x000fc8000f84103f */
[----:B------:R-:W-:Y:S02]  /*c1a0*/  @UP1 ULEA.HI.X UR9, UR4, UR9, UR7, 0x2, UP2 ;  /* 0x0000000904091291 */ /* 0x000fe400090f1407 */
[----:B------:R-:W-:Y:S01]  /*c1b0*/  IMAD.U32 R20, RZ, RZ, UR8 ;  /* 0x00000008ff147e24 */ /* 0x000fe2000f8e00ff */
[----:B------:R-:W-:Y:S01]  /*c1c0*/  ULDC UR7, c[0x0][0xa88] ;  /* 0x0002a20000077ab9 */ /* 0x000fe20000000800 */
[----:B------:R-:W-:Y:S02]  /*c1d0*/  UMOV UR4, URZ ;  /* 0x0000003f00047c82 */ /* 0x000fe40008000000 */
[----:B------:R-:W-:Y:S01]  /*c1e0*/  IMAD.U32 R21, RZ, RZ, UR9 ;  /* 0x00000009ff157e24 */ /* 0x000fe2000f8e00ff */
[----:B--2---:R-:W-:Y:S01]  /*c1f0*/  @P0 R2UR UR4, R3 ;  /* 0x00000000030402ca */ /* 0x004fe200000e0000 */
[----:B------:R-:W-:-:S06]  /*c200*/  IMAD.U32 R3, RZ, RZ, UR7 ;  /* 0x00000007ff037e24 */ /* 0x000fcc000f8e00ff */
[----:B------:R1:W5:Y:S01]  /*c210*/  @P2 LDG.E R3, desc[UR10][R20.64] ;  /* 0x0000000a14032981 */ /* 0x000362000c1e1900 */
[----:B0--3--:R-:W-:Y:S07]  /*c220*/  @P2 BRA `(.L_x_414) ;  /* 0x0000000000142947 */ /* 0x009fee0003800000 */
[----:B------:R-:W-:Y:S05]  /*c230*/  @!P0 BRA `(.L_x_414) ;  /* 0x0000000000108947 */ /* 0x000fea0003800000 */
[----:B------:R-:W-:Y:S02]  /*c240*/  ULDC.64 UR8, c[0x0][0x208] ;  /* 0x0000820000087ab9 */ /* 0x000fe40000000a00 */
[----:B-1----:R-:W2:Y:S04]  /*c250*/  LDG.E R6, desc[UR8][R8.64] ;  /* 0x0000000808067981 */ /* 0x002ea8000c1e1900 */
[----:B-----5:R-:W2:Y:S02]  /*c260*/  LDG.E R3, desc[UR8][R8.64+0x4] ;  /* 0x0000040808037981 */ /* 0x020ea4000c1e1900 */
[----:B--2---:R-:W-:-:S07]  /*c270*/  IMAD.IADD R3, R3, 0x1, -R6 ;  /* 0x0000000103037824 */ /* 0x004fce00078e0a06 */
.L_x_414:
[----:B------:R-:W-:Y:S01]  /*c280*/  R2UR UR18, R214 ;  /* 0x00000000d61272ca */ /* 0x000fe200000e0000 */
[----:B------:R-:W-:Y:S01]  /*c290*/  ULDC.64 UR12, c[0x0][0xb90] ;  /* 0x0002e400000c7ab9 */ /* 0x000fe20000000a00 */
[----:B------:R-:W-:Y:S01]  /*c2a0*/  R2UR UR16, R218 ;  /* 0x00000000da1072ca */ /* 0x000fe200000e0000 */
[----:B------:R-:W-:Y:S01]  /*c2b0*/  USHF.R.S32.HI UR11, URZ, 0x1f, UR4 ;  /* 0x0000001f3f0b7899 */ /* 0x000fe20008011404 */
[----:B------:R-:W-:Y:S01]  /*c2c0*/  R2UR UR15, R216 ;  /* 0x00000000d80f72ca */ /* 0x000fe200000e0000 */
[----:B-1----:R-:W-:Y:S01]  /*c2d0*/  IMAD R10, R15, 0x80, R224 ;  /* 0x000000800f0a7824 */ /* 0x002fe200078e02e0 */
[----:B------:R-:W-:Y:S01]  /*c2e0*/  UMOV UR10, UR4 ;  /* 0x00000004000a7c82 */ /* 0x000fe20008000000 */
[----:B------:R-:W-:Y:S01]  /*c2f0*/  IMAD R9, R217, 0x40, R18 ;  /* 0x00000040d9097824 */ /* 0x000fe200078e0212 */
[----:B------:R-:W-:Y:S01]  /*c300*/  R2UR UR17, R215 ;  /* 0x00000000d71172ca */ /* 0x000fe200000e0000 */
[----:B------:R-:W-:Y:S01]  /*c310*/  @P1 IMAD.HI.U32 R6, R10, R11, RZ ;  /* 0x0000000b0a061227 */ /* 0x000fe200078e00ff */
[----:B------:R-:W0:Y:S01]  /*c320*/  @P1 LDC R19, c[0x0][0xbf0] ;  /* 0x0002fc00ff131b82 */ /* 0x000e220000000800 */
[----:B------:R-:W-:-:S02]  /*c330*/  ULDC.64 UR20, c[0x0][0x208] ;  /* 0x0000820000147ab9 */ /* 0x000fc40000000a00 */
[----:B------:R-:W-:Y:S01]  /*c340*/  USHF.R.S32.HI UR14, URZ, 0x1f, UR18 ;  /* 0x0000001f3f0e7899 */ /* 0x000fe20008011412 */
[----:B------:R-:W-:Y:S01]  /*c350*/  IMAD.MOV.U32 R8, RZ, RZ, R10 ;  /* 0x000000ffff087224 */ /* 0x000fe200078e000a */
[----:B------:R-:W-:Y:S01]  /*c360*/  UIMAD.WIDE.U32 UR8, UR18, UR12, UR10 ;  /* 0x0000000c120872a5 */ /* 0x000fe2000f8e000a */
[----:B------:R-:W-:Y:S01]  /*c370*/  @P1 SHF.R.U32.HI R8, RZ, R13, R6 ;  /* 0x0000000dff081219 */ /* 0x000fe20000011606 */
[----:B------:R-:W-:Y:S01]  /*c380*/  UIMAD UR7, UR14, UR12, URZ ;  /* 0x0000000c0e0772a4 */ /* 0x000fe2000f8e023f */
[----:B------:R-:W-:Y:S01]  /*c390*/  IMAD.WIDE R4, R9, 0x2, R4 ;  /* 0x0000000209047825 */ /* 0x000fe200078e0204 */
[----:B------:R-:W-:Y:S01]  /*c3a0*/  USEL UR16, UR16, URZ, !UP0 ;  /* 0x0000003f10107287 */ /* 0x000fe2000c000000 */
[--C-:B------:R-:W-:Y:S01]  /*c3b0*/  SHF.R.S32.HI R6, RZ, 0x1f, R8.reuse ;  /* 0x0000001fff067819 */ /* 0x100fe20000011408 */
[----:B------:R-:W-:Y:S01]  /*c3c0*/  UIMAD UR7, UR18, UR13, UR7 ;  /* 0x0000000d120772a4 */ /* 0x000fe2000f8e0207 */
[----:B------:R-:W-:Y:S01]  /*c3d0*/  IMAD.MOV R11, RZ, RZ, -R8 ;  /* 0x000000ffff0b7224 */ /* 0x000fe200078e0a08 */
[----:B------:R-:W-:Y:S01]  /*c3e0*/  USEL UR15, UR15, URZ, !UP0 ;  /* 0x0000003f0f0f7287 */ /* 0x000fe2000c000000 */
[----:B------:R-:W-:Y:S01]  /*c3f0*/  IADD3 R33, P3, R4, 0x4000, RZ ;  /* 0x0000400004217810 */ /* 0x000fe20007f7e0ff */
[----:B------:R-:W-:Y:S01]  /*c400*/  ULDC.64 UR12, c[0x0][0xb98] ;  /* 0x0002e600000c7ab9 */ /* 0x000fe20000000a00 */
[----:B------:R-:W-:Y:S01]  /*c410*/  UIADD3 UR9, UR9, UR7, URZ ;  /* 0x0000000709097290 */ /* 0x000fe2000fffe03f */
[----:B------:R-:W-:Y:S01]  /*c420*/  IMAD R11, R80, R11, R10 ;  /* 0x0000000b500b7224 */ /* 0x000fe200078e020a */
[----:B------:R-:W-:Y:S01]  /*c430*/  UIMAD UR7, UR16, UR12, URZ ;  /* 0x0000000c100772a4 */ /* 0x000fe2000f8e023f */
[----:B------:R-:W-:Y:S01]  /*c440*/  IADD3 R13, P5, R4, 0x1000, RZ ;  /* 0x00001000040d7810 */ /* 0x000fe20007fbe0ff */
[----:B------:R-:W-:Y:S01]  /*c450*/  UIMAD.WIDE.U32 UR8, UR15, UR12, UR8 ;  /* 0x0000000c0f0872a5 */ /* 0x000fe2000f8e0008 */
[----:B------:R-:W-:Y:S01]  /*c460*/  LOP3.LUT R32, R33, 0x380, RZ, 0xc0, !PT ;  /* 0x0000038021207812 */ /* 0x000fe200078ec0ff */
[----:B------:R-:W-:Y:S01]  /*c470*/  UIMAD UR7, UR15, UR13, UR7 ;  /* 0x0000000d0f0772a4 */ /* 0x000fe2000f8e0207 */
[----:B------:R-:W-:Y:S01]  /*c480*/  LOP3.LUT R12, R13, 0x380, RZ, 0xc0, !PT ;  /* 0x000003800d0c7812 */ /* 0x000fe200078ec0ff */
[----:B-----5:R-:W-:Y:S01]  /*c490*/  IMAD R83, R3, R80, RZ ;  /* 0x0000005003537224 */ /* 0x020fe200078e02ff */
[----:B------:R-:W-:Y:S01]  /*c4a0*/  SHF.R.U64 R32, R32, 0x3, RZ ;  /* 0x0000000320207819 */ /* 0x000fe200000012ff */
[----:B------:R-:W-:Y:S01]  /*c4b0*/  ULDC.64 UR12, c[0x0][0xaa0] ;  /* 0x0002a800000c7ab9 */ /* 0x000fe20000000a00 */
[----:B------:R-:W-:Y:S01]  /*c4c0*/  IADD3 R8, P0, R8, UR8, RZ ;  /* 0x0000000808087c10 */ /* 0x000fe2000ff1e0ff */
[----:B------:R-:W-:Y:S01]  /*c4d0*/  IMAD.U32 R9, RZ, RZ, UR7 ;  /* 0x00000007ff097e24 */ /* 0x000fe2000f8e00ff */
[----:B------:R-:W-:-:S02]  /*c4e0*/  SHF.R.U64 R12, R12, 0x3, RZ ;  /* 0x000000030c0c7819 */ /* 0x000fc400000012ff */
[----:B------:R-:W-:Y:S01]  /*c4f0*/  LOP3.LUT R32, R32, R33, RZ, 0x3c, !PT ;  /* 0x0000002120207212 */ /* 0x000fe200078e3cff */
[----:B------:R-:W-:Y:S01]  /*c500*/  IMAD.X R33, RZ, RZ, R5, P3 ;  /* 0x000000ffff217224 */ /* 0x000fe200018e0605 */
[----:B------:R-:W-:Y:S01]  /*c510*/  IADD3.X R9, R6, UR9, R9, P0, !PT ;  /* 0x0000000906097c10 */ /* 0x000fe200087fe409 */
[----:B------:R-:W-:Y:S01]  /*c520*/  ULDC.64 UR8, c[0x0][0xb88] ;  /* 0x0002e20000087ab9 */ /* 0x000fe20000000a00 */
[----:B------:R-:W-:Y:S02]  /*c530*/  SHF.R.S32.HI R6, RZ, 0x1f, R11 ;  /* 0x0000001fff067819 */ /* 0x000fe4000001140b */
[C---:B------:R-:W-:Y:S01]  /*c540*/  IADD3 R29, P0, R4.reuse, 0x3000, RZ ;  /* 0x00003000041d7810 */ /* 0x040fe20007f1e0ff */
[----:B------:R-:W-:Y:S01]  /*c550*/  IMAD.WIDE.U32 R8, R11, UR8, R8 ;  /* 0x000000080b087c25 */ /* 0x000fe2000f8e0008 */
[----:B------:R-:W-:Y:S02]  /*c560*/  IADD3 R37, P2, R4, 0x5000, RZ ;  /* 0x0000500004257810 */ /* 0x000fe40007f5e0ff */
[----:B------:R-:W-:Y:S01]  /*c570*/  LOP3.LUT R28, R29, 0x380, RZ, 0xc0, !PT ;  /* 0x000003801d1c7812 */ /* 0x000fe200078ec0ff */
[----:B------:R-:W-:Y:S01]  /*c580*/  IMAD R6, R6, UR8, RZ ;  /* 0x0000000806067c24 */ /* 0x000fe2000f8e02ff */
[----:B------:R-:W-:-:S02]  /*c590*/  IADD3 R53, P3, R4, 0xa000, RZ ;  /* 0x0000a00004357810 */ /* 0x000fc40007f7e0ff */
[----:B------:R-:W-:Y:S02]  /*c5a0*/  IADD3 R25, P4, R4, 0x2000, RZ ;  /* 0x0000200004197810 */ /* 0x000fe40007f9e0ff */
[----:B------:R-:W-:Y:S01]  /*c5b0*/  LOP3.LUT R12, R12, R13, RZ, 0x3c, !PT ;  /* 0x0000000d0c0c7212 */ /* 0x000fe200078e3cff */
[----:B------:R-:W-:Y:S01]  /*c5c0*/  IMAD R13, R11, UR9, R6 ;  /* 0x000000090b0d7c24 */ /* 0x000fe2000f8e0206 */
[----:B------:R-:W-:Y:S01]  /*c5d0*/  SHF.R.U64 R28, R28, 0x3, RZ ;  /* 0x000000031c1c7819 */ /* 0x000fe200000012ff */
[----:B------:R-:W-:Y:S01]  /*c5e0*/  ULDC.64 UR8, c[0x0][0xb50] ;  /* 0x0002d40000087ab9 */ /* 0x000fe20000000a00 */
[----:B------:R-:W-:Y:S01]  /*c5f0*/  LOP3.LUT R36, R37, 0x380, RZ, 0xc0, !PT ;  /* 0x0000038025247812 */ /* 0x000fe200078ec0ff */
[----:B------:R-:W-:Y:S01]  /*c600*/  IMAD.IADD R9, R9, 0x1, R13 ;  /* 0x0000000109097824 */ /* 0x000fe200078e020d */
[----:B------:R-:W-:Y:S02]  /*c610*/  LOP3.LUT R52, R53, 0x380, RZ, 0xc0, !PT ;  /* 0x0000038035347812 */ /* 0x000fe400078ec0ff */
[----:B------:R-:W-:-:S02]  /*c620*/  LOP3.LUT R24, R25, 0x380, RZ, 0xc0, !PT ;  /* 0x0000038019187812 */ /* 0x000fc400078ec0ff */
[----:B------:R-:W-:Y:S02]  /*c630*/  LEA R10, P6, R8, UR8, 0x2 ;  /* 0x00000008080a7c11 */ /* 0x000fe4000f8c10ff */
[----:B------:R-:W-:Y:S01]  /*c640*/  LOP3.LUT R28, R28, R29, RZ, 0x3c, !PT ;  /* 0x0000001d1c1c7212 */ /* 0x000fe200078e3cff */
[----:B------:R-:W-:Y:S01]  /*c650*/  IMAD.X R29, RZ, RZ, R5, P0 ;  /* 0x000000ffff1d7224 */ /* 0x000fe200000e0605 */
[----:B------:R-:W-:Y:S01]  /*c660*/  SHF.R.U64 R36, R36, 0x3, RZ ;  /* 0x0000000324247819 */ /* 0x000fe200000012ff */
[----:B------:R-:W-:Y:S01]  /*c670*/  SHFL.IDX PT, R20, R10, RZ, 0x1c1f ;  /* 0x001c1fff0a147589 */ /* 0x000fe200000e0000 */
[----:B------:R-:W-:Y:S02]  /*c680*/  SHF.R.U64 R52, R52, 0x3, RZ ;  /* 0x0000000334347819 */ /* 0x000fe400000012ff */
[----:B------:R-:W-:Y:S01]  /*c690*/  SHF.R.U64 R24, R24, 0x3, RZ ;  /* 0x0000000318187819 */ /* 0x000fe200000012ff */
[----:B------:R-:W-:Y:S01]  /*c6a0*/  SHFL.IDX PT, R54, R10, 0x1, 0x1c1f ;  /* 0x003c1f000a367f89 */ /* 0x000fe200000e0000 */
[----:B------:R-:W-:-:S02]  /*c6b0*/  IADD3 R49, P0, R4, 0x9000, RZ ;  /* 0x0000900004317810 */ /* 0x000fc40007f1e0ff */
[----:B------:R-:W-:Y:S01]  /*c6c0*/  LEA.HI.X R11, R8, UR9, R9, 0x2, P6 ;  /* 0x00000009080b7c11 */ /* 0x000fe2000b0f1409 */
[----:B------:R-:W-:Y:S01]  /*c6d0*/  IMAD.U32 R9, RZ, RZ, UR17 ;  /* 0x00000011ff097e24 */ /* 0x000fe2000f8e00ff */
[----:B------:R-:W-:Y:S01]  /*c6e0*/  LOP3.LUT R36, R36, R37, RZ, 0x3c, !PT ;  /* 0x0000002524247212 */ /* 0x000fe200078e3cff */
[--C-:B------:R-:W-:Y:S01]  /*c6f0*/  IMAD.X R37, RZ, RZ, R5.reuse, P2 ;  /* 0x000000ffff257224 */ /* 0x100fe200010e0605 */
[----:B------:R-:W-:Y:S01]  /*c700*/  LOP3.LUT R52, R52, R53, RZ, 0x3c, !PT ;  /* 0x0000003534347212 */ /* 0x000fe200078e3cff */
[--C-:B------:R-:W-:Y:S01]  /*c710*/  IMAD.X R53, RZ, RZ, R5.reuse, P3 ;  /* 0x000000ffff357224 */ /* 0x100fe200018e0605 */
[----:B------:R-:W-:Y:S01]  /*c720*/  LOP3.LUT R24, R24, R25, RZ, 0x3c, !PT ;  /* 0x0000001918187212 */ /* 0x000fe200078e3cff */
[--C-:B------:R-:W-:Y:S01]  /*c730*/  IMAD.X R25, RZ, RZ, R5.reuse, P4 ;  /* 0x000000ffff197224 */ /* 0x100fe200020e0605 */
[----:B------:R-:W-:Y:S01]  /*c740*/  LOP3.LUT R48, R49, 0x380, RZ, 0xc0, !PT ;  /* 0x0000038031307812 */ /* 0x000fe200078ec0ff */
[----:B------:R-:W1:Y:S01]  /*c750*/  SHFL.IDX PT, R21, R11, RZ, 0x1c1f ;  /* 0x001c1fff0b157589 */ /* 0x000e6200000e0000 */
[C---:B------:R-:W-:Y:S01]  /*c760*/  IADD3 R57, P2, R4.reuse, 0xb000, RZ ;  /* 0x0000b00004397810 */ /* 0x040fe20007f5e0ff */
[----:B------:R-:W-:Y:S01]  /*c770*/  IMAD R14, R9, 0x80, R222 ;  /* 0x00000080090e7824 */ /* 0x000fe200078e02de */
[----:B------:R-:W-:Y:S01]  /*c780*/  IADD3 R8, P3, R4, 0xf000, RZ ;  /* 0x0000f00004087810 */ /* 0x000fe20007f7e0ff */
[----:B------:R-:W2:Y:S01]  /*c790*/  SHFL.IDX PT, R55, R11, 0x1, 0x1c1f ;  /* 0x003c1f000b377f89 */ /* 0x000ea200000e0000 */
[----:B------:R-:W-:Y:S01]  /*c7a0*/  IADD3.X R13, RZ, R5, RZ, P5, !PT ;  /* 0x00000005ff0d7210 */ /* 0x000fe20002ffe4ff */
[----:B------:R-:W-:Y:S01]  /*c7b0*/  VIADD R6, R14, 0x8 ;  /* 0x000000080e067836 */ /* 0x000fe20000000000 */
[C---:B------:R-:W-:Y:S01]  /*c7c0*/  IADD3 R41, P6, R4.reuse, 0x6000, RZ ;  /* 0x0000600004297810 */ /* 0x040fe20007fde0ff */
[----:B------:R-:W-:Y:S01]  /*c7d0*/  UIMAD UR7, UR11, UR12, URZ ;  /* 0x0000000c0b0772a4 */ /* 0x000fe2000f8e023f */
[C---:B------:R-:W-:Y:S01]  /*c7e0*/  IADD3 R45, P5, R4.reuse, 0x7000, RZ ;  /* 0x00007000042d7810 */ /* 0x040fe20007fbe0ff */
[----:B------:R-:W-:Y:S01]  /*c7f0*/  UIMAD.WIDE.U32 UR8, UR4, UR12, URZ ;  /* 0x0000000c040872a5 */ /* 0x000fe2000f8e003f */
[----:B------:R-:W-:Y:S01]  /*c800*/  IADD3 R69, P4, R4, 0x8000, RZ ;  /* 0x0000800004457810 */ /* 0x000fe20007f9e0ff */
[----:B------:R-:W-:Y:S01]  /*c810*/  IMAD.X R61, RZ, RZ, R5, P3 ;  /* 0x000000ffff3d7224 */ /* 0x000fe200018e0605 */
[----:B------:R-:W-:Y:S01]  /*c820*/  SHF.R.U64 R48, R48, 0x3, RZ ;  /* 0x0000000330307819 */ /* 0x000fe200000012ff */
[----:B------:R-:W-:Y:S01]  /*c830*/  ULDC.64 UR10, c[0x0][0xae8] ;  /* 0x0002ba00000a7ab9 */ /* 0x000fe20000000a00 */
[----:B------:R-:W-:-:S02]  /*c840*/  LOP3.LUT R56, R57, 0x380, RZ, 0xc0, !PT ;  /* 0x0000038039387812 */ /* 0x000fc400078ec0ff */
[----:B------:R-:W-:Y:S02]  /*c850*/  LOP3.LUT R3, R8, 0x380, RZ, 0xc0, !PT ;  /* 0x0000038008037812 */ /* 0x000fe400078ec0ff */
[----:B------:R-:W-:Y:S02]  /*c860*/  LOP3.LUT R40, R41, 0x380, RZ, 0xc0, !PT ;  /* 0x0000038029287812 */ /* 0x000fe400078ec0ff */
[----:B------:R-:W-:Y:S02]  /*c870*/  LOP3.LUT R44, R45, 0x380, RZ, 0xc0, !PT ;  /* 0x000003802d2c7812 */ /* 0x000fe400078ec0ff */
[----:B------:R-:W-:Y:S02]  /*c880*/  LOP3.LUT R68, R69, 0x380, RZ, 0xc0, !PT ;  /* 0x0000038045447812 */ /* 0x000fe400078ec0ff */
[----:B------:R-:W-:Y:S01]  /*c890*/  LOP3.LUT R48, R48, R49, RZ, 0x3c, !PT ;  /* 0x0000003130307212 */ /* 0x000fe200078e3cff */
[----:B------:R-:W-:Y:S01]  /*c8a0*/  IMAD.X R49, RZ, RZ, R5, P0 ;  /* 0x000000ffff317224 */ /* 0x000fe200000e0605 */
[----:B------:R-:W-:-:S02]  /*c8b0*/  SHF.R.U64 R56, R56, 0x3, RZ ;  /* 0x0000000338387819 */ /* 0x000fc400000012ff */
[----:B------:R-:W-:Y:S02]  /*c8c0*/  SHF.R.U64 R3, R3, 0x3, RZ ;  /* 0x0000000303037819 */ /* 0x000fe400000012ff */
[----:B------:R-:W-:Y:S02]  /*c8d0*/  SHF.R.U64 R40, R40, 0x3, RZ ;  /* 0x0000000328287819 */ /* 0x000fe400000012ff */
[----:B------:R-:W-:Y:S02]  /*c8e0*/  SHF.R.U64 R44, R44, 0x3, RZ ;  /* 0x000000032c2c7819 */ /* 0x000fe400000012ff */
[----:B------:R-:W-:Y:S02]  /*c8f0*/  SHF.R.U64 R68, R68, 0x3, RZ ;  /* 0x0000000344447819 */ /* 0x000fe400000012ff */
[----:B------:R-:W-:Y:S02]  /*c900*/  LOP3.LUT P0, RZ, R220, 0x3, RZ, 0xc0, !PT ;  /* 0x00000003dcff7812 */ /* 0x000fe4000780c0ff */
[----:B------:R-:W-:Y:S01]  /*c910*/  LOP3.LUT R56, R56, R57, RZ, 0x3c, !PT ;  /* 0x0000003938387212 */ /* 0x000fe200078e3cff */
[----:B------:R-:W-:Y:S01]  /*c920*/  IMAD.X R57, RZ, RZ, R5, P2 ;  /* 0x000000ffff397224 */ /* 0x000fe200010e0605 */
[----:B------:R-:W-:-:S02]  /*c930*/  LOP3.LUT R60, R3, R8, RZ, 0x3c, !PT ;  /* 0x00000008033c7212 */ /* 0x000fc400078e3cff */
[----:B------:R-:W-:Y:S01]  /*c940*/  LOP3.LUT R40, R40, R41, RZ, 0x3c, !PT ;  /* 0x0000002928287212 */ /* 0x000fe200078e3cff */
[----:B------:R-:W3:Y:S01]  /*c950*/  @P1 LDC R3, c[0x0][0xbec] ;  /* 0x0002fb00ff031b82 */ /* 0x000ee20000000800 */
[----:B------:R-:W-:Y:S01]  /*c960*/  LOP3.LUT R44, R44, R45, RZ, 0x3c, !PT ;  /* 0x0000002d2c2c7212 */ /* 0x000fe200078e3cff */
[--C-:B------:R-:W-:Y:S01]  /*c970*/  IMAD.X R41, RZ, RZ, R5.reuse, P6 ;  /* 0x000000ffff297224 */ /* 0x100fe200030e0605 */
[----:B------:R-:W-:Y:S01]  /*c980*/  LOP3.LUT R68, R68, R69, RZ, 0x3c, !PT ;  /* 0x0000004544447212 */ /* 0x000fe200078e3cff */
[--C-:B------:R-:W-:Y:S01]  /*c990*/  IMAD.X R45, RZ, RZ, R5.reuse, P5 ;  /* 0x000000ffff2d7224 */ /* 0x100fe200028e0605 */
[-C--:B------:R-:W-:Y:S01]  /*c9a0*/  ISETP.GE.OR P2, PT, R14, R83.reuse, P0 ;  /* 0x000000530e00720c */ /* 0x080fe20000746670 */
[----:B------:R-:W-:Y:S01]  /*c9b0*/  IMAD.X R69, RZ, RZ, R5, P4 ;  /* 0x000000ffff457224 */ /* 0x000fe200020e0605 */
[----:B------:R-:W-:Y:S02]  /*c9c0*/  ISETP.GE.OR P0, PT, R6, R83, P0 ;  /* 0x000000530600720c */ /* 0x000fe40000706670 */
[----:B------:R-:W-:-:S02]  /*c9d0*/  IADD3 R77, P6, R4, 0xc000, RZ ;  /* 0x0000c000044d7810 */ /* 0x000fc40007fde0ff */
[C---:B------:R-:W-:Y:S02]  /*c9e0*/  IADD3 R73, P5, R4.reuse, 0xd000, RZ ;  /* 0x0000d00004497810 */ /* 0x040fe40007fbe0ff */
[C---:B------:R-:W-:Y:S02]  /*c9f0*/  IADD3 R65, P4, R4.reuse, 0xe000, RZ ;  /* 0x0000e00004417810 */ /* 0x040fe40007f9e0ff */
[----:B------:R-:W-:Y:S02]  /*ca00*/  LOP3.LUT R9, R4, 0x380, RZ, 0xc0, !PT ;  /* 0x0000038004097812 */ /* 0x000fe400078ec0ff */
[----:B------:R-:W-:Y:S01]  /*ca10*/  LOP3.LUT R76, R77, 0x380, RZ, 0xc0, !PT ;  /* 0x000003804d4c7812 */ /* 0x000fe200078ec0ff */
[----:B-1----:R1:W-:Y:S01]  /*ca20*/  @!P2 ST.E desc[UR20][R20.64], R0 ;  /* 0x000000001400a985 */ /* 0x0023e2000c101914 */
[----:B------:R-:W-:Y:S02]  /*ca30*/  LOP3.LUT R72, R73, 0x380, RZ, 0xc0, !PT ;  /* 0x0000038049487812 */ /* 0x000fe400078ec0ff */
[----:B------:R-:W-:Y:S01]  /*ca40*/  LOP3.LUT R64, R65, 0x380, RZ, 0xc0, !PT ;  /* 0x0000038041407812 */ /* 0x000fe200078ec0ff */
[----:B------:R-:W-:Y:S01]  /*ca50*/  UIMAD UR7, UR4, UR13, UR7 ;  /* 0x0000000d040772a4 */ /* 0x000fe2000f8e0207 */
[----:B------:R-:W-:Y:S01]  /*ca60*/  SHF.R.U64 R9, R9, 0x3, RZ ;  /* 0x0000000309097819 */ /* 0x000fe200000012ff */
[----:B--2---:R2:W-:Y:S01]  /*ca70*/  @!P0 ST.E desc[UR20][R54.64], R2 ;  /* 0x0000000236008985 */ /* 0x0045e2000c101914 */
[----:B------:R-:W-:-:S02]  /*ca80*/  SHF.R.U64 R76, R76, 0x3, RZ ;  /* 0x000000034c4c7819 */ /* 0x000fc400000012ff */
[----:B------:R-:W-:Y:S02]  /*ca90*/  SHF.R.U64 R72, R72, 0x3, RZ ;  /* 0x0000000348487819 */ /* 0x000fe400000012ff */
[----:B------:R-:W-:Y:S01]  /*caa0*/  SHF.R.U64 R64, R64, 0x3, RZ ;  /* 0x0000000340407819 */ /* 0x000fe200000012ff */
[----:B-1----:R-:W-:Y:S01]  /*cab0*/  IMAD R0, R213, 0x20, R217 ;  /* 0x00000020d5007824 */ /* 0x002fe200078e02d9 */
[----:B------:R-:W-:Y:S01]  /*cac0*/  LOP3.LUT R4, R9, R4, RZ, 0x3c, !PT ;  /* 0x0000000409047212 */ /* 0x000fe200078e3cff */
[----:B------:R-:W-:Y:S01]  /*cad0*/  UIADD3 UR9, UR9, UR7, URZ ;  /* 0x0000000709097290 */ /* 0x000fe2000fffe03f */
[----:B------:R-:W-:Y:S01]  /*cae0*/  LOP3.LUT R76, R76, R77, RZ, 0x3c, !PT ;  /* 0x0000004d4c4c7212 */ /* 0x000fe200078e3cff */
[--C-:B------:R-:W-:Y:S01]  /*caf0*/  IMAD.X R77, RZ, RZ, R5.reuse, P6 ;  /* 0x000000ffff4d7224 */ /* 0x100fe200030e0605 */
[----:B------:R-:W-:Y:S01]  /*cb00*/  LOP3.LUT R72, R72, R73, RZ, 0x3c, !PT ;  /* 0x0000004948487212 */ /* 0x000fe200078e3cff */
[--C-:B------:R-:W-:Y:S01]  /*cb10*/  IMAD.X R73, RZ, RZ, R5.reuse, P5 ;  /* 0x000000ffff497224 */ /* 0x100fe200028e0605 */
[----:B------:R-:W-:Y:S01]  /*cb20*/  LOP3.LUT R64, R64, R65, RZ, 0x3c, !PT ;  /* 0x0000004140407212 */ /* 0x000fe200078e3cff */
[----:B------:R-:W-:Y:S01]  /*cb30*/  IMAD.X R65, RZ, RZ, R5, P4 ;  /* 0x000000ffff417224 */ /* 0x000fe200020e0605 */
[----:B------:R1:W5:Y:S01]  /*cb40*/  LD.E.128 R8, desc[UR20][R4.64] ;  /* 0x0000001404087980 */ /* 0x000362000c101d00 */
[----:B------:R-:W-:-:S02]  /*cb50*/  UIMAD UR4, UR14, UR10, URZ ;  /* 0x0000000a0e0472a4 */ /* 0x000fc4000f8e023f */
[----:B------:R-:W-:Y:S01]  /*cb60*/  UIMAD.WIDE.U32 UR8, UR18, UR10, UR8 ;  /* 0x0000000a120872a5 */ /* 0x000fe2000f8e0008 */
[----:B------:R-:W5:Y:S01]  /*cb70*/  LD.E.128 R12, desc[UR20][R12.64] ;  /* 0x000000140c0c7980 */ /* 0x000f62000c101d00 */
[----:B------:R-:W-:-:S03]  /*cb80*/  UIMAD UR4, UR18, UR11, UR4 ;  /* 0x0000000b120472a4 */ /* 0x000fc6000f8e0204 */
[----:B------:R-:W-:Y:S01]  /*cb90*/  ULDC.64 UR10, c[0x0][0xaf0] ;  /* 0x0002bc00000a7ab9 */ /* 0x000fe20000000a00 */
[----:B------:R-:W5:Y:S01]  /*cba0*/  LD.E.128 R24, desc[UR20][R24.64] ;  /* 0x0000001418187980 */ /* 0x000f62000c101d00 */
[----:B-1----:R-:W-:-:S03]  /*cbb0*/  IMAD.U32 R5, RZ, RZ, UR17 ;  /* 0x00000011ff057e24 */ /* 0x002fc6000f8e00ff */
[----:B------:R-:W5:Y:S01]  /*cbc0*/  LD.E.128 R28, desc[UR20][R28.64] ;  /* 0x000000141c1c7980 */ /* 0x000f62000c101d00 */
[----:B------:R-:W-:Y:S01]  /*cbd0*/  IMAD R4, R5, 0x80, R0 ;  /* 0x0000008005047824 */ /* 0x000fe200078e0200 */
[----:B------:R-:W-:Y:S02]  /*cbe0*/  UIADD3 UR9, UR9, UR4, URZ ;  /* 0x0000000409097290 */ /* 0x000fe4000fffe03f */
[----:B------:R-:W5:Y:S01]  /*cbf0*/  LD.E.128 R32, desc[UR20][R32.64] ;  /* 0x0000001420207980 */ /* 0x000f62000c101d00 */
[----:B---3--:R-:W-:Y:S01]  /*cc00*/  @P1 IMAD.HI.U32 R0, R4, R3, RZ ;  /* 0x0000000304001227 */ /* 0x008fe200078e00ff */
[----:B------:R-:W-:Y:S02]  /*cc10*/  UIMAD UR4, UR16, UR10, URZ ;  /* 0x0000000a100472a4 */ /* 0x000fe4000f8e023f */
[----:B------:R-:W-:Y:S01]  /*cc20*/  UIMAD.WIDE.U32 UR8, UR15, UR10, UR8 ;  /* 0x0000000a0f0872a5 */ /* 0x000fe2000f8e0008 */
[----:B------:R-:W-:Y:S01]  /*cc30*/  IMAD.MOV.U32 R5, RZ, RZ, R4 ;  /* 0x000000ffff057224 */ /* 0x000fe200078e0004 */
[----:B0-----:R-:W-:Y:S01]  /*cc40*/  @P1 SHF.R.U32.HI R5, RZ, R19, R0 ;  /* 0x00000013ff051219 */ /* 0x001fe20000011600 */
[----:B------:R-:W-:Y:S01]  /*cc50*/  UIMAD UR4, UR15, UR11, UR4 ;  /* 0x0000000b0f0472a4 */ /* 0x000fe2000f8e0204 */
[----:B------:R-:W5:Y:S02]  /*cc60*/  LD.E.128 R36, desc[UR20][R36.64] ;  /* 0x0000001424247980 */ /* 0x000f64000c101d00 */
[--C-:B------:R-:W-:Y:S01]  /*cc70*/  SHF.R.S32.HI R0, RZ, 0x1f, R5.reuse ;  /* 0x0000001fff007819 */ /* 0x100fe20000011405 */
[----:B------:R-:W-:Y:S01]  /*cc80*/  UIADD3 UR4, UR9, UR4, URZ ;  /* 0x0000000409047290 */ /* 0x000fe2000fffe03f */
[----:B------:R-:W-:Y:S01]  /*cc90*/  IMAD.MOV R19, RZ, RZ, -R5 ;  /* 0x000000ffff137224 */ /* 0x000fe200078e0a05 */
[----:B------:R-:W5:Y:S01]  /*cca0*/  LD.E.128 R40, desc[UR20][R40.64] ;  /* 0x0000001428287980 */ /* 0x000f62000c101d00 */
[----:B--2---:R-:W-:-:S02]  /*ccb0*/  IMAD.U32 R2, RZ, RZ, UR8 ;  /* 0x00000008ff027e24 */ /* 0x004fc4000f8e00ff */
[----:B------:R-:W-:Y:S01]  /*ccc0*/  IMAD.U32 R3, RZ, RZ, UR9 ;  /* 0x00000009ff037e24 */ /* 0x000fe2000f8e00ff */
[----:B------:R-:W-:Y:S01]  /*ccd0*/  ULDC.64 UR8, c[0x0][0xae0] ;  /* 0x0002b80000087ab9 */ /* 0x000fe20000000a00 */
[----:B------:R-:W-:Y:S01]  /*cce0*/  IMAD R19, R80, R19, R4 ;  /* 0x0000001350137224 */ /* 0x000fe200078e0204 */
[----:B------:R-:W5:Y:S01]  /*ccf0*/  LD.E.128 R44, desc[UR20][R44.64] ;  /* 0x000000142c2c7980 */ /* 0x000f62000c101d00 */
[----:B------:R-:W-:Y:S02]  /*cd00*/  IMAD R0, R0, UR8, RZ ;  /* 0x0000000800007c24 */ /* 0x000fe4000f8e02ff */
[----:B------:R-:W-:Y:S01]  /*cd10*/  IMAD.U32 R3, RZ, RZ, UR4 ;  /* 0x00000004ff037e24 */ /* 0x000fe2000f8e00ff */
[----:B------:R-:W5:Y:S01]  /*cd20*/  LD.E.128 R68, desc[UR20][R68.64] ;  /* 0x0000001444447980 */ /* 0x000f62000c101d00 */
[C---:B------:R-:W-:Y:S01]  /*cd30*/  IMAD R21, R5.reuse, UR9, R0 ;  /* 0x0000000905157c24 */ /* 0x040fe2000f8e0200 */
[----:B------:R-:W-:Y:S02]  /*cd40*/  SHF.R.S32.HI R0, RZ, 0x1f, R19 ;  /* 0x0000001fff007819 */ /* 0x000fe40000011413 */
[----:B------:R-:W5:Y:S01]  /*cd50*/  LD.E.128 R48, desc[UR20][R48.64] ;  /* 0x0000001430307980 */ /* 0x000f62000c101d00 */
[----:B------:R-:W-:Y:S01]  /*cd60*/  IMAD.WIDE.U32 R2, R5, UR8, R2 ;  /* 0x0000000805027c25 */ /* 0x000fe2000f8e0002 */
[----:B------:R-:W-:-:S02]  /*cd70*/  ULDC.64 UR8, c[0x0][0xad8] ;  /* 0x0002b60000087ab9 */ /* 0x000fc40000000a00 */
[----:B------:R-:W5:Y:S04]  /*cd80*/  LD.E.128 R52, desc[UR20][R52.64] ;  /* 0x0000001434347980 */ /* 0x000f68000c101d00 */
[----:B------:R-:W5:Y:S04]  /*cd90*/  LD.E.128 R56, desc[UR20][R56.64] ;  /* 0x0000001438387980 */ /* 0x000f68000c101d00 */
[----:B------:R-:W5:Y:S04]  /*cda0*/  LD.E.128 R76, desc[UR20][R76.64] ;  /* 0x000000144c4c7980 */ /* 0x000f68000c101d00 */
[----:B------:R-:W5:Y:S04]  /*cdb0*/  LD.E.128 R72, desc[UR20][R72.64] ;  /* 0x0000001448487980 */ /* 0x000f68000c101d00 */
[----:B------:R-:W5:Y:S04]  /*cdc0*/  LD.E.128 R64, desc[UR20][R64.64] ;  /* 0x0000001440407980 */ /* 0x000f68000c101d00 */
[----:B------:R-:W5:Y:S01]  /*cdd0*/  LD.E.128 R60, desc[UR20][R60.64] ;  /* 0x000000143c3c7980 */ /* 0x000f62000c101d00 */
[----:B------:R-:W-:Y:S01]  /*cde0*/  IMAD.U32 R82, RZ, RZ, UR17 ;  /* 0x00000011ff527e24 */ /* 0x000fe2000f8e00ff */
[----:B------:R-:W-:Y:S01]  /*cdf0*/  BSSY B1, `(.L_x_415) ;  /* 0x000002d000017945 */ /* 0x000fe20003800000 */
[----:B------:R-:W-:Y:S01]  /*ce00*/  IMAD.IADD R3, R3, 0x1, R21 ;  /* 0x0000000103037824 */ /* 0x000fe200078e0215 */
[----:B------:R-:W-:Y:S01]  /*ce10*/  @!PT LDS RZ, [RZ] ;  /* 0x00000000fffff984 */ /* 0x000fe20000000800 */
[----:B------:R-:W-:Y:S01]  /*ce20*/  @!PT LDS RZ, [RZ] ;  /* 0x00000000fffff984 */ /* 0x000fe20000000800 */
[----:B------:R-:W-:Y:S01]  /*ce30*/  @!PT LDS RZ, [RZ] ;  /* 0x00000000fffff984 */ /* 0x000fe20000000800 */
[----:B------:R-:W-:Y:S01]  /*ce40*/  @!PT LDS RZ, [RZ] ;  /* 0x00000000fffff984 */ /* 0x000fe20000000800 */
[----:B------:R0:W-:Y:S06]  /*ce50*/  MEMBAR.ALL.CTA ;  /* 0x0000000000007992 */ /* 0x0001ec0000008000 */
[----:B0-----:R-:W0:Y:S01]  /*ce60*/  FENCE.VIEW.ASYNC.S ;  /* 0x00000000000073c6 */ /* 0x001e220000000000 */
[----:B------:R-:W-:-:S02]  /*ce70*/  IMAD R4, R0, UR8, RZ ;  /* 0x0000000800047c24 */ /* 0x000fc4000f8e02ff */
[----:B------:R-:W-:Y:S02]  /*ce80*/  IMAD R82, R82, 0x80, R217 ;  /* 0x0000008052527824 */ /* 0x000fe400078e02d9 */
[C---:B------:R-:W-:Y:S02]  /*ce90*/  IMAD R5, R19.reuse, UR9, R4 ;  /* 0x0000000913057c24 */ /* 0x040fe4000f8e0204 */
[----:B------:R-:W-:Y:S01]  /*cea0*/  IMAD.WIDE.U32 R2, R19, UR8, R2 ;  /* 0x0000000813027c25 */ /* 0x000fe2000f8e0002 */
[----:B------:R-:W-:Y:S01]  /*ceb0*/  ISETP.GE.AND P2, PT, R82, R83, PT ;  /* 0x000000535200720c */ /* 0x000fe20003f46270 */
[----:B------:R-:W-:Y:S02]  /*cec0*/  ULDC.64 UR8, c[0x0][0xa80] ;  /* 0x0002a00000087ab9 */ /* 0x000fe40000000a00 */
[----:B------:R-:W-:Y:S01]  /*ced0*/  IMAD.IADD R3, R3, 0x1, R5 ;  /* 0x0000000103037824 */ /* 0x000fe200078e0205 */
[----:B------:R-:W-:Y:S01]  /*cee0*/  LEA R6, P3, R2, UR8, 0x1 ;  /* 0x0000000802067c11 */ /* 0x000fe2000f8608ff */
[----:B------:R-:W-:-:S02]  /*cef0*/  VIADD R152, R152, 0x38820 ;  /* 0x0003882098987836 */ /* 0x000fc40000000000 */
[----:B------:R-:W-:Y:S01]  /*cf00*/  VIADD R0, R82, 0x20 ;  /* 0x0000002052007836 */ /* 0x000fe20000000000 */
[----:B------:R-:W-:Y:S01]  /*cf10*/  LEA.HI.X R19, R2, UR9, R3, 0x1, P3 ;  /* 0x0000000902137c11 */ /* 0x000fe200098f0c03 */
[----:B0-----:R0:W1:Y:S01]  /*cf20*/  SHFL.IDX PT, R85, R6, RZ, 0x181f ;  /* 0x00181fff06557589 */ /* 0x00106200000e0000 */
[----:B------:R-:W-:Y:S02]  /*cf30*/  PRMT R152, RZ, 0x654, R152 ;  /* 0x00000654ff987816 */ /* 0x000fe40000000098 */
[-C--:B------:R-:W-:Y:S01]  /*cf40*/  ISETP.GE.AND P1, PT, R0, R83.reuse, PT ;  /* 0x000000530000720c */ /* 0x080fe20003f26270 */
[----:B------:R-:W-:Y:S01]  /*cf50*/  VIADD R0, R82, 0x40 ;  /* 0x0000004052007836 */ /* 0x000fe20000000000 */
[----:B------:R0:W2:Y:S01]  /*cf60*/  SHFL.IDX PT, R81, R19, RZ, 0x181f ;  /* 0x00181fff13517589 */ /* 0x0000a200000e0000 */
[----:B------:R0:W-:Y:S03]  /*cf70*/  SYNCS.ARRIVE.TRANS64.RED.A1T0 RZ, [R152+URZ], RZ ;  /* 0x000000ff98ff79a7 */ /* 0x0001e6000810043f */
        /* <DEDUP_REMOVED lines=10> */
[----:B------:R-:W-:-:S03]  /*d020*/  @!P4 LEA R4, P6, R23, R85, 0x1 ;  /* 0x000000551704c211 */ /* 0x000fc600078c08ff */
[----:B-----5:R3:W-:Y:S01]  /*d030*/  @!P5 ST.E.128 desc[UR8][R2.64], R8 ;  /* 0x000000080200d985 */ /* 0x0207e2000c101d08 */
[----:B------:R-:W-:Y:S02]  /*d040*/  @!P4 LEA.HI.X R5, R23, R81, R229, 0x1, P6 ;  /* 0x000000511705c211 */ /* 0x000fe400030f0ce5 */
[----:B------:R-:W-:-:S03]  /*d050*/  @!P3 LEA R20, P6, R22, R85, 0x1 ;  /* 0x000000551614b211 */ /* 0x000fc600078c08ff */
[----:B------:R3:W-:Y:S01]  /*d060*/  @!P4 ST.E.128 desc[UR8][R4.64], R32 ;  /* 0x000000200400c985 */ /* 0x0007e2000c101d08 */
[----:B------:R-:W-:Y:S02]  /*d070*/  @!P3 LEA.HI.X R21, R22, R81, R228, 0x1, P6 ;  /* 0x000000511615b211 */ /* 0x000fe400030f0ce4 */
[----:B------:R-:W-:-:S03]  /*d080*/  @!P2 LEA R80, P6, R212, R85, 0x1 ;  /* 0x00000055d450a211 */ /* 0x000fc600078c08ff */
[----:B------:R3:W-:Y:S01]  /*d090*/  @!P3 ST.E.128 desc[UR8][R20.64], R68 ;  /* 0x000000441400b985 */ /* 0x0007e2000c101d08 */
[----:B------:R-:W-:-:S05]  /*d0a0*/  @!P2 LEA.HI.X R81, R212, R81, R227, 0x1, P6 ;  /* 0x00000051d451a211 */ /* 0x000fca00030f0ce3 */
[----:B------:R3:W-:Y:S04]  /*d0b0*/  @!P2 ST.E.128 desc[UR8][R80.64], R76 ;  /* 0x0000004c5000a985 */ /* 0x0007e8000c101d08 */
.L_x_416:
[----:B------:R-:W-:Y:S05]  /*d0c0*/  BSYNC B1 ;  /* 0x0000000000017941 */ /* 0x000fea0003800000 */
.L_x_415:
        /* <DEDUP_REMOVED lines=11> */
[C---:B------:R-:W-:Y:S02]  /*d180*/  @!P3 LEA R4, P5, R23.reuse, R9, 0x1 ;  /* 0x000000091704b211 */ /* 0x040fe400078a08ff */
[----:B----4-:R-:W-:Y:S02]  /*d190*/  @!P4 LEA.HI.X R3, R18, R11, R230, 0x1, P6 ;  /* 0x0000000b1203c211 */ /* 0x010fe400030f0ce6 */
[----:B------:R-:W-:Y:S02]  /*d1a0*/  @!P2 LEA R8, P6, R22, R9, 0x1 ;  /* 0x000000091608a211 */ /* 0x000fe400078c08ff */
[----:B------:R-:W-:Y:S01]  /*d1b0*/  @!P3 LEA.HI.X R5, R23, R11, R229, 0x1, P5 ;  /* 0x0000000b1705b211 */ /* 0x000fe200028f0ce5 */
[----:B------:R0:W-:Y:S01]  /*d1c0*/  @!P4 ST.E.128 desc[UR8][R2.64], R12 ;  /* 0x0000000c0200c985 */ /* 0x0001e2000c101d08 */
[----:B------:R-:W-:-:S02]  /*d1d0*/  @!P1 LEA R10, P5, R212, R9, 0x1 ;  /* 0x00000009d40a9211 */ /* 0x000fc400078a08ff */
[-C--:B------:R-:W-:Y:S01]  /*d1e0*/  @!P2 LEA.HI.X R9, R22, R11.reuse, R228, 0x1, P6 ;  /* 0x0000000b1609a211 */ /* 0x080fe200030f0ce4 */
[----:B------:R0:W-:Y:S01]  /*d1f0*/  @!P3 ST.E.128 desc[UR8][R4.64], R36 ;  /* 0x000000240400b985 */ /* 0x0001e2000c101d08 */
[----:B------:R-:W-:-:S03]  /*d200*/  @!P1 LEA.HI.X R11, R212, R11, R227, 0x1, P5 ;  /* 0x0000000bd40b9211 */ /* 0x000fc600028f0ce3 */
[----:B------:R0:W-:Y:S04]  /*d210*/  @!P2 ST.E.128 desc[UR8][R8.64], R48 ;  /* 0x000000300800a985 */ /* 0x0001e8000c101d08 */
[----:B------:R0:W-:Y:S02]  /*d220*/  @!P1 ST.E.128 desc[UR8][R10.64], R72 ;  /* 0x000000480a009985 */ /* 0x0001e4000c101d08 */
.L_x_418:
[----:B------:R-:W-:Y:S05]  /*d230*/  BSYNC B1 ;  /* 0x0000000000017941 */ /* 0x000fea0003800000 */
.L_x_417:
[----:B0---4-:R0:W4:Y:S01]  /*d240*/  SHFL.IDX PT, R11, R19, 0x2, 0x181f ;  /* 0x00581f00130b7f89 */ /* 0x01112200000e0000 */
        /* <DEDUP_REMOVED lines=10> */
[CC--:B------:R-:W-:Y:S02]  /*d2f0*/  @!P2 LEA R4, P5, R23.reuse, R5.reuse, 0x1 ;  /* 0x000000051704a211 */ /* 0x0c0fe400078a08ff */
[----:B------:R-:W-:Y:S02]  /*d300*/  @!P1 LEA R8, P4, R22, R5, 0x1 ;  /* 0x0000000516089211 */ /* 0x000fe400078808ff */
[----:B----4-:R-:W-:Y:S02]  /*d310*/  @!P3 LEA.HI.X R3, R18, R11, R230, 0x1, P6 ;  /* 0x0000000b1203b211 */ /* 0x010fe400030f0ce6 */
[----:B------:R-:W-:Y:S02]  /*d320*/  @!P0 LEA R10, P6, R212, R5, 0x1 ;  /* 0x00000005d40a8211 */ /* 0x000fe400078c08ff */
[-C--:B------:R-:W-:Y:S01]  /*d330*/  @!P2 LEA.HI.X R5, R23, R11.reuse, R229, 0x1, P5 ;  /* 0x0000000b1705a211 */ /* 0x080fe200028f0ce5 */
[----:B------:R0:W-:Y:S01]  /*d340*/  @!P3 ST.E.128 desc[UR8][R2.64], R24 ;  /* 0x000000180200b985 */ /* 0x0001e2000c101d08 */
[----:B------:R-:W-:-:S02]  /*d350*/  @!P1 LEA.HI.X R9, R22, R11, R228, 0x1, P4 ;  /* 0x0000000b16099211 */ /* 0x000fc400020f0ce4 */
[----:B------:R-:W-:Y:S01]  /*d360*/  @!P0 LEA.HI.X R11, R212, R11, R227, 0x1, P6 ;  /* 0x0000000bd40b8211 */ /* 0x000fe200030f0ce3 */
[----:B------:R0:W-:Y:S04]  /*d370*/  @!P2 ST.E.128 desc[UR8][R4.64], R40 ;  /* 0x000000280400a985 */ /* 0x0001e8000c101d08 */
[----:B------:R0:W-:Y:S04]  /*d380*/  @!P1 ST.E.128 desc[UR8][R8.64], R52 ;  /* 0x0000003408009985 */ /* 0x0001e8000c101d08 */
[----:B------:R0:W-:Y:S02]  /*d390*/  @!P0 ST.E.128 desc[UR8][R10.64], R64 ;  /* 0x000000400a008985 */ /* 0x0001e4000c101d08 */
.L_x_420:
[----:B------:R-:W-:Y:S05]  /*d3a0*/  BSYNC B1 ;  /* 0x0000000000017941 */ /* 0x000fea0003800000 */
.L_x_419:
[----:B------:R-:W-:Y:S01]  /*d3b0*/  VIADD R0, R82, 0x60 ;  /* 0x0000006052007836 */ /* 0x000fe20000000000 */
[----:B0--3--:R-:W0:Y:S04]  /*d3c0*/  SHFL.IDX PT, R19, R19, 0x3, 0x181f ;  /* 0x00781f0013137f89 */ /* 0x009e2800000e0000 */
[----:B------:R-:W-:Y:S01]  /*d3d0*/  ISETP.GE.AND P0, PT, R0, R83, PT ;  /* 0x000000530000720c */ /* 0x000fe20003f06270 */
[----:B----4-:R3:W4:-:S12]  /*d3e0*/  SHFL.IDX PT, R11, R6, 0x3, 0x181f ;  /* 0x00781f00060b7f89 */ /* 0x01071800000e0000 */
[----:B---3--:R-:W-:Y:S05]  /*d3f0*/  @P0 BRA `(.L_x_421) ;  /* 0x0000001000040947 */ /* 0x008fea0003800000 */
[----:B------:R-:W-:Y:S01]  /*d400*/  ULDC UR4, c[0x0][0xac8] ;  /* 0x0002b20000047ab9 */ /* 0x000fe20000000800 */
[----:B------:R-:W-:Y:S01]  /*d410*/  ULDC.64 UR8, c[0x0][0x208] ;  /* 0x0000820000087ab9 */ /* 0x000fe20000000a00 */
[----:B------:R-:W-:Y:S02]  /*d420*/  ISETP.GE.AND P3, PT, R18, UR4, PT ;  /* 0x0000000412007c0c */ /* 0x000fe4000bf66270 */
[----:B------:R-:W-:Y:S02]  /*d430*/  ISETP.GE.AND P4, PT, R23, UR4, PT ;  /* 0x0000000417007c0c */ /* 0x000fe4000bf86270 */
[----:B------:R-:W-:-:S09]  /*d440*/  ISETP.GE.AND P5, PT, R22, UR4, PT ;  /* 0x0000000416007c0c */ /* 0x000fd2000bfa6270 */
[CC--:B----4-:R-:W-:Y:S02]  /*d450*/  @!P3 LEA R2, P0, R18.reuse, R11.reuse, 0x1 ;  /* 0x0000000b1202b211 */ /* 0x0d0fe400078008ff */
[C---:B------:R-:W-:Y:S02]  /*d460*/  @!P4 LEA R4, P1, R23.reuse, R11, 0x1 ;  /* 0x0000000b1704c211 */ /* 0x040fe400078208ff */
[----:B0-----:R-:W-:Y:S02]  /*d470*/  @!P3 LEA.HI.X R3, R18, R19, R230, 0x1, P0 ;  /* 0x000000131203b211 */ /* 0x001fe400000f0ce6 */
[----:B------:R-:W-:Y:S02]  /*d480*/  ISETP.GE.AND P0, PT, R212, UR4, PT ;  /* 0x00000004d4007c0c */ /* 0x000fe4000bf06270 */
[----:B------:R-:W-:Y:S01]  /*d490*/  @!P5 LEA R8, P2, R22, R11, 0x1 ;  /* 0x0000000b1608d211 */ /* 0x000fe200078408ff */
[----:B------:R3:W-:Y:S01]  /*d4a0*/  @!P3 ST.E.128 desc[UR8][R2.64], R28 ;  /* 0x0000001c0200b985 */ /* 0x0007e2000c101d08 */
[----:B------:R-:W-:-:S02]  /*d4b0*/  @!P4 LEA.HI.X R5, R23, R19, R229, 0x1, P1 ;  /* 0x000000131705c211 */ /* 0x000fc400008f0ce5 */
[----:B------:R-:W-:-:S03]  /*d4c0*/  @!P5 LEA.HI.X R9, R22, R19, R228, 0x1, P2 ;  /* 0x000000131609d211 */ /* 0x000fc600010f0ce4 */
[----:B------:R3:W-:Y:S04]  /*d4d0*/  @!P4 ST.E.128 desc[UR8][R4.64], R44 ;  /* 0x0000002c0400c985 */ /* 0x0007e8000c101d08 */
[----:B------:R3:W-:Y:S01]  /*d4e0*/  @!P5 ST.E.128 desc[UR8][R8.64], R56 ;  /* 0x000000380800d985 */ /* 0x0007e2000c101d08 */
[----:B------:R-:W-:Y:S05]  /*d4f0*/  @P0 BRA `(.L_x_421) ;  /* 0x0000000c00c40947 */ /* 0x000fea0003800000 */
[----:B---3--:R-:W-:Y:S01]  /*d500*/  LEA R2, P0, R212, R11, 0x1 ;  /* 0x0000000bd4027211 */ /* 0x008fe200078008ff */
[----:B------:R-:W-:-:S03]  /*d510*/  ULDC.64 UR8, c[0x0][0x208] ;  /* 0x0000820000087ab9 */ /* 0x000fc60000000a00 */
[----:B------:R-:W-:-:S05]  /*d520*/  LEA.HI.X R3, R212, R19, R227, 0x1, P0 ;  /* 0x00000013d4037211 */ /* 0x000fca00000f0ce3 */
[----:B------:R0:W-:Y:S01]  /*d530*/  ST.E.128 desc[UR8][R2.64], R60 ;  /* 0x0000003c02007985 */ /* 0x0001e2000c101d08 */
[----:B------:R-:W-:Y:S05]  /*d540*/  BRA `(.L_x_421) ;  /* 0x0000000c00b07947 */ /* 0x000fea0003800000 */
.L_x_413:
[----:B------:R-:W-:Y:S01]  /*d550*/  R2UR UR4, R216 ;  /* 0x00000000d80472ca */ /* 0x000fe200000e0000 */
[----:B------:R-:W-:Y:S01]  /*d560*/  ULDC.64 UR10, c[0x0][0xc00] ;  /* 0x00030000000a7ab9 */ /* 0x000fe20000000a00 */
[----:B------:R-:W-:Y:S01]  /*d570*/  R2UR UR7, R218 ;  /* 0x00000000da0772ca */ /* 0x000fe200000e0000 */
[----:B------:R-:W-:Y:S01]  /*d580*/  UISETP.NE.U32.AND UP0, UPT, UR10, URZ, UPT ;  /* 0x0000003f0a00728c */ /* 0x000fe2000bf05070 */
[----:B------:R-:W0:Y:S01]  /*d590*/  LDC R13, c[0x0][0xbe8] ;  /* 0x0002fa00ff0d7b82 */ /* 0x000e220000000800 */
[----:B------:R-:W-:Y:S01]  /*d5a0*/  ULDC.64 UR14, c[0x0][0x208] ;  /* 0x00008200000e7ab9 */ /* 0x000fe20000000a00 */
[----:B------:R-:W-:Y:S01]  /*d5b0*/  R2UR UR12, R214 ;  /* 0x00000000d60c72ca */ /* 0x000fe200000e0000 */
[----:B------:R-:W-:-:S06]  /*d5c0*/  UISETP.NE.AND.EX UP0, UPT, UR11, URZ, UPT, UP0 ;  /* 0x0000003f0b00728c */ /* 0x000fcc000bf05300 */
[----:B------:R-:W-:Y:S01]  /*d5d0*/  USHF.L.U32 UR8, UR4, 0x2, URZ ;  /* 0x0000000204087899 */ /* 0x000fe2000800063f */
[----:B------:R-:W-:Y:S01]  /*d5e0*/  PLOP3.LUT P2, PT, PT, PT, UP0, 0x80, 0x0 ;  /* 0x000000000000781c */ /* 0x000fe20003f4f008 */
[----:B------:R-:W-:Y:S02]  /*d5f0*/  USHF.L.U64.HI UR9, UR4, 0x2, UR7 ;  /* 0x0000000204097899 */ /* 0x000fe40008010207 */
[----:B------:R-:W-:-:S04]  /*d600*/  UIADD3 UR4, UP1, UR8, UR10, URZ ;  /* 0x0000000a08047290 */ /* 0x000fc8000ff3e03f */
[----:B------:R-:W-:Y:S02]  /*d610*/  UIADD3.X UR7, UR9, UR11, URZ, UP1, !UPT ;  /* 0x0000000b09077290 */ /* 0x000fe40008ffe43f */
[----:B------:R-:W-:Y:S01]  /*d620*/  IMAD.U32 R2, RZ, RZ, UR4 ;  /* 0x00000004ff027e24 */ /* 0x000fe2000f8e00ff */
[----:B------:R-:W-:-:S03]  /*d630*/  ULDC.64 UR10, c[0x0][0xc08] ;  /* 0x00030200000a7ab9 */ /* 0x000fc60000000a00 */
[----:B------:R-:W-:-:S05]  /*d640*/  IMAD.U32 R3, RZ, RZ, UR7 ;  /* 0x00000007ff037e24 */ /* 0x000fca000f8e00ff */
[----:B------:R-:W2:Y:S01]  /*d650*/  @P2 LDG.E R6, desc[UR14][R2.64] ;  /* 0x0000000e02062981 */ /* 0x000ea2000c1e1900 */
[----:B------:R-:W-:Y:S01]  /*d660*/  UISETP.NE.U32.AND UP1, UPT, UR10, URZ, UPT ;  /* 0x0000003f0a00728c */ /* 0x000fe2000bf25070 */
[----:B0-----:R-:W-:Y:S01]  /*d670*/  ISETP.NE.AND P0, PT, R13, 0x1, PT ;  /* 0x000000010d00780c */ /* 0x001fe20003f05270 */
[----:B------:R-:W-:Y:S02]  /*d680*/  ULDC UR4, c[0x0][0xa88] ;  /* 0x0002a20000047ab9 */ /* 0x000fe40000000800 */
[----:B------:R-:W-:Y:S01]  /*d690*/  UISETP.NE.AND.EX UP1, UPT, UR11, URZ, UPT, UP1 ;  /* 0x0000003f0b00728c */ /* 0x000fe2000bf25310 */
[----:B------:R-:W-:Y:S01]  /*d6a0*/  IMAD.U32 R0, RZ, RZ, UR4 ;  /* 0x00000004ff007e24 */ /* 0x000fe2000f8e00ff */
[----:B------:R-:W-:-:S04]  /*d6b0*/  UMOV UR4, URZ ;  /* 0x0000003f00047c82 */ /* 0x000fc80008000000 */
[----:B------:R-:W-:-:S04]  /*d6c0*/  PLOP3.LUT P3, PT, PT, PT, UP1, 0x80, 0x0 ;  /* 0x000000000000781c */ /* 0x000fc80003f6f018 */
[----:B------:R-:W0:Y:S01]  /*d6d0*/  @P0 LDC R11, c[0x0][0xbec] ;  /* 0x0002fb00ff0b0b82 */ /* 0x000e220000000800 */
[----:B------:R-:W-:-:S04]  /*d6e0*/  @UP1 UIADD3 UR8, UP2, UR8, UR10, URZ ;  /* 0x0000000a08081290 */ /* 0x000fc8000ff5e03f */
[----:B------:R-:W-:Y:S02]  /*d6f0*/  @UP1 UIADD3.X UR9, UR9, UR11, URZ, UP2, !UPT ;  /* 0x0000000b09091290 */ /* 0x000fe400097fe43f */
[----:B------:R-:W-:-:S04]  /*d700*/  MOV R4, UR8 ;  /* 0x0000000800047c02 */ /* 0x000fc80008000f00 */
[----:B------:R-:W-:Y:S01]  /*d710*/  IMAD.U32 R5, RZ, RZ, UR9 ;  /* 0x00000009ff057e24 */ /* 0x000fe2000f8e00ff */
[----:B------:R-:W-:Y:S01]  /*d720*/  USHF.R.S32.HI UR11, URZ, 0x1f, UR12 ;  /* 0x0000001f3f0b7899 */ /* 0x000fe2000801140c */
[----:B------:R-:W-:-:S03]  /*d730*/  ISETP.GE.AND P1, PT, R231, 0x80, PT ;  /* 0x00000080e700780c */ /* 0x000fc60003f26270 */
[----:B------:R1:W5:Y:S01]  /*d740*/  @P3 LDG.E R0, desc[UR14][R4.64] ;  /* 0x0000000e04003981 */ /* 0x000362000c1e1900 */
[----:B--2---:R-:W-:-:S13]  /*d750*/  @P2 R2UR UR4, R6 ;  /* 0x00000000060422ca */ /* 0x004fda00000e0000 */
[----:B------:R-:W-:Y:S01]  /*d760*/  USHF.R.S32.HI UR10, URZ, 0x1f, UR4 ;  /* 0x0000001f3f0a7899 */ /* 0x000fe20008011404 */
[----:B01----:R-:W-:Y:S11]  /*d770*/  @P3 BRA `(.L_x_422) ;  /* 0x0000000000143947 */ /* 0x003ff60003800000 */
[----:B------:R-:W-:Y:S05]  /*d780*/  @!P2 BRA `(.L_x_422) ;  /* 0x000000000010a947 */ /* 0x000fea0003800000 */
[----:B------:R-:W-:Y:S02]  /*d790*/  ULDC.64 UR8, c[0x0][0x208] ;  /* 0x0000820000087ab9 */ /* 0x000fe40000000a00 */
[----:B------:R-:W2:Y:S04]  /*d7a0*/  LDG.E R5, desc[UR8][R2.64] ;  /* 0x0000000802057981 */ /* 0x000ea8000c1e1900 */
[----:B-----5:R-:W2:Y:S02]  /*d7b0*/  LDG.E R0, desc[UR8][R2.64+0x4] ;  /* 0x0000040802007981 */ /* 0x020ea4000c1e1900 */
[----:B--2---:R-:W-:-:S07]  /*d7c0*/  IMAD.IADD R0, R0, 0x1, -R5 ;  /* 0x0000000100007824 */ /* 0x004fce00078e0a05 */
.L_x_422:
[----:B------:R-:W-:Y:S01]  /*d7d0*/  R2UR UR8, R216 ;  /* 0x00000000d80872ca */ /* 0x000fe200000e0000 */
[----:B------:R-:W-:Y:S01]  /*d7e0*/  BSSY B1, `(.L_x_423) ;  /* 0x0000032000017945 */ /* 0x000fe20003800000 */
[----:B------:R-:W-:-:S11]  /*d7f0*/  R2UR UR7, R218 ;  /* 0x00000000da0772ca */ /* 0x000fd600000e0000 */
[----:B------:R-:W-:Y:S02]  /*d800*/  USEL UR12, UR8, URZ, !UP0 ;  /* 0x0000003f080c7287 */ /* 0x000fe4000c000000 */
[----:B------:R-:W-:Y:S01]  /*d810*/  USEL UR13, UR7, URZ, !UP0 ;  /* 0x0000003f070d7287 */ /* 0x000fe2000c000000 */
[----:B------:R-:W-:Y:S11]  /*d820*/  @P1 BRA `(.L_x_424) ;  /* 0x0000000000b41947 */ /* 0x000ff60003800000 */
[----:B------:R-:W0:Y:S01]  /*d830*/  S2R R3, SR_TID.X ;  /* 0x0000000000037919 */ /* 0x000e220000002100 */
[----:B------:R-:W1:Y:S01]  /*d840*/  LDC R9, c[0x0][0xbe8] ;  /* 0x0002fa00ff097b82 */ /* 0x000e620000000800 */
[----:B------:R-:W-:-:S13]  /*d850*/  R2UR UR7, R215 ;  /* 0x00000000d70772ca */ /* 0x000fda00000e0000 */
[----:B------:R-:W-:-:S04]  /*d860*/  IMAD.U32 R2, RZ, RZ, UR7 ;  /* 0x00000007ff027e24 */ /* 0x000fc8000f8e00ff */
[----:B0-----:R-:W-:Y:S02]  /*d870*/  IMAD R2, R2, 0x80, R3 ;  /* 0x0000008002027824 */ /* 0x001fe400078e0203 */
[----:B-1---5:R-:W-:Y:S02]  /*d880*/  IMAD R3, R0, R9, RZ ;  /* 0x0000000900037224 */ /* 0x022fe400078e02ff */
[----:B------:R-:W-:-:S05]  /*d890*/  VIADD R4, R2, 0xffffff80 ;  /* 0xffffff8002047836 */ /* 0x000fca0000000000 */
[----:B------:R-:W-:-:S13]  /*d8a0*/  ISETP.GE.AND P1, PT, R4, R3, PT ;  /* 0x000000030400720c */ /* 0x000fda0003f26270 */
[----:B------:R-:W-:Y:S05]  /*d8b0*/  @P1 BRA `(.L_x_424) ;  /* 0x0000000000901947 */ /* 0x000fea0003800000 */
[----:B------:R-:W-:Y:S01]  /*d8c0*/  ISETP.NE.AND P1, PT, R9, 0x1, PT ;  /* 0x000000010900780c */ /* 0x000fe20003f25270 */
[----:B------:R-:W-:Y:S01]  /*d8d0*/  ULDC.64 UR14, c[0x0][0xb90] ;  /* 0x0002e400000e7ab9 */ /* 0x000fe20000000a00 */
[----:B------:R-:W-:Y:S01]  /*d8e0*/  R2UR UR16, R214 ;  /* 0x00000000d61072ca */ /* 0x000fe200000e0000 */
[----:B------:R-:W-:Y:S01]  /*d8f0*/  UIMAD UR7, UR11, UR14, URZ ;  /* 0x0000000e0b0772a4 */ /* 0x000fe2000f8e023f */
[----:B------:R-:W-:Y:S01]  /*d900*/  IMAD.MOV.U32 R2, RZ, RZ, R4 ;  /* 0x000000ffff027224 */ /* 0x000fe200078e0004 */
[----:B------:R-:W-:Y:S01]  /*d910*/  UMOV UR8, UR4 ;  /* 0x0000000400087c82 */ /* 0x000fe20008000000 */
[----:B------:R-:W-:-:S07]  /*d920*/  UMOV UR9, UR10 ;  /* 0x0000000a00097c82 */ /* 0x000fce0008000000 */
[----:B------:R-:W0:Y:S02]  /*d930*/  @P1 LDC R3, c[0x0][0xbec] ;  /* 0x0002fb00ff031b82 */ /* 0x000e240000000800 */
[----:B------:R-:W-:Y:S02]  /*d940*/  UIMAD.WIDE.U32 UR8, UR16, UR14, UR8 ;  /* 0x0000000e100872a5 */ /* 0x000fe4000f8e0008 */
[----:B------:R-:W-:-:S03]  /*d950*/  UIMAD UR7, UR16, UR15, UR7 ;  /* 0x0000000f100772a4 */ /* 0x000fc6000f8e0207 */
[----:B------:R-:W-:Y:S01]  /*d960*/  ULDC.64 UR14, c[0x0][0xb98] ;  /* 0x0002e600000e7ab9 */ /* 0x000fe20000000a00 */
[----:B------:R-:W1:Y:S01]  /*d970*/  @P1 LDC R6, c[0x0][0xbf0] ;  /* 0x0002fc00ff061b82 */ /* 0x000e620000000800 */
[----:B------:R-:W-:Y:S02]  /*d980*/  UIADD3 UR9, UR9, UR7, URZ ;  /* 0x0000000709097290 */ /* 0x000fe4000fffe03f */
[----:B------:R-:W-:Y:S02]  /*d990*/  UIMAD UR7, UR13, UR14, URZ ;  /* 0x0000000e0d0772a4 */ /* 0x000fe4000f8e023f */
[----:B------:R-:W-:Y:S02]  /*d9a0*/  UIMAD.WIDE.U32 UR8, UR12, UR14, UR8 ;  /* 0x0000000e0c0872a5 */ /* 0x000fe4000f8e0008 */
[----:B------:R-:W-:Y:S01]  /*d9b0*/  UIMAD UR7, UR12, UR15, UR7 ;  /* 0x0000000f0c0772a4 */ /* 0x000fe2000f8e0207 */
[----:B------:R-:W-:Y:S02]  /*d9c0*/  ULDC.64 UR16, c[0x0][0x208] ;  /* 0x0000820000107ab9 */ /* 0x000fe40000000a00 */
[----:B------:R-:W-:Y:S01]  /*d9d0*/  ULDC.64 UR14, c[0x0][0xb88] ;  /* 0x0002e200000e7ab9 */ /* 0x000fe20000000a00 */
[----:B0-----:R-:W-:-:S05]  /*d9e0*/  @P1 IMAD.HI.U32 R3, R4, R3, RZ ;  /* 0x0000000304031227 */ /* 0x001fca00078e00ff */
[----:B-1----:R-:W-:Y:S01]  /*d9f0*/  @P1 SHF.R.U32.HI R2, RZ, R6, R3 ;  /* 0x00000006ff021219 */ /* 0x002fe20000011603 */
[----:B------:R-:W-:-:S03]  /*da00*/  IMAD.U32 R6, RZ, RZ, UR7 ;  /* 0x00000007ff067e24 */ /* 0x000fc6000f8e00ff */
[--C-:B------:R-:W-:Y:S01]  /*da10*/  SHF.R.S32.HI R3, RZ, 0x1f, R2.reuse ;  /* 0x0000001fff037819 */ /* 0x100fe20000011402 */
[----:B------:R-:W-:Y:S01]  /*da20*/  IMAD.MOV R5, RZ, RZ, -R2 ;  /* 0x000000ffff057224 */ /* 0x000fe200078e0a02 */
[----:B------:R-:W-:-:S03]  /*da30*/  IADD3 R2, P1, R2, UR8, RZ ;  /* 0x0000000802027c10 */ /* 0x000fc6000ff3e0ff */
[----:B------:R-:W-:Y:S01]  /*da40*/  IMAD R5, R9, R5, R4 ;  /* 0x0000000509057224 */ /* 0x000fe200078e0204 */
[----:B------:R-:W-:Y:S01]  /*da50*/  IADD3.X R3, R3, UR9, R6, P1, !PT ;  /* 0x0000000903037c10 */ /* 0x000fe20008ffe406 */
[----:B------:R-:W-:-:S03]  /*da60*/  ULDC.64 UR8, c[0x0][0xb50] ;  /* 0x0002d40000087ab9 */ /* 0x000fc60000000a00 */
[----:B------:R-:W-:Y:S01]  /*da70*/  SHF.R.S32.HI R4, RZ, 0x1f, R5 ;  /* 0x0000001fff047819 */ /* 0x000fe20000011405 */
[----:B------:R-:W-:-:S04]  /*da80*/  IMAD.WIDE.U32 R2, R5, UR14, R2 ;  /* 0x0000000e05027c25 */ /* 0x000fc8000f8e0002 */
[----:B------:R-:W-:-:S04]  /*da90*/  IMAD R4, R4, UR14, RZ ;  /* 0x0000000e04047c24 */ /* 0x000fc8000f8e02ff */
[----:B------:R-:W-:Y:S01]  /*daa0*/  IMAD R9, R5, UR15, R4 ;  /* 0x0000000f05097c24 */ /* 0x000fe2000f8e0204 */
[----:B------:R-:W-:-:S03]  /*dab0*/  LEA R4, P1, R2, UR8, 0x2 ;  /* 0x0000000802047c11 */ /* 0x000fc6000f8210ff */
[----:B------:R-:W-:-:S05]  /*dac0*/  IMAD.IADD R3, R3, 0x1, R9 ;  /* 0x0000000103037824 */ /* 0x000fca00078e0209 */
[----:B------:R-:W-:Y:S01]  /*dad0*/  LEA.HI.X R5, R2, UR9, R3, 0x2, P1 ;  /* 0x0000000902057c11 */ /* 0x000fe200088f1403 */
[----:B------:R-:W-:-:S05]  /*dae0*/  IMAD.MOV.U32 R3, RZ, RZ, -0x800000 ;  /* 0xff800000ff037424 */ /* 0x000fca00078e00ff */
[----:B------:R0:W-:Y:S02]  /*daf0*/  STG.E desc[UR16][R4.64], R3 ;  /* 0x0000000304007986 */ /* 0x0001e4000c101910 */
.L_x_424:
[----:B------:R-:W-:Y:S05]  /*db00*/  BSYNC B1 ;  /* 0x0000000000017941 */ /* 0x000fea0003800000 */
.L_x_423:
[----:B------:R-:W-:Y:S01]  /*db10*/  R2UR UR16, R215 ;  /* 0x00000000d71072ca */ /* 0x000fe200000e0000 */
[----:B0-----:R-:W0:Y:S01]  /*db20*/  @P0 LDC R3, c[0x0][0xbf0] ;  /* 0x0002fc00ff030b82 */ /* 0x001e220000000800 */
[----:B------:R-:W-:Y:S01]  /*db30*/  ULDC.64 UR14, c[0x0][0xaa0] ;  /* 0x0002a800000e7ab9 */ /* 0x000fe20000000a00 */
[----:B------:R-:W-:Y:S01]  /*db40*/  R2UR UR17, R214 ;  /* 0x00000000d61172ca */ /* 0x000fe200000e0000 */
[----:B------:R-:W-:Y:S01]  /*db50*/  UIMAD UR7, UR10, UR14, URZ ;  /* 0x0000000e0a0772a4 */ /* 0x000fe2000f8e023f */
[----:B------:R-:W-:Y:S01]  /*db60*/  IMAD R2, R213, 0x20, R217 ;  /* 0x00000020d5027824 */ /* 0x000fe200078e02d9 */
[----:B------:R-:W-:Y:S01]  /*db70*/  UIMAD.WIDE.U32 UR8, UR4, UR14, URZ ;  /* 0x0000000e040872a5 */ /* 0x000fe2000f8e003f */
[----:B------:R-:W-:Y:S01]  /*db80*/  BSSY B1, `(.L_x_425) ;  /* 0x0000043000017945 */ /* 0x000fe20003800000 */
[----:B------:R-:W-:-:S03]  /*db90*/  UIMAD UR7, UR4, UR15, UR7 ;  /* 0x0000000f040772a4 */ /* 0x000fc6000f8e0207 */
[----:B------:R-:W-:Y:S01]  /*dba0*/  ULDC.64 UR14, c[0x0][0xae8] ;  /* 0x0002ba00000e7ab9 */ /* 0x000fe20000000a00 */
[----:B------:R-:W-:Y:S01]  /*dbb0*/  UIADD3 UR9, UR9, UR7, URZ ;  /* 0x0000000709097290 */ /* 0x000fe2000fffe03f */
[----:B------:R-:W-:Y:S01]  /*dbc0*/  IMAD.U32 R5, RZ, RZ, UR16 ;  /* 0x00000010ff057e24 */ /* 0x000fe2000f8e00ff */
[----:B------:R-:W-:Y:S02]  /*dbd0*/  UIMAD UR4, UR11, UR14, URZ ;  /* 0x0000000e0b0472a4 */ /* 0x000fe4000f8e023f */
[----:B------:R-:W-:Y:S01]  /*dbe0*/  UIMAD.WIDE.U32 UR8, UR17, UR14, UR8 ;  /* 0x0000000e110872a5 */ /* 0x000fe2000f8e0008 */
[----:B------:R-:W-:Y:S01]  /*dbf0*/  IMAD R6, R5, 0x80, R2 ;  /* 0x0000008005067824 */ /* 0x000fe200078e0202 */
[----:B------:R-:W-:Y:S01]  /*dc00*/  UIMAD UR4, UR17, UR15, UR4 ;  /* 0x0000000f110472a4 */ /* 0x000fe2000f8e0204 */
[----:B------:R-:W-:Y:S02]  /*dc10*/  ULDC.64 UR10, c[0x0][0xaf0] ;  /* 0x0002bc00000a7ab9 */ /* 0x000fe40000000a00 */
[----:B------:R-:W-:Y:S01]  /*dc20*/  @P0 IMAD.HI.U32 R2, R6, R11, RZ ;  /* 0x0000000b06020227 */ /* 0x000fe200078e00ff */
[----:B------:R-:W-:-:S02]  /*dc30*/  UIADD3 UR9, UR9, UR4, URZ ;  /* 0x0000000409097290 */ /* 0x000fc4000fffe03f */
[----:B------:R-:W-:Y:S01]  /*dc40*/  UIMAD UR4, UR13, UR10, URZ ;  /* 0x0000000a0d0472a4 */ /* 0x000fe2000f8e023f */
[----:B------:R-:W-:Y:S01]  /*dc50*/  IMAD.MOV.U32 R5, RZ, RZ, R6 ;  /* 0x000000ffff057224 */ /* 0x000fe200078e0006 */
[----:B0-----:R-:W-:Y:S01]  /*dc60*/  @P0 SHF.R.U32.HI R5, RZ, R3, R2 ;  /* 0x00000003ff050219 */ /* 0x001fe20000011602 */
[----:B------:R-:W-:Y:S02]  /*dc70*/  UIMAD.WIDE.U32 UR8, UR12, UR10, UR8 ;  /* 0x0000000a0c0872a5 */ /* 0x000fe4000f8e0008 */
[----:B------:R-:W-:Y:S01]  /*dc80*/  UIMAD UR4, UR12, UR11, UR4 ;  /* 0x0000000b0c0472a4 */ /* 0x000fe2000f8e0204 */
[--C-:B------:R-:W-:Y:S01]  /*dc90*/  SHF.R.S32.HI R2, RZ, 0x1f, R5.reuse ;  /* 0x0000001fff027819 */ /* 0x100fe20000011405 */
[----:B------:R-:W-:Y:S01]  /*dca0*/  IMAD.MOV R9, RZ, RZ, -R5 ;  /* 0x000000ffff097224 */ /* 0x000fe200078e0a05 */
[----:B------:R-:W-:Y:S01]  /*dcb0*/  ULDC.64 UR10, c[0x0][0xae0] ;  /* 0x0002b800000a7ab9 */ /* 0x000fe20000000a00 */
[----:B------:R-:W-:Y:S02]  /*dcc0*/  UIADD3 UR4, UR9, UR4, URZ ;  /* 0x0000000409047290 */ /* 0x000fe4000fffe03f */
[----:B------:R-:W-:-:S02]  /*dcd0*/  IMAD.U32 R3, RZ, RZ, UR9 ;  /* 0x00000009ff037e24 */ /* 0x000fc4000f8e00ff */
[----:B------:R-:W-:Y:S02]  /*dce0*/  IMAD R4, R2, UR10, RZ ;  /* 0x0000000a02047c24 */ /* 0x000fe4000f8e02ff */
[----:B------:R-:W-:Y:S02]  /*dcf0*/  IMAD R9, R13, R9, R6 ;  /* 0x000000090d097224 */ /* 0x000fe400078e0206 */
[----:B------:R-:W-:Y:S01]  /*dd00*/  IMAD.U32 R2, RZ, RZ, UR8 ;  /* 0x00000008ff027e24 */ /* 0x000fe2000f8e00ff */
[----:B------:R-:W-:Y:S01]  /*dd10*/  ULDC.64 UR8, c[0x0][0xad8] ;  /* 0x0002b60000087ab9 */ /* 0x000fe20000000a00 */
[----:B------:R-:W-:Y:S02]  /*dd20*/  IMAD.U32 R3, RZ, RZ, UR4 ;  /* 0x00000004ff037e24 */ /* 0x000fe4000f8e00ff */
[C---:B------:R-:W-:Y:S01]  /*dd30*/  IMAD R11, R5.reuse, UR11, R4 ;  /* 0x0000000b050b7c24 */ /* 0x040fe2000f8e0204 */
[----:B------:R-:W-:Y:S01]  /*dd40*/  SHF.R.S32.HI R4, RZ, 0x1f, R9 ;  /* 0x0000001fff047819 */ /* 0x000fe20000011409 */
[----:B------:R-:W-:-:S04]  /*dd50*/  IMAD.WIDE.U32 R2, R5, UR10, R2 ;  /* 0x0000000a05027c25 */ /* 0x000fc8000f8e0002 */
[----:B------:R-:W-:Y:S02]  /*dd60*/  IMAD.U32 R6, RZ, RZ, UR16 ;  /* 0x00000010ff067e24 */ /* 0x000fe4000f8e00ff */
[----:B------:R-:W-:Y:S02]  /*dd70*/  IMAD.IADD R3, R3, 0x1, R11 ;  /* 0x0000000103037824 */ /* 0x000fe400078e020b */
[----:B------:R-:W-:Y:S02]  /*dd80*/  IMAD R4, R4, UR8, RZ ;  /* 0x0000000804047c24 */ /* 0x000fe4000f8e02ff */
[----:B------:R-:W-:Y:S02]  /*dd90*/  IMAD R6, R6, 0x80, R217 ;  /* 0x0000008006067824 */ /* 0x000fe400078e02d9 */
[----:B-----5:R-:W-:Y:S02]  /*dda0*/  IMAD R13, R0, R13, RZ ;  /* 0x0000000d000d7224 */ /* 0x020fe400078e02ff */
[----:B------:R-:W-:-:S02]  /*ddb0*/  IMAD R5, R9, UR9, R4 ;  /* 0x0000000909057c24 */ /* 0x000fc4000f8e0204 */
[----:B------:R-:W-:Y:S01]  /*ddc0*/  IMAD.WIDE.U32 R2, R9, UR8, R2 ;  /* 0x0000000809027c25 */ /* 0x000fe2000f8e0002 */
[----:B------:R-:W-:Y:S01]  /*ddd0*/  ISETP.GE.AND P2, PT, R6, R13, PT ;  /* 0x0000000d0600720c */ /* 0x000fe20003f46270 */
[----:B------:R-:W-:Y:S02]  /*dde0*/  ULDC.64 UR8, c[0x0][0xa80] ;  /* 0x0002a00000087ab9 */ /* 0x000fe40000000a00 */
[----:B------:R-:W-:Y:S01]  /*ddf0*/  IMAD.IADD R3, R3, 0x1, R5 ;  /* 0x0000000103037824 */ /* 0x000fe200078e0205 */
[----:B------:R-:W-:Y:S01]  /*de00*/  LEA R4, P3, R2, UR8, 0x1 ;  /* 0x0000000802047c11 */ /* 0x000fe2000f8608ff */
[----:B------:R-:W-:-:S03]  /*de10*/  VIADD R0, R6, 0x20 ;  /* 0x0000002006007836 */ /* 0x000fc60000000000 */
[----:B------:R-:W-:Y:S01]  /*de20*/  LEA.HI.X R5, R2, UR9, R3, 0x1, P3 ;  /* 0x0000000902057c11 */ /* 0x000fe200098f0c03 */
[----:B------:R0:W1:Y:S01]  /*de30*/  SHFL.IDX PT, R9, R4, RZ, 0x181f ;  /* 0x00181fff04097589 */ /* 0x00006200000e0000 */
[-C--:B------:R-:W-:Y:S01]  /*de40*/  ISETP.GE.AND P1, PT, R0, R13.reuse, PT ;  /* 0x0000000d0000720c */ /* 0x080fe20003f26270 */
[----:B------:R-:W-:Y:S02]  /*de50*/  VIADD R0, R6, 0x40 ;  /* 0x0000004006007836 */ /* 0x000fe40000000000 */
[----:B------:R0:W2:Y:S03]  /*de60*/  SHFL.IDX PT, R3, R5, RZ, 0x181f ;  /* 0x00181fff05037589 */ /* 0x0000a600000e0000 */
        /* <DEDUP_REMOVED lines=11> */
[----:B------:R3:W-:Y:S01]  /*df20*/  @!P5 ST.E.128 desc[UR8][R10.64], RZ ;  /* 0x000000ff0a00d985 */ /* 0x0007e2000c101d08 */
[----:B------:R-:W-:Y:S02]  /*df30*/  @!P4 LEA.HI.X R15, R23, R3, R229, 0x1, P6 ;  /* 0x00000003170fc211 */ /* 0x000fe400030f0ce5 */
[----:B------:R-:W-:-:S03]  /*df40*/  @!P3 LEA R20, P6, R22, R9, 0x1 ;  /* 0x000000091614b211 */ /* 0x000fc600078c08ff */
[----:B------:R3:W-:Y:S01]  /*df50*/  @!P4 ST.E.128 desc[UR8][R14.64], RZ ;  /* 0x000000ff0e00c985 */ /* 0x0007e2000c101d08 */
[----:B------:R-:W-:Y:S02]  /*df60*/  @!P3 LEA.HI.X R21, R22, R3, R228, 0x1, P6 ;  /* 0x000000031615b211 */ /* 0x000fe400030f0ce4 */
[----:B------:R-:W-:-:S03]  /*df70*/  @!P2 LEA R2, P6, R212, R9, 0x1 ;  /* 0x00000009d402a211 */ /* 0x000fc600078c08ff */
[----:B------:R3:W-:Y:S01]  /*df80*/  @!P3 ST.E.128 desc[UR8][R20.64], RZ ;  /* 0x000000ff1400b985 */ /* 0x0007e2000c101d08 */
[----:B------:R-:W-:-:S05]  /*df90*/  @!P2 LEA.HI.X R3, R212, R3, R227, 0x1, P6 ;  /* 0x00000003d403a211 */ /* 0x000fca00030f0ce3 */
[----:B------:R3:W-:Y:S04]  /*dfa0*/  @!P2 ST.E.128 desc[UR8][R2.64], RZ ;  /* 0x000000ff0200a985 */ /* 0x0007e8000c101d08 */
.L_x_426:
[----:B------:R-:W-:Y:S05]  /*dfb0*/  BSYNC B1 ;  /* 0x0000000000017941 */ /* 0x000fea0003800000 */
.L_x_425:
[----:B--23--:R2:W3:Y:S01]  /*dfc0*/  SHFL.IDX PT, R3, R5, 0x1, 0x181f ;  /* 0x00381f0005037f89 */ /* 0x00c4e200000e0000 */
[----:B------:R-:W-:Y:S03]  /*dfd0*/  BSSY B1, `(.L_x_427) ;  /* 0x0000015000017945 */ /* 0x000fe60003800000 */
[----:B-1----:R2:W1:Y:S01]  /*dfe0*/  SHFL.IDX PT, R9, R4, 0x1, 0x181f ;  /* 0x00381f0004097f89 */ /* 0x00246200000e0000 */
[----:B------:R-:W-:Y:S05]  /*dff0*/  @P1 BRA `(.L_x_428) ;  /* 0x0000000000481947 */ /* 0x000fea0003800000 */
[----:B------:R-:W-:Y:S01]  /*e000*/  ULDC UR4, c[0x0][0xac8] ;  /* 0x0002b20000047ab9 */ /* 0x000fe20000000800 */
[----:B------:R-:W-:Y:S01]  /*e010*/  ULDC.64 UR8, c[0x0][0x208] ;  /* 0x0000820000087ab9 */ /* 0x000fe20000000a00 */
[----:B------:R-:W-:Y:S02]  /*e020*/  ISETP.GE.AND P4, PT, R18, UR4, PT ;  /* 0x0000000412007c0c */ /* 0x000fe4000bf86270 */
[----:B------:R-:W-:Y:S02]  /*e030*/  ISETP.GE.AND P3, PT, R23, UR4, PT ;  /* 0x0000000417007c0c */ /* 0x000fe4000bf66270 */
[----:B------:R-:W-:Y:S02]  /*e040*/  ISETP.GE.AND P2, PT, R22, UR4, PT ;  /* 0x0000000416007c0c */ /* 0x000fe4000bf46270 */
[----:B------:R-:W-:-:S07]  /*e050*/  ISETP.GE.AND P1, PT, R212, UR4, PT ;  /* 0x00000004d4007c0c */ /* 0x000fce000bf26270 */
[CC--:B-1----:R-:W-:Y:S02]  /*e060*/  @!P4 LEA R10, P6, R18.reuse, R9.reuse, 0x1 ;  /* 0x00000009120ac211 */ /* 0x0c2fe400078c08ff */
[C---:B------:R-:W-:Y:S02]  /*e070*/  @!P3 LEA R14, P5, R23.reuse, R9, 0x1 ;  /* 0x00000009170eb211 */ /* 0x040fe400078a08ff */
[----:B---3--:R-:W-:Y:S02]  /*e080*/  @!P4 LEA.HI.X R11, R18, R3, R230, 0x1, P6 ;  /* 0x00000003120bc211 */ /* 0x008fe400030f0ce6 */
[----:B------:R-:W-:Y:S02]  /*e090*/  @!P2 LEA R8, P6, R22, R9, 0x1 ;  /* 0x000000091608a211 */ /* 0x000fe400078c08ff */
[----:B------:R-:W-:Y:S01]  /*e0a0*/  @!P3 LEA.HI.X R15, R23, R3, R229, 0x1, P5 ;  /* 0x00000003170fb211 */ /* 0x000fe200028f0ce5 */
[----:B------:R4:W-:Y:S01]  /*e0b0*/  @!P4 ST.E.128 desc[UR8][R10.64], RZ ;  /* 0x000000ff0a00c985 */ /* 0x0009e2000c101d08 */
[----:B------:R-:W-:-:S02]  /*e0c0*/  @!P1 LEA R2, P5, R212, R9, 0x1 ;  /* 0x00000009d4029211 */ /* 0x000fc400078a08ff */
[-C--:B------:R-:W-:Y:S01]  /*e0d0*/  @!P2 LEA.HI.X R9, R22, R3.reuse, R228, 0x1, P6 ;  /* 0x000000031609a211 */ /* 0x080fe200030f0ce4 */
[----:B------:R4:W-:Y:S01]  /*e0e0*/  @!P3 ST.E.128 desc[UR8][R14.64], RZ ;  /* 0x000000ff0e00b985 */ /* 0x0009e2000c101d08 */
[----:B------:R-:W-:-:S03]  /*e0f0*/  @!P1 LEA.HI.X R3, R212, R3, R227, 0x1, P5 ;  /* 0x00000003d4039211 */ /* 0x000fc600028f0ce3 */
[----:B------:R4:W-:Y:S04]  /*e100*/  @!P2 ST.E.128 desc[UR8][R8.64], RZ ;  /* 0x000000ff0800a985 */ /* 0x0009e8000c101d08 */
[----:B------:R4:W-:Y:S02]  /*e110*/  @!P1 ST.E.128 desc[UR8][R2.64], RZ ;  /* 0x000000ff02009985 */ /* 0x0009e4000c101d08 */
.L_x_428:
[----:B------:R-:W-:Y:S05]  /*e120*/  BSYNC B1 ;  /* 0x0000000000017941 */ /* 0x000fea0003800000 */
.L_x_427:
[----:B---34-:R3:W4:Y:S01]  /*e130*/  SHFL.IDX PT, R3, R5, 0x2, 0x181f ;  /* 0x00581f0005037f89 */ /* 0x01872200000e0000 */
        /* <DEDUP_REMOVED lines=9> */
[-C--:B-1----:R-:W-:Y:S02]  /*e1d0*/  @!P3 LEA R10, P6, R18, R9.reuse, 0x1 ;  /* 0x00000009120ab211 */ /* 0x082fe400078c08ff */
[CC--:B------:R-:W-:Y:S02]  /*e1e0*/  @!P2 LEA R8, P5, R23.reuse, R9.reuse, 0x1 ;  /* 0x000000091708a211 */ /* 0x0c0fe400078a08ff */
[----:B------:R-:W-:Y:S02]  /*e1f0*/  @!P1 LEA R14, P4, R22, R9, 0x1 ;  /* 0x00000009160e9211 */ /* 0x000fe400078808ff */
[----:B----4-:R-:W-:Y:S02]  /*e200*/  @!P3 LEA.HI.X R11, R18, R3, R230, 0x1, P6 ;  /* 0x00000003120bb211 */ /* 0x010fe400030f0ce6 */
[----:B------:R-:W-:Y:S02]  /*e210*/  @!P0 LEA R2, P6, R212, R9, 0x1 ;  /* 0x00000009d4028211 */ /* 0x000fe400078c08ff */
[-C--:B------:R-:W-:Y:S01]  /*e220*/  @!P2 LEA.HI.X R9, R23, R3.reuse, R229, 0x1, P5 ;  /* 0x000000031709a211 */ /* 0x080fe200028f0ce5 */
[----:B------:R1:W-:Y:S01]  /*e230*/  @!P3 ST.E.128 desc[UR8][R10.64], RZ ;  /* 0x000000ff0a00b985 */ /* 0x0003e2000c101d08 */
[----:B------:R-:W-:-:S02]  /*e240*/  @!P1 LEA.HI.X R15, R22, R3, R228, 0x1, P4 ;  /* 0x00000003160f9211 */ /* 0x000fc400020f0ce4 */
[----:B------:R-:W-:Y:S01]  /*e250*/  @!P0 LEA.HI.X R3, R212, R3, R227, 0x1, P6 ;  /* 0x00000003d4038211 */ /* 0x000fe200030f0ce3 */
[----:B------:R1:W-:Y:S04]  /*e260*/  @!P2 ST.E.128 desc[UR8][R8.64], RZ ;  /* 0x000000ff0800a985 */ /* 0x0003e8000c101d08 */
[----:B------:R1:W-:Y:S04]  /*e270*/  @!P1 ST.E.128 desc[UR8][R14.64], RZ ;  /* 0x000000ff0e009985 */ /* 0x0003e8000c101d08 */
[----:B------:R1:W-:Y:S02]  /*e280*/  @!P0 ST.E.128 desc[UR8][R2.64], RZ ;  /* 0x000000ff02008985 */ /* 0x0003e4000c101d08 */
.L_x_430:
[----:B------:R-:W-:Y:S05]  /*e290*/  BSYNC B1 ;  /* 0x0000000000017941 */ /* 0x000fea0003800000 */
.L_x_429:
[----:B------:R-:W-:Y:S01]  /*e2a0*/  VIADD R0, R6, 0x60 ;  /* 0x0000006006007836 */ /* 0x000fe20000000000 */
[----:B0-23--:R-:W0:Y:S04]  /*e2b0*/  SHFL.IDX PT, R5, R5, 0x3, 0x181f ;  /* 0x00781f0005057f89 */ /* 0x00de2800000e0000 */
[----:B------:R-:W-:Y:S01]  /*e2c0*/  ISETP.GE.AND P0, PT, R0, R13, PT ;  /* 0x0000000d0000720c */ /* 0x000fe20003f06270 */
[----:B-1--4-:R1:W2:-:S12]  /*e2d0*/  SHFL.IDX PT, R3, R4, 0x3, 0x181f ;  /* 0x00781f0004037f89 */ /* 0x01229800000e0000 */
[----:B-1----:R-:W-:Y:S05]  /*e2e0*/  @P0 BRA `(.L_x_421) ;  /* 0x0000000000480947 */ /* 0x002fea0003800000 */
[----:B------:R-:W-:Y:S01]  /*e2f0*/  ULDC UR4, c[0x0][0xac8] ;  /* 0x0002b20000047ab9 */ /* 0x000fe20000000800 */
[----:B------:R-:W-:Y:S01]  /*e300*/  ULDC.64 UR8, c[0x0][0x208] ;  /* 0x0000820000087ab9 */ /* 0x000fe20000000a00 */
[----:B------:R-:W-:Y:S02]  /*e310*/  ISETP.GE.AND P3, PT, R18, UR4, PT ;  /* 0x0000000412007c0c */ /* 0x000fe4000bf66270 */
[----:B------:R-:W-:Y:S02]  /*e320*/  ISETP.GE.AND P2, PT, R23, UR4, PT ;  /* 0x0000000417007c0c */ /* 0x000fe4000bf46270 */
[----:B------:R-:W-:Y:S02]  /*e330*/  ISETP.GE.AND P1, PT, R22, UR4, PT ;  /* 0x0000000416007c0c */ /* 0x000fe4000bf26270 */
[----:B------:R-:W-:-:S07]  /*e340*/  ISETP.GE.AND P0, PT, R212, UR4, PT ;  /* 0x00000004d4007c0c */ /* 0x000fce000bf06270 */
[-C--:B--2---:R-:W-:Y:S02]  /*e350*/  @!P3 LEA R8, P6, R18, R3.reuse, 0x1 ;  /* 0x000000031208b211 */ /* 0x084fe400078c08ff */
[CC--:B------:R-:W-:Y:S02]  /*e360*/  @!P2 LEA R10, P5, R23.reuse, R3.reuse, 0x1 ;  /* 0x00000003170aa211 */ /* 0x0c0fe400078a08ff */
[----:B------:R-:W-:Y:S02]  /*e370*/  @!P1 LEA R12, P4, R22, R3, 0x1 ;  /* 0x00000003160c9211 */ /* 0x000fe400078808ff */
[----:B0-----:R-:W-:Y:S02]  /*e380*/  @!P3 LEA.HI.X R9, R18, R5, R230, 0x1, P6 ;  /* 0x000000051209b211 */ /* 0x001fe400030f0ce6 */
        /* <DEDUP_REMOVED lines=8> */
.L_x_421:
[----:B------:R-:W-:Y:S05]  /*e410*/  BSYNC B0 ;  /* 0x0000000000007941 */ /* 0x000fea0003800000 */
.L_x_412:
[----:B------:R-:W-:Y:S02]  /*e420*/  ULDC UR4, c[0x0][0xc3c] ;  /* 0x00030f0000047ab9 */ /* 0x000fe40000000800 */
[----:B------:R-:W-:-:S13]  /*e430*/  ISETP.GE.AND P0, PT, R7, UR4, PT ;  /* 0x0000000407007c0c */ /* 0x000fda000bf06270 */
[----:B------:R-:W-:Y:S05]  /*e440*/  @!P0 BRA `(.L_x_431) ;  /* 0xffffff2800888947 */ /* 0x000fea000383ffff */
[----:B------:R-:W-:Y:S05]  /*e450*/  EXIT ;  /* 0x000000000000794d */ /* 0x000fea0003800000 */
.L_x_387:
[----:B------:R-:W-:-:S08]  /*e460*/  NOP ;  /* 0x0000000000007918 */ /* 0x000fd00000000000 */
[----:B0-----:R-:W0:-:S00]  /*e470*/  USETMAXREG.DEALLOC.CTAPOOL 0x18 ;  /* 0x00000018000079c8 */ /* 0x001e0000080e0500 */
[----:B0-----:R-:W-:-:S06]  /*e480*/  LOP3.LUT R0, R0, 0x3, RZ, 0xc0, !PT ;  /* 0x0000000300007812 */ /* 0x001fcc00078ec0ff */
[----:B------:R-:W0:Y:S02]  /*e490*/  SHFL.IDX PT, R0, R0, RZ, 0x1f ;  /* 0x00001fff00007589 */ /* 0x000e2400000e0000 */
[----:B0-----:R-:W-:Y:S01]  /*e4a0*/  ISETP.NE.AND P0, PT, R0, RZ, PT ;  /* 0x000000ff0000720c */ /* 0x001fe20003f05270 */
[----:B------:R-:W-:-:S03]  /*e4b0*/  IMAD.MOV.U32 R0, RZ, RZ, RZ ;  /* 0x000000ffff007224 */ /* 0x000fc600078e00ff */
[----:B------:R-:W-:-:S05]  /*e4c0*/  P2R R2, PR, RZ, 0x1 ;  /* 0x00000001ff027803 */ /* 0x000fca0000000000 */
[----:B------:R0:W-:Y:S04]  /*e4d0*/  STL [R1+0x58], R2 ;  /* 0x0000580201007387 */ /* 0x0001e80000100800 */
[----:B------:R-:W-:Y:S05]  /*e4e0*/  @!P0 BRA `(.L_x_432) ;  /* 0x00000000001c8947 */ /* 0x000fea0003800000 */
[----:B------:R-:W1:Y:S08]  /*e4f0*/  S2UR UR5, SR_CgaCtaId ;  /* 0x00000000000579c3 */ /* 0x000e700000008800 */
[----:B------:R-:W-:Y:S06]  /*e500*/  BAR.SYNC.DEFER_BLOCKING 0x5, 0x180 ;  /* 0x0146000000007b1d */ /* 0x000fec0000010000 */
[----:B------:R-:W-:-:S02]  /*e510*/  UMOV UR4, 0x400 ;  /* 0x0000040000047882 */ /* 0x000fc40000000000 */
[----:B-1----:R-:W-:-:S09]  /*e520*/  ULEA UR4, UR5, UR4, 0x18 ;  /* 0x0000000405047291 */ /* 0x002fd2000f8ec03f */
[----:B------:R-:W1:Y:S01]  /*e530*/  LDS.128 R16, [UR4+0x388d0] ;  /* 0x0388d004ff107984 */ /* 0x000e620008000c00 */
[----:B------:R-:W-:Y:S06]  /*e540*/  BAR.ARV 0x4, 0x180 ;  /* 0x0106000000007b1d */ /* 0x000fec0000002000 */
[----:B------:R-:W-:Y:S05]  /*e550*/  BRA `(.L_x_433) ;  /* 0x0000000800047947 */ /* 0x000fea0003800000 */
.L_x_432:
[----:B0-----:R-:W0:Y:S01]  /*e560*/  S2R R2, SR_TID.X ;  /* 0x0000000000027919 */ /* 0x001e220000002100 */
[----:B------:R-:W-:Y:S01]  /*e570*/  ULDC UR4, c[0x0][0xc3c] ;  /* 0x00030f0000047ab9 */ /* 0x000fe20000000800 */
[----:B------:R-:W-:Y:S01]  /*e580*/  ULDC.64 UR6, c[0x0][0x208] ;  /* 0x0000820000067ab9 */ /* 0x000fe20000000a00 */
[----:B------:R-:W-:Y:S01]  /*e590*/  ULDC UR5, c[0x0][0xc38] ;  /* 0x00030e0000057ab9 */ /* 0x000fe20000000800 */
[----:B0-----:R-:W-:-:S04]  /*e5a0*/  LOP3.LUT R5, R2, 0x1f, RZ, 0xc0, !PT ;  /* 0x0000001f02057812 */ /* 0x001fc800078ec0ff */
[----:B------:R-:W-:-:S04]  /*e5b0*/  ISETP.NE.AND P0, PT, R5, 0x1f, PT ;  /* 0x0000001f0500780c */ /* 0x000fc80003f05270 */
[----:B------:R-:W-:-:S13]  /*e5c0*/  ISETP.GE.OR P1, PT, R5, UR4, !P0 ;  /* 0x0000000405007c0c */ /* 0x000fda000c726670 */
[----:B------:R-:W0:Y:S02]  /*e5d0*/  @!P1 LDC.64 R2, c[0x0][0xc80] ;  /* 0x00032000ff029b82 */ /* 0x000e240000000a00 */
[----:B0-----:R-:W-:-:S05]  /*e5e0*/  @!P1 IMAD.WIDE.U32 R2, R5, 0x4, R2 ;  /* 0x0000000405029825 */ /* 0x001fca00078e0002 */
[----:B------:R-:W2:Y:S01]  /*e5f0*/  @!P1 LDG.E R0, desc[UR6][R2.64] ;  /* 0x0000000602009981 */ /* 0x000ea2000c1e1900 */
[C---:B------:R-:W-:Y:S01]  /*e600*/  ISETP.NE.AND P1, PT, R5.reuse, RZ, PT ;  /* 0x000000ff0500720c */ /* 0x040fe20003f25270 */
[----:B------:R-:W0:Y:S01]  /*e610*/  S2UR UR6, SR_CTAID.X ;  /* 0x00000000000679c3 */ /* 0x000e220000002500 */
[C---:B------:R-:W-:Y:S01]  /*e620*/  ISETP.GE.U32.AND P2, PT, R5.reuse, 0x2, PT ;  /* 0x000000020500780c */ /* 0x040fe20003f46070 */
[----:B------:R-:W-:Y:S01]  /*e630*/  UMOV UR4, URZ ;  /* 0x0000003f00047c82 */ /* 0x000fe20008000000 */
[C---:B------:R-:W-:Y:S01]  /*e640*/  ISETP.GE.U32.AND P3, PT, R5.reuse, 0x4, PT ;  /* 0x000000040500780c */ /* 0x040fe20003f66070 */
[----:B------:R-:W-:Y:S01]  /*e650*/  IMAD.MOV.U32 R16, RZ, RZ, RZ ;  /* 0x000000ffff107224 */ /* 0x000fe200078e00ff */
[C---:B------:R-:W-:Y:S02]  /*e660*/  ISETP.GE.U32.AND P4, PT, R5.reuse, 0x8, PT ;  /* 0x000000080500780c */ /* 0x040fe40003f86070 */
[----:B------:R-:W-:Y:S01]  /*e670*/  ISETP.GE.U32.AND P5, PT, R5, 0x10, PT ;  /* 0x000000100500780c */ /* 0x000fe20003fa6070 */
[----:B--2---:R-:W1:Y:S02]  /*e680*/  SHFL.UP PT, R4, R0, 0x1, RZ ;  /* 0x0420000000047989 */ /* 0x004e6400000e00ff */
[----:B-1----:R-:W-:-:S05]  /*e690*/  SEL R7, R4, RZ, P1 ;  /* 0x000000ff04077207 */ /* 0x002fca0000800000 */
[----:B------:R-:W-:-:S05]  /*e6a0*/  IMAD.IADD R7, R0, 0x1, R7 ;  /* 0x0000000100077824 */ /* 0x000fca00078e0207 */
[----:B------:R-:W1:Y:S02]  /*e6b0*/  SHFL.UP PT, R4, R7, 0x2, RZ ;  /* 0x0440000007047989 */ /* 0x000e6400000e00ff */
        /* <DEDUP_REMOVED lines=11> */
[----:B------:R-:W1:Y:S02]  /*e770*/  SHFL.IDX PT, R4, R2, 0x1f, 0x1f ;  /* 0x03e01f0002047f89 */ /* 0x000e6400000e0000 */
[----:B-1----:R-:W-:-:S04]  /*e780*/  IMAD R4, R4, UR5, RZ ;  /* 0x0000000504047c24 */ /* 0x002fc8000f8e02ff */
[----:B------:R-:W-:Y:S01]  /*e790*/  IMAD.MOV.U32 R7, RZ, RZ, R4 ;  /* 0x000000ffff077224 */ /* 0x000fe200078e0004 */
[----:B0-----:R-:W-:-:S13]  /*e7a0*/  ISETP.GT.AND P6, PT, R4, UR6, PT ;  /* 0x0000000604007c0c */ /* 0x001fda000bfc4270 */
[----:B------:R-:W-:Y:S05]  /*e7b0*/  @P6 BRA `(.L_x_434) ;  /* 0x0000000000a46947 */ /* 0x000fea0003800000 */
[----:B------:R-:W0:Y:S01]  /*e7c0*/  LDC R6, c[0x0][0xc3c] ;  /* 0x00030f00ff067b82 */ /* 0x000e220000000800 */
[----:B------:R-:W-:Y:S01]  /*e7d0*/  IMAD.MOV.U32 R4, RZ, RZ, R7 ;  /* 0x000000ffff047224 */ /* 0x000fe200078e0007 */
[----:B------:R-:W-:Y:S01]  /*e7e0*/  UMOV UR4, URZ ;  /* 0x0000003f00047c82 */ /* 0x000fe20008000000 */
[----:B------:R-:W-:Y:S01]  /*e7f0*/  ULDC UR7, c[0x0][0xc3c] ;  /* 0x00030f0000077ab9 */ /* 0x000fe20000000800 */
[----:B------:R-:W-:-:S05]  /*e800*/  ULDC UR5, c[0x0][0xc38] ;  /* 0x00030e0000057ab9 */ /* 0x000fca0000000800 */
.L_x_438:
[----:B------:R-:W-:Y:S01]  /*e810*/  UIADD3 UR4, UR4, 0x1f, URZ ;  /* 0x0000001f04047890 */ /* 0x000fe2000fffe03f */
[----:B------:R-:W-:-:S05]  /*e820*/  IMAD.U32 R19, RZ, RZ, UR7 ;  /* 0x00000007ff137e24 */ /* 0x000fca000f8e00ff */
[----:B0-----:R-:W-:-:S13]  /*e830*/  ISETP.LE.AND P6, PT, R6, UR4, PT ;  /* 0x0000000406007c0c */ /* 0x001fda000bfc3270 */
[----:B------:R-:W-:Y:S05]  /*e840*/  @P6 BRA `(.L_x_435) ;  /* 0x0000000400246947 */ /* 0x000fea0003800000 */
[----:B------:R-:W-:Y:S01]  /*e850*/  VIADD R7, R5, UR4 ;  /* 0x0000000405077c36 */ /* 0x000fe20008000000 */
[----:B------:R-:W-:Y:S01]  /*e860*/  BSSY B0, `(.L_x_436) ;  /* 0x0000008000007945 */ /* 0x000fe20003800000 */
[----:B------:R-:W-:-:S03]  /*e870*/  MOV R0, RZ ;  /* 0x000000ff00007202 */ /* 0x000fc60000000f00 */
[----:B------:R-:W-:-:S13]  /*e880*/  ISETP.GE.OR P6, PT, R7, R6, !P0 ;  /* 0x000000060700720c */ /* 0x000fda00047c6670 */
[----:B------:R-:W-:Y:S05]  /*e890*/  @P6 BRA `(.L_x_437) ;  /* 0x0000000000106947 */ /* 0x000fea0003800000 */
[----:B------:R-:W0:Y:S01]  /*e8a0*/  LDC.64 R2, c[0x0][0xc80] ;  /* 0x00032000ff027b82 */ /* 0x000e220000000a00 */
[----:B------:R-:W-:Y:S01]  /*e8b0*/  ULDC.64 UR8, c[0x0][0x208] ;  /* 0x0000820000087ab9 */ /* 0x000fe20000000a00 */
[----:B0-----:R-:W-:-:S05]  /*e8c0*/  IMAD.WIDE R2, R7, 0x4, R2 ;  /* 0x0000000407027825 */ /* 0x001fca00078e0202 */
[----:B------:R0:W5:Y:S02]  /*e8d0*/  LDG.E R0, desc[UR8][R2.64] ;  /* 0x0000000802007981 */ /* 0x000164000c1e1900 */
.L_x_437:
[----:B------:R-:W-:Y:S05]  /*e8e0*/  BSYNC B0 ;  /* 0x0000000000007941 */ /* 0x000fea0003800000 */
.L_x_436:
[----:B0----5:R-:W0:Y:S02]  /*e8f0*/  SHFL.UP PT, R2, R0, 0x1, RZ ;  /* 0x0420000000027989 */ /* 0x021e2400000e00ff */
[----:B0-----:R-:W-:-:S05]  /*e900*/  SEL R3, R2, RZ, P1 ;  /* 0x000000ff02037207 */ /* 0x001fca0000800000 */
[----:B------:R-:W-:-:S05]  /*e910*/  IMAD.IADD R3, R0, 0x1, R3 ;  /* 0x0000000100037824 */ /* 0x000fca00078e0203 */
[----:B------:R-:W0:Y:S02]  /*e920*/  SHFL.UP PT, R2, R3, 0x2, RZ ;  /* 0x0440000003027989 */ /* 0x000e2400000e00ff */
        /* <DEDUP_REMOVED lines=11> */
[----:B------:R-:W0:Y:S02]  /*e9e0*/  SHFL.IDX PT, R3, R9, 0x1f, 0x1f ;  /* 0x03e01f0009037f89 */ /* 0x000e2400000e0000 */
[----:B0-----:R-:W-:-:S04]  /*e9f0*/  IMAD R3, R3, UR5, RZ ;  /* 0x0000000503037c24 */ /* 0x001fc8000f8e02ff */
[----:B------:R-:W-:-:S05]  /*ea00*/  IMAD.IADD R4, R3, 0x1, R4 ;  /* 0x0000000103047824 */ /* 0x000fca00078e0204 */
[----:B------:R-:W-:-:S13]  /*ea10*/  ISETP.GT.AND P6, PT, R4, UR6, PT ;  /* 0x0000000604007c0c */ /* 0x000fda000bfc4270 */
[----:B------:R-:W-:Y:S05]  /*ea20*/  @!P6 BRA `(.L_x_438) ;  /* 0xfffffffc0078e947 */ /* 0x000fea000383ffff */
[----:B------:R-:W-:Y:S02]  /*ea30*/  IMAD.MOV.U32 R2, RZ, RZ, R9 ;  /* 0x000000ffff027224 */ /* 0x000fe400078e0009 */
[----:B------:R-:W-:-:S07]  /*ea40*/  IMAD.MOV.U32 R7, RZ, RZ, R3 ;  /* 0x000000ffff077224 */ /* 0x000fce00078e0003 */
.L_x_434:
[----:B------:R-:W-:-:S04]  /*ea50*/  IMAD.IADD R7, R4, 0x1, -R7 ;  /* 0x0000000104077824 */ /* 0x000fc800078e0a07 */
[----:B------:R-:W-:-:S05]  /*ea60*/  IMAD R3, R2, UR5, R7 ;  /* 0x0000000502037c24 */ /* 0x000fca000f8e0207 */
[----:B------:R-:W-:-:S13]  /*ea70*/  ISETP.GT.AND P0, PT, R3, UR6, PT ;  /* 0x0000000603007c0c */ /* 0x000fda000bf04270 */
[----:B------:R-:W-:-:S04]  /*ea80*/  VOTE.ANY R6, PT, !P0 ;  /* 0x0000000000067806 */ /* 0x000fc800040e0100 */
[----:B------:R-:W0:Y:S01]  /*ea90*/  POPC R19, R6 ;  /* 0x0000000600137309 */ /* 0x000e220000000000 */
[----:B------:R-:W-:Y:S01]  /*eaa0*/  ISETP.NE.AND P0, PT, R6, RZ, PT ;  /* 0x000000ff0600720c */ /* 0x000fe20003f05270 */
[----:B0-----:R-:W0:Y:S02]  /*eab0*/  SHFL.IDX PT, R0, R0, R19, 0x1f ;  /* 0x00001f1300007589 */ /* 0x001e2400000e0000 */
[----:B0-----:R-:W-:-:S04]  /*eac0*/  IABS R4, R0 ;  /* 0x0000000000047213 */ /* 0x001fc80000000000 */
[----:B------:R-:W0:Y:S08]  /*ead0*/  I2F.RP R8, R4 ;  /* 0x0000000400087306 */ /* 0x000e300000209400 */
[----:B0-----:R-:W0:Y:S02]  /*eae0*/  MUFU.RCP R8, R8 ;  /* 0x0000000800087308 */ /* 0x001e240000001000 */
[----:B0-----:R-:W-:-:S06]  /*eaf0*/  VIADD R3, R8, 0xffffffe ;  /* 0x0ffffffe08037836 */ /* 0x001fcc0000000000 */
[----:B------:R-:W0:Y:S02]  /*eb00*/  F2I.FTZ.U32.TRUNC.NTZ R3, R3 ;  /* 0x0000000300037305 */ /* 0x000e24000021f000 */
[----:B0-----:R-:W-:Y:S01]  /*eb10*/  IMAD.MOV R11, RZ, RZ, -R3 ;  /* 0x000000ffff0b7224 */ /* 0x001fe200078e0a03 */
[----:B------:R-:W-:Y:S06]  /*eb20*/  @!P0 BRA `(.L_x_439) ;  /* 0x0000000000088947 */ /* 0x000fec0003800000 */
[----:B------:R-:W-:-:S05]  /*eb30*/  VIADD R9, R19, 0xffffffff ;  /* 0xffffffff13097836 */ /* 0x000fca0000000000 */
[----:B------:R0:W1:Y:S02]  /*eb40*/  SHFL.IDX PT, R16, R2, R9, 0x1f ;  /* 0x00001f0902107589 */ /* 0x00006400000e0000 */
.L_x_439:
[----:B-1----:R-:W-:Y:S01]  /*eb50*/  IMAD R16, R16, UR5, R7 ;  /* 0x0000000510107c24 */ /* 0x002fe2000f8e0207 */
[----:B------:R-:W-:Y:S01]  /*eb60*/  IABS R6, R0 ;  /* 0x0000000000067213 */ /* 0x000fe20000000000 */
[----:B------:R-:W-:Y:S02]  /*eb70*/  IMAD R7, R11, R4, RZ ;  /* 0x000000040b077224 */ /* 0x000fe400078e02ff */
[----:B0-----:R-:W-:Y:S01]  /*eb80*/  IMAD.MOV.U32 R2, RZ, RZ, RZ ;  /* 0x000000ffff027224 */ /* 0x001fe200078e00ff */
[----:B------:R-:W-:Y:S01]  /*eb90*/  IADD3 R17, -R16, UR6, RZ ;  /* 0x0000000610117c10 */ /* 0x000fe2000fffe1ff */
[----:B------:R-:W-:Y:S02]  /*eba0*/  IMAD.MOV R6, RZ, RZ, -R6 ;  /* 0x000000ffff067224 */ /* 0x000fe400078e0a06 */
[----:B------:R-:W-:Y:S01]  /*ebb0*/  IMAD.HI.U32 R2, R3, R7, R2 ;  /* 0x0000000703027227 */ /* 0x000fe200078e0002 */
[----:B------:R-:W-:-:S03]  /*ebc0*/  IABS R3, R17 ;  /* 0x0000001100037213 */ /* 0x000fc60000000000 */
[----:B------:R-:W-:Y:S02]  /*ebd0*/  VIADD R19, R19, UR4 ;  /* 0x0000000413137c36 */ /* 0x000fe40008000000 */
[----:B------:R-:W-:-:S04]  /*ebe0*/  IMAD.HI.U32 R2, R2, R3, RZ ;  /* 0x0000000302027227 */ /* 0x000fc800078e00ff */
[----:B------:R-:W-:-:S05]  /*ebf0*/  IMAD R3, R2, R6, R3 ;  /* 0x0000000602037224 */ /* 0x000fca00078e0203 */
[----:B------:R-:W-:-:S13]  /*ec00*/  ISETP.GT.U32.AND P1, PT, R4, R3, PT ;  /* 0x000000030400720c */ /* 0x000fda0003f24070 */
[----:B------:R-:W-:Y:S02]  /*ec10*/  @!P1 IMAD.IADD R3, R3, 0x1, -R4 ;  /* 0x0000000103039824 */ /* 0x000fe400078e0a04 */
[----:B------:R-:W-:Y:S01]  /*ec20*/  @!P1 VIADD R2, R2, 0x1 ;  /* 0x0000000102029836 */ /* 0x000fe20000000000 */
[----:B------:R-:W-:Y:S02]  /*ec30*/  ISETP.NE.AND P1, PT, R0, RZ, PT ;  /* 0x000000ff0000720c */ /* 0x000fe40003f25270 */
[----:B------:R-:W-:Y:S02]  /*ec40*/  ISETP.GE.U32.AND P0, PT, R3, R4, PT ;  /* 0x000000040300720c */ /* 0x000fe40003f06070 */
[----:B------:R-:W-:-:S04]  /*ec50*/  LOP3.LUT R3, R17, R0, RZ, 0x3c, !PT ;  /* 0x0000000011037212 */ /* 0x000fc800078e3cff */
[----:B------:R-:W-:-:S07]  /*ec60*/  ISETP.GE.AND P2, PT, R3, RZ, PT ;  /* 0x000000ff0300720c */ /* 0x000fce0003f46270 */
[----:B------:R-:W-:-:S06]  /*ec70*/  @P0 VIADD R2, R2, 0x1 ;  /* 0x0000000102020836 */ /* 0x000fcc0000000000 */
[----:B------:R-:W-:Y:S01]  /*ec80*/  @!P2 IMAD.MOV R2, RZ, RZ, -R2 ;  /* 0x000000ffff02a224 */ /* 0x000fe200078e0a02 */
[----:B------:R-:W-:-:S05]  /*ec90*/  @!P1 LOP3.LUT R2, RZ, R0, RZ, 0x33, !PT ;  /* 0x00000000ff029212 */ /* 0x000fca00078e33ff */
[--C-:B------:R-:W-:Y:S02]  /*eca0*/  IMAD.MOV R3, RZ, RZ, -R2.reuse ;  /* 0x000000ffff037224 */ /* 0x100fe400078e0a02 */
[----:B------:R-:W-:Y:S02]  /*ecb0*/  IMAD.MOV.U32 R18, RZ, RZ, R2 ;  /* 0x000000ffff127224 */ /* 0x000fe400078e0002 */
[----:B------:R-:W-:Y:S01]  /*ecc0*/  IMAD R17, R0, R3, R17 ;  /* 0x0000000300117224 */ /* 0x000fe200078e0211 */
[----:B------:R-:W-:Y:S06]  /*ecd0*/  BRA `(.L_x_440) ;  /* 0x00000000000c7947 */ /* 0x000fec0003800000 */
.L_x_435:
[----:B------:R-:W-:Y:S02]  /*ece0*/  IMAD.MOV.U32 R17, RZ, RZ, RZ ;  /* 0x000000ffff117224 */ /* 0x000fe400078e00ff */
[----:B------:R-:W-:Y:S02]  /*ecf0*/  IMAD.U32 R16, RZ, RZ, UR6 ;  /* 0x00000006ff107e24 */ /* 0x000fe4000f8e00ff */
[----:B------:R-:W-:-:S07]  /*ed00*/  IMAD.MOV.U32 R18, RZ, RZ, RZ ;  /* 0x000000ffff127224 */ /* 0x000fce00078e00ff */
.L_x_440:
[----:B------:R-:W-:-:S13]  /*ed10*/  ISETP.NE.AND P0, PT, R5, RZ, PT ;  /* 0x000000ff0500720c */ /* 0x000fda0003f05270 */
[----:B------:R-:W0:Y:S01]  /*ed20*/  @!P0 S2R R3, SR_CgaCtaId ;  /* 0x0000000000038919 */ /* 0x000e220000008800 */
[----:B------:R-:W-:-:S04]  /*ed30*/  @!P0 MOV R0, 0x400 ;  /* 0x0000040000008802 */ /* 0x000fc80000000f00 */
[----:B0-----:R-:W-:-:S05]  /*ed40*/  @!P0 LEA R0, R3, R0, 0x18 ;  /* 0x0000000003008211 */ /* 0x001fca00078ec0ff */
[----:B------:R0:W-:Y:S01]  /*ed50*/  @!P0 STS.128 [R0+0x388d0], R16 ;  /* 0x0388d01000008388 */ /* 0x0001e20000000c00 */
[----:B------:R-:W-:Y:S06]  /*ed60*/  BAR.ARV 0x5, 0x180 ;  /* 0x0146000000007b1d */ /* 0x000fec0000002000 */
.L_x_433:
[----:B0-----:R-:W-:Y:S01]  /*ed70*/  IMAD.MOV.U32 R0, RZ, RZ, 0x1 ;  /* 0x00000001ff007424 */ /* 0x001fe200078e00ff */
[----:B------:R0:W-:Y:S01]  /*ed80*/  STL [R1+0x50], RZ ;  /* 0x000050ff01007387 */ /* 0x0001e20000100800 */
[----:B------:R-:W-:Y:S02]  /*ed90*/  ULDC UR4, c[0x0][0xc3c] ;  /* 0x00030f0000047ab9 */ /* 0x000fe40000000800 */
[----:B-1----:R-:W-:Y:S01]  /*eda0*/  ISETP.GE.AND P0, PT, R19, UR4, PT ;  /* 0x0000000413007c0c */ /* 0x002fe2000bf06270 */
[----:B------:R0:W-:Y:S04]  /*edb0*/  STL [R1+0x10], R0 ;  /* 0x0000100001007387 */ /* 0x0001e80000100800 */
[----:B------:R0:W-:Y:S08]  /*edc0*/  STL [R1+0x8], RZ ;  /* 0x000008ff01007387 */ /* 0x0001f00000100800 */
[----:B0-----:R-:W-:Y:S05]  /*edd0*/  @P0 BRA `(.L_x_441) ;  /* 0x0000006000280947 */ /* 0x001fea0003800000 */
[----:B------:R-:W0:Y:S01]  /*ede0*/  S2R R5, SR_TID.X ;  /* 0x0000000000057919 */ /* 0x000e220000002100 */
[----:B------:R-:W1:Y:S01]  /*edf0*/  S2UR UR5, SR_CgaCtaId ;  /* 0x00000000000579c3 */ /* 0x000e620000008800 */
[----:B------:R-:W-:Y:S01]  /*ee00*/  UMOV UR4, 0x400 ;  /* 0x0000040000047882 */ /* 0x000fe20000000000 */
[----:B------:R-:W-:Y:S01]  /*ee10*/  BSSY B8, `(.L_x_441) ;  /* 0x0000606000087945 */ /* 0x000fe20003800000 */
[----:B------:R-:W-:Y:S01]  /*ee20*/  ULDC UR38, c[0x0][0xc] ;  /* 0x0000030000267ab9 */ /* 0x000fe20000000800 */
[----:B------:R-:W-:Y:S01]  /*ee30*/  ULDC.64 UR36, c[0x0][0x198] ;  /* 0x0000660000247ab9 */ /* 0x000fe20000000a00 */
[----:B-1----:R-:W-:Y:S01]  /*ee40*/  ULEA UR4, UR5, UR4, 0x18 ;  /* 0x0000000405047291 */ /* 0x002fe2000f8ec03f */
[C---:B0-----:R-:W-:Y:S01]  /*ee50*/  IMAD.SHL.U32 R0, R5.reuse, 0x8, RZ ;  /* 0x0000000805007824 */ /* 0x041fe200078e00ff */
[----:B------:R-:W-:-:S04]  /*ee60*/  LOP3.LUT R4, R5, 0x7f, RZ, 0xc0, !PT ;  /* 0x0000007f05047812 */ /* 0x000fc800078ec0ff */
[C---:B------:R-:W-:Y:S02]  /*ee70*/  LOP3.LUT R2, R0.reuse, 0x1f8, RZ, 0xc0, !PT ;  /* 0x000001f800027812 */ /* 0x040fe400078ec0ff */
[----:B------:R-:W-:Y:S02]  /*ee80*/  LOP3.LUT R0, R0, 0x38, RZ, 0xc0, !PT ;  /* 0x0000003800007812 */ /* 0x000fe400078ec0ff */
[----:B------:R-:W-:Y:S01]  /*ee90*/  LOP3.LUT R3, R2, 0x38, R5, 0x78, !PT ;  /* 0x0000003802037812 */ /* 0x000fe200078e7805 */
[----:B------:R-:W-:-:S05]  /*eea0*/  IMAD.SHL.U32 R2, R4, 0x8, RZ ;  /* 0x0000000804027824 */ /* 0x000fca00078e00ff */
[----:B------:R-:W-:Y:S01]  /*eeb0*/  LOP3.LUT R3, R3, 0x200, R2, 0xf8, !PT ;  /* 0x0000020003037812 */ /* 0x000fe200078ef802 */
[----:B------:R-:W-:Y:S01]  /*eec0*/  IMAD.SHL.U32 R2, R5, 0x10, RZ ;  /* 0x0000001005027824 */ /* 0x000fe200078e00ff */
[----:B------:R-:W-:Y:S01]  /*eed0*/  SHF.R.U32.HI R5, RZ, 0x3, R4 ;  /* 0x00000003ff057819 */ /* 0x000fe20000011604 */
[----:B------:R-:W-:-:S03]  /*eee0*/  IMAD.U32 R4, RZ, RZ, UR4 ;  /* 0x00000004ff047e24 */ /* 0x000fc6000f8e00ff */
[----:B------:R-:W-:Y:S01]  /*eef0*/  LOP3.LUT R2, R5, 0x70, R2, 0xf8, !PT ;  /* 0x0000007005027812 */ /* 0x000fe200078ef802 */
[----:B------:R-:W-:Y:S01]  /*ef00*/  IMAD R3, R3, 0x2, R4 ;  /* 0x0000000203037824 */ /* 0x000fe200078e0204 */
[----:B------:R-:W-:Y:S01]  /*ef10*/  STL [R1+0x4], R4 ;  /* 0x0000040401007387 */ /* 0x000fe20000100800 */
[----:B------:R-:W-:-:S03]  /*ef20*/  IMAD.MOV.U32 R2, RZ, RZ, 0x1 ;  /* 0x00000001ff027424 */ /* 0x000fc600078e00ff */
[----:B------:R0:W-:Y:S04]  /*ef30*/  STL [R1+0x24], R3 ;  /* 0x0000240301007387 */ /* 0x0001e80000100800 */
[----:B------:R-:W-:Y:S04]  /*ef40*/  STL [R1+0x8], RZ ;  /* 0x000008ff01007387 */ /* 0x000fe80000100800 */
[----:B------:R1:W-:Y:S01]  /*ef50*/  STL [R1+0x10], R2 ;  /* 0x0000100201007387 */ /* 0x0003e20000100800 */
[----:B0-----:R-:W-:-:S03]  /*ef60*/  LOP3.LUT R3, R0, 0x40, RZ, 0xfc, !PT ;  /* 0x0000004000037812 */ /* 0x001fc600078efcff */
[----:B------:R0:W-:Y:S01]  /*ef70*/  STL [R1+0x50], RZ ;  /* 0x000050ff01007387 */ /* 0x0001e20000100800 */
[C---:B-1----:R-:W-:Y:S02]  /*ef80*/  LOP3.LUT R2, R0.reuse, 0x80, RZ, 0xfc, !PT ;  /* 0x0000008000027812 */ /* 0x042fe400078efcff */
[----:B------:R-:W-:-:S07]  /*ef90*/  LOP3.LUT R0, R0, 0xc0, RZ, 0xfc, !PT ;  /* 0x000000c000007812 */ /* 0x000fce00078efcff */
.L_x_554:
[----:B-1----:R-:W1:Y:S01]  /*efa0*/  LDC.64 R2, c[0x0][0xc88] ;  /* 0x00032200ff027b82 */ /* 0x002e620000000a00 */
[----:B------:R-:W-:Y:S01]  /*efb0*/  ULDC.64 UR4, c[0x0][0x208] ;  /* 0x0000820000047ab9 */ /* 0x000fe20000000a00 */
[----:B-1----:R-:W-:-:S05]  /*efc0*/  IMAD.WIDE R2, R19, 0x4, R2 ;  /* 0x0000000413027825 */ /* 0x002fca00078e0202 */
[----:B--2---:R-:W2:Y:S01]  /*efd0*/  LDG.E R11, desc[UR4][R2.64] ;  /* 0x00000004020b7981 */ /* 0x004ea2000c1e1900 */
[----:B------:R-:W-:Y:S05]  /*efe0*/  YIELD ;  /* 0x0000000000007946 */ /* 0x000fea0003800000 */
[----:B------:R-:W-:Y:S01]  /*eff0*/  ULDC.64 UR4, c[0x0][0xa28] ;  /* 0x00028a0000047ab9 */ /* 0x000fe20000000a00 */
[----:B---3--:R-:W-:Y:S01]  /*f000*/  IMAD.MOV.U32 R0, RZ, RZ, RZ ;  /* 0x000000ffff007224 */ /* 0x008fe200078e00ff */
[----:B------:R-:W-:Y:S01]  /*f010*/  ISETP.NE.U32.AND P0, PT, RZ, UR4, PT ;  /* 0x00000004ff007c0c */ /* 0x000fe2000bf05070 */
[----:B------:R-:W-:Y:S01]  /*f020*/  ULDC.64 UR10, c[0x0][0x208] ;  /* 0x00008200000a7ab9 */ /* 0x000fe20000000a00 */
[----:B------:R-:W-:Y:S01]  /*f030*/  IMAD.MOV.U32 R6, RZ, RZ, RZ ;  /* 0x000000ffff067224 */ /* 0x000fe200078e00ff */
[----:B------:R-:W-:Y:S01]  /*f040*/  ULDC.64 UR6, c[0x0][0xa18] ;  /* 0x0002860000067ab9 */ /* 0x000fe20000000a00 */
[----:B------:R-:W-:Y:S01]  /*f050*/  ISETP.NE.AND.EX P0, PT, RZ, UR5, PT, P0 ;  /* 0x00000005ff007c0c */ /* 0x000fe2000bf05300 */
[----:B------:R-:W-:Y:S01]  /*f060*/  ULDC.64 UR8, c[0x0][0xa08] ;  /* 0x0002820000087ab9 */ /* 0x000fe20000000a00 */
[----:B--2---:R-:W-:Y:S01]  /*f070*/  SHF.R.S32.HI R4, RZ, 0x1f, R11 ;  /* 0x0000001fff047819 */ /* 0x004fe2000001140b */
[----:B------:R-:W-:-:S10]  /*f080*/  IMAD.SHL.U32 R10, R11, 0x4, RZ ;  /* 0x000000040b0a7824 */ /* 0x000fd400078e00ff */
[C---:B------:R-:W-:Y:S01]  /*f090*/  @P0 LEA R2, P1, R11.reuse, UR4, 0x2 ;  /* 0x000000040b020c11 */ /* 0x040fe2000f8210ff */
[----:B------:R-:W-:Y:S03]  /*f0a0*/  STL [R1+0x28], R11 ;  /* 0x0000280b01007387 */ /* 0x000fe60000100800 */
[C-C-:B------:R-:W-:Y:S01]  /*f0b0*/  @P0 LEA.HI.X R3, R11.reuse, UR5, R4.reuse, 0x2, P1 ;  /* 0x000000050b030c11 */ /* 0x140fe200088f1404 */
[----:B------:R-:W-:Y:S01]  /*f0c0*/  ULDC.64 UR4, c[0x0][0xa00] ;  /* 0x0002800000047ab9 */ /* 0x000fe20000000a00 */
[----:B------:R-:W-:Y:S01]  /*f0d0*/  SHF.L.U64.HI R9, R11, 0x2, R4 ;  /* 0x000000020b097819 */ /* 0x000fe20000010204 */
[----:B------:R1:W-:Y:S01]  /*f0e0*/  STL [R1+0x38], R4 ;  /* 0x0000380401007387 */ /* 0x0003e20000100800 */
[----:B------:R-:W-:-:S03]  /*f0f0*/  ISETP.NE.U32.AND P1, PT, RZ, UR4, PT ;  /* 0x00000004ff007c0c */ /* 0x000fc6000bf25070 */
[----:B-----5:R2:W5:Y:S01]  /*f100*/  @P0 LDG.E R0, desc[UR10][R2.64] ;  /* 0x0000000a02000981 */ /* 0x020562000c1e1900 */
[----:B------:R-:W-:Y:S01]  /*f110*/  ISETP.NE.AND.EX P1, PT, RZ, UR5, PT, P1 ;  /* 0x00000005ff007c0c */ /* 0x000fe2000bf25310 */
[----:B------:R-:W-:Y:S01]  /*f120*/  IMAD.MOV.U32 R8, RZ, RZ, RZ ;  /* 0x000000ffff087224 */ /* 0x000fe200078e00ff */
[----:B------:R-:W-:Y:S01]  /*f130*/  ISETP.NE.U32.AND P2, PT, RZ, UR6, PT ;  /* 0x00000006ff007c0c */ /* 0x000fe2000bf45070 */
[----:B------:R-:W-:Y:S01]  /*f140*/  STL [R1], R10 ;  /* 0x0000000a01007387 */ /* 0x000fe20000100800 */
[----:B------:R-:W-:Y:S02]  /*f150*/  ISETP.NE.U32.AND P0, PT, RZ, UR8, PT ;  /* 0x00000008ff007c0c */ /* 0x000fe4000bf05070 */
[----:B------:R-:W-:Y:S01]  /*f160*/  ISETP.NE.AND.EX P2, PT, RZ, UR7, PT, P2 ;  /* 0x00000007ff007c0c */ /* 0x000fe2000bf45320 */
[----:B------:R-:W-:Y:S01]  /*f170*/  STL [R1+0x1c], R9 ;  /* 0x00001c0901007387 */ /* 0x000fe20000100800 */
[----:B------:R-:W-:Y:S02]  /*f180*/  ISETP.NE.AND.EX P0, PT, RZ, UR9, PT, P0 ;  /* 0x00000009ff007c0c */ /* 0x000fe4000bf05300 */
[----:B--2---:R-:W-:-:S02]  /*f190*/  IADD3 R2, P3, R10, UR4, RZ ;  /* 0x000000040a027c10 */ /* 0x004fc4000ff7e0ff */
[----:B-1----:R-:W-:Y:S02]  /*f1a0*/  IADD3 R4, P4, R10, UR8, RZ ;  /* 0x000000080a047c10 */ /* 0x002fe4000ff9e0ff */
[C---:B------:R-:W-:Y:S01]  /*f1b0*/  IADD3.X R3, R9.reuse, UR5, RZ, P3, !PT ;  /* 0x0000000509037c10 */ /* 0x040fe20009ffe4ff */
[----:B------:R-:W-:Y:S01]  /*f1c0*/  ULDC UR4, c[0x0][0x288] ;  /* 0x0000a20000047ab9 */ /* 0x000fe20000000800 */
[----:B------:R-:W-:-:S03]  /*f1d0*/  IADD3.X R5, R9, UR9, RZ, P4, !PT ;  /* 0x0000000909057c10 */ /* 0x000fc6000a7fe4ff */
[----:B------:R-:W2:Y:S01]  /*f1e0*/  @P1 LDG.E R6, desc[UR10][R2.64] ;  /* 0x0000000a02061981 */ /* 0x000ea2000c1e1900 */
[----:B------:R-:W-:Y:S01]  /*f1f0*/  MOV R12, UR4 ;  /* 0x00000004000c7c02 */ /* 0x000fe20008000f00 */
[----:B------:R-:W-:Y:S02]  /*f200*/  ULDC.64 UR4, c[0x0][0x418] ;  /* 0x0001060000047ab9 */ /* 0x000fe40000000a00 */
[----:B------:R-:W5:Y:S04]  /*f210*/  @P0 LDG.E R8, desc[UR10][R4.64] ;  /* 0x0000000a04080981 */ /* 0x000f68000c1e1900 */
[----:B--2---:R1:W-:Y:S02]  /*f220*/  STL [R1+0x34], R6 ;  /* 0x0000340601007387 */ /* 0x0043e40000100800 */
[----:B-1----:R-:W-:-:S04]  /*f230*/  @P2 IADD3 R6, P3, R10, UR6, RZ ;  /* 0x000000060a062c10 */ /* 0x002fc8000ff7e0ff */
[----:B------:R-:W-:-:S05]  /*f240*/  @P2 IADD3.X R7, R9, UR7, RZ, P3, !PT ;  /* 0x0000000709072c10 */ /* 0x000fca0009ffe4ff */
[----:B------:R1:W2:Y:S01]  /*f250*/  @P2 LDG.E R12, desc[UR10][R6.64] ;  /* 0x0000000a060c2981 */ /* 0x0002a2000c1e1900 */
[----:B------:R-:W-:-:S03]  /*f260*/  UISETP.NE.U32.AND UP0, UPT, UR4, URZ, UPT ;  /* 0x0000003f0400728c */ /* 0x000fc6000bf05070 */
[----:B------:R-:W-:Y:S01]  /*f270*/  ULDC UR4, c[0x0][0x424] ;  /* 0x0001090000047ab9 */ /* 0x000fe20000000800 */
[----:B------:R-:W-:-:S03]  /*f280*/  UISETP.NE.AND.EX UP0, UPT, UR5, URZ, UPT, UP0 ;  /* 0x0000003f0500728c */ /* 0x000fc6000bf05300 */
[----:B------:R-:W-:Y:S01]  /*f290*/  ULDC UR5, c[0x0][0x2f0] ;  /* 0x0000bc0000057ab9 */ /* 0x000fe20000000800 */
[----:B------:R-:W-:-:S04]  /*f2a0*/  USEL UR4, UR4, 0x1, UP0 ;  /* 0x0000000104047887 */ /* 0x000fc80008000000 */
[----:B------:R-:W-:-:S06]  /*f2b0*/  UIMAD UR4, UR4, UR5, URZ ;  /* 0x00000005040472a4 */ /* 0x000fcc000f8e023f */
[----:B-1----:R-:W-:Y:S01]  /*f2c0*/  IMAD.U32 R6, RZ, RZ, UR4 ;  /* 0x00000004ff067e24 */ /* 0x002fe2000f8e00ff */
[----:B--2---:R1:W-:Y:S01]  /*f2d0*/  STL [R1+0x3c], R12 ;  /* 0x00003c0c01007387 */ /* 0x0043e20000100800 */
[----:B------:R-:W-:Y:S05]  /*f2e0*/  @P2 BRA `(.L_x_442) ;  /* 0x0000000000182947 */ /* 0x000fea0003800000 */
[----:B------:R-:W-:Y:S05]  /*f2f0*/  @!P1 BRA `(.L_x_442) ;  /* 0x0000000000149947 */ /* 0x000fea0003800000 */
[----:B------:R-:W-:Y:S02]  /*f300*/  ULDC.64 UR4, c[0x0][0x208] ;  /* 0x0000820000047ab9 */ /* 0x000fe40000000a00 */
[----:B------:R-:W2:Y:S04]  /*f310*/  LDG.E R7, desc[UR4][R2.64] ;  /* 0x0000000402077981 */ /* 0x000ea8000c1e1900 */
[----:B------:R-:W2:Y:S02]  /*f320*/  LDG.E R2, desc[UR4][R2.64+0x4] ;  /* 0x0000040402027981 */ /* 0x000ea4000c1e1900 */
[----:B--2---:R-:W-:-:S05]  /*f330*/  IMAD.IADD R2, R2, 0x1, -R7 ;  /* 0x0000000102027824 */ /* 0x004fca00078e0a07 */
[----:B------:R2:W-:Y:S02]  /*f340*/  STL [R1+0x3c], R2 ;  /* 0x00003c0201007387 */ /* 0x0005e40000100800 */
.L_x_442:
[----:B--2---:R-:W-:Y:S01]  /*f350*/  IMAD.MOV.U32 R2, RZ, RZ, R11 ;  /* 0x000000ffff027224 */ /* 0x004fe200078e000b */
[----:B------:R-:W-:Y:S01]  /*f360*/  ULDC.64 UR4, c[0x0][0xa20] ;  /* 0x0002880000047ab9 */ /* 0x000fe20000000a00 */
[----:B-----5:R-:W-:Y:S01]  /*f370*/  IMAD.IADD R3, R8, 0x1, R0 ;  /* 0x0000000108037824 */ /* 0x020fe200078e0200 */
[----:B------:R-:W-:Y:S02]  /*f380*/  ISETP.NE.U32.AND P1, PT, RZ, UR4, PT ;  /* 0x00000004ff007c0c */ /* 0x000fe4000bf25070 */
[----:B------:R2:W-:Y:S02]  /*f390*/  STL [R1+0xc], R2 ;  /* 0x00000c0201007387 */ /* 0x0005e40000100800 */
[----:B------:R-:W-:Y:S02]  /*f3a0*/  ISETP.NE.AND.EX P1, PT, RZ, UR5, PT, P1 ;  /* 0x00000005ff007c0c */ /* 0x000fe4000bf25310 */
[----:B------:R2:W-:Y:S11]  /*f3b0*/  STL [R1+0x18], R3 ;  /* 0x0000180301007387 */ /* 0x0005f60000100800 */
[----:B--2---:R-:W-:Y:S05]  /*f3c0*/  @!P1 BRA `(.L_x_443) ;  /* 0x0000000000149947 */ /* 0x004fea0003800000 */
[----:B------:R-:W-:Y:S01]  /*f3d0*/  IADD3 R6, P0, R10, UR4, RZ ;  /* 0x000000040a067c10 */ /* 0x000fe2000ff1e0ff */
[----:B------:R-:W-:-:S03]  /*f3e0*/  ULDC.64 UR6, c[0x0][0x208] ;  /* 0x0000820000067ab9 */ /* 0x000fc60000000a00 */
[----:B------:R-:W-:-:S05]  /*f3f0*/  IADD3.X R7, R9, UR5, RZ, P0, !PT ;  /* 0x0000000509077c10 */ /* 0x000fca00087fe4ff */
[----:B------:R2:W5:Y:S01]  /*f400*/  LDG.E R6, desc[UR6][R6.64] ;  /* 0x0000000606067981 */ /* 0x000562000c1e1900 */
[----:B------:R-:W-:Y:S05]  /*f410*/  BRA `(.L_x_444) ;  /* 0x0000000000147947 */ /* 0x000fea0003800000 */
.L_x_443:
[----:B------:R-:W-:Y:S05]  /*f420*/  @!P0 BRA `(.L_x_444) ;  /* 0x0000000000108947 */ /* 0x000fea0003800000 */
[----:B------:R-:W-:Y:S02]  /*f430*/  ULDC.64 UR4, c[0x0][0x208] ;  /* 0x0000820000047ab9 */ /* 0x000fe40000000a00 */
[----:B------:R-:W2:Y:S04]  /*f440*/  LDG.E R6, desc[UR4][R4.64] ;  /* 0x0000000404067981 */ /* 0x000ea8000c1e1900 */
[----:B------:R-:W2:Y:S02]  /*f450*/  LDG.E R4, desc[UR4][R4.64+0x4] ;  /* 0x0000040404047981 */ /* 0x000ea4000c1e1900 */
[----:B--2---:R-:W-:-:S07]  /*f460*/  IMAD.IADD R6, R4, 0x1, -R6 ;  /* 0x0000000104067824 */ /* 0x004fce00078e0a06 */
.L_x_444:
[----:B-----5:R-:W-:Y:S01]  /*f470*/  IMAD.IADD R2, R6, 0x1, -R0 ;  /* 0x0000000106027824 */ /* 0x020fe200078e0a00 */
[----:B------:R-:W-:Y:S03]  /*f480*/  BSSY B7, `(.L_x_445) ;  /* 0x00004fa000077945 */ /* 0x000fe60003800000 */
[C---:B------:R-:W-:Y:S01]  /*f490*/  VIADD R0, R2.reuse, 0x4f ;  /* 0x0000004f02007836 */ /* 0x040fe20000000000 */
[----:B------:R3:W-:Y:S01]  /*f4a0*/  STL [R1+0x40], R2 ;  /* 0x0000400201007387 */ /* 0x0007e20000100800 */
[----:B------:R-:W-:Y:S02]  /*f4b0*/  ISETP.GT.AND P0, PT, R2, RZ, PT ;  /* 0x000000ff0200720c */ /* 0x000fe40003f04270 */
[----:B------:R-:W-:-:S05]  /*f4c0*/  IMAD.HI R0, R0, 0x66666667, RZ ;  /* 0x6666666700007827 */ /* 0x000fca00078e02ff */
[----:B---3--:R-:W-:-:S04]  /*f4d0*/  SHF.R.U32.HI R2, RZ, 0x1f, R0 ;  /* 0x0000001fff027819 */ /* 0x008fc80000011600 */
[----:B------:R-:W-:-:S05]  /*f4e0*/  LEA.HI.SX32 R0, R0, R2, 0x1b ;  /* 0x0000000200007211 */ /* 0x000fca00078fdaff */
[----:B------:R3:W-:Y:S01]  /*f4f0*/  STL [R1+0x30], R0 ;  /* 0x0000300001007387 */ /* 0x0007e20000100800 */
[----:B------:R-:W-:Y:S05]  /*f500*/  @P0 BRA `(.L_x_446) ;  /* 0x0000000000480947 */ /* 0x000fea0003800000 */
[----:B------:R-:W4:Y:S02]  /*f510*/  S2R R3, SR_TID.X ;  /* 0x0000000000037919 */ /* 0x000f240000002100 */
[----:B----4-:R-:W-:-:S04]  /*f520*/  LOP3.LUT R3, R3, 0x7f, RZ, 0xc0, !PT ;  /* 0x0000007f03037812 */ /* 0x010fc800078ec0ff */
[----:B------:R-:W-:-:S13]  /*f530*/  ISETP.NE.AND P0, PT, R3, RZ, PT ;  /* 0x000000ff0300720c */ /* 0x000fda0003f05270 */
[----:B------:R-:W-:Y:S05]  /*f540*/  @P0 BRA `(.L_x_447) ;  /* 0x0000004c00b40947 */ /* 0x000fea0003800000 */
[----:B------:R-:W4:Y:S01]  /*f550*/  S2R R3, SR_LANEID ;  /* 0x0000000000037919 */ /* 0x000f220000000000 */
[----:B------:R-:W-:Y:S01]  /*f560*/  VOTEU.ANY UR4, UPT, PT ;  /* 0x0000000000047886 */ /* 0x000fe200038e0100 */
[----:B------:R-:W5:Y:S01]  /*f570*/  LDC.64 R4, c[0x0][0xc60] ;  /* 0x00031800ff047b82 */ /* 0x000f620000000a00 */
[----:B---3--:R-:W4:Y:S01]  /*f580*/  FLO.U32 R0, UR4 ;  /* 0x0000000400007d00 */ /* 0x008f2200080e0000 */
[----:B------:R-:W-:-:S07]  /*f590*/  ULDC.64 UR6, c[0x0][0x208] ;  /* 0x0000820000067ab9 */ /* 0x000fce0000000a00 */
[----:B------:R-:W5:Y:S01]  /*f5a0*/  POPC R2, UR4 ;  /* 0x0000000400027d09 */ /* 0x000f620008000000 */
[----:B----4-:R-:W-:-:S13]  /*f5b0*/  ISETP.EQ.U32.AND P0, PT, R0, R3, PT ;  /* 0x000000030000720c */ /* 0x010fda0003f02070 */
[----:B-----5:R-:W3:Y:S01]  /*f5c0*/  @P0 ATOMG.E.ADD.STRONG.GPU PT, R5, desc[UR6][R4.64], R2 ;  /* 0x00000002040509a8 */ /* 0x020ee200081ee1c6 */
[----:B------:R-:W4:Y:S02]  /*f5d0*/  S2R R3, SR_LTMASK ;  /* 0x0000000000037919 */ /* 0x000f240000003900 */
[----:B----4-:R-:W-:-:S06]  /*f5e0*/  LOP3.LUT R3, R3, UR4, RZ, 0xc0, !PT ;  /* 0x0000000403037c12 */ /* 0x010fcc000f8ec0ff */
[----:B------:R-:W4:Y:S01]  /*f5f0*/  POPC R3, R3 ;  /* 0x0000000300037309 */ /* 0x000f220000000000 */
[----:B---3--:R-:W4:Y:S02]  /*f600*/  SHFL.IDX PT, R0, R5, R0, 0x1f ;  /* 0x00001f0005007589 */ /* 0x008f2400000e0000 */
[----:B----4-:R-:W-:Y:S01]  /*f610*/  IADD3 R16, R0, UR38, R3 ;  /* 0x0000002600107c10 */ /* 0x010fe2000fffe003 */
[----:B------:R-:W-:Y:S06]  /*f620*/  BRA `(.L_x_447) ;  /* 0x0000004c007c7947 */ /* 0x000fec0003800000 */
.L_x_446:
[----:B---3--:R-:W3:Y:S01]  /*f630*/  LDL R0, [R1+0x4] ;  /* 0x0000040001007983 */ /* 0x008ee20000100800 */
[----:B------:R-:W-:Y:S01]  /*f640*/  BSSY B6, `(.L_x_448) ;  /* 0x0000014000067945 */ /* 0x000fe20003800000 */
[----:B---3--:R-:W-:-:S05]  /*f650*/  VIADD R0, R0, 0x24400 ;  /* 0x0002440000007836 */ /* 0x008fca0000000000 */
[----:B------:R-:W-:-:S13]  /*f660*/  LOP3.LUT P0, RZ, R0, 0x3ff, RZ, 0xc0, !PT ;  /* 0x000003ff00ff7812 */ /* 0x000fda000780c0ff */
[----:B------:R-:W-:Y:S05]  /*f670*/  @!P0 BRA `(.L_x_449) ;  /* 0x0000000000408947 */ /* 0x000fea0003800000 */
[----:B------:R-:W-:Y:S01]  /*f680*/  MOV R2, 0x0 ;  /* 0x0000000000027802 */ /* 0x000fe20000000f00 */
[----:B------:R-:W-:Y:S01]  /*f690*/  ULDC.64 UR6, c[0x4][0x1b8] ;  /* 0x01006e0000067ab9 */ /* 0x000fe20000000a00 */
[----:B------:R-:W-:Y:S01]  /*f6a0*/  ULDC.64 UR8, c[0x4][0x1c0] ;  /* 0x0100700000087ab9 */ /* 0x000fe20000000a00 */
[----:B------:R-:W-:Y:S01]  /*f6b0*/  ULDC.64 UR4, c[0x4][0x118] ;  /* 0x0100460000047ab9 */ /* 0x000fe20000000a00 */
[----:B------:R-:W-:Y:S02]  /*f6c0*/  IMAD.U32 R4, RZ, RZ, UR6 ;  /* 0x00000006ff047e24 */ /* 0x000fe4000f8e00ff */
[----:B------:R-:W3:Y:S01]  /*f6d0*/  LDC.64 R2, c[0x4][R2] ;  /* 0x0100000002027b82 */ /* 0x000ee20000000a00 */
[----:B------:R-:W-:Y:S02]  /*f6e0*/  IMAD.U32 R5, RZ, RZ, UR7 ;  /* 0x00000007ff057e24 */ /* 0x000fe4000f8e00ff */
[----:B------:R-:W-:Y:S02]  /*f6f0*/  IMAD.U32 R6, RZ, RZ, UR8 ;  /* 0x00000008ff067e24 */ /* 0x000fe4000f8e00ff */
[----:B--2---:R-:W-:-:S02]  /*f700*/  IMAD.U32 R7, RZ, RZ, UR9 ;  /* 0x00000009ff077e24 */ /* 0x004fc4000f8e00ff */
[----:B------:R-:W-:Y:S02]  /*f710*/  IMAD.U32 R10, RZ, RZ, UR4 ;  /* 0x00000004ff0a7e24 */ /* 0x000fe4000f8e00ff */
[----:B------:R-:W-:Y:S02]  /*f720*/  IMAD.U32 R11, RZ, RZ, UR5 ;  /* 0x00000005ff0b7e24 */ /* 0x000fe4000f8e00ff */
[----:B------:R-:W-:Y:S02]  /*f730*/  IMAD.MOV.U32 R8, RZ, RZ, 0x70 ;  /* 0x00000070ff087424 */ /* 0x000fe400078e00ff */
[----:B-1----:R-:W-:Y:S02]  /*f740*/  IMAD.MOV.U32 R12, RZ, RZ, 0x1 ;  /* 0x00000001ff0c7424 */ /* 0x002fe400078e00ff */
[----:B------:R-:W-:-:S07]  /*f750*/  IMAD.MOV.U32 R13, RZ, RZ, RZ ;  /* 0x000000ffff0d7224 */ /* 0x000fce00078e00ff */
[----:B------:R-:W-:-:S07]  /*f760*/  LEPC R20, `(.L_x_449) ;  /* 0x000000001014794e */ /* 0x000fce0000000000 */
[----:B0--3--:R-:W-:Y:S05]  /*f770*/  CALL.ABS.NOINC R2 ;  /* 0x0000000002007343 */ /* 0x009fea0003c00000 */
.L_x_449:
[----:B------:R-:W-:Y:S05]  /*f780*/  BSYNC B6 ;  /* 0x0000000000067941 */ /* 0x000fea0003800000 */
.L_x_448:
[----:B------:R-:W3:Y:S01]  /*f790*/  LDL R2, [R1+0x4] ;  /* 0x0000040001027983 */ /* 0x000ee20000100800 */
        /* <DEDUP_REMOVED lines=8> */
[----:B------:R3:W4:Y:S01]  /*f820*/  LDC.64 R2, c[0x4][R0] ;  /* 0x0100000000027b82 */ /* 0x0007220000000a00 */
[----:B------:R-:W-:Y:S02]  /*f830*/  IMAD.U32 R4, RZ, RZ, UR6 ;  /* 0x00000006ff047e24 */ /* 0x000fe4000f8e00ff */
[----:B------:R-:W-:Y:S02]  /*f840*/  IMAD.U32 R5, RZ, RZ, UR7 ;  /* 0x00000007ff057e24 */ /* 0x000fe4000f8e00ff */
[----:B------:R-:W-:Y:S02]  /*f850*/  IMAD.U32 R6, RZ, RZ, UR8 ;  /* 0x00000008ff067e24 */ /* 0x000fe4000f8e00ff */
[----:B--2---:R-:W-:-:S02]  /*f860*/  IMAD.U32 R7, RZ, RZ, UR9 ;  /* 0x00000009ff077e24 */ /* 0x004fc4000f8e00ff */
[----:B------:R-:W-:Y:S02]  /*f870*/  IMAD.U32 R10, RZ, RZ, UR4 ;  /* 0x00000004ff0a7e24 */ /* 0x000fe4000f8e00ff */
[----:B------:R-:W-:Y:S02]  /*f880*/  IMAD.U32 R11, RZ, RZ, UR5 ;  /* 0x00000005ff0b7e24 */ /* 0x000fe4000f8e00ff */
[----:B------:R-:W-:Y:S02]  /*f890*/  IMAD.MOV.U32 R8, RZ, RZ, 0x70 ;  /* 0x00000070ff087424 */ /* 0x000fe400078e00ff */
[----:B-1----:R-:W-:Y:S02]  /*f8a0*/  IMAD.MOV.U32 R12, RZ, RZ, 0x1 ;  /* 0x00000001ff0c7424 */ /* 0x002fe400078e00ff */
[----:B---3--:R-:W-:-:S07]  /*f8b0*/  IMAD.MOV.U32 R13, RZ, RZ, RZ ;  /* 0x000000ffff0d7224 */ /* 0x008fce00078e00ff */
[----:B------:R-:W-:-:S07]  /*f8c0*/  LEPC R20, `(.L_x_452) ;  /* 0x000000001014794e */ /* 0x000fce0000000000 */
[----:B0---4-:R-:W-:Y:S05]  /*f8d0*/  CALL.ABS.NOINC R2 ;  /* 0x0000000002007343 */ /* 0x011fea0003c00000 */
.L_x_452:
[----:B------:R-:W-:Y:S01]  /*f8e0*/  MOV R2, 0x0 ;  /* 0x0000000000027802 */ /* 0x000fe20000000f00 */
[----:B------:R-:W-:Y:S01]  /*f8f0*/  ULDC.64 UR6, c[0x4][0x1b8] ;  /* 0x01006e0000067ab9 */ /* 0x000fe20000000a00 */
[----:B------:R-:W-:Y:S01]  /*f900*/  ULDC.64 UR8, c[0x4][0x1c0] ;  /* 0x0100700000087ab9 */ /* 0x000fe20000000a00 */
[----:B------:R-:W-:Y:S01]  /*f910*/  ULDC.64 UR4, c[0x4][0x128] ;  /* 0x01004a0000047ab9 */ /* 0x000fe20000000a00 */
[----:B------:R-:W-:Y:S01]  /*f920*/  IMAD.U32 R4, RZ, RZ, UR6 ;  /* 0x00000006ff047e24 */ /* 0x000fe2000f8e00ff */
[----:B------:R-:W-:Y:S01]  /*f930*/  MOV R13, RZ ;  /* 0x000000ff000d7202 */ /* 0x000fe20000000f00 */
[----:B------:R-:W0:Y:S01]  /*f940*/  LDC.64 R2, c[0x4][R2] ;  /* 0x0100000002027b82 */ /* 0x000e220000000a00 */
[----:B------:R-:W-:Y:S02]  /*f950*/  IMAD.U32 R5, RZ, RZ, UR7 ;  /* 0x00000007ff057e24 */ /* 0x000fe4000f8e00ff */
[----:B------:R-:W-:Y:S02]  /*f960*/  IMAD.U32 R6, RZ, RZ, UR8 ;  /* 0x00000008ff067e24 */ /* 0x000fe4000f8e00ff */
[----:B------:R-:W-:-:S02]  /*f970*/  IMAD.U32 R7, RZ, RZ, UR9 ;  /* 0x00000009ff077e24 */ /* 0x000fc4000f8e00ff */
[----:B------:R-:W-:Y:S02]  /*f980*/  IMAD.U32 R10, RZ, RZ, UR4 ;  /* 0x00000004ff0a7e24 */ /* 0x000fe4000f8e00ff */
[----:B------:R-:W-:Y:S02]  /*f990*/  IMAD.U32 R11, RZ, RZ, UR5 ;  /* 0x00000005ff0b7e24 */ /* 0x000fe4000f8e00ff */
[----:B------:R-:W-:Y:S02]  /*f9a0*/  IMAD.MOV.U32 R8, RZ, RZ, 0x70 ;  /* 0x00000070ff087424 */ /* 0x000fe400078e00ff */
[----:B------:R-:W-:-:S07]  /*f9b0*/  IMAD.MOV.U32 R12, RZ, RZ, 0x1 ;  /* 0x00000001ff0c7424 */ /* 0x000fce00078e00ff */
[----:B------:R-:W-:-:S07]  /*f9c0*/  LEPC R20, `(.L_x_451) ;  /* 0x000000001014794e */ /* 0x000fce0000000000 */
[----:B0-----:R-:W-:Y:S05]  /*f9d0*/  CALL.ABS.NOINC R2 ;  /* 0x0000000002007343 */ /* 0x001fea0003c00000 */
.L_x_451:
[----:B------:R-:W-:Y:S05]  /*f9e0*/  BSYNC B6 ;  /* 0x0000000000067941 */ /* 0x000fea0003800000 */
.L_x_450:
[----:B------:R-:W3:Y:S01]  /*f9f0*/  LDL.LU R2, [R1] ;  /* 0x0000000001027983 */ /* 0x000ee20000300800 */
[----:B------:R-:W-:-:S03]  /*fa00*/  ULDC.64 UR4, c[0x0][0x9f8] ;  /* 0x00027e0000047ab9 */ /* 0x000fc60000000a00 */
[----:B------:R-:W4:Y:S04]  /*fa10*/  LDL.LU R4, [R1+0x1c] ;  /* 0x00001c0001047983 */ /* 0x000f280000300800 */
[----:B--2---:R-:W2:Y:S01]  /*fa20*/  LDL R7, [R1+0xc] ;  /* 0x00000c0001077983 */ /* 0x004ea20000100800 */
[----:B------:R-:W-:Y:S01]  /*fa30*/  ISETP.NE.U32.AND P0, PT, RZ, UR4, PT ;  /* 0x00000004ff007c0c */ /* 0x000fe2000bf05070 */
[----:B------:R-:W-:Y:S02]  /*fa40*/  ULDC.64 UR6, c[0x0][0x208] ;  /* 0x0000820000067ab9 */ /* 0x000fe40000000a00 */
[----:B------:R-:W5:Y:S01]  /*fa50*/  LDL R0, [R1+0x30] ;  /* 0x0000300001007983 */ /* 0x000f620000100800 */
[----:B------:R-:W-:-:S13]  /*fa60*/  ISETP.NE.AND.EX P0, PT, RZ, UR5, PT, P0 ;  /* 0x00000005ff007c0c */ /* 0x000fda000bf05300 */
[----:B---3--:R-:W-:-:S04]  /*fa70*/  @P0 IADD3 R2, P1, R2, UR4, RZ ;  /* 0x0000000402020c10 */ /* 0x008fc8000ff3e0ff */
[----:B----4-:R-:W-:Y:S01]  /*fa80*/  @P0 IADD3.X R3, R4, UR5, RZ, P1, !PT ;  /* 0x0000000504030c10 */ /* 0x010fe20008ffe4ff */
[----:B------:R-:W-:-:S04]  /*fa90*/  ULDC.64 UR4, c[0x0][0xa08] ;  /* 0x0002820000047ab9 */ /* 0x000fc80000000a00 */
[----:B--2---:R2:W3:Y:S01]  /*faa0*/  @P0 LDG.E R7, desc[UR6][R2.64] ;  /* 0x0000000602070981 */ /* 0x0044e2000c1e1900 */
[----:B-----5:R-:W-:Y:S01]  /*fab0*/  VIADD R9, R0, 0xffffffff ;  /* 0xffffffff00097836 */ /* 0x020fe20000000000 */
[----:B--2---:R-:W2:Y:S01]  /*fac0*/  LDC.64 R2, c[0x0][0x418] ;  /* 0x00010600ff027b82 */ /* 0x004ea20000000a00 */
[----:B---3--:R-:W-:Y:S01]  /*fad0*/  SHF.R.S32.HI R8, RZ, 0x1f, R7 ;  /* 0x0000001fff087819 */ /* 0x008fe20000011407 */
[----:B------:R3:W-:Y:S04]  /*fae0*/  @P0 STL [R1+0xc], R7 ;  /* 0x00000c0701000387 */ /* 0x0007e80000100800 */
[----:B------:R3:W-:Y:S04]  /*faf0*/  STL [R1+0x2c], R9 ;  /* 0x00002c0901007387 */ /* 0x0007e80000100800 */
[----:B------:R3:W-:Y:S01]  /*fb00*/  STL [R1+0x1c], R8 ;  /* 0x00001c0801007387 */ /* 0x0007e20000100800 */
[----:B--2---:R-:W-:Y:S01]  /*fb10*/  LOP3.LUT P0, RZ, R2, UR4, RZ, 0xfc, !PT ;  /* 0x0000000402ff7c12 */ /* 0x004fe2000f80fcff */
[----:B------:R-:W-:-:S03]  /*fb20*/  UMOV UR4, 0xffffffff ;  /* 0xffffffff00047882 */ /* 0x000fc60000000000 */
[----:B------:R-:W-:-:S04]  /*fb30*/  LOP3.LUT P0, RZ, R3, UR5, RZ, 0xfc, P0 ;  /* 0x0000000503ff7c12 */ /* 0x000fc8000800fcff */
[----:B------:R-:W-:Y:S01]  /*fb40*/  SEL R0, R7, RZ, !P0 ;  /* 0x000000ff07007207 */ /* 0x000fe20004000000 */
[----:B---3--:R-:W-:Y:S08]  /*fb50*/  BRA.DIV UR4, `(.L_x_453) ;  /* 0x0000005a04347947 */ /* 0x008ff0000b800000 */
[----:B------:R-:W2:Y:S02]  /*fb60*/  S2R R4, SR_TID.X ;  /* 0x0000000000047919 */ /* 0x000ea40000002100 */
[----:B--2---:R-:W-:-:S04]  /*fb70*/  SHF.R.U32.HI R4, RZ, 0x5, R4 ;  /* 0x00000005ff047819 */ /* 0x004fc80000011604 */
[----:B------:R-:W-:-:S05]  /*fb80*/  LOP3.LUT R4, R4, 0x3, RZ, 0xc0, !PT ;  /* 0x0000000304047812 */ /* 0x000fca00078ec0ff */
[----:B------:R2:W3:Y:S02]  /*fb90*/  SHFL.IDX PT, R14, R4, RZ, 0x1f ;  /* 0x00001fff040e7589 */ /* 0x0004e400000e0000 */
.L_x_570:
[----:B------:R-:W-:Y:S01]  /*fba0*/  PLOP3.LUT P1, PT, PT, PT, PT, 0x8, 0x0 ;  /* 0x000000000000781c */ /* 0x000fe20003f2e170 */
[----:B------:R4:W-:Y:S01]  /*fbb0*/  STL [R1], R0 ;  /* 0x0000000001007387 */ /* 0x0009e20000100800 */
[----:B---3--:R-:W-:Y:S02]  /*fbc0*/  ISETP.NE.AND P0, PT, R14, RZ, PT ;  /* 0x000000ff0e00720c */ /* 0x008fe40003f05270 */
[----:B----4-:R-:W-:-:S05]  /*fbd0*/  P2R R0, PR, RZ, 0x2 ;  /* 0x00000002ff007803 */ /* 0x010fca0000000000 */
[----:B------:R3:W-:Y:S06]  /*fbe0*/  STL [R1+0x20], R0 ;  /* 0x0000200001007387 */ /* 0x0007ec0000100800 */
[----:B------:R-:W-:Y:S05]  /*fbf0*/  @P0 BRA `(.L_x_454) ;  /* 0x00000004005c0947 */ /* 0x000fea0003800000 */
[----:B------:R-:W-:-:S03]  /*fc00*/  UMOV UR4, 0xffffffff ;  /* 0xffffffff00047882 */ /* 0x000fc60000000000 */
[----:B------:R-:W-:Y:S05]  /*fc10*/  BRA.DIV UR4, `(.L_x_455) ;  /* 0x0000005a04387947 */ /* 0x000fea000b800000 */
[----:B------:R-:W-:-:S13]  /*fc20*/  ELECT P6, URZ, PT ;  /* 0x00000000003f782f */ /* 0x000fda00038c0000 */
.L_x_573:
[----:B------:R-:W-:Y:S05]  /*fc30*/  @!P6 BRA `(.L_x_454) ;  /* 0x00000004004ce947 */ /* 0x000fea0003800000 */
[----:B------:R4:W-:Y:S01]  /*fc40*/  STL [R1+0x14], R9 ;  /* 0x0000140901007387 */ /* 0x0009e20000100800 */
[----:B------:R-:W-:-:S04]  /*fc50*/  ISETP.NE.U32.AND P0, PT, R2, RZ, PT ;  /* 0x000000ff0200720c */ /* 0x000fc80003f05070 */
[----:B------:R-:W-:-:S13]  /*fc60*/  ISETP.NE.AND.EX P0, PT, R3, RZ, PT, P0 ;  /* 0x000000ff0300720c */ /* 0x000fda0003f05300 */
[----:B----4-:R-:W-:Y:S05]  /*fc70*/  @!P0 BRA `(.L_x_456) ;  /* 0x0000000000548947 */ /* 0x010fea0003800000 */
[----:B------:R-:W4:Y:S01]  /*fc80*/  LDC R6, c[0x0][0x43c] ;  /* 0x00010f00ff067b82 */ /* 0x000f220000000800 */
[----:B---3--:R-:W-:Y:S01]  /*fc90*/  IMAD.MOV.U32 R0, RZ, RZ, R9 ;  /* 0x000000ffff007224 */ /* 0x008fe200078e0009 */
[----:B------:R-:W-:Y:S01]  /*fca0*/  ULDC.64 UR4, c[0x0][0x428] ;  /* 0x00010a0000047ab9 */ /* 0x000fe20000000a00 */
[----:B------:R-:W-:Y:S01]  /*fcb0*/  ULDC.64 UR6, c[0x0][0x208] ;  /* 0x0000820000067ab9 */ /* 0x000fe20000000a00 */
[----:B----4-:R-:W-:-:S13]  /*fcc0*/  ISETP.NE.AND P0, PT, R6, 0x1, PT ;  /* 0x000000010600780c */ /* 0x010fda0003f05270 */
[----:B--2---:R-:W2:Y:S02]  /*fcd0*/  @P0 LDC.64 R4, c[0x0][0x440] ;  /* 0x00011000ff040b82 */ /* 0x004ea40000000a00 */
[----:B--2---:R-:W-:-:S05]  /*fce0*/  @P0 IMAD.HI.U32 R4, R9, R4, RZ ;  /* 0x0000000409040227 */ /* 0x004fca00078e00ff */
        /* <DEDUP_REMOVED lines=8> */
[----:B--2---:R-:W-:-:S04]  /*fd70*/  IMAD R6, R8, UR4, RZ ;  /* 0x0000000408067c24 */ /* 0x004fc8000f8e02ff */
[----:B------:R-:W-:-:S04]  /*fd80*/  IMAD R0, R7, UR5, R6 ;  /* 0x0000000507007c24 */ /* 0x000fc8000f8e0206 */
[----:B------:R-:W-:-:S05]  /*fd90*/  IMAD.IADD R0, R5, 0x1, R0 ;  /* 0x0000000105007824 */ /* 0x000fca00078e0200 */
[----:B------:R-:W-:-:S05]  /*fda0*/  LEA.HI.X R3, R4, R3, R0, 0x2, P0 ;  /* 0x0000000304037211 */ /* 0x000fca00000f1400 */
[----:B------:R-:W2:Y:S04]  /*fdb0*/  LDG.E R0, desc[UR6][R2.64] ;  /* 0x0000000602007981 */ /* 0x000ea8000c1e1900 */
[----:B--2---:R4:W-:Y:S02]  /*fdc0*/  STL [R1], R0 ;  /* 0x0000000001007387 */ /* 0x0049e40000100800 */
.L_x_456:
[----:B------:R-:W5:Y:S04]  /*fdd0*/  LDL R7, [R1+0x4] ;  /* 0x0000040001077983 */ /* 0x000f680000100800 */
[----:B---34-:R-:W5:Y:S04]  /*fde0*/  LDL R0, [R1+0x8] ;  /* 0x0000080001007983 */ /* 0x018f680000100800 */
[----:B------:R-:W3:Y:S01]  /*fdf0*/  LDL R2, [R1+0x10] ;  /* 0x0000100001027983 */ /* 0x000ee20000100800 */
[----:B-----5:R-:W-:Y:S01]  /*fe00*/  IMAD R0, R0, 0x8, R7 ;  /* 0x0000000800007824 */ /* 0x020fe200078e0207 */
[----:B---3--:R-:W-:-:S04]  /*fe10*/  SHF.L.U32 R2, R2, 0x1f, RZ ;  /* 0x0000001f02027819 */ /* 0x008fc800000006ff */
[----:B------:R-:W3:Y:S02]  /*fe20*/  SYNCS.PHASECHK.TRANS64.TRYWAIT P0, [R0+URZ+0x38840], R2 ;  /* 0x03884002000075a7 */ /* 0x000ee4000800017f */
[----:B---3--:R-:W-:Y:S05]  /*fe30*/  @!P0 BRA `(.L_x_457) ;  /* 0x0000005400d08947 */ /* 0x008fea0003800000 */
.L_x_574:
[----:B------:R-:W4:Y:S02]  /*fe40*/  S2R R3, SR_TID.X ;  /* 0x0000000000037919 */ /* 0x000f240000002100 */
[----:B----4-:R-:W-:-:S04]  /*fe50*/  LOP3.LUT R3, R3, 0x7f, RZ, 0xc0, !PT ;  /* 0x0000007f03037812 */ /* 0x010fc800078ec0ff */
[----:B------:R-:W-:-:S13]  /*fe60*/  ISETP.NE.AND P0, PT, R3, RZ, PT ;  /* 0x000000ff0300720c */ /* 0x000fda0003f05270 */
[----:B------:R-:W-:Y:S05]  /*fe70*/  @P0 BRA `(.L_x_458) ;  /* 0x00000000001c0947 */ /* 0x000fea0003800000 */
[----:B------:R-:W4:Y:S01]  /*fe80*/  S2R R3, SR_TID.X ;  /* 0x0000000000037919 */ /* 0x000f220000002100 */
[----:B---3--:R-:W-:-:S04]  /*fe90*/  IMAD.MOV.U32 R2, RZ, RZ, 0xa000 ;  /* 0x0000a000ff027424 */ /* 0x008fc800078e00ff */
[----:B------:R3:W-:Y:S01]  /*fea0*/  SYNCS.ARRIVE.TRANS64 RZ, [R0+URZ+0x38830], R2 ;  /* 0x0388300200ff79a7 */ /* 0x0007e2000800003f */
[----:B----4-:R-:W-:-:S04]  /*feb0*/  LOP3.LUT R3, R3, 0x1f, RZ, 0xc0, !PT ;  /* 0x0000001f03037812 */ /* 0x010fc800078ec0ff */
[----:B------:R-:W-:-:S13]  /*fec0*/  ISETP.NE.AND P0, PT, R3, RZ, PT ;  /* 0x000000ff0300720c */ /* 0x000fda0003f05270 */
[----:B---3--:R-:W-:Y:S05]  /*fed0*/  @!P0 BRA `(.L_x_458) ;  /* 0x0000000000048947 */ /* 0x008fea0003800000 */
[----:B------:R-:W-:Y:S01]  /*fee0*/  BPT.TRAP 0x1 ;  /* 0x000000040000795c */ /* 0x000fe20000300000 */
.L_x_458:
[----:B------:R-:W4:Y:S04]  /*fef0*/  LDL R6, [R1+0x4] ;  /* 0x0000040001067983 */ /* 0x000f280000100800 */
[----:B------:R-:W4:Y:S04]  /*ff00*/  LDL R5, [R1+0x8] ;  /* 0x0000080001057983 */ /* 0x000f280000100800 */
[----:B--2---:R-:W2:Y:S04]  /*ff10*/  LDL R4, [R1+0x14] ;  /* 0x0000140001047983 */ /* 0x004ea80000100800 */
[----:B------:R-:W5:Y:S04]  /*ff20*/  LDL R3, [R1+0x18] ;  /* 0x0000180001037983 */ /* 0x000f680000100800 */
[----:B---3--:R-:W3:Y:S01]  /*ff30*/  LDL R2, [R1] ;  /* 0x0000000001027983 */ /* 0x008ee20000100800 */
[----:B------:R-:W-:Y:S01]  /*ff40*/  R2UR UR9, R0 ;  /* 0x00000000000972ca */ /* 0x000fe200000e0000 */
[----:B------:R-:W-:Y:S01]  /*ff50*/  UIADD3 UR4, UP0, UR36, 0x370, URZ ;  /* 0x0000037024047890 */ /* 0x000fe2000ff1e03f */
[----:B------:R-:W-:Y:S01]  /*ff60*/  R2UR UR12, R18 ;  /* 0x00000000120c72ca */ /* 0x000fe200000e0000 */
[----:B------:R-:W-:Y:S01]  /*ff70*/  UMOV UR10, URZ ;  /* 0x0000003f000a7c82 */ /* 0x000fe20008000000 */
[----:B------:R-:W-:Y:S01]  /*ff80*/  UMOV UR6, 0x0 ;  /* 0x0000000000067882 */ /* 0x000fe20000000000 */
[----:B------:R-:W-:Y:S01]  /*ff90*/  UMOV UR7, 0x14f00000 ;  /* 0x14f0000000077882 */ /* 0x000fe20000000000 */
[----:B------:R-:W-:Y:S01]  /*ffa0*/  UMOV UR16, 0x40 ;  /* 0x0000004000107882 */ /* 0x000fe20000000000 */
[----:B------:R-:W-:-:S06]  /*ffb0*/  PLOP3.LUT P0, PT, PT, PT, PT, 0x80, 0x0 ;  /* 0x000000000000781c */ /* 0x000fcc0003f0f070 */
[----:B------:R-:W-:Y:S01]  /*ffc0*/  UIADD3 UR9, UR9, 0x38830, URZ ;  /* 0x0003883009097890 */ /* 0x000fe2000fffe03f */
[----:B----4-:R-:W-:Y:S01]  /*ffd0*/  IMAD R0, R5, 0xa000, R6 ;  /* 0x0000a00005007824 */ /* 0x010fe200078e0206 */
[----:B--2---:R-:W-:-:S04]  /*ffe0*/  R2UR UR11, R4 ;  /* 0x00000000040b72ca */ /* 0x004fc800000e0000 */
[----:B------:R-:W-:Y:S02]  /*fff0*/  R2UR UR14, R0 ;  /* 0x00000000000e72ca */ /* 0x000fe400000e0000 */
[----:B-----5:R-:W-:Y:S02]  /*10000*/  R2UR UR5, R3 ;  /* 0x00000000030572ca */ /* 0x020fe400000e0000 */
[----:B------:R-:W-:Y:S02]  /*10010*/  P2R R0, PR, RZ, 0x1 ;  /* 0x00000001ff007803 */ /* 0x000fe40000000000 */
[----:B---3--:R-:W-:-:S03]  /*10020*/  R2UR UR13, R2 ;  /* 0x00000000020d72ca */ /* 0x008fc600000e0000 */
[----:B------:R4:W-:Y:S04]  /*10030*/  STL [R1+0x20], R0 ;  /* 0x0000200001007387 */ /* 0x0009e80000100800 */
[----:B------:R-:W-:Y:S02]  /*10040*/  UIADD3 UR8, UR14, 0x24400, URZ ;  /* 0x000244000e087890 */ /* 0x000fe4000fffe03f */
[----:B------:R-:W-:Y:S02]  /*10050*/  UIMAD UR11, UR11, 0x50, UR5 ;  /* 0x000000500b0b78a4 */ /* 0x000fe4000f8e0205 */
[----:B------:R-:W-:Y:S02]  /*10060*/  UIADD3.X UR5, URZ, UR37, URZ, UP0, !UPT ;  /* 0x000000253f057290 */ /* 0x000fe400087fe43f */
[----:B------:R-:W-:-:S02]  /*10070*/  UIADD3 UR15, UR14, 0x26c00, URZ ;  /* 0x00026c000e0f7890 */ /* 0x000fc4000fffe03f */
[----:B------:R-:W-:Y:S02]  /*10080*/  UIADD3 UR17, UR14, 0x29400, URZ ;  /* 0x000294000e117890 */ /* 0x000fe4000fffe03f */
[----:B------:R-:W-:-:S03]  /*10090*/  UIADD3 UR18, UR14, 0x2bc00, URZ ;  /* 0x0002bc000e127890 */ /* 0x000fc6000fffe03f */
[----:B------:R2:W-:Y:S01]  /*100a0*/  UTMALDG.4D [UR8], [UR4], desc[UR6] ;  /* 0x00000608040075b4 */ /* 0x0005e20008019000 */
[----:B------:R-:W-:Y:S01]  /*100b0*/  UMOV UR14, 0x80 ;  /* 0x00000080000e7882 */ /* 0x000fe20000000000 */
[----:B--2---:R-:W-:Y:S01]  /*100c0*/  UMOV UR8, UR15 ;  /* 0x0000000f00087c82 */ /* 0x004fe20008000000 */
[----:B------:R-:W-:Y:S02]  /*100d0*/  UMOV UR10, UR16 ;  /* 0x00000010000a7c82 */ /* 0x000fe40008000000 */
[----:B------:R2:W-:Y:S02]  /*100e0*/  UTMALDG.4D [UR8], [UR4], desc[UR6] ;  /* 0x00000608040075b4 */ /* 0x0005e40008019000 */
[----:B--2---:R-:W-:Y:S01]  /*100f0*/  UMOV UR8, UR17 ;  /* 0x0000001100087c82 */ /* 0x004fe20008000000 */
[----:B------:R-:W-:Y:S01]  /*10100*/  UMOV UR10, UR14 ;  /* 0x0000000e000a7c82 */ /* 0x000fe20008000000 */
[----:B------:R-:W-:Y:S01]  /*10110*/  UMOV UR14, 0xc0 ;  /* 0x000000c0000e7882 */ /* 0x000fe20000000000 */
[----:B------:R2:W-:Y:S02]  /*10120*/  UTMALDG.4D [UR8], [UR4], desc[UR6] ;  /* 0x00000608040075b4 */ /* 0x0005e40008019000 */
[----:B--2---:R-:W-:Y:S01]  /*10130*/  UMOV UR8, UR18 ;  /* 0x0000001200087c82 */ /* 0x004fe20008000000 */
[----:B------:R-:W-:-:S02]  /*10140*/  UMOV UR10, UR14 ;  /* 0x0000000e000a7c82 */ /* 0x000fc40008000000 */
[----:B------:R4:W-:Y:S02]  /*10150*/  UTMALDG.4D [UR8], [UR4], desc[UR6] ;  /* 0x00000608040075b4 */ /* 0x0009e40008019000 */
[----:B----4-:R-:W-:Y:S01]  /*10160*/  NOP ;  /* 0x0000000000007918 */ /* 0x010fe20000000000 */
.L_x_454:
[----:B------:R-:W4:Y:S04]  /*10170*/  LDL R2, [R1+0x4] ;  /* 0x0000040001027983 */ /* 0x000f280000100800 */
[----:B------:R-:W3:Y:S04]  /*10180*/  LDL.LU R3, [R1+0x34] ;  /* 0x0000340001037983 */ /* 0x000ee80000300800 */
[----:B------:R-:W5:Y:S04]  /*10190*/  LDL.LU R5, [R1+0x28] ;  /* 0x0000280001057983 */ /* 0x000f680000300800 */
[----:B--2---:R-:W2:Y:S01]  /*101a0*/  LDL.LU R4, [R1+0x38] ;  /* 0x0000380001047983 */ /* 0x004ea20000300800 */
[----:B------:R-:W-:Y:S05]  /*101b0*/  WARPSYNC.ALL ;  /* 0x0000000000007948 */ /* 0x000fea0003800000 */
[----:B------:R-:W-:Y:S01]  /*101c0*/  ULDC.64 UR4, c[0x0][0x298] ;  /* 0x0000a60000047ab9 */ /* 0x000fe20000000a00 */
[----:B------:R-:W-:Y:S01]  /*101d0*/  ULDC.64 UR6, c[0x0][0xa00] ;  /* 0x0002800000067ab9 */ /* 0x000fe20000000a00 */
[----:B------:R-:W-:Y:S01]  /*101e0*/  BSSY B6, `(.L_x_459) ;  /* 0x0000024000067945 */ /* 0x000fe20003800000 */
[----:B------:R-:W-:Y:S01]  /*101f0*/  BAR.SYNC.DEFER_BLOCKING 0x8, 0x180 ;  /* 0x0206000000007b1d */ /* 0x000fe20000010000 */
[----:B------:R-:W-:-:S04]  /*10200*/  ISETP.NE.U32.AND P0, PT, RZ, UR6, PT ;  /* 0x00000006ff007c0c */ /* 0x000fc8000bf05070 */
[----:B------:R-:W-:Y:S01]  /*10210*/  ISETP.NE.AND.EX P0, PT, RZ, UR7, PT, P0 ;  /* 0x00000007ff007c0c */ /* 0x000fe2000bf05300 */
[----:B----4-:R-:W-:Y:S01]  /*10220*/  VIADD R2, R2, 0x14400 ;  /* 0x0001440002027836 */ /* 0x010fe20000000000 */
[----:B---3--:R-:W-:-:S04]  /*10230*/  SHF.R.S32.HI R0, RZ, 0x1f, R3 ;  /* 0x0000001fff007819 */ /* 0x008fc80000011403 */
[----:B------:R-:W-:Y:S02]  /*10240*/  LOP3.LUT P1, RZ, R2, 0x3ff, RZ, 0xc0, !PT ;  /* 0x000003ff02ff7812 */ /* 0x000fe4000782c0ff */
[----:B-----5:R-:W-:Y:S01]  /*10250*/  SEL R5, R5, RZ, !P0 ;  /* 0x000000ff05057207 */ /* 0x020fe20004000000 */
[----:B------:R-:W-:Y:S01]  /*10260*/  IMAD R0, R0, UR4, RZ ;  /* 0x0000000400007c24 */ /* 0x000fe2000f8e02ff */
[----:B--2---:R-:W-:-:S03]  /*10270*/  SEL R4, R4, RZ, !P0 ;  /* 0x000000ff04047207 */ /* 0x004fc60004000000 */
[C---:B------:R-:W-:Y:S02]  /*10280*/  IMAD R0, R3.reuse, UR5, R0 ;  /* 0x0000000503007c24 */ /* 0x040fe4000f8e0200 */
[----:B------:R-:W-:-:S05]  /*10290*/  IMAD.WIDE.U32 R2, R3, UR4, RZ ;  /* 0x0000000403027c25 */ /* 0x000fca000f8e00ff */
[----:B------:R2:W-:Y:S04]  /*102a0*/  STL.64 [R1+0x48], R2 ;  /* 0x0000480201007387 */ /* 0x0005e80000100a00 */
[----:B------:R3:W-:Y:S04]  /*102b0*/  STL [R1+0x28], R5 ;  /* 0x0000280501007387 */ /* 0x0007e80000100800 */
[----:B------:R3:W-:Y:S01]  /*102c0*/  STL [R1+0x54], R4 ;  /* 0x0000540401007387 */ /* 0x0007e20000100800 */
[----:B--2---:R-:W-:Y:S01]  /*102d0*/  IMAD.IADD R2, R3, 0x1, R0 ;  /* 0x0000000103027824 */ /* 0x004fe200078e0200 */
[----:B------:R-:W-:-:S05]  /*102e0*/  SHF.R.S32.HI R0, RZ, 0x1f, R18 ;  /* 0x0000001fff007819 */ /* 0x000fca0000011412 */
[----:B------:R3:W-:Y:S04]  /*102f0*/  STL [R1+0x38], R0 ;  /* 0x0000380001007387 */ /* 0x0007e80000100800 */
[----:B------:R3:W-:Y:S01]  /*10300*/  STL [R1+0x34], R2 ;  /* 0x0000340201007387 */ /* 0x0007e20000100800 */
[----:B------:R-:W-:Y:S05]  /*10310*/  @!P1 BRA `(.L_x_460) ;  /* 0x0000000000409947 */ /* 0x000fea0003800000 */
[----:B---3--:R-:W-:Y:S01]  /*10320*/  MOV R2, 0x0 ;  /* 0x0000000000027802 */ /* 0x008fe20000000f00 */
[----:B------:R-:W-:Y:S01]  /*10330*/  ULDC.64 UR6, c[0x4][0x1b8] ;  /* 0x01006e0000067ab9 */ /* 0x000fe20000000a00 */
[----:B------:R-:W-:Y:S01]  /*10340*/  ULDC.64 UR8, c[0x4][0x1c0] ;  /* 0x0100700000087ab9 */ /* 0x000fe20000000a00 */
[----:B------:R-:W-:Y:S01]  /*10350*/  ULDC.64 UR4, c[0x4][0x130] ;  /* 0x01004c0000047ab9 */ /* 0x000fe20000000a00 */
[----:B------:R-:W-:Y:S02]  /*10360*/  IMAD.U32 R4, RZ, RZ, UR6 ;  /* 0x00000006ff047e24 */ /* 0x000fe4000f8e00ff */
[----:B------:R-:W2:Y:S01]  /*10370*/  LDC.64 R2, c[0x4][R2] ;  /* 0x0100000002027b82 */ /* 0x000ea20000000a00 */
[----:B------:R-:W-:Y:S02]  /*10380*/  IMAD.U32 R5, RZ, RZ, UR7 ;  /* 0x00000007ff057e24 */ /* 0x000fe4000f8e00ff */
[----:B------:R-:W-:Y:S02]  /*10390*/  IMAD.U32 R6, RZ, RZ, UR8 ;  /* 0x00000008ff067e24 */ /* 0x000fe4000f8e00ff */
[----:B------:R-:W-:-:S02]  /*103a0*/  IMAD.U32 R7, RZ, RZ, UR9 ;  /* 0x00000009ff077e24 */ /* 0x000fc4000f8e00ff */
[----:B------:R-:W-:Y:S02]  /*103b0*/  IMAD.U32 R10, RZ, RZ, UR4 ;  /* 0x00000004ff0a7e24 */ /* 0x000fe4000f8e00ff */
[----:B------:R-:W-:Y:S02]  /*103c0*/  IMAD.U32 R11, RZ, RZ, UR5 ;  /* 0x00000005ff0b7e24 */ /* 0x000fe4000f8e00ff */
[----:B------:R-:W-:Y:S02]  /*103d0*/  IMAD.MOV.U32 R8, RZ, RZ, 0x70 ;  /* 0x00000070ff087424 */ /* 0x000fe400078e00ff */
[----:B-1----:R-:W-:Y:S02]  /*103e0*/  IMAD.MOV.U32 R12, RZ, RZ, 0x1 ;  /* 0x00000001ff0c7424 */ /* 0x002fe400078e00ff */
[----:B------:R-:W-:-:S07]  /*103f0*/  IMAD.MOV.U32 R13, RZ, RZ, RZ ;  /* 0x000000ffff0d7224 */ /* 0x000fce00078e00ff */
[----:B------:R-:W-:-:S07]  /*10400*/  LEPC R20, `(.L_x_460) ;  /* 0x000000001014794e */ /* 0x000fce0000000000 */
[----:B0-2---:R-:W-:Y:S05]  /*10410*/  CALL.ABS.NOINC R2 ;  /* 0x0000000002007343 */ /* 0x005fea0003c00000 */
.L_x_460:
[----:B------:R-:W-:Y:S05]  /*10420*/  BSYNC B6 ;  /* 0x0000000000067941 */ /* 0x000fea0003800000 */
.L_x_459:
[----:B---3--:R-:W2:Y:S01]  /*10430*/  LDL.LU R4, [R1+0x34] ;  /* 0x0000340001047983 */ /* 0x008ea20000300800 */
[----:B------:R-:W3:Y:S01]  /*10440*/  LDC R7, c[0x0][0x448] ;  /* 0x00011200ff077b82 */ /* 0x000ee20000000800 */
[----:B------:R-:W-:Y:S01]  /*10450*/  ULDC.64 UR4, c[0x0][0x2d8] ;  /* 0x0000b60000047ab9 */ /* 0x000fe20000000a00 */
[----:B------:R-:W-:Y:S01]  /*10460*/  IMAD.SHL.U32 R17, R17, 0x80, RZ ;  /* 0x0000008011117824 */ /* 0x000fe200078e00ff */
[----:B------:R-:W2:Y:S01]  /*10470*/  LDL.LU.64 R2, [R1+0x48] ;  /* 0x0000480001027983 */ /* 0x000ea20000300a00 */
[----:B------:R-:W-:-:S03]  /*10480*/  ULDC.64 UR6, c[0x0][0x280] ;  /* 0x0000a00000067ab9 */ /* 0x000fc60000000a00 */
[----:B------:R-:W4:Y:S04]  /*10490*/  LDL.LU R0, [R1+0x38] ;  /* 0x0000380001007983 */ /* 0x000f280000300800 */
[----:B------:R-:W4:Y:S04]  /*104a0*/  LDL.LU R6, [R1+0x54] ;  /* 0x0000540001067983 */ /* 0x000f280000300800 */
[----:B------:R-:W4:Y:S01]  /*104b0*/  LDL.LU R5, [R1+0x28] ;  /* 0x0000280001057983 */ /* 0x000f220000300800 */
[----:B------:R-:W0:Y:S01]  /*104c0*/  S2R R9, SR_TID.X ;  /* 0x0000000000097919 */ /* 0x000e220000002100 */
[----:B------:R-:W1:Y:S01]  /*104d0*/  S2R R8, SR_TID.X ;  /* 0x0000000000087919 */ /* 0x000e620000002100 */
[----:B---3--:R-:W-:Y:S01]  /*104e0*/  ISETP.NE.AND P0, PT, R7, 0x1, PT ;  /* 0x000000010700780c */ /* 0x008fe20003f05270 */
[----:B0-----:R-:W-:-:S02]  /*104f0*/  IMAD.SHL.U32 R9, R9, 0x8, RZ ;  /* 0x0000000809097824 */ /* 0x001fc400078e00ff */
[----:B-1----:R-:W-:-:S03]  /*10500*/  IMAD.SHL.U32 R10, R8, 0x8, RZ ;  /* 0x00000008080a7824 */ /* 0x002fc600078e00ff */
[----:B------:R-:W-:-:S04]  /*10510*/  LOP3.LUT R9, R9, 0x38, RZ, 0xc0, !PT ;  /* 0x0000003809097812 */ /* 0x000fc800078ec0ff */
[C---:B------:R-:W-:Y:S02]  /*10520*/  LOP3.LUT R12, R9.reuse, 0x40, RZ, 0xfc, !PT ;  /* 0x00000040090c7812 */ /* 0x040fe400078efcff */
[C---:B------:R-:W-:Y:S02]  /*10530*/  LOP3.LUT R11, R9.reuse, 0x80, RZ, 0xfc, !PT ;  /* 0x00000080090b7812 */ /* 0x040fe400078efcff */
[----:B------:R-:W-:Y:S02]  /*10540*/  LOP3.LUT R9, R9, 0xc0, RZ, 0xfc, !PT ;  /* 0x000000c009097812 */ /* 0x000fe400078efcff */
[----:B------:R-:W-:Y:S01]  /*10550*/  LOP3.LUT R10, R10, 0x38, RZ, 0xc0, !PT ;  /* 0x000000380a0a7812 */ /* 0x000fe200078ec0ff */
[----:B--2---:R-:W-:Y:S02]  /*10560*/  IMAD.MOV.U32 R3, RZ, RZ, R4 ;  /* 0x000000ffff037224 */ /* 0x004fe400078e0004 */
[----:B------:R-:W0:Y:S01]  /*10570*/  S2R R4, SR_TID.X ;  /* 0x0000000000047919 */ /* 0x000e220000002100 */
[----:B----4-:R-:W-:-:S02]  /*10580*/  IMAD R0, R0, UR4, RZ ;  /* 0x0000000400007c24 */ /* 0x010fc4000f8e02ff */
[----:B------:R-:W-:-:S04]  /*10590*/  IMAD.WIDE.U32 R2, R18, UR4, R2 ;  /* 0x0000000412027c25 */ /* 0x000fc8000f8e0002 */
[----:B------:R-:W-:Y:S01]  /*105a0*/  IMAD R0, R18, UR5, R0 ;  /* 0x0000000512007c24 */ /* 0x000fe2000f8e0200 */
[----:B------:R-:W-:-:S03]  /*105b0*/  ULDC.64 UR4, c[0x0][0x2e0] ;  /* 0x0000b80000047ab9 */ /* 0x000fc60000000a00 */
[----:B------:R-:W-:Y:S02]  /*105c0*/  IMAD.IADD R3, R3, 0x1, R0 ;  /* 0x0000000103037824 */ /* 0x000fe400078e0200 */
[----:B------:R-:W-:Y:S02]  /*105d0*/  IMAD R0, R6, UR4, RZ ;  /* 0x0000000406007c24 */ /* 0x000fe4000f8e02ff */
[C---:B------:R-:W-:Y:S01]  /*105e0*/  IMAD.WIDE.U32 R2, R5.reuse, UR4, R2 ;  /* 0x0000000405027c25 */ /* 0x040fe2000f8e0002 */
[----:B------:R-:W1:Y:S03]  /*105f0*/  @P0 LDC R6, c[0x0][0x450] ;  /* 0x00011400ff060b82 */ /* 0x000e660000000800 */
[----:B------:R-:W-:Y:S01]  /*10600*/  IMAD R0, R5, UR5, R0 ;  /* 0x0000000505007c24 */ /* 0x000fe2000f8e0200 */
[----:B------:R-:W-:-:S03]  /*10610*/  ULDC.64 UR4, c[0x0][0x2d0] ;  /* 0x0000b40000047ab9 */ /* 0x000fc60000000a00 */
[----:B------:R-:W-:Y:S01]  /*10620*/  IMAD.IADD R3, R3, 0x1, R0 ;  /* 0x0000000103037824 */ /* 0x000fe200078e0200 */
[C---:B0-----:R-:W-:Y:S01]  /*10630*/  LOP3.LUT R5, R4.reuse, 0x7f, RZ, 0xc0, !PT ;  /* 0x0000007f04057812 */ /* 0x041fe200078ec0ff */
[----:B------:R-:W-:-:S03]  /*10640*/  IMAD.SHL.U32 R4, R4, 0x10, RZ ;  /* 0x0000001004047824 */ /* 0x000fc600078e00ff */
[----:B------:R-:W-:-:S04]  /*10650*/  SHF.R.U32.HI R5, RZ, 0x3, R5 ;  /* 0x00000003ff057819 */ /* 0x000fc80000011605 */
[----:B------:R-:W-:Y:S02]  /*10660*/  LOP3.LUT R4, R5, 0x70, R4, 0xf8, !PT ;  /* 0x0000007005047812 */ /* 0x000fe400078ef804 */
[----:B------:R-:W0:Y:S02]  /*10670*/  @P0 LDC R5, c[0x0][0x44c] ;  /* 0x00011300ff050b82 */ /* 0x000e240000000800 */
[----:B------:R-:W-:-:S05]  /*10680*/  LOP3.LUT R0, R4, R17, RZ, 0xfc, !PT ;  /* 0x0000001104007212 */ /* 0x000fca00078efcff */
[----:B------:R-:W-:Y:S02]  /*10690*/  IMAD.MOV.U32 R4, RZ, RZ, R0 ;  /* 0x000000ffff047224 */ /* 0x000fe400078e0000 */
[----:B0-----:R-:W-:-:S05]  /*106a0*/  @P0 IMAD.HI.U32 R5, R0, R5, RZ ;  /* 0x0000000500050227 */ /* 0x001fca00078e00ff */
[----:B-1----:R-:W-:-:S05]  /*106b0*/  @P0 SHF.R.U32.HI R4, RZ, R6, R5 ;  /* 0x00000006ff040219 */ /* 0x002fca0000011605 */
[----:B------:R-:W-:Y:S02]  /*106c0*/  IMAD.MOV R5, RZ, RZ, -R4 ;  /* 0x000000ffff057224 */ /* 0x000fe400078e0a04 */
[----:B------:R-:W-:-:S04]  /*106d0*/  IMAD.WIDE.U32 R2, R4, UR4, R2 ;  /* 0x0000000404027c25 */ /* 0x000fc8000f8e0002 */
[----:B------:R-:W-:Y:S01]  /*106e0*/  IMAD R0, R7, R5, R0 ;  /* 0x0000000507007224 */ /* 0x000fe200078e0200 */
[----:B------:R-:W-:-:S05]  /*106f0*/  SHF.R.S32.HI R5, RZ, 0x1f, R4 ;  /* 0x0000001fff057819 */ /* 0x000fca0000011404 */
[----:B------:R-:W-:-:S04]  /*10700*/  IMAD R5, R5, UR4, RZ ;  /* 0x0000000405057c24 */ /* 0x000fc8000f8e02ff */
[----:B------:R-:W-:Y:S01]  /*10710*/  IMAD R4, R4, UR5, R5 ;  /* 0x0000000504047c24 */ /* 0x000fe2000f8e0205 */
[----:B------:R-:W-:-:S03]  /*10720*/  ULDC.64 UR4, c[0x0][0x2c8] ;  /* 0x0000b20000047ab9 */ /* 0x000fc60000000a00 */
[----:B------:R-:W-:Y:S01]  /*10730*/  IMAD.IADD R3, R3, 0x1, R4 ;  /* 0x0000000103037824 */ /* 0x000fe200078e0204 */
[----:B------:R-:W-:Y:S01]  /*10740*/  SHF.R.S32.HI R4, RZ, 0x1f, R0 ;  /* 0x0000001fff047819 */ /* 0x000fe20000011400 */
[----:B------:R-:W-:-:S04]  /*10750*/  IMAD.WIDE.U32 R2, R0, UR4, R2 ;  /* 0x0000000400027c25 */ /* 0x000fc8000f8e0002 */
[----:B------:R-:W-:Y:S01]  /*10760*/  IMAD R4, R4, UR4, RZ ;  /* 0x0000000404047c24 */ /* 0x000fe2000f8e02ff */
[----:B------:R-:W-:Y:S02]  /*10770*/  ULDC UR4, c[0x0][0x2b8] ;  /* 0x0000ae0000047ab9 */ /* 0x000fe40000000800 */
[----:B------:R-:W-:Y:S01]  /*10780*/  ISETP.GE.AND P3, PT, R9, UR4, PT ;  /* 0x0000000409007c0c */ /* 0x000fe2000bf66270 */
[----:B------:R-:W-:Y:S01]  /*10790*/  IMAD R0, R0, UR5, R4 ;  /* 0x0000000500007c24 */ /* 0x000fe2000f8e0204 */
[----:B------:R0:W5:Y:S01]  /*107a0*/  LDL R9, [R1+0x24] ;  /* 0x0000240001097983 */ /* 0x0001620000100800 */
[----:B------:R-:W-:Y:S02]  /*107b0*/  LEA R4, P4, R2, UR6, 0x1 ;  /* 0x0000000602047c11 */ /* 0x000fe4000f8808ff */
[----:B------:R-:W-:Y:S01]  /*107c0*/  IMAD.IADD R0, R3, 0x1, R0 ;  /* 0x0000000103007824 */ /* 0x000fe200078e0200 */
[----:B------:R-:W-:Y:S02]  /*107d0*/  ISETP.GE.AND P0, PT, R10, UR4, PT ;  /* 0x000000040a007c0c */ /* 0x000fe4000bf06270 */
[----:B------:R-:W-:-:S02]  /*107e0*/  ISETP.GE.AND P1, PT, R12, UR4, PT ;  /* 0x000000040c007c0c */ /* 0x000fc4000bf26270 */
[----:B------:R-:W-:Y:S01]  /*107f0*/  ISETP.GE.AND P2, PT, R11, UR4, PT ;  /* 0x000000040b007c0c */ /* 0x000fe2000bf46270 */
[----:B------:R-:W-:Y:S01]  /*10800*/  UMOV UR4, 0xffffffff ;  /* 0xffffffff00047882 */ /* 0x000fe20000000000 */
[----:B------:R-:W-:Y:S02]  /*10810*/  LEA.HI.X R0, R2, UR7, R0, 0x1, P4 ;  /* 0x0000000702007c11 */ /* 0x000fe4000a0f0c00 */
[----:B0-----:R-:W-:Y:S09]  /*10820*/  BRA.DIV UR4, `(.L_x_461) ;  /* 0x0000004e04687947 */ /* 0x001ff2000b800000 */
[----:B------:R-:W0:Y:S02]  /*10830*/  S2R R6, SR_TID.X ;  /* 0x0000000000067919 */ /* 0x000e240000002100 */
[----:B0-----:R-:W-:Y:S02]  /*10840*/  LOP3.LUT R8, R6, 0x7f, RZ, 0xc0, !PT ;  /* 0x0000007f06087812 */ /* 0x001fe400078ec0ff */
[----:B------:R-:W2:Y:S01]  /*10850*/  LDL.LU R6, [R1+0x3c] ;  /* 0x00003c0001067983 */ /* 0x000ea20000300800 */
[----:B------:R-:W-:Y:S01]  /*10860*/  ULDC.64 UR4, c[0x0][0x208] ;  /* 0x0000820000047ab9 */ /* 0x000fe20000000a00 */
[----:B------:R-:W-:-:S05]  /*10870*/  SHF.R.U32.HI R8, RZ, 0x3, R8 ;  /* 0x00000003ff087819 */ /* 0x000fca0000011608 */
[----:B------:R-:W-:Y:S02]  /*10880*/  IMAD.IADD R2, R8, 0x1, R17 ;  /* 0x0000000108027824 */ /* 0x000fe400078e0211 */
[----:B------:R-:W-:Y:S02]  /*10890*/  SHFL.IDX PT, R8, R0, 0x6, 0x181f ;  /* 0x00d81f0000087f89 */ /* 0x000fe400000e0000 */
[----:B------:R-:W-:Y:S02]  /*108a0*/  VIADD R5, R2, 0x10 ;  /* 0x0000001002057836 */ /* 0x000fe40000000000 */
[----:B--2---:R-:W-:Y:S02]  /*108b0*/  IMAD R3, R6, R7, RZ ;  /* 0x0000000706037224 */ /* 0x004fe400078e02ff */
[----:B------:R-:W0:Y:S03]  /*108c0*/  SHFL.IDX PT, R7, R4, RZ, 0x181f ;  /* 0x00181fff04077589 */ /* 0x000e2600000e0000 */
[----:B------:R-:W-:Y:S01]  /*108d0*/  ISETP.GE.AND P5, PT, R2, R3, PT ;  /* 0x000000030200720c */ /* 0x000fe20003fa6270 */
[----:B------:R-:W1:-:S12]  /*108e0*/  SHFL.IDX PT, R6, R0, RZ, 0x181f ;  /* 0x00181fff00067589 */ /* 0x000e5800000e0000 */
[----:B0-----:R-:W-:-:S05]  /*108f0*/  @!P5 LEA R7, P4, R10, R7, 0x1 ;  /* 0x000000070a07d211 */ /* 0x001fca00078808ff */
[----:B-1----:R-:W-:-:S05]  /*10900*/  @!P5 IMAD.X R6, RZ, RZ, R6, P4 ;  /* 0x000000ffff06d224 */ /* 0x002fca00020e0606 */
[----:B------:R-:W-:-:S04]  /*10910*/  @!P5 LOP3.LUT R7, R7, R6, RZ, 0x3c, !PT ;  /* 0x000000060707d212 */ /* 0x000fc800078e3cff */
[----:B------:R-:W-:-:S04]  /*10920*/  @!P5 LOP3.LUT R6, R7, R6, RZ, 0x3c, !PT ;  /* 0x000000060706d212 */ /* 0x000fc800078e3cff */
[----:B------:R-:W-:-:S05]  /*10930*/  @!P5 LOP3.LUT R7, R7, R6, RZ, 0x3c, !PT ;  /* 0x000000060707d212 */ /* 0x000fca00078e3cff */
[----:B-----5:R-:W-:Y:S04]  /*10940*/  @!P5 LDGSTS.E.BYPASS.LTC128B.128 [R9+0x14400], desc[UR4][R6.64], !P0 ;  /* 0x144000000609dfae */ /* 0x020fe8000c101d44 */
[----:B------:R-:W-:Y:S04]  /*10950*/  @!P5 LDGSTS.E.BYPASS.LTC128B.128 [R9+0x18400], desc[UR4][R6.64+0x80], !P1 ;  /* 0x184000800609dfae */ /* 0x000fe8000c901d44 */
[----:B------:R-:W-:Y:S04]  /*10960*/  @!P5 LDGSTS.E.BYPASS.LTC128B.128 [R9+0x1c400], desc[UR4][R6.64+0x100], !P2 ;  /* 0x1c4001000609dfae */ /* 0x000fe8000d101d44 */
[----:B------:R0:W-:Y:S01]  /*10970*/  @!P5 LDGSTS.E.BYPASS.LTC128B.128 [R9+0x20400], desc[UR4][R6.64+0x180], !P3 ;  /* 0x204001800609dfae */ /* 0x0001e2000d901d44 */
[----:B------:R-:W-:-:S03]  /*10980*/  ISETP.GE.AND P5, PT, R5, R3, PT ;  /* 0x000000030500720c */ /* 0x000fc60003fa6270 */
[----:B------:R-:W1:Y:S04]  /*10990*/  SHFL.IDX PT, R5, R4, 0x1, 0x181f ;  /* 0x00381f0004057f89 */ /* 0x000e6800000e0000 */
[----:B0-----:R-:W0:Y:S06]  /*109a0*/  SHFL.IDX PT, R6, R0, 0x1, 0x181f ;  /* 0x00381f0000067f89 */ /* 0x001e2c00000e0000 */
[----:B-1----:R-:W-:-:S05]  /*109b0*/  @!P5 LEA R5, P4, R10, R5, 0x1 ;  /* 0x000000050a05d211 */ /* 0x002fca00078808ff */
[----:B0-----:R-:W-:-:S04]  /*109c0*/  @!P5 IMAD.X R6, RZ, RZ, R6, P4 ;  /* 0x000000ffff06d224 */ /* 0x001fc800020e0606 */
[----:B------:R-:W-:Y:S02]  /*109d0*/  @!P5 IMAD.MOV.U32 R7, RZ, RZ, R6 ;  /* 0x000000ffff07d224 */ /* 0x000fe400078e0006 */
[----:B------:R-:W-:Y:S01]  /*109e0*/  @!P5 IMAD.MOV.U32 R6, RZ, RZ, R5 ;  /* 0x000000ffff06d224 */ /* 0x000fe200078e0005 */
[----:B------:R-:W-:-:S04]  /*109f0*/  IADD3 R5, R2, 0x20, RZ ;  /* 0x0000002002057810 */ /* 0x000fc80007ffe0ff */
[----:B------:R-:W-:Y:S04]  /*10a00*/  @!P5 LDGSTS.E.BYPASS.LTC128B.128 [R9+0x14c00], desc[UR4][R6.64], !P0 ;  /* 0x14c000000609dfae */ /* 0x000fe8000c101d44 */
        /* <DEDUP_REMOVED lines=9> */
[----:B------:R-:W-:Y:S02]  /*10aa0*/  @!P5 IMAD.MOV.U32 R6, RZ, RZ, R5 ;  /* 0x000000ffff06d224 */ /* 0x000fe400078e0005 */
[----:B------:R-:W-:-:S03]  /*10ab0*/  VIADD R5, R2, 0x30 ;  /* 0x0000003002057836 */ /* 0x000fc60000000000 */
        /* <DEDUP_REMOVED lines=42> */
[----:B------:R-:W2:Y:S06]  /*10d60*/  SHFL.IDX PT, R4, R4, 0x7, 0x181f ;  /* 0x00f81f0004047f89 */ /* 0x000eac00000e0000 */
[----:B-1----:R-:W-:-:S05]  /*10d70*/  @!P5 LEA R5, P4, R10, R5, 0x1 ;  /* 0x000000050a05d211 */ /* 0x002fca00078808ff */
[----:B0-----:R-:W-:-:S04]  /*10d80*/  @!P5 IMAD.X R6, RZ, RZ, R8, P4 ;  /* 0x000000ffff06d224 */ /* 0x001fc800020e0608 */
[----:B------:R-:W-:Y:S02]  /*10d90*/  @!P5 IMAD.MOV.U32 R7, RZ, RZ, R6 ;  /* 0x000000ffff07d224 */ /* 0x000fe400078e0006 */
[----:B------:R-:W-:Y:S02]  /*10da0*/  @!P5 IMAD.MOV.U32 R6, RZ, RZ, R5 ;  /* 0x000000ffff06d224 */ /* 0x000fe400078e0005 */
[----:B------:R0:W1:Y:S04]  /*10db0*/  SHFL.IDX PT, R5, R0, 0x7, 0x181f ;  /* 0x00f81f0000057f89 */ /* 0x00006800000e0000 */
[----:B------:R0:W-:Y:S04]  /*10dc0*/  @!P5 LDGSTS.E.BYPASS.LTC128B.128 [R9+0x17400], desc[UR4][R6.64], !P0 ;  /* 0x174000000609dfae */ /* 0x0001e8000c101d44 */
[----:B------:R0:W-:Y:S04]  /*10dd0*/  @!P5 LDGSTS.E.BYPASS.LTC128B.128 [R9+0x1b400], desc[UR4][R6.64+0x80], !P1 ;  /* 0x1b4000800609dfae */ /* 0x0001e8000c901d44 */
[----:B------:R0:W-:Y:S04]  /*10de0*/  @!P5 LDGSTS.E.BYPASS.LTC128B.128 [R9+0x1f400], desc[UR4][R6.64+0x100], !P2 ;  /* 0x1f4001000609dfae */ /* 0x0001e8000d101d44 */
[----:B--2---:R0:W-:Y:S02]  /*10df0*/  @!P5 LDGSTS.E.BYPASS.LTC128B.128 [R9+0x23400], desc[UR4][R6.64+0x180], !P3 ;  /* 0x234001800609dfae */ /* 0x0041e4000d901d44 */
.L_x_591:
[----:B------:R-:W-:Y:S01]  /*10e00*/  VIADD R2, R2, 0x70 ;  /* 0x0000007002027836 */ /* 0x000fe20000000000 */
[----:B------:R-:W-:Y:S04]  /*10e10*/  BSSY B0, `(.L_x_462) ;  /* 0x000000d000007945 */ /* 0x000fe80003800000 */
[----:B------:R-:W-:-:S13]  /*10e20*/  ISETP.GE.AND P4, PT, R2, R3, PT ;  /* 0x000000030200720c */ /* 0x000fda0003f86270 */
[----:B------:R-:W-:Y:S05]  /*10e30*/  @P4 BRA `(.L_x_463) ;  /* 0x0000000000284947 */ /* 0x000fea0003800000 */
[----:B------:R-:W-:Y:S01]  /*10e40*/  LEA R2, P4, R10, R4, 0x1 ;  /* 0x000000040a027211 */ /* 0x000fe200078808ff */
[----:B------:R-:W-:-:S04]  /*10e50*/  ULDC.64 UR4, c[0x0][0x208] ;  /* 0x0000820000047ab9 */ /* 0x000fc80000000a00 */
[----:B-1----:R-:W-:-:S05]  /*10e60*/  IMAD.X R3, RZ, RZ, R5, P4 ;  /* 0x000000ffff037224 */ /* 0x002fca00020e0605 */
[----:B------:R-:W-:Y:S01]  /*10e70*/  @!PT LDS RZ, [RZ] ;  /* 0x00000000fffff984 */ /* 0x000fe20000000800 */
[----:B------:R-:W-:Y:S01]  /*10e80*/  @!PT LDS RZ, [RZ] ;  /* 0x00000000fffff984 */ /* 0x000fe20000000800 */
[----:B------:R-:W-:Y:S01]  /*10e90*/  @!PT LDS RZ, [RZ] ;  /* 0x00000000fffff984 */ /* 0x000fe20000000800 */
[----:B------:R2:W-:Y:S04]  /*10ea0*/  LDGSTS.E.BYPASS.LTC128B.128 [R9+0x17c00], desc[UR4][R2.64], !P0 ;  /* 0x17c0000002097fae */ /* 0x0005e8000c101d44 */
[----:B------:R2:W-:Y:S04]  /*10eb0*/  LDGSTS.E.BYPASS.LTC128B.128 [R9+0x1bc00], desc[UR4][R2.64+0x80], !P1 ;  /* 0x1bc0008002097fae */ /* 0x0005e8000c901d44 */
[----:B------:R2:W-:Y:S04]  /*10ec0*/  LDGSTS.E.BYPASS.LTC128B.128 [R9+0x1fc00], desc[UR4][R2.64+0x100], !P2 ;  /* 0x1fc0010002097fae */ /* 0x0005e8000d101d44 */
[----:B------:R2:W-:Y:S02]  /*10ed0*/  LDGSTS.E.BYPASS.LTC128B.128 [R9+0x23c00], desc[UR4][R2.64+0x180], !P3 ;  /* 0x23c0018002097fae */ /* 0x0005e4000d901d44 */
.L_x_463:
[----:B------:R-:W-:Y:S05]  /*10ee0*/  BSYNC B0 ;  /* 0x0000000000007941 */ /* 0x000fea0003800000 */
.L_x_462:
[----:B0-2---:R-:W2:Y:S01]  /*10ef0*/  LDL R9, [R1+0x4] ;  /* 0x0000040001097983 */ /* 0x005ea20000100800 */
[----:B------:R-:W-:Y:S01]  /*10f00*/  PLOP3.LUT P0, PT, PT, PT, PT, 0x80, 0x0 ;  /* 0x000000000000781c */ /* 0x000fe20003f0f070 */
[----:B------:R-:W-:Y:S01]  /*10f10*/  NOP ;  /* 0x0000000000007918 */ /* 0x000fe20000000000 */
[----:B--2---:R-:W-:-:S11]  /*10f20*/  VIADD R6, R9, 0x38800 ;  /* 0x0003880009067836 */ /* 0x004fd60000000000 */
.L_x_464:
[----:B------:R-:W2:Y:S01]  /*10f30*/  LDL R2, [R1+0x4] ;  /* 0x0000040001027983 */ /* 0x000ea20000100800 */
[----:B------:R-:W-:Y:S02]  /*10f40*/  PLOP3.LUT P1, PT, P1, P0, PT, 0xa2, 0x0 ;  /* 0x000000000000781c */ /* 0x000fe40000f21472 */
[----:B--2---:R-:W-:-:S08]  /*10f50*/  @P0 R2UR P1, UR4, R2 ;  /* 0x00000000020402ca */ /* 0x004fd00000020000 */
[----:B------:R-:W-:-:S05]  /*10f60*/  @P0 PLOP3.LUT P0, PT, P1, PT, PT, 0x80, 0x0 ;  /* 0x000000000000081c */ /* 0x000fca0000f0f070 */
[----:B------:R-:W-:Y:S01]  /*10f70*/  @!P1 SYNCS.ARRIVE.TRANS64.RED.A0T1 RZ, [UR4+0x38800], RZ ;  /* 0x038800ffffff99a7 */ /* 0x000fe20008200404 */
[----:B------:R-:W-:Y:S07]  /*10f80*/  @!P1 ARRIVES.LDGSTSBAR.64.TRANSCNT [UR4+0x38800] ;  /* 0x03880000ff0099b0 */ /* 0x000fee0008000a84 */
[----:B------:R-:W-:Y:S05]  /*10f90*/  @P0 BRA.U.ANY `(.L_x_464) ;  /* 0xfffffffd00e40947 */ /* 0x000fea000393ffff */
[----:B------:R-:W2:Y:S02]  /*10fa0*/  LDL.LU R3, [R1+0x50] ;  /* 0x0000500001037983 */ /* 0x000ea40000300800 */
[----:B--2---:R-:W-:-:S05]  /*10fb0*/  VIADD R3, R3, 0x1 ;  /* 0x0000000103037836 */ /* 0x004fca0000000000 */
[----:B------:R0:W-:Y:S01]  /*10fc0*/  STL [R1+0x50], R3 ;  /* 0x0000500301007387 */ /* 0x0001e20000100800 */
[----:B------:R-:W-:-:S04]  /*10fd0*/  LEA.HI R0, R3, R3, RZ, 0x1 ;  /* 0x0000000303007211 */ /* 0x000fc800078f08ff */
[----:B------:R-:W-:-:S05]  /*10fe0*/  LOP3.LUT R0, R0, 0xfffffffe, RZ, 0xc0, !PT ;  /* 0xfffffffe00007812 */ /* 0x000fca00078ec0ff */
[----:B------:R-:W-:-:S05]  /*10ff0*/  IMAD.IADD R0, R3, 0x1, -R0 ;  /* 0x0000000103007824 */ /* 0x000fca00078e0a00 */
[----:B------:R-:W-:Y:S01]  /*11000*/  SHF.L.U32 R0, R0, 0x1f, RZ ;  /* 0x0000001f00007819 */ /* 0x000fe200000006ff */
[----:B------:R-:W-:Y:S01]  /*11010*/  NOP ;  /* 0x0000000000007918 */ /* 0x000fe20000000000 */
[----:B------:R0:W-:Y:S01]  /*11020*/  SYNCS.ARRIVE.TRANS64.A1T0 RZ, [R2+URZ+0x38800], RZ ;  /* 0x038800ff02ff79a7 */ /* 0x0001e2000810003f */
[----:B------:R-:W-:Y:S01]  /*11030*/  BSSY B0, `(.L_x_465) ;  /* 0x0000003000007945 */ /* 0x000fe20003800000 */
[----:B------:R-:W2:Y:S03]  /*11040*/  SYNCS.PHASECHK.TRANS64.TRYWAIT P0, [R2+URZ+0x38820], R0 ;  /* 0x03882000020075a7 */ /* 0x000ea6000800017f */
[----:B0-2---:R-:W-:Y:S05]  /*11050*/  @!P0 BRA `(.L_x_466) ;  /* 0x0000005000648947 */ /* 0x005fea0003800000 */
.L_x_592:
[----:B------:R-:W-:Y:S05]  /*11060*/  BSYNC B0 ;  /* 0x0000000000007941 */ /* 0x000fea0003800000 */
.L_x_465:
[----:B0-----:R-:W2:Y:S01]  /*11070*/  LDL.LU R2, [R1+0x40] ;  /* 0x0000400001027983 */ /* 0x001ea20000300800 */
[----:B------:R-:W-:Y:S01]  /*11080*/  BSSY B0, `(.L_x_467) ;  /* 0x00002bb000007945 */ /* 0x000fe20003800000 */
[----:B--2---:R-:W-:-:S13]  /*11090*/  ISETP.GE.AND P0, PT, R2, 0x51, PT ;  /* 0x000000510200780c */ /* 0x004fda0003f06270 */
[----:B------:R-:W-:Y:S05]  /*110a0*/  @!P0 BRA `(.L_x_468) ;  /* 0x0000002800e08947 */ /* 0x000fea0003800000 */
[----:B------:R-:W2:Y:S01]  /*110b0*/  LDL R2, [R1+0x30] ;  /* 0x0000300001027983 */ /* 0x000ea20000100800 */
[----:B------:R-:W-:Y:S01]  /*110c0*/  IMAD.MOV.U32 R0, RZ, RZ, 0x1 ;  /* 0x00000001ff007424 */ /* 0x000fe200078e00ff */
[----:B------:R-:W-:Y:S01]  /*110d0*/  BSSY B2, `(.L_x_469) ;  /* 0x00000ef000027945 */ /* 0x000fe20003800000 */
[----:B--2---:R-:W-:-:S05]  /*110e0*/  IMAD.MOV R9, RZ, RZ, -R2 ;  /* 0x000000ffff097224 */ /* 0x004fca00078e0a02 */
[----:B------:R-:W-:-:S05]  /*110f0*/  VIADDMNMX R9, R9, R0, 0xffffffff, !PT ;  /* 0xffffffff09097446 */ /* 0x000fca0007800100 */
[----:B------:R-:W-:-:S05]  /*11100*/  IMAD.IADD R0, R2, 0x1, R9 ;  /* 0x0000000102007824 */ /* 0x000fca00078e0209 */
[----:B------:R-:W-:-:S04]  /*11110*/  LOP3.LUT R0, R0, 0x1, RZ, 0xc0, !PT ;  /* 0x0000000100007812 */ /* 0x000fc800078ec0ff */
[----:B------:R-:W-:Y:S01]  /*11120*/  ISETP.NE.U32.AND P0, PT, R0, 0x1, PT ;  /* 0x000000010000780c */ /* 0x000fe20003f05070 */
[----:B------:R-:W-:-:S12]  /*11130*/  VIADD R0, R2, 0xfffffffe ;  /* 0xfffffffe02007836 */ /* 0x000fd80000000000 */
[----:B------:R-:W-:Y:S05]  /*11140*/  @P0 BRA `(.L_x_470) ;  /* 0x0000000c009c0947 */ /* 0x000fea0003800000 */
[----:B------:R-:W2:Y:S04]  /*11150*/  LDL R4, [R1+0x20] ;  /* 0x0000200001047983 */ /* 0x000ea80000100800 */
[----:B------:R-:W3:Y:S04]  /*11160*/  LDL R3, [R1+0x8] ;  /* 0x0000080001037983 */ /* 0x000ee80000100800 */
[----:B------:R-:W4:Y:S01]  /*11170*/  LDL R2, [R1+0x10] ;  /* 0x0000100001027983 */ /* 0x000f220000100800 */
[----:B------:R-:W-:Y:S01]  /*11180*/  BSSY B1, `(.L_x_471) ;  /* 0x00000df000017945 */ /* 0x000fe20003800000 */
[----:B--2---:R-:W-:Y:S01]  /*11190*/  ISETP.NE.AND P1, PT, R4, RZ, PT ;  /* 0x000000ff0400720c */ /* 0x004fe20003f25270 */
[----:B---3--:R-:W-:-:S05]  /*111a0*/  VIADD R8, R3, 0x1 ;  /* 0x0000000103087836 */ /* 0x008fca0000000000 */
[----:B------:R-:W-:-:S04]  /*111b0*/  ISETP.NE.AND P0, PT, R8, 0x2, PT ;  /* 0x000000020800780c */ /* 0x000fc80003f05270 */
[----:B------:R-:W-:Y:S02]  /*111c0*/  SEL R10, RZ, 0x1, P0 ;  /* 0x00000001ff0a7807 */ /* 0x000fe40000000000 */
[----:B------:R-:W-:Y:S02]  /*111d0*/  SEL R8, R8, RZ, P0 ;  /* 0x000000ff08087207 */ /* 0x000fe40000000000 */
[----:B----4-:R-:W-:Y:S01]  /*111e0*/  LOP3.LUT R10, R2, R10, RZ, 0x3c, !PT ;  /* 0x0000000a020a7212 */ /* 0x010fe200078e3cff */
[----:B------:R-:W-:Y:S06]  /*111f0*/  @!P1 BRA `(.L_x_472) ;  /* 0x0000000c005c9947 */ /* 0x000fec0003800000 */
[----:B-1----:R0:W5:Y:S01]  /*11200*/  LDL R5, [R1] ;  /* 0x0000000001057983 */ /* 0x0021620000100800 */
[----:B------:R-:W-:Y:S02]  /*11210*/  ULDC.64 UR4, c[0x0][0x418] ;  /* 0x0001060000047ab9 */ /* 0x000fe40000000a00 */
[----:B------:R-:W-:-:S04]  /*11220*/  ISETP.NE.U32.AND P0, PT, RZ, UR4, PT ;  /* 0x00000004ff007c0c */ /* 0x000fc8000bf05070 */
[----:B------:R-:W-:-:S13]  /*11230*/  ISETP.NE.AND.EX P0, PT, RZ, UR5, PT, P0 ;  /* 0x00000005ff007c0c */ /* 0x000fda000bf05300 */
[----:B0-----:R-:W-:Y:S05]  /*11240*/  @!P0 BRA `(.L_x_473) ;  /* 0x0000000000508947 */ /* 0x001fea0003800000 */
[----:B------:R-:W2:Y:S01]  /*11250*/  LDL R11, [R1+0x1c] ;  /* 0x00001c00010b7983 */ /* 0x000ea20000100800 */
[----:B-----5:R-:W0:Y:S01]  /*11260*/  LDC R5, c[0x0][0x43c] ;  /* 0x00010f00ff057b82 */ /* 0x020e220000000800 */
[----:B------:R-:W-:Y:S02]  /*11270*/  ULDC.64 UR6, c[0x0][0x428] ;  /* 0x00010a0000067ab9 */ /* 0x000fe40000000a00 */
[----:B------:R-:W3:Y:S01]  /*11280*/  LDL R7, [R1+0xc] ;  /* 0x00000c0001077983 */ /* 0x000ee20000100800 */
        /* <DEDUP_REMOVED lines=8> */
[----:B------:R-:W-:Y:S01]  /*11310*/  SHF.R.S32.HI R3, RZ, 0x1f, R2 ;  /* 0x0000001fff037819 */ /* 0x000fe20000011402 */
[----:B--2---:R-:W-:-:S04]  /*11320*/  IMAD R4, R11, UR6, RZ ;  /* 0x000000060b047c24 */ /* 0x004fc8000f8e02ff */
[C---:B---3--:R-:W-:Y:S02]  /*11330*/  IMAD R4, R7.reuse, UR7, R4 ;  /* 0x0000000707047c24 */ /* 0x048fe4000f8e0204 */
[----:B------:R-:W-:-:S04]  /*11340*/  IMAD.WIDE.U32 R2, R7, UR6, R2 ;  /* 0x0000000607027c25 */ /* 0x000fc8000f8e0002 */
[----:B------:R-:W-:Y:S01]  /*11350*/  IMAD.IADD R3, R4, 0x1, R3 ;  /* 0x0000000104037824 */ /* 0x000fe200078e0203 */
[----:B------:R-:W-:-:S04]  /*11360*/  LEA R4, P0, R2, UR4, 0x2 ;  /* 0x0000000402047c11 */ /* 0x000fc8000f8010ff */
[----:B------:R-:W-:-:S06]  /*11370*/  LEA.HI.X R5, R2, UR5, R3, 0x2, P0 ;  /* 0x0000000502057c11 */ /* 0x000fcc00080f1403 */
[----:B------:R0:W5:Y:S03]  /*11380*/  LDG.E R5, desc[UR8][R4.64] ;  /* 0x0000000804057981 */ /* 0x000166000c1e1900 */
.L_x_473:
[----:B------:R-:W2:Y:S01]  /*11390*/  LDL R2, [R1+0x4] ;  /* 0x0000040001027983 */ /* 0x000ea20000100800 */
[----:B------:R-:W-:Y:S01]  /*113a0*/  BSSY B3, `(.L_x_474) ;  /* 0x0000005000037945 */ /* 0x000fe20003800000 */
[----:B--2---:R-:W-:Y:S01]  /*113b0*/  IMAD R3, R8, 0x8, R2 ;  /* 0x0000000808037824 */ /* 0x004fe200078e0202 */
[----:B------:R-:W-:-:S04]  /*113c0*/  SHF.L.U32 R2, R10, 0x1f, RZ ;  /* 0x0000001f0a027819 */ /* 0x000fc800000006ff */
[----:B------:R-:W1:Y:S02]  /*113d0*/  SYNCS.PHASECHK.TRANS64.TRYWAIT P0, [R3+URZ+0x38840], R2 ;  /* 0x03884002030075a7 */ /* 0x000e64000800017f */
[----:B-1----:R-:W-:Y:S05]  /*113e0*/  @!P0 BRA `(.L_x_475) ;  /* 0x0000004c00988947 */ /* 0x002fea0003800000 */
.L_x_593:
[----:B------:R-:W-:Y:S05]  /*113f0*/  BSYNC B3 ;  /* 0x0000000000037941 */ /* 0x000fea0003800000 */
.L_x_474:
[----:B0-----:R-:W0:Y:S01]  /*11400*/  S2R R4, SR_TID.X ;  /* 0x0000000000047919 */ /* 0x001e220000002100 */
[----:B------:R-:W-:Y:S01]  /*11410*/  BSSY B3, `(.L_x_476) ;  /* 0x000000b000037945 */ /* 0x000fe20003800000 */
[----:B0-----:R-:W-:-:S04]  /*11420*/  LOP3.LUT R4, R4, 0x7f, RZ, 0xc0, !PT ;  /* 0x0000007f04047812 */ /* 0x001fc800078ec0ff */
[----:B------:R-:W-:-:S13]  /*11430*/  ISETP.NE.AND P1, PT, R4, RZ, PT ;  /* 0x000000ff0400720c */ /* 0x000fda0003f25270 */
[----:B------:R-:W-:Y:S05]  /*11440*/  @P1 BRA `(.L_x_477) ;  /* 0x00000000001c1947 */ /* 0x000fea0003800000 */
[----:B------:R-:W0:Y:S01]  /*11450*/  S2R R4, SR_TID.X ;  /* 0x0000000000047919 */ /* 0x000e220000002100 */
[----:B-1----:R-:W-:-:S04]  /*11460*/  IMAD.MOV.U32 R2, RZ, RZ, 0xa000 ;  /* 0x0000a000ff027424 */ /* 0x002fc800078e00ff */
[----:B------:R2:W-:Y:S01]  /*11470*/  SYNCS.ARRIVE.TRANS64 RZ, [R3+URZ+0x38830], R2 ;  /* 0x0388300203ff79a7 */ /* 0x0005e2000800003f */
[----:B0-----:R-:W-:-:S04]  /*11480*/  LOP3.LUT R4, R4, 0x1f, RZ, 0xc0, !PT ;  /* 0x0000001f04047812 */ /* 0x001fc800078ec0ff */
[----:B------:R-:W-:-:S13]  /*11490*/  ISETP.NE.AND P0, PT, R4, RZ, PT ;  /* 0x000000ff0400720c */ /* 0x000fda0003f05270 */
[----:B--2---:R-:W-:Y:S05]  /*114a0*/  @!P0 BRA `(.L_x_477) ;  /* 0x0000000000048947 */ /* 0x004fea0003800000 */
[----:B------:R-:W-:Y:S01]  /*114b0*/  BPT.TRAP 0x1 ;  /* 0x000000040000795c */ /* 0x000fe20000300000 */
.L_x_477:
[----:B------:R-:W-:Y:S05]  /*114c0*/  BSYNC B3 ;  /* 0x0000000000037941 */ /* 0x000fea0003800000 */
.L_x_476:
[----:B------:R-:W2:Y:S04]  /*114d0*/  LDL R4, [R1+0x4] ;  /* 0x0000040001047983 */ /* 0x000ea80000100800 */
[----:B-1----:R-:W3:Y:S01]  /*114e0*/  LDL R2, [R1+0x18] ;  /* 0x0000180001027983 */ /* 0x002ee20000100800 */
[----:B------:R-:W-:Y:S01]  /*114f0*/  IMAD.MOV.U32 R11, RZ, RZ, RZ ;  /* 0x000000ffff0b7224 */ /* 0x000fe200078e00ff */
[----:B------:R-:W-:Y:S01]  /*11500*/  UIADD3 UR4, UP0, UR36, 0x370, URZ ;  /* 0x0000037024047890 */ /* 0x000fe2000ff1e03f */
[----:B------:R-:W-:Y:S01]  /*11510*/  PLOP3.LUT P0, PT, PT, PT, PT, 0x80, 0x0 ;  /* 0x000000000000781c */ /* 0x000fe20003f0f070 */
[----:B------:R-:W-:Y:S01]  /*11520*/  UMOV UR6, 0x0 ;  /* 0x0000000000067882 */ /* 0x000fe20000000000 */
[----:B------:R-:W-:Y:S01]  /*11530*/  IADD3 R3, R3, 0x38830, RZ ;  /* 0x0003883003037810 */ /* 0x000fe20007ffe0ff */
[----:B------:R-:W-:Y:S01]  /*11540*/  UIADD3.X UR5, URZ, UR37, URZ, UP0, !UPT ;  /* 0x000000253f057290 */ /* 0x000fe200087fe43f */
[----:B------:R-:W-:Y:S01]  /*11550*/  R2UR UR10, R11 ;  /* 0x000000000b0a72ca */ /* 0x000fe200000e0000 */
[----:B------:R-:W-:Y:S01]  /*11560*/  UMOV UR7, 0x14f00000 ;  /* 0x14f0000000077882 */ /* 0x000fe20000000000 */
[----:B--2---:R-:W-:-:S02]  /*11570*/  IMAD R4, R8, 0xa000, R4 ;  /* 0x0000a00008047824 */ /* 0x004fc400078e0204 */
[----:B---3--:R-:W-:Y:S02]  /*11580*/  IMAD R2, R0, 0x50, R2 ;  /* 0x0000005000027824 */ /* 0x008fe400078e0202 */
[----:B------:R-:W-:-:S09]  /*11590*/  VIADD R7, R4, 0x24400 ;  /* 0x0002440004077836 */ /* 0x000fd20000000000 */
.L_x_478:
        /* <DEDUP_REMOVED lines=16> */
.L_x_479:
        /* <DEDUP_REMOVED lines=16> */
.L_x_480:
        /* <DEDUP_REMOVED lines=16> */
.L_x_481:
        /* <DEDUP_REMOVED lines=10> */
[----:B------:R-:W2:Y:S04]  /*11940*/  LDL.LU R12, [R1+0x10] ;  /* 0x00001000010c7983 */ /* 0x000ea80000300800 */
[----:B------:R-:W3:Y:S01]  /*11950*/  LDL R7, [R1+0x8] ;  /* 0x0000080001077983 */ /* 0x000ee20000100800 */
[----:B------:R-:W-:Y:S01]  /*11960*/  BSSY B3, `(.L_x_482) ;  /* 0x0000005000037945 */ /* 0x000fe20003800000 */
[----:B--2---:R-:W-:Y:S01]  /*11970*/  SHF.L.U32 R2, R12, 0x1f, RZ ;  /* 0x0000001f0c027819 */ /* 0x004fe200000006ff */
[----:B---3--:R-:W-:-:S04]  /*11980*/  IMAD R3, R7, 0x8, R6 ;  /* 0x0000000807037824 */ /* 0x008fc800078e0206 */
[----:B------:R-:W0:Y:S02]  /*11990*/  SYNCS.PHASECHK.TRANS64.TRYWAIT P0, [R3+URZ+0x60], R2 ;  /* 0x00006002030075a7 */ /* 0x000e24000800017f */
[----:B0-----:R-:W-:Y:S05]  /*119a0*/  @!P0 BRA `(.L_x_483) ;  /* 0x00000048003c8947 */ /* 0x001fea0003800000 */
.L_x_594:
[----:B------:R-:W-:Y:S05]  /*119b0*/  BSYNC B3 ;  /* 0x0000000000037941 */ /* 0x000fea0003800000 */
.L_x_482:
[----:B------:R-:W-:Y:S01]  /*119c0*/  BSSY B3, `(.L_x_484) ;  /* 0x000000e000037945 */ /* 0x000fe20003800000 */
[----:B------:R-:W-:Y:S02]  /*119d0*/  IMAD.MOV.U32 R12, RZ, RZ, 0x0 ;  /* 0x00000000ff0c7424 */ /* 0x000fe400078e00ff */
[----:B------:R-:W-:Y:S01]  /*119e0*/  IMAD.MOV.U32 R13, RZ, RZ, 0x14f00000 ;  /* 0x14f00000ff0d7424 */ /* 0x000fe200078e00ff */
[----:B------:R-:W-:Y:S06]  /*119f0*/  @P1 BRA `(.L_x_485) ;  /* 0x0000000000281947 */ /* 0x000fec0003800000 */
[----:B0-----:R-:W2:Y:S04]  /*11a00*/  LDL R3, [R1+0x4] ;  /* 0x0000040001037983 */ /* 0x001ea80000100800 */
[----:B------:R-:W2:Y:S01]  /*11a10*/  LDL R7, [R1+0x8] ;  /* 0x0000080001077983 */ /* 0x000ea20000100800 */
[----:B------:R-:W0:Y:S02]  /*11a20*/  S2R R4, SR_TID.X ;  /* 0x0000000000047919 */ /* 0x000e240000002100 */
[----:B0-----:R-:W-:-:S04]  /*11a30*/  LOP3.LUT R4, R4, 0x1f, RZ, 0xc0, !PT ;  /* 0x0000001f04047812 */ /* 0x001fc800078ec0ff */
[----:B------:R-:W-:Y:S01]  /*11a40*/  ISETP.NE.AND P0, PT, R4, RZ, PT ;  /* 0x000000ff0400720c */ /* 0x000fe20003f05270 */
[----:B--2---:R-:W-:Y:S02]  /*11a50*/  IMAD R2, R7, 0x8, R3 ;  /* 0x0000000807027824 */ /* 0x004fe400078e0203 */
[----:B------:R-:W-:-:S04]  /*11a60*/  IMAD.MOV.U32 R3, RZ, RZ, 0xa000 ;  /* 0x0000a000ff037424 */ /* 0x000fc800078e00ff */
[----:B------:R1:W-:Y:S06]  /*11a70*/  SYNCS.ARRIVE.TRANS64 RZ, [R2+URZ+0x38850], R3 ;  /* 0x0388500302ff79a7 */ /* 0x0003ec000800003f */
[----:B------:R-:W-:Y:S05]  /*11a80*/  @!P0 BRA `(.L_x_485) ;  /* 0x0000000000048947 */ /* 0x000fea0003800000 */
[----:B------:R-:W-:Y:S01]  /*11a90*/  BPT.TRAP 0x1 ;  /* 0x000000040000795c */ /* 0x000fe20000300000 */
.L_x_485:
[----:B------:R-:W-:Y:S05]  /*11aa0*/  BSYNC B3 ;  /* 0x0000000000037941 */ /* 0x000fea0003800000 */
.L_x_484:
[----:B01----:R-:W2:Y:S01]  /*11ab0*/  LDL.LU R2, [R1+0x8] ;  /* 0x0000080001027983 */ /* 0x003ea20000300800 */
[----:B------:R-:W-:-:S03]  /*11ac0*/  R2UR UR10, R11 ;  /* 0x000000000b0a72ca */ /* 0x000fc600000e0000 */
[----:B------:R-:W3:Y:S04]  /*11ad0*/  LDL R7, [R1+0x18] ;  /* 0x0000180001077983 */ /* 0x000ee80000100800 */
[----:B------:R-:W3:Y:S04]  /*11ae0*/  LDL.LU R4, [R1+0x14] ;  /* 0x0000140001047983 */ /* 0x000ee80000300800 */
[----:B------:R-:W2:Y:S01]  /*11af0*/  LDL R11, [R1+0x4] ;  /* 0x00000400010b7983 */ /* 0x000ea20000100800 */
[----:B------:R-:W-:Y:S01]  /*11b00*/  R2UR UR6, R12 ;  /* 0x000000000c0672ca */ /* 0x000fe200000e0000 */
[----:B------:R-:W-:Y:S01]  /*11b10*/  UIADD3 UR4, UP0, UR36, 0x470, URZ ;  /* 0x0000047024047890 */ /* 0x000fe2000ff1e03f */
[----:B------:R-:W-:-:S02]  /*11b20*/  R2UR UR7, R13 ;  /* 0x000000000d0772ca */ /* 0x000fc400000e0000 */
[----:B------:R-:W-:Y:S01]  /*11b30*/  PLOP3.LUT P0, PT, PT, PT, PT, 0x80, 0x0 ;  /* 0x000000000000781c */ /* 0x000fe20003f0f070 */
[----:B------:R-:W-:Y:S01]  /*11b40*/  UIADD3.X UR5, URZ, UR37, URZ, UP0, !UPT ;  /* 0x000000253f057290 */ /* 0x000fe200087fe43f */
[----:B---3--:R-:W-:Y:S02]  /*11b50*/  IMAD R4, R4, 0x50, R7 ;  /* 0x0000005004047824 */ /* 0x008fe400078e0207 */
[C-C-:B--2---:R-:W-:Y:S02]  /*11b60*/  IMAD R3, R2.reuse, 0x8, R11.reuse ;  /* 0x0000000802037824 */ /* 0x144fe400078e020b */
[----:B------:R-:W-:Y:S02]  /*11b70*/  IMAD R2, R2, 0xa000, R11 ;  /* 0x0000a00002027824 */ /* 0x000fe400078e020b */
[----:B------:R-:W-:Y:S02]  /*11b80*/  VIADD R3, R3, 0x38850 ;  /* 0x0003885003037836 */ /* 0x000fe40000000000 */
[----:B------:R-:W-:-:S07]  /*11b90*/  VIADD R7, R2, 0x400 ;  /* 0x0000040002077836 */ /* 0x000fce0000000000 */
.L_x_486:
[----:B------:R-:W2:Y:S01]  /*11ba0*/  LDL R11, [R1] ;  /* 0x00000000010b7983 */ /* 0x000ea20000100800 */
[----:B------:R-:W-:-:S13]  /*11bb0*/  @P0 ELECT P1, URZ, PT ;  /* 0x00000000003f082f */ /* 0x000fda0003820000 */
[----:B------:R-:W-:Y:S02]  /*11bc0*/  @P1 R2UR UR12, R18 ;  /* 0x00000000120c12ca */ /* 0x000fe400000e0000 */
[----:B------:R-:W-:Y:S02]  /*11bd0*/  @P1 R2UR UR11, R4 ;  /* 0x00000000040b12ca */ /* 0x000fe400000e0000 */
[----:B------:R-:W-:Y:S02]  /*11be0*/  @P1 R2UR UR9, R3 ;  /* 0x00000000030912ca */ /* 0x000fe400000e0000 */
[----:B------:R-:W-:Y:S02]  /*11bf0*/  @P1 R2UR UR8, R7 ;  /* 0x00000000070812ca */ /* 0x000fe400000e0000 */
[----:B------:R-:W-:Y:S02]  /*11c00*/  @P1 PLOP3.LUT P0, PT, P1, PT, PT, 0x8, 0x0 ;  /* 0x000000000000181c */ /* 0x000fe40000f0e170 */
[----:B--2---:R-:W-:-:S02]  /*11c10*/  @P1 R2UR UR13, R11 ;  /* 0x000000000b0d12ca */ /* 0x004fc400000e0000 */
[----:B------:R-:W-:-:S11]  /*11c20*/  PLOP3.LUT P1, PT, PT, PT, PT, 0x8, 0x0 ;  /* 0x000000000000781c */ /* 0x000fd60003f2e170 */
[----:B------:R0:W-:Y:S02]  /*11c30*/  UTMALDG.4D [UR8], [UR4], desc[UR6] ;  /* 0x00000608040075b4 */ /* 0x0001e40008019000 */
[----:B0-----:R-:W-:Y:S05]  /*11c40*/  @P0 BRA.U.ANY `(.L_x_486) ;  /* 0xfffffffd00d40947 */ /* 0x001fea000393ffff */
[----:B------:R-:W-:Y:S01]  /*11c50*/  R2UR UR10, R17 ;  /* 0x00000000110a72ca */ /* 0x000fe200000e0000 */
[----:B------:R-:W-:Y:S01]  /*11c60*/  VIADD R7, R2, 0x2c00 ;  /* 0x00002c0002077836 */ /* 0x000fe20000000000 */
[----:B------:R-:W-:Y:S02]  /*11c70*/  R2UR UR6, R12 ;  /* 0x000000000c0672ca */ /* 0x000fe400000e0000 */
[----:B------:R-:W-:Y:S02]  /*11c80*/  R2UR UR7, R13 ;  /* 0x000000000d0772ca */ /* 0x000fe400000e0000 */
[----:B------:R-:W-:-:S13]  /*11c90*/  PLOP3.LUT P0, PT, PT, PT, PT, 0x80, 0x0 ;  /* 0x000000000000781c */ /* 0x000fda0003f0f070 */
.L_x_487:
        /* <DEDUP_REMOVED lines=16> */
.L_x_488:
        /* <DEDUP_REMOVED lines=16> */
.L_x_489:
        /* <DEDUP_REMOVED lines=11> */
[----:B------:R0:W-:Y:S04]  /*11f50*/  STL [R1], R5 ;  /* 0x0000000501007387 */ /* 0x0001e80000100800 */
[----:B------:R0:W-:Y:S02]  /*11f60*/  STL [R1+0x14], R0 ;  /* 0x0000140001007387 */ /* 0x0001e40000100800 */
.L_x_472:
[----:B------:R-:W-:Y:S05]  /*11f70*/  BSYNC B1 ;  /* 0x0000000000017941 */ /* 0x000fea0003800000 */
.L_x_471:
[----:B0-----:R-:W2:Y:S04]  /*11f80*/  LDL.LU R0, [R1+0x30] ;  /* 0x0000300001007983 */ /* 0x001ea80000300800 */
[----:B------:R0:W-:Y:S04]  /*11f90*/  STL [R1+0x8], R8 ;  /* 0x0000080801007387 */ /* 0x0001e80000100800 */
[----:B------:R0:W-:Y:S02]  /*11fa0*/  STL [R1+0x10], R10 ;  /* 0x0000100a01007387 */ /* 0x0001e40000100800 */
[----:B0-2---:R-:W-:-:S07]  /*11fb0*/  VIADD R0, R0, 0xfffffffd ;  /* 0xfffffffd00007836 */ /* 0x005fce0000000000 */
.L_x_470:
[----:B------:R-:W-:Y:S05]  /*11fc0*/  BSYNC B2 ;  /* 0x0000000000027941 */ /* 0x000fea0003800000 */
.L_x_469:
[----:B------:R-:W2:Y:S01]  /*11fd0*/  LDL.LU R2, [R1+0x2c] ;  /* 0x00002c0001027983 */ /* 0x000ea20000300800 */
[----:B------:R-:W-:-:S05]  /*11fe0*/  IMAD.MOV R9, RZ, RZ, -R9 ;  /* 0x000000ffff097224 */ /* 0x000fca00078e0a09 */
[----:B--2---:R-:W-:-:S13]  /*11ff0*/  ISETP.NE.AND P0, PT, R2, R9, PT ;  /* 0x000000090200720c */ /* 0x004fda0003f05270 */
[----:B------:R-:W-:Y:S05]  /*12000*/  @!P0 BRA `(.L_x_468) ;  /* 0x0000001c00088947 */ /* 0x000fea0003800000 */
[----:B------:R0:W5:Y:S02]  /*12010*/  LDL R8, [R1] ;  /* 0x0000000001087983 */ /* 0x0001640000100800 */
.L_x_528:
[----:B--2---:R-:W2:Y:S04]  /*12020*/  LDL R4, [R1+0x20] ;  /* 0x0000200001047983 */ /* 0x004ea80000100800 */
[----:B---3--:R-:W3:Y:S04]  /*12030*/  LDL R3, [R1+0x8] ;  /* 0x0000080001037983 */ /* 0x008ee80000100800 */
[----:B------:R-:W4:Y:S01]  /*12040*/  LDL R2, [R1+0x10] ;  /* 0x0000100001027983 */ /* 0x000f220000100800 */
[----:B------:R-:W-:Y:S05]  /*12050*/  YIELD ;  /* 0x0000000000007946 */ /* 0x000fea0003800000 */
[----:B------:R-:W-:Y:S01]  /*12060*/  BSSY B1, `(.L_x_490) ;  /* 0x00000db000017945 */ /* 0x000fe20003800000 */
[----:B--2---:R-:W-:Y:S01]  /*12070*/  ISETP.NE.AND P1, PT, R4, RZ, PT ;  /* 0x000000ff0400720c */ /* 0x004fe20003f25270 */
[----:B---3--:R-:W-:-:S05]  /*12080*/  VIADD R4, R3, 0x1 ;  /* 0x0000000103047836 */ /* 0x008fca0000000000 */
[----:B------:R-:W-:-:S04]  /*12090*/  ISETP.NE.AND P0, PT, R4, 0x2, PT ;  /* 0x000000020400780c */ /* 0x000fc80003f05270 */
[----:B-1----:R-:W-:Y:S02]  /*120a0*/  SEL R5, RZ, 0x1, P0 ;  /* 0x00000001ff057807 */ /* 0x002fe40000000000 */
[----:B------:R-:W-:Y:S02]  /*120b0*/  SEL R4, R4, RZ, P0 ;  /* 0x000000ff04047207 */ /* 0x000fe40000000000 */
[----:B----4-:R-:W-:Y:S01]  /*120c0*/  LOP3.LUT R5, R2, R5, RZ, 0x3c, !PT ;  /* 0x0000000502057212 */ /* 0x010fe200078e3cff */
[----:B------:R-:W-:Y:S06]  /*120d0*/  @!P1 BRA `(.L_x_491) ;  /* 0x0000000c004c9947 */ /* 0x000fec0003800000 */
[----:B------:R-:W-:Y:S01]  /*120e0*/  ULDC.64 UR4, c[0x0][0x418] ;  /* 0x0001060000047ab9 */ /* 0x000fe20000000a00 */
[----:B------:R-:W-:Y:S01]  /*120f0*/  IMAD.MOV.U32 R7, RZ, RZ, R0 ;  /* 0x000000ffff077224 */ /* 0x000fe200078e0000 */
[----:B------:R-:W-:-:S04]  /*12100*/  ISETP.NE.U32.AND P0, PT, RZ, UR4, PT ;  /* 0x00000004ff007c0c */ /* 0x000fc8000bf05070 */
[----:B------:R-:W-:-:S13]  /*12110*/  ISETP.NE.AND.EX P0, PT, RZ, UR5, PT, P0 ;  /* 0x00000005ff007c0c */ /* 0x000fda000bf05300 */
[----:B------:R-:W-:Y:S05]  /*12120*/  @!P0 BRA `(.L_x_492) ;  /* 0x0000000000508947 */ /* 0x000fea0003800000 */
[----:B------:R-:W2:Y:S01]  /*12130*/  LDL R10, [R1+0x1c] ;  /* 0x00001c00010a7983 */ /* 0x000ea20000100800 */
[----:B-----5:R-:W1:Y:S01]  /*12140*/  LDC R8, c[0x0][0x43c] ;  /* 0x00010f00ff087b82 */ /* 0x020e620000000800 */
[----:B------:R-:W-:Y:S02]  /*12150*/  ULDC.64 UR6, c[0x0][0x428] ;  /* 0x00010a0000067ab9 */ /* 0x000fe40000000a00 */
[----:B------:R-:W3:Y:S01]  /*12160*/  LDL R9, [R1+0xc] ;  /* 0x00000c0001097983 */ /* 0x000ee20000100800 */
[----:B------:R-:W-:Y:S01]  /*12170*/  ULDC.64 UR8, c[0x0][0x208] ;  /* 0x0000820000087ab9 */ /* 0x000fe20000000a00 */
[----:B-1----:R-:W-:-:S13]  /*12180*/  ISETP.NE.AND P0, PT, R8, 0x1, PT ;  /* 0x000000010800780c */ /* 0x002fda0003f05270 */
[----:B------:R-:W1:Y:S02]  /*12190*/  @P0 LDC.64 R2, c[0x0][0x440] ;  /* 0x00011000ff020b82 */ /* 0x000e640000000a00 */
[----:B-1----:R-:W-:-:S04]  /*121a0*/  @P0 IMAD.HI.U32 R7, R0, R2, RZ ;  /* 0x0000000200070227 */ /* 0x002fc800078e00ff */
[----:B------:R-:W-:Y:S01]  /*121b0*/  IMAD.MOV.U32 R2, RZ, RZ, R0 ;  /* 0x000000ffff027224 */ /* 0x000fe200078e0000 */
[----:B------:R-:W-:-:S04]  /*121c0*/  @P0 SHF.R.U32.HI R2, RZ, R3, R7 ;  /* 0x00000003ff020219 */ /* 0x000fc80000011607 */
[--C-:B------:R-:W-:Y:S01]  /*121d0*/  SHF.R.S32.HI R3, RZ, 0x1f, R2.reuse ;  /* 0x0000001fff037819 */ /* 0x100fe20000011402 */
[----:B------:R-:W-:-:S04]  /*121e0*/  IMAD.MOV R7, RZ, RZ, -R2 ;  /* 0x000000ffff077224 */ /* 0x000fc800078e0a02 */
[----:B------:R-:W-:Y:S02]  /*121f0*/  IMAD R7, R8, R7, R0 ;  /* 0x0000000708077224 */ /* 0x000fe400078e0200 */
[----:B--2---:R-:W-:-:S04]  /*12200*/  IMAD R8, R10, UR6, RZ ;  /* 0x000000060a087c24 */ /* 0x004fc8000f8e02ff */
[C---:B---3--:R-:W-:Y:S02]  /*12210*/  IMAD R8, R9.reuse, UR7, R8 ;  /* 0x0000000709087c24 */ /* 0x048fe4000f8e0208 */
[----:B------:R-:W-:-:S04]  /*12220*/  IMAD.WIDE.U32 R2, R9, UR6, R2 ;  /* 0x0000000609027c25 */ /* 0x000fc8000f8e0002 */
[----:B------:R-:W-:Y:S01]  /*12230*/  IMAD.IADD R3, R8, 0x1, R3 ;  /* 0x0000000108037824 */ /* 0x000fe200078e0203 */
[----:B------:R-:W-:-:S04]  /*12240*/  LEA R8, P0, R2, UR4, 0x2 ;  /* 0x0000000402087c11 */ /* 0x000fc8000f8010ff */
[----:B------:R-:W-:-:S05]  /*12250*/  LEA.HI.X R9, R2, UR5, R3, 0x2, P0 ;  /* 0x0000000502097c11 */ /* 0x000fca00080f1403 */
[----:B------:R1:W5:Y:S04]  /*12260*/  LDG.E R8, desc[UR8][R8.64] ;  /* 0x0000000808087981 */ /* 0x000368000c1e1900 */
.L_x_492:
[----:B------:R-:W2:Y:S01]  /*12270*/  LDL R2, [R1+0x4] ;  /* 0x0000040001027983 */ /* 0x000ea20000100800 */
[----:B------:R-:W-:Y:S01]  /*12280*/  BSSY B2, `(.L_x_493) ;  /* 0x0000005000027945 */ /* 0x000fe20003800000 */
[----:B--2---:R-:W-:Y:S01]  /*12290*/  IMAD R3, R4, 0x8, R2 ;  /* 0x0000000804037824 */ /* 0x004fe200078e0202 */
[----:B------:R-:W-:-:S04]  /*122a0*/  SHF.L.U32 R2, R5, 0x1f, RZ ;  /* 0x0000001f05027819 */ /* 0x000fc800000006ff */
[----:B------:R-:W2:Y:S02]  /*122b0*/  SYNCS.PHASECHK.TRANS64.TRYWAIT P0, [R3+URZ+0x38840], R2 ;  /* 0x03884002030075a7 */ /* 0x000ea4000800017f */
[----:B--2---:R-:W-:Y:S05]  /*122c0*/  @!P0 BRA `(.L_x_494) ;  /* 0x0000004000088947 */ /* 0x004fea0003800000 */
.L_x_595:
[----:B------:R-:W-:Y:S05]  /*122d0*/  BSYNC B2 ;  /* 0x0000000000027941 */ /* 0x000fea0003800000 */
.L_x_493:
        /* <DEDUP_REMOVED lines=12> */
.L_x_496:
[----:B------:R-:W-:Y:S05]  /*123a0*/  BSYNC B2 ;  /* 0x0000000000027941 */ /* 0x000fea0003800000 */
.L_x_495:
[----:B------:R-:W3:Y:S04]  /*123b0*/  LDL R9, [R1+0x4] ;  /* 0x0000040001097983 */ /* 0x000ee80000100800 */
[----:B--2---:R-:W2:Y:S01]  /*123c0*/  LDL R2, [R1+0x18] ;  /* 0x0000180001027983 */ /* 0x004ea20000100800 */
        /* <DEDUP_REMOVED lines=8> */
[----:B---3--:R-:W-:-:S02]  /*12450*/  IMAD R9, R4, 0xa000, R9 ;  /* 0x0000a00004097824 */ /* 0x008fc400078e0209 */
[----:B--2---:R-:W-:Y:S02]  /*12460*/  IMAD R2, R7, 0x50, R2 ;  /* 0x0000005007027824 */ /* 0x004fe400078e0202 */
[----:B------:R-:W-:-:S08]  /*12470*/  VIADD R10, R9, 0x24400 ;  /* 0x00024400090a7836 */ /* 0x000fd00000000000 */
.L_x_497:
        /* <DEDUP_REMOVED lines=9> */
[----:B-1----:R-:W-:Y:S05]  /*12510*/  @P0 BRA.U.ANY `(.L_x_497) ;  /* 0xfffffffd00d80947 */ /* 0x002fea000393ffff */
[----:B------:R-:W-:Y:S01]  /*12520*/  IMAD.MOV.U32 R17, RZ, RZ, 0x40 ;  /* 0x00000040ff117424 */ /* 0x000fe200078e00ff */
[----:B------:R-:W-:Y:S01]  /*12530*/  PLOP3.LUT P0, PT, PT, PT, PT, 0x80, 0x0 ;  /* 0x000000000000781c */ /* 0x000fe20003f0f070 */
[----:B------:R-:W-:Y:S01]  /*12540*/  VIADD R10, R9, 0x26c00 ;  /* 0x00026c00090a7836 */ /* 0x000fe20000000000 */
[----:B------:R-:W-:Y:S01]  /*12550*/  UMOV UR6, 0x0 ;  /* 0x0000000000067882 */ /* 0x000fe20000000000 */
[----:B------:R-:W-:Y:S01]  /*12560*/  UMOV UR7, 0x14f00000 ;  /* 0x14f0000000077882 */ /* 0x000fe20000000000 */
[----:B------:R-:W-:-:S15]  /*12570*/  R2UR UR10, R17 ;  /* 0x00000000110a72ca */ /* 0x000fde00000e0000 */
.L_x_498:
        /* <DEDUP_REMOVED lines=16> */
.L_x_499:
        /* <DEDUP_REMOVED lines=12> */
[----:B------:R-:W-:Y:S01]  /*12740*/  UMOV UR6, 0x0 ;  /* 0x0000000000067882 */ /* 0x000fe20000000000 */
[----:B------:R-:W-:Y:S01]  /*12750*/  IADD3 R9, R9, 0x2bc00, RZ ;  /* 0x0002bc0009097810 */ /* 0x000fe20007ffe0ff */
[----:B------:R-:W-:Y:S01]  /*12760*/  UMOV UR7, 0x14f00000 ;  /* 0x14f0000000077882 */ /* 0x000fe20000000000 */
[----:B------:R-:W-:-:S15]  /*12770*/  R2UR UR10, R14 ;  /* 0x000000000e0a72ca */ /* 0x000fde00000e0000 */
.L_x_500:
        /* <DEDUP_REMOVED lines=10> */
[----:B------:R-:W2:Y:S04]  /*12820*/  LDL.LU R12, [R1+0x10] ;  /* 0x00001000010c7983 */ /* 0x000ea80000300800 */
[----:B------:R-:W3:Y:S01]  /*12830*/  LDL R10, [R1+0x8] ;  /* 0x00000800010a7983 */ /* 0x000ee20000100800 */
[----:B------:R-:W-:Y:S01]  /*12840*/  BSSY B2, `(.L_x_501) ;  /* 0x0000005000027945 */ /* 0x000fe20003800000 */
[----:B--2---:R-:W-:Y:S01]  /*12850*/  SHF.L.U32 R3, R12, 0x1f, RZ ;  /* 0x0000001f0c037819 */ /* 0x004fe200000006ff */
[----:B---3--:R-:W-:-:S04]  /*12860*/  IMAD R2, R10, 0x8, R6 ;  /* 0x000000080a027824 */ /* 0x008fc800078e0206 */
[----:B------:R-:W1:Y:S02]  /*12870*/  SYNCS.PHASECHK.TRANS64.TRYWAIT P0, [R2+URZ+0x60], R3 ;  /* 0x00006003020075a7 */ /* 0x000e64000800017f */
[----:B-1----:R-:W-:Y:S05]  /*12880*/  @!P0 BRA `(.L_x_502) ;  /* 0x0000003800ac8947 */ /* 0x002fea0003800000 */
.L_x_596:
[----:B------:R-:W-:Y:S05]  /*12890*/  BSYNC B2 ;  /* 0x0000000000027941 */ /* 0x000fea0003800000 */
.L_x_501:
[----:B------:R-:W-:Y:S01]  /*128a0*/  BSSY B2, `(.L_x_503) ;  /* 0x000000b000027945 */ /* 0x000fe20003800000 */
[----:B------:R-:W-:Y:S02]  /*128b0*/  IMAD.MOV.U32 R12, RZ, RZ, 0x0 ;  /* 0x00000000ff0c7424 */ /* 0x000fe400078e00ff */
[----:B------:R-:W-:Y:S01]  /*128c0*/  IMAD.MOV.U32 R13, RZ, RZ, 0x14f00000 ;  /* 0x14f00000ff0d7424 */ /* 0x000fe200078e00ff */
[----:B------:R-:W-:Y:S06]  /*128d0*/  @P1 BRA `(.L_x_504) ;  /* 0x00000000001c1947 */ /* 0x000fec0003800000 */
[----:B------:R-:W2:Y:S01]  /*128e0*/  S2R R9, SR_TID.X ;  /* 0x0000000000097919 */ /* 0x000ea20000002100 */
[----:B-1----:R-:W-:-:S04]  /*128f0*/  IMAD.MOV.U32 R3, RZ, RZ, 0xa000 ;  /* 0x0000a000ff037424 */ /* 0x002fc800078e00ff */
[----:B------:R3:W-:Y:S01]  /*12900*/  SYNCS.ARRIVE.TRANS64 RZ, [R2+URZ+0x50], R3 ;  /* 0x0000500302ff79a7 */ /* 0x0007e2000800003f */
[----:B--2---:R-:W-:-:S04]  /*12910*/  LOP3.LUT R9, R9, 0x1f, RZ, 0xc0, !PT ;  /* 0x0000001f09097812 */ /* 0x004fc800078ec0ff */
[----:B------:R-:W-:-:S13]  /*12920*/  ISETP.NE.AND P0, PT, R9, RZ, PT ;  /* 0x000000ff0900720c */ /* 0x000fda0003f05270 */
[----:B---3--:R-:W-:Y:S05]  /*12930*/  @!P0 BRA `(.L_x_504) ;  /* 0x0000000000048947 */ /* 0x008fea0003800000 */
[----:B------:R-:W-:Y:S01]  /*12940*/  BPT.TRAP 0x1 ;  /* 0x000000040000795c */ /* 0x000fe20000300000 */
.L_x_504:
[----:B------:R-:W-:Y:S05]  /*12950*/  BSYNC B2 ;  /* 0x0000000000027941 */ /* 0x000fea0003800000 */
.L_x_503:
[----:B-1----:R-:W2:Y:S01]  /*12960*/  LDL.LU R3, [R1+0x8] ;  /* 0x0000080001037983 */ /* 0x002ea20000300800 */
[----:B------:R-:W-:-:S03]  /*12970*/  R2UR UR10, R11 ;  /* 0x000000000b0a72ca */ /* 0x000fc600000e0000 */
[----:B------:R-:W3:Y:S04]  /*12980*/  LDL R10, [R1+0x18] ;  /* 0x00001800010a7983 */ /* 0x000ee80000100800 */
[----:B------:R-:W3:Y:S04]  /*12990*/  LDL.LU R9, [R1+0x14] ;  /* 0x0000140001097983 */ /* 0x000ee80000300800 */
[----:B------:R-:W2:Y:S01]  /*129a0*/  LDL R11, [R1+0x4] ;  /* 0x00000400010b7983 */ /* 0x000ea20000100800 */
[----:B------:R-:W-:Y:S01]  /*129b0*/  R2UR UR6, R12 ;  /* 0x000000000c0672ca */ /* 0x000fe200000e0000 */
[----:B------:R-:W-:Y:S01]  /*129c0*/  UIADD3 UR4, UP0, UR36, 0x470, URZ ;  /* 0x0000047024047890 */ /* 0x000fe2000ff1e03f */
[----:B------:R-:W-:Y:S01]  /*129d0*/  R2UR UR7, R13 ;  /* 0x000000000d0772ca */ /* 0x000fe200000e0000 */
[----:B------:R-:W-:Y:S01]  /*129e0*/  VIADD R2, R2, 0x50 ;  /* 0x0000005002027836 */ /* 0x000fe20000000000 */
[----:B------:R-:W-:Y:S01]  /*129f0*/  PLOP3.LUT P0, PT, PT, PT, PT, 0x80, 0x0 ;  /* 0x000000000000781c */ /* 0x000fe20003f0f070 */
[----:B------:R-:W-:Y:S01]  /*12a00*/  UIADD3.X UR5, URZ, UR37, URZ, UP0, !UPT ;  /* 0x000000253f057290 */ /* 0x000fe200087fe43f */
[----:B---3--:R-:W-:-:S02]  /*12a10*/  IMAD R9, R9, 0x50, R10 ;  /* 0x0000005009097824 */ /* 0x008fc400078e020a */
[----:B--2---:R-:W-:-:S04]  /*12a20*/  IMAD R3, R3, 0xa000, R11 ;  /* 0x0000a00003037824 */ /* 0x004fc800078e020b */
[----:B------:R-:W-:-:S07]  /*12a30*/  VIADD R10, R3, 0x400 ;  /* 0x00000400030a7836 */ /* 0x000fce0000000000 */
.L_x_505:
        /* <DEDUP_REMOVED lines=10> */
[----:B-1----:R-:W-:Y:S05]  /*12ae0*/  @P0 BRA.U.ANY `(.L_x_505) ;  /* 0xfffffffd00d40947 */ /* 0x002fea000393ffff */
[----:B------:R-:W-:Y:S01]  /*12af0*/  R2UR UR10, R17 ;  /* 0x00000000110a72ca */ /* 0x000fe200000e0000 */
[----:B------:R-:W-:Y:S01]  /*12b00*/  VIADD R10, R3, 0x2c00 ;  /* 0x00002c00030a7836 */ /* 0x000fe20000000000 */
[----:B------:R-:W-:Y:S02]  /*12b10*/  R2UR UR6, R12 ;  /* 0x000000000c0672ca */ /* 0x000fe400000e0000 */
[----:B------:R-:W-:Y:S02]  /*12b20*/  R2UR UR7, R13 ;  /* 0x000000000d0772ca */ /* 0x000fe400000e0000 */
[----:B------:R-:W-:-:S13]  /*12b30*/  PLOP3.LUT P0, PT, PT, PT, PT, 0x80, 0x0 ;  /* 0x000000000000781c */ /* 0x000fda0003f0f070 */
.L_x_506:
        /* <DEDUP_REMOVED lines=16> */
.L_x_507:
        /* <DEDUP_REMOVED lines=16> */
.L_x_508:
        /* <DEDUP_REMOVED lines=11> */
[----:B------:R1:W-:Y:S04]  /*12df0*/  STL [R1+0x14], R7 ;  /* 0x0000140701007387 */ /* 0x0003e80000100800 */
[----:B------:R1:W-:Y:S02]  /*12e00*/  STL [R1], R8 ;  /* 0x0000000801007387 */ /* 0x0003e40000100800 */
.L_x_491:
[----:B------:R-:W-:Y:S05]  /*12e10*/  BSYNC B1 ;  /* 0x0000000000017941 */ /* 0x000fea0003800000 */
.L_x_490:
        /* <DEDUP_REMOVED lines=8> */
[----:B------:R2:W-:Y:S04]  /*12ea0*/  STL [R1+0x10], R10 ;  /* 0x0000100a01007387 */ /* 0x0005e80000100800 */
[----:B------:R2:W-:Y:S01]  /*12eb0*/  STL [R1+0x8], R11 ;  /* 0x0000080b01007387 */ /* 0x0005e20000100800 */
[----:B------:R-:W-:Y:S05]  /*12ec0*/  @!P1 BRA `(.L_x_510) ;  /* 0x0000000c00489947 */ /* 0x000fea0003800000 */
[----:B------:R-:W-:Y:S01]  /*12ed0*/  ULDC.64 UR4, c[0x0][0x418] ;  /* 0x0001060000047ab9 */ /* 0x000fe20000000a00 */
[----:B-1----:R-:W-:Y:S01]  /*12ee0*/  VIADD R7, R0, 0xffffffff ;  /* 0xffffffff00077836 */ /* 0x002fe20000000000 */
[----:B------:R-:W-:-:S04]  /*12ef0*/  ISETP.NE.U32.AND P0, PT, RZ, UR4, PT ;  /* 0x00000004ff007c0c */ /* 0x000fc8000bf05070 */
[----:B------:R-:W-:-:S13]  /*12f00*/  ISETP.NE.AND.EX P0, PT, RZ, UR5, PT, P0 ;  /* 0x00000005ff007c0c */ /* 0x000fda000bf05300 */
[----:B------:R-:W-:Y:S05]  /*12f10*/  @!P0 BRA `(.L_x_511) ;  /* 0x0000000000508947 */ /* 0x000fea0003800000 */
[----:B------:R-:W3:Y:S01]  /*12f20*/  LDL R13, [R1+0x1c] ;  /* 0x00001c00010d7983 */ /* 0x000ee20000100800 */
[----:B------:R-:W1:Y:S01]  /*12f30*/  LDC R9, c[0x0][0x43c] ;  /* 0x00010f00ff097b82 */ /* 0x000e620000000800 */
[----:B------:R-:W-:Y:S02]  /*12f40*/  ULDC.64 UR6, c[0x0][0x428] ;  /* 0x00010a0000067ab9 */ /* 0x000fe40000000a00 */
[----:B------:R-:W4:Y:S01]  /*12f50*/  LDL R12, [R1+0xc] ;  /* 0x00000c00010c7983 */ /* 0x000f220000100800 */
[----:B------:R-:W-:Y:S01]  /*12f60*/  ULDC.64 UR8, c[0x0][0x208] ;  /* 0x0000820000087ab9 */ /* 0x000fe20000000a00 */
[----:B-1----:R-:W-:-:S13]  /*12f70*/  ISETP.NE.AND P0, PT, R9, 0x1, PT ;  /* 0x000000010900780c */ /* 0x002fda0003f05270 */
[----:B------:R-:W1:Y:S02]  /*12f80*/  @P0 LDC.64 R2, c[0x0][0x440] ;  /* 0x00011000ff020b82 */ /* 0x000e640000000a00 */
[----:B-1---5:R-:W-:-:S04]  /*12f90*/  @P0 IMAD.HI.U32 R8, R7, R2, RZ ;  /* 0x0000000207080227 */ /* 0x022fc800078e00ff */
[----:B------:R-:W-:Y:S01]  /*12fa0*/  IMAD.MOV.U32 R2, RZ, RZ, R7 ;  /* 0x000000ffff027224 */ /* 0x000fe200078e0007 */
[----:B------:R-:W-:-:S05]  /*12fb0*/  @P0 SHF.R.U32.HI R2, RZ, R3, R8 ;  /* 0x00000003ff020219 */ /* 0x000fca0000011608 */
[----:B------:R-:W-:-:S04]  /*12fc0*/  IMAD.MOV R3, RZ, RZ, -R2 ;  /* 0x000000ffff037224 */ /* 0x000fc800078e0a02 */
[----:B------:R-:W-:Y:S01]  /*12fd0*/  IMAD R7, R9, R3, R7 ;  /* 0x0000000309077224 */ /* 0x000fe200078e0207 */
[----:B------:R-:W-:Y:S01]  /*12fe0*/  SHF.R.S32.HI R3, RZ, 0x1f, R2 ;  /* 0x0000001fff037819 */ /* 0x000fe20000011402 */
[----:B---3--:R-:W-:-:S04]  /*12ff0*/  IMAD R8, R13, UR6, RZ ;  /* 0x000000060d087c24 */ /* 0x008fc8000f8e02ff */
[C---:B----4-:R-:W-:Y:S02]  /*13000*/  IMAD R8, R12.reuse, UR7, R8 ;  /* 0x000000070c087c24 */ /* 0x050fe4000f8e0208 */
[----:B------:R-:W-:-:S04]  /*13010*/  IMAD.WIDE.U32 R2, R12, UR6, R2 ;  /* 0x000000060c027c25 */ /* 0x000fc8000f8e0002 */
[----:B------:R-:W-:Y:S01]  /*13020*/  IMAD.IADD R3, R8, 0x1, R3 ;  /* 0x0000000108037824 */ /* 0x000fe200078e0203 */
[----:B------:R-:W-:-:S04]  /*13030*/  LEA R8, P0, R2, UR4, 0x2 ;  /* 0x0000000402087c11 */ /* 0x000fc8000f8010ff */
[----:B------:R-:W-:-:S05]  /*13040*/  LEA.HI.X R9, R2, UR5, R3, 0x2, P0 ;  /* 0x0000000502097c11 */ /* 0x000fca00080f1403 */
[----:B------:R1:W5:Y:S04]  /*13050*/  LDG.E R8, desc[UR8][R8.64] ;  /* 0x0000000808087981 */ /* 0x000368000c1e1900 */
.L_x_511:
[----:B------:R-:W3:Y:S01]  /*13060*/  LDL R2, [R1+0x4] ;  /* 0x0000040001027983 */ /* 0x000ee20000100800 */
[----:B------:R-:W-:Y:S01]  /*13070*/  SHF.L.U32 R3, R10, 0x1f, RZ ;  /* 0x0000001f0a037819 */ /* 0x000fe200000006ff */
[----:B------:R-:W-:Y:S01]  /*13080*/  BSSY B2, `(.L_x_512) ;  /* 0x0000004000027945 */ /* 0x000fe20003800000 */
[----:B---3--:R-:W-:-:S04]  /*13090*/  IMAD R2, R11, 0x8, R2 ;  /* 0x000000080b027824 */ /* 0x008fc800078e0202 */
[----:B------:R-:W3:Y:S02]  /*130a0*/  SYNCS.PHASECHK.TRANS64.TRYWAIT P0, [R2+URZ+0x38840], R3 ;  /* 0x03884003020075a7 */ /* 0x000ee4000800017f */
[----:B---3--:R-:W-:Y:S05]  /*130b0*/  @!P0 BRA `(.L_x_513) ;  /* 0x0000003000b48947 */ /* 0x008fea0003800000 */
.L_x_597:
[----:B------:R-:W-:Y:S05]  /*130c0*/  BSYNC B2 ;  /* 0x0000000000027941 */ /* 0x000fea0003800000 */
.L_x_512:
[----:B-1----:R-:W1:Y:S01]  /*130d0*/  S2R R9, SR_TID.X ;  /* 0x0000000000097919 */ /* 0x002e620000002100 */
[----:B------:R-:W-:Y:S01]  /*130e0*/  BSSY B2, `(.L_x_514) ;  /* 0x000000b000027945 */ /* 0x000fe20003800000 */
[----:B-1----:R-:W-:-:S04]  /*130f0*/  LOP3.LUT R9, R9, 0x7f, RZ, 0xc0, !PT ;  /* 0x0000007f09097812 */ /* 0x002fc800078ec0ff */
[----:B------:R-:W-:-:S13]  /*13100*/  ISETP.NE.AND P1, PT, R9, RZ, PT ;  /* 0x000000ff0900720c */ /* 0x000fda0003f25270 */
[----:B------:R-:W-:Y:S05]  /*13110*/  @P1 BRA `(.L_x_515) ;  /* 0x00000000001c1947 */ /* 0x000fea0003800000 */
[----:B------:R-:W1:Y:S01]  /*13120*/  S2R R9, SR_TID.X ;  /* 0x0000000000097919 */ /* 0x000e620000002100 */
[----:B---3--:R-:W-:-:S04]  /*13130*/  IMAD.MOV.U32 R3, RZ, RZ, 0xa000 ;  /* 0x0000a000ff037424 */ /* 0x008fc800078e00ff */
[----:B------:R4:W-:Y:S01]  /*13140*/  SYNCS.ARRIVE.TRANS64 RZ, [R2+URZ+0x38830], R3 ;  /* 0x0388300302ff79a7 */ /* 0x0009e2000800003f */
[----:B-1----:R-:W-:-:S04]  /*13150*/  LOP3.LUT R9, R9, 0x1f, RZ, 0xc0, !PT ;  /* 0x0000001f09097812 */ /* 0x002fc800078ec0ff */
[----:B------:R-:W-:-:S13]  /*13160*/  ISETP.NE.AND P0, PT, R9, RZ, PT ;  /* 0x000000ff0900720c */ /* 0x000fda0003f05270 */
[----:B----4-:R-:W-:Y:S05]  /*13170*/  @!P0 BRA `(.L_x_515) ;  /* 0x0000000000048947 */ /* 0x010fea0003800000 */
[----:B------:R-:W-:Y:S01]  /*13180*/  BPT.TRAP 0x1 ;  /* 0x000000040000795c */ /* 0x000fe20000300000 */
.L_x_515:
[----:B------:R-:W-:Y:S05]  /*13190*/  BSYNC B2 ;  /* 0x0000000000027941 */ /* 0x000fea0003800000 */
.L_x_514:
[----:B------:R-:W4:Y:S04]  /*131a0*/  LDL R9, [R1+0x8] ;  /* 0x0000080001097983 */ /* 0x000f280000100800 */
[----:B--2---:R-:W2:Y:S04]  /*131b0*/  LDL R10, [R1+0x4] ;  /* 0x00000400010a7983 */ /* 0x004ea80000100800 */
[----:B---3--:R-:W3:Y:S01]  /*131c0*/  LDL R2, [R1+0x18] ;  /* 0x0000180001027983 */ /* 0x008ee20000100800 */
[----:B------:R-:W-:-:S05]  /*131d0*/  IMAD.MOV.U32 R12, RZ, RZ, RZ ;  /* 0x000000ffff0c7224 */ /* 0x000fca00078e00ff */
[----:B------:R-:W-:Y:S01]  /*131e0*/  R2UR UR10, R12 ;  /* 0x000000000c0a72ca */ /* 0x000fe200000e0000 */
[----:B------:R-:W-:Y:S01]  /*131f0*/  UIADD3 UR4, UP0, UR36, 0x370, URZ ;  /* 0x0000037024047890 */ /* 0x000fe2000ff1e03f */
[----:B------:R-:W-:Y:S01]  /*13200*/  PLOP3.LUT P0, PT, PT, PT, PT, 0x80, 0x0 ;  /* 0x000000000000781c */ /* 0x000fe20003f0f070 */
[----:B------:R-:W-:Y:S01]  /*13210*/  UMOV UR6, 0x0 ;  /* 0x0000000000067882 */ /* 0x000fe20000000000 */
[----:B------:R-:W-:Y:S01]  /*13220*/  UMOV UR7, 0x14f00000 ;  /* 0x14f0000000077882 */ /* 0x000fe20000000000 */
[----:B------:R-:W-:Y:S01]  /*13230*/  UIADD3.X UR5, URZ, UR37, URZ, UP0, !UPT ;  /* 0x000000253f057290 */ /* 0x000fe200087fe43f */
[C---:B----4-:R-:W-:Y:S02]  /*13240*/  IMAD R3, R9.reuse, 0x8, R6 ;  /* 0x0000000809037824 */ /* 0x050fe400078e0206 */
[----:B--2---:R-:W-:Y:S02]  /*13250*/  IMAD R9, R9, 0xa000, R10 ;  /* 0x0000a00009097824 */ /* 0x004fe400078e020a */
[----:B------:R-:W-:-:S02]  /*13260*/  VIADD R3, R3, 0x30 ;  /* 0x0000003003037836 */ /* 0x000fc40000000000 */
[----:B---3--:R-:W-:Y:S02]  /*13270*/  IMAD R2, R7, 0x50, R2 ;  /* 0x0000005007027824 */ /* 0x008fe400078e0202 */
[----:B------:R-:W-:-:S07]  /*13280*/  VIADD R10, R9, 0x24400 ;  /* 0x00024400090a7836 */ /* 0x000fce0000000000 */
.L_x_516:
        /* <DEDUP_REMOVED lines=16> */
.L_x_517:
        /* <DEDUP_REMOVED lines=16> */
.L_x_518:
        /* <DEDUP_REMOVED lines=16> */
.L_x_519:
        /* <DEDUP_REMOVED lines=10> */
[----:B------:R-:W-:Y:S01]  /*13630*/  SHF.L.U32 R5, R5, 0x1f, RZ ;  /* 0x0000001f05057819 */ /* 0x000fe200000006ff */
[----:B------:R-:W-:Y:S01]  /*13640*/  IMAD R2, R4, 0x8, R6 ;  /* 0x0000000804027824 */ /* 0x000fe200078e0206 */
[----:B------:R-:W-:Y:S03]  /*13650*/  BSSY B2, `(.L_x_520) ;  /* 0x0000003000027945 */ /* 0x000fe60003800000 */
[----:B------:R-:W1:Y:S02]  /*13660*/  SYNCS.PHASECHK.TRANS64.TRYWAIT P0, [R2+URZ+0x60], R5 ;  /* 0x00006005020075a7 */ /* 0x000e64000800017f */
[----:B-1----:R-:W-:Y:S05]  /*13670*/  @!P0 BRA `(.L_x_521) ;  /* 0x0000002c00588947 */ /* 0x002fea0003800000 */
.L_x_598:
[----:B------:R-:W-:Y:S05]  /*13680*/  BSYNC B2 ;  /* 0x0000000000027941 */ /* 0x000fea0003800000 */
.L_x_520:
[----:B------:R-:W-:Y:S01]  /*13690*/  BSSY B2, `(.L_x_522) ;  /* 0x000000b000027945 */ /* 0x000fe20003800000 */
[----:B------:R-:W-:Y:S02]  /*136a0*/  IMAD.MOV.U32 R10, RZ, RZ, 0x0 ;  /* 0x00000000ff0a7424 */ /* 0x000fe400078e00ff */
[----:B------:R-:W-:Y:S01]  /*136b0*/  IMAD.MOV.U32 R11, RZ, RZ, 0x14f00000 ;  /* 0x14f00000ff0b7424 */ /* 0x000fe200078e00ff */
[----:B------:R-:W-:Y:S06]  /*136c0*/  @P1 BRA `(.L_x_523) ;  /* 0x00000000001c1947 */ /* 0x000fec0003800000 */
[----:B------:R-:W2:Y:S02]  /*136d0*/  S2R R3, SR_TID.X ;  /* 0x0000000000037919 */ /* 0x000ea40000002100 */
[----:B--2---:R-:W-:Y:S01]  /*136e0*/  LOP3.LUT R9, R3, 0x1f, RZ, 0xc0, !PT ;  /* 0x0000001f03097812 */ /* 0x004fe200078ec0ff */
[----:B------:R-:W-:-:S03]  /*136f0*/  IMAD.MOV.U32 R3, RZ, RZ, 0xa000 ;  /* 0x0000a000ff037424 */ /* 0x000fc600078e00ff */
[----:B------:R-:W-:Y:S01]  /*13700*/  ISETP.NE.AND P0, PT, R9, RZ, PT ;  /* 0x000000ff0900720c */ /* 0x000fe20003f05270 */
[----:B------:R2:W-:-:S12]  /*13710*/  SYNCS.ARRIVE.TRANS64 RZ, [R2+URZ+0x50], R3 ;  /* 0x0000500302ff79a7 */ /* 0x0005d8000800003f */
[----:B--2---:R-:W-:Y:S05]  /*13720*/  @!P0 BRA `(.L_x_523) ;  /* 0x0000000000048947 */ /* 0x004fea0003800000 */
[----:B------:R-:W-:Y:S01]  /*13730*/  BPT.TRAP 0x1 ;  /* 0x000000040000795c */ /* 0x000fe20000300000 */
.L_x_523:
[----:B------:R-:W-:Y:S05]  /*13740*/  BSYNC B2 ;  /* 0x0000000000027941 */ /* 0x000fea0003800000 */
.L_x_522:
[----:B------:R-:W2:Y:S04]  /*13750*/  LDL R9, [R1+0x4] ;  /* 0x0000040001097983 */ /* 0x000ea80000100800 */
[----:B-1----:R-:W3:Y:S04]  /*13760*/  LDL R5, [R1+0x18] ;  /* 0x0000180001057983 */ /* 0x002ee80000100800 */
[----:B------:R-:W3:Y:S01]  /*13770*/  LDL.LU R3, [R1+0x14] ;  /* 0x0000140001037983 */ /* 0x000ee20000300800 */
[----:B------:R-:W-:Y:S01]  /*13780*/  R2UR UR10, R12 ;  /* 0x000000000c0a72ca */ /* 0x000fe200000e0000 */
[----:B------:R-:W-:Y:S01]  /*13790*/  UIADD3 UR4, UP0, UR36, 0x470, URZ ;  /* 0x0000047024047890 */ /* 0x000fe2000ff1e03f */
[----:B------:R-:W-:Y:S01]  /*137a0*/  R2UR UR6, R10 ;  /* 0x000000000a0672ca */ /* 0x000fe200000e0000 */
[----:B------:R-:W-:Y:S01]  /*137b0*/  VIADD R2, R2, 0x50 ;  /* 0x0000005002027836 */ /* 0x000fe20000000000 */
[----:B------:R-:W-:Y:S01]  /*137c0*/  R2UR UR7, R11 ;  /* 0x000000000b0772ca */ /* 0x000fe200000e0000 */
[----:B------:R-:W-:Y:S01]  /*137d0*/  UIADD3.X UR5, URZ, UR37, URZ, UP0, !UPT ;  /* 0x000000253f057290 */ /* 0x000fe200087fe43f */
[----:B------:R-:W-:Y:S01]  /*137e0*/  PLOP3.LUT P0, PT, PT, PT, PT, 0x80, 0x0 ;  /* 0x000000000000781c */ /* 0x000fe20003f0f070 */
[----:B--2---:R-:W-:-:S02]  /*137f0*/  IMAD R4, R4, 0xa000, R9 ;  /* 0x0000a00004047824 */ /* 0x004fc400078e0209 */
[----:B---3--:R-:W-:Y:S02]  /*13800*/  IMAD R3, R3, 0x50, R5 ;  /* 0x0000005003037824 */ /* 0x008fe400078e0205 */
[----:B------:R-:W-:-:S08]  /*13810*/  VIADD R5, R4, 0x400 ;  /* 0x0000040004057836 */ /* 0x000fd00000000000 */
.L_x_524:
        /* <DEDUP_REMOVED lines=16> */
.L_x_525:
        /* <DEDUP_REMOVED lines=16> */
.L_x_526:
        /* <DEDUP_REMOVED lines=16> */
.L_x_527:
        /* <DEDUP_REMOVED lines=13> */
.L_x_510:
[----:B------:R-:W-:Y:S05]  /*13bf0*/  BSYNC B1 ;  /* 0x0000000000017941 */ /* 0x000fea0003800000 */
.L_x_509:
[C---:B------:R-:W-:Y:S02]  /*13c00*/  ISETP.GT.AND P0, PT, R0.reuse, 0x1, PT ;  /* 0x000000010000780c */ /* 0x040fe40003f04270 */
[----:B------:R-:W-:-:S11]  /*13c10*/  IADD3 R0, R0, -0x2, RZ ;  /* 0xfffffffe00007810 */ /* 0x000fd60007ffe0ff */
[----:B------:R-:W-:Y:S05]  /*13c20*/  @P0 BRA `(.L_x_528) ;  /* 0xffffffe000fc0947 */ /* 0x000fea000383ffff */
.L_x_468:
[----:B------:R-:W-:Y:S05]  /*13c30*/  BSYNC B0 ;  /* 0x0000000000007941 */ /* 0x000fea0003800000 */
.L_x_467:
[----:B------:R-:W4:Y:S01]  /*13c40*/  S2R R2, SR_TID.X ;  /* 0x0000000000027919 */ /* 0x000f220000002100 */
[----:B------:R-:W-:Y:S01]  /*13c50*/  BSSY B0, `(.L_x_529) ;  /* 0x0000011000007945 */ /* 0x000fe20003800000 */
[----:B----4-:R-:W-:-:S04]  /*13c60*/  LOP3.LUT R3, R2, 0x7f, RZ, 0xc0, !PT ;  /* 0x0000007f02037812 */ /* 0x010fc800078ec0ff */
[----:B------:R-:W-:-:S13]  /*13c70*/  ISETP.NE.AND P0, PT, R3, RZ, PT ;  /* 0x000000ff0300720c */ /* 0x000fda0003f05270 */
[----:B------:R-:W-:Y:S05]  /*13c80*/  @P0 BRA `(.L_x_530) ;  /* 0x0000000000340947 */ /* 0x000fea0003800000 */
[----:B------:R-:W4:Y:S01]  /*13c90*/  S2R R2, SR_LANEID ;  /* 0x0000000000027919 */ /* 0x000f220000000000 */
[----:B------:R-:W-:Y:S01]  /*13ca0*/  VOTEU.ANY UR4, UPT, PT ;  /* 0x0000000000047886 */ /* 0x000fe200038e0100 */
[----:B-1----:R-:W1:Y:S01]  /*13cb0*/  LDC.64 R4, c[0x0][0xc60] ;  /* 0x00031800ff047b82 */ /* 0x002e620000000a00 */
[----:B------:R-:W4:Y:S01]  /*13cc0*/  FLO.U32 R0, UR4 ;  /* 0x0000000400007d00 */ /* 0x000f2200080e0000 */
[----:B------:R-:W-:Y:S01]  /*13cd0*/  ULDC.64 UR6, c[0x0][0x208] ;  /* 0x0000820000067ab9 */ /* 0x000fe20000000a00 */
[----:B----4-:R-:W-:-:S06]  /*13ce0*/  ISETP.EQ.U32.AND P0, PT, R0, R2, PT ;  /* 0x000000020000720c */ /* 0x010fcc0003f02070 */
[----:B------:R-:W1:Y:S07]  /*13cf0*/  POPC R2, UR4 ;  /* 0x0000000400027d09 */ /* 0x000e6e0008000000 */
[----:B-1----:R-:W4:Y:S04]  /*13d00*/  @P0 ATOMG.E.ADD.STRONG.GPU PT, R2, desc[UR6][R4.64], R2 ;  /* 0x00000002040209a8 */ /* 0x002f2800081ee1c6 */
[----:B----4-:R1:W4:Y:S02]  /*13d10*/  SHFL.IDX PT, R2, R2, R0, 0x1f ;  /* 0x00001f0002027589 */ /* 0x01032400000e0000 */
[----:B-1----:R-:W1:Y:S02]  /*13d20*/  S2R R0, SR_LTMASK ;  /* 0x0000000000007919 */ /* 0x002e640000003900 */
[----:B-1----:R-:W-:-:S06]  /*13d30*/  LOP3.LUT R0, R0, UR4, RZ, 0xc0, !PT ;  /* 0x0000000400007c12 */ /* 0x002fcc000f8ec0ff */
[----:B------:R-:W4:Y:S02]  /*13d40*/  POPC R0, R0 ;  /* 0x0000000000007309 */ /* 0x000f240000000000 */
[----:B----4-:R-:W-:-:S07]  /*13d50*/  IADD3 R16, R2, UR38, R0 ;  /* 0x0000002602107c10 */ /* 0x010fce000fffe000 */
.L_x_530:
[----:B------:R-:W-:Y:S05]  /*13d60*/  BSYNC B0 ;  /* 0x0000000000007941 */ /* 0x000fea0003800000 */
.L_x_529:
[----:B------:R-:W4:Y:S01]  /*13d70*/  LDL.LU R0, [R1+0x20] ;  /* 0x0000200001007983 */ /* 0x000f220000300800 */
[----:B------:R-:W-:Y:S01]  /*13d80*/  BSSY B0, `(.L_x_531) ;  /* 0x0000060000007945 */ /* 0x000fe20003800000 */
[----:B----4-:R-:W-:-:S13]  /*13d90*/  ISETP.NE.AND P0, PT, R0, RZ, PT ;  /* 0x000000ff0000720c */ /* 0x010fda0003f05270 */
[----:B------:R-:W-:Y:S05]  /*13da0*/  @!P0 BRA `(.L_x_532) ;  /* 0x0000000400748947 */ /* 0x000fea0003800000 */
[----:B------:R-:W4:Y:S04]  /*13db0*/  LDL R4, [R1+0x4] ;  /* 0x0000040001047983 */ /* 0x000f280000100800 */
[----:B------:R-:W4:Y:S04]  /*13dc0*/  LDL R2, [R1+0x8] ;  /* 0x0000080001027983 */ /* 0x000f280000100800 */
[----:B------:R-:W2:Y:S01]  /*13dd0*/  LDL R0, [R1+0x10] ;  /* 0x0000100001007983 */ /* 0x000ea20000100800 */
[----:B------:R-:W-:Y:S01]  /*13de0*/  BSSY B1, `(.L_x_533) ;  /* 0x0000006000017945 */ /* 0x000fe20003800000 */
[----:B------:R-:W-:Y:S01]  /*13df0*/  ISETP.NE.AND P1, PT, R3, RZ, PT ;  /* 0x000000ff0300720c */ /* 0x000fe20003f25270 */
[----:B----4-:R-:W-:Y:S01]  /*13e00*/  IMAD R2, R2, 0x8, R4 ;  /* 0x0000000802027824 */ /* 0x010fe200078e0204 */
[----:B--2---:R-:W-:-:S04]  /*13e10*/  SHF.L.U32 R0, R0, 0x1f, RZ ;  /* 0x0000001f00007819 */ /* 0x004fc800000006ff */
[----:B------:R-:W2:Y:S02]  /*13e20*/  SYNCS.PHASECHK.TRANS64.TRYWAIT P0, [R2+URZ+0x38860], R0 ;  /* 0x03886000020075a7 */ /* 0x000ea4000800017f */
[----:B--2---:R-:W-:Y:S05]  /*13e30*/  @!P0 BRA `(.L_x_534) ;  /* 0x00000024007c8947 */ /* 0x004fea0003800000 */
.L_x_599:
[----:B------:R-:W-:Y:S05]  /*13e40*/  BSYNC B1 ;  /* 0x0000000000017941 */ /* 0x000fea0003800000 */
.L_x_533:
[----:B------:R-:W-:Y:S04]  /*13e50*/  BSSY B1, `(.L_x_535) ;  /* 0x0000009000017945 */ /* 0x000fe80003800000 */
[----:B------:R-:W-:Y:S05]  /*13e60*/  @P1 BRA `(.L_x_536) ;  /* 0x00000000001c1947 */ /* 0x000fea0003800000 */
[----:B------:R-:W4:Y:S01]  /*13e70*/  S2R R3, SR_TID.X ;  /* 0x0000000000037919 */ /* 0x000f220000002100 */
[----:B--2---:R-:W-:-:S04]  /*13e80*/  IMAD.MOV.U32 R0, RZ, RZ, 0xa000 ;  /* 0x0000a000ff007424 */ /* 0x004fc800078e00ff */
[----:B------:R2:W-:Y:S01]  /*13e90*/  SYNCS.ARRIVE.TRANS64 RZ, [R2+URZ+0x38850], R0 ;  /* 0x0388500002ff79a7 */ /* 0x0005e2000800003f */
[----:B----4-:R-:W-:-:S04]  /*13ea0*/  LOP3.LUT R3, R3, 0x1f, RZ, 0xc0, !PT ;  /* 0x0000001f03037812 */ /* 0x010fc800078ec0ff */
[----:B------:R-:W-:-:S13]  /*13eb0*/  ISETP.NE.AND P0, PT, R3, RZ, PT ;  /* 0x000000ff0300720c */ /* 0x000fda0003f05270 */
[----:B--2---:R-:W-:Y:S05]  /*13ec0*/  @!P0 BRA `(.L_x_536) ;  /* 0x0000000000048947 */ /* 0x004fea0003800000 */
[----:B------:R-:W-:Y:S01]  /*13ed0*/  BPT.TRAP 0x1 ;  /* 0x000000040000795c */ /* 0x000fe20000300000 */
.L_x_536:
[----:B------:R-:W-:Y:S05]  /*13ee0*/  BSYNC B1 ;  /* 0x0000000000017941 */ /* 0x000fea0003800000 */
.L_x_535:
[----:B-1----:R-:W4:Y:S04]  /*13ef0*/  LDL R5, [R1+0x4] ;  /* 0x0000040001057983 */ /* 0x002f280000100800 */
[----:B--2---:R-:W4:Y:S04]  /*13f00*/  LDL R0, [R1+0x8] ;  /* 0x0000080001007983 */ /* 0x004f280000100800 */
[----:B------:R-:W2:Y:S04]  /*13f10*/  LDL.LU R4, [R1+0x18] ;  /* 0x0000180001047983 */ /* 0x000ea80000300800 */
[----:B------:R-:W2:Y:S01]  /*13f20*/  LDL R3, [R1+0x14] ;  /* 0x0000140001037983 */ /* 0x000ea20000100800 */
[----:B------:R-:W-:Y:S01]  /*13f30*/  UIADD3 UR4, UP0, UR36, 0x470, URZ ;  /* 0x0000047024047890 */ /* 0x000fe2000ff1e03f */
[----:B------:R-:W-:Y:S01]  /*13f40*/  PLOP3.LUT P0, PT, PT, PT, PT, 0x80, 0x0 ;  /* 0x000000000000781c */ /* 0x000fe20003f0f070 */
[----:B------:R-:W-:Y:S01]  /*13f50*/  VIADD R2, R2, 0x38850 ;  /* 0x0003885002027836 */ /* 0x000fe20000000000 */
[----:B------:R-:W-:Y:S01]  /*13f60*/  UMOV UR6, 0x0 ;  /* 0x0000000000067882 */ /* 0x000fe20000000000 */
[----:B------:R-:W-:Y:S01]  /*13f70*/  UIADD3.X UR5, URZ, UR37, URZ, UP0, !UPT ;  /* 0x000000253f057290 */ /* 0x000fe200087fe43f */
[----:B------:R-:W-:Y:S01]  /*13f80*/  UMOV UR7, 0x14f00000 ;  /* 0x14f0000000077882 */ /* 0x000fe20000000000 */
[----:B------:R-:W-:Y:S01]  /*13f90*/  UMOV UR10, URZ ;  /* 0x0000003f000a7c82 */ /* 0x000fe20008000000 */
[----:B----4-:R-:W-:-:S02]  /*13fa0*/  IMAD R0, R0, 0xa000, R5 ;  /* 0x0000a00000007824 */ /* 0x010fc400078e0205 */
[----:B--2---:R-:W-:Y:S02]  /*13fb0*/  IMAD R3, R3, 0x50, R4 ;  /* 0x0000005003037824 */ /* 0x004fe400078e0204 */
[----:B------:R-:W-:-:S07]  /*13fc0*/  VIADD R4, R0, 0x400 ;  /* 0x0000040000047836 */ /* 0x000fce0000000000 */
.L_x_537:
        /* <DEDUP_REMOVED lines=11> */
[----:B------:R-:W-:Y:S01]  /*14080*/  PLOP3.LUT P0, PT, PT, PT, PT, 0x80, 0x0 ;  /* 0x000000000000781c */ /* 0x000fe20003f0f070 */
[----:B------:R-:W-:Y:S01]  /*14090*/  VIADD R4, R0, 0x2c00 ;  /* 0x00002c0000047836 */ /* 0x000fe20000000000 */
[----:B------:R-:W-:Y:S01]  /*140a0*/  UMOV UR6, 0x0 ;  /* 0x0000000000067882 */ /* 0x000fe20000000000 */
[----:B------:R-:W-:Y:S01]  /*140b0*/  UMOV UR7, 0x14f00000 ;  /* 0x14f0000000077882 */ /* 0x000fe20000000000 */
[----:B------:R-:W-:-:S09]  /*140c0*/  UMOV UR10, 0x40 ;  /* 0x00000040000a7882 */ /* 0x000fd20000000000 */
.L_x_538:
        /* <DEDUP_REMOVED lines=16> */
.L_x_539:
        /* <DEDUP_REMOVED lines=16> */
.L_x_540:
        /* <DEDUP_REMOVED lines=10> */
[----:B----4-:R-:W-:Y:S05]  /*14370*/  @P0 BRA.U.ANY `(.L_x_540) ;  /* 0xfffffffd00d40947 */ /* 0x010fea000393ffff */
.L_x_532:
[----:B------:R-:W-:Y:S05]  /*14380*/  BSYNC B0 ;  /* 0x0000000000007941 */ /* 0x000fea0003800000 */
.L_x_531:
[----:B-1----:R-:W4:Y:S04]  /*14390*/  LDL.LU R5, [R1+0x8] ;  /* 0x0000080001057983 */ /* 0x002f280000300800 */
[----:B------:R-:W2:Y:S01]  /*143a0*/  LDL.LU R4, [R1+0x10] ;  /* 0x0000100001047983 */ /* 0x000ea20000300800 */
[----:B----4-:R-:W-:-:S05]  /*143b0*/  VIADD R0, R5, 0x1 ;  /* 0x0000000105007836 */ /* 0x010fca0000000000 */
[----:B------:R-:W-:-:S04]  /*143c0*/  ISETP.NE.AND P0, PT, R0, 0x2, PT ;  /* 0x000000020000780c */ /* 0x000fc80003f05270 */
[----:B------:R-:W-:Y:S02]  /*143d0*/  SEL R2, RZ, 0x1, P0 ;  /* 0x00000001ff027807 */ /* 0x000fe40000000000 */
[----:B------:R-:W-:Y:S02]  /*143e0*/  SEL R0, R0, RZ, P0 ;  /* 0x000000ff00007207 */ /* 0x000fe40000000000 */
[----:B--2---:R-:W-:-:S03]  /*143f0*/  LOP3.LUT R4, R4, R2, RZ, 0x3c, !PT ;  /* 0x0000000204047212 */ /* 0x004fc600078e3cff */
[----:B------:R1:W-:Y:S04]  /*14400*/  STL [R1+0x8], R0 ;  /* 0x0000080001007387 */ /* 0x0003e80000100800 */
[----:B------:R1:W-:Y:S02]  /*14410*/  STL [R1+0x10], R4 ;  /* 0x0000100401007387 */ /* 0x0003e40000100800 */
.L_x_447:
[----:B------:R-:W-:Y:S05]  /*14420*/  BSYNC B7 ;  /* 0x0000000000077941 */ /* 0x000fea0003800000 */
.L_x_445:
[----:B-1-3--:R-:W3:Y:S02]  /*14430*/  LDL R0, [R1+0x58] ;  /* 0x0000580001007983 */ /* 0x00aee40000100800 */
[----:B---3--:R-:W-:-:S13]  /*14440*/  ISETP.NE.AND P0, PT, R0, RZ, PT ;  /* 0x000000ff0000720c */ /* 0x008fda0003f05270 */
[----:B------:R-:W-:Y:S05]  /*14450*/  @!P0 BRA `(.L_x_541) ;  /* 0x0000000000288947 */ /* 0x000fea0003800000 */
[----:B------:R-:W-:Y:S05]  /*14460*/  WARPSYNC.ALL ;  /* 0x0000000000007948 */ /* 0x000fea0003800000 */
[----:B------:R-:W1:Y:S08]  /*14470*/  S2UR UR5, SR_CgaCtaId ;  /* 0x00000000000579c3 */ /* 0x000e700000008800 */
[----:B------:R-:W-:Y:S06]  /*14480*/  BAR.SYNC.DEFER_BLOCKING 0x5, 0x180 ;  /* 0x0146000000007b1d */ /* 0x000fec0000010000 */
[----:B------:R-:W-:-:S02]  /*14490*/  UMOV UR4, 0x400 ;  /* 0x0000040000047882 */ /* 0x000fc40000000000 */
[----:B-1----:R-:W-:-:S06]  /*144a0*/  ULEA UR4, UR5, UR4, 0x18 ;  /* 0x0000000405047291 */ /* 0x002fcc000f8ec03f */
[----:B------:R-:W-:-:S05]  /*144b0*/  IMAD.U32 R0, RZ, RZ, UR4 ;  /* 0x00000004ff007e24 */ /* 0x000fca000f8e00ff */
[----:B------:R3:W4:Y:S04]  /*144c0*/  LDS.128 R16, [R0+0x388d0] ;  /* 0x0388d00000107984 */ /* 0x0007280000000c00 */
[----:B------:R3:W-:Y:S01]  /*144d0*/  STL [R1+0x4], R0 ;  /* 0x0000040001007387 */ /* 0x0007e20000100800 */
[----:B------:R-:W-:Y:S06]  /*144e0*/  BAR.ARV 0x4, 0x180 ;  /* 0x0106000000007b1d */ /* 0x000fec0000002000 */
[----:B------:R-:W-:Y:S05]  /*144f0*/  BRA `(.L_x_542) ;  /* 0x0000000800507947 */ /* 0x000fea0003800000 */
.L_x_541:
[----:B------:R-:W2:Y:S01]  /*14500*/  S2R R0, SR_TID.X ;  /* 0x0000000000007919 */ /* 0x000ea20000002100 */
[----:B------:R-:W-:Y:S01]  /*14510*/  UMOV UR4, 0xffffffff ;  /* 0xffffffff00047882 */ /* 0x000fe20000000000 */
[----:B--2---:R-:W-:-:S04]  /*14520*/  LOP3.LUT R7, R0, 0x1f, RZ, 0xc0, !PT ;  /* 0x0000001f00077812 */ /* 0x004fc800078ec0ff */
[----:B------:R-:W-:Y:S01]  /*14530*/  ISETP.NE.AND P0, PT, R7, 0x1f, PT ;  /* 0x0000001f0700780c */ /* 0x000fe20003f05270 */
[----:B------:R-:W-:-:S12]  /*14540*/  BRA.DIV UR4, `(.L_x_543) ;  /* 0x0000001e04cc7947 */ /* 0x000fd8000b800000 */
[----:B------:R-:W-:Y:S01]  /*14550*/  IMAD.IADD R0, R19, 0x1, R7 ;  /* 0x0000000113007824 */ /* 0x000fe200078e0207 */
[----:B------:R-:W-:Y:S01]  /*14560*/  ULDC UR4, c[0x0][0xc3c] ;  /* 0x00030f0000047ab9 */ /* 0x000fe20000000800 */
[----:B------:R-:W-:-:S03]  /*14570*/  ULDC.64 UR6, c[0x0][0x208] ;  /* 0x0000820000067ab9 */ /* 0x000fc60000000a00 */
[----:B------:R-:W-:-:S13]  /*14580*/  ISETP.GE.OR P1, PT, R0, UR4, !P0 ;  /* 0x0000000400007c0c */ /* 0x000fda000c726670 */
[----:B------:R-:W1:Y:S02]  /*14590*/  @!P1 LDC.64 R2, c[0x0][0xc80] ;  /* 0x00032000ff029b82 */ /* 0x000e640000000a00 */
[----:B-1----:R-:W-:-:S06]  /*145a0*/  @!P1 IMAD.WIDE R2, R0, 0x4, R2 ;  /* 0x0000000400029825 */ /* 0x002fcc00078e0202 */
[----:B------:R1:W2:Y:S01]  /*145b0*/  @!P1 LDG.E R3, desc[UR6][R2.64] ;  /* 0x0000000602039981 */ /* 0x0002a2000c1e1900 */
[C---:B------:R-:W-:Y:S02]  /*145c0*/  ISETP.GE.U32.AND P2, PT, R7.reuse, 0x2, PT ;  /* 0x000000020700780c */ /* 0x040fe40003f46070 */
[C---:B------:R-:W-:Y:S01]  /*145d0*/  ISETP.GE.U32.AND P3, PT, R7.reuse, 0x4, PT ;  /* 0x000000040700780c */ /* 0x040fe20003f66070 */
[----:B------:R-:W-:Y:S01]  /*145e0*/  SHFL.IDX PT, R0, R16, RZ, 0x1f ;  /* 0x00001fff10007589 */ /* 0x000fe200000e0000 */
[C---:B------:R-:W-:Y:S02]  /*145f0*/  ISETP.GE.U32.AND P4, PT, R7.reuse, 0x8, PT ;  /* 0x000000080700780c */ /* 0x040fe40003f86070 */
[C---:B------:R-:W-:Y:S01]  /*14600*/  ISETP.GE.U32.AND P5, PT, R7.reuse, 0x10, PT ;  /* 0x000000100700780c */ /* 0x040fe20003fa6070 */
[----:B------:R-:W-:Y:S01]  /*14610*/  SHFL.IDX PT, R4, R16, 0x1, 0x1f ;  /* 0x00201f0010047f89 */ /* 0x000fe200000e0000 */
[----:B-1----:R-:W-:Y:S02]  /*14620*/  IMAD.MOV.U32 R2, RZ, RZ, RZ ;  /* 0x000000ffff027224 */ /* 0x002fe400078e00ff */
[----:B--2---:R-:W-:Y:S01]  /*14630*/  @!P1 IMAD.MOV.U32 R2, RZ, RZ, R3 ;  /* 0x000000ffff029224 */ /* 0x004fe200078e0003 */
[----:B------:R-:W-:-:S04]  /*14640*/  ISETP.NE.AND P1, PT, R7, RZ, PT ;  /* 0x000000ff0700720c */ /* 0x000fc80003f25270 */
        /* <DEDUP_REMOVED lines=15> */
[----:B------:R1:W2:Y:S02]  /*14740*/  SHFL.IDX PT, R6, R3, 0x1f, 0x1f ;  /* 0x03e01f0003067f89 */ /* 0x0002a400000e0000 */
.L_x_609:
[----:B------:R-:W-:Y:S02]  /*14750*/  ULDC UR4, c[0x0][0xc38] ;  /* 0x00030e0000047ab9 */ /* 0x000fe40000000800 */
[----:B------:R-:W-:-:S04]  /*14760*/  IMAD.U32 R16, RZ, RZ, UR4 ;  /* 0x00000004ff107e24 */ /* 0x000fc8000f8e00ff */
[----:B--2---:R-:W-:-:S04]  /*14770*/  IMAD R6, R6, R16, RZ ;  /* 0x0000001006067224 */ /* 0x004fc800078e02ff */
[----:B------:R-:W-:-:S05]  /*14780*/  IMAD.IADD R4, R4, 0x1, R6 ;  /* 0x0000000104047824 */ /* 0x000fca00078e0206 */
[----:B------:R-:W-:-:S13]  /*14790*/  ISETP.GT.AND P6, PT, R4, R0, PT ;  /* 0x000000000400720c */ /* 0x000fda0003fc4270 */
[----:B------:R-:W-:Y:S05]  /*147a0*/  @P6 BRA `(.L_x_544) ;  /* 0x0000000000a06947 */ /* 0x000fea0003800000 */
.L_x_549:
[----:B------:R-:W2:Y:S01]  /*147b0*/  LDC R2, c[0x0][0xc3c] ;  /* 0x00030f00ff027b82 */ /* 0x000ea20000000800 */
[----:B------:R-:W-:-:S05]  /*147c0*/  VIADD R19, R19, 0x1f ;  /* 0x0000001f13137836 */ /* 0x000fca0000000000 */
[----:B--2---:R-:W-:-:S13]  /*147d0*/  ISETP.GE.AND P6, PT, R19, R2, PT ;  /* 0x000000021300720c */ /* 0x004fda0003fc6270 */
[----:B------:R-:W-:Y:S05]  /*147e0*/  @P6 BRA `(.L_x_545) ;  /* 0x0000000400486947 */ /* 0x000fea0003800000 */
[----:B-1----:R-:W1:Y:S01]  /*147f0*/  S2R R3, SR_TID.X ;  /* 0x0000000000037919 */ /* 0x002e620000002100 */
[----:B------:R-:W-:Y:S01]  /*14800*/  BSSY B0, `(.L_x_546) ;  /* 0x000000a000007945 */ /* 0x000fe20003800000 */
[----:B-1----:R-:W-:-:S05]  /*14810*/  LOP3.LUT R3, R3, 0x1f, RZ, 0xc0, !PT ;  /* 0x0000001f03037812 */ /* 0x002fca00078ec0ff */
[----:B------:R-:W-:-:S05]  /*14820*/  IMAD.IADD R5, R19, 0x1, R3 ;  /* 0x0000000113057824 */ /* 0x000fca00078e0203 */
[----:B------:R-:W-:Y:S01]  /*14830*/  ISETP.GE.OR P6, PT, R5, R2, !P0 ;  /* 0x000000020500720c */ /* 0x000fe200047c6670 */
[----:B------:R-:W-:-:S12]  /*14840*/  IMAD.MOV.U32 R2, RZ, RZ, RZ ;  /* 0x000000ffff027224 */ /* 0x000fd800078e00ff */
[----:B------:R-:W-:Y:S05]  /*14850*/  @P6 BRA `(.L_x_547) ;  /* 0x0000000000106947 */ /* 0x000fea0003800000 */
[----:B------:R-:W1:Y:S01]  /*14860*/  LDC.64 R2, c[0x0][0xc80] ;  /* 0x00032000ff027b82 */ /* 0x000e620000000a00 */
[----:B------:R-:W-:Y:S01]  /*14870*/  ULDC.64 UR4, c[0x0][0x208] ;  /* 0x0000820000047ab9 */ /* 0x000fe20000000a00 */
[----:B-1----:R-:W-:-:S06]  /*14880*/  IMAD.WIDE R2, R5, 0x4, R2 ;  /* 0x0000000405027825 */ /* 0x002fcc00078e0202 */
[----:B------:R1:W5:Y:S02]  /*14890*/  LDG.E R2, desc[UR4][R2.64] ;  /* 0x0000000402027981 */ /* 0x000364000c1e1900 */
.L_x_547:
[----:B------:R-:W-:Y:S05]  /*148a0*/  BSYNC B0 ;  /* 0x0000000000007941 */ /* 0x000fea0003800000 */
.L_x_546:
[----:B------:R-:W-:-:S03]  /*148b0*/  UMOV UR4, 0xffffffff ;  /* 0xffffffff00047882 */ /* 0x000fc60000000000 */
[----:B------:R-:W-:Y:S05]  /*148c0*/  BRA.DIV UR4, `(.L_x_548) ;  /* 0x00000022042c7947 */ /* 0x000fea000b800000 */
[----:B-1---5:R-:W1:Y:S02]  /*148d0*/  SHFL.UP PT, R3, R2, 0x1, RZ ;  /* 0x0420000002037989 */ /* 0x022e6400000e00ff */
        /* <DEDUP_REMOVED lines=15> */
.L_x_617:
[----:B------:R-:W-:Y:S02]  /*149d0*/  ULDC UR4, c[0x0][0xc38] ;  /* 0x00030e0000047ab9 */ /* 0x000fe40000000800 */
[----:B------:R-:W-:-:S04]  /*149e0*/  IMAD.U32 R16, RZ, RZ, UR4 ;  /* 0x00000004ff107e24 */ /* 0x000fc8000f8e00ff */
[----:B--2---:R-:W-:-:S04]  /*149f0*/  IMAD R6, R6, R16, RZ ;  /* 0x0000001006067224 */ /* 0x004fc800078e02ff */
[----:B------:R-:W-:-:S05]  /*14a00*/  IMAD.IADD R4, R6, 0x1, R4 ;  /* 0x0000000106047824 */ /* 0x000fca00078e0204 */
[----:B------:R-:W-:-:S13]  /*14a10*/  ISETP.GT.AND P6, PT, R4, R0, PT ;  /* 0x000000000400720c */ /* 0x000fda0003fc4270 */
[----:B------:R-:W-:Y:S05]  /*14a20*/  @!P6 BRA `(.L_x_549) ;  /* 0xfffffffc0060e947 */ /* 0x000fea000383ffff */
.L_x_544:
[----:B------:R-:W-:Y:S01]  /*14a30*/  IMAD.IADD R6, R4, 0x1, -R6 ;  /* 0x0000000104067824 */ /* 0x000fe200078e0a06 */
[----:B------:R-:W-:-:S03]  /*14a40*/  UMOV UR4, 0xffffffff ;  /* 0xffffffff00047882 */ /* 0x000fc60000000000 */
[----:B------:R-:W-:-:S05]  /*14a50*/  IMAD R4, R3, R16, R6 ;  /* 0x0000001003047224 */ /* 0x000fca00078e0206 */
[----:B------:R-:W-:Y:S01]  /*14a60*/  ISETP.GT.AND P6, PT, R4, R0, PT ;  /* 0x000000000400720c */ /* 0x000fe20003fc4270 */
[----:B------:R-:W-:-:S12]  /*14a70*/  BRA.DIV UR4, `(.L_x_550) ;  /* 0x0000002204987947 */ /* 0x000fd8000b800000 */
[----:B------:R-:W-:-:S04]  /*14a80*/  VOTE.ANY R5, PT, !P6 ;  /* 0x0000000000057806 */ /* 0x000fc800070e0100 */
[----:B------:R-:W2:Y:S02]  /*14a90*/  POPC R4, R5 ;  /* 0x0000000500047309 */ /* 0x000ea40000000000 */
[----:B--2---:R2:W3:Y:S02]  /*14aa0*/  SHFL.IDX PT, R17, R2, R4, 0x1f ;  /* 0x00001f0402117589 */ /* 0x0044e400000e0000 */
.L_x_621:
[----:B------:R-:W-:Y:S01]  /*14ab0*/  ISETP.NE.AND P0, PT, R5, RZ, PT ;  /* 0x000000ff0500720c */ /* 0x000fe20003f05270 */
[----:B--2---:R-:W-:-:S12]  /*14ac0*/  IMAD.MOV.U32 R2, RZ, RZ, RZ ;  /* 0x000000ffff027224 */ /* 0x004fd800078e00ff */
[----:B------:R-:W-:Y:S05]  /*14ad0*/  @!P0 BRA `(.L_x_551) ;  /* 0x0000000000108947 */ /* 0x000fea0003800000 */
[----:B------:R-:W-:Y:S01]  /*14ae0*/  UMOV UR4, 0xffffffff ;  /* 0xffffffff00047882 */ /* 0x000fe20000000000 */
[----:B------:R-:W-:Y:S02]  /*14af0*/  VIADD R12, R4, 0xffffffff ;  /* 0xffffffff040c7836 */ /* 0x000fe40000000000 */
[----:B------:R-:W-:Y:S05]  /*14b00*/  BRA.DIV UR4, `(.L_x_552) ;  /* 0x0000002204bc7947 */ /* 0x000fea000b800000 */
[----:B------:R2:W4:Y:S02]  /*14b10*/  SHFL.IDX PT, R2, R3, R12, 0x1f ;  /* 0x00001f0c03027589 */ /* 0x00052400000e0000 */
.L_x_551:
[----:B---3--:R-:W-:Y:S01]  /*14b20*/  IABS R5, R17 ;  /* 0x0000001100057213 */ /* 0x008fe20000000000 */
[----:B----4-:R-:W-:Y:S02]  /*14b30*/  IMAD R16, R2, R16, R6 ;  /* 0x0000001002107224 */ /* 0x010fe400078e0206 */
[----:B------:R-:W-:Y:S01]  /*14b40*/  IMAD.IADD R19, R4, 0x1, R19 ;  /* 0x0000000104137824 */ /* 0x000fe200078e0213 */
[----:B------:R-:W3:Y:S02]  /*14b50*/  I2F.RP R2, R5 ;  /* 0x0000000500027306 */ /* 0x000ee40000209400 */
[----:B------:R-:W-:-:S06]  /*14b60*/  IADD3 R0, R0, -R16, RZ ;  /* 0x8000001000007210 */ /* 0x000fcc0007ffe0ff */
[----:B---3--:R-:W3:Y:S02]  /*14b70*/  MUFU.RCP R2, R2 ;  /* 0x0000000200027308 */ /* 0x008ee40000001000 */
[----:B---3--:R-:W-:-:S06]  /*14b80*/  VIADD R2, R2, 0xffffffe ;  /* 0x0ffffffe02027836 */ /* 0x008fcc0000000000 */
[----:B-12---:R-:W1:Y:S02]  /*14b90*/  F2I.FTZ.U32.TRUNC.NTZ R3, R2 ;  /* 0x0000000200037305 */ /* 0x006e64000021f000 */
[----:B-1----:R-:W-:-:S04]  /*14ba0*/  IMAD.MOV R2, RZ, RZ, -R3 ;  /* 0x000000ffff027224 */ /* 0x002fc800078e0a03 */
[----:B------:R-:W-:Y:S02]  /*14bb0*/  IMAD R6, R2, R5, RZ ;  /* 0x0000000502067224 */ /* 0x000fe400078e02ff */
[----:B------:R-:W-:-:S04]  /*14bc0*/  IMAD.MOV.U32 R2, RZ, RZ, RZ ;  /* 0x000000ffff027224 */ /* 0x000fc800078e00ff */
[----:B------:R-:W-:Y:S01]  /*14bd0*/  IMAD.HI.U32 R2, R3, R6, R2 ;  /* 0x0000000603027227 */ /* 0x000fe200078e0002 */
[----:B------:R-:W-:Y:S02]  /*14be0*/  IABS R6, R17 ;  /* 0x0000001100067213 */ /* 0x000fe40000000000 */
[----:B------:R-:W-:-:S03]  /*14bf0*/  IABS R3, R0 ;  /* 0x0000000000037213 */ /* 0x000fc60000000000 */
[----:B------:R-:W-:Y:S02]  /*14c00*/  IMAD.MOV R6, RZ, RZ, -R6 ;  /* 0x000000ffff067224 */ /* 0x000fe400078e0a06 */
        /* <DEDUP_REMOVED lines=16> */
.L_x_545:
[----:B------:R-:W-:Y:S01]  /*14d10*/  UMOV UR4, URZ ;  /* 0x0000003f00047c82 */ /* 0x000fe20008000000 */
[----:B------:R-:W-:Y:S01]  /*14d20*/  UMOV UR5, URZ ;  /* 0x0000003f00057c82 */ /* 0x000fe20008000000 */
[----:B------:R-:W-:Y:S01]  /*14d30*/  ULDC UR6, c[0x0][0xc3c] ;  /* 0x00030f0000067ab9 */ /* 0x000fe20000000800 */
[----:B------:R-:W-:Y:S02]  /*14d40*/  IMAD.MOV.U32 R16, RZ, RZ, R0 ;  /* 0x000000ffff107224 */ /* 0x000fe400078e0000 */
[----:B------:R-:W-:Y:S02]  /*14d50*/  IMAD.U32 R17, RZ, RZ, UR4 ;  /* 0x00000004ff117e24 */ /* 0x000fe4000f8e00ff */
[----:B------:R-:W-:Y:S02]  /*14d60*/  IMAD.U32 R18, RZ, RZ, UR5 ;  /* 0x00000005ff127e24 */ /* 0x000fe4000f8e00ff */
[----:B------:R-:W-:-:S07]  /*14d70*/  IMAD.U32 R19, RZ, RZ, UR6 ;  /* 0x00000006ff137e24 */ /* 0x000fce000f8e00ff */
.L_x_553:
[----:B-1----:R1:W2:Y:S01]  /*14d80*/  LDL R3, [R1+0x4] ;  /* 0x0000040001037983 */ /* 0x0022a20000100800 */
[----:B------:R-:W3:Y:S01]  /*14d90*/  S2R R0, SR_TID.X ;  /* 0x0000000000007919 */ /* 0x000ee20000002100 */
[----:B------:R-:W-:Y:S05]  /*14da0*/  WARPSYNC.ALL ;  /* 0x0000000000007948 */ /* 0x000fea0003800000 */
[----:B---3--:R-:W-:Y:S01]  /*14db0*/  LOP3.LUT R0, R0, 0x1f, RZ, 0xc0, !PT ;  /* 0x0000001f00007812 */ /* 0x008fe200078ec0ff */
[----:B------:R-:W-:Y:S03]  /*14dc0*/  BAR.SYNC.DEFER_BLOCKING 0x4, 0x180 ;  /* 0x0106000000007b1d */ /* 0x000fe60000010000 */
[----:B------:R-:W-:-:S13]  /*14dd0*/  ISETP.NE.AND P0, PT, R0, RZ, PT ;  /* 0x000000ff0000720c */ /* 0x000fda0003f05270 */
[----:B------:R-:W2:Y:S01]  /*14de0*/  @!P0 S2R R0, SR_CgaCtaId ;  /* 0x0000000000008919 */ /* 0x000ea20000008800 */
[----:B------:R-:W-:-:S04]  /*14df0*/  @!P0 MOV R2, 0x400 ;  /* 0x0000040000028802 */ /* 0x000fc80000000f00 */
[----:B--2---:R-:W-:-:S05]  /*14e00*/  @!P0 LEA R3, R0, R2, 0x18 ;  /* 0x0000000200038211 */ /* 0x004fca00078ec0ff */
[----:B------:R1:W-:Y:S04]  /*14e10*/  @!P0 STS.128 [R3+0x388d0], R16 ;  /* 0x0388d01003008388 */ /* 0x0003e80000000c00 */
[----:B------:R1:W-:Y:S01]  /*14e20*/  @!P0 STL [R1+0x4], R3 ;  /* 0x0000040301008387 */ /* 0x0003e20000100800 */
[----:B------:R-:W-:Y:S06]  /*14e30*/  BAR.ARV 0x5, 0x180 ;  /* 0x0146000000007b1d */ /* 0x000fec0000002000 */
.L_x_542:
[----:B------:R-:W-:Y:S02]  /*14e40*/  ULDC UR4, c[0x0][0xc3c] ;  /* 0x00030f0000047ab9 */ /* 0x000fe40000000800 */
[----:B----4-:R-:W-:-:S13]  /*14e50*/  ISETP.GE.AND P0, PT, R19, UR4, PT ;  /* 0x0000000413007c0c */ /* 0x010fda000bf06270 */
[----:B------:R-:W-:Y:S05]  /*14e60*/  @!P0 BRA `(.L_x_554) ;  /* 0xffffffa0004c8947 */ /* 0x000fea000383ffff */
[----:B------:R-:W-:Y:S05]  /*14e70*/  BSYNC B8 ;  /* 0x0000000000087941 */ /* 0x000fea0003800000 */
.L_x_441:
[----:B---3--:R-:W3:Y:S01]  /*14e80*/  LDL.LU R0, [R1+0x50] ;  /* 0x0000500001007983 */ /* 0x008ee20000300800 */
[----:B------:R-:W-:Y:S01]  /*14e90*/  BSSY B0, `(.L_x_555) ;  /* 0x000000b000007945 */ /* 0x000fe20003800000 */
[----:B------:R-:W4:Y:S01]  /*14ea0*/  S2R R5, SR_CgaCtaId ;  /* 0x0000000000057919 */ /* 0x000f220000008800 */
[----:B---3--:R-:W-:-:S05]  /*14eb0*/  VIADD R0, R0, 0x1 ;  /* 0x0000000100007836 */ /* 0x008fca0000000000 */
[----:B------:R-:W-:-:S04]  /*14ec0*/  LEA.HI R2, R0, R0, RZ, 0x1 ;  /* 0x0000000000027211 */ /* 0x000fc800078f08ff */
[----:B-1----:R-:W-:-:S05]  /*14ed0*/  LOP3.LUT R3, R2, 0xfffffffe, RZ, 0xc0, !PT ;  /* 0xfffffffe02037812 */ /* 0x002fca00078ec0ff */
[----:B------:R-:W-:Y:S01]  /*14ee0*/  IMAD.IADD R3, R0, 0x1, -R3 ;  /* 0x0000000100037824 */ /* 0x000fe200078e0a03 */
[----:B------:R-:W-:-:S04]  /*14ef0*/  MOV R0, 0x400 ;  /* 0x0000040000007802 */ /* 0x000fc80000000f00 */
[----:B----4-:R-:W-:Y:S02]  /*14f00*/  LEA R0, R5, R0, 0x18 ;  /* 0x0000000005007211 */ /* 0x010fe400078ec0ff */
[----:B------:R-:W-:-:S04]  /*14f10*/  SHF.L.U32 R3, R3, 0x1f, RZ ;  /* 0x0000001f03037819 */ /* 0x000fc800000006ff */
[----:B------:R-:W1:Y:S02]  /*14f20*/  SYNCS.PHASECHK.TRANS64.TRYWAIT P0, [R0+URZ+0x38820], R3 ;  /* 0x03882003000075a7 */ /* 0x000e64000800017f */
[----:B-1----:R-:W-:Y:S05]  /*14f30*/  @!P0 BRA `(.L_x_556) ;  /* 0x0000001c00d88947 */ /* 0x002fea0003800000 */
.L_x_624:
[----:B------:R-:W-:Y:S05]  /*14f40*/  BSYNC B0 ;  /* 0x0000000000007941 */ /* 0x000fea0003800000 */
.L_x_555:
[----:B------:R-:W-:-:S03]  /*14f50*/  UMOV UR4, 0xffffffff ;  /* 0xffffffff00047882 */ /* 0x000fc60000000000 */
[----:B------:R-:W-:Y:S05]  /*14f60*/  BRA.DIV UR4, `(.L_x_557) ;  /* 0x0000001e04e07947 */ /* 0x000fea000b800000 */
[----:B------:R-:W3:Y:S02]  /*14f70*/  S2R R2, SR_TID.X ;  /* 0x0000000000027919 */ /* 0x000ee40000002100 */
[----:B---3--:R-:W-:-:S04]  /*14f80*/  SHF.R.U32.HI R2, RZ, 0x5, R2 ;  /* 0x00000005ff027819 */ /* 0x008fc80000011602 */
[----:B------:R-:W-:-:S05]  /*14f90*/  LOP3.LUT R2, R2, 0x3, RZ, 0xc0, !PT ;  /* 0x0000000302027812 */ /* 0x000fca00078ec0ff */
[----:B------:R3:W4:Y:S02]  /*14fa0*/  SHFL.IDX PT, R14, R2, RZ, 0x1f ;  /* 0x00001fff020e7589 */ /* 0x00072400000e0000 */
.L_x_627:
[----:B----4-:R-:W-:Y:S01]  /*14fb0*/  ISETP.NE.AND P0, PT, R14, RZ, PT ;  /* 0x000000ff0e00720c */ /* 0x010fe20003f05270 */
[----:B------:R-:W-:-:S12]  /*14fc0*/  BSSY B0, `(.L_x_558) ;  /* 0x0000029000007945 */ /* 0x000fd80003800000 */
[----:B------:R-:W-:Y:S05]  /*14fd0*/  @P0 BRA `(.L_x_559) ;  /* 0x00000000009c0947 */ /* 0x000fea0003800000 */
[----:B------:R-:W-:-:S03]  /*14fe0*/  UMOV UR4, 0xffffffff ;  /* 0xffffffff00047882 */ /* 0x000fc60000000000 */
[----:B------:R-:W-:Y:S05]  /*14ff0*/  BRA.DIV UR4, `(.L_x_560) ;  /* 0x0000001e04f07947 */ /* 0x000fea000b800000 */
[----:B------:R-:W-:-:S13]  /*15000*/  ELECT P6, URZ, PT ;  /* 0x00000000003f782f */ /* 0x000fda00038c0000 */
.L_x_630:
[----:B------:R-:W-:Y:S05]  /*15010*/  @!P6 BRA `(.L_x_559) ;  /* 0x00000000008ce947 */ /* 0x000fea0003800000 */
[----:B---3--:R-:W3:Y:S02]  /*15020*/  LDL R2, [R1+0x5c] ;  /* 0x00005c0001027983 */ /* 0x008ee40000100800 */
[----:B---3--:R-:W-:-:S13]  /*15030*/  R2UR UR4, R2 ;  /* 0x00000000020472ca */ /* 0x008fda00000e0000 */
[----:B------:R-:W-:-:S06]  /*15040*/  ULOP3.LUT UR4, UR4, 0x2, URZ, 0xfc, !UPT ;  /* 0x0000000204047892 */ /* 0x000fcc000f8efc3f */
[----:B------:R-:W-:-:S05]  /*15050*/  IMAD.U32 R2, RZ, RZ, UR4 ;  /* 0x00000004ff027e24 */ /* 0x000fca000f8e00ff */
[----:B------:R-:W-:-:S13]  /*15060*/  ISETP.NE.AND P2, PT, R2, 0x3, PT ;  /* 0x000000030200780c */ /* 0x000fda0003f45270 */
[----:B------:R-:W-:Y:S05]  /*15070*/  @!P2 BRA `(.L_x_561) ;  /* 0x000000000004a947 */ /* 0x000fea0003800000 */
[----:B------:R-:W-:Y:S01]  /*15080*/  BPT.TRAP 0x1 ;  /* 0x000000040000795c */ /* 0x000fe20000300000 */
.L_x_561:
[----:B-1----:R-:W3:Y:S04]  /*15090*/  LDL R3, [R1+0x8] ;  /* 0x0000080001037983 */ /* 0x002ee80000100800 */
[----:B--2---:R-:W2:Y:S01]  /*150a0*/  LDL.LU R7, [R1+0x10] ;  /* 0x0000100001077983 */ /* 0x004ea20000300800 */
[----:B------:R-:W-:-:S04]  /*150b0*/  VIADD R2, R0, 0x38840 ;  /* 0x0003884000027836 */ /* 0x000fc80000000000 */
[C---:B---3--:R-:W-:Y:S02]  /*150c0*/  IMAD R6, R3.reuse, 0x8, R2 ;  /* 0x0000000803067824 */ /* 0x048fe400078e0202 */
[----:B------:R-:W-:Y:S01]  /*150d0*/  VIADD R3, R3, 0x1 ;  /* 0x0000000103037836 */ /* 0x000fe20000000000 */
[----:B--2---:R-:W-:-:S04]  /*150e0*/  SHF.L.U32 R5, R7, 0x1f, RZ ;  /* 0x0000001f07057819 */ /* 0x004fc800000006ff */
[C---:B------:R-:W-:Y:S01]  /*150f0*/  ISETP.NE.AND P1, PT, R3.reuse, 0x2, PT ;  /* 0x000000020300780c */ /* 0x040fe20003f25270 */
[----:B------:R-:W1:Y:S03]  /*15100*/  SYNCS.PHASECHK.TRANS64.TRYWAIT P0, [R6+URZ], R5 ;  /* 0x00000005060075a7 */ /* 0x000e66000800017f */
[----:B------:R-:W-:Y:S02]  /*15110*/  SEL R4, RZ, 0x1, P1 ;  /* 0x00000001ff047807 */ /* 0x000fe40000800000 */
[----:B------:R-:W-:Y:S02]  /*15120*/  SEL R3, R3, RZ, P1 ;  /* 0x000000ff03037207 */ /* 0x000fe40000800000 */
[----:B------:R-:W-:-:S03]  /*15130*/  LOP3.LUT R4, R7, R4, RZ, 0x3c, !PT ;  /* 0x0000000407047212 */ /* 0x000fc600078e3cff */
[----:B------:R-:W-:Y:S01]  /*15140*/  IMAD R7, R3, 0x8, R2 ;  /* 0x0000000803077824 */ /* 0x000fe200078e0202 */
[----:B------:R-:W-:Y:S01]  /*15150*/  SHF.L.U32 R2, R4, 0x1f, RZ ;  /* 0x0000001f04027819 */ /* 0x000fe200000006ff */
[----:B-1----:R-:W-:Y:S06]  /*15160*/  @!P0 BRA `(.L_x_562) ;  /* 0x0000001c00b48947 */ /* 0x002fec0003800000 */
.L_x_631:
[----:B------:R-:W2:Y:S02]  /*15170*/  SYNCS.PHASECHK.TRANS64.TRYWAIT P0, [R7+URZ], R2 ;  /* 0x00000002070075a7 */ /* 0x000ea4000800017f */
[----:B--2---:R-:W-:Y:S05]  /*15180*/  @!P0 BRA `(.L_x_563) ;  /* 0x0000001c00c08947 */ /* 0x004fea0003800000 */
.L_x_632:
[----:B------:R-:W-:Y:S05]  /*15190*/  @!P2 BRA `(.L_x_564) ;  /* 0x000000000004a947 */ /* 0x000fea0003800000 */
[----:B------:R-:W-:Y:S01]  /*151a0*/  BPT.TRAP 0x1 ;  /* 0x000000040000795c */ /* 0x000fe20000300000 */
.L_x_564:
[----:B------:R-:W3:Y:S01]  /*151b0*/  LDL.LU R4, [R1+0x8] ;  /* 0x0000080001047983 */ /* 0x000ee20000300800 */
[----:B------:R-:W-:-:S04]  /*151c0*/  VIADD R0, R0, 0x38860 ;  /* 0x0003886000007836 */ /* 0x000fc80000000000 */
[----:B---3--:R-:W-:-:S04]  /*151d0*/  IMAD R4, R4, 0x8, R0 ;  /* 0x0000000804047824 */ /* 0x008fc800078e0200 */
[----:B------:R-:W3:Y:S02]  /*151e0*/  SYNCS.PHASECHK.TRANS64.TRYWAIT P0, [R4+URZ], R5 ;  /* 0x00000005040075a7 */ /* 0x000ee4000800017f */
[----:B---3--:R-:W-:Y:S05]  /*151f0*/  @!P0 BRA `(.L_x_565) ;  /* 0x0000001c00b88947 */ /* 0x008fea0003800000 */
.L_x_633:
[----:B------:R-:W-:-:S07]  /*15200*/  IMAD R3, R3, 0x8, R0 ;  /* 0x0000000803037824 */ /* 0x000fce00078e0200 */
.L_x_566:
[----:B----4-:R4:W0:Y:S02]  /*15210*/  SYNCS.PHASECHK.TRANS64.TRYWAIT P0, [R3+URZ], R2 ;  /* 0x00000002030075a7 */ /* 0x010824000800017f */
[----:B0-----:R-:W-:Y:S05]  /*15220*/  @!P0 NANOSLEEP.SYNCS 0x989680 ;  /* 0x009896800000895d */ /* 0x001fea0003900000 */
[----:B------:R-:W0:Y:S02]  /*15230*/  @!P0 SYNCS.PHASECHK.TRANS64 P0, [R3+URZ], R2 ;  /* 0x00000002030085a7 */ /* 0x000e24000800007f */
[----:B0-----:R-:W-:Y:S05]  /*15240*/  @!P0 BRA `(.L_x_566) ;  /* 0xfffffffc00f08947 */ /* 0x001fea000383ffff */
.L_x_559:
[----:B------:R-:W-:Y:S05]  /*15250*/  BSYNC B0 ;  /* 0x0000000000007941 */ /* 0x000fea0003800000 */
.L_x_558:
[----:B------:R-:W-:Y:S05]  /*15260*/  EXIT ;  /* 0x000000000000794d */ /* 0x000fea0003800000 */
.L_x_393:
[----:B0-----:R0:W1:Y:S02]  /*15270*/  SYNCS.PHASECHK.TRANS64.TRYWAIT P1, [R5+URZ+0x38800], R0 ;  /* 0x03880000050075a7 */ /* 0x001064000802017f */
[----:B-1----:R-:W-:Y:S05]  /*15280*/  @!P1 NANOSLEEP.SYNCS 0x989680 ;  /* 0x009896800000995d */ /* 0x002fea0003900000 */
[----:B------:R-:W1:Y:S02]  /*15290*/  @!P1 SYNCS.PHASECHK.TRANS64 P1, [R5+URZ+0x38800], R0 ;  /* 0x03880000050095a7 */ /* 0x000e64000802007f */
[----:B-1----:R-:W-:Y:S05]  /*152a0*/  @!P1 BRA `(.L_x_393) ;  /* 0xfffffffc00f09947 */ /* 0x002fea000383ffff */
[----:B------:R-:W-:Y:S05]  /*152b0*/  BRA `(.L_x_567) ;  /* 0xfffffec400b47947 */ /* 0x000fea000383ffff */
.L_x_397:
[----:B-1----:R1:W2:Y:S02]  /*152c0*/  SYNCS.PHASECHK.TRANS64.TRYWAIT P2, [R0+URZ+0x38830], R3 ;  /* 0x03883003000075a7 */ /* 0x0022a4000804017f */
[----:B--2---:R-:W-:Y:S05]  /*152d0*/  @!P2 NANOSLEEP.SYNCS 0x989680 ;  /* 0x009896800000a95d */ /* 0x004fea0003900000 */
[----:B------:R-:W2:Y:S02]  /*152e0*/  @!P2 SYNCS.PHASECHK.TRANS64 P2, [R0+URZ+0x38830], R3 ;  /* 0x038830030000a5a7 */ /* 0x000ea4000804007f */
[----:B--2---:R-:W-:Y:S05]  /*152f0*/  @!P2 BRA `(.L_x_397) ;  /* 0xfffffffc00f0a947 */ /* 0x004fea000383ffff */
[----:B------:R-:W-:Y:S05]  /*15300*/  BRA `(.L_x_396) ;  /* 0xfffffec400d87947 */ /* 0x000fea000383ffff */
.L_x_402:
[----:B------:R-:W-:-:S13]  /*15310*/  R2UR UR4, R233 ;  /* 0x00000000e90472ca */ /* 0x000fda00000e0000 */
[----:B-1----:R-:W-:-:S04]  /*15320*/  IMAD.U32 R4, RZ, RZ, UR4 ;  /* 0x00000004ff047e24 */ /* 0x002fc8000f8e00ff */
[----:B------:R1:W2:Y:S03]  /*15330*/  SYNCS.PHASECHK.TRANS64.TRYWAIT P2, [R4+URZ+0x38830], R3 ;  /* 0x03883003040075a7 */ /* 0x0002a6000804017f */
[----:B--2---:R-:W-:Y:S05]  /*15340*/  @!P2 NANOSLEEP.SYNCS 0x989680 ;  /* 0x009896800000a95d */ /* 0x004fea0003900000 */
[----:B------:R-:W2:Y:S02]  /*15350*/  @!P2 SYNCS.PHASECHK.TRANS64 P2, [R4+URZ+0x38830], R3 ;  /* 0x038830030400a5a7 */ /* 0x000ea4000804007f */
[----:B--2---:R-:W-:Y:S05]  /*15360*/  @!P2 BRA `(.L_x_402) ;  /* 0xfffffffc00e8a947 */ /* 0x004fea000383ffff */
[----:B------:R-:W-:Y:S05]  /*15370*/  BRA `(.L_x_401) ;  /* 0xffffff0c007c7947 */ /* 0x000fea000383ffff */
.L_x_406:
[----:B01----:R-:W-:-:S04]  /*15380*/  IMAD.U32 R3, RZ, RZ, UR4 ;  /* 0x00000004ff037e24 */ /* 0x003fc8000f8e00ff */
[----:B------:R0:W1:Y:S03]  /*15390*/  SYNCS.PHASECHK.TRANS64.TRYWAIT P2, [R3+URZ+0x38850], R0 ;  /* 0x03885000030075a7 */ /* 0x000066000804017f */
[----:B-1----:R-:W-:Y:S05]  /*153a0*/  @!P2 NANOSLEEP.SYNCS 0x989680 ;  /* 0x009896800000a95d */ /* 0x002fea0003900000 */
[----:B------:R-:W1:Y:S02]  /*153b0*/  @!P2 SYNCS.PHASECHK.TRANS64 P2, [R3+URZ+0x38850], R0 ;  /* 0x038850000300a5a7 */ /* 0x000e64000804007f */
[----:B-1----:R-:W-:Y:S05]  /*153c0*/  @!P2 BRA `(.L_x_406) ;  /* 0xfffffffc00eca947 */ /* 0x002fea000383ffff */
[----:B------:R-:W-:Y:S05]  /*153d0*/  BRA `(.L_x_405) ;  /* 0xffffff34009c7947 */ /* 0x000fea000383ffff */
.L_x_411:
[----:B-1----:R1:W2:Y:S02]  /*153e0*/  SYNCS.PHASECHK.TRANS64.TRYWAIT P0, [R11+URZ+0x38850], R0 ;  /* 0x038850000b0075a7 */ /* 0x0022a4000800017f */
[----:B--2---:R-:W-:Y:S05]  /*153f0*/  @!P0 NANOSLEEP.SYNCS 0x989680 ;  /* 0x009896800000895d */ /* 0x004fea0003900000 */
[----:B------:R-:W2:Y:S02]  /*15400*/  @!P0 SYNCS.PHASECHK.TRANS64 P0, [R11+URZ+0x38850], R0 ;  /* 0x038850000b0085a7 */ /* 0x000ea4000800007f */
[----:B--2---:R-:W-:Y:S05]  /*15410*/  @!P0 BRA `(.L_x_411) ;  /* 0xfffffffc00f08947 */ /* 0x004fea000383ffff */
[----:B------:R-:W-:Y:S05]  /*15420*/  BRA `(.L_x_410) ;  /* 0xffffff5000d07947 */ /* 0x000fea000383ffff */
.L_x_453:
[----:B------:R-:W2:Y:S01]  /*15430*/  S2R R4, SR_TID.X ;  /* 0x0000000000047919 */ /* 0x000ea20000002100 */
[----:B------:R-:W-:Y:S01]  /*15440*/  BSSY B0, `(.L_x_568) ;  /* 0x000000a000007945 */ /* 0x000fe20003800000 */
[----:B-1----:R-:W-:Y:S02]  /*15450*/  IMAD.MOV.U32 R12, RZ, RZ, RZ ;  /* 0x000000ffff0c7224 */ /* 0x002fe400078e00ff */
[----:B------:R-:W-:Y:S02]  /*15460*/  IMAD.MOV.U32 R11, RZ, RZ, 0x1f ;  /* 0x0000001fff0b7424 */ /* 0x000fe400078e00ff */
[----:B------:R-:W-:Y:S01]  /*15470*/  IMAD.MOV.U32 R15, RZ, RZ, -0x1 ;  /* 0xffffffffff0f7424 */ /* 0x000fe200078e00ff */
[----:B--2---:R-:W-:-:S04]  /*15480*/  SHF.R.U32.HI R4, RZ, 0x5, R4 ;  /* 0x00000005ff047819 */ /* 0x004fc80000011604 */
[----:B------:R-:W-:-:S05]  /*15490*/  LOP3.LUT R4, R4, 0x3, RZ, 0xc0, !PT ;  /* 0x0000000304047812 */ /* 0x000fca00078ec0ff */
[----:B------:R-:W-:-:S07]  /*154a0*/  IMAD.MOV.U32 R13, RZ, RZ, R4 ;  /* 0x000000ffff0d7224 */ /* 0x000fce00078e0004 */
[----:B0-----:R-:W-:Y:S05]  /*154b0*/  WARPSYNC.COLLECTIVE R15, `(.L_x_569) ;  /* 0x000000000f087348 */ /* 0x001fea0003c00000 */
[----:B------:R1:W2:Y:S02]  /*154c0*/  SHFL.IDX P6, R14, R13, R12, R11 ;  /* 0x0000000c0d0e7389 */ /* 0x0002a400000c000b */
[----:B012---:R-:W-:Y:S01]  /*154d0*/  ENDCOLLECTIVE ;  /* 0x000000000000791b */ /* 0x007fe20003800000 */
.L_x_569:
[----:B------:R-:W-:Y:S05]  /*154e0*/  BSYNC B0 ;  /* 0x0000000000007941 */ /* 0x000fea0003800000 */
.L_x_568:
[----:B------:R-:W-:Y:S05]  /*154f0*/  BRA `(.L_x_570) ;  /* 0xffffffa400a87947 */ /* 0x000fea000383ffff */
.L_x_455:
[----:B------:R-:W-:Y:S01]  /*15500*/  BSSY B0, `(.L_x_571) ;  /* 0x0000006000007945 */ /* 0x000fe20003800000 */
[----:B------:R-:W-:-:S07]  /*15510*/  IMAD.MOV.U32 R15, RZ, RZ, -0x1 ;  /* 0xffffffffff0f7424 */ /* 0x000fce00078e00ff */
[----:B0123--:R-:W-:Y:S05]  /*15520*/  WARPSYNC.COLLECTIVE R15, `(.L_x_572) ;  /* 0x000000000f0c7348 */ /* 0x00ffea0003c00000 */
[----:B------:R-:W-:Y:S02]  /*15530*/  ELECT P6, UR62, PT ;  /* 0x00000000003e782f */ /* 0x000fe400038c0000 */
[----:B------:R-:W-:Y:S01]  /*15540*/  MOV R14, UR62 ;  /* 0x0000003e000e7c02 */ /* 0x000fe20008000f00 */
[----:B0123--:R-:W-:Y:S10]  /*15550*/  ENDCOLLECTIVE ;  /* 0x000000000000791b */ /* 0x00fff40003800000 */
.L_x_572:
[----:B------:R-:W-:Y:S05]  /*15560*/  BSYNC B0 ;  /* 0x0000000000007941 */ /* 0x000fea0003800000 */
.L_x_571:
[----:B------:R-:W-:Y:S05]  /*15570*/  BRA `(.L_x_573) ;  /* 0xffffffa400ac7947 */ /* 0x000fea000383ffff */
.L_x_457:
[----:B---3--:R3:W4:Y:S02]  /*15580*/  SYNCS.PHASECHK.TRANS64.TRYWAIT P0, [R0+URZ+0x38840], R2 ;  /* 0x03884002000075a7 */ /* 0x008724000800017f */
[----:B----4-:R-:W-:Y:S05]  /*15590*/  @!P0 NANOSLEEP.SYNCS 0x989680 ;  /* 0x009896800000895d */ /* 0x010fea0003900000 */
[----:B------:R-:W4:Y:S02]  /*155a0*/  @!P0 SYNCS.PHASECHK.TRANS64 P0, [R0+URZ+0x38840], R2 ;  /* 0x03884002000085a7 */ /* 0x000f24000800007f */
[----:B----4-:R-:W-:Y:S05]  /*155b0*/  @!P0 BRA `(.L_x_457) ;  /* 0xfffffffc00f08947 */ /* 0x010fea000383ffff */
[----:B------:R-:W-:Y:S05]  /*155c0*/  BRA `(.L_x_574) ;  /* 0xffffffa8001c7947 */ /* 0x000fea000383ffff */
.L_x_461:
[----:B------:R-:W2:Y:S01]  /*155d0*/  LDL.LU R11, [R1+0x3c] ;  /* 0x00003c00010b7983 */ /* 0x000ea20000300800 */
[----:B------:R-:W-:Y:S01]  /*155e0*/  IMAD.MOV.U32 R13, RZ, RZ, R0 ;  /* 0x000000ffff0d7224 */ /* 0x000fe200078e0000 */
[----:B------:R-:W-:Y:S01]  /*155f0*/  LOP3.LUT R8, R8, 0x7f, RZ, 0xc0, !PT ;  /* 0x0000007f08087812 */ /* 0x000fe200078ec0ff */
[----:B------:R-:W-:Y:S02]  /*15600*/  IMAD.MOV.U32 R12, RZ, RZ, RZ ;  /* 0x000000ffff0c7224 */ /* 0x000fe400078e00ff */
[----:B------:R-:W-:Y:S01]  /*15610*/  IMAD.MOV.U32 R15, RZ, RZ, -0x1 ;  /* 0xffffffffff0f7424 */ /* 0x000fe200078e00ff */
[----:B------:R-:W-:-:S05]  /*15620*/  SHF.R.U32.HI R5, RZ, 0x3, R8 ;  /* 0x00000003ff057819 */ /* 0x000fca0000011608 */
[----:B------:R-:W-:-:S04]  /*15630*/  IMAD.IADD R2, R5, 0x1, R17 ;  /* 0x0000000105027824 */ /* 0x000fc800078e0211 */
[----:B------:R-:W-:Y:S02]  /*15640*/  VIADD R5, R2, 0x10 ;  /* 0x0000001002057836 */ /* 0x000fe40000000000 */
[----:B--2---:R-:W-:Y:S02]  /*15650*/  IMAD R3, R11, R7, RZ ;  /* 0x000000070b037224 */ /* 0x004fe400078e02ff */
[----:B------:R-:W-:-:S03]  /*15660*/  IMAD.MOV.U32 R11, RZ, RZ, 0x181f ;  /* 0x0000181fff0b7424 */ /* 0x000fc600078e00ff */
[----:B------:R-:W-:-:S13]  /*15670*/  ISETP.GE.AND P5, PT, R2, R3, PT ;  /* 0x000000030200720c */ /* 0x000fda0003fa6270 */
[----:B-----5:R-:W-:Y:S05]  /*15680*/  WARPSYNC.COLLECTIVE R15, `(.L_x_575) ;  /* 0x000000000f087348 */ /* 0x020fea0003c00000 */
[----:B------:R0:W1:Y:S02]  /*15690*/  SHFL.IDX P6, R14, R13, R12, R11 ;  /* 0x0000000c0d0e7389 */ /* 0x00006400000c000b */
[----:B01---5:R-:W-:Y:S01]  /*156a0*/  ENDCOLLECTIVE ;  /* 0x000000000000791b */ /* 0x023fe20003800000 */
.L_x_575:
[----:B------:R-:W-:Y:S02]  /*156b0*/  IMAD.MOV.U32 R13, RZ, RZ, R4 ;  /* 0x000000ffff0d7224 */ /* 0x000fe400078e0004 */
[----:B------:R-:W-:-:S07]  /*156c0*/  IMAD.MOV.U32 R6, RZ, RZ, R14 ;  /* 0x000000ffff067224 */ /* 0x000fce00078e000e */
[----:B------:R-:W-:Y:S05]  /*156d0*/  WARPSYNC.COLLECTIVE R15, `(.L_x_576) ;  /* 0x000000000f087348 */ /* 0x000fea0003c00000 */
[----:B------:R0:W1:Y:S02]  /*156e0*/  SHFL.IDX P6, R14, R13, R12, R11 ;  /* 0x0000000c0d0e7389 */ /* 0x00006400000c000b */
[----:B01----:R-:W-:Y:S01]  /*156f0*/  ENDCOLLECTIVE ;  /* 0x000000000000791b */ /* 0x003fe20003800000 */
.L_x_576:
[----:B------:R-:W-:Y:S01]  /*15700*/  ULDC.64 UR4, c[0x0][0x208] ;  /* 0x0000820000047ab9 */ /* 0x000fe20000000a00 */
[----:B------:R-:W-:Y:S02]  /*15710*/  IMAD.MOV.U32 R13, RZ, RZ, R0 ;  /* 0x000000ffff0d7224 */ /* 0x000fe400078e0000 */
[----:B------:R-:W-:Y:S01]  /*15720*/  IMAD.MOV.U32 R12, RZ, RZ, 0x1 ;  /* 0x00000001ff0c7424 */ /* 0x000fe200078e00ff */
[----:B------:R-:W-:-:S04]  /*15730*/  MOV R7, R14 ;  /* 0x0000000e00077202 */ /* 0x000fc80000000f00 */
        /* <DEDUP_REMOVED lines=16> */
.L_x_577:
[----:B------:R-:W-:Y:S02]  /*15840*/  IMAD.MOV.U32 R13, RZ, RZ, R4 ;  /* 0x000000ffff0d7224 */ /* 0x000fe400078e0004 */
[----:B------:R-:W-:-:S07]  /*15850*/  IMAD.MOV.U32 R6, RZ, RZ, R14 ;  /* 0x000000ffff067224 */ /* 0x000fce00078e000e */
[----:B------:R-:W-:Y:S05]  /*15860*/  WARPSYNC.COLLECTIVE R15, `(.L_x_578) ;  /* 0x000000000f087348 */ /* 0x000fea0003c00000 */
[----:B------:R0:W1:Y:S02]  /*15870*/  SHFL.IDX P6, R14, R13, R12, R11 ;  /* 0x0000000c0d0e7389 */ /* 0x00006400000c000b */
[----:B01----:R-:W-:Y:S01]  /*15880*/  ENDCOLLECTIVE ;  /* 0x000000000000791b */ /* 0x003fe20003800000 */
.L_x_578:
[----:B------:R-:W-:Y:S01]  /*15890*/  ULDC.64 UR4, c[0x0][0x208] ;  /* 0x0000820000047ab9 */ /* 0x000fe20000000a00 */
[----:B------:R-:W-:Y:S02]  /*158a0*/  IMAD.MOV.U32 R13, RZ, RZ, R0 ;  /* 0x000000ffff0d7224 */ /* 0x000fe400078e0000 */
[----:B------:R-:W-:Y:S02]  /*158b0*/  IMAD.MOV.U32 R12, RZ, RZ, 0x2 ;  /* 0x00000002ff0c7424 */ /* 0x000fe400078e00ff */
[----:B------:R-:W-:-:S05]  /*158c0*/  IMAD.MOV.U32 R5, RZ, RZ, R14 ;  /* 0x000000ffff057224 */ /* 0x000fca00078e000e */
[----:B------:R-:W-:-:S05]  /*158d0*/  @!P5 LEA R5, P4, R10, R5, 0x1 ;  /* 0x000000050a05d211 */ /* 0x000fca00078808ff */
[----:B------:R-:W-:-:S04]  /*158e0*/  @!P5 IMAD.X R6, RZ, RZ, R6, P4 ;  /* 0x000000ffff06d224 */ /* 0x000fc800020e0606 */
[----:B------:R-:W-:Y:S02]  /*158f0*/  @!P5 IMAD.MOV.U32 R7, RZ, RZ, R6 ;  /* 0x000000ffff07d224 */ /* 0x000fe400078e0006 */
        /* <DEDUP_REMOVED lines=13> */
.L_x_579:
[----:B------:R-:W-:Y:S02]  /*159d0*/  IMAD.MOV.U32 R13, RZ, RZ, R4 ;  /* 0x000000ffff0d7224 */ /* 0x000fe400078e0004 */
[----:B------:R-:W-:-:S07]  /*159e0*/  IMAD.MOV.U32 R6, RZ, RZ, R14 ;  /* 0x000000ffff067224 */ /* 0x000fce00078e000e */
[----:B------:R-:W-:Y:S05]  /*159f0*/  WARPSYNC.COLLECTIVE R15, `(.L_x_580) ;  /* 0x000000000f087348 */ /* 0x000fea0003c00000 */
[----:B------:R0:W1:Y:S02]  /*15a00*/  SHFL.IDX P6, R14, R13, R12, R11 ;  /* 0x0000000c0d0e7389 */ /* 0x00006400000c000b */
[----:B01----:R-:W-:Y:S01]  /*15a10*/  ENDCOLLECTIVE ;  /* 0x000000000000791b */ /* 0x003fe20003800000 */
.L_x_580:
        /* <DEDUP_REMOVED lines=20> */
.L_x_581:
[----:B------:R-:W-:Y:S02]  /*15b60*/  IMAD.MOV.U32 R13, RZ, RZ, R4 ;  /* 0x000000ffff0d7224 */ /* 0x000fe400078e0004 */
[----:B------:R-:W-:-:S07]  /*15b70*/  IMAD.MOV.U32 R6, RZ, RZ, R14 ;  /* 0x000000ffff067224 */ /* 0x000fce00078e000e */
[----:B------:R-:W-:Y:S05]  /*15b80*/  WARPSYNC.COLLECTIVE R15, `(.L_x_582) ;  /* 0x000000000f087348 */ /* 0x000fea0003c00000 */
[----:B------:R0:W1:Y:S02]  /*15b90*/  SHFL.IDX P6, R14, R13, R12, R11 ;  /* 0x0000000c0d0e7389 */ /* 0x00006400000c000b */
[----:B01----:R-:W-:Y:S01]  /*15ba0*/  ENDCOLLECTIVE ;  /* 0x000000000000791b */ /* 0x003fe20003800000 */
.L_x_582:
        /* <DEDUP_REMOVED lines=20> */
.L_x_583:
[----:B------:R-:W-:Y:S02]  /*15cf0*/  IMAD.MOV.U32 R13, RZ, RZ, R4 ;  /* 0x000000ffff0d7224 */ /* 0x000fe400078e0004 */
[----:B------:R-:W-:-:S07]  /*15d00*/  IMAD.MOV.U32 R6, RZ, RZ, R14 ;  /* 0x000000ffff067224 */ /* 0x000fce00078e000e */
[----:B------:R-:W-:Y:S05]  /*15d10*/  WARPSYNC.COLLECTIVE R15, `(.L_x_584) ;  /* 0x000000000f087348 */ /* 0x000fea0003c00000 */
[----:B------:R0:W1:Y:S02]  /*15d20*/  SHFL.IDX P6, R14, R13, R12, R11 ;  /* 0x0000000c0d0e7389 */ /* 0x00006400000c000b */
[----:B01----:R-:W-:Y:S01]  /*15d30*/  ENDCOLLECTIVE ;  /* 0x000000000000791b */ /* 0x003fe20003800000 */
.L_x_584:
[----:B------:R-:W-:Y:S01]  /*15d40*/  ULDC.64 UR4, c[0x0][0x208] ;  /* 0x0000820000047ab9 */ /* 0x000fe20000000a00 */
[----:B------:R-:W-:Y:S02]  /*15d50*/  IMAD.MOV.U32 R13, RZ, RZ, R0 ;  /* 0x000000ffff0d7224 */ /* 0x000fe400078e0000 */
[----:B------:R-:W-:Y:S02]  /*15d60*/  IMAD.MOV.U32 R12, RZ, RZ, 0x5 ;  /* 0x00000005ff0c7424 */ /* 0x000fe400078e00ff */
[----:B------:R-:W-:-:S05]  /*15d70*/  IMAD.MOV.U32 R5, RZ, RZ, R14 ;  /* 0x000000ffff057224 */ /* 0x000fca00078e000e */
[----:B------:R-:W-:-:S04]  /*15d80*/  @!P5 LEA R5, P4, R10, R5, 0x1 ;  /* 0x000000050a05d211 */ /* 0x000fc800078808ff */
[----:B------:R-:W-:-:S05]  /*15d90*/  @!P5 IADD3.X R6, RZ, R6, RZ, P4, !PT ;  /* 0x00000006ff06d210 */ /* 0x000fca00027fe4ff */
        /* <DEDUP_REMOVED lines=14> */
.L_x_585:
[----:B------:R-:W-:Y:S02]  /*15e80*/  IMAD.MOV.U32 R13, RZ, RZ, R4 ;  /* 0x000000ffff0d7224 */ /* 0x000fe400078e0004 */
[----:B------:R-:W-:-:S07]  /*15e90*/  IMAD.MOV.U32 R6, RZ, RZ, R14 ;  /* 0x000000ffff067224 */ /* 0x000fce00078e000e */
[----:B------:R-:W-:Y:S05]  /*15ea0*/  WARPSYNC.COLLECTIVE R15, `(.L_x_586) ;  /* 0x000000000f087348 */ /* 0x000fea0003c00000 */
[----:B------:R0:W1:Y:S02]  /*15eb0*/  SHFL.IDX P6, R14, R13, R12, R11 ;  /* 0x0000000c0d0e7389 */ /* 0x00006400000c000b */
[----:B01----:R-:W-:Y:S01]  /*15ec0*/  ENDCOLLECTIVE ;  /* 0x000000000000791b */ /* 0x003fe20003800000 */
.L_x_586:
[----:B------:R-:W-:Y:S01]  /*15ed0*/  ULDC.64 UR4, c[0x0][0x208] ;  /* 0x0000820000047ab9 */ /* 0x000fe20000000a00 */
[----:B------:R-:W-:Y:S02]  /*15ee0*/  IMAD.MOV.U32 R13, RZ, RZ, R0 ;  /* 0x000000ffff0d7224 */ /* 0x000fe400078e0000 */
[----:B------:R-:W-:Y:S02]  /*15ef0*/  IMAD.MOV.U32 R12, RZ, RZ, 0x6 ;  /* 0x00000006ff0c7424 */ /* 0x000fe400078e00ff */
[----:B------:R-:W-:-:S05]  /*15f00*/  IMAD.MOV.U32 R5, RZ, RZ, R14 ;  /* 0x000000ffff057224 */ /* 0x000fca00078e000e */
[----:B------:R-:W-:-:S05]  /*15f10*/  @!P5 LEA R5, P4, R10, R5, 0x1 ;  /* 0x000000050a05d211 */ /* 0x000fca00078808ff */
[----:B------:R-:W-:-:S04]  /*15f20*/  @!P5 IMAD.X R6, RZ, RZ, R6, P4 ;  /* 0x000000ffff06d224 */ /* 0x000fc800020e0606 */
[----:B------:R-:W-:Y:S02]  /*15f30*/  @!P5 IMAD.MOV.U32 R7, RZ, RZ, R6 ;  /* 0x000000ffff07d224 */ /* 0x000fe400078e0006 */
        /* <DEDUP_REMOVED lines=11> */
.L_x_587:
[----:B------:R-:W-:-:S05]  /*15ff0*/  VIADD R6, R2, 0x60 ;  /* 0x0000006002067836 */ /* 0x000fca0000000000 */
[----:B------:R-:W-:Y:S01]  /*16000*/  ISETP.GE.AND P5, PT, R6, R3, PT ;  /* 0x000000030600720c */ /* 0x000fe20003fa6270 */
[----:B------:R-:W-:Y:S02]  /*16010*/  IMAD.MOV.U32 R13, RZ, RZ, R4 ;  /* 0x000000ffff0d7224 */ /* 0x000fe400078e0004 */
[----:B------:R-:W-:-:S10]  /*16020*/  IMAD.MOV.U32 R8, RZ, RZ, R14 ;  /* 0x000000ffff087224 */ /* 0x000fd400078e000e */
[----:B------:R-:W-:Y:S05]  /*16030*/  WARPSYNC.COLLECTIVE R15, `(.L_x_588) ;  /* 0x000000000f087348 */ /* 0x000fea0003c00000 */
[----:B------:R0:W1:Y:S02]  /*16040*/  SHFL.IDX P6, R14, R13, R12, R11 ;  /* 0x0000000c0d0e7389 */ /* 0x00006400000c000b */
[----:B01----:R-:W-:Y:S01]  /*16050*/  ENDCOLLECTIVE ;  /* 0x000000000000791b */ /* 0x003fe20003800000 */
.L_x_588:
        /* <DEDUP_REMOVED lines=18> */
.L_x_589:
[----:B------:R-:W-:Y:S02]  /*16180*/  IMAD.MOV.U32 R13, RZ, RZ, R4 ;  /* 0x000000ffff0d7224 */ /* 0x000fe400078e0004 */
[----:B------:R-:W-:-:S07]  /*16190*/  IMAD.MOV.U32 R5, RZ, RZ, R14 ;  /* 0x000000ffff057224 */ /* 0x000fce00078e000e */
[----:B------:R-:W-:Y:S05]  /*161a0*/  WARPSYNC.COLLECTIVE R15, `(.L_x_590) ;  /* 0x000000000f087348 */ /* 0x000fea0003c00000 */
[----:B------:R0:W1:Y:S02]  /*161b0*/  SHFL.IDX P6, R14, R13, R12, R11 ;  /* 0x0000000c0d0e7389 */ /* 0x00006400000c000b */
[----:B01----:R-:W-:Y:S01]  /*161c0*/  ENDCOLLECTIVE ;  /* 0x000000000000791b */ /* 0x003fe20003800000 */
.L_x_590:
[----:B------:R-:W-:Y:S01]  /*161d0*/  IMAD.MOV.U32 R4, RZ, RZ, R14 ;  /* 0x000000ffff047224 */ /* 0x000fe200078e000e */
[----:B------:R-:W-:Y:S06]  /*161e0*/  BRA `(.L_x_591) ;  /* 0xffffffac00047947 */ /* 0x000fec000383ffff */
.L_x_466:
[----:B0-----:R-:W2:Y:S02]  /*161f0*/  LDL R2, [R1+0x4] ;  /* 0x0000040001027983 */ /* 0x001ea40000100800 */
[----:B--2---:R0:W2:Y:S02]  /*16200*/  SYNCS.PHASECHK.TRANS64.TRYWAIT P0, [R2+URZ+0x38820], R0 ;  /* 0x03882000020075a7 */ /* 0x0040a4000800017f */
[----:B--2---:R-:W-:Y:S05]  /*16210*/  @!P0 NANOSLEEP.SYNCS 0x989680 ;  /* 0x009896800000895d */ /* 0x004fea0003900000 */
[----:B------:R-:W2:Y:S02]  /*16220*/  @!P0 SYNCS.PHASECHK.TRANS64 P0, [R2+URZ+0x38820], R0 ;  /* 0x03882000020085a7 */ /* 0x000ea4000800007f */
[----:B--2---:R-:W-:Y:S05]  /*16230*/  @!P0 BRA `(.L_x_466) ;  /* 0xfffffffc00ec8947 */ /* 0x004fea000383ffff */
[----:B------:R-:W-:Y:S05]  /*16240*/  BRA `(.L_x_592) ;  /* 0xffffffac00847947 */ /* 0x000fea000383ffff */
.L_x_475:
[----:B-1----:R1:W2:Y:S02]  /*16250*/  SYNCS.PHASECHK.TRANS64.TRYWAIT P0, [R3+URZ+0x38840], R2 ;  /* 0x03884002030075a7 */ /* 0x0022a4000800017f */
[----:B--2---:R-:W-:Y:S05]  /*16260*/  @!P0 NANOSLEEP.SYNCS 0x989680 ;  /* 0x009896800000895d */ /* 0x004fea0003900000 */
[----:B------:R-:W2:Y:S02]  /*16270*/  @!P0 SYNCS.PHASECHK.TRANS64 P0, [R3+URZ+0x38840], R2 ;  /* 0x03884002030085a7 */ /* 0x000ea4000800007f */
[----:B--2---:R-:W-:Y:S05]  /*16280*/  @!P0 BRA `(.L_x_475) ;  /* 0xfffffffc00f08947 */ /* 0x004fea000383ffff */
[----:B------:R-:W-:Y:S05]  /*16290*/  BRA `(.L_x_593) ;  /* 0xffffffb000547947 */ /* 0x000fea000383ffff */
.L_x_483:
[----:B0-----:R0:W1:Y:S02]  /*162a0*/  SYNCS.PHASECHK.TRANS64.TRYWAIT P0, [R3+URZ+0x60], R2 ;  /* 0x00006002030075a7 */ /* 0x001064000800017f */
[----:B-1----:R-:W-:Y:S05]  /*162b0*/  @!P0 NANOSLEEP.SYNCS 0x989680 ;  /* 0x009896800000895d */ /* 0x002fea0003900000 */
[----:B------:R-:W1:Y:S02]  /*162c0*/  @!P0 SYNCS.PHASECHK.TRANS64 P0, [R3+URZ+0x60], R2 ;  /* 0x00006002030085a7 */ /* 0x000e64000800007f */
[----:B-1----:R-:W-:Y:S05]  /*162d0*/  @!P0 BRA `(.L_x_483) ;  /* 0xfffffffc00f08947 */ /* 0x002fea000383ffff */
[----:B------:R-:W-:Y:S05]  /*162e0*/  BRA `(.L_x_594) ;  /* 0xffffffb400b07947 */ /* 0x000fea000383ffff */
.L_x_494:
[----:B--2---:R2:W3:Y:S02]  /*162f0*/  SYNCS.PHASECHK.TRANS64.TRYWAIT P0, [R3+URZ+0x38840], R2 ;  /* 0x03884002030075a7 */ /* 0x0044e4000800017f */
[----:B---3--:R-:W-:Y:S05]  /*16300*/  @!P0 NANOSLEEP.SYNCS 0x989680 ;  /* 0x009896800000895d */ /* 0x008fea0003900000 */
[----:B------:R-:W3:Y:S02]  /*16310*/  @!P0 SYNCS.PHASECHK.TRANS64 P0, [R3+URZ+0x38840], R2 ;  /* 0x03884002030085a7 */ /* 0x000ee4000800007f */
[----:B---3--:R-:W-:Y:S05]  /*16320*/  @!P0 BRA `(.L_x_494) ;  /* 0xfffffffc00f08947 */ /* 0x008fea000383ffff */
[----:B------:R-:W-:Y:S05]  /*16330*/  BRA `(.L_x_595) ;  /* 0xffffffbc00e47947 */ /* 0x000fea000383ffff */
.L_x_502:
[----:B-1----:R1:W2:Y:S02]  /*16340*/  SYNCS.PHASECHK.TRANS64.TRYWAIT P0, [R2+URZ+0x60], R3 ;  /* 0x00006003020075a7 */ /* 0x0022a4000800017f */
[----:B--2---:R-:W-:Y:S05]  /*16350*/  @!P0 NANOSLEEP.SYNCS 0x989680 ;  /* 0x009896800000895d */ /* 0x004fea0003900000 */
[----:B------:R-:W2:Y:S02]  /*16360*/  @!P0 SYNCS.PHASECHK.TRANS64 P0, [R2+URZ+0x60], R3 ;  /* 0x00006003020085a7 */ /* 0x000ea4000800007f */
[----:B--2---:R-:W-:Y:S05]  /*16370*/  @!P0 BRA `(.L_x_502) ;  /* 0xfffffffc00f08947 */ /* 0x004fea000383ffff */
[----:B------:R-:W-:Y:S05]  /*16380*/  BRA `(.L_x_596) ;  /* 0xffffffc400407947 */ /* 0x000fea000383ffff */
.L_x_513:
[----:B---3--:R3:W4:Y:S02]  /*16390*/  SYNCS.PHASECHK.TRANS64.TRYWAIT P0, [R2+URZ+0x38840], R3 ;  /* 0x03884003020075a7 */ /* 0x008724000800017f */
[----:B----4-:R-:W-:Y:S05]  /*163a0*/  @!P0 NANOSLEEP.SYNCS 0x989680 ;  /* 0x009896800000895d */ /* 0x010fea0003900000 */
[----:B------:R-:W4:Y:S02]  /*163b0*/  @!P0 SYNCS.PHASECHK.TRANS64 P0, [R2+URZ+0x38840], R3 ;  /* 0x03884003020085a7 */ /* 0x000f24000800007f */
[----:B----4-:R-:W-:Y:S05]  /*163c0*/  @!P0 BRA `(.L_x_513) ;  /* 0xfffffffc00f08947 */ /* 0x010fea000383ffff */
[----:B------:R-:W-:Y:S05]  /*163d0*/  BRA `(.L_x_597) ;  /* 0xffffffcc00387947 */ /* 0x000fea000383ffff */
.L_x_521:
[----:B-1----:R1:W2:Y:S02]  /*163e0*/  SYNCS.PHASECHK.TRANS64.TRYWAIT P0, [R2+URZ+0x60], R5 ;  /* 0x00006005020075a7 */ /* 0x0022a4000800017f */
[----:B--2---:R-:W-:Y:S05]  /*163f0*/  @!P0 NANOSLEEP.SYNCS 0x989680 ;  /* 0x009896800000895d */ /* 0x004fea0003900000 */
[----:B------:R-:W2:Y:S02]  /*16400*/  @!P0 SYNCS.PHASECHK.TRANS64 P0, [R2+URZ+0x60], R5 ;  /* 0x00006005020085a7 */ /* 0x000ea4000800007f */
[----:B--2---:R-:W-:Y:S05]  /*16410*/  @!P0 BRA `(.L_x_521) ;  /* 0xfffffffc00f08947 */ /* 0x004fea000383ffff */
[----:B------:R-:W-:Y:S05]  /*16420*/  BRA `(.L_x_598) ;  /* 0xffffffd000947947 */ /* 0x000fea000383ffff */
.L_x_534:
[----:B--2---:R2:W4:Y:S02]  /*16430*/  SYNCS.PHASECHK.TRANS64.TRYWAIT P0, [R2+URZ+0x38860], R0 ;  /* 0x03886000020075a7 */ /* 0x004524000800017f */
[----:B----4-:R-:W-:Y:S05]  /*16440*/  @!P0 NANOSLEEP.SYNCS 0x989680 ;  /* 0x009896800000895d */ /* 0x010fea0003900000 */
[----:B------:R-:W4:Y:S02]  /*16450*/  @!P0 SYNCS.PHASECHK.TRANS64 P0, [R2+URZ+0x38860], R0 ;  /* 0x03886000020085a7 */ /* 0x000f24000800007f */
[----:B----4-:R-:W-:Y:S05]  /*16460*/  @!P0 BRA `(.L_x_534) ;  /* 0xfffffffc00f08947 */ /* 0x010fea000383ffff */
[----:B------:R-:W-:Y:S05]  /*16470*/  BRA `(.L_x_599) ;  /* 0xffffffd800707947 */ /* 0x000fea000383ffff */
.L_x_543:
[----:B------:R-:W-:Y:S01]  /*16480*/  BSSY B0, `(.L_x_600) ;  /* 0x0000008000007945 */ /* 0x000fe20003800000 */
[----:B------:R-:W-:Y:S02]  /*16490*/  IMAD.MOV.U32 R13, RZ, RZ, R16 ;  /* 0x000000ffff0d7224 */ /* 0x000fe400078e0010 */
[----:B------:R-:W-:Y:S02]  /*164a0*/  IMAD.MOV.U32 R12, RZ, RZ, RZ ;  /* 0x000000ffff0c7224 */ /* 0x000fe400078e00ff */
[----:B------:R-:W-:Y:S02]  /*164b0*/  IMAD.MOV.U32 R11, RZ, RZ, 0x1f ;  /* 0x0000001fff0b7424 */ /* 0x000fe400078e00ff */
[----:B------:R-:W-:-:S07]  /*164c0*/  IMAD.MOV.U32 R15, RZ, RZ, -0x1 ;  /* 0xffffffffff0f7424 */ /* 0x000fce00078e00ff */
[----:B0----5:R-:W-:Y:S05]  /*164d0*/  WARPSYNC.COLLECTIVE R15, `(.L_x_601) ;  /* 0x000000000f087348 */ /* 0x021fea0003c00000 */
[----:B------:R1:W2:Y:S02]  /*164e0*/  SHFL.IDX P6, R14, R13, R12, R11 ;  /* 0x0000000c0d0e7389 */ /* 0x0002a400000c000b */
[----:B012--5:R-:W-:Y:S01]  /*164f0*/  ENDCOLLECTIVE ;  /* 0x000000000000791b */ /* 0x027fe20003800000 */
.L_x_601:
[----:B------:R-:W-:Y:S05]  /*16500*/  BSYNC B0 ;  /* 0x0000000000007941 */ /* 0x000fea0003800000 */
.L_x_600:
[----:B------:R-:W-:Y:S01]  /*16510*/  IMAD.MOV.U32 R13, RZ, RZ, R16 ;  /* 0x000000ffff0d7224 */ /* 0x000fe200078e0010 */
[----:B------:R-:W-:Y:S01]  /*16520*/  IADD3 R5, R19, R7, RZ ;  /* 0x0000000713057210 */ /* 0x000fe20007ffe0ff */
[----:B------:R-:W-:Y:S02]  /*16530*/  IMAD.MOV.U32 R12, RZ, RZ, 0x1 ;  /* 0x00000001ff0c7424 */ /* 0x000fe400078e00ff */
[----:B------:R-:W-:Y:S02]  /*16540*/  IMAD.MOV.U32 R11, RZ, RZ, 0x1f ;  /* 0x0000001fff0b7424 */ /* 0x000fe400078e00ff */
[----:B------:R-:W-:Y:S02]  /*16550*/  IMAD.MOV.U32 R15, RZ, RZ, -0x1 ;  /* 0xffffffffff0f7424 */ /* 0x000fe400078e00ff */
[----:B------:R-:W-:-:S07]  /*16560*/  IMAD.MOV.U32 R0, RZ, RZ, R14 ;  /* 0x000000ffff007224 */ /* 0x000fce00078e000e */
[----:B------:R-:W-:Y:S05]  /*16570*/  WARPSYNC.COLLECTIVE R15, `(.L_x_602) ;  /* 0x000000000f087348 */ /* 0x000fea0003c00000 */
[----:B------:R0:W1:Y:S02]  /*16580*/  SHFL.IDX P6, R14, R13, R12, R11 ;  /* 0x0000000c0d0e7389 */ /* 0x00006400000c000b */
[----:B01----:R-:W-:Y:S01]  /*16590*/  ENDCOLLECTIVE ;  /* 0x000000000000791b */ /* 0x003fe20003800000 */
.L_x_602:
[----:B------:R-:W-:Y:S01]  /*165a0*/  ULDC UR4, c[0x0][0xc3c] ;  /* 0x00030f0000047ab9 */ /* 0x000fe20000000800 */
[----:B------:R-:W-:Y:S01]  /*165b0*/  ULDC.64 UR6, c[0x0][0x208] ;  /* 0x0000820000067ab9 */ /* 0x000fe20000000a00 */
[----:B------:R-:W-:-:S13]  /*165c0*/  ISETP.GE.OR P1, PT, R5, UR4, !P0 ;  /* 0x0000000405007c0c */ /* 0x000fda000c726670 */
[----:B------:R-:W0:Y:S01]  /*165d0*/  @!P1 LDC.64 R2, c[0x0][0xc80] ;  /* 0x00032000ff029b82 */ /* 0x000e220000000a00 */
[----:B------:R-:W-:Y:S02]  /*165e0*/  IMAD.MOV.U32 R11, RZ, RZ, RZ ;  /* 0x000000ffff0b7224 */ /* 0x000fe400078e00ff */
[----:B------:R-:W-:Y:S02]  /*165f0*/  IMAD.MOV.U32 R4, RZ, RZ, R14 ;  /* 0x000000ffff047224 */ /* 0x000fe400078e000e */
[----:B0-----:R-:W-:-:S06]  /*16600*/  @!P1 IMAD.WIDE R2, R5, 0x4, R2 ;  /* 0x0000000405029825 */ /* 0x001fcc00078e0202 */
[----:B------:R0:W2:Y:S01]  /*16610*/  @!P1 LDG.E R3, desc[UR6][R2.64] ;  /* 0x0000000602039981 */ /* 0x0000a2000c1e1900 */
[C---:B------:R-:W-:Y:S02]  /*16620*/  ISETP.GE.U32.AND P2, PT, R7.reuse, 0x2, PT ;  /* 0x000000020700780c */ /* 0x040fe40003f46070 */
[C---:B------:R-:W-:Y:S02]  /*16630*/  ISETP.GE.U32.AND P3, PT, R7.reuse, 0x4, PT ;  /* 0x000000040700780c */ /* 0x040fe40003f66070 */
[C---:B------:R-:W-:Y:S02]  /*16640*/  ISETP.GE.U32.AND P4, PT, R7.reuse, 0x8, PT ;  /* 0x000000080700780c */ /* 0x040fe40003f86070 */
[C---:B------:R-:W-:Y:S01]  /*16650*/  ISETP.GE.U32.AND P5, PT, R7.reuse, 0x10, PT ;  /* 0x000000100700780c */ /* 0x040fe20003fa6070 */
[----:B0-----:R-:W-:Y:S02]  /*16660*/  IMAD.MOV.U32 R2, RZ, RZ, RZ ;  /* 0x000000ffff027224 */ /* 0x001fe400078e00ff */
[----:B--2---:R-:W-:Y:S01]  /*16670*/  @!P1 IMAD.MOV.U32 R2, RZ, RZ, R3 ;  /* 0x000000ffff029224 */ /* 0x004fe200078e0003 */
[----:B------:R-:W-:-:S03]  /*16680*/  ISETP.NE.AND P1, PT, R7, RZ, PT ;  /* 0x000000ff0700720c */ /* 0x000fc60003f25270 */
[----:B------:R-:W-:-:S10]  /*16690*/  IMAD.MOV.U32 R13, RZ, RZ, R2 ;  /* 0x000000ffff0d7224 */ /* 0x000fd400078e0002 */
[----:B------:R-:W-:Y:S05]  /*166a0*/  WARPSYNC.COLLECTIVE R15, `(.L_x_603) ;  /* 0x000000000f087348 */ /* 0x000fea0003c00000 */
[----:B------:R0:W1:Y:S02]  /*166b0*/  SHFL.UP P6, R14, R13, R12, R11 ;  /* 0x0400000c0d0e7389 */ /* 0x00006400000c000b */
[----:B01----:R-:W-:Y:S01]  /*166c0*/  ENDCOLLECTIVE ;  /* 0x000000000000791b */ /* 0x003fe20003800000 */
.L_x_603:
[----:B------:R-:W-:Y:S02]  /*166d0*/  IMAD.MOV.U32 R12, RZ, RZ, 0x2 ;  /* 0x00000002ff0c7424 */ /* 0x000fe400078e00ff */
[----:B------:R-:W-:-:S05]  /*166e0*/  IMAD.MOV.U32 R3, RZ, RZ, R14 ;  /* 0x000000ffff037224 */ /* 0x000fca00078e000e */
[----:B------:R-:W-:-:S05]  /*166f0*/  SEL R3, R3, RZ, P1 ;  /* 0x000000ff03037207 */ /* 0x000fca0000800000 */
[----:B------:R-:W-:-:S04]  /*16700*/  IMAD.IADD R3, R2, 0x1, R3 ;  /* 0x0000000102037824 */ /* 0x000fc800078e0203 */
[----:B------:R-:W-:-:S07]  /*16710*/  IMAD.MOV.U32 R13, RZ, RZ, R3 ;  /* 0x000000ffff0d7224 */ /* 0x000fce00078e0003 */
[----:B------:R-:W-:Y:S05]  /*16720*/  WARPSYNC.COLLECTIVE R15, `(.L_x_604) ;  /* 0x000000000f087348 */ /* 0x000fea0003c00000 */
[----:B------:R0:W1:Y:S02]  /*16730*/  SHFL.UP P6, R14, R13, R12, R11 ;  /* 0x0400000c0d0e7389 */ /* 0x00006400000c000b */
[----:B01----:R-:W-:Y:S01]  /*16740*/  ENDCOLLECTIVE ;  /* 0x000000000000791b */ /* 0x003fe20003800000 */
.L_x_604:
        /* <DEDUP_REMOVED lines=8> */
.L_x_605:
        /* <DEDUP_REMOVED lines=8> */
.L_x_606:
        /* <DEDUP_REMOVED lines=8> */
.L_x_607:
[----:B------:R-:W-:Y:S02]  /*168d0*/  IMAD.MOV.U32 R12, RZ, RZ, 0x1f ;  /* 0x0000001fff0c7424 */ /* 0x000fe400078e00ff */
[----:B------:R-:W-:Y:S02]  /*168e0*/  IMAD.MOV.U32 R11, RZ, RZ, 0x1f ;  /* 0x0000001fff0b7424 */ /* 0x000fe400078e00ff */
[----:B------:R-:W-:-:S05]  /*168f0*/  IMAD.MOV.U32 R5, RZ, RZ, R14 ;  /* 0x000000ffff057224 */ /* 0x000fca00078e000e */
[----:B------:R-:W-:-:S05]  /*16900*/  SEL R5, R5, RZ, P5 ;  /* 0x000000ff05057207 */ /* 0x000fca0002800000 */
[----:B------:R-:W-:-:S04]  /*16910*/  IMAD.IADD R3, R3, 0x1, R5 ;  /* 0x0000000103037824 */ /* 0x000fc800078e0205 */
[----:B------:R-:W-:-:S07]  /*16920*/  IMAD.MOV.U32 R13, RZ, RZ, R3 ;  /* 0x000000ffff0d7224 */ /* 0x000fce00078e0003 */
[----:B------:R-:W-:Y:S05]  /*16930*/  WARPSYNC.COLLECTIVE R15, `(.L_x_608) ;  /* 0x000000000f087348 */ /* 0x000fea0003c00000 */
[----:B------:R0:W1:Y:S02]  /*16940*/  SHFL.IDX P6, R14, R13, R12, R11 ;  /* 0x0000000c0d0e7389 */ /* 0x00006400000c000b */
[----:B01----:R-:W-:Y:S01]  /*16950*/  ENDCOLLECTIVE ;  /* 0x000000000000791b */ /* 0x003fe20003800000 */
.L_x_608:
[----:B------:R-:W-:Y:S01]  /*16960*/  IMAD.MOV.U32 R6, RZ, RZ, R14 ;  /* 0x000000ffff067224 */ /* 0x000fe200078e000e */
[----:B------:R-:W-:Y:S06]  /*16970*/  BRA `(.L_x_609) ;  /* 0xffffffdc00747947 */ /* 0x000fec000383ffff */
.L_x_548:
[----:B------:R-:W-:Y:S01]  /*16980*/  BSSY B0, `(.L_x_610) ;  /* 0x0000008000007945 */ /* 0x000fe20003800000 */
[----:B-----5:R-:W-:Y:S02]  /*16990*/  IMAD.MOV.U32 R13, RZ, RZ, R2 ;  /* 0x000000ffff0d7224 */ /* 0x020fe400078e0002 */
[----:B------:R-:W-:Y:S02]  /*169a0*/  IMAD.MOV.U32 R12, RZ, RZ, 0x1 ;  /* 0x00000001ff0c7424 */ /* 0x000fe400078e00ff */
[----:B------:R-:W-:Y:S02]  /*169b0*/  IMAD.MOV.U32 R11, RZ, RZ, RZ ;  /* 0x000000ffff0b7224 */ /* 0x000fe400078e00ff */
[----:B------:R-:W-:-:S07]  /*169c0*/  IMAD.MOV.U32 R15, RZ, RZ, -0x1 ;  /* 0xffffffffff0f7424 */ /* 0x000fce00078e00ff */
[----:B01----:R-:W-:Y:S05]  /*169d0*/  WARPSYNC.COLLECTIVE R15, `(.L_x_611) ;  /* 0x000000000f087348 */ /* 0x003fea0003c00000 */
[----:B------:R2:W3:Y:S02]  /*169e0*/  SHFL.UP P6, R14, R13, R12, R11 ;  /* 0x0400000c0d0e7389 */ /* 0x0004e400000c000b */
[----:B0123--:R-:W-:Y:S01]  /*169f0*/  ENDCOLLECTIVE ;  /* 0x000000000000791b */ /* 0x00ffe20003800000 */
.L_x_611:
[----:B------:R-:W-:Y:S05]  /*16a00*/  BSYNC B0 ;  /* 0x0000000000007941 */ /* 0x000fea0003800000 */
.L_x_610:
[----:B------:R-:W-:Y:S01]  /*16a10*/  IMAD.MOV.U32 R3, RZ, RZ, R14 ;  /* 0x000000ffff037224 */ /* 0x000fe200078e000e */
[----:B------:R-:W-:Y:S01]  /*16a20*/  MOV R15, 0xffffffff ;  /* 0xffffffff000f7802 */ /* 0x000fe20000000f00 */
[----:B------:R-:W-:Y:S02]  /*16a30*/  IMAD.MOV.U32 R12, RZ, RZ, 0x2 ;  /* 0x00000002ff0c7424 */ /* 0x000fe400078e00ff */
[----:B------:R-:W-:Y:S01]  /*16a40*/  IMAD.MOV.U32 R11, RZ, RZ, RZ ;  /* 0x000000ffff0b7224 */ /* 0x000fe200078e00ff */
[----:B------:R-:W-:-:S05]  /*16a50*/  SEL R3, R3, RZ, P1 ;  /* 0x000000ff03037207 */ /* 0x000fca0000800000 */
[----:B------:R-:W-:-:S04]  /*16a60*/  IMAD.IADD R3, R2, 0x1, R3 ;  /* 0x0000000102037824 */ /* 0x000fc800078e0203 */
[----:B------:R-:W-:-:S07]  /*16a70*/  IMAD.MOV.U32 R13, RZ, RZ, R3 ;  /* 0x000000ffff0d7224 */ /* 0x000fce00078e0003 */
[----:B------:R-:W-:Y:S05]  /*16a80*/  WARPSYNC.COLLECTIVE R15, `(.L_x_612) ;  /* 0x000000000f087348 */ /* 0x000fea0003c00000 */
[----:B------:R0:W1:Y:S02]  /*16a90*/  SHFL.UP P6, R14, R13, R12, R11 ;  /* 0x0400000c0d0e7389 */ /* 0x00006400000c000b */
[----:B01----:R-:W-:Y:S01]  /*16aa0*/  ENDCOLLECTIVE ;  /* 0x000000000000791b */ /* 0x003fe20003800000 */
.L_x_612:
        /* <DEDUP_REMOVED lines=8> */
.L_x_613:
        /* <DEDUP_REMOVED lines=8> */
.L_x_614:
        /* <DEDUP_REMOVED lines=8> */
.L_x_615:
        /* <DEDUP_REMOVED lines=9> */
.L_x_616:
[----:B------:R-:W-:Y:S01]  /*16cc0*/  IMAD.MOV.U32 R6, RZ, RZ, R14 ;  /* 0x000000ffff067224 */ /* 0x000fe200078e000e */
[----:B------:R-:W-:Y:S06]  /*16cd0*/  BRA `(.L_x_617) ;  /* 0xffffffdc003c7947 */ /* 0x000fec000383ffff */
.L_x_550:
[----:B------:R-:W-:Y:S01]  /*16ce0*/  BSSY B0, `(.L_x_618) ;  /* 0x0000006000007945 */ /* 0x000fe20003800000 */
[----:B------:R-:W-:Y:S01]  /*16cf0*/  PLOP3.LUT P6, PT, P6, PT, PT, 0x8, 0x0 ;  /* 0x000000000000781c */ /* 0x000fe200037ce170 */
[----:B------:R-:W-:-:S12]  /*16d00*/  IMAD.MOV.U32 R15, RZ, RZ, -0x1 ;  /* 0xffffffffff0f7424 */ /* 0x000fd800078e00ff */
[----:B01---5:R-:W-:Y:S05]  /*16d10*/  WARPSYNC.COLLECTIVE R15, `(.L_x_619) ;  /* 0x000000000f087348 */ /* 0x023fea0003c00000 */
[----:B------:R-:W-:Y:S01]  /*16d20*/  VOTE.ANY R14, PT, P6 ;  /* 0x00000000000e7806 */ /* 0x000fe200030e0100 */
[----:B01---5:R-:W-:Y:S06]  /*16d30*/  ENDCOLLECTIVE ;  /* 0x000000000000791b */ /* 0x023fec0003800000 */
.L_x_619:
[----:B------:R-:W-:Y:S05]  /*16d40*/  BSYNC B0 ;  /* 0x0000000000007941 */ /* 0x000fea0003800000 */
.L_x_618:
[----:B------:R-:W-:Y:S02]  /*16d50*/  IMAD.MOV.U32 R5, RZ, RZ, R14 ;  /* 0x000000ffff057224 */ /* 0x000fe400078e000e */
[----:B------:R-:W-:Y:S02]  /*16d60*/  IMAD.MOV.U32 R13, RZ, RZ, R2 ;  /* 0x000000ffff0d7224 */ /* 0x000fe400078e0002 */
[----:B------:R-:W0:Y:S01]  /*16d70*/  POPC R4, R5 ;  /* 0x0000000500047309 */ /* 0x000e220000000000 */
[----:B------:R-:W-:Y:S02]  /*16d80*/  IMAD.MOV.U32 R11, RZ, RZ, 0x1f ;  /* 0x0000001fff0b7424 */ /* 0x000fe400078e00ff */
[----:B------:R-:W-:Y:S02]  /*16d90*/  IMAD.MOV.U32 R15, RZ, RZ, -0x1 ;  /* 0xffffffffff0f7424 */ /* 0x000fe400078e00ff */
[----:B0-----:R-:W-:-:S07]  /*16da0*/  IMAD.MOV.U32 R12, RZ, RZ, R4 ;  /* 0x000000ffff0c7224 */ /* 0x001fce00078e0004 */
[----:B------:R-:W-:Y:S05]  /*16db0*/  WARPSYNC.COLLECTIVE R15, `(.L_x_620) ;  /* 0x000000000f087348 */ /* 0x000fea0003c00000 */
[----:B------:R0:W1:Y:S02]  /*16dc0*/  SHFL.IDX P6, R14, R13, R12, R11 ;  /* 0x0000000c0d0e7389 */ /* 0x00006400000c000b */
[----:B01----:R-:W-:Y:S01]  /*16dd0*/  ENDCOLLECTIVE ;  /* 0x000000000000791b */ /* 0x003fe20003800000 */
.L_x_620:
[----:B------:R-:W-:Y:S01]  /*16de0*/  IMAD.MOV.U32 R17, RZ, RZ, R14 ;  /* 0x000000ffff117224 */ /* 0x000fe200078e000e */
[----:B------:R-:W-:Y:S06]  /*16df0*/  BRA `(.L_x_621) ;  /* 0xffffffdc002c7947 */ /* 0x000fec000383ffff */
.L_x_552:
[----:B------:R-:W-:Y:S01]  /*16e00*/  BSSY B0, `(.L_x_622) ;  /* 0x0000007000007945 */ /* 0x000fe20003800000 */
[----:B------:R-:W-:Y:S02]  /*16e10*/  IMAD.MOV.U32 R13, RZ, RZ, R3 ;  /* 0x000000ffff0d7224 */ /* 0x000fe400078e0003 */
[----:B------:R-:W-:Y:S02]  /*16e20*/  IMAD.MOV.U32 R11, RZ, RZ, 0x1f ;  /* 0x0000001fff0b7424 */ /* 0x000fe400078e00ff */
[----:B------:R-:W-:-:S07]  /*16e30*/  IMAD.MOV.U32 R15, RZ, RZ, -0x1 ;  /* 0xffffffffff0f7424 */ /* 0x000fce00078e00ff */
[----:B01-3-5:R-:W-:Y:S05]  /*16e40*/  WARPSYNC.COLLECTIVE R15, `(.L_x_623) ;  /* 0x000000000f087348 */ /* 0x02bfea0003c00000 */
[----:B------:R2:W4:Y:S02]  /*16e50*/  SHFL.IDX P6, R14, R13, R12, R11 ;  /* 0x0000000c0d0e7389 */ /* 0x00052400000c000b */
[----:B012345:R-:W-:Y:S01]  /*16e60*/  ENDCOLLECTIVE ;  /* 0x000000000000791b */ /* 0x03ffe20003800000 */
.L_x_623:
[----:B------:R-:W-:Y:S05]  /*16e70*/  BSYNC B0 ;  /* 0x0000000000007941 */ /* 0x000fea0003800000 */
.L_x_622:
[----:B------:R-:W-:Y:S01]  /*16e80*/  IMAD.MOV.U32 R2, RZ, RZ, R14 ;  /* 0x000000ffff027224 */ /* 0x000fe200078e000e */
[----:B------:R-:W-:Y:S06]  /*16e90*/  BRA `(.L_x_551) ;  /* 0xffffffdc00207947 */ /* 0x000fec000383ffff */
.L_x_556:
[----:B-1----:R1:W3:Y:S02]  /*16ea0*/  SYNCS.PHASECHK.TRANS64.TRYWAIT P0, [R0+URZ+0x38820], R3 ;  /* 0x03882003000075a7 */ /* 0x0022e4000800017f */
[----:B---3--:R-:W-:Y:S05]  /*16eb0*/  @!P0 NANOSLEEP.SYNCS 0x989680 ;  /* 0x009896800000895d */ /* 0x008fea0003900000 */
[----:B------:R-:W3:Y:S02]  /*16ec0*/  @!P0 SYNCS.PHASECHK.TRANS64 P0, [R0+URZ+0x38820], R3 ;  /* 0x03882003000085a7 */ /* 0x000ee4000800007f */
[----:B---3--:R-:W-:Y:S05]  /*16ed0*/  @!P0 BRA `(.L_x_556) ;  /* 0xfffffffc00f08947 */ /* 0x008fea000383ffff */
[----:B------:R-:W-:Y:S05]  /*16ee0*/  BRA `(.L_x_624) ;  /* 0xffffffe000147947 */ /* 0x000fea000383ffff */
.L_x_557:
[----:B------:R-:W3:Y:S01]  /*16ef0*/  S2R R2, SR_TID.X ;  /* 0x0000000000027919 */ /* 0x000ee20000002100 */
[----:B------:R-:W-:Y:S01]  /*16f00*/  BSSY B0, `(.L_x_625) ;  /* 0x000000a000007945 */ /* 0x000fe20003800000 */
[----:B------:R-:W-:Y:S02]  /*16f10*/  IMAD.MOV.U32 R12, RZ, RZ, RZ ;  /* 0x000000ffff0c7224 */ /* 0x000fe400078e00ff */
[----:B------:R-:W-:Y:S02]  /*16f20*/  IMAD.MOV.U32 R11, RZ, RZ, 0x1f ;  /* 0x0000001fff0b7424 */ /* 0x000fe400078e00ff */
[----:B------:R-:W-:Y:S01]  /*16f30*/  IMAD.MOV.U32 R15, RZ, RZ, -0x1 ;  /* 0xffffffffff0f7424 */ /* 0x000fe200078e00ff */
[----:B---3--:R-:W-:-:S04]  /*16f40*/  SHF.R.U32.HI R2, RZ, 0x5, R2 ;  /* 0x00000005ff027819 */ /* 0x008fc80000011602 */
[----:B------:R-:W-:-:S05]  /*16f50*/  LOP3.LUT R2, R2, 0x3, RZ, 0xc0, !PT ;  /* 0x0000000302027812 */ /* 0x000fca00078ec0ff */
[----:B------:R-:W-:-:S07]  /*16f60*/  IMAD.MOV.U32 R13, RZ, RZ, R2 ;  /* 0x000000ffff0d7224 */ /* 0x000fce00078e0002 */
[----:B012--5:R-:W-:Y:S05]  /*16f70*/  WARPSYNC.COLLECTIVE R15, `(.L_x_626) ;  /* 0x000000000f087348 */ /* 0x027fea0003c00000 */
[----:B------:R3:W4:Y:S02]  /*16f80*/  SHFL.IDX P6, R14, R13, R12, R11 ;  /* 0x0000000c0d0e7389 */ /* 0x00072400000c000b */
[----:B012345:R-:W-:Y:S01]  /*16f90*/  ENDCOLLECTIVE ;  /* 0x000000000000791b */ /* 0x03ffe20003800000 */
.L_x_626:
[----:B------:R-:W-:Y:S05]  /*16fa0*/  BSYNC B0 ;  /* 0x0000000000007941 */ /* 0x000fea0003800000 */
.L_x_625:
[----:B------:R-:W-:Y:S05]  /*16fb0*/  BRA `(.L_x_627) ;  /* 0xffffffdc00fc7947 */ /* 0x000fea000383ffff */
.L_x_560:
[----:B------:R-:W-:Y:S01]  /*16fc0*/  BSSY B1, `(.L_x_628) ;  /* 0x0000006000017945 */ /* 0x000fe20003800000 */
[----:B------:R-:W-:-:S07]  /*16fd0*/  IMAD.MOV.U32 R15, RZ, RZ, -0x1 ;  /* 0xffffffffff0f7424 */ /* 0x000fce00078e00ff */
[----:B0123-5:R-:W-:Y:S05]  /*16fe0*/  WARPSYNC.COLLECTIVE R15, `(.L_x_629) ;  /* 0x000000000f0c7348 */ /* 0x02ffea0003c00000 */
[----:B------:R-:W-:Y:S02]  /*16ff0*/  ELECT P6, UR62, PT ;  /* 0x00000000003e782f */ /* 0x000fe400038c0000 */
[----:B------:R-:W-:Y:S01]  /*17000*/  MOV R14, UR62 ;  /* 0x0000003e000e7c02 */ /* 0x000fe20008000f00 */
[----:B0123-5:R-:W-:Y:S10]  /*17010*/  ENDCOLLECTIVE ;  /* 0x000000000000791b */ /* 0x02fff40003800000 */
.L_x_629:
[----:B------:R-:W-:Y:S05]  /*17020*/  BSYNC B1 ;  /* 0x0000000000017941 */ /* 0x000fea0003800000 */
.L_x_628:
[----:B------:R-:W-:Y:S05]  /*17030*/  BRA `(.L_x_630) ;  /* 0xffffffdc00f47947 */ /* 0x000fea000383ffff */
.L_x_562:
[----:B-1----:R1:W2:Y:S02]  /*17040*/  SYNCS.PHASECHK.TRANS64.TRYWAIT P0, [R6+URZ], R5 ;  /* 0x00000005060075a7 */ /* 0x0022a4000800017f */
[----:B--2---:R-:W-:Y:S05]  /*17050*/  @!P0 NANOSLEEP.SYNCS 0x989680 ;  /* 0x009896800000895d */ /* 0x004fea0003900000 */
[----:B------:R-:W2:Y:S02]  /*17060*/  @!P0 SYNCS.PHASECHK.TRANS64 P0, [R6+URZ], R5 ;  /* 0x00000005060085a7 */ /* 0x000ea4000800007f */
[----:B--2---:R-:W-:Y:S05]  /*17070*/  @!P0 BRA `(.L_x_562) ;  /* 0xfffffffc00f08947 */ /* 0x004fea000383ffff */
[----:B------:R-:W-:Y:S05]  /*17080*/  BRA `(.L_x_631) ;  /* 0xffffffe000387947 */ /* 0x000fea000383ffff */
.L_x_563:
[----:B--2---:R2:W3:Y:S02]  /*17090*/  SYNCS.PHASECHK.TRANS64.TRYWAIT P0, [R7+URZ], R2 ;  /* 0x00000002070075a7 */ /* 0x0044e4000800017f */
[----:B---3--:R-:W-:Y:S05]  /*170a0*/  @!P0 NANOSLEEP.SYNCS 0x989680 ;  /* 0x009896800000895d */ /* 0x008fea0003900000 */
[----:B------:R-:W3:Y:S02]  /*170b0*/  @!P0 SYNCS.PHASECHK.TRANS64 P0, [R7+URZ], R2 ;  /* 0x00000002070085a7 */ /* 0x000ee4000800007f */
[----:B---3--:R-:W-:Y:S05]  /*170c0*/  @!P0 BRA `(.L_x_563) ;  /* 0xfffffffc00f08947 */ /* 0x008fea000383ffff */
[----:B------:R-:W-:Y:S05]  /*170d0*/  BRA `(.L_x_632) ;  /* 0xffffffe0002c7947 */ /* 0x000fea000383ffff */
.L_x_565:
[----:B---3--:R3:W4:Y:S02]  /*170e0*/  SYNCS.PHASECHK.TRANS64.TRYWAIT P0, [R4+URZ], R5 ;  /* 0x00000005040075a7 */ /* 0x008724000800017f */
[----:B----4-:R-:W-:Y:S05]  /*170f0*/  @!P0 NANOSLEEP.SYNCS 0x989680 ;  /* 0x009896800000895d */ /* 0x010fea0003900000 */
[----:B------:R-:W4:Y:S02]  /*17100*/  @!P0 SYNCS.PHASECHK.TRANS64 P0, [R4+URZ], R5 ;  /* 0x00000005040085a7 */ /* 0x000f24000800007f */
[----:B----4-:R-:W-:Y:S05]  /*17110*/  @!P0 BRA `(.L_x_565) ;  /* 0xfffffffc00f08947 */ /* 0x010fea000383ffff */
[----:B------:R-:W-:Y:S05]  /*17120*/  BRA `(.L_x_633) ;  /* 0xffffffe000347947 */ /* 0x000fea000383ffff */
.L_x_634:
        /* <DEDUP_REMOVED lines=13> */
.L_x_15290:


//--------------------- .text._ZN7cutlass13device_kernelIN5flash11enable_sm90INS1_16FlashAttnFwdSm90INS1_25CollectiveMainloopFwdSm90ILi2EN4cute5tupleIJNS5_1CILi1EEES8_S8_EEENS6_IJNS7_ILi128EEENS7_ILi80EEENS7_ILi256EEEEEELi256ENS_10bfloat16_tEfNS_4arch4Sm90ELb0ELb0ELb1ELb1ELb0ELb1ELb0ELb1ELb1ELb1ELb0ELb0EEENS1_21CollectiveEpilogueFwdINS6_IJSA_SC_SB_EEES9_SE_SG_Li256ELb1ELb1ELb0ELb0EEENS1_36VarlenDynamicPersistentTileSchedulerILi128ELi80ELi256ELi128ELb0ELb1ELb1ELb0ELb1ELb1EEEEEEEEEvNT_6ParamsE --------------------------
	.section	.text._ZN7cutlass13device_kernelIN5flash11enable_sm90INS1_16FlashAttnFwdSm90INS1_25CollectiveMainloopFwdSm90ILi2EN4cute5tupleIJNS5_1CILi1EEES8_S8_EEENS6_IJNS7_ILi128EEENS7_ILi80EEENS7_ILi256EEEEEELi256ENS_10bfloat16_tEfNS_4arch4Sm90ELb0ELb0ELb1ELb1ELb0ELb1ELb0ELb1ELb1ELb1ELb0ELb0EEENS1_21CollectiveEpilogueFwdINS6_IJSA_SC_SB_EEES9_SE_SG_Li256ELb1ELb1ELb0ELb0EEENS1_36VarlenDynamicPersistentTileSchedulerILi128ELi80ELi256ELi128ELb0ELb1ELb1ELb0ELb1ELb1EEEEEEEEEvNT_6ParamsE,"ax",@progbits
	.align	128
.text._ZN7cutlass13device_kernelIN5flash11enable_sm90INS1_16FlashAttnFwdSm90INS1_25CollectiveMainloopFwdSm90ILi2EN4cute5tupleIJNS5_1CILi1EEES8_S8_EEENS6_IJNS7_ILi128EEENS7_ILi80EEENS7_ILi256EEEEEELi256ENS_10bfloat16_tEfNS_4arch4Sm90ELb0ELb0ELb1ELb1ELb0ELb1ELb0ELb1ELb1ELb1ELb0ELb0EEENS1_21CollectiveEpilogueFwdINS6_IJSA_SC_SB_EEES9_SE_SG_Li256ELb1ELb1ELb0ELb0EEENS1_36VarlenDynamicPersistentTileSchedulerILi128ELi80ELi256ELi128ELb0ELb1ELb1ELb0ELb1ELb1EEEEEEEEEvNT_6ParamsE:
        .type           _ZN7cutlass13device_kernelIN5flash11enable_sm90INS1_16FlashAttnFwdSm90INS1_25CollectiveMainloopFwdSm90ILi2EN4cute5tupleIJNS5_1CILi1EEES8_S8_EEENS6_IJNS7_ILi128EEENS7_ILi80EEENS7_ILi256EEEEEELi256ENS_10bfloat16_tEfNS_4arch4Sm90ELb0ELb0ELb1ELb1ELb0ELb1ELb0ELb1ELb1ELb1ELb0ELb0EEENS1_21CollectiveEpilogueFwdINS6_IJSA_SC_SB_EEES9_SE_SG_Li256ELb1ELb1ELb0ELb0EEENS1_36VarlenDynamicPersistentTileSchedulerILi128ELi80ELi256ELi128ELb0ELb1ELb1ELb0ELb1ELb1EEEEEEEEEvNT_6ParamsE,@function
        .size           _ZN7cutlass13device_kernelIN5flash11enable_sm90INS1_16FlashAttnFwdSm90INS1_25CollectiveMainloopFwdSm90ILi2EN4cute5tupleIJNS5_1CILi1EEES8_S8_EEENS6_IJNS7_ILi128EEENS7_ILi80EEENS7_ILi256EEEEEELi256ENS_10bfloat16_tEfNS_4arch4Sm90ELb0ELb0ELb1ELb1ELb0ELb1ELb0ELb1ELb1ELb1ELb0ELb0EEENS1_21CollectiveEpilogueFwdINS6_IJSA_SC_SB_EEES9_SE_SG_Li256ELb1ELb1ELb0ELb0EEENS1_36VarlenDynamicPersistentTileSchedulerILi128ELi80ELi256ELi128ELb0ELb1ELb1ELb0ELb1ELb1EEEEEEEEEvNT_6ParamsE,(.L_x_15291 - _ZN7cutlass13device_kernelIN5flash11enable_sm90INS1_16FlashAttnFwdSm90INS1_25CollectiveMainloopFwdSm90ILi2EN4cute5tupleIJNS5_1CILi1EEES8_S8_EEENS6_IJNS7_ILi128EEENS7_ILi80EEENS7_ILi256EEEEEELi256ENS_10bfloat16_tEfNS_4arch4Sm90ELb0ELb0ELb1ELb1ELb0ELb1ELb0ELb1ELb1ELb1ELb0ELb0EEENS1_21CollectiveEpilogueFwdINS6_IJSA_SC_SB_EEES9_SE_SG_Li256ELb1ELb1ELb0ELb0EEENS1_36VarlenDynamicPersistentTileSchedulerILi128ELi80ELi256ELi128ELb0ELb1ELb1ELb0ELb1ELb1EEEEEEEEEvNT_6ParamsE)
        .other          _ZN7cutlass13device_kernelIN5flash11enable_sm90INS1_16FlashAttnFwdSm90INS1_25CollectiveMainloopFwdSm90ILi2EN4cute5tupleIJNS5_1CILi1EEES8_S8_EEENS6_IJNS7_ILi128EEENS7_ILi80EEENS7_ILi256EEEEEELi256ENS_10bfloat16_tEfNS_4arch4Sm90ELb0ELb0ELb1ELb1ELb0ELb1ELb0ELb1ELb1ELb1ELb0ELb0EEENS1_21CollectiveEpilogueFwdINS6_IJSA_SC_SB_EEES9_SE_SG_Li256ELb1ELb1ELb0ELb0EEENS1_36VarlenDynamicPersistentTileSchedulerILi128ELi80ELi256ELi128ELb0ELb1ELb1ELb0ELb1ELb1EEEEEEEEEvNT_6ParamsE,@"STO_CUDA_ENTRY STV_DEFAULT"
_ZN7cutlass13device_kernelIN5flash11enable_sm90INS1_16FlashAttnFwdSm90INS1_25CollectiveMainloopFwdSm90ILi2EN4cute5tupleIJNS5_1CILi1EEES8_S8_EEENS6_IJNS7_ILi128EEENS7_ILi80EEENS7_ILi256EEEEEELi256ENS_10bfloat16_tEfNS_4arch4Sm90ELb0ELb0ELb1ELb1ELb0ELb1ELb0ELb1ELb1ELb1ELb0ELb0EEENS1_21CollectiveEpilogueFwdINS6_IJSA_SC_SB_EEES9_SE_SG_Li256ELb1ELb1ELb0ELb0EEENS1_36VarlenDynamicPersistentTileSchedulerILi128ELi80ELi256ELi128ELb0ELb1ELb1ELb0ELb1ELb1EEEEEEEEEvNT_6ParamsE:
        /* <DEDUP_REMOVED lines=13> */
[----:B------:R-:W-:Y:S02]  /*00d0*/  UIADD3 UR10, UP2, UR4, 0x570, URZ ;  /* 0x00000570040a7890 */ /* 0x000fe4000ff5e03f */
[----:B------:R-:W-:Y:S02]  /*00e0*/  UIADD3 UR4, UP3, UR4, 0x670, URZ ;  /* 0x0000067004047890 */ /* 0x000fe4000ff7e03f */
[----:B------:R-:W-:-:S02]  /*00f0*/  UIADD3.X UR7, URZ, UR5, URZ, UP0, !UPT ;  /* 0x000000053f077290 */ /* 0x000fc400087fe43f */
[----:B------:R-:W-:Y:S02]  /*0100*/  UIADD3.X UR9, URZ, UR5, URZ, UP1, !UPT ;  /* 0x000000053f097290 */ /* 0x000fe40008ffe43f */
[----:B------:R-:W-:Y:S02]  /*0110*/  UIADD3.X UR11, URZ, UR5, URZ, UP2, !UPT ;  /* 0x000000053f0b7290 */ /* 0x000fe400097fe43f */
[----:B------:R-:W-:-:S03]  /*0120*/  UIADD3.X UR5, URZ, UR5, URZ, UP3, !UPT ;  /* 0x000000053f057290 */ /* 0x000fc60009ffe43f */
[----:B------:R0:W-:Y:S02]  /*0130*/  UTMACCTL.PF [UR6] ;  /* 0x00000000060079b9 */ /* 0x0001e40008040000 */
[----:B------:R0:W-:Y:S02]  /*0140*/  UTMACCTL.PF [UR8] ;  /* 0x00000000080079b9 */ /* 0x0001e40008040000 */
[----:B------:R0:W-:Y:S02]  /*0150*/  UTMACCTL.PF [UR10] ;  /* 0x000000000a0079b9 */ /* 0x0001e40008040000 */
[----:B------:R0:W-:Y:S02]  /*0160*/  UTMACCTL.PF [UR4] ;  /* 0x00000000040079b9 */ /* 0x0001e40008040000 */
[----:B0-----:R-:W-:Y:S01]  /*0170*/  NOP ;  /* 0x0000000000007918 */ /* 0x001fe20000000000 */
.L_x_636:
[----:B------:R-:W-:Y:S05]  /*0180*/  BSYNC B0 ;  /* 0x0000000000007941 */ /* 0x000fea0003800000 */
.L_x_635:
        /* <DEDUP_REMOVED lines=41> */
.L_x_637:
        /* <DEDUP_REMOVED lines=22> */
.L_x_638:
        /* <DEDUP_REMOVED lines=18> */
.L_x_639:
        /* <DEDUP_REMOVED lines=22> */
.L_x_640:
        /* <DEDUP_REMOVED lines=22> */
.L_x_641:
[----:B------:R-:W-:Y:S01]  /*0960*/  PLOP3.LUT P0, PT, PT, PT, UP0, 0x80, 0x0 ;  /* 0x000000000000781c */ /* 0x000fe20003f0f008 */
[----:B------:R-:W-:Y:S01]  /*0970*/  UMOV UR60, 0x1 ;  /* 0x00000001003c7882 */ /* 0x000fe20000000000 */
[----:B------:R-:W-:Y:S01]  /*0980*/  NOP ;  /* 0x0000000000007918 */ /* 0x000fe20000000000 */
[----:B------:R-:W-:Y:S01]  /*0990*/  USEL UR60, UR60, 0x2, !UP0 ;  /* 0x000000023c3c7887 */ /* 0x000fe2000c000000 */
[----:B------:R-:W-:Y:S01]  /*09a0*/  BSSY B9, `(.L_x_642) ;  /* 0x0002892000097945 */ /* 0x000fe20003800000 */
[----:B012-4-:R-:W-:Y:S08]  /*09b0*/  BAR.SYNC.DEFER_BLOCKING 0x0 ;  /* 0x0000000000007b1d */ /* 0x017ff00000010000 */
[----:B------:R-:W-:Y:S05]  /*09c0*/  @!P0 BRA `(.L_x_643) ;  /* 0x000001fc00a48947 */ /* 0x000fea0003800000 */
.L_x_644:
[----:B------:R-:W-:-:S08]  /*09d0*/  NOP ;  /* 0x0000000000007918 */ /* 0x000fd00000000000 */
[----:B------:R-:W0:Y:S02]  /*09e0*/  USETMAXREG.TRY_ALLOC.CTAPOOL UP0, 0xf0 ;  /* 0x000000f0000079c8 */ /* 0x000e240008000600 */
[----:B0-----:R-:W-:-:S13]  /*09f0*/  PLOP3.LUT P0, PT, PT, PT, UP0, 0x80, 0x0 ;  /* 0x000000000000781c */ /* 0x001fda0003f0f008 */
[----:B------:R-:W-:Y:S05]  /*0a00*/  @!P0 BRA `(.L_x_644) ;  /* 0xfffffffc00f08947 */ /* 0x000fea000383ffff */
[----:B------:R-:W0:Y:S08]  /*0a10*/  S2UR UR5, SR_CgaCtaId ;  /* 0x00000000000579c3 */ /* 0x000e300000008800 */
[----:B------:R-:W-:Y:S06]  /*0a20*/  BAR.ARV 0x8, 0x180 ;  /* 0x0206000000007b1d */ /* 0x000fec0000002000 */
[----:B------:R-:W-:-:S02]  /*0a30*/  UMOV UR4, 0x400 ;  /* 0x0000040000047882 */ /* 0x000fc40000000000 */
[----:B------:R-:W-:Y:S01]  /*0a40*/  BAR.SYNC.DEFER_BLOCKING 0x5, 0x180 ;  /* 0x0146000000007b1d */ /* 0x000fe20000010000 */
[----:B0-----:R-:W-:-:S06]  /*0a50*/  ULEA UR4, UR5, UR4, 0x18 ;  /* 0x0000000405047291 */ /* 0x001fcc000f8ec03f */
[----:B------:R-:W-:Y:S01]  /*0a60*/  IMAD.U32 R18, RZ, RZ, UR4 ;  /* 0x00000004ff127e24 */ /* 0x000fe2000f8e00ff */
[----:B------:R-:W-:-:S04]  /*0a70*/  ULDC UR4, c[0x0][0xc3c] ;  /* 0x00030f0000047ab9 */ /* 0x000fc80000000800 */
[----:B------:R-:W0:Y:S01]  /*0a80*/  LDS.128 R120, [R18+0x388d0] ;  /* 0x0388d00012787984 */ /* 0x000e220000000c00 */
[----:B------:R-:W-:Y:S06]  /*0a90*/  BAR.ARV 0x4, 0x180 ;  /* 0x0106000000007b1d */ /* 0x000fec0000002000 */
[----:B0-----:R-:W-:-:S13]  /*0aa0*/  ISETP.GE.AND P0, PT, R123, UR4, PT ;  /* 0x000000047b007c0c */ /* 0x001fda000bf06270 */
[----:B------:R-:W-:Y:S05]  /*0ab0*/  @P0 BRA `(.L_x_645) ;  /* 0x0000028800000947 */ /* 0x000fea0003800000 */
[----:B------:R-:W-:Y:S01]  /*0ac0*/  VIADD R12, R0, 0xffffff80 ;  /* 0xffffff80000c7836 */ /* 0x000fe20000000000 */
[----:B------:R-:W-:Y:S01]  /*0ad0*/  R2UR UR4, R18 ;  /* 0x00000000120472ca */ /* 0x000fe200000e0000 */
[----:B------:R-:W-:Y:S01]  /*0ae0*/  ULOP3.LUT UR5, UR60, 0x1, URZ, 0xfc, !UPT ;  /* 0x000000013c057892 */ /* 0x000fe2000f8efc3f */
[----:B------:R-:W-:Y:S01]  /*0af0*/  IMAD.MOV.U32 R236, RZ, RZ, RZ ;  /* 0x000000ffffec7224 */ /* 0x000fe200078e00ff */
[----:B------:R-:W-:Y:S02]  /*0b00*/  CS2R R220, SRZ ;  /* 0x0000000000dc7805 */ /* 0x000fe4000001ff00 */
[----:B------:R-:W-:Y:S01]  /*0b10*/  SHF.R.S32.HI R0, RZ, 0x1f, R12 ;  /* 0x0000001fff007819 */ /* 0x000fe2000001140c */
[----:B------:R-:W-:Y:S02]  /*0b20*/  IMAD.MOV.U32 R19, RZ, RZ, RZ ;  /* 0x000000ffff137224 */ /* 0x000fe400078e00ff */
[----:B------:R-:W-:Y:S01]  /*0b30*/  IMAD.MOV.U32 R217, RZ, RZ, RZ ;  /* 0x000000ffffd97224 */ /* 0x000fe200078e00ff */
[----:B------:R-:W-:-:S02]  /*0b40*/  LEA.HI R2, R0, R12, RZ, 0x7 ;  /* 0x0000000c00027211 */ /* 0x000fc400078f38ff */
[-C--:B------:R-:W-:Y:S02]  /*0b50*/  LEA.HI R3, R0, R12.reuse, RZ, 0x4 ;  /* 0x0000000c00037211 */ /* 0x080fe400078f20ff */
[----:B------:R-:W-:Y:S01]  /*0b60*/  LOP3.LUT R6, R2, 0xffffff80, RZ, 0xc0, !PT ;  /* 0xffffff8002067812 */ /* 0x000fe200078ec0ff */
[----:B------:R-:W-:Y:S01]  /*0b70*/  UIADD3 UR4, UR4, 0x14400, URZ ;  /* 0x0001440004047890 */ /* 0x000fe2000fffe03f */
[CC--:B------:R-:W-:Y:S02]  /*0b80*/  LEA.HI R4, R0.reuse, R12.reuse, RZ, 0x5 ;  /* 0x0000000c00047211 */ /* 0x0c0fe400078f28ff */
[----:B------:R-:W-:Y:S01]  /*0b90*/  LEA.HI R8, R0, R12, RZ, 0x2 ;  /* 0x0000000c00087211 */ /* 0x000fe200078f10ff */
[----:B------:R-:W-:Y:S01]  /*0ba0*/  IMAD.IADD R13, R12, 0x1, -R6 ;  /* 0x000000010c0d7824 */ /* 0x000fe200078e0a06 */
[----:B------:R-:W-:Y:S01]  /*0bb0*/  SHF.R.S32.HI R6, RZ, 0x4, R3 ;  /* 0x00000004ff067819 */ /* 0x000fe20000011403 */
[----:B------:R-:W-:Y:S01]  /*0bc0*/  IMAD.SHL.U32 R5, R4, 0x20, RZ ;  /* 0x0000002004057824 */ /* 0x000fe200078e00ff */
[----:B------:R-:W-:-:S02]  /*0bd0*/  LOP3.LUT R4, R3, 0x3fffff0, RZ, 0xc0, !PT ;  /* 0x03fffff003047812 */ /* 0x000fc400078ec0ff */
[----:B------:R-:W-:Y:S02]  /*0be0*/  LEA.HI R3, R3, R6, RZ, 0x1 ;  /* 0x0000000603037211 */ /* 0x000fe400078f08ff */
[----:B------:R-:W-:Y:S01]  /*0bf0*/  LOP3.LUT R9, R8, 0xfffffffc, RZ, 0xc0, !PT ;  /* 0xfffffffc08097812 */ /* 0x000fe200078ec0ff */
[C---:B------:R-:W-:Y:S01]  /*0c00*/  IMAD.IADD R4, R12.reuse, 0x1, -R4 ;  /* 0x000000010c047824 */ /* 0x040fe200078e0a04 */
[----:B------:R-:W-:Y:S02]  /*0c10*/  LOP3.LUT R5, R5, 0xfffffc00, RZ, 0xc0, !PT ;  /* 0xfffffc0005057812 */ /* 0x000fe400078ec0ff */
[----:B------:R-:W-:Y:S01]  /*0c20*/  LOP3.LUT R3, R3, 0x1ffffffe, RZ, 0xc0, !PT ;  /* 0x1ffffffe03037812 */ /* 0x000fe200078ec0ff */
[----:B------:R-:W-:Y:S01]  /*0c30*/  IMAD.IADD R9, R12, 0x1, -R9 ;  /* 0x000000010c097824 */ /* 0x000fe200078e0a09 */
[----:B------:R-:W-:Y:S01]  /*0c40*/  SHF.R.S32.HI R7, RZ, 0x1f, R13 ;  /* 0x0000001fff077819 */ /* 0x000fe2000001140d */
[----:B------:R-:W-:Y:S02]  /*0c50*/  IMAD R4, R4, 0x40, R5 ;  /* 0x0000004004047824 */ /* 0x000fe400078e0205 */
[----:B------:R-:W-:Y:S01]  /*0c60*/  IMAD.IADD R3, R6, 0x1, -R3 ;  /* 0x0000000106037824 */ /* 0x000fe200078e0a03 */
[----:B------:R-:W-:-:S02]  /*0c70*/  LEA.HI R8, R7, R13, RZ, 0x2 ;  /* 0x0000000d07087211 */ /* 0x000fc400078f10ff */
[----:B------:R-:W-:Y:S01]  /*0c80*/  LEA.HI R11, R9, R9, RZ, 0x1 ;  /* 0x00000009090b7211 */ /* 0x000fe200078f08ff */
[----:B------:R-:W-:Y:S01]  /*0c90*/  IMAD R3, R3, 0x8, R4 ;  /* 0x0000000803037824 */ /* 0x000fe200078e0204 */
[--C-:B------:R-:W-:Y:S02]  /*0ca0*/  SHF.R.S32.HI R5, RZ, 0x2, R8.reuse ;  /* 0x00000002ff057819 */ /* 0x100fe40000011408 */
[----:B------:R-:W-:Y:S02]  /*0cb0*/  SHF.R.S32.HI R10, RZ, 0x1f, R8 ;  /* 0x0000001fff0a7819 */ /* 0x000fe40000011408 */
[----:B------:R-:W-:Y:S01]  /*0cc0*/  LOP3.LUT R6, R11, 0x1ffffffe, RZ, 0xc0, !PT ;  /* 0x1ffffffe0b067812 */ /* 0x000fe200078ec0ff */
[----:B------:R0:W-:Y:S01]  /*0cd0*/  STL [R1+0x94], R3 ;  /* 0x0000940301007387 */ /* 0x0001e20000100800 */
[----:B------:R-:W-:Y:S02]  /*0ce0*/  LEA.HI R10, R10, R5, RZ, 0x3 ;  /* 0x000000050a0a7211 */ /* 0x000fe400078f18ff */
[----:B------:R-:W-:Y:S01]  /*0cf0*/  SHF.R.S32.HI R11, RZ, 0x7, R2 ;  /* 0x00000007ff0b7819 */ /* 0x000fe20000011402 */
[----:B------:R-:W-:Y:S01]  /*0d00*/  IMAD.IADD R6, R9, 0x1, -R6 ;  /* 0x0000000109067824 */ /* 0x000fe200078e0a06 */
[----:B------:R-:W-:-:S02]  /*0d10*/  LOP3.LUT R10, R10, 0xfffffff8, RZ, 0xc0, !PT ;  /* 0xfffffff80a0a7812 */ /* 0x000fc400078ec0ff */
[----:B------:R-:W-:Y:S02]  /*0d20*/  LEA.HI R7, R7, R13, RZ, 0x5 ;  /* 0x0000000d07077211 */ /* 0x000fe400078f28ff */
[----:B------:R-:W-:Y:S01]  /*0d30*/  LEA.HI R2, R2, R11, RZ, 0x1 ;  /* 0x0000000b02027211 */ /* 0x000fe200078f08ff */
[----:B------:R-:W-:Y:S01]  /*0d40*/  IMAD.IADD R10, R5, 0x1, -R10 ;  /* 0x00000001050a7824 */ /* 0x000fe200078e0a0a */
[CC--:B0-----:R-:W-:Y:S01]  /*0d50*/  LEA.HI R3, R0.reuse, R12.reuse, RZ, 0x6 ;  /* 0x0000000c00037211 */ /* 0x0c1fe200078f30ff */
[----:B------:R-:W-:Y:S01]  /*0d60*/  IMAD.MOV.U32 R5, RZ, RZ, -0x2 ;  /* 0xfffffffeff057424 */ /* 0x000fe200078e00ff */
[----:B------:R-:W-:Y:S02]  /*0d70*/  LEA.HI R0, R0, R12, RZ, 0x3 ;  /* 0x0000000c00007211 */ /* 0x000fe400078f18ff */
[----:B------:R-:W-:Y:S01]  /*0d80*/  LOP3.LUT R8, R8, 0x7ffffffc, RZ, 0xc0, !PT ;  /* 0x7ffffffc08087812 */ /* 0x000fe200078ec0ff */
[----:B------:R-:W-:Y:S01]  /*0d90*/  IMAD.SHL.U32 R3, R3, 0x8, RZ ;  /* 0x0000000803037824 */ /* 0x000fe200078e00ff */
[----:B------:R-:W-:-:S02]  /*0da0*/  LOP3.LUT R232, R0, 0xfffffff8, RZ, 0xc0, !PT ;  /* 0xfffffff800e87812 */ /* 0x000fc400078ec0ff */
[----:B------:R-:W-:Y:S01]  /*0db0*/  SHF.R.S32.HI R212, RZ, 0x3, R0 ;  /* 0x00000003ffd47819 */ /* 0x000fe20000011400 */
[----:B------:R-:W-:Y:S01]  /*0dc0*/  IMAD.IADD R8, R13, 0x1, -R8 ;  /* 0x000000010d087824 */ /* 0x000fe200078e0a08 */
[----:B------:R-:W-:Y:S01]  /*0dd0*/  SHF.R.S32.HI R7, RZ, 0x5, R7 ;  /* 0x00000005ff077819 */ /* 0x000fe20000011407 */
[----:B------:R-:W-:Y:S01]  /*0de0*/  IMAD.IADD R232, R12, 0x1, -R232 ;  /* 0x000000010ce87824 */ /* 0x000fe200078e0ae8 */
[----:B------:R-:W-:Y:S01]  /*0df0*/  LOP3.LUT R2, R2, 0x3fffffe, RZ, 0xc0, !PT ;  /* 0x03fffffe02027812 */ /* 0x000fe200078ec0ff */
[----:B------:R-:W-:Y:S01]  /*0e00*/  VIADD R9, R212, 0x20 ;  /* 0x00000020d4097836 */ /* 0x000fe20000000000 */
[----:B------:R-:W-:Y:S01]  /*0e10*/  LOP3.LUT R227, R3, 0xfffffe00, RZ, 0xc0, !PT ;  /* 0xfffffe0003e37812 */ /* 0x000fe200078ec0ff */
[----:B------:R-:W-:Y:S02]  /*0e20*/  IMAD R7, R7, 0x10, R10 ;  /* 0x0000001007077824 */ /* 0x000fe400078e020a */
[----:B------:R-:W-:Y:S01]  /*0e30*/  IMAD.IADD R2, R11, 0x1, -R2 ;  /* 0x000000010b027824 */ /* 0x000fe200078e0a02 */
[----:B------:R-:W-:Y:S01]  /*0e40*/  SHF.R.S32.HI R0, RZ, 0x1f, R9 ;  /* 0x0000001fff007819 */ /* 0x000fe20000011409 */
[----:B------:R-:W-:-:S02]  /*0e50*/  IMAD.SHL.U32 R22, R232, 0x4, RZ ;  /* 0x00000004e8167824 */ /* 0x000fc400078e00ff */
[----:B------:R-:W-:Y:S01]  /*0e60*/  IMAD R4, R8, R5, 0x50 ;  /* 0x0000005008047424 */ /* 0x000fe200078e0205 */
[----:B------:R-:W-:Y:S01]  /*0e70*/  LEA.HI R0, R0, R9, RZ, 0x3 ;  /* 0x0000000900007211 */ /* 0x000fe200078f18ff */
[----:B------:R-:W-:Y:S02]  /*0e80*/  IMAD R10, R2, 0x40, R7 ;  /* 0x00000040020a7824 */ /* 0x000fe400078e0207 */
[C---:B------:R-:W-:Y:S01]  /*0e90*/  VIADD R8, R212.reuse, 0x40 ;  /* 0x00000040d4087836 */ /* 0x040fe20000000000 */
[----:B------:R0:W-:Y:S01]  /*0ea0*/  STL [R1+0x8c], R4 ;  /* 0x00008c0401007387 */ /* 0x0001e20000100800 */
[----:B------:R-:W-:Y:S02]  /*0eb0*/  VIADD R7, R212, 0x60 ;  /* 0x00000060d4077836 */ /* 0x000fe40000000000 */
[----:B------:R-:W-:Y:S01]  /*0ec0*/  VIADD R214, R22, 0x40 ;  /* 0x0000004016d67836 */ /* 0x000fe20000000000 */
[----:B------:R-:W-:Y:S01]  /*0ed0*/  SHF.R.S32.HI R2, RZ, 0x1f, R8 ;  /* 0x0000001fff027819 */ /* 0x000fe20000011408 */
[----:B------:R-:W-:Y:S01]  /*0ee0*/  IMAD.SHL.U32 R0, R0, 0x40, RZ ;  /* 0x0000004000007824 */ /* 0x000fe200078e00ff */
[----:B------:R-:W-:Y:S01]  /*0ef0*/  SHF.R.S32.HI R5, RZ, 0x1f, R7 ;  /* 0x0000001fff057819 */ /* 0x000fe20000011407 */
[----:B------:R-:W-:Y:S01]  /*0f00*/  IMAD.IADD R213, R22, 0x1, R214 ;  /* 0x0000000116d57824 */ /* 0x000fe200078e02d6 */
[----:B------:R-:W-:Y:S01]  /*0f10*/  LEA.HI R2, R2, R8, RZ, 0x3 ;  /* 0x0000000802027211 */ /* 0x000fe200078f18ff */
[----:B------:R-:W-:Y:S01]  /*0f20*/  IMAD.SHL.U32 R16, R212, 0x40, RZ ;  /* 0x00000040d4107824 */ /* 0x000fe200078e00ff */
[----:B------:R-:W-:Y:S01]  /*0f30*/  LEA.HI R5, R5, R7, RZ, 0x3 ;  /* 0x0000000705057211 */ /* 0x000fe200078f18ff */
[----:B0-----:R-:W-:Y:S01]  /*0f40*/  IMAD.SHL.U32 R4, R7, 0x40, RZ ;  /* 0x0000004007047824 */ /* 0x001fe200078e00ff */
[----:B------:R-:W-:Y:S01]  /*0f50*/  LOP3.LUT R226, R0, 0xfffffe00, RZ, 0xc0, !PT ;  /* 0xfffffe0000e27812 */ /* 0x000fe200078ec0ff */
[----:B------:R-:W-:Y:S01]  /*0f60*/  IMAD.SHL.U32 R2, R2, 0x40, RZ ;  /* 0x0000004002027824 */ /* 0x000fe200078e00ff */
[----:B------:R-:W-:Y:S01]  /*0f70*/  LOP3.LUT R3, R16, 0x1c0, RZ, 0xc0, !PT ;  /* 0x000001c010037812 */ /* 0x000fe200078ec0ff */
[----:B------:R-:W-:Y:S01]  /*0f80*/  IMAD.SHL.U32 R5, R5, 0x40, RZ ;  /* 0x0000004005057824 */ /* 0x000fe200078e00ff */
[----:B------:R-:W-:Y:S01]  /*0f90*/  LOP3.LUT R15, R4, 0x1c0, RZ, 0xc0, !PT ;  /* 0x000001c0040f7812 */ /* 0x000fe200078ec0ff */
[----:B------:R-:W-:Y:S01]  /*0fa0*/  IMAD.SHL.U32 R223, R9, 0x40, RZ ;  /* 0x0000004009df7824 */ /* 0x000fe200078e00ff */
[----:B------:R-:W-:Y:S01]  /*0fb0*/  SHF.R.S32.HI R4, RZ, 0x1f, R213 ;  /* 0x0000001fff047819 */ /* 0x000fe200000114d5 */
[----:B------:R-:W-:Y:S01]  /*0fc0*/  IMAD.SHL.U32 R222, R8, 0x40, RZ ;  /* 0x0000004008de7824 */ /* 0x000fe200078e00ff */
[----:B------:R-:W-:Y:S01]  /*0fd0*/  LOP3.LUT R225, R2, 0xfffffe00, RZ, 0xc0, !PT ;  /* 0xfffffe0002e17812 */ /* 0x000fe200078ec0ff */
[----:B------:R-:W-:Y:S01]  /*0fe0*/  STL [R1+0x88], R10 ;  /* 0x0000880a01007387 */ /* 0x000fe20000100800 */
[-C--:B------:R-:W-:Y:S01]  /*0ff0*/  LEA.HI R0, R4, R213.reuse, RZ, 0x6 ;  /* 0x000000d504007211 */ /* 0x080fe200078f30ff */
[----:B------:R-:W-:Y:S01]  /*1000*/  VIADD R215, R22, 0x20 ;  /* 0x0000002016d77836 */ /* 0x000fe20000000000 */
[----:B------:R-:W-:Y:S01]  /*1010*/  LEA.HI R4, R4, R213, RZ, 0x3 ;  /* 0x000000d504047211 */ /* 0x000fe200078f18ff */
[----:B------:R-:W-:Y:S01]  /*1020*/  VIADD R216, R22, 0x60 ;  /* 0x0000006016d87836 */ /* 0x000fe20000000000 */
[----:B------:R-:W-:Y:S01]  /*1030*/  LOP3.LUT R11, R5, 0xfffffe00, RZ, 0xc0, !PT ;  /* 0xfffffe00050b7812 */ /* 0x000fe200078ec0ff */
[----:B------:R-:W-:Y:S01]  /*1040*/  IMAD.SHL.U32 R2, R0, 0x80, RZ ;  /* 0x0000008000027824 */ /* 0x000fe200078e00ff */
[----:B------:R-:W-:-:S02]  /*1050*/  LOP3.LUT R0, R4, 0x38, RZ, 0xc0, !PT ;  /* 0x0000003804007812 */ /* 0x000fc400078ec0ff */
[----:B------:R-:W-:Y:S01]  /*1060*/  LOP3.LUT R223, R223, 0x1c0, RZ, 0xc0, !PT ;  /* 0x000001c0dfdf7812 */ /* 0x000fe200078ec0ff */
[----:B------:R-:W-:Y:S01]  /*1070*/  STL [R1+0x68], R11 ;  /* 0x0000680b01007387 */ /* 0x000fe20000100800 */
[----:B------:R-:W-:Y:S02]  /*1080*/  LOP3.LUT R222, R222, 0x1c0, RZ, 0xc0, !PT ;  /* 0x000001c0dede7812 */ /* 0x000fe400078ec0ff */
[----:B------:R-:W-:Y:S01]  /*1090*/  LOP3.LUT R5, R0, 0x1c0, R16, 0xf8, !PT ;  /* 0x000001c000057812 */ /* 0x000fe200078ef810 */
[----:B------:R-:W-:Y:S01]  /*10a0*/  IMAD.U32 R0, RZ, RZ, UR5 ;  /* 0x00000005ff007e24 */ /* 0x000fe2000f8e00ff */
[----:B------:R-:W-:Y:S01]  /*10b0*/  SHF.R.S32.HI R0, RZ, 0x1f, R212 ;  /* 0x0000001fff007819 */ /* 0x000fe200000114d4 */
[----:B------:R-:W-:Y:S01]  /*10c0*/  IMAD.SHL.U32 R16, R232, 0x8, RZ ;  /* 0x00000008e8107824 */ /* 0x000fe200078e00ff */
[----:B------:R-:W-:Y:S01]  /*10d0*/  SHF.R.U32.HI R228, RZ, 0x3, R3 ;  /* 0x00000003ffe47819 */ /* 0x000fe20000011603 */
[----:B------:R-:W-:Y:S01]  /*10e0*/  IMAD.U32 R0, RZ, RZ, UR4 ;  /* 0x00000004ff007e24 */ /* 0x000fe2000f8e00ff */
[----:B------:R-:W-:Y:S01]  /*10f0*/  SHF.R.U32.HI R14, RZ, 0x3, R223 ;  /* 0x00000003ff0e7819 */ /* 0x000fe200000116df */
[C---:B------:R-:W-:Y:S01]  /*1100*/  VIADD R218, R16.reuse, 0x80 ;  /* 0x0000008010da7836 */ /* 0x040fe20000000000 */
[----:B------:R-:W-:Y:S01]  /*1110*/  SHF.R.U32.HI R13, RZ, 0x3, R222 ;  /* 0x00000003ff0d7819 */ /* 0x000fe200000116de */
[----:B------:R-:W-:Y:S01]  /*1120*/  VIADD R219, R16, 0xc0 ;  /* 0x000000c010db7836 */ /* 0x000fe20000000000 */
[----:B------:R-:W-:Y:S01]  /*1130*/  SHF.R.U32.HI R12, RZ, 0x3, R15 ;  /* 0x00000003ff0c7819 */ /* 0x000fe2000001160f */
[----:B------:R0:W-:Y:S01]  /*1140*/  STL [R1+0x64], R0 ;  /* 0x0000640001007387 */ /* 0x0001e20000100800 */
[----:B------:R-:W-:-:S02]  /*1150*/  LOP3.LUT R7, R223, 0x38, R4, 0xf8, !PT ;  /* 0x00000038df077812 */ /* 0x000fc400078ef804 */
[--C-:B------:R-:W-:Y:S02]  /*1160*/  LOP3.LUT R8, R222, 0x38, R4.reuse, 0xf8, !PT ;  /* 0x00000038de087812 */ /* 0x100fe400078ef804 */
[----:B------:R-:W-:Y:S02]  /*1170*/  LOP3.LUT R9, R15, 0x38, R4, 0xf8, !PT ;  /* 0x000000380f097812 */ /* 0x000fe400078ef804 */
[----:B------:R-:W-:Y:S02]  /*1180*/  LOP3.LUT R229, R3, 0x38, R16, 0xf8, !PT ;  /* 0x0000003803e57812 */ /* 0x000fe400078ef810 */
[----:B------:R-:W-:Y:S02]  /*1190*/  LOP3.LUT R2, R2, 0xffffe000, RZ, 0xc0, !PT ;  /* 0xffffe00002027812 */ /* 0x000fe400078ec0ff */
[----:B------:R-:W-:Y:S02]  /*11a0*/  LOP3.LUT R7, R7, R14, RZ, 0x3c, !PT ;  /* 0x0000000e07077212 */ /* 0x000fe400078e3cff */
[----:B------:R-:W-:-:S02]  /*11b0*/  LOP3.LUT R8, R8, R13, RZ, 0x3c, !PT ;  /* 0x0000000d08087212 */ /* 0x000fc400078e3cff */
[----:B------:R-:W-:Y:S02]  /*11c0*/  LOP3.LUT R9, R9, R12, RZ, 0x3c, !PT ;  /* 0x0000000c09097212 */ /* 0x000fe400078e3cff */
[----:B------:R-:W-:Y:S02]  /*11d0*/  LOP3.LUT R5, R5, R228, RZ, 0x3c, !PT ;  /* 0x000000e405057212 */ /* 0x000fe400078e3cff */
[--C-:B------:R-:W-:Y:S02]  /*11e0*/  LOP3.LUT R3, R223, 0x38, R16.reuse, 0xf8, !PT ;  /* 0x00000038df037812 */ /* 0x100fe400078ef810 */
[----:B0-----:R-:W-:Y:S02]  /*11f0*/  LOP3.LUT R0, R222, 0x38, R16, 0xf8, !PT ;  /* 0x00000038de007812 */ /* 0x001fe400078ef810 */
[-C--:B------:R-:W-:Y:S02]  /*1200*/  IADD3 R7, R7, R2.reuse, R226 ;  /* 0x0000000207077210 */ /* 0x080fe40007ffe0e2 */
[----:B------:R-:W-:-:S02]  /*1210*/  IADD3 R8, R8, R2, R225 ;  /* 0x0000000208087210 */ /* 0x000fc40007ffe0e1 */
[-C--:B------:R-:W-:Y:S02]  /*1220*/  IADD3 R9, R9, R2.reuse, R11 ;  /* 0x0000000209097210 */ /* 0x080fe40007ffe00b */
[----:B------:R-:W-:Y:S02]  /*1230*/  IADD3 R5, R5, R2, R227 ;  /* 0x0000000205057210 */ /* 0x000fe40007ffe0e3 */
[----:B------:R-:W-:Y:S02]  /*1240*/  LOP3.LUT R3, R226, R3, R14, 0xf6, !PT ;  /* 0x00000003e2037212 */ /* 0x000fe400078ef60e */
[----:B------:R-:W-:Y:S02]  /*1250*/  LOP3.LUT R2, R15, 0x38, R16, 0xf8, !PT ;  /* 0x000000380f027812 */ /* 0x000fe400078ef810 */
[----:B------:R-:W-:Y:S02]  /*1260*/  LOP3.LUT R0, R225, R0, R13, 0xf6, !PT ;  /* 0x00000000e1007212 */ /* 0x000fe400078ef60d */
[----:B------:R-:W-:-:S02]  /*1270*/  SHF.R.S32.HI R234, RZ, 0x3, R4 ;  /* 0x00000003ffea7819 */ /* 0x000fc40000011404 */
[----:B------:R-:W-:Y:S02]  /*1280*/  LOP3.LUT R235, R4, 0xfffffff8, RZ, 0xc0, !PT ;  /* 0xfffffff804eb7812 */ /* 0x000fe400078ec0ff */
[----:B------:R-:W-:Y:S02]  /*1290*/  LEA R4, R3, UR4, 0x1 ;  /* 0x0000000403047c11 */ /* 0x000fe4000f8e08ff */
[----:B------:R-:W-:Y:S02]  /*12a0*/  LOP3.LUT R2, R11, R2, R12, 0xf6, !PT ;  /* 0x000000020b027212 */ /* 0x000fe400078ef60c */
[----:B------:R-:W-:Y:S01]  /*12b0*/  LEA R0, R0, UR4, 0x1 ;  /* 0x0000000400007c11 */ /* 0x000fe2000f8e08ff */
[----:B------:R-:W-:Y:S01]  /*12c0*/  STL [R1+0x80], R4 ;  /* 0x0000800401007387 */ /* 0x000fe20000100800 */
[----:B------:R-:W-:Y:S01]  /*12d0*/  LEA R3, R2, UR4, 0x1 ;  /* 0x0000000402037c11 */ /* 0x000fe2000f8e08ff */
[----:B------:R-:W-:Y:S01]  /*12e0*/  IMAD R2, R6, 0x8, R10 ;  /* 0x0000000806027824 */ /* 0x000fe200078e020a */
[----:B------:R-:W-:Y:S01]  /*12f0*/  SHF.R.S32.HI R17, RZ, 0x1f, R16 ;  /* 0x0000001fff117819 */ /* 0x000fe20000011410 */
[----:B------:R0:W-:Y:S01]  /*1300*/  STL [R1+0x78], R0 ;  /* 0x0000780001007387 */ /* 0x0001e20000100800 */
[----:B------:R-:W-:-:S03]  /*1310*/  LOP3.LUT R229, R227, R229, R228, 0xf6, !PT ;  /* 0x000000e5e3e57212 */ /* 0x000fc600078ef6e4 */
[----:B------:R1:W-:Y:S04]  /*1320*/  STL [R1+0x70], R3 ;  /* 0x0000700301007387 */ /* 0x0003e80000100800 */
[----:B------:R2:W-:Y:S01]  /*1330*/  STL [R1+0x90], R2 ;  /* 0x0000900201007387 */ /* 0x0005e20000100800 */
[----:B0-----:R-:W-:Y:S02]  /*1340*/  LEA R0, R7, UR4, 0x1 ;  /* 0x0000000407007c11 */ /* 0x001fe4000f8e08ff */
[----:B-1----:R-:W-:-:S03]  /*1350*/  LEA R3, R8, UR4, 0x1 ;  /* 0x0000000408037c11 */ /* 0x002fc6000f8e08ff */
[----:B------:R0:W-:Y:S01]  /*1360*/  STL [R1+0x7c], R0 ;  /* 0x00007c0001007387 */ /* 0x0001e20000100800 */
[----:B--2---:R-:W-:-:S03]  /*1370*/  LEA R2, R9, UR4, 0x1 ;  /* 0x0000000409027c11 */ /* 0x004fc6000f8e08ff */
[----:B------:R1:W-:Y:S01]  /*1380*/  STL [R1+0x74], R3 ;  /* 0x0000740301007387 */ /* 0x0003e20000100800 */
[----:B0-----:R-:W-:-:S05]  /*1390*/  LEA R0, R5, UR4, 0x1 ;  /* 0x0000000405007c11 */ /* 0x001fca000f8e08ff */
[----:B------:R1:W-:Y:S04]  /*13a0*/  STL [R1+0x84], R0 ;  /* 0x0000840001007387 */ /* 0x0003e80000100800 */
[----:B------:R1:W-:Y:S02]  /*13b0*/  STL [R1+0x6c], R2 ;  /* 0x00006c0201007387 */ /* 0x0003e40000100800 */
.L_x_870:
[----:B0-----:R-:W0:Y:S01]  /*13c0*/  LDC.64 R230, c[0x0][0xc88] ;  /* 0x00032200ffe67b82 */ /* 0x001e220000000a00 */
[----:B------:R-:W-:Y:S01]  /*13d0*/  ULDC.64 UR10, c[0x0][0x208] ;  /* 0x00008200000a7ab9 */ /* 0x000fe20000000a00 */
[----:B------:R-:W-:Y:S01]  /*13e0*/  ULDC.64 UR4, c[0x0][0xa28] ;  /* 0x00028a0000047ab9 */ /* 0x000fe20000000a00 */
[----:B------:R-:W-:Y:S01]  /*13f0*/  ULDC.64 UR8, c[0x0][0xa18] ;  /* 0x0002860000087ab9 */ /* 0x000fe20000000a00 */
[----:B------:R-:W-:Y:S01]  /*1400*/  ULDC.64 UR6, c[0x0][0xa08] ;  /* 0x0002820000067ab9 */ /* 0x000fe20000000a00 */
[----:B0-----:R-:W-:-:S06]  /*1410*/  IMAD.WIDE R230, R123, 0x4, R230 ;  /* 0x000000047be67825 */ /* 0x001fcc00078e02e6 */
[----:B------:R0:W1:Y:S01]  /*1420*/  LDG.E R230, desc[UR10][R230.64] ;  /* 0x0000000ae6e67981 */ /* 0x000062000c1e1900 */
[----:B------:R-:W-:Y:S01]  /*1430*/  ISETP.NE.U32.AND P2, PT, RZ, UR4, PT ;  /* 0x00000004ff007c0c */ /* 0x000fe2000bf45070 */
[----:B------:R-:W-:Y:S01]  /*1440*/  IMAD.MOV.U32 R9, RZ, RZ, RZ ;  /* 0x000000ffff097224 */ /* 0x000fe200078e00ff */
[----:B------:R-:W-:Y:S01]  /*1450*/  ISETP.NE.U32.AND P1, PT, RZ, UR8, PT ;  /* 0x00000008ff007c0c */ /* 0x000fe2000bf25070 */
[----:B------:R-:W-:Y:S01]  /*1460*/  IMAD.MOV.U32 R113, RZ, RZ, RZ ;  /* 0x000000ffff717224 */ /* 0x000fe200078e00ff */
[----:B------:R-:W-:Y:S02]  /*1470*/  ISETP.NE.AND.EX P2, PT, RZ, UR5, PT, P2 ;  /* 0x00000005ff007c0c */ /* 0x000fe4000bf45320 */
[----:B------:R-:W-:Y:S02]  /*1480*/  ISETP.NE.AND.EX P1, PT, RZ, UR9, PT, P1 ;  /* 0x00000009ff007c0c */ /* 0x000fe4000bf25310 */
[----:B------:R-:W-:-:S04]  /*1490*/  ISETP.NE.U32.AND P0, PT, RZ, UR6, PT ;  /* 0x00000006ff007c0c */ /* 0x000fc8000bf05070 */
[----:B------:R-:W-:Y:S01]  /*14a0*/  ISETP.NE.AND.EX P0, PT, RZ, UR7, PT, P0 ;  /* 0x00000007ff007c0c */ /* 0x000fe2000bf05300 */
[----:B------:R-:W-:Y:S02]  /*14b0*/  IMAD.MOV.U32 R237, RZ, RZ, R121 ;  /* 0x000000ffffed7224 */ /* 0x000fe400078e0079 */
[----:B0-----:R-:W-:Y:S01]  /*14c0*/  IMAD.MOV.U32 R231, RZ, RZ, R122 ;  /* 0x000000ffffe77224 */ /* 0x001fe200078e007a */
[----:B-1----:R-:W-:Y:S01]  /*14d0*/  SHF.R.S32.HI R0, RZ, 0x1f, R230 ;  /* 0x0000001fff007819 */ /* 0x002fe200000114e6 */
[C---:B------:R-:W-:Y:S01]  /*14e0*/  IMAD.SHL.U32 R233, R230.reuse, 0x4, RZ ;  /* 0x00000004e6e97824 */ /* 0x040fe200078e00ff */
[C---:B------:R-:W-:Y:S01]  /*14f0*/  @P2 LEA R2, P3, R230.reuse, UR4, 0x2 ;  /* 0x00000004e6022c11 */ /* 0x040fe2000f8610ff */
[----:B------:R-:W-:Y:S01]  /*1500*/  ULDC UR4, c[0x0][0x288] ;  /* 0x0000a20000047ab9 */ /* 0x000fe20000000800 */
[C-C-:B------:R-:W-:Y:S01]  /*1510*/  SHF.L.U64.HI R27, R230.reuse, 0x2, R0.reuse ;  /* 0x00000002e61b7819 */ /* 0x140fe20000010200 */
[----:B------:R0:W-:Y:S01]  /*1520*/  STL [R1+0x60], R0 ;  /* 0x0000600001007387 */ /* 0x0001e20000100800 */
[----:B----4-:R-:W-:Y:S01]  /*1530*/  @P2 LEA.HI.X R3, R230, UR5, R0, 0x2, P3 ;  /* 0x00000005e6032c11 */ /* 0x010fe200098f1400 */
[----:B------:R-:W-:Y:S01]  /*1540*/  IMAD.U32 R177, RZ, RZ, UR4 ;  /* 0x00000004ffb17e24 */ /* 0x000fe2000f8e00ff */
[----:B------:R-:W-:Y:S01]  /*1550*/  ULDC.64 UR4, c[0x0][0x418] ;  /* 0x0001060000047ab9 */ /* 0x000fe20000000a00 */
[C---:B------:R-:W-:Y:S01]  /*1560*/  IADD3 R6, P4, R233.reuse, UR6, RZ ;  /* 0x00000006e9067c10 */ /* 0x040fe2000ff9e0ff */
[----:B------:R-:W-:Y:S01]  /*1570*/  UISETP.NE.U32.AND UP0, UPT, UR4, URZ, UPT ;  /* 0x0000003f0400728c */ /* 0x000fe2000bf05070 */
[----:B------:R0:W5:Y:S01]  /*1580*/  @P2 LDG.E R9, desc[UR10][R2.64] ;  /* 0x0000000a02092981 */ /* 0x000162000c1e1900 */
[----:B--23--:R-:W-:Y:S01]  /*1590*/  @P1 IADD3 R4, P2, R233, UR8, RZ ;  /* 0x00000008e9041c10 */ /* 0x00cfe2000ff5e0ff */
[----:B------:R-:W-:Y:S01]  /*15a0*/  ULDC UR4, c[0x0][0x424] ;  /* 0x0001090000047ab9 */ /* 0x000fe20000000800 */
[----:B------:R-:W-:Y:S01]  /*15b0*/  UISETP.NE.AND.EX UP0, UPT, UR5, URZ, UPT, UP0 ;  /* 0x0000003f0500728c */ /* 0x000fe2000bf05300 */
[C---:B------:R-:W-:Y:S01]  /*15c0*/  IADD3.X R7, R27.reuse, UR7, RZ, P4, !PT ;  /* 0x000000071b077c10 */ /* 0x040fe2000a7fe4ff */
[----:B------:R-:W-:Y:S01]  /*15d0*/  ULDC.64 UR6, c[0x0][0xa20] ;  /* 0x0002880000067ab9 */ /* 0x000fe20000000a00 */
[----:B------:R-:W-:Y:S01]  /*15e0*/  @P1 IADD3.X R5, R27, UR9, RZ, P2, !PT ;  /* 0x000000091b051c10 */ /* 0x000fe200097fe4ff */
[----:B------:R-:W-:Y:S01]  /*15f0*/  USEL UR4, UR4, 0x1, UP0 ;  /* 0x0000000104047887 */ /* 0x000fe20008000000 */
[----:B------:R-:W-:Y:S01]  /*1600*/  ISETP.NE.U32.AND P2, PT, RZ, UR6, PT ;  /* 0x00000006ff007c0c */ /* 0x000fe2000bf45070 */
[----:B------:R-:W-:Y:S01]  /*1610*/  ULDC UR5, c[0x0][0x2f0] ;  /* 0x0000bc0000057ab9 */ /* 0x000fe20000000800 */
[----:B------:R0:W5:Y:S01]  /*1620*/  @P0 LDG.E R113, desc[UR10][R6.64] ;  /* 0x0000000a06710981 */ /* 0x000162000c1e1900 */
[----:B------:R-:W-:Y:S01]  /*1630*/  UIMAD UR4, UR4, UR5, URZ ;  /* 0x00000005040472a4 */ /* 0x000fe2000f8e023f */
[----:B------:R-:W-:-:S02]  /*1640*/  ISETP.NE.AND.EX P2, PT, RZ, UR7, PT, P2 ;  /* 0x00000007ff007c0c */ /* 0x000fc4000bf45320 */
[----:B------:R0:W5:Y:S01]  /*1650*/  @P1 LDG.E R177, desc[UR10][R4.64] ;  /* 0x0000000a04b11981 */ /* 0x000162000c1e1900 */
[----:B------:R-:W-:Y:S01]  /*1660*/  ULDC UR5, c[0x0][0x348] ;  /* 0x0000d20000057ab9 */ /* 0x000fe20000000800 */
[----:B------:R-:W-:Y:S01]  /*1670*/  IMAD.MOV.U32 R25, RZ, RZ, R230 ;  /* 0x000000ffff197224 */ /* 0x000fe200078e00e6 */
[----:B------:R-:W-:Y:S08]  /*1680*/  @P1 BRA `(.L_x_646) ;  /* 0x0000000000281947 */ /* 0x000ff00003800000 */
[----:B------:R-:W-:Y:S02]  /*1690*/  ULDC.64 UR8, c[0x0][0xa00] ;  /* 0x0002800000087ab9 */ /* 0x000fe40000000a00 */
[----:B------:R-:W-:-:S04]  /*16a0*/  ISETP.NE.U32.AND P1, PT, RZ, UR8, PT ;  /* 0x00000008ff007c0c */ /* 0x000fc8000bf25070 */
[----:B------:R-:W-:-:S13]  /*16b0*/  ISETP.NE.AND.EX P1, PT, RZ, UR9, PT, P1 ;  /* 0x00000009ff007c0c */ /* 0x000fda000bf25310 */
[----:B------:R-:W-:Y:S05]  /*16c0*/  @!P1 BRA `(.L_x_646) ;  /* 0x0000000000189947 */ /* 0x000fea0003800000 */
[----:B0-----:R-:W0:Y:S01]  /*16d0*/  LDC.64 R2, c[0x0][0xa00] ;  /* 0x00028000ff027b82 */ /* 0x001e220000000a00 */
[----:B------:R-:W-:Y:S01]  /*16e0*/  ULDC.64 UR8, c[0x0][0x208] ;  /* 0x0000820000087ab9 */ /* 0x000fe20000000a00 */
[----:B0-----:R-:W-:-:S05]  /*16f0*/  IMAD.WIDE R2, R25, 0x4, R2 ;  /* 0x0000000419027825 */ /* 0x001fca00078e0202 */
[----:B-----5:R-:W2:Y:S04]  /*1700*/  LDG.E R177, desc[UR8][R2.64] ;  /* 0x0000000802b17981 */ /* 0x020ea8000c1e1900 */
[----:B------:R-:W2:Y:S02]  /*1710*/  LDG.E R0, desc[UR8][R2.64+0x4] ;  /* 0x0000040802007981 */ /* 0x000ea4000c1e1900 */
[----:B--2---:R-:W-:-:S07]  /*1720*/  IMAD.IADD R177, R0, 0x1, -R177 ;  /* 0x0000000100b17824 */ /* 0x004fce00078e0ab1 */
.L_x_646:
[----:B0-----:R-:W-:Y:S02]  /*1730*/  IMAD.U32 R2, RZ, RZ, UR5 ;  /* 0x00000005ff027e24 */ /* 0x001fe4000f8e00ff */
[----:B------:R-:W-:Y:S01]  /*1740*/  IMAD.U32 R26, RZ, RZ, UR4 ;  /* 0x00000004ff1a7e24 */ /* 0x000fe2000f8e00ff */
[----:B------:R-:W-:Y:S06]  /*1750*/  @!P2 BRA `(.L_x_647) ;  /* 0x000000000014a947 */ /* 0x000fec0003800000 */
[----:B------:R-:W-:Y:S01]  /*1760*/  IADD3 R4, P0, R233, UR6, RZ ;  /* 0x00000006e9047c10 */ /* 0x000fe2000ff1e0ff */
[----:B------:R-:W-:-:S03]  /*1770*/  ULDC.64 UR4, c[0x0][0x208] ;  /* 0x0000820000047ab9 */ /* 0x000fc60000000a00 */
[----:B------:R-:W-:-:S05]  /*1780*/  IADD3.X R5, R27, UR7, RZ, P0, !PT ;  /* 0x000000071b057c10 */ /* 0x000fca00087fe4ff */
[----:B------:R0:W5:Y:S01]  /*1790*/  LDG.E R26, desc[UR4][R4.64] ;  /* 0x00000004041a7981 */ /* 0x000162000c1e1900 */
[----:B------:R-:W-:Y:S05]  /*17a0*/  BRA `(.L_x_648) ;  /* 0x0000000000147947 */ /* 0x000fea0003800000 */
.L_x_647:
[----:B------:R-:W-:Y:S05]  /*17b0*/  @!P0 BRA `(.L_x_648) ;  /* 0x0000000000108947 */ /* 0x000fea0003800000 */
[----:B------:R-:W-:Y:S02]  /*17c0*/  ULDC.64 UR4, c[0x0][0x208] ;  /* 0x0000820000047ab9 */ /* 0x000fe40000000a00 */
[----:B------:R-:W2:Y:S04]  /*17d0*/  LDG.E R3, desc[UR4][R6.64] ;  /* 0x0000000406037981 */ /* 0x000ea8000c1e1900 */
[----:B------:R-:W2:Y:S02]  /*17e0*/  LDG.E R26, desc[UR4][R6.64+0x4] ;  /* 0x00000404061a7981 */ /* 0x000ea4000c1e1900 */
[----:B--2---:R-:W-:-:S07]  /*17f0*/  IMAD.IADD R26, R26, 0x1, -R3 ;  /* 0x000000011a1a7824 */ /* 0x004fce00078e0a03 */
.L_x_648:
[----:B------:R-:W-:Y:S01]  /*1800*/  ULDC.64 UR4, c[0x0][0xa10] ;  /* 0x0002840000047ab9 */ /* 0x000fe20000000a00 */
[----:B------:R-:W-:Y:S01]  /*1810*/  ULDC.64 UR6, c[0x0][0x208] ;  /* 0x0000820000067ab9 */ /* 0x000fe20000000a00 */
[----:B------:R-:W-:-:S04]  /*1820*/  ISETP.NE.U32.AND P0, PT, RZ, UR4, PT ;  /* 0x00000004ff007c0c */ /* 0x000fc8000bf05070 */
[----:B------:R-:W-:Y:S01]  /*1830*/  ISETP.NE.AND.EX P0, PT, RZ, UR5, PT, P0 ;  /* 0x00000005ff007c0c */ /* 0x000fe2000bf05300 */
[----:B-----5:R-:W-:Y:S01]  /*1840*/  IMAD.IADD R9, R26, 0x1, -R9 ;  /* 0x000000011a097824 */ /* 0x020fe200078e0a09 */
[----:B------:R-:W-:-:S11]  /*1850*/  ULDC.64 UR4, c[0x0][0xa30] ;  /* 0x00028c0000047ab9 */ /* 0x000fd60000000a00 */
[----:B0-----:R-:W0:Y:S02]  /*1860*/  @P0 LDC.64 R4, c[0x0][0xa10] ;  /* 0x00028400ff040b82 */ /* 0x001e240000000a00 */
[----:B0-----:R-:W-:-:S05]  /*1870*/  @P0 IMAD.WIDE R4, R25, 0x4, R4 ;  /* 0x0000000419040825 */ /* 0x001fca00078e0204 */
[----:B------:R-:W2:Y:S04]  /*1880*/  @P0 LDG.E R0, desc[UR6][R4.64] ;  /* 0x0000000604000981 */ /* 0x000ea8000c1e1900 */
[----:B------:R0:W2:Y:S01]  /*1890*/  @P0 LDG.E R3, desc[UR6][R4.64+0x4] ;  /* 0x0000040604030981 */ /* 0x0000a2000c1e1900 */
[----:B------:R-:W-:Y:S01]  /*18a0*/  ISETP.NE.U32.AND P1, PT, RZ, UR4, PT ;  /* 0x00000004ff007c0c */ /* 0x000fe2000bf25070 */
[----:B------:R-:W-:-:S03]  /*18b0*/  IMAD.MOV.U32 R144, RZ, RZ, R26 ;  /* 0x000000ffff907224 */ /* 0x000fc600078e001a */
[----:B------:R-:W-:Y:S01]  /*18c0*/  ISETP.NE.AND.EX P1, PT, RZ, UR5, PT, P1 ;  /* 0x00000005ff007c0c */ /* 0x000fe2000bf25310 */
[----:B0-----:R-:W-:-:S05]  /*18d0*/  IMAD.MOV R4, RZ, RZ, -R9 ;  /* 0x000000ffff047224 */ /* 0x001fca00078e0a09 */
[----:B------:R-:W-:-:S07]  /*18e0*/  VIMNMX R4, RZ, R4, !PT ;  /* 0x00000004ff047248 */ /* 0x000fce0007fe0100 */
[----:B------:R-:W-:-:S04]  /*18f0*/  @P1 IADD3 R6, P2, R233, UR4, RZ ;  /* 0x00000004e9061c10 */ /* 0x000fc8000ff5e0ff */
[----:B------:R-:W-:Y:S02]  /*1900*/  @P1 IADD3.X R7, R27, UR5, RZ, P2, !PT ;  /* 0x000000051b071c10 */ /* 0x000fe400097fe4ff */
[----:B------:R-:W-:-:S03]  /*1910*/  PLOP3.LUT P2, PT, PT, PT, PT, 0x80, 0x0 ;  /* 0x000000000000781c */ /* 0x000fc60003f4f070 */
[----:B------:R0:W5:Y:S01]  /*1920*/  @P1 LDG.E R144, desc[UR6][R6.64] ;  /* 0x0000000606901981 */ /* 0x000162000c1e1900 */
[----:B--2---:R-:W-:-:S04]  /*1930*/  @P0 IMAD.IADD R2, R3, 0x1, -R0 ;  /* 0x0000000103020824 */ /* 0x004fc800078e0a00 */
[----:B------:R-:W-:-:S04]  /*1940*/  IMAD.IADD R178, R9, 0x1, R2 ;  /* 0x0000000109b27824 */ /* 0x000fc800078e0202 */
[----:B------:R-:W-:-:S04]  /*1950*/  VIADD R0, R178, 0x4f ;  /* 0x0000004fb2007836 */ /* 0x000fc80000000000 */
[----:B------:R-:W-:-:S05]  /*1960*/  IMAD.HI R0, R0, 0x66666667, RZ ;  /* 0x6666666700007827 */ /* 0x000fca00078e02ff */
[----:B------:R-:W-:-:S04]  /*1970*/  SHF.R.U32.HI R179, RZ, 0x1f, R0 ;  /* 0x0000001fffb37819 */ /* 0x000fc80000011600 */
[----:B------:R-:W-:-:S05]  /*1980*/  LEA.HI.SX32 R179, R0, R179, 0x1b ;  /* 0x000000b300b37211 */ /* 0x000fca00078fdaff */
[----:B------:R-:W-:-:S05]  /*1990*/  IMAD R3, R179, 0x50, -R9 ;  /* 0x00000050b3037824 */ /* 0x000fca00078e0a09 */
[----:B------:R-:W-:-:S04]  /*19a0*/  VIMNMX R3, R3, R2, PT ;  /* 0x0000000203037248 */ /* 0x000fc80003fe0100 */
[----:B------:R-:W-:Y:S01]  /*19b0*/  ISETP.GT.AND P0, PT, R3, R4, PT ;  /* 0x000000040300720c */ /* 0x000fe20003f04270 */
[----:B------:R-:W-:-:S05]  /*19c0*/  IMAD.WIDE.U32 R4, R4, -0x33333333, RZ ;  /* 0xcccccccd04047825 */ /* 0x000fca00078e00ff */
[----:B------:R-:W-:-:S05]  /*19d0*/  SHF.R.U32.HI R119, RZ, 0x6, R5 ;  /* 0x00000006ff777819 */ /* 0x000fca0000011605 */
[----:B------:R-:W-:Y:S02]  /*19e0*/  IMAD.MOV.U32 R24, RZ, RZ, R119 ;  /* 0x000000ffff187224 */ /* 0x000fe400078e0077 */
[----:B------:R-:W-:-:S04]  /*19f0*/  @P0 VIADD R0, R3, 0x4f ;  /* 0x0000004f03000836 */ /* 0x000fc80000000000 */
[----:B------:R-:W-:-:S05]  /*1a00*/  @P0 IMAD.HI R0, R0, 0x66666667, RZ ;  /* 0x6666666700000827 */ /* 0x000fca00078e02ff */
[----:B------:R-:W-:-:S04]  /*1a10*/  @P0 SHF.R.U32.HI R3, RZ, 0x1f, R0 ;  /* 0x0000001fff030819 */ /* 0x000fc80000011600 */
[----:B------:R-:W-:-:S04]  /*1a20*/  @P0 LEA.HI.SX32 R24, R0, R3, 0x1b ;  /* 0x0000000300180211 */ /* 0x000fc800078fdaff */
[----:B------:R-:W-:-:S13]  /*1a30*/  ISETP.GT.AND P0, PT, R24, R119, PT ;  /* 0x000000771800720c */ /* 0x000fda0003f04270 */
[----:B0-----:R-:W-:Y:S05]  /*1a40*/  @!P0 BRA `(.L_x_649) ;  /* 0x0000009400748947 */ /* 0x001fea0003800000 */
[----:B------:R-:W-:Y:S01]  /*1a50*/  IADD3 R0, R18, 0x24400, RZ ;  /* 0x0002440012007810 */ /* 0x000fe20007ffe0ff */
[----:B------:R-:W-:Y:S03]  /*1a60*/  BSSY B6, `(.L_x_650) ;  /* 0x0000013000067945 */ /* 0x000fe60003800000 */
[----:B------:R-:W-:-:S13]  /*1a70*/  LOP3.LUT P0, RZ, R0, 0x3ff, RZ, 0xc0, !PT ;  /* 0x000003ff00ff7812 */ /* 0x000fda000780c0ff */
[----:B------:R-:W-:Y:S05]  /*1a80*/  @!P0 BRA `(.L_x_651) ;  /* 0x0000000000408947 */ /* 0x000fea0003800000 */
        /* <DEDUP_REMOVED lines=15> */
[----:B-1---5:R-:W-:Y:S05]  /*1b80*/  CALL.ABS.NOINC R14 ;  /* 0x000000000e007343 */ /* 0x022fea0003c00000 */
.L_x_651:
[----:B------:R-:W-:Y:S05]  /*1b90*/  BSYNC B6 ;  /* 0x0000000000067941 */ /* 0x000fea0003800000 */
.L_x_650:
[----:B------:R-:W-:Y:S01]  /*1ba0*/  VIADD R0, R18, 0x400 ;  /* 0x0000040012007836 */ /* 0x000fe20000000000 */
[----:B------:R-:W-:Y:S04]  /*1bb0*/  BSSY B6, `(.L_x_652) ;  /* 0x0000013000067945 */ /* 0x000fe80003800000 */
        /* <DEDUP_REMOVED lines=18> */
.L_x_653:
[----:B------:R-:W-:Y:S05]  /*1ce0*/  BSYNC B6 ;  /* 0x0000000000067941 */ /* 0x000fea0003800000 */
.L_x_652:
[----:B------:R-:W-:Y:S01]  /*1cf0*/  ULDC.64 UR4, c[0x0][0x9f8] ;  /* 0x00027e0000047ab9 */ /* 0x000fe20000000a00 */
[----:B------:R-:W-:Y:S01]  /*1d00*/  ULDC.64 UR6, c[0x0][0x208] ;  /* 0x0000820000067ab9 */ /* 0x000fe20000000a00 */
[----:B------:R-:W-:Y:S01]  /*1d10*/  ISETP.NE.U32.AND P0, PT, RZ, UR4, PT ;  /* 0x00000004ff007c0c */ /* 0x000fe2000bf05070 */
[----:B------:R-:W0:Y:S01]  /*1d20*/  LDC.64 R98, c[0x0][0x300] ;  /* 0x0000c000ff627b82 */ /* 0x000e220000000a00 */
[----:B------:R-:W-:Y:S01]  /*1d30*/  IMAD.IADD R113, R113, 0x1, R26 ;  /* 0x0000000171717824 */ /* 0x000fe200078e021a */
[----:B------:R-:W-:Y:S01]  /*1d40*/  SHF.R.S32.HI R9, RZ, 0x1f, R122 ;  /* 0x0000001fff097819 */ /* 0x000fe2000001147a */
[----:B------:R-:W-:Y:S01]  /*1d50*/  ULDC.64 UR8, c[0x0][0xa08] ;  /* 0x0002820000087ab9 */ /* 0x000fe20000000a00 */
[----:B------:R-:W-:-:S04]  /*1d60*/  ISETP.NE.AND.EX P0, PT, RZ, UR5, PT, P0 ;  /* 0x00000005ff007c0c */ /* 0x000fc8000bf05300 */
[----:B------:R-:W1:Y:S08]  /*1d70*/  LDC R118, c[0x0][0x3f4] ;  /* 0x0000fd00ff767b82 */ /* 0x000e700000000800 */
[----:B------:R-:W2:Y:S01]  /*1d80*/  LDC.64 R104, c[0x0][0x408] ;  /* 0x00010200ff687b82 */ /* 0x000ea20000000a00 */
[----:B------:R-:W-:-:S04]  /*1d90*/  @P0 IADD3 R4, P1, R233, UR4, RZ ;  /* 0x00000004e9040c10 */ /* 0x000fc8000ff3e0ff */
[----:B------:R-:W-:Y:S01]  /*1da0*/  @P0 IADD3.X R5, R27, UR5, RZ, P1, !PT ;  /* 0x000000051b050c10 */ /* 0x000fe20008ffe4ff */
[----:B------:R-:W-:Y:S02]  /*1db0*/  ULDC.64 UR4, c[0x0][0x330] ;  /* 0x0000cc0000047ab9 */ /* 0x000fe40000000a00 */
[----:B------:R-:W3:Y:S02]  /*1dc0*/  LDC.64 R110, c[0x0][0x3f8] ;  /* 0x0000fe00ff6e7b82 */ /* 0x000ee40000000a00 */
[----:B------:R4:W3:Y:S01]  /*1dd0*/  @P0 LDG.E R25, desc[UR6][R4.64] ;  /* 0x0000000604190981 */ /* 0x0008e2000c1e1900 */
[----:B------:R-:W-:Y:S01]  /*1de0*/  SHF.R.S32.HI R3, RZ, 0x1f, R113 ;  /* 0x0000001fff037819 */ /* 0x000fe20000011471 */
[----:B------:R-:W-:Y:S01]  /*1df0*/  ULDC UR6, c[0x0][0x2f4] ;  /* 0x0000bd0000067ab9 */ /* 0x000fe20000000800 */
[----:B------:R-:W-:Y:S01]  /*1e00*/  IMAD R11, R9, UR4, RZ ;  /* 0x00000004090b7c24 */ /* 0x000fe2000f8e02ff */
[----:B------:R-:W-:Y:S01]  /*1e10*/  ISETP.GE.AND P1, PT, R213, UR6, PT ;  /* 0x00000006d5007c0c */ /* 0x000fe2000bf26270 */
[----:B------:R-:W-:Y:S01]  /*1e20*/  IMAD.WIDE.U32 R6, R122, UR4, R16 ;  /* 0x000000047a067c25 */ /* 0x000fe2000f8e0010 */
[----:B------:R-:W-:Y:S01]  /*1e30*/  ISETP.GE.AND P0, PT, R16, UR6, PT ;  /* 0x0000000610007c0c */ /* 0x000fe2000bf06270 */
[----:B------:R-:W1:Y:S01]  /*1e40*/  S2R R149, SR_TID.X ;  /* 0x0000000000957919 */ /* 0x000e620000002100 */
[----:B------:R-:W-:Y:S01]  /*1e50*/  SEL R8, RZ, 0xffffffff, P1 ;  /* 0xffffffffff087807 */ /* 0x000fe20000800000 */
[-C--:B0-----:R-:W-:Y:S01]  /*1e60*/  IMAD R0, R3, R98.reuse, RZ ;  /* 0x0000006203007224 */ /* 0x081fe200078e02ff */
[----:B------:R-:W-:Y:S01]  /*1e70*/  ISETP.GE.AND P1, PT, R218, UR6, PT ;  /* 0x00000006da007c0c */ /* 0x000fe2000bf26270 */
[----:B------:R-:W-:Y:S01]  /*1e80*/  IMAD R13, R122, UR5, R11 ;  /* 0x000000057a0d7c24 */ /* 0x000fe2000f8e020b */
[----:B------:R-:W-:Y:S01]  /*1e90*/  ULDC.64 UR4, c[0x0][0x308] ;  /* 0x0000c20000047ab9 */ /* 0x000fe20000000a00 */
[C---:B------:R-:W-:Y:S01]  /*1ea0*/  IMAD R11, R113.reuse, R99, R0 ;  /* 0x00000063710b7224 */ /* 0x040fe200078e0200 */
[----:B------:R-:W-:Y:S01]  /*1eb0*/  SEL R0, RZ, 0x1, P0 ;  /* 0x00000001ff007807 */ /* 0x000fe20000000000 */
[----:B----4-:R-:W-:Y:S01]  /*1ec0*/  IMAD.WIDE.U32 R4, R113, R98, RZ ;  /* 0x0000006271047225 */ /* 0x010fe200078e00ff */
[----:B------:R-:W-:-:S02]  /*1ed0*/  ISETP.NE.U32.AND P0, PT, RZ, UR8, PT ;  /* 0x00000008ff007c0c */ /* 0x000fc4000bf05070 */
[----:B------:R-:W-:Y:S01]  /*1ee0*/  SHF.R.S32.HI R20, RZ, 0x1f, R212 ;  /* 0x0000001fff147819 */ /* 0x000fe200000114d4 */
[----:B------:R-:W-:Y:S01]  /*1ef0*/  IMAD.IADD R7, R7, 0x1, R13 ;  /* 0x0000000107077824 */ /* 0x000fe200078e020d */
[----:B------:R-:W-:Y:S01]  /*1f00*/  ISETP.NE.AND.EX P0, PT, RZ, UR9, PT, P0 ;  /* 0x00000009ff007c0c */ /* 0x000fe2000bf05300 */
[----:B------:R-:W-:Y:S01]  /*1f10*/  IMAD.SHL.U32 R13, R8, 0x2, RZ ;  /* 0x00000002080d7824 */ /* 0x000fe200078e00ff */
[----:B------:R-:W-:Y:S01]  /*1f20*/  ULDC.64 UR8, c[0x0][0x338] ;  /* 0x0000ce0000087ab9 */ /* 0x000fe20000000a00 */
[----:B------:R-:W-:Y:S01]  /*1f30*/  IMAD R9, R9, UR4, RZ ;  /* 0x0000000409097c24 */ /* 0x000fe2000f8e02ff */
[----:B------:R-:W-:Y:S01]  /*1f40*/  SHF.R.S32.HI R23, RZ, 0x1f, R22 ;  /* 0x0000001fff177819 */ /* 0x000fe20000011416 */
[----:B------:R-:W-:Y:S01]  /*1f50*/  IMAD.IADD R5, R5, 0x1, R11 ;  /* 0x0000000105057824 */ /* 0x000fe200078e020b */
[----:B------:R-:W-:Y:S01]  /*1f60*/  LOP3.LUT R0, R13, 0x2, R0, 0xe2, !PT ;  /* 0x000000020d007812 */ /* 0x000fe200078ee200 */
[C---:B------:R-:W-:Y:S01]  /*1f70*/  IMAD R11, R122.reuse, UR5, R9 ;  /* 0x000000057a0b7c24 */ /* 0x040fe2000f8e0209 */
[----:B------:R-:W-:Y:S01]  /*1f80*/  SEL R9, RZ, 0x4, P1 ;  /* 0x00000004ff097807 */ /* 0x000fe20000800000 */
[----:B------:R-:W-:Y:S01]  /*1f90*/  IMAD.WIDE.U32 R4, R122, UR4, R4 ;  /* 0x000000047a047c25 */ /* 0x000fe2000f8e0004 */
[----:B------:R-:W-:Y:S01]  /*1fa0*/  ULDC.64 UR4, c[0x0][0x310] ;  /* 0x0000c40000047ab9 */ /* 0x000fe20000000a00 */
[----:B------:R-:W-:-:S02]  /*1fb0*/  SHF.R.U32.HI R28, RZ, 0x3, R223 ;  /* 0x00000003ff1c7819 */ /* 0x000fc400000116df */
[----:B------:R-:W-:Y:S01]  /*1fc0*/  LOP3.LUT R9, R0, R9, RZ, 0xfc, !PT ;  /* 0x0000000900097212 */ /* 0x000fe200078efcff */
[----:B------:R-:W-:Y:S01]  /*1fd0*/  IMAD.IADD R5, R5, 0x1, R11 ;  /* 0x0000000105057824 */ /* 0x000fe200078e020b */
[----:B------:R-:W-:Y:S01]  /*1fe0*/  SHF.R.U32.HI R21, RZ, 0x3, R222 ;  /* 0x00000003ff157819 */ /* 0x000fe200000116de */
[CC--:B--2---:R-:W-:Y:S01]  /*1ff0*/  IMAD.WIDE.U32 R100, R212.reuse, R104.reuse, R22 ;  /* 0x00000068d4647225 */ /* 0x0c4fe200078e0016 */
[----:B------:R-:W-:Y:S02]  /*2000*/  ISETP.GE.AND P2, PT, R219, UR6, PT ;  /* 0x00000006db007c0c */ /* 0x000fe4000bf46270 */
[C---:B------:R-:W-:Y:S01]  /*2010*/  IADD3 R112, P3, R212.reuse, R113, RZ ;  /* 0x00000071d4707210 */ /* 0x040fe20007f7e0ff */
[----:B------:R-:W-:Y:S01]  /*2020*/  IMAD.WIDE.U32 R102, R212, R104, R16 ;  /* 0x00000068d4667225 */ /* 0x000fe200078e0010 */
[C-C-:B------:R-:W-:Y:S02]  /*2030*/  SHF.L.U64.HI R128, R98.reuse, 0x5, R99.reuse ;  /* 0x0000000562807819 */ /* 0x140fe40000010263 */
[----:B------:R-:W-:Y:S01]  /*2040*/  SHF.L.U64.HI R130, R98, 0x6, R99 ;  /* 0x0000000662827819 */ /* 0x000fe20000010263 */
[----:B---3--:R-:W-:Y:S01]  /*2050*/  IMAD.WIDE.U32 R106, R212, R110, R22 ;  /* 0x0000006ed46a7225 */ /* 0x008fe200078e0016 */
[----:B------:R-:W-:-:S02]  /*2060*/  SHF.L.U64.HI R30, R110, 0x5, R111 ;  /* 0x000000056e1e7819 */ /* 0x000fc4000001026f */
[----:B------:R-:W-:Y:S01]  /*2070*/  SHF.L.U64.HI R34, R104, 0x5, R105 ;  /* 0x0000000568227819 */ /* 0x000fe20000010269 */
[----:B------:R-:W-:Y:S01]  /*2080*/  IMAD.WIDE.U32 R108, R212, R110, R16 ;  /* 0x0000006ed46c7225 */ /* 0x000fe200078e0010 */
[----:B------:R-:W-:Y:S02]  /*2090*/  SHF.L.U64.HI R33, R104, 0x6, R105 ;  /* 0x0000000668217819 */ /* 0x000fe40000010269 */
[----:B------:R-:W-:Y:S01]  /*20a0*/  LOP3.LUT R26, R9, 0x1, RZ, 0xc0, !PT ;  /* 0x00000001091a7812 */ /* 0x000fe200078ec0ff */
[----:B------:R-:W-:Y:S01]  /*20b0*/  IMAD.SHL.U32 R29, R212, 0x40, RZ ;  /* 0x00000040d41d7824 */ /* 0x000fe200078e00ff */
[----:B-1----:R-:W-:Y:S01]  /*20c0*/  LEA.HI R149, R149, 0x8, RZ, 0x19 ;  /* 0x0000000895957811 */ /* 0x002fe200078fc8ff */
[C---:B------:R-:W-:Y:S02]  /*20d0*/  IMAD.SHL.U32 R129, R98.reuse, 0x20, RZ ;  /* 0x0000002062817824 */ /* 0x040fe400078e00ff */
[----:B------:R-:W-:Y:S02]  /*20e0*/  IMAD.SHL.U32 R131, R98, 0x40, RZ ;  /* 0x0000004062837824 */ /* 0x000fe400078e00ff */
[----:B------:R-:W-:-:S02]  /*20f0*/  IMAD.SHL.U32 R27, R110, 0x40, RZ ;  /* 0x000000406e1b7824 */ /* 0x000fc400078e00ff */
[----:B------:R-:W-:Y:S02]  /*2100*/  IMAD R127, R105, 0x50, RZ ;  /* 0x00000050697f7824 */ /* 0x000fe400078e02ff */
[C---:B------:R-:W-:Y:S02]  /*2110*/  IMAD.SHL.U32 R32, R104.reuse, 0x20, RZ ;  /* 0x0000002068207824 */ /* 0x040fe400078e00ff */
[----:B------:R-:W-:Y:S02]  /*2120*/  IMAD.SHL.U32 R31, R104, 0x40, RZ ;  /* 0x00000040681f7824 */ /* 0x000fe400078e00ff */
[----:B------:R-:W-:Y:S01]  /*2130*/  IMAD.X R113, R20, 0x1, R3, P3 ;  /* 0x0000000114717824 */ /* 0x000fe200018e0603 */
[----:B------:R-:W-:Y:S02]  /*2140*/  SHF.R.S32.HI R8, RZ, 0x1f, R25 ;  /* 0x0000001fff087819 */ /* 0x000fe40000011419 */
[----:B------:R-:W-:Y:S02]  /*2150*/  SEL R97, R25, RZ, !P0 ;  /* 0x000000ff19617207 */ /* 0x000fe40004000000 */
[----:B------:R-:W-:-:S02]  /*2160*/  SEL R8, R8, RZ, !P0 ;  /* 0x000000ff08087207 */ /* 0x000fc40004000000 */
[----:B------:R-:W-:Y:S01]  /*2170*/  ISETP.GE.AND P0, PT, R16, R118, PT ;  /* 0x000000761000720c */ /* 0x000fe20003f06270 */
[----:B------:R-:W-:-:S04]  /*2180*/  IMAD.WIDE.U32 R94, R97, UR8, R6 ;  /* 0x00000008615e7c25 */ /* 0x000fc8000f8e0006 */
[C---:B------:R-:W-:Y:S02]  /*2190*/  IMAD R0, R8.reuse, UR8, RZ ;  /* 0x0000000808007c24 */ /* 0x040fe4000f8e02ff */
[----:B------:R-:W-:Y:S02]  /*21a0*/  IMAD R8, R8, UR4, RZ ;  /* 0x0000000408087c24 */ /* 0x000fe4000f8e02ff */
[C---:B------:R-:W-:Y:S02]  /*21b0*/  IMAD R37, R97.reuse, UR9, R0 ;  /* 0x0000000961257c24 */ /* 0x040fe4000f8e0200 */
[C---:B------:R-:W-:Y:S02]  /*21c0*/  IMAD R11, R97.reuse, UR5, R8 ;  /* 0x00000005610b7c24 */ /* 0x040fe4000f8e0208 */
[----:B------:R-:W-:-:S04]  /*21d0*/  IMAD.WIDE.U32 R96, R97, UR4, R4 ;  /* 0x0000000461607c25 */ /* 0x000fc8000f8e0004 */
[-C--:B------:R-:W-:Y:S02]  /*21e0*/  IMAD R6, R20, R98.reuse, RZ ;  /* 0x0000006214067224 */ /* 0x080fe400078e02ff */
[----:B------:R-:W-:-:S04]  /*21f0*/  IMAD.WIDE.U32 R4, R212, R98, R16 ;  /* 0x00000062d4047225 */ /* 0x000fc800078e0010 */
[----:B------:R-:W-:Y:S01]  /*2200*/  IMAD R35, R212, R99, R6 ;  /* 0x00000063d4237224 */ /* 0x000fe200078e0206 */
[----:B------:R-:W-:Y:S01]  /*2210*/  IADD3 R93, P1, R96, R4, RZ ;  /* 0x00000004605d7210 */ /* 0x000fe20007f3e0ff */
[----:B------:R-:W-:Y:S02]  /*2220*/  IMAD.IADD R92, R97, 0x1, R11 ;  /* 0x00000001615c7824 */ /* 0x000fe400078e020b */
[----:B------:R-:W-:-:S03]  /*2230*/  IMAD R0, R20, R104, RZ ;  /* 0x0000006814007224 */ /* 0x000fc600078e02ff */
[----:B------:R-:W-:Y:S01]  /*2240*/  IADD3.X R35, R92, R5, R35, P1, !PT ;  /* 0x000000055c237210 */ /* 0x000fe20000ffe423 */
[----:B------:R-:W-:Y:S01]  /*2250*/  IMAD R7, R212, R105, R0 ;  /* 0x00000069d4077224 */ /* 0x000fe200078e0200 */
[----:B------:R-:W-:Y:S01]  /*2260*/  SEL R5, R118, RZ, P0 ;  /* 0x000000ff76057207 */ /* 0x000fe20000000000 */
[----:B------:R-:W-:Y:S01]  /*2270*/  IMAD R0, R20, R110, RZ ;  /* 0x0000006e14007224 */ /* 0x000fe200078e02ff */
[----:B------:R-:W-:Y:S01]  /*2280*/  ISETP.GE.AND P1, PT, R213, R118, PT ;  /* 0x00000076d500720c */ /* 0x000fe20003f26270 */
[----:B------:R-:W-:Y:S02]  /*2290*/  IMAD.IADD R101, R101, 0x1, R7 ;  /* 0x0000000165657824 */ /* 0x000fe400078e0207 */
[----:B------:R-:W-:Y:S01]  /*22a0*/  IMAD.IADD R5, R16, 0x1, R5 ;  /* 0x0000000110057824 */ /* 0x000fe200078e0205 */
[----:B------:R-:W-:Y:S01]  /*22b0*/  SEL R4, R118, RZ, P1 ;  /* 0x000000ff76047207 */ /* 0x000fe20000800000 */
[----:B------:R-:W-:Y:S02]  /*22c0*/  IMAD.IADD R103, R7, 0x1, R103 ;  /* 0x0000000107677824 */ /* 0x000fe400078e0267 */
[----:B------:R-:W-:Y:S01]  /*22d0*/  IMAD R7, R212, R111, R0 ;  /* 0x0000006fd4077224 */ /* 0x000fe200078e0200 */
[----:B------:R-:W-:Y:S01]  /*22e0*/  SHF.R.S32.HI R0, RZ, 0x1f, R5 ;  /* 0x0000001fff007819 */ /* 0x000fe20000011405 */
[----:B-----5:R-:W-:-:S03]  /*22f0*/  IMAD.WIDE.U32 R100, R144, R104, R100 ;  /* 0x0000006890647225 */ /* 0x020fc600078e0064 */
[CC--:B------:R-:W-:Y:S01]  /*2300*/  LEA.HI R13, R0.reuse, R5.reuse, RZ, 0x3 ;  /* 0x00000005000d7211 */ /* 0x0c0fe200078f18ff */
[----:B------:R-:W-:Y:S01]  /*2310*/  IMAD.IADD R107, R107, 0x1, R7 ;  /* 0x000000016b6b7824 */ /* 0x000fe200078e0207 */
[----:B------:R-:W-:Y:S01]  /*2320*/  LEA.HI R0, R0, R5, RZ, 0x6 ;  /* 0x0000000500007211 */ /* 0x000fe200078f30ff */
[----:B------:R-:W-:Y:S01]  /*2330*/  IMAD.IADD R5, R213, 0x1, R4 ;  /* 0x00000001d5057824 */ /* 0x000fe200078e0204 */
[----:B------:R-:W-:Y:S01]  /*2340*/  LOP3.LUT R6, R223, 0x38, R13, 0xf8, !PT ;  /* 0x00000038df067812 */ /* 0x000fe200078ef80d */
[----:B------:R-:W-:Y:S01]  /*2350*/  IMAD.IADD R109, R7, 0x1, R109 ;  /* 0x00000001076d7824 */ /* 0x000fe200078e026d */
[----:B------:R-:W-:Y:S01]  /*2360*/  SHF.R.S32.HI R4, RZ, 0x6, R0 ;  /* 0x00000006ff047819 */ /* 0x000fe20000011400 */
[----:B------:R-:W-:Y:S01]  /*2370*/  IMAD.WIDE.U32 R106, R144, R110, R106 ;  /* 0x0000006e906a7225 */ /* 0x000fe200078e006a */
[----:B------:R-:W-:Y:S02]  /*2380*/  SHF.R.S32.HI R0, RZ, 0x1f, R5 ;  /* 0x0000001fff007819 */ /* 0x000fe40000011405 */
[----:B------:R-:W-:Y:S01]  /*2390*/  LOP3.LUT R8, R6, R28, RZ, 0x3c, !PT ;  /* 0x0000001c06087212 */ /* 0x000fe200078e3cff */
[----:B------:R-:W-:Y:S01]  /*23a0*/  IMAD R135, R4, 0x1400, R226 ;  /* 0x0000140004877824 */ /* 0x000fe200078e02e2 */
[-C--:B------:R-:W-:Y:S01]  /*23b0*/  LEA.HI R6, R0, R5.reuse, RZ, 0x6 ;  /* 0x0000000500067211 */ /* 0x080fe200078f30ff */
[----:B------:R-:W-:Y:S01]  /*23c0*/  IMAD R133, R4, 0x1400, R225 ;  /* 0x0000140004857824 */ /* 0x000fe200078e02e1 */
[----:B------:R-:W-:Y:S01]  /*23d0*/  LEA.HI R11, R0, R5, RZ, 0x3 ;  /* 0x00000005000b7211 */ /* 0x000fe200078f18ff */
[----:B------:R-:W-:Y:S01]  /*23e0*/  IMAD.IADD R135, R135, 0x1, R8 ;  /* 0x0000000187877824 */ /* 0x000fe200078e0208 */
[----:B------:R-:W-:Y:S01]  /*23f0*/  LOP3.LUT R0, R13, 0x38, RZ, 0xc0, !PT ;  /* 0x000000380d007812 */ /* 0x000fe200078ec0ff */
[----:B------:R-:W-:Y:S01]  /*2400*/  IMAD R143, R4, 0x1400, R227 ;  /* 0x00001400048f7824 */ /* 0x000fe200078e02e3 */
[----:B------:R-:W-:Y:S01]  /*2410*/  LOP3.LUT R7, R222, 0x38, R13, 0xf8, !PT ;  /* 0x00000038de077812 */ /* 0x000fe200078ef80d */
[----:B------:R-:W-:Y:S01]  /*2420*/  IMAD.WIDE.U32 R108, R144, R110, R108 ;  /* 0x0000006e906c7225 */ /* 0x000fe200078e006c */
[----:B------:R-:W-:-:S02]  /*2430*/  LOP3.LUT R5, R0, 0x1c0, R29, 0xf8, !PT ;  /* 0x000001c000057812 */ /* 0x000fc400078ef81d */
[-C--:B------:R-:W-:Y:S01]  /*2440*/  LOP3.LUT R10, R7, R21.reuse, RZ, 0x3c, !PT ;  /* 0x00000015070a7212 */ /* 0x080fe200078e3cff */
[----:B------:R-:W-:Y:S01]  /*2450*/  IMAD.WIDE.U32 R102, R144, R104, R102 ;  /* 0x0000006890667225 */ /* 0x000fe200078e0066 */
[----:B------:R-:W-:Y:S02]  /*2460*/  SHF.R.S32.HI R8, RZ, 0x6, R6 ;  /* 0x00000006ff087819 */ /* 0x000fe40000011406 */
[----:B------:R-:W-:Y:S01]  /*2470*/  LOP3.LUT R12, R222, 0x38, R11, 0xf8, !PT ;  /* 0x00000038de0c7812 */ /* 0x000fe200078ef80b */
[----:B------:R-:W-:Y:S01]  /*2480*/  IMAD.IADD R133, R133, 0x1, R10 ;  /* 0x0000000185857824 */ /* 0x000fe200078e020a */
[----:B------:R-:W-:Y:S01]  /*2490*/  LOP3.LUT R0, R5, R228, RZ, 0x3c, !PT ;  /* 0x000000e405007212 */ /* 0x000fe200078e3cff */
[C---:B------:R-:W-:Y:S01]  /*24a0*/  IMAD R132, R8.reuse, 0x1400, R225 ;  /* 0x0000140008847824 */ /* 0x040fe200078e02e1 */
[----:B------:R-:W-:Y:S01]  /*24b0*/  SHF.R.S32.HI R5, RZ, 0x1f, R144 ;  /* 0x0000001fff057819 */ /* 0x000fe20000011490 */
[----:B------:R-:W-:Y:S01]  /*24c0*/  IMAD R134, R8, 0x1400, R226 ;  /* 0x0000140008867824 */ /* 0x000fe200078e02e2 */
[----:B------:R-:W-:Y:S01]  /*24d0*/  LOP3.LUT R6, R11, 0x38, RZ, 0xc0, !PT ;  /* 0x000000380b067812 */ /* 0x000fe200078ec0ff */
[----:B------:R-:W-:Y:S01]  /*24e0*/  IMAD.IADD R143, R143, 0x1, R0 ;  /* 0x000000018f8f7824 */ /* 0x000fe200078e0200 */
[----:B------:R-:W-:Y:S01]  /*24f0*/  LOP3.LUT R21, R12, R21, RZ, 0x3c, !PT ;  /* 0x000000150c157212 */ /* 0x000fe200078e3cff */
[----:B------:R-:W-:Y:S01]  /*2500*/  IMAD R0, R5, R104, RZ ;  /* 0x0000006805007224 */ /* 0x000fe200078e02ff */
[----:B------:R-:W-:Y:S01]  /*2510*/  LOP3.LUT R10, R223, 0x38, R11, 0xf8, !PT ;  /* 0x00000038df0a7812 */ /* 0x000fe200078ef80b */
[----:B------:R-:W-:Y:S01]  /*2520*/  IMAD R142, R8, 0x1400, R227 ;  /* 0x00001400088e7824 */ /* 0x000fe200078e02e3 */
[----:B------:R-:W-:Y:S01]  /*2530*/  LOP3.LUT R7, R6, 0x1c0, R29, 0xf8, !PT ;  /* 0x000001c006077812 */ /* 0x000fe200078ef81d */
[----:B------:R-:W-:Y:S01]  /*2540*/  IMAD.IADD R132, R132, 0x1, R21 ;  /* 0x0000000184847824 */ /* 0x000fe200078e0215 */
[----:B------:R-:W-:Y:S01]  /*2550*/  LOP3.LUT R15, R10, R28, RZ, 0x3c, !PT ;  /* 0x0000001c0a0f7212 */ /* 0x000fe200078e3cff */
[----:B------:R-:W-:Y:S01]  /*2560*/  IMAD R21, R144, R105, R0 ;  /* 0x0000006990157224 */ /* 0x000fe200078e0200 */
[----:B------:R-:W-:Y:S01]  /*2570*/  LOP3.LUT R7, R7, R228, RZ, 0x3c, !PT ;  /* 0x000000e407077212 */ /* 0x000fe200078e3cff */
[----:B------:R-:W-:Y:S01]  /*2580*/  IMAD R0, R5, R110, RZ ;  /* 0x0000006e05007224 */ /* 0x000fe200078e02ff */
[----:B------:R-:W-:Y:S01]  /*2590*/  SHF.L.U64.HI R29, R110, 0x6, R111 ;  /* 0x000000066e1d7819 */ /* 0x000fe2000001026f */
[----:B------:R-:W-:Y:S01]  /*25a0*/  IMAD.IADD R134, R134, 0x1, R15 ;  /* 0x0000000186867824 */ /* 0x000fe200078e020f */
[----:B------:R-:W-:Y:S01]  /*25b0*/  SHF.R.S32.HI R14, RZ, 0x3, R13 ;  /* 0x00000003ff0e7819 */ /* 0x000fe2000001140d */
[----:B------:R-:W-:Y:S01]  /*25c0*/  IMAD R15, R144, R111, R0 ;  /* 0x0000006f900f7224 */ /* 0x000fe200078e0200 */
[----:B------:R-:W-:Y:S01]  /*25d0*/  SEL R0, RZ, 0x8, P2 ;  /* 0x00000008ff007807 */ /* 0x000fe20001000000 */
[----:B------:R-:W-:Y:S01]  /*25e0*/  IMAD.IADD R142, R142, 0x1, R7 ;  /* 0x000000018e8e7824 */ /* 0x000fe200078e0207 */
[----:B------:R-:W-:Y:S01]  /*25f0*/  SHF.R.S32.HI R12, RZ, 0x3, R11 ;  /* 0x00000003ff0c7819 */ /* 0x000fe2000001140b */
[----:B------:R-:W-:Y:S01]  /*2600*/  IMAD R7, R99, 0x50, RZ ;  /* 0x0000005063077824 */ /* 0x000fe200078e02ff */
[----:B------:R-:W-:Y:S01]  /*2610*/  LOP3.LUT R0, R9, R0, RZ, 0xfc, !PT ;  /* 0x0000000009007212 */ /* 0x000fe200078efcff */
[----:B------:R-:W-:Y:S01]  /*2620*/  IMAD R5, R111, 0x50, RZ ;  /* 0x000000506f057824 */ /* 0x000fe200078e02ff */
[----:B------:R-:W-:Y:S01]  /*2630*/  LOP3.LUT R13, R13, 0xfffffff8, RZ, 0xc0, !PT ;  /* 0xfffffff80d0d7812 */ /* 0x000fe200078ec0ff */
[----:B------:R-:W-:Y:S01]  /*2640*/  IMAD.SHL.U32 R28, R110, 0x20, RZ ;  /* 0x000000206e1c7824 */ /* 0x000fe200078e00ff */
[----:B------:R-:W-:Y:S01]  /*2650*/  LOP3.LUT R11, R11, 0xfffffff8, RZ, 0xc0, !PT ;  /* 0xfffffff80b0b7812 */ /* 0x000fe200078ec0ff */
[----:B------:R-:W-:Y:S01]  /*2660*/  VIADD R6, R212, 0x20 ;  /* 0x00000020d4067836 */ /* 0x000fe20000000000 */
[----:B------:R-:W-:Y:S01]  /*2670*/  LOP3.LUT R10, R0, 0x2, RZ, 0xc0, !PT ;  /* 0x00000002000a7812 */ /* 0x000fe200078ec0ff */
[----:B------:R-:W-:Y:S01]  /*2680*/  IMAD.WIDE.U32 R98, R98, 0x50, RZ ;  /* 0x0000005062627825 */ /* 0x000fe200078e00ff */
[----:B------:R-:W-:-:S02]  /*2690*/  LOP3.LUT R9, R0, 0x4, RZ, 0xc0, !PT ;  /* 0x0000000400097812 */ /* 0x000fc400078ec0ff */
[----:B------:R-:W-:Y:S01]  /*26a0*/  SHF.R.S32.HI R147, RZ, 0x1f, R6 ;  /* 0x0000001fff937819 */ /* 0x000fe20000011406 */
[----:B------:R-:W-:Y:S01]  /*26b0*/  VIADD R4, R212, 0x40 ;  /* 0x00000040d4047836 */ /* 0x000fe20000000000 */
[----:B------:R-:W-:Y:S01]  /*26c0*/  LOP3.LUT R8, R0, 0x8, RZ, 0xc0, !PT ;  /* 0x0000000800087812 */ /* 0x000fe200078ec0ff */
[----:B------:R-:W-:Y:S01]  /*26d0*/  IMAD.WIDE.U32 R110, R110, 0x50, RZ ;  /* 0x000000506e6e7825 */ /* 0x000fe200078e00ff */
[----:B------:R-:W-:Y:S02]  /*26e0*/  SHF.R.S32.HI R6, RZ, 0x1f, R11 ;  /* 0x0000001fff067819 */ /* 0x000fe4000001140b */
[----:B------:R-:W-:Y:S01]  /*26f0*/  SHF.R.S32.HI R146, RZ, 0x1f, R4 ;  /* 0x0000001fff927819 */ /* 0x000fe20000011404 */
[----:B------:R-:W-:-:S04]  /*2700*/  IMAD.WIDE.U32 R104, R104, 0x50, RZ ;  /* 0x0000005068687825 */ /* 0x000fc800078e00ff */
[----:B------:R-:W-:Y:S01]  /*2710*/  IMAD.IADD R120, R99, 0x1, R7 ;  /* 0x0000000163787824 */ /* 0x000fe200078e0207 */
[----:B------:R-:W-:Y:S01]  /*2720*/  SHF.R.S32.HI R7, RZ, 0x1f, R13 ;  /* 0x0000001fff077819 */ /* 0x000fe2000001140d */
[----:B------:R-:W-:Y:S02]  /*2730*/  IMAD.IADD R126, R111, 0x1, R5 ;  /* 0x000000016f7e7824 */ /* 0x000fe400078e0205 */
[----:B------:R-:W-:Y:S02]  /*2740*/  IMAD.IADD R25, R101, 0x1, R21 ;  /* 0x0000000165197824 */ /* 0x000fe400078e0215 */
[----:B------:R-:W-:Y:S02]  /*2750*/  IMAD.IADD R20, R107, 0x1, R15 ;  /* 0x000000016b147824 */ /* 0x000fe400078e020f */
[----:B------:R-:W-:Y:S02]  /*2760*/  IMAD.SHL.U32 R118, R118, 0x2, RZ ;  /* 0x0000000276767824 */ /* 0x000fe400078e00ff */
[----:B------:R-:W-:-:S02]  /*2770*/  IMAD.IADD R127, R105, 0x1, R127 ;  /* 0x00000001697f7824 */ /* 0x000fc400078e027f */
[----:B------:R-:W-:Y:S02]  /*2780*/  IMAD.IADD R21, R21, 0x1, R103 ;  /* 0x0000000115157824 */ /* 0x000fe400078e0267 */
[----:B------:R-:W-:Y:S02]  /*2790*/  IMAD.IADD R15, R15, 0x1, R109 ;  /* 0x000000010f0f7824 */ /* 0x000fe400078e026d */
[----:B------:R-:W-:-:S07]  /*27a0*/  IMAD.IADD R5, R95, 0x1, R37 ;  /* 0x000000015f057824 */ /* 0x000fce00078e0225 */
.L_x_761:
[----:B--2---:R-:W2:Y:S01]  /*27b0*/  LDL.LU R39, [R1+0x8] ;  /* 0x0000080001277983 */ /* 0x004ea20000300800 */
[----:B------:R-:W-:Y:S01]  /*27c0*/  VIADD R41, R24, 0xffffffff ;  /* 0xffffffff18297836 */ /* 0x000fe20000000000 */
[----:B------:R-:W0:Y:S01]  /*27d0*/  LDC.64 R116, c[0x0][0x2e8] ;  /* 0x0000ba00ff747b82 */ /* 0x000e220000000a00 */
[----:B------:R-:W-:Y:S05]  /*27e0*/  YIELD ;  /* 0x0000000000007946 */ /* 0x000fea0003800000 */
[----:B------:R-:W-:Y:S01]  /*27f0*/  SHF.R.S32.HI R38, RZ, 0x1f, R41 ;  /* 0x0000001fff267819 */ /* 0x000fe20000011429 */
[-C--:B------:R-:W-:Y:S01]  /*2800*/  IMAD R3, R120, R41.reuse, RZ ;  /* 0x0000002978037224 */ /* 0x080fe200078e02ff */
[----:B------:R-:W1:Y:S01]  /*2810*/  LDC R115, c[0x0][0x3f4] ;  /* 0x0000fd00ff737b82 */ /* 0x000e620000000800 */
[----:B------:R-:W-:Y:S01]  /*2820*/  IMAD.WIDE.U32 R124, R98, R41, RZ ;  /* 0x00000029627c7225 */ /* 0x000fe200078e00ff */
[----:B------:R-:W-:Y:S03]  /*2830*/  BSSY B0, `(.L_x_654) ;  /* 0x0000800000007945 */ /* 0x000fe60003800000 */
[----:B------:R-:W-:Y:S01]  /*2840*/  IMAD R3, R38, R98, R3 ;  /* 0x0000006226037224 */ /* 0x000fe200078e0203 */
[----:B------:R-:W-:-:S02]  /*2850*/  IADD3 R0, P3, P4, R93, R124, R131 ;  /* 0x0000007c5d007210 */ /* 0x000fc40007c7e083 */
[-C--:B------:R-:W-:Y:S01]  /*2860*/  IADD3 R36, P2, R93, R124.reuse, RZ ;  /* 0x0000007c5d247210 */ /* 0x080fe20007f5e0ff */
[----:B------:R-:W-:Y:S01]  /*2870*/  IMAD.IADD R88, R125, 0x1, R3 ;  /* 0x000000017d587824 */ /* 0x000fe200078e0203 */
[----:B------:R-:W-:-:S03]  /*2880*/  IADD3 R4, P5, P6, R93, R124, R129 ;  /* 0x0000007c5d047210 */ /* 0x000fc60007ebe081 */
[----:B------:R-:W-:Y:S01]  /*2890*/  IMAD.X R37, R88, 0x1, R35, P2 ;  /* 0x0000000158257824 */ /* 0x000fe200010e0623 */
[----:B------:R-:W-:Y:S02]  /*28a0*/  IADD3.X R3, R35, R88, R130, P3, P4 ;  /* 0x0000005823037210 */ /* 0x000fe40001fe8482 */
[----:B------:R-:W-:Y:S02]  /*28b0*/  ISETP.GT.AND P3, PT, R41, R119, PT ;  /* 0x000000772900720c */ /* 0x000fe40003f64270 */
[C---:B0-----:R-:W-:Y:S02]  /*28c0*/  LEA R48, P2, R0.reuse, R116, 0x1 ;  /* 0x0000007400307211 */ /* 0x041fe400078408ff */
[----:B------:R-:W-:Y:S02]  /*28d0*/  IADD3.X R24, R35, R88, R128, P5, P6 ;  /* 0x0000005823187210 */ /* 0x000fe40002fec480 */
[----:B------:R-:W-:Y:S01]  /*28e0*/  LEA.HI.X R49, R0, R117, R3, 0x1, P2 ;  /* 0x0000007500317211 */ /* 0x000fe200010f0c03 */
[----:B------:R-:W-:Y:S01]  /*28f0*/  IMAD R3, R19, 0x5000, R229 ;  /* 0x0000500013037824 */ /* 0x000fe200078e02e5 */
[----:B-1----:R-:W-:-:S02]  /*2900*/  ISETP.GE.AND P2, PT, R115, 0x1, PT ;  /* 0x000000017300780c */ /* 0x002fc40003f46270 */
[-C--:B------:R-:W-:Y:S02]  /*2910*/  LEA R50, P5, R4, R116.reuse, 0x1 ;  /* 0x0000007404327211 */ /* 0x080fe400078a08ff */
[----:B------:R-:W-:Y:S02]  /*2920*/  LEA R56, P6, R36, R116, 0x1 ;  /* 0x0000007424387211 */ /* 0x000fe400078c08ff */
[-C--:B------:R-:W-:Y:S01]  /*2930*/  LEA.HI.X R51, R4, R117.reuse, R24, 0x1, P5 ;  /* 0x0000007504337211 */ /* 0x080fe200028f0c18 */
[----:B------:R-:W-:Y:S01]  /*2940*/  IMAD R4, R3, 0x2, R18 ;  /* 0x0000000203047824 */ /* 0x000fe200078e0212 */
[----:B------:R-:W-:Y:S01]  /*2950*/  LEA.HI.X R57, R36, R117, R37, 0x1, P6 ;  /* 0x0000007524397211 */ /* 0x000fe200030f0c25 */
[----:B------:R-:W-:Y:S01]  /*2960*/  IMAD.MOV.U32 R24, RZ, RZ, R41 ;  /* 0x000000ffff187224 */ /* 0x000fe200078e0029 */
[----:B--2---:R-:W-:-:S04]  /*2970*/  LOP3.LUT R39, R39, 0xfffffffd, RZ, 0xc0, !PT ;  /* 0xfffffffd27277812 */ /* 0x004fc800078ec0ff */
[----:B------:R-:W-:-:S05]  /*2980*/  @P3 LOP3.LUT R39, R39, 0x2, RZ, 0xfc, !PT ;  /* 0x0000000227273812 */ /* 0x000fca00078efcff */
[----:B------:R0:W-:Y:S01]  /*2990*/  STL [R1+0x8], R39 ;  /* 0x0000082701007387 */ /* 0x0001e20000100800 */
[----:B------:R-:W-:Y:S05]  /*29a0*/  @!P2 BRA `(.L_x_655) ;  /* 0x0000007800a0a947 */ /* 0x000fea0003800000 */
[----:B------:R-:W-:Y:S01]  /*29b0*/  ULDC.U8 UR4, c[0x0][0x410] ;  /* 0x0001040000047ab9 */ /* 0x000fe20000000000 */
[-C--:B------:R-:W-:Y:S01]  /*29c0*/  IMAD R3, R126, R41.reuse, RZ ;  /* 0x000000297e037224 */ /* 0x080fe200078e02ff */
[----:B------:R-:W-:Y:S01]  /*29d0*/  ISETP.NE.AND P2, PT, RZ, UR4, PT ;  /* 0x00000004ff007c0c */ /* 0x000fe2000bf45270 */
[-C--:B0-----:R-:W-:Y:S02]  /*29e0*/  IMAD R39, R127, R41.reuse, RZ ;  /* 0x000000297f277224 */ /* 0x081fe400078e02ff */
[----:B------:R-:W-:Y:S02]  /*29f0*/  IMAD R37, R38, R110, R3 ;  /* 0x0000006e26257224 */ /* 0x000fe400078e0203 */
[----:B------:R-:W-:Y:S02]  /*2a00*/  IMAD R3, R24, -0x50, R2 ;  /* 0xffffffb018037824 */ /* 0x000fe400078e0202 */
[----:B------:R-:W-:-:S03]  /*2a10*/  IMAD.WIDE.U32 R86, R110, R41, RZ ;  /* 0x000000296e567225 */ /* 0x000fc600078e00ff */
[----:B------:R-:W-:Y:S01]  /*2a20*/  VIMNMX R3, R3, 0x50, PT ;  /* 0x0000005003037848 */ /* 0x000fe20003fe0100 */
[----:B------:R-:W-:Y:S01]  /*2a30*/  IMAD R39, R38, R104, R39 ;  /* 0x0000006826277224 */ /* 0x000fe200078e0227 */
[----:B------:R-:W-:Y:S01]  /*2a40*/  IADD3 R0, R87, R37, RZ ;  /* 0x0000002557007210 */ /* 0x000fe20007ffe0ff */
[----:B------:R-:W-:-:S04]  /*2a50*/  IMAD.WIDE.U32 R84, R104, R41, RZ ;  /* 0x0000002968547225 */ /* 0x000fc800078e00ff */
[----:B------:R-:W-:Y:S01]  /*2a60*/  IMAD.IADD R114, R85, 0x1, R39 ;  /* 0x0000000155727824 */ /* 0x000fe200078e0227 */
[----:B------:R-:W-:Y:S06]  /*2a70*/  @!P2 BRA `(.L_x_656) ;  /* 0x000000380050a947 */ /* 0x000fec0003800000 */
[----:B------:R-:W-:Y:S01]  /*2a80*/  ISETP.GE.AND P3, PT, R212, R3, PT ;  /* 0x00000003d400720c */ /* 0x000fe20003f66270 */
[----:B------:R-:W-:Y:S01]  /*2a90*/  BSSY B1, `(.L_x_657) ;  /* 0x000002a000017945 */ /* 0x000fe20003800000 */
        /* <DEDUP_REMOVED lines=9> */
[----:B------:R-:W-:Y:S06]  /*2b30*/  @P3 BRA `(.L_x_658) ;  /* 0x00000000007c3947 */ /* 0x000fec0003800000 */
[----:B------:R-:W-:Y:S01]  /*2b40*/  IADD3 R37, P2, R106, R86, RZ ;  /* 0x000000566a257210 */ /* 0x000fe20007f5e0ff */
[----:B------:R-:W-:Y:S01]  /*2b50*/  ULDC.64 UR4, c[0x0][0x3e8] ;  /* 0x0000fa0000047ab9 */ /* 0x000fe20000000a00 */
[----:B------:R-:W-:Y:S02]  /*2b60*/  IADD3 R39, P4, R100, R84, RZ ;  /* 0x0000005464277210 */ /* 0x000fe40007f9e0ff */
[----:B------:R-:W-:Y:S02]  /*2b70*/  CS2R R122, SRZ ;  /* 0x00000000007a7805 */ /* 0x000fe4000001ff00 */
[-C--:B------:R-:W-:Y:S01]  /*2b80*/  ISETP.GE.AND P5, PT, R22, R115.reuse, PT ;  /* 0x000000731600720c */ /* 0x080fe20003fa6270 */
[----:B------:R-:W-:Y:S01]  /*2b90*/  IMAD.X R38, R0, 0x1, R20, P2 ;  /* 0x0000000100267824 */ /* 0x000fe200010e0614 */
[C---:B------:R-:W-:Y:S01]  /*2ba0*/  LEA R36, P2, R37.reuse, UR4, 0x1 ;  /* 0x0000000425247c11 */ /* 0x040fe2000f8408ff */
[----:B------:R-:W-:Y:S01]  /*2bb0*/  IMAD.X R40, R114, 0x1, R25, P4 ;  /* 0x0000000172287824 */ /* 0x000fe200020e0619 */
[----:B------:R-:W-:Y:S01]  /*2bc0*/  CS2R R124, SRZ ;  /* 0x00000000007c7805 */ /* 0x000fe2000001ff00 */
[----:B------:R-:W-:Y:S01]  /*2bd0*/  ULDC.64 UR6, c[0x0][0x208] ;  /* 0x0000820000067ab9 */ /* 0x000fe20000000a00 */
[----:B------:R-:W-:Y:S01]  /*2be0*/  LEA.HI.X R37, R37, UR5, R38, 0x1, P2 ;  /* 0x0000000525257c11 */ /* 0x000fe200090f0c26 */
[----:B------:R-:W-:Y:S01]  /*2bf0*/  ULDC.64 UR4, c[0x0][0x400] ;  /* 0x0001000000047ab9 */ /* 0x000fe20000000a00 */
[----:B------:R-:W-:-:S02]  /*2c00*/  ISETP.GE.AND P4, PT, R215, R115, PT ;  /* 0x00000073d700720c */ /* 0x000fc40003f86270 */
[----:B------:R-:W-:-:S03]  /*2c10*/  LEA R38, P2, R39, UR4, 0x1 ;  /* 0x0000000427267c11 */ /* 0x000fc6000f8408ff */
[----:B------:R0:W5:Y:S01]  /*2c20*/  @!P5 LDG.E.64 R122, desc[UR6][R36.64] ;  /* 0x00000006247ad981 */ /* 0x000162000c1e1b00 */
[----:B------:R-:W-:Y:S02]  /*2c30*/  LEA.HI.X R39, R39, UR5, R40, 0x1, P2 ;  /* 0x0000000527277c11 */ /* 0x000fe400090f0c28 */
[----:B------:R-:W-:-:S03]  /*2c40*/  ISETP.GE.AND P2, PT, R214, R115, PT ;  /* 0x00000073d600720c */ /* 0x000fc60003f46270 */
[----:B------:R0:W5:Y:S01]  /*2c50*/  @!P5 LDG.E.64 R124, desc[UR6][R38.64] ;  /* 0x00000006267cd981 */ /* 0x000162000c1e1b00 */
[----:B------:R-:W-:Y:S02]  /*2c60*/  ISETP.GE.AND P5, PT, R216, R115, PT ;  /* 0x00000073d800720c */ /* 0x000fe40003fa6270 */
[----:B------:R-:W-:Y:S02]  /*2c70*/  CS2R R90, SRZ ;  /* 0x00000000005a7805 */ /* 0x000fe4000001ff00 */
[----:B------:R-:W-:Y:S02]  /*2c80*/  CS2R R82, SRZ ;  /* 0x0000000000527805 */ /* 0x000fe4000001ff00 */
[----:B------:R-:W-:Y:S02]  /*2c90*/  CS2R R78, SRZ ;  /* 0x00000000004e7805 */ /* 0x000fe4000001ff00 */
[----:B------:R-:W-:Y:S02]  /*2ca0*/  CS2R R116, SRZ ;  /* 0x0000000000747805 */ /* 0x000fe4000001ff00 */
[----:B------:R-:W-:-:S02]  /*2cb0*/  CS2R R88, SRZ ;  /* 0x0000000000587805 */ /* 0x000fc4000001ff00 */
[----:B------:R-:W-:Y:S01]  /*2cc0*/  CS2R R80, SRZ ;  /* 0x0000000000507805 */ /* 0x000fe2000001ff00 */
[----:B------:R0:W5:Y:S04]  /*2cd0*/  @!P4 LDG.E.64 R90, desc[UR6][R36.64+0x40] ;  /* 0x00004006245ac981 */ /* 0x000168000c1e1b00 */
[----:B------:R0:W5:Y:S04]  /*2ce0*/  @!P2 LDG.E.64 R82, desc[UR6][R36.64+0x80] ;  /* 0x000080062452a981 */ /* 0x000168000c1e1b00 */
[----:B------:R0:W5:Y:S04]  /*2cf0*/  @!P5 LDG.E.64 R78, desc[UR6][R36.64+0xc0] ;  /* 0x0000c006244ed981 */ /* 0x000168000c1e1b00 */
[----:B------:R0:W5:Y:S04]  /*2d00*/  @!P4 LDG.E.64 R116, desc[UR6][R38.64+0x40] ;  /* 0x000040062674c981 */ /* 0x000168000c1e1b00 */
[----:B------:R0:W5:Y:S04]  /*2d10*/  @!P2 LDG.E.64 R88, desc[UR6][R38.64+0x80] ;  /* 0x000080062658a981 */ /* 0x000168000c1e1b00 */
[----:B------:R0:W5:Y:S02]  /*2d20*/  @!P5 LDG.E.64 R80, desc[UR6][R38.64+0xc0] ;  /* 0x0000c0062650d981 */ /* 0x000164000c1e1b00 */
.L_x_658:
[----:B------:R-:W-:Y:S05]  /*2d30*/  BSYNC B1 ;  /* 0x0000000000017941 */ /* 0x000fea0003800000 */
.L_x_657:
[----:B0----5:R-:W-:Y:S01]  /*2d40*/  IMAD.MOV.U32 R36, RZ, RZ, R78 ;  /* 0x000000ffff247224 */ /* 0x021fe200078e004e */
[----:B------:R-:W-:Y:S01]  /*2d50*/  BSSY B1, `(.L_x_659) ;  /* 0x0000049000017945 */ /* 0x000fe20003800000 */
[----:B------:R-:W-:Y:S01]  /*2d60*/  IMAD.MOV.U32 R37, RZ, RZ, R79 ;  /* 0x000000ffff257224 */ /* 0x000fe200078e004f */
[----:B------:R-:W-:Y:S01]  /*2d70*/  CS2R R66, SRZ ;  /* 0x0000000000427805 */ /* 0x000fe2000001ff00 */
[----:B------:R-:W-:Y:S01]  /*2d80*/  IMAD.MOV.U32 R38, RZ, RZ, R82 ;  /* 0x000000ffff267224 */ /* 0x000fe200078e0052 */
[----:B------:R-:W-:Y:S01]  /*2d90*/  PRMT R183, R36, 0x7610, R183 ;  /* 0x0000761024b77816 */ /* 0x000fe200000000b7 */
[----:B------:R-:W-:Y:S01]  /*2da0*/  IMAD.MOV.U32 R36, RZ, RZ, R83 ;  /* 0x000000ffff247224 */ /* 0x000fe200078e0053 */
[----:B------:R-:W-:Y:S01]  /*2db0*/  PRMT R184, R37, 0x7610, R184 ;  /* 0x0000761025b87816 */ /* 0x000fe200000000b8 */
[----:B------:R-:W-:Y:S01]  /*2dc0*/  IMAD.MOV.U32 R37, RZ, RZ, R90 ;  /* 0x000000ffff257224 */ /* 0x000fe200078e005a */
[----:B------:R-:W-:Y:S01]  /*2dd0*/  PRMT R137, R137, 0x5410, R38 ;  /* 0x0000541089897816 */ /* 0x000fe20000000026 */
[----:B------:R-:W-:Y:S01]  /*2de0*/  VIADD R39, R212, 0x20 ;  /* 0x00000020d4277836 */ /* 0x000fe20000000000 */
[----:B------:R-:W-:Y:S01]  /*2df0*/  PRMT R186, R36, 0x7610, R186 ;  /* 0x0000761024ba7816 */ /* 0x000fe200000000ba */
[----:B------:R-:W-:Y:S01]  /*2e00*/  IMAD.MOV.U32 R36, RZ, RZ, R91 ;  /* 0x000000ffff247224 */ /* 0x000fe200078e005b */
[----:B------:R-:W-:Y:S01]  /*2e10*/  PRMT R138, R138, 0x5410, R37 ;  /* 0x000054108a8a7816 */ /* 0x000fe20000000025 */
[----:B------:R-:W-:Y:S01]  /*2e20*/  IMAD.MOV.U32 R37, RZ, RZ, R123 ;  /* 0x000000ffff257224 */ /* 0x000fe200078e007b */
[----:B------:R-:W-:Y:S01]  /*2e30*/  ISETP.GE.AND P4, PT, R39, R3, PT ;  /* 0x000000032700720c */ /* 0x000fe20003f86270 */
[----:B------:R-:W-:Y:S01]  /*2e40*/  IMAD.MOV.U32 R38, RZ, RZ, R122 ;  /* 0x000000ffff267224 */ /* 0x000fe200078e007a */
[----:B------:R-:W-:Y:S01]  /*2e50*/  PRMT R187, R36, 0x7610, R187 ;  /* 0x0000761024bb7816 */ /* 0x000fe200000000bb */
        /* <DEDUP_REMOVED lines=15> */
[----:B------:R-:W-:-:S02]  /*2f50*/  PRMT R148, R38, 0x7610, R148 ;  /* 0x0000761026947816 */ /* 0x000fc40000000094 */
[----:B------:R-:W-:Y:S02]  /*2f60*/  CS2R R70, SRZ ;  /* 0x0000000000467805 */ /* 0x000fe4000001ff00 */
[----:B------:R-:W-:Y:S02]  /*2f70*/  PRMT R189, R36, 0x7610, R189 ;  /* 0x0000761024bd7816 */ /* 0x000fe400000000bd */
[----:B------:R-:W-:Y:S02]  /*2f80*/  CS2R R74, SRZ ;  /* 0x00000000004a7805 */ /* 0x000fe4000001ff00 */
[----:B------:R-:W-:Y:S02]  /*2f90*/  PRMT R152, R37, 0x7610, R152 ;  /* 0x0000761025987816 */ /* 0x000fe40000000098 */
[----:B------:R-:W-:Y:S02]  /*2fa0*/  CS2R R64, SRZ ;  /* 0x0000000000407805 */ /* 0x000fe4000001ff00 */
[----:B------:R-:W-:-:S02]  /*2fb0*/  CS2R R68, SRZ ;  /* 0x0000000000447805 */ /* 0x000fc4000001ff00 */
[----:B------:R-:W-:Y:S02]  /*2fc0*/  CS2R R72, SRZ ;  /* 0x0000000000487805 */ /* 0x000fe4000001ff00 */
[----:B------:R-:W-:Y:S01]  /*2fd0*/  CS2R R76, SRZ ;  /* 0x00000000004c7805 */ /* 0x000fe2000001ff00 */
[----:B------:R-:W-:Y:S06]  /*2fe0*/  @P4 BRA `(.L_x_660) ;  /* 0x00000000007c4947 */ /* 0x000fec0003800000 */
[----:B------:R-:W-:Y:S01]  /*2ff0*/  IADD3 R37, P2, P5, R106, R86, R28 ;  /* 0x000000566a257210 */ /* 0x000fe20007d5e01c */
[----:B------:R-:W-:Y:S01]  /*3000*/  ULDC.64 UR4, c[0x0][0x3e8] ;  /* 0x0000fa0000047ab9 */ /* 0x000fe20000000a00 */
[----:B------:R-:W-:Y:S01]  /*3010*/  ULDC.64 UR6, c[0x0][0x400] ;  /* 0x0001000000067ab9 */ /* 0x000fe20000000a00 */
[----:B------:R-:W-:Y:S02]  /*3020*/  CS2R R74, SRZ ;  /* 0x00000000004a7805 */ /* 0x000fe4000001ff00 */
[----:B------:R-:W-:Y:S02]  /*3030*/  IADD3.X R42, R20, R0, R30, P2, P5 ;  /* 0x00000000142a7210 */ /* 0x000fe400017ea41e */
[----:B------:R-:W-:Y:S02]  /*3040*/  CS2R R70, SRZ ;  /* 0x0000000000467805 */ /* 0x000fe4000001ff00 */
[----:B------:R-:W-:Y:S02]  /*3050*/  IADD3 R39, P2, P5, R100, R84, R32 ;  /* 0x0000005464277210 */ /* 0x000fe40007d5e020 */
[----:B------:R-:W-:-:S02]  /*3060*/  CS2R R76, SRZ ;  /* 0x00000000004c7805 */ /* 0x000fc4000001ff00 */
[----:B------:R-:W-:Y:S01]  /*3070*/  CS2R R72, SRZ ;  /* 0x0000000000487805 */ /* 0x000fe2000001ff00 */
[----:B------:R-:W-:Y:S01]  /*3080*/  ULDC.64 UR8, c[0x0][0x208] ;  /* 0x0000820000087ab9 */ /* 0x000fe20000000a00 */
[----:B------:R-:W-:Y:S02]  /*3090*/  IADD3.X R40, R25, R114, R34, P2, P5 ;  /* 0x0000007219287210 */ /* 0x000fe400017ea422 */
[----:B------:R-:W-:Y:S02]  /*30a0*/  LEA R36, P2, R37, UR4, 0x1 ;  /* 0x0000000425247c11 */ /* 0x000fe4000f8408ff */
[----:B------:R-:W-:Y:S02]  /*30b0*/  LEA R38, P5, R39, UR6, 0x1 ;  /* 0x0000000627267c11 */ /* 0x000fe4000f8a08ff */
[----:B------:R-:W-:Y:S02]  /*30c0*/  LEA.HI.X R37, R37, UR5, R42, 0x1, P2 ;  /* 0x0000000525257c11 */ /* 0x000fe400090f0c2a */
[----:B------:R-:W-:-:S02]  /*30d0*/  LEA.HI.X R39, R39, UR7, R40, 0x1, P5 ;  /* 0x0000000727277c11 */ /* 0x000fc4000a8f0c28 */
[-C--:B------:R-:W-:Y:S02]  /*30e0*/  ISETP.GE.AND P2, PT, R22, R115.reuse, PT ;  /* 0x000000731600720c */ /* 0x080fe40003f46270 */
[----:B------:R-:W-:Y:S02]  /*30f0*/  ISETP.GE.AND P5, PT, R215, R115, PT ;  /* 0x00000073d700720c */ /* 0x000fe40003fa6270 */
[----:B------:R-:W-:Y:S02]  /*3100*/  CS2R R66, SRZ ;  /* 0x0000000000427805 */ /* 0x000fe4000001ff00 */
[----:B------:R-:W-:Y:S02]  /*3110*/  CS2R R62, SRZ ;  /* 0x00000000003e7805 */ /* 0x000fe4000001ff00 */
[----:B------:R-:W-:-:S05]  /*3120*/  CS2R R68, SRZ ;  /* 0x0000000000447805 */ /* 0x000fca000001ff00 */
[----:B------:R0:W5:Y:S04]  /*3130*/  @!P2 LDG.E.64 R74, desc[UR8][R36.64] ;  /* 0x00000008244aa981 */ /* 0x000168000c1e1b00 */
[----:B------:R0:W5:Y:S01]  /*3140*/  @!P2 LDG.E.64 R76, desc[UR8][R38.64] ;  /* 0x00000008264ca981 */ /* 0x000162000c1e1b00 */
[----:B------:R-:W-:-:S03]  /*3150*/  ISETP.GE.AND P2, PT, R214, R115, PT ;  /* 0x00000073d600720c */ /* 0x000fc60003f46270 */
[----:B------:R0:W5:Y:S04]  /*3160*/  @!P5 LDG.E.64 R70, desc[UR8][R36.64+0x40] ;  /* 0x000040082446d981 */ /* 0x000168000c1e1b00 */
[----:B------:R0:W5:Y:S01]  /*3170*/  @!P5 LDG.E.64 R72, desc[UR8][R38.64+0x40] ;  /* 0x000040082648d981 */ /* 0x000162000c1e1b00 */
[----:B------:R-:W-:Y:S02]  /*3180*/  ISETP.GE.AND P5, PT, R216, R115, PT ;  /* 0x00000073d800720c */ /* 0x000fe40003fa6270 */
[----:B------:R-:W-:-:S03]  /*3190*/  CS2R R64, SRZ ;  /* 0x0000000000407805 */ /* 0x000fc6000001ff00 */
[----:B------:R0:W5:Y:S04]  /*31a0*/  @!P2 LDG.E.64 R66, desc[UR8][R36.64+0x80] ;  /* 0x000080082442a981 */ /* 0x000168000c1e1b00 */
[----:B------:R0:W5:Y:S04]  /*31b0*/  @!P2 LDG.E.64 R68, desc[UR8][R38.64+0x80] ;  /* 0x000080082644a981 */ /* 0x000168000c1e1b00 */
[----:B------:R0:W5:Y:S04]  /*31c0*/  @!P5 LDG.E.64 R62, desc[UR8][R36.64+0xc0] ;  /* 0x0000c008243ed981 */ /* 0x000168000c1e1b00 */
[----:B------:R0:W5:Y:S02]  /*31d0*/  @!P5 LDG.E.64 R64, desc[UR8][R38.64+0xc0] ;  /* 0x0000c0082640d981 */ /* 0x000164000c1e1b00 */
.L_x_660:
[----:B------:R-:W-:Y:S05]  /*31e0*/  BSYNC B1 ;  /* 0x0000000000017941 */ /* 0x000fea0003800000 */
.L_x_659:
[----:B0-----:R-:W-:Y:S01]  /*31f0*/  VIADD R36, R212, 0x40 ;  /* 0x00000040d4247836 */ /* 0x001fe20000000000 */
[----:B------:R-:W-:Y:S01]  /*3200*/  BSSY B1, `(.L_x_661) ;  /* 0x000002b000017945 */ /* 0x000fe20003800000 */
[----:B------:R-:W-:Y:S02]  /*3210*/  CS2R R40, SRZ ;  /* 0x0000000000287805 */ /* 0x000fe4000001ff00 */
[----:B------:R-:W-:Y:S02]  /*3220*/  CS2R R46, SRZ ;  /* 0x00000000002e7805 */ /* 0x000fe4000001ff00 */
[----:B------:R-:W-:Y:S02]  /*3230*/  CS2R R52, SRZ ;  /* 0x0000000000347805 */ /* 0x000fe4000001ff00 */
[----:B------:R-:W-:Y:S02]  /*3240*/  ISETP.GE.AND P5, PT, R36, R3, PT ;  /* 0x000000032400720c */ /* 0x000fe40003fa6270 */
[----:B------:R-:W-:-:S02]  /*3250*/  CS2R R58, SRZ ;  /* 0x00000000003a7805 */ /* 0x000fc4000001ff00 */
[----:B------:R-:W-:Y:S02]  /*3260*/  CS2R R42, SRZ ;  /* 0x00000000002a7805 */ /* 0x000fe4000001ff00 */
[----:B------:R-:W-:Y:S02]  /*3270*/  CS2R R44, SRZ ;  /* 0x00000000002c7805 */ /* 0x000fe4000001ff00 */
[----:B------:R-:W-:Y:S01]  /*3280*/  CS2R R54, SRZ ;  /* 0x0000000000367805 */ /* 0x000fe2000001ff00 */
[----:B-----5:R-:W-:Y:S01]  /*3290*/  IMAD.MOV.U32 R150, RZ, RZ, R62 ;  /* 0x000000ffff967224 */ /* 0x020fe200078e003e */
[----:B------:R-:W-:-:S03]  /*32a0*/  CS2R R60, SRZ ;  /* 0x00000000003c7805 */ /* 0x000fc6000001ff00 */
[----:B------:R-:W-:Y:S05]  /*32b0*/  @P5 BRA `(.L_x_662) ;  /* 0x00000000007c5947 */ /* 0x000fea0003800000 */
[----:B------:R-:W-:Y:S01]  /*32c0*/  IADD3 R86, P2, P6, R106, R27, R86 ;  /* 0x0000001b6a567210 */ /* 0x000fe20007e5e056 */
[----:B------:R-:W-:Y:S01]  /*32d0*/  ULDC.64 UR4, c[0x0][0x3e8] ;  /* 0x0000fa0000047ab9 */ /* 0x000fe20000000a00 */
[----:B------:R-:W-:Y:S01]  /*32e0*/  ULDC.64 UR6, c[0x0][0x400] ;  /* 0x0001000000067ab9 */ /* 0x000fe20000000a00 */
[----:B------:R-:W-:Y:S02]  /*32f0*/  CS2R R58, SRZ ;  /* 0x00000000003a7805 */ /* 0x000fe4000001ff00 */
[----:B------:R-:W-:Y:S02]  /*3300*/  IADD3.X R37, R20, R29, R0, P2, P6 ;  /* 0x0000001d14257210 */ /* 0x000fe400017ec400 */
[----:B------:R-:W-:Y:S02]  /*3310*/  CS2R R60, SRZ ;  /* 0x00000000003c7805 */ /* 0x000fe4000001ff00 */
[----:B------:R-:W-:Y:S01]  /*3320*/  IADD3 R84, P2, P6, R100, R31, R84 ;  /* 0x0000001f64547210 */ /* 0x000fe20007e5e054 */
[----:B------:R-:W-:-:S03]  /*3330*/  ULDC.64 UR8, c[0x0][0x208] ;  /* 0x0000820000087ab9 */ /* 0x000fc60000000a00 */
[----:B------:R-:W-:Y:S02]  /*3340*/  IADD3.X R39, R25, R33, R114, P2, P6 ;  /* 0x0000002119277210 */ /* 0x000fe400017ec472 */
[----:B------:R-:W-:-:S04]  /*3350*/  LEA R36, P2, R86, UR4, 0x1 ;  /* 0x0000000456247c11 */ /* 0x000fc8000f8408ff */
[----:B------:R-:W-:Y:S02]  /*3360*/  LEA.HI.X R37, R86, UR5, R37, 0x1, P2 ;  /* 0x0000000556257c11 */ /* 0x000fe400090f0c25 */
[----:B------:R-:W-:-:S04]  /*3370*/  LEA R38, P2, R84, UR6, 0x1 ;  /* 0x0000000654267c11 */ /* 0x000fc8000f8408ff */
[----:B------:R-:W-:Y:S02]  /*3380*/  LEA.HI.X R39, R84, UR7, R39, 0x1, P2 ;  /* 0x0000000754277c11 */ /* 0x000fe400090f0c27 */
[----:B------:R-:W-:Y:S02]  /*3390*/  ISETP.GE.AND P2, PT, R22, R115, PT ;  /* 0x000000731600720c */ /* 0x000fe40003f46270 */
[----:B------:R-:W-:Y:S02]  /*33a0*/  CS2R R52, SRZ ;  /* 0x0000000000347805 */ /* 0x000fe4000001ff00 */
[----:B------:R-:W-:-:S09]  /*33b0*/  CS2R R54, SRZ ;  /* 0x0000000000367805 */ /* 0x000fd2000001ff00 */
[----:B------:R0:W5:Y:S04]  /*33c0*/  @!P2 LDG.E.64 R58, desc[UR8][R36.64] ;  /* 0x00000008243aa981 */ /* 0x000168000c1e1b00 */
[----:B------:R0:W5:Y:S01]  /*33d0*/  @!P2 LDG.E.64 R60, desc[UR8][R38.64] ;  /* 0x00000008263ca981 */ /* 0x000162000c1e1b00 */
        /* <DEDUP_REMOVED lines=10> */
[----:B------:R-:W-:-:S13]  /*3480*/  ISETP.GE.AND P2, PT, R216, R115, PT ;  /* 0x00000073d800720c */ /* 0x000fda0003f46270 */
[----:B------:R0:W5:Y:S04]  /*3490*/  @!P2 LDG.E.64 R40, desc[UR8][R36.64+0xc0] ;  /* 0x0000c0082428a981 */ /* 0x000168000c1e1b00 */
[----:B------:R0:W5:Y:S02]  /*34a0*/  @!P2 LDG.E.64 R42, desc[UR8][R38.64+0xc0] ;  /* 0x0000c008262aa981 */ /* 0x000164000c1e1b00 */
.L_x_662:
[----:B------:R-:W-:Y:S05]  /*34b0*/  BSYNC B1 ;  /* 0x0000000000017941 */ /* 0x000fea0003800000 */
.L_x_661:
[----:B------:R-:W-:Y:S01]  /*34c0*/  IMAD.MOV.U32 R0, RZ, RZ, R63 ;  /* 0x000000ffff007224 */ /* 0x000fe200078e003f */
[----:B------:R-:W-:Y:S01]  /*34d0*/  ULOP3.LUT UR4, UR60, 0x1, URZ, 0xfc, !UPT ;  /* 0x000000013c047892 */ /* 0x000fe2000f8efc3f */
[----:B0-----:R-:W-:Y:S01]  /*34e0*/  IMAD.MOV.U32 R36, RZ, RZ, R66 ;  /* 0x000000ffff247224 */ /* 0x001fe200078e0042 */
        /* <DEDUP_REMOVED lines=25> */
[----:B-----5:R-:W-:Y:S01]  /*3680*/  IMAD.MOV.U32 R0, RZ, RZ, R40 ;  /* 0x000000ffff007224 */ /* 0x020fe200078e0028 */
[----:B------:R-:W-:Y:S01]  /*3690*/  PRMT R181, R37, 0x7610, R181 ;  /* 0x0000761025b57816 */ /* 0x000fe200000000b5 */
[----:B------:R-:W-:Y:S01]  /*36a0*/  IMAD.MOV.U32 R38, RZ, RZ, R73 ;  /* 0x000000ffff267224 */ /* 0x000fe200078e0049 */
[----:B------:R-:W-:Y:S01]  /*36b0*/  PRMT R182, R36, 0x7610, R182 ;  /* 0x0000761024b67816 */ /* 0x000fe200000000b6 */
[----:B------:R-:W-:Y:S01]  /*36c0*/  IMAD.MOV.U32 R37, RZ, RZ, R46 ;  /* 0x000000ffff257224 */ /* 0x000fe200078e002e */
[----:B------:R-:W-:Y:S01]  /*36d0*/  PRMT R86, R0, 0x7610, R86 ;  /* 0x0000761000567816 */ /* 0x000fe20000000056 */
[----:B------:R-:W-:Y:S01]  /*36e0*/  IMAD.MOV.U32 R36, RZ, RZ, R47 ;  /* 0x000000ffff247224 */ /* 0x000fe200078e002f */
[----:B------:R-:W-:Y:S01]  /*36f0*/  UISETP.NE.AND UP0, UPT, UR4, 0x3, UPT ;  /* 0x000000030400788c */ /* 0x000fe2000bf05270 */
        /* <DEDUP_REMOVED lines=9> */
[----:B------:R-:W-:-:S02]  /*3790*/  PLOP3.LUT P2, PT, PT, PT, UP0, 0x80, 0x0 ;  /* 0x000000000000781c */ /* 0x000fc40003f4f008 */
        /* <DEDUP_REMOVED lines=17> */
[----:B------:R-:W-:Y:S02]  /*38b0*/  PRMT R176, R36, 0x7610, R176 ;  /* 0x0000761024b07816 */ /* 0x000fe400000000b0 */
[----:B------:R-:W-:Y:S02]  /*38c0*/  PRMT R175, R0, 0x7610, R175 ;  /* 0x0000761000af7816 */ /* 0x000fe400000000af */
[----:B------:R-:W-:Y:S01]  /*38d0*/  PRMT R180, R37, 0x7610, R180 ;  /* 0x0000761025b47816 */ /* 0x000fe200000000b4 */
[----:B------:R-:W-:Y:S06]  /*38e0*/  @!P2 BRA `(.L_x_663) ;  /* 0x000000000004a947 */ /* 0x000fec0003800000 */
[----:B------:R-:W-:Y:S01]  /*38f0*/  BPT.TRAP 0x1 ;  /* 0x000000040000795c */ /* 0x000fe20000300000 */
.L_x_663:
[----:B------:R-:W-:Y:S01]  /*3900*/  IMAD R0, R19, 0x8, R18 ;  /* 0x0000000813007824 */ /* 0x000fe200078e0212 */
[----:B------:R-:W-:Y:S01]  /*3910*/  SHF.L.U32 R114, R217, 0x1f, RZ ;  /* 0x0000001fd9727819 */ /* 0x000fe200000006ff */
[----:B------:R-:W-:Y:S03]  /*3920*/  BSSY B1, `(.L_x_664) ;  /* 0x0000003000017945 */ /* 0x000fe60003800000 */
[----:B------:R-:W0:Y:S02]  /*3930*/  SYNCS.PHASECHK.TRANS64.TRYWAIT P6, [R0+URZ+0x38890], R114 ;  /* 0x03889072000075a7 */ /* 0x000e2400080c017f */
[----:B0-----:R-:W-:Y:S05]  /*3940*/  @!P6 BRA `(.L_x_665) ;  /* 0x000002580064e947 */ /* 0x001fea0003800000 */
.L_x_1052:
[----:B------:R-:W-:Y:S05]  /*3950*/  BSYNC B1 ;  /* 0x0000000000017941 */ /* 0x000fea0003800000 */
.L_x_664:
[----:B------:R-:W-:Y:S04]  /*3960*/  BSSY B1, `(.L_x_666) ;  /* 0x00000df000017945 */ /* 0x000fe80003800000 */
[----:B------:R-:W-:Y:S05]  /*3970*/  @P3 BRA `(.L_x_667) ;  /* 0x0000000c00743947 */ /* 0x000fea0003800000 */
[----:B------:R-:W-:Y:S01]  /*3980*/  ISETP.NE.AND P3, PT, R26, RZ, PT ;  /* 0x000000ff1a00720c */ /* 0x000fe20003f65270 */
[----:B------:R-:W-:-:S12]  /*3990*/  BSSY B2, `(.L_x_668) ;  /* 0x0000035000027945 */ /* 0x000fd80003800000 */
[----:B------:R-:W-:Y:S05]  /*39a0*/  @!P3 BRA `(.L_x_669) ;  /* 0x0000000000ccb947 */ /* 0x000fea0003800000 */
[----:B------:R1:W2:Y:S01]  /*39b0*/  LDS.128 R36, [R4+0x24400] ;  /* 0x0244000004247984 */ /* 0x0002a20000000c00 */
[----:B------:R-:W-:Y:S01]  /*39c0*/  ISETP.GE.AND P3, PT, R22, R115, PT ;  /* 0x000000731600720c */ /* 0x000fe20003f66270 */
[----:B------:R-:W-:-:S12]  /*39d0*/  BSSY B3, `(.L_x_670) ;  /* 0x000002e000037945 */ /* 0x000fd80003800000 */
[----:B-1----:R-:W-:Y:S05]  /*39e0*/  @P3 BRA `(.L_x_671) ;  /* 0x0000000000b03947 */ /* 0x002fea0003800000 */
[----:B------:R-:W-:Y:S02]  /*39f0*/  SHF.R.U64 R85, R124, 0x10, R125 ;  /* 0x000000107c557819 */ /* 0x000fe4000000127d */
[----:B------:R-:W-:Y:S02]  /*3a00*/  SHF.R.U64 R84, R122, 0x10, R123 ;  /* 0x000000107a547819 */ /* 0x000fe4000000127b */
[----:B------:R-:W-:Y:S02]  /*3a10*/  PRMT R85, R148, 0x5410, R85 ;  /* 0x0000541094557816 */ /* 0x000fe40000000055 */
[----:B------:R-:W-:Y:S02]  /*3a20*/  PRMT R84, R139, 0x5432, R84 ;  /* 0x000054328b547816 */ /* 0x000fe40000000054 */
[----:B--2---:R-:W-:Y:S02]  /*3a30*/  LOP3.LUT R153, R37, 0xffff0000, RZ, 0xc0, !PT ;  /* 0xffff000025997812 */ /* 0x004fe400078ec0ff */
[C---:B------:R-:W-:Y:S01]  /*3a40*/  LOP3.LUT R124, R85.reuse, 0xffff0000, RZ, 0xc0, !PT ;  /* 0xffff0000557c7812 */ /* 0x040fe200078ec0ff */
[----:B------:R-:W-:Y:S01]  /*3a50*/  IMAD.U32 R85, R85, 0x10000, RZ ;  /* 0x0001000055557824 */ /* 0x000fe200078e00ff */
[----:B------:R-:W-:-:S02]  /*3a60*/  LOP3.LUT R148, R84, 0xffff0000, RZ, 0xc0, !PT ;  /* 0xffff000054947812 */ /* 0x000fc400078ec0ff */
[----:B------:R-:W-:Y:S01]  /*3a70*/  SHF.R.U32.HI R122, RZ, 0x10, R123 ;  /* 0x00000010ff7a7819 */ /* 0x000fe2000001167b */
[----:B------:R-:W-:Y:S01]  /*3a80*/  FMUL.FTZ R150, R153, R124 ;  /* 0x0000007c99967220 */ /* 0x000fe20000410000 */
[----:B------:R-:W-:Y:S01]  /*3a90*/  SHF.R.U32.HI R123, RZ, 0x10, R125 ;  /* 0x00000010ff7b7819 */ /* 0x000fe2000001167d */
[----:B------:R-:W-:Y:S02]  /*3aa0*/  IMAD.U32 R125, R37, 0x10000, RZ ;  /* 0x00010000257d7824 */ /* 0x000fe400078e00ff */
[----:B------:R-:W-:Y:S01]  /*3ab0*/  FMUL.FTZ R153, R153, R148 ;  /* 0x0000009499997220 */ /* 0x000fe20000410000 */
[----:B------:R-:W-:Y:S02]  /*3ac0*/  PRMT R37, R140, 0x5432, R122 ;  /* 0x000054328c257816 */ /* 0x000fe4000000007a */
[----:B------:R-:W-:Y:S01]  /*3ad0*/  PRMT R122, R152, 0x5410, R123 ;  /* 0x00005410987a7816 */ /* 0x000fe2000000007b */
[C---:B------:R-:W-:Y:S01]  /*3ae0*/  FFMA.FTZ R124, R125.reuse, R124, R153 ;  /* 0x0000007c7d7c7223 */ /* 0x040fe20000010099 */
[----:B------:R-:W-:Y:S01]  /*3af0*/  FFMA.FTZ R123, R125, R148, -R150 ;  /* 0x000000947d7b7223 */ /* 0x000fe20000010896 */
[----:B------:R-:W-:Y:S01]  /*3b00*/  LOP3.LUT R153, R38, 0xffff0000, RZ, 0xc0, !PT ;  /* 0xffff000026997812 */ /* 0x000fe200078ec0ff */
[C---:B------:R-:W-:Y:S01]  /*3b10*/  IMAD.U32 R150, R37.reuse, 0x10000, RZ ;  /* 0x0001000025967824 */ /* 0x040fe200078e00ff */
[----:B------:R-:W-:Y:S01]  /*3b20*/  LOP3.LUT R37, R37, 0xffff0000, RZ, 0xc0, !PT ;  /* 0xffff000025257812 */ /* 0x000fe200078ec0ff */
[C---:B------:R-:W-:Y:S01]  /*3b30*/  IMAD.U32 R148, R122.reuse, 0x10000, RZ ;  /* 0x000100007a947824 */ /* 0x040fe200078e00ff */
[----:B------:R-:W-:Y:S01]  /*3b40*/  LOP3.LUT R122, R122, 0xffff0000, RZ, 0xc0, !PT ;  /* 0xffff00007a7a7812 */ /* 0x000fe200078ec0ff */
[C---:B------:R-:W-:Y:S01]  /*3b50*/  IMAD.U32 R152, R36.reuse, 0x10000, RZ ;  /* 0x0001000024987824 */ /* 0x040fe200078e00ff */
[----:B------:R-:W-:Y:S01]  /*3b60*/  LOP3.LUT R36, R36, 0xffff0000, RZ, 0xc0, !PT ;  /* 0xffff000024247812 */ /* 0x000fe200078ec0ff */
[----:B------:R-:W-:-:S02]  /*3b70*/  IMAD.U32 R125, R38, 0x10000, RZ ;  /* 0x00010000267d7824 */ /* 0x000fc400078e00ff */
[C---:B------:R-:W-:Y:S01]  /*3b80*/  FMUL.FTZ R154, R153.reuse, R148 ;  /* 0x00000094999a7220 */ /* 0x040fe20000410000 */
[-C--:B------:R-:W-:Y:S01]  /*3b90*/  FMUL.FTZ R156, R153, R150.reuse ;  /* 0x00000096999c7220 */ /* 0x080fe20000410000 */
[C---:B------:R-:W-:Y:S01]  /*3ba0*/  LOP3.LUT R38, R39.reuse, 0xffff0000, RZ, 0xc0, !PT ;  /* 0xffff000027267812 */ /* 0x040fe200078ec0ff */
[----:B------:R-:W-:Y:S01]  /*3bb0*/  FMUL.FTZ R161, R36, R85 ;  /* 0x0000005524a17220 */ /* 0x000fe20000410000 */
[----:B------:R-:W-:Y:S01]  /*3bc0*/  SHF.L.U32 R153, R84, 0x10, RZ ;  /* 0x0000001054997819 */ /* 0x000fe200000006ff */
[----:B------:R-:W-:Y:S02]  /*3bd0*/  IMAD.U32 R39, R39, 0x10000, RZ ;  /* 0x0001000027277824 */ /* 0x000fe400078e00ff */
[C---:B------:R-:W-:Y:S01]  /*3be0*/  FFMA.FTZ R154, R125.reuse, R150, -R154 ;  /* 0x000000967d9a7223 */ /* 0x040fe2000001089a */
[C---:B------:R-:W-:Y:S01]  /*3bf0*/  FMUL.FTZ R84, R38.reuse, R122 ;  /* 0x0000007a26547220 */ /* 0x040fe20000410000 */
[----:B------:R-:W-:Y:S01]  /*3c00*/  FMUL.FTZ R163, R38, R37 ;  /* 0x0000002526a37220 */ /* 0x000fe20000410000 */
[----:B------:R-:W-:Y:S01]  /*3c10*/  FMUL.FTZ R36, R36, R153 ;  /* 0x0000009924247220 */ /* 0x000fe20000410000 */
[----:B------:R-:W-:Y:S01]  /*3c20*/  FFMA.FTZ R125, R125, R148, R156 ;  /* 0x000000947d7d7223 */ /* 0x000fe2000001009c */
[C---:B------:R-:W-:Y:S01]  /*3c30*/  FFMA.FTZ R84, R39.reuse, R37, -R84 ;  /* 0x0000002527547223 */ /* 0x040fe20000010854 */
[----:B------:R-:W-:Y:S01]  /*3c40*/  FFMA.FTZ R163, R39, R122, R163 ;  /* 0x0000007a27a37223 */ /* 0x000fe200000100a3 */
[C---:B------:R-:W-:Y:S01]  /*3c50*/  FFMA.FTZ R161, R152.reuse, R153, -R161 ;  /* 0x0000009998a17223 */ /* 0x040fe200000108a1 */
[----:B------:R-:W-:Y:S01]  /*3c60*/  FFMA.FTZ R36, R152, R85, R36 ;  /* 0x0000005598247223 */ /* 0x000fe20000010024 */
[----:B------:R-:W-:-:S02]  /*3c70*/  F2FP.BF16.F32.PACK_AB R37, R124, R123 ;  /* 0x0000007b7c25723e */ /* 0x000fc400000010ff */
[----:B------:R-:W-:Y:S02]  /*3c80*/  F2FP.BF16.F32.PACK_AB R39, R163, R84 ;  /* 0x00000054a327723e */ /* 0x000fe400000010ff */
[----:B------:R-:W-:Y:S02]  /*3c90*/  F2FP.BF16.F32.PACK_AB R38, R125, R154 ;  /* 0x0000009a7d26723e */ /* 0x000fe400000010ff */
[----:B------:R-:W-:-:S07]  /*3ca0*/  F2FP.BF16.F32.PACK_AB R36, R36, R161 ;  /* 0x000000a12424723e */ /* 0x000fce00000010ff */
.L_x_671:
[----:B------:R-:W-:Y:S05]  /*3cb0*/  BSYNC B3 ;  /* 0x0000000000037941 */ /* 0x000fea0003800000 */
.L_x_670:
[----:B------:R-:W-:Y:S02]  /*3cc0*/  ULDC.64 UR4, c[0x0][0x208] ;  /* 0x0000820000047ab9 */ /* 0x000fe40000000a00 */
[----:B--2---:R1:W-:Y:S03]  /*3cd0*/  STG.E.128 desc[UR4][R56.64], R36 ;  /* 0x0000002438007986 */ /* 0x0043e6000c101d04 */
.L_x_669:
[----:B------:R-:W-:Y:S05]  /*3ce0*/  BSYNC B2 ;  /* 0x0000000000027941 */ /* 0x000fea0003800000 */
.L_x_668:
[----:B------:R-:W-:Y:S01]  /*3cf0*/  ISETP.NE.AND P3, PT, R10, RZ, PT ;  /* 0x000000ff0a00720c */ /* 0x000fe20003f65270 */
[----:B------:R-:W-:-:S12]  /*3d00*/  BSSY B2, `(.L_x_672) ;  /* 0x0000036000027945 */ /* 0x000fd80003800000 */
[----:B------:R-:W-:Y:S05]  /*3d10*/  @!P3 BRA `(.L_x_673) ;  /* 0x0000000000d0b947 */ /* 0x000fea0003800000 */
[----:B-1----:R1:W2:Y:S01]  /*3d20*/  LDS.128 R36, [R4+0x26c00] ;  /* 0x026c000004247984 */ /* 0x0022a20000000c00 */
[----:B------:R-:W-:Y:S01]  /*3d30*/  ISETP.GE.AND P3, PT, R215, R115, PT ;  /* 0x00000073d700720c */ /* 0x000fe20003f66270 */
[----:B------:R-:W-:-:S12]  /*3d40*/  BSSY B3, `(.L_x_674) ;  /* 0x000002f000037945 */ /* 0x000fd80003800000 */
[----:B-1----:R-:W-:Y:S05]  /*3d50*/  @P3 BRA `(.L_x_675) ;  /* 0x0000000000b43947 */ /* 0x002fea0003800000 */
[----:B------:R-:W-:Y:S01]  /*3d60*/  SHF.R.U64 R116, R116, 0x10, R117 ;  /* 0x0000001074747819 */ /* 0x000fe20000001275 */
[----:B--2---:R-:W-:Y:S01]  /*3d70*/  IMAD.U32 R85, R38, 0x10000, RZ ;  /* 0x0001000026557824 */ /* 0x004fe200078e00ff */
[--C-:B------:R-:W-:Y:S01]  /*3d80*/  SHF.R.U64 R90, R90, 0x10, R91.reuse ;  /* 0x000000105a5a7819 */ /* 0x100fe2000000125b */
[----:B------:R-:W-:Y:S01]  /*3d90*/  IMAD.U32 R122, R39, 0x10000, RZ ;  /* 0x00010000277a7824 */ /* 0x000fe200078e00ff */
[----:B------:R-:W-:Y:S02]  /*3da0*/  SHF.R.U32.HI R91, RZ, 0x10, R91 ;  /* 0x00000010ff5b7819 */ /* 0x000fe4000001165b */
[----:B------:R-:W-:Y:S02]  /*3db0*/  SHF.R.U32.HI R123, RZ, 0x10, R117 ;  /* 0x00000010ff7b7819 */ /* 0x000fe40000011675 */
[----:B------:R-:W-:Y:S02]  /*3dc0*/  PRMT R116, R145, 0x5432, R116 ;  /* 0x0000543291747816 */ /* 0x000fe40000000074 */
[----:B------:R-:W-:-:S02]  /*3dd0*/  PRMT R117, R138, 0x5432, R90 ;  /* 0x000054328a757816 */ /* 0x000fc4000000005a */
[----:B------:R-:W-:Y:S02]  /*3de0*/  PRMT R90, R187, 0x5410, R91 ;  /* 0x00005410bb5a7816 */ /* 0x000fe4000000005b */
[----:B------:R-:W-:Y:S02]  /*3df0*/  PRMT R91, R189, 0x5410, R123 ;  /* 0x00005410bd5b7816 */ /* 0x000fe4000000007b */
[----:B------:R-:W-:Y:S01]  /*3e00*/  LOP3.LUT R153, R37, 0xffff0000, RZ, 0xc0, !PT ;  /* 0xffff000025997812 */ /* 0x000fe200078ec0ff */
[----:B------:R-:W-:Y:S01]  /*3e10*/  IMAD.U32 R125, R90, 0x10000, RZ ;  /* 0x000100005a7d7824 */ /* 0x000fe200078e00ff */
[C---:B------:R-:W-:Y:S01]  /*3e20*/  LOP3.LUT R124, R116.reuse, 0xffff0000, RZ, 0xc0, !PT ;  /* 0xffff0000747c7812 */ /* 0x040fe200078ec0ff */
[----:B------:R-:W-:Y:S01]  /*3e30*/  IMAD.U32 R123, R91, 0x10000, RZ ;  /* 0x000100005b7b7824 */ /* 0x000fe200078e00ff */
[----:B------:R-:W-:Y:S01]  /*3e40*/  LOP3.LUT R148, R117, 0xffff0000, RZ, 0xc0, !PT ;  /* 0xffff000075947812 */ /* 0x000fe200078ec0ff */
[----:B------:R-:W-:Y:S01]  /*3e50*/  IMAD.U32 R116, R116, 0x10000, RZ ;  /* 0x0001000074747824 */ /* 0x000fe200078e00ff */
[----:B------:R-:W-:Y:S01]  /*3e60*/  LOP3.LUT R38, R38, 0xffff0000, RZ, 0xc0, !PT ;  /* 0xffff000026267812 */ /* 0x000fe200078ec0ff */
[----:B------:R-:W-:Y:S01]  /*3e70*/  FMUL.FTZ R150, R153, R124 ;  /* 0x0000007c99967220 */ /* 0x000fe20000410000 */
[----:B------:R-:W-:Y:S01]  /*3e80*/  LOP3.LUT R84, R39, 0xffff0000, RZ, 0xc0, !PT ;  /* 0xffff000027547812 */ /* 0x000fe200078ec0ff */
[----:B------:R-:W-:-:S02]  /*3e90*/  IMAD.U32 R39, R37, 0x10000, RZ ;  /* 0x0001000025277824 */ /* 0x000fc400078e00ff */
[-C--:B------:R-:W-:Y:S01]  /*3ea0*/  FMUL.FTZ R153, R153, R148.reuse ;  /* 0x0000009499997220 */ /* 0x080fe20000410000 */
[----:B------:R-:W-:Y:S02]  /*3eb0*/  IMAD.U32 R37, R36, 0x10000, RZ ;  /* 0x0001000024257824 */ /* 0x000fe400078e00ff */
[----:B------:R-:W-:Y:S01]  /*3ec0*/  FMUL.FTZ R152, R38, R123 ;  /* 0x0000007b26987220 */ /* 0x000fe20000410000 */
[----:B------:R-:W-:Y:S01]  /*3ed0*/  LOP3.LUT R36, R36, 0xffff0000, RZ, 0xc0, !PT ;  /* 0xffff000024247812 */ /* 0x000fe200078ec0ff */
[C---:B------:R-:W-:Y:S01]  /*3ee0*/  FFMA.FTZ R150, R39.reuse, R148, -R150 ;  /* 0x0000009427967223 */ /* 0x040fe20000010896 */
[----:B------:R-:W-:Y:S01]  /*3ef0*/  FFMA.FTZ R153, R39, R124, R153 ;  /* 0x0000007c27997223 */ /* 0x000fe20000010099 */
[-C--:B------:R-:W-:Y:S01]  /*3f00*/  FMUL.FTZ R38, R38, R125.reuse ;  /* 0x0000007d26267220 */ /* 0x080fe20000410000 */
[----:B------:R-:W-:Y:S01]  /*3f10*/  LOP3.LUT R91, R91, 0xffff0000, RZ, 0xc0, !PT ;  /* 0xffff00005b5b7812 */ /* 0x000fe200078ec0ff */
[----:B------:R-:W-:Y:S01]  /*3f20*/  IMAD.U32 R117, R117, 0x10000, RZ ;  /* 0x0001000075757824 */ /* 0x000fe200078e00ff */
[----:B------:R-:W-:Y:S01]  /*3f30*/  LOP3.LUT R39, R90, 0xffff0000, RZ, 0xc0, !PT ;  /* 0xffff00005a277812 */ /* 0x000fe200078ec0ff */
[C---:B------:R-:W-:Y:S01]  /*3f40*/  FFMA.FTZ R152, R85.reuse, R125, -R152 ;  /* 0x0000007d55987223 */ /* 0x040fe20000010898 */
[----:B------:R-:W-:Y:S01]  /*3f50*/  FFMA.FTZ R85, R85, R123, R38 ;  /* 0x0000007b55557223 */ /* 0x000fe20000010026 */
[----:B------:R-:W-:Y:S01]  /*3f60*/  FMUL.FTZ R123, R84, R91 ;  /* 0x0000005b547b7220 */ /* 0x000fe20000410000 */
[CC--:B------:R-:W-:Y:S01]  /*3f70*/  FMUL.FTZ R38, R36.reuse, R116.reuse ;  /* 0x0000007424267220 */ /* 0x0c0fe20000410000 */
[----:B------:R-:W-:Y:S01]  /*3f80*/  FMUL.FTZ R125, R36, R117 ;  /* 0x00000075247d7220 */ /* 0x000fe20000410000 */
[-C--:B------:R-:W-:Y:S01]  /*3f90*/  FMUL.FTZ R84, R84, R39.reuse ;  /* 0x0000002754547220 */ /* 0x080fe20000410000 */
[C---:B------:R-:W-:Y:S01]  /*3fa0*/  FFMA.FTZ R123, R122.reuse, R39, -R123 ;  /* 0x000000277a7b7223 */ /* 0x040fe2000001087b */
[C---:B------:R-:W-:Y:S01]  /*3fb0*/  FFMA.FTZ R38, R37.reuse, R117, -R38 ;  /* 0x0000007525267223 */ /* 0x040fe20000010826 */
[----:B------:R-:W-:Y:S01]  /*3fc0*/  FFMA.FTZ R125, R37, R116, R125 ;  /* 0x00000074257d7223 */ /* 0x000fe2000001007d */
[----:B------:R-:W-:Y:S01]  /*3fd0*/  FFMA.FTZ R84, R122, R91, R84 ;  /* 0x0000005b7a547223 */ /* 0x000fe20000010054 */
[----:B------:R-:W-:-:S02]  /*3fe0*/  F2FP.BF16.F32.PACK_AB R152, R85, R152 ;  /* 0x000000985598723e */ /* 0x000fc400000010ff */
[----:B------:R-:W-:Y:S02]  /*3ff0*/  F2FP.BF16.F32.PACK_AB R37, R153, R150 ;  /* 0x000000969925723e */ /* 0x000fe400000010ff */
[----:B------:R-:W-:Y:S01]  /*4000*/  F2FP.BF16.F32.PACK_AB R36, R125, R38 ;  /* 0x000000267d24723e */ /* 0x000fe200000010ff */
[----:B------:R-:W-:Y:S01]  /*4010*/  IMAD.MOV.U32 R38, RZ, RZ, R152 ;  /* 0x000000ffff267224 */ /* 0x000fe200078e0098 */
[----:B------:R-:W-:-:S07]  /*4020*/  F2FP.BF16.F32.PACK_AB R39, R84, R123 ;  /* 0x0000007b5427723e */ /* 0x000fce00000010ff */
.L_x_675:
[----:B------:R-:W-:Y:S05]  /*4030*/  BSYNC B3 ;  /* 0x0000000000037941 */ /* 0x000fea0003800000 */
.L_x_674:
[----:B------:R-:W-:Y:S02]  /*4040*/  ULDC.64 UR4, c[0x0][0x208] ;  /* 0x0000820000047ab9 */ /* 0x000fe40000000a00 */
[----:B--2---:R2:W-:Y:S03]  /*4050*/  STG.E.128 desc[UR4][R56.64+0x80], R36 ;  /* 0x0000802438007986 */ /* 0x0045e6000c101d04 */
.L_x_673:
[----:B------:R-:W-:Y:S05]  /*4060*/  BSYNC B2 ;  /* 0x0000000000027941 */ /* 0x000fea0003800000 */
.L_x_672:
[----:B------:R-:W-:Y:S01]  /*4070*/  ISETP.NE.AND P3, PT, R9, RZ, PT ;  /* 0x000000ff0900720c */ /* 0x000fe20003f65270 */
[----:B------:R-:W-:-:S12]  /*4080*/  BSSY B2, `(.L_x_676) ;  /* 0x0000036000027945 */ /* 0x000fd80003800000 */
[----:B------:R-:W-:Y:S05]  /*4090*/  @!P3 BRA `(.L_x_677) ;  /* 0x0000000000d0b947 */ /* 0x000fea0003800000 */
[----:B-12---:R1:W2:Y:S01]  /*40a0*/  LDS.128 R36, [R4+0x29400] ;  /* 0x0294000004247984 */ /* 0x0062a20000000c00 */
[----:B------:R-:W-:Y:S01]  /*40b0*/  ISETP.GE.AND P3, PT, R214, R115, PT ;  /* 0x00000073d600720c */ /* 0x000fe20003f66270 */
[----:B------:R-:W-:-:S12]  /*40c0*/  BSSY B3, `(.L_x_678) ;  /* 0x000002f000037945 */ /* 0x000fd80003800000 */
[----:B-1----:R-:W-:Y:S05]  /*40d0*/  @P3 BRA `(.L_x_679) ;  /* 0x0000000000b43947 */ /* 0x002fea0003800000 */
[----:B------:R-:W-:Y:S01]  /*40e0*/  SHF.R.U64 R88, R88, 0x10, R89 ;  /* 0x0000001058587819 */ /* 0x000fe20000001259 */
[----:B--2---:R-:W-:Y:S01]  /*40f0*/  IMAD.U32 R90, R39, 0x10000, RZ ;  /* 0x00010000275a7824 */ /* 0x004fe200078e00ff */
[--C-:B------:R-:W-:Y:S02]  /*4100*/  SHF.R.U64 R84, R82, 0x10, R83.reuse ;  /* 0x0000001052547819 */ /* 0x100fe40000001253 */
[----:B------:R-:W-:Y:S01]  /*4110*/  SHF.R.U32.HI R85, RZ, 0x10, R83 ;  /* 0x00000010ff557819 */ /* 0x000fe20000011653 */
[----:B------:R-:W-:Y:S01]  /*4120*/  IMAD.U32 R83, R38, 0x10000, RZ ;  /* 0x0001000026537824 */ /* 0x000fe200078e00ff */
        /* <DEDUP_REMOVED lines=40> */
.L_x_679:
[----:B------:R-:W-:Y:S05]  /*43b0*/  BSYNC B3 ;  /* 0x0000000000037941 */ /* 0x000fea0003800000 */
.L_x_678:
[----:B------:R-:W-:Y:S02]  /*43c0*/  ULDC.64 UR4, c[0x0][0x208] ;  /* 0x0000820000047ab9 */ /* 0x000fe40000000a00 */
[----:B--2---:R3:W-:Y:S03]  /*43d0*/  STG.E.128 desc[UR4][R56.64+0x100], R36 ;  /* 0x0001002438007986 */ /* 0x0047e6000c101d04 */
.L_x_677:
[----:B------:R-:W-:Y:S05]  /*43e0*/  BSYNC B2 ;  /* 0x0000000000027941 */ /* 0x000fea0003800000 */
.L_x_676:
[----:B------:R-:W-:-:S13]  /*43f0*/  ISETP.NE.AND P3, PT, R8, RZ, PT ;  /* 0x000000ff0800720c */ /* 0x000fda0003f65270 */
[----:B------:R-:W-:Y:S05]  /*4400*/  @!P3 BRA `(.L_x_667) ;  /* 0x0000000000d0b947 */ /* 0x000fea0003800000 */
[----:B-123--:R1:W2:Y:S01]  /*4410*/  LDS.128 R36, [R4+0x2bc00] ;  /* 0x02bc000004247984 */ /* 0x00e2a20000000c00 */
[----:B------:R-:W-:Y:S01]  /*4420*/  ISETP.GE.AND P3, PT, R216, R115, PT ;  /* 0x00000073d800720c */ /* 0x000fe20003f66270 */
[----:B------:R-:W-:-:S12]  /*4430*/  BSSY B2, `(.L_x_680) ;  /* 0x000002f000027945 */ /* 0x000fd80003800000 */
[----:B-1----:R-:W-:Y:S05]  /*4440*/  @P3 BRA `(.L_x_681) ;  /* 0x0000000000b43947 */ /* 0x002fea0003800000 */
[----:B------:R-:W-:Y:S01]  /*4450*/  SHF.R.U64 R82, R80, 0x10, R81 ;  /* 0x0000001050527819 */ /* 0x000fe20000001251 */
[----:B--2---:R-:W-:Y:S01]  /*4460*/  IMAD.U32 R84, R39, 0x10000, RZ ;  /* 0x0001000027547824 */ /* 0x004fe200078e00ff */
[----:B------:R-:W-:Y:S02]  /*4470*/  SHF.R.U64 R83, R78, 0x10, R79 ;  /* 0x000000104e537819 */ /* 0x000fe4000000124f */
[----:B------:R-:W-:Y:S02]  /*4480*/  SHF.R.U32.HI R81, RZ, 0x10, R81 ;  /* 0x00000010ff517819 */ /* 0x000fe40000011651 */
[----:B------:R-:W-:Y:S02]  /*4490*/  PRMT R82, R136, 0x5432, R82 ;  /* 0x0000543288527816 */ /* 0x000fe40000000052 */
[----:B------:R-:W-:Y:S01]  /*44a0*/  SHF.R.U32.HI R85, RZ, 0x10, R79 ;  /* 0x00000010ff557819 */ /* 0x000fe2000001164f */
[----:B------:R-:W-:Y:S01]  /*44b0*/  IMAD.U32 R79, R38, 0x10000, RZ ;  /* 0x00010000264f7824 */ /* 0x000fe200078e00ff */
[----:B------:R-:W-:-:S02]  /*44c0*/  PRMT R83, R183, 0x5410, R83 ;  /* 0x00005410b7537816 */ /* 0x000fc40000000053 */
[----:B------:R-:W-:Y:S02]  /*44d0*/  PRMT R81, R185, 0x5410, R81 ;  /* 0x00005410b9517816 */ /* 0x000fe40000000051 */
[----:B------:R-:W-:Y:S02]  /*44e0*/  LOP3.LUT R91, R37, 0xffff0000, RZ, 0xc0, !PT ;  /* 0xffff0000255b7812 */ /* 0x000fe400078ec0ff */
[C---:B------:R-:W-:Y:S01]  /*44f0*/  LOP3.LUT R88, R82.reuse, 0xffff0000, RZ, 0xc0, !PT ;  /* 0xffff000052587812 */ /* 0x040fe200078ec0ff */
[----:B------:R-:W-:Y:S01]  /*4500*/  IMAD.U32 R82, R82, 0x10000, RZ ;  /* 0x0001000052527824 */ /* 0x000fe200078e00ff */
[----:B------:R-:W-:Y:S01]  /*4510*/  PRMT R80, R184, 0x5410, R85 ;  /* 0x00005410b8507816 */ /* 0x000fe20000000055 */
[----:B------:R-:W-:Y:S01]  /*4520*/  IMAD.U32 R85, R81, 0x10000, RZ ;  /* 0x0001000051557824 */ /* 0x000fe200078e00ff */
[----:B------:R-:W-:Y:S01]  /*4530*/  LOP3.LUT R90, R83, 0xffff0000, RZ, 0xc0, !PT ;  /* 0xffff0000535a7812 */ /* 0x000fe200078ec0ff */
[----:B------:R-:W-:Y:S01]  /*4540*/  FMUL.FTZ R116, R91, R88 ;  /* 0x000000585b747220 */ /* 0x000fe20000410000 */
[----:B------:R-:W-:Y:S01]  /*4550*/  LOP3.LUT R38, R38, 0xffff0000, RZ, 0xc0, !PT ;  /* 0xffff000026267812 */ /* 0x000fe200078ec0ff */
[----:B------:R-:W-:Y:S01]  /*4560*/  IMAD.U32 R89, R80, 0x10000, RZ ;  /* 0x0001000050597824 */ /* 0x000fe200078e00ff */
        /* <DEDUP_REMOVED lines=27> */
.L_x_681:
[----:B------:R-:W-:Y:S05]  /*4720*/  BSYNC B2 ;  /* 0x0000000000027941 */ /* 0x000fea0003800000 */
.L_x_680:
[----:B------:R-:W-:Y:S02]  /*4730*/  ULDC.64 UR4, c[0x0][0x208] ;  /* 0x0000820000047ab9 */ /* 0x000fe40000000a00 */
[----:B--2---:R4:W-:Y:S03]  /*4740*/  STG.E.128 desc[UR4][R56.64+0x180], R36 ;  /* 0x0001802438007986 */ /* 0x0049e6000c101d04 */
.L_x_667:
[----:B------:R-:W-:Y:S05]  /*4750*/  BSYNC B1 ;  /* 0x0000000000017941 */ /* 0x000fea0003800000 */
.L_x_666:
[----:B------:R-:W-:Y:S04]  /*4760*/  BSSY B1, `(.L_x_682) ;  /* 0x00000e1000017945 */ /* 0x000fe80003800000 */
[----:B------:R-:W-:Y:S05]  /*4770*/  @P4 BRA `(.L_x_683) ;  /* 0x0000000c007c4947 */ /* 0x000fea0003800000 */
[----:B------:R-:W-:Y:S01]  /*4780*/  ISETP.NE.AND P3, PT, R26, RZ, PT ;  /* 0x000000ff1a00720c */ /* 0x000fe20003f65270 */
[----:B------:R-:W-:-:S12]  /*4790*/  BSSY B2, `(.L_x_684) ;  /* 0x0000036000027945 */ /* 0x000fd80003800000 */
[----:B------:R-:W-:Y:S05]  /*47a0*/  @!P3 BRA `(.L_x_685) ;  /* 0x0000000000d0b947 */ /* 0x000fea0003800000 */
[----:B-1234-:R1:W2:Y:S01]  /*47b0*/  LDS.128 R36, [R4+0x25400] ;  /* 0x0254000004247984 */ /* 0x01e2a20000000c00 */
[----:B------:R-:W-:Y:S01]  /*47c0*/  ISETP.GE.AND P3, PT, R22, R115, PT ;  /* 0x000000731600720c */ /* 0x000fe20003f66270 */
[----:B------:R-:W-:-:S12]  /*47d0*/  BSSY B3, `(.L_x_686) ;  /* 0x000002f000037945 */ /* 0x000fd80003800000 */
[----:B-1----:R-:W-:Y:S05]  /*47e0*/  @P3 BRA `(.L_x_687) ;  /* 0x0000000000b43947 */ /* 0x002fea0003800000 */
[----:B------:R-:W-:Y:S01]  /*47f0*/  SHF.R.U64 R76, R76, 0x10, R77 ;  /* 0x000000104c4c7819 */ /* 0x000fe2000000124d */
[----:B--2---:R-:W-:Y:S01]  /*4800*/  IMAD.U32 R78, R37, 0x10000, RZ ;  /* 0x00010000254e7824 */ /* 0x004fe200078e00ff */
[----:B------:R-:W-:Y:S01]  /*4810*/  SHF.R.U64 R74, R74, 0x10, R75 ;  /* 0x000000104a4a7819 */ /* 0x000fe2000000124b */
[----:B------:R-:W-:Y:S01]  /*4820*/  IMAD.U32 R57, R38, 0x10000, RZ ;  /* 0x0001000026397824 */ /* 0x000fe200078e00ff */
[----:B------:R-:W-:Y:S02]  /*4830*/  SHF.R.U32.HI R77, RZ, 0x10, R77 ;  /* 0x00000010ff4d7819 */ /* 0x000fe4000001164d */
[----:B------:R-:W-:Y:S02]  /*4840*/  SHF.R.U32.HI R75, RZ, 0x10, R75 ;  /* 0x00000010ff4b7819 */ /* 0x000fe4000001164b */
[----:B------:R-:W-:Y:S02]  /*4850*/  PRMT R181, R181, 0x5410, R76 ;  /* 0x00005410b5b57816 */ /* 0x000fe4000000004c */
[----:B------:R-:W-:Y:S01]  /*4860*/  PRMT R173, R173, 0x5410, R74 ;  /* 0x00005410adad7816 */ /* 0x000fe2000000004a */
[----:B------:R-:W-:Y:S01]  /*4870*/  IMAD.U32 R74, R36, 0x10000, RZ ;  /* 0x00010000244a7824 */ /* 0x000fe200078e00ff */
[----:B------:R-:W-:-:S02]  /*4880*/  PRMT R182, R182, 0x5410, R77 ;  /* 0x00005410b6b67816 */ /* 0x000fc4000000004d */
        /* <DEDUP_REMOVED lines=10> */
[C---:B------:R-:W-:Y:S01]  /*4930*/  FMUL.FTZ R82, R38.reuse, R75 ;  /* 0x0000004b26527220 */ /* 0x040fe20000410000 */
[----:B------:R-:W-:Y:S01]  /*4940*/  LOP3.LUT R56, R39, 0xffff0000, RZ, 0xc0, !PT ;  /* 0xffff000027387812 */ /* 0x000fe200078ec0ff */
[-C--:B------:R-:W-:Y:S01]  /*4950*/  FMUL.FTZ R37, R37, R77.reuse ;  /* 0x0000004d25257220 */ /* 0x080fe20000410000 */
[----:B------:R-:W-:Y:S01]  /*4960*/  FMUL.FTZ R38, R38, R76 ;  /* 0x0000004c26267220 */ /* 0x000fe20000410000 */
[----:B------:R-:W-:Y:S01]  /*4970*/  LOP3.LUT R182, R182, 0xffff0000, RZ, 0xc0, !PT ;  /* 0xffff0000b6b67812 */ /* 0x000fe200078ec0ff */
[----:B------:R-:W-:Y:S01]  /*4980*/  IMAD.U32 R173, R173, 0x10000, RZ ;  /* 0x00010000adad7824 */ /* 0x000fe200078e00ff */
[----:B------:R-:W-:Y:S01]  /*4990*/  LOP3.LUT R172, R172, 0xffff0000, RZ, 0xc0, !PT ;  /* 0xffff0000acac7812 */ /* 0x000fe200078ec0ff */
[C---:B------:R-:W-:Y:S01]  /*49a0*/  FFMA.FTZ R79, R78.reuse, R77, -R79 ;  /* 0x0000004d4e4f7223 */ /* 0x040fe2000001084f */
[----:B------:R-:W-:Y:S01]  /*49b0*/  FFMA.FTZ R78, R78, R80, R37 ;  /* 0x000000504e4e7223 */ /* 0x000fe20000010025 */
[C---:B------:R-:W-:Y:S01]  /*49c0*/  FFMA.FTZ R82, R57.reuse, R76, -R82 ;  /* 0x0000004c39527223 */ /* 0x040fe20000010852 */
[----:B------:R-:W-:Y:S01]  /*49d0*/  FFMA.FTZ R57, R57, R75, R38 ;  /* 0x0000004b39397223 */ /* 0x000fe20000010026 */
[----:B------:R-:W-:Y:S01]  /*49e0*/  FMUL.FTZ R37, R36, R181 ;  /* 0x000000b524257220 */ /* 0x000fe20000410000 */
[----:B------:R-:W-:-:S02]  /*49f0*/  IMAD.U32 R39, R39, 0x10000, RZ ;  /* 0x0001000027277824 */ /* 0x000fc400078e00ff */
[C---:B------:R-:W-:Y:S01]  /*4a00*/  FMUL.FTZ R38, R56.reuse, R182 ;  /* 0x000000b638267220 */ /* 0x040fe20000410000 */
[-C--:B------:R-:W-:Y:S01]  /*4a10*/  FMUL.FTZ R75, R56, R172.reuse ;  /* 0x000000ac384b7220 */ /* 0x080fe20000410000 */
[-C--:B------:R-:W-:Y:S01]  /*4a20*/  FMUL.FTZ R36, R36, R173.reuse ;  /* 0x000000ad24247220 */ /* 0x080fe20000410000 */
[C---:B------:R-:W-:Y:S01]  /*4a30*/  FFMA.FTZ R37, R74.reuse, R173, -R37 ;  /* 0x000000ad4a257223 */ /* 0x040fe20000010825 */
[C---:B------:R-:W-:Y:S01]  /*4a40*/  FFMA.FTZ R38, R39.reuse, R172, -R38 ;  /* 0x000000ac27267223 */ /* 0x040fe20000010826 */
[----:B------:R-:W-:Y:S01]  /*4a50*/  FFMA.FTZ R75, R39, R182, R75 ;  /* 0x000000b6274b7223 */ /* 0x000fe2000001004b */
[----:B------:R-:W-:Y:S01]  /*4a60*/  FFMA.FTZ R36, R74, R181, R36 ;  /* 0x000000b54a247223 */ /* 0x000fe20000010024 */
[----:B------:R-:W-:-:S03]  /*4a70*/  F2FP.BF16.F32.PACK_AB R78, R78, R79 ;  /* 0x0000004f4e4e723e */ /* 0x000fc600000010ff */
[----:B------:R-:W-:Y:S02]  /*4a80*/  F2FP.BF16.F32.PACK_AB R39, R75, R38 ;  /* 0x000000264b27723e */ /* 0x000fe400000010ff */
[----:B------:R-:W-:Y:S01]  /*4a90*/  F2FP.BF16.F32.PACK_AB R36, R36, R37 ;  /* 0x000000252424723e */ /* 0x000fe200000010ff */
[----:B------:R-:W-:Y:S01]  /*4aa0*/  IMAD.MOV.U32 R37, RZ, RZ, R78 ;  /* 0x000000ffff257224 */ /* 0x000fe200078e004e */
[----:B------:R-:W-:-:S07]  /*4ab0*/  F2FP.BF16.F32.PACK_AB R38, R57, R82 ;  /* 0x000000523926723e */ /* 0x000fce00000010ff */
.L_x_687:
[----:B------:R-:W-:Y:S05]  /*4ac0*/  BSYNC B3 ;  /* 0x0000000000037941 */ /* 0x000fea0003800000 */
.L_x_686:
[----:B------:R-:W-:Y:S02]  /*4ad0*/  ULDC.64 UR4, c[0x0][0x208] ;  /* 0x0000820000047ab9 */ /* 0x000fe40000000a00 */
[----:B--2---:R1:W-:Y:S03]  /*4ae0*/  STG.E.128 desc[UR4][R50.64], R36 ;  /* 0x0000002432007986 */ /* 0x0043e6000c101d04 */
.L_x_685:
[----:B------:R-:W-:Y:S05]  /*4af0*/  BSYNC B2 ;  /* 0x0000000000027941 */ /* 0x000fea0003800000 */
.L_x_684:
[----:B------:R-:W-:Y:S01]  /*4b00*/  ISETP.NE.AND P3, PT, R10, RZ, PT ;  /* 0x000000ff0a00720c */ /* 0x000fe20003f65270 */
[----:B------:R-:W-:-:S12]  /*4b10*/  BSSY B2, `(.L_x_688) ;  /* 0x0000036000027945 */ /* 0x000fd80003800000 */
[----:B------:R-:W-:Y:S05]  /*4b20*/  @!P3 BRA `(.L_x_689) ;  /* 0x0000000000d0b947 */ /* 0x000fea0003800000 */
[----:B-1234-:R1:W2:Y:S01]  /*4b30*/  LDS.128 R36, [R4+0x27c00] ;  /* 0x027c000004247984 */ /* 0x01e2a20000000c00 */
[----:B------:R-:W-:Y:S01]  /*4b40*/  ISETP.GE.AND P3, PT, R215, R115, PT ;  /* 0x00000073d700720c */ /* 0x000fe20003f66270 */
[----:B------:R-:W-:-:S12]  /*4b50*/  BSSY B3, `(.L_x_690) ;  /* 0x000002f000037945 */ /* 0x000fd80003800000 */
[----:B-1----:R-:W-:Y:S05]  /*4b60*/  @P3 BRA `(.L_x_691) ;  /* 0x0000000000b43947 */ /* 0x002fea0003800000 */
[--C-:B------:R-:W-:Y:S01]  /*4b70*/  SHF.R.U64 R75, R70, 0x10, R71.reuse ;  /* 0x00000010464b7819 */ /* 0x100fe20000001247 */
[----:B--2---:R-:W-:Y:S01]  /*4b80*/  IMAD.U32 R56, R38, 0x10000, RZ ;  /* 0x0001000026387824 */ /* 0x004fe200078e00ff */
[----:B------:R-:W-:Y:S02]  /*4b90*/  SHF.R.U32.HI R70, RZ, 0x10, R71 ;  /* 0x00000010ff467819 */ /* 0x000fe40000011647 */
[--C-:B------:R-:W-:Y:S02]  /*4ba0*/  SHF.R.U64 R71, R72, 0x10, R73.reuse ;  /* 0x0000001048477819 */ /* 0x100fe40000001249 */
[----:B------:R-:W-:Y:S02]  /*4bb0*/  SHF.R.U32.HI R73, RZ, 0x10, R73 ;  /* 0x00000010ff497819 */ /* 0x000fe40000011649 */
[----:B------:R-:W-:Y:S02]  /*4bc0*/  PRMT R170, R170, 0x5410, R71 ;  /* 0x00005410aaaa7816 */ /* 0x000fe40000000047 */
[----:B------:R-:W-:-:S02]  /*4bd0*/  PRMT R166, R166, 0x5410, R75 ;  /* 0x00005410a6a67816 */ /* 0x000fc4000000004b */
[C---:B------:R-:W-:Y:S02]  /*4be0*/  LOP3.LUT R71, R37.reuse, 0xffff0000, RZ, 0xc0, !PT ;  /* 0xffff000025477812 */ /* 0x040fe400078ec0ff */
[C---:B------:R-:W-:Y:S01]  /*4bf0*/  LOP3.LUT R76, R170.reuse, 0xffff0000, RZ, 0xc0, !PT ;  /* 0xffff0000aa4c7812 */ /* 0x040fe200078ec0ff */
[----:B------:R-:W-:Y:S01]  /*4c00*/  IMAD.U32 R170, R170, 0x10000, RZ ;  /* 0x00010000aaaa7824 */ /* 0x000fe200078e00ff */
[----:B------:R-:W-:Y:S01]  /*4c10*/  PRMT R174, R174, 0x5410, R73 ;  /* 0x00005410aeae7816 */ /* 0x000fe20000000049 */
[----:B------:R-:W-:Y:S01]  /*4c20*/  IMAD.U32 R73, R37, 0x10000, RZ ;  /* 0x0001000025497824 */ /* 0x000fe200078e00ff */
[----:B------:R-:W-:Y:S01]  /*4c30*/  LOP3.LUT R72, R166, 0xffff0000, RZ, 0xc0, !PT ;  /* 0xffff0000a6487812 */ /* 0x000fe200078ec0ff */
[----:B------:R-:W-:Y:S01]  /*4c40*/  FMUL.FTZ R78, R71, R76 ;  /* 0x0000004c474e7220 */ /* 0x000fe20000410000 */
[----:B------:R-:W-:Y:S01]  /*4c50*/  PRMT R167, R167, 0x5410, R70 ;  /* 0x00005410a7a77816 */ /* 0x000fe20000000046 */
[----:B------:R-:W-:Y:S01]  /*4c60*/  IMAD.U32 R70, R174, 0x10000, RZ ;  /* 0x00010000ae467824 */ /* 0x000fe200078e00ff */
[----:B------:R-:W-:Y:S01]  /*4c70*/  LOP3.LUT R57, R38, 0xffff0000, RZ, 0xc0, !PT ;  /* 0xffff000026397812 */ /* 0x000fe200078ec0ff */
[----:B------:R-:W-:Y:S01]  /*4c80*/  FMUL.FTZ R75, R71, R72 ;  /* 0x00000048474b7220 */ /* 0x000fe20000410000 */
[C---:B------:R-:W-:Y:S01]  /*4c90*/  IMAD.U32 R37, R36.reuse, 0x10000, RZ ;  /* 0x0001000024257824 */ /* 0x040fe200078e00ff */
[----:B------:R-:W-:Y:S01]  /*4ca0*/  LOP3.LUT R71, R36, 0xffff0000, RZ, 0xc0, !PT ;  /* 0xffff000024477812 */ /* 0x000fe200078ec0ff */
[----:B------:R-:W-:-:S02]  /*4cb0*/  IMAD.U32 R74, R167, 0x10000, RZ ;  /* 0x00010000a74a7824 */ /* 0x000fc400078e00ff */
[----:B------:R-:W-:Y:S01]  /*4cc0*/  FFMA.FTZ R36, R73, R72, -R78 ;  /* 0x0000004849247223 */ /* 0x000fe2000001084e */
[----:B------:R-:W-:Y:S01]  /*4cd0*/  FMUL.FTZ R77, R57, R70 ;  /* 0x00000046394d7220 */ /* 0x000fe20000410000 */
[----:B------:R-:W-:Y:S01]  /*4ce0*/  FFMA.FTZ R73, R73, R76, R75 ;  /* 0x0000004c49497223 */ /* 0x000fe2000001004b */
[----:B------:R-:W-:Y:S01]  /*4cf0*/  LOP3.LUT R38, R39, 0xffff0000, RZ, 0xc0, !PT ;  /* 0xffff000027267812 */ /* 0x000fe200078ec0ff */
[-C--:B------:R-:W-:Y:S01]  /*4d00*/  FMUL.FTZ R75, R57, R74.reuse ;  /* 0x0000004a394b7220 */ /* 0x080fe20000410000 */
[----:B------:R-:W-:Y:S01]  /*4d10*/  LOP3.LUT R174, R174, 0xffff0000, RZ, 0xc0, !PT ;  /* 0xffff0000aeae7812 */ /* 0x000fe200078ec0ff */
[----:B------:R-:W-:Y:S01]  /*4d20*/  FFMA.FTZ R57, R56, R74, -R77 ;  /* 0x0000004a38397223 */ /* 0x000fe2000001084d */
[----:B------:R-:W-:Y:S01]  /*4d30*/  LOP3.LUT R167, R167, 0xffff0000, RZ, 0xc0, !PT ;  /* 0xffff0000a7a77812 */ /* 0x000fe200078ec0ff */
[----:B------:R-:W-:Y:S02]  /*4d40*/  IMAD.U32 R166, R166, 0x10000, RZ ;  /* 0x00010000a6a67824 */ /* 0x000fe400078e00ff */
[----:B------:R-:W-:Y:S01]  /*4d50*/  FFMA.FTZ R56, R56, R70, R75 ;  /* 0x0000004638387223 */ /* 0x000fe2000001004b */
[----:B------:R-:W-:Y:S01]  /*4d60*/  FMUL.FTZ R70, R38, R174 ;  /* 0x000000ae26467220 */ /* 0x000fe20000410000 */
[----:B------:R-:W-:-:S02]  /*4d70*/  IMAD.U32 R39, R39, 0x10000, RZ ;  /* 0x0001000027277824 */ /* 0x000fc400078e00ff */
[-C--:B------:R-:W-:Y:S01]  /*4d80*/  FMUL.FTZ R75, R38, R167.reuse ;  /* 0x000000a7264b7220 */ /* 0x080fe20000410000 */
[C---:B------:R-:W-:Y:S01]  /*4d90*/  FMUL.FTZ R38, R71.reuse, R170 ;  /* 0x000000aa47267220 */ /* 0x040fe20000410000 */
[----:B------:R-:W-:Y:S01]  /*4da0*/  FMUL.FTZ R71, R71, R166 ;  /* 0x000000a647477220 */ /* 0x000fe20000410000 */
[C---:B------:R-:W-:Y:S01]  /*4db0*/  FFMA.FTZ R70, R39.reuse, R167, -R70 ;  /* 0x000000a727467223 */ /* 0x040fe20000010846 */
[----:B------:R-:W-:Y:S01]  /*4dc0*/  FFMA.FTZ R75, R39, R174, R75 ;  /* 0x000000ae274b7223 */ /* 0x000fe2000001004b */
[C---:B------:R-:W-:Y:S01]  /*4dd0*/  FFMA.FTZ R38, R37.reuse, R166, -R38 ;  /* 0x000000a625267223 */ /* 0x040fe20000010826 */
[----:B------:R-:W-:Y:S01]  /*4de0*/  FFMA.FTZ R71, R37, R170, R71 ;  /* 0x000000aa25477223 */ /* 0x000fe20000010047 */
[----:B------:R-:W-:Y:S02]  /*4df0*/  F2FP.BF16.F32.PACK_AB R56, R56, R57 ;  /* 0x000000393838723e */ /* 0x000fe400000010ff */
[----:B------:R-:W-:Y:S02]  /*4e00*/  F2FP.BF16.F32.PACK_AB R37, R73, R36 ;  /* 0x000000244925723e */ /* 0x000fe400000010ff */
[----:B------:R-:W-:Y:S01]  /*4e10*/  F2FP.BF16.F32.PACK_AB R36, R71, R38 ;  /* 0x000000264724723e */ /* 0x000fe200000010ff */
[----:B------:R-:W-:Y:S01]  /*4e20*/  IMAD.MOV.U32 R38, RZ, RZ, R56 ;  /* 0x000000ffff267224 */ /* 0x000fe200078e0038 */
[----:B------:R-:W-:-:S07]  /*4e30*/  F2FP.BF16.F32.PACK_AB R39, R75, R70 ;  /* 0x000000464b27723e */ /* 0x000fce00000010ff */
.L_x_691:
[----:B------:R-:W-:Y:S05]  /*4e40*/  BSYNC B3 ;  /* 0x0000000000037941 */ /* 0x000fea0003800000 */
.L_x_690:
[----:B------:R-:W-:Y:S02]  /*4e50*/  ULDC.64 UR4, c[0x0][0x208] ;  /* 0x0000820000047ab9 */ /* 0x000fe40000000a00 */
[----:B--2---:R1:W-:Y:S03]  /*4e60*/  STG.E.128 desc[UR4][R50.64+0x80], R36 ;  /* 0x0000802432007986 */ /* 0x0043e6000c101d04 */
.L_x_689:
[----:B------:R-:W-:Y:S05]  /*4e70*/  BSYNC B2 ;  /* 0x0000000000027941 */ /* 0x000fea0003800000 */
.L_x_688:
        /* <DEDUP_REMOVED lines=9> */
[----:B------:R-:W-:Y:S02]  /*4f10*/  SHF.R.U64 R73, R66, 0x10, R67 ;  /* 0x0000001042497819 */ /* 0x000fe40000001243 */
[----:B------:R-:W-:Y:S02]  /*4f20*/  SHF.R.U32.HI R68, RZ, 0x10, R69 ;  /* 0x00000010ff447819 */ /* 0x000fe40000011645 */
[----:B------:R-:W-:Y:S02]  /*4f30*/  SHF.R.U32.HI R71, RZ, 0x10, R67 ;  /* 0x00000010ff477819 */ /* 0x000fe40000011643 */
[----:B------:R-:W-:Y:S01]  /*4f40*/  PRMT R164, R164, 0x5410, R57 ;  /* 0x00005410a4a47816 */ /* 0x000fe20000000039 */
[----:B------:R-:W-:Y:S01]  /*4f50*/  IMAD.U32 R57, R37, 0x10000, RZ ;  /* 0x0001000025397824 */ /* 0x000fe200078e00ff */
[----:B------:R-:W-:-:S02]  /*4f60*/  PRMT R160, R160, 0x5410, R73 ;  /* 0x00005410a0a07816 */ /* 0x000fc40000000049 */
[----:B------:R-:W-:Y:S02]  /*4f70*/  PRMT R165, R165, 0x5410, R68 ;  /* 0x00005410a5a57816 */ /* 0x000fe40000000044 */
[----:B------:R-:W-:Y:S02]  /*4f80*/  PRMT R162, R162, 0x5410, R71 ;  /* 0x00005410a2a27816 */ /* 0x000fe40000000047 */
[----:B------:R-:W-:Y:S01]  /*4f90*/  LOP3.LUT R66, R37, 0xffff0000, RZ, 0xc0, !PT ;  /* 0xffff000025427812 */ /* 0x000fe200078ec0ff */
[----:B------:R-:W-:Y:S01]  /*4fa0*/  IMAD.U32 R71, R165, 0x10000, RZ ;  /* 0x00010000a5477824 */ /* 0x000fe200078e00ff */
[----:B------:R-:W-:Y:S01]  /*4fb0*/  LOP3.LUT R70, R164, 0xffff0000, RZ, 0xc0, !PT ;  /* 0xffff0000a4467812 */ /* 0x000fe200078ec0ff */
[----:B------:R-:W-:Y:S01]  /*4fc0*/  IMAD.U32 R69, R162, 0x10000, RZ ;  /* 0x00010000a2457824 */ /* 0x000fe200078e00ff */
[----:B------:R-:W-:Y:S01]  /*4fd0*/  LOP3.LUT R67, R38, 0xffff0000, RZ, 0xc0, !PT ;  /* 0xffff000026437812 */ /* 0x000fe200078ec0ff */
[----:B------:R-:W-:Y:S01]  /*4fe0*/  IMAD.U32 R37, R36, 0x10000, RZ ;  /* 0x0001000024257824 */ /* 0x000fe200078e00ff */
[----:B------:R-:W-:Y:S01]  /*4ff0*/  LOP3.LUT R68, R160, 0xffff0000, RZ, 0xc0, !PT ;  /* 0xffff0000a0447812 */ /* 0x000fe200078ec0ff */
[C---:B------:R-:W-:Y:S01]  /*5000*/  FMUL.FTZ R72, R66.reuse, R70 ;  /* 0x0000004642487220 */ /* 0x040fe20000410000 */
[----:B------:R-:W-:Y:S01]  /*5010*/  LOP3.LUT R38, R39, 0xffff0000, RZ, 0xc0, !PT ;  /* 0xffff000027267812 */ /* 0x000fe200078ec0ff */
[----:B------:R-:W-:Y:S01]  /*5020*/  FMUL.FTZ R75, R67, R71 ;  /* 0x00000047434b7220 */ /* 0x000fe20000410000 */
[----:B------:R-:W-:Y:S01]  /*5030*/  LOP3.LUT R165, R165, 0xffff0000, RZ, 0xc0, !PT ;  /* 0xffff0000a5a57812 */ /* 0x000fe200078ec0ff */
[----:B------:R-:W-:Y:S01]  /*5040*/  FMUL.FTZ R73, R66, R68 ;  /* 0x0000004442497220 */ /* 0x000fe20000410000 */
[----:B------:R-:W-:Y:S01]  /*5050*/  LOP3.LUT R162, R162, 0xffff0000, RZ, 0xc0, !PT ;  /* 0xffff0000a2a27812 */ /* 0x000fe200078ec0ff */
[----:B------:R-:W-:Y:S01]  /*5060*/  FMUL.FTZ R67, R67, R69 ;  /* 0x0000004543437220 */ /* 0x000fe20000410000 */
[----:B------:R-:W-:Y:S01]  /*5070*/  LOP3.LUT R36, R36, 0xffff0000, RZ, 0xc0, !PT ;  /* 0xffff000024247812 */ /* 0x000fe200078ec0ff */
[----:B------:R-:W-:-:S02]  /*5080*/  IMAD.U32 R164, R164, 0x10000, RZ ;  /* 0x00010000a4a47824 */ /* 0x000fc400078e00ff */
[C---:B------:R-:W-:Y:S01]  /*5090*/  FFMA.FTZ R72, R57.reuse, R68, -R72 ;  /* 0x0000004439487223 */ /* 0x040fe20000010848 */
[----:B------:R-:W-:Y:S02]  /*50a0*/  IMAD.U32 R160, R160, 0x10000, RZ ;  /* 0x00010000a0a07824 */ /* 0x000fe400078e00ff */
[----:B------:R-:W-:Y:S01]  /*50b0*/  FFMA.FTZ R73, R57, R70, R73 ;  /* 0x0000004639497223 */ /* 0x000fe20000010049 */
[----:B------:R-:W-:Y:S01]  /*50c0*/  FFMA.FTZ R75, R56, R69, -R75 ;  /* 0x00000045384b7223 */ /* 0x000fe2000001084b */
[C---:B------:R-:W-:Y:S01]  /*50d0*/  FMUL.FTZ R66, R38.reuse, R165 ;  /* 0x000000a526427220 */ /* 0x040fe20000410000 */
[----:B------:R-:W-:Y:S01]  /*50e0*/  FMUL.FTZ R68, R38, R162 ;  /* 0x000000a226447220 */ /* 0x000fe20000410000 */
[----:B------:R-:W-:Y:S02]  /*50f0*/  IMAD.U32 R39, R39, 0x10000, RZ ;  /* 0x0001000027277824 */ /* 0x000fe400078e00ff */
[----:B------:R-:W-:Y:S01]  /*5100*/  FFMA.FTZ R56, R56, R71, R67 ;  /* 0x0000004738387223 */ /* 0x000fe20000010043 */
[C---:B------:R-:W-:Y:S01]  /*5110*/  FMUL.FTZ R38, R36.reuse, R164 ;  /* 0x000000a424267220 */ /* 0x040fe20000410000 */
[----:B------:R-:W-:Y:S01]  /*5120*/  FMUL.FTZ R57, R36, R160 ;  /* 0x000000a024397220 */ /* 0x000fe20000410000 */
[C---:B------:R-:W-:Y:S01]  /*5130*/  FFMA.FTZ R66, R39.reuse, R162, -R66 ;  /* 0x000000a227427223 */ /* 0x040fe20000010842 */
[----:B------:R-:W-:Y:S01]  /*5140*/  FFMA.FTZ R39, R39, R165, R68 ;  /* 0x000000a527277223 */ /* 0x000fe20000010044 */
[C---:B------:R-:W-:Y:S01]  /*5150*/  FFMA.FTZ R38, R37.reuse, R160, -R38 ;  /* 0x000000a025267223 */ /* 0x040fe20000010826 */
[----:B------:R-:W-:Y:S01]  /*5160*/  FFMA.FTZ R57, R37, R164, R57 ;  /* 0x000000a425397223 */ /* 0x000fe20000010039 */
[----:B------:R-:W-:-:S02]  /*5170*/  F2FP.BF16.F32.PACK_AB R56, R56, R75 ;  /* 0x0000004b3838723e */ /* 0x000fc400000010ff */
[----:B------:R-:W-:Y:S02]  /*5180*/  F2FP.BF16.F32.PACK_AB R37, R73, R72 ;  /* 0x000000484925723e */ /* 0x000fe400000010ff */
[----:B------:R-:W-:Y:S01]  /*5190*/  F2FP.BF16.F32.PACK_AB R36, R57, R38 ;  /* 0x000000263924723e */ /* 0x000fe200000010ff */
[----:B------:R-:W-:Y:S01]  /*51a0*/  IMAD.MOV.U32 R38, RZ, RZ, R56 ;  /* 0x000000ffff267224 */ /* 0x000fe200078e0038 */
[----:B------:R-:W-:-:S07]  /*51b0*/  F2FP.BF16.F32.PACK_AB R39, R39, R66 ;  /* 0x000000422727723e */ /* 0x000fce00000010ff */
.L_x_695:
[----:B------:R-:W-:Y:S05]  /*51c0*/  BSYNC B3 ;  /* 0x0000000000037941 */ /* 0x000fea0003800000 */
.L_x_694:
[----:B------:R-:W-:Y:S02]  /*51d0*/  ULDC.64 UR4, c[0x0][0x208] ;  /* 0x0000820000047ab9 */ /* 0x000fe40000000a00 */
[----:B--2---:R1:W-:Y:S03]  /*51e0*/  STG.E.128 desc[UR4][R50.64+0x100], R36 ;  /* 0x0001002432007986 */ /* 0x0043e6000c101d04 */
.L_x_693:
[----:B------:R-:W-:Y:S05]  /*51f0*/  BSYNC B2 ;  /* 0x0000000000027941 */ /* 0x000fea0003800000 */
.L_x_692:
[----:B------:R-:W-:-:S13]  /*5200*/  ISETP.NE.AND P3, PT, R8, RZ, PT ;  /* 0x000000ff0800720c */ /* 0x000fda0003f65270 */
        /* <DEDUP_REMOVED lines=8> */
[--C-:B------:R-:W-:Y:S02]  /*5290*/  SHF.R.U32.HI R66, RZ, 0x10, R63.reuse ;  /* 0x00000010ff427819 */ /* 0x100fe4000001163f */
[----:B------:R-:W-:Y:S02]  /*52a0*/  PRMT R159, R159, 0x5410, R64 ;  /* 0x000054109f9f7816 */ /* 0x000fe40000000040 */
[----:B------:R-:W-:Y:S01]  /*52b0*/  SHF.R.U64 R68, R62, 0x10, R63 ;  /* 0x000000103e447819 */ /* 0x000fe2000000123f */
[----:B------:R-:W-:Y:S01]  /*52c0*/  IMAD.U32 R62, R39, 0x10000, RZ ;  /* 0x00010000273e7824 */ /* 0x000fe200078e00ff */
[----:B------:R-:W-:-:S02]  /*52d0*/  PRMT R157, R157, 0x5410, R66 ;  /* 0x000054109d9d7816 */ /* 0x000fc40000000042 */
[----:B------:R-:W-:Y:S01]  /*52e0*/  PRMT R158, R158, 0x5410, R67 ;  /* 0x000054109e9e7816 */ /* 0x000fe20000000043 */
[----:B------:R-:W-:Y:S01]  /*52f0*/  IMAD.U32 R67, R159, 0x10000, RZ ;  /* 0x000100009f437824 */ /* 0x000fe200078e00ff */
[----:B------:R-:W-:Y:S01]  /*5300*/  LOP3.LUT R57, R38, 0xffff0000, RZ, 0xc0, !PT ;  /* 0xffff000026397812 */ /* 0x000fe200078ec0ff */
[----:B------:R-:W-:Y:S01]  /*5310*/  IMAD.U32 R65, R157, 0x10000, RZ ;  /* 0x000100009d417824 */ /* 0x000fe200078e00ff */
[----:B------:R-:W-:Y:S01]  /*5320*/  LOP3.LUT R63, R39, 0xffff0000, RZ, 0xc0, !PT ;  /* 0xffff0000273f7812 */ /* 0x000fe200078ec0ff */
[----:B------:R-:W-:Y:S01]  /*5330*/  IMAD.U32 R38, R37, 0x10000, RZ ;  /* 0x0001000025267824 */ /* 0x000fe200078e00ff */
[----:B------:R-:W-:Y:S01]  /*5340*/  PRMT R155, R155, 0x5410, R68 ;  /* 0x000054109b9b7816 */ /* 0x000fe20000000044 */
[----:B------:R-:W-:Y:S01]  /*5350*/  FMUL.FTZ R71, R57, R67 ;  /* 0x0000004339477220 */ /* 0x000fe20000410000 */
[----:B------:R-:W-:Y:S01]  /*5360*/  LOP3.LUT R39, R37, 0xffff0000, RZ, 0xc0, !PT ;  /* 0xffff000025277812 */ /* 0x000fe200078ec0ff */
[-C--:B------:R-:W-:Y:S01]  /*5370*/  FMUL.FTZ R57, R57, R65.reuse ;  /* 0x0000004139397220 */ /* 0x080fe20000410000 */
[----:B------:R-:W-:Y:S01]  /*5380*/  LOP3.LUT R66, R158, 0xffff0000, RZ, 0xc0, !PT ;  /* 0xffff00009e427812 */ /* 0x000fe200078ec0ff */
[----:B------:R-:W-:Y:S01]  /*5390*/  IMAD.U32 R37, R36, 0x10000, RZ ;  /* 0x0001000024257824 */ /* 0x000fe200078e00ff */
[----:B------:R-:W-:Y:S01]  /*53a0*/  LOP3.LUT R64, R155, 0xffff0000, RZ, 0xc0, !PT ;  /* 0xffff00009b407812 */ /* 0x000fe200078ec0ff */
[----:B------:R-:W-:Y:S01]  /*53b0*/  FFMA.FTZ R71, R56, R65, -R71 ;  /* 0x0000004138477223 */ /* 0x000fe20000010847 */
[----:B------:R-:W-:Y:S01]  /*53c0*/  LOP3.LUT R159, R159, 0xffff0000, RZ, 0xc0, !PT ;  /* 0xffff00009f9f7812 */ /* 0x000fe200078ec0ff */
[----:B------:R-:W-:Y:S01]  /*53d0*/  FMUL.FTZ R69, R39, R66 ;  /* 0x0000004227457220 */ /* 0x000fe20000410000 */
[----:B------:R-:W-:Y:S01]  /*53e0*/  LOP3.LUT R157, R157, 0xffff0000, RZ, 0xc0, !PT ;  /* 0xffff00009d9d7812 */ /* 0x000fe200078ec0ff */
[-C--:B------:R-:W-:Y:S01]  /*53f0*/  FMUL.FTZ R39, R39, R64.reuse ;  /* 0x0000004027277220 */ /* 0x080fe20000410000 */
[----:B------:R-:W-:Y:S01]  /*5400*/  LOP3.LUT R36, R36, 0xffff0000, RZ, 0xc0, !PT ;  /* 0xffff000024247812 */ /* 0x000fe200078ec0ff */
[----:B------:R-:W-:Y:S01]  /*5410*/  FFMA.FTZ R69, R38, R64, -R69 ;  /* 0x0000004026457223 */ /* 0x000fe20000010845 */
[----:B------:R-:W-:Y:S01]  /*5420*/  SHF.L.U32 R155, R155, 0x10, RZ ;  /* 0x000000109b9b7819 */ /* 0x000fe200000006ff */
[----:B------:R-:W-:Y:S01]  /*5430*/  FFMA.FTZ R56, R56, R67, R57 ;  /* 0x0000004338387223 */ /* 0x000fe20000010039 */
[----:B------:R-:W-:-:S02]  /*5440*/  IMAD.U32 R158, R158, 0x10000, RZ ;  /* 0x000100009e9e7824 */ /* 0x000fc400078e00ff */
[C---:B------:R-:W-:Y:S01]  /*5450*/  FMUL.FTZ R57, R63.reuse, R159 ;  /* 0x0000009f3f397220 */ /* 0x040fe20000410000 */
[----:B------:R-:W-:Y:S01]  /*5460*/  FMUL.FTZ R64, R63, R157 ;  /* 0x0000009d3f407220 */ /* 0x000fe20000410000 */
[----:B------:R-:W-:Y:S01]  /*5470*/  FFMA.FTZ R66, R38, R66, R39 ;  /* 0x0000004226427223 */ /* 0x000fe20000010027 */
[CC--:B------:R-:W-:Y:S01]  /*5480*/  FMUL.FTZ R38, R36.reuse, R158.reuse ;  /* 0x0000009e24267220 */ /* 0x0c0fe20000410000 */
[----:B------:R-:W-:Y:S01]  /*5490*/  FMUL.FTZ R39, R36, R155 ;  /* 0x0000009b24277220 */ /* 0x000fe20000410000 */
[C---:B------:R-:W-:Y:S01]  /*54a0*/  FFMA.FTZ R57, R62.reuse, R157, -R57 ;  /* 0x0000009d3e397223 */ /* 0x040fe20000010839 */
[----:B------:R-:W-:Y:S01]  /*54b0*/  FFMA.FTZ R64, R62, R159, R64 ;  /* 0x0000009f3e407223 */ /* 0x000fe20000010040 */
[C---:B------:R-:W-:Y:S01]  /*54c0*/  FFMA.FTZ R38, R37.reuse, R155, -R38 ;  /* 0x0000009b25267223 */ /* 0x040fe20000010826 */
[----:B------:R-:W-:Y:S01]  /*54d0*/  FFMA.FTZ R39, R37, R158, R39 ;  /* 0x0000009e25277223 */ /* 0x000fe20000010027 */
[----:B------:R-:W-:Y:S02]  /*54e0*/  F2FP.BF16.F32.PACK_AB R56, R56, R71 ;  /* 0x000000473838723e */ /* 0x000fe400000010ff */
[----:B------:R-:W-:-:S02]  /*54f0*/  F2FP.BF16.F32.PACK_AB R57, R64, R57 ;  /* 0x000000394039723e */ /* 0x000fc400000010ff */
[----:B------:R-:W-:Y:S01]  /*5500*/  F2FP.BF16.F32.PACK_AB R36, R39, R38 ;  /* 0x000000262724723e */ /* 0x000fe200000010ff */
[----:B------:R-:W-:Y:S01]  /*5510*/  IMAD.MOV.U32 R38, RZ, RZ, R56 ;  /* 0x000000ffff267224 */ /* 0x000fe200078e0038 */
[----:B------:R-:W-:Y:S01]  /*5520*/  F2FP.BF16.F32.PACK_AB R37, R66, R69 ;  /* 0x000000454225723e */ /* 0x000fe200000010ff */
[----:B------:R-:W-:-:S07]  /*5530*/  IMAD.MOV.U32 R39, RZ, RZ, R57 ;  /* 0x000000ffff277224 */ /* 0x000fce00078e0039 */
.L_x_697:
[----:B------:R-:W-:Y:S05]  /*5540*/  BSYNC B2 ;  /* 0x0000000000027941 */ /* 0x000fea0003800000 */
.L_x_696:
[----:B------:R-:W-:Y:S02]  /*5550*/  ULDC.64 UR4, c[0x0][0x208] ;  /* 0x0000820000047ab9 */ /* 0x000fe40000000a00 */
[----:B--2---:R1:W-:Y:S03]  /*5560*/  STG.E.128 desc[UR4][R50.64+0x180], R36 ;  /* 0x0001802432007986 */ /* 0x0043e6000c101d04 */
.L_x_683:
[----:B------:R-:W-:Y:S05]  /*5570*/  BSYNC B1 ;  /* 0x0000000000017941 */ /* 0x000fea0003800000 */
.L_x_682:
        /* <DEDUP_REMOVED lines=10> */
[----:B------:R-:W-:Y:S01]  /*5620*/  SHF.R.U32.HI R58, RZ, 0x10, R59 ;  /* 0x00000010ff3a7819 */ /* 0x000fe2000001163b */
[----:B------:R-:W-:Y:S01]  /*5630*/  IMAD.U32 R50, R38, 0x10000, RZ ;  /* 0x0001000026327824 */ /* 0x000fe200078e00ff */
[--C-:B------:R-:W-:Y:S02]  /*5640*/  SHF.R.U64 R59, R60, 0x10, R61.reuse ;  /* 0x000000103c3b7819 */ /* 0x100fe4000000123d */
[----:B------:R-:W-:Y:S02]  /*5650*/  SHF.R.U32.HI R61, RZ, 0x10, R61 ;  /* 0x00000010ff3d7819 */ /* 0x000fe4000001163d */
[----:B------:R-:W-:Y:S02]  /*5660*/  PRMT R169, R169, 0x5410, R58 ;  /* 0x00005410a9a97816 */ /* 0x000fe4000000003a */
[----:B------:R-:W-:-:S02]  /*5670*/  PRMT R180, R180, 0x5410, R61 ;  /* 0x00005410b4b47816 */ /* 0x000fc4000000003d */
[----:B------:R-:W-:Y:S01]  /*5680*/  LOP3.LUT R51, R38, 0xffff0000, RZ, 0xc0, !PT ;  /* 0xffff000026337812 */ /* 0x000fe200078ec0ff */
[----:B------:R-:W-:Y:S01]  /*5690*/  IMAD.U32 R38, R37, 0x10000, RZ ;  /* 0x0001000025267824 */ /* 0x000fe200078e00ff */
[----:B------:R-:W-:Y:S01]  /*56a0*/  PRMT R176, R176, 0x5410, R59 ;  /* 0x00005410b0b07816 */ /* 0x000fe2000000003b */
[----:B------:R-:W-:Y:S01]  /*56b0*/  IMAD.U32 R61, R180, 0x10000, RZ ;  /* 0x00010000b43d7824 */ /* 0x000fe200078e00ff */
[----:B------:R-:W-:Y:S01]  /*56c0*/  PRMT R168, R168, 0x5410, R63 ;  /* 0x00005410a8a87816 */ /* 0x000fe2000000003f */
[----:B------:R-:W-:Y:S01]  /*56d0*/  IMAD.U32 R59, R169, 0x10000, RZ ;  /* 0x00010000a93b7824 */ /* 0x000fe200078e00ff */
[----:B------:R-:W-:Y:S01]  /*56e0*/  LOP3.LUT R57, R39, 0xffff0000, RZ, 0xc0, !PT ;  /* 0xffff000027397812 */ /* 0x000fe200078ec0ff */
[----:B------:R-:W-:Y:S01]  /*56f0*/  FMUL.FTZ R65, R51, R61 ;  /* 0x0000003d33417220 */ /* 0x000fe20000410000 */
[----:B------:R-:W-:Y:S01]  /*5700*/  LOP3.LUT R39, R37, 0xffff0000, RZ, 0xc0, !PT ;  /* 0xffff000025277812 */ /* 0x000fe200078ec0ff */
[-C--:B------:R-:W-:Y:S01]  /*5710*/  FMUL.FTZ R51, R51, R59.reuse ;  /* 0x0000003b33337220 */ /* 0x080fe20000410000 */
[----:B------:R-:W-:Y:S01]  /*5720*/  LOP3.LUT R60, R176, 0xffff0000, RZ, 0xc0, !PT ;  /* 0xffff0000b03c7812 */ /* 0x000fe200078ec0ff */
[----:B------:R-:W-:Y:S01]  /*5730*/  FFMA.FTZ R65, R50, R59, -R65 ;  /* 0x0000003b32417223 */ /* 0x000fe20000010841 */
[----:B------:R-:W-:Y:S01]  /*5740*/  LOP3.LUT R58, R168, 0xffff0000, RZ, 0xc0, !PT ;  /* 0xffff0000a83a7812 */ /* 0x000fe200078ec0ff */
[----:B------:R-:W-:Y:S01]  /*5750*/  IMAD.U32 R37, R36, 0x10000, RZ ;  /* 0x0001000024257824 */ /* 0x000fe200078e00ff */
[----:B------:R-:W-:Y:S01]  /*5760*/  LOP3.LUT R180, R180, 0xffff0000, RZ, 0xc0, !PT ;  /* 0xffff0000b4b47812 */ /* 0x000fe200078ec0ff */
[----:B------:R-:W-:Y:S01]  /*5770*/  FMUL.FTZ R63, R39, R60 ;  /* 0x0000003c273f7220 */ /* 0x000fe20000410000 */
[----:B------:R-:W-:Y:S01]  /*5780*/  LOP3.LUT R169, R169, 0xffff0000, RZ, 0xc0, !PT ;  /* 0xffff0000a9a97812 */ /* 0x000fe200078ec0ff */
[----:B------:R-:W-:Y:S01]  /*5790*/  FFMA.FTZ R50, R50, R61, R51 ;  /* 0x0000003d32327223 */ /* 0x000fe20000010033 */
[----:B------:R-:W-:Y:S01]  /*57a0*/  FMUL.FTZ R39, R39, R58 ;  /* 0x0000003a27277220 */ /* 0x000fe20000410000 */
[----:B------:R-:W-:Y:S01]  /*57b0*/  LOP3.LUT R36, R36, 0xffff0000, RZ, 0xc0, !PT ;  /* 0xffff000024247812 */ /* 0x000fe200078ec0ff */
[----:B------:R-:W-:Y:S01]  /*57c0*/  FMUL.FTZ R51, R57, R180 ;  /* 0x000000b439337220 */ /* 0x000fe20000410000 */
[----:B------:R-:W-:-:S02]  /*57d0*/  IMAD.U32 R176, R176, 0x10000, RZ ;  /* 0x00010000b0b07824 */ /* 0x000fc400078e00ff */
[-C--:B------:R-:W-:Y:S01]  /*57e0*/  FMUL.FTZ R57, R57, R169.reuse ;  /* 0x000000a939397220 */ /* 0x080fe20000410000 */
[----:B------:R-:W-:Y:S02]  /*57f0*/  IMAD.U32 R168, R168, 0x10000, RZ ;  /* 0x00010000a8a87824 */ /* 0x000fe400078e00ff */
[C---:B------:R-:W-:Y:S01]  /*5800*/  FFMA.FTZ R63, R38.reuse, R58, -R63 ;  /* 0x0000003a263f7223 */ /* 0x040fe2000001083f */
[----:B------:R-:W-:Y:S01]  /*5810*/  FFMA.FTZ R60, R38, R60, R39 ;  /* 0x0000003c263c7223 */ /* 0x000fe20000010027 */
[----:B------:R-:W-:Y:S01]  /*5820*/  FFMA.FTZ R51, R56, R169, -R51 ;  /* 0x000000a938337223 */ /* 0x000fe20000010833 */
[C---:B------:R-:W-:Y:S01]  /*5830*/  FMUL.FTZ R38, R36.reuse, R176 ;  /* 0x000000b024267220 */ /* 0x040fe20000410000 */
[----:B------:R-:W-:Y:S01]  /*5840*/  FMUL.FTZ R39, R36, R168 ;  /* 0x000000a824277220 */ /* 0x000fe20000410000 */
[----:B------:R-:W-:Y:S01]  /*5850*/  FFMA.FTZ R56, R56, R180, R57 ;  /* 0x000000b438387223 */ /* 0x000fe20000010039 */
[----:B------:R-:W-:Y:S01]  /*5860*/  F2FP.BF16.F32.PACK_AB R50, R50, R65 ;  /* 0x000000413232723e */ /* 0x000fe200000010ff */
[C---:B------:R-:W-:Y:S01]  /*5870*/  FFMA.FTZ R38, R37.reuse, R168, -R38 ;  /* 0x000000a825267223 */ /* 0x040fe20000010826 */
[----:B------:R-:W-:Y:S01]  /*5880*/  FFMA.FTZ R39, R37, R176, R39 ;  /* 0x000000b025277223 */ /* 0x000fe20000010027 */
[----:B------:R-:W-:-:S02]  /*5890*/  F2FP.BF16.F32.PACK_AB R37, R60, R63 ;  /* 0x0000003f3c25723e */ /* 0x000fc400000010ff */
[----:B------:R-:W-:Y:S02]  /*58a0*/  F2FP.BF16.F32.PACK_AB R51, R56, R51 ;  /* 0x000000333833723e */ /* 0x000fe400000010ff */
[----:B------:R-:W-:Y:S01]  /*58b0*/  F2FP.BF16.F32.PACK_AB R36, R39, R38 ;  /* 0x000000262724723e */ /* 0x000fe200000010ff */
[----:B------:R-:W-:Y:S02]  /*58c0*/  IMAD.MOV.U32 R38, RZ, RZ, R50 ;  /* 0x000000ffff267224 */ /* 0x000fe400078e0032 */
[----:B------:R-:W-:-:S07]  /*58d0*/  IMAD.MOV.U32 R39, RZ, RZ, R51 ;  /* 0x000000ffff277224 */ /* 0x000fce00078e0033 */
.L_x_702:
[----:B------:R-:W-:Y:S05]  /*58e0*/  BSYNC B2 ;  /* 0x0000000000027941 */ /* 0x000fea0003800000 */
.L_x_701:
[----:B------:R-:W-:Y:S02]  /*58f0*/  ULDC.64 UR4, c[0x0][0x208] ;  /* 0x0000820000047ab9 */ /* 0x000fe40000000a00 */
[----:B--2---:R1:W-:Y:S03]  /*5900*/  STG.E.128 desc[UR4][R48.64], R36 ;  /* 0x0000002430007986 */ /* 0x0043e6000c101d04 */
.L_x_700:
[----:B------:R-:W-:Y:S05]  /*5910*/  BSYNC B1 ;  /* 0x0000000000017941 */ /* 0x000fea0003800000 */
.L_x_699:
        /* <DEDUP_REMOVED lines=14> */
[----:B------:R-:W-:-:S02]  /*5a00*/  PRMT R145, R145, 0x5410, R60 ;  /* 0x0000541091917816 */ /* 0x000fc4000000003c */
[----:B------:R-:W-:Y:S02]  /*5a10*/  PRMT R175, R175, 0x5410, R54 ;  /* 0x00005410afaf7816 */ /* 0x000fe40000000036 */
[----:B------:R-:W-:Y:S02]  /*5a20*/  LOP3.LUT R53, R39, 0xffff0000, RZ, 0xc0, !PT ;  /* 0xffff000027357812 */ /* 0x000fe400078ec0ff */
[----:B------:R-:W-:Y:S01]  /*5a30*/  PRMT R151, R151, 0x5410, R58 ;  /* 0x0000541097977816 */ /* 0x000fe2000000003a */
[----:B------:R-:W-:Y:S01]  /*5a40*/  IMAD.U32 R57, R175, 0x10000, RZ ;  /* 0x00010000af397824 */ /* 0x000fe200078e00ff */
[----:B------:R-:W-:Y:S02]  /*5a50*/  LOP3.LUT R39, R37, 0xffff0000, RZ, 0xc0, !PT ;  /* 0xffff000025277812 */ /* 0x000fe400078ec0ff */
[----:B------:R-:W-:Y:S01]  /*5a60*/  LOP3.LUT R56, R171, 0xffff0000, RZ, 0xc0, !PT ;  /* 0xffff0000ab387812 */ /* 0x000fe200078ec0ff */
[----:B------:R-:W-:Y:S01]  /*5a70*/  IMAD.U32 R55, R151, 0x10000, RZ ;  /* 0x0001000097377824 */ /* 0x000fe200078e00ff */
[----:B------:R-:W-:Y:S01]  /*5a80*/  LOP3.LUT R54, R145, 0xffff0000, RZ, 0xc0, !PT ;  /* 0xffff000091367812 */ /* 0x000fe200078ec0ff */
[----:B------:R-:W-:Y:S01]  /*5a90*/  IMAD.U32 R171, R171, 0x10000, RZ ;  /* 0x00010000abab7824 */ /* 0x000fe200078e00ff */
[----:B------:R-:W-:Y:S01]  /*5aa0*/  LOP3.LUT R51, R38, 0xffff0000, RZ, 0xc0, !PT ;  /* 0xffff000026337812 */ /* 0x000fe200078ec0ff */
[----:B------:R-:W-:-:S02]  /*5ab0*/  IMAD.U32 R38, R37, 0x10000, RZ ;  /* 0x0001000025267824 */ /* 0x000fc400078e00ff */
[C---:B------:R-:W-:Y:S01]  /*5ac0*/  FMUL.FTZ R59, R39.reuse, R56 ;  /* 0x00000038273b7220 */ /* 0x040fe20000410000 */
[C---:B------:R-:W-:Y:S02]  /*5ad0*/  IMAD.U32 R37, R36.reuse, 0x10000, RZ ;  /* 0x0001000024257824 */ /* 0x040fe400078e00ff */
[-C--:B------:R-:W-:Y:S01]  /*5ae0*/  FMUL.FTZ R39, R39, R54.reuse ;  /* 0x0000003627277220 */ /* 0x080fe20000410000 */
[----:B------:R-:W-:Y:S01]  /*5af0*/  LOP3.LUT R36, R36, 0xffff0000, RZ, 0xc0, !PT ;  /* 0xffff000024247812 */ /* 0x000fe200078ec0ff */
[C---:B------:R-:W-:Y:S01]  /*5b00*/  FMUL.FTZ R61, R51.reuse, R57 ;  /* 0x00000039333d7220 */ /* 0x040fe20000410000 */
[-C--:B------:R-:W-:Y:S01]  /*5b10*/  FMUL.FTZ R51, R51, R55.reuse ;  /* 0x0000003733337220 */ /* 0x080fe20000410000 */
[----:B------:R-:W-:Y:S01]  /*5b20*/  LOP3.LUT R175, R175, 0xffff0000, RZ, 0xc0, !PT ;  /* 0xffff0000afaf7812 */ /* 0x000fe200078ec0ff */
[----:B------:R-:W-:Y:S01]  /*5b30*/  IMAD.U32 R145, R145, 0x10000, RZ ;  /* 0x0001000091917824 */ /* 0x000fe200078e00ff */
[----:B------:R-:W-:Y:S01]  /*5b40*/  LOP3.LUT R151, R151, 0xffff0000, RZ, 0xc0, !PT ;  /* 0xffff000097977812 */ /* 0x000fe200078ec0ff */
[C---:B------:R-:W-:Y:S01]  /*5b50*/  FFMA.FTZ R59, R38.reuse, R54, -R59 ;  /* 0x00000036263b7223 */ /* 0x040fe2000001083b */
[----:B------:R-:W-:Y:S01]  /*5b60*/  FFMA.FTZ R56, R38, R56, R39 ;  /* 0x0000003826387223 */ /* 0x000fe20000010027 */
[----:B------:R-:W-:Y:S01]  /*5b70*/  FFMA.FTZ R61, R50, R55, -R61 ;  /* 0x00000037323d7223 */ /* 0x000fe2000001083d */
[----:B------:R-:W-:Y:S01]  /*5b80*/  FMUL.FTZ R38, R36, R171 ;  /* 0x000000ab24267220 */ /* 0x000fe20000410000 */
[----:B------:R-:W-:Y:S01]  /*5b90*/  FFMA.FTZ R50, R50, R57, R51 ;  /* 0x0000003932327223 */ /* 0x000fe20000010033 */
[----:B------:R-:W-:Y:S01]  /*5ba0*/  FMUL.FTZ R36, R36, R145 ;  /* 0x0000009124247220 */ /* 0x000fe20000410000 */
        /* <DEDUP_REMOVED lines=10> */
[----:B------:R-:W-:Y:S01]  /*5c50*/  F2FP.BF16.F32.PACK_AB R39, R54, R39 ;  /* 0x000000273627723e */ /* 0x000fe200000010ff */
[----:B------:R-:W-:-:S07]  /*5c60*/  IMAD.MOV.U32 R38, RZ, RZ, R50 ;  /* 0x000000ffff267224 */ /* 0x000fce00078e0032 */
.L_x_706:
[----:B------:R-:W-:Y:S05]  /*5c70*/  BSYNC B2 ;  /* 0x0000000000027941 */ /* 0x000fea0003800000 */
.L_x_705:
[----:B------:R-:W-:Y:S02]  /*5c80*/  ULDC.64 UR4, c[0x0][0x208] ;  /* 0x0000820000047ab9 */ /* 0x000fe40000000a00 */
[----:B--2---:R1:W-:Y:S03]  /*5c90*/  STG.E.128 desc[UR4][R48.64+0x80], R36 ;  /* 0x0000802430007986 */ /* 0x0043e6000c101d04 */
.L_x_704:
[----:B------:R-:W-:Y:S05]  /*5ca0*/  BSYNC B1 ;  /* 0x0000000000017941 */ /* 0x000fea0003800000 */
.L_x_703:
[----:B------:R-:W-:Y:S01]  /*5cb0*/  ISETP.NE.AND P3, PT, R9, RZ, PT ;  /* 0x000000ff0900720c */ /* 0x000fe20003f65270 */
[----:B------:R-:W-:-:S12]  /*5cc0*/  BSSY B1, `(.L_x_707) ;  /* 0x0000037000017945 */ /* 0x000fd80003800000 */
[----:B------:R-:W-:Y:S05]  /*5cd0*/  @!P3 BRA `(.L_x_708) ;  /* 0x0000000000d4b947 */ /* 0x000fea0003800000 */
[----:B-1234-:R1:W2:Y:S01]  /*5ce0*/  LDS.128 R36, [R4+0x2b400] ;  /* 0x02b4000004247984 */ /* 0x01e2a20000000c00 */
[----:B------:R-:W-:Y:S01]  /*5cf0*/  ISETP.GE.AND P3, PT, R214, R115, PT ;  /* 0x00000073d600720c */ /* 0x000fe20003f66270 */
[----:B------:R-:W-:-:S12]  /*5d00*/  BSSY B2, `(.L_x_709) ;  /* 0x0000030000027945 */ /* 0x000fd80003800000 */
[----:B-1----:R-:W-:Y:S05]  /*5d10*/  @P3 BRA `(.L_x_710) ;  /* 0x0000000000b83947 */ /* 0x002fea0003800000 */
[----:B------:R-:W-:Y:S02]  /*5d20*/  SHF.R.U32.HI R50, RZ, 0x10, R45 ;  /* 0x00000010ff327819 */ /* 0x000fe4000001162d */
[----:B------:R-:W-:Y:S02]  /*5d30*/  SHF.R.U32.HI R52, RZ, 0x10, R47 ;  /* 0x00000010ff347819 */ /* 0x000fe4000001162f */
[----:B------:R-:W-:Y:S01]  /*5d40*/  SHF.R.U64 R51, R44, 0x10, R45 ;  /* 0x000000102c337819 */ /* 0x000fe2000000122d */
[----:B--2---:R-:W-:Y:S01]  /*5d50*/  IMAD.U32 R44, R38, 0x10000, RZ ;  /* 0x00010000262c7824 */ /* 0x004fe200078e00ff */
[----:B------:R-:W-:Y:S01]  /*5d60*/  SHF.R.U64 R53, R46, 0x10, R47 ;  /* 0x000000102e357819 */ /* 0x000fe2000000122f */
[----:B------:R-:W-:Y:S01]  /*5d70*/  IMAD.U32 R46, R39, 0x10000, RZ ;  /* 0x00010000272e7824 */ /* 0x000fe200078e00ff */
[----:B------:R-:W-:Y:S02]  /*5d80*/  PRMT R141, R141, 0x5410, R50 ;  /* 0x000054108d8d7816 */ /* 0x000fe40000000032 */
[----:B------:R-:W-:-:S02]  /*5d90*/  PRMT R139, R139, 0x5410, R52 ;  /* 0x000054108b8b7816 */ /* 0x000fc40000000034 */
[----:B------:R-:W-:Y:S02]  /*5da0*/  PRMT R140, R140, 0x5410, R51 ;  /* 0x000054108c8c7816 */ /* 0x000fe40000000033 */
[----:B------:R-:W-:Y:S01]  /*5db0*/  LOP3.LUT R45, R38, 0xffff0000, RZ, 0xc0, !PT ;  /* 0xffff0000262d7812 */ /* 0x000fe200078ec0ff */
[----:B------:R-:W-:Y:S01]  /*5dc0*/  IMAD.U32 R51, R139, 0x10000, RZ ;  /* 0x000100008b337824 */ /* 0x000fe200078e00ff */
[----:B------:R-:W-:Y:S01]  /*5dd0*/  LOP3.LUT R47, R39, 0xffff0000, RZ, 0xc0, !PT ;  /* 0xffff0000272f7812 */ /* 0x000fe200078ec0ff */
[----:B------:R-:W-:Y:S01]  /*5de0*/  IMAD.U32 R38, R37, 0x10000, RZ ;  /* 0x0001000025267824 */ /* 0x000fe200078e00ff */
[----:B------:R-:W-:Y:S01]  /*5df0*/  PRMT R138, R138, 0x5410, R53 ;  /* 0x000054108a8a7816 */ /* 0x000fe20000000035 */
[----:B------:R-:W-:Y:S01]  /*5e00*/  IMAD.U32 R53, R141, 0x10000, RZ ;  /* 0x000100008d357824 */ /* 0x000fe200078e00ff */
[----:B------:R-:W-:Y:S01]  /*5e10*/  LOP3.LUT R39, R37, 0xffff0000, RZ, 0xc0, !PT ;  /* 0xffff000025277812 */ /* 0x000fe200078ec0ff */
[----:B------:R-:W-:Y:S01]  /*5e20*/  IMAD.U32 R37, R36, 0x10000, RZ ;  /* 0x0001000024257824 */ /* 0x000fe200078e00ff */
[----:B------:R-:W-:Y:S01]  /*5e30*/  LOP3.LUT R52, R140, 0xffff0000, RZ, 0xc0, !PT ;  /* 0xffff00008c347812 */ /* 0x000fe200078ec0ff */
[C---:B------:R-:W-:Y:S01]  /*5e40*/  FMUL.FTZ R57, R45.reuse, R53 ;  /* 0x000000352d397220 */ /* 0x040fe20000410000 */
[----:B------:R-:W-:Y:S01]  /*5e50*/  LOP3.LUT R50, R138, 0xffff0000, RZ, 0xc0, !PT ;  /* 0xffff00008a327812 */ /* 0x000fe200078ec0ff */
[-C--:B------:R-:W-:Y:S01]  /*5e60*/  FMUL.FTZ R45, R45, R51.reuse ;  /* 0x000000332d2d7220 */ /* 0x080fe20000410000 */
[----:B------:R-:W-:Y:S01]  /*5e70*/  LOP3.LUT R141, R141, 0xffff0000, RZ, 0xc0, !PT ;  /* 0xffff00008d8d7812 */ /* 0x000fe200078ec0ff */
[----:B------:R-:W-:Y:S01]  /*5e80*/  FMUL.FTZ R55, R39, R52 ;  /* 0x0000003427377220 */ /* 0x000fe20000410000 */
[----:B------:R-:W-:Y:S01]  /*5e90*/  LOP3.LUT R139, R139, 0xffff0000, RZ, 0xc0, !PT ;  /* 0xffff00008b8b7812 */ /* 0x000fe200078ec0ff */
[----:B------:R-:W-:Y:S01]  /*5ea0*/  FFMA.FTZ R57, R44, R51, -R57 ;  /* 0x000000332c397223 */ /* 0x000fe20000010839 */
[-C--:B------:R-:W-:Y:S01]  /*5eb0*/  FMUL.FTZ R39, R39, R50.reuse ;  /* 0x0000003227277220 */ /* 0x080fe20000410000 */
[----:B------:R-:W-:Y:S01]  /*5ec0*/  LOP3.LUT R36, R36, 0xffff0000, RZ, 0xc0, !PT ;  /* 0xffff000024247812 */ /* 0x000fe200078ec0ff */
[----:B------:R-:W-:Y:S01]  /*5ed0*/  FFMA.FTZ R55, R38, R50, -R55 ;  /* 0x0000003226377223 */ /* 0x000fe20000010837 */
[----:B------:R-:W-:Y:S01]  /*5ee0*/  FFMA.FTZ R44, R44, R53, R45 ;  /* 0x000000352c2c7223 */ /* 0x000fe2000001002d */
[----:B------:R-:W-:-:S02]  /*5ef0*/  IMAD.U32 R140, R140, 0x10000, RZ ;  /* 0x000100008c8c7824 */ /* 0x000fc400078e00ff */
[C---:B------:R-:W-:Y:S01]  /*5f00*/  FMUL.FTZ R45, R47.reuse, R141 ;  /* 0x0000008d2f2d7220 */ /* 0x040fe20000410000 */
[----:B------:R-:W-:Y:S02]  /*5f10*/  IMAD.U32 R138, R138, 0x10000, RZ ;  /* 0x000100008a8a7824 */ /* 0x000fe400078e00ff */
[-C--:B------:R-:W-:Y:S01]  /*5f20*/  FMUL.FTZ R50, R47, R139.reuse ;  /* 0x0000008b2f327220 */ /* 0x080fe20000410000 */
[----:B------:R-:W-:Y:S01]  /*5f30*/  FFMA.FTZ R52, R38, R52, R39 ;  /* 0x0000003426347223 */ /* 0x000fe20000010027 */
[C---:B------:R-:W-:Y:S01]  /*5f40*/  FMUL.FTZ R38, R36.reuse, R140 ;  /* 0x0000008c24267220 */ /* 0x040fe20000410000 */
[-C--:B------:R-:W-:Y:S01]  /*5f50*/  FMUL.FTZ R39, R36, R138.reuse ;  /* 0x0000008a24277220 */ /* 0x080fe20000410000 */
        /* <DEDUP_REMOVED lines=10> */
.L_x_710:
[----:B------:R-:W-:Y:S05]  /*6000*/  BSYNC B2 ;  /* 0x0000000000027941 */ /* 0x000fea0003800000 */
.L_x_709:
[----:B------:R-:W-:Y:S02]  /*6010*/  ULDC.64 UR4, c[0x0][0x208] ;  /* 0x0000820000047ab9 */ /* 0x000fe40000000a00 */
[----:B--2---:R1:W-:Y:S03]  /*6020*/  STG.E.128 desc[UR4][R48.64+0x100], R36 ;  /* 0x0001002430007986 */ /* 0x0043e6000c101d04 */
.L_x_708:
[----:B------:R-:W-:Y:S05]  /*6030*/  BSYNC B1 ;  /* 0x0000000000017941 */ /* 0x000fea0003800000 */
.L_x_707:
[----:B------:R-:W-:-:S13]  /*6040*/  ISETP.NE.AND P3, PT, R8, RZ, PT ;  /* 0x000000ff0800720c */ /* 0x000fda0003f65270 */
        /* <DEDUP_REMOVED lines=51> */
.L_x_712:
[----:B------:R-:W-:Y:S05]  /*6380*/  BSYNC B1 ;  /* 0x0000000000017941 */ /* 0x000fea0003800000 */
.L_x_711:
[----:B------:R-:W-:Y:S02]  /*6390*/  ULDC.64 UR4, c[0x0][0x208] ;  /* 0x0000820000047ab9 */ /* 0x000fe40000000a00 */
[----:B--2---:R1:W-:Y:S01]  /*63a0*/  STG.E.128 desc[UR4][R48.64+0x180], R36 ;  /* 0x0001802430007986 */ /* 0x0043e2000c101d04 */
[----:B------:R-:W-:Y:S05]  /*63b0*/  BRA `(.L_x_698) ;  /* 0x00000044001c7947 */ /* 0x000fea0003800000 */
.L_x_656:
        /* <DEDUP_REMOVED lines=14> */
[----:B------:R-:W-:Y:S01]  /*64a0*/  IADD3 R36, P5, R102, R84, RZ ;  /* 0x0000005466247210 */ /* 0x000fe20007fbe0ff */
[----:B------:R-:W-:Y:S01]  /*64b0*/  ULDC.64 UR6, c[0x0][0x400] ;  /* 0x0001000000067ab9 */ /* 0x000fe20000000a00 */
[----:B------:R-:W-:Y:S01]  /*64c0*/  LEA R52, P3, R38, UR4, 0x1 ;  /* 0x0000000426347c11 */ /* 0x000fe2000f8608ff */
[----:B------:R-:W-:Y:S01]  /*64d0*/  IMAD.X R39, R0, 0x1, R15, P2 ;  /* 0x0000000100277824 */ /* 0x000fe200010e060f */
[----:B------:R-:W-:Y:S01]  /*64e0*/  LEA R56, P2, R36, UR6, 0x1 ;  /* 0x0000000624387c11 */ /* 0x000fe2000f8408ff */
[----:B------:R-:W-:Y:S01]  /*64f0*/  IMAD.X R37, R114, 0x1, R21, P5 ;  /* 0x0000000172257824 */ /* 0x000fe200028e0615 */
[----:B------:R-:W-:Y:S02]  /*6500*/  ISETP.GE.AND P5, PT, R213, R115, PT ;  /* 0x00000073d500720c */ /* 0x000fe40003fa6270 */
[----:B------:R-:W-:-:S02]  /*6510*/  CS2R R42, SRZ ;  /* 0x00000000002a7805 */ /* 0x000fc4000001ff00 */
[----:B------:R-:W-:Y:S02]  /*6520*/  LEA.HI.X R53, R38, UR5, R39, 0x1, P3 ;  /* 0x0000000526357c11 */ /* 0x000fe400098f0c27 */
[----:B------:R-:W-:Y:S02]  /*6530*/  CS2R R40, SRZ ;  /* 0x0000000000287805 */ /* 0x000fe4000001ff00 */
[----:B------:R-:W-:Y:S02]  /*6540*/  ISETP.GE.AND P3, PT, R16, R115, PT ;  /* 0x000000731000720c */ /* 0x000fe40003f66270 */
[----:B------:R-:W-:Y:S02]  /*6550*/  CS2R R38, SRZ ;  /* 0x0000000000267805 */ /* 0x000fe4000001ff00 */
[----:B------:R-:W-:Y:S02]  /*6560*/  LEA.HI.X R57, R36, UR7, R37, 0x1, P2 ;  /* 0x0000000724397c11 */ /* 0x000fe400090f0c25 */
[----:B------:R-:W-:-:S02]  /*6570*/  CS2R R36, SRZ ;  /* 0x0000000000247805 */ /* 0x000fc4000001ff00 */
[----:B------:R-:W-:Y:S02]  /*6580*/  CS2R R50, SRZ ;  /* 0x0000000000327805 */ /* 0x000fe4000001ff00 */
[----:B------:R-:W-:Y:S02]  /*6590*/  CS2R R48, SRZ ;  /* 0x0000000000307805 */ /* 0x000fe4000001ff00 */
[----:B------:R-:W-:Y:S02]  /*65a0*/  CS2R R46, SRZ ;  /* 0x00000000002e7805 */ /* 0x000fe4000001ff00 */
[----:B------:R-:W-:Y:S01]  /*65b0*/  CS2R R44, SRZ ;  /* 0x00000000002c7805 */ /* 0x000fe2000001ff00 */
[----:B------:R-:W-:Y:S02]  /*65c0*/  ULDC.64 UR8, c[0x0][0x208] ;  /* 0x0000820000087ab9 */ /* 0x000fe40000000a00 */
[----:B------:R0:W5:Y:S04]  /*65d0*/  @!P5 LDG.E.128 R36, desc[UR8][R52.64+0x80] ;  /* 0x000080083424d981 */ /* 0x000168000c1e1d00 */
[----:B------:R0:W5:Y:S04]  /*65e0*/  @!P3 LDG.E.128 R40, desc[UR8][R52.64] ;  /* 0x000000083428b981 */ /* 0x000168000c1e1d00 */
[----:B------:R0:W5:Y:S04]  /*65f0*/  @!P3 LDG.E.128 R48, desc[UR8][R56.64] ;  /* 0x000000083830b981 */ /* 0x000168000c1e1d00 */
[----:B------:R0:W5:Y:S02]  /*6600*/  @!P5 LDG.E.128 R44, desc[UR8][R56.64+0x80] ;  /* 0x00008008382cd981 */ /* 0x000164000c1e1d00 */
.L_x_714:
[----:B------:R-:W-:Y:S05]  /*6610*/  BSYNC B1 ;  /* 0x0000000000017941 */ /* 0x000fea0003800000 */
.L_x_713:
[----:B0-----:R-:W2:Y:S01]  /*6620*/  LDL.LU R57, [R1+0x8] ;  /* 0x0000080001397983 */ /* 0x001ea20000300800 */
[----:B-----5:R-:W-:Y:S01]  /*6630*/  IMAD.MOV.U32 R52, RZ, RZ, R38 ;  /* 0x000000ffff347224 */ /* 0x020fe200078e0026 */
[----:B------:R-:W-:Y:S01]  /*6640*/  BSSY B1, `(.L_x_715) ;  /* 0x0000043000017945 */ /* 0x000fe20003800000 */
[----:B------:R-:W-:Y:S01]  /*6650*/  IMAD.MOV.U32 R53, RZ, RZ, R39 ;  /* 0x000000ffff357224 */ /* 0x000fe200078e0027 */
[----:B------:R-:W-:Y:S01]  /*6660*/  CS2R R62, SRZ ;  /* 0x00000000003e7805 */ /* 0x000fe2000001ff00 */
[----:B------:R-:W-:Y:S01]  /*6670*/  IMAD.MOV.U32 R56, RZ, RZ, R36 ;  /* 0x000000ffff387224 */ /* 0x000fe200078e0024 */
[----:B------:R-:W-:Y:S01]  /*6680*/  PRMT R180, R180, 0x5410, R52 ;  /* 0x00005410b4b47816 */ /* 0x000fe20000000034 */
[----:B------:R-:W-:Y:S01]  /*6690*/  IMAD.MOV.U32 R52, RZ, RZ, R37 ;  /* 0x000000ffff347224 */ /* 0x000fe200078e0025 */
[----:B------:R-:W-:Y:S01]  /*66a0*/  CS2R R60, SRZ ;  /* 0x00000000003c7805 */ /* 0x000fe2000001ff00 */
        /* <DEDUP_REMOVED lines=13> */
[----:B------:R-:W-:-:S02]  /*6780*/  CS2R R58, SRZ ;  /* 0x00000000003a7805 */ /* 0x000fc4000001ff00 */
[----:B------:R-:W-:Y:S02]  /*6790*/  CS2R R66, SRZ ;  /* 0x0000000000427805 */ /* 0x000fe4000001ff00 */
[----:B------:R-:W-:Y:S01]  /*67a0*/  PRMT R158, R53, 0x7610, R158 ;  /* 0x00007610359e7816 */ /* 0x000fe2000000009e */
[----:B------:R-:W-:Y:S01]  /*67b0*/  IMAD.MOV.U32 R53, RZ, RZ, R47 ;  /* 0x000000ffff357224 */ /* 0x000fe200078e002f */
[----:B------:R-:W-:Y:S01]  /*67c0*/  PRMT R174, R56, 0x5410, R52 ;  /* 0x0000541038ae7816 */ /* 0x000fe20000000034 */
[----:B------:R-:W-:Y:S01]  /*67d0*/  IMAD.MOV.U32 R52, RZ, RZ, R45 ;  /* 0x000000ffff347224 */ /* 0x000fe200078e002d */
[----:B------:R-:W-:Y:S01]  /*67e0*/  CS2R R64, SRZ ;  /* 0x0000000000407805 */ /* 0x000fe2000001ff00 */
[----:B------:R-:W-:-:S03]  /*67f0*/  IMAD.MOV.U32 R56, RZ, RZ, R48 ;  /* 0x000000ffff387224 */ /* 0x000fc600078e0030 */
[----:B------:R-:W-:Y:S01]  /*6800*/  PRMT R175, R52, 0x5410, R53 ;  /* 0x0000541034af7816 */ /* 0x000fe20000000035 */
[----:B------:R-:W-:Y:S01]  /*6810*/  IMAD.MOV.U32 R53, RZ, RZ, R50 ;  /* 0x000000ffff357224 */ /* 0x000fe200078e0032 */
[----:B------:R-:W-:Y:S01]  /*6820*/  PRMT R181, R56, 0x7610, R181 ;  /* 0x0000761038b57816 */ /* 0x000fe200000000b5 */
[----:B------:R-:W-:-:S03]  /*6830*/  IMAD.MOV.U32 R52, RZ, RZ, R51 ;  /* 0x000000ffff347224 */ /* 0x000fc600078e0033 */
[----:B------:R-:W-:Y:S01]  /*6840*/  PRMT R184, R184, 0x5410, R53 ;  /* 0x00005410b8b87816 */ /* 0x000fe20000000035 */
[----:B------:R-:W-:Y:S01]  /*6850*/  IMAD.MOV.U32 R53, RZ, RZ, R49 ;  /* 0x000000ffff357224 */ /* 0x000fe200078e0031 */
[----:B------:R-:W-:-:S04]  /*6860*/  PRMT R185, R185, 0x5410, R52 ;  /* 0x00005410b9b97816 */ /* 0x000fc80000000034 */
[----:B------:R-:W-:Y:S02]  /*6870*/  PRMT R158, R158, 0x5410, R53 ;  /* 0x000054109e9e7816 */ /* 0x000fe40000000035 */
[----:B------:R-:W-:Y:S02]  /*6880*/  CS2R R52, SRZ ;  /* 0x0000000000347805 */ /* 0x000fe4000001ff00 */
[----:B--2---:R-:W-:-:S04]  /*6890*/  LOP3.LUT R57, R57, 0xfffffffe, RZ, 0xc0, !PT ;  /* 0xfffffffe39397812 */ /* 0x004fc800078ec0ff */
[----:B------:R-:W-:-:S05]  /*68a0*/  @P2 LOP3.LUT R57, R57, 0x1, RZ, 0xfc, !PT ;  /* 0x0000000139392812 */ /* 0x000fca00078efcff */
[----:B------:R0:W-:Y:S02]  /*68b0*/  STL [R1+0x8], R57 ;  /* 0x0000083901007387 */ /* 0x0001e40000100800 */
[----:B0-----:R-:W-:Y:S01]  /*68c0*/  CS2R R56, SRZ ;  /* 0x0000000000387805 */ /* 0x001fe2000001ff00 */
        /* <DEDUP_REMOVED lines=9> */
[----:B------:R-:W-:Y:S02]  /*6960*/  CS2R R64, SRZ ;  /* 0x0000000000407805 */ /* 0x000fe4000001ff00 */
[----:B------:R-:W-:Y:S02]  /*6970*/  CS2R R62, SRZ ;  /* 0x00000000003e7805 */ /* 0x000fe4000001ff00 */
[----:B------:R-:W-:Y:S02]  /*6980*/  IADD3.X R53, R21, R114, R34, P2, P3 ;  /* 0x0000007215357210 */ /* 0x000fe400017e6422 */
[----:B------:R-:W-:Y:S02]  /*6990*/  CS2R R60, SRZ ;  /* 0x00000000003c7805 */ /* 0x000fe4000001ff00 */
[----:B------:R-:W-:Y:S01]  /*69a0*/  LEA R68, P3, R54, UR4, 0x1 ;  /* 0x0000000436447c11 */ /* 0x000fe2000f8608ff */
[----:B------:R-:W-:Y:S01]  /*69b0*/  ULDC.64 UR8, c[0x0][0x208] ;  /* 0x0000820000087ab9 */ /* 0x000fe20000000a00 */
[----:B------:R-:W-:-:S02]  /*69c0*/  LEA R70, P2, R52, UR6, 0x1 ;  /* 0x0000000634467c11 */ /* 0x000fc4000f8408ff */
[----:B------:R-:W-:Y:S02]  /*69d0*/  LEA.HI.X R69, R54, UR5, R55, 0x1, P3 ;  /* 0x0000000536457c11 */ /* 0x000fe400098f0c37 */
[----:B------:R-:W-:Y:S02]  /*69e0*/  CS2R R54, SRZ ;  /* 0x0000000000367805 */ /* 0x000fe4000001ff00 */
[----:B------:R-:W-:Y:S02]  /*69f0*/  LEA.HI.X R71, R52, UR7, R53, 0x1, P2 ;  /* 0x0000000734477c11 */ /* 0x000fe400090f0c35 */
[----:B------:R-:W-:Y:S02]  /*6a00*/  CS2R R52, SRZ ;  /* 0x0000000000347805 */ /* 0x000fe4000001ff00 */
[-C--:B------:R-:W-:Y:S02]  /*6a10*/  ISETP.GE.AND P3, PT, R16, R115.reuse, PT ;  /* 0x000000731000720c */ /* 0x080fe40003f66270 */
[----:B------:R-:W-:-:S11]  /*6a20*/  ISETP.GE.AND P2, PT, R213, R115, PT ;  /* 0x00000073d500720c */ /* 0x000fd60003f46270 */
[----:B------:R0:W5:Y:S04]  /*6a30*/  @!P3 LDG.E.128 R56, desc[UR8][R68.64] ;  /* 0x000000084438b981 */ /* 0x000168000c1e1d00 */
[----:B------:R0:W5:Y:S04]  /*6a40*/  @!P2 LDG.E.128 R52, desc[UR8][R68.64+0x80] ;  /* 0x000080084434a981 */ /* 0x000168000c1e1d00 */
[----:B------:R0:W5:Y:S04]  /*6a50*/  @!P3 LDG.E.128 R64, desc[UR8][R70.64] ;  /* 0x000000084640b981 */ /* 0x000168000c1e1d00 */
[----:B------:R0:W5:Y:S02]  /*6a60*/  @!P2 LDG.E.128 R60, desc[UR8][R70.64+0x80] ;  /* 0x00008008463ca981 */ /* 0x000164000c1e1d00 */
.L_x_716:
[----:B------:R-:W-:Y:S05]  /*6a70*/  BSYNC B1 ;  /* 0x0000000000017941 */ /* 0x000fea0003800000 */
.L_x_715:
[----:B0-----:R-:W-:Y:S01]  /*6a80*/  IADD3 R68, R212, 0x40, RZ ;  /* 0x00000040d4447810 */ /* 0x001fe20007ffe0ff */
[----:B------:R-:W-:Y:S01]  /*6a90*/  BSSY B1, `(.L_x_717) ;  /* 0x0000021000017945 */ /* 0x000fe20003800000 */
[----:B------:R-:W-:Y:S02]  /*6aa0*/  CS2R R70, SRZ ;  /* 0x0000000000467805 */ /* 0x000fe4000001ff00 */
[----:B------:R-:W-:Y:S02]  /*6ab0*/  CS2R R74, SRZ ;  /* 0x00000000004a7805 */ /* 0x000fe4000001ff00 */
[----:B------:R-:W-:Y:S02]  /*6ac0*/  ISETP.GE.AND P3, PT, R68, R3, PT ;  /* 0x000000034400720c */ /* 0x000fe40003f66270 */
[----:B------:R-:W-:Y:S02]  /*6ad0*/  CS2R R68, SRZ ;  /* 0x0000000000447805 */ /* 0x000fe4000001ff00 */
[----:B------:R-:W-:-:S02]  /*6ae0*/  CS2R R72, SRZ ;  /* 0x0000000000487805 */ /* 0x000fc4000001ff00 */
[----:B------:R-:W-:Y:S02]  /*6af0*/  CS2R R78, SRZ ;  /* 0x00000000004e7805 */ /* 0x000fe4000001ff00 */
[----:B------:R-:W-:Y:S02]  /*6b00*/  CS2R R76, SRZ ;  /* 0x00000000004c7805 */ /* 0x000fe4000001ff00 */
[----:B------:R-:W-:Y:S01]  /*6b10*/  CS2R R82, SRZ ;  /* 0x0000000000527805 */ /* 0x000fe2000001ff00 */
[----:B-----5:R-:W-:Y:S01]  /*6b20*/  IMAD.MOV.U32 R89, RZ, RZ, R54 ;  /* 0x000000ffff597224 */ /* 0x020fe200078e0036 */
[----:B------:R-:W-:Y:S01]  /*6b30*/  CS2R R80, SRZ ;  /* 0x0000000000507805 */ /* 0x000fe2000001ff00 */
[----:B------:R-:W-:Y:S06]  /*6b40*/  @P3 BRA `(.L_x_718) ;  /* 0x0000000000543947 */ /* 0x000fec0003800000 */
[----:B------:R-:W-:Y:S01]  /*6b50*/  IADD3 R86, P2, P5, R108, R27, R86 ;  /* 0x0000001b6c567210 */ /* 0x000fe20007d5e056 */
[----:B------:R-:W-:Y:S01]  /*6b60*/  ULDC.64 UR4, c[0x0][0x3e8] ;  /* 0x0000fa0000047ab9 */ /* 0x000fe20000000a00 */
[----:B------:R-:W-:Y:S01]  /*6b70*/  ULDC.64 UR6, c[0x0][0x400] ;  /* 0x0001000000067ab9 */ /* 0x000fe20000000a00 */
[----:B------:R-:W-:Y:S01]  /*6b80*/  ULDC.64 UR8, c[0x0][0x208] ;  /* 0x0000820000087ab9 */ /* 0x000fe20000000a00 */
[----:B------:R-:W-:Y:S02]  /*6b90*/  IADD3.X R71, R15, R29, R0, P2, P5 ;  /* 0x0000001d0f477210 */ /* 0x000fe400017ea400 */
[----:B------:R-:W-:-:S04]  /*6ba0*/  IADD3 R0, P2, P5, R102, R31, R84 ;  /* 0x0000001f66007210 */ /* 0x000fc80007d5e054 */
[----:B------:R-:W-:Y:S02]  /*6bb0*/  IADD3.X R69, R21, R33, R114, P2, P5 ;  /* 0x0000002115457210 */ /* 0x000fe400017ea472 */
[----:B------:R-:W-:-:S04]  /*6bc0*/  LEA R84, P2, R86, UR4, 0x1 ;  /* 0x0000000456547c11 */ /* 0x000fc8000f8408ff */
[----:B------:R-:W-:Y:S02]  /*6bd0*/  LEA.HI.X R85, R86, UR5, R71, 0x1, P2 ;  /* 0x0000000556557c11 */ /* 0x000fe400090f0c47 */
[----:B------:R-:W-:-:S04]  /*6be0*/  LEA R86, P2, R0, UR6, 0x1 ;  /* 0x0000000600567c11 */ /* 0x000fc8000f8408ff */
[----:B------:R-:W-:Y:S02]  /*6bf0*/  LEA.HI.X R87, R0, UR7, R69, 0x1, P2 ;  /* 0x0000000700577c11 */ /* 0x000fe400090f0c45 */
[----:B------:R-:W-:Y:S02]  /*6c00*/  ISETP.GE.AND P2, PT, R16, R115, PT ;  /* 0x000000731000720c */ /* 0x000fe40003f46270 */
[----:B------:R-:W-:Y:S02]  /*6c10*/  CS2R R70, SRZ ;  /* 0x0000000000467805 */ /* 0x000fe4000001ff00 */
[----:B------:R-:W-:Y:S02]  /*6c20*/  CS2R R68, SRZ ;  /* 0x0000000000447805 */ /* 0x000fe4000001ff00 */
[----:B------:R-:W-:Y:S02]  /*6c30*/  CS2R R78, SRZ ;  /* 0x00000000004e7805 */ /* 0x000fe4000001ff00 */
[----:B------:R-:W-:-:S05]  /*6c40*/  CS2R R76, SRZ ;  /* 0x00000000004c7805 */ /* 0x000fca000001ff00 */
[----:B------:R0:W5:Y:S04]  /*6c50*/  @!P2 LDG.E.128 R72, desc[UR8][R84.64] ;  /* 0x000000085448a981 */ /* 0x000168000c1e1d00 */
[----:B------:R0:W5:Y:S01]  /*6c60*/  @!P2 LDG.E.128 R80, desc[UR8][R86.64] ;  /* 0x000000085650a981 */ /* 0x000162000c1e1d00 */
[----:B------:R-:W-:-:S13]  /*6c70*/  ISETP.GE.AND P2, PT, R213, R115, PT ;  /* 0x00000073d500720c */ /* 0x000fda0003f46270 */
[----:B------:R0:W5:Y:S04]  /*6c80*/  @!P2 LDG.E.128 R68, desc[UR8][R84.64+0x80] ;  /* 0x000080085444a981 */ /* 0x000168000c1e1d00 */
[----:B------:R0:W5:Y:S02]  /*6c90*/  @!P2 LDG.E.128 R76, desc[UR8][R86.64+0x80] ;  /* 0x00008008564ca981 */ /* 0x000164000c1e1d00 */
.L_x_718:
[----:B------:R-:W-:Y:S05]  /*6ca0*/  BSYNC B1 ;  /* 0x0000000000017941 */ /* 0x000fea0003800000 */
.L_x_717:
[----:B------:R-:W-:Y:S01]  /*6cb0*/  IMAD.MOV.U32 R0, RZ, RZ, R55 ;  /* 0x000000ffff007224 */ /* 0x000fe200078e0037 */
[----:B------:R-:W-:Y:S01]  /*6cc0*/  PRMT R166, R89, 0x7610, R166 ;  /* 0x0000761059a67816 */ /* 0x000fe200000000a6 */
[----:B0-----:R-:W-:Y:S01]  /*6cd0*/  IMAD.MOV.U32 R84, RZ, RZ, R52 ;  /* 0x000000ffff547224 */ /* 0x001fe200078e0034 */
[----:B------:R-:W-:Y:S01]  /*6ce0*/  ULOP3.LUT UR4, UR60, 0x1, URZ, 0xfc, !UPT ;  /* 0x000000013c047892 */ /* 0x000fe2000f8efc3f */
        /* <DEDUP_REMOVED lines=17> */
[----:B------:R-:W-:Y:S01]  /*6e00*/  PLOP3.LUT P2, PT, PT, PT, UP0, 0x80, 0x0 ;  /* 0x000000000000781c */ /* 0x000fe20003f4f008 */
        /* <DEDUP_REMOVED lines=8> */
[----:B-----5:R-:W-:-:S02]  /*6e90*/  IMAD.MOV.U32 R0, RZ, RZ, R70 ;  /* 0x000000ffff007224 */ /* 0x020fc400078e0046 */
[----:B------:R-:W-:Y:S01]  /*6ea0*/  IMAD.MOV.U32 R85, RZ, RZ, R68 ;  /* 0x000000ffff557224 */ /* 0x000fe200078e0044 */
[----:B------:R-:W-:Y:S01]  /*6eb0*/  PRMT R171, R86, 0x5410, R84 ;  /* 0x0000541056ab7816 */ /* 0x000fe20000000054 */
[----:B------:R-:W-:Y:S01]  /*6ec0*/  IMAD.MOV.U32 R84, RZ, RZ, R69 ;  /* 0x000000ffff547224 */ /* 0x000fe200078e0045 */
[----:B------:R-:W-:Y:S01]  /*6ed0*/  PRMT R151, R151, 0x5410, R0 ;  /* 0x0000541097977816 */ /* 0x000fe20000000000 */
[----:B------:R-:W-:Y:S02]  /*6ee0*/  IMAD.MOV.U32 R0, RZ, RZ, R74 ;  /* 0x000000ffff007224 */ /* 0x000fe400078e004a */
[----:B------:R-:W-:Y:S01]  /*6ef0*/  IMAD.MOV.U32 R86, RZ, RZ, R71 ;  /* 0x000000ffff567224 */ /* 0x000fe200078e0047 */
[----:B------:R-:W-:Y:S01]  /*6f00*/  PRMT R150, R84, 0x5410, R85 ;  /* 0x0000541054967816 */ /* 0x000fe20000000055 */
[----:B------:R-:W-:Y:S01]  /*6f10*/  IMAD.MOV.U32 R85, RZ, RZ, R72 ;  /* 0x000000ffff557224 */ /* 0x000fe200078e0048 */
[----:B------:R-:W-:Y:S01]  /*6f20*/  PRMT R154, R0, 0x7610, R154 ;  /* 0x00007610009a7816 */ /* 0x000fe2000000009a */
[----:B------:R-:W-:Y:S01]  /*6f30*/  IMAD.MOV.U32 R84, RZ, RZ, R73 ;  /* 0x000000ffff547224 */ /* 0x000fe200078e0049 */
[----:B------:R-:W-:Y:S01]  /*6f40*/  PRMT R151, R86, 0x7610, R151 ;  /* 0x0000761056977816 */ /* 0x000fe20000000097 */
[----:B------:R-:W-:-:S02]  /*6f50*/  IMAD.MOV.U32 R0, RZ, RZ, R78 ;  /* 0x000000ffff007224 */ /* 0x000fc400078e004e */
        /* <DEDUP_REMOVED lines=8> */
[----:B------:R-:W-:Y:S02]  /*6fe0*/  IMAD.MOV.U32 R86, RZ, RZ, R82 ;  /* 0x000000ffff567224 */ /* 0x000fe400078e0052 */
[----:B------:R-:W-:Y:S01]  /*6ff0*/  IMAD.MOV.U32 R85, RZ, RZ, R83 ;  /* 0x000000ffff557224 */ /* 0x000fe200078e0053 */
[----:B------:R-:W-:Y:S01]  /*7000*/  PRMT R153, R84, 0x5410, R0 ;  /* 0x0000541054997816 */ /* 0x000fe20000000000 */
[----:B------:R-:W-:-:S02]  /*7010*/  IMAD.MOV.U32 R84, RZ, RZ, R80 ;  /* 0x000000ffff547224 */ /* 0x000fc400078e0050 */
[----:B------:R-:W-:Y:S01]  /*7020*/  IMAD.MOV.U32 R0, RZ, RZ, R81 ;  /* 0x000000ffff007224 */ /* 0x000fe200078e0051 */
[----:B------:R-:W-:-:S04]  /*7030*/  PRMT R156, R86, 0x5410, R85 ;  /* 0x00005410569c7816 */ /* 0x000fc80000000055 */
[----:B------:R-:W-:Y:S01]  /*7040*/  PRMT R165, R84, 0x5410, R0 ;  /* 0x0000541054a57816 */ /* 0x000fe20000000000 */
[----:B------:R-:W-:Y:S06]  /*7050*/  @!P2 BRA `(.L_x_719) ;  /* 0x000000000004a947 */ /* 0x000fec0003800000 */
[----:B------:R-:W-:Y:S01]  /*7060*/  BPT.TRAP 0x1 ;  /* 0x000000040000795c */ /* 0x000fe20000300000 */
.L_x_719:
[----:B------:R-:W-:Y:S01]  /*7070*/  IMAD R0, R19, 0x8, R18 ;  /* 0x0000000813007824 */ /* 0x000fe200078e0212 */
[----:B------:R-:W-:Y:S01]  /*7080*/  SHF.L.U32 R114, R217, 0x1f, RZ ;  /* 0x0000001fd9727819 */ /* 0x000fe200000006ff */
[----:B------:R-:W0:Y:S01]  /*7090*/  LDC R145, c[0x0][0x2f4] ;  /* 0x0000bd00ff917b82 */ /* 0x000e220000000800 */
[----:B------:R-:W-:Y:S02]  /*70a0*/  BSSY B1, `(.L_x_720) ;  /* 0x0000004000017945 */ /* 0x000fe40003800000 */
[----:B------:R-:W1:Y:S05]  /*70b0*/  SYNCS.PHASECHK.TRANS64.TRYWAIT P5, [R0+URZ+0x38890], R114 ;  /* 0x03889072000075a7 */ /* 0x000e6a00080a017f */
[----:B------:R-:W2:Y:S01]  /*70c0*/  LDC.64 R122, c[0x0][0x300] ;  /* 0x0000c000ff7a7b82 */ /* 0x000ea20000000a00 */
[----:B-1----:R-:W-:Y:S05]  /*70d0*/  @!P5 BRA `(.L_x_721) ;  /* 0x000002200094d947 */ /* 0x002fea0003800000 */
.L_x_1053:
[----:B------:R-:W-:Y:S05]  /*70e0*/  BSYNC B1 ;  /* 0x0000000000017941 */ /* 0x000fea0003800000 */
.L_x_720:
[----:B------:R-:W-:Y:S01]  /*70f0*/  BSSY B1, `(.L_x_722) ;  /* 0x0000115000017945 */ /* 0x000fe20003800000 */
[----:B0-----:R-:W-:Y:S02]  /*7100*/  IMAD.IADD R148, R145, 0x1, -R118 ;  /* 0x0000000191947824 */ /* 0x001fe400078e0a76 */
[----:B------:R-:W-:Y:S01]  /*7110*/  IMAD.MOV.U32 R125, RZ, RZ, R88 ;  /* 0x000000ffff7d7224 */ /* 0x000fe200078e0058 */
[----:B------:R-:W-:Y:S06]  /*7120*/  @P4 BRA `(.L_x_723) ;  /* 0x0000001000444947 */ /* 0x000fec0003800000 */
[----:B------:R-:W-:Y:S01]  /*7130*/  ISETP.NE.AND P4, PT, R26, RZ, PT ;  /* 0x000000ff1a00720c */ /* 0x000fe20003f85270 */
[-C--:B--2---:R-:W-:Y:S01]  /*7140*/  IMAD.WIDE.U32 R136, R212, R122.reuse, R124 ;  /* 0x0000007ad4887225 */ /* 0x084fe200078e007c */
[----:B------:R-:W-:Y:S01]  /*7150*/  SHF.R.S32.HI R84, RZ, 0x1f, R212 ;  /* 0x0000001fff547819 */ /* 0x000fe200000114d4 */
[----:B------:R-:W-:Y:S04]  /*7160*/  BSSY B2, `(.L_x_724) ;  /* 0x0000089000027945 */ /* 0x000fe80003800000 */
[----:B------:R-:W-:-:S04]  /*7170*/  IMAD R84, R84, R122, RZ ;  /* 0x0000007a54547224 */ /* 0x000fc800078e02ff */
[----:B------:R-:W-:-:S04]  /*7180*/  IMAD R84, R212, R123, R84 ;  /* 0x0000007bd4547224 */ /* 0x000fc800078e0254 */
[----:B------:R-:W-:Y:S01]  /*7190*/  IMAD.IADD R157, R84, 0x1, R137 ;  /* 0x00000001549d7824 */ /* 0x000fe200078e0289 */
[----:B------:R-:W-:Y:S06]  /*71a0*/  @!P4 BRA `(.L_x_725) ;  /* 0x000000080010c947 */ /* 0x000fec0003800000 */
[----:B------:R-:W-:Y:S01]  /*71b0*/  SEL R84, R118, R148, !P0 ;  /* 0x0000009476547207 */ /* 0x000fe20004000000 */
[----:B------:R-:W-:Y:S01]  /*71c0*/  IMAD.SHL.U32 R90, R212, 0x40, RZ ;  /* 0x00000040d45a7824 */ /* 0x000fe200078e00ff */
[----:B------:R-:W-:Y:S02]  /*71d0*/  BSSY B3, `(.L_x_726) ;  /* 0x000007e000037945 */ /* 0x000fe40003800000 */
[----:B------:R-:W-:-:S04]  /*71e0*/  SHF.R.S32.HI R85, RZ, 0x1f, R84 ;  /* 0x0000001fff557819 */ /* 0x000fc80000011454 */
[----:B------:R-:W-:-:S04]  /*71f0*/  LEA.HI R85, R85, R84, RZ, 0x4 ;  /* 0x0000005455557211 */ /* 0x000fc800078f20ff */
[----:B------:R-:W-:-:S05]  /*7200*/  LEA.HI.SX32 R86, R85, R14, 0x1c ;  /* 0x0000000e55567211 */ /* 0x000fca00078fe2ff */
[----:B------:R-:W-:-:S05]  /*7210*/  IMAD.SHL.U32 R85, R86, 0x8, RZ ;  /* 0x0000000856557824 */ /* 0x000fca00078e00ff */
[----:B------:R-:W-:-:S13]  /*7220*/  ISETP.GE.AND P4, PT, R85, R145, PT ;  /* 0x000000915500720c */ /* 0x000fda0003f86270 */
[--C-:B------:R-:W-:Y:S02]  /*7230*/  @!P4 SHF.R.S32.HI R84, RZ, 0x1f, R85.reuse ;  /* 0x0000001fff54c819 */ /* 0x100fe40000011455 */
[-C--:B------:R-:W-:Y:S02]  /*7240*/  @!P4 IADD3 R87, P5, P6, R96, R136.reuse, R85 ;  /* 0x000000886057c210 */ /* 0x080fe40007ebe055 */
[----:B------:R-:W-:Y:S02]  /*7250*/  LOP3.LUT R85, R85, 0x38, RZ, 0xc0, !PT ;  /* 0x0000003855557812 */ /* 0x000fe400078ec0ff */
[----:B------:R-:W-:Y:S02]  /*7260*/  @!P4 IADD3.X R84, R92, R157, R84, P5, P6 ;  /* 0x0000009d5c54c210 */ /* 0x000fe40002fec454 */
[----:B------:R-:W-:Y:S02]  /*7270*/  IADD3 R88, P5, P6, R96, R136, R13 ;  /* 0x0000008860587210 */ /* 0x000fe40007ebe00d */
[----:B------:R-:W-:-:S02]  /*7280*/  LOP3.LUT R85, R85, 0x1c0, R90, 0xf8, !PT ;  /* 0x000001c055557812 */ /* 0x000fc400078ef85a */
[----:B------:R-:W-:Y:S02]  /*7290*/  IADD3.X R89, R92, R157, R7, P5, P6 ;  /* 0x0000009d5c597210 */ /* 0x000fe40002fec407 */
[C---:B------:R-:W-:Y:S02]  /*72a0*/  LEA R138, P5, R88.reuse, R116, 0x1 ;  /* 0x00000074588a7211 */ /* 0x040fe400078a08ff */
[----:B------:R-:W-:Y:S02]  /*72b0*/  LOP3.LUT R85, R85, R228, RZ, 0x3c, !PT ;  /* 0x000000e455557212 */ /* 0x000fe400078e3cff */
[----:B------:R-:W-:Y:S02]  /*72c0*/  LEA.HI.X R139, R88, R117, R89, 0x1, P5 ;  /* 0x00000075588b7211 */ /* 0x000fe400028f0c59 */
[----:B------:R-:W-:-:S04]  /*72d0*/  @!P4 LEA R140, P5, R87, R116, 0x1 ;  /* 0x00000074578cc211 */ /* 0x000fc800078a08ff */
[----:B------:R-:W-:Y:S02]  /*72e0*/  @!P4 LEA.HI.X R141, R87, R117, R84, 0x1, P5 ;  /* 0x00000075578dc211 */ /* 0x000fe400028f0c54 */
[----:B------:R-:W-:Y:S02]  /*72f0*/  SHF.R.S32.HI R84, RZ, 0x1f, R86 ;  /* 0x0000001fff547819 */ /* 0x000fe40000011456 */
[----:B------:R-:W-:Y:S02]  /*7300*/  ISETP.GE.AND P5, PT, R16, R115, PT ;  /* 0x000000731000720c */ /* 0x000fe40003fa6270 */
[----:B------:R-:W-:-:S04]  /*7310*/  LEA.HI R84, R84, R86, RZ, 0x3 ;  /* 0x0000005654547211 */ /* 0x000fc800078f18ff */
[----:B------:R-:W-:-:S05]  /*7320*/  SHF.R.S32.HI R84, RZ, 0x3, R84 ;  /* 0x00000003ff547819 */ /* 0x000fca0000011454 */
[----:B------:R-:W-:-:S04]  /*7330*/  IMAD R84, R84, 0x1400, R227 ;  /* 0x0000140054547824 */ /* 0x000fc800078e02e3 */
[----:B------:R-:W-:-:S04]  /*7340*/  IMAD.IADD R84, R84, 0x1, R85 ;  /* 0x0000000154547824 */ /* 0x000fc800078e0255 */
[C---:B------:R-:W-:Y:S02]  /*7350*/  IMAD R88, R19.reuse, 0x5000, R84 ;  /* 0x0000500013587824 */ /* 0x040fe400078e0254 */
[----:B------:R-:W-:Y:S02]  /*7360*/  IMAD R84, R19, 0x5000, R143 ;  /* 0x0000500013547824 */ /* 0x000fe400078e028f */
[--C-:B------:R-:W-:Y:S02]  /*7370*/  IMAD R88, R88, 0x2, R18.reuse ;  /* 0x0000000258587824 */ /* 0x100fe400078e0212 */
[----:B------:R-:W-:-:S04]  /*7380*/  IMAD R84, R84, 0x2, R18 ;  /* 0x0000000254547824 */ /* 0x000fc800078e0212 */
[----:B------:R-:W0:Y:S04]  /*7390*/  LDS.128 R88, [R88+0x24400] ;  /* 0x0244000058587984 */ /* 0x000e280000000c00 */
[----:B------:R-:W2:Y:S01]  /*73a0*/  LDS.128 R84, [R84+0x24400] ;  /* 0x0244000054547984 */ /* 0x000ea20000000c00 */
[----:B------:R-:W-:Y:S05]  /*73b0*/  @P5 BRA `(.L_x_727) ;  /* 0x00000004007c5947 */ /* 0x000fea0003800000 */
[----:B------:R-:W-:Y:S01]  /*73c0*/  SHF.R.U32.HI R160, RZ, 0x10, R49 ;  /* 0x00000010ffa07819 */ /* 0x000fe20000011631 */
[----:B0-----:R-:W-:Y:S01]  /*73d0*/  IMAD.U32 R163, R89, 0x10000, RZ ;  /* 0x0001000059a37824 */ /* 0x001fe200078e00ff */
[----:B------:R-:W-:Y:S02]  /*73e0*/  SHF.R.U32.HI R161, RZ, 0x10, R41 ;  /* 0x00000010ffa17819 */ /* 0x000fe40000011629 */
[C---:B------:R-:W-:Y:S02]  /*73f0*/  PRMT R160, R158.reuse, 0x5432, R160 ;  /* 0x000054329ea07816 */ /* 0x040fe400000000a0 */
[----:B------:R-:W-:Y:S01]  /*7400*/  PRMT R161, R158, 0x5410, R161 ;  /* 0x000054109ea17816 */ /* 0x000fe200000000a1 */
[C---:B--2---:R-:W-:Y:S01]  /*7410*/  IMAD.U32 R158, R85.reuse, 0x10000, RZ ;  /* 0x00010000559e7824 */ /* 0x044fe200078e00ff */
[----:B------:R-:W-:Y:S01]  /*7420*/  LOP3.LUT R85, R85, 0xffff0000, RZ, 0xc0, !PT ;  /* 0xffff000055557812 */ /* 0x000fe200078ec0ff */
[C---:B------:R-:W-:Y:S01]  /*7430*/  IMAD.U32 R162, R160.reuse, 0x10000, RZ ;  /* 0x00010000a0a27824 */ /* 0x040fe200078e00ff */
[----:B------:R-:W-:Y:S01]  /*7440*/  LOP3.LUT R160, R160, 0xffff0000, RZ, 0xc0, !PT ;  /* 0xffff0000a0a07812 */ /* 0x000fe200078ec0ff */
[C---:B------:R-:W-:Y:S01]  /*7450*/  IMAD.U32 R159, R161.reuse, 0x10000, RZ ;  /* 0x00010000a19f7824 */ /* 0x040fe200078e00ff */
[----:B------:R-:W-:Y:S01]  /*7460*/  LOP3.LUT R161, R161, 0xffff0000, RZ, 0xc0, !PT ;  /* 0xffff0000a1a17812 */ /* 0x000fe200078ec0ff */
[CC--:B------:R-:W-:Y:S01]  /*7470*/  FMUL.FTZ R164, R163.reuse, R162.reuse ;  /* 0x000000a2a3a47220 */ /* 0x0c0fe20000410000 */
[----:B------:R-:W-:Y:S01]  /*7480*/  SHF.R.U64 R41, R40, 0x10, R41 ;  /* 0x0000001028297819 */ /* 0x000fe20000001229 */
[-C--:B------:R-:W-:Y:S01]  /*7490*/  FMUL.FTZ R163, R163, R159.reuse ;  /* 0x0000009fa3a37220 */ /* 0x080fe20000410000 */
[----:B------:R-:W-:Y:S01]  /*74a0*/  SHF.R.U32.HI R40, RZ, 0x10, R51 ;  /* 0x00000010ff287819 */ /* 0x000fe20000011633 */
[----:B------:R-:W-:Y:S01]  /*74b0*/  FFMA.FTZ R159, R158, R159, -R164 ;  /* 0x0000009f9e9f7223 */ /* 0x000fe200000108a4 */
[----:B------:R-:W-:Y:S01]  /*74c0*/  SHF.R.U64 R42, R42, 0x10, R43 ;  /* 0x000000102a2a7819 */ /* 0x000fe2000000122b */
[----:B------:R-:W-:Y:S01]  /*74d0*/  FFMA.FTZ R158, R158, R162, R163 ;  /* 0x000000a29e9e7223 */ /* 0x000fe200000100a3 */
[----:B------:R-:W-:Y:S01]  /*74e0*/  LOP3.LUT R162, R89, 0xffff0000, RZ, 0xc0, !PT ;  /* 0xffff000059a27812 */ /* 0x000fe200078ec0ff */
[----:B------:R-:W-:Y:S01]  /*74f0*/  IMAD.U32 R163, R91, 0x10000, RZ ;  /* 0x000100005ba37824 */ /* 0x000fe200078e00ff */
[----:B------:R-:W-:-:S02]  /*7500*/  PRMT R40, R185, 0x5432, R40 ;  /* 0x00005432b9287816 */ /* 0x000fc40000000028 */
[----:B------:R-:W-:Y:S01]  /*7510*/  SHF.R.U64 R50, R50, 0x10, R51 ;  /* 0x0000001032327819 */ /* 0x000fe20000001233 */
[CC--:B------:R-:W-:Y:S01]  /*7520*/  FMUL.FTZ R89, R162.reuse, R160.reuse ;  /* 0x000000a0a2597220 */ /* 0x0c0fe20000410000 */
[-C--:B------:R-:W-:Y:S01]  /*7530*/  FMUL.FTZ R162, R162, R161.reuse ;  /* 0x000000a1a2a27220 */ /* 0x080fe20000410000 */
[----:B------:R-:W-:Y:S02]  /*7540*/  PRMT R42, R182, 0x5432, R42 ;  /* 0x00005432b62a7816 */ /* 0x000fe4000000002a */
[C---:B------:R-:W-:Y:S01]  /*7550*/  FFMA.FTZ R89, R85.reuse, R161, -R89 ;  /* 0x000000a155597223 */ /* 0x040fe20000010859 */
[----:B------:R-:W-:Y:S01]  /*7560*/  SHF.R.U64 R161, R48, 0x10, R49 ;  /* 0x0000001030a17819 */ /* 0x000fe20000001231 */
[----:B------:R-:W-:Y:S01]  /*7570*/  FFMA.FTZ R85, R85, R160, R162 ;  /* 0x000000a055557223 */ /* 0x000fe200000100a2 */
[----:B------:R-:W-:Y:S01]  /*7580*/  SHF.R.U32.HI R48, RZ, 0x10, R43 ;  /* 0x00000010ff307819 */ /* 0x000fe2000001162b */
[----:B------:R-:W-:Y:S01]  /*7590*/  IMAD.U32 R162, R40, 0x10000, RZ ;  /* 0x0001000028a27824 */ /* 0x000fe200078e00ff */
[----:B------:R-:W-:Y:S01]  /*75a0*/  PRMT R50, R184, 0x5432, R50 ;  /* 0x00005432b8327816 */ /* 0x000fe20000000032 */
[----:B------:R-:W-:Y:S01]  /*75b0*/  IMAD.U32 R49, R87, 0x10000, RZ ;  /* 0x0001000057317824 */ /* 0x000fe200078e00ff */
[----:B------:R-:W-:Y:S01]  /*75c0*/  PRMT R48, R183, 0x5432, R48 ;  /* 0x00005432b7307816 */ /* 0x000fe20000000030 */
[----:B------:R-:W-:Y:S01]  /*75d0*/  FMUL.FTZ R164, R163, R162 ;  /* 0x000000a2a3a47220 */ /* 0x000fe20000410000 */
[----:B------:R-:W-:-:S02]  /*75e0*/  F2FP.BF16.F32.PACK_AB R89, R89, R159 ;  /* 0x0000009f5959723e */ /* 0x000fc400000010ff */
[----:B------:R-:W-:Y:S01]  /*75f0*/  F2FP.BF16.F32.PACK_AB R158, R85, R158 ;  /* 0x0000009e559e723e */ /* 0x000fe200000010ff */
[C---:B------:R-:W-:Y:S01]  /*7600*/  IMAD.U32 R160, R48.reuse, 0x10000, RZ ;  /* 0x0001000030a07824 */ /* 0x040fe200078e00ff */
[----:B------:R-:W-:Y:S01]  /*7610*/  LOP3.LUT R48, R48, 0xffff0000, RZ, 0xc0, !PT ;  /* 0xffff000030307812 */ /* 0x000fe200078ec0ff */
[----:B------:R-:W-:Y:S01]  /*7620*/  IMAD.MOV.U32 R85, RZ, RZ, R89 ;  /* 0x000000ffff557224 */ /* 0x000fe200078e0059 */
[----:B------:R-:W-:Y:S01]  /*7630*/  MOV R89, R158 ;  /* 0x0000009e00597202 */ /* 0x000fe20000000f00 */
[-C--:B------:R-:W-:Y:S01]  /*7640*/  FMUL.FTZ R163, R163, R160.reuse ;  /* 0x000000a0a3a37220 */ /* 0x080fe20000410000 */
[----:B------:R-:W-:-:S03]  /*7650*/  FFMA.FTZ R160, R49, R160, -R164 ;  /* 0x000000a031a07223 */ /* 0x000fc600000108a4 */
[----:B------:R-:W-:Y:S01]  /*7660*/  FFMA.FTZ R49, R49, R162, R163 ;  /* 0x000000a231317223 */ /* 0x000fe200000100a3 */
[----:B------:R-:W-:Y:S02]  /*7670*/  LOP3.LUT R162, R40, 0xffff0000, RZ, 0xc0, !PT ;  /* 0xffff000028a27812 */ /* 0x000fe400078ec0ff */
[----:B------:R-:W-:Y:S02]  /*7680*/  LOP3.LUT R163, R91, 0xffff0000, RZ, 0xc0, !PT ;  /* 0xffff00005ba37812 */ /* 0x000fe400078ec0ff */
[----:B------:R-:W-:-:S03]  /*7690*/  LOP3.LUT R40, R87, 0xffff0000, RZ, 0xc0, !PT ;  /* 0xffff000057287812 */ /* 0x000fc600078ec0ff */
[C---:B------:R-:W-:Y:S01]  /*76a0*/  FMUL.FTZ R91, R163.reuse, R162 ;  /* 0x000000a2a35b7220 */ /* 0x040fe20000410000 */
[----:B------:R-:W-:-:S03]  /*76b0*/  FMUL.FTZ R87, R163, R48 ;  /* 0x00000030a3577220 */ /* 0x000fc60000410000 */
[C---:B------:R-:W-:Y:S01]  /*76c0*/  FFMA.FTZ R48, R40.reuse, R48, -R91 ;  /* 0x0000003028307223 */ /* 0x040fe2000001085b */
[----:B------:R-:W-:Y:S01]  /*76d0*/  FFMA.FTZ R40, R40, R162, R87 ;  /* 0x000000a228287223 */ /* 0x000fe20000010057 */
[----:B------:R-:W-:Y:S01]  /*76e0*/  PRMT R87, R180, 0x5410, R41 ;  /* 0x00005410b4577816 */ /* 0x000fe20000000029 */
[----:B------:R-:W-:Y:S01]  /*76f0*/  IMAD.U32 R162, R88, 0x10000, RZ ;  /* 0x0001000058a27824 */ /* 0x000fe200078e00ff */
[----:B------:R-:W-:Y:S01]  /*7700*/  PRMT R41, R181, 0x5410, R161 ;  /* 0x00005410b5297816 */ /* 0x000fe200000000a1 */
[----:B------:R-:W-:Y:S01]  /*7710*/  IMAD.U32 R91, R84, 0x10000, RZ ;  /* 0x00010000545b7824 */ /* 0x000fe200078e00ff */
        /* <DEDUP_REMOVED lines=8> */
[----:B------:R-:W-:Y:S01]  /*77a0*/  FMUL.FTZ R51, R88, R43 ;  /* 0x0000002b58337220 */ /* 0x000fe20000410000 */
[----:B------:R-:W-:Y:S01]  /*77b0*/  FMUL.FTZ R162, R162, R163 ;  /* 0x000000a3a2a27220 */ /* 0x000fe20000410000 */
[----:B------:R-:W-:Y:S01]  /*77c0*/  FMUL.FTZ R88, R88, R41 ;  /* 0x0000002958587220 */ /* 0x000fe20000410000 */
[C---:B------:R-:W-:Y:S01]  /*77d0*/  FFMA.FTZ R164, R91.reuse, R163, -R164 ;  /* 0x000000a35ba47223 */ /* 0x040fe200000108a4 */
[C---:B------:R-:W-:Y:S01]  /*77e0*/  FFMA.FTZ R41, R84.reuse, R41, -R51 ;  /* 0x0000002954297223 */ /* 0x040fe20000010833 */
[----:B------:R-:W-:Y:S01]  /*77f0*/  FFMA.FTZ R162, R91, R161, R162 ;  /* 0x000000a15ba27223 */ /* 0x000fe200000100a2 */
[----:B------:R-:W-:Y:S01]  /*7800*/  FFMA.FTZ R43, R84, R43, R88 ;  /* 0x0000002b542b7223 */ /* 0x000fe20000010058 */
[C---:B------:R-:W-:Y:S01]  /*7810*/  IMAD.U32 R91, R90.reuse, 0x10000, RZ ;  /* 0x000100005a5b7824 */ /* 0x040fe200078e00ff */
[----:B------:R-:W-:Y:S01]  /*7820*/  LOP3.LUT R90, R90, 0xffff0000, RZ, 0xc0, !PT ;  /* 0xffff00005a5a7812 */ /* 0x000fe200078ec0ff */
[C---:B------:R-:W-:Y:S01]  /*7830*/  IMAD.U32 R84, R50.reuse, 0x10000, RZ ;  /* 0x0001000032547824 */ /* 0x040fe200078e00ff */
[----:B------:R-:W-:Y:S01]  /*7840*/  LOP3.LUT R50, R50, 0xffff0000, RZ, 0xc0, !PT ;  /* 0xffff000032327812 */ /* 0x000fe200078ec0ff */
[----:B------:R-:W-:Y:S01]  /*7850*/  IMAD.U32 R51, R86, 0x10000, RZ ;  /* 0x0001000056337824 */ /* 0x000fe200078e00ff */
[----:B------:R-:W-:Y:S01]  /*7860*/  LOP3.LUT R42, R42, 0xffff0000, RZ, 0xc0, !PT ;  /* 0xffff00002a2a7812 */ /* 0x000fe200078ec0ff */
[C---:B------:R-:W-:Y:S01]  /*7870*/  FMUL.FTZ R88, R91.reuse, R84 ;  /* 0x000000545b587220 */ /* 0x040fe20000410000 */
[----:B------:R-:W-:Y:S01]  /*7880*/  FMUL.FTZ R91, R91, R87 ;  /* 0x000000575b5b7220 */ /* 0x000fe20000410000 */
[----:B------:R-:W-:-:S02]  /*7890*/  LOP3.LUT R86, R86, 0xffff0000, RZ, 0xc0, !PT ;  /* 0xffff000056567812 */ /* 0x000fc400078ec0ff */
[C---:B------:R-:W-:Y:S01]  /*78a0*/  FFMA.FTZ R88, R51.reuse, R87, -R88 ;  /* 0x0000005733587223 */ /* 0x040fe20000010858 */
[----:B------:R-:W-:Y:S01]  /*78b0*/  FFMA.FTZ R91, R51, R84, R91 ;  /* 0x00000054335b7223 */ /* 0x000fe2000001005b */
[C---:B------:R-:W-:Y:S01]  /*78c0*/  FMUL.FTZ R51, R90.reuse, R50 ;  /* 0x000000325a337220 */ /* 0x040fe20000410000 */
[----:B------:R-:W-:Y:S01]  /*78d0*/  FMUL.FTZ R90, R90, R42 ;  /* 0x0000002a5a5a7220 */ /* 0x000fe20000410000 */
[----:B------:R-:W-:Y:S02]  /*78e0*/  F2FP.BF16.F32.PACK_AB R48, R48, R160 ;  /* 0x000000a03030723e */ /* 0x000fe400000010ff */
[C---:B------:R-:W-:Y:S01]  /*78f0*/  FFMA.FTZ R51, R86.reuse, R42, -R51 ;  /* 0x0000002a56337223 */ /* 0x040fe20000010833 */
[----:B------:R-:W-:Y:S01]  /*7900*/  FFMA.FTZ R90, R86, R50, R90 ;  /* 0x00000032565a7223 */ /* 0x000fe2000001005a */
[----:B------:R-:W-:Y:S01]  /*7910*/  F2FP.BF16.F32.PACK_AB R40, R40, R49 ;  /* 0x000000312828723e */ /* 0x000fe200000010ff */
[----:B------:R-:W-:Y:S01]  /*7920*/  IMAD.MOV.U32 R87, RZ, RZ, R48 ;  /* 0x000000ffff577224 */ /* 0x000fe200078e0030 */
[----:B------:R-:W-:-:S02]  /*7930*/  F2FP.BF16.F32.PACK_AB R41, R41, R164 ;  /* 0x000000a42929723e */ /* 0x000fc400000010ff */
[----:B------:R-:W-:Y:S02]  /*7940*/  F2FP.BF16.F32.PACK_AB R43, R43, R162 ;  /* 0x000000a22b2b723e */ /* 0x000fe400000010ff */
[----:B------:R-:W-:Y:S01]  /*7950*/  F2FP.BF16.F32.PACK_AB R51, R51, R88 ;  /* 0x000000583333723e */ /* 0x000fe200000010ff */
[----:B------:R-:W-:Y:S01]  /*7960*/  IMAD.MOV.U32 R84, RZ, RZ, R41 ;  /* 0x000000ffff547224 */ /* 0x000fe200078e0029 */
[----:B------:R-:W-:Y:S01]  /*7970*/  F2FP.BF16.F32.PACK_AB R90, R90, R91 ;  /* 0x0000005b5a5a723e */ /* 0x000fe200000010ff */
[----:B------:R-:W-:Y:S02]  /*7980*/  IMAD.MOV.U32 R88, RZ, RZ, R43 ;  /* 0x000000ffff587224 */ /* 0x000fe400078e002b */
[----:B------:R-:W-:Y:S02]  /*7990*/  IMAD.MOV.U32 R86, RZ, RZ, R51 ;  /* 0x000000ffff567224 */ /* 0x000fe400078e0033 */
[----:B------:R-:W-:-:S07]  /*79a0*/  IMAD.MOV.U32 R91, RZ, RZ, R40 ;  /* 0x000000ffff5b7224 */ /* 0x000fce00078e0028 */
.L_x_727:
[----:B------:R-:W-:Y:S05]  /*79b0*/  BSYNC B3 ;  /* 0x0000000000037941 */ /* 0x000fea0003800000 */
.L_x_726:
[----:B------:R-:W-:Y:S02]  /*79c0*/  ULDC.64 UR4, c[0x0][0x208] ;  /* 0x0000820000047ab9 */ /* 0x000fe40000000a00 */
[----:B--2---:R2:W-:Y:S04]  /*79d0*/  STG.E.128 desc[UR4][R138.64], R84 ;  /* 0x000000548a007986 */ /* 0x0045e8000c101d04 */
[----:B0-----:R2:W-:Y:S02]  /*79e0*/  @!P4 STG.E.128 desc[UR4][R140.64], R88 ;  /* 0x000000588c00c986 */ /* 0x0015e4000c101d04 */
.L_x_725:
[----:B------:R-:W-:Y:S05]  /*79f0*/  BSYNC B2 ;  /* 0x0000000000027941 */ /* 0x000fea0003800000 */
.L_x_724:
[----:B------:R-:W-:-:S13]  /*7a00*/  ISETP.NE.AND P4, PT, R10, RZ, PT ;  /* 0x000000ff0a00720c */ /* 0x000fda0003f85270 */
[----:B------:R-:W-:Y:S05]  /*7a10*/  @!P4 BRA `(.L_x_723) ;  /* 0x000000080008c947 */ /* 0x000fea0003800000 */
[----:B------:R-:W-:Y:S01]  /*7a20*/  SEL R40, R118, R148, !P1 ;  /* 0x0000009476287207 */ /* 0x000fe20004800000 */
[----:B------:R-:W-:Y:S01]  /*7a30*/  IMAD.SHL.U32 R49, R212, 0x40, RZ ;  /* 0x00000040d4317824 */ /* 0x000fe200078e00ff */
[----:B------:R-:W-:Y:S01]  /*7a40*/  IADD3 R43, P4, P5, R96, R136, R11 ;  /* 0x00000088602b7210 */ /* 0x000fe20007d9e00b */
[----:B------:R-:W-:Y:S01]  /*7a50*/  BSSY B2, `(.L_x_728) ;  /* 0x000007b000027945 */ /* 0x000fe20003800000 */
[----:B------:R-:W-:Y:S02]  /*7a60*/  SHF.R.S32.HI R41, RZ, 0x1f, R40 ;  /* 0x0000001fff297819 */ /* 0x000fe40000011428 */
[----:B------:R-:W-:Y:S02]  /*7a70*/  IADD3.X R42, R92, R157, R6, P4, P5 ;  /* 0x0000009d5c2a7210 */ /* 0x000fe400027ea406 */
[----:B------:R-:W-:-:S04]  /*7a80*/  LEA.HI R41, R41, R40, RZ, 0x4 ;  /* 0x0000002829297211 */ /* 0x000fc800078f20ff */
[----:B------:R-:W-:-:S05]  /*7a90*/  LEA.HI.SX32 R41, R41, R12, 0x1c ;  /* 0x0000000c29297211 */ /* 0x000fca00078fe2ff */
[----:B------:R-:W-:-:S05]  /*7aa0*/  IMAD.SHL.U32 R40, R41, 0x8, RZ ;  /* 0x0000000829287824 */ /* 0x000fca00078e00ff */
[----:B------:R-:W-:-:S13]  /*7ab0*/  ISETP.GE.AND P4, PT, R40, R145, PT ;  /* 0x000000912800720c */ /* 0x000fda0003f86270 */
[--C-:B------:R-:W-:Y:S02]  /*7ac0*/  @!P4 SHF.R.S32.HI R48, RZ, 0x1f, R40.reuse ;  /* 0x0000001fff30c819 */ /* 0x100fe40000011428 */
[----:B------:R-:W-:Y:S02]  /*7ad0*/  @!P4 IADD3 R136, P5, P6, R96, R136, R40 ;  /* 0x000000886088c210 */ /* 0x000fe40007ebe028 */
[----:B------:R-:W-:Y:S02]  /*7ae0*/  LOP3.LUT R40, R40, 0x38, RZ, 0xc0, !PT ;  /* 0x0000003828287812 */ /* 0x000fe400078ec0ff */
[----:B------:R-:W-:Y:S02]  /*7af0*/  @!P4 IADD3.X R157, R92, R157, R48, P5, P6 ;  /* 0x0000009d5c9dc210 */ /* 0x000fe40002fec430 */
[----:B--2---:R-:W-:Y:S02]  /*7b00*/  LEA R84, P5, R43, R116, 0x1 ;  /* 0x000000742b547211 */ /* 0x004fe400078a08ff */
[----:B------:R-:W-:-:S02]  /*7b10*/  LOP3.LUT R40, R40, 0x1c0, R49, 0xf8, !PT ;  /* 0x000001c028287812 */ /* 0x000fc400078ef831 */
[----:B------:R-:W-:Y:S02]  /*7b20*/  LEA.HI.X R85, R43, R117, R42, 0x1, P5 ;  /* 0x000000752b557211 */ /* 0x000fe400028f0c2a */
[----:B------:R-:W-:Y:S02]  /*7b30*/  SHF.R.S32.HI R42, RZ, 0x1f, R41 ;  /* 0x0000001fff2a7819 */ /* 0x000fe40000011429 */
[----:B------:R-:W-:Y:S02]  /*7b40*/  LOP3.LUT R40, R40, R228, RZ, 0x3c, !PT ;  /* 0x000000e428287212 */ /* 0x000fe400078e3cff */
[----:B------:R-:W-:Y:S02]  /*7b50*/  LEA.HI R42, R42, R41, RZ, 0x3 ;  /* 0x000000292a2a7211 */ /* 0x000fe400078f18ff */
[----:B------:R-:W-:Y:S02]  /*7b60*/  @!P4 LEA R86, P5, R136, R116, 0x1 ;  /* 0x000000748856c211 */ /* 0x000fe400078a08ff */
[----:B------:R-:W-:-:S02]  /*7b70*/  SHF.R.S32.HI R42, RZ, 0x3, R42 ;  /* 0x00000003ff2a7819 */ /* 0x000fc4000001142a */
[----:B------:R-:W-:Y:S02]  /*7b80*/  @!P4 LEA.HI.X R87, R136, R117, R157, 0x1, P5 ;  /* 0x000000758857c211 */ /* 0x000fe400028f0c9d */
[----:B------:R-:W-:Y:S01]  /*7b90*/  ISETP.GE.AND P5, PT, R213, R115, PT ;  /* 0x00000073d500720c */ /* 0x000fe20003fa6270 */
[----:B------:R-:W-:-:S04]  /*7ba0*/  IMAD R42, R42, 0x1400, R227 ;  /* 0x000014002a2a7824 */ /* 0x000fc800078e02e3 */
[----:B------:R-:W-:Y:S02]  /*7bb0*/  IMAD.IADD R42, R42, 0x1, R40 ;  /* 0x000000012a2a7824 */ /* 0x000fe400078e0228 */
[C---:B------:R-:W-:Y:S02]  /*7bc0*/  IMAD R40, R19.reuse, 0x5000, R142 ;  /* 0x0000500013287824 */ /* 0x040fe400078e028e */
[----:B------:R-:W-:Y:S02]  /*7bd0*/  IMAD R48, R19, 0x5000, R42 ;  /* 0x0000500013307824 */ /* 0x000fe400078e022a */
[--C-:B------:R-:W-:Y:S02]  /*7be0*/  IMAD R40, R40, 0x2, R18.reuse ;  /* 0x0000000228287824 */ /* 0x100fe400078e0212 */
[----:B------:R-:W-:-:S04]  /*7bf0*/  IMAD R48, R48, 0x2, R18 ;  /* 0x0000000230307824 */ /* 0x000fc800078e0212 */
[----:B------:R-:W0:Y:S04]  /*7c00*/  LDS.128 R40, [R40+0x24400] ;  /* 0x0244000028287984 */ /* 0x000e280000000c00 */
[----:B------:R-:W2:Y:S01]  /*7c10*/  LDS.128 R48, [R48+0x24400] ;  /* 0x0244000030307984 */ /* 0x000ea20000000c00 */
[----:B------:R-:W-:Y:S05]  /*7c20*/  @P5 BRA `(.L_x_729) ;  /* 0x0000000400745947 */ /* 0x000fea0003800000 */
[--C-:B------:R-:W-:Y:S01]  /*7c30*/  SHF.R.U64 R38, R38, 0x10, R39.reuse ;  /* 0x0000001026267819 */ /* 0x100fe20000001227 */
[----:B--2---:R-:W-:Y:S01]  /*7c40*/  IMAD.U32 R90, R49, 0x10000, RZ ;  /* 0x00010000315a7824 */ /* 0x004fe200078e00ff */
[----:B------:R-:W-:Y:S01]  /*7c50*/  SHF.R.U32.HI R88, RZ, 0x10, R39 ;  /* 0x00000010ff587819 */ /* 0x000fe20000011627 */
[----:B0-----:R-:W-:Y:S01]  /*7c60*/  IMAD.U32 R89, R41, 0x10000, RZ ;  /* 0x0001000029597824 */ /* 0x001fe200078e00ff */
[----:B------:R-:W-:Y:S01]  /*7c70*/  SHF.R.U64 R39, R44, 0x10, R45 ;  /* 0x000000102c277819 */ /* 0x000fe2000000122d */
[----:B------:R-:W-:Y:S01]  /*7c80*/  IMAD.U32 R139, R51, 0x10000, RZ ;  /* 0x00010000338b7824 */ /* 0x000fe200078e00ff */
[----:B------:R-:W-:Y:S01]  /*7c90*/  SHF.R.U64 R36, R36, 0x10, R37 ;  /* 0x0000001024247819 */ /* 0x000fe20000001225 */
[----:B------:R-:W-:Y:S01]  /*7ca0*/  IMAD.U32 R137, R43, 0x10000, RZ ;  /* 0x000100002b897824 */ /* 0x000fe200078e00ff */
[----:B------:R-:W-:Y:S01]  /*7cb0*/  SHF.R.U32.HI R45, RZ, 0x10, R45 ;  /* 0x00000010ff2d7819 */ /* 0x000fe2000001162d */
[----:B------:R-:W-:Y:S01]  /*7cc0*/  IMAD.U32 R136, R42, 0x10000, RZ ;  /* 0x000100002a887824 */ /* 0x000fe200078e00ff */
[----:B------:R-:W-:-:S02]  /*7cd0*/  SHF.R.U32.HI R37, RZ, 0x10, R37 ;  /* 0x00000010ff257819 */ /* 0x000fc40000011625 */
[----:B------:R-:W-:Y:S02]  /*7ce0*/  PRMT R45, R175, 0x5410, R45 ;  /* 0x00005410af2d7816 */ /* 0x000fe4000000002d */
[----:B------:R-:W-:Y:S02]  /*7cf0*/  PRMT R37, R176, 0x5410, R37 ;  /* 0x00005410b0257816 */ /* 0x000fe40000000025 */
[--C-:B------:R-:W-:Y:S01]  /*7d00*/  SHF.R.U64 R44, R46, 0x10, R47.reuse ;  /* 0x000000102e2c7819 */ /* 0x100fe2000000122f */
[----:B------:R-:W-:Y:S01]  /*7d10*/  IMAD.U32 R140, R45, 0x10000, RZ ;  /* 0x000100002d8c7824 */ /* 0x000fe200078e00ff */
[----:B------:R-:W-:Y:S01]  /*7d20*/  SHF.R.U32.HI R46, RZ, 0x10, R47 ;  /* 0x00000010ff2e7819 */ /* 0x000fe2000001162f */
[----:B------:R-:W-:Y:S01]  /*7d30*/  IMAD.U32 R141, R37, 0x10000, RZ ;  /* 0x00010000258d7824 */ /* 0x000fe200078e00ff */
[----:B------:R-:W-:Y:S01]  /*7d40*/  LOP3.LUT R91, R49, 0xffff0000, RZ, 0xc0, !PT ;  /* 0xffff0000315b7812 */ /* 0x000fe200078ec0ff */
[CC--:B------:R-:W-:Y:S01]  /*7d50*/  FMUL.FTZ R157, R90.reuse, R140.reuse ;  /* 0x0000008c5a9d7220 */ /* 0x0c0fe20000410000 */
[----:B------:R-:W-:Y:S01]  /*7d60*/  LOP3.LUT R45, R45, 0xffff0000, RZ, 0xc0, !PT ;  /* 0xffff00002d2d7812 */ /* 0x000fe200078ec0ff */
[-C--:B------:R-:W-:Y:S01]  /*7d70*/  FMUL.FTZ R90, R90, R141.reuse ;  /* 0x0000008d5a5a7220 */ /* 0x080fe20000410000 */
[----:B------:R-:W-:Y:S01]  /*7d80*/  PRMT R46, R175, 0x5432, R46 ;  /* 0x00005432af2e7816 */ /* 0x000fe2000000002e */
[C---:B------:R-:W-:Y:S01]  /*7d90*/  FFMA.FTZ R157, R89.reuse, R141, -R157 ;  /* 0x0000008d599d7223 */ /* 0x040fe2000001089d */
[----:B------:R-:W-:Y:S01]  /*7da0*/  PRMT R88, R176, 0x5432, R88 ;  /* 0x00005432b0587816 */ /* 0x000fe20000000058 */
[----:B------:R-:W-:Y:S01]  /*7db0*/  FFMA.FTZ R90, R89, R140, R90 ;  /* 0x0000008c595a7223 */ /* 0x000fe2000001005a */
[----:B------:R-:W-:Y:S01]  /*7dc0*/  LOP3.LUT R140, R37, 0xffff0000, RZ, 0xc0, !PT ;  /* 0xffff0000258c7812 */ /* 0x000fe200078ec0ff */
[----:B------:R-:W-:Y:S01]  /*7dd0*/  FMUL.FTZ R37, R91, R45 ;  /* 0x0000002d5b257220 */ /* 0x000fe20000410000 */
[----:B------:R-:W-:Y:S01]  /*7de0*/  LOP3.LUT R41, R41, 0xffff0000, RZ, 0xc0, !PT ;  /* 0xffff000029297812 */ /* 0x000fe200078ec0ff */
[----:B------:R-:W-:Y:S01]  /*7df0*/  IMAD.U32 R89, R46, 0x10000, RZ ;  /* 0x000100002e597824 */ /* 0x000fe200078e00ff */
[----:B------:R-:W-:Y:S01]  /*7e00*/  LOP3.LUT R51, R51, 0xffff0000, RZ, 0xc0, !PT ;  /* 0xffff000033337812 */ /* 0x000fe200078ec0ff */
[----:B------:R-:W-:-:S02]  /*7e10*/  IMAD.U32 R141, R88, 0x10000, RZ ;  /* 0x00010000588d7824 */ /* 0x000fc400078e00ff */
[-C--:B------:R-:W-:Y:S01]  /*7e20*/  FMUL.FTZ R91, R91, R140.reuse ;  /* 0x0000008c5b5b7220 */ /* 0x080fe20000410000 */
[----:B------:R-:W-:Y:S01]  /*7e30*/  FFMA.FTZ R140, R41, R140, -R37 ;  /* 0x0000008c298c7223 */ /* 0x000fe20000010825 */
[C---:B------:R-:W-:Y:S01]  /*7e40*/  FMUL.FTZ R37, R139.reuse, R89 ;  /* 0x000000598b257220 */ /* 0x040fe20000410000 */
[----:B------:R-:W-:Y:S01]  /*7e50*/  LOP3.LUT R46, R46, 0xffff0000, RZ, 0xc0, !PT ;  /* 0xffff00002e2e7812 */ /* 0x000fe200078ec0ff */
[----:B------:R-:W-:Y:S01]  /*7e60*/  FMUL.FTZ R139, R139, R141 ;  /* 0x0000008d8b8b7220 */ /* 0x000fe20000410000 */
[----:B------:R-:W-:Y:S01]  /*7e70*/  PRMT R39, R174, 0x5410, R39 ;  /* 0x00005410ae277816 */ /* 0x000fe20000000027 */
[----:B------:R-:W-:Y:S01]  /*7e80*/  FFMA.FTZ R91, R41, R45, R91 ;  /* 0x0000002d295b7223 */ /* 0x000fe2000001005b */
[----:B------:R-:W-:Y:S01]  /*7e90*/  LOP3.LUT R43, R43, 0xffff0000, RZ, 0xc0, !PT ;  /* 0xffff00002b2b7812 */ /* 0x000fe200078ec0ff */
[----:B------:R-:W-:Y:S01]  /*7ea0*/  FFMA.FTZ R139, R137, R89, R139 ;  /* 0x00000059898b7223 */ /* 0x000fe2000001008b */
[----:B------:R-:W-:Y:S01]  /*7eb0*/  LOP3.LUT R88, R88, 0xffff0000, RZ, 0xc0, !PT ;  /* 0xffff000058587812 */ /* 0x000fe200078ec0ff */
[----:B------:R-:W-:Y:S01]  /*7ec0*/  FMUL.FTZ R89, R51, R46 ;  /* 0x0000002e33597220 */ /* 0x000fe20000410000 */
[----:B------:R-:W-:Y:S01]  /*7ed0*/  PRMT R36, R181, 0x5432, R36 ;  /* 0x00005432b5247816 */ /* 0x000fe20000000024 */
[C---:B------:R-:W-:Y:S01]  /*7ee0*/  IMAD.U32 R49, R48.reuse, 0x10000, RZ ;  /* 0x0001000030317824 */ /* 0x040fe200078e00ff */
[----:B------:R-:W-:Y:S01]  /*7ef0*/  LOP3.LUT R48, R48, 0xffff0000, RZ, 0xc0, !PT ;  /* 0xffff000030307812 */ /* 0x000fe200078ec0ff */
[----:B------:R-:W-:-:S02]  /*7f00*/  IMAD.U32 R45, R39, 0x10000, RZ ;  /* 0x00010000272d7824 */ /* 0x000fc400078e00ff */
[-C--:B------:R-:W-:Y:S01]  /*7f10*/  FMUL.FTZ R51, R51, R88.reuse ;  /* 0x0000005833337220 */ /* 0x080fe20000410000 */
[----:B------:R-:W-:Y:S01]  /*7f20*/  FFMA.FTZ R89, R43, R88, -R89 ;  /* 0x000000582b597223 */ /* 0x000fe20000010859 */
[C---:B------:R-:W-:Y:S01]  /*7f30*/  IMAD.U32 R41, R36.reuse, 0x10000, RZ ;  /* 0x0001000024297824 */ /* 0x040fe200078e00ff */
[----:B------:R-:W-:Y:S01]  /*7f40*/  LOP3.LUT R88, R36, 0xffff0000, RZ, 0xc0, !PT ;  /* 0xffff000024587812 */ /* 0x000fe200078ec0ff */
[----:B------:R-:W-:Y:S01]  /*7f50*/  IMAD.U32 R47, R40, 0x10000, RZ ;  /* 0x00010000282f7824 */ /* 0x000fe200078e00ff */
[----:B------:R-:W-:Y:S01]  /*7f60*/  PRMT R44, R174, 0x5432, R44 ;  /* 0x00005432ae2c7816 */ /* 0x000fe2000000002c */
[----:B------:R-:W-:Y:S01]  /*7f70*/  FMUL.FTZ R36, R49, R45 ;  /* 0x0000002d31247220 */ /* 0x000fe20000410000 */
[----:B------:R-:W-:Y:S01]  /*7f80*/  LOP3.LUT R39, R39, 0xffff0000, RZ, 0xc0, !PT ;  /* 0xffff000027277812 */ /* 0x000fe200078ec0ff */
[-C--:B------:R-:W-:Y:S01]  /*7f90*/  FMUL.FTZ R49, R49, R41.reuse ;  /* 0x0000002931317220 */ /* 0x080fe20000410000 */
[----:B------:R-:W-:Y:S01]  /*7fa0*/  LOP3.LUT R138, R42, 0xffff0000, RZ, 0xc0, !PT ;  /* 0xffff00002a8a7812 */ /* 0x000fe200078ec0ff */
[----:B------:R-:W-:Y:S01]  /*7fb0*/  FFMA.FTZ R51, R43, R46, R51 ;  /* 0x0000002e2b337223 */ /* 0x000fe20000010033 */
[----:B------:R-:W-:Y:S01]  /*7fc0*/  PRMT R38, R180, 0x5432, R38 ;  /* 0x00005432b4267816 */ /* 0x000fe20000000026 */
[----:B------:R-:W-:Y:S01]  /*7fd0*/  FFMA.FTZ R36, R47, R41, -R36 ;  /* 0x000000292f247223 */ /* 0x000fe20000010824 */
[----:B------:R-:W-:Y:S01]  /*7fe0*/  LOP3.LUT R40, R40, 0xffff0000, RZ, 0xc0, !PT ;  /* 0xffff000028287812 */ /* 0x000fe200078ec0ff */
[----:B------:R-:W-:-:S02]  /*7ff0*/  IMAD.U32 R42, R50, 0x10000, RZ ;  /* 0x00010000322a7824 */ /* 0x000fc400078e00ff */
[----:B------:R-:W-:Y:S01]  /*8000*/  FMUL.FTZ R43, R48, R39 ;  /* 0x00000027302b7220 */ /* 0x000fe20000410000 */
[----:B------:R-:W-:Y:S01]  /*8010*/  IMAD.U32 R41, R44, 0x10000, RZ ;  /* 0x000100002c297824 */ /* 0x000fe200078e00ff */
[----:B------:R-:W-:Y:S01]  /*8020*/  LOP3.LUT R50, R50, 0xffff0000, RZ, 0xc0, !PT ;  /* 0xffff000032327812 */ /* 0x000fe200078ec0ff */
[-C--:B------:R-:W-:Y:S01]  /*8030*/  FMUL.FTZ R48, R48, R88.reuse ;  /* 0x0000005830307220 */ /* 0x080fe20000410000 */
[----:B------:R-:W-:Y:S01]  /*8040*/  LOP3.LUT R44, R44, 0xffff0000, RZ, 0xc0, !PT ;  /* 0xffff00002c2c7812 */ /* 0x000fe200078ec0ff */
[----:B------:R-:W-:Y:S01]  /*8050*/  FFMA.FTZ R49, R47, R45, R49 ;  /* 0x0000002d2f317223 */ /* 0x000fe20000010031 */
[----:B------:R-:W-:Y:S02]  /*8060*/  IMAD.U32 R45, R38, 0x10000, RZ ;  /* 0x00010000262d7824 */ /* 0x000fe400078e00ff */
[----:B------:R-:W-:Y:S01]  /*8070*/  FFMA.FTZ R43, R40, R88, -R43 ;  /* 0x00000058282b7223 */ /* 0x000fe2000001082b */
[----:B------:R-:W-:Y:S01]  /*8080*/  LOP3.LUT R38, R38, 0xffff0000, RZ, 0xc0, !PT ;  /* 0xffff000026267812 */ /* 0x000fe200078ec0ff */
[----:B------:R-:W-:Y:S01]  /*8090*/  FFMA.FTZ R48, R40, R39, R48 ;  /* 0x0000002728307223 */ /* 0x000fe20000010030 */
[----:B------:R-:W-:Y:S01]  /*80a0*/  FMUL.FTZ R39, R42, R41 ;  /* 0x000000292a277220 */ /* 0x000fe20000410000 */
[----:B------:R-:W-:Y:S01]  /*80b0*/  FMUL.FTZ R40, R50, R44 ;  /* 0x0000002c32287220 */ /* 0x000fe20000410000 */
[----:B------:R-:W-:Y:S01]  /*80c0*/  FFMA.FTZ R37, R137, R141, -R37 ;  /* 0x0000008d89257223 */ /* 0x000fe20000010825 */
[-C--:B------:R-:W-:Y:S01]  /*80d0*/  FMUL.FTZ R42, R42, R45.reuse ;  /* 0x0000002d2a2a7220 */ /* 0x080fe20000410000 */
[-C--:B------:R-:W-:Y:S01]  /*80e0*/  FMUL.FTZ R50, R50, R38.reuse ;  /* 0x0000002632327220 */ /* 0x080fe20000410000 */
[----:B------:R-:W-:Y:S01]  /*80f0*/  FFMA.FTZ R39, R136, R45, -R39 ;  /* 0x0000002d88277223 */ /* 0x000fe20000010827 */
[----:B------:R-:W-:Y:S01]  /*8100*/  FFMA.FTZ R40, R138, R38, -R40 ;  /* 0x000000268a287223 */ /* 0x000fe20000010828 */
[----:B------:R-:W-:Y:S01]  /*8110*/  FFMA.FTZ R42, R136, R41, R42 ;  /* 0x00000029882a7223 */ /* 0x000fe2000001002a */
[----:B------:R-:W-:Y:S01]  /*8120*/  FFMA.FTZ R50, R138, R44, R50 ;  /* 0x0000002c8a327223 */ /* 0x000fe20000010032 */
[----:B------:R-:W-:-:S02]  /*8130*/  F2FP.BF16.F32.PACK_AB R140, R140, R157 ;  /* 0x0000009d8c8c723e */ /* 0x000fc400000010ff */
[----:B------:R-:W-:Y:S02]  /*8140*/  F2FP.BF16.F32.PACK_AB R37, R89, R37 ;  /* 0x000000255925723e */ /* 0x000fe400000010ff */
[----:B------:R-:W-:Y:S01]  /*8150*/  F2FP.BF16.F32.PACK_AB R90, R91, R90 ;  /* 0x0000005a5b5a723e */ /* 0x000fe200000010ff */
[----:B------:R-:W-:Y:S01]  /*8160*/  IMAD.MOV.U32 R41, RZ, RZ, R140 ;  /* 0x000000ffff297224 */ /* 0x000fe200078e008c */
[----:B------:R-:W-:Y:S01]  /*8170*/  F2FP.BF16.F32.PACK_AB R36, R43, R36 ;  /* 0x000000242b24723e */ /* 0x000fe200000010ff */
[----:B------:R-:W-:Y:S01]  /*8180*/  IMAD.MOV.U32 R43, RZ, RZ, R37 ;  /* 0x000000ffff2b7224 */ /* 0x000fe200078e0025 */
[----:B------:R-:W-:Y:S02]  /*8190*/  F2FP.BF16.F32.PACK_AB R39, R40, R39 ;  /* 0x000000272827723e */ /* 0x000fe400000010ff */
[----:B------:R-:W-:Y:S01]  /*81a0*/  F2FP.BF16.F32.PACK_AB R48, R48, R49 ;  /* 0x000000313030723e */ /* 0x000fe200000010ff */
[----:B------:R-:W-:Y:S01]  /*81b0*/  IMAD.MOV.U32 R40, RZ, RZ, R36 ;  /* 0x000000ffff287224 */ /* 0x000fe200078e0024 */
[----:B------:R-:W-:Y:S01]  /*81c0*/  F2FP.BF16.F32.PACK_AB R50, R50, R42 ;  /* 0x0000002a3232723e */ /* 0x000fe200000010ff */
[----:B------:R-:W-:Y:S01]  /*81d0*/  IMAD.MOV.U32 R49, RZ, RZ, R90 ;  /* 0x000000ffff317224 */ /* 0x000fe200078e005a */
[----:B------:R-:W-:Y:S01]  /*81e0*/  F2FP.BF16.F32.PACK_AB R51, R51, R139 ;  /* 0x0000008b3333723e */ /* 0x000fe200000010ff */
[----:B------:R-:W-:-:S07]  /*81f0*/  IMAD.MOV.U32 R42, RZ, RZ, R39 ;  /* 0x000000ffff2a7224 */ /* 0x000fce00078e0027 */
.L_x_729:
[----:B------:R-:W-:Y:S05]  /*8200*/  BSYNC B2 ;  /* 0x0000000000027941 */ /* 0x000fea0003800000 */
.L_x_728:
[----:B------:R-:W-:Y:S02]  /*8210*/  ULDC.64 UR4, c[0x0][0x208] ;  /* 0x0000820000047ab9 */ /* 0x000fe40000000a00 */
[----:B0-----:R0:W-:Y:S04]  /*8220*/  STG.E.128 desc[UR4][R84.64], R40 ;  /* 0x0000002854007986 */ /* 0x0011e8000c101d04 */
[----:B--2---:R0:W-:Y:S02]  /*8230*/  @!P4 STG.E.128 desc[UR4][R86.64], R48 ;  /* 0x000000305600c986 */ /* 0x0041e4000c101d04 */
.L_x_723:
[----:B------:R-:W-:Y:S05]  /*8240*/  BSYNC B1 ;  /* 0x0000000000017941 */ /* 0x000fea0003800000 */
.L_x_722:
[----:B------:R-:W3:Y:S01]  /*8250*/  LDL R36, [R1+0x8] ;  /* 0x0000080001247983 */ /* 0x000ee20000100800 */
[----:B------:R-:W-:Y:S01]  /*8260*/  BSSY B1, `(.L_x_730) ;  /* 0x0000110000017945 */ /* 0x000fe20003800000 */
[----:B---3--:R-:W-:-:S13]  /*8270*/  LOP3.LUT P4, RZ, R36, 0x1, RZ, 0xc0, !PT ;  /* 0x0000000124ff7812 */ /* 0x008fda000788c0ff */
[----:B------:R-:W-:Y:S05]  /*8280*/  @P4 BRA `(.L_x_731) ;  /* 0x0000001000344947 */ /* 0x000fea0003800000 */
[----:B------:R-:W-:Y:S01]  /*8290*/  ISETP.NE.AND P4, PT, R26, RZ, PT ;  /* 0x000000ff1a00720c */ /* 0x000fe20003f85270 */
[----:B------:R-:W-:Y:S01]  /*82a0*/  VIADD R37, R212, 0x20 ;  /* 0x00000020d4257836 */ /* 0x000fe20000000000 */
[----:B------:R-:W-:Y:S01]  /*82b0*/  BSSY B2, `(.L_x_732) ;  /* 0x0000086000027945 */ /* 0x000fe20003800000 */
[-C--:B--2---:R-:W-:Y:S02]  /*82c0*/  IMAD R36, R147, R122.reuse, RZ ;  /* 0x0000007a93247224 */ /* 0x084fe400078e02ff */
[----:B------:R-:W-:-:S04]  /*82d0*/  IMAD.WIDE.U32 R44, R37, R122, R124 ;  /* 0x0000007a252c7225 */ /* 0x000fc800078e007c */
[----:B------:R-:W-:-:S04]  /*82e0*/  IMAD R37, R37, R123, R36 ;  /* 0x0000007b25257224 */ /* 0x000fc800078e0224 */
[----:B0-----:R-:W-:Y:S01]  /*82f0*/  IMAD.IADD R50, R45, 0x1, R37 ;  /* 0x000000012d327824 */ /* 0x001fe200078e0225 */
[----:B------:R-:W-:Y:S06]  /*8300*/  @!P4 BRA `(.L_x_733) ;  /* 0x000000080000c947 */ /* 0x000fec0003800000 */
[----:B------:R-:W-:Y:S01]  /*8310*/  SEL R36, R118, R148, !P0 ;  /* 0x0000009476247207 */ /* 0x000fe20004000000 */
[----:B------:R-:W-:Y:S01]  /*8320*/  BSSY B3, `(.L_x_734) ;  /* 0x000007b000037945 */ /* 0x000fe20003800000 */
[----:B------:R-:W-:Y:S02]  /*8330*/  IADD3 R39, P4, P5, R96, R44, R13 ;  /* 0x0000002c60277210 */ /* 0x000fe40007d9e00d */
[----:B------:R-:W-:Y:S02]  /*8340*/  SHF.R.S32.HI R37, RZ, 0x1f, R36 ;  /* 0x0000001fff257819 */ /* 0x000fe40000011424 */
[----:B------:R-:W-:Y:S02]  /*8350*/  IADD3.X R41, R92, R50, R7, P4, P5 ;  /* 0x000000325c297210 */ /* 0x000fe400027ea407 */
[----:B------:R-:W-:Y:S02]  /*8360*/  LEA.HI R37, R37, R36, RZ, 0x4 ;  /* 0x0000002425257211 */ /* 0x000fe400078f20ff */
[----:B------:R-:W-:-:S02]  /*8370*/  SHF.R.U32.HI R43, RZ, 0x3, R223 ;  /* 0x00000003ff2b7819 */ /* 0x000fc400000116df */
[----:B------:R-:W-:-:S04]  /*8380*/  LEA.HI.SX32 R38, R37, R14, 0x1c ;  /* 0x0000000e25267211 */ /* 0x000fc800078fe2ff */
[----:B------:R-:W-:Y:S01]  /*8390*/  SHF.R.S32.HI R42, RZ, 0x1f, R38 ;  /* 0x0000001fff2a7819 */ /* 0x000fe20000011426 */
[----:B------:R-:W-:-:S03]  /*83a0*/  IMAD.SHL.U32 R40, R38, 0x8, RZ ;  /* 0x0000000826287824 */ /* 0x000fc600078e00ff */
[----:B------:R-:W-:Y:S02]  /*83b0*/  LEA.HI R38, R42, R38, RZ, 0x3 ;  /* 0x000000262a267211 */ /* 0x000fe400078f18ff */
[----:B------:R-:W-:Y:S02]  /*83c0*/  ISETP.GE.AND P4, PT, R40, R145, PT ;  /* 0x000000912800720c */ /* 0x000fe40003f86270 */
[----:B------:R-:W-:-:S05]  /*83d0*/  SHF.R.S32.HI R38, RZ, 0x3, R38 ;  /* 0x00000003ff267819 */ /* 0x000fca0000011426 */
[----:B------:R-:W-:-:S06]  /*83e0*/  IMAD R38, R38, 0x1400, R226 ;  /* 0x0000140026267824 */ /* 0x000fcc00078e02e2 */
[--C-:B------:R-:W-:Y:S02]  /*83f0*/  @!P4 SHF.R.S32.HI R36, RZ, 0x1f, R40.reuse ;  /* 0x0000001fff24c819 */ /* 0x100fe40000011428 */
[--C-:B------:R-:W-:Y:S02]  /*8400*/  @!P4 IADD3 R37, P5, P6, R96, R44, R40.reuse ;  /* 0x0000002c6025c210 */ /* 0x100fe40007ebe028 */
[----:B------:R-:W-:Y:S02]  /*8410*/  LOP3.LUT R40, R223, 0x38, R40, 0xf8, !PT ;  /* 0x00000038df287812 */ /* 0x000fe400078ef828 */
[----:B------:R-:W-:Y:S02]  /*8420*/  @!P4 IADD3.X R36, R92, R50, R36, P5, P6 ;  /* 0x000000325c24c210 */ /* 0x000fe40002fec424 */
[----:B------:R-:W-:Y:S02]  /*8430*/  LOP3.LUT R40, R40, R43, RZ, 0x3c, !PT ;  /* 0x0000002b28287212 */ /* 0x000fe400078e3cff */
[----:B------:R-:W-:-:S03]  /*8440*/  LEA R46, P5, R39, R116, 0x1 ;  /* 0x00000074272e7211 */ /* 0x000fc600078a08ff */
[----:B------:R-:W-:Y:S01]  /*8450*/  IMAD.IADD R40, R38, 0x1, R40 ;  /* 0x0000000126287824 */ /* 0x000fe200078e0228 */
[-C--:B------:R-:W-:Y:S01]  /*8460*/  LEA.HI.X R47, R39, R117.reuse, R41, 0x1, P5 ;  /* 0x00000075272f7211 */ /* 0x080fe200028f0c29 */
[----:B------:R-:W-:Y:S01]  /*8470*/  IMAD R38, R19, 0x5000, R135 ;  /* 0x0000500013267824 */ /* 0x000fe200078e0287 */
[----:B------:R-:W-:Y:S01]  /*8480*/  @!P4 LEA R48, P5, R37, R116, 0x1 ;  /* 0x000000742530c211 */ /* 0x000fe200078a08ff */
[----:B------:R-:W-:Y:S02]  /*8490*/  IMAD R40, R19, 0x5000, R40 ;  /* 0x0000500013287824 */ /* 0x000fe400078e0228 */
[----:B------:R-:W-:Y:S01]  /*84a0*/  IMAD R38, R38, 0x2, R18 ;  /* 0x0000000226267824 */ /* 0x000fe200078e0212 */
[----:B------:R-:W-:Y:S01]  /*84b0*/  @!P4 LEA.HI.X R49, R37, R117, R36, 0x1, P5 ;  /* 0x000000752531c211 */ /* 0x000fe200028f0c24 */
[----:B------:R-:W-:Y:S01]  /*84c0*/  IMAD R40, R40, 0x2, R18 ;  /* 0x0000000228287824 */ /* 0x000fe200078e0212 */
[----:B------:R-:W-:-:S03]  /*84d0*/  ISETP.GE.AND P5, PT, R16, R115, PT ;  /* 0x000000731000720c */ /* 0x000fc60003fa6270 */
[----:B------:R-:W0:Y:S04]  /*84e0*/  LDS.128 R36, [R38+0x24400] ;  /* 0x0244000026247984 */ /* 0x000e280000000c00 */
[----:B------:R-:W2:Y:S06]  /*84f0*/  LDS.128 R40, [R40+0x24400] ;  /* 0x0244000028287984 */ /* 0x000eac0000000c00 */
[----:B------:R-:W-:Y:S05]  /*8500*/  @P5 BRA `(.L_x_735) ;  /* 0x0000000400705947 */ /* 0x000fea0003800000 */
[--C-:B------:R-:W-:Y:S01]  /*8510*/  SHF.R.U64 R51, R56, 0x10, R57.reuse ;  /* 0x0000001038337819 */ /* 0x100fe20000001239 */
[----:B--2---:R-:W-:Y:S01]  /*8520*/  IMAD.U32 R85, R41, 0x10000, RZ ;  /* 0x0001000029557824 */ /* 0x004fe200078e00ff */
[----:B------:R-:W-:Y:S01]  /*8530*/  SHF.R.U32.HI R56, RZ, 0x10, R57 ;  /* 0x00000010ff387819 */ /* 0x000fe20000011639 */
[----:B------:R-:W-:Y:S01]  /*8540*/  IMAD.U32 R89, R43, 0x10000, RZ ;  /* 0x000100002b597824 */ /* 0x000fe200078e00ff */
[----:B------:R-:W-:Y:S01]  /*8550*/  SHF.R.U64 R57, R58, 0x10, R59 ;  /* 0x000000103a397819 */ /* 0x000fe2000000123b */
[----:B0-----:R-:W-:Y:S01]  /*8560*/  IMAD.U32 R88, R39, 0x10000, RZ ;  /* 0x0001000027587824 */ /* 0x001fe200078e00ff */
[--C-:B------:R-:W-:Y:S01]  /*8570*/  SHF.R.U64 R58, R64, 0x10, R65.reuse ;  /* 0x00000010403a7819 */ /* 0x100fe20000001241 */
[----:B------:R-:W-:Y:S01]  /*8580*/  IMAD.U32 R90, R42, 0x10000, RZ ;  /* 0x000100002a5a7824 */ /* 0x000fe200078e00ff */
[----:B------:R-:W-:Y:S01]  /*8590*/  SHF.R.U32.HI R64, RZ, 0x10, R65 ;  /* 0x00000010ff407819 */ /* 0x000fe20000011641 */
[----:B------:R-:W-:Y:S01]  /*85a0*/  IMAD.U32 R87, R38, 0x10000, RZ ;  /* 0x0001000026577824 */ /* 0x000fe200078e00ff */
[----:B------:R-:W-:-:S02]  /*85b0*/  SHF.R.U32.HI R59, RZ, 0x10, R59 ;  /* 0x00000010ff3b7819 */ /* 0x000fc4000001163b */
[----:B------:R-:W-:Y:S02]  /*85c0*/  PRMT R64, R171, 0x5432, R64 ;  /* 0x00005432ab407816 */ /* 0x000fe40000000040 */
[--C-:B------:R-:W-:Y:S02]  /*85d0*/  SHF.R.U64 R65, R66, 0x10, R67.reuse ;  /* 0x0000001042417819 */ /* 0x100fe40000001243 */
[----:B------:R-:W-:Y:S01]  /*85e0*/  PRMT R56, R173, 0x5410, R56 ;  /* 0x00005410ad387816 */ /* 0x000fe20000000038 */
[----:B------:R-:W-:Y:S01]  /*85f0*/  IMAD.U32 R91, R64, 0x10000, RZ ;  /* 0x00010000405b7824 */ /* 0x000fe200078e00ff */
[----:B------:R-:W-:Y:S01]  /*8600*/  SHF.R.U32.HI R66, RZ, 0x10, R67 ;  /* 0x00000010ff427819 */ /* 0x000fe20000011643 */
[----:B------:R-:W-:Y:S01]  /*8610*/  IMAD.U32 R67, R37, 0x10000, RZ ;  /* 0x0001000025437824 */ /* 0x000fe200078e00ff */
[----:B------:R-:W-:Y:S01]  /*8620*/  PRMT R59, R170, 0x5410, R59 ;  /* 0x00005410aa3b7816 */ /* 0x000fe2000000003b */
[----:B------:R-:W-:Y:S01]  /*8630*/  IMAD.U32 R136, R56, 0x10000, RZ ;  /* 0x0001000038887824 */ /* 0x000fe200078e00ff */
[----:B------:R-:W-:Y:S01]  /*8640*/  LOP3.LUT R86, R41, 0xffff0000, RZ, 0xc0, !PT ;  /* 0xffff000029567812 */ /* 0x000fe200078ec0ff */
[----:B------:R-:W-:Y:S01]  /*8650*/  IMAD.U32 R41, R40, 0x10000, RZ ;  /* 0x0001000028297824 */ /* 0x000fe200078e00ff */
[----:B------:R-:W-:Y:S01]  /*8660*/  PRMT R170, R170, 0x5432, R65 ;  /* 0x00005432aaaa7816 */ /* 0x000fe20000000041 */
[CC--:B------:R-:W-:Y:S01]  /*8670*/  FMUL.FTZ R65, R85.reuse, R91.reuse ;  /* 0x0000005b55417220 */ /* 0x0c0fe20000410000 */
[----:B------:R-:W-:Y:S01]  /*8680*/  LOP3.LUT R64, R64, 0xffff0000, RZ, 0xc0, !PT ;  /* 0xffff000040407812 */ /* 0x000fe200078ec0ff */
[-C--:B------:R-:W-:Y:S01]  /*8690*/  FMUL.FTZ R85, R85, R136.reuse ;  /* 0x0000008855557220 */ /* 0x080fe20000410000 */
[----:B------:R-:W-:Y:S01]  /*86a0*/  PRMT R66, R171, 0x5410, R66 ;  /* 0x00005410ab427816 */ /* 0x000fe20000000042 */
[----:B------:R-:W-:Y:S01]  /*86b0*/  FFMA.FTZ R65, R67, R136, -R65 ;  /* 0x0000008843417223 */ /* 0x000fe20000010841 */
[----:B------:R-:W-:Y:S01]  /*86c0*/  LOP3.LUT R56, R56, 0xffff0000, RZ, 0xc0, !PT ;  /* 0xffff000038387812 */ /* 0x000fe200078ec0ff */
[----:B------:R-:W-:Y:S01]  /*86d0*/  FMUL.FTZ R137, R86, R64 ;  /* 0x0000004056897220 */ /* 0x000fe20000410000 */
[----:B------:R-:W-:Y:S01]  /*86e0*/  LOP3.LUT R84, R37, 0xffff0000, RZ, 0xc0, !PT ;  /* 0xffff000025547812 */ /* 0x000fe200078ec0ff */
[----:B------:R-:W-:Y:S01]  /*86f0*/  IMAD.U32 R136, R66, 0x10000, RZ ;  /* 0x0001000042887824 */ /* 0x000fe200078e00ff */
[----:B------:R-:W-:Y:S01]  /*8700*/  LOP3.LUT R43, R43, 0xffff0000, RZ, 0xc0, !PT ;  /* 0xffff00002b2b7812 */ /* 0x000fe200078ec0ff */
[-C--:B------:R-:W-:Y:S01]  /*8710*/  FMUL.FTZ R86, R86, R56.reuse ;  /* 0x0000003856567220 */ /* 0x080fe20000410000 */
[----:B------:R-:W-:Y:S01]  /*8720*/  LOP3.LUT R66, R66, 0xffff0000, RZ, 0xc0, !PT ;  /* 0xffff000042427812 */ /* 0x000fe200078ec0ff */
[----:B------:R-:W-:Y:S01]  /*8730*/  FFMA.FTZ R85, R67, R91, R85 ;  /* 0x0000005b43557223 */ /* 0x000fe20000010055 */
[----:B------:R-:W-:Y:S01]  /*8740*/  FFMA.FTZ R137, R84, R56, -R137 ;  /* 0x0000003854897223 */ /* 0x000fe20000010889 */
[----:B------:R-:W-:Y:S01]  /*8750*/  PRMT R58, R173, 0x5432, R58 ;  /* 0x00005432ad3a7816 */ /* 0x000fe2000000003a */
[----:B------:R-:W-:-:S02]  /*8760*/  IMAD.U32 R67, R59, 0x10000, RZ ;  /* 0x000100003b437824 */ /* 0x000fc400078e00ff */
[----:B------:R-:W-:Y:S01]  /*8770*/  FMUL.FTZ R56, R89, R136 ;  /* 0x0000008859387220 */ /* 0x000fe20000410000 */
[----:B------:R-:W-:Y:S01]  /*8780*/  PRMT R51, R172, 0x5410, R51 ;  /* 0x00005410ac337816 */ /* 0x000fe20000000033 */
[----:B------:R-:W-:Y:S01]  /*8790*/  FFMA.FTZ R86, R84, R64, R86 ;  /* 0x0000004054567223 */ /* 0x000fe20000010056 */
[----:B------:R-:W-:Y:S01]  /*87a0*/  LOP3.LUT R59, R59, 0xffff0000, RZ, 0xc0, !PT ;  /* 0xffff00003b3b7812 */ /* 0x000fe200078ec0ff */
[----:B------:R-:W-:Y:S01]  /*87b0*/  FMUL.FTZ R84, R43, R66 ;  /* 0x000000422b547220 */ /* 0x000fe20000410000 */
[----:B------:R-:W-:Y:S01]  /*87c0*/  LOP3.LUT R39, R39, 0xffff0000, RZ, 0xc0, !PT ;  /* 0xffff000027277812 */ /* 0x000fe200078ec0ff */
[-C--:B------:R-:W-:Y:S01]  /*87d0*/  FMUL.FTZ R89, R89, R67.reuse ;  /* 0x0000004359597220 */ /* 0x080fe20000410000 */
[----:B------:R-:W-:Y:S01]  /*87e0*/  FFMA.FTZ R56, R88, R67, -R56 ;  /* 0x0000004358387223 */ /* 0x000fe20000010838 */
[----:B------:R-:W-:Y:S01]  /*87f0*/  IMAD.U32 R67, R58, 0x10000, RZ ;  /* 0x000100003a437824 */ /* 0x000fe200078e00ff */
[----:B------:R-:W-:Y:S01]  /*8800*/  LOP3.LUT R40, R40, 0xffff0000, RZ, 0xc0, !PT ;  /* 0xffff000028287812 */ /* 0x000fe200078ec0ff */
[----:B------:R-:W-:-:S02]  /*8810*/  IMAD.U32 R64, R51, 0x10000, RZ ;  /* 0x0001000033407824 */ /* 0x000fc400078e00ff */
[-C--:B------:R-:W-:Y:S01]  /*8820*/  FMUL.FTZ R43, R43, R59.reuse ;  /* 0x0000003b2b2b7220 */ /* 0x080fe20000410000 */
[----:B------:R-:W-:Y:S01]  /*8830*/  LOP3.LUT R58, R58, 0xffff0000, RZ, 0xc0, !PT ;  /* 0xffff00003a3a7812 */ /* 0x000fe200078ec0ff */
[----:B------:R-:W-:Y:S01]  /*8840*/  FFMA.FTZ R84, R39, R59, -R84 ;  /* 0x0000003b27547223 */ /* 0x000fe20000010854 */
[----:B------:R-:W-:Y:S01]  /*8850*/  LOP3.LUT R59, R51, 0xffff0000, RZ, 0xc0, !PT ;  /* 0xffff0000333b7812 */ /* 0x000fe200078ec0ff */
[C---:B------:R-:W-:Y:S02]  /*8860*/  IMAD.U32 R37, R36.reuse, 0x10000, RZ ;  /* 0x0001000024257824 */ /* 0x040fe400078e00ff */
[CC--:B------:R-:W-:Y:S01]  /*8870*/  FMUL.FTZ R51, R41.reuse, R67.reuse ;  /* 0x0000004329337220 */ /* 0x0c0fe20000410000 */
[----:B------:R-:W-:Y:S01]  /*8880*/  LOP3.LUT R36, R36, 0xffff0000, RZ, 0xc0, !PT ;  /* 0xffff000024247812 */ /* 0x000fe200078ec0ff */
[----:B------:R-:W-:Y:S01]  /*8890*/  FMUL.FTZ R41, R41, R64 ;  /* 0x0000004029297220 */ /* 0x000fe20000410000 */
[----:B------:R-:W-:Y:S01]  /*88a0*/  FFMA.FTZ R43, R39, R66, R43 ;  /* 0x00000042272b7223 */ /* 0x000fe2000001002b */
[----:B------:R-:W-:Y:S01]  /*88b0*/  PRMT R57, R172, 0x5432, R57 ;  /* 0x00005432ac397816 */ /* 0x000fe20000000039 */
[C---:B------:R-:W-:Y:S01]  /*88c0*/  FMUL.FTZ R39, R40.reuse, R58 ;  /* 0x0000003a28277220 */ /* 0x040fe20000410000 */
[C---:B------:R-:W-:Y:S01]  /*88d0*/  FFMA.FTZ R51, R37.reuse, R64, -R51 ;  /* 0x0000004025337223 */ /* 0x040fe20000010833 */
[----:B------:R-:W-:Y:S01]  /*88e0*/  FFMA.FTZ R41, R37, R67, R41 ;  /* 0x0000004325297223 */ /* 0x000fe20000010029 */
[-C--:B------:R-:W-:Y:S01]  /*88f0*/  FMUL.FTZ R40, R40, R59.reuse ;  /* 0x0000003b28287220 */ /* 0x080fe20000410000 */
[----:B------:R-:W-:Y:S01]  /*8900*/  FFMA.FTZ R39, R36, R59, -R39 ;  /* 0x0000003b24277223 */ /* 0x000fe20000010827 */
[----:B------:R-:W-:Y:S01]  /*8910*/  IMAD.U32 R37, R170, 0x10000, RZ ;  /* 0x00010000aa257824 */ /* 0x000fe200078e00ff */
[----:B------:R-:W-:Y:S01]  /*8920*/  LOP3.LUT R42, R42, 0xffff0000, RZ, 0xc0, !PT ;  /* 0xffff00002a2a7812 */ /* 0x000fe200078ec0ff */
[C---:B------:R-:W-:Y:S01]  /*8930*/  IMAD.U32 R59, R57.reuse, 0x10000, RZ ;  /* 0x00010000393b7824 */ /* 0x040fe200078e00ff */
[----:B------:R-:W-:Y:S01]  /*8940*/  LOP3.LUT R170, R170, 0xffff0000, RZ, 0xc0, !PT ;  /* 0xffff0000aaaa7812 */ /* 0x000fe200078ec0ff */
[----:B------:R-:W-:Y:S01]  /*8950*/  FFMA.FTZ R40, R36, R58, R40 ;  /* 0x0000003a24287223 */ /* 0x000fe20000010028 */
[----:B------:R-:W-:Y:S01]  /*8960*/  LOP3.LUT R57, R57, 0xffff0000, RZ, 0xc0, !PT ;  /* 0xffff000039397812 */ /* 0x000fe200078ec0ff */
[----:B------:R-:W-:Y:S01]  /*8970*/  FMUL.FTZ R36, R90, R37 ;  /* 0x000000255a247220 */ /* 0x000fe20000410000 */
[----:B------:R-:W-:Y:S01]  /*8980*/  LOP3.LUT R38, R38, 0xffff0000, RZ, 0xc0, !PT ;  /* 0xffff000026267812 */ /* 0x000fe200078ec0ff */
[----:B------:R-:W-:Y:S01]  /*8990*/  FMUL.FTZ R58, R42, R170 ;  /* 0x000000aa2a3a7220 */ /* 0x000fe20000410000 */
[----:B------:R-:W-:Y:S01]  /*89a0*/  FMUL.FTZ R90, R90, R59 ;  /* 0x0000003b5a5a7220 */ /* 0x000fe20000410000 */
[----:B------:R-:W-:Y:S01]  /*89b0*/  FMUL.FTZ R42, R42, R57 ;  /* 0x000000392a2a7220 */ /* 0x000fe20000410000 */
[C---:B------:R-:W-:Y:S01]  /*89c0*/  FFMA.FTZ R36, R87.reuse, R59, -R36 ;  /* 0x0000003b57247223 */ /* 0x040fe20000010824 */
[----:B------:R-:W-:Y:S01]  /*89d0*/  FFMA.FTZ R58, R38, R57, -R58 ;  /* 0x00000039263a7223 */ /* 0x000fe2000001083a */
[----:B------:R-:W-:Y:S01]  /*89e0*/  FFMA.FTZ R89, R88, R136, R89 ;  /* 0x0000008858597223 */ /* 0x000fe20000010059 */
        /* <DEDUP_REMOVED lines=8> */
[----:B------:R-:W-:Y:S01]  /*8a70*/  F2FP.BF16.F32.PACK_AB R40, R40, R41 ;  /* 0x000000292828723e */ /* 0x000fe200000010ff */
[----:B------:R-:W-:Y:S01]  /*8a80*/  IMAD.MOV.U32 R41, RZ, RZ, R85 ;  /* 0x000000ffff297224 */ /* 0x000fe200078e0055 */
[----:B------:R-:W-:Y:S01]  /*8a90*/  F2FP.BF16.F32.PACK_AB R38, R58, R36 ;  /* 0x000000243a26723e */ /* 0x000fe200000010ff */
[----:B------:R-:W-:Y:S01]  /*8aa0*/  IMAD.MOV.U32 R36, RZ, RZ, R64 ;  /* 0x000000ffff247224 */ /* 0x000fe200078e0040 */
[----:B------:R-:W-:-:S02]  /*8ab0*/  F2FP.BF16.F32.PACK_AB R43, R43, R89 ;  /* 0x000000592b2b723e */ /* 0x000fc400000010ff */
[----:B------:R-:W-:-:S07]  /*8ac0*/  F2FP.BF16.F32.PACK_AB R42, R42, R90 ;  /* 0x0000005a2a2a723e */ /* 0x000fce00000010ff */
.L_x_735:
[----:B------:R-:W-:Y:S05]  /*8ad0*/  BSYNC B3 ;  /* 0x0000000000037941 */ /* 0x000fea0003800000 */
.L_x_734:
[----:B------:R-:W-:Y:S02]  /*8ae0*/  ULDC.64 UR4, c[0x0][0x208] ;  /* 0x0000820000047ab9 */ /* 0x000fe40000000a00 */
[----:B0-----:R0:W-:Y:S04]  /*8af0*/  STG.E.128 desc[UR4][R46.64], R36 ;  /* 0x000000242e007986 */ /* 0x0011e8000c101d04 */
[----:B--2---:R0:W-:Y:S02]  /*8b00*/  @!P4 STG.E.128 desc[UR4][R48.64], R40 ;  /* 0x000000283000c986 */ /* 0x0041e4000c101d04 */
.L_x_733:
[----:B------:R-:W-:Y:S05]  /*8b10*/  BSYNC B2 ;  /* 0x0000000000027941 */ /* 0x000fea0003800000 */
.L_x_732:
[----:B------:R-:W-:-:S13]  /*8b20*/  ISETP.NE.AND P4, PT, R10, RZ, PT ;  /* 0x000000ff0a00720c */ /* 0x000fda0003f85270 */
[----:B------:R-:W-:Y:S05]  /*8b30*/  @!P4 BRA `(.L_x_731) ;  /* 0x000000080008c947 */ /* 0x000fea0003800000 */
[----:B0-----:R-:W-:Y:S01]  /*8b40*/  SEL R36, R118, R148, !P1 ;  /* 0x0000009476247207 */ /* 0x001fe20004800000 */
        /* <DEDUP_REMOVED lines=21> */
[C---:B------:R-:W-:Y:S01]  /*8ca0*/  IMAD R37, R19.reuse, 0x5000, R134 ;  /* 0x0000500013257824 */ /* 0x040fe200078e0286 */
[C---:B------:R-:W-:Y:S01]  /*8cb0*/  @!P4 LEA R46, P5, R38.reuse, R116, 0x1 ;  /* 0x00000074262ec211 */ /* 0x040fe200078a08ff */
        /* <DEDUP_REMOVED lines=8> */
[----:B------:R-:W-:Y:S01]  /*8d40*/  SHF.R.U64 R50, R60, 0x10, R61 ;  /* 0x000000103c327819 */ /* 0x000fe2000000123d */
[----:B--2---:R-:W-:Y:S01]  /*8d50*/  IMAD.U32 R56, R41, 0x10000, RZ ;  /* 0x0001000029387824 */ /* 0x004fe200078e00ff */
[----:B------:R-:W-:Y:S01]  /*8d60*/  SHF.R.U64 R48, R52, 0x10, R53 ;  /* 0x0000001034307819 */ /* 0x000fe20000001235 */
[----:B0-----:R-:W-:Y:S01]  /*8d70*/  IMAD.U32 R59, R39, 0x10000, RZ ;  /* 0x00010000273b7824 */ /* 0x001fe200078e00ff */
[----:B------:R-:W-:Y:S01]  /*8d80*/  SHF.R.U32.HI R60, RZ, 0x10, R61 ;  /* 0x00000010ff3c7819 */ /* 0x000fe2000001163d */
[----:B------:R-:W-:Y:S01]  /*8d90*/  IMAD.U32 R58, R38, 0x10000, RZ ;  /* 0x00010000263a7824 */ /* 0x000fe200078e00ff */
[----:B------:R-:W-:Y:S01]  /*8da0*/  SHF.R.U32.HI R52, RZ, 0x10, R53 ;  /* 0x00000010ff347819 */ /* 0x000fe20000011635 */
[----:B------:R-:W-:Y:S01]  /*8db0*/  IMAD.U32 R53, R37, 0x10000, RZ ;  /* 0x0001000025357824 */ /* 0x000fe200078e00ff */
[----:B------:R-:W-:Y:S02]  /*8dc0*/  PRMT R64, R169, 0x5432, R60 ;  /* 0x00005432a9407816 */ /* 0x000fe4000000003c */
[----:B------:R-:W-:-:S02]  /*8dd0*/  PRMT R52, R167, 0x5432, R52 ;  /* 0x00005432a7347816 */ /* 0x000fc40000000034 */
[----:B------:R-:W-:Y:S01]  /*8de0*/  SHF.R.U64 R51, R62, 0x10, R63 ;  /* 0x000000103e337819 */ /* 0x000fe2000000123f */
[----:B------:R-:W-:Y:S01]  /*8df0*/  IMAD.U32 R60, R64, 0x10000, RZ ;  /* 0x00010000403c7824 */ /* 0x000fe200078e00ff */
[----:B------:R-:W-:Y:S01]  /*8e00*/  SHF.R.U64 R49, R54, 0x10, R55 ;  /* 0x0000001036317819 */ /* 0x000fe20000001237 */
[----:B------:R-:W-:Y:S01]  /*8e10*/  IMAD.U32 R62, R43, 0x10000, RZ ;  /* 0x000100002b3e7824 */ /* 0x000fe200078e00ff */
[----:B------:R-:W-:Y:S01]  /*8e20*/  SHF.R.U32.HI R63, RZ, 0x10, R63 ;  /* 0x00000010ff3f7819 */ /* 0x000fe2000001163f */
[----:B------:R-:W-:Y:S01]  /*8e30*/  FMUL.FTZ R66, R56, R60 ;  /* 0x0000003c38427220 */ /* 0x000fe20000410000 */
[----:B------:R-:W-:Y:S01]  /*8e40*/  PRMT R169, R169, 0x5410, R50 ;  /* 0x00005410a9a97816 */ /* 0x000fe20000000032 */
[----:B------:R-:W-:Y:S01]  /*8e50*/  IMAD.U32 R50, R52, 0x10000, RZ ;  /* 0x0001000034327824 */ /* 0x000fe200078e00ff */
[----:B------:R-:W-:Y:S02]  /*8e60*/  SHF.R.U32.HI R55, RZ, 0x10, R55 ;  /* 0x00000010ff377819 */ /* 0x000fe40000011637 */
[----:B------:R-:W-:Y:S01]  /*8e70*/  LOP3.LUT R57, R41, 0xffff0000, RZ, 0xc0, !PT ;  /* 0xffff000029397812 */ /* 0x000fe200078ec0ff */
[-C--:B------:R-:W-:Y:S01]  /*8e80*/  FMUL.FTZ R56, R56, R50.reuse ;  /* 0x0000003238387220 */ /* 0x080fe20000410000 */
[----:B------:R-:W-:Y:S01]  /*8e90*/  LOP3.LUT R64, R64, 0xffff0000, RZ, 0xc0, !PT ;  /* 0xffff000040407812 */ /* 0x000fe200078ec0ff */
[C---:B------:R-:W-:Y:S01]  /*8ea0*/  FFMA.FTZ R50, R53.reuse, R50, -R66 ;  /* 0x0000003235327223 */ /* 0x040fe20000010842 */
[----:B------:R-:W-:Y:S01]  /*8eb0*/  PRMT R63, R168, 0x5432, R63 ;  /* 0x00005432a83f7816 */ /* 0x000fe2000000003f */
[----:B------:R-:W-:Y:S01]  /*8ec0*/  FFMA.FTZ R53, R53, R60, R56 ;  /* 0x0000003c35357223 */ /* 0x000fe20000010038 */
[----:B------:R-:W-:Y:S01]  /*8ed0*/  PRMT R55, R166, 0x5432, R55 ;  /* 0x00005432a6377816 */ /* 0x000fe20000000037 */
[----:B------:R-:W-:Y:S01]  /*8ee0*/  FMUL.FTZ R67, R57, R64 ;  /* 0x0000004039437220 */ /* 0x000fe20000410000 */
[----:B------:R-:W-:Y:S01]  /*8ef0*/  LOP3.LUT R52, R52, 0xffff0000, RZ, 0xc0, !PT ;  /* 0xffff000034347812 */ /* 0x000fe200078ec0ff */
[----:B------:R-:W-:Y:S01]  /*8f00*/  IMAD.U32 R65, R63, 0x10000, RZ ;  /* 0x000100003f417824 */ /* 0x000fe200078e00ff */
[----:B------:R-:W-:Y:S01]  /*8f10*/  LOP3.LUT R54, R37, 0xffff0000, RZ, 0xc0, !PT ;  /* 0xffff000025367812 */ /* 0x000fe200078ec0ff */
[----:B------:R-:W-:Y:S01]  /*8f20*/  IMAD.U32 R60, R55, 0x10000, RZ ;  /* 0x00010000373c7824 */ /* 0x000fe200078e00ff */
[----:B------:R-:W-:Y:S01]  /*8f30*/  PRMT R48, R167, 0x5410, R48 ;  /* 0x00005410a7307816 */ /* 0x000fe20000000030 */
[----:B------:R-:W-:Y:S01]  /*8f40*/  FMUL.FTZ R85, R57, R52 ;  /* 0x0000003439557220 */ /* 0x000fe20000410000 */
[----:B------:R-:W-:-:S02]  /*8f50*/  IMAD.U32 R41, R40, 0x10000, RZ ;  /* 0x0001000028297824 */ /* 0x000fc400078e00ff */
[----:B------:R-:W-:Y:S01]  /*8f60*/  FFMA.FTZ R57, R54, R52, -R67 ;  /* 0x0000003436397223 */ /* 0x000fe20000010843 */
[CC--:B------:R-:W-:Y:S01]  /*8f70*/  FMUL.FTZ R52, R62.reuse, R65.reuse ;  /* 0x000000413e347220 */ /* 0x0c0fe20000410000 */
[----:B------:R-:W-:Y:S01]  /*8f80*/  FMUL.FTZ R66, R62, R60 ;  /* 0x0000003c3e427220 */ /* 0x000fe20000410000 */
[----:B------:R-:W-:Y:S01]  /*8f90*/  FFMA.FTZ R54, R54, R64, R85 ;  /* 0x0000004036367223 */ /* 0x000fe20000010055 */
[----:B------:R-:W-:Y:S01]  /*8fa0*/  LOP3.LUT R43, R43, 0xffff0000, RZ, 0xc0, !PT ;  /* 0xffff00002b2b7812 */ /* 0x000fe200078ec0ff */
[----:B------:R-:W-:Y:S01]  /*8fb0*/  IMAD.U32 R64, R169, 0x10000, RZ ;  /* 0x00010000a9407824 */ /* 0x000fe200078e00ff */
[----:B------:R-:W-:Y:S01]  /*8fc0*/  LOP3.LUT R56, R63, 0xffff0000, RZ, 0xc0, !PT ;  /* 0xffff00003f387812 */ /* 0x000fe200078ec0ff */
[----:B------:R-:W-:Y:S01]  /*8fd0*/  FFMA.FTZ R52, R59, R60, -R52 ;  /* 0x0000003c3b347223 */ /* 0x000fe20000010834 */
[----:B------:R-:W-:Y:S01]  /*8fe0*/  LOP3.LUT R62, R55, 0xffff0000, RZ, 0xc0, !PT ;  /* 0xffff0000373e7812 */ /* 0x000fe200078ec0ff */
[----:B------:R-:W-:Y:S01]  /*8ff0*/  IMAD.U32 R60, R48, 0x10000, RZ ;  /* 0x00010000303c7824 */ /* 0x000fe200078e00ff */
[----:B------:R-:W-:Y:S01]  /*9000*/  LOP3.LUT R40, R40, 0xffff0000, RZ, 0xc0, !PT ;  /* 0xffff000028287812 */ /* 0x000fe200078ec0ff */
[----:B------:R-:W-:Y:S01]  /*9010*/  FFMA.FTZ R59, R59, R65, R66 ;  /* 0x000000413b3b7223 */ /* 0x000fe20000010042 */
[----:B------:R-:W-:Y:S01]  /*9020*/  LOP3.LUT R169, R169, 0xffff0000, RZ, 0xc0, !PT ;  /* 0xffff0000a9a97812 */ /* 0x000fe200078ec0ff */
[C---:B------:R-:W-:Y:S01]  /*9030*/  FMUL.FTZ R66, R43.reuse, R56 ;  /* 0x000000382b427220 */ /* 0x040fe20000410000 */
[----:B------:R-:W-:Y:S01]  /*9040*/  SHF.L.U32 R37, R36, 0x10, RZ ;  /* 0x0000001024257819 */ /* 0x000fe200000006ff */
[----:B------:R-:W-:Y:S01]  /*9050*/  FMUL.FTZ R84, R43, R62 ;  /* 0x0000003e2b547220 */ /* 0x000fe20000410000 */
[----:B------:R-:W-:Y:S01]  /*9060*/  LOP3.LUT R39, R39, 0xffff0000, RZ, 0xc0, !PT ;  /* 0xffff000027277812 */ /* 0x000fe200078ec0ff */
[----:B------:R-:W-:Y:S01]  /*9070*/  FMUL.FTZ R63, R40, R169 ;  /* 0x000000a9283f7220 */ /* 0x000fe20000410000 */
[----:B------:R-:W-:Y:S01]  /*9080*/  LOP3.LUT R55, R48, 0xffff0000, RZ, 0xc0, !PT ;  /* 0xffff000030377812 */ /* 0x000fe200078ec0ff */
[C---:B------:R-:W-:Y:S01]  /*9090*/  FMUL.FTZ R48, R41.reuse, R64 ;  /* 0x0000004029307220 */ /* 0x040fe20000410000 */
[----:B------:R-:W-:Y:S01]  /*90a0*/  LOP3.LUT R36, R36, 0xffff0000, RZ, 0xc0, !PT ;  /* 0xffff000024247812 */ /* 0x000fe200078ec0ff */
[----:B------:R-:W-:Y:S01]  /*90b0*/  FMUL.FTZ R41, R41, R60 ;  /* 0x0000003c29297220 */ /* 0x000fe20000410000 */
[----:B------:R-:W-:Y:S01]  /*90c0*/  PRMT R51, R168, 0x5410, R51 ;  /* 0x00005410a8337816 */ /* 0x000fe20000000033 */
[C---:B------:R-:W-:Y:S01]  /*90d0*/  FFMA.FTZ R43, R39.reuse, R62, -R66 ;  /* 0x0000003e272b7223 */ /* 0x040fe20000010842 */
[----:B------:R-:W-:Y:S01]  /*90e0*/  PRMT R49, R166, 0x5410, R49 ;  /* 0x00005410a6317816 */ /* 0x000fe20000000031 */
[----:B------:R-:W-:Y:S01]  /*90f0*/  FFMA.FTZ R56, R39, R56, R84 ;  /* 0x0000003827387223 */ /* 0x000fe20000010054 */
[-C--:B------:R-:W-:Y:S01]  /*9100*/  FMUL.FTZ R65, R40, R55.reuse ;  /* 0x0000003728417220 */ /* 0x080fe20000410000 */
[----:B------:R-:W-:Y:S01]  /*9110*/  LOP3.LUT R61, R38, 0xffff0000, RZ, 0xc0, !PT ;  /* 0xffff0000263d7812 */ /* 0x000fe200078ec0ff */
[----:B------:R-:W-:Y:S01]  /*9120*/  FFMA.FTZ R39, R37, R60, -R48 ;  /* 0x0000003c25277223 */ /* 0x000fe20000010830 */
[----:B------:R-:W-:Y:S01]  /*9130*/  FFMA.FTZ R40, R36, R55, -R63 ;  /* 0x0000003724287223 */ /* 0x000fe2000001083f */
[----:B------:R-:W-:-:S02]  /*9140*/  IMAD.U32 R38, R42, 0x10000, RZ ;  /* 0x000100002a267824 */ /* 0x000fc400078e00ff */
[----:B------:R-:W-:Y:S01]  /*9150*/  FFMA.FTZ R37, R37, R64, R41 ;  /* 0x0000004025257223 */ /* 0x000fe20000010029 */
[----:B------:R-:W-:Y:S01]  /*9160*/  IMAD.U32 R55, R51, 0x10000, RZ ;  /* 0x0001000033377824 */ /* 0x000fe200078e00ff */
[----:B------:R-:W-:Y:S01]  /*9170*/  LOP3.LUT R42, R42, 0xffff0000, RZ, 0xc0, !PT ;  /* 0xffff00002a2a7812 */ /* 0x000fe200078ec0ff */
[----:B------:R-:W-:Y:S01]  /*9180*/  IMAD.U32 R41, R49, 0x10000, RZ ;  /* 0x0001000031297824 */ /* 0x000fe200078e00ff */
[----:B------:R-:W-:Y:S01]  /*9190*/  LOP3.LUT R51, R51, 0xffff0000, RZ, 0xc0, !PT ;  /* 0xffff000033337812 */ /* 0x000fe200078ec0ff */
[C---:B------:R-:W-:Y:S01]  /*91a0*/  FMUL.FTZ R63, R38.reuse, R55 ;  /* 0x00000037263f7220 */ /* 0x040fe20000410000 */
[----:B------:R-:W-:Y:S01]  /*91b0*/  LOP3.LUT R49, R49, 0xffff0000, RZ, 0xc0, !PT ;  /* 0xffff000031317812 */ /* 0x000fe200078ec0ff */
[----:B------:R-:W-:Y:S01]  /*91c0*/  FMUL.FTZ R38, R38, R41 ;  /* 0x0000002926267220 */ /* 0x000fe20000410000 */
[----:B------:R-:W-:Y:S01]  /*91d0*/  FFMA.FTZ R36, R36, R169, R65 ;  /* 0x000000a924247223 */ /* 0x000fe20000010041 */
[----:B------:R-:W-:Y:S01]  /*91e0*/  FMUL.FTZ R48, R42, R51 ;  /* 0x000000332a307220 */ /* 0x000fe20000410000 */
[----:B------:R-:W-:Y:S01]  /*91f0*/  FFMA.FTZ R63, R58, R41, -R63 ;  /* 0x000000293a3f7223 */ /* 0x000fe2000001083f */
[----:B------:R-:W-:Y:S01]  /*9200*/  FMUL.FTZ R42, R42, R49 ;  /* 0x000000312a2a7220 */ /* 0x000fe20000410000 */
[----:B------:R-:W-:Y:S01]  /*9210*/  FFMA.FTZ R38, R58, R55, R38 ;  /* 0x000000373a267223 */ /* 0x000fe20000010026 */
[C---:B------:R-:W-:Y:S01]  /*9220*/  FFMA.FTZ R48, R61.reuse, R49, -R48 ;  /* 0x000000313d307223 */ /* 0x040fe20000010830 */
[----:B------:R-:W-:Y:S01]  /*9230*/  F2FP.BF16.F32.PACK_AB R39, R40, R39 ;  /* 0x000000272827723e */ /* 0x000fe200000010ff */
[----:B------:R-:W-:Y:S01]  /*9240*/  FFMA.FTZ R51, R61, R51, R42 ;  /* 0x000000333d337223 */ /* 0x000fe2000001002a */
[----:B------:R-:W-:-:S02]  /*9250*/  F2FP.BF16.F32.PACK_AB R43, R43, R52 ;  /* 0x000000342b2b723e */ /* 0x000fc400000010ff */
[----:B------:R-:W-:Y:S02]  /*9260*/  F2FP.BF16.F32.PACK_AB R42, R48, R63 ;  /* 0x0000003f302a723e */ /* 0x000fe400000010ff */
[----:B------:R-:W-:Y:S02]  /*9270*/  F2FP.BF16.F32.PACK_AB R50, R57, R50 ;  /* 0x000000323932723e */ /* 0x000fe400000010ff */
[----:B------:R-:W-:Y:S02]  /*9280*/  F2FP.BF16.F32.PACK_AB R56, R56, R59 ;  /* 0x0000003b3838723e */ /* 0x000fe400000010ff */
[----:B------:R-:W-:Y:S01]  /*9290*/  F2FP.BF16.F32.PACK_AB R51, R51, R38 ;  /* 0x000000263333723e */ /* 0x000fe200000010ff */
[----:B------:R-:W-:Y:S01]  /*92a0*/  IMAD.MOV.U32 R38, RZ, RZ, R42 ;  /* 0x000000ffff267224 */ /* 0x000fe200078e002a */
[----:B------:R-:W-:Y:S01]  /*92b0*/  F2FP.BF16.F32.PACK_AB R40, R36, R37 ;  /* 0x000000252428723e */ /* 0x000fe200000010ff */
[----:B------:R-:W-:Y:S01]  /*92c0*/  IMAD.MOV.U32 R36, RZ, RZ, R39 ;  /* 0x000000ffff247224 */ /* 0x000fe200078e0027 */
[----:B------:R-:W-:Y:S01]  /*92d0*/  F2FP.BF16.F32.PACK_AB R41, R54, R53 ;  /* 0x000000353629723e */ /* 0x000fe200000010ff */
[----:B------:R-:W-:-:S02]  /*92e0*/  IMAD.MOV.U32 R39, RZ, RZ, R43 ;  /* 0x000000ffff277224 */ /* 0x000fc400078e002b */
[----:B------:R-:W-:Y:S02]  /*92f0*/  IMAD.MOV.U32 R37, RZ, RZ, R50 ;  /* 0x000000ffff257224 */ /* 0x000fe400078e0032 */
[----:B------:R-:W-:Y:S02]  /*9300*/  IMAD.MOV.U32 R42, RZ, RZ, R51 ;  /* 0x000000ffff2a7224 */ /* 0x000fe400078e0033 */
[----:B------:R-:W-:-:S07]  /*9310*/  IMAD.MOV.U32 R43, RZ, RZ, R56 ;  /* 0x000000ffff2b7224 */ /* 0x000fce00078e0038 */
.L_x_737:
[----:B------:R-:W-:Y:S05]  /*9320*/  BSYNC B2 ;  /* 0x0000000000027941 */ /* 0x000fea0003800000 */
.L_x_736:
[----:B------:R-:W-:Y:S02]  /*9330*/  ULDC.64 UR4, c[0x0][0x208] ;  /* 0x0000820000047ab9 */ /* 0x000fe40000000a00 */
[----:B0-----:R3:W-:Y:S04]  /*9340*/  STG.E.128 desc[UR4][R44.64], R36 ;  /* 0x000000242c007986 */ /* 0x0017e8000c101d04 */
[----:B--2---:R3:W-:Y:S02]  /*9350*/  @!P4 STG.E.128 desc[UR4][R46.64], R40 ;  /* 0x000000282e00c986 */ /* 0x0047e4000c101d04 */
.L_x_731:
[----:B------:R-:W-:Y:S05]  /*9360*/  BSYNC B1 ;  /* 0x0000000000017941 */ /* 0x000fea0003800000 */
.L_x_730:
[----:B0--3--:R-:W-:Y:S02]  /*9370*/  VIADD R37, R212, 0x40 ;  /* 0x00000040d4257836 */ /* 0x009fe40000000000 */
[-C--:B--2---:R-:W-:Y:S02]  /*9380*/  IMAD R36, R146, R122.reuse, RZ ;  /* 0x0000007a92247224 */ /* 0x084fe400078e02ff */
[----:B------:R-:W-:-:S04]  /*9390*/  IMAD.WIDE.U32 R124, R37, R122, R124 ;  /* 0x0000007a257c7225 */ /* 0x000fc800078e007c */
[----:B------:R-:W-:Y:S01]  /*93a0*/  IMAD R49, R37, R123, R36 ;  /* 0x0000007b25317224 */ /* 0x000fe200078e0224 */
[----:B------:R-:W-:Y:S06]  /*93b0*/  @P3 BRA `(.L_x_698) ;  /* 0x00000014001c3947 */ /* 0x000fec0003800000 */
[----:B------:R-:W-:Y:S01]  /*93c0*/  ISETP.NE.AND P3, PT, R26, RZ, PT ;  /* 0x000000ff1a00720c */ /* 0x000fe20003f65270 */
[----:B------:R-:W-:Y:S01]  /*93d0*/  BSSY B1, `(.L_x_738) ;  /* 0x0000082000017945 */ /* 0x000fe20003800000 */
[----:B------:R-:W-:-:S11]  /*93e0*/  IMAD.IADD R49, R125, 0x1, R49 ;  /* 0x000000017d317824 */ /* 0x000fd600078e0231 */
[----:B------:R-:W-:Y:S05]  /*93f0*/  @!P3 BRA `(.L_x_739) ;  /* 0x0000000400fcb947 */ /* 0x000fea0003800000 */
[----:B------:R-:W-:Y:S01]  /*9400*/  SEL R36, R118, R148, !P0 ;  /* 0x0000009476247207 */ /* 0x000fe20004000000 */
[----:B------:R-:W-:Y:S01]  /*9410*/  BSSY B2, `(.L_x_740) ;  /* 0x000007a000027945 */ /* 0x000fe20003800000 */
[----:B------:R-:W-:Y:S02]  /*9420*/  SHF.R.U32.HI R39, RZ, 0x3, R222 ;  /* 0x00000003ff277819 */ /* 0x000fe400000116de */
[----:B------:R-:W-:Y:S02]  /*9430*/  SHF.R.S32.HI R37, RZ, 0x1f, R36 ;  /* 0x0000001fff257819 */ /* 0x000fe40000011424 */
[----:B------:R-:W-:Y:S02]  /*9440*/  IADD3 R38, P4, P5, R96, R124, R13 ;  /* 0x0000007c60267210 */ /* 0x000fe40007d9e00d */
[----:B------:R-:W-:-:S04]  /*9450*/  LEA.HI R37, R37, R36, RZ, 0x4 ;  /* 0x0000002425257211 */ /* 0x000fc800078f20ff */
[----:B------:R-:W-:-:S04]  /*9460*/  LEA.HI.SX32 R37, R37, R14, 0x1c ;  /* 0x0000000e25257211 */ /* 0x000fc800078fe2ff */
[----:B------:R-:W-:Y:S01]  /*9470*/  SHF.R.S32.HI R36, RZ, 0x1f, R37 ;  /* 0x0000001fff247819 */ /* 0x000fe20000011425 */
[----:B------:R-:W-:-:S03]  /*9480*/  IMAD.SHL.U32 R47, R37, 0x8, RZ ;  /* 0x00000008252f7824 */ /* 0x000fc600078e00ff */
[----:B------:R-:W-:Y:S02]  /*9490*/  LEA.HI R36, R36, R37, RZ, 0x3 ;  /* 0x0000002524247211 */ /* 0x000fe400078f18ff */
[----:B------:R-:W-:Y:S02]  /*94a0*/  ISETP.GE.AND P3, PT, R47, R145, PT ;  /* 0x000000912f00720c */ /* 0x000fe40003f66270 */
[----:B------:R-:W-:Y:S02]  /*94b0*/  SHF.R.S32.HI R40, RZ, 0x3, R36 ;  /* 0x00000003ff287819 */ /* 0x000fe40000011424 */
[----:B------:R-:W-:-:S03]  /*94c0*/  LOP3.LUT R36, R222, 0x38, R47, 0xf8, !PT ;  /* 0x00000038de247812 */ /* 0x000fc600078ef82f */
[----:B------:R-:W-:Y:S01]  /*94d0*/  IMAD R37, R40, 0x1400, R225 ;  /* 0x0000140028257824 */ /* 0x000fe200078e02e1 */
[----:B------:R-:W-:Y:S02]  /*94e0*/  LOP3.LUT R36, R36, R39, RZ, 0x3c, !PT ;  /* 0x0000002724247212 */ /* 0x000fe400078e3cff */
[----:B------:R-:W-:Y:S02]  /*94f0*/  IADD3.X R39, R92, R49, R7, P4, P5 ;  /* 0x000000315c277210 */ /* 0x000fe400027ea407 */
[C---:B------:R-:W-:Y:S01]  /*9500*/  LEA R44, P4, R38.reuse, R116, 0x1 ;  /* 0x00000074262c7211 */ /* 0x040fe200078808ff */
[----:B------:R-:W-:Y:S01]  /*9510*/  IMAD.IADD R36, R37, 0x1, R36 ;  /* 0x0000000125247824 */ /* 0x000fe200078e0224 */
[----:B------:R-:W-:Y:S01]  /*9520*/  @!P3 SHF.R.S32.HI R48, RZ, 0x1f, R47 ;  /* 0x0000001fff30b819 */ /* 0x000fe2000001142f */
[C---:B------:R-:W-:Y:S01]  /*9530*/  IMAD R37, R19.reuse, 0x5000, R133 ;  /* 0x0000500013257824 */ /* 0x040fe200078e0285 */
[----:B------:R-:W-:Y:S01]  /*9540*/  LEA.HI.X R45, R38, R117, R39, 0x1, P4 ;  /* 0x00000075262d7211 */ /* 0x000fe200020f0c27 */
[----:B------:R-:W-:Y:S01]  /*9550*/  IMAD R39, R19, 0x5000, R36 ;  /* 0x0000500013277824 */ /* 0x000fe200078e0224 */
[----:B------:R-:W-:Y:S01]  /*9560*/  @!P3 IADD3 R47, P4, P5, R96, R124, R47 ;  /* 0x0000007c602fb210 */ /* 0x000fe20007d9e02f */
[----:B------:R-:W-:-:S02]  /*9570*/  IMAD R37, R37, 0x2, R18 ;  /* 0x0000000225257824 */ /* 0x000fc400078e0212 */
[----:B------:R-:W-:Y:S01]  /*9580*/  IMAD R40, R39, 0x2, R18 ;  /* 0x0000000227287824 */ /* 0x000fe200078e0212 */
[----:B------:R-:W-:Y:S02]  /*9590*/  @!P3 IADD3.X R48, R92, R49, R48, P4, P5 ;  /* 0x000000315c30b210 */ /* 0x000fe400027ea430 */
[----:B------:R-:W-:Y:S01]  /*95a0*/  ISETP.GE.AND P5, PT, R16, R115, PT ;  /* 0x000000731000720c */ /* 0x000fe20003fa6270 */
[----:B------:R-:W0:Y:S01]  /*95b0*/  LDS.128 R36, [R37+0x24400] ;  /* 0x0244000025247984 */ /* 0x000e220000000c00 */
[----:B------:R-:W-:-:S03]  /*95c0*/  @!P3 LEA R46, P4, R47, R116, 0x1 ;  /* 0x000000742f2eb211 */ /* 0x000fc600078808ff */
[----:B------:R-:W2:Y:S01]  /*95d0*/  LDS.128 R40, [R40+0x24400] ;  /* 0x0244000028287984 */ /* 0x000ea20000000c00 */
[----:B------:R-:W-:-:S07]  /*95e0*/  @!P3 LEA.HI.X R47, R47, R117, R48, 0x1, P4 ;  /* 0x000000752f2fb211 */ /* 0x000fce00020f0c30 */
[----:B------:R-:W-:Y:S05]  /*95f0*/  @P5 BRA `(.L_x_741) ;  /* 0x00000004006c5947 */ /* 0x000fea0003800000 */
[----:B------:R-:W-:Y:S01]  /*9600*/  SHF.R.U64 R61, R74, 0x10, R75 ;  /* 0x000000104a3d7819 */ /* 0x000fe2000000124b */
[----:B--2---:R-:W-:Y:S01]  /*9610*/  IMAD.U32 R59, R43, 0x10000, RZ ;  /* 0x000100002b3b7824 */ /* 0x004fe200078e00ff */
[----:B------:R-:W-:Y:S01]  /*9620*/  SHF.R.U64 R60, R80, 0x10, R81 ;  /* 0x00000010503c7819 */ /* 0x000fe20000001251 */
[----:B------:R-:W-:Y:S01]  /*9630*/  IMAD.U32 R53, R41, 0x10000, RZ ;  /* 0x0001000029357824 */ /* 0x000fe200078e00ff */
[----:B------:R-:W-:Y:S01]  /*9640*/  SHF.R.U64 R62, R72, 0x10, R73 ;  /* 0x00000010483e7819 */ /* 0x000fe20000001249 */
[----:B0-----:R-:W-:Y:S01]  /*9650*/  IMAD.U32 R56, R37, 0x10000, RZ ;  /* 0x0001000025387824 */ /* 0x001fe200078e00ff */
[----:B------:R-:W-:Y:S01]  /*9660*/  SHF.R.U32.HI R80, RZ, 0x10, R81 ;  /* 0x00000010ff507819 */ /* 0x000fe20000011651 */
[----:B------:R-:W-:Y:S01]  /*9670*/  IMAD.U32 R55, R39, 0x10000, RZ ;  /* 0x0001000027377824 */ /* 0x000fe200078e00ff */
[----:B------:R-:W-:Y:S02]  /*9680*/  SHF.R.U32.HI R72, RZ, 0x10, R73 ;  /* 0x00000010ff487819 */ /* 0x000fe40000011649 */
[----:B------:R-:W-:-:S02]  /*9690*/  LOP3.LUT R52, R43, 0xffff0000, RZ, 0xc0, !PT ;  /* 0xffff00002b347812 */ /* 0x000fc400078ec0ff */
[----:B------:R-:W-:Y:S02]  /*96a0*/  PRMT R43, R154, 0x5410, R61 ;  /* 0x000054109a2b7816 */ /* 0x000fe4000000003d */
[----:B------:R-:W-:Y:S02]  /*96b0*/  PRMT R57, R155, 0x5410, R62 ;  /* 0x000054109b397816 */ /* 0x000fe4000000003e */
[----:B------:R-:W-:Y:S02]  /*96c0*/  PRMT R61, R165, 0x5432, R80 ;  /* 0x00005432a53d7816 */ /* 0x000fe40000000050 */
[----:B------:R-:W-:Y:S02]  /*96d0*/  PRMT R155, R155, 0x5432, R72 ;  /* 0x000054329b9b7816 */ /* 0x000fe40000000048 */
[--C-:B------:R-:W-:Y:S01]  /*96e0*/  SHF.R.U64 R51, R82, 0x10, R83.reuse ;  /* 0x0000001052337819 */ /* 0x100fe20000001253 */
[----:B------:R-:W-:Y:S01]  /*96f0*/  IMAD.U32 R62, R61, 0x10000, RZ ;  /* 0x000100003d3e7824 */ /* 0x000fe200078e00ff */
[----:B------:R-:W-:-:S02]  /*9700*/  SHF.R.U32.HI R83, RZ, 0x10, R83 ;  /* 0x00000010ff537819 */ /* 0x000fc40000011653 */
[----:B------:R-:W-:Y:S01]  /*9710*/  SHF.R.U32.HI R75, RZ, 0x10, R75 ;  /* 0x00000010ff4b7819 */ /* 0x000fe2000001164b */
[----:B------:R-:W-:Y:S01]  /*9720*/  FMUL.FTZ R63, R53, R62 ;  /* 0x0000003e353f7220 */ /* 0x000fe20000410000 */
[----:B------:R-:W-:Y:S01]  /*9730*/  PRMT R165, R165, 0x5410, R60 ;  /* 0x00005410a5a57816 */ /* 0x000fe2000000003c */
[----:B------:R-:W-:Y:S01]  /*9740*/  IMAD.U32 R60, R155, 0x10000, RZ ;  /* 0x000100009b3c7824 */ /* 0x000fe200078e00ff */
[C---:B------:R-:W-:Y:S02]  /*9750*/  PRMT R51, R156.reuse, 0x5410, R51 ;  /* 0x000054109c337816 */ /* 0x040fe40000000033 */
[----:B------:R-:W-:Y:S01]  /*9760*/  PRMT R156, R156, 0x5432, R83 ;  /* 0x000054329c9c7816 */ /* 0x000fe20000000053 */
[-C--:B------:R-:W-:Y:S01]  /*9770*/  FMUL.FTZ R65, R53, R60.reuse ;  /* 0x0000003c35417220 */ /* 0x080fe20000410000 */
[----:B------:R-:W-:Y:S01]  /*9780*/  PRMT R154, R154, 0x5432, R75 ;  /* 0x000054329a9a7816 */ /* 0x000fe2000000004b */
[----:B------:R-:W-:Y:S01]  /*9790*/  FFMA.FTZ R53, R56, R60, -R63 ;  /* 0x0000003c38357223 */ /* 0x000fe2000001083f */
[----:B------:R-:W-:Y:S01]  /*97a0*/  LOP3.LUT R58, R41, 0xffff0000, RZ, 0xc0, !PT ;  /* 0xffff0000293a7812 */ /* 0x000fe200078ec0ff */
[----:B------:R-:W-:Y:S01]  /*97b0*/  IMAD.U32 R64, R156, 0x10000, RZ ;  /* 0x000100009c407824 */ /* 0x000fe200078e00ff */
[----:B------:R-:W-:Y:S01]  /*97c0*/  LOP3.LUT R61, R61, 0xffff0000, RZ, 0xc0, !PT ;  /* 0xffff00003d3d7812 */ /* 0x000fe200078ec0ff */
[----:B------:R-:W-:Y:S01]  /*97d0*/  FFMA.FTZ R56, R56, R62, R65 ;  /* 0x0000003e38387223 */ /* 0x000fe20000010041 */
[----:B------:R-:W-:Y:S01]  /*97e0*/  LOP3.LUT R155, R155, 0xffff0000, RZ, 0xc0, !PT ;  /* 0xffff00009b9b7812 */ /* 0x000fe200078ec0ff */
[----:B------:R-:W-:Y:S01]  /*97f0*/  IMAD.U32 R60, R154, 0x10000, RZ ;  /* 0x000100009a3c7824 */ /* 0x000fe200078e00ff */
[----:B------:R-:W-:Y:S01]  /*9800*/  LOP3.LUT R54, R37, 0xffff0000, RZ, 0xc0, !PT ;  /* 0xffff000025367812 */ /* 0x000fe200078ec0ff */
[C---:B------:R-:W-:Y:S01]  /*9810*/  FMUL.FTZ R63, R58.reuse, R61 ;  /* 0x0000003d3a3f7220 */ /* 0x040fe20000410000 */
[C---:B------:R-:W-:Y:S01]  /*9820*/  FMUL.FTZ R62, R59.reuse, R64 ;  /* 0x000000403b3e7220 */ /* 0x040fe20000410000 */
[-C--:B------:R-:W-:Y:S01]  /*9830*/  FMUL.FTZ R65, R58, R155.reuse ;  /* 0x0000009b3a417220 */ /* 0x080fe20000410000 */
[-C--:B------:R-:W-:Y:S01]  /*9840*/  FMUL.FTZ R67, R59, R60.reuse ;  /* 0x0000003c3b437220 */ /* 0x080fe20000410000 */
[----:B------:R-:W-:Y:S01]  /*9850*/  FFMA.FTZ R58, R54, R155, -R63 ;  /* 0x0000009b363a7223 */ /* 0x000fe2000001083f */
[----:B------:R-:W-:Y:S01]  /*9860*/  LOP3.LUT R63, R156, 0xffff0000, RZ, 0xc0, !PT ;  /* 0xffff00009c3f7812 */ /* 0x000fe200078ec0ff */
[----:B------:R-:W-:Y:S01]  /*9870*/  FFMA.FTZ R59, R54, R61, R65 ;  /* 0x0000003d363b7223 */ /* 0x000fe20000010041 */
[----:B------:R-:W-:Y:S01]  /*9880*/  LOP3.LUT R61, R154, 0xffff0000, RZ, 0xc0, !PT ;  /* 0xffff00009a3d7812 */ /* 0x000fe200078ec0ff */
[----:B------:R-:W-:Y:S01]  /*9890*/  FFMA.FTZ R54, R55, R60, -R62 ;  /* 0x0000003c37367223 */ /* 0x000fe2000001083e */
[----:B------:R-:W-:-:S02]  /*98a0*/  IMAD.U32 R41, R40, 0x10000, RZ ;  /* 0x0001000028297824 */ /* 0x000fc400078e00ff */
[----:B------:R-:W-:Y:S01]  /*98b0*/  FFMA.FTZ R55, R55, R64, R67 ;  /* 0x0000004037377223 */ /* 0x000fe20000010043 */
[----:B------:R-:W-:Y:S02]  /*98c0*/  IMAD.U32 R62, R165, 0x10000, RZ ;  /* 0x00010000a53e7824 */ /* 0x000fe400078e00ff */
[C---:B------:R-:W-:Y:S01]  /*98d0*/  FMUL.FTZ R65, R52.reuse, R63 ;  /* 0x0000003f34417220 */ /* 0x040fe20000410000 */
[----:B------:R-:W-:Y:S02]  /*98e0*/  IMAD.U32 R60, R57, 0x10000, RZ ;  /* 0x00010000393c7824 */ /* 0x000fe400078e00ff */
[-C--:B------:R-:W-:Y:S01]  /*98f0*/  FMUL.FTZ R67, R52, R61.reuse ;  /* 0x0000003d34437220 */ /* 0x080fe20000410000 */
[----:B------:R-:W-:Y:S01]  /*9900*/  LOP3.LUT R50, R39, 0xffff0000, RZ, 0xc0, !PT ;  /* 0xffff000027327812 */ /* 0x000fe200078ec0ff */
[C---:B------:R-:W-:Y:S01]  /*9910*/  FMUL.FTZ R52, R41.reuse, R62 ;  /* 0x0000003e29347220 */ /* 0x040fe20000410000 */
[----:B------:R-:W-:Y:S02]  /*9920*/  IMAD.U32 R37, R36, 0x10000, RZ ;  /* 0x0001000024257824 */ /* 0x000fe400078e00ff */
[----:B------:R-:W-:Y:S01]  /*9930*/  FMUL.FTZ R41, R41, R60 ;  /* 0x0000003c29297220 */ /* 0x000fe20000410000 */
[----:B------:R-:W-:Y:S01]  /*9940*/  LOP3.LUT R48, R40, 0xffff0000, RZ, 0xc0, !PT ;  /* 0xffff000028307812 */ /* 0x000fe200078ec0ff */
[----:B------:R-:W-:Y:S01]  /*9950*/  IMAD.U32 R39, R38, 0x10000, RZ ;  /* 0x0001000026277824 */ /* 0x000fe200078e00ff */
[----:B------:R-:W-:Y:S01]  /*9960*/  LOP3.LUT R165, R165, 0xffff0000, RZ, 0xc0, !PT ;  /* 0xffff0000a5a57812 */ /* 0x000fe200078ec0ff */
[----:B------:R-:W-:Y:S01]  /*9970*/  FFMA.FTZ R65, R50, R61, -R65 ;  /* 0x0000003d32417223 */ /* 0x000fe20000010841 */
[----:B------:R-:W-:Y:S01]  /*9980*/  LOP3.LUT R57, R57, 0xffff0000, RZ, 0xc0, !PT ;  /* 0xffff000039397812 */ /* 0x000fe200078ec0ff */
[C---:B------:R-:W-:Y:S01]  /*9990*/  FFMA.FTZ R62, R37.reuse, R62, R41 ;  /* 0x0000003e253e7223 */ /* 0x040fe20000010029 */
[----:B------:R-:W-:Y:S01]  /*99a0*/  LOP3.LUT R40, R38, 0xffff0000, RZ, 0xc0, !PT ;  /* 0xffff000026287812 */ /* 0x000fe200078ec0ff */
[----:B------:R-:W-:Y:S01]  /*99b0*/  IMAD.U32 R38, R42, 0x10000, RZ ;  /* 0x000100002a267824 */ /* 0x000fe200078e00ff */
[----:B------:R-:W-:Y:S01]  /*99c0*/  LOP3.LUT R36, R36, 0xffff0000, RZ, 0xc0, !PT ;  /* 0xffff000024247812 */ /* 0x000fe200078ec0ff */
[----:B------:R-:W-:Y:S01]  /*99d0*/  FFMA.FTZ R50, R50, R63, R67 ;  /* 0x0000003f32327223 */ /* 0x000fe20000010043 */
[----:B------:R-:W-:Y:S01]  /*99e0*/  FFMA.FTZ R52, R37, R60, -R52 ;  /* 0x0000003c25347223 */ /* 0x000fe20000010834 */
[----:B------:R-:W-:Y:S01]  /*99f0*/  IMAD.U32 R41, R51, 0x10000, RZ ;  /* 0x0001000033297824 */ /* 0x000fe200078e00ff */
[----:B------:R-:W-:Y:S01]  /*9a00*/  LOP3.LUT R42, R42, 0xffff0000, RZ, 0xc0, !PT ;  /* 0xffff00002a2a7812 */ /* 0x000fe200078ec0ff */
[C---:B------:R-:W-:Y:S01]  /*9a10*/  FMUL.FTZ R61, R48.reuse, R165 ;  /* 0x000000a5303d7220 */ /* 0x040fe20000410000 */
[-C--:B------:R-:W-:Y:S01]  /*9a20*/  FMUL.FTZ R63, R48, R57.reuse ;  /* 0x00000039303f7220 */ /* 0x080fe20000410000 */
[----:B------:R-:W-:Y:S01]  /*9a30*/  IMAD.U32 R37, R43, 0x10000, RZ ;  /* 0x000100002b257824 */ /* 0x000fe200078e00ff */
[----:B------:R-:W-:Y:S01]  /*9a40*/  LOP3.LUT R51, R51, 0xffff0000, RZ, 0xc0, !PT ;  /* 0xffff000033337812 */ /* 0x000fe200078ec0ff */
[C---:B------:R-:W-:Y:S01]  /*9a50*/  FFMA.FTZ R61, R36.reuse, R57, -R61 ;  /* 0x00000039243d7223 */ /* 0x040fe2000001083d */
[----:B------:R-:W-:Y:S01]  /*9a60*/  LOP3.LUT R43, R43, 0xffff0000, RZ, 0xc0, !PT ;  /* 0xffff00002b2b7812 */ /* 0x000fe200078ec0ff */
[----:B------:R-:W-:Y:S01]  /*9a70*/  FFMA.FTZ R63, R36, R165, R63 ;  /* 0x000000a5243f7223 */ /* 0x000fe2000001003f */
        /* <DEDUP_REMOVED lines=16> */
[----:B------:R-:W-:Y:S02]  /*9b80*/  F2FP.BF16.F32.PACK_AB R41, R59, R56 ;  /* 0x000000383b29723e */ /* 0x000fe400000010ff */
[----:B------:R-:W-:-:S02]  /*9b90*/  F2FP.BF16.F32.PACK_AB R43, R50, R55 ;  /* 0x00000037322b723e */ /* 0x000fc400000010ff */
[----:B------:R-:W-:-:S07]  /*9ba0*/  F2FP.BF16.F32.PACK_AB R40, R63, R62 ;  /* 0x0000003e3f28723e */ /* 0x000fce00000010ff */
.L_x_741:
[----:B------:R-:W-:Y:S05]  /*9bb0*/  BSYNC B2 ;  /* 0x0000000000027941 */ /* 0x000fea0003800000 */
.L_x_740:
[----:B------:R-:W-:Y:S02]  /*9bc0*/  ULDC.64 UR4, c[0x0][0x208] ;  /* 0x0000820000047ab9 */ /* 0x000fe40000000a00 */
[----:B0-----:R0:W-:Y:S04]  /*9bd0*/  STG.E.128 desc[UR4][R44.64], R36 ;  /* 0x000000242c007986 */ /* 0x0011e8000c101d04 */
[----:B--2---:R0:W-:Y:S02]  /*9be0*/  @!P3 STG.E.128 desc[UR4][R46.64], R40 ;  /* 0x000000282e00b986 */ /* 0x0041e4000c101d04 */
.L_x_739:
[----:B------:R-:W-:Y:S05]  /*9bf0*/  BSYNC B1 ;  /* 0x0000000000017941 */ /* 0x000fea0003800000 */
.L_x_738:
[----:B------:R-:W-:-:S13]  /*9c00*/  ISETP.NE.AND P3, PT, R10, RZ, PT ;  /* 0x000000ff0a00720c */ /* 0x000fda0003f65270 */
[----:B------:R-:W-:Y:S05]  /*9c10*/  @!P3 BRA `(.L_x_698) ;  /* 0x0000000c0004b947 */ /* 0x000fea0003800000 */
[----:B------:R-:W-:Y:S01]  /*9c20*/  SEL R148, R118, R148, !P1 ;  /* 0x0000009476947207 */ /* 0x000fe20004800000 */
[----:B------:R-:W-:Y:S01]  /*9c30*/  BSSY B1, `(.L_x_742) ;  /* 0x0000073000017945 */ /* 0x000fe20003800000 */
[----:B0-----:R-:W-:Y:S02]  /*9c40*/  SHF.R.U32.HI R39, RZ, 0x3, R222 ;  /* 0x00000003ff277819 */ /* 0x001fe400000116de */
[----:B------:R-:W-:Y:S02]  /*9c50*/  SHF.R.S32.HI R37, RZ, 0x1f, R148 ;  /* 0x0000001fff257819 */ /* 0x000fe40000011494 */
[----:B------:R-:W-:Y:S02]  /*9c60*/  IADD3 R45, P3, P4, R96, R124, R11 ;  /* 0x0000007c602d7210 */ /* 0x000fe40007c7e00b */
[----:B------:R-:W-:Y:S02]  /*9c70*/  LEA.HI R37, R37, R148, RZ, 0x4 ;  /* 0x0000009425257211 */ /* 0x000fe400078f20ff */
[----:B------:R-:W-:-:S02]  /*9c80*/  IADD3.X R46, R92, R49, R6, P3, P4 ;  /* 0x000000315c2e7210 */ /* 0x000fc40001fe8406 */
[----:B------:R-:W-:Y:S02]  /*9c90*/  LEA.HI.SX32 R37, R37, R12, 0x1c ;  /* 0x0000000c25257211 */ /* 0x000fe400078fe2ff */
[----:B------:R-:W-:Y:S02]  /*9ca0*/  ISETP.GE.AND P4, PT, R213, R115, PT ;  /* 0x00000073d500720c */ /* 0x000fe40003f86270 */
[----:B------:R-:W-:Y:S01]  /*9cb0*/  SHF.R.S32.HI R36, RZ, 0x1f, R37 ;  /* 0x0000001fff247819 */ /* 0x000fe20000011425 */
[----:B------:R-:W-:Y:S01]  /*9cc0*/  IMAD.SHL.U32 R47, R37, 0x8, RZ ;  /* 0x00000008252f7824 */ /* 0x000fe200078e00ff */
[C---:B------:R-:W-:Y:S02]  /*9cd0*/  LEA R44, P3, R45.reuse, R116, 0x1 ;  /* 0x000000742d2c7211 */ /* 0x040fe400078608ff */
[----:B------:R-:W-:Y:S02]  /*9ce0*/  LEA.HI R36, R36, R37, RZ, 0x3 ;  /* 0x0000002524247211 */ /* 0x000fe400078f18ff */
[----:B------:R-:W-:-:S02]  /*9cf0*/  LEA.HI.X R45, R45, R117, R46, 0x1, P3 ;  /* 0x000000752d2d7211 */ /* 0x000fc400018f0c2e */
[----:B------:R-:W-:Y:S02]  /*9d00*/  SHF.R.S32.HI R38, RZ, 0x3, R36 ;  /* 0x00000003ff267819 */ /* 0x000fe40000011424 */
[----:B------:R-:W-:-:S03]  /*9d10*/  LOP3.LUT R36, R222, 0x38, R47, 0xf8, !PT ;  /* 0x00000038de247812 */ /* 0x000fc600078ef82f */
[----:B------:R-:W-:Y:S01]  /*9d20*/  IMAD R37, R38, 0x1400, R225 ;  /* 0x0000140026257824 */ /* 0x000fe200078e02e1 */
[----:B------:R-:W-:-:S05]  /*9d30*/  LOP3.LUT R36, R36, R39, RZ, 0x3c, !PT ;  /* 0x0000002724247212 */ /* 0x000fca00078e3cff */
        /* <DEDUP_REMOVED lines=16> */
[----:B------:R-:W-:Y:S01]  /*9e40*/  PRMT R57, R150, 0x5432, R57 ;  /* 0x0000543296397816 */ /* 0x000fe20000000039 */
[----:B------:R-:W-:Y:S01]  /*9e50*/  IMAD.U32 R48, R40, 0x10000, RZ ;  /* 0x0001000028307824 */ /* 0x000fe200078e00ff */
[----:B------:R-:W-:Y:S01]  /*9e60*/  SHF.R.U64 R60, R70, 0x10, R71 ;  /* 0x00000010463c7819 */ /* 0x000fe20000001247 */
[----:B------:R-:W-:Y:S01]  /*9e70*/  IMAD.U32 R46, R36, 0x10000, RZ ;  /* 0x00010000242e7824 */ /* 0x000fe200078e00ff */
[----:B------:R-:W-:-:S02]  /*9e80*/  PRMT R150, R150, 0x5410, R69 ;  /* 0x0000541096967816 */ /* 0x000fc40000000045 */
[----:B------:R-:W-:Y:S02]  /*9e90*/  PRMT R59, R153, 0x5432, R76 ;  /* 0x00005432993b7816 */ /* 0x000fe4000000004c */
[----:B------:R-:W-:Y:S02]  /*9ea0*/  LOP3.LUT R55, R41, 0xffff0000, RZ, 0xc0, !PT ;  /* 0xffff000029377812 */ /* 0x000fe400078ec0ff */
[----:B------:R-:W-:Y:S01]  /*9eb0*/  PRMT R41, R151, 0x5432, R60 ;  /* 0x0000543297297816 */ /* 0x000fe2000000003c */
[----:B------:R-:W-:Y:S01]  /*9ec0*/  IMAD.U32 R60, R59, 0x10000, RZ ;  /* 0x000100003b3c7824 */ /* 0x000fe200078e00ff */
[----:B------:R-:W-:Y:S01]  /*9ed0*/  PRMT R153, R153, 0x5410, R58 ;  /* 0x0000541099997816 */ /* 0x000fe2000000003a */
[----:B------:R-:W-:Y:S01]  /*9ee0*/  IMAD.U32 R58, R150, 0x10000, RZ ;  /* 0x00010000963a7824 */ /* 0x000fe200078e00ff */
[----:B------:R-:W-:Y:S01]  /*9ef0*/  SHF.R.U64 R61, R78, 0x10, R79 ;  /* 0x000000104e3d7819 */ /* 0x000fe2000000124f */
[C---:B------:R-:W-:Y:S01]  /*9f00*/  FMUL.FTZ R62, R54.reuse, R60 ;  /* 0x0000003c363e7220 */ /* 0x040fe20000410000 */
[----:B------:R-:W-:Y:S01]  /*9f10*/  SHF.R.U32.HI R70, RZ, 0x10, R71 ;  /* 0x00000010ff467819 */ /* 0x000fe20000011647 */
[-C--:B------:R-:W-:Y:S01]  /*9f20*/  FMUL.FTZ R64, R54, R58.reuse ;  /* 0x0000003a36407220 */ /* 0x080fe20000410000 */
[----:B------:R-:W-:Y:S01]  /*9f30*/  SHF.R.U32.HI R79, RZ, 0x10, R79 ;  /* 0x00000010ff4f7819 */ /* 0x000fe2000001164f */
[C---:B------:R-:W-:Y:S01]  /*9f40*/  FFMA.FTZ R62, R51.reuse, R58, -R62 ;  /* 0x0000003a333e7223 */ /* 0x040fe2000001083e */
[----:B------:R-:W-:Y:S01]  /*9f50*/  PRMT R61, R152, 0x5410, R61 ;  /* 0x00005410983d7816 */ /* 0x000fe2000000003d */
[----:B------:R-:W-:Y:S01]  /*9f60*/  FFMA.FTZ R64, R51, R60, R64 ;  /* 0x0000003c33407223 */ /* 0x000fe20000010040 */
[----:B------:R-:W-:-:S02]  /*9f70*/  PRMT R151, R151, 0x5410, R70 ;  /* 0x0000541097977816 */ /* 0x000fc40000000046 */
[----:B------:R-:W-:Y:S02]  /*9f80*/  PRMT R152, R152, 0x5432, R79 ;  /* 0x0000543298987816 */ /* 0x000fe4000000004f */
[----:B------:R-:W-:Y:S02]  /*9f90*/  SHF.L.U32 R51, R151, 0x10, RZ ;  /* 0x0000001097337819 */ /* 0x000fe400000006ff */
[----:B------:R-:W-:Y:S01]  /*9fa0*/  LOP3.LUT R59, R59, 0xffff0000, RZ, 0xc0, !PT ;  /* 0xffff00003b3b7812 */ /* 0x000fe200078ec0ff */
[----:B------:R-:W-:Y:S01]  /*9fb0*/  IMAD.U32 R54, R152, 0x10000, RZ ;  /* 0x0001000098367824 */ /* 0x000fe200078e00ff */
[----:B------:R-:W-:Y:S01]  /*9fc0*/  LOP3.LUT R150, R150, 0xffff0000, RZ, 0xc0, !PT ;  /* 0xffff000096967812 */ /* 0x000fe200078ec0ff */
[C---:B------:R-:W-:Y:S01]  /*9fd0*/  FMUL.FTZ R65, R56.reuse, R51 ;  /* 0x0000003338417220 */ /* 0x040fe20000410000 */
[----:B------:R-:W-:Y:S01]  /*9fe0*/  LOP3.LUT R52, R37, 0xffff0000, RZ, 0xc0, !PT ;  /* 0xffff000025347812 */ /* 0x000fe200078ec0ff */
[----:B------:R-:W-:Y:S01]  /*9ff0*/  FMUL.FTZ R58, R56, R54 ;  /* 0x00000036383a7220 */ /* 0x000fe20000410000 */
[----:B------:R-:W-:Y:S01]  /*a000*/  FMUL.FTZ R63, R55, R59 ;  /* 0x0000003b373f7220 */ /* 0x000fe20000410000 */
[----:B------:R-:W-:Y:S01]  /*a010*/  LOP3.LUT R43, R43, 0xffff0000, RZ, 0xc0, !PT ;  /* 0xffff00002b2b7812 */ /* 0x000fe200078ec0ff */
[----:B------:R-:W-:Y:S01]  /*a020*/  FMUL.FTZ R55, R55, R150 ;  /* 0x0000009637377220 */ /* 0x000fe20000410000 */
[----:B------:R-:W-:Y:S01]  /*a030*/  LOP3.LUT R152, R152, 0xffff0000, RZ, 0xc0, !PT ;  /* 0xffff000098987812 */ /* 0x000fe200078ec0ff */
[----:B------:R-:W-:Y:S01]  /*a040*/  FFMA.FTZ R58, R53, R51, -R58 ;  /* 0x00000033353a7223 */ /* 0x000fe2000001083a */
[----:B------:R-:W-:Y:S01]  /*a050*/  LOP3.LUT R151, R151, 0xffff0000, RZ, 0xc0, !PT ;  /* 0xffff000097977812 */ /* 0x000fe200078ec0ff */
[----:B------:R-:W-:Y:S01]  /*a060*/  FFMA.FTZ R65, R53, R54, R65 ;  /* 0x0000003635417223 */ /* 0x000fe20000010041 */
[----:B------:R-:W-:-:S02]  /*a070*/  IMAD.U32 R53, R153, 0x10000, RZ ;  /* 0x0001000099357824 */ /* 0x000fc400078e00ff */
[----:B------:R-:W-:Y:S01]  /*a080*/  FFMA.FTZ R55, R52, R59, R55 ;  /* 0x0000003b34377223 */ /* 0x000fe20000010037 */
[----:B------:R-:W-:Y:S01]  /*a090*/  IMAD.U32 R51, R57, 0x10000, RZ ;  /* 0x0001000039337824 */ /* 0x000fe200078e00ff */
[----:B------:R-:W-:Y:S01]  /*a0a0*/  LOP3.LUT R50, R39, 0xffff0000, RZ, 0xc0, !PT ;  /* 0xffff000027327812 */ /* 0x000fe200078ec0ff */
[CC--:B------:R-:W-:Y:S01]  /*a0b0*/  FMUL.FTZ R59, R43.reuse, R152.reuse ;  /* 0x000000982b3b7220 */ /* 0x0c0fe20000410000 */
[----:B------:R-:W-:Y:S01]  /*a0c0*/  FMUL.FTZ R67, R43, R151 ;  /* 0x000000972b437220 */ /* 0x000fe20000410000 */
[----:B------:R-:W-:Y:S01]  /*a0d0*/  LOP3.LUT R40, R40, 0xffff0000, RZ, 0xc0, !PT ;  /* 0xffff000028287812 */ /* 0x000fe200078ec0ff */
[C---:B------:R-:W-:Y:S01]  /*a0e0*/  FMUL.FTZ R43, R48.reuse, R53 ;  /* 0x00000035302b7220 */ /* 0x040fe20000410000 */
[----:B------:R-:W-:Y:S01]  /*a0f0*/  LOP3.LUT R153, R153, 0xffff0000, RZ, 0xc0, !PT ;  /* 0xffff000099997812 */ /* 0x000fe200078ec0ff */
[----:B------:R-:W-:Y:S01]  /*a100*/  FMUL.FTZ R48, R48, R51 ;  /* 0x0000003330307220 */ /* 0x000fe20000410000 */
[----:B------:R-:W-:Y:S01]  /*a110*/  LOP3.LUT R57, R57, 0xffff0000, RZ, 0xc0, !PT ;  /* 0xffff000039397812 */ /* 0x000fe200078ec0ff */
[----:B------:R-:W-:Y:S01]  /*a120*/  FFMA.FTZ R59, R50, R151, -R59 ;  /* 0x00000097323b7223 */ /* 0x000fe2000001083b */
[----:B------:R-:W-:Y:S01]  /*a130*/  LOP3.LUT R37, R36, 0xffff0000, RZ, 0xc0, !PT ;  /* 0xffff000024257812 */ /* 0x000fe200078ec0ff */
[----:B------:R-:W-:Y:S01]  /*a140*/  FFMA.FTZ R152, R50, R152, R67 ;  /* 0x0000009832987223 */ /* 0x000fe20000010043 */
[----:B------:R-:W-:Y:S01]  /*a150*/  FMUL.FTZ R50, R40, R153 ;  /* 0x0000009928327220 */ /* 0x000fe20000410000 */
[C---:B------:R-:W-:Y:S01]  /*a160*/  FFMA.FTZ R51, R46.reuse, R51, -R43 ;  /* 0x000000332e337223 */ /* 0x040fe2000001082b */
[----:B------:R-:W-:Y:S01]  /*a170*/  FFMA.FTZ R48, R46, R53, R48 ;  /* 0x000000352e307223 */ /* 0x000fe20000010030 */
[----:B------:R-:W-:-:S02]  /*a180*/  IMAD.U32 R39, R42, 0x10000, RZ ;  /* 0x000100002a277824 */ /* 0x000fc400078e00ff */
[-C--:B------:R-:W-:Y:S01]  /*a190*/  FMUL.FTZ R46, R40, R57.reuse ;  /* 0x00000039282e7220 */ /* 0x080fe20000410000 */
[----:B------:R-:W-:Y:S01]  /*a1a0*/  IMAD.U32 R43, R61, 0x10000, RZ ;  /* 0x000100003d2b7824 */ /* 0x000fe200078e00ff */
[----:B------:R-:W-:Y:S01]  /*a1b0*/  LOP3.LUT R42, R42, 0xffff0000, RZ, 0xc0, !PT ;  /* 0xffff00002a2a7812 */ /* 0x000fe200078ec0ff */
[----:B------:R-:W-:Y:S01]  /*a1c0*/  IMAD.U32 R40, R41, 0x10000, RZ ;  /* 0x0001000029287824 */ /* 0x000fe200078e00ff */
[----:B------:R-:W-:Y:S01]  /*a1d0*/  LOP3.LUT R61, R61, 0xffff0000, RZ, 0xc0, !PT ;  /* 0xffff00003d3d7812 */ /* 0x000fe200078ec0ff */
[----:B------:R-:W-:Y:S01]  /*a1e0*/  FFMA.FTZ R50, R37, R57, -R50 ;  /* 0x0000003925327223 */ /* 0x000fe20000010832 */
[----:B------:R-:W-:Y:S01]  /*a1f0*/  LOP3.LUT R41, R41, 0xffff0000, RZ, 0xc0, !PT ;  /* 0xffff000029297812 */ /* 0x000fe200078ec0ff */
[C---:B------:R-:W-:Y:S02]  /*a200*/  IMAD.U32 R36, R38.reuse, 0x10000, RZ ;  /* 0x0001000026247824 */ /* 0x040fe400078e00ff */
[----:B------:R-:W-:Y:S01]  /*a210*/  FFMA.FTZ R37, R37, R153, R46 ;  /* 0x0000009925257223 */ /* 0x000fe2000001002e */
[----:B------:R-:W-:Y:S01]  /*a220*/  LOP3.LUT R38, R38, 0xffff0000, RZ, 0xc0, !PT ;  /* 0xffff000026267812 */ /* 0x000fe200078ec0ff */
[C---:B------:R-:W-:Y:S01]  /*a230*/  FMUL.FTZ R53, R39.reuse, R43 ;  /* 0x0000002b27357220 */ /* 0x040fe20000410000 */
[----:B------:R-:W-:Y:S01]  /*a240*/  FMUL.FTZ R46, R39, R40 ;  /* 0x00000028272e7220 */ /* 0x000fe20000410000 */
[----:B------:R-:W-:Y:S01]  /*a250*/  FFMA.FTZ R63, R52, R150, -R63 ;  /* 0x00000096343f7223 */ /* 0x000fe2000001083f */
        /* <DEDUP_REMOVED lines=13> */
[----:B------:R-:W-:Y:S02]  /*a330*/  F2FP.BF16.F32.PACK_AB R41, R55, R64 ;  /* 0x000000403729723e */ /* 0x000fe400000010ff */
[----:B------:R-:W-:-:S02]  /*a340*/  F2FP.BF16.F32.PACK_AB R43, R152, R65 ;  /* 0x00000041982b723e */ /* 0x000fc400000010ff */
[----:B------:R-:W-:-:S07]  /*a350*/  F2FP.BF16.F32.PACK_AB R42, R61, R46 ;  /* 0x0000002e3d2a723e */ /* 0x000fce00000010ff */
.L_x_743:
[----:B------:R-:W-:Y:S05]  /*a360*/  BSYNC B1 ;  /* 0x0000000000017941 */ /* 0x000fea0003800000 */
.L_x_742:
[----:B------:R-:W-:Y:S01]  /*a370*/  ISETP.GE.AND P3, PT, R47, R145, PT ;  /* 0x000000912f00720c */ /* 0x000fe20003f66270 */
[----:B------:R-:W-:Y:S02]  /*a380*/  ULDC.64 UR4, c[0x0][0x208] ;  /* 0x0000820000047ab9 */ /* 0x000fe40000000a00 */
[----:B0-----:R0:W-:Y:S10]  /*a390*/  STG.E.128 desc[UR4][R44.64], R36 ;  /* 0x000000242c007986 */ /* 0x0011f4000c101d04 */
[----:B------:R-:W-:Y:S05]  /*a3a0*/  @P3 BRA `(.L_x_698) ;  /* 0x0000000400203947 */ /* 0x000fea0003800000 */
[--C-:B------:R-:W-:Y:S01]  /*a3b0*/  IADD3 R124, P3, P4, R96, R124, R47.reuse ;  /* 0x0000007c607c7210 */ /* 0x100fe20007c7e02f */
[----:B------:R-:W-:Y:S01]  /*a3c0*/  ULDC.64 UR4, c[0x0][0x208] ;  /* 0x0000820000047ab9 */ /* 0x000fe20000000a00 */
[----:B------:R-:W-:-:S04]  /*a3d0*/  SHF.R.S32.HI R47, RZ, 0x1f, R47 ;  /* 0x0000001fff2f7819 */ /* 0x000fc8000001142f */
[----:B------:R-:W-:Y:S02]  /*a3e0*/  IADD3.X R49, R92, R49, R47, P3, P4 ;  /* 0x000000315c317210 */ /* 0x000fe40001fe842f */
[----:B------:R-:W-:-:S04]  /*a3f0*/  LEA R116, P3, R124, R116, 0x1 ;  /* 0x000000747c747211 */ /* 0x000fc800078608ff */
[----:B------:R-:W-:-:S05]  /*a400*/  LEA.HI.X R117, R124, R117, R49, 0x1, P3 ;  /* 0x000000757c757211 */ /* 0x000fca00018f0c31 */
[----:B--2---:R2:W-:Y:S01]  /*a410*/  STG.E.128 desc[UR4][R116.64], R40 ;  /* 0x0000002874007986 */ /* 0x0045e2000c101d04 */
[----:B------:R-:W-:Y:S05]  /*a420*/  BRA `(.L_x_698) ;  /* 0x0000000400007947 */ /* 0x000fea0003800000 */
.L_x_655:
[----:B------:R-:W-:-:S04]  /*a430*/  ULOP3.LUT UR4, UR60, 0x1, URZ, 0xfc, !UPT ;  /* 0x000000013c047892 */ /* 0x000fc8000f8efc3f */
[----:B------:R-:W-:-:S06]  /*a440*/  UISETP.NE.AND UP0, UPT, UR4, 0x3, UPT ;  /* 0x000000030400788c */ /* 0x000fcc000bf05270 */
[----:B------:R-:W-:-:S13]  /*a450*/  PLOP3.LUT P2, PT, PT, PT, UP0, 0x80, 0x0 ;  /* 0x000000000000781c */ /* 0x000fda0003f4f008 */
[----:B------:R-:W-:Y:S05]  /*a460*/  @!P2 BRA `(.L_x_744) ;  /* 0x000000000004a947 */ /* 0x000fea0003800000 */
[----:B------:R-:W-:Y:S01]  /*a470*/  BPT.TRAP 0x1 ;  /* 0x000000040000795c */ /* 0x000fe20000300000 */
.L_x_744:
[----:B------:R-:W-:Y:S01]  /*a480*/  IMAD R0, R19, 0x8, R18 ;  /* 0x0000000813007824 */ /* 0x000fe200078e0212 */
[----:B------:R-:W-:Y:S01]  /*a490*/  SHF.L.U32 R114, R217, 0x1f, RZ ;  /* 0x0000001fd9727819 */ /* 0x000fe200000006ff */
[----:B------:R-:W-:Y:S01]  /*a4a0*/  IMAD R3, R24, -0x50, R2 ;  /* 0xffffffb018037824 */ /* 0x000fe200078e0202 */
[----:B------:R-:W-:Y:S02]  /*a4b0*/  BSSY B1, `(.L_x_745) ;  /* 0x0000005000017945 */ /* 0x000fe40003800000 */
[----:B------:R-:W1:Y:S02]  /*a4c0*/  SYNCS.PHASECHK.TRANS64.TRYWAIT P3, [R0+URZ+0x38890], R114 ;  /* 0x03889072000075a7 */ /* 0x000e64000806017f */
[----:B------:R-:W-:-:S04]  /*a4d0*/  VIMNMX R3, R3, 0x50, PT ;  /* 0x0000005003037848 */ /* 0x000fc80003fe0100 */
[----:B------:R-:W-:Y:S01]  /*a4e0*/  ISETP.GE.AND P4, PT, R212, R3, PT ;  /* 0x00000003d400720c */ /* 0x000fe20003f86270 */
[----:B-1----:R-:W-:-:S12]  /*a4f0*/  @!P3 BRA `(.L_x_746) ;  /* 0x000001ec00a0b947 */ /* 0x002fd80003800000 */
.L_x_1054:
[----:B------:R-:W-:Y:S05]  /*a500*/  BSYNC B1 ;  /* 0x0000000000017941 */ /* 0x000fea0003800000 */
.L_x_745:
[----:B------:R-:W-:Y:S04]  /*a510*/  BSSY B1, `(.L_x_747) ;  /* 0x000000f000017945 */ /* 0x000fe80003800000 */
[----:B------:R-:W-:Y:S05]  /*a520*/  @P4 BRA `(.L_x_748) ;  /* 0x0000000000344947 */ /* 0x000fea0003800000 */
[----:B------:R-:W-:Y:S01]  /*a530*/  ISETP.NE.AND P5, PT, R26, RZ, PT ;  /* 0x000000ff1a00720c */ /* 0x000fe20003fa5270 */
[----:B------:R-:W-:Y:S01]  /*a540*/  ULDC.64 UR4, c[0x0][0x208] ;  /* 0x0000820000047ab9 */ /* 0x000fe20000000a00 */
[----:B------:R-:W-:Y:S02]  /*a550*/  ISETP.NE.AND P4, PT, R10, RZ, PT ;  /* 0x000000ff0a00720c */ /* 0x000fe40003f85270 */
[----:B------:R-:W-:-:S09]  /*a560*/  ISETP.NE.AND P3, PT, R9, RZ, PT ;  /* 0x000000ff0900720c */ /* 0x000fd20003f65270 */
[----:B0-----:R-:W0:Y:S04]  /*a570*/  @P5 LDS.128 R36, [R4+0x24400] ;  /* 0x0244000004245984 */ /* 0x001e280000000c00 */
[----:B------:R-:W2:Y:S04]  /*a580*/  @P3 LDS.128 R40, [R4+0x29400] ;  /* 0x0294000004283984 */ /* 0x000ea80000000c00 */
[----:B0-----:R-:W-:Y:S01]  /*a590*/  @P5 STG.E.128 desc[UR4][R56.64], R36 ;  /* 0x0000002438005986 */ /* 0x001fe2000c101d04 */
[----:B------:R-:W-:-:S03]  /*a5a0*/  ISETP.NE.AND P5, PT, R8, RZ, PT ;  /* 0x000000ff0800720c */ /* 0x000fc60003fa5270 */
[----:B------:R-:W0:Y:S04]  /*a5b0*/  @P4 LDS.128 R36, [R4+0x26c00] ;  /* 0x026c000004244984 */ /* 0x000e280000000c00 */
[----:B--2---:R-:W-:Y:S06]  /*a5c0*/  @P3 STG.E.128 desc[UR4][R56.64+0x100], R40 ;  /* 0x0001002838003986 */ /* 0x004fec000c101d04 */
[----:B------:R-:W2:Y:S04]  /*a5d0*/  @P5 LDS.128 R44, [R4+0x2bc00] ;  /* 0x02bc0000042c5984 */ /* 0x000ea80000000c00 */
[----:B0-----:R3:W-:Y:S04]  /*a5e0*/  @P4 STG.E.128 desc[UR4][R56.64+0x80], R36 ;  /* 0x0000802438004986 */ /* 0x0017e8000c101d04 */
[----:B--2---:R3:W-:Y:S02]  /*a5f0*/  @P5 STG.E.128 desc[UR4][R56.64+0x180], R44 ;  /* 0x0001802c38005986 */ /* 0x0047e4000c101d04 */
.L_x_748:
[----:B------:R-:W-:Y:S05]  /*a600*/  BSYNC B1 ;  /* 0x0000000000017941 */ /* 0x000fea0003800000 */
.L_x_747:
[----:B---3--:R-:W-:Y:S01]  /*a610*/  VIADD R36, R212, 0x20 ;  /* 0x00000020d4247836 */ /* 0x008fe20000000000 */
[----:B------:R-:W-:Y:S04]  /*a620*/  BSSY B1, `(.L_x_749) ;  /* 0x0000010000017945 */ /* 0x000fe80003800000 */
[----:B------:R-:W-:-:S13]  /*a630*/  ISETP.GE.AND P3, PT, R36, R3, PT ;  /* 0x000000032400720c */ /* 0x000fda0003f66270 */
        /* <DEDUP_REMOVED lines=14> */
.L_x_750:
[----:B------:R-:W-:Y:S05]  /*a720*/  BSYNC B1 ;  /* 0x0000000000017941 */ /* 0x000fea0003800000 */
.L_x_749:
[----:B---3--:R-:W-:-:S05]  /*a730*/  VIADD R36, R212, 0x40 ;  /* 0x00000040d4247836 */ /* 0x008fca0000000000 */
        /* <DEDUP_REMOVED lines=15> */
.L_x_698:
[----:B------:R-:W-:Y:S05]  /*a830*/  BSYNC B0 ;  /* 0x0000000000007941 */ /* 0x000fea0003800000 */
.L_x_654:
[----:B01234-:R-:W0:Y:S01]  /*a840*/  S2R R36, SR_TID.X ;  /* 0x0000000000247919 */ /* 0x01fe220000002100 */
[----:B------:R-:W-:Y:S01]  /*a850*/  @!PT LDS RZ, [RZ] ;  /* 0x00000000fffff984 */ /* 0x000fe20000000800 */
[----:B------:R-:W-:Y:S01]  /*a860*/  @!PT LDS RZ, [RZ] ;  /* 0x00000000fffff984 */ /* 0x000fe20000000800 */
[----:B------:R-:W-:Y:S01]  /*a870*/  @!PT LDS RZ, [RZ] ;  /* 0x00000000fffff984 */ /* 0x000fe20000000800 */
[----:B------:R-:W-:Y:S01]  /*a880*/  @!PT LDS RZ, [RZ] ;  /* 0x00000000fffff984 */ /* 0x000fe20000000800 */
[----:B------:R1:W-:Y:S06]  /*a890*/  MEMBAR.ALL.CTA ;  /* 0x0000000000007992 */ /* 0x0003ec0000008000 */
[----:B-1----:R-:W1:Y:S01]  /*a8a0*/  FENCE.VIEW.ASYNC.S ;  /* 0x00000000000073c6 */ /* 0x002e620000000000 */
[----:B------:R-:W-:Y:S05]  /*a8b0*/  WARPSYNC.ALL ;  /* 0x0000000000007948 */ /* 0x000fea0003800000 */
[----:B------:R-:W-:Y:S01]  /*a8c0*/  BSSY B0, `(.L_x_751) ;  /* 0x0000009000007945 */ /* 0x000fe20003800000 */
[----:B0-----:R-:W-:Y:S01]  /*a8d0*/  LOP3.LUT R36, R36, 0x7f, RZ, 0xc0, !PT ;  /* 0x0000007f24247812 */ /* 0x001fe200078ec0ff */
[----:B-1----:R0:W-:Y:S03]  /*a8e0*/  BAR.SYNC.DEFER_BLOCKING R149, 0x80 ;  /* 0x000200950000751d */ /* 0x0021e60000010000 */
[----:B------:R-:W-:-:S13]  /*a8f0*/  ISETP.NE.AND P3, PT, R36, RZ, PT ;  /* 0x000000ff2400720c */ /* 0x000fda0003f65270 */
[----:B------:R-:W-:-:S05]  /*a900*/  @!P3 VIADD R36, R0, 0x388a0 ;  /* 0x000388a00024b836 */ /* 0x000fca0000000000 */
[----:B------:R-:W-:-:S04]  /*a910*/  @!P3 PRMT R36, RZ, 0x654, R36 ;  /* 0x00000654ff24b816 */ /* 0x000fc80000000024 */
[----:B------:R0:W-:Y:S01]  /*a920*/  @!P3 SYNCS.ARRIVE.TRANS64.RED.A1T0 RZ, [R36+URZ], RZ ;  /* 0x000000ff24ffb9a7 */ /* 0x0001e2000810043f */
[----:B------:R-:W-:Y:S05]  /*a930*/  @!P2 BRA `(.L_x_752) ;  /* 0x000000000004a947 */ /* 0x000fea0003800000 */
[----:B------:R-:W-:Y:S01]  /*a940*/  BPT.TRAP 0x1 ;  /* 0x000000040000795c */ /* 0x000fe20000300000 */
.L_x_752:
[----:B------:R-:W-:Y:S05]  /*a950*/  BSYNC B0 ;  /* 0x0000000000007941 */ /* 0x000fea0003800000 */
.L_x_751:
[----:B------:R-:W1:Y:S01]  /*a960*/  SYNCS.PHASECHK.TRANS64.TRYWAIT P2, [R0+URZ+0x388b0], R114 ;  /* 0x0388b072000075a7 */ /* 0x000e62000804017f */
[----:B------:R-:W-:Y:S01]  /*a970*/  ULDC UR61, c[0x0][0x2f4] ;  /* 0x0000bd00003d7ab9 */ /* 0x000fe20000000800 */
[----:B------:R-:W-:Y:S01]  /*a980*/  ULDC.64 UR56, c[0x0][0x328] ;  /* 0x0000ca0000387ab9 */ /* 0x000fe20000000a00 */
[----:B------:R-:W-:Y:S01]  /*a990*/  ULDC.64 UR58, c[0x0][0x318] ;  /* 0x0000c600003a7ab9 */ /* 0x000fe20000000a00 */
[----:B------:R-:W-:Y:S01]  /*a9a0*/  BSSY B0, `(.L_x_753) ;  /* 0x0000004000007945 */ /* 0x000fe20003800000 */
[----:B------:R-:W-:Y:S01]  /*a9b0*/  ISETP.GE.AND P4, PT, R212, R3, PT ;  /* 0x00000003d400720c */ /* 0x000fe20003f86270 */
[----:B------:R-:W-:Y:S02]  /*a9c0*/  IMAD.WIDE R48, R24, 0x50, R112 ;  /* 0x0000005018307825 */ /* 0x000fe400078e0270 */
[----:B-1----:R-:W-:Y:S10]  /*a9d0*/  @!P2 BRA `(.L_x_754) ;  /* 0x000001e8007ca947 */ /* 0x002ff40003800000 */
.L_x_1055:
[----:B------:R-:W-:Y:S05]  /*a9e0*/  BSYNC B0 ;  /* 0x0000000000007941 */ /* 0x000fea0003800000 */
.L_x_753:
[----:B------:R-:W-:Y:S04]  /*a9f0*/  BSSY B0, `(.L_x_755) ;  /* 0x0000017000007945 */ /* 0x000fe80003800000 */
[----:B------:R-:W-:Y:S05]  /*aa00*/  @P4 BRA `(.L_x_756) ;  /* 0x0000000000544947 */ /* 0x000fea0003800000 */
[----:B------:R-:W-:Y:S01]  /*aa10*/  ISETP.GE.AND P5, PT, R16, UR61, PT ;  /* 0x0000003d10007c0c */ /* 0x000fe2000bfa6270 */
[----:B------:R-:W-:Y:S01]  /*aa20*/  IMAD R43, R49, UR56, RZ ;  /* 0x00000038312b7c24 */ /* 0x000fe2000f8e02ff */
[----:B------:R-:W-:Y:S01]  /*aa30*/  ULDC.64 UR4, c[0x0][0x208] ;  /* 0x0000820000047ab9 */ /* 0x000fe20000000a00 */
[----:B------:R-:W-:Y:S01]  /*aa40*/  IMAD.MOV.U32 R40, RZ, RZ, R94 ;  /* 0x000000ffff287224 */ /* 0x000fe200078e005e */
[----:B------:R-:W-:Y:S01]  /*aa50*/  ISETP.GE.AND P4, PT, R213, UR61, PT ;  /* 0x0000003dd5007c0c */ /* 0x000fe2000bf86270 */
[----:B------:R-:W-:Y:S02]  /*aa60*/  IMAD.MOV.U32 R41, RZ, RZ, R5 ;  /* 0x000000ffff297224 */ /* 0x000fe400078e0005 */
[C---:B------:R-:W-:Y:S02]  /*aa70*/  IMAD R43, R48.reuse, UR57, R43 ;  /* 0x00000039302b7c24 */ /* 0x040fe4000f8e022b */
[----:B------:R-:W-:-:S04]  /*aa80*/  IMAD.WIDE.U32 R40, R48, UR56, R40 ;  /* 0x0000003830287c25 */ /* 0x000fc8000f8e0028 */
[----:B0-----:R-:W0:Y:S01]  /*aa90*/  @!P5 LDS.128 R36, [R4+0x400] ;  /* 0x000400000424d984 */ /* 0x001e220000000c00 */
[----:B------:R-:W-:Y:S01]  /*aaa0*/  IMAD.IADD R41, R41, 0x1, R43 ;  /* 0x0000000129297824 */ /* 0x000fe200078e022b */
[----:B------:R-:W-:-:S04]  /*aab0*/  LEA R50, P2, R40, UR58, 0x1 ;  /* 0x0000003a28327c11 */ /* 0x000fc8000f8408ff */
[----:B------:R-:W-:Y:S02]  /*aac0*/  LEA.HI.X R51, R40, UR59, R41, 0x1, P2 ;  /* 0x0000003b28337c11 */ /* 0x000fe400090f0c29 */
[----:B------:R-:W-:-:S13]  /*aad0*/  ISETP.GE.AND P2, PT, R218, UR61, PT ;  /* 0x0000003dda007c0c */ /* 0x000fda000bf46270 */
[----:B------:R-:W2:Y:S04]  /*aae0*/  @!P2 LDS.128 R40, [R4+0x5400] ;  /* 0x005400000428a984 */ /* 0x000ea80000000c00 */
[----:B0-----:R-:W-:Y:S01]  /*aaf0*/  @!P5 STG.E.128 desc[UR4][R50.64], R36 ;  /* 0x000000243200d986 */ /* 0x001fe2000c101d04 */
[----:B------:R-:W-:-:S03]  /*ab00*/  ISETP.GE.AND P5, PT, R219, UR61, PT ;  /* 0x0000003ddb007c0c */ /* 0x000fc6000bfa6270 */
[----:B------:R-:W0:Y:S10]  /*ab10*/  @!P4 LDS.128 R36, [R4+0x2c00] ;  /* 0x002c00000424c984 */ /* 0x000e340000000c00 */
[----:B------:R-:W3:Y:S04]  /*ab20*/  @!P5 LDS.128 R44, [R4+0x7c00] ;  /* 0x007c0000042cd984 */ /* 0x000ee80000000c00 */
[----:B--2---:R2:W-:Y:S04]  /*ab30*/  @!P2 STG.E.128 desc[UR4][R50.64+0x100], R40 ;  /* 0x000100283200a986 */ /* 0x0045e8000c101d04 */
[----:B0-----:R2:W-:Y:S04]  /*ab40*/  @!P4 STG.E.128 desc[UR4][R50.64+0x80], R36 ;  /* 0x000080243200c986 */ /* 0x0015e8000c101d04 */
[----:B---3--:R2:W-:Y:S02]  /*ab50*/  @!P5 STG.E.128 desc[UR4][R50.64+0x180], R44 ;  /* 0x0001802c3200d986 */ /* 0x0085e4000c101d04 */
.L_x_756:
[----:B------:R-:W-:Y:S05]  /*ab60*/  BSYNC B0 ;  /* 0x0000000000007941 */ /* 0x000fea0003800000 */
.L_x_755:
[----:B0-2---:R-:W-:Y:S01]  /*ab70*/  VIADD R36, R212, 0x20 ;  /* 0x00000020d4247836 */ /* 0x005fe20000000000 */
[----:B------:R-:W-:Y:S04]  /*ab80*/  BSSY B0, `(.L_x_757) ;  /* 0x000001a000007945 */ /* 0x000fe80003800000 */
[----:B------:R-:W-:-:S13]  /*ab90*/  ISETP.GE.AND P2, PT, R36, R3, PT ;  /* 0x000000032400720c */ /* 0x000fda0003f46270 */
[----:B------:R-:W-:Y:S05]  /*aba0*/  @P2 BRA `(.L_x_758) ;  /* 0x00000000005c2947 */ /* 0x000fea0003800000 */
[----:B------:R-:W-:Y:S01]  /*abb0*/  ISETP.GE.AND P2, PT, R16, UR61, PT ;  /* 0x0000003d10007c0c */ /* 0x000fe2000bf46270 */
[----:B------:R-:W-:Y:S01]  /*abc0*/  IMAD.MOV.U32 R41, RZ, RZ, R5 ;  /* 0x000000ffff297224 */ /* 0x000fe200078e0005 */
[----:B------:R-:W-:Y:S01]  /*abd0*/  IADD3 R43, P4, R48, 0x20, RZ ;  /* 0x00000020302b7810 */ /* 0x000fe20007f9e0ff */
[----:B------:R-:W-:Y:S01]  /*abe0*/  ULDC.64 UR4, c[0x0][0x208] ;  /* 0x0000820000047ab9 */ /* 0x000fe20000000a00 */
[----:B------:R-:W-:-:S03]  /*abf0*/  ISETP.GE.AND P5, PT, R213, UR61, PT ;  /* 0x0000003dd5007c0c */ /* 0x000fc6000bfa6270 */
[----:B------:R-:W-:-:S04]  /*ac00*/  IMAD.X R40, RZ, RZ, R49, P4 ;  /* 0x000000ffff287224 */ /* 0x000fc800020e0631 */
[----:B------:R-:W-:Y:S02]  /*ac10*/  IMAD R42, R40, UR56, RZ ;  /* 0x00000038282a7c24 */ /* 0x000fe4000f8e02ff */
[----:B------:R-:W0:Y:S01]  /*ac20*/  @!P2 LDS.128 R36, [R4+0x1400] ;  /* 0x001400000424a984 */ /* 0x000e220000000c00 */
[----:B------:R-:W-:-:S04]  /*ac30*/  IMAD.MOV.U32 R40, RZ, RZ, R94 ;  /* 0x000000ffff287224 */ /* 0x000fc800078e005e */
[----:B------:R-:W-:-:S04]  /*ac40*/  IMAD.WIDE.U32 R40, R43, UR56, R40 ;  /* 0x000000382b287c25 */ /* 0x000fc8000f8e0028 */
[----:B------:R-:W-:Y:S01]  /*ac50*/  IMAD R43, R43, UR57, R42 ;  /* 0x000000392b2b7c24 */ /* 0x000fe2000f8e022a */
[----:B------:R-:W-:-:S03]  /*ac60*/  LEA R50, P4, R40, UR58, 0x1 ;  /* 0x0000003a28327c11 */ /* 0x000fc6000f8808ff */
[----:B------:R-:W-:-:S05]  /*ac70*/  IMAD.IADD R41, R41, 0x1, R43 ;  /* 0x0000000129297824 */ /* 0x000fca00078e022b */
        /* <DEDUP_REMOVED lines=10> */
.L_x_758:
[----:B------:R-:W-:Y:S05]  /*ad20*/  BSYNC B0 ;  /* 0x0000000000007941 */ /* 0x000fea0003800000 */
.L_x_757:
[----:B--2---:R-:W-:Y:S01]  /*ad30*/  VIADD R36, R212, 0x40 ;  /* 0x00000040d4247836 */ /* 0x004fe20000000000 */
[----:B------:R-:W-:Y:S04]  /*ad40*/  BSSY B0, `(.L_x_759) ;  /* 0x000001a000007945 */ /* 0x000fe80003800000 */
[----:B------:R-:W-:-:S13]  /*ad50*/  ISETP.GE.AND P2, PT, R36, R3, PT ;  /* 0x000000032400720c */ /* 0x000fda0003f46270 */
[----:B------:R-:W-:Y:S05]  /*ad60*/  @P2 BRA `(.L_x_760) ;  /* 0x00000000005c2947 */ /* 0x000fea0003800000 */
[----:B------:R-:W-:Y:S01]  /*ad70*/  ISETP.GE.AND P2, PT, R16, UR61, PT ;  /* 0x0000003d10007c0c */ /* 0x000fe2000bf46270 */
[----:B------:R-:W-:Y:S01]  /*ad80*/  IMAD.MOV.U32 R40, RZ, RZ, R94 ;  /* 0x000000ffff287224 */ /* 0x000fe200078e005e */
[----:B------:R-:W-:Y:S01]  /*ad90*/  IADD3 R3, P4, R48, 0x40, RZ ;  /* 0x0000004030037810 */ /* 0x000fe20007f9e0ff */
[----:B------:R-:W-:Y:S01]  /*ada0*/  IMAD.MOV.U32 R41, RZ, RZ, R5 ;  /* 0x000000ffff297224 */ /* 0x000fe200078e0005 */
[----:B------:R-:W-:Y:S01]  /*adb0*/  ULDC.64 UR4, c[0x0][0x208] ;  /* 0x0000820000047ab9 */ /* 0x000fe20000000a00 */
[----:B------:R-:W-:Y:S02]  /*adc0*/  ISETP.GE.AND P5, PT, R213, UR61, PT ;  /* 0x0000003dd5007c0c */ /* 0x000fe4000bfa6270 */
[----:B------:R-:W-:Y:S02]  /*add0*/  IMAD.X R48, RZ, RZ, R49, P4 ;  /* 0x000000ffff307224 */ /* 0x000fe400020e0631 */
[----:B------:R-:W-:-:S04]  /*ade0*/  IMAD.WIDE.U32 R40, R3, UR56, R40 ;  /* 0x0000003803287c25 */ /* 0x000fc8000f8e0028 */
[----:B------:R-:W0:Y:S01]  /*adf0*/  @!P2 LDS.128 R36, [R4+0x2400] ;  /* 0x002400000424a984 */ /* 0x000e220000000c00 */
[----:B------:R-:W-:-:S04]  /*ae00*/  IMAD R48, R48, UR56, RZ ;  /* 0x0000003830307c24 */ /* 0x000fc8000f8e02ff */
[----:B------:R-:W-:Y:S01]  /*ae10*/  IMAD R3, R3, UR57, R48 ;  /* 0x0000003903037c24 */ /* 0x000fe2000f8e0230 */
[----:B------:R-:W-:-:S03]  /*ae20*/  LEA R48, P4, R40, UR58, 0x1 ;  /* 0x0000003a28307c11 */ /* 0x000fc6000f8808ff */
[----:B------:R-:W-:-:S05]  /*ae30*/  IMAD.IADD R3, R41, 0x1, R3 ;  /* 0x0000000129037824 */ /* 0x000fca00078e0203 */
[----:B------:R-:W-:Y:S02]  /*ae40*/  LEA.HI.X R49, R40, UR59, R3, 0x1, P4 ;  /* 0x0000003b28317c11 */ /* 0x000fe4000a0f0c03 */
[----:B------:R-:W-:Y:S01]  /*ae50*/  ISETP.GE.AND P4, PT, R218, UR61, PT ;  /* 0x0000003dda007c0c */ /* 0x000fe2000bf86270 */
[----:B------:R-:W2:Y:S04]  /*ae60*/  @!P5 LDS.128 R40, [R4+0x4c00] ;  /* 0x004c00000428d984 */ /* 0x000ea80000000c00 */
[----:B0-----:R-:W-:Y:S01]  /*ae70*/  @!P2 STG.E.128 desc[UR4][R48.64], R36 ;  /* 0x000000243000a986 */ /* 0x001fe2000c101d04 */
[----:B------:R-:W-:-:S07]  /*ae80*/  ISETP.GE.AND P2, PT, R219, UR61, PT ;  /* 0x0000003ddb007c0c */ /* 0x000fce000bf46270 */
[----:B------:R-:W0:Y:S06]  /*ae90*/  @!P4 LDS.128 R36, [R4+0x7400] ;  /* 0x007400000424c984 */ /* 0x000e2c0000000c00 */
[----:B------:R-:W3:Y:S04]  /*aea0*/  @!P2 LDS.128 R44, [R4+0x9c00] ;  /* 0x009c0000042ca984 */ /* 0x000ee80000000c00 */
[----:B--2---:R2:W-:Y:S04]  /*aeb0*/  @!P5 STG.E.128 desc[UR4][R48.64+0x80], R40 ;  /* 0x000080283000d986 */ /* 0x0045e8000c101d04 */
[----:B0-----:R2:W-:Y:S04]  /*aec0*/  @!P4 STG.E.128 desc[UR4][R48.64+0x100], R36 ;  /* 0x000100243000c986 */ /* 0x0015e8000c101d04 */
[----:B---3--:R2:W-:Y:S02]  /*aed0*/  @!P2 STG.E.128 desc[UR4][R48.64+0x180], R44 ;  /* 0x0001802c3000a986 */ /* 0x0085e4000c101d04 */
.L_x_760:
[----:B------:R-:W-:Y:S05]  /*aee0*/  BSYNC B0 ;  /* 0x0000000000007941 */ /* 0x000fea0003800000 */
.L_x_759:
[----:B------:R-:W3:Y:S01]  /*aef0*/  LDL R3, [R1+0x8] ;  /* 0x0000080001037983 */ /* 0x000ee20000100800 */
[----:B-1----:R-:W-:Y:S01]  /*af00*/  @!P3 VIADD R0, R0, 0x388c0 ;  /* 0x000388c00000b836 */ /* 0x002fe20000000000 */
[----:B------:R-:W-:Y:S01]  /*af10*/  PLOP3.LUT P2, PT, PT, PT, PT, 0x8, 0x0 ;  /* 0x000000000000781c */ /* 0x000fe20003f4e170 */
[----:B------:R-:W-:Y:S01]  /*af20*/  VIADD R19, R19, 0x1 ;  /* 0x0000000113137836 */ /* 0x000fe20000000000 */
[----:B------:R-:W-:Y:S01]  /*af30*/  @!PT LDS RZ, [RZ] ;  /* 0x00000000fffff984 */ /* 0x000fe20000000800 */
[----:B------:R-:W-:Y:S01]  /*af40*/  @!PT LDS RZ, [RZ] ;  /* 0x00000000fffff984 */ /* 0x000fe20000000800 */
[----:B------:R-:W-:Y:S01]  /*af50*/  @!PT LDS RZ, [RZ] ;  /* 0x00000000fffff984 */ /* 0x000fe20000000800 */
[----:B------:R-:W-:Y:S01]  /*af60*/  @!PT LDS RZ, [RZ] ;  /* 0x00000000fffff984 */ /* 0x000fe20000000800 */
[----:B------:R0:W-:Y:S06]  /*af70*/  MEMBAR.ALL.CTA ;  /* 0x0000000000007992 */ /* 0x0001ec0000008000 */
[----:B0-----:R-:W0:Y:S01]  /*af80*/  FENCE.VIEW.ASYNC.S ;  /* 0x00000000000073c6 */ /* 0x001e220000000000 */
[----:B------:R-:W-:Y:S01]  /*af90*/  @!P3 PRMT R0, RZ, 0x654, R0 ;  /* 0x00000654ff00b816 */ /* 0x000fe20000000000 */
[----:B0-----:R0:W-:Y:S06]  /*afa0*/  BAR.SYNC.DEFER_BLOCKING R149, 0x80 ;  /* 0x000200950000751d */ /* 0x0011ec0000010000 */
[----:B------:R1:W-:Y:S01]  /*afb0*/  @!P3 SYNCS.ARRIVE.TRANS64.RED.A1T0 RZ, [R0+URZ], RZ ;  /* 0x000000ff00ffb9a7 */ /* 0x0003e2000810043f */
[----:B------:R-:W-:-:S04]  /*afc0*/  ISETP.NE.AND P3, PT, R19, 0x2, PT ;  /* 0x000000021300780c */ /* 0x000fc80003f65270 */
[----:B------:R-:W-:Y:S02]  /*afd0*/  SEL R19, R19, RZ, P3 ;  /* 0x000000ff13137207 */ /* 0x000fe40001800000 */
[----:B-1----:R-:W-:-:S04]  /*afe0*/  SEL R0, RZ, 0x1, P3 ;  /* 0x00000001ff007807 */ /* 0x002fc80001800000 */
[----:B------:R-:W-:Y:S02]  /*aff0*/  LOP3.LUT R217, R217, R0, RZ, 0x3c, !PT ;  /* 0x00000000d9d97212 */ /* 0x000fe400078e3cff */
[----:B---3--:R-:W-:-:S13]  /*b000*/  LOP3.LUT P4, RZ, R3, 0x2, RZ, 0xc0, !PT ;  /* 0x0000000203ff7812 */ /* 0x008fda000788c0ff */
[----:B0-----:R-:W-:Y:S05]  /*b010*/  @P4 BRA `(.L_x_761) ;  /* 0xffffff7400e44947 */ /* 0x001fea000383ffff */
.L_x_649:
[----:B------:R-:W-:Y:S01]  /*b020*/  BSSY B0, `(.L_x_762) ;  /* 0x0000049000007945 */ /* 0x000fe20003800000 */
[----:B------:R-:W-:Y:S02]  /*b030*/  ISETP.GE.AND P1, PT, R178, 0x1, PT ;  /* 0x00000001b200780c */ /* 0x000fe40003f26270 */
[----:B------:R-:W-:Y:S02]  /*b040*/  CS2R R2, SRZ ;  /* 0x0000000000027805 */ /* 0x000fe4000001ff00 */
[----:B------:R-:W-:Y:S01]  /*b050*/  PLOP3.LUT P0, PT, PT, PT, PT, 0x80, 0x0 ;  /* 0x000000000000781c */ /* 0x000fe20003f0f070 */
[----:B------:R-:W-:Y:S01]  /*b060*/  IMAD.MOV.U32 R0, RZ, RZ, RZ ;  /* 0x000000ffff007224 */ /* 0x000fe200078e00ff */
[----:B------:R-:W-:Y:S02]  /*b070*/  CS2R R150, SRZ ;  /* 0x0000000000967805 */ /* 0x000fe4000001ff00 */
        /* <DEDUP_REMOVED lines=11> */
[----:B------:R-:W-:Y:S01]  /*b130*/  CS2R R156, SRZ ;  /* 0x00000000009c7805 */ /* 0x000fe2000001ff00 */
[----:B------:R-:W-:Y:S01]  /*b140*/  IMAD.MOV.U32 R176, RZ, RZ, RZ ;  /* 0x000000ffffb07224 */ /* 0x000fe200078e00ff */
        /* <DEDUP_REMOVED lines=16> */
[----:B--2---:R-:W-:Y:S02]  /*b250*/  CS2R R46, SRZ ;  /* 0x00000000002e7805 */ /* 0x004fe4000001ff00 */
        /* <DEDUP_REMOVED lines=24> */
[----:B------:R-:W-:Y:S01]  /*b3e0*/  IMAD.MOV.U32 R51, RZ, RZ, RZ ;  /* 0x000000ffff337224 */ /* 0x000fe200078e00ff */
[----:B------:R-:W-:Y:S02]  /*b3f0*/  CS2R R12, SRZ ;  /* 0x00000000000c7805 */ /* 0x000fe4000001ff00 */
[----:B------:R-:W-:Y:S02]  /*b400*/  CS2R R48, SRZ ;  /* 0x0000000000307805 */ /* 0x000fe4000001ff00 */
[----:B------:R-:W-:Y:S02]  /*b410*/  CS2R R10, SRZ ;  /* 0x00000000000a7805 */ /* 0x000fe4000001ff00 */
[----:B------:R-:W-:Y:S01]  /*b420*/  CS2R R8, SRZ ;  /* 0x0000000000087805 */ /* 0x000fe2000001ff00 */
[----:B------:R-:W-:Y:S01]  /*b430*/  IMAD.MOV.U32 R7, RZ, RZ, RZ ;  /* 0x000000ffff077224 */ /* 0x000fe200078e00ff */
[----:B------:R-:W-:Y:S01]  /*b440*/  CS2R R4, SRZ ;  /* 0x0000000000047805 */ /* 0x000fe2000001ff00 */
[----:B------:R-:W-:Y:S01]  /*b450*/  IMAD.MOV.U32 R31, RZ, RZ, RZ ;  /* 0x000000ffff1f7224 */ /* 0x000fe200078e00ff */
[----:B------:R-:W-:-:S02]  /*b460*/  CS2R R26, SRZ ;  /* 0x00000000001a7805 */ /* 0x000fc4000001ff00 */
[----:B------:R-:W-:Y:S01]  /*b470*/  CS2R R28, SRZ ;  /* 0x00000000001c7805 */ /* 0x000fe2000001ff00 */
[----:B------:R-:W-:Y:S06]  /*b480*/  @P2 BRA `(.L_x_763) ;  /* 0x0000000000082947 */ /* 0x000fec0003800000 */
[----:B------:R-:W0:Y:S02]  /*b490*/  FENCE.VIEW.ASYNC.G ;  /* 0x00000000000073c6 */ /* 0x000e240000000100 */
[----:B0-----:R-:W-:Y:S06]  /*b4a0*/  BAR.ARV 0xc, 0x180 ;  /* 0x0306000000007b1d */ /* 0x001fec0000002000 */
.L_x_763:
[----:B------:R-:W-:Y:S05]  /*b4b0*/  BSYNC B0 ;  /* 0x0000000000007941 */ /* 0x000fea0003800000 */
.L_x_762:
[----:B------:R-:W-:Y:S01]  /*b4c0*/  CS2R R24, SRZ ;  /* 0x0000000000187805 */ /* 0x000fe2000001ff00 */
[----:B------:R-:W-:Y:S06]  /*b4d0*/  @!P1 BRA `(.L_x_764) ;  /* 0x0000012400489947 */ /* 0x000fec0003800000 */
[----:B------:R-:W2:Y:S01]  /*b4e0*/  LDL R20, [R1+0x64] ;  /* 0x0000640001147983 */ /* 0x000ea20000100800 */
[----:B------:R-:W0:Y:S02]  /*b4f0*/  S2R R21, SR_TID.X ;  /* 0x0000000000157919 */ /* 0x000e240000002100 */
[----:B0-----:R-:W-:-:S05]  /*b500*/  VIADD R21, R21, 0xffffff80 ;  /* 0xffffff8015157836 */ /* 0x001fca0000000000 */
[----:B------:R-:W-:-:S04]  /*b510*/  SHF.R.S32.HI R6, RZ, 0x1f, R21 ;  /* 0x0000001fff067819 */ /* 0x000fc80000011415 */
[----:B------:R-:W-:-:S04]  /*b520*/  LEA.HI R6, R6, R21, RZ, 0x7 ;  /* 0x0000001506067211 */ /* 0x000fc800078f38ff */
[----:B------:R-:W-:-:S05]  /*b530*/  SHF.R.S32.HI R6, RZ, 0x7, R6 ;  /* 0x00000007ff067819 */ /* 0x000fca0000011406 */
[----:B------:R-:W0:Y:S02]  /*b540*/  SHFL.IDX PT, R0, R6, RZ, 0x1f ;  /* 0x00001fff06007589 */ /* 0x000e2400000e0000 */
[----:B0-----:R-:W-:-:S04]  /*b550*/  LEA.HI R2, R0, R0, RZ, 0x1 ;  /* 0x0000000000027211 */ /* 0x001fc800078f08ff */
[----:B------:R-:W-:-:S05]  /*b560*/  LOP3.LUT R3, R2, 0x1e, RZ, 0xc0, !PT ;  /* 0x0000001e02037812 */ /* 0x000fca00078ec0ff */
[----:B------:R-:W-:Y:S01]  /*b570*/  IMAD.IADD R3, R0, 0x1, -R3 ;  /* 0x0000000100037824 */ /* 0x000fe200078e0a03 */
[----:B--2---:R-:W-:-:S13]  /*b580*/  R2UR UR4, R20 ;  /* 0x00000000140472ca */ /* 0x004fda00000e0000 */
[----:B------:R-:W-:-:S06]  /*b590*/  ULOP3.LUT UP0, URZ, UR4, 0x9f, URZ, 0xc0, !UPT ;  /* 0x0000009f043f7892 */ /* 0x000fcc000f80c03f */
[----:B------:R-:W-:Y:S02]  /*b5a0*/  PLOP3.LUT P0, PT, PT, PT, UP0, 0x80, 0x0 ;  /* 0x000000000000781c */ /* 0x000fe40003f0f008 */
[----:B------:R-:W-:-:S04]  /*b5b0*/  LEA R3, R3, UR4, 0xd ;  /* 0x0000000403037c11 */ /* 0x000fc8000f8e68ff */
[----:B------:R-:W-:-:S04]  /*b5c0*/  SHF.R.U32.HI R2, RZ, 0x4, R3 ;  /* 0x00000004ff027819 */ /* 0x000fc80000011603 */
[----:B------:R-:W-:-:S03]  /*b5d0*/  LOP3.LUT R2, R2, 0x3fff, RZ, 0xc0, !PT ;  /* 0x00003fff02027812 */ /* 0x000fc600078ec0ff */
        /* <DEDUP_REMOVED lines=17> */
.L_x_765:
[----:B------:R-:W-:Y:S02]  /*b6f0*/  ULDC UR4, c[0x0][0x3f4] ;  /* 0x0000fd0000047ab9 */ /* 0x000fe40000000800 */
[----:B------:R-:W-:-:S13]  /*b700*/  ISETP.LT.AND P0, PT, RZ, UR4, PT ;  /* 0x00000004ff007c0c */ /* 0x000fda000bf01270 */
[----:B------:R-:W-:Y:S05]  /*b710*/  @P0 BRA `(.L_x_766) ;  /* 0x00000000003c0947 */ /* 0x000fea0003800000 */
[----:B------:R-:W-:-:S04]  /*b720*/  LEA.HI R0, R236, R236, RZ, 0x1 ;  /* 0x000000ecec007211 */ /* 0x000fc800078f08ff */
[----:B------:R-:W-:-:S05]  /*b730*/  LOP3.LUT R3, R0, 0xfffffffe, RZ, 0xc0, !PT ;  /* 0xfffffffe00037812 */ /* 0x000fca00078ec0ff */
[----:B------:R-:W-:-:S05]  /*b740*/  IMAD.IADD R3, R236, 0x1, -R3 ;  /* 0x00000001ec037824 */ /* 0x000fca00078e0a03 */
[----:B------:R-:W-:-:S04]  /*b750*/  SHF.L.U32 R3, R3, 0x1f, RZ ;  /* 0x0000001f03037819 */ /* 0x000fc800000006ff */
[----:B------:R0:W1:Y:S03]  /*b760*/  SYNCS.PHASECHK.TRANS64.TRYWAIT P0, [R18+URZ+0x38800], R3 ;  /* 0x03880003120075a7 */ /* 0x000066000800017f */
[----:B-1----:R-:W-:Y:S05]  /*b770*/  @!P0 NANOSLEEP.SYNCS 0x989680 ;  /* 0x009896800000895d */ /* 0x002fea0003900000 */
[----:B------:R-:W1:Y:S01]  /*b780*/  @!P0 SYNCS.PHASECHK.TRANS64 P0, [R18+URZ+0x38800], R3 ;  /* 0x03880003120085a7 */ /* 0x000e62000800007f */
[----:B------:R-:W-:Y:S04]  /*b790*/  BSSY B0, `(.L_x_767) ;  /* 0x0000006000007945 */ /* 0x000fe80003800000 */
[----:B-1----:R-:W-:Y:S05]  /*b7a0*/  @P0 BRA `(.L_x_768) ;  /* 0x0000000000100947 */ /* 0x002fea0003800000 */
.L_x_769:
[----:B-1----:R1:W2:Y:S02]  /*b7b0*/  SYNCS.PHASECHK.TRANS64.TRYWAIT P0, [R18+URZ+0x38800], R3 ;  /* 0x03880003120075a7 */ /* 0x0022a4000800017f */
[----:B--2---:R-:W-:Y:S05]  /*b7c0*/  @!P0 NANOSLEEP.SYNCS 0x989680 ;  /* 0x009896800000895d */ /* 0x004fea0003900000 */
[----:B------:R-:W2:Y:S02]  /*b7d0*/  @!P0 SYNCS.PHASECHK.TRANS64 P0, [R18+URZ+0x38800], R3 ;  /* 0x03880003120085a7 */ /* 0x000ea4000800007f */
[----:B--2---:R-:W-:Y:S05]  /*b7e0*/  @!P0 BRA `(.L_x_769) ;  /* 0xfffffffc00f08947 */ /* 0x004fea000383ffff */
.L_x_768:
[----:B------:R-:W-:Y:S05]  /*b7f0*/  BSYNC B0 ;  /* 0x0000000000007941 */ /* 0x000fea0003800000 */
.L_x_767:
[----:B------:R-:W-:Y:S05]  /*b800*/  BRA `(.L_x_770) ;  /* 0x0000006800e87947 */ /* 0x000fea0003800000 */
.L_x_766:
[----:B------:R-:W2:Y:S01]  /*b810*/  LDL R29, [R1+0x64] ;  /* 0x00006400011d7983 */ /* 0x000ea20000100800 */
[----:B-----5:R-:W-:Y:S01]  /*b820*/  SHF.R.S32.HI R0, RZ, 0x1f, R144 ;  /* 0x0000001fff007819 */ /* 0x020fe20000011490 */
[----:B------:R-:W-:Y:S01]  /*b830*/  ULDC.64 UR4, c[0x0][0x3f8] ;  /* 0x0000fe0000047ab9 */ /* 0x000fe20000000a00 */
[----:B------:R-:W-:Y:S01]  /*b840*/  ULDC.64 UR6, c[0x0][0x408] ;  /* 0x0001020000067ab9 */ /* 0x000fe20000000a00 */
[----:B------:R-:W-:-:S04]  /*b850*/  IMAD.WIDE.U32 R4, R144, UR4, RZ ;  /* 0x0000000490047c25 */ /* 0x000fc8000f8e00ff */
[C---:B------:R-:W-:Y:S02]  /*b860*/  IMAD R3, R0.reuse, UR4, RZ ;  /* 0x0000000400037c24 */ /* 0x040fe4000f8e02ff */
[----:B------:R-:W-:Y:S02]  /*b870*/  IMAD R7, R0, UR6, RZ ;  /* 0x0000000600077c24 */ /* 0x000fe4000f8e02ff */
[C---:B------:R-:W-:Y:S01]  /*b880*/  IMAD R3, R144.reuse, UR5, R3 ;  /* 0x0000000590037c24 */ /* 0x040fe2000f8e0203 */
[----:B------:R-:W-:Y:S01]  /*b890*/  ULDC.64 UR4, c[0x0][0x3e8] ;  /* 0x0000fa0000047ab9 */ /* 0x000fe20000000a00 */
[----:B------:R-:W-:Y:S01]  /*b8a0*/  IMAD R7, R144, UR7, R7 ;  /* 0x0000000790077c24 */ /* 0x000fe2000f8e0207 */
[----:B------:R-:W-:Y:S01]  /*b8b0*/  LEA R24, P0, R4, UR4, 0x1 ;  /* 0x0000000404187c11 */ /* 0x000fe2000f8008ff */
[----:B------:R-:W-:Y:S01]  /*b8c0*/  IMAD.WIDE.U32 R26, R144, UR6, RZ ;  /* 0x00000006901a7c25 */ /* 0x000fe2000f8e00ff */
[----:B------:R-:W-:-:S03]  /*b8d0*/  ULDC.64 UR6, c[0x0][0x400] ;  /* 0x0001000000067ab9 */ /* 0x000fc60000000a00 */
[----:B------:R-:W-:Y:S01]  /*b8e0*/  IMAD.IADD R25, R3, 0x1, R5 ;  /* 0x0000000103197824 */ /* 0x000fe200078e0205 */
[----:B------:R-:W-:Y:S01]  /*b8f0*/  LEA R28, P1, R26, UR6, 0x1 ;  /* 0x000000061a1c7c11 */ /* 0x000fe2000f8208ff */
[----:B------:R-:W-:-:S03]  /*b900*/  IMAD.IADD R3, R7, 0x1, R27 ;  /* 0x0000000107037824 */ /* 0x000fc600078e021b */
[----:B------:R-:W-:Y:S02]  /*b910*/  LEA.HI.X R25, R4, UR5, R25, 0x1, P0 ;  /* 0x0000000504197c11 */ /* 0x000fe400080f0c19 */
[----:B------:R-:W-:Y:S02]  /*b920*/  LEA.HI.X R26, R26, UR7, R3, 0x1, P1 ;  /* 0x000000071a1a7c11 */ /* 0x000fe400088f0c03 */
[----:B--2---:R-:W-:-:S13]  /*b930*/  R2UR UR8, R29 ;  /* 0x000000001d0872ca */ /* 0x004fda00000e0000 */
[----:B------:R-:W-:-:S06]  /*b940*/  ULOP3.LUT UP0, URZ, UR8, 0x3ff, URZ, 0xc0, !UPT ;  /* 0x000003ff083f7892 */ /* 0x000fcc000f80c03f */
[----:B------:R-:W-:-:S13]  /*b950*/  PLOP3.LUT P2, PT, PT, PT, UP0, 0x80, 0x0 ;  /* 0x000000000000781c */ /* 0x000fda0003f4f008 */
        /* <DEDUP_REMOVED lines=17> */
.L_x_771:
[----:B------:R-:W-:Y:S01]  /*ba70*/  ULDC.U8 UR4, c[0x0][0x410] ;  /* 0x0001040000047ab9 */ /* 0x000fe20000000000 */
[----:B------:R-:W-:Y:S01]  /*ba80*/  R2UR UR5, R29 ;  /* 0x000000001d0572ca */ /* 0x000fe200000e0000 */
[----:B------:R-:W-:Y:S01]  /*ba90*/  BSSY B0, `(.L_x_772) ;  /* 0x0000689000007945 */ /* 0x000fe20003800000 */
[----:B------:R-:W-:Y:S01]  /*baa0*/  ISETP.NE.AND P0, PT, RZ, UR4, PT ;  /* 0x00000004ff007c0c */ /* 0x000fe2000bf05270 */
[----:B------:R-:W-:-:S10]  /*bab0*/  IMAD R6, R121, 0x80, R212 ;  /* 0x0000008079067824 */ /* 0x000fd400078e02d4 */
[----:B------:R-:W-:Y:S02]  /*bac0*/  LEA R0, R229, UR5, 0x1 ;  /* 0x00000005e5007c11 */ /* 0x000fe4000f8e08ff */
[----:B------:R-:W-:Y:S05]  /*bad0*/  @!P0 BRA `(.L_x_773) ;  /* 0x0000003000b08947 */ /* 0x000fea0003800000 */
[----:B------:R-:W-:-:S03]  /*bae0*/  UMOV UR4, 0xffffffff ;  /* 0xffffffff00047882 */ /* 0x000fc60000000000 */
[----:B------:R-:W-:Y:S05]  /*baf0*/  BRA.DIV UR4, `(.L_x_774) ;  /* 0x000001da04487947 */ /* 0x000fea000b800000 */
[----:B------:R0:W1:Y:S04]  /*bb00*/  SHFL.IDX PT, R3, R25, RZ, 0x181f ;  /* 0x00181fff19037589 */ /* 0x00006800000e0000 */
[----:B------:R0:W2:Y:S04]  /*bb10*/  SHFL.IDX PT, R4, R24, RZ, 0x181f ;  /* 0x00181fff18047589 */ /* 0x0000a800000e0000 */
[----:B------:R0:W3:Y:S04]  /*bb20*/  SHFL.IDX PT, R5, R26, RZ, 0x181f ;  /* 0x00181fff1a057589 */ /* 0x0000e800000e0000 */
[----:B------:R0:W4:Y:S02]  /*bb30*/  SHFL.IDX PT, R14, R28, RZ, 0x181f ;  /* 0x00181fff1c0e7589 */ /* 0x00012400000e0000 */
.L_x_1061:
[----:B------:R-:W-:Y:S01]  /*bb40*/  ULDC UR4, c[0x0][0x448] ;  /* 0x0001120000047ab9 */ /* 0x000fe20000000800 */
[----:B------:R-:W-:Y:S01]  /*bb50*/  LEA.HI R7, R236, R236, RZ, 0x1 ;  /* 0x000000ecec077211 */ /* 0x000fe200078f08ff */
[----:B------:R-:W-:Y:S01]  /*bb60*/  IMAD R44, R177, UR4, RZ ;  /* 0x00000004b12c7c24 */ /* 0x000fe2000f8e02ff */
[----:B------:R-:W-:Y:S01]  /*bb70*/  BSSY B1, `(.L_x_775) ;  /* 0x000003e000017945 */ /* 0x000fe20003800000 */
[----:B------:R-:W-:Y:S02]  /*bb80*/  CS2R R12, SRZ ;  /* 0x00000000000c7805 */ /* 0x000fe4000001ff00 */
[----:B------:R-:W-:Y:S02]  /*bb90*/  LOP3.LUT R11, R7, 0xfffffffe, RZ, 0xc0, !PT ;  /* 0xfffffffe070b7812 */ /* 0x000fe400078ec0ff */
[----:B------:R-:W-:Y:S02]  /*bba0*/  CS2R R20, SRZ ;  /* 0x0000000000147805 */ /* 0x000fe4000001ff00 */
[----:B------:R-:W-:Y:S01]  /*bbb0*/  ISETP.GE.AND P0, PT, R6, R44, PT ;  /* 0x0000002c0600720c */ /* 0x000fe20003f06270 */
[----:B------:R-:W-:Y:S01]  /*bbc0*/  IMAD R44, R121, -0x80, R44 ;  /* 0xffffff80792c7824 */ /* 0x000fe200078e022c */
[----:B0-----:R-:W-:Y:S01]  /*bbd0*/  CS2R R24, SRZ ;  /* 0x0000000000187805 */ /* 0x001fe2000001ff00 */
[----:B------:R-:W-:Y:S01]  /*bbe0*/  IMAD.IADD R45, R236, 0x1, -R11 ;  /* 0x00000001ec2d7824 */ /* 0x000fe200078e0a0b */
[----:B------:R-:W-:-:S02]  /*bbf0*/  CS2R R26, SRZ ;  /* 0x00000000001a7805 */ /* 0x000fc4000001ff00 */
[----:B------:R-:W-:Y:S02]  /*bc00*/  CS2R R6, SRZ ;  /* 0x0000000000067805 */ /* 0x000fe4000001ff00 */
[----:B------:R-:W-:Y:S02]  /*bc10*/  CS2R R8, SRZ ;  /* 0x0000000000087805 */ /* 0x000fe4000001ff00 */
[----:B------:R-:W-:Y:S02]  /*bc20*/  CS2R R28, SRZ ;  /* 0x00000000001c7805 */ /* 0x000fe4000001ff00 */
[----:B------:R-:W-:Y:S01]  /*bc30*/  CS2R R10, SRZ ;  /* 0x00000000000a7805 */ /* 0x000fe2000001ff00 */
[----:B------:R-:W-:Y:S06]  /*bc40*/  @P0 BRA `(.L_x_776) ;  /* 0x0000000000c00947 */ /* 0x000fec0003800000 */
[----:B------:R-:W-:Y:S01]  /*bc50*/  ULDC UR4, c[0x0][0x3f4] ;  /* 0x0000fd0000047ab9 */ /* 0x000fe20000000800 */
[C---:B------:R-:W-:Y:S01]  /*bc60*/  IMAD.SHL.U32 R35, R215.reuse, 0x2, RZ ;  /* 0x00000002d7237824 */ /* 0x040fe200078e00ff */
[----:B------:R-:W-:Y:S01]  /*bc70*/  ISETP.GE.AND P2, PT, R215, UR4, PT ;  /* 0x00000004d7007c0c */ /* 0x000fe2000bf46270 */
[C---:B------:R-:W-:Y:S01]  /*bc80*/  IMAD.SHL.U32 R39, R214.reuse, 0x2, RZ ;  /* 0x00000002d6277824 */ /* 0x040fe200078e00ff */
[----:B------:R-:W-:Y:S01]  /*bc90*/  ISETP.GE.AND P1, PT, R214, UR4, PT ;  /* 0x00000004d6007c0c */ /* 0x000fe2000bf26270 */
[C---:B------:R-:W-:Y:S01]  /*bca0*/  IMAD.SHL.U32 R43, R216.reuse, 0x2, RZ ;  /* 0x00000002d82b7824 */ /* 0x040fe200078e00ff */
[----:B------:R-:W-:Y:S02]  /*bcb0*/  ISETP.GE.AND P0, PT, R216, UR4, PT ;  /* 0x00000004d8007c0c */ /* 0x000fe4000bf06270 */
[----:B------:R-:W-:Y:S02]  /*bcc0*/  CS2R R26, SRZ ;  /* 0x00000000001a7805 */ /* 0x000fe4000001ff00 */
[----:B------:R-:W-:-:S02]  /*bcd0*/  ISETP.GE.AND P3, PT, R22, UR4, PT ;  /* 0x0000000416007c0c */ /* 0x000fc4000bf66270 */
[----:B------:R-:W-:Y:S02]  /*bce0*/  CS2R R10, SRZ ;  /* 0x00000000000a7805 */ /* 0x000fe4000001ff00 */
[----:B------:R-:W-:Y:S02]  /*bcf0*/  SHF.R.S32.HI R6, RZ, 0x1f, R215 ;  /* 0x0000001fff067819 */ /* 0x000fe400000114d7 */
[----:B------:R-:W-:Y:S02]  /*bd00*/  CS2R R24, SRZ ;  /* 0x0000000000187805 */ /* 0x000fe4000001ff00 */
[----:B------:R-:W-:Y:S01]  /*bd10*/  SHF.R.S32.HI R7, RZ, 0x1f, R214 ;  /* 0x0000001fff077819 */ /* 0x000fe200000114d6 */
[----:B------:R-:W-:Y:S01]  /*bd20*/  ULDC.64 UR6, c[0x0][0x208] ;  /* 0x0000820000067ab9 */ /* 0x000fe20000000a00 */
[----:B------:R-:W-:Y:S02]  /*bd30*/  SHF.L.U64.HI R6, R215, 0x1, R6 ;  /* 0x00000001d7067819 */ /* 0x000fe40000010206 */
[----:B------:R-:W-:-:S02]  /*bd40*/  SHF.L.U64.HI R8, R214, 0x1, R7 ;  /* 0x00000001d6087819 */ /* 0x000fc40000010207 */
[C---:B--2---:R-:W-:Y:S02]  /*bd50*/  @!P2 IADD3 R32, P4, R4.reuse, R35, RZ ;  /* 0x000000230420a210 */ /* 0x044fe40007f9e0ff */
[----:B------:R-:W-:Y:S01]  /*bd60*/  @!P1 IADD3 R36, P5, R4, R39, RZ ;  /* 0x0000002704249210 */ /* 0x000fe20007fbe0ff */
[----:B-1----:R-:W-:Y:S01]  /*bd70*/  @!P3 IMAD.MOV.U32 R7, RZ, RZ, R3 ;  /* 0x000000ffff07b224 */ /* 0x002fe200078e0003 */
[----:B----4-:R-:W-:Y:S01]  /*bd80*/  @!P2 IADD3 R34, P6, R14, R35, RZ ;  /* 0x000000230e22a210 */ /* 0x010fe20007fde0ff */
[C---:B------:R-:W-:Y:S01]  /*bd90*/  @!P2 IMAD.X R33, R3.reuse, 0x1, R6, P4 ;  /* 0x000000010321a824 */ /* 0x040fe200020e0606 */
[----:B------:R-:W-:Y:S01]  /*bda0*/  SHF.R.S32.HI R9, RZ, 0x1f, R216 ;  /* 0x0000001fff097819 */ /* 0x000fe200000114d8 */
[----:B------:R-:W-:Y:S01]  /*bdb0*/  @!P1 IMAD.X R37, R3, 0x1, R8, P5 ;  /* 0x0000000103259824 */ /* 0x000fe200028e0608 */
[----:B---3--:R-:W-:Y:S01]  /*bdc0*/  @!P2 IADD3.X R35, R5, R6, RZ, P6, !PT ;  /* 0x000000060523a210 */ /* 0x008fe200037fe4ff */
[----:B------:R-:W-:Y:S01]  /*bdd0*/  @!P3 IMAD.MOV.U32 R6, RZ, RZ, R4 ;  /* 0x000000ffff06b224 */ /* 0x000fe200078e0004 */
[----:B------:R-:W-:-:S02]  /*bde0*/  SHF.L.U64.HI R12, R216, 0x1, R9 ;  /* 0x00000001d80c7819 */ /* 0x000fc40000010209 */
[----:B------:R-:W-:Y:S02]  /*bdf0*/  CS2R R28, SRZ ;  /* 0x00000000001c7805 */ /* 0x000fe4000001ff00 */
[----:B------:R-:W-:Y:S02]  /*be00*/  @!P1 IADD3 R38, P4, R14, R39, RZ ;  /* 0x000000270e269210 */ /* 0x000fe40007f9e0ff */
[----:B------:R-:W-:Y:S02]  /*be10*/  CS2R R20, SRZ ;  /* 0x0000000000147805 */ /* 0x000fe4000001ff00 */
[-C--:B------:R-:W-:Y:S01]  /*be20*/  @!P0 IADD3 R40, P6, R4, R43.reuse, RZ ;  /* 0x0000002b04288210 */ /* 0x080fe20007fde0ff */
[----:B------:R-:W-:Y:S01]  /*be30*/  @!P3 IMAD.MOV.U32 R4, RZ, RZ, R14 ;  /* 0x000000ffff04b224 */ /* 0x000fe200078e000e */
[----:B------:R-:W-:Y:S01]  /*be40*/  @!P0 IADD3 R42, P5, R14, R43, RZ ;  /* 0x0000002b0e2a8210 */ /* 0x000fe20007fbe0ff */
[----:B------:R-:W-:Y:S01]  /*be50*/  @!P1 IMAD.X R39, R5, 0x1, R8, P4 ;  /* 0x0000000105279824 */ /* 0x000fe200020e0608 */
[----:B------:R-:W-:Y:S01]  /*be60*/  CS2R R8, SRZ ;  /* 0x0000000000087805 */ /* 0x000fe2000001ff00 */
[----:B------:R-:W-:Y:S01]  /*be70*/  @!P3 IMAD.WIDE R14, R22, 0x2, R6 ;  /* 0x00000002160eb825 */ /* 0x000fe200078e0206 */
[----:B------:R-:W-:Y:S01]  /*be80*/  CS2R R6, SRZ ;  /* 0x0000000000067805 */ /* 0x000fe2000001ff00 */
[----:B------:R0:W5:Y:S02]  /*be90*/  @!P2 LD.E.64 R24, desc[UR6][R32.64] ;  /* 0x000000062018a980 */ /* 0x000164000c101b00 */
[----:B------:R-:W-:-:S02]  /*bea0*/  @!P0 IMAD.X R41, R3, 0x1, R12, P6 ;  /* 0x0000000103298824 */ /* 0x000fc400030e060c */
[----:B------:R-:W-:Y:S01]  /*beb0*/  @!P0 IMAD.X R43, R5, 0x1, R12, P5 ;  /* 0x00000001052b8824 */ /* 0x000fe200028e060c */
[----:B------:R-:W-:Y:S01]  /*bec0*/  CS2R R12, SRZ ;  /* 0x00000000000c7805 */ /* 0x000fe2000001ff00 */
[----:B------:R-:W-:Y:S01]  /*bed0*/  @!P3 IMAD.WIDE R30, R22, 0x2, R4 ;  /* 0x00000002161eb825 */ /* 0x000fe200078e0204 */
[----:B------:R0:W5:Y:S04]  /*bee0*/  @!P3 LD.E.64 R26, desc[UR6][R14.64] ;  /* 0x000000060e1ab980 */ /* 0x000168000c101b00 */
[----:B------:R0:W5:Y:S04]  /*bef0*/  @!P3 LD.E.64 R10, desc[UR6][R30.64] ;  /* 0x000000061e0ab980 */ /* 0x000168000c101b00 */
[----:B------:R0:W5:Y:S04]  /*bf00*/  @!P2 LD.E.64 R28, desc[UR6][R34.64] ;  /* 0x00000006221ca980 */ /* 0x000168000c101b00 */
[----:B------:R0:W5:Y:S04]  /*bf10*/  @!P1 LD.E.64 R20, desc[UR6][R36.64] ;  /* 0x0000000624149980 */ /* 0x000168000c101b00 */
[----:B------:R0:W5:Y:S04]  /*bf20*/  @!P1 LD.E.64 R8, desc[UR6][R38.64] ;  /* 0x0000000626089980 */ /* 0x000168000c101b00 */
[----:B------:R0:W5:Y:S04]  /*bf30*/  @!P0 LD.E.64 R12, desc[UR6][R40.64] ;  /* 0x00000006280c8980 */ /* 0x000168000c101b00 */
[----:B------:R0:W5:Y:S02]  /*bf40*/  @!P0 LD.E.64 R6, desc[UR6][R42.64] ;  /* 0x000000062a068980 */ /* 0x000164000c101b00 */
.L_x_776:
[----:B------:R-:W-:Y:S05]  /*bf50*/  BSYNC B1 ;  /* 0x0000000000017941 */ /* 0x000fea0003800000 */
.L_x_775:
[----:B---3--:R-:W-:Y:S01]  /*bf60*/  SHF.L.U32 R5, R45, 0x1f, RZ ;  /* 0x0000001f2d057819 */ /* 0x008fe200000006ff */
[----:B0----5:R-:W-:Y:S01]  /*bf70*/  IMAD.MOV.U32 R30, RZ, RZ, R26 ;  /* 0x000000ffff1e7224 */ /* 0x021fe200078e001a */
[--C-:B------:R-:W-:Y:S01]  /*bf80*/  SHF.R.U64 R47, R26, 0x10, R27.reuse ;  /* 0x000000101a2f7819 */ /* 0x100fe2000000121b */
[--C-:B------:R-:W-:Y:S01]  /*bf90*/  IMAD.MOV.U32 R31, RZ, RZ, R27.reuse ;  /* 0x000000ffff1f7224 */ /* 0x100fe200078e001b */
[----:B------:R-:W0:Y:S01]  /*bfa0*/  SYNCS.PHASECHK.TRANS64.TRYWAIT P0, [R18+URZ+0x38800], R5 ;  /* 0x03880005120075a7 */ /* 0x000e22000800017f */
[----:B------:R-:W-:Y:S01]  /*bfb0*/  SHF.R.U32.HI R26, RZ, 0x10, R27 ;  /* 0x00000010ff1a7819 */ /* 0x000fe2000001161b */
[----:B------:R-:W-:Y:S01]  /*bfc0*/  IMAD.MOV.U32 R15, RZ, RZ, R24 ;  /* 0x000000ffff0f7224 */ /* 0x000fe200078e0018 */
[--C-:B------:R-:W-:Y:S01]  /*bfd0*/  SHF.R.U64 R50, R24, 0x10, R25.reuse ;  /* 0x0000001018327819 */ /* 0x100fe20000001219 */
[----:B------:R-:W-:Y:S01]  /*bfe0*/  IMAD.MOV.U32 R27, RZ, RZ, R25 ;  /* 0x000000ffff1b7224 */ /* 0x000fe200078e0019 */
[--C-:B------:R-:W-:Y:S01]  /*bff0*/  SHF.R.U64 R45, R20, 0x10, R21.reuse ;  /* 0x00000010142d7819 */ /* 0x100fe20000001215 */
[--C-:B------:R-:W-:Y:S01]  /*c000*/  IMAD.MOV.U32 R24, RZ, RZ, R21.reuse ;  /* 0x000000ffff187224 */ /* 0x100fe200078e0015 */
[----:B------:R-:W-:Y:S01]  /*c010*/  SHF.R.U32.HI R43, RZ, 0x10, R21 ;  /* 0x00000010ff2b7819 */ /* 0x000fe20000011615 */
[----:B----4-:R-:W-:Y:S01]  /*c020*/  IMAD.MOV.U32 R14, RZ, RZ, R20 ;  /* 0x000000ffff0e7224 */ /* 0x010fe200078e0014 */
[----:B------:R-:W-:Y:S01]  /*c030*/  SHF.R.U32.HI R48, RZ, 0x10, R25 ;  /* 0x00000010ff307819 */ /* 0x000fe20000011619 */
[----:B-1----:R-:W-:Y:S01]  /*c040*/  IMAD.MOV.U32 R3, RZ, RZ, R12 ;  /* 0x000000ffff037224 */ /* 0x002fe200078e000c */
[----:B------:R-:W-:Y:S01]  /*c050*/  SHF.R.U64 R40, R28, 0x10, R29 ;  /* 0x000000101c287819 */ /* 0x000fe2000000121d */
[----:B--2---:R-:W-:Y:S01]  /*c060*/  IMAD.MOV.U32 R4, RZ, RZ, R13 ;  /* 0x000000ffff047224 */ /* 0x004fe200078e000d */
[----:B------:R-:W-:Y:S01]  /*c070*/  SHF.R.U32.HI R38, RZ, 0x10, R29 ;  /* 0x00000010ff267819 */ /* 0x000fe2000001161d */
[----:B------:R-:W-:Y:S01]  /*c080*/  IMAD.MOV.U32 R34, RZ, RZ, R10 ;  /* 0x000000ffff227224 */ /* 0x000fe200078e000a */
[----:B------:R-:W-:Y:S01]  /*c090*/  SHF.R.U64 R46, R12, 0x10, R13 ;  /* 0x000000100c2e7819 */ /* 0x000fe2000000120d */
[----:B------:R-:W-:Y:S01]  /*c0a0*/  IMAD.MOV.U32 R35, RZ, RZ, R11 ;  /* 0x000000ffff237224 */ /* 0x000fe200078e000b */
[----:B------:R-:W-:Y:S01]  /*c0b0*/  SHF.R.U32.HI R41, RZ, 0x10, R13 ;  /* 0x00000010ff297819 */ /* 0x000fe2000001160d */
[----:B------:R-:W-:Y:S01]  /*c0c0*/  IMAD.MOV.U32 R21, RZ, RZ, R28 ;  /* 0x000000ffff157224 */ /* 0x000fe200078e001c */
[----:B------:R-:W-:Y:S01]  /*c0d0*/  SHF.R.U64 R39, R10, 0x10, R11 ;  /* 0x000000100a277819 */ /* 0x000fe2000000120b */
[----:B------:R-:W-:Y:S01]  /*c0e0*/  IMAD.MOV.U32 R33, RZ, RZ, R29 ;  /* 0x000000ffff217224 */ /* 0x000fe200078e001d */
[----:B------:R-:W-:Y:S01]  /*c0f0*/  SHF.R.U32.HI R42, RZ, 0x10, R11 ;  /* 0x00000010ff2a7819 */ /* 0x000fe2000001160b */
[--C-:B------:R-:W-:Y:S01]  /*c100*/  IMAD.MOV.U32 R32, RZ, RZ, R9.reuse ;  /* 0x000000ffff207224 */ /* 0x100fe200078e0009 */
[----:B------:R-:W-:Y:S01]  /*c110*/  VIMNMX R29, R44, 0x80, PT ;  /* 0x000000802c1d7848 */ /* 0x000fe20003fe0100 */
[----:B------:R-:W-:Y:S01]  /*c120*/  BSSY B1, `(.L_x_777) ;  /* 0x0000016000017945 */ /* 0x000fe20003800000 */
[--C-:B------:R-:W-:Y:S01]  /*c130*/  SHF.R.U64 R36, R8, 0x10, R9.reuse ;  /* 0x0000001008247819 */ /* 0x100fe20000001209 */
[----:B------:R-:W-:Y:S01]  /*c140*/  IMAD.MOV.U32 R13, RZ, RZ, R8 ;  /* 0x000000ffff0d7224 */ /* 0x000fe200078e0008 */
[----:B------:R-:W-:Y:S01]  /*c150*/  SHF.R.U32.HI R37, RZ, 0x10, R9 ;  /* 0x00000010ff257819 */ /* 0x000fe20000011609 */
[----:B------:R-:W-:Y:S01]  /*c160*/  IMAD.MOV.U32 R9, RZ, RZ, R6 ;  /* 0x000000ffff097224 */ /* 0x000fe200078e0006 */
[--C-:B------:R-:W-:Y:S01]  /*c170*/  SHF.R.U64 R6, R6, 0x10, R7.reuse ;  /* 0x0000001006067819 */ /* 0x100fe20000001207 */
[----:B------:R-:W-:Y:S01]  /*c180*/  IMAD.MOV.U32 R10, RZ, RZ, R7 ;  /* 0x000000ffff0a7224 */ /* 0x000fe200078e0007 */
[----:B------:R-:W-:-:S02]  /*c190*/  PRMT R20, R27, 0x5410, R48 ;  /* 0x000054101b147816 */ /* 0x000fc40000000030 */
[----:B------:R-:W-:Y:S02]  /*c1a0*/  PRMT R12, R24, 0x5410, R43 ;  /* 0x00005410180c7816 */ /* 0x000fe4000000002b */
[----:B------:R-:W-:Y:S02]  /*c1b0*/  SHF.R.U32.HI R7, RZ, 0x10, R7 ;  /* 0x00000010ff077819 */ /* 0x000fe40000011607 */
[----:B------:R-:W-:Y:S02]  /*c1c0*/  PRMT R25, R30, 0x5410, R47 ;  /* 0x000054101e197816 */ /* 0x000fe4000000002f */
[----:B------:R-:W-:Y:S02]  /*c1d0*/  PRMT R26, R31, 0x5410, R26 ;  /* 0x000054101f1a7816 */ /* 0x000fe4000000001a */
[----:B------:R-:W-:Y:S02]  /*c1e0*/  PRMT R15, R15, 0x5410, R50 ;  /* 0x000054100f0f7816 */ /* 0x000fe40000000032 */
[----:B------:R-:W-:-:S02]  /*c1f0*/  PRMT R11, R14, 0x5410, R45 ;  /* 0x000054100e0b7816 */ /* 0x000fc4000000002d */
[----:B------:R-:W-:Y:S02]  /*c200*/  ISETP.GE.AND P1, PT, R212, R29, PT ;  /* 0x0000001dd400720c */ /* 0x000fe40003f26270 */
[----:B------:R-:W-:Y:S02]  /*c210*/  PRMT R3, R3, 0x5410, R46 ;  /* 0x0000541003037816 */ /* 0x000fe4000000002e */
[----:B------:R-:W-:Y:S02]  /*c220*/  PRMT R8, R4, 0x5410, R41 ;  /* 0x0000541004087816 */ /* 0x000fe40000000029 */
[----:B------:R-:W-:Y:S02]  /*c230*/  PRMT R27, R34, 0x5410, R39 ;  /* 0x00005410221b7816 */ /* 0x000fe40000000027 */
[----:B------:R-:W-:Y:S02]  /*c240*/  PRMT R28, R35, 0x5410, R42 ;  /* 0x00005410231c7816 */ /* 0x000fe4000000002a */
[----:B------:R-:W-:-:S02]  /*c250*/  PRMT R21, R21, 0x5410, R40 ;  /* 0x0000541015157816 */ /* 0x000fc40000000028 */
[----:B------:R-:W-:Y:S01]  /*c260*/  PRMT R24, R33, 0x5410, R38 ;  /* 0x0000541021187816 */ /* 0x000fe20000000026 */
[----:B0-----:R-:W-:Y:S06]  /*c270*/  @!P0 BRA `(.L_x_778) ;  /* 0x000001d000d88947 */ /* 0x001fec0003800000 */
.L_x_1062:
[----:B------:R-:W-:Y:S05]  /*c280*/  BSYNC B1 ;  /* 0x0000000000017941 */ /* 0x000fea0003800000 */
.L_x_777:
[----:B------:R-:W-:Y:S01]  /*c290*/  BSSY B1, `(.L_x_779) ;  /* 0x00000ad000017945 */ /* 0x000fe20003800000 */
[----:B------:R-:W-:Y:S02]  /*c2a0*/  PRMT R13, R13, 0x5410, R36 ;  /* 0x000054100d0d7816 */ /* 0x000fe40000000024 */
[----:B------:R-:W-:Y:S02]  /*c2b0*/  PRMT R14, R32, 0x5410, R37 ;  /* 0x00005410200e7816 */ /* 0x000fe40000000025 */
[----:B------:R-:W-:Y:S02]  /*c2c0*/  PRMT R9, R9, 0x5410, R6 ;  /* 0x0000541009097816 */ /* 0x000fe40000000006 */
[----:B------:R-:W-:Y:S01]  /*c2d0*/  PRMT R10, R10, 0x5410, R7 ;  /* 0x000054100a0a7816 */ /* 0x000fe20000000007 */
[----:B------:R-:W-:Y:S06]  /*c2e0*/  @P1 BRA `(.L_x_780) ;  /* 0x00000008009c1947 */ /* 0x000fec0003800000 */
[----:B0-----:R-:W0:Y:S01]  /*c2f0*/  LDC R5, c[0x0][0x3f4] ;  /* 0x0000fd00ff057b82 */ /* 0x001e220000000800 */
[----:B------:R-:W-:Y:S01]  /*c300*/  BSSY B2, `(.L_x_781) ;  /* 0x000002c000027945 */ /* 0x000fe20003800000 */
[-C--:B0-----:R-:W-:Y:S02]  /*c310*/  ISETP.GE.AND P0, PT, R22, R5.reuse, PT ;  /* 0x000000051600720c */ /* 0x081fe40003f06270 */
[-C--:B------:R-:W-:Y:S02]  /*c320*/  ISETP.GE.AND P1, PT, R215, R5.reuse, PT ;  /* 0x00000005d700720c */ /* 0x080fe40003f26270 */
[-C--:B------:R-:W-:Y:S02]  /*c330*/  ISETP.GE.AND P2, PT, R214, R5.reuse, PT ;  /* 0x00000005d600720c */ /* 0x080fe40003f46270 */
[----:B------:R-:W-:-:S07]  /*c340*/  ISETP.GE.AND P3, PT, R216, R5, PT ;  /* 0x00000005d800720c */ /* 0x000fce0003f66270 */
[----:B------:R-:W-:Y:S06]  /*c350*/  @P0 BRA `(.L_x_782) ;  /* 0x0000000000980947 */ /* 0x000fec0003800000 */
[----:B------:R-:W0:Y:S01]  /*c360*/  LDS.128 R4, [R0] ;  /* 0x0000000000047984 */ /* 0x000e220000000c00 */
[C---:B------:R-:W-:Y:S01]  /*c370*/  IMAD.U32 R37, R27.reuse, 0x10000, RZ ;  /* 0x000100001b257824 */ /* 0x040fe200078e00ff */
[----:B------:R-:W-:Y:S01]  /*c380*/  LOP3.LUT R36, R27, 0xffff0000, RZ, 0xc0, !PT ;  /* 0xffff00001b247812 */ /* 0x000fe200078ec0ff */
[C---:B------:R-:W-:Y:S01]  /*c390*/  IMAD.U32 R35, R25.reuse, 0x10000, RZ ;  /* 0x0001000019237824 */ /* 0x040fe200078e00ff */
[----:B------:R-:W-:Y:S01]  /*c3a0*/  LOP3.LUT R34, R25, 0xffff0000, RZ, 0xc0, !PT ;  /* 0xffff000019227812 */ /* 0x000fe200078ec0ff */
[C---:B0-----:R-:W-:Y:S01]  /*c3b0*/  IMAD.U32 R30, R4.reuse, 0x10000, RZ ;  /* 0x00010000041e7824 */ /* 0x041fe200078e00ff */
[----:B------:R-:W-:Y:S01]  /*c3c0*/  LOP3.LUT R4, R4, 0xffff0000, RZ, 0xc0, !PT ;  /* 0xffff000004047812 */ /* 0x000fe200078ec0ff */
[C---:B------:R-:W-:Y:S01]  /*c3d0*/  IMAD.U32 R31, R5.reuse, 0x10000, RZ ;  /* 0x00010000051f7824 */ /* 0x040fe200078e00ff */
[----:B------:R-:W-:Y:S01]  /*c3e0*/  LOP3.LUT R5, R5, 0xffff0000, RZ, 0xc0, !PT ;  /* 0xffff000005057812 */ /* 0x000fe200078ec0ff */
[C---:B------:R-:W-:Y:S01]  /*c3f0*/  IMAD.U32 R32, R6.reuse, 0x10000, RZ ;  /* 0x0001000006207824 */ /* 0x040fe200078e00ff */
[----:B------:R-:W-:Y:S01]  /*c400*/  LOP3.LUT R6, R6, 0xffff0000, RZ, 0xc0, !PT ;  /* 0xffff000006067812 */ /* 0x000fe200078ec0ff */
[C---:B------:R-:W-:Y:S01]  /*c410*/  FMUL.FTZ R39, R4.reuse, R37 ;  /* 0x0000002504277220 */ /* 0x040fe20000410000 */
[----:B------:R-:W-:Y:S01]  /*c420*/  FMUL.FTZ R4, R4, R35 ;  /* 0x0000002304047220 */ /* 0x000fe20000410000 */
[----:B------:R-:W-:-:S02]  /*c430*/  IMAD.U32 R33, R7, 0x10000, RZ ;  /* 0x0001000007217824 */ /* 0x000fc400078e00ff */
[----:B------:R-:W-:Y:S01]  /*c440*/  FMUL.FTZ R40, R5, R36 ;  /* 0x0000002405287220 */ /* 0x000fe20000410000 */
[C---:B------:R-:W-:Y:S01]  /*c450*/  FFMA.FTZ R39, R30.reuse, R35, -R39 ;  /* 0x000000231e277223 */ /* 0x040fe20000010827 */
[----:B------:R-:W-:Y:S01]  /*c460*/  FFMA.FTZ R38, R30, R37, R4 ;  /* 0x000000251e267223 */ /* 0x000fe20000010004 */
[----:B------:R-:W-:Y:S01]  /*c470*/  LOP3.LUT R7, R7, 0xffff0000, RZ, 0xc0, !PT ;  /* 0xffff000007077812 */ /* 0x000fe200078ec0ff */
[-C--:B------:R-:W-:Y:S01]  /*c480*/  FMUL.FTZ R42, R5, R34.reuse ;  /* 0x00000022052a7220 */ /* 0x080fe20000410000 */
[C---:B------:R-:W-:Y:S01]  /*c490*/  LOP3.LUT R30, R28.reuse, 0xffff0000, RZ, 0xc0, !PT ;  /* 0xffff00001c1e7812 */ /* 0x040fe200078ec0ff */
[----:B------:R-:W-:Y:S01]  /*c4a0*/  IMAD.U32 R35, R28, 0x10000, RZ ;  /* 0x000100001c237824 */ /* 0x000fe200078e00ff */
[C---:B------:R-:W-:Y:S01]  /*c4b0*/  LOP3.LUT R4, R26.reuse, 0xffff0000, RZ, 0xc0, !PT ;  /* 0xffff00001a047812 */ /* 0x040fe200078ec0ff */
[----:B------:R-:W-:Y:S02]  /*c4c0*/  IMAD.U32 R5, R26, 0x10000, RZ ;  /* 0x000100001a057824 */ /* 0x000fe400078e00ff */
[C---:B------:R-:W-:Y:S01]  /*c4d0*/  FFMA.FTZ R40, R31.reuse, R34, -R40 ;  /* 0x000000221f287223 */ /* 0x040fe20000010828 */
[----:B------:R-:W-:Y:S01]  /*c4e0*/  FFMA.FTZ R31, R31, R36, R42 ;  /* 0x000000241f1f7223 */ /* 0x000fe2000001002a */
[C---:B------:R-:W-:Y:S01]  /*c4f0*/  FMUL.FTZ R37, R6.reuse, R35 ;  /* 0x0000002306257220 */ /* 0x040fe20000410000 */
[-C--:B------:R-:W-:Y:S01]  /*c500*/  FMUL.FTZ R34, R6, R5.reuse ;  /* 0x0000000506227220 */ /* 0x080fe20000410000 */
        /* <DEDUP_REMOVED lines=8> */
[----:B------:R-:W-:Y:S02]  /*c590*/  F2FP.BF16.F32.PACK_AB R6, R35, R6 ;  /* 0x000000062306723e */ /* 0x000fe400000010ff */
[----:B------:R-:W-:-:S05]  /*c5a0*/  F2FP.BF16.F32.PACK_AB R7, R30, R7 ;  /* 0x000000071e07723e */ /* 0x000fca00000010ff */
[----:B------:R0:W-:Y:S02]  /*c5b0*/  STS.128 [R0], R4 ;  /* 0x0000000400007388 */ /* 0x0001e40000000c00 */
.L_x_782:
[----:B------:R-:W-:Y:S05]  /*c5c0*/  BSYNC B2 ;  /* 0x0000000000027941 */ /* 0x000fea0003800000 */
.L_x_781:
[----:B------:R-:W-:Y:S04]  /*c5d0*/  BSSY B2, `(.L_x_783) ;  /* 0x0000028000027945 */ /* 0x000fe80003800000 */
[----:B------:R-:W-:Y:S05]  /*c5e0*/  @P1 BRA `(.L_x_784) ;  /* 0x0000000000981947 */ /* 0x000fea0003800000 */
[----:B0-----:R-:W0:Y:S01]  /*c5f0*/  LDS.128 R4, [R0+0x4000] ;  /* 0x0040000000047984 */ /* 0x001e220000000c00 */
        /* <DEDUP_REMOVED lines=36> */
[----:B------:R1:W-:Y:S02]  /*c840*/  STS.128 [R0+0x4000], R4 ;  /* 0x0040000400007388 */ /* 0x0003e40000000c00 */
.L_x_784:
[----:B------:R-:W-:Y:S05]  /*c850*/  BSYNC B2 ;  /* 0x0000000000027941 */ /* 0x000fea0003800000 */
.L_x_783:
[----:B------:R-:W-:Y:S04]  /*c860*/  BSSY B2, `(.L_x_785) ;  /* 0x0000028000027945 */ /* 0x000fe80003800000 */
[----:B------:R-:W-:Y:S05]  /*c870*/  @P2 BRA `(.L_x_786) ;  /* 0x0000000000982947 */ /* 0x000fea0003800000 */
[----:B01----:R-:W0:Y:S01]  /*c880*/  LDS.128 R4, [R0+0x8000] ;  /* 0x0080000000047984 */ /* 0x003e220000000c00 */
        /* <DEDUP_REMOVED lines=37> */
.L_x_786:
[----:B------:R-:W-:Y:S05]  /*cae0*/  BSYNC B2 ;  /* 0x0000000000027941 */ /* 0x000fea0003800000 */
.L_x_785:
[----:B------:R-:W-:Y:S05]  /*caf0*/  @P3 BRA `(.L_x_780) ;  /* 0x0000000000983947 */ /* 0x000fea0003800000 */
[----:B012---:R-:W0:Y:S01]  /*cb00*/  LDS.128 R4, [R0+0xc000] ;  /* 0x00c0000000047984 */ /* 0x007e220000000c00 */
        /* <DEDUP_REMOVED lines=37> */
.L_x_780:
[----:B------:R-:W-:Y:S05]  /*cd60*/  BSYNC B1 ;  /* 0x0000000000017941 */ /* 0x000fea0003800000 */
.L_x_779:
[----:B0123--:R-:W-:Y:S01]  /*cd70*/  VIADD R4, R212, 0x20 ;  /* 0x00000020d4047836 */ /* 0x00ffe20000000000 */
[----:B------:R-:W-:Y:S04]  /*cd80*/  BSSY B1, `(.L_x_787) ;  /* 0x00000aa000017945 */ /* 0x000fe80003800000 */
[----:B------:R-:W-:-:S13]  /*cd90*/  ISETP.GE.AND P0, PT, R4, R29, PT ;  /* 0x0000001d0400720c */ /* 0x000fda0003f06270 */
[----:B------:R-:W-:Y:S05]  /*cda0*/  @P0 BRA `(.L_x_788) ;  /* 0x00000008009c0947 */ /* 0x000fea0003800000 */
[----:B------:R-:W0:Y:S01]  /*cdb0*/  LDC R5, c[0x0][0x3f4] ;  /* 0x0000fd00ff057b82 */ /* 0x000e220000000800 */
[----:B------:R-:W-:Y:S01]  /*cdc0*/  BSSY B2, `(.L_x_789) ;  /* 0x000002c000027945 */ /* 0x000fe20003800000 */
[-C--:B0-----:R-:W-:Y:S02]  /*cdd0*/  ISETP.GE.AND P0, PT, R22, R5.reuse, PT ;  /* 0x000000051600720c */ /* 0x081fe40003f06270 */
[-C--:B------:R-:W-:Y:S02]  /*cde0*/  ISETP.GE.AND P1, PT, R215, R5.reuse, PT ;  /* 0x00000005d700720c */ /* 0x080fe40003f26270 */
[-C--:B------:R-:W-:Y:S02]  /*cdf0*/  ISETP.GE.AND P2, PT, R214, R5.reuse, PT ;  /* 0x00000005d600720c */ /* 0x080fe40003f46270 */
[----:B------:R-:W-:-:S07]  /*ce00*/  ISETP.GE.AND P3, PT, R216, R5, PT ;  /* 0x00000005d800720c */ /* 0x000fce0003f66270 */
[----:B------:R-:W-:Y:S06]  /*ce10*/  @P0 BRA `(.L_x_790) ;  /* 0x0000000000980947 */ /* 0x000fec0003800000 */
[----:B------:R-:W0:Y:S01]  /*ce20*/  LDS.128 R4, [R0+0x1000] ;  /* 0x0010000000047984 */ /* 0x000e220000000c00 */
[----:B------:R-:W-:Y:S01]  /*ce30*/  IMAD.U32 R36, R25, 0x10000, RZ ;  /* 0x0001000019247824 */ /* 0x000fe200078e00ff */
[C---:B------:R-:W-:Y:S01]  /*ce40*/  LOP3.LUT R41, R27.reuse, 0xffff0000, RZ, 0xc0, !PT ;  /* 0xffff00001b297812 */ /* 0x040fe200078ec0ff */
[----:B------:R-:W-:Y:S01]  /*ce50*/  IMAD.U32 R38, R27, 0x10000, RZ ;  /* 0x000100001b267824 */ /* 0x000fe200078e00ff */
[----:B------:R-:W-:Y:S01]  /*ce60*/  LOP3.LUT R39, R25, 0xffff0000, RZ, 0xc0, !PT ;  /* 0xffff000019277812 */ /* 0x000fe200078ec0ff */
[C---:B------:R-:W-:Y:S01]  /*ce70*/  IMAD.U32 R40, R28.reuse, 0x10000, RZ ;  /* 0x000100001c287824 */ /* 0x040fe200078e00ff */
[----:B------:R-:W-:Y:S01]  /*ce80*/  LOP3.LUT R43, R28, 0xffff0000, RZ, 0xc0, !PT ;  /* 0xffff00001c2b7812 */ /* 0x000fe200078ec0ff */
[C---:B0-----:R-:W-:Y:S01]  /*ce90*/  IMAD.U32 R30, R4.reuse, 0x10000, RZ ;  /* 0x00010000041e7824 */ /* 0x041fe200078e00ff */
[----:B------:R-:W-:Y:S01]  /*cea0*/  LOP3.LUT R4, R4, 0xffff0000, RZ, 0xc0, !PT ;  /* 0xffff000004047812 */ /* 0x000fe200078ec0ff */
[C---:B------:R-:W-:Y:S01]  /*ceb0*/  IMAD.U32 R31, R5.reuse, 0x10000, RZ ;  /* 0x00010000051f7824 */ /* 0x040fe200078e00ff */
[----:B------:R-:W-:Y:S01]  /*cec0*/  LOP3.LUT R5, R5, 0xffff0000, RZ, 0xc0, !PT ;  /* 0xffff000005057812 */ /* 0x000fe200078ec0ff */
[----:B------:R-:W-:Y:S01]  /*ced0*/  IMAD.U32 R33, R7, 0x10000, RZ ;  /* 0x0001000007217824 */ /* 0x000fe200078e00ff */
[----:B------:R-:W-:Y:S01]  /*cee0*/  SHF.L.U32 R32, R6, 0x10, RZ ;  /* 0x0000001006207819 */ /* 0x000fe200000006ff */
[-C--:B------:R-:W-:Y:S01]  /*cef0*/  FMUL.FTZ R35, R38, R4.reuse ;  /* 0x0000000426237220 */ /* 0x080fe20000410000 */
[----:B------:R-:W-:Y:S01]  /*cf00*/  FMUL.FTZ R37, R36, R4 ;  /* 0x0000000424257220 */ /* 0x000fe20000410000 */
[-C--:B------:R-:W-:Y:S01]  /*cf10*/  FMUL.FTZ R34, R41, R5.reuse ;  /* 0x0000000529227220 */ /* 0x080fe20000410000 */
[----:B------:R-:W-:Y:S01]  /*cf20*/  LOP3.LUT R6, R6, 0xffff0000, RZ, 0xc0, !PT ;  /* 0xffff000006067812 */ /* 0x000fe200078ec0ff */
[-C--:B------:R-:W-:Y:S01]  /*cf30*/  FFMA.FTZ R4, R36, R30.reuse, -R35 ;  /* 0x0000001e24047223 */ /* 0x080fe20000010823 */
[----:B------:R-:W-:Y:S01]  /*cf40*/  FFMA.FTZ R37, R38, R30, R37 ;  /* 0x0000001e26257223 */ /* 0x000fe20000010025 */
[C---:B------:R-:W-:Y:S01]  /*cf50*/  FMUL.FTZ R30, R39.reuse, R5 ;  /* 0x00000005271e7220 */ /* 0x040fe20000410000 */
[-C--:B------:R-:W-:Y:S01]  /*cf60*/  FFMA.FTZ R5, R39, R31.reuse, -R34 ;  /* 0x0000001f27057223 */ /* 0x080fe20000010822 */
[----:B------:R-:W-:Y:S01]  /*cf70*/  LOP3.LUT R7, R7, 0xffff0000, RZ, 0xc0, !PT ;  /* 0xffff000007077812 */ /* 0x000fe200078ec0ff */
[C---:B------:R-:W-:Y:S01]  /*cf80*/  IMAD.U32 R38, R26.reuse, 0x10000, RZ ;  /* 0x000100001a267824 */ /* 0x040fe200078e00ff */
[----:B------:R-:W-:Y:S01]  /*cf90*/  LOP3.LUT R39, R26, 0xffff0000, RZ, 0xc0, !PT ;  /* 0xffff00001a277812 */ /* 0x000fe200078ec0ff */
[----:B------:R-:W-:Y:S01]  /*cfa0*/  FFMA.FTZ R30, R41, R31, R30 ;  /* 0x0000001f291e7223 */ /* 0x000fe2000001001e */
[-C--:B------:R-:W-:Y:S01]  /*cfb0*/  FMUL.FTZ R31, R40, R6.reuse ;  /* 0x00000006281f7220 */ /* 0x080fe20000410000 */
[C---:B------:R-:W-:Y:S01]  /*cfc0*/  FMUL.FTZ R35, R38.reuse, R6 ;  /* 0x0000000626237220 */ /* 0x040fe20000410000 */
[-C--:B------:R-:W-:Y:S01]  /*cfd0*/  FMUL.FTZ R34, R43, R7.reuse ;  /* 0x000000072b227220 */ /* 0x080fe20000410000 */
[C---:B------:R-:W-:Y:S01]  /*cfe0*/  FMUL.FTZ R36, R39.reuse, R7 ;  /* 0x0000000727247220 */ /* 0x040fe20000410000 */
[-C--:B------:R-:W-:Y:S01]  /*cff0*/  FFMA.FTZ R6, R38, R32.reuse, -R31 ;  /* 0x0000002026067223 */ /* 0x080fe2000001081f */
[----:B------:R-:W-:Y:S01]  /*d000*/  FFMA.FTZ R35, R40, R32, R35 ;  /* 0x0000002028237223 */ /* 0x000fe20000010023 */
[-C--:B------:R-:W-:Y:S01]  /*d010*/  FFMA.FTZ R7, R39, R33.reuse, -R34 ;  /* 0x0000002127077223 */ /* 0x080fe20000010822 */
[----:B------:R-:W-:Y:S01]  /*d020*/  FFMA.FTZ R36, R43, R33, R36 ;  /* 0x000000212b247223 */ /* 0x000fe20000010024 */
[----:B------:R-:W-:-:S02]  /*d030*/  F2FP.BF16.F32.PACK_AB R4, R37, R4 ;  /* 0x000000042504723e */ /* 0x000fc400000010ff */
[----:B------:R-:W-:Y:S02]  /*d040*/  F2FP.BF16.F32.PACK_AB R5, R30, R5 ;  /* 0x000000051e05723e */ /* 0x000fe400000010ff */
[----:B------:R-:W-:Y:S02]  /*d050*/  F2FP.BF16.F32.PACK_AB R6, R35, R6 ;  /* 0x000000062306723e */ /* 0x000fe400000010ff */
[----:B------:R-:W-:-:S05]  /*d060*/  F2FP.BF16.F32.PACK_AB R7, R36, R7 ;  /* 0x000000072407723e */ /* 0x000fca00000010ff */
[----:B------:R0:W-:Y:S02]  /*d070*/  STS.128 [R0+0x1000], R4 ;  /* 0x0010000400007388 */ /* 0x0001e40000000c00 */
.L_x_790:
[----:B------:R-:W-:Y:S05]  /*d080*/  BSYNC B2 ;  /* 0x0000000000027941 */ /* 0x000fea0003800000 */
.L_x_789:
[----:B------:R-:W-:Y:S04]  /*d090*/  BSSY B2, `(.L_x_791) ;  /* 0x0000028000027945 */ /* 0x000fe80003800000 */
[----:B------:R-:W-:Y:S05]  /*d0a0*/  @P1 BRA `(.L_x_792) ;  /* 0x0000000000981947 */ /* 0x000fea0003800000 */
[----:B0-----:R-:W0:Y:S01]  /*d0b0*/  LDS.128 R4, [R0+0x5000] ;  /* 0x0050000000047984 */ /* 0x001e220000000c00 */
        /* <DEDUP_REMOVED lines=12> */
[-C--:B------:R-:W-:Y:S01]  /*d180*/  FMUL.FTZ R35, R38, R4.reuse ;  /* 0x0000000426237220 */ /* 0x080fe20000410000 */
[----:B------:R-:W-:Y:S01]  /*d190*/  FMUL.FTZ R37, R36, R4 ;  /* 0x0000000424257220 */ /* 0x000fe20000410000 */
[----:B------:R-:W-:Y:S01]  /*d1a0*/  FMUL.FTZ R34, R41, R5 ;  /* 0x0000000529227220 */ /* 0x000fe20000410000 */
[----:B------:R-:W-:-:S02]  /*d1b0*/  IMAD.U32 R33, R7, 0x10000, RZ ;  /* 0x0001000007217824 */ /* 0x000fc400078e00ff */
        /* <DEDUP_REMOVED lines=21> */
.L_x_792:
[----:B------:R-:W-:Y:S05]  /*d310*/  BSYNC B2 ;  /* 0x0000000000027941 */ /* 0x000fea0003800000 */
.L_x_791:
[----:B------:R-:W-:Y:S04]  /*d320*/  BSSY B2, `(.L_x_793) ;  /* 0x0000028000027945 */ /* 0x000fe80003800000 */
[----:B------:R-:W-:Y:S05]  /*d330*/  @P2 BRA `(.L_x_794) ;  /* 0x0000000000982947 */ /* 0x000fea0003800000 */
[----:B01----:R-:W0:Y:S01]  /*d340*/  LDS.128 R4, [R0+0x9000] ;  /* 0x0090000000047984 */ /* 0x003e220000000c00 */
        /* <DEDUP_REMOVED lines=37> */
.L_x_794:
[----:B------:R-:W-:Y:S05]  /*d5a0*/  BSYNC B2 ;  /* 0x0000000000027941 */ /* 0x000fea0003800000 */
.L_x_793:
[----:B------:R-:W-:Y:S05]  /*d5b0*/  @P3 BRA `(.L_x_788) ;  /* 0x0000000000983947 */ /* 0x000fea0003800000 */
[----:B012---:R-:W0:Y:S01]  /*d5c0*/  LDS.128 R4, [R0+0xd000] ;  /* 0x00d0000000047984 */ /* 0x007e220000000c00 */
        /* <DEDUP_REMOVED lines=37> */
.L_x_788:
[----:B------:R-:W-:Y:S05]  /*d820*/  BSYNC B1 ;  /* 0x0000000000017941 */ /* 0x000fea0003800000 */
.L_x_787:
        /* <DEDUP_REMOVED lines=49> */
.L_x_798:
[----:B------:R-:W-:Y:S05]  /*db40*/  BSYNC B2 ;  /* 0x0000000000027941 */ /* 0x000fea0003800000 */
.L_x_797:
        /* <DEDUP_REMOVED lines=40> */
.L_x_800:
[----:B------:R-:W-:Y:S05]  /*ddd0*/  BSYNC B2 ;  /* 0x0000000000027941 */ /* 0x000fea0003800000 */
.L_x_799:
        /* <DEDUP_REMOVED lines=40> */
.L_x_802:
[----:B------:R-:W-:Y:S05]  /*e060*/  BSYNC B2 ;  /* 0x0000000000027941 */ /* 0x000fea0003800000 */
.L_x_801:
        /* <DEDUP_REMOVED lines=39> */
.L_x_796:
[----:B------:R-:W-:Y:S05]  /*e2e0*/  BSYNC B1 ;  /* 0x0000000000017941 */ /* 0x000fea0003800000 */
.L_x_795:
[----:B0123--:R-:W-:-:S04]  /*e2f0*/  IADD3 R4, R212, 0x60, RZ ;  /* 0x00000060d4047810 */ /* 0x00ffc80007ffe0ff */
        /* <DEDUP_REMOVED lines=10> */
[C---:B------:R-:W-:Y:S01]  /*e3a0*/  IMAD.U32 R35, R27.reuse, 0x10000, RZ ;  /* 0x000100001b237824 */ /* 0x040fe200078e00ff */
[----:B------:R-:W-:Y:S01]  /*e3b0*/  LOP3.LUT R38, R27, 0xffff0000, RZ, 0xc0, !PT ;  /* 0xffff00001b267812 */ /* 0x000fe200078ec0ff */
        /* <DEDUP_REMOVED lines=17> */
[----:B------:R-:W-:Y:S01]  /*e4d0*/  LOP3.LUT R7, R7, 0xffff0000, RZ, 0xc0, !PT ;  /* 0xffff000007077812 */ /* 0x000fe200078ec0ff */
[----:B------:R-:W-:Y:S01]  /*e4e0*/  FFMA.FTZ R5, R36, R30, -R31 ;  /* 0x0000001e24057223 */ /* 0x000fe2000001081f */
[C---:B------:R-:W-:Y:S01]  /*e4f0*/  LOP3.LUT R35, R26.reuse, 0xffff0000, RZ, 0xc0, !PT ;  /* 0xffff00001a237812 */ /* 0x040fe200078ec0ff */
[----:B------:R-:W-:Y:S02]  /*e500*/  IMAD.U32 R31, R26, 0x10000, RZ ;  /* 0x000100001a1f7824 */ /* 0x000fe400078e00ff */
[----:B------:R-:W-:Y:S01]  /*e510*/  FMUL.FTZ R26, R37, R6 ;  /* 0x00000006251a7220 */ /* 0x000fe20000410000 */
[-C--:B------:R-:W-:Y:S01]  /*e520*/  FMUL.FTZ R32, R39, R7.reuse ;  /* 0x0000000727207220 */ /* 0x080fe20000410000 */
[----:B------:R-:W-:Y:S01]  /*e530*/  FFMA.FTZ R30, R38, R30, R33 ;  /* 0x0000001e261e7223 */ /* 0x000fe20000010021 */
[----:B------:R-:W-:Y:S01]  /*e540*/  FMUL.FTZ R28, R31, R6 ;  /* 0x000000061f1c7220 */ /* 0x000fe20000410000 */
[----:B------:R-:W-:Y:S01]  /*e550*/  FMUL.FTZ R34, R35, R7 ;  /* 0x0000000723227220 */ /* 0x000fe20000410000 */
[----:B------:R-:W-:Y:S01]  /*e560*/  FFMA.FTZ R6, R31, R25, -R26 ;  /* 0x000000191f067223 */ /* 0x000fe2000001081a */
[----:B------:R-:W-:Y:S01]  /*e570*/  FFMA.FTZ R7, R35, R27, -R32 ;  /* 0x0000001b23077223 */ /* 0x000fe20000010820 */
[----:B------:R-:W-:Y:S01]  /*e580*/  FFMA.FTZ R25, R37, R25, R28 ;  /* 0x0000001925197223 */ /* 0x000fe2000001001c */
[----:B------:R-:W-:Y:S01]  /*e590*/  FFMA.FTZ R34, R39, R27, R34 ;  /* 0x0000001b27227223 */ /* 0x000fe20000010022 */
[----:B------:R-:W-:-:S02]  /*e5a0*/  F2FP.BF16.F32.PACK_AB R4, R29, R4 ;  /* 0x000000041d04723e */ /* 0x000fc400000010ff */
[----:B------:R-:W-:Y:S02]  /*e5b0*/  F2FP.BF16.F32.PACK_AB R5, R30, R5 ;  /* 0x000000051e05723e */ /* 0x000fe400000010ff */
[----:B------:R-:W-:Y:S02]  /*e5c0*/  F2FP.BF16.F32.PACK_AB R6, R25, R6 ;  /* 0x000000061906723e */ /* 0x000fe400000010ff */
[----:B------:R-:W-:-:S05]  /*e5d0*/  F2FP.BF16.F32.PACK_AB R7, R34, R7 ;  /* 0x000000072207723e */ /* 0x000fca00000010ff */
[----:B------:R0:W-:Y:S02]  /*e5e0*/  STS.128 [R0+0x3000], R4 ;  /* 0x0030000400007388 */ /* 0x0001e40000000c00 */
.L_x_805:
[----:B------:R-:W-:Y:S05]  /*e5f0*/  BSYNC B1 ;  /* 0x0000000000017941 */ /* 0x000fea0003800000 */
.L_x_804:
[----:B------:R-:W-:Y:S04]  /*e600*/  BSSY B1, `(.L_x_806) ;  /* 0x0000028000017945 */ /* 0x000fe80003800000 */
[----:B------:R-:W-:Y:S05]  /*e610*/  @P1 BRA `(.L_x_807) ;  /* 0x0000000000981947 */ /* 0x000fea0003800000 */
[----:B0-----:R-:W0:Y:S01]  /*e620*/  LDS.128 R4, [R0+0x7000] ;  /* 0x0070000000047984 */ /* 0x001e220000000c00 */
        /* <DEDUP_REMOVED lines=37> */
.L_x_807:
[----:B------:R-:W-:Y:S05]  /*e880*/  BSYNC B1 ;  /* 0x0000000000017941 */ /* 0x000fea0003800000 */
.L_x_806:
[----:B------:R-:W-:Y:S04]  /*e890*/  BSSY B1, `(.L_x_808) ;  /* 0x0000028000017945 */ /* 0x000fe80003800000 */
[----:B------:R-:W-:Y:S05]  /*e8a0*/  @P2 BRA `(.L_x_809) ;  /* 0x0000000000982947 */ /* 0x000fea0003800000 */
[----:B01----:R-:W0:Y:S01]  /*e8b0*/  LDS.128 R4, [R0+0xb000] ;  /* 0x00b0000000047984 */ /* 0x003e220000000c00 */
        /* <DEDUP_REMOVED lines=37> */
.L_x_809:
[----:B------:R-:W-:Y:S05]  /*eb10*/  BSYNC B1 ;  /* 0x0000000000017941 */ /* 0x000fea0003800000 */
.L_x_808:
[----:B------:R-:W-:Y:S05]  /*eb20*/  @P3 BRA `(.L_x_803) ;  /* 0x0000003400fc3947 */ /* 0x000fea0003800000 */
[----:B012---:R-:W0:Y:S01]  /*eb30*/  LDS.128 R4, [R0+0xf000] ;  /* 0x00f0000000047984 */ /* 0x007e220000000c00 */
        /* <DEDUP_REMOVED lines=36> */
[----:B------:R3:W-:Y:S01]  /*ed80*/  STS.128 [R0+0xf000], R4 ;  /* 0x00f0000400007388 */ /* 0x0007e20000000c00 */
[----:B------:R-:W-:Y:S05]  /*ed90*/  BRA `(.L_x_803) ;  /* 0x0000003400607947 */ /* 0x000fea0003800000 */
.L_x_773:
[----:B------:R-:W-:-:S03]  /*eda0*/  UMOV UR4, 0xffffffff ;  /* 0xffffffff00047882 */ /* 0x000fc60000000000 */
[----:B------:R-:W-:Y:S05]  /*edb0*/  BRA.DIV UR4, `(.L_x_810) ;  /* 0x000001aa041c7947 */ /* 0x000fea000b800000 */
[----:B------:R0:W1:Y:S04]  /*edc0*/  SHFL.IDX PT, R3, R25, RZ, 0x181f ;  /* 0x00181fff19037589 */ /* 0x00006800000e0000 */
[----:B------:R0:W2:Y:S04]  /*edd0*/  SHFL.IDX PT, R20, R24, RZ, 0x181f ;  /* 0x00181fff18147589 */ /* 0x0000a800000e0000 */
[----:B------:R0:W3:Y:S04]  /*ede0*/  SHFL.IDX PT, R21, R26, RZ, 0x181f ;  /* 0x00181fff1a157589 */ /* 0x0000e800000e0000 */
[----:B------:R-:W4:Y:S02]  /*edf0*/  SHFL.IDX PT, R28, R28, RZ, 0x181f ;  /* 0x00181fff1c1c7589 */ /* 0x000f2400000e0000 */
.L_x_1068:
[----:B------:R-:W-:Y:S01]  /*ee00*/  ULDC UR4, c[0x0][0x448] ;  /* 0x0001120000047ab9 */ /* 0x000fe20000000800 */
[----:B------:R-:W-:Y:S01]  /*ee10*/  LEA.HI R12, R236, R236, RZ, 0x1 ;  /* 0x000000ecec0c7211 */ /* 0x000fe200078f08ff */
[----:B------:R-:W-:Y:S01]  /*ee20*/  IMAD R34, R177, UR4, RZ ;  /* 0x00000004b1227c24 */ /* 0x000fe2000f8e02ff */
[----:B------:R-:W-:Y:S01]  /*ee30*/  BSSY B1, `(.L_x_811) ;  /* 0x0000027000017945 */ /* 0x000fe20003800000 */
[----:B------:R-:W-:Y:S02]  /*ee40*/  CS2R R4, SRZ ;  /* 0x0000000000047805 */ /* 0x000fe4000001ff00 */
[----:B0-----:R-:W-:Y:S02]  /*ee50*/  LOP3.LUT R25, R12, 0xfffffffe, RZ, 0xc0, !PT ;  /* 0xfffffffe0c197812 */ /* 0x001fe400078ec0ff */
[----:B------:R-:W-:Y:S02]  /*ee60*/  CS2R R10, SRZ ;  /* 0x00000000000a7805 */ /* 0x000fe4000001ff00 */
[----:B------:R-:W-:Y:S01]  /*ee70*/  ISETP.GE.AND P0, PT, R6, R34, PT ;  /* 0x000000220600720c */ /* 0x000fe20003f06270 */
[----:B------:R-:W-:Y:S01]  /*ee80*/  IMAD R34, R121, -0x80, R34 ;  /* 0xffffff8079227824 */ /* 0x000fe200078e0222 */
[----:B------:R-:W-:Y:S01]  /*ee90*/  CS2R R6, SRZ ;  /* 0x0000000000067805 */ /* 0x000fe2000001ff00 */
        /* <DEDUP_REMOVED lines=8> */
[----:B--2---:R-:W-:Y:S01]  /*ef20*/  IMAD.MOV.U32 R4, RZ, RZ, R20 ;  /* 0x000000ffff047224 */ /* 0x004fe200078e0014 */
[----:B------:R-:W-:Y:S01]  /*ef30*/  ISETP.GE.AND P2, PT, R16, UR4, PT ;  /* 0x0000000410007c0c */ /* 0x000fe2000bf46270 */
[----:B-1----:R-:W-:Y:S01]  /*ef40*/  IMAD.MOV.U32 R5, RZ, RZ, R3 ;  /* 0x000000ffff057224 */ /* 0x002fe200078e0003 */
[----:B------:R-:W-:Y:S01]  /*ef50*/  ISETP.GE.AND P3, PT, R213, UR4, PT ;  /* 0x00000004d5007c0c */ /* 0x000fe2000bf66270 */
[----:B----4-:R-:W-:Y:S01]  /*ef60*/  IMAD.MOV.U32 R6, RZ, RZ, R28 ;  /* 0x000000ffff067224 */ /* 0x010fe200078e001c */
[----:B------:R-:W-:Y:S02]  /*ef70*/  CS2R R14, SRZ ;  /* 0x00000000000e7805 */ /* 0x000fe4000001ff00 */
[----:B------:R-:W-:Y:S01]  /*ef80*/  CS2R R12, SRZ ;  /* 0x00000000000c7805 */ /* 0x000fe2000001ff00 */
[----:B------:R-:W-:-:S06]  /*ef90*/  ULDC.64 UR6, c[0x0][0x208] ;  /* 0x0000820000067ab9 */ /* 0x000fcc0000000a00 */
[C---:B------:R-:W-:Y:S01]  /*efa0*/  @!P2 IMAD.SHL.U32 R7, R16.reuse, 0x2, RZ ;  /* 0x000000021007a824 */ /* 0x040fe200078e00ff */
[----:B------:R-:W-:Y:S01]  /*efb0*/  @!P2 SHF.L.U64.HI R36, R16, 0x1, R17 ;  /* 0x000000011024a819 */ /* 0x000fe20000010211 */
[----:B------:R-:W-:-:S03]  /*efc0*/  @!P3 IMAD.SHL.U32 R31, R234, 0x8, RZ ;  /* 0x00000008ea1fb824 */ /* 0x000fc600078e00ff */
[-C--:B------:R-:W-:Y:S02]  /*efd0*/  @!P2 IADD3 R32, P0, R20, R7.reuse, RZ ;  /* 0x000000071420a210 */ /* 0x080fe40007f1e0ff */
[----:B------:R-:W-:Y:S01]  /*efe0*/  @!P2 IADD3 R20, P1, R28, R7, RZ ;  /* 0x000000071c14a210 */ /* 0x000fe20007f3e0ff */
[----:B---3--:R-:W-:Y:S02]  /*eff0*/  IMAD.MOV.U32 R7, RZ, RZ, R21 ;  /* 0x000000ffff077224 */ /* 0x008fe400078e0015 */
[----:B------:R-:W-:Y:S01]  /*f000*/  @!P3 IMAD.WIDE R28, R31, 0x2, R4 ;  /* 0x000000021f1cb825 */ /* 0x000fe200078e0204 */
[----:B------:R-:W-:-:S03]  /*f010*/  CS2R R4, SRZ ;  /* 0x0000000000047805 */ /* 0x000fc6000001ff00 */
[----:B------:R-:W-:Y:S01]  /*f020*/  @!P3 IMAD.WIDE R30, R31, 0x2, R6 ;  /* 0x000000021f1eb825 */ /* 0x000fe200078e0206 */
[----:B------:R-:W-:-:S03]  /*f030*/  CS2R R6, SRZ ;  /* 0x0000000000067805 */ /* 0x000fc6000001ff00 */
[--C-:B------:R-:W-:Y:S01]  /*f040*/  @!P2 IMAD.X R33, R3, 0x1, R36.reuse, P0 ;  /* 0x000000010321a824 */ /* 0x100fe200000e0624 */
[----:B------:R0:W5:Y:S01]  /*f050*/  @!P3 LD.E.128 R12, desc[UR6][R30.64] ;  /* 0x000000061e0cb980 */ /* 0x000162000c101d00 */
[----:B------:R-:W-:-:S03]  /*f060*/  @!P2 IMAD.X R21, R21, 0x1, R36, P1 ;  /* 0x000000011515a824 */ /* 0x000fc600008e0624 */
[----:B------:R0:W5:Y:S04]  /*f070*/  @!P3 LD.E.128 R4, desc[UR6][R28.64] ;  /* 0x000000061c04b980 */ /* 0x000168000c101d00 */
[----:B------:R0:W5:Y:S04]  /*f080*/  @!P2 LD.E.128 R8, desc[UR6][R32.64] ;  /* 0x000000062008a980 */ /* 0x000168000c101d00 */
[----:B------:R0:W5:Y:S02]  /*f090*/  @!P2 LD.E.128 R24, desc[UR6][R20.64] ;  /* 0x000000061418a980 */ /* 0x000164000c101d00 */
.L_x_812:
[----:B------:R-:W-:Y:S05]  /*f0a0*/  BSYNC B1 ;  /* 0x0000000000017941 */ /* 0x000fea0003800000 */
.L_x_811:
[--C-:B-----5:R-:W-:Y:S01]  /*f0b0*/  SHF.R.U64 R48, R8, 0x10, R9.reuse ;  /* 0x0000001008307819 */ /* 0x120fe20000001209 */
[--C-:B0-----:R-:W-:Y:S01]  /*f0c0*/  IMAD.MOV.U32 R29, RZ, RZ, R9.reuse ;  /* 0x000000ffff1d7224 */ /* 0x101fe200078e0009 */
[----:B------:R-:W-:Y:S01]  /*f0d0*/  SHF.R.U32.HI R46, RZ, 0x10, R9 ;  /* 0x00000010ff2e7819 */ /* 0x000fe20000011609 */
[----:B---3--:R-:W-:Y:S01]  /*f0e0*/  IMAD.MOV.U32 R21, RZ, RZ, R8 ;  /* 0x000000ffff157224 */ /* 0x008fe200078e0008 */
[----:B------:R-:W-:Y:S01]  /*f0f0*/  SHF.L.U32 R9, R35, 0x1f, RZ ;  /* 0x0000001f23097819 */ /* 0x000fe200000006ff */
[--C-:B----4-:R-:W-:Y:S01]  /*f100*/  IMAD.MOV.U32 R28, RZ, RZ, R11.reuse ;  /* 0x000000ffff1c7224 */ /* 0x110fe200078e000b */
[--C-:B------:R-:W-:Y:S01]  /*f110*/  SHF.R.U64 R51, R10, 0x10, R11.reuse ;  /* 0x000000100a337819 */ /* 0x100fe2000000120b */
[----:B-1----:R-:W-:Y:S01]  /*f120*/  IMAD.MOV.U32 R3, RZ, RZ, R4 ;  /* 0x000000ffff037224 */ /* 0x002fe200078e0004 */
[----:B------:R-:W0:Y:S01]  /*f130*/  SYNCS.PHASECHK.TRANS64.TRYWAIT P0, [R18+URZ+0x38800], R9 ;  /* 0x03880009120075a7 */ /* 0x000e22000800017f */
[----:B------:R-:W-:Y:S01]  /*f140*/  SHF.R.U32.HI R49, RZ, 0x10, R11 ;  /* 0x00000010ff317819 */ /* 0x000fe2000001160b */
[--C-:B------:R-:W-:Y:S01]  /*f150*/  IMAD.MOV.U32 R8, RZ, RZ, R5.reuse ;  /* 0x000000ffff087224 */ /* 0x100fe200078e0005 */
[--C-:B------:R-:W-:Y:S01]  /*f160*/  SHF.R.U64 R44, R4, 0x10, R5.reuse ;  /* 0x00000010042c7819 */ /* 0x100fe20000001205 */
[----:B--2---:R-:W-:Y:S01]  /*f170*/  IMAD.MOV.U32 R20, RZ, RZ, R10 ;  /* 0x000000ffff147224 */ /* 0x004fe200078e000a */
[----:B------:R-:W-:Y:S01]  /*f180*/  SHF.R.U32.HI R47, RZ, 0x10, R5 ;  /* 0x00000010ff2f7819 */ /* 0x000fe20000011605 */
[----:B------:R-:W-:Y:S01]  /*f190*/  IMAD.MOV.U32 R4, RZ, RZ, R6 ;  /* 0x000000ffff047224 */ /* 0x000fe200078e0006 */
[--C-:B------:R-:W-:Y:S01]  /*f1a0*/  SHF.R.U64 R45, R6, 0x10, R7.reuse ;  /* 0x00000010062d7819 */ /* 0x100fe20000001207 */
[--C-:B------:R-:W-:Y:S01]  /*f1b0*/  IMAD.MOV.U32 R5, RZ, RZ, R7.reuse ;  /* 0x000000ffff057224 */ /* 0x100fe200078e0007 */
        /* <DEDUP_REMOVED lines=9> */
[----:B------:R-:W-:Y:S01]  /*f250*/  BSSY B1, `(.L_x_813) ;  /* 0x0000018000017945 */ /* 0x000fe20003800000 */
[----:B------:R-:W-:Y:S01]  /*f260*/  VIMNMX R33, R34, 0x80, PT ;  /* 0x0000008022217848 */ /* 0x000fe20003fe0100 */
[----:B------:R-:W-:Y:S01]  /*f270*/  IMAD.MOV.U32 R7, RZ, RZ, R12 ;  /* 0x000000ffff077224 */ /* 0x000fe200078e000c */
[--C-:B------:R-:W-:Y:S01]  /*f280*/  SHF.R.U64 R36, R12, 0x10, R13.reuse ;  /* 0x000000100c247819 */ /* 0x100fe2000000120d */
[--C-:B------:R-:W-:Y:S01]  /*f290*/  IMAD.MOV.U32 R10, RZ, RZ, R13.reuse ;  /* 0x000000ffff0a7224 */ /* 0x100fe200078e000d */
[----:B------:R-:W-:Y:S01]  /*f2a0*/  SHF.R.U32.HI R39, RZ, 0x10, R13 ;  /* 0x00000010ff277819 */ /* 0x000fe2000001160d */
[----:B------:R-:W-:Y:S01]  /*f2b0*/  IMAD.MOV.U32 R6, RZ, RZ, R14 ;  /* 0x000000ffff067224 */ /* 0x000fe200078e000e */
[--C-:B------:R-:W-:Y:S01]  /*f2c0*/  SHF.R.U64 R37, R14, 0x10, R15.reuse ;  /* 0x000000100e257819 */ /* 0x100fe2000000120f */
[----:B------:R-:W-:Y:S01]  /*f2d0*/  IMAD.MOV.U32 R24, RZ, RZ, R15 ;  /* 0x000000ffff187224 */ /* 0x000fe200078e000f */
[----:B------:R-:W-:-:S02]  /*f2e0*/  PRMT R26, R29, 0x5410, R46 ;  /* 0x000054101d1a7816 */ /* 0x000fc4000000002e */
[----:B------:R-:W-:Y:S02]  /*f2f0*/  SHF.R.U32.HI R35, RZ, 0x10, R15 ;  /* 0x00000010ff237819 */ /* 0x000fe4000001160f */
[----:B------:R-:W-:Y:S02]  /*f300*/  PRMT R25, R21, 0x5410, R48 ;  /* 0x0000541015197816 */ /* 0x000fe40000000030 */
[----:B------:R-:W-:Y:S02]  /*f310*/  PRMT R27, R20, 0x5410, R51 ;  /* 0x00005410141b7816 */ /* 0x000fe40000000033 */
[----:B------:R-:W-:Y:S02]  /*f320*/  PRMT R28, R28, 0x5410, R49 ;  /* 0x000054101c1c7816 */ /* 0x000fe40000000031 */
[----:B------:R-:W-:Y:S02]  /*f330*/  PRMT R3, R3, 0x5410, R44 ;  /* 0x0000541003037816 */ /* 0x000fe4000000002c */
[----:B------:R-:W-:-:S02]  /*f340*/  ISETP.GE.AND P1, PT, R212, R33, PT ;  /* 0x00000021d400720c */ /* 0x000fc40003f26270 */
[----:B------:R-:W-:Y:S02]  /*f350*/  PRMT R12, R8, 0x5410, R47 ;  /* 0x00005410080c7816 */ /* 0x000fe4000000002f */
[----:B------:R-:W-:Y:S02]  /*f360*/  PRMT R13, R4, 0x5410, R45 ;  /* 0x00005410040d7816 */ /* 0x000fe4000000002d */
[----:B------:R-:W-:Y:S02]  /*f370*/  PRMT R14, R5, 0x5410, R42 ;  /* 0x00005410050e7816 */ /* 0x000fe4000000002a */
[----:B------:R-:W-:Y:S02]  /*f380*/  PRMT R29, R11, 0x5410, R40 ;  /* 0x000054100b1d7816 */ /* 0x000fe40000000028 */
[----:B------:R-:W-:Y:S02]  /*f390*/  PRMT R30, R30, 0x5410, R43 ;  /* 0x000054101e1e7816 */ /* 0x000fe4000000002b */
[----:B------:R-:W-:-:S02]  /*f3a0*/  PRMT R31, R31, 0x5410, R38 ;  /* 0x000054101f1f7816 */ /* 0x000fc40000000026 */
[----:B------:R-:W-:Y:S01]  /*f3b0*/  PRMT R32, R32, 0x5410, R41 ;  /* 0x0000541020207816 */ /* 0x000fe20000000029 */
[----:B0-----:R-:W-:Y:S06]  /*f3c0*/  @!P0 BRA `(.L_x_814) ;  /* 0x000001a4000c8947 */ /* 0x001fec0003800000 */
.L_x_1069:
[----:B------:R-:W-:Y:S05]  /*f3d0*/  BSYNC B1 ;  /* 0x0000000000017941 */ /* 0x000fea0003800000 */
.L_x_813:
[----:B------:R-:W-:Y:S01]  /*f3e0*/  BSSY B1, `(.L_x_815) ;  /* 0x00000bd000017945 */ /* 0x000fe20003800000 */
[----:B------:R-:W-:Y:S02]  /*f3f0*/  PRMT R15, R7, 0x5410, R36 ;  /* 0x00005410070f7816 */ /* 0x000fe40000000024 */
[----:B------:R-:W-:Y:S02]  /*f400*/  PRMT R20, R10, 0x5410, R39 ;  /* 0x000054100a147816 */ /* 0x000fe40000000027 */
[----:B------:R-:W-:Y:S02]  /*f410*/  PRMT R21, R6, 0x5410, R37 ;  /* 0x0000541006157816 */ /* 0x000fe40000000025 */
[----:B------:R-:W-:Y:S01]  /*f420*/  PRMT R24, R24, 0x5410, R35 ;  /* 0x0000541018187816 */ /* 0x000fe20000000023 */
[----:B------:R-:W-:Y:S06]  /*f430*/  @P1 BRA `(.L_x_816) ;  /* 0x0000000800dc1947 */ /* 0x000fec0003800000 */
[----:B------:R-:W1:Y:S01]  /*f440*/  LDC R53, c[0x0][0x3f4] ;  /* 0x0000fd00ff357b82 */ /* 0x000e620000000800 */
[----:B------:R-:W-:Y:S01]  /*f450*/  BSSY B2, `(.L_x_817) ;  /* 0x000005c000027945 */ /* 0x000fe20003800000 */
[----:B------:R-:W-:Y:S01]  /*f460*/  IMAD.SHL.U32 R54, R212, 0x40, RZ ;  /* 0x00000040d4367824 */ /* 0x000fe200078e00ff */
[-C--:B-1----:R-:W-:Y:S02]  /*f470*/  ISETP.GE.AND P0, PT, R16, R53.reuse, PT ;  /* 0x000000351000720c */ /* 0x082fe40003f06270 */
[----:B------:R-:W-:-:S11]  /*f480*/  ISETP.GE.AND P1, PT, R213, R53, PT ;  /* 0x00000035d500720c */ /* 0x000fd60003f26270 */
[----:B------:R-:W-:Y:S05]  /*f490*/  @P0 BRA `(.L_x_818) ;  /* 0x00000004005c0947 */ /* 0x000fea0003800000 */
[----:B------:R-:W-:Y:S01]  /*f4a0*/  LEA.HI R4, R53, R232, RZ, 0x1d ;  /* 0x000000e835047211 */ /* 0x000fe200078fe8ff */
[C---:B------:R-:W-:Y:S01]  /*f4b0*/  IMAD.U32 R46, R29.reuse, 0x10000, RZ ;  /* 0x000100001d2e7824 */ /* 0x040fe200078e00ff */
[----:B------:R-:W-:Y:S01]  /*f4c0*/  LOP3.LUT R43, R29, 0xffff0000, RZ, 0xc0, !PT ;  /* 0xffff00001d2b7812 */ /* 0x000fe200078ec0ff */
[----:B------:R-:W-:Y:S01]  /*f4d0*/  IMAD.U32 R44, R25, 0x10000, RZ ;  /* 0x00010000192c7824 */ /* 0x000fe200078e00ff */
[----:B------:R-:W-:Y:S01]  /*f4e0*/  SHF.R.S32.HI R7, RZ, 0x1f, R4 ;  /* 0x0000001fff077819 */ /* 0x000fe20000011404 */
[----:B------:R-:W-:Y:S02]  /*f4f0*/  IMAD.SHL.U32 R5, R4, 0x8, RZ ;  /* 0x0000000804057824 */ /* 0x000fe400078e00ff */
[----:B------:R-:W-:Y:S01]  /*f500*/  IMAD.U32 R45, R30, 0x10000, RZ ;  /* 0x000100001e2d7824 */ /* 0x000fe200078e00ff */
[----:B------:R-:W-:Y:S02]  /*f510*/  LEA.HI R7, R7, R4, RZ, 0x3 ;  /* 0x0000000407077211 */ /* 0x000fe400078f18ff */
[----:B------:R-:W-:-:S03]  /*f520*/  LOP3.LUT R5, R5, 0x38, RZ, 0xc0, !PT ;  /* 0x0000003805057812 */ /* 0x000fc600078ec0ff */
[----:B------:R-:W-:Y:S01]  /*f530*/  IMAD.SHL.U32 R7, R7, 0x400, RZ ;  /* 0x0000040007077824 */ /* 0x000fe200078e00ff */
[----:B------:R-:W-:-:S04]  /*f540*/  LOP3.LUT R5, R5, 0x1c0, R54, 0xf8, !PT ;  /* 0x000001c005057812 */ /* 0x000fc800078ef836 */
[----:B------:R-:W-:Y:S02]  /*f550*/  LOP3.LUT R5, R5, R228, RZ, 0x3c, !PT ;  /* 0x000000e405057212 */ /* 0x000fe400078e3cff */
[----:B------:R-:W-:-:S04]  /*f560*/  LOP3.LUT R4, R7, 0x7fffe000, RZ, 0xc0, !PT ;  /* 0x7fffe00007047812 */ /* 0x000fc800078ec0ff */
[----:B0-----:R-:W-:Y:S02]  /*f570*/  IADD3 R9, R5, R4, R227 ;  /* 0x0000000405097210 */ /* 0x001fe40007ffe0e3 */
[----:B------:R-:W0:Y:S02]  /*f580*/  LDS.128 R4, [R0] ;  /* 0x0000000000047984 */ /* 0x000e240000000c00 */
[----:B------:R-:W-:-:S05]  /*f590*/  LEA R34, R9, R18, 0x1 ;  /* 0x0000001209227211 */ /* 0x000fca00078e08ff */
[----:B------:R-:W1:Y:S01]  /*f5a0*/  LDS.128 R8, [R34+0x14400] ;  /* 0x0144000022087984 */ /* 0x000e620000000c00 */
[C---:B0-----:R-:W-:Y:S01]  /*f5b0*/  IMAD.U32 R35, R4.reuse, 0x10000, RZ ;  /* 0x0001000004237824 */ /* 0x041fe200078e00ff */
[----:B------:R-:W-:Y:S01]  /*f5c0*/  LOP3.LUT R4, R4, 0xffff0000, RZ, 0xc0, !PT ;  /* 0xffff000004047812 */ /* 0x000fe200078ec0ff */
[C---:B------:R-:W-:Y:S01]  /*f5d0*/  IMAD.U32 R36, R5.reuse, 0x10000, RZ ;  /* 0x0001000005247824 */ /* 0x040fe200078e00ff */
[----:B------:R-:W-:Y:S01]  /*f5e0*/  LOP3.LUT R5, R5, 0xffff0000, RZ, 0xc0, !PT ;  /* 0xffff000005057812 */ /* 0x000fe200078ec0ff */
[C---:B------:R-:W-:Y:S01]  /*f5f0*/  IMAD.U32 R37, R6.reuse, 0x10000, RZ ;  /* 0x0001000006257824 */ /* 0x040fe200078e00ff */
[----:B------:R-:W-:Y:S01]  /*f600*/  LOP3.LUT R6, R6, 0xffff0000, RZ, 0xc0, !PT ;  /* 0xffff000006067812 */ /* 0x000fe200078ec0ff */
[C---:B------:R-:W-:Y:S01]  /*f610*/  IMAD.U32 R38, R7.reuse, 0x10000, RZ ;  /* 0x0001000007267824 */ /* 0x040fe200078e00ff */
[----:B------:R-:W-:Y:S01]  /*f620*/  LOP3.LUT R7, R7, 0xffff0000, RZ, 0xc0, !PT ;  /* 0xffff000007077812 */ /* 0x000fe200078ec0ff */
[C---:B-1----:R-:W-:Y:S01]  /*f630*/  IMAD.U32 R39, R8.reuse, 0x10000, RZ ;  /* 0x0001000008277824 */ /* 0x042fe200078e00ff */
[----:B------:R-:W-:Y:S01]  /*f640*/  LOP3.LUT R8, R8, 0xffff0000, RZ, 0xc0, !PT ;  /* 0xffff000008087812 */ /* 0x000fe200078ec0ff */
[C---:B------:R-:W-:Y:S01]  /*f650*/  IMAD.U32 R40, R9.reuse, 0x10000, RZ ;  /* 0x0001000009287824 */ /* 0x040fe200078e00ff */
[----:B------:R-:W-:Y:S01]  /*f660*/  LOP3.LUT R9, R9, 0xffff0000, RZ, 0xc0, !PT ;  /* 0xffff000009097812 */ /* 0x000fe200078ec0ff */
[C---:B------:R-:W-:Y:S01]  /*f670*/  FMUL.FTZ R48, R39.reuse, R46 ;  /* 0x0000002e27307220 */ /* 0x040fe20000410000 */
[-C--:B------:R-:W-:Y:S01]  /*f680*/  FMUL.FTZ R50, R39, R44.reuse ;  /* 0x0000002c27327220 */ /* 0x080fe20000410000 */
[----:B------:R-:W-:Y:S01]  /*f690*/  LOP3.LUT R39, R25, 0xffff0000, RZ, 0xc0, !PT ;  /* 0xffff000019277812 */ /* 0x000fe200078ec0ff */
[----:B------:R-:W-:Y:S01]  /*f6a0*/  FMUL.FTZ R47, R8, R43 ;  /* 0x0000002b082f7220 */ /* 0x000fe20000410000 */
[C---:B------:R-:W-:Y:S01]  /*f6b0*/  FFMA.FTZ R48, R35.reuse, R44, -R48 ;  /* 0x0000002c23307223 */ /* 0x040fe20000010830 */
[----:B------:R-:W-:Y:S01]  /*f6c0*/  FFMA.FTZ R50, R35, R46, R50 ;  /* 0x0000002e23327223 */ /* 0x000fe20000010032 */
[----:B------:R-:W-:-:S02]  /*f6d0*/  IMAD.U32 R35, R26, 0x10000, RZ ;  /* 0x000100001a237824 */ /* 0x000fc400078e00ff */
[-C--:B------:R-:W-:Y:S01]  /*f6e0*/  FMUL.FTZ R49, R8, R39.reuse ;  /* 0x0000002708317220 */ /* 0x080fe20000410000 */
[----:B------:R-:W-:Y:S01]  /*f6f0*/  FFMA.FTZ R47, R4, R39, -R47 ;  /* 0x00000027042f7223 */ /* 0x000fe2000001082f */
[----:B------:R-:W-:Y:S01]  /*f700*/  FMUL.FTZ R39, R40, R45 ;  /* 0x0000002d28277220 */ /* 0x000fe20000410000 */
[----:B------:R-:W-:Y:S02]  /*f710*/  IMAD.U32 R41, R10, 0x10000, RZ ;  /* 0x000100000a297824 */ /* 0x000fe400078e00ff */
[----:B------:R-:W-:Y:S01]  /*f720*/  FMUL.FTZ R44, R40, R35 ;  /* 0x00000023282c7220 */ /* 0x000fe20000410000 */
[----:B------:R-:W-:Y:S01]  /*f730*/  FFMA.FTZ R49, R4, R43, R49 ;  /* 0x0000002b04317223 */ /* 0x000fe20000010031 */
[----:B------:R-:W-:Y:S01]  /*f740*/  LOP3.LUT R10, R10, 0xffff0000, RZ, 0xc0, !PT ;  /* 0xffff00000a0a7812 */ /* 0x000fe200078ec0ff */
[----:B------:R-:W-:Y:S01]  /*f750*/  FFMA.FTZ R40, R36, R35, -R39 ;  /* 0x0000002324287223 */ /* 0x000fe20000010827 */
[C---:B------:R-:W-:Y:S01]  /*f760*/  LOP3.LUT R43, R31.reuse, 0xffff0000, RZ, 0xc0, !PT ;  /* 0xffff00001f2b7812 */ /* 0x040fe200078ec0ff */
[----:B------:R-:W-:Y:S01]  /*f770*/  IMAD.U32 R8, R31, 0x10000, RZ ;  /* 0x000100001f087824 */ /* 0x000fe200078e00ff */
[C---:B------:R-:W-:Y:S01]  /*f780*/  LOP3.LUT R35, R27.reuse, 0xffff0000, RZ, 0xc0, !PT ;  /* 0xffff00001b237812 */ /* 0x040fe200078ec0ff */
[----:B------:R-:W-:-:S02]  /*f790*/  IMAD.U32 R4, R27, 0x10000, RZ ;  /* 0x000100001b047824 */ /* 0x000fc400078e00ff */
[----:B------:R-:W-:Y:S01]  /*f7a0*/  FFMA.FTZ R44, R36, R45, R44 ;  /* 0x0000002d242c7223 */ /* 0x000fe2000001002c */
[C---:B------:R-:W-:Y:S01]  /*f7b0*/  FMUL.FTZ R51, R10.reuse, R43 ;  /* 0x0000002b0a337220 */ /* 0x040fe20000410000 */
[C---:B------:R-:W-:Y:S01]  /*f7c0*/  FMUL.FTZ R36, R41.reuse, R8 ;  /* 0x0000000829247220 */ /* 0x040fe20000410000 */
[-C--:B------:R-:W-:Y:S01]  /*f7d0*/  FMUL.FTZ R46, R41, R4.reuse ;  /* 0x00000004292e7220 */ /* 0x080fe20000410000 */
[----:B------:R-:W-:Y:S01]  /*f7e0*/  FMUL.FTZ R10, R10, R35 ;  /* 0x000000230a0a7220 */ /* 0x000fe20000410000 */
[----:B------:R-:W-:Y:S02]  /*f7f0*/  IMAD.U32 R42, R11, 0x10000, RZ ;  /* 0x000100000b2a7824 */ /* 0x000fe400078e00ff */
[C---:B------:R-:W-:Y:S01]  /*f800*/  FFMA.FTZ R45, R37.reuse, R4, -R36 ;  /* 0x00000004252d7223 */ /* 0x040fe20000010824 */
[----:B------:R-:W-:Y:S02]  /*f810*/  IMAD.U32 R41, R32, 0x10000, RZ ;  /* 0x0001000020297824 */ /* 0x000fe400078e00ff */
[----:B------:R-:W-:Y:S01]  /*f820*/  FFMA.FTZ R46, R37, R8, R46 ;  /* 0x00000008252e7223 */ /* 0x000fe2000001002e */
[----:B------:R-:W-:-:S02]  /*f830*/  IMAD.U32 R39, R28, 0x10000, RZ ;  /* 0x000100001c277824 */ /* 0x000fc400078e00ff */
[----:B------:R-:W-:Y:S01]  /*f840*/  FFMA.FTZ R43, R6, R43, R10 ;  /* 0x0000002b062b7223 */ /* 0x000fe2000001000a */
[----:B------:R-:W-:Y:S01]  /*f850*/  LOP3.LUT R11, R11, 0xffff0000, RZ, 0xc0, !PT ;  /* 0xffff00000b0b7812 */ /* 0x000fe200078ec0ff */
[----:B------:R-:W-:Y:S01]  /*f860*/  FMUL.FTZ R37, R42, R41 ;  /* 0x000000292a257220 */ /* 0x000fe20000410000 */
[----:B------:R-:W-:Y:S01]  /*f870*/  FFMA.FTZ R52, R6, R35, -R51 ;  /* 0x0000002306347223 */ /* 0x000fe20000010833 */
[----:B------:R-:W-:Y:S01]  /*f880*/  LOP3.LUT R8, R30, 0xffff0000, RZ, 0xc0, !PT ;  /* 0xffff00001e087812 */ /* 0x000fe200078ec0ff */
[-C--:B------:R-:W-:Y:S01]  /*f890*/  FMUL.FTZ R35, R42, R39.reuse ;  /* 0x000000272a237220 */ /* 0x080fe20000410000 */
[----:B------:R-:W-:Y:S01]  /*f8a0*/  LOP3.LUT R10, R32, 0xffff0000, RZ, 0xc0, !PT ;  /* 0xffff0000200a7812 */ /* 0x000fe200078ec0ff */
[----:B------:R-:W-:Y:S01]  /*f8b0*/  FFMA.FTZ R37, R38, R39, -R37 ;  /* 0x0000002726257223 */ /* 0x000fe20000010825 */
[----:B------:R-:W-:Y:S01]  /*f8c0*/  LOP3.LUT R4, R26, 0xffff0000, RZ, 0xc0, !PT ;  /* 0xffff00001a047812 */ /* 0x000fe200078ec0ff */
[----:B------:R-:W-:Y:S01]  /*f8d0*/  FFMA.FTZ R38, R38, R41, R35 ;  /* 0x0000002926267223 */ /* 0x000fe20000010023 */
[----:B------:R-:W-:Y:S01]  /*f8e0*/  LOP3.LUT R6, R28, 0xffff0000, RZ, 0xc0, !PT ;  /* 0xffff00001c067812 */ /* 0x000fe200078ec0ff */
[----:B------:R-:W-:Y:S01]  /*f8f0*/  FMUL.FTZ R36, R9, R8 ;  /* 0x0000000809247220 */ /* 0x000fe20000410000 */
[----:B------:R-:W-:Y:S01]  /*f900*/  FMUL.FTZ R42, R11, R10 ;  /* 0x0000000a0b2a7220 */ /* 0x000fe20000410000 */
[----:B------:R-:W-:-:S02]  /*f910*/  FMUL.FTZ R35, R9, R4 ;  /* 0x0000000409237220 */ /* 0x000fc40000410000 */
[----:B------:R-:W-:Y:S01]  /*f920*/  FMUL.FTZ R11, R11, R6 ;  /* 0x000000060b0b7220 */ /* 0x000fe20000410000 */
[----:B------:R-:W-:Y:S01]  /*f930*/  FFMA.FTZ R9, R5, R4, -R36 ;  /* 0x0000000405097223 */ /* 0x000fe20000010824 */
[----:B------:R-:W-:Y:S01]  /*f940*/  FFMA.FTZ R42, R7, R6, -R42 ;  /* 0x00000006072a7223 */ /* 0x000fe2000001082a */
[----:B------:R-:W-:Y:S01]  /*f950*/  FFMA.FTZ R35, R5, R8, R35 ;  /* 0x0000000805237223 */ /* 0x000fe20000010023 */
[----:B------:R-:W-:Y:S01]  /*f960*/  FFMA.FTZ R11, R7, R10, R11 ;  /* 0x0000000a070b7223 */ /* 0x000fe2000001000b */
[----:B------:R-:W-:Y:S02]  /*f970*/  F2FP.BF16.F32.PACK_AB R6, R52, R45 ;  /* 0x0000002d3406723e */ /* 0x000fe400000010ff */
[----:B------:R-:W-:Y:S02]  /*f980*/  F2FP.BF16.F32.PACK_AB R4, R47, R48 ;  /* 0x000000302f04723e */ /* 0x000fe400000010ff */
[----:B------:R-:W-:Y:S02]  /*f990*/  F2FP.BF16.F32.PACK_AB R5, R9, R40 ;  /* 0x000000280905723e */ /* 0x000fe400000010ff */
[----:B------:R-:W-:-:S02]  /*f9a0*/  F2FP.BF16.F32.PACK_AB R7, R42, R37 ;  /* 0x000000252a07723e */ /* 0x000fc400000010ff */
[----:B------:R-:W-:Y:S02]  /*f9b0*/  F2FP.BF16.F32.PACK_AB R10, R43, R46 ;  /* 0x0000002e2b0a723e */ /* 0x000fe400000010ff */
[----:B------:R-:W-:Y:S01]  /*f9c0*/  F2FP.BF16.F32.PACK_AB R8, R49, R50 ;  /* 0x000000323108723e */ /* 0x000fe200000010ff */
[----:B------:R1:W-:Y:S01]  /*f9d0*/  STS.128 [R0], R4 ;  /* 0x0000000400007388 */ /* 0x0003e20000000c00 */
[----:B------:R-:W-:Y:S02]  /*f9e0*/  F2FP.BF16.F32.PACK_AB R9, R35, R44 ;  /* 0x0000002c2309723e */ /* 0x000fe400000010ff */
[----:B------:R-:W-:-:S05]  /*f9f0*/  F2FP.BF16.F32.PACK_AB R11, R11, R38 ;  /* 0x000000260b0b723e */ /* 0x000fca00000010ff */
[----:B------:R1:W-:Y:S02]  /*fa00*/  STS.128 [R34+0x14400], R8 ;  /* 0x0144000822007388 */ /* 0x0003e40000000c00 */
.L_x_818:
[----:B------:R-:W-:Y:S05]  /*fa10*/  BSYNC B2 ;  /* 0x0000000000027941 */ /* 0x000fea0003800000 */
.L_x_817:
[----:B------:R-:W-:Y:S05]  /*fa20*/  @P1 BRA `(.L_x_816) ;  /* 0x0000000400601947 */ /* 0x000fea0003800000 */
[----:B------:R-:W2:Y:S01]  /*fa30*/  LDL R50, [R1+0x84] ;  /* 0x0000840001327983 */ /* 0x000ea20000100800 */
[----:B-1----:R-:W-:Y:S01]  /*fa40*/  LEA.HI R0, R53, R234, RZ, 0x1d ;  /* 0x000000ea35007211 */ /* 0x002fe200078fe8ff */
[C---:B------:R-:W-:Y:S01]  /*fa50*/  IMAD.U32 R45, R15.reuse, 0x10000, RZ ;  /* 0x000100000f2d7824 */ /* 0x040fe200078e00ff */
[----:B------:R-:W-:Y:S01]  /*fa60*/  LOP3.LUT R47, R15, 0xffff0000, RZ, 0xc0, !PT ;  /* 0xffff00000f2f7812 */ /* 0x000fe200078ec0ff */
[----:B------:R-:W-:Y:S01]  /*fa70*/  IMAD.U32 R43, R3, 0x10000, RZ ;  /* 0x00010000032b7824 */ /* 0x000fe200078e00ff */
[----:B------:R-:W-:Y:S01]  /*fa80*/  SHF.R.S32.HI R5, RZ, 0x1f, R0 ;  /* 0x0000001fff057819 */ /* 0x000fe20000011400 */
[----:B------:R-:W-:-:S03]  /*fa90*/  IMAD.SHL.U32 R4, R0, 0x8, RZ ;  /* 0x0000000800047824 */ /* 0x000fc600078e00ff */
[----:B------:R-:W-:Y:S02]  /*faa0*/  LEA.HI R0, R5, R0, RZ, 0x3 ;  /* 0x0000000005007211 */ /* 0x000fe400078f18ff */
[----:B------:R-:W-:-:S03]  /*fab0*/  LOP3.LUT R4, R4, 0x38, RZ, 0xc0, !PT ;  /* 0x0000003804047812 */ /* 0x000fc600078ec0ff */
[----:B------:R-:W-:Y:S01]  /*fac0*/  IMAD.SHL.U32 R0, R0, 0x400, RZ ;  /* 0x0000040000007824 */ /* 0x000fe200078e00ff */
[----:B------:R-:W-:-:S04]  /*fad0*/  LOP3.LUT R5, R4, 0x1c0, R54, 0xf8, !PT ;  /* 0x000001c004057812 */ /* 0x000fc800078ef836 */
[----:B------:R-:W-:Y:S02]  /*fae0*/  LOP3.LUT R5, R5, R228, RZ, 0x3c, !PT ;  /* 0x000000e405057212 */ /* 0x000fe400078e3cff */
[----:B------:R-:W-:-:S04]  /*faf0*/  LOP3.LUT R0, R0, 0x7fffe000, RZ, 0xc0, !PT ;  /* 0x7fffe00000007812 */ /* 0x000fc800078ec0ff */
[----:B0-----:R-:W-:-:S05]  /*fb00*/  IADD3 R9, R5, R0, R227 ;  /* 0x0000000005097210 */ /* 0x001fca0007ffe0e3 */
[----:B------:R-:W-:-:S05]  /*fb10*/  IMAD R0, R9, 0x2, R18 ;  /* 0x0000000209007824 */ /* 0x000fca00078e0212 */
[----:B------:R-:W0:Y:S02]  /*fb20*/  LDS.128 R8, [R0+0x14400] ;  /* 0x0144000000087984 */ /* 0x000e240000000c00 */
[C---:B0-----:R-:W-:Y:S01]  /*fb30*/  IMAD.U32 R38, R8.reuse, 0x10000, RZ ;  /* 0x0001000008267824 */ /* 0x041fe200078e00ff */
[----:B------:R-:W-:Y:S01]  /*fb40*/  LOP3.LUT R8, R8, 0xffff0000, RZ, 0xc0, !PT ;  /* 0xffff000008087812 */ /* 0x000fe200078ec0ff */
[C---:B------:R-:W-:Y:S01]  /*fb50*/  IMAD.U32 R39, R9.reuse, 0x10000, RZ ;  /* 0x0001000009277824 */ /* 0x040fe200078e00ff */
[----:B------:R-:W-:Y:S01]  /*fb60*/  LOP3.LUT R9, R9, 0xffff0000, RZ, 0xc0, !PT ;  /* 0xffff000009097812 */ /* 0x000fe200078ec0ff */
[C---:B------:R-:W-:Y:S01]  /*fb70*/  FMUL.FTZ R49, R38.reuse, R45 ;  /* 0x0000002d26317220 */ /* 0x040fe20000410000 */
[----:B------:R-:W-:Y:S01]  /*fb80*/  FMUL.FTZ R51, R38, R43 ;  /* 0x0000002b26337220 */ /* 0x000fe20000410000 */
[----:B------:R-:W-:Y:S01]  /*fb90*/  FMUL.FTZ R53, R8, R47 ;  /* 0x0000002f08357220 */ /* 0x000fe20000410000 */
[----:B------:R-:W-:Y:S02]  /*fba0*/  IMAD.U32 R38, R20, 0x10000, RZ ;  /* 0x0001000014267824 */ /* 0x000fe400078e00ff */
[C---:B------:R-:W-:Y:S01]  /*fbb0*/  IMAD.U32 R40, R10.reuse, 0x10000, RZ ;  /* 0x000100000a287824 */ /* 0x040fe200078e00ff */
[----:B------:R-:W-:Y:S01]  /*fbc0*/  LOP3.LUT R10, R10, 0xffff0000, RZ, 0xc0, !PT ;  /* 0xffff00000a0a7812 */ /* 0x000fe200078ec0ff */
[C---:B------:R-:W-:Y:S01]  /*fbd0*/  IMAD.U32 R41, R11.reuse, 0x10000, RZ ;  /* 0x000100000b297824 */ /* 0x040fe200078e00ff */
[----:B------:R-:W-:Y:S01]  /*fbe0*/  LOP3.LUT R11, R11, 0xffff0000, RZ, 0xc0, !PT ;  /* 0xffff00000b0b7812 */ /* 0x000fe200078ec0ff */
[----:B--2---:R-:W0:Y:S02]  /*fbf0*/  LDS.128 R4, [R50] ;  /* 0x0000000032047984 */ /* 0x004e240000000c00 */
[C---:B0-----:R-:W-:Y:S01]  /*fc00*/  IMAD.U32 R34, R4.reuse, 0x10000, RZ ;  /* 0x0001000004227824 */ /* 0x041fe200078e00ff */
[----:B------:R-:W-:Y:S01]  /*fc10*/  LOP3.LUT R4, R4, 0xffff0000, RZ, 0xc0, !PT ;  /* 0xffff000004047812 */ /* 0x000fe200078ec0ff */
[C---:B------:R-:W-:Y:S01]  /*fc20*/  IMAD.U32 R35, R5.reuse, 0x10000, RZ ;  /* 0x0001000005237824 */ /* 0x040fe200078e00ff */
[----:B------:R-:W-:Y:S01]  /*fc30*/  LOP3.LUT R5, R5, 0xffff0000, RZ, 0xc0, !PT ;  /* 0xffff000005057812 */ /* 0x000fe200078ec0ff */
[C---:B------:R-:W-:Y:S01]  /*fc40*/  FFMA.FTZ R49, R34.reuse, R43, -R49 ;  /* 0x0000002b22317223 */ /* 0x040fe20000010831 */
[----:B------:R-:W-:Y:S01]  /*fc50*/  LOP3.LUT R43, R3, 0xffff0000, RZ, 0xc0, !PT ;  /* 0xffff0000032b7812 */ /* 0x000fe200078ec0ff */
[----:B------:R-:W-:Y:S01]  /*fc60*/  FFMA.FTZ R51, R34, R45, R51 ;  /* 0x0000002d22337223 */ /* 0x000fe20000010033 */
[----:B------:R-:W-:-:S02]  /*fc70*/  IMAD.U32 R34, R12, 0x10000, RZ ;  /* 0x000100000c227824 */ /* 0x000fc400078e00ff */
[----:B------:R-:W-:Y:S02]  /*fc80*/  IMAD.U32 R36, R6, 0x10000, RZ ;  /* 0x0001000006247824 */ /* 0x000fe400078e00ff */
[-C--:B------:R-:W-:Y:S01]  /*fc90*/  FMUL.FTZ R45, R8, R43.reuse ;  /* 0x0000002b082d7220 */ /* 0x080fe20000410000 */
[C---:B------:R-:W-:Y:S01]  /*fca0*/  FFMA.FTZ R42, R4.reuse, R43, -R53 ;  /* 0x0000002b042a7223 */ /* 0x040fe20000010835 */
[----:B------:R-:W-:Y:S01]  /*fcb0*/  FMUL.FTZ R8, R39, R38 ;  /* 0x0000002627087220 */ /* 0x000fe20000410000 */
[----:B------:R-:W-:Y:S02]  /*fcc0*/  IMAD.U32 R43, R21, 0x10000, RZ ;  /* 0x00010000152b7824 */ /* 0x000fe400078e00ff */
[-C--:B------:R-:W-:Y:S01]  /*fcd0*/  FMUL.FTZ R53, R39, R34.reuse ;  /* 0x0000002227357220 */ /* 0x080fe20000410000 */
[----:B------:R-:W-:Y:S01]  /*fce0*/  FFMA.FTZ R44, R4, R47, R45 ;  /* 0x0000002f042c7223 */ /* 0x000fe2000001002d */
[----:B------:R-:W-:Y:S01]  /*fcf0*/  FFMA.FTZ R46, R35, R34, -R8 ;  /* 0x00000022232e7223 */ /* 0x000fe20000010808 */
[----:B------:R-:W-:-:S02]  /*fd00*/  IMAD.U32 R39, R13, 0x10000, RZ ;  /* 0x000100000d277824 */ /* 0x000fc400078e00ff */
[----:B------:R-:W-:Y:S01]  /*fd10*/  FFMA.FTZ R53, R35, R38, R53 ;  /* 0x0000002623357223 */ /* 0x000fe20000010035 */
[----:B------:R-:W-:Y:S01]  /*fd20*/  FMUL.FTZ R47, R40, R43 ;  /* 0x0000002b282f7220 */ /* 0x000fe20000410000 */
[----:B------:R-:W-:Y:S01]  /*fd30*/  LOP3.LUT R45, R21, 0xffff0000, RZ, 0xc0, !PT ;  /* 0xffff0000152d7812 */ /* 0x000fe200078ec0ff */
[----:B------:R-:W-:Y:S01]  /*fd40*/  IMAD.U32 R34, R24, 0x10000, RZ ;  /* 0x0001000018227824 */ /* 0x000fe200078e00ff */
[----:B------:R-:W-:Y:S01]  /*fd50*/  LOP3.LUT R35, R13, 0xffff0000, RZ, 0xc0, !PT ;  /* 0xffff00000d237812 */ /* 0x000fe200078ec0ff */
[-C--:B------:R-:W-:Y:S01]  /*fd60*/  FMUL.FTZ R55, R40, R39.reuse ;  /* 0x0000002728377220 */ /* 0x080fe20000410000 */
[----:B------:R-:W-:Y:S01]  /*fd70*/  LOP3.LUT R6, R6, 0xffff0000, RZ, 0xc0, !PT ;  /* 0xffff000006067812 */ /* 0x000fe200078ec0ff */
[----:B------:R-:W-:Y:S01]  /*fd80*/  FFMA.FTZ R47, R36, R39, -R47 ;  /* 0x00000027242f7223 */ /* 0x000fe2000001082f */
[C---:B------:R-:W-:Y:S01]  /*fd90*/  FMUL.FTZ R39, R10.reuse, R45 ;  /* 0x0000002d0a277220 */ /* 0x040fe20000410000 */
[----:B------:R-:W-:Y:S02]  /*fda0*/  IMAD.U32 R37, R7, 0x10000, RZ ;  /* 0x0001000007257824 */ /* 0x000fe400078e00ff */
[----:B------:R-:W-:Y:S01]  /*fdb0*/  FMUL.FTZ R10, R10, R35 ;  /* 0x000000230a0a7220 */ /* 0x000fe20000410000 */
[----:B------:R-:W-:-:S02]  /*fdc0*/  IMAD.U32 R4, R14, 0x10000, RZ ;  /* 0x000100000e047824 */ /* 0x000fc400078e00ff */
[----:B------:R-:W-:Y:S01]  /*fdd0*/  FMUL.FTZ R8, R41, R34 ;  /* 0x0000002229087220 */ /* 0x000fe20000410000 */
[----:B------:R-:W-:Y:S01]  /*fde0*/  FFMA.FTZ R55, R36, R43, R55 ;  /* 0x0000002b24377223 */ /* 0x000fe20000010037 */
[C---:B------:R-:W-:Y:S01]  /*fdf0*/  FFMA.FTZ R36, R6.reuse, R35, -R39 ;  /* 0x0000002306247223 */ /* 0x040fe20000010827 */
[----:B------:R-:W-:Y:S01]  /*fe00*/  FFMA.FTZ R38, R6, R45, R10 ;  /* 0x0000002d06267223 */ /* 0x000fe2000001000a */
[-C--:B------:R-:W-:Y:S01]  /*fe10*/  FFMA.FTZ R39, R37, R4.reuse, -R8 ;  /* 0x0000000425277223 */ /* 0x080fe20000010808 */
[----:B------:R-:W-:Y:S01]  /*fe20*/  FMUL.FTZ R40, R41, R4 ;  /* 0x0000000429287220 */ /* 0x000fe20000410000 */
[----:B------:R-:W-:Y:S02]  /*fe30*/  LOP3.LUT R8, R20, 0xffff0000, RZ, 0xc0, !PT ;  /* 0xffff000014087812 */ /* 0x000fe400078ec0ff */
[----:B------:R-:W-:Y:S01]  /*fe40*/  LOP3.LUT R10, R24, 0xffff0000, RZ, 0xc0, !PT ;  /* 0xffff0000180a7812 */ /* 0x000fe200078ec0ff */
[----:B------:R-:W-:Y:S01]  /*fe50*/  FFMA.FTZ R40, R37, R34, R40 ;  /* 0x0000002225287223 */ /* 0x000fe20000010028 */
[----:B------:R-:W-:Y:S01]  /*fe60*/  LOP3.LUT R4, R12, 0xffff0000, RZ, 0xc0, !PT ;  /* 0xffff00000c047812 */ /* 0x000fe200078ec0ff */
[----:B------:R-:W-:Y:S01]  /*fe70*/  FMUL.FTZ R34, R9, R8 ;  /* 0x0000000809227220 */ /* 0x000fe20000410000 */
[----:B------:R-:W-:Y:S01]  /*fe80*/  LOP3.LUT R6, R14, 0xffff0000, RZ, 0xc0, !PT ;  /* 0xffff00000e067812 */ /* 0x000fe200078ec0ff */
[----:B------:R-:W-:Y:S01]  /*fe90*/  FMUL.FTZ R48, R11, R10 ;  /* 0x0000000a0b307220 */ /* 0x000fe20000410000 */
[----:B------:R-:W-:Y:S01]  /*fea0*/  LOP3.LUT R7, R7, 0xffff0000, RZ, 0xc0, !PT ;  /* 0xffff000007077812 */ /* 0x000fe200078ec0ff */
[-C--:B------:R-:W-:Y:S01]  /*feb0*/  FMUL.FTZ R35, R9, R4.reuse ;  /* 0x0000000409237220 */ /* 0x080fe20000410000 */
[----:B------:R-:W-:Y:S01]  /*fec0*/  FFMA.FTZ R9, R5, R4, -R34 ;  /* 0x0000000405097223 */ /* 0x000fe20000010822 */
[-C--:B------:R-:W-:Y:S01]  /*fed0*/  FMUL.FTZ R11, R11, R6.reuse ;  /* 0x000000060b0b7220 */ /* 0x080fe20000410000 */
[----:B------:R-:W-:Y:S01]  /*fee0*/  F2FP.BF16.F32.PACK_AB R4, R42, R49 ;  /* 0x000000312a04723e */ /* 0x000fe200000010ff */
[----:B------:R-:W-:Y:S01]  /*fef0*/  FFMA.FTZ R48, R7, R6, -R48 ;  /* 0x0000000607307223 */ /* 0x000fe20000010830 */
[----:B------:R-:W-:Y:S01]  /*ff00*/  FFMA.FTZ R34, R5, R8, R35 ;  /* 0x0000000805227223 */ /* 0x000fe20000010023 */
[----:B------:R-:W-:Y:S01]  /*ff10*/  FFMA.FTZ R11, R7, R10, R11 ;  /* 0x0000000a070b7223 */ /* 0x000fe2000001000b */
[----:B------:R-:W-:-:S02]  /*ff20*/  F2FP.BF16.F32.PACK_AB R6, R36, R47 ;  /* 0x0000002f2406723e */ /* 0x000fc400000010ff */
[----:B------:R-:W-:Y:S02]  /*ff30*/  F2FP.BF16.F32.PACK_AB R5, R9, R46 ;  /* 0x0000002e0905723e */ /* 0x000fe400000010ff */
[----:B------:R-:W-:Y:S02]  /*ff40*/  F2FP.BF16.F32.PACK_AB R7, R48, R39 ;  /* 0x000000273007723e */ /* 0x000fe400000010ff */
[----:B------:R-:W-:Y:S02]  /*ff50*/  F2FP.BF16.F32.PACK_AB R10, R38, R55 ;  /* 0x00000037260a723e */ /* 0x000fe400000010ff */
[----:B------:R-:W-:Y:S01]  /*ff60*/  F2FP.BF16.F32.PACK_AB R8, R44, R51 ;  /* 0x000000332c08723e */ /* 0x000fe200000010ff */
[----:B------:R2:W-:Y:S01]  /*ff70*/  STS.128 [R50], R4 ;  /* 0x0000000432007388 */ /* 0x0005e20000000c00 */
[----:B------:R-:W-:Y:S02]  /*ff80*/  F2FP.BF16.F32.PACK_AB R9, R34, R53 ;  /* 0x000000352209723e */ /* 0x000fe400000010ff */
[----:B------:R-:W-:-:S05]  /*ff90*/  F2FP.BF16.F32.PACK_AB R11, R11, R40 ;  /* 0x000000280b0b723e */ /* 0x000fca00000010ff */
[----:B------:R2:W-:Y:S02]  /*ffa0*/  STS.128 [R0+0x14400], R8 ;  /* 0x0144000800007388 */ /* 0x0005e40000000c00 */
.L_x_816:
[----:B------:R-:W-:Y:S05]  /*ffb0*/  BSYNC B1 ;  /* 0x0000000000017941 */ /* 0x000fea0003800000 */
.L_x_815:
[----:B-12---:R-:W-:Y:S01]  /*ffc0*/  VIADD R0, R212, 0x20 ;  /* 0x00000020d4007836 */ /* 0x006fe20000000000 */
[----:B------:R-:W-:Y:S04]  /*ffd0*/  BSSY B1, `(.L_x_819) ;  /* 0x00000b9000017945 */ /* 0x000fe80003800000 */
[----:B------:R-:W-:-:S13]  /*ffe0*/  ISETP.GE.AND P0, PT, R0, R33, PT ;  /* 0x000000210000720c */ /* 0x000fda0003f06270 */
[----:B------:R-:W-:Y:S05]  /*fff0*/  @P0 BRA `(.L_x_820) ;  /* 0x0000000800d80947 */ /* 0x000fea0003800000 */
[----:B------:R-:W1:Y:S01]  /*10000*/  LDC R51, c[0x0][0x3f4] ;  /* 0x0000fd00ff337b82 */ /* 0x000e620000000800 */
[----:B------:R-:W-:Y:S01]  /*10010*/  BSSY B2, `(.L_x_821) ;  /* 0x000005c000027945 */ /* 0x000fe20003800000 */
[----:B------:R-:W-:Y:S02]  /*10020*/  SHF.R.U32.HI R52, RZ, 0x3, R223 ;  /* 0x00000003ff347819 */ /* 0x000fe400000116df */
[-C--:B-1----:R-:W-:Y:S02]  /*10030*/  ISETP.GE.AND P0, PT, R16, R51.reuse, PT ;  /* 0x000000331000720c */ /* 0x082fe40003f06270 */
[----:B------:R-:W-:-:S11]  /*10040*/  ISETP.GE.AND P1, PT, R213, R51, PT ;  /* 0x00000033d500720c */ /* 0x000fd60003f26270 */
[----:B------:R-:W-:Y:S05]  /*10050*/  @P0 BRA `(.L_x_822) ;  /* 0x00000004005c0947 */ /* 0x000fea0003800000 */
[----:B------:R-:W2:Y:S01]  /*10060*/  LDL R50, [R1+0x80] ;  /* 0x0000800001327983 */ /* 0x000ea20000100800 */
[----:B------:R-:W-:Y:S01]  /*10070*/  LEA.HI R0, R51, R232, RZ, 0x1d ;  /* 0x000000e833007211 */ /* 0x000fe200078fe8ff */
[C---:B------:R-:W-:Y:S01]  /*10080*/  IMAD.U32 R44, R29.reuse, 0x10000, RZ ;  /* 0x000100001d2c7824 */ /* 0x040fe200078e00ff */
[----:B------:R-:W-:Y:S01]  /*10090*/  LOP3.LUT R46, R29, 0xffff0000, RZ, 0xc0, !PT ;  /* 0xffff00001d2e7812 */ /* 0x000fe200078ec0ff */
[----:B------:R-:W-:Y:S01]  /*100a0*/  IMAD.U32 R42, R25, 0x10000, RZ ;  /* 0x00010000192a7824 */ /* 0x000fe200078e00ff */
[----:B------:R-:W-:Y:S01]  /*100b0*/  SHF.R.S32.HI R5, RZ, 0x1f, R0 ;  /* 0x0000001fff057819 */ /* 0x000fe20000011400 */
[----:B------:R-:W-:Y:S01]  /*100c0*/  IMAD.SHL.U32 R4, R0, 0x8, RZ ;  /* 0x0000000800047824 */ /* 0x000fe200078e00ff */
[----:B------:R-:W-:Y:S01]  /*100d0*/  LOP3.LUT R57, R32, 0xffff0000, RZ, 0xc0, !PT ;  /* 0xffff000020397812 */ /* 0x000fe200078ec0ff */
[----:B------:R-:W-:Y:S01]  /*100e0*/  IMAD.U32 R55, R30, 0x10000, RZ ;  /* 0x000100001e377824 */ /* 0x000fe200078e00ff */
[----:B------:R-:W-:Y:S01]  /*100f0*/  LEA.HI R5, R5, R0, RZ, 0x3 ;  /* 0x0000000005057211 */ /* 0x000fe200078f18ff */
[----:B------:R-:W-:Y:S01]  /*10100*/  IMAD.U32 R53, R26, 0x10000, RZ ;  /* 0x000100001a357824 */ /* 0x000fe200078e00ff */
[----:B------:R-:W-:Y:S01]  /*10110*/  LOP3.LUT R0, R223, 0x38, R4, 0xf8, !PT ;  /* 0x00000038df007812 */ /* 0x000fe200078ef804 */
[----:B------:R-:W-:-:S02]  /*10120*/  IMAD.U32 R48, R31, 0x10000, RZ ;  /* 0x000100001f307824 */ /* 0x000fc400078e00ff */
[----:B------:R-:W-:Y:S01]  /*10130*/  IMAD.SHL.U32 R4, R5, 0x400, RZ ;  /* 0x0000040005047824 */ /* 0x000fe200078e00ff */
[----:B------:R-:W-:-:S04]  /*10140*/  LOP3.LUT R5, R0, R52, RZ, 0x3c, !PT ;  /* 0x0000003400057212 */ /* 0x000fc800078e3cff */
        /* <DEDUP_REMOVED lines=8> */
[-C--:B------:R-:W-:Y:S01]  /*101d0*/  FMUL.FTZ R43, R44, R38.reuse ;  /* 0x000000262c2b7220 */ /* 0x080fe20000410000 */
[----:B------:R-:W-:Y:S01]  /*101e0*/  FMUL.FTZ R45, R42, R38 ;  /* 0x000000262a2d7220 */ /* 0x000fe20000410000 */
[----:B------:R-:W-:Y:S01]  /*101f0*/  LOP3.LUT R38, R25, 0xffff0000, RZ, 0xc0, !PT ;  /* 0xffff000019267812 */ /* 0x000fe200078ec0ff */
[----:B------:R-:W-:Y:S01]  /*10200*/  FMUL.FTZ R47, R46, R8 ;  /* 0x000000082e2f7220 */ /* 0x000fe20000410000 */
[C---:B------:R-:W-:Y:S01]  /*10210*/  IMAD.U32 R40, R10.reuse, 0x10000, RZ ;  /* 0x000100000a287824 */ /* 0x040fe200078e00ff */
[----:B------:R-:W-:Y:S01]  /*10220*/  LOP3.LUT R10, R10, 0xffff0000, RZ, 0xc0, !PT ;  /* 0xffff00000a0a7812 */ /* 0x000fe200078ec0ff */
[----:B------:R-:W-:-:S02]  /*10230*/  IMAD.U32 R41, R11, 0x10000, RZ ;  /* 0x000100000b297824 */ /* 0x000fc400078e00ff */
[----:B------:R-:W-:Y:S01]  /*10240*/  FMUL.FTZ R49, R38, R8 ;  /* 0x0000000826317220 */ /* 0x000fe20000410000 */
[----:B------:R-:W-:Y:S01]  /*10250*/  LOP3.LUT R11, R11, 0xffff0000, RZ, 0xc0, !PT ;  /* 0xffff00000b0b7812 */ /* 0x000fe200078ec0ff */
[----:B--2---:R-:W0:Y:S02]  /*10260*/  LDS.128 R4, [R50] ;  /* 0x0000000032047984 */ /* 0x004e240000000c00 */
[C---:B0-----:R-:W-:Y:S01]  /*10270*/  IMAD.U32 R34, R4.reuse, 0x10000, RZ ;  /* 0x0001000004227824 */ /* 0x041fe200078e00ff */
[----:B------:R-:W-:Y:S01]  /*10280*/  LOP3.LUT R4, R4, 0xffff0000, RZ, 0xc0, !PT ;  /* 0xffff000004047812 */ /* 0x000fe200078ec0ff */
[C---:B------:R-:W-:Y:S01]  /*10290*/  IMAD.U32 R35, R5.reuse, 0x10000, RZ ;  /* 0x0001000005237824 */ /* 0x040fe200078e00ff */
[----:B------:R-:W-:Y:S01]  /*102a0*/  LOP3.LUT R5, R5, 0xffff0000, RZ, 0xc0, !PT ;  /* 0xffff000005057812 */ /* 0x000fe200078ec0ff */
[----:B------:R-:W-:Y:S01]  /*102b0*/  FFMA.FTZ R43, R42, R34, -R43 ;  /* 0x000000222a2b7223 */ /* 0x000fe2000001082b */
[-C--:B------:R-:W-:Y:S01]  /*102c0*/  FMUL.FTZ R42, R53, R39.reuse ;  /* 0x00000027352a7220 */ /* 0x080fe20000410000 */
[----:B------:R-:W-:Y:S01]  /*102d0*/  FFMA.FTZ R8, R38, R4, -R47 ;  /* 0x0000000426087223 */ /* 0x000fe2000001082f */
[----:B------:R-:W-:Y:S01]  /*102e0*/  FMUL.FTZ R38, R55, R39 ;  /* 0x0000002737267220 */ /* 0x000fe20000410000 */
[----:B------:R-:W-:Y:S01]  /*102f0*/  FFMA.FTZ R45, R44, R34, R45 ;  /* 0x000000222c2d7223 */ /* 0x000fe2000001002d */
[----:B------:R-:W-:Y:S01]  /*10300*/  FFMA.FTZ R34, R46, R4, R49 ;  /* 0x000000042e227223 */ /* 0x000fe20000010031 */
[----:B------:R-:W-:-:S02]  /*10310*/  IMAD.U32 R4, R27, 0x10000, RZ ;  /* 0x000100001b047824 */ /* 0x000fc400078e00ff */
[-C--:B------:R-:W-:Y:S01]  /*10320*/  FFMA.FTZ R38, R53, R35.reuse, -R38 ;  /* 0x0000002335267223 */ /* 0x080fe20000010826 */
[----:B------:R-:W-:Y:S01]  /*10330*/  FFMA.FTZ R42, R55, R35, R42 ;  /* 0x00000023372a7223 */ /* 0x000fe2000001002a */
[----:B------:R-:W-:Y:S01]  /*10340*/  LOP3.LUT R44, R27, 0xffff0000, RZ, 0xc0, !PT ;  /* 0xffff00001b2c7812 */ /* 0x000fe200078ec0ff */
[----:B------:R-:W-:Y:S01]  /*10350*/  IMAD.U32 R36, R6, 0x10000, RZ ;  /* 0x0001000006247824 */ /* 0x000fe200078e00ff */
[----:B------:R-:W-:Y:S01]  /*10360*/  LOP3.LUT R46, R31, 0xffff0000, RZ, 0xc0, !PT ;  /* 0xffff00001f2e7812 */ /* 0x000fe200078ec0ff */
[-C--:B------:R-:W-:Y:S01]  /*10370*/  FMUL.FTZ R35, R48, R40.reuse ;  /* 0x0000002830237220 */ /* 0x080fe20000410000 */
[----:B------:R-:W-:Y:S01]  /*10380*/  IMAD.U32 R55, R32, 0x10000, RZ ;  /* 0x0001000020377824 */ /* 0x000fe200078e00ff */
[----:B------:R-:W-:Y:S01]  /*10390*/  LOP3.LUT R6, R6, 0xffff0000, RZ, 0xc0, !PT ;  /* 0xffff000006067812 */ /* 0x000fe200078ec0ff */
[C---:B------:R-:W-:Y:S01]  /*103a0*/  FMUL.FTZ R39, R4.reuse, R40 ;  /* 0x0000002804277220 */ /* 0x040fe20000410000 */
[----:B------:R-:W-:Y:S01]  /*103b0*/  FFMA.FTZ R35, R4, R36, -R35 ;  /* 0x0000002404237223 */ /* 0x000fe20000010823 */
[-C--:B------:R-:W-:Y:S01]  /*103c0*/  FMUL.FTZ R47, R46, R10.reuse ;  /* 0x0000000a2e2f7220 */ /* 0x080fe20000410000 */
[----:B------:R-:W-:Y:S01]  /*103d0*/  FMUL.FTZ R49, R44, R10 ;  /* 0x0000000a2c317220 */ /* 0x000fe20000410000 */
[----:B------:R-:W-:-:S02]  /*103e0*/  IMAD.U32 R37, R7, 0x10000, RZ ;  /* 0x0001000007257824 */ /* 0x000fc400078e00ff */
[-C--:B------:R-:W-:Y:S01]  /*103f0*/  FMUL.FTZ R4, R55, R41.reuse ;  /* 0x0000002937047220 */ /* 0x080fe20000410000 */
[----:B------:R-:W-:Y:S02]  /*10400*/  IMAD.U32 R53, R28, 0x10000, RZ ;  /* 0x000100001c357824 */ /* 0x000fe400078e00ff */
[----:B------:R-:W-:Y:S01]  /*10410*/  FFMA.FTZ R10, R48, R36, R39 ;  /* 0x00000024300a7223 */ /* 0x000fe20000010027 */
[-C--:B------:R-:W-:Y:S01]  /*10420*/  FFMA.FTZ R36, R44, R6.reuse, -R47 ;  /* 0x000000062c247223 */ /* 0x080fe2000001082f */
[----:B------:R-:W-:Y:S01]  /*10430*/  FFMA.FTZ R49, R46, R6, R49 ;  /* 0x000000062e317223 */ /* 0x000fe20000010031 */
[C---:B------:R-:W-:Y:S01]  /*10440*/  FMUL.FTZ R6, R53.reuse, R41 ;  /* 0x0000002935067220 */ /* 0x040fe20000410000 */
[----:B------:R-:W-:Y:S01]  /*10450*/  FFMA.FTZ R39, R53, R37, -R4 ;  /* 0x0000002535277223 */ /* 0x000fe20000010804 */
[----:B------:R-:W-:Y:S01]  /*10460*/  LOP3.LUT R53, R30, 0xffff0000, RZ, 0xc0, !PT ;  /* 0xffff00001e357812 */ /* 0x000fe200078ec0ff */
[----:B------:R-:W-:Y:S01]  /*10470*/  FMUL.FTZ R40, R57, R11 ;  /* 0x0000000b39287220 */ /* 0x000fe20000410000 */
[----:B------:R-:W-:Y:S01]  /*10480*/  LOP3.LUT R41, R26, 0xffff0000, RZ, 0xc0, !PT ;  /* 0xffff00001a297812 */ /* 0x000fe200078ec0ff */
[----:B------:R-:W-:Y:S01]  /*10490*/  FFMA.FTZ R37, R55, R37, R6 ;  /* 0x0000002537257223 */ /* 0x000fe20000010006 */
[----:B------:R-:W-:Y:S01]  /*104a0*/  LOP3.LUT R47, R28, 0xffff0000, RZ, 0xc0, !PT ;  /* 0xffff00001c2f7812 */ /* 0x000fe200078ec0ff */
[-C--:B------:R-:W-:Y:S01]  /*104b0*/  FMUL.FTZ R4, R53, R9.reuse ;  /* 0x0000000935047220 */ /* 0x080fe20000410000 */
[----:B------:R-:W-:Y:S01]  /*104c0*/  LOP3.LUT R7, R7, 0xffff0000, RZ, 0xc0, !PT ;  /* 0xffff000007077812 */ /* 0x000fe200078ec0ff */
[----:B------:R-:W-:Y:S01]  /*104d0*/  FMUL.FTZ R6, R41, R9 ;  /* 0x0000000929067220 */ /* 0x000fe20000410000 */
[----:B------:R-:W-:Y:S01]  /*104e0*/  F2FP.BF16.F32.PACK_AB R10, R49, R10 ;  /* 0x0000000a310a723e */ /* 0x000fe200000010ff */
[----:B------:R-:W-:Y:S01]  /*104f0*/  FMUL.FTZ R44, R47, R11 ;  /* 0x0000000b2f2c7220 */ /* 0x000fe20000410000 */
[-C--:B------:R-:W-:Y:S01]  /*10500*/  FFMA.FTZ R9, R41, R5.reuse, -R4 ;  /* 0x0000000529097223 */ /* 0x080fe20000010804 */
[----:B------:R-:W-:Y:S01]  /*10510*/  FFMA.FTZ R11, R53, R5, R6 ;  /* 0x00000005350b7223 */ /* 0x000fe20000010006 */
[-C--:B------:R-:W-:Y:S01]  /*10520*/  FFMA.FTZ R40, R47, R7.reuse, -R40 ;  /* 0x000000072f287223 */ /* 0x080fe20000010828 */
[----:B------:R-:W-:Y:S01]  /*10530*/  FFMA.FTZ R44, R57, R7, R44 ;  /* 0x00000007392c7223 */ /* 0x000fe2000001002c */
[----:B------:R-:W-:-:S02]  /*10540*/  F2FP.BF16.F32.PACK_AB R6, R36, R35 ;  /* 0x000000232406723e */ /* 0x000fc400000010ff */
[----:B------:R-:W-:Y:S02]  /*10550*/  F2FP.BF16.F32.PACK_AB R5, R9, R38 ;  /* 0x000000260905723e */ /* 0x000fe400000010ff */
[----:B------:R-:W-:Y:S02]  /*10560*/  F2FP.BF16.F32.PACK_AB R4, R8, R43 ;  /* 0x0000002b0804723e */ /* 0x000fe400000010ff */
[----:B------:R-:W-:Y:S02]  /*10570*/  F2FP.BF16.F32.PACK_AB R9, R11, R42 ;  /* 0x0000002a0b09723e */ /* 0x000fe400000010ff */
[----:B------:R-:W-:Y:S02]  /*10580*/  F2FP.BF16.F32.PACK_AB R7, R40, R39 ;  /* 0x000000272807723e */ /* 0x000fe400000010ff */
[----:B------:R-:W-:Y:S02]  /*10590*/  F2FP.BF16.F32.PACK_AB R8, R34, R45 ;  /* 0x0000002d2208723e */ /* 0x000fe400000010ff */
[----:B------:R-:W-:Y:S01]  /*105a0*/  F2FP.BF16.F32.PACK_AB R11, R44, R37 ;  /* 0x000000252c0b723e */ /* 0x000fe200000010ff */
[----:B------:R1:W-:Y:S04]  /*105b0*/  STS.128 [R50], R4 ;  /* 0x0000000432007388 */ /* 0x0003e80000000c00 */
[----:B------:R1:W-:Y:S02]  /*105c0*/  STS.128 [R0+0x14400], R8 ;  /* 0x0144000800007388 */ /* 0x0003e40000000c00 */
.L_x_822:
[----:B------:R-:W-:Y:S05]  /*105d0*/  BSYNC B2 ;  /* 0x0000000000027941 */ /* 0x000fea0003800000 */
.L_x_821:
[----:B------:R-:W-:Y:S05]  /*105e0*/  @P1 BRA `(.L_x_820) ;  /* 0x00000004005c1947 */ /* 0x000fea0003800000 */
[----:B-1----:R-:W2:Y:S01]  /*105f0*/  LDL R50, [R1+0x7c] ;  /* 0x00007c0001327983 */ /* 0x002ea20000100800 */
        /* <DEDUP_REMOVED lines=34> */
[----:B------:R-:W-:Y:S01]  /*10820*/  IMAD.U32 R35, R5, 0x10000, RZ ;  /* 0x0001000005237824 */ /* 0x000fe200078e00ff */
[----:B------:R-:W-:Y:S01]  /*10830*/  SHF.L.U32 R36, R6, 0x10, RZ ;  /* 0x0000001006247819 */ /* 0x000fe200000006ff */
        /* <DEDUP_REMOVED lines=10> */
[-C--:B------:R-:W-:Y:S01]  /*108e0*/  FMUL.FTZ R35, R48, R40.reuse ;  /* 0x0000002830237220 */ /* 0x080fe20000410000 */
[----:B------:R-:W-:Y:S01]  /*108f0*/  LOP3.LUT R46, R21, 0xffff0000, RZ, 0xc0, !PT ;  /* 0xffff0000152e7812 */ /* 0x000fe200078ec0ff */
        /* <DEDUP_REMOVED lines=22> */
[----:B------:R-:W-:Y:S01]  /*10a60*/  LOP3.LUT R7, R7, 0xffff0000, RZ, 0xc0, !PT ;  /* 0xffff000007077812 */ /* 0x000fe200078ec0ff */
[----:B------:R-:W-:Y:S01]  /*10a70*/  FMUL.FTZ R44, R47, R11 ;  /* 0x0000000b2f2c7220 */ /* 0x000fe20000410000 */
[----:B------:R-:W-:Y:S01]  /*10a80*/  F2FP.BF16.F32.PACK_AB R10, R49, R10 ;  /* 0x0000000a310a723e */ /* 0x000fe200000010ff */
        /* <DEDUP_REMOVED lines=13> */
.L_x_820:
[----:B------:R-:W-:Y:S05]  /*10b60*/  BSYNC B1 ;  /* 0x0000000000017941 */ /* 0x000fea0003800000 */
.L_x_819:
        /* <DEDUP_REMOVED lines=97> */
.L_x_826:
[----:B------:R-:W-:Y:S05]  /*11180*/  BSYNC B2 ;  /* 0x0000000000027941 */ /* 0x000fea0003800000 */
.L_x_825:
        /* <DEDUP_REMOVED lines=12> */
[----:B------:R-:W-:-:S03]  /*11250*/  LOP3.LUT R0, R222, 0x38, R5, 0xf8, !PT ;  /* 0x00000038de007812 */ /* 0x000fc600078ef805 */
[----:B------:R-:W-:Y:S01]  /*11260*/  IMAD.SHL.U32 R51, R51, 0x400, RZ ;  /* 0x0000040033337824 */ /* 0x000fe200078e00ff */
[----:B------:R-:W-:-:S04]  /*11270*/  LOP3.LUT R0, R0, R52, RZ, 0x3c, !PT ;  /* 0x0000003400007212 */ /* 0x000fc800078e3cff */
[----:B0-----:R-:W-:Y:S01]  /*11280*/  LOP3.LUT R9, R51, 0x7fffe000, RZ, 0xc0, !PT ;  /* 0x7fffe00033097812 */ /* 0x001fe200078ec0ff */
[----:B------:R-:W-:-:S03]  /*11290*/  IMAD.U32 R51, R12, 0x10000, RZ ;  /* 0x000100000c337824 */ /* 0x000fc600078e00ff */
[----:B------:R-:W-:-:S05]  /*112a0*/  IADD3 R9, R0, R9, R225 ;  /* 0x0000000900097210 */ /* 0x000fca0007ffe0e1 */
        /* <DEDUP_REMOVED lines=70> */
.L_x_824:
[----:B------:R-:W-:Y:S05]  /*11710*/  BSYNC B1 ;  /* 0x0000000000017941 */ /* 0x000fea0003800000 */
.L_x_823:
[----:B-12---:R-:W-:-:S05]  /*11720*/  VIADD R0, R212, 0x60 ;  /* 0x00000060d4007836 */ /* 0x006fca0000000000 */
[----:B------:R-:W-:-:S13]  /*11730*/  ISETP.GE.AND P0, PT, R0, R33, PT ;  /* 0x000000210000720c */ /* 0x000fda0003f06270 */
[----:B------:R-:W-:Y:S05]  /*11740*/  @P0 BRA `(.L_x_803) ;  /* 0x0000000800f40947 */ /* 0x000fea0003800000 */
[----:B------:R1:W5:Y:S01]  /*11750*/  LDL R51, [R1+0x68] ;  /* 0x0000680001337983 */ /* 0x0003620000100800 */
[----:B------:R-:W2:Y:S01]  /*11760*/  LDC R41, c[0x0][0x3f4] ;  /* 0x0000fd00ff297b82 */ /* 0x000ea20000000800 */
[C---:B------:R-:W-:Y:S01]  /*11770*/  VIADD R53, R212.reuse, 0x60 ;  /* 0x00000060d4357836 */ /* 0x040fe20000000000 */
[----:B------:R-:W-:Y:S01]  /*11780*/  BSSY B1, `(.L_x_827) ;  /* 0x0000061000017945 */ /* 0x000fe20003800000 */
[----:B------:R-:W-:Y:S02]  /*11790*/  VIADD R54, R212, 0x60 ;  /* 0x00000060d4367836 */ /* 0x000fe40000000000 */
[----:B------:R-:W-:Y:S02]  /*117a0*/  IMAD.SHL.U32 R53, R53, 0x40, RZ ;  /* 0x0000004035357824 */ /* 0x000fe400078e00ff */
[----:B------:R-:W-:-:S03]  /*117b0*/  IMAD.SHL.U32 R54, R54, 0x40, RZ ;  /* 0x0000004036367824 */ /* 0x000fc600078e00ff */
[----:B------:R-:W-:Y:S02]  /*117c0*/  LOP3.LUT R53, R53, 0x1c0, RZ, 0xc0, !PT ;  /* 0x000001c035357812 */ /* 0x000fe400078ec0ff */
[----:B------:R-:W-:Y:S02]  /*117d0*/  LOP3.LUT R54, R54, 0x1c0, RZ, 0xc0, !PT ;  /* 0x000001c036367812 */ /* 0x000fe400078ec0ff */
[----:B------:R-:W-:Y:S02]  /*117e0*/  SHF.R.U32.HI R53, RZ, 0x3, R53 ;  /* 0x00000003ff357819 */ /* 0x000fe40000011635 */
[-C--:B--2---:R-:W-:Y:S02]  /*117f0*/  ISETP.GE.AND P0, PT, R16, R41.reuse, PT ;  /* 0x000000291000720c */ /* 0x084fe40003f06270 */
[----:B------:R-:W-:-:S11]  /*11800*/  ISETP.GE.AND P1, PT, R213, R41, PT ;  /* 0x00000029d500720c */ /* 0x000fd60003f26270 */
[----:B-1----:R-:W-:Y:S05]  /*11810*/  @P0 BRA `(.L_x_828) ;  /* 0x00000004005c0947 */ /* 0x002fea0003800000 */
[----:B------:R-:W2:Y:S01]  /*11820*/  LDL R55, [R1+0x70] ;  /* 0x0000700001377983 */ /* 0x000ea20000100800 */
[----:B------:R-:W-:Y:S01]  /*11830*/  LEA.HI R0, R41, R232, RZ, 0x1d ;  /* 0x000000e829007211 */ /* 0x000fe200078fe8ff */
[C---:B------:R-:W-:Y:S01]  /*11840*/  IMAD.U32 R45, R29.reuse, 0x10000, RZ ;  /* 0x000100001d2d7824 */ /* 0x040fe200078e00ff */
[----:B------:R-:W-:Y:S01]  /*11850*/  LOP3.LUT R50, R29, 0xffff0000, RZ, 0xc0, !PT ;  /* 0xffff00001d327812 */ /* 0x000fe200078ec0ff */
[C---:B------:R-:W-:Y:S01]  /*11860*/  IMAD.U32 R43, R25.reuse, 0x10000, RZ ;  /* 0x00010000192b7824 */ /* 0x040fe200078e00ff */
[----:B------:R-:W-:Y:S01]  /*11870*/  SHF.R.S32.HI R5, RZ, 0x1f, R0 ;  /* 0x0000001fff057819 */ /* 0x000fe20000011400 */
[----:B------:R-:W-:Y:S01]  /*11880*/  IMAD.SHL.U32 R4, R0, 0x8, RZ ;  /* 0x0000000800047824 */ /* 0x000fe200078e00ff */
[----:B------:R-:W-:Y:S01]  /*11890*/  LOP3.LUT R46, R25, 0xffff0000, RZ, 0xc0, !PT ;  /* 0xffff0000192e7812 */ /* 0x000fe200078ec0ff */
[----:B------:R-:W-:Y:S01]  /*118a0*/  IMAD.U32 R52, R30, 0x10000, RZ ;  /* 0x000100001e347824 */ /* 0x000fe200078e00ff */
[----:B------:R-:W-:Y:S01]  /*118b0*/  LEA.HI R5, R5, R0, RZ, 0x3 ;  /* 0x0000000005057211 */ /* 0x000fe200078f18ff */
[----:B------:R-:W-:Y:S01]  /*118c0*/  IMAD.U32 R48, R26, 0x10000, RZ ;  /* 0x000100001a307824 */ /* 0x000fe200078e00ff */
[----:B------:R-:W-:-:S02]  /*118d0*/  LOP3.LUT R0, R54, 0x38, R4, 0xf8, !PT ;  /* 0x0000003836007812 */ /* 0x000fc400078ef804 */
[----:B------:R-:W-:Y:S01]  /*118e0*/  LOP3.LUT R47, R30, 0xffff0000, RZ, 0xc0, !PT ;  /* 0xffff00001e2f7812 */ /* 0x000fe200078ec0ff */
[----:B------:R-:W-:Y:S01]  /*118f0*/  IMAD.SHL.U32 R5, R5, 0x400, RZ ;  /* 0x0000040005057824 */ /* 0x000fe200078e00ff */
[----:B------:R-:W-:Y:S02]  /*11900*/  LOP3.LUT R0, R0, R53, RZ, 0x3c, !PT ;  /* 0x0000003500007212 */ /* 0x000fe400078e3cff */
[----:B------:R-:W-:Y:S02]  /*11910*/  LOP3.LUT R49, R32, 0xffff0000, RZ, 0xc0, !PT ;  /* 0xffff000020317812 */ /* 0x000fe400078ec0ff */
[----:B------:R-:W-:-:S04]  /*11920*/  LOP3.LUT R5, R5, 0x7fffe000, RZ, 0xc0, !PT ;  /* 0x7fffe00005057812 */ /* 0x000fc800078ec0ff */
[----:B0----5:R-:W-:-:S05]  /*11930*/  IADD3 R9, R0, R5, R51 ;  /* 0x0000000500097210 */ /* 0x021fca0007ffe033 */
        /* <DEDUP_REMOVED lines=8> */
[-C--:B------:R-:W-:Y:S01]  /*119c0*/  FMUL.FTZ R25, R50, R8.reuse ;  /* 0x0000000832197220 */ /* 0x080fe20000410000 */
[----:B------:R-:W-:Y:S01]  /*119d0*/  FMUL.FTZ R29, R46, R8 ;  /* 0x000000082e1d7220 */ /* 0x000fe20000410000 */
[----:B------:R-:W-:Y:S01]  /*119e0*/  FMUL.FTZ R37, R48, R38 ;  /* 0x0000002630257220 */ /* 0x000fe20000410000 */
[C---:B------:R-:W-:Y:S01]  /*119f0*/  IMAD.U32 R39, R10.reuse, 0x10000, RZ ;  /* 0x000100000a277824 */ /* 0x040fe200078e00ff */
[----:B------:R-:W-:Y:S01]  /*11a00*/  LOP3.LUT R10, R10, 0xffff0000, RZ, 0xc0, !PT ;  /* 0xffff00000a0a7812 */ /* 0x000fe200078ec0ff */
[C---:B------:R-:W-:Y:S01]  /*11a10*/  IMAD.U32 R40, R11.reuse, 0x10000, RZ ;  /* 0x000100000b287824 */ /* 0x040fe200078e00ff */
[----:B------:R-:W-:-:S05]  /*11a20*/  LOP3.LUT R11, R11, 0xffff0000, RZ, 0xc0, !PT ;  /* 0xffff00000b0b7812 */ /* 0x000fca00078ec0ff */
[----:B------:R-:W-:Y:S01]  /*11a30*/  FMUL.FTZ R30, R49, R11 ;  /* 0x0000000b311e7220 */ /* 0x000fe20000410000 */
[----:B--2---:R-:W0:Y:S02]  /*11a40*/  LDS.128 R4, [R55] ;  /* 0x0000000037047984 */ /* 0x004e240000000c00 */
[C---:B0-----:R-:W-:Y:S01]  /*11a50*/  SHF.L.U32 R33, R4.reuse, 0x10, RZ ;  /* 0x0000001004217819 */ /* 0x041fe200000006ff */
[----:B------:R-:W-:Y:S01]  /*11a60*/  IMAD.U32 R34, R5, 0x10000, RZ ;  /* 0x0001000005227824 */ /* 0x000fe200078e00ff */
[----:B------:R-:W-:Y:S01]  /*11a70*/  LOP3.LUT R4, R4, 0xffff0000, RZ, 0xc0, !PT ;  /* 0xffff000004047812 */ /* 0x000fe200078ec0ff */
[C---:B------:R-:W-:Y:S01]  /*11a80*/  IMAD.U32 R35, R6.reuse, 0x10000, RZ ;  /* 0x0001000006237824 */ /* 0x040fe200078e00ff */
[----:B------:R-:W-:Y:S01]  /*11a90*/  LOP3.LUT R6, R6, 0xffff0000, RZ, 0xc0, !PT ;  /* 0xffff000006067812 */ /* 0x000fe200078ec0ff */
[-C--:B------:R-:W-:Y:S01]  /*11aa0*/  FFMA.FTZ R42, R43, R33.reuse, -R42 ;  /* 0x000000212b2a7223 */ /* 0x080fe2000001082a */
[----:B------:R-:W-:Y:S01]  /*11ab0*/  FFMA.FTZ R44, R45, R33, R44 ;  /* 0x000000212d2c7223 */ /* 0x000fe2000001002c */
[----:B------:R-:W-:Y:S01]  /*11ac0*/  FMUL.FTZ R33, R52, R38 ;  /* 0x0000002634217220 */ /* 0x000fe20000410000 */
[----:B------:R-:W-:-:S02]  /*11ad0*/  IMAD.U32 R45, R31, 0x10000, RZ ;  /* 0x000100001f2d7824 */ /* 0x000fc400078e00ff */
[-C--:B------:R-:W-:Y:S01]  /*11ae0*/  FFMA.FTZ R25, R46, R4.reuse, -R25 ;  /* 0x000000042e197223 */ /* 0x080fe20000010819 */
[C---:B------:R-:W-:Y:S01]  /*11af0*/  IMAD.U32 R43, R27.reuse, 0x10000, RZ ;  /* 0x000100001b2b7824 */ /* 0x040fe200078e00ff */
[----:B------:R-:W-:Y:S01]  /*11b00*/  LOP3.LUT R38, R27, 0xffff0000, RZ, 0xc0, !PT ;  /* 0xffff00001b267812 */ /* 0x000fe200078ec0ff */
[----:B------:R-:W-:Y:S01]  /*11b10*/  FFMA.FTZ R29, R50, R4, R29 ;  /* 0x00000004321d7223 */ /* 0x000fe2000001001d */
[----:B------:R-:W-:Y:S01]  /*11b20*/  LOP3.LUT R46, R31, 0xffff0000, RZ, 0xc0, !PT ;  /* 0xffff00001f2e7812 */ /* 0x000fe200078ec0ff */
[-C--:B------:R-:W-:Y:S01]  /*11b30*/  FFMA.FTZ R33, R48, R34.reuse, -R33 ;  /* 0x0000002230217223 */ /* 0x080fe20000010821 */
[----:B------:R-:W-:Y:S01]  /*11b40*/  FFMA.FTZ R37, R52, R34, R37 ;  /* 0x0000002234257223 */ /* 0x000fe20000010025 */
[-C--:B------:R-:W-:Y:S01]  /*11b50*/  FMUL.FTZ R4, R45, R39.reuse ;  /* 0x000000272d047220 */ /* 0x080fe20000410000 */
[C---:B------:R-:W-:Y:S01]  /*11b60*/  FMUL.FTZ R34, R43.reuse, R39 ;  /* 0x000000272b227220 */ /* 0x040fe20000410000 */
[----:B------:R-:W-:Y:S02]  /*11b70*/  IMAD.U32 R48, R32, 0x10000, RZ ;  /* 0x0001000020307824 */ /* 0x000fe400078e00ff */
[-C--:B------:R-:W-:Y:S01]  /*11b80*/  FMUL.FTZ R27, R46, R10.reuse ;  /* 0x0000000a2e1b7220 */ /* 0x080fe20000410000 */
[----:B------:R-:W-:Y:S01]  /*11b90*/  FMUL.FTZ R31, R38, R10 ;  /* 0x0000000a261f7220 */ /* 0x000fe20000410000 */
[-C--:B------:R-:W-:Y:S01]  /*11ba0*/  FFMA.FTZ R8, R43, R35.reuse, -R4 ;  /* 0x000000232b087223 */ /* 0x080fe20000010804 */
[----:B------:R-:W-:Y:S01]  /*11bb0*/  FFMA.FTZ R10, R45, R35, R34 ;  /* 0x000000232d0a7223 */ /* 0x000fe20000010022 */
[----:B------:R-:W-:-:S02]  /*11bc0*/  IMAD.U32 R36, R7, 0x10000, RZ ;  /* 0x0001000007247824 */ /* 0x000fc400078e00ff */
[----:B------:R-:W-:Y:S01]  /*11bd0*/  FMUL.FTZ R35, R48, R40 ;  /* 0x0000002830237220 */ /* 0x000fe20000410000 */
[----:B------:R-:W-:Y:S01]  /*11be0*/  IMAD.U32 R4, R28, 0x10000, RZ ;  /* 0x000100001c047824 */ /* 0x000fe200078e00ff */
[----:B------:R-:W-:Y:S01]  /*11bf0*/  LOP3.LUT R43, R26, 0xffff0000, RZ, 0xc0, !PT ;  /* 0xffff00001a2b7812 */ /* 0x000fe200078ec0ff */
[----:B------:R-:W-:Y:S01]  /*11c00*/  FFMA.FTZ R27, R38, R6, -R27 ;  /* 0x00000006261b7223 */ /* 0x000fe2000001081b */
[----:B------:R-:W-:Y:S01]  /*11c10*/  LOP3.LUT R45, R28, 0xffff0000, RZ, 0xc0, !PT ;  /* 0xffff00001c2d7812 */ /* 0x000fe200078ec0ff */
[C---:B------:R-:W-:Y:S01]  /*11c20*/  FMUL.FTZ R39, R4.reuse, R40 ;  /* 0x0000002804277220 */ /* 0x040fe20000410000 */
[----:B------:R-:W-:Y:S01]  /*11c30*/  LOP3.LUT R5, R5, 0xffff0000, RZ, 0xc0, !PT ;  /* 0xffff000005057812 */ /* 0x000fe200078ec0ff */
[----:B------:R-:W-:Y:S01]  /*11c40*/  FFMA.FTZ R35, R4, R36, -R35 ;  /* 0x0000002404237223 */ /* 0x000fe20000010823 */
[----:B------:R-:W-:Y:S01]  /*11c50*/  LOP3.LUT R7, R7, 0xffff0000, RZ, 0xc0, !PT ;  /* 0xffff000007077812 */ /* 0x000fe200078ec0ff */
[----:B------:R-:W-:Y:S01]  /*11c60*/  FFMA.FTZ R31, R46, R6, R31 ;  /* 0x000000062e1f7223 */ /* 0x000fe2000001001f */
[-C--:B------:R-:W-:Y:S01]  /*11c70*/  FMUL.FTZ R4, R47, R9.reuse ;  /* 0x000000092f047220 */ /* 0x080fe20000410000 */
[----:B------:R-:W-:Y:S01]  /*11c80*/  FMUL.FTZ R6, R43, R9 ;  /* 0x000000092b067220 */ /* 0x000fe20000410000 */
[C---:B------:R-:W-:Y:S01]  /*11c90*/  FMUL.FTZ R32, R45.reuse, R11 ;  /* 0x0000000b2d207220 */ /* 0x040fe20000410000 */
[----:B------:R-:W-:Y:S01]  /*11ca0*/  FFMA.FTZ R30, R45, R7, -R30 ;  /* 0x000000072d1e7223 */ /* 0x000fe2000001081e */
[-C--:B------:R-:W-:Y:S01]  /*11cb0*/  FFMA.FTZ R26, R43, R5.reuse, -R4 ;  /* 0x000000052b1a7223 */ /* 0x080fe20000010804 */
[----:B------:R-:W-:Y:S01]  /*11cc0*/  FFMA.FTZ R39, R48, R36, R39 ;  /* 0x0000002430277223 */ /* 0x000fe20000010027 */
[----:B------:R-:W-:Y:S01]  /*11cd0*/  FFMA.FTZ R28, R47, R5, R6 ;  /* 0x000000052f1c7223 */ /* 0x000fe20000010006 */
[----:B------:R-:W-:Y:S01]  /*11ce0*/  FFMA.FTZ R32, R49, R7, R32 ;  /* 0x0000000731207223 */ /* 0x000fe20000010020 */
[----:B------:R-:W-:-:S02]  /*11cf0*/  F2FP.BF16.F32.PACK_AB R6, R27, R8 ;  /* 0x000000081b06723e */ /* 0x000fc400000010ff */
[----:B------:R-:W-:Y:S02]  /*11d00*/  F2FP.BF16.F32.PACK_AB R4, R25, R42 ;  /* 0x0000002a1904723e */ /* 0x000fe400000010ff */
[----:B------:R-:W-:Y:S02]  /*11d10*/  F2FP.BF16.F32.PACK_AB R5, R26, R33 ;  /* 0x000000211a05723e */ /* 0x000fe400000010ff */
[----:B------:R-:W-:Y:S02]  /*11d20*/  F2FP.BF16.F32.PACK_AB R7, R30, R35 ;  /* 0x000000231e07723e */ /* 0x000fe400000010ff */
[----:B------:R-:W-:Y:S02]  /*11d30*/  F2FP.BF16.F32.PACK_AB R10, R31, R10 ;  /* 0x0000000a1f0a723e */ /* 0x000fe400000010ff */
[----:B------:R-:W-:Y:S01]  /*11d40*/  F2FP.BF16.F32.PACK_AB R8, R29, R44 ;  /* 0x0000002c1d08723e */ /* 0x000fe200000010ff */
[----:B------:R1:W-:Y:S01]  /*11d50*/  STS.128 [R55], R4 ;  /* 0x0000000437007388 */ /* 0x0003e20000000c00 */
[----:B------:R-:W-:-:S02]  /*11d60*/  F2FP.BF16.F32.PACK_AB R9, R28, R37 ;  /* 0x000000251c09723e */ /* 0x000fc400000010ff */
[----:B------:R-:W-:-:S05]  /*11d70*/  F2FP.BF16.F32.PACK_AB R11, R32, R39 ;  /* 0x00000027200b723e */ /* 0x000fca00000010ff */
[----:B------:R1:W-:Y:S02]  /*11d80*/  STS.128 [R0+0x14400], R8 ;  /* 0x0144000800007388 */ /* 0x0003e40000000c00 */
.L_x_828:
[----:B------:R-:W-:Y:S05]  /*11d90*/  BSYNC B1 ;  /* 0x0000000000017941 */ /* 0x000fea0003800000 */
.L_x_827:
[----:B------:R-:W-:Y:S05]  /*11da0*/  @P1 BRA `(.L_x_803) ;  /* 0x00000004005c1947 */ /* 0x000fea0003800000 */
[----:B------:R-:W2:Y:S01]  /*11db0*/  LDL R43, [R1+0x6c] ;  /* 0x00006c00012b7983 */ /* 0x000ea20000100800 */
[----:B------:R-:W-:Y:S01]  /*11dc0*/  LEA.HI R41, R41, R234, RZ, 0x1d ;  /* 0x000000ea29297211 */ /* 0x000fe200078fe8ff */
[C---:B------:R-:W-:Y:S01]  /*11dd0*/  IMAD.U32 R35, R15.reuse, 0x10000, RZ ;  /* 0x000100000f237824 */ /* 0x040fe200078e00ff */
[----:B------:R-:W-:Y:S01]  /*11de0*/  LOP3.LUT R42, R15, 0xffff0000, RZ, 0xc0, !PT ;  /* 0xffff00000f2a7812 */ /* 0x000fe200078ec0ff */
[----:B------:R-:W-:Y:S01]  /*11df0*/  IMAD.U32 R33, R3, 0x10000, RZ ;  /* 0x0001000003217824 */ /* 0x000fe200078e00ff */
[----:B-1----:R-:W-:Y:S01]  /*11e00*/  SHF.R.S32.HI R4, RZ, 0x1f, R41 ;  /* 0x0000001fff047819 */ /* 0x002fe20000011429 */
        /* <DEDUP_REMOVED lines=10> */
[----:B0-----:R-:W-:-:S04]  /*11eb0*/  LOP3.LUT R9, R4, 0x7fffe000, RZ, 0xc0, !PT ;  /* 0x7fffe00004097812 */ /* 0x001fc800078ec0ff */
[----:B-----5:R-:W-:-:S05]  /*11ec0*/  IADD3 R9, R0, R9, R51 ;  /* 0x0000000900097210 */ /* 0x020fca0007ffe033 */
        /* <DEDUP_REMOVED lines=17> */
[C---:B0-----:R-:W-:Y:S01]  /*11fe0*/  IMAD.U32 R25, R4.reuse, 0x10000, RZ ;  /* 0x0001000004197824 */ /* 0x041fe200078e00ff */
        /* <DEDUP_REMOVED lines=14> */
[----:B------:R-:W-:Y:S02]  /*120d0*/  IMAD.U32 R27, R6, 0x10000, RZ ;  /* 0x00010000061b7824 */ /* 0x000fe400078e00ff */
[-C--:B------:R-:W-:Y:S01]  /*120e0*/  FMUL.FTZ R4, R35, R31.reuse ;  /* 0x0000001f23047220 */ /* 0x080fe20000410000 */
[----:B------:R-:W-:Y:S01]  /*120f0*/  FMUL.FTZ R26, R33, R31 ;  /* 0x0000001f211a7220 */ /* 0x000fe20000410000 */
[----:B------:R-:W-:-:S02]  /*12100*/  IMAD.U32 R40, R24, 0x10000, RZ ;  /* 0x0001000018287824 */ /* 0x000fc400078e00ff */
[-C--:B------:R-:W-:Y:S01]  /*12110*/  FMUL.FTZ R13, R38, R10.reuse ;  /* 0x0000000a260d7220 */ /* 0x080fe20000410000 */
[----:B------:R-:W-:Y:S01]  /*12120*/  FMUL.FTZ R21, R30, R10 ;  /* 0x0000000a1e157220 */ /* 0x000fe20000410000 */
[-C--:B------:R-:W-:Y:S01]  /*12130*/  FFMA.FTZ R8, R33, R27.reuse, -R4 ;  /* 0x0000001b21087223 */ /* 0x080fe20000010804 */
[----:B------:R-:W-:Y:S01]  /*12140*/  FFMA.FTZ R10, R35, R27, R26 ;  /* 0x0000001b230a7223 */ /* 0x000fe2000001001a */
[----:B------:R-:W-:Y:S01]  /*12150*/  LOP3.LUT R6, R6, 0xffff0000, RZ, 0xc0, !PT ;  /* 0xffff000006067812 */ /* 0x000fe200078ec0ff */
[C---:B------:R-:W-:Y:S02]  /*12160*/  IMAD.U32 R28, R7.reuse, 0x10000, RZ ;  /* 0x00010000071c7824 */ /* 0x040fe400078e00ff */
        /* <DEDUP_REMOVED lines=27> */
.L_x_803:
[----:B------:R-:W-:Y:S05]  /*12320*/  BSYNC B0 ;  /* 0x0000000000007941 */ /* 0x000fea0003800000 */
.L_x_772:
[----:B------:R-:W-:Y:S01]  /*12330*/  @!PT LDS RZ, [RZ] ;  /* 0x00000000fffff984 */ /* 0x000fe20000000800 */
[----:B------:R-:W-:Y:S01]  /*12340*/  @!PT LDS RZ, [RZ] ;  /* 0x00000000fffff984 */ /* 0x000fe20000000800 */
[----:B------:R-:W-:Y:S01]  /*12350*/  @!PT LDS RZ, [RZ] ;  /* 0x00000000fffff984 */ /* 0x000fe20000000800 */
[----:B------:R-:W-:Y:S01]  /*12360*/  @!PT LDS RZ, [RZ] ;  /* 0x00000000fffff984 */ /* 0x000fe20000000800 */
[----:B------:R0:W-:Y:S06]  /*12370*/  MEMBAR.ALL.CTA ;  /* 0x0000000000007992 */ /* 0x0001ec0000008000 */
[----:B0-----:R-:W0:Y:S01]  /*12380*/  FENCE.VIEW.ASYNC.S ;  /* 0x00000000000073c6 */ /* 0x001e220000000000 */
[----:B------:R-:W-:Y:S05]  /*12390*/  WARPSYNC.ALL ;  /* 0x0000000000007948 */ /* 0x000fea0003800000 */
[----:B0-----:R-:W-:Y:S06]  /*123a0*/  BAR.SYNC.DEFER_BLOCKING 0xd, 0x100 ;  /* 0x0344000000007b1d */ /* 0x001fec0000010000 */
.L_x_770:
[----:B------:R-:W-:-:S06]  /*123b0*/  ULOP3.LUT UR4, UR60, 0x1, URZ, 0xfc, !UPT ;  /* 0x000000013c047892 */ /* 0x000fcc000f8efc3f */
[----:B-1234-:R-:W-:-:S05]  /*123c0*/  IMAD.U32 R0, RZ, RZ, UR4 ;  /* 0x00000004ff007e24 */ /* 0x01efca000f8e00ff */
[----:B------:R-:W-:-:S13]  /*123d0*/  ISETP.NE.AND P0, PT, R0, 0x3, PT ;  /* 0x000000030000780c */ /* 0x000fda0003f05270 */
[----:B------:R-:W-:Y:S05]  /*123e0*/  @!P0 BRA `(.L_x_829) ;  /* 0x0000000000048947 */ /* 0x000fea0003800000 */
[----:B------:R-:W-:Y:S01]  /*123f0*/  BPT.TRAP 0x1 ;  /* 0x000000040000795c */ /* 0x000fe20000300000 */
.L_x_829:
[----:B------:R-:W-:Y:S01]  /*12400*/  IMAD R0, R220, 0x8, R18 ;  /* 0x00000008dc007824 */ /* 0x000fe200078e0212 */
[----:B0-----:R-:W-:-:S04]  /*12410*/  SHF.L.U32 R3, R221, 0x1f, RZ ;  /* 0x0000001fdd037819 */ /* 0x001fc800000006ff */
[----:B------:R0:W1:Y:S01]  /*12420*/  SYNCS.PHASECHK.TRANS64.TRYWAIT P2, [R0+URZ+0x38830], R3 ;  /* 0x03883003000075a7 */ /* 0x000062000804017f */
[----:B------:R-:W-:Y:S05]  /*12430*/  @!P0 BRA `(.L_x_830) ;  /* 0x0000000000048947 */ /* 0x000fea0003800000 */
[----:B------:R-:W-:Y:S01]  /*12440*/  BPT.TRAP 0x1 ;  /* 0x000000040000795c */ /* 0x000fe20000300000 */
.L_x_830:
[----:B------:R-:W2:Y:S01]  /*12450*/  S2R R4, SR_TID.X ;  /* 0x0000000000047919 */ /* 0x000ea20000002100 */
[----:B------:R-:W-:Y:S01]  /*12460*/  IMAD.MOV.U32 R151, RZ, RZ, RZ ;  /* 0x000000ffff977224 */ /* 0x000fe200078e00ff */
[----:B--2---:R-:W-:-:S04]  /*12470*/  LOP3.LUT R4, R4, 0x7f, RZ, 0xc0, !PT ;  /* 0x0000007f04047812 */ /* 0x004fc800078ec0ff */
[----:B------:R-:W-:Y:S01]  /*12480*/  ISETP.NE.AND P1, PT, R4, RZ, PT ;  /* 0x000000ff0400720c */ /* 0x000fe20003f25270 */
[----:B-1----:R-:W-:-:S12]  /*12490*/  @P2 BRA `(.L_x_831) ;  /* 0x0000000000082947 */ /* 0x002fd80003800000 */
[----:B------:R-:W1:Y:S02]  /*124a0*/  SYNCS.PHASECHK.TRANS64.TRYWAIT P2, [R0+URZ+0x38830], R3 ;  /* 0x03883003000075a7 */ /* 0x000e64000804017f */
[----:B-1----:R-:W-:Y:S05]  /*124b0*/  @!P2 BRA `(.L_x_832) ;  /* 0x0000017000e4a947 */ /* 0x002fea0003800000 */
.L_x_831:
[----:B------:R-:W-:Y:S05]  /*124c0*/  WARPSYNC.ALL ;  /* 0x0000000000007948 */ /* 0x000fea0003800000 */
[----:B01----:R-:W-:Y:S01]  /*124d0*/  VIADD R3, R18, 0x24400 ;  /* 0x0002440012037836 */ /* 0x003fe20000000000 */
[----:B------:R-:W-:Y:S01]  /*124e0*/  R2UR UR20, R2 ;  /* 0x00000000021472ca */ /* 0x000fe200000e0000 */
[----:B------:R-:W-:Y:S01]  /*124f0*/  WARPGROUP.ARRIVE ;  /* 0x00000000000079c5 */ /* 0x000fe20000000000 */
[----:B------:R-:W-:Y:S01]  /*12500*/  UMOV UR5, 0x40000040 ;  /* 0x4000004000057882 */ /* 0x000fe20000000000 */
[----:B------:R-:W-:Y:S01]  /*12510*/  IMAD.MOV.U32 R5, RZ, RZ, 0x40000040 ;  /* 0x40000040ff057424 */ /* 0x000fe200078e00ff */
[----:B------:R-:W-:Y:S01]  /*12520*/  SHF.R.U32.HI R3, RZ, 0x4, R3 ;  /* 0x00000004ff037819 */ /* 0x000fe20000011603 */
[----:B------:R-:W-:Y:S01]  /*12530*/  UMOV UR17, UR5 ;  /* 0x0000000500117c82 */ /* 0x000fe20008000000 */
[----:B------:R-:W-:Y:S01]  /*12540*/  IMAD.U32 R13, RZ, RZ, UR5 ;  /* 0x00000005ff0d7e24 */ /* 0x000fe2000f8e00ff */
[----:B------:R-:W-:Y:S01]  /*12550*/  UMOV UR9, UR17 ;  /* 0x0000001100097c82 */ /* 0x000fe20008000000 */
[----:B------:R-:W-:Y:S01]  /*12560*/  LOP3.LUT R3, R3, 0x3fff, RZ, 0xc0, !PT ;  /* 0x00003fff03037812 */ /* 0x000fe200078ec0ff */
[----:B------:R-:W-:Y:S01]  /*12570*/  IMAD.MOV.U32 R7, RZ, RZ, 0x40000040 ;  /* 0x40000040ff077424 */ /* 0x000fe200078e00ff */
[----:B------:R-:W-:Y:S01]  /*12580*/  UMOV UR13, UR17 ;  /* 0x00000011000d7c82 */ /* 0x000fe20008000000 */
[----:B------:R-:W-:Y:S01]  /*12590*/  IMAD.MOV.U32 R9, RZ, RZ, 0x40000040 ;  /* 0x40000040ff097424 */ /* 0x000fe200078e00ff */
[----:B------:R-:W-:Y:S01]  /*125a0*/  LOP3.LUT R224, R3, 0x10000, RZ, 0xfc, !PT ;  /* 0x0001000003e07812 */ /* 0x000fe200078efcff */
[----:B------:R-:W-:Y:S01]  /*125b0*/  IMAD.MOV.U32 R3, RZ, RZ, 0x40000040 ;  /* 0x40000040ff037424 */ /* 0x000fe200078e00ff */
[----:B------:R-:W-:Y:S01]  /*125c0*/  ULOP3.LUT UR20, UR20, 0x10000, URZ, 0xfc, !UPT ;  /* 0x0001000014147892 */ /* 0x000fe2000f8efc3f */
[----:B------:R-:W-:Y:S01]  /*125d0*/  R2UR UR11, R7 ;  /* 0x00000000070b72ca */ /* 0x000fe200000e0000 */
[----:B------:R-:W-:Y:S01]  /*125e0*/  IMAD.MOV.U32 R7, RZ, RZ, 0x40000040 ;  /* 0x40000040ff077424 */ /* 0x000fe200078e00ff */
[----:B------:R-:W-:Y:S01]  /*125f0*/  R2UR UR27, R9 ;  /* 0x00000000091b72ca */ /* 0x000fe200000e0000 */
[----:B------:R-:W-:Y:S01]  /*12600*/  IMAD R2, R220, 0xa00, R224 ;  /* 0x00000a00dc027824 */ /* 0x000fe200078e02e0 */
[----:B------:R-:W-:Y:S01]  /*12610*/  R2UR UR7, R3 ;  /* 0x00000000030772ca */ /* 0x000fe200000e0000 */
[----:B------:R-:W-:Y:S01]  /*12620*/  UMOV UR25, 0x40000040 ;  /* 0x4000004000197882 */ /* 0x000fe20000000000 */
[----:B------:R-:W-:Y:S01]  /*12630*/  UMOV UR4, UR20 ;  /* 0x0000001400047c82 */ /* 0x000fe20008000000 */
[C---:B------:R-:W-:Y:S01]  /*12640*/  VIADD R4, R2.reuse, 0x80 ;  /* 0x0000008002047836 */ /* 0x040fe20000000000 */
[C---:B------:R-:W-:Y:S01]  /*12650*/  R2UR UR6, R2.reuse ;  /* 0x00000000020672ca */ /* 0x040fe200000e0000 */
[----:B------:R-:W-:Y:S01]  /*12660*/  UMOV UR16, UR4 ;  /* 0x0000000400107c82 */ /* 0x000fe20008000000 */
[----:B------:R-:W-:Y:S01]  /*12670*/  IMAD.U32 R12, RZ, RZ, UR4 ;  /* 0x00000004ff0c7e24 */ /* 0x000fe2000f8e00ff */
[----:B------:R-:W-:Y:S01]  /*12680*/  UMOV UR8, UR16 ;  /* 0x0000001000087c82 */ /* 0x000fe20008000000 */
[C---:B------:R-:W-:Y:S01]  /*12690*/  VIADD R6, R2.reuse, 0x100 ;  /* 0x0000010002067836 */ /* 0x040fe20000000000 */
[----:B------:R-:W-:Y:S01]  /*126a0*/  UMOV UR12, UR16 ;  /* 0x00000010000c7c82 */ /* 0x000fe20008000000 */
[----:B------:R-:W-:Y:S01]  /*126b0*/  R2UR UR19, R7 ;  /* 0x00000000071372ca */ /* 0x000fe200000e0000 */
[----:B------:R-:W-:Y:S01]  /*126c0*/  VIADD R8, R2, 0x2 ;  /* 0x0000000202087836 */ /* 0x000fe20000000000 */
[----:B------:R0:W-:Y:S01]  /*126d0*/  STL.64 [R1+0x58], R12 ;  /* 0x0000580c01007387 */ /* 0x0001e20000100a00 */
[----:B------:R-:W-:Y:S01]  /*126e0*/  R2UR UR10, R6 ;  /* 0x00000000060a72ca */ /* 0x000fe200000e0000 */
[----:B------:R-:W-:Y:S01]  /*126f0*/  VIADD R6, R2, 0x200 ;  /* 0x0000020002067836 */ /* 0x000fe20000000000 */
[----:B------:R-:W-:Y:S01]  /*12700*/  P2R R10, PR, RZ, 0x1 ;  /* 0x00000001ff0a7803 */ /* 0x000fe20000000000 */
[----:B------:R-:W-:Y:S01]  /*12710*/  IMAD.MOV.U32 R7, RZ, RZ, 0x40000040 ;  /* 0x40000040ff077424 */ /* 0x000fe200078e00ff */
[----:B------:R-:W-:Y:S01]  /*12720*/  HGMMA.64x16x16.F32.BF16 R56, gdesc[UR4], RZ, !UPT, gsb0 ;  /* 0x00200000043879f0 */ /* 0x000fe2000c0018ff */
[----:B------:R-:W-:Y:S01]  /*12730*/  R2UR UR6, R4 ;  /* 0x00000000040672ca */ /* 0x000fe200000e0000 */
[----:B------:R-:W-:Y:S01]  /*12740*/  UMOV UR4, UR16 ;  /* 0x0000001000047c82 */ /* 0x000fe20008000000 */
[----:B------:R-:W-:Y:S01]  /*12750*/  R2UR UR7, R5 ;  /* 0x00000000050772ca */ /* 0x000fe200000e0000 */
[----:B------:R-:W-:Y:S01]  /*12760*/  UMOV UR5, UR17 ;  /* 0x0000001100057c82 */ /* 0x000fe20008000000 */
[----:B------:R-:W-:Y:S01]  /*12770*/  VIADD R4, R2, 0x180 ;  /* 0x0000018002047836 */ /* 0x000fe20000000000 */
[----:B------:R-:W-:Y:S01]  /*12780*/  R2UR UR18, R6 ;  /* 0x00000000061272ca */ /* 0x000fe200000e0000 */
[----:B------:R-:W-:Y:S01]  /*12790*/  IMAD.MOV.U32 R5, RZ, RZ, 0x40000040 ;  /* 0x40000040ff057424 */ /* 0x000fe200078e00ff */
[----:B------:R-:W-:Y:S01]  /*127a0*/  R2UR UR26, R8 ;  /* 0x00000000081a72ca */ /* 0x000fe200000e0000 */
[----:B------:R-:W-:Y:S01]  /*127b0*/  VIADD R6, R2, 0x102 ;  /* 0x0000010202067836 */ /* 0x000fe20000000000 */
[----:B------:R-:W-:Y:S01]  /*127c0*/  R2UR UR14, R4 ;  /* 0x00000000040e72ca */ /* 0x000fe200000e0000 */
[----:B------:R-:W-:Y:S01]  /*127d0*/  VIADD R4, R2, 0x82 ;  /* 0x0000008202047836 */ /* 0x000fe20000000000 */
[----:B------:R-:W-:Y:S01]  /*127e0*/  R2UR UR15, R5 ;  /* 0x00000000050f72ca */ /* 0x000fe200000e0000 */
[----:B------:R-:W-:-:S02]  /*127f0*/  IMAD.MOV.U32 R5, RZ, RZ, 0x40000040 ;  /* 0x40000040ff057424 */ /* 0x000fc400078e00ff */
[----:B------:R-:W-:Y:S02]  /*12800*/  VIADD R8, R2, 0x4 ;  /* 0x0000000402087836 */ /* 0x000fe40000000000 */
[----:B------:R-:W-:Y:S02]  /*12810*/  IMAD.MOV.U32 R9, RZ, RZ, 0x40000040 ;  /* 0x40000040ff097424 */ /* 0x000fe400078e00ff */
[----:B0-----:R-:W-:Y:S01]  /*12820*/  IMAD.U32 R13, RZ, RZ, UR25 ;  /* 0x00000019ff0d7e24 */ /* 0x001fe2000f8e00ff */
[----:B------:R-:W-:Y:S02]  /*12830*/  WARPGROUP.DEPBAR.LE gsb0, 0x0 ;  /* 0x00008000000079c5 */ /* 0x000fe40000010000 */
[----:B-----5:R-:W-:-:S06]  /*12840*/  WARPGROUP.ARRIVE ;  /* 0x00000000000079c5 */ /* 0x020fcc0000000000 */
[----:B------:R-:W-:Y:S01]  /*12850*/  HGMMA.64x16x16.F32.BF16 R48, gdesc[UR4], RZ, !UPT, gsb0 ;  /* 0x00200000043079f0 */ /* 0x000fe2000c0018ff */
[----:B------:R-:W-:-:S07]  /*12860*/  UIADD3 UR4, UR20, 0x2, URZ ;  /* 0x0000000214047890 */ /* 0x000fce000fffe03f */
[----:B------:R-:W-:Y:S02]  /*12870*/  UMOV UR24, UR4 ;  /* 0x0000000400187c82 */ /* 0x000fe40008000000 */
[----:B------:R-:W-:-:S05]  /*12880*/  IMAD.U32 R12, RZ, RZ, UR24 ;  /* 0x00000018ff0c7e24 */ /* 0x000fca000f8e00ff */
[----:B------:R0:W-:Y:S01]  /*12890*/  STL.64 [R1+0x50], R12 ;  /* 0x0000500c01007387 */ /* 0x0001e20000100a00 */
[----:B------:R-:W-:Y:S02]  /*128a0*/  WARPGROUP.DEPBAR.LE gsb0, 0x0 ;  /* 0x00008000000079c5 */ /* 0x000fe40000010000 */
[----:B------:R-:W-:-:S06]  /*128b0*/  WARPGROUP.ARRIVE ;  /* 0x00000000000079c5 */ /* 0x000fcc0000000000 */
[----:B------:R-:W-:Y:S01]  /*128c0*/  HGMMA.64x16x16.F32.BF16 R40, gdesc[UR8], RZ, !UPT, gsb0 ;  /* 0x00200000082879f0 */ /* 0x000fe2000c0018ff */
[----:B------:R-:W-:Y:S01]  /*128d0*/  UMOV UR8, UR24 ;  /* 0x0000001800087c82 */ /* 0x000fe20008000000 */
[----:B------:R-:W-:Y:S01]  /*128e0*/  UMOV UR9, UR25 ;  /* 0x0000001900097c82 */ /* 0x000fe20008000000 */
[----:B------:R-:W-:Y:S01]  /*128f0*/  UMOV UR4, UR8 ;  /* 0x0000000800047c82 */ /* 0x000fe20008000000 */
[----:B------:R-:W-:Y:S01]  /*12900*/  UMOV UR5, UR9 ;  /* 0x0000000900057c82 */ /* 0x000fe20008000000 */
[----:B------:R-:W-:Y:S02]  /*12910*/  WARPGROUP.DEPBAR.LE gsb0, 0x0 ;  /* 0x00008000000079c5 */ /* 0x000fe40000010000 */
[----:B------:R-:W-:-:S06]  /*12920*/  WARPGROUP.ARRIVE ;  /* 0x00000000000079c5 */ /* 0x000fcc0000000000 */
[----:B------:R-:W-:Y:S01]  /*12930*/  HGMMA.64x16x16.F32.BF16 R32, gdesc[UR12], RZ, !UPT, gsb0 ;  /* 0x002000000c2079f0 */ /* 0x000fe2000c0018ff */
[----:B------:R-:W-:Y:S01]  /*12940*/  R2UR UR14, R4 ;  /* 0x00000000040e72ca */ /* 0x000fe200000e0000 */
[----:B------:R-:W-:Y:S01]  /*12950*/  UMOV UR12, UR8 ;  /* 0x00000008000c7c82 */ /* 0x000fe20008000000 */
[----:B------:R-:W-:Y:S01]  /*12960*/  R2UR UR15, R5 ;  /* 0x00000000050f72ca */ /* 0x000fe200000e0000 */
[----:B------:R-:W-:Y:S01]  /*12970*/  UMOV UR13, UR9 ;  /* 0x00000009000d7c82 */ /* 0x000fe20008000000 */
[----:B------:R-:W-:Y:S01]  /*12980*/  VIADD R4, R2, 0x182 ;  /* 0x0000018202047836 */ /* 0x000fe20000000000 */
[----:B------:R-:W-:-:S04]  /*12990*/  MOV R5, 0x40000040 ;  /* 0x4000004000057802 */ /* 0x000fc80000000f00 */
[----:B------:R-:W-:Y:S01]  /*129a0*/  R2UR UR6, R4 ;  /* 0x00000000040672ca */ /* 0x000fe200000e0000 */
[----:B------:R-:W-:Y:S01]  /*129b0*/  VIADD R4, R2, 0x84 ;  /* 0x0000008402047836 */ /* 0x000fe20000000000 */
[----:B------:R-:W-:Y:S01]  /*129c0*/  R2UR UR7, R5 ;  /* 0x00000000050772ca */ /* 0x000fe200000e0000 */
[----:B------:R-:W-:Y:S01]  /*129d0*/  IMAD.MOV.U32 R5, RZ, RZ, 0x40000040 ;  /* 0x40000040ff057424 */ /* 0x000fe200078e00ff */
[----:B------:R-:W-:Y:S02]  /*129e0*/  WARPGROUP.DEPBAR.LE gsb0, 0x0 ;  /* 0x00008000000079c5 */ /* 0x000fe40000010000 */
[----:B------:R-:W-:-:S06]  /*129f0*/  WARPGROUP.ARRIVE ;  /* 0x00000000000079c5 */ /* 0x000fcc0000000000 */
[----:B------:R-:W-:Y:S01]  /*12a00*/  HGMMA.64x16x16.F32.BF16 R24, gdesc[UR16], RZ, !UPT, gsb0 ;  /* 0x00200000101879f0 */ /* 0x000fe2000c0018ff */
[----:B------:R-:W-:Y:S01]  /*12a10*/  R2UR UR18, R6 ;  /* 0x00000000061272ca */ /* 0x000fe200000e0000 */
[----:B------:R-:W-:Y:S01]  /*12a20*/  UMOV UR16, UR8 ;  /* 0x0000000800107c82 */ /* 0x000fe20008000000 */
[----:B------:R-:W-:Y:S01]  /*12a30*/  R2UR UR19, R7 ;  /* 0x00000000071372ca */ /* 0x000fe200000e0000 */
[----:B------:R-:W-:Y:S01]  /*12a40*/  UMOV UR17, UR9 ;  /* 0x0000000900117c82 */ /* 0x000fe20008000000 */
[----:B------:R-:W-:Y:S02]  /*12a50*/  VIADD R6, R2, 0x202 ;  /* 0x0000020202067836 */ /* 0x000fe40000000000 */
[----:B------:R-:W-:-:S03]  /*12a60*/  IMAD.MOV.U32 R7, RZ, RZ, 0x40000040 ;  /* 0x40000040ff077424 */ /* 0x000fc600078e00ff */
[----:B------:R-:W-:Y:S01]  /*12a70*/  R2UR UR10, R6 ;  /* 0x00000000060a72ca */ /* 0x000fe200000e0000 */
[----:B------:R-:W-:Y:S01]  /*12a80*/  VIADD R6, R2, 0x104 ;  /* 0x0000010402067836 */ /* 0x000fe20000000000 */
[----:B------:R-:W-:Y:S01]  /*12a90*/  R2UR UR11, R7 ;  /* 0x00000000070b72ca */ /* 0x000fe200000e0000 */
[----:B------:R-:W-:Y:S01]  /*12aa0*/  IMAD.MOV.U32 R7, RZ, RZ, 0x40000040 ;  /* 0x40000040ff077424 */ /* 0x000fe200078e00ff */
[----:B------:R-:W-:Y:S02]  /*12ab0*/  WARPGROUP.DEPBAR.LE gsb0, 0x0 ;  /* 0x00008000000079c5 */ /* 0x000fe40000010000 */
[----:B------:R-:W-:-:S06]  /*12ac0*/  WARPGROUP.ARRIVE ;  /* 0x00000000000079c5 */ /* 0x000fcc0000000000 */
[----:B------:R-:W-:Y:S01]  /*12ad0*/  HGMMA.64x16x16.F32.BF16 R56, gdesc[UR24], R56, gsb0 ;  /* 0x00200000183879f0 */ /* 0x000fe20008001838 */
[----:B------:R-:W-:Y:S01]  /*12ae0*/  R2UR UR26, R8 ;  /* 0x00000000081a72ca */ /* 0x000fe200000e0000 */
[----:B------:R-:W-:Y:S01]  /*12af0*/  UMOV UR25, 0x40000040 ;  /* 0x4000004000197882 */ /* 0x000fe20000000000 */
[----:B------:R-:W-:Y:S01]  /*12b00*/  R2UR UR27, R9 ;  /* 0x00000000091b72ca */ /* 0x000fe200000e0000 */
[----:B------:R-:W-:Y:S02]  /*12b10*/  VIADD R8, R2, 0x6 ;  /* 0x0000000602087836 */ /* 0x000fe40000000000 */
[----:B------:R-:W-:Y:S02]  /*12b20*/  IMAD.MOV.U32 R9, RZ, RZ, 0x40000040 ;  /* 0x40000040ff097424 */ /* 0x000fe400078e00ff */
[----:B0-----:R-:W-:Y:S01]  /*12b30*/  IMAD.U32 R13, RZ, RZ, UR25 ;  /* 0x00000019ff0d7e24 */ /* 0x001fe2000f8e00ff */
[----:B------:R-:W-:Y:S02]  /*12b40*/  WARPGROUP.DEPBAR.LE gsb0, 0x0 ;  /* 0x00008000000079c5 */ /* 0x000fe40000010000 */
[----:B------:R-:W-:-:S06]  /*12b50*/  WARPGROUP.ARRIVE ;  /* 0x00000000000079c5 */ /* 0x000fcc0000000000 */
[----:B------:R-:W-:Y:S01]  /*12b60*/  HGMMA.64x16x16.F32.BF16 R48, gdesc[UR12], R48, gsb0 ;  /* 0x002000000c3079f0 */ /* 0x000fe20008001830 */
[----:B------:R-:W-:-:S07]  /*12b70*/  UIADD3 UR12, UR20, 0x4, URZ ;  /* 0x00000004140c7890 */ /* 0x000fce000fffe03f */
[----:B------:R-:W-:Y:S02]  /*12b80*/  UMOV UR24, UR12 ;  /* 0x0000000c00187c82 */ /* 0x000fe40008000000 */
[----:B------:R-:W-:-:S05]  /*12b90*/  IMAD.U32 R12, RZ, RZ, UR24 ;  /* 0x00000018ff0c7e24 */ /* 0x000fca000f8e00ff */
[----:B------:R0:W-:Y:S01]  /*12ba0*/  STL.64 [R1+0x48], R12 ;  /* 0x0000480c01007387 */ /* 0x0001e20000100a00 */
[----:B------:R-:W-:Y:S02]  /*12bb0*/  WARPGROUP.DEPBAR.LE gsb0, 0x0 ;  /* 0x00008000000079c5 */ /* 0x000fe40000010000 */
[----:B------:R-:W-:-:S06]  /*12bc0*/  WARPGROUP.ARRIVE ;  /* 0x00000000000079c5 */ /* 0x000fcc0000000000 */
[----:B------:R-:W-:Y:S01]  /*12bd0*/  HGMMA.64x16x16.F32.BF16 R40, gdesc[UR16], R40, gsb0 ;  /* 0x00200000102879f0 */ /* 0x000fe20008001828 */
[----:B------:R-:W-:Y:S01]  /*12be0*/  UMOV UR16, UR24 ;  /* 0x0000001800107c82 */ /* 0x000fe20008000000 */
[----:B------:R-:W-:Y:S01]  /*12bf0*/  UMOV UR17, UR25 ;  /* 0x0000001900117c82 */ /* 0x000fe20008000000 */
[----:B------:R-:W-:Y:S01]  /*12c00*/  UMOV UR12, UR16 ;  /* 0x00000010000c7c82 */ /* 0x000fe20008000000 */
[----:B------:R-:W-:Y:S01]  /*12c10*/  UMOV UR13, UR17 ;  /* 0x00000011000d7c82 */ /* 0x000fe20008000000 */
[----:B------:R-:W-:Y:S02]  /*12c20*/  WARPGROUP.DEPBAR.LE gsb0, 0x0 ;  /* 0x00008000000079c5 */ /* 0x000fe40000010000 */
[----:B------:R-:W-:-:S06]  /*12c30*/  WARPGROUP.ARRIVE ;  /* 0x00000000000079c5 */ /* 0x000fcc0000000000 */
[----:B------:R-:W-:Y:S01]  /*12c40*/  HGMMA.64x16x16.F32.BF16 R32, gdesc[UR4], R32, gsb0 ;  /* 0x00200000042079f0 */ /* 0x000fe20008001820 */
        /* <DEDUP_REMOVED lines=35> */
[----:B------:R-:W-:Y:S01]  /*12e80*/  UIADD3 UR4, UR20, 0x6, URZ ;  /* 0x0000000614047890 */ /* 0x000fe2000fffe03f */
[----:B------:R-:W-:Y:S01]  /*12e90*/  R2UR UR6, R4 ;  /* 0x00000000040672ca */ /* 0x000fe200000e0000 */
[----:B------:R-:W-:Y:S01]  /*12ea0*/  VIADD R4, R2, 0x186 ;  /* 0x0000018602047836 */ /* 0x000fe20000000000 */
[----:B------:R-:W-:Y:S01]  /*12eb0*/  R2UR UR7, R5 ;  /* 0x00000000050772ca */ /* 0x000fe200000e0000 */
[----:B------:R-:W-:-:S03]  /*12ec0*/  IMAD.MOV.U32 R5, RZ, RZ, 0x40000040 ;  /* 0x40000040ff057424 */ /* 0x000fc600078e00ff */
[----:B------:R-:W-:Y:S02]  /*12ed0*/  UMOV UR24, UR4 ;  /* 0x0000000400187c82 */ /* 0x000fe40008000000 */
[----:B------:R-:W-:-:S05]  /*12ee0*/  IMAD.U32 R12, RZ, RZ, UR24 ;  /* 0x00000018ff0c7e24 */ /* 0x000fca000f8e00ff */
[----:B------:R0:W-:Y:S01]  /*12ef0*/  STL.64 [R1+0x40], R12 ;  /* 0x0000400c01007387 */ /* 0x0001e20000100a00 */
[----:B------:R-:W-:Y:S02]  /*12f00*/  WARPGROUP.DEPBAR.LE gsb0, 0x0 ;  /* 0x00008000000079c5 */ /* 0x000fe40000010000 */
[----:B------:R-:W-:-:S06]  /*12f10*/  WARPGROUP.ARRIVE ;  /* 0x00000000000079c5 */ /* 0x000fcc0000000000 */
[----:B------:R-:W-:Y:S01]  /*12f20*/  HGMMA.64x16x16.F32.BF16 R40, gdesc[UR8], R40, gsb0 ;  /* 0x00200000082879f0 */ /* 0x000fe20008001828 */
        /* <DEDUP_REMOVED lines=14> */
[----:B------:R-:W-:Y:S01]  /*13010*/  UMOV UR16, UR24 ;  /* 0x0000001800107c82 */ /* 0x000fe20008000000 */
[----:B------:R-:W-:Y:S01]  /*13020*/  UMOV UR17, UR25 ;  /* 0x0000001900117c82 */ /* 0x000fe20008000000 */
[----:B------:R-:W-:Y:S01]  /*13030*/  UMOV UR4, UR16 ;  /* 0x0000001000047c82 */ /* 0x000fe20008000000 */
[----:B------:R-:W-:Y:S01]  /*13040*/  UMOV UR5, UR17 ;  /* 0x0000001100057c82 */ /* 0x000fe20008000000 */
[----:B------:R-:W-:Y:S01]  /*13050*/  UMOV UR8, UR16 ;  /* 0x0000001000087c82 */ /* 0x000fe20008000000 */
[----:B------:R-:W-:Y:S01]  /*13060*/  UMOV UR9, UR17 ;  /* 0x0000001100097c82 */ /* 0x000fe20008000000 */
[----:B------:R-:W-:Y:S01]  /*13070*/  UMOV UR12, UR16 ;  /* 0x00000010000c7c82 */ /* 0x000fe20008000000 */
[----:B------:R-:W-:Y:S01]  /*13080*/  UMOV UR13, UR17 ;  /* 0x00000011000d7c82 */ /* 0x000fe20008000000 */
[----:B------:R-:W-:Y:S01]  /*13090*/  R2UR UR18, R6 ;  /* 0x00000000061272ca */ /* 0x000fe200000e0000 */
[----:B------:R-:W-:Y:S01]  /*130a0*/  VIADD R6, R2, 0x380 ;  /* 0x0000038002067836 */ /* 0x000fe20000000000 */
[----:B------:R-:W-:Y:S01]  /*130b0*/  R2UR UR19, R7 ;  /* 0x00000000071372ca */ /* 0x000fe200000e0000 */
[----:B------:R-:W-:Y:S01]  /*130c0*/  IMAD.MOV.U32 R7, RZ, RZ, 0x40000040 ;  /* 0x40000040ff077424 */ /* 0x000fe200078e00ff */
[----:B------:R-:W-:-:S02]  /*130d0*/  WARPGROUP.DEPBAR.LE gsb0, 0x0 ;  /* 0x00008000000079c5 */ /* 0x000fc40000010000 */
        /* <DEDUP_REMOVED lines=122> */
[----:B------:R-:W-:Y:S02]  /*13880*/  R2UR UR11, R7 ;  /* 0x00000000070b72ca */ /* 0x000fe400000e0000 */
[----:B------:R-:W-:Y:S01]  /*13890*/  MOV R7, 0x40000040 ;  /* 0x4000004000077802 */ /* 0x000fe20000000f00 */
        /* <DEDUP_REMOVED lines=139> */
[----:B------:R-:W-:Y:S01]  /*14150*/  UIADD3 UR4, UR20, 0x802, URZ ;  /* 0x0000080214047890 */ /* 0x000fe2000fffe03f */
[----:B------:R-:W-:Y:S02]  /*14160*/  R2UR UR6, R4 ;  /* 0x00000000040672ca */ /* 0x000fe400000e0000 */
[----:B------:R-:W-:-:S04]  /*14170*/  R2UR UR7, R5 ;  /* 0x00000000050772ca */ /* 0x000fc800000e0000 */
[----:B------:R-:W-:Y:S02]  /*14180*/  UMOV UR24, UR4 ;  /* 0x0000000400187c82 */ /* 0x000fe40008000000 */
[----:B------:R-:W-:Y:S01]  /*14190*/  IMAD.U32 R12, RZ, RZ, UR24 ;  /* 0x00000018ff0c7e24 */ /* 0x000fe2000f8e00ff */
[----:B------:R-:W-:Y:S02]  /*141a0*/  WARPGROUP.DEPBAR.LE gsb0, 0x0 ;  /* 0x00008000000079c5 */ /* 0x000fe40000010000 */
[----:B------:R-:W-:Y:S01]  /*141b0*/  WARPGROUP.ARRIVE ;  /* 0x00000000000079c5 */ /* 0x000fe20000000000 */
[----:B------:R-:W-:Y:S01]  /*141c0*/  VIADD R4, R2, 0x584 ;  /* 0x0000058402047836 */ /* 0x000fe20000000000 */
[----:B------:R-:W-:Y:S01]  /*141d0*/  UIADD3 UR52, UR20, 0x806, URZ ;  /* 0x0000080614347890 */ /* 0x000fe2000fffe03f */
[----:B------:R-:W-:Y:S01]  /*141e0*/  IMAD.MOV.U32 R5, RZ, RZ, 0x40000040 ;  /* 0x40000040ff057424 */ /* 0x000fe200078e00ff */
[----:B------:R-:W-:Y:S01]  /*141f0*/  UMOV UR53, 0x40000040 ;  /* 0x4000004000357882 */ /* 0x000fe20000000000 */
[----:B------:R-:W-:Y:S01]  /*14200*/  UIADD3 UR48, UR20, 0xc00, URZ ;  /* 0x00000c0014307890 */ /* 0x000fe2000fffe03f */
[----:B------:R-:W-:Y:S01]  /*14210*/  HGMMA.64x16x16.F32.BF16 R32, gdesc[UR8], R32, gsb0 ;  /* 0x00200000082079f0 */ /* 0x000fe20008001820 */
[----:B------:R-:W-:Y:S01]  /*14220*/  UMOV UR8, UR24 ;  /* 0x0000001800087c82 */ /* 0x000fe20008000000 */
[----:B------:R-:W-:Y:S01]  /*14230*/  UMOV UR9, UR25 ;  /* 0x0000001900097c82 */ /* 0x000fe20008000000 */
[----:B------:R-:W-:Y:S01]  /*14240*/  UMOV UR16, UR8 ;  /* 0x0000000800107c82 */ /* 0x000fe20008000000 */
[----:B------:R-:W-:Y:S01]  /*14250*/  UMOV UR17, UR9 ;  /* 0x0000000900117c82 */ /* 0x000fe20008000000 */
[----:B------:R-:W-:Y:S01]  /*14260*/  UMOV UR4, UR8 ;  /* 0x0000000800047c82 */ /* 0x000fe20008000000 */
[----:B------:R-:W-:Y:S01]  /*14270*/  UMOV UR5, UR9 ;  /* 0x0000000900057c82 */ /* 0x000fe20008000000 */
[----:B------:R-:W-:Y:S01]  /*14280*/  UMOV UR49, 0x40000040 ;  /* 0x4000004000317882 */ /* 0x000fe20000000000 */
[----:B------:R-:W-:Y:S01]  /*14290*/  UIADD3 UR44, UR20, 0xc02, URZ ;  /* 0x00000c02142c7890 */ /* 0x000fe2000fffe03f */
[----:B------:R0:W-:Y:S01]  /*142a0*/  STL.64 [R1+0x10], R12 ;  /* 0x0000100c01007387 */ /* 0x0001e20000100a00 */
[----:B------:R-:W-:Y:S01]  /*142b0*/  UMOV UR45, 0x40000040 ;  /* 0x40000040002d7882 */ /* 0x000fe20000000000 */
[----:B------:R-:W-:Y:S01]  /*142c0*/  UIADD3 UR40, UR20, 0xc04, URZ ;  /* 0x00000c0414287890 */ /* 0x000fe2000fffe03f */
[----:B------:R-:W-:Y:S01]  /*142d0*/  UMOV UR41, 0x40000040 ;  /* 0x4000004000297882 */ /* 0x000fe20000000000 */
[----:B0-----:R-:W2:Y:S01]  /*142e0*/  LDL R12, [R1+0x8c] ;  /* 0x00008c00010c7983 */ /* 0x001ea20000100800 */
        /* <DEDUP_REMOVED lines=9> */
[----:B------:R-:W-:Y:S02]  /*14380*/  R2UR UR10, R6 ;  /* 0x00000000060a72ca */ /* 0x000fe400000e0000 */
[----:B------:R-:W-:Y:S01]  /*14390*/  R2UR UR11, R7 ;  /* 0x00000000070b72ca */ /* 0x000fe200000e0000 */
[----:B------:R-:W-:Y:S02]  /*143a0*/  WARPGROUP.DEPBAR.LE gsb0, 0x0 ;  /* 0x00008000000079c5 */ /* 0x000fe40000010000 */
[----:B------:R-:W-:-:S06]  /*143b0*/  WARPGROUP.ARRIVE ;  /* 0x00000000000079c5 */ /* 0x000fcc0000000000 */
[----:B------:R-:W-:Y:S01]  /*143c0*/  HGMMA.64x16x16.F32.BF16 R56, gdesc[UR24], R56, gsb0 ;  /* 0x00200000183879f0 */ /* 0x000fe20008001838 */
[----:B------:R-:W-:Y:S01]  /*143d0*/  R2UR UR26, R8 ;  /* 0x00000000081a72ca */ /* 0x000fe200000e0000 */
[----:B------:R-:W-:Y:S01]  /*143e0*/  UMOV UR25, 0x40000040 ;  /* 0x4000004000197882 */ /* 0x000fe20000000000 */
[----:B------:R-:W-:Y:S01]  /*143f0*/  R2UR UR27, R9 ;  /* 0x00000000091b72ca */ /* 0x000fe200000e0000 */
[----:B------:R-:W-:Y:S02]  /*14400*/  WARPGROUP.DEPBAR.LE gsb0, 0x0 ;  /* 0x00008000000079c5 */ /* 0x000fe40000010000 */
[----:B------:R-:W-:Y:S01]  /*14410*/  WARPGROUP.ARRIVE ;  /* 0x00000000000079c5 */ /* 0x000fe20000000000 */
[C---:B------:R-:W-:Y:S02]  /*14420*/  VIADD R6, R2.reuse, 0x604 ;  /* 0x0000060402067836 */ /* 0x040fe40000000000 */
[----:B------:R-:W-:Y:S02]  /*14430*/  IMAD.MOV.U32 R7, RZ, RZ, 0x40000040 ;  /* 0x40000040ff077424 */ /* 0x000fe400078e00ff */
[----:B------:R-:W-:Y:S01]  /*14440*/  VIADD R8, R2, 0x506 ;  /* 0x0000050602087836 */ /* 0x000fe20000000000 */
[----:B------:R-:W-:Y:S01]  /*14450*/  HGMMA.64x16x16.F32.BF16 R48, gdesc[UR16], R48, gsb0 ;  /* 0x00200000103079f0 */ /* 0x000fe20008001830 */
[----:B------:R-:W-:Y:S01]  /*14460*/  UIADD3 UR36, UR20, 0xc06, URZ ;  /* 0x00000c0614247890 */ /* 0x000fe2000fffe03f */
[----:B------:R-:W-:Y:S01]  /*14470*/  UMOV UR37, 0x40000040 ;  /* 0x4000004000257882 */ /* 0x000fe20000000000 */
[----:B------:R-:W-:-:S02]  /*14480*/  IMAD.MOV.U32 R3, RZ, RZ, 0x40000040 ;  /* 0x40000040ff037424 */ /* 0x000fc400078e00ff */
[----:B------:R-:W-:Y:S01]  /*14490*/  IMAD.U32 R15, RZ, RZ, UR25 ;  /* 0x00000019ff0f7e24 */ /* 0x000fe2000f8e00ff */
[----:B------:R-:W-:Y:S02]  /*144a0*/  WARPGROUP.DEPBAR.LE gsb0, 0x0 ;  /* 0x00008000000079c5 */ /* 0x000fe40000010000 */
[----:B------:R-:W-:-:S06]  /*144b0*/  WARPGROUP.ARRIVE ;  /* 0x00000000000079c5 */ /* 0x000fcc0000000000 */
[----:B------:R-:W-:Y:S01]  /*144c0*/  HGMMA.64x16x16.F32.BF16 R40, gdesc[UR12], R40, gsb0 ;  /* 0x002000000c2879f0 */ /* 0x000fe20008001828 */
[----:B------:R-:W-:-:S07]  /*144d0*/  UIADD3 UR12, UR20, 0x804, URZ ;  /* 0x00000804140c7890 */ /* 0x000fce000fffe03f */
[----:B------:R-:W-:Y:S01]  /*144e0*/  UMOV UR24, UR12 ;  /* 0x0000000c00187c82 */ /* 0x000fe20008000000 */
[----:B------:R-:W-:Y:S01]  /*144f0*/  R2UR UR18, R4 ;  /* 0x00000000041272ca */ /* 0x000fe200000e0000 */
[----:B------:R-:W-:Y:S02]  /*14500*/  WARPGROUP.DEPBAR.LE gsb0, 0x0 ;  /* 0x00008000000079c5 */ /* 0x000fe40000010000 */
[----:B------:R-:W-:Y:S01]  /*14510*/  WARPGROUP.ARRIVE ;  /* 0x00000000000079c5 */ /* 0x000fe20000000000 */
[----:B------:R-:W-:Y:S01]  /*14520*/  R2UR UR19, R5 ;  /* 0x00000000051372ca */ /* 0x000fe200000e0000 */
[----:B------:R-:W-:Y:S01]  /*14530*/  IMAD.MOV.U32 R9, RZ, RZ, 0x40000040 ;  /* 0x40000040ff097424 */ /* 0x000fe200078e00ff */
[----:B------:R-:W-:Y:S01]  /*14540*/  R2UR UR14, R6 ;  /* 0x00000000060e72ca */ /* 0x000fe200000e0000 */
[----:B------:R-:W-:Y:S02]  /*14550*/  IMAD.U32 R14, RZ, RZ, UR24 ;  /* 0x00000018ff0e7e24 */ /* 0x000fe4000f8e00ff */
[----:B------:R-:W-:Y:S03]  /*14560*/  HGMMA.64x16x16.F32.BF16 R32, gdesc[UR4], R32, gsb0 ;  /* 0x00200000042079f0 */ /* 0x000fe60008001820 */
[----:B------:R-:W-:-:S02]  /*14570*/  WARPGROUP.DEPBAR.LE gsb0, 0x0 ;  /* 0x00008000000079c5 */ /* 0x000fc40000010000 */
        /* <DEDUP_REMOVED lines=14> */
[----:B------:R-:W-:Y:S01]  /*14660*/  UMOV UR13, UR5 ;  /* 0x00000005000d7c82 */ /* 0x000fe20008000000 */
[----:B------:R-:W-:Y:S01]  /*14670*/  VIADD R4, R2, 0x684 ;  /* 0x0000068402047836 */ /* 0x000fe20000000000 */
[----:B------:R-:W-:Y:S02]  /*14680*/  WARPGROUP.DEPBAR.LE gsb0, 0x0 ;  /* 0x00008000000079c5 */ /* 0x000fe40000010000 */
[----:B------:R-:W-:-:S07]  /*14690*/  WARPGROUP.ARRIVE ;  /* 0x00000000000079c5 */ /* 0x000fce0000000000 */
[----:B------:R-:W-:Y:S01]  /*146a0*/  HGMMA.64x16x16.F32.BF16 R40, gdesc[UR12], R40, gsb0 ;  /* 0x002000000c2879f0 */ /* 0x000fe20008001828 */
[----:B------:R-:W-:Y:S01]  /*146b0*/  IMAD.MOV.U32 R5, RZ, RZ, 0x40000040 ;  /* 0x40000040ff057424 */ /* 0x000fe200078e00ff */
[----:B------:R-:W-:-:S04]  /*146c0*/  R2UR UR10, R4 ;  /* 0x00000000040a72ca */ /* 0x000fc800000e0000 */
[----:B------:R-:W-:Y:S01]  /*146d0*/  R2UR UR11, R5 ;  /* 0x00000000050b72ca */ /* 0x000fe200000e0000 */
[----:B------:R-:W-:Y:S01]  /*146e0*/  UMOV UR8, UR4 ;  /* 0x0000000400087c82 */ /* 0x000fe20008000000 */
[----:B------:R-:W-:Y:S01]  /*146f0*/  UMOV UR9, UR5 ;  /* 0x0000000500097c82 */ /* 0x000fe20008000000 */
[----:B------:R-:W-:Y:S02]  /*14700*/  WARPGROUP.DEPBAR.LE gsb0, 0x0 ;  /* 0x00008000000079c5 */ /* 0x000fe40000010000 */
[----:B------:R-:W-:-:S08]  /*14710*/  WARPGROUP.ARRIVE ;  /* 0x00000000000079c5 */ /* 0x000fd00000000000 */
[----:B------:R-:W-:Y:S01]  /*14720*/  HGMMA.64x16x16.F32.BF16 R32, gdesc[UR8], R32, gsb0 ;  /* 0x00200000082079f0 */ /* 0x000fe20008001820 */
[----:B------:R-:W-:Y:S02]  /*14730*/  VIADD R6, R2, 0x704 ;  /* 0x0000070402067836 */ /* 0x000fe40000000000 */
[----:B------:R-:W-:-:S03]  /*14740*/  IMAD.MOV.U32 R7, RZ, RZ, 0x40000040 ;  /* 0x40000040ff077424 */ /* 0x000fc600078e00ff */
[----:B------:R-:W-:Y:S02]  /*14750*/  R2UR UR6, R6 ;  /* 0x00000000060672ca */ /* 0x000fe400000e0000 */
[----:B------:R-:W-:Y:S01]  /*14760*/  R2UR UR7, R7 ;  /* 0x00000000070772ca */ /* 0x000fe200000e0000 */
[----:B------:R-:W-:Y:S02]  /*14770*/  WARPGROUP.DEPBAR.LE gsb0, 0x0 ;  /* 0x00008000000079c5 */ /* 0x000fe40000010000 */
[----:B------:R-:W-:-:S10]  /*14780*/  WARPGROUP.ARRIVE ;  /* 0x00000000000079c5 */ /* 0x000fd40000000000 */
[----:B------:R-:W-:Y:S01]  /*14790*/  HGMMA.64x16x16.F32.BF16 R24, gdesc[UR4], R24, gsb0 ;  /* 0x00200000041879f0 */ /* 0x000fe20008001818 */
[----:B------:R-:W-:Y:S02]  /*147a0*/  R2UR UR54, R8 ;  /* 0x00000000083672ca */ /* 0x000fe400000e0000 */
[----:B------:R-:W-:Y:S01]  /*147b0*/  R2UR UR55, R9 ;  /* 0x00000000093772ca */ /* 0x000fe200000e0000 */
[----:B------:R-:W-:Y:S01]  /*147c0*/  VIADD R4, R2, 0x586 ;  /* 0x0000058602047836 */ /* 0x000fe20000000000 */
[----:B------:R-:W-:Y:S02]  /*147d0*/  WARPGROUP.DEPBAR.LE gsb0, 0x0 ;  /* 0x00008000000079c5 */ /* 0x000fe40000010000 */
[----:B------:R-:W-:-:S09]  /*147e0*/  WARPGROUP.ARRIVE ;  /* 0x00000000000079c5 */ /* 0x000fd20000000000 */
        /* <DEDUP_REMOVED lines=52> */
[----:B------:R-:W-:Y:S01]  /*14b30*/  IMAD.MOV.U32 R7, RZ, RZ, 0x40000040 ;  /* 0x40000040ff077424 */ /* 0x000fe200078e00ff */
[----:B------:R-:W-:-:S04]  /*14b40*/  IADD3 R6, R2, 0x880, RZ ;  /* 0x0000088002067810 */ /* 0x000fc80007ffe0ff */
        /* <DEDUP_REMOVED lines=102> */
[C---:B------:R-:W-:Y:S01]  /*151b0*/  VIADD R6, R2.reuse, 0x984 ;  /* 0x0000098402067836 */ /* 0x040fe20000000000 */
[----:B------:R-:W-:Y:S01]  /*151c0*/  UMOV UR4, UR40 ;  /* 0x0000002800047c82 */ /* 0x000fe20008000000 */
[----:B------:R-:W-:Y:S01]  /*151d0*/  IMAD.MOV.U32 R7, RZ, RZ, 0x40000040 ;  /* 0x40000040ff077424 */ /* 0x000fe200078e00ff */
[----:B------:R-:W-:Y:S01]  /*151e0*/  UMOV UR5, UR41 ;  /* 0x0000002900057c82 */ /* 0x000fe20008000000 */
[----:B------:R-:W-:Y:S01]  /*151f0*/  VIADD R8, R2, 0x786 ;  /* 0x0000078602087836 */ /* 0x000fe20000000000 */
[----:B------:R-:W-:Y:S01]  /*15200*/  R2UR UR6, R6 ;  /* 0x00000000060672ca */ /* 0x000fe200000e0000 */
[----:B------:R-:W-:Y:S01]  /*15210*/  IMAD.MOV.U32 R9, RZ, RZ, 0x40000040 ;  /* 0x40000040ff097424 */ /* 0x000fe200078e00ff */
[----:B------:R-:W-:Y:S01]  /*15220*/  R2UR UR7, R7 ;  /* 0x00000000070772ca */ /* 0x000fe200000e0000 */
[----:B------:R-:W-:Y:S01]  /*15230*/  VIADD R4, R2, 0x806 ;  /* 0x0000080602047836 */ /* 0x000fe20000000000 */
[----:B------:R-:W-:Y:S01]  /*15240*/  ULDC UR8, c[0x0][0x9d8] ;  /* 0x0002760000087ab9 */ /* 0x000fe20000000800 */
[----:B------:R-:W-:-:S02]  /*15250*/  WARPGROUP.DEPBAR.LE gsb0, 0x0 ;  /* 0x00008000000079c5 */ /* 0x000fc40000010000 */
[----:B------:R-:W-:-:S08]  /*15260*/  WARPGROUP.ARRIVE ;  /* 0x00000000000079c5 */ /* 0x000fd00000000000 */
[----:B------:R-:W-:Y:S01]  /*15270*/  HGMMA.64x16x16.F32.BF16 R24, gdesc[UR4], R24, gsb0 ;  /* 0x00200000041879f0 */ /* 0x000fe20008001818 */
[----:B------:R-:W-:Y:S02]  /*15280*/  R2UR UR38, R8 ;  /* 0x00000000082672ca */ /* 0x000fe400000e0000 */
[----:B------:R-:W-:Y:S01]  /*15290*/  R2UR UR39, R9 ;  /* 0x00000000092772ca */ /* 0x000fe200000e0000 */
[----:B------:R-:W-:Y:S01]  /*152a0*/  IMAD.MOV.U32 R5, RZ, RZ, 0x40000040 ;  /* 0x40000040ff057424 */ /* 0x000fe200078e00ff */
[----:B------:R-:W-:Y:S02]  /*152b0*/  WARPGROUP.DEPBAR.LE gsb0, 0x0 ;  /* 0x00008000000079c5 */ /* 0x000fe40000010000 */
[----:B------:R-:W-:-:S09]  /*152c0*/  WARPGROUP.ARRIVE ;  /* 0x00000000000079c5 */ /* 0x000fd20000000000 */
[----:B------:R-:W-:Y:S01]  /*152d0*/  HGMMA.64x16x16.F32.BF16 R56, gdesc[UR36], R56, gsb0 ;  /* 0x00200000243879f0 */ /* 0x000fe20008001838 */
[----:B------:R-:W-:Y:S02]  /*152e0*/  R2UR UR6, R4 ;  /* 0x00000000040672ca */ /* 0x000fe400000e0000 */
[----:B------:R-:W-:Y:S01]  /*152f0*/  R2UR UR7, R5 ;  /* 0x00000000050772ca */ /* 0x000fe200000e0000 */
[----:B------:R-:W-:Y:S01]  /*15300*/  UMOV UR4, UR36 ;  /* 0x0000002400047c82 */ /* 0x000fe20008000000 */
[----:B------:R-:W-:Y:S01]  /*15310*/  UMOV UR5, UR37 ;  /* 0x0000002500057c82 */ /* 0x000fe20008000000 */
[----:B------:R0:W-:Y:S01]  /*15320*/  STL.64 [R1], R14 ;  /* 0x0000000e01007387 */ /* 0x0001e20000100a00 */
[----:B------:R-:W-:Y:S01]  /*15330*/  @!P1 VIADD R0, R0, 0x38840 ;  /* 0x0003884000009836 */ /* 0x000fe20000000000 */
[----:B------:R-:W-:Y:S01]  /*15340*/  ULDC UR39, c[0x0][0x9d8] ;  /* 0x0002760000277ab9 */ /* 0x000fe20000000800 */
[----:B------:R-:W-:Y:S01]  /*15350*/  ULDC UR38, c[0x0][0x988] ;  /* 0x0002620000267ab9 */ /* 0x000fe20000000800 */
[----:B------:R-:W-:-:S02]  /*15360*/  WARPGROUP.DEPBAR.LE gsb0, 0x0 ;  /* 0x00008000000079c5 */ /* 0x000fc40000010000 */
[----:B------:R-:W-:-:S06]  /*15370*/  WARPGROUP.ARRIVE ;  /* 0x00000000000079c5 */ /* 0x000fcc0000000000 */
        /* <DEDUP_REMOVED lines=19> */
[----:B------:R-:W-:Y:S01]  /*154b0*/  VIADD R2, R2, 0x986 ;  /* 0x0000098602027836 */ /* 0x000fe20000000000 */
[----:B------:R-:W-:-:S04]  /*154c0*/  R2UR UR7, R3 ;  /* 0x00000000030772ca */ /* 0x000fc800000e0000 */
[----:B------:R-:W-:Y:S01]  /*154d0*/  R2UR UR6, R2 ;  /* 0x00000000020672ca */ /* 0x000fe200000e0000 */
[----:B------:R-:W-:Y:S01]  /*154e0*/  FMUL.FTZ R56, R56, UR8 ;  /* 0x0000000838387c20 */ /* 0x000fe20008410000 */
[----:B------:R-:W-:Y:S01]  /*154f0*/  FMUL.FTZ R57, R57, UR8 ;  /* 0x0000000839397c20 */ /* 0x000fe20008410000 */
[----:B------:R-:W-:Y:S01]  /*15500*/  FMUL.FTZ R60, R60, UR8 ;  /* 0x000000083c3c7c20 */ /* 0x000fe20008410000 */
[----:B------:R-:W-:Y:S01]  /*15510*/  UMOV UR4, UR36 ;  /* 0x0000002400047c82 */ /* 0x000fe20008000000 */
[----:B------:R-:W-:Y:S02]  /*15520*/  UMOV UR5, UR37 ;  /* 0x0000002500057c82 */ /* 0x000fe40008000000 */
[----:B------:R-:W-:Y:S01]  /*15530*/  MUFU.TANH R56, R56 ;  /* 0x0000003800387308 */ /* 0x000fe20000002400 */
[----:B------:R-:W-:Y:S01]  /*15540*/  FMUL.FTZ R61, R61, UR8 ;  /* 0x000000083d3d7c20 */ /* 0x000fe20008410000 */
[----:B--2---:R-:W-:Y:S02]  /*15550*/  IMAD.IADD R2, R12, 0x1, R178 ;  /* 0x000000010c027824 */ /* 0x004fe400078e02b2 */
[----:B------:R-:W-:-:S04]  /*15560*/  FMUL.FTZ R58, R58, UR8 ;  /* 0x000000083a3a7c20 */ /* 0x000fc80008410000 */
[----:B------:R-:W1:Y:S01]  /*15570*/  MUFU.TANH R57, R57 ;  /* 0x0000003900397308 */ /* 0x000e620000002400 */
[----:B------:R-:W-:Y:S01]  /*15580*/  FMUL.FTZ R48, R48, UR8 ;  /* 0x0000000830307c20 */ /* 0x000fe20008410000 */
[----:B------:R-:W-:-:S06]  /*15590*/  IMAD R8, R179, -0x50, R2 ;  /* 0xffffffb0b3087824 */ /* 0x000fcc00078e0202 */
[----:B------:R-:W-:Y:S01]  /*155a0*/  MUFU.TANH R60, R60 ;  /* 0x0000003c003c7308 */ /* 0x000fe20000002400 */
[----:B------:R-:W-:Y:S01]  /*155b0*/  FMUL.FTZ R49, R49, UR8 ;  /* 0x0000000831317c20 */ /* 0x000fe20008410000 */
[----:B------:R-:W-:Y:S01]  /*155c0*/  FMUL.FTZ R59, R59, UR8 ;  /* 0x000000083b3b7c20 */ /* 0x000fe20008410000 */
[----:B------:R-:W-:-:S05]  /*155d0*/  FMUL.FTZ R51, R51, UR8 ;  /* 0x0000000833337c20 */ /* 0x000fca0008410000 */
[----:B------:R-:W2:Y:S01]  /*155e0*/  MUFU.TANH R61, R61 ;  /* 0x0000003d003d7308 */ /* 0x000ea20000002400 */
[----:B------:R-:W-:Y:S02]  /*155f0*/  WARPGROUP.DEPBAR.LE gsb0, 0x0 ;  /* 0x00008000000079c5 */ /* 0x000fe40000010000 */
[----:B------:R-:W-:-:S06]  /*15600*/  WARPGROUP.ARRIVE ;  /* 0x00000000000079c5 */ /* 0x000fcc0000000000 */
[----:B------:R-:W-:Y:S01]  /*15610*/  HGMMA.64x16x16.F32.BF16 R24, gdesc[UR4], R24, gsb0 ;  /* 0x00200000041879f0 */ /* 0x000fe20008001818 */
[----:B------:R-:W3:Y:S01]  /*15620*/  MUFU.TANH R58, R58 ;  /* 0x0000003a003a7308 */ /* 0x000ee20000002400 */
[----:B------:R-:W-:Y:S01]  /*15630*/  ISETP.GT.AND P6, PT, R8, RZ, PT ;  /* 0x000000ff0800720c */ /* 0x000fe20003fc4270 */
[----:B------:R-:W-:Y:S01]  /*15640*/  FMUL.FTZ R52, R52, UR8 ;  /* 0x0000000834347c20 */ /* 0x000fe20008410000 */
[----:B------:R-:W-:Y:S01]  /*15650*/  ISETP.GT.AND P5, PT, R8, 0x1, PT ;  /* 0x000000010800780c */ /* 0x000fe20003fa4270 */
[----:B------:R-:W-:-:S04]  /*15660*/  FMUL.FTZ R62, R62, UR8 ;  /* 0x000000083e3e7c20 */ /* 0x000fc80008410000 */
[----:B------:R-:W4:Y:S01]  /*15670*/  MUFU.TANH R48, R48 ;  /* 0x0000003000307308 */ /* 0x000f220000002400 */
[----:B------:R-:W-:Y:S01]  /*15680*/  FMUL.FTZ R55, R55, UR8 ;  /* 0x0000000837377c20 */ /* 0x000fe20008410000 */
[----:B------:R-:W-:Y:S01]  /*15690*/  ISETP.GT.AND P4, PT, R8, 0x8, PT ;  /* 0x000000080800780c */ /* 0x000fe20003f84270 */
[----:B------:R-:W-:Y:S01]  /*156a0*/  FMUL.FTZ R53, R53, UR8 ;  /* 0x0000000835357c20 */ /* 0x000fe20008410000 */
[----:B-1----:R-:W-:-:S04]  /*156b0*/  FSEL R57, R57, -INF , P5 ;  /* 0xff80000039397808 */ /* 0x002fc80002800000 */
[----:B------:R-:W1:Y:S01]  /*156c0*/  MUFU.TANH R6, R59 ;  /* 0x0000003b00067308 */ /* 0x000e620000002400 */
[----:B------:R-:W-:Y:S01]  /*156d0*/  FMUL.FTZ R63, R63, UR8 ;  /* 0x000000083f3f7c20 */ /* 0x000fe20008410000 */
[----:B------:R-:W-:-:S06]  /*156e0*/  ISETP.GT.AND P2, PT, R8, 0x9, PT ;  /* 0x000000090800780c */ /* 0x000fcc0003f44270 */
[----:B------:R-:W0:Y:S01]  /*156f0*/  MUFU.TANH R49, R49 ;  /* 0x0000003100317308 */ /* 0x000e220000002400 */
[----:B------:R-:W-:-:S07]  /*15700*/  FMUL.FTZ R40, R40, UR8 ;  /* 0x0000000828287c20 */ /* 0x000fce0008410000 */
[----:B------:R2:W-:Y:S01]  /*15710*/  MUFU.TANH R13, R51 ;  /* 0x00000033000d7308 */ /* 0x0005e20000002400 */
[----:B------:R-:W-:Y:S01]  /*15720*/  FMUL.FTZ R50, R50, UR8 ;  /* 0x0000000832327c20 */ /* 0x000fe20008410000 */
[----:B------:R-:W-:Y:S01]  /*15730*/  ISETP.GT.AND P3, PT, R8, 0x10, PT ;  /* 0x000000100800780c */ /* 0x000fe20003f64270 */
[----:B------:R-:W-:Y:S01]  /*15740*/  FMUL.FTZ R41, R41, UR8 ;  /* 0x0000000829297c20 */ /* 0x000fe20008410000 */
[----:B------:R-:W-:Y:S01]  /*15750*/  FMUL.FTZ R44, R44, UR8 ;  /* 0x000000082c2c7c20 */ /* 0x000fe20008410000 */
[----:B------:R-:W-:Y:S01]  /*15760*/  FMUL.FTZ R54, R54, UR8 ;  /* 0x0000000836367c20 */ /* 0x000fe20008410000 */
[----:B------:R-:W-:Y:S01]  /*15770*/  FMUL.FTZ R45, R45, UR8 ;  /* 0x000000082d2d7c20 */ /* 0x000fe20008410000 */
[----:B------:R-:W-:Y:S01]  /*15780*/  FMUL.FTZ R43, R43, UR8 ;  /* 0x000000082b2b7c20 */ /* 0x000fe20008410000 */
[----:B------:R-:W-:Y:S01]  /*15790*/  FMUL.FTZ R32, R32, UR8 ;  /* 0x0000000820207c20 */ /* 0x000fe20008410000 */
[----:B--2---:R-:W-:Y:S01]  /*157a0*/  FSEL R51, R56, -INF , P6 ;  /* 0xff80000038337808 */ /* 0x004fe20003000000 */
[----:B------:R-:W2:Y:S01]  /*157b0*/  MUFU.TANH R7, R62 ;  /* 0x0000003e00077308 */ /* 0x000ea20000002400 */
[----:B------:R-:W-:Y:S01]  /*157c0*/  FMUL.FTZ R42, R42, UR8 ;  /* 0x000000082a2a7c20 */ /* 0x000fe20008410000 */
[----:B------:R-:W-:Y:S01]  /*157d0*/  FMUL.FTZ R33, R33, UR8 ;  /* 0x0000000821217c20 */ /* 0x000fe20008410000 */
[----:B------:R-:W-:Y:S01]  /*157e0*/  FMNMX.FTZ R12, R51, R57, !PT ;  /* 0x00000039330c7209 */ /* 0x000fe20007810000 */
[----:B------:R-:W-:Y:S01]  /*157f0*/  FMUL.FTZ R46, R46, UR8 ;  /* 0x000000082e2e7c20 */ /* 0x000fe20008410000 */
[----:B------:R-:W-:Y:S01]  /*15800*/  FMUL.FTZ R47, R47, UR8 ;  /* 0x000000082f2f7c20 */ /* 0x000fe20008410000 */
[----:B------:R-:W-:Y:S01]  /*15810*/  FMUL.FTZ R36, R36, UR8 ;  /* 0x0000000824247c20 */ /* 0x000fe20008410000 */
[----:B------:R-:W-:Y:S01]  /*15820*/  FMUL.FTZ R37, R37, UR8 ;  /* 0x0000000825257c20 */ /* 0x000fe20008410000 */
[----:B------:R-:W2:Y:S01]  /*15830*/  MUFU.TANH R52, R52 ;  /* 0x0000003400347308 */ /* 0x000ea20000002400 */
[----:B------:R-:W-:Y:S01]  /*15840*/  FSEL R61, R61, -INF , P2 ;  /* 0xff8000003d3d7808 */ /* 0x000fe20001000000 */
[----:B------:R-:W-:Y:S01]  /*15850*/  FMUL.FTZ R34, R34, UR8 ;  /* 0x0000000822227c20 */ /* 0x000fe20008410000 */
[----:B------:R-:W-:Y:S01]  /*15860*/  FMUL.FTZ R35, R35, UR8 ;  /* 0x0000000823237c20 */ /* 0x000fe20008410000 */
[----:B------:R-:W-:Y:S01]  /*15870*/  FMUL.FTZ R38, R38, UR8 ;  /* 0x0000000826267c20 */ /* 0x000fe20008410000 */
[----:B------:R-:W-:-:S03]  /*15880*/  ULDC UR4, c[0x0][0x988] ;  /* 0x0002620000047ab9 */ /* 0x000fc60000000800 */
[----:B------:R4:W-:Y:S01]  /*15890*/  MUFU.TANH R21, R55 ;  /* 0x0000003700157308 */ /* 0x0009e20000002400 */
[----:B---3--:R-:W-:Y:S02]  /*158a0*/  FSEL R3, R58, -INF , P6 ;  /* 0xff8000003a037808 */ /* 0x008fe40003000000 */
[----:B----4-:R-:W-:-:S05]  /*158b0*/  FSEL R55, R60, -INF , P4 ;  /* 0xff8000003c377808 */ /* 0x010fca0002000000 */
[----:B------:R3:W4:Y:S01]  /*158c0*/  MUFU.TANH R9, R63 ;  /* 0x0000003f00097308 */ /* 0x0007220000002400 */
[----:B------:R-:W-:-:S07]  /*158d0*/  FMNMX.FTZ R12, R55, R12, !PT ;  /* 0x0000000c370c7209 */ /* 0x000fce0007810000 */
[----:B------:R-:W4:Y:S01]  /*158e0*/  MUFU.TANH R53, R53 ;  /* 0x0000003500357308 */ /* 0x000f220000002400 */
[----:B------:R-:W-:Y:S02]  /*158f0*/  ISETP.GT.AND P6, PT, R8, 0x11, PT ;  /* 0x000000110800780c */ /* 0x000fe40003fc4270 */
[----:B------:R-:W-:Y:S02]  /*15900*/  FSEL R59, R48, -INF , P3 ;  /* 0xff800000303b7808 */ /* 0x000fe40001800000 */
[----:B------:R-:W-:-:S03]  /*15910*/  FMNMX.FTZ R12, R61, R12, !PT ;  /* 0x0000000c3d0c7209 */ /* 0x000fc60007810000 */
[----:B------:R-:W4:Y:S01]  /*15920*/  MUFU.TANH R11, R50 ;  /* 0x00000032000b7308 */ /* 0x000f220000002400 */
[----:B-1----:R-:W-:Y:S02]  /*15930*/  FSEL R6, R6, -INF , P5 ;  /* 0xff80000006067808 */ /* 0x002fe40002800000 */
[----:B------:R-:W-:-:S05]  /*15940*/  ISETP.GT.AND P5, PT, R8, 0x18, PT ;  /* 0x000000180800780c */ /* 0x000fca0003fa4270 */
[----:B------:R-:W1:Y:S01]  /*15950*/  MUFU.TANH R40, R40 ;  /* 0x0000002800287308 */ /* 0x000e620000002400 */
[----:B0-----:R-:W-:Y:S02]  /*15960*/  FSEL R49, R49, -INF , P6 ;  /* 0xff80000031317808 */ /* 0x001fe40003000000 */
[----:B------:R-:W-:-:S05]  /*15970*/  FMNMX.FTZ R12, R59, R12, !PT ;  /* 0x0000000c3b0c7209 */ /* 0x000fca0007810000 */
[----:B------:R-:W0:Y:S01]  /*15980*/  MUFU.TANH R41, R41 ;  /* 0x0000002900297308 */ /* 0x000e220000002400 */
[----:B--2---:R-:W-:Y:S02]  /*15990*/  FSEL R7, R7, -INF , P4 ;  /* 0xff80000007077808 */ /* 0x004fe40002000000 */
[----:B------:R-:W-:Y:S02]  /*159a0*/  ISETP.GT.AND P4, PT, R8, 0x19, PT ;  /* 0x000000190800780c */ /* 0x000fe40003f84270 */
[----:B---3--:R-:W-:-:S03]  /*159b0*/  FSEL R63, R52, -INF , P5 ;  /* 0xff800000343f7808 */ /* 0x008fc60002800000 */
[----:B------:R-:W2:Y:S01]  /*159c0*/  MUFU.TANH R15, R54 ;  /* 0x00000036000f7308 */ /* 0x000ea20000002400 */
[----:B------:R-:W-:Y:S02]  /*159d0*/  FMNMX.FTZ R12, R49, R12, !PT ;  /* 0x0000000c310c7209 */ /* 0x000fe40007810000 */
[----:B----4-:R-:W-:-:S05]  /*159e0*/  FSEL R9, R9, -INF , P2 ;  /* 0xff80000009097808 */ /* 0x010fca0001000000 */
[----:B------:R-:W3:Y:S01]  /*159f0*/  MUFU.TANH R44, R44 ;  /* 0x0000002c002c7308 */ /* 0x000ee20000002400 */
[----:B------:R-:W-:Y:S02]  /*15a00*/  ISETP.GT.AND P2, PT, R8, 0x20, PT ;  /* 0x000000200800780c */ /* 0x000fe40003f44270 */
[----:B------:R-:W-:Y:S02]  /*15a10*/  FSEL R53, R53, -INF , P4 ;  /* 0xff80000035357808 */ /* 0x000fe40002000000 */
[----:B------:R-:W-:-:S03]  /*15a20*/  FMNMX.FTZ R12, R63, R12, !PT ;  /* 0x0000000c3f0c7209 */ /* 0x000fc60007810000 */
[----:B------:R-:W4:Y:S01]  /*15a30*/  MUFU.TANH R45, R45 ;  /* 0x0000002d002d7308 */ /* 0x000f220000002400 */
[----:B------:R-:W-:Y:S02]  /*15a40*/  FSEL R11, R11, -INF , P3 ;  /* 0xff8000000b0b7808 */ /* 0x000fe40001800000 */
[----:B------:R-:W-:Y:S02]  /*15a50*/  ISETP.GT.AND P3, PT, R8, 0x21, PT ;  /* 0x000000210800780c */ /* 0x000fe40003f64270 */
[----:B-1----:R-:W-:-:S03]  /*15a60*/  FSEL R65, R40, -INF , P2 ;  /* 0xff80000028417808 */ /* 0x002fc60001000000 */
[----:B------:R-:W-:Y:S01]  /*15a70*/  MUFU.TANH R43, R43 ;  /* 0x0000002b002b7308 */ /* 0x000fe20000002400 */
[----:B------:R-:W-:Y:S02]  /*15a80*/  FMNMX.FTZ R12, R53, R12, !PT ;  /* 0x0000000c350c7209 */ /* 0x000fe40007810000 */
[----:B------:R-:W-:-:S05]  /*15a90*/  FSEL R13, R13, -INF , P6 ;  /* 0xff8000000d0d7808 */ /* 0x000fca0003000000 */
[----:B------:R-:W1:Y:S01]  /*15aa0*/  MUFU.TANH R32, R32 ;  /* 0x0000002000207308 */ /* 0x000e620000002400 */
[----:B------:R-:W-:Y:S02]  /*15ab0*/  ISETP.GT.AND P6, PT, R8, 0x28, PT ;  /* 0x000000280800780c */ /* 0x000fe40003fc4270 */
[----:B0-----:R-:W-:Y:S02]  /*15ac0*/  FSEL R67, R41, -INF , P3 ;  /* 0xff80000029437808 */ /* 0x001fe40001800000 */
[----:B------:R-:W-:-:S03]  /*15ad0*/  FMNMX.FTZ R12, R65, R12, !PT ;  /* 0x0000000c410c7209 */ /* 0x000fc60007810000 */
[----:B------:R-:W0:Y:S01]  /*15ae0*/  MUFU.TANH R42, R42 ;  /* 0x0000002a002a7308 */ /* 0x000e220000002400 */
[----:B--2---:R-:W-:Y:S01]  /*15af0*/  FSEL R15, R15, -INF , P5 ;  /* 0xff8000000f0f7808 */ /* 0x004fe20002800000 */
[----:B------:R-:W-:-:S06]  /*15b00*/  WARPGROUP.DEPBAR.LE gsb0, 0x0 ;  /* 0x00008000000079c5 */ /* 0x000fcc0000010000 */
[----:B------:R0:W2:Y:S01]  /*15b10*/  MUFU.TANH R2, R33 ;  /* 0x0000002100027308 */ /* 0x0000a20000002400 */
[----:B------:R-:W-:Y:S01]  /*15b20*/  ISETP.GT.AND P5, PT, R8, 0x29, PT ;  /* 0x000000290800780c */ /* 0x000fe20003fa4270 */
[----:B------:R-:W-:Y:S01]  /*15b30*/  FMUL.FTZ R24, R24, UR8 ;  /* 0x0000000818187c20 */ /* 0x000fe20008410000 */
[----:B---3--:R-:W-:Y:S02]  /*15b40*/  FSEL R69, R44, -INF , P6 ;  /* 0xff8000002c457808 */ /* 0x008fe40003000000 */
[----:B------:R-:W-:-:S03]  /*15b50*/  FMNMX.FTZ R12, R67, R12, !PT ;  /* 0x0000000c430c7209 */ /* 0x000fc60007810000 */
[----:B------:R-:W3:Y:S01]  /*15b60*/  MUFU.TANH R46, R46 ;  /* 0x0000002e002e7308 */ /* 0x000ee20000002400 */
[----:B------:R-:W-:-:S07]  /*15b70*/  FSEL R21, R21, -INF , P4 ;  /* 0xff80000015157808 */ /* 0x000fce0002000000 */
[----:B------:R-:W3:Y:S01]  /*15b80*/  MUFU.TANH R47, R47 ;  /* 0x0000002f002f7308 */ /* 0x000ee20000002400 */
[----:B------:R-:W-:Y:S01]  /*15b90*/  ISETP.GT.AND P4, PT, R8, 0x30, PT ;  /* 0x000000300800780c */ /* 0x000fe20003f84270 */
[----:B------:R-:W-:Y:S01]  /*15ba0*/  FMUL.FTZ R5, R25, UR8 ;  /* 0x0000000819057c20 */ /* 0x000fe20008410000 */
[----:B----4-:R-:W-:-:S05]  /*15bb0*/  FSEL R45, R45, -INF , P5 ;  /* 0xff8000002d2d7808 */ /* 0x010fca0002800000 */
[----:B------:R-:W4:Y:S01]  /*15bc0*/  MUFU.TANH R36, R36 ;  /* 0x0000002400247308 */ /* 0x000f220000002400 */
[----:B------:R-:W-:Y:S01]  /*15bd0*/  FMNMX.FTZ R12, R69, R12, !PT ;  /* 0x0000000c450c7209 */ /* 0x000fe20007810000 */
[----:B------:R-:W-:Y:S01]  /*15be0*/  FMUL.FTZ R28, R28, UR8 ;  /* 0x000000081c1c7c20 */ /* 0x000fe20008410000 */
[----:B-1----:R-:W-:-:S05]  /*15bf0*/  FSEL R71, R32, -INF , P4 ;  /* 0xff80000020477808 */ /* 0x002fca0002000000 */
[----:B------:R-:W1:Y:S01]  /*15c00*/  MUFU.TANH R37, R37 ;  /* 0x0000002500257308 */ /* 0x000e620000002400 */
[----:B------:R-:W-:Y:S02]  /*15c10*/  FMNMX.FTZ R12, R45, R12, !PT ;  /* 0x0000000c2d0c7209 */ /* 0x000fe40007810000 */
[----:B0-----:R-:W-:-:S05]  /*15c20*/  FSEL R33, R42, -INF , P2 ;  /* 0xff8000002a217808 */ /* 0x001fca0001000000 */
[----:B------:R-:W0:Y:S01]  /*15c30*/  MUFU.TANH R34, R34 ;  /* 0x0000002200227308 */ /* 0x000e220000002400 */
[----:B------:R-:W-:-:S07]  /*15c40*/  ISETP.GT.AND P2, PT, R8, 0x38, PT ;  /* 0x000000380800780c */ /* 0x000fce0003f44270 */
[----:B------:R2:W-:Y:S01]  /*15c50*/  MUFU.TANH R4, R35 ;  /* 0x0000002300047308 */ /* 0x0005e20000002400 */
[----:B------:R-:W-:-:S07]  /*15c60*/  FMNMX.FTZ R12, R71, R12, !PT ;  /* 0x0000000c470c7209 */ /* 0x000fce0007810000 */
[----:B------:R-:W0:Y:S01]  /*15c70*/  MUFU.TANH R24, R24 ;  /* 0x0000001800187308 */ /* 0x000e220000002400 */
[----:B--2---:R-:W-:Y:S02]  /*15c80*/  FSEL R35, R43, -INF , P3 ;  /* 0xff8000002b237808 */ /* 0x004fe40001800000 */
[----:B------:R-:W-:-:S04]  /*15c90*/  ISETP.GT.AND P3, PT, R8, 0x31, PT ;  /* 0x000000310800780c */ /* 0x000fc80003f64270 */
[----:B------:R-:W-:Y:S01]  /*15ca0*/  FSEL R73, R2, -INF , P3 ;  /* 0xff80000002497808 */ /* 0x000fe20001800000 */
[----:B------:R-:W2:Y:S01]  /*15cb0*/  MUFU.TANH R5, R5 ;  /* 0x0000000500057308 */ /* 0x000ea20000002400 */
[----:B------:R-:W-:Y:S01]  /*15cc0*/  FMUL.FTZ R2, R29, UR8 ;  /* 0x000000081d027c20 */ /* 0x000fe20008410000 */
[----:B---3--:R-:W-:Y:S02]  /*15cd0*/  FSEL R25, R46, -INF , P6 ;  /* 0xff8000002e197808 */ /* 0x008fe40003000000 */
[----:B------:R-:W-:Y:S02]  /*15ce0*/  FSEL R29, R47, -INF , P5 ;  /* 0xff8000002f1d7808 */ /* 0x000fe40002800000 */
[----:B------:R-:W-:Y:S02]  /*15cf0*/  ISETP.GT.AND P6, PT, R8, 0x39, PT ;  /* 0x000000390800780c */ /* 0x000fe40003fc4270 */
[----:B------:R-:W3:Y:S01]  /*15d00*/  MUFU.TANH R38, R38 ;  /* 0x0000002600267308 */ /* 0x000ee20000002400 */
[----:B----4-:R-:W-:-:S02]  /*15d10*/  FSEL R47, R36, -INF , P2 ;  /* 0xff800000242f7808 */ /* 0x010fc40001000000 */
[----:B------:R-:W-:-:S05]  /*15d20*/  FMNMX.FTZ R12, R73, R12, !PT ;  /* 0x0000000c490c7209 */ /* 0x000fca0007810000 */
[----:B------:R-:W4:Y:S01]  /*15d30*/  MUFU.TANH R28, R28 ;  /* 0x0000001c001c7308 */ /* 0x000f220000002400 */
[----:B------:R-:W-:Y:S02]  /*15d40*/  ISETP.GT.AND P5, PT, R8, 0x40, PT ;  /* 0x000000400800780c */ /* 0x000fe40003fa4270 */
[----:B-1----:R-:W-:Y:S02]  /*15d50*/  FSEL R75, R37, -INF , P6 ;  /* 0xff800000254b7808 */ /* 0x002fe40003000000 */
[----:B------:R-:W-:-:S03]  /*15d60*/  FMNMX.FTZ R12, R47, R12, !PT ;  /* 0x0000000c2f0c7209 */ /* 0x000fc60007810000 */
[----:B------:R-:W1:Y:S01]  /*15d70*/  MUFU.TANH R2, R2 ;  /* 0x0000000200027308 */ /* 0x000e620000002400 */
[----:B0-----:R-:W-:Y:S02]  /*15d80*/  FSEL R37, R34, -INF , P4 ;  /* 0xff80000022257808 */ /* 0x001fe40002000000 */
[----:B------:R-:W-:Y:S02]  /*15d90*/  ISETP.GT.AND P4, PT, R8, 0x41, PT ;  /* 0x000000410800780c */ /* 0x000fe40003f84270 */
[----:B------:R-:W-:Y:S02]  /*15da0*/  FSEL R77, R24, -INF , P5 ;  /* 0xff800000184d7808 */ /* 0x000fe40002800000 */
[----:B------:R-:W-:Y:S02]  /*15db0*/  FMNMX.FTZ R12, R75, R12, !PT ;  /* 0x0000000c4b0c7209 */ /* 0x000fe40007810000 */
[----:B------:R-:W-:Y:S02]  /*15dc0*/  FSEL R41, R4, -INF , P3 ;  /* 0xff80000004297808 */ /* 0x000fe40001800000 */
[----:B------:R-:W-:-:S02]  /*15dd0*/  ISETP.GT.AND P3, PT, R8, 0x48, PT ;  /* 0x000000480800780c */ /* 0x000fc40003f64270 */
[----:B--2---:R-:W-:Y:S02]  /*15de0*/  FSEL R79, R5, -INF , P4 ;  /* 0xff800000054f7808 */ /* 0x004fe40002000000 */
[----:B------:R-:W-:Y:S02]  /*15df0*/  FMNMX.FTZ R12, R77, R12, !PT ;  /* 0x0000000c4d0c7209 */ /* 0x000fe40007810000 */
[----:B---3--:R-:W-:Y:S02]  /*15e00*/  FSEL R43, R38, -INF , P2 ;  /* 0xff800000262b7808 */ /* 0x008fe40001000000 */
[----:B------:R-:W-:Y:S02]  /*15e10*/  ISETP.GT.AND P2, PT, R8, 0x49, PT ;  /* 0x000000490800780c */ /* 0x000fe40003f44270 */
[----:B----4-:R-:W-:Y:S02]  /*15e20*/  FSEL R81, R28, -INF , P3 ;  /* 0xff8000001c517808 */ /* 0x010fe40001800000 */
[----:B------:R-:W-:-:S02]  /*15e30*/  FMNMX.FTZ R12, R79, R12, !PT ;  /* 0x0000000c4f0c7209 */ /* 0x000fc40007810000 */
[----:B-1----:R-:W-:Y:S02]  /*15e40*/  FSEL R83, R2, -INF , P2 ;  /* 0xff80000002537808 */ /* 0x002fe40001000000 */
[----:B------:R-:W-:-:S04]  /*15e50*/  FMNMX.FTZ R12, R81, R12, !PT ;  /* 0x0000000c510c7209 */ /* 0x000fc80007810000 */
[----:B------:R-:W-:-:S05]  /*15e60*/  FMNMX.FTZ R12, R83, R12, !PT ;  /* 0x0000000c530c7209 */ /* 0x000fca0007810000 */
[----:B------:R-:W0:Y:S02]  /*15e70*/  SHFL.BFLY PT, R5, R12, 0x2, 0x1f ;  /* 0x0c401f000c057f89 */ /* 0x000e2400000e0000 */
[----:B0-----:R-:W-:-:S05]  /*15e80*/  FMNMX.FTZ R4, R12, R5, !PT ;  /* 0x000000050c047209 */ /* 0x001fca0007810000 */
[----:B------:R-:W0:Y:S01]  /*15e90*/  SHFL.BFLY PT, R5, R4, 0x1, 0x1f ;  /* 0x0c201f0004057f89 */ /* 0x000e2200000e0000 */
[----:B------:R-:W-:Y:S01]  /*15ea0*/  IMAD.U32 R2, RZ, RZ, UR4 ;  /* 0x00000004ff027e24 */ /* 0x000fe2000f8e00ff */
[----:B0-----:R-:W-:-:S04]  /*15eb0*/  FMNMX.FTZ R5, R4, R5, !PT ;  /* 0x0000000504057209 */ /* 0x001fc80007810000 */
[C---:B------:R-:W-:Y:S01]  /*15ec0*/  FSETP.NEU.FTZ.AND P0, PT, R5.reuse, -INF , PT ;  /* 0xff8000000500780b */ /* 0x040fe20003f1d000 */
[----:B------:R-:W-:-:S05]  /*15ed0*/  FMUL.FTZ R8, R5, R2 ;  /* 0x0000000205087220 */ /* 0x000fca0000410000 */
[----:B------:R-:W-:Y:S02]  /*15ee0*/  FSEL R14, R8, RZ, P0 ;  /* 0x000000ff080e7208 */ /* 0x000fe40000000000 */
[----:B------:R-:W-:-:S04]  /*15ef0*/  FMNMX.FTZ R8, R3, R6, !PT ;  /* 0x0000000603087209 */ /* 0x000fc80007810000 */
[----:B------:R-:W-:-:S04]  /*15f00*/  FMNMX.FTZ R8, R7, R8, !PT ;  /* 0x0000000807087209 */ /* 0x000fc80007810000 */
[----:B------:R-:W-:-:S04]  /*15f10*/  FMNMX.FTZ R8, R9, R8, !PT ;  /* 0x0000000809087209 */ /* 0x000fc80007810000 */
[----:B------:R-:W-:Y:S02]  /*15f20*/  FMNMX.FTZ R8, R11, R8, !PT ;  /* 0x000000080b087209 */ /* 0x000fe40007810000 */
[----:B------:R-:W-:Y:S02]  /*15f30*/  ISETP.NE.AND P0, PT, R10, RZ, PT ;  /* 0x000000ff0a00720c */ /* 0x000fe40003f05270 */
[----:B------:R-:W-:-:S04]  /*15f40*/  FMNMX.FTZ R10, R13, R8, !PT ;  /* 0x000000080d0a7209 */ /* 0x000fc80007810000 */
[----:B------:R-:W-:-:S04]  /*15f50*/  FMNMX.FTZ R10, R15, R10, !PT ;  /* 0x0000000a0f0a7209 */ /* 0x000fc80007810000 */
[----:B------:R-:W-:Y:S01]  /*15f60*/  FMNMX.FTZ R10, R21, R10, !PT ;  /* 0x0000000a150a7209 */ /* 0x000fe20007810000 */
[----:B------:R-:W-:-:S03]  /*15f70*/  FMUL.FTZ R39, R39, UR8 ;  /* 0x0000000827277c20 */ /* 0x000fc60008410000 */
[----:B------:R-:W-:Y:S01]  /*15f80*/  FMNMX.FTZ R10, R33, R10, !PT ;  /* 0x0000000a210a7209 */ /* 0x000fe20007810000 */
[----:B------:R-:W-:-:S03]  /*15f90*/  FMUL.FTZ R26, R26, UR8 ;  /* 0x000000081a1a7c20 */ /* 0x000fc60008410000 */
[----:B------:R-:W-:Y:S01]  /*15fa0*/  FMNMX.FTZ R10, R35, R10, !PT ;  /* 0x0000000a230a7209 */ /* 0x000fe20007810000 */
[----:B------:R-:W0:Y:S03]  /*15fb0*/  MUFU.TANH R39, R39 ;  /* 0x0000002700277308 */ /* 0x000e260000002400 */
[----:B------:R-:W-:Y:S01]  /*15fc0*/  FMNMX.FTZ R10, R25, R10, !PT ;  /* 0x0000000a190a7209 */ /* 0x000fe20007810000 */
[----:B------:R-:W-:Y:S01]  /*15fd0*/  FMUL.FTZ R27, R27, UR8 ;  /* 0x000000081b1b7c20 */ /* 0x000fe20008410000 */
[----:B------:R-:W-:Y:S02]  /*15fe0*/  FMUL.FTZ R30, R30, UR8 ;  /* 0x000000081e1e7c20 */ /* 0x000fe40008410000 */
[----:B------:R-:W-:Y:S01]  /*15ff0*/  FMNMX.FTZ R10, R29, R10, !PT ;  /* 0x0000000a1d0a7209 */ /* 0x000fe20007810000 */
[----:B------:R-:W1:Y:S03]  /*16000*/  MUFU.TANH R26, R26 ;  /* 0x0000001a001a7308 */ /* 0x000e660000002400 */
[----:B------:R-:W-:Y:S01]  /*16010*/  FMNMX.FTZ R10, R37, R10, !PT ;  /* 0x0000000a250a7209 */ /* 0x000fe20007810000 */
[----:B------:R-:W-:-:S04]  /*16020*/  FMUL.FTZ R31, R31, UR8 ;  /* 0x000000081f1f7c20 */ /* 0x000fc80008410000 */
[----:B------:R-:W2:Y:S01]  /*16030*/  MUFU.TANH R4, R27 ;  /* 0x0000001b00047308 */ /* 0x000ea20000002400 */
[----:B------:R-:W-:Y:S02]  /*16040*/  FMNMX.FTZ R10, R41, R10, !PT ;  /* 0x0000000a290a7209 */ /* 0x000fe40007810000 */
[----:B0-----:R-:W-:-:S05]  /*16050*/  FSEL R39, R39, -INF , P6 ;  /* 0xff80000027277808 */ /* 0x001fca0003000000 */
[----:B------:R-:W0:Y:S01]  /*16060*/  MUFU.TANH R30, R30 ;  /* 0x0000001e001e7308 */ /* 0x000e220000002400 */
[----:B------:R-:W-:Y:S01]  /*16070*/  FMNMX.FTZ R10, R43, R10, !PT ;  /* 0x0000000a2b0a7209 */ /* 0x000fe20007810000 */
[----:B------:R-:W-:Y:S01]  /*16080*/  FFMA.FTZ R208, R51, R2, -R14 ;  /* 0x0000000233d07223 */ /* 0x000fe2000001080e */
[----:B-1----:R-:W-:-:S05]  /*16090*/  FSEL R51, R26, -INF , P5 ;  /* 0xff8000001a337808 */ /* 0x002fca0002800000 */
[----:B------:R-:W1:Y:S01]  /*160a0*/  MUFU.TANH R8, R31 ;  /* 0x0000001f00087308 */ /* 0x000e620000002400 */
[----:B------:R-:W-:Y:S01]  /*160b0*/  FMNMX.FTZ R10, R39, R10, !PT ;  /* 0x0000000a270a7209 */ /* 0x000fe20007810000 */
[--C-:B------:R-:W-:Y:S01]  /*160c0*/  FFMA.FTZ R210, R55, R2, -R14.reuse ;  /* 0x0000000237d27223 */ /* 0x100fe2000001080e */
[----:B--2---:R-:W-:Y:S02]  /*160d0*/  FSEL R55, R4, -INF , P4 ;  /* 0xff80000004377808 */ /* 0x004fe40002000000 */
[----:B------:R-:W-:Y:S01]  /*160e0*/  FMNMX.FTZ R10, R51, R10, !PT ;  /* 0x0000000a330a7209 */ /* 0x000fe20007810000 */
[--C-:B------:R-:W-:Y:S01]  /*160f0*/  FFMA.FTZ R27, R57, R2, -R14.reuse ;  /* 0x00000002391b7223 */ /* 0x100fe2000001080e */
[----:B0-----:R-:W-:Y:S02]  /*16100*/  FSEL R57, R30, -INF , P3 ;  /* 0xff8000001e397808 */ /* 0x001fe40001800000 */
[----:B------:R-:W-:Y:S01]  /*16110*/  FMNMX.FTZ R10, R55, R10, !PT ;  /* 0x0000000a370a7209 */ /* 0x000fe20007810000 */
[----:B------:R-:W-:-:S03]  /*16120*/  FFMA.FTZ R4, R49, R2, -R14 ;  /* 0x0000000231047223 */ /* 0x000fc6000001080e */
[----:B------:R-:W-:Y:S02]  /*16130*/  FMNMX.FTZ R10, R57, R10, !PT ;  /* 0x0000000a390a7209 */ /* 0x000fe40007810000 */
[----:B-1----:R-:W-:-:S04]  /*16140*/  FSEL R49, R8, -INF , P2 ;  /* 0xff80000008317808 */ /* 0x002fc80001000000 */
[----:B------:R-:W-:Y:S01]  /*16150*/  FMNMX.FTZ R10, R49, R10, !PT ;  /* 0x0000000a310a7209 */ /* 0x000fe20007810000 */
[----:B------:R-:W-:-:S04]  /*16160*/  FFMA.FTZ R8, R53, R2, -R14 ;  /* 0x0000000235087223 */ /* 0x000fc8000001080e */
[----:B------:R-:W0:Y:S01]  /*16170*/  SHFL.BFLY PT, R53, R10, 0x2, 0x1f ;  /* 0x0c401f000a357f89 */ /* 0x000e2200000e0000 */
[----:B------:R-:W-:Y:S02]  /*16180*/  FFMA.FTZ R204, R59, R2, -R14 ;  /* 0x000000023bcc7223 */ /* 0x000fe4000001080e */
[----:B------:R1:W-:Y:S01]  /*16190*/  MUFU.EX2 R59, R4 ;  /* 0x00000004003b7308 */ /* 0x0003e20000000800 */
[----:B0-----:R-:W-:-:S05]  /*161a0*/  FMNMX.FTZ R53, R10, R53, !PT ;  /* 0x000000350a357209 */ /* 0x001fca0007810000 */
[----:B-1----:R-:W0:Y:S02]  /*161b0*/  SHFL.BFLY PT, R4, R53, 0x1, 0x1f ;  /* 0x0c201f0035047f89 */ /* 0x002e2400000e0000 */
[----:B------:R-:W-:Y:S01]  /*161c0*/  MUFU.EX2 R208, R208 ;  /* 0x000000d000d07308 */ /* 0x000fe20000000800 */
[----:B------:R-:W-:-:S07]  /*161d0*/  FFMA.FTZ R31, R61, R2, -R14 ;  /* 0x000000023d1f7223 */ /* 0x000fce000001080e */
[----:B------:R-:W1:Y:S01]  /*161e0*/  MUFU.EX2 R27, R27 ;  /* 0x0000001b001b7308 */ /* 0x000e620000000800 */
[----:B0-----:R-:W-:-:S04]  /*161f0*/  FMNMX.FTZ R4, R53, R4, !PT ;  /* 0x0000000435047209 */ /* 0x001fc80007810000 */
[C---:B------:R-:W-:Y:S01]  /*16200*/  FSETP.NEU.FTZ.AND P2, PT, R4.reuse, -INF , PT ;  /* 0xff8000000400780b */ /* 0x040fe20003f5d000 */
[----:B------:R-:W-:Y:S02]  /*16210*/  FMUL.FTZ R10, R4, R2 ;  /* 0x00000002040a7220 */ /* 0x000fe40000410000 */
[----:B------:R-:W0:Y:S03]  /*16220*/  MUFU.EX2 R210, R210 ;  /* 0x000000d200d27308 */ /* 0x000e260000000800 */
[----:B------:R-:W-:-:S05]  /*16230*/  FSEL R10, R10, RZ, P2 ;  /* 0x000000ff0a0a7208 */ /* 0x000fca0001000000 */
[----:B------:R-:W2:Y:S01]  /*16240*/  MUFU.EX2 R31, R31 ;  /* 0x0000001f001f7308 */ /* 0x000ea20000000800 */
[-CC-:B------:R-:W-:Y:S01]  /*16250*/  FFMA.FTZ R3, R3, R2.reuse, -R10.reuse ;  /* 0x0000000203037223 */ /* 0x180fe2000001080a */
[-CC-:B------:R-:W-:Y:S01]  /*16260*/  FFMA.FTZ R6, R6, R2.reuse, -R10.reuse ;  /* 0x0000000206067223 */ /* 0x180fe2000001080a */
[-CC-:B------:R-:W-:Y:S01]  /*16270*/  FFMA.FTZ R7, R7, R2.reuse, -R10.reuse ;  /* 0x0000000207077223 */ /* 0x180fe2000001080a */
[-C--:B------:R-:W-:Y:S01]  /*16280*/  FFMA.FTZ R9, R9, R2.reuse, -R10 ;  /* 0x0000000209097223 */ /* 0x080fe2000001080a */
[----:B------:R-:W-:-:S03]  /*16290*/  FFMA.FTZ R63, R63, R2, -R14 ;  /* 0x000000023f3f7223 */ /* 0x000fc6000001080e */
[----:B------:R-:W3:Y:S01]  /*162a0*/  MUFU.EX2 R204, R204 ;  /* 0x000000cc00cc7308 */ /* 0x000ee20000000800 */
[----:B------:R-:W-:-:S07]  /*162b0*/  FFMA.FTZ R11, R11, R2, -R10 ;  /* 0x000000020b0b7223 */ /* 0x000fce000001080a */
[----:B------:R-:W-:Y:S08]  /*162c0*/  MUFU.EX2 R3, R3 ;  /* 0x0000000300037308 */ /* 0x000ff00000000800 */
[----:B------:R-:W4:Y:S01]  /*162d0*/  MUFU.EX2 R6, R6 ;  /* 0x0000000600067308 */ /* 0x000f220000000800 */
[----:B------:R-:W-:-:S07]  /*162e0*/  FFMA.FTZ R65, R65, R2, -R14 ;  /* 0x0000000241417223 */ /* 0x000fce000001080e */
[----:B------:R1:W-:Y:S08]  /*162f0*/  MUFU.EX2 R12, R9 ;  /* 0x00000009000c7308 */ /* 0x0003f00000000800 */
[----:B------:R-:W4:Y:S01]  /*16300*/  MUFU.EX2 R7, R7 ;  /* 0x0000000700077308 */ /* 0x000f220000000800 */
[----:B-1----:R-:W-:-:S04]  /*16310*/  FADD.FTZ R9, R208, R27 ;  /* 0x0000001bd0097221 */ /* 0x002fc80000010000 */
[----:B0-----:R-:W-:-:S03]  /*16320*/  FADD.FTZ R30, R210, R9 ;  /* 0x00000009d21e7221 */ /* 0x001fc60000010000 */
[----:B------:R-:W0:Y:S01]  /*16330*/  MUFU.EX2 R63, R63 ;  /* 0x0000003f003f7308 */ /* 0x000e220000000800 */
[-C--:B------:R-:W-:Y:S01]  /*16340*/  FFMA.FTZ R13, R13, R2.reuse, -R10 ;  /* 0x000000020d0d7223 */ /* 0x080fe2000001080a */
[----:B--2---:R-:W-:Y:S01]  /*16350*/  FADD.FTZ R9, R31, R30 ;  /* 0x0000001e1f097221 */ /* 0x004fe20000010000 */
[-C--:B------:R-:W-:Y:S01]  /*16360*/  FFMA.FTZ R15, R15, R2.reuse, -R10 ;  /* 0x000000020f0f7223 */ /* 0x080fe2000001080a */
[----:B------:R-:W-:-:S04]  /*16370*/  FFMA.FTZ R67, R67, R2, -R14 ;  /* 0x0000000243437223 */ /* 0x000fc8000001080e */
[----:B------:R-:W1:Y:S01]  /*16380*/  MUFU.EX2 R8, R8 ;  /* 0x0000000800087308 */ /* 0x000e620000000800 */
[----:B---3--:R-:W-:Y:S01]  /*16390*/  FADD.FTZ R32, R204, R9 ;  /* 0x00000009cc207221 */ /* 0x008fe20000010000 */
[----:B------:R-:W-:Y:S01]  /*163a0*/  FFMA.FTZ R69, R69, R2, -R14 ;  /* 0x0000000245457223 */ /* 0x000fe2000001080e */
[----:B----4-:R-:W-:-:S05]  /*163b0*/  FADD.FTZ R30, R3, R6 ;  /* 0x00000006031e7221 */ /* 0x010fca0000010000 */
[----:B------:R-:W2:Y:S01]  /*163c0*/  MUFU.EX2 R11, R11 ;  /* 0x0000000b000b7308 */ /* 0x000ea20000000800 */
[----:B------:R-:W-:Y:S01]  /*163d0*/  FFMA.FTZ R21, R21, R2, -R10 ;  /* 0x0000000215157223 */ /* 0x000fe2000001080a */
[----:B------:R-:W-:-:S06]  /*163e0*/  FADD.FTZ R32, R59, R32 ;  /* 0x000000203b207221 */ /* 0x000fcc0000010000 */
[----:B------:R-:W3:Y:S01]  /*163f0*/  MUFU.EX2 R65, R65 ;  /* 0x0000004100417308 */ /* 0x000ee20000000800 */
[----:B------:R-:W-:Y:S01]  /*16400*/  FADD.FTZ R9, R7, R30 ;  /* 0x0000001e07097221 */ /* 0x000fe20000010000 */
[----:B------:R-:W-:-:S06]  /*16410*/  FFMA.FTZ R33, R33, R2, -R10 ;  /* 0x0000000221217223 */ /* 0x000fcc000001080a */
[----:B------:R0:W4:Y:S01]  /*16420*/  MUFU.EX2 R20, R13 ;  /* 0x0000000d00147308 */ /* 0x0001220000000800 */
[-CC-:B------:R-:W-:Y:S01]  /*16430*/  FFMA.FTZ R45, R45, R2.reuse, -R14.reuse ;  /* 0x000000022d2d7223 */ /* 0x180fe2000001080e */
[----:B------:R-:W-:-:S06]  /*16440*/  FFMA.FTZ R71, R71, R2, -R14 ;  /* 0x0000000247477223 */ /* 0x000fcc000001080e */
[----:B------:R-:W4:Y:S01]  /*16450*/  MUFU.EX2 R200, R67 ;  /* 0x0000004300c87308 */ /* 0x000f220000000800 */
[----:B0-----:R-:W-:Y:S01]  /*16460*/  FADD.FTZ R13, R63, R32 ;  /* 0x000000203f0d7221 */ /* 0x001fe20000010000 */
[----:B------:R-:W-:-:S06]  /*16470*/  FADD.FTZ R32, R12, R9 ;  /* 0x000000090c207221 */ /* 0x000fcc0000010000 */
[----:B------:R-:W0:Y:S01]  /*16480*/  MUFU.EX2 R15, R15 ;  /* 0x0000000f000f7308 */ /* 0x000e220000000800 */
[----:B------:R-:W-:Y:S01]  /*16490*/  FFMA.FTZ R35, R35, R2, -R10 ;  /* 0x0000000223237223 */ /* 0x000fe2000001080a */
[----:B-1----:R-:W-:-:S06]  /*164a0*/  FADD.FTZ R34, R8, R13 ;  /* 0x0000000d08227221 */ /* 0x002fcc0000010000 */
[----:B------:R-:W1:Y:S01]  /*164b0*/  MUFU.EX2 R69, R69 ;  /* 0x0000004500457308 */ /* 0x000e620000000800 */
[----:B--2---:R-:W-:Y:S01]  /*164c0*/  FADD.FTZ R9, R11, R32 ;  /* 0x000000200b097221 */ /* 0x004fe20000010000 */
[----:B------:R-:W-:-:S06]  /*164d0*/  FFMA.FTZ R25, R25, R2, -R10 ;  /* 0x0000000219197223 */ /* 0x000fcc000001080a */
[----:B------:R-:W2:Y:S01]  /*164e0*/  MUFU.EX2 R24, R21 ;  /* 0x0000001500187308 */ /* 0x000ea20000000800 */
[----:B------:R-:W-:Y:S01]  /*164f0*/  FFMA.FTZ R73, R73, R2, -R14 ;  /* 0x0000000249497223 */ /* 0x000fe2000001080e */
[----:B---3--:R-:W-:-:S06]  /*16500*/  FADD.FTZ R13, R65, R34 ;  /* 0x00000022410d7221 */ /* 0x008fcc0000010000 */
[----:B------:R-:W3:Y:S01]  /*16510*/  MUFU.EX2 R202, R45 ;  /* 0x0000002d00ca7308 */ /* 0x000ee20000000800 */
[----:B------:R-:W-:Y:S01]  /*16520*/  FFMA.FTZ R47, R47, R2, -R14 ;  /* 0x000000022f2f7223 */ /* 0x000fe2000001080e */
[----:B----4-:R-:W-:-:S06]  /*16530*/  FADD.FTZ R32, R20, R9 ;  /* 0x0000000914207221 */ /* 0x010fcc0000010000 */
[----:B------:R-:W4:Y:S01]  /*16540*/  MUFU.EX2 R33, R33 ;  /* 0x0000002100217308 */ /* 0x000f220000000800 */
[----:B------:R-:W-:Y:S01]  /*16550*/  FFMA.FTZ R29, R29, R2, -R10 ;  /* 0x000000021d1d7223 */ /* 0x000fe2000001080a */
[----:B------:R-:W-:-:S06]  /*16560*/  FADD.FTZ R34, R200, R13 ;  /* 0x0000000dc8227221 */ /* 0x000fcc0000010000 */
[----:B------:R-:W4:Y:S01]  /*16570*/  MUFU.EX2 R71, R71 ;  /* 0x0000004700477308 */ /* 0x000f220000000800 */
[----:B0-----:R-:W-:Y:S01]  /*16580*/  FADD.FTZ R9, R15, R32 ;  /* 0x000000200f097221 */ /* 0x001fe20000010000 */
[----:B------:R-:W-:-:S06]  /*16590*/  FFMA.FTZ R37, R37, R2, -R10 ;  /* 0x0000000225257223 */ /* 0x000fcc000001080a */
[----:B------:R-:W0:Y:S01]  /*165a0*/  MUFU.EX2 R26, R35 ;  /* 0x00000023001a7308 */ /* 0x000e220000000800 */
[----:B------:R-:W-:Y:S01]  /*165b0*/  FFMA.FTZ R75, R75, R2, -R14 ;  /* 0x000000024b4b7223 */ /* 0x000fe2000001080e */
[----:B-1----:R-:W-:-:S06]  /*165c0*/  FADD.FTZ R13, R69, R34 ;  /* 0x00000022450d7221 */ /* 0x002fcc0000010000 */
[----:B------:R-:W1:Y:S01]  /*165d0*/  MUFU.EX2 R196, R73 ;  /* 0x0000004900c47308 */ /* 0x000e620000000800 */
[----:B------:R-:W-:Y:S01]  /*165e0*/  FFMA.FTZ R77, R77, R2, -R14 ;  /* 0x000000024d4d7223 */ /* 0x000fe2000001080e */
[----:B--2---:R-:W-:-:S06]  /*165f0*/  FADD.FTZ R32, R24, R9 ;  /* 0x0000000918207221 */ /* 0x004fcc0000010000 */
[----:B------:R-:W2:Y:S01]  /*16600*/  MUFU.EX2 R25, R25 ;  /* 0x0000001900197308 */ /* 0x000ea20000000800 */
[----:B------:R-:W-:Y:S01]  /*16610*/  FFMA.FTZ R41, R41, R2, -R10 ;  /* 0x0000000229297223 */ /* 0x000fe2000001080a */
[----:B---3--:R-:W-:-:S06]  /*16620*/  FADD.FTZ R34, R202, R13 ;  /* 0x0000000dca227221 */ /* 0x008fcc0000010000 */
[----:B------:R-:W3:Y:S01]  /*16630*/  MUFU.EX2 R47, R47 ;  /* 0x0000002f002f7308 */ /* 0x000ee20000000800 */
[----:B----4-:R-:W-:Y:S01]  /*16640*/  FADD.FTZ R9, R33, R32 ;  /* 0x0000002021097221 */ /* 0x010fe20000010000 */
[----:B------:R-:W-:-:S06]  /*16650*/  FFMA.FTZ R43, R43, R2, -R10 ;  /* 0x000000022b2b7223 */ /* 0x000fcc000001080a */
[----:B------:R-:W4:Y:S01]  /*16660*/  MUFU.EX2 R28, R29 ;  /* 0x0000001d001c7308 */ /* 0x000f220000000800 */
[----:B------:R-:W-:Y:S01]  /*16670*/  FFMA.FTZ R79, R79, R2, -R14 ;  /* 0x000000024f4f7223 */ /* 0x000fe2000001080e */
[----:B------:R-:W-:-:S06]  /*16680*/  FADD.FTZ R13, R71, R34 ;  /* 0x00000022470d7221 */ /* 0x000fcc0000010000 */
[----:B------:R-:W4:Y:S01]  /*16690*/  MUFU.EX2 R198, R75 ;  /* 0x0000004b00c67308 */ /* 0x000f220000000800 */
[----:B------:R-:W-:Y:S01]  /*166a0*/  FFMA.FTZ R81, R81, R2, -R14 ;  /* 0x0000000251517223 */ /* 0x000fe2000001080e */
[----:B0-----:R-:W-:-:S06]  /*166b0*/  FADD.FTZ R32, R26, R9 ;  /* 0x000000091a207221 */ /* 0x001fcc0000010000 */
[----:B------:R-:W0:Y:S01]  /*166c0*/  MUFU.EX2 R37, R37 ;  /* 0x0000002500257308 */ /* 0x000e220000000800 */
[----:B------:R-:W-:Y:S01]  /*166d0*/  @!P1 PRMT R0, RZ, 0x654, R0 ;  /* 0x00000654ff009816 */ /* 0x000fe20000000000 */
[-CC-:B------:R-:W-:Y:S01]  /*166e0*/  FFMA.FTZ R39, R39, R2.reuse, -R10.reuse ;  /* 0x0000000227277223 */ /* 0x180fe2000001080a */
[-CC-:B------:R-:W-:Y:S01]  /*166f0*/  FFMA.FTZ R51, R51, R2.reuse, -R10.reuse ;  /* 0x0000000233337223 */ /* 0x180fe2000001080a */
[----:B------:R-:W-:-:S04]  /*16700*/  FFMA.FTZ R55, R55, R2, -R10 ;  /* 0x0000000237377223 */ /* 0x000fc8000001080a */
[----:B------:R-:W0:Y:S01]  /*16710*/  MUFU.EX2 R77, R77 ;  /* 0x0000004d004d7308 */ /* 0x000e220000000800 */
[-CC-:B------:R-:W-:Y:S01]  /*16720*/  FFMA.FTZ R57, R57, R2.reuse, -R10.reuse ;  /* 0x0000000239397223 */ /* 0x180fe2000001080a */
[----:B------:R-:W-:Y:S01]  /*16730*/  FFMA.FTZ R49, R49, R2, -R10 ;  /* 0x0000000231317223 */ /* 0x000fe2000001080a */
[----:B-1----:R-:W-:-:S05]  /*16740*/  FADD.FTZ R10, R196, R13 ;  /* 0x0000000dc40a7221 */ /* 0x002fca0000010000 */
[----:B------:R-:W1:Y:S01]  /*16750*/  MUFU.EX2 R30, R41 ;  /* 0x00000029001e7308 */ /* 0x000e620000000800 */
[----:B--2---:R-:W-:Y:S01]  /*16760*/  FADD.FTZ R9, R25, R32 ;  /* 0x0000002019097221 */ /* 0x004fe20000010000 */
[----:B------:R2:W-:Y:S01]  /*16770*/  @!P1 SYNCS.ARRIVE.TRANS64.RED.A1T0 RZ, [R0+URZ], RZ ;  /* 0x000000ff00ff99a7 */ /* 0x0005e2000810043f */
[----:B---3--:R-:W-:-:S05]  /*16780*/  FADD.FTZ R13, R47, R10 ;  /* 0x0000000a2f0d7221 */ /* 0x008fca0000010000 */
[----:B------:R-:W3:Y:S01]  /*16790*/  MUFU.EX2 R192, R79 ;  /* 0x0000004f00c07308 */ /* 0x000ee20000000800 */
[----:B----4-:R-:W-:-:S07]  /*167a0*/  FADD.FTZ R32, R28, R9 ;  /* 0x000000091c207221 */ /* 0x010fce0000010000 */
[----:B------:R-:W4:Y:S01]  /*167b0*/  MUFU.EX2 R43, R43 ;  /* 0x0000002b002b7308 */ /* 0x000f220000000800 */
[----:B------:R-:W-:Y:S01]  /*167c0*/  FADD.FTZ R34, R198, R13 ;  /* 0x0000000dc6227221 */ /* 0x000fe20000010000 */
[----:B0-----:R-:W-:-:S06]  /*167d0*/  FADD.FTZ R9, R37, R32 ;  /* 0x0000002025097221 */ /* 0x001fcc0000010000 */
[----:B------:R-:W0:Y:S08]  /*167e0*/  MUFU.EX2 R81, R81 ;  /* 0x0000005100517308 */ /* 0x000e300000000800 */
[----:B--2---:R-:W2:Y:S01]  /*167f0*/  MUFU.EX2 R0, R39 ;  /* 0x0000002700007308 */ /* 0x004ea20000000800 */
[----:B------:R-:W-:Y:S01]  /*16800*/  F2FP.BF16.F32.PACK_AB R206, R8, R63 ;  /* 0x0000003f08ce723e */ /* 0x000fe200000010ff */
[----:B------:R-:W-:Y:S01]  /*16810*/  FADD.FTZ R13, R77, R34 ;  /* 0x000000224d0d7221 */ /* 0x000fe20000010000 */
[----:B-1----:R-:W-:-:S05]  /*16820*/  FADD.FTZ R8, R30, R9 ;  /* 0x000000091e087221 */ /* 0x002fca0000010000 */
[----:B------:R-:W1:Y:S01]  /*16830*/  MUFU.EX2 R51, R51 ;  /* 0x0000003300337308 */ /* 0x000e620000000800 */
[----:B------:R-:W-:Y:S01]  /*16840*/  FFMA.FTZ R14, R83, R2, -R14 ;  /* 0x00000002530e7223 */ /* 0x000fe2000001080e */
[----:B---3--:R-:W-:Y:S01]  /*16850*/  FADD.FTZ R32, R192, R13 ;  /* 0x0000000dc0207221 */ /* 0x008fe20000010000 */
[----:B----4-:R-:W-:-:S05]  /*16860*/  FADD.FTZ R9, R43, R8 ;  /* 0x000000082b097221 */ /* 0x010fca0000010000 */
[----:B------:R-:W3:Y:S01]  /*16870*/  MUFU.EX2 R10, R55 ;  /* 0x00000037000a7308 */ /* 0x000ee20000000800 */
[----:B0-----:R-:W-:Y:S01]  /*16880*/  FADD.FTZ R21, R81, R32 ;  /* 0x0000002051157221 */ /* 0x001fe20000010000 */
[----:B--2---:R-:W-:-:S06]  /*16890*/  FADD.FTZ R32, R0, R9 ;  /* 0x0000000900207221 */ /* 0x004fcc0000010000 */
[----:B------:R-:W0:Y:S01]  /*168a0*/  MUFU.EX2 R57, R57 ;  /* 0x0000003900397308 */ /* 0x000e220000000800 */
[----:B------:R-:W-:Y:S01]  /*168b0*/  ISETP.GE.AND P2, PT, R178, 0x51, PT ;  /* 0x00000051b200780c */ /* 0x000fe20003f46270 */
[----:B-1----:R-:W-:-:S06]  /*168c0*/  FADD.FTZ R9, R51, R32 ;  /* 0x0000002033097221 */ /* 0x002fcc0000010000 */
[----:B------:R-:W1:Y:S08]  /*168d0*/  MUFU.EX2 R14, R14 ;  /* 0x0000000e000e7308 */ /* 0x000e700000000800 */
[----:B------:R-:W2:Y:S01]  /*168e0*/  MUFU.EX2 R8, R49 ;  /* 0x0000003100087308 */ /* 0x000ea20000000800 */
[----:B------:R-:W-:Y:S01]  /*168f0*/  F2FP.BF16.F32.PACK_AB R209, R6, R3 ;  /* 0x0000000306d1723e */ /* 0x000fe200000010ff */
[----:B---3--:R-:W-:Y:S01]  /*16900*/  FADD.FTZ R6, R10, R9 ;  /* 0x000000090a067221 */ /* 0x008fe20000010000 */
[----:B------:R-:W-:Y:S03]  /*16910*/  BSSY B0, `(.L_x_833) ;  /* 0x00005b4000007945 */ /* 0x000fe60003800000 */
[----:B0-----:R-:W-:Y:S01]  /*16920*/  FADD.FTZ R3, R57, R6 ;  /* 0x0000000639037221 */ /* 0x001fe20000010000 */
[----:B------:R-:W-:Y:S01]  /*16930*/  F2FP.BF16.F32.PACK_AB R205, R20, R11 ;  /* 0x0000000b14cd723e */ /* 0x000fe200000010ff */
[----:B------:R-:W-:Y:S01]  /*16940*/  IMAD.MOV.U32 R150, RZ, RZ, R151 ;  /* 0x000000ffff967224 */ /* 0x000fe200078e0097 */
[----:B------:R-:W-:Y:S01]  /*16950*/  F2FP.BF16.F32.PACK_AB R208, R27, R208 ;  /* 0x000000d01bd0723e */ /* 0x000fe200000010ff */
[----:B-1----:R-:W-:Y:S01]  /*16960*/  FADD.FTZ R21, R14, R21 ;  /* 0x000000150e157221 */ /* 0x002fe20000010000 */
[----:B------:R-:W-:Y:S01]  /*16970*/  F2FP.BF16.F32.PACK_AB R210, R31, R210 ;  /* 0x000000d21fd2723e */ /* 0x000fe200000010ff */
[--C-:B------:R-:W-:Y:S01]  /*16980*/  IMAD.MOV.U32 R149, RZ, RZ, R151.reuse ;  /* 0x000000ffff957224 */ /* 0x100fe200078e0097 */
[----:B------:R-:W-:Y:S01]  /*16990*/  F2FP.BF16.F32.PACK_AB R204, R59, R204 ;  /* 0x000000cc3bcc723e */ /* 0x000fe200000010ff */
[--C-:B------:R-:W-:Y:S01]  /*169a0*/  IMAD.MOV.U32 R148, RZ, RZ, R151.reuse ;  /* 0x000000ffff947224 */ /* 0x100fe200078e0097 */
[----:B------:R-:W-:Y:S01]  /*169b0*/  F2FP.BF16.F32.PACK_AB R200, R200, R65 ;  /* 0x00000041c8c8723e */ /* 0x000fe200000010ff */
[----:B------:R-:W-:Y:S01]  /*169c0*/  IMAD.MOV.U32 R147, RZ, RZ, R151 ;  /* 0x000000ffff937224 */ /* 0x000fe200078e0097 */
[----:B------:R-:W-:Y:S01]  /*169d0*/  F2FP.BF16.F32.PACK_AB R202, R202, R69 ;  /* 0x00000045caca723e */ /* 0x000fe200000010ff */
[----:B--2---:R-:W-:Y:S01]  /*169e0*/  FADD.FTZ R20, R8, R3 ;  /* 0x0000000308147221 */ /* 0x004fe20000010000 */
[----:B------:R-:W-:Y:S01]  /*169f0*/  F2FP.BF16.F32.PACK_AB R196, R196, R71 ;  /* 0x00000047c4c4723e */ /* 0x000fe200000010ff */
[----:B------:R-:W-:Y:S01]  /*16a00*/  IMAD.MOV.U32 R3, RZ, RZ, 0x3f800000 ;  /* 0x3f800000ff037424 */ /* 0x000fe200078e00ff */
[----:B------:R-:W-:Y:S01]  /*16a10*/  F2FP.BF16.F32.PACK_AB R198, R198, R47 ;  /* 0x0000002fc6c6723e */ /* 0x000fe200000010ff */
[--C-:B------:R-:W-:Y:S01]  /*16a20*/  IMAD.MOV.U32 R146, RZ, RZ, R151.reuse ;  /* 0x000000ffff927224 */ /* 0x100fe200078e0097 */
        /* <DEDUP_REMOVED lines=132> */
[----:B------:R-:W-:Y:S01]  /*17270*/  IMAD.MOV.U32 R24, RZ, RZ, R151 ;  /* 0x000000ffff187224 */ /* 0x000fe200078e0097 */
[----:B------:R-:W-:Y:S06]  /*17280*/  @!P2 BRA `(.L_x_834) ;  /* 0x000000500070a947 */ /* 0x000fec0003800000 */
[----:B------:R-:W-:Y:S01]  /*17290*/  VIADD R6, R179, 0xfffffffe ;  /* 0xfffffffeb3067836 */ /* 0x000fe20000000000 */
[----:B------:R-:W-:Y:S01]  /*172a0*/  CS2R R150, SRZ ;  /* 0x0000000000967805 */ /* 0x000fe2000001ff00 */
[----:B------:R-:W-:Y:S01]  /*172b0*/  IMAD.MOV.U32 R7, RZ, RZ, R4 ;  /* 0x000000ffff077224 */ /* 0x000fe200078e0004 */
[----:B------:R-:W-:Y:S01]  /*172c0*/  CS2R R146, SRZ ;  /* 0x0000000000927805 */ /* 0x000fe2000001ff00 */
[----:B------:R-:W-:Y:S01]  /*172d0*/  IMAD.MOV.U32 R8, RZ, RZ, R5 ;  /* 0x000000ffff087224 */ /* 0x000fe200078e0005 */
[----:B------:R-:W-:Y:S01]  /*172e0*/  CS2R R142, SRZ ;  /* 0x00000000008e7805 */ /* 0x000fe2000001ff00 */
[----:B------:R-:W-:Y:S01]  /*172f0*/  IMAD.MOV.U32 R9, RZ, RZ, R221 ;  /* 0x000000ffff097224 */ /* 0x000fe200078e00dd */
[----:B------:R-:W-:Y:S01]  /*17300*/  CS2R R138, SRZ ;  /* 0x00000000008a7805 */ /* 0x000fe2000001ff00 */
[----:B------:R-:W-:Y:S01]  /*17310*/  IMAD.MOV.U32 R10, RZ, RZ, R220 ;  /* 0x000000ffff0a7224 */ /* 0x000fe200078e00dc */
[----:B------:R-:W-:Y:S01]  /*17320*/  CS2R R134, SRZ ;  /* 0x0000000000867805 */ /* 0x000fe2000001ff00 */
[----:B------:R-:W-:Y:S01]  /*17330*/  IMAD.MOV.U32 R0, RZ, RZ, 0x3f800000 ;  /* 0x3f800000ff007424 */ /* 0x000fe200078e00ff */
        /* <DEDUP_REMOVED lines=58> */
[----:B------:R-:W-:-:S07]  /*176e0*/  CS2R R24, SRZ ;  /* 0x0000000000187805 */ /* 0x000fce000001ff00 */
.L_x_845:
[----:B------:R-:W-:-:S05]  /*176f0*/  VIADD R2, R10, 0x1 ;  /* 0x000000010a027836 */ /* 0x000fca0000000000 */
[----:B------:R-:W-:-:S04]  /*17700*/  ISETP.NE.AND P2, PT, R2, 0x2, PT ;  /* 0x000000020200780c */ /* 0x000fc80003f45270 */
[----:B------:R-:W-:Y:S02]  /*17710*/  SEL R2, R2, RZ, P2 ;  /* 0x000000ff02027207 */ /* 0x000fe40001000000 */
[----:B------:R-:W-:-:S03]  /*17720*/  SEL R221, RZ, 0x1, P2 ;  /* 0x00000001ffdd7807 */ /* 0x000fc60001000000 */
[----:B------:R-:W-:Y:S01]  /*17730*/  IMAD.MOV.U32 R220, RZ, RZ, R2 ;  /* 0x000000ffffdc7224 */ /* 0x000fe200078e0002 */
[----:B------:R-:W-:Y:S01]  /*17740*/  LOP3.LUT R221, R9, R221, RZ, 0x3c, !PT ;  /* 0x000000dd09dd7212 */ /* 0x000fe200078e3cff */
[----:B------:R-:W-:Y:S06]  /*17750*/  @!P0 BRA `(.L_x_835) ;  /* 0x0000000000048947 */ /* 0x000fec0003800000 */
[----:B------:R-:W-:Y:S01]  /*17760*/  BPT.TRAP 0x1 ;  /* 0x000000040000795c */ /* 0x000fe20000300000 */
.L_x_835:
[----:B------:R-:W-:Y:S01]  /*17770*/  IMAD R11, R2, 0x8, R18 ;  /* 0x00000008020b7824 */ /* 0x000fe200078e0212 */
[----:B------:R-:W-:-:S04]  /*17780*/  SHF.L.U32 R4, R221, 0x1f, RZ ;  /* 0x0000001fdd047819 */ /* 0x000fc800000006ff */
[----:B------:R0:W1:Y:S01]  /*17790*/  SYNCS.PHASECHK.TRANS64.TRYWAIT P2, [R11+URZ+0x38830], R4 ;  /* 0x038830040b0075a7 */ /* 0x000062000804017f */
[----:B------:R-:W-:Y:S05]  /*177a0*/  @!P0 BRA `(.L_x_836) ;  /* 0x0000000000048947 */ /* 0x000fea0003800000 */
[----:B------:R-:W-:Y:S01]  /*177b0*/  BPT.TRAP 0x1 ;  /* 0x000000040000795c */ /* 0x000fe20000300000 */
.L_x_836:
[----:B------:R-:W-:Y:S01]  /*177c0*/  IMAD R2, R220, 0xa00, R224 ;  /* 0x00000a00dc027824 */ /* 0x000fe200078e02e0 */
[----:B------:R-:W-:Y:S03]  /*177d0*/  BSSY B1, `(.L_x_837) ;  /* 0x0000006000017945 */ /* 0x000fe60003800000 */
[C---:B------:R-:W-:Y:S02]  /*177e0*/  VIADD R12, R2.reuse, 0x80 ;  /* 0x00000080020c7836 */ /* 0x040fe40000000000 */
[----:B------:R-:W-:Y:S01]  /*177f0*/  VIADD R14, R2, 0x100 ;  /* 0x00000100020e7836 */ /* 0x000fe20000000000 */
[----:B-1----:R-:W-:Y:S06]  /*17800*/  @P2 BRA `(.L_x_838) ;  /* 0x0000000000082947 */ /* 0x002fec0003800000 */
[----:B------:R-:W1:Y:S02]  /*17810*/  SYNCS.PHASECHK.TRANS64.TRYWAIT P2, [R11+URZ+0x38830], R4 ;  /* 0x038830040b0075a7 */ /* 0x000e64000804017f */
[----:B-1----:R-:W-:Y:S05]  /*17820*/  @!P2 BRA `(.L_x_839) ;  /* 0x00000120001ca947 */ /* 0x002fea0003800000 */
.L_x_838:
[----:B------:R-:W-:Y:S05]  /*17830*/  BSYNC B1 ;  /* 0x0000000000017941 */ /* 0x000fea0003800000 */
.L_x_837:
[----:B------:R-:W2:Y:S04]  /*17840*/  LDL.64 R152, [R1+0x50] ;  /* 0x0000500001987983 */ /* 0x000ea80000100a00 */
[----:B------:R-:W3:Y:S01]  /*17850*/  LDL.64 R154, [R1+0x58] ;  /* 0x00005800019a7983 */ /* 0x000ee20000100a00 */
[----:B01----:R-:W-:Y:S02]  /*17860*/  IMAD.MOV.U32 R4, RZ, RZ, R2 ;  /* 0x000000ffff047224 */ /* 0x003fe400078e0002 */
[----:B------:R-:W-:-:S03]  /*17870*/  IMAD.MOV.U32 R5, RZ, RZ, 0x40000040 ;  /* 0x40000040ff057424 */ /* 0x000fc600078e00ff */
[----:B------:R-:W-:Y:S02]  /*17880*/  R2UR UR14, R4 ;  /* 0x00000000040e72ca */ /* 0x000fe400000e0000 */
[----:B------:R-:W-:Y:S01]  /*17890*/  R2UR UR15, R5 ;  /* 0x00000000050f72ca */ /* 0x000fe200000e0000 */
[----:B------:R-:W-:Y:S01]  /*178a0*/  WARPGROUP.ARRIVE ;  /* 0x00000000000079c5 */ /* 0x000fe20000000000 */
[----:B------:R-:W-:Y:S02]  /*178b0*/  MOV R13, 0x40000040 ;  /* 0x40000040000d7802 */ /* 0x000fe40000000f00 */
[----:B------:R-:W-:Y:S02]  /*178c0*/  R2UR UR10, R12 ;  /* 0x000000000c0a72ca */ /* 0x000fe400000e0000 */
[----:B------:R-:W-:Y:S01]  /*178d0*/  R2UR UR11, R13 ;  /* 0x000000000d0b72ca */ /* 0x000fe200000e0000 */
[----:B------:R-:W-:Y:S01]  /*178e0*/  IMAD.MOV.U32 R15, RZ, RZ, 0x40000040 ;  /* 0x40000040ff0f7424 */ /* 0x000fe200078e00ff */
[----:B------:R-:W-:-:S04]  /*178f0*/  R2UR UR6, R14 ;  /* 0x000000000e0672ca */ /* 0x000fc800000e0000 */
[----:B------:R-:W-:Y:S01]  /*17900*/  R2UR UR7, R15 ;  /* 0x000000000f0772ca */ /* 0x000fe200000e0000 */
[----:B------:R-:W-:Y:S01]  /*17910*/  VIADD R4, R2, 0x180 ;  /* 0x0000018002047836 */ /* 0x000fe20000000000 */
[----:B------:R-:W-:-:S04]  /*17920*/  R2UR UR23, R5 ;  /* 0x00000000051772ca */ /* 0x000fc800000e0000 */
[----:B------:R-:W-:Y:S02]  /*17930*/  R2UR UR22, R4 ;  /* 0x00000000041672ca */ /* 0x000fe400000e0000 */
[----:B--2---:R-:W-:Y:S02]  /*17940*/  R2UR UR30, R152 ;  /* 0x00000000981e72ca */ /* 0x004fe400000e0000 */
[----:B------:R-:W-:Y:S02]  /*17950*/  R2UR UR31, R153 ;  /* 0x00000000991f72ca */ /* 0x000fe400000e0000 */
[----:B------:R-:W2:Y:S01]  /*17960*/  LDL.64 R152, [R1+0x48] ;  /* 0x0000480001987983 */ /* 0x000ea20000100a00 */
[----:B---3--:R-:W-:Y:S02]  /*17970*/  R2UR UR16, R154 ;  /* 0x000000009a1072ca */ /* 0x008fe400000e0000 */
[----:B------:R-:W-:-:S11]  /*17980*/  R2UR UR17, R155 ;  /* 0x000000009b1172ca */ /* 0x000fd600000e0000 */
[----:B------:R-:W-:Y:S02]  /*17990*/  UMOV UR12, UR16 ;  /* 0x00000010000c7c82 */ /* 0x000fe40008000000 */
[----:B------:R-:W-:Y:S02]  /*179a0*/  UMOV UR13, UR17 ;  /* 0x00000011000d7c82 */ /* 0x000fe40008000000 */
[----:B------:R-:W-:Y:S01]  /*179b0*/  HGMMA.64x16x16.F32.BF16 R184, gdesc[UR12], RZ, !UPT, gsb0 ;  /* 0x002000000cb879f0 */ /* 0x000fe2000c0018ff */
[----:B------:R-:W-:Y:S01]  /*179c0*/  UMOV UR8, UR16 ;  /* 0x0000001000087c82 */ /* 0x000fe20008000000 */
[----:B------:R-:W-:Y:S01]  /*179d0*/  UMOV UR9, UR17 ;  /* 0x0000001100097c82 */ /* 0x000fe20008000000 */
[----:B------:R-:W-:Y:S02]  /*179e0*/  WARPGROUP.DEPBAR.LE gsb0, 0x0 ;  /* 0x00008000000079c5 */ /* 0x000fe40000010000 */
[----:B------:R-:W-:-:S06]  /*179f0*/  WARPGROUP.ARRIVE ;  /* 0x00000000000079c5 */ /* 0x000fcc0000000000 */
        /* <DEDUP_REMOVED lines=8> */
[----:B------:R-:W-:Y:S01]  /*17a80*/  VIADD R12, R2, 0x200 ;  /* 0x00000200020c7836 */ /* 0x000fe20000000000 */
[----:B------:R-:W-:Y:S02]  /*17a90*/  WARPGROUP.DEPBAR.LE gsb0, 0x0 ;  /* 0x00008000000079c5 */ /* 0x000fe40000010000 */
[----:B------:R-:W-:-:S06]  /*17aa0*/  WARPGROUP.ARRIVE ;  /* 0x00000000000079c5 */ /* 0x000fcc0000000000 */
[----:B------:R-:W-:Y:S01]  /*17ab0*/  HGMMA.64x16x16.F32.BF16 R160, gdesc[UR20], RZ, !UPT, gsb0 ;  /* 0x0020000014a079f0 */ /* 0x000fe2000c0018ff */
[----:B------:R-:W-:Y:S02]  /*17ac0*/  R2UR UR18, R12 ;  /* 0x000000000c1272ca */ /* 0x000fe400000e0000 */
[----:B------:R-:W-:Y:S01]  /*17ad0*/  R2UR UR19, R13 ;  /* 0x000000000d1372ca */ /* 0x000fe200000e0000 */
[----:B------:R-:W-:Y:S01]  /*17ae0*/  VIADD R4, R2, 0x2 ;  /* 0x0000000202047836 */ /* 0x000fe20000000000 */
[----:B------:R-:W-:Y:S02]  /*17af0*/  WARPGROUP.DEPBAR.LE gsb0, 0x0 ;  /* 0x00008000000079c5 */ /* 0x000fe40000010000 */
[----:B------:R-:W-:Y:S01]  /*17b00*/  IMAD.MOV.U32 R5, RZ, RZ, 0x40000040 ;  /* 0x40000040ff057424 */ /* 0x000fe200078e00ff */
[----:B--2---:R-:W-:Y:S02]  /*17b10*/  R2UR UR28, R152 ;  /* 0x00000000981c72ca */ /* 0x004fe400000e0000 */
[----:B------:R-:W-:-:S02]  /*17b20*/  R2UR UR29, R153 ;  /* 0x00000000991d72ca */ /* 0x000fc400000e0000 */
[----:B------:R-:W-:-:S06]  /*17b30*/  WARPGROUP.ARRIVE ;  /* 0x00000000000079c5 */ /* 0x000fcc0000000000 */
[----:B------:R-:W-:Y:S01]  /*17b40*/  HGMMA.64x16x16.F32.BF16 R152, gdesc[UR16], RZ, !UPT, gsb0 ;  /* 0x00200000109879f0 */ /* 0x000fe2000c0018ff */
        /* <DEDUP_REMOVED lines=13> */
[----:B------:R-:W-:Y:S02]  /*17c20*/  VIADD R14, R2, 0x102 ;  /* 0x00000102020e7836 */ /* 0x000fe40000000000 */
[----:B------:R-:W-:Y:S01]  /*17c30*/  IMAD.MOV.U32 R15, RZ, RZ, 0x40000040 ;  /* 0x40000040ff0f7424 */ /* 0x000fe200078e00ff */
[----:B------:R-:W-:Y:S01]  /*17c40*/  UMOV UR8, UR30 ;  /* 0x0000001e00087c82 */ /* 0x000fe20008000000 */
[----:B------:R-:W-:Y:S01]  /*17c50*/  UMOV UR9, UR31 ;  /* 0x0000001f00097c82 */ /* 0x000fe20008000000 */
[----:B------:R-:W-:-:S02]  /*17c60*/  WARPGROUP.DEPBAR.LE gsb0, 0x0 ;  /* 0x00008000000079c5 */ /* 0x000fc40000010000 */
[----:B------:R-:W-:Y:S01]  /*17c70*/  WARPGROUP.ARRIVE ;  /* 0x00000000000079c5 */ /* 0x000fe20000000000 */
[----:B------:R-:W-:Y:S02]  /*17c80*/  VIADD R4, R2, 0x182 ;  /* 0x0000018202047836 */ /* 0x000fe40000000000 */
[----:B------:R-:W-:Y:S01]  /*17c90*/  IMAD.MOV.U32 R5, RZ, RZ, 0x40000040 ;  /* 0x40000040ff057424 */ /* 0x000fe200078e00ff */
[----:B------:R-:W-:Y:S01]  /*17ca0*/  UMOV UR4, UR30 ;  /* 0x0000001e00047c82 */ /* 0x000fe20008000000 */
[----:B------:R-:W-:Y:S01]  /*17cb0*/  UMOV UR5, UR31 ;  /* 0x0000001f00057c82 */ /* 0x000fe20008000000 */
[----:B------:R-:W-:Y:S01]  /*17cc0*/  HGMMA.64x16x16.F32.BF16 R176, gdesc[UR24], R176, gsb0 ;  /* 0x0020000018b079f0 */ /* 0x000fe200080018b0 */
[----:B------:R-:W-:Y:S01]  /*17cd0*/  R2UR UR10, R14 ;  /* 0x000000000e0a72ca */ /* 0x000fe200000e0000 */
[----:B------:R-:W-:Y:S01]  /*17ce0*/  UMOV UR20, UR30 ;  /* 0x0000001e00147c82 */ /* 0x000fe20008000000 */
[----:B------:R-:W-:Y:S01]  /*17cf0*/  R2UR UR11, R15 ;  /* 0x000000000f0b72ca */ /* 0x000fe200000e0000 */
[----:B------:R-:W-:Y:S01]  /*17d00*/  UMOV UR21, UR31 ;  /* 0x0000001f00157c82 */ /* 0x000fe20008000000 */
[----:B------:R-:W-:Y:S01]  /*17d10*/  R2UR UR6, R4 ;  /* 0x00000000040672ca */ /* 0x000fe200000e0000 */
[----:B------:R-:W-:Y:S01]  /*17d20*/  UMOV UR16, UR28 ;  /* 0x0000001c00107c82 */ /* 0x000fe20008000000 */
[----:B------:R-:W-:Y:S01]  /*17d30*/  UMOV UR17, UR29 ;  /* 0x0000001d00117c82 */ /* 0x000fe20008000000 */
[----:B------:R-:W-:Y:S01]  /*17d40*/  UMOV UR12, UR28 ;  /* 0x0000001c000c7c82 */ /* 0x000fe20008000000 */
[----:B------:R-:W-:Y:S01]  /*17d50*/  UMOV UR13, UR29 ;  /* 0x0000001d000d7c82 */ /* 0x000fe20008000000 */
[----:B------:R-:W2:Y:S01]  /*17d60*/  LDL.64 R12, [R1+0x38] ;  /* 0x00003800010c7983 */ /* 0x000ea20000100a00 */
[----:B------:R-:W-:-:S02]  /*17d70*/  WARPGROUP.DEPBAR.LE gsb0, 0x0 ;  /* 0x00008000000079c5 */ /* 0x000fc40000010000 */
[----:B------:R-:W-:Y:S01]  /*17d80*/  WARPGROUP.ARRIVE ;  /* 0x00000000000079c5 */ /* 0x000fe20000000000 */
[----:B------:R-:W-:Y:S01]  /*17d90*/  R2UR UR7, R5 ;  /* 0x00000000050772ca */ /* 0x000fe200000e0000 */
[----:B------:R-:W3:Y:S04]  /*17da0*/  LDL.64 R14, [R1+0x40] ;  /* 0x00004000010e7983 */ /* 0x000ee80000100a00 */
[----:B------:R-:W-:Y:S01]  /*17db0*/  HGMMA.64x16x16.F32.BF16 R168, gdesc[UR8], R168, gsb0 ;  /* 0x0020000008a879f0 */ /* 0x000fe200080018a8 */
[----:B------:R-:W-:Y:S02]  /*17dc0*/  VIADD R4, R2, 0x202 ;  /* 0x0000020202047836 */ /* 0x000fe40000000000 */
[----:B------:R-:W-:Y:S01]  /*17dd0*/  IMAD.MOV.U32 R5, RZ, RZ, 0x40000040 ;  /* 0x40000040ff057424 */ /* 0x000fe200078e00ff */
[----:B------:R-:W-:-:S02]  /*17de0*/  WARPGROUP.DEPBAR.LE gsb0, 0x0 ;  /* 0x00008000000079c5 */ /* 0x000fc40000010000 */
[----:B------:R-:W-:-:S06]  /*17df0*/  WARPGROUP.ARRIVE ;  /* 0x00000000000079c5 */ /* 0x000fcc0000000000 */
        /* <DEDUP_REMOVED lines=48> */
[----:B------:R-:W-:Y:S01]  /*18100*/  IMAD.MOV.U32 R5, RZ, RZ, 0x40000040 ;  /* 0x40000040ff057424 */ /* 0x000fe200078e00ff */
[----:B---3--:R-:W-:Y:S02]  /*18110*/  R2UR UR30, R14 ;  /* 0x000000000e1e72ca */ /* 0x008fe400000e0000 */
[----:B------:R-:W-:Y:S02]  /*18120*/  R2UR UR31, R15 ;  /* 0x000000000f1f72ca */ /* 0x000fe400000e0000 */
[----:B------:R-:W-:Y:S01]  /*18130*/  R2UR UR22, R4 ;  /* 0x00000000041672ca */ /* 0x000fe200000e0000 */
[----:B------:R-:W3:Y:S01]  /*18140*/  LDL.64 R14, [R1+0x30] ;  /* 0x00003000010e7983 */ /* 0x000ee20000100a00 */
[----:B------:R-:W-:-:S07]  /*18150*/  R2UR UR23, R5 ;  /* 0x00000000051772ca */ /* 0x000fce00000e0000 */
[----:B------:R-:W-:Y:S02]  /*18160*/  UMOV UR20, UR30 ;  /* 0x0000001e00147c82 */ /* 0x000fe40008000000 */
[----:B------:R-:W-:Y:S01]  /*18170*/  UMOV UR21, UR31 ;  /* 0x0000001f00157c82 */ /* 0x000fe20008000000 */
[----:B------:R-:W-:Y:S02]  /*18180*/  WARPGROUP.DEPBAR.LE gsb0, 0x0 ;  /* 0x00008000000079c5 */ /* 0x000fe40000010000 */
        /* <DEDUP_REMOVED lines=40> */
[----:B--2---:R-:W-:Y:S02]  /*18410*/  R2UR UR28, R12 ;  /* 0x000000000c1c72ca */ /* 0x004fe400000e0000 */
[----:B------:R-:W-:Y:S02]  /*18420*/  R2UR UR29, R13 ;  /* 0x000000000d1d72ca */ /* 0x000fe400000e0000 */
[----:B------:R-:W-:Y:S01]  /*18430*/  R2UR UR26, R4 ;  /* 0x00000000041a72ca */ /* 0x000fe200000e0000 */
[----:B------:R-:W2:Y:S01]  /*18440*/  LDL.64 R12, [R1+0x28] ;  /* 0x00002800010c7983 */ /* 0x000ea20000100a00 */
        /* <DEDUP_REMOVED lines=191> */
[----:B------:R-:W2:Y:S01]  /*19040*/  LDL.64 R12, [R1] ;  /* 0x00000000010c7983 */ /* 0x000ea20000100a00 */
        /* <DEDUP_REMOVED lines=46> */
[----:B------:R-:W-:Y:S02]  /*19330*/  R2UR UR14, R4 ;  /* 0x00000000040e72ca */ /* 0x000fe400000e0000 */
        /* <DEDUP_REMOVED lines=171> */
[----:B------:R-:W-:-:S04]  /*19df0*/  MOV R5, 0x40000040 ;  /* 0x4000004000057802 */ /* 0x000fc80000000f00 */
        /* <DEDUP_REMOVED lines=273> */
.L_x_840:
[----:B------:R-:W-:Y:S01]  /*1af10*/  SHF.L.U32 R0, R9, 0x1f, RZ ;  /* 0x0000001f09007819 */ /* 0x000fe200000006ff */
[----:B------:R-:W-:-:S04]  /*1af20*/  IMAD R9, R10, 0x8, R18 ;  /* 0x000000080a097824 */ /* 0x000fc800078e0212 */
[----:B------:R0:W1:Y:S01]  /*1af30*/  SYNCS.PHASECHK.TRANS64.TRYWAIT P2, [R9+URZ+0x38850], R0 ;  /* 0x03885000090075a7 */ /* 0x000062000804017f */
[----:B------:R-:W-:Y:S05]  /*1af40*/  @!P0 BRA `(.L_x_841) ;  /* 0x0000000000048947 */ /* 0x000fea0003800000 */
[----:B------:R-:W-:Y:S01]  /*1af50*/  BPT.TRAP 0x1 ;  /* 0x000000040000795c */ /* 0x000fe20000300000 */
.L_x_841:
[----:B------:R-:W-:Y:S04]  /*1af60*/  BSSY B1, `(.L_x_842) ;  /* 0x0000004000017945 */ /* 0x000fe80003800000 */
[----:B-1----:R-:W-:Y:S05]  /*1af70*/  @P2 BRA `(.L_x_843) ;  /* 0x0000000000082947 */ /* 0x002fea0003800000 */
[----:B------:R-:W1:Y:S02]  /*1af80*/  SYNCS.PHASECHK.TRANS64.TRYWAIT P2, [R9+URZ+0x38850], R0 ;  /* 0x03885000090075a7 */ /* 0x000e64000804017f */
[----:B-1----:R-:W-:Y:S05]  /*1af90*/  @!P2 BRA `(.L_x_844) ;  /* 0x000000e80054a947 */ /* 0x002fea0003800000 */
.L_x_843:
[----:B------:R-:W-:Y:S05]  /*1afa0*/  BSYNC B1 ;  /* 0x0000000000017941 */ /* 0x000fea0003800000 */
.L_x_842:
[----:B01----:R-:W-:Y:S01]  /*1afb0*/  VIADD R0, R18, 0x400 ;  /* 0x0000040012007836 */ /* 0x003fe20000000000 */
[----:B------:R-:W-:Y:S01]  /*1afc0*/  WARPGROUP.ARRIVE ;  /* 0x00000000000079c5 */ /* 0x000fe20000000000 */
[----:B------:R-:W-:Y:S02]  /*1afd0*/  IMAD.MOV.U32 R3, RZ, RZ, 0x40000040 ;  /* 0x40000040ff037424 */ /* 0x000fe400078e00ff */
[----:B------:R-:W-:Y:S01]  /*1afe0*/  FMUL.FTZ R14, R188, UR39 ;  /* 0x00000027bc0e7c20 */ /* 0x000fe20008410000 */
[----:B------:R-:W-:Y:S01]  /*1aff0*/  IMAD.MOV.U32 R5, RZ, RZ, 0x40000040 ;  /* 0x40000040ff057424 */ /* 0x000fe200078e00ff */
[----:B------:R-:W-:Y:S01]  /*1b000*/  SHF.R.U32.HI R0, RZ, 0x4, R0 ;  /* 0x00000004ff007819 */ /* 0x000fe20000011600 */
[----:B------:R-:W-:Y:S01]  /*1b010*/  FMUL.FTZ R15, R189, UR39 ;  /* 0x00000027bd0f7c20 */ /* 0x000fe20008410000 */
[----:B------:R-:W-:Y:S01]  /*1b020*/  R2UR UR7, R3 ;  /* 0x00000000030772ca */ /* 0x000fe200000e0000 */
[----:B------:R-:W-:Y:S01]  /*1b030*/  FMUL.FTZ R177, R177, UR39 ;  /* 0x00000027b1b17c20 */ /* 0x000fe20008410000 */
[----:B------:R-:W-:Y:S01]  /*1b040*/  LOP3.LUT R0, R0, 0x3fff, RZ, 0xc0, !PT ;  /* 0x00003fff00007812 */ /* 0x000fe200078ec0ff */
[----:B------:R-:W-:Y:S01]  /*1b050*/  MUFU.TANH R14, R14 ;  /* 0x0000000e000e7308 */ /* 0x000fe20000002400 */
[----:B------:R-:W-:Y:S01]  /*1b060*/  FMUL.FTZ R180, R180, UR39 ;  /* 0x00000027b4b47c20 */ /* 0x000fe20008410000 */
[----:B------:R-:W-:Y:S01]  /*1b070*/  FMUL.FTZ R181, R181, UR39 ;  /* 0x00000027b5b57c20 */ /* 0x000fe20008410000 */
[----:B------:R-:W-:Y:S01]  /*1b080*/  LOP3.LUT R0, R0, 0x2800000, RZ, 0xfc, !PT ;  /* 0x0280000000007812 */ /* 0x000fe200078efcff */
[----:B------:R-:W-:Y:S01]  /*1b090*/  FMUL.FTZ R168, R168, UR39 ;  /* 0x00000027a8a87c20 */ /* 0x000fe20008410000 */
[----:B------:R-:W-:Y:S01]  /*1b0a0*/  FMUL.FTZ R169, R169, UR39 ;  /* 0x00000027a9a97c20 */ /* 0x000fe20008410000 */
[----:B------:R-:W-:Y:S01]  /*1b0b0*/  FMUL.FTZ R172, R172, UR39 ;  /* 0x00000027acac7c20 */ /* 0x000fe20008410000 */
[----:B------:R-:W-:Y:S01]  /*1b0c0*/  FMUL.FTZ R173, R173, UR39 ;  /* 0x00000027adad7c20 */ /* 0x000fe20008410000 */
[----:B------:R-:W-:-:S02]  /*1b0d0*/  IMAD R2, R10, 0xa00, R0 ;  /* 0x00000a000a027824 */ /* 0x000fc400078e0200 */
[----:B------:R-:W-:Y:S01]  /*1b0e0*/  FMUL.FTZ R0, R184, UR39 ;  /* 0x00000027b8007c20 */ /* 0x000fe20008410000 */
[----:B------:R-:W-:Y:S01]  /*1b0f0*/  MUFU.TANH R15, R15 ;  /* 0x0000000f000f7308 */ /* 0x000fe20000002400 */
[----:B------:R-:W-:Y:S01]  /*1b100*/  FMUL.FTZ R160, R160, UR39 ;  /* 0x00000027a0a07c20 */ /* 0x000fe20008410000 */
[C---:B------:R-:W-:Y:S01]  /*1b110*/  VIADD R4, R2.reuse, 0x80 ;  /* 0x0000008002047836 */ /* 0x040fe20000000000 */
[----:B------:R-:W-:Y:S01]  /*1b120*/  R2UR UR6, R2 ;  /* 0x00000000020672ca */ /* 0x000fe200000e0000 */
[----:B------:R-:W-:Y:S01]  /*1b130*/  FMUL.FTZ R161, R161, UR39 ;  /* 0x00000027a1a17c20 */ /* 0x000fe20008410000 */
[----:B------:R-:W-:Y:S01]  /*1b140*/  FMUL.FTZ R164, R164, UR39 ;  /* 0x00000027a4a47c20 */ /* 0x000fe20008410000 */
[----:B------:R-:W-:Y:S01]  /*1b150*/  FMUL.FTZ R165, R165, UR39 ;  /* 0x00000027a5a57c20 */ /* 0x000fe20008410000 */
[----:B------:R-:W-:Y:S01]  /*1b160*/  FMUL.FTZ R152, R152, UR39 ;  /* 0x0000002798987c20 */ /* 0x000fe20008410000 */
[----:B------:R-:W0:Y:S01]  /*1b170*/  MUFU.TANH R0, R0 ;  /* 0x0000000000007308 */ /* 0x000e220000002400 */
[----:B------:R-:W-:Y:S01]  /*1b180*/  FMUL.FTZ R153, R153, UR39 ;  /* 0x0000002799997c20 */ /* 0x000fe20008410000 */
[----:B------:R-:W-:Y:S01]  /*1b190*/  FMUL.FTZ R156, R156, UR39 ;  /* 0x000000279c9c7c20 */ /* 0x000fe20008410000 */
[----:B------:R-:W-:-:S02]  /*1b1a0*/  IMAD.MOV.U32 R3, RZ, RZ, 0x40000040 ;  /* 0x40000040ff037424 */ /* 0x000fc400078e00ff */
[----:B------:R-:W-:Y:S01]  /*1b1b0*/  FMUL.FTZ R10, R186, UR39 ;  /* 0x00000027ba0a7c20 */ /* 0x000fe20008410000 */
[----:B------:R-:W-:Y:S01]  /*1b1c0*/  FMUL.FTZ R12, R187, UR39 ;  /* 0x00000027bb0c7c20 */ /* 0x000fe20008410000 */
[----:B------:R-:W-:Y:S01]  /*1b1d0*/  FMUL.FTZ R13, R190, UR39 ;  /* 0x00000027be0d7c20 */ /* 0x000fe20008410000 */
[----:B------:R-:W-:Y:S01]  /*1b1e0*/  FMUL.FTZ R184, R191, UR39 ;  /* 0x00000027bfb87c20 */ /* 0x000fe20008410000 */
[----:B------:R-:W-:Y:S01]  /*1b1f0*/  HGMMA.64x256x16.F32.BF16 R24, R208, gdesc[UR4].tnspB, R24, gsb0 ;  /* 0x43e00004d0187df0 */ /* 0x000fe20008001818 */
[----:B------:R-:W-:Y:S01]  /*1b200*/  R2UR UR6, R4 ;  /* 0x00000000040672ca */ /* 0x000fe200000e0000 */
[----:B------:R-:W-:Y:S01]  /*1b210*/  VIADD R4, R2, 0x100 ;  /* 0x0000010002047836 */ /* 0x000fe20000000000 */
[----:B------:R-:W-:Y:S01]  /*1b220*/  R2UR UR7, R5 ;  /* 0x00000000050772ca */ /* 0x000fe200000e0000 */
[----:B------:R-:W-:Y:S01]  /*1b230*/  IMAD.MOV.U32 R5, RZ, RZ, 0x40000040 ;  /* 0x40000040ff057424 */ /* 0x000fe200078e00ff */
[----:B------:R-:W-:Y:S01]  /*1b240*/  MUFU.TANH R177, R177 ;  /* 0x000000b100b17308 */ /* 0x000fe20000002400 */
[----:B------:R-:W-:Y:S01]  /*1b250*/  FMUL.FTZ R170, R170, UR39 ;  /* 0x00000027aaaa7c20 */ /* 0x000fe20008410000 */
[----:B------:R-:W-:Y:S01]  /*1b260*/  FMUL.FTZ R171, R171, UR39 ;  /* 0x00000027abab7c20 */ /* 0x000fe20008410000 */
[----:B------:R-:W-:Y:S01]  /*1b270*/  FMUL.FTZ R174, R174, UR39 ;  /* 0x00000027aeae7c20 */ /* 0x000fe20008410000 */
[----:B------:R-:W-:Y:S01]  /*1b280*/  FMUL.FTZ R175, R175, UR39 ;  /* 0x00000027afaf7c20 */ /* 0x000fe20008410000 */
[----:B------:R-:W-:Y:S01]  /*1b290*/  FMUL.FTZ R162, R162, UR39 ;  /* 0x00000027a2a27c20 */ /* 0x000fe20008410000 */
[----:B------:R-:W-:Y:S01]  /*1b2a0*/  FMUL.FTZ R163, R163, UR39 ;  /* 0x00000027a3a37c20 */ /* 0x000fe20008410000 */
[----:B------:R-:W-:Y:S01]  /*1b2b0*/  FMUL.FTZ R166, R166, UR39 ;  /* 0x00000027a6a67c20 */ /* 0x000fe20008410000 */
[----:B------:R-:W-:Y:S01]  /*1b2c0*/  MUFU.TANH R180, R180 ;  /* 0x000000b400b47308 */ /* 0x000fe20000002400 */
[----:B------:R-:W-:Y:S01]  /*1b2d0*/  FMUL.FTZ R167, R167, UR39 ;  /* 0x00000027a7a77c20 */ /* 0x000fe20008410000 */
[----:B------:R-:W-:Y:S01]  /*1b2e0*/  FMUL.FTZ R154, R154, UR39 ;  /* 0x000000279a9a7c20 */ /* 0x000fe20008410000 */
[----:B------:R-:W-:Y:S01]  /*1b2f0*/  FMUL.FTZ R155, R155, UR39 ;  /* 0x000000279b9b7c20 */ /* 0x000fe20008410000 */
[----:B------:R-:W-:Y:S01]  /*1b300*/  FMUL.FTZ R158, R158, UR39 ;  /* 0x000000279e9e7c20 */ /* 0x000fe20008410000 */
[----:B------:R-:W-:Y:S01]  /*1b310*/  FMUL.FTZ R159, R159, UR39 ;  /* 0x000000279f9f7c20 */ /* 0x000fe20008410000 */
[----:B------:R-:W-:Y:S01]  /*1b320*/  @!P1 VIADD R11, R11, 0x38840 ;  /* 0x000388400b0b9836 */ /* 0x000fe20000000000 */
[----:B------:R-:W-:Y:S01]  /*1b330*/  ISETP.GT.AND P2, PT, R6, RZ, PT ;  /* 0x000000ff0600720c */ /* 0x000fe20003f44270 */
[----:B------:R-:W-:Y:S01]  /*1b340*/  MUFU.TANH R181, R181 ;  /* 0x000000b500b57308 */ /* 0x000fe20000002400 */
[----:B------:R-:W-:-:S02]  /*1b350*/  @!P1 VIADD R9, R9, 0x38860 ;  /* 0x0003886009099836 */ /* 0x000fc40000000000 */
[----:B------:R-:W-:-:S03]  /*1b360*/  VIADD R6, R6, 0xffffffff ;  /* 0xffffffff06067836 */ /* 0x000fc60000000000 */
[----:B------:R-:W-:Y:S02]  /*1b370*/  @!P1 PRMT R9, RZ, 0x654, R9 ;  /* 0x00000654ff099816 */ /* 0x000fe40000000009 */
[----:B------:R-:W-:Y:S08]  /*1b380*/  MUFU.TANH R168, R168 ;  /* 0x000000a800a87308 */ /* 0x000ff00000002400 */
        /* <DEDUP_REMOVED lines=27> */
[----:B------:R-:W-:-:S06]  /*1b540*/  WARPGROUP.ARRIVE ;  /* 0x00000000000079c5 */ /* 0x000fcc0000000000 */
        /* <DEDUP_REMOVED lines=10> */
[----:B------:R-:W-:Y:S01]  /*1b5f0*/  R2UR UR6, R4 ;  /* 0x00000000040672ca */ /* 0x000fe200000e0000 */
[----:B------:R-:W-:Y:S01]  /*1b600*/  FMUL.FTZ R4, R185, UR39 ;  /* 0x00000027b9047c20 */ /* 0x000fe20008410000 */
[----:B------:R-:W-:Y:S01]  /*1b610*/  R2UR UR7, R5 ;  /* 0x00000000050772ca */ /* 0x000fe200000e0000 */
[----:B------:R-:W-:Y:S01]  /*1b620*/  FMUL.FTZ R185, R176, UR39 ;  /* 0x00000027b0b97c20 */ /* 0x000fe20008410000 */
[----:B------:R-:W-:Y:S01]  /*1b630*/  FMUL.FTZ R176, R178, UR39 ;  /* 0x00000027b2b07c20 */ /* 0x000fe20008410000 */
[----:B------:R-:W-:Y:S01]  /*1b640*/  FMUL.FTZ R178, R179, UR39 ;  /* 0x00000027b3b27c20 */ /* 0x000fe20008410000 */
[----:B------:R-:W-:Y:S01]  /*1b650*/  FMUL.FTZ R179, R182, UR39 ;  /* 0x00000027b6b37c20 */ /* 0x000fe20008410000 */
[----:B------:R-:W1:Y:S01]  /*1b660*/  MUFU.TANH R4, R4 ;  /* 0x0000000400047308 */ /* 0x000e620000002400 */
[----:B------:R-:W-:Y:S01]  /*1b670*/  FMUL.FTZ R182, R157, UR39 ;  /* 0x000000279db67c20 */ /* 0x000fe20008410000 */
[----:B------:R-:W-:-:S06]  /*1b680*/  FMUL.FTZ R157, R183, UR39 ;  /* 0x00000027b79d7c20 */ /* 0x000fcc0008410000 */
[----:B------:R-:W2:Y:S08]  /*1b690*/  MUFU.TANH R185, R185 ;  /* 0x000000b900b97308 */ /* 0x000eb00000002400 */
[----:B------:R-:W3:Y:S08]  /*1b6a0*/  MUFU.TANH R182, R182 ;  /* 0x000000b600b67308 */ /* 0x000ef00000002400 */
[----:B------:R-:W4:Y:S08]  /*1b6b0*/  MUFU.TANH R176, R176 ;  /* 0x000000b000b07308 */ /* 0x000f300000002400 */
[----:B------:R-:W5:Y:S08]  /*1b6c0*/  MUFU.TANH R178, R178 ;  /* 0x000000b200b27308 */ /* 0x000f700000002400 */
[----:B------:R-:W5:Y:S08]  /*1b6d0*/  MUFU.TANH R179, R179 ;  /* 0x000000b300b37308 */ /* 0x000f700000002400 */
[----:B------:R-:W5:Y:S01]  /*1b6e0*/  MUFU.TANH R157, R157 ;  /* 0x0000009d009d7308 */ /* 0x000f620000002400 */
[----:B------:R-:W-:-:S02]  /*1b6f0*/  WARPGROUP.DEPBAR.LE gsb0, 0x0 ;  /* 0x00008000000079c5 */ /* 0x000fc40000010000 */
[----:B------:R-:W-:-:S06]  /*1b700*/  WARPGROUP.ARRIVE ;  /* 0x00000000000079c5 */ /* 0x000fcc0000000000 */
[----:B------:R-:W-:Y:S01]  /*1b710*/  HGMMA.64x256x16.F32.BF16 R24, R196, gdesc[UR4].tnspB, R24, gsb0 ;  /* 0x43e00004c4187df0 */ /* 0x000fe20008001818 */
[----:B------:R-:W-:Y:S02]  /*1b720*/  R2UR UR6, R2 ;  /* 0x00000000020672ca */ /* 0x000fe400000e0000 */
[----:B0-----:R-:W-:Y:S02]  /*1b730*/  FMNMX.FTZ R2, R0, R8, !PT ;  /* 0x0000000800027209 */ /* 0x001fe40007810000 */
[----:B------:R-:W-:Y:S02]  /*1b740*/  R2UR UR7, R3 ;  /* 0x00000000030772ca */ /* 0x000fe400000e0000 */
[----:B-1----:R-:W-:-:S04]  /*1b750*/  FMNMX.FTZ R2, R4, R2, !PT ;  /* 0x0000000204027209 */ /* 0x002fc80007810000 */
[----:B------:R-:W-:-:S04]  /*1b760*/  FMNMX.FTZ R2, R14, R2, !PT ;  /* 0x000000020e027209 */ /* 0x000fc80007810000 */
[----:B------:R-:W-:-:S04]  /*1b770*/  FMNMX.FTZ R2, R15, R2, !PT ;  /* 0x000000020f027209 */ /* 0x000fc80007810000 */
[----:B--2---:R-:W-:-:S04]  /*1b780*/  FMNMX.FTZ R2, R185, R2, !PT ;  /* 0x00000002b9027209 */ /* 0x004fc80007810000 */
[----:B------:R-:W-:-:S04]  /*1b790*/  FMNMX.FTZ R2, R177, R2, !PT ;  /* 0x00000002b1027209 */ /* 0x000fc80007810000 */
        /* <DEDUP_REMOVED lines=13> */
[----:B---3--:R-:W-:-:S05]  /*1b870*/  FMNMX.FTZ R2, R182, R2, !PT ;  /* 0x00000002b6027209 */ /* 0x008fca0007810000 */
[----:B------:R-:W0:Y:S02]  /*1b880*/  SHFL.BFLY PT, R3, R2, 0x2, 0x1f ;  /* 0x0c401f0002037f89 */ /* 0x000e2400000e0000 */
[----:B0-----:R-:W-:Y:S01]  /*1b890*/  FMNMX.FTZ R3, R2, R3, !PT ;  /* 0x0000000302037209 */ /* 0x001fe20007810000 */
[----:B------:R-:W-:-:S04]  /*1b8a0*/  IMAD.U32 R2, RZ, RZ, UR38 ;  /* 0x00000026ff027e24 */ /* 0x000fc8000f8e00ff */
[----:B------:R-:W0:Y:S02]  /*1b8b0*/  SHFL.BFLY PT, R5, R3, 0x1, 0x1f ;  /* 0x0c201f0003057f89 */ /* 0x000e2400000e0000 */
[----:B0-----:R-:W-:Y:S02]  /*1b8c0*/  FMNMX.FTZ R5, R3, R5, !PT ;  /* 0x0000000503057209 */ /* 0x001fe40007810000 */
[----:B------:R-:W-:-:S03]  /*1b8d0*/  FMNMX.FTZ R3, R10, R7, !PT ;  /* 0x000000070a037209 */ /* 0x000fc60007810000 */
[----:B------:R-:W-:Y:S01]  /*1b8e0*/  FADD.FTZ R8, -R5, R8 ;  /* 0x0000000805087221 */ /* 0x000fe20000010100 */
[----:B------:R-:W-:-:S03]  /*1b8f0*/  FMNMX.FTZ R183, R12, R3, !PT ;  /* 0x000000030cb77209 */ /* 0x000fc60007810000 */
[-C--:B------:R-:W-:Y:S01]  /*1b900*/  FMUL.FTZ R3, R8, R2.reuse ;  /* 0x0000000208037220 */ /* 0x080fe20000410000 */
[----:B------:R-:W-:Y:S01]  /*1b910*/  FMNMX.FTZ R8, R13, R183, !PT ;  /* 0x000000b70d087209 */ /* 0x000fe20007810000 */
[----:B------:R-:W-:-:S03]  /*1b920*/  FMUL.FTZ R183, R5, R2 ;  /* 0x0000000205b77220 */ /* 0x000fc60000410000 */
[----:B------:R-:W-:Y:S01]  /*1b930*/  FMNMX.FTZ R8, R184, R8, !PT ;  /* 0x00000008b8087209 */ /* 0x000fe20007810000 */
[-CC-:B------:R-:W-:Y:S01]  /*1b940*/  FFMA.FTZ R208, R0, R2.reuse, -R183.reuse ;  /* 0x0000000200d07223 */ /* 0x180fe200000108b7 */
[--C-:B------:R-:W-:Y:S01]  /*1b950*/  FFMA.FTZ R4, R4, R2, -R183.reuse ;  /* 0x0000000204047223 */ /* 0x100fe200000108b7 */
[----:B------:R-:W-:Y:S01]  /*1b960*/  MUFU.EX2 R3, R3 ;  /* 0x0000000300037308 */ /* 0x000fe20000000800 */
[----:B----4-:R-:W-:Y:S01]  /*1b970*/  FMNMX.FTZ R8, R176, R8, !PT ;  /* 0x00000008b0087209 */ /* 0x010fe20007810000 */
[-CC-:B------:R-:W-:Y:S01]  /*1b980*/  FFMA.FTZ R210, R14, R2.reuse, -R183.reuse ;  /* 0x000000020ed27223 */ /* 0x180fe200000108b7 */
[-CC-:B------:R-:W-:Y:S01]  /*1b990*/  FFMA.FTZ R186, R15, R2.reuse, -R183.reuse ;  /* 0x000000020fba7223 */ /* 0x180fe200000108b7 */
[--C-:B------:R-:W-:Y:S01]  /*1b9a0*/  FFMA.FTZ R204, R185, R2, -R183.reuse ;  /* 0x00000002b9cc7223 */ /* 0x100fe200000108b7 */
[----:B-----5:R-:W-:Y:S01]  /*1b9b0*/  FMNMX.FTZ R8, R178, R8, !PT ;  /* 0x00000008b2087209 */ /* 0x020fe20007810000 */
[-CC-:B------:R-:W-:Y:S01]  /*1b9c0*/  FFMA.FTZ R14, R177, R2.reuse, -R183.reuse ;  /* 0x00000002b10e7223 */ /* 0x180fe200000108b7 */
[--C-:B------:R-:W-:Y:S01]  /*1b9d0*/  FFMA.FTZ R206, R180, R2, -R183.reuse ;  /* 0x00000002b4ce7223 */ /* 0x100fe200000108b7 */
[----:B------:R-:W0:Y:S01]  /*1b9e0*/  MUFU.EX2 R208, R208 ;  /* 0x000000d000d07308 */ /* 0x000e220000000800 */
[----:B------:R-:W-:Y:S01]  /*1b9f0*/  FMNMX.FTZ R0, R179, R8, !PT ;  /* 0x00000008b3007209 */ /* 0x000fe20007810000 */
[-CC-:B------:R-:W-:Y:S01]  /*1ba00*/  FFMA.FTZ R15, R181, R2.reuse, -R183.reuse ;  /* 0x00000002b50f7223 */ /* 0x180fe200000108b7 */
[-CC-:B------:R-:W-:Y:S01]  /*1ba10*/  FFMA.FTZ R200, R168, R2.reuse, -R183.reuse ;  /* 0x00000002a8c87223 */ /* 0x180fe200000108b7 */
[--C-:B------:R-:W-:Y:S01]  /*1ba20*/  FFMA.FTZ R168, R169, R2, -R183.reuse ;  /* 0x00000002a9a87223 */ /* 0x100fe200000108b7 */
[----:B------:R-:W-:Y:S01]  /*1ba30*/  FMNMX.FTZ R0, R157, R0, !PT ;  /* 0x000000009d007209 */ /* 0x000fe20007810000 */
[-CC-:B------:R-:W-:Y:S01]  /*1ba40*/  FFMA.FTZ R202, R172, R2.reuse, -R183.reuse ;  /* 0x00000002acca7223 */ /* 0x180fe200000108b7 */
[--C-:B------:R-:W-:Y:S01]  /*1ba50*/  FFMA.FTZ R169, R173, R2, -R183.reuse ;  /* 0x00000002ada97223 */ /* 0x100fe200000108b7 */
[----:B------:R-:W1:Y:S01]  /*1ba60*/  MUFU.EX2 R8, R4 ;  /* 0x0000000400087308 */ /* 0x000e620000000800 */
[----:B------:R-:W-:Y:S01]  /*1ba70*/  FMNMX.FTZ R0, R170, R0, !PT ;  /* 0x00000000aa007209 */ /* 0x000fe20007810000 */
[----:B------:R-:W-:-:S03]  /*1ba80*/  FFMA.FTZ R182, R182, R2, -R183 ;  /* 0x00000002b6b67223 */ /* 0x000fc600000108b7 */
[----:B------:R-:W-:-:S03]  /*1ba90*/  FMNMX.FTZ R0, R171, R0, !PT ;  /* 0x00000000ab007209 */ /* 0x000fc60007810000 */
[----:B------:R-:W2:Y:S01]  /*1baa0*/  MUFU.EX2 R210, R210 ;  /* 0x000000d200d27308 */ /* 0x000ea20000000800 */
[----:B------:R-:W-:Y:S01]  /*1bab0*/  FMNMX.FTZ R0, R174, R0, !PT ;  /* 0x00000000ae007209 */ /* 0x000fe20007810000 */
[----:B0-----:R-:W-:-:S03]  /*1bac0*/  FFMA.FTZ R21, R3, R21, R208 ;  /* 0x0000001503157223 */ /* 0x001fc600000100d0 */
[----:B------:R-:W-:-:S03]  /*1bad0*/  FMNMX.FTZ R0, R175, R0, !PT ;  /* 0x00000000af007209 */ /* 0x000fc60007810000 */
[----:B------:R-:W0:Y:S01]  /*1bae0*/  MUFU.EX2 R186, R186 ;  /* 0x000000ba00ba7308 */ /* 0x000e220000000800 */
[----:B------:R-:W-:Y:S01]  /*1baf0*/  FMNMX.FTZ R0, R162, R0, !PT ;  /* 0x00000000a2007209 */ /* 0x000fe20007810000 */
[C---:B-1----:R-:W-:Y:S01]  /*1bb00*/  FADD.FTZ R21, R8.reuse, R21 ;  /* 0x0000001508157221 */ /* 0x042fe20000010000 */
[----:B------:R-:W-:Y:S01]  /*1bb10*/  F2FP.BF16.F32.PACK_AB R208, R8, R208 ;  /* 0x000000d008d0723e */ /* 0x000fe200000010ff */
[----:B------:R-:W-:Y:S01]  /*1bb20*/  IMAD.MOV.U32 R8, RZ, RZ, R5 ;  /* 0x000000ffff087224 */ /* 0x000fe200078e0005 */
[----:B------:R-:W-:-:S03]  /*1bb30*/  FMNMX.FTZ R0, R163, R0, !PT ;  /* 0x00000000a3007209 */ /* 0x000fc60007810000 */
[----:B------:R-:W1:Y:S01]  /*1bb40*/  MUFU.EX2 R204, R204 ;  /* 0x000000cc00cc7308 */ /* 0x000e620000000800 */
[----:B------:R-:W-:Y:S01]  /*1bb50*/  FMNMX.FTZ R0, R166, R0, !PT ;  /* 0x00000000a6007209 */ /* 0x000fe20007810000 */
[----:B--2---:R-:W-:-:S03]  /*1bb60*/  FADD.FTZ R21, R210, R21 ;  /* 0x00000015d2157221 */ /* 0x004fc60000010000 */
[----:B------:R-:W-:-:S03]  /*1bb70*/  FMNMX.FTZ R0, R167, R0, !PT ;  /* 0x00000000a7007209 */ /* 0x000fc60007810000 */
[----:B------:R-:W2:Y:S01]  /*1bb80*/  MUFU.EX2 R14, R14 ;  /* 0x0000000e000e7308 */ /* 0x000ea20000000800 */
[----:B------:R-:W-:Y:S01]  /*1bb90*/  FMNMX.FTZ R0, R154, R0, !PT ;  /* 0x000000009a007209 */ /* 0x000fe20007810000 */
[C---:B0-----:R-:W-:Y:S01]  /*1bba0*/  FADD.FTZ R21, R186.reuse, R21 ;  /* 0x00000015ba157221 */ /* 0x041fe20000010000 */
[----:B------:R-:W-:Y:S02]  /*1bbb0*/  F2FP.BF16.F32.PACK_AB R210, R186, R210 ;  /* 0x000000d2bad2723e */ /* 0x000fe400000010ff */
[----:B------:R-:W-:-:S03]  /*1bbc0*/  FMNMX.FTZ R0, R155, R0, !PT ;  /* 0x000000009b007209 */ /* 0x000fc60007810000 */
[----:B------:R-:W0:Y:S01]  /*1bbd0*/  MUFU.EX2 R206, R206 ;  /* 0x000000ce00ce7308 */ /* 0x000e220000000800 */
[----:B------:R-:W-:Y:S01]  /*1bbe0*/  FMNMX.FTZ R0, R158, R0, !PT ;  /* 0x000000009e007209 */ /* 0x000fe20007810000 */
[----:B-1----:R-:W-:-:S03]  /*1bbf0*/  FADD.FTZ R21, R204, R21 ;  /* 0x00000015cc157221 */ /* 0x002fc60000010000 */
[----:B------:R-:W-:-:S03]  /*1bc00*/  FMNMX.FTZ R0, R159, R0, !PT ;  /* 0x000000009f007209 */ /* 0x000fc60007810000 */
[----:B------:R-:W1:Y:S01]  /*1bc10*/  MUFU.EX2 R15, R15 ;  /* 0x0000000f000f7308 */ /* 0x000e620000000800 */
[C---:B--2---:R-:W-:Y:S01]  /*1bc20*/  FADD.FTZ R21, R14.reuse, R21 ;  /* 0x000000150e157221 */ /* 0x044fe20000010000 */
[----:B------:R-:W2:Y:S01]  /*1bc30*/  SHFL.BFLY PT, R4, R0, 0x2, 0x1f ;  /* 0x0c401f0000047f89 */ /* 0x000ea200000e0000 */
[----:B------:R-:W-:-:S05]  /*1bc40*/  F2FP.BF16.F32.PACK_AB R204, R14, R204 ;  /* 0x000000cc0ecc723e */ /* 0x000fca00000010ff */
[----:B------:R-:W3:Y:S01]  /*1bc50*/  MUFU.EX2 R200, R200 ;  /* 0x000000c800c87308 */ /* 0x000ee20000000800 */
[----:B0-----:R-:W-:-:S07]  /*1bc60*/  FADD.FTZ R21, R206, R21 ;  /* 0x00000015ce157221 */ /* 0x001fce0000010000 */
[----:B------:R-:W0:Y:S01]  /*1bc70*/  MUFU.EX2 R168, R168 ;  /* 0x000000a800a87308 */ /* 0x000e220000000800 */
[C---:B-1----:R-:W-:Y:S01]  /*1bc80*/  FADD.FTZ R21, R15.reuse, R21 ;  /* 0x000000150f157221 */ /* 0x042fe20000010000 */
[----:B------:R-:W-:-:S06]  /*1bc90*/  F2FP.BF16.F32.PACK_AB R206, R15, R206 ;  /* 0x000000ce0fce723e */ /* 0x000fcc00000010ff */
[----:B------:R-:W1:Y:S01]  /*1bca0*/  MUFU.EX2 R202, R202 ;  /* 0x000000ca00ca7308 */ /* 0x000e620000000800 */
[----:B---3--:R-:W-:Y:S01]  /*1bcb0*/  FADD.FTZ R21, R200, R21 ;  /* 0x00000015c8157221 */ /* 0x008fe20000010000 */
[----:B--2---:R-:W-:-:S05]  /*1bcc0*/  FMNMX.FTZ R0, R0, R4, !PT ;  /* 0x0000000400007209 */ /* 0x004fca0007810000 */
[----:B------:R-:W2:Y:S01]  /*1bcd0*/  SHFL.BFLY PT, R4, R0, 0x1, 0x1f ;  /* 0x0c201f0000047f89 */ /* 0x000ea200000e0000 */
[----:B------:R-:W3:Y:S01]  /*1bce0*/  MUFU.EX2 R169, R169 ;  /* 0x000000a900a97308 */ /* 0x000ee20000000800 */
[C---:B0-----:R-:W-:Y:S01]  /*1bcf0*/  FADD.FTZ R21, R168.reuse, R21 ;  /* 0x00000015a8157221 */ /* 0x041fe20000010000 */
[----:B------:R-:W-:-:S03]  /*1bd00*/  F2FP.BF16.F32.PACK_AB R200, R168, R200 ;  /* 0x000000c8a8c8723e */ /* 0x000fc600000010ff */
[----:B-1----:R-:W-:-:S04]  /*1bd10*/  FADD.FTZ R21, R202, R21 ;  /* 0x00000015ca157221 */ /* 0x002fc80000010000 */
[C---:B---3--:R-:W-:Y:S01]  /*1bd20*/  FADD.FTZ R21, R169.reuse, R21 ;  /* 0x00000015a9157221 */ /* 0x048fe20000010000 */
[----:B------:R-:W-:Y:S01]  /*1bd30*/  F2FP.BF16.F32.PACK_AB R202, R169, R202 ;  /* 0x000000caa9ca723e */ /* 0x000fe200000010ff */
[----:B------:R-:W-:Y:S02]  /*1bd40*/  WARPGROUP.DEPBAR.LE gsb0, 0x0 ;  /* 0x00008000000079c5 */ /* 0x000fe40000010000 */
[----:B------:R-:W-:Y:S01]  /*1bd50*/  WARPGROUP.ARRIVE ;  /* 0x00000000000079c5 */ /* 0x000fe20000000000 */
[----:B--2---:R-:W-:Y:S01]  /*1bd60*/  FMNMX.FTZ R4, R0, R4, !PT ;  /* 0x0000000400047209 */ /* 0x004fe20007810000 */
[-CC-:B------:R-:W-:Y:S01]  /*1bd70*/  FFMA.FTZ R196, R160, R2.reuse, -R183.reuse ;  /* 0x00000002a0c47223 */ /* 0x180fe200000108b7 */
[-C--:B------:R-:W-:Y:S01]  /*1bd80*/  FFMA.FTZ R198, R164, R2.reuse, -R183 ;  /* 0x00000002a4c67223 */ /* 0x080fe200000108b7 */
[----:B------:R-:W-:Y:S01]  /*1bd90*/  @!P1 PRMT R164, RZ, 0x654, R11 ;  /* 0x00000654ffa49816 */ /* 0x000fe2000000000b */
[-C--:B------:R-:W-:Y:S01]  /*1bda0*/  FFMA.FTZ R160, R161, R2.reuse, -R183 ;  /* 0x00000002a1a07223 */ /* 0x080fe200000108b7 */
[----:B------:R-:W-:Y:S01]  /*1bdb0*/  HGMMA.64x256x16.F32.BF16 R24, R192, gdesc[UR4].tnspB, R24, gsb0 ;  /* 0x43e00004c0187df0 */ /* 0x000fe20008001818 */
[----:B------:R-:W-:Y:S01]  /*1bdc0*/  FADD.FTZ R0, -R4, R7 ;  /* 0x0000000704007221 */ /* 0x000fe20000010100 */
[----:B------:R-:W0:Y:S01]  /*1bdd0*/  MUFU.EX2 R196, R196 ;  /* 0x000000c400c47308 */ /* 0x000e220000000800 */
[----:B------:R-:W-:-:S02]  /*1bde0*/  FFMA.FTZ R161, R165, R2, -R183 ;  /* 0x00000002a5a17223 */ /* 0x000fc400000108b7 */
[----:B------:R-:W-:-:S05]  /*1bdf0*/  FMUL.FTZ R0, R0, R2 ;  /* 0x0000000200007220 */ /* 0x000fca0000410000 */
[----:B------:R-:W1:Y:S08]  /*1be00*/  MUFU.EX2 R160, R160 ;  /* 0x000000a000a07308 */ /* 0x000e700000000800 */
[----:B------:R-:W-:Y:S01]  /*1be10*/  MUFU.EX2 R0, R0 ;  /* 0x0000000000007308 */ /* 0x000fe20000000800 */
[----:B0-----:R-:W-:-:S07]  /*1be20*/  FADD.FTZ R21, R196, R21 ;  /* 0x00000015c4157221 */ /* 0x001fce0000010000 */
[----:B------:R-:W0:Y:S01]  /*1be30*/  MUFU.EX2 R198, R198 ;  /* 0x000000c600c67308 */ /* 0x000e220000000800 */
[C---:B-1----:R-:W-:Y:S01]  /*1be40*/  FADD.FTZ R21, R160.reuse, R21 ;  /* 0x00000015a0157221 */ /* 0x042fe20000010000 */
[----:B------:R-:W-:-:S06]  /*1be50*/  F2FP.BF16.F32.PACK_AB R196, R160, R196 ;  /* 0x000000c4a0c4723e */ /* 0x000fcc00000010ff */
[----:B------:R-:W1:Y:S08]  /*1be60*/  MUFU.EX2 R161, R161 ;  /* 0x000000a100a17308 */ /* 0x000e700000000800 */
[----:B------:R-:W-:Y:S01]  /*1be70*/  MUFU.EX2 R7, R182 ;  /* 0x000000b600077308 */ /* 0x000fe20000000800 */
[----:B0-----:R-:W-:-:S04]  /*1be80*/  FADD.FTZ R21, R198, R21 ;  /* 0x00000015c6157221 */ /* 0x001fc80000010000 */
[C---:B-1----:R-:W-:Y:S01]  /*1be90*/  FADD.FTZ R21, R161.reuse, R21 ;  /* 0x00000015a1157221 */ /* 0x042fe20000010000 */
[----:B------:R-:W-:Y:S01]  /*1bea0*/  F2FP.BF16.F32.PACK_AB R198, R161, R198 ;  /* 0x000000c6a1c6723e */ /* 0x000fe200000010ff */
[----:B------:R-:W-:Y:S02]  /*1beb0*/  WARPGROUP.DEPBAR.LE gsb0, 0x0 ;  /* 0x00008000000079c5 */ /* 0x000fe40000010000 */
[-CC-:B------:R-:W-:Y:S01]  /*1bec0*/  FFMA.FTZ R192, R152, R2.reuse, -R183.reuse ;  /* 0x0000000298c07223 */ /* 0x180fe200000108b7 */
[-CC-:B------:R-:W-:Y:S01]  /*1bed0*/  FFMA.FTZ R152, R153, R2.reuse, -R183.reuse ;  /* 0x0000000299987223 */ /* 0x180fe200000108b7 */
[-C--:B------:R-:W-:Y:S01]  /*1bee0*/  FMUL.FTZ R153, R4, R2.reuse ;  /* 0x0000000204997220 */ /* 0x080fe20000410000 */
[-C--:B------:R-:W-:Y:S01]  /*1bef0*/  FFMA.FTZ R194, R156, R2.reuse, -R183 ;  /* 0x000000029cc27223 */ /* 0x080fe200000108b7 */
[----:B------:R-:W-:Y:S02]  /*1bf00*/  @!P1 SYNCS.ARRIVE.TRANS64.RED.A1T0 RZ, [R164+URZ], RZ ;  /* 0x000000ffa4ff99a7 */ /* 0x000fe4000810043f */
[-CC-:B------:R-:W-:Y:S01]  /*1bf10*/  FFMA.FTZ R209, R10, R2.reuse, -R153.reuse ;  /* 0x000000020ad17223 */ /* 0x180fe20000010899 */
[-CC-:B------:R-:W-:Y:S01]  /*1bf20*/  FFMA.FTZ R10, R12, R2.reuse, -R153.reuse ;  /* 0x000000020c0a7223 */ /* 0x180fe20000010899 */
[-CC-:B------:R-:W-:Y:S01]  /*1bf30*/  FFMA.FTZ R211, R13, R2.reuse, -R153.reuse ;  /* 0x000000020dd37223 */ /* 0x180fe20000010899 */
[-CC-:B------:R-:W-:Y:S01]  /*1bf40*/  FFMA.FTZ R13, R184, R2.reuse, -R153.reuse ;  /* 0x00000002b80d7223 */ /* 0x180fe20000010899 */
[-CC-:B------:R-:W-:Y:S01]  /*1bf50*/  FFMA.FTZ R205, R176, R2.reuse, -R153.reuse ;  /* 0x00000002b0cd7223 */ /* 0x180fe20000010899 */
[-CC-:B------:R-:W-:Y:S01]  /*1bf60*/  FFMA.FTZ R156, R178, R2.reuse, -R153.reuse ;  /* 0x00000002b29c7223 */ /* 0x180fe20000010899 */
[----:B------:R-:W0:Y:S01]  /*1bf70*/  MUFU.EX2 R209, R209 ;  /* 0x000000d100d17308 */ /* 0x000e220000000800 */
[-CC-:B------:R-:W-:Y:S01]  /*1bf80*/  FFMA.FTZ R207, R179, R2.reuse, -R153.reuse ;  /* 0x00000002b3cf7223 */ /* 0x180fe20000010899 */
[-CC-:B------:R-:W-:Y:S01]  /*1bf90*/  FFMA.FTZ R12, R157, R2.reuse, -R153.reuse ;  /* 0x000000029d0c7223 */ /* 0x180fe20000010899 */
[-CC-:B------:R-:W-:Y:S01]  /*1bfa0*/  FFMA.FTZ R201, R170, R2.reuse, -R153.reuse ;  /* 0x00000002aac97223 */ /* 0x180fe20000010899 */
[-CC-:B------:R-:W-:Y:S01]  /*1bfb0*/  FFMA.FTZ R197, R162, R2.reuse, -R153.reuse ;  /* 0x00000002a2c57223 */ /* 0x180fe20000010899 */
[-CC-:B------:R-:W-:Y:S01]  /*1bfc0*/  FFMA.FTZ R157, R171, R2.reuse, -R153.reuse ;  /* 0x00000002ab9d7223 */ /* 0x180fe20000010899 */
[-CC-:B------:R-:W-:Y:S01]  /*1bfd0*/  FFMA.FTZ R203, R174, R2.reuse, -R153.reuse ;  /* 0x00000002aecb7223 */ /* 0x180fe20000010899 */
[-CC-:B------:R-:W-:Y:S01]  /*1bfe0*/  FFMA.FTZ R175, R175, R2.reuse, -R153.reuse ;  /* 0x00000002afaf7223 */ /* 0x180fe20000010899 */
[----:B------:R-:W1:Y:S01]  /*1bff0*/  MUFU.EX2 R10, R10 ;  /* 0x0000000a000a7308 */ /* 0x000e620000000800 */
[-CC-:B------:R-:W-:Y:S01]  /*1c000*/  FFMA.FTZ R163, R163, R2.reuse, -R153.reuse ;  /* 0x00000002a3a37223 */ /* 0x180fe20000010899 */
[-CC-:B------:R-:W-:Y:S01]  /*1c010*/  FFMA.FTZ R199, R166, R2.reuse, -R153.reuse ;  /* 0x00000002a6c77223 */ /* 0x180fe20000010899 */
[----:B------:R2:W-:Y:S01]  /*1c020*/  @!P1 SYNCS.ARRIVE.TRANS64.RED.A1T0 RZ, [R9+URZ], RZ ;  /* 0x000000ff09ff99a7 */ /* 0x0005e2000810043f */
[-CC-:B------:R-:W-:Y:S01]  /*1c030*/  FFMA.FTZ R193, R154, R2.reuse, -R153.reuse ;  /* 0x000000029ac17223 */ /* 0x180fe20000010899 */
[-CC-:B------:R-:W-:Y:S01]  /*1c040*/  FFMA.FTZ R155, R155, R2.reuse, -R153.reuse ;  /* 0x000000029b9b7223 */ /* 0x180fe20000010899 */
[----:B------:R-:W-:-:S02]  /*1c050*/  FFMA.FTZ R158, R158, R2, -R153 ;  /* 0x000000029e9e7223 */ /* 0x000fc40000010899 */
[----:B------:R-:W3:Y:S01]  /*1c060*/  MUFU.EX2 R211, R211 ;  /* 0x000000d300d37308 */ /* 0x000ee20000000800 */
[----:B0-----:R-:W-:-:S07]  /*1c070*/  FFMA.FTZ R20, R0, R20, R209 ;  /* 0x0000001400147223 */ /* 0x001fce00000100d1 */
[----:B------:R-:W0:Y:S01]  /*1c080*/  MUFU.EX2 R13, R13 ;  /* 0x0000000d000d7308 */ /* 0x000e220000000800 */
[C---:B-1----:R-:W-:Y:S01]  /*1c090*/  FADD.FTZ R20, R10.reuse, R20 ;  /* 0x000000140a147221 */ /* 0x042fe20000010000 */
[----:B------:R-:W-:Y:S01]  /*1c0a0*/  F2FP.BF16.F32.PACK_AB R209, R10, R209 ;  /* 0x000000d10ad1723e */ /* 0x000fe200000010ff */
[----:B------:R-:W-:-:S05]  /*1c0b0*/  IMAD.MOV.U32 R10, RZ, RZ, R220 ;  /* 0x000000ffff0a7224 */ /* 0x000fca00078e00dc */
[----:B------:R-:W1:Y:S01]  /*1c0c0*/  MUFU.EX2 R205, R205 ;  /* 0x000000cd00cd7308 */ /* 0x000e620000000800 */
[----:B---3--:R-:W-:-:S07]  /*1c0d0*/  FADD.FTZ R20, R211, R20 ;  /* 0x00000014d3147221 */ /* 0x008fce0000010000 */
[----:B------:R-:W3:Y:S01]  /*1c0e0*/  MUFU.EX2 R156, R156 ;  /* 0x0000009c009c7308 */ /* 0x000ee20000000800 */
[----:B0-----:R-:W-:Y:S01]  /*1c0f0*/  FADD.FTZ R162, R13, R20 ;  /* 0x000000140da27221 */ /* 0x001fe20000010000 */
[-CC-:B------:R-:W-:Y:S01]  /*1c100*/  FFMA.FTZ R20, R167, R2.reuse, -R153.reuse ;  /* 0x00000002a7147223 */ /* 0x180fe20000010899 */
[----:B------:R-:W-:Y:S01]  /*1c110*/  FFMA.FTZ R153, R159, R2, -R153 ;  /* 0x000000029f997223 */ /* 0x000fe20000010899 */
[----:B------:R-:W-:-:S04]  /*1c120*/  F2FP.BF16.F32.PACK_AB R211, R13, R211 ;  /* 0x000000d30dd3723e */ /* 0x000fc800000010ff */
[----:B------:R-:W0:Y:S01]  /*1c130*/  MUFU.EX2 R207, R207 ;  /* 0x000000cf00cf7308 */ /* 0x000e220000000800 */
[----:B-1----:R-:W-:-:S07]  /*1c140*/  FADD.FTZ R162, R205, R162 ;  /* 0x000000a2cda27221 */ /* 0x002fce0000010000 */
[----:B------:R-:W1:Y:S01]  /*1c150*/  MUFU.EX2 R12, R12 ;  /* 0x0000000c000c7308 */ /* 0x000e620000000800 */
[C---:B---3--:R-:W-:Y:S01]  /*1c160*/  FADD.FTZ R162, R156.reuse, R162 ;  /* 0x000000a29ca27221 */ /* 0x048fe20000010000 */
[----:B------:R-:W-:-:S06]  /*1c170*/  F2FP.BF16.F32.PACK_AB R205, R156, R205 ;  /* 0x000000cd9ccd723e */ /* 0x000fcc00000010ff */
[----:B------:R-:W3:Y:S01]  /*1c180*/  MUFU.EX2 R201, R201 ;  /* 0x000000c900c97308 */ /* 0x000ee20000000800 */
[----:B0-----:R-:W-:-:S07]  /*1c190*/  FADD.FTZ R162, R207, R162 ;  /* 0x000000a2cfa27221 */ /* 0x001fce0000010000 */
[----:B------:R-:W0:Y:S01]  /*1c1a0*/  MUFU.EX2 R157, R157 ;  /* 0x0000009d009d7308 */ /* 0x000e220000000800 */
[C---:B-1----:R-:W-:Y:S01]  /*1c1b0*/  FADD.FTZ R162, R12.reuse, R162 ;  /* 0x000000a20ca27221 */ /* 0x042fe20000010000 */
[----:B------:R-:W-:-:S06]  /*1c1c0*/  F2FP.BF16.F32.PACK_AB R207, R12, R207 ;  /* 0x000000cf0ccf723e */ /* 0x000fcc00000010ff */
[----:B------:R-:W1:Y:S01]  /*1c1d0*/  MUFU.EX2 R203, R203 ;  /* 0x000000cb00cb7308 */ /* 0x000e620000000800 */
[----:B---3--:R-:W-:-:S07]  /*1c1e0*/  FADD.FTZ R162, R201, R162 ;  /* 0x000000a2c9a27221 */ /* 0x008fce0000010000 */
[----:B------:R-:W3:Y:S01]  /*1c1f0*/  MUFU.EX2 R11, R175 ;  /* 0x000000af000b7308 */ /* 0x000ee20000000800 */
[C---:B0-----:R-:W-:Y:S01]  /*1c200*/  FADD.FTZ R162, R157.reuse, R162 ;  /* 0x000000a29da27221 */ /* 0x041fe20000010000 */
[----:B------:R-:W-:-:S06]  /*1c210*/  F2FP.BF16.F32.PACK_AB R201, R157, R201 ;  /* 0x000000c99dc9723e */ /* 0x000fcc00000010ff */
[----:B------:R-:W0:Y:S01]  /*1c220*/  MUFU.EX2 R197, R197 ;  /* 0x000000c500c57308 */ /* 0x000e220000000800 */
[----:B-1----:R-:W-:-:S07]  /*1c230*/  FADD.FTZ R162, R203, R162 ;  /* 0x000000a2cba27221 */ /* 0x002fce0000010000 */
[----:B--2---:R-:W1:Y:S01]  /*1c240*/  MUFU.EX2 R9, R163 ;  /* 0x000000a300097308 */ /* 0x004e620000000800 */
[C---:B---3--:R-:W-:Y:S01]  /*1c250*/  FADD.FTZ R162, R11.reuse, R162 ;  /* 0x000000a20ba27221 */ /* 0x048fe20000010000 */
[----:B------:R-:W-:-:S06]  /*1c260*/  F2FP.BF16.F32.PACK_AB R203, R11, R203 ;  /* 0x000000cb0bcb723e */ /* 0x000fcc00000010ff */
[----:B------:R-:W2:Y:S01]  /*1c270*/  MUFU.EX2 R199, R199 ;  /* 0x000000c700c77308 */ /* 0x000ea20000000800 */
[----:B0-----:R-:W-:-:S07]  /*1c280*/  FADD.FTZ R162, R197, R162 ;  /* 0x000000a2c5a27221 */ /* 0x001fce0000010000 */
[----:B------:R-:W0:Y:S01]  /*1c290*/  MUFU.EX2 R20, R20 ;  /* 0x0000001400147308 */ /* 0x000e220000000800 */
[C---:B-1----:R-:W-:Y:S01]  /*1c2a0*/  FADD.FTZ R162, R9.reuse, R162 ;  /* 0x000000a209a27221 */ /* 0x042fe20000010000 */
[----:B------:R-:W-:Y:S01]  /*1c2b0*/  F2FP.BF16.F32.PACK_AB R197, R9, R197 ;  /* 0x000000c509c5723e */ /* 0x000fe200000010ff */
[----:B------:R-:W-:-:S05]  /*1c2c0*/  IMAD.MOV.U32 R9, RZ, RZ, R221 ;  /* 0x000000ffff097224 */ /* 0x000fca00078e00dd */
        /* <DEDUP_REMOVED lines=8> */
[----:B--2---:R-:W-:-:S07]  /*1c350*/  FADD.FTZ R162, R193, R162 ;  /* 0x000000a2c1a27221 */ /* 0x004fce0000010000 */
[----:B------:R-:W2:Y:S01]  /*1c360*/  MUFU.EX2 R194, R194 ;  /* 0x000000c200c27308 */ /* 0x000ea20000000800 */
[C---:B0-----:R-:W-:Y:S01]  /*1c370*/  FADD.FTZ R21, R152.reuse, R21 ;  /* 0x0000001598157221 */ /* 0x041fe20000010000 */
[----:B------:R-:W-:-:S06]  /*1c380*/  F2FP.BF16.F32.PACK_AB R192, R152, R192 ;  /* 0x000000c098c0723e */ /* 0x000fcc00000010ff */
[----:B------:R-:W0:Y:S01]  /*1c390*/  MUFU.EX2 R158, R158 ;  /* 0x0000009e009e7308 */ /* 0x000e220000000800 */
[C---:B-1----:R-:W-:Y:S01]  /*1c3a0*/  FADD.FTZ R162, R155.reuse, R162 ;  /* 0x000000a29ba27221 */ /* 0x042fe20000010000 */
[----:B------:R-:W-:-:S06]  /*1c3b0*/  F2FP.BF16.F32.PACK_AB R193, R155, R193 ;  /* 0x000000c19bc1723e */ /* 0x000fcc00000010ff */
[----:B------:R-:W1:Y:S01]  /*1c3c0*/  MUFU.EX2 R153, R153 ;  /* 0x0000009900997308 */ /* 0x000e620000000800 */
[----:B--2---:R-:W-:Y:S01]  /*1c3d0*/  FADD.FTZ R21, R194, R21 ;  /* 0x00000015c2157221 */ /* 0x004fe20000010000 */
[----:B------:R-:W-:-:S03]  /*1c3e0*/  F2FP.BF16.F32.PACK_AB R194, R7, R194 ;  /* 0x000000c207c2723e */ /* 0x000fc600000010ff */
[----:B------:R-:W-:Y:S01]  /*1c3f0*/  FADD.FTZ R21, R7, R21 ;  /* 0x0000001507157221 */ /* 0x000fe20000010000 */
[----:B------:R-:W-:Y:S02]  /*1c400*/  IMAD.MOV.U32 R7, RZ, RZ, R4 ;  /* 0x000000ffff077224 */ /* 0x000fe400078e0004 */
[----:B0-----:R-:W-:-:S04]  /*1c410*/  FADD.FTZ R162, R158, R162 ;  /* 0x000000a29ea27221 */ /* 0x001fc80000010000 */
[C---:B-1----:R-:W-:Y:S01]  /*1c420*/  FADD.FTZ R20, R153.reuse, R162 ;  /* 0x000000a299147221 */ /* 0x042fe20000010000 */
[----:B------:R-:W-:Y:S01]  /*1c430*/  F2FP.BF16.F32.PACK_AB R195, R153, R158 ;  /* 0x0000009e99c3723e */ /* 0x000fe200000010ff */
[----:B------:R-:W-:Y:S06]  /*1c440*/  @P2 BRA `(.L_x_845) ;  /* 0xffffffb000a82947 */ /* 0x000fec000383ffff */
.L_x_834:
[----:B------:R-:W-:Y:S05]  /*1c450*/  BSYNC B0 ;  /* 0x0000000000007941 */ /* 0x000fea0003800000 */
.L_x_833:
        /* <DEDUP_REMOVED lines=131> */
.L_x_846:
[----:B------:R-:W-:Y:S01]  /*1cc90*/  IMAD R0, R220, 0x8, R18 ;  /* 0x00000008dc007824 */ /* 0x000fe200078e0212 */
[----:B------:R-:W-:-:S04]  /*1cca0*/  SHF.L.U32 R6, R221, 0x1f, RZ ;  /* 0x0000001fdd067819 */ /* 0x000fc800000006ff */
[----:B------:R0:W1:Y:S01]  /*1ccb0*/  SYNCS.PHASECHK.TRANS64.TRYWAIT P2, [R0+URZ+0x38850], R6 ;  /* 0x03885006000075a7 */ /* 0x000062000804017f */
[----:B------:R-:W-:Y:S05]  /*1ccc0*/  @!P0 BRA `(.L_x_847) ;  /* 0x0000000000048947 */ /* 0x000fea0003800000 */
[----:B------:R-:W-:Y:S01]  /*1ccd0*/  BPT.TRAP 0x1 ;  /* 0x000000040000795c */ /* 0x000fe20000300000 */
.L_x_847:
[----:B------:R-:W-:Y:S01]  /*1cce0*/  VIADD R18, R18, 0x400 ;  /* 0x0000040012127836 */ /* 0x000fe20000000000 */
[----:B------:R-:W-:Y:S04]  /*1ccf0*/  BSSY B0, `(.L_x_848) ;  /* 0x0000008000007945 */ /* 0x000fe80003800000 */
[----:B------:R-:W-:-:S04]  /*1cd00*/  SHF.R.U32.HI R18, RZ, 0x4, R18 ;  /* 0x00000004ff127819 */ /* 0x000fc80000011612 */
[----:B------:R-:W-:-:S04]  /*1cd10*/  LOP3.LUT R18, R18, 0x3fff, RZ, 0xc0, !PT ;  /* 0x00003fff12127812 */ /* 0x000fc800078ec0ff */
[----:B------:R-:W-:-:S05]  /*1cd20*/  LOP3.LUT R3, R18, 0x2800000, RZ, 0xfc, !PT ;  /* 0x0280000012037812 */ /* 0x000fca00078efcff */
[----:B------:R-:W-:Y:S01]  /*1cd30*/  IMAD R3, R220, 0xa00, R3 ;  /* 0x00000a00dc037824 */ /* 0x000fe200078e0203 */
[----:B-1----:R-:W-:Y:S06]  /*1cd40*/  @P2 BRA `(.L_x_849) ;  /* 0x0000000000082947 */ /* 0x002fec0003800000 */
[----:B------:R-:W1:Y:S02]  /*1cd50*/  SYNCS.PHASECHK.TRANS64.TRYWAIT P0, [R0+URZ+0x38850], R6 ;  /* 0x03885006000075a7 */ /* 0x000e64000800017f */
[----:B-1----:R-:W-:Y:S05]  /*1cd60*/  @!P0 BRA `(.L_x_850) ;  /* 0x000000c800f48947 */ /* 0x002fea0003800000 */
.L_x_849:
[----:B------:R-:W-:Y:S05]  /*1cd70*/  BSYNC B0 ;  /* 0x0000000000007941 */ /* 0x000fea0003800000 */
.L_x_848:
[----:B01----:R-:W-:Y:S01]  /*1cd80*/  IMAD.MOV.U32 R6, RZ, RZ, R3 ;  /* 0x000000ffff067224 */ /* 0x003fe200078e0003 */
[----:B------:R-:W-:Y:S01]  /*1cd90*/  WARPGROUP.ARRIVE ;  /* 0x00000000000079c5 */ /* 0x000fe20000000000 */
[----:B------:R-:W-:Y:S02]  /*1cda0*/  IMAD.MOV.U32 R7, RZ, RZ, 0x40000040 ;  /* 0x40000040ff077424 */ /* 0x000fe400078e00ff */
[----:B------:R-:W-:Y:S01]  /*1cdb0*/  VIADD R220, R220, 0x1 ;  /* 0x00000001dcdc7836 */ /* 0x000fe20000000000 */
[----:B------:R-:W-:Y:S01]  /*1cdc0*/  R2UR UR6, R6 ;  /* 0x00000000060672ca */ /* 0x000fe200000e0000 */
[----:B------:R-:W-:Y:S01]  /*1cdd0*/  VIADD R6, R3, 0x80 ;  /* 0x0000008003067836 */ /* 0x000fe20000000000 */
[----:B------:R-:W-:Y:S01]  /*1cde0*/  R2UR UR7, R7 ;  /* 0x00000000070772ca */ /* 0x000fe200000e0000 */
[----:B------:R-:W-:Y:S01]  /*1cdf0*/  IMAD.MOV.U32 R7, RZ, RZ, 0x40000040 ;  /* 0x40000040ff077424 */ /* 0x000fe200078e00ff */
[----:B------:R-:W-:Y:S01]  /*1ce00*/  ISETP.NE.AND P2, PT, R220, 0x2, PT ;  /* 0x00000002dc00780c */ /* 0x000fe20003f45270 */
[----:B------:R-:W-:-:S02]  /*1ce10*/  @!P1 VIADD R12, R0, 0x38860 ;  /* 0x00038860000c9836 */ /* 0x000fc40000000000 */
[----:B------:R-:W-:Y:S01]  /*1ce20*/  IMAD.MOV.U32 R0, RZ, RZ, -0x800000 ;  /* 0xff800000ff007424 */ /* 0x000fe200078e00ff */
[----:B------:R-:W-:Y:S01]  /*1ce30*/  SEL R220, R220, RZ, P2 ;  /* 0x000000ffdcdc7207 */ /* 0x000fe20001000000 */
[----:B------:R-:W-:Y:S01]  /*1ce40*/  VIADD R236, R236, 0x1 ;  /* 0x00000001ecec7836 */ /* 0x000fe20000000000 */
[----:B------:R-:W-:-:S05]  /*1ce50*/  @!P1 PRMT R12, RZ, 0x654, R12 ;  /* 0x00000654ff0c9816 */ /* 0x000fca000000000c */
[----:B------:R-:W-:Y:S01]  /*1ce60*/  HGMMA.64x256x16.F32.BF16 R24, R208, gdesc[UR4].tnspB, R24, gsb0 ;  /* 0x43e00004d0187df0 */ /* 0x000fe20008001818 */
[----:B------:R-:W-:Y:S01]  /*1ce70*/  R2UR UR6, R6 ;  /* 0x00000000060672ca */ /* 0x000fe200000e0000 */
[----:B------:R-:W-:Y:S01]  /*1ce80*/  VIADD R6, R3, 0x100 ;  /* 0x0000010003067836 */ /* 0x000fe20000000000 */
[----:B------:R-:W-:Y:S01]  /*1ce90*/  R2UR UR7, R7 ;  /* 0x00000000070772ca */ /* 0x000fe200000e0000 */
[----:B------:R-:W-:Y:S01]  /*1cea0*/  IMAD.MOV.U32 R7, RZ, RZ, 0x40000040 ;  /* 0x40000040ff077424 */ /* 0x000fe200078e00ff */
[----:B------:R-:W-:Y:S02]  /*1ceb0*/  WARPGROUP.DEPBAR.LE gsb0, 0x0 ;  /* 0x00008000000079c5 */ /* 0x000fe40000010000 */
[----:B------:R-:W-:-:S15]  /*1cec0*/  WARPGROUP.ARRIVE ;  /* 0x00000000000079c5 */ /* 0x000fde0000000000 */
[----:B------:R-:W-:-:S06]  /*1ced0*/  NOP ;  /* 0x0000000000007918 */ /* 0x000fcc0000000000 */
        /* <DEDUP_REMOVED lines=12> */
[----:B------:R-:W0:Y:S01]  /*1cfa0*/  SHFL.BFLY PT, R3, R20, 0x2, 0x1f ;  /* 0x0c401f0014037f89 */ /* 0x000e2200000e0000 */
[----:B------:R-:W-:Y:S01]  /*1cfb0*/  MOV R7, 0x40000040 ;  /* 0x4000004000077802 */ /* 0x000fe20000000f00 */
[----:B0-----:R-:W-:Y:S01]  /*1cfc0*/  FADD.FTZ R8, R3, R20 ;  /* 0x0000001403087221 */ /* 0x001fe20000010000 */
[----:B------:R-:W-:Y:S02]  /*1cfd0*/  WARPGROUP.DEPBAR.LE gsb0, 0x0 ;  /* 0x00008000000079c5 */ /* 0x000fe40000010000 */
[----:B------:R-:W-:-:S15]  /*1cfe0*/  WARPGROUP.ARRIVE ;  /* 0x00000000000079c5 */ /* 0x000fde0000000000 */
[----:B------:R-:W-:-:S04]  /*1cff0*/  NOP ;  /* 0x0000000000007918 */ /* 0x000fc80000000000 */
[----:B------:R-:W-:Y:S01]  /*1d000*/  HGMMA.64x256x16.F32.BF16 R24, R196, gdesc[UR4].tnspB, R24, gsb0 ;  /* 0x43e00004c4187df0 */ /* 0x000fe20008001818 */
[----:B------:R-:W-:Y:S02]  /*1d010*/  R2UR UR6, R6 ;  /* 0x00000000060672ca */ /* 0x000fe400000e0000 */
[----:B------:R-:W-:Y:S01]  /*1d020*/  R2UR UR7, R7 ;  /* 0x00000000070772ca */ /* 0x000fe200000e0000 */
[----:B------:R-:W0:Y:S04]  /*1d030*/  SHFL.BFLY PT, R6, R21, 0x2, 0x1f ;  /* 0x0c401f0015067f89 */ /* 0x000e2800000e0000 */
[----:B------:R-:W1:Y:S01]  /*1d040*/  SHFL.BFLY PT, R7, R8, 0x1, 0x1f ;  /* 0x0c201f0008077f89 */ /* 0x000e6200000e0000 */
[----:B0-----:R-:W-:Y:S01]  /*1d050*/  FADD.FTZ R6, R6, R21 ;  /* 0x0000001506067221 */ /* 0x001fe20000010000 */
[----:B-1----:R-:W-:-:S04]  /*1d060*/  FADD.FTZ R14, R8, R7 ;  /* 0x00000007080e7221 */ /* 0x002fc80000010000 */
[----:B------:R-:W0:Y:S01]  /*1d070*/  SHFL.BFLY PT, R3, R6, 0x1, 0x1f ;  /* 0x0c201f0006037f89 */ /* 0x000e2200000e0000 */
[----:B------:R-:W-:Y:S01]  /*1d080*/  IMAD.MOV.U32 R7, RZ, RZ, RZ ;  /* 0x000000ffff077224 */ /* 0x000fe200078e00ff */
[----:B------:R-:W-:-:S13]  /*1d090*/  FSETP.NE.FTZ.AND P3, PT, R14, RZ, PT ;  /* 0x000000ff0e00720b */ /* 0x000fda0003f75000 */
[----:B------:R-:W1:Y:S01]  /*1d0a0*/  @P3 MUFU.LG2 R10, R14 ;  /* 0x0000000e000a3308 */ /* 0x000e620000000c00 */
[----:B0-----:R-:W-:Y:S01]  /*1d0b0*/  FADD.FTZ R13, R6, R3 ;  /* 0x00000003060d7221 */ /* 0x001fe20000010000 */
[----:B------:R-:W-:Y:S01]  /*1d0c0*/  SEL R6, RZ, 0x1, P2 ;  /* 0x00000001ff067807 */ /* 0x000fe20001000000 */
[----:B------:R-:W-:-:S03]  /*1d0d0*/  IMAD.MOV.U32 R3, RZ, RZ, -0x800000 ;  /* 0xff800000ff037424 */ /* 0x000fc600078e00ff */
[----:B------:R-:W-:Y:S02]  /*1d0e0*/  FSETP.NE.FTZ.AND P0, PT, R13, RZ, PT ;  /* 0x000000ff0d00720b */ /* 0x000fe40003f15000 */
[----:B------:R-:W-:Y:S01]  /*1d0f0*/  LOP3.LUT R221, R221, R6, RZ, 0x3c, !PT ;  /* 0x00000006dddd7212 */ /* 0x000fe200078e3cff */
[----:B------:R-:W-:Y:S02]  /*1d100*/  IMAD.MOV.U32 R6, RZ, RZ, RZ ;  /* 0x000000ffff067224 */ /* 0x000fe400078e00ff */
[----:B-1----:R-:W-:-:S04]  /*1d110*/  @P3 FMUL.FTZ R11, R10, 0.69314718246459960938 ;  /* 0x3f3172180a0b3820 */ /* 0x002fc80000410000 */
[----:B------:R-:W-:Y:S04]  /*1d120*/  @P3 MUFU.RCP R6, R14 ;  /* 0x0000000e00063308 */ /* 0x000fe80000001000 */
[C---:B------:R-:W-:Y:S01]  /*1d130*/  @P0 FMUL.FTZ R8, R2.reuse, 0.69314718246459960938 ;  /* 0x3f31721802080820 */ /* 0x040fe20000410000 */
[----:B------:R-:W-:-:S03]  /*1d140*/  @P3 FMUL.FTZ R2, R2, 0.69314718246459960938 ;  /* 0x3f31721802023820 */ /* 0x000fc60000410000 */
[----:B------:R-:W0:Y:S01]  /*1d150*/  @P0 MUFU.LG2 R9, R13 ;  /* 0x0000000d00090308 */ /* 0x000e220000000c00 */
[----:B------:R-:W-:-:S07]  /*1d160*/  @P3 FFMA.FTZ R3, R2, R4, R11 ;  /* 0x0000000402033223 */ /* 0x000fce000001000b */
[----:B------:R-:W1:Y:S01]  /*1d170*/  @P0 MUFU.RCP R7, R13 ;  /* 0x0000000d00070308 */ /* 0x000e620000001000 */
[----:B0-----:R-:W-:-:S04]  /*1d180*/  @P0 FMUL.FTZ R9, R9, 0.69314718246459960938 ;  /* 0x3f31721809090820 */ /* 0x001fc80000410000 */
[----:B------:R-:W-:Y:S01]  /*1d190*/  @P0 FFMA.FTZ R0, R8, R5, R9 ;  /* 0x0000000508000223 */ /* 0x000fe20000010009 */
[----:B------:R-:W-:Y:S01]  /*1d1a0*/  PLOP3.LUT P0, PT, PT, PT, PT, 0x8, 0x0 ;  /* 0x000000000000781c */ /* 0x000fe20003f0e170 */
        /* <DEDUP_REMOVED lines=15> */
[-C--:B0-----:R-:W-:Y:S01]  /*1d2a0*/  FMUL.FTZ R12, R40, R7.reuse ;  /* 0x00000007280c7220 */ /* 0x081fe20000410000 */
        /* <DEDUP_REMOVED lines=116> */
[----:B------:R-:W-:-:S07]  /*1d9f0*/  FMUL.FTZ R151, R151, R6 ;  /* 0x0000000697977220 */ /* 0x000fce0000410000 */
.L_x_764:
[----:B------:R-:W0:Y:S08]  /*1da00*/  S2UR UR5, SR_CgaCtaId ;  /* 0x00000000000579c3 */ /* 0x000e300000008800 */
[----:B------:R-:W-:Y:S06]  /*1da10*/  BAR.SYNC.DEFER_BLOCKING 0x5, 0x180 ;  /* 0x0146000000007b1d */ /* 0x000fec0000010000 */
[----:B------:R-:W-:Y:S01]  /*1da20*/  UMOV UR4, 0x400 ;  /* 0x0000040000047882 */ /* 0x000fe20000000000 */
[----:B------:R-:W-:Y:S01]  /*1da30*/  BSSY B0, `(.L_x_851) ;  /* 0x00002de000007945 */ /* 0x000fe20003800000 */
[----:B0-----:R-:W-:-:S06]  /*1da40*/  ULEA UR4, UR5, UR4, 0x18 ;  /* 0x0000000405047291 */ /* 0x001fcc000f8ec03f */
[----:B------:R-:W-:-:S05]  /*1da50*/  IMAD.U32 R18, RZ, RZ, UR4 ;  /* 0x00000004ff127e24 */ /* 0x000fca000f8e00ff */
[----:B------:R0:W1:Y:S01]  /*1da60*/  LDS.128 R120, [R18+0x388d0] ;  /* 0x0388d00012787984 */ /* 0x0000620000000c00 */
[----:B------:R-:W-:Y:S06]  /*1da70*/  BAR.ARV 0x4, 0x180 ;  /* 0x0106000000007b1d */ /* 0x000fec0000002000 */
[----:B------:R-:W-:Y:S05]  /*1da80*/  @P0 BRA `(.L_x_852) ;  /* 0x0000001c00fc0947 */ /* 0x000fea0003800000 */
[----:B------:R-:W2:Y:S04]  /*1da90*/  LDL R6, [R1+0x94] ;  /* 0x0000940001067983 */ /* 0x000ea80000100800 */
[----:B-1----:R-:W3:Y:S01]  /*1daa0*/  LDL R120, [R1+0x60] ;  /* 0x0000600001787983 */ /* 0x002ee20000100800 */
[----:B------:R-:W1:Y:S01]  /*1dab0*/  S2R R95, SR_SWINHI ;  /* 0x00000000005f7919 */ /* 0x000e620000002f00 */
[----:B------:R-:W-:Y:S01]  /*1dac0*/  F2FP.BF16.F32.PACK_AB R24, R25, R24 ;  /* 0x000000181918723e */ /* 0x000fe200000010ff */
[----:B------:R-:W-:Y:S01]  /*1dad0*/  ULDC.64 UR4, c[0x0][0xc00] ;  /* 0x0003000000047ab9 */ /* 0x000fe20000000a00 */
[----:B------:R-:W-:Y:S02]  /*1dae0*/  MOV R20, R18 ;  /* 0x0000001200147202 */ /* 0x000fe40000000f00 */
[----:B-1----:R-:W-:-:S02]  /*1daf0*/  MOV R21, R95 ;  /* 0x0000005f00157202 */ /* 0x002fc40000000f00 */
        /* <DEDUP_REMOVED lines=20> */
[----:B------:R-:W-:Y:S01]  /*1dc40*/  F2FP.BF16.F32.PACK_AB R139, R143, R142 ;  /* 0x0000008e8f8b723e */ /* 0x000fe200000010ff */
[----:B------:R-:W-:Y:S01]  /*1dc50*/  ULDC.64 UR6, c[0x0][0x208] ;  /* 0x0000820000067ab9 */ /* 0x000fe20000000a00 */
[----:B------:R-:W-:Y:S01]  /*1dc60*/  BAR.SYNC.DEFER_BLOCKING 0x1, 0x100 ;  /* 0x0044000000007b1d */ /* 0x000fe20000010000 */
[----:B--2---:R-:W-:-:S03]  /*1dc70*/  IMAD.WIDE R94, R6, 0x2, R20 ;  /* 0x00000002065e7825 */ /* 0x004fc600078e0214 */
[C---:B------:R-:W-:Y:S02]  /*1dc80*/  IADD3 R99, P1, R94.reuse, 0x20, RZ ;  /* 0x000000205e637810 */ /* 0x040fe40007f3e0ff */
[----:B------:R-:W-:Y:S02]  /*1dc90*/  IADD3 R112, P2, R94, 0x4060, RZ ;  /* 0x000040605e707810 */ /* 0x000fe40007f5e0ff */
[----:B------:R-:W-:Y:S02]  /*1dca0*/  LOP3.LUT R98, R99, 0x380, RZ, 0xc0, !PT ;  /* 0x0000038063627812 */ /* 0x000fe400078ec0ff */
[----:B------:R-:W-:Y:S02]  /*1dcb0*/  LOP3.LUT R113, R112, 0x380, RZ, 0xc0, !PT ;  /* 0x0000038070717812 */ /* 0x000fe400078ec0ff */
[----:B------:R-:W-:Y:S02]  /*1dcc0*/  SHF.R.U64 R98, R98, 0x3, RZ ;  /* 0x0000000362627819 */ /* 0x000fe400000012ff */
[----:B------:R-:W-:-:S02]  /*1dcd0*/  SHF.R.U64 R113, R113, 0x3, RZ ;  /* 0x0000000371717819 */ /* 0x000fc400000012ff */
[----:B------:R-:W-:Y:S01]  /*1dce0*/  LOP3.LUT R98, R98, R99, RZ, 0x3c, !PT ;  /* 0x0000006362627212 */ /* 0x000fe200078e3cff */
[--C-:B------:R-:W-:Y:S01]  /*1dcf0*/  IMAD.X R99, RZ, RZ, R95.reuse, P1 ;  /* 0x000000ffff637224 */ /* 0x100fe200008e065f */
[----:B------:R-:W-:Y:S02]  /*1dd00*/  IADD3 R114, P1, R94, 0x8000, RZ ;  /* 0x000080005e727810 */ /* 0x000fe40007f3e0ff */
[----:B------:R-:W-:Y:S01]  /*1dd10*/  LOP3.LUT R112, R113, R112, RZ, 0x3c, !PT ;  /* 0x0000007071707212 */ /* 0x000fe200078e3cff */
[----:B------:R-:W-:Y:S01]  /*1dd20*/  IMAD.X R113, RZ, RZ, R95, P2 ;  /* 0x000000ffff717224 */ /* 0x000fe200010e065f */
[----:B------:R-:W-:Y:S02]  /*1dd30*/  LOP3.LUT R115, R114, 0x380, RZ, 0xc0, !PT ;  /* 0x0000038072737812 */ /* 0x000fe400078ec0ff */
[----:B------:R-:W-:Y:S02]  /*1dd40*/  IADD3 R30, P2, R94, 0xc040, RZ ;  /* 0x0000c0405e1e7810 */ /* 0x000fe40007f5e0ff */
[----:B------:R-:W-:-:S02]  /*1dd50*/  SHF.R.U64 R115, R115, 0x3, RZ ;  /* 0x0000000373737819 */ /* 0x000fc400000012ff */
[----:B------:R-:W-:Y:S02]  /*1dd60*/  LOP3.LUT R6, R30, 0x380, RZ, 0xc0, !PT ;  /* 0x000003801e067812 */ /* 0x000fe400078ec0ff */
[C---:B------:R-:W-:Y:S02]  /*1dd70*/  IADD3 R103, P0, R94.reuse, 0x40, RZ ;  /* 0x000000405e677810 */ /* 0x040fe40007f1e0ff */
[C---:B------:R-:W-:Y:S02]  /*1dd80*/  IADD3 R104, P4, R94.reuse, 0x60, RZ ;  /* 0x000000605e687810 */ /* 0x040fe40007f9e0ff */
[C---:B------:R-:W-:Y:S02]  /*1dd90*/  IADD3 R107, P3, R94.reuse, 0x4000, RZ ;  /* 0x000040005e6b7810 */ /* 0x040fe40007f7e0ff */
[C---:B------:R-:W-:Y:S02]  /*1dda0*/  IADD3 R108, P6, R94.reuse, 0x4020, RZ ;  /* 0x000040205e6c7810 */ /* 0x040fe40007fde0ff */
[----:B------:R-:W-:-:S02]  /*1ddb0*/  IADD3 R110, P5, R94, 0x4040, RZ ;  /* 0x000040405e6e7810 */ /* 0x000fc40007fbe0ff */
[----:B------:R-:W-:Y:S01]  /*1ddc0*/  LOP3.LUT R114, R115, R114, RZ, 0x3c, !PT ;  /* 0x0000007273727212 */ /* 0x000fe200078e3cff */
[----:B------:R-:W-:Y:S01]  /*1ddd0*/  IMAD.X R115, RZ, RZ, R95, P1 ;  /* 0x000000ffff737224 */ /* 0x000fe200008e065f */
[----:B------:R-:W-:Y:S02]  /*1dde0*/  SHF.R.U64 R6, R6, 0x3, RZ ;  /* 0x0000000306067819 */ /* 0x000fe400000012ff */
[----:B------:R-:W-:Y:S02]  /*1ddf0*/  LOP3.LUT R102, R103, 0x380, RZ, 0xc0, !PT ;  /* 0x0000038067667812 */ /* 0x000fe400078ec0ff */
[C---:B------:R-:W-:Y:S02]  /*1de00*/  LOP3.LUT R130, R94.reuse, 0x380, RZ, 0xc0, !PT ;  /* 0x000003805e827812 */ /* 0x040fe400078ec0ff */
[----:B------:R-:W-:Y:S02]  /*1de10*/  IADD3 R4, P1, R94, 0xc060, RZ ;  /* 0x0000c0605e047810 */ /* 0x000fe40007f3e0ff */
[----:B------:R-:W-:-:S02]  /*1de20*/  LOP3.LUT R105, R104, 0x380, RZ, 0xc0, !PT ;  /* 0x0000038068697812 */ /* 0x000fc400078ec0ff */
[----:B------:R-:W-:Y:S02]  /*1de30*/  LOP3.LUT R106, R107, 0x380, RZ, 0xc0, !PT ;  /* 0x000003806b6a7812 */ /* 0x000fe400078ec0ff */
[----:B------:R-:W-:Y:S02]  /*1de40*/  LOP3.LUT R109, R108, 0x380, RZ, 0xc0, !PT ;  /* 0x000003806c6d7812 */ /* 0x000fe400078ec0ff */
[----:B------:R-:W-:Y:S02]  /*1de50*/  LOP3.LUT R111, R110, 0x380, RZ, 0xc0, !PT ;  /* 0x000003806e6f7812 */ /* 0x000fe400078ec0ff */
[----:B------:R-:W-:Y:S02]  /*1de60*/  LOP3.LUT R30, R6, R30, RZ, 0x3c, !PT ;  /* 0x0000001e061e7212 */ /* 0x000fe400078e3cff */
[----:B------:R-:W-:Y:S02]  /*1de70*/  SHF.R.U64 R102, R102, 0x3, RZ ;  /* 0x0000000366667819 */ /* 0x000fe400000012ff */
[----:B------:R-:W-:-:S02]  /*1de80*/  SHF.R.U64 R130, R130, 0x3, RZ ;  /* 0x0000000382827819 */ /* 0x000fc400000012ff */
[----:B------:R-:W-:Y:S02]  /*1de90*/  LOP3.LUT R6, R4, 0x380, RZ, 0xc0, !PT ;  /* 0x0000038004067812 */ /* 0x000fe400078ec0ff */
[----:B------:R-:W-:Y:S02]  /*1dea0*/  SHF.R.U64 R105, R105, 0x3, RZ ;  /* 0x0000000369697819 */ /* 0x000fe400000012ff */
[----:B------:R-:W-:Y:S02]  /*1deb0*/  SHF.R.U64 R106, R106, 0x3, RZ ;  /* 0x000000036a6a7819 */ /* 0x000fe400000012ff */
[----:B------:R-:W-:Y:S02]  /*1dec0*/  SHF.R.U64 R109, R109, 0x3, RZ ;  /* 0x000000036d6d7819 */ /* 0x000fe400000012ff */
[----:B------:R-:W-:Y:S01]  /*1ded0*/  SHF.R.U64 R111, R111, 0x3, RZ ;  /* 0x000000036f6f7819 */ /* 0x000fe200000012ff */
[--C-:B------:R-:W-:Y:S01]  /*1dee0*/  IMAD.MOV.U32 R131, RZ, RZ, R95.reuse ;  /* 0x000000ffff837224 */ /* 0x100fe200078e005f */
[----:B------:R-:W-:Y:S01]  /*1def0*/  LOP3.LUT R102, R102, R103, RZ, 0x3c, !PT ;  /* 0x0000006766667212 */ /* 0x000fe200078e3cff */
[----:B------:R-:W-:Y:S01]  /*1df00*/  IMAD.X R103, RZ, RZ, R95, P0 ;  /* 0x000000ffff677224 */ /* 0x000fe200000e065f */
[----:B------:R-:W-:-:S02]  /*1df10*/  LOP3.LUT R130, R130, R94, RZ, 0x3c, !PT ;  /* 0x0000005e82827212 */ /* 0x000fc400078e3cff */
[----:B------:R-:W-:Y:S02]  /*1df20*/  SHF.R.U64 R6, R6, 0x3, RZ ;  /* 0x0000000306067819 */ /* 0x000fe400000012ff */
[----:B------:R-:W-:Y:S01]  /*1df30*/  LOP3.LUT R104, R105, R104, RZ, 0x3c, !PT ;  /* 0x0000006869687212 */ /* 0x000fe200078e3cff */
[--C-:B------:R-:W-:Y:S01]  /*1df40*/  IMAD.X R105, RZ, RZ, R95.reuse, P4 ;  /* 0x000000ffff697224 */ /* 0x100fe200020e065f */
        /* <DEDUP_REMOVED lines=8> */
[C---:B------:R-:W-:Y:S02]  /*1dfd0*/  IADD3 R124, P3, R94.reuse, 0x8060, RZ ;  /* 0x000080605e7c7810 */ /* 0x040fe40007f7e0ff */
[C---:B------:R-:W-:Y:S02]  /*1dfe0*/  IADD3 R126, P6, R94.reuse, 0xc000, RZ ;  /* 0x0000c0005e7e7810 */ /* 0x040fe40007fde0ff */
[----:B------:R-:W-:Y:S02]  /*1dff0*/  IADD3 R128, P5, R94, 0xc020, RZ ;  /* 0x0000c0205e807810 */ /* 0x000fe40007fbe0ff */
[----:B------:R-:W-:Y:S02]  /*1e000*/  MOV R130, R130 ;  /* 0x0000008200827202 */ /* 0x000fe40000000f00 */
[----:B------:R-:W-:-:S02]  /*1e010*/  LOP3.LUT R94, R6, R4, RZ, 0x3c, !PT ;  /* 0x00000004065e7212 */ /* 0x000fc400078e3cff */
[----:B------:R-:W-:Y:S02]  /*1e020*/  MOV R98, R98 ;  /* 0x0000006200627202 */ /* 0x000fe40000000f00 */
[----:B------:R-:W-:Y:S02]  /*1e030*/  F2FP.BF16.F32.PACK_AB R4, R33, R8 ;  /* 0x000000082104723e */ /* 0x000fe400000010ff */
[----:B------:R-:W-:Y:S02]  /*1e040*/  F2FP.BF16.F32.PACK_AB R6, R37, R10 ;  /* 0x0000000a2506723e */ /* 0x000fe400000010ff */
[----:B------:R-:W-:Y:S02]  /*1e050*/  MOV R102, R102 ;  /* 0x0000006600667202 */ /* 0x000fe40000000f00 */
[----:B------:R-:W-:Y:S02]  /*1e060*/  F2FP.BF16.F32.PACK_AB R8, R41, R12 ;  /* 0x0000000c2908723e */ /* 0x000fe400000010ff */
[----:B------:R-:W-:Y:S01]  /*1e070*/  F2FP.BF16.F32.PACK_AB R10, R45, R14 ;  /* 0x0000000e2d0a723e */ /* 0x000fe200000010ff */
[----:B------:R-:W-:Y:S01]  /*1e080*/  STSM.16.M88.4 [R130], R24 ;  /* 0x0000001882007844 */ /* 0x000fe20000000200 */
[----:B------:R-:W-:-:S02]  /*1e090*/  LOP3.LUT R117, R116, 0x380, RZ, 0xc0, !PT ;  /* 0x0000038074757812 */ /* 0x000fc400078ec0ff */
[----:B------:R-:W-:Y:S01]  /*1e0a0*/  LOP3.LUT R119, R118, 0x380, RZ, 0xc0, !PT ;  /* 0x0000038076777812 */ /* 0x000fe200078ec0ff */
[----:B------:R-:W-:Y:S01]  /*1e0b0*/  STSM.16.M88.4 [R98], R4 ;  /* 0x0000000462007844 */ /* 0x000fe20000000200 */
[----:B------:R-:W-:-:S03]  /*1e0c0*/  LOP3.LUT R125, R124, 0x380, RZ, 0xc0, !PT ;  /* 0x000003807c7d7812 */ /* 0x000fc600078ec0ff */
[----:B------:R1:W-:Y:S01]  /*1e0d0*/  STSM.16.M88.4 [R102], R8 ;  /* 0x0000000866007844 */ /* 0x0003e20000000200 */
[----:B------:R-:W-:Y:S01]  /*1e0e0*/  SHF.R.U64 R117, R117, 0x3, RZ ;  /* 0x0000000375757819 */ /* 0x000fe200000012ff */
[----:B------:R-:W-:Y:S01]  /*1e0f0*/  IMAD.X R31, RZ, RZ, R95, P2 ;  /* 0x000000ffff1f7224 */ /* 0x000fe200010e065f */
[----:B------:R-:W-:Y:S02]  /*1e100*/  SHF.R.U64 R119, R119, 0x3, RZ ;  /* 0x0000000377777819 */ /* 0x000fe400000012ff */
[----:B------:R-:W-:Y:S02]  /*1e110*/  SHF.R.U64 R125, R125, 0x3, RZ ;  /* 0x000000037d7d7819 */ /* 0x000fe400000012ff */
[----:B------:R-:W-:Y:S02]  /*1e120*/  MOV R104, R104 ;  /* 0x0000006800687202 */ /* 0x000fe40000000f00 */
[----:B------:R-:W-:Y:S02]  /*1e130*/  F2FP.BF16.F32.PACK_AB R12, R49, R48 ;  /* 0x00000030310c723e */ /* 0x000fe400000010ff */
[----:B------:R-:W-:-:S02]  /*1e140*/  F2FP.BF16.F32.PACK_AB R14, R53, R157 ;  /* 0x0000009d350e723e */ /* 0x000fc400000010ff */
[----:B-1----:R-:W-:Y:S02]  /*1e150*/  F2FP.BF16.F32.PACK_AB R11, R79, R78 ;  /* 0x0000004e4f0b723e */ /* 0x002fe400000010ff */
[----:B------:R-:W1:Y:S01]  /*1e160*/  LDC R78, c[0x0][0xbe8] ;  /* 0x0002fa00ff4e7b82 */ /* 0x000e620000000800 */
[----:B------:R-:W-:Y:S01]  /*1e170*/  LOP3.LUT R116, R117, R116, RZ, 0x3c, !PT ;  /* 0x0000007475747212 */ /* 0x000fe200078e3cff */
[----:B------:R-:W-:Y:S01]  /*1e180*/  IMAD.X R117, RZ, RZ, R95, P0 ;  /* 0x000000ffff757224 */ /* 0x000fe200000e065f */
[----:B------:R-:W-:Y:S02]  /*1e190*/  MOV R106, R106 ;  /* 0x0000006a006a7202 */ /* 0x000fe40000000f00 */
[----:B------:R-:W-:Y:S02]  /*1e1a0*/  F2FP.BF16.F32.PACK_AB R24, R57, R158 ;  /* 0x0000009e3918723e */ /* 0x000fe400000010ff */
[----:B------:R-:W-:Y:S02]  /*1e1b0*/  F2FP.BF16.F32.PACK_AB R25, R59, R58 ;  /* 0x0000003a3b19723e */ /* 0x000fe400000010ff */
[----:B------:R-:W-:-:S02]  /*1e1c0*/  F2FP.BF16.F32.PACK_AB R26, R61, R159 ;  /* 0x0000009f3d1a723e */ /* 0x000fc400000010ff */
[----:B------:R-:W-:Y:S02]  /*1e1d0*/  F2FP.BF16.F32.PACK_AB R27, R63, R62 ;  /* 0x0000003e3f1b723e */ /* 0x000fe400000010ff */
[----:B------:R-:W-:Y:S01]  /*1e1e0*/  LOP3.LUT R118, R119, R118, RZ, 0x3c, !PT ;  /* 0x0000007677767212 */ /* 0x000fe200078e3cff */
[----:B------:R-:W-:Y:S01]  /*1e1f0*/  IMAD.X R119, RZ, RZ, R95, P4 ;  /* 0x000000ffff777224 */ /* 0x000fe200020e065f */
[----:B------:R-:W-:Y:S02]  /*1e200*/  MOV R108, R108 ;  /* 0x0000006c006c7202 */ /* 0x000fe40000000f00 */
[----:B------:R-:W-:Y:S02]  /*1e210*/  F2FP.BF16.F32.PACK_AB R4, R65, R160 ;  /* 0x000000a04104723e */ /* 0x000fe400000010ff */
[----:B------:R-:W-:Y:S02]  /*1e220*/  F2FP.BF16.F32.PACK_AB R5, R67, R66 ;  /* 0x000000424305723e */ /* 0x000fe400000010ff */
[----:B------:R-:W-:-:S02]  /*1e230*/  F2FP.BF16.F32.PACK_AB R6, R69, R161 ;  /* 0x000000a14506723e */ /* 0x000fc400000010ff */
[----:B------:R-:W-:Y:S02]  /*1e240*/  F2FP.BF16.F32.PACK_AB R7, R71, R70 ;  /* 0x000000464707723e */ /* 0x000fe400000010ff */
[----:B------:R-:W-:Y:S02]  /*1e250*/  LOP3.LUT R127, R126, 0x380, RZ, 0xc0, !PT ;  /* 0x000003807e7f7812 */ /* 0x000fe400078ec0ff */
[----:B------:R-:W-:Y:S01]  /*1e260*/  LOP3.LUT R124, R125, R124, RZ, 0x3c, !PT ;  /* 0x0000007c7d7c7212 */ /* 0x000fe200078e3cff */
[----:B------:R-:W-:Y:S01]  /*1e270*/  IMAD.X R125, RZ, RZ, R95, P3 ;  /* 0x000000ffff7d7224 */ /* 0x000fe200018e065f */
[----:B------:R-:W-:Y:S02]  /*1e280*/  MOV R110, R110 ;  /* 0x0000006e006e7202 */ /* 0x000fe40000000f00 */
[----:B------:R-:W-:Y:S02]  /*1e290*/  F2FP.BF16.F32.PACK_AB R8, R73, R162 ;  /* 0x000000a24908723e */ /* 0x000fe400000010ff */
[----:B------:R-:W-:-:S02]  /*1e2a0*/  F2FP.BF16.F32.PACK_AB R9, R75, R74 ;  /* 0x0000004a4b09723e */ /* 0x000fc400000010ff */
[----:B------:R-:W-:Y:S01]  /*1e2b0*/  F2FP.BF16.F32.PACK_AB R10, R77, R163 ;  /* 0x000000a34d0a723e */ /* 0x000fe200000010ff */
[----:B------:R-:W-:Y:S01]  /*1e2c0*/  STSM.16.M88.4 [R104], R12 ;  /* 0x0000000c68007844 */ /* 0x000fe20000000200 */
[----:B------:R-:W-:Y:S02]  /*1e2d0*/  LOP3.LUT R129, R128, 0x380, RZ, 0xc0, !PT ;  /* 0x0000038080817812 */ /* 0x000fe400078ec0ff */
[----:B------:R-:W-:Y:S01]  /*1e2e0*/  MOV R37, R30 ;  /* 0x0000001e00257202 */ /* 0x000fe20000000f00 */
[----:B------:R-:W-:Y:S01]  /*1e2f0*/  STSM.16.M88.4 [R106], R24 ;  /* 0x000000186a007844 */ /* 0x000fe20000000200 */
[----:B------:R-:W-:Y:S02]  /*1e300*/  MOV R112, R112 ;  /* 0x0000007000707202 */ /* 0x000fe40000000f00 */
[----:B------:R-:W-:Y:S02]  /*1e310*/  F2FP.BF16.F32.PACK_AB R30, R85, R165 ;  /* 0x000000a5551e723e */ /* 0x000fe400000010ff */
[----:B------:R-:W-:Y:S01]  /*1e320*/  F2FP.BF16.F32.PACK_AB R31, R87, R86 ;  /* 0x00000056571f723e */ /* 0x000fe200000010ff */
[----:B------:R2:W-:Y:S01]  /*1e330*/  STSM.16.M88.4 [R108], R4 ;  /* 0x000000046c007844 */ /* 0x0005e20000000200 */
[----:B------:R-:W-:-:S02]  /*1e340*/  MOV R114, R114 ;  /* 0x0000007200727202 */ /* 0x000fc40000000f00 */
[----:B------:R-:W-:Y:S02]  /*1e350*/  F2FP.BF16.F32.PACK_AB R48, R89, R166 ;  /* 0x000000a65930723e */ /* 0x000fe400000010ff */
[----:B------:R-:W-:Y:S01]  /*1e360*/  F2FP.BF16.F32.PACK_AB R49, R91, R90 ;  /* 0x0000005a5b31723e */ /* 0x000fe200000010ff */
[----:B------:R4:W-:Y:S01]  /*1e370*/  STSM.16.M88.4 [R110], R8 ;  /* 0x000000086e007844 */ /* 0x0009e20000000200 */
[----:B------:R-:W-:Y:S02]  /*1e380*/  SHF.R.U64 R127, R127, 0x3, RZ ;  /* 0x000000037f7f7819 */ /* 0x000fe400000012ff */
[----:B------:R-:W-:Y:S02]  /*1e390*/  MOV R116, R116 ;  /* 0x0000007400747202 */ /* 0x000fe40000000f00 */
[----:B------:R-:W-:Y:S02]  /*1e3a0*/  F2FP.BF16.F32.PACK_AB R33, R38, R36 ;  /* 0x000000242621723e */ /* 0x000fe400000010ff */
[----:B------:R-:W-:-:S02]  /*1e3b0*/  SHF.R.U64 R129, R129, 0x3, RZ ;  /* 0x0000000381817819 */ /* 0x000fc400000012ff */
[----:B------:R-:W-:Y:S02]  /*1e3c0*/  MOV R118, R118 ;  /* 0x0000007600767202 */ /* 0x000fe40000000f00 */
[----:B--2---:R-:W-:Y:S02]  /*1e3d0*/  F2FP.BF16.F32.PACK_AB R4, R96, R170 ;  /* 0x000000aa6004723e */ /* 0x004fe400000010ff */
[----:B------:R-:W-:Y:S02]  /*1e3e0*/  F2FP.BF16.F32.PACK_AB R5, R46, R44 ;  /* 0x0000002c2e05723e */ /* 0x000fe400000010ff */
[----:B------:R-:W-:Y:S02]  /*1e3f0*/  F2FP.BF16.F32.PACK_AB R6, R100, R171 ;  /* 0x000000ab6406723e */ /* 0x000fe400000010ff */
[----:B------:R-:W-:Y:S01]  /*1e400*/  F2FP.BF16.F32.PACK_AB R7, R54, R52 ;  /* 0x000000343607723e */ /* 0x000fe200000010ff */
[----:B------:R-:W-:Y:S01]  /*1e410*/  STSM.16.M88.4 [R112], R28 ;  /* 0x0000001c70007844 */ /* 0x000fe20000000200 */
[----:B------:R-:W-:-:S02]  /*1e420*/  MOV R124, R124 ;  /* 0x0000007c007c7202 */ /* 0x000fc40000000f00 */
[----:B----4-:R-:W-:Y:S02]  /*1e430*/  F2FP.BF16.F32.PACK_AB R8, R152, R172 ;  /* 0x000000ac9808723e */ /* 0x010fe400000010ff */
[----:B------:R-:W-:Y:S02]  /*1e440*/  F2FP.BF16.F32.PACK_AB R9, R60, R56 ;  /* 0x000000383c09723e */ /* 0x000fe400000010ff */
[----:B------:R-:W-:Y:S02]  /*1e450*/  F2FP.BF16.F32.PACK_AB R10, R153, R173 ;  /* 0x000000ad990a723e */ /* 0x000fe400000010ff */
[----:B------:R-:W-:Y:S01]  /*1e460*/  F2FP.BF16.F32.PACK_AB R11, R68, R64 ;  /* 0x00000040440b723e */ /* 0x000fe200000010ff */
[----:B------:R-:W-:Y:S01]  /*1e470*/  STSM.16.M88.4 [R114], R48 ;  /* 0x0000003072007844 */ /* 0x000fe20000000200 */
[----:B------:R-:W-:Y:S01]  /*1e480*/  LOP3.LUT R126, R127, R126, RZ, 0x3c, !PT ;  /* 0x0000007e7f7e7212 */ /* 0x000fe200078e3cff */
[--C-:B------:R-:W-:Y:S01]  /*1e490*/  IMAD.X R127, RZ, RZ, R95.reuse, P6 ;  /* 0x000000ffff7f7224 */ /* 0x100fe200030e065f */
[----:B------:R-:W-:Y:S01]  /*1e4a0*/  LOP3.LUT R128, R129, R128, RZ, 0x3c, !PT ;  /* 0x0000008081807212 */ /* 0x000fe200078e3cff */
[----:B------:R-:W-:Y:S01]  /*1e4b0*/  STSM.16.M88.4 [R116], R32 ;  /* 0x0000002074007844 */ /* 0x000fe20000000200 */
[----:B------:R-:W-:-:S02]  /*1e4c0*/  IMAD.X R129, RZ, RZ, R95, P5 ;  /* 0x000000ffff817224 */ /* 0x000fc400028e065f */
[----:B------:R-:W-:Y:S01]  /*1e4d0*/  IMAD.X R95, RZ, RZ, R95, P1 ;  /* 0x000000ffff5f7224 */ /* 0x000fe200008e065f */
[----:B------:R-:W-:Y:S01]  /*1e4e0*/  STSM.16.M88.4 [R118], R4 ;  /* 0x0000000476007844 */ /* 0x000fe20000000200 */
[----:B------:R-:W-:-:S03]  /*1e4f0*/  MOV R126, R126 ;  /* 0x0000007e007e7202 */ /* 0x000fc60000000f00 */
[----:B------:R3:W-:Y:S01]  /*1e500*/  STSM.16.M88.4 [R124], R8 ;  /* 0x000000087c007844 */ /* 0x0007e20000000200 */
[----:B------:R-:W-:Y:S02]  /*1e510*/  F2FP.BF16.F32.PACK_AB R12, R154, R174 ;  /* 0x000000ae9a0c723e */ /* 0x000fe400000010ff */
[----:B------:R-:W-:Y:S02]  /*1e520*/  F2FP.BF16.F32.PACK_AB R13, R76, R72 ;  /* 0x000000484c0d723e */ /* 0x000fe400000010ff */
[----:B------:R-:W-:Y:S02]  /*1e530*/  F2FP.BF16.F32.PACK_AB R14, R155, R175 ;  /* 0x000000af9b0e723e */ /* 0x000fe400000010ff */
[----:B------:R-:W-:Y:S02]  /*1e540*/  F2FP.BF16.F32.PACK_AB R15, R84, R80 ;  /* 0x00000050540f723e */ /* 0x000fe400000010ff */
[----:B------:R-:W-:Y:S02]  /*1e550*/  ISETP.NE.U32.AND P0, PT, RZ, UR4, PT ;  /* 0x00000004ff007c0c */ /* 0x000fe4000bf05070 */
[----:B------:R-:W-:-:S02]  /*1e560*/  MOV R128, R128 ;  /* 0x0000008000807202 */ /* 0x000fc40000000f00 */
[----:B------:R-:W-:Y:S02]  /*1e570*/  F2FP.BF16.F32.PACK_AB R157, R92, R88 ;  /* 0x000000585c9d723e */ /* 0x000fe400000010ff */
[----:B---3--:R-:W-:Y:S02]  /*1e580*/  SHF.L.U64.HI R9, R230, 0x2, R120 ;  /* 0x00000002e6097819 */ /* 0x008fe40000010278 */
[----:B------:R-:W-:Y:S02]  /*1e590*/  IADD3 R10, P1, R233, UR4, RZ ;  /* 0x00000004e90a7c10 */ /* 0x000fe4000ff3e0ff */
[----:B------:R-:W-:Y:S02]  /*1e5a0*/  F2FP.BF16.F32.PACK_AB R158, R133, R132 ;  /* 0x00000084859e723e */ /* 0x000fe400000010ff */
[----:B------:R-:W-:Y:S02]  /*1e5b0*/  F2FP.BF16.F32.PACK_AB R159, R135, R134 ;  /* 0x00000086879f723e */ /* 0x000fe400000010ff */
[----:B------:R-:W-:-:S02]  /*1e5c0*/  IADD3.X R11, R9, UR5, RZ, P1, !PT ;  /* 0x00000005090b7c10 */ /* 0x000fc40008ffe4ff */
[----:B------:R-:W-:Y:S02]  /*1e5d0*/  MOV R94, R94 ;  /* 0x0000005e005e7202 */ /* 0x000fe40000000f00 */
[----:B------:R-:W-:Y:S02]  /*1e5e0*/  F2FP.BF16.F32.PACK_AB R4, R145, R2 ;  /* 0x000000029104723e */ /* 0x000fe400000010ff */
[----:B------:R-:W-:Y:S02]  /*1e5f0*/  F2FP.BF16.F32.PACK_AB R5, R147, R146 ;  /* 0x000000929305723e */ /* 0x000fe400000010ff */
[----:B------:R-:W-:Y:S02]  /*1e600*/  F2FP.BF16.F32.PACK_AB R6, R149, R148 ;  /* 0x000000949506723e */ /* 0x000fe400000010ff */
[----:B------:R-:W-:Y:S02]  /*1e610*/  F2FP.BF16.F32.PACK_AB R7, R151, R150 ;  /* 0x000000969707723e */ /* 0x000fe400000010ff */
[----:B-1----:R-:W-:Y:S01]  /*1e620*/  ISETP.NE.AND P1, PT, R78, 0x1, PT ;  /* 0x000000014e00780c */ /* 0x002fe20003f25270 */
[----:B------:R1:W-:Y:S01]  /*1e630*/  STSM.16.M88.4 [R126], R12 ;  /* 0x0000000c7e007844 */ /* 0x0003e20000000200 */
[----:B------:R-:W-:Y:S01]  /*1e640*/  ISETP.NE.AND.EX P0, PT, RZ, UR5, PT, P0 ;  /* 0x00000005ff007c0c */ /* 0x000fe2000bf05300 */
[----:B------:R-:W-:-:S02]  /*1e650*/  ULDC.64 UR4, c[0x0][0xc08] ;  /* 0x0003020000047ab9 */ /* 0x000fc40000000a00 */
[----:B------:R-:W-:Y:S01]  /*1e660*/  STSM.16.M88.4 [R128], R156 ;  /* 0x0000009c80007844 */ /* 0x000fe20000000200 */
[----:B------:R-:W-:-:S03]  /*1e670*/  ISETP.NE.U32.AND P2, PT, RZ, UR4, PT ;  /* 0x00000004ff007c0c */ /* 0x000fc6000bf45070 */
[----:B------:R-:W-:Y:S01]  /*1e680*/  STSM.16.M88.4 [R37], R136 ;  /* 0x0000008825007844 */ /* 0x000fe20000000200 */
[----:B------:R-:W-:-:S03]  /*1e690*/  ISETP.NE.AND.EX P2, PT, RZ, UR5, PT, P2 ;  /* 0x00000005ff007c0c */ /* 0x000fc6000bf45320 */
[----:B------:R2:W-:Y:S01]  /*1e6a0*/  STSM.16.M88.4 [R94], R4 ;  /* 0x000000045e007844 */ /* 0x0005e20000000200 */
[----:B------:R-:W3:Y:S08]  /*1e6b0*/  @P1 LDC R2, c[0x0][0xbec] ;  /* 0x0002fb00ff021b82 */ /* 0x000ef00000000800 */
[----:B-1----:R-:W1:Y:S08]  /*1e6c0*/  @P1 LDC R15, c[0x0][0xbf0] ;  /* 0x0002fc00ff0f1b82 */ /* 0x002e700000000800 */
[----:B------:R-:W-:Y:S01]  /*1e6d0*/  BAR.SYNC.DEFER_BLOCKING 0x1, 0x100 ;  /* 0x0044000000007b1d */ /* 0x000fe20000010000 */
[----:B------:R-:W-:Y:S01]  /*1e6e0*/  @P2 IADD3 R8, P3, R233, UR4, RZ ;  /* 0x00000004e9082c10 */ /* 0x000fe2000ff7e0ff */
[----:B------:R-:W-:-:S04]  /*1e6f0*/  IMAD.MOV.U32 R76, RZ, RZ, RZ ;  /* 0x000000ffff4c7224 */ /* 0x000fc800078e00ff */
[----:B------:R-:W-:Y:S01]  /*1e700*/  ULDC UR4, c[0x0][0xa88] ;  /* 0x0002a20000047ab9 */ /* 0x000fe20000000800 */
[----:B------:R-:W-:Y:S01]  /*1e710*/  @P2 IADD3.X R9, R9, UR5, RZ, P3, !PT ;  /* 0x0000000509092c10 */ /* 0x000fe20009ffe4ff */
[----:B--2---:R-:W-:Y:S01]  /*1e720*/  IMAD.U32 R7, RZ, RZ, UR4 ;  /* 0x00000004ff077e24 */ /* 0x004fe2000f8e00ff */
[----:B------:R2:W5:Y:S05]  /*1e730*/  @P0 LDG.E R76, desc[UR6][R10.64] ;  /* 0x000000060a4c0981 */ /* 0x00056a000c1e1900 */
[----:B------:R2:W5:Y:S01]  /*1e740*/  @P2 LDG.E R7, desc[UR6][R8.64] ;  /* 0x0000000608072981 */ /* 0x000562000c1e1900 */
[----:B------:R-:W-:Y:S05]  /*1e750*/  @P2 BRA `(.L_x_853) ;  /* 0x0000000000142947 */ /* 0x000fea0003800000 */
[----:B------:R-:W-:Y:S05]  /*1e760*/  @!P0 BRA `(.L_x_853) ;  /* 0x0000000000108947 */ /* 0x000fea0003800000 */
[----:B------:R-:W-:Y:S02]  /*1e770*/  ULDC.64 UR4, c[0x0][0x208] ;  /* 0x0000820000047ab9 */ /* 0x000fe40000000a00 */
[----:B------:R-:W4:Y:S04]  /*1e780*/  LDG.E R4, desc[UR4][R10.64] ;  /* 0x000000040a047981 */ /* 0x000f28000c1e1900 */
[----:B-----5:R-:W4:Y:S02]  /*1e790*/  LDG.E R7, desc[UR4][R10.64+0x4] ;  /* 0x000004040a077981 */ /* 0x020f24000c1e1900 */
[----:B----4-:R-:W-:-:S07]  /*1e7a0*/  IMAD.IADD R7, R7, 0x1, -R4 ;  /* 0x0000000107077824 */ /* 0x010fce00078e0a04 */
.L_x_853:
[----:B------:R-:W4:Y:S01]  /*1e7b0*/  LDL R4, [R1+0x90] ;  /* 0x0000900001047983 */ /* 0x000f220000100800 */
[----:B------:R-:W-:Y:S01]  /*1e7c0*/  SHF.R.S32.HI R80, RZ, 0x1f, R231 ;  /* 0x0000001fff507819 */ /* 0x000fe200000114e7 */
[----:B------:R-:W-:Y:S01]  /*1e7d0*/  ULDC.64 UR4, c[0x0][0xb90] ;  /* 0x0002e40000047ab9 */ /* 0x000fe20000000a00 */
[----:B-----5:R-:W-:Y:S01]  /*1e7e0*/  SHF.R.S32.HI R77, RZ, 0x1f, R76 ;  /* 0x0000001fff4d7819 */ /* 0x020fe2000001144c */
[----:B--2---:R-:W2:Y:S01]  /*1e7f0*/  LDL R10, [R1+0x88] ;  /* 0x00008800010a7983 */ /* 0x004ea20000100800 */
[----:B------:R-:W-:Y:S01]  /*1e800*/  IMAD.SHL.U32 R6, R212, 0x40, RZ ;  /* 0x00000040d4067824 */ /* 0x000fe200078e00ff */
[----:B------:R-:W-:Y:S02]  /*1e810*/  SEL R79, R120, RZ, !P0 ;  /* 0x000000ff784f7207 */ /* 0x000fe40004000000 */
[----:B------:R-:W-:Y:S01]  /*1e820*/  SEL R230, R230, RZ, !P0 ;  /* 0x000000ffe6e67207 */ /* 0x000fe20004000000 */
[----:B------:R-:W-:Y:S01]  /*1e830*/  IMAD.IADD R11, R16, 0x1, R6 ;  /* 0x00000001100b7824 */ /* 0x000fe200078e0206 */
[----:B------:R-:W0:Y:S01]  /*1e840*/  S2R R14, SR_TID.X ;  /* 0x00000000000e7919 */ /* 0x000e220000002100 */
[----:B------:R-:W-:Y:S01]  /*1e850*/  ULDC.64 UR6, c[0x0][0x208] ;  /* 0x0000820000067ab9 */ /* 0x000fe20000000a00 */
[----:B------:R-:W2:Y:S01]  /*1e860*/  @P1 LDC R81, c[0x0][0xbec] ;  /* 0x0002fb00ff511b82 */ /* 0x000ea20000000800 */
[----:B------:R-:W-:-:S03]  /*1e870*/  IMAD.WIDE R20, R11, 0x2, R20 ;  /* 0x000000020b147825 */ /* 0x000fc600078e0214 */
[----:B------:R-:W-:-:S04]  /*1e880*/  IADD3 R33, P2, R20, 0x5000, RZ ;  /* 0x0000500014217810 */ /* 0x000fc80007f5e0ff */
[----:B------:R-:W-:-:S04]  /*1e890*/  LOP3.LUT R32, R33, 0x380, RZ, 0xc0, !PT ;  /* 0x0000038021207812 */ /* 0x000fc800078ec0ff */
[----:B------:R-:W-:Y:S02]  /*1e8a0*/  SHF.R.U64 R32, R32, 0x3, RZ ;  /* 0x0000000320207819 */ /* 0x000fe400000012ff */
[----:B------:R-:W-:Y:S02]  /*1e8b0*/  IADD3 R29, P3, R20, 0x4000, RZ ;  /* 0x00004000141d7810 */ /* 0x000fe40007f7e0ff */
[----:B------:R-:W-:Y:S01]  /*1e8c0*/  LOP3.LUT R32, R32, R33, RZ, 0x3c, !PT ;  /* 0x0000002120207212 */ /* 0x000fe200078e3cff */
[----:B0-----:R-:W-:Y:S02]  /*1e8d0*/  VIADD R14, R14, 0xffffff80 ;  /* 0xffffff800e0e7836 */ /* 0x001fe40000000000 */
[----:B------:R-:W-:Y:S01]  /*1e8e0*/  IMAD.X R33, RZ, RZ, R21, P2 ;  /* 0x000000ffff217224 */ /* 0x000fe200010e0615 */
[----:B------:R-:W-:Y:S02]  /*1e8f0*/  IADD3 R57, P2, R20, 0xb000, RZ ;  /* 0x0000b00014397810 */ /* 0x000fe40007f5e0ff */
[----:B------:R-:W-:-:S02]  /*1e900*/  LOP3.LUT R28, R29, 0x380, RZ, 0xc0, !PT ;  /* 0x000003801d1c7812 */ /* 0x000fc400078ec0ff */
[----:B------:R-:W-:Y:S02]  /*1e910*/  LOP3.LUT R56, R57, 0x380, RZ, 0xc0, !PT ;  /* 0x0000038039387812 */ /* 0x000fe400078ec0ff */
[----:B------:R-:W-:Y:S02]  /*1e920*/  SHF.R.U64 R28, R28, 0x3, RZ ;  /* 0x000000031c1c7819 */ /* 0x000fe400000012ff */
[----:B------:R-:W-:Y:S02]  /*1e930*/  SHF.R.U64 R56, R56, 0x3, RZ ;  /* 0x0000000338387819 */ /* 0x000fe400000012ff */
[----:B------:R-:W-:Y:S01]  /*1e940*/  LOP3.LUT R28, R28, R29, RZ, 0x3c, !PT ;  /* 0x0000001d1c1c7212 */ /* 0x000fe200078e3cff */
[----:B------:R-:W-:Y:S01]  /*1e950*/  IMAD.X R29, RZ, RZ, R21, P3 ;  /* 0x000000ffff1d7224 */ /* 0x000fe200018e0615 */
[C---:B------:R-:W-:Y:S02]  /*1e960*/  IADD3 R53, P3, R20.reuse, 0xa000, RZ ;  /* 0x0000a00014357810 */ /* 0x040fe40007f7e0ff */
[----:B------:R-:W-:-:S02]  /*1e970*/  IADD3 R37, P6, R20, 0x6000, RZ ;  /* 0x0000600014257810 */ /* 0x000fc40007fde0ff */
[----:B------:R-:W-:Y:S01]  /*1e980*/  LOP3.LUT R56, R56, R57, RZ, 0x3c, !PT ;  /* 0x0000003938387212 */ /* 0x000fe200078e3cff */
[--C-:B------:R-:W-:Y:S01]  /*1e990*/  IMAD.X R57, RZ, RZ, R21.reuse, P2 ;  /* 0x000000ffff397224 */ /* 0x100fe200010e0615 */
[----:B------:R-:W-:Y:S02]  /*1e9a0*/  LOP3.LUT R52, R53, 0x380, RZ, 0xc0, !PT ;  /* 0x0000038035347812 */ /* 0x000fe400078ec0ff */
[----:B------:R-:W-:Y:S02]  /*1e9b0*/  LOP3.LUT R36, R37, 0x380, RZ, 0xc0, !PT ;  /* 0x0000038025247812 */ /* 0x000fe400078ec0ff */
[----:B------:R-:W-:Y:S02]  /*1e9c0*/  SHF.R.U64 R52, R52, 0x3, RZ ;  /* 0x0000000334347819 */ /* 0x000fe400000012ff */
[----:B------:R-:W-:Y:S02]  /*1e9d0*/  SHF.R.U64 R36, R36, 0x3, RZ ;  /* 0x0000000324247819 */ /* 0x000fe400000012ff */
[----:B------:R-:W-:Y:S01]  /*1e9e0*/  LOP3.LUT R52, R52, R53, RZ, 0x3c, !PT ;  /* 0x0000003534347212 */ /* 0x000fe200078e3cff */
[--C-:B------:R-:W-:Y:S01]  /*1e9f0*/  IMAD.X R53, RZ, RZ, R21.reuse, P3 ;  /* 0x000000ffff357224 */ /* 0x100fe200018e0615 */
[----:B------:R-:W-:Y:S01]  /*1ea00*/  LOP3.LUT R36, R36, R37, RZ, 0x3c, !PT ;  /* 0x0000002524247212 */ /* 0x000fe200078e3cff */
[----:B------:R-:W-:Y:S01]  /*1ea10*/  IMAD.X R37, RZ, RZ, R21, P6 ;  /* 0x000000ffff257224 */ /* 0x000fe200030e0615 */
[----:B------:R-:W-:-:S04]  /*1ea20*/  IADD3 R61, P6, R20, 0xc000, RZ ;  /* 0x0000c000143d7810 */ /* 0x000fc80007fde0ff */
[----:B------:R-:W-:-:S04]  /*1ea30*/  LOP3.LUT R60, R61, 0x380, RZ, 0xc0, !PT ;  /* 0x000003803d3c7812 */ /* 0x000fc800078ec0ff */
[----:B------:R-:W-:-:S04]  /*1ea40*/  SHF.R.U64 R60, R60, 0x3, RZ ;  /* 0x000000033c3c7819 */ /* 0x000fc800000012ff */
[----:B------:R-:W-:Y:S01]  /*1ea50*/  LOP3.LUT R60, R60, R61, RZ, 0x3c, !PT ;  /* 0x0000003d3c3c7212 */ /* 0x000fe200078e3cff */
[----:B------:R-:W-:Y:S01]  /*1ea60*/  IMAD.X R61, RZ, RZ, R21, P6 ;  /* 0x000000ffff3d7224 */ /* 0x000fe200030e0615 */
[C---:B------:R-:W-:Y:S01]  /*1ea70*/  LEA R85, R237.reuse, R212, 0x7 ;  /* 0x000000d4ed557211 */ /* 0x040fe200078e38ff */
[----:B------:R-:W-:Y:S01]  /*1ea80*/  BSSY B1, `(.L_x_854) ;  /* 0x00000b7000017945 */ /* 0x000fe20003800000 */
[----:B------:R-:W-:Y:S02]  /*1ea90*/  SHF.R.S32.HI R87, RZ, 0x1f, R218 ;  /* 0x0000001fff577819 */ /* 0x000fe400000114da */
[----:B------:R-:W-:Y:S02]  /*1eaa0*/  SHF.R.S32.HI R84, RZ, 0x1f, R219 ;  /* 0x0000001fff547819 */ /* 0x000fe400000114db */
[----:B------:R-:W-:Y:S01]  /*1eab0*/  SHF.R.S32.HI R86, RZ, 0x1f, R235 ;  /* 0x0000001fff567819 */ /* 0x000fe200000114eb */
[----:B----4-:R-:W-:Y:S02]  /*1eac0*/  IMAD R25, R237, 0x80, R4 ;  /* 0x00000080ed197824 */ /* 0x010fe400078e0204 */
[----:B------:R-:W-:-:S02]  /*1ead0*/  IMAD R4, R80, UR4, RZ ;  /* 0x0000000450047c24 */ /* 0x000fc4000f8e02ff */
[----:B---3--:R-:W-:-:S04]  /*1eae0*/  @P1 IMAD.HI.U32 R2, R25, R2, RZ ;  /* 0x0000000219021227 */ /* 0x008fc800078e00ff */
[----:B------:R-:W-:Y:S01]  /*1eaf0*/  IMAD.MOV.U32 R9, RZ, RZ, R25 ;  /* 0x000000ffff097224 */ /* 0x000fe200078e0019 */
[----:B-1----:R-:W-:Y:S01]  /*1eb00*/  @P1 SHF.R.U32.HI R9, RZ, R15, R2 ;  /* 0x0000000fff091219 */ /* 0x002fe20000011602 */
[C---:B------:R-:W-:Y:S02]  /*1eb10*/  IMAD R13, R231.reuse, UR5, R4 ;  /* 0x00000005e70d7c24 */ /* 0x040fe4000f8e0204 */
[----:B------:R-:W-:Y:S01]  /*1eb20*/  IMAD.WIDE.U32 R4, R231, UR4, R76 ;  /* 0x00000004e7047c25 */ /* 0x000fe2000f8e004c */
[----:B------:R-:W-:-:S03]  /*1eb30*/  ULDC.64 UR4, c[0x0][0xb98] ;  /* 0x0002e60000047ab9 */ /* 0x000fc60000000a00 */
[----:B------:R-:W-:Y:S02]  /*1eb40*/  IMAD.IADD R5, R5, 0x1, R13 ;  /* 0x0000000105057824 */ /* 0x000fe400078e020d */
[----:B------:R-:W-:Y:S02]  /*1eb50*/  IMAD.MOV R15, RZ, RZ, -R9 ;  /* 0x000000ffff0f7224 */ /* 0x000fe400078e0a09 */
[----:B------:R-:W-:Y:S02]  /*1eb60*/  IMAD R13, R79, UR4, RZ ;  /* 0x000000044f0d7c24 */ /* 0x000fe4000f8e02ff */
[----:B------:R-:W-:-:S04]  /*1eb70*/  IMAD.WIDE.U32 R4, R230, UR4, R4 ;  /* 0x00000004e6047c25 */ /* 0x000fc8000f8e0004 */
[----:B------:R-:W-:Y:S01]  /*1eb80*/  IMAD R11, R78, R15, R25 ;  /* 0x0000000f4e0b7224 */ /* 0x000fe200078e0219 */
[----:B------:R-:W-:Y:S01]  /*1eb90*/  IADD3 R4, P0, R9, R4, RZ ;  /* 0x0000000409047210 */ /* 0x000fe20007f1e0ff */
[----:B------:R-:W-:Y:S01]  /*1eba0*/  IMAD R6, R230, UR5, R13 ;  /* 0x00000005e6067c24 */ /* 0x000fe2000f8e020d */
[----:B------:R-:W-:Y:S01]  /*1ebb0*/  SHF.R.S32.HI R13, RZ, 0x1f, R9 ;  /* 0x0000001fff0d7819 */ /* 0x000fe20000011409 */
[----:B------:R-:W-:Y:S01]  /*1ebc0*/  ULDC.64 UR4, c[0x0][0xb88] ;  /* 0x0002e20000047ab9 */ /* 0x000fe20000000a00 */
[----:B------:R-:W-:Y:S02]  /*1ebd0*/  SHF.R.S32.HI R2, RZ, 0x1f, R11 ;  /* 0x0000001fff027819 */ /* 0x000fe4000001140b */
[----:B------:R-:W-:-:S03]  /*1ebe0*/  IADD3.X R5, R13, R5, R6, P0, !PT ;  /* 0x000000050d057210 */ /* 0x000fc600007fe406 */
[----:B------:R-:W-:Y:S02]  /*1ebf0*/  IMAD R2, R2, UR4, RZ ;  /* 0x0000000402027c24 */ /* 0x000fe4000f8e02ff */
[----:B------:R-:W-:-:S04]  /*1ec00*/  IMAD.WIDE.U32 R4, R11, UR4, R4 ;  /* 0x000000040b047c25 */ /* 0x000fc8000f8e0004 */
[----:B------:R-:W-:Y:S01]  /*1ec10*/  IMAD R15, R11, UR5, R2 ;  /* 0x000000050b0f7c24 */ /* 0x000fe2000f8e0202 */
[----:B------:R-:W-:Y:S02]  /*1ec20*/  ULDC.64 UR4, c[0x0][0xb50] ;  /* 0x0002d40000047ab9 */ /* 0x000fe40000000a00 */
[----:B------:R-:W-:Y:S01]  /*1ec30*/  LEA R6, P0, R4, UR4, 0x2 ;  /* 0x0000000404067c11 */ /* 0x000fe2000f8010ff */
[----:B------:R-:W-:-:S05]  /*1ec40*/  IMAD.IADD R5, R5, 0x1, R15 ;  /* 0x0000000105057824 */ /* 0x000fca00078e020f */
[----:B------:R-:W-:Y:S01]  /*1ec50*/  LEA.HI.X R4, R4, UR5, R5, 0x2, P0 ;  /* 0x0000000504047c11 */ /* 0x000fe200080f1405 */
[----:B--2---:R-:W-:Y:S01]  /*1ec60*/  IMAD R15, R237, 0x80, R10 ;  /* 0x00000080ed0f7824 */ /* 0x004fe200078e020a */
[C---:B------:R-:W-:Y:S02]  /*1ec70*/  IADD3 R25, P0, R20.reuse, 0x3000, RZ ;  /* 0x0000300014197810 */ /* 0x040fe40007f1e0ff */
[C---:B------:R-:W-:Y:S02]  /*1ec80*/  IADD3 R9, P5, R20.reuse, 0x1000, RZ ;  /* 0x0000100014097810 */ /* 0x040fe40007fbe0ff */
[----:B------:R-:W-:Y:S01]  /*1ec90*/  IADD3 R13, P4, R20, 0x2000, RZ ;  /* 0x00002000140d7810 */ /* 0x000fe20007f9e0ff */
[----:B------:R-:W-:Y:S01]  /*1eca0*/  SHFL.IDX PT, R50, R6, RZ, 0x1c1f ;  /* 0x001c1fff06327589 */ /* 0x000fe200000e0000 */
[----:B------:R-:W-:Y:S01]  /*1ecb0*/  LOP3.LUT R24, R25, 0x380, RZ, 0xc0, !PT ;  /* 0x0000038019187812 */ /* 0x000fe200078ec0ff */
[----:B------:R-:W-:Y:S01]  /*1ecc0*/  IMAD R2, R7, R78, RZ ;  /* 0x0000004e07027224 */ /* 0x000fe200078e02ff */
[----:B------:R-:W-:Y:S01]  /*1ecd0*/  SHF.R.S32.HI R10, RZ, 0x1f, R14 ;  /* 0x0000001fff0a7819 */ /* 0x000fe2000001140e */
[----:B------:R-:W-:Y:S01]  /*1ece0*/  SHFL.IDX PT, R54, R6, 0x1, 0x1c1f ;  /* 0x003c1f0006367f89 */ /* 0x000fe200000e0000 */
[----:B------:R-:W-:Y:S01]  /*1ecf0*/  SHF.R.U64 R24, R24, 0x3, RZ ;  /* 0x0000000318187819 */ /* 0x000fe200000012ff */
[----:B------:R-:W-:Y:S01]  /*1ed00*/  ULDC.64 UR4, c[0x0][0xaa0] ;  /* 0x0002a80000047ab9 */ /* 0x000fe20000000a00 */
[----:B------:R-:W-:-:S02]  /*1ed10*/  LEA.HI R10, R10, R14, RZ, 0x7 ;  /* 0x0000000e0a0a7211 */ /* 0x000fc400078f38ff */
[----:B------:R-:W-:Y:S01]  /*1ed20*/  LOP3.LUT R24, R24, R25, RZ, 0x3c, !PT ;  /* 0x0000001918187212 */ /* 0x000fe200078e3cff */
[----:B------:R-:W-:Y:S01]  /*1ed30*/  IMAD.X R25, RZ, RZ, R21, P0 ;  /* 0x000000ffff197224 */ /* 0x000fe200000e0615 */
[----:B------:R-:W-:Y:S02]  /*1ed40*/  IADD3 R49, P0, R20, 0x9000, RZ ;  /* 0x0000900014317810 */ /* 0x000fe40007f1e0ff */
[----:B------:R-:W-:Y:S02]  /*1ed50*/  LOP3.LUT R10, R10, 0xffffff80, RZ, 0xc0, !PT ;  /* 0xffffff800a0a7812 */ /* 0x000fe400078ec0ff */
[----:B------:R-:W-:Y:S01]  /*1ed60*/  LOP3.LUT R48, R49, 0x380, RZ, 0xc0, !PT ;  /* 0x0000038031307812 */ /* 0x000fe200078ec0ff */
[----:B------:R-:W0:Y:S01]  /*1ed70*/  SHFL.IDX PT, R51, R4, RZ, 0x1c1f ;  /* 0x001c1fff04337589 */ /* 0x000e2200000e0000 */
[----:B------:R-:W-:Y:S02]  /*1ed80*/  LOP3.LUT R8, R9, 0x380, RZ, 0xc0, !PT ;  /* 0x0000038009087812 */ /* 0x000fe400078ec0ff */
[----:B------:R-:W-:Y:S01]  /*1ed90*/  LOP3.LUT R12, R13, 0x380, RZ, 0xc0, !PT ;  /* 0x000003800d0c7812 */ /* 0x000fe200078ec0ff */
[----:B------:R-:W1:Y:S01]  /*1eda0*/  SHFL.IDX PT, R55, R4, 0x1, 0x1c1f ;  /* 0x003c1f0004377f89 */ /* 0x000e6200000e0000 */
[----:B------:R-:W-:Y:S01]  /*1edb0*/  SHF.R.U64 R48, R48, 0x3, RZ ;  /* 0x0000000330307819 */ /* 0x000fe200000012ff */
[----:B------:R-:W-:Y:S01]  /*1edc0*/  IMAD.IADD R10, R14, 0x1, -R10 ;  /* 0x000000010e0a7824 */ /* 0x000fe200078e0a0a */
[----:B------:R-:W-:-:S02]  /*1edd0*/  SHF.R.U64 R8, R8, 0x3, RZ ;  /* 0x0000000308087819 */ /* 0x000fc400000012ff */
[----:B------:R-:W-:Y:S02]  /*1ede0*/  SHF.R.U64 R12, R12, 0x3, RZ ;  /* 0x000000030c0c7819 */ /* 0x000fe400000012ff */
[----:B------:R-:W-:Y:S01]  /*1edf0*/  LOP3.LUT R48, R48, R49, RZ, 0x3c, !PT ;  /* 0x0000003130307212 */ /* 0x000fe200078e3cff */
[--C-:B------:R-:W-:Y:S01]  /*1ee00*/  IMAD.X R49, RZ, RZ, R21.reuse, P0 ;  /* 0x000000ffff317224 */ /* 0x100fe200000e0615 */
[----:B------:R-:W-:Y:S01]  /*1ee10*/  LOP3.LUT R8, R8, R9, RZ, 0x3c, !PT ;  /* 0x0000000908087212 */ /* 0x000fe200078e3cff */
[----:B------:R-:W-:Y:S01]  /*1ee20*/  VIADD R5, R15, 0x8 ;  /* 0x000000080f057836 */ /* 0x000fe20000000000 */
[----:B------:R-:W-:Y:S01]  /*1ee30*/  LOP3.LUT R12, R12, R13, RZ, 0x3c, !PT ;  /* 0x0000000d0c0c7212 */ /* 0x000fe200078e3cff */
[--C-:B------:R-:W-:Y:S01]  /*1ee40*/  IMAD.X R9, RZ, RZ, R21.reuse, P5 ;  /* 0x000000ffff097224 */ /* 0x100fe200028e0615 */
[----:B------:R-:W-:Y:S01]  /*1ee50*/  LOP3.LUT P0, RZ, R10, 0x3, RZ, 0xc0, !PT ;  /* 0x000000030aff7812 */ /* 0x000fe2000780c0ff */
[----:B------:R-:W-:Y:S01]  /*1ee60*/  IMAD.X R13, RZ, RZ, R21, P4 ;  /* 0x000000ffff0d7224 */ /* 0x000fe200020e0615 */
[----:B------:R-:W-:-:S02]  /*1ee70*/  IADD3 R41, P5, R20, 0x7000, RZ ;  /* 0x0000700014297810 */ /* 0x000fc40007fbe0ff */
[----:B------:R-:W-:Y:S02]  /*1ee80*/  IADD3 R45, P4, R20, 0x8000, RZ ;  /* 0x00008000142d7810 */ /* 0x000fe40007f9e0ff */
[-C--:B------:R-:W-:Y:S02]  /*1ee90*/  ISETP.GE.OR P2, PT, R15, R2.reuse, P0 ;  /* 0x000000020f00720c */ /* 0x080fe40000746670 */
[----:B------:R-:W-:Y:S02]  /*1eea0*/  ISETP.GE.OR P0, PT, R5, R2, P0 ;  /* 0x000000020500720c */ /* 0x000fe40000706670 */
[----:B------:R-:W-:Y:S02]  /*1eeb0*/  LOP3.LUT R40, R41, 0x380, RZ, 0xc0, !PT ;  /* 0x0000038029287812 */ /* 0x000fe400078ec0ff */
[----:B------:R-:W-:Y:S02]  /*1eec0*/  LOP3.LUT R44, R45, 0x380, RZ, 0xc0, !PT ;  /* 0x000003802d2c7812 */ /* 0x000fe400078ec0ff */
[----:B------:R-:W-:-:S02]  /*1eed0*/  SHF.R.U64 R40, R40, 0x3, RZ ;  /* 0x0000000328287819 */ /* 0x000fc400000012ff */
[----:B------:R-:W-:Y:S02]  /*1eee0*/  SHF.R.U64 R44, R44, 0x3, RZ ;  /* 0x000000032c2c7819 */ /* 0x000fe400000012ff */
[----:B------:R-:W-:Y:S01]  /*1eef0*/  LOP3.LUT R40, R40, R41, RZ, 0x3c, !PT ;  /* 0x0000002928287212 */ /* 0x000fe200078e3cff */
[--C-:B------:R-:W-:Y:S01]  /*1ef00*/  IMAD.X R41, RZ, RZ, R21.reuse, P5 ;  /* 0x000000ffff297224 */ /* 0x100fe200028e0615 */
[----:B------:R-:W-:Y:S01]  /*1ef10*/  LOP3.LUT R44, R44, R45, RZ, 0x3c, !PT ;  /* 0x0000002d2c2c7212 */ /* 0x000fe200078e3cff */
[----:B------:R-:W-:Y:S01]  /*1ef20*/  IMAD.X R45, RZ, RZ, R21, P4 ;  /* 0x000000ffff2d7224 */ /* 0x000fe200020e0615 */
[C---:B------:R-:W-:Y:S01]  /*1ef30*/  IADD3 R7, P3, R20.reuse, 0xf000, RZ ;  /* 0x0000f00014077810 */ /* 0x040fe20007f7e0ff */
[----:B0-----:R0:W-:Y:S01]  /*1ef40*/  @!P2 ST.E desc[UR6][R50.64], R0 ;  /* 0x000000003200a985 */ /* 0x0011e2000c101906 */
[C---:B------:R-:W-:Y:S02]  /*1ef50*/  IADD3 R65, P5, R20.reuse, 0xd000, RZ ;  /* 0x0000d00014417810 */ /* 0x040fe40007fbe0ff */
[----:B------:R-:W-:-:S02]  /*1ef60*/  IADD3 R69, P4, R20, 0xe000, RZ ;  /* 0x0000e00014457810 */ /* 0x000fc40007f9e0ff */
[----:B------:R-:W-:Y:S01]  /*1ef70*/  LOP3.LUT R11, R20, 0x380, RZ, 0xc0, !PT ;  /* 0x00000380140b7812 */ /* 0x000fe200078ec0ff */
[----:B-1----:R1:W-:Y:S01]  /*1ef80*/  @!P0 ST.E desc[UR6][R54.64], R3 ;  /* 0x0000000336008985 */ /* 0x0023e2000c101906 */
[----:B------:R-:W-:Y:S02]  /*1ef90*/  LOP3.LUT R4, R7, 0x380, RZ, 0xc0, !PT ;  /* 0x0000038007047812 */ /* 0x000fe400078ec0ff */
[----:B------:R-:W-:Y:S01]  /*1efa0*/  LOP3.LUT R64, R65, 0x380, RZ, 0xc0, !PT ;  /* 0x0000038041407812 */ /* 0x000fe200078ec0ff */
[----:B------:R-:W-:Y:S01]  /*1efb0*/  IMAD.X R73, RZ, RZ, R21, P3 ;  /* 0x000000ffff497224 */ /* 0x000fe200018e0615 */
[----:B------:R-:W-:Y:S01]  /*1efc0*/  LOP3.LUT R68, R69, 0x380, RZ, 0xc0, !PT ;  /* 0x0000038045447812 */ /* 0x000fe200078ec0ff */
[----:B0-----:R-:W-:Y:S01]  /*1efd0*/  IMAD R0, R232, 0x20, R212 ;  /* 0x00000020e8007824 */ /* 0x001fe200078e02d4 */
[----:B------:R-:W-:Y:S01]  /*1efe0*/  SHF.R.U64 R11, R11, 0x3, RZ ;  /* 0x000000030b0b7819 */ /* 0x000fe200000012ff */
[----:B------:R-:W5:Y:S01]  /*1eff0*/  LD.E.128 R12, desc[UR6][R12.64] ;  /* 0x000000060c0c7980 */ /* 0x000f62000c101d00 */
[----:B-1----:R-:W-:-:S03]  /*1f000*/  IMAD R3, R77, UR4, RZ ;  /* 0x000000044d037c24 */ /* 0x002fc6000f8e02ff */
[----:B------:R-:W5:Y:S01]  /*1f010*/  LD.E.128 R24, desc[UR6][R24.64] ;  /* 0x0000000618187980 */ /* 0x000f62000c101d00 */
[----:B------:R-:W0:Y:S01]  /*1f020*/  @P1 LDC R77, c[0x0][0xbf0] ;  /* 0x0002fc00ff4d1b82 */ /* 0x000e220000000800 */
[----:B------:R-:W-:Y:S02]  /*1f030*/  SHF.R.U64 R4, R4, 0x3, RZ ;  /* 0x0000000304047819 */ /* 0x000fe400000012ff */
[----:B------:R-:W-:Y:S01]  /*1f040*/  SHF.R.U64 R64, R64, 0x3, RZ ;  /* 0x0000000340407819 */ /* 0x000fe200000012ff */
[----:B------:R-:W5:Y:S01]  /*1f050*/  LD.E.128 R28, desc[UR6][R28.64] ;  /* 0x000000061c1c7980 */ /* 0x000f62000c101d00 */
[----:B------:R-:W-:Y:S02]  /*1f060*/  SHF.R.U64 R68, R68, 0x3, RZ ;  /* 0x0000000344447819 */ /* 0x000fe400000012ff */
[----:B------:R-:W-:Y:S01]  /*1f070*/  LOP3.LUT R20, R11, R20, RZ, 0x3c, !PT ;  /* 0x000000140b147212 */ /* 0x000fe200078e3cff */
[----:B------:R-:W5:Y:S01]  /*1f080*/  LD.E.128 R32, desc[UR6][R32.64] ;  /* 0x0000000620207980 */ /* 0x000f62000c101d00 */
[----:B------:R-:W-:Y:S01]  /*1f090*/  LOP3.LUT R64, R64, R65, RZ, 0x3c, !PT ;  /* 0x0000004140407212 */ /* 0x000fe200078e3cff */
[--C-:B------:R-:W-:Y:S01]  /*1f0a0*/  IMAD.X R65, RZ, RZ, R21.reuse, P5 ;  /* 0x000000ffff417224 */ /* 0x100fe200028e0615 */
[----:B------:R-:W-:Y:S01]  /*1f0b0*/  LOP3.LUT R68, R68, R69, RZ, 0x3c, !PT ;  /* 0x0000004544447212 */ /* 0x000fe200078e3cff */
[----:B------:R-:W-:Y:S01]  /*1f0c0*/  IMAD.X R69, RZ, RZ, R21, P4 ;  /* 0x000000ffff457224 */ /* 0x000fe200020e0615 */
[----:B------:R-:W-:Y:S01]  /*1f0d0*/  LOP3.LUT R72, R4, R7, RZ, 0x3c, !PT ;  /* 0x0000000704487212 */ /* 0x000fe200078e3cff */
[C---:B------:R-:W-:Y:S01]  /*1f0e0*/  IMAD R3, R76.reuse, UR5, R3 ;  /* 0x000000054c037c24 */ /* 0x040fe2000f8e0203 */
[----:B------:R1:W5:Y:S04]  /*1f0f0*/  LD.E.128 R4, desc[UR6][R20.64] ;  /* 0x0000000614047980 */ /* 0x000368000c101d00 */
[----:B------:R-:W5:Y:S04]  /*1f100*/  LD.E.128 R8, desc[UR6][R8.64] ;  /* 0x0000000608087980 */ /* 0x000f68000c101d00 */
[----:B------:R-:W5:Y:S01]  /*1f110*/  LD.E.128 R36, desc[UR6][R36.64] ;  /* 0x0000000624247980 */ /* 0x000f62000c101d00 */
[----:B-1----:R-:W-:Y:S01]  /*1f120*/  IMAD.WIDE.U32 R20, R76, UR4, RZ ;  /* 0x000000044c147c25 */ /* 0x002fe2000f8e00ff */
[----:B------:R-:W-:-:S02]  /*1f130*/  ULDC.64 UR4, c[0x0][0xae8] ;  /* 0x0002ba0000047ab9 */ /* 0x000fc40000000a00 */
[----:B------:R-:W5:Y:S01]  /*1f140*/  LD.E.128 R40, desc[UR6][R40.64] ;  /* 0x0000000628287980 */ /* 0x000f62000c101d00 */
[----:B------:R-:W-:Y:S02]  /*1f150*/  IMAD.IADD R21, R21, 0x1, R3 ;  /* 0x0000000115157824 */ /* 0x000fe400078e0203 */
[----:B------:R-:W-:Y:S01]  /*1f160*/  IMAD R80, R80, UR4, RZ ;  /* 0x0000000450507c24 */ /* 0x000fe2000f8e02ff */
[----:B------:R-:W5:Y:S01]  /*1f170*/  LD.E.128 R44, desc[UR6][R44.64] ;  /* 0x000000062c2c7980 */ /* 0x000f62000c101d00 */
[----:B------:R-:W-:Y:S02]  /*1f180*/  IMAD R76, R237, 0x80, R0 ;  /* 0x00000080ed4c7824 */ /* 0x000fe400078e0200 */
[C---:B------:R-:W-:Y:S01]  /*1f190*/  IMAD R3, R231.reuse, UR5, R80 ;  /* 0x00000005e7037c24 */ /* 0x040fe2000f8e0250 */
[----:B------:R-:W5:Y:S01]  /*1f1a0*/  LD.E.128 R48, desc[UR6][R48.64] ;  /* 0x0000000630307980 */ /* 0x000f62000c101d00 */
[----:B------:R-:W-:Y:S01]  /*1f1b0*/  IMAD.WIDE.U32 R20, R231, UR4, R20 ;  /* 0x00000004e7147c25 */ /* 0x000fe2000f8e0014 */
[----:B------:R-:W-:-:S02]  /*1f1c0*/  ULDC.64 UR4, c[0x0][0xaf0] ;  /* 0x0002bc0000047ab9 */ /* 0x000fc40000000a00 */
[----:B------:R-:W5:Y:S01]  /*1f1d0*/  LD.E.128 R52, desc[UR6][R52.64] ;  /* 0x0000000634347980 */ /* 0x000f62000c101d00 */
[----:B------:R-:W-:-:S03]  /*1f1e0*/  @P1 IMAD.HI.U32 R0, R76, R81, RZ ;  /* 0x000000514c001227 */ /* 0x000fc600078e00ff */
[----:B------:R-:W5:Y:S01]  /*1f1f0*/  LD.E.128 R56, desc[UR6][R56.64] ;  /* 0x0000000638387980 */ /* 0x000f62000c101d00 */
[----:B------:R-:W-:Y:S02]  /*1f200*/  IMAD.IADD R21, R21, 0x1, R3 ;  /* 0x0000000115157824 */ /* 0x000fe400078e0203 */
[----:B------:R-:W-:Y:S01]  /*1f210*/  IMAD.MOV.U32 R3, RZ, RZ, R76 ;  /* 0x000000ffff037224 */ /* 0x000fe200078e004c */
[----:B0-----:R-:W-:Y:S01]  /*1f220*/  @P1 SHF.R.U32.HI R3, RZ, R77, R0 ;  /* 0x0000004dff031219 */ /* 0x001fe20000011600 */
[----:B------:R-:W-:Y:S01]  /*1f230*/  IMAD R79, R79, UR4, RZ ;  /* 0x000000044f4f7c24 */ /* 0x000fe2000f8e02ff */
[----:B------:R-:W5:Y:S02]  /*1f240*/  LD.E.128 R60, desc[UR6][R60.64] ;  /* 0x000000063c3c7980 */ /* 0x000f64000c101d00 */
[----:B------:R-:W-:Y:S01]  /*1f250*/  SHF.R.S32.HI R0, RZ, 0x1f, R3 ;  /* 0x0000001fff007819 */ /* 0x000fe20000011403 */
[----:B------:R-:W-:Y:S01]  /*1f260*/  IMAD R79, R230, UR5, R79 ;  /* 0x00000005e64f7c24 */ /* 0x000fe2000f8e024f */
[----:B------:R-:W5:Y:S01]  /*1f270*/  LD.E.128 R64, desc[UR6][R64.64] ;  /* 0x0000000640407980 */ /* 0x000f62000c101d00 */
[----:B------:R-:W-:-:S02]  /*1f280*/  IMAD.MOV R77, RZ, RZ, -R3 ;  /* 0x000000ffff4d7224 */ /* 0x000fc400078e0a03 */
[----:B------:R-:W-:Y:S01]  /*1f290*/  IMAD.WIDE.U32 R230, R230, UR4, R20 ;  /* 0x00000004e6e67c25 */ /* 0x000fe2000f8e0014 */
[----:B------:R-:W-:Y:S01]  /*1f2a0*/  ULDC.64 UR4, c[0x0][0xae0] ;  /* 0x0002b80000047ab9 */ /* 0x000fe20000000a00 */
[----:B------:R-:W5:Y:S02]  /*1f2b0*/  LD.E.128 R68, desc[UR6][R68.64] ;  /* 0x0000000644447980 */ /* 0x000f64000c101d00 */
[----:B------:R-:W-:Y:S02]  /*1f2c0*/  IMAD R0, R0, UR4, RZ ;  /* 0x0000000400007c24 */ /* 0x000fe4000f8e02ff */
[----:B------:R-:W-:Y:S01]  /*1f2d0*/  IMAD R77, R78, R77, R76 ;  /* 0x0000004d4e4d7224 */ /* 0x000fe200078e024c */
[----:B------:R-:W5:Y:S01]  /*1f2e0*/  LD.E.128 R72, desc[UR6][R72.64] ;  /* 0x0000000648487980 */ /* 0x000f62000c101d00 */
[----:B------:R-:W-:Y:S02]  /*1f2f0*/  IMAD.IADD R231, R231, 0x1, R79 ;  /* 0x00000001e7e77824 */ /* 0x000fe400078e024f */
[C---:B------:R-:W-:Y:S01]  /*1f300*/  IMAD R79, R3.reuse, UR5, R0 ;  /* 0x00000005034f7c24 */ /* 0x040fe2000f8e0200 */
[----:B------:R-:W-:Y:S01]  /*1f310*/  @!PT LDS RZ, [RZ] ;  /* 0x00000000fffff984 */ /* 0x000fe20000000800 */
[----:B------:R-:W-:Y:S01]  /*1f320*/  @!PT LDS RZ, [RZ] ;  /* 0x00000000fffff984 */ /* 0x000fe20000000800 */
[----:B------:R-:W-:Y:S01]  /*1f330*/  @!PT LDS RZ, [RZ] ;  /* 0x00000000fffff984 */ /* 0x000fe20000000800 */
[----:B------:R-:W-:Y:S01]  /*1f340*/  @!PT LDS RZ, [RZ] ;  /* 0x00000000fffff984 */ /* 0x000fe20000000800 */
[----:B------:R0:W-:Y:S06]  /*1f350*/  MEMBAR.ALL.CTA ;  /* 0x0000000000007992 */ /* 0x0001ec0000008000 */
[----:B0-----:R-:W0:Y:S01]  /*1f360*/  FENCE.VIEW.ASYNC.S ;  /* 0x00000000000073c6 */ /* 0x001e220000000000 */
[----:B------:R-:W-:Y:S01]  /*1f370*/  SHF.R.S32.HI R0, RZ, 0x1f, R77 ;  /* 0x0000001fff007819 */ /* 0x000fe2000001144d */
[----:B------:R-:W-:Y:S01]  /*1f380*/  IMAD.WIDE.U32 R20, R3, UR4, R230 ;  /* 0x0000000403147c25 */ /* 0x000fe2000f8e00e6 */
[----:B------:R-:W-:-:S03]  /*1f390*/  ULDC.64 UR4, c[0x0][0xad8] ;  /* 0x0002b60000047ab9 */ /* 0x000fc60000000a00 */
[----:B------:R-:W-:Y:S02]  /*1f3a0*/  IMAD.IADD R21, R21, 0x1, R79 ;  /* 0x0000000115157824 */ /* 0x000fe400078e024f */
[----:B------:R-:W-:Y:S02]  /*1f3b0*/  IMAD R0, R0, UR4, RZ ;  /* 0x0000000400007c24 */ /* 0x000fe4000f8e02ff */
[----:B------:R-:W-:Y:S01]  /*1f3c0*/  IMAD.WIDE.U32 R20, R77, UR4, R20 ;  /* 0x000000044d147c25 */ /* 0x000fe2000f8e0014 */
[----:B------:R-:W-:-:S03]  /*1f3d0*/  ISETP.GE.AND P2, PT, R85, R2, PT ;  /* 0x000000025500720c */ /* 0x000fc60003f46270 */
[----:B------:R-:W-:Y:S01]  /*1f3e0*/  IMAD R79, R77, UR5, R0 ;  /* 0x000000054d4f7c24 */ /* 0x000fe2000f8e0200 */
[----:B------:R-:W-:Y:S01]  /*1f3f0*/  ULDC.64 UR4, c[0x0][0xa80] ;  /* 0x0002a00000047ab9 */ /* 0x000fe20000000a00 */
[----:B------:R-:W-:Y:S01]  /*1f400*/  VIADD R0, R18, 0x38820 ;  /* 0x0003882012007836 */ /* 0x000fe20000000000 */
[C---:B------:R-:W-:Y:S01]  /*1f410*/  LEA R82, P3, R20.reuse, UR4, 0x1 ;  /* 0x0000000414527c11 */ /* 0x040fe2000f8608ff */
[----:B------:R-:W-:Y:S02]  /*1f420*/  IMAD.IADD R21, R21, 0x1, R79 ;  /* 0x0000000115157824 */ /* 0x000fe400078e024f */
[----:B------:R-:W-:Y:S01]  /*1f430*/  VIADD R3, R85, 0x20 ;  /* 0x0000002055037836 */ /* 0x000fe20000000000 */
[----:B------:R-:W-:Y:S02]  /*1f440*/  PRMT R0, RZ, 0x654, R0 ;  /* 0x00000654ff007816 */ /* 0x000fe40000000000 */
[----:B------:R-:W-:Y:S02]  /*1f450*/  LEA.HI.X R83, R20, UR5, R21, 0x1, P3 ;  /* 0x0000000514537c11 */ /* 0x000fe400098f0c15 */
[-C--:B------:R-:W-:Y:S01]  /*1f460*/  ISETP.GE.AND P1, PT, R3, R2.reuse, PT ;  /* 0x000000020300720c */ /* 0x080fe20003f26270 */
[----:B------:R-:W-:Y:S01]  /*1f470*/  VIADD R3, R85, 0x40 ;  /* 0x0000004055037836 */ /* 0x000fe20000000000 */
[----:B0-----:R0:W-:Y:S01]  /*1f480*/  SYNCS.ARRIVE.TRANS64.RED.A1T0 RZ, [R0+URZ], RZ ;  /* 0x000000ff00ff79a7 */ /* 0x0011e2000810043f */
[----:B------:R1:W2:Y:S03]  /*1f490*/  SHFL.IDX PT, R80, R82, RZ, 0x181f ;  /* 0x00181fff52507589 */ /* 0x0002a600000e0000 */
[----:B------:R-:W-:Y:S01]  /*1f4a0*/  ISETP.GE.AND P0, PT, R3, R2, PT ;  /* 0x000000020300720c */ /* 0x000fe20003f06270 */
[----:B0-----:R1:W0:Y:S01]  /*1f4b0*/  SHFL.IDX PT, R0, R83, RZ, 0x181f ;  /* 0x00181fff53007589 */ /* 0x00122200000e0000 */
[----:B------:R-:W-:Y:S11]  /*1f4c0*/  @P2 BRA `(.L_x_855) ;  /* 0x0000000000482947 */ /* 0x000ff60003800000 */
[----:B------:R-:W-:Y:S01]  /*1f4d0*/  ULDC UR4, c[0x0][0xac8] ;  /* 0x0002b20000047ab9 */ /* 0x000fe20000000800 */
[----:B------:R-:W-:Y:S01]  /*1f4e0*/  ULDC.64 UR6, c[0x0][0x208] ;  /* 0x0000820000067ab9 */ /* 0x000fe20000000a00 */
[----:B------:R-:W-:Y:S02]  /*1f4f0*/  ISETP.GE.AND P5, PT, R16, UR4, PT ;  /* 0x0000000410007c0c */ /* 0x000fe4000bfa6270 */
[----:B------:R-:W-:Y:S02]  /*1f500*/  ISETP.GE.AND P4, PT, R213, UR4, PT ;  /* 0x00000004d5007c0c */ /* 0x000fe4000bf86270 */
[----:B------:R-:W-:Y:S02]  /*1f510*/  ISETP.GE.AND P3, PT, R218, UR4, PT ;  /* 0x00000004da007c0c */ /* 0x000fe4000bf66270 */
[----:B------:R-:W-:-:S07]  /*1f520*/  ISETP.GE.AND P2, PT, R219, UR4, PT ;  /* 0x00000004db007c0c */ /* 0x000fce000bf46270 */
[----:B--2---:R-:W-:-:S04]  /*1f530*/  @!P5 LEA R20, P6, R16, R80, 0x1 ;  /* 0x000000501014d211 */ /* 0x004fc800078c08ff */
[----:B0-----:R-:W-:Y:S02]  /*1f540*/  @!P5 LEA.HI.X R21, R16, R0, R17, 0x1, P6 ;  /* 0x000000001015d211 */ /* 0x001fe400030f0c11 */
        /* <DEDUP_REMOVED lines=10> */
.L_x_855:
[----:B------:R-:W-:Y:S05]  /*1f5f0*/  BSYNC B1 ;  /* 0x0000000000017941 */ /* 0x000fea0003800000 */
.L_x_854:
[----:B0-----:R0:W4:Y:S01]  /*1f600*/  SHFL.IDX PT, R0, R83, 0x1, 0x181f ;  /* 0x00381f0053007f89 */ /* 0x00112200000e0000 */
[----:B------:R-:W-:Y:S03]  /*1f610*/  BSSY B1, `(.L_x_856) ;  /* 0x0000015000017945 */ /* 0x000fe60003800000 */
[----:B---3-5:R0:W3:Y:S01]  /*1f620*/  SHFL.IDX PT, R28, R82, 0x1, 0x181f ;  /* 0x00381f00521c7f89 */ /* 0x0280e200000e0000 */
[----:B------:R-:W-:Y:S05]  /*1f630*/  @P1 BRA `(.L_x_857) ;  /* 0x0000000000481947 */ /* 0x000fea0003800000 */
[----:B------:R-:W-:Y:S01]  /*1f640*/  ULDC UR4, c[0x0][0xac8] ;  /* 0x0002b20000047ab9 */ /* 0x000fe20000000800 */
[----:B------:R-:W-:Y:S01]  /*1f650*/  ULDC.64 UR6, c[0x0][0x208] ;  /* 0x0000820000067ab9 */ /* 0x000fe20000000a00 */
[----:B------:R-:W-:Y:S02]  /*1f660*/  ISETP.GE.AND P4, PT, R16, UR4, PT ;  /* 0x0000000410007c0c */ /* 0x000fe4000bf86270 */
[----:B------:R-:W-:Y:S02]  /*1f670*/  ISETP.GE.AND P3, PT, R213, UR4, PT ;  /* 0x00000004d5007c0c */ /* 0x000fe4000bf66270 */
[----:B------:R-:W-:Y:S02]  /*1f680*/  ISETP.GE.AND P2, PT, R218, UR4, PT ;  /* 0x00000004da007c0c */ /* 0x000fe4000bf46270 */
[----:B------:R-:W-:-:S07]  /*1f690*/  ISETP.GE.AND P1, PT, R219, UR4, PT ;  /* 0x00000004db007c0c */ /* 0x000fce000bf26270 */
[CC--:B---3--:R-:W-:Y:S02]  /*1f6a0*/  @!P4 LEA R4, P6, R16.reuse, R28.reuse, 0x1 ;  /* 0x0000001c1004c211 */ /* 0x0c8fe400078c08ff */
        /* <DEDUP_REMOVED lines=11> */
.L_x_857:
[----:B------:R-:W-:Y:S05]  /*1f760*/  BSYNC B1 ;  /* 0x0000000000017941 */ /* 0x000fea0003800000 */
.L_x_856:
[----:B----4-:R4:W0:Y:S01]  /*1f770*/  SHFL.IDX PT, R0, R83, 0x2, 0x181f ;  /* 0x00581f0053007f89 */ /* 0x01082200000e0000 */
[----:B------:R-:W-:Y:S03]  /*1f780*/  BSSY B1, `(.L_x_858) ;  /* 0x0000015000017945 */ /* 0x000fe60003800000 */
[----:B---3--:R4:W3:Y:S01]  /*1f790*/  SHFL.IDX PT, R10, R82, 0x2, 0x181f ;  /* 0x00581f00520a7f89 */ /* 0x0088e200000e0000 */
[----:B------:R-:W-:Y:S05]  /*1f7a0*/  @P0 BRA `(.L_x_859) ;  /* 0x0000000000480947 */ /* 0x000fea0003800000 */
[----:B------:R-:W-:Y:S01]  /*1f7b0*/  ULDC UR4, c[0x0][0xac8] ;  /* 0x0002b20000047ab9 */ /* 0x000fe20000000800 */
[----:B------:R-:W-:Y:S01]  /*1f7c0*/  ULDC.64 UR6, c[0x0][0x208] ;  /* 0x0000820000067ab9 */ /* 0x000fe20000000a00 */
[----:B------:R-:W-:Y:S02]  /*1f7d0*/  ISETP.GE.AND P3, PT, R16, UR4, PT ;  /* 0x0000000410007c0c */ /* 0x000fe4000bf66270 */
[----:B------:R-:W-:Y:S02]  /*1f7e0*/  ISETP.GE.AND P2, PT, R213, UR4, PT ;  /* 0x00000004d5007c0c */ /* 0x000fe4000bf46270 */
[----:B------:R-:W-:Y:S02]  /*1f7f0*/  ISETP.GE.AND P1, PT, R218, UR4, PT ;  /* 0x00000004da007c0c */ /* 0x000fe4000bf26270 */
[----:B------:R-:W-:-:S07]  /*1f800*/  ISETP.GE.AND P0, PT, R219, UR4, PT ;  /* 0x00000004db007c0c */ /* 0x000fce000bf06270 */
[-C--:B---3--:R-:W-:Y:S02]  /*1f810*/  @!P3 LEA R4, P6, R16, R10.reuse, 0x1 ;  /* 0x0000000a1004b211 */ /* 0x088fe400078c08ff */
[-C--:B------:R-:W-:Y:S02]  /*1f820*/  @!P2 LEA R6, P5, R235, R10.reuse, 0x1 ;  /* 0x0000000aeb06a211 */ /* 0x080fe400078a08ff */
[----:B------:R-:W-:Y:S02]  /*1f830*/  @!P1 LEA R8, P4, R218, R10, 0x1 ;  /* 0x0000000ada089211 */ /* 0x000fe400078808ff */
[----:B0-----:R-:W-:Y:S02]  /*1f840*/  @!P3 LEA.HI.X R5, R16, R0, R17, 0x1, P6 ;  /* 0x000000001005b211 */ /* 0x001fe400030f0c11 */
        /* <DEDUP_REMOVED lines=8> */
.L_x_859:
[----:B------:R-:W-:Y:S05]  /*1f8d0*/  BSYNC B1 ;  /* 0x0000000000017941 */ /* 0x000fea0003800000 */
.L_x_858:
[----:B------:R-:W-:Y:S01]  /*1f8e0*/  VIADD R3, R85, 0x60 ;  /* 0x0000006055037836 */ /* 0x000fe20000000000 */
[----:B01--4-:R-:W0:Y:S04]  /*1f8f0*/  SHFL.IDX PT, R83, R83, 0x3, 0x181f ;  /* 0x00781f0053537f89 */ /* 0x013e2800000e0000 */
[----:B------:R-:W-:Y:S01]  /*1f900*/  ISETP.GE.AND P0, PT, R3, R2, PT ;  /* 0x000000020300720c */ /* 0x000fe20003f06270 */
[----:B------:R-:W1:-:S12]  /*1f910*/  SHFL.IDX PT, R82, R82, 0x3, 0x181f ;  /* 0x00781f0052527f89 */ /* 0x000e5800000e0000 */
[----:B------:R-:W-:Y:S05]  /*1f920*/  @P0 BRA `(.L_x_860) ;  /* 0x0000000c00b80947 */ /* 0x000fea0003800000 */
[----:B------:R-:W-:Y:S01]  /*1f930*/  ULDC UR4, c[0x0][0xac8] ;  /* 0x0002b20000047ab9 */ /* 0x000fe20000000800 */
[----:B------:R-:W-:Y:S01]  /*1f940*/  ULDC.64 UR6, c[0x0][0x208] ;  /* 0x0000820000067ab9 */ /* 0x000fe20000000a00 */
[----:B------:R-:W-:Y:S02]  /*1f950*/  ISETP.GE.AND P3, PT, R16, UR4, PT ;  /* 0x0000000410007c0c */ /* 0x000fe4000bf66270 */
[----:B------:R-:W-:Y:S02]  /*1f960*/  ISETP.GE.AND P4, PT, R213, UR4, PT ;  /* 0x00000004d5007c0c */ /* 0x000fe4000bf86270 */
[----:B------:R-:W-:-:S09]  /*1f970*/  ISETP.GE.AND P5, PT, R218, UR4, PT ;  /* 0x00000004da007c0c */ /* 0x000fd2000bfa6270 */
[CC--:B-1----:R-:W-:Y:S02]  /*1f980*/  @!P3 LEA R2, P0, R16.reuse, R82.reuse, 0x1 ;  /* 0x000000521002b211 */ /* 0x0c2fe400078008ff */
[-C--:B------:R-:W-:Y:S02]  /*1f990*/  @!P4 LEA R4, P1, R235, R82.reuse, 0x1 ;  /* 0x00000052eb04c211 */ /* 0x080fe400078208ff */
[-C--:B0-----:R-:W-:Y:S02]  /*1f9a0*/  @!P3 LEA.HI.X R3, R16, R83.reuse, R17, 0x1, P0 ;  /* 0x000000531003b211 */ /* 0x081fe400000f0c11 */
        /* <DEDUP_REMOVED lines=8> */
[----:B0-----:R-:W-:Y:S01]  /*1fa30*/  LEA R2, P0, R219, R82, 0x1 ;  /* 0x00000052db027211 */ /* 0x001fe200078008ff */
[----:B------:R-:W-:-:S03]  /*1fa40*/  ULDC.64 UR4, c[0x0][0x208] ;  /* 0x0000820000047ab9 */ /* 0x000fc60000000a00 */
[----:B------:R-:W-:-:S05]  /*1fa50*/  LEA.HI.X R3, R219, R83, R84, 0x1, P0 ;  /* 0x00000053db037211 */ /* 0x000fca00000f0c54 */
[----:B------:R0:W-:Y:S01]  /*1fa60*/  ST.E.128 desc[UR4][R2.64], R72 ;  /* 0x0000004802007985 */ /* 0x0001e2000c101d04 */
[----:B------:R-:W-:Y:S05]  /*1fa70*/  BRA `(.L_x_860) ;  /* 0x0000000c00647947 */ /* 0x000fea0003800000 */
.L_x_852:
[----:B------:R-:W2:Y:S01]  /*1fa80*/  LDL R7, [R1+0x60] ;  /* 0x0000600001077983 */ /* 0x000ea20000100800 */
[----:B------:R-:W-:Y:S01]  /*1fa90*/  ULDC.64 UR4, c[0x0][0xc00] ;  /* 0x0003000000047ab9 */ /* 0x000fe20000000a00 */
[----:B------:R-:W3:Y:S01]  /*1faa0*/  LDC R21, c[0x0][0xbe8] ;  /* 0x0002fa00ff157b82 */ /* 0x000ee20000000800 */
[----:B------:R-:W-:Y:S01]  /*1fab0*/  ISETP.NE.U32.AND P0, PT, RZ, UR4, PT ;  /* 0x00000004ff007c0c */ /* 0x000fe2000bf05070 */
[----:B------:R-:W-:Y:S01]  /*1fac0*/  IMAD.MOV.U32 R6, RZ, RZ, RZ ;  /* 0x000000ffff067224 */ /* 0x000fe200078e00ff */
[----:B------:R-:W-:Y:S01]  /*1fad0*/  IADD3 R2, P1, R233, UR4, RZ ;  /* 0x00000004e9027c10 */ /* 0x000fe2000ff3e0ff */
[----:B------:R-:W-:Y:S01]  /*1fae0*/  ULDC.64 UR6, c[0x0][0x208] ;  /* 0x0000820000067ab9 */ /* 0x000fe20000000a00 */
[----:B------:R-:W-:Y:S01]  /*1faf0*/  ISETP.NE.AND.EX P0, PT, RZ, UR5, PT, P0 ;  /* 0x00000005ff007c0c */ /* 0x000fe2000bf05300 */
[----:B------:R-:W4:Y:S02]  /*1fb00*/  S2R R8, SR_TID.X ;  /* 0x0000000000087919 */ /* 0x000f240000002100 */
[----:B----4-:R-:W-:-:S05]  /*1fb10*/  VIADD R8, R8, 0xffffff80 ;  /* 0xffffff8008087836 */ /* 0x010fca0000000000 */
[----:B------:R-:W-:Y:S02]  /*1fb20*/  ISETP.GE.AND P3, PT, R8, 0x80, PT ;  /* 0x000000800800780c */ /* 0x000fe40003f66270 */
[----:B--2---:R-:W-:-:S04]  /*1fb30*/  SHF.L.U64.HI R0, R230, 0x2, R7 ;  /* 0x00000002e6007819 */ /* 0x004fc80000010207 */
[----:B------:R-:W-:Y:S01]  /*1fb40*/  IADD3.X R3, R0, UR5, RZ, P1, !PT ;  /* 0x0000000500037c10 */ /* 0x000fe20008ffe4ff */
[----:B------:R-:W-:Y:S02]  /*1fb50*/  ULDC.64 UR4, c[0x0][0xc08] ;  /* 0x0003020000047ab9 */ /* 0x000fe40000000a00 */
[----:B------:R-:W-:Y:S02]  /*1fb60*/  ISETP.NE.U32.AND P1, PT, RZ, UR4, PT ;  /* 0x00000004ff007c0c */ /* 0x000fe4000bf25070 */
[----:B------:R2:W5:Y:S02]  /*1fb70*/  @P0 LDG.E R6, desc[UR6][R2.64] ;  /* 0x0000000602060981 */ /* 0x000564000c1e1900 */
[----:B------:R-:W-:-:S13]  /*1fb80*/  ISETP.NE.AND.EX P1, PT, RZ, UR5, PT, P1 ;  /* 0x00000005ff007c0c */ /* 0x000fda000bf25310 */
[----:B------:R-:W-:Y:S01]  /*1fb90*/  @P1 IADD3 R4, P2, R233, UR4, RZ ;  /* 0x00000004e9041c10 */ /* 0x000fe2000ff5e0ff */
[----:B------:R-:W-:-:S03]  /*1fba0*/  ULDC UR4, c[0x0][0xa88] ;  /* 0x0002a20000047ab9 */ /* 0x000fc60000000800 */
[----:B------:R-:W-:Y:S01]  /*1fbb0*/  @P1 IADD3.X R5, R0, UR5, RZ, P2, !PT ;  /* 0x0000000500051c10 */ /* 0x000fe200097fe4ff */
[----:B------:R-:W-:Y:S01]  /*1fbc0*/  IMAD.U32 R0, RZ, RZ, UR4 ;  /* 0x00000004ff007e24 */ /* 0x000fe2000f8e00ff */
[----:B---3--:R-:W-:-:S05]  /*1fbd0*/  ISETP.NE.AND P2, PT, R21, 0x1, PT ;  /* 0x000000011500780c */ /* 0x008fca0003f45270 */
[----:B------:R2:W5:Y:S08]  /*1fbe0*/  @P1 LDG.E R0, desc[UR6][R4.64] ;  /* 0x0000000604001981 */ /* 0x000570000c1e1900 */
[----:B------:R-:W3:Y:S08]  /*1fbf0*/  @P2 LDC R20, c[0x0][0xbec] ;  /* 0x0002fb00ff142b82 */ /* 0x000ef00000000800 */
[----:B------:R-:W4:Y:S01]  /*1fc00*/  @P2 LDC R25, c[0x0][0xbf0] ;  /* 0x0002fc00ff192b82 */ /* 0x000f220000000800 */
[----:B--2---:R-:W-:Y:S05]  /*1fc10*/  @P1 BRA `(.L_x_861) ;  /* 0x0000000000141947 */ /* 0x004fea0003800000 */
[----:B------:R-:W-:Y:S05]  /*1fc20*/  @!P0 BRA `(.L_x_861) ;  /* 0x0000000000108947 */ /* 0x000fea0003800000 */
[----:B------:R-:W-:Y:S02]  /*1fc30*/  ULDC.64 UR4, c[0x0][0x208] ;  /* 0x0000820000047ab9 */ /* 0x000fe40000000a00 */
[----:B------:R-:W2:Y:S04]  /*1fc40*/  LDG.E R5, desc[UR4][R2.64] ;  /* 0x0000000402057981 */ /* 0x000ea8000c1e1900 */
[----:B-----5:R-:W2:Y:S02]  /*1fc50*/  LDG.E R0, desc[UR4][R2.64+0x4] ;  /* 0x0000040402007981 */ /* 0x020ea4000c1e1900 */
[----:B--2---:R-:W-:-:S07]  /*1fc60*/  IMAD.IADD R0, R0, 0x1, -R5 ;  /* 0x0000000100007824 */ /* 0x004fce00078e0a05 */
.L_x_861:
[----:B------:R-:W-:Y:S01]  /*1fc70*/  BSSY B1, `(.L_x_862) ;  /* 0x000002f000017945 */ /* 0x000fe20003800000 */
[----:B------:R-:W-:Y:S02]  /*1fc80*/  SHF.R.S32.HI R12, RZ, 0x1f, R231 ;  /* 0x0000001fff0c7819 */ /* 0x000fe400000114e7 */
[----:B------:R-:W-:Y:S02]  /*1fc90*/  SEL R13, R230, RZ, !P0 ;  /* 0x000000ffe60d7207 */ /* 0x000fe40004000000 */
[----:B------:R-:W-:Y:S02]  /*1fca0*/  SEL R14, R7, RZ, !P0 ;  /* 0x000000ff070e7207 */ /* 0x000fe40004000000 */
[----:B-----5:R-:W-:Y:S01]  /*1fcb0*/  SHF.R.S32.HI R11, RZ, 0x1f, R6 ;  /* 0x0000001fff0b7819 */ /* 0x020fe20000011406 */
[----:B------:R-:W-:Y:S06]  /*1fcc0*/  @P3 BRA `(.L_x_863) ;  /* 0x0000000000a43947 */ /* 0x000fec0003800000 */
[----:B------:R-:W2:Y:S01]  /*1fcd0*/  S2R R2, SR_TID.X ;  /* 0x0000000000027919 */ /* 0x000ea20000002100 */
[----:B------:R-:W5:Y:S02]  /*1fce0*/  LDC R9, c[0x0][0xbe8] ;  /* 0x0002fa00ff097b82 */ /* 0x000f640000000800 */
[----:B-----5:R-:W-:Y:S02]  /*1fcf0*/  IMAD R3, R0, R9, RZ ;  /* 0x0000000900037224 */ /* 0x020fe400078e02ff */
[----:B--2---:R-:W-:-:S04]  /*1fd00*/  IMAD R2, R237, 0x80, R2 ;  /* 0x00000080ed027824 */ /* 0x004fc800078e0202 */
[----:B------:R-:W-:-:S05]  /*1fd10*/  VIADD R10, R2, 0xffffff80 ;  /* 0xffffff80020a7836 */ /* 0x000fca0000000000 */
[----:B------:R-:W-:-:S13]  /*1fd20*/  ISETP.GE.AND P0, PT, R10, R3, PT ;  /* 0x000000030a00720c */ /* 0x000fda0003f06270 */
[----:B------:R-:W-:Y:S05]  /*1fd30*/  @P0 BRA `(.L_x_863) ;  /* 0x0000000000880947 */ /* 0x000fea0003800000 */
[----:B------:R-:W-:Y:S01]  /*1fd40*/  ISETP.NE.AND P0, PT, R9, 0x1, PT ;  /* 0x000000010900780c */ /* 0x000fe20003f05270 */
[----:B------:R-:W-:Y:S01]  /*1fd50*/  ULDC.64 UR4, c[0x0][0xb90] ;  /* 0x0002e40000047ab9 */ /* 0x000fe20000000a00 */
[----:B------:R-:W-:Y:S01]  /*1fd60*/  IMAD.MOV.U32 R2, RZ, RZ, R6 ;  /* 0x000000ffff027224 */ /* 0x000fe200078e0006 */
[----:B------:R-:W-:Y:S01]  /*1fd70*/  ULDC.64 UR6, c[0x0][0x208] ;  /* 0x0000820000067ab9 */ /* 0x000fe20000000a00 */
[----:B------:R-:W-:Y:S02]  /*1fd80*/  IMAD R8, R12, UR4, RZ ;  /* 0x000000040c087c24 */ /* 0x000fe4000f8e02ff */
[----:B------:R-:W-:Y:S02]  /*1fd90*/  IMAD.MOV.U32 R3, RZ, RZ, R11 ;  /* 0x000000ffff037224 */ /* 0x000fe400078e000b */
[----:B------:R-:W-:Y:S02]  /*1fda0*/  IMAD.MOV.U32 R5, RZ, RZ, R10 ;  /* 0x000000ffff057224 */ /* 0x000fe400078e000a */
[----:B------:R-:W-:-:S03]  /*1fdb0*/  IMAD.WIDE.U32 R2, R231, UR4, R2 ;  /* 0x00000004e7027c25 */ /* 0x000fc6000f8e0002 */
[----:B------:R-:W2:Y:S08]  /*1fdc0*/  @P0 LDC R7, c[0x0][0xbec] ;  /* 0x0002fb00ff070b82 */ /* 0x000eb00000000800 */
[----:B------:R-:W5:Y:S01]  /*1fdd0*/  @P0 LDC R15, c[0x0][0xbf0] ;  /* 0x0002fc00ff0f0b82 */ /* 0x000f620000000800 */
[----:B--2---:R-:W-:-:S04]  /*1fde0*/  @P0 IMAD.HI.U32 R4, R10, R7, RZ ;  /* 0x000000070a040227 */ /* 0x004fc800078e00ff */
[----:B------:R-:W-:Y:S01]  /*1fdf0*/  IMAD R7, R231, UR5, R8 ;  /* 0x00000005e7077c24 */ /* 0x000fe2000f8e0208 */
[----:B------:R-:W-:Y:S01]  /*1fe00*/  ULDC.64 UR4, c[0x0][0xb98] ;  /* 0x0002e60000047ab9 */ /* 0x000fe20000000a00 */
[----:B-----5:R-:W-:Y:S02]  /*1fe10*/  @P0 SHF.R.U32.HI R5, RZ, R15, R4 ;  /* 0x0000000fff050219 */ /* 0x020fe40000011604 */
[----:B------:R-:W-:Y:S02]  /*1fe20*/  IMAD.IADD R3, R3, 0x1, R7 ;  /* 0x0000000103037824 */ /* 0x000fe400078e0207 */
[----:B------:R-:W-:Y:S02]  /*1fe30*/  IMAD R4, R14, UR4, RZ ;  /* 0x000000040e047c24 */ /* 0x000fe4000f8e02ff */
[----:B------:R-:W-:Y:S02]  /*1fe40*/  IMAD.MOV R7, RZ, RZ, -R5 ;  /* 0x000000ffff077224 */ /* 0x000fe400078e0a05 */
[----:B------:R-:W-:-:S04]  /*1fe50*/  IMAD.WIDE.U32 R2, R13, UR4, R2 ;  /* 0x000000040d027c25 */ /* 0x000fc8000f8e0002 */
[----:B------:R-:W-:Y:S01]  /*1fe60*/  IMAD R7, R9, R7, R10 ;  /* 0x0000000709077224 */ /* 0x000fe200078e020a */
[----:B------:R-:W-:Y:S01]  /*1fe70*/  SHF.R.S32.HI R9, RZ, 0x1f, R5 ;  /* 0x0000001fff097819 */ /* 0x000fe20000011405 */
[----:B------:R-:W-:Y:S01]  /*1fe80*/  IMAD R8, R13, UR5, R4 ;  /* 0x000000050d087c24 */ /* 0x000fe2000f8e0204 */
[----:B------:R-:W-:Y:S01]  /*1fe90*/  IADD3 R2, P0, R5, R2, RZ ;  /* 0x0000000205027210 */ /* 0x000fe20007f1e0ff */
        /* <DEDUP_REMOVED lines=10> */
[----:B------:R-:W-:-:S05]  /*1ff40*/  IMAD.MOV.U32 R3, RZ, RZ, -0x800000 ;  /* 0xff800000ff037424 */ /* 0x000fca00078e00ff */
[----:B------:R2:W-:Y:S02]  /*1ff50*/  STG.E desc[UR6][R4.64], R3 ;  /* 0x0000000304007986 */ /* 0x0005e4000c101906 */
.L_x_863:
[----:B------:R-:W-:Y:S05]  /*1ff60*/  BSYNC B1 ;  /* 0x0000000000017941 */ /* 0x000fea0003800000 */
.L_x_862:
[----:B------:R-:W-:Y:S01]  /*1ff70*/  ULDC.64 UR4, c[0x0][0xaa0] ;  /* 0x0002a80000047ab9 */ /* 0x000fe20000000a00 */
[----:B--2---:R-:W-:Y:S01]  /*1ff80*/  IMAD R4, R232, 0x20, R212 ;  /* 0x00000020e8047824 */ /* 0x004fe200078e02d4 */
[----:B------:R-:W-:Y:S01]  /*1ff90*/  BSSY B1, `(.L_x_864) ;  /* 0x0000042000017945 */ /* 0x000fe20003800000 */
[----:B------:R-:W-:Y:S01]  /*1ffa0*/  IMAD R3, R11, UR4, RZ ;  /* 0x000000040b037c24 */ /* 0x000fe2000f8e02ff */
[----:B------:R-:W-:Y:S01]  /*1ffb0*/  SHF.R.S32.HI R8, RZ, 0x1f, R219 ;  /* 0x0000001fff087819 */ /* 0x000fe200000114db */
[----:B------:R-:W-:Y:S02]  /*1ffc0*/  IMAD R9, R237, 0x80, R4 ;  /* 0x00000080ed097824 */ /* 0x000fe400078e0204 */
[C---:B------:R-:W-:Y:S02]  /*1ffd0*/  IMAD R5, R6.reuse, UR5, R3 ;  /* 0x0000000506057c24 */ /* 0x040fe4000f8e0203 */
[----:B------:R-:W-:Y:S01]  /*1ffe0*/  IMAD.WIDE.U32 R2, R6, UR4, RZ ;  /* 0x0000000406027c25 */ /* 0x000fe2000f8e00ff */
[----:B------:R-:W-:-:S03]  /*1fff0*/  ULDC.64 UR4, c[0x0][0xae8] ;  /* 0x0002ba0000047ab9 */ /* 0x000fc60000000a00 */
[----:B------:R-:W-:Y:S02]  /*20000*/  IMAD.IADD R3, R3, 0x1, R5 ;  /* 0x0000000103037824 */ /* 0x000fe400078e0205 */
[----:B------:R-:W-:Y:S02]  /*20010*/  IMAD R6, R12, UR4, RZ ;  /* 0x000000040c067c24 */ /* 0x000fe4000f8e02ff */
[----:B---3--:R-:W-:-:S04]  /*20020*/  @P2 IMAD.HI.U32 R4, R9, R20, RZ ;  /* 0x0000001409042227 */ /* 0x008fc800078e00ff */
[C---:B------:R-:W-:Y:S02]  /*20030*/  IMAD R7, R231.reuse, UR5, R6 ;  /* 0x00000005e7077c24 */ /* 0x040fe4000f8e0206 */
[----:B------:R-:W-:Y:S01]  /*20040*/  IMAD.WIDE.U32 R2, R231, UR4, R2 ;  /* 0x00000004e7027c25 */ /* 0x000fe2000f8e0002 */
[----:B------:R-:W-:-:S03]  /*20050*/  ULDC.64 UR4, c[0x0][0xaf0] ;  /* 0x0002bc0000047ab9 */ /* 0x000fc60000000a00 */
[----:B------:R-:W-:Y:S01]  /*20060*/  IMAD.MOV.U32 R5, RZ, RZ, R9 ;  /* 0x000000ffff057224 */ /* 0x000fe200078e0009 */
[----:B----4-:R-:W-:Y:S01]  /*20070*/  @P2 SHF.R.U32.HI R5, RZ, R25, R4 ;  /* 0x00000019ff052219 */ /* 0x010fe20000011604 */
[----:B------:R-:W-:Y:S02]  /*20080*/  IMAD R6, R14, UR4, RZ ;  /* 0x000000040e067c24 */ /* 0x000fe4000f8e02ff */
[----:B------:R-:W-:Y:S01]  /*20090*/  IMAD.IADD R3, R3, 0x1, R7 ;  /* 0x0000000103037824 */ /* 0x000fe200078e0207 */
[----:B------:R-:W-:Y:S01]  /*200a0*/  SHF.R.S32.HI R4, RZ, 0x1f, R5 ;  /* 0x0000001fff047819 */ /* 0x000fe20000011405 */
[C---:B------:R-:W-:Y:S02]  /*200b0*/  IMAD R7, R13.reuse, UR5, R6 ;  /* 0x000000050d077c24 */ /* 0x040fe4000f8e0206 */
[----:B------:R-:W-:Y:S01]  /*200c0*/  IMAD.WIDE.U32 R2, R13, UR4, R2 ;  /* 0x000000040d027c25 */ /* 0x000fe2000f8e0002 */
[----:B------:R-:W-:-:S03]  /*200d0*/  ULDC.64 UR4, c[0x0][0xae0] ;  /* 0x0002b80000047ab9 */ /* 0x000fc60000000a00 */
[----:B------:R-:W-:Y:S02]  /*200e0*/  IMAD.MOV R6, RZ, RZ, -R5 ;  /* 0x000000ffff067224 */ /* 0x000fe400078e0a05 */
[----:B------:R-:W-:Y:S02]  /*200f0*/  IMAD.IADD R3, R3, 0x1, R7 ;  /* 0x0000000103037824 */ /* 0x000fe400078e0207 */
[----:B------:R-:W-:Y:S02]  /*20100*/  IMAD R4, R4, UR4, RZ ;  /* 0x0000000404047c24 */ /* 0x000fe4000f8e02ff */
[----:B------:R-:W-:Y:S02]  /*20110*/  IMAD R7, R21, R6, R9 ;  /* 0x0000000615077224 */ /* 0x000fe400078e0209 */
[C---:B------:R-:W-:Y:S02]  /*20120*/  IMAD R9, R5.reuse, UR5, R4 ;  /* 0x0000000505097c24 */ /* 0x040fe4000f8e0204 */
[----:B------:R-:W-:Y:S01]  /*20130*/  IMAD.WIDE.U32 R2, R5, UR4, R2 ;  /* 0x0000000405027c25 */ /* 0x000fe2000f8e0002 */
[----:B------:R-:W-:Y:S01]  /*20140*/  SHF.R.S32.HI R4, RZ, 0x1f, R7 ;  /* 0x0000001fff047819 */ /* 0x000fe20000011407 */
[----:B------:R-:W-:-:S02]  /*20150*/  ULDC.64 UR4, c[0x0][0xad8] ;  /* 0x0002b60000047ab9 */ /* 0x000fc40000000a00 */
[----:B------:R-:W-:Y:S01]  /*20160*/  IMAD.IADD R3, R3, 0x1, R9 ;  /* 0x0000000103037824 */ /* 0x000fe200078e0209 */
[----:B------:R-:W-:Y:S01]  /*20170*/  SHF.R.S32.HI R9, RZ, 0x1f, R218 ;  /* 0x0000001fff097819 */ /* 0x000fe200000114da */
[----:B------:R-:W-:Y:S02]  /*20180*/  IMAD R4, R4, UR4, RZ ;  /* 0x0000000404047c24 */ /* 0x000fe4000f8e02ff */
[----:B------:R-:W-:Y:S02]  /*20190*/  IMAD R6, R237, 0x80, R212 ;  /* 0x00000080ed067824 */ /* 0x000fe400078e02d4 */
[----:B------:R-:W-:Y:S02]  /*201a0*/  IMAD R21, R0, R21, RZ ;  /* 0x0000001500157224 */ /* 0x000fe400078e02ff */
[C---:B------:R-:W-:Y:S02]  /*201b0*/  IMAD R5, R7.reuse, UR5, R4 ;  /* 0x0000000507057c24 */ /* 0x040fe4000f8e0204 */
[----:B------:R-:W-:Y:S01]  /*201c0*/  IMAD.WIDE.U32 R2, R7, UR4, R2 ;  /* 0x0000000407027c25 */ /* 0x000fe2000f8e0002 */
[----:B------:R-:W-:Y:S01]  /*201d0*/  ISETP.GE.AND P2, PT, R6, R21, PT ;  /* 0x000000150600720c */ /* 0x000fe20003f46270 */
[----:B------:R-:W-:-:S02]  /*201e0*/  ULDC.64 UR4, c[0x0][0xa80] ;  /* 0x0002a00000047ab9 */ /* 0x000fc40000000a00 */
[----:B------:R-:W-:Y:S01]  /*201f0*/  IMAD.IADD R3, R3, 0x1, R5 ;  /* 0x0000000103037824 */ /* 0x000fe200078e0205 */
[----:B------:R-:W-:Y:S01]  /*20200*/  LEA R4, P3, R2, UR4, 0x1 ;  /* 0x0000000402047c11 */ /* 0x000fe2000f8608ff */
[----:B------:R-:W-:-:S03]  /*20210*/  VIADD R0, R6, 0x20 ;  /* 0x0000002006007836 */ /* 0x000fc60000000000 */
[----:B------:R-:W-:Y:S02]  /*20220*/  LEA.HI.X R5, R2, UR5, R3, 0x1, P3 ;  /* 0x0000000502057c11 */ /* 0x000fe400098f0c03 */
[-C--:B------:R-:W-:Y:S01]  /*20230*/  ISETP.GE.AND P1, PT, R0, R21.reuse, PT ;  /* 0x000000150000720c */ /* 0x080fe20003f26270 */
[----:B------:R-:W-:Y:S01]  /*20240*/  VIADD R0, R6, 0x40 ;  /* 0x0000004006007836 */ /* 0x000fe20000000000 */
[----:B------:R2:W3:Y:S04]  /*20250*/  SHFL.IDX PT, R2, R4, RZ, 0x181f ;  /* 0x00181fff04027589 */ /* 0x0004e800000e0000 */
[----:B------:R2:W4:Y:S01]  /*20260*/  SHFL.IDX PT, R3, R5, RZ, 0x181f ;  /* 0x00181fff05037589 */ /* 0x00052200000e0000 */
        /* <DEDUP_REMOVED lines=8> */
[----:B---3--:R-:W-:-:S04]  /*202f0*/  @!P5 LEA R10, P6, R16, R2, 0x1 ;  /* 0x00000002100ad211 */ /* 0x008fc800078c08ff */
[-C--:B----4-:R-:W-:Y:S02]  /*20300*/  @!P5 LEA.HI.X R11, R16, R3.reuse, R17, 0x1, P6 ;  /* 0x00000003100bd211 */ /* 0x090fe400030f0c11 */
[-C--:B------:R-:W-:Y:S01]  /*20310*/  @!P3 LEA R12, P6, R218, R2.reuse, 0x1 ;  /* 0x00000002da0cb211 */ /* 0x080fe200078c08ff */
[----:B------:R-:W-:Y:S02]  /*20320*/  @!P4 IMAD.SHL.U32 R7, R234, 0x8, RZ ;  /* 0x00000008ea07c824 */ /* 0x000fe400078e00ff */
[----:B------:R3:W-:Y:S01]  /*20330*/  @!P5 ST.E.128 desc[UR6][R10.64], RZ ;  /* 0x000000ff0a00d985 */ /* 0x0007e2000c101d06 */
[----:B------:R-:W-:Y:S02]  /*20340*/  @!P3 LEA.HI.X R13, R218, R3, R9, 0x1, P6 ;  /* 0x00000003da0db211 */ /* 0x000fe400030f0c09 */
[----:B------:R-:W-:-:S04]  /*20350*/  @!P2 LEA R14, P6, R219, R2, 0x1 ;  /* 0x00000002db0ea211 */ /* 0x000fc800078c08ff */
[----:B------:R-:W-:Y:S01]  /*20360*/  @!P2 LEA.HI.X R15, R219, R3, R8, 0x1, P6 ;  /* 0x00000003db0fa211 */ /* 0x000fe200030f0c08 */
[----:B------:R-:W-:-:S05]  /*20370*/  @!P4 IMAD.WIDE R2, R7, 0x2, R2 ;  /* 0x000000020702c825 */ /* 0x000fca00078e0202 */
[----:B------:R3:W-:Y:S04]  /*20380*/  @!P4 ST.E.128 desc[UR6][R2.64], RZ ;  /* 0x000000ff0200c985 */ /* 0x0007e8000c101d06 */
[----:B------:R3:W-:Y:S04]  /*20390*/  @!P3 ST.E.128 desc[UR6][R12.64], RZ ;  /* 0x000000ff0c00b985 */ /* 0x0007e8000c101d06 */
[----:B------:R3:W-:Y:S02]  /*203a0*/  @!P2 ST.E.128 desc[UR6][R14.64], RZ ;  /* 0x000000ff0e00a985 */ /* 0x0007e4000c101d06 */
.L_x_865:
[----:B------:R-:W-:Y:S05]  /*203b0*/  BSYNC B1 ;  /* 0x0000000000017941 */ /* 0x000fea0003800000 */
.L_x_864:
[----:B---34-:R3:W4:Y:S01]  /*203c0*/  SHFL.IDX PT, R3, R5, 0x1, 0x181f ;  /* 0x00381f0005037f89 */ /* 0x01872200000e0000 */
        /* <DEDUP_REMOVED lines=11> */
[-C--:B----4-:R-:W-:Y:S02]  /*20480*/  @!P4 LEA.HI.X R11, R16, R3.reuse, R17, 0x1, P6 ;  /* 0x00000003100bc211 */ /* 0x090fe400030f0c11 */
[C---:B------:R-:W-:Y:S01]  /*20490*/  @!P1 LEA R14, P6, R219.reuse, R2, 0x1 ;  /* 0x00000002db0e9211 */ /* 0x040fe200078c08ff */
[----:B------:R-:W-:Y:S01]  /*204a0*/  @!P3 IMAD.SHL.U32 R7, R234, 0x8, RZ ;  /* 0x00000008ea07b824 */ /* 0x000fe200078e00ff */
[-C--:B------:R-:W-:Y:S01]  /*204b0*/  @!P2 LEA.HI.X R13, R218, R3.reuse, R9, 0x1, P5 ;  /* 0x00000003da0da211 */ /* 0x080fe200028f0c09 */
[----:B------:R0:W-:Y:S01]  /*204c0*/  @!P4 ST.E.128 desc[UR6][R10.64], RZ ;  /* 0x000000ff0a00c985 */ /* 0x0001e2000c101d06 */
[----:B------:R-:W-:Y:S01]  /*204d0*/  @!P1 LEA.HI.X R15, R219, R3, R8, 0x1, P6 ;  /* 0x00000003db0f9211 */ /* 0x000fe200030f0c08 */
[----:B------:R-:W-:-:S05]  /*204e0*/  @!P3 IMAD.WIDE R2, R7, 0x2, R2 ;  /* 0x000000020702b825 */ /* 0x000fca00078e0202 */
[----:B------:R0:W-:Y:S04]  /*204f0*/  @!P3 ST.E.128 desc[UR6][R2.64], RZ ;  /* 0x000000ff0200b985 */ /* 0x0001e8000c101d06 */
[----:B------:R0:W-:Y:S04]  /*20500*/  @!P2 ST.E.128 desc[UR6][R12.64], RZ ;  /* 0x000000ff0c00a985 */ /* 0x0001e8000c101d06 */
[----:B------:R0:W-:Y:S02]  /*20510*/  @!P1 ST.E.128 desc[UR6][R14.64], RZ ;  /* 0x000000ff0e009985 */ /* 0x0001e4000c101d06 */
.L_x_867:
[----:B------:R-:W-:Y:S05]  /*20520*/  BSYNC B1 ;  /* 0x0000000000017941 */ /* 0x000fea0003800000 */
.L_x_866:
        /* <DEDUP_REMOVED lines=12> */
[C---:B------:R-:W-:Y:S02]  /*205f0*/  @!P6 LEA R14, P2, R219.reuse, R2, 0x1 ;  /* 0x00000002db0ee211 */ /* 0x040fe400078408ff */
[----:B------:R-:W-:Y:S01]  /*20600*/  @!P4 IMAD.SHL.U32 R7, R234, 0x8, RZ ;  /* 0x00000008ea07c824 */ /* 0x000fe200078e00ff */
[-C--:B----4-:R-:W-:Y:S02]  /*20610*/  @!P3 LEA.HI.X R11, R16, R3.reuse, R17, 0x1, P0 ;  /* 0x00000003100bb211 */ /* 0x090fe400000f0c11 */
[-C--:B------:R-:W-:Y:S02]  /*20620*/  @!P5 LEA.HI.X R13, R218, R3.reuse, R9, 0x1, P1 ;  /* 0x00000003da0dd211 */ /* 0x080fe400008f0c09 */
[----:B------:R-:W-:Y:S01]  /*20630*/  @!P6 LEA.HI.X R15, R219, R3, R8, 0x1, P2 ;  /* 0x00000003db0fe211 */ /* 0x000fe200010f0c08 */
[----:B------:R-:W-:Y:S01]  /*20640*/  @!P4 IMAD.WIDE R2, R7, 0x2, R2 ;  /* 0x000000020702c825 */ /* 0x000fe200078e0202 */
[----:B------:R0:W-:Y:S04]  /*20650*/  @!P3 ST.E.128 desc[UR6][R10.64], RZ ;  /* 0x000000ff0a00b985 */ /* 0x0001e8000c101d06 */
[----:B------:R0:W-:Y:S04]  /*20660*/  @!P4 ST.E.128 desc[UR6][R2.64], RZ ;  /* 0x000000ff0200c985 */ /* 0x0001e8000c101d06 */
[----:B------:R0:W-:Y:S04]  /*20670*/  @!P5 ST.E.128 desc[UR6][R12.64], RZ ;  /* 0x000000ff0c00d985 */ /* 0x0001e8000c101d06 */
[----:B------:R0:W-:Y:S02]  /*20680*/  @!P6 ST.E.128 desc[UR6][R14.64], RZ ;  /* 0x000000ff0e00e985 */ /* 0x0001e4000c101d06 */
.L_x_869:
[----:B------:R-:W-:Y:S05]  /*20690*/  BSYNC B1 ;  /* 0x0000000000017941 */ /* 0x000fea0003800000 */
.L_x_868:
[----:B------:R-:W-:Y:S01]  /*206a0*/  VIADD R0, R6, 0x60 ;  /* 0x0000006006007836 */ /* 0x000fe20000000000 */
[----:B0---4-:R0:W4:Y:S04]  /*206b0*/  SHFL.IDX PT, R3, R5, 0x3, 0x181f ;  /* 0x00781f0005037f89 */ /* 0x01112800000e0000 */
[----:B------:R-:W-:Y:S01]  /*206c0*/  ISETP.GE.AND P0, PT, R0, R21, PT ;  /* 0x000000150000720c */ /* 0x000fe20003f06270 */
[----:B------:R0:W0:-:S12]  /*206d0*/  SHFL.IDX PT, R2, R4, 0x3, 0x181f ;  /* 0x00781f0004027f89 */ /* 0x00001800000e0000 */
        /* <DEDUP_REMOVED lines=10> */
[----:B--23--:R-:W-:Y:S01]  /*20780*/  @!P4 IMAD.SHL.U32 R5, R234, 0x8, RZ ;  /* 0x00000008ea05c824 */ /* 0x00cfe200078e00ff */
        /* <DEDUP_REMOVED lines=8> */
.L_x_860:
[----:B------:R-:W-:Y:S05]  /*20810*/  BSYNC B0 ;  /* 0x0000000000007941 */ /* 0x000fea0003800000 */
.L_x_851:
[----:B------:R-:W-:Y:S02]  /*20820*/  ULDC UR4, c[0x0][0xc3c] ;  /* 0x00030f0000047ab9 */ /* 0x000fe40000000800 */
[----:B-1----:R-:W-:-:S13]  /*20830*/  ISETP.GE.AND P0, PT, R123, UR4, PT ;  /* 0x000000047b007c0c */ /* 0x002fda000bf06270 */
[----:B------:R-:W-:Y:S05]  /*20840*/  @!P0 BRA `(.L_x_870) ;  /* 0xfffffe0800dc8947 */ /* 0x000fea000383ffff */
[----:B------:R-:W-:Y:S05]  /*20850*/  BRA `(.L_x_645) ;  /* 0x0000008800987947 */ /* 0x000fea0003800000 */
.L_x_643:
[----:B------:R-:W-:-:S08]  /*20860*/  NOP ;  /* 0x0000000000007918 */ /* 0x000fd00000000000 */
[----:B------:R-:W0:-:S00]  /*20870*/  USETMAXREG.DEALLOC.CTAPOOL 0x18 ;  /* 0x00000018000079c8 */ /* 0x000e0000080e0500 */
[----:B0-----:R-:W2:Y:S01]  /*20880*/  LDL.LU R3, [R1+0x8] ;  /* 0x0000080001037983 */ /* 0x001ea20000300800 */
[----:B------:R-:W-:Y:S01]  /*20890*/  LOP3.LUT R2, R2, 0x3, RZ, 0xc0, !PT ;  /* 0x0000000302027812 */ /* 0x000fe200078ec0ff */
[----:B------:R-:W-:-:S05]  /*208a0*/  IMAD.MOV.U32 R4, RZ, RZ, RZ ;  /* 0x000000ffff047224 */ /* 0x000fca00078e00ff */
[----:B------:R-:W0:Y:S02]  /*208b0*/  SHFL.IDX PT, R2, R2, RZ, 0x1f ;  /* 0x00001fff02027589 */ /* 0x000e2400000e0000 */
[----:B0-----:R-:W-:Y:S02]  /*208c0*/  ISETP.NE.AND P0, PT, R2, RZ, PT ;  /* 0x000000ff0200720c */ /* 0x001fe40003f05270 */
[----:B--2---:R-:W-:-:S11]  /*208d0*/  LOP3.LUT R3, R3, 0xffffffef, RZ, 0xc0, !PT ;  /* 0xffffffef03037812 */ /* 0x004fd600078ec0ff */
[----:B------:R-:W-:-:S05]  /*208e0*/  @P0 LOP3.LUT R3, R3, 0x10, RZ, 0xfc, !PT ;  /* 0x0000001003030812 */ /* 0x000fca00078efcff */
[----:B------:R0:W-:Y:S01]  /*208f0*/  STL [R1+0x8], R3 ;  /* 0x0000080301007387 */ /* 0x0001e20000100800 */
        /* <DEDUP_REMOVED lines=8> */
.L_x_871:
[----:B------:R-:W-:Y:S01]  /*20980*/  LOP3.LUT R5, R0, 0x1f, RZ, 0xc0, !PT ;  /* 0x0000001f00057812 */ /* 0x000fe200078ec0ff */
[----:B------:R-:W-:Y:S01]  /*20990*/  ULDC UR4, c[0x0][0xc3c] ;  /* 0x00030f0000047ab9 */ /* 0x000fe20000000800 */
[----:B------:R-:W-:Y:S01]  /*209a0*/  ULDC.64 UR6, c[0x0][0x208] ;  /* 0x0000820000067ab9 */ /* 0x000fe20000000a00 */
[----:B------:R-:W-:Y:S01]  /*209b0*/  ULDC UR5, c[0x0][0xc38] ;  /* 0x00030e0000057ab9 */ /* 0x000fe20000000800 */
[----:B------:R-:W-:-:S04]  /*209c0*/  ISETP.NE.AND P0, PT, R5, 0x1f, PT ;  /* 0x0000001f0500780c */ /* 0x000fc80003f05270 */
[----:B------:R-:W-:-:S13]  /*209d0*/  ISETP.GE.OR P1, PT, R5, UR4, !P0 ;  /* 0x0000000405007c0c */ /* 0x000fda000c726670 */
[----:B0-----:R-:W0:Y:S02]  /*209e0*/  @!P1 LDC.64 R2, c[0x0][0xc80] ;  /* 0x00032000ff029b82 */ /* 0x001e240000000a00 */
        /* <DEDUP_REMOVED lines=35> */
.L_x_877:
[----:B------:R-:W-:Y:S01]  /*20c20*/  UIADD3 UR4, UR4, 0x1f, URZ ;  /* 0x0000001f04047890 */ /* 0x000fe2000fffe03f */
[----:B------:R-:W-:-:S05]  /*20c30*/  IMAD.U32 R19, RZ, RZ, UR7 ;  /* 0x00000007ff137e24 */ /* 0x000fca000f8e00ff */
[----:B0-----:R-:W-:-:S13]  /*20c40*/  ISETP.LE.AND P6, PT, R7, UR4, PT ;  /* 0x0000000407007c0c */ /* 0x001fda000bfc3270 */
[----:B------:R-:W-:Y:S05]  /*20c50*/  @P6 BRA `(.L_x_874) ;  /* 0x0000000400206947 */ /* 0x000fea0003800000 */
[----:B------:R-:W-:Y:S01]  /*20c60*/  VIADD R8, R5, UR4 ;  /* 0x0000000405087c36 */ /* 0x000fe20008000000 */
[----:B------:R-:W-:Y:S01]  /*20c70*/  BSSY B0, `(.L_x_875) ;  /* 0x0000008000007945 */ /* 0x000fe20003800000 */
[----:B------:R-:W-:-:S03]  /*20c80*/  IMAD.MOV.U32 R4, RZ, RZ, RZ ;  /* 0x000000ffff047224 */ /* 0x000fc600078e00ff */
[----:B------:R-:W-:-:S13]  /*20c90*/  ISETP.GE.OR P6, PT, R8, R7, !P0 ;  /* 0x000000070800720c */ /* 0x000fda00047c6670 */
[----:B------:R-:W-:Y:S05]  /*20ca0*/  @P6 BRA `(.L_x_876) ;  /* 0x0000000000106947 */ /* 0x000fea0003800000 */
[----:B------:R-:W0:Y:S01]  /*20cb0*/  LDC.64 R2, c[0x0][0xc80] ;  /* 0x00032000ff027b82 */ /* 0x000e220000000a00 */
[----:B------:R-:W-:Y:S01]  /*20cc0*/  ULDC.64 UR8, c[0x0][0x208] ;  /* 0x0000820000087ab9 */ /* 0x000fe20000000a00 */
[----:B0-----:R-:W-:-:S05]  /*20cd0*/  IMAD.WIDE R2, R8, 0x4, R2 ;  /* 0x0000000408027825 */ /* 0x001fca00078e0202 */
[----:B------:R0:W5:Y:S02]  /*20ce0*/  LDG.E R4, desc[UR8][R2.64] ;  /* 0x0000000802047981 */ /* 0x000164000c1e1900 */
.L_x_876:
[----:B------:R-:W-:Y:S05]  /*20cf0*/  BSYNC B0 ;  /* 0x0000000000007941 */ /* 0x000fea0003800000 */
.L_x_875:
        /* <DEDUP_REMOVED lines=20> */
[----:B------:R-:W-:-:S07]  /*20e40*/  IMAD.MOV.U32 R2, RZ, RZ, R11 ;  /* 0x000000ffff027224 */ /* 0x000fce00078e000b */
.L_x_873:
        /* <DEDUP_REMOVED lines=16> */
.L_x_878:
[----:B-1----:R-:W-:Y:S02]  /*20f50*/  IMAD R16, R16, UR5, R7 ;  /* 0x0000000510107c24 */ /* 0x002fe4000f8e0207 */
[----:B------:R-:W-:Y:S02]  /*20f60*/  IMAD R7, R11, R6, RZ ;  /* 0x000000060b077224 */ /* 0x000fe400078e02ff */
[----:B0-----:R-:W-:Y:S01]  /*20f70*/  IMAD.MOV.U32 R2, RZ, RZ, RZ ;  /* 0x000000ffff027224 */ /* 0x001fe200078e00ff */
[----:B------:R-:W-:Y:S01]  /*20f80*/  IADD3 R9, -R16, UR6, RZ ;  /* 0x0000000610097c10 */ /* 0x000fe2000fffe1ff */
[----:B------:R-:W-:Y:S02]  /*20f90*/  VIADD R19, R19, UR4 ;  /* 0x0000000413137c36 */ /* 0x000fe40008000000 */
[----:B------:R-:W-:Y:S01]  /*20fa0*/  IMAD.HI.U32 R2, R3, R7, R2 ;  /* 0x0000000703027227 */ /* 0x000fe200078e0002 */
[----:B------:R-:W-:Y:S02]  /*20fb0*/  IABS R7, R4 ;  /* 0x0000000400077213 */ /* 0x000fe40000000000 */
[----:B------:R-:W-:-:S02]  /*20fc0*/  IABS R3, R9 ;  /* 0x0000000900037213 */ /* 0x000fc40000000000 */
[----:B------:R-:W-:-:S03]  /*20fd0*/  IADD3 R7, RZ, -R7, RZ ;  /* 0x80000007ff077210 */ /* 0x000fc60007ffe0ff */
        /* <DEDUP_REMOVED lines=16> */
.L_x_874:
[----:B------:R-:W-:Y:S02]  /*210e0*/  IMAD.MOV.U32 R17, RZ, RZ, RZ ;  /* 0x000000ffff117224 */ /* 0x000fe400078e00ff */
[----:B------:R-:W-:Y:S02]  /*210f0*/  IMAD.U32 R16, RZ, RZ, UR6 ;  /* 0x00000006ff107e24 */ /* 0x000fe4000f8e00ff */
[----:B------:R-:W-:-:S07]  /*21100*/  IMAD.MOV.U32 R18, RZ, RZ, RZ ;  /* 0x000000ffff127224 */ /* 0x000fce00078e00ff */
.L_x_879:
[----:B------:R-:W-:-:S13]  /*21110*/  ISETP.NE.AND P0, PT, R5, RZ, PT ;  /* 0x000000ff0500720c */ /* 0x000fda0003f05270 */
[----:B------:R-:W0:Y:S01]  /*21120*/  @!P0 S2R R3, SR_CgaCtaId ;  /* 0x0000000000038919 */ /* 0x000e220000008800 */
[----:B------:R-:W-:-:S04]  /*21130*/  @!P0 MOV R2, 0x400 ;  /* 0x0000040000028802 */ /* 0x000fc80000000f00 */
[----:B0-----:R-:W-:-:S05]  /*21140*/  @!P0 LEA R2, R3, R2, 0x18 ;  /* 0x0000000203028211 */ /* 0x001fca00078ec0ff */
[----:B------:R2:W-:Y:S01]  /*21150*/  @!P0 STS.128 [R2+0x388d0], R16 ;  /* 0x0388d01002008388 */ /* 0x0005e20000000c00 */
[----:B------:R-:W-:Y:S06]  /*21160*/  BAR.ARV 0x5, 0x180 ;  /* 0x0146000000007b1d */ /* 0x000fec0000002000 */
.L_x_872:
[----:B--2---:R-:W-:Y:S01]  /*21170*/  IMAD.MOV.U32 R2, RZ, RZ, 0x1 ;  /* 0x00000001ff027424 */ /* 0x004fe200078e00ff */
[----:B------:R2:W-:Y:S01]  /*21180*/  STL [R1+0xc], RZ ;  /* 0x00000cff01007387 */ /* 0x0005e20000100800 */
[----:B------:R-:W-:Y:S02]  /*21190*/  ULDC UR4, c[0x0][0xc3c] ;  /* 0x00030f0000047ab9 */ /* 0x000fe40000000800 */
[----:B-1----:R-:W-:Y:S01]  /*211a0*/  ISETP.GE.AND P0, PT, R19, UR4, PT ;  /* 0x0000000413007c0c */ /* 0x002fe2000bf06270 */
[----:B------:R2:W-:Y:S04]  /*211b0*/  STL [R1+0x14], R2 ;  /* 0x0000140201007387 */ /* 0x0005e80000100800 */
[----:B------:R2:W-:Y:S08]  /*211c0*/  STL [R1+0x54], RZ ;  /* 0x000054ff01007387 */ /* 0x0005f00000100800 */
[----:B--2---:R-:W-:Y:S05]  /*211d0*/  @P0 BRA `(.L_x_880) ;  /* 0x0000007c00500947 */ /* 0x004fea0003800000 */
[----:B------:R-:W2:Y:S01]  /*211e0*/  LDL.LU R5, [R1+0x8] ;  /* 0x0000080001057983 */ /* 0x000ea20000300800 */
[C---:B------:R-:W-:Y:S01]  /*211f0*/  IMAD.SHL.U32 R2, R0.reuse, 0x8, RZ ;  /* 0x0000000800027824 */ /* 0x040fe200078e00ff */
[----:B------:R-:W1:Y:S01]  /*21200*/  S2UR UR5, SR_CgaCtaId ;  /* 0x00000000000579c3 */ /* 0x000e620000008800 */
[----:B------:R-:W-:Y:S01]  /*21210*/  LOP3.LUT R7, R0, 0x7f, RZ, 0xc0, !PT ;  /* 0x0000007f00077812 */ /* 0x000fe200078ec0ff */
[----:B------:R-:W-:Y:S01]  /*21220*/  UMOV UR4, 0x400 ;  /* 0x0000040000047882 */ /* 0x000fe20000000000 */
[----:B------:R-:W-:Y:S01]  /*21230*/  BSSY B8, `(.L_x_880) ;  /* 0x00007ce000087945 */ /* 0x000fe20003800000 */
[C---:B0-----:R-:W-:Y:S01]  /*21240*/  LOP3.LUT R3, R2.reuse, 0x1f8, RZ, 0xc0, !PT ;  /* 0x000001f802037812 */ /* 0x041fe200078ec0ff */
[----:B------:R-:W-:Y:S01]  /*21250*/  ULDC.64 UR38, c[0x0][0x198] ;  /* 0x0000660000267ab9 */ /* 0x000fe20000000a00 */
[----:B------:R-:W-:Y:S01]  /*21260*/  ISETP.NE.AND P1, PT, R7, RZ, PT ;  /* 0x000000ff0700720c */ /* 0x000fe20003f25270 */
[----:B------:R-:W-:Y:S01]  /*21270*/  ULOP3.LUT UR37, UR60, 0x2, URZ, 0xfc, !UPT ;  /* 0x000000023c257892 */ /* 0x000fe2000f8efc3f */
[----:B------:R-:W-:Y:S01]  /*21280*/  LOP3.LUT R4, R3, 0x38, R0, 0x78, !PT ;  /* 0x0000003803047812 */ /* 0x000fe200078e7800 */
[----:B------:R-:W-:Y:S01]  /*21290*/  IMAD.SHL.U32 R3, R7, 0x8, RZ ;  /* 0x0000000807037824 */ /* 0x000fe200078e00ff */
[----:B------:R-:W-:Y:S01]  /*212a0*/  SHF.R.U32.HI R6, RZ, 0x3, R7 ;  /* 0x00000003ff067819 */ /* 0x000fe20000011607 */
[----:B------:R-:W-:Y:S01]  /*212b0*/  ULDC UR36, c[0x0][0xc] ;  /* 0x0000030000247ab9 */ /* 0x000fe20000000800 */
[----:B------:R-:W-:-:S02]  /*212c0*/  LOP3.LUT R2, R2, 0x38, RZ, 0xc0, !PT ;  /* 0x0000003802027812 */ /* 0x000fc400078ec0ff */
[----:B------:R-:W-:Y:S02]  /*212d0*/  LOP3.LUT R3, R4, 0x200, R3, 0xf8, !PT ;  /* 0x0000020004037812 */ /* 0x000fe400078ef803 */
[C---:B------:R-:W-:Y:S01]  /*212e0*/  LOP3.LUT P0, R4, R0.reuse, 0x1f, RZ, 0xc0, !PT ;  /* 0x0000001f00047812 */ /* 0x040fe2000780c0ff */
[----:B------:R-:W-:-:S04]  /*212f0*/  IMAD.SHL.U32 R0, R0, 0x10, RZ ;  /* 0x0000001000007824 */ /* 0x000fc800078e00ff */
[----:B------:R0:W-:Y:S01]  /*21300*/  STL [R1+0x30], R4 ;  /* 0x0000300401007387 */ /* 0x0001e20000100800 */
[----:B------:R-:W-:Y:S01]  /*21310*/  LOP3.LUT R6, R6, 0x70, R0, 0xf8, !PT ;  /* 0x0000007006067812 */ /* 0x000fe200078ef800 */
[----:B-1----:R-:W-:-:S06]  /*21320*/  ULEA UR4, UR5, UR4, 0x18 ;  /* 0x0000000405047291 */ /* 0x002fcc000f8ec03f */
[----:B0-----:R-:W-:-:S04]  /*21330*/  IMAD.U32 R4, RZ, RZ, UR4 ;  /* 0x00000004ff047e24 */ /* 0x001fc8000f8e00ff */
[----:B------:R-:W-:Y:S01]  /*21340*/  IMAD R0, R3, 0x2, R4 ;  /* 0x0000000203007824 */ /* 0x000fe200078e0204 */
[----:B------:R0:W-:Y:S01]  /*21350*/  STL [R1+0x4], R4 ;  /* 0x0000040401007387 */ /* 0x0001e20000100800 */
[----:B------:R-:W-:-:S03]  /*21360*/  LOP3.LUT R3, R2, 0x80, RZ, 0xfc, !PT ;  /* 0x0000008002037812 */ /* 0x000fc600078efcff */
[----:B------:R1:W-:Y:S04]  /*21370*/  STL [R1+0x2c], R0 ;  /* 0x00002c0001007387 */ /* 0x0003e80000100800 */
[----:B------:R-:W-:Y:S01]  /*21380*/  STL [R1+0x20], RZ ;  /* 0x000020ff01007387 */ /* 0x000fe20000100800 */
[----:B0-----:R-:W-:Y:S01]  /*21390*/  LOP3.LUT R4, R2, 0x40, RZ, 0xfc, !PT ;  /* 0x0000004002047812 */ /* 0x001fe200078efcff */
[----:B-1----:R-:W-:Y:S01]  /*213a0*/  IMAD.MOV.U32 R0, RZ, RZ, 0x1 ;  /* 0x00000001ff007424 */ /* 0x002fe200078e00ff */
[----:B--2---:R-:W-:-:S04]  /*213b0*/  LOP3.LUT R5, R5, 0xfffffffd, RZ, 0xc0, !PT ;  /* 0xfffffffd05057812 */ /* 0x004fc800078ec0ff */
[----:B------:R-:W-:-:S04]  /*213c0*/  @P1 LOP3.LUT R5, R5, 0x2, RZ, 0xfc, !PT ;  /* 0x0000000205051812 */ /* 0x000fc800078efcff */
[----:B------:R-:W-:-:S04]  /*213d0*/  LOP3.LUT R5, R5, 0xfffffffe, RZ, 0xc0, !PT ;  /* 0xfffffffe05057812 */ /* 0x000fc800078ec0ff */
[----:B------:R-:W-:Y:S02]  /*213e0*/  @P0 LOP3.LUT R5, R5, 0x1, RZ, 0xfc, !PT ;  /* 0x0000000105050812 */ /* 0x000fe400078efcff */
[----:B------:R-:W-:Y:S02]  /*213f0*/  ISETP.NE.OR P0, PT, R7, RZ, !P0 ;  /* 0x000000ff0700720c */ /* 0x000fe40004705670 */
[----:B------:R-:W-:-:S11]  /*21400*/  LOP3.LUT R5, R5, 0xfffffff7, RZ, 0xc0, !PT ;  /* 0xfffffff705057812 */ /* 0x000fd600078ec0ff */
[----:B------:R-:W-:-:S05]  /*21410*/  @P0 LOP3.LUT R5, R5, 0x8, RZ, 0xfc, !PT ;  /* 0x0000000805050812 */ /* 0x000fca00078efcff */
[----:B------:R-:W-:Y:S04]  /*21420*/  STL [R1+0x8], R5 ;  /* 0x0000080501007387 */ /* 0x000fe80000100800 */
[----:B------:R-:W-:Y:S04]  /*21430*/  STL [R1+0x24], R0 ;  /* 0x0000240001007387 */ /* 0x000fe80000100800 */
[----:B------:R-:W-:Y:S04]  /*21440*/  STL [R1+0x54], RZ ;  /* 0x000054ff01007387 */ /* 0x000fe80000100800 */
[----:B------:R-:W-:Y:S04]  /*21450*/  STL [R1+0xc], RZ ;  /* 0x00000cff01007387 */ /* 0x000fe80000100800 */
[----:B------:R0:W-:Y:S02]  /*21460*/  STL [R1+0x14], R0 ;  /* 0x0000140001007387 */ /* 0x0001e40000100800 */
[----:B0-----:R-:W-:-:S07]  /*21470*/  LOP3.LUT R0, R2, 0xc0, RZ, 0xfc, !PT ;  /* 0x000000c002007812 */ /* 0x001fce00078efcff */
.L_x_1041:
[----:B01----:R-:W0:Y:S01]  /*21480*/  LDC.64 R2, c[0x0][0xc88] ;  /* 0x00032200ff027b82 */ /* 0x003e220000000a00 */
[----:B------:R-:W-:Y:S01]  /*21490*/  ULDC.64 UR4, c[0x0][0x208] ;  /* 0x0000820000047ab9 */ /* 0x000fe20000000a00 */
[----:B0-----:R-:W-:-:S05]  /*214a0*/  IMAD.WIDE R2, R19, 0x4, R2 ;  /* 0x0000000413027825 */ /* 0x001fca00078e0202 */
[----:B--2---:R-:W2:Y:S01]  /*214b0*/  LDG.E R15, desc[UR4][R2.64] ;  /* 0x00000004020f7981 */ /* 0x004ea2000c1e1900 */
[----:B------:R-:W-:Y:S05]  /*214c0*/  YIELD ;  /* 0x0000000000007946 */ /* 0x000fea0003800000 */
[----:B------:R-:W-:Y:S01]  /*214d0*/  ULDC.64 UR4, c[0x0][0xa28] ;  /* 0x00028a0000047ab9 */ /* 0x000fe20000000a00 */
[----:B------:R-:W-:Y:S01]  /*214e0*/  ULDC.64 UR10, c[0x0][0xa18] ;  /* 0x00028600000a7ab9 */ /* 0x000fe20000000a00 */
[----:B------:R-:W-:Y:S01]  /*214f0*/  ISETP.NE.U32.AND P0, PT, RZ, UR4, PT ;  /* 0x00000004ff007c0c */ /* 0x000fe2000bf05070 */
[----:B------:R-:W-:Y:S01]  /*21500*/  ULDC.64 UR6, c[0x0][0xa08] ;  /* 0x0002820000067ab9 */ /* 0x000fe20000000a00 */
[----:B------:R-:W-:Y:S01]  /*21510*/  ISETP.NE.U32.AND P3, PT, RZ, UR10, PT ;  /* 0x0000000aff007c0c */ /* 0x000fe2000bf65070 */
[----:B------:R-:W-:Y:S01]  /*21520*/  IMAD.MOV.U32 R0, RZ, RZ, RZ ;  /* 0x000000ffff007224 */ /* 0x000fe200078e00ff */
[----:B------:R-:W-:Y:S01]  /*21530*/  ISETP.NE.AND.EX P0, PT, RZ, UR5, PT, P0 ;  /* 0x00000005ff007c0c */ /* 0x000fe2000bf05300 */
[----:B------:R-:W-:Y:S01]  /*21540*/  ULDC.64 UR12, c[0x0][0x208] ;  /* 0x00008200000c7ab9 */ /* 0x000fe20000000a00 */
[----:B------:R-:W-:Y:S01]  /*21550*/  ISETP.NE.AND.EX P3, PT, RZ, UR11, PT, P3 ;  /* 0x0000000bff007c0c */ /* 0x000fe2000bf65330 */
[----:B------:R-:W-:Y:S01]  /*21560*/  IMAD.MOV.U32 R12, RZ, RZ, RZ ;  /* 0x000000ffff0c7224 */ /* 0x000fe200078e00ff */
[----:B------:R-:W-:Y:S01]  /*21570*/  ULDC.64 UR8, c[0x0][0xa10] ;  /* 0x0002840000087ab9 */ /* 0x000fe20000000a00 */
[----:B--2---:R-:W-:Y:S01]  /*21580*/  SHF.R.S32.HI R4, RZ, 0x1f, R15 ;  /* 0x0000001fff047819 */ /* 0x004fe2000001140f */
[----:B------:R-:W-:-:S07]  /*21590*/  IMAD.SHL.U32 R14, R15, 0x4, RZ ;  /* 0x000000040f0e7824 */ /* 0x000fce00078e00ff */
[C---:B------:R-:W-:Y:S01]  /*215a0*/  @P0 LEA R2, P1, R15.reuse, UR4, 0x2 ;  /* 0x000000040f020c11 */ /* 0x040fe2000f8210ff */
[----:B------:R-:W-:Y:S01]  /*215b0*/  STL [R1+0x34], R15 ;  /* 0x0000340f01007387 */ /* 0x000fe20000100800 */
[C-C-:B------:R-:W-:Y:S02]  /*215c0*/  SHF.L.U64.HI R13, R15.reuse, 0x2, R4.reuse ;  /* 0x000000020f0d7819 */ /* 0x140fe40000010204 */
[----:B------:R-:W-:Y:S01]  /*215d0*/  @P0 LEA.HI.X R3, R15, UR5, R4, 0x2, P1 ;  /* 0x000000050f030c11 */ /* 0x000fe200088f1404 */
[----:B------:R-:W-:Y:S01]  /*215e0*/  ULDC.64 UR4, c[0x0][0xa00] ;  /* 0x0002800000047ab9 */ /* 0x000fe20000000a00 */
[C---:B------:R-:W-:Y:S01]  /*215f0*/  @P3 IADD3 R8, P1, R14.reuse, UR10, RZ ;  /* 0x0000000a0e083c10 */ /* 0x040fe2000ff3e0ff */
[----:B------:R0:W-:Y:S03]  /*21600*/  STL [R1+0x48], R4 ;  /* 0x0000480401007387 */ /* 0x0001e60000100800 */
[----:B------:R-:W-:Y:S01]  /*21610*/  @P3 IADD3.X R9, R13, UR11, RZ, P1, !PT ;  /* 0x0000000b0d093c10 */ /* 0x000fe20008ffe4ff */
[----:B------:R1:W5:Y:S01]  /*21620*/  @P0 LDG.E R0, desc[UR12][R2.64] ;  /* 0x0000000c02000981 */ /* 0x000362000c1e1900 */
[----:B------:R-:W-:-:S02]  /*21630*/  IADD3 R6, P1, R14, UR6, RZ ;  /* 0x000000060e067c10 */ /* 0x000fc4000ff3e0ff */
[----:B------:R-:W-:Y:S02]  /*21640*/  CS2R R10, SRZ ;  /* 0x00000000000a7805 */ /* 0x000fe4000001ff00 */
[----:B------:R-:W-:Y:S01]  /*21650*/  ISETP.NE.U32.AND P2, PT, RZ, UR6, PT ;  /* 0x00000006ff007c0c */ /* 0x000fe2000bf45070 */
[----:B------:R-:W-:Y:S01]  /*21660*/  STL [R1], R14 ;  /* 0x0000000e01007387 */ /* 0x000fe20000100800 */
[----:B------:R-:W-:Y:S02]  /*21670*/  IADD3.X R7, R13, UR7, RZ, P1, !PT ;  /* 0x000000070d077c10 */ /* 0x000fe40008ffe4ff */
[----:B------:R-:W-:Y:S01]  /*21680*/  ISETP.NE.U32.AND P1, PT, RZ, UR4, PT ;  /* 0x00000004ff007c0c */ /* 0x000fe2000bf25070 */
[----:B------:R-:W-:Y:S01]  /*21690*/  STL [R1+0x28], R13 ;  /* 0x0000280d01007387 */ /* 0x000fe20000100800 */
[----:B------:R-:W-:Y:S02]  /*216a0*/  ISETP.NE.AND.EX P2, PT, RZ, UR7, PT, P2 ;  /* 0x00000007ff007c0c */ /* 0x000fe4000bf45320 */
[----:B------:R-:W-:-:S02]  /*216b0*/  ISETP.NE.AND.EX P1, PT, RZ, UR5, PT, P1 ;  /* 0x00000005ff007c0c */ /* 0x000fc4000bf25310 */
[----:B-1----:R-:W-:-:S04]  /*216c0*/  IADD3 R2, P0, R14, UR4, RZ ;  /* 0x000000040e027c10 */ /* 0x002fc8000ff1e0ff */
[----:B------:R-:W-:Y:S01]  /*216d0*/  IADD3.X R3, R13, UR5, RZ, P0, !PT ;  /* 0x000000050d037c10 */ /* 0x000fe200087fe4ff */
[----:B------:R-:W-:Y:S01]  /*216e0*/  ULDC UR4, c[0x0][0x288] ;  /* 0x0000a20000047ab9 */ /* 0x000fe20000000800 */
[----:B0-----:R-:W-:-:S03]  /*216f0*/  IADD3 R4, P0, R14, UR8, RZ ;  /* 0x000000080e047c10 */ /* 0x001fc6000ff1e0ff */
[----:B------:R-:W5:Y:S01]  /*21700*/  @P2 LDG.E R11, desc[UR12][R6.64] ;  /* 0x0000000c060b2981 */ /* 0x000f62000c1e1900 */
[----:B------:R-:W-:Y:S02]  /*21710*/  IADD3.X R5, R13, UR9, RZ, P0, !PT ;  /* 0x000000090d057c10 */ /* 0x000fe400087fe4ff */
[----:B------:R-:W-:Y:S01]  /*21720*/  ISETP.NE.U32.AND P0, PT, RZ, UR8, PT ;  /* 0x00000008ff007c0c */ /* 0x000fe2000bf05070 */
[----:B------:R-:W2:Y:S03]  /*21730*/  @P1 LDG.E R12, desc[UR12][R2.64] ;  /* 0x0000000c020c1981 */ /* 0x000ea6000c1e1900 */
[----:B------:R-:W-:-:S13]  /*21740*/  ISETP.NE.AND.EX P0, PT, RZ, UR9, PT, P0 ;  /* 0x00000009ff007c0c */ /* 0x000fda000bf05300 */
[----:B------:R-:W5:Y:S04]  /*21750*/  @P0 LDG.E R10, desc[UR12][R4.64] ;  /* 0x0000000c040a0981 */ /* 0x000f68000c1e1900 */
[----:B--2---:R0:W-:Y:S02]  /*21760*/  STL [R1+0x40], R12 ;  /* 0x0000400c01007387 */ /* 0x0041e40000100800 */
[----:B0-----:R-:W-:Y:S01]  /*21770*/  IMAD.U32 R12, RZ, RZ, UR4 ;  /* 0x00000004ff0c7e24 */ /* 0x001fe2000f8e00ff */
[----:B------:R-:W-:-:S05]  /*21780*/  ULDC.64 UR4, c[0x0][0x418] ;  /* 0x0001060000047ab9 */ /* 0x000fca0000000a00 */
[----:B------:R0:W2:Y:S01]  /*21790*/  @P3 LDG.E R12, desc[UR12][R8.64] ;  /* 0x0000000c080c3981 */ /* 0x0000a2000c1e1900 */
[----:B------:R-:W-:-:S03]  /*217a0*/  UISETP.NE.U32.AND UP0, UPT, UR4, URZ, UPT ;  /* 0x0000003f0400728c */ /* 0x000fc6000bf05070 */
[----:B------:R-:W-:Y:S01]  /*217b0*/  ULDC UR4, c[0x0][0x424] ;  /* 0x0001090000047ab9 */ /* 0x000fe20000000800 */
[----:B------:R-:W-:-:S03]  /*217c0*/  UISETP.NE.AND.EX UP0, UPT, UR5, URZ, UPT, UP0 ;  /* 0x0000003f0500728c */ /* 0x000fc6000bf05300 */
[----:B------:R-:W-:Y:S01]  /*217d0*/  ULDC UR5, c[0x0][0x2f0] ;  /* 0x0000bc0000057ab9 */ /* 0x000fe20000000800 */
[----:B------:R-:W-:-:S04]  /*217e0*/  USEL UR4, UR4, 0x1, UP0 ;  /* 0x0000000104047887 */ /* 0x000fc80008000000 */
[----:B------:R-:W-:-:S03]  /*217f0*/  UIMAD UR4, UR4, UR5, URZ ;  /* 0x00000005040472a4 */ /* 0x000fc6000f8e023f */
[----:B------:R-:W-:Y:S02]  /*21800*/  ULDC UR5, c[0x0][0x348] ;  /* 0x0000d20000057ab9 */ /* 0x000fe40000000800 */
[----:B0-----:R-:W-:Y:S02]  /*21810*/  IMAD.U32 R9, RZ, RZ, UR5 ;  /* 0x00000005ff097e24 */ /* 0x001fe4000f8e00ff */
[----:B------:R-:W-:Y:S01]  /*21820*/  IMAD.U32 R8, RZ, RZ, UR4 ;  /* 0x00000004ff087e24 */ /* 0x000fe2000f8e00ff */
[----:B--2---:R0:W-:Y:S01]  /*21830*/  STL [R1+0x50], R12 ;  /* 0x0000500c01007387 */ /* 0x0041e20000100800 */
[----:B----4-:R-:W-:Y:S05]  /*21840*/  @P3 BRA `(.L_x_881) ;  /* 0x0000000000183947 */ /* 0x010fea0003800000 */
[----:B------:R-:W-:Y:S05]  /*21850*/  @!P1 BRA `(.L_x_881) ;  /* 0x0000000000149947 */ /* 0x000fea0003800000 */
[----:B------:R-:W-:Y:S02]  /*21860*/  ULDC.64 UR4, c[0x0][0x208] ;  /* 0x0000820000047ab9 */ /* 0x000fe40000000a00 */
[----:B0-----:R-:W2:Y:S04]  /*21870*/  LDG.E R12, desc[UR4][R2.64] ;  /* 0x00000004020c7981 */ /* 0x001ea8000c1e1900 */
[----:B------:R-:W2:Y:S02]  /*21880*/  LDG.E R2, desc[UR4][R2.64+0x4] ;  /* 0x0000040402027981 */ /* 0x000ea4000c1e1900 */
[----:B--2---:R-:W-:-:S05]  /*21890*/  IMAD.IADD R2, R2, 0x1, -R12 ;  /* 0x0000000102027824 */ /* 0x004fca00078e0a0c */
[----:B------:R1:W-:Y:S02]  /*218a0*/  STL [R1+0x50], R2 ;  /* 0x0000500201007387 */ /* 0x0003e40000100800 */
.L_x_881:
[----:B0-----:R-:W-:Y:S01]  /*218b0*/  IMAD.MOV.U32 R12, RZ, RZ, R15 ;  /* 0x000000ffff0c7224 */ /* 0x001fe200078e000f */
[----:B------:R-:W-:Y:S01]  /*218c0*/  ULDC.64 UR4, c[0x0][0xa20] ;  /* 0x0002880000047ab9 */ /* 0x000fe20000000a00 */
[----:B-1---5:R-:W-:Y:S01]  /*218d0*/  IMAD.IADD R2, R11, 0x1, R0 ;  /* 0x000000010b027824 */ /* 0x022fe200078e0200 */
[----:B------:R-:W-:Y:S02]  /*218e0*/  ISETP.NE.U32.AND P1, PT, RZ, UR4, PT ;  /* 0x00000004ff007c0c */ /* 0x000fe4000bf25070 */
[----:B------:R0:W-:Y:S02]  /*218f0*/  STL [R1+0x10], R12 ;  /* 0x0000100c01007387 */ /* 0x0001e40000100800 */
[----:B------:R-:W-:Y:S02]  /*21900*/  ISETP.NE.AND.EX P1, PT, RZ, UR5, PT, P1 ;  /* 0x00000005ff007c0c */ /* 0x000fe4000bf25310 */
[----:B------:R0:W-:Y:S11]  /*21910*/  STL [R1+0x1c], R2 ;  /* 0x00001c0201007387 */ /* 0x0001f60000100800 */
[----:B0-----:R-:W-:Y:S05]  /*21920*/  @!P1 BRA `(.L_x_882) ;  /* 0x0000000000149947 */ /* 0x001fea0003800000 */
[----:B------:R-:W-:Y:S01]  /*21930*/  IADD3 R2, P1, R14, UR4, RZ ;  /* 0x000000040e027c10 */ /* 0x000fe2000ff3e0ff */
[----:B------:R-:W-:-:S03]  /*21940*/  ULDC.64 UR6, c[0x0][0x208] ;  /* 0x0000820000067ab9 */ /* 0x000fc60000000a00 */
[----:B------:R-:W-:-:S05]  /*21950*/  IADD3.X R3, R13, UR5, RZ, P1, !PT ;  /* 0x000000050d037c10 */ /* 0x000fca0008ffe4ff */
[----:B------:R0:W5:Y:S01]  /*21960*/  LDG.E R8, desc[UR6][R2.64] ;  /* 0x0000000602087981 */ /* 0x000162000c1e1900 */
[----:B------:R-:W-:Y:S05]  /*21970*/  BRA `(.L_x_883) ;  /* 0x0000000000147947 */ /* 0x000fea0003800000 */
.L_x_882:
[----:B------:R-:W-:Y:S05]  /*21980*/  @!P2 BRA `(.L_x_883) ;  /* 0x000000000010a947 */ /* 0x000fea0003800000 */
[----:B------:R-:W-:Y:S02]  /*21990*/  ULDC.64 UR4, c[0x0][0x208] ;  /* 0x0000820000047ab9 */ /* 0x000fe40000000a00 */
[----:B------:R-:W2:Y:S04]  /*219a0*/  LDG.E R8, desc[UR4][R6.64] ;  /* 0x0000000406087981 */ /* 0x000ea8000c1e1900 */
[----:B------:R-:W2:Y:S02]  /*219b0*/  LDG.E R6, desc[UR4][R6.64+0x4] ;  /* 0x0000040406067981 */ /* 0x000ea4000c1e1900 */
[----:B--2---:R-:W-:-:S07]  /*219c0*/  IMAD.IADD R8, R6, 0x1, -R8 ;  /* 0x0000000106087824 */ /* 0x004fce00078e0a08 */
.L_x_883:
[----:B------:R-:W-:Y:S01]  /*219d0*/  ULDC.64 UR4, c[0x0][0x208] ;  /* 0x0000820000047ab9 */ /* 0x000fe20000000a00 */
[----:B-----5:R-:W-:Y:S01]  /*219e0*/  IMAD.IADD R0, R8, 0x1, -R0 ;  /* 0x0000000108007824 */ /* 0x020fe200078e0a00 */
[----:B0-----:R-:W2:Y:S04]  /*219f0*/  @P0 LDG.E R2, desc[UR4][R4.64] ;  /* 0x0000000404020981 */ /* 0x001ea8000c1e1900 */
[----:B------:R-:W2:Y:S01]  /*21a00*/  @P0 LDG.E R4, desc[UR4][R4.64+0x4] ;  /* 0x0000040404040981 */ /* 0x000ea2000c1e1900 */
[----:B------:R-:W-:Y:S01]  /*21a10*/  BSSY B0, `(.L_x_884) ;  /* 0x00001a5000007945 */ /* 0x000fe20003800000 */
[----:B------:R-:W-:Y:S01]  /*21a20*/  PLOP3.LUT P5, PT, PT, PT, PT, 0x80, 0x0 ;  /* 0x000000000000781c */ /* 0x000fe20003faf070 */
[----:B--2---:R-:W-:-:S04]  /*21a30*/  @P0 IMAD.IADD R9, R4, 0x1, -R2 ;  /* 0x0000000104090824 */ /* 0x004fc800078e0a02 */
[----:B------:R-:W-:-:S04]  /*21a40*/  IMAD.IADD R3, R0, 0x1, R9 ;  /* 0x0000000100037824 */ /* 0x000fc800078e0209 */
[----:B------:R-:W-:Y:S01]  /*21a50*/  VIADD R2, R3, 0x4f ;  /* 0x0000004f03027836 */ /* 0x000fe20000000000 */
[----:B------:R0:W-:Y:S03]  /*21a60*/  STL [R1+0x4c], R3 ;  /* 0x00004c0301007387 */ /* 0x0001e60000100800 */
[----:B------:R-:W-:-:S05]  /*21a70*/  IMAD.HI R2, R2, 0x66666667, RZ ;  /* 0x6666666702027827 */ /* 0x000fca00078e02ff */
[----:B0-----:R-:W-:-:S04]  /*21a80*/  SHF.R.U32.HI R3, RZ, 0x1f, R2 ;  /* 0x0000001fff037819 */ /* 0x001fc80000011602 */
[----:B------:R-:W-:-:S05]  /*21a90*/  LEA.HI.SX32 R4, R2, R3, 0x1b ;  /* 0x0000000302047211 */ /* 0x000fca00078fdaff */
[--C-:B------:R-:W-:Y:S01]  /*21aa0*/  IMAD R2, R4, 0x50, -R0.reuse ;  /* 0x0000005004027824 */ /* 0x100fe200078e0a00 */
[----:B------:R0:W-:Y:S01]  /*21ab0*/  STL [R1+0x38], R4 ;  /* 0x0000380401007387 */ /* 0x0001e20000100800 */
[----:B------:R-:W-:-:S03]  /*21ac0*/  IMAD.MOV R0, RZ, RZ, -R0 ;  /* 0x000000ffff007224 */ /* 0x000fc600078e0a00 */
[----:B------:R-:W-:Y:S02]  /*21ad0*/  VIMNMX R9, R2, R9, PT ;  /* 0x0000000902097248 */ /* 0x000fe40003fe0100 */
[----:B------:R-:W-:-:S04]  /*21ae0*/  VIMNMX R0, RZ, R0, !PT ;  /* 0x00000000ff007248 */ /* 0x000fc80007fe0100 */
[----:B------:R-:W-:Y:S01]  /*21af0*/  ISETP.GT.AND P1, PT, R9, R0, PT ;  /* 0x000000000900720c */ /* 0x000fe20003f24270 */
[----:B0-----:R-:W-:-:S12]  /*21b00*/  IMAD.WIDE.U32 R4, R0, -0x33333333, RZ ;  /* 0xcccccccd00047825 */ /* 0x001fd800078e00ff */
[----:B------:R-:W-:Y:S01]  /*21b10*/  @P1 VIADD R2, R9, 0x4f ;  /* 0x0000004f09021836 */ /* 0x000fe20000000000 */
[----:B------:R-:W-:-:S03]  /*21b20*/  SHF.R.U32.HI R9, RZ, 0x6, R5 ;  /* 0x00000006ff097819 */ /* 0x000fc60000011605 */
[----:B------:R-:W-:-:S04]  /*21b30*/  @P1 IMAD.HI R0, R2, 0x66666667, RZ ;  /* 0x6666666702001827 */ /* 0x000fc800078e02ff */
[----:B------:R-:W-:Y:S01]  /*21b40*/  IMAD.MOV.U32 R7, RZ, RZ, R9 ;  /* 0x000000ffff077224 */ /* 0x000fe200078e0009 */
[----:B------:R-:W-:-:S04]  /*21b50*/  @P1 SHF.R.U32.HI R2, RZ, 0x1f, R0 ;  /* 0x0000001fff021819 */ /* 0x000fc80000011600 */
[----:B------:R-:W-:-:S04]  /*21b60*/  @P1 LEA.HI.SX32 R7, R0, R2, 0x1b ;  /* 0x0000000200071211 */ /* 0x000fc800078fdaff */
[----:B------:R-:W-:-:S13]  /*21b70*/  ISETP.GT.AND P1, PT, R7, R9, PT ;  /* 0x000000090700720c */ /* 0x000fda0003f24270 */
[----:B------:R-:W-:Y:S05]  /*21b80*/  @!P1 BRA `(.L_x_885) ;  /* 0x0000001800349947 */ /* 0x000fea0003800000 */
[----:B------:R-:W-:Y:S01]  /*21b90*/  UMOV UR4, 0xffffffff ;  /* 0xffffffff00047882 */ /* 0x000fe20000000000 */
[----:B------:R-:W-:Y:S02]  /*21ba0*/  SEL R0, R12, RZ, !P0 ;  /* 0x000000ff0c007207 */ /* 0x000fe40004000000 */
[----:B------:R-:W-:Y:S05]  /*21bb0*/  BRA.DIV UR4, `(.L_x_886) ;  /* 0x0000007e04747947 */ /* 0x000fea000b800000 */
[----:B------:R-:W0:Y:S02]  /*21bc0*/  S2R R2, SR_TID.X ;  /* 0x0000000000027919 */ /* 0x000e240000002100 */
[----:B0-----:R-:W-:-:S04]  /*21bd0*/  SHF.R.U32.HI R2, RZ, 0x5, R2 ;  /* 0x00000005ff027819 */ /* 0x001fc80000011602 */
[----:B------:R-:W-:-:S05]  /*21be0*/  LOP3.LUT R2, R2, 0x3, RZ, 0xc0, !PT ;  /* 0x0000000302027812 */ /* 0x000fca00078ec0ff */
[----:B------:R0:W1:Y:S02]  /*21bf0*/  SHFL.IDX PT, R14, R2, RZ, 0x1f ;  /* 0x00001fff020e7589 */ /* 0x00006400000e0000 */
.L_x_1072:
[----:B-1----:R-:W-:Y:S02]  /*21c00*/  ISETP.NE.AND P0, PT, R14, RZ, PT ;  /* 0x000000ff0e00720c */ /* 0x002fe40003f05270 */
[----:B------:R-:W-:-:S11]  /*21c10*/  PLOP3.LUT P2, PT, PT, PT, PT, 0x8, 0x0 ;  /* 0x000000000000781c */ /* 0x000fd60003f4e170 */
[----:B------:R-:W-:Y:S05]  /*21c20*/  @P0 BRA `(.L_x_887) ;  /* 0x00000000000c0947 */ /* 0x000fea0003800000 */
[----:B------:R-:W-:-:S03]  /*21c30*/  UMOV UR4, 0xffffffff ;  /* 0xffffffff00047882 */ /* 0x000fc60000000000 */
[----:B------:R-:W-:Y:S05]  /*21c40*/  BRA.DIV UR4, `(.L_x_888) ;  /* 0x0000007e04847947 */ /* 0x000fea000b800000 */
[----:B------:R-:W-:-:S13]  /*21c50*/  ELECT P2, URZ, PT ;  /* 0x00000000003f782f */ /* 0x000fda0003840000 */
.L_x_887:
[----:B0-----:R-:W2:Y:S04]  /*21c60*/  LDL R2, [R1+0x54] ;  /* 0x0000540001027983 */ /* 0x001ea80000100800 */
[----:B------:R-:W3:Y:S01]  /*21c70*/  LDL R4, [R1+0x4] ;  /* 0x0000040001047983 */ /* 0x000ee20000100800 */
[----:B------:R-:W-:Y:S01]  /*21c80*/  BSSY B1, `(.L_x_889) ;  /* 0x0000008000017945 */ /* 0x000fe20003800000 */
[----:B--2---:R-:W-:-:S05]  /*21c90*/  VIADD R2, R2, 0x1 ;  /* 0x0000000102027836 */ /* 0x004fca0000000000 */
[----:B------:R-:W-:-:S04]  /*21ca0*/  LEA.HI R3, R2, R2, RZ, 0x1 ;  /* 0x0000000202037211 */ /* 0x000fc800078f08ff */
[----:B------:R-:W-:-:S05]  /*21cb0*/  LOP3.LUT R3, R3, 0xfffffffe, RZ, 0xc0, !PT ;  /* 0xfffffffe03037812 */ /* 0x000fca00078ec0ff */
[----:B------:R-:W-:-:S05]  /*21cc0*/  IMAD.IADD R2, R2, 0x1, -R3 ;  /* 0x0000000102027824 */ /* 0x000fca00078e0a03 */
[----:B------:R-:W-:-:S04]  /*21cd0*/  SHF.L.U32 R2, R2, 0x1f, RZ ;  /* 0x0000001f02027819 */ /* 0x000fc800000006ff */
[----:B---3--:R-:W0:Y:S02]  /*21ce0*/  SYNCS.PHASECHK.TRANS64.TRYWAIT P0, [R4+URZ+0x38820], R2 ;  /* 0x03882002040075a7 */ /* 0x008e24000800017f */
[----:B0-----:R-:W-:Y:S05]  /*21cf0*/  @!P0 BRA `(.L_x_890) ;  /* 0x0000007c007c8947 */ /* 0x001fea0003800000 */
.L_x_1075:
[----:B------:R-:W-:Y:S05]  /*21d00*/  BSYNC B1 ;  /* 0x0000000000017941 */ /* 0x000fea0003800000 */
.L_x_889:
[----:B------:R-:W-:Y:S04]  /*21d10*/  BSSY B1, `(.L_x_891) ;  /* 0x00000ad000017945 */ /* 0x000fe80003800000 */
[----:B------:R-:W-:Y:S05]  /*21d20*/  @!P2 BRA `(.L_x_892) ;  /* 0x0000000800aca947 */ /* 0x000fea0003800000 */
[----:B------:R-:W2:Y:S04]  /*21d30*/  LDL R6, [R1+0x4] ;  /* 0x0000040001067983 */ /* 0x000ea80000100800 */
[----:B------:R-:W2:Y:S04]  /*21d40*/  LDL R5, [R1+0x20] ;  /* 0x0000200001057983 */ /* 0x000ea80000100800 */
[----:B------:R-:W3:Y:S01]  /*21d50*/  LDL R4, [R1+0x24] ;  /* 0x0000240001047983 */ /* 0x000ee20000100800 */
[----:B------:R-:W-:Y:S01]  /*21d60*/  BSSY B2, `(.L_x_893) ;  /* 0x0000008000027945 */ /* 0x000fe20003800000 */
[----:B0-----:R-:W0:Y:S02]  /*21d70*/  S2R R3, SR_TID.X ;  /* 0x0000000000037919 */ /* 0x001e240000002100 */
[----:B0-----:R-:W-:-:S04]  /*21d80*/  LOP3.LUT R3, R3, 0x7f, RZ, 0xc0, !PT ;  /* 0x0000007f03037812 */ /* 0x001fc800078ec0ff */
[----:B------:R-:W-:Y:S01]  /*21d90*/  ISETP.NE.AND P4, PT, R3, RZ, PT ;  /* 0x000000ff0300720c */ /* 0x000fe20003f85270 */
[----:B--2---:R-:W-:Y:S01]  /*21da0*/  IMAD R6, R5, 0x8, R6 ;  /* 0x0000000805067824 */ /* 0x004fe200078e0206 */
[----:B---3--:R-:W-:-:S04]  /*21db0*/  SHF.L.U32 R8, R4, 0x1f, RZ ;  /* 0x0000001f04087819 */ /* 0x008fc800000006ff */
[----:B------:R-:W0:Y:S02]  /*21dc0*/  SYNCS.PHASECHK.TRANS64.TRYWAIT P0, [R6+URZ+0x388a0], R8 ;  /* 0x0388a008060075a7 */ /* 0x000e24000800017f */
[----:B0-----:R-:W-:Y:S05]  /*21dd0*/  @!P0 BRA `(.L_x_894) ;  /* 0x0000007c005c8947 */ /* 0x001fea0003800000 */
.L_x_1076:
[----:B------:R-:W-:Y:S05]  /*21de0*/  BSYNC B2 ;  /* 0x0000000000027941 */ /* 0x000fea0003800000 */
.L_x_893:
[----:B------:R-:W-:Y:S04]  /*21df0*/  BSSY B2, `(.L_x_895) ;  /* 0x0000008000027945 */ /* 0x000fe80003800000 */
[----:B------:R-:W-:Y:S05]  /*21e00*/  @P4 BRA `(.L_x_896) ;  /* 0x0000000000184947 */ /* 0x000fea0003800000 */
[----:B------:R-:W2:Y:S02]  /*21e10*/  LDL R2, [R1+0x8] ;  /* 0x0000080001027983 */ /* 0x000ea40000100800 */
[----:B--2---:R-:W-:Y:S01]  /*21e20*/  LOP3.LUT P0, RZ, R2, 0x1, RZ, 0xc0, !PT ;  /* 0x0000000102ff7812 */ /* 0x004fe2000780c0ff */
[----:B------:R-:W-:-:S04]  /*21e30*/  IMAD.MOV.U32 R2, RZ, RZ, 0xa000 ;  /* 0x0000a000ff027424 */ /* 0x000fc800078e00ff */
[----:B------:R1:W-:Y:S08]  /*21e40*/  SYNCS.ARRIVE.TRANS64 RZ, [R6+URZ+0x38890], R2 ;  /* 0x0388900206ff79a7 */ /* 0x0003f0000800003f */
[----:B------:R-:W-:Y:S05]  /*21e50*/  @!P0 BRA `(.L_x_896) ;  /* 0x0000000000048947 */ /* 0x000fea0003800000 */
[----:B------:R-:W-:Y:S01]  /*21e60*/  BPT.TRAP 0x1 ;  /* 0x000000040000795c */ /* 0x000fe20000300000 */
.L_x_896:
[----:B------:R-:W-:Y:S05]  /*21e70*/  BSYNC B2 ;  /* 0x0000000000027941 */ /* 0x000fea0003800000 */
.L_x_895:
[----:B------:R-:W2:Y:S04]  /*21e80*/  LDL R4, [R1+0x4] ;  /* 0x0000040001047983 */ /* 0x000ea80000100800 */
[----:B-1----:R-:W2:Y:S01]  /*21e90*/  LDL R2, [R1+0x20] ;  /* 0x0000200001027983 */ /* 0x002ea20000100800 */
[----:B------:R-:W-:Y:S01]  /*21ea0*/  IMAD.MOV.U32 R20, RZ, RZ, RZ ;  /* 0x000000ffff147224 */ /* 0x000fe200078e00ff */
[----:B------:R-:W-:Y:S01]  /*21eb0*/  UIADD3 UR4, UP0, UR38, 0x570, URZ ;  /* 0x0000057026047890 */ /* 0x000fe2000ff1e03f */
[----:B------:R-:W-:Y:S01]  /*21ec0*/  IMAD R3, R7, 0x50, R10 ;  /* 0x0000005007037824 */ /* 0x000fe200078e020a */
[----:B------:R-:W-:Y:S01]  /*21ed0*/  PLOP3.LUT P0, PT, PT, PT, PT, 0x80, 0x0 ;  /* 0x000000000000781c */ /* 0x000fe20003f0f070 */
[----:B------:R-:W-:Y:S01]  /*21ee0*/  UMOV UR6, 0x0 ;  /* 0x0000000000067882 */ /* 0x000fe20000000000 */
[----:B------:R-:W-:Y:S01]  /*21ef0*/  R2UR UR10, R20 ;  /* 0x00000000140a72ca */ /* 0x000fe200000e0000 */
[----:B------:R-:W-:Y:S01]  /*21f00*/  VIADD R3, R3, 0xffffffb0 ;  /* 0xffffffb003037836 */ /* 0x000fe20000000000 */
[----:B------:R-:W-:Y:S01]  /*21f10*/  UIADD3.X UR5, URZ, UR39, URZ, UP0, !UPT ;  /* 0x000000273f057290 */ /* 0x000fe200087fe43f */
[----:B------:R-:W-:Y:S01]  /*21f20*/  UMOV UR7, 0x12f00000 ;  /* 0x12f0000000077882 */ /* 0x000fe20000000000 */
[----:B--2---:R-:W-:-:S02]  /*21f30*/  IMAD R5, R2, 0xa000, R4 ;  /* 0x0000a00002057824 */ /* 0x004fc400078e0204 */
[----:B------:R-:W-:Y:S02]  /*21f40*/  VIADD R2, R6, 0x38890 ;  /* 0x0003889006027836 */ /* 0x000fe40000000000 */
[----:B------:R-:W-:-:S07]  /*21f50*/  VIADD R4, R5, 0x24400 ;  /* 0x0002440005047836 */ /* 0x000fce0000000000 */
.L_x_897:
        /* <DEDUP_REMOVED lines=16> */
.L_x_898:
        /* <DEDUP_REMOVED lines=16> */
.L_x_899:
        /* <DEDUP_REMOVED lines=16> */
.L_x_900:
        /* <DEDUP_REMOVED lines=10> */
[----:B------:R-:W1:Y:S01]  /*22300*/  SYNCS.PHASECHK.TRANS64.TRYWAIT P0, [R6+URZ+0x388c0], R8 ;  /* 0x0388c008060075a7 */ /* 0x000e62000800017f */
[----:B------:R-:W-:Y:S04]  /*22310*/  BSSY B2, `(.L_x_901) ;  /* 0x0000002000027945 */ /* 0x000fe80003800000 */
[----:B-1----:R-:W-:Y:S05]  /*22320*/  @!P0 BRA `(.L_x_902) ;  /* 0x00000078001c8947 */ /* 0x002fea0003800000 */
.L_x_1077:
[----:B------:R-:W-:Y:S05]  /*22330*/  BSYNC B2 ;  /* 0x0000000000027941 */ /* 0x000fea0003800000 */
.L_x_901:
[----:B------:R-:W-:Y:S01]  /*22340*/  BSSY B2, `(.L_x_903) ;  /* 0x000000a000027945 */ /* 0x000fe20003800000 */
[----:B------:R-:W-:Y:S02]  /*22350*/  IMAD.MOV.U32 R12, RZ, RZ, 0x0 ;  /* 0x00000000ff0c7424 */ /* 0x000fe400078e00ff */
[----:B------:R-:W-:Y:S01]  /*22360*/  IMAD.MOV.U32 R13, RZ, RZ, 0x12f00000 ;  /* 0x12f00000ff0d7424 */ /* 0x000fe200078e00ff */
[----:B------:R-:W-:Y:S06]  /*22370*/  @P4 BRA `(.L_x_904) ;  /* 0x0000000000184947 */ /* 0x000fec0003800000 */
[----:B------:R-:W2:Y:S02]  /*22380*/  LDL R2, [R1+0x8] ;  /* 0x0000080001027983 */ /* 0x000ea40000100800 */
[----:B--2---:R-:W-:Y:S01]  /*22390*/  LOP3.LUT P0, RZ, R2, 0x1, RZ, 0xc0, !PT ;  /* 0x0000000102ff7812 */ /* 0x004fe2000780c0ff */
[----:B------:R-:W-:-:S04]  /*223a0*/  IMAD.MOV.U32 R2, RZ, RZ, 0xa000 ;  /* 0x0000a000ff027424 */ /* 0x000fc800078e00ff */
[----:B------:R2:W-:Y:S08]  /*223b0*/  SYNCS.ARRIVE.TRANS64 RZ, [R6+URZ+0x388b0], R2 ;  /* 0x0388b00206ff79a7 */ /* 0x0005f0000800003f */
[----:B------:R-:W-:Y:S05]  /*223c0*/  @!P0 BRA `(.L_x_904) ;  /* 0x0000000000048947 */ /* 0x000fea0003800000 */
[----:B------:R-:W-:Y:S01]  /*223d0*/  BPT.TRAP 0x1 ;  /* 0x000000040000795c */ /* 0x000fe20000300000 */
.L_x_904:
[----:B------:R-:W-:Y:S05]  /*223e0*/  BSYNC B2 ;  /* 0x0000000000027941 */ /* 0x000fea0003800000 */
.L_x_903:
[----:B------:R-:W-:Y:S01]  /*223f0*/  R2UR UR10, R20 ;  /* 0x00000000140a72ca */ /* 0x000fe200000e0000 */
[----:B------:R-:W-:Y:S01]  /*22400*/  UIADD3 UR4, UP0, UR38, 0x670, URZ ;  /* 0x0000067026047890 */ /* 0x000fe2000ff1e03f */
[----:B------:R-:W-:Y:S01]  /*22410*/  R2UR UR6, R12 ;  /* 0x000000000c0672ca */ /* 0x000fe200000e0000 */
[----:B--2---:R-:W-:Y:S01]  /*22420*/  VIADD R2, R6, 0x388b0 ;  /* 0x000388b006027836 */ /* 0x004fe20000000000 */
[----:B------:R-:W-:Y:S01]  /*22430*/  R2UR UR7, R13 ;  /* 0x000000000d0772ca */ /* 0x000fe200000e0000 */
[----:B------:R-:W-:Y:S01]  /*22440*/  VIADD R4, R5, 0x400 ;  /* 0x0000040005047836 */ /* 0x000fe20000000000 */
[----:B------:R-:W-:Y:S01]  /*22450*/  PLOP3.LUT P0, PT, PT, PT, PT, 0x80, 0x0 ;  /* 0x000000000000781c */ /* 0x000fe20003f0f070 */
[----:B------:R-:W-:-:S12]  /*22460*/  UIADD3.X UR5, URZ, UR39, URZ, UP0, !UPT ;  /* 0x000000273f057290 */ /* 0x000fd800087fe43f */
.L_x_905:
        /* <DEDUP_REMOVED lines=9> */
[----:B--2---:R-:W-:Y:S05]  /*22500*/  @P0 BRA.U.ANY `(.L_x_905) ;  /* 0xfffffffd00d80947 */ /* 0x004fea000393ffff */
[----:B------:R-:W-:Y:S01]  /*22510*/  R2UR UR10, R15 ;  /* 0x000000000f0a72ca */ /* 0x000fe200000e0000 */
[----:B------:R-:W-:Y:S01]  /*22520*/  VIADD R4, R5, 0x2c00 ;  /* 0x00002c0005047836 */ /* 0x000fe20000000000 */
[----:B------:R-:W-:Y:S02]  /*22530*/  R2UR UR6, R12 ;  /* 0x000000000c0672ca */ /* 0x000fe400000e0000 */
[----:B------:R-:W-:Y:S02]  /*22540*/  R2UR UR7, R13 ;  /* 0x000000000d0772ca */ /* 0x000fe400000e0000 */
[----:B------:R-:W-:-:S13]  /*22550*/  PLOP3.LUT P0, PT, PT, PT, PT, 0x80, 0x0 ;  /* 0x000000000000781c */ /* 0x000fda0003f0f070 */
.L_x_906:
        /* <DEDUP_REMOVED lines=15> */
.L_x_907:
        /* <DEDUP_REMOVED lines=15> */
.L_x_908:
        /* <DEDUP_REMOVED lines=10> */
.L_x_892:
[----:B------:R-:W-:Y:S05]  /*227e0*/  BSYNC B1 ;  /* 0x0000000000017941 */ /* 0x000fea0003800000 */
.L_x_891:
[----:B01----:R-:W2:Y:S04]  /*227f0*/  LDL.LU R6, [R1+0x20] ;  /* 0x0000200001067983 */ /* 0x003ea80000300800 */
[----:B------:R-:W3:Y:S01]  /*22800*/  LDL.LU R4, [R1+0x24] ;  /* 0x0000240001047983 */ /* 0x000ee20000300800 */
[----:B------:R-:W-:Y:S01]  /*22810*/  VIADD R7, R7, 0xfffffffe ;  /* 0xfffffffe07077836 */ /* 0x000fe20000000000 */
[----:B------:R-:W-:Y:S01]  /*22820*/  PLOP3.LUT P5, PT, PT, PT, PT, 0x8, 0x0 ;  /* 0x000000000000781c */ /* 0x000fe20003fae170 */
[----:B--2---:R-:W-:-:S05]  /*22830*/  VIADD R2, R6, 0x1 ;  /* 0x0000000106027836 */ /* 0x004fca0000000000 */
[----:B------:R-:W-:-:S04]  /*22840*/  ISETP.NE.AND P0, PT, R2, 0x2, PT ;  /* 0x000000020200780c */ /* 0x000fc80003f05270 */
[----:B------:R-:W-:Y:S02]  /*22850*/  SEL R3, R2, RZ, P0 ;  /* 0x000000ff02037207 */ /* 0x000fe40000000000 */
[----:B------:R-:W-:Y:S02]  /*22860*/  SEL R2, RZ, 0x1, P0 ;  /* 0x00000001ff027807 */ /* 0x000fe40000000000 */
[----:B------:R-:W-:Y:S01]  /*22870*/  ISETP.GE.AND P0, PT, R7, R9, PT ;  /* 0x000000090700720c */ /* 0x000fe20003f06270 */
[----:B------:R0:W-:Y:S01]  /*22880*/  STL [R1+0x20], R3 ;  /* 0x0000200301007387 */ /* 0x0001e20000100800 */
[----:B---3--:R-:W-:-:S05]  /*22890*/  LOP3.LUT R4, R4, R2, RZ, 0x3c, !PT ;  /* 0x0000000204047212 */ /* 0x008fca00078e3cff */
[----:B------:R0:W-:Y:S06]  /*228a0*/  STL [R1+0x24], R4 ;  /* 0x0000240401007387 */ /* 0x0001ec0000100800 */
[----:B------:R-:W-:Y:S05]  /*228b0*/  @!P0 BRA `(.L_x_885) ;  /* 0x0000000800e88947 */ /* 0x000fea0003800000 */
.L_x_927:
[----:B------:R-:W-:Y:S05]  /*228c0*/  YIELD ;  /* 0x0000000000007946 */ /* 0x000fea0003800000 */
[----:B------:R-:W-:Y:S04]  /*228d0*/  BSSY B1, `(.L_x_909) ;  /* 0x00000ac000017945 */ /* 0x000fe80003800000 */
[----:B-1----:R-:W-:Y:S05]  /*228e0*/  @!P2 BRA `(.L_x_910) ;  /* 0x0000000800a8a947 */ /* 0x002fea0003800000 */
[----:B------:R-:W2:Y:S04]  /*228f0*/  LDL R5, [R1+0x4] ;  /* 0x0000040001057983 */ /* 0x000ea80000100800 */
[----:B0-----:R-:W2:Y:S04]  /*22900*/  LDL R4, [R1+0x20] ;  /* 0x0000200001047983 */ /* 0x001ea80000100800 */
[----:B------:R-:W3:Y:S01]  /*22910*/  LDL R3, [R1+0x24] ;  /* 0x0000240001037983 */ /* 0x000ee20000100800 */
[----:B------:R-:W-:Y:S01]  /*22920*/  BSSY B2, `(.L_x_911) ;  /* 0x0000008000027945 */ /* 0x000fe20003800000 */
[----:B------:R-:W0:Y:S02]  /*22930*/  S2R R2, SR_TID.X ;  /* 0x0000000000027919 */ /* 0x000e240000002100 */
[----:B0-----:R-:W-:-:S04]  /*22940*/  LOP3.LUT R2, R2, 0x7f, RZ, 0xc0, !PT ;  /* 0x0000007f02027812 */ /* 0x001fc800078ec0ff */
[----:B------:R-:W-:Y:S01]  /*22950*/  ISETP.NE.AND P1, PT, R2, RZ, PT ;  /* 0x000000ff0200720c */ /* 0x000fe20003f25270 */
[----:B--2---:R-:W-:Y:S01]  /*22960*/  IMAD R6, R4, 0x8, R5 ;  /* 0x0000000804067824 */ /* 0x004fe200078e0205 */
[----:B---3--:R-:W-:-:S04]  /*22970*/  SHF.L.U32 R5, R3, 0x1f, RZ ;  /* 0x0000001f03057819 */ /* 0x008fc800000006ff */
[----:B------:R-:W0:Y:S02]  /*22980*/  SYNCS.PHASECHK.TRANS64.TRYWAIT P0, [R6+URZ+0x388a0], R5 ;  /* 0x0388a005060075a7 */ /* 0x000e24000800017f */
[----:B0-----:R-:W-:Y:S05]  /*22990*/  @!P0 BRA `(.L_x_912) ;  /* 0x0000007000948947 */ /* 0x001fea0003800000 */
.L_x_1078:
[----:B------:R-:W-:Y:S05]  /*229a0*/  BSYNC B2 ;  /* 0x0000000000027941 */ /* 0x000fea0003800000 */
.L_x_911:
        /* <DEDUP_REMOVED lines=8> */
.L_x_914:
[----:B------:R-:W-:Y:S05]  /*22a30*/  BSYNC B2 ;  /* 0x0000000000027941 */ /* 0x000fea0003800000 */
.L_x_913:
[----:B------:R-:W2:Y:S04]  /*22a40*/  LDL R3, [R1+0x4] ;  /* 0x0000040001037983 */ /* 0x000ea80000100800 */
[----:B-1----:R-:W2:Y:S01]  /*22a50*/  LDL R2, [R1+0x20] ;  /* 0x0000200001027983 */ /* 0x002ea20000100800 */
[----:B------:R-:W-:Y:S01]  /*22a60*/  MOV R11, RZ ;  /* 0x000000ff000b7202 */ /* 0x000fe20000000f00 */
[----:B------:R-:W-:Y:S01]  /*22a70*/  UIADD3 UR4, UP0, UR38, 0x570, URZ ;  /* 0x0000057026047890 */ /* 0x000fe2000ff1e03f */
[----:B------:R-:W-:Y:S01]  /*22a80*/  PLOP3.LUT P0, PT, PT, PT, PT, 0x80, 0x0 ;  /* 0x000000000000781c */ /* 0x000fe20003f0f070 */
[----:B------:R-:W-:Y:S01]  /*22a90*/  UMOV UR6, 0x0 ;  /* 0x0000000000067882 */ /* 0x000fe20000000000 */
[----:B------:R-:W-:Y:S01]  /*22aa0*/  R2UR UR10, R11 ;  /* 0x000000000b0a72ca */ /* 0x000fe200000e0000 */
[----:B------:R-:W-:Y:S01]  /*22ab0*/  UIADD3.X UR5, URZ, UR39, URZ, UP0, !UPT ;  /* 0x000000273f057290 */ /* 0x000fe200087fe43f */
[----:B------:R-:W-:Y:S01]  /*22ac0*/  UMOV UR7, 0x12f00000 ;  /* 0x12f0000000077882 */ /* 0x000fe20000000000 */
[----:B--2---:R-:W-:-:S02]  /*22ad0*/  IMAD R4, R2, 0xa000, R3 ;  /* 0x0000a00002047824 */ /* 0x004fc400078e0203 */
[----:B------:R-:W-:Y:S02]  /*22ae0*/  IMAD R3, R7, 0x50, R10 ;  /* 0x0000005007037824 */ /* 0x000fe400078e020a */
[----:B------:R-:W-:Y:S02]  /*22af0*/  VIADD R2, R6, 0x38890 ;  /* 0x0003889006027836 */ /* 0x000fe40000000000 */
[----:B------:R-:W-:-:S07]  /*22b00*/  VIADD R8, R4, 0x24400 ;  /* 0x0002440004087836 */ /* 0x000fce0000000000 */
.L_x_915:
        /* <DEDUP_REMOVED lines=16> */
.L_x_916:
        /* <DEDUP_REMOVED lines=16> */
.L_x_917:
        /* <DEDUP_REMOVED lines=16> */
.L_x_918:
        /* <DEDUP_REMOVED lines=13> */
.L_x_1079:
[----:B------:R-:W-:Y:S05]  /*22ee0*/  BSYNC B2 ;  /* 0x0000000000027941 */ /* 0x000fea0003800000 */
.L_x_919:
        /* <DEDUP_REMOVED lines=10> */
.L_x_922:
[----:B------:R-:W-:Y:S05]  /*22f90*/  BSYNC B2 ;  /* 0x0000000000027941 */ /* 0x000fea0003800000 */
.L_x_921:
[----:B------:R-:W-:Y:S01]  /*22fa0*/  R2UR UR10, R11 ;  /* 0x000000000b0a72ca */ /* 0x000fe200000e0000 */
[----:B------:R-:W-:Y:S01]  /*22fb0*/  UIADD3 UR4, UP0, UR38, 0x670, URZ ;  /* 0x0000067026047890 */ /* 0x000fe2000ff1e03f */
[----:B------:R-:W-:Y:S01]  /*22fc0*/  R2UR UR6, R12 ;  /* 0x000000000c0672ca */ /* 0x000fe200000e0000 */
[----:B012---:R-:W-:Y:S01]  /*22fd0*/  VIADD R6, R6, 0x388b0 ;  /* 0x000388b006067836 */ /* 0x007fe20000000000 */
[----:B------:R-:W-:Y:S01]  /*22fe0*/  R2UR UR7, R13 ;  /* 0x000000000d0772ca */ /* 0x000fe200000e0000 */
[----:B------:R-:W-:Y:S01]  /*22ff0*/  VIADD R2, R4, 0x400 ;  /* 0x0000040004027836 */ /* 0x000fe20000000000 */
[----:B------:R-:W-:Y:S01]  /*23000*/  PLOP3.LUT P0, PT, PT, PT, PT, 0x80, 0x0 ;  /* 0x000000000000781c */ /* 0x000fe20003f0f070 */
[----:B------:R-:W-:-:S12]  /*23010*/  UIADD3.X UR5, URZ, UR39, URZ, UP0, !UPT ;  /* 0x000000273f057290 */ /* 0x000fd800087fe43f */
.L_x_923:
        /* <DEDUP_REMOVED lines=15> */
.L_x_924:
        /* <DEDUP_REMOVED lines=15> */
.L_x_925:
        /* <DEDUP_REMOVED lines=15> */
.L_x_926:
        /* <DEDUP_REMOVED lines=10> */
.L_x_910:
[----:B------:R-:W-:Y:S05]  /*23390*/  BSYNC B1 ;  /* 0x0000000000017941 */ /* 0x000fea0003800000 */
.L_x_909:
[----:B------:R-:W2:Y:S04]  /*233a0*/  LDL.LU R2, [R1+0x20] ;  /* 0x0000200001027983 */ /* 0x000ea80000300800 */
[----:B------:R-:W3:Y:S01]  /*233b0*/  LDL.LU R5, [R1+0x24] ;  /* 0x0000240001057983 */ /* 0x000ee20000300800 */
[----:B--2---:R-:W-:-:S05]  /*233c0*/  VIADD R2, R2, 0x1 ;  /* 0x0000000102027836 */ /* 0x004fca0000000000 */
[----:B------:R-:W-:-:S04]  /*233d0*/  ISETP.NE.AND P0, PT, R2, 0x2, PT ;  /* 0x000000020200780c */ /* 0x000fc80003f05270 */
[----:B0-----:R-:W-:Y:S02]  /*233e0*/  SEL R3, RZ, 0x1, P0 ;  /* 0x00000001ff037807 */ /* 0x001fe40000000000 */
[----:B------:R-:W-:Y:S02]  /*233f0*/  SEL R2, R2, RZ, P0 ;  /* 0x000000ff02027207 */ /* 0x000fe40000000000 */
[----:B---3--:R-:W-:Y:S02]  /*23400*/  LOP3.LUT R5, R5, R3, RZ, 0x3c, !PT ;  /* 0x0000000305057212 */ /* 0x008fe400078e3cff */
[C---:B------:R-:W-:Y:S01]  /*23410*/  ISETP.GT.AND P0, PT, R7.reuse, R9, PT ;  /* 0x000000090700720c */ /* 0x040fe20003f04270 */
[----:B------:R-:W-:Y:S02]  /*23420*/  VIADD R7, R7, 0xffffffff ;  /* 0xffffffff07077836 */ /* 0x000fe40000000000 */
[----:B------:R1:W-:Y:S04]  /*23430*/  STL [R1+0x24], R5 ;  /* 0x0000240501007387 */ /* 0x0003e80000100800 */
[----:B------:R1:W-:Y:S06]  /*23440*/  STL [R1+0x20], R2 ;  /* 0x0000200201007387 */ /* 0x0003ec0000100800 */
[----:B------:R-:W-:Y:S05]  /*23450*/  @P0 BRA `(.L_x_927) ;  /* 0xfffffff400180947 */ /* 0x000fea000383ffff */
.L_x_885:
[----:B------:R-:W-:Y:S05]  /*23460*/  BSYNC B0 ;  /* 0x0000000000007941 */ /* 0x000fea0003800000 */
.L_x_884:
[----:B-1----:R-:W2:Y:S01]  /*23470*/  LDL R2, [R1+0x4c] ;  /* 0x00004c0001027983 */ /* 0x002ea20000100800 */
[----:B------:R-:W-:Y:S05]  /*23480*/  @!P5 WARPSYNC.ALL ;  /* 0x000000000000d948 */ /* 0x000fea0003800000 */
[----:B------:R-:W-:Y:S01]  /*23490*/  BSSY B7, `(.L_x_928) ;  /* 0x0000504000077945 */ /* 0x000fe20003800000 */
[----:B------:R-:W-:Y:S01]  /*234a0*/  @!P5 BAR.SYNC.DEFER_BLOCKING 0xc, 0x180 ;  /* 0x030600000000db1d */ /* 0x000fe20000010000 */
[----:B--2---:R-:W-:-:S13]  /*234b0*/  ISETP.GT.AND P0, PT, R2, RZ, PT ;  /* 0x000000ff0200720c */ /* 0x004fda0003f04270 */
[----:B------:R-:W-:Y:S05]  /*234c0*/  @P0 BRA `(.L_x_929) ;  /* 0x0000000000480947 */ /* 0x000fea0003800000 */
[----:B------:R-:W1:Y:S02]  /*234d0*/  S2R R2, SR_TID.X ;  /* 0x0000000000027919 */ /* 0x000e640000002100 */
[----:B-1----:R-:W-:-:S04]  /*234e0*/  LOP3.LUT R2, R2, 0x7f, RZ, 0xc0, !PT ;  /* 0x0000007f02027812 */ /* 0x002fc800078ec0ff */
[----:B------:R-:W-:-:S13]  /*234f0*/  ISETP.NE.AND P1, PT, R2, RZ, PT ;  /* 0x000000ff0200720c */ /* 0x000fda0003f25270 */
[----:B------:R-:W-:Y:S05]  /*23500*/  @P1 BRA `(.L_x_930) ;  /* 0x0000004c00f01947 */ /* 0x000fea0003800000 */
[----:B0-----:R-:W0:Y:S01]  /*23510*/  S2R R3, SR_LANEID ;  /* 0x0000000000037919 */ /* 0x001e220000000000 */
[----:B------:R-:W-:Y:S01]  /*23520*/  VOTEU.ANY UR4, UPT, PT ;  /* 0x0000000000047886 */ /* 0x000fe200038e0100 */
[----:B------:R-:W1:Y:S01]  /*23530*/  LDC.64 R4, c[0x0][0xc60] ;  /* 0x00031800ff047b82 */ /* 0x000e620000000a00 */
[----:B------:R-:W0:Y:S01]  /*23540*/  FLO.U32 R0, UR4 ;  /* 0x0000000400007d00 */ /* 0x000e2200080e0000 */
[----:B------:R-:W-:-:S07]  /*23550*/  ULDC.64 UR6, c[0x0][0x208] ;  /* 0x0000820000067ab9 */ /* 0x000fce0000000a00 */
[----:B------:R-:W1:Y:S01]  /*23560*/  POPC R2, UR4 ;  /* 0x0000000400027d09 */ /* 0x000e620008000000 */
[----:B0-----:R-:W-:-:S13]  /*23570*/  ISETP.EQ.U32.AND P0, PT, R0, R3, PT ;  /* 0x000000030000720c */ /* 0x001fda0003f02070 */
[----:B-1----:R-:W2:Y:S01]  /*23580*/  @P0 ATOMG.E.ADD.STRONG.GPU PT, R5, desc[UR6][R4.64], R2 ;  /* 0x00000002040509a8 */ /* 0x002ea200081ee1c6 */
[----:B------:R-:W0:Y:S02]  /*23590*/  S2R R3, SR_LTMASK ;  /* 0x0000000000037919 */ /* 0x000e240000003900 */
[----:B0-----:R-:W-:-:S06]  /*235a0*/  LOP3.LUT R3, R3, UR4, RZ, 0xc0, !PT ;  /* 0x0000000403037c12 */ /* 0x001fcc000f8ec0ff */
[----:B------:R-:W0:Y:S01]  /*235b0*/  POPC R3, R3 ;  /* 0x0000000300037309 */ /* 0x000e220000000000 */
[----:B--2---:R-:W0:Y:S02]  /*235c0*/  SHFL.IDX PT, R0, R5, R0, 0x1f ;  /* 0x00001f0005007589 */ /* 0x004e2400000e0000 */
[----:B0-----:R-:W-:Y:S01]  /*235d0*/  IADD3 R16, R0, UR36, R3 ;  /* 0x0000002400107c10 */ /* 0x001fe2000fffe003 */
[----:B------:R-:W-:Y:S06]  /*235e0*/  BRA `(.L_x_930) ;  /* 0x0000004c00b87947 */ /* 0x000fec0003800000 */
.L_x_929:
[----:B------:R-:W2:Y:S01]  /*235f0*/  LDL R0, [R1+0x4] ;  /* 0x0000040001007983 */ /* 0x000ea20000100800 */
[----:B------:R-:W-:Y:S01]  /*23600*/  BSSY B6, `(.L_x_931) ;  /* 0x0000014000067945 */ /* 0x000fe20003800000 */
[----:B--2---:R-:W-:-:S05]  /*23610*/  VIADD R0, R0, 0x24400 ;  /* 0x0002440000007836 */ /* 0x004fca0000000000 */
[----:B------:R-:W-:-:S13]  /*23620*/  LOP3.LUT P0, RZ, R0, 0x3ff, RZ, 0xc0, !PT ;  /* 0x000003ff00ff7812 */ /* 0x000fda000780c0ff */
        /* <DEDUP_REMOVED lines=16> */
[----:B0-----:R-:W-:Y:S05]  /*23730*/  CALL.ABS.NOINC R2 ;  /* 0x0000000002007343 */ /* 0x001fea0003c00000 */
.L_x_932:
[----:B------:R-:W-:Y:S05]  /*23740*/  BSYNC B6 ;  /* 0x0000000000067941 */ /* 0x000fea0003800000 */
.L_x_931:
        /* <DEDUP_REMOVED lines=9> */
[----:B0-----:R0:W1:Y:S01]  /*237e0*/  LDC.64 R2, c[0x4][R0] ;  /* 0x0100000000027b82 */ /* 0x0010620000000a00 */
        /* <DEDUP_REMOVED lines=11> */
.L_x_935:
[----:B------:R-:W-:Y:S01]  /*238a0*/  MOV R2, 0x0 ;  /* 0x0000000000027802 */ /* 0x000fe20000000f00 */
[----:B------:R-:W-:Y:S01]  /*238b0*/  ULDC.64 UR4, c[0x4][0x1b8] ;  /* 0x01006e0000047ab9 */ /* 0x000fe20000000a00 */
[----:B------:R-:W-:Y:S01]  /*238c0*/  ULDC.64 UR6, c[0x4][0x1c0] ;  /* 0x0100700000067ab9 */ /* 0x000fe20000000a00 */
[----:B------:R-:W-:Y:S01]  /*238d0*/  ULDC.64 UR8, c[0x4][0x128] ;  /* 0x01004a0000087ab9 */ /* 0x000fe20000000a00 */
[----:B------:R-:W-:Y:S02]  /*238e0*/  IMAD.U32 R4, RZ, RZ, UR4 ;  /* 0x00000004ff047e24 */ /* 0x000fe4000f8e00ff */
        /* <DEDUP_REMOVED lines=11> */
.L_x_934:
[----:B------:R-:W-:Y:S05]  /*239a0*/  BSYNC B6 ;  /* 0x0000000000067941 */ /* 0x000fea0003800000 */
.L_x_933:
[----:B------:R-:W2:Y:S01]  /*239b0*/  LDL.LU R2, [R1] ;  /* 0x0000000001027983 */ /* 0x000ea20000300800 */
[----:B------:R-:W-:-:S03]  /*239c0*/  ULDC.64 UR4, c[0x0][0x9f8] ;  /* 0x00027e0000047ab9 */ /* 0x000fc60000000a00 */
[----:B0-----:R-:W3:Y:S04]  /*239d0*/  LDL.LU R4, [R1+0x28] ;  /* 0x0000280001047983 */ /* 0x001ee80000300800 */
[----:B------:R-:W4:Y:S01]  /*239e0*/  LDL R7, [R1+0x10] ;  /* 0x0000100001077983 */ /* 0x000f220000100800 */
[----:B------:R-:W-:Y:S01]  /*239f0*/  ISETP.NE.U32.AND P0, PT, RZ, UR4, PT ;  /* 0x00000004ff007c0c */ /* 0x000fe2000bf05070 */
[----:B------:R-:W-:Y:S02]  /*23a00*/  ULDC.64 UR6, c[0x0][0x208] ;  /* 0x0000820000067ab9 */ /* 0x000fe40000000a00 */
[----:B------:R-:W5:Y:S01]  /*23a10*/  LDL R0, [R1+0x38] ;  /* 0x0000380001007983 */ /* 0x000f620000100800 */
[----:B------:R-:W-:-:S13]  /*23a20*/  ISETP.NE.AND.EX P0, PT, RZ, UR5, PT, P0 ;  /* 0x00000005ff007c0c */ /* 0x000fda000bf05300 */
[----:B--2---:R-:W-:-:S04]  /*23a30*/  @P0 IADD3 R2, P1, R2, UR4, RZ ;  /* 0x0000000402020c10 */ /* 0x004fc8000ff3e0ff */
[----:B---3--:R-:W-:Y:S01]  /*23a40*/  @P0 IADD3.X R3, R4, UR5, RZ, P1, !PT ;  /* 0x0000000504030c10 */ /* 0x008fe20008ffe4ff */
[----:B------:R-:W-:-:S04]  /*23a50*/  ULDC.64 UR4, c[0x0][0xa08] ;  /* 0x0002820000047ab9 */ /* 0x000fc80000000a00 */
[----:B----4-:R0:W2:Y:S01]  /*23a60*/  @P0 LDG.E R7, desc[UR6][R2.64] ;  /* 0x0000000602070981 */ /* 0x0100a2000c1e1900 */
[----:B-----5:R-:W-:Y:S01]  /*23a70*/  VIADD R9, R0, 0xffffffff ;  /* 0xffffffff00097836 */ /* 0x020fe20000000000 */
[----:B0-----:R-:W0:Y:S01]  /*23a80*/  LDC.64 R2, c[0x0][0x418] ;  /* 0x00010600ff027b82 */ /* 0x001e220000000a00 */
[----:B--2---:R-:W-:Y:S01]  /*23a90*/  SHF.R.S32.HI R8, RZ, 0x1f, R7 ;  /* 0x0000001fff087819 */ /* 0x004fe20000011407 */
[----:B------:R1:W-:Y:S04]  /*23aa0*/  @P0 STL [R1+0x10], R7 ;  /* 0x0000100701000387 */ /* 0x0003e80000100800 */
[----:B------:R1:W-:Y:S04]  /*23ab0*/  STL [R1+0x3c], R9 ;  /* 0x00003c0901007387 */ /* 0x0003e80000100800 */
[----:B------:R1:W-:Y:S01]  /*23ac0*/  STL [R1+0x28], R8 ;  /* 0x0000280801007387 */ /* 0x0003e20000100800 */
[----:B0-----:R-:W-:Y:S01]  /*23ad0*/  LOP3.LUT P0, RZ, R2, UR4, RZ, 0xfc, !PT ;  /* 0x0000000402ff7c12 */ /* 0x001fe2000f80fcff */
[----:B------:R-:W-:-:S03]  /*23ae0*/  UMOV UR4, 0xffffffff ;  /* 0xffffffff00047882 */ /* 0x000fc60000000000 */
[----:B------:R-:W-:-:S04]  /*23af0*/  LOP3.LUT P0, RZ, R3, UR5, RZ, 0xfc, P0 ;  /* 0x0000000503ff7c12 */ /* 0x000fc8000800fcff */
[----:B------:R-:W-:Y:S01]  /*23b00*/  SEL R0, R7, RZ, !P0 ;  /* 0x000000ff07007207 */ /* 0x000fe20004000000 */
[----:B-1----:R-:W-:Y:S08]  /*23b10*/  BRA.DIV UR4, `(.L_x_936) ;  /* 0x00000062045c7947 */ /* 0x002ff0000b800000 */
[----:B------:R-:W0:Y:S02]  /*23b20*/  S2R R4, SR_TID.X ;  /* 0x0000000000047919 */ /* 0x000e240000002100 */
[----:B0-----:R-:W-:-:S04]  /*23b30*/  SHF.R.U32.HI R4, RZ, 0x5, R4 ;  /* 0x00000005ff047819 */ /* 0x001fc80000011604 */
[----:B------:R-:W-:-:S05]  /*23b40*/  LOP3.LUT R4, R4, 0x3, RZ, 0xc0, !PT ;  /* 0x0000000304047812 */ /* 0x000fca00078ec0ff */
[----:B------:R0:W1:Y:S02]  /*23b50*/  SHFL.IDX PT, R14, R4, RZ, 0x1f ;  /* 0x00001fff040e7589 */ /* 0x00006400000e0000 */
.L_x_1082:
[----:B0-----:R-:W2:Y:S01]  /*23b60*/  LDL.LU R4, [R1+0x8] ;  /* 0x0000080001047983 */ /* 0x001ea20000300800 */
[----:B------:R-:W-:Y:S02]  /*23b70*/  PLOP3.LUT P1, PT, PT, PT, PT, 0x8, 0x0 ;  /* 0x000000000000781c */ /* 0x000fe40003f2e170 */
[----:B-1----:R-:W-:Y:S01]  /*23b80*/  ISETP.NE.AND P0, PT, R14, RZ, PT ;  /* 0x000000ff0e00720c */ /* 0x002fe20003f05270 */
[----:B------:R0:W-:Y:S01]  /*23b90*/  STL [R1], R0 ;  /* 0x0000000001007387 */ /* 0x0001e20000100800 */
[----:B--2---:R-:W-:-:S09]  /*23ba0*/  LOP3.LUT R4, R4, 0xfffffffb, RZ, 0xc0, !PT ;  /* 0xfffffffb04047812 */ /* 0x004fd200078ec0ff */
[----:B------:R-:W-:-:S05]  /*23bb0*/  @P1 LOP3.LUT R4, R4, 0x4, RZ, 0xfc, !PT ;  /* 0x0000000404041812 */ /* 0x000fca00078efcff */
[----:B------:R0:W-:Y:S01]  /*23bc0*/  STL [R1+0x8], R4 ;  /* 0x0000080401007387 */ /* 0x0001e20000100800 */
[----:B------:R-:W-:Y:S05]  /*23bd0*/  @P0 BRA `(.L_x_937) ;  /* 0x00000004005c0947 */ /* 0x000fea0003800000 */
[----:B------:R-:W-:-:S03]  /*23be0*/  UMOV UR4, 0xffffffff ;  /* 0xffffffff00047882 */ /* 0x000fc60000000000 */
[----:B------:R-:W-:Y:S05]  /*23bf0*/  BRA.DIV UR4, `(.L_x_938) ;  /* 0x0000006204587947 */ /* 0x000fea000b800000 */
[----:B------:R-:W-:-:S13]  /*23c00*/  ELECT P6, URZ, PT ;  /* 0x00000000003f782f */ /* 0x000fda00038c0000 */
.L_x_1085:
[----:B------:R-:W-:Y:S05]  /*23c10*/  @!P6 BRA `(.L_x_937) ;  /* 0x00000004004ce947 */ /* 0x000fea0003800000 */
[----:B------:R1:W-:Y:S01]  /*23c20*/  STL [R1+0x18], R9 ;  /* 0x0000180901007387 */ /* 0x0003e20000100800 */
[----:B------:R-:W-:-:S04]  /*23c30*/  ISETP.NE.U32.AND P0, PT, R2, RZ, PT ;  /* 0x000000ff0200720c */ /* 0x000fc80003f05070 */
[----:B------:R-:W-:-:S13]  /*23c40*/  ISETP.NE.AND.EX P0, PT, R3, RZ, PT, P0 ;  /* 0x000000ff0300720c */ /* 0x000fda0003f05300 */
[----:B-1----:R-:W-:Y:S05]  /*23c50*/  @!P0 BRA `(.L_x_939) ;  /* 0x0000000000548947 */ /* 0x002fea0003800000 */
[----:B------:R-:W1:Y:S01]  /*23c60*/  LDC R6, c[0x0][0x43c] ;  /* 0x00010f00ff067b82 */ /* 0x000e620000000800 */
[----:B0-----:R-:W-:Y:S01]  /*23c70*/  IMAD.MOV.U32 R0, RZ, RZ, R9 ;  /* 0x000000ffff007224 */ /* 0x001fe200078e0009 */
[----:B------:R-:W-:Y:S01]  /*23c80*/  ULDC.64 UR4, c[0x0][0x428] ;  /* 0x00010a0000047ab9 */ /* 0x000fe20000000a00 */
[----:B------:R-:W-:Y:S01]  /*23c90*/  ULDC.64 UR6, c[0x0][0x208] ;  /* 0x0000820000067ab9 */ /* 0x000fe20000000a00 */
[----:B-1----:R-:W-:-:S13]  /*23ca0*/  ISETP.NE.AND P0, PT, R6, 0x1, PT ;  /* 0x000000010600780c */ /* 0x002fda0003f05270 */
[----:B------:R-:W0:Y:S02]  /*23cb0*/  @P0 LDC.64 R4, c[0x0][0x440] ;  /* 0x00011000ff040b82 */ /* 0x000e240000000a00 */
[----:B0-----:R-:W-:-:S05]  /*23cc0*/  @P0 IMAD.HI.U32 R4, R9, R4, RZ ;  /* 0x0000000409040227 */ /* 0x001fca00078e00ff */
        /* <DEDUP_REMOVED lines=8> */
[----:B0-----:R-:W-:-:S04]  /*23d50*/  IMAD R6, R8, UR4, RZ ;  /* 0x0000000408067c24 */ /* 0x001fc8000f8e02ff */
[----:B------:R-:W-:-:S04]  /*23d60*/  IMAD R0, R7, UR5, R6 ;  /* 0x0000000507007c24 */ /* 0x000fc8000f8e0206 */
[----:B------:R-:W-:-:S05]  /*23d70*/  IMAD.IADD R0, R5, 0x1, R0 ;  /* 0x0000000105007824 */ /* 0x000fca00078e0200 */
[----:B------:R-:W-:-:S05]  /*23d80*/  LEA.HI.X R3, R4, R3, R0, 0x2, P0 ;  /* 0x0000000304037211 */ /* 0x000fca00000f1400 */
[----:B------:R-:W2:Y:S04]  /*23d90*/  LDG.E R0, desc[UR6][R2.64] ;  /* 0x0000000602007981 */ /* 0x000ea8000c1e1900 */
[----:B--2---:R1:W-:Y:S02]  /*23da0*/  STL [R1], R0 ;  /* 0x0000000001007387 */ /* 0x0043e40000100800 */
.L_x_939:
[----:B------:R-:W2:Y:S04]  /*23db0*/  LDL R7, [R1+0x4] ;  /* 0x0000040001077983 */ /* 0x000ea80000100800 */
[----:B01----:R-:W2:Y:S04]  /*23dc0*/  LDL R0, [R1+0xc] ;  /* 0x00000c0001007983 */ /* 0x003ea80000100800 */
[----:B------:R-:W3:Y:S01]  /*23dd0*/  LDL R2, [R1+0x14] ;  /* 0x0000140001027983 */ /* 0x000ee20000100800 */
[----:B--2---:R-:W-:Y:S01]  /*23de0*/  IMAD R0, R0, 0x8, R7 ;  /* 0x0000000800007824 */ /* 0x004fe200078e0207 */
[----:B---3--:R-:W-:-:S04]  /*23df0*/  SHF.L.U32 R2, R2, 0x1f, RZ ;  /* 0x0000001f02027819 */ /* 0x008fc800000006ff */
[----:B------:R-:W0:Y:S02]  /*23e00*/  SYNCS.PHASECHK.TRANS64.TRYWAIT P0, [R0+URZ+0x38840], R2 ;  /* 0x03884002000075a7 */ /* 0x000e24000800017f */
[----:B0-----:R-:W-:Y:S05]  /*23e10*/  @!P0 BRA `(.L_x_940) ;  /* 0x0000005c00f08947 */ /* 0x001fea0003800000 */
.L_x_1086:
[----:B------:R1:W5:Y:S01]  /*23e20*/  LDL R3, [R1+0x8] ;  /* 0x0000080001037983 */ /* 0x0003620000100800 */
[----:B------:R-:W2:Y:S02]  /*23e30*/  S2R R4, SR_TID.X ;  /* 0x0000000000047919 */ /* 0x000ea40000002100 */
[----:B--2---:R-:W-:-:S04]  /*23e40*/  LOP3.LUT R4, R4, 0x7f, RZ, 0xc0, !PT ;  /* 0x0000007f04047812 */ /* 0x004fc800078ec0ff */
[----:B------:R-:W-:-:S13]  /*23e50*/  ISETP.NE.AND P0, PT, R4, RZ, PT ;  /* 0x000000ff0400720c */ /* 0x000fda0003f05270 */
[----:B-1----:R-:W-:Y:S05]  /*23e60*/  @P0 BRA `(.L_x_941) ;  /* 0x0000000000140947 */ /* 0x002fea0003800000 */
[----:B-----5:R-:W-:Y:S01]  /*23e70*/  LOP3.LUT P1, RZ, R3, 0x1, RZ, 0xc0, !PT ;  /* 0x0000000103ff7812 */ /* 0x020fe2000782c0ff */
[----:B0-----:R-:W-:-:S04]  /*23e80*/  IMAD.MOV.U32 R2, RZ, RZ, 0xa000 ;  /* 0x0000a000ff027424 */ /* 0x001fc800078e00ff */
[----:B------:R1:W-:Y:S08]  /*23e90*/  SYNCS.ARRIVE.TRANS64 RZ, [R0+URZ+0x38830], R2 ;  /* 0x0388300200ff79a7 */ /* 0x0003f0000800003f */
[----:B------:R-:W-:Y:S05]  /*23ea0*/  @!P1 BRA `(.L_x_941) ;  /* 0x0000000000049947 */ /* 0x000fea0003800000 */
[----:B------:R-:W-:Y:S01]  /*23eb0*/  BPT.TRAP 0x1 ;  /* 0x000000040000795c */ /* 0x000fe20000300000 */
.L_x_941:
[----:B------:R-:W2:Y:S04]  /*23ec0*/  LDL R7, [R1+0x4] ;  /* 0x0000040001077983 */ /* 0x000ea80000100800 */
[----:B------:R-:W2:Y:S04]  /*23ed0*/  LDL R6, [R1+0xc] ;  /* 0x00000c0001067983 */ /* 0x000ea80000100800 */
[----:B------:R-:W3:Y:S04]  /*23ee0*/  LDL R5, [R1+0x18] ;  /* 0x0000180001057983 */ /* 0x000ee80000100800 */
[----:B------:R-:W4:Y:S04]  /*23ef0*/  LDL R4, [R1+0x1c] ;  /* 0x00001c0001047983 */ /* 0x000f280000100800 */
[----:B01----:R-:W4:Y:S01]  /*23f00*/  LDL R2, [R1] ;  /* 0x0000000001027983 */ /* 0x003f220000100800 */
[----:B------:R-:W-:Y:S01]  /*23f10*/  R2UR UR9, R0 ;  /* 0x00000000000972ca */ /* 0x000fe200000e0000 */
[----:B------:R-:W-:Y:S01]  /*23f20*/  UIADD3 UR4, UP0, UR38, 0x370, URZ ;  /* 0x0000037026047890 */ /* 0x000fe2000ff1e03f */
[----:B------:R-:W-:Y:S01]  /*23f30*/  R2UR UR12, R18 ;  /* 0x00000000120c72ca */ /* 0x000fe200000e0000 */
[----:B------:R-:W-:Y:S01]  /*23f40*/  UMOV UR10, URZ ;  /* 0x0000003f000a7c82 */ /* 0x000fe20008000000 */
[----:B------:R-:W-:Y:S01]  /*23f50*/  PLOP3.LUT P0, PT, PT, PT, PT, 0x80, 0x0 ;  /* 0x000000000000781c */ /* 0x000fe20003f0f070 */
[----:B------:R-:W-:Y:S01]  /*23f60*/  UMOV UR6, 0x0 ;  /* 0x0000000000067882 */ /* 0x000fe20000000000 */
[----:B------:R-:W-:Y:S01]  /*23f70*/  UMOV UR7, 0x14f00000 ;  /* 0x14f0000000077882 */ /* 0x000fe20000000000 */
[----:B------:R-:W-:Y:S01]  /*23f80*/  UMOV UR17, 0x40 ;  /* 0x0000004000117882 */ /* 0x000fe20000000000 */
[----:B-----5:R-:W-:-:S05]  /*23f90*/  LOP3.LUT R3, R3, 0xfffffffb, RZ, 0xc0, !PT ;  /* 0xfffffffb03037812 */ /* 0x020fca00078ec0ff */
[----:B------:R-:W-:-:S04]  /*23fa0*/  UIADD3 UR9, UR9, 0x38830, URZ ;  /* 0x0003883009097890 */ /* 0x000fc8000fffe03f */
[----:B------:R-:W-:-:S05]  /*23fb0*/  @P0 LOP3.LUT R3, R3, 0x4, RZ, 0xfc, !PT ;  /* 0x0000000403030812 */ /* 0x000fca00078efcff */
[----:B------:R1:W-:Y:S01]  /*23fc0*/  STL [R1+0x8], R3 ;  /* 0x0000080301007387 */ /* 0x0003e20000100800 */
[----:B--2---:R-:W-:Y:S01]  /*23fd0*/  IMAD R0, R6, 0xa000, R7 ;  /* 0x0000a00006007824 */ /* 0x004fe200078e0207 */
[----:B---3--:R-:W-:-:S04]  /*23fe0*/  R2UR UR11, R5 ;  /* 0x00000000050b72ca */ /* 0x008fc800000e0000 */
[----:B------:R-:W-:Y:S02]  /*23ff0*/  R2UR UR14, R0 ;  /* 0x00000000000e72ca */ /* 0x000fe400000e0000 */
[----:B----4-:R-:W-:Y:S02]  /*24000*/  R2UR UR5, R4 ;  /* 0x00000000040572ca */ /* 0x010fe400000e0000 */
[----:B------:R-:W-:-:S09]  /*24010*/  R2UR UR13, R2 ;  /* 0x00000000020d72ca */ /* 0x000fd200000e0000 */
[----:B------:R-:W-:Y:S02]  /*24020*/  UIADD3 UR8, UR14, 0x24400, URZ ;  /* 0x000244000e087890 */ /* 0x000fe4000fffe03f */
[----:B------:R-:W-:Y:S02]  /*24030*/  UIMAD UR11, UR11, 0x50, UR5 ;  /* 0x000000500b0b78a4 */ /* 0x000fe4000f8e0205 */
[----:B------:R-:W-:Y:S02]  /*24040*/  UIADD3.X UR5, URZ, UR39, URZ, UP0, !UPT ;  /* 0x000000273f057290 */ /* 0x000fe400087fe43f */
[----:B------:R-:W-:Y:S02]  /*24050*/  UIADD3 UR15, UR14, 0x26c00, URZ ;  /* 0x00026c000e0f7890 */ /* 0x000fe4000fffe03f */
[----:B------:R-:W-:Y:S02]  /*24060*/  UIADD3 UR16, UR14, 0x29400, URZ ;  /* 0x000294000e107890 */ /* 0x000fe4000fffe03f */
[----:B------:R-:W-:-:S03]  /*24070*/  UIADD3 UR14, UR14, 0x2bc00, URZ ;  /* 0x0002bc000e0e7890 */ /* 0x000fc6000fffe03f */
[----:B------:R0:W-:Y:S02]  /*24080*/  UTMALDG.4D [UR8], [UR4], desc[UR6] ;  /* 0x00000608040075b4 */ /* 0x0001e40008019000 */
[----:B0-----:R-:W-:Y:S01]  /*24090*/  UMOV UR8, UR15 ;  /* 0x0000000f00087c82 */ /* 0x001fe20008000000 */
[----:B------:R-:W-:Y:S01]  /*240a0*/  UMOV UR10, UR17 ;  /* 0x00000011000a7c82 */ /* 0x000fe20008000000 */
[----:B------:R-:W-:Y:S01]  /*240b0*/  UMOV UR15, 0x80 ;  /* 0x00000080000f7882 */ /* 0x000fe20000000000 */
[----:B------:R0:W-:Y:S02]  /*240c0*/  UTMALDG.4D [UR8], [UR4], desc[UR6] ;  /* 0x00000608040075b4 */ /* 0x0001e40008019000 */
[----:B0-----:R-:W-:Y:S01]  /*240d0*/  UMOV UR8, UR16 ;  /* 0x0000001000087c82 */ /* 0x001fe20008000000 */
[----:B------:R-:W-:Y:S01]  /*240e0*/  UMOV UR10, UR15 ;  /* 0x0000000f000a7c82 */ /* 0x000fe20008000000 */
[----:B------:R-:W-:Y:S01]  /*240f0*/  UMOV UR15, 0xc0 ;  /* 0x000000c0000f7882 */ /* 0x000fe20000000000 */
[----:B------:R0:W-:Y:S02]  /*24100*/  UTMALDG.4D [UR8], [UR4], desc[UR6] ;  /* 0x00000608040075b4 */ /* 0x0001e40008019000 */
[----:B0-----:R-:W-:Y:S01]  /*24110*/  UMOV UR8, UR14 ;  /* 0x0000000e00087c82 */ /* 0x001fe20008000000 */
[----:B------:R-:W-:-:S02]  /*24120*/  UMOV UR10, UR15 ;  /* 0x0000000f000a7c82 */ /* 0x000fc40008000000 */
[----:B------:R1:W-:Y:S02]  /*24130*/  UTMALDG.4D [UR8], [UR4], desc[UR6] ;  /* 0x00000608040075b4 */ /* 0x0003e40008019000 */
[----:B-1----:R-:W-:Y:S01]  /*24140*/  NOP ;  /* 0x0000000000007918 */ /* 0x002fe20000000000 */
.L_x_937:
[----:B------:R-:W2:Y:S04]  /*24150*/  LDL R2, [R1+0x4] ;  /* 0x0000040001027983 */ /* 0x000ea80000100800 */
[----:B------:R-:W3:Y:S04]  /*24160*/  LDL.LU R3, [R1+0x40] ;  /* 0x0000400001037983 */ /* 0x000ee80000300800 */
[----:B------:R-:W4:Y:S04]  /*24170*/  LDL.LU R5, [R1+0x34] ;  /* 0x0000340001057983 */ /* 0x000f280000300800 */
[----:B0-----:R-:W5:Y:S01]  /*24180*/  LDL.LU R4, [R1+0x48] ;  /* 0x0000480001047983 */ /* 0x001f620000300800 */
[----:B------:R-:W-:Y:S05]  /*24190*/  WARPSYNC.ALL ;  /* 0x0000000000007948 */ /* 0x000fea0003800000 */
[----:B------:R-:W-:Y:S01]  /*241a0*/  ULDC.64 UR4, c[0x0][0x298] ;  /* 0x0000a60000047ab9 */ /* 0x000fe20000000a00 */
[----:B------:R-:W-:Y:S01]  /*241b0*/  ULDC.64 UR6, c[0x0][0xa00] ;  /* 0x0002800000067ab9 */ /* 0x000fe20000000a00 */
[----:B------:R-:W-:Y:S01]  /*241c0*/  BSSY B6, `(.L_x_942) ;  /* 0x0000024000067945 */ /* 0x000fe20003800000 */
[----:B------:R-:W-:Y:S01]  /*241d0*/  BAR.SYNC.DEFER_BLOCKING 0x8, 0x180 ;  /* 0x0206000000007b1d */ /* 0x000fe20000010000 */
[----:B------:R-:W-:-:S04]  /*241e0*/  ISETP.NE.U32.AND P0, PT, RZ, UR6, PT ;  /* 0x00000006ff007c0c */ /* 0x000fc8000bf05070 */
[----:B------:R-:W-:Y:S01]  /*241f0*/  ISETP.NE.AND.EX P0, PT, RZ, UR7, PT, P0 ;  /* 0x00000007ff007c0c */ /* 0x000fe2000bf05300 */
[----:B--2---:R-:W-:Y:S01]  /*24200*/  VIADD R2, R2, 0x14400 ;  /* 0x0001440002027836 */ /* 0x004fe20000000000 */
[----:B---3--:R-:W-:-:S04]  /*24210*/  SHF.R.S32.HI R0, RZ, 0x1f, R3 ;  /* 0x0000001fff007819 */ /* 0x008fc80000011403 */
[----:B------:R-:W-:Y:S02]  /*24220*/  LOP3.LUT P1, RZ, R2, 0x3ff, RZ, 0xc0, !PT ;  /* 0x000003ff02ff7812 */ /* 0x000fe4000782c0ff */
[----:B----4-:R-:W-:Y:S01]  /*24230*/  SEL R5, R5, RZ, !P0 ;  /* 0x000000ff05057207 */ /* 0x010fe20004000000 */
[----:B------:R-:W-:Y:S01]  /*24240*/  IMAD R0, R0, UR4, RZ ;  /* 0x0000000400007c24 */ /* 0x000fe2000f8e02ff */
[----:B-----5:R-:W-:-:S03]  /*24250*/  SEL R4, R4, RZ, !P0 ;  /* 0x000000ff04047207 */ /* 0x020fc60004000000 */
[C---:B------:R-:W-:Y:S02]  /*24260*/  IMAD R0, R3.reuse, UR5, R0 ;  /* 0x0000000503007c24 */ /* 0x040fe4000f8e0200 */
[----:B------:R-:W-:-:S05]  /*24270*/  IMAD.WIDE.U32 R2, R3, UR4, RZ ;  /* 0x0000000403027c25 */ /* 0x000fca000f8e00ff */
[----:B------:R0:W-:Y:S04]  /*24280*/  STL.64 [R1+0x40], R2 ;  /* 0x0000400201007387 */ /* 0x0001e80000100a00 */
[----:B------:R1:W-:Y:S04]  /*24290*/  STL [R1+0x34], R5 ;  /* 0x0000340501007387 */ /* 0x0003e80000100800 */
[----:B------:R1:W-:Y:S01]  /*242a0*/  STL [R1+0x5c], R4 ;  /* 0x00005c0401007387 */ /* 0x0003e20000100800 */
[----:B0-----:R-:W-:Y:S01]  /*242b0*/  IMAD.IADD R2, R3, 0x1, R0 ;  /* 0x0000000103027824 */ /* 0x001fe200078e0200 */
[----:B------:R-:W-:-:S05]  /*242c0*/  SHF.R.S32.HI R0, RZ, 0x1f, R18 ;  /* 0x0000001fff007819 */ /* 0x000fca0000011412 */
[----:B------:R1:W-:Y:S04]  /*242d0*/  STL [R1+0x58], R0 ;  /* 0x0000580001007387 */ /* 0x0003e80000100800 */
[----:B------:R1:W-:Y:S01]  /*242e0*/  STL [R1+0x48], R2 ;  /* 0x0000480201007387 */ /* 0x0003e20000100800 */
[----:B------:R-:W-:Y:S05]  /*242f0*/  @!P1 BRA `(.L_x_943) ;  /* 0x0000000000409947 */ /* 0x000fea0003800000 */
[----:B-1----:R-:W-:Y:S01]  /*24300*/  MOV R2, 0x0 ;  /* 0x0000000000027802 */ /* 0x002fe20000000f00 */
[----:B------:R-:W-:Y:S01]  /*24310*/  ULDC.64 UR4, c[0x4][0x1b8] ;  /* 0x01006e0000047ab9 */ /* 0x000fe20000000a00 */
[----:B------:R-:W-:Y:S01]  /*24320*/  ULDC.64 UR6, c[0x4][0x1c0] ;  /* 0x0100700000067ab9 */ /* 0x000fe20000000a00 */
[----:B------:R-:W-:Y:S01]  /*24330*/  ULDC.64 UR8, c[0x4][0x130] ;  /* 0x01004c0000087ab9 */ /* 0x000fe20000000a00 */
[----:B------:R-:W-:Y:S01]  /*24340*/  IMAD.U32 R4, RZ, RZ, UR4 ;  /* 0x00000004ff047e24 */ /* 0x000fe2000f8e00ff */
[----:B------:R-:W-:Y:S01]  /*24350*/  MOV R10, UR8 ;  /* 0x00000008000a7c02 */ /* 0x000fe20008000f00 */
[----:B------:R-:W0:Y:S01]  /*24360*/  LDC.64 R2, c[0x4][R2] ;  /* 0x0100000002027b82 */ /* 0x000e220000000a00 */
        /* <DEDUP_REMOVED lines=8> */
[----:B0-----:R-:W-:Y:S05]  /*243f0*/  CALL.ABS.NOINC R2 ;  /* 0x0000000002007343 */ /* 0x001fea0003c00000 */
.L_x_943:
[----:B------:R-:W-:Y:S05]  /*24400*/  BSYNC B6 ;  /* 0x0000000000067941 */ /* 0x000fea0003800000 */
.L_x_942:
[----:B------:R-:W2:Y:S01]  /*24410*/  LDL.LU R6, [R1+0x48] ;  /* 0x0000480001067983 */ /* 0x000ea20000300800 */
[----:B------:R-:W-:Y:S01]  /*24420*/  ULDC.64 UR4, c[0x0][0x2d8] ;  /* 0x0000b60000047ab9 */ /* 0x000fe20000000a00 */
[----:B------:R-:W0:Y:S02]  /*24430*/  LDC R7, c[0x0][0x448] ;  /* 0x00011200ff077b82 */ /* 0x000e240000000800 */
[----:B-1----:R-:W2:Y:S04]  /*24440*/  LDL.LU.64 R2, [R1+0x40] ;  /* 0x0000400001027983 */ /* 0x002ea80000300a00 */
[----:B------:R-:W3:Y:S04]  /*24450*/  LDL.LU R0, [R1+0x58] ;  /* 0x0000580001007983 */ /* 0x000ee80000300800 */
[----:B------:R-:W4:Y:S04]  /*24460*/  LDL.LU R5, [R1+0x5c] ;  /* 0x00005c0001057983 */ /* 0x000f280000300800 */
[----:B------:R-:W5:Y:S01]  /*24470*/  LDL.LU R4, [R1+0x34] ;  /* 0x0000340001047983 */ /* 0x000f620000300800 */
[----:B------:R-:W-:Y:S01]  /*24480*/  IMAD.SHL.U32 R17, R17, 0x80, RZ ;  /* 0x0000008011117824 */ /* 0x000fe200078e00ff */
[----:B------:R-:W1:Y:S01]  /*24490*/  S2R R9, SR_TID.X ;  /* 0x0000000000097919 */ /* 0x000e620000002100 */
[----:B------:R-:W1:Y:S01]  /*244a0*/  S2R R8, SR_TID.X ;  /* 0x0000000000087919 */ /* 0x000e620000002100 */
[----:B0-----:R-:W-:Y:S01]  /*244b0*/  ISETP.NE.AND P0, PT, R7, 0x1, PT ;  /* 0x000000010700780c */ /* 0x001fe20003f05270 */
[----:B------:R-:W0:Y:S01]  /*244c0*/  S2R R10, SR_TID.X ;  /* 0x00000000000a7919 */ /* 0x000e220000002100 */
[----:B-1----:R-:W-:-:S02]  /*244d0*/  IMAD.SHL.U32 R9, R9, 0x8, RZ ;  /* 0x0000000809097824 */ /* 0x002fc400078e00ff */
[----:B------:R-:W-:-:S03]  /*244e0*/  IMAD.SHL.U32 R8, R8, 0x8, RZ ;  /* 0x0000000808087824 */ /* 0x000fc600078e00ff */
[----:B------:R-:W-:Y:S02]  /*244f0*/  LOP3.LUT R9, R9, 0x38, RZ, 0xc0, !PT ;  /* 0x0000003809097812 */ /* 0x000fe400078ec0ff */
[----:B0-----:R-:W-:Y:S02]  /*24500*/  LOP3.LUT R10, R10, 0x7f, RZ, 0xc0, !PT ;  /* 0x0000007f0a0a7812 */ /* 0x001fe400078ec0ff */
[C---:B------:R-:W-:Y:S02]  /*24510*/  LOP3.LUT R12, R9.reuse, 0x40, RZ, 0xfc, !PT ;  /* 0x00000040090c7812 */ /* 0x040fe400078efcff */
[C---:B------:R-:W-:Y:S02]  /*24520*/  LOP3.LUT R11, R9.reuse, 0x80, RZ, 0xfc, !PT ;  /* 0x00000080090b7812 */ /* 0x040fe400078efcff */
[----:B------:R-:W-:Y:S02]  /*24530*/  LOP3.LUT R8, R8, 0x38, RZ, 0xc0, !PT ;  /* 0x0000003808087812 */ /* 0x000fe400078ec0ff */
[----:B------:R-:W-:-:S02]  /*24540*/  LOP3.LUT R9, R9, 0xc0, RZ, 0xfc, !PT ;  /* 0x000000c009097812 */ /* 0x000fc400078efcff */
[----:B------:R-:W-:Y:S01]  /*24550*/  SHF.R.U32.HI R10, RZ, 0x3, R10 ;  /* 0x00000003ff0a7819 */ /* 0x000fe2000001160a */
[----:B--2---:R-:W-:Y:S02]  /*24560*/  IMAD.MOV.U32 R3, RZ, RZ, R6 ;  /* 0x000000ffff037224 */ /* 0x004fe400078e0006 */
[----:B------:R-:W0:Y:S01]  /*24570*/  @P0 LDC R6, c[0x0][0x450] ;  /* 0x00011400ff060b82 */ /* 0x000e220000000800 */
[----:B---3--:R-:W-:Y:S02]  /*24580*/  IMAD R0, R0, UR4, RZ ;  /* 0x0000000400007c24 */ /* 0x008fe4000f8e02ff */
[----:B------:R-:W-:-:S04]  /*24590*/  IMAD.WIDE.U32 R2, R18, UR4, R2 ;  /* 0x0000000412027c25 */ /* 0x000fc8000f8e0002 */
[----:B------:R-:W-:Y:S01]  /*245a0*/  IMAD R0, R18, UR5, R0 ;  /* 0x0000000512007c24 */ /* 0x000fe2000f8e0200 */
[----:B------:R-:W-:-:S03]  /*245b0*/  ULDC.64 UR4, c[0x0][0x2e0] ;  /* 0x0000b80000047ab9 */ /* 0x000fc60000000a00 */
[----:B------:R-:W-:Y:S02]  /*245c0*/  IMAD.IADD R3, R3, 0x1, R0 ;  /* 0x0000000103037824 */ /* 0x000fe400078e0200 */
[----:B----4-:R-:W-:Y:S02]  /*245d0*/  IMAD R0, R5, UR4, RZ ;  /* 0x0000000405007c24 */ /* 0x010fe4000f8e02ff */
[----:B-----5:R-:W-:-:S04]  /*245e0*/  IMAD.WIDE.U32 R2, R4, UR4, R2 ;  /* 0x0000000404027c25 */ /* 0x020fc8000f8e0002 */
[----:B------:R-:W-:Y:S01]  /*245f0*/  IMAD R0, R4, UR5, R0 ;  /* 0x0000000504007c24 */ /* 0x000fe2000f8e0200 */
[----:B------:R-:W-:Y:S01]  /*24600*/  ULDC.64 UR4, c[0x0][0x2d0] ;  /* 0x0000b40000047ab9 */ /* 0x000fe20000000a00 */
[----:B------:R-:W1:Y:S02]  /*24610*/  S2R R4, SR_TID.X ;  /* 0x0000000000047919 */ /* 0x000e640000002100 */
[----:B------:R-:W-:Y:S01]  /*24620*/  IMAD.IADD R3, R3, 0x1, R0 ;  /* 0x0000000103037824 */ /* 0x000fe200078e0200 */
[----:B-1----:R-:W-:-:S04]  /*24630*/  LOP3.LUT R4, R4, 0x7f, RZ, 0xc0, !PT ;  /* 0x0000007f04047812 */ /* 0x002fc800078ec0ff */
[----:B------:R-:W-:Y:S02]  /*24640*/  SHF.R.U32.HI R5, RZ, 0x3, R4 ;  /* 0x00000003ff057819 */ /* 0x000fe40000011604 */
[----:B------:R-:W1:Y:S02]  /*24650*/  S2R R4, SR_TID.X ;  /* 0x0000000000047919 */ /* 0x000e640000002100 */
[----:B-1----:R-:W-:-:S05]  /*24660*/  IMAD.SHL.U32 R4, R4, 0x10, RZ ;  /* 0x0000001004047824 */ /* 0x002fca00078e00ff */
[----:B------:R-:W-:Y:S02]  /*24670*/  LOP3.LUT R4, R5, 0x70, R4, 0xf8, !PT ;  /* 0x0000007005047812 */ /* 0x000fe400078ef804 */
[----:B------:R-:W1:Y:S02]  /*24680*/  @P0 LDC R5, c[0x0][0x44c] ;  /* 0x00011300ff050b82 */ /* 0x000e640000000800 */
[----:B------:R-:W-:-:S05]  /*24690*/  LOP3.LUT R4, R4, R17, RZ, 0xfc, !PT ;  /* 0x0000001104047212 */ /* 0x000fca00078efcff */
[----:B------:R-:W-:Y:S02]  /*246a0*/  IMAD.MOV.U32 R0, RZ, RZ, R4 ;  /* 0x000000ffff007224 */ /* 0x000fe400078e0004 */
[----:B-1----:R-:W-:-:S05]  /*246b0*/  @P0 IMAD.HI.U32 R5, R4, R5, RZ ;  /* 0x0000000504050227 */ /* 0x002fca00078e00ff */
[----:B0-----:R-:W-:-:S05]  /*246c0*/  @P0 SHF.R.U32.HI R0, RZ, R6, R5 ;  /* 0x00000006ff000219 */ /* 0x001fca0000011605 */
        /* <DEDUP_REMOVED lines=10> */
[----:B------:R-:W-:-:S04]  /*24770*/  IMAD R0, R0, UR4, RZ ;  /* 0x0000000400007c24 */ /* 0x000fc8000f8e02ff */
[----:B------:R-:W-:Y:S01]  /*24780*/  IMAD R4, R4, UR5, R0 ;  /* 0x0000000504047c24 */ /* 0x000fe2000f8e0200 */
[----:B------:R-:W-:-:S03]  /*24790*/  ULDC.64 UR4, c[0x0][0x280] ;  /* 0x0000a00000047ab9 */ /* 0x000fc60000000a00 */
[----:B------:R-:W-:Y:S01]  /*247a0*/  IMAD.IADD R3, R3, 0x1, R4 ;  /* 0x0000000103037824 */ /* 0x000fe200078e0204 */
[----:B------:R-:W-:Y:S01]  /*247b0*/  LEA R4, P0, R2, UR4, 0x1 ;  /* 0x0000000402047c11 */ /* 0x000fe2000f8008ff */
        /* <DEDUP_REMOVED lines=8> */
[----:B------:R-:W2:Y:S04]  /*24840*/  LDL.LU R6, [R1+0x50] ;  /* 0x0000500001067983 */ /* 0x000ea80000300800 */
[----:B------:R-:W3:Y:S01]  /*24850*/  LDL R9, [R1+0x2c] ;  /* 0x00002c0001097983 */ /* 0x000ee20000100800 */
[----:B------:R-:W-:Y:S01]  /*24860*/  IMAD.IADD R0, R10, 0x1, R17 ;  /* 0x000000010a007824 */ /* 0x000fe200078e0211 */
[----:B------:R-:W-:Y:S02]  /*24870*/  ULDC.64 UR4, c[0x0][0x208] ;  /* 0x0000820000047ab9 */ /* 0x000fe40000000a00 */
[----:B------:R-:W-:Y:S01]  /*24880*/  SHFL.IDX PT, R5, R4, 0x1, 0x181f ;  /* 0x00381f0004057f89 */ /* 0x000fe200000e0000 */
[----:B--2---:R-:W-:-:S03]  /*24890*/  IMAD R2, R6, R7, RZ ;  /* 0x0000000706027224 */ /* 0x004fc600078e02ff */
[----:B------:R-:W0:Y:S02]  /*248a0*/  SHFL.IDX PT, R7, R4, RZ, 0x181f ;  /* 0x00181fff04077589 */ /* 0x000e2400000e0000 */
[----:B------:R-:W-:Y:S02]  /*248b0*/  ISETP.GE.AND P2, PT, R0, R2, PT ;  /* 0x000000020000720c */ /* 0x000fe40003f46270 */
[----:B------:R-:W1:Y:S11]  /*248c0*/  SHFL.IDX PT, R6, R3, RZ, 0x181f ;  /* 0x00181fff03067589 */ /* 0x000e7600000e0000 */
[----:B0-----:R-:W-:-:S05]  /*248d0*/  @!P2 LEA R7, P5, R8, R7, 0x1 ;  /* 0x000000070807a211 */ /* 0x001fca00078a08ff */
[----:B-1----:R-:W-:-:S05]  /*248e0*/  @!P2 IMAD.X R6, RZ, RZ, R6, P5 ;  /* 0x000000ffff06a224 */ /* 0x002fca00028e0606 */
[----:B------:R-:W-:-:S04]  /*248f0*/  @!P2 LOP3.LUT R7, R7, R6, RZ, 0x3c, !PT ;  /* 0x000000060707a212 */ /* 0x000fc800078e3cff */
[----:B------:R-:W-:-:S04]  /*24900*/  @!P2 LOP3.LUT R6, R7, R6, RZ, 0x3c, !PT ;  /* 0x000000060706a212 */ /* 0x000fc800078e3cff */
[----:B------:R-:W-:-:S05]  /*24910*/  @!P2 LOP3.LUT R7, R7, R6, RZ, 0x3c, !PT ;  /* 0x000000060707a212 */ /* 0x000fca00078e3cff */
[----:B---3--:R-:W-:Y:S04]  /*24920*/  @!P2 LDGSTS.E.BYPASS.LTC128B.128 [R9+0x14400], desc[UR4][R6.64], !P4 ;  /* 0x144000000609afae */ /* 0x008fe8000e101d44 */
[----:B------:R-:W-:Y:S04]  /*24930*/  @!P2 LDGSTS.E.BYPASS.LTC128B.128 [R9+0x18400], desc[UR4][R6.64+0x80], !P3 ;  /* 0x184000800609afae */ /* 0x000fe8000d901d44 */
[----:B------:R-:W-:Y:S04]  /*24940*/  @!P2 LDGSTS.E.BYPASS.LTC128B.128 [R9+0x1c400], desc[UR4][R6.64+0x100], !P0 ;  /* 0x1c4001000609afae */ /* 0x000fe8000c101d44 */
[----:B------:R0:W-:Y:S04]  /*24950*/  @!P2 LDGSTS.E.BYPASS.LTC128B.128 [R9+0x20400], desc[UR4][R6.64+0x180], !P1 ;  /* 0x204001800609afae */ /* 0x0001e8000c901d44 */
[----:B0-----:R-:W0:Y:S01]  /*24960*/  SHFL.IDX PT, R7, R3, 0x1, 0x181f ;  /* 0x00381f0003077f89 */ /* 0x001e2200000e0000 */
[----:B------:R-:W-:-:S05]  /*24970*/  VIADD R6, R0, 0x10 ;  /* 0x0000001000067836 */ /* 0x000fca0000000000 */
[----:B------:R-:W-:-:S13]  /*24980*/  ISETP.GE.AND P2, PT, R6, R2, PT ;  /* 0x000000020600720c */ /* 0x000fda0003f46270 */
[----:B------:R-:W-:-:S05]  /*24990*/  @!P2 LEA R5, P5, R8, R5, 0x1 ;  /* 0x000000050805a211 */ /* 0x000fca00078a08ff */
[----:B0-----:R-:W-:-:S04]  /*249a0*/  @!P2 IMAD.X R6, RZ, RZ, R7, P5 ;  /* 0x000000ffff06a224 */ /* 0x001fc800028e0607 */
[----:B------:R-:W-:Y:S02]  /*249b0*/  @!P2 IMAD.MOV.U32 R7, RZ, RZ, R6 ;  /* 0x000000ffff07a224 */ /* 0x000fe400078e0006 */
[----:B------:R-:W-:Y:S02]  /*249c0*/  @!P2 IMAD.MOV.U32 R6, RZ, RZ, R5 ;  /* 0x000000ffff06a224 */ /* 0x000fe400078e0005 */
[----:B------:R-:W0:Y:S04]  /*249d0*/  SHFL.IDX PT, R5, R4, 0x2, 0x181f ;  /* 0x00581f0004057f89 */ /* 0x000e2800000e0000 */
[----:B------:R-:W-:Y:S04]  /*249e0*/  @!P2 LDGSTS.E.BYPASS.LTC128B.128 [R9+0x14c00], desc[UR4][R6.64], !P4 ;  /* 0x14c000000609afae */ /* 0x000fe8000e101d44 */
[----:B------:R-:W-:Y:S04]  /*249f0*/  @!P2 LDGSTS.E.BYPASS.LTC128B.128 [R9+0x18c00], desc[UR4][R6.64+0x80], !P3 ;  /* 0x18c000800609afae */ /* 0x000fe8000d901d44 */
[----:B------:R-:W-:Y:S04]  /*24a00*/  @!P2 LDGSTS.E.BYPASS.LTC128B.128 [R9+0x1cc00], desc[UR4][R6.64+0x100], !P0 ;  /* 0x1cc001000609afae */ /* 0x000fe8000c101d44 */
[----:B------:R1:W-:Y:S04]  /*24a10*/  @!P2 LDGSTS.E.BYPASS.LTC128B.128 [R9+0x20c00], desc[UR4][R6.64+0x180], !P1 ;  /* 0x20c001800609afae */ /* 0x0003e8000c901d44 */
[----:B-1----:R-:W1:Y:S01]  /*24a20*/  SHFL.IDX PT, R7, R3, 0x2, 0x181f ;  /* 0x00581f0003077f89 */ /* 0x002e6200000e0000 */
[----:B------:R-:W-:-:S05]  /*24a30*/  VIADD R6, R0, 0x20 ;  /* 0x0000002000067836 */ /* 0x000fca0000000000 */
[----:B------:R-:W-:-:S13]  /*24a40*/  ISETP.GE.AND P2, PT, R6, R2, PT ;  /* 0x000000020600720c */ /* 0x000fda0003f46270 */
[----:B0-----:R-:W-:-:S05]  /*24a50*/  @!P2 LEA R5, P5, R8, R5, 0x1 ;  /* 0x000000050805a211 */ /* 0x001fca00078a08ff */
[----:B-1----:R-:W-:-:S04]  /*24a60*/  @!P2 IMAD.X R6, RZ, RZ, R7, P5 ;  /* 0x000000ffff06a224 */ /* 0x002fc800028e0607 */
        /* <DEDUP_REMOVED lines=50> */
[----:B------:R0:W1:Y:S04]  /*24d90*/  SHFL.IDX PT, R5, R3, 0x7, 0x181f ;  /* 0x00f81f0003057f89 */ /* 0x00006800000e0000 */
[----:B------:R0:W-:Y:S04]  /*24da0*/  @!P2 LDGSTS.E.BYPASS.LTC128B.128 [R9+0x17400], desc[UR4][R6.64], !P4 ;  /* 0x174000000609afae */ /* 0x0001e8000e101d44 */
[----:B------:R0:W-:Y:S04]  /*24db0*/  @!P2 LDGSTS.E.BYPASS.LTC128B.128 [R9+0x1b400], desc[UR4][R6.64+0x80], !P3 ;  /* 0x1b4000800609afae */ /* 0x0001e8000d901d44 */
[----:B------:R0:W-:Y:S04]  /*24dc0*/  @!P2 LDGSTS.E.BYPASS.LTC128B.128 [R9+0x1f400], desc[UR4][R6.64+0x100], !P0 ;  /* 0x1f4001000609afae */ /* 0x0001e8000c101d44 */
[----:B------:R0:W-:Y:S04]  /*24dd0*/  @!P2 LDGSTS.E.BYPASS.LTC128B.128 [R9+0x23400], desc[UR4][R6.64+0x180], !P1 ;  /* 0x234001800609afae */ /* 0x0001e8000c901d44 */
[----:B------:R0:W2:Y:S02]  /*24de0*/  SHFL.IDX PT, R3, R4, 0x7, 0x181f ;  /* 0x00f81f0004037f89 */ /* 0x0000a400000e0000 */
.L_x_1103:
        /* <DEDUP_REMOVED lines=15> */
.L_x_946:
[----:B------:R-:W-:Y:S05]  /*24ee0*/  BSYNC B0 ;  /* 0x0000000000007941 */ /* 0x000fea0003800000 */
.L_x_945:
[----:B------:R4:W5:Y:S01]  /*24ef0*/  LDL R8, [R1+0x4] ;  /* 0x0000040001087983 */ /* 0x0009620000100800 */
[----:B------:R-:W-:Y:S01]  /*24f00*/  PLOP3.LUT P0, PT, PT, PT, PT, 0x80, 0x0 ;  /* 0x000000000000781c */ /* 0x000fe20003f0f070 */
[----:B------:R-:W-:-:S12]  /*24f10*/  NOP ;  /* 0x0000000000007918 */ /* 0x000fd80000000000 */
.L_x_947:
[----:B---3--:R-:W3:Y:S01]  /*24f20*/  LDL R2, [R1+0x4] ;  /* 0x0000040001027983 */ /* 0x008ee20000100800 */
[----:B------:R-:W-:Y:S02]  /*24f30*/  PLOP3.LUT P1, PT, P1, P0, PT, 0xa2, 0x0 ;  /* 0x000000000000781c */ /* 0x000fe40000f21472 */
[----:B---3--:R-:W-:-:S08]  /*24f40*/  @P0 R2UR P1, UR4, R2 ;  /* 0x00000000020402ca */ /* 0x008fd00000020000 */
[----:B------:R-:W-:-:S05]  /*24f50*/  @P0 PLOP3.LUT P0, PT, P1, PT, PT, 0x80, 0x0 ;  /* 0x000000000000081c */ /* 0x000fca0000f0f070 */
[----:B------:R-:W-:Y:S01]  /*24f60*/  @!P1 SYNCS.ARRIVE.TRANS64.RED.A0T1 RZ, [UR4+0x38800], RZ ;  /* 0x038800ffffff99a7 */ /* 0x000fe20008200404 */
[----:B------:R-:W-:Y:S07]  /*24f70*/  @!P1 ARRIVES.LDGSTSBAR.64.TRANSCNT [UR4+0x38800] ;  /* 0x03880000ff0099b0 */ /* 0x000fee0008000a84 */
[----:B------:R-:W-:Y:S05]  /*24f80*/  @P0 BRA.U.ANY `(.L_x_947) ;  /* 0xfffffffd00e40947 */ /* 0x000fea000393ffff */
[----:B0-2---:R-:W2:Y:S02]  /*24f90*/  LDL.LU R3, [R1+0x54] ;  /* 0x0000540001037983 */ /* 0x005ea40000300800 */
        /* <DEDUP_REMOVED lines=11> */
.L_x_1104:
[----:B------:R-:W-:Y:S05]  /*25050*/  BSYNC B0 ;  /* 0x0000000000007941 */ /* 0x000fea0003800000 */
.L_x_948:
[----:B0-----:R-:W2:Y:S01]  /*25060*/  LDL.LU R2, [R1+0x4c] ;  /* 0x00004c0001027983 */ /* 0x001ea20000300800 */
[----:B------:R-:W-:Y:S01]  /*25070*/  BSSY B0, `(.L_x_950) ;  /* 0x00002c2000007945 */ /* 0x000fe20003800000 */
[----:B--2---:R-:W-:-:S13]  /*25080*/  ISETP.GE.AND P0, PT, R2, 0x51, PT ;  /* 0x000000510200780c */ /* 0x004fda0003f06270 */
[----:B------:R-:W-:Y:S05]  /*25090*/  @!P0 BRA `(.L_x_951) ;  /* 0x0000002800fc8947 */ /* 0x000fea0003800000 */
[----:B------:R-:W2:Y:S01]  /*250a0*/  LDL R2, [R1+0x38] ;  /* 0x0000380001027983 */ /* 0x000ea20000100800 */
[----:B------:R-:W-:Y:S01]  /*250b0*/  IMAD.MOV.U32 R0, RZ, RZ, 0x1 ;  /* 0x00000001ff007424 */ /* 0x000fe200078e00ff */
[----:B------:R-:W-:Y:S01]  /*250c0*/  BSSY B2, `(.L_x_952) ;  /* 0x00000ef000027945 */ /* 0x000fe20003800000 */
[----:B--2--5:R-:W-:-:S05]  /*250d0*/  IMAD.MOV R8, RZ, RZ, -R2 ;  /* 0x000000ffff087224 */ /* 0x024fca00078e0a02 */
        /* <DEDUP_REMOVED lines=8> */
[----:B------:R-:W5:Y:S01]  /*25160*/  LDL R2, [R1+0x14] ;  /* 0x0000140001027983 */ /* 0x000f620000100800 */
[----:B------:R-:W-:Y:S01]  /*25170*/  BSSY B1, `(.L_x_954) ;  /* 0x00000df000017945 */ /* 0x000fe20003800000 */
[----:B--2---:R-:W-:Y:S01]  /*25180*/  LOP3.LUT P1, RZ, R4, 0x4, RZ, 0xc0, !PT ;  /* 0x0000000404ff7812 */ /* 0x004fe2000782c0ff */
[----:B---3--:R-:W-:-:S05]  /*25190*/  VIADD R7, R3, 0x1 ;  /* 0x0000000103077836 */ /* 0x008fca0000000000 */
[----:B------:R-:W-:-:S04]  /*251a0*/  ISETP.NE.AND P0, PT, R7, 0x2, PT ;  /* 0x000000020700780c */ /* 0x000fc80003f05270 */
[----:B------:R-:W-:Y:S02]  /*251b0*/  SEL R9, RZ, 0x1, P0 ;  /* 0x00000001ff097807 */ /* 0x000fe40000000000 */
[----:B------:R-:W-:Y:S02]  /*251c0*/  SEL R7, R7, RZ, P0 ;  /* 0x000000ff07077207 */ /* 0x000fe40000000000 */
[----:B-----5:R-:W-:Y:S01]  /*251d0*/  LOP3.LUT R9, R2, R9, RZ, 0x3c, !PT ;  /* 0x0000000902097212 */ /* 0x020fe200078e3cff */
[----:B------:R-:W-:Y:S06]  /*251e0*/  @!P1 BRA `(.L_x_955) ;  /* 0x0000000c005c9947 */ /* 0x000fec0003800000 */
[----:B------:R0:W5:Y:S01]  /*251f0*/  LDL R4, [R1] ;  /* 0x0000000001047983 */ /* 0x0001620000100800 */
[----:B------:R-:W-:Y:S02]  /*25200*/  ULDC.64 UR4, c[0x0][0x418] ;  /* 0x0001060000047ab9 */ /* 0x000fe40000000a00 */
[----:B------:R-:W-:-:S04]  /*25210*/  ISETP.NE.U32.AND P0, PT, RZ, UR4, PT ;  /* 0x00000004ff007c0c */ /* 0x000fc8000bf05070 */
[----:B------:R-:W-:-:S13]  /*25220*/  ISETP.NE.AND.EX P0, PT, RZ, UR5, PT, P0 ;  /* 0x00000005ff007c0c */ /* 0x000fda000bf05300 */
[----:B0-----:R-:W-:Y:S05]  /*25230*/  @!P0 BRA `(.L_x_956) ;  /* 0x0000000000508947 */ /* 0x001fea0003800000 */
[----:B------:R-:W2:Y:S01]  /*25240*/  LDL R10, [R1+0x28] ;  /* 0x00002800010a7983 */ /* 0x000ea20000100800 */
[----:B-1----:R-:W0:Y:S01]  /*25250*/  LDC R5, c[0x0][0x43c] ;  /* 0x00010f00ff057b82 */ /* 0x002e220000000800 */
[----:B------:R-:W-:Y:S02]  /*25260*/  ULDC.64 UR6, c[0x0][0x428] ;  /* 0x00010a0000067ab9 */ /* 0x000fe40000000a00 */
[----:B------:R-:W3:Y:S01]  /*25270*/  LDL R6, [R1+0x10] ;  /* 0x0000100001067983 */ /* 0x000ee20000100800 */
[----:B------:R-:W-:Y:S01]  /*25280*/  ULDC.64 UR8, c[0x0][0x208] ;  /* 0x0000820000087ab9 */ /* 0x000fe20000000a00 */
[----:B0-----:R-:W-:-:S13]  /*25290*/  ISETP.NE.AND P0, PT, R5, 0x1, PT ;  /* 0x000000010500780c */ /* 0x001fda0003f05270 */
[----:B------:R-:W0:Y:S02]  /*252a0*/  @P0 LDC.64 R2, c[0x0][0x440] ;  /* 0x00011000ff020b82 */ /* 0x000e240000000a00 */
[----:B0----5:R-:W-:-:S04]  /*252b0*/  @P0 IMAD.HI.U32 R4, R0, R2, RZ ;  /* 0x0000000200040227 */ /* 0x021fc800078e00ff */
        /* <DEDUP_REMOVED lines=10> */
[----:B------:R-:W-:-:S05]  /*25360*/  LEA.HI.X R5, R2, UR5, R3, 0x2, P0 ;  /* 0x0000000502057c11 */ /* 0x000fca00080f1403 */
[----:B------:R0:W5:Y:S04]  /*25370*/  LDG.E R4, desc[UR8][R4.64] ;  /* 0x0000000804047981 */ /* 0x000168000c1e1900 */
.L_x_956:
[----:B------:R-:W2:Y:S01]  /*25380*/  LDL R2, [R1+0x4] ;  /* 0x0000040001027983 */ /* 0x000ea20000100800 */
[----:B------:R-:W-:Y:S01]  /*25390*/  BSSY B3, `(.L_x_957) ;  /* 0x0000005000037945 */ /* 0x000fe20003800000 */
[----:B--2---:R-:W-:Y:S01]  /*253a0*/  IMAD R3, R7, 0x8, R2 ;  /* 0x0000000807037824 */ /* 0x004fe200078e0202 */
[----:B------:R-:W-:-:S04]  /*253b0*/  SHF.L.U32 R2, R9, 0x1f, RZ ;  /* 0x0000001f09027819 */ /* 0x000fc800000006ff */
[----:B------:R-:W2:Y:S02]  /*253c0*/  SYNCS.PHASECHK.TRANS64.TRYWAIT P0, [R3+URZ+0x38840], R2 ;  /* 0x03884002030075a7 */ /* 0x000ea4000800017f */
[----:B--2---:R-:W-:Y:S05]  /*253d0*/  @!P0 BRA `(.L_x_958) ;  /* 0x0000005400b08947 */ /* 0x004fea0003800000 */
.L_x_1105:
[----:B------:R-:W-:Y:S05]  /*253e0*/  BSYNC B3 ;  /* 0x0000000000037941 */ /* 0x000fea0003800000 */
.L_x_957:
[----:B01----:R-:W0:Y:S01]  /*253f0*/  S2R R5, SR_TID.X ;  /* 0x0000000000057919 */ /* 0x003e220000002100 */
[----:B------:R-:W-:Y:S01]  /*25400*/  BSSY B3, `(.L_x_959) ;  /* 0x000000a000037945 */ /* 0x000fe20003800000 */
[----:B0-----:R-:W-:-:S04]  /*25410*/  LOP3.LUT R5, R5, 0x7f, RZ, 0xc0, !PT ;  /* 0x0000007f05057812 */ /* 0x001fc800078ec0ff */
[----:B------:R-:W-:-:S13]  /*25420*/  ISETP.NE.AND P0, PT, R5, RZ, PT ;  /* 0x000000ff0500720c */ /* 0x000fda0003f05270 */
[----:B------:R-:W-:Y:S05]  /*25430*/  @P0 BRA `(.L_x_960) ;  /* 0x0000000000180947 */ /* 0x000fea0003800000 */
[----:B------:R-:W3:Y:S01]  /*25440*/  LDL R5, [R1+0x8] ;  /* 0x0000080001057983 */ /* 0x000ee20000100800 */
[----:B--2---:R-:W-:-:S04]  /*25450*/  IMAD.MOV.U32 R2, RZ, RZ, 0xa000 ;  /* 0x0000a000ff027424 */ /* 0x004fc800078e00ff */
[----:B------:R0:W-:Y:S01]  /*25460*/  SYNCS.ARRIVE.TRANS64 RZ, [R3+URZ+0x38830], R2 ;  /* 0x0388300203ff79a7 */ /* 0x0001e2000800003f */
[----:B---3--:R-:W-:-:S13]  /*25470*/  LOP3.LUT P1, RZ, R5, 0x1, RZ, 0xc0, !PT ;  /* 0x0000000105ff7812 */ /* 0x008fda000782c0ff */
[----:B0-----:R-:W-:Y:S05]  /*25480*/  @!P1 BRA `(.L_x_960) ;  /* 0x0000000000049947 */ /* 0x001fea0003800000 */
[----:B------:R-:W-:Y:S01]  /*25490*/  BPT.TRAP 0x1 ;  /* 0x000000040000795c */ /* 0x000fe20000300000 */
.L_x_960:
[----:B------:R-:W-:Y:S05]  /*254a0*/  BSYNC B3 ;  /* 0x0000000000037941 */ /* 0x000fea0003800000 */
.L_x_959:
        /* <DEDUP_REMOVED lines=13> */
.L_x_961:
        /* <DEDUP_REMOVED lines=16> */
.L_x_962:
        /* <DEDUP_REMOVED lines=16> */
.L_x_963:
        /* <DEDUP_REMOVED lines=16> */
.L_x_964:
        /* <DEDUP_REMOVED lines=11> */
[----:B------:R-:W3:Y:S04]  /*25930*/  LDL R14, [R1+0x4] ;  /* 0x00000400010e7983 */ /* 0x000ee80000100800 */
[----:B------:R-:W3:Y:S01]  /*25940*/  LDL R6, [R1+0xc] ;  /* 0x00000c0001067983 */ /* 0x000ee20000100800 */
[----:B------:R-:W-:Y:S01]  /*25950*/  BSSY B3, `(.L_x_965) ;  /* 0x0000005000037945 */ /* 0x000fe20003800000 */
[----:B--2---:R-:W-:Y:S01]  /*25960*/  SHF.L.U32 R3, R15, 0x1f, RZ ;  /* 0x0000001f0f037819 */ /* 0x004fe200000006ff */
[----:B---3--:R-:W-:-:S04]  /*25970*/  IMAD R2, R6, 0x8, R14 ;  /* 0x0000000806027824 */ /* 0x008fc800078e020e */
[----:B------:R-:W0:Y:S02]  /*25980*/  SYNCS.PHASECHK.TRANS64.TRYWAIT P0, [R2+URZ+0x38860], R3 ;  /* 0x03886003020075a7 */ /* 0x000e24000800017f */
[----:B0-----:R-:W-:Y:S05]  /*25990*/  @!P0 BRA `(.L_x_966) ;  /* 0x0000005000548947 */ /* 0x001fea0003800000 */
.L_x_1106:
[----:B------:R-:W-:Y:S05]  /*259a0*/  BSYNC B3 ;  /* 0x0000000000037941 */ /* 0x000fea0003800000 */
.L_x_965:
[----:B------:R-:W1:Y:S01]  /*259b0*/  S2R R5, SR_TID.X ;  /* 0x0000000000057919 */ /* 0x000e620000002100 */
[----:B------:R-:W-:-:S04]  /*259c0*/  UPRMT UR4, UR37, 0x9910, URZ ;  /* 0x0000991025047896 */ /* 0x000fc8000800003f */
[----:B------:R-:W-:Y:S01]  /*259d0*/  UISETP.NE.AND UP0, UPT, UR4, 0x2, UPT ;  /* 0x000000020400788c */ /* 0x000fe2000bf05270 */
[----:B-1----:R-:W-:-:S04]  /*259e0*/  LOP3.LUT R5, R5, 0x7f, RZ, 0xc0, !PT ;  /* 0x0000007f05057812 */ /* 0x002fc800078ec0ff */
[----:B------:R-:W-:-:S13]  /*259f0*/  ISETP.NE.AND P0, PT, R5, RZ, PT ;  /* 0x000000ff0500720c */ /* 0x000fda0003f05270 */
[----:B0-----:R-:W-:-:S04]  /*25a00*/  @!P0 IMAD.MOV.U32 R3, RZ, RZ, 0xa000 ;  /* 0x0000a000ff038424 */ /* 0x001fc800078e00ff */
[----:B------:R0:W-:Y:S01]  /*25a10*/  @!P0 SYNCS.ARRIVE.TRANS64 RZ, [R2+URZ+0x38850], R3 ;  /* 0x0388500302ff89a7 */ /* 0x0001e2000800003f */
[----:B------:R-:W-:-:S13]  /*25a20*/  PLOP3.LUT P0, PT, PT, PT, UP0, 0x80, 0x0 ;  /* 0x000000000000781c */ /* 0x000fda0003f0f008 */
[----:B0-----:R-:W-:Y:S05]  /*25a30*/  @P0 BRA `(.L_x_967) ;  /* 0x0000000000040947 */ /* 0x001fea0003800000 */
[----:B------:R-:W-:Y:S01]  /*25a40*/  BPT.TRAP 0x1 ;  /* 0x000000040000795c */ /* 0x000fe20000300000 */
.L_x_967:
[----:B------:R-:W2:Y:S01]  /*25a50*/  LDL R3, [R1+0x8] ;  /* 0x0000080001037983 */ /* 0x000ea20000100800 */
[----:B------:R-:W-:Y:S01]  /*25a60*/  BSSY B3, `(.L_x_968) ;  /* 0x0000004000037945 */ /* 0x000fe20003800000 */
[----:B--2---:R-:W-:-:S13]  /*25a70*/  LOP3.LUT P0, RZ, R3, 0x8, RZ, 0xc0, !PT ;  /* 0x0000000803ff7812 */ /* 0x004fda000780c0ff */
[----:B------:R-:W-:Y:S05]  /*25a80*/  @P0 BRA `(.L_x_969) ;  /* 0x0000000000040947 */ /* 0x000fea0003800000 */
[----:B------:R-:W-:Y:S01]  /*25a90*/  BPT.TRAP 0x1 ;  /* 0x000000040000795c */ /* 0x000fe20000300000 */
.L_x_969:
[----:B------:R-:W-:Y:S05]  /*25aa0*/  BSYNC B3 ;  /* 0x0000000000037941 */ /* 0x000fea0003800000 */
.L_x_968:
[----:B------:R-:W2:Y:S04]  /*25ab0*/  LDL R14, [R1+0x4] ;  /* 0x00000400010e7983 */ /* 0x000ea80000100800 */
[----:B------:R-:W2:Y:S04]  /*25ac0*/  LDL.LU R3, [R1+0xc] ;  /* 0x00000c0001037983 */ /* 0x000ea80000300800 */
[----:B------:R-:W3:Y:S04]  /*25ad0*/  LDL R6, [R1+0x1c] ;  /* 0x00001c0001067983 */ /* 0x000ee80000100800 */
[----:B------:R-:W3:Y:S01]  /*25ae0*/  LDL.LU R5, [R1+0x18] ;  /* 0x0000180001057983 */ /* 0x000ee20000300800 */
[----:B------:R-:W-:Y:S01]  /*25af0*/  R2UR UR10, R10 ;  /* 0x000000000a0a72ca */ /* 0x000fe200000e0000 */
[----:B------:R-:W-:Y:S01]  /*25b00*/  UIADD3 UR4, UP0, UR38, 0x470, URZ ;  /* 0x0000047026047890 */ /* 0x000fe2000ff1e03f */
[----:B------:R-:W-:Y:S01]  /*25b10*/  PLOP3.LUT P0, PT, PT, PT, PT, 0x80, 0x0 ;  /* 0x000000000000781c */ /* 0x000fe20003f0f070 */
[----:B------:R-:W-:Y:S01]  /*25b20*/  VIADD R2, R2, 0x38850 ;  /* 0x0003885002027836 */ /* 0x000fe20000000000 */
[----:B------:R-:W-:Y:S01]  /*25b30*/  UMOV UR6, 0x0 ;  /* 0x0000000000067882 */ /* 0x000fe20000000000 */
[----:B------:R-:W-:Y:S01]  /*25b40*/  UIADD3.X UR5, URZ, UR39, URZ, UP0, !UPT ;  /* 0x000000273f057290 */ /* 0x000fe200087fe43f */
[----:B------:R-:W-:Y:S01]  /*25b50*/  UMOV UR7, 0x14f00000 ;  /* 0x14f0000000077882 */ /* 0x000fe20000000000 */
[----:B--2---:R-:W-:-:S02]  /*25b60*/  IMAD R3, R3, 0xa000, R14 ;  /* 0x0000a00003037824 */ /* 0x004fc400078e020e */
[----:B---3--:R-:W-:Y:S02]  /*25b70*/  IMAD R5, R5, 0x50, R6 ;  /* 0x0000005005057824 */ /* 0x008fe400078e0206 */
[----:B------:R-:W-:-:S07]  /*25b80*/  VIADD R6, R3, 0x400 ;  /* 0x0000040003067836 */ /* 0x000fce0000000000 */
.L_x_970:
        /* <DEDUP_REMOVED lines=13> */
[----:B------:R-:W-:Y:S01]  /*25c60*/  PLOP3.LUT P0, PT, PT, PT, PT, 0x80, 0x0 ;  /* 0x000000000000781c */ /* 0x000fe20003f0f070 */
[----:B------:R-:W-:Y:S01]  /*25c70*/  UMOV UR6, 0x0 ;  /* 0x0000000000067882 */ /* 0x000fe20000000000 */
[----:B------:R-:W-:-:S11]  /*25c80*/  UMOV UR7, 0x14f00000 ;  /* 0x14f0000000077882 */ /* 0x000fd60000000000 */
.L_x_971:
        /* <DEDUP_REMOVED lines=16> */
.L_x_972:
        /* <DEDUP_REMOVED lines=16> */
.L_x_973:
        /* <DEDUP_REMOVED lines=13> */
.L_x_955:
[----:B------:R-:W-:Y:S05]  /*25f60*/  BSYNC B1 ;  /* 0x0000000000017941 */ /* 0x000fea0003800000 */
.L_x_954:
[----:B0-----:R-:W2:Y:S04]  /*25f70*/  LDL.LU R0, [R1+0x38] ;  /* 0x0000380001007983 */ /* 0x001ea80000300800 */
[----:B------:R0:W-:Y:S04]  /*25f80*/  STL [R1+0xc], R7 ;  /* 0x00000c0701007387 */ /* 0x0001e80000100800 */
[----:B------:R0:W-:Y:S02]  /*25f90*/  STL [R1+0x14], R9 ;  /* 0x0000140901007387 */ /* 0x0001e40000100800 */
[----:B0-2---:R-:W-:-:S07]  /*25fa0*/  VIADD R0, R0, 0xfffffffd ;  /* 0xfffffffd00007836 */ /* 0x005fce0000000000 */
.L_x_953:
[----:B------:R-:W-:Y:S05]  /*25fb0*/  BSYNC B2 ;  /* 0x0000000000027941 */ /* 0x000fea0003800000 */
.L_x_952:
[----:B------:R-:W2:Y:S01]  /*25fc0*/  LDL.LU R2, [R1+0x3c] ;  /* 0x00003c0001027983 */ /* 0x000ea20000300800 */
[----:B------:R-:W-:-:S05]  /*25fd0*/  IMAD.MOV R8, RZ, RZ, -R8 ;  /* 0x000000ffff087224 */ /* 0x000fca00078e0a08 */
[----:B--2---:R-:W-:-:S13]  /*25fe0*/  ISETP.NE.AND P0, PT, R2, R8, PT ;  /* 0x000000080200720c */ /* 0x004fda0003f05270 */
[----:B------:R-:W-:Y:S05]  /*25ff0*/  @!P0 BRA `(.L_x_951) ;  /* 0x0000001c00248947 */ /* 0x000fea0003800000 */
[----:B------:R0:W5:Y:S02]  /*26000*/  LDL R8, [R1] ;  /* 0x0000000001087983 */ /* 0x0001640000100800 */
.L_x_1014:
[----:B--2---:R-:W2:Y:S04]  /*26010*/  LDL R4, [R1+0x8] ;  /* 0x0000080001047983 */ /* 0x004ea80000100800 */
[----:B---3--:R-:W3:Y:S04]  /*26020*/  LDL R3, [R1+0xc] ;  /* 0x00000c0001037983 */ /* 0x008ee80000100800 */
[----:B------:R-:W4:Y:S01]  /*26030*/  LDL R2, [R1+0x14] ;  /* 0x0000140001027983 */ /* 0x000f220000100800 */
[----:B------:R-:W-:Y:S05]  /*26040*/  YIELD ;  /* 0x0000000000007946 */ /* 0x000fea0003800000 */
[----:B------:R-:W-:Y:S01]  /*26050*/  BSSY B1, `(.L_x_974) ;  /* 0x00000df000017945 */ /* 0x000fe20003800000 */
[----:B--2---:R-:W-:Y:S01]  /*26060*/  LOP3.LUT P1, RZ, R4, 0x4, RZ, 0xc0, !PT ;  /* 0x0000000404ff7812 */ /* 0x004fe2000782c0ff */
        /* <DEDUP_REMOVED lines=12> */
[----:B------:R-:W1:Y:S01]  /*26130*/  LDC R7, c[0x0][0x43c] ;  /* 0x00010f00ff077b82 */ /* 0x000e620000000800 */
        /* <DEDUP_REMOVED lines=15> */
[----:B-----5:R-:W-:-:S04]  /*26230*/  LEA R8, P0, R2, UR4, 0x2 ;  /* 0x0000000402087c11 */ /* 0x020fc8000f8010ff */
[----:B------:R-:W-:-:S05]  /*26240*/  LEA.HI.X R9, R2, UR5, R3, 0x2, P0 ;  /* 0x0000000502097c11 */ /* 0x000fca00080f1403 */
[----:B------:R1:W5:Y:S04]  /*26250*/  LDG.E R8, desc[UR8][R8.64] ;  /* 0x0000000808087981 */ /* 0x000368000c1e1900 */
.L_x_976:
[----:B------:R-:W2:Y:S01]  /*26260*/  LDL R2, [R1+0x4] ;  /* 0x0000040001027983 */ /* 0x000ea20000100800 */
[----:B------:R-:W-:Y:S01]  /*26270*/  BSSY B2, `(.L_x_977) ;  /* 0x0000005000027945 */ /* 0x000fe20003800000 */
[----:B--2---:R-:W-:Y:S01]  /*26280*/  IMAD R3, R4, 0x8, R2 ;  /* 0x0000000804037824 */ /* 0x004fe200078e0202 */
[----:B------:R-:W-:-:S04]  /*26290*/  SHF.L.U32 R2, R5, 0x1f, RZ ;  /* 0x0000001f05027819 */ /* 0x000fc800000006ff */
[----:B------:R-:W2:Y:S02]  /*262a0*/  SYNCS.PHASECHK.TRANS64.TRYWAIT P0, [R3+URZ+0x38840], R2 ;  /* 0x03884002030075a7 */ /* 0x000ea4000800017f */
[----:B--2---:R-:W-:Y:S05]  /*262b0*/  @!P0 BRA `(.L_x_978) ;  /* 0x0000004800208947 */ /* 0x004fea0003800000 */
.L_x_1107:
[----:B------:R-:W-:Y:S05]  /*262c0*/  BSYNC B2 ;  /* 0x0000000000027941 */ /* 0x000fea0003800000 */
.L_x_977:
[----:B------:R-:W3:Y:S01]  /*262d0*/  S2R R7, SR_TID.X ;  /* 0x0000000000077919 */ /* 0x000ee20000002100 */
[----:B------:R-:W-:Y:S01]  /*262e0*/  BSSY B2, `(.L_x_979) ;  /* 0x000000a000027945 */ /* 0x000fe20003800000 */
[----:B---3--:R-:W-:-:S04]  /*262f0*/  LOP3.LUT R7, R7, 0x7f, RZ, 0xc0, !PT ;  /* 0x0000007f07077812 */ /* 0x008fc800078ec0ff */
[----:B------:R-:W-:-:S13]  /*26300*/  ISETP.NE.AND P0, PT, R7, RZ, PT ;  /* 0x000000ff0700720c */ /* 0x000fda0003f05270 */
[----:B------:R-:W-:Y:S05]  /*26310*/  @P0 BRA `(.L_x_980) ;  /* 0x0000000000180947 */ /* 0x000fea0003800000 */
[----:B------:R-:W3:Y:S01]  /*26320*/  LDL R7, [R1+0x8] ;  /* 0x0000080001077983 */ /* 0x000ee20000100800 */
[----:B--2---:R-:W-:-:S04]  /*26330*/  IMAD.MOV.U32 R2, RZ, RZ, 0xa000 ;  /* 0x0000a000ff027424 */ /* 0x004fc800078e00ff */
[----:B------:R4:W-:Y:S01]  /*26340*/  SYNCS.ARRIVE.TRANS64 RZ, [R3+URZ+0x38830], R2 ;  /* 0x0388300203ff79a7 */ /* 0x0009e2000800003f */
[----:B---3--:R-:W-:-:S13]  /*26350*/  LOP3.LUT P1, RZ, R7, 0x1, RZ, 0xc0, !PT ;  /* 0x0000000107ff7812 */ /* 0x008fda000782c0ff */
[----:B----4-:R-:W-:Y:S05]  /*26360*/  @!P1 BRA `(.L_x_980) ;  /* 0x0000000000049947 */ /* 0x010fea0003800000 */
[----:B------:R-:W-:Y:S01]  /*26370*/  BPT.TRAP 0x1 ;  /* 0x000000040000795c */ /* 0x000fe20000300000 */
.L_x_980:
[----:B------:R-:W-:Y:S05]  /*26380*/  BSYNC B2 ;  /* 0x0000000000027941 */ /* 0x000fea0003800000 */
.L_x_979:
        /* <DEDUP_REMOVED lines=12> */
[----:B-1----:R-:W-:-:S08]  /*26450*/  VIADD R9, R7, 0x24400 ;  /* 0x0002440007097836 */ /* 0x002fd00000000000 */
.L_x_981:
        /* <DEDUP_REMOVED lines=16> */
.L_x_982:
        /* <DEDUP_REMOVED lines=16> */
.L_x_983:
        /* <DEDUP_REMOVED lines=16> */
.L_x_984:
        /* <DEDUP_REMOVED lines=11> */
[----:B------:R-:W3:Y:S04]  /*26810*/  LDL R14, [R1+0x4] ;  /* 0x00000400010e7983 */ /* 0x000ee80000100800 */
[----:B------:R-:W3:Y:S01]  /*26820*/  LDL R9, [R1+0xc] ;  /* 0x00000c0001097983 */ /* 0x000ee20000100800 */
[----:B------:R-:W-:Y:S01]  /*26830*/  BSSY B2, `(.L_x_985) ;  /* 0x0000005000027945 */ /* 0x000fe20003800000 */
[----:B--2---:R-:W-:Y:S01]  /*26840*/  SHF.L.U32 R3, R15, 0x1f, RZ ;  /* 0x0000001f0f037819 */ /* 0x004fe200000006ff */
[----:B---3--:R-:W-:-:S04]  /*26850*/  IMAD R2, R9, 0x8, R14 ;  /* 0x0000000809027824 */ /* 0x008fc800078e020e */
[----:B------:R-:W1:Y:S02]  /*26860*/  SYNCS.PHASECHK.TRANS64.TRYWAIT P0, [R2+URZ+0x38860], R3 ;  /* 0x03886003020075a7 */ /* 0x000e64000800017f */
[----:B-1----:R-:W-:Y:S05]  /*26870*/  @!P0 BRA `(.L_x_986) ;  /* 0x0000004000c48947 */ /* 0x002fea0003800000 */
.L_x_1108:
[----:B------:R-:W-:Y:S05]  /*26880*/  BSYNC B2 ;  /* 0x0000000000027941 */ /* 0x000fea0003800000 */
.L_x_985:
[----:B------:R-:W2:Y:S01]  /*26890*/  S2R R7, SR_TID.X ;  /* 0x0000000000077919 */ /* 0x000ea20000002100 */
[----:B------:R-:W-:-:S04]  /*268a0*/  UPRMT UR4, UR37, 0x9910, URZ ;  /* 0x0000991025047896 */ /* 0x000fc8000800003f */
[----:B------:R-:W-:Y:S01]  /*268b0*/  UISETP.NE.AND UP0, UPT, UR4, 0x2, UPT ;  /* 0x000000020400788c */ /* 0x000fe2000bf05270 */
[----:B--2---:R-:W-:-:S04]  /*268c0*/  LOP3.LUT R7, R7, 0x7f, RZ, 0xc0, !PT ;  /* 0x0000007f07077812 */ /* 0x004fc800078ec0ff */
[----:B------:R-:W-:-:S13]  /*268d0*/  ISETP.NE.AND P0, PT, R7, RZ, PT ;  /* 0x000000ff0700720c */ /* 0x000fda0003f05270 */
[----:B-1----:R-:W-:-:S04]  /*268e0*/  @!P0 IMAD.MOV.U32 R3, RZ, RZ, 0xa000 ;  /* 0x0000a000ff038424 */ /* 0x002fc800078e00ff */
[----:B------:R1:W-:Y:S01]  /*268f0*/  @!P0 SYNCS.ARRIVE.TRANS64 RZ, [R2+URZ+0x38850], R3 ;  /* 0x0388500302ff89a7 */ /* 0x0003e2000800003f */
[----:B------:R-:W-:-:S13]  /*26900*/  PLOP3.LUT P0, PT, PT, PT, UP0, 0x80, 0x0 ;  /* 0x000000000000781c */ /* 0x000fda0003f0f008 */
[----:B-1----:R-:W-:Y:S05]  /*26910*/  @P0 BRA `(.L_x_987) ;  /* 0x0000000000040947 */ /* 0x002fea0003800000 */
[----:B------:R-:W-:Y:S01]  /*26920*/  BPT.TRAP 0x1 ;  /* 0x000000040000795c */ /* 0x000fe20000300000 */
.L_x_987:
[----:B------:R-:W2:Y:S01]  /*26930*/  LDL R3, [R1+0x8] ;  /* 0x0000080001037983 */ /* 0x000ea20000100800 */
[----:B------:R-:W-:Y:S01]  /*26940*/  BSSY B2, `(.L_x_988) ;  /* 0x0000004000027945 */ /* 0x000fe20003800000 */
[----:B--2---:R-:W-:-:S13]  /*26950*/  LOP3.LUT P0, RZ, R3, 0x8, RZ, 0xc0, !PT ;  /* 0x0000000803ff7812 */ /* 0x004fda000780c0ff */
[----:B------:R-:W-:Y:S05]  /*26960*/  @P0 BRA `(.L_x_989) ;  /* 0x0000000000040947 */ /* 0x000fea0003800000 */
[----:B------:R-:W-:Y:S01]  /*26970*/  BPT.TRAP 0x1 ;  /* 0x000000040000795c */ /* 0x000fe20000300000 */
.L_x_989:
[----:B------:R-:W-:Y:S05]  /*26980*/  BSYNC B2 ;  /* 0x0000000000027941 */ /* 0x000fea0003800000 */
.L_x_988:
        /* <DEDUP_REMOVED lines=14> */
.L_x_990:
        /* <DEDUP_REMOVED lines=13> */
[----:B------:R-:W-:Y:S01]  /*26b40*/  PLOP3.LUT P0, PT, PT, PT, PT, 0x80, 0x0 ;  /* 0x000000000000781c */ /* 0x000fe20003f0f070 */
[----:B------:R-:W-:Y:S01]  /*26b50*/  UMOV UR6, 0x0 ;  /* 0x0000000000067882 */ /* 0x000fe20000000000 */
[----:B------:R-:W-:-:S11]  /*26b60*/  UMOV UR7, 0x14f00000 ;  /* 0x14f0000000077882 */ /* 0x000fd60000000000 */
.L_x_991:
        /* <DEDUP_REMOVED lines=16> */
.L_x_992:
        /* <DEDUP_REMOVED lines=16> */
.L_x_993:
        /* <DEDUP_REMOVED lines=13> */
.L_x_975:
[----:B------:R-:W-:Y:S05]  /*26e40*/  BSYNC B1 ;  /* 0x0000000000017941 */ /* 0x000fea0003800000 */
.L_x_974:
[----:B------:R-:W2:Y:S01]  /*26e50*/  LDL R2, [R1+0x8] ;  /* 0x0000080001027983 */ /* 0x000ea20000100800 */
[----:B------:R-:W-:Y:S01]  /*26e60*/  VIADD R3, R4, 0x1 ;  /* 0x0000000104037836 */ /* 0x000fe20000000000 */
[----:B------:R-:W-:Y:S04]  /*26e70*/  BSSY B1, `(.L_x_994) ;  /* 0x00000de000017945 */ /* 0x000fe80003800000 */
[----:B------:R-:W-:-:S04]  /*26e80*/  ISETP.NE.AND P0, PT, R3, 0x2, PT ;  /* 0x000000020300780c */ /* 0x000fc80003f05270 */
[----:B------:R-:W-:Y:S02]  /*26e90*/  SEL R11, R3, RZ, P0 ;  /* 0x000000ff030b7207 */ /* 0x000fe40000000000 */
[----:B--2---:R-:W-:Y:S02]  /*26ea0*/  LOP3.LUT P1, RZ, R2, 0x4, RZ, 0xc0, !PT ;  /* 0x0000000402ff7812 */ /* 0x004fe4000782c0ff */
        /* <DEDUP_REMOVED lines=11> */
[----:B-----5:R-:W1:Y:S01]  /*26f60*/  LDC R8, c[0x0][0x43c] ;  /* 0x00010f00ff087b82 */ /* 0x020e620000000800 */
[----:B------:R-:W-:Y:S02]  /*26f70*/  ULDC.64 UR6, c[0x0][0x428] ;  /* 0x00010a0000067ab9 */ /* 0x000fe40000000a00 */
[----:B------:R-:W4:Y:S01]  /*26f80*/  LDL R9, [R1+0x10] ;  /* 0x0000100001097983 */ /* 0x000f220000100800 */
[----:B------:R-:W-:Y:S01]  /*26f90*/  ULDC.64 UR8, c[0x0][0x208] ;  /* 0x0000820000087ab9 */ /* 0x000fe20000000a00 */
[----:B-1----:R-:W-:-:S13]  /*26fa0*/  ISETP.NE.AND P0, PT, R8, 0x1, PT ;  /* 0x000000010800780c */ /* 0x002fda0003f05270 */
[----:B------:R-:W1:Y:S02]  /*26fb0*/  @P0 LDC.64 R2, c[0x0][0x440] ;  /* 0x00011000ff020b82 */ /* 0x000e640000000a00 */
        /* <DEDUP_REMOVED lines=13> */
.L_x_996:
[----:B------:R-:W3:Y:S01]  /*27090*/  LDL R2, [R1+0x4] ;  /* 0x0000040001027983 */ /* 0x000ee20000100800 */
[----:B------:R-:W-:Y:S01]  /*270a0*/  BSSY B2, `(.L_x_997) ;  /* 0x0000005000027945 */ /* 0x000fe20003800000 */
[----:B---3--:R-:W-:Y:S01]  /*270b0*/  IMAD R3, R11, 0x8, R2 ;  /* 0x000000080b037824 */ /* 0x008fe200078e0202 */
[----:B------:R-:W-:-:S04]  /*270c0*/  SHF.L.U32 R2, R10, 0x1f, RZ ;  /* 0x0000001f0a027819 */ /* 0x000fc800000006ff */
[----:B------:R-:W3:Y:S02]  /*270d0*/  SYNCS.PHASECHK.TRANS64.TRYWAIT P0, [R3+URZ+0x38840], R2 ;  /* 0x03884002030075a7 */ /* 0x000ee4000800017f */
[----:B---3--:R-:W-:Y:S05]  /*270e0*/  @!P0 BRA `(.L_x_998) ;  /* 0x0000003800bc8947 */ /* 0x008fea0003800000 */
.L_x_1109:
[----:B------:R-:W-:Y:S05]  /*270f0*/  BSYNC B2 ;  /* 0x0000000000027941 */ /* 0x000fea0003800000 */
.L_x_997:
[----:B------:R-:W4:Y:S01]  /*27100*/  S2R R7, SR_TID.X ;  /* 0x0000000000077919 */ /* 0x000f220000002100 */
[----:B------:R-:W-:Y:S01]  /*27110*/  BSSY B2, `(.L_x_999) ;  /* 0x000000a000027945 */ /* 0x000fe20003800000 */
[----:B----4-:R-:W-:-:S04]  /*27120*/  LOP3.LUT R7, R7, 0x7f, RZ, 0xc0, !PT ;  /* 0x0000007f07077812 */ /* 0x010fc800078ec0ff */
[----:B------:R-:W-:-:S13]  /*27130*/  ISETP.NE.AND P0, PT, R7, RZ, PT ;  /* 0x000000ff0700720c */ /* 0x000fda0003f05270 */
[----:B------:R-:W-:Y:S05]  /*27140*/  @P0 BRA `(.L_x_1000) ;  /* 0x0000000000180947 */ /* 0x000fea0003800000 */
[----:B------:R-:W4:Y:S01]  /*27150*/  LDL R7, [R1+0x8] ;  /* 0x0000080001077983 */ /* 0x000f220000100800 */
[----:B---3--:R-:W-:-:S04]  /*27160*/  IMAD.MOV.U32 R2, RZ, RZ, 0xa000 ;  /* 0x0000a000ff027424 */ /* 0x008fc800078e00ff */
[----:B------:R3:W-:Y:S01]  /*27170*/  SYNCS.ARRIVE.TRANS64 RZ, [R3+URZ+0x38830], R2 ;  /* 0x0388300203ff79a7 */ /* 0x0007e2000800003f */
[----:B----4-:R-:W-:-:S13]  /*27180*/  LOP3.LUT P1, RZ, R7, 0x1, RZ, 0xc0, !PT ;  /* 0x0000000107ff7812 */ /* 0x010fda000782c0ff */
[----:B---3--:R-:W-:Y:S05]  /*27190*/  @!P1 BRA `(.L_x_1000) ;  /* 0x0000000000049947 */ /* 0x008fea0003800000 */
[----:B------:R-:W-:Y:S01]  /*271a0*/  BPT.TRAP 0x1 ;  /* 0x000000040000795c */ /* 0x000fe20000300000 */
.L_x_1000:
[----:B------:R-:W-:Y:S05]  /*271b0*/  BSYNC B2 ;  /* 0x0000000000027941 */ /* 0x000fea0003800000 */
.L_x_999:
[----:B-1----:R-:W4:Y:S04]  /*271c0*/  LDL R9, [R1+0x4] ;  /* 0x0000040001097983 */ /* 0x002f280000100800 */
[----:B------:R-:W4:Y:S04]  /*271d0*/  LDL R7, [R1+0xc] ;  /* 0x00000c0001077983 */ /* 0x000f280000100800 */
[----:B---3--:R-:W3:Y:S01]  /*271e0*/  LDL R2, [R1+0x1c] ;  /* 0x00001c0001027983 */ /* 0x008ee20000100800 */
[----:B--2---:R-:W-:Y:S01]  /*271f0*/  IMAD.MOV.U32 R10, RZ, RZ, RZ ;  /* 0x000000ffff0a7224 */ /* 0x004fe200078e00ff */
[----:B------:R-:W-:Y:S01]  /*27200*/  UIADD3 UR4, UP0, UR38, 0x370, URZ ;  /* 0x0000037026047890 */ /* 0x000fe2000ff1e03f */
[----:B------:R-:W-:Y:S01]  /*27210*/  PLOP3.LUT P0, PT, PT, PT, PT, 0x80, 0x0 ;  /* 0x000000000000781c */ /* 0x000fe20003f0f070 */
[----:B------:R-:W-:Y:S01]  /*27220*/  VIADD R3, R3, 0x38830 ;  /* 0x0003883003037836 */ /* 0x000fe20000000000 */
[----:B------:R-:W-:Y:S01]  /*27230*/  UMOV UR6, 0x0 ;  /* 0x0000000000067882 */ /* 0x000fe20000000000 */
[----:B------:R-:W-:Y:S01]  /*27240*/  R2UR UR10, R10 ;  /* 0x000000000a0a72ca */ /* 0x000fe200000e0000 */
[----:B------:R-:W-:Y:S01]  /*27250*/  UIADD3.X UR5, URZ, UR39, URZ, UP0, !UPT ;  /* 0x000000273f057290 */ /* 0x000fe200087fe43f */
[----:B------:R-:W-:Y:S01]  /*27260*/  UMOV UR7, 0x14f00000 ;  /* 0x14f0000000077882 */ /* 0x000fe20000000000 */
[----:B----4-:R-:W-:-:S02]  /*27270*/  IMAD R7, R7, 0xa000, R9 ;  /* 0x0000a00007077824 */ /* 0x010fc400078e0209 */
[----:B---3--:R-:W-:Y:S02]  /*27280*/  IMAD R2, R6, 0x50, R2 ;  /* 0x0000005006027824 */ /* 0x008fe400078e0202 */
[----:B------:R-:W-:-:S08]  /*27290*/  VIADD R9, R7, 0x24400 ;  /* 0x0002440007097836 */ /* 0x000fd00000000000 */
.L_x_1001:
        /* <DEDUP_REMOVED lines=16> */
.L_x_1002:
        /* <DEDUP_REMOVED lines=16> */
.L_x_1003:
        /* <DEDUP_REMOVED lines=16> */
.L_x_1004:
        /* <DEDUP_REMOVED lines=10> */
[----:B------:R-:W2:Y:S01]  /*27640*/  LDL R13, [R1+0x4] ;  /* 0x00000400010d7983 */ /* 0x000ea20000100800 */
[----:B------:R-:W-:Y:S01]  /*27650*/  SHF.L.U32 R5, R5, 0x1f, RZ ;  /* 0x0000001f05057819 */ /* 0x000fe200000006ff */
[----:B------:R-:W-:Y:S01]  /*27660*/  BSSY B2, `(.L_x_1005) ;  /* 0x0000004000027945 */ /* 0x000fe20003800000 */
[----:B--2---:R-:W-:-:S04]  /*27670*/  IMAD R2, R4, 0x8, R13 ;  /* 0x0000000804027824 */ /* 0x004fc800078e020d */
[----:B------:R-:W1:Y:S02]  /*27680*/  SYNCS.PHASECHK.TRANS64.TRYWAIT P0, [R2+URZ+0x38860], R5 ;  /* 0x03886005020075a7 */ /* 0x000e64000800017f */
[----:B-1----:R-:W-:Y:S05]  /*27690*/  @!P0 BRA `(.L_x_1006) ;  /* 0x0000003400648947 */ /* 0x002fea0003800000 */
.L_x_1110:
[----:B------:R-:W-:Y:S05]  /*276a0*/  BSYNC B2 ;  /* 0x0000000000027941 */ /* 0x000fea0003800000 */
.L_x_1005:
[----:B------:R-:W2:Y:S01]  /*276b0*/  S2R R3, SR_TID.X ;  /* 0x0000000000037919 */ /* 0x000ea20000002100 */
[----:B------:R-:W-:-:S04]  /*276c0*/  UPRMT UR4, UR37, 0x9910, URZ ;  /* 0x0000991025047896 */ /* 0x000fc8000800003f */
[----:B------:R-:W-:Y:S01]  /*276d0*/  UISETP.NE.AND UP0, UPT, UR4, 0x2, UPT ;  /* 0x000000020400788c */ /* 0x000fe2000bf05270 */
[----:B--2---:R-:W-:-:S04]  /*276e0*/  LOP3.LUT R3, R3, 0x7f, RZ, 0xc0, !PT ;  /* 0x0000007f03037812 */ /* 0x004fc800078ec0ff */
[----:B------:R-:W-:-:S13]  /*276f0*/  ISETP.NE.AND P0, PT, R3, RZ, PT ;  /* 0x000000ff0300720c */ /* 0x000fda0003f05270 */
[----:B------:R-:W-:-:S04]  /*27700*/  @!P0 IMAD.MOV.U32 R3, RZ, RZ, 0xa000 ;  /* 0x0000a000ff038424 */ /* 0x000fc800078e00ff */
[----:B------:R2:W-:Y:S01]  /*27710*/  @!P0 SYNCS.ARRIVE.TRANS64 RZ, [R2+URZ+0x38850], R3 ;  /* 0x0388500302ff89a7 */ /* 0x0005e2000800003f */
[----:B------:R-:W-:-:S13]  /*27720*/  PLOP3.LUT P0, PT, PT, PT, UP0, 0x80, 0x0 ;  /* 0x000000000000781c */ /* 0x000fda0003f0f008 */
[----:B--2---:R-:W-:Y:S05]  /*27730*/  @P0 BRA `(.L_x_1007) ;  /* 0x0000000000040947 */ /* 0x004fea0003800000 */
[----:B------:R-:W-:Y:S01]  /*27740*/  BPT.TRAP 0x1 ;  /* 0x000000040000795c */ /* 0x000fe20000300000 */
.L_x_1007:
[----:B------:R-:W2:Y:S01]  /*27750*/  LDL R3, [R1+0x8] ;  /* 0x0000080001037983 */ /* 0x000ea20000100800 */
[----:B------:R-:W-:Y:S01]  /*27760*/  BSSY B2, `(.L_x_1008) ;  /* 0x0000004000027945 */ /* 0x000fe20003800000 */
[----:B--2---:R-:W-:-:S13]  /*27770*/  LOP3.LUT P0, RZ, R3, 0x8, RZ, 0xc0, !PT ;  /* 0x0000000803ff7812 */ /* 0x004fda000780c0ff */
[----:B------:R-:W-:Y:S05]  /*27780*/  @P0 BRA `(.L_x_1009) ;  /* 0x0000000000040947 */ /* 0x000fea0003800000 */
[----:B------:R-:W-:Y:S01]  /*27790*/  BPT.TRAP 0x1 ;  /* 0x000000040000795c */ /* 0x000fe20000300000 */
.L_x_1009:
[----:B------:R-:W-:Y:S05]  /*277a0*/  BSYNC B2 ;  /* 0x0000000000027941 */ /* 0x000fea0003800000 */
.L_x_1008:
[----:B------:R-:W2:Y:S04]  /*277b0*/  LDL R7, [R1+0x4] ;  /* 0x0000040001077983 */ /* 0x000ea80000100800 */
[----:B-1----:R-:W3:Y:S04]  /*277c0*/  LDL R5, [R1+0x1c] ;  /* 0x00001c0001057983 */ /* 0x002ee80000100800 */
        /* <DEDUP_REMOVED lines=11> */
.L_x_1010:
        /* <DEDUP_REMOVED lines=16> */
.L_x_1011:
        /* <DEDUP_REMOVED lines=16> */
.L_x_1012:
        /* <DEDUP_REMOVED lines=16> */
.L_x_1013:
        /* <DEDUP_REMOVED lines=13> */
.L_x_995:
[----:B------:R-:W-:Y:S05]  /*27c50*/  BSYNC B1 ;  /* 0x0000000000017941 */ /* 0x000fea0003800000 */
.L_x_994:
[C---:B------:R-:W-:Y:S01]  /*27c60*/  ISETP.GT.AND P0, PT, R0.reuse, 0x1, PT ;  /* 0x000000010000780c */ /* 0x040fe20003f04270 */
[----:B------:R-:W-:-:S12]  /*27c70*/  VIADD R0, R0, 0xfffffffe ;  /* 0xfffffffe00007836 */ /* 0x000fd80000000000 */
[----:B------:R-:W-:Y:S05]  /*27c80*/  @P0 BRA `(.L_x_1014) ;  /* 0xffffffe000e00947 */ /* 0x000fea000383ffff */
.L_x_951:
[----:B------:R-:W-:Y:S05]  /*27c90*/  BSYNC B0 ;  /* 0x0000000000007941 */ /* 0x000fea0003800000 */
.L_x_950:
[----:B------:R-:W0:Y:S01]  /*27ca0*/  S2R R2, SR_TID.X ;  /* 0x0000000000027919 */ /* 0x000e220000002100 */
[----:B------:R-:W-:Y:S01]  /*27cb0*/  BSSY B0, `(.L_x_1015) ;  /* 0x0000011000007945 */ /* 0x000fe20003800000 */
[----:B0-----:R-:W-:-:S04]  /*27cc0*/  LOP3.LUT R2, R2, 0x7f, RZ, 0xc0, !PT ;  /* 0x0000007f02027812 */ /* 0x001fc800078ec0ff */
[----:B------:R-:W-:-:S13]  /*27cd0*/  ISETP.NE.AND P0, PT, R2, RZ, PT ;  /* 0x000000ff0200720c */ /* 0x000fda0003f05270 */
[----:B------:R-:W-:Y:S05]  /*27ce0*/  @P0 BRA `(.L_x_1016) ;  /* 0x0000000000340947 */ /* 0x000fea0003800000 */
[----:B------:R-:W0:Y:S01]  /*27cf0*/  S2R R2, SR_LANEID ;  /* 0x0000000000027919 */ /* 0x000e220000000000 */
[----:B------:R-:W-:Y:S01]  /*27d00*/  VOTEU.ANY UR4, UPT, PT ;  /* 0x0000000000047886 */ /* 0x000fe200038e0100 */
[----:B-1----:R-:W1:Y:S01]  /*27d10*/  LDC.64 R4, c[0x0][0xc60] ;  /* 0x00031800ff047b82 */ /* 0x002e620000000a00 */
[----:B------:R-:W0:Y:S01]  /*27d20*/  FLO.U32 R0, UR4 ;  /* 0x0000000400007d00 */ /* 0x000e2200080e0000 */
[----:B------:R-:W-:Y:S01]  /*27d30*/  ULDC.64 UR6, c[0x0][0x208] ;  /* 0x0000820000067ab9 */ /* 0x000fe20000000a00 */
[----:B0-----:R-:W-:-:S06]  /*27d40*/  ISETP.EQ.U32.AND P0, PT, R0, R2, PT ;  /* 0x000000020000720c */ /* 0x001fcc0003f02070 */
[----:B------:R-:W1:Y:S07]  /*27d50*/  POPC R2, UR4 ;  /* 0x0000000400027d09 */ /* 0x000e6e0008000000 */
[----:B-1----:R-:W2:Y:S04]  /*27d60*/  @P0 ATOMG.E.ADD.STRONG.GPU PT, R2, desc[UR6][R4.64], R2 ;  /* 0x00000002040209a8 */ /* 0x002ea800081ee1c6 */
[----:B--2---:R0:W1:Y:S02]  /*27d70*/  SHFL.IDX PT, R2, R2, R0, 0x1f ;  /* 0x00001f0002027589 */ /* 0x00406400000e0000 */
[----:B0-----:R-:W0:Y:S02]  /*27d80*/  S2R R0, SR_LTMASK ;  /* 0x0000000000007919 */ /* 0x001e240000003900 */
[----:B0-----:R-:W-:-:S06]  /*27d90*/  LOP3.LUT R0, R0, UR4, RZ, 0xc0, !PT ;  /* 0x0000000400007c12 */ /* 0x001fcc000f8ec0ff */
[----:B------:R-:W1:Y:S02]  /*27da0*/  POPC R0, R0 ;  /* 0x0000000000007309 */ /* 0x000e640000000000 */
[----:B-1----:R-:W-:-:S07]  /*27db0*/  IADD3 R16, R2, UR36, R0 ;  /* 0x0000002402107c10 */ /* 0x002fce000fffe000 */
.L_x_1016:
[----:B------:R-:W-:Y:S05]  /*27dc0*/  BSYNC B0 ;  /* 0x0000000000007941 */ /* 0x000fea0003800000 */
.L_x_1015:
[----:B------:R-:W2:Y:S01]  /*27dd0*/  LDL R0, [R1+0x8] ;  /* 0x0000080001007983 */ /* 0x000ea20000100800 */
[----:B------:R-:W-:Y:S01]  /*27de0*/  BSSY B0, `(.L_x_1017) ;  /* 0x0000065000007945 */ /* 0x000fe20003800000 */
[----:B--2---:R-:W-:-:S13]  /*27df0*/  LOP3.LUT P0, RZ, R0, 0x4, RZ, 0xc0, !PT ;  /* 0x0000000400ff7812 */ /* 0x004fda000780c0ff */
[----:B------:R-:W-:Y:S05]  /*27e00*/  @!P0 BRA `(.L_x_1018) ;  /* 0x0000000400888947 */ /* 0x000fea0003800000 */
[----:B------:R-:W2:Y:S04]  /*27e10*/  LDL R3, [R1+0x4] ;  /* 0x0000040001037983 */ /* 0x000ea80000100800 */
[----:B------:R-:W2:Y:S04]  /*27e20*/  LDL R2, [R1+0xc] ;  /* 0x00000c0001027983 */ /* 0x000ea80000100800 */
[----:B------:R-:W3:Y:S01]  /*27e30*/  LDL R0, [R1+0x14] ;  /* 0x0000140001007983 */ /* 0x000ee20000100800 */
[----:B------:R-:W-:Y:S01]  /*27e40*/  BSSY B1, `(.L_x_1019) ;  /* 0x0000005000017945 */ /* 0x000fe20003800000 */
[----:B--2---:R-:W-:Y:S01]  /*27e50*/  IMAD R2, R2, 0x8, R3 ;  /* 0x0000000802027824 */ /* 0x004fe200078e0203 */
[----:B---3--:R-:W-:-:S04]  /*27e60*/  SHF.L.U32 R0, R0, 0x1f, RZ ;  /* 0x0000001f00007819 */ /* 0x008fc800000006ff */
[----:B------:R-:W0:Y:S02]  /*27e70*/  SYNCS.PHASECHK.TRANS64.TRYWAIT P0, [R2+URZ+0x38860], R0 ;  /* 0x03886000020075a7 */ /* 0x000e24000800017f */
[----:B0-----:R-:W-:Y:S05]  /*27e80*/  @!P0 BRA `(.L_x_1020) ;  /* 0x0000002c007c8947 */ /* 0x001fea0003800000 */
.L_x_1111:
[----:B------:R-:W-:Y:S05]  /*27e90*/  BSYNC B1 ;  /* 0x0000000000017941 */ /* 0x000fea0003800000 */
.L_x_1019:
[----:B------:R-:W2:Y:S01]  /*27ea0*/  S2R R3, SR_TID.X ;  /* 0x0000000000037919 */ /* 0x000ea20000002100 */
[----:B------:R-:W-:-:S04]  /*27eb0*/  UPRMT UR4, UR37, 0x9910, URZ ;  /* 0x0000991025047896 */ /* 0x000fc8000800003f */
[----:B------:R-:W-:Y:S01]  /*27ec0*/  UISETP.NE.AND UP0, UPT, UR4, 0x2, UPT ;  /* 0x000000020400788c */ /* 0x000fe2000bf05270 */
[----:B--2---:R-:W-:-:S04]  /*27ed0*/  LOP3.LUT R3, R3, 0x7f, RZ, 0xc0, !PT ;  /* 0x0000007f03037812 */ /* 0x004fc800078ec0ff */
[----:B------:R-:W-:-:S13]  /*27ee0*/  ISETP.NE.AND P0, PT, R3, RZ, PT ;  /* 0x000000ff0300720c */ /* 0x000fda0003f05270 */
[----:B0-----:R-:W-:-:S04]  /*27ef0*/  @!P0 MOV R0, 0xa000 ;  /* 0x0000a00000008802 */ /* 0x001fc80000000f00 */
[----:B------:R0:W-:Y:S01]  /*27f00*/  @!P0 SYNCS.ARRIVE.TRANS64 RZ, [R2+URZ+0x38850], R0 ;  /* 0x0388500002ff89a7 */ /* 0x0001e2000800003f */
[----:B------:R-:W-:-:S13]  /*27f10*/  PLOP3.LUT P0, PT, PT, PT, UP0, 0x80, 0x0 ;  /* 0x000000000000781c */ /* 0x000fda0003f0f008 */
[----:B0-----:R-:W-:Y:S05]  /*27f20*/  @P0 BRA `(.L_x_1021) ;  /* 0x0000000000040947 */ /* 0x001fea0003800000 */
[----:B------:R-:W-:Y:S01]  /*27f30*/  BPT.TRAP 0x1 ;  /* 0x000000040000795c */ /* 0x000fe20000300000 */
.L_x_1021:
[----:B------:R-:W2:Y:S01]  /*27f40*/  LDL R0, [R1+0x8] ;  /* 0x0000080001007983 */ /* 0x000ea20000100800 */
[----:B------:R-:W-:Y:S01]  /*27f50*/  BSSY B1, `(.L_x_1022) ;  /* 0x0000004000017945 */ /* 0x000fe20003800000 */
[----:B--2---:R-:W-:-:S13]  /*27f60*/  LOP3.LUT P0, RZ, R0, 0x8, RZ, 0xc0, !PT ;  /* 0x0000000800ff7812 */ /* 0x004fda000780c0ff */
[----:B------:R-:W-:Y:S05]  /*27f70*/  @P0 BRA `(.L_x_1023) ;  /* 0x0000000000040947 */ /* 0x000fea0003800000 */
[----:B------:R-:W-:Y:S01]  /*27f80*/  BPT.TRAP 0x1 ;  /* 0x000000040000795c */ /* 0x000fe20000300000 */
.L_x_1023:
[----:B------:R-:W-:Y:S05]  /*27f90*/  BSYNC B1 ;  /* 0x0000000000017941 */ /* 0x000fea0003800000 */
.L_x_1022:
[----:B-1----:R-:W2:Y:S04]  /*27fa0*/  LDL R5, [R1+0x4] ;  /* 0x0000040001057983 */ /* 0x002ea80000100800 */
[----:B------:R-:W2:Y:S04]  /*27fb0*/  LDL R0, [R1+0xc] ;  /* 0x00000c0001007983 */ /* 0x000ea80000100800 */
[----:B------:R-:W3:Y:S04]  /*27fc0*/  LDL.LU R4, [R1+0x1c] ;  /* 0x00001c0001047983 */ /* 0x000ee80000300800 */
[----:B------:R-:W3:Y:S01]  /*27fd0*/  LDL R3, [R1+0x18] ;  /* 0x0000180001037983 */ /* 0x000ee20000100800 */
[----:B------:R-:W-:Y:S01]  /*27fe0*/  UIADD3 UR4, UP0, UR38, 0x470, URZ ;  /* 0x0000047026047890 */ /* 0x000fe2000ff1e03f */
[----:B------:R-:W-:Y:S01]  /*27ff0*/  PLOP3.LUT P0, PT, PT, PT, PT, 0x80, 0x0 ;  /* 0x000000000000781c */ /* 0x000fe20003f0f070 */
[----:B------:R-:W-:Y:S01]  /*28000*/  VIADD R2, R2, 0x38850 ;  /* 0x0003885002027836 */ /* 0x000fe20000000000 */
[----:B------:R-:W-:Y:S01]  /*28010*/  UMOV UR6, 0x0 ;  /* 0x0000000000067882 */ /* 0x000fe20000000000 */
[----:B------:R-:W-:Y:S01]  /*28020*/  UIADD3.X UR5, URZ, UR39, URZ, UP0, !UPT ;  /* 0x000000273f057290 */ /* 0x000fe200087fe43f */
[----:B------:R-:W-:Y:S01]  /*28030*/  UMOV UR7, 0x14f00000 ;  /* 0x14f0000000077882 */ /* 0x000fe20000000000 */
[----:B------:R-:W-:Y:S01]  /*28040*/  UMOV UR10, URZ ;  /* 0x0000003f000a7c82 */ /* 0x000fe20008000000 */
[----:B--2---:R-:W-:-:S02]  /*28050*/  IMAD R0, R0, 0xa000, R5 ;  /* 0x0000a00000007824 */ /* 0x004fc400078e0205 */
[----:B---3--:R-:W-:Y:S02]  /*28060*/  IMAD R3, R3, 0x50, R4 ;  /* 0x0000005003037824 */ /* 0x008fe400078e0204 */
[----:B------:R-:W-:-:S07]  /*28070*/  VIADD R4, R0, 0x400 ;  /* 0x0000040000047836 */ /* 0x000fce0000000000 */
.L_x_1024:
        /* <DEDUP_REMOVED lines=11> */
[----:B------:R-:W-:Y:S01]  /*28130*/  PLOP3.LUT P0, PT, PT, PT, PT, 0x80, 0x0 ;  /* 0x000000000000781c */ /* 0x000fe20003f0f070 */
[----:B------:R-:W-:Y:S01]  /*28140*/  VIADD R4, R0, 0x2c00 ;  /* 0x00002c0000047836 */ /* 0x000fe20000000000 */
[----:B------:R-:W-:Y:S01]  /*28150*/  UMOV UR6, 0x0 ;  /* 0x0000000000067882 */ /* 0x000fe20000000000 */
[----:B------:R-:W-:Y:S01]  /*28160*/  UMOV UR7, 0x14f00000 ;  /* 0x14f0000000077882 */ /* 0x000fe20000000000 */
[----:B------:R-:W-:-:S09]  /*28170*/  UMOV UR10, 0x40 ;  /* 0x00000040000a7882 */ /* 0x000fd20000000000 */
.L_x_1025:
        /* <DEDUP_REMOVED lines=16> */
.L_x_1026:
        /* <DEDUP_REMOVED lines=16> */
.L_x_1027:
        /* <DEDUP_REMOVED lines=11> */
.L_x_1018:
[----:B------:R-:W-:Y:S05]  /*28430*/  BSYNC B0 ;  /* 0x0000000000007941 */ /* 0x000fea0003800000 */
.L_x_1017:
[----:B-1----:R-:W2:Y:S04]  /*28440*/  LDL.LU R5, [R1+0xc] ;  /* 0x00000c0001057983 */ /* 0x002ea80000300800 */
[----:B------:R-:W3:Y:S01]  /*28450*/  LDL.LU R4, [R1+0x14] ;  /* 0x0000140001047983 */ /* 0x000ee20000300800 */
[----:B--2---:R-:W-:-:S05]  /*28460*/  VIADD R0, R5, 0x1 ;  /* 0x0000000105007836 */ /* 0x004fca0000000000 */
[----:B------:R-:W-:-:S04]  /*28470*/  ISETP.NE.AND P0, PT, R0, 0x2, PT ;  /* 0x000000020000780c */ /* 0x000fc80003f05270 */
[----:B------:R-:W-:Y:S02]  /*28480*/  SEL R2, RZ, 0x1, P0 ;  /* 0x00000001ff027807 */ /* 0x000fe40000000000 */
[----:B------:R-:W-:Y:S02]  /*28490*/  SEL R0, R0, RZ, P0 ;  /* 0x000000ff00007207 */ /* 0x000fe40000000000 */
[----:B---3--:R-:W-:-:S03]  /*284a0*/  LOP3.LUT R4, R4, R2, RZ, 0x3c, !PT ;  /* 0x0000000204047212 */ /* 0x008fc600078e3cff */
[----:B------:R1:W-:Y:S04]  /*284b0*/  STL [R1+0xc], R0 ;  /* 0x00000c0001007387 */ /* 0x0003e80000100800 */
[----:B------:R1:W-:Y:S02]  /*284c0*/  STL [R1+0x14], R4 ;  /* 0x0000140401007387 */ /* 0x0003e40000100800 */
.L_x_930:
[----:B------:R-:W-:Y:S05]  /*284d0*/  BSYNC B7 ;  /* 0x0000000000077941 */ /* 0x000fea0003800000 */
.L_x_928:
[----:B-----5:R-:W2:Y:S02]  /*284e0*/  LDL R8, [R1+0x8] ;  /* 0x0000080001087983 */ /* 0x020ea40000100800 */
[----:B--2---:R-:W-:-:S13]  /*284f0*/  LOP3.LUT P0, RZ, R8, 0x10, RZ, 0xc0, !PT ;  /* 0x0000001008ff7812 */ /* 0x004fda000780c0ff */
[----:B------:R-:W-:Y:S05]  /*28500*/  @!P0 BRA `(.L_x_1028) ;  /* 0x0000000000288947 */ /* 0x000fea0003800000 */
[----:B------:R-:W-:Y:S05]  /*28510*/  WARPSYNC.ALL ;  /* 0x0000000000007948 */ /* 0x000fea0003800000 */
[----:B------:R-:W2:Y:S08]  /*28520*/  S2UR UR5, SR_CgaCtaId ;  /* 0x00000000000579c3 */ /* 0x000eb00000008800 */
[----:B------:R-:W-:Y:S06]  /*28530*/  BAR.SYNC.DEFER_BLOCKING 0x5, 0x180 ;  /* 0x0146000000007b1d */ /* 0x000fec0000010000 */
[----:B------:R-:W-:-:S02]  /*28540*/  UMOV UR4, 0x400 ;  /* 0x0000040000047882 */ /* 0x000fc40000000000 */
[----:B--2---:R-:W-:-:S06]  /*28550*/  ULEA UR4, UR5, UR4, 0x18 ;  /* 0x0000000405047291 */ /* 0x004fcc000f8ec03f */
[----:B-1----:R-:W-:-:S05]  /*28560*/  IMAD.U32 R0, RZ, RZ, UR4 ;  /* 0x00000004ff007e24 */ /* 0x002fca000f8e00ff */
[----:B------:R2:W3:Y:S04]  /*28570*/  LDS.128 R16, [R0+0x388d0] ;  /* 0x0388d00000107984 */ /* 0x0004e80000000c00 */
[----:B------:R2:W-:Y:S01]  /*28580*/  STL [R1+0x4], R0 ;  /* 0x0000040001007387 */ /* 0x0005e20000100800 */
[----:B------:R-:W-:Y:S06]  /*28590*/  BAR.ARV 0x4, 0x180 ;  /* 0x0106000000007b1d */ /* 0x000fec0000002000 */
[----:B------:R-:W-:Y:S05]  /*285a0*/  BRA `(.L_x_1029) ;  /* 0x00000008004c7947 */ /* 0x000fea0003800000 */
.L_x_1028:
[----:B------:R-:W2:Y:S01]  /*285b0*/  LDL R7, [R1+0x30] ;  /* 0x0000300001077983 */ /* 0x000ea20000100800 */
[----:B------:R-:W-:Y:S01]  /*285c0*/  UMOV UR4, 0xffffffff ;  /* 0xffffffff00047882 */ /* 0x000fe20000000000 */
[----:B--2---:R-:W-:Y:S02]  /*285d0*/  ISETP.NE.AND P5, PT, R7, 0x1f, PT ;  /* 0x0000001f0700780c */ /* 0x004fe40003fa5270 */
[----:B------:R-:W-:Y:S11]  /*285e0*/  BRA.DIV UR4, `(.L_x_1030) ;  /* 0x0000002604b87947 */ /* 0x000ff6000b800000 */
[----:B-1----:R-:W-:Y:S01]  /*285f0*/  IMAD.IADD R0, R19, 0x1, R7 ;  /* 0x0000000113007824 */ /* 0x002fe200078e0207 */
[----:B------:R-:W-:Y:S01]  /*28600*/  ULDC UR4, c[0x0][0xc3c] ;  /* 0x00030f0000047ab9 */ /* 0x000fe20000000800 */
[----:B------:R-:W-:Y:S01]  /*28610*/  ULDC.64 UR6, c[0x0][0x208] ;  /* 0x0000820000067ab9 */ /* 0x000fe20000000a00 */
[----:B------:R-:W-:Y:S02]  /*28620*/  LOP3.LUT P4, RZ, R8, 0x1, RZ, 0xc0, !PT ;  /* 0x0000000108ff7812 */ /* 0x000fe4000788c0ff */
[----:B------:R-:W-:-:S13]  /*28630*/  ISETP.GE.OR P0, PT, R0, UR4, !P5 ;  /* 0x0000000400007c0c */ /* 0x000fda000ef06670 */
[----:B0-----:R-:W0:Y:S02]  /*28640*/  @!P0 LDC.64 R2, c[0x0][0xc80] ;  /* 0x00032000ff028b82 */ /* 0x001e240000000a00 */
[----:B0-----:R-:W-:-:S06]  /*28650*/  @!P0 IMAD.WIDE R2, R0, 0x4, R2 ;  /* 0x0000000400028825 */ /* 0x001fcc00078e0202 */
[----:B------:R0:W2:Y:S01]  /*28660*/  @!P0 LDG.E R3, desc[UR6][R2.64] ;  /* 0x0000000602038981 */ /* 0x0000a2000c1e1900 */
[C---:B------:R-:W-:Y:S02]  /*28670*/  ISETP.GE.U32.AND P1, PT, R7.reuse, 0x4, PT ;  /* 0x000000040700780c */ /* 0x040fe40003f26070 */
[C---:B------:R-:W-:Y:S01]  /*28680*/  ISETP.GE.U32.AND P2, PT, R7.reuse, 0x8, PT ;  /* 0x000000080700780c */ /* 0x040fe20003f46070 */
[----:B------:R-:W-:Y:S01]  /*28690*/  SHFL.IDX PT, R0, R16, RZ, 0x1f ;  /* 0x00001fff10007589 */ /* 0x000fe200000e0000 */
[----:B------:R-:W-:-:S03]  /*286a0*/  ISETP.GE.U32.AND P3, PT, R7, 0x10, PT ;  /* 0x000000100700780c */ /* 0x000fc60003f66070 */
[----:B------:R-:W-:Y:S01]  /*286b0*/  SHFL.IDX PT, R4, R16, 0x1, 0x1f ;  /* 0x00201f0010047f89 */ /* 0x000fe200000e0000 */
[----:B0-----:R-:W-:Y:S02]  /*286c0*/  IMAD.MOV.U32 R2, RZ, RZ, RZ ;  /* 0x000000ffff027224 */ /* 0x001fe400078e00ff */
[----:B--2---:R-:W-:Y:S01]  /*286d0*/  @!P0 IMAD.MOV.U32 R2, RZ, RZ, R3 ;  /* 0x000000ffff028224 */ /* 0x004fe200078e0003 */
[----:B------:R-:W-:-:S04]  /*286e0*/  ISETP.GE.U32.AND P0, PT, R7, 0x2, PT ;  /* 0x000000020700780c */ /* 0x000fc80003f06070 */
        /* <DEDUP_REMOVED lines=15> */
[----:B------:R0:W1:Y:S02]  /*287e0*/  SHFL.IDX PT, R6, R5, 0x1f, 0x1f ;  /* 0x03e01f0005067f89 */ /* 0x00006400000e0000 */
.L_x_1121:
[----:B------:R-:W-:Y:S02]  /*287f0*/  ULDC UR4, c[0x0][0xc38] ;  /* 0x00030e0000047ab9 */ /* 0x000fe40000000800 */
[----:B------:R-:W-:-:S04]  /*28800*/  IMAD.U32 R16, RZ, RZ, UR4 ;  /* 0x00000004ff107e24 */ /* 0x000fc8000f8e00ff */
[----:B-1----:R-:W-:-:S04]  /*28810*/  IMAD R6, R6, R16, RZ ;  /* 0x0000001006067224 */ /* 0x002fc800078e02ff */
[----:B------:R-:W-:-:S05]  /*28820*/  IMAD.IADD R4, R4, 0x1, R6 ;  /* 0x0000000104047824 */ /* 0x000fca00078e0206 */
[----:B------:R-:W-:-:S13]  /*28830*/  ISETP.GT.AND P4, PT, R4, R0, PT ;  /* 0x000000000400720c */ /* 0x000fda0003f84270 */
[----:B------:R-:W-:Y:S05]  /*28840*/  @P4 BRA `(.L_x_1031) ;  /* 0x0000000000a44947 */ /* 0x000fea0003800000 */
.L_x_1036:
[----:B------:R-:W1:Y:S01]  /*28850*/  LDC R2, c[0x0][0xc3c] ;  /* 0x00030f00ff027b82 */ /* 0x000e620000000800 */
[----:B------:R-:W-:-:S05]  /*28860*/  VIADD R19, R19, 0x1f ;  /* 0x0000001f13137836 */ /* 0x000fca0000000000 */
[----:B-1----:R-:W-:-:S13]  /*28870*/  ISETP.GE.AND P4, PT, R19, R2, PT ;  /* 0x000000021300720c */ /* 0x002fda0003f86270 */
[----:B------:R-:W-:Y:S05]  /*28880*/  @P4 BRA `(.L_x_1032) ;  /* 0x00000004004c4947 */ /* 0x000fea0003800000 */
[----:B------:R-:W2:Y:S01]  /*28890*/  LDL R3, [R1+0x30] ;  /* 0x0000300001037983 */ /* 0x000ea20000100800 */
[----:B------:R-:W-:Y:S01]  /*288a0*/  BSSY B0, `(.L_x_1033) ;  /* 0x0000009000007945 */ /* 0x000fe20003800000 */
[----:B--2---:R-:W-:-:S05]  /*288b0*/  IMAD.IADD R3, R19, 0x1, R3 ;  /* 0x0000000113037824 */ /* 0x004fca00078e0203 */
[----:B------:R-:W-:Y:S01]  /*288c0*/  ISETP.GE.OR P4, PT, R3, R2, !P5 ;  /* 0x000000020300720c */ /* 0x000fe20006f86670 */
[----:B------:R-:W-:-:S12]  /*288d0*/  IMAD.MOV.U32 R2, RZ, RZ, RZ ;  /* 0x000000ffff027224 */ /* 0x000fd800078e00ff */
[----:B------:R-:W-:Y:S05]  /*288e0*/  @P4 BRA `(.L_x_1034) ;  /* 0x0000000000104947 */ /* 0x000fea0003800000 */
[----:B------:R-:W1:Y:S01]  /*288f0*/  LDC.64 R6, c[0x0][0xc80] ;  /* 0x00032000ff067b82 */ /* 0x000e620000000a00 */
[----:B------:R-:W-:Y:S01]  /*28900*/  ULDC.64 UR4, c[0x0][0x208] ;  /* 0x0000820000047ab9 */ /* 0x000fe20000000a00 */
[----:B-1----:R-:W-:-:S06]  /*28910*/  IMAD.WIDE R2, R3, 0x4, R6 ;  /* 0x0000000403027825 */ /* 0x002fcc00078e0206 */
[----:B------:R1:W5:Y:S02]  /*28920*/  LDG.E R2, desc[UR4][R2.64] ;  /* 0x0000000402027981 */ /* 0x000364000c1e1900 */
.L_x_1034:
[----:B------:R-:W-:Y:S05]  /*28930*/  BSYNC B0 ;  /* 0x0000000000007941 */ /* 0x000fea0003800000 */
.L_x_1033:
[----:B------:R-:W-:-:S03]  /*28940*/  UMOV UR4, 0xffffffff ;  /* 0xffffffff00047882 */ /* 0x000fc60000000000 */
[----:B------:R-:W-:Y:S05]  /*28950*/  BRA.DIV UR4, `(.L_x_1035) ;  /* 0x0000002a041c7947 */ /* 0x000fea000b800000 */
[----:B-1----:R-:W2:Y:S02]  /*28960*/  LDL R3, [R1+0x8] ;  /* 0x0000080001037983 */ /* 0x002ea40000100800 */
[----:B--2---:R-:W-:Y:S02]  /*28970*/  LOP3.LUT P4, RZ, R3, 0x1, RZ, 0xc0, !PT ;  /* 0x0000000103ff7812 */ /* 0x004fe4000788c0ff */
[----:B-----5:R-:W1:Y:S02]  /*28980*/  SHFL.UP PT, R3, R2, 0x1, RZ ;  /* 0x0420000002037989 */ /* 0x020e6400000e00ff */
[----:B-1----:R-:W-:-:S05]  /*28990*/  SEL R3, R3, RZ, P4 ;  /* 0x000000ff03037207 */ /* 0x002fca0002000000 */
[----:B------:R-:W-:-:S05]  /*289a0*/  IMAD.IADD R3, R2, 0x1, R3 ;  /* 0x0000000102037824 */ /* 0x000fca00078e0203 */
[----:B0-----:R-:W0:Y:S02]  /*289b0*/  SHFL.UP PT, R5, R3, 0x2, RZ ;  /* 0x0440000003057989 */ /* 0x001e2400000e00ff */
        /* <DEDUP_REMOVED lines=12> */
.L_x_1129:
[----:B------:R-:W-:Y:S02]  /*28a80*/  ULDC UR4, c[0x0][0xc38] ;  /* 0x00030e0000047ab9 */ /* 0x000fe40000000800 */
[----:B------:R-:W-:-:S04]  /*28a90*/  IMAD.U32 R16, RZ, RZ, UR4 ;  /* 0x00000004ff107e24 */ /* 0x000fc8000f8e00ff */
[----:B-1----:R-:W-:-:S04]  /*28aa0*/  IMAD R6, R6, R16, RZ ;  /* 0x0000001006067224 */ /* 0x002fc800078e02ff */
[----:B------:R-:W-:-:S05]  /*28ab0*/  IMAD.IADD R4, R6, 0x1, R4 ;  /* 0x0000000106047824 */ /* 0x000fca00078e0204 */
[----:B------:R-:W-:-:S13]  /*28ac0*/  ISETP.GT.AND P4, PT, R4, R0, PT ;  /* 0x000000000400720c */ /* 0x000fda0003f84270 */
[----:B------:R-:W-:Y:S05]  /*28ad0*/  @!P4 BRA `(.L_x_1036) ;  /* 0xfffffffc005cc947 */ /* 0x000fea000383ffff */
.L_x_1031:
[----:B------:R-:W-:Y:S01]  /*28ae0*/  IMAD.IADD R6, R4, 0x1, -R6 ;  /* 0x0000000104067824 */ /* 0x000fe200078e0a06 */
[----:B------:R-:W-:-:S03]  /*28af0*/  UMOV UR4, 0xffffffff ;  /* 0xffffffff00047882 */ /* 0x000fc60000000000 */
[----:B------:R-:W-:-:S05]  /*28b00*/  IMAD R3, R5, R16, R6 ;  /* 0x0000001005037224 */ /* 0x000fca00078e0206 */
[----:B------:R-:W-:Y:S01]  /*28b10*/  ISETP.GT.AND P6, PT, R3, R0, PT ;  /* 0x000000000300720c */ /* 0x000fe20003fc4270 */
[----:B------:R-:W-:-:S12]  /*28b20*/  BRA.DIV UR4, `(.L_x_1037) ;  /* 0x0000002a04887947 */ /* 0x000fd8000b800000 */
[----:B------:R-:W-:-:S04]  /*28b30*/  VOTE.ANY R3, PT, !P6 ;  /* 0x0000000000037806 */ /* 0x000fc800070e0100 */
[----:B------:R-:W1:Y:S02]  /*28b40*/  POPC R4, R3 ;  /* 0x0000000300047309 */ /* 0x000e640000000000 */
[----:B-1----:R1:W2:Y:S02]  /*28b50*/  SHFL.IDX PT, R17, R2, R4, 0x1f ;  /* 0x00001f0402117589 */ /* 0x0022a400000e0000 */
.L_x_1133:
[----:B------:R-:W-:Y:S01]  /*28b60*/  ISETP.NE.AND P0, PT, R3, RZ, PT ;  /* 0x000000ff0300720c */ /* 0x000fe20003f05270 */
[----:B-1----:R-:W-:-:S12]  /*28b70*/  IMAD.MOV.U32 R2, RZ, RZ, RZ ;  /* 0x000000ffff027224 */ /* 0x002fd800078e00ff */
[----:B------:R-:W-:Y:S05]  /*28b80*/  @!P0 BRA `(.L_x_1038) ;  /* 0x0000000000108947 */ /* 0x000fea0003800000 */
[----:B------:R-:W-:Y:S01]  /*28b90*/  UMOV UR4, 0xffffffff ;  /* 0xffffffff00047882 */ /* 0x000fe20000000000 */
[----:B------:R-:W-:Y:S02]  /*28ba0*/  VIADD R12, R4, 0xffffffff ;  /* 0xffffffff040c7836 */ /* 0x000fe40000000000 */
[----:B------:R-:W-:Y:S05]  /*28bb0*/  BRA.DIV UR4, `(.L_x_1039) ;  /* 0x0000002a04ac7947 */ /* 0x000fea000b800000 */
[----:B------:R1:W3:Y:S02]  /*28bc0*/  SHFL.IDX PT, R2, R5, R12, 0x1f ;  /* 0x00001f0c05027589 */ /* 0x0002e400000e0000 */
.L_x_1038:
[----:B012---:R-:W-:Y:S01]  /*28bd0*/  IABS R5, R17 ;  /* 0x0000001100057213 */ /* 0x007fe20000000000 */
[----:B---3--:R-:W-:Y:S02]  /*28be0*/  IMAD R16, R2, R16, R6 ;  /* 0x0000001002107224 */ /* 0x008fe400078e0206 */
[----:B------:R-:W-:Y:S01]  /*28bf0*/  IMAD.IADD R19, R4, 0x1, R19 ;  /* 0x0000000104137824 */ /* 0x000fe200078e0213 */
[----:B------:R-:W0:Y:S01]  /*28c00*/  I2F.RP R2, R5 ;  /* 0x0000000500027306 */ /* 0x000e220000209400 */
[----:B------:R-:W-:-:S07]  /*28c10*/  IMAD.IADD R0, R0, 0x1, -R16 ;  /* 0x0000000100007824 */ /* 0x000fce00078e0a10 */
[----:B0-----:R-:W0:Y:S02]  /*28c20*/  MUFU.RCP R2, R2 ;  /* 0x0000000200027308 */ /* 0x001e240000001000 */
[----:B0-----:R-:W-:-:S06]  /*28c30*/  VIADD R2, R2, 0xffffffe ;  /* 0x0ffffffe02027836 */ /* 0x001fcc0000000000 */
[----:B------:R-:W0:Y:S02]  /*28c40*/  F2I.FTZ.U32.TRUNC.NTZ R3, R2 ;  /* 0x0000000200037305 */ /* 0x000e24000021f000 */
[----:B0-----:R-:W-:-:S04]  /*28c50*/  IMAD.MOV R2, RZ, RZ, -R3 ;  /* 0x000000ffff027224 */ /* 0x001fc800078e0a03 */
        /* <DEDUP_REMOVED lines=22> */
.L_x_1032:
[----:B------:R-:W-:Y:S01]  /*28dc0*/  UMOV UR4, URZ ;  /* 0x0000003f00047c82 */ /* 0x000fe20008000000 */
[----:B------:R-:W-:Y:S01]  /*28dd0*/  UMOV UR5, URZ ;  /* 0x0000003f00057c82 */ /* 0x000fe20008000000 */
[----:B------:R-:W-:Y:S01]  /*28de0*/  ULDC UR6, c[0x0][0xc3c] ;  /* 0x00030f0000067ab9 */ /* 0x000fe20000000800 */
[----:B------:R-:W-:Y:S02]  /*28df0*/  IMAD.MOV.U32 R16, RZ, RZ, R0 ;  /* 0x000000ffff107224 */ /* 0x000fe400078e0000 */
[----:B------:R-:W-:Y:S02]  /*28e00*/  IMAD.U32 R17, RZ, RZ, UR4 ;  /* 0x00000004ff117e24 */ /* 0x000fe4000f8e00ff */
[----:B------:R-:W-:Y:S02]  /*28e10*/  IMAD.U32 R18, RZ, RZ, UR5 ;  /* 0x00000005ff127e24 */ /* 0x000fe4000f8e00ff */
[----:B------:R-:W-:-:S07]  /*28e20*/  IMAD.U32 R19, RZ, RZ, UR6 ;  /* 0x00000006ff137e24 */ /* 0x000fce000f8e00ff */
.L_x_1040:
[----:B------:R-:W2:Y:S04]  /*28e30*/  LDL R0, [R1+0x30] ;  /* 0x0000300001007983 */ /* 0x000ea80000100800 */
[----:B------:R1:W3:Y:S01]  /*28e40*/  LDL R3, [R1+0x4] ;  /* 0x0000040001037983 */ /* 0x0002e20000100800 */
[----:B------:R-:W-:Y:S05]  /*28e50*/  WARPSYNC.ALL ;  /* 0x0000000000007948 */ /* 0x000fea0003800000 */
[----:B------:R-:W-:Y:S01]  /*28e60*/  BAR.SYNC.DEFER_BLOCKING 0x4, 0x180 ;  /* 0x0106000000007b1d */ /* 0x000fe20000010000 */
[----:B--2---:R-:W-:-:S13]  /*28e70*/  ISETP.NE.AND P0, PT, R0, RZ, PT ;  /* 0x000000ff0000720c */ /* 0x004fda0003f05270 */
[----:B------:R-:W3:Y:S01]  /*28e80*/  @!P0 S2R R0, SR_CgaCtaId ;  /* 0x0000000000008919 */ /* 0x000ee20000008800 */
[----:B------:R-:W-:-:S04]  /*28e90*/  @!P0 MOV R2, 0x400 ;  /* 0x0000040000028802 */ /* 0x000fc80000000f00 */
[----:B---3--:R-:W-:-:S05]  /*28ea0*/  @!P0 LEA R3, R0, R2, 0x18 ;  /* 0x0000000200038211 */ /* 0x008fca00078ec0ff */
[----:B------:R1:W-:Y:S04]  /*28eb0*/  @!P0 STS.128 [R3+0x388d0], R16 ;  /* 0x0388d01003008388 */ /* 0x0003e80000000c00 */
[----:B------:R1:W-:Y:S01]  /*28ec0*/  @!P0 STL [R1+0x4], R3 ;  /* 0x0000040301008387 */ /* 0x0003e20000100800 */
[----:B------:R-:W-:Y:S06]  /*28ed0*/  BAR.ARV 0x5, 0x180 ;  /* 0x0146000000007b1d */ /* 0x000fec0000002000 */
.L_x_1029:
[----:B------:R-:W-:Y:S02]  /*28ee0*/  ULDC UR4, c[0x0][0xc3c] ;  /* 0x00030f0000047ab9 */ /* 0x000fe40000000800 */
[----:B---3--:R-:W-:-:S13]  /*28ef0*/  ISETP.GE.AND P0, PT, R19, UR4, PT ;  /* 0x0000000413007c0c */ /* 0x008fda000bf06270 */
[----:B------:R-:W-:Y:S05]  /*28f00*/  @!P0 BRA `(.L_x_1041) ;  /* 0xffffff84005c8947 */ /* 0x000fea000383ffff */
[----:B------:R-:W-:Y:S05]  /*28f10*/  BSYNC B8 ;  /* 0x0000000000087941 */ /* 0x000fea0003800000 */
.L_x_880:
[----:B--2---:R-:W2:Y:S01]  /*28f20*/  LDL.LU R0, [R1+0x54] ;  /* 0x0000540001007983 */ /* 0x004ea20000300800 */
[----:B------:R-:W-:Y:S01]  /*28f30*/  BSSY B0, `(.L_x_1042) ;  /* 0x000000b000007945 */ /* 0x000fe20003800000 */
[----:B0-----:R-:W0:Y:S01]  /*28f40*/  S2R R5, SR_CgaCtaId ;  /* 0x0000000000057919 */ /* 0x001e220000008800 */
[----:B--2---:R-:W-:-:S05]  /*28f50*/  VIADD R0, R0, 0x1 ;  /* 0x0000000100007836 */ /* 0x004fca0000000000 */
[----:B------:R-:W-:-:S04]  /*28f60*/  LEA.HI R2, R0, R0, RZ, 0x1 ;  /* 0x0000000000027211 */ /* 0x000fc800078f08ff */
[----:B-1----:R-:W-:-:S05]  /*28f70*/  LOP3.LUT R3, R2, 0xfffffffe, RZ, 0xc0, !PT ;  /* 0xfffffffe02037812 */ /* 0x002fca00078ec0ff */
[----:B------:R-:W-:Y:S01]  /*28f80*/  IMAD.IADD R3, R0, 0x1, -R3 ;  /* 0x0000000100037824 */ /* 0x000fe200078e0a03 */
[----:B------:R-:W-:-:S04]  /*28f90*/  MOV R0, 0x400 ;  /* 0x0000040000007802 */ /* 0x000fc80000000f00 */
[----:B0-----:R-:W-:Y:S02]  /*28fa0*/  LEA R0, R5, R0, 0x18 ;  /* 0x0000000005007211 */ /* 0x001fe400078ec0ff */
[----:B------:R-:W-:-:S04]  /*28fb0*/  SHF.L.U32 R3, R3, 0x1f, RZ ;  /* 0x0000001f03037819 */ /* 0x000fc800000006ff */
[----:B------:R-:W0:Y:S02]  /*28fc0*/  SYNCS.PHASECHK.TRANS64.TRYWAIT P0, [R0+URZ+0x38820], R3 ;  /* 0x03882003000075a7 */ /* 0x000e24000800017f */
[----:B0-----:R-:W-:Y:S05]  /*28fd0*/  @!P0 BRA `(.L_x_1043) ;  /* 0x0000002400cc8947 */ /* 0x001fea0003800000 */
.L_x_1136:
[----:B------:R-:W-:Y:S05]  /*28fe0*/  BSYNC B0 ;  /* 0x0000000000007941 */ /* 0x000fea0003800000 */
.L_x_1042:
[----:B------:R-:W-:-:S03]  /*28ff0*/  UMOV UR4, 0xffffffff ;  /* 0xffffffff00047882 */ /* 0x000fc60000000000 */
[----:B------:R-:W-:Y:S05]  /*29000*/  BRA.DIV UR4, `(.L_x_1044) ;  /* 0x0000002604d47947 */ /* 0x000fea000b800000 */
[----:B------:R-:W1:Y:S02]  /*29010*/  S2R R2, SR_TID.X ;  /* 0x0000000000027919 */ /* 0x000e640000002100 */
[----:B-1----:R-:W-:-:S04]  /*29020*/  SHF.R.U32.HI R2, RZ, 0x5, R2 ;  /* 0x00000005ff027819 */ /* 0x002fc80000011602 */
[----:B------:R-:W-:-:S05]  /*29030*/  LOP3.LUT R2, R2, 0x3, RZ, 0xc0, !PT ;  /* 0x0000000302027812 */ /* 0x000fca00078ec0ff */
[----:B------:R1:W2:Y:S02]  /*29040*/  SHFL.IDX PT, R14, R2, RZ, 0x1f ;  /* 0x00001fff020e7589 */ /* 0x0002a400000e0000 */
.L_x_1139:
[----:B--2---:R-:W-:-:S13]  /*29050*/  ISETP.NE.AND P0, PT, R14, RZ, PT ;  /* 0x000000ff0e00720c */ /* 0x004fda0003f05270 */
[----:B------:R-:W-:Y:S05]  /*29060*/  @P0 BRA `(.L_x_645) ;  /* 0x0000000000940947 */ /* 0x000fea0003800000 */
[----:B------:R-:W-:-:S03]  /*29070*/  UMOV UR4, 0xffffffff ;  /* 0xffffffff00047882 */ /* 0x000fc60000000000 */
[----:B------:R-:W-:Y:S05]  /*29080*/  BRA.DIV UR4, `(.L_x_1045) ;  /* 0x0000002604e87947 */ /* 0x000fea000b800000 */
[----:B------:R-:W-:-:S13]  /*29090*/  ELECT P6, URZ, PT ;  /* 0x00000000003f782f */ /* 0x000fda00038c0000 */
.L_x_1142:
[----:B------:R-:W-:Y:S05]  /*290a0*/  @!P6 BRA `(.L_x_645) ;  /* 0x000000000084e947 */ /* 0x000fea0003800000 */
[----:B------:R-:W-:-:S06]  /*290b0*/  ULOP3.LUT UR4, UR60, 0x2, URZ, 0xfc, !UPT ;  /* 0x000000023c047892 */ /* 0x000fcc000f8efc3f */
[----:B-1----:R-:W-:-:S05]  /*290c0*/  IMAD.U32 R2, RZ, RZ, UR4 ;  /* 0x00000004ff027e24 */ /* 0x002fca000f8e00ff */
[----:B------:R-:W-:-:S13]  /*290d0*/  ISETP.NE.AND P2, PT, R2, 0x3, PT ;  /* 0x000000030200780c */ /* 0x000fda0003f45270 */
[----:B------:R-:W-:Y:S05]  /*290e0*/  @!P2 BRA `(.L_x_1046) ;  /* 0x000000000004a947 */ /* 0x000fea0003800000 */
[----:B------:R-:W-:Y:S01]  /*290f0*/  BPT.TRAP 0x1 ;  /* 0x000000040000795c */ /* 0x000fe20000300000 */
.L_x_1046:
[----:B0-----:R-:W2:Y:S04]  /*29100*/  LDL R3, [R1+0xc] ;  /* 0x00000c0001037983 */ /* 0x001ea80000100800 */
[----:B------:R-:W3:Y:S01]  /*29110*/  LDL.LU R7, [R1+0x14] ;  /* 0x0000140001077983 */ /* 0x000ee20000300800 */
[----:B------:R-:W-:-:S04]  /*29120*/  VIADD R2, R0, 0x38840 ;  /* 0x0003884000027836 */ /* 0x000fc80000000000 */
[C---:B--2---:R-:W-:Y:S02]  /*29130*/  IMAD R6, R3.reuse, 0x8, R2 ;  /* 0x0000000803067824 */ /* 0x044fe400078e0202 */
[----:B------:R-:W-:Y:S01]  /*29140*/  VIADD R3, R3, 0x1 ;  /* 0x0000000103037836 */ /* 0x000fe20000000000 */
[----:B---3--:R-:W-:-:S04]  /*29150*/  SHF.L.U32 R5, R7, 0x1f, RZ ;  /* 0x0000001f07057819 */ /* 0x008fc800000006ff */
[C---:B------:R-:W-:Y:S01]  /*29160*/  ISETP.NE.AND P1, PT, R3.reuse, 0x2, PT ;  /* 0x000000020300780c */ /* 0x040fe20003f25270 */
[----:B------:R-:W0:Y:S03]  /*29170*/  SYNCS.PHASECHK.TRANS64.TRYWAIT P0, [R6+URZ], R5 ;  /* 0x00000005060075a7 */ /* 0x000e26000800017f */
[----:B------:R-:W-:Y:S02]  /*29180*/  SEL R4, RZ, 0x1, P1 ;  /* 0x00000001ff047807 */ /* 0x000fe40000800000 */
[----:B------:R-:W-:Y:S02]  /*29190*/  SEL R3, R3, RZ, P1 ;  /* 0x000000ff03037207 */ /* 0x000fe40000800000 */
[----:B------:R-:W-:-:S03]  /*291a0*/  LOP3.LUT R4, R7, R4, RZ, 0x3c, !PT ;  /* 0x0000000407047212 */ /* 0x000fc600078e3cff */
[----:B------:R-:W-:Y:S01]  /*291b0*/  IMAD R7, R3, 0x8, R2 ;  /* 0x0000000803077824 */ /* 0x000fe200078e0202 */
[----:B------:R-:W-:Y:S01]  /*291c0*/  SHF.L.U32 R2, R4, 0x1f, RZ ;  /* 0x0000001f04027819 */ /* 0x000fe200000006ff */
[----:B0-----:R-:W-:Y:S06]  /*291d0*/  @!P0 BRA `(.L_x_1047) ;  /* 0x0000002400b48947 */ /* 0x001fec0003800000 */
.L_x_1143:
[----:B------:R-:W1:Y:S02]  /*291e0*/  SYNCS.PHASECHK.TRANS64.TRYWAIT P0, [R7+URZ], R2 ;  /* 0x00000002070075a7 */ /* 0x000e64000800017f */
[----:B-1----:R-:W-:Y:S05]  /*291f0*/  @!P0 BRA `(.L_x_1048) ;  /* 0x0000002400c08947 */ /* 0x002fea0003800000 */
.L_x_1144:
[----:B------:R-:W-:Y:S05]  /*29200*/  @!P2 BRA `(.L_x_1049) ;  /* 0x000000000004a947 */ /* 0x000fea0003800000 */
[----:B------:R-:W-:Y:S01]  /*29210*/  BPT.TRAP 0x1 ;  /* 0x000000040000795c */ /* 0x000fe20000300000 */
.L_x_1049:
[----:B------:R-:W2:Y:S01]  /*29220*/  LDL.LU R4, [R1+0xc] ;  /* 0x00000c0001047983 */ /* 0x000ea20000300800 */
[----:B------:R-:W-:-:S04]  /*29230*/  VIADD R0, R0, 0x38860 ;  /* 0x0003886000007836 */ /* 0x000fc80000000000 */
[----:B--2---:R-:W-:-:S04]  /*29240*/  IMAD R4, R4, 0x8, R0 ;  /* 0x0000000804047824 */ /* 0x004fc800078e0200 */
[----:B------:R-:W2:Y:S02]  /*29250*/  SYNCS.PHASECHK.TRANS64.TRYWAIT P0, [R4+URZ], R5 ;  /* 0x00000005040075a7 */ /* 0x000ea4000800017f */
[----:B--2---:R-:W-:Y:S05]  /*29260*/  @!P0 BRA `(.L_x_1050) ;  /* 0x0000002400b88947 */ /* 0x004fea0003800000 */
.L_x_1145:
[----:B------:R-:W-:-:S07]  /*29270*/  IMAD R3, R3, 0x8, R0 ;  /* 0x0000000803037824 */ /* 0x000fce00078e0200 */
.L_x_1051:
[----:B---3--:R3:W0:Y:S02]  /*29280*/  SYNCS.PHASECHK.TRANS64.TRYWAIT P0, [R3+URZ], R2 ;  /* 0x00000002030075a7 */ /* 0x008624000800017f */
[----:B0-----:R-:W-:Y:S05]  /*29290*/  @!P0 NANOSLEEP.SYNCS 0x989680 ;  /* 0x009896800000895d */ /* 0x001fea0003900000 */
[----:B------:R-:W0:Y:S02]  /*292a0*/  @!P0 SYNCS.PHASECHK.TRANS64 P0, [R3+URZ], R2 ;  /* 0x00000002030085a7 */ /* 0x000e24000800007f */
[----:B0-----:R-:W-:Y:S05]  /*292b0*/  @!P0 BRA `(.L_x_1051) ;  /* 0xfffffffc00f08947 */ /* 0x001fea000383ffff */
.L_x_645:
[----:B------:R-:W-:Y:S05]  /*292c0*/  BSYNC B9 ;  /* 0x0000000000097941 */ /* 0x000fea0003800000 */
.L_x_642:
[----:B------:R-:W-:Y:S05]  /*292d0*/  EXIT ;  /* 0x000000000000794d */ /* 0x000fea0003800000 */
.L_x_665:
[----:B0-----:R0:W1:Y:S02]  /*292e0*/  SYNCS.PHASECHK.TRANS64.TRYWAIT P6, [R0+URZ+0x38890], R114 ;  /* 0x03889072000075a7 */ /* 0x00106400080c017f */
[----:B-1----:R-:W-:Y:S05]  /*292f0*/  @!P6 NANOSLEEP.SYNCS 0x989680 ;  /* 0x009896800000e95d */ /* 0x002fea0003900000 */
[----:B------:R-:W1:Y:S02]  /*29300*/  @!P6 SYNCS.PHASECHK.TRANS64 P6, [R0+URZ+0x38890], R114 ;  /* 0x038890720000e5a7 */ /* 0x000e6400080c007f */
[----:B-1----:R-:W-:Y:S05]  /*29310*/  @!P6 BRA `(.L_x_665) ;  /* 0xfffffffc00f0e947 */ /* 0x002fea000383ffff */
[----:B------:R-:W-:Y:S05]  /*29320*/  BRA `(.L_x_1052) ;  /* 0xfffffda400887947 */ /* 0x000fea000383ffff */
.L_x_721:
[----:B-1----:R1:W3:Y:S02]  /*29330*/  SYNCS.PHASECHK.TRANS64.TRYWAIT P5, [R0+URZ+0x38890], R114 ;  /* 0x03889072000075a7 */ /* 0x0022e400080a017f */
[----:B---3--:R-:W-:Y:S05]  /*29340*/  @!P5 NANOSLEEP.SYNCS 0x989680 ;  /* 0x009896800000d95d */ /* 0x008fea0003900000 */
[----:B------:R-:W3:Y:S02]  /*29350*/  @!P5 SYNCS.PHASECHK.TRANS64 P5, [R0+URZ+0x38890], R114 ;  /* 0x038890720000d5a7 */ /* 0x000ee400080a007f */
[----:B---3--:R-:W-:Y:S05]  /*29360*/  @!P5 BRA `(.L_x_721) ;  /* 0xfffffffc00f0d947 */ /* 0x008fea000383ffff */
[----:B------:R-:W-:Y:S05]  /*29370*/  BRA `(.L_x_1053) ;  /* 0xfffffddc00587947 */ /* 0x000fea000383ffff */
.L_x_746:
[----:B-1----:R1:W2:Y:S02]  /*29380*/  SYNCS.PHASECHK.TRANS64.TRYWAIT P3, [R0+URZ+0x38890], R114 ;  /* 0x03889072000075a7 */ /* 0x0022a4000806017f */
[----:B--2---:R-:W-:Y:S05]  /*29390*/  @!P3 NANOSLEEP.SYNCS 0x989680 ;  /* 0x009896800000b95d */ /* 0x004fea0003900000 */
[----:B------:R-:W2:Y:S02]  /*293a0*/  @!P3 SYNCS.PHASECHK.TRANS64 P3, [R0+URZ+0x38890], R114 ;  /* 0x038890720000b5a7 */ /* 0x000ea4000806007f */
[----:B--2---:R-:W-:Y:S05]  /*293b0*/  @!P3 BRA `(.L_x_746) ;  /* 0xfffffffc00f0b947 */ /* 0x004fea000383ffff */
[----:B------:R-:W-:Y:S05]  /*293c0*/  BRA `(.L_x_1054) ;  /* 0xfffffe10004c7947 */ /* 0x000fea000383ffff */
.L_x_754:
[----:B-1----:R1:W2:Y:S02]  /*293d0*/  SYNCS.PHASECHK.TRANS64.TRYWAIT P2, [R0+URZ+0x388b0], R114 ;  /* 0x0388b072000075a7 */ /* 0x0022a4000804017f */
[----:B--2---:R-:W-:Y:S05]  /*293e0*/  @!P2 NANOSLEEP.SYNCS 0x989680 ;  /* 0x009896800000a95d */ /* 0x004fea0003900000 */
[----:B------:R-:W2:Y:S02]  /*293f0*/  @!P2 SYNCS.PHASECHK.TRANS64 P2, [R0+URZ+0x388b0], R114 ;  /* 0x0388b0720000a5a7 */ /* 0x000ea4000804007f */
[----:B--2---:R-:W-:Y:S05]  /*29400*/  @!P2 BRA `(.L_x_754) ;  /* 0xfffffffc00f0a947 */ /* 0x004fea000383ffff */
[----:B------:R-:W-:Y:S05]  /*29410*/  BRA `(.L_x_1055) ;  /* 0xfffffe1400707947 */ /* 0x000fea000383ffff */
.L_x_774:
[----:B------:R-:W-:Y:S01]  /*29420*/  BSSY B1, `(.L_x_1056) ;  /* 0x0000008000017945 */ /* 0x000fe20003800000 */
[----:B------:R-:W-:Y:S02]  /*29430*/  IMAD.MOV.U32 R13, RZ, RZ, R25 ;  /* 0x000000ffff0d7224 */ /* 0x000fe400078e0019 */
[----:B------:R-:W-:Y:S02]  /*29440*/  IMAD.MOV.U32 R12, RZ, RZ, RZ ;  /* 0x000000ffff0c7224 */ /* 0x000fe400078e00ff */
[----:B------:R-:W-:Y:S02]  /*29450*/  IMAD.MOV.U32 R11, RZ, RZ, 0x181f ;  /* 0x0000181fff0b7424 */ /* 0x000fe400078e00ff */
[----:B------:R-:W-:-:S07]  /*29460*/  IMAD.MOV.U32 R15, RZ, RZ, -0x1 ;  /* 0xffffffffff0f7424 */ /* 0x000fce00078e00ff */
[----:B------:R-:W-:Y:S05]  /*29470*/  WARPSYNC.COLLECTIVE R15, `(.L_x_1057) ;  /* 0x000000000f087348 */ /* 0x000fea0003c00000 */
[----:B------:R0:W1:Y:S02]  /*29480*/  SHFL.IDX P6, R14, R13, R12, R11 ;  /* 0x0000000c0d0e7389 */ /* 0x00006400000c000b */
[----:B01----:R-:W-:Y:S01]  /*29490*/  ENDCOLLECTIVE ;  /* 0x000000000000791b */ /* 0x003fe20003800000 */
.L_x_1057:
[----:B------:R-:W-:Y:S05]  /*294a0*/  BSYNC B1 ;  /* 0x0000000000017941 */ /* 0x000fea0003800000 */
.L_x_1056:
[----:B------:R-:W-:Y:S01]  /*294b0*/  IMAD.MOV.U32 R13, RZ, RZ, R24 ;  /* 0x000000ffff0d7224 */ /* 0x000fe200078e0018 */
[----:B------:R-:W-:Y:S01]  /*294c0*/  MOV R3, R14 ;  /* 0x0000000e00037202 */ /* 0x000fe20000000f00 */
[----:B------:R-:W-:Y:S02]  /*294d0*/  IMAD.MOV.U32 R12, RZ, RZ, RZ ;  /* 0x000000ffff0c7224 */ /* 0x000fe400078e00ff */
[----:B------:R-:W-:Y:S02]  /*294e0*/  IMAD.MOV.U32 R11, RZ, RZ, 0x181f ;  /* 0x0000181fff0b7424 */ /* 0x000fe400078e00ff */
[----:B------:R-:W-:-:S07]  /*294f0*/  IMAD.MOV.U32 R15, RZ, RZ, -0x1 ;  /* 0xffffffffff0f7424 */ /* 0x000fce00078e00ff */
[----:B------:R-:W-:Y:S05]  /*29500*/  WARPSYNC.COLLECTIVE R15, `(.L_x_1058) ;  /* 0x000000000f087348 */ /* 0x000fea0003c00000 */
[----:B------:R0:W1:Y:S02]  /*29510*/  SHFL.IDX P6, R14, R13, R12, R11 ;  /* 0x0000000c0d0e7389 */ /* 0x00006400000c000b */
[----:B01----:R-:W-:Y:S01]  /*29520*/  ENDCOLLECTIVE ;  /* 0x000000000000791b */ /* 0x003fe20003800000 */
.L_x_1058:
[----:B------:R-:W-:Y:S02]  /*29530*/  IMAD.MOV.U32 R13, RZ, RZ, R26 ;  /* 0x000000ffff0d7224 */ /* 0x000fe400078e001a */
[----:B------:R-:W-:-:S07]  /*29540*/  IMAD.MOV.U32 R4, RZ, RZ, R14 ;  /* 0x000000ffff047224 */ /* 0x000fce00078e000e */
[----:B------:R-:W-:Y:S05]  /*29550*/  WARPSYNC.COLLECTIVE R15, `(.L_x_1059) ;  /* 0x000000000f087348 */ /* 0x000fea0003c00000 */
[----:B------:R0:W1:Y:S02]  /*29560*/  SHFL.IDX P6, R14, R13, R12, R11 ;  /* 0x0000000c0d0e7389 */ /* 0x00006400000c000b */
[----:B01----:R-:W-:Y:S01]  /*29570*/  ENDCOLLECTIVE ;  /* 0x000000000000791b */ /* 0x003fe20003800000 */
.L_x_1059:
[----:B------:R-:W-:Y:S02]  /*29580*/  IMAD.MOV.U32 R13, RZ, RZ, R28 ;  /* 0x000000ffff0d7224 */ /* 0x000fe400078e001c */
[----:B------:R-:W-:-:S07]  /*29590*/  IMAD.MOV.U32 R5, RZ, RZ, R14 ;  /* 0x000000ffff057224 */ /* 0x000fce00078e000e */
[----:B------:R-:W-:Y:S05]  /*295a0*/  WARPSYNC.COLLECTIVE R15, `(.L_x_1060) ;  /* 0x000000000f087348 */ /* 0x000fea0003c00000 */
[----:B------:R0:W1:Y:S02]  /*295b0*/  SHFL.IDX P6, R14, R13, R12, R11 ;  /* 0x0000000c0d0e7389 */ /* 0x00006400000c000b */
[----:B01----:R-:W-:Y:S01]  /*295c0*/  ENDCOLLECTIVE ;  /* 0x000000000000791b */ /* 0x003fe20003800000 */
.L_x_1060:
[----:B------:R-:W-:Y:S05]  /*295d0*/  BRA `(.L_x_1061) ;  /* 0xfffffe2400587947 */ /* 0x000fea000383ffff */
.L_x_778:
[----:B0-----:R0:W1:Y:S02]  /*295e0*/  SYNCS.PHASECHK.TRANS64.TRYWAIT P0, [R18+URZ+0x38800], R5 ;  /* 0x03880005120075a7 */ /* 0x001064000800017f */
[----:B-1----:R-:W-:Y:S05]  /*295f0*/  @!P0 NANOSLEEP.SYNCS 0x989680 ;  /* 0x009896800000895d */ /* 0x002fea0003900000 */
[----:B------:R-:W1:Y:S02]  /*29600*/  @!P0 SYNCS.PHASECHK.TRANS64 P0, [R18+URZ+0x38800], R5 ;  /* 0x03880005120085a7 */ /* 0x000e64000800007f */
[----:B-1----:R-:W-:Y:S05]  /*29610*/  @!P0 BRA `(.L_x_778) ;  /* 0xfffffffc00f08947 */ /* 0x002fea000383ffff */
[----:B------:R-:W-:Y:S05]  /*29620*/  BRA `(.L_x_1062) ;  /* 0xfffffe2c00147947 */ /* 0x000fea000383ffff */
.L_x_810:
        /* <DEDUP_REMOVED lines=8> */
.L_x_1064:
[----:B------:R-:W-:Y:S05]  /*296b0*/  BSYNC B1 ;  /* 0x0000000000017941 */ /* 0x000fea0003800000 */
.L_x_1063:
[----:B------:R-:W-:Y:S02]  /*296c0*/  IMAD.MOV.U32 R13, RZ, RZ, R24 ;  /* 0x000000ffff0d7224 */ /* 0x000fe400078e0018 */
[----:B------:R-:W-:Y:S02]  /*296d0*/  IMAD.MOV.U32 R12, RZ, RZ, RZ ;  /* 0x000000ffff0c7224 */ /* 0x000fe400078e00ff */
[----:B------:R-:W-:Y:S02]  /*296e0*/  IMAD.MOV.U32 R11, RZ, RZ, 0x181f ;  /* 0x0000181fff0b7424 */ /* 0x000fe400078e00ff */
[----:B------:R-:W-:Y:S02]  /*296f0*/  IMAD.MOV.U32 R15, RZ, RZ, -0x1 ;  /* 0xffffffffff0f7424 */ /* 0x000fe400078e00ff */
[----:B------:R-:W-:-:S07]  /*29700*/  IMAD.MOV.U32 R3, RZ, RZ, R14 ;  /* 0x000000ffff037224 */ /* 0x000fce00078e000e */
[----:B------:R-:W-:Y:S05]  /*29710*/  WARPSYNC.COLLECTIVE R15, `(.L_x_1065) ;  /* 0x000000000f087348 */ /* 0x000fea0003c00000 */
[----:B------:R0:W1:Y:S02]  /*29720*/  SHFL.IDX P6, R14, R13, R12, R11 ;  /* 0x0000000c0d0e7389 */ /* 0x00006400000c000b */
[----:B01----:R-:W-:Y:S01]  /*29730*/  ENDCOLLECTIVE ;  /* 0x000000000000791b */ /* 0x003fe20003800000 */
.L_x_1065:
[----:B------:R-:W-:Y:S02]  /*29740*/  IMAD.MOV.U32 R13, RZ, RZ, R26 ;  /* 0x000000ffff0d7224 */ /* 0x000fe400078e001a */
[----:B------:R-:W-:-:S07]  /*29750*/  IMAD.MOV.U32 R20, RZ, RZ, R14 ;  /* 0x000000ffff147224 */ /* 0x000fce00078e000e */
[----:B------:R-:W-:Y:S05]  /*29760*/  WARPSYNC.COLLECTIVE R15, `(.L_x_1066) ;  /* 0x000000000f087348 */ /* 0x000fea0003c00000 */
[----:B------:R0:W1:Y:S02]  /*29770*/  SHFL.IDX P6, R14, R13, R12, R11 ;  /* 0x0000000c0d0e7389 */ /* 0x00006400000c000b */
[----:B01----:R-:W-:Y:S01]  /*29780*/  ENDCOLLECTIVE ;  /* 0x000000000000791b */ /* 0x003fe20003800000 */
.L_x_1066:
[----:B------:R-:W-:Y:S02]  /*29790*/  IMAD.MOV.U32 R13, RZ, RZ, R28 ;  /* 0x000000ffff0d7224 */ /* 0x000fe400078e001c */
[----:B------:R-:W-:-:S07]  /*297a0*/  IMAD.MOV.U32 R21, RZ, RZ, R14 ;  /* 0x000000ffff157224 */ /* 0x000fce00078e000e */
[----:B------:R-:W-:Y:S05]  /*297b0*/  WARPSYNC.COLLECTIVE R15, `(.L_x_1067) ;  /* 0x000000000f087348 */ /* 0x000fea0003c00000 */
[----:B------:R0:W1:Y:S02]  /*297c0*/  SHFL.IDX P6, R14, R13, R12, R11 ;  /* 0x0000000c0d0e7389 */ /* 0x00006400000c000b */
[----:B01----:R-:W-:Y:S01]  /*297d0*/  ENDCOLLECTIVE ;  /* 0x000000000000791b */ /* 0x003fe20003800000 */
.L_x_1067:
[----:B------:R-:W-:Y:S01]  /*297e0*/  IMAD.MOV.U32 R28, RZ, RZ, R14 ;  /* 0x000000ffff1c7224 */ /* 0x000fe200078e000e */
[----:B------:R-:W-:Y:S06]  /*297f0*/  BRA `(.L_x_1068) ;  /* 0xfffffe5400807947 */ /* 0x000fec000383ffff */
.L_x_814:
[----:B0-----:R0:W1:Y:S02]  /*29800*/  SYNCS.PHASECHK.TRANS64.TRYWAIT P0, [R18+URZ+0x38800], R9 ;  /* 0x03880009120075a7 */ /* 0x001064000800017f */
[----:B-1----:R-:W-:Y:S05]  /*29810*/  @!P0 NANOSLEEP.SYNCS 0x989680 ;  /* 0x009896800000895d */ /* 0x002fea0003900000 */
[----:B------:R-:W1:Y:S02]  /*29820*/  @!P0 SYNCS.PHASECHK.TRANS64 P0, [R18+URZ+0x38800], R9 ;  /* 0x03880009120085a7 */ /* 0x000e64000800007f */
[----:B-1----:R-:W-:Y:S05]  /*29830*/  @!P0 BRA `(.L_x_814) ;  /* 0xfffffffc00f08947 */ /* 0x002fea000383ffff */
[----:B------:R-:W-:Y:S05]  /*29840*/  BRA `(.L_x_1069) ;  /* 0xfffffe5800e07947 */ /* 0x000fea000383ffff */
.L_x_832:
[----:B-1----:R1:W2:Y:S02]  /*29850*/  SYNCS.PHASECHK.TRANS64.TRYWAIT P2, [R0+URZ+0x38830], R3 ;  /* 0x03883003000075a7 */ /* 0x0022a4000804017f */
[----:B--2---:R-:W-:Y:S05]  /*29860*/  @!P2 NANOSLEEP.SYNCS 0x989680 ;  /* 0x009896800000a95d */ /* 0x004fea0003900000 */
[----:B------:R-:W2:Y:S02]  /*29870*/  @!P2 SYNCS.PHASECHK.TRANS64 P2, [R0+URZ+0x38830], R3 ;  /* 0x038830030000a5a7 */ /* 0x000ea4000804007f */
[----:B--2---:R-:W-:Y:S05]  /*29880*/  @!P2 BRA `(.L_x_832) ;  /* 0xfffffffc00f0a947 */ /* 0x004fea000383ffff */
[----:B------:R-:W-:Y:S05]  /*29890*/  BRA `(.L_x_831) ;  /* 0xfffffe8c00087947 */ /* 0x000fea000383ffff */
.L_x_839:
[----:B-1----:R1:W2:Y:S02]  /*298a0*/  SYNCS.PHASECHK.TRANS64.TRYWAIT P2, [R11+URZ+0x38830], R4 ;  /* 0x038830040b0075a7 */ /* 0x0022a4000804017f */
[----:B--2---:R-:W-:Y:S05]  /*298b0*/  @!P2 NANOSLEEP.SYNCS 0x989680 ;  /* 0x009896800000a95d */ /* 0x004fea0003900000 */
[----:B------:R-:W2:Y:S02]  /*298c0*/  @!P2 SYNCS.PHASECHK.TRANS64 P2, [R11+URZ+0x38830], R4 ;  /* 0x038830040b00a5a7 */ /* 0x000ea4000804007f */
[----:B--2---:R-:W-:Y:S05]  /*298d0*/  @!P2 BRA `(.L_x_839) ;  /* 0xfffffffc00f0a947 */ /* 0x004fea000383ffff */
[----:B------:R-:W-:Y:S05]  /*298e0*/  BRA `(.L_x_838) ;  /* 0xfffffedc00d07947 */ /* 0x000fea000383ffff */
.L_x_844:
[----:B-1----:R1:W2:Y:S02]  /*298f0*/  SYNCS.PHASECHK.TRANS64.TRYWAIT P2, [R9+URZ+0x38850], R0 ;  /* 0x03885000090075a7 */ /* 0x0022a4000804017f */
[----:B--2---:R-:W-:Y:S05]  /*29900*/  @!P2 NANOSLEEP.SYNCS 0x989680 ;  /* 0x009896800000a95d */ /* 0x004fea0003900000 */
[----:B------:R-:W2:Y:S02]  /*29910*/  @!P2 SYNCS.PHASECHK.TRANS64 P2, [R9+URZ+0x38850], R0 ;  /* 0x038850000900a5a7 */ /* 0x000ea4000804007f */
[----:B--2---:R-:W-:Y:S05]  /*29920*/  @!P2 BRA `(.L_x_844) ;  /* 0xfffffffc00f0a947 */ /* 0x004fea000383ffff */
[----:B------:R-:W-:Y:S05]  /*29930*/  BRA `(.L_x_843) ;  /* 0xffffff1400987947 */ /* 0x000fea000383ffff */
.L_x_850:
[----:B-1----:R1:W2:Y:S02]  /*29940*/  SYNCS.PHASECHK.TRANS64.TRYWAIT P0, [R0+URZ+0x38850], R6 ;  /* 0x03885006000075a7 */ /* 0x0022a4000800017f */
[----:B--2---:R-:W-:Y:S05]  /*29950*/  @!P0 NANOSLEEP.SYNCS 0x989680 ;  /* 0x009896800000895d */ /* 0x004fea0003900000 */
[----:B------:R-:W2:Y:S02]  /*29960*/  @!P0 SYNCS.PHASECHK.TRANS64 P0, [R0+URZ+0x38850], R6 ;  /* 0x03885006000085a7 */ /* 0x000ea4000800007f */
[----:B--2---:R-:W-:Y:S05]  /*29970*/  @!P0 BRA `(.L_x_850) ;  /* 0xfffffffc00f08947 */ /* 0x004fea000383ffff */
[----:B------:R-:W-:Y:S05]  /*29980*/  BRA `(.L_x_849) ;  /* 0xffffff3000f87947 */ /* 0x000fea000383ffff */
.L_x_886:
        /* <DEDUP_REMOVED lines=8> */
[----:B------:R-:W-:Y:S05]  /*29a10*/  WARPSYNC.COLLECTIVE R15, `(.L_x_1071) ;  /* 0x000000000f087348 */ /* 0x000fea0003c00000 */
[----:B------:R0:W1:Y:S02]  /*29a20*/  SHFL.IDX P6, R14, R13, R12, R11 ;  /* 0x0000000c0d0e7389 */ /* 0x00006400000c000b */
[----:B01----:R-:W-:Y:S01]  /*29a30*/  ENDCOLLECTIVE ;  /* 0x000000000000791b */ /* 0x003fe20003800000 */
.L_x_1071:
[----:B------:R-:W-:Y:S05]  /*29a40*/  BSYNC B1 ;  /* 0x0000000000017941 */ /* 0x000fea0003800000 */
.L_x_1070:
[----:B------:R-:W-:Y:S05]  /*29a50*/  BRA `(.L_x_1072) ;  /* 0xffffff8000687947 */ /* 0x000fea000383ffff */
.L_x_888:
[----:B------:R-:W-:Y:S01]  /*29a60*/  BSSY B1, `(.L_x_1073) ;  /* 0x0000006000017945 */ /* 0x000fe20003800000 */
[----:B------:R-:W-:-:S07]  /*29a70*/  IMAD.MOV.U32 R15, RZ, RZ, -0x1 ;  /* 0xffffffffff0f7424 */ /* 0x000fce00078e00ff */
[----:B0-----:R-:W-:Y:S05]  /*29a80*/  WARPSYNC.COLLECTIVE R15, `(.L_x_1074) ;  /* 0x000000000f0c7348 */ /* 0x001fea0003c00000 */
[----:B------:R-:W-:Y:S02]  /*29a90*/  ELECT P6, UR62, PT ;  /* 0x00000000003e782f */ /* 0x000fe400038c0000 */
[----:B------:R-:W-:Y:S01]  /*29aa0*/  MOV R14, UR62 ;  /* 0x0000003e000e7c02 */ /* 0x000fe20008000f00 */
[----:B0-----:R-:W-:Y:S10]  /*29ab0*/  ENDCOLLECTIVE ;  /* 0x000000000000791b */ /* 0x001ff40003800000 */
.L_x_1074:
[----:B------:R-:W-:Y:S05]  /*29ac0*/  BSYNC B1 ;  /* 0x0000000000017941 */ /* 0x000fea0003800000 */
.L_x_1073:
[----:B------:R-:W-:Y:S01]  /*29ad0*/  PLOP3.LUT P2, PT, P6, PT, PT, 0x80, 0x0 ;  /* 0x000000000000781c */ /* 0x000fe2000374f070 */
[----:B------:R-:W-:-:S12]  /*29ae0*/  BRA `(.L_x_887) ;  /* 0xffffff80005c7947 */ /* 0x000fd8000383ffff */
.L_x_890:
[----:B0-----:R-:W2:Y:S02]  /*29af0*/  LDL R3, [R1+0x4] ;  /* 0x0000040001037983 */ /* 0x001ea40000100800 */
[----:B--2---:R0:W1:Y:S02]  /*29b00*/  SYNCS.PHASECHK.TRANS64.TRYWAIT P0, [R3+URZ+0x38820], R2 ;  /* 0x03882002030075a7 */ /* 0x004064000800017f */
[----:B-1----:R-:W-:Y:S05]  /*29b10*/  @!P0 NANOSLEEP.SYNCS 0x989680 ;  /* 0x009896800000895d */ /* 0x002fea0003900000 */
[----:B------:R-:W1:Y:S02]  /*29b20*/  @!P0 SYNCS.PHASECHK.TRANS64 P0, [R3+URZ+0x38820], R2 ;  /* 0x03882002030085a7 */ /* 0x000e64000800007f */
[----:B-1----:R-:W-:Y:S05]  /*29b30*/  @!P0 BRA `(.L_x_890) ;  /* 0xfffffffc00ec8947 */ /* 0x002fea000383ffff */
[----:B------:R-:W-:Y:S05]  /*29b40*/  BRA `(.L_x_1075) ;  /* 0xffffff80006c7947 */ /* 0x000fea000383ffff */
.L_x_894:
[----:B0-----:R0:W1:Y:S02]  /*29b50*/  SYNCS.PHASECHK.TRANS64.TRYWAIT P0, [R6+URZ+0x388a0], R8 ;  /* 0x0388a008060075a7 */ /* 0x001064000800017f */
[----:B-1----:R-:W-:Y:S05]  /*29b60*/  @!P0 NANOSLEEP.SYNCS 0x989680 ;  /* 0x009896800000895d */ /* 0x002fea0003900000 */
[----:B------:R-:W1:Y:S02]  /*29b70*/  @!P0 SYNCS.PHASECHK.TRANS64 P0, [R6+URZ+0x388a0], R8 ;  /* 0x0388a008060085a7 */ /* 0x000e64000800007f */
[----:B-1----:R-:W-:Y:S05]  /*29b80*/  @!P0 BRA `(.L_x_894) ;  /* 0xfffffffc00f08947 */ /* 0x002fea000383ffff */
[----:B------:R-:W-:Y:S05]  /*29b90*/  BRA `(.L_x_1076) ;  /* 0xffffff8000907947 */ /* 0x000fea000383ffff */
.L_x_902:
[----:B-1----:R1:W2:Y:S02]  /*29ba0*/  SYNCS.PHASECHK.TRANS64.TRYWAIT P0, [R6+URZ+0x388c0], R8 ;  /* 0x0388c008060075a7 */ /* 0x0022a4000800017f */
[----:B--2---:R-:W-:Y:S05]  /*29bb0*/  @!P0 NANOSLEEP.SYNCS 0x989680 ;  /* 0x009896800000895d */ /* 0x004fea0003900000 */
[----:B------:R-:W2:Y:S02]  /*29bc0*/  @!P0 SYNCS.PHASECHK.TRANS64 P0, [R6+URZ+0x388c0], R8 ;  /* 0x0388c008060085a7 */ /* 0x000ea4000800007f */
[----:B--2---:R-:W-:Y:S05]  /*29bd0*/  @!P0 BRA `(.L_x_902) ;  /* 0xfffffffc00f08947 */ /* 0x004fea000383ffff */
[----:B------:R-:W-:Y:S05]  /*29be0*/  BRA `(.L_x_1077) ;  /* 0xffffff8400d07947 */ /* 0x000fea000383ffff */
.L_x_912:
[----:B0-----:R0:W1:Y:S02]  /*29bf0*/  SYNCS.PHASECHK.TRANS64.TRYWAIT P0, [R6+URZ+0x388a0], R5 ;  /* 0x0388a005060075a7 */ /* 0x001064000800017f */
[----:B-1----:R-:W-:Y:S05]  /*29c00*/  @!P0 NANOSLEEP.SYNCS 0x989680 ;  /* 0x009896800000895d */ /* 0x002fea0003900000 */
[----:B------:R-:W1:Y:S02]  /*29c10*/  @!P0 SYNCS.PHASECHK.TRANS64 P0, [R6+URZ+0x388a0], R5 ;  /* 0x0388a005060085a7 */ /* 0x000e64000800007f */
[----:B-1----:R-:W-:Y:S05]  /*29c20*/  @!P0 BRA `(.L_x_912) ;  /* 0xfffffffc00f08947 */ /* 0x002fea000383ffff */
[----:B------:R-:W-:Y:S05]  /*29c30*/  BRA `(.L_x_1078) ;  /* 0xffffff8c00587947 */ /* 0x000fea000383ffff */
.L_x_920:
[----:B-1----:R1:W2:Y:S02]  /*29c40*/  SYNCS.PHASECHK.TRANS64.TRYWAIT P0, [R6+URZ+0x388c0], R5 ;  /* 0x0388c005060075a7 */ /* 0x0022a4000800017f */
[----:B--2---:R-:W-:Y:S05]  /*29c50*/  @!P0 NANOSLEEP.SYNCS 0x989680 ;  /* 0x009896800000895d */ /* 0x004fea0003900000 */
[----:B------:R-:W2:Y:S02]  /*29c60*/  @!P0 SYNCS.PHASECHK.TRANS64 P0, [R6+URZ+0x388c0], R5 ;  /* 0x0388c005060085a7 */ /* 0x000ea4000800007f */
[----:B--2---:R-:W-:Y:S05]  /*29c70*/  @!P0 BRA `(.L_x_920) ;  /* 0xfffffffc00f08947 */ /* 0x004fea000383ffff */
[----:B------:R-:W-:Y:S05]  /*29c80*/  BRA `(.L_x_1079) ;  /* 0xffffff9000947947 */ /* 0x000fea000383ffff */
.L_x_936:
        /* <DEDUP_REMOVED lines=11> */
.L_x_1081:
[----:B------:R-:W-:Y:S05]  /*29d40*/  BSYNC B0 ;  /* 0x0000000000007941 */ /* 0x000fea0003800000 */
.L_x_1080:
[----:B------:R-:W-:Y:S05]  /*29d50*/  BRA `(.L_x_1082) ;  /* 0xffffff9c00807947 */ /* 0x000fea000383ffff */
.L_x_938:
[----:B------:R-:W-:Y:S01]  /*29d60*/  BSSY B0, `(.L_x_1083) ;  /* 0x0000006000007945 */ /* 0x000fe20003800000 */
[----:B------:R-:W-:-:S07]  /*29d70*/  IMAD.MOV.U32 R15, RZ, RZ, -0x1 ;  /* 0xffffffffff0f7424 */ /* 0x000fce00078e00ff */
[----:B0-----:R-:W-:Y:S05]  /*29d80*/  WARPSYNC.COLLECTIVE R15, `(.L_x_1084) ;  /* 0x000000000f0c7348 */ /* 0x001fea0003c00000 */
[----:B------:R-:W-:Y:S02]  /*29d90*/  ELECT P6, UR62, PT ;  /* 0x00000000003e782f */ /* 0x000fe400038c0000 */
[----:B------:R-:W-:Y:S01]  /*29da0*/  MOV R14, UR62 ;  /* 0x0000003e000e7c02 */ /* 0x000fe20008000f00 */
[----:B0-----:R-:W-:Y:S10]  /*29db0*/  ENDCOLLECTIVE ;  /* 0x000000000000791b */ /* 0x001ff40003800000 */
.L_x_1084:
[----:B------:R-:W-:Y:S05]  /*29dc0*/  BSYNC B0 ;  /* 0x0000000000007941 */ /* 0x000fea0003800000 */
.L_x_1083:
[----:B------:R-:W-:Y:S05]  /*29dd0*/  BRA `(.L_x_1085) ;  /* 0xffffff9c008c7947 */ /* 0x000fea000383ffff */
.L_x_940:
[----:B0-----:R0:W1:Y:S02]  /*29de0*/  SYNCS.PHASECHK.TRANS64.TRYWAIT P0, [R0+URZ+0x38840], R2 ;  /* 0x03884002000075a7 */ /* 0x001064000800017f */
[----:B-1----:R-:W-:Y:S05]  /*29df0*/  @!P0 NANOSLEEP.SYNCS 0x989680 ;  /* 0x009896800000895d */ /* 0x002fea0003900000 */
[----:B------:R-:W1:Y:S02]  /*29e00*/  @!P0 SYNCS.PHASECHK.TRANS64 P0, [R0+URZ+0x38840], R2 ;  /* 0x03884002000085a7 */ /* 0x000e64000800007f */
[----:B-1----:R-:W-:Y:S05]  /*29e10*/  @!P0 BRA `(.L_x_940) ;  /* 0xfffffffc00f08947 */ /* 0x002fea000383ffff */
[----:B------:R-:W-:Y:S05]  /*29e20*/  BRA `(.L_x_1086) ;  /* 0xffffff9c00fc7947 */ /* 0x000fea000383ffff */
.L_x_944:
[----:B------:R0:W5:Y:S01]  /*29e30*/  LDL.LU R9, [R1+0x50] ;  /* 0x0000500001097983 */ /* 0x0001620000300800 */
[----:B------:R-:W-:Y:S02]  /*29e40*/  IMAD.MOV.U32 R13, RZ, RZ, R3 ;  /* 0x000000ffff0d7224 */ /* 0x000fe400078e0003 */
[----:B------:R-:W-:Y:S02]  /*29e50*/  IMAD.MOV.U32 R12, RZ, RZ, RZ ;  /* 0x000000ffff0c7224 */ /* 0x000fe400078e00ff */
[----:B------:R-:W-:Y:S02]  /*29e60*/  IMAD.MOV.U32 R11, RZ, RZ, 0x181f ;  /* 0x0000181fff0b7424 */ /* 0x000fe400078e00ff */
[----:B------:R-:W-:-:S07]  /*29e70*/  IMAD.MOV.U32 R15, RZ, RZ, -0x1 ;  /* 0xffffffffff0f7424 */ /* 0x000fce00078e00ff */
[----:B0----5:R-:W-:Y:S05]  /*29e80*/  WARPSYNC.COLLECTIVE R15, `(.L_x_1087) ;  /* 0x000000000f087348 */ /* 0x021fea0003c00000 */
[----:B------:R1:W2:Y:S02]  /*29e90*/  SHFL.IDX P6, R14, R13, R12, R11 ;  /* 0x0000000c0d0e7389 */ /* 0x0002a400000c000b */
[----:B012--5:R-:W-:Y:S01]  /*29ea0*/  ENDCOLLECTIVE ;  /* 0x000000000000791b */ /* 0x027fe20003800000 */
.L_x_1087:
[----:B------:R-:W-:Y:S02]  /*29eb0*/  IMAD.MOV.U32 R13, RZ, RZ, R4 ;  /* 0x000000ffff0d7224 */ /* 0x000fe400078e0004 */
[----:B------:R-:W-:-:S07]  /*29ec0*/  IMAD.MOV.U32 R6, RZ, RZ, R14 ;  /* 0x000000ffff067224 */ /* 0x000fce00078e000e */
[----:B------:R-:W-:Y:S05]  /*29ed0*/  WARPSYNC.COLLECTIVE R15, `(.L_x_1088) ;  /* 0x000000000f087348 */ /* 0x000fea0003c00000 */
[----:B------:R0:W1:Y:S02]  /*29ee0*/  SHFL.IDX P6, R14, R13, R12, R11 ;  /* 0x0000000c0d0e7389 */ /* 0x00006400000c000b */
[----:B01----:R-:W-:Y:S01]  /*29ef0*/  ENDCOLLECTIVE ;  /* 0x000000000000791b */ /* 0x003fe20003800000 */
.L_x_1088:
[----:B------:R-:W-:Y:S02]  /*29f00*/  IMAD.IADD R0, R10, 0x1, R17 ;  /* 0x000000010a007824 */ /* 0x000fe400078e0211 */
[----:B------:R-:W-:Y:S02]  /*29f10*/  IMAD R2, R9, R7, RZ ;  /* 0x0000000709027224 */ /* 0x000fe400078e02ff */
[----:B------:R-:W2:Y:S01]  /*29f20*/  LDL R9, [R1+0x2c] ;  /* 0x00002c0001097983 */ /* 0x000ea20000100800 */
[----:B------:R-:W-:Y:S01]  /*29f30*/  IMAD.MOV.U32 R7, RZ, RZ, R14 ;  /* 0x000000ffff077224 */ /* 0x000fe200078e000e */
[----:B------:R-:W-:Y:S01]  /*29f40*/  ULDC.64 UR4, c[0x0][0x208] ;  /* 0x0000820000047ab9 */ /* 0x000fe20000000a00 */
[----:B------:R-:W-:Y:S01]  /*29f50*/  ISETP.GE.AND P2, PT, R0, R2, PT ;  /* 0x000000020000720c */ /* 0x000fe20003f46270 */
[----:B------:R-:W-:Y:S02]  /*29f60*/  IMAD.MOV.U32 R13, RZ, RZ, R3 ;  /* 0x000000ffff0d7224 */ /* 0x000fe400078e0003 */
[----:B------:R-:W-:-:S02]  /*29f70*/  IMAD.MOV.U32 R12, RZ, RZ, 0x1 ;  /* 0x00000001ff0c7424 */ /* 0x000fc400078e00ff */
[----:B------:R-:W-:-:S08]  /*29f80*/  VIADD R5, R0, 0x10 ;  /* 0x0000001000057836 */ /* 0x000fd00000000000 */
        /* <DEDUP_REMOVED lines=8> */
[----:B--2---:R0:W-:Y:S04]  /*2a010*/  @!P2 LDGSTS.E.BYPASS.LTC128B.128 [R9+0x14400], desc[UR4][R6.64], !P4 ;  /* 0x144000000609afae */ /* 0x0041e8000e101d44 */
[----:B------:R0:W-:Y:S04]  /*2a020*/  @!P2 LDGSTS.E.BYPASS.LTC128B.128 [R9+0x18400], desc[UR4][R6.64+0x80], !P3 ;  /* 0x184000800609afae */ /* 0x0001e8000d901d44 */
[----:B------:R0:W-:Y:S04]  /*2a030*/  @!P2 LDGSTS.E.BYPASS.LTC128B.128 [R9+0x1c400], desc[UR4][R6.64+0x100], !P0 ;  /* 0x1c4001000609afae */ /* 0x0001e8000c101d44 */
[----:B------:R0:W-:Y:S01]  /*2a040*/  @!P2 LDGSTS.E.BYPASS.LTC128B.128 [R9+0x20400], desc[UR4][R6.64+0x180], !P1 ;  /* 0x204001800609afae */ /* 0x0001e2000c901d44 */
[----:B------:R-:W-:-:S13]  /*2a050*/  ISETP.GE.AND P2, PT, R5, R2, PT ;  /* 0x000000020500720c */ /* 0x000fda0003f46270 */
[----:B0-----:R-:W-:Y:S05]  /*2a060*/  WARPSYNC.COLLECTIVE R15, `(.L_x_1089) ;  /* 0x000000000f087348 */ /* 0x001fea0003c00000 */
[----:B------:R1:W2:Y:S02]  /*2a070*/  SHFL.IDX P6, R14, R13, R12, R11 ;  /* 0x0000000c0d0e7389 */ /* 0x0002a400000c000b */
[----:B012---:R-:W-:Y:S01]  /*2a080*/  ENDCOLLECTIVE ;  /* 0x000000000000791b */ /* 0x007fe20003800000 */
.L_x_1089:
[----:B------:R-:W-:Y:S02]  /*2a090*/  IMAD.MOV.U32 R13, RZ, RZ, R4 ;  /* 0x000000ffff0d7224 */ /* 0x000fe400078e0004 */
[----:B------:R-:W-:-:S07]  /*2a0a0*/  IMAD.MOV.U32 R7, RZ, RZ, R14 ;  /* 0x000000ffff077224 */ /* 0x000fce00078e000e */
[----:B------:R-:W-:Y:S05]  /*2a0b0*/  WARPSYNC.COLLECTIVE R15, `(.L_x_1090) ;  /* 0x000000000f087348 */ /* 0x000fea0003c00000 */
[----:B------:R0:W1:Y:S02]  /*2a0c0*/  SHFL.IDX P6, R14, R13, R12, R11 ;  /* 0x0000000c0d0e7389 */ /* 0x00006400000c000b */
[----:B01----:R-:W-:Y:S01]  /*2a0d0*/  ENDCOLLECTIVE ;  /* 0x000000000000791b */ /* 0x003fe20003800000 */
.L_x_1090:
        /* <DEDUP_REMOVED lines=20> */
.L_x_1091:
[----:B------:R-:W-:Y:S02]  /*2a220*/  IMAD.MOV.U32 R13, RZ, RZ, R4 ;  /* 0x000000ffff0d7224 */ /* 0x000fe400078e0004 */
[----:B------:R-:W-:-:S07]  /*2a230*/  IMAD.MOV.U32 R7, RZ, RZ, R14 ;  /* 0x000000ffff077224 */ /* 0x000fce00078e000e */
[----:B------:R-:W-:Y:S05]  /*2a240*/  WARPSYNC.COLLECTIVE R15, `(.L_x_1092) ;  /* 0x000000000f087348 */ /* 0x000fea0003c00000 */
[----:B------:R0:W1:Y:S02]  /*2a250*/  SHFL.IDX P6, R14, R13, R12, R11 ;  /* 0x0000000c0d0e7389 */ /* 0x00006400000c000b */
[----:B01----:R-:W-:Y:S01]  /*2a260*/  ENDCOLLECTIVE ;  /* 0x000000000000791b */ /* 0x003fe20003800000 */
.L_x_1092:
[----:B------:R-:W-:Y:S01]  /*2a270*/  ULDC.64 UR4, c[0x0][0x208] ;  /* 0x0000820000047ab9 */ /* 0x000fe20000000a00 */
[----:B------:R-:W-:Y:S01]  /*2a280*/  MOV R13, R3 ;  /* 0x00000003000d7202 */ /* 0x000fe20000000f00 */
        /* <DEDUP_REMOVED lines=18> */
.L_x_1093:
[----:B------:R-:W-:Y:S02]  /*2a3b0*/  IMAD.MOV.U32 R13, RZ, RZ, R4 ;  /* 0x000000ffff0d7224 */ /* 0x000fe400078e0004 */
[----:B------:R-:W-:-:S07]  /*2a3c0*/  IMAD.MOV.U32 R7, RZ, RZ, R14 ;  /* 0x000000ffff077224 */ /* 0x000fce00078e000e */
[----:B------:R-:W-:Y:S05]  /*2a3d0*/  WARPSYNC.COLLECTIVE R15, `(.L_x_1094) ;  /* 0x000000000f087348 */ /* 0x000fea0003c00000 */
[----:B------:R0:W1:Y:S02]  /*2a3e0*/  SHFL.IDX P6, R14, R13, R12, R11 ;  /* 0x0000000c0d0e7389 */ /* 0x00006400000c000b */
[----:B01----:R-:W-:Y:S01]  /*2a3f0*/  ENDCOLLECTIVE ;  /* 0x000000000000791b */ /* 0x003fe20003800000 */
.L_x_1094:
        /* <DEDUP_REMOVED lines=20> */
.L_x_1095:
[----:B------:R-:W-:Y:S02]  /*2a540*/  IMAD.MOV.U32 R13, RZ, RZ, R4 ;  /* 0x000000ffff0d7224 */ /* 0x000fe400078e0004 */
[----:B------:R-:W-:-:S07]  /*2a550*/  IMAD.MOV.U32 R7, RZ, RZ, R14 ;  /* 0x000000ffff077224 */ /* 0x000fce00078e000e */
[----:B------:R-:W-:Y:S05]  /*2a560*/  WARPSYNC.COLLECTIVE R15, `(.L_x_1096) ;  /* 0x000000000f087348 */ /* 0x000fea0003c00000 */
[----:B------:R0:W1:Y:S02]  /*2a570*/  SHFL.IDX P6, R14, R13, R12, R11 ;  /* 0x0000000c0d0e7389 */ /* 0x00006400000c000b */
[----:B01----:R-:W-:Y:S01]  /*2a580*/  ENDCOLLECTIVE ;  /* 0x000000000000791b */ /* 0x003fe20003800000 */
.L_x_1096:
        /* <DEDUP_REMOVED lines=20> */
.L_x_1097:
[----:B------:R-:W-:Y:S02]  /*2a6d0*/  IMAD.MOV.U32 R13, RZ, RZ, R4 ;  /* 0x000000ffff0d7224 */ /* 0x000fe400078e0004 */
[----:B------:R-:W-:-:S07]  /*2a6e0*/  IMAD.MOV.U32 R7, RZ, RZ, R14 ;  /* 0x000000ffff077224 */ /* 0x000fce00078e000e */
[----:B------:R-:W-:Y:S05]  /*2a6f0*/  WARPSYNC.COLLECTIVE R15, `(.L_x_1098) ;  /* 0x000000000f087348 */ /* 0x000fea0003c00000 */
[----:B------:R0:W1:Y:S02]  /*2a700*/  SHFL.IDX P6, R14, R13, R12, R11 ;  /* 0x0000000c0d0e7389 */ /* 0x00006400000c000b */
[----:B01----:R-:W-:Y:S01]  /*2a710*/  ENDCOLLECTIVE ;  /* 0x000000000000791b */ /* 0x003fe20003800000 */
.L_x_1098:
        /* <DEDUP_REMOVED lines=20> */
.L_x_1099:
[----:B------:R-:W-:Y:S02]  /*2a860*/  IMAD.MOV.U32 R13, RZ, RZ, R4 ;  /* 0x000000ffff0d7224 */ /* 0x000fe400078e0004 */
[----:B------:R-:W-:-:S07]  /*2a870*/  IMAD.MOV.U32 R7, RZ, RZ, R14 ;  /* 0x000000ffff077224 */ /* 0x000fce00078e000e */
[----:B------:R-:W-:Y:S05]  /*2a880*/  WARPSYNC.COLLECTIVE R15, `(.L_x_1100) ;  /* 0x000000000f087348 */ /* 0x000fea0003c00000 */
[----:B------:R0:W1:Y:S02]  /*2a890*/  SHFL.IDX P6, R14, R13, R12, R11 ;  /* 0x0000000c0d0e7389 */ /* 0x00006400000c000b */
[----:B01----:R-:W-:Y:S01]  /*2a8a0*/  ENDCOLLECTIVE ;  /* 0x000000000000791b */ /* 0x003fe20003800000 */
.L_x_1100:
        /* <DEDUP_REMOVED lines=18> */
.L_x_1101:
[----:B------:R-:W-:Y:S02]  /*2a9d0*/  IMAD.MOV.U32 R13, RZ, RZ, R4 ;  /* 0x000000ffff0d7224 */ /* 0x000fe400078e0004 */
[----:B------:R-:W-:-:S07]  /*2a9e0*/  IMAD.MOV.U32 R5, RZ, RZ, R14 ;  /* 0x000000ffff057224 */ /* 0x000fce00078e000e */
[----:B------:R-:W-:Y:S05]  /*2a9f0*/  WARPSYNC.COLLECTIVE R15, `(.L_x_1102) ;  /* 0x000000000f087348 */ /* 0x000fea0003c00000 */
[----:B------:R0:W1:Y:S02]  /*2aa00*/  SHFL.IDX P6, R14, R13, R12, R11 ;  /* 0x0000000c0d0e7389 */ /* 0x00006400000c000b */
[----:B01----:R-:W-:Y:S01]  /*2aa10*/  ENDCOLLECTIVE ;  /* 0x000000000000791b */ /* 0x003fe20003800000 */
.L_x_1102:
[----:B------:R-:W-:Y:S01]  /*2aa20*/  IMAD.MOV.U32 R3, RZ, RZ, R14 ;  /* 0x000000ffff037224 */ /* 0x000fe200078e000e */
[----:B------:R-:W-:Y:S06]  /*2aa30*/  BRA `(.L_x_1103) ;  /* 0xffffffa000ec7947 */ /* 0x000fec000383ffff */
.L_x_949:
[----:B0-----:R-:W2:Y:S02]  /*2aa40*/  LDL R2, [R1+0x4] ;  /* 0x0000040001027983 */ /* 0x001ea40000100800 */
[----:B--2---:R0:W2:Y:S02]  /*2aa50*/  SYNCS.PHASECHK.TRANS64.TRYWAIT P0, [R2+URZ+0x38820], R0 ;  /* 0x03882000020075a7 */ /* 0x0040a4000800017f */
[----:B--2---:R-:W-:Y:S05]  /*2aa60*/  @!P0 NANOSLEEP.SYNCS 0x989680 ;  /* 0x009896800000895d */ /* 0x004fea0003900000 */
[----:B------:R-:W2:Y:S02]  /*2aa70*/  @!P0 SYNCS.PHASECHK.TRANS64 P0, [R2+URZ+0x38820], R0 ;  /* 0x03882000020085a7 */ /* 0x000ea4000800007f */
[----:B--2---:R-:W-:Y:S05]  /*2aa80*/  @!P0 BRA `(.L_x_949) ;  /* 0xfffffffc00ec8947 */ /* 0x004fea000383ffff */
[----:B------:R-:W-:Y:S05]  /*2aa90*/  BRA `(.L_x_1104) ;  /* 0xffffffa4006c7947 */ /* 0x000fea000383ffff */
.L_x_958:
[----:B--2---:R2:W3:Y:S02]  /*2aaa0*/  SYNCS.PHASECHK.TRANS64.TRYWAIT P0, [R3+URZ+0x38840], R2 ;  /* 0x03884002030075a7 */ /* 0x0044e4000800017f */
[----:B---3--:R-:W-:Y:S05]  /*2aab0*/  @!P0 NANOSLEEP.SYNCS 0x989680 ;  /* 0x009896800000895d */ /* 0x008fea0003900000 */
[----:B------:R-:W3:Y:S02]  /*2aac0*/  @!P0 SYNCS.PHASECHK.TRANS64 P0, [R3+URZ+0x38840], R2 ;  /* 0x03884002030085a7 */ /* 0x000ee4000800007f */
[----:B---3--:R-:W-:Y:S05]  /*2aad0*/  @!P0 BRA `(.L_x_958) ;  /* 0xfffffffc00f08947 */ /* 0x008fea000383ffff */
[----:B------:R-:W-:Y:S05]  /*2aae0*/  BRA `(.L_x_1105) ;  /* 0xffffffa8003c7947 */ /* 0x000fea000383ffff */
.L_x_966:
[----:B0-----:R0:W1:Y:S02]  /*2aaf0*/  SYNCS.PHASECHK.TRANS64.TRYWAIT P0, [R2+URZ+0x38860], R3 ;  /* 0x03886003020075a7 */ /* 0x001064000800017f */
[----:B-1----:R-:W-:Y:S05]  /*2ab00*/  @!P0 NANOSLEEP.SYNCS 0x989680 ;  /* 0x009896800000895d */ /* 0x002fea0003900000 */
[----:B------:R-:W1:Y:S02]  /*2ab10*/  @!P0 SYNCS.PHASECHK.TRANS64 P0, [R2+URZ+0x38860], R3 ;  /* 0x03886003020085a7 */ /* 0x000e64000800007f */
[----:B-1----:R-:W-:Y:S05]  /*2ab20*/  @!P0 BRA `(.L_x_966) ;  /* 0xfffffffc00f08947 */ /* 0x002fea000383ffff */
[----:B------:R-:W-:Y:S05]  /*2ab30*/  BRA `(.L_x_1106) ;  /* 0xffffffac00987947 */ /* 0x000fea000383ffff */
.L_x_978:
[----:B--2---:R2:W3:Y:S02]  /*2ab40*/  SYNCS.PHASECHK.TRANS64.TRYWAIT P0, [R3+URZ+0x38840], R2 ;  /* 0x03884002030075a7 */ /* 0x0044e4000800017f */
[----:B---3--:R-:W-:Y:S05]  /*2ab50*/  @!P0 NANOSLEEP.SYNCS 0x989680 ;  /* 0x009896800000895d */ /* 0x008fea0003900000 */
[----:B------:R-:W3:Y:S02]  /*2ab60*/  @!P0 SYNCS.PHASECHK.TRANS64 P0, [R3+URZ+0x38840], R2 ;  /* 0x03884002030085a7 */ /* 0x000ee4000800007f */
[----:B---3--:R-:W-:Y:S05]  /*2ab70*/  @!P0 BRA `(.L_x_978) ;  /* 0xfffffffc00f08947 */ /* 0x008fea000383ffff */
[----:B------:R-:W-:Y:S05]  /*2ab80*/  BRA `(.L_x_1107) ;  /* 0xffffffb400cc7947 */ /* 0x000fea000383ffff */
.L_x_986:
[----:B-1----:R1:W2:Y:S02]  /*2ab90*/  SYNCS.PHASECHK.TRANS64.TRYWAIT P0, [R2+URZ+0x38860], R3 ;  /* 0x03886003020075a7 */ /* 0x0022a4000800017f */
[----:B--2---:R-:W-:Y:S05]  /*2aba0*/  @!P0 NANOSLEEP.SYNCS 0x989680 ;  /* 0x009896800000895d */ /* 0x004fea0003900000 */
[----:B------:R-:W2:Y:S02]  /*2abb0*/  @!P0 SYNCS.PHASECHK.TRANS64 P0, [R2+URZ+0x38860], R3 ;  /* 0x03886003020085a7 */ /* 0x000ea4000800007f */
[----:B--2---:R-:W-:Y:S05]  /*2abc0*/  @!P0 BRA `(.L_x_986) ;  /* 0xfffffffc00f08947 */ /* 0x004fea000383ffff */
[----:B------:R-:W-:Y:S05]  /*2abd0*/  BRA `(.L_x_1108) ;  /* 0xffffffbc00287947 */ /* 0x000fea000383ffff */
.L_x_998:
[----:B---3--:R3:W4:Y:S02]  /*2abe0*/  SYNCS.PHASECHK.TRANS64.TRYWAIT P0, [R3+URZ+0x38840], R2 ;  /* 0x03884002030075a7 */ /* 0x008724000800017f */
[----:B----4-:R-:W-:Y:S05]  /*2abf0*/  @!P0 NANOSLEEP.SYNCS 0x989680 ;  /* 0x009896800000895d */ /* 0x010fea0003900000 */
[----:B------:R-:W4:Y:S02]  /*2ac00*/  @!P0 SYNCS.PHASECHK.TRANS64 P0, [R3+URZ+0x38840], R2 ;  /* 0x03884002030085a7 */ /* 0x000f24000800007f */
[----:B----4-:R-:W-:Y:S05]  /*2ac10*/  @!P0 BRA `(.L_x_998) ;  /* 0xfffffffc00f08947 */ /* 0x010fea000383ffff */
[----:B------:R-:W-:Y:S05]  /*2ac20*/  BRA `(.L_x_1109) ;  /* 0xffffffc400307947 */ /* 0x000fea000383ffff */
.L_x_1006:
[----:B-1----:R1:W2:Y:S02]  /*2ac30*/  SYNCS.PHASECHK.TRANS64.TRYWAIT P0, [R2+URZ+0x38860], R5 ;  /* 0x03886005020075a7 */ /* 0x0022a4000800017f */
[----:B--2---:R-:W-:Y:S05]  /*2ac40*/  @!P0 NANOSLEEP.SYNCS 0x989680 ;  /* 0x009896800000895d */ /* 0x004fea0003900000 */
[----:B------:R-:W2:Y:S02]  /*2ac50*/  @!P0 SYNCS.PHASECHK.TRANS64 P0, [R2+URZ+0x38860], R5 ;  /* 0x03886005020085a7 */ /* 0x000ea4000800007f */
[----:B--2---:R-:W-:Y:S05]  /*2ac60*/  @!P0 BRA `(.L_x_1006) ;  /* 0xfffffffc00f08947 */ /* 0x004fea000383ffff */
[----:B------:R-:W-:Y:S05]  /*2ac70*/  BRA `(.L_x_1110) ;  /* 0xffffffc800887947 */ /* 0x000fea000383ffff */
.L_x_1020:
[----:B0-----:R0:W2:Y:S02]  /*2ac80*/  SYNCS.PHASECHK.TRANS64.TRYWAIT P0, [R2+URZ+0x38860], R0 ;  /* 0x03886000020075a7 */ /* 0x0010a4000800017f */
[----:B--2---:R-:W-:Y:S05]  /*2ac90*/  @!P0 NANOSLEEP.SYNCS 0x989680 ;  /* 0x009896800000895d */ /* 0x004fea0003900000 */
[----:B------:R-:W2:Y:S02]  /*2aca0*/  @!P0 SYNCS.PHASECHK.TRANS64 P0, [R2+URZ+0x38860], R0 ;  /* 0x03886000020085a7 */ /* 0x000ea4000800007f */
[----:B--2---:R-:W-:Y:S05]  /*2acb0*/  @!P0 BRA `(.L_x_1020) ;  /* 0xfffffffc00f08947 */ /* 0x004fea000383ffff */
[----:B------:R-:W-:Y:S05]  /*2acc0*/  BRA `(.L_x_1111) ;  /* 0xffffffd000707947 */ /* 0x000fea000383ffff */
.L_x_1030:
[----:B------:R-:W-:Y:S01]  /*2acd0*/  BSSY B0, `(.L_x_1112) ;  /* 0x0000008000007945 */ /* 0x000fe20003800000 */
[----:B------:R-:W-:Y:S02]  /*2ace0*/  IMAD.MOV.U32 R13, RZ, RZ, R16 ;  /* 0x000000ffff0d7224 */ /* 0x000fe400078e0010 */
[----:B------:R-:W-:Y:S02]  /*2acf0*/  IMAD.MOV.U32 R12, RZ, RZ, RZ ;  /* 0x000000ffff0c7224 */ /* 0x000fe400078e00ff */
[----:B------:R-:W-:Y:S02]  /*2ad00*/  IMAD.MOV.U32 R11, RZ, RZ, 0x1f ;  /* 0x0000001fff0b7424 */ /* 0x000fe400078e00ff */
[----:B------:R-:W-:-:S07]  /*2ad10*/  IMAD.MOV.U32 R15, RZ, RZ, -0x1 ;  /* 0xffffffffff0f7424 */ /* 0x000fce00078e00ff */
[----:B01--4-:R-:W-:Y:S05]  /*2ad20*/  WARPSYNC.COLLECTIVE R15, `(.L_x_1113) ;  /* 0x000000000f087348 */ /* 0x013fea0003c00000 */
[----:B------:R2:W3:Y:S02]  /*2ad30*/  SHFL.IDX P6, R14, R13, R12, R11 ;  /* 0x0000000c0d0e7389 */ /* 0x0004e400000c000b */
[----:B01234-:R-:W-:Y:S01]  /*2ad40*/  ENDCOLLECTIVE ;  /* 0x000000000000791b */ /* 0x01ffe20003800000 */
.L_x_1113:
[----:B------:R-:W-:Y:S05]  /*2ad50*/  BSYNC B0 ;  /* 0x0000000000007941 */ /* 0x000fea0003800000 */
.L_x_1112:
[----:B------:R-:W-:Y:S01]  /*2ad60*/  IMAD.MOV.U32 R13, RZ, RZ, R16 ;  /* 0x000000ffff0d7224 */ /* 0x000fe200078e0010 */
[----:B------:R-:W-:Y:S01]  /*2ad70*/  LOP3.LUT P1, RZ, R8, 0x1, RZ, 0xc0, !PT ;  /* 0x0000000108ff7812 */ /* 0x000fe2000782c0ff */
[----:B------:R-:W-:Y:S02]  /*2ad80*/  IMAD.MOV.U32 R12, RZ, RZ, 0x1 ;  /* 0x00000001ff0c7424 */ /* 0x000fe400078e00ff */
[----:B------:R-:W-:Y:S02]  /*2ad90*/  IMAD.MOV.U32 R11, RZ, RZ, 0x1f ;  /* 0x0000001fff0b7424 */ /* 0x000fe400078e00ff */
[----:B------:R-:W-:Y:S02]  /*2ada0*/  IMAD.MOV.U32 R15, RZ, RZ, -0x1 ;  /* 0xffffffffff0f7424 */ /* 0x000fe400078e00ff */
[----:B------:R-:W-:Y:S02]  /*2adb0*/  IMAD.IADD R5, R19, 0x1, R7 ;  /* 0x0000000113057824 */ /* 0x000fe400078e0207 */
[----:B------:R-:W-:-:S07]  /*2adc0*/  IMAD.MOV.U32 R0, RZ, RZ, R14 ;  /* 0x000000ffff007224 */ /* 0x000fce00078e000e */
[----:B------:R-:W-:Y:S05]  /*2add0*/  WARPSYNC.COLLECTIVE R15, `(.L_x_1114) ;  /* 0x000000000f087348 */ /* 0x000fea0003c00000 */
[----:B------:R0:W1:Y:S02]  /*2ade0*/  SHFL.IDX P6, R14, R13, R12, R11 ;  /* 0x0000000c0d0e7389 */ /* 0x00006400000c000b */
[----:B01----:R-:W-:Y:S01]  /*2adf0*/  ENDCOLLECTIVE ;  /* 0x000000000000791b */ /* 0x003fe20003800000 */
.L_x_1114:
        /* <DEDUP_REMOVED lines=9> */
[C---:B------:R-:W-:Y:S01]  /*2ae90*/  ISETP.GE.U32.AND P3, PT, R7.reuse, 0x10, PT ;  /* 0x000000100700780c */ /* 0x040fe20003f66070 */
[----:B0-----:R-:W-:Y:S02]  /*2aea0*/  IMAD.MOV.U32 R2, RZ, RZ, RZ ;  /* 0x000000ffff027224 */ /* 0x001fe400078e00ff */
[----:B--2---:R-:W-:Y:S01]  /*2aeb0*/  @!P0 IMAD.MOV.U32 R2, RZ, RZ, R3 ;  /* 0x000000ffff028224 */ /* 0x004fe200078e0003 */
[----:B------:R-:W-:-:S03]  /*2aec0*/  ISETP.GE.U32.AND P0, PT, R7, 0x2, PT ;  /* 0x000000020700780c */ /* 0x000fc60003f06070 */
[----:B------:R-:W-:-:S10]  /*2aed0*/  IMAD.MOV.U32 R13, RZ, RZ, R2 ;  /* 0x000000ffff0d7224 */ /* 0x000fd400078e0002 */
[----:B------:R-:W-:Y:S05]  /*2aee0*/  WARPSYNC.COLLECTIVE R15, `(.L_x_1115) ;  /* 0x000000000f087348 */ /* 0x000fea0003c00000 */
[----:B------:R0:W1:Y:S02]  /*2aef0*/  SHFL.UP P6, R14, R13, R12, R11 ;  /* 0x0400000c0d0e7389 */ /* 0x00006400000c000b */
[----:B01----:R-:W-:Y:S01]  /*2af00*/  ENDCOLLECTIVE ;  /* 0x000000000000791b */ /* 0x003fe20003800000 */
.L_x_1115:
[----:B------:R-:W-:Y:S02]  /*2af10*/  IMAD.MOV.U32 R12, RZ, RZ, 0x2 ;  /* 0x00000002ff0c7424 */ /* 0x000fe400078e00ff */
[----:B------:R-:W-:-:S05]  /*2af20*/  IMAD.MOV.U32 R3, RZ, RZ, R14 ;  /* 0x000000ffff037224 */ /* 0x000fca00078e000e */
[----:B------:R-:W-:Y:S02]  /*2af30*/  SEL R3, R3, RZ, P1 ;  /* 0x000000ff03037207 */ /* 0x000fe40000800000 */
[----:B------:R-:W-:-:S03]  /*2af40*/  ISETP.GE.U32.AND P1, PT, R7, 0x4, PT ;  /* 0x000000040700780c */ /* 0x000fc60003f26070 */
[----:B------:R-:W-:-:S04]  /*2af50*/  IMAD.IADD R3, R2, 0x1, R3 ;  /* 0x0000000102037824 */ /* 0x000fc800078e0203 */
[----:B------:R-:W-:-:S07]  /*2af60*/  IMAD.MOV.U32 R13, RZ, RZ, R3 ;  /* 0x000000ffff0d7224 */ /* 0x000fce00078e0003 */
[----:B------:R-:W-:Y:S05]  /*2af70*/  WARPSYNC.COLLECTIVE R15, `(.L_x_1116) ;  /* 0x000000000f087348 */ /* 0x000fea0003c00000 */
[----:B------:R0:W1:Y:S02]  /*2af80*/  SHFL.UP P6, R14, R13, R12, R11 ;  /* 0x0400000c0d0e7389 */ /* 0x00006400000c000b */
[----:B01----:R-:W-:Y:S01]  /*2af90*/  ENDCOLLECTIVE ;  /* 0x000000000000791b */ /* 0x003fe20003800000 */
.L_x_1116:
[----:B------:R-:W-:Y:S02]  /*2afa0*/  IMAD.MOV.U32 R12, RZ, RZ, 0x4 ;  /* 0x00000004ff0c7424 */ /* 0x000fe400078e00ff */
[----:B------:R-:W-:-:S05]  /*2afb0*/  IMAD.MOV.U32 R5, RZ, RZ, R14 ;  /* 0x000000ffff057224 */ /* 0x000fca00078e000e */
[----:B------:R-:W-:-:S05]  /*2afc0*/  SEL R5, R5, RZ, P0 ;  /* 0x000000ff05057207 */ /* 0x000fca0000000000 */
[----:B------:R-:W-:-:S05]  /*2afd0*/  IMAD.IADD R3, R3, 0x1, R5 ;  /* 0x0000000103037824 */ /* 0x000fca00078e0205 */
[----:B------:R-:W-:-:S07]  /*2afe0*/  MOV R13, R3 ;  /* 0x00000003000d7202 */ /* 0x000fce0000000f00 */
[----:B------:R-:W-:Y:S05]  /*2aff0*/  WARPSYNC.COLLECTIVE R15, `(.L_x_1117) ;  /* 0x000000000f087348 */ /* 0x000fea0003c00000 */
[----:B------:R0:W1:Y:S02]  /*2b000*/  SHFL.UP P6, R14, R13, R12, R11 ;  /* 0x0400000c0d0e7389 */ /* 0x00006400000c000b */
[----:B01----:R-:W-:Y:S01]  /*2b010*/  ENDCOLLECTIVE ;  /* 0x000000000000791b */ /* 0x003fe20003800000 */
.L_x_1117:
        /* <DEDUP_REMOVED lines=8> */
.L_x_1118:
        /* <DEDUP_REMOVED lines=8> */
.L_x_1119:
        /* <DEDUP_REMOVED lines=9> */
.L_x_1120:
[----:B------:R-:W-:Y:S01]  /*2b1b0*/  IMAD.MOV.U32 R6, RZ, RZ, R14 ;  /* 0x000000ffff067224 */ /* 0x000fe200078e000e */
[----:B------:R-:W-:Y:S06]  /*2b1c0*/  BRA `(.L_x_1121) ;  /* 0xffffffd400887947 */ /* 0x000fec000383ffff */
.L_x_1035:
[----:B------:R-:W-:Y:S01]  /*2b1d0*/  BSSY B0, `(.L_x_1122) ;  /* 0x0000008000007945 */ /* 0x000fe20003800000 */
[----:B-----5:R-:W-:Y:S02]  /*2b1e0*/  IMAD.MOV.U32 R13, RZ, RZ, R2 ;  /* 0x000000ffff0d7224 */ /* 0x020fe400078e0002 */
[----:B------:R-:W-:Y:S02]  /*2b1f0*/  IMAD.MOV.U32 R12, RZ, RZ, 0x1 ;  /* 0x00000001ff0c7424 */ /* 0x000fe400078e00ff */
[----:B------:R-:W-:Y:S02]  /*2b200*/  IMAD.MOV.U32 R11, RZ, RZ, RZ ;  /* 0x000000ffff0b7224 */ /* 0x000fe400078e00ff */
[----:B------:R-:W-:-:S07]  /*2b210*/  IMAD.MOV.U32 R15, RZ, RZ, -0x1 ;  /* 0xffffffffff0f7424 */ /* 0x000fce00078e00ff */
[----:B01--4-:R-:W-:Y:S05]  /*2b220*/  WARPSYNC.COLLECTIVE R15, `(.L_x_1123) ;  /* 0x000000000f087348 */ /* 0x013fea0003c00000 */
[----:B------:R2:W3:Y:S02]  /*2b230*/  SHFL.UP P6, R14, R13, R12, R11 ;  /* 0x0400000c0d0e7389 */ /* 0x0004e400000c000b */
[----:B01234-:R-:W-:Y:S01]  /*2b240*/  ENDCOLLECTIVE ;  /* 0x000000000000791b */ /* 0x01ffe20003800000 */
.L_x_1123:
[----:B------:R-:W-:Y:S05]  /*2b250*/  BSYNC B0 ;  /* 0x0000000000007941 */ /* 0x000fea0003800000 */
.L_x_1122:
[----:B------:R-:W2:Y:S01]  /*2b260*/  LDL R3, [R1+0x8] ;  /* 0x0000080001037983 */ /* 0x000ea20000100800 */
[----:B------:R-:W-:Y:S02]  /*2b270*/  IMAD.MOV.U32 R12, RZ, RZ, 0x2 ;  /* 0x00000002ff0c7424 */ /* 0x000fe400078e00ff */
[----:B------:R-:W-:Y:S02]  /*2b280*/  IMAD.MOV.U32 R11, RZ, RZ, RZ ;  /* 0x000000ffff0b7224 */ /* 0x000fe400078e00ff */
[----:B------:R-:W-:Y:S01]  /*2b290*/  IMAD.MOV.U32 R15, RZ, RZ, -0x1 ;  /* 0xffffffffff0f7424 */ /* 0x000fe200078e00ff */
[----:B--2---:R-:W-:Y:S01]  /*2b2a0*/  LOP3.LUT P4, RZ, R3, 0x1, RZ, 0xc0, !PT ;  /* 0x0000000103ff7812 */ /* 0x004fe2000788c0ff */
[----:B------:R-:W-:-:S05]  /*2b2b0*/  IMAD.MOV.U32 R3, RZ, RZ, R14 ;  /* 0x000000ffff037224 */ /* 0x000fca00078e000e */
[----:B------:R-:W-:-:S05]  /*2b2c0*/  SEL R3, R3, RZ, P4 ;  /* 0x000000ff03037207 */ /* 0x000fca0002000000 */
[----:B------:R-:W-:-:S04]  /*2b2d0*/  IMAD.IADD R3, R2, 0x1, R3 ;  /* 0x0000000102037824 */ /* 0x000fc800078e0203 */
[----:B------:R-:W-:-:S07]  /*2b2e0*/  IMAD.MOV.U32 R13, RZ, RZ, R3 ;  /* 0x000000ffff0d7224 */ /* 0x000fce00078e0003 */
[----:B------:R-:W-:Y:S05]  /*2b2f0*/  WARPSYNC.COLLECTIVE R15, `(.L_x_1124) ;  /* 0x000000000f087348 */ /* 0x000fea0003c00000 */
[----:B------:R0:W1:Y:S02]  /*2b300*/  SHFL.UP P6, R14, R13, R12, R11 ;  /* 0x0400000c0d0e7389 */ /* 0x00006400000c000b */
[----:B01----:R-:W-:Y:S01]  /*2b310*/  ENDCOLLECTIVE ;  /* 0x000000000000791b */ /* 0x003fe20003800000 */
.L_x_1124:
        /* <DEDUP_REMOVED lines=8> */
.L_x_1125:
        /* <DEDUP_REMOVED lines=8> */
.L_x_1126:
        /* <DEDUP_REMOVED lines=8> */
.L_x_1127:
        /* <DEDUP_REMOVED lines=9> */
.L_x_1128:
[----:B------:R-:W-:Y:S01]  /*2b530*/  IMAD.MOV.U32 R6, RZ, RZ, R14 ;  /* 0x000000ffff067224 */ /* 0x000fe200078e000e */
[----:B------:R-:W-:Y:S06]  /*2b540*/  BRA `(.L_x_1129) ;  /* 0xffffffd4004c7947 */ /* 0x000fec000383ffff */
.L_x_1037:
[----:B------:R-:W-:Y:S01]  /*2b550*/  BSSY B0, `(.L_x_1130) ;  /* 0x0000006000007945 */ /* 0x000fe20003800000 */
[----:B------:R-:W-:Y:S01]  /*2b560*/  PLOP3.LUT P6, PT, P6, PT, PT, 0x8, 0x0 ;  /* 0x000000000000781c */ /* 0x000fe200037ce170 */
[----:B------:R-:W-:-:S12]  /*2b570*/  IMAD.MOV.U32 R15, RZ, RZ, -0x1 ;  /* 0xffffffffff0f7424 */ /* 0x000fd800078e00ff */
[----:B0---4-:R-:W-:Y:S05]  /*2b580*/  WARPSYNC.COLLECTIVE R15, `(.L_x_1131) ;  /* 0x000000000f087348 */ /* 0x011fea0003c00000 */
[----:B------:R-:W-:Y:S01]  /*2b590*/  VOTE.ANY R14, PT, P6 ;  /* 0x00000000000e7806 */ /* 0x000fe200030e0100 */
[----:B0---4-:R-:W-:Y:S06]  /*2b5a0*/  ENDCOLLECTIVE ;  /* 0x000000000000791b */ /* 0x011fec0003800000 */
.L_x_1131:
[----:B------:R-:W-:Y:S05]  /*2b5b0*/  BSYNC B0 ;  /* 0x0000000000007941 */ /* 0x000fea0003800000 */
.L_x_1130:
        /* <DEDUP_REMOVED lines=9> */
.L_x_1132:
[----:B------:R-:W-:Y:S01]  /*2b650*/  IMAD.MOV.U32 R17, RZ, RZ, R14 ;  /* 0x000000ffff117224 */ /* 0x000fe200078e000e */
[----:B------:R-:W-:Y:S06]  /*2b660*/  BRA `(.L_x_1133) ;  /* 0xffffffd4003c7947 */ /* 0x000fec000383ffff */
.L_x_1039:
[----:B------:R-:W-:Y:S01]  /*2b670*/  BSSY B0, `(.L_x_1134) ;  /* 0x0000007000007945 */ /* 0x000fe20003800000 */
[----:B------:R-:W-:Y:S02]  /*2b680*/  IMAD.MOV.U32 R13, RZ, RZ, R5 ;  /* 0x000000ffff0d7224 */ /* 0x000fe400078e0005 */
[----:B------:R-:W-:Y:S02]  /*2b690*/  IMAD.MOV.U32 R11, RZ, RZ, 0x1f ;  /* 0x0000001fff0b7424 */ /* 0x000fe400078e00ff */
[----:B------:R-:W-:-:S07]  /*2b6a0*/  IMAD.MOV.U32 R15, RZ, RZ, -0x1 ;  /* 0xffffffffff0f7424 */ /* 0x000fce00078e00ff */
[----:B0-2-4-:R-:W-:Y:S05]  /*2b6b0*/  WARPSYNC.COLLECTIVE R15, `(.L_x_1135) ;  /* 0x000000000f087348 */ /* 0x015fea0003c00000 */
[----:B------:R1:W3:Y:S02]  /*2b6c0*/  SHFL.IDX P6, R14, R13, R12, R11 ;  /* 0x0000000c0d0e7389 */ /* 0x0002e400000c000b */
[----:B01234-:R-:W-:Y:S01]  /*2b6d0*/  ENDCOLLECTIVE ;  /* 0x000000000000791b */ /* 0x01ffe20003800000 */
.L_x_1135:
[----:B------:R-:W-:Y:S05]  /*2b6e0*/  BSYNC B0 ;  /* 0x0000000000007941 */ /* 0x000fea0003800000 */
.L_x_1134:
[----:B------:R-:W-:Y:S01]  /*2b6f0*/  IMAD.MOV.U32 R2, RZ, RZ, R14 ;  /* 0x000000ffff027224 */ /* 0x000fe200078e000e */
[----:B------:R-:W-:Y:S06]  /*2b700*/  BRA `(.L_x_1038) ;  /* 0xffffffd400307947 */ /* 0x000fec000383ffff */
.L_x_1043:
[----:B0-----:R0:W1:Y:S02]  /*2b710*/  SYNCS.PHASECHK.TRANS64.TRYWAIT P0, [R0+URZ+0x38820], R3 ;  /* 0x03882003000075a7 */ /* 0x001064000800017f */
[----:B-1----:R-:W-:Y:S05]  /*2b720*/  @!P0 NANOSLEEP.SYNCS 0x989680 ;  /* 0x009896800000895d */ /* 0x002fea0003900000 */
[----:B------:R-:W1:Y:S02]  /*2b730*/  @!P0 SYNCS.PHASECHK.TRANS64 P0, [R0+URZ+0x38820], R3 ;  /* 0x03882003000085a7 */ /* 0x000e64000800007f */
[----:B-1----:R-:W-:Y:S05]  /*2b740*/  @!P0 BRA `(.L_x_1043) ;  /* 0xfffffffc00f08947 */ /* 0x002fea000383ffff */
[----:B------:R-:W-:Y:S05]  /*2b750*/  BRA `(.L_x_1136) ;  /* 0xffffffd800207947 */ /* 0x000fea000383ffff */
.L_x_1044:
        /* <DEDUP_REMOVED lines=8> */
[----:B0---4-:R-:W-:Y:S05]  /*2b7e0*/  WARPSYNC.COLLECTIVE R15, `(.L_x_1138) ;  /* 0x000000000f087348 */ /* 0x011fea0003c00000 */
[----:B------:R1:W2:Y:S02]  /*2b7f0*/  SHFL.IDX P6, R14, R13, R12, R11 ;  /* 0x0000000c0d0e7389 */ /* 0x0002a400000c000b */
[----:B012-4-:R-:W-:Y:S01]  /*2b800*/  ENDCOLLECTIVE ;  /* 0x000000000000791b */ /* 0x017fe20003800000 */
.L_x_1138:
[----:B------:R-:W-:Y:S05]  /*2b810*/  BSYNC B0 ;  /* 0x0000000000007941 */ /* 0x000fea0003800000 */
.L_x_1137:
[----:B------:R-:W-:Y:S05]  /*2b820*/  BRA `(.L_x_1139) ;  /* 0xffffffd800087947 */ /* 0x000fea000383ffff */
.L_x_1045:
[----:B------:R-:W-:Y:S01]  /*2b830*/  BSSY B0, `(.L_x_1140) ;  /* 0x0000006000007945 */ /* 0x000fe20003800000 */
[----:B------:R-:W-:-:S07]  /*2b840*/  IMAD.MOV.U32 R15, RZ, RZ, -0x1 ;  /* 0xffffffffff0f7424 */ /* 0x000fce00078e00ff */
[----:B01--4-:R-:W-:Y:S05]  /*2b850*/  WARPSYNC.COLLECTIVE R15, `(.L_x_1141) ;  /* 0x000000000f0c7348 */ /* 0x013fea0003c00000 */
[----:B------:R-:W-:Y:S02]  /*2b860*/  ELECT P6, UR62, PT ;  /* 0x00000000003e782f */ /* 0x000fe400038c0000 */
[----:B------:R-:W-:Y:S01]  /*2b870*/  MOV R14, UR62 ;  /* 0x0000003e000e7c02 */ /* 0x000fe20008000f00 */
[----:B01--4-:R-:W-:Y:S10]  /*2b880*/  ENDCOLLECTIVE ;  /* 0x000000000000791b */ /* 0x013ff40003800000 */
.L_x_1141:
[----:B------:R-:W-:Y:S05]  /*2b890*/  BSYNC B0 ;  /* 0x0000000000007941 */ /* 0x000fea0003800000 */
.L_x_1140:
[----:B------:R-:W-:Y:S05]  /*2b8a0*/  BRA `(.L_x_1142) ;  /* 0xffffffd400fc7947 */ /* 0x000fea000383ffff */
.L_x_1047:
[----:B0-----:R0:W1:Y:S02]  /*2b8b0*/  SYNCS.PHASECHK.TRANS64.TRYWAIT P0, [R6+URZ], R5 ;  /* 0x00000005060075a7 */ /* 0x001064000800017f */
[----:B-1----:R-:W-:Y:S05]  /*2b8c0*/  @!P0 NANOSLEEP.SYNCS 0x989680 ;  /* 0x009896800000895d */ /* 0x002fea0003900000 */
[----:B------:R-:W1:Y:S02]  /*2b8d0*/  @!P0 SYNCS.PHASECHK.TRANS64 P0, [R6+URZ], R5 ;  /* 0x00000005060085a7 */ /* 0x000e64000800007f */
[----:B-1----:R-:W-:Y:S05]  /*2b8e0*/  @!P0 BRA `(.L_x_1047) ;  /* 0xfffffffc00f08947 */ /* 0x002fea000383ffff */
[----:B------:R-:W-:Y:S05]  /*2b8f0*/  BRA `(.L_x_1143) ;  /* 0xffffffd800387947 */ /* 0x000fea000383ffff */
.L_x_1048:
[----:B-1----:R1:W2:Y:S02]  /*2b900*/  SYNCS.PHASECHK.TRANS64.TRYWAIT P0, [R7+URZ], R2 ;  /* 0x00000002070075a7 */ /* 0x0022a4000800017f */
[----:B--2---:R-:W-:Y:S05]  /*2b910*/  @!P0 NANOSLEEP.SYNCS 0x989680 ;  /* 0x009896800000895d */ /* 0x004fea0003900000 */
[----:B------:R-:W2:Y:S02]  /*2b920*/  @!P0 SYNCS.PHASECHK.TRANS64 P0, [R7+URZ], R2 ;  /* 0x00000002070085a7 */ /* 0x000ea4000800007f */
[----:B--2---:R-:W-:Y:S05]  /*2b930*/  @!P0 BRA `(.L_x_1048) ;  /* 0xfffffffc00f08947 */ /* 0x004fea000383ffff */
[----:B------:R-:W-:Y:S05]  /*2b940*/  BRA `(.L_x_1144) ;  /* 0xffffffd8002c7947 */ /* 0x000fea000383ffff */
.L_x_1050:
[----:B--2---:R2:W3:Y:S02]  /*2b950*/  SYNCS.PHASECHK.TRANS64.TRYWAIT P0, [R4+URZ], R5 ;  /* 0x00000005040075a7 */ /* 0x0044e4000800017f */
[----:B---3--:R-:W-:Y:S05]  /*2b960*/  @!P0 NANOSLEEP.SYNCS 0x989680 ;  /* 0x009896800000895d */ /* 0x008fea0003900000 */
[----:B------:R-:W3:Y:S02]  /*2b970*/  @!P0 SYNCS.PHASECHK.TRANS64 P0, [R4+URZ], R5 ;  /* 0x00000005040085a7 */ /* 0x000ee4000800007f */
[----:B---3--:R-:W-:Y:S05]  /*2b980*/  @!P0 BRA `(.L_x_1050) ;  /* 0xfffffffc00f08947 */ /* 0x008fea000383ffff */
[----:B------:R-:W-:Y:S05]  /*2b990*/  BRA `(.L_x_1145) ;  /* 0xffffffd800347947 */ /* 0x000fea000383ffff */
.L_x_1146:
        /* <DEDUP_REMOVED lines=14> */
.L_x_15291:


//--------------------- .text._ZN7cutlass13device_kernelIN5flash11enable_sm90INS1_16FlashAttnFwdSm90INS1_25CollectiveMainloopFwdSm90ILi2EN4cute5tupleIJNS5_1CILi1EEES8_S8_EEENS6_IJNS7_ILi128EEENS7_ILi64EEENS7_ILi256EEEEEELi256ENS_10bfloat16_tEfNS_4arch4Sm90ELb0ELb1ELb1ELb0ELb0ELb0ELb0ELb1ELb1ELb1ELb0ELb0EEENS1_21CollectiveEpilogueFwdINS6_IJSA_SC_SB_EEES9_SE_SG_Li256ELb0ELb1ELb0ELb0EEENS1_30DynamicPersistentTileSchedulerILi256ELi128ELb0ELb1ELb1EEEEEEEEEvNT_6ParamsE --------------------------
	.section	.text._ZN7cutlass13device_kernelIN5flash11enable_sm90INS1_16FlashAttnFwdSm90INS1_25CollectiveMainloopFwdSm90ILi2EN4cute5tupleIJNS5_1CILi1EEES8_S8_EEENS6_IJNS7_ILi128EEENS7_ILi64EEENS7_ILi256EEEEEELi256ENS_10bfloat16_tEfNS_4arch4Sm90ELb0ELb1ELb1ELb0ELb0ELb0ELb0ELb1ELb1ELb1ELb0ELb0EEENS1_21CollectiveEpilogueFwdINS6_IJSA_SC_SB_EEES9_SE_SG_Li256ELb0ELb1ELb0ELb0EEENS1_30DynamicPersistentTileSchedulerILi256ELi128ELb0ELb1ELb1EEEEEEEEEvNT_6ParamsE,"ax",@progbits
	.align	128
.text._ZN7cutlass13device_kernelIN5flash11enable_sm90INS1_16FlashAttnFwdSm90INS1_25CollectiveMainloopFwdSm90ILi2EN4cute5tupleIJNS5_1CILi1EEES8_S8_EEENS6_IJNS7_ILi128EEENS7_ILi64EEENS7_ILi256EEEEEELi256ENS_10bfloat16_tEfNS_4arch4Sm90ELb0ELb1ELb1ELb0ELb0ELb0ELb0ELb1ELb1ELb1ELb0ELb0EEENS1_21CollectiveEpilogueFwdINS6_IJSA_SC_SB_EEES9_SE_SG_Li256ELb0ELb1ELb0ELb0EEENS1_30DynamicPersistentTileSchedulerILi256ELi128ELb0ELb1ELb1EEEEEEEEEvNT_6ParamsE:
        .type           _ZN7cutlass13device_kernelIN5flash11enable_sm90INS1_16FlashAttnFwdSm90INS1_25CollectiveMainloopFwdSm90ILi2EN4cute5tupleIJNS5_1CILi1EEES8_S8_EEENS6_IJNS7_ILi128EEENS7_ILi64EEENS7_ILi256EEEEEELi256ENS_10bfloat16_tEfNS_4arch4Sm90ELb0ELb1ELb1ELb0ELb0ELb0ELb0ELb1ELb1ELb1ELb0ELb0EEENS1_21CollectiveEpilogueFwdINS6_IJSA_SC_SB_EEES9_SE_SG_Li256ELb0ELb1ELb0ELb0EEENS1_30DynamicPersistentTileSchedulerILi256ELi128ELb0ELb1ELb1EEEEEEEEEvNT_6ParamsE,@function
        .size           _ZN7cutlass13device_kernelIN5flash11enable_sm90INS1_16FlashAttnFwdSm90INS1_25CollectiveMainloopFwdSm90ILi2EN4cute5tupleIJNS5_1CILi1EEES8_S8_EEENS6_IJNS7_ILi128EEENS7_ILi64EEENS7_ILi256EEEEEELi256ENS_10bfloat16_tEfNS_4arch4Sm90ELb0ELb1ELb1ELb0ELb0ELb0ELb0ELb1ELb1ELb1ELb0ELb0EEENS1_21CollectiveEpilogueFwdINS6_IJSA_SC_SB_EEES9_SE_SG_Li256ELb0ELb1ELb0ELb0EEENS1_30DynamicPersistentTileSchedulerILi256ELi128ELb0ELb1ELb1EEEEEEEEEvNT_6ParamsE,(.L_x_15292 - _ZN7cutlass13device_kernelIN5flash11enable_sm90INS1_16FlashAttnFwdSm90INS1_25CollectiveMainloopFwdSm90ILi2EN4cute5tupleIJNS5_1CILi1EEES8_S8_EEENS6_IJNS7_ILi128EEENS7_ILi64EEENS7_ILi256EEEEEELi256ENS_10bfloat16_tEfNS_4arch4Sm90ELb0ELb1ELb1ELb0ELb0ELb0ELb0ELb1ELb1ELb1ELb0ELb0EEENS1_21CollectiveEpilogueFwdINS6_IJSA_SC_SB_EEES9_SE_SG_Li256ELb0ELb1ELb0ELb0EEENS1_30DynamicPersistentTileSchedulerILi256ELi128ELb0ELb1ELb1EEEEEEEEEvNT_6ParamsE)
        .other          _ZN7cutlass13device_kernelIN5flash11enable_sm90INS1_16FlashAttnFwdSm90INS1_25CollectiveMainloopFwdSm90ILi2EN4cute5tupleIJNS5_1CILi1EEES8_S8_EEENS6_IJNS7_ILi128EEENS7_ILi64EEENS7_ILi256EEEEEELi256ENS_10bfloat16_tEfNS_4arch4Sm90ELb0ELb1ELb1ELb0ELb0ELb0ELb0ELb1ELb1ELb1ELb0ELb0EEENS1_21CollectiveEpilogueFwdINS6_IJSA_SC_SB_EEES9_SE_SG_Li256ELb0ELb1ELb0ELb0EEENS1_30DynamicPersistentTileSchedulerILi256ELi128ELb0ELb1ELb1EEEEEEEEEvNT_6ParamsE,@"STO_CUDA_ENTRY STV_DEFAULT"
_ZN7cutlass13device_kernelIN5flash11enable_sm90INS1_16FlashAttnFwdSm90INS1_25CollectiveMainloopFwdSm90ILi2EN4cute5tupleIJNS5_1CILi1EEES8_S8_EEENS6_IJNS7_ILi128EEENS7_ILi64EEENS7_ILi256EEEEEELi256ENS_10bfloat16_tEfNS_4arch4Sm90ELb0ELb1ELb1ELb0ELb0ELb0ELb0ELb1ELb1ELb1ELb0ELb0EEENS1_21CollectiveEpilogueFwdINS6_IJSA_SC_SB_EEES9_SE_SG_Li256ELb0ELb1ELb0ELb0EEENS1_30DynamicPersistentTileSchedulerILi256ELi128ELb0ELb1ELb1EEEEEEEEEvNT_6ParamsE:
        /* <DEDUP_REMOVED lines=18> */
.L_x_1148:
[----:B------:R-:W-:Y:S05]  /*0120*/  BSYNC B0 ;  /* 0x0000000000007941 */ /* 0x000fea0003800000 */
.L_x_1147:
        /* <DEDUP_REMOVED lines=41> */
.L_x_1149:
        /* <DEDUP_REMOVED lines=22> */
.L_x_1150:
        /* <DEDUP_REMOVED lines=18> */
.L_x_1151:
        /* <DEDUP_REMOVED lines=22> */
.L_x_1152:
        /* <DEDUP_REMOVED lines=22> */
.L_x_1153:
        /* <DEDUP_REMOVED lines=8> */
.L_x_1155:
[----:B------:R-:W-:-:S08]  /*0980*/  NOP ;  /* 0x0000000000007918 */ /* 0x000fd00000000000 */
[----:B------:R-:W1:Y:S02]  /*0990*/  USETMAXREG.TRY_ALLOC.CTAPOOL UP0, 0xf0 ;  /* 0x000000f0000079c8 */ /* 0x000e640008000600 */
[----:B-1----:R-:W-:-:S13]  /*09a0*/  PLOP3.LUT P0, PT, PT, PT, UP0, 0x80, 0x0 ;  /* 0x000000000000781c */ /* 0x002fda0003f0f008 */
[----:B------:R-:W-:Y:S05]  /*09b0*/  @!P0 BRA `(.L_x_1155) ;  /* 0xfffffffc00f08947 */ /* 0x000fea000383ffff */
[----:B------:R-:W1:Y:S08]  /*09c0*/  S2UR UR4, SR_CTAID.X ;  /* 0x00000000000479c3 */ /* 0x000e700000002500 */
[----:B------:R-:W-:Y:S08]  /*09d0*/  BAR.ARV 0x4, 0x180 ;  /* 0x0106000000007b1d */ /* 0x000ff00000002000 */
[----:B------:R-:W1:Y:S08]  /*09e0*/  LDC R0, c[0x0][0xc38] ;  /* 0x00030e00ff007b82 */ /* 0x000e700000000800 */
[----:B------:R-:W-:Y:S06]  /*09f0*/  BAR.ARV 0x8, 0x180 ;  /* 0x0206000000007b1d */ /* 0x000fec0000002000 */
[----:B-1----:R-:W-:-:S13]  /*0a00*/  ISETP.LE.AND P0, PT, R0, UR4, PT ;  /* 0x0000000400007c0c */ /* 0x002fda000bf03270 */
[----:B------:R-:W-:Y:S05]  /*0a10*/  @P0 EXIT ;  /* 0x000000000000094d */ /* 0x000fea0003800000 */
[----:B------:R-:W2:Y:S01]  /*0a20*/  LDL R3, [R1+0x1c] ;  /* 0x00001c0001037983 */ /* 0x000ea20000100800 */
[----:B------:R-:W-:Y:S01]  /*0a30*/  UMOV UR36, URZ ;  /* 0x0000003f00247c82 */ /* 0x000fe20008000000 */
[----:B------:R-:W-:Y:S01]  /*0a40*/  UMOV UR37, URZ ;  /* 0x0000003f00257c82 */ /* 0x000fe20008000000 */
[----:B0-----:R-:W0:Y:S02]  /*0a50*/  S2R R2, SR_TID.X ;  /* 0x0000000000027919 */ /* 0x001e240000002100 */
[----:B0-----:R-:W-:Y:S01]  /*0a60*/  VIADD R218, R2, 0xffffff80 ;  /* 0xffffff8002da7836 */ /* 0x001fe20000000000 */
[----:B--2---:R-:W-:-:S04]  /*0a70*/  R2UR UR5, R3 ;  /* 0x00000000030572ca */ /* 0x004fc800000e0000 */
[----:B------:R-:W-:-:S04]  /*0a80*/  SHF.R.S32.HI R3, RZ, 0x1f, R218 ;  /* 0x0000001fff037819 */ /* 0x000fc800000114da */
[CC--:B------:R-:W-:Y:S02]  /*0a90*/  LEA.HI R5, R3.reuse, R218.reuse, RZ, 0x7 ;  /* 0x000000da03057211 */ /* 0x0c0fe400078f38ff */
[-C--:B------:R-:W-:Y:S02]  /*0aa0*/  LEA.HI R0, R3, R218.reuse, RZ, 0x4 ;  /* 0x000000da03007211 */ /* 0x080fe400078f20ff */
[----:B------:R-:W-:Y:S02]  /*0ab0*/  LOP3.LUT R209, R5, 0xffffff80, RZ, 0xc0, !PT ;  /* 0xffffff8005d17812 */ /* 0x000fe400078ec0ff */
[----:B------:R-:W-:Y:S01]  /*0ac0*/  SHF.R.S32.HI R9, RZ, 0x4, R0 ;  /* 0x00000004ff097819 */ /* 0x000fe20000011400 */
[----:B------:R-:W-:Y:S01]  /*0ad0*/  ULOP3.LUT UR6, UR5, 0x1, URZ, 0xfc, !UPT ;  /* 0x0000000105067892 */ /* 0x000fe2000f8efc3f */
[----:B------:R-:W-:Y:S01]  /*0ae0*/  LOP3.LUT R7, R0, 0x3fffff0, RZ, 0xc0, !PT ;  /* 0x03fffff000077812 */ /* 0x000fe200078ec0ff */
[----:B------:R-:W-:Y:S01]  /*0af0*/  IMAD.IADD R209, R218, 0x1, -R209 ;  /* 0x00000001dad17824 */ /* 0x000fe200078e0ad1 */
[----:B------:R-:W-:Y:S01]  /*0b00*/  LEA.HI R0, R0, R9, RZ, 0x1 ;  /* 0x0000000900007211 */ /* 0x000fe200078f08ff */
[----:B------:R-:W-:Y:S01]  /*0b10*/  UMOV UR5, URZ ;  /* 0x0000003f00057c82 */ /* 0x000fe20008000000 */
[CC--:B------:R-:W-:Y:S01]  /*0b20*/  LEA.HI R2, R3.reuse, R218.reuse, RZ, 0x5 ;  /* 0x000000da03027211 */ /* 0x0c0fe200078f28ff */
[----:B------:R-:W-:Y:S01]  /*0b30*/  IMAD.IADD R7, R218, 0x1, -R7 ;  /* 0x00000001da077824 */ /* 0x000fe200078e0a07 */
[----:B------:R-:W-:Y:S01]  /*0b40*/  SHF.R.S32.HI R4, RZ, 0x1f, R209 ;  /* 0x0000001fff047819 */ /* 0x000fe200000114d1 */
[----:B------:R-:W-:Y:S01]  /*0b50*/  IMAD.U32 R213, RZ, RZ, UR6 ;  /* 0x00000006ffd57e24 */ /* 0x000fe2000f8e00ff */
[----:B------:R-:W-:Y:S01]  /*0b60*/  LOP3.LUT R0, R0, 0x1ffffffe, RZ, 0xc0, !PT ;  /* 0x1ffffffe00007812 */ /* 0x000fe200078ec0ff */
[----:B------:R-:W-:Y:S01]  /*0b70*/  IMAD.SHL.U32 R2, R2, 0x20, RZ ;  /* 0x0000002002027824 */ /* 0x000fe200078e00ff */
[----:B------:R-:W-:Y:S01]  /*0b80*/  LEA.HI R6, R4, R209, RZ, 0x2 ;  /* 0x000000d104067211 */ /* 0x000fe200078f10ff */
[----:B------:R-:W-:Y:S01]  /*0b90*/  IMAD.U32 R208, RZ, RZ, UR5 ;  /* 0x00000005ffd07e24 */ /* 0x000fe2000f8e00ff */
[----:B------:R-:W-:Y:S01]  /*0ba0*/  LEA.HI R10, R3, R218, RZ, 0x2 ;  /* 0x000000da030a7211 */ /* 0x000fe200078f10ff */
[----:B------:R-:W-:Y:S01]  /*0bb0*/  IMAD.IADD R0, R9, 0x1, -R0 ;  /* 0x0000000109007824 */ /* 0x000fe200078e0a00 */
[----:B------:R-:W-:-:S02]  /*0bc0*/  SHF.R.S32.HI R8, RZ, 0x2, R6 ;  /* 0x00000002ff087819 */ /* 0x000fc40000011406 */
[----:B------:R-:W-:Y:S02]  /*0bd0*/  SHF.R.S32.HI R11, RZ, 0x1f, R6 ;  /* 0x0000001fff0b7819 */ /* 0x000fe40000011406 */
[----:B------:R-:W-:Y:S02]  /*0be0*/  LOP3.LUT R9, R10, 0xfffffffc, RZ, 0xc0, !PT ;  /* 0xfffffffc0a097812 */ /* 0x000fe400078ec0ff */
[----:B------:R-:W-:Y:S02]  /*0bf0*/  LEA.HI R3, R3, R218, RZ, 0x3 ;  /* 0x000000da03037211 */ /* 0x000fe400078f18ff */
[----:B------:R-:W-:Y:S01]  /*0c00*/  LEA.HI R11, R11, R8, RZ, 0x3 ;  /* 0x000000080b0b7211 */ /* 0x000fe200078f18ff */
[----:B------:R-:W-:Y:S01]  /*0c10*/  IMAD.IADD R9, R218, 0x1, -R9 ;  /* 0x00000001da097824 */ /* 0x000fe200078e0a09 */
[----:B------:R-:W-:Y:S02]  /*0c20*/  SHF.R.S32.HI R210, RZ, 0x7, R5 ;  /* 0x00000007ffd27819 */ /* 0x000fe40000011405 */
[----:B------:R-:W-:-:S02]  /*0c30*/  LOP3.LUT R2, R2, 0xfffffc00, RZ, 0xc0, !PT ;  /* 0xfffffc0002027812 */ /* 0x000fc400078ec0ff */
[----:B------:R-:W-:Y:S02]  /*0c40*/  LOP3.LUT R203, R3, 0xfffffff8, RZ, 0xc0, !PT ;  /* 0xfffffff803cb7812 */ /* 0x000fe400078ec0ff */
[----:B------:R-:W-:Y:S01]  /*0c50*/  LOP3.LUT R11, R11, 0xfffffff8, RZ, 0xc0, !PT ;  /* 0xfffffff80b0b7812 */ /* 0x000fe200078ec0ff */
[----:B------:R-:W-:Y:S01]  /*0c60*/  IMAD R7, R7, 0x40, R2 ;  /* 0x0000004007077824 */ /* 0x000fe200078e0202 */
[----:B------:R-:W-:Y:S01]  /*0c70*/  LEA.HI R4, R4, R209, RZ, 0x5 ;  /* 0x000000d104047211 */ /* 0x000fe200078f28ff */
[----:B------:R-:W-:Y:S01]  /*0c80*/  IMAD.IADD R203, R218, 0x1, -R203 ;  /* 0x00000001dacb7824 */ /* 0x000fe200078e0acb */
[----:B------:R-:W-:Y:S01]  /*0c90*/  LEA.HI R5, R5, R210, RZ, 0x1 ;  /* 0x000000d205057211 */ /* 0x000fe200078f08ff */
[----:B------:R-:W-:Y:S01]  /*0ca0*/  IMAD.IADD R11, R8, 0x1, -R11 ;  /* 0x00000001080b7824 */ /* 0x000fe200078e0a0b */
[----:B------:R-:W-:Y:S01]  /*0cb0*/  SHF.R.S32.HI R4, RZ, 0x5, R4 ;  /* 0x00000005ff047819 */ /* 0x000fe20000011404 */
[----:B------:R-:W-:Y:S01]  /*0cc0*/  IMAD.SHL.U32 R19, R203, 0x8, RZ ;  /* 0x00000008cb137824 */ /* 0x000fe200078e00ff */
[----:B------:R-:W-:Y:S01]  /*0cd0*/  LEA.HI R2, R9, R9, RZ, 0x1 ;  /* 0x0000000909027211 */ /* 0x000fe200078f08ff */
[----:B------:R-:W-:Y:S01]  /*0ce0*/  IMAD R212, R0, 0x8, R7 ;  /* 0x0000000800d47824 */ /* 0x000fe200078e0207 */
[----:B------:R-:W-:Y:S01]  /*0cf0*/  LOP3.LUT R5, R5, 0x3fffffe, RZ, 0xc0, !PT ;  /* 0x03fffffe05057812 */ /* 0x000fe200078ec0ff */
[----:B------:R-:W-:Y:S01]  /*0d00*/  IMAD R4, R4, 0x10, R11 ;  /* 0x0000001004047824 */ /* 0x000fe200078e020b */
[----:B------:R-:W-:Y:S01]  /*0d10*/  LOP3.LUT R2, R2, 0x1ffffffe, RZ, 0xc0, !PT ;  /* 0x1ffffffe02027812 */ /* 0x000fe200078ec0ff */
[C---:B------:R-:W-:Y:S01]  /*0d20*/  VIADD R201, R19.reuse, 0x40 ;  /* 0x0000004013c97836 */ /* 0x040fe20000000000 */
[----:B------:R-:W-:Y:S01]  /*0d30*/  LOP3.LUT R6, R6, 0x7ffffffc, RZ, 0xc0, !PT ;  /* 0x7ffffffc06067812 */ /* 0x000fe200078ec0ff */
[----:B------:R-:W-:Y:S01]  /*0d40*/  IMAD.IADD R5, R210, 0x1, -R5 ;  /* 0x00000001d2057824 */ /* 0x000fe200078e0a05 */
[----:B------:R-:W-:Y:S01]  /*0d50*/  SHF.R.S32.HI R206, RZ, 0x3, R3 ;  /* 0x00000003ffce7819 */ /* 0x000fe20000011403 */
[C---:B------:R-:W-:Y:S01]  /*0d60*/  VIADD R200, R19.reuse, 0x80 ;  /* 0x0000008013c87836 */ /* 0x040fe20000000000 */
[----:B------:R-:W-:Y:S01]  /*0d70*/  SHF.R.S32.HI R217, RZ, 0x1f, R19 ;  /* 0x0000001fffd97819 */ /* 0x000fe20000011413 */
[----:B------:R-:W-:Y:S01]  /*0d80*/  VIADD R202, R19, 0xc0 ;  /* 0x000000c013ca7836 */ /* 0x000fe20000000000 */
[----:B------:R-:W-:Y:S01]  /*0d90*/  SHF.R.S32.HI R216, RZ, 0x1f, R201 ;  /* 0x0000001fffd87819 */ /* 0x000fe200000114c9 */
[----:B------:R-:W-:Y:S01]  /*0da0*/  IMAD.IADD R2, R9, 0x1, -R2 ;  /* 0x0000000109027824 */ /* 0x000fe200078e0a02 */
[----:B------:R-:W-:Y:S01]  /*0db0*/  SHF.R.S32.HI R215, RZ, 0x1f, R200 ;  /* 0x0000001fffd77819 */ /* 0x000fe200000114c8 */
[----:B------:R-:W-:Y:S01]  /*0dc0*/  IMAD R211, R5, 0x40, R4 ;  /* 0x0000004005d37824 */ /* 0x000fe200078e0204 */
[----:B------:R-:W-:Y:S01]  /*0dd0*/  SHF.R.S32.HI R214, RZ, 0x1f, R202 ;  /* 0x0000001fffd67819 */ /* 0x000fe200000114ca */
[----:B------:R-:W-:-:S02]  /*0de0*/  IMAD.IADD R17, R209, 0x1, -R6 ;  /* 0x00000001d1117824 */ /* 0x000fc400078e0a06 */
[----:B------:R-:W-:-:S07]  /*0df0*/  IMAD R22, R2, 0x8, R211 ;  /* 0x0000000802167824 */ /* 0x000fce00078e02d3 */
.L_x_1252:
[----:B------:R-:W-:Y:S01]  /*0e00*/  ULDC UR5, c[0x0][0xc60] ;  /* 0x0003180000057ab9 */ /* 0x000fe20000000800 */
[----:B------:R-:W-:Y:S01]  /*0e10*/  UMOV UR8, UR4 ;  /* 0x0000000400087c82 */ /* 0x000fe20008000000 */
[----:B------:R-:W-:-:S11]  /*0e20*/  UISETP.NE.AND UP0, UPT, UR5, 0x1, UPT ;  /* 0x000000010500788c */ /* 0x000fd6000bf05270 */
[----:B------:R-:W-:Y:S01]  /*0e30*/  @UP0 ULDC UR6, c[0x0][0xc64] ;  /* 0x0003190000060ab9 */ /* 0x000fe20000000800 */
[----:B------:R-:W-:Y:S01]  /*0e40*/  @UP0 ULDC UR9, c[0x0][0xc68] ;  /* 0x00031a0000090ab9 */ /* 0x000fe20000000800 */
[----:B------:R-:W-:-:S04]  /*0e50*/  UIMAD.WIDE.U32 UR6, UR4, UR6, URZ ;  /* 0x00000006040672a5 */ /* 0x000fc8000f8e003f */
[----:B------:R-:W-:-:S03]  /*0e60*/  @UP0 USHF.R.U32.HI UR8, URZ, UR9, UR7 ;  /* 0x000000093f080299 */ /* 0x000fc60008011607 */
[----:B------:R-:W-:Y:S02]  /*0e70*/  ULDC UR6, c[0x0][0xc78] ;  /* 0x00031e0000067ab9 */ /* 0x000fe40000000800 */
[----:B------:R-:W-:Y:S02]  /*0e80*/  UISETP.GE.AND UP0, UPT, UR8, UR6, UPT ;  /* 0x000000060800728c */ /* 0x000fe4000bf06270 */
[----:B------:R-:W-:-:S04]  /*0e90*/  UIADD3 UR6, -UR8, URZ, URZ ;  /* 0x0000003f08067290 */ /* 0x000fc8000fffe13f */
[----:B------:R-:W-:Y:S01]  /*0ea0*/  PLOP3.LUT P0, PT, PT, PT, UP0, 0x80, 0x0 ;  /* 0x000000000000781c */ /* 0x000fe20003f0f008 */
[----:B------:R-:W-:-:S12]  /*0eb0*/  UIMAD UR9, UR5, UR6, UR4 ;  /* 0x00000006050972a4 */ /* 0x000fd8000f8e0204 */
[----:B012345:R-:W-:Y:S05]  /*0ec0*/  @!P0 BRA `(.L_x_1156) ;  /* 0x0000000000208947 */ /* 0x03ffea0003800000 */
[----:B------:R-:W-:Y:S01]  /*0ed0*/  ULDC UR7, c[0x0][0xc6c] ;  /* 0x00031b0000077ab9 */ /* 0x000fe20000000800 */
[----:B------:R-:W-:Y:S01]  /*0ee0*/  UMOV UR6, UR9 ;  /* 0x0000000900067c82 */ /* 0x000fe20008000000 */
[----:B------:R-:W-:-:S11]  /*0ef0*/  UISETP.NE.AND UP0, UPT, UR7, 0x1, UPT ;  /* 0x000000010700788c */ /* 0x000fd6000bf05270 */
[----:B------:R-:W-:Y:S02]  /*0f00*/  @UP0 ULDC.64 UR10, c[0x0][0xc70] ;  /* 0x00031c00000a0ab9 */ /* 0x000fe40000000a00 */
[----:B------:R-:W-:-:S04]  /*0f10*/  UIMAD.WIDE.U32 UR4, UR9, UR10, URZ ;  /* 0x0000000a090472a5 */ /* 0x000fc8000f8e003f */
[----:B------:R-:W-:-:S04]  /*0f20*/  @UP0 USHF.R.U32.HI UR6, URZ, UR11, UR5 ;  /* 0x0000000b3f060299 */ /* 0x000fc80008011605 */
[----:B------:R-:W-:Y:S01]  /*0f30*/  UIMAD UR4, UR6, UR7, URZ ;  /* 0x00000007060472a4 */ /* 0x000fe2000f8e023f */
[----:B------:R-:W-:Y:S11]  /*0f40*/  BRA `(.L_x_1157) ;  /* 0x00000000001c7947 */ /* 0x000ff60003800000 */
.L_x_1156:
[----:B------:R-:W-:Y:S01]  /*0f50*/  ULDC UR7, c[0x0][0xc54] ;  /* 0x0003150000077ab9 */ /* 0x000fe20000000800 */
[----:B------:R-:W-:Y:S01]  /*0f60*/  UMOV UR6, UR9 ;  /* 0x0000000900067c82 */ /* 0x000fe20008000000 */
[----:B------:R-:W-:-:S11]  /*0f70*/  UISETP.NE.AND UP0, UPT, UR7, 0x1, UPT ;  /* 0x000000010700788c */ /* 0x000fd6000bf05270 */
[----:B------:R-:W-:Y:S02]  /*0f80*/  @UP0 ULDC.64 UR10, c[0x0][0xc58] ;  /* 0x00031600000a0ab9 */ /* 0x000fe40000000a00 */
[----:B------:R-:W-:-:S04]  /*0f90*/  UIMAD.WIDE.U32 UR4, UR9, UR10, URZ ;  /* 0x0000000a090472a5 */ /* 0x000fc8000f8e003f */
[----:B------:R-:W-:-:S04]  /*0fa0*/  @UP0 USHF.R.U32.HI UR6, URZ, UR11, UR5 ;  /* 0x0000000b3f060299 */ /* 0x000fc80008011605 */
[----:B------:R-:W-:-:S12]  /*0fb0*/  UIMAD UR4, UR6, UR7, URZ ;  /* 0x00000007060472a4 */ /* 0x000fd8000f8e023f */
.L_x_1157:
[----:B------:R-:W-:Y:S01]  /*0fc0*/  ULOP3.LUT UR6, URZ, UR6, URZ, 0x33, !UPT ;  /* 0x000000063f067292 */ /* 0x000fe2000f8e333f */
[----:B------:R-:W-:Y:S01]  /*0fd0*/  ULDC UR12, c[0x0][0xc48] ;  /* 0x00031200000c7ab9 */ /* 0x000fe20000000800 */
[----:B------:R-:W-:Y:S01]  /*0fe0*/  ULDC UR7, c[0x0][0x448] ;  /* 0x0001120000077ab9 */ /* 0x000fe20000000800 */
[----:B------:R-:W-:Y:S01]  /*0ff0*/  ULDC UR5, c[0x0][0xc3c] ;  /* 0x00030f0000057ab9 */ /* 0x000fe20000000800 */
[----:B------:R-:W-:Y:S02]  /*1000*/  UISETP.NE.AND UP2, UPT, UR12, 0x1, UPT ;  /* 0x000000010c00788c */ /* 0x000fe4000bf45270 */
[----:B------:R-:W-:Y:S02]  /*1010*/  UISETP.NE.AND UP1, UPT, UR7, 0x1, UPT ;  /* 0x000000010700788c */ /* 0x000fe4000bf25270 */
[----:B------:R-:W-:Y:S01]  /*1020*/  UIADD3 UR6, UR6, UR5, URZ ;  /* 0x0000000506067290 */ /* 0x000fe2000fffe03f */
[----:B------:R-:W-:Y:S01]  /*1030*/  ULDC.64 UR10, c[0x0][0x418] ;  /* 0x00010600000a7ab9 */ /* 0x000fe20000000a00 */
[----:B------:R-:W-:-:S02]  /*1040*/  UIADD3 UR4, UR9, -UR4, URZ ;  /* 0x8000000409047290 */ /* 0x000fc4000fffe03f */
[----:B------:R-:W-:Y:S02]  /*1050*/  UISETP.NE.U32.AND UP0, UPT, UR10, URZ, UPT ;  /* 0x0000003f0a00728c */ /* 0x000fe4000bf05070 */
[----:B------:R-:W-:Y:S01]  /*1060*/  USHF.L.U32 UR61, UR6, 0x7, URZ ;  /* 0x00000007063d7899 */ /* 0x000fe2000800063f */
[----:B------:R-:W-:Y:S01]  /*1070*/  ULDC UR14, c[0x0][0xc54] ;  /* 0x00031500000e7ab9 */ /* 0x000fe20000000800 */
[----:B------:R-:W-:Y:S02]  /*1080*/  UISETP.NE.AND.EX UP0, UPT, UR11, URZ, UPT, UP0 ;  /* 0x0000003f0b00728c */ /* 0x000fe4000bf05300 */
[----:B------:R-:W-:Y:S02]  /*1090*/  UIMAD UR14, UR8, UR14, UR4 ;  /* 0x0000000e080e72a4 */ /* 0x000fe4000f8e0204 */
[----:B------:R-:W-:Y:S01]  /*10a0*/  UIADD3 UR10, UR61, 0x7f, URZ ;  /* 0x0000007f3d0a7890 */ /* 0x000fe2000fffe03f */
[----:B------:R-:W-:Y:S01]  /*10b0*/  ULDC UR60, c[0x0][0x424] ;  /* 0x00010900003c7ab9 */ /* 0x000fe20000000800 */
[----:B------:R-:W-:Y:S01]  /*10c0*/  ULDC UR39, c[0x0][0x288] ;  /* 0x0000a20000277ab9 */ /* 0x000fe20000000800 */
[----:B------:R-:W-:Y:S01]  /*10d0*/  ULDC.64 UR4, c[0x0][0x9e0] ;  /* 0x0002780000047ab9 */ /* 0x000fe20000000a00 */
[----:B------:R-:W-:Y:S01]  /*10e0*/  @UP2 ULDC UR6, c[0x0][0xc4c] ;  /* 0x0003130000062ab9 */ /* 0x000fe20000000800 */
[----:B------:R-:W-:Y:S01]  /*10f0*/  @UP1 ULDC UR8, c[0x0][0x44c] ;  /* 0x0001130000081ab9 */ /* 0x000fe20000000800 */
[----:B------:R-:W-:-:S02]  /*1100*/  UIADD3 UR11, -UR39, 0x1, URZ ;  /* 0x00000001270b7890 */ /* 0x000fc4000fffe13f */
[----:B------:R-:W-:Y:S02]  /*1110*/  UISETP.GE.AND UP3, UPT, UR5, 0x1, UPT ;  /* 0x000000010500788c */ /* 0x000fe4000bf66270 */
[----:B------:R-:W-:Y:S02]  /*1120*/  USEL UR60, UR60, 0x1, UP0 ;  /* 0x000000013c3c7887 */ /* 0x000fe40008000000 */
[----:B------:R-:W-:Y:S02]  /*1130*/  UIMAD.WIDE.U32 UR8, UR10, UR8, URZ ;  /* 0x000000080a0872a5 */ /* 0x000fe4000f8e003f */
[----:B------:R-:W-:Y:S01]  /*1140*/  UIMAD.WIDE.U32 UR6, UR14, UR6, URZ ;  /* 0x000000060e0672a5 */ /* 0x000fe2000f8e003f */
[----:B------:R-:W-:Y:S01]  /*1150*/  PLOP3.LUT P1, PT, PT, PT, UP3, 0x80, 0x0 ;  /* 0x000000000000781c */ /* 0x000fe20003f2f038 */
[----:B------:R-:W-:Y:S01]  /*1160*/  ULDC UR13, c[0x0][0x2f0] ;  /* 0x0000bc00000d7ab9 */ /* 0x000fe20000000800 */
[----:B------:R-:W-:Y:S01]  /*1170*/  @UP2 ULDC UR15, c[0x0][0xc50] ;  /* 0x00031400000f2ab9 */ /* 0x000fe20000000800 */
[----:B------:R-:W-:Y:S01]  /*1180*/  @UP1 ULDC UR16, c[0x0][0x450] ;  /* 0x0001140000101ab9 */ /* 0x000fe20000000800 */
[----:B------:R-:W-:Y:S01]  /*1190*/  UMOV UR17, UR14 ;  /* 0x0000000e00117c82 */ /* 0x000fe20008000000 */
[----:B------:R-:W-:-:S02]  /*11a0*/  UIMAD UR11, UR60, UR13, UR11 ;  /* 0x0000000d3c0b72a4 */ /* 0x000fc4000f8e020b */
[----:B------:R-:W-:Y:S02]  /*11b0*/  @UP1 USHF.R.U32.HI UR10, URZ, UR16, UR9 ;  /* 0x000000103f0a1299 */ /* 0x000fe40008011609 */
[----:B------:R-:W-:Y:S02]  /*11c0*/  @UP2 USHF.R.U32.HI UR17, URZ, UR15, UR7 ;  /* 0x0000000f3f112299 */ /* 0x000fe40008011607 */
[----:B------:R-:W-:Y:S02]  /*11d0*/  UIADD3 UR10, UR11, UR10, URZ ;  /* 0x0000000a0b0a7290 */ /* 0x000fe4000fffe03f */
[----:B------:R-:W-:Y:S02]  /*11e0*/  UIADD3 UR6, -UR17, URZ, URZ ;  /* 0x0000003f11067290 */ /* 0x000fe4000fffe13f */
[----:B------:R-:W-:Y:S01]  /*11f0*/  UIADD3 UR4, UR10, UR4, URZ ;  /* 0x000000040a047290 */ /* 0x000fe2000fffe03f */
[----:B------:R-:W-:Y:S01]  /*1200*/  IMAD.U32 R205, RZ, RZ, UR17 ;  /* 0x00000011ffcd7e24 */ /* 0x000fe2000f8e00ff */
[----:B------:R-:W-:-:S04]  /*1210*/  UIMAD UR6, UR12, UR6, UR14 ;  /* 0x000000060c0672a4 */ /* 0x000fc8000f8e020e */
[----:B------:R-:W-:Y:S02]  /*1220*/  IMAD.U32 R0, RZ, RZ, UR4 ;  /* 0x00000004ff007e24 */ /* 0x000fe4000f8e00ff */
[----:B------:R-:W-:Y:S01]  /*1230*/  IMAD.U32 R204, RZ, RZ, UR6 ;  /* 0x00000006ffcc7e24 */ /* 0x000fe2000f8e00ff */
[----:B------:R-:W-:Y:S06]  /*1240*/  @!P1 BRA `(.L_x_1158) ;  /* 0x0000000000409947 */ /* 0x000fec0003800000 */
[----:B------:R-:W-:Y:S01]  /*1250*/  ISETP.LT.AND P0, PT, RZ, UR10, PT ;  /* 0x0000000aff007c0c */ /* 0x000fe2000bf01270 */
[----:B------:R-:W-:-:S12]  /*1260*/  UIADD3 UR4, UR10, -0x1, URZ ;  /* 0xffffffff0a047890 */ /* 0x000fd8000fffe03f */
[----:B------:R-:W-:Y:S05]  /*1270*/  @P0 BRA `(.L_x_1159) ;  /* 0x00000000001c0947 */ /* 0x000fea0003800000 */
[----:B------:R-:W-:Y:S02]  /*1280*/  UISETP.NE.AND UP0, UPT, UR5, 0x1, UPT ;  /* 0x000000010500788c */ /* 0x000fe4000bf05270 */
[----:B------:R-:W-:-:S09]  /*1290*/  UIADD3 UR4, -UR10, URZ, URZ ;  /* 0x0000003f0a047290 */ /* 0x000fd2000fffe13f */
[----:B------:R-:W-:Y:S02]  /*12a0*/  @UP0 ULDC.64 UR8, c[0x0][0x9e8] ;  /* 0x00027a0000080ab9 */ /* 0x000fe40000000a00 */
[----:B------:R-:W-:-:S04]  /*12b0*/  UIMAD.WIDE.U32 UR6, UR4, UR8, URZ ;  /* 0x00000008040672a5 */ /* 0x000fc8000f8e003f */
[----:B------:R-:W-:-:S04]  /*12c0*/  @UP0 USHF.R.U32.HI UR4, URZ, UR9, UR7 ;  /* 0x000000093f040299 */ /* 0x000fc80008011607 */
[----:B------:R-:W-:Y:S01]  /*12d0*/  ULOP3.LUT UR4, URZ, UR4, URZ, 0x33, !UPT ;  /* 0x000000043f047292 */ /* 0x000fe2000f8e333f */
[----:B------:R-:W-:Y:S11]  /*12e0*/  BRA `(.L_x_1160) ;  /* 0x0000000000107947 */ /* 0x000ff60003800000 */
.L_x_1159:
[----:B------:R-:W-:-:S11]  /*12f0*/  UISETP.NE.AND UP0, UPT, UR5, 0x1, UPT ;  /* 0x000000010500788c */ /* 0x000fd6000bf05270 */
[----:B------:R-:W-:Y:S02]  /*1300*/  @UP0 ULDC.64 UR8, c[0x0][0x9e8] ;  /* 0x00027a0000080ab9 */ /* 0x000fe40000000a00 */
[----:B------:R-:W-:-:S04]  /*1310*/  UIMAD.WIDE.U32 UR6, UR4, UR8, URZ ;  /* 0x00000008040672a5 */ /* 0x000fc8000f8e003f */
[----:B------:R-:W-:-:S12]  /*1320*/  @UP0 USHF.R.U32.HI UR4, URZ, UR9, UR7 ;  /* 0x000000093f040299 */ /* 0x000fd80008011607 */
.L_x_1160:
[----:B------:R-:W-:-:S06]  /*1330*/  UIMAD UR4, UR4, UR5, UR5 ;  /* 0x00000005040472a4 */ /* 0x000fcc000f8e0205 */
[----:B------:R-:W-:-:S07]  /*1340*/  VIMNMX R0, R0, UR4, PT ;  /* 0x0000000400007c48 */ /* 0x000fce000bfe0100 */
.L_x_1158:
[----:B------:R-:W-:Y:S01]  /*1350*/  UIMAD UR4, UR60, UR13, 0x3f ;  /* 0x0000003f3c0474a4 */ /* 0x000fe2000f8e020d */
[----:B------:R-:W-:Y:S01]  /*1360*/  VIADD R0, R0, 0x3f ;  /* 0x0000003f00007836 */ /* 0x000fe20000000000 */
[----:B------:R-:W-:Y:S01]  /*1370*/  @UP1 ULDC UR6, c[0x0][0x44c] ;  /* 0x0001130000061ab9 */ /* 0x000fe20000000800 */
[----:B------:R-:W-:Y:S01]  /*1380*/  @UP1 ULDC UR10, c[0x0][0x450] ;  /* 0x00011400000a1ab9 */ /* 0x000fe20000000800 */
[----:B------:R-:W-:Y:S02]  /*1390*/  USHF.R.S32.HI UR8, URZ, 0x1f, UR4 ;  /* 0x0000001f3f087899 */ /* 0x000fe40008011404 */
[----:B------:R-:W-:Y:S01]  /*13a0*/  UIMAD.WIDE.U32 UR6, UR61, UR6, URZ ;  /* 0x000000063d0672a5 */ /* 0x000fe2000f8e003f */
[----:B------:R-:W-:Y:S01]  /*13b0*/  SHF.R.S32.HI R3, RZ, 0x1f, R0 ;  /* 0x0000001fff037819 */ /* 0x000fe20000011400 */
[----:B------:R-:W-:Y:S01]  /*13c0*/  UMOV UR9, UR61 ;  /* 0x0000003d00097c82 */ /* 0x000fe20008000000 */
[----:B------:R-:W-:Y:S02]  /*13d0*/  ULEA.HI UR8, UR8, UR4, URZ, 0x6 ;  /* 0x0000000408087291 */ /* 0x000fe4000f8f303f */
[----:B------:R-:W-:Y:S01]  /*13e0*/  @UP1 USHF.R.U32.HI UR9, URZ, UR10, UR7 ;  /* 0x0000000a3f091299 */ /* 0x000fe20008011607 */
[----:B------:R-:W-:Y:S01]  /*13f0*/  LEA.HI R3, R3, R0, RZ, 0x6 ;  /* 0x0000000003037211 */ /* 0x000fe200078f30ff */
[----:B------:R-:W-:-:S02]  /*1400*/  UIMAD UR39, UR60, UR13, -UR39 ;  /* 0x0000000d3c2772a4 */ /* 0x000fc4000f8e0a27 */
[----:B------:R-:W-:Y:S01]  /*1410*/  USHF.R.S32.HI UR8, URZ, 0x6, UR8 ;  /* 0x000000063f087899 */ /* 0x000fe20008011408 */
[----:B------:R-:W-:Y:S01]  /*1420*/  SHF.R.S32.HI R3, RZ, 0x6, R3 ;  /* 0x00000006ff037819 */ /* 0x000fe20000011403 */
[----:B------:R-:W-:-:S03]  /*1430*/  UIADD3 UR4, UR39, UR9, URZ ;  /* 0x0000000927047290 */ /* 0x000fc6000fffe03f */
[----:B------:R-:W-:Y:S01]  /*1440*/  ULDC UR9, c[0x0][0x9dc] ;  /* 0x0002770000097ab9 */ /* 0x000fe20000000800 */
[----:B------:R-:W-:Y:S01]  /*1450*/  VIMNMX R98, R3, UR8, PT ;  /* 0x0000000803627c48 */ /* 0x000fe2000bfe0100 */
[----:B------:R-:W-:Y:S01]  /*1460*/  UIADD3 UR9, UR4, -UR9, URZ ;  /* 0x8000000904097290 */ /* 0x000fe2000fffe03f */
[----:B------:R-:W-:Y:S11]  /*1470*/  @!P1 BRA `(.L_x_1161) ;  /* 0x0000000000449947 */ /* 0x000ff60003800000 */
[----:B------:R-:W-:-:S06]  /*1480*/  UISETP.GT.AND UP0, UPT, UR4, -0x1, UPT ;  /* 0xffffffff0400788c */ /* 0x000fcc000bf04270 */
[----:B------:R-:W-:-:S13]  /*1490*/  PLOP3.LUT P0, PT, PT, PT, UP0, 0x80, 0x0 ;  /* 0x000000000000781c */ /* 0x000fda0003f0f008 */
[----:B------:R-:W-:Y:S05]  /*14a0*/  @P0 BRA `(.L_x_1162) ;  /* 0x00000000001c0947 */ /* 0x000fea0003800000 */
[----:B------:R-:W-:Y:S02]  /*14b0*/  UISETP.NE.AND UP0, UPT, UR5, 0x1, UPT ;  /* 0x000000010500788c */ /* 0x000fe4000bf05270 */
[----:B------:R-:W-:-:S09]  /*14c0*/  ULOP3.LUT UR4, URZ, UR4, URZ, 0x33, !UPT ;  /* 0x000000043f047292 */ /* 0x000fd2000f8e333f */
[----:B------:R-:W-:Y:S02]  /*14d0*/  @UP0 ULDC.64 UR10, c[0x0][0x9e8] ;  /* 0x00027a00000a0ab9 */ /* 0x000fe40000000a00 */
[----:B------:R-:W-:-:S04]  /*14e0*/  UIMAD.WIDE.U32 UR6, UR4, UR10, URZ ;  /* 0x0000000a040672a5 */ /* 0x000fc8000f8e003f */
[----:B------:R-:W-:-:S04]  /*14f0*/  @UP0 USHF.R.U32.HI UR4, URZ, UR11, UR7 ;  /* 0x0000000b3f040299 */ /* 0x000fc80008011607 */
[----:B------:R-:W-:Y:S01]  /*1500*/  ULOP3.LUT UR4, URZ, UR4, URZ, 0x33, !UPT ;  /* 0x000000043f047292 */ /* 0x000fe2000f8e333f */
[----:B------:R-:W-:Y:S11]  /*1510*/  BRA `(.L_x_1163) ;  /* 0x0000000000107947 */ /* 0x000ff60003800000 */
.L_x_1162:
[----:B------:R-:W-:-:S11]  /*1520*/  UISETP.NE.AND UP0, UPT, UR5, 0x1, UPT ;  /* 0x000000010500788c */ /* 0x000fd6000bf05270 */
[----:B------:R-:W-:Y:S02]  /*1530*/  @UP0 ULDC.64 UR10, c[0x0][0x9e8] ;  /* 0x00027a00000a0ab9 */ /* 0x000fe40000000a00 */
[----:B------:R-:W-:-:S04]  /*1540*/  UIMAD.WIDE.U32 UR6, UR4, UR10, URZ ;  /* 0x0000000a040672a5 */ /* 0x000fc8000f8e003f */
[----:B------:R-:W-:-:S12]  /*1550*/  @UP0 USHF.R.U32.HI UR4, URZ, UR11, UR7 ;  /* 0x0000000b3f040299 */ /* 0x000fd80008011607 */
.L_x_1163:
[----:B------:R-:W-:-:S04]  /*1560*/  UIMAD UR4, UR4, UR5, URZ ;  /* 0x00000005040472a4 */ /* 0x000fc8000f8e023f */
[----:B------:R-:W-:-:S04]  /*1570*/  UISETP.LT.AND UP0, UPT, UR9, UR4, UPT ;  /* 0x000000040900728c */ /* 0x000fc8000bf01270 */
[----:B------:R-:W-:-:S12]  /*1580*/  USEL UR9, UR9, UR4, !UP0 ;  /* 0x0000000409097287 */ /* 0x000fd8000c000000 */
.L_x_1161:
[----:B------:R-:W-:Y:S01]  /*1590*/  USHF.R.S32.HI UR4, URZ, 0x1f, UR9 ;  /* 0x0000001f3f047899 */ /* 0x000fe20008011409 */
[----:B------:R-:W-:Y:S02]  /*15a0*/  PLOP3.LUT P0, PT, PT, PT, PT, 0x80, 0x0 ;  /* 0x000000000000781c */ /* 0x000fe40003f0f070 */
[----:B------:R-:W-:Y:S01]  /*15b0*/  CS2R R2, SRZ ;  /* 0x0000000000027805 */ /* 0x000fe2000001ff00 */
[----:B------:R-:W-:Y:S01]  /*15c0*/  IMAD.MOV.U32 R0, RZ, RZ, RZ ;  /* 0x000000ffff007224 */ /* 0x000fe200078e00ff */
[----:B------:R-:W-:Y:S01]  /*15d0*/  ULEA.HI UR4, UR4, UR9, URZ, 0x6 ;  /* 0x0000000904047291 */ /* 0x000fe2000f8f303f */
[----:B------:R-:W-:Y:S02]  /*15e0*/  CS2R R176, SRZ ;  /* 0x0000000000b07805 */ /* 0x000fe4000001ff00 */
[----:B------:R-:W-:Y:S02]  /*15f0*/  CS2R R174, SRZ ;  /* 0x0000000000ae7805 */ /* 0x000fe4000001ff00 */
[----:B------:R-:W-:Y:S01]  /*1600*/  CS2R R148, SRZ ;  /* 0x0000000000947805 */ /* 0x000fe2000001ff00 */
[----:B------:R-:W-:Y:S01]  /*1610*/  USHF.R.S32.HI UR4, URZ, 0x6, UR4 ;  /* 0x000000063f047899 */ /* 0x000fe20008011404 */
[----:B------:R-:W-:-:S02]  /*1620*/  CS2R R172, SRZ ;  /* 0x0000000000ac7805 */ /* 0x000fc4000001ff00 */
[----:B------:R-:W-:Y:S02]  /*1630*/  CS2R R144, SRZ ;  /* 0x0000000000907805 */ /* 0x000fe4000001ff00 */
[----:B------:R-:W-:Y:S01]  /*1640*/  CS2R R170, SRZ ;  /* 0x0000000000aa7805 */ /* 0x000fe2000001ff00 */
[----:B------:R-:W-:Y:S01]  /*1650*/  UISETP.LT.AND UP0, UPT, URZ, UR4, UPT ;  /* 0x000000043f00728c */ /* 0x000fe2000bf01270 */
[----:B------:R-:W-:Y:S02]  /*1660*/  CS2R R140, SRZ ;  /* 0x00000000008c7805 */ /* 0x000fe4000001ff00 */
[----:B------:R-:W-:Y:S02]  /*1670*/  CS2R R120, SRZ ;  /* 0x0000000000787805 */ /* 0x000fe4000001ff00 */
[----:B------:R-:W-:Y:S01]  /*1680*/  CS2R R136, SRZ ;  /* 0x0000000000887805 */ /* 0x000fe2000001ff00 */
[----:B------:R-:W-:Y:S01]  /*1690*/  USEL UR5, URZ, UR4, !UP0 ;  /* 0x000000043f057287 */ /* 0x000fe2000c000000 */
[----:B------:R-:W-:-:S02]  /*16a0*/  CS2R R116, SRZ ;  /* 0x0000000000747805 */ /* 0x000fc4000001ff00 */
[----:B------:R-:W-:Y:S02]  /*16b0*/  CS2R R112, SRZ ;  /* 0x0000000000707805 */ /* 0x000fe4000001ff00 */
[----:B------:R-:W-:Y:S02]  /*16c0*/  CS2R R132, SRZ ;  /* 0x0000000000847805 */ /* 0x000fe4000001ff00 */
[----:B------:R-:W-:Y:S02]  /*16d0*/  CS2R R108, SRZ ;  /* 0x00000000006c7805 */ /* 0x000fe4000001ff00 */
[----:B------:R-:W-:Y:S02]  /*16e0*/  CS2R R104, SRZ ;  /* 0x0000000000687805 */ /* 0x000fe4000001ff00 */
[----:B------:R-:W-:Y:S01]  /*16f0*/  ISETP.GT.AND P1, PT, R98, UR5, PT ;  /* 0x0000000562007c0c */ /* 0x000fe2000bf24270 */
[----:B------:R-:W-:Y:S01]  /*1700*/  IMAD.U32 R23, RZ, RZ, UR5 ;  /* 0x00000005ff177e24 */ /* 0x000fe2000f8e00ff */
[----:B------:R-:W-:-:S02]  /*1710*/  CS2R R128, SRZ ;  /* 0x0000000000807805 */ /* 0x000fc4000001ff00 */
[----:B------:R-:W-:Y:S02]  /*1720*/  CS2R R100, SRZ ;  /* 0x0000000000647805 */ /* 0x000fe4000001ff00 */
[----:B------:R-:W-:Y:S02]  /*1730*/  CS2R R96, SRZ ;  /* 0x0000000000607805 */ /* 0x000fe4000001ff00 */
        /* <DEDUP_REMOVED lines=45> */
[----:B------:R-:W-:Y:S01]  /*1a10*/  CS2R R28, SRZ ;  /* 0x00000000001c7805 */ /* 0x000fe2000001ff00 */
[----:B------:R-:W-:Y:S01]  /*1a20*/  IMAD.MOV.U32 R18, RZ, RZ, RZ ;  /* 0x000000ffff127224 */ /* 0x000fe200078e00ff */
[----:B------:R-:W-:Y:S01]  /*1a30*/  CS2R R24, SRZ ;  /* 0x0000000000187805 */ /* 0x000fe2000001ff00 */
[----:B------:R-:W-:Y:S06]  /*1a40*/  @!P1 BRA `(.L_x_1164) ;  /* 0x000000bc009c9947 */ /* 0x000fec0003800000 */
        /* <DEDUP_REMOVED lines=31> */
.L_x_1165:
[----:B------:R-:W-:Y:S02]  /*1c40*/  R2UR UR6, R208 ;  /* 0x00000000d00672ca */ /* 0x000fe400000e0000 */
[----:B------:R-:W-:-:S11]  /*1c50*/  R2UR UR5, R213 ;  /* 0x00000000d50572ca */ /* 0x000fd600000e0000 */
[----:B------:R-:W-:Y:S02]  /*1c60*/  ULEA.HI UR4, UR6, UR6, URZ, 0x1 ;  /* 0x0000000606047291 */ /* 0x000fe4000f8f083f */
[----:B------:R-:W-:Y:S02]  /*1c70*/  IMAD.U32 R2, RZ, RZ, UR5 ;  /* 0x00000005ff027e24 */ /* 0x000fe4000f8e00ff */
[----:B------:R-:W-:-:S03]  /*1c80*/  ULOP3.LUT UR4, UR4, 0xfffffffe, URZ, 0xc0, !UPT ;  /* 0xfffffffe04047892 */ /* 0x000fc6000f8ec03f */
[----:B------:R-:W-:Y:S01]  /*1c90*/  ISETP.NE.AND P0, PT, R2, 0x3, PT ;  /* 0x000000030200780c */ /* 0x000fe20003f05270 */
[----:B------:R-:W-:-:S06]  /*1ca0*/  UIADD3 UR4, UR6, -UR4, URZ ;  /* 0x8000000406047290 */ /* 0x000fcc000fffe03f */
[----:B------:R-:W-:-:S05]  /*1cb0*/  IMAD.U32 R0, RZ, RZ, UR4 ;  /* 0x00000004ff007e24 */ /* 0x000fca000f8e00ff */
[----:B------:R-:W-:-:S04]  /*1cc0*/  SHF.L.U32 R0, R0, 0x1f, RZ ;  /* 0x0000001f00007819 */ /* 0x000fc800000006ff */
[----:B------:R-:W0:Y:S02]  /*1cd0*/  SYNCS.PHASECHK.TRANS64.TRYWAIT P1, [UR38+0x30800], R0 ;  /* 0x03080000ff0075a7 */ /* 0x000e240008020166 */
[----:B0-----:R-:W-:Y:S05]  /*1ce0*/  @!P1 BRA `(.L_x_1166) ;  /* 0x0000014000489947 */ /* 0x001fea0003800000 */
.L_x_1373:
[----:B------:R-:W-:Y:S05]  /*1cf0*/  @!P0 BRA `(.L_x_1167) ;  /* 0x0000000000048947 */ /* 0x000fea0003800000 */
[----:B------:R-:W-:Y:S01]  /*1d00*/  BPT.TRAP 0x1 ;  /* 0x000000040000795c */ /* 0x000fe20000300000 */
.L_x_1167:
[----:B------:R-:W-:Y:S02]  /*1d10*/  IMAD.U32 R57, RZ, RZ, UR37 ;  /* 0x00000025ff397e24 */ /* 0x000fe4000f8e00ff */
[----:B0-----:R-:W-:-:S03]  /*1d20*/  IMAD.U32 R0, RZ, RZ, UR36 ;  /* 0x00000024ff007e24 */ /* 0x001fc6000f8e00ff */
[----:B------:R-:W-:Y:S02]  /*1d30*/  LEA R57, R57, UR38, 0x3 ;  /* 0x0000002639397c11 */ /* 0x000fe4000f8e18ff */
[----:B------:R-:W-:-:S04]  /*1d40*/  SHF.L.U32 R0, R0, 0x1f, RZ ;  /* 0x0000001f00007819 */ /* 0x000fc800000006ff */
[----:B------:R0:W1:Y:S01]  /*1d50*/  SYNCS.PHASECHK.TRANS64.TRYWAIT P2, [R57+URZ+0x30830], R0 ;  /* 0x03083000390075a7 */ /* 0x000062000804017f */
[----:B------:R-:W-:Y:S05]  /*1d60*/  @!P0 BRA `(.L_x_1168) ;  /* 0x0000000000048947 */ /* 0x000fea0003800000 */
[----:B------:R-:W-:Y:S01]  /*1d70*/  BPT.TRAP 0x1 ;  /* 0x000000040000795c */ /* 0x000fe20000300000 */
.L_x_1168:
[----:B------:R-:W2:Y:S02]  /*1d80*/  S2R R2, SR_TID.X ;  /* 0x0000000000027919 */ /* 0x000ea40000002100 */
[----:B--2---:R-:W-:Y:S01]  /*1d90*/  LOP3.LUT P1, RZ, R2, 0x7f, RZ, 0xc0, !PT ;  /* 0x0000007f02ff7812 */ /* 0x004fe2000782c0ff */
[----:B-1----:R-:W-:-:S12]  /*1da0*/  @P2 BRA `(.L_x_1169) ;  /* 0x0000000000082947 */ /* 0x002fd80003800000 */
[----:B------:R-:W1:Y:S02]  /*1db0*/  SYNCS.PHASECHK.TRANS64.TRYWAIT P2, [R57+URZ+0x30830], R0 ;  /* 0x03083000390075a7 */ /* 0x000e64000804017f */
[----:B-1----:R-:W-:Y:S05]  /*1dc0*/  @!P2 BRA `(.L_x_1170) ;  /* 0x000001400028a947 */ /* 0x002fea0003800000 */
.L_x_1169:
[----:B------:R-:W-:Y:S05]  /*1dd0*/  WARPSYNC.ALL ;  /* 0x0000000000007948 */ /* 0x000fea0003800000 */
[----:B------:R-:W-:Y:S01]  /*1de0*/  UIADD3 UR4, UR38, 0x20400, URZ ;  /* 0x0002040026047890 */ /* 0x000fe2000fffe03f */
[----:B------:R-:W-:Y:S01]  /*1df0*/  WARPGROUP.ARRIVE ;  /* 0x00000000000079c5 */ /* 0x000fe20000000000 */
[----:B------:R-:W-:Y:S01]  /*1e00*/  UMOV UR9, 0x40000040 ;  /* 0x4000004000097882 */ /* 0x000fe20000000000 */
[----:B------:R-:W-:Y:S01]  /*1e10*/  UMOV UR11, 0x40000040 ;  /* 0x40000040000b7882 */ /* 0x000fe20000000000 */
[----:B------:R-:W-:Y:S01]  /*1e20*/  USHF.R.U32.HI UR4, URZ, 0x4, UR4 ;  /* 0x000000043f047899 */ /* 0x000fe20008011604 */
[----:B------:R-:W-:Y:S01]  /*1e30*/  IMAD.U32 R15, RZ, RZ, UR9 ;  /* 0x00000009ff0f7e24 */ /* 0x000fe2000f8e00ff */
[----:B------:R-:W-:Y:S01]  /*1e40*/  UMOV UR57, 0x40000040 ;  /* 0x4000004000397882 */ /* 0x000fe20000000000 */
[----:B------:R-:W-:Y:S01]  /*1e50*/  UMOV UR59, 0x40000040 ;  /* 0x40000040003b7882 */ /* 0x000fe20000000000 */
[----:B------:R-:W-:Y:S01]  /*1e60*/  ULOP3.LUT UR4, UR4, 0x3fff, URZ, 0xc0, !UPT ;  /* 0x00003fff04047892 */ /* 0x000fe2000f8ec03f */
[----:B01----:R-:W-:Y:S01]  /*1e70*/  VIADD R0, R22, UR61 ;  /* 0x0000003d16007c36 */ /* 0x003fe20008000000 */
[----:B------:R-:W-:Y:S01]  /*1e80*/  UMOV UR53, 0x40000040 ;  /* 0x4000004000357882 */ /* 0x000fe20000000000 */
[----:B------:R-:W-:Y:S01]  /*1e90*/  UMOV UR55, 0x40000040 ;  /* 0x4000004000377882 */ /* 0x000fe20000000000 */
[----:B------:R-:W-:Y:S01]  /*1ea0*/  ULOP3.LUT UR5, UR4, 0x10000, URZ, 0xfc, !UPT ;  /* 0x0001000004057892 */ /* 0x000fe2000f8efc3f */
[----:B------:R-:W0:Y:S01]  /*1eb0*/  LDC R21, c[0x0][0x2f0] ;  /* 0x0000bc00ff157b82 */ /* 0x000e220000000800 */
[----:B------:R-:W-:Y:S01]  /*1ec0*/  ULOP3.LUT UR4, UR40, 0x10000, URZ, 0xfc, !UPT ;  /* 0x0001000028047892 */ /* 0x000fe2000f8efc3f */
[----:B------:R-:W-:Y:S01]  /*1ed0*/  IMAD.MOV.U32 R2, RZ, RZ, R0 ;  /* 0x000000ffff027224 */ /* 0x000fe200078e0000 */
[----:B------:R-:W-:Y:S01]  /*1ee0*/  UMOV UR13, 0x40000040 ;  /* 0x40000040000d7882 */ /* 0x000fe20000000000 */
[----:B------:R-:W-:Y:S01]  /*1ef0*/  UMOV UR15, 0x40000040 ;  /* 0x40000040000f7882 */ /* 0x000fe20000000000 */
[----:B------:R-:W-:Y:S01]  /*1f00*/  IMAD.U32 R18, RZ, RZ, UR5 ;  /* 0x00000005ff127e24 */ /* 0x000fe2000f8e00ff */
[----:B------:R-:W-:Y:S01]  /*1f10*/  ULEA UR5, UR37, UR5, 0xb ;  /* 0x0000000525057291 */ /* 0x000fe2000f8e583f */
[----:B------:R-:W-:Y:S01]  /*1f20*/  IMAD.MOV.U32 R5, RZ, RZ, -0x40 ;  /* 0xffffffc0ff057424 */ /* 0x000fe200078e00ff */
[----:B------:R-:W-:Y:S01]  /*1f30*/  UMOV UR8, UR4 ;  /* 0x0000000400087c82 */ /* 0x000fe20008000000 */
[----:B------:R-:W-:Y:S01]  /*1f40*/  UIADD3 UR6, UR4, 0x2, URZ ;  /* 0x0000000204067890 */ /* 0x000fe2000fffe03f */
[----:B------:R-:W-:Y:S01]  /*1f50*/  IMAD.U32 R14, RZ, RZ, UR8 ;  /* 0x00000008ff0e7e24 */ /* 0x000fe2000f8e00ff */
[----:B------:R-:W-:Y:S01]  /*1f60*/  UIADD3 UR7, UR5, 0x2, URZ ;  /* 0x0000000205077890 */ /* 0x000fe2000fffe03f */
[----:B------:R-:W1:Y:S01]  /*1f70*/  LDC R155, c[0x0][0x288] ;  /* 0x0000a200ff9b7b82 */ /* 0x000e620000000800 */
[----:B------:R-:W-:Y:S01]  /*1f80*/  UMOV UR10, UR5 ;  /* 0x00000005000a7c82 */ /* 0x000fe20008000000 */
[----:B------:R-:W-:Y:S01]  /*1f90*/  UIADD3 UR56, UR4, 0x402, URZ ;  /* 0x0000040204387890 */ /* 0x000fe2000fffe03f */
[----:B------:R-:W-:Y:S01]  /*1fa0*/  HGMMA.64x64x16.F32.BF16 R24, gdesc[UR8], RZ, !UPT, gsb0 ;  /* 0x00e00000081879f0 */ /* 0x000fe2000c0018ff */
[----:B------:R-:W-:Y:S01]  /*1fb0*/  UMOV UR8, UR6 ;  /* 0x0000000600087c82 */ /* 0x000fe20008000000 */
[----:B------:R-:W-:Y:S01]  /*1fc0*/  UMOV UR9, 0x40000040 ;  /* 0x4000004000097882 */ /* 0x000fe20000000000 */
[----:B------:R-:W-:Y:S01]  /*1fd0*/  UMOV UR10, UR7 ;  /* 0x00000007000a7c82 */ /* 0x000fe20008000000 */
[----:B------:R-:W-:Y:S01]  /*1fe0*/  UMOV UR11, 0x40000040 ;  /* 0x40000040000b7882 */ /* 0x000fe20000000000 */
[----:B------:R-:W-:Y:S01]  /*1ff0*/  UIADD3 UR6, UR4, 0x4, URZ ;  /* 0x0000000404067890 */ /* 0x000fe2000fffe03f */
[----:B------:R-:W-:Y:S01]  /*2000*/  IMAD.U32 R12, RZ, RZ, UR8 ;  /* 0x00000008ff0c7e24 */ /* 0x000fe2000f8e00ff */
[----:B------:R-:W-:Y:S01]  /*2010*/  UIADD3 UR7, UR5, 0x4, URZ ;  /* 0x0000000405077890 */ /* 0x000fe2000fffe03f */
[----:B------:R-:W-:Y:S01]  /*2020*/  IMAD.U32 R13, RZ, RZ, UR9 ;  /* 0x00000009ff0d7e24 */ /* 0x000fe2000f8e00ff */
[----:B------:R-:W-:-:S02]  /*2030*/  UIADD3 UR58, UR5, 0x202, URZ ;  /* 0x00000202053a7890 */ /* 0x000fc4000fffe03f */
[----:B------:R-:W-:Y:S02]  /*2040*/  UIADD3 UR52, UR4, 0x404, URZ ;  /* 0x0000040404347890 */ /* 0x000fe4000fffe03f */
[----:B------:R-:W-:Y:S02]  /*2050*/  UIADD3 UR54, UR5, 0x204, URZ ;  /* 0x0000020405367890 */ /* 0x000fe4000fffe03f */
[----:B------:R-:W-:Y:S02]  /*2060*/  UIADD3 UR12, UR4, 0x800, URZ ;  /* 0x00000800040c7890 */ /* 0x000fe4000fffe03f */
[----:B------:R-:W-:Y:S02]  /*2070*/  UIADD3 UR14, UR5, 0x400, URZ ;  /* 0x00000400050e7890 */ /* 0x000fe4000fffe03f */
[----:B------:R-:W-:Y:S02]  /*2080*/  UIADD3 UR16, UR4, 0x802, URZ ;  /* 0x0000080204107890 */ /* 0x000fe4000fffe03f */
[----:B------:R-:W-:Y:S01]  /*2090*/  UIADD3 UR18, UR5, 0x402, URZ ;  /* 0x0000040205127890 */ /* 0x000fe2000fffe03f */
[----:B------:R-:W-:Y:S01]  /*20a0*/  UMOV UR17, 0x40000040 ;  /* 0x4000004000117882 */ /* 0x000fe20000000000 */
[----:B------:R-:W-:Y:S01]  /*20b0*/  UMOV UR19, 0x40000040 ;  /* 0x4000004000137882 */ /* 0x000fe20000000000 */
[----:B------:R-:W-:-:S02]  /*20c0*/  UIADD3 UR20, UR4, 0x804, URZ ;  /* 0x0000080404147890 */ /* 0x000fc4000fffe03f */
[----:B------:R-:W-:Y:S01]  /*20d0*/  UIADD3 UR22, UR5, 0x404, URZ ;  /* 0x0000040405167890 */ /* 0x000fe2000fffe03f */
[----:B------:R-:W-:Y:S01]  /*20e0*/  UMOV UR21, 0x40000040 ;  /* 0x4000004000157882 */ /* 0x000fe20000000000 */
[----:B------:R-:W-:Y:S01]  /*20f0*/  UMOV UR23, 0x40000040 ;  /* 0x4000004000177882 */ /* 0x000fe20000000000 */
[----:B------:R-:W-:Y:S02]  /*2100*/  UIADD3 UR24, UR4, 0x806, URZ ;  /* 0x0000080604187890 */ /* 0x000fe4000fffe03f */
[----:B------:R-:W-:Y:S01]  /*2110*/  UIADD3 UR26, UR5, 0x406, URZ ;  /* 0x00000406051a7890 */ /* 0x000fe2000fffe03f */
[----:B------:R-:W-:Y:S01]  /*2120*/  UMOV UR25, 0x40000040 ;  /* 0x4000004000197882 */ /* 0x000fe20000000000 */
[----:B------:R-:W-:Y:S01]  /*2130*/  UMOV UR27, 0x40000040 ;  /* 0x40000040001b7882 */ /* 0x000fe20000000000 */
        /* <DEDUP_REMOVED lines=16> */
[----:B------:R-:W-:-:S02]  /*2240*/  WARPGROUP.DEPBAR.LE gsb0, 0x0 ;  /* 0x00008000000079c5 */ /* 0x000fc40000010000 */
[----:B------:R-:W-:-:S06]  /*2250*/  WARPGROUP.ARRIVE ;  /* 0x00000000000079c5 */ /* 0x000fcc0000000000 */
[----:B------:R-:W-:Y:S01]  /*2260*/  HGMMA.64x64x16.F32.BF16 R24, gdesc[UR8], R24, gsb0 ;  /* 0x00e00000081879f0 */ /* 0x000fe20008001818 */
        /* <DEDUP_REMOVED lines=8> */
[----:B------:R-:W-:Y:S02]  /*22f0*/  WARPGROUP.DEPBAR.LE gsb0, 0x0 ;  /* 0x00008000000079c5 */ /* 0x000fe40000010000 */
        /* <DEDUP_REMOVED lines=17> */
[----:B------:R-:W-:Y:S01]  /*2410*/  IMAD.U32 R6, RZ, RZ, UR8 ;  /* 0x00000008ff067e24 */ /* 0x000fe2000f8e00ff */
[----:B------:R-:W-:Y:S01]  /*2420*/  ULDC UR6, c[0x0][0x9d8] ;  /* 0x0002760000067ab9 */ /* 0x000fe20000000800 */
[----:B------:R-:W-:Y:S01]  /*2430*/  IMAD.U32 R7, RZ, RZ, UR9 ;  /* 0x00000009ff077e24 */ /* 0x000fe2000f8e00ff */
[----:B------:R-:W-:Y:S02]  /*2440*/  WARPGROUP.DEPBAR.LE gsb0, 0x0 ;  /* 0x00008000000079c5 */ /* 0x000fe40000010000 */
[----:B------:R-:W-:-:S06]  /*2450*/  WARPGROUP.ARRIVE ;  /* 0x00000000000079c5 */ /* 0x000fcc0000000000 */
[----:B------:R-:W-:Y:S01]  /*2460*/  HGMMA.64x64x16.F32.BF16 R24, gdesc[UR8], R24, gsb0 ;  /* 0x00e00000081879f0 */ /* 0x000fe20008001818 */
[----:B------:R-:W-:Y:S02]  /*2470*/  UIADD3 UR8, UR4, 0x406, URZ ;  /* 0x0000040604087890 */ /* 0x000fe4000fffe03f */
[----:B------:R-:W-:Y:S01]  /*2480*/  UIADD3 UR10, UR5, 0x206, URZ ;  /* 0x00000206050a7890 */ /* 0x000fe2000fffe03f */
[----:B------:R-:W-:Y:S01]  /*2490*/  UMOV UR9, 0x40000040 ;  /* 0x4000004000097882 */ /* 0x000fe20000000000 */
[----:B------:R-:W-:Y:S01]  /*24a0*/  UMOV UR11, 0x40000040 ;  /* 0x40000040000b7882 */ /* 0x000fe20000000000 */
[----:B------:R-:W-:Y:S02]  /*24b0*/  ULDC UR4, c[0x0][0x448] ;  /* 0x0001120000047ab9 */ /* 0x000fe40000000800 */
[----:B------:R-:W-:-:S06]  /*24c0*/  UISETP.NE.AND UP0, UPT, UR4, 0x1, UPT ;  /* 0x000000010400788c */ /* 0x000fcc000bf05270 */
[----:B------:R-:W-:Y:S02]  /*24d0*/  PLOP3.LUT P2, PT, PT, PT, UP0, 0x80, 0x0 ;  /* 0x000000000000781c */ /* 0x000fe40003f4f008 */
[----:B------:R-:W-:-:S03]  /*24e0*/  PLOP3.LUT P3, PT, PT, PT, UP0, 0x80, 0x0 ;  /* 0x000000000000781c */ /* 0x000fc60003f6f008 */
[----:B------:R-:W-:-:S08]  /*24f0*/  @UP0 ULDC UR4, c[0x0][0x44c] ;  /* 0x0001130000040ab9 */ /* 0x000fd00000000800 */
[----:B------:R-:W-:Y:S01]  /*2500*/  @P2 IMAD.HI.U32 R3, R0, UR4, RZ ;  /* 0x0000000400032c27 */ /* 0x000fe2000f8e00ff */
[----:B------:R-:W-:-:S03]  /*2510*/  @UP0 ULDC UR4, c[0x0][0x450] ;  /* 0x0001140000040ab9 */ /* 0x000fc60000000800 */
[----:B------:R-:W-:Y:S01]  /*2520*/  @!P1 VIADD R0, R57, 0x30840 ;  /* 0x0003084039009836 */ /* 0x000fe20000000000 */
[----:B------:R-:W-:Y:S01]  /*2530*/  @P3 SHF.R.U32.HI R2, RZ, UR4, R3 ;  /* 0x00000004ff023c19 */ /* 0x000fe20008011603 */
[----:B------:R-:W-:Y:S02]  /*2540*/  ULDC.64 UR4, c[0x0][0x9e0] ;  /* 0x0002780000047ab9 */ /* 0x000fe40000000a00 */
[----:B------:R-:W-:Y:S01]  /*2550*/  UISETP.GE.AND UP1, UPT, UR5, 0x1, UPT ;  /* 0x000000010500788c */ /* 0x000fe2000bf26270 */
[----:B------:R-:W-:Y:S01]  /*2560*/  @!P1 PRMT R0, RZ, 0x654, R0 ;  /* 0x00000654ff009816 */ /* 0x000fe20000000000 */
[----:B------:R-:W2:Y:S04]  /*2570*/  SHFL.IDX PT, R58, R2, RZ, 0x1c1f ;  /* 0x001c1fff023a7589 */ /* 0x000ea800000e0000 */
[----:B------:R-:W-:Y:S01]  /*2580*/  PLOP3.LUT P2, PT, PT, PT, UP1, 0x40, 0x0 ;  /* 0x000000000000781c */ /* 0x000fe20003f4e818 */
[----:B------:R-:W-:-:S02]  /*2590*/  WARPGROUP.DEPBAR.LE gsb0, 0x0 ;  /* 0x00008000000079c5 */ /* 0x000fc40000010000 */
[----:B------:R-:W-:-:S06]  /*25a0*/  WARPGROUP.ARRIVE ;  /* 0x00000000000079c5 */ /* 0x000fcc0000000000 */
[----:B------:R-:W-:Y:S03]  /*25b0*/  HGMMA.64x64x16.F32.BF16 R24, gdesc[UR56], R24, gsb0 ;  /* 0x00e00000381879f0 */ /* 0x000fe60008001818 */
[----:B------:R-:W-:Y:S02]  /*25c0*/  WARPGROUP.DEPBAR.LE gsb0, 0x0 ;  /* 0x00008000000079c5 */ /* 0x000fe40000010000 */
[----:B------:R-:W-:-:S06]  /*25d0*/  WARPGROUP.ARRIVE ;  /* 0x00000000000079c5 */ /* 0x000fcc0000000000 */
[----:B------:R-:W-:Y:S01]  /*25e0*/  HGMMA.64x64x16.F32.BF16 R24, gdesc[UR52], R24, gsb0 ;  /* 0x00e00000341879f0 */ /* 0x000fe20008001818 */
[----:B------:R-:W-:Y:S02]  /*25f0*/  ULDC UR54, c[0x0][0x9dc] ;  /* 0x0002770000367ab9 */ /* 0x000fe40000000800 */
[----:B------:R-:W-:Y:S01]  /*2600*/  ULOP3.LUT UR54, URZ, UR54, URZ, 0x33, !UPT ;  /* 0x000000363f367292 */ /* 0x000fe2000f8e333f */
[----:B------:R-:W-:Y:S02]  /*2610*/  WARPGROUP.DEPBAR.LE gsb0, 0x0 ;  /* 0x00008000000079c5 */ /* 0x000fe40000010000 */
[----:B------:R-:W-:-:S06]  /*2620*/  WARPGROUP.ARRIVE ;  /* 0x00000000000079c5 */ /* 0x000fcc0000000000 */
[----:B------:R-:W-:Y:S03]  /*2630*/  HGMMA.64x64x16.F32.BF16 R24, gdesc[UR8], R24, gsb0 ;  /* 0x00e00000081879f0 */ /* 0x000fe60008001818 */
        /* <DEDUP_REMOVED lines=25> */
[----:B------:R-:W-:Y:S01]  /*27d0*/  FMUL.FTZ R26, R26, UR6 ;  /* 0x000000061a1a7c20 */ /* 0x000fe20008410000 */
[----:B------:R-:W-:Y:S01]  /*27e0*/  FMUL.FTZ R38, R38, UR6 ;  /* 0x0000000626267c20 */ /* 0x000fe20008410000 */
[----:B------:R-:W-:Y:S01]  /*27f0*/  FMUL.FTZ R24, R24, UR6 ;  /* 0x0000000618187c20 */ /* 0x000fe20008410000 */
[----:B------:R-:W-:Y:S01]  /*2800*/  FMUL.FTZ R25, R25, UR6 ;  /* 0x0000000619197c20 */ /* 0x000fe20008410000 */
[----:B------:R-:W3:Y:S01]  /*2810*/  MUFU.TANH R56, R26 ;  /* 0x0000001a00387308 */ /* 0x000ee20000002400 */
[----:B------:R-:W-:Y:S01]  /*2820*/  FMUL.FTZ R27, R27, UR6 ;  /* 0x000000061b1b7c20 */ /* 0x000fe20008410000 */
[----:B------:R-:W-:Y:S01]  /*2830*/  FMUL.FTZ R28, R28, UR6 ;  /* 0x000000061c1c7c20 */ /* 0x000fe20008410000 */
[----:B------:R-:W-:Y:S01]  /*2840*/  FMUL.FTZ R29, R29, UR6 ;  /* 0x000000061d1d7c20 */ /* 0x000fe20008410000 */
[----:B------:R-:W-:Y:S01]  /*2850*/  FMUL.FTZ R32, R32, UR6 ;  /* 0x0000000620207c20 */ /* 0x000fe20008410000 */
[----:B------:R-:W-:Y:S01]  /*2860*/  FMUL.FTZ R33, R33, UR6 ;  /* 0x0000000621217c20 */ /* 0x000fe20008410000 */
[----:B------:R-:W-:Y:S01]  /*2870*/  FMUL.FTZ R34, R34, UR6 ;  /* 0x0000000622227c20 */ /* 0x000fe20008410000 */
[----:B------:R-:W-:Y:S01]  /*2880*/  FMUL.FTZ R35, R35, UR6 ;  /* 0x0000000623237c20 */ /* 0x000fe20008410000 */
[----:B------:R4:W0:Y:S01]  /*2890*/  MUFU.TANH R26, R38 ;  /* 0x00000026001a7308 */ /* 0x0008220000002400 */
[----:B------:R-:W-:Y:S01]  /*28a0*/  FMUL.FTZ R36, R36, UR6 ;  /* 0x0000000624247c20 */ /* 0x000fe20008410000 */
[----:B------:R-:W-:Y:S01]  /*28b0*/  FMUL.FTZ R37, R37, UR6 ;  /* 0x0000000625257c20 */ /* 0x000fe20008410000 */
[----:B------:R-:W-:Y:S01]  /*28c0*/  FMUL.FTZ R39, R39, UR6 ;  /* 0x0000000627277c20 */ /* 0x000fe20008410000 */
[----:B------:R-:W-:Y:S01]  /*28d0*/  FMUL.FTZ R40, R40, UR6 ;  /* 0x0000000628287c20 */ /* 0x000fe20008410000 */
[----:B------:R-:W-:Y:S01]  /*28e0*/  FMUL.FTZ R41, R41, UR6 ;  /* 0x0000000629297c20 */ /* 0x000fe20008410000 */
[----:B------:R-:W-:Y:S01]  /*28f0*/  FMUL.FTZ R42, R42, UR6 ;  /* 0x000000062a2a7c20 */ /* 0x000fe20008410000 */
[----:B------:R-:W-:Y:S01]  /*2900*/  FMUL.FTZ R43, R43, UR6 ;  /* 0x000000062b2b7c20 */ /* 0x000fe20008410000 */
[----:B------:R-:W-:Y:S01]  /*2910*/  FMUL.FTZ R44, R44, UR6 ;  /* 0x000000062c2c7c20 */ /* 0x000fe20008410000 */
[----:B----4-:R-:W-:-:S02]  /*2920*/  IMAD R38, R98, R5, 0x40 ;  /* 0x0000004062267424 */ /* 0x010fc400078e0205 */
[----:B------:R-:W-:Y:S01]  /*2930*/  FMUL.FTZ R45, R45, UR6 ;  /* 0x000000062d2d7c20 */ /* 0x000fe20008410000 */
[----:B------:R-:W-:Y:S01]  /*2940*/  FMUL.FTZ R47, R47, UR6 ;  /* 0x000000062f2f7c20 */ /* 0x000fe20008410000 */
[----:B------:R-:W-:Y:S01]  /*2950*/  FMUL.FTZ R48, R48, UR6 ;  /* 0x0000000630307c20 */ /* 0x000fe20008410000 */
[----:B------:R-:W-:Y:S02]  /*2960*/  VIADD R4, R38, 0x1 ;  /* 0x0000000126047836 */ /* 0x000fe40000000000 */
[----:B------:R-:W-:Y:S01]  /*2970*/  FMUL.FTZ R49, R49, UR6 ;  /* 0x0000000631317c20 */ /* 0x000fe20008410000 */
[----:B------:R-:W-:Y:S01]  /*2980*/  FMUL.FTZ R50, R50, UR6 ;  /* 0x0000000632327c20 */ /* 0x000fe20008410000 */
[----:B------:R-:W-:Y:S01]  /*2990*/  FMUL.FTZ R51, R51, UR6 ;  /* 0x0000000633337c20 */ /* 0x000fe20008410000 */
[----:B------:R-:W-:Y:S01]  /*29a0*/  FMUL.FTZ R52, R52, UR6 ;  /* 0x0000000634347c20 */ /* 0x000fe20008410000 */
[----:B------:R-:W-:Y:S01]  /*29b0*/  FMUL.FTZ R53, R53, UR6 ;  /* 0x0000000635357c20 */ /* 0x000fe20008410000 */
[----:B------:R-:W-:Y:S01]  /*29c0*/  FMUL.FTZ R54, R54, UR6 ;  /* 0x0000000636367c20 */ /* 0x000fe20008410000 */
[----:B------:R-:W-:Y:S01]  /*29d0*/  FMUL.FTZ R55, R55, UR6 ;  /* 0x0000000637377c20 */ /* 0x000fe20008410000 */
[----:B------:R-:W-:Y:S01]  /*29e0*/  IMAD R4, R17, -0x2, R4 ;  /* 0xfffffffe11047824 */ /* 0x000fe200078e0204 */
[----:B------:R-:W4:Y:S01]  /*29f0*/  MUFU.TANH R24, R24 ;  /* 0x0000001800187308 */ /* 0x000f220000002400 */
[----:B------:R-:W-:Y:S01]  /*2a00*/  FMUL.FTZ R30, R30, UR6 ;  /* 0x000000061e1e7c20 */ /* 0x000fe20008410000 */
[----:B------:R-:W-:Y:S01]  /*2a10*/  FMUL.FTZ R31, R31, UR6 ;  /* 0x000000061f1f7c20 */ /* 0x000fe20008410000 */
[----:B0-----:R-:W-:-:S02]  /*2a20*/  IMAD R4, R21, UR60, R4 ;  /* 0x0000003c15047c24 */ /* 0x001fc4000f8e0204 */
[----:B------:R-:W-:Y:S01]  /*2a30*/  FMUL.FTZ R46, R46, UR6 ;  /* 0x000000062e2e7c20 */ /* 0x000fe20008410000 */
[----:B------:R0:W-:Y:S01]  /*2a40*/  @!P1 SYNCS.ARRIVE.TRANS64.RED.A1T0 RZ, [R0+URZ], RZ ;  /* 0x000000ff00ff99a7 */ /* 0x0001e2000810043f */
[----:B------:R-:W-:Y:S01]  /*2a50*/  LEA R5, R98, 0xffffffc0, 0x6 ;  /* 0xffffffc062057811 */ /* 0x000fe200078e30ff */
[----:B-1----:R-:W-:Y:S01]  /*2a60*/  IMAD.IADD R4, R4, 0x1, -R155 ;  /* 0x0000000104047824 */ /* 0x002fe200078e0a9b */
[----:B------:R-:W1:Y:S03]  /*2a70*/  MUFU.TANH R25, R25 ;  /* 0x0000001900197308 */ /* 0x000e660000002400 */
[----:B------:R-:W-:Y:S02]  /*2a80*/  VIADD R57, R4, UR54 ;  /* 0x0000003604397c36 */ /* 0x000fe40008000000 */
[----:B0-----:R-:W-:Y:S02]  /*2a90*/  IMAD R0, R21, UR60, R38 ;  /* 0x0000003c15007c24 */ /* 0x001fe4000f8e0226 */
[----:B--2---:R-:W-:Y:S01]  /*2aa0*/  IMAD.IADD R3, R57, 0x1, R58 ;  /* 0x0000000139037824 */ /* 0x004fe200078e023a */
[----:B------:R-:W0:Y:S08]  /*2ab0*/  MUFU.TANH R27, R27 ;  /* 0x0000001b001b7308 */ /* 0x000e300000002400 */
[----:B------:R-:W2:Y:S08]  /*2ac0*/  MUFU.TANH R28, R28 ;  /* 0x0000001c001c7308 */ /* 0x000eb00000002400 */
[----:B------:R-:W0:Y:S08]  /*2ad0*/  MUFU.TANH R29, R29 ;  /* 0x0000001d001d7308 */ /* 0x000e300000002400 */
        /* <DEDUP_REMOVED lines=23> */
[----:B------:R5:W0:Y:S08]  /*2c50*/  MUFU.TANH R20, R31 ;  /* 0x0000001f00147308 */ /* 0x000a300000002400 */
[----:B------:R3:W0:Y:S01]  /*2c60*/  MUFU.TANH R30, R46 ;  /* 0x0000002e001e7308 */ /* 0x0006220000002400 */
[----:B-----5:R-:W-:-:S02]  /*2c70*/  IMAD R31, R17, -0x2, R0 ;  /* 0xfffffffe111f7824 */ /* 0x020fc400078e0200 */
[----:B---3--:R-:W-:-:S05]  /*2c80*/  VIADD R46, R4, UR4 ;  /* 0x00000004042e7c36 */ /* 0x008fca0008000000 */
[----:B------:R-:W-:Y:S01]  /*2c90*/  VIADDMNMX R0, R58, R46, R31, PT ;  /* 0x0000002e3a007246 */ /* 0x000fe2000380011f */
[----:B-12-4-:R-:W-:Y:S06]  /*2ca0*/  @P2 BRA `(.L_x_1171) ;  /* 0x00000000005c2947 */ /* 0x016fec0003800000 */
[----:B------:R-:W-:Y:S01]  /*2cb0*/  IMAD R4, R21, UR60, R58 ;  /* 0x0000003c15047c24 */ /* 0x000fe2000f8e023a */
[----:B------:R-:W-:Y:S03]  /*2cc0*/  BSSY B0, `(.L_x_1172) ;  /* 0x0000011000007945 */ /* 0x000fe60003800000 */
[----:B------:R-:W-:-:S05]  /*2cd0*/  IMAD.IADD R4, R4, 0x1, -R155 ;  /* 0x0000000104047824 */ /* 0x000fca00078e0a9b */
[----:B------:R-:W-:-:S13]  /*2ce0*/  ISETP.GT.AND P2, PT, R4, -0x1, PT ;  /* 0xffffffff0400780c */ /* 0x000fda0003f44270 */
[----:B------:R-:W-:Y:S05]  /*2cf0*/  @P2 BRA `(.L_x_1173) ;  /* 0x0000000000202947 */ /* 0x000fea0003800000 */
[----:B------:R-:W-:Y:S01]  /*2d00*/  UISETP.NE.AND UP2, UPT, UR5, 0x1, UPT ;  /* 0x000000010500788c */ /* 0x000fe2000bf45270 */
[----:B------:R-:W-:-:S05]  /*2d10*/  LOP3.LUT R4, RZ, R4, RZ, 0x33, !PT ;  /* 0x00000004ff047212 */ /* 0x000fca00078e33ff */
[----:B------:R-:W-:-:S05]  /*2d20*/  PLOP3.LUT P2, PT, PT, PT, UP2, 0x80, 0x0 ;  /* 0x000000000000781c */ /* 0x000fca0003f4f028 */
[----:B------:R-:W-:-:S08]  /*2d30*/  @UP2 ULDC.64 UR6, c[0x0][0x9e8] ;  /* 0x00027a0000062ab9 */ /* 0x000fd00000000a00 */
[----:B------:R-:W-:-:S05]  /*2d40*/  @P2 IMAD.HI.U32 R58, R4, UR6, RZ ;  /* 0x00000006043a2c27 */ /* 0x000fca000f8e00ff */
[----:B------:R-:W-:-:S04]  /*2d50*/  @P2 SHF.R.U32.HI R4, RZ, UR7, R58 ;  /* 0x00000007ff042c19 */ /* 0x000fc8000801163a */
[----:B------:R-:W-:Y:S01]  /*2d60*/  LOP3.LUT R4, RZ, R4, RZ, 0x33, !PT ;  /* 0x00000004ff047212 */ /* 0x000fe200078e33ff */
[----:B------:R-:W-:Y:S06]  /*2d70*/  BRA `(.L_x_1174) ;  /* 0x0000000000147947 */ /* 0x000fec0003800000 */
.L_x_1173:
[----:B------:R-:W-:-:S06]  /*2d80*/  UISETP.NE.AND UP2, UPT, UR5, 0x1, UPT ;  /* 0x000000010500788c */ /* 0x000fcc000bf45270 */
[----:B------:R-:W-:-:S05]  /*2d90*/  PLOP3.LUT P2, PT, PT, PT, UP2, 0x80, 0x0 ;  /* 0x000000000000781c */ /* 0x000fca0003f4f028 */
[----:B------:R-:W-:-:S08]  /*2da0*/  @UP2 ULDC.64 UR6, c[0x0][0x9e8] ;  /* 0x00027a0000062ab9 */ /* 0x000fd00000000a00 */
[----:B------:R-:W-:-:S05]  /*2db0*/  @P2 IMAD.HI.U32 R58, R4, UR6, RZ ;  /* 0x00000006043a2c27 */ /* 0x000fca000f8e00ff */
[----:B------:R-:W-:-:S07]  /*2dc0*/  @P2 SHF.R.U32.HI R4, RZ, UR7, R58 ;  /* 0x00000007ff042c19 */ /* 0x000fce000801163a */
.L_x_1174:
[----:B------:R-:W-:Y:S05]  /*2dd0*/  BSYNC B0 ;  /* 0x0000000000007941 */ /* 0x000fea0003800000 */
.L_x_1172:
[----:B------:R-:W-:-:S04]  /*2de0*/  IMAD R4, R4, UR5, -R5 ;  /* 0x0000000504047c24 */ /* 0x000fc8000f8e0a05 */
[----:B------:R-:W-:-:S05]  /*2df0*/  IMAD R4, R17, -0x2, R4 ;  /* 0xfffffffe11047824 */ /* 0x000fca00078e0204 */
[----:B------:R-:W-:Y:S02]  /*2e00*/  VIMNMX R3, R3, R4, !PT ;  /* 0x0000000403037248 */ /* 0x000fe40007fe0100 */
[----:B------:R-:W-:-:S07]  /*2e10*/  VIADDMNMX R0, R4, UR5, R0, PT ;  /* 0x0000000504007c46 */ /* 0x000fce000b800100 */
.L_x_1171:
[C---:B------:R-:W-:Y:S01]  /*2e20*/  ISETP.GE.AND P2, PT, R38.reuse, 0x2, PT ;  /* 0x000000022600780c */ /* 0x040fe20003f46270 */
[----:B------:R-:W1:Y:S01]  /*2e30*/  SHFL.IDX PT, R2, R2, 0x1, 0x1c1f ;  /* 0x003c1f0002027f89 */ /* 0x000e6200000e0000 */
[C---:B------:R-:W-:Y:S02]  /*2e40*/  ISETP.GE.AND P6, PT, R38.reuse, 0xa, PT ;  /* 0x0000000a2600780c */ /* 0x040fe40003fc6270 */
[C---:B------:R-:W-:Y:S02]  /*2e50*/  ISETP.GT.AND P4, PT, R3.reuse, 0x1, !P2 ;  /* 0x000000010300780c */ /* 0x040fe40005784270 */
[----:B------:R-:W-:Y:S02]  /*2e60*/  ISETP.GE.AND P3, PT, R38, 0x9, PT ;  /* 0x000000092600780c */ /* 0x000fe40003f66270 */
[----:B------:R-:W-:Y:S02]  /*2e70*/  ISETP.LT.OR P4, PT, R0, 0x2, P4 ;  /* 0x000000020000780c */ /* 0x000fe40002781670 */
[----:B------:R-:W-:-:S02]  /*2e80*/  ISETP.GT.AND P5, PT, R3, 0x8, !P3 ;  /* 0x000000080300780c */ /* 0x000fc40005fa4270 */
[----:B------:R-:W-:Y:S02]  /*2e90*/  FSEL R58, R25, -INF , !P4 ;  /* 0xff800000193a7808 */ /* 0x000fe40006000000 */
[----:B------:R-:W-:Y:S02]  /*2ea0*/  ISETP.GT.AND P4, PT, R3, 0x9, !P6 ;  /* 0x000000090300780c */ /* 0x000fe40007784270 */
[----:B------:R-:W-:Y:S02]  /*2eb0*/  P2R R25, PR, RZ, 0x40 ;  /* 0x00000040ff197803 */ /* 0x000fe40000000000 */
[----:B------:R-:W-:Y:S02]  /*2ec0*/  ISETP.LT.OR P4, PT, R0, 0xa, P4 ;  /* 0x0000000a0000780c */ /* 0x000fe40002781670 */
[----:B------:R-:W-:Y:S02]  /*2ed0*/  ISETP.GE.AND P6, PT, R38, 0x11, PT ;  /* 0x000000112600780c */ /* 0x000fe40003fc6270 */
[----:B0-----:R-:W-:-:S02]  /*2ee0*/  FSEL R62, R29, -INF , !P4 ;  /* 0xff8000001d3e7808 */ /* 0x001fc40006000000 */
[----:B------:R-:W-:Y:S02]  /*2ef0*/  ISETP.LT.OR P5, PT, R0, 0x9, P5 ;  /* 0x000000090000780c */ /* 0x000fe40002fa1670 */
[----:B------:R-:W-:Y:S02]  /*2f00*/  ISETP.GT.AND P4, PT, R3, 0x10, !P6 ;  /* 0x000000100300780c */ /* 0x000fe40007784270 */
[----:B------:R-:W-:Y:S02]  /*2f10*/  FSEL R60, R28, -INF , !P5 ;  /* 0xff8000001c3c7808 */ /* 0x000fe40006800000 */
[----:B------:R-:W-:Y:S02]  /*2f20*/  ISETP.LT.OR P4, PT, R0, 0x11, P4 ;  /* 0x000000110000780c */ /* 0x000fe40002781670 */
[----:B------:R-:W-:Y:S02]  /*2f30*/  ISETP.GE.AND P5, PT, R38, 0x12, PT ;  /* 0x000000122600780c */ /* 0x000fe40003fa6270 */
[----:B------:R-:W-:-:S02]  /*2f40*/  FSEL R64, R32, -INF , !P4 ;  /* 0xff80000020407808 */ /* 0x000fc40006000000 */
[----:B------:R-:W-:Y:S02]  /*2f50*/  ISETP.GT.AND P4, PT, R3, 0x11, !P5 ;  /* 0x000000110300780c */ /* 0x000fe40006f84270 */
[----:B------:R-:W-:Y:S02]  /*2f60*/  P2R R29, PR, RZ, 0x20 ;  /* 0x00000020ff1d7803 */ /* 0x000fe40000000000 */
[----:B------:R-:W-:Y:S02]  /*2f70*/  ISETP.LT.OR P4, PT, R0, 0x12, P4 ;  /* 0x000000120000780c */ /* 0x000fe40002781670 */
[----:B------:R-:W-:Y:S02]  /*2f80*/  ISETP.GE.AND P5, PT, R38, 0x19, PT ;  /* 0x000000192600780c */ /* 0x000fe40003fa6270 */
[----:B------:R-:W-:Y:S02]  /*2f90*/  FSEL R66, R33, -INF , !P4 ;  /* 0xff80000021427808 */ /* 0x000fe40006000000 */
[----:B------:R-:W-:-:S02]  /*2fa0*/  ISETP.GT.AND P4, PT, R3, 0x18, !P5 ;  /* 0x000000180300780c */ /* 0x000fc40006f84270 */
[----:B------:R-:W-:Y:S02]  /*2fb0*/  P2R R32, PR, RZ, 0x20 ;  /* 0x00000020ff207803 */ /* 0x000fe40000000000 */
[----:B------:R-:W-:Y:S02]  /*2fc0*/  ISETP.LT.OR P4, PT, R0, 0x19, P4 ;  /* 0x000000190000780c */ /* 0x000fe40002781670 */
[----:B------:R-:W-:Y:S02]  /*2fd0*/  ISETP.GE.AND P5, PT, R38, 0x1a, PT ;  /* 0x0000001a2600780c */ /* 0x000fe40003fa6270 */
[----:B------:R-:W-:Y:S02]  /*2fe0*/  FSEL R68, R36, -INF , !P4 ;  /* 0xff80000024447808 */ /* 0x000fe40006000000 */
[----:B------:R-:W-:Y:S02]  /*2ff0*/  ISETP.GT.AND P4, PT, R3, 0x19, !P5 ;  /* 0x000000190300780c */ /* 0x000fe40006f84270 */
[----:B------:R-:W-:-:S02]  /*3000*/  P2R R33, PR, RZ, 0x20 ;  /* 0x00000020ff217803 */ /* 0x000fc40000000000 */
[----:B------:R-:W-:Y:S02]  /*3010*/  ISETP.LT.OR P4, PT, R0, 0x1a, P4 ;  /* 0x0000001a0000780c */ /* 0x000fe40002781670 */
[----:B------:R-:W-:Y:S02]  /*3020*/  ISETP.GE.AND P5, PT, R38, 0x21, PT ;  /* 0x000000212600780c */ /* 0x000fe40003fa6270 */
[----:B------:R-:W-:Y:S02]  /*3030*/  FSEL R70, R37, -INF , !P4 ;  /* 0xff80000025467808 */ /* 0x000fe40006000000 */
[----:B------:R-:W-:Y:S02]  /*3040*/  ISETP.GT.AND P4, PT, R3, 0x20, !P5 ;  /* 0x000000200300780c */ /* 0x000fe40006f84270 */
[----:B------:R-:W-:Y:S02]  /*3050*/  P2R R37, PR, RZ, 0x20 ;  /* 0x00000020ff257803 */ /* 0x000fe40000000000 */
[----:B------:R-:W-:-:S02]  /*3060*/  ISETP.LT.OR P4, PT, R0, 0x21, P4 ;  /* 0x000000210000780c */ /* 0x000fc40002781670 */
[----:B------:R-:W-:Y:S02]  /*3070*/  ISETP.GE.AND P5, PT, R38, 0x22, PT ;  /* 0x000000222600780c */ /* 0x000fe40003fa6270 */
[----:B------:R-:W-:Y:S02]  /*3080*/  FSEL R72, R40, -INF , !P4 ;  /* 0xff80000028487808 */ /* 0x000fe40006000000 */
[----:B------:R-:W-:Y:S02]  /*3090*/  ISETP.GT.AND P4, PT, R3, 0x21, !P5 ;  /* 0x000000210300780c */ /* 0x000fe40006f84270 */
[----:B------:R-:W-:Y:S02]  /*30a0*/  P2R R40, PR, RZ, 0x20 ;  /* 0x00000020ff287803 */ /* 0x000fe40000000000 */
[----:B------:R-:W-:Y:S02]  /*30b0*/  ISETP.LT.OR P4, PT, R0, 0x22, P4 ;  /* 0x000000220000780c */ /* 0x000fe40002781670 */
[----:B------:R-:W-:-:S02]  /*30c0*/  ISETP.GE.AND P5, PT, R38, 0x29, PT ;  /* 0x000000292600780c */ /* 0x000fc40003fa6270 */
[----:B------:R-:W-:Y:S02]  /*30d0*/  FSEL R74, R41, -INF , !P4 ;  /* 0xff800000294a7808 */ /* 0x000fe40006000000 */
[----:B------:R-:W-:Y:S02]  /*30e0*/  ISETP.GT.AND P4, PT, R3, 0x28, !P5 ;  /* 0x000000280300780c */ /* 0x000fe40006f84270 */
[----:B------:R-:W-:Y:S02]  /*30f0*/  P2R R41, PR, RZ, 0x20 ;  /* 0x00000020ff297803 */ /* 0x000fe40000000000 */
        /* <DEDUP_REMOVED lines=11> */
[----:B------:R-:W-:Y:S02]  /*31b0*/  P2R R28, PR, RZ, 0x40 ;  /* 0x00000040ff1c7803 */ /* 0x000fe40000000000 */
[----:B------:R-:W-:Y:S02]  /*31c0*/  FSEL R48, R48, -INF , !P4 ;  /* 0xff80000030307808 */ /* 0x000fe40006000000 */
[----:B------:R-:W-:-:S04]  /*31d0*/  ISETP.GE.AND P4, PT, R38, 0x32, PT ;  /* 0x000000322600780c */ /* 0x000fc80003f86270 */
[----:B------:R-:W-:-:S04]  /*31e0*/  ISETP.GT.AND P5, PT, R3, 0x31, !P4 ;  /* 0x000000310300780c */ /* 0x000fc800067a4270 */
[----:B------:R-:W-:-:S04]  /*31f0*/  ISETP.LT.OR P5, PT, R0, 0x32, P5 ;  /* 0x000000320000780c */ /* 0x000fc80002fa1670 */
[----:B------:R-:W-:Y:S02]  /*3200*/  FSEL R80, R49, -INF , !P5 ;  /* 0xff80000031507808 */ /* 0x000fe40006800000 */
[----:B------:R-:W-:-:S04]  /*3210*/  ISETP.GE.AND P5, PT, R38, 0x39, PT ;  /* 0x000000392600780c */ /* 0x000fc80003fa6270 */
[----:B------:R-:W-:-:S04]  /*3220*/  ISETP.GT.AND P6, PT, R3, 0x38, !P5 ;  /* 0x000000380300780c */ /* 0x000fc80006fc4270 */
[----:B------:R-:W-:-:S04]  /*3230*/  ISETP.LT.OR P6, PT, R0, 0x39, P6 ;  /* 0x000000390000780c */ /* 0x000fc800037c1670 */
[----:B------:R-:W-:Y:S02]  /*3240*/  FSEL R52, R52, -INF , !P6 ;  /* 0xff80000034347808 */ /* 0x000fe40007000000 */
[----:B------:R-:W-:-:S04]  /*3250*/  ISETP.GE.AND P6, PT, R38, 0x1, PT ;  /* 0x000000012600780c */ /* 0x000fc80003fc6270 */
[----:B------:R-:W-:Y:S02]  /*3260*/  P2R R4, PR, RZ, 0x40 ;  /* 0x00000040ff047803 */ /* 0x000fe40000000000 */
[----:B------:R-:W-:-:S04]  /*3270*/  ISETP.GT.AND P6, PT, R3, RZ, !P6 ;  /* 0x000000ff0300720c */ /* 0x000fc800077c4270 */
[----:B------:R-:W-:-:S04]  /*3280*/  ISETP.LT.OR P6, PT, R0, 0x1, P6 ;  /* 0x000000010000780c */ /* 0x000fc800037c1670 */
[----:B------:R-:W-:Y:S02]  /*3290*/  FSEL R36, R24, -INF , !P6 ;  /* 0xff80000018247808 */ /* 0x000fe40007000000 */
[----:B------:R-:W-:-:S04]  /*32a0*/  ISETP.GE.AND P6, PT, R38, 0x3a, PT ;  /* 0x0000003a2600780c */ /* 0x000fc80003fc6270 */
[----:B------:R-:W-:Y:S02]  /*32b0*/  P2R R38, PR, RZ, 0x40 ;  /* 0x00000040ff267803 */ /* 0x000fe40000000000 */
[----:B------:R-:W-:Y:S01]  /*32c0*/  ISETP.GT.AND P6, PT, R3, 0x39, !P6 ;  /* 0x000000390300780c */ /* 0x000fe200077c4270 */
[----:B-1----:R-:W-:-:S03]  /*32d0*/  IMAD.IADD R3, R57, 0x1, R2 ;  /* 0x0000000139037824 */ /* 0x002fc600078e0202 */
[----:B------:R-:W-:Y:S02]  /*32e0*/  ISETP.LT.OR P6, PT, R0, 0x3a, P6 ;  /* 0x0000003a0000780c */ /* 0x000fe400037c1670 */
[----:B------:R-:W-:Y:S02]  /*32f0*/  VIADDMNMX R0, R2, R46, R31, PT ;  /* 0x0000002e02007246 */ /* 0x000fe4000380011f */
[----:B------:R-:W-:Y:S02]  /*3300*/  FSEL R82, R53, -INF , !P6 ;  /* 0xff80000035527808 */ /* 0x000fe40007000000 */
[----:B------:R-:W-:-:S13]  /*3310*/  PLOP3.LUT P6, PT, PT, PT, UP1, 0x40, 0x0 ;  /* 0x000000000000781c */ /* 0x000fda0003fce818 */
[----:B------:R-:W-:Y:S05]  /*3320*/  @P6 BRA `(.L_x_1175) ;  /* 0x0000000000646947 */ /* 0x000fea0003800000 */
        /* <DEDUP_REMOVED lines=9> */
[----:B------:R-:W-:Y:S01]  /*33c0*/  @P6 IMAD.HI.U32 R24, R2, UR6, RZ ;  /* 0x0000000602186c27 */ /* 0x000fe2000f8e00ff */
[----:B------:R-:W-:-:S13]  /*33d0*/  PLOP3.LUT P6, PT, PT, PT, UP2, 0x80, 0x0 ;  /* 0x000000000000781c */ /* 0x000fda0003fcf028 */
[----:B------:R-:W-:-:S04]  /*33e0*/  @P6 SHF.R.U32.HI R2, RZ, UR7, R24 ;  /* 0x00000007ff026c19 */ /* 0x000fc80008011618 */
[----:B------:R-:W-:Y:S01]  /*33f0*/  LOP3.LUT R2, RZ, R2, RZ, 0x33, !PT ;  /* 0x00000002ff027212 */ /* 0x000fe200078e33ff */
[----:B------:R-:W-:Y:S06]  /*3400*/  BRA `(.L_x_1178) ;  /* 0x0000000000187947 */ /* 0x000fec0003800000 */
.L_x_1177:
[----:B------:R-:W-:-:S06]  /*3410*/  UISETP.NE.AND UP2, UPT, UR5, 0x1, UPT ;  /* 0x000000010500788c */ /* 0x000fcc000bf45270 */
[----:B------:R-:W-:-:S05]  /*3420*/  PLOP3.LUT P6, PT, PT, PT, UP2, 0x80, 0x0 ;  /* 0x000000000000781c */ /* 0x000fca0003fcf028 */
[----:B------:R-:W-:-:S08]  /*3430*/  @UP2 ULDC.64 UR6, c[0x0][0x9e8] ;  /* 0x00027a0000062ab9 */ /* 0x000fd00000000a00 */
[----:B------:R-:W-:Y:S01]  /*3440*/  @P6 IMAD.HI.U32 R24, R2, UR6, RZ ;  /* 0x0000000602186c27 */ /* 0x000fe2000f8e00ff */
[----:B------:R-:W-:-:S13]  /*3450*/  PLOP3.LUT P6, PT, PT, PT, UP2, 0x80, 0x0 ;  /* 0x000000000000781c */ /* 0x000fda0003fcf028 */
[----:B------:R-:W-:-:S07]  /*3460*/  @P6 SHF.R.U32.HI R2, RZ, UR7, R24 ;  /* 0x00000007ff026c19 */ /* 0x000fce0008011618 */
.L_x_1178:
[----:B------:R-:W-:Y:S05]  /*3470*/  BSYNC B0 ;  /* 0x0000000000007941 */ /* 0x000fea0003800000 */
.L_x_1176:
[----:B------:R-:W-:-:S04]  /*3480*/  IMAD R2, R2, UR5, -R5 ;  /* 0x0000000502027c24 */ /* 0x000fc8000f8e0a05 */
[----:B------:R-:W-:-:S05]  /*3490*/  IMAD R2, R17, -0x2, R2 ;  /* 0xfffffffe11027824 */ /* 0x000fca00078e0202 */
[----:B------:R-:W-:Y:S02]  /*34a0*/  VIMNMX R3, R3, R2, !PT ;  /* 0x0000000203037248 */ /* 0x000fe40007fe0100 */
[----:B------:R-:W-:-:S07]  /*34b0*/  VIADDMNMX R0, R2, UR5, R0, PT ;  /* 0x0000000502007c46 */ /* 0x000fce000b800100 */
.L_x_1175:
[----:B------:R-:W-:Y:S01]  /*34c0*/  ISETP.GT.AND P2, PT, R3, 0x1, !P2 ;  /* 0x000000010300780c */ /* 0x000fe20005744270 */
[----:B------:R-:W-:Y:S01]  /*34d0*/  ULDC UR6, c[0x0][0x988] ;  /* 0x0002620000067ab9 */ /* 0x000fe20000000800 */
[----:B------:R-:W-:Y:S01]  /*34e0*/  ISETP.NE.AND P6, PT, R4, RZ, PT ;  /* 0x000000ff0400720c */ /* 0x000fe20003fc5270 */
[----:B------:R-:W-:Y:S01]  /*34f0*/  @UP0 ULDC UR10, c[0x0][0x44c] ;  /* 0x00011300000a0ab9 */ /* 0x000fe20000000800 */
[----:B------:R-:W-:Y:S01]  /*3500*/  ISETP.LT.OR P2, PT, R0, 0x2, P2 ;  /* 0x000000020000780c */ /* 0x000fe20001741670 */
[----:B------:R-:W-:Y:S01]  /*3510*/  UIMAD.WIDE.U32 UR10, UR61, UR10, URZ ;  /* 0x0000000a3d0a72a5 */ /* 0x000fe2000f8e003f */
[----:B------:R-:W-:Y:S01]  /*3520*/  FMNMX.FTZ R4, R36, R58, !PT ;  /* 0x0000003a24047209 */ /* 0x000fe20007810000 */
[----:B------:R-:W-:Y:S01]  /*3530*/  @UP0 ULDC UR14, c[0x0][0x450] ;  /* 0x00011400000e0ab9 */ /* 0x000fe20000000800 */
[----:B------:R-:W-:Y:S01]  /*3540*/  FSEL R5, R27, -INF , !P2 ;  /* 0xff8000001b057808 */ /* 0x000fe20005000000 */
[----:B------:R-:W-:Y:S01]  /*3550*/  UMOV UR7, UR61 ;  /* 0x0000003d00077c82 */ /* 0x000fe20008000000 */
[----:B------:R-:W-:Y:S01]  /*3560*/  ISETP.NE.AND P2, PT, R25, RZ, PT ;  /* 0x000000ff1900720c */ /* 0x000fe20003f45270 */
[----:B------:R-:W-:Y:S01]  /*3570*/  @UP0 USHF.R.U32.HI UR7, URZ, UR14, UR11 ;  /* 0x0000000e3f070299 */ /* 0x000fe2000801160b */
[----:B------:R-:W-:-:S02]  /*3580*/  FMNMX.FTZ R4, R60, R4, !PT ;  /* 0x000000043c047209 */ /* 0x000fc40007810000 */
[----:B------:R-:W-:Y:S01]  /*3590*/  ISETP.GT.AND P2, PT, R3, 0x9, !P2 ;  /* 0x000000090300780c */ /* 0x000fe20005744270 */
[----:B------:R-:W-:Y:S01]  /*35a0*/  UIADD3 UR39, UR39, UR7, URZ ;  /* 0x0000000727277290 */ /* 0x000fe2000fffe03f */
[----:B------:R-:W-:Y:S02]  /*35b0*/  FMNMX.FTZ R4, R62, R4, !PT ;  /* 0x000000043e047209 */ /* 0x000fe40007810000 */
[----:B------:R-:W-:Y:S01]  /*35c0*/  ISETP.LT.OR P2, PT, R0, 0xa, P2 ;  /* 0x0000000a0000780c */ /* 0x000fe20001741670 */
[----:B------:R-:W-:Y:S01]  /*35d0*/  UIADD3 UR4, UR39, UR4, URZ ;  /* 0x0000000427047290 */ /* 0x000fe2000fffe03f */
[----:B------:R-:W-:Y:S02]  /*35e0*/  FMNMX.FTZ R4, R64, R4, !PT ;  /* 0x0000000440047209 */ /* 0x000fe40007810000 */
[----:B------:R-:W-:Y:S02]  /*35f0*/  FSEL R20, R20, -INF , !P2 ;  /* 0xff80000014147808 */ /* 0x000fe40005000000 */
[----:B------:R-:W-:-:S02]  /*3600*/  ISETP.NE.AND P2, PT, R28, RZ, PT ;  /* 0x000000ff1c00720c */ /* 0x000fc40003f45270 */
[----:B------:R-:W-:Y:S02]  /*3610*/  FMNMX.FTZ R4, R66, R4, !PT ;  /* 0x0000000442047209 */ /* 0x000fe40007810000 */
[----:B------:R-:W-:Y:S02]  /*3620*/  ISETP.GT.AND P2, PT, R3, 0x10, !P2 ;  /* 0x000000100300780c */ /* 0x000fe40005744270 */
[----:B------:R-:W-:Y:S02]  /*3630*/  FMNMX.FTZ R4, R68, R4, !PT ;  /* 0x0000000444047209 */ /* 0x000fe40007810000 */
[----:B------:R-:W-:Y:S02]  /*3640*/  ISETP.LT.OR P2, PT, R0, 0x11, P2 ;  /* 0x000000110000780c */ /* 0x000fe40001741670 */
[----:B------:R-:W-:Y:S02]  /*3650*/  FMNMX.FTZ R4, R70, R4, !PT ;  /* 0x0000000446047209 */ /* 0x000fe40007810000 */
[----:B------:R-:W-:-:S02]  /*3660*/  FSEL R24, R34, -INF , !P2 ;  /* 0xff80000022187808 */ /* 0x000fc40005000000 */
[----:B------:R-:W-:Y:S02]  /*3670*/  ISETP.NE.AND P2, PT, R29, RZ, PT ;  /* 0x000000ff1d00720c */ /* 0x000fe40003f45270 */
[----:B------:R-:W-:Y:S02]  /*3680*/  FMNMX.FTZ R4, R72, R4, !PT ;  /* 0x0000000448047209 */ /* 0x000fe40007810000 */
[----:B------:R-:W-:Y:S02]  /*3690*/  ISETP.GT.AND P2, PT, R3, 0x11, !P2 ;  /* 0x000000110300780c */ /* 0x000fe40005744270 */
[----:B------:R-:W-:Y:S02]  /*36a0*/  FMNMX.FTZ R4, R74, R4, !PT ;  /* 0x000000044a047209 */ /* 0x000fe40007810000 */
[----:B------:R-:W-:Y:S02]  /*36b0*/  ISETP.LT.OR P2, PT, R0, 0x12, P2 ;  /* 0x000000120000780c */ /* 0x000fe40001741670 */
[----:B------:R-:W-:-:S02]  /*36c0*/  FMNMX.FTZ R4, R76, R4, !PT ;  /* 0x000000044c047209 */ /* 0x000fc40007810000 */
[----:B------:R-:W-:Y:S02]  /*36d0*/  FSEL R25, R35, -INF , !P2 ;  /* 0xff80000023197808 */ /* 0x000fe40005000000 */
[----:B------:R-:W-:Y:S02]  /*36e0*/  ISETP.NE.AND P2, PT, R32, RZ, PT ;  /* 0x000000ff2000720c */ /* 0x000fe40003f45270 */
[----:B------:R-:W-:Y:S02]  /*36f0*/  FMNMX.FTZ R4, R78, R4, !PT ;  /* 0x000000044e047209 */ /* 0x000fe40007810000 */
[----:B------:R-:W-:Y:S02]  /*3700*/  ISETP.GT.AND P2, PT, R3, 0x18, !P2 ;  /* 0x000000180300780c */ /* 0x000fe40005744270 */
[----:B------:R-:W-:Y:S02]  /*3710*/  FMNMX.FTZ R4, R48, R4, !PT ;  /* 0x0000000430047209 */ /* 0x000fe40007810000 */
[----:B------:R-:W-:-:S02]  /*3720*/  ISETP.LT.OR P2, PT, R0, 0x19, P2 ;  /* 0x000000190000780c */ /* 0x000fc40001741670 */
[----:B------:R-:W-:Y:S02]  /*3730*/  FMNMX.FTZ R4, R80, R4, !PT ;  /* 0x0000000450047209 */ /* 0x000fe40007810000 */
[----:B------:R-:W-:Y:S02]  /*3740*/  FSEL R26, R26, -INF , !P2 ;  /* 0xff8000001a1a7808 */ /* 0x000fe40005000000 */
[----:B------:R-:W-:Y:S02]  /*3750*/  ISETP.NE.AND P2, PT, R33, RZ, PT ;  /* 0x000000ff2100720c */ /* 0x000fe40003f45270 */
[----:B------:R-:W-:Y:S02]  /*3760*/  FMNMX.FTZ R4, R52, R4, !PT ;  /* 0x0000000434047209 */ /* 0x000fe40007810000 */
[----:B------:R-:W-:Y:S02]  /*3770*/  ISETP.GT.AND P2, PT, R3, 0x19, !P2 ;  /* 0x000000190300780c */ /* 0x000fe40005744270 */
[----:B------:R-:W-:-:S02]  /*3780*/  FMNMX.FTZ R32, R82, R4, !PT ;  /* 0x0000000452207209 */ /* 0x000fc40007810000 */
[C---:B------:R-:W-:Y:S02]  /*3790*/  ISETP.LT.OR P2, PT, R0.reuse, 0x1a, P2 ;  /* 0x0000001a0000780c */ /* 0x040fe40001741670 */
[----:B------:R-:W-:Y:S01]  /*37a0*/  ISETP.GT.AND P3, PT, R3, 0x8, !P3 ;  /* 0x000000080300780c */ /* 0x000fe20005f64270 */
[----:B------:R-:W0:Y:S01]  /*37b0*/  SHFL.BFLY PT, R31, R32, 0x2, 0x1f ;  /* 0x0c401f00201f7f89 */ /* 0x000e2200000e0000 */
[----:B------:R-:W-:Y:S02]  /*37c0*/  FSEL R27, R39, -INF , !P2 ;  /* 0xff800000271b7808 */ /* 0x000fe40005000000 */
[----:B------:R-:W-:Y:S02]  /*37d0*/  ISETP.NE.AND P2, PT, R37, RZ, PT ;  /* 0x000000ff2500720c */ /* 0x000fe40003f45270 */
[----:B------:R-:W-:Y:S02]  /*37e0*/  ISETP.LT.OR P3, PT, R0, 0x9, P3 ;  /* 0x000000090000780c */ /* 0x000fe40001f61670 */
[----:B------:R-:W-:-:S02]  /*37f0*/  ISETP.GT.AND P2, PT, R3, 0x20, !P2 ;  /* 0x000000200300780c */ /* 0x000fc40005744270 */
[----:B------:R-:W-:Y:S02]  /*3800*/  FSEL R16, R16, -INF , !P3 ;  /* 0xff80000010107808 */ /* 0x000fe40005800000 */
[----:B------:R-:W-:Y:S02]  /*3810*/  ISETP.LT.OR P2, PT, R0, 0x21, P2 ;  /* 0x000000210000780c */ /* 0x000fe40001741670 */
[----:B------:R-:W-:Y:S02]  /*3820*/  ISETP.NE.AND P3, PT, R41, RZ, PT ;  /* 0x000000ff2900720c */ /* 0x000fe40003f65270 */
[----:B------:R-:W-:Y:S02]  /*3830*/  FSEL R28, R42, -INF , !P2 ;  /* 0xff8000002a1c7808 */ /* 0x000fe40005000000 */
[----:B------:R-:W-:Y:S02]  /*3840*/  ISETP.NE.AND P2, PT, R40, RZ, PT ;  /* 0x000000ff2800720c */ /* 0x000fe40003f45270 */
[----:B------:R-:W-:-:S02]  /*3850*/  ISETP.GT.AND P4, PT, R3, 0x31, !P4 ;  /* 0x000000310300780c */ /* 0x000fc40006784270 */
[C---:B------:R-:W-:Y:S02]  /*3860*/  ISETP.GT.AND P2, PT, R3.reuse, 0x21, !P2 ;  /* 0x000000210300780c */ /* 0x040fe40005744270 */
[----:B------:R-:W-:Y:S02]  /*3870*/  ISETP.GT.AND P5, PT, R3, 0x38, !P5 ;  /* 0x000000380300780c */ /* 0x000fe40006fa4270 */
[----:B------:R-:W-:Y:S02]  /*3880*/  ISETP.LT.OR P2, PT, R0, 0x22, P2 ;  /* 0x000000220000780c */ /* 0x000fe40001741670 */
[----:B0-----:R-:W-:Y:S02]  /*3890*/  FMNMX.FTZ R33, R32, R31, !PT ;  /* 0x0000001f20217209 */ /* 0x001fe40007810000 */
[----:B------:R-:W-:Y:S02]  /*38a0*/  FSEL R29, R43, -INF , !P2 ;  /* 0xff8000002b1d7808 */ /* 0x000fe40005000000 */
[----:B------:R-:W-:Y:S01]  /*38b0*/  ISETP.GT.AND P2, PT, R3, 0x28, !P3 ;  /* 0x000000280300780c */ /* 0x000fe20005f44270 */
[----:B------:R-:W0:Y:S01]  /*38c0*/  SHFL.BFLY PT, R34, R33, 0x1, 0x1f ;  /* 0x0c201f0021227f89 */ /* 0x000e2200000e0000 */
[----:B------:R-:W-:-:S02]  /*38d0*/  ISETP.NE.AND P3, PT, R45, RZ, PT ;  /* 0x000000ff2d00720c */ /* 0x000fc40003f65270 */
[----:B------:R-:W-:Y:S02]  /*38e0*/  ISETP.LT.OR P2, PT, R0, 0x29, P2 ;  /* 0x000000290000780c */ /* 0x000fe40001741670 */
[C---:B------:R-:W-:Y:S02]  /*38f0*/  ISETP.GT.AND P3, PT, R3.reuse, 0x30, !P3 ;  /* 0x000000300300780c */ /* 0x040fe40005f64270 */
[----:B------:R-:W-:Y:S02]  /*3900*/  FSEL R30, R30, -INF , !P2 ;  /* 0xff8000001e1e7808 */ /* 0x000fe40005000000 */
[----:B------:R-:W-:Y:S02]  /*3910*/  ISETP.GT.AND P2, PT, R3, RZ, !P6 ;  /* 0x000000ff0300720c */ /* 0x000fe40007744270 */
[----:B------:R-:W-:Y:S02]  /*3920*/  ISETP.NE.AND P6, PT, R38, RZ, PT ;  /* 0x000000ff2600720c */ /* 0x000fe40003fc5270 */
[----:B------:R-:W-:-:S02]  /*3930*/  ISETP.LT.OR P2, PT, R0, 0x1, P2 ;  /* 0x000000010000780c */ /* 0x000fc40001741670 */
[----:B------:R-:W-:Y:S02]  /*3940*/  ISETP.LT.OR P3, PT, R0, 0x31, P3 ;  /* 0x000000310000780c */ /* 0x000fe40001f61670 */
[----:B------:R-:W-:Y:S02]  /*3950*/  FSEL R2, R56, -INF , !P2 ;  /* 0xff80000038027808 */ /* 0x000fe40005000000 */
[----:B------:R-:W-:Y:S02]  /*3960*/  ISETP.NE.AND P2, PT, R44, RZ, PT ;  /* 0x000000ff2c00720c */ /* 0x000fe40003f45270 */
[----:B------:R-:W-:Y:S02]  /*3970*/  FMNMX.FTZ R31, R2, R5, !PT ;  /* 0x00000005021f7209 */ /* 0x000fe40007810000 */
[----:B------:R-:W-:Y:S02]  /*3980*/  ISETP.GT.AND P2, PT, R3, 0x29, !P2 ;  /* 0x000000290300780c */ /* 0x000fe40005744270 */
[----:B------:R-:W-:-:S02]  /*3990*/  FMNMX.FTZ R31, R16, R31, !PT ;  /* 0x0000001f101f7209 */ /* 0x000fc40007810000 */
[----:B------:R-:W-:Y:S02]  /*39a0*/  ISETP.LT.OR P2, PT, R0, 0x2a, P2 ;  /* 0x0000002a0000780c */ /* 0x000fe40001741670 */
[----:B------:R-:W-:Y:S02]  /*39b0*/  FMNMX.FTZ R31, R20, R31, !PT ;  /* 0x0000001f141f7209 */ /* 0x000fe40007810000 */
[----:B------:R-:W-:Y:S02]  /*39c0*/  ISETP.LT.OR P4, PT, R0, 0x32, P4 ;  /* 0x000000320000780c */ /* 0x000fe40002781670 */
[----:B------:R-:W-:Y:S02]  /*39d0*/  FMNMX.FTZ R4, R24, R31, !PT ;  /* 0x0000001f18047209 */ /* 0x000fe40007810000 */
[----:B------:R-:W-:Y:S02]  /*39e0*/  ISETP.LT.OR P5, PT, R0, 0x39, P5 ;  /* 0x000000390000780c */ /* 0x000fe40002fa1670 */
[----:B------:R-:W-:-:S02]  /*39f0*/  FMNMX.FTZ R31, R25, R4, !PT ;  /* 0x00000004191f7209 */ /* 0x000fc40007810000 */
[----:B0-----:R-:W-:Y:S02]  /*3a00*/  FMNMX.FTZ R4, R33, R34, !PT ;  /* 0x0000002221047209 */ /* 0x001fe40007810000 */
[----:B------:R-:W-:Y:S02]  /*3a10*/  FMNMX.FTZ R32, R26, R31, !PT ;  /* 0x0000001f1a207209 */ /* 0x000fe40007810000 */
[----:B------:R-:W-:Y:S01]  /*3a20*/  FSEL R31, R47, -INF , !P2 ;  /* 0xff8000002f1f7808 */ /* 0x000fe20005000000 */
[C---:B------:R-:W-:Y:S01]  /*3a30*/  FMUL.FTZ R34, R4.reuse, UR6 ;  /* 0x0000000604227c20 */ /* 0x040fe20008410000 */
[----:B------:R-:W-:Y:S02]  /*3a40*/  FMNMX.FTZ R33, R27, R32, !PT ;  /* 0x000000201b217209 */ /* 0x000fe40007810000 */
[----:B------:R-:W-:Y:S02]  /*3a50*/  FSETP.NEU.FTZ.AND P2, PT, R4, -INF , PT ;  /* 0xff8000000400780b */ /* 0x000fe40003f5d000 */
[----:B------:R-:W-:-:S02]  /*3a60*/  FMNMX.FTZ R32, R28, R33, !PT ;  /* 0x000000211c207209 */ /* 0x000fc40007810000 */
[----:B------:R-:W-:Y:S02]  /*3a70*/  FSEL R35, R34, RZ, P2 ;  /* 0x000000ff22237208 */ /* 0x000fe40001000000 */
[----:B------:R-:W-:Y:S02]  /*3a80*/  FMNMX.FTZ R33, R29, R32, !PT ;  /* 0x000000201d217209 */ /* 0x000fe40007810000 */
[----:B------:R-:W-:Y:S01]  /*3a90*/  ISETP.GT.AND P2, PT, R3, 0x39, !P6 ;  /* 0x000000390300780c */ /* 0x000fe20007744270 */
[--C-:B------:R-:W-:Y:S01]  /*3aa0*/  FFMA.FTZ R36, R36, UR6, -R35.reuse ;  /* 0x0000000624247c23 */ /* 0x100fe20008010823 */
[----:B------:R-:W-:Y:S01]  /*3ab0*/  FMNMX.FTZ R34, R30, R33, !PT ;  /* 0x000000211e227209 */ /* 0x000fe20007810000 */
[--C-:B------:R-:W-:Y:S01]  /*3ac0*/  FFMA.FTZ R37, R58, UR6, -R35.reuse ;  /* 0x000000063a257c23 */ /* 0x100fe20008010823 */
[----:B------:R-:W-:Y:S01]  /*3ad0*/  FSEL R32, R50, -INF , !P3 ;  /* 0xff80000032207808 */ /* 0x000fe20005800000 */
[----:B------:R0:W-:Y:S01]  /*3ae0*/  MUFU.EX2 R196, R36 ;  /* 0x0000002400c47308 */ /* 0x0001e20000000800 */
[----:B------:R-:W-:Y:S01]  /*3af0*/  FMNMX.FTZ R3, R31, R34, !PT ;  /* 0x000000221f037209 */ /* 0x000fe20007810000 */
[--C-:B------:R-:W-:Y:S01]  /*3b00*/  FFMA.FTZ R38, R60, UR6, -R35.reuse ;  /* 0x000000063c267c23 */ /* 0x100fe20008010823 */
[----:B------:R-:W-:Y:S01]  /*3b10*/  FSEL R33, R51, -INF , !P4 ;  /* 0xff80000033217808 */ /* 0x000fe20006000000 */
[--C-:B------:R-:W-:Y:S01]  /*3b20*/  FFMA.FTZ R39, R62, UR6, -R35.reuse ;  /* 0x000000063e277c23 */ /* 0x100fe20008010823 */
[----:B------:R-:W-:Y:S01]  /*3b30*/  FMNMX.FTZ R34, R32, R3, !PT ;  /* 0x0000000320227209 */ /* 0x000fe20007810000 */
[--C-:B------:R-:W-:Y:S01]  /*3b40*/  FFMA.FTZ R40, R64, UR6, -R35.reuse ;  /* 0x0000000640287c23 */ /* 0x100fe20008010823 */
[----:B------:R-:W-:Y:S01]  /*3b50*/  ISETP.LT.OR P2, PT, R0, 0x3a, P2 ;  /* 0x0000003a0000780c */ /* 0x000fe20001741670 */
[----:B------:R-:W1:Y:S01]  /*3b60*/  MUFU.EX2 R37, R37 ;  /* 0x0000002500257308 */ /* 0x000e620000000800 */
[----:B------:R-:W-:Y:S01]  /*3b70*/  FSEL R0, R54, -INF , !P5 ;  /* 0xff80000036007808 */ /* 0x000fe20006800000 */
[--C-:B------:R-:W-:Y:S01]  /*3b80*/  FFMA.FTZ R41, R66, UR6, -R35.reuse ;  /* 0x0000000642297c23 */ /* 0x100fe20008010823 */
[----:B------:R-:W-:Y:S01]  /*3b90*/  FMNMX.FTZ R3, R33, R34, !PT ;  /* 0x0000002221037209 */ /* 0x000fe20007810000 */
[--C-:B------:R-:W-:Y:S01]  /*3ba0*/  FFMA.FTZ R42, R68, UR6, -R35.reuse ;  /* 0x00000006442a7c23 */ /* 0x100fe20008010823 */
[----:B------:R-:W-:Y:S01]  /*3bb0*/  FSEL R34, R55, -INF , !P2 ;  /* 0xff80000037227808 */ /* 0x000fe20005000000 */
        /* <DEDUP_REMOVED lines=9> */
[----:B------:R-:W-:Y:S01]  /*3c50*/  FFMA.FTZ R49, R80, UR6, -R35 ;  /* 0x0000000650317c23 */ /* 0x000fe20008010823 */
[----:B0-----:R-:W0:Y:S01]  /*3c60*/  SHFL.BFLY PT, R36, R3, 0x2, 0x1f ;  /* 0x0c401f0003247f89 */ /* 0x001e2200000e0000 */
[----:B------:R-:W2:Y:S01]  /*3c70*/  MUFU.EX2 R39, R39 ;  /* 0x0000002700277308 */ /* 0x000ea20000000800 */
[----:B-1----:R-:W-:Y:S01]  /*3c80*/  FADD.FTZ R53, R196, R37 ;  /* 0x00000025c4357221 */ /* 0x002fe20000010000 */
[----:B------:R-:W-:-:S06]  /*3c90*/  F2FP.BF16.F32.PACK_AB R196, R37, R196 ;  /* 0x000000c425c4723e */ /* 0x000fcc00000010ff */
[----:B------:R-:W-:Y:S08]  /*3ca0*/  MUFU.EX2 R40, R40 ;  /* 0x0000002800287308 */ /* 0x000ff00000000800 */
[----:B------:R-:W1:Y:S01]  /*3cb0*/  MUFU.EX2 R41, R41 ;  /* 0x0000002900297308 */ /* 0x000e620000000800 */
[----:B--2---:R-:W-:Y:S02]  /*3cc0*/  F2FP.BF16.F32.PACK_AB R198, R39, R38 ;  /* 0x0000002627c6723e */ /* 0x004fe400000010ff */
[----:B0-----:R-:W-:-:S05]  /*3cd0*/  FMNMX.FTZ R36, R3, R36, !PT ;  /* 0x0000002403247209 */ /* 0x001fca0007810000 */
[----:B------:R-:W-:Y:S01]  /*3ce0*/  MUFU.EX2 R42, R42 ;  /* 0x0000002a002a7308 */ /* 0x000fe20000000800 */
[----:B------:R-:W0:Y:S07]  /*3cf0*/  SHFL.BFLY PT, R3, R36, 0x1, 0x1f ;  /* 0x0c201f0024037f89 */ /* 0x000e2e00000e0000 */
[----:B------:R-:W2:Y:S01]  /*3d00*/  MUFU.EX2 R43, R43 ;  /* 0x0000002b002b7308 */ /* 0x000ea20000000800 */
[----:B-1----:R-:W-:-:S07]  /*3d10*/  F2FP.BF16.F32.PACK_AB R192, R41, R40 ;  /* 0x0000002829c0723e */ /* 0x002fce00000010ff */
[----:B------:R-:W-:Y:S08]  /*3d20*/  MUFU.EX2 R44, R44 ;  /* 0x0000002c002c7308 */ /* 0x000ff00000000800 */
[----:B------:R-:W1:Y:S01]  /*3d30*/  MUFU.EX2 R45, R45 ;  /* 0x0000002d002d7308 */ /* 0x000e620000000800 */
[----:B--2---:R-:W-:Y:S02]  /*3d40*/  F2FP.BF16.F32.PACK_AB R194, R43, R42 ;  /* 0x0000002a2bc2723e */ /* 0x004fe400000010ff */
[----:B0-----:R-:W-:Y:S01]  /*3d50*/  FMNMX.FTZ R3, R36, R3, !PT ;  /* 0x0000000324037209 */ /* 0x001fe20007810000 */
[--C-:B------:R-:W-:Y:S01]  /*3d60*/  FFMA.FTZ R36, R52, UR6, -R35.reuse ;  /* 0x0000000634247c23 */ /* 0x100fe20008010823 */
[----:B------:R-:W-:-:S02]  /*3d70*/  FFMA.FTZ R35, R82, UR6, -R35 ;  /* 0x0000000652237c23 */ /* 0x000fc40008010823 */
[C---:B------:R-:W-:Y:S01]  /*3d80*/  FSETP.NEU.FTZ.AND P2, PT, R3.reuse, -INF , PT ;  /* 0xff8000000300780b */ /* 0x040fe20003f5d000 */
[----:B------:R-:W-:Y:S01]  /*3d90*/  FMUL.FTZ R50, R3, UR6 ;  /* 0x0000000603327c20 */ /* 0x000fe20008410000 */
[----:B------:R-:W-:Y:S04]  /*3da0*/  MUFU.EX2 R46, R46 ;  /* 0x0000002e002e7308 */ /* 0x000fe80000000800 */
[----:B------:R-:W-:Y:S02]  /*3db0*/  FSEL R51, R50, RZ, P2 ;  /* 0x000000ff32337208 */ /* 0x000fe40001000000 */
[----:B------:R-:W-:Y:S02]  /*3dc0*/  PLOP3.LUT P2, PT, PT, PT, UP1, 0x40, 0x0 ;  /* 0x000000000000781c */ /* 0x000fe40003f4e818 */
[----:B------:R-:W0:Y:S01]  /*3dd0*/  MUFU.EX2 R47, R47 ;  /* 0x0000002f002f7308 */ /* 0x000e220000000800 */
[--C-:B------:R-:W-:Y:S01]  /*3de0*/  FFMA.FTZ R2, R2, UR6, -R51.reuse ;  /* 0x0000000602027c23 */ /* 0x100fe20008010833 */
[--C-:B------:R-:W-:Y:S01]  /*3df0*/  FFMA.FTZ R5, R5, UR6, -R51.reuse ;  /* 0x0000000605057c23 */ /* 0x100fe20008010833 */
        /* <DEDUP_REMOVED lines=12> */
[----:B------:R-:W-:Y:S01]  /*3ec0*/  FFMA.FTZ R33, R33, UR6, -R51 ;  /* 0x0000000621217c23 */ /* 0x000fe20008010833 */
[----:B------:R-:W-:Y:S01]  /*3ed0*/  MUFU.EX2 R2, R2 ;  /* 0x0000000200027308 */ /* 0x000fe20000000800 */
[----:B--2---:R-:W-:Y:S01]  /*3ee0*/  FADD.FTZ R16, R38, R53 ;  /* 0x0000003526107221 */ /* 0x004fe20000010000 */
[--C-:B------:R-:W-:Y:S01]  /*3ef0*/  FFMA.FTZ R0, R0, UR6, -R51.reuse ;  /* 0x0000000600007c23 */ /* 0x100fe20008010833 */
[----:B------:R-:W-:Y:S01]  /*3f00*/  FFMA.FTZ R34, R34, UR6, -R51 ;  /* 0x0000000622227c23 */ /* 0x000fe20008010833 */
[----:B-1----:R-:W-:Y:S01]  /*3f10*/  F2FP.BF16.F32.PACK_AB R188, R45, R44 ;  /* 0x0000002c2dbc723e */ /* 0x002fe200000010ff */
[----:B------:R-:W-:Y:S01]  /*3f20*/  FADD.FTZ R53, R39, R16 ;  /* 0x0000001027357221 */ /* 0x000fe20000010000 */
[----:B0-----:R-:W-:-:S02]  /*3f30*/  F2FP.BF16.F32.PACK_AB R190, R47, R46 ;  /* 0x0000002e2fbe723e */ /* 0x001fc400000010ff */
[----:B------:R-:W0:Y:S01]  /*3f40*/  MUFU.EX2 R5, R5 ;  /* 0x0000000500057308 */ /* 0x000e220000000800 */
[----:B------:R-:W-:-:S04]  /*3f50*/  FADD.FTZ R16, R40, R53 ;  /* 0x0000003528107221 */ /* 0x000fc80000010000 */
[----:B------:R-:W-:-:S03]  /*3f60*/  FADD.FTZ R53, R41, R16 ;  /* 0x0000001029357221 */ /* 0x000fc60000010000 */
[----:B------:R-:W1:Y:S01]  /*3f70*/  MUFU.EX2 R20, R20 ;  /* 0x0000001400147308 */ /* 0x000e620000000800 */
[----:B------:R-:W-:-:S04]  /*3f80*/  FADD.FTZ R50, R42, R53 ;  /* 0x000000352a327221 */ /* 0x000fc80000010000 */
[----:B------:R-:W-:-:S03]  /*3f90*/  FADD.FTZ R55, R43, R50 ;  /* 0x000000322b377221 */ /* 0x000fc60000010000 */
[----:B------:R-:W2:Y:S01]  /*3fa0*/  MUFU.EX2 R24, R24 ;  /* 0x0000001800187308 */ /* 0x000ea20000000800 */
[----:B0-----:R-:W-:Y:S01]  /*3fb0*/  FADD.FTZ R16, R2, R5 ;  /* 0x0000000502107221 */ /* 0x001fe20000010000 */
[----:B------:R-:W-:-:S03]  /*3fc0*/  F2FP.BF16.F32.PACK_AB R197, R5, R2 ;  /* 0x0000000205c5723e */ /* 0x000fc600000010ff */
[----:B------:R-:W-:Y:S01]  /*3fd0*/  FADD.FTZ R53, R199, R16 ;  /* 0x00000010c7357221 */ /* 0x000fe20000010000 */
[----:B------:R-:W-:Y:S02]  /*3fe0*/  FADD.FTZ R16, R44, R55 ;  /* 0x000000372c107221 */ /* 0x000fe40000010000 */
[----:B------:R-:W0:Y:S01]  /*3ff0*/  MUFU.EX2 R25, R25 ;  /* 0x0000001900197308 */ /* 0x000e220000000800 */
[C---:B-1----:R-:W-:Y:S01]  /*4000*/  FADD.FTZ R53, R20.reuse, R53 ;  /* 0x0000003514357221 */ /* 0x042fe20000010000 */
[----:B------:R-:W-:Y:S01]  /*4010*/  FADD.FTZ R55, R45, R16 ;  /* 0x000000102d377221 */ /* 0x000fe20000010000 */
[----:B------:R-:W-:Y:S01]  /*4020*/  F2FP.BF16.F32.PACK_AB R199, R20, R199 ;  /* 0x000000c714c7723e */ /* 0x000fe200000010ff */
[----:B------:R-:W-:Y:S02]  /*4030*/  VIADD R20, R98, 0xfffffffe ;  /* 0xfffffffe62147836 */ /* 0x000fe40000000000 */
[----:B------:R-:W-:Y:S02]  /*4040*/  FADD.FTZ R50, R46, R55 ;  /* 0x000000372e327221 */ /* 0x000fe40000010000 */
[----:B------:R-:W1:Y:S01]  /*4050*/  MUFU.EX2 R26, R26 ;  /* 0x0000001a001a7308 */ /* 0x000e620000000800 */
[----:B--2---:R-:W-:Y:S01]  /*4060*/  FADD.FTZ R16, R24, R53 ;  /* 0x0000003518107221 */ /* 0x004fe20000010000 */
[----:B------:R-:W-:-:S06]  /*4070*/  FADD.FTZ R51, R47, R50 ;  /* 0x000000322f337221 */ /* 0x000fcc0000010000 */
[----:B------:R-:W2:Y:S01]  /*4080*/  MUFU.EX2 R27, R27 ;  /* 0x0000001b001b7308 */ /* 0x000ea20000000800 */
[C---:B0-----:R-:W-:Y:S01]  /*4090*/  FADD.FTZ R37, R25.reuse, R16 ;  /* 0x0000001019257221 */ /* 0x041fe20000010000 */
[----:B------:R-:W-:-:S06]  /*40a0*/  F2FP.BF16.F32.PACK_AB R193, R25, R24 ;  /* 0x0000001819c1723e */ /* 0x000fcc00000010ff */
[----:B------:R-:W0:Y:S01]  /*40b0*/  MUFU.EX2 R28, R28 ;  /* 0x0000001c001c7308 */ /* 0x000e220000000800 */
[----:B-1----:R-:W-:-:S07]  /*40c0*/  FADD.FTZ R16, R26, R37 ;  /* 0x000000251a107221 */ /* 0x002fce0000010000 */
        /* <DEDUP_REMOVED lines=24> */
[----:B--2---:R-:W-:-:S07]  /*4250*/  FADD.FTZ R2, R0, R5 ;  /* 0x0000000500027221 */ /* 0x004fce0000010000 */
[----:B------:R-:W2:Y:S01]  /*4260*/  MUFU.EX2 R35, R35 ;  /* 0x0000002300237308 */ /* 0x000ea20000000800 */
[----:B0-----:R-:W-:Y:S01]  /*4270*/  FADD.FTZ R38, R36, R39 ;  /* 0x0000002724267221 */ /* 0x001fe20000010000 */
[C---:B-1----:R-:W-:Y:S01]  /*4280*/  FADD.FTZ R5, R187.reuse, R2 ;  /* 0x00000002bb057221 */ /* 0x042fe20000010000 */
[----:B------:R-:W-:Y:S02]  /*4290*/  F2FP.BF16.F32.PACK_AB R187, R187, R0 ;  /* 0x00000000bbbb723e */ /* 0x000fe400000010ff */
[C---:B--2---:R-:W-:Y:S01]  /*42a0*/  FADD.FTZ R16, R35.reuse, R38 ;  /* 0x0000002623107221 */ /* 0x044fe20000010000 */
[----:B------:R-:W-:Y:S01]  /*42b0*/  F2FP.BF16.F32.PACK_AB R186, R35, R36 ;  /* 0x0000002423ba723e */ /* 0x000fe200000010ff */
[----:B------:R-:W-:Y:S06]  /*42c0*/  @P2 BRA `(.L_x_1179) ;  /* 0x0000000000442947 */ /* 0x000fec0003800000 */
        /* <DEDUP_REMOVED lines=10> */
.L_x_1180:
[----:B------:R-:W-:-:S11]  /*4370*/  UISETP.NE.AND UP2, UPT, UR5, 0x1, UPT ;  /* 0x000000010500788c */ /* 0x000fd6000bf45270 */
[----:B------:R-:W-:Y:S02]  /*4380*/  @UP2 ULDC.64 UR10, c[0x0][0x9e8] ;  /* 0x00027a00000a2ab9 */ /* 0x000fe40000000a00 */
[----:B------:R-:W-:-:S04]  /*4390*/  UIMAD.WIDE.U32 UR14, UR7, UR10, URZ ;  /* 0x0000000a070e72a5 */ /* 0x000fc8000f8e003f */
[----:B------:R-:W-:-:S12]  /*43a0*/  @UP2 USHF.R.U32.HI UR7, URZ, UR11, UR15 ;  /* 0x0000000b3f072299 */ /* 0x000fd8000801160f */
.L_x_1181:
[----:B------:R-:W-:-:S04]  /*43b0*/  UIMAD UR5, UR7, UR5, UR5 ;  /* 0x00000005070572a4 */ /* 0x000fc8000f8e0205 */
[----:B------:R-:W-:-:S04]  /*43c0*/  UISETP.LT.AND UP2, UPT, UR4, UR5, UPT ;  /* 0x000000050400728c */ /* 0x000fc8000bf41270 */
[----:B------:R-:W-:-:S12]  /*43d0*/  USEL UR4, UR4, UR5, UP2 ;  /* 0x0000000504047287 */ /* 0x000fd80009000000 */
.L_x_1179:
[----:B------:R-:W-:Y:S01]  /*43e0*/  R2UR UR7, R23 ;  /* 0x00000000170772ca */ /* 0x000fe200000e0000 */
[----:B------:R-:W-:Y:S01]  /*43f0*/  USHF.R.S32.HI UR5, URZ, 0x1f, UR4 ;  /* 0x0000001f3f057899 */ /* 0x000fe20008011404 */
[----:B------:R-:W-:Y:S01]  /*4400*/  IMAD.MOV.U32 R2, RZ, RZ, 0x3f800000 ;  /* 0x3f800000ff027424 */ /* 0x000fe200078e00ff */
[----:B------:R-:W-:Y:S01]  /*4410*/  CS2R R150, SRZ ;  /* 0x0000000000967805 */ /* 0x000fe2000001ff00 */
[----:B------:R-:W-:Y:S01]  /*4420*/  IMAD.MOV.U32 R0, RZ, RZ, 0x3f800000 ;  /* 0x3f800000ff007424 */ /* 0x000fe200078e00ff */
        /* <DEDUP_REMOVED lines=8> */
[----:B------:R-:W-:Y:S01]  /*44b0*/  UISETP.LT.AND UP2, UPT, UR7, UR5, UPT ;  /* 0x000000050700728c */ /* 0x000fe2000bf41270 */
[----:B------:R-:W-:Y:S02]  /*44c0*/  CS2R R136, SRZ ;  /* 0x0000000000887805 */ /* 0x000fe4000001ff00 */
[----:B------:R-:W-:Y:S02]  /*44d0*/  CS2R R134, SRZ ;  /* 0x0000000000867805 */ /* 0x000fe4000001ff00 */
[----:B------:R-:W-:Y:S01]  /*44e0*/  CS2R R132, SRZ ;  /* 0x0000000000847805 */ /* 0x000fe2000001ff00 */
[----:B------:R-:W-:Y:S01]  /*44f0*/  USEL UR50, UR7, UR5, !UP2 ;  /* 0x0000000507327287 */ /* 0x000fe2000d000000 */
[----:B------:R-:W-:-:S02]  /*4500*/  CS2R R130, SRZ ;  /* 0x0000000000827805 */ /* 0x000fc4000001ff00 */
[----:B------:R-:W-:Y:S02]  /*4510*/  CS2R R128, SRZ ;  /* 0x0000000000807805 */ /* 0x000fe4000001ff00 */
[----:B------:R-:W-:Y:S02]  /*4520*/  CS2R R126, SRZ ;  /* 0x00000000007e7805 */ /* 0x000fe4000001ff00 */
[----:B------:R-:W-:Y:S02]  /*4530*/  CS2R R124, SRZ ;  /* 0x00000000007c7805 */ /* 0x000fe4000001ff00 */
[----:B------:R-:W-:Y:S02]  /*4540*/  CS2R R122, SRZ ;  /* 0x00000000007a7805 */ /* 0x000fe4000001ff00 */
[----:B------:R-:W-:Y:S02]  /*4550*/  ISETP.GE.AND P2, PT, R20, UR50, PT ;  /* 0x0000003214007c0c */ /* 0x000fe4000bf46270 */
        /* <DEDUP_REMOVED lines=49> */
[----:B------:R-:W-:Y:S06]  /*4870*/  @!P2 BRA `(.L_x_1182) ;  /* 0x0000002800fca947 */ /* 0x000fec0003800000 */
[----:B------:R-:W-:Y:S01]  /*4880*/  IMAD.MOV.U32 R2, RZ, RZ, 0x3f800000 ;  /* 0x3f800000ff027424 */ /* 0x000fe200078e00ff */
[----:B------:R-:W-:Y:S01]  /*4890*/  ULDC UR51, c[0x0][0x9e4] ;  /* 0x0002790000337ab9 */ /* 0x000fe20000000800 */
[----:B------:R-:W-:Y:S01]  /*48a0*/  IMAD.MOV.U32 R151, RZ, RZ, RZ ;  /* 0x000000ffff977224 */ /* 0x000fe200078e00ff */
[----:B------:R-:W-:Y:S01]  /*48b0*/  ULDC UR4, c[0x0][0x9d8] ;  /* 0x0002760000047ab9 */ /* 0x000fe20000000800 */
[----:B------:R-:W-:Y:S01]  /*48c0*/  ULDC UR55, c[0x0][0x988] ;  /* 0x0002620000377ab9 */ /* 0x000fe20000000800 */
[----:B------:R-:W-:-:S05]  /*48d0*/  ULDC UR58, c[0x0][0x9e0] ;  /* 0x00027800003a7ab9 */ /* 0x000fca0000000800 */
.L_x_1199:
[----:B------:R-:W-:-:S04]  /*48e0*/  UIADD3 UR5, UR37, 0x1, URZ ;  /* 0x0000000125057890 */ /* 0x000fc8000fffe03f */
[----:B------:R-:W-:-:S04]  /*48f0*/  UISETP.NE.AND UP2, UPT, UR5, 0x2, UPT ;  /* 0x000000020500788c */ /* 0x000fc8000bf45270 */
[----:B------:R-:W-:Y:S02]  /*4900*/  USEL UR39, URZ, 0x1, UP2 ;  /* 0x000000013f277887 */ /* 0x000fe40009000000 */
[----:B------:R-:W-:Y:S02]  /*4910*/  USEL UR5, UR5, URZ, UP2 ;  /* 0x0000003f05057287 */ /* 0x000fe40009000000 */
[----:B------:R-:W-:Y:S01]  /*4920*/  ULOP3.LUT UR39, UR36, UR39, URZ, 0x3c, !UPT ;  /* 0x0000002724277292 */ /* 0x000fe2000f8e3c3f */
[----:B------:R-:W-:Y:S11]  /*4930*/  @!P0 BRA `(.L_x_1183) ;  /* 0x0000000000048947 */ /* 0x000ff60003800000 */
[----:B------:R-:W-:Y:S01]  /*4940*/  BPT.TRAP 0x1 ;  /* 0x000000040000795c */ /* 0x000fe20000300000 */
.L_x_1183:
[----:B------:R-:W-:Y:S01]  /*4950*/  ULEA UR7, UR5, UR38, 0x3 ;  /* 0x0000002605077291 */ /* 0x000fe2000f8e183f */
[----:B------:R-:W-:-:S05]  /*4960*/  IMAD.U32 R21, RZ, RZ, UR39 ;  /* 0x00000027ff157e24 */ /* 0x000fca000f8e00ff */
[----:B------:R-:W-:-:S04]  /*4970*/  SHF.L.U32 R21, R21, 0x1f, RZ ;  /* 0x0000001f15157819 */ /* 0x000fc800000006ff */
[----:B------:R0:W1:Y:S01]  /*4980*/  SYNCS.PHASECHK.TRANS64.TRYWAIT P2, [UR7+0x30830], R21 ;  /* 0x03083015ff0075a7 */ /* 0x0000620008040147 */
[----:B------:R-:W-:Y:S05]  /*4990*/  @!P0 BRA `(.L_x_1184) ;  /* 0x0000000000048947 */ /* 0x000fea0003800000 */
[----:B------:R-:W-:Y:S01]  /*49a0*/  BPT.TRAP 0x1 ;  /* 0x000000040000795c */ /* 0x000fe20000300000 */
.L_x_1184:
[----:B-1----:R-:W-:Y:S05]  /*49b0*/  @P2 BRA `(.L_x_1185) ;  /* 0x0000000000082947 */ /* 0x002fea0003800000 */
[----:B------:R-:W1:Y:S02]  /*49c0*/  SYNCS.PHASECHK.TRANS64.TRYWAIT P2, [UR7+0x30830], R21 ;  /* 0x03083015ff0075a7 */ /* 0x000e640008040147 */
[----:B-1----:R-:W-:Y:S05]  /*49d0*/  @!P2 BRA `(.L_x_1186) ;  /* 0x000001140038a947 */ /* 0x002fea0003800000 */
.L_x_1185:
[----:B------:R-:W-:Y:S01]  /*49e0*/  R2UR UR6, R18 ;  /* 0x00000000120672ca */ /* 0x000fe200000e0000 */
[----:B-1----:R-:W-:Y:S01]  /*49f0*/  WARPGROUP.ARRIVE ;  /* 0x00000000000079c5 */ /* 0x002fe20000000000 */
[----:B------:R-:W-:Y:S01]  /*4a00*/  R2UR UR44, R14 ;  /* 0x000000000e2c72ca */ /* 0x000fe200000e0000 */
[----:B------:R-:W-:Y:S01]  /*4a10*/  UMOV UR47, 0x40000040 ;  /* 0x40000040002f7882 */ /* 0x000fe20000000000 */
[----:B------:R-:W-:Y:S01]  /*4a20*/  R2UR UR45, R15 ;  /* 0x000000000f2d72ca */ /* 0x000fe200000e0000 */
[----:B------:R-:W-:Y:S01]  /*4a30*/  UMOV UR11, 0x40000040 ;  /* 0x40000040000b7882 */ /* 0x000fe20000000000 */
[----:B------:R-:W-:Y:S01]  /*4a40*/  UMOV UR15, 0x40000040 ;  /* 0x40000040000f7882 */ /* 0x000fe20000000000 */
[----:B------:R-:W-:Y:S01]  /*4a50*/  UMOV UR19, 0x40000040 ;  /* 0x4000004000137882 */ /* 0x000fe20000000000 */
[----:B------:R-:W-:Y:S01]  /*4a60*/  UMOV UR23, 0x40000040 ;  /* 0x4000004000177882 */ /* 0x000fe20000000000 */
[----:B------:R-:W-:Y:S01]  /*4a70*/  UMOV UR27, 0x40000040 ;  /* 0x40000040001b7882 */ /* 0x000fe20000000000 */
[----:B------:R-:W-:Y:S01]  /*4a80*/  UMOV UR31, 0x40000040 ;  /* 0x40000040001f7882 */ /* 0x000fe20000000000 */
[----:B------:R-:W-:Y:S01]  /*4a90*/  UMOV UR35, 0x40000040 ;  /* 0x4000004000237882 */ /* 0x000fe20000000000 */
[----:B------:R-:W-:Y:S01]  /*4aa0*/  UMOV UR43, 0x40000040 ;  /* 0x40000040002b7882 */ /* 0x000fe20000000000 */
[----:B------:R-:W-:Y:S01]  /*4ab0*/  ULEA UR6, UR5, UR6, 0xb ;  /* 0x0000000605067291 */ /* 0x000fe2000f8e583f */
[-C--:B------:R-:W-:Y:S01]  /*4ac0*/  FMUL.FTZ R24, R24, R0.reuse ;  /* 0x0000000018187220 */ /* 0x080fe20000410000 */
[-C--:B------:R-:W-:Y:S01]  /*4ad0*/  FMUL.FTZ R25, R25, R0.reuse ;  /* 0x0000000019197220 */ /* 0x080fe20000410000 */
[-C--:B------:R-:W-:Y:S01]  /*4ae0*/  FMUL.FTZ R28, R28, R0.reuse ;  /* 0x000000001c1c7220 */ /* 0x080fe20000410000 */
[----:B------:R-:W-:Y:S01]  /*4af0*/  UIADD3 UR10, UR6, 0x206, URZ ;  /* 0x00000206060a7890 */ /* 0x000fe2000fffe03f */
[-C--:B------:R-:W-:Y:S01]  /*4b00*/  FMUL.FTZ R29, R29, R0.reuse ;  /* 0x000000001d1d7220 */ /* 0x080fe20000410000 */
[----:B------:R-:W-:Y:S01]  /*4b10*/  UIADD3 UR14, UR6, 0x400, URZ ;  /* 0x00000400060e7890 */ /* 0x000fe2000fffe03f */
[-C--:B------:R-:W-:Y:S01]  /*4b20*/  FMUL.FTZ R32, R32, R0.reuse ;  /* 0x0000000020207220 */ /* 0x080fe20000410000 */
[----:B------:R-:W-:Y:S01]  /*4b30*/  UMOV UR46, UR6 ;  /* 0x00000006002e7c82 */ /* 0x000fe20008000000 */
[----:B------:R-:W-:Y:S01]  /*4b40*/  UIADD3 UR18, UR6, 0x402, URZ ;  /* 0x0000040206127890 */ /* 0x000fe2000fffe03f */
[----:B------:R-:W-:Y:S01]  /*4b50*/  HGMMA.64x64x16.F32.BF16 R152, gdesc[UR44], RZ, !UPT, gsb0 ;  /* 0x00e000002c9879f0 */ /* 0x000fe2000c0018ff */
[----:B------:R-:W-:Y:S01]  /*4b60*/  R2UR UR44, R12 ;  /* 0x000000000c2c72ca */ /* 0x000fe200000e0000 */
[----:B------:R-:W-:Y:S01]  /*4b70*/  UIADD3 UR46, UR6, 0x2, URZ ;  /* 0x00000002062e7890 */ /* 0x000fe2000fffe03f */
[----:B------:R-:W-:Y:S01]  /*4b80*/  R2UR UR45, R13 ;  /* 0x000000000d2d72ca */ /* 0x000fe200000e0000 */
        /* <DEDUP_REMOVED lines=79> */
[----:B------:R-:W-:Y:S01]  /*5080*/  HGMMA.64x64x16.F32.BF16 R152, gdesc[UR44], R152, gsb0 ;  /* 0x00e000002c9879f0 */ /* 0x000fe20008001898 */
[----:B------:R-:W-:Y:S01]  /*5090*/  R2UR UR44, R10 ;  /* 0x000000000a2c72ca */ /* 0x000fe200000e0000 */
[----:B------:R-:W-:Y:S01]  /*50a0*/  UIADD3 UR46, UR6, 0x4, URZ ;  /* 0x00000004062e7890 */ /* 0x000fe2000fffe03f */
[----:B------:R-:W-:Y:S01]  /*50b0*/  R2UR UR45, R11 ;  /* 0x000000000b2d72ca */ /* 0x000fe200000e0000 */
        /* <DEDUP_REMOVED lines=55> */
[----:B------:R-:W-:Y:S01]  /*5430*/  HGMMA.64x64x16.F32.BF16 R152, gdesc[UR44], R152, gsb0 ;  /* 0x00e000002c9879f0 */ /* 0x000fe20008001898 */
[----:B------:R-:W-:Y:S01]  /*5440*/  R2UR UR44, R8 ;  /* 0x00000000082c72ca */ /* 0x000fe200000e0000 */
[----:B------:R-:W-:Y:S01]  /*5450*/  UIADD3 UR46, UR6, 0x6, URZ ;  /* 0x00000006062e7890 */ /* 0x000fe2000fffe03f */
[----:B------:R-:W-:Y:S01]  /*5460*/  R2UR UR45, R9 ;  /* 0x00000000092d72ca */ /* 0x000fe200000e0000 */
[----:B------:R-:W-:Y:S01]  /*5470*/  UMOV UR47, 0x40000040 ;  /* 0x40000040002f7882 */ /* 0x000fe20000000000 */
[----:B------:R-:W-:Y:S02]  /*5480*/  WARPGROUP.DEPBAR.LE gsb0, 0x0 ;  /* 0x00008000000079c5 */ /* 0x000fe40000010000 */
[----:B------:R-:W-:-:S09]  /*5490*/  WARPGROUP.ARRIVE ;  /* 0x00000000000079c5 */ /* 0x000fd20000000000 */
        /* <DEDUP_REMOVED lines=8> */
[----:B------:R-:W-:Y:S01]  /*5520*/  UIADD3 UR46, UR6, 0x202, URZ ;  /* 0x00000202062e7890 */ /* 0x000fe2000fffe03f */
[----:B------:R-:W-:Y:S01]  /*5530*/  UMOV UR47, 0x40000040 ;  /* 0x40000040002f7882 */ /* 0x000fe20000000000 */
[----:B------:R-:W-:Y:S01]  /*5540*/  UMOV UR44, UR56 ;  /* 0x00000038002c7c82 */ /* 0x000fe20008000000 */
[----:B------:R-:W-:Y:S01]  /*5550*/  UMOV UR45, UR57 ;  /* 0x00000039002d7c82 */ /* 0x000fe20008000000 */
[----:B------:R-:W-:Y:S02]  /*5560*/  WARPGROUP.DEPBAR.LE gsb0, 0x0 ;  /* 0x00008000000079c5 */ /* 0x000fe40000010000 */
[----:B------:R-:W-:-:S06]  /*5570*/  WARPGROUP.ARRIVE ;  /* 0x00000000000079c5 */ /* 0x000fcc0000000000 */
        /* <DEDUP_REMOVED lines=9> */
[----:B------:R-:W-:Y:S01]  /*5610*/  UMOV UR44, UR48 ;  /* 0x00000030002c7c82 */ /* 0x000fe20008000000 */
[----:B------:R-:W-:Y:S01]  /*5620*/  UMOV UR45, UR49 ;  /* 0x00000031002d7c82 */ /* 0x000fe20008000000 */
[----:B------:R-:W-:Y:S01]  /*5630*/  UMOV UR47, 0x40000040 ;  /* 0x40000040002f7882 */ /* 0x000fe20000000000 */
        /* <DEDUP_REMOVED lines=28> */
[----:B------:R-:W-:Y:S05]  /*5800*/  @!P0 BRA `(.L_x_1187) ;  /* 0x0000000000048947 */ /* 0x000fea0003800000 */
[----:B------:R-:W-:Y:S01]  /*5810*/  BPT.TRAP 0x1 ;  /* 0x000000040000795c */ /* 0x000fe20000300000 */
.L_x_1187:
[----:B------:R-:W-:Y:S01]  /*5820*/  ULEA UR14, UR37, UR38, 0x3 ;  /* 0x00000026250e7291 */ /* 0x000fe2000f8e183f */
[----:B------:R-:W-:-:S05]  /*5830*/  IMAD.U32 R0, RZ, RZ, UR36 ;  /* 0x00000024ff007e24 */ /* 0x000fca000f8e00ff */
[----:B------:R-:W-:-:S04]  /*5840*/  SHF.L.U32 R0, R0, 0x1f, RZ ;  /* 0x0000001f00007819 */ /* 0x000fc800000006ff */
[----:B------:R1:W2:Y:S01]  /*5850*/  SYNCS.PHASECHK.TRANS64.TRYWAIT P2, [UR14+0x30850], R0 ;  /* 0x03085000ff0075a7 */ /* 0x0002a2000804014e */
[----:B------:R-:W-:Y:S05]  /*5860*/  @!P0 BRA `(.L_x_1188) ;  /* 0x0000000000048947 */ /* 0x000fea0003800000 */
[----:B------:R-:W-:Y:S01]  /*5870*/  BPT.TRAP 0x1 ;  /* 0x000000040000795c */ /* 0x000fe20000300000 */
.L_x_1188:
[----:B--2---:R-:W-:Y:S05]  /*5880*/  @P2 BRA `(.L_x_1189) ;  /* 0x0000000000082947 */ /* 0x004fea0003800000 */
[----:B------:R-:W2:Y:S02]  /*5890*/  SYNCS.PHASECHK.TRANS64.TRYWAIT P2, [UR14+0x30850], R0 ;  /* 0x03085000ff0075a7 */ /* 0x000ea4000804014e */
[----:B--2---:R-:W-:Y:S05]  /*58a0*/  @!P2 BRA `(.L_x_1190) ;  /* 0x00000104009ca947 */ /* 0x004fea0003800000 */
.L_x_1189:
[----:B------:R-:W-:Y:S01]  /*58b0*/  UIADD3 UR6, UR38, 0x400, URZ ;  /* 0x0000040026067890 */ /* 0x000fe2000fffe03f */
[----:B------:R-:W-:Y:S01]  /*58c0*/  WARPGROUP.ARRIVE ;  /* 0x00000000000079c5 */ /* 0x000fe20000000000 */
[----:B------:R-:W-:Y:S01]  /*58d0*/  UMOV UR11, 0x40000040 ;  /* 0x40000040000b7882 */ /* 0x000fe20000000000 */
[----:B------:R-:W-:Y:S01]  /*58e0*/  PLOP3.LUT P2, PT, PT, PT, UP0, 0x80, 0x0 ;  /* 0x000000000000781c */ /* 0x000fe20003f4f008 */
[----:B------:R-:W-:Y:S01]  /*58f0*/  USHF.R.U32.HI UR6, URZ, 0x4, UR6 ;  /* 0x000000043f067899 */ /* 0x000fe20008011606 */
[----:B------:R-:W-:Y:S01]  /*5900*/  PLOP3.LUT P3, PT, PT, PT, UP0, 0x80, 0x0 ;  /* 0x000000000000781c */ /* 0x000fe20003f6f008 */
[----:B0-----:R-:W0:Y:S01]  /*5910*/  LDC R21, c[0x0][0x2f0] ;  /* 0x0000bc00ff157b82 */ /* 0x001e220000000800 */
[----:B------:R-:W-:Y:S01]  /*5920*/  FMUL.FTZ R2, R155, UR4 ;  /* 0x000000049b027c20 */ /* 0x000fe20008410000 */
[----:B------:R-:W-:Y:S01]  /*5930*/  ULOP3.LUT UR6, UR6, 0x3fff, URZ, 0xc0, !UPT ;  /* 0x00003fff06067892 */ /* 0x000fe2000f8ec03f */
[----:B-1----:R-:W-:Y:S01]  /*5940*/  FMUL.FTZ R0, R154, UR4 ;  /* 0x000000049a007c20 */ /* 0x002fe20008410000 */
[----:B------:R-:W-:Y:S01]  /*5950*/  FMUL.FTZ R154, R158, UR4 ;  /* 0x000000049e9a7c20 */ /* 0x000fe20008410000 */
[----:B------:R-:W-:Y:S01]  /*5960*/  FMUL.FTZ R158, R163, UR4 ;  /* 0x00000004a39e7c20 */ /* 0x000fe20008410000 */
[----:B------:R-:W-:Y:S01]  /*5970*/  ULOP3.LUT UR6, UR6, 0x2000000, URZ, 0xfc, !UPT ;  /* 0x0200000006067892 */ /* 0x000fe2000f8efc3f */
[----:B------:R-:W-:Y:S01]  /*5980*/  FMUL.FTZ R163, R175, UR4 ;  /* 0x00000004afa37c20 */ /* 0x000fe20008410000 */
[----:B------:R-:W1:Y:S01]  /*5990*/  LDC R155, c[0x0][0x288] ;  /* 0x0000a200ff9b7b82 */ /* 0x000e620000000800 */
[----:B------:R-:W2:Y:S01]  /*59a0*/  MUFU.TANH R0, R0 ;  /* 0x0000000000007308 */ /* 0x000ea20000002400 */
[----:B------:R-:W-:-:S07]  /*59b0*/  ULEA UR6, UR37, UR6, 0xb ;  /* 0x0000000625067291 */ /* 0x000fce000f8e583f */
[----:B------:R-:W-:Y:S01]  /*59c0*/  UMOV UR10, UR6 ;  /* 0x00000006000a7c82 */ /* 0x000fe20008000000 */
[----:B------:R-:W3:Y:S01]  /*59d0*/  MUFU.TANH R2, R2 ;  /* 0x0000000200027308 */ /* 0x000ee20000002400 */
[----:B------:R-:W-:Y:S01]  /*59e0*/  HGMMA.64x256x16.F32.BF16 R24, R196, gdesc[UR8].tnspB, R24, gsb0 ;  /* 0x43e00008c4187df0 */ /* 0x000fe20008001818 */
[----:B------:R-:W-:Y:S01]  /*59f0*/  UIADD3 UR10, UR6, 0x80, URZ ;  /* 0x00000080060a7890 */ /* 0x000fe2000fffe03f */
[----:B------:R-:W-:-:S05]  /*5a00*/  UMOV UR11, 0x40000040 ;  /* 0x40000040000b7882 */ /* 0x000fca0000000000 */
[----:B------:R-:W4:Y:S08]  /*5a10*/  MUFU.TANH R154, R154 ;  /* 0x0000009a009a7308 */ /* 0x000f300000002400 */
[----:B------:R-:W0:Y:S08]  /*5a20*/  MUFU.TANH R158, R158 ;  /* 0x0000009e009e7308 */ /* 0x000e300000002400 */
[----:B------:R-:W0:Y:S01]  /*5a30*/  MUFU.TANH R163, R163 ;  /* 0x000000a300a37308 */ /* 0x000e220000002400 */
[----:B------:R-:W-:-:S02]  /*5a40*/  WARPGROUP.DEPBAR.LE gsb0, 0x0 ;  /* 0x00008000000079c5 */ /* 0x000fc40000010000 */
[----:B------:R-:W-:Y:S01]  /*5a50*/  WARPGROUP.ARRIVE ;  /* 0x00000000000079c5 */ /* 0x000fe20000000000 */
[----:B------:R-:W-:Y:S01]  /*5a60*/  FMUL.FTZ R197, R176, UR4 ;  /* 0x00000004b0c57c20 */ /* 0x000fe20008410000 */
[----:B------:R-:W-:-:S04]  /*5a70*/  FMUL.FTZ R196, R177, UR4 ;  /* 0x00000004b1c47c20 */ /* 0x000fc80008410000 */
[----:B------:R-:W-:Y:S01]  /*5a80*/  HGMMA.64x256x16.F32.BF16 R24, R192, gdesc[UR8].tnspB, R24, gsb0 ;  /* 0x43e00008c0187df0 */ /* 0x000fe20008001818 */
[----:B------:R-:W-:Y:S01]  /*5a90*/  UIADD3 UR10, UR6, 0x100, URZ ;  /* 0x00000100060a7890 */ /* 0x000fe2000fffe03f */
[----:B------:R-:W0:Y:S01]  /*5aa0*/  MUFU.TANH R197, R197 ;  /* 0x000000c500c57308 */ /* 0x000e220000002400 */
[----:B------:R-:W-:-:S07]  /*5ab0*/  UMOV UR11, 0x40000040 ;  /* 0x40000040000b7882 */ /* 0x000fce0000000000 */
[----:B------:R-:W0:Y:S01]  /*5ac0*/  MUFU.TANH R196, R196 ;  /* 0x000000c400c47308 */ /* 0x000e220000002400 */
[----:B------:R-:W-:Y:S02]  /*5ad0*/  WARPGROUP.DEPBAR.LE gsb0, 0x0 ;  /* 0x00008000000079c5 */ /* 0x000fe40000010000 */
[----:B------:R-:W-:Y:S01]  /*5ae0*/  WARPGROUP.ARRIVE ;  /* 0x00000000000079c5 */ /* 0x000fe20000000000 */
[----:B------:R-:W-:Y:S01]  /*5af0*/  FMUL.FTZ R193, R169, UR4 ;  /* 0x00000004a9c17c20 */ /* 0x000fe20008410000 */
[----:B------:R-:W-:Y:S02]  /*5b00*/  VIADD R169, R22, UR61 ;  /* 0x0000003d16a97c36 */ /* 0x000fe40008000000 */
[----:B------:R-:W-:Y:S01]  /*5b10*/  FMUL.FTZ R192, R168, UR4 ;  /* 0x00000004a8c07c20 */ /* 0x000fe20008410000 */
[----:B------:R-:W-:Y:S01]  /*5b20*/  FMUL.FTZ R194, R172, UR4 ;  /* 0x00000004acc27c20 */ /* 0x000fe20008410000 */
[----:B------:R-:W-:-:S09]  /*5b30*/  FMUL.FTZ R195, R173, UR4 ;  /* 0x00000004adc37c20 */ /* 0x000fd20008410000 */
[----:B------:R-:W-:Y:S01]  /*5b40*/  HGMMA.64x256x16.F32.BF16 R24, R188, gdesc[UR8].tnspB, R24, gsb0 ;  /* 0x43e00008bc187df0 */ /* 0x000fe20008001818 */
[----:B------:R-:W-:Y:S01]  /*5b50*/  UIADD3 UR10, UR6, 0x180, URZ ;  /* 0x00000180060a7890 */ /* 0x000fe2000fffe03f */
[----:B------:R-:W0:Y:S01]  /*5b60*/  MUFU.TANH R193, R193 ;  /* 0x000000c100c17308 */ /* 0x000e220000002400 */
[----:B------:R-:W-:Y:S01]  /*5b70*/  UMOV UR11, 0x40000040 ;  /* 0x40000040000b7882 */ /* 0x000fe20000000000 */
[----:B------:R-:W-:-:S06]  /*5b80*/  @UP0 ULDC UR6, c[0x0][0x44c] ;  /* 0x0001130000060ab9 */ /* 0x000fcc0000000800 */
[----:B------:R-:W0:Y:S08]  /*5b90*/  MUFU.TANH R192, R192 ;  /* 0x000000c000c07308 */ /* 0x000e300000002400 */
[----:B------:R-:W0:Y:S08]  /*5ba0*/  MUFU.TANH R194, R194 ;  /* 0x000000c200c27308 */ /* 0x000e300000002400 */
[----:B------:R-:W0:Y:S01]  /*5bb0*/  MUFU.TANH R195, R195 ;  /* 0x000000c300c37308 */ /* 0x000e220000002400 */
[----:B------:R-:W-:-:S02]  /*5bc0*/  WARPGROUP.DEPBAR.LE gsb0, 0x0 ;  /* 0x00008000000079c5 */ /* 0x000fc40000010000 */
[----:B------:R-:W-:Y:S01]  /*5bd0*/  WARPGROUP.ARRIVE ;  /* 0x00000000000079c5 */ /* 0x000fe20000000000 */
[----:B------:R-:W-:Y:S01]  /*5be0*/  FMUL.FTZ R188, R152, UR4 ;  /* 0x0000000498bc7c20 */ /* 0x000fe20008410000 */
[----:B------:R-:W-:Y:S01]  /*5bf0*/  FMUL.FTZ R191, R156, UR4 ;  /* 0x000000049cbf7c20 */ /* 0x000fe20008410000 */
[----:B------:R-:W-:Y:S01]  /*5c00*/  FMUL.FTZ R156, R159, UR4 ;  /* 0x000000049f9c7c20 */ /* 0x000fe20008410000 */
[----:B------:R-:W-:-:S04]  /*5c10*/  @P2 IMAD.HI.U32 R152, R169, UR6, RZ ;  /* 0x00000006a9982c27 */ /* 0x000fc8000f8e00ff */
[----:B------:R-:W-:Y:S01]  /*5c20*/  FMUL.FTZ R159, R166, UR4 ;  /* 0x00000004a69f7c20 */ /* 0x000fe20008410000 */
[----:B------:R-:W-:Y:S01]  /*5c30*/  HGMMA.64x256x16.F32.BF16 R24, R184, gdesc[UR8].tnspB, R24, gsb0 ;  /* 0x43e00008b8187df0 */ /* 0x000fe20008001818 */
[----:B------:R-:W-:Y:S01]  /*5c40*/  FMUL.FTZ R166, R179, UR4 ;  /* 0x00000004b3a67c20 */ /* 0x000fe20008410000 */
[----:B------:R-:W-:Y:S01]  /*5c50*/  FMUL.FTZ R179, R180, UR4 ;  /* 0x00000004b4b37c20 */ /* 0x000fe20008410000 */
[----:B------:R-:W-:Y:S01]  /*5c60*/  @UP0 ULDC UR6, c[0x0][0x450] ;  /* 0x0001140000060ab9 */ /* 0x000fe20000000800 */
[----:B------:R-:W-:Y:S01]  /*5c70*/  FMUL.FTZ R180, R181, UR4 ;  /* 0x00000004b5b47c20 */ /* 0x000fe20008410000 */
[----:B------:R-:W-:Y:S01]  /*5c80*/  @P3 SHF.R.U32.HI R169, RZ, UR6, R152 ;  /* 0x00000006ffa93c19 */ /* 0x000fe20008011698 */
[----:B------:R-:W-:Y:S02]  /*5c90*/  IMAD.SHL.U32 R181, R20, 0x40, RZ ;  /* 0x0000004014b57824 */ /* 0x000fe400078e00ff */
[----:B------:R-:W-:Y:S01]  /*5ca0*/  FMUL.FTZ R189, R153, UR4 ;  /* 0x0000000499bd7c20 */ /* 0x000fe20008410000 */
[----:B------:R-:W-:Y:S01]  /*5cb0*/  FMUL.FTZ R190, R157, UR4 ;  /* 0x000000049dbe7c20 */ /* 0x000fe20008410000 */
[----:B------:R-:W-:Y:S01]  /*5cc0*/  FMUL.FTZ R157, R162, UR4 ;  /* 0x00000004a29d7c20 */ /* 0x000fe20008410000 */
[----:B------:R-:W5:Y:S01]  /*5cd0*/  SHFL.IDX PT, R153, R169, RZ, 0x1c1f ;  /* 0x001c1fffa9997589 */ /* 0x000f6200000e0000 */
[----:B------:R-:W-:Y:S01]  /*5ce0*/  IADD3 R168, -R181, 0x1, RZ ;  /* 0x00000001b5a87810 */ /* 0x000fe20007ffe1ff */
[----:B------:R-:W-:Y:S01]  /*5cf0*/  FMUL.FTZ R162, R171, UR4 ;  /* 0x00000004aba27c20 */ /* 0x000fe20008410000 */
[----:B------:R-:W-:Y:S01]  /*5d00*/  IMAD.U32 R152, RZ, RZ, UR7 ;  /* 0x00000007ff987e24 */ /* 0x000fe2000f8e00ff */
[----:B------:R-:W-:Y:S01]  /*5d10*/  PLOP3.LUT P2, PT, PT, PT, UP1, 0x40, 0x0 ;  /* 0x000000000000781c */ /* 0x000fe20003f4e818 */
[----:B------:R-:W0:Y:S02]  /*5d20*/  MUFU.TANH R188, R188 ;  /* 0x000000bc00bc7308 */ /* 0x000e240000002400 */
[----:B------:R-:W-:-:S05]  /*5d30*/  @!P1 VIADD R152, R152, 0x30840 ;  /* 0x0003084098989836 */ /* 0x000fca0000000000 */
[----:B------:R-:W-:Y:S01]  /*5d40*/  @!P1 PRMT R152, RZ, 0x654, R152 ;  /* 0x00000654ff989816 */ /* 0x000fe20000000098 */
        /* <DEDUP_REMOVED lines=9> */
[----:B------:R-:W1:Y:S01]  /*5de0*/  MUFU.TANH R180, R180 ;  /* 0x000000b400b47308 */ /* 0x000e620000002400 */
[----:B------:R-:W-:-:S02]  /*5df0*/  WARPGROUP.DEPBAR.LE gsb0, 0x0 ;  /* 0x00008000000079c5 */ /* 0x000fc40000010000 */
[----:B------:R-:W-:Y:S01]  /*5e00*/  FMUL.FTZ R185, R161, UR4 ;  /* 0x00000004a1b97c20 */ /* 0x000fe20008410000 */
[----:B------:R-:W-:Y:S01]  /*5e10*/  FMUL.FTZ R184, R160, UR4 ;  /* 0x00000004a0b87c20 */ /* 0x000fe20008410000 */
[----:B------:R-:W-:Y:S01]  /*5e20*/  FMUL.FTZ R161, R170, UR4 ;  /* 0x00000004aaa17c20 */ /* 0x000fe20008410000 */
[----:B------:R-:W-:Y:S01]  /*5e30*/  FMUL.FTZ R186, R164, UR4 ;  /* 0x00000004a4ba7c20 */ /* 0x000fe20008410000 */
[----:B------:R-:W-:Y:S01]  /*5e40*/  FMUL.FTZ R187, R165, UR4 ;  /* 0x00000004a5bb7c20 */ /* 0x000fe20008410000 */
[----:B------:R-:W-:Y:S01]  /*5e50*/  FMUL.FTZ R160, R167, UR4 ;  /* 0x00000004a7a07c20 */ /* 0x000fe20008410000 */
[----:B------:R-:W-:Y:S02]  /*5e60*/  IMAD R170, R17, -0x2, R168 ;  /* 0xfffffffe11aa7824 */ /* 0x000fe400078e02a8 */
[----:B------:R-:W-:Y:S01]  /*5e70*/  FMUL.FTZ R164, R174, UR4 ;  /* 0x00000004aea47c20 */ /* 0x000fe20008410000 */
[----:B------:R-:W-:Y:S01]  /*5e80*/  FMUL.FTZ R165, R178, UR4 ;  /* 0x00000004b2a57c20 */ /* 0x000fe20008410000 */
[----:B------:R-:W-:Y:S01]  /*5e90*/  FMUL.FTZ R167, R182, UR4 ;  /* 0x00000004b6a77c20 */ /* 0x000fe20008410000 */
[----:B------:R-:W-:Y:S01]  /*5ea0*/  FMUL.FTZ R168, R183, UR4 ;  /* 0x00000004b7a87c20 */ /* 0x000fe20008410000 */
[----:B------:R-:W2:Y:S01]  /*5eb0*/  MUFU.TANH R184, R184 ;  /* 0x000000b800b87308 */ /* 0x000ea20000002400 */
[----:B0-----:R-:W-:Y:S01]  /*5ec0*/  IMAD R170, R21, UR60, R170 ;  /* 0x0000003c15aa7c24 */ /* 0x001fe2000f8e02aa */
[----:B------:R0:W-:Y:S03]  /*5ed0*/  @!P1 SYNCS.ARRIVE.TRANS64.RED.A1T0 RZ, [R152+URZ], RZ ;  /* 0x000000ff98ff99a7 */ /* 0x0001e6000810043f */
[----:B-1----:R-:W-:-:S03]  /*5ee0*/  IMAD.IADD R170, R170, 0x1, -R155 ;  /* 0x00000001aaaa7824 */ /* 0x002fc600078e0a9b */
[----:B------:R-:W1:Y:S01]  /*5ef0*/  MUFU.TANH R185, R185 ;  /* 0x000000b900b97308 */ /* 0x000e620000002400 */
[C---:B------:R-:W-:Y:S02]  /*5f00*/  VIADD R182, R170.reuse, UR58 ;  /* 0x0000003aaab67c36 */ /* 0x040fe40008000000 */
[----:B------:R-:W-:Y:S02]  /*5f10*/  VIADD R198, R170, UR54 ;  /* 0x00000036aac67c36 */ /* 0x000fe40008000000 */
[--C-:B-----5:R-:W-:Y:S02]  /*5f20*/  IMAD.IADD R177, R182, 0x1, R153.reuse ;  /* 0x00000001b6b17824 */ /* 0x120fe400078e0299 */
[----:B------:R-:W-:Y:S01]  /*5f30*/  IMAD.IADD R178, R198, 0x1, R153 ;  /* 0x00000001c6b27824 */ /* 0x000fe200078e0299 */
[----:B------:R-:W0:Y:S08]  /*5f40*/  MUFU.TANH R186, R186 ;  /* 0x000000ba00ba7308 */ /* 0x000e300000002400 */
[----:B------:R-:W0:Y:S08]  /*5f50*/  MUFU.TANH R187, R187 ;  /* 0x000000bb00bb7308 */ /* 0x000e300000002400 */
[----:B------:R-:W0:Y:S08]  /*5f60*/  MUFU.TANH R160, R160 ;  /* 0x000000a000a07308 */ /* 0x000e300000002400 */
[----:B------:R-:W0:Y:S08]  /*5f70*/  MUFU.TANH R161, R161 ;  /* 0x000000a100a17308 */ /* 0x000e300000002400 */
[----:B------:R-:W0:Y:S08]  /*5f80*/  MUFU.TANH R164, R164 ;  /* 0x000000a400a47308 */ /* 0x000e300000002400 */
[----:B------:R-:W0:Y:S08]  /*5f90*/  MUFU.TANH R165, R165 ;  /* 0x000000a500a57308 */ /* 0x000e300000002400 */
[----:B------:R-:W0:Y:S08]  /*5fa0*/  MUFU.TANH R167, R167 ;  /* 0x000000a700a77308 */ /* 0x000e300000002400 */
[----:B------:R-:W0:Y:S01]  /*5fb0*/  MUFU.TANH R168, R168 ;  /* 0x000000a800a87308 */ /* 0x000e220000002400 */
[----:B-1234-:R-:W-:Y:S05]  /*5fc0*/  @P2 BRA `(.L_x_1191) ;  /* 0x00000000005c2947 */ /* 0x01efea0003800000 */
[----:B0-----:R-:W-:Y:S01]  /*5fd0*/  IMAD R152, R21, UR60, R153 ;  /* 0x0000003c15987c24 */ /* 0x001fe2000f8e0299 */
[----:B------:R-:W-:Y:S03]  /*5fe0*/  BSSY B0, `(.L_x_1192) ;  /* 0x0000011000007945 */ /* 0x000fe60003800000 */
[----:B------:R-:W-:-:S05]  /*5ff0*/  IMAD.IADD R170, R152, 0x1, -R155 ;  /* 0x0000000198aa7824 */ /* 0x000fca00078e0a9b */
[----:B------:R-:W-:-:S13]  /*6000*/  ISETP.GT.AND P2, PT, R170, -0x1, PT ;  /* 0xffffffffaa00780c */ /* 0x000fda0003f44270 */
[----:B------:R-:W-:Y:S05]  /*6010*/  @P2 BRA `(.L_x_1193) ;  /* 0x0000000000202947 */ /* 0x000fea0003800000 */
[----:B------:R-:W-:Y:S01]  /*6020*/  IMAD.U32 R172, RZ, RZ, UR51 ;  /* 0x00000033ffac7e24 */ /* 0x000fe2000f8e00ff */
[----:B------:R-:W-:-:S04]  /*6030*/  LOP3.LUT R171, RZ, R170, RZ, 0x33, !PT ;  /* 0x000000aaffab7212 */ /* 0x000fc800078e33ff */
[----:B------:R-:W-:-:S13]  /*6040*/  ISETP.NE.AND P2, PT, R172, 0x1, PT ;  /* 0x00000001ac00780c */ /* 0x000fda0003f45270 */
[----:B------:R-:W0:Y:S02]  /*6050*/  @P2 LDC.64 R152, c[0x0][0x9e8] ;  /* 0x00027a00ff982b82 */ /* 0x000e240000000a00 */
[----:B0-----:R-:W-:-:S05]  /*6060*/  @P2 IMAD.HI.U32 R152, R171, R152, RZ ;  /* 0x00000098ab982227 */ /* 0x001fca00078e00ff */
[----:B------:R-:W-:-:S04]  /*6070*/  @P2 SHF.R.U32.HI R171, RZ, R153, R152 ;  /* 0x00000099ffab2219 */ /* 0x000fc80000011698 */
[----:B------:R-:W-:Y:S01]  /*6080*/  LOP3.LUT R170, RZ, R171, RZ, 0x33, !PT ;  /* 0x000000abffaa7212 */ /* 0x000fe200078e33ff */
[----:B------:R-:W-:Y:S06]  /*6090*/  BRA `(.L_x_1194) ;  /* 0x0000000000147947 */ /* 0x000fec0003800000 */
.L_x_1193:
[----:B------:R-:W-:-:S05]  /*60a0*/  IMAD.U32 R172, RZ, RZ, UR51 ;  /* 0x00000033ffac7e24 */ /* 0x000fca000f8e00ff */
[----:B------:R-:W-:-:S13]  /*60b0*/  ISETP.NE.AND P2, PT, R172, 0x1, PT ;  /* 0x00000001ac00780c */ /* 0x000fda0003f45270 */
[----:B------:R-:W0:Y:S02]  /*60c0*/  @P2 LDC.64 R152, c[0x0][0x9e8] ;  /* 0x00027a00ff982b82 */ /* 0x000e240000000a00 */
[----:B0-----:R-:W-:-:S05]  /*60d0*/  @P2 IMAD.HI.U32 R152, R170, R152, RZ ;  /* 0x00000098aa982227 */ /* 0x001fca00078e00ff */
[----:B------:R-:W-:-:S07]  /*60e0*/  @P2 SHF.R.U32.HI R170, RZ, R153, R152 ;  /* 0x00000099ffaa2219 */ /* 0x000fce0000011698 */
.L_x_1194:
[----:B------:R-:W-:Y:S05]  /*60f0*/  BSYNC B0 ;  /* 0x0000000000007941 */ /* 0x000fea0003800000 */
.L_x_1192:
[----:B------:R-:W-:-:S04]  /*6100*/  IMAD R170, R170, R172, -R181 ;  /* 0x000000acaaaa7224 */ /* 0x000fc800078e0ab5 */
[----:B------:R-:W-:-:S05]  /*6110*/  IMAD R170, R17, -0x2, R170 ;  /* 0xfffffffe11aa7824 */ /* 0x000fca00078e02aa */
[----:B------:R-:W-:Y:S02]  /*6120*/  VIADDMNMX R177, R170, R172, R177, PT ;  /* 0x000000acaab17246 */ /* 0x000fe400038001b1 */
[----:B------:R-:W-:-:S07]  /*6130*/  VIMNMX R178, R178, R170, !PT ;  /* 0x000000aab2b27248 */ /* 0x000fce0007fe0100 */
.L_x_1191:
[----:B------:R-:W-:Y:S01]  /*6140*/  ISETP.GT.AND P2, PT, R20, -0x1, PT ;  /* 0xffffffff1400780c */ /* 0x000fe20003f44270 */
[----:B------:R-:W1:Y:S03]  /*6150*/  SHFL.IDX PT, R153, R169, 0x1, 0x1c1f ;  /* 0x003c1f00a9997f89 */ /* 0x000e6600000e0000 */
[C---:B------:R-:W-:Y:S02]  /*6160*/  ISETP.GT.AND P5, PT, R178.reuse, RZ, P2 ;  /* 0x000000ffb200720c */ /* 0x040fe400017a4270 */
[C---:B------:R-:W-:Y:S02]  /*6170*/  ISETP.GT.AND P4, PT, R178.reuse, 0x1, P2 ;  /* 0x00000001b200780c */ /* 0x040fe40001784270 */
[C---:B------:R-:W-:Y:S02]  /*6180*/  ISETP.GT.AND P6, PT, R178.reuse, 0x8, P2 ;  /* 0x00000008b200780c */ /* 0x040fe400017c4270 */
[----:B------:R-:W-:-:S02]  /*6190*/  ISETP.GT.AND P3, PT, R178, 0x9, P2 ;  /* 0x00000009b200780c */ /* 0x000fc40001764270 */
[C---:B------:R-:W-:Y:S02]  /*61a0*/  ISETP.LT.OR P5, PT, R177.reuse, 0x1, P5 ;  /* 0x00000001b100780c */ /* 0x040fe40002fa1670 */
[C---:B------:R-:W-:Y:S02]  /*61b0*/  ISETP.LT.OR P4, PT, R177.reuse, 0x2, P4 ;  /* 0x00000002b100780c */ /* 0x040fe40002781670 */
[C---:B------:R-:W-:Y:S02]  /*61c0*/  ISETP.LT.OR P6, PT, R177.reuse, 0x9, P6 ;  /* 0x00000009b100780c */ /* 0x040fe400037c1670 */
[----:B------:R-:W-:Y:S02]  /*61d0*/  ISETP.LT.OR P3, PT, R177, 0xa, P3 ;  /* 0x0000000ab100780c */ /* 0x000fe40001f61670 */
[----:B------:R-:W-:Y:S02]  /*61e0*/  FSEL R183, R188, -INF , !P5 ;  /* 0xff800000bcb77808 */ /* 0x000fe40006800000 */
[----:B------:R-:W-:-:S02]  /*61f0*/  ISETP.GT.AND P5, PT, R178, 0x10, P2 ;  /* 0x00000010b200780c */ /* 0x000fc400017a4270 */
[----:B------:R-:W-:Y:S01]  /*6200*/  FSEL R189, R189, -INF , !P4 ;  /* 0xff800000bdbd7808 */ /* 0x000fe20006000000 */
[----:B-1----:R-:W-:Y:S01]  /*6210*/  IMAD.IADD R182, R182, 0x1, R153 ;  /* 0x00000001b6b67824 */ /* 0x002fe200078e0299 */
[----:B------:R-:W-:Y:S02]  /*6220*/  FSEL R191, R191, -INF , !P6 ;  /* 0xff800000bfbf7808 */ /* 0x000fe40007000000 */
[----:B------:R-:W-:Y:S02]  /*6230*/  FSEL R190, R190, -INF , !P3 ;  /* 0xff800000bebe7808 */ /* 0x000fe40005800000 */
        /* <DEDUP_REMOVED lines=10> */
[----:B------:R-:W-:Y:S01]  /*62e0*/  IMAD.IADD R185, R198, 0x1, R153 ;  /* 0x00000001c6b97824 */ /* 0x000fe200078e0299 */
[----:B0-----:R-:W-:Y:S02]  /*62f0*/  FSEL R171, R186, -INF , !P6 ;  /* 0xff800000baab7808 */ /* 0x001fe40007000000 */
        /* <DEDUP_REMOVED lines=10> */
[----:B------:R-:W-:Y:S02]  /*63a0*/  FSEL R174, R193, -INF , !P4 ;  /* 0xff800000c1ae7808 */ /* 0x000fe40006000000 */
        /* <DEDUP_REMOVED lines=10> */
[----:B------:R-:W-:-:S02]  /*6450*/  PLOP3.LUT P5, PT, PT, PT, UP1, 0x40, 0x0 ;  /* 0x000000000000781c */ /* 0x000fc40003fae818 */
[----:B------:R-:W-:Y:S02]  /*6460*/  FSEL R178, R196, -INF , !P4 ;  /* 0xff800000c4b27808 */ /* 0x000fe40006000000 */
[----:B------:R-:W-:Y:S02]  /*6470*/  FSEL R179, R179, -INF , !P6 ;  /* 0xff800000b3b37808 */ /* 0x000fe40007000000 */
[----:B------:R-:W-:-:S07]  /*6480*/  FSEL R180, R180, -INF , !P3 ;  /* 0xff800000b4b47808 */ /* 0x000fce0005800000 */
[----:B------:R-:W-:Y:S05]  /*6490*/  @P5 BRA `(.L_x_1195) ;  /* 0x00000000005c5947 */ /* 0x000fea0003800000 */
[----:B------:R-:W-:Y:S01]  /*64a0*/  IMAD R152, R21, UR60, R153 ;  /* 0x0000003c15987c24 */ /* 0x000fe2000f8e0299 */
        /* <DEDUP_REMOVED lines=12> */
.L_x_1197:
[----:B------:R-:W-:-:S05]  /*6570*/  IMAD.U32 R193, RZ, RZ, UR51 ;  /* 0x00000033ffc17e24 */ /* 0x000fca000f8e00ff */
[----:B------:R-:W-:-:S13]  /*6580*/  ISETP.NE.AND P3, PT, R193, 0x1, PT ;  /* 0x00000001c100780c */ /* 0x000fda0003f65270 */
[----:B------:R-:W0:Y:S02]  /*6590*/  @P3 LDC.64 R152, c[0x0][0x9e8] ;  /* 0x00027a00ff983b82 */ /* 0x000e240000000a00 */
[----:B0-----:R-:W-:-:S05]  /*65a0*/  @P3 IMAD.HI.U32 R152, R184, R152, RZ ;  /* 0x00000098b8983227 */ /* 0x001fca00078e00ff */
[----:B------:R-:W-:-:S07]  /*65b0*/  @P3 SHF.R.U32.HI R184, RZ, R153, R152 ;  /* 0x00000099ffb83219 */ /* 0x000fce0000011698 */
.L_x_1198:
[----:B------:R-:W-:Y:S05]  /*65c0*/  BSYNC B0 ;  /* 0x0000000000007941 */ /* 0x000fea0003800000 */
.L_x_1196:
[----:B------:R-:W-:-:S04]  /*65d0*/  IMAD R184, R184, R193, -R181 ;  /* 0x000000c1b8b87224 */ /* 0x000fc800078e0ab5 */
[----:B------:R-:W-:-:S05]  /*65e0*/  IMAD R184, R17, -0x2, R184 ;  /* 0xfffffffe11b87824 */ /* 0x000fca00078e02b8 */
[----:B------:R-:W-:Y:S02]  /*65f0*/  VIADDMNMX R182, R184, R193, R182, PT ;  /* 0x000000c1b8b67246 */ /* 0x000fe400038001b6 */
[----:B------:R-:W-:-:S07]  /*6600*/  VIMNMX R185, R185, R184, !PT ;  /* 0x000000b8b9b97248 */ /* 0x000fce0007fe0100 */
.L_x_1195:
[----:B------:R-:W-:Y:S01]  /*6610*/  FMNMX.FTZ R152, R183, R4, !PT ;  /* 0x00000004b7987209 */ /* 0x000fe20007810000 */
[----:B------:R-:W-:Y:S01]  /*6620*/  UMOV UR6, UR55 ;  /* 0x0000003700067c82 */ /* 0x000fe20008000000 */
[----:B------:R-:W-:Y:S01]  /*6630*/  ISETP.GT.AND P4, PT, R185, RZ, P2 ;  /* 0x000000ffb900720c */ /* 0x000fe20001784270 */
[----:B------:R-:W-:Y:S01]  /*6640*/  UMOV UR36, UR39 ;  /* 0x0000002700247c82 */ /* 0x000fe20008000000 */
[----:B------:R-:W-:Y:S01]  /*6650*/  FMNMX.FTZ R152, R189, R152, !PT ;  /* 0x00000098bd987209 */ /* 0x000fe20007810000 */
[----:B------:R-:W-:Y:S01]  /*6660*/  UMOV UR37, UR5 ;  /* 0x0000000500257c82 */ /* 0x000fe20008000000 */
[----:B------:R-:W-:Y:S02]  /*6670*/  ISETP.GT.AND P3, PT, R185, 0x1, P2 ;  /* 0x00000001b900780c */ /* 0x000fe40001764270 */
[----:B------:R-:W-:Y:S02]  /*6680*/  FMNMX.FTZ R153, R191, R152, !PT ;  /* 0x00000098bf997209 */ /* 0x000fe40007810000 */
[----:B------:R-:W-:-:S02]  /*6690*/  ISETP.LT.OR P4, PT, R182, 0x1, P4 ;  /* 0x00000001b600780c */ /* 0x000fc40002781670 */
[----:B------:R-:W-:Y:S02]  /*66a0*/  FMNMX.FTZ R152, R190, R153, !PT ;  /* 0x00000099be987209 */ /* 0x000fe40007810000 */
[----:B------:R-:W-:Y:S02]  /*66b0*/  ISETP.GT.AND P5, PT, R185, 0x8, P2 ;  /* 0x00000008b900780c */ /* 0x000fe400017a4270 */
[----:B------:R-:W-:Y:S02]  /*66c0*/  FMNMX.FTZ R153, R169, R152, !PT ;  /* 0x00000098a9997209 */ /* 0x000fe40007810000 */
[----:B------:R-:W-:Y:S02]  /*66d0*/  ISETP.LT.OR P3, PT, R182, 0x2, P3 ;  /* 0x00000002b600780c */ /* 0x000fe40001f61670 */
[----:B------:R-:W-:Y:S02]  /*66e0*/  FMNMX.FTZ R152, R170, R153, !PT ;  /* 0x00000099aa987209 */ /* 0x000fe40007810000 */
[----:B------:R-:W-:-:S02]  /*66f0*/  FSEL R184, R0, -INF , !P4 ;  /* 0xff80000000b87808 */ /* 0x000fc40006000000 */
        /* <DEDUP_REMOVED lines=15> */
[----:B------:R-:W-:Y:S02]  /*67f0*/  FSEL R156, R156, -INF , !P6 ;  /* 0xff8000009c9c7808 */ /* 0x000fe40007000000 */
[----:B------:R-:W-:Y:S02]  /*6800*/  FMNMX.FTZ R153, R179, R152, !PT ;  /* 0x00000098b3997209 */ /* 0x000fe40007810000 */
[----:B------:R-:W-:-:S02]  /*6810*/  ISETP.LT.OR P3, PT, R182, 0x11, P3 ;  /* 0x00000011b600780c */ /* 0x000fc40001f61670 */
[----:B------:R-:W-:Y:S02]  /*6820*/  FMNMX.FTZ R153, R180, R153, !PT ;  /* 0x00000099b4997209 */ /* 0x000fe40007810000 */
[----:B------:R-:W-:Y:S02]  /*6830*/  ISETP.GT.AND P6, PT, R185, 0x18, P2 ;  /* 0x00000018b900780c */ /* 0x000fe400017c4270 */
[C---:B------:R-:W-:Y:S01]  /*6840*/  ISETP.LT.OR P5, PT, R182.reuse, 0x12, P5 ;  /* 0x00000012b600780c */ /* 0x040fe20002fa1670 */
[----:B------:R-:W0:Y:S01]  /*6850*/  SHFL.BFLY PT, R152, R153, 0x2, 0x1f ;  /* 0x0c401f0099987f89 */ /* 0x000e2200000e0000 */
[----:B------:R-:W-:Y:S02]  /*6860*/  FSEL R157, R157, -INF , !P3 ;  /* 0xff8000009d9d7808 */ /* 0x000fe40005800000 */
[----:B------:R-:W-:Y:S02]  /*6870*/  ISETP.GT.AND P4, PT, R185, 0x19, P2 ;  /* 0x00000019b900780c */ /* 0x000fe40001784270 */
[----:B------:R-:W-:-:S02]  /*6880*/  ISETP.LT.OR P6, PT, R182, 0x19, P6 ;  /* 0x00000019b600780c */ /* 0x000fc400037c1670 */
[----:B------:R-:W-:Y:S02]  /*6890*/  FSEL R158, R158, -INF , !P5 ;  /* 0xff8000009e9e7808 */ /* 0x000fe40006800000 */
[----:B------:R-:W-:Y:S02]  /*68a0*/  ISETP.GT.AND P3, PT, R185, 0x20, P2 ;  /* 0x00000020b900780c */ /* 0x000fe40001764270 */
[----:B------:R-:W-:Y:S02]  /*68b0*/  FSEL R159, R159, -INF , !P6 ;  /* 0xff8000009f9f7808 */ /* 0x000fe40007000000 */
[C---:B------:R-:W-:Y:S02]  /*68c0*/  ISETP.LT.OR P4, PT, R182.reuse, 0x1a, P4 ;  /* 0x0000001ab600780c */ /* 0x040fe40002781670 */
[----:B------:R-:W-:Y:S02]  /*68d0*/  ISETP.GT.AND P5, PT, R185, 0x21, P2 ;  /* 0x00000021b900780c */ /* 0x000fe400017a4270 */
[----:B------:R-:W-:-:S02]  /*68e0*/  ISETP.LT.OR P3, PT, R182, 0x21, P3 ;  /* 0x00000021b600780c */ /* 0x000fc40001f61670 */
[----:B------:R-:W-:Y:S02]  /*68f0*/  FSEL R160, R160, -INF , !P4 ;  /* 0xff800000a0a07808 */ /* 0x000fe40006000000 */
[----:B------:R-:W-:Y:S02]  /*6900*/  ISETP.GT.AND P6, PT, R185, 0x28, P2 ;  /* 0x00000028b900780c */ /* 0x000fe400017c4270 */
[----:B------:R-:W-:Y:S02]  /*6910*/  ISETP.LT.OR P5, PT, R182, 0x22, P5 ;  /* 0x00000022b600780c */ /* 0x000fe40002fa1670 */
[----:B0-----:R-:W-:Y:S02]  /*6920*/  FMNMX.FTZ R181, R153, R152, !PT ;  /* 0x0000009899b57209 */ /* 0x001fe40007810000 */
[----:B------:R-:W-:Y:S02]  /*6930*/  FMNMX.FTZ R153, R184, R3, !PT ;  /* 0x00000003b8997209 */ /* 0x000fe40007810000 */
[----:B------:R-:W-:Y:S01]  /*6940*/  FSEL R161, R161, -INF , !P3 ;  /* 0xff800000a1a17808 */ /* 0x000fe20005800000 */
[----:B------:R-:W0:Y:S01]  /*6950*/  SHFL.BFLY PT, R152, R181, 0x1, 0x1f ;  /* 0x0c201f00b5987f89 */ /* 0x000e2200000e0000 */
[----:B------:R-:W-:-:S02]  /*6960*/  FMNMX.FTZ R153, R2, R153, !PT ;  /* 0x0000009902997209 */ /* 0x000fc40007810000 */
[----:B------:R-:W-:Y:S02]  /*6970*/  ISETP.GT.AND P3, PT, R185, 0x29, P2 ;  /* 0x00000029b900780c */ /* 0x000fe40001764270 */
[----:B------:R-:W-:Y:S02]  /*6980*/  FMNMX.FTZ R153, R154, R153, !PT ;  /* 0x000000999a997209 */ /* 0x000fe40007810000 */
[----:B------:R-:W-:Y:S02]  /*6990*/  FSEL R162, R162, -INF , !P5 ;  /* 0xff800000a2a27808 */ /* 0x000fe40006800000 */
[----:B------:R-:W-:Y:S02]  /*69a0*/  FMNMX.FTZ R0, R156, R153, !PT ;  /* 0x000000999c007209 */ /* 0x000fe40007810000 */
[----:B------:R-:W-:Y:S02]  /*69b0*/  ISETP.LT.OR P6, PT, R182, 0x29, P6 ;  /* 0x00000029b600780c */ /* 0x000fe400037c1670 */
[----:B------:R-:W-:-:S02]  /*69c0*/  FMNMX.FTZ R153, R157, R0, !PT ;  /* 0x000000009d997209 */ /* 0x000fc40007810000 */
[----:B------:R-:W-:Y:S02]  /*69d0*/  ISETP.GT.AND P5, PT, R185, 0x30, P2 ;  /* 0x00000030b900780c */ /* 0x000fe400017a4270 */
[----:B------:R-:W-:Y:S02]  /*69e0*/  FMNMX.FTZ R186, R158, R153, !PT ;  /* 0x000000999eba7209 */ /* 0x000fe40007810000 */
[----:B------:R-:W-:Y:S02]  /*69f0*/  ISETP.LT.OR P3, PT, R182, 0x2a, P3 ;  /* 0x0000002ab600780c */ /* 0x000fe40001f61670 */
[----:B------:R-:W-:Y:S02]  /*6a00*/  FMNMX.FTZ R153, R159, R186, !PT ;  /* 0x000000ba9f997209 */ /* 0x000fe40007810000 */
[----:B------:R-:W-:Y:S02]  /*6a10*/  FSEL R164, R164, -INF , !P6 ;  /* 0xff800000a4a47808 */ /* 0x000fe40007000000 */
[----:B------:R-:W-:-:S02]  /*6a20*/  FMNMX.FTZ R186, R160, R153, !PT ;  /* 0x00000099a0ba7209 */ /* 0x000fc40007810000 */
[----:B0-----:R-:W-:Y:S02]  /*6a30*/  FMNMX.FTZ R152, R181, R152, !PT ;  /* 0x00000098b5987209 */ /* 0x001fe40007810000 */
[----:B------:R-:W-:Y:S02]  /*6a40*/  FMNMX.FTZ R181, R161, R186, !PT ;  /* 0x000000baa1b57209 */ /* 0x000fe40007810000 */
[----:B------:R-:W-:Y:S01]  /*6a50*/  ISETP.GT.AND P6, PT, R185, 0x31, P2 ;  /* 0x00000031b900780c */ /* 0x000fe200017c4270 */
[----:B------:R-:W-:Y:S01]  /*6a60*/  FMUL.FTZ R0, R152, UR6 ;  /* 0x0000000698007c20 */ /* 0x000fe20008410000 */
[----:B------:R-:W-:Y:S02]  /*6a70*/  FMNMX.FTZ R181, R162, R181, !PT ;  /* 0x000000b5a2b57209 */ /* 0x000fe40007810000 */
[----:B------:R-:W-:Y:S02]  /*6a80*/  FSEL R163, R163, -INF , !P3 ;  /* 0xff800000a3a37808 */ /* 0x000fe40005800000 */
[----:B------:R-:W-:-:S02]  /*6a90*/  ISETP.LT.OR P5, PT, R182, 0x31, P5 ;  /* 0x00000031b600780c */ /* 0x000fc40002fa1670 */
[----:B------:R-:W-:Y:S02]  /*6aa0*/  FMNMX.FTZ R186, R164, R181, !PT ;  /* 0x000000b5a4ba7209 */ /* 0x000fe40007810000 */
[----:B------:R-:W-:Y:S02]  /*6ab0*/  FSETP.NEU.FTZ.AND P4, PT, R152, -INF , PT ;  /* 0xff8000009800780b */ /* 0x000fe40003f9d000 */
[----:B------:R-:W-:Y:S02]  /*6ac0*/  ISETP.GT.AND P3, PT, R185, 0x38, P2 ;  /* 0x00000038b900780c */ /* 0x000fe40001764270 */
[----:B------:R-:W-:Y:S02]  /*6ad0*/  ISETP.LT.OR P6, PT, R182, 0x32, P6 ;  /* 0x00000032b600780c */ /* 0x000fe400037c1670 */
[----:B------:R-:W-:Y:S02]  /*6ae0*/  FSEL R165, R165, -INF , !P5 ;  /* 0xff800000a5a57808 */ /* 0x000fe40006800000 */
[----:B------:R-:W-:-:S02]  /*6af0*/  FMNMX.FTZ R186, R163, R186, !PT ;  /* 0x000000baa3ba7209 */ /* 0x000fc40007810000 */
[----:B------:R-:W-:Y:S02]  /*6b00*/  FSEL R0, R0, RZ, P4 ;  /* 0x000000ff00007208 */ /* 0x000fe40002000000 */
[----:B------:R-:W-:Y:S02]  /*6b10*/  ISETP.GT.AND P2, PT, R185, 0x39, P2 ;  /* 0x00000039b900780c */ /* 0x000fe40001744270 */
[----:B------:R-:W-:Y:S01]  /*6b20*/  ISETP.LT.OR P3, PT, R182, 0x39, P3 ;  /* 0x00000039b600780c */ /* 0x000fe20001f61670 */
[--C-:B------:R-:W-:Y:S01]  /*6b30*/  FFMA.FTZ R183, R183, UR6, -R0.reuse ;  /* 0x00000006b7b77c23 */ /* 0x100fe20008010800 */
[----:B------:R-:W-:Y:S01]  /*6b40*/  FSEL R166, R166, -INF , !P6 ;  /* 0xff800000a6a67808 */ /* 0x000fe20007000000 */
[--C-:B------:R-:W-:Y:S01]  /*6b50*/  FFMA.FTZ R192, R169, UR6, -R0.reuse ;  /* 0x00000006a9c07c23 */ /* 0x100fe20008010800 */
[----:B------:R-:W-:Y:S01]  /*6b60*/  FMNMX.FTZ R181, R165, R186, !PT ;  /* 0x000000baa5b57209 */ /* 0x000fe20007810000 */
[----:B------:R0:W-:Y:S01]  /*6b70*/  MUFU.EX2 R153, R183 ;  /* 0x000000b700997308 */ /* 0x0001e20000000800 */
[----:B------:R-:W-:Y:S01]  /*6b80*/  ISETP.LT.OR P2, PT, R182, 0x3a, P2 ;  /* 0x0000003ab600780c */ /* 0x000fe20001741670 */
[--C-:B------:R-:W-:Y:S01]  /*6b90*/  FFMA.FTZ R169, R170, UR6, -R0.reuse ;  /* 0x00000006aaa97c23 */ /* 0x100fe20008010800 */
[----:B------:R-:W-:Y:S01]  /*6ba0*/  FSEL R167, R167, -INF , !P3 ;  /* 0xff800000a7a77808 */ /* 0x000fe20005800000 */
[--C-:B------:R-:W-:Y:S01]  /*6bb0*/  FFMA.FTZ R190, R190, UR6, -R0.reuse ;  /* 0x00000006bebe7c23 */ /* 0x100fe20008010800 */
[----:B------:R-:W-:Y:S01]  /*6bc0*/  FMNMX.FTZ R182, R166, R181, !PT ;  /* 0x000000b5a6b67209 */ /* 0x000fe20007810000 */
[--C-:B------:R-:W-:Y:S01]  /*6bd0*/  FFMA.FTZ R186, R179, UR6, -R0.reuse ;  /* 0x00000006b3ba7c23 */ /* 0x100fe20008010800 */
[----:B------:R-:W-:Y:S01]  /*6be0*/  FSEL R168, R168, -INF , !P2 ;  /* 0xff800000a8a87808 */ /* 0x000fe20005000000 */
[--C-:B------:R-:W-:Y:S01]  /*6bf0*/  FFMA.FTZ R194, R171, UR6, -R0.reuse ;  /* 0x00000006abc27c23 */ /* 0x100fe20008010800 */
[----:B0-----:R-:W-:Y:S01]  /*6c00*/  FMNMX.FTZ R183, R167, R182, !PT ;  /* 0x000000b6a7b77209 */ /* 0x001fe20007810000 */
[----:B------:R0:W-:Y:S01]  /*6c10*/  MUFU.EX2 R181, R190 ;  /* 0x000000be00b57308 */ /* 0x0001e20000000800 */
[----:B------:R-:W-:Y:S01]  /*6c20*/  FSEL R179, R152, RZ, P4 ;  /* 0x000000ff98b37208 */ /* 0x000fe20002000000 */
[--C-:B------:R-:W-:Y:S01]  /*6c30*/  FFMA.FTZ R171, R172, UR6, -R0.reuse ;  /* 0x00000006acab7c23 */ /* 0x100fe20008010800 */
[----:B------:R-:W-:Y:S01]  /*6c40*/  FMNMX.FTZ R183, R168, R183, !PT ;  /* 0x000000b7a8b77209 */ /* 0x000fe20007810000 */
[--C-:B------:R-:W-:Y:S01]  /*6c50*/  FFMA.FTZ R188, R173, UR6, -R0.reuse ;  /* 0x00000006adbc7c23 */ /* 0x100fe20008010800 */
[--C-:B------:R-:W-:Y:S01]  /*6c60*/  FFMA.FTZ R172, R177, UR6, -R0.reuse ;  /* 0x00000006b1ac7c23 */ /* 0x100fe20008010800 */
[--C-:B------:R-:W-:Y:S01]  /*6c70*/  FFMA.FTZ R196, R189, UR6, -R0.reuse ;  /* 0x00000006bdc47c23 */ /* 0x100fe20008010800 */
[--C-:B------:R-:W-:Y:S01]  /*6c80*/  FFMA.FTZ R198, R191, UR6, -R0.reuse ;  /* 0x00000006bfc67c23 */ /* 0x100fe20008010800 */
[----:B------:R-:W1:Y:S01]  /*6c90*/  SHFL.BFLY PT, R170, R183, 0x2, 0x1f ;  /* 0x0c401f00b7aa7f89 */ /* 0x000e6200000e0000 */
[--C-:B0-----:R-:W-:Y:S01]  /*6ca0*/  FFMA.FTZ R190, R175, UR6, -R0.reuse ;  /* 0x00000006afbe7c23 */ /* 0x101fe20008010800 */
[--C-:B------:R-:W-:Y:S01]  /*6cb0*/  FFMA.FTZ R173, R174, UR6, -R0.reuse ;  /* 0x00000006aead7c23 */ /* 0x100fe20008010800 */
[--C-:B------:R-:W-:Y:S01]  /*6cc0*/  FFMA.FTZ R175, R176, UR6, -R0.reuse ;  /* 0x00000006b0af7c23 */ /* 0x100fe20008010800 */
[--C-:B------:R-:W-:Y:S01]  /*6cd0*/  FFMA.FTZ R177, R178, UR6, -R0.reuse ;  /* 0x00000006b2b17c23 */ /* 0x100fe20008010800 */
[----:B------:R-:W-:Y:S01]  /*6ce0*/  FFMA.FTZ R180, R180, UR6, -R0 ;  /* 0x00000006b4b47c23 */ /* 0x000fe20008010800 */
[----:B------:R-:W-:Y:S01]  /*6cf0*/  FADD.FTZ R0, -R179, R4 ;  /* 0x00000004b3007221 */ /* 0x000fe20000010100 */
[----:B------:R-:W-:Y:S03]  /*6d00*/  MUFU.EX2 R196, R196 ;  /* 0x000000c400c47308 */ /* 0x000fe60000000800 */
[----:B------:R-:W-:-:S05]  /*6d10*/  FMUL.FTZ R0, R0, UR6 ;  /* 0x0000000600007c20 */ /* 0x000fca0008410000 */
[----:B------:R-:W-:Y:S08]  /*6d20*/  MUFU.EX2 R198, R198 ;  /* 0x000000c600c67308 */ /* 0x000ff00000000800 */
[----:B------:R-:W0:Y:S01]  /*6d30*/  MUFU.EX2 R0, R0 ;  /* 0x0000000000007308 */ /* 0x000e220000000800 */
[----:B-1----:R-:W-:-:S05]  /*6d40*/  FMNMX.FTZ R170, R183, R170, !PT ;  /* 0x000000aab7aa7209 */ /* 0x002fca0007810000 */
[----:B------:R-:W1:Y:S02]  /*6d50*/  SHFL.BFLY PT, R183, R170, 0x1, 0x1f ;  /* 0x0c201f00aab77f89 */ /* 0x000e6400000e0000 */
[----:B------:R-:W2:Y:S08]  /*6d60*/  MUFU.EX2 R192, R192 ;  /* 0x000000c000c07308 */ /* 0x000eb00000000800 */
[----:B------:R-:W3:Y:S08]  /*6d70*/  MUFU.EX2 R169, R169 ;  /* 0x000000a900a97308 */ /* 0x000ef00000000800 */
[----:B------:R-:W-:Y:S01]  /*6d80*/  MUFU.EX2 R194, R194 ;  /* 0x000000c200c27308 */ /* 0x000fe20000000800 */
[----:B-1----:R-:W-:-:S07]  /*6d90*/  FMNMX.FTZ R170, R170, R183, !PT ;  /* 0x000000b7aaaa7209 */ /* 0x002fce0007810000 */
[----:B------:R-:W-:Y:S01]  /*6da0*/  MUFU.EX2 R171, R171 ;  /* 0x000000ab00ab7308 */ /* 0x000fe20000000800 */
[C---:B------:R-:W-:Y:S01]  /*6db0*/  FSETP.NEU.FTZ.AND P2, PT, R170.reuse, -INF , PT ;  /* 0xff800000aa00780b */ /* 0x040fe20003f5d000 */
[----:B------:R-:W-:-:S05]  /*6dc0*/  FMUL.FTZ R183, R170, UR6 ;  /* 0x00000006aab77c20 */ /* 0x000fca0008410000 */
[----:B------:R-:W-:Y:S01]  /*6dd0*/  FSEL R183, R183, RZ, P2 ;  /* 0x000000ffb7b77208 */ /* 0x000fe20001000000 */
[----:B------:R-:W-:Y:S04]  /*6de0*/  MUFU.EX2 R188, R188 ;  /* 0x000000bc00bc7308 */ /* 0x000fe80000000800 */
[--C-:B------:R-:W-:Y:S01]  /*6df0*/  FFMA.FTZ R4, R2, UR6, -R183.reuse ;  /* 0x0000000602047c23 */ /* 0x100fe200080108b7 */
[----:B------:R-:W-:Y:S01]  /*6e00*/  FSEL R2, R170, RZ, P2 ;  /* 0x000000ffaa027208 */ /* 0x000fe20001000000 */
[--C-:B------:R-:W-:Y:S01]  /*6e10*/  FFMA.FTZ R197, R184, UR6, -R183.reuse ;  /* 0x00000006b8c57c23 */ /* 0x100fe200080108b7 */
[--C-:B------:R-:W-:Y:S01]  /*6e20*/  FFMA.FTZ R199, R154, UR6, -R183.reuse ;  /* 0x000000069ac77c23 */ /* 0x100fe200080108b7 */
[--C-:B------:R-:W-:Y:S01]  /*6e30*/  FFMA.FTZ R154, R156, UR6, -R183.reuse ;  /* 0x000000069c9a7c23 */ /* 0x100fe200080108b7 */
[----:B------:R-:W-:Y:S01]  /*6e40*/  FFMA.FTZ R193, R157, UR6, -R183 ;  /* 0x000000069dc17c23 */ /* 0x000fe200080108b7 */
[----:B------:R-:W-:Y:S01]  /*6e50*/  FADD.FTZ R2, -R2, R3 ;  /* 0x0000000302027221 */ /* 0x000fe20000010100 */
[----:B------:R-:W-:Y:S01]  /*6e60*/  MUFU.EX2 R4, R4 ;  /* 0x0000000400047308 */ /* 0x000fe20000000800 */
[----:B0-----:R-:W-:Y:S01]  /*6e70*/  FFMA.FTZ R3, R0, R16, R153 ;  /* 0x0000001000037223 */ /* 0x001fe20000010099 */
[--C-:B------:R-:W-:Y:S01]  /*6e80*/  FFMA.FTZ R156, R158, UR6, -R183.reuse ;  /* 0x000000069e9c7c23 */ /* 0x100fe200080108b7 */
[----:B------:R-:W-:Y:S01]  /*6e90*/  FMUL.FTZ R2, R2, UR6 ;  /* 0x0000000602027c20 */ /* 0x000fe20008410000 */
[----:B------:R-:W-:Y:S01]  /*6ea0*/  FFMA.FTZ R195, R159, UR6, -R183 ;  /* 0x000000069fc37c23 */ /* 0x000fe200080108b7 */
[----:B------:R-:W-:Y:S01]  /*6eb0*/  FADD.FTZ R3, R196, R3 ;  /* 0x00000003c4037221 */ /* 0x000fe20000010000 */
[--C-:B------:R-:W-:Y:S01]  /*6ec0*/  FFMA.FTZ R158, R160, UR6, -R183.reuse ;  /* 0x00000006a09e7c23 */ /* 0x100fe200080108b7 */
[----:B------:R-:W-:Y:S01]  /*6ed0*/  FFMA.FTZ R160, R162, UR6, -R183 ;  /* 0x00000006a2a07c23 */ /* 0x000fe200080108b7 */
[----:B------:R-:W-:Y:S01]  /*6ee0*/  MUFU.EX2 R197, R197 ;  /* 0x000000c500c57308 */ /* 0x000fe20000000800 */
[----:B------:R-:W-:Y:S01]  /*6ef0*/  FADD.FTZ R16, R198, R3 ;  /* 0x00000003c6107221 */ /* 0x000fe20000010000 */
[--C-:B------:R-:W-:Y:S01]  /*6f00*/  FFMA.FTZ R189, R161, UR6, -R183.reuse ;  /* 0x00000006a1bd7c23 */ /* 0x100fe200080108b7 */
[--C-:B------:R-:W-:Y:S01]  /*6f10*/  FFMA.FTZ R191, R164, UR6, -R183.reuse ;  /* 0x00000006a4bf7c23 */ /* 0x100fe200080108b7 */
[--C-:B------:R-:W-:Y:S01]  /*6f20*/  FFMA.FTZ R185, R165, UR6, -R183.reuse ;  /* 0x00000006a5b97c23 */ /* 0x100fe200080108b7 */
[----:B------:R-:W-:Y:S01]  /*6f30*/  FADD.FTZ R3, R181, R16 ;  /* 0x00000010b5037221 */ /* 0x000fe20000010000 */
[--C-:B------:R-:W-:Y:S01]  /*6f40*/  FFMA.FTZ R166, R166, UR6, -R183.reuse ;  /* 0x00000006a6a67c23 */ /* 0x100fe200080108b7 */
[----:B------:R-:W-:Y:S01]  /*6f50*/  FFMA.FTZ R167, R167, UR6, -R183 ;  /* 0x00000006a7a77c23 */ /* 0x000fe200080108b7 */
[----:B------:R-:W0:Y:S01]  /*6f60*/  MUFU.EX2 R2, R2 ;  /* 0x0000000200027308 */ /* 0x000e220000000800 */
[----:B--2---:R-:W-:Y:S01]  /*6f70*/  FADD.FTZ R162, R192, R3 ;  /* 0x00000003c0a27221 */ /* 0x004fe20000010000 */
[----:B------:R-:W-:Y:S01]  /*6f80*/  FFMA.FTZ R168, R168, UR6, -R183 ;  /* 0x00000006a8a87c23 */ /* 0x000fe200080108b7 */
[----:B------:R-:W-:Y:S01]  /*6f90*/  IMAD.U32 R157, RZ, RZ, UR14 ;  /* 0x0000000eff9d7e24 */ /* 0x000fe2000f8e00ff */
[C---:B------:R-:W-:Y:S01]  /*6fa0*/  ISETP.GT.AND P2, PT, R20.reuse, UR50, PT ;  /* 0x0000003214007c0c */ /* 0x040fe2000bf44270 */
[----:B------:R-:W-:Y:S01]  /*6fb0*/  VIADD R20, R20, 0xffffffff ;  /* 0xffffffff14147836 */ /* 0x000fe20000000000 */
[----:B------:R-:W-:Y:S01]  /*6fc0*/  F2FP.BF16.F32.PACK_AB R196, R196, R153 ;  /* 0x00000099c4c4723e */ /* 0x000fe200000010ff */
[----:B------:R-:W-:Y:S01]  /*6fd0*/  @!P1 VIADD R157, R157, 0x30860 ;  /* 0x000308609d9d9836 */ /* 0x000fe20000000000 */
[----:B------:R-:W1:Y:S01]  /*6fe0*/  MUFU.EX2 R199, R199 ;  /* 0x000000c700c77308 */ /* 0x000e620000000800 */
[----:B------:R-:W-:-:S02]  /*6ff0*/  F2FP.BF16.F32.PACK_AB R198, R181, R198 ;  /* 0x000000c6b5c6723e */ /* 0x000fc400000010ff */
[----:B---3--:R-:W-:Y:S02]  /*7000*/  F2FP.BF16.F32.PACK_AB R192, R169, R192 ;  /* 0x000000c0a9c0723e */ /* 0x008fe400000010ff */
[----:B------:R-:W-:-:S03]  /*7010*/  @!P1 PRMT R157, RZ, 0x654, R157 ;  /* 0x00000654ff9d9816 */ /* 0x000fc6000000009d */
[----:B------:R-:W2:Y:S01]  /*7020*/  MUFU.EX2 R154, R154 ;  /* 0x0000009a009a7308 */ /* 0x000ea20000000800 */
[----:B0-----:R-:W-:Y:S01]  /*7030*/  FFMA.FTZ R5, R2, R5, R197 ;  /* 0x0000000502057223 */ /* 0x001fe200000100c5 */
[----:B------:R0:W-:Y:S01]  /*7040*/  @!P1 SYNCS.ARRIVE.TRANS64.RED.A1T0 RZ, [R157+URZ], RZ ;  /* 0x000000ff9dff99a7 */ /* 0x0001e2000810043f */
[C---:B------:R-:W-:Y:S02]  /*7050*/  F2FP.BF16.F32.PACK_AB R197, R4.reuse, R197 ;  /* 0x000000c504c5723e */ /* 0x040fe400000010ff */
[----:B------:R-:W-:Y:S01]  /*7060*/  FADD.FTZ R16, R4, R5 ;  /* 0x0000000504107221 */ /* 0x000fe20000010000 */
[----:B------:R-:W-:Y:S01]  /*7070*/  FADD.FTZ R5, R169, R162 ;  /* 0x000000a2a9057221 */ /* 0x000fe20000010000 */
[----:B------:R-:W-:Y:S01]  /*7080*/  FFMA.FTZ R162, R163, UR6, -R183 ;  /* 0x00000006a3a27c23 */ /* 0x000fe200080108b7 */
[----:B------:R-:W3:Y:S01]  /*7090*/  MUFU.EX2 R193, R193 ;  /* 0x000000c100c17308 */ /* 0x000ee20000000800 */
[----:B-1----:R-:W-:Y:S01]  /*70a0*/  FADD.FTZ R3, R199, R16 ;  /* 0x00000010c7037221 */ /* 0x002fe20000010000 */
[----:B------:R-:W-:Y:S01]  /*70b0*/  FADD.FTZ R164, R194, R5 ;  /* 0x00000005c2a47221 */ /* 0x000fe20000010000 */
[----:B------:R-:W-:Y:S01]  /*70c0*/  F2FP.BF16.F32.PACK_AB R194, R171, R194 ;  /* 0x000000c2abc2723e */ /* 0x000fe200000010ff */
[----:B------:R-:W-:-:S02]  /*70d0*/  IMAD.MOV.U32 R4, RZ, RZ, R152 ;  /* 0x000000ffff047224 */ /* 0x000fc400078e0098 */
[----:B------:R-:W-:Y:S02]  /*70e0*/  FADD.FTZ R5, R171, R164 ;  /* 0x000000a4ab057221 */ /* 0x000fe40000010000 */
[----:B------:R-:W1:Y:S01]  /*70f0*/  MUFU.EX2 R156, R156 ;  /* 0x0000009c009c7308 */ /* 0x000e620000000800 */
[----:B--2---:R-:W-:Y:S01]  /*7100*/  FADD.FTZ R16, R154, R3 ;  /* 0x000000039a107221 */ /* 0x004fe20000010000 */
[----:B------:R-:W-:Y:S01]  /*7110*/  FADD.FTZ R164, R188, R5 ;  /* 0x00000005bca47221 */ /* 0x000fe20000010000 */
[----:B------:R-:W-:-:S05]  /*7120*/  F2FP.BF16.F32.PACK_AB R199, R154, R199 ;  /* 0x000000c79ac7723e */ /* 0x000fca00000010ff */
[----:B------:R-:W2:Y:S01]  /*7130*/  MUFU.EX2 R195, R195 ;  /* 0x000000c300c37308 */ /* 0x000ea20000000800 */
[----:B---3--:R-:W-:-:S07]  /*7140*/  FADD.FTZ R3, R193, R16 ;  /* 0x00000010c1037221 */ /* 0x008fce0000010000 */
[----:B------:R-:W3:Y:S01]  /*7150*/  MUFU.EX2 R173, R173 ;  /* 0x000000ad00ad7308 */ /* 0x000ee20000000800 */
[C---:B-1----:R-:W-:Y:S01]  /*7160*/  FADD.FTZ R16, R156.reuse, R3 ;  /* 0x000000039c107221 */ /* 0x042fe20000010000 */
[----:B------:R-:W-:-:S06]  /*7170*/  F2FP.BF16.F32.PACK_AB R193, R156, R193 ;  /* 0x000000c19cc1723e */ /* 0x000fcc00000010ff */
[----:B------:R-:W1:Y:S01]  /*7180*/  MUFU.EX2 R158, R158 ;  /* 0x0000009e009e7308 */ /* 0x000e620000000800 */
[----:B--2---:R-:W-:-:S07]  /*7190*/  FADD.FTZ R3, R195, R16 ;  /* 0x00000010c3037221 */ /* 0x004fce0000010000 */
[----:B------:R-:W2:Y:S01]  /*71a0*/  MUFU.EX2 R190, R190 ;  /* 0x000000be00be7308 */ /* 0x000ea20000000800 */
[C---:B---3--:R-:W-:Y:S01]  /*71b0*/  FADD.FTZ R5, R173.reuse, R164 ;  /* 0x000000a4ad057221 */ /* 0x048fe20000010000 */
[----:B------:R-:W-:-:S06]  /*71c0*/  F2FP.BF16.F32.PACK_AB R188, R173, R188 ;  /* 0x000000bcadbc723e */ /* 0x000fcc00000010ff */
[----:B------:R-:W3:Y:S01]  /*71d0*/  MUFU.EX2 R189, R189 ;  /* 0x000000bd00bd7308 */ /* 0x000ee20000000800 */
[C---:B-1----:R-:W-:Y:S01]  /*71e0*/  FADD.FTZ R16, R158.reuse, R3 ;  /* 0x000000039e107221 */ /* 0x042fe20000010000 */
[----:B------:R-:W-:-:S06]  /*71f0*/  F2FP.BF16.F32.PACK_AB R195, R158, R195 ;  /* 0x000000c39ec3723e */ /* 0x000fcc00000010ff */
[----:B------:R-:W1:Y:S01]  /*7200*/  MUFU.EX2 R175, R175 ;  /* 0x000000af00af7308 */ /* 0x000e620000000800 */
[----:B--2---:R-:W-:-:S07]  /*7210*/  FADD.FTZ R164, R190, R5 ;  /* 0x00000005bea47221 */ /* 0x004fce0000010000 */
[----:B------:R-:W2:Y:S01]  /*7220*/  MUFU.EX2 R160, R160 ;  /* 0x000000a000a07308 */ /* 0x000ea20000000800 */
[----:B---3--:R-:W-:-:S07]  /*7230*/  FADD.FTZ R3, R189, R16 ;  /* 0x00000010bd037221 */ /* 0x008fce0000010000 */
[----:B------:R-:W3:Y:S01]  /*7240*/  MUFU.EX2 R172, R172 ;  /* 0x000000ac00ac7308 */ /* 0x000ee20000000800 */
[C---:B-1----:R-:W-:Y:S01]  /*7250*/  FADD.FTZ R5, R175.reuse, R164 ;  /* 0x000000a4af057221 */ /* 0x042fe20000010000 */
[----:B------:R-:W-:-:S06]  /*7260*/  F2FP.BF16.F32.PACK_AB R190, R175, R190 ;  /* 0x000000beafbe723e */ /* 0x000fcc00000010ff */
[----:B------:R-:W1:Y:S01]  /*7270*/  MUFU.EX2 R191, R191 ;  /* 0x000000bf00bf7308 */ /* 0x000e620000000800 */
[C---:B--2---:R-:W-:Y:S01]  /*7280*/  FADD.FTZ R16, R160.reuse, R3 ;  /* 0x00000003a0107221 */ /* 0x044fe20000010000 */
[----:B------:R-:W-:-:S06]  /*7290*/  F2FP.BF16.F32.PACK_AB R189, R160, R189 ;  /* 0x000000bda0bd723e */ /* 0x000fcc00000010ff */
[----:B------:R-:W2:Y:S01]  /*72a0*/  MUFU.EX2 R177, R177 ;  /* 0x000000b100b17308 */ /* 0x000ea20000000800 */
[----:B---3--:R-:W-:-:S07]  /*72b0*/  FADD.FTZ R164, R172, R5 ;  /* 0x00000005aca47221 */ /* 0x008fce0000010000 */
[----:B------:R-:W3:Y:S01]  /*72c0*/  MUFU.EX2 R162, R162 ;  /* 0x000000a200a27308 */ /* 0x000ee20000000800 */
[----:B-1----:R-:W-:-:S07]  /*72d0*/  FADD.FTZ R3, R191, R16 ;  /* 0x00000010bf037221 */ /* 0x002fce0000010000 */
[----:B------:R-:W1:Y:S01]  /*72e0*/  MUFU.EX2 R185, R185 ;  /* 0x000000b900b97308 */ /* 0x000e620000000800 */
[C---:B--2---:R-:W-:Y:S01]  /*72f0*/  FADD.FTZ R5, R177.reuse, R164 ;  /* 0x000000a4b1057221 */ /* 0x044fe20000010000 */
[----:B------:R-:W-:-:S06]  /*7300*/  F2FP.BF16.F32.PACK_AB R184, R177, R172 ;  /* 0x000000acb1b8723e */ /* 0x000fcc00000010ff */
[----:B------:R-:W2:Y:S01]  /*7310*/  MUFU.EX2 R166, R166 ;  /* 0x000000a600a67308 */ /* 0x000ea20000000800 */
[C---:B---3--:R-:W-:Y:S01]  /*7320*/  FADD.FTZ R164, R162.reuse, R3 ;  /* 0x00000003a2a47221 */ /* 0x048fe20000010000 */
[----:B------:R-:W-:Y:S01]  /*7330*/  F2FP.BF16.F32.PACK_AB R191, R162, R191 ;  /* 0x000000bfa2bf723e */ /* 0x000fe200000010ff */
[----:B------:R-:W-:-:S05]  /*7340*/  IMAD.MOV.U32 R3, RZ, RZ, R170 ;  /* 0x000000ffff037224 */ /* 0x000fca00078e00aa */
[----:B------:R-:W3:Y:S01]  /*7350*/  MUFU.EX2 R186, R186 ;  /* 0x000000ba00ba7308 */ /* 0x000ee20000000800 */
[----:B-1----:R-:W-:-:S07]  /*7360*/  FADD.FTZ R164, R185, R164 ;  /* 0x000000a4b9a47221 */ /* 0x002fce0000010000 */
[----:B------:R-:W1:Y:S01]  /*7370*/  MUFU.EX2 R167, R167 ;  /* 0x000000a700a77308 */ /* 0x000e620000000800 */
[C---:B--2---:R-:W-:Y:S01]  /*7380*/  FADD.FTZ R164, R166.reuse, R164 ;  /* 0x000000a4a6a47221 */ /* 0x044fe20000010000 */
[----:B------:R-:W-:-:S06]  /*7390*/  F2FP.BF16.F32.PACK_AB R185, R166, R185 ;  /* 0x000000b9a6b9723e */ /* 0x000fcc00000010ff */
[----:B------:R-:W2:Y:S01]  /*73a0*/  MUFU.EX2 R179, R180 ;  /* 0x000000b400b37308 */ /* 0x000ea20000000800 */
[----:B---3--:R-:W-:-:S07]  /*73b0*/  FADD.FTZ R16, R186, R5 ;  /* 0x00000005ba107221 */ /* 0x008fce0000010000 */
[----:B------:R-:W3:Y:S01]  /*73c0*/  MUFU.EX2 R168, R168 ;  /* 0x000000a800a87308 */ /* 0x000ee20000000800 */
[----:B-1----:R-:W-:Y:S01]  /*73d0*/  FADD.FTZ R164, R167, R164 ;  /* 0x000000a4a7a47221 */ /* 0x002fe20000010000 */
[C---:B--2---:R-:W-:Y:S01]  /*73e0*/  FADD.FTZ R16, R179.reuse, R16 ;  /* 0x00000010b3107221 */ /* 0x044fe20000010000 */
[----:B------:R-:W-:Y:S02]  /*73f0*/  F2FP.BF16.F32.PACK_AB R186, R179, R186 ;  /* 0x000000bab3ba723e */ /* 0x000fe400000010ff */
[C---:B---3--:R-:W-:Y:S01]  /*7400*/  FADD.FTZ R5, R168.reuse, R164 ;  /* 0x000000a4a8057221 */ /* 0x048fe20000010000 */
[----:B------:R-:W-:Y:S01]  /*7410*/  F2FP.BF16.F32.PACK_AB R187, R168, R167 ;  /* 0x000000a7a8bb723e */ /* 0x000fe200000010ff */
[----:B0-----:R-:W-:Y:S06]  /*7420*/  @P2 BRA `(.L_x_1199) ;  /* 0xffffffd4002c2947 */ /* 0x001fec000383ffff */
[----:B------:R-:W-:Y:S01]  /*7430*/  IMAD.MOV.U32 R3, RZ, RZ, R170 ;  /* 0x000000ffff037224 */ /* 0x000fe200078e00aa */
[----:B------:R-:W-:Y:S01]  /*7440*/  UMOV UR37, UR5 ;  /* 0x0000000500257c82 */ /* 0x000fe20008000000 */
[----:B------:R-:W-:Y:S01]  /*7450*/  IMAD.MOV.U32 R4, RZ, RZ, R152 ;  /* 0x000000ffff047224 */ /* 0x000fe200078e0098 */
[----:B------:R-:W-:-:S06]  /*7460*/  UMOV UR36, UR39 ;  /* 0x0000002700247c82 */ /* 0x000fcc0008000000 */
.L_x_1182:
[----:B------:R-:W0:Y:S01]  /*7470*/  LDC R152, c[0x0][0x448] ;  /* 0x00011200ff987b82 */ /* 0x000e220000000800 */
[----:B------:R-:W-:Y:S01]  /*7480*/  UIADD3 UR4, UR61, 0x7f, URZ ;  /* 0x0000007f3d047890 */ /* 0x000fe2000fffe03f */
[----:B------:R-:W-:-:S05]  /*7490*/  IADD3 R156, -R155, 0x1, RZ ;  /* 0x000000019b9c7810 */ /* 0x000fca0007ffe1ff */
[----:B------:R-:W-:Y:S01]  /*74a0*/  IMAD R21, R21, UR60, R156 ;  /* 0x0000003c15157c24 */ /* 0x000fe2000f8e029c */
[----:B------:R-:W1:Y:S01]  /*74b0*/  LDC R157, c[0x0][0x9e4] ;  /* 0x00027900ff9d7b82 */ /* 0x000e620000000800 */
[----:B0-----:R-:W-:Y:S02]  /*74c0*/  ISETP.NE.AND P5, PT, R152, 0x1, PT ;  /* 0x000000019800780c */ /* 0x001fe40003fa5270 */
[----:B-1----:R-:W-:-:S11]  /*74d0*/  ISETP.GE.AND P6, PT, R157, 0x1, PT ;  /* 0x000000019d00780c */ /* 0x002fd60003fc6270 */
[----:B------:R-:W0:Y:S08]  /*74e0*/  @P5 LDC R152, c[0x0][0x44c] ;  /* 0x00011300ff985b82 */ /* 0x000e300000000800 */
[----:B------:R-:W1:Y:S01]  /*74f0*/  @P5 LDC R154, c[0x0][0x450] ;  /* 0x00011400ff9a5b82 */ /* 0x000e620000000800 */
[----:B0-----:R-:W-:-:S04]  /*7500*/  @P5 IMAD.HI.U32 R153, R152, UR4, RZ ;  /* 0x0000000498995c27 */ /* 0x001fc8000f8e00ff */
[----:B------:R-:W-:Y:S01]  /*7510*/  IMAD.U32 R152, RZ, RZ, UR4 ;  /* 0x00000004ff987e24 */ /* 0x000fe2000f8e00ff */
[----:B------:R-:W-:Y:S01]  /*7520*/  ULDC UR4, c[0x0][0x9dc] ;  /* 0x0002770000047ab9 */ /* 0x000fe20000000800 */
[----:B-1----:R-:W-:-:S05]  /*7530*/  @P5 SHF.R.U32.HI R152, RZ, R154, R153 ;  /* 0x0000009aff985219 */ /* 0x002fca0000011699 */
[----:B------:R-:W-:-:S04]  /*7540*/  IMAD.IADD R152, R21, 0x1, R152 ;  /* 0x0000000115987824 */ /* 0x000fc800078e0298 */
[----:B------:R-:W-:Y:S01]  /*7550*/  VIADD R21, R152, -UR4 ;  /* 0x8000000498157c36 */ /* 0x000fe20008000000 */
[----:B------:R-:W-:Y:S06]  /*7560*/  @!P6 BRA `(.L_x_1200) ;  /* 0x00000000003ce947 */ /* 0x000fec0003800000 */
[----:B------:R-:W-:-:S13]  /*7570*/  ISETP.GT.AND P2, PT, R152, -0x1, PT ;  /* 0xffffffff9800780c */ /* 0x000fda0003f44270 */
[----:B------:R-:W-:Y:S05]  /*7580*/  @P2 BRA `(.L_x_1201) ;  /* 0x00000000001c2947 */ /* 0x000fea0003800000 */
[----:B------:R-:W-:Y:S02]  /*7590*/  ISETP.NE.AND P2, PT, R157, 0x1, PT ;  /* 0x000000019d00780c */ /* 0x000fe40003f45270 */
[----:B------:R-:W-:-:S11]  /*75a0*/  LOP3.LUT R153, RZ, R152, RZ, 0x33, !PT ;  /* 0x00000098ff997212 */ /* 0x000fd600078e33ff */
[----:B------:R-:W0:Y:S02]  /*75b0*/  @P2 LDC.64 R154, c[0x0][0x9e8] ;  /* 0x00027a00ff9a2b82 */ /* 0x000e240000000a00 */
[----:B0-----:R-:W-:-:S05]  /*75c0*/  @P2 IMAD.HI.U32 R152, R153, R154, RZ ;  /* 0x0000009a99982227 */ /* 0x001fca00078e00ff */
[----:B------:R-:W-:-:S04]  /*75d0*/  @P2 SHF.R.U32.HI R153, RZ, R155, R152 ;  /* 0x0000009bff992219 */ /* 0x000fc80000011698 */
[----:B------:R-:W-:Y:S01]  /*75e0*/  LOP3.LUT R152, RZ, R153, RZ, 0x33, !PT ;  /* 0x00000099ff987212 */ /* 0x000fe200078e33ff */
[----:B------:R-:W-:Y:S06]  /*75f0*/  BRA `(.L_x_1202) ;  /* 0x0000000000107947 */ /* 0x000fec0003800000 */
.L_x_1201:
[----:B------:R-:W-:-:S13]  /*7600*/  ISETP.NE.AND P2, PT, R157, 0x1, PT ;  /* 0x000000019d00780c */ /* 0x000fda0003f45270 */
[----:B------:R-:W0:Y:S02]  /*7610*/  @P2 LDC.64 R154, c[0x0][0x9e8] ;  /* 0x00027a00ff9a2b82 */ /* 0x000e240000000a00 */
[----:B0-----:R-:W-:-:S05]  /*7620*/  @P2 IMAD.HI.U32 R154, R152, R154, RZ ;  /* 0x0000009a989a2227 */ /* 0x001fca00078e00ff */
[----:B------:R-:W-:-:S07]  /*7630*/  @P2 SHF.R.U32.HI R152, RZ, R155, R154 ;  /* 0x0000009bff982219 */ /* 0x000fce000001169a */
.L_x_1202:
[----:B------:R-:W-:-:S05]  /*7640*/  IMAD R152, R152, R157, RZ ;  /* 0x0000009d98987224 */ /* 0x000fca00078e02ff */
[----:B------:R-:W-:-:S07]  /*7650*/  VIMNMX R21, R21, R152, !PT ;  /* 0x0000009815157248 */ /* 0x000fce0007fe0100 */
.L_x_1200:
[----:B------:R-:W-:Y:S01]  /*7660*/  VIADD R21, R21, 0x3f ;  /* 0x0000003f15157836 */ /* 0x000fe20000000000 */
[----:B------:R-:W-:-:S04]  /*7670*/  R2UR UR4, R23 ;  /* 0x00000000170472ca */ /* 0x000fc800000e0000 */
[----:B------:R-:W-:-:S04]  /*7680*/  SHF.R.S32.HI R152, RZ, 0x1f, R21 ;  /* 0x0000001fff987819 */ /* 0x000fc80000011415 */
[----:B------:R-:W-:-:S04]  /*7690*/  LEA.HI R152, R152, R21, RZ, 0x6 ;  /* 0x0000001598987211 */ /* 0x000fc800078f30ff */
[----:B------:R-:W-:-:S04]  /*76a0*/  SHF.R.S32.HI R21, RZ, 0x6, R152 ;  /* 0x00000006ff157819 */ /* 0x000fc80000011498 */
[----:B------:R-:W-:-:S04]  /*76b0*/  VIMNMX R21, R21, UR4, !PT ;  /* 0x0000000415157c48 */ /* 0x000fc8000ffe0100 */
[----:B------:R-:W-:-:S13]  /*76c0*/  ISETP.GE.AND P2, PT, R20, R21, PT ;  /* 0x000000151400720c */ /* 0x000fda0003f46270 */
[----:B------:R-:W-:Y:S05]  /*76d0*/  @!P2 BRA `(.L_x_1203) ;  /* 0x000000200038a947 */ /* 0x000fea0003800000 */
[----:B------:R-:W-:Y:S01]  /*76e0*/  IMAD.MOV.U32 R220, RZ, RZ, R3 ;  /* 0x000000ffffdc7224 */ /* 0x000fe200078e0003 */
[----:B------:R-:W-:Y:S01]  /*76f0*/  UMOV UR7, UR36 ;  /* 0x0000002400077c82 */ /* 0x000fe20008000000 */
[----:B------:R-:W-:Y:S01]  /*7700*/  IMAD.MOV.U32 R207, RZ, RZ, R4 ;  /* 0x000000ffffcf7224 */ /* 0x000fe200078e0004 */
[----:B------:R-:W-:Y:S01]  /*7710*/  UMOV UR4, UR37 ;  /* 0x0000002500047c82 */ /* 0x000fe20008000000 */
[----:B------:R-:W-:Y:S01]  /*7720*/  ULDC UR5, c[0x0][0x9d8] ;  /* 0x0002760000057ab9 */ /* 0x000fe20000000800 */
[----:B------:R-:W-:-:S05]  /*7730*/  ULDC UR39, c[0x0][0x988] ;  /* 0x0002620000277ab9 */ /* 0x000fca0000000800 */
.L_x_1212:
[----:B------:R-:W-:-:S04]  /*7740*/  UIADD3 UR37, UR4, 0x1, URZ ;  /* 0x0000000104257890 */ /* 0x000fc8000fffe03f */
[----:B------:R-:W-:-:S04]  /*7750*/  UISETP.NE.AND UP0, UPT, UR37, 0x2, UPT ;  /* 0x000000022500788c */ /* 0x000fc8000bf05270 */
[----:B------:R-:W-:Y:S02]  /*7760*/  USEL UR36, URZ, 0x1, UP0 ;  /* 0x000000013f247887 */ /* 0x000fe40008000000 */
[----:B------:R-:W-:Y:S02]  /*7770*/  USEL UR37, UR37, URZ, UP0 ;  /* 0x0000003f25257287 */ /* 0x000fe40008000000 */
[----:B------:R-:W-:Y:S01]  /*7780*/  ULOP3.LUT UR36, UR7, UR36, URZ, 0x3c, !UPT ;  /* 0x0000002407247292 */ /* 0x000fe2000f8e3c3f */
[----:B------:R-:W-:Y:S11]  /*7790*/  @!P0 BRA `(.L_x_1204) ;  /* 0x0000000000048947 */ /* 0x000ff60003800000 */
[----:B------:R-:W-:Y:S01]  /*77a0*/  BPT.TRAP 0x1 ;  /* 0x000000040000795c */ /* 0x000fe20000300000 */
.L_x_1204:
[----:B------:R-:W-:Y:S01]  /*77b0*/  ULEA UR6, UR37, UR38, 0x3 ;  /* 0x0000002625067291 */ /* 0x000fe2000f8e183f */
[----:B------:R-:W-:-:S05]  /*77c0*/  IMAD.U32 R3, RZ, RZ, UR36 ;  /* 0x00000024ff037e24 */ /* 0x000fca000f8e00ff */
[----:B------:R-:W-:-:S04]  /*77d0*/  SHF.L.U32 R3, R3, 0x1f, RZ ;  /* 0x0000001f03037819 */ /* 0x000fc800000006ff */
[----:B------:R0:W1:Y:S01]  /*77e0*/  SYNCS.PHASECHK.TRANS64.TRYWAIT P2, [UR6+0x30830], R3 ;  /* 0x03083003ff0075a7 */ /* 0x0000620008040146 */
[----:B------:R-:W-:Y:S05]  /*77f0*/  @!P0 BRA `(.L_x_1205) ;  /* 0x0000000000048947 */ /* 0x000fea0003800000 */
[----:B------:R-:W-:Y:S01]  /*7800*/  BPT.TRAP 0x1 ;  /* 0x000000040000795c */ /* 0x000fe20000300000 */
.L_x_1205:
[----:B-1----:R-:W-:Y:S05]  /*7810*/  @P2 BRA `(.L_x_1206) ;  /* 0x0000000000082947 */ /* 0x002fea0003800000 */
[----:B------:R-:W1:Y:S02]  /*7820*/  SYNCS.PHASECHK.TRANS64.TRYWAIT P2, [UR6+0x30830], R3 ;  /* 0x03083003ff0075a7 */ /* 0x000e640008040146 */
[----:B-1----:R-:W-:Y:S05]  /*7830*/  @!P2 BRA `(.L_x_1207) ;  /* 0x000000e400d0a947 */ /* 0x002fea0003800000 */
.L_x_1206:
[----:B------:R-:W-:Y:S01]  /*7840*/  R2UR UR6, R18 ;  /* 0x00000000120672ca */ /* 0x000fe200000e0000 */
[----:B------:R-:W-:Y:S01]  /*7850*/  WARPGROUP.ARRIVE ;  /* 0x00000000000079c5 */ /* 0x000fe20000000000 */
        /* <DEDUP_REMOVED lines=179> */
[----:B------:R-:W-:Y:S01]  /*8390*/  UMOV UR44, UR56 ;  /* 0x00000038002c7c82 */ /* 0x000fe20008000000 */
[----:B------:R-:W-:Y:S01]  /*83a0*/  UMOV UR45, UR57 ;  /* 0x00000039002d7c82 */ /* 0x000fe20008000000 */
[----:B------:R-:W-:Y:S01]  /*83b0*/  UMOV UR47, 0x40000040 ;  /* 0x40000040002f7882 */ /* 0x000fe20000000000 */
        /* <DEDUP_REMOVED lines=44> */
.L_x_1208:
[----:B------:R-:W-:Y:S01]  /*8680*/  ULEA UR14, UR4, UR38, 0x3 ;  /* 0x00000026040e7291 */ /* 0x000fe2000f8e183f */
[----:B------:R-:W-:-:S05]  /*8690*/  IMAD.U32 R0, RZ, RZ, UR7 ;  /* 0x00000007ff007e24 */ /* 0x000fca000f8e00ff */
[----:B------:R-:W-:-:S04]  /*86a0*/  SHF.L.U32 R0, R0, 0x1f, RZ ;  /* 0x0000001f00007819 */ /* 0x000fc800000006ff */
[----:B------:R2:W3:Y:S01]  /*86b0*/  SYNCS.PHASECHK.TRANS64.TRYWAIT P2, [UR14+0x30850], R0 ;  /* 0x03085000ff0075a7 */ /* 0x0004e2000804014e */
[----:B------:R-:W-:Y:S05]  /*86c0*/  @!P0 BRA `(.L_x_1209) ;  /* 0x0000000000048947 */ /* 0x000fea0003800000 */
[----:B------:R-:W-:Y:S01]  /*86d0*/  BPT.TRAP 0x1 ;  /* 0x000000040000795c */ /* 0x000fe20000300000 */
.L_x_1209:
[----:B---3--:R-:W-:Y:S05]  /*86e0*/  @P2 BRA `(.L_x_1210) ;  /* 0x0000000000082947 */ /* 0x008fea0003800000 */
[----:B------:R-:W3:Y:S02]  /*86f0*/  SYNCS.PHASECHK.TRANS64.TRYWAIT P2, [UR14+0x30850], R0 ;  /* 0x03085000ff0075a7 */ /* 0x000ee4000804014e */
[----:B---3--:R-:W-:Y:S05]  /*8700*/  @!P2 BRA `(.L_x_1211) ;  /* 0x000000d80034a947 */ /* 0x008fea0003800000 */
.L_x_1210:
[----:B------:R-:W-:Y:S01]  /*8710*/  UIADD3 UR6, UR38, 0x400, URZ ;  /* 0x0000040026067890 */ /* 0x000fe2000fffe03f */
[----:B------:R-:W-:Y:S01]  /*8720*/  WARPGROUP.ARRIVE ;  /* 0x00000000000079c5 */ /* 0x000fe20000000000 */
[----:B------:R-:W-:Y:S01]  /*8730*/  UMOV UR7, 0x40000040 ;  /* 0x4000004000077882 */ /* 0x000fe20000000000 */
[----:B------:R-:W-:Y:S01]  /*8740*/  FMUL.FTZ R2, R152, UR5 ;  /* 0x0000000598027c20 */ /* 0x000fe20008410000 */
[----:B------:R-:W-:Y:S01]  /*8750*/  USHF.R.U32.HI UR6, URZ, 0x4, UR6 ;  /* 0x000000043f067899 */ /* 0x000fe20008011606 */
[----:B01----:R-:W-:Y:S01]  /*8760*/  FMUL.FTZ R3, R153, UR5 ;  /* 0x0000000599037c20 */ /* 0x003fe20008410000 */
[----:B------:R-:W-:Y:S01]  /*8770*/  FMUL.FTZ R152, R155, UR5 ;  /* 0x000000059b987c20 */ /* 0x000fe20008410000 */
[----:B------:R-:W-:Y:S01]  /*8780*/  FMUL.FTZ R155, R156, UR5 ;  /* 0x000000059c9b7c20 */ /* 0x000fe20008410000 */
[----:B------:R-:W-:Y:S01]  /*8790*/  ULOP3.LUT UR6, UR6, 0x3fff, URZ, 0xc0, !UPT ;  /* 0x00003fff06067892 */ /* 0x000fe2000f8ec03f */
[----:B------:R-:W2:Y:S01]  /*87a0*/  MUFU.TANH R2, R2 ;  /* 0x0000000200027308 */ /* 0x000ea20000002400 */
[----:B------:R-:W-:Y:S01]  /*87b0*/  FMUL.FTZ R157, R157, UR5 ;  /* 0x000000059d9d7c20 */ /* 0x000fe20008410000 */
[----:B------:R-:W-:Y:S01]  /*87c0*/  FMUL.FTZ R161, R161, UR5 ;  /* 0x00000005a1a17c20 */ /* 0x000fe20008410000 */
[----:B------:R-:W-:Y:S01]  /*87d0*/  ULOP3.LUT UR6, UR6, 0x2000000, URZ, 0xfc, !UPT ;  /* 0x0200000006067892 */ /* 0x000fe2000f8efc3f */
[----:B------:R-:W-:Y:S01]  /*87e0*/  FMUL.FTZ R156, R159, UR5 ;  /* 0x000000059f9c7c20 */ /* 0x000fe20008410000 */
[----:B------:R-:W-:Y:S01]  /*87f0*/  FMUL.FTZ R159, R164, UR5 ;  /* 0x00000005a49f7c20 */ /* 0x000fe20008410000 */
[----:B------:R-:W-:Y:S01]  /*8800*/  FMUL.FTZ R164, R173, UR5 ;  /* 0x00000005ada47c20 */ /* 0x000fe20008410000 */
[----:B------:R-:W-:Y:S01]  /*8810*/  ULEA UR4, UR4, UR6, 0xb ;  /* 0x0000000604047291 */ /* 0x000fe2000f8e583f */
[----:B------:R-:W0:Y:S01]  /*8820*/  MUFU.TANH R3, R3 ;  /* 0x0000000300037308 */ /* 0x000e220000002400 */
[----:B------:R-:W-:Y:S01]  /*8830*/  FMUL.FTZ R153, R154, UR5 ;  /* 0x000000059a997c20 */ /* 0x000fe20008410000 */
[----:B------:R-:W-:Y:S01]  /*8840*/  FMUL.FTZ R154, R158, UR5 ;  /* 0x000000059e9a7c20 */ /* 0x000fe20008410000 */
[----:B------:R-:W-:Y:S01]  /*8850*/  FMUL.FTZ R158, R172, UR5 ;  /* 0x00000005ac9e7c20 */ /* 0x000fe20008410000 */
[----:B------:R-:W-:Y:S01]  /*8860*/  FMUL.FTZ R172, R181, UR5 ;  /* 0x00000005b5ac7c20 */ /* 0x000fe20008410000 */
[----:B------:R-:W-:Y:S01]  /*8870*/  UIADD3 UR10, UR4, 0x180, URZ ;  /* 0x00000180040a7890 */ /* 0x000fe2000fffe03f */
[----:B------:R-:W-:Y:S01]  /*8880*/  FMUL.FTZ R162, R162, UR5 ;  /* 0x00000005a2a27c20 */ /* 0x000fe20008410000 */
[----:B------:R-:W-:Y:S01]  /*8890*/  UMOV UR6, UR4 ;  /* 0x0000000400067c82 */ /* 0x000fe20008000000 */
[----:B------:R-:W1:Y:S01]  /*88a0*/  MUFU.TANH R155, R155 ;  /* 0x0000009b009b7308 */ /* 0x000e620000002400 */
[----:B------:R-:W-:Y:S01]  /*88b0*/  HGMMA.64x256x16.F32.BF16 R24, R196, gdesc[UR4].tnspB, R24, gsb0 ;  /* 0x43e00004c4187df0 */ /* 0x000fe20008001818 */
[----:B------:R-:W-:Y:S01]  /*88c0*/  UIADD3 UR6, UR4, 0x80, URZ ;  /* 0x0000008004067890 */ /* 0x000fe2000fffe03f */
[----:B--2---:R-:W-:Y:S01]  /*88d0*/  FMNMX.FTZ R0, R2, R207, !PT ;  /* 0x000000cf02007209 */ /* 0x004fe20007810000 */
[----:B------:R-:W-:Y:S01]  /*88e0*/  UMOV UR7, 0x40000040 ;  /* 0x4000004000077882 */ /* 0x000fe20000000000 */
[----:B------:R-:W-:Y:S01]  /*88f0*/  UMOV UR11, 0x40000040 ;  /* 0x40000040000b7882 */ /* 0x000fe20000000000 */
[----:B------:R-:W-:Y:S01]  /*8900*/  FMUL.FTZ R163, R163, UR5 ;  /* 0x00000005a3a37c20 */ /* 0x000fe20008410000 */
[----:B------:R-:W-:Y:S01]  /*8910*/  FMUL.FTZ R166, R166, UR5 ;  /* 0x00000005a6a67c20 */ /* 0x000fe20008410000 */
[----:B------:R-:W2:Y:S01]  /*8920*/  MUFU.TANH R157, R157 ;  /* 0x0000009d009d7308 */ /* 0x000ea20000002400 */
[----:B0-----:R-:W-:Y:S01]  /*8930*/  FMNMX.FTZ R0, R3, R0, !PT ;  /* 0x0000000003007209 */ /* 0x001fe20007810000 */
[----:B------:R-:W-:Y:S01]  /*8940*/  FMUL.FTZ R167, R167, UR5 ;  /* 0x00000005a7a77c20 */ /* 0x000fe20008410000 */
[----:B------:R-:W-:Y:S01]  /*8950*/  FMUL.FTZ R170, R170, UR5 ;  /* 0x00000005aaaa7c20 */ /* 0x000fe20008410000 */
[----:B------:R-:W-:Y:S01]  /*8960*/  FMUL.FTZ R171, R171, UR5 ;  /* 0x00000005abab7c20 */ /* 0x000fe20008410000 */
[----:B------:R-:W-:Y:S01]  /*8970*/  FMUL.FTZ R174, R174, UR5 ;  /* 0x00000005aeae7c20 */ /* 0x000fe20008410000 */
[----:B------:R-:W-:Y:S01]  /*8980*/  FMUL.FTZ R175, R175, UR5 ;  /* 0x00000005afaf7c20 */ /* 0x000fe20008410000 */
[C---:B------:R-:W-:Y:S01]  /*8990*/  ISETP.GT.AND P2, PT, R20.reuse, R21, PT ;  /* 0x000000151400720c */ /* 0x040fe20003f44270 */
[----:B------:R-:W-:Y:S01]  /*89a0*/  MUFU.TANH R161, R161 ;  /* 0x000000a100a17308 */ /* 0x000fe20000002400 */
[----:B-1----:R-:W-:Y:S01]  /*89b0*/  FMNMX.FTZ R0, R155, R0, !PT ;  /* 0x000000009b007209 */ /* 0x002fe20007810000 */
[----:B------:R-:W-:-:S06]  /*89c0*/  VIADD R20, R20, 0xffffffff ;  /* 0xffffffff14147836 */ /* 0x000fcc0000000000 */
[----:B------:R-:W-:Y:S01]  /*89d0*/  MUFU.TANH R159, R159 ;  /* 0x0000009f009f7308 */ /* 0x000fe20000002400 */
[----:B--2---:R-:W-:-:S07]  /*89e0*/  FMNMX.FTZ R173, R157, R0, !PT ;  /* 0x000000009dad7209 */ /* 0x004fce0007810000 */
        /* <DEDUP_REMOVED lines=18> */
[----:B------:R-:W-:Y:S01]  /*8b10*/  UIADD3 UR6, UR4, 0x100, URZ ;  /* 0x0000010004067890 */ /* 0x000fe2000fffe03f */
[----:B------:R-:W-:Y:S02]  /*8b20*/  UMOV UR7, 0x40000040 ;  /* 0x4000004000077882 */ /* 0x000fe40000000000 */
[----:B------:R-:W-:Y:S01]  /*8b30*/  UMOV UR4, UR37 ;  /* 0x0000002500047c82 */ /* 0x000fe20008000000 */
[----:B------:R-:W-:Y:S02]  /*8b40*/  WARPGROUP.DEPBAR.LE gsb0, 0x0 ;  /* 0x00008000000079c5 */ /* 0x000fe40000010000 */
[----:B------:R-:W-:Y:S01]  /*8b50*/  WARPGROUP.ARRIVE ;  /* 0x00000000000079c5 */ /* 0x000fe20000000000 */
[----:B------:R-:W-:Y:S01]  /*8b60*/  FMUL.FTZ R192, R160, UR5 ;  /* 0x00000005a0c07c20 */ /* 0x000fe20008410000 */
[----:B------:R-:W-:Y:S01]  /*8b70*/  FMUL.FTZ R193, R165, UR5 ;  /* 0x00000005a5c17c20 */ /* 0x000fe20008410000 */
[----:B------:R-:W-:Y:S01]  /*8b80*/  FMUL.FTZ R160, R168, UR5 ;  /* 0x00000005a8a07c20 */ /* 0x000fe20008410000 */
[----:B------:R-:W-:Y:S01]  /*8b90*/  FMUL.FTZ R165, R169, UR5 ;  /* 0x00000005a9a57c20 */ /* 0x000fe20008410000 */
[----:B------:R-:W-:-:S15]  /*8ba0*/  FMUL.FTZ R169, R176, UR5 ;  /* 0x00000005b0a97c20 */ /* 0x000fde0008410000 */
[----:B------:R-:W-:-:S01]  /*8bb0*/  NOP ;  /* 0x0000000000007918 */ /* 0x000fc20000000000 */
[----:B------:R-:W-:Y:S01]  /*8bc0*/  HGMMA.64x256x16.F32.BF16 R24, R188, gdesc[UR4].tnspB, R24, gsb0 ;  /* 0x43e00004bc187df0 */ /* 0x000fe20008001818 */
[----:B------:R-:W0:Y:S01]  /*8bd0*/  MUFU.TANH R192, R192 ;  /* 0x000000c000c07308 */ /* 0x000e220000002400 */
[----:B------:R-:W-:Y:S01]  /*8be0*/  FMUL.FTZ R168, R177, UR5 ;  /* 0x00000005b1a87c20 */ /* 0x000fe20008410000 */
[----:B------:R-:W-:Y:S01]  /*8bf0*/  FMUL.FTZ R176, R178, UR5 ;  /* 0x00000005b2b07c20 */ /* 0x000fe20008410000 */
[----:B------:R-:W-:Y:S01]  /*8c00*/  FMUL.FTZ R178, R182, UR5 ;  /* 0x00000005b6b27c20 */ /* 0x000fe20008410000 */
[----:B------:R-:W-:Y:S01]  /*8c10*/  UMOV UR6, UR39 ;  /* 0x0000002700067c82 */ /* 0x000fe20008000000 */
[----:B------:R-:W-:-:S03]  /*8c20*/  UMOV UR7, UR36 ;  /* 0x0000002400077c82 */ /* 0x000fc60008000000 */
[----:B------:R-:W1:Y:S08]  /*8c30*/  MUFU.TANH R193, R193 ;  /* 0x000000c100c17308 */ /* 0x000e700000002400 */
[----:B------:R-:W2:Y:S01]  /*8c40*/  MUFU.TANH R160, R160 ;  /* 0x000000a000a07308 */ /* 0x000ea20000002400 */
[----:B0-----:R-:W-:Y:S01]  /*8c50*/  FMNMX.FTZ R0, R192, R173, !PT ;  /* 0x000000adc0007209 */ /* 0x001fe20007810000 */
[----:B------:R-:W-:-:S03]  /*8c60*/  FMUL.FTZ R173, R180, UR5 ;  /* 0x00000005b4ad7c20 */ /* 0x000fc60008410000 */
[----:B------:R-:W-:-:S03]  /*8c70*/  FMNMX.FTZ R0, R161, R0, !PT ;  /* 0x00000000a1007209 */ /* 0x000fc60007810000 */
[----:B------:R-:W0:Y:S01]  /*8c80*/  MUFU.TANH R165, R165 ;  /* 0x000000a500a57308 */ /* 0x000e220000002400 */
[----:B------:R-:W-:-:S04]  /*8c90*/  FMNMX.FTZ R0, R159, R0, !PT ;  /* 0x000000009f007209 */ /* 0x000fc80007810000 */
[----:B-1----:R-:W-:-:S03]  /*8ca0*/  FMNMX.FTZ R177, R193, R0, !PT ;  /* 0x00000000c1b17209 */ /* 0x002fc60007810000 */
[----:B------:R-:W1:Y:S01]  /*8cb0*/  MUFU.TANH R169, R169 ;  /* 0x000000a900a97308 */ /* 0x000e620000002400 */
[----:B--2---:R-:W-:-:S07]  /*8cc0*/  FMNMX.FTZ R0, R160, R177, !PT ;  /* 0x000000b1a0007209 */ /* 0x004fce0007810000 */
[----:B------:R-:W2:Y:S01]  /*8cd0*/  MUFU.TANH R168, R168 ;  /* 0x000000a800a87308 */ /* 0x000ea20000002400 */
[----:B0-----:R-:W-:-:S04]  /*8ce0*/  FMNMX.FTZ R177, R165, R0, !PT ;  /* 0x00000000a5b17209 */ /* 0x001fc80007810000 */
[----:B------:R-:W-:-:S03]  /*8cf0*/  FMNMX.FTZ R177, R158, R177, !PT ;  /* 0x000000b19eb17209 */ /* 0x000fc60007810000 */
[----:B------:R-:W0:Y:S01]  /*8d00*/  MUFU.TANH R173, R173 ;  /* 0x000000ad00ad7308 */ /* 0x000e220000002400 */
[----:B------:R-:W-:-:S04]  /*8d10*/  FMNMX.FTZ R0, R164, R177, !PT ;  /* 0x000000b1a4007209 */ /* 0x000fc80007810000 */
[----:B-1----:R-:W-:-:S03]  /*8d20*/  FMNMX.FTZ R177, R169, R0, !PT ;  /* 0x00000000a9b17209 */ /* 0x002fc60007810000 */
[----:B------:R-:W1:Y:S01]  /*8d30*/  MUFU.TANH R176, R176 ;  /* 0x000000b000b07308 */ /* 0x000e620000002400 */
[----:B--2---:R-:W-:-:S07]  /*8d40*/  FMNMX.FTZ R0, R168, R177, !PT ;  /* 0x000000b1a8007209 */ /* 0x004fce0007810000 */
[----:B------:R-:W-:Y:S01]  /*8d50*/  MUFU.TANH R178, R178 ;  /* 0x000000b200b27308 */ /* 0x000fe20000002400 */
[----:B0-----:R-:W-:-:S04]  /*8d60*/  FMNMX.FTZ R177, R173, R0, !PT ;  /* 0x00000000adb17209 */ /* 0x001fc80007810000 */
[----:B------:R-:W-:-:S05]  /*8d70*/  FMNMX.FTZ R177, R172, R177, !PT ;  /* 0x000000b1acb17209 */ /* 0x000fca0007810000 */
[----:B------:R-:W0:Y:S02]  /*8d80*/  SHFL.BFLY PT, R0, R177, 0x2, 0x1f ;  /* 0x0c401f00b1007f89 */ /* 0x000e2400000e0000 */
[----:B0-----:R-:W-:Y:S01]  /*8d90*/  FMNMX.FTZ R0, R177, R0, !PT ;  /* 0x00000000b1007209 */ /* 0x001fe20007810000 */
[----:B------:R-:W-:Y:S01]  /*8da0*/  FMUL.FTZ R177, R179, UR5 ;  /* 0x00000005b3b17c20 */ /* 0x000fe20008410000 */
[----:B------:R-:W-:-:S04]  /*8db0*/  FMNMX.FTZ R179, R153, R220, !PT ;  /* 0x000000dc99b37209 */ /* 0x000fc80007810000 */
[----:B------:R-:W-:Y:S01]  /*8dc0*/  FMNMX.FTZ R179, R152, R179, !PT ;  /* 0x000000b398b37209 */ /* 0x000fe20007810000 */
[----:B------:R-:W0:Y:S03]  /*8dd0*/  MUFU.TANH R177, R177 ;  /* 0x000000b100b17308 */ /* 0x000e260000002400 */
[----:B------:R-:W-:-:S04]  /*8de0*/  FMNMX.FTZ R179, R154, R179, !PT ;  /* 0x000000b39ab37209 */ /* 0x000fc80007810000 */
[----:B------:R-:W-:Y:S01]  /*8df0*/  FMNMX.FTZ R181, R156, R179, !PT ;  /* 0x000000b39cb57209 */ /* 0x000fe20007810000 */
[----:B------:R-:W-:-:S06]  /*8e00*/  FMUL.FTZ R179, R183, UR5 ;  /* 0x00000005b7b37c20 */ /* 0x000fcc0008410000 */
[----:B------:R-:W2:Y:S01]  /*8e10*/  MUFU.TANH R179, R179 ;  /* 0x000000b300b37308 */ /* 0x000ea20000002400 */
[----:B------:R-:W-:Y:S02]  /*8e20*/  WARPGROUP.DEPBAR.LE gsb0, 0x0 ;  /* 0x00008000000079c5 */ /* 0x000fe40000010000 */
[----:B------:R-:W-:Y:S01]  /*8e30*/  WARPGROUP.ARRIVE ;  /* 0x00000000000079c5 */ /* 0x000fe20000000000 */
[----:B------:R-:W3:Y:S05]  /*8e40*/  SHFL.BFLY PT, R189, R0, 0x1, 0x1f ;  /* 0x0c201f0000bd7f89 */ /* 0x000eea00000e0000 */
[----:B------:R-:W-:Y:S01]  /*8e50*/  HGMMA.64x256x16.F32.BF16 R24, R184, gdesc[UR8].tnspB, R24, gsb0 ;  /* 0x43e00008b8187df0 */ /* 0x000fe20008001818 */
[----:B---3--:R-:W-:-:S02]  /*8e60*/  FMNMX.FTZ R4, R0, R189, !PT ;  /* 0x000000bd00047209 */ /* 0x008fc40007810000 */
[----:B------:R-:W-:-:S03]  /*8e70*/  FMNMX.FTZ R0, R162, R181, !PT ;  /* 0x000000b5a2007209 */ /* 0x000fc60007810000 */
[----:B------:R-:W-:Y:S01]  /*8e80*/  FADD.FTZ R180, -R4, R207 ;  /* 0x000000cf04b47221 */ /* 0x000fe20000010100 */
[----:B------:R-:W-:Y:S01]  /*8e90*/  FMNMX.FTZ R181, R163, R0, !PT ;  /* 0x00000000a3b57209 */ /* 0x000fe20007810000 */
[----:B------:R-:W-:Y:S02]  /*8ea0*/  IMAD.MOV.U32 R207, RZ, RZ, R4 ;  /* 0x000000ffffcf7224 */ /* 0x000fe400078e0004 */
[----:B------:R-:W-:Y:S01]  /*8eb0*/  FMUL.FTZ R0, R180, UR6 ;  /* 0x00000006b4007c20 */ /* 0x000fe20008410000 */
[----:B------:R-:W-:Y:S01]  /*8ec0*/  FMNMX.FTZ R182, R166, R181, !PT ;  /* 0x000000b5a6b67209 */ /* 0x000fe20007810000 */
[----:B------:R-:W-:-:S03]  /*8ed0*/  FMUL.FTZ R180, R4, UR6 ;  /* 0x0000000604b47c20 */ /* 0x000fc60008410000 */
[----:B------:R-:W-:Y:S01]  /*8ee0*/  FMNMX.FTZ R181, R167, R182, !PT ;  /* 0x000000b6a7b57209 */ /* 0x000fe20007810000 */
[--C-:B------:R-:W-:Y:S01]  /*8ef0*/  FFMA.FTZ R182, R2, UR6, -R180.reuse ;  /* 0x0000000602b67c23 */ /* 0x100fe200080108b4 */
[--C-:B------:R-:W-:Y:S01]  /*8f00*/  FFMA.FTZ R196, R3, UR6, -R180.reuse ;  /* 0x0000000603c47c23 */ /* 0x100fe200080108b4 */
[----:B------:R-:W-:Y:S01]  /*8f10*/  MUFU.EX2 R0, R0 ;  /* 0x0000000000007308 */ /* 0x000fe20000000800 */
[----:B------:R-:W-:Y:S01]  /*8f20*/  FMNMX.FTZ R2, R170, R181, !PT ;  /* 0x000000b5aa027209 */ /* 0x000fe20007810000 */
[--C-:B------:R-:W-:Y:S01]  /*8f30*/  FFMA.FTZ R198, R155, UR6, -R180.reuse ;  /* 0x000000069bc67c23 */ /* 0x100fe200080108b4 */
[--C-:B------:R-:W-:Y:S01]  /*8f40*/  FFMA.FTZ R192, R192, UR6, -R180.reuse ;  /* 0x00000006c0c07c23 */ /* 0x100fe200080108b4 */
[--C-:B------:R-:W-:Y:S01]  /*8f50*/  FFMA.FTZ R155, R161, UR6, -R180.reuse ;  /* 0x00000006a19b7c23 */ /* 0x100fe200080108b4 */
        /* <DEDUP_REMOVED lines=12> */
[----:B-1----:R-:W-:Y:S01]  /*9020*/  FMNMX.FTZ R2, R176, R3, !PT ;  /* 0x00000003b0027209 */ /* 0x002fe20007810000 */
[----:B------:R-:W-:-:S03]  /*9030*/  FFMA.FTZ R165, R168, UR6, -R180 ;  /* 0x00000006a8a57c23 */ /* 0x000fc600080108b4 */
[----:B0-----:R-:W-:-:S03]  /*9040*/  FMNMX.FTZ R3, R177, R2, !PT ;  /* 0x00000002b1037209 */ /* 0x001fc60007810000 */
[----:B------:R-:W-:Y:S01]  /*9050*/  MUFU.EX2 R198, R198 ;  /* 0x000000c600c67308 */ /* 0x000fe20000000800 */
[----:B------:R-:W-:-:S04]  /*9060*/  FMNMX.FTZ R2, R178, R3, !PT ;  /* 0x00000003b2027209 */ /* 0x000fc80007810000 */
[----:B--2---:R-:W-:-:S03]  /*9070*/  FMNMX.FTZ R2, R179, R2, !PT ;  /* 0x00000002b3027209 */ /* 0x004fc60007810000 */
[----:B------:R-:W-:Y:S02]  /*9080*/  MUFU.EX2 R183, R183 ;  /* 0x000000b700b77308 */ /* 0x000fe40000000800 */
[----:B------:R-:W0:Y:S06]  /*9090*/  SHFL.BFLY PT, R3, R2, 0x2, 0x1f ;  /* 0x0c401f0002037f89 */ /* 0x000e2c00000e0000 */
[----:B------:R-:W-:Y:S08]  /*90a0*/  MUFU.EX2 R192, R192 ;  /* 0x000000c000c07308 */ /* 0x000ff00000000800 */
[----:B------:R-:W-:Y:S08]  /*90b0*/  MUFU.EX2 R155, R155 ;  /* 0x0000009b009b7308 */ /* 0x000ff00000000800 */
[----:B------:R-:W-:Y:S01]  /*90c0*/  MUFU.EX2 R194, R194 ;  /* 0x000000c200c27308 */ /* 0x000fe20000000800 */
[----:B0-----:R-:W-:-:S05]  /*90d0*/  FMNMX.FTZ R3, R2, R3, !PT ;  /* 0x0000000302037209 */ /* 0x001fca0007810000 */
[----:B------:R-:W0:Y:S02]  /*90e0*/  SHFL.BFLY PT, R2, R3, 0x1, 0x1f ;  /* 0x0c201f0003027f89 */ /* 0x000e2400000e0000 */
[----:B------:R-:W-:Y:S08]  /*90f0*/  MUFU.EX2 R157, R157 ;  /* 0x0000009d009d7308 */ /* 0x000ff00000000800 */
[----:B------:R-:W-:Y:S08]  /*9100*/  MUFU.EX2 R188, R188 ;  /* 0x000000bc00bc7308 */ /* 0x000ff00000000800 */
[----:B------:R-:W-:Y:S01]  /*9110*/  MUFU.EX2 R159, R159 ;  /* 0x0000009f009f7308 */ /* 0x000fe20000000800 */
[----:B0-----:R-:W-:-:S07]  /*9120*/  FMNMX.FTZ R3, R3, R2, !PT ;  /* 0x0000000203037209 */ /* 0x001fce0007810000 */
[----:B------:R-:W-:Y:S01]  /*9130*/  MUFU.EX2 R190, R190 ;  /* 0x000000be00be7308 */ /* 0x000fe20000000800 */
[----:B------:R-:W-:Y:S01]  /*9140*/  FADD.FTZ R2, -R3, R220 ;  /* 0x000000dc03027221 */ /* 0x000fe20000010100 */
[----:B------:R-:W-:-:S03]  /*9150*/  IMAD.MOV.U32 R220, RZ, RZ, R3 ;  /* 0x000000ffffdc7224 */ /* 0x000fc600078e0003 */
[----:B------:R-:W-:-:S03]  /*9160*/  FMUL.FTZ R2, R2, UR6 ;  /* 0x0000000602027c20 */ /* 0x000fc60008410000 */
[----:B------:R-:W-:Y:S08]  /*9170*/  MUFU.EX2 R161, R161 ;  /* 0x000000a100a17308 */ /* 0x000ff00000000800 */
[----:B------:R-:W-:Y:S08]  /*9180*/  MUFU.EX2 R2, R2 ;  /* 0x0000000200027308 */ /* 0x000ff00000000800 */
[----:B------:R-:W-:Y:S01]  /*9190*/  MUFU.EX2 R165, R165 ;  /* 0x000000a500a57308 */ /* 0x000fe20000000800 */
[----:B------:R-:W-:-:S02]  /*91a0*/  WARPGROUP.DEPBAR.LE gsb0, 0x0 ;  /* 0x00008000000079c5 */ /* 0x000fc40000010000 */
[--C-:B------:R-:W-:Y:S01]  /*91b0*/  FFMA.FTZ R186, R173, UR6, -R180.reuse ;  /* 0x00000006adba7c23 */ /* 0x100fe200080108b4 */
[----:B------:R-:W-:Y:S01]  /*91c0*/  FMUL.FTZ R173, R3, UR6 ;  /* 0x0000000603ad7c20 */ /* 0x000fe20008410000 */
[--C-:B------:R-:W-:Y:S01]  /*91d0*/  FFMA.FTZ R184, R169, UR6, -R180.reuse ;  /* 0x00000006a9b87c23 */ /* 0x100fe200080108b4 */
[----:B------:R-:W-:Y:S02]  /*91e0*/  FFMA.FTZ R169, R172, UR6, -R180 ;  /* 0x00000006aca97c23 */ /* 0x000fe400080108b4 */
[--C-:B------:R-:W-:Y:S01]  /*91f0*/  FFMA.FTZ R197, R153, UR6, -R173.reuse ;  /* 0x0000000699c57c23 */ /* 0x100fe200080108ad */
[----:B------:R-:W-:Y:S02]  /*9200*/  IMAD.U32 R153, RZ, RZ, UR37 ;  /* 0x00000025ff997e24 */ /* 0x000fe4000f8e00ff */
[--C-:B------:R-:W-:Y:S01]  /*9210*/  FFMA.FTZ R152, R152, UR6, -R173.reuse ;  /* 0x0000000698987c23 */ /* 0x100fe200080108ad */
[--C-:B------:R-:W-:Y:S01]  /*9220*/  FFMA.FTZ R199, R154, UR6, -R173.reuse ;  /* 0x000000069ac77c23 */ /* 0x100fe200080108ad */
[--C-:B------:R-:W-:Y:S01]  /*9230*/  FFMA.FTZ R154, R156, UR6, -R173.reuse ;  /* 0x000000069c9a7c23 */ /* 0x100fe200080108ad */
[----:B------:R-:W-:Y:S01]  /*9240*/  FFMA.FTZ R193, R162, UR6, -R173 ;  /* 0x00000006a2c17c23 */ /* 0x000fe200080108ad */
[----:B------:R-:W0:Y:S01]  /*9250*/  MUFU.EX2 R197, R197 ;  /* 0x000000c500c57308 */ /* 0x000e220000000800 */
[----:B------:R-:W-:Y:S01]  /*9260*/  @!P1 LEA R153, R153, UR38, 0x3 ;  /* 0x0000002699999c11 */ /* 0x000fe2000f8e18ff */
[----:B------:R-:W-:-:S02]  /*9270*/  IMAD.U32 R162, RZ, RZ, UR14 ;  /* 0x0000000effa27e24 */ /* 0x000fc4000f8e00ff */
[--C-:B------:R-:W-:Y:S01]  /*9280*/  FFMA.FTZ R156, R163, UR6, -R173.reuse ;  /* 0x00000006a39c7c23 */ /* 0x100fe200080108ad */
[--C-:B------:R-:W-:Y:S01]  /*9290*/  FFMA.FTZ R195, R166, UR6, -R173.reuse ;  /* 0x00000006a6c37c23 */ /* 0x100fe200080108ad */
[--C-:B------:R-:W-:Y:S01]  /*92a0*/  FFMA.FTZ R158, R167, UR6, -R173.reuse ;  /* 0x00000006a79e7c23 */ /* 0x100fe200080108ad */
[----:B------:R-:W-:Y:S02]  /*92b0*/  @!P1 VIADD R153, R153, 0x30840 ;  /* 0x0003084099999836 */ /* 0x000fe40000000000 */
[--C-:B------:R-:W-:Y:S01]  /*92c0*/  FFMA.FTZ R189, R170, UR6, -R173.reuse ;  /* 0x00000006aabd7c23 */ /* 0x100fe200080108ad */
[----:B------:R-:W1:Y:S01]  /*92d0*/  MUFU.EX2 R152, R152 ;  /* 0x0000009800987308 */ /* 0x000e620000000800 */
[----:B------:R-:W-:Y:S02]  /*92e0*/  @!P1 VIADD R162, R162, 0x30860 ;  /* 0x00030860a2a29836 */ /* 0x000fe40000000000 */
[----:B------:R-:W-:Y:S01]  /*92f0*/  FFMA.FTZ R160, R171, UR6, -R173 ;  /* 0x00000006aba07c23 */ /* 0x000fe200080108ad */
[----:B------:R-:W-:Y:S01]  /*9300*/  @!P1 PRMT R153, RZ, 0x654, R153 ;  /* 0x00000654ff999816 */ /* 0x000fe20000000099 */
[--C-:B------:R-:W-:Y:S01]  /*9310*/  FFMA.FTZ R191, R174, UR6, -R173.reuse ;  /* 0x00000006aebf7c23 */ /* 0x100fe200080108ad */
[--C-:B------:R-:W-:Y:S01]  /*9320*/  FFMA.FTZ R176, R176, UR6, -R173.reuse ;  /* 0x00000006b0b07c23 */ /* 0x100fe200080108ad */
[----:B------:R-:W-:Y:S01]  /*9330*/  FFMA.FTZ R177, R177, UR6, -R173 ;  /* 0x00000006b1b17c23 */ /* 0x000fe200080108ad */
[----:B------:R2:W-:Y:S01]  /*9340*/  @!P1 SYNCS.ARRIVE.TRANS64.RED.A1T0 RZ, [R153+URZ], RZ ;  /* 0x000000ff99ff99a7 */ /* 0x0005e2000810043f */
[----:B------:R-:W3:Y:S01]  /*9350*/  MUFU.EX2 R199, R199 ;  /* 0x000000c700c77308 */ /* 0x000ee20000000800 */
[----:B0-----:R-:W-:Y:S01]  /*9360*/  FFMA.FTZ R5, R2, R5, R197 ;  /* 0x0000000502057223 */ /* 0x001fe200000100c5 */
[----:B------:R-:W-:Y:S01]  /*9370*/  FFMA.FTZ R178, R178, UR6, -R173 ;  /* 0x00000006b2b27c23 */ /* 0x000fe200080108ad */
[----:B--2---:R-:W-:-:S05]  /*9380*/  FFMA.FTZ R153, R0, R16, R181 ;  /* 0x0000001000997223 */ /* 0x004fca00000100b5 */
[----:B------:R-:W0:Y:S01]  /*9390*/  MUFU.EX2 R154, R154 ;  /* 0x0000009a009a7308 */ /* 0x000e220000000800 */
[----:B------:R-:W-:Y:S01]  /*93a0*/  @!P1 PRMT R16, RZ, 0x654, R162 ;  /* 0x00000654ff109816 */ /* 0x000fe200000000a2 */
[----:B-1----:R-:W-:Y:S01]  /*93b0*/  FADD.FTZ R162, R152, R5 ;  /* 0x0000000598a27221 */ /* 0x002fe20000010000 */
[----:B------:R-:W-:Y:S01]  /*93c0*/  FADD.FTZ R153, R196, R153 ;  /* 0x00000099c4997221 */ /* 0x000fe20000010000 */
[----:B------:R-:W-:Y:S01]  /*93d0*/  F2FP.BF16.F32.PACK_AB R197, R152, R197 ;  /* 0x000000c598c5723e */ /* 0x000fe200000010ff */
[----:B------:R1:W-:Y:S01]  /*93e0*/  @!P1 SYNCS.ARRIVE.TRANS64.RED.A1T0 RZ, [R16+URZ], RZ ;  /* 0x000000ff10ff99a7 */ /* 0x0003e2000810043f */
[----:B------:R-:W-:Y:S01]  /*93f0*/  F2FP.BF16.F32.PACK_AB R196, R196, R181 ;  /* 0x000000b5c4c4723e */ /* 0x000fe200000010ff */
[----:B------:R-:W-:Y:S01]  /*9400*/  FADD.FTZ R164, R198, R153 ;  /* 0x00000099c6a47221 */ /* 0x000fe20000010000 */
[----:B------:R-:W2:Y:S01]  /*9410*/  MUFU.EX2 R193, R193 ;  /* 0x000000c100c17308 */ /* 0x000ea20000000800 */
[----:B---3--:R-:W-:Y:S01]  /*9420*/  FADD.FTZ R5, R199, R162 ;  /* 0x000000a2c7057221 */ /* 0x008fe20000010000 */
[C---:B------:R-:W-:Y:S01]  /*9430*/  F2FP.BF16.F32.PACK_AB R198, R183.reuse, R198 ;  /* 0x000000c6b7c6723e */ /* 0x040fe200000010ff */
[----:B------:R-:W-:Y:S01]  /*9440*/  FADD.FTZ R153, R183, R164 ;  /* 0x000000a4b7997221 */ /* 0x000fe20000010000 */
[--C-:B-1----:R-:W-:Y:S01]  /*9450*/  FFMA.FTZ R16, R175, UR6, -R173.reuse ;  /* 0x00000006af107c23 */ /* 0x102fe200080108ad */
[----:B------:R-:W-:-:S02]  /*9460*/  FFMA.FTZ R173, R179, UR6, -R173 ;  /* 0x00000006b3ad7c23 */ /* 0x000fc400080108ad */
[----:B------:R-:W-:Y:S01]  /*9470*/  FADD.FTZ R164, R192, R153 ;  /* 0x00000099c0a47221 */ /* 0x000fe20000010000 */
[----:B------:R-:W1:Y:S01]  /*9480*/  MUFU.EX2 R156, R156 ;  /* 0x0000009c009c7308 */ /* 0x000e620000000800 */
[C---:B0-----:R-:W-:Y:S01]  /*9490*/  FADD.FTZ R162, R154.reuse, R5 ;  /* 0x000000059aa27221 */ /* 0x041fe20000010000 */
[----:B------:R-:W-:Y:S01]  /*94a0*/  F2FP.BF16.F32.PACK_AB R199, R154, R199 ;  /* 0x000000c79ac7723e */ /* 0x000fe200000010ff */
[C---:B------:R-:W-:Y:S01]  /*94b0*/  FADD.FTZ R153, R155.reuse, R164 ;  /* 0x000000a49b997221 */ /* 0x040fe20000010000 */
[----:B------:R-:W-:-:S03]  /*94c0*/  F2FP.BF16.F32.PACK_AB R192, R155, R192 ;  /* 0x000000c09bc0723e */ /* 0x000fc600000010ff */
[----:B------:R-:W-:Y:S01]  /*94d0*/  FADD.FTZ R164, R194, R153 ;  /* 0x00000099c2a47221 */ /* 0x000fe20000010000 */
[----:B------:R-:W0:Y:S01]  /*94e0*/  MUFU.EX2 R195, R195 ;  /* 0x000000c300c37308 */ /* 0x000e220000000800 */
[----:B--2---:R-:W-:Y:S01]  /*94f0*/  FADD.FTZ R5, R193, R162 ;  /* 0x000000a2c1057221 */ /* 0x004fe20000010000 */
[C---:B------:R-:W-:Y:S01]  /*9500*/  F2FP.BF16.F32.PACK_AB R194, R157.reuse, R194 ;  /* 0x000000c29dc2723e */ /* 0x040fe200000010ff */
[----:B------:R-:W-:-:S04]  /*9510*/  FADD.FTZ R153, R157, R164 ;  /* 0x000000a49d997221 */ /* 0x000fc80000010000 */
[----:B------:R-:W-:Y:S01]  /*9520*/  FADD.FTZ R154, R188, R153 ;  /* 0x00000099bc9a7221 */ /* 0x000fe20000010000 */
[----:B------:R-:W2:Y:S01]  /*9530*/  MUFU.EX2 R158, R158 ;  /* 0x0000009e009e7308 */ /* 0x000ea20000000800 */
[C---:B-1----:R-:W-:Y:S01]  /*9540*/  FADD.FTZ R162, R156.reuse, R5 ;  /* 0x000000059ca27221 */ /* 0x042fe20000010000 */
[----:B------:R-:W-:Y:S01]  /*9550*/  F2FP.BF16.F32.PACK_AB R193, R156, R193 ;  /* 0x000000c19cc1723e */ /* 0x000fe200000010ff */
[C---:B------:R-:W-:Y:S01]  /*9560*/  FADD.FTZ R153, R159.reuse, R154 ;  /* 0x0000009a9f997221 */ /* 0x040fe20000010000 */
[----:B------:R-:W-:-:S03]  /*9570*/  F2FP.BF16.F32.PACK_AB R188, R159, R188 ;  /* 0x000000bc9fbc723e */ /* 0x000fc600000010ff */
[----:B------:R-:W-:Y:S01]  /*9580*/  FADD.FTZ R154, R190, R153 ;  /* 0x00000099be9a7221 */ /* 0x000fe20000010000 */
[----:B------:R-:W1:Y:S01]  /*9590*/  MUFU.EX2 R189, R189 ;  /* 0x000000bd00bd7308 */ /* 0x000e620000000800 */
[----:B0-----:R-:W-:Y:S01]  /*95a0*/  FADD.FTZ R5, R195, R162 ;  /* 0x000000a2c3057221 */ /* 0x001fe20000010000 */
[C---:B------:R-:W-:Y:S01]  /*95b0*/  F2FP.BF16.F32.PACK_AB R190, R161.reuse, R190 ;  /* 0x000000bea1be723e */ /* 0x040fe200000010ff */
[----:B------:R-:W-:-:S05]  /*95c0*/  FADD.FTZ R153, R161, R154 ;  /* 0x0000009aa1997221 */ /* 0x000fca0000010000 */
[----:B------:R-:W0:Y:S01]  /*95d0*/  MUFU.EX2 R160, R160 ;  /* 0x000000a000a07308 */ /* 0x000e220000000800 */
[C---:B--2---:R-:W-:Y:S01]  /*95e0*/  FADD.FTZ R152, R158.reuse, R5 ;  /* 0x000000059e987221 */ /* 0x044fe20000010000 */
[----:B------:R-:W-:-:S06]  /*95f0*/  F2FP.BF16.F32.PACK_AB R195, R158, R195 ;  /* 0x000000c39ec3723e */ /* 0x000fcc00000010ff */
[----:B------:R-:W2:Y:S01]  /*9600*/  MUFU.EX2 R191, R191 ;  /* 0x000000bf00bf7308 */ /* 0x000ea20000000800 */
[----:B-1----:R-:W-:-:S07]  /*9610*/  FADD.FTZ R5, R189, R152 ;  /* 0x00000098bd057221 */ /* 0x002fce0000010000 */
[----:B------:R-:W1:Y:S01]  /*9620*/  MUFU.EX2 R16, R16 ;  /* 0x0000001000107308 */ /* 0x000e620000000800 */
[C---:B0-----:R-:W-:Y:S01]  /*9630*/  FADD.FTZ R152, R160.reuse, R5 ;  /* 0x00000005a0987221 */ /* 0x041fe20000010000 */
[----:B------:R-:W-:-:S06]  /*9640*/  F2FP.BF16.F32.PACK_AB R189, R160, R189 ;  /* 0x000000bda0bd723e */ /* 0x000fcc00000010ff */
[----:B------:R-:W0:Y:S01]  /*9650*/  MUFU.EX2 R184, R184 ;  /* 0x000000b800b87308 */ /* 0x000e220000000800 */
[----:B--2---:R-:W-:-:S07]  /*9660*/  FADD.FTZ R5, R191, R152 ;  /* 0x00000098bf057221 */ /* 0x004fce0000010000 */
[----:B------:R-:W2:Y:S01]  /*9670*/  MUFU.EX2 R176, R176 ;  /* 0x000000b000b07308 */ /* 0x000ea20000000800 */
[C---:B-1----:R-:W-:Y:S01]  /*9680*/  FADD.FTZ R5, R16.reuse, R5 ;  /* 0x0000000510057221 */ /* 0x042fe20000010000 */
[----:B------:R-:W-:-:S06]  /*9690*/  F2FP.BF16.F32.PACK_AB R191, R16, R191 ;  /* 0x000000bf10bf723e */ /* 0x000fcc00000010ff */
[----:B------:R-:W1:Y:S01]  /*96a0*/  MUFU.EX2 R177, R177 ;  /* 0x000000b100b17308 */ /* 0x000e620000000800 */
[----:B0-----:R-:W-:Y:S01]  /*96b0*/  FADD.FTZ R152, R184, R153 ;  /* 0x00000099b8987221 */ /* 0x001fe20000010000 */
[----:B------:R-:W-:-:S03]  /*96c0*/  F2FP.BF16.F32.PACK_AB R184, R165, R184 ;  /* 0x000000b8a5b8723e */ /* 0x000fc600000010ff */
[----:B------:R-:W-:-:S03]  /*96d0*/  FADD.FTZ R153, R165, R152 ;  /* 0x00000098a5997221 */ /* 0x000fc60000010000 */
[----:B------:R-:W0:Y:S01]  /*96e0*/  MUFU.EX2 R186, R186 ;  /* 0x000000ba00ba7308 */ /* 0x000e220000000800 */
[----:B--2---:R-:W-:-:S07]  /*96f0*/  FADD.FTZ R5, R176, R5 ;  /* 0x00000005b0057221 */ /* 0x004fce0000010000 */
[----:B------:R-:W2:Y:S01]  /*9700*/  MUFU.EX2 R178, R178 ;  /* 0x000000b200b27308 */ /* 0x000ea20000000800 */
[C---:B-1----:R-:W-:Y:S01]  /*9710*/  FADD.FTZ R5, R177.reuse, R5 ;  /* 0x00000005b1057221 */ /* 0x042fe20000010000 */
[----:B------:R-:W-:-:S06]  /*9720*/  F2FP.BF16.F32.PACK_AB R185, R177, R176 ;  /* 0x000000b0b1b9723e */ /* 0x000fcc00000010ff */
[----:B------:R-:W1:Y:S01]  /*9730*/  MUFU.EX2 R169, R169 ;  /* 0x000000a900a97308 */ /* 0x000e620000000800 */
[----:B0-----:R-:W-:-:S07]  /*9740*/  FADD.FTZ R16, R186, R153 ;  /* 0x00000099ba107221 */ /* 0x001fce0000010000 */
[----:B------:R-:W0:Y:S01]  /*9750*/  MUFU.EX2 R173, R173 ;  /* 0x000000ad00ad7308 */ /* 0x000e220000000800 */
[----:B--2---:R-:W-:Y:S01]  /*9760*/  FADD.FTZ R5, R178, R5 ;  /* 0x00000005b2057221 */ /* 0x004fe20000010000 */
[C---:B-1----:R-:W-:Y:S01]  /*9770*/  FADD.FTZ R16, R169.reuse, R16 ;  /* 0x00000010a9107221 */ /* 0x042fe20000010000 */
[----:B------:R-:W-:Y:S02]  /*9780*/  F2FP.BF16.F32.PACK_AB R186, R169, R186 ;  /* 0x000000baa9ba723e */ /* 0x000fe400000010ff */
[C---:B0-----:R-:W-:Y:S01]  /*9790*/  FADD.FTZ R5, R173.reuse, R5 ;  /* 0x00000005ad057221 */ /* 0x041fe20000010000 */
[----:B------:R-:W-:Y:S01]  /*97a0*/  F2FP.BF16.F32.PACK_AB R187, R173, R178 ;  /* 0x000000b2adbb723e */ /* 0x000fe200000010ff */
[----:B------:R-:W-:Y:S06]  /*97b0*/  @P2 BRA `(.L_x_1212) ;  /* 0xffffffdc00e02947 */ /* 0x000fec000383ffff */
.L_x_1203:
[----:B------:R-:W-:-:S13]  /*97c0*/  R2UR UR4, R23 ;  /* 0x00000000170472ca */ /* 0x000fda00000e0000 */
[----:B------:R-:W-:-:S13]  /*97d0*/  ISETP.GE.AND P2, PT, R20, UR4, PT ;  /* 0x0000000414007c0c */ /* 0x000fda000bf46270 */
[----:B------:R-:W-:Y:S05]  /*97e0*/  @!P2 BRA `(.L_x_1213) ;  /* 0x0000002800f0a947 */ /* 0x000fea0003800000 */
[----:B------:R-:W-:Y:S01]  /*97f0*/  IMAD.MOV.U32 R207, RZ, RZ, R3 ;  /* 0x000000ffffcf7224 */ /* 0x000fe200078e0003 */
[----:B------:R-:W-:Y:S01]  /*9800*/  UMOV UR7, UR36 ;  /* 0x0000002400077c82 */ /* 0x000fe20008000000 */
[----:B------:R-:W-:Y:S01]  /*9810*/  IMAD.MOV.U32 R21, RZ, RZ, R4 ;  /* 0x000000ffff157224 */ /* 0x000fe200078e0004 */
[----:B------:R-:W-:Y:S01]  /*9820*/  UMOV UR4, UR37 ;  /* 0x0000002500047c82 */ /* 0x000fe20008000000 */
[----:B------:R-:W-:Y:S01]  /*9830*/  ULDC UR39, c[0x0][0x9e4] ;  /* 0x0002790000277ab9 */ /* 0x000fe20000000800 */
[----:B------:R-:W-:Y:S01]  /*9840*/  ULDC UR50, c[0x0][0x288] ;  /* 0x0000a20000327ab9 */ /* 0x000fe20000000800 */
[----:B------:R-:W-:Y:S01]  /*9850*/  ULDC UR5, c[0x0][0x9d8] ;  /* 0x0002760000057ab9 */ /* 0x000fe20000000800 */
[----:B------:R-:W-:Y:S01]  /*9860*/  ULDC UR51, c[0x0][0x988] ;  /* 0x0002620000337ab9 */ /* 0x000fe20000000800 */
[----:B------:R-:W-:-:S05]  /*9870*/  ULDC UR55, c[0x0][0x9e0] ;  /* 0x0002780000377ab9 */ /* 0x000fca0000000800 */
.L_x_1230:
[----:B------:R-:W-:-:S04]  /*9880*/  UIADD3 UR37, UR4, 0x1, URZ ;  /* 0x0000000104257890 */ /* 0x000fc8000fffe03f */
[----:B------:R-:W-:-:S04]  /*9890*/  UISETP.NE.AND UP0, UPT, UR37, 0x2, UPT ;  /* 0x000000022500788c */ /* 0x000fc8000bf05270 */
[----:B------:R-:W-:Y:S02]  /*98a0*/  USEL UR36, URZ, 0x1, UP0 ;  /* 0x000000013f247887 */ /* 0x000fe40008000000 */
[----:B------:R-:W-:Y:S02]  /*98b0*/  USEL UR37, UR37, URZ, UP0 ;  /* 0x0000003f25257287 */ /* 0x000fe40008000000 */
[----:B------:R-:W-:Y:S01]  /*98c0*/  ULOP3.LUT UR36, UR7, UR36, URZ, 0x3c, !UPT ;  /* 0x0000002407247292 */ /* 0x000fe2000f8e3c3f */
[----:B------:R-:W-:Y:S11]  /*98d0*/  @!P0 BRA `(.L_x_1214) ;  /* 0x0000000000048947 */ /* 0x000ff60003800000 */
[----:B------:R-:W-:Y:S01]  /*98e0*/  BPT.TRAP 0x1 ;  /* 0x000000040000795c */ /* 0x000fe20000300000 */
.L_x_1214:
[----:B------:R-:W-:Y:S01]  /*98f0*/  ULEA UR6, UR37, UR38, 0x3 ;  /* 0x0000002625067291 */ /* 0x000fe2000f8e183f */
[----:B------:R-:W-:-:S05]  /*9900*/  IMAD.U32 R3, RZ, RZ, UR36 ;  /* 0x00000024ff037e24 */ /* 0x000fca000f8e00ff */
[----:B------:R-:W-:-:S04]  /*9910*/  SHF.L.U32 R3, R3, 0x1f, RZ ;  /* 0x0000001f03037819 */ /* 0x000fc800000006ff */
[----:B------:R0:W1:Y:S01]  /*9920*/  SYNCS.PHASECHK.TRANS64.TRYWAIT P2, [UR6+0x30830], R3 ;  /* 0x03083003ff0075a7 */ /* 0x0000620008040146 */
[----:B------:R-:W-:Y:S05]  /*9930*/  @!P0 BRA `(.L_x_1215) ;  /* 0x0000000000048947 */ /* 0x000fea0003800000 */
[----:B------:R-:W-:Y:S01]  /*9940*/  BPT.TRAP 0x1 ;  /* 0x000000040000795c */ /* 0x000fe20000300000 */
.L_x_1215:
[----:B-1----:R-:W-:Y:S05]  /*9950*/  @P2 BRA `(.L_x_1216) ;  /* 0x0000000000082947 */ /* 0x002fea0003800000 */
[----:B------:R-:W1:Y:S02]  /*9960*/  SYNCS.PHASECHK.TRANS64.TRYWAIT P2, [UR6+0x30830], R3 ;  /* 0x03083003ff0075a7 */ /* 0x000e640008040146 */
[----:B-1----:R-:W-:Y:S05]  /*9970*/  @!P2 BRA `(.L_x_1217) ;  /* 0x000000c400b0a947 */ /* 0x002fea0003800000 */
.L_x_1216:
        /* <DEDUP_REMOVED lines=228> */
.L_x_1218:
[----:B------:R-:W-:Y:S01]  /*a7c0*/  ULEA UR10, UR4, UR38, 0x3 ;  /* 0x00000026040a7291 */ /* 0x000fe2000f8e183f */
[----:B------:R-:W-:-:S05]  /*a7d0*/  IMAD.U32 R0, RZ, RZ, UR7 ;  /* 0x00000007ff007e24 */ /* 0x000fca000f8e00ff */
[----:B------:R-:W-:-:S04]  /*a7e0*/  SHF.L.U32 R0, R0, 0x1f, RZ ;  /* 0x0000001f00007819 */ /* 0x000fc800000006ff */
[----:B------:R2:W3:Y:S01]  /*a7f0*/  SYNCS.PHASECHK.TRANS64.TRYWAIT P2, [UR10+0x30850], R0 ;  /* 0x03085000ff0075a7 */ /* 0x0004e2000804014a */
[----:B------:R-:W-:Y:S05]  /*a800*/  @!P0 BRA `(.L_x_1219) ;  /* 0x0000000000048947 */ /* 0x000fea0003800000 */
[----:B------:R-:W-:Y:S01]  /*a810*/  BPT.TRAP 0x1 ;  /* 0x000000040000795c */ /* 0x000fe20000300000 */
.L_x_1219:
[----:B---3--:R-:W-:Y:S05]  /*a820*/  @P2 BRA `(.L_x_1220) ;  /* 0x0000000000082947 */ /* 0x008fea0003800000 */
[----:B------:R-:W3:Y:S02]  /*a830*/  SYNCS.PHASECHK.TRANS64.TRYWAIT P2, [UR10+0x30850], R0 ;  /* 0x03085000ff0075a7 */ /* 0x000ee4000804014a */
[----:B---3--:R-:W-:Y:S05]  /*a840*/  @!P2 BRA `(.L_x_1221) ;  /* 0x000000b80014a947 */ /* 0x008fea0003800000 */
.L_x_1220:
[----:B------:R-:W-:Y:S01]  /*a850*/  UIADD3 UR6, UR38, 0x400, URZ ;  /* 0x0000040026067890 */ /* 0x000fe2000fffe03f */
[----:B------:R-:W-:Y:S01]  /*a860*/  WARPGROUP.ARRIVE ;  /* 0x00000000000079c5 */ /* 0x000fe20000000000 */
[----:B------:R-:W-:Y:S01]  /*a870*/  UMOV UR7, 0x40000040 ;  /* 0x4000004000077882 */ /* 0x000fe20000000000 */
[----:B01----:R-:W0:Y:S01]  /*a880*/  @P5 LDC R3, c[0x0][0x44c] ;  /* 0x00011300ff035b82 */ /* 0x003e220000000800 */
[----:B------:R-:W-:Y:S01]  /*a890*/  USHF.R.U32.HI UR6, URZ, 0x4, UR6 ;  /* 0x000000043f067899 */ /* 0x000fe20008011606 */
[----:B--2---:R-:W-:Y:S01]  /*a8a0*/  FMUL.FTZ R0, R154, UR5 ;  /* 0x000000059a007c20 */ /* 0x004fe20008410000 */
[----:B------:R-:W-:Y:S01]  /*a8b0*/  FMUL.FTZ R154, R162, UR5 ;  /* 0x00000005a29a7c20 */ /* 0x000fe20008410000 */
[----:B------:R-:W-:Y:S01]  /*a8c0*/  FMUL.FTZ R162, R179, UR5 ;  /* 0x00000005b3a27c20 */ /* 0x000fe20008410000 */
[----:B------:R-:W-:Y:S01]  /*a8d0*/  ULOP3.LUT UR6, UR6, 0x3fff, URZ, 0xc0, !UPT ;  /* 0x00003fff06067892 */ /* 0x000fe2000f8ec03f */
[----:B------:R-:W-:Y:S02]  /*a8e0*/  IMAD.SHL.U32 R179, R20, 0x40, RZ ;  /* 0x0000004014b37824 */ /* 0x000fe400078e00ff */
[----:B------:R-:W-:Y:S01]  /*a8f0*/  FMUL.FTZ R4, R155, UR5 ;  /* 0x000000059b047c20 */ /* 0x000fe20008410000 */
[----:B------:R-:W1:Y:S01]  /*a900*/  @P5 LDC R2, c[0x0][0x450] ;  /* 0x00011400ff025b82 */ /* 0x000e620000000800 */
[----:B------:R-:W-:Y:S01]  /*a910*/  ULOP3.LUT UR6, UR6, 0x2000000, URZ, 0xfc, !UPT ;  /* 0x0200000006067892 */ /* 0x000fe2000f8efc3f */
[----:B------:R-:W-:Y:S01]  /*a920*/  FMUL.FTZ R155, R163, UR5 ;  /* 0x00000005a39b7c20 */ /* 0x000fe20008410000 */
[----:B------:R-:W-:Y:S01]  /*a930*/  FMUL.FTZ R163, R178, UR5 ;  /* 0x00000005b2a37c20 */ /* 0x000fe20008410000 */
[----:B------:R-:W-:Y:S01]  /*a940*/  FMUL.FTZ R178, R181, UR5 ;  /* 0x00000005b5b27c20 */ /* 0x000fe20008410000 */
[----:B------:R-:W-:Y:S01]  /*a950*/  ULEA UR4, UR4, UR6, 0xb ;  /* 0x0000000604047291 */ /* 0x000fe2000f8e583f */
[----:B------:R-:W2:Y:S06]  /*a960*/  MUFU.TANH R0, R0 ;  /* 0x0000000000007308 */ /* 0x000eac0000002400 */
[----:B------:R-:W-:-:S02]  /*a970*/  UMOV UR6, UR4 ;  /* 0x0000000400067c82 */ /* 0x000fc40008000000 */
[----:B------:R-:W-:Y:S01]  /*a980*/  HGMMA.64x256x16.F32.BF16 R24, R196, gdesc[UR4].tnspB, R24, gsb0 ;  /* 0x43e00004c4187df0 */ /* 0x000fe20008001818 */
[----:B------:R-:W-:Y:S01]  /*a990*/  UIADD3 UR6, UR4, 0x80, URZ ;  /* 0x0000008004067890 */ /* 0x000fe2000fffe03f */
[----:B------:R-:W3:Y:S01]  /*a9a0*/  MUFU.TANH R4, R4 ;  /* 0x0000000400047308 */ /* 0x000ee20000002400 */
[----:B------:R-:W-:-:S07]  /*a9b0*/  UMOV UR7, 0x40000040 ;  /* 0x4000004000077882 */ /* 0x000fce0000000000 */
[----:B------:R-:W4:Y:S08]  /*a9c0*/  MUFU.TANH R154, R154 ;  /* 0x0000009a009a7308 */ /* 0x000f300000002400 */
[----:B------:R-:W0:Y:S08]  /*a9d0*/  MUFU.TANH R155, R155 ;  /* 0x0000009b009b7308 */ /* 0x000e300000002400 */
[----:B------:R-:W0:Y:S08]  /*a9e0*/  MUFU.TANH R163, R163 ;  /* 0x000000a300a37308 */ /* 0x000e300000002400 */
[----:B------:R-:W1:Y:S08]  /*a9f0*/  MUFU.TANH R162, R162 ;  /* 0x000000a200a27308 */ /* 0x000e700000002400 */
[----:B------:R-:W2:Y:S01]  /*aa00*/  MUFU.TANH R178, R178 ;  /* 0x000000b200b27308 */ /* 0x000ea20000002400 */
[----:B------:R-:W-:-:S02]  /*aa10*/  WARPGROUP.DEPBAR.LE gsb0, 0x0 ;  /* 0x00008000000079c5 */ /* 0x000fc40000010000 */
[----:B------:R-:W-:Y:S01]  /*aa20*/  WARPGROUP.ARRIVE ;  /* 0x00000000000079c5 */ /* 0x000fe20000000000 */
[----:B------:R-:W-:-:S04]  /*aa30*/  VIADD R196, R22, UR61 ;  /* 0x0000003d16c47c36 */ /* 0x000fc80008000000 */
[----:B0-----:R-:W-:Y:S01]  /*aa40*/  @P5 IMAD.HI.U32 R3, R196, R3, RZ ;  /* 0x00000003c4035227 */ /* 0x001fe200078e00ff */
[----:B------:R-:W-:Y:S01]  /*aa50*/  HGMMA.64x256x16.F32.BF16 R24, R192, gdesc[UR4].tnspB, R24, gsb0 ;  /* 0x43e00004c0187df0 */ /* 0x000fe20008001818 */
[----:B------:R-:W-:Y:S01]  /*aa60*/  UIADD3 UR6, UR4, 0x100, URZ ;  /* 0x0000010004067890 */ /* 0x000fe2000fffe03f */
[----:B------:R-:W-:Y:S02]  /*aa70*/  UMOV UR7, 0x40000040 ;  /* 0x4000004000077882 */ /* 0x000fe40000000000 */
[----:B-1----:R-:W-:Y:S01]  /*aa80*/  @P5 SHF.R.U32.HI R196, RZ, R2, R3 ;  /* 0x00000002ffc45219 */ /* 0x002fe20000011603 */
[----:B------:R-:W-:Y:S02]  /*aa90*/  WARPGROUP.DEPBAR.LE gsb0, 0x0 ;  /* 0x00008000000079c5 */ /* 0x000fe40000010000 */
[----:B------:R-:W-:Y:S01]  /*aaa0*/  WARPGROUP.ARRIVE ;  /* 0x00000000000079c5 */ /* 0x000fe20000000000 */
[----:B------:R-:W-:Y:S01]  /*aab0*/  FMUL.FTZ R192, R168, UR5 ;  /* 0x00000005a8c07c20 */ /* 0x000fe20008410000 */
[----:B------:R-:W-:Y:S01]  /*aac0*/  FMUL.FTZ R193, R169, UR5 ;  /* 0x00000005a9c17c20 */ /* 0x000fe20008410000 */
[----:B------:R-:W0:Y:S01]  /*aad0*/  SHFL.IDX PT, R168, R196, RZ, 0x1c1f ;  /* 0x001c1fffc4a87589 */ /* 0x000e2200000e0000 */
[----:B------:R-:W-:Y:S01]  /*aae0*/  FMUL.FTZ R194, R172, UR5 ;  /* 0x00000005acc27c20 */ /* 0x000fe20008410000 */
[----:B------:R-:W-:-:S15]  /*aaf0*/  FMUL.FTZ R195, R173, UR5 ;  /* 0x00000005adc37c20 */ /* 0x000fde0008410000 */
[----:B------:R-:W-:-:S01]  /*ab00*/  NOP ;  /* 0x0000000000007918 */ /* 0x000fc20000000000 */
[----:B------:R-:W-:Y:S01]  /*ab10*/  HGMMA.64x256x16.F32.BF16 R24, R188, gdesc[UR4].tnspB, R24, gsb0 ;  /* 0x43e00004bc187df0 */ /* 0x000fe20008001818 */
[----:B------:R-:W-:Y:S01]  /*ab20*/  UIADD3 UR6, UR4, 0x180, URZ ;  /* 0x0000018004067890 */ /* 0x000fe2000fffe03f */
[----:B------:R-:W1:Y:S01]  /*ab30*/  MUFU.TANH R192, R192 ;  /* 0x000000c000c07308 */ /* 0x000e620000002400 */
[----:B------:R-:W-:-:S07]  /*ab40*/  UMOV UR7, 0x40000040 ;  /* 0x4000004000077882 */ /* 0x000fce0000000000 */
[----:B------:R-:W0:Y:S08]  /*ab50*/  MUFU.TANH R193, R193 ;  /* 0x000000c100c17308 */ /* 0x000e300000002400 */
[----:B------:R-:W0:Y:S08]  /*ab60*/  MUFU.TANH R194, R194 ;  /* 0x000000c200c27308 */ /* 0x000e300000002400 */
[----:B------:R-:W0:Y:S01]  /*ab70*/  MUFU.TANH R195, R195 ;  /* 0x000000c300c37308 */ /* 0x000e220000002400 */
[----:B------:R-:W-:-:S02]  /*ab80*/  WARPGROUP.DEPBAR.LE gsb0, 0x0 ;  /* 0x00008000000079c5 */ /* 0x000fc40000010000 */
[----:B------:R-:W-:Y:S01]  /*ab90*/  WARPGROUP.ARRIVE ;  /* 0x00000000000079c5 */ /* 0x000fe20000000000 */
[----:B------:R-:W-:Y:S01]  /*aba0*/  FMUL.FTZ R191, R156, UR5 ;  /* 0x000000059cbf7c20 */ /* 0x000fe20008410000 */
[----:B------:R-:W-:Y:S01]  /*abb0*/  FMUL.FTZ R156, R166, UR5 ;  /* 0x00000005a69c7c20 */ /* 0x000fe20008410000 */
[----:B------:R-:W-:Y:S01]  /*abc0*/  IADD3 R166, -R179, 0x1, RZ ;  /* 0x00000001b3a67810 */ /* 0x000fe20007ffe1ff */
[----:B------:R-:W-:Y:S01]  /*abd0*/  FMUL.FTZ R189, R152, UR5 ;  /* 0x0000000598bd7c20 */ /* 0x000fe20008410000 */
[----:B------:R-:W-:Y:S01]  /*abe0*/  FMUL.FTZ R188, R153, UR5 ;  /* 0x0000000599bc7c20 */ /* 0x000fe20008410000 */
[----:B------:R-:W-:Y:S01]  /*abf0*/  HGMMA.64x256x16.F32.BF16 R24, R184, gdesc[UR4].tnspB, R24, gsb0 ;  /* 0x43e00004b8187df0 */ /* 0x000fe20008001818 */
[----:B------:R-:W-:Y:S01]  /*ac00*/  FMUL.FTZ R190, R157, UR5 ;  /* 0x000000059dbe7c20 */ /* 0x000fe20008410000 */
[----:B------:R-:W-:Y:S01]  /*ac10*/  FMUL.FTZ R152, R158, UR5 ;  /* 0x000000059e987c20 */ /* 0x000fe20008410000 */
[----:B------:R-:W-:Y:S01]  /*ac20*/  FMUL.FTZ R153, R159, UR5 ;  /* 0x000000059f997c20 */ /* 0x000fe20008410000 */
[----:B------:R-:W-:Y:S01]  /*ac30*/  FMUL.FTZ R157, R167, UR5 ;  /* 0x00000005a79d7c20 */ /* 0x000fe20008410000 */
[----:B------:R-:W-:Y:S01]  /*ac40*/  FMUL.FTZ R158, R170, UR5 ;  /* 0x00000005aa9e7c20 */ /* 0x000fe20008410000 */
[----:B------:R-:W-:Y:S01]  /*ac50*/  FMUL.FTZ R159, R171, UR5 ;  /* 0x00000005ab9f7c20 */ /* 0x000fe20008410000 */
[----:B------:R-:W-:Y:S01]  /*ac60*/  IMAD R3, R17, -0x2, R166 ;  /* 0xfffffffe11037824 */ /* 0x000fe200078e02a6 */
        /* <DEDUP_REMOVED lines=10> */
[----:B------:R-:W-:-:S02]  /*ad10*/  WARPGROUP.DEPBAR.LE gsb0, 0x0 ;  /* 0x00008000000079c5 */ /* 0x000fc40000010000 */
[----:B------:R-:W-:Y:S01]  /*ad20*/  FMUL.FTZ R185, R161, UR5 ;  /* 0x00000005a1b97c20 */ /* 0x000fe20008410000 */
[----:B------:R-:W-:Y:S01]  /*ad30*/  FMUL.FTZ R161, R175, UR5 ;  /* 0x00000005afa17c20 */ /* 0x000fe20008410000 */
[----:B------:R-:W-:Y:S01]  /*ad40*/  FMUL.FTZ R175, R176, UR5 ;  /* 0x00000005b0af7c20 */ /* 0x000fe20008410000 */
[----:B------:R-:W-:Y:S01]  /*ad50*/  FMUL.FTZ R176, R177, UR5 ;  /* 0x00000005b1b07c20 */ /* 0x000fe20008410000 */
[----:B------:R-:W-:Y:S01]  /*ad60*/  FMUL.FTZ R177, R180, UR5 ;  /* 0x00000005b4b17c20 */ /* 0x000fe20008410000 */
[----:B------:R-:W-:Y:S01]  /*ad70*/  FMUL.FTZ R186, R164, UR5 ;  /* 0x00000005a4ba7c20 */ /* 0x000fe20008410000 */
[----:B------:R-:W5:Y:S01]  /*ad80*/  LDC R180, c[0x0][0x2f0] ;  /* 0x0000bc00ffb47b82 */ /* 0x000f620000000800 */
[----:B------:R-:W-:Y:S02]  /*ad90*/  IMAD.U32 R164, RZ, RZ, UR37 ;  /* 0x00000025ffa47e24 */ /* 0x000fe4000f8e00ff */
[----:B------:R-:W-:Y:S01]  /*ada0*/  FMUL.FTZ R184, R160, UR5 ;  /* 0x00000005a0b87c20 */ /* 0x000fe20008410000 */
[----:B------:R-:W-:Y:S01]  /*adb0*/  FMUL.FTZ R187, R165, UR5 ;  /* 0x00000005a5bb7c20 */ /* 0x000fe20008410000 */
[----:B------:R-:W-:Y:S01]  /*adc0*/  FMUL.FTZ R160, R174, UR5 ;  /* 0x00000005aea07c20 */ /* 0x000fe20008410000 */
[----:B------:R-:W-:Y:S01]  /*add0*/  FMUL.FTZ R165, R183, UR5 ;  /* 0x00000005b7a57c20 */ /* 0x000fe20008410000 */
[----:B------:R-:W-:Y:S01]  /*ade0*/  @!P1 LEA R2, R164, UR38, 0x3 ;  /* 0x00000026a4029c11 */ /* 0x000fe2000f8e18ff */
[----:B------:R-:W-:Y:S01]  /*adf0*/  FMUL.FTZ R164, R182, UR5 ;  /* 0x00000005b6a47c20 */ /* 0x000fe20008410000 */
[----:B------:R-:W0:Y:S03]  /*ae00*/  MUFU.TANH R184, R184 ;  /* 0x000000b800b87308 */ /* 0x000e260000002400 */
[----:B------:R-:W-:-:S05]  /*ae10*/  @!P1 VIADD R2, R2, 0x30840 ;  /* 0x0003084002029836 */ /* 0x000fca0000000000 */
[----:B------:R-:W0:Y:S01]  /*ae20*/  MUFU.TANH R185, R185 ;  /* 0x000000b900b97308 */ /* 0x000e220000002400 */
[----:B------:R-:W-:-:S04]  /*ae30*/  @!P1 PRMT R2, RZ, 0x654, R2 ;  /* 0x00000654ff029816 */ /* 0x000fc80000000002 */
[----:B------:R0:W-:Y:S03]  /*ae40*/  @!P1 SYNCS.ARRIVE.TRANS64.RED.A1T0 RZ, [R2+URZ], RZ ;  /* 0x000000ff02ff99a7 */ /* 0x0001e6000810043f */
[----:B------:R-:W0:Y:S01]  /*ae50*/  MUFU.TANH R186, R186 ;  /* 0x000000ba00ba7308 */ /* 0x000e220000002400 */
[----:B-----5:R-:W-:-:S04]  /*ae60*/  IMAD R3, R180, UR60, R3 ;  /* 0x0000003cb4037c24 */ /* 0x020fc8000f8e0203 */
[----:B------:R-:W-:-:S03]  /*ae70*/  VIADD R3, R3, -UR50 ;  /* 0x8000003203037c36 */ /* 0x000fc60008000000 */
[----:B------:R-:W1:Y:S01]  /*ae80*/  MUFU.TANH R187, R187 ;  /* 0x000000bb00bb7308 */ /* 0x000e620000002400 */
[C---:B------:R-:W-:Y:S02]  /*ae90*/  VIADD R183, R3.reuse, UR55 ;  /* 0x0000003703b77c36 */ /* 0x040fe40008000000 */
[----:B------:R-:W-:Y:S02]  /*aea0*/  VIADD R197, R3, UR54 ;  /* 0x0000003603c57c36 */ /* 0x000fe40008000000 */
[--C-:B0-----:R-:W-:Y:S02]  /*aeb0*/  IMAD.IADD R181, R183, 0x1, R168.reuse ;  /* 0x00000001b7b57824 */ /* 0x101fe400078e02a8 */
[----:B------:R-:W-:Y:S01]  /*aec0*/  IMAD.IADD R182, R197, 0x1, R168 ;  /* 0x00000001c5b67824 */ /* 0x000fe200078e02a8 */
[----:B------:R-:W0:Y:S08]  /*aed0*/  MUFU.TANH R160, R160 ;  /* 0x000000a000a07308 */ /* 0x000e300000002400 */
[----:B------:R-:W0:Y:S08]  /*aee0*/  MUFU.TANH R161, R161 ;  /* 0x000000a100a17308 */ /* 0x000e300000002400 */
[----:B------:R-:W0:Y:S08]  /*aef0*/  MUFU.TANH R175, R175 ;  /* 0x000000af00af7308 */ /* 0x000e300000002400 */
[----:B------:R-:W0:Y:S08]  /*af00*/  MUFU.TANH R176, R176 ;  /* 0x000000b000b07308 */ /* 0x000e300000002400 */
[----:B------:R-:W0:Y:S08]  /*af10*/  MUFU.TANH R177, R177 ;  /* 0x000000b100b17308 */ /* 0x000e300000002400 */
[----:B------:R-:W0:Y:S08]  /*af20*/  MUFU.TANH R164, R164 ;  /* 0x000000a400a47308 */ /* 0x000e300000002400 */
[----:B------:R-:W0:Y:S01]  /*af30*/  MUFU.TANH R165, R165 ;  /* 0x000000a500a57308 */ /* 0x000e220000002400 */
[----:B-1234-:R-:W-:Y:S05]  /*af40*/  @!P6 BRA `(.L_x_1222) ;  /* 0x00000000005ce947 */ /* 0x01efea0003800000 */
[----:B------:R-:W-:Y:S01]  /*af50*/  IMAD R2, R180, UR60, R168 ;  /* 0x0000003cb4027c24 */ /* 0x000fe2000f8e02a8 */
[----:B------:R-:W-:Y:S03]  /*af60*/  BSSY B0, `(.L_x_1223) ;  /* 0x0000011000007945 */ /* 0x000fe60003800000 */
[----:B------:R-:W-:-:S05]  /*af70*/  VIADD R166, R2, -UR50 ;  /* 0x8000003202a67c36 */ /* 0x000fca0008000000 */
[----:B------:R-:W-:-:S13]  /*af80*/  ISETP.GT.AND P2, PT, R166, -0x1, PT ;  /* 0xffffffffa600780c */ /* 0x000fda0003f44270 */
[----:B------:R-:W-:Y:S05]  /*af90*/  @P2 BRA `(.L_x_1224) ;  /* 0x0000000000202947 */ /* 0x000fea0003800000 */
[----:B------:R-:W-:Y:S01]  /*afa0*/  IMAD.U32 R168, RZ, RZ, UR39 ;  /* 0x00000027ffa87e24 */ /* 0x000fe2000f8e00ff */
[----:B------:R-:W-:-:S04]  /*afb0*/  LOP3.LUT R167, RZ, R166, RZ, 0x33, !PT ;  /* 0x000000a6ffa77212 */ /* 0x000fc800078e33ff */
[----:B------:R-:W-:-:S13]  /*afc0*/  ISETP.NE.AND P2, PT, R168, 0x1, PT ;  /* 0x00000001a800780c */ /* 0x000fda0003f45270 */
[----:B------:R-:W1:Y:S02]  /*afd0*/  @P2 LDC.64 R2, c[0x0][0x9e8] ;  /* 0x00027a00ff022b82 */ /* 0x000e640000000a00 */
[----:B-1----:R-:W-:-:S05]  /*afe0*/  @P2 IMAD.HI.U32 R2, R167, R2, RZ ;  /* 0x00000002a7022227 */ /* 0x002fca00078e00ff */
[----:B------:R-:W-:-:S04]  /*aff0*/  @P2 SHF.R.U32.HI R167, RZ, R3, R2 ;  /* 0x00000003ffa72219 */ /* 0x000fc80000011602 */
[----:B------:R-:W-:Y:S01]  /*b000*/  LOP3.LUT R166, RZ, R167, RZ, 0x33, !PT ;  /* 0x000000a7ffa67212 */ /* 0x000fe200078e33ff */
[----:B------:R-:W-:Y:S06]  /*b010*/  BRA `(.L_x_1225) ;  /* 0x0000000000147947 */ /* 0x000fec0003800000 */
.L_x_1224:
[----:B------:R-:W-:-:S05]  /*b020*/  IMAD.U32 R168, RZ, RZ, UR39 ;  /* 0x00000027ffa87e24 */ /* 0x000fca000f8e00ff */
[----:B------:R-:W-:-:S13]  /*b030*/  ISETP.NE.AND P2, PT, R168, 0x1, PT ;  /* 0x00000001a800780c */ /* 0x000fda0003f45270 */
[----:B------:R-:W1:Y:S02]  /*b040*/  @P2 LDC.64 R2, c[0x0][0x9e8] ;  /* 0x00027a00ff022b82 */ /* 0x000e640000000a00 */
[----:B-1----:R-:W-:-:S05]  /*b050*/  @P2 IMAD.HI.U32 R2, R166, R2, RZ ;  /* 0x00000002a6022227 */ /* 0x002fca00078e00ff */
[----:B------:R-:W-:-:S07]  /*b060*/  @P2 SHF.R.U32.HI R166, RZ, R3, R2 ;  /* 0x00000003ffa62219 */ /* 0x000fce0000011602 */
.L_x_1225:
[----:B------:R-:W-:Y:S05]  /*b070*/  BSYNC B0 ;  /* 0x0000000000007941 */ /* 0x000fea0003800000 */
.L_x_1223:
[----:B------:R-:W-:-:S04]  /*b080*/  IMAD R166, R166, R168, -R179 ;  /* 0x000000a8a6a67224 */ /* 0x000fc800078e0ab3 */
[----:B------:R-:W-:-:S05]  /*b090*/  IMAD R166, R17, -0x2, R166 ;  /* 0xfffffffe11a67824 */ /* 0x000fca00078e02a6 */
[----:B------:R-:W-:Y:S02]  /*b0a0*/  VIADDMNMX R181, R166, R168, R181, PT ;  /* 0x000000a8a6b57246 */ /* 0x000fe400038001b5 */
[----:B------:R-:W-:-:S07]  /*b0b0*/  VIMNMX R182, R182, R166, !PT ;  /* 0x000000a6b6b67248 */ /* 0x000fce0007fe0100 */
.L_x_1222:
[----:B------:R-:W-:Y:S01]  /*b0c0*/  ISETP.GT.AND P2, PT, R20, -0x1, PT ;  /* 0xffffffff1400780c */ /* 0x000fe20003f44270 */
[----:B------:R-:W1:Y:S03]  /*b0d0*/  SHFL.IDX PT, R196, R196, 0x1, 0x1c1f ;  /* 0x003c1f00c4c47f89 */ /* 0x000e6600000e0000 */
[C---:B------:R-:W-:Y:S02]  /*b0e0*/  ISETP.GT.AND P4, PT, R182.reuse, RZ, P2 ;  /* 0x000000ffb600720c */ /* 0x040fe40001784270 */
[----:B------:R-:W-:Y:S02]  /*b0f0*/  ISETP.GT.AND P3, PT, R182, 0x1, P2 ;  /* 0x00000001b600780c */ /* 0x000fe40001764270 */
[C---:B------:R-:W-:Y:S02]  /*b100*/  ISETP.LT.OR P4, PT, R181.reuse, 0x1, P4 ;  /* 0x00000001b500780c */ /* 0x040fe40002781670 */
[----:B------:R-:W-:-:S02]  /*b110*/  ISETP.LT.OR P3, PT, R181, 0x2, P3 ;  /* 0x00000002b500780c */ /* 0x000fc40001f61670 */
[----:B------:R-:W-:Y:S02]  /*b120*/  FSEL R172, R189, -INF , !P4 ;  /* 0xff800000bdac7808 */ /* 0x000fe40006000000 */
[----:B------:R-:W-:Y:S02]  /*b130*/  FSEL R188, R188, -INF , !P3 ;  /* 0xff800000bcbc7808 */ /* 0x000fe40005800000 */
[C---:B------:R-:W-:Y:S02]  /*b140*/  ISETP.GT.AND P4, PT, R182.reuse, 0x8, P2 ;  /* 0x00000008b600780c */ /* 0x040fe40001784270 */
        /* <DEDUP_REMOVED lines=33> */
[----:B0-----:R-:W-:Y:S02]  /*b360*/  FSEL R175, R175, -INF , !P4 ;  /* 0xff800000afaf7808 */ /* 0x001fe40006000000 */
[----:B------:R-:W-:Y:S02]  /*b370*/  FSEL R176, R176, -INF , !P3 ;  /* 0xff800000b0b07808 */ /* 0x000fe40005800000 */
[C---:B------:R-:W-:Y:S02]  /*b380*/  ISETP.GT.AND P4, PT, R182.reuse, 0x38, P2 ;  /* 0x00000038b600780c */ /* 0x040fe40001784270 */
[----:B------:R-:W-:Y:S01]  /*b390*/  ISETP.GT.AND P3, PT, R182, 0x39, P2 ;  /* 0x00000039b600780c */ /* 0x000fe20001764270 */
[--C-:B-1----:R-:W-:Y:S01]  /*b3a0*/  IMAD.IADD R182, R197, 0x1, R196.reuse ;  /* 0x00000001c5b67824 */ /* 0x102fe200078e02c4 */
[C---:B------:R-:W-:Y:S02]  /*b3b0*/  ISETP.LT.OR P4, PT, R181.reuse, 0x39, P4 ;  /* 0x00000039b500780c */ /* 0x040fe40002781670 */
[----:B------:R-:W-:Y:S01]  /*b3c0*/  ISETP.LT.OR P3, PT, R181, 0x3a, P3 ;  /* 0x0000003ab500780c */ /* 0x000fe20001f61670 */
[----:B------:R-:W-:Y:S01]  /*b3d0*/  IMAD.IADD R181, R183, 0x1, R196 ;  /* 0x00000001b7b57824 */ /* 0x000fe200078e02c4 */
[----:B------:R-:W-:-:S02]  /*b3e0*/  FSEL R177, R177, -INF , !P4 ;  /* 0xff800000b1b17808 */ /* 0x000fc40006000000 */
[----:B------:R-:W-:Y:S01]  /*b3f0*/  FSEL R178, R178, -INF , !P3 ;  /* 0xff800000b2b27808 */ /* 0x000fe20005800000 */
[----:B------:R-:W-:Y:S08]  /*b400*/  @!P6 BRA `(.L_x_1226) ;  /* 0x00000000005ce947 */ /* 0x000ff00003800000 */
        /* <DEDUP_REMOVED lines=13> */
.L_x_1228:
[----:B------:R-:W-:-:S05]  /*b4e0*/  IMAD.U32 R184, RZ, RZ, UR39 ;  /* 0x00000027ffb87e24 */ /* 0x000fca000f8e00ff */
[----:B------:R-:W-:-:S13]  /*b4f0*/  ISETP.NE.AND P3, PT, R184, 0x1, PT ;  /* 0x00000001b800780c */ /* 0x000fda0003f65270 */
[----:B------:R-:W0:Y:S02]  /*b500*/  @P3 LDC.64 R2, c[0x0][0x9e8] ;  /* 0x00027a00ff023b82 */ /* 0x000e240000000a00 */
[----:B0-----:R-:W-:-:S05]  /*b510*/  @P3 IMAD.HI.U32 R2, R180, R2, RZ ;  /* 0x00000002b4023227 */ /* 0x001fca00078e00ff */
[----:B------:R-:W-:-:S07]  /*b520*/  @P3 SHF.R.U32.HI R180, RZ, R3, R2 ;  /* 0x00000003ffb43219 */ /* 0x000fce0000011602 */
.L_x_1229:
[----:B------:R-:W-:Y:S05]  /*b530*/  BSYNC B0 ;  /* 0x0000000000007941 */ /* 0x000fea0003800000 */
.L_x_1227:
[----:B------:R-:W-:-:S04]  /*b540*/  IMAD R180, R180, R184, -R179 ;  /* 0x000000b8b4b47224 */ /* 0x000fc800078e0ab3 */
[----:B------:R-:W-:-:S05]  /*b550*/  IMAD R180, R17, -0x2, R180 ;  /* 0xfffffffe11b47824 */ /* 0x000fca00078e02b4 */
[----:B------:R-:W-:Y:S02]  /*b560*/  VIADDMNMX R181, R180, R184, R181, PT ;  /* 0x000000b8b4b57246 */ /* 0x000fe400038001b5 */
[----:B------:R-:W-:-:S07]  /*b570*/  VIMNMX R182, R182, R180, !PT ;  /* 0x000000b4b6b67248 */ /* 0x000fce0007fe0100 */
.L_x_1226:
[----:B------:R-:W-:Y:S01]  /*b580*/  FMNMX.FTZ R3, R172, R21, !PT ;  /* 0x00000015ac037209 */ /* 0x000fe20007810000 */
[----:B------:R-:W-:Y:S01]  /*b590*/  UMOV UR6, UR51 ;  /* 0x0000003300067c82 */ /* 0x000fe20008000000 */
[----:B------:R-:W-:Y:S01]  /*b5a0*/  ISETP.GT.AND P4, PT, R182, 0x1, P2 ;  /* 0x00000001b600780c */ /* 0x000fe20001784270 */
[----:B------:R-:W-:Y:S01]  /*b5b0*/  UMOV UR7, UR36 ;  /* 0x0000002400077c82 */ /* 0x000fe20008000000 */
[----:B------:R-:W-:Y:S02]  /*b5c0*/  FMNMX.FTZ R2, R188, R3, !PT ;  /* 0x00000003bc027209 */ /* 0x000fe40007810000 */
[----:B------:R-:W-:Y:S02]  /*b5d0*/  ISETP.LT.OR P4, PT, R181, 0x2, P4 ;  /* 0x00000002b500780c */ /* 0x000fe40002781670 */
[----:B------:R-:W-:Y:S02]  /*b5e0*/  FMNMX.FTZ R3, R191, R2, !PT ;  /* 0x00000002bf037209 */ /* 0x000fe40007810000 */
[----:B------:R-:W-:-:S02]  /*b5f0*/  ISETP.GT.AND P3, PT, R182, 0x8, P2 ;  /* 0x00000008b600780c */ /* 0x000fc40001764270 */
[----:B------:R-:W-:Y:S02]  /*b600*/  FMNMX.FTZ R3, R190, R3, !PT ;  /* 0x00000003be037209 */ /* 0x000fe40007810000 */
[----:B------:R-:W-:Y:S02]  /*b610*/  ISETP.LT.OR P3, PT, R181, 0x9, P3 ;  /* 0x00000009b500780c */ /* 0x000fe40001f61670 */
[----:B------:R-:W-:Y:S02]  /*b620*/  FMNMX.FTZ R2, R166, R3, !PT ;  /* 0x00000003a6027209 */ /* 0x000fe40007810000 */
[----:B------:R-:W-:Y:S02]  /*b630*/  FSEL R152, R152, -INF , !P3 ;  /* 0xff80000098987808 */ /* 0x000fe40005800000 */
        /* <DEDUP_REMOVED lines=19> */
[----:B------:R-:W-:-:S02]  /*b770*/  FSEL R2, R4, -INF , !P4 ;  /* 0xff80000004027808 */ /* 0x000fc40006000000 */
[----:B------:R-:W-:Y:S02]  /*b780*/  FMNMX.FTZ R3, R178, R3, !PT ;  /* 0x00000003b2037209 */ /* 0x000fe40007810000 */
[C---:B------:R-:W-:Y:S02]  /*b790*/  ISETP.GT.AND P4, PT, R182.reuse, 0x9, P2 ;  /* 0x00000009b600780c */ /* 0x040fe40001784270 */
[----:B------:R-:W-:Y:S01]  /*b7a0*/  ISETP.GT.AND P3, PT, R182, 0x21, P2 ;  /* 0x00000021b600780c */ /* 0x000fe20001764270 */
[----:B------:R-:W0:Y:S01]  /*b7b0*/  SHFL.BFLY PT, R180, R3, 0x2, 0x1f ;  /* 0x0c401f0003b47f89 */ /* 0x000e2200000e0000 */
[C---:B------:R-:W-:Y:S02]  /*b7c0*/  ISETP.LT.OR P4, PT, R181.reuse, 0xa, P4 ;  /* 0x0000000ab500780c */ /* 0x040fe40002781670 */
[----:B------:R-:W-:Y:S02]  /*b7d0*/  ISETP.LT.OR P3, PT, R181, 0x22, P3 ;  /* 0x00000022b500780c */ /* 0x000fe40001f61670 */
[----:B------:R-:W-:-:S02]  /*b7e0*/  FSEL R153, R153, -INF , !P4 ;  /* 0xff80000099997808 */ /* 0x000fc40006000000 */
[C---:B------:R-:W-:Y:S02]  /*b7f0*/  ISETP.GT.AND P4, PT, R182.reuse, 0x11, P2 ;  /* 0x00000011b600780c */ /* 0x040fe40001784270 */
[----:B------:R-:W-:Y:S02]  /*b800*/  FSEL R159, R159, -INF , !P3 ;  /* 0xff8000009f9f7808 */ /* 0x000fe40005800000 */
[----:B------:R-:W-:Y:S02]  /*b810*/  ISETP.LT.OR P4, PT, R181, 0x12, P4 ;  /* 0x00000012b500780c */ /* 0x000fe40002781670 */
[C---:B------:R-:W-:Y:S02]  /*b820*/  ISETP.GT.AND P3, PT, R182.reuse, 0x29, P2 ;  /* 0x00000029b600780c */ /* 0x040fe40001764270 */
[----:B------:R-:W-:Y:S02]  /*b830*/  FSEL R155, R155, -INF , !P4 ;  /* 0xff8000009b9b7808 */ /* 0x000fe40006000000 */
[----:B------:R-:W-:-:S02]  /*b840*/  ISETP.GT.AND P4, PT, R182, RZ, P2 ;  /* 0x000000ffb600720c */ /* 0x000fc40001784270 */
[C---:B------:R-:W-:Y:S02]  /*b850*/  ISETP.LT.OR P3, PT, R181.reuse, 0x2a, P3 ;  /* 0x0000002ab500780c */ /* 0x040fe40001f61670 */
[----:B------:R-:W-:Y:S02]  /*b860*/  ISETP.LT.OR P4, PT, R181, 0x1, P4 ;  /* 0x00000001b500780c */ /* 0x000fe40002781670 */
[----:B------:R-:W-:Y:S02]  /*b870*/  FSEL R161, R161, -INF , !P3 ;  /* 0xff800000a1a17808 */ /* 0x000fe40005800000 */
[----:B0-----:R-:W-:Y:S02]  /*b880*/  FMNMX.FTZ R4, R3, R180, !PT ;  /* 0x000000b403047209 */ /* 0x001fe40007810000 */
[----:B------:R-:W-:Y:S02]  /*b890*/  FSEL R180, R0, -INF , !P4 ;  /* 0xff80000000b47808 */ /* 0x000fe40006000000 */
[----:B------:R-:W-:Y:S01]  /*b8a0*/  ISETP.GT.AND P4, PT, R182, 0x20, P2 ;  /* 0x00000020b600780c */ /* 0x000fe20001784270 */
[----:B------:R-:W0:Y:S01]  /*b8b0*/  SHFL.BFLY PT, R179, R4, 0x1, 0x1f ;  /* 0x0c201f0004b37f89 */ /* 0x000e2200000e0000 */
[----:B------:R-:W-:-:S02]  /*b8c0*/  FMNMX.FTZ R3, R180, R207, !PT ;  /* 0x000000cfb4037209 */ /* 0x000fc40007810000 */
[----:B------:R-:W-:Y:S02]  /*b8d0*/  ISETP.LT.OR P4, PT, R181, 0x21, P4 ;  /* 0x00000021b500780c */ /* 0x000fe40002781670 */
[----:B------:R-:W-:Y:S02]  /*b8e0*/  FMNMX.FTZ R3, R2, R3, !PT ;  /* 0x0000000302037209 */ /* 0x000fe40007810000 */
[----:B------:R-:W-:Y:S02]  /*b8f0*/  FSEL R158, R158, -INF , !P4 ;  /* 0xff8000009e9e7808 */ /* 0x000fe40006000000 */
[----:B------:R-:W-:Y:S02]  /*b900*/  FMNMX.FTZ R0, R152, R3, !PT ;  /* 0x0000000398007209 */ /* 0x000fe40007810000 */
[----:B------:R-:W-:Y:S02]  /*b910*/  ISETP.GT.AND P4, PT, R182, 0x28, P2 ;  /* 0x00000028b600780c */ /* 0x000fe40001784270 */
[----:B------:R-:W-:-:S02]  /*b920*/  FMNMX.FTZ R3, R153, R0, !PT ;  /* 0x0000000099037209 */ /* 0x000fc40007810000 */
[----:B------:R-:W-:Y:S02]  /*b930*/  ISETP.LT.OR P4, PT, R181, 0x29, P4 ;  /* 0x00000029b500780c */ /* 0x000fe40002781670 */
[----:B------:R-:W-:Y:S02]  /*b940*/  FMNMX.FTZ R0, R154, R3, !PT ;  /* 0x000000039a007209 */ /* 0x000fe40007810000 */
[----:B------:R-:W-:Y:S02]  /*b950*/  FSEL R160, R160, -INF , !P4 ;  /* 0xff800000a0a07808 */ /* 0x000fe40006000000 */
[----:B------:R-:W-:Y:S02]  /*b960*/  ISETP.GT.AND P3, PT, R182, 0x30, P2 ;  /* 0x00000030b600780c */ /* 0x000fe40001764270 */
[----:B------:R-:W-:Y:S02]  /*b970*/  R2UR UR4, R23 ;  /* 0x00000000170472ca */ /* 0x000fe400000e0000 */
[----:B0-----:R-:W-:-:S02]  /*b980*/  FMNMX.FTZ R4, R4, R179, !PT ;  /* 0x000000b304047209 */ /* 0x001fc40007810000 */
[----:B------:R-:W-:Y:S02]  /*b990*/  FMNMX.FTZ R179, R155, R0, !PT ;  /* 0x000000009bb37209 */ /* 0x000fe40007810000 */
[C---:B------:R-:W-:Y:S01]  /*b9a0*/  FSETP.NEU.FTZ.AND P4, PT, R4.reuse, -INF , PT ;  /* 0xff8000000400780b */ /* 0x040fe20003f9d000 */
[----:B------:R-:W-:Y:S01]  /*b9b0*/  FMUL.FTZ R3, R4, UR6 ;  /* 0x0000000604037c20 */ /* 0x000fe20008410000 */
[----:B------:R-:W-:Y:S02]  /*b9c0*/  FMNMX.FTZ R0, R156, R179, !PT ;  /* 0x000000b39c007209 */ /* 0x000fe40007810000 */
[----:B------:R-:W-:Y:S02]  /*b9d0*/  ISETP.LT.OR P3, PT, R181, 0x31, P3 ;  /* 0x00000031b500780c */ /* 0x000fe40001f61670 */
[----:B------:R-:W-:Y:S02]  /*b9e0*/  FSEL R3, R3, RZ, P4 ;  /* 0x000000ff03037208 */ /* 0x000fe40002000000 */
[----:B------:R-:W-:-:S03]  /*b9f0*/  FMNMX.FTZ R179, R157, R0, !PT ;  /* 0x000000009db37209 */ /* 0x000fc60007810000 */
[--C-:B------:R-:W-:Y:S01]  /*ba00*/  FFMA.FTZ R183, R172, UR6, -R3.reuse ;  /* 0x00000006acb77c23 */ /* 0x100fe20008010803 */
[----:B------:R-:W-:Y:S01]  /*ba10*/  FMNMX.FTZ R0, R158, R179, !PT ;  /* 0x000000b39e007209 */ /* 0x000fe20007810000 */
[--C-:B------:R-:W-:Y:S01]  /*ba20*/  FFMA.FTZ R190, R190, UR6, -R3.reuse ;  /* 0x00000006bebe7c23 */ /* 0x100fe20008010803 */
[----:B------:R-:W-:Y:S01]  /*ba30*/  FSEL R172, R163, -INF , !P3 ;  /* 0xff800000a3ac7808 */ /* 0x000fe20005800000 */
[--C-:B------:R-:W-:Y:S01]  /*ba40*/  FFMA.FTZ R196, R188, UR6, -R3.reuse ;  /* 0x00000006bcc47c23 */ /* 0x100fe20008010803 */
[----:B------:R-:W-:Y:S01]  /*ba50*/  ISETP.GT.AND P3, PT, R182, 0x31, P2 ;  /* 0x00000031b600780c */ /* 0x000fe20001764270 */
[--C-:B------:R-:W-:Y:S01]  /*ba60*/  FFMA.FTZ R184, R175, UR6, -R3.reuse ;  /* 0x00000006afb87c23 */ /* 0x100fe20008010803 */
[----:B------:R-:W-:Y:S01]  /*ba70*/  FMNMX.FTZ R179, R159, R0, !PT ;  /* 0x000000009fb37209 */ /* 0x000fe20007810000 */
[--C-:B------:R-:W-:Y:S01]  /*ba80*/  FFMA.FTZ R198, R191, UR6, -R3.reuse ;  /* 0x00000006bfc67c23 */ /* 0x100fe20008010803 */
[----:B------:R-:W-:Y:S01]  /*ba90*/  ISETP.LT.OR P3, PT, R181, 0x32, P3 ;  /* 0x00000032b500780c */ /* 0x000fe20001f61670 */
        /* <DEDUP_REMOVED lines=9> */
[----:B------:R-:W-:Y:S01]  /*bb30*/  ISETP.GT.AND P2, PT, R182, 0x39, P2 ;  /* 0x00000039b600780c */ /* 0x000fe20001744270 */
[--C-:B------:R-:W-:Y:S01]  /*bb40*/  FFMA.FTZ R171, R171, UR6, -R3.reuse ;  /* 0x00000006abab7c23 */ /* 0x100fe20008010803 */
[----:B------:R-:W-:Y:S01]  /*bb50*/  ISETP.LT.OR P3, PT, R181, 0x39, P3 ;  /* 0x00000039b500780c */ /* 0x000fe20001f61670 */
[--C-:B------:R-:W-:Y:S01]  /*bb60*/  FFMA.FTZ R175, R176, UR6, -R3.reuse ;  /* 0x00000006b0af7c23 */ /* 0x100fe20008010803 */
[----:B------:R-:W-:Y:S01]  /*bb70*/  FMNMX.FTZ R179, R172, R179, !PT ;  /* 0x000000b3acb37209 */ /* 0x000fe20007810000 */
[--C-:B------:R-:W-:Y:S01]  /*bb80*/  FFMA.FTZ R186, R177, UR6, -R3.reuse ;  /* 0x00000006b1ba7c23 */ /* 0x100fe20008010803 */
[----:B------:R-:W-:Y:S01]  /*bb90*/  ISETP.LT.OR P2, PT, R181, 0x3a, P2 ;  /* 0x0000003ab500780c */ /* 0x000fe20001741670 */
[----:B------:R-:W-:Y:S01]  /*bba0*/  FFMA.FTZ R178, R178, UR6, -R3 ;  /* 0x00000006b2b27c23 */ /* 0x000fe20008010803 */
[----:B------:R-:W-:Y:S01]  /*bbb0*/  FSEL R164, R164, -INF , !P3 ;  /* 0xff800000a4a47808 */ /* 0x000fe20005800000 */
[----:B------:R-:W-:Y:S01]  /*bbc0*/  MUFU.EX2 R163, R183 ;  /* 0x000000b700a37308 */ /* 0x000fe20000000800 */
[----:B------:R-:W-:-:S02]  /*bbd0*/  FMNMX.FTZ R181, R162, R179, !PT ;  /* 0x000000b3a2b57209 */ /* 0x000fc40007810000 */
[----:B------:R-:W-:Y:S02]  /*bbe0*/  FSEL R179, R165, -INF , !P2 ;  /* 0xff800000a5b37808 */ /* 0x000fe40005000000 */
[----:B------:R-:W-:Y:S02]  /*bbf0*/  FMNMX.FTZ R0, R164, R181, !PT ;  /* 0x000000b5a4007209 */ /* 0x000fe40007810000 */
[----:B------:R-:W-:Y:S01]  /*bc00*/  FSEL R166, R4, RZ, P4 ;  /* 0x000000ff04a67208 */ /* 0x000fe20002000000 */
[----:B------:R0:W-:Y:S01]  /*bc10*/  MUFU.EX2 R165, R190 ;  /* 0x000000be00a57308 */ /* 0x0001e20000000800 */
[----:B------:R-:W-:-:S03]  /*bc20*/  FMNMX.FTZ R0, R179, R0, !PT ;  /* 0x00000000b3007209 */ /* 0x000fc60007810000 */
[----:B------:R-:W-:Y:S02]  /*bc30*/  FADD.FTZ R166, -R166, R21 ;  /* 0x00000015a6a67221 */ /* 0x000fe40000010100 */
[----:B------:R-:W1:Y:S02]  /*bc40*/  SHFL.BFLY PT, R181, R0, 0x2, 0x1f ;  /* 0x0c401f0000b57f89 */ /* 0x000e6400000e0000 */
[----:B------:R-:W-:Y:S01]  /*bc50*/  MUFU.EX2 R196, R196 ;  /* 0x000000c400c47308 */ /* 0x000fe20000000800 */
[--C-:B0-----:R-:W-:Y:S01]  /*bc60*/  FFMA.FTZ R190, R173, UR6, -R3.reuse ;  /* 0x00000006adbe7c23 */ /* 0x101fe20008010803 */
[----:B------:R-:W-:-:S06]  /*bc70*/  FFMA.FTZ R173, R174, UR6, -R3 ;  /* 0x00000006aead7c23 */ /* 0x000fcc0008010803 */
[----:B------:R-:W-:Y:S08]  /*bc80*/  MUFU.EX2 R198, R198 ;  /* 0x000000c600c67308 */ /* 0x000ff00000000800 */
[----:B------:R-:W-:Y:S01]  /*bc90*/  MUFU.EX2 R192, R192 ;  /* 0x000000c000c07308 */ /* 0x000fe20000000800 */
[----:B-1----:R-:W-:-:S07]  /*bca0*/  FMNMX.FTZ R181, R0, R181, !PT ;  /* 0x000000b500b57209 */ /* 0x002fce0007810000 */
[----:B------:R-:W-:Y:S01]  /*bcb0*/  MUFU.EX2 R167, R167 ;  /* 0x000000a700a77308 */ /* 0x000fe20000000800 */
[----:B------:R-:W0:Y:S07]  /*bcc0*/  SHFL.BFLY PT, R0, R181, 0x1, 0x1f ;  /* 0x0c201f00b5007f89 */ /* 0x000e2e00000e0000 */
[----:B------:R-:W-:Y:S08]  /*bcd0*/  MUFU.EX2 R194, R194 ;  /* 0x000000c200c27308 */ /* 0x000ff00000000800 */
[----:B------:R-:W-:Y:S08]  /*bce0*/  MUFU.EX2 R169, R169 ;  /* 0x000000a900a97308 */ /* 0x000ff00000000800 */
[----:B------:R-:W-:Y:S01]  /*bcf0*/  MUFU.EX2 R188, R188 ;  /* 0x000000bc00bc7308 */ /* 0x000fe20000000800 */
[----:B0-----:R-:W-:Y:S01]  /*bd00*/  FMNMX.FTZ R3, R181, R0, !PT ;  /* 0x00000000b5037209 */ /* 0x001fe20007810000 */
[----:B------:R-:W-:-:S03]  /*bd10*/  FMUL.FTZ R0, R166, UR6 ;  /* 0x00000006a6007c20 */ /* 0x000fc60008410000 */
[C---:B------:R-:W-:Y:S01]  /*bd20*/  FSETP.NEU.FTZ.AND P2, PT, R3.reuse, -INF , PT ;  /* 0xff8000000300780b */ /* 0x040fe20003f5d000 */
[----:B------:R-:W-:Y:S02]  /*bd30*/  FMUL.FTZ R177, R3, UR6 ;  /* 0x0000000603b17c20 */ /* 0x000fe40008410000 */
[----:B------:R-:W-:Y:S03]  /*bd40*/  MUFU.EX2 R171, R171 ;  /* 0x000000ab00ab7308 */ /* 0x000fe60000000800 */
[----:B------:R-:W-:-:S05]  /*bd50*/  FSEL R177, R177, RZ, P2 ;  /* 0x000000ffb1b17208 */ /* 0x000fca0001000000 */
[----:B------:R-:W0:Y:S01]  /*bd60*/  MUFU.EX2 R0, R0 ;  /* 0x0000000000007308 */ /* 0x000e220000000800 */
        /* <DEDUP_REMOVED lines=8> */
[--C-:B------:R-:W-:Y:S01]  /*bdf0*/  FFMA.FTZ R154, R155, UR6, -R177.reuse ;  /* 0x000000069b9a7c23 */ /* 0x100fe200080108b1 */
[--C-:B------:R-:W-:Y:S01]  /*be00*/  FFMA.FTZ R195, R156, UR6, -R177.reuse ;  /* 0x000000069cc37c23 */ /* 0x100fe200080108b1 */
[----:B------:R-:W-:Y:S01]  /*be10*/  FMUL.FTZ R2, R2, UR6 ;  /* 0x0000000602027c20 */ /* 0x000fe20008410000 */
[--C-:B------:R-:W-:Y:S01]  /*be20*/  FFMA.FTZ R156, R157, UR6, -R177.reuse ;  /* 0x000000069d9c7c23 */ /* 0x100fe200080108b1 */
[--C-:B------:R-:W-:Y:S01]  /*be30*/  FFMA.FTZ R189, R158, UR6, -R177.reuse ;  /* 0x000000069ebd7c23 */ /* 0x100fe200080108b1 */
[--C-:B------:R-:W-:Y:S01]  /*be40*/  FFMA.FTZ R158, R159, UR6, -R177.reuse ;  /* 0x000000069f9e7c23 */ /* 0x100fe200080108b1 */
[----:B------:R-:W-:Y:S01]  /*be50*/  FFMA.FTZ R191, R160, UR6, -R177 ;  /* 0x00000006a0bf7c23 */ /* 0x000fe200080108b1 */
[----:B------:R-:W-:Y:S01]  /*be60*/  MUFU.EX2 R197, R197 ;  /* 0x000000c500c57308 */ /* 0x000fe20000000800 */
[----:B0-----:R-:W-:Y:S01]  /*be70*/  FFMA.FTZ R153, R0, R16, R163 ;  /* 0x0000001000997223 */ /* 0x001fe200000100a3 */
[----:B------:R-:W-:-:S02]  /*be80*/  IMAD.U32 R155, RZ, RZ, UR10 ;  /* 0x0000000aff9b7e24 */ /* 0x000fc4000f8e00ff */
[--C-:B------:R-:W-:Y:S01]  /*be90*/  FFMA.FTZ R185, R172, UR6, -R177.reuse ;  /* 0x00000006acb97c23 */ /* 0x100fe200080108b1 */
[----:B------:R-:W-:Y:S01]  /*bea0*/  FFMA.FTZ R162, R162, UR6, -R177 ;  /* 0x00000006a2a27c23 */ /* 0x000fe200080108b1 */
[----:B------:R-:W-:Y:S01]  /*beb0*/  FADD.FTZ R153, R196, R153 ;  /* 0x00000099c4997221 */ /* 0x000fe20000010000 */
[----:B------:R-:W-:Y:S02]  /*bec0*/  @!P1 VIADD R155, R155, 0x30860 ;  /* 0x000308609b9b9836 */ /* 0x000fe40000000000 */
[----:B------:R-:W-:Y:S01]  /*bed0*/  FFMA.FTZ R164, R164, UR6, -R177 ;  /* 0x00000006a4a47c23 */ /* 0x000fe200080108b1 */
[----:B------:R-:W0:Y:S01]  /*bee0*/  MUFU.EX2 R2, R2 ;  /* 0x0000000200027308 */ /* 0x000e220000000800 */
[----:B------:R-:W-:Y:S01]  /*bef0*/  FADD.FTZ R16, R198, R153 ;  /* 0x00000099c6107221 */ /* 0x000fe20000010000 */
[----:B------:R-:W-:Y:S01]  /*bf00*/  ISETP.GT.AND P2, PT, R20, UR4, PT ;  /* 0x0000000414007c0c */ /* 0x000fe2000bf44270 */
[----:B------:R-:W-:Y:S01]  /*bf10*/  UMOV UR4, UR37 ;  /* 0x0000002500047c82 */ /* 0x000fe20008000000 */
[----:B------:R-:W-:Y:S01]  /*bf20*/  @!P1 PRMT R155, RZ, 0x654, R155 ;  /* 0x00000654ff9b9816 */ /* 0x000fe2000000009b */
[C---:B------:R-:W-:Y:S01]  /*bf30*/  FADD.FTZ R153, R165.reuse, R16 ;  /* 0x00000010a5997221 */ /* 0x040fe20000010000 */
[----:B------:R-:W-:Y:S01]  /*bf40*/  F2FP.BF16.F32.PACK_AB R196, R196, R163 ;  /* 0x000000a3c4c4723e */ /* 0x000fe200000010ff */
[----:B------:R-:W-:Y:S01]  /*bf50*/  VIADD R20, R20, 0xffffffff ;  /* 0xffffffff14147836 */ /* 0x000fe20000000000 */
[----:B------:R-:W1:Y:S01]  /*bf60*/  MUFU.EX2 R199, R199 ;  /* 0x000000c700c77308 */ /* 0x000e620000000800 */
[----:B------:R-:W-:Y:S01]  /*bf70*/  FADD.FTZ R160, R192, R153 ;  /* 0x00000099c0a07221 */ /* 0x000fe20000010000 */
[----:B------:R2:W-:Y:S01]  /*bf80*/  @!P1 SYNCS.ARRIVE.TRANS64.RED.A1T0 RZ, [R155+URZ], RZ ;  /* 0x000000ff9bff99a7 */ /* 0x0005e2000810043f */
[----:B------:R-:W-:Y:S01]  /*bf90*/  F2FP.BF16.F32.PACK_AB R198, R165, R198 ;  /* 0x000000c6a5c6723e */ /* 0x000fe200000010ff */
[----:B------:R-:W-:-:S02]  /*bfa0*/  IMAD.MOV.U32 R207, RZ, RZ, R3 ;  /* 0x000000ffffcf7224 */ /* 0x000fc400078e0003 */
[----:B------:R-:W-:Y:S01]  /*bfb0*/  FADD.FTZ R153, R167, R160 ;  /* 0x000000a0a7997221 */ /* 0x000fe20000010000 */
[--C-:B------:R-:W-:Y:S01]  /*bfc0*/  FFMA.FTZ R160, R161, UR6, -R177.reuse ;  /* 0x00000006a1a07c23 */ /* 0x100fe200080108b1 */
[----:B------:R-:W-:Y:S01]  /*bfd0*/  FFMA.FTZ R177, R179, UR6, -R177 ;  /* 0x00000006b3b17c23 */ /* 0x000fe200080108b1 */
[----:B------:R-:W3:Y:S01]  /*bfe0*/  MUFU.EX2 R152, R152 ;  /* 0x0000009800987308 */ /* 0x000ee20000000800 */
[----:B0-----:R-:W-:Y:S01]  /*bff0*/  FFMA.FTZ R5, R2, R5, R197 ;  /* 0x0000000502057223 */ /* 0x001fe200000100c5 */
[----:B------:R-:W-:Y:S01]  /*c000*/  FADD.FTZ R168, R194, R153 ;  /* 0x00000099c2a87221 */ /* 0x000fe20000010000 */
[----:B------:R-:W-:Y:S02]  /*c010*/  F2FP.BF16.F32.PACK_AB R192, R167, R192 ;  /* 0x000000c0a7c0723e */ /* 0x000fe400000010ff */
[----:B------:R-:W-:Y:S01]  /*c020*/  FADD.FTZ R16, R166, R5 ;  /* 0x00000005a6107221 */ /* 0x000fe20000010000 */
[C---:B------:R-:W-:Y:S01]  /*c030*/  FADD.FTZ R153, R169.reuse, R168 ;  /* 0x000000a8a9997221 */ /* 0x040fe20000010000 */
[----:B------:R-:W-:Y:S01]  /*c040*/  F2FP.BF16.F32.PACK_AB R194, R169, R194 ;  /* 0x000000c2a9c2723e */ /* 0x000fe200000010ff */
[----:B------:R-:W0:Y:S01]  /*c050*/  MUFU.EX2 R193, R193 ;  /* 0x000000c100c17308 */ /* 0x000e220000000800 */
[----:B-1----:R-:W-:Y:S01]  /*c060*/  FADD.FTZ R5, R199, R16 ;  /* 0x00000010c7057221 */ /* 0x002fe20000010000 */
[----:B------:R-:W-:Y:S01]  /*c070*/  FADD.FTZ R168, R188, R153 ;  /* 0x00000099bca87221 */ /* 0x000fe20000010000 */
[----:B------:R-:W-:-:S02]  /*c080*/  F2FP.BF16.F32.PACK_AB R188, R171, R188 ;  /* 0x000000bcabbc723e */ /* 0x000fc400000010ff */
[----:B------:R-:W-:Y:S01]  /*c090*/  F2FP.BF16.F32.PACK_AB R197, R166, R197 ;  /* 0x000000c5a6c5723e */ /* 0x000fe200000010ff */
[----:B------:R-:W-:Y:S02]  /*c0a0*/  FADD.FTZ R153, R171, R168 ;  /* 0x000000a8ab997221 */ /* 0x000fe40000010000 */
        /* <DEDUP_REMOVED lines=21> */
[----:B-1----:R-:W-:-:S07]  /*c200*/  FADD.FTZ R5, R191, R16 ;  /* 0x00000010bf057221 */ /* 0x002fce0000010000 */
[----:B------:R-:W1:Y:S01]  /*c210*/  MUFU.EX2 R184, R184 ;  /* 0x000000b800b87308 */ /* 0x000e620000000800 */
[C---:B---3--:R-:W-:Y:S01]  /*c220*/  FADD.FTZ R153, R173.reuse, R168 ;  /* 0x000000a8ad997221 */ /* 0x048fe20000010000 */
[----:B------:R-:W-:-:S06]  /*c230*/  F2FP.BF16.F32.PACK_AB R190, R173, R190 ;  /* 0x000000beadbe723e */ /* 0x000fcc00000010ff */
[----:B------:R-:W-:Y:S01]  /*c240*/  MUFU.EX2 R185, R185 ;  /* 0x000000b900b97308 */ /* 0x000fe20000000800 */
[----:B0-----:R-:W-:-:S07]  /*c250*/  F2FP.BF16.F32.PACK_AB R191, R160, R191 ;  /* 0x000000bfa0bf723e */ /* 0x001fce00000010ff */
[----:B------:R-:W0:Y:S01]  /*c260*/  MUFU.EX2 R175, R175 ;  /* 0x000000af00af7308 */ /* 0x000e220000000800 */
[----:B-1----:R-:W-:-:S07]  /*c270*/  FADD.FTZ R168, R184, R153 ;  /* 0x00000099b8a87221 */ /* 0x002fce0000010000 */
[----:B--2---:R1:W2:Y:S08]  /*c280*/  MUFU.EX2 R155, R162 ;  /* 0x000000a2009b7308 */ /* 0x0042b00000000800 */
[----:B------:R-:W3:Y:S01]  /*c290*/  MUFU.EX2 R186, R186 ;  /* 0x000000ba00ba7308 */ /* 0x000ee20000000800 */
[----:B-1----:R-:W-:Y:S01]  /*c2a0*/  FADD.FTZ R162, R160, R5 ;  /* 0x00000005a0a27221 */ /* 0x002fe20000010000 */
[C---:B0-----:R-:W-:Y:S01]  /*c2b0*/  FADD.FTZ R153, R175.reuse, R168 ;  /* 0x000000a8af997221 */ /* 0x041fe20000010000 */
[----:B------:R-:W-:-:S02]  /*c2c0*/  F2FP.BF16.F32.PACK_AB R184, R175, R184 ;  /* 0x000000b8afb8723e */ /* 0x000fc400000010ff */
[----:B------:R-:W-:-:S03]  /*c2d0*/  FADD.FTZ R162, R185, R162 ;  /* 0x000000a2b9a27221 */ /* 0x000fc60000010000 */
[----:B------:R-:W0:Y:S01]  /*c2e0*/  MUFU.EX2 R187, R164 ;  /* 0x000000a400bb7308 */ /* 0x000e220000000800 */
[C---:B--2---:R-:W-:Y:S01]  /*c2f0*/  FADD.FTZ R162, R155.reuse, R162 ;  /* 0x000000a29ba27221 */ /* 0x044fe20000010000 */
[----:B------:R-:W-:-:S06]  /*c300*/  F2FP.BF16.F32.PACK_AB R185, R155, R185 ;  /* 0x000000b99bb9723e */ /* 0x000fcc00000010ff */
[----:B------:R-:W1:Y:S01]  /*c310*/  MUFU.EX2 R21, R178 ;  /* 0x000000b200157308 */ /* 0x000e620000000800 */
[----:B---3--:R-:W-:-:S07]  /*c320*/  FADD.FTZ R16, R186, R153 ;  /* 0x00000099ba107221 */ /* 0x008fce0000010000 */
[----:B------:R-:W2:Y:S01]  /*c330*/  MUFU.EX2 R177, R177 ;  /* 0x000000b100b17308 */ /* 0x000ea20000000800 */
[----:B0-----:R-:W-:Y:S01]  /*c340*/  FADD.FTZ R162, R187, R162 ;  /* 0x000000a2bba27221 */ /* 0x001fe20000010000 */
[C---:B-1----:R-:W-:Y:S01]  /*c350*/  FADD.FTZ R16, R21.reuse, R16 ;  /* 0x0000001015107221 */ /* 0x042fe20000010000 */
[----:B------:R-:W-:Y:S01]  /*c360*/  F2FP.BF16.F32.PACK_AB R186, R21, R186 ;  /* 0x000000ba15ba723e */ /* 0x000fe200000010ff */
[----:B------:R-:W-:Y:S02]  /*c370*/  IMAD.MOV.U32 R21, RZ, RZ, R4 ;  /* 0x000000ffff157224 */ /* 0x000fe400078e0004 */
[C---:B--2---:R-:W-:Y:S01]  /*c380*/  FADD.FTZ R5, R177.reuse, R162 ;  /* 0x000000a2b1057221 */ /* 0x044fe20000010000 */
[----:B------:R-:W-:Y:S01]  /*c390*/  F2FP.BF16.F32.PACK_AB R187, R177, R187 ;  /* 0x000000bbb1bb723e */ /* 0x000fe200000010ff */
[----:B------:R-:W-:Y:S06]  /*c3a0*/  @P2 BRA `(.L_x_1230) ;  /* 0xffffffd400342947 */ /* 0x000fec000383ffff */
.L_x_1213:
        /* <DEDUP_REMOVED lines=131> */
.L_x_1231:
[----:B------:R-:W-:Y:S01]  /*cbe0*/  ULEA UR5, UR37, UR38, 0x3 ;  /* 0x0000002625057291 */ /* 0x000fe2000f8e183f */
[----:B------:R-:W-:-:S05]  /*cbf0*/  IMAD.U32 R0, RZ, RZ, UR36 ;  /* 0x00000024ff007e24 */ /* 0x000fca000f8e00ff */
[----:B------:R-:W-:-:S04]  /*cc00*/  SHF.L.U32 R0, R0, 0x1f, RZ ;  /* 0x0000001f00007819 */ /* 0x000fc800000006ff */
[----:B------:R0:W1:Y:S01]  /*cc10*/  SYNCS.PHASECHK.TRANS64.TRYWAIT P2, [UR5+0x30850], R0 ;  /* 0x03085000ff0075a7 */ /* 0x0000620008040145 */
[----:B------:R-:W-:Y:S05]  /*cc20*/  @!P0 BRA `(.L_x_1232) ;  /* 0x0000000000048947 */ /* 0x000fea0003800000 */
[----:B------:R-:W-:Y:S01]  /*cc30*/  BPT.TRAP 0x1 ;  /* 0x000000040000795c */ /* 0x000fe20000300000 */
.L_x_1232:
[----:B-1----:R-:W-:Y:S05]  /*cc40*/  @P2 BRA `(.L_x_1233) ;  /* 0x0000000000082947 */ /* 0x002fea0003800000 */
[----:B------:R-:W1:Y:S02]  /*cc50*/  SYNCS.PHASECHK.TRANS64.TRYWAIT P0, [UR5+0x30850], R0 ;  /* 0x03085000ff0075a7 */ /* 0x000e640008000145 */
[----:B-1----:R-:W-:Y:S05]  /*cc60*/  @!P0 BRA `(.L_x_1234) ;  /* 0x0000009400248947 */ /* 0x002fea0003800000 */
.L_x_1233:
[----:B------:R-:W-:Y:S01]  /*cc70*/  UIADD3 UR38, UR38, 0x400, URZ ;  /* 0x0000040026267890 */ /* 0x000fe2000fffe03f */
[----:B------:R-:W-:Y:S01]  /*cc80*/  WARPGROUP.ARRIVE ;  /* 0x00000000000079c5 */ /* 0x000fe20000000000 */
[----:B------:R-:W-:Y:S01]  /*cc90*/  UMOV UR11, 0x40000040 ;  /* 0x40000040000b7882 */ /* 0x000fe20000000000 */
[----:B01----:R-:W0:Y:S01]  /*cca0*/  SHFL.BFLY PT, R0, R5, 0x2, 0x1f ;  /* 0x0c401f0005007f89 */ /* 0x003e2200000e0000 */
[----:B------:R-:W-:Y:S01]  /*ccb0*/  USHF.R.U32.HI UR38, URZ, 0x4, UR38 ;  /* 0x000000043f267899 */ /* 0x000fe20008011626 */
[----:B------:R-:W-:Y:S01]  /*ccc0*/  IMAD.MOV.U32 R6, RZ, RZ, RZ ;  /* 0x000000ffff067224 */ /* 0x000fe200078e00ff */
[----:B------:R-:W-:Y:S01]  /*ccd0*/  R2UR UR7, R208 ;  /* 0x00000000d00772ca */ /* 0x000fe200000e0000 */
[----:B------:R-:W1:Y:S01]  /*cce0*/  SHFL.BFLY PT, R7, R16, 0x2, 0x1f ;  /* 0x0c401f0010077f89 */ /* 0x000e6200000e0000 */
[----:B------:R-:W-:Y:S01]  /*ccf0*/  ULOP3.LUT UR38, UR38, 0x3fff, URZ, 0xc0, !UPT ;  /* 0x00003fff26267892 */ /* 0x000fe2000f8ec03f */
[----:B------:R-:W-:Y:S02]  /*cd00*/  IMAD.U32 R12, RZ, RZ, UR5 ;  /* 0x00000005ff0c7e24 */ /* 0x000fe4000f8e00ff */
[----:B------:R-:W-:Y:S01]  /*cd10*/  IMAD.U32 R13, RZ, RZ, UR6 ;  /* 0x00000006ff0d7e24 */ /* 0x000fe2000f8e00ff */
[----:B------:R-:W-:-:S04]  /*cd20*/  ULOP3.LUT UR4, UR38, 0x2000000, URZ, 0xfc, !UPT ;  /* 0x0200000026047892 */ /* 0x000fc8000f8efc3f */
[----:B------:R-:W-:Y:S02]  /*cd30*/  ULEA UR4, UR37, UR4, 0xb ;  /* 0x0000000425047291 */ /* 0x000fe4000f8e583f */
[----:B------:R-:W-:Y:S02]  /*cd40*/  UIADD3 UR37, UR37, 0x1, URZ ;  /* 0x0000000125257890 */ /* 0x000fe4000fffe03f */
[----:B------:R-:W-:Y:S02]  /*cd50*/  UIADD3 UR8, UR4, 0x80, URZ ;  /* 0x0000008004087890 */ /* 0x000fe4000fffe03f */
[----:B------:R-:W-:Y:S01]  /*cd60*/  UIADD3 UR7, UR7, 0x1, URZ ;  /* 0x0000000107077890 */ /* 0x000fe2000fffe03f */
[----:B------:R-:W-:Y:S01]  /*cd70*/  UMOV UR10, UR4 ;  /* 0x00000004000a7c82 */ /* 0x000fe20008000000 */
[----:B------:R-:W-:-:S05]  /*cd80*/  UISETP.NE.AND UP0, UPT, UR37, 0x2, UPT ;  /* 0x000000022500788c */ /* 0x000fca000bf05270 */
[----:B------:R-:W-:Y:S01]  /*cd90*/  HGMMA.64x256x16.F32.BF16 R24, R196, gdesc[UR8].tnspB, R24, gsb0 ;  /* 0x43e00008c4187df0 */ /* 0x000fe20008001818 */
[----:B------:R-:W-:Y:S01]  /*cda0*/  UMOV UR10, UR8 ;  /* 0x00000008000a7c82 */ /* 0x000fe20008000000 */
[----:B------:R-:W-:Y:S01]  /*cdb0*/  UMOV UR11, 0x40000040 ;  /* 0x40000040000b7882 */ /* 0x000fe20000000000 */
[----:B------:R-:W-:Y:S01]  /*cdc0*/  UIADD3 UR8, UR4, 0x100, URZ ;  /* 0x0000010004087890 */ /* 0x000fe2000fffe03f */
[----:B0-----:R-:W-:Y:S01]  /*cdd0*/  FADD.FTZ R2, R0, R5 ;  /* 0x0000000500027221 */ /* 0x001fe20000010000 */
[----:B------:R-:W-:Y:S01]  /*cde0*/  UIADD3 UR4, UR4, 0x180, URZ ;  /* 0x0000018004047890 */ /* 0x000fe2000fffe03f */
[----:B-1----:R-:W-:Y:S01]  /*cdf0*/  FADD.FTZ R7, R7, R16 ;  /* 0x0000001007077221 */ /* 0x002fe20000010000 */
[----:B------:R-:W-:Y:S01]  /*ce00*/  IMAD.MOV.U32 R5, RZ, RZ, RZ ;  /* 0x000000ffff057224 */ /* 0x000fe200078e00ff */
[----:B------:R-:W-:Y:S01]  /*ce10*/  USEL UR37, UR37, URZ, UP0 ;  /* 0x0000003f25257287 */ /* 0x000fe20008000000 */
[----:B------:R-:W0:Y:S01]  /*ce20*/  SHFL.BFLY PT, R9, R2, 0x1, 0x1f ;  /* 0x0c201f0002097f89 */ /* 0x000e2200000e0000 */
[----:B------:R-:W-:-:S03]  /*ce30*/  IMAD.U32 R208, RZ, RZ, UR7 ;  /* 0x00000007ffd07e24 */ /* 0x000fc6000f8e00ff */
[----:B------:R-:W1:Y:S01]  /*ce40*/  SHFL.BFLY PT, R0, R7, 0x1, 0x1f ;  /* 0x0c201f0007007f89 */ /* 0x000e6200000e0000 */
[----:B0-----:R-:W-:Y:S01]  /*ce50*/  FADD.FTZ R11, R2, R9 ;  /* 0x00000009020b7221 */ /* 0x001fe20000010000 */
[----:B------:R-:W-:Y:S02]  /*ce60*/  IMAD.MOV.U32 R2, RZ, RZ, -0x800000 ;  /* 0xff800000ff027424 */ /* 0x000fe400078e00ff */
        /* <DEDUP_REMOVED lines=8> */
[----:B------:R-:W-:Y:S08]  /*cef0*/  @P0 MUFU.RCP R6, R10 ;  /* 0x0000000a00060308 */ /* 0x000ff00000001000 */
[----:B------:R0:W1:Y:S08]  /*cf00*/  @P0 MUFU.LG2 R8, R10 ;  /* 0x0000000a00080308 */ /* 0x0000700000000c00 */
[----:B------:R-:W2:Y:S01]  /*cf10*/  @P2 MUFU.RCP R5, R11 ;  /* 0x0000000b00052308 */ /* 0x000ea20000001000 */
[----:B0-----:R-:W-:Y:S01]  /*cf20*/  @P2 FMUL.FTZ R10, R9, 0.69314718246459960938 ;  /* 0x3f317218090a2820 */ /* 0x001fe20000410000 */
[----:B------:R-:W-:-:S03]  /*cf30*/  @!P1 VIADD R9, R12, 0x30860 ;  /* 0x000308600c099836 */ /* 0x000fc60000000000 */
[----:B------:R-:W-:Y:S02]  /*cf40*/  @P2 FFMA.FTZ R2, R13, R3, R10 ;  /* 0x000000030d022223 */ /* 0x000fe4000001000a */
[----:B------:R-:W-:Y:S01]  /*cf50*/  @!P1 PRMT R9, RZ, 0x654, R9 ;  /* 0x00000654ff099816 */ /* 0x000fe20000000009 */
[----:B-1----:R-:W-:-:S04]  /*cf60*/  @P0 FMUL.FTZ R8, R8, 0.69314718246459960938 ;  /* 0x3f31721808080820 */ /* 0x002fc80000410000 */
[----:B------:R-:W-:Y:S01]  /*cf70*/  @P0 FFMA.FTZ R0, R7, R4, R8 ;  /* 0x0000000407000223 */ /* 0x000fe20000010008 */
[----:B------:R-:W-:Y:S01]  /*cf80*/  PLOP3.LUT P0, PT, PT, PT, PT, 0x8, 0x0 ;  /* 0x000000000000781c */ /* 0x000fe20003f0e170 */
[----:B------:R-:W-:Y:S02]  /*cf90*/  WARPGROUP.DEPBAR.LE gsb0, 0x0 ;  /* 0x00008000000079c5 */ /* 0x000fe40000010000 */
[----:B------:R-:W-:-:S06]  /*cfa0*/  WARPGROUP.ARRIVE ;  /* 0x00000000000079c5 */ /* 0x000fcc0000000000 */
[----:B------:R-:W-:Y:S01]  /*cfb0*/  HGMMA.64x256x16.F32.BF16 R24, R192, gdesc[UR8].tnspB, R24, gsb0 ;  /* 0x43e00008c0187df0 */ /* 0x000fe20008001818 */
[----:B------:R-:W-:Y:S01]  /*cfc0*/  UMOV UR10, UR8 ;  /* 0x00000008000a7c82 */ /* 0x000fe20008000000 */
[----:B------:R-:W-:Y:S01]  /*cfd0*/  UMOV UR11, 0x40000040 ;  /* 0x40000040000b7882 */ /* 0x000fe20000000000 */
[----:B------:R-:W-:Y:S02]  /*cfe0*/  WARPGROUP.DEPBAR.LE gsb0, 0x0 ;  /* 0x00008000000079c5 */ /* 0x000fe40000010000 */
[----:B------:R-:W-:-:S15]  /*cff0*/  WARPGROUP.ARRIVE ;  /* 0x00000000000079c5 */ /* 0x000fde0000000000 */
[----:B------:R-:W-:-:S08]  /*d000*/  NOP ;  /* 0x0000000000007918 */ /* 0x000fd00000000000 */
[----:B------:R-:W-:Y:S01]  /*d010*/  HGMMA.64x256x16.F32.BF16 R24, R188, gdesc[UR8].tnspB, R24, gsb0 ;  /* 0x43e00008bc187df0 */ /* 0x000fe20008001818 */
[----:B------:R-:W-:Y:S01]  /*d020*/  UMOV UR10, UR4 ;  /* 0x00000004000a7c82 */ /* 0x000fe20008000000 */
[----:B------:R-:W-:Y:S01]  /*d030*/  UMOV UR11, 0x40000040 ;  /* 0x40000040000b7882 */ /* 0x000fe20000000000 */
[----:B------:R-:W-:-:S04]  /*d040*/  USEL UR4, URZ, 0x1, UP0 ;  /* 0x000000013f047887 */ /* 0x000fc80008000000 */
[----:B------:R-:W-:Y:S01]  /*d050*/  ULOP3.LUT UR36, UR36, UR4, URZ, 0x3c, !UPT ;  /* 0x0000000424247292 */ /* 0x000fe2000f8e3c3f */
[----:B------:R-:W-:Y:S02]  /*d060*/  WARPGROUP.DEPBAR.LE gsb0, 0x0 ;  /* 0x00008000000079c5 */ /* 0x000fe40000010000 */
[----:B------:R-:W-:-:S15]  /*d070*/  WARPGROUP.ARRIVE ;  /* 0x00000000000079c5 */ /* 0x000fde0000000000 */
[----:B------:R-:W-:-:S03]  /*d080*/  NOP ;  /* 0x0000000000007918 */ /* 0x000fc60000000000 */
[----:B------:R-:W-:Y:S03]  /*d090*/  HGMMA.64x256x16.F32.BF16 R24, R184, gdesc[UR8].tnspB, R24, gsb0 ;  /* 0x43e00008b8187df0 */ /* 0x000fe60008001818 */
[----:B------:R-:W-:Y:S02]  /*d0a0*/  WARPGROUP.DEPBAR.LE gsb0, 0x0 ;  /* 0x00008000000079c5 */ /* 0x000fe40000010000 */
        /* <DEDUP_REMOVED lines=21> */
[-C--:B--2---:R-:W-:Y:S01]  /*d200*/  FMUL.FTZ R18, R27, R5.reuse ;  /* 0x000000051b127220 */ /* 0x084fe20000410000 */
        /* <DEDUP_REMOVED lines=107> */
.L_x_1164:
[----:B------:R-:W0:Y:S01]  /*d8c0*/  S2R R4, SR_CgaCtaId ;  /* 0x0000000000047919 */ /* 0x000e220000008800 */
[----:B------:R-:W-:Y:S01]  /*d8d0*/  MOV R207, 0x400 ;  /* 0x0000040000cf7802 */ /* 0x000fe20000000f00 */
[----:B------:R-:W-:Y:S01]  /*d8e0*/  BSSY B0, `(.L_x_1235) ;  /* 0x00002a2000007945 */ /* 0x000fe20003800000 */
[----:B------:R-:W-:Y:S02]  /*d8f0*/  BAR.SYNC.DEFER_BLOCKING 0x5, 0x180 ;  /* 0x0146000000007b1d */ /* 0x000fe40000010000 */
[----:B0-----:R-:W-:-:S05]  /*d900*/  LEA R207, R4, R207, 0x18 ;  /* 0x000000cf04cf7211 */ /* 0x001fca00078ec0ff */
[----:B------:R-:W0:Y:S02]  /*d910*/  LDS R4, [R207+0x308d0] ;  /* 0x0308d000cf047984 */ /* 0x000e240000000800 */
[----:B0-----:R-:W-:Y:S01]  /*d920*/  R2UR UR4, R4 ;  /* 0x00000000040472ca */ /* 0x001fe200000e0000 */
[----:B------:R-:W-:Y:S06]  /*d930*/  BAR.ARV 0x4, 0x180 ;  /* 0x0106000000007b1d */ /* 0x000fec0000002000 */
[----:B------:R-:W-:Y:S08]  /*d940*/  @P0 BRA `(.L_x_1236) ;  /* 0x0000001c006c0947 */ /* 0x000ff00003800000 */
[----:B------:R-:W0:Y:S01]  /*d950*/  S2R R4, SR_SWINHI ;  /* 0x0000000000047919 */ /* 0x000e220000002f00 */
[----:B------:R-:W-:Y:S01]  /*d960*/  IMAD R5, R206, 0x40, R19 ;  /* 0x00000040ce057824 */ /* 0x000fe200078e0213 */
[----:B------:R-:W-:Y:S01]  /*d970*/  R2UR UR11, R204 ;  /* 0x00000000cc0b72ca */ /* 0x000fe200000e0000 */
[----:B------:R-:W-:Y:S01]  /*d980*/  ULDC.64 UR8, c[0x0][0xb90] ;  /* 0x0002e40000087ab9 */ /* 0x000fe20000000a00 */
[----:B------:R-:W1:Y:S01]  /*d990*/  LDC R204, c[0x0][0xbe8] ;  /* 0x0002fa00ffcc7b82 */ /* 0x000e620000000800 */
[----:B------:R-:W-:Y:S01]  /*d9a0*/  F2FP.BF16.F32.PACK_AB R24, R25, R24 ;  /* 0x000000181918723e */ /* 0x000fe200000010ff */
[----:B------:R-:W-:Y:S01]  /*d9b0*/  ULDC.64 UR14, c[0x0][0x208] ;  /* 0x00008200000e7ab9 */ /* 0x000fe20000000a00 */
[----:B------:R-:W-:Y:S02]  /*d9c0*/  F2FP.BF16.F32.PACK_AB R25, R18, R26 ;  /* 0x0000001a1219723e */ /* 0x000fe400000010ff */
[----:B------:R-:W-:Y:S02]  /*d9d0*/  F2FP.BF16.F32.PACK_AB R26, R29, R28 ;  /* 0x0000001c1d1a723e */ /* 0x000fe400000010ff */
[----:B------:R-:W-:-:S02]  /*d9e0*/  F2FP.BF16.F32.PACK_AB R27, R16, R27 ;  /* 0x0000001b101b723e */ /* 0x000fc400000010ff */
[----:B------:R-:W-:Y:S02]  /*d9f0*/  R2UR UR13, R205 ;  /* 0x00000000cd0d72ca */ /* 0x000fe400000e0000 */
[----:B------:R-:W-:Y:S01]  /*da00*/  F2FP.BF16.F32.PACK_AB R32, R33, R32 ;  /* 0x000000202120723e */ /* 0x000fe200000010ff */
[----:B------:R-:W-:Y:S01]  /*da10*/  USHF.R.S32.HI UR10, URZ, 0x1f, UR11 ;  /* 0x0000001f3f0a7899 */ /* 0x000fe2000801140b */
[----:B------:R-:W-:Y:S01]  /*da20*/  F2FP.BF16.F32.PACK_AB R33, R35, R34 ;  /* 0x000000222321723e */ /* 0x000fe200000010ff */
[----:B------:R-:W-:Y:S01]  /*da30*/  UIMAD.WIDE.U32 UR6, UR11, UR8, URZ ;  /* 0x000000080b0672a5 */ /* 0x000fe2000f8e003f */
[----:B------:R-:W-:Y:S01]  /*da40*/  F2FP.BF16.F32.PACK_AB R35, R39, R38 ;  /* 0x000000262723723e */ /* 0x000fe200000010ff */
[----:B------:R-:W-:Y:S01]  /*da50*/  VIADD R39, R22, UR61 ;  /* 0x0000003d16277c36 */ /* 0x000fe20008000000 */
[----:B------:R-:W-:Y:S01]  /*da60*/  UIMAD UR5, UR10, UR8, URZ ;  /* 0x000000080a0572a4 */ /* 0x000fe2000f8e023f */
[----:B------:R-:W-:Y:S02]  /*da70*/  F2FP.BF16.F32.PACK_AB R40, R41, R40 ;  /* 0x000000282928723e */ /* 0x000fe400000010ff */
[----:B------:R-:W-:Y:S01]  /*da80*/  F2FP.BF16.F32.PACK_AB R34, R37, R36 ;  /* 0x000000242522723e */ /* 0x000fe200000010ff */
[----:B------:R-:W-:Y:S01]  /*da90*/  UIMAD UR5, UR11, UR9, UR5 ;  /* 0x000000090b0572a4 */ /* 0x000fe2000f8e0205 */
[----:B------:R-:W-:Y:S01]  /*daa0*/  F2FP.BF16.F32.PACK_AB R41, R43, R42 ;  /* 0x0000002a2b29723e */ /* 0x000fe200000010ff */
[----:B------:R-:W-:Y:S01]  /*dab0*/  USHF.R.S32.HI UR12, URZ, 0x1f, UR13 ;  /* 0x0000001f3f0c7899 */ /* 0x000fe2000801140d */
[----:B------:R-:W-:Y:S01]  /*dac0*/  F2FP.BF16.F32.PACK_AB R42, R45, R176 ;  /* 0x000000b02d2a723e */ /* 0x000fe200000010ff */
[----:B------:R-:W-:Y:S01]  /*dad0*/  IMAD.MOV.U32 R36, RZ, RZ, R39 ;  /* 0x000000ffff247224 */ /* 0x000fe200078e0027 */
[----:B------:R-:W-:Y:S01]  /*dae0*/  F2FP.BF16.F32.PACK_AB R43, R47, R46 ;  /* 0x0000002e2f2b723e */ /* 0x000fe200000010ff */
[----:B------:R-:W-:Y:S01]  /*daf0*/  ULDC.64 UR8, c[0x0][0xb98] ;  /* 0x0002e60000087ab9 */ /* 0x000fe20000000a00 */
[----:B------:R-:W-:-:S02]  /*db00*/  MOV R168, R207 ;  /* 0x000000cf00a87202 */ /* 0x000fc40000000f00 */
[----:B0-----:R-:W-:Y:S01]  /*db10*/  MOV R169, R4 ;  /* 0x0000000400a97202 */ /* 0x001fe20000000f00 */
[----:B------:R-:W-:Y:S01]  /*db20*/  UIADD3 UR7, UR7, UR5, URZ ;  /* 0x0000000507077290 */ /* 0x000fe2000fffe03f */
[----:B------:R-:W-:Y:S01]  /*db30*/  F2FP.BF16.F32.PACK_AB R196, R121, R196 ;  /* 0x000000c479c4723e */ /* 0x000fe200000010ff */
[----:B------:R-:W-:Y:S01]  /*db40*/  UIMAD UR5, UR12, UR8, URZ ;  /* 0x000000080c0572a4 */ /* 0x000fe2000f8e023f */
[----:B------:R-:W-:Y:S01]  /*db50*/  F2FP.BF16.F32.PACK_AB R198, R125, R124 ;  /* 0x0000007c7dc6723e */ /* 0x000fe200000010ff */
[--C-:B------:R-:W-:Y:S01]  /*db60*/  IMAD.WIDE R12, R212, 0x2, R168.reuse ;  /* 0x00000002d40c7825 */ /* 0x100fe200078e02a8 */
[----:B------:R-:W-:Y:S01]  /*db70*/  UIMAD.WIDE.U32 UR6, UR13, UR8, UR6 ;  /* 0x000000080d0672a5 */ /* 0x000fe2000f8e0006 */
[----:B------:R-:W-:Y:S01]  /*db80*/  F2FP.BF16.F32.PACK_AB R199, R100, R96 ;  /* 0x0000006064c7723e */ /* 0x000fe200000010ff */
[----:B------:R-:W-:Y:S01]  /*db90*/  UIMAD UR5, UR13, UR9, UR5 ;  /* 0x000000090d0572a4 */ /* 0x000fe2000f8e0205 */
[----:B------:R-:W-:Y:S01]  /*dba0*/  IMAD.WIDE R168, R5, 0x2, R168 ;  /* 0x0000000205a87825 */ /* 0x000fe200078e02a8 */
[C---:B------:R-:W-:Y:S01]  /*dbb0*/  IADD3 R7, P3, R12.reuse, 0xc060, RZ ;  /* 0x0000c0600c077810 */ /* 0x040fe20007f7e0ff */
[----:B------:R-:W-:Y:S01]  /*dbc0*/  ULDC.64 UR8, c[0x0][0xae8] ;  /* 0x0002ba0000087ab9 */ /* 0x000fe20000000a00 */
[----:B------:R-:W-:-:S02]  /*dbd0*/  LOP3.LUT R139, R12, 0x380, RZ, 0xc0, !PT ;  /* 0x000003800c8b7812 */ /* 0x000fc400078ec0ff */
[----:B------:R-:W-:Y:S01]  /*dbe0*/  LOP3.LUT R4, R7, 0x380, RZ, 0xc0, !PT ;  /* 0x0000038007047812 */ /* 0x000fe200078ec0ff */
[--C-:B------:R-:W-:Y:S01]  /*dbf0*/  IMAD.X R5, RZ, RZ, R13.reuse, P3 ;  /* 0x000000ffff057224 */ /* 0x100fe200018e060d */
[----:B------:R-:W-:Y:S02]  /*dc00*/  IADD3 R99, P4, R12, 0xc040, RZ ;  /* 0x0000c0400c637810 */ /* 0x000fe40007f9e0ff */
[----:B------:R-:W-:Y:S02]  /*dc10*/  SHF.R.U64 R4, R4, 0x3, RZ ;  /* 0x0000000304047819 */ /* 0x000fe400000012ff */
[C---:B------:R-:W-:Y:S02]  /*dc20*/  IADD3 R31, P5, R12.reuse, 0xc020, RZ ;  /* 0x0000c0200c1f7810 */ /* 0x040fe40007fbe0ff */
        /* <DEDUP_REMOVED lines=10> */
[--C-:B------:R-:W-:Y:S01]  /*dcd0*/  IMAD.X R153, RZ, RZ, R13.reuse, P2 ;  /* 0x000000ffff997224 */ /* 0x100fe200010e060d */
[----:B------:R-:W-:Y:S01]  /*dce0*/  LOP3.LUT R4, R4, R7, RZ, 0x3c, !PT ;  /* 0x0000000704047212 */ /* 0x000fe200078e3cff */
        /* <DEDUP_REMOVED lines=14> */
[----:B------:R-:W-:Y:S01]  /*ddd0*/  LOP3.LUT R138, R139, R12, RZ, 0x3c, !PT ;  /* 0x0000000c8b8a7212 */ /* 0x000fe200078e3cff */
[--C-:B------:R-:W-:Y:S01]  /*dde0*/  IMAD.X R9, RZ, RZ, R13.reuse, P2 ;  /* 0x000000ffff097224 */ /* 0x100fe200010e060d */
[----:B------:R-:W-:Y:S01]  /*ddf0*/  LOP3.LUT R12, R23, 0x380, RZ, 0xc0, !PT ;  /* 0x00000380170c7812 */ /* 0x000fe200078ec0ff */
[--C-:B------:R-:W-:Y:S01]  /*de00*/  IMAD.X R167, RZ, RZ, R13.reuse, P3 ;  /* 0x000000ffffa77224 */ /* 0x100fe200018e060d */
[----:B------:R-:W-:Y:S01]  /*de10*/  IADD3 R107, P2, R168, 0x7000, RZ ;  /* 0x00007000a86b7810 */ /* 0x000fe20007f5e0ff */
[----:B------:R-:W-:Y:S01]  /*de20*/  IMAD.MOV.U32 R139, RZ, RZ, R13 ;  /* 0x000000ffff8b7224 */ /* 0x000fe200078e000d */
[----:B------:R-:W-:-:S02]  /*de30*/  SHF.R.U64 R12, R12, 0x3, RZ ;  /* 0x000000030c0c7819 */ /* 0x000fc400000012ff */
[----:B------:R-:W-:Y:S02]  /*de40*/  LOP3.LUT R13, R114, 0x380, RZ, 0xc0, !PT ;  /* 0x00000380720d7812 */ /* 0x000fe400078ec0ff */
[----:B------:R-:W-:Y:S02]  /*de50*/  LOP3.LUT R146, R12, R23, RZ, 0x3c, !PT ;  /* 0x000000170c927212 */ /* 0x000fe400078e3cff */
[----:B------:R-:W-:Y:S02]  /*de60*/  LOP3.LUT R23, R106, 0x380, RZ, 0xc0, !PT ;  /* 0x000003806a177812 */ /* 0x000fe400078ec0ff */
[----:B------:R-:W-:Y:S02]  /*de70*/  SHF.R.U64 R13, R13, 0x3, RZ ;  /* 0x000000030d0d7819 */ /* 0x000fe400000012ff */
[----:B------:R-:W-:Y:S02]  /*de80*/  SHF.R.U64 R23, R23, 0x3, RZ ;  /* 0x0000000317177819 */ /* 0x000fe400000012ff */
[----:B------:R-:W-:-:S02]  /*de90*/  LOP3.LUT R142, R13, R114, RZ, 0x3c, !PT ;  /* 0x000000720d8e7212 */ /* 0x000fc400078e3cff */
[----:B------:R-:W-:Y:S02]  /*dea0*/  LOP3.LUT R154, R23, R106, RZ, 0x3c, !PT ;  /* 0x0000006a179a7212 */ /* 0x000fe400078e3cff */
[----:B------:R-:W-:Y:S02]  /*deb0*/  LOP3.LUT R106, R107, 0x380, RZ, 0xc0, !PT ;  /* 0x000003806b6a7812 */ /* 0x000fe400078ec0ff */
[----:B------:R-:W-:Y:S02]  /*dec0*/  LOP3.LUT R13, R102, 0x380, RZ, 0xc0, !PT ;  /* 0x00000380660d7812 */ /* 0x000fe400078ec0ff */
[----:B------:R-:W-:Y:S02]  /*ded0*/  SHF.R.U64 R106, R106, 0x3, RZ ;  /* 0x000000036a6a7819 */ /* 0x000fe400000012ff */
[----:B------:R-:W-:Y:S02]  /*dee0*/  LOP3.LUT R12, R15, 0x380, RZ, 0xc0, !PT ;  /* 0x000003800f0c7812 */ /* 0x000fe400078ec0ff */
[----:B------:R-:W-:-:S02]  /*def0*/  SHF.R.U64 R13, R13, 0x3, RZ ;  /* 0x000000030d0d7819 */ /* 0x000fc400000012ff */
[----:B------:R-:W-:Y:S01]  /*df00*/  LOP3.LUT R106, R106, R107, RZ, 0x3c, !PT ;  /* 0x0000006b6a6a7212 */ /* 0x000fe200078e3cff */
[----:B------:R-:W-:Y:S01]  /*df10*/  IMAD.X R107, RZ, RZ, R169, P2 ;  /* 0x000000ffff6b7224 */ /* 0x000fe200010e06a9 */
[----:B------:R-:W-:Y:S02]  /*df20*/  IADD3 R135, P2, R168, 0xe000, RZ ;  /* 0x0000e000a8877810 */ /* 0x000fe40007f5e0ff */
[----:B------:R-:W-:Y:S02]  /*df30*/  SHF.R.U64 R12, R12, 0x3, RZ ;  /* 0x000000030c0c7819 */ /* 0x000fe400000012ff */
[----:B------:R-:W-:Y:S02]  /*df40*/  LOP3.LUT R156, R13, R102, RZ, 0x3c, !PT ;  /* 0x000000660d9c7212 */ /* 0x000fe400078e3cff */
[----:B------:R-:W-:Y:S02]  /*df50*/  LOP3.LUT R13, R20, 0x380, RZ, 0xc0, !PT ;  /* 0x00000380140d7812 */ /* 0x000fe400078ec0ff */
[----:B------:R-:W-:-:S02]  /*df60*/  LOP3.LUT R134, R135, 0x380, RZ, 0xc0, !PT ;  /* 0x0000038087867812 */ /* 0x000fc400078ec0ff */
[----:B------:R-:W-:Y:S02]  /*df70*/  LOP3.LUT R150, R12, R15, RZ, 0x3c, !PT ;  /* 0x0000000f0c967212 */ /* 0x000fe400078e3cff */
[----:B------:R-:W-:Y:S02]  /*df80*/  LOP3.LUT R12, R21, 0x380, RZ, 0xc0, !PT ;  /* 0x00000380150c7812 */ /* 0x000fe400078ec0ff */
[----:B------:R-:W-:Y:S02]  /*df90*/  SHF.R.U64 R13, R13, 0x3, RZ ;  /* 0x000000030d0d7819 */ /* 0x000fe400000012ff */
[----:B------:R-:W-:Y:S02]  /*dfa0*/  SHF.R.U64 R134, R134, 0x3, RZ ;  /* 0x0000000386867819 */ /* 0x000fe400000012ff */
[----:B------:R-:W-:Y:S02]  /*dfb0*/  SHF.R.U64 R12, R12, 0x3, RZ ;  /* 0x000000030c0c7819 */ /* 0x000fe400000012ff */
[----:B------:R-:W-:-:S02]  /*dfc0*/  LOP3.LUT R164, R13, R20, RZ, 0x3c, !PT ;  /* 0x000000140da47212 */ /* 0x000fc400078e3cff */
[----:B------:R-:W-:Y:S02]  /*dfd0*/  LOP3.LUT R10, R31, 0x380, RZ, 0xc0, !PT ;  /* 0x000003801f0a7812 */ /* 0x000fe400078ec0ff */
[----:B------:R-:W-:Y:S02]  /*dfe0*/  IADD3 R13, P3, R168, 0x1000, RZ ;  /* 0x00001000a80d7810 */ /* 0x000fe40007f7e0ff */
[----:B------:R-:W-:Y:S01]  /*dff0*/  LOP3.LUT R134, R134, R135, RZ, 0x3c, !PT ;  /* 0x0000008786867212 */ /* 0x000fe200078e3cff */
[----:B------:R-:W-:Y:S01]  /*e000*/  IMAD.X R135, RZ, RZ, R169, P2 ;  /* 0x000000ffff877224 */ /* 0x000fe200010e06a9 */
[----:B-1----:R-:W-:Y:S02]  /*e010*/  ISETP.NE.AND P2, PT, R204, 0x1, PT ;  /* 0x00000001cc00780c */ /* 0x002fe40003f45270 */
[----:B------:R-:W-:Y:S02]  /*e020*/  LOP3.LUT R160, R12, R21, RZ, 0x3c, !PT ;  /* 0x000000150ca07212 */ /* 0x000fe400078e3cff */
[----:B------:R-:W-:-:S02]  /*e030*/  SHF.R.U64 R10, R10, 0x3, RZ ;  /* 0x000000030a0a7819 */ /* 0x000fc400000012ff */
[----:B------:R-:W-:Y:S02]  /*e040*/  LOP3.LUT R12, R13, 0x380, RZ, 0xc0, !PT ;  /* 0x000003800d0c7812 */ /* 0x000fe400078ec0ff */
[----:B------:R-:W-:Y:S02]  /*e050*/  LOP3.LUT R10, R10, R31, RZ, 0x3c, !PT ;  /* 0x0000001f0a0a7212 */ /* 0x000fe400078e3cff */
[----:B------:R-:W-:Y:S02]  /*e060*/  SHF.R.U64 R12, R12, 0x3, RZ ;  /* 0x000000030c0c7819 */ /* 0x000fe400000012ff */
[----:B------:R-:W-:Y:S02]  /*e070*/  LOP3.LUT R31, R110, 0x380, RZ, 0xc0, !PT ;  /* 0x000003806e1f7812 */ /* 0x000fe400078ec0ff */
[----:B------:R-:W-:Y:S01]  /*e080*/  MOV R197, R138 ;  /* 0x0000008a00c57202 */ /* 0x000fe20000000f00 */
[----:B------:R-:W-:Y:S01]  /*e090*/  BAR.SYNC.DEFER_BLOCKING 0x1, 0x100 ;  /* 0x0044000000007b1d */ /* 0x000fe20000010000 */
[----:B------:R-:W-:-:S02]  /*e0a0*/  LOP3.LUT R23, R98, 0x380, RZ, 0xc0, !PT ;  /* 0x0000038062177812 */ /* 0x000fc400078ec0ff */
[----:B------:R-:W-:Y:S01]  /*e0b0*/  LOP3.LUT R12, R12, R13, RZ, 0x3c, !PT ;  /* 0x0000000d0c0c7212 */ /* 0x000fe200078e3cff */
[----:B------:R-:W-:Y:S01]  /*e0c0*/  IMAD.X R13, RZ, RZ, R169, P3 ;  /* 0x000000ffff0d7224 */ /* 0x000fe200018e06a9 */
[----:B------:R-:W-:Y:S02]  /*e0d0*/  SHF.R.U64 R31, R31, 0x3, RZ ;  /* 0x000000031f1f7819 */ /* 0x000fe400000012ff */
[----:B------:R-:W-:Y:S02]  /*e0e0*/  SHF.R.U64 R23, R23, 0x3, RZ ;  /* 0x0000000317177819 */ /* 0x000fe400000012ff */
[----:B------:R-:W-:Y:S02]  /*e0f0*/  IADD3 R111, P3, R168, 0x8000, RZ ;  /* 0x00008000a86f7810 */ /* 0x000fe40007f7e0ff */
[----:B------:R-:W-:Y:S02]  /*e100*/  LOP3.LUT R152, R31, R110, RZ, 0x3c, !PT ;  /* 0x0000006e1f987212 */ /* 0x000fe400078e3cff */
[----:B------:R-:W-:-:S02]  /*e110*/  LOP3.LUT R158, R23, R98, RZ, 0x3c, !PT ;  /* 0x00000062179e7212 */ /* 0x000fc400078e3cff */
[----:B------:R-:W-:Y:S02]  /*e120*/  LOP3.LUT R110, R111, 0x380, RZ, 0xc0, !PT ;  /* 0x000003806f6e7812 */ /* 0x000fe400078ec0ff */
[----:B------:R-:W-:Y:S02]  /*e130*/  LOP3.LUT R6, R99, 0x380, RZ, 0xc0, !PT ;  /* 0x0000038063067812 */ /* 0x000fe400078ec0ff */
[----:B------:R-:W-:Y:S02]  /*e140*/  LOP3.LUT R23, R8, 0x380, RZ, 0xc0, !PT ;  /* 0x0000038008177812 */ /* 0x000fe400078ec0ff */
[----:B------:R-:W-:Y:S02]  /*e150*/  SHF.R.U64 R110, R110, 0x3, RZ ;  /* 0x000000036e6e7819 */ /* 0x000fe400000012ff */
[----:B------:R-:W-:Y:S01]  /*e160*/  SHF.R.U64 R6, R6, 0x3, RZ ;  /* 0x0000000306067819 */ /* 0x000fe200000012ff */
[----:B------:R0:W-:Y:S01]  /*e170*/  STSM.16.M88.4 [R197], R24 ;  /* 0x00000018c5007844 */ /* 0x0001e20000000200 */
[----:B------:R-:W-:-:S02]  /*e180*/  SHF.R.U64 R23, R23, 0x3, RZ ;  /* 0x0000000317177819 */ /* 0x000fc400000012ff */
[----:B------:R-:W-:Y:S01]  /*e190*/  LOP3.LUT R110, R110, R111, RZ, 0x3c, !PT ;  /* 0x0000006f6e6e7212 */ /* 0x000fe200078e3cff */
[----:B------:R-:W-:Y:S01]  /*e1a0*/  IMAD.X R111, RZ, RZ, R169, P3 ;  /* 0x000000ffff6f7224 */ /* 0x000fe200018e06a9 */
[----:B------:R-:W-:Y:S02]  /*e1b0*/  LOP3.LUT R6, R6, R99, RZ, 0x3c, !PT ;  /* 0x0000006306067212 */ /* 0x000fe400078e3cff */
[----:B------:R-:W-:Y:S02]  /*e1c0*/  LOP3.LUT R8, R23, R8, RZ, 0x3c, !PT ;  /* 0x0000000817087212 */ /* 0x000fe400078e3cff */
[C---:B------:R-:W-:Y:S02]  /*e1d0*/  IADD3 R99, P0, R168.reuse, 0x5000, RZ ;  /* 0x00005000a8637810 */ /* 0x040fe40007f1e0ff */
[----:B------:R-:W-:Y:S02]  /*e1e0*/  IADD3 R23, P3, R168, 0xf000, RZ ;  /* 0x0000f000a8177810 */ /* 0x000fe40007f7e0ff */
[----:B------:R-:W-:-:S02]  /*e1f0*/  LOP3.LUT R21, R14, 0x380, RZ, 0xc0, !PT ;  /* 0x000003800e157812 */ /* 0x000fc400078ec0ff */
[----:B------:R-:W-:Y:S01]  /*e200*/  LOP3.LUT R98, R99, 0x380, RZ, 0xc0, !PT ;  /* 0x0000038063627812 */ /* 0x000fe200078ec0ff */
[----:B0-----:R-:W0:Y:S01]  /*e210*/  @P2 LDC R24, c[0x0][0xbec] ;  /* 0x0002fb00ff182b82 */ /* 0x001e220000000800 */
[----:B------:R-:W-:Y:S01]  /*e220*/  LOP3.LUT R16, R23, 0x380, RZ, 0xc0, !PT ;  /* 0x0000038017107812 */ /* 0x000fe200078ec0ff */
[----:B------:R-:W-:Y:S01]  /*e230*/  IMAD.X R139, RZ, RZ, R169, P3 ;  /* 0x000000ffff8b7224 */ /* 0x000fe200018e06a9 */
[----:B------:R-:W-:Y:S02]  /*e240*/  SHF.R.U64 R21, R21, 0x3, RZ ;  /* 0x0000000315157819 */ /* 0x000fe400000012ff */
[----:B------:R-:W-:Y:S02]  /*e250*/  SHF.R.U64 R98, R98, 0x3, RZ ;  /* 0x0000000362627819 */ /* 0x000fe400000012ff */
[----:B------:R-:W-:Y:S01]  /*e260*/  SHF.R.U64 R16, R16, 0x3, RZ ;  /* 0x0000000310107819 */ /* 0x000fe200000012ff */
[----:B------:R-:W1:Y:S01]  /*e270*/  @P2 LDC R27, c[0x0][0xbf0] ;  /* 0x0002fc00ff1b2b82 */ /* 0x000e620000000800 */
[----:B------:R-:W-:-:S02]  /*e280*/  LOP3.LUT R15, R30, 0x380, RZ, 0xc0, !PT ;  /* 0x000003801e0f7812 */ /* 0x000fc400078ec0ff */
[----:B------:R-:W-:Y:S02]  /*e290*/  LOP3.LUT R166, R21, R14, RZ, 0x3c, !PT ;  /* 0x0000000e15a67212 */ /* 0x000fe400078e3cff */
[----:B------:R-:W-:Y:S01]  /*e2a0*/  LOP3.LUT R98, R98, R99, RZ, 0x3c, !PT ;  /* 0x0000006362627212 */ /* 0x000fe200078e3cff */
[----:B------:R-:W-:Y:S01]  /*e2b0*/  IMAD.X R99, RZ, RZ, R169, P0 ;  /* 0x000000ffff637224 */ /* 0x000fe200000e06a9 */
[----:B------:R-:W-:Y:S02]  /*e2c0*/  LOP3.LUT R138, R16, R23, RZ, 0x3c, !PT ;  /* 0x00000017108a7212 */ /* 0x000fe400078e3cff */
[----:B------:R-:W-:Y:S02]  /*e2d0*/  MOV R150, R150 ;  /* 0x0000009600967202 */ /* 0x000fe40000000f00 */
[----:B------:R-:W-:Y:S02]  /*e2e0*/  SHF.R.U64 R15, R15, 0x3, RZ ;  /* 0x000000030f0f7819 */ /* 0x000fe400000012ff */
[----:B------:R-:W-:Y:S01]  /*e2f0*/  MOV R16, R4 ;  /* 0x0000000400107202 */ /* 0x000fe20000000f00 */
[----:B------:R-:W-:Y:S01]  /*e300*/  STSM.16.M88.4 [R150], R32 ;  /* 0x0000002096007844 */ /* 0x000fe20000000200 */
[----:B------:R-:W-:Y:S01]  /*e310*/  MOV R18, R6 ;  /* 0x0000000600127202 */ /* 0x000fe20000000f00 */
[----:B0-----:R-:W-:Y:S01]  /*e320*/  @P2 IMAD.HI.U32 R24, R39, R24, RZ ;  /* 0x0000001827182227 */ /* 0x001fe200078e00ff */
[----:B------:R-:W-:-:S02]  /*e330*/  MOV R160, R160 ;  /* 0x000000a000a07202 */ /* 0x000fc40000000f00 */
[C---:B------:R-:W-:Y:S02]  /*e340*/  IADD3 R20, P4, R168.reuse, 0x2000, RZ ;  /* 0x00002000a8147810 */ /* 0x040fe40007f9e0ff */
[----:B------:R-:W-:Y:S01]  /*e350*/  IADD3 R127, P0, R168, 0xc000, RZ ;  /* 0x0000c000a87f7810 */ /* 0x000fe20007f1e0ff */
[----:B------:R-:W-:Y:S01]  /*e360*/  STSM.16.M88.4 [R160], R40 ;  /* 0x00000028a0007844 */ /* 0x000fe20000000200 */
[----:B------:R-:W-:Y:S02]  /*e370*/  MOV R23, R10 ;  /* 0x0000000a00177202 */ /* 0x000fe40000000f00 */
[----:B------:R-:W-:Y:S02]  /*e380*/  MOV R166, R166 ;  /* 0x000000a600a67202 */ /* 0x000fe40000000f00 */
[----:B------:R-:W-:Y:S02]  /*e390*/  F2FP.BF16.F32.PACK_AB R4, R49, R178 ;  /* 0x000000b23104723e */ /* 0x000fe400000010ff */
[----:B------:R-:W-:-:S02]  /*e3a0*/  F2FP.BF16.F32.PACK_AB R5, R51, R50 ;  /* 0x000000323305723e */ /* 0x000fc400000010ff */
[----:B------:R-:W-:Y:S02]  /*e3b0*/  F2FP.BF16.F32.PACK_AB R6, R53, R179 ;  /* 0x000000b33506723e */ /* 0x000fe400000010ff */
[----:B------:R-:W-:Y:S02]  /*e3c0*/  F2FP.BF16.F32.PACK_AB R7, R55, R54 ;  /* 0x000000363707723e */ /* 0x000fe400000010ff */
[----:B------:R-:W-:Y:S02]  /*e3d0*/  MOV R25, R8 ;  /* 0x0000000800197202 */ /* 0x000fe40000000f00 */
[----:B------:R-:W-:Y:S01]  /*e3e0*/  F2FP.BF16.F32.PACK_AB R8, R57, R180 ;  /* 0x000000b43908723e */ /* 0x000fe200000010ff */
[----:B------:R0:W-:Y:S01]  /*e3f0*/  STSM.16.M88.4 [R166], R4 ;  /* 0x00000004a6007844 */ /* 0x0001e20000000200 */
[----:B------:R-:W-:Y:S02]  /*e400*/  F2FP.BF16.F32.PACK_AB R9, R59, R58 ;  /* 0x0000003a3b09723e */ /* 0x000fe400000010ff */
[----:B------:R-:W-:-:S02]  /*e410*/  F2FP.BF16.F32.PACK_AB R10, R61, R181 ;  /* 0x000000b53d0a723e */ /* 0x000fc400000010ff */
[----:B------:R-:W-:Y:S02]  /*e420*/  F2FP.BF16.F32.PACK_AB R11, R63, R62 ;  /* 0x0000003e3f0b723e */ /* 0x000fe400000010ff */
[----:B-1----:R-:W-:Y:S02]  /*e430*/  @P2 SHF.R.U32.HI R36, RZ, R27, R24 ;  /* 0x0000001bff242219 */ /* 0x002fe40000011618 */
[----:B------:R-:W-:Y:S01]  /*e440*/  LOP3.LUT R162, R15, R30, RZ, 0x3c, !PT ;  /* 0x0000001e0fa27212 */ /* 0x000fe200078e3cff */
[----:B------:R1:W-:Y:S01]  /*e450*/  STSM.16.M88.4 [R25], R8 ;  /* 0x0000000819007844 */ /* 0x0003e20000000200 */
[----:B------:R-:W-:Y:S01]  /*e460*/  LOP3.LUT R15, R20, 0x380, RZ, 0xc0, !PT ;  /* 0x00000380140f7812 */ /* 0x000fe200078ec0ff */
[----:B------:R-:W-:Y:S01]  /*e470*/  IMAD.MOV R37, RZ, RZ, -R36 ;  /* 0x000000ffff257224 */ /* 0x000fe200078e0a24 */
[----:B------:R-:W-:Y:S02]  /*e480*/  LOP3.LUT R126, R127, 0x380, RZ, 0xc0, !PT ;  /* 0x000003807f7e7812 */ /* 0x000fe400078ec0ff */
[----:B------:R-:W-:Y:S01]  /*e490*/  IADD3 R103, P1, R168, 0x6000, RZ ;  /* 0x00006000a8677810 */ /* 0x000fe20007f3e0ff */
[----:B------:R-:W-:Y:S01]  /*e4a0*/  IMAD R37, R204, R37, R39 ;  /* 0x00000025cc257224 */ /* 0x000fe200078e0227 */
[----:B------:R-:W-:-:S02]  /*e4b0*/  MOV R164, R164 ;  /* 0x000000a400a47202 */ /* 0x000fc40000000f00 */
[----:B0-----:R-:W-:Y:S02]  /*e4c0*/  F2FP.BF16.F32.PACK_AB R4, R65, R182 ;  /* 0x000000b64104723e */ /* 0x001fe400000010ff */
[----:B------:R-:W-:Y:S02]  /*e4d0*/  F2FP.BF16.F32.PACK_AB R5, R67, R66 ;  /* 0x000000424305723e */ /* 0x000fe400000010ff */
[----:B------:R-:W-:Y:S02]  /*e4e0*/  F2FP.BF16.F32.PACK_AB R6, R69, R183 ;  /* 0x000000b74506723e */ /* 0x000fe400000010ff */
[----:B------:R-:W-:Y:S02]  /*e4f0*/  F2FP.BF16.F32.PACK_AB R7, R71, R70 ;  /* 0x000000464707723e */ /* 0x000fe400000010ff */
[----:B------:R-:W-:Y:S02]  /*e500*/  MOV R162, R162 ;  /* 0x000000a200a27202 */ /* 0x000fe40000000f00 */
[----:B-1----:R-:W-:Y:S01]  /*e510*/  F2FP.BF16.F32.PACK_AB R8, R73, R184 ;  /* 0x000000b84908723e */ /* 0x002fe200000010ff */
[----:B------:R-:W-:Y:S01]  /*e520*/  STSM.16.M88.4 [R164], R4 ;  /* 0x00000004a4007844 */ /* 0x000fe20000000200 */
[----:B------:R-:W-:-:S02]  /*e530*/  F2FP.BF16.F32.PACK_AB R9, R75, R74 ;  /* 0x0000004a4b09723e */ /* 0x000fc400000010ff */
[----:B------:R-:W-:Y:S02]  /*e540*/  F2FP.BF16.F32.PACK_AB R10, R77, R185 ;  /* 0x000000b94d0a723e */ /* 0x000fe400000010ff */
[----:B------:R-:W-:Y:S02]  /*e550*/  F2FP.BF16.F32.PACK_AB R11, R79, R78 ;  /* 0x0000004e4f0b723e */ /* 0x000fe400000010ff */
[----:B------:R-:W-:Y:S02]  /*e560*/  SHF.R.U64 R15, R15, 0x3, RZ ;  /* 0x000000030f0f7819 */ /* 0x000fe400000012ff */
[----:B------:R-:W-:Y:S01]  /*e570*/  SHF.R.U64 R126, R126, 0x3, RZ ;  /* 0x000000037e7e7819 */ /* 0x000fe200000012ff */
[----:B------:R0:W-:Y:S01]  /*e580*/  STSM.16.M88.4 [R162], R8 ;  /* 0x00000008a2007844 */ /* 0x0001e20000000200 */
[----:B------:R-:W-:Y:S02]  /*e590*/  MOV R158, R158 ;  /* 0x0000009e009e7202 */ /* 0x000fe40000000f00 */
[----:B------:R-:W-:-:S02]  /*e5a0*/  F2FP.BF16.F32.PACK_AB R24, R81, R186 ;  /* 0x000000ba5118723e */ /* 0x000fc400000010ff */
[----:B------:R-:W-:Y:S02]  /*e5b0*/  F2FP.BF16.F32.PACK_AB R25, R83, R82 ;  /* 0x000000525319723e */ /* 0x000fe400000010ff */
[----:B------:R-:W-:Y:S02]  /*e5c0*/  F2FP.BF16.F32.PACK_AB R26, R85, R187 ;  /* 0x000000bb551a723e */ /* 0x000fe400000010ff */
[----:B------:R-:W-:Y:S02]  /*e5d0*/  F2FP.BF16.F32.PACK_AB R27, R87, R86 ;  /* 0x00000056571b723e */ /* 0x000fe400000010ff */
[C---:B------:R-:W-:Y:S02]  /*e5e0*/  IADD3 R21, P5, R168.reuse, 0x3000, RZ ;  /* 0x00003000a8157810 */ /* 0x040fe40007fbe0ff */
[----:B------:R-:W-:Y:S01]  /*e5f0*/  IADD3 R31, P6, R168, 0x4000, RZ ;  /* 0x00004000a81f7810 */ /* 0x000fe20007fde0ff */
[----:B------:R1:W-:Y:S01]  /*e600*/  STSM.16.M88.4 [R158], R24 ;  /* 0x000000189e007844 */ /* 0x0003e20000000200 */
[----:B------:R-:W-:Y:S01]  /*e610*/  LOP3.LUT R102, R103, 0x380, RZ, 0xc0, !PT ;  /* 0x0000038067667812 */ /* 0x000fe200078ec0ff */
[----:B0-----:R-:W-:Y:S01]  /*e620*/  IMAD.U32 R9, RZ, RZ, UR5 ;  /* 0x00000005ff097e24 */ /* 0x001fe2000f8e00ff */
[----:B------:R-:W-:Y:S01]  /*e630*/  LOP3.LUT R14, R15, R20, RZ, 0x3c, !PT ;  /* 0x000000140f0e7212 */ /* 0x000fe200078e3cff */
[--C-:B------:R-:W-:Y:S01]  /*e640*/  IMAD.X R15, RZ, RZ, R169.reuse, P4 ;  /* 0x000000ffff0f7224 */ /* 0x100fe200020e06a9 */
[----:B------:R-:W-:Y:S01]  /*e650*/  LOP3.LUT R126, R126, R127, RZ, 0x3c, !PT ;  /* 0x0000007f7e7e7212 */ /* 0x000fe200078e3cff */
[----:B------:R-:W-:Y:S01]  /*e660*/  IMAD.X R127, RZ, RZ, R169, P0 ;  /* 0x000000ffff7f7224 */ /* 0x000fe200000e06a9 */
[----:B------:R-:W-:Y:S01]  /*e670*/  LOP3.LUT R20, R21, 0x380, RZ, 0xc0, !PT ;  /* 0x0000038015147812 */ /* 0x000fe200078ec0ff */
[----:B------:R-:W-:Y:S01]  /*e680*/  ULDC UR5, c[0x0][0xa88] ;  /* 0x0002a20000057ab9 */ /* 0x000fe20000000800 */
[----:B------:R-:W-:-:S02]  /*e690*/  LOP3.LUT R30, R31, 0x380, RZ, 0xc0, !PT ;  /* 0x000003801f1e7812 */ /* 0x000fc400078ec0ff */
[----:B------:R-:W-:Y:S02]  /*e6a0*/  SHF.R.U64 R102, R102, 0x3, RZ ;  /* 0x0000000366667819 */ /* 0x000fe400000012ff */
[----:B------:R-:W-:Y:S02]  /*e6b0*/  SHF.R.S32.HI R8, RZ, 0x1f, R36 ;  /* 0x0000001fff087819 */ /* 0x000fe40000011424 */
[----:B------:R-:W-:Y:S01]  /*e6c0*/  F2FP.BF16.F32.PACK_AB R5, R44, R3 ;  /* 0x000000032c05723e */ /* 0x000fe200000010ff */
[----:B-1----:R-:W-:Y:S01]  /*e6d0*/  VIADD R26, R211, UR61 ;  /* 0x0000003dd31a7c36 */ /* 0x002fe20008000000 */
[----:B------:R-:W-:Y:S02]  /*e6e0*/  IADD3 R24, P0, R36, UR6, RZ ;  /* 0x0000000624187c10 */ /* 0x000fe4000ff1e0ff */
[----:B------:R-:W-:Y:S02]  /*e6f0*/  SHF.R.S32.HI R3, RZ, 0x1f, R37 ;  /* 0x0000001fff037819 */ /* 0x000fe40000011425 */
[----:B------:R-:W-:-:S02]  /*e700*/  SHF.R.U64 R20, R20, 0x3, RZ ;  /* 0x0000000314147819 */ /* 0x000fc400000012ff */
[----:B------:R-:W-:Y:S02]  /*e710*/  SHF.R.U64 R30, R30, 0x3, RZ ;  /* 0x000000031e1e7819 */ /* 0x000fe400000012ff */
[----:B------:R-:W-:Y:S01]  /*e720*/  LOP3.LUT R102, R102, R103, RZ, 0x3c, !PT ;  /* 0x0000006766667212 */ /* 0x000fe200078e3cff */
[----:B------:R-:W-:Y:S01]  /*e730*/  IMAD.X R103, RZ, RZ, R169, P1 ;  /* 0x000000ffff677224 */ /* 0x000fe200008e06a9 */
[----:B------:R-:W-:Y:S01]  /*e740*/  IADD3.X R25, R8, UR7, R9, P0, !PT ;  /* 0x0000000708197c10 */ /* 0x000fe200087fe409 */
[----:B------:R-:W-:Y:S01]  /*e750*/  ULDC.64 UR6, c[0x0][0xb88] ;  /* 0x0002e20000067ab9 */ /* 0x000fe20000000a00 */
[----:B------:R-:W-:Y:S01]  /*e760*/  IADD3 R131, P1, R168, 0xd000, RZ ;  /* 0x0000d000a8837810 */ /* 0x000fe20007f3e0ff */
[----:B------:R-:W-:Y:S01]  /*e770*/  IMAD R8, R3, UR6, RZ ;  /* 0x0000000603087c24 */ /* 0x000fe2000f8e02ff */
[----:B------:R-:W-:Y:S01]  /*e780*/  LOP3.LUT R20, R20, R21, RZ, 0x3c, !PT ;  /* 0x0000001514147212 */ /* 0x000fe200078e3cff */
[--C-:B------:R-:W-:Y:S01]  /*e790*/  IMAD.X R21, RZ, RZ, R169.reuse, P5 ;  /* 0x000000ffff157224 */ /* 0x100fe200028e06a9 */
[----:B------:R-:W-:Y:S01]  /*e7a0*/  LOP3.LUT R30, R30, R31, RZ, 0x3c, !PT ;  /* 0x0000001f1e1e7212 */ /* 0x000fe200078e3cff */
[----:B------:R-:W-:Y:S01]  /*e7b0*/  IMAD.X R31, RZ, RZ, R169, P6 ;  /* 0x000000ffff1f7224 */ /* 0x000fe200030e06a9 */
[----:B------:R-:W-:Y:S01]  /*e7c0*/  MOV R156, R156 ;  /* 0x0000009c009c7202 */ /* 0x000fe20000000f00 */
[----:B------:R-:W-:Y:S01]  /*e7d0*/  IMAD.WIDE.U32 R24, R37, UR6, R24 ;  /* 0x0000000625187c25 */ /* 0x000fe2000f8e0018 */
[----:B------:R-:W-:-:S02]  /*e7e0*/  F2FP.BF16.F32.PACK_AB R32, R89, R188 ;  /* 0x000000bc5920723e */ /* 0x000fc400000010ff */
[----:B------:R-:W-:Y:S01]  /*e7f0*/  F2FP.BF16.F32.PACK_AB R33, R91, R90 ;  /* 0x0000005a5b21723e */ /* 0x000fe200000010ff */
[----:B------:R-:W-:Y:S01]  /*e800*/  IMAD R37, R37, UR7, R8 ;  /* 0x0000000725257c24 */ /* 0x000fe2000f8e0208 */
[----:B------:R-:W-:Y:S01]  /*e810*/  F2FP.BF16.F32.PACK_AB R34, R93, R189 ;  /* 0x000000bd5d22723e */ /* 0x000fe200000010ff */
[----:B------:R-:W-:Y:S01]  /*e820*/  ULDC.64 UR6, c[0x0][0xb50] ;  /* 0x0002d40000067ab9 */ /* 0x000fe20000000a00 */
[----:B------:R-:W-:Y:S01]  /*e830*/  F2FP.BF16.F32.PACK_AB R35, R95, R94 ;  /* 0x0000005e5f23723e */ /* 0x000fe200000010ff */
[----:B------:R-:W-:Y:S01]  /*e840*/  IMAD R3, R204, UR5, RZ ;  /* 0x00000005cc037c24 */ /* 0x000fe2000f8e02ff */
[C---:B------:R-:W-:Y:S02]  /*e850*/  IADD3 R115, P4, R168.reuse, 0x9000, RZ ;  /* 0x00009000a8737810 */ /* 0x040fe40007f9e0ff */
[C---:B------:R-:W-:Y:S01]  /*e860*/  IADD3 R119, P5, R168.reuse, 0xa000, RZ ;  /* 0x0000a000a8777810 */ /* 0x040fe20007fbe0ff */
[----:B------:R-:W-:Y:S01]  /*e870*/  STSM.16.M88.4 [R156], R32 ;  /* 0x000000209c007844 */ /* 0x000fe20000000200 */
[----:B------:R-:W-:-:S02]  /*e880*/  IADD3 R123, P6, R168, 0xb000, RZ ;  /* 0x0000b000a87b7810 */ /* 0x000fc40007fde0ff */
[----:B------:R-:W-:Y:S02]  /*e890*/  LOP3.LUT R130, R131, 0x380, RZ, 0xc0, !PT ;  /* 0x0000038083827812 */ /* 0x000fe400078ec0ff */
[----:B------:R-:W-:Y:S02]  /*e8a0*/  MOV R154, R154 ;  /* 0x0000009a009a7202 */ /* 0x000fe40000000f00 */
[----:B------:R-:W-:Y:S02]  /*e8b0*/  F2FP.BF16.F32.PACK_AB R4, R97, R190 ;  /* 0x000000be6104723e */ /* 0x000fe400000010ff */
[----:B------:R-:W-:Y:S02]  /*e8c0*/  F2FP.BF16.F32.PACK_AB R6, R101, R191 ;  /* 0x000000bf6506723e */ /* 0x000fe400000010ff */
[----:B------:R-:W-:Y:S02]  /*e8d0*/  F2FP.BF16.F32.PACK_AB R7, R52, R48 ;  /* 0x000000303407723e */ /* 0x000fe400000010ff */
[----:B------:R-:W-:-:S02]  /*e8e0*/  LOP3.LUT R114, R115, 0x380, RZ, 0xc0, !PT ;  /* 0x0000038073727812 */ /* 0x000fc400078ec0ff */
[----:B------:R-:W-:Y:S01]  /*e8f0*/  LOP3.LUT R118, R119, 0x380, RZ, 0xc0, !PT ;  /* 0x0000038077767812 */ /* 0x000fe200078ec0ff */
[----:B------:R0:W-:Y:S01]  /*e900*/  STSM.16.M88.4 [R154], R4 ;  /* 0x000000049a007844 */ /* 0x0001e20000000200 */
[----:B------:R-:W-:Y:S02]  /*e910*/  LOP3.LUT R122, R123, 0x380, RZ, 0xc0, !PT ;  /* 0x000003807b7a7812 */ /* 0x000fe400078ec0ff */
[----:B------:R-:W-:Y:S02]  /*e920*/  SHF.R.U64 R130, R130, 0x3, RZ ;  /* 0x0000000382827819 */ /* 0x000fe400000012ff */
[----:B------:R-:W-:Y:S02]  /*e930*/  LOP3.LUT R29, R168, 0x380, RZ, 0xc0, !PT ;  /* 0x00000380a81d7812 */ /* 0x000fe400078ec0ff */
[----:B------:R-:W-:Y:S02]  /*e940*/  LOP3.LUT P0, RZ, R209, 0x3, RZ, 0xc0, !PT ;  /* 0x00000003d1ff7812 */ /* 0x000fe4000780c0ff */
[----:B------:R-:W-:-:S02]  /*e950*/  SHF.R.U64 R114, R114, 0x3, RZ ;  /* 0x0000000372727819 */ /* 0x000fc400000012ff */
[----:B------:R-:W-:Y:S02]  /*e960*/  SHF.R.U64 R118, R118, 0x3, RZ ;  /* 0x0000000376767819 */ /* 0x000fe400000012ff */
[----:B------:R-:W-:Y:S02]  /*e970*/  SHF.R.U64 R122, R122, 0x3, RZ ;  /* 0x000000037a7a7819 */ /* 0x000fe400000012ff */
[----:B------:R-:W-:Y:S01]  /*e980*/  LOP3.LUT R130, R130, R131, RZ, 0x3c, !PT ;  /* 0x0000008382827212 */ /* 0x000fe200078e3cff */
[----:B0-----:R-:W-:Y:S01]  /*e990*/  VIADD R4, R26, 0x8 ;  /* 0x000000081a047836 */ /* 0x001fe20000000000 */
[----:B------:R-:W-:Y:S01]  /*e9a0*/  SHF.R.U64 R29, R29, 0x3, RZ ;  /* 0x000000031d1d7819 */ /* 0x000fe200000012ff */
[----:B------:R-:W-:Y:S01]  /*e9b0*/  IMAD.IADD R5, R25, 0x1, R37 ;  /* 0x0000000119057824 */ /* 0x000fe200078e0225 */
[----:B------:R-:W-:Y:S01]  /*e9c0*/  LEA R25, P3, R24, UR6, 0x2 ;  /* 0x0000000618197c11 */ /* 0x000fe2000f8610ff */
[----:B------:R-:W-:Y:S01]  /*e9d0*/  IMAD.X R131, RZ, RZ, R169, P1 ;  /* 0x000000ffff837224 */ /* 0x000fe200008e06a9 */
[----:B------:R-:W-:-:S02]  /*e9e0*/  MOV R152, R152 ;  /* 0x0000009800987202 */ /* 0x000fc40000000f00 */
[----:B------:R-:W-:Y:S01]  /*e9f0*/  F2FP.BF16.F32.PACK_AB R8, R105, R192 ;  /* 0x000000c06908723e */ /* 0x000fe200000010ff */
[----:B------:R-:W-:Y:S01]  /*ea00*/  SHFL.IDX PT, R44, R25, RZ, 0x1c1f ;  /* 0x001c1fff192c7589 */ /* 0x000fe200000e0000 */
[----:B------:R-:W-:Y:S02]  /*ea10*/  F2FP.BF16.F32.PACK_AB R9, R60, R56 ;  /* 0x000000383c09723e */ /* 0x000fe400000010ff */
[----:B------:R-:W-:Y:S01]  /*ea20*/  F2FP.BF16.F32.PACK_AB R10, R109, R193 ;  /* 0x000000c16d0a723e */ /* 0x000fe200000010ff */
[----:B------:R-:W-:Y:S01]  /*ea30*/  SHFL.IDX PT, R46, R25, 0x1, 0x1c1f ;  /* 0x003c1f00192e7f89 */ /* 0x000fe200000e0000 */
[----:B------:R-:W-:Y:S02]  /*ea40*/  F2FP.BF16.F32.PACK_AB R11, R68, R64 ;  /* 0x00000040440b723e */ /* 0x000fe400000010ff */
[-C--:B------:R-:W-:Y:S02]  /*ea50*/  ISETP.GE.OR P1, PT, R26, R3.reuse, P0 ;  /* 0x000000031a00720c */ /* 0x080fe40000726670 */
[----:B------:R-:W-:Y:S01]  /*ea60*/  ISETP.GE.OR P0, PT, R4, R3, P0 ;  /* 0x000000030400720c */ /* 0x000fe20000706670 */
[----:B------:R0:W-:Y:S01]  /*ea70*/  STSM.16.M88.4 [R152], R8 ;  /* 0x0000000898007844 */ /* 0x0001e20000000200 */
[----:B------:R-:W-:-:S02]  /*ea80*/  LEA.HI.X R24, R24, UR7, R5, 0x2, P3 ;  /* 0x0000000718187c11 */ /* 0x000fc400098f1405 */
[----:B------:R-:W-:Y:S01]  /*ea90*/  LOP3.LUT R114, R114, R115, RZ, 0x3c, !PT ;  /* 0x0000007372727212 */ /* 0x000fe200078e3cff */
[--C-:B------:R-:W-:Y:S01]  /*eaa0*/  IMAD.X R115, RZ, RZ, R169.reuse, P4 ;  /* 0x000000ffff737224 */ /* 0x100fe200020e06a9 */
[----:B------:R-:W-:Y:S01]  /*eab0*/  LOP3.LUT R118, R118, R119, RZ, 0x3c, !PT ;  /* 0x0000007776767212 */ /* 0x000fe200078e3cff */
[--C-:B------:R-:W-:Y:S01]  /*eac0*/  IMAD.X R119, RZ, RZ, R169.reuse, P5 ;  /* 0x000000ffff777224 */ /* 0x100fe200028e06a9 */
[----:B------:R-:W-:Y:S01]  /*ead0*/  LOP3.LUT R122, R122, R123, RZ, 0x3c, !PT ;  /* 0x0000007b7a7a7212 */ /* 0x000fe200078e3cff */
[--C-:B------:R-:W-:Y:S01]  /*eae0*/  IMAD.X R123, RZ, RZ, R169.reuse, P6 ;  /* 0x000000ffff7b7224 */ /* 0x100fe200030e06a9 */
[----:B------:R-:W-:Y:S01]  /*eaf0*/  LOP3.LUT R28, R29, R168, RZ, 0x3c, !PT ;  /* 0x000000a81d1c7212 */ /* 0x000fe200078e3cff */
[----:B------:R-:W-:Y:S01]  /*eb00*/  IMAD.MOV.U32 R29, RZ, RZ, R169 ;  /* 0x000000ffff1d7224 */ /* 0x000fe200078e00a9 */
[----:B------:R-:W-:Y:S01]  /*eb10*/  MOV R146, R146 ;  /* 0x0000009200927202 */ /* 0x000fe20000000f00 */
[----:B------:R-:W1:Y:S01]  /*eb20*/  SHFL.IDX PT, R45, R24, RZ, 0x1c1f ;  /* 0x001c1fff182d7589 */ /* 0x000e6200000e0000 */
[----:B------:R-:W-:-:S02]  /*eb30*/  F2FP.BF16.F32.PACK_AB R4, R113, R194 ;  /* 0x000000c27104723e */ /* 0x000fc400000010ff */
[----:B------:R-:W-:Y:S01]  /*eb40*/  F2FP.BF16.F32.PACK_AB R5, R76, R72 ;  /* 0x000000484c05723e */ /* 0x000fe200000010ff */
[----:B------:R-:W2:Y:S01]  /*eb50*/  SHFL.IDX PT, R47, R24, 0x1, 0x1c1f ;  /* 0x003c1f00182f7f89 */ /* 0x000ea200000e0000 */
[----:B------:R-:W-:Y:S02]  /*eb60*/  F2FP.BF16.F32.PACK_AB R6, R117, R195 ;  /* 0x000000c37506723e */ /* 0x000fe400000010ff */
[----:B------:R-:W-:Y:S02]  /*eb70*/  F2FP.BF16.F32.PACK_AB R7, R84, R80 ;  /* 0x000000505407723e */ /* 0x000fe400000010ff */
[----:B------:R-:W-:Y:S02]  /*eb80*/  MOV R142, R142 ;  /* 0x0000008e008e7202 */ /* 0x000fe40000000f00 */
[----:B------:R-:W-:Y:S01]  /*eb90*/  F2FP.BF16.F32.PACK_AB R197, R92, R88 ;  /* 0x000000585cc5723e */ /* 0x000fe200000010ff */
[----:B------:R-:W-:Y:S01]  /*eba0*/  STSM.16.M88.4 [R146], R4 ;  /* 0x0000000492007844 */ /* 0x000fe20000000200 */
[----:B0-----:R-:W-:-:S02]  /*ebb0*/  F2FP.BF16.F32.PACK_AB R8, R129, R128 ;  /* 0x000000808108723e */ /* 0x001fc400000010ff */
[----:B------:R-:W-:Y:S01]  /*ebc0*/  F2FP.BF16.F32.PACK_AB R9, R108, R104 ;  /* 0x000000686c09723e */ /* 0x000fe200000010ff */
[----:B------:R-:W-:Y:S01]  /*ebd0*/  STSM.16.M88.4 [R142], R196 ;  /* 0x000000c48e007844 */ /* 0x000fe20000000200 */
[----:B------:R-:W-:Y:S02]  /*ebe0*/  F2FP.BF16.F32.PACK_AB R10, R133, R132 ;  /* 0x00000084850a723e */ /* 0x000fe400000010ff */
[----:B------:R-:W-:Y:S02]  /*ebf0*/  F2FP.BF16.F32.PACK_AB R11, R116, R112 ;  /* 0x00000070740b723e */ /* 0x000fe400000010ff */
[----:B------:R-:W-:Y:S02]  /*ec00*/  F2FP.BF16.F32.PACK_AB R169, R170, R120 ;  /* 0x00000078aaa9723e */ /* 0x000fe400000010ff */
[----:B------:R-:W-:Y:S01]  /*ec10*/  F2FP.BF16.F32.PACK_AB R168, R137, R136 ;  /* 0x0000008889a8723e */ /* 0x000fe200000010ff */
[----:B------:R0:W-:Y:S01]  /*ec20*/  STSM.16.M88.4 [R23], R8 ;  /* 0x0000000817007844 */ /* 0x0001e20000000200 */
[----:B------:R-:W-:-:S02]  /*ec30*/  F2FP.BF16.F32.PACK_AB R170, R141, R140 ;  /* 0x0000008c8daa723e */ /* 0x000fc400000010ff */
[----:B------:R-:W-:Y:S02]  /*ec40*/  F2FP.BF16.F32.PACK_AB R171, R172, R171 ;  /* 0x000000abacab723e */ /* 0x000fe400000010ff */
[----:B------:R-:W-:Y:S02]  /*ec50*/  F2FP.BF16.F32.PACK_AB R173, R174, R173 ;  /* 0x000000adaead723e */ /* 0x000fe400000010ff */
[----:B------:R-:W-:Y:S01]  /*ec60*/  F2FP.BF16.F32.PACK_AB R172, R145, R144 ;  /* 0x0000009091ac723e */ /* 0x000fe200000010ff */
[----:B------:R-:W-:Y:S01]  /*ec70*/  STSM.16.M88.4 [R18], R168 ;  /* 0x000000a812007844 */ /* 0x000fe20000000200 */
[----:B------:R-:W-:Y:S02]  /*ec80*/  F2FP.BF16.F32.PACK_AB R174, R149, R148 ;  /* 0x0000009495ae723e */ /* 0x000fe400000010ff */
[----:B------:R-:W-:-:S05]  /*ec90*/  F2FP.BF16.F32.PACK_AB R175, R177, R175 ;  /* 0x000000afb1af723e */ /* 0x000fca00000010ff */
[----:B------:R-:W-:Y:S01]  /*eca0*/  STSM.16.M88.4 [R16], R172 ;  /* 0x000000ac10007844 */ /* 0x000fe20000000200 */
[----:B0-----:R-:W0:Y:S08]  /*ecb0*/  @P2 LDC R9, c[0x0][0xbec] ;  /* 0x0002fb00ff092b82 */ /* 0x001e300000000800 */
[----:B------:R-:W-:Y:S01]  /*ecc0*/  BAR.SYNC.DEFER_BLOCKING 0x1, 0x100 ;  /* 0x0044000000007b1d */ /* 0x000fe20000010000 */
[----:B------:R-:W-:-:S02]  /*ecd0*/  UIMAD UR5, UR10, UR8, URZ ;  /* 0x000000080a0572a4 */ /* 0x000fc4000f8e023f */
[----:B------:R-:W-:-:S03]  /*ece0*/  UIMAD.WIDE.U32 UR6, UR11, UR8, URZ ;  /* 0x000000080b0672a5 */ /* 0x000fc6000f8e003f */
[----:B-1----:R1:W-:Y:S04]  /*ecf0*/  @!P1 ST.E desc[UR14][R44.64], R0 ;  /* 0x000000002c009985 */ /* 0x0023e8000c10190e */
[----:B--2---:R2:W-:Y:S04]  /*ed00*/  @!P0 ST.E desc[UR14][R46.64], R2 ;  /* 0x000000022e008985 */ /* 0x0045e8000c10190e */
[----:B------:R3:W5:Y:S01]  /*ed10*/  LD.E.128 R32, desc[UR14][R12.64] ;  /* 0x0000000e0c207980 */ /* 0x000762000c101d00 */
[----:B-1----:R-:W-:Y:S01]  /*ed20*/  IMAD R0, R203, 0x20, R206 ;  /* 0x00000020cb007824 */ /* 0x002fe200078e02ce */
[----:B------:R-:W-:-:S02]  /*ed30*/  UIMAD UR5, UR11, UR9, UR5 ;  /* 0x000000090b0572a4 */ /* 0x000fc4000f8e0205 */
[----:B------:R-:W5:Y:S01]  /*ed40*/  LD.E.128 R24, desc[UR14][R28.64] ;  /* 0x0000000e1c187980 */ /* 0x000f62000c101d00 */
[----:B---3--:R-:W1:Y:S01]  /*ed50*/  @P2 LDC R13, c[0x0][0xbf0] ;  /* 0x0002fc00ff0d2b82 */ /* 0x008e620000000800 */
[----:B--2---:R-:W-:Y:S01]  /*ed60*/  VIADD R2, R0, UR61 ;  /* 0x0000003d00027c36 */ /* 0x004fe20008000000 */
[----:B------:R-:W-:Y:S01]  /*ed70*/  ULDC.64 UR10, c[0x0][0xaf0] ;  /* 0x0002bc00000a7ab9 */ /* 0x000fe20000000a00 */
[----:B------:R-:W-:Y:S01]  /*ed80*/  UIADD3 UR7, UR7, UR5, URZ ;  /* 0x0000000507077290 */ /* 0x000fe2000fffe03f */
[----:B------:R2:W5:Y:S01]  /*ed90*/  LD.E.128 R36, desc[UR14][R14.64] ;  /* 0x0000000e0e247980 */ /* 0x000562000c101d00 */
[----:B0-----:R-:W-:Y:S01]  /*eda0*/  @P2 IMAD.HI.U32 R0, R2, R9, RZ ;  /* 0x0000000902002227 */ /* 0x001fe200078e00ff */
[----:B------:R-:W-:Y:S02]  /*edb0*/  UIMAD UR8, UR12, UR10, URZ ;  /* 0x0000000a0c0872a4 */ /* 0x000fe4000f8e023f */
[----:B------:R0:W5:Y:S01]  /*edc0*/  LD.E.128 R4, desc[UR14][R20.64] ;  /* 0x0000000e14047980 */ /* 0x000162000c101d00 */
[----:B------:R-:W-:Y:S01]  /*edd0*/  IMAD.MOV.U32 R11, RZ, RZ, R2 ;  /* 0x000000ffff0b7224 */ /* 0x000fe200078e0002 */
[----:B------:R-:W-:-:S02]  /*ede0*/  UIMAD UR5, UR13, UR11, UR8 ;  /* 0x0000000b0d0572a4 */ /* 0x000fc4000f8e0208 */
[----:B------:R-:W-:Y:S01]  /*edf0*/  UIMAD.WIDE.U32 UR6, UR13, UR10, UR6 ;  /* 0x0000000a0d0672a5 */ /* 0x000fe2000f8e0006 */
[----:B------:R0:W5:Y:S01]  /*ee00*/  LD.E.128 R40, desc[UR14][R30.64] ;  /* 0x0000000e1e287980 */ /* 0x000162000c101d00 */
[----:B------:R-:W-:Y:S02]  /*ee10*/  ULDC.64 UR8, c[0x0][0xae0] ;  /* 0x0002b80000087ab9 */ /* 0x000fe40000000a00 */
[----:B------:R-:W-:Y:S01]  /*ee20*/  UIADD3 UR5, UR7, UR5, URZ ;  /* 0x0000000507057290 */ /* 0x000fe2000fffe03f */
[----:B------:R-:W5:Y:S04]  /*ee30*/  LD.E.128 R96, desc[UR14][R98.64] ;  /* 0x0000000e62607980 */ /* 0x000f68000c101d00 */
[----:B------:R-:W5:Y:S01]  /*ee40*/  LD.E.128 R100, desc[UR14][R102.64] ;  /* 0x0000000e66647980 */ /* 0x000f62000c101d00 */
[----:B-1----:R-:W-:-:S03]  /*ee50*/  @P2 SHF.R.U32.HI R11, RZ, R13, R0 ;  /* 0x0000000dff0b2219 */ /* 0x002fc60000011600 */
[----:B------:R-:W5:Y:S01]  /*ee60*/  LD.E.128 R104, desc[UR14][R106.64] ;  /* 0x0000000e6a687980 */ /* 0x000f62000c101d00 */
[--C-:B------:R-:W-:Y:S01]  /*ee70*/  SHF.R.S32.HI R0, RZ, 0x1f, R11.reuse ;  /* 0x0000001fff007819 */ /* 0x100fe2000001140b */
[----:B------:R-:W-:Y:S02]  /*ee80*/  IMAD.MOV R13, RZ, RZ, -R11 ;  /* 0x000000ffff0d7224 */ /* 0x000fe400078e0a0b */
[----:B------:R-:W5:Y:S01]  /*ee90*/  LD.E.128 R108, desc[UR14][R110.64] ;  /* 0x0000000e6e6c7980 */ /* 0x000f62000c101d00 */
[----:B------:R-:W-:Y:S02]  /*eea0*/  IMAD.U32 R9, RZ, RZ, UR7 ;  /* 0x00000007ff097e24 */ /* 0x000fe4000f8e00ff */
[----:B------:R-:W-:Y:S01]  /*eeb0*/  IMAD R0, R0, UR8, RZ ;  /* 0x0000000800007c24 */ /* 0x000fe2000f8e02ff */
[----:B------:R-:W5:Y:S01]  /*eec0*/  LD.E.128 R112, desc[UR14][R114.64] ;  /* 0x0000000e72707980 */ /* 0x000f62000c101d00 */
[----:B------:R-:W-:Y:S02]  /*eed0*/  IMAD R13, R204, R13, R2 ;  /* 0x0000000dcc0d7224 */ /* 0x000fe400078e0202 */
[----:B------:R-:W-:Y:S01]  /*eee0*/  IMAD.U32 R8, RZ, RZ, UR6 ;  /* 0x00000006ff087e24 */ /* 0x000fe2000f8e00ff */
[----:B------:R-:W5:Y:S01]  /*eef0*/  LD.E.128 R116, desc[UR14][R118.64] ;  /* 0x0000000e76747980 */ /* 0x000f62000c101d00 */
[----:B------:R-:W-:Y:S01]  /*ef00*/  IMAD.U32 R9, RZ, RZ, UR5 ;  /* 0x00000005ff097e24 */ /* 0x000fe2000f8e00ff */
[----:B------:R-:W-:Y:S01]  /*ef10*/  ULDC.64 UR6, c[0x0][0xad8] ;  /* 0x0002b60000067ab9 */ /* 0x000fe20000000a00 */
[----:B--2---:R-:W-:Y:S01]  /*ef20*/  IMAD R15, R11, UR9, R0 ;  /* 0x000000090b0f7c24 */ /* 0x004fe2000f8e0200 */
[----:B------:R-:W5:Y:S01]  /*ef30*/  LD.E.128 R120, desc[UR14][R122.64] ;  /* 0x0000000e7a787980 */ /* 0x000f62000c101d00 */
[----:B------:R-:W-:-:S03]  /*ef40*/  SHF.R.S32.HI R0, RZ, 0x1f, R13 ;  /* 0x0000001fff007819 */ /* 0x000fc6000001140d */
[----:B------:R-:W5:Y:S01]  /*ef50*/  LD.E.128 R124, desc[UR14][R126.64] ;  /* 0x0000000e7e7c7980 */ /* 0x000f62000c101d00 */
[----:B------:R-:W-:-:S03]  /*ef60*/  IMAD.WIDE.U32 R8, R11, UR8, R8 ;  /* 0x000000080b087c25 */ /* 0x000fc6000f8e0008 */
[----:B------:R-:W5:Y:S04]  /*ef70*/  LD.E.128 R128, desc[UR14][R130.64] ;  /* 0x0000000e82807980 */ /* 0x000f68000c101d00 */
[----:B------:R-:W5:Y:S04]  /*ef80*/  LD.E.128 R132, desc[UR14][R134.64] ;  /* 0x0000000e86847980 */ /* 0x000f68000c101d00 */
[----:B------:R-:W5:Y:S01]  /*ef90*/  LD.E.128 R136, desc[UR14][R138.64] ;  /* 0x0000000e8a887980 */ /* 0x000f62000c101d00 */
[----:B------:R-:W-:Y:S01]  /*efa0*/  @!PT LDS RZ, [RZ] ;  /* 0x00000000fffff984 */ /* 0x000fe20000000800 */
[----:B------:R-:W-:Y:S01]  /*efb0*/  @!PT LDS RZ, [RZ] ;  /* 0x00000000fffff984 */ /* 0x000fe20000000800 */
[----:B------:R-:W-:Y:S01]  /*efc0*/  @!PT LDS RZ, [RZ] ;  /* 0x00000000fffff984 */ /* 0x000fe20000000800 */
[----:B------:R-:W-:Y:S01]  /*efd0*/  @!PT LDS RZ, [RZ] ;  /* 0x00000000fffff984 */ /* 0x000fe20000000800 */
[----:B------:R1:W-:Y:S06]  /*efe0*/  MEMBAR.ALL.CTA ;  /* 0x0000000000007992 */ /* 0x0003ec0000008000 */
[----:B-1----:R-:W1:Y:S01]  /*eff0*/  FENCE.VIEW.ASYNC.S ;  /* 0x00000000000073c6 */ /* 0x002e620000000000 */
[----:B------:R-:W-:-:S02]  /*f000*/  IMAD.IADD R9, R9, 0x1, R15 ;  /* 0x0000000109097824 */ /* 0x000fc400078e020f */
[----:B------:R-:W-:Y:S02]  /*f010*/  IMAD R2, R0, UR6, RZ ;  /* 0x0000000600027c24 */ /* 0x000fe4000f8e02ff */
[----:B------:R-:W-:Y:S02]  /*f020*/  VIADD R18, R206, UR61 ;  /* 0x0000003dce127c36 */ /* 0x000fe40008000000 */
[C---:B------:R-:W-:Y:S02]  /*f030*/  IMAD R11, R13.reuse, UR7, R2 ;  /* 0x000000070d0b7c24 */ /* 0x040fe4000f8e0202 */
[----:B------:R-:W-:Y:S01]  /*f040*/  IMAD.WIDE.U32 R8, R13, UR6, R8 ;  /* 0x000000060d087c25 */ /* 0x000fe2000f8e0008 */
[C---:B------:R-:W-:Y:S01]  /*f050*/  ISETP.GE.AND P2, PT, R18.reuse, R3, PT ;  /* 0x000000031200720c */ /* 0x040fe20003f46270 */
[----:B------:R-:W-:Y:S02]  /*f060*/  ULDC.64 UR6, c[0x0][0xa80] ;  /* 0x0002a00000067ab9 */ /* 0x000fe40000000a00 */
[----:B------:R-:W-:Y:S01]  /*f070*/  VIADD R0, R18, 0x20 ;  /* 0x0000002012007836 */ /* 0x000fe20000000000 */
[----:B------:R-:W-:Y:S01]  /*f080*/  LEA R2, P3, R8, UR6, 0x1 ;  /* 0x0000000608027c11 */ /* 0x000fe2000f8608ff */
[----:B------:R-:W-:-:S02]  /*f090*/  IMAD.IADD R9, R9, 0x1, R11 ;  /* 0x0000000109097824 */ /* 0x000fc400078e020b */
[----:B------:R-:W-:Y:S01]  /*f0a0*/  VIADD R207, R207, 0x30820 ;  /* 0x00030820cfcf7836 */ /* 0x000fe20000000000 */
[-C--:B------:R-:W-:Y:S01]  /*f0b0*/  ISETP.GE.AND P1, PT, R0, R3.reuse, PT ;  /* 0x000000030000720c */ /* 0x080fe20003f26270 */
[----:B------:R-:W-:Y:S01]  /*f0c0*/  VIADD R0, R18, 0x40 ;  /* 0x0000004012007836 */ /* 0x000fe20000000000 */
[----:B------:R-:W-:Y:S02]  /*f0d0*/  LEA.HI.X R16, R8, UR7, R9, 0x1, P3 ;  /* 0x0000000708107c11 */ /* 0x000fe400098f0c09 */
[----:B------:R-:W-:Y:S01]  /*f0e0*/  PRMT R207, RZ, 0x654, R207 ;  /* 0x00000654ffcf7816 */ /* 0x000fe200000000cf */
[----:B-1----:R0:W1:Y:S01]  /*f0f0*/  SHFL.IDX PT, R14, R2, RZ, 0x181f ;  /* 0x00181fff020e7589 */ /* 0x00206200000e0000 */
[----:B------:R-:W-:Y:S01]  /*f100*/  ISETP.GE.AND P0, PT, R0, R3, PT ;  /* 0x000000030000720c */ /* 0x000fe20003f06270 */
[----:B------:R-:W-:Y:S01]  /*f110*/  BSSY B1, `(.L_x_1237) ;  /* 0x0000016000017945 */ /* 0x000fe20003800000 */
[----:B------:R0:W-:Y:S01]  /*f120*/  SYNCS.ARRIVE.TRANS64.RED.A1T0 RZ, [R207+URZ], RZ ;  /* 0x000000ffcfff79a7 */ /* 0x0001e2000810043f */
[----:B------:R0:W2:Y:S02]  /*f130*/  SHFL.IDX PT, R0, R16, RZ, 0x181f ;  /* 0x00181fff10007589 */ /* 0x0000a400000e0000 */
[----:B------:R-:W-:Y:S08]  /*f140*/  @P2 BRA `(.L_x_1238) ;  /* 0x0000000000482947 */ /* 0x000ff00003800000 */
        /* <DEDUP_REMOVED lines=18> */
.L_x_1238:
[----:B------:R-:W-:Y:S05]  /*f270*/  BSYNC B1 ;  /* 0x0000000000017941 */ /* 0x000fea0003800000 */
.L_x_1237:
[----:B--2---:R2:W4:Y:S01]  /*f280*/  SHFL.IDX PT, R0, R16, 0x1, 0x181f ;  /* 0x00381f0010007f89 */ /* 0x00452200000e0000 */
[----:B------:R-:W-:Y:S03]  /*f290*/  BSSY B1, `(.L_x_1239) ;  /* 0x0000015000017945 */ /* 0x000fe60003800000 */
[----:B-1-3--:R2:W1:Y:S01]  /*f2a0*/  SHFL.IDX PT, R14, R2, 0x1, 0x181f ;  /* 0x00381f00020e7f89 */ /* 0x00a46200000e0000 */
        /* <DEDUP_REMOVED lines=8> */
[----:B------:R-:W-:Y:S02]  /*f330*/  @!P3 LEA R10, P5, R201, R14, 0x1 ;  /* 0x0000000ec90ab211 */ /* 0x000fe400078a08ff */
[----:B----4-:R-:W-:Y:S02]  /*f340*/  @!P4 LEA.HI.X R9, R19, R0, R217, 0x1, P6 ;  /* 0x000000001309c211 */ /* 0x010fe400030f0cd9 */
[----:B------:R-:W-:Y:S02]  /*f350*/  @!P2 LEA R12, P6, R200, R14, 0x1 ;  /* 0x0000000ec80ca211 */ /* 0x000fe400078c08ff */
[----:B------:R-:W-:Y:S01]  /*f360*/  @!P3 LEA.HI.X R11, R201, R0, R216, 0x1, P5 ;  /* 0x00000000c90bb211 */ /* 0x000fe200028f0cd8 */
[----:B-----5:R3:W-:Y:S01]  /*f370*/  @!P4 ST.E.128 desc[UR6][R8.64], R32 ;  /* 0x000000200800c985 */ /* 0x0207e2000c101d06 */
[----:B------:R-:W-:-:S02]  /*f380*/  @!P1 LEA R14, P5, R202, R14, 0x1 ;  /* 0x0000000eca0e9211 */ /* 0x000fc400078a08ff */
[-C--:B------:R-:W-:Y:S01]  /*f390*/  @!P2 LEA.HI.X R13, R200, R0.reuse, R215, 0x1, P6 ;  /* 0x00000000c80da211 */ /* 0x080fe200030f0cd7 */
[----:B------:R3:W-:Y:S01]  /*f3a0*/  @!P3 ST.E.128 desc[UR6][R10.64], R96 ;  /* 0x000000600a00b985 */ /* 0x0007e2000c101d06 */
[----:B------:R-:W-:-:S03]  /*f3b0*/  @!P1 LEA.HI.X R15, R202, R0, R214, 0x1, P5 ;  /* 0x00000000ca0f9211 */ /* 0x000fc600028f0cd6 */
[----:B------:R3:W-:Y:S04]  /*f3c0*/  @!P2 ST.E.128 desc[UR6][R12.64], R112 ;  /* 0x000000700c00a985 */ /* 0x0007e8000c101d06 */
[----:B------:R3:W-:Y:S02]  /*f3d0*/  @!P1 ST.E.128 desc[UR6][R14.64], R128 ;  /* 0x000000800e009985 */ /* 0x0007e4000c101d06 */
.L_x_1240:
[----:B------:R-:W-:Y:S05]  /*f3e0*/  BSYNC B1 ;  /* 0x0000000000017941 */ /* 0x000fea0003800000 */
.L_x_1239:
[----:B----4-:R4:W0:Y:S01]  /*f3f0*/  SHFL.IDX PT, R0, R16, 0x2, 0x181f ;  /* 0x00581f0010007f89 */ /* 0x01082200000e0000 */
        /* <DEDUP_REMOVED lines=10> */
[-C--:B------:R-:W-:Y:S02]  /*f4a0*/  @!P2 LEA R10, P5, R201, R14.reuse, 0x1 ;  /* 0x0000000ec90aa211 */ /* 0x080fe400078a08ff */
[----:B------:R-:W-:Y:S02]  /*f4b0*/  @!P1 LEA R12, P4, R200, R14, 0x1 ;  /* 0x0000000ec80c9211 */ /* 0x000fe400078808ff */
[----:B0-----:R-:W-:Y:S02]  /*f4c0*/  @!P3 LEA.HI.X R9, R19, R0, R217, 0x1, P6 ;  /* 0x000000001309b211 */ /* 0x001fe400030f0cd9 */
[----:B------:R-:W-:Y:S02]  /*f4d0*/  @!P0 LEA R14, P6, R202, R14, 0x1 ;  /* 0x0000000eca0e8211 */ /* 0x000fe400078c08ff */
[-C--:B------:R-:W-:Y:S01]  /*f4e0*/  @!P2 LEA.HI.X R11, R201, R0.reuse, R216, 0x1, P5 ;  /* 0x00000000c90ba211 */ /* 0x080fe200028f0cd8 */
[----:B-----5:R3:W-:Y:S01]  /*f4f0*/  @!P3 ST.E.128 desc[UR6][R8.64], R36 ;  /* 0x000000240800b985 */ /* 0x0207e2000c101d06 */
[----:B------:R-:W-:-:S02]  /*f500*/  @!P1 LEA.HI.X R13, R200, R0, R215, 0x1, P4 ;  /* 0x00000000c80d9211 */ /* 0x000fc400020f0cd7 */
[----:B------:R-:W-:Y:S01]  /*f510*/  @!P0 LEA.HI.X R15, R202, R0, R214, 0x1, P6 ;  /* 0x00000000ca0f8211 */ /* 0x000fe200030f0cd6 */
[----:B------:R3:W-:Y:S04]  /*f520*/  @!P2 ST.E.128 desc[UR6][R10.64], R100 ;  /* 0x000000640a00a985 */ /* 0x0007e8000c101d06 */
[----:B------:R3:W-:Y:S04]  /*f530*/  @!P1 ST.E.128 desc[UR6][R12.64], R116 ;  /* 0x000000740c009985 */ /* 0x0007e8000c101d06 */
[----:B------:R3:W-:Y:S02]  /*f540*/  @!P0 ST.E.128 desc[UR6][R14.64], R132 ;  /* 0x000000840e008985 */ /* 0x0007e4000c101d06 */
.L_x_1242:
[----:B------:R-:W-:Y:S05]  /*f550*/  BSYNC B1 ;  /* 0x0000000000017941 */ /* 0x000fea0003800000 */
.L_x_1241:
[----:B0-----:R-:W-:Y:S01]  /*f560*/  VIADD R0, R18, 0x60 ;  /* 0x0000006012007836 */ /* 0x001fe20000000000 */
[----:B--2-4-:R-:W4:Y:S04]  /*f570*/  SHFL.IDX PT, R16, R16, 0x3, 0x181f ;  /* 0x00781f0010107f89 */ /* 0x014f2800000e0000 */
[----:B------:R-:W-:Y:S01]  /*f580*/  ISETP.GE.AND P0, PT, R0, R3, PT ;  /* 0x000000030000720c */ /* 0x000fe20003f06270 */
[----:B---3--:R3:W0:-:S12]  /*f590*/  SHFL.IDX PT, R12, R2, 0x3, 0x181f ;  /* 0x00781f00020c7f89 */ /* 0x00861800000e0000 */
[----:B---3--:R-:W-:Y:S05]  /*f5a0*/  @P0 BRA `(.L_x_1243) ;  /* 0x0000000c00540947 */ /* 0x008fea0003800000 */
[----:B------:R-:W-:Y:S01]  /*f5b0*/  ULDC UR5, c[0x0][0xac8] ;  /* 0x0002b20000057ab9 */ /* 0x000fe20000000800 */
[----:B------:R-:W-:Y:S01]  /*f5c0*/  ULDC.64 UR6, c[0x0][0x208] ;  /* 0x0000820000067ab9 */ /* 0x000fe20000000a00 */
[----:B------:R-:W-:Y:S02]  /*f5d0*/  ISETP.GE.AND P3, PT, R19, UR5, PT ;  /* 0x0000000513007c0c */ /* 0x000fe4000bf66270 */
[----:B------:R-:W-:Y:S02]  /*f5e0*/  ISETP.GE.AND P4, PT, R201, UR5, PT ;  /* 0x00000005c9007c0c */ /* 0x000fe4000bf86270 */
[----:B------:R-:W-:-:S09]  /*f5f0*/  ISETP.GE.AND P5, PT, R200, UR5, PT ;  /* 0x00000005c8007c0c */ /* 0x000fd2000bfa6270 */
[-C--:B0-----:R-:W-:Y:S02]  /*f600*/  @!P3 LEA R2, P0, R19, R12.reuse, 0x1 ;  /* 0x0000000c1302b211 */ /* 0x081fe400078008ff */
[----:B------:R-:W-:Y:S02]  /*f610*/  @!P4 LEA R8, P1, R201, R12, 0x1 ;  /* 0x0000000cc908c211 */ /* 0x000fe400078208ff */
[----:B----4-:R-:W-:Y:S02]  /*f620*/  @!P3 LEA.HI.X R3, R19, R16, R217, 0x1, P0 ;  /* 0x000000101303b211 */ /* 0x010fe400000f0cd9 */
[----:B------:R-:W-:Y:S02]  /*f630*/  ISETP.GE.AND P0, PT, R202, UR5, PT ;  /* 0x00000005ca007c0c */ /* 0x000fe4000bf06270 */
[----:B------:R-:W-:Y:S01]  /*f640*/  @!P5 LEA R10, P2, R200, R12, 0x1 ;  /* 0x0000000cc80ad211 */ /* 0x000fe200078408ff */
[----:B-----5:R3:W-:Y:S01]  /*f650*/  @!P3 ST.E.128 desc[UR6][R2.64], R4 ;  /* 0x000000040200b985 */ /* 0x0207e2000c101d06 */
        /* <DEDUP_REMOVED lines=10> */
.L_x_1236:
[----:B------:R-:W0:Y:S01]  /*f700*/  LDC R8, c[0x0][0xbe8] ;  /* 0x0002fa00ff087b82 */ /* 0x000e220000000800 */
[----:B------:R-:W-:Y:S01]  /*f710*/  R2UR UR6, R204 ;  /* 0x00000000cc0672ca */ /* 0x000fe200000e0000 */
[----:B------:R-:W-:Y:S01]  /*f720*/  BSSY B1, `(.L_x_1244) ;  /* 0x0000035000017945 */ /* 0x000fe20003800000 */
[----:B------:R-:W-:Y:S01]  /*f730*/  R2UR UR5, R205 ;  /* 0x00000000cd0572ca */ /* 0x000fe200000e0000 */
[----:B------:R-:W-:Y:S01]  /*f740*/  IMAD R6, R203, 0x20, R206 ;  /* 0x00000020cb067824 */ /* 0x000fe200078e02ce */
[----:B------:R-:W-:-:S09]  /*f750*/  ISETP.GE.AND P0, PT, R218, 0x80, PT ;  /* 0x00000080da00780c */ /* 0x000fd20003f06270 */
[----:B------:R-:W-:Y:S02]  /*f760*/  USHF.R.S32.HI UR8, URZ, 0x1f, UR6 ;  /* 0x0000001f3f087899 */ /* 0x000fe40008011406 */
[----:B------:R-:W-:Y:S01]  /*f770*/  USHF.R.S32.HI UR9, URZ, 0x1f, UR5 ;  /* 0x0000001f3f097899 */ /* 0x000fe20008011405 */
[----:B0-----:R-:W-:-:S13]  /*f780*/  ISETP.NE.AND P1, PT, R8, 0x1, PT ;  /* 0x000000010800780c */ /* 0x001fda0003f25270 */
[----:B------:R-:W0:Y:S08]  /*f790*/  @P1 LDC R9, c[0x0][0xbec] ;  /* 0x0002fb00ff091b82 */ /* 0x000e300000000800 */
[----:B------:R-:W1:Y:S01]  /*f7a0*/  @P1 LDC R11, c[0x0][0xbf0] ;  /* 0x0002fc00ff0b1b82 */ /* 0x000e620000000800 */
[----:B------:R-:W-:Y:S05]  /*f7b0*/  @P0 BRA `(.L_x_1245) ;  /* 0x0000000000ac0947 */ /* 0x000fea0003800000 */
[----:B------:R-:W2:Y:S01]  /*f7c0*/  S2R R0, SR_TID.X ;  /* 0x0000000000007919 */ /* 0x000ea20000002100 */
[----:B------:R-:W3:Y:S01]  /*f7d0*/  LDC R3, c[0x0][0xbe8] ;  /* 0x0002fa00ff037b82 */ /* 0x000ee20000000800 */
[----:B------:R-:W-:Y:S01]  /*f7e0*/  IMAD.U32 R4, RZ, RZ, UR61 ;  /* 0x0000003dff047e24 */ /* 0x000fe2000f8e00ff */
[----:B------:R-:W-:Y:S02]  /*f7f0*/  ULDC UR5, c[0x0][0xa88] ;  /* 0x0002a20000057ab9 */ /* 0x000fe40000000800 */
[----:B---3--:R-:W-:Y:S02]  /*f800*/  IMAD R5, R3, UR5, RZ ;  /* 0x0000000503057c24 */ /* 0x008fe4000f8e02ff */
[----:B--2---:R-:W-:-:S04]  /*f810*/  IADD3 R4, R4, -0x80, R0 ;  /* 0xffffff8004047810 */ /* 0x004fc80007ffe000 */
[----:B------:R-:W-:-:S13]  /*f820*/  ISETP.GE.AND P0, PT, R4, R5, PT ;  /* 0x000000050400720c */ /* 0x000fda0003f06270 */
[----:B------:R-:W-:Y:S05]  /*f830*/  @P0 BRA `(.L_x_1245) ;  /* 0x00000000008c0947 */ /* 0x000fea0003800000 */
[----:B------:R-:W-:Y:S01]  /*f840*/  ISETP.NE.AND P0, PT, R3, 0x1, PT ;  /* 0x000000010300780c */ /* 0x000fe20003f05270 */
[----:B------:R-:W-:Y:S01]  /*f850*/  ULDC.64 UR10, c[0x0][0xb90] ;  /* 0x0002e400000a7ab9 */ /* 0x000fe20000000a00 */
[----:B------:R-:W-:Y:S01]  /*f860*/  R2UR UR13, R204 ;  /* 0x00000000cc0d72ca */ /* 0x000fe200000e0000 */
[----:B------:R-:W-:Y:S01]  /*f870*/  UIMAD UR5, UR8, UR10, URZ ;  /* 0x0000000a080572a4 */ /* 0x000fe2000f8e023f */
[----:B------:R-:W-:Y:S01]  /*f880*/  R2UR UR12, R205 ;  /* 0x00000000cd0c72ca */ /* 0x000fe200000e0000 */
[----:B------:R-:W-:-:S08]  /*f890*/  IMAD.MOV.U32 R2, RZ, RZ, R4 ;  /* 0x000000ffff027224 */ /* 0x000fd000078e0004 */
[----:B------:R-:W2:Y:S02]  /*f8a0*/  @P0 LDC R5, c[0x0][0xbec] ;  /* 0x0002fb00ff050b82 */ /* 0x000ea40000000800 */
[----:B------:R-:W-:Y:S02]  /*f8b0*/  UIMAD.WIDE.U32 UR6, UR13, UR10, URZ ;  /* 0x0000000a0d0672a5 */ /* 0x000fe4000f8e003f */
[----:B------:R-:W-:-:S03]  /*f8c0*/  UIMAD UR5, UR13, UR11, UR5 ;  /* 0x0000000b0d0572a4 */ /* 0x000fc6000f8e0205 */
[----:B------:R-:W-:Y:S01]  /*f8d0*/  ULDC.64 UR10, c[0x0][0xb98] ;  /* 0x0002e600000a7ab9 */ /* 0x000fe20000000a00 */
[----:B------:R-:W3:Y:S01]  /*f8e0*/  @P0 LDC R7, c[0x0][0xbf0] ;  /* 0x0002fc00ff070b82 */ /* 0x000ee20000000800 */
[----:B------:R-:W-:Y:S02]  /*f8f0*/  UIADD3 UR7, UR7, UR5, URZ ;  /* 0x0000000507077290 */ /* 0x000fe4000fffe03f */
[----:B------:R-:W-:Y:S02]  /*f900*/  UIMAD UR5, UR9, UR10, URZ ;  /* 0x0000000a090572a4 */ /* 0x000fe4000f8e023f */
[----:B------:R-:W-:Y:S02]  /*f910*/  UIMAD.WIDE.U32 UR6, UR12, UR10, UR6 ;  /* 0x0000000a0c0672a5 */ /* 0x000fe4000f8e0006 */
[----:B------:R-:W-:-:S03]  /*f920*/  UIMAD UR5, UR12, UR11, UR5 ;  /* 0x0000000b0c0572a4 */ /* 0x000fc6000f8e0205 */
[----:B------:R-:W-:Y:S01]  /*f930*/  ULDC.64 UR10, c[0x0][0xb88] ;  /* 0x0002e200000a7ab9 */ /* 0x000fe20000000a00 */
[----:B------:R-:W-:Y:S01]  /*f940*/  ULDC.64 UR12, c[0x0][0x208] ;  /* 0x00008200000c7ab9 */ /* 0x000fe20000000a00 */
[----:B--2---:R-:W-:-:S05]  /*f950*/  @P0 IMAD.HI.U32 R0, R4, R5, RZ ;  /* 0x0000000504000227 */ /* 0x004fca00078e00ff */
[----:B---3--:R-:W-:-:S05]  /*f960*/  @P0 SHF.R.U32.HI R2, RZ, R7, R0 ;  /* 0x00000007ff020219 */ /* 0x008fca0000011600 */
[----:B------:R-:W-:-:S04]  /*f970*/  IMAD.MOV R5, RZ, RZ, -R2 ;  /* 0x000000ffff057224 */ /* 0x000fc800078e0a02 */
[----:B------:R-:W-:Y:S01]  /*f980*/  IMAD R5, R3, R5, R4 ;  /* 0x0000000503057224 */ /* 0x000fe200078e0204 */
[----:B------:R-:W-:Y:S01]  /*f990*/  SHF.R.S32.HI R3, RZ, 0x1f, R2 ;  /* 0x0000001fff037819 */ /* 0x000fe20000011402 */
[----:B------:R-:W-:Y:S01]  /*f9a0*/  IMAD.U32 R4, RZ, RZ, UR5 ;  /* 0x00000005ff047e24 */ /* 0x000fe2000f8e00ff */
[----:B------:R-:W-:Y:S02]  /*f9b0*/  IADD3 R2, P0, R2, UR6, RZ ;  /* 0x0000000602027c10 */ /* 0x000fe4000ff1e0ff */
[----:B------:R-:W-:Y:S02]  /*f9c0*/  SHF.R.S32.HI R0, RZ, 0x1f, R5 ;  /* 0x0000001fff007819 */ /* 0x000fe40000011405 */
[----:B------:R-:W-:Y:S01]  /*f9d0*/  IADD3.X R3, R3, UR7, R4, P0, !PT ;  /* 0x0000000703037c10 */ /* 0x000fe200087fe404 */
[----:B------:R-:W-:Y:S02]  /*f9e0*/  ULDC.64 UR6, c[0x0][0xb50] ;  /* 0x0002d40000067ab9 */ /* 0x000fe40000000a00 */
[----:B------:R-:W-:-:S02]  /*f9f0*/  IMAD R0, R0, UR10, RZ ;  /* 0x0000000a00007c24 */ /* 0x000fc4000f8e02ff */
[----:B------:R-:W-:-:S04]  /*fa00*/  IMAD.WIDE.U32 R2, R5, UR10, R2 ;  /* 0x0000000a05027c25 */ /* 0x000fc8000f8e0002 */
[----:B------:R-:W-:Y:S01]  /*fa10*/  IMAD R7, R5, UR11, R0 ;  /* 0x0000000b05077c24 */ /* 0x000fe2000f8e0200 */
[----:B------:R-:W-:-:S03]  /*fa20*/  LEA R4, P0, R2, UR6, 0x2 ;  /* 0x0000000602047c11 */ /* 0x000fc6000f8010ff */
[----:B------:R-:W-:-:S05]  /*fa30*/  IMAD.IADD R3, R3, 0x1, R7 ;  /* 0x0000000103037824 */ /* 0x000fca00078e0207 */
[----:B------:R-:W-:Y:S01]  /*fa40*/  LEA.HI.X R5, R2, UR7, R3, 0x2, P0 ;  /* 0x0000000702057c11 */ /* 0x000fe200080f1403 */
[----:B------:R-:W-:-:S05]  /*fa50*/  IMAD.MOV.U32 R3, RZ, RZ, -0x800000 ;  /* 0xff800000ff037424 */ /* 0x000fca00078e00ff */
[----:B------:R2:W-:Y:S02]  /*fa60*/  STG.E desc[UR12][R4.64], R3 ;  /* 0x0000000304007986 */ /* 0x0005e4000c10190c */
.L_x_1245:
[----:B------:R-:W-:Y:S05]  /*fa70*/  BSYNC B1 ;  /* 0x0000000000017941 */ /* 0x000fea0003800000 */
.L_x_1244:
[----:B------:R-:W-:Y:S01]  /*fa80*/  R2UR UR13, R204 ;  /* 0x00000000cc0d72ca */ /* 0x000fe200000e0000 */
[----:B------:R-:W-:Y:S01]  /*fa90*/  ULDC.64 UR10, c[0x0][0xae8] ;  /* 0x0002ba00000a7ab9 */ /* 0x000fe20000000a00 */
[----:B------:R-:W-:Y:S01]  /*faa0*/  R2UR UR12, R205 ;  /* 0x00000000cd0c72ca */ /* 0x000fe200000e0000 */
[----:B------:R-:W-:Y:S01]  /*fab0*/  UIMAD UR5, UR8, UR10, URZ ;  /* 0x0000000a080572a4 */ /* 0x000fe2000f8e023f */
[----:B------:R-:W-:Y:S01]  /*fac0*/  VIADD R6, R6, UR61 ;  /* 0x0000003d06067c36 */ /* 0x000fe20008000000 */
[----:B------:R-:W-:Y:S03]  /*fad0*/  BSSY B1, `(.L_x_1246) ;  /* 0x000003d000017945 */ /* 0x000fe60003800000 */
[----:B0-----:R-:W-:-:S04]  /*fae0*/  @P1 IMAD.HI.U32 R0, R6, R9, RZ ;  /* 0x0000000906001227 */ /* 0x001fc800078e00ff */
[----:B--2---:R-:W-:Y:S01]  /*faf0*/  IMAD.MOV.U32 R5, RZ, RZ, R6 ;  /* 0x000000ffff057224 */ /* 0x004fe200078e0006 */
[----:B------:R-:W-:Y:S01]  /*fb00*/  UIMAD.WIDE.U32 UR6, UR13, UR10, URZ ;  /* 0x0000000a0d0672a5 */ /* 0x000fe2000f8e003f */
[----:B-1----:R-:W-:Y:S01]  /*fb10*/  @P1 SHF.R.U32.HI R5, RZ, R11, R0 ;  /* 0x0000000bff051219 */ /* 0x002fe20000011600 */
[----:B------:R-:W-:-:S03]  /*fb20*/  UIMAD UR5, UR13, UR11, UR5 ;  /* 0x0000000b0d0572a4 */ /* 0x000fc6000f8e0205 */
[----:B------:R-:W-:Y:S01]  /*fb30*/  ULDC.64 UR10, c[0x0][0xaf0] ;  /* 0x0002bc00000a7ab9 */ /* 0x000fe20000000a00 */
[----:B------:R-:W-:Y:S01]  /*fb40*/  UIADD3 UR7, UR7, UR5, URZ ;  /* 0x0000000507077290 */ /* 0x000fe2000fffe03f */
[--C-:B------:R-:W-:Y:S01]  /*fb50*/  SHF.R.S32.HI R0, RZ, 0x1f, R5.reuse ;  /* 0x0000001fff007819 */ /* 0x100fe20000011405 */
[----:B------:R-:W-:Y:S01]  /*fb60*/  UIMAD UR5, UR9, UR10, URZ ;  /* 0x0000000a090572a4 */ /* 0x000fe2000f8e023f */
[----:B------:R-:W-:Y:S01]  /*fb70*/  IMAD.MOV R7, RZ, RZ, -R5 ;  /* 0x000000ffff077224 */ /* 0x000fe200078e0a05 */
[----:B------:R-:W-:Y:S02]  /*fb80*/  UIMAD.WIDE.U32 UR6, UR12, UR10, UR6 ;  /* 0x0000000a0c0672a5 */ /* 0x000fe4000f8e0006 */
[----:B------:R-:W-:Y:S01]  /*fb90*/  UIMAD UR5, UR12, UR11, UR5 ;  /* 0x0000000b0c0572a4 */ /* 0x000fe2000f8e0205 */
[----:B------:R-:W-:Y:S01]  /*fba0*/  IMAD R7, R8, R7, R6 ;  /* 0x0000000708077224 */ /* 0x000fe200078e0206 */
[----:B------:R-:W-:Y:S01]  /*fbb0*/  ULDC.64 UR8, c[0x0][0xae0] ;  /* 0x0002b80000087ab9 */ /* 0x000fe20000000a00 */
[----:B------:R-:W-:Y:S01]  /*fbc0*/  VIADD R6, R206, UR61 ;  /* 0x0000003dce067c36 */ /* 0x000fe20008000000 */
[----:B------:R-:W-:Y:S01]  /*fbd0*/  UIADD3 UR5, UR7, UR5, URZ ;  /* 0x0000000507057290 */ /* 0x000fe2000fffe03f */
[----:B------:R-:W-:-:S02]  /*fbe0*/  IMAD R0, R0, UR8, RZ ;  /* 0x0000000800007c24 */ /* 0x000fc4000f8e02ff */
[----:B------:R-:W-:Y:S02]  /*fbf0*/  IMAD.U32 R3, RZ, RZ, UR7 ;  /* 0x00000007ff037e24 */ /* 0x000fe4000f8e00ff */
[----:B------:R-:W-:Y:S01]  /*fc00*/  IMAD.U32 R2, RZ, RZ, UR6 ;  /* 0x00000006ff027e24 */ /* 0x000fe2000f8e00ff */
[----:B------:R-:W-:Y:S01]  /*fc10*/  ULDC.64 UR6, c[0x0][0xad8] ;  /* 0x0002b60000067ab9 */ /* 0x000fe20000000a00 */
[----:B------:R-:W-:Y:S01]  /*fc20*/  IMAD.U32 R3, RZ, RZ, UR5 ;  /* 0x00000005ff037e24 */ /* 0x000fe2000f8e00ff */
[----:B------:R-:W-:Y:S01]  /*fc30*/  ULDC UR5, c[0x0][0xa88] ;  /* 0x0002a20000057ab9 */ /* 0x000fe20000000800 */
[C---:B------:R-:W-:Y:S01]  /*fc40*/  IMAD R9, R5.reuse, UR9, R0 ;  /* 0x0000000905097c24 */ /* 0x040fe2000f8e0200 */
[----:B------:R-:W-:Y:S01]  /*fc50*/  SHF.R.S32.HI R0, RZ, 0x1f, R7 ;  /* 0x0000001fff007819 */ /* 0x000fe20000011407 */
[----:B------:R-:W-:-:S04]  /*fc60*/  IMAD.WIDE.U32 R2, R5, UR8, R2 ;  /* 0x0000000805027c25 */ /* 0x000fc8000f8e0002 */
[----:B------:R-:W-:Y:S02]  /*fc70*/  IMAD.IADD R3, R3, 0x1, R9 ;  /* 0x0000000103037824 */ /* 0x000fe400078e0209 */
[----:B------:R-:W-:Y:S02]  /*fc80*/  IMAD R4, R0, UR6, RZ ;  /* 0x0000000600047c24 */ /* 0x000fe4000f8e02ff */
[----:B------:R-:W-:Y:S02]  /*fc90*/  IMAD R9, R8, UR5, RZ ;  /* 0x0000000508097c24 */ /* 0x000fe4000f8e02ff */
[C---:B------:R-:W-:Y:S02]  /*fca0*/  IMAD R5, R7.reuse, UR7, R4 ;  /* 0x0000000707057c24 */ /* 0x040fe4000f8e0204 */
[----:B------:R-:W-:Y:S01]  /*fcb0*/  IMAD.WIDE.U32 R2, R7, UR6, R2 ;  /* 0x0000000607027c25 */ /* 0x000fe2000f8e0002 */
[----:B------:R-:W-:Y:S01]  /*fcc0*/  ISETP.GE.AND P2, PT, R6, R9, PT ;  /* 0x000000090600720c */ /* 0x000fe20003f46270 */
[----:B------:R-:W-:-:S02]  /*fcd0*/  ULDC.64 UR6, c[0x0][0xa80] ;  /* 0x0002a00000067ab9 */ /* 0x000fc40000000a00 */
[----:B------:R-:W-:Y:S01]  /*fce0*/  VIADD R0, R6, 0x20 ;  /* 0x0000002006007836 */ /* 0x000fe20000000000 */
[----:B------:R-:W-:Y:S01]  /*fcf0*/  LEA R4, P3, R2, UR6, 0x1 ;  /* 0x0000000602047c11 */ /* 0x000fe2000f8608ff */
[----:B------:R-:W-:-:S03]  /*fd00*/  IMAD.IADD R3, R3, 0x1, R5 ;  /* 0x0000000103037824 */ /* 0x000fc600078e0205 */
[-C--:B------:R-:W-:Y:S01]  /*fd10*/  ISETP.GE.AND P1, PT, R0, R9.reuse, PT ;  /* 0x000000090000720c */ /* 0x080fe20003f26270 */
[----:B------:R-:W-:Y:S01]  /*fd20*/  VIADD R0, R6, 0x40 ;  /* 0x0000004006007836 */ /* 0x000fe20000000000 */
[----:B------:R-:W-:Y:S02]  /*fd30*/  LEA.HI.X R5, R2, UR7, R3, 0x1, P3 ;  /* 0x0000000702057c11 */ /* 0x000fe400098f0c03 */
[----:B------:R0:W1:Y:S02]  /*fd40*/  SHFL.IDX PT, R2, R4, RZ, 0x181f ;  /* 0x00181fff04027589 */ /* 0x00006400000e0000 */
[----:B------:R-:W-:Y:S02]  /*fd50*/  ISETP.GE.AND P0, PT, R0, R9, PT ;  /* 0x000000090000720c */ /* 0x000fe40003f06270 */
[----:B------:R0:W2:Y:S01]  /*fd60*/  SHFL.IDX PT, R0, R5, RZ, 0x181f ;  /* 0x00181fff05007589 */ /* 0x0000a200000e0000 */
[----:B------:R-:W-:Y:S10]  /*fd70*/  @P2 BRA `(.L_x_1247) ;  /* 0x0000000000482947 */ /* 0x000ff40003800000 */
        /* <DEDUP_REMOVED lines=18> */
.L_x_1247:
[----:B------:R-:W-:Y:S05]  /*fea0*/  BSYNC B1 ;  /* 0x0000000000017941 */ /* 0x000fea0003800000 */
.L_x_1246:
        /* <DEDUP_REMOVED lines=22> */
.L_x_1249:
[----:B------:R-:W-:Y:S05]  /*10010*/  BSYNC B1 ;  /* 0x0000000000017941 */ /* 0x000fea0003800000 */
.L_x_1248:
        /* <DEDUP_REMOVED lines=22> */
.L_x_1251:
[----:B------:R-:W-:Y:S05]  /*10180*/  BSYNC B1 ;  /* 0x0000000000017941 */ /* 0x000fea0003800000 */
.L_x_1250:
[----:B0-----:R-:W-:Y:S01]  /*10190*/  VIADD R0, R6, 0x60 ;  /* 0x0000006006007836 */ /* 0x001fe20000000000 */
[----:B--2-4-:R-:W0:Y:S04]  /*101a0*/  SHFL.IDX PT, R5, R5, 0x3, 0x181f ;  /* 0x00781f0005057f89 */ /* 0x014e2800000e0000 */
[----:B------:R-:W-:Y:S01]  /*101b0*/  ISETP.GE.AND P0, PT, R0, R9, PT ;  /* 0x000000090000720c */ /* 0x000fe20003f06270 */
[----:B-1-3--:R1:W2:-:S12]  /*101c0*/  SHFL.IDX PT, R2, R4, 0x3, 0x181f ;  /* 0x00781f0004027f89 */ /* 0x00a29800000e0000 */
        /* <DEDUP_REMOVED lines=8> */
[-C--:B------:R-:W-:Y:S02]  /*10250*/  @!P2 LEA R8, P5, R201, R2.reuse, 0x1 ;  /* 0x00000002c908a211 */ /* 0x080fe400078a08ff */
[-C--:B------:R-:W-:Y:S02]  /*10260*/  @!P1 LEA R10, P4, R200, R2.reuse, 0x1 ;  /* 0x00000002c80a9211 */ /* 0x080fe400078808ff */
[-C--:B0-----:R-:W-:Y:S02]  /*10270*/  @!P3 LEA.HI.X R7, R19, R5.reuse, R217, 0x1, P6 ;  /* 0x000000051307b211 */ /* 0x081fe400030f0cd9 */
        /* <DEDUP_REMOVED lines=8> */
.L_x_1243:
[----:B------:R-:W-:Y:S05]  /*10300*/  BSYNC B0 ;  /* 0x0000000000007941 */ /* 0x000fea0003800000 */
.L_x_1235:
[----:B------:R-:W-:Y:S02]  /*10310*/  ULDC UR5, c[0x0][0xc38] ;  /* 0x00030e0000057ab9 */ /* 0x000fe40000000800 */
[----:B------:R-:W-:-:S06]  /*10320*/  UISETP.GE.AND UP0, UPT, UR4, UR5, UPT ;  /* 0x000000050400728c */ /* 0x000fcc000bf06270 */
[----:B------:R-:W-:-:S13]  /*10330*/  PLOP3.LUT P0, PT, PT, PT, UP0, 0x80, 0x0 ;  /* 0x000000000000781c */ /* 0x000fda0003f0f008 */
[----:B------:R-:W-:Y:S05]  /*10340*/  @!P0 BRA `(.L_x_1252) ;  /* 0xffffff0800ac8947 */ /* 0x000fea000383ffff */
[----:B------:R-:W-:Y:S05]  /*10350*/  EXIT ;  /* 0x000000000000794d */ /* 0x000fea0003800000 */
.L_x_1154:
[----:B------:R-:W-:-:S08]  /*10360*/  NOP ;  /* 0x0000000000007918 */ /* 0x000fd00000000000 */
[----:B0-----:R-:W0:-:S00]  /*10370*/  USETMAXREG.DEALLOC.CTAPOOL 0x18 ;  /* 0x00000018000079c8 */ /* 0x001e0000080e0500 */
[----:B0-----:R-:W-:-:S06]  /*10380*/  LOP3.LUT R0, R0, 0x3, RZ, 0xc0, !PT ;  /* 0x0000000300007812 */ /* 0x001fcc00078ec0ff */
[----:B------:R-:W0:Y:S01]  /*10390*/  S2UR UR6, SR_CTAID.X ;  /* 0x00000000000679c3 */ /* 0x000e220000002500 */
[----:B------:R-:W-:Y:S01]  /*103a0*/  LOP3.LUT R19, R19, 0xfffffffb, RZ, 0xc0, !PT ;  /* 0xfffffffb13137812 */ /* 0x000fe200078ec0ff */
[----:B------:R-:W-:Y:S01]  /*103b0*/  STL [R1+0x18], RZ ;  /* 0x000018ff01007387 */ /* 0x000fe20000100800 */
[----:B------:R-:W-:-:S03]  /*103c0*/  IMAD.MOV.U32 R18, RZ, RZ, RZ ;  /* 0x000000ffff127224 */ /* 0x000fc600078e00ff */
[----:B------:R-:W1:Y:S02]  /*103d0*/  SHFL.IDX PT, R0, R0, RZ, 0x1f ;  /* 0x00001fff00007589 */ /* 0x000e6400000e0000 */
[----:B-1----:R-:W-:Y:S02]  /*103e0*/  ISETP.NE.AND P0, PT, R0, RZ, PT ;  /* 0x000000ff0000720c */ /* 0x002fe40003f05270 */
[----:B------:R-:W0:Y:S11]  /*103f0*/  LDC R0, c[0x0][0xc38] ;  /* 0x00030e00ff007b82 */ /* 0x000e360000000800 */
[----:B------:R-:W-:Y:S01]  /*10400*/  @P0 LOP3.LUT R19, R19, 0x4, RZ, 0xfc, !PT ;  /* 0x0000000413130812 */ /* 0x000fe200078efcff */
[----:B------:R-:W-:Y:S06]  /*10410*/  @P0 BAR.ARV 0x4, 0x180 ;  /* 0x0106000000000b1d */ /* 0x000fec0000002000 */
[----:B0-----:R-:W-:Y:S01]  /*10420*/  ISETP.LE.AND P0, PT, R0, UR6, PT ;  /* 0x0000000600007c0c */ /* 0x001fe2000bf03270 */
[----:B------:R-:W-:-:S05]  /*10430*/  IMAD.MOV.U32 R0, RZ, RZ, 0x1 ;  /* 0x00000001ff007424 */ /* 0x000fca00078e00ff */
[----:B------:R0:W-:Y:S07]  /*10440*/  STL [R1+0x8], R0 ;  /* 0x0000080001007387 */ /* 0x0001ee0000100800 */
[----:B------:R-:W-:Y:S05]  /*10450*/  @P0 BRA `(.L_x_1253) ;  /* 0x0000005400780947 */ /* 0x000fea0003800000 */
[----:B------:R-:W1:Y:S01]  /*10460*/  S2R R6, SR_TID.X ;  /* 0x0000000000067919 */ /* 0x000e620000002100 */
[----:B------:R-:W2:Y:S01]  /*10470*/  S2UR UR5, SR_CgaCtaId ;  /* 0x00000000000579c3 */ /* 0x000ea20000008800 */
[----:B------:R-:W-:Y:S01]  /*10480*/  UMOV UR4, 0x400 ;  /* 0x0000040000047882 */ /* 0x000fe20000000000 */
[----:B------:R-:W-:Y:S01]  /*10490*/  IMAD.MOV.U32 R18, RZ, RZ, RZ ;  /* 0x000000ffff127224 */ /* 0x000fe200078e00ff */
[----:B------:R-:W-:Y:S01]  /*104a0*/  ULDC UR44, c[0x0][0xc] ;  /* 0x00000300002c7ab9 */ /* 0x000fe20000000800 */
[----:B------:R-:W-:Y:S01]  /*104b0*/  ULDC.64 UR38, c[0x0][0x198] ;  /* 0x0000660000267ab9 */ /* 0x000fe20000000a00 */
[----:B--2---:R-:W-:-:S06]  /*104c0*/  ULEA UR4, UR5, UR4, 0x18 ;  /* 0x0000000405047291 */ /* 0x004fcc000f8ec03f */
[----:B------:R-:W-:Y:S01]  /*104d0*/  IMAD.U32 R17, RZ, RZ, UR4 ;  /* 0x00000004ff117e24 */ /* 0x000fe2000f8e00ff */
[C---:B-1----:R-:W-:Y:S01]  /*104e0*/  LOP3.LUT R5, R6.reuse, 0x7f, RZ, 0xc0, !PT ;  /* 0x0000007f06057812 */ /* 0x042fe200078ec0ff */
[----:B0-----:R-:W-:-:S05]  /*104f0*/  IMAD.SHL.U32 R0, R6, 0x8, RZ ;  /* 0x0000000806007824 */ /* 0x001fca00078e00ff */
[C---:B------:R-:W-:Y:S02]  /*10500*/  LOP3.LUT R2, R0.reuse, 0x1f8, RZ, 0xc0, !PT ;  /* 0x000001f800027812 */ /* 0x040fe400078ec0ff */
[----:B------:R-:W-:Y:S02]  /*10510*/  LOP3.LUT R0, R0, 0x38, RZ, 0xc0, !PT ;  /* 0x0000003800007812 */ /* 0x000fe400078ec0ff */
[----:B------:R-:W-:Y:S01]  /*10520*/  LOP3.LUT R3, R2, 0x38, R6, 0x78, !PT ;  /* 0x0000003802037812 */ /* 0x000fe200078e7806 */
[----:B------:R-:W-:-:S05]  /*10530*/  IMAD.SHL.U32 R2, R5, 0x8, RZ ;  /* 0x0000000805027824 */ /* 0x000fca00078e00ff */
[----:B------:R-:W-:Y:S01]  /*10540*/  LOP3.LUT R4, R3, 0x200, R2, 0xf8, !PT ;  /* 0x0000020003047812 */ /* 0x000fe200078ef802 */
[----:B------:R-:W-:Y:S01]  /*10550*/  IMAD.SHL.U32 R2, R6, 0x10, RZ ;  /* 0x0000001006027824 */ /* 0x000fe200078e00ff */
[----:B------:R-:W-:-:S03]  /*10560*/  SHF.R.U32.HI R3, RZ, 0x3, R5 ;  /* 0x00000003ff037819 */ /* 0x000fc60000011605 */
[----:B------:R-:W-:Y:S01]  /*10570*/  IMAD R4, R4, 0x2, R17 ;  /* 0x0000000204047824 */ /* 0x000fe200078e0211 */
[----:B------:R-:W-:Y:S01]  /*10580*/  LOP3.LUT R2, R3, 0x70, R2, 0xf8, !PT ;  /* 0x0000007003027812 */ /* 0x000fe200078ef802 */
[----:B------:R-:W-:Y:S02]  /*10590*/  IMAD.U32 R3, RZ, RZ, UR6 ;  /* 0x00000006ff037e24 */ /* 0x000fe4000f8e00ff */
[----:B------:R-:W-:Y:S01]  /*105a0*/  IMAD.MOV.U32 R2, RZ, RZ, 0x1 ;  /* 0x00000001ff027424 */ /* 0x000fe200078e00ff */
[----:B------:R-:W-:Y:S04]  /*105b0*/  STL [R1+0x10], R4 ;  /* 0x0000100401007387 */ /* 0x000fe80000100800 */
[----:B------:R0:W-:Y:S04]  /*105c0*/  STL [R1+0x14], R3 ;  /* 0x0000140301007387 */ /* 0x0001e80000100800 */
[----:B------:R-:W-:Y:S04]  /*105d0*/  STL [R1+0x18], RZ ;  /* 0x000018ff01007387 */ /* 0x000fe80000100800 */
[----:B------:R1:W-:Y:S01]  /*105e0*/  STL [R1+0x8], R2 ;  /* 0x0000080201007387 */ /* 0x0003e20000100800 */
[----:B0-----:R-:W-:-:S02]  /*105f0*/  LOP3.LUT R3, R0, 0x40, RZ, 0xfc, !PT ;  /* 0x0000004000037812 */ /* 0x001fc400078efcff */
[C---:B-1----:R-:W-:Y:S02]  /*10600*/  LOP3.LUT R2, R0.reuse, 0x80, RZ, 0xfc, !PT ;  /* 0x0000008000027812 */ /* 0x042fe400078efcff */
[----:B------:R-:W-:-:S07]  /*10610*/  LOP3.LUT R0, R0, 0xc0, RZ, 0xfc, !PT ;  /* 0x000000c000007812 */ /* 0x000fce00078efcff */
.L_x_1360:
[----:B--2---:R-:W2:Y:S01]  /*10620*/  LDL R0, [R1+0x14] ;  /* 0x0000140001007983 */ /* 0x004ea20000100800 */
[----:B------:R-:W-:Y:S02]  /*10630*/  ULDC UR8, c[0x0][0xc60] ;  /* 0x0003180000087ab9 */ /* 0x000fe40000000800 */
[----:B------:R-:W-:-:S11]  /*10640*/  UISETP.NE.AND UP0, UPT, UR8, 0x1, UPT ;  /* 0x000000010800788c */ /* 0x000fd6000bf05270 */
[----:B------:R-:W-:Y:S01]  /*10650*/  @UP0 ULDC UR4, c[0x0][0xc64] ;  /* 0x0003190000040ab9 */ /* 0x000fe20000000800 */
[----:B------:R-:W-:Y:S01]  /*10660*/  @UP0 ULDC UR9, c[0x0][0xc68] ;  /* 0x00031a0000090ab9 */ /* 0x000fe20000000800 */
[C---:B--2---:R-:W-:Y:S02]  /*10670*/  R2UR UR7, R0.reuse ;  /* 0x00000000000772ca */ /* 0x044fe400000e0000 */
[----:B------:R-:W-:-:S11]  /*10680*/  R2UR UR6, R0 ;  /* 0x00000000000672ca */ /* 0x000fd600000e0000 */
[----:B------:R-:W-:-:S04]  /*10690*/  UIMAD.WIDE.U32 UR4, UR7, UR4, URZ ;  /* 0x00000004070472a5 */ /* 0x000fc8000f8e003f */
[----:B------:R-:W-:-:S03]  /*106a0*/  @UP0 USHF.R.U32.HI UR7, URZ, UR9, UR5 ;  /* 0x000000093f070299 */ /* 0x000fc60008011605 */
[----:B------:R-:W-:Y:S02]  /*106b0*/  ULDC UR4, c[0x0][0xc78] ;  /* 0x00031e0000047ab9 */ /* 0x000fe40000000800 */
[----:B------:R-:W-:Y:S02]  /*106c0*/  UISETP.GE.AND UP0, UPT, UR7, UR4, UPT ;  /* 0x000000040700728c */ /* 0x000fe4000bf06270 */
[----:B------:R-:W-:-:S04]  /*106d0*/  UIADD3 UR4, -UR7, URZ, URZ ;  /* 0x0000003f07047290 */ /* 0x000fc8000fffe13f */
[----:B------:R-:W-:Y:S01]  /*106e0*/  PLOP3.LUT P0, PT, PT, PT, UP0, 0x80, 0x0 ;  /* 0x000000000000781c */ /* 0x000fe20003f0f008 */
[----:B------:R-:W-:-:S12]  /*106f0*/  UIMAD UR8, UR8, UR4, UR6 ;  /* 0x00000004080872a4 */ /* 0x000fd8000f8e0206 */
[----:B01--4-:R-:W-:Y:S05]  /*10700*/  @!P0 BRA `(.L_x_1254) ;  /* 0x0000000000208947 */ /* 0x013fea0003800000 */
        /* <DEDUP_REMOVED lines=8> */
.L_x_1254:
[----:B------:R-:W-:Y:S01]  /*10790*/  ULDC UR9, c[0x0][0xc54] ;  /* 0x0003150000097ab9 */ /* 0x000fe20000000800 */
[----:B------:R-:W-:Y:S01]  /*107a0*/  UMOV UR6, UR8 ;  /* 0x0000000800067c82 */ /* 0x000fe20008000000 */
[----:B------:R-:W-:-:S11]  /*107b0*/  UISETP.NE.AND UP0, UPT, UR9, 0x1, UPT ;  /* 0x000000010900788c */ /* 0x000fd6000bf05270 */
[----:B------:R-:W-:Y:S02]  /*107c0*/  @UP0 ULDC.64 UR10, c[0x0][0xc58] ;  /* 0x00031600000a0ab9 */ /* 0x000fe40000000a00 */
[----:B------:R-:W-:-:S04]  /*107d0*/  UIMAD.WIDE.U32 UR4, UR8, UR10, URZ ;  /* 0x0000000a080472a5 */ /* 0x000fc8000f8e003f */
[----:B------:R-:W-:-:S04]  /*107e0*/  @UP0 USHF.R.U32.HI UR6, URZ, UR11, UR5 ;  /* 0x0000000b3f060299 */ /* 0x000fc80008011605 */
[----:B------:R-:W-:-:S12]  /*107f0*/  UIMAD UR4, UR6, UR9, URZ ;  /* 0x00000009060472a4 */ /* 0x000fd8000f8e023f */
.L_x_1255:
[----:B------:R-:W-:Y:S02]  /*10800*/  UIADD3 UR4, UR8, -UR4, URZ ;  /* 0x8000000408047290 */ /* 0x000fe4000fffe03f */
        /* <DEDUP_REMOVED lines=8> */
[----:B------:R-:W-:Y:S01]  /*10890*/  ULDC UR13, c[0x0][0xc54] ;  /* 0x00031500000d7ab9 */ /* 0x000fe20000000800 */
[----:B------:R-:W-:-:S02]  /*108a0*/  UISETP.NE.U32.AND UP0, UPT, UR10, URZ, UPT ;  /* 0x0000003f0a00728c */ /* 0x000fc4000bf05070 */
[----:B------:R-:W-:Y:S02]  /*108b0*/  UIMAD UR13, UR7, UR13, UR4 ;  /* 0x0000000d070d72a4 */ /* 0x000fe4000f8e0204 */
[----:B------:R-:W-:Y:S01]  /*108c0*/  USHF.L.U32 UR43, UR43, 0x7, URZ ;  /* 0x000000072b2b7899 */ /* 0x000fe2000800063f */
[----:B------:R-:W-:Y:S01]  /*108d0*/  ULDC.64 UR4, c[0x0][0x9e0] ;  /* 0x0002780000047ab9 */ /* 0x000fe20000000a00 */
[----:B------:R-:W-:Y:S02]  /*108e0*/  UISETP.NE.AND.EX UP0, UPT, UR11, URZ, UPT, UP0 ;  /* 0x0000003f0b00728c */ /* 0x000fe4000bf05300 */
[----:B------:R-:W-:Y:S02]  /*108f0*/  UISETP.GE.AND UP3, UPT, UR5, 0x1, UPT ;  /* 0x000000010500788c */ /* 0x000fe4000bf66270 */
[----:B------:R-:W-:Y:S01]  /*10900*/  UIADD3 UR12, UR43, 0x7f, URZ ;  /* 0x0000007f2b0c7890 */ /* 0x000fe2000fffe03f */
[----:B------:R-:W-:Y:S01]  /*10910*/  ULDC UR10, c[0x0][0x424] ;  /* 0x00010900000a7ab9 */ /* 0x000fe20000000800 */
[----:B------:R-:W-:Y:S01]  /*10920*/  ULDC UR6, c[0x0][0x288] ;  /* 0x0000a20000067ab9 */ /* 0x000fe20000000800 */
[----:B------:R-:W-:Y:S01]  /*10930*/  @UP2 ULDC UR8, c[0x0][0xc4c] ;  /* 0x0003130000082ab9 */ /* 0x000fe20000000800 */
[----:B------:R-:W-:Y:S01]  /*10940*/  @UP1 ULDC UR11, c[0x0][0x44c] ;  /* 0x00011300000b1ab9 */ /* 0x000fe20000000800 */
[----:B------:R-:W-:Y:S01]  /*10950*/  USEL UR15, UR10, 0x1, UP0 ;  /* 0x000000010a0f7887 */ /* 0x000fe20008000000 */
[----:B------:R-:W-:Y:S01]  /*10960*/  PLOP3.LUT P1, PT, PT, PT, UP3, 0x80, 0x0 ;  /* 0x000000000000781c */ /* 0x000fe20003f2f038 */
[----:B------:R-:W-:-:S02]  /*10970*/  UIADD3 UR16, -UR6, 0x1, URZ ;  /* 0x0000000106107890 */ /* 0x000fc4000fffe13f */
[----:B------:R-:W-:Y:S02]  /*10980*/  UIMAD.WIDE.U32 UR8, UR13, UR8, URZ ;  /* 0x000000080d0872a5 */ /* 0x000fe4000f8e003f */
[----:B------:R-:W-:Y:S01]  /*10990*/  UIMAD.WIDE.U32 UR10, UR12, UR11, URZ ;  /* 0x0000000b0c0a72a5 */ /* 0x000fe2000f8e003f */
[----:B------:R-:W-:Y:S01]  /*109a0*/  ULDC UR7, c[0x0][0x2f0] ;  /* 0x0000bc0000077ab9 */ /* 0x000fe20000000800 */
[----:B------:R-:W-:Y:S01]  /*109b0*/  @UP2 ULDC UR17, c[0x0][0xc50] ;  /* 0x0003140000112ab9 */ /* 0x000fe20000000800 */
[----:B------:R-:W-:Y:S01]  /*109c0*/  @UP1 ULDC UR18, c[0x0][0x450] ;  /* 0x0001140000121ab9 */ /* 0x000fe20000000800 */
[----:B------:R-:W-:Y:S01]  /*109d0*/  UMOV UR42, UR13 ;  /* 0x0000000d002a7c82 */ /* 0x000fe20008000000 */
[----:B------:R-:W-:Y:S02]  /*109e0*/  UIMAD UR16, UR15, UR7, UR16 ;  /* 0x000000070f1072a4 */ /* 0x000fe4000f8e0210 */
[----:B------:R-:W-:Y:S02]  /*109f0*/  @UP2 USHF.R.U32.HI UR42, URZ, UR17, UR9 ;  /* 0x000000113f2a2299 */ /* 0x000fe40008011609 */
[----:B------:R-:W-:-:S02]  /*10a00*/  @UP1 USHF.R.U32.HI UR12, URZ, UR18, UR11 ;  /* 0x000000123f0c1299 */ /* 0x000fc4000801160b */
[----:B------:R-:W-:Y:S02]  /*10a10*/  UIADD3 UR36, -UR42, URZ, URZ ;  /* 0x0000003f2a247290 */ /* 0x000fe4000fffe13f */
[----:B------:R-:W-:Y:S02]  /*10a20*/  UIADD3 UR12, UR16, UR12, URZ ;  /* 0x0000000c100c7290 */ /* 0x000fe4000fffe03f */
[----:B------:R-:W-:Y:S02]  /*10a30*/  UIMAD UR36, UR14, UR36, UR13 ;  /* 0x000000240e2472a4 */ /* 0x000fe4000f8e020d */
[----:B------:R-:W-:Y:S01]  /*10a40*/  UIADD3 UR4, UR12, UR4, URZ ;  /* 0x000000040c047290 */ /* 0x000fe2000fffe03f */
[----:B------:R-:W-:Y:S11]  /*10a50*/  @!P1 BRA `(.L_x_1256) ;  /* 0x0000000000449947 */ /* 0x000ff60003800000 */
        /* <DEDUP_REMOVED lines=10> */
.L_x_1257:
[----:B------:R-:W-:-:S11]  /*10b00*/  UISETP.NE.AND UP0, UPT, UR5, 0x1, UPT ;  /* 0x000000010500788c */ /* 0x000fd6000bf05270 */
[----:B------:R-:W-:Y:S02]  /*10b10*/  @UP0 ULDC.64 UR12, c[0x0][0x9e8] ;  /* 0x00027a00000c0ab9 */ /* 0x000fe40000000a00 */
[----:B------:R-:W-:-:S04]  /*10b20*/  UIMAD.WIDE.U32 UR8, UR10, UR12, URZ ;  /* 0x0000000c0a0872a5 */ /* 0x000fc8000f8e003f */
[----:B------:R-:W-:-:S12]  /*10b30*/  @UP0 USHF.R.U32.HI UR10, URZ, UR13, UR9 ;  /* 0x0000000d3f0a0299 */ /* 0x000fd80008011609 */
.L_x_1258:
[----:B------:R-:W-:-:S04]  /*10b40*/  UIMAD UR10, UR10, UR5, UR5 ;  /* 0x000000050a0a72a4 */ /* 0x000fc8000f8e0205 */
[----:B------:R-:W-:-:S04]  /*10b50*/  UISETP.LT.AND UP0, UPT, UR4, UR10, UPT ;  /* 0x0000000a0400728c */ /* 0x000fc8000bf01270 */
[----:B------:R-:W-:-:S12]  /*10b60*/  USEL UR4, UR4, UR10, UP0 ;  /* 0x0000000a04047287 */ /* 0x000fd80008000000 */
.L_x_1256:
[----:B------:R-:W-:Y:S02]  /*10b70*/  UIMAD UR12, UR15, UR7, 0x3f ;  /* 0x0000003f0f0c74a4 */ /* 0x000fe4000f8e0207 */
[----:B------:R-:W-:Y:S02]  /*10b80*/  UIADD3 UR4, UR4, 0x3f, URZ ;  /* 0x0000003f04047890 */ /* 0x000fe4000fffe03f */
[----:B------:R-:W-:Y:S02]  /*10b90*/  USHF.R.S32.HI UR13, URZ, 0x1f, UR12 ;  /* 0x0000001f3f0d7899 */ /* 0x000fe4000801140c */
[----:B------:R-:W-:Y:S01]  /*10ba0*/  USHF.R.S32.HI UR10, URZ, 0x1f, UR4 ;  /* 0x0000001f3f0a7899 */ /* 0x000fe20008011404 */
[----:B------:R-:W-:Y:S01]  /*10bb0*/  @UP1 ULDC UR8, c[0x0][0x44c] ;  /* 0x0001130000081ab9 */ /* 0x000fe20000000800 */
[----:B------:R-:W-:Y:S02]  /*10bc0*/  ULEA.HI UR13, UR13, UR12, URZ, 0x6 ;  /* 0x0000000c0d0d7291 */ /* 0x000fe4000f8f303f */
[----:B------:R-:W-:-:S02]  /*10bd0*/  UIMAD.WIDE.U32 UR8, UR43, UR8, URZ ;  /* 0x000000082b0872a5 */ /* 0x000fc4000f8e003f */
[----:B------:R-:W-:Y:S01]  /*10be0*/  ULEA.HI UR10, UR10, UR4, URZ, 0x6 ;  /* 0x000000040a0a7291 */ /* 0x000fe2000f8f303f */
[----:B------:R-:W-:Y:S01]  /*10bf0*/  @UP1 ULDC UR14, c[0x0][0x450] ;  /* 0x00011400000e1ab9 */ /* 0x000fe20000000800 */
[----:B------:R-:W-:Y:S01]  /*10c00*/  UMOV UR11, UR43 ;  /* 0x0000002b000b7c82 */ /* 0x000fe20008000000 */
[----:B------:R-:W-:Y:S02]  /*10c10*/  UIMAD UR4, UR15, UR7, -UR6 ;  /* 0x000000070f0472a4 */ /* 0x000fe4000f8e0a06 */
[----:B------:R-:W-:Y:S02]  /*10c20*/  USHF.R.S32.HI UR13, URZ, 0x6, UR13 ;  /* 0x000000063f0d7899 */ /* 0x000fe4000801140d */
[----:B------:R-:W-:Y:S02]  /*10c30*/  USHF.R.S32.HI UR10, URZ, 0x6, UR10 ;  /* 0x000000063f0a7899 */ /* 0x000fe4000801140a */
[----:B------:R-:W-:Y:S02]  /*10c40*/  @UP1 USHF.R.U32.HI UR11, URZ, UR14, UR9 ;  /* 0x0000000e3f0b1299 */ /* 0x000fe40008011609 */
[----:B------:R-:W-:-:S02]  /*10c50*/  UISETP.LT.AND UP0, UPT, UR13, UR10, UPT ;  /* 0x0000000a0d00728c */ /* 0x000fc4000bf01270 */
[----:B------:R-:W-:Y:S01]  /*10c60*/  UIADD3 UR4, UR4, UR11, URZ ;  /* 0x0000000b04047290 */ /* 0x000fe2000fffe03f */
[----:B------:R-:W-:Y:S01]  /*10c70*/  ULDC UR8, c[0x0][0x9dc] ;  /* 0x0002770000087ab9 */ /* 0x000fe20000000800 */
[----:B------:R-:W-:Y:S02]  /*10c80*/  USEL UR41, UR13, UR10, UP0 ;  /* 0x0000000a0d297287 */ /* 0x000fe40008000000 */
        /* <DEDUP_REMOVED lines=12> */
.L_x_1260:
[----:B------:R-:W-:-:S11]  /*10d50*/  UISETP.NE.AND UP0, UPT, UR5, 0x1, UPT ;  /* 0x000000010500788c */ /* 0x000fd6000bf05270 */
[----:B------:R-:W-:Y:S02]  /*10d60*/  @UP0 ULDC.64 UR10, c[0x0][0x9e8] ;  /* 0x00027a00000a0ab9 */ /* 0x000fe40000000a00 */
[----:B------:R-:W-:-:S04]  /*10d70*/  UIMAD.WIDE.U32 UR6, UR4, UR10, URZ ;  /* 0x0000000a040672a5 */ /* 0x000fc8000f8e003f */
[----:B------:R-:W-:-:S12]  /*10d80*/  @UP0 USHF.R.U32.HI UR4, URZ, UR11, UR7 ;  /* 0x0000000b3f040299 */ /* 0x000fd80008011607 */
.L_x_1261:
[----:B------:R-:W-:-:S04]  /*10d90*/  UIMAD UR4, UR4, UR5, URZ ;  /* 0x00000005040472a4 */ /* 0x000fc8000f8e023f */
[----:B------:R-:W-:-:S04]  /*10da0*/  UISETP.LT.AND UP0, UPT, UR8, UR4, UPT ;  /* 0x000000040800728c */ /* 0x000fc8000bf01270 */
[----:B------:R-:W-:-:S12]  /*10db0*/  USEL UR8, UR8, UR4, !UP0 ;  /* 0x0000000408087287 */ /* 0x000fd8000c000000 */
.L_x_1259:
[----:B------:R-:W-:Y:S01]  /*10dc0*/  USHF.R.S32.HI UR4, URZ, 0x1f, UR8 ;  /* 0x0000001f3f047899 */ /* 0x000fe20008011408 */
[----:B------:R-:W-:Y:S03]  /*10dd0*/  BSSY B7, `(.L_x_1262) ;  /* 0x00004aa000077945 */ /* 0x000fe60003800000 */
[----:B------:R-:W-:-:S04]  /*10de0*/  ULEA.HI UR4, UR4, UR8, URZ, 0x6 ;  /* 0x0000000804047291 */ /* 0x000fc8000f8f303f */
[----:B------:R-:W-:-:S04]  /*10df0*/  USHF.R.S32.HI UR4, URZ, 0x6, UR4 ;  /* 0x000000063f047899 */ /* 0x000fc80008011404 */
[----:B------:R-:W-:-:S04]  /*10e00*/  UISETP.LT.AND UP0, UPT, URZ, UR4, UPT ;  /* 0x000000043f00728c */ /* 0x000fc8000bf01270 */
[----:B------:R-:W-:-:S04]  /*10e10*/  USEL UR40, URZ, UR4, !UP0 ;  /* 0x000000043f287287 */ /* 0x000fc8000c000000 */
[----:B------:R-:W-:-:S06]  /*10e20*/  UISETP.GT.AND UP0, UPT, UR41, UR40, UPT ;  /* 0x000000282900728c */ /* 0x000fcc000bf04270 */
[----:B------:R-:W-:-:S13]  /*10e30*/  PLOP3.LUT P0, PT, PT, PT, UP0, 0x80, 0x0 ;  /* 0x000000000000781c */ /* 0x000fda0003f0f008 */
[----:B------:R-:W-:Y:S05]  /*10e40*/  @P0 BRA `(.L_x_1263) ;  /* 0x00000000004c0947 */ /* 0x000fea0003800000 */
[----:B------:R-:W0:Y:S02]  /*10e50*/  S2R R0, SR_TID.X ;  /* 0x0000000000007919 */ /* 0x000e240000002100 */
[----:B0-----:R-:W-:-:S04]  /*10e60*/  LOP3.LUT R0, R0, 0x7f, RZ, 0xc0, !PT ;  /* 0x0000007f00007812 */ /* 0x001fc800078ec0ff */
[----:B------:R-:W-:-:S13]  /*10e70*/  ISETP.NE.AND P1, PT, R0, RZ, PT ;  /* 0x000000ff0000720c */ /* 0x000fda0003f25270 */
[----:B------:R-:W-:Y:S05]  /*10e80*/  @P1 BRA `(.L_x_1264) ;  /* 0x0000004800781947 */ /* 0x000fea0003800000 */
[----:B------:R-:W0:Y:S01]  /*10e90*/  S2R R5, SR_LANEID ;  /* 0x0000000000057919 */ /* 0x000e220000000000 */
[----:B------:R-:W-:Y:S01]  /*10ea0*/  VOTEU.ANY UR4, UPT, PT ;  /* 0x0000000000047886 */ /* 0x000fe200038e0100 */
[----:B------:R-:W1:Y:S01]  /*10eb0*/  LDC.64 R2, c[0x0][0xc80] ;  /* 0x00032000ff027b82 */ /* 0x000e620000000a00 */
[----:B------:R-:W0:Y:S01]  /*10ec0*/  FLO.U32 R0, UR4 ;  /* 0x0000000400007d00 */ /* 0x000e2200080e0000 */
[----:B------:R-:W-:Y:S01]  /*10ed0*/  ULDC.64 UR6, c[0x0][0x208] ;  /* 0x0000820000067ab9 */ /* 0x000fe20000000a00 */
[----:B0-----:R-:W-:-:S06]  /*10ee0*/  ISETP.EQ.U32.AND P0, PT, R0, R5, PT ;  /* 0x000000050000720c */ /* 0x001fcc0003f02070 */
[----:B------:R-:W1:Y:S07]  /*10ef0*/  POPC R5, UR4 ;  /* 0x0000000400057d09 */ /* 0x000e6e0008000000 */
[----:B-1----:R-:W2:Y:S01]  /*10f00*/  @P0 ATOMG.E.ADD.STRONG.GPU PT, R3, desc[UR6][R2.64], R5 ;  /* 0x00000005020309a8 */ /* 0x002ea200081ee1c6 */
[----:B------:R-:W0:Y:S02]  /*10f10*/  S2R R4, SR_LTMASK ;  /* 0x0000000000047919 */ /* 0x000e240000003900 */
[----:B0-----:R-:W-:-:S04]  /*10f20*/  LOP3.LUT R4, R4, UR4, RZ, 0xc0, !PT ;  /* 0x0000000404047c12 */ /* 0x001fc8000f8ec0ff */
[----:B------:R-:W0:Y:S01]  /*10f30*/  POPC R7, R4 ;  /* 0x0000000400077309 */ /* 0x000e220000000000 */
[----:B--2---:R-:W0:Y:S02]  /*10f40*/  SHFL.IDX PT, R0, R3, R0, 0x1f ;  /* 0x00001f0003007589 */ /* 0x004e2400000e0000 */
[----:B0-----:R-:W-:-:S05]  /*10f50*/  IADD3 R0, R0, UR44, R7 ;  /* 0x0000002c00007c10 */ /* 0x001fca000fffe007 */
[----:B------:R3:W-:Y:S01]  /*10f60*/  STL [R1+0x14], R0 ;  /* 0x0000140001007387 */ /* 0x0007e20000100800 */
[----:B------:R-:W-:Y:S05]  /*10f70*/  BRA `(.L_x_1264) ;  /* 0x00000048003c7947 */ /* 0x000fea0003800000 */
.L_x_1263:
[----:B------:R-:W-:Y:S01]  /*10f80*/  VIADD R0, R17, 0x20400 ;  /* 0x0002040011007836 */ /* 0x000fe20000000000 */
[----:B------:R-:W-:Y:S04]  /*10f90*/  BSSY B6, `(.L_x_1265) ;  /* 0x0000013000067945 */ /* 0x000fe80003800000 */
[----:B------:R-:W-:-:S13]  /*10fa0*/  LOP3.LUT P0, RZ, R0, 0x3ff, RZ, 0xc0, !PT ;  /* 0x000003ff00ff7812 */ /* 0x000fda000780c0ff */
[----:B------:R-:W-:Y:S05]  /*10fb0*/  @!P0 BRA `(.L_x_1266) ;  /* 0x0000000000408947 */ /* 0x000fea0003800000 */
        /* <DEDUP_REMOVED lines=16> */
.L_x_1266:
[----:B------:R-:W-:Y:S05]  /*110c0*/  BSYNC B6 ;  /* 0x0000000000067941 */ /* 0x000fea0003800000 */
.L_x_1265:
        /* <DEDUP_REMOVED lines=8> */
[----:B------:R0:W1:Y:S01]  /*11150*/  LDC.64 R2, c[0x4][R16] ;  /* 0x0100000010027b82 */ /* 0x0000620000000a00 */
        /* <DEDUP_REMOVED lines=11> */
.L_x_1269:
        /* <DEDUP_REMOVED lines=15> */
.L_x_1268:
[----:B------:R-:W-:Y:S05]  /*11300*/  BSYNC B6 ;  /* 0x0000000000067941 */ /* 0x000fea0003800000 */
.L_x_1267:
[----:B------:R-:W-:Y:S01]  /*11310*/  ULDC.64 UR4, c[0x0][0x9f8] ;  /* 0x00027e0000047ab9 */ /* 0x000fe20000000a00 */
[----:B------:R-:W-:Y:S01]  /*11320*/  IMAD.U32 R7, RZ, RZ, UR42 ;  /* 0x0000002aff077e24 */ /* 0x000fe2000f8e00ff */
[----:B------:R-:W-:Y:S01]  /*11330*/  UISETP.NE.U32.AND UP0, UPT, UR4, URZ, UPT ;  /* 0x0000003f0400728c */ /* 0x000fe2000bf05070 */
[----:B------:R-:W-:-:S03]  /*11340*/  ULDC.64 UR6, c[0x0][0x208] ;  /* 0x0000820000067ab9 */ /* 0x000fc60000000a00 */
[----:B------:R-:W-:-:S06]  /*11350*/  UISETP.NE.AND.EX UP0, UPT, UR5, URZ, UPT, UP0 ;  /* 0x0000003f0500728c */ /* 0x000fcc000bf05300 */
[----:B------:R-:W-:-:S05]  /*11360*/  PLOP3.LUT P0, PT, PT, PT, UP0, 0x80, 0x0 ;  /* 0x000000000000781c */ /* 0x000fca0003f0f008 */
[----:B------:R-:W-:Y:S02]  /*11370*/  @UP0 ULDC.64 UR4, c[0x0][0x9f8] ;  /* 0x00027e0000040ab9 */ /* 0x000fe40000000a00 */
[----:B------:R-:W-:-:S06]  /*11380*/  @UP0 UIMAD.WIDE UR4, UR42, 0x4, UR4 ;  /* 0x000000042a0408a5 */ /* 0x000fcc000f8e0204 */
[----:B------:R-:W-:Y:S02]  /*11390*/  IMAD.U32 R2, RZ, RZ, UR4 ;  /* 0x00000004ff027e24 */ /* 0x000fe4000f8e00ff */
[----:B------:R-:W-:-:S05]  /*113a0*/  IMAD.U32 R3, RZ, RZ, UR5 ;  /* 0x00000005ff037e24 */ /* 0x000fca000f8e00ff */
[----:B------:R0:W2:Y:S01]  /*113b0*/  @P0 LDG.E R7, desc[UR6][R2.64] ;  /* 0x0000000602070981 */ /* 0x0000a2000c1e1900 */
[----:B------:R-:W-:Y:S01]  /*113c0*/  UMOV UR4, 0xffffffff ;  /* 0xffffffff00047882 */ /* 0x000fe20000000000 */
[----:B------:R-:W-:Y:S01]  /*113d0*/  IMAD.U32 R0, RZ, RZ, UR41 ;  /* 0x00000029ff007e24 */ /* 0x000fe2000f8e00ff */
[----:B------:R-:W-:Y:S01]  /*113e0*/  LOP3.LUT R19, R19, 0xfffffffe, RZ, 0xc0, !PT ;  /* 0xfffffffe13137812 */ /* 0x000fe200078ec0ff */
[----:B------:R-:W1:Y:S02]  /*113f0*/  S2R R4, SR_TID.X ;  /* 0x0000000000047919 */ /* 0x000e640000002100 */
[----:B------:R-:W-:Y:S01]  /*11400*/  VIADD R0, R0, 0xffffffff ;  /* 0xffffffff00007836 */ /* 0x000fe20000000000 */
[----:B0-----:R-:W0:Y:S02]  /*11410*/  LDC.64 R2, c[0x0][0x418] ;  /* 0x00010600ff027b82 */ /* 0x001e240000000a00 */
[----:B0-----:R-:W-:Y:S02]  /*11420*/  ISETP.NE.U32.AND P0, PT, R2, RZ, PT ;  /* 0x000000ff0200720c */ /* 0x001fe40003f05070 */
[----:B-1----:R-:W-:-:S02]  /*11430*/  SHF.R.U32.HI R4, RZ, 0x5, R4 ;  /* 0x00000005ff047819 */ /* 0x002fc40000011604 */
[----:B------:R-:W-:Y:S02]  /*11440*/  ISETP.NE.AND.EX P1, PT, R3, RZ, PT, P0 ;  /* 0x000000ff0300720c */ /* 0x000fe40003f25300 */
[----:B------:R-:W-:-:S11]  /*11450*/  LOP3.LUT R4, R4, 0x3, RZ, 0xc0, !PT ;  /* 0x0000000304047812 */ /* 0x000fd600078ec0ff */
[----:B------:R-:W-:Y:S02]  /*11460*/  @P1 LOP3.LUT R19, R19, 0x1, RZ, 0xfc, !PT ;  /* 0x0000000113131812 */ /* 0x000fe400078efcff */
[----:B--2---:R-:W-:Y:S01]  /*11470*/  SHF.R.S32.HI R8, RZ, 0x1f, R7 ;  /* 0x0000001fff087819 */ /* 0x004fe20000011407 */
[----:B------:R0:W-:Y:S01]  /*11480*/  STL [R1+0x4], R7 ;  /* 0x0000040701007387 */ /* 0x0001e20000100800 */
[----:B------:R-:W-:-:S03]  /*11490*/  SEL R16, R7, RZ, !P1 ;  /* 0x000000ff07107207 */ /* 0x000fc60004800000 */
[----:B------:R0:W-:Y:S01]  /*114a0*/  STL [R1+0xc], R8 ;  /* 0x00000c0801007387 */ /* 0x0001e20000100800 */
[----:B------:R-:W-:Y:S05]  /*114b0*/  BRA.DIV UR4, `(.L_x_1270) ;  /* 0x0000004e04287947 */ /* 0x000fea000b800000 */
[----:B------:R1:W2:Y:S02]  /*114c0*/  SHFL.IDX PT, R14, R4, RZ, 0x1f ;  /* 0x00001fff040e7589 */ /* 0x0002a400000e0000 */
.L_x_1375:
[----:B------:R3:W-:Y:S01]  /*114d0*/  STL [R1], R0 ;  /* 0x0000000001007387 */ /* 0x0007e20000100800 */
[----:B--2---:R-:W-:Y:S02]  /*114e0*/  ISETP.NE.AND P0, PT, R14, RZ, PT ;  /* 0x000000ff0e00720c */ /* 0x004fe40003f05270 */
[----:B------:R-:W-:Y:S02]  /*114f0*/  PLOP3.LUT P2, PT, PT, PT, PT, 0x8, 0x0 ;  /* 0x000000000000781c */ /* 0x000fe40003f4e170 */
[----:B------:R-:W-:-:S11]  /*11500*/  LOP3.LUT R19, R19, 0xfffffffd, RZ, 0xc0, !PT ;  /* 0xfffffffd13137812 */ /* 0x000fd600078ec0ff */
[----:B------:R-:W-:Y:S01]  /*11510*/  @P2 LOP3.LUT R19, R19, 0x2, RZ, 0xfc, !PT ;  /* 0x0000000213132812 */ /* 0x000fe200078efcff */
[----:B---3--:R-:W-:Y:S06]  /*11520*/  @P0 BRA `(.L_x_1271) ;  /* 0x0000000400480947 */ /* 0x008fec0003800000 */
[----:B------:R-:W-:-:S03]  /*11530*/  UMOV UR4, 0xffffffff ;  /* 0xffffffff00047882 */ /* 0x000fc60000000000 */
[----:B------:R-:W-:Y:S05]  /*11540*/  BRA.DIV UR4, `(.L_x_1272) ;  /* 0x0000004e04247947 */ /* 0x000fea000b800000 */
[----:B------:R-:W-:-:S13]  /*11550*/  ELECT P6, URZ, PT ;  /* 0x00000000003f782f */ /* 0x000fda00038c0000 */
.L_x_1378:
[----:B------:R-:W-:Y:S05]  /*11560*/  @!P6 BRA `(.L_x_1271) ;  /* 0x000000040038e947 */ /* 0x000fea0003800000 */
[----:B------:R-:W-:Y:S01]  /*11570*/  IMAD.MOV.U32 R16, RZ, RZ, R7 ;  /* 0x000000ffff107224 */ /* 0x000fe200078e0007 */
[----:B------:R-:W-:Y:S06]  /*11580*/  @!P1 BRA `(.L_x_1273) ;  /* 0x0000000000509947 */ /* 0x000fec0003800000 */
[----:B------:R-:W2:Y:S01]  /*11590*/  LDC R6, c[0x0][0x43c] ;  /* 0x00010f00ff067b82 */ /* 0x000ea20000000800 */
[----:B------:R-:W-:Y:S01]  /*115a0*/  IMAD.MOV.U32 R9, RZ, RZ, R0 ;  /* 0x000000ffff097224 */ /* 0x000fe200078e0000 */
[----:B------:R-:W-:Y:S01]  /*115b0*/  ULDC.64 UR4, c[0x0][0x428] ;  /* 0x00010a0000047ab9 */ /* 0x000fe20000000a00 */
[----:B------:R-:W-:Y:S01]  /*115c0*/  ULDC.64 UR6, c[0x0][0x208] ;  /* 0x0000820000067ab9 */ /* 0x000fe20000000a00 */
[----:B--2---:R-:W-:-:S13]  /*115d0*/  ISETP.NE.AND P0, PT, R6, 0x1, PT ;  /* 0x000000010600780c */ /* 0x004fda0003f05270 */
[----:B-1----:R-:W1:Y:S02]  /*115e0*/  @P0 LDC.64 R4, c[0x0][0x440] ;  /* 0x00011000ff040b82 */ /* 0x002e640000000a00 */
[----:B-1----:R-:W-:-:S04]  /*115f0*/  @P0 IMAD.HI.U32 R0, R9, R4, RZ ;  /* 0x0000000409000227 */ /* 0x002fc800078e00ff */
[----:B------:R-:W-:Y:S01]  /*11600*/  IMAD.MOV.U32 R4, RZ, RZ, R9 ;  /* 0x000000ffff047224 */ /* 0x000fe200078e0009 */
[----:B------:R-:W-:-:S04]  /*11610*/  @P0 SHF.R.U32.HI R4, RZ, R5, R0 ;  /* 0x00000005ff040219 */ /* 0x000fc80000011600 */
[--C-:B------:R-:W-:Y:S01]  /*11620*/  SHF.R.S32.HI R5, RZ, 0x1f, R4.reuse ;  /* 0x0000001fff057819 */ /* 0x100fe20000011404 */
[----:B------:R-:W-:-:S04]  /*11630*/  IMAD.MOV R0, RZ, RZ, -R4 ;  /* 0x000000ffff007224 */ /* 0x000fc800078e0a04 */
[----:B------:R-:W-:Y:S02]  /*11640*/  IMAD R9, R6, R0, R9 ;  /* 0x0000000006097224 */ /* 0x000fe400078e0209 */
[----:B------:R-:W-:Y:S02]  /*11650*/  IMAD R0, R8, UR4, RZ ;  /* 0x0000000408007c24 */ /* 0x000fe4000f8e02ff */
[C---:B------:R-:W-:Y:S01]  /*11660*/  IMAD.WIDE.U32 R4, R7.reuse, UR4, R4 ;  /* 0x0000000407047c25 */ /* 0x040fe2000f8e0004 */
[----:B------:R2:W-:Y:S03]  /*11670*/  STL [R1], R9 ;  /* 0x0000000901007387 */ /* 0x0005e60000100800 */
[----:B------:R-:W-:Y:S01]  /*11680*/  IMAD R0, R7, UR5, R0 ;  /* 0x0000000507007c24 */ /* 0x000fe2000f8e0200 */
[----:B------:R-:W-:-:S03]  /*11690*/  LEA R2, P0, R4, R2, 0x2 ;  /* 0x0000000204027211 */ /* 0x000fc600078010ff */
[----:B------:R-:W-:-:S05]  /*116a0*/  IMAD.IADD R0, R5, 0x1, R0 ;  /* 0x0000000105007824 */ /* 0x000fca00078e0200 */
[----:B------:R-:W-:-:S05]  /*116b0*/  LEA.HI.X R3, R4, R3, R0, 0x2, P0 ;  /* 0x0000000304037211 */ /* 0x000fca00000f1400 */
[----:B------:R2:W5:Y:S02]  /*116c0*/  LDG.E R16, desc[UR6][R2.64] ;  /* 0x0000000602107981 */ /* 0x000564000c1e1900 */
.L_x_1273:
[----:B--2---:R-:W2:Y:S01]  /*116d0*/  LDL R2, [R1+0x8] ;  /* 0x0000080001027983 */ /* 0x004ea20000100800 */
[----:B------:R-:W-:Y:S01]  /*116e0*/  IMAD R0, R18, 0x8, R17 ;  /* 0x0000000812007824 */ /* 0x000fe200078e0211 */
[----:B--2---:R-:W-:-:S04]  /*116f0*/  SHF.L.U32 R2, R2, 0x1f, RZ ;  /* 0x0000001f02027819 */ /* 0x004fc800000006ff */
[----:B------:R-:W2:Y:S02]  /*11700*/  SYNCS.PHASECHK.TRANS64.TRYWAIT P0, [R0+URZ+0x30840], R2 ;  /* 0x03084002000075a7 */ /* 0x000ea4000800017f */
[----:B--2---:R-:W-:Y:S05]  /*11710*/  @!P0 BRA `(.L_x_1274) ;  /* 0x0000004800d08947 */ /* 0x004fea0003800000 */
.L_x_1379:
[----:B------:R-:W3:Y:S02]  /*11720*/  S2R R3, SR_TID.X ;  /* 0x0000000000037919 */ /* 0x000ee40000002100 */
[----:B---3--:R-:W-:-:S04]  /*11730*/  LOP3.LUT R3, R3, 0x7f, RZ, 0xc0, !PT ;  /* 0x0000007f03037812 */ /* 0x008fc800078ec0ff */
[----:B------:R-:W-:-:S13]  /*11740*/  ISETP.NE.AND P0, PT, R3, RZ, PT ;  /* 0x000000ff0300720c */ /* 0x000fda0003f05270 */
[----:B------:R-:W-:Y:S05]  /*11750*/  @P0 BRA `(.L_x_1275) ;  /* 0x00000000001c0947 */ /* 0x000fea0003800000 */
[----:B------:R-:W3:Y:S01]  /*11760*/  S2R R3, SR_TID.X ;  /* 0x0000000000037919 */ /* 0x000ee20000002100 */
[----:B--2---:R-:W-:-:S04]  /*11770*/  IMAD.MOV.U32 R2, RZ, RZ, 0x8000 ;  /* 0x00008000ff027424 */ /* 0x004fc800078e00ff */
[----:B------:R4:W-:Y:S01]  /*11780*/  SYNCS.ARRIVE.TRANS64 RZ, [R0+URZ+0x30830], R2 ;  /* 0x0308300200ff79a7 */ /* 0x0009e2000800003f */
[----:B---3--:R-:W-:-:S04]  /*11790*/  LOP3.LUT R3, R3, 0x1f, RZ, 0xc0, !PT ;  /* 0x0000001f03037812 */ /* 0x008fc800078ec0ff */
[----:B------:R-:W-:-:S13]  /*117a0*/  ISETP.NE.AND P0, PT, R3, RZ, PT ;  /* 0x000000ff0300720c */ /* 0x000fda0003f05270 */
[----:B----4-:R-:W-:Y:S05]  /*117b0*/  @!P0 BRA `(.L_x_1275) ;  /* 0x0000000000048947 */ /* 0x010fea0003800000 */
[----:B------:R-:W-:Y:S01]  /*117c0*/  BPT.TRAP 0x1 ;  /* 0x000000040000795c */ /* 0x000fe20000300000 */
.L_x_1275:
[----:B--2---:R-:W2:Y:S01]  /*117d0*/  LDL R2, [R1] ;  /* 0x0000000001027983 */ /* 0x004ea20000100800 */
[----:B------:R-:W-:Y:S01]  /*117e0*/  R2UR UR33, R0 ;  /* 0x00000000002172ca */ /* 0x000fe200000e0000 */
[----:B------:R-:W-:Y:S01]  /*117f0*/  IMAD R0, R18, 0x8000, R17 ;  /* 0x0000800012007824 */ /* 0x000fe200078e0211 */
[----:B-----5:R-:W-:Y:S01]  /*11800*/  R2UR UR37, R16 ;  /* 0x00000000102572ca */ /* 0x020fe200000e0000 */
[----:B------:R-:W-:Y:S01]  /*11810*/  UIADD3 UR4, UP0, UR38, 0x370, URZ ;  /* 0x0000037026047890 */ /* 0x000fe2000ff1e03f */
[----:B------:R-:W-:Y:S01]  /*11820*/  PLOP3.LUT P0, PT, PT, PT, PT, 0x80, 0x0 ;  /* 0x000000000000781c */ /* 0x000fe20003f0f070 */
[----:B------:R-:W-:Y:S01]  /*11830*/  UMOV UR6, 0x0 ;  /* 0x0000000000067882 */ /* 0x000fe20000000000 */
[----:B------:R-:W-:Y:S01]  /*11840*/  R2UR UR8, R0 ;  /* 0x00000000000872ca */ /* 0x000fe200000e0000 */
[----:B------:R-:W-:Y:S01]  /*11850*/  UIADD3.X UR5, URZ, UR39, URZ, UP0, !UPT ;  /* 0x000000273f057290 */ /* 0x000fe200087fe43f */
[----:B------:R-:W-:Y:S01]  /*11860*/  LOP3.LUT R19, R19, 0xfffffffd, RZ, 0xc0, !PT ;  /* 0xfffffffd13137812 */ /* 0x000fe200078ec0ff */
[----:B------:R-:W-:Y:S01]  /*11870*/  UMOV UR7, 0x14f00000 ;  /* 0x14f0000000077882 */ /* 0x000fe20000000000 */
[----:B------:R-:W-:Y:S01]  /*11880*/  UMOV UR34, URZ ;  /* 0x0000003f00227c82 */ /* 0x000fe20008000000 */
[----:B------:R-:W-:Y:S01]  /*11890*/  UMOV UR26, 0x40 ;  /* 0x00000040001a7882 */ /* 0x000fe20000000000 */
[----:B------:R-:W-:Y:S01]  /*118a0*/  UMOV UR28, UR36 ;  /* 0x00000024001c7c82 */ /* 0x000fe20008000000 */
[----:B------:R-:W-:-:S02]  /*118b0*/  UIADD3 UR33, UR33, 0x30830, URZ ;  /* 0x0003083021217890 */ /* 0x000fc4000fffe03f */
[----:B------:R-:W-:Y:S01]  /*118c0*/  UMOV UR29, UR37 ;  /* 0x00000025001d7c82 */ /* 0x000fe20008000000 */
[----:B------:R-:W-:Y:S01]  /*118d0*/  UMOV UR18, 0x80 ;  /* 0x0000008000127882 */ /* 0x000fe20000000000 */
[----:B------:R-:W-:Y:S01]  /*118e0*/  UMOV UR20, UR36 ;  /* 0x0000002400147c82 */ /* 0x000fe20008000000 */
[----:B------:R-:W-:Y:S01]  /*118f0*/  UMOV UR21, UR37 ;  /* 0x0000002500157c82 */ /* 0x000fe20008000000 */
[----:B------:R-:W-:Y:S01]  /*11900*/  UIADD3 UR32, UR8, 0x20400, URZ ;  /* 0x0002040008207890 */ /* 0x000fe2000fffe03f */
[----:B------:R-:W-:Y:S01]  /*11910*/  @P0 LOP3.LUT R19, R19, 0x2, RZ, 0xfc, !PT ;  /* 0x0000000213130812 */ /* 0x000fe200078efcff */
[----:B------:R-:W-:Y:S02]  /*11920*/  UIADD3 UR24, UR8, 0x22400, URZ ;  /* 0x0002240008187890 */ /* 0x000fe4000fffe03f */
[----:B------:R-:W-:Y:S02]  /*11930*/  UIADD3 UR16, UR8, 0x24400, URZ ;  /* 0x0002440008107890 */ /* 0x000fe4000fffe03f */
[----:B------:R-:W-:Y:S01]  /*11940*/  UIADD3 UR8, UR8, 0x26400, URZ ;  /* 0x0002640008087890 */ /* 0x000fe2000fffe03f */
[----:B------:R-:W-:Y:S01]  /*11950*/  UMOV UR25, UR33 ;  /* 0x0000002100197c82 */ /* 0x000fe20008000000 */
[----:B------:R-:W-:Y:S01]  /*11960*/  UMOV UR17, UR33 ;  /* 0x0000002100117c82 */ /* 0x000fe20008000000 */
[----:B------:R-:W-:Y:S01]  /*11970*/  UMOV UR10, 0xc0 ;  /* 0x000000c0000a7882 */ /* 0x000fe20000000000 */
[----:B------:R-:W-:Y:S01]  /*11980*/  UMOV UR12, UR36 ;  /* 0x00000024000c7c82 */ /* 0x000fe20008000000 */
[----:B------:R-:W-:Y:S01]  /*11990*/  UMOV UR13, UR37 ;  /* 0x00000025000d7c82 */ /* 0x000fe20008000000 */
[----:B------:R-:W-:Y:S01]  /*119a0*/  UMOV UR9, UR33 ;  /* 0x0000002100097c82 */ /* 0x000fe20008000000 */
[----:B--2---:R-:W-:-:S13]  /*119b0*/  R2UR UR35, R2 ;  /* 0x00000000022372ca */ /* 0x004fda00000e0000 */
[----:B------:R-:W-:-:S07]  /*119c0*/  USHF.L.U32 UR35, UR35, 0x6, URZ ;  /* 0x0000000623237899 */ /* 0x000fce000800063f */
[----:B------:R-:W-:Y:S01]  /*119d0*/  UMOV UR27, UR35 ;  /* 0x00000023001b7c82 */ /* 0x000fe20008000000 */
[----:B------:R-:W-:Y:S01]  /*119e0*/  UMOV UR19, UR35 ;  /* 0x0000002300137c82 */ /* 0x000fe20008000000 */
[----:B------:R2:W-:Y:S01]  /*119f0*/  UTMALDG.4D [UR32], [UR4], desc[UR6] ;  /* 0x00000620040075b4 */ /* 0x0005e20008019000 */
[----:B------:R-:W-:Y:S01]  /*11a00*/  UMOV UR11, UR35 ;  /* 0x00000023000b7c82 */ /* 0x000fe20008000000 */
[----:B------:R2:W-:Y:S01]  /*11a10*/  UTMALDG.4D [UR24], [UR4], desc[UR6] ;  /* 0x00000618040075b4 */ /* 0x0005e20008019000 */
[----:B------:R2:W-:Y:S01]  /*11a20*/  UTMALDG.4D [UR16], [UR4], desc[UR6] ;  /* 0x00000610040075b4 */ /* 0x0005e20008019000 */
[----:B------:R2:W-:Y:S02]  /*11a30*/  UTMALDG.4D [UR8], [UR4], desc[UR6] ;  /* 0x00000608040075b4 */ /* 0x0005e40008019000 */
[----:B--2---:R-:W-:Y:S01]  /*11a40*/  NOP ;  /* 0x0000000000007918 */ /* 0x004fe20000000000 */
.L_x_1271:
[----:B------:R-:W-:Y:S01]  /*11a50*/  VIADD R0, R17, 0x10400 ;  /* 0x0001040011007836 */ /* 0x000fe20000000000 */
[----:B------:R-:W-:Y:S05]  /*11a60*/  WARPSYNC.ALL ;  /* 0x0000000000007948 */ /* 0x000fea0003800000 */
[----:B------:R-:W-:Y:S01]  /*11a70*/  BAR.SYNC.DEFER_BLOCKING 0x8, 0x180 ;  /* 0x0206000000007b1d */ /* 0x000fe20000010000 */
[----:B------:R-:W-:-:S05]  /*11a80*/  LOP3.LUT P0, RZ, R0, 0x3ff, RZ, 0xc0, !PT ;  /* 0x000003ff00ff7812 */ /* 0x000fca000780c0ff */
[----:B------:R-:W-:Y:S08]  /*11a90*/  BSSY B6, `(.L_x_1276) ;  /* 0x0000012000067945 */ /* 0x000ff00003800000 */
[----:B------:R-:W-:Y:S05]  /*11aa0*/  @!P0 BRA `(.L_x_1277) ;  /* 0x0000000000408947 */ /* 0x000fea0003800000 */
[----:B------:R-:W-:Y:S01]  /*11ab0*/  MOV R2, 0x0 ;  /* 0x0000000000027802 */ /* 0x000fe20000000f00 */
[----:B------:R-:W-:Y:S01]  /*11ac0*/  ULDC.64 UR6, c[0x4][0x1b8] ;  /* 0x01006e0000067ab9 */ /* 0x000fe20000000a00 */
[----:B------:R-:W-:Y:S01]  /*11ad0*/  ULDC.64 UR8, c[0x4][0x1c0] ;  /* 0x0100700000087ab9 */ /* 0x000fe20000000a00 */
[----:B------:R-:W-:Y:S01]  /*11ae0*/  ULDC.64 UR4, c[0x4][0x130] ;  /* 0x01004c0000047ab9 */ /* 0x000fe20000000a00 */
[----:B-1----:R-:W-:Y:S02]  /*11af0*/  IMAD.U32 R4, RZ, RZ, UR6 ;  /* 0x00000006ff047e24 */ /* 0x002fe4000f8e00ff */
[----:B------:R-:W1:Y:S01]  /*11b00*/  LDC.64 R2, c[0x4][R2] ;  /* 0x0100000002027b82 */ /* 0x000e620000000a00 */
[----:B------:R-:W-:Y:S02]  /*11b10*/  IMAD.U32 R5, RZ, RZ, UR7 ;  /* 0x00000007ff057e24 */ /* 0x000fe4000f8e00ff */
[----:B------:R-:W-:Y:S02]  /*11b20*/  IMAD.U32 R6, RZ, RZ, UR8 ;  /* 0x00000008ff067e24 */ /* 0x000fe4000f8e00ff */
[----:B0-----:R-:W-:-:S02]  /*11b30*/  IMAD.U32 R7, RZ, RZ, UR9 ;  /* 0x00000009ff077e24 */ /* 0x001fc4000f8e00ff */
[----:B------:R-:W-:Y:S02]  /*11b40*/  IMAD.U32 R10, RZ, RZ, UR4 ;  /* 0x00000004ff0a7e24 */ /* 0x000fe4000f8e00ff */
[----:B------:R-:W-:Y:S02]  /*11b50*/  IMAD.U32 R11, RZ, RZ, UR5 ;  /* 0x00000005ff0b7e24 */ /* 0x000fe4000f8e00ff */
[----:B------:R-:W-:Y:S02]  /*11b60*/  IMAD.MOV.U32 R8, RZ, RZ, 0x70 ;  /* 0x00000070ff087424 */ /* 0x000fe400078e00ff */
[----:B------:R-:W-:Y:S02]  /*11b70*/  IMAD.MOV.U32 R12, RZ, RZ, 0x1 ;  /* 0x00000001ff0c7424 */ /* 0x000fe400078e00ff */
[----:B------:R-:W-:-:S07]  /*11b80*/  IMAD.MOV.U32 R13, RZ, RZ, RZ ;  /* 0x000000ffff0d7224 */ /* 0x000fce00078e00ff */
[----:B------:R-:W-:-:S07]  /*11b90*/  LEPC R20, `(.L_x_1277) ;  /* 0x000000001014794e */ /* 0x000fce0000000000 */
[----:B-1----:R-:W-:Y:S05]  /*11ba0*/  CALL.ABS.NOINC R2 ;  /* 0x0000000002007343 */ /* 0x002fea0003c00000 */
.L_x_1277:
[----:B------:R-:W-:Y:S05]  /*11bb0*/  BSYNC B6 ;  /* 0x0000000000067941 */ /* 0x000fea0003800000 */
.L_x_1276:
[----:B------:R-:W2:Y:S01]  /*11bc0*/  S2R R2, SR_TID.X ;  /* 0x0000000000027919 */ /* 0x000ea20000002100 */
[----:B0-----:R-:W0:Y:S01]  /*11bd0*/  LDC R7, c[0x0][0x448] ;  /* 0x00011200ff077b82 */ /* 0x001e220000000800 */
[----:B------:R-:W-:Y:S01]  /*11be0*/  USHF.R.S32.HI UR4, URZ, 0x1f, UR36 ;  /* 0x0000001f3f047899 */ /* 0x000fe20008011424 */
[----:B------:R-:W-:Y:S01]  /*11bf0*/  ULDC.64 UR8, c[0x0][0x2d8] ;  /* 0x0000b60000087ab9 */ /* 0x000fe20000000a00 */
[----:B------:R-:W3:Y:S02]  /*11c00*/  S2R R10, SR_TID.X ;  /* 0x00000000000a7919 */ /* 0x000ee40000002100 */
[----:B------:R-:W-:Y:S02]  /*11c10*/  UIMAD UR6, UR4, UR8, URZ ;  /* 0x00000008040672a4 */ /* 0x000fe4000f8e023f */
[----:B------:R-:W-:Y:S01]  /*11c20*/  UIMAD.WIDE.U32 UR4, UR36, UR8, URZ ;  /* 0x00000008240472a5 */ /* 0x000fe2000f8e003f */
[----:B------:R-:W4:Y:S01]  /*11c30*/  S2R R8, SR_TID.X ;  /* 0x0000000000087919 */ /* 0x000f220000002100 */
[----:B------:R-:W-:-:S02]  /*11c40*/  UIMAD UR6, UR36, UR9, UR6 ;  /* 0x00000009240672a4 */ /* 0x000fc4000f8e0206 */
[----:B------:R-:W-:Y:S02]  /*11c50*/  USHF.R.S32.HI UR7, URZ, 0x1f, UR42 ;  /* 0x0000001f3f077899 */ /* 0x000fe4000801142a */
[----:B------:R-:W-:Y:S01]  /*11c60*/  UIADD3 UR5, UR5, UR6, URZ ;  /* 0x0000000605057290 */ /* 0x000fe2000fffe03f */
[----:B------:R-:W-:-:S03]  /*11c70*/  ULDC.64 UR8, c[0x0][0x2e0] ;  /* 0x0000b80000087ab9 */ /* 0x000fc60000000a00 */
[----:B------:R-:W-:Y:S02]  /*11c80*/  UIMAD.WIDE.U32 UR4, UR42, UR8, UR4 ;  /* 0x000000082a0472a5 */ /* 0x000fe4000f8e0004 */
[----:B------:R-:W-:-:S04]  /*11c90*/  UIMAD UR6, UR7, UR8, URZ ;  /* 0x00000008070672a4 */ /* 0x000fc8000f8e023f */
[----:B------:R-:W-:Y:S01]  /*11ca0*/  UIMAD UR6, UR42, UR9, UR6 ;  /* 0x000000092a0672a4 */ /* 0x000fe2000f8e0206 */
[----:B0-----:R-:W-:Y:S01]  /*11cb0*/  ISETP.NE.AND P0, PT, R7, 0x1, PT ;  /* 0x000000010700780c */ /* 0x001fe20003f05270 */
[----:B-1----:R-:W-:Y:S02]  /*11cc0*/  IMAD.U32 R4, RZ, RZ, UR4 ;  /* 0x00000004ff047e24 */ /* 0x002fe4000f8e00ff */
[----:B------:R-:W-:Y:S02]  /*11cd0*/  UIADD3 UR6, UR5, UR6, URZ ;  /* 0x0000000605067290 */ /* 0x000fe4000fffe03f */
[----:B------:R-:W-:Y:S01]  /*11ce0*/  IMAD.U32 R5, RZ, RZ, UR5 ;  /* 0x00000005ff057e24 */ /* 0x000fe2000f8e00ff */
[----:B------:R-:W-:Y:S01]  /*11cf0*/  ULDC.64 UR4, c[0x0][0x2d0] ;  /* 0x0000b40000047ab9 */ /* 0x000fe20000000a00 */
[C---:B--2---:R-:W-:Y:S01]  /*11d00*/  LOP3.LUT R0, R2.reuse, 0x7f, RZ, 0xc0, !PT ;  /* 0x0000007f02007812 */ /* 0x044fe200078ec0ff */
[----:B------:R-:W-:-:S03]  /*11d10*/  IMAD.SHL.U32 R2, R2, 0x10, RZ ;  /* 0x0000001002027824 */ /* 0x000fc600078e00ff */
[----:B------:R-:W-:Y:S01]  /*11d20*/  SHF.R.U32.HI R0, RZ, 0x3, R0 ;  /* 0x00000003ff007819 */ /* 0x000fe20000011600 */
[----:B---3--:R-:W-:Y:S01]  /*11d30*/  IMAD.SHL.U32 R10, R10, 0x8, RZ ;  /* 0x000000080a0a7824 */ /* 0x008fe200078e00ff */
[----:B------:R-:W0:Y:S02]  /*11d40*/  @P0 LDC R3, c[0x0][0x44c] ;  /* 0x00011300ff030b82 */ /* 0x000e240000000800 */
[----:B------:R-:W-:Y:S01]  /*11d50*/  LOP3.LUT R2, R0, 0x70, R2, 0xf8, !PT ;  /* 0x0000007000027812 */ /* 0x000fe200078ef802 */
[----:B----4-:R-:W-:Y:S01]  /*11d60*/  IMAD.SHL.U32 R9, R8, 0x8, RZ ;  /* 0x0000000808097824 */ /* 0x010fe200078e00ff */
[----:B------:R-:W-:-:S03]  /*11d70*/  LOP3.LUT R10, R10, 0x38, RZ, 0xc0, !PT ;  /* 0x000000380a0a7812 */ /* 0x000fc600078ec0ff */
[----:B------:R-:W-:Y:S01]  /*11d80*/  VIADD R2, R2, UR43 ;  /* 0x0000002b02027c36 */ /* 0x000fe20008000000 */
[----:B------:R-:W1:Y:S01]  /*11d90*/  @P0 LDC R0, c[0x0][0x450] ;  /* 0x00011400ff000b82 */ /* 0x000e620000000800 */
[C---:B------:R-:W-:Y:S02]  /*11da0*/  LOP3.LUT R12, R10.reuse, 0x40, RZ, 0xfc, !PT ;  /* 0x000000400a0c7812 */ /* 0x040fe400078efcff */
[----:B------:R-:W-:Y:S01]  /*11db0*/  IMAD.MOV.U32 R6, RZ, RZ, R2 ;  /* 0x000000ffff067224 */ /* 0x000fe200078e0002 */
[C---:B------:R-:W-:Y:S02]  /*11dc0*/  LOP3.LUT R11, R10.reuse, 0x80, RZ, 0xfc, !PT ;  /* 0x000000800a0b7812 */ /* 0x040fe400078efcff */
[----:B------:R-:W-:Y:S02]  /*11dd0*/  LOP3.LUT R10, R10, 0xc0, RZ, 0xfc, !PT ;  /* 0x000000c00a0a7812 */ /* 0x000fe400078efcff */
[----:B------:R-:W-:Y:S01]  /*11de0*/  LOP3.LUT R9, R9, 0x38, RZ, 0xc0, !PT ;  /* 0x0000003809097812 */ /* 0x000fe200078ec0ff */
[----:B0-----:R-:W-:-:S05]  /*11df0*/  @P0 IMAD.HI.U32 R3, R2, R3, RZ ;  /* 0x0000000302030227 */ /* 0x001fca00078e00ff */
[----:B-1----:R-:W-:Y:S01]  /*11e00*/  @P0 SHF.R.U32.HI R6, RZ, R0, R3 ;  /* 0x00000000ff060219 */ /* 0x002fe20000011603 */
[----:B------:R-:W-:-:S04]  /*11e10*/  IMAD.U32 R3, RZ, RZ, UR6 ;  /* 0x00000006ff037e24 */ /* 0x000fc8000f8e00ff */
[----:B------:R-:W-:-:S04]  /*11e20*/  IMAD.MOV R0, RZ, RZ, -R6 ;  /* 0x000000ffff007224 */ /* 0x000fc800078e0a06 */
[----:B------:R-:W-:Y:S02]  /*11e30*/  IMAD R0, R7, R0, R2 ;  /* 0x0000000007007224 */ /* 0x000fe400078e0202 */
[----:B------:R-:W-:Y:S01]  /*11e40*/  IMAD.MOV.U32 R2, RZ, RZ, R4 ;  /* 0x000000ffff027224 */ /* 0x000fe200078e0004 */
[----:B------:R-:W-:-:S03]  /*11e50*/  SHF.R.S32.HI R4, RZ, 0x1f, R6 ;  /* 0x0000001fff047819 */ /* 0x000fc60000011406 */
[----:B------:R-:W-:-:S04]  /*11e60*/  IMAD.WIDE.U32 R2, R6, UR4, R2 ;  /* 0x0000000406027c25 */ /* 0x000fc8000f8e0002 */
        /* <DEDUP_REMOVED lines=8> */
[----:B------:R-:W-:Y:S02]  /*11ef0*/  ULDC.64 UR4, c[0x0][0x280] ;  /* 0x0000a00000047ab9 */ /* 0x000fe40000000a00 */
[----:B------:R-:W-:Y:S01]  /*11f00*/  LEA R6, P0, R2, UR4, 0x1 ;  /* 0x0000000402067c11 */ /* 0x000fe2000f8008ff */
[----:B------:R-:W-:Y:S01]  /*11f10*/  ULDC UR4, c[0x0][0x2b8] ;  /* 0x0000ae0000047ab9 */ /* 0x000fe20000000800 */
[----:B------:R-:W-:Y:S01]  /*11f20*/  IMAD.IADD R5, R3, 0x1, R4 ;  /* 0x0000000103057824 */ /* 0x000fe200078e0204 */
[----:B------:R-:W-:Y:S02]  /*11f30*/  ISETP.GE.AND P3, PT, R10, UR4, PT ;  /* 0x000000040a007c0c */ /* 0x000fe4000bf66270 */
[----:B------:R-:W-:Y:S02]  /*11f40*/  LOP3.LUT R10, R8, 0x7f, RZ, 0xc0, !PT ;  /* 0x0000007f080a7812 */ /* 0x000fe400078ec0ff */
[----:B------:R0:W5:Y:S01]  /*11f50*/  LDL R8, [R1+0x10] ;  /* 0x0000100001087983 */ /* 0x0001620000100800 */
[----:B------:R-:W-:-:S02]  /*11f60*/  LEA.HI.X R5, R2, UR5, R5, 0x1, P0 ;  /* 0x0000000502057c11 */ /* 0x000fc400080f0c05 */
[----:B------:R-:W-:Y:S02]  /*11f70*/  ISETP.GE.AND P0, PT, R9, UR4, PT ;  /* 0x0000000409007c0c */ /* 0x000fe4000bf06270 */
[----:B------:R-:W-:Y:S02]  /*11f80*/  ISETP.GE.AND P1, PT, R12, UR4, PT ;  /* 0x000000040c007c0c */ /* 0x000fe4000bf26270 */
[----:B------:R-:W-:Y:S01]  /*11f90*/  ISETP.GE.AND P2, PT, R11, UR4, PT ;  /* 0x000000040b007c0c */ /* 0x000fe2000bf46270 */
[----:B------:R-:W-:Y:S01]  /*11fa0*/  UMOV UR4, 0xffffffff ;  /* 0xffffffff00047882 */ /* 0x000fe20000000000 */
[----:B------:R-:W-:Y:S02]  /*11fb0*/  SHF.R.U32.HI R10, RZ, 0x3, R10 ;  /* 0x00000003ff0a7819 */ /* 0x000fe4000001160a */
[----:B0-----:R-:W-:Y:S09]  /*11fc0*/  BRA.DIV UR4, `(.L_x_1278) ;  /* 0x0000004204b87947 */ /* 0x001ff2000b800000 */
[----:B------:R-:W0:Y:S01]  /*11fd0*/  SHFL.IDX PT, R3, R6, RZ, 0x181f ;  /* 0x00181fff06037589 */ /* 0x000e2200000e0000 */
[----:B------:R-:W-:Y:S01]  /*11fe0*/  ULDC UR4, c[0x0][0x288] ;  /* 0x0000a20000047ab9 */ /* 0x000fe20000000800 */
[----:B------:R-:W-:Y:S01]  /*11ff0*/  VIADD R0, R10, UR43 ;  /* 0x0000002b0a007c36 */ /* 0x000fe20008000000 */
[----:B------:R-:W-:Y:S01]  /*12000*/  ULDC.64 UR6, c[0x0][0x208] ;  /* 0x0000820000067ab9 */ /* 0x000fe20000000a00 */
[----:B------:R-:W1:Y:S01]  /*12010*/  SHFL.IDX PT, R2, R5, RZ, 0x181f ;  /* 0x00181fff05027589 */ /* 0x000e6200000e0000 */
[----:B------:R-:W-:-:S03]  /*12020*/  IMAD R4, R7, UR4, RZ ;  /* 0x0000000407047c24 */ /* 0x000fc6000f8e02ff */
[----:B------:R-:W-:Y:S02]  /*12030*/  SHFL.IDX PT, R7, R5, 0x7, 0x181f ;  /* 0x00f81f0005077f89 */ /* 0x000fe400000e0000 */
[----:B------:R-:W-:-:S13]  /*12040*/  ISETP.GE.AND P4, PT, R0, R4, PT ;  /* 0x000000040000720c */ /* 0x000fda0003f86270 */
        /* <DEDUP_REMOVED lines=8> */
[----:B------:R0:W-:Y:S02]  /*120d0*/  @!P4 LDGSTS.E.BYPASS.LTC128B.128 [R8+0x1c400], desc[UR6][R2.64+0x180], !P3 ;  /* 0x1c4001800208cfae */ /* 0x0001e4000d901d46 */
[----:B0-----:R-:W-:-:S02]  /*120e0*/  VIADD R2, R0, 0x10 ;  /* 0x0000001000027836 */ /* 0x001fc40000000000 */
[----:B------:R-:W0:Y:S03]  /*120f0*/  SHFL.IDX PT, R3, R6, 0x1, 0x181f ;  /* 0x00381f0006037f89 */ /* 0x000e2600000e0000 */
[----:B------:R-:W-:Y:S02]  /*12100*/  ISETP.GE.AND P4, PT, R2, R4, PT ;  /* 0x000000040200720c */ /* 0x000fe40003f86270 */
[----:B------:R-:W1:Y:S11]  /*12110*/  SHFL.IDX PT, R2, R5, 0x1, 0x181f ;  /* 0x00381f0005027f89 */ /* 0x000e7600000e0000 */
        /* <DEDUP_REMOVED lines=73> */
[----:B------:R0:W-:Y:S04]  /*125b0*/  @!P4 LDGSTS.E.BYPASS.LTC128B.128 [R8+0x1f400], desc[UR6][R2.64+0x180], !P3 ;  /* 0x1f4001800208cfae */ /* 0x0001e8000d901d46 */
[----:B0-----:R0:W1:Y:S02]  /*125c0*/  SHFL.IDX PT, R2, R6, 0x7, 0x181f ;  /* 0x00f81f0006027f89 */ /* 0x00106400000e0000 */
.L_x_1396:
[----:B------:R-:W-:Y:S01]  /*125d0*/  VIADD R0, R0, 0x70 ;  /* 0x0000007000007836 */ /* 0x000fe20000000000 */
[----:B------:R-:W-:Y:S04]  /*125e0*/  BSSY B0, `(.L_x_1279) ;  /* 0x000000d000007945 */ /* 0x000fe80003800000 */
[----:B------:R-:W-:-:S13]  /*125f0*/  ISETP.GE.AND P4, PT, R0, R4, PT ;  /* 0x000000040000720c */ /* 0x000fda0003f86270 */
[----:B------:R-:W-:Y:S05]  /*12600*/  @P4 BRA `(.L_x_1280) ;  /* 0x0000000000284947 */ /* 0x000fea0003800000 */
[----:B-1----:R-:W-:Y:S01]  /*12610*/  LEA R2, P4, R9, R2, 0x1 ;  /* 0x0000000209027211 */ /* 0x002fe200078808ff */
[----:B------:R-:W-:-:S04]  /*12620*/  ULDC.64 UR4, c[0x0][0x208] ;  /* 0x0000820000047ab9 */ /* 0x000fc80000000a00 */
[----:B------:R-:W-:-:S05]  /*12630*/  IMAD.X R3, RZ, RZ, R7, P4 ;  /* 0x000000ffff037224 */ /* 0x000fca00020e0607 */
[----:B------:R-:W-:Y:S01]  /*12640*/  @!PT LDS RZ, [RZ] ;  /* 0x00000000fffff984 */ /* 0x000fe20000000800 */
[----:B------:R-:W-:Y:S01]  /*12650*/  @!PT LDS RZ, [RZ] ;  /* 0x00000000fffff984 */ /* 0x000fe20000000800 */
[----:B------:R-:W-:Y:S01]  /*12660*/  @!PT LDS RZ, [RZ] ;  /* 0x00000000fffff984 */ /* 0x000fe20000000800 */
[----:B------:R2:W-:Y:S04]  /*12670*/  LDGSTS.E.BYPASS.LTC128B.128 [R8+0x13c00], desc[UR4][R2.64], !P0 ;  /* 0x13c0000002087fae */ /* 0x0005e8000c101d44 */
[----:B------:R2:W-:Y:S04]  /*12680*/  LDGSTS.E.BYPASS.LTC128B.128 [R8+0x17c00], desc[UR4][R2.64+0x80], !P1 ;  /* 0x17c0008002087fae */ /* 0x0005e8000c901d44 */
[----:B------:R2:W-:Y:S04]  /*12690*/  LDGSTS.E.BYPASS.LTC128B.128 [R8+0x1bc00], desc[UR4][R2.64+0x100], !P2 ;  /* 0x1bc0010002087fae */ /* 0x0005e8000d101d44 */
[----:B------:R2:W-:Y:S02]  /*126a0*/  LDGSTS.E.BYPASS.LTC128B.128 [R8+0x1fc00], desc[UR4][R2.64+0x180], !P3 ;  /* 0x1fc0018002087fae */ /* 0x0005e4000d901d44 */
.L_x_1280:
[----:B------:R-:W-:Y:S05]  /*126b0*/  BSYNC B0 ;  /* 0x0000000000007941 */ /* 0x000fea0003800000 */
.L_x_1279:
[----:B------:R-:W-:Y:S01]  /*126c0*/  NOP ;  /* 0x0000000000007918 */ /* 0x000fe20000000000 */
[----:B------:R-:W-:Y:S01]  /*126d0*/  PLOP3.LUT P0, PT, PT, PT, PT, 0x80, 0x0 ;  /* 0x000000000000781c */ /* 0x000fe20003f0f070 */
[----:B0-----:R-:W-:-:S12]  /*126e0*/  VIADD R6, R17, 0x30800 ;  /* 0x0003080011067836 */ /* 0x001fd80000000000 */
.L_x_1281:
[----:B------:R-:W-:Y:S02]  /*126f0*/  PLOP3.LUT P1, PT, P1, P0, PT, 0xa2, 0x0 ;  /* 0x000000000000781c */ /* 0x000fe40000f21472 */
[----:B------:R-:W-:-:S08]  /*12700*/  @P0 R2UR P1, UR4, R17 ;  /* 0x00000000110402ca */ /* 0x000fd00000020000 */
[----:B------:R-:W-:-:S05]  /*12710*/  @P0 PLOP3.LUT P0, PT, P1, PT, PT, 0x80, 0x0 ;  /* 0x000000000000081c */ /* 0x000fca0000f0f070 */
[----:B------:R-:W-:Y:S01]  /*12720*/  @!P1 SYNCS.ARRIVE.TRANS64.RED.A0T1 RZ, [UR4+0x30800], RZ ;  /* 0x030800ffffff99a7 */ /* 0x000fe20008200404 */
[----:B------:R-:W-:Y:S07]  /*12730*/  @!P1 ARRIVES.LDGSTSBAR.64.TRANSCNT [UR4+0x30800] ;  /* 0x03080000ff0099b0 */ /* 0x000fee0008000a84 */
[----:B------:R-:W-:Y:S05]  /*12740*/  @P0 BRA.U.ANY `(.L_x_1281) ;  /* 0xfffffffd00e80947 */ /* 0x000fea000393ffff */
[----:B-12---:R-:W2:Y:S02]  /*12750*/  LDL.LU R2, [R1+0x18] ;  /* 0x0000180001027983 */ /* 0x006ea40000300800 */
        /* <DEDUP_REMOVED lines=9> */
[----:B------:R-:W1:Y:S03]  /*127f0*/  SYNCS.PHASECHK.TRANS64.TRYWAIT P0, [R17+URZ+0x30820], R0 ;  /* 0x03082000110075a7 */ /* 0x000e66000800017f */
[----:B01----:R-:W-:Y:S05]  /*12800*/  @!P0 BRA `(.L_x_1283) ;  /* 0x0000004400c08947 */ /* 0x003fea0003800000 */
.L_x_1397:
[----:B------:R-:W-:Y:S05]  /*12810*/  BSYNC B0 ;  /* 0x0000000000007941 */ /* 0x000fea0003800000 */
.L_x_1282:
[----:B------:R-:W-:-:S04]  /*12820*/  UIADD3 UR4, UR41, -0x2, URZ ;  /* 0xfffffffe29047890 */ /* 0x000fc8000fffe03f */
[----:B------:R-:W-:-:S06]  /*12830*/  UISETP.GE.AND UP0, UPT, UR4, UR40, UPT ;  /* 0x000000280400728c */ /* 0x000fcc000bf06270 */
[----:B------:R-:W-:-:S13]  /*12840*/  PLOP3.LUT P0, PT, PT, PT, UP0, 0x80, 0x0 ;  /* 0x000000000000781c */ /* 0x000fda0003f0f008 */
[----:B------:R-:W-:Y:S05]  /*12850*/  @!P0 BRA `(.L_x_1284) ;  /* 0x0000002800388947 */ /* 0x000fea0003800000 */
[----:B0-----:R-:W-:Y:S01]  /*12860*/  IMAD R0, RZ, RZ, -UR41 ;  /* 0x80000029ff007e24 */ /* 0x001fe2000f8e02ff */
[----:B------:R-:W-:Y:S01]  /*12870*/  LOP3.LUT R5, RZ, UR40, RZ, 0x33, !PT ;  /* 0x00000028ff057c12 */ /* 0x000fe2000f8e33ff */
[----:B------:R-:W-:-:S03]  /*12880*/  IMAD.U32 R4, RZ, RZ, UR4 ;  /* 0x00000004ff047e24 */ /* 0x000fc6000f8e00ff */
[----:B------:R-:W-:-:S05]  /*12890*/  VIADDMNMX R5, R0, 0x1, R5, !PT ;  /* 0x0000000100057846 */ /* 0x000fca0007800105 */
[----:B------:R-:W-:-:S05]  /*128a0*/  VIADD R0, R5, UR41 ;  /* 0x0000002905007c36 */ /* 0x000fca0008000000 */
[----:B------:R-:W-:-:S04]  /*128b0*/  LOP3.LUT R0, R0, 0x1, RZ, 0xc0, !PT ;  /* 0x0000000100007812 */ /* 0x000fc800078ec0ff */
[----:B------:R-:W-:-:S13]  /*128c0*/  ISETP.NE.U32.AND P0, PT, R0, 0x1, PT ;  /* 0x000000010000780c */ /* 0x000fda0003f05070 */
[----:B------:R-:W-:Y:S05]  /*128d0*/  @P0 BRA `(.L_x_1285) ;  /* 0x0000000c00600947 */ /* 0x000fea0003800000 */
[----:B------:R-:W2:Y:S01]  /*128e0*/  LDL R2, [R1+0x8] ;  /* 0x0000080001027983 */ /* 0x000ea20000100800 */
[----:B------:R-:W-:Y:S01]  /*128f0*/  LOP3.LUT P1, RZ, R19, 0x2, RZ, 0xc0, !PT ;  /* 0x0000000213ff7812 */ /* 0x000fe2000782c0ff */
[----:B------:R-:W-:Y:S01]  /*12900*/  VIADD R0, R18, 0x1 ;  /* 0x0000000112007836 */ /* 0x000fe20000000000 */
[----:B------:R-:W-:Y:S04]  /*12910*/  BSSY B0, `(.L_x_1286) ;  /* 0x00000d0000007945 */ /* 0x000fe80003800000 */
[----:B------:R-:W-:-:S04]  /*12920*/  ISETP.NE.AND P0, PT, R0, 0x2, PT ;  /* 0x000000020000780c */ /* 0x000fc80003f05270 */
[----:B------:R-:W-:Y:S02]  /*12930*/  SEL R10, RZ, 0x1, P0 ;  /* 0x00000001ff0a7807 */ /* 0x000fe40000000000 */
[----:B------:R-:W-:Y:S02]  /*12940*/  SEL R0, R0, RZ, P0 ;  /* 0x000000ff00007207 */ /* 0x000fe40000000000 */
[----:B--2---:R-:W-:Y:S01]  /*12950*/  LOP3.LUT R10, R2, R10, RZ, 0x3c, !PT ;  /* 0x0000000a020a7212 */ /* 0x004fe200078e3cff */
[----:B------:R-:W-:Y:S06]  /*12960*/  @!P1 BRA `(.L_x_1287) ;  /* 0x0000000c00289947 */ /* 0x000fec0003800000 */
[----:B------:R-:W-:Y:S01]  /*12970*/  LOP3.LUT P1, RZ, R19, 0x1, RZ, 0xc0, !PT ;  /* 0x0000000113ff7812 */ /* 0x000fe2000782c0ff */
[----:B------:R-:W-:-:S12]  /*12980*/  IMAD.MOV.U32 R8, RZ, RZ, R16 ;  /* 0x000000ffff087224 */ /* 0x000fd800078e0010 */
[----:B------:R-:W-:Y:S05]  /*12990*/  @!P1 BRA `(.L_x_1288) ;  /* 0x0000000000589947 */ /* 0x000fea0003800000 */
[----:B------:R-:W2:Y:S01]  /*129a0*/  LDL R9, [R1+0xc] ;  /* 0x00000c0001097983 */ /* 0x000ea20000100800 */
[----:B------:R-:W0:Y:S03]  /*129b0*/  LDC R8, c[0x0][0x43c] ;  /* 0x00010f00ff087b82 */ /* 0x000e260000000800 */
[----:B------:R-:W3:Y:S01]  /*129c0*/  LDL R12, [R1+0x4] ;  /* 0x00000400010c7983 */ /* 0x000ee20000100800 */
[----:B------:R-:W-:Y:S01]  /*129d0*/  IMAD.MOV.U32 R7, RZ, RZ, R4 ;  /* 0x000000ffff077224 */ /* 0x000fe200078e0004 */
[----:B------:R-:W-:Y:S01]  /*129e0*/  ULDC.64 UR4, c[0x0][0x428] ;  /* 0x00010a0000047ab9 */ /* 0x000fe20000000a00 */
[----:B------:R-:W-:Y:S01]  /*129f0*/  ULDC.64 UR6, c[0x0][0x208] ;  /* 0x0000820000067ab9 */ /* 0x000fe20000000a00 */
[----:B0-----:R-:W-:-:S13]  /*12a00*/  ISETP.NE.AND P0, PT, R8, 0x1, PT ;  /* 0x000000010800780c */ /* 0x001fda0003f05270 */
[----:B------:R-:W0:Y:S02]  /*12a10*/  @P0 LDC.64 R2, c[0x0][0x440] ;  /* 0x00011000ff020b82 */ /* 0x000e240000000a00 */
[----:B0-----:R-:W-:-:S05]  /*12a20*/  @P0 IMAD.HI.U32 R2, R4, R2, RZ ;  /* 0x0000000204020227 */ /* 0x001fca00078e00ff */
[----:B------:R-:W-:-:S05]  /*12a30*/  @P0 SHF.R.U32.HI R7, RZ, R3, R2 ;  /* 0x00000003ff070219 */ /* 0x000fca0000011602 */
[----:B------:R-:W-:-:S04]  /*12a40*/  IMAD.MOV R2, RZ, RZ, -R7 ;  /* 0x000000ffff027224 */ /* 0x000fc800078e0a07 */
[----:B------:R-:W-:Y:S02]  /*12a50*/  IMAD R4, R8, R2, R4 ;  /* 0x0000000208047224 */ /* 0x000fe400078e0204 */
[----:B------:R-:W0:Y:S01]  /*12a60*/  LDC.64 R2, c[0x0][0x418] ;  /* 0x00010600ff027b82 */ /* 0x000e220000000a00 */
[----:B--2---:R-:W-:Y:S01]  /*12a70*/  IMAD R8, R9, UR4, RZ ;  /* 0x0000000409087c24 */ /* 0x004fe2000f8e02ff */
[----:B------:R-:W-:-:S03]  /*12a80*/  SHF.R.S32.HI R9, RZ, 0x1f, R7 ;  /* 0x0000001fff097819 */ /* 0x000fc60000011407 */
[----:B---3--:R-:W-:Y:S02]  /*12a90*/  IMAD R11, R12, UR5, R8 ;  /* 0x000000050c0b7c24 */ /* 0x008fe4000f8e0208 */
[----:B------:R-:W-:-:S04]  /*12aa0*/  IMAD.MOV.U32 R8, RZ, RZ, R7 ;  /* 0x000000ffff087224 */ /* 0x000fc800078e0007 */
[----:B------:R-:W-:-:S04]  /*12ab0*/  IMAD.WIDE.U32 R8, R12, UR4, R8 ;  /* 0x000000040c087c25 */ /* 0x000fc8000f8e0008 */
[----:B------:R-:W-:Y:S01]  /*12ac0*/  IMAD.IADD R7, R11, 0x1, R9 ;  /* 0x000000010b077824 */ /* 0x000fe200078e0209 */
[----:B0-----:R-:W-:-:S04]  /*12ad0*/  LEA R2, P0, R8, R2, 0x2 ;  /* 0x0000000208027211 */ /* 0x001fc800078010ff */
[----:B------:R-:W-:-:S05]  /*12ae0*/  LEA.HI.X R3, R8, R3, R7, 0x2, P0 ;  /* 0x0000000308037211 */ /* 0x000fca00000f1407 */
[----:B------:R0:W5:Y:S04]  /*12af0*/  LDG.E R8, desc[UR6][R2.64] ;  /* 0x0000000602087981 */ /* 0x000168000c1e1900 */
.L_x_1288:
[----:B0-----:R-:W-:Y:S01]  /*12b00*/  IMAD R3, R0, 0x8, R17 ;  /* 0x0000000800037824 */ /* 0x001fe200078e0211 */
[----:B------:R-:W-:Y:S01]  /*12b10*/  SHF.L.U32 R2, R10, 0x1f, RZ ;  /* 0x0000001f0a027819 */ /* 0x000fe200000006ff */
[----:B------:R-:W-:Y:S03]  /*12b20*/  BSSY B1, `(.L_x_1289) ;  /* 0x0000003000017945 */ /* 0x000fe60003800000 */
[----:B------:R-:W0:Y:S02]  /*12b30*/  SYNCS.PHASECHK.TRANS64.TRYWAIT P0, [R3+URZ+0x30840], R2 ;  /* 0x03084002030075a7 */ /* 0x000e24000800017f */
[----:B0-----:R-:W-:Y:S05]  /*12b40*/  @!P0 BRA `(.L_x_1290) ;  /* 0x0000004400048947 */ /* 0x001fea0003800000 */
.L_x_1398:
[----:B------:R-:W-:Y:S05]  /*12b50*/  BSYNC B1 ;  /* 0x0000000000017941 */ /* 0x000fea0003800000 */
.L_x_1289:
[----:B------:R-:W1:Y:S01]  /*12b60*/  S2R R7, SR_TID.X ;  /* 0x0000000000077919 */ /* 0x000e620000002100 */
[----:B------:R-:W-:Y:S01]  /*12b70*/  BSSY B1, `(.L_x_1291) ;  /* 0x000000b000017945 */ /* 0x000fe20003800000 */
[----:B-1----:R-:W-:-:S04]  /*12b80*/  LOP3.LUT R7, R7, 0x7f, RZ, 0xc0, !PT ;  /* 0x0000007f07077812 */ /* 0x002fc800078ec0ff */
[----:B------:R-:W-:-:S13]  /*12b90*/  ISETP.NE.AND P1, PT, R7, RZ, PT ;  /* 0x000000ff0700720c */ /* 0x000fda0003f25270 */
[----:B------:R-:W-:Y:S05]  /*12ba0*/  @P1 BRA `(.L_x_1292) ;  /* 0x00000000001c1947 */ /* 0x000fea0003800000 */
[----:B------:R-:W1:Y:S01]  /*12bb0*/  S2R R7, SR_TID.X ;  /* 0x0000000000077919 */ /* 0x000e620000002100 */
[----:B0-----:R-:W-:-:S04]  /*12bc0*/  IMAD.MOV.U32 R2, RZ, RZ, 0x8000 ;  /* 0x00008000ff027424 */ /* 0x001fc800078e00ff */
[----:B------:R2:W-:Y:S01]  /*12bd0*/  SYNCS.ARRIVE.TRANS64 RZ, [R3+URZ+0x30830], R2 ;  /* 0x0308300203ff79a7 */ /* 0x0005e2000800003f */
[----:B-1----:R-:W-:-:S04]  /*12be0*/  LOP3.LUT R7, R7, 0x1f, RZ, 0xc0, !PT ;  /* 0x0000001f07077812 */ /* 0x002fc800078ec0ff */
[----:B------:R-:W-:-:S13]  /*12bf0*/  ISETP.NE.AND P0, PT, R7, RZ, PT ;  /* 0x000000ff0700720c */ /* 0x000fda0003f05270 */
[----:B--2---:R-:W-:Y:S05]  /*12c00*/  @!P0 BRA `(.L_x_1292) ;  /* 0x0000000000048947 */ /* 0x004fea0003800000 */
[----:B------:R-:W-:Y:S01]  /*12c10*/  BPT.TRAP 0x1 ;  /* 0x000000040000795c */ /* 0x000fe20000300000 */
.L_x_1292:
[----:B------:R-:W-:Y:S05]  /*12c20*/  BSYNC B1 ;  /* 0x0000000000017941 */ /* 0x000fea0003800000 */
.L_x_1291:
[----:B------:R-:W-:Y:S01]  /*12c30*/  IMAD.MOV.U32 R11, RZ, RZ, RZ ;  /* 0x000000ffff0b7224 */ /* 0x000fe200078e00ff */
[----:B------:R-:W-:Y:S01]  /*12c40*/  UIADD3 UR4, UP0, UR38, 0x370, URZ ;  /* 0x0000037026047890 */ /* 0x000fe2000ff1e03f */
[----:B------:R-:W-:Y:S01]  /*12c50*/  IMAD R7, R0, 0x8000, R17 ;  /* 0x0000800000077824 */ /* 0x000fe200078e0211 */
[----:B------:R-:W-:Y:S01]  /*12c60*/  PLOP3.LUT P0, PT, PT, PT, PT, 0x80, 0x0 ;  /* 0x000000000000781c */ /* 0x000fe20003f0f070 */
[----:B0-----:R-:W-:Y:S01]  /*12c70*/  VIADD R3, R3, 0x30830 ;  /* 0x0003083003037836 */ /* 0x001fe20000000000 */
[----:B------:R-:W-:Y:S01]  /*12c80*/  R2UR UR10, R11 ;  /* 0x000000000b0a72ca */ /* 0x000fe200000e0000 */
[----:B------:R-:W-:Y:S01]  /*12c90*/  IMAD.SHL.U32 R2, R4, 0x40, RZ ;  /* 0x0000004004027824 */ /* 0x000fe200078e00ff */
[----:B------:R-:W-:Y:S01]  /*12ca0*/  UIADD3.X UR5, URZ, UR39, URZ, UP0, !UPT ;  /* 0x000000273f057290 */ /* 0x000fe200087fe43f */
[----:B------:R-:W-:Y:S01]  /*12cb0*/  VIADD R9, R7, 0x20400 ;  /* 0x0002040007097836 */ /* 0x000fe20000000000 */
[----:B------:R-:W-:Y:S01]  /*12cc0*/  UMOV UR6, 0x0 ;  /* 0x0000000000067882 */ /* 0x000fe20000000000 */
[----:B------:R-:W-:-:S10]  /*12cd0*/  UMOV UR7, 0x14f00000 ;  /* 0x14f0000000077882 */ /* 0x000fd40000000000 */
.L_x_1293:
[----:B------:R-:W-:-:S13]  /*12ce0*/  @P0 ELECT P2, URZ, PT ;  /* 0x00000000003f082f */ /* 0x000fda0003840000 */
[----:B-----5:R-:W-:Y:S01]  /*12cf0*/  @P2 R2UR UR13, R8 ;  /* 0x00000000080d22ca */ /* 0x020fe200000e0000 */
[----:B------:R-:W-:Y:S01]  /*12d00*/  UMOV UR12, UR36 ;  /* 0x00000024000c7c82 */ /* 0x000fe20008000000 */
[----:B------:R-:W-:Y:S02]  /*12d10*/  @P2 R2UR UR11, R2 ;  /* 0x00000000020b22ca */ /* 0x000fe400000e0000 */
[----:B------:R-:W-:Y:S02]  /*12d20*/  @P2 R2UR UR9, R3 ;  /* 0x00000000030922ca */ /* 0x000fe400000e0000 */
[----:B------:R-:W-:Y:S02]  /*12d30*/  @P2 R2UR UR8, R9 ;  /* 0x00000000090822ca */ /* 0x000fe400000e0000 */
[----:B------:R-:W-:Y:S02]  /*12d40*/  @P2 PLOP3.LUT P0, PT, P2, PT, PT, 0x8, 0x0 ;  /* 0x000000000000281c */ /* 0x000fe4000170e170 */
        /* <DEDUP_REMOVED lines=9> */
.L_x_1294:
[----:B------:R-:W-:-:S13]  /*12de0*/  @P0 ELECT P2, URZ, PT ;  /* 0x00000000003f082f */ /* 0x000fda0003840000 */
[----:B------:R-:W-:Y:S01]  /*12df0*/  @P2 R2UR UR13, R8 ;  /* 0x00000000080d22ca */ /* 0x000fe200000e0000 */
        /* <DEDUP_REMOVED lines=14> */
.L_x_1295:
        /* <DEDUP_REMOVED lines=16> */
.L_x_1296:
        /* <DEDUP_REMOVED lines=10> */
[----:B------:R-:W2:Y:S01]  /*13080*/  LDL.LU R9, [R1+0x8] ;  /* 0x0000080001097983 */ /* 0x000ea20000300800 */
[----:B------:R-:W-:Y:S01]  /*13090*/  IMAD R3, R18, 0x8, R6 ;  /* 0x0000000812037824 */ /* 0x000fe200078e0206 */
[----:B------:R-:W-:Y:S01]  /*130a0*/  BSSY B1, `(.L_x_1297) ;  /* 0x0000004000017945 */ /* 0x000fe20003800000 */
[----:B--2---:R-:W-:-:S04]  /*130b0*/  SHF.L.U32 R2, R9, 0x1f, RZ ;  /* 0x0000001f09027819 */ /* 0x004fc800000006ff */
[----:B------:R-:W0:Y:S02]  /*130c0*/  SYNCS.PHASECHK.TRANS64.TRYWAIT P0, [R3+URZ+0x60], R2 ;  /* 0x00006002030075a7 */ /* 0x000e24000800017f */
[----:B0-----:R-:W-:Y:S05]  /*130d0*/  @!P0 BRA `(.L_x_1298) ;  /* 0x0000003c00b48947 */ /* 0x001fea0003800000 */
.L_x_1399:
[----:B------:R-:W-:Y:S05]  /*130e0*/  BSYNC B1 ;  /* 0x0000000000017941 */ /* 0x000fea0003800000 */
.L_x_1297:
[----:B------:R-:W-:Y:S01]  /*130f0*/  BSSY B1, `(.L_x_1299) ;  /* 0x000000c000017945 */ /* 0x000fe20003800000 */
[----:B------:R-:W-:Y:S02]  /*13100*/  IMAD.MOV.U32 R12, RZ, RZ, 0x0 ;  /* 0x00000000ff0c7424 */ /* 0x000fe400078e00ff */
[----:B------:R-:W-:Y:S01]  /*13110*/  IMAD.MOV.U32 R13, RZ, RZ, 0x14f00000 ;  /* 0x14f00000ff0d7424 */ /* 0x000fe200078e00ff */
[----:B------:R-:W-:Y:S06]  /*13120*/  @P1 BRA `(.L_x_1300) ;  /* 0x0000000000201947 */ /* 0x000fec0003800000 */
[----:B------:R-:W1:Y:S01]  /*13130*/  S2R R7, SR_TID.X ;  /* 0x0000000000077919 */ /* 0x000e620000002100 */
[----:B0-----:R-:W-:Y:S02]  /*13140*/  IMAD R2, R18, 0x8, R17 ;  /* 0x0000000812027824 */ /* 0x001fe400078e0211 */
[----:B------:R-:W-:-:S04]  /*13150*/  IMAD.MOV.U32 R3, RZ, RZ, 0x8000 ;  /* 0x00008000ff037424 */ /* 0x000fc800078e00ff */
[----:B------:R2:W-:Y:S01]  /*13160*/  SYNCS.ARRIVE.TRANS64 RZ, [R2+URZ+0x30850], R3 ;  /* 0x0308500302ff79a7 */ /* 0x0005e2000800003f */
[----:B-1----:R-:W-:-:S04]  /*13170*/  LOP3.LUT R7, R7, 0x1f, RZ, 0xc0, !PT ;  /* 0x0000001f07077812 */ /* 0x002fc800078ec0ff */
[----:B------:R-:W-:-:S13]  /*13180*/  ISETP.NE.AND P0, PT, R7, RZ, PT ;  /* 0x000000ff0700720c */ /* 0x000fda0003f05270 */
[----:B--2---:R-:W-:Y:S05]  /*13190*/  @!P0 BRA `(.L_x_1300) ;  /* 0x0000000000048947 */ /* 0x004fea0003800000 */
[----:B------:R-:W-:Y:S01]  /*131a0*/  BPT.TRAP 0x1 ;  /* 0x000000040000795c */ /* 0x000fe20000300000 */
.L_x_1300:
[----:B------:R-:W-:Y:S05]  /*131b0*/  BSYNC B1 ;  /* 0x0000000000017941 */ /* 0x000fea0003800000 */
.L_x_1299:
[----:B------:R-:W2:Y:S01]  /*131c0*/  LDL.LU R7, [R1] ;  /* 0x0000000001077983 */ /* 0x000ea20000300800 */
[----:B------:R-:W-:Y:S01]  /*131d0*/  R2UR UR10, R11 ;  /* 0x000000000b0a72ca */ /* 0x000fe200000e0000 */
[--C-:B0-----:R-:W-:Y:S01]  /*131e0*/  IMAD R2, R18, 0x8, R17.reuse ;  /* 0x0000000812027824 */ /* 0x101fe200078e0211 */
[----:B------:R-:W-:Y:S01]  /*131f0*/  R2UR UR6, R12 ;  /* 0x000000000c0672ca */ /* 0x000fe200000e0000 */
[----:B------:R-:W-:Y:S01]  /*13200*/  IMAD R3, R18, 0x8000, R17 ;  /* 0x0000800012037824 */ /* 0x000fe200078e0211 */
[----:B------:R-:W-:Y:S01]  /*13210*/  R2UR UR7, R13 ;  /* 0x000000000d0772ca */ /* 0x000fe200000e0000 */
[----:B------:R-:W-:Y:S01]  /*13220*/  UIADD3 UR4, UP0, UR38, 0x470, URZ ;  /* 0x0000047026047890 */ /* 0x000fe2000ff1e03f */
[----:B------:R-:W-:Y:S01]  /*13230*/  PLOP3.LUT P0, PT, PT, PT, PT, 0x80, 0x0 ;  /* 0x000000000000781c */ /* 0x000fe20003f0f070 */
[----:B------:R-:W-:Y:S02]  /*13240*/  VIADD R2, R2, 0x30850 ;  /* 0x0003085002027836 */ /* 0x000fe40000000000 */
[----:B------:R-:W-:Y:S01]  /*13250*/  VIADD R9, R3, 0x400 ;  /* 0x0000040003097836 */ /* 0x000fe20000000000 */
[----:B------:R-:W-:Y:S01]  /*13260*/  UIADD3.X UR5, URZ, UR39, URZ, UP0, !UPT ;  /* 0x000000273f057290 */ /* 0x000fe200087fe43f */
[----:B--2---:R-:W-:-:S11]  /*13270*/  IMAD.SHL.U32 R7, R7, 0x40, RZ ;  /* 0x0000004007077824 */ /* 0x004fd600078e00ff */
.L_x_1301:
        /* <DEDUP_REMOVED lines=15> */
.L_x_1302:
        /* <DEDUP_REMOVED lines=15> */
.L_x_1303:
        /* <DEDUP_REMOVED lines=15> */
.L_x_1304:
        /* <DEDUP_REMOVED lines=10> */
[----:B------:R0:W-:Y:S01]  /*135f0*/  STL [R1], R4 ;  /* 0x0000000401007387 */ /* 0x0001e20000100800 */
[----:B------:R-:W-:-:S07]  /*13600*/  IMAD.MOV.U32 R16, RZ, RZ, R8 ;  /* 0x000000ffff107224 */ /* 0x000fce00078e0008 */
.L_x_1287:
[----:B------:R-:W-:Y:S05]  /*13610*/  BSYNC B0 ;  /* 0x0000000000007941 */ /* 0x000fea0003800000 */
.L_x_1286:
[----:B------:R1:W-:Y:S01]  /*13620*/  STL [R1+0x8], R10 ;  /* 0x0000080a01007387 */ /* 0x0003e20000100800 */
[----:B------:R-:W-:Y:S01]  /*13630*/  UIADD3 UR4, UR41, -0x3, URZ ;  /* 0xfffffffd29047890 */ /* 0x000fe2000fffe03f */
[----:B------:R-:W-:-:S05]  /*13640*/  IMAD.MOV.U32 R18, RZ, RZ, R0 ;  /* 0x000000ffff127224 */ /* 0x000fca00078e0000 */
[----:B0-----:R-:W-:-:S07]  /*13650*/  IMAD.U32 R4, RZ, RZ, UR4 ;  /* 0x00000004ff047e24 */ /* 0x001fce000f8e00ff */
.L_x_1285:
[----:B------:R-:W-:Y:S01]  /*13660*/  ULOP3.LUT UR4, URZ, UR41, URZ, 0x33, !UPT ;  /* 0x000000293f047292 */ /* 0x000fe2000f8e333f */
[----:B------:R-:W-:Y:S01]  /*13670*/  VIADD R5, R5, 0xfffffffe ;  /* 0xfffffffe05057836 */ /* 0x000fe20000000000 */
[----:B------:R-:W-:Y:S04]  /*13680*/  BSSY B0, `(.L_x_1284) ;  /* 0x00001ab000007945 */ /* 0x000fe80003800000 */
[----:B------:R-:W-:-:S13]  /*13690*/  ISETP.NE.AND P0, PT, R5, UR4, PT ;  /* 0x0000000405007c0c */ /* 0x000fda000bf05270 */
[----:B------:R-:W-:Y:S05]  /*136a0*/  @!P0 BRA `(.L_x_1305) ;  /* 0x0000001800a08947 */ /* 0x000fea0003800000 */
[----:B------:R-:W-:-:S07]  /*136b0*/  IMAD.MOV.U32 R8, RZ, RZ, R16 ;  /* 0x000000ffff087224 */ /* 0x000fce00078e0010 */
.L_x_1344:
[----:B--2---:R-:W2:Y:S01]  /*136c0*/  LDL R2, [R1+0x8] ;  /* 0x0000080001027983 */ /* 0x004ea20000100800 */
[----:B------:R-:W-:Y:S01]  /*136d0*/  LOP3.LUT P1, RZ, R19, 0x2, RZ, 0xc0, !PT ;  /* 0x0000000213ff7812 */ /* 0x000fe2000782c0ff */
[----:B------:R-:W-:Y:S01]  /*136e0*/  VIADD R0, R18, 0x1 ;  /* 0x0000000112007836 */ /* 0x000fe20000000000 */
[----:B------:R-:W-:Y:S05]  /*136f0*/  YIELD ;  /* 0x0000000000007946 */ /* 0x000fea0003800000 */
[----:B------:R-:W-:Y:S01]  /*13700*/  ISETP.NE.AND P0, PT, R0, 0x2, PT ;  /* 0x000000020000780c */ /* 0x000fe20003f05270 */
[----:B------:R-:W-:Y:S03]  /*13710*/  BSSY B1, `(.L_x_1306) ;  /* 0x00000cc000017945 */ /* 0x000fe60003800000 */
[----:B------:R-:W-:-:S02]  /*13720*/  SEL R5, RZ, 0x1, P0 ;  /* 0x00000001ff057807 */ /* 0x000fc40000000000 */
[----:B------:R-:W-:Y:S02]  /*13730*/  SEL R0, R0, RZ, P0 ;  /* 0x000000ff00007207 */ /* 0x000fe40000000000 */
[----:B--2---:R-:W-:Y:S01]  /*13740*/  LOP3.LUT R5, R2, R5, RZ, 0x3c, !PT ;  /* 0x0000000502057212 */ /* 0x004fe200078e3cff */
[----:B0-----:R-:W-:Y:S06]  /*13750*/  @!P1 BRA `(.L_x_1307) ;  /* 0x0000000c001c9947 */ /* 0x001fec0003800000 */
[----:B------:R-:W-:Y:S01]  /*13760*/  LOP3.LUT P1, RZ, R19, 0x1, RZ, 0xc0, !PT ;  /* 0x0000000113ff7812 */ /* 0x000fe2000782c0ff */
[----:B------:R-:W-:-:S12]  /*13770*/  IMAD.MOV.U32 R7, RZ, RZ, R4 ;  /* 0x000000ffff077224 */ /* 0x000fd800078e0004 */
[----:B------:R-:W-:Y:S05]  /*13780*/  @!P1 BRA `(.L_x_1308) ;  /* 0x0000000000549947 */ /* 0x000fea0003800000 */
[----:B-1----:R-:W2:Y:S01]  /*13790*/  LDL R10, [R1+0xc] ;  /* 0x00000c00010a7983 */ /* 0x002ea20000100800 */
[----:B------:R-:W0:Y:S01]  /*137a0*/  LDC R8, c[0x0][0x43c] ;  /* 0x00010f00ff087b82 */ /* 0x000e220000000800 */
[----:B------:R-:W-:Y:S02]  /*137b0*/  ULDC.64 UR4, c[0x0][0x428] ;  /* 0x00010a0000047ab9 */ /* 0x000fe40000000a00 */
[----:B------:R-:W3:Y:S01]  /*137c0*/  LDL R9, [R1+0x4] ;  /* 0x0000040001097983 */ /* 0x000ee20000100800 */
[----:B------:R-:W-:Y:S01]  /*137d0*/  ULDC.64 UR6, c[0x0][0x208] ;  /* 0x0000820000067ab9 */ /* 0x000fe20000000a00 */
[----:B0-----:R-:W-:-:S13]  /*137e0*/  ISETP.NE.AND P0, PT, R8, 0x1, PT ;  /* 0x000000010800780c */ /* 0x001fda0003f05270 */
[----:B------:R-:W0:Y:S02]  /*137f0*/  @P0 LDC.64 R2, c[0x0][0x440] ;  /* 0x00011000ff020b82 */ /* 0x000e240000000a00 */
[----:B0-----:R-:W-:-:S04]  /*13800*/  @P0 IMAD.HI.U32 R7, R4, R2, RZ ;  /* 0x0000000204070227 */ /* 0x001fc800078e00ff */
[----:B------:R-:W-:Y:S01]  /*13810*/  IMAD.MOV.U32 R2, RZ, RZ, R4 ;  /* 0x000000ffff027224 */ /* 0x000fe200078e0004 */
[----:B------:R-:W-:-:S04]  /*13820*/  @P0 SHF.R.U32.HI R2, RZ, R3, R7 ;  /* 0x00000003ff020219 */ /* 0x000fc80000011607 */
[--C-:B------:R-:W-:Y:S01]  /*13830*/  SHF.R.S32.HI R3, RZ, 0x1f, R2.reuse ;  /* 0x0000001fff037819 */ /* 0x100fe20000011402 */
[----:B------:R-:W-:-:S04]  /*13840*/  IMAD.MOV R7, RZ, RZ, -R2 ;  /* 0x000000ffff077224 */ /* 0x000fc800078e0a02 */
[----:B------:R-:W-:Y:S02]  /*13850*/  IMAD R7, R8, R7, R4 ;  /* 0x0000000708077224 */ /* 0x000fe400078e0204 */
[----:B--2---:R-:W-:-:S04]  /*13860*/  IMAD R8, R10, UR4, RZ ;  /* 0x000000040a087c24 */ /* 0x004fc8000f8e02ff */
[C---:B---3--:R-:W-:Y:S02]  /*13870*/  IMAD R8, R9.reuse, UR5, R8 ;  /* 0x0000000509087c24 */ /* 0x048fe4000f8e0208 */
[----:B------:R-:W-:Y:S01]  /*13880*/  IMAD.WIDE.U32 R2, R9, UR4, R2 ;  /* 0x0000000409027c25 */ /* 0x000fe2000f8e0002 */
[----:B------:R-:W-:-:S03]  /*13890*/  ULDC.64 UR4, c[0x0][0x418] ;  /* 0x0001060000047ab9 */ /* 0x000fc60000000a00 */
[----:B------:R-:W-:Y:S01]  /*138a0*/  IMAD.IADD R3, R8, 0x1, R3 ;  /* 0x0000000108037824 */ /* 0x000fe200078e0203 */
[----:B------:R-:W-:-:S04]  /*138b0*/  LEA R8, P0, R2, UR4, 0x2 ;  /* 0x0000000402087c11 */ /* 0x000fc8000f8010ff */
[----:B------:R-:W-:-:S05]  /*138c0*/  LEA.HI.X R9, R2, UR5, R3, 0x2, P0 ;  /* 0x0000000502097c11 */ /* 0x000fca00080f1403 */
[----:B------:R0:W5:Y:S04]  /*138d0*/  LDG.E R8, desc[UR6][R8.64] ;  /* 0x0000000608087981 */ /* 0x000168000c1e1900 */
.L_x_1308:
[----:B------:R-:W-:Y:S01]  /*138e0*/  IMAD R3, R0, 0x8, R17 ;  /* 0x0000000800037824 */ /* 0x000fe200078e0211 */
[----:B------:R-:W-:Y:S01]  /*138f0*/  SHF.L.U32 R2, R5, 0x1f, RZ ;  /* 0x0000001f05027819 */ /* 0x000fe200000006ff */
[----:B------:R-:W-:Y:S03]  /*13900*/  BSSY B2, `(.L_x_1309) ;  /* 0x0000003000027945 */ /* 0x000fe60003800000 */
[----:B------:R-:W2:Y:S02]  /*13910*/  SYNCS.PHASECHK.TRANS64.TRYWAIT P0, [R3+URZ+0x30840], R2 ;  /* 0x03084002030075a7 */ /* 0x000ea4000800017f */
[----:B--2---:R-:W-:Y:S05]  /*13920*/  @!P0 BRA `(.L_x_1310) ;  /* 0x0000003400b48947 */ /* 0x004fea0003800000 */
.L_x_1400:
[----:B------:R-:W-:Y:S05]  /*13930*/  BSYNC B2 ;  /* 0x0000000000027941 */ /* 0x000fea0003800000 */
.L_x_1309:
[----:B0-----:R-:W0:Y:S01]  /*13940*/  S2R R9, SR_TID.X ;  /* 0x0000000000097919 */ /* 0x001e220000002100 */
        /* <DEDUP_REMOVED lines=9> */
[----:B---3--:R-:W-:Y:S05]  /*139e0*/  @!P0 BRA `(.L_x_1312) ;  /* 0x0000000000048947 */ /* 0x008fea0003800000 */
[----:B------:R-:W-:Y:S01]  /*139f0*/  BPT.TRAP 0x1 ;  /* 0x000000040000795c */ /* 0x000fe20000300000 */
.L_x_1312:
[----:B------:R-:W-:Y:S05]  /*13a00*/  BSYNC B2 ;  /* 0x0000000000027941 */ /* 0x000fea0003800000 */
.L_x_1311:
[----:B------:R-:W-:Y:S01]  /*13a10*/  IMAD.MOV.U32 R11, RZ, RZ, RZ ;  /* 0x000000ffff0b7224 */ /* 0x000fe200078e00ff */
[----:B------:R-:W-:Y:S01]  /*13a20*/  UIADD3 UR4, UP0, UR38, 0x370, URZ ;  /* 0x0000037026047890 */ /* 0x000fe2000ff1e03f */
[----:B------:R-:W-:Y:S01]  /*13a30*/  IMAD R9, R0, 0x8000, R17 ;  /* 0x0000800000097824 */ /* 0x000fe200078e0211 */
[----:B------:R-:W-:Y:S01]  /*13a40*/  PLOP3.LUT P0, PT, PT, PT, PT, 0x80, 0x0 ;  /* 0x000000000000781c */ /* 0x000fe20003f0f070 */
[----:B--2---:R-:W-:Y:S01]  /*13a50*/  VIADD R3, R3, 0x30830 ;  /* 0x0003083003037836 */ /* 0x004fe20000000000 */
[----:B------:R-:W-:Y:S01]  /*13a60*/  R2UR UR10, R11 ;  /* 0x000000000b0a72ca */ /* 0x000fe200000e0000 */
[----:B------:R-:W-:Y:S01]  /*13a70*/  IMAD.SHL.U32 R2, R7, 0x40, RZ ;  /* 0x0000004007027824 */ /* 0x000fe200078e00ff */
[----:B------:R-:W-:Y:S01]  /*13a80*/  UIADD3.X UR5, URZ, UR39, URZ, UP0, !UPT ;  /* 0x000000273f057290 */ /* 0x000fe200087fe43f */
[----:B-1----:R-:W-:Y:S01]  /*13a90*/  VIADD R10, R9, 0x20400 ;  /* 0x00020400090a7836 */ /* 0x002fe20000000000 */
[----:B------:R-:W-:Y:S01]  /*13aa0*/  UMOV UR6, 0x0 ;  /* 0x0000000000067882 */ /* 0x000fe20000000000 */
[----:B------:R-:W-:-:S10]  /*13ab0*/  UMOV UR7, 0x14f00000 ;  /* 0x14f0000000077882 */ /* 0x000fd40000000000 */
.L_x_1313:
        /* <DEDUP_REMOVED lines=16> */
.L_x_1314:
        /* <DEDUP_REMOVED lines=16> */
.L_x_1315:
        /* <DEDUP_REMOVED lines=16> */
.L_x_1316:
        /* <DEDUP_REMOVED lines=16> */
.L_x_1401:
[----:B------:R-:W-:Y:S05]  /*13ec0*/  BSYNC B2 ;  /* 0x0000000000027941 */ /* 0x000fea0003800000 */
.L_x_1317:
[----:B------:R-:W-:Y:S01]  /*13ed0*/  BSSY B2, `(.L_x_1319) ;  /* 0x000000b000027945 */ /* 0x000fe20003800000 */
[----:B0-----:R-:W-:Y:S02]  /*13ee0*/  IMAD.MOV.U32 R2, RZ, RZ, 0x0 ;  /* 0x00000000ff027424 */ /* 0x001fe400078e00ff */
[----:B------:R-:W-:Y:S01]  /*13ef0*/  IMAD.MOV.U32 R3, RZ, RZ, 0x14f00000 ;  /* 0x14f00000ff037424 */ /* 0x000fe200078e00ff */
[----:B------:R-:W-:Y:S06]  /*13f00*/  @P1 BRA `(.L_x_1320) ;  /* 0x00000000001c1947 */ /* 0x000fec0003800000 */
[----:B------:R-:W0:Y:S02]  /*13f10*/  S2R R10, SR_TID.X ;  /* 0x00000000000a7919 */ /* 0x000e240000002100 */
[----:B0-----:R-:W-:Y:S01]  /*13f20*/  LOP3.LUT R15, R10, 0x1f, RZ, 0xc0, !PT ;  /* 0x0000001f0a0f7812 */ /* 0x001fe200078ec0ff */
[----:B------:R-:W-:-:S03]  /*13f30*/  IMAD.MOV.U32 R10, RZ, RZ, 0x8000 ;  /* 0x00008000ff0a7424 */ /* 0x000fc600078e00ff */
[----:B------:R-:W-:Y:S01]  /*13f40*/  ISETP.NE.AND P0, PT, R15, RZ, PT ;  /* 0x000000ff0f00720c */ /* 0x000fe20003f05270 */
[----:B------:R0:W-:-:S12]  /*13f50*/  SYNCS.ARRIVE.TRANS64 RZ, [R9+URZ+0x50], R10 ;  /* 0x0000500a09ff79a7 */ /* 0x0001d8000800003f */
[----:B0-----:R-:W-:Y:S05]  /*13f60*/  @!P0 BRA `(.L_x_1320) ;  /* 0x0000000000048947 */ /* 0x001fea0003800000 */
[----:B------:R-:W-:Y:S01]  /*13f70*/  BPT.TRAP 0x1 ;  /* 0x000000040000795c */ /* 0x000fe20000300000 */
.L_x_1320:
[----:B------:R-:W-:Y:S05]  /*13f80*/  BSYNC B2 ;  /* 0x0000000000027941 */ /* 0x000fea0003800000 */
.L_x_1319:
[----:B------:R-:W2:Y:S01]  /*13f90*/  LDL.LU R10, [R1] ;  /* 0x00000000010a7983 */ /* 0x000ea20000300800 */
        /* <DEDUP_REMOVED lines=9> */
[----:B--2---:R-:W-:-:S11]  /*14030*/  IMAD.SHL.U32 R10, R10, 0x40, RZ ;  /* 0x000000400a0a7824 */ /* 0x004fd600078e00ff */
.L_x_1321:
        /* <DEDUP_REMOVED lines=15> */
.L_x_1322:
        /* <DEDUP_REMOVED lines=15> */
.L_x_1323:
        /* <DEDUP_REMOVED lines=15> */
.L_x_1324:
        /* <DEDUP_REMOVED lines=12> */
.L_x_1307:
[----:B------:R-:W-:Y:S05]  /*143d0*/  BSYNC B1 ;  /* 0x0000000000017941 */ /* 0x000fea0003800000 */
.L_x_1306:
[----:B------:R-:W-:Y:S01]  /*143e0*/  VIADD R18, R0, 0x1 ;  /* 0x0000000100127836 */ /* 0x000fe20000000000 */
[----:B------:R-:W-:Y:S01]  /*143f0*/  LOP3.LUT P1, RZ, R19, 0x2, RZ, 0xc0, !PT ;  /* 0x0000000213ff7812 */ /* 0x000fe2000782c0ff */
[----:B------:R-:W-:Y:S01]  /*14400*/  BSSY B1, `(.L_x_1325) ;  /* 0x00000cf000017945 */ /* 0x000fe20003800000 */
[----:B0-----:R-:W-:Y:S02]  /*14410*/  VIADD R7, R4, 0xffffffff ;  /* 0xffffffff04077836 */ /* 0x001fe40000000000 */
[----:B------:R-:W-:-:S04]  /*14420*/  ISETP.NE.AND P0, PT, R18, 0x2, PT ;  /* 0x000000021200780c */ /* 0x000fc80003f05270 */
[----:B------:R-:W-:Y:S02]  /*14430*/  SEL R2, RZ, 0x1, P0 ;  /* 0x00000001ff027807 */ /* 0x000fe40000000000 */
[----:B------:R-:W-:Y:S02]  /*14440*/  SEL R18, R18, RZ, P0 ;  /* 0x000000ff12127207 */ /* 0x000fe40000000000 */
[----:B------:R-:W-:-:S05]  /*14450*/  LOP3.LUT R11, R5, R2, RZ, 0x3c, !PT ;  /* 0x00000002050b7212 */ /* 0x000fca00078e3cff */
[----:B------:R0:W-:Y:S01]  /*14460*/  STL [R1+0x8], R11 ;  /* 0x0000080b01007387 */ /* 0x0001e20000100800 */
[----:B------:R-:W-:Y:S05]  /*14470*/  @!P1 BRA `(.L_x_1326) ;  /* 0x0000000c001c9947 */ /* 0x000fea0003800000 */
[----:B------:R-:W-:Y:S01]  /*14480*/  LOP3.LUT P1, RZ, R19, 0x1, RZ, 0xc0, !PT ;  /* 0x0000000113ff7812 */ /* 0x000fe2000782c0ff */
[----:B-1----:R-:W-:-:S12]  /*14490*/  IMAD.MOV.U32 R10, RZ, RZ, R7 ;  /* 0x000000ffff0a7224 */ /* 0x002fd800078e0007 */
        /* <DEDUP_REMOVED lines=22> */
.L_x_1327:
[----:B------:R-:W-:Y:S01]  /*14600*/  IMAD R2, R18, 0x8, R17 ;  /* 0x0000000812027824 */ /* 0x000fe200078e0211 */
[----:B------:R-:W-:Y:S01]  /*14610*/  SHF.L.U32 R3, R11, 0x1f, RZ ;  /* 0x0000001f0b037819 */ /* 0x000fe200000006ff */
[----:B------:R-:W-:Y:S03]  /*14620*/  BSSY B2, `(.L_x_1328) ;  /* 0x0000003000027945 */ /* 0x000fe60003800000 */
[----:B------:R-:W2:Y:S02]  /*14630*/  SYNCS.PHASECHK.TRANS64.TRYWAIT P0, [R2+URZ+0x30840], R3 ;  /* 0x03084003020075a7 */ /* 0x000ea4000800017f */
[----:B--2---:R-:W-:Y:S05]  /*14640*/  @!P0 BRA `(.L_x_1329) ;  /* 0x0000002800948947 */ /* 0x004fea0003800000 */
.L_x_1402:
[----:B------:R-:W-:Y:S05]  /*14650*/  BSYNC B2 ;  /* 0x0000000000027941 */ /* 0x000fea0003800000 */
.L_x_1328:
        /* <DEDUP_REMOVED lines=12> */
.L_x_1331:
[----:B------:R-:W-:Y:S05]  /*14720*/  BSYNC B2 ;  /* 0x0000000000027941 */ /* 0x000fea0003800000 */
.L_x_1330:
[----:B------:R-:W-:Y:S01]  /*14730*/  IMAD.MOV.U32 R14, RZ, RZ, RZ ;  /* 0x000000ffff0e7224 */ /* 0x000fe200078e00ff */
[----:B------:R-:W-:Y:S01]  /*14740*/  UIADD3 UR4, UP0, UR38, 0x370, URZ ;  /* 0x0000037026047890 */ /* 0x000fe2000ff1e03f */
[C---:B--2---:R-:W-:Y:S01]  /*14750*/  IMAD R3, R18.reuse, 0x8, R6 ;  /* 0x0000000812037824 */ /* 0x044fe200078e0206 */
[----:B------:R-:W-:Y:S01]  /*14760*/  PLOP3.LUT P0, PT, PT, PT, PT, 0x80, 0x0 ;  /* 0x000000000000781c */ /* 0x000fe20003f0f070 */
[----:B------:R-:W-:Y:S01]  /*14770*/  IMAD R9, R18, 0x8000, R17 ;  /* 0x0000800012097824 */ /* 0x000fe200078e0211 */
[----:B------:R-:W-:Y:S01]  /*14780*/  R2UR UR10, R14 ;  /* 0x000000000e0a72ca */ /* 0x000fe200000e0000 */
[----:B------:R-:W-:Y:S01]  /*14790*/  VIADD R3, R3, 0x30 ;  /* 0x0000003003037836 */ /* 0x000fe20000000000 */
[----:B------:R-:W-:Y:S01]  /*147a0*/  UIADD3.X UR5, URZ, UR39, URZ, UP0, !UPT ;  /* 0x000000273f057290 */ /* 0x000fe200087fe43f */
[----:B------:R-:W-:Y:S01]  /*147b0*/  IMAD.SHL.U32 R2, R10, 0x40, RZ ;  /* 0x000000400a027824 */ /* 0x000fe200078e00ff */
[----:B------:R-:W-:Y:S01]  /*147c0*/  UMOV UR6, 0x0 ;  /* 0x0000000000067882 */ /* 0x000fe20000000000 */
[----:B0-----:R-:W-:Y:S01]  /*147d0*/  VIADD R11, R9, 0x20400 ;  /* 0x00020400090b7836 */ /* 0x001fe20000000000 */
[----:B------:R-:W-:-:S09]  /*147e0*/  UMOV UR7, 0x14f00000 ;  /* 0x14f0000000077882 */ /* 0x000fd20000000000 */
.L_x_1332:
        /* <DEDUP_REMOVED lines=16> */
.L_x_1333:
        /* <DEDUP_REMOVED lines=16> */
.L_x_1334:
        /* <DEDUP_REMOVED lines=16> */
.L_x_1335:
        /* <DEDUP_REMOVED lines=15> */
.L_x_1403:
[----:B------:R-:W-:Y:S05]  /*14be0*/  BSYNC B2 ;  /* 0x0000000000027941 */ /* 0x000fea0003800000 */
.L_x_1336:
[----:B------:R-:W-:Y:S01]  /*14bf0*/  BSSY B2, `(.L_x_1338) ;  /* 0x000000b000027945 */ /* 0x000fe20003800000 */
[----:B------:R-:W-:Y:S02]  /*14c00*/  IMAD.MOV.U32 R12, RZ, RZ, 0x0 ;  /* 0x00000000ff0c7424 */ /* 0x000fe400078e00ff */
[----:B------:R-:W-:Y:S01]  /*14c10*/  IMAD.MOV.U32 R13, RZ, RZ, 0x14f00000 ;  /* 0x14f00000ff0d7424 */ /* 0x000fe200078e00ff */
[----:B------:R-:W-:Y:S06]  /*14c20*/  @P1 BRA `(.L_x_1339) ;  /* 0x00000000001c1947 */ /* 0x000fec0003800000 */
[----:B------:R-:W1:Y:S02]  /*14c30*/  S2R R3, SR_TID.X ;  /* 0x0000000000037919 */ /* 0x000e640000002100 */
[----:B-1----:R-:W-:Y:S01]  /*14c40*/  LOP3.LUT R9, R3, 0x1f, RZ, 0xc0, !PT ;  /* 0x0000001f03097812 */ /* 0x002fe200078ec0ff */
[----:B------:R-:W-:-:S03]  /*14c50*/  IMAD.MOV.U32 R3, RZ, RZ, 0x8000 ;  /* 0x00008000ff037424 */ /* 0x000fc600078e00ff */
[----:B------:R-:W-:Y:S01]  /*14c60*/  ISETP.NE.AND P0, PT, R9, RZ, PT ;  /* 0x000000ff0900720c */ /* 0x000fe20003f05270 */
[----:B------:R1:W-:-:S12]  /*14c70*/  SYNCS.ARRIVE.TRANS64 RZ, [R2+URZ+0x50], R3 ;  /* 0x0000500302ff79a7 */ /* 0x0003d8000800003f */
[----:B-1----:R-:W-:Y:S05]  /*14c80*/  @!P0 BRA `(.L_x_1339) ;  /* 0x0000000000048947 */ /* 0x002fea0003800000 */
[----:B------:R-:W-:Y:S01]  /*14c90*/  BPT.TRAP 0x1 ;  /* 0x000000040000795c */ /* 0x000fe20000300000 */
.L_x_1339:
[----:B------:R-:W-:Y:S05]  /*14ca0*/  BSYNC B2 ;  /* 0x0000000000027941 */ /* 0x000fea0003800000 */
.L_x_1338:
[----:B------:R-:W2:Y:S01]  /*14cb0*/  LDL.LU R3, [R1] ;  /* 0x0000000001037983 */ /* 0x000ea20000300800 */
[----:B------:R-:W-:Y:S01]  /*14cc0*/  R2UR UR10, R14 ;  /* 0x000000000e0a72ca */ /* 0x000fe200000e0000 */
[----:B------:R-:W-:Y:S01]  /*14cd0*/  IMAD R0, R0, 0x8000, R17 ;  /* 0x0000800000007824 */ /* 0x000fe200078e0211 */
[----:B------:R-:W-:Y:S01]  /*14ce0*/  R2UR UR6, R12 ;  /* 0x000000000c0672ca */ /* 0x000fe200000e0000 */
[----:B------:R-:W-:Y:S01]  /*14cf0*/  UIADD3 UR4, UP0, UR38, 0x470, URZ ;  /* 0x0000047026047890 */ /* 0x000fe2000ff1e03f */
[----:B------:R-:W-:Y:S01]  /*14d00*/  R2UR UR7, R13 ;  /* 0x000000000d0772ca */ /* 0x000fe200000e0000 */
[----:B0-----:R-:W-:Y:S01]  /*14d10*/  VIADD R2, R2, 0x50 ;  /* 0x0000005002027836 */ /* 0x001fe20000000000 */
[----:B------:R-:W-:Y:S01]  /*14d20*/  PLOP3.LUT P0, PT, PT, PT, PT, 0x80, 0x0 ;  /* 0x000000000000781c */ /* 0x000fe20003f0f070 */
[----:B------:R-:W-:Y:S01]  /*14d30*/  VIADD R5, R0, 0x400 ;  /* 0x0000040000057836 */ /* 0x000fe20000000000 */
[----:B------:R-:W-:Y:S01]  /*14d40*/  UIADD3.X UR5, URZ, UR39, URZ, UP0, !UPT ;  /* 0x000000273f057290 */ /* 0x000fe200087fe43f */
[----:B--2---:R-:W-:-:S11]  /*14d50*/  IMAD.SHL.U32 R3, R3, 0x40, RZ ;  /* 0x0000004003037824 */ /* 0x004fd600078e00ff */
.L_x_1340:
        /* <DEDUP_REMOVED lines=15> */
.L_x_1341:
        /* <DEDUP_REMOVED lines=15> */
.L_x_1342:
        /* <DEDUP_REMOVED lines=15> */
.L_x_1343:
        /* <DEDUP_REMOVED lines=12> */
.L_x_1326:
[----:B------:R-:W-:Y:S05]  /*150f0*/  BSYNC B1 ;  /* 0x0000000000017941 */ /* 0x000fea0003800000 */
.L_x_1325:
[----:B------:R-:W-:Y:S01]  /*15100*/  ISETP.GT.AND P0, PT, R7, UR40, PT ;  /* 0x0000002807007c0c */ /* 0x000fe2000bf04270 */
[----:B------:R-:W-:-:S12]  /*15110*/  VIADD R4, R4, 0xfffffffe ;  /* 0xfffffffe04047836 */ /* 0x000fd80000000000 */
[----:B------:R-:W-:Y:S05]  /*15120*/  @P0 BRA `(.L_x_1344) ;  /* 0xffffffe400640947 */ /* 0x000fea000383ffff */
.L_x_1305:
[----:B------:R-:W-:Y:S05]  /*15130*/  BSYNC B0 ;  /* 0x0000000000007941 */ /* 0x000fea0003800000 */
.L_x_1284:
[----:B0-----:R-:W0:Y:S01]  /*15140*/  S2R R0, SR_TID.X ;  /* 0x0000000000007919 */ /* 0x001e220000002100 */
[----:B------:R-:W-:Y:S01]  /*15150*/  BSSY B0, `(.L_x_1345) ;  /* 0x0000012000007945 */ /* 0x000fe20003800000 */
[----:B0-----:R-:W-:-:S04]  /*15160*/  LOP3.LUT R6, R0, 0x7f, RZ, 0xc0, !PT ;  /* 0x0000007f00067812 */ /* 0x001fc800078ec0ff */
[----:B------:R-:W-:-:S13]  /*15170*/  ISETP.NE.AND P1, PT, R6, RZ, PT ;  /* 0x000000ff0600720c */ /* 0x000fda0003f25270 */
[----:B------:R-:W-:Y:S05]  /*15180*/  @P1 BRA `(.L_x_1346) ;  /* 0x0000000000381947 */ /* 0x000fea0003800000 */
[----:B------:R-:W0:Y:S01]  /*15190*/  S2R R3, SR_LANEID ;  /* 0x0000000000037919 */ /* 0x000e220000000000 */
[----:B------:R-:W-:Y:S01]  /*151a0*/  VOTEU.ANY UR4, UPT, PT ;  /* 0x0000000000047886 */ /* 0x000fe200038e0100 */
[----:B------:R-:W3:Y:S01]  /*151b0*/  LDC.64 R4, c[0x0][0xc80] ;  /* 0x00032000ff047b82 */ /* 0x000ee20000000a00 */
[----:B------:R-:W0:Y:S01]  /*151c0*/  FLO.U32 R0, UR4 ;  /* 0x0000000400007d00 */ /* 0x000e2200080e0000 */
[----:B------:R-:W-:-:S07]  /*151d0*/  ULDC.64 UR6, c[0x0][0x208] ;  /* 0x0000820000067ab9 */ /* 0x000fce0000000a00 */
[----:B------:R-:W3:Y:S01]  /*151e0*/  POPC R2, UR4 ;  /* 0x0000000400027d09 */ /* 0x000ee20008000000 */
[----:B0-----:R-:W-:-:S13]  /*151f0*/  ISETP.EQ.U32.AND P0, PT, R0, R3, PT ;  /* 0x000000030000720c */ /* 0x001fda0003f02070 */
[----:B---3--:R-:W3:Y:S01]  /*15200*/  @P0 ATOMG.E.ADD.STRONG.GPU PT, R5, desc[UR6][R4.64], R2 ;  /* 0x00000002040509a8 */ /* 0x008ee200081ee1c6 */
[----:B------:R-:W0:Y:S02]  /*15210*/  S2R R3, SR_LTMASK ;  /* 0x0000000000037919 */ /* 0x000e240000003900 */
[----:B0-----:R-:W-:-:S06]  /*15220*/  LOP3.LUT R3, R3, UR4, RZ, 0xc0, !PT ;  /* 0x0000000403037c12 */ /* 0x001fcc000f8ec0ff */
[----:B------:R-:W0:Y:S01]  /*15230*/  POPC R3, R3 ;  /* 0x0000000300037309 */ /* 0x000e220000000000 */
[----:B---3--:R-:W0:Y:S02]  /*15240*/  SHFL.IDX PT, R0, R5, R0, 0x1f ;  /* 0x00001f0005007589 */ /* 0x008e2400000e0000 */
[----:B0-----:R-:W-:-:S05]  /*15250*/  IADD3 R0, R0, UR44, R3 ;  /* 0x0000002c00007c10 */ /* 0x001fca000fffe003 */
[----:B------:R0:W-:Y:S02]  /*15260*/  STL [R1+0x14], R0 ;  /* 0x0000140001007387 */ /* 0x0001e40000100800 */
.L_x_1346:
[----:B------:R-:W-:Y:S05]  /*15270*/  BSYNC B0 ;  /* 0x0000000000007941 */ /* 0x000fea0003800000 */
.L_x_1345:
[----:B------:R-:W-:Y:S01]  /*15280*/  LOP3.LUT P0, RZ, R19, 0x2, RZ, 0xc0, !PT ;  /* 0x0000000213ff7812 */ /* 0x000fe2000780c0ff */
[----:B------:R-:W-:-:S12]  /*15290*/  BSSY B0, `(.L_x_1347) ;  /* 0x0000056000007945 */ /* 0x000fd80003800000 */
[----:B------:R-:W-:Y:S05]  /*152a0*/  @!P0 BRA `(.L_x_1348) ;  /* 0x0000000400508947 */ /* 0x000fea0003800000 */
[----:B------:R-:W3:Y:S01]  /*152b0*/  LDL R2, [R1+0x8] ;  /* 0x0000080001027983 */ /* 0x000ee20000100800 */
[----:B0-----:R-:W-:Y:S01]  /*152c0*/  IMAD R0, R18, 0x8, R17 ;  /* 0x0000000812007824 */ /* 0x001fe200078e0211 */
[----:B------:R-:W-:Y:S01]  /*152d0*/  BSSY B1, `(.L_x_1349) ;  /* 0x0000005000017945 */ /* 0x000fe20003800000 */
[----:B------:R-:W-:Y:S02]  /*152e0*/  ISETP.NE.AND P2, PT, R6, RZ, PT ;  /* 0x000000ff0600720c */ /* 0x000fe40003f45270 */
[----:B---3--:R-:W-:-:S04]  /*152f0*/  SHF.L.U32 R3, R2, 0x1f, RZ ;  /* 0x0000001f02037819 */ /* 0x008fc800000006ff */
[----:B------:R-:W0:Y:S02]  /*15300*/  SYNCS.PHASECHK.TRANS64.TRYWAIT P0, [R0+URZ+0x30860], R3 ;  /* 0x03086003000075a7 */ /* 0x000e24000800017f */
[----:B0-----:R-:W-:Y:S05]  /*15310*/  @!P0 BRA `(.L_x_1350) ;  /* 0x0000001c00888947 */ /* 0x001fea0003800000 */
.L_x_1404:
[----:B------:R-:W-:Y:S05]  /*15320*/  BSYNC B1 ;  /* 0x0000000000017941 */ /* 0x000fea0003800000 */
.L_x_1349:
[----:B------:R-:W-:Y:S04]  /*15330*/  BSSY B1, `(.L_x_1351) ;  /* 0x0000009000017945 */ /* 0x000fe80003800000 */
[----:B------:R-:W-:Y:S05]  /*15340*/  @P2 BRA `(.L_x_1352) ;  /* 0x00000000001c2947 */ /* 0x000fea0003800000 */
[----:B------:R-:W3:Y:S01]  /*15350*/  S2R R2, SR_TID.X ;  /* 0x0000000000027919 */ /* 0x000ee20000002100 */
[----:B0-----:R-:W-:-:S04]  /*15360*/  IMAD.MOV.U32 R3, RZ, RZ, 0x8000 ;  /* 0x00008000ff037424 */ /* 0x001fc800078e00ff */
[----:B------:R4:W-:Y:S01]  /*15370*/  SYNCS.ARRIVE.TRANS64 RZ, [R0+URZ+0x30850], R3 ;  /* 0x0308500300ff79a7 */ /* 0x0009e2000800003f */
[----:B---3--:R-:W-:-:S04]  /*15380*/  LOP3.LUT R2, R2, 0x1f, RZ, 0xc0, !PT ;  /* 0x0000001f02027812 */ /* 0x008fc800078ec0ff */
[----:B------:R-:W-:-:S13]  /*15390*/  ISETP.NE.AND P0, PT, R2, RZ, PT ;  /* 0x000000ff0200720c */ /* 0x000fda0003f05270 */
[----:B----4-:R-:W-:Y:S05]  /*153a0*/  @!P0 BRA `(.L_x_1352) ;  /* 0x0000000000048947 */ /* 0x010fea0003800000 */
[----:B------:R-:W-:Y:S01]  /*153b0*/  BPT.TRAP 0x1 ;  /* 0x000000040000795c */ /* 0x000fe20000300000 */
.L_x_1352:
[----:B------:R-:W-:Y:S05]  /*153c0*/  BSYNC B1 ;  /* 0x0000000000017941 */ /* 0x000fea0003800000 */
.L_x_1351:
[----:B------:R-:W3:Y:S01]  /*153d0*/  LDL.LU R2, [R1] ;  /* 0x0000000001027983 */ /* 0x000ee20000300800 */
[----:B------:R-:W-:Y:S01]  /*153e0*/  UIADD3 UR4, UP0, UR38, 0x470, URZ ;  /* 0x0000047026047890 */ /* 0x000fe2000ff1e03f */
[----:B------:R-:W-:Y:S01]  /*153f0*/  PLOP3.LUT P0, PT, PT, PT, PT, 0x80, 0x0 ;  /* 0x000000000000781c */ /* 0x000fe20003f0f070 */
[----:B0-----:R-:W-:Y:S01]  /*15400*/  VIADD R0, R0, 0x30850 ;  /* 0x0003085000007836 */ /* 0x001fe20000000000 */
[----:B------:R-:W-:Y:S01]  /*15410*/  UMOV UR6, 0x0 ;  /* 0x0000000000067882 */ /* 0x000fe20000000000 */
[----:B------:R-:W-:Y:S01]  /*15420*/  UIADD3.X UR5, URZ, UR39, URZ, UP0, !UPT ;  /* 0x000000273f057290 */ /* 0x000fe200087fe43f */
[----:B------:R-:W-:Y:S01]  /*15430*/  UMOV UR7, 0x14f00000 ;  /* 0x14f0000000077882 */ /* 0x000fe20000000000 */
[----:B------:R-:W-:Y:S01]  /*15440*/  UMOV UR10, URZ ;  /* 0x0000003f000a7c82 */ /* 0x000fe20008000000 */
[----:B---3--:R-:W-:Y:S02]  /*15450*/  IMAD.SHL.U32 R3, R2, 0x40, RZ ;  /* 0x0000004002037824 */ /* 0x008fe400078e00ff */
[----:B------:R-:W-:-:S04]  /*15460*/  IMAD R2, R18, 0x8000, R17 ;  /* 0x0000800012027824 */ /* 0x000fc800078e0211 */
[----:B------:R-:W-:-:S07]  /*15470*/  VIADD R4, R2, 0x400 ;  /* 0x0000040002047836 */ /* 0x000fce0000000000 */
.L_x_1353:
        /* <DEDUP_REMOVED lines=15> */
.L_x_1354:
        /* <DEDUP_REMOVED lines=15> */
.L_x_1355:
        /* <DEDUP_REMOVED lines=15> */
.L_x_1356:
        /* <DEDUP_REMOVED lines=9> */
[----:B---3--:R-:W-:Y:S05]  /*157e0*/  @P0 BRA.U.ANY `(.L_x_1356) ;  /* 0xfffffffd00d80947 */ /* 0x008fea000393ffff */
.L_x_1348:
[----:B------:R-:W-:Y:S05]  /*157f0*/  BSYNC B0 ;  /* 0x0000000000007941 */ /* 0x000fea0003800000 */
.L_x_1347:
[----:B------:R-:W3:Y:S01]  /*15800*/  LDL.LU R4, [R1+0x8] ;  /* 0x0000080001047983 */ /* 0x000ee20000300800 */
[----:B------:R-:W-:-:S05]  /*15810*/  VIADD R18, R18, 0x1 ;  /* 0x0000000112127836 */ /* 0x000fca0000000000 */
[----:B------:R-:W-:-:S04]  /*15820*/  ISETP.NE.AND P0, PT, R18, 0x2, PT ;  /* 0x000000021200780c */ /* 0x000fc80003f05270 */
[----:B0-----:R-:W-:Y:S02]  /*15830*/  SEL R0, RZ, 0x1, P0 ;  /* 0x00000001ff007807 */ /* 0x001fe40000000000 */
[----:B------:R-:W-:Y:S02]  /*15840*/  SEL R18, R18, RZ, P0 ;  /* 0x000000ff12127207 */ /* 0x000fe40000000000 */
[----:B---3--:R-:W-:-:S05]  /*15850*/  LOP3.LUT R4, R4, R0, RZ, 0x3c, !PT ;  /* 0x0000000004047212 */ /* 0x008fca00078e3cff */
[----:B------:R0:W-:Y:S02]  /*15860*/  STL [R1+0x8], R4 ;  /* 0x0000080401007387 */ /* 0x0001e40000100800 */
.L_x_1264:
[----:B------:R-:W-:Y:S05]  /*15870*/  BSYNC B7 ;  /* 0x0000000000077941 */ /* 0x000fea0003800000 */
.L_x_1262:
[----:B------:R4:W5:Y:S01]  /*15880*/  LDL R2, [R1+0x14] ;  /* 0x0000140001027983 */ /* 0x0009620000100800 */
[----:B------:R-:W-:-:S13]  /*15890*/  LOP3.LUT P0, RZ, R19, 0x4, RZ, 0xc0, !PT ;  /* 0x0000000413ff7812 */ /* 0x000fda000780c0ff */
[----:B----4-:R-:W-:Y:S05]  /*158a0*/  @!P0 BRA `(.L_x_1357) ;  /* 0x0000000000288947 */ /* 0x010fea0003800000 */
[----:B------:R-:W-:Y:S05]  /*158b0*/  WARPSYNC.ALL ;  /* 0x0000000000007948 */ /* 0x000fea0003800000 */
[----:B------:R-:W4:Y:S08]  /*158c0*/  S2UR UR5, SR_CgaCtaId ;  /* 0x00000000000579c3 */ /* 0x000f300000008800 */
[----:B------:R-:W-:Y:S06]  /*158d0*/  BAR.SYNC.DEFER_BLOCKING 0x5, 0x180 ;  /* 0x0146000000007b1d */ /* 0x000fec0000010000 */
[----:B------:R-:W-:-:S02]  /*158e0*/  UMOV UR4, 0x400 ;  /* 0x0000040000047882 */ /* 0x000fc40000000000 */
[----:B----4-:R-:W-:-:S06]  /*158f0*/  ULEA UR4, UR5, UR4, 0x18 ;  /* 0x0000000405047291 */ /* 0x010fcc000f8ec03f */
[----:B------:R-:W-:-:S05]  /*15900*/  IMAD.U32 R17, RZ, RZ, UR4 ;  /* 0x00000004ff117e24 */ /* 0x000fca000f8e00ff */
[----:B-----5:R-:W4:Y:S04]  /*15910*/  LDS R2, [R17+0x308d0] ;  /* 0x0308d00011027984 */ /* 0x020f280000000800 */
[----:B----4-:R4:W-:Y:S01]  /*15920*/  STL [R1+0x14], R2 ;  /* 0x0000140201007387 */ /* 0x0109e20000100800 */
[----:B------:R-:W-:Y:S06]  /*15930*/  BAR.ARV 0x4, 0x180 ;  /* 0x0106000000007b1d */ /* 0x000fec0000002000 */
[----:B------:R-:W-:Y:S05]  /*15940*/  BRA `(.L_x_1358) ;  /* 0x00000000002c7947 */ /* 0x000fea0003800000 */
.L_x_1357:
[----:B------:R-:W-:-:S03]  /*15950*/  UMOV UR4, 0xffffffff ;  /* 0xffffffff00047882 */ /* 0x000fc60000000000 */
[----:B------:R-:W-:Y:S05]  /*15960*/  BRA.DIV UR4, `(.L_x_1359) ;  /* 0x0000001a04087947 */ /* 0x000fea000b800000 */
[----:B-----5:R4:W0:Y:S02]  /*15970*/  SHFL.IDX PT, R14, R2, RZ, 0x1f ;  /* 0x00001fff020e7589 */ /* 0x02082400000e0000 */
.L_x_1407:
[----:B------:R-:W5:Y:S01]  /*15980*/  @!P1 S2R R3, SR_CgaCtaId ;  /* 0x0000000000039919 */ /* 0x000f620000008800 */
[----:B------:R-:W-:Y:S05]  /*15990*/  WARPSYNC.ALL ;  /* 0x0000000000007948 */ /* 0x000fea0003800000 */
[----:B------:R-:W-:Y:S01]  /*159a0*/  BAR.SYNC.DEFER_BLOCKING 0x4, 0x180 ;  /* 0x0106000000007b1d */ /* 0x000fe20000010000 */
[----:B---3--:R-:W-:-:S05]  /*159b0*/  @!P1 MOV R0, 0x400 ;  /* 0x0000040000009802 */ /* 0x008fca0000000f00 */
[----:B0-----:R0:W-:Y:S01]  /*159c0*/  STL [R1+0x14], R14 ;  /* 0x0000140e01007387 */ /* 0x0011e20000100800 */
[----:B-----5:R-:W-:-:S05]  /*159d0*/  @!P1 LEA R17, R3, R0, 0x18 ;  /* 0x0000000003119211 */ /* 0x020fca00078ec0ff */
[----:B------:R0:W-:Y:S01]  /*159e0*/  @!P1 STS [R17+0x308d0], R2 ;  /* 0x0308d00211009388 */ /* 0x0001e20000000800 */
[----:B------:R-:W-:Y:S06]  /*159f0*/  BAR.ARV 0x5, 0x180 ;  /* 0x0146000000007b1d */ /* 0x000fec0000002000 */
.L_x_1358:
[----:B---3--:R-:W3:Y:S01]  /*15a00*/  LDL R0, [R1+0x14] ;  /* 0x0000140001007983 */ /* 0x008ee20000100800 */
[----:B------:R-:W-:Y:S02]  /*15a10*/  ULDC UR4, c[0x0][0xc38] ;  /* 0x00030e0000047ab9 */ /* 0x000fe40000000800 */
[----:B---3--:R-:W-:-:S13]  /*15a20*/  ISETP.GE.AND P0, PT, R0, UR4, PT ;  /* 0x0000000400007c0c */ /* 0x008fda000bf06270 */
[----:B------:R-:W-:Y:S05]  /*15a30*/  @!P0 BRA `(.L_x_1360) ;  /* 0xffffffa800f88947 */ /* 0x000fea000383ffff */
.L_x_1253:
[----:B0-----:R-:W3:Y:S01]  /*15a40*/  LDL.LU R0, [R1+0x18] ;  /* 0x0000180001007983 */ /* 0x001ee20000300800 */
[----:B------:R-:W-:Y:S01]  /*15a50*/  BSSY B0, `(.L_x_1361) ;  /* 0x000000b000007945 */ /* 0x000fe20003800000 */
[----:B------:R-:W0:Y:S01]  /*15a60*/  S2R R5, SR_CgaCtaId ;  /* 0x0000000000057919 */ /* 0x000e220000008800 */
[----:B---3--:R-:W-:-:S05]  /*15a70*/  VIADD R0, R0, 0x1 ;  /* 0x0000000100007836 */ /* 0x008fca0000000000 */
[----:B----4-:R-:W-:-:S04]  /*15a80*/  LEA.HI R2, R0, R0, RZ, 0x1 ;  /* 0x0000000000027211 */ /* 0x010fc800078f08ff */
[----:B------:R-:W-:-:S05]  /*15a90*/  LOP3.LUT R3, R2, 0xfffffffe, RZ, 0xc0, !PT ;  /* 0xfffffffe02037812 */ /* 0x000fca00078ec0ff */
[----:B------:R-:W-:Y:S01]  /*15aa0*/  IMAD.IADD R3, R0, 0x1, -R3 ;  /* 0x0000000100037824 */ /* 0x000fe200078e0a03 */
[----:B------:R-:W-:-:S04]  /*15ab0*/  MOV R0, 0x400 ;  /* 0x0000040000007802 */ /* 0x000fc80000000f00 */
[----:B0-----:R-:W-:Y:S02]  /*15ac0*/  LEA R0, R5, R0, 0x18 ;  /* 0x0000000005007211 */ /* 0x001fe400078ec0ff */
[----:B------:R-:W-:-:S04]  /*15ad0*/  SHF.L.U32 R3, R3, 0x1f, RZ ;  /* 0x0000001f03037819 */ /* 0x000fc800000006ff */
[----:B------:R-:W0:Y:S02]  /*15ae0*/  SYNCS.PHASECHK.TRANS64.TRYWAIT P0, [R0+URZ+0x30820], R3 ;  /* 0x03082003000075a7 */ /* 0x000e24000800017f */
[----:B0-----:R-:W-:Y:S05]  /*15af0*/  @!P0 BRA `(.L_x_1362) ;  /* 0x0000001400cc8947 */ /* 0x001fea0003800000 */
.L_x_1408:
[----:B------:R-:W-:Y:S05]  /*15b00*/  BSYNC B0 ;  /* 0x0000000000007941 */ /* 0x000fea0003800000 */
.L_x_1361:
[----:B------:R-:W-:-:S03]  /*15b10*/  UMOV UR4, 0xffffffff ;  /* 0xffffffff00047882 */ /* 0x000fc60000000000 */
[----:B------:R-:W-:Y:S05]  /*15b20*/  BRA.DIV UR4, `(.L_x_1363) ;  /* 0x0000001604d47947 */ /* 0x000fea000b800000 */
[----:B------:R-:W3:Y:S02]  /*15b30*/  S2R R2, SR_TID.X ;  /* 0x0000000000027919 */ /* 0x000ee40000002100 */
[----:B---3--:R-:W-:-:S04]  /*15b40*/  SHF.R.U32.HI R2, RZ, 0x5, R2 ;  /* 0x00000005ff027819 */ /* 0x008fc80000011602 */
[----:B------:R-:W-:-:S05]  /*15b50*/  LOP3.LUT R2, R2, 0x3, RZ, 0xc0, !PT ;  /* 0x0000000302027812 */ /* 0x000fca00078ec0ff */
[----:B------:R3:W4:Y:S02]  /*15b60*/  SHFL.IDX PT, R14, R2, RZ, 0x1f ;  /* 0x00001fff020e7589 */ /* 0x00072400000e0000 */
.L_x_1411:
[----:B----4-:R-:W-:Y:S01]  /*15b70*/  ISETP.NE.AND P0, PT, R14, RZ, PT ;  /* 0x000000ff0e00720c */ /* 0x010fe20003f05270 */
[----:B------:R-:W-:-:S12]  /*15b80*/  BSSY B0, `(.L_x_1364) ;  /* 0x0000027000007945 */ /* 0x000fd80003800000 */
[----:B------:R-:W-:Y:S05]  /*15b90*/  @P0 BRA `(.L_x_1365) ;  /* 0x0000000000940947 */ /* 0x000fea0003800000 */
[----:B------:R-:W-:-:S03]  /*15ba0*/  UMOV UR4, 0xffffffff ;  /* 0xffffffff00047882 */ /* 0x000fc60000000000 */
[----:B------:R-:W-:Y:S05]  /*15bb0*/  BRA.DIV UR4, `(.L_x_1366) ;  /* 0x0000001604e47947 */ /* 0x000fea000b800000 */
[----:B------:R-:W-:-:S13]  /*15bc0*/  ELECT P6, URZ, PT ;  /* 0x00000000003f782f */ /* 0x000fda00038c0000 */
.L_x_1414:
        /* <DEDUP_REMOVED lines=8> */
.L_x_1367:
[----:B------:R-:W3:Y:S01]  /*15c50*/  LDL.LU R7, [R1+0x8] ;  /* 0x0000080001077983 */ /* 0x000ee20000300800 */
[----:B0-----:R-:W-:Y:S02]  /*15c60*/  VIADD R3, R0, 0x30840 ;  /* 0x0003084000037836 */ /* 0x001fe40000000000 */
[C---:B------:R-:W-:Y:S02]  /*15c70*/  VIADD R2, R18.reuse, 0x1 ;  /* 0x0000000112027836 */ /* 0x040fe40000000000 */
[----:B------:R-:W-:-:S03]  /*15c80*/  IMAD R6, R18, 0x8, R3 ;  /* 0x0000000812067824 */ /* 0x000fc600078e0203 */
[----:B------:R-:W-:-:S04]  /*15c90*/  ISETP.NE.AND P1, PT, R2, 0x2, PT ;  /* 0x000000020200780c */ /* 0x000fc80003f25270 */
[----:B------:R-:W-:Y:S02]  /*15ca0*/  SEL R4, RZ, 0x1, P1 ;  /* 0x00000001ff047807 */ /* 0x000fe40000800000 */
[C---:B---3--:R-:W-:Y:S02]  /*15cb0*/  SHF.L.U32 R5, R7.reuse, 0x1f, RZ ;  /* 0x0000001f07057819 */ /* 0x048fe400000006ff */
[----:B------:R-:W-:Y:S02]  /*15cc0*/  LOP3.LUT R7, R7, R4, RZ, 0x3c, !PT ;  /* 0x0000000407077212 */ /* 0x000fe400078e3cff */
[----:B------:R-:W0:Y:S01]  /*15cd0*/  SYNCS.PHASECHK.TRANS64.TRYWAIT P0, [R6+URZ], R5 ;  /* 0x00000005060075a7 */ /* 0x000e22000800017f */
[----:B------:R-:W-:Y:S02]  /*15ce0*/  SEL R4, R2, RZ, P1 ;  /* 0x000000ff02047207 */ /* 0x000fe40000800000 */
[----:B------:R-:W-:-:S03]  /*15cf0*/  SHF.L.U32 R2, R7, 0x1f, RZ ;  /* 0x0000001f07027819 */ /* 0x000fc600000006ff */
[----:B------:R-:W-:Y:S01]  /*15d00*/  IMAD R3, R4, 0x8, R3 ;  /* 0x0000000804037824 */ /* 0x000fe200078e0203 */
[----:B0-----:R-:W-:Y:S06]  /*15d10*/  @!P0 BRA `(.L_x_1368) ;  /* 0x0000001400ac8947 */ /* 0x001fec0003800000 */
.L_x_1415:
[----:B------:R-:W3:Y:S02]  /*15d20*/  SYNCS.PHASECHK.TRANS64.TRYWAIT P0, [R3+URZ], R2 ;  /* 0x00000002030075a7 */ /* 0x000ee4000800017f */
[----:B---3--:R-:W-:Y:S05]  /*15d30*/  @!P0 BRA `(.L_x_1369) ;  /* 0x0000001400b88947 */ /* 0x008fea0003800000 */
.L_x_1416:
[----:B------:R-:W-:Y:S05]  /*15d40*/  @!P2 BRA `(.L_x_1370) ;  /* 0x000000000004a947 */ /* 0x000fea0003800000 */
[----:B------:R-:W-:Y:S01]  /*15d50*/  BPT.TRAP 0x1 ;  /* 0x000000040000795c */ /* 0x000fe20000300000 */
.L_x_1370:
[----:B---3--:R-:W-:-:S04]  /*15d60*/  VIADD R3, R0, 0x30860 ;  /* 0x0003086000037836 */ /* 0x008fc80000000000 */
[----:B------:R-:W-:-:S04]  /*15d70*/  IMAD R18, R18, 0x8, R3 ;  /* 0x0000000812127824 */ /* 0x000fc800078e0203 */
[----:B------:R-:W3:Y:S02]  /*15d80*/  SYNCS.PHASECHK.TRANS64.TRYWAIT P0, [R18+URZ], R5 ;  /* 0x00000005120075a7 */ /* 0x000ee4000800017f */
[----:B---3--:R-:W-:Y:S05]  /*15d90*/  @!P0 BRA `(.L_x_1371) ;  /* 0x0000001400b48947 */ /* 0x008fea0003800000 */
.L_x_1417:
[----:B------:R-:W-:-:S07]  /*15da0*/  IMAD R3, R4, 0x8, R3 ;  /* 0x0000000804037824 */ /* 0x000fce00078e0203 */
.L_x_1372:
[----:B----4-:R4:W0:Y:S02]  /*15db0*/  SYNCS.PHASECHK.TRANS64.TRYWAIT P0, [R3+URZ], R2 ;  /* 0x00000002030075a7 */ /* 0x010824000800017f */
[----:B0-----:R-:W-:Y:S05]  /*15dc0*/  @!P0 NANOSLEEP.SYNCS 0x989680 ;  /* 0x009896800000895d */ /* 0x001fea0003900000 */
[----:B------:R-:W0:Y:S02]  /*15dd0*/  @!P0 SYNCS.PHASECHK.TRANS64 P0, [R3+URZ], R2 ;  /* 0x00000002030085a7 */ /* 0x000e24000800007f */
[----:B0-----:R-:W-:Y:S05]  /*15de0*/  @!P0 BRA `(.L_x_1372) ;  /* 0xfffffffc00f08947 */ /* 0x001fea000383ffff */
.L_x_1365:
[----:B------:R-:W-:Y:S05]  /*15df0*/  BSYNC B0 ;  /* 0x0000000000007941 */ /* 0x000fea0003800000 */
.L_x_1364:
[----:B------:R-:W-:Y:S05]  /*15e00*/  EXIT ;  /* 0x000000000000794d */ /* 0x000fea0003800000 */
.L_x_1166:
[----:B0-----:R-:W-:-:S04]  /*15e10*/  IMAD.U32 R3, RZ, RZ, UR38 ;  /* 0x00000026ff037e24 */ /* 0x001fc8000f8e00ff */
[----:B------:R0:W1:Y:S03]  /*15e20*/  SYNCS.PHASECHK.TRANS64.TRYWAIT P1, [R3+URZ+0x30800], R0 ;  /* 0x03080000030075a7 */ /* 0x000066000802017f */
[----:B-1----:R-:W-:Y:S05]  /*15e30*/  @!P1 NANOSLEEP.SYNCS 0x989680 ;  /* 0x009896800000995d */ /* 0x002fea0003900000 */
[----:B------:R-:W1:Y:S02]  /*15e40*/  @!P1 SYNCS.PHASECHK.TRANS64 P1, [R3+URZ+0x30800], R0 ;  /* 0x03080000030095a7 */ /* 0x000e64000802007f */
[----:B-1----:R-:W-:Y:S05]  /*15e50*/  @!P1 BRA `(.L_x_1166) ;  /* 0xfffffffc00ec9947 */ /* 0x002fea000383ffff */
[----:B------:R-:W-:Y:S05]  /*15e60*/  BRA `(.L_x_1373) ;  /* 0xfffffebc00a07947 */ /* 0x000fea000383ffff */
.L_x_1170:
[----:B-1----:R1:W2:Y:S02]  /*15e70*/  SYNCS.PHASECHK.TRANS64.TRYWAIT P2, [R57+URZ+0x30830], R0 ;  /* 0x03083000390075a7 */ /* 0x0022a4000804017f */
[----:B--2---:R-:W-:Y:S05]  /*15e80*/  @!P2 NANOSLEEP.SYNCS 0x989680 ;  /* 0x009896800000a95d */ /* 0x004fea0003900000 */
[----:B------:R-:W2:Y:S02]  /*15e90*/  @!P2 SYNCS.PHASECHK.TRANS64 P2, [R57+URZ+0x30830], R0 ;  /* 0x030830003900a5a7 */ /* 0x000ea4000804007f */
[----:B--2---:R-:W-:Y:S05]  /*15ea0*/  @!P2 BRA `(.L_x_1170) ;  /* 0xfffffffc00f0a947 */ /* 0x004fea000383ffff */
[----:B------:R-:W-:Y:S05]  /*15eb0*/  BRA `(.L_x_1169) ;  /* 0xfffffebc00c47947 */ /* 0x000fea000383ffff */
.L_x_1186:
[----:B-1----:R-:W-:-:S04]  /*15ec0*/  IMAD.U32 R152, RZ, RZ, UR7 ;  /* 0x00000007ff987e24 */ /* 0x002fc8000f8e00ff */
[----:B------:R1:W2:Y:S03]  /*15ed0*/  SYNCS.PHASECHK.TRANS64.TRYWAIT P2, [R152+URZ+0x30830], R21 ;  /* 0x03083015980075a7 */ /* 0x0002a6000804017f */
[----:B--2---:R-:W-:Y:S05]  /*15ee0*/  @!P2 NANOSLEEP.SYNCS 0x989680 ;  /* 0x009896800000a95d */ /* 0x004fea0003900000 */
[----:B------:R-:W2:Y:S02]  /*15ef0*/  @!P2 SYNCS.PHASECHK.TRANS64 P2, [R152+URZ+0x30830], R21 ;  /* 0x030830159800a5a7 */ /* 0x000ea4000804007f */
[----:B--2---:R-:W-:Y:S05]  /*15f00*/  @!P2 BRA `(.L_x_1186) ;  /* 0xfffffffc00eca947 */ /* 0x004fea000383ffff */
[----:B------:R-:W-:Y:S05]  /*15f10*/  BRA `(.L_x_1185) ;  /* 0xfffffee800b07947 */ /* 0x000fea000383ffff */
.L_x_1190:
[----:B0-----:R-:W-:-:S04]  /*15f20*/  IMAD.U32 R21, RZ, RZ, UR14 ;  /* 0x0000000eff157e24 */ /* 0x001fc8000f8e00ff */
[----:B------:R0:W2:Y:S03]  /*15f30*/  SYNCS.PHASECHK.TRANS64.TRYWAIT P2, [R21+URZ+0x30850], R0 ;  /* 0x03085000150075a7 */ /* 0x0000a6000804017f */
[----:B--2---:R-:W-:Y:S05]  /*15f40*/  @!P2 NANOSLEEP.SYNCS 0x989680 ;  /* 0x009896800000a95d */ /* 0x004fea0003900000 */
[----:B------:R-:W2:Y:S02]  /*15f50*/  @!P2 SYNCS.PHASECHK.TRANS64 P2, [R21+URZ+0x30850], R0 ;  /* 0x030850001500a5a7 */ /* 0x000ea4000804007f */
[----:B--2---:R-:W-:Y:S05]  /*15f60*/  @!P2 BRA `(.L_x_1190) ;  /* 0xfffffffc00eca947 */ /* 0x004fea000383ffff */
[----:B------:R-:W-:Y:S05]  /*15f70*/  BRA `(.L_x_1189) ;  /* 0xfffffef8004c7947 */ /* 0x000fea000383ffff */
.L_x_1207:
[----:B-1----:R-:W-:-:S04]  /*15f80*/  IMAD.U32 R4, RZ, RZ, UR6 ;  /* 0x00000006ff047e24 */ /* 0x002fc8000f8e00ff */
[----:B------:R1:W2:Y:S03]  /*15f90*/  SYNCS.PHASECHK.TRANS64.TRYWAIT P2, [R4+URZ+0x30830], R3 ;  /* 0x03083003040075a7 */ /* 0x0002a6000804017f */
[----:B--2---:R-:W-:Y:S05]  /*15fa0*/  @!P2 NANOSLEEP.SYNCS 0x989680 ;  /* 0x009896800000a95d */ /* 0x004fea0003900000 */
[----:B------:R-:W2:Y:S02]  /*15fb0*/  @!P2 SYNCS.PHASECHK.TRANS64 P2, [R4+URZ+0x30830], R3 ;  /* 0x030830030400a5a7 */ /* 0x000ea4000804007f */
[----:B--2---:R-:W-:Y:S05]  /*15fc0*/  @!P2 BRA `(.L_x_1207) ;  /* 0xfffffffc00eca947 */ /* 0x004fea000383ffff */
[----:B------:R-:W-:Y:S05]  /*15fd0*/  BRA `(.L_x_1206) ;  /* 0xffffff1800187947 */ /* 0x000fea000383ffff */
.L_x_1211:
[----:B01----:R-:W-:-:S04]  /*15fe0*/  IMAD.U32 R3, RZ, RZ, UR14 ;  /* 0x0000000eff037e24 */ /* 0x003fc8000f8e00ff */
[----:B------:R0:W1:Y:S03]  /*15ff0*/  SYNCS.PHASECHK.TRANS64.TRYWAIT P2, [R3+URZ+0x30850], R0 ;  /* 0x03085000030075a7 */ /* 0x000066000804017f */
[----:B-1----:R-:W-:Y:S05]  /*16000*/  @!P2 NANOSLEEP.SYNCS 0x989680 ;  /* 0x009896800000a95d */ /* 0x002fea0003900000 */
[----:B------:R-:W1:Y:S02]  /*16010*/  @!P2 SYNCS.PHASECHK.TRANS64 P2, [R3+URZ+0x30850], R0 ;  /* 0x030850000300a5a7 */ /* 0x000e64000804007f */
[----:B-1----:R-:W-:Y:S05]  /*16020*/  @!P2 BRA `(.L_x_1211) ;  /* 0xfffffffc00eca947 */ /* 0x002fea000383ffff */
[----:B------:R-:W-:Y:S05]  /*16030*/  BRA `(.L_x_1210) ;  /* 0xffffff2400b47947 */ /* 0x000fea000383ffff */
.L_x_1217:
[----:B-1----:R-:W-:-:S04]  /*16040*/  IMAD.U32 R4, RZ, RZ, UR6 ;  /* 0x00000006ff047e24 */ /* 0x002fc8000f8e00ff */
[----:B------:R1:W2:Y:S03]  /*16050*/  SYNCS.PHASECHK.TRANS64.TRYWAIT P2, [R4+URZ+0x30830], R3 ;  /* 0x03083003040075a7 */ /* 0x0002a6000804017f */
[----:B--2---:R-:W-:Y:S05]  /*16060*/  @!P2 NANOSLEEP.SYNCS 0x989680 ;  /* 0x009896800000a95d */ /* 0x004fea0003900000 */
[----:B------:R-:W2:Y:S02]  /*16070*/  @!P2 SYNCS.PHASECHK.TRANS64 P2, [R4+URZ+0x30830], R3 ;  /* 0x030830030400a5a7 */ /* 0x000ea4000804007f */
[----:B--2---:R-:W-:Y:S05]  /*16080*/  @!P2 BRA `(.L_x_1217) ;  /* 0xfffffffc00eca947 */ /* 0x004fea000383ffff */
[----:B------:R-:W-:Y:S05]  /*16090*/  BRA `(.L_x_1216) ;  /* 0xffffff3800387947 */ /* 0x000fea000383ffff */
.L_x_1221:
[----:B01----:R-:W-:-:S04]  /*160a0*/  IMAD.U32 R3, RZ, RZ, UR10 ;  /* 0x0000000aff037e24 */ /* 0x003fc8000f8e00ff */
[----:B------:R0:W1:Y:S03]  /*160b0*/  SYNCS.PHASECHK.TRANS64.TRYWAIT P2, [R3+URZ+0x30850], R0 ;  /* 0x03085000030075a7 */ /* 0x000066000804017f */
[----:B-1----:R-:W-:Y:S05]  /*160c0*/  @!P2 NANOSLEEP.SYNCS 0x989680 ;  /* 0x009896800000a95d */ /* 0x002fea0003900000 */
[----:B------:R-:W1:Y:S02]  /*160d0*/  @!P2 SYNCS.PHASECHK.TRANS64 P2, [R3+URZ+0x30850], R0 ;  /* 0x030850000300a5a7 */ /* 0x000e64000804007f */
[----:B-1----:R-:W-:Y:S05]  /*160e0*/  @!P2 BRA `(.L_x_1221) ;  /* 0xfffffffc00eca947 */ /* 0x002fea000383ffff */
[----:B------:R-:W-:Y:S05]  /*160f0*/  BRA `(.L_x_1220) ;  /* 0xffffff4400d47947 */ /* 0x000fea000383ffff */
.L_x_1234:
[----:B-1----:R-:W-:-:S04]  /*16100*/  IMAD.U32 R7, RZ, RZ, UR5 ;  /* 0x00000005ff077e24 */ /* 0x002fc8000f8e00ff */
[----:B------:R1:W2:Y:S03]  /*16110*/  SYNCS.PHASECHK.TRANS64.TRYWAIT P0, [R7+URZ+0x30850], R0 ;  /* 0x03085000070075a7 */ /* 0x0002a6000800017f */
[----:B--2---:R-:W-:Y:S05]  /*16120*/  @!P0 NANOSLEEP.SYNCS 0x989680 ;  /* 0x009896800000895d */ /* 0x004fea0003900000 */
[----:B------:R-:W2:Y:S02]  /*16130*/  @!P0 SYNCS.PHASECHK.TRANS64 P0, [R7+URZ+0x30850], R0 ;  /* 0x03085000070085a7 */ /* 0x000ea4000800007f */
[----:B--2---:R-:W-:Y:S05]  /*16140*/  @!P0 BRA `(.L_x_1234) ;  /* 0xfffffffc00ec8947 */ /* 0x004fea000383ffff */
[----:B------:R-:W-:Y:S05]  /*16150*/  BRA `(.L_x_1233) ;  /* 0xffffff6800c47947 */ /* 0x000fea000383ffff */
.L_x_1270:
[----:B------:R-:W-:Y:S02]  /*16160*/  IMAD.MOV.U32 R13, RZ, RZ, R4 ;  /* 0x000000ffff0d7224 */ /* 0x000fe400078e0004 */
[----:B------:R-:W-:Y:S02]  /*16170*/  IMAD.MOV.U32 R12, RZ, RZ, RZ ;  /* 0x000000ffff0c7224 */ /* 0x000fe400078e00ff */
[----:B------:R-:W-:Y:S02]  /*16180*/  IMAD.MOV.U32 R11, RZ, RZ, 0x1f ;  /* 0x0000001fff0b7424 */ /* 0x000fe400078e00ff */
[----:B------:R-:W-:-:S07]  /*16190*/  IMAD.MOV.U32 R15, RZ, RZ, -0x1 ;  /* 0xffffffffff0f7424 */ /* 0x000fce00078e00ff */
[----:B0-----:R-:W-:Y:S05]  /*161a0*/  WARPSYNC.COLLECTIVE R15, `(.L_x_1374) ;  /* 0x000000000f087348 */ /* 0x001fea0003c00000 */
[----:B------:R1:W2:Y:S02]  /*161b0*/  SHFL.IDX P6, R14, R13, R12, R11 ;  /* 0x0000000c0d0e7389 */ /* 0x0002a400000c000b */
[----:B012---:R-:W-:Y:S01]  /*161c0*/  ENDCOLLECTIVE ;  /* 0x000000000000791b */ /* 0x007fe20003800000 */
.L_x_1374:
[----:B------:R-:W-:Y:S05]  /*161d0*/  BRA `(.L_x_1375) ;  /* 0xffffffb000bc7947 */ /* 0x000fea000383ffff */
.L_x_1272:
[----:B------:R-:W-:Y:S01]  /*161e0*/  BSSY B0, `(.L_x_1376) ;  /* 0x0000006000007945 */ /* 0x000fe20003800000 */
[----:B------:R-:W-:-:S07]  /*161f0*/  IMAD.MOV.U32 R15, RZ, RZ, -0x1 ;  /* 0xffffffffff0f7424 */ /* 0x000fce00078e00ff */
[----:B01----:R-:W-:Y:S05]  /*16200*/  WARPSYNC.COLLECTIVE R15, `(.L_x_1377) ;  /* 0x000000000f0c7348 */ /* 0x003fea0003c00000 */
[----:B------:R-:W-:Y:S02]  /*16210*/  ELECT P6, UR62, PT ;  /* 0x00000000003e782f */ /* 0x000fe400038c0000 */
[----:B------:R-:W-:Y:S01]  /*16220*/  MOV R14, UR62 ;  /* 0x0000003e000e7c02 */ /* 0x000fe20008000f00 */
[----:B01----:R-:W-:Y:S10]  /*16230*/  ENDCOLLECTIVE ;  /* 0x000000000000791b */ /* 0x003ff40003800000 */
.L_x_1377:
[----:B------:R-:W-:Y:S05]  /*16240*/  BSYNC B0 ;  /* 0x0000000000007941 */ /* 0x000fea0003800000 */
.L_x_1376:
[----:B------:R-:W-:Y:S05]  /*16250*/  BRA `(.L_x_1378) ;  /* 0xffffffb000c07947 */ /* 0x000fea000383ffff */
.L_x_1274:
[----:B--2---:R2:W3:Y:S02]  /*16260*/  SYNCS.PHASECHK.TRANS64.TRYWAIT P0, [R0+URZ+0x30840], R2 ;  /* 0x03084002000075a7 */ /* 0x0044e4000800017f */
[----:B---3--:R-:W-:Y:S05]  /*16270*/  @!P0 NANOSLEEP.SYNCS 0x989680 ;  /* 0x009896800000895d */ /* 0x008fea0003900000 */
[----:B------:R-:W3:Y:S02]  /*16280*/  @!P0 SYNCS.PHASECHK.TRANS64 P0, [R0+URZ+0x30840], R2 ;  /* 0x03084002000085a7 */ /* 0x000ee4000800007f */
[----:B---3--:R-:W-:Y:S05]  /*16290*/  @!P0 BRA `(.L_x_1274) ;  /* 0xfffffffc00f08947 */ /* 0x008fea000383ffff */
[----:B------:R-:W-:Y:S05]  /*162a0*/  BRA `(.L_x_1379) ;  /* 0xffffffb4001c7947 */ /* 0x000fea000383ffff */
.L_x_1278:
[----:B------:R-:W-:Y:S02]  /*162b0*/  IMAD.MOV.U32 R13, RZ, RZ, R5 ;  /* 0x000000ffff0d7224 */ /* 0x000fe400078e0005 */
[----:B------:R-:W-:Y:S02]  /*162c0*/  IMAD.MOV.U32 R12, RZ, RZ, RZ ;  /* 0x000000ffff0c7224 */ /* 0x000fe400078e00ff */
[----:B------:R-:W-:Y:S02]  /*162d0*/  IMAD.MOV.U32 R11, RZ, RZ, 0x181f ;  /* 0x0000181fff0b7424 */ /* 0x000fe400078e00ff */
[----:B------:R-:W-:Y:S02]  /*162e0*/  IMAD.MOV.U32 R15, RZ, RZ, -0x1 ;  /* 0xffffffffff0f7424 */ /* 0x000fe400078e00ff */
[----:B------:R-:W-:-:S07]  /*162f0*/  VIADD R0, R10, UR43 ;  /* 0x0000002b0a007c36 */ /* 0x000fce0008000000 */
[----:B-----5:R-:W-:Y:S05]  /*16300*/  WARPSYNC.COLLECTIVE R15, `(.L_x_1380) ;  /* 0x000000000f087348 */ /* 0x020fea0003c00000 */
[----:B------:R0:W1:Y:S02]  /*16310*/  SHFL.IDX P6, R14, R13, R12, R11 ;  /* 0x0000000c0d0e7389 */ /* 0x00006400000c000b */
[----:B01---5:R-:W-:Y:S01]  /*16320*/  ENDCOLLECTIVE ;  /* 0x000000000000791b */ /* 0x023fe20003800000 */
.L_x_1380:
[----:B------:R-:W-:Y:S02]  /*16330*/  IMAD.MOV.U32 R13, RZ, RZ, R6 ;  /* 0x000000ffff0d7224 */ /* 0x000fe400078e0006 */
[----:B------:R-:W-:-:S07]  /*16340*/  IMAD.MOV.U32 R2, RZ, RZ, R14 ;  /* 0x000000ffff027224 */ /* 0x000fce00078e000e */
[----:B------:R-:W-:Y:S05]  /*16350*/  WARPSYNC.COLLECTIVE R15, `(.L_x_1381) ;  /* 0x000000000f087348 */ /* 0x000fea0003c00000 */
[----:B------:R0:W1:Y:S02]  /*16360*/  SHFL.IDX P6, R14, R13, R12, R11 ;  /* 0x0000000c0d0e7389 */ /* 0x00006400000c000b */
[----:B01----:R-:W-:Y:S01]  /*16370*/  ENDCOLLECTIVE ;  /* 0x000000000000791b */ /* 0x003fe20003800000 */
.L_x_1381:
[----:B------:R-:W-:Y:S01]  /*16380*/  ULDC UR4, c[0x0][0x288] ;  /* 0x0000a20000047ab9 */ /* 0x000fe20000000800 */
[----:B------:R-:W-:Y:S01]  /*16390*/  ULDC.64 UR6, c[0x0][0x208] ;  /* 0x0000820000067ab9 */ /* 0x000fe20000000a00 */
[----:B------:R-:W-:Y:S02]  /*163a0*/  IMAD R4, R7, UR4, RZ ;  /* 0x0000000407047c24 */ /* 0x000fe4000f8e02ff */
[----:B------:R-:W-:-:S03]  /*163b0*/  VIADD R7, R0, 0x10 ;  /* 0x0000001000077836 */ /* 0x000fc60000000000 */
        /* <DEDUP_REMOVED lines=20> */
.L_x_1382:
[----:B------:R-:W-:Y:S02]  /*16500*/  IMAD.MOV.U32 R13, RZ, RZ, R6 ;  /* 0x000000ffff0d7224 */ /* 0x000fe400078e0006 */
[----:B------:R-:W-:-:S07]  /*16510*/  IMAD.MOV.U32 R2, RZ, RZ, R14 ;  /* 0x000000ffff027224 */ /* 0x000fce00078e000e */
[----:B------:R-:W-:Y:S05]  /*16520*/  WARPSYNC.COLLECTIVE R15, `(.L_x_1383) ;  /* 0x000000000f087348 */ /* 0x000fea0003c00000 */
[----:B------:R0:W1:Y:S02]  /*16530*/  SHFL.IDX P6, R14, R13, R12, R11 ;  /* 0x0000000c0d0e7389 */ /* 0x00006400000c000b */
[----:B01----:R-:W-:Y:S01]  /*16540*/  ENDCOLLECTIVE ;  /* 0x000000000000791b */ /* 0x003fe20003800000 */
.L_x_1383:
        /* <DEDUP_REMOVED lines=19> */
.L_x_1384:
[----:B------:R-:W-:-:S05]  /*16680*/  VIADD R2, R0, 0x20 ;  /* 0x0000002000027836 */ /* 0x000fca0000000000 */
[----:B------:R-:W-:Y:S01]  /*16690*/  ISETP.GE.AND P4, PT, R2, R4, PT ;  /* 0x000000040200720c */ /* 0x000fe20003f86270 */
[----:B------:R-:W-:Y:S02]  /*166a0*/  IMAD.MOV.U32 R13, RZ, RZ, R6 ;  /* 0x000000ffff0d7224 */ /* 0x000fe400078e0006 */
[----:B------:R-:W-:-:S10]  /*166b0*/  IMAD.MOV.U32 R2, RZ, RZ, R14 ;  /* 0x000000ffff027224 */ /* 0x000fd400078e000e */
[----:B------:R-:W-:Y:S05]  /*166c0*/  WARPSYNC.COLLECTIVE R15, `(.L_x_1385) ;  /* 0x000000000f087348 */ /* 0x000fea0003c00000 */
[----:B------:R0:W1:Y:S02]  /*166d0*/  SHFL.IDX P6, R14, R13, R12, R11 ;  /* 0x0000000c0d0e7389 */ /* 0x00006400000c000b */
[----:B01----:R-:W-:Y:S01]  /*166e0*/  ENDCOLLECTIVE ;  /* 0x000000000000791b */ /* 0x003fe20003800000 */
.L_x_1385:
        /* <DEDUP_REMOVED lines=19> */
.L_x_1386:
[----:B------:R-:W-:-:S05]  /*16820*/  VIADD R2, R0, 0x30 ;  /* 0x0000003000027836 */ /* 0x000fca0000000000 */
[----:B------:R-:W-:Y:S01]  /*16830*/  ISETP.GE.AND P4, PT, R2, R4, PT ;  /* 0x000000040200720c */ /* 0x000fe20003f86270 */
[----:B------:R-:W-:Y:S02]  /*16840*/  IMAD.MOV.U32 R13, RZ, RZ, R6 ;  /* 0x000000ffff0d7224 */ /* 0x000fe400078e0006 */
[----:B------:R-:W-:-:S10]  /*16850*/  IMAD.MOV.U32 R2, RZ, RZ, R14 ;  /* 0x000000ffff027224 */ /* 0x000fd400078e000e */
[----:B------:R-:W-:Y:S05]  /*16860*/  WARPSYNC.COLLECTIVE R15, `(.L_x_1387) ;  /* 0x000000000f087348 */ /* 0x000fea0003c00000 */
[----:B------:R0:W1:Y:S02]  /*16870*/  SHFL.IDX P6, R14, R13, R12, R11 ;  /* 0x0000000c0d0e7389 */ /* 0x00006400000c000b */
[----:B01----:R-:W-:Y:S01]  /*16880*/  ENDCOLLECTIVE ;  /* 0x000000000000791b */ /* 0x003fe20003800000 */
.L_x_1387:
        /* <DEDUP_REMOVED lines=19> */
.L_x_1388:
[----:B------:R-:W-:-:S05]  /*169c0*/  VIADD R2, R0, 0x40 ;  /* 0x0000004000027836 */ /* 0x000fca0000000000 */
[----:B------:R-:W-:Y:S01]  /*169d0*/  ISETP.GE.AND P4, PT, R2, R4, PT ;  /* 0x000000040200720c */ /* 0x000fe20003f86270 */
[----:B------:R-:W-:Y:S02]  /*169e0*/  IMAD.MOV.U32 R13, RZ, RZ, R6 ;  /* 0x000000ffff0d7224 */ /* 0x000fe400078e0006 */
[----:B------:R-:W-:-:S10]  /*169f0*/  IMAD.MOV.U32 R2, RZ, RZ, R14 ;  /* 0x000000ffff027224 */ /* 0x000fd400078e000e */
[----:B------:R-:W-:Y:S05]  /*16a00*/  WARPSYNC.COLLECTIVE R15, `(.L_x_1389) ;  /* 0x000000000f087348 */ /* 0x000fea0003c00000 */
[----:B------:R0:W1:Y:S02]  /*16a10*/  SHFL.IDX P6, R14, R13, R12, R11 ;  /* 0x0000000c0d0e7389 */ /* 0x00006400000c000b */
[----:B01----:R-:W-:Y:S01]  /*16a20*/  ENDCOLLECTIVE ;  /* 0x000000000000791b */ /* 0x003fe20003800000 */
.L_x_1389:
        /* <DEDUP_REMOVED lines=19> */
.L_x_1390:
[----:B------:R-:W-:-:S05]  /*16b60*/  VIADD R2, R0, 0x50 ;  /* 0x0000005000027836 */ /* 0x000fca0000000000 */
[----:B------:R-:W-:Y:S01]  /*16b70*/  ISETP.GE.AND P4, PT, R2, R4, PT ;  /* 0x000000040200720c */ /* 0x000fe20003f86270 */
[----:B------:R-:W-:Y:S02]  /*16b80*/  IMAD.MOV.U32 R13, RZ, RZ, R6 ;  /* 0x000000ffff0d7224 */ /* 0x000fe400078e0006 */
[----:B------:R-:W-:-:S10]  /*16b90*/  IMAD.MOV.U32 R2, RZ, RZ, R14 ;  /* 0x000000ffff027224 */ /* 0x000fd400078e000e */
[----:B------:R-:W-:Y:S05]  /*16ba0*/  WARPSYNC.COLLECTIVE R15, `(.L_x_1391) ;  /* 0x000000000f087348 */ /* 0x000fea0003c00000 */
[----:B------:R0:W1:Y:S02]  /*16bb0*/  SHFL.IDX P6, R14, R13, R12, R11 ;  /* 0x0000000c0d0e7389 */ /* 0x00006400000c000b */
[----:B01----:R-:W-:Y:S01]  /*16bc0*/  ENDCOLLECTIVE ;  /* 0x000000000000791b */ /* 0x003fe20003800000 */
.L_x_1391:
        /* <DEDUP_REMOVED lines=19> */
.L_x_1392:
[----:B------:R-:W-:-:S05]  /*16d00*/  VIADD R2, R0, 0x60 ;  /* 0x0000006000027836 */ /* 0x000fca0000000000 */
[----:B------:R-:W-:Y:S01]  /*16d10*/  ISETP.GE.AND P4, PT, R2, R4, PT ;  /* 0x000000040200720c */ /* 0x000fe20003f86270 */
[----:B------:R-:W-:Y:S02]  /*16d20*/  IMAD.MOV.U32 R13, RZ, RZ, R6 ;  /* 0x000000ffff0d7224 */ /* 0x000fe400078e0006 */
[----:B------:R-:W-:-:S10]  /*16d30*/  IMAD.MOV.U32 R2, RZ, RZ, R14 ;  /* 0x000000ffff027224 */ /* 0x000fd400078e000e */
[----:B------:R-:W-:Y:S05]  /*16d40*/  WARPSYNC.COLLECTIVE R15, `(.L_x_1393) ;  /* 0x000000000f087348 */ /* 0x000fea0003c00000 */
[----:B------:R0:W1:Y:S02]  /*16d50*/  SHFL.IDX P6, R14, R13, R12, R11 ;  /* 0x0000000c0d0e7389 */ /* 0x00006400000c000b */
[----:B01----:R-:W-:Y:S01]  /*16d60*/  ENDCOLLECTIVE ;  /* 0x000000000000791b */ /* 0x003fe20003800000 */
.L_x_1393:
        /* <DEDUP_REMOVED lines=19> */
.L_x_1394:
[----:B------:R-:W-:Y:S02]  /*16ea0*/  IMAD.MOV.U32 R13, RZ, RZ, R6 ;  /* 0x000000ffff0d7224 */ /* 0x000fe400078e0006 */
[----:B------:R-:W-:-:S07]  /*16eb0*/  IMAD.MOV.U32 R7, RZ, RZ, R14 ;  /* 0x000000ffff077224 */ /* 0x000fce00078e000e */
[----:B------:R-:W-:Y:S05]  /*16ec0*/  WARPSYNC.COLLECTIVE R15, `(.L_x_1395) ;  /* 0x000000000f087348 */ /* 0x000fea0003c00000 */
[----:B------:R0:W1:Y:S02]  /*16ed0*/  SHFL.IDX P6, R14, R13, R12, R11 ;  /* 0x0000000c0d0e7389 */ /* 0x00006400000c000b */
[----:B01----:R-:W-:Y:S01]  /*16ee0*/  ENDCOLLECTIVE ;  /* 0x000000000000791b */ /* 0x003fe20003800000 */
.L_x_1395:
[----:B------:R-:W-:Y:S01]  /*16ef0*/  IMAD.MOV.U32 R2, RZ, RZ, R14 ;  /* 0x000000ffff027224 */ /* 0x000fe200078e000e */
[----:B------:R-:W-:Y:S06]  /*16f00*/  BRA `(.L_x_1396) ;  /* 0xffffffb400b07947 */ /* 0x000fec000383ffff */
.L_x_1283:
[----:B0-----:R0:W1:Y:S02]  /*16f10*/  SYNCS.PHASECHK.TRANS64.TRYWAIT P0, [R17+URZ+0x30820], R0 ;  /* 0x03082000110075a7 */ /* 0x001064000800017f */
[----:B-1----:R-:W-:Y:S05]  /*16f20*/  @!P0 NANOSLEEP.SYNCS 0x989680 ;  /* 0x009896800000895d */ /* 0x002fea0003900000 */
[----:B------:R-:W1:Y:S02]  /*16f30*/  @!P0 SYNCS.PHASECHK.TRANS64 P0, [R17+URZ+0x30820], R0 ;  /* 0x03082000110085a7 */ /* 0x000e64000800007f */
[----:B-1----:R-:W-:Y:S05]  /*16f40*/  @!P0 BRA `(.L_x_1283) ;  /* 0xfffffffc00f08947 */ /* 0x002fea000383ffff */
[----:B------:R-:W-:Y:S05]  /*16f50*/  BRA `(.L_x_1397) ;  /* 0xffffffb8002c7947 */ /* 0x000fea000383ffff */
.L_x_1290:
[----:B0-----:R0:W1:Y:S02]  /*16f60*/  SYNCS.PHASECHK.TRANS64.TRYWAIT P0, [R3+URZ+0x30840], R2 ;  /* 0x03084002030075a7 */ /* 0x001064000800017f */
[----:B-1----:R-:W-:Y:S05]  /*16f70*/  @!P0 NANOSLEEP.SYNCS 0x989680 ;  /* 0x009896800000895d */ /* 0x002fea0003900000 */
[----:B------:R-:W1:Y:S02]  /*16f80*/  @!P0 SYNCS.PHASECHK.TRANS64 P0, [R3+URZ+0x30840], R2 ;  /* 0x03084002030085a7 */ /* 0x000e64000800007f */
[----:B-1----:R-:W-:Y:S05]  /*16f90*/  @!P0 BRA `(.L_x_1290) ;  /* 0xfffffffc00f08947 */ /* 0x002fea000383ffff */
[----:B------:R-:W-:Y:S05]  /*16fa0*/  BRA `(.L_x_1398) ;  /* 0xffffffb800e87947 */ /* 0x000fea000383ffff */
.L_x_1298:
[----:B0-----:R0:W1:Y:S02]  /*16fb0*/  SYNCS.PHASECHK.TRANS64.TRYWAIT P0, [R3+URZ+0x60], R2 ;  /* 0x00006002030075a7 */ /* 0x001064000800017f */
[----:B-1----:R-:W-:Y:S05]  /*16fc0*/  @!P0 NANOSLEEP.SYNCS 0x989680 ;  /* 0x009896800000895d */ /* 0x002fea0003900000 */
[----:B------:R-:W1:Y:S02]  /*16fd0*/  @!P0 SYNCS.PHASECHK.TRANS64 P0, [R3+URZ+0x60], R2 ;  /* 0x00006002030085a7 */ /* 0x000e64000800007f */
[----:B-1----:R-:W-:Y:S05]  /*16fe0*/  @!P0 BRA `(.L_x_1298) ;  /* 0xfffffffc00f08947 */ /* 0x002fea000383ffff */
[----:B------:R-:W-:Y:S05]  /*16ff0*/  BRA `(.L_x_1399) ;  /* 0xffffffc000387947 */ /* 0x000fea000383ffff */
.L_x_1310:
[----:B--2---:R2:W3:Y:S02]  /*17000*/  SYNCS.PHASECHK.TRANS64.TRYWAIT P0, [R3+URZ+0x30840], R2 ;  /* 0x03084002030075a7 */ /* 0x0044e4000800017f */
[----:B---3--:R-:W-:Y:S05]  /*17010*/  @!P0 NANOSLEEP.SYNCS 0x989680 ;  /* 0x009896800000895d */ /* 0x008fea0003900000 */
[----:B------:R-:W3:Y:S02]  /*17020*/  @!P0 SYNCS.PHASECHK.TRANS64 P0, [R3+URZ+0x30840], R2 ;  /* 0x03084002030085a7 */ /* 0x000ee4000800007f */
[----:B---3--:R-:W-:Y:S05]  /*17030*/  @!P0 BRA `(.L_x_1310) ;  /* 0xfffffffc00f08947 */ /* 0x008fea000383ffff */
[----:B------:R-:W-:Y:S05]  /*17040*/  BRA `(.L_x_1400) ;  /* 0xffffffc800387947 */ /* 0x000fea000383ffff */
.L_x_1318:
[----:B0-----:R0:W1:Y:S02]  /*17050*/  SYNCS.PHASECHK.TRANS64.TRYWAIT P0, [R9+URZ+0x60], R2 ;  /* 0x00006002090075a7 */ /* 0x001064000800017f */
[----:B-1----:R-:W-:Y:S05]  /*17060*/  @!P0 NANOSLEEP.SYNCS 0x989680 ;  /* 0x009896800000895d */ /* 0x002fea0003900000 */
[----:B------:R-:W1:Y:S02]  /*17070*/  @!P0 SYNCS.PHASECHK.TRANS64 P0, [R9+URZ+0x60], R2 ;  /* 0x00006002090085a7 */ /* 0x000e64000800007f */
[----:B-1----:R-:W-:Y:S05]  /*17080*/  @!P0 BRA `(.L_x_1318) ;  /* 0xfffffffc00f08947 */ /* 0x002fea000383ffff */
[----:B------:R-:W-:Y:S05]  /*17090*/  BRA `(.L_x_1401) ;  /* 0xffffffcc00887947 */ /* 0x000fea000383ffff */
.L_x_1329:
[----:B--2---:R2:W3:Y:S02]  /*170a0*/  SYNCS.PHASECHK.TRANS64.TRYWAIT P0, [R2+URZ+0x30840], R3 ;  /* 0x03084003020075a7 */ /* 0x0044e4000800017f */
[----:B---3--:R-:W-:Y:S05]  /*170b0*/  @!P0 NANOSLEEP.SYNCS 0x989680 ;  /* 0x009896800000895d */ /* 0x008fea0003900000 */
[----:B------:R-:W3:Y:S02]  /*170c0*/  @!P0 SYNCS.PHASECHK.TRANS64 P0, [R2+URZ+0x30840], R3 ;  /* 0x03084003020085a7 */ /* 0x000ee4000800007f */
[----:B---3--:R-:W-:Y:S05]  /*170d0*/  @!P0 BRA `(.L_x_1329) ;  /* 0xfffffffc00f08947 */ /* 0x008fea000383ffff */
[----:B------:R-:W-:Y:S05]  /*170e0*/  BRA `(.L_x_1402) ;  /* 0xffffffd400587947 */ /* 0x000fea000383ffff */
.L_x_1337:
[----:B0-----:R0:W1:Y:S02]  /*170f0*/  SYNCS.PHASECHK.TRANS64.TRYWAIT P0, [R2+URZ+0x60], R5 ;  /* 0x00006005020075a7 */ /* 0x001064000800017f */
[----:B-1----:R-:W-:Y:S05]  /*17100*/  @!P0 NANOSLEEP.SYNCS 0x989680 ;  /* 0x009896800000895d */ /* 0x002fea0003900000 */
[----:B------:R-:W1:Y:S02]  /*17110*/  @!P0 SYNCS.PHASECHK.TRANS64 P0, [R2+URZ+0x60], R5 ;  /* 0x00006005020085a7 */ /* 0x000e64000800007f */
[----:B-1----:R-:W-:Y:S05]  /*17120*/  @!P0 BRA `(.L_x_1337) ;  /* 0xfffffffc00f08947 */ /* 0x002fea000383ffff */
[----:B------:R-:W-:Y:S05]  /*17130*/  BRA `(.L_x_1403) ;  /* 0xffffffd800a87947 */ /* 0x000fea000383ffff */
.L_x_1350:
[----:B0-----:R0:W3:Y:S02]  /*17140*/  SYNCS.PHASECHK.TRANS64.TRYWAIT P0, [R0+URZ+0x30860], R3 ;  /* 0x03086003000075a7 */ /* 0x0010e4000800017f */
[----:B---3--:R-:W-:Y:S05]  /*17150*/  @!P0 NANOSLEEP.SYNCS 0x989680 ;  /* 0x009896800000895d */ /* 0x008fea0003900000 */
[----:B------:R-:W3:Y:S02]  /*17160*/  @!P0 SYNCS.PHASECHK.TRANS64 P0, [R0+URZ+0x30860], R3 ;  /* 0x03086003000085a7 */ /* 0x000ee4000800007f */
[----:B---3--:R-:W-:Y:S05]  /*17170*/  @!P0 BRA `(.L_x_1350) ;  /* 0xfffffffc00f08947 */ /* 0x008fea000383ffff */
[----:B------:R-:W-:Y:S05]  /*17180*/  BRA `(.L_x_1404) ;  /* 0xffffffe000647947 */ /* 0x000fea000383ffff */
.L_x_1359:
[----:B------:R-:W-:Y:S01]  /*17190*/  BSSY B0, `(.L_x_1405) ;  /* 0x0000008000007945 */ /* 0x000fe20003800000 */
[----:B-----5:R-:W-:Y:S02]  /*171a0*/  IMAD.MOV.U32 R13, RZ, RZ, R2 ;  /* 0x000000ffff0d7224 */ /* 0x020fe400078e0002 */
[----:B------:R-:W-:Y:S02]  /*171b0*/  IMAD.MOV.U32 R12, RZ, RZ, RZ ;  /* 0x000000ffff0c7224 */ /* 0x000fe400078e00ff */
[----:B------:R-:W-:Y:S02]  /*171c0*/  IMAD.MOV.U32 R11, RZ, RZ, 0x1f ;  /* 0x0000001fff0b7424 */ /* 0x000fe400078e00ff */
[----:B------:R-:W-:-:S07]  /*171d0*/  IMAD.MOV.U32 R15, RZ, RZ, -0x1 ;  /* 0xffffffffff0f7424 */ /* 0x000fce00078e00ff */
[----:B0123--:R-:W-:Y:S05]  /*171e0*/  WARPSYNC.COLLECTIVE R15, `(.L_x_1406) ;  /* 0x000000000f087348 */ /* 0x00ffea0003c00000 */
[----:B------:R4:W0:Y:S02]  /*171f0*/  SHFL.IDX P6, R14, R13, R12, R11 ;  /* 0x0000000c0d0e7389 */ /* 0x00082400000c000b */
[----:B01234-:R-:W-:Y:S01]  /*17200*/  ENDCOLLECTIVE ;  /* 0x000000000000791b */ /* 0x01ffe20003800000 */
.L_x_1406:
[----:B------:R-:W-:Y:S05]  /*17210*/  BSYNC B0 ;  /* 0x0000000000007941 */ /* 0x000fea0003800000 */
.L_x_1405:
[----:B------:R-:W-:Y:S05]  /*17220*/  BRA `(.L_x_1407) ;  /* 0xffffffe400d47947 */ /* 0x000fea000383ffff */
.L_x_1362:
[----:B0-----:R0:W3:Y:S02]  /*17230*/  SYNCS.PHASECHK.TRANS64.TRYWAIT P0, [R0+URZ+0x30820], R3 ;  /* 0x03082003000075a7 */ /* 0x0010e4000800017f */
[----:B---3--:R-:W-:Y:S05]  /*17240*/  @!P0 NANOSLEEP.SYNCS 0x989680 ;  /* 0x009896800000895d */ /* 0x008fea0003900000 */
[----:B------:R-:W3:Y:S02]  /*17250*/  @!P0 SYNCS.PHASECHK.TRANS64 P0, [R0+URZ+0x30820], R3 ;  /* 0x03082003000085a7 */ /* 0x000ee4000800007f */
[----:B---3--:R-:W-:Y:S05]  /*17260*/  @!P0 BRA `(.L_x_1362) ;  /* 0xfffffffc00f08947 */ /* 0x008fea000383ffff */
[----:B------:R-:W-:Y:S05]  /*17270*/  BRA `(.L_x_1408) ;  /* 0xffffffe800207947 */ /* 0x000fea000383ffff */
.L_x_1363:
        /* <DEDUP_REMOVED lines=8> */
[----:B012---:R-:W-:Y:S05]  /*17300*/  WARPSYNC.COLLECTIVE R15, `(.L_x_1410) ;  /* 0x000000000f087348 */ /* 0x007fea0003c00000 */
[----:B------:R3:W4:Y:S02]  /*17310*/  SHFL.IDX P6, R14, R13, R12, R11 ;  /* 0x0000000c0d0e7389 */ /* 0x00072400000c000b */
[----:B01234-:R-:W-:Y:S01]  /*17320*/  ENDCOLLECTIVE ;  /* 0x000000000000791b */ /* 0x01ffe20003800000 */
.L_x_1410:
[----:B------:R-:W-:Y:S05]  /*17330*/  BSYNC B0 ;  /* 0x0000000000007941 */ /* 0x000fea0003800000 */
.L_x_1409:
[----:B------:R-:W-:Y:S05]  /*17340*/  BRA `(.L_x_1411) ;  /* 0xffffffe800087947 */ /* 0x000fea000383ffff */
.L_x_1366:
[----:B------:R-:W-:Y:S01]  /*17350*/  BSSY B1, `(.L_x_1412) ;  /* 0x0000006000017945 */ /* 0x000fe20003800000 */
[----:B------:R-:W-:-:S07]  /*17360*/  IMAD.MOV.U32 R15, RZ, RZ, -0x1 ;  /* 0xffffffffff0f7424 */ /* 0x000fce00078e00ff */
[----:B0123--:R-:W-:Y:S05]  /*17370*/  WARPSYNC.COLLECTIVE R15, `(.L_x_1413) ;  /* 0x000000000f0c7348 */ /* 0x00ffea0003c00000 */
[----:B------:R-:W-:Y:S02]  /*17380*/  ELECT P6, UR62, PT ;  /* 0x00000000003e782f */ /* 0x000fe400038c0000 */
[----:B------:R-:W-:Y:S01]  /*17390*/  MOV R14, UR62 ;  /* 0x0000003e000e7c02 */ /* 0x000fe20008000f00 */
[----:B0123--:R-:W-:Y:S10]  /*173a0*/  ENDCOLLECTIVE ;  /* 0x000000000000791b */ /* 0x00fff40003800000 */
.L_x_1413:
[----:B------:R-:W-:Y:S05]  /*173b0*/  BSYNC B1 ;  /* 0x0000000000017941 */ /* 0x000fea0003800000 */
.L_x_1412:
[----:B------:R-:W-:Y:S05]  /*173c0*/  BRA `(.L_x_1414) ;  /* 0xffffffe800007947 */ /* 0x000fea000383ffff */
.L_x_1368:
[----:B0-----:R0:W3:Y:S02]  /*173d0*/  SYNCS.PHASECHK.TRANS64.TRYWAIT P0, [R6+URZ], R5 ;  /* 0x00000005060075a7 */ /* 0x0010e4000800017f */
[----:B---3--:R-:W-:Y:S05]  /*173e0*/  @!P0 NANOSLEEP.SYNCS 0x989680 ;  /* 0x009896800000895d */ /* 0x008fea0003900000 */
[----:B------:R-:W3:Y:S02]  /*173f0*/  @!P0 SYNCS.PHASECHK.TRANS64 P0, [R6+URZ], R5 ;  /* 0x00000005060085a7 */ /* 0x000ee4000800007f */
[----:B---3--:R-:W-:Y:S05]  /*17400*/  @!P0 BRA `(.L_x_1368) ;  /* 0xfffffffc00f08947 */ /* 0x008fea000383ffff */
[----:B------:R-:W-:Y:S05]  /*17410*/  BRA `(.L_x_1415) ;  /* 0xffffffe800407947 */ /* 0x000fea000383ffff */
.L_x_1369:
[----:B---3--:R3:W4:Y:S02]  /*17420*/  SYNCS.PHASECHK.TRANS64.TRYWAIT P0, [R3+URZ], R2 ;  /* 0x00000002030075a7 */ /* 0x008724000800017f */
[----:B----4-:R-:W-:Y:S05]  /*17430*/  @!P0 NANOSLEEP.SYNCS 0x989680 ;  /* 0x009896800000895d */ /* 0x010fea0003900000 */
[----:B------:R-:W4:Y:S02]  /*17440*/  @!P0 SYNCS.PHASECHK.TRANS64 P0, [R3+URZ], R2 ;  /* 0x00000002030085a7 */ /* 0x000f24000800007f */
[----:B----4-:R-:W-:Y:S05]  /*17450*/  @!P0 BRA `(.L_x_1369) ;  /* 0xfffffffc00f08947 */ /* 0x010fea000383ffff */
[----:B------:R-:W-:Y:S05]  /*17460*/  BRA `(.L_x_1416) ;  /* 0xffffffe800347947 */ /* 0x000fea000383ffff */
.L_x_1371:
[----:B---3--:R3:W4:Y:S02]  /*17470*/  SYNCS.PHASECHK.TRANS64.TRYWAIT P0, [R18+URZ], R5 ;  /* 0x00000005120075a7 */ /* 0x008724000800017f */
[----:B----4-:R-:W-:Y:S05]  /*17480*/  @!P0 NANOSLEEP.SYNCS 0x989680 ;  /* 0x009896800000895d */ /* 0x010fea0003900000 */
[----:B------:R-:W4:Y:S02]  /*17490*/  @!P0 SYNCS.PHASECHK.TRANS64 P0, [R18+URZ], R5 ;  /* 0x00000005120085a7 */ /* 0x000f24000800007f */
[----:B----4-:R-:W-:Y:S05]  /*174a0*/  @!P0 BRA `(.L_x_1371) ;  /* 0xfffffffc00f08947 */ /* 0x010fea000383ffff */
[----:B------:R-:W-:Y:S05]  /*174b0*/  BRA `(.L_x_1417) ;  /* 0xffffffe800387947 */ /* 0x000fea000383ffff */
.L_x_1418:
        /* <DEDUP_REMOVED lines=12> */
.L_x_15292:


//--------------------- .text._ZN7cutlass13device_kernelIN5flash11enable_sm90INS1_16FlashAttnFwdSm90INS1_25CollectiveMainloopFwdSm90ILi2EN4cute5tupleIJNS5_1CILi1EEES8_S8_EEENS6_IJNS7_ILi128EEENS7_ILi64EEENS7_ILi256EEEEEELi256ENS_10bfloat16_tEfNS_4arch4Sm90ELb0ELb1ELb1ELb1ELb0ELb0ELb0ELb1ELb1ELb1ELb0ELb0EEENS1_21CollectiveEpilogueFwdINS6_IJSA_SC_SB_EEES9_SE_SG_Li256ELb1ELb1ELb0ELb0EEENS1_36VarlenDynamicPersistentTileSchedulerILi128ELi64ELi256ELi128ELb0ELb1ELb1ELb1ELb0ELb1EEEEEEEEEvNT_6ParamsE --------------------------
	.section	.text._ZN7cutlass13device_kernelIN5flash11enable_sm90INS1_16FlashAttnFwdSm90INS1_25CollectiveMainloopFwdSm90ILi2EN4cute5tupleIJNS5_1CILi1EEES8_S8_EEENS6_IJNS7_ILi128EEENS7_ILi64EEENS7_ILi256EEEEEELi256ENS_10bfloat16_tEfNS_4arch4Sm90ELb0ELb1ELb1ELb1ELb0ELb0ELb0ELb1ELb1ELb1ELb0ELb0EEENS1_21CollectiveEpilogueFwdINS6_IJSA_SC_SB_EEES9_SE_SG_Li256ELb1ELb1ELb0ELb0EEENS1_36VarlenDynamicPersistentTileSchedulerILi128ELi64ELi256ELi128ELb0ELb1ELb1ELb1ELb0ELb1EEEEEEEEEvNT_6ParamsE,"ax",@progbits
	.align	128
.text._ZN7cutlass13device_kernelIN5flash11enable_sm90INS1_16FlashAttnFwdSm90INS1_25CollectiveMainloopFwdSm90ILi2EN4cute5tupleIJNS5_1CILi1EEES8_S8_EEENS6_IJNS7_ILi128EEENS7_ILi64EEENS7_ILi256EEEEEELi256ENS_10bfloat16_tEfNS_4arch4Sm90ELb0ELb1ELb1ELb1ELb0ELb0ELb0ELb1ELb1ELb1ELb0ELb0EEENS1_21CollectiveEpilogueFwdINS6_IJSA_SC_SB_EEES9_SE_SG_Li256ELb1ELb1ELb0ELb0EEENS1_36VarlenDynamicPersistentTileSchedulerILi128ELi64ELi256ELi128ELb0ELb1ELb1ELb1ELb0ELb1EEEEEEEEEvNT_6ParamsE:
        .type           _ZN7cutlass13device_kernelIN5flash11enable_sm90INS1_16FlashAttnFwdSm90INS1_25CollectiveMainloopFwdSm90ILi2EN4cute5tupleIJNS5_1CILi1EEES8_S8_EEENS6_IJNS7_ILi128EEENS7_ILi64EEENS7_ILi256EEEEEELi256ENS_10bfloat16_tEfNS_4arch4Sm90ELb0ELb1ELb1ELb1ELb0ELb0ELb0ELb1ELb1ELb1ELb0ELb0EEENS1_21CollectiveEpilogueFwdINS6_IJSA_SC_SB_EEES9_SE_SG_Li256ELb1ELb1ELb0ELb0EEENS1_36VarlenDynamicPersistentTileSchedulerILi128ELi64ELi256ELi128ELb0ELb1ELb1ELb1ELb0ELb1EEEEEEEEEvNT_6ParamsE,@function
        .size           _ZN7cutlass13device_kernelIN5flash11enable_sm90INS1_16FlashAttnFwdSm90INS1_25CollectiveMainloopFwdSm90ILi2EN4cute5tupleIJNS5_1CILi1EEES8_S8_EEENS6_IJNS7_ILi128EEENS7_ILi64EEENS7_ILi256EEEEEELi256ENS_10bfloat16_tEfNS_4arch4Sm90ELb0ELb1ELb1ELb1ELb0ELb0ELb0ELb1ELb1ELb1ELb0ELb0EEENS1_21CollectiveEpilogueFwdINS6_IJSA_SC_SB_EEES9_SE_SG_Li256ELb1ELb1ELb0ELb0EEENS1_36VarlenDynamicPersistentTileSchedulerILi128ELi64ELi256ELi128ELb0ELb1ELb1ELb1ELb0ELb1EEEEEEEEEvNT_6ParamsE,(.L_x_15293 - _ZN7cutlass13device_kernelIN5flash11enable_sm90INS1_16FlashAttnFwdSm90INS1_25CollectiveMainloopFwdSm90ILi2EN4cute5tupleIJNS5_1CILi1EEES8_S8_EEENS6_IJNS7_ILi128EEENS7_ILi64EEENS7_ILi256EEEEEELi256ENS_10bfloat16_tEfNS_4arch4Sm90ELb0ELb1ELb1ELb1ELb0ELb0ELb0ELb1ELb1ELb1ELb0ELb0EEENS1_21CollectiveEpilogueFwdINS6_IJSA_SC_SB_EEES9_SE_SG_Li256ELb1ELb1ELb0ELb0EEENS1_36VarlenDynamicPersistentTileSchedulerILi128ELi64ELi256ELi128ELb0ELb1ELb1ELb1ELb0ELb1EEEEEEEEEvNT_6ParamsE)
        .other          _ZN7cutlass13device_kernelIN5flash11enable_sm90INS1_16FlashAttnFwdSm90INS1_25CollectiveMainloopFwdSm90ILi2EN4cute5tupleIJNS5_1CILi1EEES8_S8_EEENS6_IJNS7_ILi128EEENS7_ILi64EEENS7_ILi256EEEEEELi256ENS_10bfloat16_tEfNS_4arch4Sm90ELb0ELb1ELb1ELb1ELb0ELb0ELb0ELb1ELb1ELb1ELb0ELb0EEENS1_21CollectiveEpilogueFwdINS6_IJSA_SC_SB_EEES9_SE_SG_Li256ELb1ELb1ELb0ELb0EEENS1_36VarlenDynamicPersistentTileSchedulerILi128ELi64ELi256ELi128ELb0ELb1ELb1ELb1ELb0ELb1EEEEEEEEEvNT_6ParamsE,@"STO_CUDA_ENTRY STV_DEFAULT"
_ZN7cutlass13device_kernelIN5flash11enable_sm90INS1_16FlashAttnFwdSm90INS1_25CollectiveMainloopFwdSm90ILi2EN4cute5tupleIJNS5_1CILi1EEES8_S8_EEENS6_IJNS7_ILi128EEENS7_ILi64EEENS7_ILi256EEEEEELi256ENS_10bfloat16_tEfNS_4arch4Sm90ELb0ELb1ELb1ELb1ELb0ELb0ELb0ELb1ELb1ELb1ELb0ELb0EEENS1_21CollectiveEpilogueFwdINS6_IJSA_SC_SB_EEES9_SE_SG_Li256ELb1ELb1ELb0ELb0EEENS1_36VarlenDynamicPersistentTileSchedulerILi128ELi64ELi256ELi128ELb0ELb1ELb1ELb1ELb0ELb1EEEEEEEEEvNT_6ParamsE:
        /* <DEDUP_REMOVED lines=18> */
.L_x_1420:
[----:B------:R-:W-:Y:S05]  /*0120*/  BSYNC B0 ;  /* 0x0000000000007941 */ /* 0x000fea0003800000 */
.L_x_1419:
        /* <DEDUP_REMOVED lines=41> */
.L_x_1421:
        /* <DEDUP_REMOVED lines=22> */
.L_x_1422:
        /* <DEDUP_REMOVED lines=18> */
.L_x_1423:
        /* <DEDUP_REMOVED lines=22> */
.L_x_1424:
        /* <DEDUP_REMOVED lines=22> */
.L_x_1425:
        /* <DEDUP_REMOVED lines=8> */
.L_x_1427:
        /* <DEDUP_REMOVED lines=16> */
[----:B------:R-:W-:Y:S01]  /*0a80*/  UMOV UR36, URZ ;  /* 0x0000003f00247c82 */ /* 0x000fe20008000000 */
[----:B------:R-:W-:Y:S01]  /*0a90*/  R2UR UR7, R10 ;  /* 0x000000000a0772ca */ /* 0x000fe200000e0000 */
[----:B------:R-:W0:Y:S01]  /*0aa0*/  S2R R0, SR_TID.X ;  /* 0x0000000000007919 */ /* 0x000e220000002100 */
[----:B------:R-:W-:Y:S01]  /*0ab0*/  R2UR UR6, R11 ;  /* 0x000000000b0672ca */ /* 0x000fe200000e0000 */
[----:B------:R-:W-:Y:S01]  /*0ac0*/  UMOV UR37, URZ ;  /* 0x0000003f00257c82 */ /* 0x000fe20008000000 */
[----:B0-----:R-:W-:-:S05]  /*0ad0*/  VIADD R218, R0, 0xffffff80 ;  /* 0xffffff8000da7836 */ /* 0x001fca0000000000 */
[----:B------:R-:W-:-:S04]  /*0ae0*/  SHF.R.S32.HI R3, RZ, 0x1f, R218 ;  /* 0x0000001fff037819 */ /* 0x000fc800000114da */
[CC--:B------:R-:W-:Y:S02]  /*0af0*/  LEA.HI R5, R3.reuse, R218.reuse, RZ, 0x7 ;  /* 0x000000da03057211 */ /* 0x0c0fe400078f38ff */
[----:B------:R-:W-:Y:S02]  /*0b00*/  LEA.HI R0, R3, R218, RZ, 0x4 ;  /* 0x000000da03007211 */ /* 0x000fe400078f20ff */
[----:B------:R-:W-:Y:S02]  /*0b10*/  LOP3.LUT R209, R5, 0xffffff80, RZ, 0xc0, !PT ;  /* 0xffffff8005d17812 */ /* 0x000fe400078ec0ff */
[----:B------:R-:W-:Y:S02]  /*0b20*/  SHF.R.S32.HI R9, RZ, 0x4, R0 ;  /* 0x00000004ff097819 */ /* 0x000fe40000011400 */
[----:B------:R-:W-:Y:S01]  /*0b30*/  LOP3.LUT R7, R0, 0x3fffff0, RZ, 0xc0, !PT ;  /* 0x03fffff000077812 */ /* 0x000fe200078ec0ff */
[----:B------:R-:W-:Y:S01]  /*0b40*/  IMAD.IADD R209, R218, 0x1, -R209 ;  /* 0x00000001dad17824 */ /* 0x000fe200078e0ad1 */
[----:B------:R-:W-:-:S02]  /*0b50*/  LEA.HI R0, R0, R9, RZ, 0x1 ;  /* 0x0000000900007211 */ /* 0x000fc400078f08ff */
[----:B------:R-:W-:Y:S01]  /*0b60*/  LEA.HI R10, R3, R218, RZ, 0x2 ;  /* 0x000000da030a7211 */ /* 0x000fe200078f10ff */
[----:B------:R-:W-:Y:S01]  /*0b70*/  IMAD.IADD R7, R218, 0x1, -R7 ;  /* 0x00000001da077824 */ /* 0x000fe200078e0a07 */
[----:B------:R-:W-:Y:S02]  /*0b80*/  SHF.R.S32.HI R4, RZ, 0x1f, R209 ;  /* 0x0000001fff047819 */ /* 0x000fe400000114d1 */
[----:B------:R-:W-:Y:S02]  /*0b90*/  LOP3.LUT R0, R0, 0x1ffffffe, RZ, 0xc0, !PT ;  /* 0x1ffffffe00007812 */ /* 0x000fe400078ec0ff */
[----:B------:R-:W-:Y:S02]  /*0ba0*/  LEA.HI R6, R4, R209, RZ, 0x2 ;  /* 0x000000d104067211 */ /* 0x000fe400078f10ff */
[----:B------:R-:W-:Y:S01]  /*0bb0*/  SHF.R.S32.HI R210, RZ, 0x7, R5 ;  /* 0x00000007ffd27819 */ /* 0x000fe20000011405 */
[----:B------:R-:W-:Y:S01]  /*0bc0*/  IMAD.IADD R0, R9, 0x1, -R0 ;  /* 0x0000000109007824 */ /* 0x000fe200078e0a00 */
[----:B------:R-:W-:-:S02]  /*0bd0*/  SHF.R.S32.HI R8, RZ, 0x2, R6 ;  /* 0x00000002ff087819 */ /* 0x000fc40000011406 */
[----:B------:R-:W-:Y:S02]  /*0be0*/  SHF.R.S32.HI R11, RZ, 0x1f, R6 ;  /* 0x0000001fff0b7819 */ /* 0x000fe40000011406 */
[----:B------:R-:W-:Y:S02]  /*0bf0*/  LOP3.LUT R9, R10, 0xfffffffc, RZ, 0xc0, !PT ;  /* 0xfffffffc0a097812 */ /* 0x000fe400078ec0ff */
[----:B------:R-:W-:Y:S02]  /*0c00*/  LEA.HI R11, R11, R8, RZ, 0x3 ;  /* 0x000000080b0b7211 */ /* 0x000fe400078f18ff */
[----:B------:R-:W-:Y:S02]  /*0c10*/  LEA.HI R5, R5, R210, RZ, 0x1 ;  /* 0x000000d205057211 */ /* 0x000fe400078f08ff */
[----:B------:R-:W-:Y:S02]  /*0c20*/  LOP3.LUT R11, R11, 0xfffffff8, RZ, 0xc0, !PT ;  /* 0xfffffff80b0b7812 */ /* 0x000fe400078ec0ff */
[----:B------:R-:W-:-:S02]  /*0c30*/  LEA.HI R4, R4, R209, RZ, 0x5 ;  /* 0x000000d104047211 */ /* 0x000fc400078f28ff */
[----:B------:R-:W-:Y:S01]  /*0c40*/  LOP3.LUT R6, R6, 0x7ffffffc, RZ, 0xc0, !PT ;  /* 0x7ffffffc06067812 */ /* 0x000fe200078ec0ff */
[----:B------:R-:W-:Y:S01]  /*0c50*/  IMAD.IADD R11, R8, 0x1, -R11 ;  /* 0x00000001080b7824 */ /* 0x000fe200078e0a0b */
[----:B------:R-:W-:-:S03]  /*0c60*/  SHF.R.S32.HI R4, RZ, 0x5, R4 ;  /* 0x00000005ff047819 */ /* 0x000fc60000011404 */
[----:B------:R-:W-:Y:S02]  /*0c70*/  IMAD.IADD R17, R209, 0x1, -R6 ;  /* 0x00000001d1117824 */ /* 0x000fe400078e0a06 */
[----:B------:R-:W-:Y:S01]  /*0c80*/  IMAD R4, R4, 0x10, R11 ;  /* 0x0000001004047824 */ /* 0x000fe200078e020b */
[----:B--2---:R-:W-:Y:S02]  /*0c90*/  R2UR UR4, R2 ;  /* 0x00000000020472ca */ /* 0x004fe400000e0000 */
[CC--:B------:R-:W-:Y:S02]  /*0ca0*/  LEA.HI R2, R3.reuse, R218.reuse, RZ, 0x5 ;  /* 0x000000da03027211 */ /* 0x0c0fe400078f28ff */
[----:B------:R-:W-:-:S03]  /*0cb0*/  LEA.HI R3, R3, R218, RZ, 0x3 ;  /* 0x000000da03037211 */ /* 0x000fc600078f18ff */
[----:B------:R-:W-:Y:S01]  /*0cc0*/  IMAD.SHL.U32 R2, R2, 0x20, RZ ;  /* 0x0000002002027824 */ /* 0x000fe200078e00ff */
[----:B------:R-:W-:-:S04]  /*0cd0*/  SHF.R.S32.HI R206, RZ, 0x3, R3 ;  /* 0x00000003ffce7819 */ /* 0x000fc80000011403 */
[----:B------:R-:W-:Y:S01]  /*0ce0*/  LOP3.LUT R2, R2, 0xfffffc00, RZ, 0xc0, !PT ;  /* 0xfffffc0002027812 */ /* 0x000fe200078ec0ff */
[----:B------:R-:W-:-:S03]  /*0cf0*/  ULOP3.LUT UR8, UR4, 0x1, URZ, 0xfc, !UPT ;  /* 0x0000000104087892 */ /* 0x000fc6000f8efc3f */
[----:B------:R-:W-:Y:S01]  /*0d00*/  UMOV UR4, URZ ;  /* 0x0000003f00047c82 */ /* 0x000fe20008000000 */
[----:B------:R-:W-:Y:S02]  /*0d10*/  IMAD R7, R7, 0x40, R2 ;  /* 0x0000004007077824 */ /* 0x000fe400078e0202 */
[----:B------:R-:W-:Y:S01]  /*0d20*/  IMAD.IADD R2, R218, 0x1, -R9 ;  /* 0x00000001da027824 */ /* 0x000fe200078e0a09 */
[----:B------:R-:W-:Y:S01]  /*0d30*/  LOP3.LUT R9, R5, 0x3fffffe, RZ, 0xc0, !PT ;  /* 0x03fffffe05097812 */ /* 0x000fe200078ec0ff */
[----:B------:R-:W-:Y:S01]  /*0d40*/  IMAD R212, R0, 0x8, R7 ;  /* 0x0000000800d47824 */ /* 0x000fe200078e0207 */
[----:B------:R-:W-:Y:S01]  /*0d50*/  LOP3.LUT R5, R3, 0xfffffff8, RZ, 0xc0, !PT ;  /* 0xfffffff803057812 */ /* 0x000fe200078ec0ff */
[----:B------:R-:W-:Y:S01]  /*0d60*/  IMAD.U32 R213, RZ, RZ, UR8 ;  /* 0x00000008ffd57e24 */ /* 0x000fe2000f8e00ff */
[----:B------:R-:W-:Y:S01]  /*0d70*/  LEA.HI R8, R2, R2, RZ, 0x1 ;  /* 0x0000000202087211 */ /* 0x000fe200078f08ff */
[----:B------:R-:W-:Y:S02]  /*0d80*/  IMAD.IADD R9, R210, 0x1, -R9 ;  /* 0x00000001d2097824 */ /* 0x000fe400078e0a09 */
[----:B------:R-:W-:Y:S01]  /*0d90*/  IMAD.IADD R204, R218, 0x1, -R5 ;  /* 0x00000001dacc7824 */ /* 0x000fe200078e0a05 */
[----:B------:R-:W-:Y:S01]  /*0da0*/  LOP3.LUT R11, R8, 0x1ffffffe, RZ, 0xc0, !PT ;  /* 0x1ffffffe080b7812 */ /* 0x000fe200078ec0ff */
[----:B------:R-:W-:-:S02]  /*0db0*/  IMAD R211, R9, 0x40, R4 ;  /* 0x0000004009d37824 */ /* 0x000fc400078e0204 */
[----:B------:R-:W-:Y:S02]  /*0dc0*/  IMAD.SHL.U32 R19, R204, 0x8, RZ ;  /* 0x00000008cc137824 */ /* 0x000fe400078e00ff */
[----:B------:R-:W-:Y:S02]  /*0dd0*/  IMAD.IADD R2, R2, 0x1, -R11 ;  /* 0x0000000102027824 */ /* 0x000fe400078e0a0b */
[C---:B------:R-:W-:Y:S01]  /*0de0*/  VIADD R202, R19.reuse, 0x40 ;  /* 0x0000004013ca7836 */ /* 0x040fe20000000000 */
[----:B------:R-:W-:Y:S01]  /*0df0*/  SHF.R.S32.HI R217, RZ, 0x1f, R19 ;  /* 0x0000001fffd97819 */ /* 0x000fe20000011413 */
[C---:B------:R-:W-:Y:S02]  /*0e00*/  VIADD R201, R19.reuse, 0x80 ;  /* 0x0000008013c97836 */ /* 0x040fe40000000000 */
[----:B------:R-:W-:Y:S01]  /*0e10*/  VIADD R203, R19, 0xc0 ;  /* 0x000000c013cb7836 */ /* 0x000fe20000000000 */
[----:B------:R-:W-:Y:S01]  /*0e20*/  SHF.R.S32.HI R216, RZ, 0x1f, R202 ;  /* 0x0000001fffd87819 */ /* 0x000fe200000114ca */
[----:B------:R-:W-:Y:S01]  /*0e30*/  IMAD.U32 R208, RZ, RZ, UR4 ;  /* 0x00000004ffd07e24 */ /* 0x000fe2000f8e00ff */
[----:B------:R-:W-:Y:S01]  /*0e40*/  SHF.R.S32.HI R215, RZ, 0x1f, R201 ;  /* 0x0000001fffd77819 */ /* 0x000fe200000114c9 */
[----:B------:R-:W-:Y:S01]  /*0e50*/  IMAD R23, R2, 0x8, R211 ;  /* 0x0000000802177824 */ /* 0x000fe200078e02d3 */
[----:B------:R-:W-:-:S07]  /*0e60*/  SHF.R.S32.HI R214, RZ, 0x1f, R203 ;  /* 0x0000001fffd67819 */ /* 0x000fce00000114cb */
.L_x_1527:
[----:B------:R-:W-:Y:S01]  /*0e70*/  ULDC.64 UR8, c[0x0][0xa28] ;  /* 0x00028a0000087ab9 */ /* 0x000fe20000000a00 */
[----:B------:R-:W-:Y:S01]  /*0e80*/  ULDC.64 UR12, c[0x0][0x208] ;  /* 0x00008200000c7ab9 */ /* 0x000fe20000000a00 */
[----:B------:R-:W-:Y:S01]  /*0e90*/  UISETP.NE.U32.AND UP0, UPT, UR8, URZ, UPT ;  /* 0x0000003f0800728c */ /* 0x000fe2000bf05070 */
[----:B------:R-:W-:-:S03]  /*0ea0*/  ULDC UR4, c[0x0][0x424] ;  /* 0x0001090000047ab9 */ /* 0x000fc60000000800 */
[----:B------:R-:W-:-:S03]  /*0eb0*/  UISETP.NE.AND.EX UP0, UPT, UR9, URZ, UPT, UP0 ;  /* 0x0000003f0900728c */ /* 0x000fc6000bf05300 */
[----:B------:R-:W-:Y:S02]  /*0ec0*/  ULDC.64 UR8, c[0x0][0xa18] ;  /* 0x0002860000087ab9 */ /* 0x000fe40000000a00 */
[----:B------:R-:W-:Y:S01]  /*0ed0*/  UISETP.NE.U32.AND UP1, UPT, UR8, URZ, UPT ;  /* 0x0000003f0800728c */ /* 0x000fe2000bf25070 */
[----:B------:R-:W-:-:S03]  /*0ee0*/  PLOP3.LUT P0, PT, PT, PT, UP0, 0x80, 0x0 ;  /* 0x000000000000781c */ /* 0x000fc60003f0f008 */
[----:B------:R-:W-:-:S03]  /*0ef0*/  UISETP.NE.AND.EX UP1, UPT, UR9, URZ, UPT, UP1 ;  /* 0x0000003f0900728c */ /* 0x000fc6000bf25310 */
[----:B------:R-:W-:Y:S02]  /*0f00*/  @UP0 ULDC.64 UR8, c[0x0][0xa28] ;  /* 0x00028a0000080ab9 */ /* 0x000fe40000000a00 */
[----:B------:R-:W-:Y:S01]  /*0f10*/  @UP0 UIMAD.WIDE UR8, UR6, 0x4, UR8 ;  /* 0x00000004060808a5 */ /* 0x000fe2000f8e0208 */
[----:B------:R-:W-:-:S05]  /*0f20*/  PLOP3.LUT P2, PT, PT, PT, UP1, 0x80, 0x0 ;  /* 0x000000000000781c */ /* 0x000fca0003f4f018 */
[----:B------:R-:W-:Y:S01]  /*0f30*/  @UP1 ULDC.64 UR10, c[0x0][0xa18] ;  /* 0x00028600000a1ab9 */ /* 0x000fe20000000a00 */
[----:B01--4-:R-:W-:Y:S02]  /*0f40*/  IMAD.U32 R2, RZ, RZ, UR8 ;  /* 0x00000008ff027e24 */ /* 0x013fe4000f8e00ff */
[----:B------:R-:W-:Y:S01]  /*0f50*/  IMAD.U32 R3, RZ, RZ, UR9 ;  /* 0x00000009ff037e24 */ /* 0x000fe2000f8e00ff */
[----:B------:R-:W-:-:S04]  /*0f60*/  @UP1 UIMAD.WIDE UR8, UR6, 0x4, UR10 ;  /* 0x00000004060818a5 */ /* 0x000fc8000f8e020a */
[----:B--2---:R-:W2:Y:S02]  /*0f70*/  @P0 LDG.E R2, desc[UR12][R2.64] ;  /* 0x0000000c02020981 */ /* 0x004ea4000c1e1900 */
[----:B------:R-:W-:Y:S02]  /*0f80*/  IMAD.U32 R4, RZ, RZ, UR8 ;  /* 0x00000008ff047e24 */ /* 0x000fe4000f8e00ff */
[----:B------:R-:W-:Y:S01]  /*0f90*/  IMAD.U32 R5, RZ, RZ, UR9 ;  /* 0x00000009ff057e24 */ /* 0x000fe2000f8e00ff */
[----:B------:R-:W-:-:S04]  /*0fa0*/  ULDC.64 UR8, c[0x0][0x418] ;  /* 0x0001060000087ab9 */ /* 0x000fc80000000a00 */
[----:B---3--:R-:W3:Y:S01]  /*0fb0*/  @P2 LDG.E R4, desc[UR12][R4.64] ;  /* 0x0000000c04042981 */ /* 0x008ee2000c1e1900 */
[----:B------:R-:W-:Y:S01]  /*0fc0*/  UISETP.NE.U32.AND UP0, UPT, UR8, URZ, UPT ;  /* 0x0000003f0800728c */ /* 0x000fe2000bf05070 */
[----:B------:R-:W-:Y:S01]  /*0fd0*/  IMAD.U32 R205, RZ, RZ, UR7 ;  /* 0x00000007ffcd7e24 */ /* 0x000fe2000f8e00ff */
[----:B------:R-:W-:Y:S01]  /*0fe0*/  UMOV UR61, URZ ;  /* 0x0000003f003d7c82 */ /* 0x000fe20008000000 */
[----:B------:R-:W-:Y:S01]  /*0ff0*/  ULDC UR60, c[0x0][0x288] ;  /* 0x0000a200003c7ab9 */ /* 0x000fe20000000800 */
[----:B------:R-:W-:-:S03]  /*1000*/  UISETP.NE.AND.EX UP0, UPT, UR9, URZ, UPT, UP0 ;  /* 0x0000003f0900728c */ /* 0x000fc6000bf05300 */
[----:B------:R-:W-:Y:S01]  /*1010*/  ULDC.64 UR8, c[0x0][0xa20] ;  /* 0x0002880000087ab9 */ /* 0x000fe20000000a00 */
[----:B------:R-:W-:Y:S01]  /*1020*/  USEL UR4, UR4, 0x1, UP0 ;  /* 0x0000000104047887 */ /* 0x000fe20008000000 */
[----:B------:R-:W-:Y:S01]  /*1030*/  ISETP.NE.U32.AND P1, PT, RZ, UR8, PT ;  /* 0x00000008ff007c0c */ /* 0x000fe2000bf25070 */
[----:B------:R-:W-:Y:S02]  /*1040*/  ULDC UR8, c[0x0][0x2f0] ;  /* 0x0000bc0000087ab9 */ /* 0x000fe40000000800 */
[----:B------:R-:W-:Y:S01]  /*1050*/  UIMAD UR4, UR4, UR8, URZ ;  /* 0x00000008040472a4 */ /* 0x000fe2000f8e023f */
[----:B------:R-:W-:Y:S02]  /*1060*/  ISETP.NE.AND.EX P1, PT, RZ, UR9, PT, P1 ;  /* 0x00000009ff007c0c */ /* 0x000fe4000bf25310 */
[----:B--2---:R-:W-:Y:S02]  /*1070*/  @P0 R2UR UR61, R2 ;  /* 0x00000000023d02ca */ /* 0x004fe400000e0000 */
[----:B---3--:R-:W-:Y:S01]  /*1080*/  @P2 R2UR UR60, R4 ;  /* 0x00000000043c22ca */ /* 0x008fe200000e0000 */
[----:B------:R-:W-:-:S14]  /*1090*/  @P2 BRA `(.L_x_1428) ;  /* 0x0000000000382947 */ /* 0x000fdc0003800000 */
[----:B------:R-:W-:Y:S02]  /*10a0*/  ULDC.64 UR8, c[0x0][0xa00] ;  /* 0x0002800000087ab9 */ /* 0x000fe40000000a00 */
[----:B------:R-:W-:-:S04]  /*10b0*/  ISETP.NE.U32.AND P0, PT, RZ, UR8, PT ;  /* 0x00000008ff007c0c */ /* 0x000fc8000bf05070 */
[----:B------:R-:W-:-:S13]  /*10c0*/  ISETP.NE.AND.EX P0, PT, RZ, UR9, PT, P0 ;  /* 0x00000009ff007c0c */ /* 0x000fda000bf05300 */
[----:B------:R-:W-:Y:S05]  /*10d0*/  @!P0 BRA `(.L_x_1428) ;  /* 0x0000000000288947 */ /* 0x000fea0003800000 */
[----:B------:R-:W-:Y:S01]  /*10e0*/  ULDC.64 UR8, c[0x0][0xa00] ;  /* 0x0002800000087ab9 */ /* 0x000fe20000000a00 */
[----:B------:R-:W-:Y:S01]  /*10f0*/  ULDC.64 UR10, c[0x0][0x208] ;  /* 0x00008200000a7ab9 */ /* 0x000fe20000000a00 */
        /* <DEDUP_REMOVED lines=8> */
.L_x_1428:
[----:B------:R-:W-:Y:S01]  /*1180*/  IMAD.U32 R207, RZ, RZ, UR6 ;  /* 0x00000006ffcf7e24 */ /* 0x000fe2000f8e00ff */
[----:B------:R-:W-:Y:S06]  /*1190*/  @!P1 BRA `(.L_x_1429) ;  /* 0x0000000000209947 */ /* 0x000fec0003800000 */
[----:B------:R-:W-:Y:S01]  /*11a0*/  ULDC.64 UR8, c[0x0][0xa20] ;  /* 0x0002880000087ab9 */ /* 0x000fe20000000a00 */
[----:B------:R-:W-:Y:S01]  /*11b0*/  ULDC.64 UR10, c[0x0][0x208] ;  /* 0x00008200000a7ab9 */ /* 0x000fe20000000a00 */
[----:B------:R-:W-:-:S06]  /*11c0*/  UIMAD.WIDE UR6, UR6, 0x4, UR8 ;  /* 0x00000004060678a5 */ /* 0x000fcc000f8e0208 */
[----:B------:R-:W-:Y:S02]  /*11d0*/  IMAD.U32 R2, RZ, RZ, UR6 ;  /* 0x00000006ff027e24 */ /* 0x000fe4000f8e00ff */
[----:B------:R-:W-:-:S05]  /*11e0*/  IMAD.U32 R3, RZ, RZ, UR7 ;  /* 0x00000007ff037e24 */ /* 0x000fca000f8e00ff */
[----:B------:R-:W2:Y:S02]  /*11f0*/  LDG.E R2, desc[UR10][R2.64] ;  /* 0x0000000a02027981 */ /* 0x000ea4000c1e1900 */
[----:B--2---:R-:W-:Y:S01]  /*1200*/  R2UR UR4, R2 ;  /* 0x00000000020472ca */ /* 0x004fe200000e0000 */
[----:B------:R-:W-:-:S14]  /*1210*/  BRA `(.L_x_1430) ;  /* 0x0000000000387947 */ /* 0x000fdc0003800000 */
.L_x_1429:
        /* <DEDUP_REMOVED lines=14> */
.L_x_1430:
[----:B------:R-:W-:Y:S01]  /*1300*/  ULDC UR6, c[0x0][0x448] ;  /* 0x0001120000067ab9 */ /* 0x000fe20000000800 */
[----:B------:R-:W-:Y:S02]  /*1310*/  USHF.L.U32 UR5, UR5, 0x7, URZ ;  /* 0x0000000705057899 */ /* 0x000fe4000800063f */
[----:B------:R-:W-:Y:S02]  /*1320*/  UISETP.NE.AND UP0, UPT, UR6, 0x1, UPT ;  /* 0x000000010600788c */ /* 0x000fe4000bf05270 */
[----:B------:R-:W-:Y:S02]  /*1330*/  UIADD3 UR8, UR5, 0x7f, URZ ;  /* 0x0000007f05087890 */ /* 0x000fe4000fffe03f */
[----:B------:R-:W-:Y:S01]  /*1340*/  IMAD.U32 R22, RZ, RZ, UR5 ;  /* 0x00000005ff167e24 */ /* 0x000fe2000f8e00ff */
[----:B------:R-:W-:-:S03]  /*1350*/  UIADD3 UR61, -UR61, UR4, URZ ;  /* 0x000000043d3d7290 */ /* 0x000fc6000fffe13f */
[----:B------:R-:W-:Y:S01]  /*1360*/  ULDC.64 UR4, c[0x0][0x9e0] ;  /* 0x0002780000047ab9 */ /* 0x000fe20000000a00 */
[----:B------:R-:W-:Y:S02]  /*1370*/  UIADD3 UR9, UR61, 0x1, -UR60 ;  /* 0x000000013d097890 */ /* 0x000fe4000fffe83c */
[----:B------:R-:W-:Y:S01]  /*1380*/  @UP0 ULDC UR6, c[0x0][0x44c] ;  /* 0x0001130000060ab9 */ /* 0x000fe20000000800 */
[----:B------:R-:W-:Y:S02]  /*1390*/  UISETP.GE.AND UP1, UPT, UR5, 0x1, UPT ;  /* 0x000000010500788c */ /* 0x000fe4000bf26270 */
[----:B------:R-:W-:Y:S01]  /*13a0*/  UIMAD.WIDE.U32 UR6, UR8, UR6, URZ ;  /* 0x00000006080672a5 */ /* 0x000fe2000f8e003f */
[----:B------:R-:W-:-:S03]  /*13b0*/  @UP0 ULDC UR10, c[0x0][0x450] ;  /* 0x00011400000a0ab9 */ /* 0x000fc60000000800 */
[----:B------:R-:W-:Y:S01]  /*13c0*/  @UP0 USHF.R.U32.HI UR8, URZ, UR10, UR7 ;  /* 0x0000000a3f080299 */ /* 0x000fe20008011607 */
[----:B------:R-:W-:-:S03]  /*13d0*/  PLOP3.LUT P1, PT, PT, PT, UP1, 0x80, 0x0 ;  /* 0x000000000000781c */ /* 0x000fc60003f2f018 */
[----:B------:R-:W-:-:S04]  /*13e0*/  UIADD3 UR8, UR9, UR8, URZ ;  /* 0x0000000809087290 */ /* 0x000fc8000fffe03f */
[----:B------:R-:W-:-:S06]  /*13f0*/  UIADD3 UR4, UR8, UR4, URZ ;  /* 0x0000000408047290 */ /* 0x000fcc000fffe03f */
        /* <DEDUP_REMOVED lines=12> */
.L_x_1432:
[----:B------:R-:W-:-:S11]  /*14c0*/  UISETP.NE.AND UP1, UPT, UR5, 0x1, UPT ;  /* 0x000000010500788c */ /* 0x000fd6000bf25270 */
[----:B------:R-:W-:Y:S02]  /*14d0*/  @UP1 ULDC.64 UR8, c[0x0][0x9e8] ;  /* 0x00027a0000081ab9 */ /* 0x000fe40000000a00 */
[----:B------:R-:W-:-:S04]  /*14e0*/  UIMAD.WIDE.U32 UR6, UR4, UR8, URZ ;  /* 0x00000008040672a5 */ /* 0x000fc8000f8e003f */
[----:B------:R-:W-:-:S12]  /*14f0*/  @UP1 USHF.R.U32.HI UR4, URZ, UR9, UR7 ;  /* 0x000000093f041299 */ /* 0x000fd80008011607 */
.L_x_1433:
[----:B------:R-:W-:-:S06]  /*1500*/  UIMAD UR4, UR4, UR5, UR5 ;  /* 0x00000005040472a4 */ /* 0x000fcc000f8e0205 */
[----:B------:R-:W-:-:S07]  /*1510*/  VIMNMX R0, R0, UR4, PT ;  /* 0x0000000400007c48 */ /* 0x000fce000bfe0100 */
.L_x_1431:
[----:B------:R-:W-:Y:S01]  /*1520*/  R2UR UR8, R22 ;  /* 0x00000000160872ca */ /* 0x000fe200000e0000 */
[----:B------:R-:W-:Y:S01]  /*1530*/  UIADD3 UR4, UR61, 0x3f, URZ ;  /* 0x0000003f3d047890 */ /* 0x000fe2000fffe03f */
[----:B------:R-:W-:Y:S01]  /*1540*/  VIADD R0, R0, 0x3f ;  /* 0x0000003f00007836 */ /* 0x000fe20000000000 */
[----:B------:R-:W-:Y:S01]  /*1550*/  @UP0 ULDC UR6, c[0x0][0x44c] ;  /* 0x0001130000060ab9 */ /* 0x000fe20000000800 */
[----:B------:R-:W-:Y:S01]  /*1560*/  @UP0 ULDC UR10, c[0x0][0x450] ;  /* 0x00011400000a0ab9 */ /* 0x000fe20000000800 */
[----:B------:R-:W-:Y:S02]  /*1570*/  UIADD3 UR39, UR61, -UR60, URZ ;  /* 0x8000003c3d277290 */ /* 0x000fe4000fffe03f */
[----:B------:R-:W-:-:S04]  /*1580*/  SHF.R.S32.HI R3, RZ, 0x1f, R0 ;  /* 0x0000001fff037819 */ /* 0x000fc80000011400 */
[----:B------:R-:W-:Y:S02]  /*1590*/  LEA.HI R3, R3, R0, RZ, 0x6 ;  /* 0x0000000003037211 */ /* 0x000fe400078f30ff */
[----:B------:R-:W-:Y:S02]  /*15a0*/  UIMAD.WIDE.U32 UR6, UR8, UR6, URZ ;  /* 0x00000006080672a5 */ /* 0x000fe4000f8e003f */
[----:B------:R-:W-:Y:S01]  /*15b0*/  UMOV UR9, UR8 ;  /* 0x0000000800097c82 */ /* 0x000fe20008000000 */
[----:B------:R-:W-:Y:S01]  /*15c0*/  USHF.R.S32.HI UR8, URZ, 0x1f, UR4 ;  /* 0x0000001f3f087899 */ /* 0x000fe20008011404 */
[----:B------:R-:W-:Y:S01]  /*15d0*/  SHF.R.S32.HI R3, RZ, 0x6, R3 ;  /* 0x00000006ff037819 */ /* 0x000fe20000011403 */
[----:B------:R-:W-:Y:S02]  /*15e0*/  @UP0 USHF.R.U32.HI UR9, URZ, UR10, UR7 ;  /* 0x0000000a3f090299 */ /* 0x000fe40008011607 */
[----:B------:R-:W-:Y:S02]  /*15f0*/  ULEA.HI UR8, UR8, UR4, URZ, 0x6 ;  /* 0x0000000408087291 */ /* 0x000fe4000f8f303f */
[----:B------:R-:W-:-:S02]  /*1600*/  UIADD3 UR4, UR39, UR9, URZ ;  /* 0x0000000927047290 */ /* 0x000fc4000fffe03f */
[----:B------:R-:W-:Y:S01]  /*1610*/  USHF.R.S32.HI UR8, URZ, 0x6, UR8 ;  /* 0x000000063f087899 */ /* 0x000fe20008011408 */
[----:B------:R-:W-:Y:S02]  /*1620*/  ULDC UR9, c[0x0][0x9dc] ;  /* 0x0002770000097ab9 */ /* 0x000fe40000000800 */
[----:B------:R-:W-:-:S03]  /*1630*/  UIADD3 UR9, UR4, -UR9, URZ ;  /* 0x8000000904097290 */ /* 0x000fc6000fffe03f */
[----:B------:R-:W-:Y:S01]  /*1640*/  VIMNMX R62, R3, UR8, PT ;  /* 0x00000008033e7c48 */ /* 0x000fe2000bfe0100 */
[----:B------:R-:W-:Y:S08]  /*1650*/  @!P1 BRA `(.L_x_1434) ;  /* 0x0000000000449947 */ /* 0x000ff00003800000 */
        /* <DEDUP_REMOVED lines=10> */
.L_x_1435:
[----:B------:R-:W-:-:S11]  /*1700*/  UISETP.NE.AND UP0, UPT, UR5, 0x1, UPT ;  /* 0x000000010500788c */ /* 0x000fd6000bf05270 */
[----:B------:R-:W-:Y:S02]  /*1710*/  @UP0 ULDC.64 UR10, c[0x0][0x9e8] ;  /* 0x00027a00000a0ab9 */ /* 0x000fe40000000a00 */
[----:B------:R-:W-:-:S04]  /*1720*/  UIMAD.WIDE.U32 UR6, UR4, UR10, URZ ;  /* 0x0000000a040672a5 */ /* 0x000fc8000f8e003f */
[----:B------:R-:W-:-:S12]  /*1730*/  @UP0 USHF.R.U32.HI UR4, URZ, UR11, UR7 ;  /* 0x0000000b3f040299 */ /* 0x000fd80008011607 */
.L_x_1436:
[----:B------:R-:W-:-:S04]  /*1740*/  UIMAD UR4, UR4, UR5, URZ ;  /* 0x00000005040472a4 */ /* 0x000fc8000f8e023f */
[----:B------:R-:W-:-:S04]  /*1750*/  UISETP.LT.AND UP0, UPT, UR9, UR4, UPT ;  /* 0x000000040900728c */ /* 0x000fc8000bf01270 */
[----:B------:R-:W-:-:S12]  /*1760*/  USEL UR9, UR9, UR4, !UP0 ;  /* 0x0000000409097287 */ /* 0x000fd8000c000000 */
.L_x_1434:
        /* <DEDUP_REMOVED lines=107> */
.L_x_1438:
        /* <DEDUP_REMOVED lines=11> */
.L_x_1671:
[----:B------:R-:W-:Y:S05]  /*1ed0*/  @!P0 BRA `(.L_x_1440) ;  /* 0x0000000000048947 */ /* 0x000fea0003800000 */
[----:B------:R-:W-:Y:S01]  /*1ee0*/  BPT.TRAP 0x1 ;  /* 0x000000040000795c */ /* 0x000fe20000300000 */
.L_x_1440:
[----:B------:R-:W-:Y:S02]  /*1ef0*/  IMAD.U32 R5, RZ, RZ, UR37 ;  /* 0x00000025ff057e24 */ /* 0x000fe4000f8e00ff */
[----:B0-----:R-:W-:-:S03]  /*1f00*/  IMAD.U32 R0, RZ, RZ, UR36 ;  /* 0x00000024ff007e24 */ /* 0x001fc6000f8e00ff */
[----:B------:R-:W-:Y:S02]  /*1f10*/  LEA R5, R5, UR38, 0x3 ;  /* 0x0000002605057c11 */ /* 0x000fe4000f8e18ff */
[----:B------:R-:W-:-:S04]  /*1f20*/  SHF.L.U32 R0, R0, 0x1f, RZ ;  /* 0x0000001f00007819 */ /* 0x000fc800000006ff */
[----:B------:R0:W1:Y:S01]  /*1f30*/  SYNCS.PHASECHK.TRANS64.TRYWAIT P2, [R5+URZ+0x30830], R0 ;  /* 0x03083000050075a7 */ /* 0x000062000804017f */
[----:B------:R-:W-:Y:S05]  /*1f40*/  @!P0 BRA `(.L_x_1441) ;  /* 0x0000000000048947 */ /* 0x000fea0003800000 */
[----:B------:R-:W-:Y:S01]  /*1f50*/  BPT.TRAP 0x1 ;  /* 0x000000040000795c */ /* 0x000fe20000300000 */
.L_x_1441:
[----:B------:R-:W2:Y:S02]  /*1f60*/  S2R R2, SR_TID.X ;  /* 0x0000000000027919 */ /* 0x000ea40000002100 */
[----:B--2---:R-:W-:Y:S01]  /*1f70*/  LOP3.LUT P1, RZ, R2, 0x7f, RZ, 0xc0, !PT ;  /* 0x0000007f02ff7812 */ /* 0x004fe2000782c0ff */
[----:B-1----:R-:W-:-:S12]  /*1f80*/  @P2 BRA `(.L_x_1442) ;  /* 0x0000000000082947 */ /* 0x002fd80003800000 */
[----:B------:R-:W1:Y:S02]  /*1f90*/  SYNCS.PHASECHK.TRANS64.TRYWAIT P2, [R5+URZ+0x30830], R0 ;  /* 0x03083000050075a7 */ /* 0x000e64000804017f */
[----:B-1----:R-:W-:Y:S05]  /*1fa0*/  @!P2 BRA `(.L_x_1443) ;  /* 0x000001600010a947 */ /* 0x002fea0003800000 */
.L_x_1442:
        /* <DEDUP_REMOVED lines=10> */
[----:B------:R-:W-:Y:S01]  /*2050*/  UMOV UR53, 0x40000040 ;  /* 0x4000004000357882 */ /* 0x000fe20000000000 */
[----:B------:R-:W-:-:S02]  /*2060*/  UMOV UR55, 0x40000040 ;  /* 0x4000004000377882 */ /* 0x000fc40000000000 */
[----:B------:R-:W-:Y:S02]  /*2070*/  ULOP3.LUT UR5, UR4, 0x10000, URZ, 0xfc, !UPT ;  /* 0x0001000004057892 */ /* 0x000fe4000f8efc3f */
[----:B------:R-:W-:Y:S01]  /*2080*/  ULOP3.LUT UR4, UR40, 0x10000, URZ, 0xfc, !UPT ;  /* 0x0001000028047892 */ /* 0x000fe2000f8efc3f */
[----:B------:R-:W-:Y:S01]  /*2090*/  UMOV UR13, 0x40000040 ;  /* 0x40000040000d7882 */ /* 0x000fe20000000000 */
[----:B------:R-:W-:Y:S02]  /*20a0*/  UMOV UR15, 0x40000040 ;  /* 0x40000040000f7882 */ /* 0x000fe40000000000 */
[----:B------:R-:W-:Y:S01]  /*20b0*/  IMAD.U32 R18, RZ, RZ, UR5 ;  /* 0x00000005ff127e24 */ /* 0x000fe2000f8e00ff */
[----:B------:R-:W-:Y:S02]  /*20c0*/  ULEA UR5, UR37, UR5, 0xb ;  /* 0x0000000525057291 */ /* 0x000fe4000f8e583f */
[----:B------:R-:W-:Y:S01]  /*20d0*/  UMOV UR8, UR4 ;  /* 0x0000000400087c82 */ /* 0x000fe20008000000 */
[----:B------:R-:W-:Y:S01]  /*20e0*/  UIADD3 UR6, UR4, 0x2, URZ ;  /* 0x0000000204067890 */ /* 0x000fe2000fffe03f */
[----:B------:R-:W-:Y:S01]  /*20f0*/  IMAD.U32 R14, RZ, RZ, UR8 ;  /* 0x00000008ff0e7e24 */ /* 0x000fe2000f8e00ff */
[----:B------:R-:W-:-:S02]  /*2100*/  UIADD3 UR7, UR5, 0x2, URZ ;  /* 0x0000000205077890 */ /* 0x000fc4000fffe03f */
        /* <DEDUP_REMOVED lines=74> */
[----:B------:R-:W-:Y:S01]  /*25b0*/  R2UR UR7, R22 ;  /* 0x00000000160772ca */ /* 0x000fe200000e0000 */
[----:B------:R-:W-:Y:S01]  /*25c0*/  IMAD.U32 R7, RZ, RZ, UR9 ;  /* 0x00000009ff077e24 */ /* 0x000fe2000f8e00ff */
[----:B------:R-:W-:-:S11]  /*25d0*/  ULDC UR6, c[0x0][0x9d8] ;  /* 0x0002760000067ab9 */ /* 0x000fd60000000800 */
[----:B01----:R-:W-:-:S04]  /*25e0*/  VIADD R0, R23, UR7 ;  /* 0x0000000717007c36 */ /* 0x003fc80008000000 */
[----:B------:R-:W-:Y:S01]  /*25f0*/  IMAD.MOV.U32 R2, RZ, RZ, R0 ;  /* 0x000000ffff027224 */ /* 0x000fe200078e0000 */
        /* <DEDUP_REMOVED lines=16> */
[----:B------:R-:W-:Y:S01]  /*2700*/  IMAD.MOV.U32 R3, RZ, RZ, -0x40 ;  /* 0xffffffc0ff037424 */ /* 0x000fe200078e00ff */
[----:B------:R-:W-:Y:S01]  /*2710*/  ULDC.64 UR4, c[0x0][0x9e0] ;  /* 0x0002780000047ab9 */ /* 0x000fe20000000a00 */
[----:B------:R-:W-:Y:S01]  /*2720*/  LEA R5, R62, 0xffffffc0, 0x6 ;  /* 0xffffffc03e057811 */ /* 0x000fe200078e30ff */
[----:B------:R-:W-:Y:S01]  /*2730*/  UISETP.GE.AND UP1, UPT, UR5, 0x1, UPT ;  /* 0x000000010500788c */ /* 0x000fe2000bf26270 */
[----:B------:R-:W-:Y:S01]  /*2740*/  @!P1 PRMT R0, RZ, 0x654, R0 ;  /* 0x00000654ff009816 */ /* 0x000fe20000000000 */
[----:B------:R-:W0:Y:S04]  /*2750*/  SHFL.IDX PT, R4, R2, RZ, 0x1c1f ;  /* 0x001c1fff02047589 */ /* 0x000e2800000e0000 */
        /* <DEDUP_REMOVED lines=39> */
[----:B------:R1:W-:Y:S01]  /*29d0*/  @!P1 SYNCS.ARRIVE.TRANS64.RED.A1T0 RZ, [R0+URZ], RZ ;  /* 0x000000ff00ff99a7 */ /* 0x0003e2000810043f */
[----:B------:R-:W-:Y:S01]  /*29e0*/  FMUL.FTZ R24, R24, UR6 ;  /* 0x0000000618187c20 */ /* 0x000fe20008410000 */
[----:B------:R2:W3:Y:S01]  /*29f0*/  MUFU.TANH R16, R30 ;  /* 0x0000001e00107308 */ /* 0x0004e20000002400 */
        /* <DEDUP_REMOVED lines=8> */
[----:B--2---:R-:W-:-:S02]  /*2a80*/  IMAD R30, R62, R3, 0x40 ;  /* 0x000000403e1e7424 */ /* 0x004fc400078e0203 */
[----:B------:R-:W-:Y:S01]  /*2a90*/  FMUL.FTZ R37, R37, UR6 ;  /* 0x0000000625257c20 */ /* 0x000fe20008410000 */
[----:B------:R-:W-:Y:S01]  /*2aa0*/  FMUL.FTZ R38, R38, UR6 ;  /* 0x0000000626267c20 */ /* 0x000fe20008410000 */
[----:B------:R-:W-:Y:S01]  /*2ab0*/  FMUL.FTZ R40, R40, UR6 ;  /* 0x0000000628287c20 */ /* 0x000fe20008410000 */
[----:B-1----:R-:W-:Y:S02]  /*2ac0*/  VIADD R0, R30, 0x1 ;  /* 0x000000011e007836 */ /* 0x002fe40000000000 */
        /* <DEDUP_REMOVED lines=15> */
[----:B------:R1:W2:Y:S01]  /*2bc0*/  MUFU.TANH R21, R34 ;  /* 0x0000002200157308 */ /* 0x0002a20000002400 */
[----:B------:R-:W-:-:S02]  /*2bd0*/  IMAD R3, R17, -0x2, R0 ;  /* 0xfffffffe11037824 */ /* 0x000fc400078e0200 */
[----:B------:R-:W-:Y:S01]  /*2be0*/  FMUL.FTZ R26, R26, UR6 ;  /* 0x000000061a1a7c20 */ /* 0x000fe20008410000 */
[----:B------:R-:W-:Y:S01]  /*2bf0*/  FMUL.FTZ R31, R31, UR6 ;  /* 0x000000061f1f7c20 */ /* 0x000fe20008410000 */
[----:B------:R-:W-:Y:S01]  /*2c00*/  FMUL.FTZ R39, R39, UR6 ;  /* 0x0000000627277c20 */ /* 0x000fe20008410000 */
[----:B------:R-:W-:Y:S02]  /*2c10*/  VIADD R0, R30, UR61 ;  /* 0x0000003d1e007c36 */ /* 0x000fe40008000000 */
[----:B------:R-:W4:Y:S01]  /*2c20*/  MUFU.TANH R24, R24 ;  /* 0x0000001800187308 */ /* 0x000f220000002400 */
[----:B-1----:R-:W-:-:S05]  /*2c30*/  IMAD.U32 R34, RZ, RZ, UR60 ;  /* 0x0000003cff227e24 */ /* 0x002fca000f8e00ff */
[----:B------:R-:W-:Y:S02]  /*2c40*/  IADD3 R3, -R34, UR61, R3 ;  /* 0x0000003d22037c10 */ /* 0x000fe4000fffe103 */
[----:B------:R-:W1:Y:S03]  /*2c50*/  MUFU.TANH R25, R25 ;  /* 0x0000001900197308 */ /* 0x000e660000002400 */
[----:B------:R-:W-:-:S05]  /*2c60*/  VIADD R34, R3, UR4 ;  /* 0x0000000403227c36 */ /* 0x000fca0008000000 */
        /* <DEDUP_REMOVED lines=26> */
[----:B------:R5:W1:Y:S08]  /*2e10*/  MUFU.TANH R20, R31 ;  /* 0x0000001f00147308 */ /* 0x000a700000002400 */
[----:B------:R3:W1:Y:S01]  /*2e20*/  MUFU.TANH R26, R39 ;  /* 0x00000027001a7308 */ /* 0x0006620000002400 */
[----:B-----5:R-:W-:-:S05]  /*2e30*/  IMAD R31, R17, -0x2, R0 ;  /* 0xfffffffe111f7824 */ /* 0x020fca00078e0200 */
[----:B0-----:R-:W-:Y:S01]  /*2e40*/  VIADDMNMX R0, R4, R34, R31, PT ;  /* 0x0000002204007246 */ /* 0x001fe2000380011f */
[----:B---3--:R-:W-:-:S04]  /*2e50*/  VIADD R39, R3, UR54 ;  /* 0x0000003603277c36 */ /* 0x008fc80008000000 */
[----:B------:R-:W-:Y:S01]  /*2e60*/  IMAD.IADD R3, R39, 0x1, R4 ;  /* 0x0000000127037824 */ /* 0x000fe200078e0204 */
[----:B--2-4-:R-:W-:Y:S06]  /*2e70*/  @P2 BRA `(.L_x_1444) ;  /* 0x00000000005c2947 */ /* 0x014fec0003800000 */
[----:B------:R-:W-:Y:S01]  /*2e80*/  IMAD.U32 R57, RZ, RZ, UR60 ;  /* 0x0000003cff397e24 */ /* 0x000fe2000f8e00ff */
[----:B------:R-:W-:Y:S04]  /*2e90*/  BSSY B0, `(.L_x_1445) ;  /* 0x0000011000007945 */ /* 0x000fe80003800000 */
[----:B------:R-:W-:-:S04]  /*2ea0*/  IADD3 R4, -R57, UR61, R4 ;  /* 0x0000003d39047c10 */ /* 0x000fc8000fffe104 */
        /* <DEDUP_REMOVED lines=10> */
.L_x_1446:
[----:B------:R-:W-:-:S06]  /*2f50*/  UISETP.NE.AND UP2, UPT, UR5, 0x1, UPT ;  /* 0x000000010500788c */ /* 0x000fcc000bf45270 */
[----:B------:R-:W-:-:S05]  /*2f60*/  PLOP3.LUT P2, PT, PT, PT, UP2, 0x80, 0x0 ;  /* 0x000000000000781c */ /* 0x000fca0003f4f028 */
[----:B------:R-:W-:-:S08]  /*2f70*/  @UP2 ULDC.64 UR6, c[0x0][0x9e8] ;  /* 0x00027a0000062ab9 */ /* 0x000fd00000000a00 */
[----:B------:R-:W-:-:S05]  /*2f80*/  @P2 IMAD.HI.U32 R57, R4, UR6, RZ ;  /* 0x0000000604392c27 */ /* 0x000fca000f8e00ff */
[----:B------:R-:W-:-:S07]  /*2f90*/  @P2 SHF.R.U32.HI R4, RZ, UR7, R57 ;  /* 0x00000007ff042c19 */ /* 0x000fce0008011639 */
.L_x_1447:
[----:B------:R-:W-:Y:S05]  /*2fa0*/  BSYNC B0 ;  /* 0x0000000000007941 */ /* 0x000fea0003800000 */
.L_x_1445:
[----:B------:R-:W-:-:S04]  /*2fb0*/  IMAD R4, R4, UR5, -R5 ;  /* 0x0000000504047c24 */ /* 0x000fc8000f8e0a05 */
[----:B------:R-:W-:-:S05]  /*2fc0*/  IMAD R4, R17, -0x2, R4 ;  /* 0xfffffffe11047824 */ /* 0x000fca00078e0204 */
[----:B------:R-:W-:Y:S02]  /*2fd0*/  VIMNMX R3, R3, R4, !PT ;  /* 0x0000000403037248 */ /* 0x000fe40007fe0100 */
[----:B------:R-:W-:-:S07]  /*2fe0*/  VIADDMNMX R0, R4, UR5, R0, PT ;  /* 0x0000000504007c46 */ /* 0x000fce000b800100 */
.L_x_1444:
[C---:B------:R-:W-:Y:S01]  /*2ff0*/  ISETP.GE.AND P2, PT, R30.reuse, 0x2, PT ;  /* 0x000000021e00780c */ /* 0x040fe20003f46270 */
[----:B------:R-:W0:Y:S01]  /*3000*/  SHFL.IDX PT, R2, R2, 0x1, 0x1c1f ;  /* 0x003c1f0002027f89 */ /* 0x000e2200000e0000 */
[C---:B------:R-:W-:Y:S02]  /*3010*/  ISETP.GE.AND P6, PT, R30.reuse, 0xa, PT ;  /* 0x0000000a1e00780c */ /* 0x040fe40003fc6270 */
[----:B------:R-:W-:Y:S02]  /*3020*/  ISETP.GT.AND P4, PT, R3, 0x1, !P2 ;  /* 0x000000010300780c */ /* 0x000fe40005784270 */
[----:B------:R-:W-:Y:S02]  /*3030*/  ISETP.GE.AND P3, PT, R30, 0x9, PT ;  /* 0x000000091e00780c */ /* 0x000fe40003f66270 */
[----:B------:R-:W-:Y:S02]  /*3040*/  ISETP.LT.OR P4, PT, R0, 0x2, P4 ;  /* 0x000000020000780c */ /* 0x000fe40002781670 */
[----:B------:R-:W-:-:S02]  /*3050*/  P2R R58, PR, RZ, 0x40 ;  /* 0x00000040ff3a7803 */ /* 0x000fc40000000000 */
[----:B-1----:R-:W-:Y:S02]  /*3060*/  FSEL R57, R25, -INF , !P4 ;  /* 0xff80000019397808 */ /* 0x002fe40006000000 */
[C---:B------:R-:W-:Y:S02]  /*3070*/  ISETP.GT.AND P4, PT, R3.reuse, 0x9, !P6 ;  /* 0x000000090300780c */ /* 0x040fe40007784270 */
[----:B------:R-:W-:Y:S02]  /*3080*/  ISETP.GT.AND P5, PT, R3, 0x8, !P3 ;  /* 0x000000080300780c */ /* 0x000fe40005fa4270 */
[----:B------:R-:W-:Y:S02]  /*3090*/  ISETP.LT.OR P4, PT, R0, 0xa, P4 ;  /* 0x0000000a0000780c */ /* 0x000fe40002781670 */
[----:B------:R-:W-:Y:S02]  /*30a0*/  ISETP.GE.AND P6, PT, R30, 0x11, PT ;  /* 0x000000111e00780c */ /* 0x000fe40003fc6270 */
[----:B------:R-:W-:-:S02]  /*30b0*/  FSEL R61, R29, -INF , !P4 ;  /* 0xff8000001d3d7808 */ /* 0x000fc40006000000 */
        /* <DEDUP_REMOVED lines=62> */
[----:B0-----:R-:W-:-:S03]  /*34a0*/  IMAD.IADD R3, R39, 0x1, R2 ;  /* 0x0000000127037824 */ /* 0x001fc600078e0202 */
[----:B------:R-:W-:Y:S02]  /*34b0*/  ISETP.LT.OR P6, PT, R0, 0x3a, P6 ;  /* 0x0000003a0000780c */ /* 0x000fe400037c1670 */
[----:B------:R-:W-:Y:S02]  /*34c0*/  VIADDMNMX R0, R2, R34, R31, PT ;  /* 0x0000002202007246 */ /* 0x000fe4000380011f */
[----:B------:R-:W-:Y:S02]  /*34d0*/  FSEL R53, R53, -INF , !P6 ;  /* 0xff80000035357808 */ /* 0x000fe40007000000 */
[----:B------:R-:W-:-:S13]  /*34e0*/  PLOP3.LUT P6, PT, PT, PT, UP1, 0x40, 0x0 ;  /* 0x000000000000781c */ /* 0x000fda0003fce818 */
[----:B------:R-:W-:Y:S05]  /*34f0*/  @P6 BRA `(.L_x_1448) ;  /* 0x0000000000646947 */ /* 0x000fea0003800000 */
        /* <DEDUP_REMOVED lines=14> */
.L_x_1450:
[----:B------:R-:W-:-:S06]  /*35e0*/  UISETP.NE.AND UP2, UPT, UR5, 0x1, UPT ;  /* 0x000000010500788c */ /* 0x000fcc000bf45270 */
[----:B------:R-:W-:-:S05]  /*35f0*/  PLOP3.LUT P6, PT, PT, PT, UP2, 0x80, 0x0 ;  /* 0x000000000000781c */ /* 0x000fca0003fcf028 */
[----:B------:R-:W-:-:S08]  /*3600*/  @UP2 ULDC.64 UR6, c[0x0][0x9e8] ;  /* 0x00027a0000062ab9 */ /* 0x000fd00000000a00 */
[----:B------:R-:W-:Y:S01]  /*3610*/  @P6 IMAD.HI.U32 R24, R2, UR6, RZ ;  /* 0x0000000602186c27 */ /* 0x000fe2000f8e00ff */
[----:B------:R-:W-:-:S13]  /*3620*/  PLOP3.LUT P6, PT, PT, PT, UP2, 0x80, 0x0 ;  /* 0x000000000000781c */ /* 0x000fda0003fcf028 */
[----:B------:R-:W-:-:S07]  /*3630*/  @P6 SHF.R.U32.HI R2, RZ, UR7, R24 ;  /* 0x00000007ff026c19 */ /* 0x000fce0008011618 */
.L_x_1451:
[----:B------:R-:W-:Y:S05]  /*3640*/  BSYNC B0 ;  /* 0x0000000000007941 */ /* 0x000fea0003800000 */
.L_x_1449:
[----:B------:R-:W-:-:S04]  /*3650*/  IMAD R2, R2, UR5, -R5 ;  /* 0x0000000502027c24 */ /* 0x000fc8000f8e0a05 */
[----:B------:R-:W-:-:S05]  /*3660*/  IMAD R2, R17, -0x2, R2 ;  /* 0xfffffffe11027824 */ /* 0x000fca00078e0202 */
[----:B------:R-:W-:Y:S02]  /*3670*/  VIMNMX R3, R3, R2, !PT ;  /* 0x0000000203037248 */ /* 0x000fe40007fe0100 */
[----:B------:R-:W-:-:S07]  /*3680*/  VIADDMNMX R0, R2, UR5, R0, PT ;  /* 0x0000000502007c46 */ /* 0x000fce000b800100 */
.L_x_1448:
[----:B------:R-:W-:Y:S01]  /*3690*/  ISETP.GT.AND P2, PT, R3, 0x1, !P2 ;  /* 0x000000010300780c */ /* 0x000fe20005744270 */
[----:B------:R-:W-:Y:S01]  /*36a0*/  ULDC UR6, c[0x0][0x988] ;  /* 0x0002620000067ab9 */ /* 0x000fe20000000800 */
[----:B------:R-:W-:Y:S01]  /*36b0*/  ISETP.NE.AND P6, PT, R4, RZ, PT ;  /* 0x000000ff0400720c */ /* 0x000fe20003fc5270 */
[----:B------:R-:W-:Y:S01]  /*36c0*/  @UP0 ULDC UR10, c[0x0][0x44c] ;  /* 0x00011300000a0ab9 */ /* 0x000fe20000000800 */
[----:B------:R-:W-:Y:S01]  /*36d0*/  ISETP.LT.OR P2, PT, R0, 0x2, P2 ;  /* 0x000000020000780c */ /* 0x000fe20001741670 */
[----:B------:R-:W-:Y:S01]  /*36e0*/  @UP0 ULDC UR14, c[0x0][0x450] ;  /* 0x00011400000e0ab9 */ /* 0x000fe20000000800 */
        /* <DEDUP_REMOVED lines=27> */
[----:B------:R-:W-:Y:S02]  /*38a0*/  ISETP.LT.OR P2, PT, R0, 0x19, P2 ;  /* 0x000000190000780c */ /* 0x000fe40001741670 */
[----:B------:R-:W-:Y:S02]  /*38b0*/  FMNMX.FTZ R4, R49, R4, !PT ;  /* 0x0000000431047209 */ /* 0x000fe40007810000 */
[----:B------:R-:W-:Y:S02]  /*38c0*/  FSEL R25, R38, -INF , !P2 ;  /* 0xff80000026197808 */ /* 0x000fe40005000000 */
[----:B------:R-:W-:Y:S02]  /*38d0*/  ISETP.NE.AND P2, PT, R33, RZ, PT ;  /* 0x000000ff2100720c */ /* 0x000fe40003f45270 */
[----:B------:R-:W-:Y:S02]  /*38e0*/  FMNMX.FTZ R4, R81, R4, !PT ;  /* 0x0000000451047209 */ /* 0x000fe40007810000 */
[----:B------:R-:W-:-:S02]  /*38f0*/  ISETP.GT.AND P2, PT, R3, 0x19, !P2 ;  /* 0x000000190300780c */ /* 0x000fc40005744270 */
[----:B------:R-:W-:Y:S02]  /*3900*/  ISETP.GT.AND P3, PT, R3, 0x8, !P3 ;  /* 0x000000080300780c */ /* 0x000fe40005f64270 */
[----:B------:R-:W-:Y:S02]  /*3910*/  ISETP.LT.OR P2, PT, R0, 0x1a, P2 ;  /* 0x0000001a0000780c */ /* 0x000fe40001741670 */
[----:B------:R-:W-:Y:S02]  /*3920*/  FMNMX.FTZ R32, R53, R4, !PT ;  /* 0x0000000435207209 */ /* 0x000fe40007810000 */
[----:B------:R-:W-:Y:S02]  /*3930*/  FSEL R26, R26, -INF , !P2 ;  /* 0xff8000001a1a7808 */ /* 0x000fe40005000000 */
[----:B------:R-:W-:Y:S01]  /*3940*/  ISETP.NE.AND P2, PT, R36, RZ, PT ;  /* 0x000000ff2400720c */ /* 0x000fe20003f45270 */
[----:B------:R-:W0:Y:S01]  /*3950*/  SHFL.BFLY PT, R31, R32, 0x2, 0x1f ;  /* 0x0c401f00201f7f89 */ /* 0x000e2200000e0000 */
[----:B------:R-:W-:-:S02]  /*3960*/  ISETP.LT.OR P3, PT, R0, 0x9, P3 ;  /* 0x000000090000780c */ /* 0x000fc40001f61670 */
[----:B------:R-:W-:Y:S02]  /*3970*/  ISETP.GT.AND P2, PT, R3, 0x20, !P2 ;  /* 0x000000200300780c */ /* 0x000fe40005744270 */
[----:B------:R-:W-:Y:S02]  /*3980*/  FSEL R16, R16, -INF , !P3 ;  /* 0xff80000010107808 */ /* 0x000fe40005800000 */
[----:B------:R-:W-:Y:S02]  /*3990*/  ISETP.LT.OR P2, PT, R0, 0x21, P2 ;  /* 0x000000210000780c */ /* 0x000fe40001741670 */
[----:B------:R-:W-:Y:S02]  /*39a0*/  ISETP.NE.AND P3, PT, R41, RZ, PT ;  /* 0x000000ff2900720c */ /* 0x000fe40003f65270 */
[----:B------:R-:W-:Y:S02]  /*39b0*/  FSEL R27, R42, -INF , !P2 ;  /* 0xff8000002a1b7808 */ /* 0x000fe40005000000 */
[----:B------:R-:W-:-:S02]  /*39c0*/  ISETP.NE.AND P2, PT, R40, RZ, PT ;  /* 0x000000ff2800720c */ /* 0x000fc40003f45270 */
[C---:B------:R-:W-:Y:S02]  /*39d0*/  ISETP.GT.AND P4, PT, R3.reuse, 0x31, !P4 ;  /* 0x000000310300780c */ /* 0x040fe40006784270 */
[C---:B------:R-:W-:Y:S02]  /*39e0*/  ISETP.GT.AND P2, PT, R3.reuse, 0x21, !P2 ;  /* 0x000000210300780c */ /* 0x040fe40005744270 */
[----:B------:R-:W-:Y:S02]  /*39f0*/  ISETP.GT.AND P5, PT, R3, 0x38, !P5 ;  /* 0x000000380300780c */ /* 0x000fe40006fa4270 */
[C---:B------:R-:W-:Y:S02]  /*3a00*/  ISETP.LT.OR P2, PT, R0.reuse, 0x22, P2 ;  /* 0x000000220000780c */ /* 0x040fe40001741670 */
[----:B------:R-:W-:Y:S02]  /*3a10*/  ISETP.LT.OR P4, PT, R0, 0x32, P4 ;  /* 0x000000320000780c */ /* 0x000fe40002781670 */
[----:B------:R-:W-:-:S02]  /*3a20*/  FSEL R28, R43, -INF , !P2 ;  /* 0xff8000002b1c7808 */ /* 0x000fc40005000000 */
[----:B------:R-:W-:Y:S02]  /*3a30*/  ISETP.GT.AND P2, PT, R3, 0x28, !P3 ;  /* 0x000000280300780c */ /* 0x000fe40005f44270 */
[----:B0-----:R-:W-:Y:S02]  /*3a40*/  FMNMX.FTZ R33, R32, R31, !PT ;  /* 0x0000001f20217209 */ /* 0x001fe40007810000 */
[----:B------:R-:W-:Y:S02]  /*3a50*/  ISETP.LT.OR P2, PT, R0, 0x29, P2 ;  /* 0x000000290000780c */ /* 0x000fe40001741670 */
[----:B------:R-:W-:Y:S01]  /*3a60*/  ISETP.NE.AND P3, PT, R45, RZ, PT ;  /* 0x000000ff2d00720c */ /* 0x000fe20003f65270 */
[----:B------:R-:W0:Y:S01]  /*3a70*/  SHFL.BFLY PT, R34, R33, 0x1, 0x1f ;  /* 0x0c201f0021227f89 */ /* 0x000e2200000e0000 */
[----:B------:R-:W-:Y:S02]  /*3a80*/  FSEL R29, R46, -INF , !P2 ;  /* 0xff8000002e1d7808 */ /* 0x000fe40005000000 */
[----:B------:R-:W-:-:S02]  /*3a90*/  ISETP.GT.AND P2, PT, R3, RZ, !P6 ;  /* 0x000000ff0300720c */ /* 0x000fc40007744270 */
[----:B------:R-:W-:Y:S02]  /*3aa0*/  ISETP.NE.AND P6, PT, R30, RZ, PT ;  /* 0x000000ff1e00720c */ /* 0x000fe40003fc5270 */
[----:B------:R-:W-:Y:S02]  /*3ab0*/  ISETP.LT.OR P2, PT, R0, 0x1, P2 ;  /* 0x000000010000780c */ /* 0x000fe40001741670 */
[----:B------:R-:W-:Y:S02]  /*3ac0*/  ISETP.GT.AND P3, PT, R3, 0x30, !P3 ;  /* 0x000000300300780c */ /* 0x000fe40005f64270 */
[----:B------:R-:W-:Y:S02]  /*3ad0*/  FSEL R2, R56, -INF , !P2 ;  /* 0xff80000038027808 */ /* 0x000fe40005000000 */
[----:B------:R-:W-:Y:S02]  /*3ae0*/  ISETP.NE.AND P2, PT, R44, RZ, PT ;  /* 0x000000ff2c00720c */ /* 0x000fe40003f45270 */
[----:B------:R-:W-:-:S02]  /*3af0*/  FMNMX.FTZ R31, R2, R5, !PT ;  /* 0x00000005021f7209 */ /* 0x000fc40007810000 */
[----:B------:R-:W-:Y:S02]  /*3b00*/  ISETP.GT.AND P2, PT, R3, 0x29, !P2 ;  /* 0x000000290300780c */ /* 0x000fe40005744270 */
[----:B------:R-:W-:Y:S02]  /*3b10*/  FMNMX.FTZ R31, R16, R31, !PT ;  /* 0x0000001f101f7209 */ /* 0x000fe40007810000 */
[----:B------:R-:W-:Y:S02]  /*3b20*/  ISETP.LT.OR P2, PT, R0, 0x2a, P2 ;  /* 0x0000002a0000780c */ /* 0x000fe40001741670 */
[----:B------:R-:W-:Y:S02]  /*3b30*/  FMNMX.FTZ R4, R20, R31, !PT ;  /* 0x0000001f14047209 */ /* 0x000fe40007810000 */
[----:B------:R-:W-:Y:S02]  /*3b40*/  ISETP.LT.OR P3, PT, R0, 0x31, P3 ;  /* 0x000000310000780c */ /* 0x000fe40001f61670 */
[----:B------:R-:W-:-:S02]  /*3b50*/  FMNMX.FTZ R31, R21, R4, !PT ;  /* 0x00000004151f7209 */ /* 0x000fc40007810000 */
[----:B0-----:R-:W-:Y:S02]  /*3b60*/  FMNMX.FTZ R4, R33, R34, !PT ;  /* 0x0000002221047209 */ /* 0x001fe40007810000 */
[----:B------:R-:W-:Y:S02]  /*3b70*/  FMNMX.FTZ R30, R24, R31, !PT ;  /* 0x0000001f181e7209 */ /* 0x000fe40007810000 */
[----:B------:R-:W-:Y:S01]  /*3b80*/  ISETP.LT.OR P5, PT, R0, 0x39, P5 ;  /* 0x000000390000780c */ /* 0x000fe20002fa1670 */
[----:B------:R-:W-:Y:S01]  /*3b90*/  FMUL.FTZ R33, R4, UR6 ;  /* 0x0000000604217c20 */ /* 0x000fe20008410000 */
[----:B------:R-:W-:Y:S02]  /*3ba0*/  FMNMX.FTZ R31, R25, R30, !PT ;  /* 0x0000001e191f7209 */ /* 0x000fe40007810000 */
[----:B------:R-:W-:Y:S02]  /*3bb0*/  FSEL R30, R47, -INF , !P2 ;  /* 0xff8000002f1e7808 */ /* 0x000fe40005000000 */
[----:B------:R-:W-:-:S02]  /*3bc0*/  FMNMX.FTZ R32, R26, R31, !PT ;  /* 0x0000001f1a207209 */ /* 0x000fc40007810000 */
[----:B------:R-:W-:Y:S02]  /*3bd0*/  FSETP.NEU.FTZ.AND P2, PT, R4, -INF , PT ;  /* 0xff8000000400780b */ /* 0x000fe40003f5d000 */
[----:B------:R-:W-:Y:S02]  /*3be0*/  FMNMX.FTZ R31, R27, R32, !PT ;  /* 0x000000201b1f7209 */ /* 0x000fe40007810000 */
        /* <DEDUP_REMOVED lines=15> */
[----:B------:R-:W-:Y:S01]  /*3ce0*/  MUFU.EX2 R37, R37 ;  /* 0x0000002500257308 */ /* 0x000fe20000000800 */
[----:B------:R-:W-:Y:S01]  /*3cf0*/  FSEL R0, R54, -INF , !P5 ;  /* 0xff80000036007808 */ /* 0x000fe20006800000 */
[--C-:B0-----:R-:W-:Y:S01]  /*3d00*/  FFMA.FTZ R35, R59, UR6, -R36.reuse ;  /* 0x000000063b237c23 */ /* 0x101fe20008010824 */
        /* <DEDUP_REMOVED lines=12> */
[----:B------:R-:W-:Y:S01]  /*3dd0*/  R2UR UR7, R22 ;  /* 0x00000000160772ca */ /* 0x000fe200000e0000 */
[----:B------:R-:W0:Y:S01]  /*3de0*/  SHFL.BFLY PT, R3, R34, 0x2, 0x1f ;  /* 0x0c401f0022037f89 */ /* 0x000e2200000e0000 */
[----:B------:R1:W-:Y:S08]  /*3df0*/  MUFU.EX2 R39, R38 ;  /* 0x0000002600277308 */ /* 0x0003f00000000800 */
[----:B------:R-:W-:Y:S01]  /*3e00*/  MUFU.EX2 R40, R40 ;  /* 0x0000002800287308 */ /* 0x000fe20000000800 */
[----:B-1----:R-:W-:-:S02]  /*3e10*/  FFMA.FTZ R38, R73, UR6, -R36 ;  /* 0x0000000649267c23 */ /* 0x002fc40008010824 */
[----:B------:R-:W-:-:S04]  /*3e20*/  UIMAD.WIDE.U32 UR10, UR7, UR10, URZ ;  /* 0x0000000a070a72a5 */ /* 0x000fc8000f8e003f */
[----:B------:R-:W-:Y:S01]  /*3e30*/  @UP0 USHF.R.U32.HI UR7, URZ, UR14, UR11 ;  /* 0x0000000e3f070299 */ /* 0x000fe2000801160b */
[----:B------:R-:W1:Y:S03]  /*3e40*/  MUFU.EX2 R41, R41 ;  /* 0x0000002900297308 */ /* 0x000e660000000800 */
[----:B------:R-:W-:Y:S01]  /*3e50*/  UIADD3 UR39, UR39, UR7, URZ ;  /* 0x0000000727277290 */ /* 0x000fe2000fffe03f */
[----:B0-----:R-:W-:-:S04]  /*3e60*/  FMNMX.FTZ R35, R34, R3, !PT ;  /* 0x0000000322237209 */ /* 0x001fc80007810000 */
[----:B------:R-:W-:Y:S01]  /*3e70*/  MUFU.EX2 R42, R42 ;  /* 0x0000002a002a7308 */ /* 0x000fe20000000800 */
[----:B------:R-:W-:Y:S01]  /*3e80*/  UIADD3 UR4, UR39, UR4, URZ ;  /* 0x0000000427047290 */ /* 0x000fe2000fffe03f */
[----:B------:R-:W0:Y:S06]  /*3e90*/  SHFL.BFLY PT, R34, R35, 0x1, 0x1f ;  /* 0x0c201f0023227f89 */ /* 0x000e2c00000e0000 */
[----:B------:R-:W2:Y:S01]  /*3ea0*/  MUFU.EX2 R43, R43 ;  /* 0x0000002b002b7308 */ /* 0x000ea20000000800 */
[----:B-1----:R-:W-:-:S07]  /*3eb0*/  F2FP.BF16.F32.PACK_AB R192, R41, R40 ;  /* 0x0000002829c0723e */ /* 0x002fce00000010ff */
[----:B------:R-:W-:Y:S08]  /*3ec0*/  MUFU.EX2 R44, R44 ;  /* 0x0000002c002c7308 */ /* 0x000ff00000000800 */
[----:B------:R-:W1:Y:S01]  /*3ed0*/  MUFU.EX2 R45, R38 ;  /* 0x00000026002d7308 */ /* 0x000e620000000800 */
[----:B--2---:R-:W-:Y:S02]  /*3ee0*/  F2FP.BF16.F32.PACK_AB R194, R43, R42 ;  /* 0x0000002a2bc2723e */ /* 0x004fe400000010ff */
[----:B0-----:R-:W-:Y:S01]  /*3ef0*/  FMNMX.FTZ R3, R35, R34, !PT ;  /* 0x0000002223037209 */ /* 0x001fe20007810000 */
[--C-:B------:R-:W-:Y:S01]  /*3f00*/  FFMA.FTZ R34, R81, UR6, -R36.reuse ;  /* 0x0000000651227c23 */ /* 0x100fe20008010824 */
[----:B------:R-:W-:Y:S01]  /*3f10*/  FFMA.FTZ R36, R53, UR6, -R36 ;  /* 0x0000000635247c23 */ /* 0x000fe20008010824 */
[----:B------:R-:W-:Y:S01]  /*3f20*/  FADD.FTZ R53, R196, R37 ;  /* 0x00000025c4357221 */ /* 0x000fe20000010000 */
[C---:B------:R-:W-:Y:S01]  /*3f30*/  FSETP.NEU.FTZ.AND P2, PT, R3.reuse, -INF , PT ;  /* 0xff8000000300780b */ /* 0x040fe20003f5d000 */
[----:B------:R-:W-:Y:S01]  /*3f40*/  FMUL.FTZ R35, R3, UR6 ;  /* 0x0000000603237c20 */ /* 0x000fe20008410000 */
[----:B------:R-:W-:Y:S01]  /*3f50*/  MUFU.EX2 R46, R46 ;  /* 0x0000002e002e7308 */ /* 0x000fe20000000800 */
[----:B------:R-:W-:-:S03]  /*3f60*/  F2FP.BF16.F32.PACK_AB R196, R37, R196 ;  /* 0x000000c425c4723e */ /* 0x000fc600000010ff */
        /* <DEDUP_REMOVED lines=20> */
[----:B------:R-:W-:Y:S01]  /*40b0*/  FFMA.FTZ R33, R33, UR6, -R51 ;  /* 0x0000000621217c23 */ /* 0x000fe20008010833 */
[----:B-1----:R-:W-:-:S05]  /*40c0*/  F2FP.BF16.F32.PACK_AB R188, R45, R44 ;  /* 0x0000002c2dbc723e */ /* 0x002fca00000010ff */
[----:B------:R1:W2:Y:S08]  /*40d0*/  MUFU.EX2 R199, R16 ;  /* 0x0000001000c77308 */ /* 0x0002b00000000800 */
[----:B------:R-:W3:Y:S01]  /*40e0*/  MUFU.EX2 R20, R20 ;  /* 0x0000001400147308 */ /* 0x000ee20000000800 */
[----:B-1----:R-:W-:Y:S01]  /*40f0*/  FADD.FTZ R16, R198, R53 ;  /* 0x00000035c6107221 */ /* 0x002fe20000010000 */
[----:B------:R-:W-:-:S02]  /*4100*/  F2FP.BF16.F32.PACK_AB R198, R39, R198 ;  /* 0x000000c627c6723e */ /* 0x000fc400000010ff */
[----:B0-----:R-:W-:Y:S01]  /*4110*/  F2FP.BF16.F32.PACK_AB R197, R5, R2 ;  /* 0x0000000205c5723e */ /* 0x001fe200000010ff */
[----:B------:R-:W-:-:S03]  /*4120*/  FADD.FTZ R53, R39, R16 ;  /* 0x0000001027357221 */ /* 0x000fc60000010000 */
[----:B------:R-:W0:Y:S01]  /*4130*/  MUFU.EX2 R21, R21 ;  /* 0x0000001500157308 */ /* 0x000e220000000800 */
[----:B------:R-:W-:-:S04]  /*4140*/  FADD.FTZ R16, R40, R53 ;  /* 0x0000003528107221 */ /* 0x000fc80000010000 */
[----:B------:R-:W-:Y:S01]  /*4150*/  FADD.FTZ R53, R41, R16 ;  /* 0x0000001029357221 */ /* 0x000fe20000010000 */
[----:B------:R-:W-:Y:S02]  /*4160*/  FADD.FTZ R16, R2, R5 ;  /* 0x0000000502107221 */ /* 0x000fe40000010000 */
[----:B------:R-:W1:Y:S01]  /*4170*/  MUFU.EX2 R24, R24 ;  /* 0x0000001800187308 */ /* 0x000e620000000800 */
[----:B------:R-:W-:Y:S01]  /*4180*/  FADD.FTZ R36, R42, R53 ;  /* 0x000000352a247221 */ /* 0x000fe20000010000 */
[----:B--2---:R-:W-:Y:S01]  /*4190*/  FADD.FTZ R53, R199, R16 ;  /* 0x00000010c7357221 */ /* 0x004fe20000010000 */
[C---:B---3--:R-:W-:Y:S02]  /*41a0*/  F2FP.BF16.F32.PACK_AB R199, R20.reuse, R199 ;  /* 0x000000c714c7723e */ /* 0x048fe400000010ff */
[----:B------:R-:W-:Y:S01]  /*41b0*/  FADD.FTZ R55, R43, R36 ;  /* 0x000000242b377221 */ /* 0x000fe20000010000 */
[----:B------:R-:W-:Y:S01]  /*41c0*/  FADD.FTZ R16, R20, R53 ;  /* 0x0000003514107221 */ /* 0x000fe20000010000 */
[----:B------:R-:W-:Y:S01]  /*41d0*/  VIADD R20, R62, 0xfffffffe ;  /* 0xfffffffe3e147836 */ /* 0x000fe20000000000 */
[----:B------:R-:W2:Y:S01]  /*41e0*/  MUFU.EX2 R25, R25 ;  /* 0x0000001900197308 */ /* 0x000ea20000000800 */
[----:B------:R-:W-:Y:S01]  /*41f0*/  FADD.FTZ R36, R44, R55 ;  /* 0x000000372c247221 */ /* 0x000fe20000010000 */
[----:B0-----:R-:W-:-:S03]  /*4200*/  FADD.FTZ R51, R21, R16 ;  /* 0x0000001015337221 */ /* 0x001fc60000010000 */
[----:B------:R-:W-:-:S03]  /*4210*/  FADD.FTZ R53, R45, R36 ;  /* 0x000000242d357221 */ /* 0x000fc60000010000 */
[----:B------:R-:W0:Y:S01]  /*4220*/  MUFU.EX2 R47, R47 ;  /* 0x0000002f002f7308 */ /* 0x000e220000000800 */
[----:B-1----:R-:W-:Y:S01]  /*4230*/  FADD.FTZ R16, R24, R51 ;  /* 0x0000003318107221 */ /* 0x002fe20000010000 */
[----:B------:R-:W-:Y:S01]  /*4240*/  FADD.FTZ R36, R46, R53 ;  /* 0x000000352e247221 */ /* 0x000fe20000010000 */
[----:B------:R-:W-:-:S05]  /*4250*/  F2FP.BF16.F32.PACK_AB R193, R24, R21 ;  /* 0x0000001518c1723e */ /* 0x000fca00000010ff */
        /* <DEDUP_REMOVED lines=11> */
[----:B0-----:R-:W-:-:S07]  /*4310*/  FADD.FTZ R37, R27, R16 ;  /* 0x000000101b257221 */ /* 0x001fce0000010000 */
[----:B------:R-:W0:Y:S01]  /*4320*/  MUFU.EX2 R29, R29 ;  /* 0x0000001d001d7308 */ /* 0x000e220000000800 */
[C---:B-1----:R-:W-:Y:S01]  /*4330*/  FADD.FTZ R39, R49.reuse, R36 ;  /* 0x0000002431277221 */ /* 0x042fe20000010000 */
[----:B------:R-:W-:-:S06]  /*4340*/  F2FP.BF16.F32.PACK_AB R184, R49, R48 ;  /* 0x0000003031b8723e */ /* 0x000fcc00000010ff */
        /* <DEDUP_REMOVED lines=14> */
[----:B-1----:R-:W-:Y:S01]  /*4430*/  FADD.FTZ R16, R34, R39 ;  /* 0x0000002722107221 */ /* 0x002fe20000010000 */
[----:B------:R-:W-:-:S03]  /*4440*/  F2FP.BF16.F32.PACK_AB R186, R35, R34 ;  /* 0x0000002223ba723e */ /* 0x000fc600000010ff */
[----:B------:R-:W-:Y:S01]  /*4450*/  FADD.FTZ R16, R35, R16 ;  /* 0x0000001023107221 */ /* 0x000fe20000010000 */
[----:B--2---:R-:W-:-:S04]  /*4460*/  FADD.FTZ R2, R0, R5 ;  /* 0x0000000500027221 */ /* 0x004fc80000010000 */
[C---:B0-----:R-:W-:Y:S01]  /*4470*/  FADD.FTZ R5, R33.reuse, R2 ;  /* 0x0000000221057221 */ /* 0x041fe20000010000 */
        /* <DEDUP_REMOVED lines=12> */
.L_x_1453:
[----:B------:R-:W-:-:S11]  /*4540*/  UISETP.NE.AND UP2, UPT, UR5, 0x1, UPT ;  /* 0x000000010500788c */ /* 0x000fd6000bf45270 */
[----:B------:R-:W-:Y:S02]  /*4550*/  @UP2 ULDC.64 UR10, c[0x0][0x9e8] ;  /* 0x00027a00000a2ab9 */ /* 0x000fe40000000a00 */
[----:B------:R-:W-:-:S04]  /*4560*/  UIMAD.WIDE.U32 UR14, UR7, UR10, URZ ;  /* 0x0000000a070e72a5 */ /* 0x000fc8000f8e003f */
[----:B------:R-:W-:-:S12]  /*4570*/  @UP2 USHF.R.U32.HI UR7, URZ, UR11, UR15 ;  /* 0x0000000b3f072299 */ /* 0x000fd8000801160f */
.L_x_1454:
[----:B------:R-:W-:-:S04]  /*4580*/  UIMAD UR5, UR7, UR5, UR5 ;  /* 0x00000005070572a4 */ /* 0x000fc8000f8e0205 */
[----:B------:R-:W-:-:S04]  /*4590*/  UISETP.LT.AND UP2, UPT, UR4, UR5, UPT ;  /* 0x000000050400728c */ /* 0x000fc8000bf41270 */
[----:B------:R-:W-:-:S12]  /*45a0*/  USEL UR4, UR4, UR5, UP2 ;  /* 0x0000000504047287 */ /* 0x000fd80009000000 */
.L_x_1452:
        /* <DEDUP_REMOVED lines=78> */
[----:B------:R-:W-:-:S05]  /*4a90*/  ULDC UR55, c[0x0][0x988] ;  /* 0x0002620000377ab9 */ /* 0x000fca0000000800 */
.L_x_1472:
[----:B------:R-:W-:-:S04]  /*4aa0*/  UIADD3 UR5, UR37, 0x1, URZ ;  /* 0x0000000125057890 */ /* 0x000fc8000fffe03f */
[----:B------:R-:W-:-:S04]  /*4ab0*/  UISETP.NE.AND UP2, UPT, UR5, 0x2, UPT ;  /* 0x000000020500788c */ /* 0x000fc8000bf45270 */
[----:B------:R-:W-:Y:S02]  /*4ac0*/  USEL UR39, URZ, 0x1, UP2 ;  /* 0x000000013f277887 */ /* 0x000fe40009000000 */
[----:B------:R-:W-:Y:S02]  /*4ad0*/  USEL UR5, UR5, URZ, UP2 ;  /* 0x0000003f05057287 */ /* 0x000fe40009000000 */
[----:B------:R-:W-:Y:S01]  /*4ae0*/  ULOP3.LUT UR39, UR36, UR39, URZ, 0x3c, !UPT ;  /* 0x0000002724277292 */ /* 0x000fe2000f8e3c3f */
[----:B------:R-:W-:Y:S11]  /*4af0*/  @!P0 BRA `(.L_x_1456) ;  /* 0x0000000000048947 */ /* 0x000ff60003800000 */
[----:B------:R-:W-:Y:S01]  /*4b00*/  BPT.TRAP 0x1 ;  /* 0x000000040000795c */ /* 0x000fe20000300000 */
.L_x_1456:
[----:B------:R-:W-:Y:S01]  /*4b10*/  ULEA UR7, UR5, UR38, 0x3 ;  /* 0x0000002605077291 */ /* 0x000fe2000f8e183f */
[----:B------:R-:W-:-:S05]  /*4b20*/  IMAD.U32 R21, RZ, RZ, UR39 ;  /* 0x00000027ff157e24 */ /* 0x000fca000f8e00ff */
[----:B------:R-:W-:-:S04]  /*4b30*/  SHF.L.U32 R21, R21, 0x1f, RZ ;  /* 0x0000001f15157819 */ /* 0x000fc800000006ff */
[----:B------:R0:W1:Y:S01]  /*4b40*/  SYNCS.PHASECHK.TRANS64.TRYWAIT P2, [UR7+0x30830], R21 ;  /* 0x03083015ff0075a7 */ /* 0x0000620008040147 */
[----:B------:R-:W-:Y:S05]  /*4b50*/  @!P0 BRA `(.L_x_1457) ;  /* 0x0000000000048947 */ /* 0x000fea0003800000 */
[----:B------:R-:W-:Y:S01]  /*4b60*/  BPT.TRAP 0x1 ;  /* 0x000000040000795c */ /* 0x000fe20000300000 */
.L_x_1457:
[----:B-1----:R-:W-:Y:S05]  /*4b70*/  @P2 BRA `(.L_x_1458) ;  /* 0x0000000000082947 */ /* 0x002fea0003800000 */
[----:B------:R-:W1:Y:S02]  /*4b80*/  SYNCS.PHASECHK.TRANS64.TRYWAIT P2, [UR7+0x30830], R21 ;  /* 0x03083015ff0075a7 */ /* 0x000e640008040147 */
[----:B-1----:R-:W-:Y:S05]  /*4b90*/  @!P2 BRA `(.L_x_1459) ;  /* 0x000001340028a947 */ /* 0x002fea0003800000 */
.L_x_1458:
        /* <DEDUP_REMOVED lines=228> */
.L_x_1460:
[----:B------:R-:W-:Y:S01]  /*59e0*/  ULEA UR14, UR37, UR38, 0x3 ;  /* 0x00000026250e7291 */ /* 0x000fe2000f8e183f */
[----:B------:R-:W-:-:S05]  /*59f0*/  IMAD.U32 R0, RZ, RZ, UR36 ;  /* 0x00000024ff007e24 */ /* 0x000fca000f8e00ff */
[----:B------:R-:W-:-:S04]  /*5a00*/  SHF.L.U32 R0, R0, 0x1f, RZ ;  /* 0x0000001f00007819 */ /* 0x000fc800000006ff */
[----:B------:R1:W2:Y:S01]  /*5a10*/  SYNCS.PHASECHK.TRANS64.TRYWAIT P2, [UR14+0x30850], R0 ;  /* 0x03085000ff0075a7 */ /* 0x0002a2000804014e */
[----:B------:R-:W-:Y:S05]  /*5a20*/  @!P0 BRA `(.L_x_1461) ;  /* 0x0000000000048947 */ /* 0x000fea0003800000 */
[----:B------:R-:W-:Y:S01]  /*5a30*/  BPT.TRAP 0x1 ;  /* 0x000000040000795c */ /* 0x000fe20000300000 */
.L_x_1461:
[----:B--2---:R-:W-:Y:S05]  /*5a40*/  @P2 BRA `(.L_x_1462) ;  /* 0x0000000000082947 */ /* 0x004fea0003800000 */
[----:B------:R-:W2:Y:S02]  /*5a50*/  SYNCS.PHASECHK.TRANS64.TRYWAIT P2, [UR14+0x30850], R0 ;  /* 0x03085000ff0075a7 */ /* 0x000ea4000804014e */
[----:B--2---:R-:W-:Y:S05]  /*5a60*/  @!P2 BRA `(.L_x_1463) ;  /* 0x00000124008ca947 */ /* 0x004fea0003800000 */
.L_x_1462:
[----:B------:R-:W-:Y:S01]  /*5a70*/  UIADD3 UR6, UR38, 0x400, URZ ;  /* 0x0000040026067890 */ /* 0x000fe2000fffe03f */
[----:B------:R-:W-:Y:S01]  /*5a80*/  WARPGROUP.ARRIVE ;  /* 0x00000000000079c5 */ /* 0x000fe20000000000 */
[----:B------:R-:W-:Y:S01]  /*5a90*/  UMOV UR11, 0x40000040 ;  /* 0x40000040000b7882 */ /* 0x000fe20000000000 */
[----:B------:R-:W-:Y:S01]  /*5aa0*/  R2UR UR15, R22 ;  /* 0x00000000160f72ca */ /* 0x000fe200000e0000 */
[----:B------:R-:W-:Y:S01]  /*5ab0*/  USHF.R.U32.HI UR6, URZ, 0x4, UR6 ;  /* 0x000000043f067899 */ /* 0x000fe20008011606 */
[----:B------:R-:W-:Y:S01]  /*5ac0*/  PLOP3.LUT P2, PT, PT, PT, UP0, 0x80, 0x0 ;  /* 0x000000000000781c */ /* 0x000fe20003f4f008 */
[----:B0-----:R-:W-:Y:S01]  /*5ad0*/  FMUL.FTZ R21, R158, UR4 ;  /* 0x000000049e157c20 */ /* 0x001fe20008410000 */
[----:B------:R-:W-:Y:S01]  /*5ae0*/  PLOP3.LUT P3, PT, PT, PT, UP0, 0x80, 0x0 ;  /* 0x000000000000781c */ /* 0x000fe20003f6f008 */
[----:B------:R-:W-:Y:S01]  /*5af0*/  ULOP3.LUT UR6, UR6, 0x3fff, URZ, 0xc0, !UPT ;  /* 0x00003fff06067892 */ /* 0x000fe2000f8ec03f */
[----:B------:R-:W-:Y:S01]  /*5b00*/  FMUL.FTZ R158, R167, UR4 ;  /* 0x00000004a79e7c20 */ /* 0x000fe20008410000 */
[----:B-1----:R-:W-:Y:S01]  /*5b10*/  FMUL.FTZ R0, R154, UR4 ;  /* 0x000000049a007c20 */ /* 0x002fe20008410000 */
[----:B------:R-:W-:Y:S01]  /*5b20*/  FMUL.FTZ R2, R155, UR4 ;  /* 0x000000049b027c20 */ /* 0x000fe20008410000 */
[----:B------:R-:W-:Y:S01]  /*5b30*/  ULOP3.LUT UR6, UR6, 0x2000000, URZ, 0xfc, !UPT ;  /* 0x0200000006067892 */ /* 0x000fe2000f8efc3f */
[----:B------:R-:W-:Y:S01]  /*5b40*/  FMUL.FTZ R154, R159, UR4 ;  /* 0x000000049f9a7c20 */ /* 0x000fe20008410000 */
[----:B------:R-:W-:Y:S01]  /*5b50*/  FMUL.FTZ R155, R162, UR4 ;  /* 0x00000004a29b7c20 */ /* 0x000fe20008410000 */
[----:B------:R-:W-:Y:S01]  /*5b60*/  FMUL.FTZ R159, R170, UR4 ;  /* 0x00000004aa9f7c20 */ /* 0x000fe20008410000 */
[----:B------:R-:W-:Y:S01]  /*5b70*/  ULEA UR6, UR37, UR6, 0xb ;  /* 0x0000000625067291 */ /* 0x000fe2000f8e583f */
[----:B------:R-:W-:-:S02]  /*5b80*/  VIADD R167, R23, UR15 ;  /* 0x0000000f17a77c36 */ /* 0x000fc40008000000 */
[----:B------:R-:W-:Y:S01]  /*5b90*/  FMUL.FTZ R162, R174, UR4 ;  /* 0x00000004aea27c20 */ /* 0x000fe20008410000 */
[----:B------:R-:W0:Y:S03]  /*5ba0*/  MUFU.TANH R0, R0 ;  /* 0x0000000000007308 */ /* 0x000e260000002400 */
[----:B------:R-:W-:Y:S02]  /*5bb0*/  UMOV UR10, UR6 ;  /* 0x00000006000a7c82 */ /* 0x000fe40008000000 */
[----:B------:R-:W-:Y:S01]  /*5bc0*/  HGMMA.64x256x16.F32.BF16 R24, R196, gdesc[UR8].tnspB, R24, gsb0 ;  /* 0x43e00008c4187df0 */ /* 0x000fe20008001818 */
[----:B------:R-:W-:Y:S02]  /*5bd0*/  UIADD3 UR10, UR6, 0x80, URZ ;  /* 0x00000080060a7890 */ /* 0x000fe4000fffe03f */
[----:B------:R-:W1:Y:S01]  /*5be0*/  MUFU.TANH R2, R2 ;  /* 0x0000000200027308 */ /* 0x000e620000002400 */
[----:B------:R-:W-:-:S07]  /*5bf0*/  UMOV UR11, 0x40000040 ;  /* 0x40000040000b7882 */ /* 0x000fce0000000000 */
[----:B------:R-:W2:Y:S08]  /*5c00*/  MUFU.TANH R21, R21 ;  /* 0x0000001500157308 */ /* 0x000eb00000002400 */
[----:B------:R-:W3:Y:S08]  /*5c10*/  MUFU.TANH R154, R154 ;  /* 0x0000009a009a7308 */ /* 0x000ef00000002400 */
[----:B------:R-:W4:Y:S08]  /*5c20*/  MUFU.TANH R155, R155 ;  /* 0x0000009b009b7308 */ /* 0x000f300000002400 */
[----:B------:R-:W0:Y:S08]  /*5c30*/  MUFU.TANH R158, R158 ;  /* 0x0000009e009e7308 */ /* 0x000e300000002400 */
[----:B------:R-:W0:Y:S08]  /*5c40*/  MUFU.TANH R159, R159 ;  /* 0x0000009f009f7308 */ /* 0x000e300000002400 */
[----:B------:R-:W0:Y:S01]  /*5c50*/  MUFU.TANH R162, R162 ;  /* 0x000000a200a27308 */ /* 0x000e220000002400 */
[----:B------:R-:W-:-:S02]  /*5c60*/  WARPGROUP.DEPBAR.LE gsb0, 0x0 ;  /* 0x00008000000079c5 */ /* 0x000fc40000010000 */
[----:B------:R-:W-:-:S06]  /*5c70*/  WARPGROUP.ARRIVE ;  /* 0x00000000000079c5 */ /* 0x000fcc0000000000 */
[----:B------:R-:W-:Y:S01]  /*5c80*/  HGMMA.64x256x16.F32.BF16 R24, R192, gdesc[UR8].tnspB, R24, gsb0 ;  /* 0x43e00008c0187df0 */ /* 0x000fe20008001818 */
[----:B------:R-:W-:Y:S01]  /*5c90*/  UIADD3 UR10, UR6, 0x100, URZ ;  /* 0x00000100060a7890 */ /* 0x000fe2000fffe03f */
[----:B------:R-:W-:Y:S01]  /*5ca0*/  UMOV UR11, 0x40000040 ;  /* 0x40000040000b7882 */ /* 0x000fe20000000000 */
[----:B------:R-:W-:Y:S02]  /*5cb0*/  WARPGROUP.DEPBAR.LE gsb0, 0x0 ;  /* 0x00008000000079c5 */ /* 0x000fe40000010000 */
[----:B------:R-:W-:Y:S01]  /*5cc0*/  WARPGROUP.ARRIVE ;  /* 0x00000000000079c5 */ /* 0x000fe20000000000 */
[----:B------:R-:W-:Y:S01]  /*5cd0*/  FMUL.FTZ R192, R168, UR4 ;  /* 0x00000004a8c07c20 */ /* 0x000fe20008410000 */
[----:B------:R-:W-:Y:S01]  /*5ce0*/  FMUL.FTZ R193, R169, UR4 ;  /* 0x00000004a9c17c20 */ /* 0x000fe20008410000 */
[----:B------:R-:W-:Y:S01]  /*5cf0*/  FMUL.FTZ R194, R172, UR4 ;  /* 0x00000004acc27c20 */ /* 0x000fe20008410000 */
[----:B------:R-:W-:Y:S01]  /*5d00*/  FMUL.FTZ R195, R173, UR4 ;  /* 0x00000004adc37c20 */ /* 0x000fe20008410000 */
[----:B------:R-:W-:-:S15]  /*5d10*/  IMAD.U32 R169, RZ, RZ, UR60 ;  /* 0x0000003cffa97e24 */ /* 0x000fde000f8e00ff */
[----:B------:R-:W-:-:S03]  /*5d20*/  NOP ;  /* 0x0000000000007918 */ /* 0x000fc60000000000 */
        /* <DEDUP_REMOVED lines=11> */
[----:B------:R-:W-:Y:S01]  /*5de0*/  @P2 IMAD.HI.U32 R152, R167, UR6, RZ ;  /* 0x00000006a7982c27 */ /* 0x000fe2000f8e00ff */
[----:B------:R-:W-:-:S03]  /*5df0*/  @UP0 ULDC UR6, c[0x0][0x450] ;  /* 0x0001140000060ab9 */ /* 0x000fc60000000800 */
[----:B------:R-:W-:Y:S01]  /*5e00*/  FMUL.FTZ R189, R153, UR4 ;  /* 0x0000000499bd7c20 */ /* 0x000fe20008410000 */
[----:B------:R-:W-:Y:S01]  /*5e10*/  FMUL.FTZ R191, R156, UR4 ;  /* 0x000000049cbf7c20 */ /* 0x000fe20008410000 */
[----:B------:R-:W-:Y:S01]  /*5e20*/  HGMMA.64x256x16.F32.BF16 R24, R184, gdesc[UR8].tnspB, R24, gsb0 ;  /* 0x43e00008b8187df0 */ /* 0x000fe20008001818 */
[----:B------:R-:W-:Y:S01]  /*5e30*/  @P3 SHF.R.U32.HI R167, RZ, UR6, R152 ;  /* 0x00000006ffa73c19 */ /* 0x000fe20008011698 */
[----:B------:R-:W-:Y:S01]  /*5e40*/  FMUL.FTZ R190, R157, UR4 ;  /* 0x000000049dbe7c20 */ /* 0x000fe20008410000 */
[----:B------:R-:W-:Y:S01]  /*5e50*/  FMUL.FTZ R156, R163, UR4 ;  /* 0x00000004a39c7c20 */ /* 0x000fe20008410000 */
[----:B------:R-:W-:Y:S01]  /*5e60*/  FMUL.FTZ R157, R166, UR4 ;  /* 0x00000004a69d7c20 */ /* 0x000fe20008410000 */
[----:B------:R-:W-:Y:S01]  /*5e70*/  FMUL.FTZ R163, R178, UR4 ;  /* 0x00000004b2a37c20 */ /* 0x000fe20008410000 */
[----:B------:R-:W5:Y:S01]  /*5e80*/  SHFL.IDX PT, R153, R167, RZ, 0x1c1f ;  /* 0x001c1fffa7997589 */ /* 0x000f6200000e0000 */
[----:B------:R-:W-:Y:S01]  /*5e90*/  FMUL.FTZ R178, R181, UR4 ;  /* 0x00000004b5b27c20 */ /* 0x000fe20008410000 */
[----:B------:R-:W-:Y:S01]  /*5ea0*/  FMUL.FTZ R166, R183, UR4 ;  /* 0x00000004b7a67c20 */ /* 0x000fe20008410000 */
[----:B------:R-:W-:Y:S01]  /*5eb0*/  IMAD.U32 R152, RZ, RZ, UR7 ;  /* 0x00000007ff987e24 */ /* 0x000fe2000f8e00ff */
[----:B------:R-:W-:Y:S01]  /*5ec0*/  PLOP3.LUT P2, PT, PT, PT, UP1, 0x40, 0x0 ;  /* 0x000000000000781c */ /* 0x000fe20003f4e818 */
[----:B------:R-:W0:Y:S01]  /*5ed0*/  MUFU.TANH R188, R188 ;  /* 0x000000bc00bc7308 */ /* 0x000e220000002400 */
[----:B------:R-:W-:Y:S01]  /*5ee0*/  ULDC UR6, c[0x0][0x9e0] ;  /* 0x0002780000067ab9 */ /* 0x000fe20000000800 */
        /* <DEDUP_REMOVED lines=13> */
[----:B------:R-:W-:Y:S02]  /*5fc0*/  IMAD.SHL.U32 R179, R20, 0x40, RZ ;  /* 0x0000004014b37824 */ /* 0x000fe400078e00ff */
[----:B------:R-:W-:Y:S01]  /*5fd0*/  FMUL.FTZ R185, R161, UR4 ;  /* 0x00000004a1b97c20 */ /* 0x000fe20008410000 */
[----:B------:R-:W-:Y:S01]  /*5fe0*/  FMUL.FTZ R161, R175, UR4 ;  /* 0x00000004afa17c20 */ /* 0x000fe20008410000 */
[----:B------:R-:W-:Y:S01]  /*5ff0*/  FMUL.FTZ R175, R176, UR4 ;  /* 0x00000004b0af7c20 */ /* 0x000fe20008410000 */
[----:B------:R-:W-:Y:S01]  /*6000*/  FMUL.FTZ R184, R160, UR4 ;  /* 0x00000004a0b87c20 */ /* 0x000fe20008410000 */
[----:B------:R-:W-:Y:S01]  /*6010*/  FMUL.FTZ R187, R165, UR4 ;  /* 0x00000004a5bb7c20 */ /* 0x000fe20008410000 */
[----:B------:R-:W-:Y:S01]  /*6020*/  FMUL.FTZ R176, R177, UR4 ;  /* 0x00000004b1b07c20 */ /* 0x000fe20008410000 */
[----:B------:R-:W-:Y:S01]  /*6030*/  IADD3 R168, -R179, 0x1, RZ ;  /* 0x00000001b3a87810 */ /* 0x000fe20007ffe1ff */
[----:B------:R-:W-:Y:S01]  /*6040*/  FMUL.FTZ R160, R171, UR4 ;  /* 0x00000004aba07c20 */ /* 0x000fe20008410000 */
[----:B------:R-:W-:Y:S01]  /*6050*/  FMUL.FTZ R177, R180, UR4 ;  /* 0x00000004b4b17c20 */ /* 0x000fe20008410000 */
[----:B------:R-:W-:Y:S01]  /*6060*/  FMUL.FTZ R165, R182, UR4 ;  /* 0x00000004b6a57c20 */ /* 0x000fe20008410000 */
[----:B------:R-:W0:Y:S01]  /*6070*/  MUFU.TANH R184, R184 ;  /* 0x000000b800b87308 */ /* 0x000e220000002400 */
[----:B------:R-:W-:Y:S01]  /*6080*/  IMAD R168, R17, -0x2, R168 ;  /* 0xfffffffe11a87824 */ /* 0x000fe200078e02a8 */
[----:B------:R0:W-:Y:S04]  /*6090*/  @!P1 SYNCS.ARRIVE.TRANS64.RED.A1T0 RZ, [R152+URZ], RZ ;  /* 0x000000ff98ff99a7 */ /* 0x0001e8000810043f */
[----:B------:R-:W-:-:S02]  /*60a0*/  IADD3 R168, -R169, UR61, R168 ;  /* 0x0000003da9a87c10 */ /* 0x000fc4000fffe1a8 */
[----:B------:R-:W0:Y:S03]  /*60b0*/  MUFU.TANH R185, R185 ;  /* 0x000000b900b97308 */ /* 0x000e260000002400 */
[C---:B------:R-:W-:Y:S02]  /*60c0*/  VIADD R183, R168.reuse, UR6 ;  /* 0x00000006a8b77c36 */ /* 0x040fe40008000000 */
[----:B------:R-:W-:Y:S02]  /*60d0*/  VIADD R196, R168, UR54 ;  /* 0x00000036a8c47c36 */ /* 0x000fe40008000000 */
[--C-:B-----5:R-:W-:Y:S01]  /*60e0*/  IMAD.IADD R180, R183, 0x1, R153.reuse ;  /* 0x00000001b7b47824 */ /* 0x120fe200078e0299 */
[----:B------:R-:W0:Y:S01]  /*60f0*/  MUFU.TANH R186, R186 ;  /* 0x000000ba00ba7308 */ /* 0x000e220000002400 */
[----:B------:R-:W-:-:S07]  /*6100*/  IMAD.IADD R182, R196, 0x1, R153 ;  /* 0x00000001c4b67824 */ /* 0x000fce00078e0299 */
        /* <DEDUP_REMOVED lines=9> */
[----:B------:R-:W-:Y:S01]  /*61a0*/  IMAD.U32 R168, RZ, RZ, UR60 ;  /* 0x0000003cffa87e24 */ /* 0x000fe2000f8e00ff */
[----:B------:R-:W-:Y:S04]  /*61b0*/  BSSY B0, `(.L_x_1465) ;  /* 0x0000011000007945 */ /* 0x000fe80003800000 */
[----:B------:R-:W-:-:S04]  /*61c0*/  IADD3 R168, -R168, UR61, R153 ;  /* 0x0000003da8a87c10 */ /* 0x000fc8000fffe199 */
[----:B------:R-:W-:-:S13]  /*61d0*/  ISETP.GT.AND P2, PT, R168, -0x1, PT ;  /* 0xffffffffa800780c */ /* 0x000fda0003f44270 */
[----:B------:R-:W-:Y:S05]  /*61e0*/  @P2 BRA `(.L_x_1466) ;  /* 0x0000000000202947 */ /* 0x000fea0003800000 */
[----:B------:R-:W-:Y:S01]  /*61f0*/  IMAD.U32 R170, RZ, RZ, UR51 ;  /* 0x00000033ffaa7e24 */ /* 0x000fe2000f8e00ff */
[----:B------:R-:W-:-:S04]  /*6200*/  LOP3.LUT R169, RZ, R168, RZ, 0x33, !PT ;  /* 0x000000a8ffa97212 */ /* 0x000fc800078e33ff */
[----:B------:R-:W-:-:S13]  /*6210*/  ISETP.NE.AND P2, PT, R170, 0x1, PT ;  /* 0x00000001aa00780c */ /* 0x000fda0003f45270 */
[----:B0-----:R-:W0:Y:S02]  /*6220*/  @P2 LDC.64 R152, c[0x0][0x9e8] ;  /* 0x00027a00ff982b82 */ /* 0x001e240000000a00 */
[----:B0-----:R-:W-:-:S05]  /*6230*/  @P2 IMAD.HI.U32 R152, R169, R152, RZ ;  /* 0x00000098a9982227 */ /* 0x001fca00078e00ff */
[----:B------:R-:W-:-:S04]  /*6240*/  @P2 SHF.R.U32.HI R169, RZ, R153, R152 ;  /* 0x00000099ffa92219 */ /* 0x000fc80000011698 */
[----:B------:R-:W-:Y:S01]  /*6250*/  LOP3.LUT R168, RZ, R169, RZ, 0x33, !PT ;  /* 0x000000a9ffa87212 */ /* 0x000fe200078e33ff */
[----:B------:R-:W-:Y:S06]  /*6260*/  BRA `(.L_x_1467) ;  /* 0x0000000000147947 */ /* 0x000fec0003800000 */
.L_x_1466:
[----:B------:R-:W-:-:S05]  /*6270*/  IMAD.U32 R170, RZ, RZ, UR51 ;  /* 0x00000033ffaa7e24 */ /* 0x000fca000f8e00ff */
[----:B------:R-:W-:-:S13]  /*6280*/  ISETP.NE.AND P2, PT, R170, 0x1, PT ;  /* 0x00000001aa00780c */ /* 0x000fda0003f45270 */
[----:B0-----:R-:W0:Y:S02]  /*6290*/  @P2 LDC.64 R152, c[0x0][0x9e8] ;  /* 0x00027a00ff982b82 */ /* 0x001e240000000a00 */
[----:B0-----:R-:W-:-:S05]  /*62a0*/  @P2 IMAD.HI.U32 R152, R168, R152, RZ ;  /* 0x00000098a8982227 */ /* 0x001fca00078e00ff */
[----:B------:R-:W-:-:S07]  /*62b0*/  @P2 SHF.R.U32.HI R168, RZ, R153, R152 ;  /* 0x00000099ffa82219 */ /* 0x000fce0000011698 */
.L_x_1467:
[----:B------:R-:W-:Y:S05]  /*62c0*/  BSYNC B0 ;  /* 0x0000000000007941 */ /* 0x000fea0003800000 */
.L_x_1465:
[----:B------:R-:W-:-:S04]  /*62d0*/  IMAD R168, R168, R170, -R179 ;  /* 0x000000aaa8a87224 */ /* 0x000fc800078e0ab3 */
[----:B------:R-:W-:-:S05]  /*62e0*/  IMAD R153, R17, -0x2, R168 ;  /* 0xfffffffe11997824 */ /* 0x000fca00078e02a8 */
[----:B------:R-:W-:Y:S02]  /*62f0*/  VIADDMNMX R180, R153, R170, R180, PT ;  /* 0x000000aa99b47246 */ /* 0x000fe400038001b4 */
[----:B------:R-:W-:-:S07]  /*6300*/  VIMNMX R182, R182, R153, !PT ;  /* 0x00000099b6b67248 */ /* 0x000fce0007fe0100 */
.L_x_1464:
[----:B------:R-:W-:Y:S01]  /*6310*/  ISETP.GT.AND P2, PT, R20, -0x1, PT ;  /* 0xffffffff1400780c */ /* 0x000fe20003f44270 */
[----:B0-----:R0:W1:Y:S03]  /*6320*/  SHFL.IDX PT, R152, R167, 0x1, 0x1c1f ;  /* 0x003c1f00a7987f89 */ /* 0x00106600000e0000 */
[C---:B------:R-:W-:Y:S02]  /*6330*/  ISETP.GT.AND P5, PT, R182.reuse, RZ, P2 ;  /* 0x000000ffb600720c */ /* 0x040fe400017a4270 */
[----:B------:R-:W-:Y:S02]  /*6340*/  ISETP.GT.AND P4, PT, R182, 0x1, P2 ;  /* 0x00000001b600780c */ /* 0x000fe40001784270 */
[----:B------:R-:W-:Y:S02]  /*6350*/  ISETP.LT.OR P5, PT, R180, 0x1, P5 ;  /* 0x00000001b400780c */ /* 0x000fe40002fa1670 */
[----:B------:R-:W-:-:S02]  /*6360*/  ISETP.GT.AND P6, PT, R182, 0x8, P2 ;  /* 0x00000008b600780c */ /* 0x000fc400017c4270 */
[----:B------:R-:W-:Y:S02]  /*6370*/  FSEL R181, R188, -INF , !P5 ;  /* 0xff800000bcb57808 */ /* 0x000fe40006800000 */
[C---:B------:R-:W-:Y:S02]  /*6380*/  ISETP.GT.AND P5, PT, R182.reuse, 0x10, P2 ;  /* 0x00000010b600780c */ /* 0x040fe400017a4270 */
[----:B------:R-:W-:Y:S02]  /*6390*/  ISETP.GT.AND P3, PT, R182, 0x9, P2 ;  /* 0x00000009b600780c */ /* 0x000fe40001764270 */
[C---:B------:R-:W-:Y:S02]  /*63a0*/  ISETP.LT.OR P5, PT, R180.reuse, 0x11, P5 ;  /* 0x00000011b400780c */ /* 0x040fe40002fa1670 */
[----:B------:R-:W-:Y:S02]  /*63b0*/  ISETP.LT.OR P4, PT, R180, 0x2, P4 ;  /* 0x00000002b400780c */ /* 0x000fe40002781670 */
[----:B0-----:R-:W-:-:S02]  /*63c0*/  FSEL R167, R184, -INF , !P5 ;  /* 0xff800000b8a77808 */ /* 0x001fc40006800000 */
[----:B------:R-:W-:Y:S02]  /*63d0*/  ISETP.GT.AND P5, PT, R182, 0x20, P2 ;  /* 0x00000020b600780c */ /* 0x000fe400017a4270 */
[C---:B------:R-:W-:Y:S02]  /*63e0*/  ISETP.LT.OR P6, PT, R180.reuse, 0x9, P6 ;  /* 0x00000009b400780c */ /* 0x040fe400037c1670 */
[C---:B------:R-:W-:Y:S02]  /*63f0*/  ISETP.LT.OR P3, PT, R180.reuse, 0xa, P3 ;  /* 0x0000000ab400780c */ /* 0x040fe40001f61670 */
[----:B------:R-:W-:Y:S02]  /*6400*/  ISETP.LT.OR P5, PT, R180, 0x21, P5 ;  /* 0x00000021b400780c */ /* 0x000fe40002fa1670 */
[----:B------:R-:W-:Y:S02]  /*6410*/  FSEL R189, R189, -INF , !P4 ;  /* 0xff800000bdbd7808 */ /* 0x000fe40006000000 */
[----:B------:R-:W-:-:S02]  /*6420*/  FSEL R191, R191, -INF , !P6 ;  /* 0xff800000bfbf7808 */ /* 0x000fc40007000000 */
[----:B------:R-:W-:Y:S02]  /*6430*/  FSEL R190, R190, -INF , !P3 ;  /* 0xff800000bebe7808 */ /* 0x000fe40005800000 */
[C---:B------:R-:W-:Y:S02]  /*6440*/  ISETP.GT.AND P4, PT, R182.reuse, 0x11, P2 ;  /* 0x00000011b600780c */ /* 0x040fe40001784270 */
[C---:B------:R-:W-:Y:S02]  /*6450*/  ISETP.GT.AND P6, PT, R182.reuse, 0x18, P2 ;  /* 0x00000018b600780c */ /* 0x040fe400017c4270 */
[----:B------:R-:W-:Y:S02]  /*6460*/  ISETP.GT.AND P3, PT, R182, 0x19, P2 ;  /* 0x00000019b600780c */ /* 0x000fe40001764270 */
[----:B------:R-:W-:Y:S02]  /*6470*/  FSEL R171, R192, -INF , !P5 ;  /* 0xff800000c0ab7808 */ /* 0x000fe40006800000 */
[----:B------:R-:W-:-:S02]  /*6480*/  ISETP.GT.AND P5, PT, R182, 0x30, P2 ;  /* 0x00000030b600780c */ /* 0x000fc400017a4270 */
[C---:B------:R-:W-:Y:S02]  /*6490*/  ISETP.LT.OR P4, PT, R180.reuse, 0x12, P4 ;  /* 0x00000012b400780c */ /* 0x040fe40002781670 */
        /* <DEDUP_REMOVED lines=10> */
[----:B------:R-:W-:-:S02]  /*6540*/  PLOP3.LUT P5, PT, PT, PT, UP1, 0x40, 0x0 ;  /* 0x000000000000781c */ /* 0x000fc40003fae818 */
[C---:B------:R-:W-:Y:S02]  /*6550*/  ISETP.LT.OR P4, PT, R180.reuse, 0x22, P4 ;  /* 0x00000022b400780c */ /* 0x040fe40002781670 */
[C---:B------:R-:W-:Y:S02]  /*6560*/  ISETP.LT.OR P6, PT, R180.reuse, 0x29, P6 ;  /* 0x00000029b400780c */ /* 0x040fe400037c1670 */
[----:B------:R-:W-:Y:S02]  /*6570*/  ISETP.LT.OR P3, PT, R180, 0x2a, P3 ;  /* 0x0000002ab400780c */ /* 0x000fe40001f61670 */
[----:B------:R-:W-:Y:S02]  /*6580*/  FSEL R172, R193, -INF , !P4 ;  /* 0xff800000c1ac7808 */ /* 0x000fe40006000000 */
[----:B------:R-:W-:Y:S02]  /*6590*/  FSEL R173, R194, -INF , !P6 ;  /* 0xff800000c2ad7808 */ /* 0x000fe40007000000 */
[----:B------:R-:W-:-:S02]  /*65a0*/  FSEL R174, R195, -INF , !P3 ;  /* 0xff800000c3ae7808 */ /* 0x000fc40005800000 */
[C---:B------:R-:W-:Y:S02]  /*65b0*/  ISETP.GT.AND P4, PT, R182.reuse, 0x31, P2 ;  /* 0x00000031b600780c */ /* 0x040fe40001784270 */
[C---:B------:R-:W-:Y:S02]  /*65c0*/  ISETP.GT.AND P6, PT, R182.reuse, 0x38, P2 ;  /* 0x00000038b600780c */ /* 0x040fe400017c4270 */
[----:B------:R-:W-:Y:S02]  /*65d0*/  ISETP.GT.AND P3, PT, R182, 0x39, P2 ;  /* 0x00000039b600780c */ /* 0x000fe40001764270 */
[C---:B------:R-:W-:Y:S02]  /*65e0*/  ISETP.LT.OR P4, PT, R180.reuse, 0x32, P4 ;  /* 0x00000032b400780c */ /* 0x040fe40002781670 */
[C---:B------:R-:W-:Y:S02]  /*65f0*/  ISETP.LT.OR P6, PT, R180.reuse, 0x39, P6 ;  /* 0x00000039b400780c */ /* 0x040fe400037c1670 */
[----:B------:R-:W-:Y:S01]  /*6600*/  ISETP.LT.OR P3, PT, R180, 0x3a, P3 ;  /* 0x0000003ab400780c */ /* 0x000fe20001f61670 */
[--C-:B-1----:R-:W-:Y:S01]  /*6610*/  IMAD.IADD R180, R183, 0x1, R152.reuse ;  /* 0x00000001b7b47824 */ /* 0x102fe200078e0298 */
[----:B------:R-:W-:Y:S01]  /*6620*/  FSEL R176, R176, -INF , !P4 ;  /* 0xff800000b0b07808 */ /* 0x000fe20006000000 */
[----:B------:R-:W-:Y:S01]  /*6630*/  IMAD.IADD R183, R196, 0x1, R152 ;  /* 0x00000001c4b77824 */ /* 0x000fe200078e0298 */
[----:B------:R-:W-:-:S02]  /*6640*/  FSEL R177, R177, -INF , !P6 ;  /* 0xff800000b1b17808 */ /* 0x000fc40007000000 */
[----:B------:R-:W-:Y:S01]  /*6650*/  FSEL R178, R178, -INF , !P3 ;  /* 0xff800000b2b27808 */ /* 0x000fe20005800000 */
[----:B------:R-:W-:Y:S06]  /*6660*/  @P5 BRA `(.L_x_1468) ;  /* 0x00000000005c5947 */ /* 0x000fec0003800000 */
        /* <DEDUP_REMOVED lines=13> */
.L_x_1470:
[----:B------:R-:W-:-:S05]  /*6740*/  IMAD.U32 R187, RZ, RZ, UR51 ;  /* 0x00000033ffbb7e24 */ /* 0x000fca000f8e00ff */
[----:B------:R-:W-:-:S13]  /*6750*/  ISETP.NE.AND P3, PT, R187, 0x1, PT ;  /* 0x00000001bb00780c */ /* 0x000fda0003f65270 */
[----:B------:R-:W0:Y:S02]  /*6760*/  @P3 LDC.64 R152, c[0x0][0x9e8] ;  /* 0x00027a00ff983b82 */ /* 0x000e240000000a00 */
[----:B0-----:R-:W-:-:S05]  /*6770*/  @P3 IMAD.HI.U32 R152, R182, R152, RZ ;  /* 0x00000098b6983227 */ /* 0x001fca00078e00ff */
[----:B------:R-:W-:-:S07]  /*6780*/  @P3 SHF.R.U32.HI R182, RZ, R153, R152 ;  /* 0x00000099ffb63219 */ /* 0x000fce0000011698 */
.L_x_1471:
[----:B------:R-:W-:Y:S05]  /*6790*/  BSYNC B0 ;  /* 0x0000000000007941 */ /* 0x000fea0003800000 */
.L_x_1469:
[----:B------:R-:W-:-:S04]  /*67a0*/  IMAD R182, R182, R187, -R179 ;  /* 0x000000bbb6b67224 */ /* 0x000fc800078e0ab3 */
[----:B------:R-:W-:-:S05]  /*67b0*/  IMAD R182, R17, -0x2, R182 ;  /* 0xfffffffe11b67824 */ /* 0x000fca00078e02b6 */
[----:B------:R-:W-:Y:S02]  /*67c0*/  VIADDMNMX R180, R182, R187, R180, PT ;  /* 0x000000bbb6b47246 */ /* 0x000fe400038001b4 */
[----:B------:R-:W-:-:S07]  /*67d0*/  VIMNMX R183, R183, R182, !PT ;  /* 0x000000b6b7b77248 */ /* 0x000fce0007fe0100 */
.L_x_1468:
        /* <DEDUP_REMOVED lines=94> */
[----:B------:R1:W-:Y:S01]  /*6dc0*/  MUFU.EX2 R179, R190 ;  /* 0x000000be00b37308 */ /* 0x0003e20000000800 */
[----:B0-----:R-:W-:Y:S01]  /*6dd0*/  FMNMX.FTZ R181, R165, R180, !PT ;  /* 0x000000b4a5b57209 */ /* 0x001fe20007810000 */
[--C-:B------:R-:W-:Y:S01]  /*6de0*/  FFMA.FTZ R194, R169, UR6, -R0.reuse ;  /* 0x00000006a9c27c23 */ /* 0x100fe20008010800 */
[----:B------:R-:W-:Y:S01]  /*6df0*/  FSEL R177, R152, RZ, P4 ;  /* 0x000000ff98b17208 */ /* 0x000fe20002000000 */
[--C-:B------:R-:W-:Y:S01]  /*6e00*/  FFMA.FTZ R188, R171, UR6, -R0.reuse ;  /* 0x00000006abbc7c23 */ /* 0x100fe20008010800 */
[----:B------:R-:W-:Y:S01]  /*6e10*/  FMNMX.FTZ R181, R166, R181, !PT ;  /* 0x000000b5a6b57209 */ /* 0x000fe20007810000 */
[--C-:B------:R-:W-:Y:S01]  /*6e20*/  FFMA.FTZ R184, R175, UR6, -R0.reuse ;  /* 0x00000006afb87c23 */ /* 0x100fe20008010800 */
[--C-:B------:R-:W-:Y:S01]  /*6e30*/  FFMA.FTZ R196, R189, UR6, -R0.reuse ;  /* 0x00000006bdc47c23 */ /* 0x100fe20008010800 */
[--C-:B------:R-:W-:Y:S01]  /*6e40*/  FFMA.FTZ R198, R191, UR6, -R0.reuse ;  /* 0x00000006bfc67c23 */ /* 0x100fe20008010800 */
[--C-:B-1----:R-:W-:Y:S01]  /*6e50*/  FFMA.FTZ R190, R173, UR6, -R0.reuse ;  /* 0x00000006adbe7c23 */ /* 0x102fe20008010800 */
[----:B------:R-:W0:Y:S01]  /*6e60*/  SHFL.BFLY PT, R168, R181, 0x2, 0x1f ;  /* 0x0c401f00b5a87f89 */ /* 0x000e2200000e0000 */
[--C-:B------:R-:W-:Y:S01]  /*6e70*/  FFMA.FTZ R169, R170, UR6, -R0.reuse ;  /* 0x00000006aaa97c23 */ /* 0x100fe20008010800 */
        /* <DEDUP_REMOVED lines=8> */
[----:B------:R-:W1:Y:S01]  /*6f00*/  MUFU.EX2 R0, R0 ;  /* 0x0000000000007308 */ /* 0x000e620000000800 */
[----:B0-----:R-:W-:-:S05]  /*6f10*/  FMNMX.FTZ R168, R181, R168, !PT ;  /* 0x000000a8b5a87209 */ /* 0x001fca0007810000 */
[----:B------:R-:W0:Y:S02]  /*6f20*/  SHFL.BFLY PT, R181, R168, 0x1, 0x1f ;  /* 0x0c201f00a8b57f89 */ /* 0x000e2400000e0000 */
[----:B------:R-:W2:Y:S08]  /*6f30*/  MUFU.EX2 R192, R192 ;  /* 0x000000c000c07308 */ /* 0x000eb00000000800 */
[----:B------:R-:W3:Y:S08]  /*6f40*/  MUFU.EX2 R167, R167 ;  /* 0x000000a700a77308 */ /* 0x000ef00000000800 */
[----:B------:R-:W-:Y:S01]  /*6f50*/  MUFU.EX2 R194, R194 ;  /* 0x000000c200c27308 */ /* 0x000fe20000000800 */
[----:B0-----:R-:W-:-:S07]  /*6f60*/  FMNMX.FTZ R168, R168, R181, !PT ;  /* 0x000000b5a8a87209 */ /* 0x001fce0007810000 */
        /* <DEDUP_REMOVED lines=13> */
[----:B-1----:R-:W-:Y:S01]  /*7040*/  FFMA.FTZ R3, R0, R16, R153 ;  /* 0x0000001000037223 */ /* 0x002fe20000010099 */
        /* <DEDUP_REMOVED lines=9> */
[----:B------:R-:W-:Y:S01]  /*70e0*/  FFMA.FTZ R160, R160, UR6, -R181 ;  /* 0x00000006a0a07c23 */ /* 0x000fe200080108b5 */
[----:B------:R-:W-:-:S02]  /*70f0*/  IMAD.U32 R21, RZ, RZ, UR14 ;  /* 0x0000000eff157e24 */ /* 0x000fc4000f8e00ff */
[----:B------:R-:W-:Y:S01]  /*7100*/  FADD.FTZ R3, R179, R16 ;  /* 0x00000010b3037221 */ /* 0x000fe20000010000 */
[--C-:B------:R-:W-:Y:S01]  /*7110*/  FFMA.FTZ R185, R163, UR6, -R181.reuse ;  /* 0x00000006a3b97c23 */ /* 0x100fe200080108b5 */
[----:B------:R-:W-:Y:S01]  /*7120*/  FFMA.FTZ R164, R164, UR6, -R181 ;  /* 0x00000006a4a47c23 */ /* 0x000fe200080108b5 */
[----:B------:R-:W0:Y:S01]  /*7130*/  MUFU.EX2 R2, R2 ;  /* 0x0000000200027308 */ /* 0x000e220000000800 */
[----:B--2---:R-:W-:Y:S01]  /*7140*/  FADD.FTZ R162, R192, R3 ;  /* 0x00000003c0a27221 */ /* 0x004fe20000010000 */
[----:B------:R-:W-:Y:S02]  /*7150*/  @!P1 VIADD R21, R21, 0x30860 ;  /* 0x0003086015159836 */ /* 0x000fe40000000000 */
[--C-:B------:R-:W-:Y:S01]  /*7160*/  FFMA.FTZ R165, R165, UR6, -R181.reuse ;  /* 0x00000006a5a57c23 */ /* 0x100fe200080108b5 */
[----:B------:R-:W-:Y:S01]  /*7170*/  FFMA.FTZ R166, R166, UR6, -R181 ;  /* 0x00000006a6a67c23 */ /* 0x000fe200080108b5 */
[C---:B------:R-:W-:Y:S01]  /*7180*/  ISETP.GT.AND P2, PT, R20.reuse, UR50, PT ;  /* 0x0000003214007c0c */ /* 0x040fe2000bf44270 */
[----:B------:R-:W-:Y:S01]  /*7190*/  VIADD R20, R20, 0xffffffff ;  /* 0xffffffff14147836 */ /* 0x000fe20000000000 */
[----:B------:R-:W-:Y:S01]  /*71a0*/  @!P1 PRMT R21, RZ, 0x654, R21 ;  /* 0x00000654ff159816 */ /* 0x000fe20000000015 */
[----:B------:R-:W1:Y:S01]  /*71b0*/  MUFU.EX2 R199, R199 ;  /* 0x000000c700c77308 */ /* 0x000e620000000800 */
[----:B------:R-:W-:-:S02]  /*71c0*/  F2FP.BF16.F32.PACK_AB R196, R196, R153 ;  /* 0x00000099c4c4723e */ /* 0x000fc400000010ff */
[----:B------:R2:W-:Y:S01]  /*71d0*/  @!P1 SYNCS.ARRIVE.TRANS64.RED.A1T0 RZ, [R21+URZ], RZ ;  /* 0x000000ff15ff99a7 */ /* 0x0005e2000810043f */
[----:B------:R-:W-:Y:S02]  /*71e0*/  F2FP.BF16.F32.PACK_AB R198, R179, R198 ;  /* 0x000000c6b3c6723e */ /* 0x000fe400000010ff */
[----:B---3--:R-:W-:Y:S02]  /*71f0*/  F2FP.BF16.F32.PACK_AB R192, R167, R192 ;  /* 0x000000c0a7c0723e */ /* 0x008fe400000010ff */
[----:B------:R-:W3:Y:S01]  /*7200*/  MUFU.EX2 R154, R154 ;  /* 0x0000009a009a7308 */ /* 0x000ee20000000800 */
[----:B0-----:R-:W-:Y:S01]  /*7210*/  FFMA.FTZ R5, R2, R5, R197 ;  /* 0x0000000502057223 */ /* 0x001fe200000100c5 */
[----:B------:R-:W-:-:S03]  /*7220*/  F2FP.BF16.F32.PACK_AB R197, R4, R197 ;  /* 0x000000c504c5723e */ /* 0x000fc600000010ff */
[----:B------:R-:W-:Y:S01]  /*7230*/  FADD.FTZ R16, R4, R5 ;  /* 0x0000000504107221 */ /* 0x000fe20000010000 */
[----:B------:R-:W-:Y:S01]  /*7240*/  FADD.FTZ R5, R167, R162 ;  /* 0x000000a2a7057221 */ /* 0x000fe20000010000 */
[----:B------:R-:W-:Y:S01]  /*7250*/  FFMA.FTZ R162, R161, UR6, -R181 ;  /* 0x00000006a1a27c23 */ /* 0x000fe200080108b5 */
[----:B------:R-:W0:Y:S01]  /*7260*/  MUFU.EX2 R193, R193 ;  /* 0x000000c100c17308 */ /* 0x000e220000000800 */
[----:B-1----:R-:W-:Y:S01]  /*7270*/  FADD.FTZ R3, R199, R16 ;  /* 0x00000010c7037221 */ /* 0x002fe20000010000 */
[----:B------:R-:W-:Y:S01]  /*7280*/  FADD.FTZ R170, R194, R5 ;  /* 0x00000005c2aa7221 */ /* 0x000fe20000010000 */
[C---:B------:R-:W-:Y:S01]  /*7290*/  F2FP.BF16.F32.PACK_AB R194, R169.reuse, R194 ;  /* 0x000000c2a9c2723e */ /* 0x040fe200000010ff */
[----:B------:R-:W-:Y:S02]  /*72a0*/  IMAD.MOV.U32 R4, RZ, RZ, R152 ;  /* 0x000000ffff047224 */ /* 0x000fe400078e0098 */
[----:B------:R-:W-:Y:S02]  /*72b0*/  FADD.FTZ R5, R169, R170 ;  /* 0x000000aaa9057221 */ /* 0x000fe40000010000 */
[----:B------:R-:W1:Y:S01]  /*72c0*/  MUFU.EX2 R156, R156 ;  /* 0x0000009c009c7308 */ /* 0x000e620000000800 */
[----:B---3--:R-:W-:Y:S01]  /*72d0*/  FADD.FTZ R16, R154, R3 ;  /* 0x000000039a107221 */ /* 0x008fe20000010000 */
[----:B------:R-:W-:Y:S01]  /*72e0*/  FADD.FTZ R170, R188, R5 ;  /* 0x00000005bcaa7221 */ /* 0x000fe20000010000 */
[----:B------:R-:W-:-:S05]  /*72f0*/  F2FP.BF16.F32.PACK_AB R199, R154, R199 ;  /* 0x000000c79ac7723e */ /* 0x000fca00000010ff */
        /* <DEDUP_REMOVED lines=16> */
[C---:B0-----:R-:W-:Y:S01]  /*7400*/  FADD.FTZ R16, R160.reuse, R3 ;  /* 0x00000003a0107221 */ /* 0x041fe20000010000 */
[----:B------:R-:W-:-:S06]  /*7410*/  F2FP.BF16.F32.PACK_AB R189, R160, R189 ;  /* 0x000000bda0bd723e */ /* 0x000fcc00000010ff */
[----:B------:R-:W0:Y:S01]  /*7420*/  MUFU.EX2 R173, R173 ;  /* 0x000000ad00ad7308 */ /* 0x000e220000000800 */
[----:B-1----:R-:W-:-:S07]  /*7430*/  FADD.FTZ R170, R190, R5 ;  /* 0x00000005beaa7221 */ /* 0x002fce0000010000 */
[----:B------:R-:W1:Y:S01]  /*7440*/  MUFU.EX2 R162, R162 ;  /* 0x000000a200a27308 */ /* 0x000e620000000800 */
[----:B---3--:R-:W-:-:S07]  /*7450*/  FADD.FTZ R3, R191, R16 ;  /* 0x00000010bf037221 */ /* 0x008fce0000010000 */
[----:B------:R-:W3:Y:S01]  /*7460*/  MUFU.EX2 R184, R184 ;  /* 0x000000b800b87308 */ /* 0x000ee20000000800 */
[C---:B0-----:R-:W-:Y:S01]  /*7470*/  FADD.FTZ R5, R173.reuse, R170 ;  /* 0x000000aaad057221 */ /* 0x041fe20000010000 */
[----:B------:R-:W-:-:S06]  /*7480*/  F2FP.BF16.F32.PACK_AB R190, R173, R190 ;  /* 0x000000beadbe723e */ /* 0x000fcc00000010ff */
[----:B------:R-:W-:Y:S01]  /*7490*/  MUFU.EX2 R185, R185 ;  /* 0x000000b900b97308 */ /* 0x000fe20000000800 */
[----:B-1----:R-:W-:-:S07]  /*74a0*/  F2FP.BF16.F32.PACK_AB R191, R162, R191 ;  /* 0x000000bfa2bf723e */ /* 0x002fce00000010ff */
[----:B------:R-:W0:Y:S01]  /*74b0*/  MUFU.EX2 R175, R175 ;  /* 0x000000af00af7308 */ /* 0x000e220000000800 */
[----:B---3--:R-:W-:-:S07]  /*74c0*/  FADD.FTZ R170, R184, R5 ;  /* 0x00000005b8aa7221 */ /* 0x008fce0000010000 */
[----:B--2---:R1:W2:Y:S08]  /*74d0*/  MUFU.EX2 R21, R164 ;  /* 0x000000a400157308 */ /* 0x0042b00000000800 */
[----:B------:R-:W3:Y:S01]  /*74e0*/  MUFU.EX2 R186, R186 ;  /* 0x000000ba00ba7308 */ /* 0x000ee20000000800 */
[----:B-1----:R-:W-:Y:S01]  /*74f0*/  FADD.FTZ R164, R162, R3 ;  /* 0x00000003a2a47221 */ /* 0x002fe20000010000 */
[C---:B0-----:R-:W-:Y:S01]  /*7500*/  FADD.FTZ R5, R175.reuse, R170 ;  /* 0x000000aaaf057221 */ /* 0x041fe20000010000 */
[----:B------:R-:W-:Y:S01]  /*7510*/  F2FP.BF16.F32.PACK_AB R184, R175, R184 ;  /* 0x000000b8afb8723e */ /* 0x000fe200000010ff */
[----:B------:R-:W-:-:S02]  /*7520*/  IMAD.MOV.U32 R3, RZ, RZ, R168 ;  /* 0x000000ffff037224 */ /* 0x000fc400078e00a8 */
[----:B------:R-:W-:Y:S02]  /*7530*/  FADD.FTZ R164, R185, R164 ;  /* 0x000000a4b9a47221 */ /* 0x000fe40000010000 */
[----:B------:R-:W0:Y:S02]  /*7540*/  MUFU.EX2 R165, R165 ;  /* 0x000000a500a57308 */ /* 0x000e240000000800 */
[C---:B--2---:R-:W-:Y:S01]  /*7550*/  FADD.FTZ R164, R21.reuse, R164 ;  /* 0x000000a415a47221 */ /* 0x044fe20000010000 */
[----:B------:R-:W-:-:S05]  /*7560*/  F2FP.BF16.F32.PACK_AB R185, R21, R185 ;  /* 0x000000b915b9723e */ /* 0x000fca00000010ff */
[----:B------:R-:W1:Y:S01]  /*7570*/  MUFU.EX2 R177, R178 ;  /* 0x000000b200b17308 */ /* 0x000e620000000800 */
[----:B---3--:R-:W-:-:S07]  /*7580*/  FADD.FTZ R16, R186, R5 ;  /* 0x00000005ba107221 */ /* 0x008fce0000010000 */
[----:B------:R-:W2:Y:S01]  /*7590*/  MUFU.EX2 R166, R166 ;  /* 0x000000a600a67308 */ /* 0x000ea20000000800 */
[----:B0-----:R-:W-:Y:S01]  /*75a0*/  FADD.FTZ R164, R165, R164 ;  /* 0x000000a4a5a47221 */ /* 0x001fe20000010000 */
[C---:B-1----:R-:W-:Y:S01]  /*75b0*/  FADD.FTZ R16, R177.reuse, R16 ;  /* 0x00000010b1107221 */ /* 0x042fe20000010000 */
[----:B------:R-:W-:Y:S02]  /*75c0*/  F2FP.BF16.F32.PACK_AB R186, R177, R186 ;  /* 0x000000bab1ba723e */ /* 0x000fe400000010ff */
[C---:B--2---:R-:W-:Y:S01]  /*75d0*/  FADD.FTZ R5, R166.reuse, R164 ;  /* 0x000000a4a6057221 */ /* 0x044fe20000010000 */
[----:B------:R-:W-:Y:S01]  /*75e0*/  F2FP.BF16.F32.PACK_AB R187, R166, R165 ;  /* 0x000000a5a6bb723e */ /* 0x000fe200000010ff */
[----:B------:R-:W-:Y:S06]  /*75f0*/  @P2 BRA `(.L_x_1472) ;  /* 0xffffffd400282947 */ /* 0x000fec000383ffff */
[----:B------:R-:W-:Y:S01]  /*7600*/  IMAD.MOV.U32 R3, RZ, RZ, R168 ;  /* 0x000000ffff037224 */ /* 0x000fe200078e00a8 */
[----:B------:R-:W-:Y:S01]  /*7610*/  UMOV UR37, UR5 ;  /* 0x0000000500257c82 */ /* 0x000fe20008000000 */
[----:B------:R-:W-:Y:S01]  /*7620*/  IMAD.MOV.U32 R4, RZ, RZ, R152 ;  /* 0x000000ffff047224 */ /* 0x000fe200078e0098 */
[----:B------:R-:W-:-:S06]  /*7630*/  UMOV UR36, UR39 ;  /* 0x0000002700247c82 */ /* 0x000fcc0008000000 */
.L_x_1455:
[----:B------:R-:W-:Y:S01]  /*7640*/  R2UR UR5, R22 ;  /* 0x00000000160572ca */ /* 0x000fe200000e0000 */
[----:B------:R-:W-:Y:S01]  /*7650*/  ULDC UR4, c[0x0][0x448] ;  /* 0x0001120000047ab9 */ /* 0x000fe20000000800 */
[----:B------:R-:W-:Y:S01]  /*7660*/  ULDC UR7, c[0x0][0x9e4] ;  /* 0x0002790000077ab9 */ /* 0x000fe20000000800 */
[----:B------:R-:W-:Y:S02]  /*7670*/  UISETP.NE.AND UP0, UPT, UR4, 0x1, UPT ;  /* 0x000000010400788c */ /* 0x000fe4000bf05270 */
[----:B------:R-:W-:Y:S02]  /*7680*/  UISETP.GE.AND UP1, UPT, UR7, 0x1, UPT ;  /* 0x000000010700788c */ /* 0x000fe4000bf26270 */
[----:B------:R-:W-:-:S04]  /*7690*/  UIADD3 UR11, UR61, 0x1, -UR60 ;  /* 0x000000013d0b7890 */ /* 0x000fc8000fffe83c */
[----:B------:R-:W-:Y:S02]  /*76a0*/  PLOP3.LUT P6, PT, PT, PT, UP1, 0x80, 0x0 ;  /* 0x000000000000781c */ /* 0x000fe40003fcf018 */
[----:B------:R-:W-:Y:S01]  /*76b0*/  UIADD3 UR10, UR5, 0x7f, URZ ;  /* 0x0000007f050a7890 */ /* 0x000fe2000fffe03f */
[----:B------:R-:W-:Y:S01]  /*76c0*/  @UP0 ULDC UR4, c[0x0][0x44c] ;  /* 0x0001130000040ab9 */ /* 0x000fe20000000800 */
[----:B------:R-:W-:Y:S02]  /*76d0*/  @UP0 ULDC UR14, c[0x0][0x450] ;  /* 0x00011400000e0ab9 */ /* 0x000fe40000000800 */
[----:B------:R-:W-:-:S04]  /*76e0*/  UIMAD.WIDE.U32 UR4, UR10, UR4, URZ ;  /* 0x000000040a0472a5 */ /* 0x000fc8000f8e003f */
[----:B------:R-:W-:-:S03]  /*76f0*/  @UP0 USHF.R.U32.HI UR10, URZ, UR14, UR5 ;  /* 0x0000000e3f0a0299 */ /* 0x000fc60008011605 */
[----:B------:R-:W-:Y:S01]  /*7700*/  ULDC UR14, c[0x0][0x9dc] ;  /* 0x00027700000e7ab9 */ /* 0x000fe20000000800 */
[----:B------:R-:W-:-:S04]  /*7710*/  UIADD3 UR10, UR11, UR10, URZ ;  /* 0x0000000a0b0a7290 */ /* 0x000fc8000fffe03f */
[----:B------:R-:W-:Y:S01]  /*7720*/  UIADD3 UR14, UR10, -UR14, URZ ;  /* 0x8000000e0a0e7290 */ /* 0x000fe2000fffe03f */
[----:B------:R-:W-:Y:S11]  /*7730*/  @!P6 BRA `(.L_x_1473) ;  /* 0x000000000048e947 */ /* 0x000ff60003800000 */
[----:B------:R-:W-:Y:S02]  /*7740*/  UMOV UR15, UR10 ;  /* 0x0000000a000f7c82 */ /* 0x000fe40008000000 */
        /* <DEDUP_REMOVED lines=10> */
.L_x_1474:
[----:B------:R-:W-:-:S11]  /*77f0*/  UISETP.NE.AND UP1, UPT, UR7, 0x1, UPT ;  /* 0x000000010700788c */ /* 0x000fd6000bf25270 */
[----:B------:R-:W-:Y:S02]  /*7800*/  @UP1 ULDC.64 UR4, c[0x0][0x9e8] ;  /* 0x00027a0000041ab9 */ /* 0x000fe40000000a00 */
[----:B------:R-:W-:-:S04]  /*7810*/  UIMAD.WIDE.U32 UR10, UR15, UR4, URZ ;  /* 0x000000040f0a72a5 */ /* 0x000fc8000f8e003f */
[----:B------:R-:W-:-:S12]  /*7820*/  @UP1 USHF.R.U32.HI UR15, URZ, UR5, UR11 ;  /* 0x000000053f0f1299 */ /* 0x000fd8000801160b */
.L_x_1475:
[----:B------:R-:W-:-:S04]  /*7830*/  UIMAD UR7, UR15, UR7, URZ ;  /* 0x000000070f0772a4 */ /* 0x000fc8000f8e023f */
[----:B------:R-:W-:-:S04]  /*7840*/  UISETP.LT.AND UP1, UPT, UR14, UR7, UPT ;  /* 0x000000070e00728c */ /* 0x000fc8000bf21270 */
[----:B------:R-:W-:-:S12]  /*7850*/  USEL UR14, UR14, UR7, !UP1 ;  /* 0x000000070e0e7287 */ /* 0x000fd8000c800000 */
.L_x_1473:
[----:B------:R-:W-:Y:S01]  /*7860*/  UIADD3 UR14, UR14, 0x3f, URZ ;  /* 0x0000003f0e0e7890 */ /* 0x000fe2000fffe03f */
[----:B------:R-:W-:-:S03]  /*7870*/  R2UR UR5, R200 ;  /* 0x00000000c80572ca */ /* 0x000fc600000e0000 */
[----:B------:R-:W-:-:S04]  /*7880*/  USHF.R.S32.HI UR4, URZ, 0x1f, UR14 ;  /* 0x0000001f3f047899 */ /* 0x000fc8000801140e */
[----:B------:R-:W-:-:S04]  /*7890*/  ULEA.HI UR4, UR4, UR14, URZ, 0x6 ;  /* 0x0000000e04047291 */ /* 0x000fc8000f8f303f */
[----:B------:R-:W-:-:S04]  /*78a0*/  USHF.R.S32.HI UR4, URZ, 0x6, UR4 ;  /* 0x000000063f047899 */ /* 0x000fc80008011404 */
[----:B------:R-:W-:-:S04]  /*78b0*/  UISETP.LT.AND UP1, UPT, UR5, UR4, UPT ;  /* 0x000000040500728c */ /* 0x000fc8000bf21270 */
[----:B------:R-:W-:-:S06]  /*78c0*/  USEL UR39, UR5, UR4, !UP1 ;  /* 0x0000000405277287 */ /* 0x000fcc000c800000 */
[----:B------:R-:W-:-:S13]  /*78d0*/  ISETP.GE.AND P2, PT, R20, UR39, PT ;  /* 0x0000002714007c0c */ /* 0x000fda000bf46270 */
[----:B------:R-:W-:Y:S05]  /*78e0*/  @!P2 BRA `(.L_x_1476) ;  /* 0x000000200038a947 */ /* 0x000fea0003800000 */
[----:B------:R-:W-:Y:S01]  /*78f0*/  IMAD.MOV.U32 R220, RZ, RZ, R3 ;  /* 0x000000ffffdc7224 */ /* 0x000fe200078e0003 */
[----:B------:R-:W-:Y:S01]  /*7900*/  UMOV UR7, UR36 ;  /* 0x0000002400077c82 */ /* 0x000fe20008000000 */
[----:B------:R-:W-:Y:S01]  /*7910*/  IMAD.MOV.U32 R21, RZ, RZ, R4 ;  /* 0x000000ffff157224 */ /* 0x000fe200078e0004 */
[----:B------:R-:W-:Y:S01]  /*7920*/  UMOV UR4, UR37 ;  /* 0x0000002500047c82 */ /* 0x000fe20008000000 */
[----:B------:R-:W-:Y:S01]  /*7930*/  ULDC UR5, c[0x0][0x9d8] ;  /* 0x0002760000057ab9 */ /* 0x000fe20000000800 */
[----:B------:R-:W-:-:S05]  /*7940*/  ULDC UR50, c[0x0][0x988] ;  /* 0x0002620000327ab9 */ /* 0x000fca0000000800 */
.L_x_1485:
[----:B------:R-:W-:-:S04]  /*7950*/  UIADD3 UR37, UR4, 0x1, URZ ;  /* 0x0000000104257890 */ /* 0x000fc8000fffe03f */
[----:B------:R-:W-:-:S04]  /*7960*/  UISETP.NE.AND UP1, UPT, UR37, 0x2, UPT ;  /* 0x000000022500788c */ /* 0x000fc8000bf25270 */
[----:B------:R-:W-:Y:S02]  /*7970*/  USEL UR36, URZ, 0x1, UP1 ;  /* 0x000000013f247887 */ /* 0x000fe40008800000 */
[----:B------:R-:W-:Y:S02]  /*7980*/  USEL UR37, UR37, URZ, UP1 ;  /* 0x0000003f25257287 */ /* 0x000fe40008800000 */
[----:B------:R-:W-:Y:S01]  /*7990*/  ULOP3.LUT UR36, UR7, UR36, URZ, 0x3c, !UPT ;  /* 0x0000002407247292 */ /* 0x000fe2000f8e3c3f */
[----:B------:R-:W-:Y:S11]  /*79a0*/  @!P0 BRA `(.L_x_1477) ;  /* 0x0000000000048947 */ /* 0x000ff60003800000 */
[----:B------:R-:W-:Y:S01]  /*79b0*/  BPT.TRAP 0x1 ;  /* 0x000000040000795c */ /* 0x000fe20000300000 */
.L_x_1477:
[----:B------:R-:W-:Y:S01]  /*79c0*/  ULEA UR6, UR37, UR38, 0x3 ;  /* 0x0000002625067291 */ /* 0x000fe2000f8e183f */
[----:B------:R-:W-:-:S05]  /*79d0*/  IMAD.U32 R3, RZ, RZ, UR36 ;  /* 0x00000024ff037e24 */ /* 0x000fca000f8e00ff */
[----:B------:R-:W-:-:S04]  /*79e0*/  SHF.L.U32 R3, R3, 0x1f, RZ ;  /* 0x0000001f03037819 */ /* 0x000fc800000006ff */
[----:B------:R0:W1:Y:S01]  /*79f0*/  SYNCS.PHASECHK.TRANS64.TRYWAIT P2, [UR6+0x30830], R3 ;  /* 0x03083003ff0075a7 */ /* 0x0000620008040146 */
[----:B------:R-:W-:Y:S05]  /*7a00*/  @!P0 BRA `(.L_x_1478) ;  /* 0x0000000000048947 */ /* 0x000fea0003800000 */
[----:B------:R-:W-:Y:S01]  /*7a10*/  BPT.TRAP 0x1 ;  /* 0x000000040000795c */ /* 0x000fe20000300000 */
.L_x_1478:
[----:B-1----:R-:W-:Y:S05]  /*7a20*/  @P2 BRA `(.L_x_1479) ;  /* 0x0000000000082947 */ /* 0x002fea0003800000 */
[----:B------:R-:W1:Y:S02]  /*7a30*/  SYNCS.PHASECHK.TRANS64.TRYWAIT P2, [UR6+0x30830], R3 ;  /* 0x03083003ff0075a7 */ /* 0x000e640008040146 */
[----:B-1----:R-:W-:Y:S05]  /*7a40*/  @!P2 BRA `(.L_x_1480) ;  /* 0x0000010400aca947 */ /* 0x002fea0003800000 */
.L_x_1479:
        /* <DEDUP_REMOVED lines=228> */
.L_x_1481:
[----:B------:R-:W-:Y:S01]  /*8890*/  ULEA UR14, UR4, UR38, 0x3 ;  /* 0x00000026040e7291 */ /* 0x000fe2000f8e183f */
[----:B------:R-:W-:-:S05]  /*88a0*/  IMAD.U32 R0, RZ, RZ, UR7 ;  /* 0x00000007ff007e24 */ /* 0x000fca000f8e00ff */
[----:B------:R-:W-:-:S04]  /*88b0*/  SHF.L.U32 R0, R0, 0x1f, RZ ;  /* 0x0000001f00007819 */ /* 0x000fc800000006ff */
[----:B------:R2:W3:Y:S01]  /*88c0*/  SYNCS.PHASECHK.TRANS64.TRYWAIT P2, [UR14+0x30850], R0 ;  /* 0x03085000ff0075a7 */ /* 0x0004e2000804014e */
[----:B------:R-:W-:Y:S05]  /*88d0*/  @!P0 BRA `(.L_x_1482) ;  /* 0x0000000000048947 */ /* 0x000fea0003800000 */
[----:B------:R-:W-:Y:S01]  /*88e0*/  BPT.TRAP 0x1 ;  /* 0x000000040000795c */ /* 0x000fe20000300000 */
.L_x_1482:
[----:B---3--:R-:W-:Y:S05]  /*88f0*/  @P2 BRA `(.L_x_1483) ;  /* 0x0000000000082947 */ /* 0x008fea0003800000 */
[----:B------:R-:W3:Y:S02]  /*8900*/  SYNCS.PHASECHK.TRANS64.TRYWAIT P2, [UR14+0x30850], R0 ;  /* 0x03085000ff0075a7 */ /* 0x000ee4000804014e */
[----:B---3--:R-:W-:Y:S05]  /*8910*/  @!P2 BRA `(.L_x_1484) ;  /* 0x000000f80010a947 */ /* 0x008fea0003800000 */
.L_x_1483:
        /* <DEDUP_REMOVED lines=40> */
[C---:B------:R-:W-:Y:S01]  /*8ba0*/  ISETP.GT.AND P2, PT, R20.reuse, UR39, PT ;  /* 0x0000002714007c0c */ /* 0x040fe2000bf44270 */
        /* <DEDUP_REMOVED lines=44> */
[----:B------:R-:W-:-:S06]  /*8e70*/  FMUL.FTZ R173, R180, UR5 ;  /* 0x00000005b4ad7c20 */ /* 0x000fcc0008410000 */
[----:B------:R-:W0:Y:S01]  /*8e80*/  MUFU.TANH R161, R161 ;  /* 0x000000a100a17308 */ /* 0x000e220000002400 */
[----:B-1----:R-:W-:-:S04]  /*8e90*/  FMNMX.FTZ R0, R193, R0, !PT ;  /* 0x00000000c1007209 */ /* 0x002fc80007810000 */
[----:B------:R-:W-:-:S03]  /*8ea0*/  FMNMX.FTZ R177, R159, R0, !PT ;  /* 0x000000009fb17209 */ /* 0x000fc60007810000 */
[----:B------:R-:W1:Y:S01]  /*8eb0*/  MUFU.TANH R169, R169 ;  /* 0x000000a900a97308 */ /* 0x000e620000002400 */
[----:B------:R-:W-:-:S04]  /*8ec0*/  FMNMX.FTZ R177, R164, R177, !PT ;  /* 0x000000b1a4b17209 */ /* 0x000fc80007810000 */
[----:B--2---:R-:W-:-:S03]  /*8ed0*/  FMNMX.FTZ R0, R160, R177, !PT ;  /* 0x000000b1a0007209 */ /* 0x004fc60007810000 */
        /* <DEDUP_REMOVED lines=28> */
[----:B------:R-:W-:-:S03]  /*90a0*/  FMNMX.FTZ R21, R163, R0, !PT ;  /* 0x00000000a3157209 */ /* 0x000fc60007810000 */
        /* <DEDUP_REMOVED lines=81> */
[C---:B------:R-:W-:Y:S01]  /*95c0*/  FADD.FTZ R153, R196.reuse, R153 ;  /* 0x00000099c4997221 */ /* 0x040fe20000010000 */
        /* <DEDUP_REMOVED lines=55> */
[----:B0-----:R-:W-:Y:S01]  /*9940*/  FADD.FTZ R16, R186, R21 ;  /* 0x00000015ba107221 */ /* 0x001fe20000010000 */
[----:B------:R-:W-:-:S06]  /*9950*/  IMAD.MOV.U32 R21, RZ, RZ, R4 ;  /* 0x000000ffff157224 */ /* 0x000fcc00078e0004 */
[----:B------:R-:W0:Y:S01]  /*9960*/  MUFU.EX2 R173, R173 ;  /* 0x000000ad00ad7308 */ /* 0x000e220000000800 */
[----:B--2---:R-:W-:Y:S01]  /*9970*/  FADD.FTZ R5, R178, R5 ;  /* 0x00000005b2057221 */ /* 0x004fe20000010000 */
[C---:B-1----:R-:W-:Y:S01]  /*9980*/  FADD.FTZ R16, R169.reuse, R16 ;  /* 0x00000010a9107221 */ /* 0x042fe20000010000 */
[----:B------:R-:W-:Y:S02]  /*9990*/  F2FP.BF16.F32.PACK_AB R186, R169, R186 ;  /* 0x000000baa9ba723e */ /* 0x000fe400000010ff */
[C---:B0-----:R-:W-:Y:S01]  /*99a0*/  FADD.FTZ R5, R173.reuse, R5 ;  /* 0x00000005ad057221 */ /* 0x041fe20000010000 */
[----:B------:R-:W-:Y:S01]  /*99b0*/  F2FP.BF16.F32.PACK_AB R187, R173, R178 ;  /* 0x000000b2adbb723e */ /* 0x000fe200000010ff */
[----:B------:R-:W-:Y:S06]  /*99c0*/  @P2 BRA `(.L_x_1485) ;  /* 0xffffffdc00e02947 */ /* 0x000fec000383ffff */
.L_x_1476:
        /* <DEDUP_REMOVED lines=10> */
[----:B------:R-:W-:-:S05]  /*9a70*/  ULDC UR51, c[0x0][0x9e0] ;  /* 0x0002780000337ab9 */ /* 0x000fca0000000800 */
.L_x_1503:
[----:B------:R-:W-:-:S04]  /*9a80*/  UIADD3 UR37, UR4, 0x1, URZ ;  /* 0x0000000104257890 */ /* 0x000fc8000fffe03f */
[----:B------:R-:W-:-:S04]  /*9a90*/  UISETP.NE.AND UP1, UPT, UR37, 0x2, UPT ;  /* 0x000000022500788c */ /* 0x000fc8000bf25270 */
[----:B------:R-:W-:Y:S02]  /*9aa0*/  USEL UR36, URZ, 0x1, UP1 ;  /* 0x000000013f247887 */ /* 0x000fe40008800000 */
[----:B------:R-:W-:Y:S02]  /*9ab0*/  USEL UR37, UR37, URZ, UP1 ;  /* 0x0000003f25257287 */ /* 0x000fe40008800000 */
[----:B------:R-:W-:Y:S01]  /*9ac0*/  ULOP3.LUT UR36, UR7, UR36, URZ, 0x3c, !UPT ;  /* 0x0000002407247292 */ /* 0x000fe2000f8e3c3f */
[----:B------:R-:W-:Y:S11]  /*9ad0*/  @!P0 BRA `(.L_x_1487) ;  /* 0x0000000000048947 */ /* 0x000ff60003800000 */
[----:B------:R-:W-:Y:S01]  /*9ae0*/  BPT.TRAP 0x1 ;  /* 0x000000040000795c */ /* 0x000fe20000300000 */
.L_x_1487:
[----:B------:R-:W-:Y:S01]  /*9af0*/  ULEA UR6, UR37, UR38, 0x3 ;  /* 0x0000002625067291 */ /* 0x000fe2000f8e183f */
[----:B------:R-:W-:-:S05]  /*9b00*/  IMAD.U32 R3, RZ, RZ, UR36 ;  /* 0x00000024ff037e24 */ /* 0x000fca000f8e00ff */
[----:B------:R-:W-:-:S04]  /*9b10*/  SHF.L.U32 R3, R3, 0x1f, RZ ;  /* 0x0000001f03037819 */ /* 0x000fc800000006ff */
[----:B------:R0:W1:Y:S01]  /*9b20*/  SYNCS.PHASECHK.TRANS64.TRYWAIT P2, [UR6+0x30830], R3 ;  /* 0x03083003ff0075a7 */ /* 0x0000620008040146 */
[----:B------:R-:W-:Y:S05]  /*9b30*/  @!P0 BRA `(.L_x_1488) ;  /* 0x0000000000048947 */ /* 0x000fea0003800000 */
[----:B------:R-:W-:Y:S01]  /*9b40*/  BPT.TRAP 0x1 ;  /* 0x000000040000795c */ /* 0x000fe20000300000 */
.L_x_1488:
[----:B-1----:R-:W-:Y:S05]  /*9b50*/  @P2 BRA `(.L_x_1489) ;  /* 0x0000000000082947 */ /* 0x002fea0003800000 */
[----:B------:R-:W1:Y:S02]  /*9b60*/  SYNCS.PHASECHK.TRANS64.TRYWAIT P2, [UR6+0x30830], R3 ;  /* 0x03083003ff0075a7 */ /* 0x000e640008040146 */
[----:B-1----:R-:W-:Y:S05]  /*9b70*/  @!P2 BRA `(.L_x_1490) ;  /* 0x000000e40090a947 */ /* 0x002fea0003800000 */
.L_x_1489:
        /* <DEDUP_REMOVED lines=228> */
.L_x_1491:
[----:B------:R-:W-:Y:S01]  /*a9c0*/  ULEA UR10, UR4, UR38, 0x3 ;  /* 0x00000026040a7291 */ /* 0x000fe2000f8e183f */
[----:B------:R-:W-:-:S05]  /*a9d0*/  IMAD.U32 R0, RZ, RZ, UR7 ;  /* 0x00000007ff007e24 */ /* 0x000fca000f8e00ff */
[----:B------:R-:W-:-:S04]  /*a9e0*/  SHF.L.U32 R0, R0, 0x1f, RZ ;  /* 0x0000001f00007819 */ /* 0x000fc800000006ff */
[----:B------:R2:W3:Y:S01]  /*a9f0*/  SYNCS.PHASECHK.TRANS64.TRYWAIT P2, [UR10+0x30850], R0 ;  /* 0x03085000ff0075a7 */ /* 0x0004e2000804014a */
[----:B------:R-:W-:Y:S05]  /*aa00*/  @!P0 BRA `(.L_x_1492) ;  /* 0x0000000000048947 */ /* 0x000fea0003800000 */
[----:B------:R-:W-:Y:S01]  /*aa10*/  BPT.TRAP 0x1 ;  /* 0x000000040000795c */ /* 0x000fe20000300000 */
.L_x_1492:
[----:B---3--:R-:W-:Y:S05]  /*aa20*/  @P2 BRA `(.L_x_1493) ;  /* 0x0000000000082947 */ /* 0x008fea0003800000 */
[----:B------:R-:W3:Y:S02]  /*aa30*/  SYNCS.PHASECHK.TRANS64.TRYWAIT P2, [UR10+0x30850], R0 ;  /* 0x03085000ff0075a7 */ /* 0x000ee4000804014a */
[----:B---3--:R-:W-:Y:S05]  /*aa40*/  @!P2 BRA `(.L_x_1494) ;  /* 0x000000d400f4a947 */ /* 0x008fea0003800000 */
.L_x_1493:
[----:B------:R-:W-:Y:S01]  /*aa50*/  UIADD3 UR6, UR38, 0x400, URZ ;  /* 0x0000040026067890 */ /* 0x000fe2000fffe03f */
[----:B------:R-:W-:Y:S01]  /*aa60*/  WARPGROUP.ARRIVE ;  /* 0x00000000000079c5 */ /* 0x000fe20000000000 */
[----:B------:R-:W-:Y:S01]  /*aa70*/  UMOV UR7, 0x40000040 ;  /* 0x4000004000077882 */ /* 0x000fe20000000000 */
[----:B------:R-:W-:Y:S01]  /*aa80*/  R2UR UR11, R22 ;  /* 0x00000000160b72ca */ /* 0x000fe200000e0000 */
[----:B------:R-:W-:Y:S01]  /*aa90*/  USHF.R.U32.HI UR6, URZ, 0x4, UR6 ;  /* 0x000000043f067899 */ /* 0x000fe20008011606 */
[----:B------:R-:W-:Y:S01]  /*aaa0*/  PLOP3.LUT P2, PT, PT, PT, UP0, 0x80, 0x0 ;  /* 0x000000000000781c */ /* 0x000fe20003f4f008 */
[----:B0-2---:R-:W-:Y:S01]  /*aab0*/  FMUL.FTZ R0, R154, UR5 ;  /* 0x000000059a007c20 */ /* 0x005fe20008410000 */
[----:B------:R-:W-:Y:S01]  /*aac0*/  FMUL.FTZ R154, R159, UR5 ;  /* 0x000000059f9a7c20 */ /* 0x000fe20008410000 */
[----:B------:R-:W-:Y:S01]  /*aad0*/  ULOP3.LUT UR6, UR6, 0x3fff, URZ, 0xc0, !UPT ;  /* 0x00003fff06067892 */ /* 0x000fe2000f8ec03f */
[----:B------:R-:W-:Y:S01]  /*aae0*/  FMUL.FTZ R159, R170, UR5 ;  /* 0x00000005aa9f7c20 */ /* 0x000fe20008410000 */
[----:B-1----:R-:W-:-:S02]  /*aaf0*/  IMAD.U32 R3, RZ, RZ, UR37 ;  /* 0x00000025ff037e24 */ /* 0x002fc4000f8e00ff */
[----:B------:R-:W-:Y:S01]  /*ab00*/  FMUL.FTZ R4, R152, UR5 ;  /* 0x0000000598047c20 */ /* 0x000fe20008410000 */
[----:B------:R-:W-:Y:S01]  /*ab10*/  ULOP3.LUT UR6, UR6, 0x2000000, URZ, 0xfc, !UPT ;  /* 0x0200000006067892 */ /* 0x000fe2000f8efc3f */
[----:B------:R-:W-:Y:S01]  /*ab20*/  FMUL.FTZ R152, R155, UR5 ;  /* 0x000000059b987c20 */ /* 0x000fe20008410000 */
[----:B------:R-:W-:Y:S01]  /*ab30*/  FMUL.FTZ R155, R162, UR5 ;  /* 0x00000005a29b7c20 */ /* 0x000fe20008410000 */
[----:B------:R-:W-:Y:S01]  /*ab40*/  FMUL.FTZ R162, R174, UR5 ;  /* 0x00000005aea27c20 */ /* 0x000fe20008410000 */
[----:B------:R-:W-:Y:S01]  /*ab50*/  ULEA UR4, UR4, UR6, 0xb ;  /* 0x0000000604047291 */ /* 0x000fe2000f8e583f */
[----:B------:R-:W0:Y:S06]  /*ab60*/  MUFU.TANH R4, R4 ;  /* 0x0000000400047308 */ /* 0x000e2c0000002400 */
[----:B------:R-:W-:-:S02]  /*ab70*/  UMOV UR6, UR4 ;  /* 0x0000000400067c82 */ /* 0x000fc40008000000 */
[----:B------:R-:W-:Y:S01]  /*ab80*/  HGMMA.64x256x16.F32.BF16 R24, R196, gdesc[UR4].tnspB, R24, gsb0 ;  /* 0x43e00004c4187df0 */ /* 0x000fe20008001818 */
[----:B------:R-:W-:Y:S01]  /*ab90*/  UIADD3 UR6, UR4, 0x80, URZ ;  /* 0x0000008004067890 */ /* 0x000fe2000fffe03f */
[----:B------:R-:W1:Y:S01]  /*aba0*/  MUFU.TANH R0, R0 ;  /* 0x0000000000007308 */ /* 0x000e620000002400 */
[----:B------:R-:W-:-:S07]  /*abb0*/  UMOV UR7, 0x40000040 ;  /* 0x4000004000077882 */ /* 0x000fce0000000000 */
[----:B------:R-:W2:Y:S08]  /*abc0*/  MUFU.TANH R152, R152 ;  /* 0x0000009800987308 */ /* 0x000eb00000002400 */
[----:B------:R-:W3:Y:S08]  /*abd0*/  MUFU.TANH R154, R154 ;  /* 0x0000009a009a7308 */ /* 0x000ef00000002400 */
[----:B------:R-:W4:Y:S08]  /*abe0*/  MUFU.TANH R155, R155 ;  /* 0x0000009b009b7308 */ /* 0x000f300000002400 */
        /* <DEDUP_REMOVED lines=10> */
[----:B------:R-:W-:Y:S02]  /*ac90*/  VIADD R173, R23, UR11 ;  /* 0x0000000b17ad7c36 */ /* 0x000fe40008000000 */
[----:B------:R-:W-:Y:S01]  /*aca0*/  FMUL.FTZ R192, R169, UR5 ;  /* 0x00000005a9c07c20 */ /* 0x000fe20008410000 */
[----:B------:R-:W-:-:S15]  /*acb0*/  FMUL.FTZ R193, R172, UR5 ;  /* 0x00000005acc17c20 */ /* 0x000fde0008410000 */
[----:B------:R-:W-:-:S03]  /*acc0*/  NOP ;  /* 0x0000000000007918 */ /* 0x000fc60000000000 */
[----:B------:R-:W-:Y:S01]  /*acd0*/  HGMMA.64x256x16.F32.BF16 R24, R188, gdesc[UR4].tnspB, R24, gsb0 ;  /* 0x43e00004bc187df0 */ /* 0x000fe20008001818 */
[----:B------:R-:W-:Y:S01]  /*ace0*/  UIADD3 UR6, UR4, 0x180, URZ ;  /* 0x0000018004067890 */ /* 0x000fe2000fffe03f */
[----:B------:R-:W0:Y:S01]  /*acf0*/  MUFU.TANH R194, R194 ;  /* 0x000000c200c27308 */ /* 0x000e220000002400 */
[----:B------:R-:W-:Y:S01]  /*ad00*/  UMOV UR7, 0x40000040 ;  /* 0x4000004000077882 */ /* 0x000fe20000000000 */
[----:B------:R-:W-:Y:S02]  /*ad10*/  @UP0 ULDC UR4, c[0x0][0x44c] ;  /* 0x0001130000040ab9 */ /* 0x000fe40000000800 */
[----:B------:R-:W-:Y:S01]  /*ad20*/  @P2 IMAD.HI.U32 R2, R173, UR4, RZ ;  /* 0x00000004ad022c27 */ /* 0x000fe2000f8e00ff */
[----:B------:R-:W-:-:S03]  /*ad30*/  @UP0 ULDC UR4, c[0x0][0x450] ;  /* 0x0001140000040ab9 */ /* 0x000fc60000000800 */
[----:B------:R-:W0:Y:S01]  /*ad40*/  MUFU.TANH R192, R192 ;  /* 0x000000c000c07308 */ /* 0x000e220000002400 */
[----:B------:R-:W-:Y:S02]  /*ad50*/  @P2 SHF.R.U32.HI R173, RZ, UR4, R2 ;  /* 0x00000004ffad2c19 */ /* 0x000fe40008011602 */
[----:B------:R-:W-:Y:S01]  /*ad60*/  @!P1 LEA R2, R3, UR38, 0x3 ;  /* 0x0000002603029c11 */ /* 0x000fe2000f8e18ff */
[----:B------:R-:W-:Y:S02]  /*ad70*/  IMAD.U32 R3, RZ, RZ, UR60 ;  /* 0x0000003cff037e24 */ /* 0x000fe4000f8e00ff */
[----:B------:R-:W5:Y:S02]  /*ad80*/  SHFL.IDX PT, R170, R173, RZ, 0x1c1f ;  /* 0x001c1fffadaa7589 */ /* 0x000f6400000e0000 */
[----:B------:R-:W0:Y:S01]  /*ad90*/  MUFU.TANH R193, R193 ;  /* 0x000000c100c17308 */ /* 0x000e220000002400 */
[----:B------:R-:W-:-:S05]  /*ada0*/  @!P1 VIADD R2, R2, 0x30840 ;  /* 0x0003084002029836 */ /* 0x000fca0000000000 */
[----:B------:R-:W-:Y:S01]  /*adb0*/  @!P1 PRMT R2, RZ, 0x654, R2 ;  /* 0x00000654ff029816 */ /* 0x000fe20000000002 */
[----:B------:R-:W-:Y:S02]  /*adc0*/  WARPGROUP.DEPBAR.LE gsb0, 0x0 ;  /* 0x00008000000079c5 */ /* 0x000fe40000010000 */
[----:B------:R-:W-:Y:S01]  /*add0*/  WARPGROUP.ARRIVE ;  /* 0x00000000000079c5 */ /* 0x000fe20000000000 */
[----:B------:R-:W-:Y:S01]  /*ade0*/  FMUL.FTZ R190, R156, UR5 ;  /* 0x000000059cbe7c20 */ /* 0x000fe20008410000 */
[----:B------:R-:W-:Y:S01]  /*adf0*/  FMUL.FTZ R156, R163, UR5 ;  /* 0x00000005a39c7c20 */ /* 0x000fe20008410000 */
[----:B------:R-:W-:Y:S01]  /*ae00*/  FMUL.FTZ R163, R179, UR5 ;  /* 0x00000005b3a37c20 */ /* 0x000fe20008410000 */
[----:B------:R-:W-:Y:S02]  /*ae10*/  IMAD.SHL.U32 R179, R20, 0x40, RZ ;  /* 0x0000004014b37824 */ /* 0x000fe400078e00ff */
[----:B------:R-:W-:Y:S01]  /*ae20*/  FMUL.FTZ R188, R153, UR5 ;  /* 0x0000000599bc7c20 */ /* 0x000fe20008410000 */
[----:B------:R-:W-:Y:S01]  /*ae30*/  HGMMA.64x256x16.F32.BF16 R24, R184, gdesc[UR4].tnspB, R24, gsb0 ;  /* 0x43e00004b8187df0 */ /* 0x000fe20008001818 */
[----:B------:R-:W-:Y:S01]  /*ae40*/  FMUL.FTZ R189, R157, UR5 ;  /* 0x000000059dbd7c20 */ /* 0x000fe20008410000 */
[----:B------:R-:W-:Y:S01]  /*ae50*/  FMUL.FTZ R191, R168, UR5 ;  /* 0x00000005a8bf7c20 */ /* 0x000fe20008410000 */
[----:B------:R-:W-:Y:S01]  /*ae60*/  FMUL.FTZ R153, R158, UR5 ;  /* 0x000000059e997c20 */ /* 0x000fe20008410000 */
[----:B------:R-:W-:Y:S01]  /*ae70*/  FMUL.FTZ R157, R166, UR5 ;  /* 0x00000005a69d7c20 */ /* 0x000fe20008410000 */
[----:B------:R-:W-:Y:S01]  /*ae80*/  IADD3 R168, -R179, 0x1, RZ ;  /* 0x00000001b3a87810 */ /* 0x000fe20007ffe1ff */
[----:B------:R-:W-:Y:S01]  /*ae90*/  FMUL.FTZ R158, R167, UR5 ;  /* 0x00000005a79e7c20 */ /* 0x000fe20008410000 */
[----:B------:R-:W-:Y:S01]  /*aea0*/  FMUL.FTZ R166, R183, UR5 ;  /* 0x00000005b7a67c20 */ /* 0x000fe20008410000 */
[----:B------:R-:W0:Y:S02]  /*aeb0*/  MUFU.TANH R188, R188 ;  /* 0x000000bc00bc7308 */ /* 0x000e240000002400 */
[----:B------:R-:W-:-:S05]  /*aec0*/  IMAD R168, R17, -0x2, R168 ;  /* 0xfffffffe11a87824 */ /* 0x000fca00078e02a8 */
[----:B------:R-:W-:Y:S01]  /*aed0*/  IADD3 R168, -R3, UR61, R168 ;  /* 0x0000003d03a87c10 */ /* 0x000fe2000fffe1a8 */
[----:B------:R-:W0:Y:S04]  /*aee0*/  MUFU.TANH R190, R190 ;  /* 0x000000be00be7308 */ /* 0x000e280000002400 */
[C---:B------:R-:W-:Y:S02]  /*aef0*/  VIADD R183, R168.reuse, UR51 ;  /* 0x00000033a8b77c36 */ /* 0x040fe40008000000 */
[----:B------:R-:W-:Y:S02]  /*af00*/  VIADD R195, R168, UR54 ;  /* 0x00000036a8c37c36 */ /* 0x000fe40008000000 */
        /* <DEDUP_REMOVED lines=21> */
[----:B------:R-:W0:Y:S01]  /*b060*/  MUFU.TANH R184, R184 ;  /* 0x000000b800b87308 */ /* 0x000e220000002400 */
[----:B------:R0:W-:Y:S01]  /*b070*/  @!P1 SYNCS.ARRIVE.TRANS64.RED.A1T0 RZ, [R2+URZ], RZ ;  /* 0x000000ff02ff99a7 */ /* 0x0001e2000810043f */
[----:B-----5:R-:W-:-:S02]  /*b080*/  IMAD.IADD R181, R183, 0x1, R170 ;  /* 0x00000001b7b57824 */ /* 0x020fc400078e02aa */
[----:B------:R-:W-:-:S04]  /*b090*/  IMAD.IADD R182, R195, 0x1, R170 ;  /* 0x00000001c3b67824 */ /* 0x000fc800078e02aa */
        /* <DEDUP_REMOVED lines=25> */
.L_x_1497:
[----:B------:R-:W-:-:S05]  /*b230*/  IMAD.U32 R168, RZ, RZ, UR39 ;  /* 0x00000027ffa87e24 */ /* 0x000fca000f8e00ff */
[----:B------:R-:W-:-:S13]  /*b240*/  ISETP.NE.AND P2, PT, R168, 0x1, PT ;  /* 0x00000001a800780c */ /* 0x000fda0003f45270 */
[----:B0-----:R-:W0:Y:S02]  /*b250*/  @P2 LDC.64 R2, c[0x0][0x9e8] ;  /* 0x00027a00ff022b82 */ /* 0x001e240000000a00 */
[----:B0-----:R-:W-:-:S05]  /*b260*/  @P2 IMAD.HI.U32 R2, R167, R2, RZ ;  /* 0x00000002a7022227 */ /* 0x001fca00078e00ff */
[----:B------:R-:W-:-:S07]  /*b270*/  @P2 SHF.R.U32.HI R167, RZ, R3, R2 ;  /* 0x00000003ffa72219 */ /* 0x000fce0000011602 */
.L_x_1498:
[----:B------:R-:W-:Y:S05]  /*b280*/  BSYNC B0 ;  /* 0x0000000000007941 */ /* 0x000fea0003800000 */
.L_x_1496:
[----:B------:R-:W-:-:S04]  /*b290*/  IMAD R2, R167, R168, -R179 ;  /* 0x000000a8a7027224 */ /* 0x000fc800078e0ab3 */
[----:B------:R-:W-:-:S05]  /*b2a0*/  IMAD R2, R17, -0x2, R2 ;  /* 0xfffffffe11027824 */ /* 0x000fca00078e0202 */
[----:B------:R-:W-:Y:S02]  /*b2b0*/  VIADDMNMX R181, R2, R168, R181, PT ;  /* 0x000000a802b57246 */ /* 0x000fe400038001b5 */
[----:B------:R-:W-:-:S07]  /*b2c0*/  VIMNMX R182, R182, R2, !PT ;  /* 0x00000002b6b67248 */ /* 0x000fce0007fe0100 */
.L_x_1495:
[----:B------:R-:W-:-:S04]  /*b2d0*/  ISETP.GT.AND P2, PT, R20, -0x1, PT ;  /* 0xffffffff1400780c */ /* 0x000fc80003f44270 */
[C---:B------:R-:W-:Y:S02]  /*b2e0*/  ISETP.GT.AND P3, PT, R182.reuse, RZ, P2 ;  /* 0x000000ffb600720c */ /* 0x040fe40001764270 */
[C---:B------:R-:W-:Y:S02]  /*b2f0*/  ISETP.GT.AND P5, PT, R182.reuse, 0x1, P2 ;  /* 0x00000001b600780c */ /* 0x040fe400017a4270 */
[C---:B------:R-:W-:Y:S02]  /*b300*/  ISETP.LT.OR P4, PT, R181.reuse, 0x1, P3 ;  /* 0x00000001b500780c */ /* 0x040fe40001f81670 */
[----:B------:R-:W-:Y:S02]  /*b310*/  ISETP.GT.AND P3, PT, R182, 0x8, P2 ;  /* 0x00000008b600780c */ /* 0x000fe40001764270 */
[----:B0-----:R-:W-:Y:S02]  /*b320*/  FSEL R180, R4, -INF , !P4 ;  /* 0xff80000004b47808 */ /* 0x001fe40006000000 */
[----:B------:R-:W-:Y:S01]  /*b330*/  ISETP.GT.AND P4, PT, R182, 0x9, P2 ;  /* 0x00000009b600780c */ /* 0x000fe20001784270 */
[----:B------:R0:W1:Y:S01]  /*b340*/  SHFL.IDX PT, R4, R173, 0x1, 0x1c1f ;  /* 0x003c1f00ad047f89 */ /* 0x00006200000e0000 */
[----:B------:R-:W-:-:S02]  /*b350*/  ISETP.LT.OR P5, PT, R181, 0x2, P5 ;  /* 0x00000002b500780c */ /* 0x000fc40002fa1670 */
[C---:B------:R-:W-:Y:S02]  /*b360*/  ISETP.LT.OR P3, PT, R181.reuse, 0x9, P3 ;  /* 0x00000009b500780c */ /* 0x040fe40001f61670 */
[----:B------:R-:W-:Y:S02]  /*b370*/  ISETP.LT.OR P4, PT, R181, 0xa, P4 ;  /* 0x0000000ab500780c */ /* 0x000fe40002781670 */
[----:B------:R-:W-:Y:S02]  /*b380*/  FSEL R188, R188, -INF , !P5 ;  /* 0xff800000bcbc7808 */ /* 0x000fe40006800000 */
[----:B------:R-:W-:Y:S02]  /*b390*/  FSEL R190, R190, -INF , !P3 ;  /* 0xff800000bebe7808 */ /* 0x000fe40005800000 */
[----:B------:R-:W-:Y:S02]  /*b3a0*/  FSEL R189, R189, -INF , !P4 ;  /* 0xff800000bdbd7808 */ /* 0x000fe40006000000 */
[----:B------:R-:W-:-:S02]  /*b3b0*/  ISETP.GT.AND P5, PT, R182, 0x10, P2 ;  /* 0x00000010b600780c */ /* 0x000fc400017a4270 */
[C---:B------:R-:W-:Y:S02]  /*b3c0*/  ISETP.GT.AND P3, PT, R182.reuse, 0x11, P2 ;  /* 0x00000011b600780c */ /* 0x040fe40001764270 */
[----:B------:R-:W-:Y:S02]  /*b3d0*/  ISETP.GT.AND P4, PT, R182, 0x18, P2 ;  /* 0x00000018b600780c */ /* 0x000fe40001784270 */
[C---:B------:R-:W-:Y:S02]  /*b3e0*/  ISETP.LT.OR P5, PT, R181.reuse, 0x11, P5 ;  /* 0x00000011b500780c */ /* 0x040fe40002fa1670 */
[C---:B------:R-:W-:Y:S02]  /*b3f0*/  ISETP.LT.OR P3, PT, R181.reuse, 0x12, P3 ;  /* 0x00000012b500780c */ /* 0x040fe40001f61670 */
[----:B------:R-:W-:Y:S02]  /*b400*/  ISETP.LT.OR P4, PT, R181, 0x19, P4 ;  /* 0x00000019b500780c */ /* 0x000fe40002781670 */
[----:B------:R-:W-:-:S02]  /*b410*/  FSEL R167, R184, -INF , !P5 ;  /* 0xff800000b8a77808 */ /* 0x000fc40006800000 */
[----:B------:R-:W-:Y:S02]  /*b420*/  FSEL R168, R185, -INF , !P3 ;  /* 0xff800000b9a87808 */ /* 0x000fe40005800000 */
[----:B------:R-:W-:Y:S02]  /*b430*/  FSEL R169, R186, -INF , !P4 ;  /* 0xff800000baa97808 */ /* 0x000fe40006000000 */
[C---:B------:R-:W-:Y:S02]  /*b440*/  ISETP.GT.AND P5, PT, R182.reuse, 0x19, P2 ;  /* 0x00000019b600780c */ /* 0x040fe400017a4270 */
[C---:B------:R-:W-:Y:S02]  /*b450*/  ISETP.GT.AND P3, PT, R182.reuse, 0x20, P2 ;  /* 0x00000020b600780c */ /* 0x040fe40001764270 */
[----:B------:R-:W-:Y:S02]  /*b460*/  ISETP.GT.AND P4, PT, R182, 0x21, P2 ;  /* 0x00000021b600780c */ /* 0x000fe40001784270 */
        /* <DEDUP_REMOVED lines=12> */
[----:B0-----:R-:W-:-:S02]  /*b530*/  FSEL R173, R193, -INF , !P5 ;  /* 0xff800000c1ad7808 */ /* 0x001fc40006800000 */
[----:B------:R-:W-:Y:S02]  /*b540*/  FSEL R174, R194, -INF , !P3 ;  /* 0xff800000c2ae7808 */ /* 0x000fe40005800000 */
[----:B------:R-:W-:Y:S02]  /*b550*/  FSEL R175, R175, -INF , !P4 ;  /* 0xff800000afaf7808 */ /* 0x000fe40006000000 */
[C---:B------:R-:W-:Y:S02]  /*b560*/  ISETP.GT.AND P5, PT, R182.reuse, 0x31, P2 ;  /* 0x00000031b600780c */ /* 0x040fe400017a4270 */
[C---:B------:R-:W-:Y:S02]  /*b570*/  ISETP.GT.AND P3, PT, R182.reuse, 0x38, P2 ;  /* 0x00000038b600780c */ /* 0x040fe40001764270 */
[----:B------:R-:W-:Y:S01]  /*b580*/  ISETP.GT.AND P4, PT, R182, 0x39, P2 ;  /* 0x00000039b600780c */ /* 0x000fe20001784270 */
[----:B-1----:R-:W-:Y:S01]  /*b590*/  IMAD.IADD R182, R195, 0x1, R4 ;  /* 0x00000001c3b67824 */ /* 0x002fe200078e0204 */
[----:B------:R-:W-:-:S02]  /*b5a0*/  ISETP.LT.OR P5, PT, R181, 0x32, P5 ;  /* 0x00000032b500780c */ /* 0x000fc40002fa1670 */
[C---:B------:R-:W-:Y:S02]  /*b5b0*/  ISETP.LT.OR P3, PT, R181.reuse, 0x39, P3 ;  /* 0x00000039b500780c */ /* 0x040fe40001f61670 */
[----:B------:R-:W-:Y:S01]  /*b5c0*/  ISETP.LT.OR P4, PT, R181, 0x3a, P4 ;  /* 0x0000003ab500780c */ /* 0x000fe20002781670 */
[----:B------:R-:W-:Y:S01]  /*b5d0*/  IMAD.IADD R181, R183, 0x1, R4 ;  /* 0x00000001b7b57824 */ /* 0x000fe200078e0204 */
[----:B------:R-:W-:Y:S02]  /*b5e0*/  FSEL R176, R176, -INF , !P5 ;  /* 0xff800000b0b07808 */ /* 0x000fe40006800000 */
[----:B------:R-:W-:Y:S02]  /*b5f0*/  FSEL R177, R177, -INF , !P3 ;  /* 0xff800000b1b17808 */ /* 0x000fe40005800000 */
[----:B------:R-:W-:Y:S01]  /*b600*/  FSEL R178, R178, -INF , !P4 ;  /* 0xff800000b2b27808 */ /* 0x000fe20006000000 */
[----:B------:R-:W-:Y:S06]  /*b610*/  @!P6 BRA `(.L_x_1499) ;  /* 0x00000000005ce947 */ /* 0x000fec0003800000 */
        /* <DEDUP_REMOVED lines=13> */
.L_x_1501:
[----:B------:R-:W-:-:S05]  /*b6f0*/  IMAD.U32 R184, RZ, RZ, UR39 ;  /* 0x00000027ffb87e24 */ /* 0x000fca000f8e00ff */
[----:B------:R-:W-:-:S13]  /*b700*/  ISETP.NE.AND P3, PT, R184, 0x1, PT ;  /* 0x00000001b800780c */ /* 0x000fda0003f65270 */
[----:B------:R-:W0:Y:S02]  /*b710*/  @P3 LDC.64 R2, c[0x0][0x9e8] ;  /* 0x00027a00ff023b82 */ /* 0x000e240000000a00 */
[----:B0-----:R-:W-:-:S05]  /*b720*/  @P3 IMAD.HI.U32 R2, R4, R2, RZ ;  /* 0x0000000204023227 */ /* 0x001fca00078e00ff */
[----:B------:R-:W-:-:S07]  /*b730*/  @P3 SHF.R.U32.HI R4, RZ, R3, R2 ;  /* 0x00000003ff043219 */ /* 0x000fce0000011602 */
.L_x_1502:
[----:B------:R-:W-:Y:S05]  /*b740*/  BSYNC B0 ;  /* 0x0000000000007941 */ /* 0x000fea0003800000 */
.L_x_1500:
[----:B------:R-:W-:-:S04]  /*b750*/  IMAD R4, R4, R184, -R179 ;  /* 0x000000b804047224 */ /* 0x000fc800078e0ab3 */
[----:B------:R-:W-:-:S05]  /*b760*/  IMAD R4, R17, -0x2, R4 ;  /* 0xfffffffe11047824 */ /* 0x000fca00078e0204 */
[----:B------:R-:W-:Y:S02]  /*b770*/  VIADDMNMX R181, R4, R184, R181, PT ;  /* 0x000000b804b57246 */ /* 0x000fe400038001b5 */
[----:B------:R-:W-:-:S07]  /*b780*/  VIMNMX R182, R182, R4, !PT ;  /* 0x00000004b6b67248 */ /* 0x000fce0007fe0100 */
.L_x_1499:
[----:B------:R-:W-:Y:S01]  /*b790*/  FMNMX.FTZ R3, R180, R21, !PT ;  /* 0x00000015b4037209 */ /* 0x000fe20007810000 */
[----:B------:R-:W-:Y:S01]  /*b7a0*/  UMOV UR6, UR50 ;  /* 0x0000003200067c82 */ /* 0x000fe20008000000 */
[----:B------:R-:W-:Y:S01]  /*b7b0*/  ISETP.GT.AND P3, PT, R182, 0x1, P2 ;  /* 0x00000001b600780c */ /* 0x000fe20001764270 */
[----:B------:R-:W-:Y:S01]  /*b7c0*/  UMOV UR7, UR36 ;  /* 0x0000002400077c82 */ /* 0x000fe20008000000 */
[----:B------:R-:W-:Y:S02]  /*b7d0*/  FMNMX.FTZ R3, R188, R3, !PT ;  /* 0x00000003bc037209 */ /* 0x000fe40007810000 */
[----:B------:R-:W-:Y:S02]  /*b7e0*/  ISETP.LT.OR P3, PT, R181, 0x2, P3 ;  /* 0x00000002b500780c */ /* 0x000fe40001f61670 */
[----:B------:R-:W-:Y:S02]  /*b7f0*/  FMNMX.FTZ R2, R190, R3, !PT ;  /* 0x00000003be027209 */ /* 0x000fe40007810000 */
[----:B------:R-:W-:-:S02]  /*b800*/  FSEL R152, R152, -INF , !P3 ;  /* 0xff80000098987808 */ /* 0x000fc40005800000 */
[----:B------:R-:W-:Y:S02]  /*b810*/  FMNMX.FTZ R2, R189, R2, !PT ;  /* 0x00000002bd027209 */ /* 0x000fe40007810000 */
[C---:B------:R-:W-:Y:S02]  /*b820*/  ISETP.GT.AND P3, PT, R182.reuse, RZ, P2 ;  /* 0x000000ffb600720c */ /* 0x040fe40001764270 */
[----:B------:R-:W-:Y:S02]  /*b830*/  FMNMX.FTZ R3, R167, R2, !PT ;  /* 0x00000002a7037209 */ /* 0x000fe40007810000 */
        /* <DEDUP_REMOVED lines=8> */
[----:B------:R-:W-:-:S02]  /*b8c0*/  ISETP.LT.OR P4, PT, R181, 0x9, P4 ;  /* 0x00000009b500780c */ /* 0x000fc40002781670 */
[----:B------:R-:W-:Y:S02]  /*b8d0*/  FMNMX.FTZ R2, R172, R3, !PT ;  /* 0x00000003ac027209 */ /* 0x000fe40007810000 */
[----:B------:R-:W-:Y:S02]  /*b8e0*/  FSEL R154, R154, -INF , !P5 ;  /* 0xff8000009a9a7808 */ /* 0x000fe40006800000 */
[----:B------:R-:W-:Y:S02]  /*b8f0*/  FMNMX.FTZ R3, R173, R2, !PT ;  /* 0x00000002ad037209 */ /* 0x000fe40007810000 */
[----:B------:R-:W-:Y:S02]  /*b900*/  ISETP.GT.AND P5, PT, R182, 0x11, P2 ;  /* 0x00000011b600780c */ /* 0x000fe400017a4270 */
[----:B------:R-:W-:Y:S02]  /*b910*/  FMNMX.FTZ R2, R174, R3, !PT ;  /* 0x00000003ae027209 */ /* 0x000fe40007810000 */
[----:B------:R-:W-:-:S02]  /*b920*/  FSEL R153, R153, -INF , !P4 ;  /* 0xff80000099997808 */ /* 0x000fc40006000000 */
        /* <DEDUP_REMOVED lines=8> */
[C---:B------:R-:W-:Y:S01]  /*b9b0*/  ISETP.GT.AND P5, PT, R182.reuse, 0x20, P2 ;  /* 0x00000020b600780c */ /* 0x040fe200017a4270 */
[----:B------:R-:W0:Y:S01]  /*b9c0*/  SHFL.BFLY PT, R2, R3, 0x2, 0x1f ;  /* 0x0c401f0003027f89 */ /* 0x000e2200000e0000 */
[----:B------:R-:W-:Y:S02]  /*b9d0*/  FSEL R155, R155, -INF , !P4 ;  /* 0xff8000009b9b7808 */ /* 0x000fe40006000000 */
[----:B------:R-:W-:Y:S02]  /*b9e0*/  ISETP.LT.OR P5, PT, R181, 0x21, P5 ;  /* 0x00000021b500780c */ /* 0x000fe40002fa1670 */
[----:B------:R-:W-:-:S02]  /*b9f0*/  ISETP.GT.AND P4, PT, R182, 0x19, P2 ;  /* 0x00000019b600780c */ /* 0x000fc40001784270 */
[----:B------:R-:W-:Y:S02]  /*ba00*/  FSEL R159, R159, -INF , !P5 ;  /* 0xff8000009f9f7808 */ /* 0x000fe40006800000 */
[----:B------:R-:W-:Y:S02]  /*ba10*/  ISETP.LT.OR P4, PT, R181, 0x1a, P4 ;  /* 0x0000001ab500780c */ /* 0x000fe40002781670 */
[----:B------:R-:W-:Y:S02]  /*ba20*/  R2UR UR4, R200 ;  /* 0x00000000c80472ca */ /* 0x000fe400000e0000 */
[----:B------:R-:W-:Y:S02]  /*ba30*/  FSEL R158, R158, -INF , !P4 ;  /* 0xff8000009e9e7808 */ /* 0x000fe40006000000 */
[----:B------:R-:W-:-:S04]  /*ba40*/  ISETP.GT.AND P4, PT, R182, 0x28, P2 ;  /* 0x00000028b600780c */ /* 0x000fc80001784270 */
[----:B------:R-:W-:-:S04]  /*ba50*/  ISETP.LT.OR P4, PT, R181, 0x29, P4 ;  /* 0x00000029b500780c */ /* 0x000fc80002781670 */
[----:B------:R-:W-:Y:S02]  /*ba60*/  FSEL R162, R162, -INF , !P4 ;  /* 0xff800000a2a27808 */ /* 0x000fe40006000000 */
[----:B0-----:R-:W-:Y:S02]  /*ba70*/  FMNMX.FTZ R2, R3, R2, !PT ;  /* 0x0000000203027209 */ /* 0x001fe40007810000 */
[----:B------:R-:W-:-:S03]  /*ba80*/  ISETP.GT.AND P4, PT, R182, 0x30, P2 ;  /* 0x00000030b600780c */ /* 0x000fc60001784270 */
[----:B------:R-:W0:Y:S01]  /*ba90*/  SHFL.BFLY PT, R179, R2, 0x1, 0x1f ;  /* 0x0c201f0002b37f89 */ /* 0x000e2200000e0000 */
[----:B------:R-:W-:-:S04]  /*baa0*/  ISETP.LT.OR P4, PT, R181, 0x31, P4 ;  /* 0x00000031b500780c */ /* 0x000fc80002781670 */
[----:B------:R-:W-:Y:S02]  /*bab0*/  FSEL R164, R164, -INF , !P4 ;  /* 0xff800000a4a47808 */ /* 0x000fe40006000000 */
[----:B------:R-:W-:-:S04]  /*bac0*/  ISETP.GT.AND P4, PT, R182, 0x38, P2 ;  /* 0x00000038b600780c */ /* 0x000fc80001784270 */
[----:B------:R-:W-:-:S04]  /*bad0*/  ISETP.LT.OR P4, PT, R181, 0x39, P4 ;  /* 0x00000039b500780c */ /* 0x000fc80002781670 */
[----:B------:R-:W-:Y:S02]  /*bae0*/  FSEL R165, R165, -INF , !P4 ;  /* 0xff800000a5a57808 */ /* 0x000fe40006000000 */
[----:B0-----:R-:W-:Y:S02]  /*baf0*/  FMNMX.FTZ R4, R2, R179, !PT ;  /* 0x000000b302047209 */ /* 0x001fe40007810000 */
[----:B------:R-:W-:Y:S02]  /*bb00*/  FSEL R2, R0, -INF , !P3 ;  /* 0xff80000000027808 */ /* 0x000fe40005800000 */
[----:B------:R-:W-:Y:S01]  /*bb10*/  ISETP.GT.AND P3, PT, R182, 0x18, P2 ;  /* 0x00000018b600780c */ /* 0x000fe20001764270 */
[----:B------:R-:W-:Y:S01]  /*bb20*/  FMUL.FTZ R179, R4, UR6 ;  /* 0x0000000604b37c20 */ /* 0x000fe20008410000 */
[----:B------:R-:W-:Y:S02]  /*bb30*/  FMNMX.FTZ R3, R2, R219, !PT ;  /* 0x000000db02037209 */ /* 0x000fe40007810000 */
[----:B------:R-:W-:-:S02]  /*bb40*/  ISETP.LT.OR P3, PT, R181, 0x19, P3 ;  /* 0x00000019b500780c */ /* 0x000fc40001f61670 */
[----:B------:R-:W-:Y:S02]  /*bb50*/  FMNMX.FTZ R0, R152, R3, !PT ;  /* 0x0000000398007209 */ /* 0x000fe40007810000 */
[----:B------:R-:W-:Y:S02]  /*bb60*/  FSETP.NEU.FTZ.AND P5, PT, R4, -INF , PT ;  /* 0xff8000000400780b */ /* 0x000fe40003fbd000 */
[----:B------:R-:W-:Y:S02]  /*bb70*/  FMNMX.FTZ R3, R153, R0, !PT ;  /* 0x0000000099037209 */ /* 0x000fe40007810000 */
[----:B------:R-:W-:Y:S02]  /*bb80*/  FSEL R157, R157, -INF , !P3 ;  /* 0xff8000009d9d7808 */ /* 0x000fe40005800000 */
[----:B------:R-:W-:Y:S02]  /*bb90*/  FMNMX.FTZ R0, R154, R3, !PT ;  /* 0x000000039a007209 */ /* 0x000fe40007810000 */
[----:B------:R-:W-:-:S02]  /*bba0*/  ISETP.GT.AND P3, PT, R182, 0x21, P2 ;  /* 0x00000021b600780c */ /* 0x000fc40001764270 */
[----:B------:R-:W-:Y:S02]  /*bbb0*/  FMNMX.FTZ R3, R155, R0, !PT ;  /* 0x000000009b037209 */ /* 0x000fe40007810000 */
[----:B------:R-:W-:Y:S02]  /*bbc0*/  ISETP.LT.OR P3, PT, R181, 0x22, P3 ;  /* 0x00000022b500780c */ /* 0x000fe40001f61670 */
[----:B------:R-:W-:Y:S02]  /*bbd0*/  FMNMX.FTZ R0, R156, R3, !PT ;  /* 0x000000039c007209 */ /* 0x000fe40007810000 */
[----:B------:R-:W-:Y:S02]  /*bbe0*/  FSEL R3, R179, RZ, P5 ;  /* 0x000000ffb3037208 */ /* 0x000fe40002800000 */
[----:B------:R-:W-:Y:S02]  /*bbf0*/  FMNMX.FTZ R179, R157, R0, !PT ;  /* 0x000000009db37209 */ /* 0x000fe40007810000 */
[----:B------:R-:W-:Y:S01]  /*bc00*/  FSEL R160, R160, -INF , !P3 ;  /* 0xff800000a0a07808 */ /* 0x000fe20005800000 */
[--C-:B------:R-:W-:Y:S01]  /*bc10*/  FFMA.FTZ R196, R188, UR6, -R3.reuse ;  /* 0x00000006bcc47c23 */ /* 0x100fe20008010803 */
[----:B------:R-:W-:Y:S01]  /*bc20*/  FMNMX.FTZ R0, R158, R179, !PT ;  /* 0x000000b39e007209 */ /* 0x000fe20007810000 */
        /* <DEDUP_REMOVED lines=19> */
[----:B------:R-:W-:Y:S01]  /*bd60*/  ISETP.GT.AND P2, PT, R182, 0x39, P2 ;  /* 0x00000039b600780c */ /* 0x000fe20001744270 */
[--C-:B------:R-:W-:Y:S01]  /*bd70*/  FFMA.FTZ R173, R174, UR6, -R3.reuse ;  /* 0x00000006aead7c23 */ /* 0x100fe20008010803 */
[----:B------:R-:W-:Y:S01]  /*bd80*/  FSEL R163, R163, -INF , !P3 ;  /* 0xff800000a3a37808 */ /* 0x000fe20005800000 */
[--C-:B------:R-:W-:Y:S01]  /*bd90*/  FFMA.FTZ R175, R176, UR6, -R3.reuse ;  /* 0x00000006b0af7c23 */ /* 0x100fe20008010803 */
[----:B------:R-:W-:Y:S01]  /*bda0*/  FMNMX.FTZ R0, R164, R183, !PT ;  /* 0x000000b7a4007209 */ /* 0x000fe20007810000 */
[--C-:B------:R-:W-:Y:S01]  /*bdb0*/  FFMA.FTZ R186, R177, UR6, -R3.reuse ;  /* 0x00000006b1ba7c23 */ /* 0x100fe20008010803 */
[----:B------:R-:W-:Y:S01]  /*bdc0*/  ISETP.LT.OR P2, PT, R181, 0x3a, P2 ;  /* 0x0000003ab500780c */ /* 0x000fe20001741670 */
[--C-:B------:R-:W-:Y:S01]  /*bdd0*/  FFMA.FTZ R181, R189, UR6, -R3.reuse ;  /* 0x00000006bdb57c23 */ /* 0x100fe20008010803 */
[----:B------:R-:W-:Y:S01]  /*bde0*/  FMNMX.FTZ R0, R163, R0, !PT ;  /* 0x00000000a3007209 */ /* 0x000fe20007810000 */
[----:B------:R-:W-:Y:S01]  /*bdf0*/  FFMA.FTZ R178, R178, UR6, -R3 ;  /* 0x00000006b2b27c23 */ /* 0x000fe20008010803 */
[----:B------:R-:W-:Y:S01]  /*be00*/  FSEL R166, R166, -INF , !P2 ;  /* 0xff800000a6a67808 */ /* 0x000fe20005000000 */
[----:B------:R-:W-:Y:S01]  /*be10*/  MUFU.EX2 R179, R180 ;  /* 0x000000b400b37308 */ /* 0x000fe20000000800 */
[----:B------:R-:W-:-:S02]  /*be20*/  FMNMX.FTZ R183, R165, R0, !PT ;  /* 0x00000000a5b77209 */ /* 0x000fc40007810000 */
[----:B------:R-:W-:Y:S02]  /*be30*/  FSEL R168, R4, RZ, P5 ;  /* 0x000000ff04a87208 */ /* 0x000fe40002800000 */
[----:B------:R-:W-:-:S03]  /*be40*/  FMNMX.FTZ R183, R166, R183, !PT ;  /* 0x000000b7a6b77209 */ /* 0x000fc60007810000 */
[----:B------:R-:W-:Y:S01]  /*be50*/  FADD.FTZ R168, -R168, R21 ;  /* 0x00000015a8a87221 */ /* 0x000fe20000010100 */
[----:B------:R-:W-:Y:S01]  /*be60*/  MUFU.EX2 R196, R196 ;  /* 0x000000c400c47308 */ /* 0x000fe20000000800 */
[----:B------:R-:W0:Y:S02]  /*be70*/  SHFL.BFLY PT, R0, R183, 0x2, 0x1f ;  /* 0x0c401f00b7007f89 */ /* 0x000e2400000e0000 */
[----:B------:R-:W-:-:S05]  /*be80*/  FMUL.FTZ R168, R168, UR6 ;  /* 0x00000006a8a87c20 */ /* 0x000fca0008410000 */
        /* <DEDUP_REMOVED lines=9> */
[----:B------:R-:W0:Y:S01]  /*bf20*/  MUFU.EX2 R0, R168 ;  /* 0x000000a800007308 */ /* 0x000e220000000800 */
[C---:B------:R-:W-:Y:S01]  /*bf30*/  FSETP.NEU.FTZ.AND P2, PT, R3.reuse, -INF , PT ;  /* 0xff8000000300780b */ /* 0x040fe20003f5d000 */
[----:B------:R-:W-:-:S05]  /*bf40*/  FMUL.FTZ R177, R3, UR6 ;  /* 0x0000000603b17c20 */ /* 0x000fca0008410000 */
[----:B------:R-:W-:Y:S01]  /*bf50*/  FSEL R177, R177, RZ, P2 ;  /* 0x000000ffb1b17208 */ /* 0x000fe20001000000 */
[----:B------:R-:W1:Y:S04]  /*bf60*/  MUFU.EX2 R188, R188 ;  /* 0x000000bc00bc7308 */ /* 0x000e680000000800 */
[--C-:B------:R-:W-:Y:S01]  /*bf70*/  FFMA.FTZ R197, R2, UR6, -R177.reuse ;  /* 0x0000000602c57c23 */ /* 0x100fe200080108b1 */
[----:B------:R-:W-:Y:S01]  /*bf80*/  FSEL R2, R3, RZ, P2 ;  /* 0x000000ff03027208 */ /* 0x000fe20001000000 */
[--C-:B------:R-:W-:Y:S01]  /*bf90*/  FFMA.FTZ R152, R152, UR6, -R177.reuse ;  /* 0x0000000698987c23 */ /* 0x100fe200080108b1 */
[--C-:B------:R-:W-:Y:S01]  /*bfa0*/  FFMA.FTZ R199, R153, UR6, -R177.reuse ;  /* 0x0000000699c77c23 */ /* 0x100fe200080108b1 */
[----:B------:R-:W-:Y:S01]  /*bfb0*/  FFMA.FTZ R154, R154, UR6, -R177 ;  /* 0x000000069a9a7c23 */ /* 0x000fe200080108b1 */
[----:B0-----:R-:W-:Y:S01]  /*bfc0*/  FFMA.FTZ R153, R0, R16, R179 ;  /* 0x0000001000997223 */ /* 0x001fe200000100b3 */
[----:B------:R-:W-:Y:S01]  /*bfd0*/  FADD.FTZ R2, -R2, R219 ;  /* 0x000000db02027221 */ /* 0x000fe20000010100 */
[----:B------:R-:W-:Y:S01]  /*bfe0*/  MUFU.EX2 R197, R197 ;  /* 0x000000c500c57308 */ /* 0x000fe20000000800 */
[----:B------:R-:W-:Y:S01]  /*bff0*/  FFMA.FTZ R193, R155, UR6, -R177 ;  /* 0x000000069bc17c23 */ /* 0x000fe200080108b1 */
[----:B------:R-:W-:Y:S01]  /*c000*/  FADD.FTZ R153, R196, R153 ;  /* 0x00000099c4997221 */ /* 0x000fe20000010000 */
[----:B------:R-:W-:Y:S01]  /*c010*/  FMUL.FTZ R2, R2, UR6 ;  /* 0x0000000602027c20 */ /* 0x000fe20008410000 */
[--C-:B------:R-:W-:Y:S01]  /*c020*/  FFMA.FTZ R156, R156, UR6, -R177.reuse ;  /* 0x000000069c9c7c23 */ /* 0x100fe200080108b1 */
[----:B------:R-:W-:Y:S01]  /*c030*/  FFMA.FTZ R195, R157, UR6, -R177 ;  /* 0x000000069dc37c23 */ /* 0x000fe200080108b1 */
[----:B------:R-:W-:Y:S01]  /*c040*/  FADD.FTZ R16, R198, R153 ;  /* 0x00000099c6107221 */ /* 0x000fe20000010000 */
[--C-:B------:R-:W-:Y:S01]  /*c050*/  FFMA.FTZ R158, R158, UR6, -R177.reuse ;  /* 0x000000069e9e7c23 */ /* 0x100fe200080108b1 */
[----:B------:R-:W-:Y:S01]  /*c060*/  MUFU.EX2 R152, R152 ;  /* 0x0000009800987308 */ /* 0x000fe20000000800 */
[--C-:B------:R-:W-:Y:S01]  /*c070*/  FFMA.FTZ R191, R162, UR6, -R177.reuse ;  /* 0x00000006a2bf7c23 */ /* 0x100fe200080108b1 */
[----:B------:R-:W-:Y:S01]  /*c080*/  FADD.FTZ R153, R181, R16 ;  /* 0x00000010b5997221 */ /* 0x000fe20000010000 */
[--C-:B------:R-:W-:Y:S01]  /*c090*/  FFMA.FTZ R189, R159, UR6, -R177.reuse ;  /* 0x000000069fbd7c23 */ /* 0x100fe200080108b1 */
[--C-:B------:R-:W-:Y:S01]  /*c0a0*/  FFMA.FTZ R160, R160, UR6, -R177.reuse ;  /* 0x00000006a0a07c23 */ /* 0x100fe200080108b1 */
[----:B------:R-:W-:Y:S01]  /*c0b0*/  FFMA.FTZ R185, R164, UR6, -R177 ;  /* 0x00000006a4b97c23 */ /* 0x000fe200080108b1 */
[----:B------:R-:W-:Y:S01]  /*c0c0*/  FADD.FTZ R162, R192, R153 ;  /* 0x00000099c0a27221 */ /* 0x000fe20000010000 */
[--C-:B------:R-:W-:Y:S01]  /*c0d0*/  FFMA.FTZ R163, R163, UR6, -R177.reuse ;  /* 0x00000006a3a37c23 */ /* 0x100fe200080108b1 */
[----:B------:R-:W0:Y:S01]  /*c0e0*/  MUFU.EX2 R2, R2 ;  /* 0x0000000200027308 */ /* 0x000e220000000800 */
[--C-:B------:R-:W-:Y:S01]  /*c0f0*/  FFMA.FTZ R165, R165, UR6, -R177.reuse ;  /* 0x00000006a5a57c23 */ /* 0x100fe200080108b1 */
[----:B------:R-:W-:Y:S01]  /*c100*/  FADD.FTZ R153, R167, R162 ;  /* 0x000000a2a7997221 */ /* 0x000fe20000010000 */
[--C-:B------:R-:W-:Y:S01]  /*c110*/  FFMA.FTZ R162, R161, UR6, -R177.reuse ;  /* 0x00000006a1a27c23 */ /* 0x100fe200080108b1 */
[----:B------:R-:W-:Y:S01]  /*c120*/  FFMA.FTZ R166, R166, UR6, -R177 ;  /* 0x00000006a6a67c23 */ /* 0x000fe200080108b1 */
[----:B------:R-:W-:-:S02]  /*c130*/  IMAD.U32 R155, RZ, RZ, UR10 ;  /* 0x0000000aff9b7e24 */ /* 0x000fc4000f8e00ff */
[----:B------:R-:W-:Y:S01]  /*c140*/  FADD.FTZ R168, R194, R153 ;  /* 0x00000099c2a87221 */ /* 0x000fe20000010000 */
[----:B------:R-:W-:Y:S01]  /*c150*/  ISETP.GT.AND P2, PT, R20, UR4, PT ;  /* 0x0000000414007c0c */ /* 0x000fe2000bf44270 */
[----:B------:R-:W2:Y:S01]  /*c160*/  MUFU.EX2 R199, R199 ;  /* 0x000000c700c77308 */ /* 0x000ea20000000800 */
[----:B------:R-:W-:Y:S02]  /*c170*/  @!P1 VIADD R155, R155, 0x30860 ;  /* 0x000308609b9b9836 */ /* 0x000fe40000000000 */
[----:B------:R-:W-:Y:S01]  /*c180*/  FADD.FTZ R153, R169, R168 ;  /* 0x000000a8a9997221 */ /* 0x000fe20000010000 */
[----:B------:R-:W-:Y:S01]  /*c190*/  UMOV UR4, UR37 ;  /* 0x0000002500047c82 */ /* 0x000fe20008000000 */
[----:B------:R-:W-:Y:S01]  /*c1a0*/  F2FP.BF16.F32.PACK_AB R196, R196, R179 ;  /* 0x000000b3c4c4723e */ /* 0x000fe200000010ff */
[----:B------:R-:W-:Y:S02]  /*c1b0*/  VIADD R20, R20, 0xffffffff ;  /* 0xffffffff14147836 */ /* 0x000fe40000000000 */
[----:B-1----:R-:W-:Y:S01]  /*c1c0*/  FADD.FTZ R164, R188, R153 ;  /* 0x00000099bca47221 */ /* 0x002fe20000010000 */
[----:B------:R-:W-:Y:S01]  /*c1d0*/  @!P1 PRMT R155, RZ, 0x654, R155 ;  /* 0x00000654ff9b9816 */ /* 0x000fe2000000009b */
[----:B------:R-:W1:Y:S01]  /*c1e0*/  MUFU.EX2 R154, R154 ;  /* 0x0000009a009a7308 */ /* 0x000e620000000800 */
[----:B0-----:R-:W-:Y:S01]  /*c1f0*/  FFMA.FTZ R5, R2, R5, R197 ;  /* 0x0000000502057223 */ /* 0x001fe200000100c5 */
[----:B------:R-:W-:Y:S01]  /*c200*/  F2FP.BF16.F32.PACK_AB R198, R181, R198 ;  /* 0x000000c6b5c6723e */ /* 0x000fe200000010ff */
[----:B------:R0:W-:Y:S01]  /*c210*/  @!P1 SYNCS.ARRIVE.TRANS64.RED.A1T0 RZ, [R155+URZ], RZ ;  /* 0x000000ff9bff99a7 */ /* 0x0001e2000810043f */
[----:B------:R-:W-:Y:S01]  /*c220*/  F2FP.BF16.F32.PACK_AB R192, R167, R192 ;  /* 0x000000c0a7c0723e */ /* 0x000fe200000010ff */
[C---:B------:R-:W-:Y:S01]  /*c230*/  FADD.FTZ R16, R152.reuse, R5 ;  /* 0x0000000598107221 */ /* 0x040fe20000010000 */
[----:B------:R-:W-:Y:S01]  /*c240*/  F2FP.BF16.F32.PACK_AB R194, R169, R194 ;  /* 0x000000c2a9c2723e */ /* 0x000fe200000010ff */
[----:B------:R-:W-:Y:S01]  /*c250*/  IMAD.MOV.U32 R219, RZ, RZ, R3 ;  /* 0x000000ffffdb7224 */ /* 0x000fe200078e0003 */
[----:B------:R-:W3:Y:S01]  /*c260*/  MUFU.EX2 R193, R193 ;  /* 0x000000c100c17308 */ /* 0x000ee20000000800 */
[----:B--2---:R-:W-:Y:S01]  /*c270*/  FADD.FTZ R5, R199, R16 ;  /* 0x00000010c7057221 */ /* 0x004fe20000010000 */
[----:B------:R-:W-:-:S06]  /*c280*/  F2FP.BF16.F32.PACK_AB R197, R152, R197 ;  /* 0x000000c598c5723e */ /* 0x000fcc00000010ff */
[----:B------:R-:W2:Y:S01]  /*c290*/  MUFU.EX2 R156, R156 ;  /* 0x0000009c009c7308 */ /* 0x000ea20000000800 */
[C---:B-1----:R-:W-:Y:S01]  /*c2a0*/  FADD.FTZ R16, R154.reuse, R5 ;  /* 0x000000059a107221 */ /* 0x042fe20000010000 */
[----:B------:R-:W-:-:S06]  /*c2b0*/  F2FP.BF16.F32.PACK_AB R199, R154, R199 ;  /* 0x000000c79ac7723e */ /* 0x000fcc00000010ff */
[----:B------:R-:W1:Y:S01]  /*c2c0*/  MUFU.EX2 R195, R195 ;  /* 0x000000c300c37308 */ /* 0x000e620000000800 */
[----:B---3--:R-:W-:-:S07]  /*c2d0*/  FADD.FTZ R5, R193, R16 ;  /* 0x00000010c1057221 */ /* 0x008fce0000010000 */
[----:B------:R-:W3:Y:S01]  /*c2e0*/  MUFU.EX2 R171, R171 ;  /* 0x000000ab00ab7308 */ /* 0x000ee20000000800 */
[C---:B--2---:R-:W-:Y:S01]  /*c2f0*/  FADD.FTZ R16, R156.reuse, R5 ;  /* 0x000000059c107221 */ /* 0x044fe20000010000 */
[----:B------:R-:W-:-:S06]  /*c300*/  F2FP.BF16.F32.PACK_AB R193, R156, R193 ;  /* 0x000000c19cc1723e */ /* 0x000fcc00000010ff */
[----:B------:R-:W2:Y:S01]  /*c310*/  MUFU.EX2 R158, R158 ;  /* 0x0000009e009e7308 */ /* 0x000ea20000000800 */
[----:B-1----:R-:W-:-:S07]  /*c320*/  FADD.FTZ R5, R195, R16 ;  /* 0x00000010c3057221 */ /* 0x002fce0000010000 */
[----:B------:R-:W1:Y:S01]  /*c330*/  MUFU.EX2 R190, R190 ;  /* 0x000000be00be7308 */ /* 0x000e620000000800 */
[C---:B---3--:R-:W-:Y:S01]  /*c340*/  FADD.FTZ R153, R171.reuse, R164 ;  /* 0x000000a4ab997221 */ /* 0x048fe20000010000 */
[----:B------:R-:W-:-:S06]  /*c350*/  F2FP.BF16.F32.PACK_AB R188, R171, R188 ;  /* 0x000000bcabbc723e */ /* 0x000fcc00000010ff */
[----:B------:R-:W3:Y:S01]  /*c360*/  MUFU.EX2 R189, R189 ;  /* 0x000000bd00bd7308 */ /* 0x000ee20000000800 */
[C---:B--2---:R-:W-:Y:S01]  /*c370*/  FADD.FTZ R16, R158.reuse, R5 ;  /* 0x000000059e107221 */ /* 0x044fe20000010000 */
[----:B------:R-:W-:-:S06]  /*c380*/  F2FP.BF16.F32.PACK_AB R195, R158, R195 ;  /* 0x000000c39ec3723e */ /* 0x000fcc00000010ff */
[----:B------:R-:W2:Y:S01]  /*c390*/  MUFU.EX2 R173, R173 ;  /* 0x000000ad00ad7308 */ /* 0x000ea20000000800 */
[----:B-1----:R-:W-:-:S07]  /*c3a0*/  FADD.FTZ R164, R190, R153 ;  /* 0x00000099bea47221 */ /* 0x002fce0000010000 */
[----:B------:R-:W1:Y:S01]  /*c3b0*/  MUFU.EX2 R160, R160 ;  /* 0x000000a000a07308 */ /* 0x000e620000000800 */
[----:B---3--:R-:W-:-:S07]  /*c3c0*/  FADD.FTZ R5, R189, R16 ;  /* 0x00000010bd057221 */ /* 0x008fce0000010000 */
[----:B------:R-:W3:Y:S01]  /*c3d0*/  MUFU.EX2 R184, R184 ;  /* 0x000000b800b87308 */ /* 0x000ee20000000800 */
[C---:B--2---:R-:W-:Y:S01]  /*c3e0*/  FADD.FTZ R153, R173.reuse, R164 ;  /* 0x000000a4ad997221 */ /* 0x044fe20000010000 */
[----:B------:R-:W-:-:S06]  /*c3f0*/  F2FP.BF16.F32.PACK_AB R190, R173, R190 ;  /* 0x000000beadbe723e */ /* 0x000fcc00000010ff */
[----:B------:R-:W2:Y:S01]  /*c400*/  MUFU.EX2 R191, R191 ;  /* 0x000000bf00bf7308 */ /* 0x000ea20000000800 */
[C---:B-1----:R-:W-:Y:S01]  /*c410*/  FADD.FTZ R16, R160.reuse, R5 ;  /* 0x00000005a0107221 */ /* 0x042fe20000010000 */
[----:B------:R-:W-:-:S06]  /*c420*/  F2FP.BF16.F32.PACK_AB R189, R160, R189 ;  /* 0x000000bda0bd723e */ /* 0x000fcc00000010ff */
[----:B------:R-:W1:Y:S01]  /*c430*/  MUFU.EX2 R175, R175 ;  /* 0x000000af00af7308 */ /* 0x000e620000000800 */
[----:B---3--:R-:W-:-:S07]  /*c440*/  FADD.FTZ R164, R184, R153 ;  /* 0x00000099b8a47221 */ /* 0x008fce0000010000 */
[----:B------:R-:W3:Y:S01]  /*c450*/  MUFU.EX2 R162, R162 ;  /* 0x000000a200a27308 */ /* 0x000ee20000000800 */
[----:B--2---:R-:W-:-:S07]  /*c460*/  FADD.FTZ R5, R191, R16 ;  /* 0x00000010bf057221 */ /* 0x004fce0000010000 */
[----:B------:R-:W2:Y:S01]  /*c470*/  MUFU.EX2 R185, R185 ;  /* 0x000000b900b97308 */ /* 0x000ea20000000800 */
[C---:B-1----:R-:W-:Y:S01]  /*c480*/  FADD.FTZ R153, R175.reuse, R164 ;  /* 0x000000a4af997221 */ /* 0x042fe20000010000 */
[----:B------:R-:W-:-:S06]  /*c490*/  F2FP.BF16.F32.PACK_AB R184, R175, R184 ;  /* 0x000000b8afb8723e */ /* 0x000fcc00000010ff */
[----:B------:R-:W1:Y:S01]  /*c4a0*/  MUFU.EX2 R163, R163 ;  /* 0x000000a300a37308 */ /* 0x000e620000000800 */
[C---:B---3--:R-:W-:Y:S01]  /*c4b0*/  FADD.FTZ R164, R162.reuse, R5 ;  /* 0x00000005a2a47221 */ /* 0x048fe20000010000 */
[----:B------:R-:W-:-:S06]  /*c4c0*/  F2FP.BF16.F32.PACK_AB R191, R162, R191 ;  /* 0x000000bfa2bf723e */ /* 0x000fcc00000010ff */
[----:B------:R-:W3:Y:S01]  /*c4d0*/  MUFU.EX2 R186, R186 ;  /* 0x000000ba00ba7308 */ /* 0x000ee20000000800 */
[----:B--2---:R-:W-:-:S07]  /*c4e0*/  FADD.FTZ R164, R185, R164 ;  /* 0x000000a4b9a47221 */ /* 0x004fce0000010000 */
[----:B------:R-:W2:Y:S01]  /*c4f0*/  MUFU.EX2 R165, R165 ;  /* 0x000000a500a57308 */ /* 0x000ea20000000800 */
[C---:B-1----:R-:W-:Y:S01]  /*c500*/  FADD.FTZ R164, R163.reuse, R164 ;  /* 0x000000a4a3a47221 */ /* 0x042fe20000010000 */
[----:B------:R-:W-:-:S06]  /*c510*/  F2FP.BF16.F32.PACK_AB R185, R163, R185 ;  /* 0x000000b9a3b9723e */ /* 0x000fcc00000010ff */
[----:B------:R-:W1:Y:S01]  /*c520*/  MUFU.EX2 R21, R178 ;  /* 0x000000b200157308 */ /* 0x000e620000000800 */
[----:B---3--:R-:W-:-:S07]  /*c530*/  FADD.FTZ R16, R186, R153 ;  /* 0x00000099ba107221 */ /* 0x008fce0000010000 */
[----:B------:R-:W3:Y:S01]  /*c540*/  MUFU.EX2 R166, R166 ;  /* 0x000000a600a67308 */ /* 0x000ee20000000800 */
[----:B--2---:R-:W-:Y:S01]  /*c550*/  FADD.FTZ R164, R165, R164 ;  /* 0x000000a4a5a47221 */ /* 0x004fe20000010000 */
[C---:B-1----:R-:W-:Y:S01]  /*c560*/  FADD.FTZ R16, R21.reuse, R16 ;  /* 0x0000001015107221 */ /* 0x042fe20000010000 */
[----:B------:R-:W-:Y:S01]  /*c570*/  F2FP.BF16.F32.PACK_AB R186, R21, R186 ;  /* 0x000000ba15ba723e */ /* 0x000fe200000010ff */
[----:B------:R-:W-:Y:S02]  /*c580*/  IMAD.MOV.U32 R21, RZ, RZ, R4 ;  /* 0x000000ffff157224 */ /* 0x000fe400078e0004 */
[C---:B---3--:R-:W-:Y:S01]  /*c590*/  FADD.FTZ R5, R166.reuse, R164 ;  /* 0x000000a4a6057221 */ /* 0x048fe20000010000 */
[----:B------:R-:W-:Y:S01]  /*c5a0*/  F2FP.BF16.F32.PACK_AB R187, R166, R165 ;  /* 0x000000a5a6bb723e */ /* 0x000fe200000010ff */
[----:B0-----:R-:W-:Y:S06]  /*c5b0*/  @P2 BRA `(.L_x_1503) ;  /* 0xffffffd400302947 */ /* 0x001fec000383ffff */
.L_x_1486:
        /* <DEDUP_REMOVED lines=131> */
.L_x_1504:
[----:B------:R-:W-:Y:S01]  /*cdf0*/  ULEA UR5, UR37, UR38, 0x3 ;  /* 0x0000002625057291 */ /* 0x000fe2000f8e183f */
[----:B------:R-:W-:-:S05]  /*ce00*/  IMAD.U32 R0, RZ, RZ, UR36 ;  /* 0x00000024ff007e24 */ /* 0x000fca000f8e00ff */
[----:B------:R-:W-:-:S04]  /*ce10*/  SHF.L.U32 R0, R0, 0x1f, RZ ;  /* 0x0000001f00007819 */ /* 0x000fc800000006ff */
[----:B------:R0:W1:Y:S01]  /*ce20*/  SYNCS.PHASECHK.TRANS64.TRYWAIT P2, [UR5+0x30850], R0 ;  /* 0x03085000ff0075a7 */ /* 0x0000620008040145 */
[----:B------:R-:W-:Y:S05]  /*ce30*/  @!P0 BRA `(.L_x_1505) ;  /* 0x0000000000048947 */ /* 0x000fea0003800000 */
[----:B------:R-:W-:Y:S01]  /*ce40*/  BPT.TRAP 0x1 ;  /* 0x000000040000795c */ /* 0x000fe20000300000 */
.L_x_1505:
[----:B-1----:R-:W-:Y:S05]  /*ce50*/  @P2 BRA `(.L_x_1506) ;  /* 0x0000000000082947 */ /* 0x002fea0003800000 */
[----:B------:R-:W1:Y:S02]  /*ce60*/  SYNCS.PHASECHK.TRANS64.TRYWAIT P0, [UR5+0x30850], R0 ;  /* 0x03085000ff0075a7 */ /* 0x000e640008000145 */
[----:B-1----:R-:W-:Y:S05]  /*ce70*/  @!P0 BRA `(.L_x_1507) ;  /* 0x000000b400008947 */ /* 0x002fea0003800000 */
.L_x_1506:
        /* <DEDUP_REMOVED lines=197> */
.L_x_1437:
[----:B------:R-:W0:Y:S01]  /*dad0*/  S2R R5, SR_CgaCtaId ;  /* 0x0000000000057919 */ /* 0x000e220000008800 */
[----:B------:R-:W-:Y:S01]  /*dae0*/  MOV R168, 0x400 ;  /* 0x0000040000a87802 */ /* 0x000fe20000000f00 */
[----:B------:R-:W-:Y:S01]  /*daf0*/  BSSY B0, `(.L_x_1508) ;  /* 0x00002ef000007945 */ /* 0x000fe20003800000 */
[----:B------:R-:W-:Y:S02]  /*db00*/  BAR.SYNC.DEFER_BLOCKING 0x5, 0x180 ;  /* 0x0146000000007b1d */ /* 0x000fe40000010000 */
[----:B0-----:R-:W-:-:S05]  /*db10*/  LEA R168, R5, R168, 0x18 ;  /* 0x000000a805a87211 */ /* 0x001fca00078ec0ff */
[----:B------:R-:W0:Y:S02]  /*db20*/  LDS.128 R4, [R168+0x308d0] ;  /* 0x0308d000a8047984 */ /* 0x000e240000000c00 */
[----:B0-----:R-:W-:Y:S02]  /*db30*/  R2UR UR5, R5 ;  /* 0x00000000050572ca */ /* 0x001fe400000e0000 */
[----:B------:R-:W-:Y:S02]  /*db40*/  R2UR UR7, R6 ;  /* 0x00000000060772ca */ /* 0x000fe400000e0000 */
        /* <DEDUP_REMOVED lines=51> */
[----:B------:R-:W-:-:S02]  /*de80*/  SHF.R.U64 R7, R7, 0x3, RZ ;  /* 0x0000000307077819 */ /* 0x000fc400000012ff */
[----:B------:R-:W-:Y:S02]  /*de90*/  LOP3.LUT R14, R175, 0x380, RZ, 0xc0, !PT ;  /* 0x00000380af0e7812 */ /* 0x000fe400078ec0ff */
[----:B------:R-:W-:Y:S02]  /*dea0*/  LOP3.LUT R20, R177, 0x380, RZ, 0xc0, !PT ;  /* 0x00000380b1147812 */ /* 0x000fe400078ec0ff */
[----:B------:R-:W-:Y:S02]  /*deb0*/  IADD3 R187, P0, R98, 0x8020, RZ ;  /* 0x0000802062bb7810 */ /* 0x000fe40007f1e0ff */
[----:B------:R-:W-:Y:S02]  /*dec0*/  SHF.R.U64 R10, R10, 0x3, RZ ;  /* 0x000000030a0a7819 */ /* 0x000fe400000012ff */
[----:B------:R-:W-:Y:S01]  /*ded0*/  LOP3.LUT R30, R179, 0x380, RZ, 0xc0, !PT ;  /* 0x00000380b31e7812 */ /* 0x000fe200078ec0ff */
        /* <DEDUP_REMOVED lines=18> */
[----:B------:R-:W-:Y:S02]  /*e000*/  SHF.R.U64 R20, R20, 0x3, RZ ;  /* 0x0000000314147819 */ /* 0x000fe400000012ff */
[----:B------:R-:W-:-:S02]  /*e010*/  LOP3.LUT R54, R185, 0x380, RZ, 0xc0, !PT ;  /* 0x00000380b9367812 */ /* 0x000fc400078ec0ff */
[----:B------:R-:W-:Y:S02]  /*e020*/  LOP3.LUT R10, R10, R171, RZ, 0x3c, !PT ;  /* 0x000000ab0a0a7212 */ /* 0x000fe400078e3cff */
[----:B------:R-:W-:Y:S02]  /*e030*/  SHF.R.U64 R30, R30, 0x3, RZ ;  /* 0x000000031e1e7819 */ /* 0x000fe400000012ff */
[----:B------:R-:W-:Y:S02]  /*e040*/  LOP3.LUT R62, R187, 0x380, RZ, 0xc0, !PT ;  /* 0x00000380bb3e7812 */ /* 0x000fe400078ec0ff */
[----:B------:R-:W-:Y:S02]  /*e050*/  LOP3.LUT R12, R12, R173, RZ, 0x3c, !PT ;  /* 0x000000ad0c0c7212 */ /* 0x000fe400078e3cff */
[----:B------:R-:W-:Y:S02]  /*e060*/  SHF.R.U64 R38, R38, 0x3, RZ ;  /* 0x0000000326267819 */ /* 0x000fe400000012ff */
[----:B------:R-:W-:-:S02]  /*e070*/  LOP3.LUT R70, R189, 0x380, RZ, 0xc0, !PT ;  /* 0x00000380bd467812 */ /* 0x000fc400078ec0ff */
[----:B------:R-:W-:Y:S02]  /*e080*/  LOP3.LUT R14, R14, R175, RZ, 0x3c, !PT ;  /* 0x000000af0e0e7212 */ /* 0x000fe400078e3cff */
[----:B------:R-:W-:Y:S02]  /*e090*/  SHF.R.U64 R46, R46, 0x3, RZ ;  /* 0x000000032e2e7819 */ /* 0x000fe400000012ff */
[----:B------:R-:W-:Y:S02]  /*e0a0*/  LOP3.LUT R78, R191, 0x380, RZ, 0xc0, !PT ;  /* 0x00000380bf4e7812 */ /* 0x000fe400078ec0ff */
[----:B------:R-:W-:Y:S01]  /*e0b0*/  MOV R98, R98 ;  /* 0x0000006200627202 */ /* 0x000fe20000000f00 */
[----:B------:R-:W-:Y:S01]  /*e0c0*/  BAR.SYNC.DEFER_BLOCKING 0x1, 0x100 ;  /* 0x0044000000007b1d */ /* 0x000fe20000010000 */
[----:B------:R-:W-:Y:S02]  /*e0d0*/  LOP3.LUT R94, R6, 0x380, RZ, 0xc0, !PT ;  /* 0x00000380065e7812 */ /* 0x000fe400078ec0ff */
[----:B------:R-:W-:-:S02]  /*e0e0*/  LOP3.LUT R20, R20, R177, RZ, 0x3c, !PT ;  /* 0x000000b114147212 */ /* 0x000fc400078e3cff */
[----:B------:R-:W-:Y:S02]  /*e0f0*/  SHF.R.U64 R54, R54, 0x3, RZ ;  /* 0x0000000336367819 */ /* 0x000fe400000012ff */
[----:B------:R-:W-:Y:S02]  /*e100*/  LOP3.LUT R86, R193, 0x380, RZ, 0xc0, !PT ;  /* 0x00000380c1567812 */ /* 0x000fe400078ec0ff */
[----:B------:R-:W-:Y:S02]  /*e110*/  LOP3.LUT R99, R170, 0x380, RZ, 0xc0, !PT ;  /* 0x00000380aa637812 */ /* 0x000fe400078ec0ff */
[----:B------:R-:W-:Y:S02]  /*e120*/  LOP3.LUT R30, R30, R179, RZ, 0x3c, !PT ;  /* 0x000000b31e1e7212 */ /* 0x000fe400078e3cff */
[----:B------:R-:W-:Y:S02]  /*e130*/  SHF.R.U64 R62, R62, 0x3, RZ ;  /* 0x000000033e3e7819 */ /* 0x000fe400000012ff */
[----:B------:R-:W-:-:S02]  /*e140*/  MOV R11, R10 ;  /* 0x0000000a000b7202 */ /* 0x000fc40000000f00 */
[----:B------:R-:W-:Y:S02]  /*e150*/  LOP3.LUT R38, R38, R181, RZ, 0x3c, !PT ;  /* 0x000000b526267212 */ /* 0x000fe400078e3cff */
[----:B------:R-:W-:Y:S02]  /*e160*/  SHF.R.U64 R70, R70, 0x3, RZ ;  /* 0x0000000346467819 */ /* 0x000fe400000012ff */
[----:B------:R-:W-:Y:S02]  /*e170*/  MOV R12, R12 ;  /* 0x0000000c000c7202 */ /* 0x000fe40000000f00 */
[----:B------:R-:W-:Y:S01]  /*e180*/  LOP3.LUT R46, R46, R183, RZ, 0x3c, !PT ;  /* 0x000000b72e2e7212 */ /* 0x000fe200078e3cff */
[----:B------:R0:W-:Y:S01]  /*e190*/  STSM.16.M88.4 [R98], R24 ;  /* 0x0000001862007844 */ /* 0x0001e20000000200 */
[----:B------:R-:W-:Y:S02]  /*e1a0*/  SHF.R.U64 R78, R78, 0x3, RZ ;  /* 0x000000034e4e7819 */ /* 0x000fe400000012ff */
[----:B------:R-:W-:Y:S01]  /*e1b0*/  LOP3.LUT R163, R169, 0x380, RZ, 0xc0, !PT ;  /* 0x00000380a9a37812 */ /* 0x000fe200078ec0ff */
[----:B------:R-:W-:Y:S01]  /*e1c0*/  STSM.16.M88.4 [R11], R32 ;  /* 0x000000200b007844 */ /* 0x000fe20000000200 */
[----:B------:R-:W-:-:S02]  /*e1d0*/  SHF.R.U64 R29, R94, 0x3, RZ ;  /* 0x000000035e1d7819 */ /* 0x000fc400000012ff */
[----:B------:R-:W-:Y:S01]  /*e1e0*/  MOV R14, R14 ;  /* 0x0000000e000e7202 */ /* 0x000fe20000000f00 */
[----:B------:R1:W-:Y:S01]  /*e1f0*/  STSM.16.M88.4 [R12], R40 ;  /* 0x000000280c007844 */ /* 0x0003e20000000200 */
[----:B------:R-:W-:Y:S02]  /*e200*/  LOP3.LUT R54, R54, R185, RZ, 0x3c, !PT ;  /* 0x000000b936367212 */ /* 0x000fe400078e3cff */
[----:B------:R-:W-:Y:S01]  /*e210*/  SHF.R.U64 R86, R86, 0x3, RZ ;  /* 0x0000000356567819 */ /* 0x000fe200000012ff */
[----:B------:R-:W-:Y:S01]  /*e220*/  STSM.16.M88.4 [R14], R48 ;  /* 0x000000300e007844 */ /* 0x000fe20000000200 */
[----:B------:R-:W-:Y:S02]  /*e230*/  SHF.R.U64 R99, R99, 0x3, RZ ;  /* 0x0000000363637819 */ /* 0x000fe400000012ff */
[----:B------:R-:W-:Y:S02]  /*e240*/  MOV R20, R20 ;  /* 0x0000001400147202 */ /* 0x000fe40000000f00 */
[----:B------:R-:W-:-:S02]  /*e250*/  F2FP.BF16.F32.PACK_AB R59, R155, R59 ;  /* 0x0000003b9b3b723e */ /* 0x000fc400000010ff */
[----:B------:R-:W-:Y:S02]  /*e260*/  F2FP.BF16.F32.PACK_AB R65, R154, R66 ;  /* 0x000000429a41723e */ /* 0x000fe400000010ff */
[----:B------:R-:W-:Y:S01]  /*e270*/  F2FP.BF16.F32.PACK_AB R72, R73, R72 ;  /* 0x000000484948723e */ /* 0x000fe200000010ff */
[----:B------:R-:W-:Y:S01]  /*e280*/  STSM.16.M88.4 [R20], R56 ;  /* 0x0000003814007844 */ /* 0x000fe20000000200 */
[----:B------:R-:W-:Y:S02]  /*e290*/  LOP3.LUT R62, R62, R187, RZ, 0x3c, !PT ;  /* 0x000000bb3e3e7212 */ /* 0x000fe400078e3cff */
[----:B------:R-:W-:Y:S02]  /*e2a0*/  MOV R30, R30 ;  /* 0x0000001e001e7202 */ /* 0x000fe40000000f00 */
[----:B------:R-:W-:Y:S02]  /*e2b0*/  F2FP.BF16.F32.PACK_AB R66, R69, R68 ;  /* 0x000000444542723e */ /* 0x000fe400000010ff */
        /* <DEDUP_REMOVED lines=11> */
[----:B------:R-:W-:Y:S01]  /*e370*/  LOP3.LUT R78, R78, R191, RZ, 0x3c, !PT ;  /* 0x000000bf4e4e7212 */ /* 0x000fe200078e3cff */
[----:B------:R-:W2:Y:S01]  /*e380*/  LDC R16, c[0x0][0xbe8] ;  /* 0x0002fa00ff107b82 */ /* 0x000ea20000000800 */
[----:B------:R-:W-:Y:S02]  /*e390*/  SHF.R.U64 R28, R163, 0x3, RZ ;  /* 0x00000003a31c7819 */ /* 0x000fe400000012ff */
[----:B------:R-:W-:Y:S02]  /*e3a0*/  LOP3.LUT R94, R29, R6, RZ, 0x3c, !PT ;  /* 0x000000061d5e7212 */ /* 0x000fe400078e3cff */
[----:B------:R-:W-:-:S02]  /*e3b0*/  MOV R46, R46 ;  /* 0x0000002e002e7202 */ /* 0x000fc40000000f00 */
[----:B------:R-:W-:Y:S02]  /*e3c0*/  F2FP.BF16.F32.PACK_AB R82, R85, R84 ;  /* 0x000000545552723e */ /* 0x000fe400000010ff */
[----:B------:R-:W-:Y:S02]  /*e3d0*/  F2FP.BF16.F32.PACK_AB R83, R3, R83 ;  /* 0x000000530353723e */ /* 0x000fe400000010ff */
[----:B------:R-:W-:Y:S02]  /*e3e0*/  F2FP.BF16.F32.PACK_AB R89, R91, R90 ;  /* 0x0000005a5b59723e */ /* 0x000fe400000010ff */
[----:B------:R-:W-:Y:S01]  /*e3f0*/  LOP3.LUT R86, R86, R193, RZ, 0x3c, !PT ;  /* 0x000000c156567212 */ /* 0x000fe200078e3cff */
[----:B------:R-:W-:Y:S01]  /*e400*/  STSM.16.M88.4 [R46], R80 ;  /* 0x000000502e007844 */ /* 0x000fe20000000200 */
[----:B------:R-:W-:Y:S02]  /*e410*/  LOP3.LUT R6, R99, R170, RZ, 0x3c, !PT ;  /* 0x000000aa63067212 */ /* 0x000fe400078e3cff */
[----:B------:R-:W-:-:S02]  /*e420*/  MOV R54, R54 ;  /* 0x0000003600367202 */ /* 0x000fc40000000f00 */
[----:B------:R-:W-:Y:S02]  /*e430*/  F2FP.BF16.F32.PACK_AB R90, R93, R92 ;  /* 0x0000005c5d5a723e */ /* 0x000fe400000010ff */
[----:B------:R-:W-:Y:S02]  /*e440*/  F2FP.BF16.F32.PACK_AB R91, R165, R164 ;  /* 0x000000a4a55b723e */ /* 0x000fe400000010ff */
[----:B------:R-:W-:Y:S02]  /*e450*/  F2FP.BF16.F32.PACK_AB R96, R97, R96 ;  /* 0x000000606160723e */ /* 0x000fe400000010ff */
[----:B------:R-:W-:Y:S01]  /*e460*/  F2FP.BF16.F32.PACK_AB R104, R105, R104 ;  /* 0x000000686968723e */ /* 0x000fe200000010ff */
[----:B------:R-:W-:Y:S01]  /*e470*/  STSM.16.M88.4 [R54], R88 ;  /* 0x0000005836007844 */ /* 0x000fe20000000200 */
[----:B------:R-:W-:Y:S02]  /*e480*/  MOV R62, R62 ;  /* 0x0000003e003e7202 */ /* 0x000fe40000000f00 */
[----:B------:R-:W-:-:S02]  /*e490*/  F2FP.BF16.F32.PACK_AB R97, R167, R166 ;  /* 0x000000a6a761723e */ /* 0x000fc400000010ff */
[----:B0-----:R-:W-:Y:S02]  /*e4a0*/  F2FP.BF16.F32.PACK_AB R98, R101, R100 ;  /* 0x000000646562723e */ /* 0x001fe400000010ff */
[----:B------:R-:W-:Y:S02]  /*e4b0*/  F2FP.BF16.F32.PACK_AB R99, R103, R102 ;  /* 0x000000666763723e */ /* 0x000fe400000010ff */
[----:B------:R-:W-:Y:S02]  /*e4c0*/  F2FP.BF16.F32.PACK_AB R105, R107, R106 ;  /* 0x0000006a6b69723e */ /* 0x000fe400000010ff */
[----:B------:R-:W-:Y:S01]  /*e4d0*/  F2FP.BF16.F32.PACK_AB R112, R113, R112 ;  /* 0x000000707170723e */ /* 0x000fe200000010ff */
[----:B------:R-:W-:Y:S01]  /*e4e0*/  STSM.16.M88.4 [R62], R96 ;  /* 0x000000603e007844 */ /* 0x000fe20000000200 */
[----:B------:R-:W-:Y:S02]  /*e4f0*/  MOV R70, R70 ;  /* 0x0000004600467202 */ /* 0x000fe40000000f00 */
[----:B------:R-:W-:-:S02]  /*e500*/  F2FP.BF16.F32.PACK_AB R106, R109, R108 ;  /* 0x0000006c6d6a723e */ /* 0x000fc400000010ff */
[----:B------:R-:W-:Y:S02]  /*e510*/  F2FP.BF16.F32.PACK_AB R107, R111, R110 ;  /* 0x0000006e6f6b723e */ /* 0x000fe400000010ff */
[----:B------:R-:W-:Y:S02]  /*e520*/  F2FP.BF16.F32.PACK_AB R113, R115, R114 ;  /* 0x000000727371723e */ /* 0x000fe400000010ff */
[----:B------:R-:W-:Y:S01]  /*e530*/  F2FP.BF16.F32.PACK_AB R120, R121, R120 ;  /* 0x000000787978723e */ /* 0x000fe200000010ff */
[----:B------:R-:W-:Y:S01]  /*e540*/  STSM.16.M88.4 [R70], R104 ;  /* 0x0000006846007844 */ /* 0x000fe20000000200 */
[----:B------:R-:W-:Y:S02]  /*e550*/  LOP3.LUT R8, R28, R169, RZ, 0x3c, !PT ;  /* 0x000000a91c087212 */ /* 0x000fe400078e3cff */
[----:B------:R-:W-:Y:S02]  /*e560*/  MOV R78, R78 ;  /* 0x0000004e004e7202 */ /* 0x000fe40000000f00 */
[----:B------:R-:W-:-:S02]  /*e570*/  F2FP.BF16.F32.PACK_AB R114, R117, R116 ;  /* 0x000000747572723e */ /* 0x000fc400000010ff */
[----:B------:R-:W-:Y:S02]  /*e580*/  F2FP.BF16.F32.PACK_AB R115, R119, R118 ;  /* 0x000000767773723e */ /* 0x000fe400000010ff */
[----:B------:R-:W-:Y:S02]  /*e590*/  F2FP.BF16.F32.PACK_AB R121, R123, R122 ;  /* 0x0000007a7b79723e */ /* 0x000fe400000010ff */
[----:B------:R-:W-:Y:S01]  /*e5a0*/  F2FP.BF16.F32.PACK_AB R128, R129, R128 ;  /* 0x000000808180723e */ /* 0x000fe200000010ff */
[----:B------:R-:W-:Y:S01]  /*e5b0*/  STSM.16.M88.4 [R78], R112 ;  /* 0x000000704e007844 */ /* 0x000fe20000000200 */
[----:B------:R-:W-:Y:S02]  /*e5c0*/  MOV R86, R86 ;  /* 0x0000005600567202 */ /* 0x000fe40000000f00 */
[----:B------:R-:W-:Y:S02]  /*e5d0*/  F2FP.BF16.F32.PACK_AB R122, R125, R124 ;  /* 0x0000007c7d7a723e */ /* 0x000fe400000010ff */
[----:B------:R-:W-:-:S02]  /*e5e0*/  F2FP.BF16.F32.PACK_AB R123, R127, R126 ;  /* 0x0000007e7f7b723e */ /* 0x000fc400000010ff */
[----:B------:R-:W-:Y:S02]  /*e5f0*/  F2FP.BF16.F32.PACK_AB R129, R131, R130 ;  /* 0x000000828381723e */ /* 0x000fe400000010ff */
[----:B------:R-:W-:Y:S01]  /*e600*/  F2FP.BF16.F32.PACK_AB R136, R137, R136 ;  /* 0x000000888988723e */ /* 0x000fe200000010ff */
[----:B------:R-:W-:Y:S01]  /*e610*/  STSM.16.M88.4 [R86], R120 ;  /* 0x0000007856007844 */ /* 0x000fe20000000200 */
[----:B------:R-:W-:Y:S02]  /*e620*/  MOV R94, R94 ;  /* 0x0000005e005e7202 */ /* 0x000fe40000000f00 */
[----:B------:R-:W-:Y:S02]  /*e630*/  F2FP.BF16.F32.PACK_AB R130, R133, R132 ;  /* 0x000000848582723e */ /* 0x000fe400000010ff */
[----:B------:R-:W-:Y:S02]  /*e640*/  F2FP.BF16.F32.PACK_AB R131, R135, R134 ;  /* 0x000000868783723e */ /* 0x000fe400000010ff */
[----:B------:R-:W-:-:S02]  /*e650*/  F2FP.BF16.F32.PACK_AB R137, R139, R138 ;  /* 0x0000008a8b89723e */ /* 0x000fc400000010ff */
[----:B------:R-:W-:Y:S01]  /*e660*/  F2FP.BF16.F32.PACK_AB R144, R145, R144 ;  /* 0x000000909190723e */ /* 0x000fe200000010ff */
[----:B------:R-:W-:Y:S01]  /*e670*/  STSM.16.M88.4 [R94], R128 ;  /* 0x000000805e007844 */ /* 0x000fe20000000200 */
[----:B------:R-:W-:Y:S02]  /*e680*/  MOV R10, R6 ;  /* 0x00000006000a7202 */ /* 0x000fe40000000f00 */
[----:B------:R-:W-:Y:S02]  /*e690*/  F2FP.BF16.F32.PACK_AB R138, R141, R140 ;  /* 0x0000008c8d8a723e */ /* 0x000fe400000010ff */
[----:B------:R-:W-:Y:S02]  /*e6a0*/  F2FP.BF16.F32.PACK_AB R139, R143, R142 ;  /* 0x0000008e8f8b723e */ /* 0x000fe400000010ff */
[----:B------:R-:W-:Y:S02]  /*e6b0*/  F2FP.BF16.F32.PACK_AB R145, R147, R146 ;  /* 0x000000929391723e */ /* 0x000fe400000010ff */
[----:B------:R-:W-:Y:S01]  /*e6c0*/  MOV R8, R8 ;  /* 0x0000000800087202 */ /* 0x000fe20000000f00 */
[----:B------:R0:W-:Y:S01]  /*e6d0*/  STSM.16.M88.4 [R10], R136 ;  /* 0x000000880a007844 */ /* 0x0001e20000000200 */
[----:B------:R-:W-:-:S02]  /*e6e0*/  F2FP.BF16.F32.PACK_AB R146, R149, R148 ;  /* 0x000000949592723e */ /* 0x000fc400000010ff */
[----:B------:R-:W-:Y:S02]  /*e6f0*/  F2FP.BF16.F32.PACK_AB R147, R151, R150 ;  /* 0x000000969793723e */ /* 0x000fe400000010ff */
[----:B------:R-:W-:Y:S02]  /*e700*/  R2UR UR4, R207 ;  /* 0x00000000cf0472ca */ /* 0x000fe400000e0000 */
[----:B------:R-:W-:Y:S01]  /*e710*/  PLOP3.LUT P0, PT, PT, PT, UP0, 0x80, 0x0 ;  /* 0x000000000000781c */ /* 0x000fe20003f0f008 */
[----:B------:R3:W-:Y:S10]  /*e720*/  STSM.16.M88.4 [R8], R144 ;  /* 0x0000009008007844 */ /* 0x0007f40000000200 */
[----:B------:R-:W-:-:S06]  /*e730*/  UIMAD.WIDE UR8, UR4, 0x4, UR8 ;  /* 0x00000004040878a5 */ /* 0x000fcc000f8e0208 */
[----:B------:R-:W-:Y:S02]  /*e740*/  IMAD.U32 R6, RZ, RZ, UR8 ;  /* 0x00000008ff067e24 */ /* 0x000fe4000f8e00ff */
[----:B------:R-:W-:Y:S01]  /*e750*/  IMAD.U32 R7, RZ, RZ, UR9 ;  /* 0x00000009ff077e24 */ /* 0x000fe2000f8e00ff */
[----:B------:R-:W-:Y:S01]  /*e760*/  BAR.SYNC.DEFER_BLOCKING 0x1, 0x100 ;  /* 0x0044000000007b1d */ /* 0x000fe20000010000 */
[----:B--2---:R-:W-:-:S05]  /*e770*/  ISETP.NE.AND P1, PT, R16, 0x1, PT ;  /* 0x000000011000780c */ /* 0x004fca0003f25270 */
[----:B------:R-:W-:Y:S01]  /*e780*/  ULDC.64 UR8, c[0x0][0xc08] ;  /* 0x0003020000087ab9 */ /* 0x000fe20000000a00 */
[----:B------:R-:W2:Y:S01]  /*e790*/  @P0 LDG.E R3, desc[UR12][R6.64] ;  /* 0x0000000c06030981 */ /* 0x000ea2000c1e1900 */
[----:B------:R-:W-:-:S06]  /*e7a0*/  UISETP.NE.U32.AND UP1, UPT, UR8, URZ, UPT ;  /* 0x0000003f0800728c */ /* 0x000fcc000bf25070 */
[----:B------:R-:W4:Y:S01]  /*e7b0*/  @P1 LDC R9, c[0x0][0xbec] ;  /* 0x0002fb00ff091b82 */ /* 0x000f220000000800 */
[----:B------:R-:W-:Y:S01]  /*e7c0*/  ULDC UR10, c[0x0][0xa88] ;  /* 0x0002a200000a7ab9 */ /* 0x000fe20000000800 */
[----:B------:R-:W-:-:S06]  /*e7d0*/  UISETP.NE.AND.EX UP1, UPT, UR9, URZ, UPT, UP1 ;  /* 0x0000003f0900728c */ /* 0x000fcc000bf25310 */
[----:B-1----:R-:W1:Y:S01]  /*e7e0*/  @P1 LDC R12, c[0x0][0xbf0] ;  /* 0x0002fc00ff0c1b82 */ /* 0x002e620000000800 */
[----:B------:R-:W-:-:S04]  /*e7f0*/  PLOP3.LUT P2, PT, PT, PT, UP1, 0x80, 0x0 ;  /* 0x000000000000781c */ /* 0x000fc80003f4f018 */
[----:B------:R-:W-:Y:S02]  /*e800*/  @UP1 ULDC.64 UR8, c[0x0][0xc08] ;  /* 0x0003020000081ab9 */ /* 0x000fe40000000a00 */
[----:B------:R-:W-:-:S03]  /*e810*/  @UP1 UIMAD.WIDE UR8, UR4, 0x4, UR8 ;  /* 0x00000004040818a5 */ /* 0x000fc6000f8e0208 */
[----:B------:R-:W-:-:S03]  /*e820*/  UMOV UR4, URZ ;  /* 0x0000003f00047c82 */ /* 0x000fc60008000000 */
[----:B0-----:R-:W-:Y:S02]  /*e830*/  IMAD.U32 R10, RZ, RZ, UR8 ;  /* 0x00000008ff0a7e24 */ /* 0x001fe4000f8e00ff */
[----:B------:R-:W-:Y:S01]  /*e840*/  IMAD.U32 R11, RZ, RZ, UR9 ;  /* 0x00000009ff0b7e24 */ /* 0x000fe2000f8e00ff */
[----:B--2---:R-:W-:Y:S01]  /*e850*/  @P0 R2UR UR4, R3 ;  /* 0x00000000030402ca */ /* 0x004fe200000e0000 */
[----:B------:R-:W-:-:S06]  /*e860*/  IMAD.U32 R3, RZ, RZ, UR10 ;  /* 0x0000000aff037e24 */ /* 0x000fcc000f8e00ff */
[----:B------:R3:W5:Y:S01]  /*e870*/  @P2 LDG.E R3, desc[UR12][R10.64] ;  /* 0x0000000c0a032981 */ /* 0x000762000c1e1900 */
[----:B-1--4-:R-:W-:Y:S07]  /*e880*/  @P2 BRA `(.L_x_1510) ;  /* 0x0000000000142947 */ /* 0x012fee0003800000 */
[----:B------:R-:W-:Y:S05]  /*e890*/  @!P0 BRA `(.L_x_1510) ;  /* 0x0000000000108947 */ /* 0x000fea0003800000 */
[----:B------:R-:W-:Y:S02]  /*e8a0*/  ULDC.64 UR8, c[0x0][0x208] ;  /* 0x0000820000087ab9 */ /* 0x000fe40000000a00 */
[----:B---3--:R-:W2:Y:S04]  /*e8b0*/  LDG.E R8, desc[UR8][R6.64] ;  /* 0x0000000806087981 */ /* 0x008ea8000c1e1900 */
[----:B-----5:R-:W2:Y:S02]  /*e8c0*/  LDG.E R3, desc[UR8][R6.64+0x4] ;  /* 0x0000040806037981 */ /* 0x020ea4000c1e1900 */
[----:B--2---:R-:W-:-:S07]  /*e8d0*/  IMAD.IADD R3, R3, 0x1, -R8 ;  /* 0x0000000103037824 */ /* 0x004fce00078e0a08 */
.L_x_1510:
[----:B------:R-:W-:Y:S01]  /*e8e0*/  R2UR UR20, R205 ;  /* 0x00000000cd1472ca */ /* 0x000fe200000e0000 */
[----:B------:R-:W-:Y:S01]  /*e8f0*/  USHF.R.S32.HI UR9, URZ, 0x1f, UR4 ;  /* 0x0000001f3f097899 */ /* 0x000fe20008011404 */
[----:B------:R-:W-:Y:S01]  /*e900*/  R2UR UR19, R22 ;  /* 0x00000000161372ca */ /* 0x000fe200000e0000 */
[----:B------:R-:W-:Y:S01]  /*e910*/  ULDC.64 UR14, c[0x0][0xb90] ;  /* 0x0002e400000e7ab9 */ /* 0x000fe20000000a00 */
[----:B------:R-:W-:Y:S01]  /*e920*/  R2UR UR13, R207 ;  /* 0x00000000cf0d72ca */ /* 0x000fe200000e0000 */
[----:B------:R-:W-:Y:S01]  /*e930*/  UMOV UR8, UR4 ;  /* 0x0000000400087c82 */ /* 0x000fe20008000000 */
[----:B-----5:R-:W-:Y:S01]  /*e940*/  IMAD R81, R3, R16, RZ ;  /* 0x0000001003517224 */ /* 0x020fe200078e02ff */
[----:B------:R-:W0:Y:S01]  /*e950*/  @P1 LDC R77, c[0x0][0xbf0] ;  /* 0x0002fc00ff4d1b82 */ /* 0x000e220000000800 */
[----:B------:R-:W-:-:S05]  /*e960*/  ULDC.64 UR22, c[0x0][0x208] ;  /* 0x0000820000167ab9 */ /* 0x000fca0000000a00 */
[----:B------:R-:W-:Y:S02]  /*e970*/  USHF.R.S32.HI UR16, URZ, 0x1f, UR20 ;  /* 0x0000001f3f107899 */ /* 0x000fe40008011414 */
[----:B---3--:R-:W-:Y:S01]  /*e980*/  VIADD R8, R23, UR19 ;  /* 0x0000001317087c36 */ /* 0x008fe20008000000 */
[----:B------:R-:W-:Y:S01]  /*e990*/  UIMAD.WIDE.U32 UR10, UR20, UR14, UR8 ;  /* 0x0000000e140a72a5 */ /* 0x000fe2000f8e0008 */
[----:B------:R-:W-:Y:S01]  /*e9a0*/  VIADD R18, R211, UR19 ;  /* 0x00000013d3127c36 */ /* 0x000fe20008000000 */
[----:B------:R-:W-:Y:S01]  /*e9b0*/  USHF.R.S32.HI UR8, URZ, 0x1f, UR13 ;  /* 0x0000001f3f087899 */ /* 0x000fe2000801140d */
[----:B------:R-:W-:Y:S01]  /*e9c0*/  @P1 IMAD.HI.U32 R7, R8, R9, RZ ;  /* 0x0000000908071227 */ /* 0x000fe200078e00ff */
[----:B------:R-:W-:Y:S02]  /*e9d0*/  UIMAD UR12, UR16, UR14, URZ ;  /* 0x0000000e100c72a4 */ /* 0x000fe4000f8e023f */
[----:B------:R-:W-:Y:S01]  /*e9e0*/  USEL UR18, UR8, URZ, !UP0 ;  /* 0x0000003f08127287 */ /* 0x000fe2000c000000 */
[----:B------:R-:W-:Y:S01]  /*e9f0*/  IMAD.MOV.U32 R6, RZ, RZ, R8 ;  /* 0x000000ffff067224 */ /* 0x000fe200078e0008 */
[----:B------:R-:W-:Y:S01]  /*ea00*/  UIMAD UR12, UR20, UR15, UR12 ;  /* 0x0000000f140c72a4 */ /* 0x000fe2000f8e020c */
[----:B------:R-:W-:Y:S01]  /*ea10*/  @P1 SHF.R.U32.HI R6, RZ, R12, R7 ;  /* 0x0000000cff061219 */ /* 0x000fe20000011607 */
[----:B------:R-:W-:Y:S01]  /*ea20*/  USEL UR17, UR13, URZ, !UP0 ;  /* 0x0000003f0d117287 */ /* 0x000fe2000c000000 */
[----:B------:R-:W-:Y:S01]  /*ea30*/  IMAD R7, R206, 0x40, R19 ;  /* 0x00000040ce077824 */ /* 0x000fe200078e0213 */
[----:B------:R-:W-:Y:S01]  /*ea40*/  ULDC.64 UR14, c[0x0][0xb98] ;  /* 0x0002e600000e7ab9 */ /* 0x000fe20000000a00 */
[----:B------:R-:W-:Y:S01]  /*ea50*/  UIADD3 UR11, UR11, UR12, URZ ;  /* 0x0000000c0b0b7290 */ /* 0x000fe2000fffe03f */
[----:B------:R-:W-:Y:S01]  /*ea60*/  IMAD.MOV R9, RZ, RZ, -R6 ;  /* 0x000000ffff097224 */ /* 0x000fe200078e0a06 */
[----:B------:R-:W-:Y:S01]  /*ea70*/  UIMAD UR8, UR18, UR14, URZ ;  /* 0x0000000e120872a4 */ /* 0x000fe2000f8e023f */
[----:B------:R-:W-:Y:S01]  /*ea80*/  IMAD.WIDE R4, R7, 0x2, R4 ;  /* 0x0000000207047825 */ /* 0x000fe200078e0204 */
[----:B------:R-:W-:Y:S01]  /*ea90*/  UIMAD.WIDE.U32 UR10, UR17, UR14, UR10 ;  /* 0x0000000e110a72a5 */ /* 0x000fe2000f8e000a */
[----:B------:R-:W-:Y:S01]  /*eaa0*/  SHF.R.S32.HI R7, RZ, 0x1f, R6 ;  /* 0x0000001fff077819 */ /* 0x000fe20000011406 */
[----:B------:R-:W-:Y:S01]  /*eab0*/  UIMAD UR8, UR17, UR15, UR8 ;  /* 0x0000000f110872a4 */ /* 0x000fe2000f8e0208 */
[----:B------:R-:W-:Y:S01]  /*eac0*/  IMAD R9, R16, R9, R8 ;  /* 0x0000000910097224 */ /* 0x000fe200078e0208 */
[----:B------:R-:W-:Y:S01]  /*ead0*/  IADD3 R11, P5, R4, 0x1000, RZ ;  /* 0x00001000040b7810 */ /* 0x000fe20007fbe0ff */
[----:B------:R-:W-:Y:S01]  /*eae0*/  ULDC.64 UR12, c[0x0][0xaa0] ;  /* 0x0002a800000c7ab9 */ /* 0x000fe20000000a00 */
[----:B------:R-:W-:-:S02]  /*eaf0*/  IADD3 R6, P0, R6, UR10, RZ ;  /* 0x0000000a06067c10 */ /* 0x000fc4000ff1e0ff */
[----:B------:R-:W-:Y:S01]  /*eb00*/  IMAD.U32 R10, RZ, RZ, UR8 ;  /* 0x00000008ff0a7e24 */ /* 0x000fe2000f8e00ff */
[----:B------:R-:W-:Y:S02]  /*eb10*/  SHF.R.S32.HI R8, RZ, 0x1f, R9 ;  /* 0x0000001fff087819 */ /* 0x000fe40000011409 */
[----:B------:R-:W-:Y:S02]  /*eb20*/  IADD3 R53, P3, R4, 0x4000, RZ ;  /* 0x0000400004357810 */ /* 0x000fe40007f7e0ff */
[----:B------:R-:W-:Y:S01]  /*eb30*/  IADD3.X R7, R7, UR11, R10, P0, !PT ;  /* 0x0000000b07077c10 */ /* 0x000fe200087fe40a */
[----:B------:R-:W-:Y:S01]  /*eb40*/  ULDC.64 UR10, c[0x0][0xb88] ;  /* 0x0002e200000a7ab9 */ /* 0x000fe20000000a00 */
[----:B------:R-:W-:Y:S01]  /*eb50*/  LOP3.LUT R52, R53, 0x380, RZ, 0xc0, !PT ;  /* 0x0000038035347812 */ /* 0x000fe200078ec0ff */
[----:B------:R-:W-:Y:S01]  /*eb60*/  IMAD R10, R8, UR10, RZ ;  /* 0x0000000a080a7c24 */ /* 0x000fe2000f8e02ff */
[----:B------:R-:W-:Y:S01]  /*eb70*/  LOP3.LUT R8, R11, 0x380, RZ, 0xc0, !PT ;  /* 0x000003800b087812 */ /* 0x000fe200078ec0ff */
[----:B------:R-:W-:Y:S01]  /*eb80*/  IMAD.WIDE.U32 R6, R9, UR10, R6 ;  /* 0x0000000a09067c25 */ /* 0x000fe2000f8e0006 */
[----:B------:R-:W-:-:S02]  /*eb90*/  SHF.R.U64 R52, R52, 0x3, RZ ;  /* 0x0000000334347819 */ /* 0x000fc400000012ff */
[----:B------:R-:W-:Y:S01]  /*eba0*/  SHF.R.U64 R8, R8, 0x3, RZ ;  /* 0x0000000308087819 */ /* 0x000fe200000012ff */
[----:B------:R-:W-:Y:S01]  /*ebb0*/  IMAD R15, R9, UR11, R10 ;  /* 0x0000000b090f7c24 */ /* 0x000fe2000f8e020a */
[----:B------:R-:W-:Y:S01]  /*ebc0*/  ULDC.64 UR10, c[0x0][0xb50] ;  /* 0x0002d400000a7ab9 */ /* 0x000fe20000000a00 */
[----:B------:R-:W-:Y:S01]  /*ebd0*/  LOP3.LUT R52, R52, R53, RZ, 0x3c, !PT ;  /* 0x0000003534347212 */ /* 0x000fe200078e3cff */
[----:B------:R-:W-:Y:S01]  /*ebe0*/  IMAD.X R53, RZ, RZ, R5, P3 ;  /* 0x000000ffff357224 */ /* 0x000fe200018e0605 */
[----:B------:R-:W-:Y:S01]  /*ebf0*/  LEA R14, P0, R6, UR10, 0x2 ;  /* 0x0000000a060e7c11 */ /* 0x000fe2000f8010ff */
[----:B------:R-:W-:Y:S01]  /*ec00*/  IMAD.IADD R7, R7, 0x1, R15 ;  /* 0x0000000107077824 */ /* 0x000fe200078e020f */
[----:B------:R-:W-:Y:S01]  /*ec10*/  LOP3.LUT R8, R8, R11, RZ, 0x3c, !PT ;  /* 0x0000000b08087212 */ /* 0x000fe200078e3cff */
[----:B------:R-:W-:Y:S01]  /*ec20*/  IMAD.X R9, RZ, RZ, R5, P5 ;  /* 0x000000ffff097224 */ /* 0x000fe200028e0605 */
[----:B------:R-:W-:Y:S01]  /*ec30*/  IADD3 R41, P3, R4, 0xa000, RZ ;  /* 0x0000a00004297810 */ /* 0x000fe20007f7e0ff */
[----:B------:R-:W-:Y:S01]  /*ec40*/  SHFL.IDX PT, R20, R14, RZ, 0x1c1f ;  /* 0x001c1fff0e147589 */ /* 0x000fe200000e0000 */
[----:B------:R-:W-:-:S02]  /*ec50*/  LEA.HI.X R11, R6, UR11, R7, 0x2, P0 ;  /* 0x0000000b060b7c11 */ /* 0x000fc400080f1407 */
[C---:B------:R-:W-:Y:S02]  /*ec60*/  IADD3 R29, P2, R4.reuse, 0x5000, RZ ;  /* 0x00005000041d7810 */ /* 0x040fe40007f5e0ff */
[C---:B------:R-:W-:Y:S01]  /*ec70*/  IADD3 R13, P4, R4.reuse, 0x2000, RZ ;  /* 0x00002000040d7810 */ /* 0x040fe20007f9e0ff */
[----:B------:R-:W1:Y:S01]  /*ec80*/  SHFL.IDX PT, R21, R11, RZ, 0x1c1f ;  /* 0x001c1fff0b157589 */ /* 0x000e6200000e0000 */
[----:B------:R-:W-:Y:S01]  /*ec90*/  IADD3 R25, P0, R4, 0x3000, RZ ;  /* 0x0000300004197810 */ /* 0x000fe20007f1e0ff */
[----:B------:R-:W-:Y:S01]  /*eca0*/  UIMAD UR10, UR9, UR12, URZ ;  /* 0x0000000c090a72a4 */ /* 0x000fe2000f8e023f */
[----:B------:R-:W-:Y:S01]  /*ecb0*/  LOP3.LUT R40, R41, 0x380, RZ, 0xc0, !PT ;  /* 0x0000038029287812 */ /* 0x000fe200078ec0ff */
[----:B------:R-:W-:Y:S01]  /*ecc0*/  SHFL.IDX PT, R42, R14, 0x1, 0x1c1f ;  /* 0x003c1f000e2a7f89 */ /* 0x000fe200000e0000 */
[----:B------:R-:W-:Y:S01]  /*ecd0*/  LOP3.LUT R24, R25, 0x380, RZ, 0xc0, !PT ;  /* 0x0000038019187812 */ /* 0x000fe200078ec0ff */
[----:B------:R-:W-:Y:S01]  /*ece0*/  VIADD R6, R18, 0x8 ;  /* 0x0000000812067836 */ /* 0x000fe20000000000 */
[----:B------:R-:W-:Y:S01]  /*ecf0*/  LOP3.LUT R28, R29, 0x380, RZ, 0xc0, !PT ;  /* 0x000003801d1c7812 */ /* 0x000fe200078ec0ff */
[----:B------:R-:W2:Y:S01]  /*ed00*/  SHFL.IDX PT, R43, R11, 0x1, 0x1c1f ;  /* 0x003c1f000b2b7f89 */ /* 0x000ea200000e0000 */
[----:B------:R-:W-:-:S02]  /*ed10*/  SHF.R.U64 R24, R24, 0x3, RZ ;  /* 0x0000000318187819 */ /* 0x000fc400000012ff */
[----:B------:R-:W-:Y:S02]  /*ed20*/  SHF.R.U64 R40, R40, 0x3, RZ ;  /* 0x0000000328287819 */ /* 0x000fe400000012ff */
[----:B------:R-:W-:Y:S02]  /*ed30*/  SHF.R.U64 R28, R28, 0x3, RZ ;  /* 0x000000031c1c7819 */ /* 0x000fe400000012ff */
[----:B------:R-:W-:Y:S01]  /*ed40*/  LOP3.LUT R24, R24, R25, RZ, 0x3c, !PT ;  /* 0x0000001918187212 */ /* 0x000fe200078e3cff */
[--C-:B------:R-:W-:Y:S01]  /*ed50*/  IMAD.X R25, RZ, RZ, R5.reuse, P0 ;  /* 0x000000ffff197224 */ /* 0x100fe200000e0605 */
[----:B------:R-:W-:Y:S02]  /*ed60*/  IADD3 R57, P0, R4, 0x9000, RZ ;  /* 0x0000900004397810 */ /* 0x000fe40007f1e0ff */
[----:B------:R-:W-:Y:S01]  /*ed70*/  LOP3.LUT R40, R40, R41, RZ, 0x3c, !PT ;  /* 0x0000002928287212 */ /* 0x000fe200078e3cff */
[--C-:B------:R-:W-:Y:S01]  /*ed80*/  IMAD.X R41, RZ, RZ, R5.reuse, P3 ;  /* 0x000000ffff297224 */ /* 0x100fe200018e0605 */
[----:B------:R-:W-:Y:S01]  /*ed90*/  LOP3.LUT R28, R28, R29, RZ, 0x3c, !PT ;  /* 0x0000001d1c1c7212 */ /* 0x000fe200078e3cff */
[----:B------:R-:W-:Y:S01]  /*eda0*/  IMAD.X R29, RZ, RZ, R5, P2 ;  /* 0x000000ffff1d7224 */ /* 0x000fe200010e0605 */
[----:B------:R-:W-:-:S02]  /*edb0*/  IADD3 R10, P3, R4, 0xf000, RZ ;  /* 0x0000f000040a7810 */ /* 0x000fc40007f7e0ff */
[----:B------:R-:W-:Y:S02]  /*edc0*/  LOP3.LUT R56, R57, 0x380, RZ, 0xc0, !PT ;  /* 0x0000038039387812 */ /* 0x000fe400078ec0ff */
[C---:B------:R-:W-:Y:S02]  /*edd0*/  IADD3 R45, P2, R4.reuse, 0xb000, RZ ;  /* 0x0000b000042d7810 */ /* 0x040fe40007f5e0ff */
[----:B------:R-:W-:Y:S02]  /*ede0*/  LOP3.LUT R12, R13, 0x380, RZ, 0xc0, !PT ;  /* 0x000003800d0c7812 */ /* 0x000fe400078ec0ff */
[C---:B------:R-:W-:Y:S02]  /*edf0*/  IADD3 R33, P6, R4.reuse, 0x6000, RZ ;  /* 0x0000600004217810 */ /* 0x040fe40007fde0ff */
[----:B------:R-:W-:Y:S01]  /*ee00*/  IADD3 R37, P5, R4, 0x7000, RZ ;  /* 0x0000700004257810 */ /* 0x000fe20007fbe0ff */
[----:B------:R-:W-:Y:S01]  /*ee10*/  UIMAD.WIDE.U32 UR8, UR4, UR12, URZ ;  /* 0x0000000c040872a5 */ /* 0x000fe2000f8e003f */
[----:B------:R-:W-:Y:S01]  /*ee20*/  LOP3.LUT R3, R10, 0x380, RZ, 0xc0, !PT ;  /* 0x000003800a037812 */ /* 0x000fe200078ec0ff */
[----:B------:R-:W-:Y:S01]  /*ee30*/  UIMAD UR10, UR4, UR13, UR10 ;  /* 0x0000000d040a72a4 */ /* 0x000fe2000f8e020a */
[----:B------:R-:W-:Y:S01]  /*ee40*/  SHF.R.U64 R56, R56, 0x3, RZ ;  /* 0x0000000338387819 */ /* 0x000fe200000012ff */
[----:B------:R-:W-:Y:S01]  /*ee50*/  IMAD.X R49, RZ, RZ, R5, P3 ;  /* 0x000000ffff317224 */ /* 0x000fe200018e0605 */
[----:B------:R-:W-:Y:S01]  /*ee60*/  LOP3.LUT R44, R45, 0x380, RZ, 0xc0, !PT ;  /* 0x000003802d2c7812 */ /* 0x000fe200078ec0ff */
[----:B------:R-:W-:Y:S01]  /*ee70*/  ULDC.64 UR12, c[0x0][0xae8] ;  /* 0x0002ba00000c7ab9 */ /* 0x000fe20000000a00 */
[----:B------:R-:W-:-:S02]  /*ee80*/  SHF.R.U64 R3, R3, 0x3, RZ ;  /* 0x0000000303037819 */ /* 0x000fc400000012ff */
[----:B------:R-:W-:Y:S01]  /*ee90*/  LOP3.LUT R56, R56, R57, RZ, 0x3c, !PT ;  /* 0x0000003938387212 */ /* 0x000fe200078e3cff */
[--C-:B------:R-:W-:Y:S01]  /*eea0*/  IMAD.X R57, RZ, RZ, R5.reuse, P0 ;  /* 0x000000ffff397224 */ /* 0x100fe200000e0605 */
[----:B------:R-:W-:Y:S02]  /*eeb0*/  SHF.R.U64 R44, R44, 0x3, RZ ;  /* 0x000000032c2c7819 */ /* 0x000fe400000012ff */
[----:B------:R-:W-:Y:S02]  /*eec0*/  LOP3.LUT P0, RZ, R209, 0x3, RZ, 0xc0, !PT ;  /* 0x00000003d1ff7812 */ /* 0x000fe4000780c0ff */
[----:B------:R-:W-:Y:S02]  /*eed0*/  LOP3.LUT R48, R3, R10, RZ, 0x3c, !PT ;  /* 0x0000000a03307212 */ /* 0x000fe400078e3cff */
[----:B------:R-:W-:Y:S01]  /*eee0*/  LOP3.LUT R44, R44, R45, RZ, 0x3c, !PT ;  /* 0x0000002d2c2c7212 */ /* 0x000fe200078e3cff */
[----:B------:R-:W3:Y:S01]  /*eef0*/  @P1 LDC R3, c[0x0][0xbec] ;  /* 0x0002fb00ff031b82 */ /* 0x000ee20000000800 */
[----:B------:R-:W-:Y:S01]  /*ef00*/  IMAD.X R45, RZ, RZ, R5, P2 ;  /* 0x000000ffff2d7224 */ /* 0x000fe200010e0605 */
[----:B------:R-:W-:-:S02]  /*ef10*/  SHF.R.U64 R12, R12, 0x3, RZ ;  /* 0x000000030c0c7819 */ /* 0x000fc400000012ff */
[----:B------:R-:W-:Y:S02]  /*ef20*/  ISETP.GE.OR P2, PT, R18, R81, P0 ;  /* 0x000000511200720c */ /* 0x000fe40000746670 */
[----:B------:R-:W-:Y:S01]  /*ef30*/  LOP3.LUT R12, R12, R13, RZ, 0x3c, !PT ;  /* 0x0000000d0c0c7212 */ /* 0x000fe200078e3cff */
[--C-:B------:R-:W-:Y:S01]  /*ef40*/  IMAD.X R13, RZ, RZ, R5.reuse, P4 ;  /* 0x000000ffff0d7224 */ /* 0x100fe200020e0605 */
[----:B------:R-:W-:Y:S02]  /*ef50*/  IADD3 R65, P4, R4, 0x8000, RZ ;  /* 0x0000800004417810 */ /* 0x000fe40007f9e0ff */
[----:B------:R-:W-:Y:S02]  /*ef60*/  LOP3.LUT R32, R33, 0x380, RZ, 0xc0, !PT ;  /* 0x0000038021207812 */ /* 0x000fe400078ec0ff */
[----:B------:R-:W-:Y:S02]  /*ef70*/  LOP3.LUT R36, R37, 0x380, RZ, 0xc0, !PT ;  /* 0x0000038025247812 */ /* 0x000fe400078ec0ff */
[----:B------:R-:W-:Y:S01]  /*ef80*/  LOP3.LUT R64, R65, 0x380, RZ, 0xc0, !PT ;  /* 0x0000038041407812 */ /* 0x000fe200078ec0ff */
[----:B------:R-:W-:Y:S01]  /*ef90*/  UIADD3 UR9, UR9, UR10, URZ ;  /* 0x0000000a09097290 */ /* 0x000fe2000fffe03f */
[----:B------:R-:W-:Y:S01]  /*efa0*/  SHF.R.U64 R32, R32, 0x3, RZ ;  /* 0x0000000320207819 */ /* 0x000fe200000012ff */
[----:B-1----:R1:W-:Y:S01]  /*efb0*/  @!P2 ST.E desc[UR22][R20.64], R0 ;  /* 0x000000001400a985 */ /* 0x0023e2000c101916 */
[----:B------:R-:W-:Y:S01]  /*efc0*/  SHF.R.U64 R36, R36, 0x3, RZ ;  /* 0x0000000324247819 */ /* 0x000fe200000012ff */
[----:B------:R-:W-:Y:S01]  /*efd0*/  UIMAD UR4, UR16, UR12, URZ ;  /* 0x0000000c100472a4 */ /* 0x000fe2000f8e023f */
[----:B------:R-:W-:Y:S01]  /*efe0*/  SHF.R.U64 R64, R64, 0x3, RZ ;  /* 0x0000000340407819 */ /* 0x000fe200000012ff */
[----:B------:R-:W-:Y:S01]  /*eff0*/  UIMAD.WIDE.U32 UR8, UR20, UR12, UR8 ;  /* 0x0000000c140872a5 */ /* 0x000fe2000f8e0008 */
[----:B------:R-:W-:Y:S01]  /*f000*/  LOP3.LUT R32, R32, R33, RZ, 0x3c, !PT ;  /* 0x0000002120207212 */ /* 0x000fe200078e3cff */
[--C-:B------:R-:W-:Y:S01]  /*f010*/  IMAD.X R33, RZ, RZ, R5.reuse, P6 ;  /* 0x000000ffff217224 */ /* 0x100fe200030e0605 */
[----:B------:R-:W-:Y:S01]  /*f020*/  LOP3.LUT R36, R36, R37, RZ, 0x3c, !PT ;  /* 0x0000002524247212 */ /* 0x000fe200078e3cff */
[--C-:B------:R-:W-:Y:S01]  /*f030*/  IMAD.X R37, RZ, RZ, R5.reuse, P5 ;  /* 0x000000ffff257224 */ /* 0x100fe200028e0605 */
[----:B------:R-:W-:Y:S01]  /*f040*/  LOP3.LUT R64, R64, R65, RZ, 0x3c, !PT ;  /* 0x0000004140407212 */ /* 0x000fe200078e3cff */
[----:B------:R-:W-:Y:S01]  /*f050*/  IMAD.X R65, RZ, RZ, R5, P4 ;  /* 0x000000ffff417224 */ /* 0x000fe200020e0605 */
[----:B------:R-:W-:Y:S01]  /*f060*/  ULDC.64 UR10, c[0x0][0xaf0] ;  /* 0x0002bc00000a7ab9 */ /* 0x000fe20000000a00 */
[----:B-1----:R-:W-:Y:S01]  /*f070*/  IMAD R0, R204, 0x20, R206 ;  /* 0x00000020cc007824 */ /* 0x002fe200078e02ce */
[----:B------:R-:W-:Y:S01]  /*f080*/  UIMAD UR4, UR20, UR13, UR4 ;  /* 0x0000000d140472a4 */ /* 0x000fe2000f8e0204 */
[----:B------:R-:W-:-:S02]  /*f090*/  IADD3 R73, P6, R4, 0xc000, RZ ;  /* 0x0000c00004497810 */ /* 0x000fc40007fde0ff */
[----:B------:R-:W-:Y:S01]  /*f0a0*/  VIADD R18, R0, UR19 ;  /* 0x0000001300127c36 */ /* 0x000fe20008000000 */
[C---:B------:R-:W-:Y:S02]  /*f0b0*/  IADD3 R69, P5, R4.reuse, 0xd000, RZ ;  /* 0x0000d00004457810 */ /* 0x040fe40007fbe0ff */
[----:B------:R-:W-:Y:S01]  /*f0c0*/  IADD3 R61, P4, R4, 0xe000, RZ ;  /* 0x0000e000043d7810 */ /* 0x000fe20007f9e0ff */
[----:B---3--:R-:W-:Y:S01]  /*f0d0*/  @P1 IMAD.HI.U32 R0, R18, R3, RZ ;  /* 0x0000000312001227 */ /* 0x008fe200078e00ff */
[----:B------:R-:W-:Y:S01]  /*f0e0*/  UIADD3 UR9, UR9, UR4, URZ ;  /* 0x0000000409097290 */ /* 0x000fe2000fffe03f */
[----:B------:R-:W-:Y:S01]  /*f0f0*/  LOP3.LUT R72, R73, 0x380, RZ, 0xc0, !PT ;  /* 0x0000038049487812 */ /* 0x000fe200078ec0ff */
[----:B------:R-:W-:Y:S01]  /*f100*/  UIMAD UR4, UR18, UR10, URZ ;  /* 0x0000000a120472a4 */ /* 0x000fe2000f8e023f */
[----:B------:R-:W-:Y:S02]  /*f110*/  LOP3.LUT R68, R69, 0x380, RZ, 0xc0, !PT ;  /* 0x0000038045447812 */ /* 0x000fe400078ec0ff */
[----:B------:R-:W-:-:S02]  /*f120*/  LOP3.LUT R60, R61, 0x380, RZ, 0xc0, !PT ;  /* 0x000003803d3c7812 */ /* 0x000fc400078ec0ff */
[----:B------:R-:W-:Y:S01]  /*f130*/  ISETP.GE.OR P0, PT, R6, R81, P0 ;  /* 0x000000510600720c */ /* 0x000fe20000706670 */
[----:B------:R-:W-:Y:S01]  /*f140*/  IMAD.MOV.U32 R21, RZ, RZ, R18 ;  /* 0x000000ffff157224 */ /* 0x000fe200078e0012 */
[----:B------:R-:W-:Y:S01]  /*f150*/  LOP3.LUT R7, R4, 0x380, RZ, 0xc0, !PT ;  /* 0x0000038004077812 */ /* 0x000fe200078ec0ff */
[----:B------:R-:W-:Y:S01]  /*f160*/  UIMAD UR4, UR17, UR11, UR4 ;  /* 0x0000000b110472a4 */ /* 0x000fe2000f8e0204 */
[----:B0-----:R-:W-:Y:S01]  /*f170*/  @P1 SHF.R.U32.HI R21, RZ, R77, R0 ;  /* 0x0000004dff151219 */ /* 0x001fe20000011600 */
[----:B------:R-:W-:Y:S01]  /*f180*/  UIMAD.WIDE.U32 UR8, UR17, UR10, UR8 ;  /* 0x0000000a110872a5 */ /* 0x000fe2000f8e0008 */
[----:B------:R-:W-:Y:S02]  /*f190*/  SHF.R.U64 R72, R72, 0x3, RZ ;  /* 0x0000000348487819 */ /* 0x000fe400000012ff */
[----:B------:R-:W-:Y:S02]  /*f1a0*/  SHF.R.U64 R68, R68, 0x3, RZ ;  /* 0x0000000344447819 */ /* 0x000fe400000012ff */
[----:B------:R-:W-:-:S02]  /*f1b0*/  SHF.R.U64 R60, R60, 0x3, RZ ;  /* 0x000000033c3c7819 */ /* 0x000fc400000012ff */
[----:B------:R-:W-:Y:S01]  /*f1c0*/  SHF.R.U64 R7, R7, 0x3, RZ ;  /* 0x0000000307077819 */ /* 0x000fe200000012ff */
[----:B------:R-:W-:Y:S01]  /*f1d0*/  UIADD3 UR4, UR9, UR4, URZ ;  /* 0x0000000409047290 */ /* 0x000fe2000fffe03f */
[--C-:B------:R-:W-:Y:S01]  /*f1e0*/  SHF.R.S32.HI R0, RZ, 0x1f, R21.reuse ;  /* 0x0000001fff007819 */ /* 0x100fe20000011415 */
[----:B------:R-:W-:Y:S01]  /*f1f0*/  IMAD.MOV R77, RZ, RZ, -R21 ;  /* 0x000000ffff4d7224 */ /* 0x000fe200078e0a15 */
[----:B------:R-:W-:Y:S01]  /*f200*/  LOP3.LUT R72, R72, R73, RZ, 0x3c, !PT ;  /* 0x0000004948487212 */ /* 0x000fe200078e3cff */
[--C-:B------:R-:W-:Y:S01]  /*f210*/  IMAD.X R73, RZ, RZ, R5.reuse, P6 ;  /* 0x000000ffff497224 */ /* 0x100fe200030e0605 */
[----:B------:R-:W-:Y:S01]  /*f220*/  LOP3.LUT R68, R68, R69, RZ, 0x3c, !PT ;  /* 0x0000004544447212 */ /* 0x000fe200078e3cff */
[--C-:B------:R-:W-:Y:S01]  /*f230*/  IMAD.X R69, RZ, RZ, R5.reuse, P5 ;  /* 0x000000ffff457224 */ /* 0x100fe200028e0605 */
[----:B------:R-:W-:Y:S01]  /*f240*/  LOP3.LUT R60, R60, R61, RZ, 0x3c, !PT ;  /* 0x0000003d3c3c7212 */ /* 0x000fe200078e3cff */
[----:B------:R-:W-:Y:S01]  /*f250*/  IMAD.X R61, RZ, RZ, R5, P4 ;  /* 0x000000ffff3d7224 */ /* 0x000fe200020e0605 */
[----:B------:R-:W-:Y:S01]  /*f260*/  LOP3.LUT R4, R7, R4, RZ, 0x3c, !PT ;  /* 0x0000000407047212 */ /* 0x000fe200078e3cff */
[----:B------:R-:W-:Y:S01]  /*f270*/  ULDC.64 UR10, c[0x0][0xae0] ;  /* 0x0002b800000a7ab9 */ /* 0x000fe20000000a00 */
[----:B------:R-:W-:Y:S01]  /*f280*/  IMAD R77, R16, R77, R18 ;  /* 0x0000004d104d7224 */ /* 0x000fe200078e0212 */
[----:B--2---:R0:W-:Y:S01]  /*f290*/  @!P0 ST.E desc[UR22][R42.64], R2 ;  /* 0x000000022a008985 */ /* 0x0041e2000c101916 */
[----:B------:R-:W-:-:S02]  /*f2a0*/  IMAD R0, R0, UR10, RZ ;  /* 0x0000000a00007c24 */ /* 0x000fc4000f8e02ff */
[----:B------:R-:W-:Y:S01]  /*f2b0*/  IMAD.U32 R3, RZ, RZ, UR9 ;  /* 0x00000009ff037e24 */ /* 0x000fe2000f8e00ff */
[----:B------:R-:W5:Y:S01]  /*f2c0*/  LD.E.128 R4, desc[UR22][R4.64] ;  /* 0x0000001604047980 */ /* 0x000f62000c101d00 */
[----:B------:R-:W-:Y:S02]  /*f2d0*/  IMAD.U32 R3, RZ, RZ, UR4 ;  /* 0x00000004ff037e24 */ /* 0x000fe4000f8e00ff */
[----:B------:R-:W-:Y:S01]  /*f2e0*/  IMAD R79, R21, UR11, R0 ;  /* 0x0000000b154f7c24 */ /* 0x000fe2000f8e0200 */
[----:B------:R-:W5:Y:S01]  /*f2f0*/  LD.E.128 R8, desc[UR22][R8.64] ;  /* 0x0000001608087980 */ /* 0x000f62000c101d00 */
[----:B------:R-:W-:Y:S01]  /*f300*/  SHF.R.S32.HI R0, RZ, 0x1f, R77 ;  /* 0x0000001fff007819 */ /* 0x000fe2000001144d */
[----:B0-----:R-:W-:Y:S02]  /*f310*/  IMAD.U32 R2, RZ, RZ, UR8 ;  /* 0x00000008ff027e24 */ /* 0x001fe4000f8e00ff */
[----:B------:R-:W5:Y:S01]  /*f320*/  LD.E.128 R12, desc[UR22][R12.64] ;  /* 0x000000160c0c7980 */ /* 0x000f62000c101d00 */
[----:B------:R-:W-:-:S03]  /*f330*/  ULDC.64 UR8, c[0x0][0xad8] ;  /* 0x0002b60000087ab9 */ /* 0x000fc60000000a00 */
[----:B------:R-:W5:Y:S01]  /*f340*/  LD.E.128 R24, desc[UR22][R24.64] ;  /* 0x0000001618187980 */ /* 0x000f62000c101d00 */
[----:B------:R-:W-:-:S03]  /*f350*/  IMAD.WIDE.U32 R2, R21, UR10, R2 ;  /* 0x0000000a15027c25 */ /* 0x000fc6000f8e0002 */
[----:B------:R-:W5:Y:S04]  /*f360*/  LD.E.128 R52, desc[UR22][R52.64] ;  /* 0x0000001634347980 */ /* 0x000f68000c101d00 */
        /* <DEDUP_REMOVED lines=10> */
[----:B------:R-:W5:Y:S01]  /*f410*/  LD.E.128 R48, desc[UR22][R48.64] ;  /* 0x0000001630307980 */ /* 0x000f62000c101d00 */
[----:B------:R-:W-:Y:S01]  /*f420*/  IMAD.IADD R3, R3, 0x1, R79 ;  /* 0x0000000103037824 */ /* 0x000fe200078e024f */
[----:B------:R-:W-:Y:S01]  /*f430*/  BSSY B1, `(.L_x_1511) ;  /* 0x000002c000017945 */ /* 0x000fe20003800000 */
[----:B------:R-:W-:Y:S01]  /*f440*/  IMAD R16, R0, UR8, RZ ;  /* 0x0000000800107c24 */ /* 0x000fe2000f8e02ff */
[----:B------:R-:W-:Y:S01]  /*f450*/  @!PT LDS RZ, [RZ] ;  /* 0x00000000fffff984 */ /* 0x000fe20000000800 */
[----:B------:R-:W-:Y:S01]  /*f460*/  @!PT LDS RZ, [RZ] ;  /* 0x00000000fffff984 */ /* 0x000fe20000000800 */
[----:B------:R-:W-:Y:S01]  /*f470*/  @!PT LDS RZ, [RZ] ;  /* 0x00000000fffff984 */ /* 0x000fe20000000800 */
[----:B------:R-:W-:Y:S01]  /*f480*/  @!PT LDS RZ, [RZ] ;  /* 0x00000000fffff984 */ /* 0x000fe20000000800 */
[----:B------:R0:W-:Y:S06]  /*f490*/  MEMBAR.ALL.CTA ;  /* 0x0000000000007992 */ /* 0x0001ec0000008000 */
[----:B0-----:R-:W0:Y:S01]  /*f4a0*/  FENCE.VIEW.ASYNC.S ;  /* 0x00000000000073c6 */ /* 0x001e220000000000 */
[----:B------:R-:W-:-:S02]  /*f4b0*/  VIADD R22, R206, UR19 ;  /* 0x00000013ce167c36 */ /* 0x000fc40008000000 */
[C---:B------:R-:W-:Y:S02]  /*f4c0*/  IMAD R21, R77.reuse, UR9, R16 ;  /* 0x000000094d157c24 */ /* 0x040fe4000f8e0210 */
[----:B------:R-:W-:Y:S01]  /*f4d0*/  IMAD.WIDE.U32 R2, R77, UR8, R2 ;  /* 0x000000084d027c25 */ /* 0x000fe2000f8e0002 */
[CC--:B------:R-:W-:Y:S01]  /*f4e0*/  ISETP.GE.AND P2, PT, R22.reuse, R81.reuse, PT ;  /* 0x000000511600720c */ /* 0x0c0fe20003f46270 */
[----:B------:R-:W-:Y:S02]  /*f4f0*/  ULDC.64 UR8, c[0x0][0xa80] ;  /* 0x0002a00000087ab9 */ /* 0x000fe40000000a00 */
[----:B------:R-:W-:Y:S01]  /*f500*/  VIADD R0, R22, 0x20 ;  /* 0x0000002016007836 */ /* 0x000fe20000000000 */
[----:B------:R-:W-:Y:S01]  /*f510*/  LEA R16, P3, R2, UR8, 0x1 ;  /* 0x0000000802107c11 */ /* 0x000fe2000f8608ff */
[----:B------:R-:W-:Y:S02]  /*f520*/  IMAD.IADD R3, R3, 0x1, R21 ;  /* 0x0000000103037824 */ /* 0x000fe400078e0215 */
[----:B------:R-:W-:Y:S01]  /*f530*/  VIADD R168, R168, 0x30820 ;  /* 0x00030820a8a87836 */ /* 0x000fe20000000000 */
[----:B------:R-:W-:Y:S01]  /*f540*/  ISETP.GE.AND P1, PT, R0, R81, PT ;  /* 0x000000510000720c */ /* 0x000fe20003f26270 */
[----:B------:R-:W-:Y:S01]  /*f550*/  VIADD R0, R22, 0x40 ;  /* 0x0000004016007836 */ /* 0x000fe20000000000 */
[----:B------:R-:W-:Y:S01]  /*f560*/  LEA.HI.X R18, R2, UR9, R3, 0x1, P3 ;  /* 0x0000000902127c11 */ /* 0x000fe200098f0c03 */
[----:B0-----:R0:W1:Y:S01]  /*f570*/  SHFL.IDX PT, R78, R16, RZ, 0x181f ;  /* 0x00181fff104e7589 */ /* 0x00106200000e0000 */
[----:B------:R-:W-:-:S02]  /*f580*/  PRMT R168, RZ, 0x654, R168 ;  /* 0x00000654ffa87816 */ /* 0x000fc400000000a8 */
[----:B------:R-:W-:Y:S02]  /*f590*/  ISETP.GE.AND P0, PT, R0, R81, PT ;  /* 0x000000510000720c */ /* 0x000fe40003f06270 */
[----:B------:R0:W2:Y:S01]  /*f5a0*/  SHFL.IDX PT, R0, R18, RZ, 0x181f ;  /* 0x00181fff12007589 */ /* 0x0000a200000e0000 */
[----:B------:R0:W-:Y:S01]  /*f5b0*/  SYNCS.ARRIVE.TRANS64.RED.A1T0 RZ, [R168+URZ], RZ ;  /* 0x000000ffa8ff79a7 */ /* 0x0001e2000810043f */
[----:B------:R-:W-:Y:S09]  /*f5c0*/  @P2 BRA `(.L_x_1512) ;  /* 0x0000000000482947 */ /* 0x000ff20003800000 */
        /* <DEDUP_REMOVED lines=18> */
.L_x_1512:
[----:B------:R-:W-:Y:S05]  /*f6f0*/  BSYNC B1 ;  /* 0x0000000000017941 */ /* 0x000fea0003800000 */
.L_x_1511:
[----:B--2---:R2:W4:Y:S01]  /*f700*/  SHFL.IDX PT, R0, R18, 0x1, 0x181f ;  /* 0x00381f0012007f89 */ /* 0x00452200000e0000 */
        /* <DEDUP_REMOVED lines=10> */
[C---:B-----5:R-:W-:Y:S02]  /*f7b0*/  @!P3 LEA R4, P5, R202.reuse, R20, 0x1 ;  /* 0x00000014ca04b211 */ /* 0x060fe400078a08ff */
        /* <DEDUP_REMOVED lines=10> */
.L_x_1514:
[----:B------:R-:W-:Y:S05]  /*f860*/  BSYNC B1 ;  /* 0x0000000000017941 */ /* 0x000fea0003800000 */
.L_x_1513:
[----:B----4-:R4:W0:Y:S01]  /*f870*/  SHFL.IDX PT, R0, R18, 0x2, 0x181f ;  /* 0x00581f0012007f89 */ /* 0x01082200000e0000 */
        /* <DEDUP_REMOVED lines=10> */
[CC--:B------:R-:W-:Y:S02]  /*f920*/  @!P2 LEA R4, P5, R202.reuse, R8.reuse, 0x1 ;  /* 0x00000008ca04a211 */ /* 0x0c0fe400078a08ff */
        /* <DEDUP_REMOVED lines=10> */
.L_x_1516:
[----:B------:R-:W-:Y:S05]  /*f9d0*/  BSYNC B1 ;  /* 0x0000000000017941 */ /* 0x000fea0003800000 */
.L_x_1515:
[----:B0-----:R-:W-:Y:S01]  /*f9e0*/  VIADD R0, R22, 0x60 ;  /* 0x0000006016007836 */ /* 0x001fe20000000000 */
[----:B--2-4-:R-:W0:Y:S04]  /*f9f0*/  SHFL.IDX PT, R18, R18, 0x3, 0x181f ;  /* 0x00781f0012127f89 */ /* 0x014e2800000e0000 */
[----:B------:R-:W-:Y:S01]  /*fa00*/  ISETP.GE.AND P0, PT, R0, R81, PT ;  /* 0x000000510000720c */ /* 0x000fe20003f06270 */
[----:B------:R-:W2:-:S12]  /*fa10*/  SHFL.IDX PT, R16, R16, 0x3, 0x181f ;  /* 0x00781f0010107f89 */ /* 0x000e9800000e0000 */
[----:B------:R-:W-:Y:S05]  /*fa20*/  @P0 BRA `(.L_x_1517) ;  /* 0x0000000c00ec0947 */ /* 0x000fea0003800000 */
[----:B------:R-:W-:Y:S01]  /*fa30*/  ULDC UR4, c[0x0][0xac8] ;  /* 0x0002b20000047ab9 */ /* 0x000fe20000000800 */
[----:B------:R-:W-:Y:S01]  /*fa40*/  ULDC.64 UR8, c[0x0][0x208] ;  /* 0x0000820000087ab9 */ /* 0x000fe20000000a00 */
[----:B------:R-:W-:Y:S02]  /*fa50*/  ISETP.GE.AND P3, PT, R19, UR4, PT ;  /* 0x0000000413007c0c */ /* 0x000fe4000bf66270 */
[----:B------:R-:W-:Y:S02]  /*fa60*/  ISETP.GE.AND P4, PT, R202, UR4, PT ;  /* 0x00000004ca007c0c */ /* 0x000fe4000bf86270 */
[----:B------:R-:W-:-:S09]  /*fa70*/  ISETP.GE.AND P5, PT, R201, UR4, PT ;  /* 0x00000004c9007c0c */ /* 0x000fd2000bfa6270 */
[CC--:B--2---:R-:W-:Y:S02]  /*fa80*/  @!P3 LEA R2, P0, R19.reuse, R16.reuse, 0x1 ;  /* 0x000000101302b211 */ /* 0x0c4fe400078008ff */
        /* <DEDUP_REMOVED lines=10> */
[----:B----4-:R-:W-:Y:S01]  /*fb30*/  LEA R2, P0, R203, R16, 0x1 ;  /* 0x00000010cb027211 */ /* 0x010fe200078008ff */
[----:B------:R-:W-:-:S03]  /*fb40*/  ULDC.64 UR8, c[0x0][0x208] ;  /* 0x0000820000087ab9 */ /* 0x000fc60000000a00 */
[----:B------:R-:W-:-:S05]  /*fb50*/  LEA.HI.X R3, R203, R18, R214, 0x1, P0 ;  /* 0x00000012cb037211 */ /* 0x000fca00000f0cd6 */
[----:B------:R0:W-:Y:S01]  /*fb60*/  ST.E.128 desc[UR8][R2.64], R48 ;  /* 0x0000003002007985 */ /* 0x0001e2000c101d08 */
[----:B------:R-:W-:Y:S05]  /*fb70*/  BRA `(.L_x_1517) ;  /* 0x0000000c00987947 */ /* 0x000fea0003800000 */
.L_x_1509:
[----:B------:R-:W-:Y:S01]  /*fb80*/  ULDC.64 UR8, c[0x0][0xc00] ;  /* 0x0003000000087ab9 */ /* 0x000fe20000000a00 */
[----:B------:R-:W-:Y:S01]  /*fb90*/  R2UR UR4, R207 ;  /* 0x00000000cf0472ca */ /* 0x000fe200000e0000 */
[----:B------:R-:W-:Y:S01]  /*fba0*/  UISETP.NE.U32.AND UP0, UPT, UR8, URZ, UPT ;  /* 0x0000003f0800728c */ /* 0x000fe2000bf05070 */
[----:B------:R-:W0:Y:S01]  /*fbb0*/  LDC R11, c[0x0][0xbe8] ;  /* 0x0002fa00ff0b7b82 */ /* 0x000e220000000800 */
[----:B------:R-:W-:Y:S01]  /*fbc0*/  ULDC.64 UR12, c[0x0][0x208] ;  /* 0x00008200000c7ab9 */ /* 0x000fe20000000a00 */
[----:B------:R-:W-:Y:S01]  /*fbd0*/  R2UR UR10, R205 ;  /* 0x00000000cd0a72ca */ /* 0x000fe200000e0000 */
[----:B------:R-:W-:-:S03]  /*fbe0*/  UISETP.NE.AND.EX UP0, UPT, UR9, URZ, UPT, UP0 ;  /* 0x0000003f0900728c */ /* 0x000fc6000bf05300 */
[----:B------:R-:W-:-:S03]  /*fbf0*/  ULDC.64 UR8, c[0x0][0xc00] ;  /* 0x0003000000087ab9 */ /* 0x000fc60000000a00 */
[----:B------:R-:W-:Y:S02]  /*fc00*/  PLOP3.LUT P2, PT, PT, PT, UP0, 0x80, 0x0 ;  /* 0x000000000000781c */ /* 0x000fe40003f4f008 */
[----:B------:R-:W-:-:S06]  /*fc10*/  UIMAD.WIDE UR8, UR4, 0x4, UR8 ;  /* 0x00000004040878a5 */ /* 0x000fcc000f8e0208 */
[----:B------:R-:W-:Y:S02]  /*fc20*/  IMAD.U32 R2, RZ, RZ, UR8 ;  /* 0x00000008ff027e24 */ /* 0x000fe4000f8e00ff */
[----:B------:R-:W-:Y:S01]  /*fc30*/  IMAD.U32 R3, RZ, RZ, UR9 ;  /* 0x00000009ff037e24 */ /* 0x000fe2000f8e00ff */
[----:B------:R-:W-:-:S04]  /*fc40*/  ULDC.64 UR8, c[0x0][0xc08] ;  /* 0x0003020000087ab9 */ /* 0x000fc80000000a00 */
[----:B------:R-:W2:Y:S01]  /*fc50*/  @P2 LDG.E R6, desc[UR12][R2.64] ;  /* 0x0000000c02062981 */ /* 0x000ea2000c1e1900 */
[----:B0-----:R-:W-:Y:S01]  /*fc60*/  ISETP.NE.AND P0, PT, R11, 0x1, PT ;  /* 0x000000010b00780c */ /* 0x001fe20003f05270 */
[----:B------:R-:W-:-:S04]  /*fc70*/  UISETP.NE.U32.AND UP1, UPT, UR8, URZ, UPT ;  /* 0x0000003f0800728c */ /* 0x000fc8000bf25070 */
[----:B------:R-:W-:-:S06]  /*fc80*/  UISETP.NE.AND.EX UP1, UPT, UR9, URZ, UPT, UP1 ;  /* 0x0000003f0900728c */ /* 0x000fcc000bf25310 */
[----:B------:R-:W-:Y:S02]  /*fc90*/  PLOP3.LUT P3, PT, PT, PT, UP1, 0x80, 0x0 ;  /* 0x000000000000781c */ /* 0x000fe40003f6f018 */
[----:B------:R-:W0:Y:S03]  /*fca0*/  @P0 LDC R9, c[0x0][0xbec] ;  /* 0x0002fb00ff090b82 */ /* 0x000e260000000800 */
[----:B------:R-:W-:Y:S02]  /*fcb0*/  @UP1 ULDC.64 UR8, c[0x0][0xc08] ;  /* 0x0003020000081ab9 */ /* 0x000fe40000000a00 */
[----:B------:R-:W-:-:S03]  /*fcc0*/  @UP1 UIMAD.WIDE UR8, UR4, 0x4, UR8 ;  /* 0x00000004040818a5 */ /* 0x000fc6000f8e0208 */
[----:B------:R-:W-:Y:S02]  /*fcd0*/  ULDC UR4, c[0x0][0xa88] ;  /* 0x0002a20000047ab9 */ /* 0x000fe40000000800 */
[----:B------:R-:W-:Y:S02]  /*fce0*/  IMAD.U32 R0, RZ, RZ, UR4 ;  /* 0x00000004ff007e24 */ /* 0x000fe4000f8e00ff */
[----:B------:R-:W-:Y:S02]  /*fcf0*/  IMAD.U32 R4, RZ, RZ, UR8 ;  /* 0x00000008ff047e24 */ /* 0x000fe4000f8e00ff */
[----:B------:R-:W-:Y:S01]  /*fd00*/  IMAD.U32 R5, RZ, RZ, UR9 ;  /* 0x00000009ff057e24 */ /* 0x000fe2000f8e00ff */
[----:B------:R-:W-:-:S04]  /*fd10*/  UMOV UR4, URZ ;  /* 0x0000003f00047c82 */ /* 0x000fc80008000000 */
[----:B------:R1:W5:Y:S01]  /*fd20*/  @P3 LDG.E R0, desc[UR12][R4.64] ;  /* 0x0000000c04003981 */ /* 0x000362000c1e1900 */
[----:B------:R-:W-:Y:S01]  /*fd30*/  USHF.R.S32.HI UR12, URZ, 0x1f, UR10 ;  /* 0x0000001f3f0c7899 */ /* 0x000fe2000801140a */
[----:B------:R-:W-:Y:S02]  /*fd40*/  ISETP.GE.AND P1, PT, R218, 0x80, PT ;  /* 0x00000080da00780c */ /* 0x000fe40003f26270 */
[----:B--2---:R-:W-:Y:S01]  /*fd50*/  @P2 R2UR UR4, R6 ;  /* 0x00000000060422ca */ /* 0x004fe200000e0000 */
[----:B01----:R-:W-:-:S14]  /*fd60*/  @P3 BRA `(.L_x_1518) ;  /* 0x0000000000143947 */ /* 0x003fdc0003800000 */
[----:B------:R-:W-:Y:S05]  /*fd70*/  @!P2 BRA `(.L_x_1518) ;  /* 0x000000000010a947 */ /* 0x000fea0003800000 */
[----:B------:R-:W-:Y:S02]  /*fd80*/  ULDC.64 UR8, c[0x0][0x208] ;  /* 0x0000820000087ab9 */ /* 0x000fe40000000a00 */
[----:B------:R-:W2:Y:S04]  /*fd90*/  LDG.E R5, desc[UR8][R2.64] ;  /* 0x0000000802057981 */ /* 0x000ea8000c1e1900 */
[----:B-----5:R-:W2:Y:S02]  /*fda0*/  LDG.E R0, desc[UR8][R2.64+0x4] ;  /* 0x0000040802007981 */ /* 0x020ea4000c1e1900 */
[----:B--2---:R-:W-:-:S07]  /*fdb0*/  IMAD.IADD R0, R0, 0x1, -R5 ;  /* 0x0000000100007824 */ /* 0x004fce00078e0a05 */
.L_x_1518:
[----:B------:R-:W-:Y:S01]  /*fdc0*/  R2UR UR9, R207 ;  /* 0x00000000cf0972ca */ /* 0x000fe200000e0000 */
[----:B------:R-:W-:Y:S01]  /*fdd0*/  USHF.R.S32.HI UR11, URZ, 0x1f, UR4 ;  /* 0x0000001f3f0b7899 */ /* 0x000fe20008011404 */
[----:B------:R-:W-:Y:S11]  /*fde0*/  BSSY B1, `(.L_x_1519) ;  /* 0x0000031000017945 */ /* 0x000ff60003800000 */
[----:B------:R-:W-:-:S02]  /*fdf0*/  USHF.R.S32.HI UR8, URZ, 0x1f, UR9 ;  /* 0x0000001f3f087899 */ /* 0x000fc40008011409 */
[----:B------:R-:W-:Y:S02]  /*fe00*/  USEL UR13, UR9, URZ, !UP0 ;  /* 0x0000003f090d7287 */ /* 0x000fe4000c000000 */
[----:B------:R-:W-:Y:S01]  /*fe10*/  USEL UR14, UR8, URZ, !UP0 ;  /* 0x0000003f080e7287 */ /* 0x000fe2000c000000 */
[----:B------:R-:W-:Y:S11]  /*fe20*/  @P1 BRA `(.L_x_1520) ;  /* 0x0000000000b01947 */ /* 0x000ff60003800000 */
[----:B------:R-:W0:Y:S01]  /*fe30*/  S2R R3, SR_TID.X ;  /* 0x0000000000037919 */ /* 0x000e220000002100 */
[----:B------:R-:W1:Y:S01]  /*fe40*/  LDC R7, c[0x0][0xbe8] ;  /* 0x0002fa00ff077b82 */ /* 0x000e620000000800 */
[----:B------:R-:W-:-:S13]  /*fe50*/  R2UR UR8, R22 ;  /* 0x00000000160872ca */ /* 0x000fda00000e0000 */
[----:B------:R-:W-:Y:S02]  /*fe60*/  IMAD.U32 R4, RZ, RZ, UR8 ;  /* 0x00000008ff047e24 */ /* 0x000fe4000f8e00ff */
[----:B-1---5:R-:W-:-:S03]  /*fe70*/  IMAD R2, R0, R7, RZ ;  /* 0x0000000700027224 */ /* 0x022fc600078e02ff */
[----:B0-----:R-:W-:-:S04]  /*fe80*/  IADD3 R4, R4, -0x80, R3 ;  /* 0xffffff8004047810 */ /* 0x001fc80007ffe003 */
        /* <DEDUP_REMOVED lines=8> */
[----:B------:R-:W-:Y:S01]  /*ff10*/  UMOV UR9, UR11 ;  /* 0x0000000b00097c82 */ /* 0x000fe20008000000 */
[----:B------:R-:W-:-:S06]  /*ff20*/  ULDC.64 UR18, c[0x0][0x208] ;  /* 0x0000820000127ab9 */ /* 0x000fcc0000000a00 */
        /* <DEDUP_REMOVED lines=8> */
[----:B------:R-:W-:-:S03]  /*ffb0*/  UIMAD UR10, UR13, UR17, UR10 ;  /* 0x000000110d0a72a4 */ /* 0x000fc6000f8e020a */
        /* <DEDUP_REMOVED lines=19> */
.L_x_1520:
[----:B------:R-:W-:Y:S05]  /*100f0*/  BSYNC B1 ;  /* 0x0000000000017941 */ /* 0x000fea0003800000 */
.L_x_1519:
[----:B0-----:R-:W0:Y:S01]  /*10100*/  @P0 LDC R3, c[0x0][0xbf0] ;  /* 0x0002fc00ff030b82 */ /* 0x001e220000000800 */
[----:B------:R-:W-:Y:S01]  /*10110*/  R2UR UR15, R22 ;  /* 0x00000000160f72ca */ /* 0x000fe200000e0000 */
        /* <DEDUP_REMOVED lines=8> */
[----:B------:R-:W-:Y:S02]  /*101a0*/  UIADD3 UR9, UR9, UR10, URZ ;  /* 0x0000000a09097290 */ /* 0x000fe4000fffe03f */
[----:B------:R-:W-:Y:S01]  /*101b0*/  UIMAD UR4, UR12, UR16, URZ ;  /* 0x000000100c0472a4 */ /* 0x000fe2000f8e023f */
[----:B------:R-:W-:Y:S01]  /*101c0*/  VIADD R6, R2, UR15 ;  /* 0x0000000f02067c36 */ /* 0x000fe20008000000 */
[----:B------:R-:W-:Y:S01]  /*101d0*/  UIMAD.WIDE.U32 UR8, UR18, UR16, UR8 ;  /* 0x00000010120872a5 */ /* 0x000fe2000f8e0008 */
[----:B------:R-:W-:Y:S01]  /*101e0*/  VIADD R8, R206, UR15 ;  /* 0x0000000fce087c36 */ /* 0x000fe20008000000 */
[----:B------:R-:W-:Y:S01]  /*101f0*/  UIMAD UR4, UR18, UR17, UR4 ;  /* 0x00000011120472a4 */ /* 0x000fe2000f8e0204 */
[----:B------:R-:W-:Y:S01]  /*10200*/  @P0 IMAD.HI.U32 R2, R6, R9, RZ ;  /* 0x0000000906020227 */ /* 0x000fe200078e00ff */
[----:B------:R-:W-:Y:S02]  /*10210*/  ULDC.64 UR10, c[0x0][0xaf0] ;  /* 0x0002bc00000a7ab9 */ /* 0x000fe40000000a00 */
[----:B------:R-:W-:Y:S01]  /*10220*/  UIADD3 UR9, UR9, UR4, URZ ;  /* 0x0000000409097290 */ /* 0x000fe2000fffe03f */
[----:B------:R-:W-:Y:S01]  /*10230*/  IMAD.MOV.U32 R5, RZ, RZ, R6 ;  /* 0x000000ffff057224 */ /* 0x000fe200078e0006 */
[----:B------:R-:W-:Y:S01]  /*10240*/  UIMAD UR4, UR14, UR10, URZ ;  /* 0x0000000a0e0472a4 */ /* 0x000fe2000f8e023f */
[----:B0-----:R-:W-:Y:S01]  /*10250*/  @P0 SHF.R.U32.HI R5, RZ, R3, R2 ;  /* 0x00000003ff050219 */ /* 0x001fe20000011602 */
[----:B------:R-:W-:-:S02]  /*10260*/  UIMAD.WIDE.U32 UR8, UR13, UR10, UR8 ;  /* 0x0000000a0d0872a5 */ /* 0x000fc4000f8e0008 */
[----:B------:R-:W-:Y:S01]  /*10270*/  UIMAD UR4, UR13, UR11, UR4 ;  /* 0x0000000b0d0472a4 */ /* 0x000fe2000f8e0204 */
[--C-:B------:R-:W-:Y:S01]  /*10280*/  SHF.R.S32.HI R2, RZ, 0x1f, R5.reuse ;  /* 0x0000001fff027819 */ /* 0x100fe20000011405 */
[----:B------:R-:W-:Y:S01]  /*10290*/  IMAD.MOV R7, RZ, RZ, -R5 ;  /* 0x000000ffff077224 */ /* 0x000fe200078e0a05 */
[----:B------:R-:W-:Y:S01]  /*102a0*/  ULDC.64 UR10, c[0x0][0xae0] ;  /* 0x0002b800000a7ab9 */ /* 0x000fe20000000a00 */
[----:B------:R-:W-:Y:S02]  /*102b0*/  UIADD3 UR4, UR9, UR4, URZ ;  /* 0x0000000409047290 */ /* 0x000fe4000fffe03f */
[----:B------:R-:W-:Y:S02]  /*102c0*/  IMAD.U32 R3, RZ, RZ, UR9 ;  /* 0x00000009ff037e24 */ /* 0x000fe4000f8e00ff */
[----:B------:R-:W-:Y:S02]  /*102d0*/  IMAD R4, R2, UR10, RZ ;  /* 0x0000000a02047c24 */ /* 0x000fe4000f8e02ff */
[----:B------:R-:W-:-:S02]  /*102e0*/  IMAD R7, R11, R7, R6 ;  /* 0x000000070b077224 */ /* 0x000fc400078e0206 */
[----:B------:R-:W-:Y:S01]  /*102f0*/  IMAD.U32 R2, RZ, RZ, UR8 ;  /* 0x00000008ff027e24 */ /* 0x000fe2000f8e00ff */
[----:B------:R-:W-:Y:S01]  /*10300*/  ULDC.64 UR8, c[0x0][0xad8] ;  /* 0x0002b60000087ab9 */ /* 0x000fe20000000a00 */
[----:B------:R-:W-:Y:S02]  /*10310*/  IMAD.U32 R3, RZ, RZ, UR4 ;  /* 0x00000004ff037e24 */ /* 0x000fe4000f8e00ff */
[C---:B------:R-:W-:Y:S01]  /*10320*/  IMAD R9, R5.reuse, UR11, R4 ;  /* 0x0000000b05097c24 */ /* 0x040fe2000f8e0204 */
[----:B------:R-:W-:Y:S01]  /*10330*/  SHF.R.S32.HI R4, RZ, 0x1f, R7 ;  /* 0x0000001fff047819 */ /* 0x000fe20000011407 */
[----:B------:R-:W-:-:S04]  /*10340*/  IMAD.WIDE.U32 R2, R5, UR10, R2 ;  /* 0x0000000a05027c25 */ /* 0x000fc8000f8e0002 */
[----:B------:R-:W-:Y:S02]  /*10350*/  IMAD.IADD R3, R3, 0x1, R9 ;  /* 0x0000000103037824 */ /* 0x000fe400078e0209 */
[----:B------:R-:W-:Y:S02]  /*10360*/  IMAD R4, R4, UR8, RZ ;  /* 0x0000000804047c24 */ /* 0x000fe4000f8e02ff */
[----:B-----5:R-:W-:Y:S02]  /*10370*/  IMAD R11, R0, R11, RZ ;  /* 0x0000000b000b7224 */ /* 0x020fe400078e02ff */
        /* <DEDUP_REMOVED lines=32> */
.L_x_1522:
[----:B------:R-:W-:Y:S05]  /*10580*/  BSYNC B1 ;  /* 0x0000000000017941 */ /* 0x000fea0003800000 */
.L_x_1521:
        /* <DEDUP_REMOVED lines=22> */
.L_x_1524:
[----:B------:R-:W-:Y:S05]  /*106f0*/  BSYNC B1 ;  /* 0x0000000000017941 */ /* 0x000fea0003800000 */
.L_x_1523:
        /* <DEDUP_REMOVED lines=22> */
.L_x_1526:
[----:B------:R-:W-:Y:S05]  /*10860*/  BSYNC B1 ;  /* 0x0000000000017941 */ /* 0x000fea0003800000 */
.L_x_1525:
[----:B0-----:R-:W-:Y:S01]  /*10870*/  VIADD R0, R8, 0x60 ;  /* 0x0000006008007836 */ /* 0x001fe20000000000 */
[----:B---3--:R0:W3:Y:S04]  /*10880*/  SHFL.IDX PT, R6, R5, 0x3, 0x181f ;  /* 0x00781f0005067f89 */ /* 0x0080e800000e0000 */
[----:B------:R-:W-:Y:S01]  /*10890*/  ISETP.GE.AND P0, PT, R0, R11, PT ;  /* 0x0000000b0000720c */ /* 0x000fe20003f06270 */
[----:B-1----:R0:W1:-:S12]  /*108a0*/  SHFL.IDX PT, R2, R4, 0x3, 0x181f ;  /* 0x00781f0004027f89 */ /* 0x00205800000e0000 */
[----:B0-----:R-:W-:Y:S05]  /*108b0*/  @P0 BRA `(.L_x_1517) ;  /* 0x0000000000480947 */ /* 0x001fea0003800000 */
[----:B------:R-:W-:Y:S01]  /*108c0*/  ULDC UR4, c[0x0][0xac8] ;  /* 0x0002b20000047ab9 */ /* 0x000fe20000000800 */
[----:B------:R-:W-:Y:S01]  /*108d0*/  ULDC.64 UR8, c[0x0][0x208] ;  /* 0x0000820000087ab9 */ /* 0x000fe20000000a00 */
[----:B------:R-:W-:Y:S02]  /*108e0*/  ISETP.GE.AND P3, PT, R19, UR4, PT ;  /* 0x0000000413007c0c */ /* 0x000fe4000bf66270 */
[----:B------:R-:W-:Y:S02]  /*108f0*/  ISETP.GE.AND P2, PT, R202, UR4, PT ;  /* 0x00000004ca007c0c */ /* 0x000fe4000bf46270 */
[----:B------:R-:W-:Y:S02]  /*10900*/  ISETP.GE.AND P1, PT, R201, UR4, PT ;  /* 0x00000004c9007c0c */ /* 0x000fe4000bf26270 */
[----:B------:R-:W-:-:S07]  /*10910*/  ISETP.GE.AND P0, PT, R203, UR4, PT ;  /* 0x00000004cb007c0c */ /* 0x000fce000bf06270 */
[-C--:B-12-4-:R-:W-:Y:S02]  /*10920*/  @!P3 LEA R4, P6, R19, R2.reuse, 0x1 ;  /* 0x000000021304b211 */ /* 0x096fe400078c08ff */
[CC--:B------:R-:W-:Y:S02]  /*10930*/  @!P2 LEA R8, P5, R202.reuse, R2.reuse, 0x1 ;  /* 0x00000002ca08a211 */ /* 0x0c0fe400078a08ff */
[----:B------:R-:W-:Y:S02]  /*10940*/  @!P1 LEA R10, P4, R201, R2, 0x1 ;  /* 0x00000002c90a9211 */ /* 0x000fe400078808ff */
[----:B---3--:R-:W-:Y:S02]  /*10950*/  @!P3 LEA.HI.X R5, R19, R6, R217, 0x1, P6 ;  /* 0x000000061305b211 */ /* 0x008fe400030f0cd9 */
        /* <DEDUP_REMOVED lines=8> */
.L_x_1517:
[----:B------:R-:W-:Y:S05]  /*109e0*/  BSYNC B0 ;  /* 0x0000000000007941 */ /* 0x000fea0003800000 */
.L_x_1508:
[----:B------:R-:W-:Y:S02]  /*109f0*/  ULDC UR4, c[0x0][0xc3c] ;  /* 0x00030f0000047ab9 */ /* 0x000fe40000000800 */
[----:B------:R-:W-:-:S06]  /*10a00*/  UISETP.GE.AND UP0, UPT, UR6, UR4, UPT ;  /* 0x000000040600728c */ /* 0x000fcc000bf06270 */
[----:B------:R-:W-:-:S13]  /*10a10*/  PLOP3.LUT P0, PT, PT, PT, UP0, 0x80, 0x0 ;  /* 0x000000000000781c */ /* 0x000fda0003f0f008 */
[----:B------:R-:W-:Y:S05]  /*10a20*/  @!P0 BRA `(.L_x_1527) ;  /* 0xffffff0400108947 */ /* 0x000fea000383ffff */
[----:B------:R-:W-:Y:S05]  /*10a30*/  EXIT ;  /* 0x000000000000794d */ /* 0x000fea0003800000 */
.L_x_1426:
[----:B------:R-:W-:-:S08]  /*10a40*/  NOP ;  /* 0x0000000000007918 */ /* 0x000fd00000000000 */
[----:B0-----:R-:W0:-:S00]  /*10a50*/  USETMAXREG.DEALLOC.CTAPOOL 0x18 ;  /* 0x00000018000079c8 */ /* 0x001e0000080e0500 */
        /* <DEDUP_REMOVED lines=13> */
[----:B------:R-:W2:Y:S01]  /*10b30*/  LDS.128 R16, [UR4+0x308d0] ;  /* 0x0308d004ff107984 */ /* 0x000ea20008000c00 */
[----:B------:R-:W-:Y:S06]  /*10b40*/  BAR.ARV 0x4, 0x180 ;  /* 0x0106000000007b1d */ /* 0x000fec0000002000 */
[----:B------:R-:W-:Y:S05]  /*10b50*/  BRA `(.L_x_1529) ;  /* 0x0000000800947947 */ /* 0x000fea0003800000 */
.L_x_1528:
[----:B------:R-:W1:Y:S01]  /*10b60*/  S2R R0, SR_TID.X ;  /* 0x0000000000007919 */ /* 0x000e620000002100 */
[----:B------:R-:W-:Y:S01]  /*10b70*/  ULDC UR4, c[0x0][0xc3c] ;  /* 0x00030f0000047ab9 */ /* 0x000fe20000000800 */
[----:B------:R-:W-:Y:S01]  /*10b80*/  ULDC.64 UR6, c[0x0][0x208] ;  /* 0x0000820000067ab9 */ /* 0x000fe20000000a00 */
[----:B------:R-:W-:Y:S01]  /*10b90*/  ULDC UR5, c[0x0][0xc38] ;  /* 0x00030e0000057ab9 */ /* 0x000fe20000000800 */
[----:B-1----:R-:W-:-:S04]  /*10ba0*/  LOP3.LUT R0, R0, 0x1f, RZ, 0xc0, !PT ;  /* 0x0000001f00007812 */ /* 0x002fc800078ec0ff */
        /* <DEDUP_REMOVED lines=38> */
.L_x_1534:
        /* <DEDUP_REMOVED lines=13> */
.L_x_1533:
[----:B------:R-:W-:Y:S05]  /*10ee0*/  BSYNC B0 ;  /* 0x0000000000007941 */ /* 0x000fea0003800000 */
.L_x_1532:
        /* <DEDUP_REMOVED lines=21> */
.L_x_1530:
[----:B------:R-:W-:Y:S01]  /*11040*/  IMAD.IADD R7, R6, 0x1, -R7 ;  /* 0x0000000106077824 */ /* 0x000fe200078e0a07 */
[----:B------:R-:W-:-:S03]  /*11050*/  ULDC.64 UR8, c[0x0][0x208] ;  /* 0x0000820000087ab9 */ /* 0x000fc60000000a00 */
[----:B------:R-:W-:-:S05]  /*11060*/  IMAD R2, R4, UR5, R7 ;  /* 0x0000000504027c24 */ /* 0x000fca000f8e0207 */
[----:B------:R-:W-:Y:S02]  /*11070*/  ISETP.GT.AND P0, PT, R2, UR6, PT ;  /* 0x0000000602007c0c */ /* 0x000fe4000bf04270 */
[----:B------:R-:W0:Y:S11]  /*11080*/  LDC.64 R2, c[0x0][0xc90] ;  /* 0x00032400ff027b82 */ /* 0x000e360000000a00 */
[----:B------:R-:W-:-:S04]  /*11090*/  VOTE.ANY R11, PT, !P0 ;  /* 0x00000000000b7806 */ /* 0x000fc800040e0100 */
[----:B------:R-:W1:Y:S02]  /*110a0*/  POPC R6, R11 ;  /* 0x0000000b00067309 */ /* 0x000e640000000000 */
[----:B-1----:R-:W-:-:S04]  /*110b0*/  VIADD R19, R6, UR4 ;  /* 0x0000000406137c36 */ /* 0x002fc80008000000 */
[----:B0-----:R-:W-:-:S05]  /*110c0*/  IMAD.WIDE R2, R19, 0x4, R2 ;  /* 0x0000000413027825 */ /* 0x001fca00078e0202 */
[----:B------:R-:W2:Y:S01]  /*110d0*/  LDG.E R10, desc[UR8][R2.64] ;  /* 0x00000008020a7981 */ /* 0x000ea2000c1e1900 */
[----:B------:R-:W-:-:S03]  /*110e0*/  ISETP.NE.AND P0, PT, R11, RZ, PT ;  /* 0x000000ff0b00720c */ /* 0x000fc60003f05270 */
[----:B------:R-:W2:Y:S02]  /*110f0*/  SHFL.IDX PT, R5, R5, R6, 0x1f ;  /* 0x00001f0605057589 */ /* 0x000ea400000e0000 */
[----:B--2---:R-:W-:-:S05]  /*11100*/  IMAD R8, R5, R10, RZ ;  /* 0x0000000a05087224 */ /* 0x004fca00078e02ff */
[----:B------:R-:W-:-:S04]  /*11110*/  IABS R9, R8 ;  /* 0x0000000800097213 */ /* 0x000fc80000000000 */
[----:B------:R-:W0:Y:S08]  /*11120*/  I2F.RP R12, R9 ;  /* 0x00000009000c7306 */ /* 0x000e300000209400 */
[----:B0-----:R-:W0:Y:S02]  /*11130*/  MUFU.RCP R12, R12 ;  /* 0x0000000c000c7308 */ /* 0x001e240000001000 */
[----:B0-----:R-:W-:-:S06]  /*11140*/  VIADD R13, R12, 0xffffffe ;  /* 0x0ffffffe0c0d7836 */ /* 0x001fcc0000000000 */
[----:B------:R0:W1:Y:S01]  /*11150*/  F2I.FTZ.U32.TRUNC.NTZ R3, R13 ;  /* 0x0000000d00037305 */ /* 0x000062000021f000 */
[----:B------:R-:W-:Y:S05]  /*11160*/  @!P0 BRA `(.L_x_1535) ;  /* 0x0000000000088947 */ /* 0x000fea0003800000 */
[----:B------:R-:W-:-:S05]  /*11170*/  VIADD R11, R6, 0xffffffff ;  /* 0xffffffff060b7836 */ /* 0x000fca0000000000 */
[----:B------:R2:W3:Y:S02]  /*11180*/  SHFL.IDX PT, R16, R4, R11, 0x1f ;  /* 0x00001f0b04107589 */ /* 0x0004e400000e0000 */
.L_x_1535:
[----:B-1----:R-:W-:Y:S01]  /*11190*/  IMAD.MOV R2, RZ, RZ, -R3 ;  /* 0x000000ffff027224 */ /* 0x002fe200078e0a03 */
[----:B--2---:R-:W-:Y:S01]  /*111a0*/  IABS R4, R8 ;  /* 0x0000000800047213 */ /* 0x004fe20000000000 */
[----:B---3--:R-:W-:Y:S02]  /*111b0*/  IMAD R16, R16, UR5, R7 ;  /* 0x0000000510107c24 */ /* 0x008fe4000f8e0207 */
[----:B------:R-:W-:Y:S02]  /*111c0*/  IMAD R7, R2, R9, RZ ;  /* 0x0000000902077224 */ /* 0x000fe400078e02ff */
[----:B------:R-:W-:Y:S02]  /*111d0*/  IMAD.MOV.U32 R2, RZ, RZ, RZ ;  /* 0x000000ffff027224 */ /* 0x000fe400078e00ff */
[----:B------:R-:W-:Y:S02]  /*111e0*/  IMAD.MOV R4, RZ, RZ, -R4 ;  /* 0x000000ffff047224 */ /* 0x000fe400078e0a04 */
[----:B------:R-:W-:Y:S01]  /*111f0*/  IMAD.HI.U32 R2, R3, R7, R2 ;  /* 0x0000000703027227 */ /* 0x000fe200078e0002 */
[----:B------:R-:W-:-:S04]  /*11200*/  IADD3 R7, -R16, UR6, RZ ;  /* 0x0000000610077c10 */ /* 0x000fc8000fffe1ff */
[----:B------:R-:W-:-:S05]  /*11210*/  IABS R3, R7 ;  /* 0x0000000700037213 */ /* 0x000fca0000000000 */
[----:B------:R-:W-:-:S04]  /*11220*/  IMAD.HI.U32 R2, R2, R3, RZ ;  /* 0x0000000302027227 */ /* 0x000fc800078e00ff */
[----:B------:R-:W-:Y:S01]  /*11230*/  IMAD R4, R2, R4, R3 ;  /* 0x0000000402047224 */ /* 0x000fe200078e0203 */
[----:B------:R-:W-:-:S04]  /*11240*/  LOP3.LUT R3, R7, R8, RZ, 0x3c, !PT ;  /* 0x0000000807037212 */ /* 0x000fc800078e3cff */
[----:B------:R-:W-:Y:S02]  /*11250*/  ISETP.GT.U32.AND P1, PT, R9, R4, PT ;  /* 0x000000040900720c */ /* 0x000fe40003f24070 */
[----:B------:R-:W-:-:S11]  /*11260*/  ISETP.GE.AND P2, PT, R3, RZ, PT ;  /* 0x000000ff0300720c */ /* 0x000fd60003f46270 */
[----:B------:R-:W-:Y:S02]  /*11270*/  @!P1 IMAD.IADD R4, R4, 0x1, -R9 ;  /* 0x0000000104049824 */ /* 0x000fe400078e0a09 */
[----:B------:R-:W-:Y:S01]  /*11280*/  @!P1 VIADD R2, R2, 0x1 ;  /* 0x0000000102029836 */ /* 0x000fe20000000000 */
[----:B------:R-:W-:Y:S02]  /*11290*/  ISETP.NE.AND P1, PT, R8, RZ, PT ;  /* 0x000000ff0800720c */ /* 0x000fe40003f25270 */
[----:B------:R-:W-:-:S13]  /*112a0*/  ISETP.GE.U32.AND P0, PT, R4, R9, PT ;  /* 0x000000090400720c */ /* 0x000fda0003f06070 */
[----:B------:R-:W-:-:S04]  /*112b0*/  @P0 VIADD R2, R2, 0x1 ;  /* 0x0000000102020836 */ /* 0x000fc80000000000 */
[----:B------:R-:W-:-:S04]  /*112c0*/  IMAD.MOV.U32 R9, RZ, RZ, R2 ;  /* 0x000000ffff097224 */ /* 0x000fc800078e0002 */
[----:B------:R-:W-:Y:S01]  /*112d0*/  @!P2 IMAD.MOV R9, RZ, RZ, -R9 ;  /* 0x000000ffff09a224 */ /* 0x000fe200078e0a09 */
[----:B------:R-:W-:-:S05]  /*112e0*/  @!P1 LOP3.LUT R9, RZ, R8, RZ, 0x33, !PT ;  /* 0x00000008ff099212 */ /* 0x000fca00078e33ff */
[----:B------:R-:W-:Y:S02]  /*112f0*/  IMAD R4, R10, R9, RZ ;  /* 0x000000090a047224 */ /* 0x000fe400078e02ff */
[----:B------:R-:W-:Y:S02]  /*11300*/  IMAD.MOV R9, RZ, RZ, -R9 ;  /* 0x000000ffff097224 */ /* 0x000fe400078e0a09 */
[----:B------:R-:W-:Y:S02]  /*11310*/  IMAD.MOV R3, RZ, RZ, -R4 ;  /* 0x000000ffff037224 */ /* 0x000fe400078e0a04 */
[----:B------:R-:W-:-:S03]  /*11320*/  IMAD R7, R8, R9, R7 ;  /* 0x0000000908077224 */ /* 0x000fc600078e0207 */
[----:B------:R-:W-:Y:S01]  /*11330*/  VIADDMNMX R10, R3, UR5, R10, PT ;  /* 0x00000005030a7c46 */ /* 0x000fe2000b80010a */
[----:B------:R-:W-:Y:S01]  /*11340*/  IMAD.IADD R4, R7, 0x1, R4 ;  /* 0x0000000107047824 */ /* 0x000fe200078e0204 */
[----:B------:R-:W-:Y:S02]  /*11350*/  IABS R8, R7 ;  /* 0x0000000700087213 */ /* 0x000fe40000000000 */
[----:B------:R-:W-:-:S04]  /*11360*/  IABS R6, R10 ;  /* 0x0000000a00067213 */ /* 0x000fc80000000000 */
[----:B------:R-:W1:Y:S08]  /*11370*/  I2F.RP R11, R6 ;  /* 0x00000006000b7306 */ /* 0x000e700000209400 */
[----:B-1----:R-:W1:Y:S02]  /*11380*/  MUFU.RCP R11, R11 ;  /* 0x0000000b000b7308 */ /* 0x002e640000001000 */
[----:B-1----:R-:W-:-:S06]  /*11390*/  VIADD R2, R11, 0xffffffe ;  /* 0x0ffffffe0b027836 */ /* 0x002fcc0000000000 */
[----:B------:R1:W2:Y:S02]  /*113a0*/  F2I.FTZ.U32.TRUNC.NTZ R3, R2 ;  /* 0x0000000200037305 */ /* 0x0002a4000021f000 */
[----:B-1----:R-:W-:Y:S02]  /*113b0*/  IMAD.MOV.U32 R2, RZ, RZ, RZ ;  /* 0x000000ffff027224 */ /* 0x002fe400078e00ff */
[----:B--2---:R-:W-:-:S04]  /*113c0*/  IMAD.MOV R9, RZ, RZ, -R3 ;  /* 0x000000ffff097224 */ /* 0x004fc800078e0a03 */
[----:B------:R-:W-:-:S04]  /*113d0*/  IMAD R9, R9, R6, RZ ;  /* 0x0000000609097224 */ /* 0x000fc800078e02ff */
[----:B------:R-:W-:Y:S01]  /*113e0*/  IMAD.HI.U32 R3, R3, R9, R2 ;  /* 0x0000000903037227 */ /* 0x000fe200078e0002 */
[-C--:B------:R-:W-:Y:S02]  /*113f0*/  IABS R9, R10.reuse ;  /* 0x0000000a00097213 */ /* 0x080fe40000000000 */
[----:B------:R-:W-:-:S03]  /*11400*/  LOP3.LUT R2, R7, R10, RZ, 0x3c, !PT ;  /* 0x0000000a07027212 */ /* 0x000fc600078e3cff */
[----:B------:R-:W-:Y:S01]  /*11410*/  IMAD.MOV R9, RZ, RZ, -R9 ;  /* 0x000000ffff097224 */ /* 0x000fe200078e0a09 */
[----:B------:R-:W-:Y:S01]  /*11420*/  ISETP.GE.AND P2, PT, R2, RZ, PT ;  /* 0x000000ff0200720c */ /* 0x000fe20003f46270 */
[----:B------:R-:W-:-:S04]  /*11430*/  IMAD.HI.U32 R3, R3, R8, RZ ;  /* 0x0000000803037227 */ /* 0x000fc800078e00ff */
[----:B------:R-:W-:-:S05]  /*11440*/  IMAD R9, R3, R9, R8 ;  /* 0x0000000903097224 */ /* 0x000fca00078e0208 */
[----:B------:R-:W-:-:S13]  /*11450*/  ISETP.GT.U32.AND P1, PT, R6, R9, PT ;  /* 0x000000090600720c */ /* 0x000fda0003f24070 */
[----:B------:R-:W-:Y:S02]  /*11460*/  @!P1 IMAD.IADD R9, R9, 0x1, -R6 ;  /* 0x0000000109099824 */ /* 0x000fe400078e0a06 */
[----:B------:R-:W-:Y:S01]  /*11470*/  @!P1 VIADD R3, R3, 0x1 ;  /* 0x0000000103039836 */ /* 0x000fe20000000000 */
[----:B------:R-:W-:Y:S02]  /*11480*/  ISETP.NE.AND P1, PT, R10, RZ, PT ;  /* 0x000000ff0a00720c */ /* 0x000fe40003f25270 */
[----:B------:R-:W-:-:S13]  /*11490*/  ISETP.GE.U32.AND P0, PT, R9, R6, PT ;  /* 0x000000060900720c */ /* 0x000fda0003f06070 */
[----:B------:R-:W-:-:S04]  /*114a0*/  @P0 VIADD R3, R3, 0x1 ;  /* 0x0000000103030836 */ /* 0x000fc80000000000 */
[----:B------:R-:W-:Y:S01]  /*114b0*/  @!P2 IMAD.MOV R3, RZ, RZ, -R3 ;  /* 0x000000ffff03a224 */ /* 0x000fe200078e0a03 */
[----:B------:R-:W-:Y:S01]  /*114c0*/  @!P1 LOP3.LUT R3, RZ, R10, RZ, 0x33, !PT ;  /* 0x0000000aff039212 */ /* 0x000fe200078e33ff */
[----:B------:R-:W-:-:S03]  /*114d0*/  IMAD.MOV R10, RZ, RZ, -R10 ;  /* 0x000000ffff0a7224 */ /* 0x000fc600078e0a0a */
[----:B------:R-:W-:Y:S01]  /*114e0*/  LOP3.LUT R2, RZ, R3, RZ, 0x33, !PT ;  /* 0x00000003ff027212 */ /* 0x000fe200078e33ff */
[----:B------:R-:W-:-:S04]  /*114f0*/  IMAD R18, R3, R10, R4 ;  /* 0x0000000a03127224 */ /* 0x000fc800078e0204 */
[----:B------:R-:W-:Y:S01]  /*11500*/  IMAD.IADD R17, R5, 0x1, R2 ;  /* 0x0000000105117824 */ /* 0x000fe200078e0202 */
[----:B------:R-:W-:Y:S06]  /*11510*/  BRA `(.L_x_1536) ;  /* 0x00000000000c7947 */ /* 0x000fec0003800000 */
.L_x_1531:
[----:B------:R-:W-:Y:S02]  /*11520*/  IMAD.MOV.U32 R17, RZ, RZ, RZ ;  /* 0x000000ffff117224 */ /* 0x000fe400078e00ff */
[----:B------:R-:W-:Y:S02]  /*11530*/  IMAD.U32 R16, RZ, RZ, UR6 ;  /* 0x00000006ff107e24 */ /* 0x000fe4000f8e00ff */
[----:B------:R-:W-:-:S07]  /*11540*/  IMAD.MOV.U32 R18, RZ, RZ, RZ ;  /* 0x000000ffff127224 */ /* 0x000fce00078e00ff */
.L_x_1536:
[----:B------:R-:W-:-:S13]  /*11550*/  ISETP.NE.AND P0, PT, R0, RZ, PT ;  /* 0x000000ff0000720c */ /* 0x000fda0003f05270 */
[----:B------:R-:W1:Y:S01]  /*11560*/  @!P0 S2R R3, SR_CgaCtaId ;  /* 0x0000000000038919 */ /* 0x000e620000008800 */
[----:B------:R-:W-:-:S04]  /*11570*/  @!P0 MOV R0, 0x400 ;  /* 0x0000040000008802 */ /* 0x000fc80000000f00 */
[----:B-1----:R-:W-:-:S05]  /*11580*/  @!P0 LEA R0, R3, R0, 0x18 ;  /* 0x0000000003008211 */ /* 0x002fca00078ec0ff */
[----:B------:R1:W-:Y:S01]  /*11590*/  @!P0 STS.128 [R0+0x308d0], R16 ;  /* 0x0308d01000008388 */ /* 0x0003e20000000c00 */
[----:B------:R-:W-:Y:S06]  /*115a0*/  BAR.ARV 0x5, 0x180 ;  /* 0x0146000000007b1d */ /* 0x000fec0000002000 */
.L_x_1529:
[----:B-1----:R-:W-:Y:S01]  /*115b0*/  IMAD.MOV.U32 R0, RZ, RZ, 0x1 ;  /* 0x00000001ff007424 */ /* 0x002fe200078e00ff */
[----:B------:R1:W-:Y:S01]  /*115c0*/  STL [R1+0x4], RZ ;  /* 0x000004ff01007387 */ /* 0x0003e20000100800 */
[----:B------:R-:W-:Y:S02]  /*115d0*/  ULDC UR4, c[0x0][0xc3c] ;  /* 0x00030f0000047ab9 */ /* 0x000fe40000000800 */
[----:B--2---:R-:W-:Y:S01]  /*115e0*/  ISETP.GE.AND P0, PT, R19, UR4, PT ;  /* 0x0000000413007c0c */ /* 0x004fe2000bf06270 */
[----:B------:R1:W-:Y:S04]  /*115f0*/  STL [R1+0x10], R0 ;  /* 0x0000100001007387 */ /* 0x0003e80000100800 */
[----:B------:R1:W-:Y:S08]  /*11600*/  STL [R1+0x38], RZ ;  /* 0x000038ff01007387 */ /* 0x0003f00000100800 */
[----:B-1----:R-:W-:Y:S05]  /*11610*/  @P0 BRA `(.L_x_1537) ;  /* 0x0000006400600947 */ /* 0x002fea0003800000 */
[----:B------:R-:W1:Y:S01]  /*11620*/  S2R R5, SR_TID.X ;  /* 0x0000000000057919 */ /* 0x000e620000002100 */
[----:B------:R-:W2:Y:S01]  /*11630*/  S2UR UR5, SR_CgaCtaId ;  /* 0x00000000000579c3 */ /* 0x000ea20000008800 */
[----:B------:R-:W-:Y:S01]  /*11640*/  UMOV UR4, 0x400 ;  /* 0x0000040000047882 */ /* 0x000fe20000000000 */
[----:B------:R-:W-:Y:S01]  /*11650*/  BSSY B8, `(.L_x_1537) ;  /* 0x0000654000087945 */ /* 0x000fe20003800000 */
[----:B------:R-:W-:Y:S01]  /*11660*/  ULDC UR38, c[0x0][0xc] ;  /* 0x0000030000267ab9 */ /* 0x000fe20000000800 */
[----:B------:R-:W-:Y:S01]  /*11670*/  ULDC.64 UR36, c[0x0][0x198] ;  /* 0x0000660000247ab9 */ /* 0x000fe20000000a00 */
[----:B--2---:R-:W-:Y:S01]  /*11680*/  ULEA UR4, UR5, UR4, 0x18 ;  /* 0x0000000405047291 */ /* 0x004fe2000f8ec03f */
[C---:B-1----:R-:W-:Y:S01]  /*11690*/  IMAD.SHL.U32 R0, R5.reuse, 0x8, RZ ;  /* 0x0000000805007824 */ /* 0x042fe200078e00ff */
[----:B------:R-:W-:-:S04]  /*116a0*/  LOP3.LUT R4, R5, 0x7f, RZ, 0xc0, !PT ;  /* 0x0000007f05047812 */ /* 0x000fc800078ec0ff */
[C---:B0-----:R-:W-:Y:S02]  /*116b0*/  LOP3.LUT R2, R0.reuse, 0x1f8, RZ, 0xc0, !PT ;  /* 0x000001f800027812 */ /* 0x041fe400078ec0ff */
        /* <DEDUP_REMOVED lines=9> */
[----:B------:R-:W-:Y:S01]  /*11750*/  STL [R1], R4 ;  /* 0x0000000401007387 */ /* 0x000fe20000100800 */
        /* <DEDUP_REMOVED lines=8> */
.L_x_1658:
[----:B------:R-:W-:Y:S05]  /*117e0*/  YIELD ;  /* 0x0000000000007946 */ /* 0x000fea0003800000 */
[----:B------:R-:W-:Y:S01]  /*117f0*/  ULDC.64 UR4, c[0x0][0xa28] ;  /* 0x00028a0000047ab9 */ /* 0x000fe20000000a00 */
[----:B----4-:R-:W-:Y:S01]  /*11800*/  IMAD.MOV.U32 R0, RZ, RZ, RZ ;  /* 0x000000ffff007224 */ /* 0x010fe200078e00ff */
[----:B------:R-:W-:Y:S01]  /*11810*/  ISETP.NE.U32.AND P0, PT, RZ, UR4, PT ;  /* 0x00000004ff007c0c */ /* 0x000fe2000bf05070 */
[----:B-1----:R-:W1:Y:S01]  /*11820*/  LDC.64 R4, c[0x0][0xa00] ;  /* 0x00028000ff047b82 */ /* 0x002e620000000a00 */
[----:B------:R-:W-:Y:S01]  /*11830*/  ULDC.64 UR8, c[0x0][0x208] ;  /* 0x0000820000087ab9 */ /* 0x000fe20000000a00 */
[----:B0-2---:R-:W-:-:S02]  /*11840*/  CS2R R8, SRZ ;  /* 0x0000000000087805 */ /* 0x005fc4000001ff00 */
[----:B------:R-:W-:Y:S01]  /*11850*/  ISETP.NE.AND.EX P0, PT, RZ, UR5, PT, P0 ;  /* 0x00000005ff007c0c */ /* 0x000fe2000bf05300 */
[----:B------:R-:W-:Y:S01]  /*11860*/  ULDC.64 UR4, c[0x0][0xa18] ;  /* 0x0002860000047ab9 */ /* 0x000fe20000000a00 */
[----:B------:R-:W-:-:S11]  /*11870*/  ULDC.64 UR6, c[0x0][0xa08] ;  /* 0x0002820000067ab9 */ /* 0x000fd60000000a00 */
[----:B------:R-:W2:Y:S02]  /*11880*/  @P0 LDC.64 R2, c[0x0][0xa28] ;  /* 0x00028a00ff020b82 */ /* 0x000ea40000000a00 */
[----:B--2---:R-:W-:-:S05]  /*11890*/  @P0 IMAD.WIDE R2, R19, 0x4, R2 ;  /* 0x0000000413020825 */ /* 0x004fca00078e0202 */
[----:B------:R2:W5:Y:S01]  /*118a0*/  @P0 LDG.E R0, desc[UR8][R2.64] ;  /* 0x0000000802000981 */ /* 0x000562000c1e1900 */
[----:B------:R-:W-:Y:S01]  /*118b0*/  ISETP.NE.U32.AND P0, PT, RZ, UR4, PT ;  /* 0x00000004ff007c0c */ /* 0x000fe2000bf05070 */
[----:B-1----:R-:W-:Y:S01]  /*118c0*/  IMAD.WIDE R4, R19, 0x4, R4 ;  /* 0x0000000413047825 */ /* 0x002fe200078e0204 */
[----:B------:R-:W-:Y:S02]  /*118d0*/  ISETP.NE.U32.AND P1, PT, RZ, UR6, PT ;  /* 0x00000006ff007c0c */ /* 0x000fe4000bf25070 */
[----:B------:R-:W-:Y:S01]  /*118e0*/  ISETP.NE.AND.EX P2, PT, RZ, UR5, PT, P0 ;  /* 0x00000005ff007c0c */ /* 0x000fe2000bf45300 */
[----:B------:R-:W-:Y:S01]  /*118f0*/  ULDC.64 UR4, c[0x0][0xa00] ;  /* 0x0002800000047ab9 */ /* 0x000fe20000000a00 */
[----:B------:R-:W-:Y:S02]  /*11900*/  ISETP.NE.AND.EX P1, PT, RZ, UR7, PT, P1 ;  /* 0x00000007ff007c0c */ /* 0x000fe4000bf25310 */
[----:B------:R-:W-:Y:S01]  /*11910*/  ISETP.NE.U32.AND P0, PT, RZ, UR4, PT ;  /* 0x00000004ff007c0c */ /* 0x000fe2000bf05070 */
[----:B--2---:R-:W1:Y:S03]  /*11920*/  LDC.64 R2, c[0x0][0xa08] ;  /* 0x00028200ff027b82 */ /* 0x004e660000000a00 */
[----:B------:R-:W-:-:S05]  /*11930*/  ISETP.NE.AND.EX P0, PT, RZ, UR5, PT, P0 ;  /* 0x00000005ff007c0c */ /* 0x000fca000bf05300 */
[----:B------:R-:W2:Y:S08]  /*11940*/  @P2 LDC.64 R6, c[0x0][0xa18] ;  /* 0x00028600ff062b82 */ /* 0x000eb00000000a00 */
[----:B------:R-:W3:Y:S01]  /*11950*/  @P0 LDG.E R9, desc[UR8][R4.64] ;  /* 0x0000000804090981 */ /* 0x000ee2000c1e1900 */
[----:B------:R-:W-:Y:S01]  /*11960*/  ULDC UR4, c[0x0][0x288] ;  /* 0x0000a20000047ab9 */ /* 0x000fe20000000800 */
[----:B-1----:R-:W-:-:S05]  /*11970*/  IMAD.WIDE R2, R19, 0x4, R2 ;  /* 0x0000000413027825 */ /* 0x002fca00078e0202 */
[----:B------:R-:W5:Y:S01]  /*11980*/  @P1 LDG.E R8, desc[UR8][R2.64] ;  /* 0x0000000802081981 */ /* 0x000f62000c1e1900 */
[----:B--2---:R-:W-:-:S03]  /*11990*/  @P2 IMAD.WIDE R6, R19, 0x4, R6 ;  /* 0x0000000413062825 */ /* 0x004fc600078e0206 */
[----:B---3--:R1:W-:Y:S02]  /*119a0*/  STL [R1+0x34], R9 ;  /* 0x0000340901007387 */ /* 0x0083e40000100800 */
[----:B-1----:R-:W-:Y:S01]  /*119b0*/  IMAD.U32 R9, RZ, RZ, UR4 ;  /* 0x00000004ff097e24 */ /* 0x002fe2000f8e00ff */
[----:B------:R-:W-:-:S05]  /*119c0*/  ULDC.64 UR4, c[0x0][0x418] ;  /* 0x0001060000047ab9 */ /* 0x000fca0000000a00 */
        /* <DEDUP_REMOVED lines=12> */
[----:B------:R-:W1:Y:S04]  /*11a90*/  LDG.E R7, desc[UR4][R4.64] ;  /* 0x0000000404077981 */ /* 0x000e68000c1e1900 */
[----:B------:R-:W1:Y:S02]  /*11aa0*/  LDG.E R4, desc[UR4][R4.64+0x4] ;  /* 0x0000040404047981 */ /* 0x000e64000c1e1900 */
[----:B-1----:R-:W-:-:S05]  /*11ab0*/  IMAD.IADD R9, R4, 0x1, -R7 ;  /* 0x0000000104097824 */ /* 0x002fca00078e0a07 */
[----:B------:R2:W-:Y:S02]  /*11ac0*/  STL [R1+0x30], R9 ;  /* 0x0000300901007387 */ /* 0x0005e40000100800 */
.L_x_1538:
[----:B-----5:R-:W-:Y:S01]  /*11ad0*/  IMAD.IADD R4, R8, 0x1, R0 ;  /* 0x0000000108047824 */ /* 0x020fe200078e0200 */
[----:B------:R-:W-:Y:S02]  /*11ae0*/  ULDC.64 UR4, c[0x0][0xa20] ;  /* 0x0002880000047ab9 */ /* 0x000fe40000000a00 */
[----:B------:R-:W-:Y:S02]  /*11af0*/  ISETP.NE.U32.AND P0, PT, RZ, UR4, PT ;  /* 0x00000004ff007c0c */ /* 0x000fe4000bf05070 */
[----:B------:R3:W-:Y:S02]  /*11b00*/  STL [R1+0x14], R4 ;  /* 0x0000140401007387 */ /* 0x0007e40000100800 */
[----:B------:R-:W-:-:S13]  /*11b10*/  ISETP.NE.AND.EX P0, PT, RZ, UR5, PT, P0 ;  /* 0x00000005ff007c0c */ /* 0x000fda000bf05300 */
[----:B---3--:R-:W-:Y:S05]  /*11b20*/  @!P0 BRA `(.L_x_1539) ;  /* 0x0000000000148947 */ /* 0x008fea0003800000 */
[----:B------:R-:W3:Y:S01]  /*11b30*/  LDC.64 R2, c[0x0][0xa20] ;  /* 0x00028800ff027b82 */ /* 0x000ee20000000a00 */
[----:B------:R-:W-:Y:S01]  /*11b40*/  ULDC.64 UR4, c[0x0][0x208] ;  /* 0x0000820000047ab9 */ /* 0x000fe20000000a00 */
[----:B---3--:R-:W-:-:S05]  /*11b50*/  IMAD.WIDE R2, R19, 0x4, R2 ;  /* 0x0000000413027825 */ /* 0x008fca00078e0202 */
[----:B------:R3:W5:Y:S01]  /*11b60*/  LDG.E R6, desc[UR4][R2.64] ;  /* 0x0000000402067981 */ /* 0x000762000c1e1900 */
[----:B------:R-:W-:Y:S05]  /*11b70*/  BRA `(.L_x_1540) ;  /* 0x0000000000147947 */ /* 0x000fea0003800000 */
.L_x_1539:
[----:B------:R-:W-:Y:S05]  /*11b80*/  @!P1 BRA `(.L_x_1540) ;  /* 0x0000000000109947 */ /* 0x000fea0003800000 */
[----:B------:R-:W-:Y:S02]  /*11b90*/  ULDC.64 UR4, c[0x0][0x208] ;  /* 0x0000820000047ab9 */ /* 0x000fe40000000a00 */
[----:B------:R-:W3:Y:S04]  /*11ba0*/  LDG.E R6, desc[UR4][R2.64] ;  /* 0x0000000402067981 */ /* 0x000ee8000c1e1900 */
[----:B------:R-:W3:Y:S02]  /*11bb0*/  LDG.E R2, desc[UR4][R2.64+0x4] ;  /* 0x0000040402027981 */ /* 0x000ee4000c1e1900 */
[----:B---3--:R-:W-:-:S07]  /*11bc0*/  IMAD.IADD R6, R2, 0x1, -R6 ;  /* 0x0000000102067824 */ /* 0x008fce00078e0a06 */
.L_x_1540:
[----:B---3--:R-:W3:Y:S01]  /*11bd0*/  LDC R2, c[0x0][0x448] ;  /* 0x00011200ff027b82 */ /* 0x008ee20000000800 */
[----:B------:R-:W-:Y:S02]  /*11be0*/  IMAD.SHL.U32 R8, R17, 0x80, RZ ;  /* 0x0000008011087824 */ /* 0x000fe400078e00ff */
[----:B-----5:R-:W-:Y:S02]  /*11bf0*/  IMAD.IADD R0, R6, 0x1, -R0 ;  /* 0x0000000106007824 */ /* 0x020fe400078e0a00 */
[----:B------:R-:W-:Y:S01]  /*11c00*/  VIADD R4, R8, 0x7f ;  /* 0x0000007f08047836 */ /* 0x000fe20000000000 */
[----:B------:R4:W-:Y:S03]  /*11c10*/  STL [R1+0x2c], R8 ;  /* 0x00002c0801007387 */ /* 0x0009e60000100800 */
[----:B------:R-:W-:Y:S01]  /*11c20*/  IMAD.MOV.U32 R6, RZ, RZ, R4 ;  /* 0x000000ffff067224 */ /* 0x000fe200078e0004 */
[----:B---3--:R-:W-:-:S13]  /*11c30*/  ISETP.NE.AND P1, PT, R2, 0x1, PT ;  /* 0x000000010200780c */ /* 0x008fda0003f25270 */
[----:B------:R-:W3:Y:S08]  /*11c40*/  @P1 LDC R3, c[0x0][0x44c] ;  /* 0x00011300ff031b82 */ /* 0x000ef00000000800 */
[----:B------:R-:W0:Y:S01]  /*11c50*/  @P1 LDC R2, c[0x0][0x450] ;  /* 0x00011400ff021b82 */ /* 0x000e220000000800 */
[----:B---3--:R-:W-:-:S05]  /*11c60*/  @P1 IMAD.HI.U32 R3, R4, R3, RZ ;  /* 0x0000000304031227 */ /* 0x008fca00078e00ff */
[----:B0-----:R-:W-:Y:S02]  /*11c70*/  @P1 SHF.R.U32.HI R6, RZ, R2, R3 ;  /* 0x00000002ff061219 */ /* 0x001fe40000011603 */
[----:B------:R-:W-:-:S05]  /*11c80*/  IADD3 R2, R0, 0x1, -R9 ;  /* 0x0000000100027810 */ /* 0x000fca0007ffe809 */
[----:B------:R-:W-:Y:S02]  /*11c90*/  IMAD.IADD R6, R2, 0x1, R6 ;  /* 0x0000000102067824 */ /* 0x000fe400078e0206 */
[----:B------:R-:W0:Y:S02]  /*11ca0*/  LDC.64 R2, c[0x0][0x9e0] ;  /* 0x00027800ff027b82 */ /* 0x000e240000000a00 */
[----:B0-----:R-:W-:Y:S01]  /*11cb0*/  ISETP.GE.AND P2, PT, R3, 0x1, PT ;  /* 0x000000010300780c */ /* 0x001fe20003f46270 */
[----:B------:R-:W-:-:S12]  /*11cc0*/  IMAD.IADD R2, R6, 0x1, R2 ;  /* 0x0000000106027824 */ /* 0x000fd800078e0202 */
[----:B----4-:R-:W-:Y:S05]  /*11cd0*/  @!P2 BRA `(.L_x_1541) ;  /* 0x000000000048a947 */ /* 0x010fea0003800000 */
[C---:B------:R-:W-:Y:S01]  /*11ce0*/  ISETP.GT.AND P0, PT, R6.reuse, RZ, PT ;  /* 0x000000ff0600720c */ /* 0x040fe20003f04270 */
[----:B------:R-:W-:Y:S01]  /*11cf0*/  BSSY B0, `(.L_x_1542) ;  /* 0x000000e000007945 */ /* 0x000fe20003800000 */
[----:B------:R-:W-:-:S11]  /*11d00*/  VIADD R7, R6, 0xffffffff ;  /* 0xffffffff06077836 */ /* 0x000fd60000000000 */
[----:B------:R-:W-:Y:S05]  /*11d10*/  @P0 BRA `(.L_x_1543) ;  /* 0x00000000001c0947 */ /* 0x000fea0003800000 */
[----:B------:R-:W-:Y:S01]  /*11d20*/  ISETP.NE.AND P0, PT, R3, 0x1, PT ;  /* 0x000000010300780c */ /* 0x000fe20003f05270 */
[----:B------:R-:W-:-:S12]  /*11d30*/  IMAD.MOV R6, RZ, RZ, -R6 ;  /* 0x000000ffff067224 */ /* 0x000fd800078e0a06 */
[----:B------:R-:W0:Y:S02]  /*11d40*/  @P0 LDC.64 R4, c[0x0][0x9e8] ;  /* 0x00027a00ff040b82 */ /* 0x000e240000000a00 */
[----:B0-----:R-:W-:-:S05]  /*11d50*/  @P0 IMAD.HI.U32 R4, R6, R4, RZ ;  /* 0x0000000406040227 */ /* 0x001fca00078e00ff */
[----:B------:R-:W-:-:S04]  /*11d60*/  @P0 SHF.R.U32.HI R6, RZ, R5, R4 ;  /* 0x00000005ff060219 */ /* 0x000fc80000011604 */
[----:B------:R-:W-:Y:S01]  /*11d70*/  LOP3.LUT R7, RZ, R6, RZ, 0x33, !PT ;  /* 0x00000006ff077212 */ /* 0x000fe200078e33ff */
[----:B------:R-:W-:Y:S06]  /*11d80*/  BRA `(.L_x_1544) ;  /* 0x0000000000107947 */ /* 0x000fec0003800000 */
.L_x_1543:
[----:B------:R-:W-:-:S13]  /*11d90*/  ISETP.NE.AND P0, PT, R3, 0x1, PT ;  /* 0x000000010300780c */ /* 0x000fda0003f05270 */
[----:B------:R-:W0:Y:S02]  /*11da0*/  @P0 LDC.64 R4, c[0x0][0x9e8] ;  /* 0x00027a00ff040b82 */ /* 0x000e240000000a00 */
[----:B0-----:R-:W-:-:S05]  /*11db0*/  @P0 IMAD.HI.U32 R4, R7, R4, RZ ;  /* 0x0000000407040227 */ /* 0x001fca00078e00ff */
[----:B------:R-:W-:-:S07]  /*11dc0*/  @P0 SHF.R.U32.HI R7, RZ, R5, R4 ;  /* 0x00000005ff070219 */ /* 0x000fce0000011604 */
.L_x_1544:
[----:B------:R-:W-:Y:S05]  /*11dd0*/  BSYNC B0 ;  /* 0x0000000000007941 */ /* 0x000fea0003800000 */
.L_x_1542:
[----:B------:R-:W-:-:S05]  /*11de0*/  IMAD R7, R7, R3, R3 ;  /* 0x0000000307077224 */ /* 0x000fca00078e0203 */
[----:B------:R-:W-:-:S07]  /*11df0*/  VIMNMX R2, R2, R7, PT ;  /* 0x0000000702027248 */ /* 0x000fce0003fe0100 */
.L_x_1541:
[----:B------:R-:W0:Y:S01]  /*11e00*/  @P1 LDC R5, c[0x0][0x44c] ;  /* 0x00011300ff051b82 */ /* 0x000e220000000800 */
[----:B------:R-:W-:Y:S01]  /*11e10*/  IMAD.MOV.U32 R6, RZ, RZ, R8 ;  /* 0x000000ffff067224 */ /* 0x000fe200078e0008 */
[----:B------:R-:W-:-:S06]  /*11e20*/  ULDC UR4, c[0x0][0x9dc] ;  /* 0x0002770000047ab9 */ /* 0x000fcc0000000800 */
[----:B------:R-:W3:Y:S01]  /*11e30*/  @P1 LDC R4, c[0x0][0x450] ;  /* 0x00011400ff041b82 */ /* 0x000ee20000000800 */
[----:B0-----:R-:W-:-:S05]  /*11e40*/  @P1 IMAD.HI.U32 R5, R8, R5, RZ ;  /* 0x0000000508051227 */ /* 0x001fca00078e00ff */
[----:B---3--:R-:W-:Y:S01]  /*11e50*/  @P1 SHF.R.U32.HI R6, RZ, R4, R5 ;  /* 0x00000004ff061219 */ /* 0x008fe20000011605 */
[----:B------:R-:W-:-:S03]  /*11e60*/  VIADD R4, R2, 0x3f ;  /* 0x0000003f02047836 */ /* 0x000fc60000000000 */
[----:B------:R-:W-:Y:S01]  /*11e70*/  IADD3 R2, R6, R0, -R9 ;  /* 0x0000000006027210 */ /* 0x000fe20007ffe809 */
[----:B------:R-:W-:Y:S01]  /*11e80*/  VIADD R0, R0, 0x3f ;  /* 0x0000003f00007836 */ /* 0x000fe20000000000 */
[----:B------:R-:W-:-:S04]  /*11e90*/  SHF.R.S32.HI R5, RZ, 0x1f, R4 ;  /* 0x0000001fff057819 */ /* 0x000fc80000011404 */
[----:B------:R-:W-:Y:S02]  /*11ea0*/  LEA.HI R5, R5, R4, RZ, 0x6 ;  /* 0x0000000405057211 */ /* 0x000fe400078f30ff */
[----:B------:R-:W-:Y:S02]  /*11eb0*/  SHF.R.S32.HI R4, RZ, 0x1f, R0 ;  /* 0x0000001fff047819 */ /* 0x000fe40000011400 */
[----:B------:R-:W-:Y:S02]  /*11ec0*/  SHF.R.S32.HI R5, RZ, 0x6, R5 ;  /* 0x00000006ff057819 */ /* 0x000fe40000011405 */
[----:B------:R-:W-:Y:S01]  /*11ed0*/  LEA.HI R4, R4, R0, RZ, 0x6 ;  /* 0x0000000004047211 */ /* 0x000fe200078f30ff */
[----:B------:R-:W-:-:S03]  /*11ee0*/  VIADD R0, R2, -UR4 ;  /* 0x8000000402007c36 */ /* 0x000fc60008000000 */
[----:B------:R-:W-:-:S04]  /*11ef0*/  SHF.R.S32.HI R4, RZ, 0x6, R4 ;  /* 0x00000006ff047819 */ /* 0x000fc80000011404 */
[----:B------:R-:W-:-:S05]  /*11f00*/  VIMNMX R7, R4, R5, PT ;  /* 0x0000000504077248 */ /* 0x000fca0003fe0100 */
[----:B------:R0:W-:Y:S01]  /*11f10*/  STL [R1+0x28], R7 ;  /* 0x0000280701007387 */ /* 0x0001e20000100800 */
[----:B------:R-:W-:Y:S05]  /*11f20*/  @!P2 BRA `(.L_x_1545) ;  /* 0x000000000044a947 */ /* 0x000fea0003800000 */
[----:B------:R-:W-:Y:S01]  /*11f30*/  ISETP.GT.AND P0, PT, R2, -0x1, PT ;  /* 0xffffffff0200780c */ /* 0x000fe20003f04270 */
[----:B------:R-:W-:-:S12]  /*11f40*/  BSSY B0, `(.L_x_1546) ;  /* 0x000000d000007945 */ /* 0x000fd80003800000 */
[----:B------:R-:W-:Y:S05]  /*11f50*/  @P0 BRA `(.L_x_1547) ;  /* 0x00000000001c0947 */ /* 0x000fea0003800000 */
[----:B------:R-:W-:Y:S02]  /*11f60*/  ISETP.NE.AND P0, PT, R3, 0x1, PT ;  /* 0x000000010300780c */ /* 0x000fe40003f05270 */
[----:B------:R-:W-:-:S11]  /*11f70*/  LOP3.LUT R2, RZ, R2, RZ, 0x33, !PT ;  /* 0x00000002ff027212 */ /* 0x000fd600078e33ff */
[----:B------:R-:W3:Y:S02]  /*11f80*/  @P0 LDC.64 R4, c[0x0][0x9e8] ;  /* 0x00027a00ff040b82 */ /* 0x000ee40000000a00 */
[----:B---3--:R-:W-:-:S05]  /*11f90*/  @P0 IMAD.HI.U32 R4, R2, R4, RZ ;  /* 0x0000000402040227 */ /* 0x008fca00078e00ff */
[----:B------:R-:W-:-:S04]  /*11fa0*/  @P0 SHF.R.U32.HI R2, RZ, R5, R4 ;  /* 0x00000005ff020219 */ /* 0x000fc80000011604 */
[----:B------:R-:W-:Y:S01]  /*11fb0*/  LOP3.LUT R2, RZ, R2, RZ, 0x33, !PT ;  /* 0x00000002ff027212 */ /* 0x000fe200078e33ff */
[----:B------:R-:W-:Y:S06]  /*11fc0*/  BRA `(.L_x_1548) ;  /* 0x0000000000107947 */ /* 0x000fec0003800000 */
.L_x_1547:
[----:B------:R-:W-:-:S13]  /*11fd0*/  ISETP.NE.AND P0, PT, R3, 0x1, PT ;  /* 0x000000010300780c */ /* 0x000fda0003f05270 */
[----:B------:R-:W3:Y:S02]  /*11fe0*/  @P0 LDC.64 R4, c[0x0][0x9e8] ;  /* 0x00027a00ff040b82 */ /* 0x000ee40000000a00 */
[----:B---3--:R-:W-:-:S05]  /*11ff0*/  @P0 IMAD.HI.U32 R4, R2, R4, RZ ;  /* 0x0000000402040227 */ /* 0x008fca00078e00ff */
[----:B------:R-:W-:-:S07]  /*12000*/  @P0 SHF.R.U32.HI R2, RZ, R5, R4 ;  /* 0x00000005ff020219 */ /* 0x000fce0000011604 */
.L_x_1548:
[----:B------:R-:W-:Y:S05]  /*12010*/  BSYNC B0 ;  /* 0x0000000000007941 */ /* 0x000fea0003800000 */
.L_x_1546:
[----:B------:R-:W-:-:S05]  /*12020*/  IMAD R2, R2, R3, RZ ;  /* 0x0000000302027224 */ /* 0x000fca00078e02ff */
[----:B------:R-:W-:-:S07]  /*12030*/  VIMNMX R0, R0, R2, !PT ;  /* 0x0000000200007248 */ /* 0x000fce0007fe0100 */
.L_x_1545:
[----:B------:R-:W-:Y:S01]  /*12040*/  SHF.R.S32.HI R2, RZ, 0x1f, R0 ;  /* 0x0000001fff027819 */ /* 0x000fe20000011400 */
[----:B------:R-:W-:Y:S03]  /*12050*/  BSSY B7, `(.L_x_1549) ;  /* 0x00004ea000077945 */ /* 0x000fe60003800000 */
[----:B------:R-:W-:-:S04]  /*12060*/  LEA.HI R2, R2, R0, RZ, 0x6 ;  /* 0x0000000002027211 */ /* 0x000fc800078f30ff */
[----:B------:R-:W-:-:S04]  /*12070*/  SHF.R.S32.HI R2, RZ, 0x6, R2 ;  /* 0x00000006ff027819 */ /* 0x000fc80000011402 */
[----:B------:R-:W-:-:S04]  /*12080*/  VIMNMX R3, RZ, R2, !PT ;  /* 0x00000002ff037248 */ /* 0x000fc80007fe0100 */
[----:B------:R-:W-:Y:S01]  /*12090*/  ISETP.GT.AND P0, PT, R7, R3, PT ;  /* 0x000000030700720c */ /* 0x000fe20003f04270 */
[----:B------:R3:W-:-:S12]  /*120a0*/  STL [R1+0x24], R3 ;  /* 0x0000240301007387 */ /* 0x0007d80000100800 */
[----:B---3--:R-:W-:Y:S05]  /*120b0*/  @P0 BRA `(.L_x_1550) ;  /* 0x0000000000480947 */ /* 0x008fea0003800000 */
[----:B------:R-:W3:Y:S02]  /*120c0*/  S2R R3, SR_TID.X ;  /* 0x0000000000037919 */ /* 0x000ee40000002100 */
[----:B---3--:R-:W-:-:S04]  /*120d0*/  LOP3.LUT R3, R3, 0x7f, RZ, 0xc0, !PT ;  /* 0x0000007f03037812 */ /* 0x008fc800078ec0ff */
[----:B------:R-:W-:-:S13]  /*120e0*/  ISETP.NE.AND P0, PT, R3, RZ, PT ;  /* 0x000000ff0300720c */ /* 0x000fda0003f05270 */
[----:B------:R-:W-:Y:S05]  /*120f0*/  @P0 BRA `(.L_x_1551) ;  /* 0x0000004c007c0947 */ /* 0x000fea0003800000 */
[----:B------:R-:W3:Y:S01]  /*12100*/  S2R R3, SR_LANEID ;  /* 0x0000000000037919 */ /* 0x000ee20000000000 */
[----:B------:R-:W-:Y:S01]  /*12110*/  VOTEU.ANY UR4, UPT, PT ;  /* 0x0000000000047886 */ /* 0x000fe200038e0100 */
[----:B------:R-:W-:Y:S01]  /*12120*/  ULDC.64 UR6, c[0x0][0x208] ;  /* 0x0000820000067ab9 */ /* 0x000fe20000000a00 */
[----:B------:R-:W3:Y:S08]  /*12130*/  FLO.U32 R0, UR4 ;  /* 0x0000000400007d00 */ /* 0x000ef000080e0000 */
[----:B------:R-:W4:Y:S01]  /*12140*/  POPC R5, UR4 ;  /* 0x0000000400057d09 */ /* 0x000f220008000000 */
[----:B---3--:R-:W-:-:S02]  /*12150*/  ISETP.EQ.U32.AND P0, PT, R0, R3, PT ;  /* 0x000000030000720c */ /* 0x008fc40003f02070 */
[----:B------:R-:W4:Y:S11]  /*12160*/  LDC.64 R2, c[0x0][0xc60] ;  /* 0x00031800ff027b82 */ /* 0x000f360000000a00 */
[----:B----4-:R-:W3:Y:S01]  /*12170*/  @P0 ATOMG.E.ADD.STRONG.GPU PT, R3, desc[UR6][R2.64], R5 ;  /* 0x00000005020309a8 */ /* 0x010ee200081ee1c6 */
[----:B------:R-:W4:Y:S02]  /*12180*/  S2R R4, SR_LTMASK ;  /* 0x0000000000047919 */ /* 0x000f240000003900 */
[----:B----4-:R-:W-:-:S04]  /*12190*/  LOP3.LUT R4, R4, UR4, RZ, 0xc0, !PT ;  /* 0x0000000404047c12 */ /* 0x010fc8000f8ec0ff */
[----:B0-----:R-:W0:Y:S01]  /*121a0*/  POPC R7, R4 ;  /* 0x0000000400077309 */ /* 0x001e220000000000 */
[----:B---3--:R-:W0:Y:S02]  /*121b0*/  SHFL.IDX PT, R0, R3, R0, 0x1f ;  /* 0x00001f0003007589 */ /* 0x008e2400000e0000 */
[----:B0-----:R-:W-:Y:S01]  /*121c0*/  IADD3 R16, R0, UR38, R7 ;  /* 0x0000002600107c10 */ /* 0x001fe2000fffe007 */
[----:B------:R-:W-:Y:S06]  /*121d0*/  BRA `(.L_x_1551) ;  /* 0x0000004c00447947 */ /* 0x000fec0003800000 */
.L_x_1550:
[----:B------:R-:W3:Y:S01]  /*121e0*/  LDL R17, [R1] ;  /* 0x0000000001117983 */ /* 0x000ee20000100800 */
        /* <DEDUP_REMOVED lines=19> */
[----:B-123--:R-:W-:Y:S05]  /*12320*/  CALL.ABS.NOINC R2 ;  /* 0x0000000002007343 */ /* 0x00efea0003c00000 */
.L_x_1553:
[----:B------:R-:W-:Y:S05]  /*12330*/  BSYNC B6 ;  /* 0x0000000000067941 */ /* 0x000fea0003800000 */
.L_x_1552:
        /* <DEDUP_REMOVED lines=12> */
[----:B0-----:R-:W-:-:S02]  /*12400*/  IMAD.U32 R7, RZ, RZ, UR9 ;  /* 0x00000009ff077e24 */ /* 0x001fc4000f8e00ff */
[----:B------:R-:W-:Y:S02]  /*12410*/  IMAD.U32 R10, RZ, RZ, UR4 ;  /* 0x00000004ff0a7e24 */ /* 0x000fe4000f8e00ff */
[----:B------:R-:W-:Y:S02]  /*12420*/  IMAD.U32 R11, RZ, RZ, UR5 ;  /* 0x00000005ff0b7e24 */ /* 0x000fe4000f8e00ff */
[----:B------:R-:W-:Y:S02]  /*12430*/  IMAD.MOV.U32 R8, RZ, RZ, 0x70 ;  /* 0x00000070ff087424 */ /* 0x000fe400078e00ff */
[----:B------:R-:W-:Y:S02]  /*12440*/  IMAD.MOV.U32 R12, RZ, RZ, 0x1 ;  /* 0x00000001ff0c7424 */ /* 0x000fe400078e00ff */
[----:B---3--:R-:W-:-:S07]  /*12450*/  IMAD.MOV.U32 R13, RZ, RZ, RZ ;  /* 0x000000ffff0d7224 */ /* 0x008fce00078e00ff */
[----:B------:R-:W-:-:S07]  /*12460*/  LEPC R20, `(.L_x_1556) ;  /* 0x000000001014794e */ /* 0x000fce0000000000 */
[----:B-12-4-:R-:W-:Y:S05]  /*12470*/  CALL.ABS.NOINC R2 ;  /* 0x0000000002007343 */ /* 0x016fea0003c00000 */
.L_x_1556:
        /* <DEDUP_REMOVED lines=15> */
.L_x_1555:
[----:B------:R-:W-:Y:S05]  /*12570*/  BSYNC B6 ;  /* 0x0000000000067941 */ /* 0x000fea0003800000 */
.L_x_1554:
[----:B------:R-:W-:Y:S01]  /*12580*/  ULDC.64 UR4, c[0x0][0x9f8] ;  /* 0x00027e0000047ab9 */ /* 0x000fe20000000a00 */
[----:B------:R-:W3:Y:S01]  /*12590*/  LDL R17, [R1+0x28] ;  /* 0x0000280001117983 */ /* 0x000ee20000100800 */
[----:B------:R-:W-:Y:S01]  /*125a0*/  ISETP.NE.U32.AND P0, PT, RZ, UR4, PT ;  /* 0x00000004ff007c0c */ /* 0x000fe2000bf05070 */
[----:B0-----:R-:W-:Y:S01]  /*125b0*/  IMAD.MOV.U32 R7, RZ, RZ, R19 ;  /* 0x000000ffff077224 */ /* 0x001fe200078e0013 */
[----:B------:R-:W-:Y:S02]  /*125c0*/  ULDC.64 UR6, c[0x0][0x208] ;  /* 0x0000820000067ab9 */ /* 0x000fe40000000a00 */
[----:B------:R-:W-:Y:S01]  /*125d0*/  ISETP.NE.AND.EX P0, PT, RZ, UR5, PT, P0 ;  /* 0x00000005ff007c0c */ /* 0x000fe2000bf05300 */
[----:B------:R-:W-:-:S12]  /*125e0*/  ULDC.64 UR4, c[0x0][0xa08] ;  /* 0x0002820000047ab9 */ /* 0x000fd80000000a00 */
[----:B------:R-:W0:Y:S02]  /*125f0*/  @P0 LDC.64 R2, c[0x0][0x9f8] ;  /* 0x00027e00ff020b82 */ /* 0x000e240000000a00 */
[----:B0-----:R-:W-:-:S05]  /*12600*/  @P0 IMAD.WIDE R2, R19, 0x4, R2 ;  /* 0x0000000413020825 */ /* 0x001fca00078e0202 */
[----:B------:R0:W4:Y:S02]  /*12610*/  @P0 LDG.E R7, desc[UR6][R2.64] ;  /* 0x0000000602070981 */ /* 0x000124000c1e1900 */
[----:B0-----:R-:W0:Y:S02]  /*12620*/  LDC.64 R2, c[0x0][0x418] ;  /* 0x00010600ff027b82 */ /* 0x001e240000000a00 */
[----:B0-----:R-:W-:Y:S01]  /*12630*/  LOP3.LUT P0, RZ, R2, UR4, RZ, 0xfc, !PT ;  /* 0x0000000402ff7c12 */ /* 0x001fe2000f80fcff */
[----:B------:R-:W-:-:S03]  /*12640*/  UMOV UR4, 0xffffffff ;  /* 0xffffffff00047882 */ /* 0x000fc60000000000 */
[----:B------:R-:W-:Y:S01]  /*12650*/  LOP3.LUT P0, RZ, R3, UR5, RZ, 0xfc, P0 ;  /* 0x0000000503ff7c12 */ /* 0x000fe2000800fcff */
[----:B---3--:R-:W-:Y:S01]  /*12660*/  VIADD R0, R17, 0xffffffff ;  /* 0xffffffff11007836 */ /* 0x008fe20000000000 */
[----:B----4-:R-:W-:Y:S01]  /*12670*/  SHF.R.S32.HI R8, RZ, 0x1f, R7 ;  /* 0x0000001fff087819 */ /* 0x010fe20000011407 */
[----:B------:R0:W-:Y:S01]  /*12680*/  STL [R1+0xc], R7 ;  /* 0x00000c0701007387 */ /* 0x0001e20000100800 */
[----:B------:R-:W-:-:S03]  /*12690*/  SEL R17, R7, RZ, !P0 ;  /* 0x000000ff07117207 */ /* 0x000fc60004000000 */
[----:B------:R0:W-:Y:S01]  /*126a0*/  STL [R1+0x1c], R8 ;  /* 0x00001c0801007387 */ /* 0x0001e20000100800 */
[----:B------:R-:W-:Y:S05]  /*126b0*/  BRA.DIV UR4, `(.L_x_1557) ;  /* 0x0000005e04087947 */ /* 0x000fea000b800000 */
[----:B------:R-:W3:Y:S02]  /*126c0*/  S2R R4, SR_TID.X ;  /* 0x0000000000047919 */ /* 0x000ee40000002100 */
[----:B---3--:R-:W-:-:S04]  /*126d0*/  SHF.R.U32.HI R4, RZ, 0x5, R4 ;  /* 0x00000005ff047819 */ /* 0x008fc80000011604 */
[----:B------:R-:W-:-:S05]  /*126e0*/  LOP3.LUT R4, R4, 0x3, RZ, 0xc0, !PT ;  /* 0x0000000304047812 */ /* 0x000fca00078ec0ff */
[----:B------:R3:W4:Y:S02]  /*126f0*/  SHFL.IDX PT, R14, R4, RZ, 0x1f ;  /* 0x00001fff040e7589 */ /* 0x00072400000e0000 */
.L_x_1674:
[----:B---3--:R-:W3:Y:S01]  /*12700*/  LDL.LU R4, [R1+0x18] ;  /* 0x0000180001047983 */ /* 0x008ee20000300800 */
[----:B------:R-:W-:Y:S02]  /*12710*/  PLOP3.LUT P1, PT, PT, PT, PT, 0x8, 0x0 ;  /* 0x000000000000781c */ /* 0x000fe40003f2e170 */
[----:B----4-:R-:W-:Y:S01]  /*12720*/  ISETP.NE.AND P0, PT, R14, RZ, PT ;  /* 0x000000ff0e00720c */ /* 0x010fe20003f05270 */
[----:B------:R4:W-:Y:S01]  /*12730*/  STL [R1+0x8], R0 ;  /* 0x0000080001007387 */ /* 0x0009e20000100800 */
[----:B---3--:R-:W-:-:S09]  /*12740*/  LOP3.LUT R4, R4, 0xfffffffe, RZ, 0xc0, !PT ;  /* 0xfffffffe04047812 */ /* 0x008fd200078ec0ff */
[----:B------:R-:W-:-:S05]  /*12750*/  @P1 LOP3.LUT R4, R4, 0x1, RZ, 0xfc, !PT ;  /* 0x0000000104041812 */ /* 0x000fca00078efcff */
[----:B------:R4:W-:Y:S01]  /*12760*/  STL [R1+0x18], R4 ;  /* 0x0000180401007387 */ /* 0x0009e20000100800 */
[----:B------:R-:W-:Y:S05]  /*12770*/  @P0 BRA `(.L_x_1558) ;  /* 0x00000004005c0947 */ /* 0x000fea0003800000 */
[----:B------:R-:W-:-:S03]  /*12780*/  UMOV UR4, 0xffffffff ;  /* 0xffffffff00047882 */ /* 0x000fc60000000000 */
[----:B------:R-:W-:Y:S05]  /*12790*/  BRA.DIV UR4, `(.L_x_1559) ;  /* 0x0000005e04047947 */ /* 0x000fea000b800000 */
[----:B------:R-:W-:-:S13]  /*127a0*/  ELECT P6, URZ, PT ;  /* 0x00000000003f782f */ /* 0x000fda00038c0000 */
.L_x_1677:
[----:B------:R-:W-:Y:S05]  /*127b0*/  @!P6 BRA `(.L_x_1558) ;  /* 0x00000004004ce947 */ /* 0x000fea0003800000 */
[----:B------:R-:W-:-:S04]  /*127c0*/  ISETP.NE.U32.AND P0, PT, R2, RZ, PT ;  /* 0x000000ff0200720c */ /* 0x000fc80003f05070 */
[----:B------:R-:W-:-:S13]  /*127d0*/  ISETP.NE.AND.EX P0, PT, R3, RZ, PT, P0 ;  /* 0x000000ff0300720c */ /* 0x000fda0003f05300 */
[----:B------:R-:W-:Y:S05]  /*127e0*/  @!P0 BRA `(.L_x_1560) ;  /* 0x0000000000548947 */ /* 0x000fea0003800000 */
[----:B------:R-:W3:Y:S01]  /*127f0*/  LDC R6, c[0x0][0x43c] ;  /* 0x00010f00ff067b82 */ /* 0x000ee20000000800 */
[----:B-12---:R-:W-:Y:S01]  /*12800*/  IMAD.MOV.U32 R9, RZ, RZ, R0 ;  /* 0x000000ffff097224 */ /* 0x006fe200078e0000 */
[----:B------:R-:W-:Y:S01]  /*12810*/  ULDC.64 UR4, c[0x0][0x428] ;  /* 0x00010a0000047ab9 */ /* 0x000fe20000000a00 */
[----:B------:R-:W-:Y:S02]  /*12820*/  ULDC.64 UR6, c[0x0][0x208] ;  /* 0x0000820000067ab9 */ /* 0x000fe40000000a00 */
[----:B----4-:R-:W-:Y:S01]  /*12830*/  IMAD.MOV.U32 R0, RZ, RZ, R9 ;  /* 0x000000ffff007224 */ /* 0x010fe200078e0009 */
[----:B---3--:R-:W-:-:S13]  /*12840*/  ISETP.NE.AND P0, PT, R6, 0x1, PT ;  /* 0x000000010600780c */ /* 0x008fda0003f05270 */
[----:B------:R-:W1:Y:S02]  /*12850*/  @P0 LDC.64 R4, c[0x0][0x440] ;  /* 0x00011000ff040b82 */ /* 0x000e640000000a00 */
[----:B-1----:R-:W-:-:S05]  /*12860*/  @P0 IMAD.HI.U32 R4, R9, R4, RZ ;  /* 0x0000000409040227 */ /* 0x002fca00078e00ff */
[----:B------:R-:W-:-:S04]  /*12870*/  @P0 SHF.R.U32.HI R0, RZ, R5, R4 ;  /* 0x00000005ff000219 */ /* 0x000fc80000011604 */
[--C-:B------:R-:W-:Y:S01]  /*12880*/  SHF.R.S32.HI R5, RZ, 0x1f, R0.reuse ;  /* 0x0000001fff057819 */ /* 0x100fe20000011400 */
[----:B------:R-:W-:-:S04]  /*12890*/  IMAD.MOV R4, RZ, RZ, -R0 ;  /* 0x000000ffff047224 */ /* 0x000fc800078e0a00 */
[----:B------:R-:W-:Y:S02]  /*128a0*/  IMAD R9, R6, R4, R9 ;  /* 0x0000000406097224 */ /* 0x000fe400078e0209 */
[----:B------:R-:W-:Y:S02]  /*128b0*/  IMAD R6, R8, UR4, RZ ;  /* 0x0000000408067c24 */ /* 0x000fe4000f8e02ff */
[----:B------:R-:W-:Y:S01]  /*128c0*/  IMAD.MOV.U32 R4, RZ, RZ, R0 ;  /* 0x000000ffff047224 */ /* 0x000fe200078e0000 */
[----:B------:R3:W-:Y:S01]  /*128d0*/  STL [R1+0x8], R9 ;  /* 0x0000080901007387 */ /* 0x0007e20000100800 */
[C---:B------:R-:W-:Y:S02]  /*128e0*/  IMAD R0, R7.reuse, UR5, R6 ;  /* 0x0000000507007c24 */ /* 0x040fe4000f8e0206 */
[----:B------:R-:W-:-:S04]  /*128f0*/  IMAD.WIDE.U32 R4, R7, UR4, R4 ;  /* 0x0000000407047c25 */ /* 0x000fc8000f8e0004 */
[----:B------:R-:W-:Y:S01]  /*12900*/  IMAD.IADD R0, R5, 0x1, R0 ;  /* 0x0000000105007824 */ /* 0x000fe200078e0200 */
[----:B------:R-:W-:-:S04]  /*12910*/  LEA R2, P0, R4, R2, 0x2 ;  /* 0x0000000204027211 */ /* 0x000fc800078010ff */
[----:B------:R-:W-:-:S05]  /*12920*/  LEA.HI.X R3, R4, R3, R0, 0x2, P0 ;  /* 0x0000000304037211 */ /* 0x000fca00000f1400 */
[----:B------:R3:W5:Y:S04]  /*12930*/  LDG.E R17, desc[UR6][R2.64] ;  /* 0x0000000602117981 */ /* 0x000768000c1e1900 */
.L_x_1560:
[----:B0-----:R-:W2:Y:S04]  /*12940*/  LDL R7, [R1] ;  /* 0x0000000001077983 */ /* 0x001ea80000100800 */
[----:B----4-:R-:W2:Y:S04]  /*12950*/  LDL R0, [R1+0x4] ;  /* 0x0000040001007983 */ /* 0x010ea80000100800 */
[----:B---3--:R-:W3:Y:S01]  /*12960*/  LDL R2, [R1+0x10] ;  /* 0x0000100001027983 */ /* 0x008ee20000100800 */
[----:B--2---:R-:W-:Y:S01]  /*12970*/  IMAD R0, R0, 0x8, R7 ;  /* 0x0000000800007824 */ /* 0x004fe200078e0207 */
[----:B---3--:R-:W-:-:S04]  /*12980*/  SHF.L.U32 R2, R2, 0x1f, RZ ;  /* 0x0000001f02027819 */ /* 0x008fc800000006ff */
[----:B------:R-:W0:Y:S02]  /*12990*/  SYNCS.PHASECHK.TRANS64.TRYWAIT P0, [R0+URZ+0x30840], R2 ;  /* 0x03084002000075a7 */ /* 0x000e24000800017f */
[----:B0-----:R-:W-:Y:S05]  /*129a0*/  @!P0 BRA `(.L_x_1561) ;  /* 0x0000005800a08947 */ /* 0x001fea0003800000 */
.L_x_1678:
[----:B------:R-:W2:Y:S02]  /*129b0*/  S2R R3, SR_TID.X ;  /* 0x0000000000037919 */ /* 0x000ea40000002100 */
[----:B--2---:R-:W-:-:S04]  /*129c0*/  LOP3.LUT R3, R3, 0x7f, RZ, 0xc0, !PT ;  /* 0x0000007f03037812 */ /* 0x004fc800078ec0ff */
[----:B------:R-:W-:-:S13]  /*129d0*/  ISETP.NE.AND P0, PT, R3, RZ, PT ;  /* 0x000000ff0300720c */ /* 0x000fda0003f05270 */
[----:B------:R-:W-:Y:S05]  /*129e0*/  @P0 BRA `(.L_x_1562) ;  /* 0x00000000001c0947 */ /* 0x000fea0003800000 */
[----:B------:R-:W2:Y:S01]  /*129f0*/  S2R R3, SR_TID.X ;  /* 0x0000000000037919 */ /* 0x000ea20000002100 */
[----:B0-----:R-:W-:-:S04]  /*12a00*/  IMAD.MOV.U32 R2, RZ, RZ, 0x8000 ;  /* 0x00008000ff027424 */ /* 0x001fc800078e00ff */
[----:B------:R3:W-:Y:S01]  /*12a10*/  SYNCS.ARRIVE.TRANS64 RZ, [R0+URZ+0x30830], R2 ;  /* 0x0308300200ff79a7 */ /* 0x0007e2000800003f */
[----:B--2---:R-:W-:-:S04]  /*12a20*/  LOP3.LUT R3, R3, 0x1f, RZ, 0xc0, !PT ;  /* 0x0000001f03037812 */ /* 0x004fc800078ec0ff */
[----:B------:R-:W-:-:S13]  /*12a30*/  ISETP.NE.AND P0, PT, R3, RZ, PT ;  /* 0x000000ff0300720c */ /* 0x000fda0003f05270 */
[----:B---3--:R-:W-:Y:S05]  /*12a40*/  @!P0 BRA `(.L_x_1562) ;  /* 0x0000000000048947 */ /* 0x008fea0003800000 */
[----:B------:R-:W-:Y:S01]  /*12a50*/  BPT.TRAP 0x1 ;  /* 0x000000040000795c */ /* 0x000fe20000300000 */
.L_x_1562:
[----:B0-----:R-:W2:Y:S04]  /*12a60*/  LDL R2, [R1+0x14] ;  /* 0x0000140001027983 */ /* 0x001ea80000100800 */
[----:B------:R-:W3:Y:S04]  /*12a70*/  LDL R4, [R1] ;  /* 0x0000000001047983 */ /* 0x000ee80000100800 */
[----:B------:R-:W3:Y:S04]  /*12a80*/  LDL R3, [R1+0x4] ;  /* 0x0000040001037983 */ /* 0x000ee80000100800 */
[----:B------:R-:W4:Y:S01]  /*12a90*/  LDL R5, [R1+0x8] ;  /* 0x0000080001057983 */ /* 0x000f220000100800 */
[----:B------:R-:W-:-:S02]  /*12aa0*/  R2UR UR9, R0 ;  /* 0x00000000000972ca */ /* 0x000fc400000e0000 */
[----:B--2---:R-:W-:Y:S02]  /*12ab0*/  R2UR UR5, R2 ;  /* 0x00000000020572ca */ /* 0x004fe400000e0000 */
[----:B------:R-:W2:Y:S01]  /*12ac0*/  LDL.LU R2, [R1+0x18] ;  /* 0x0000180001027983 */ /* 0x000ea20000300800 */
[----:B---3--:R-:W-:Y:S01]  /*12ad0*/  IMAD R0, R3, 0x8000, R4 ;  /* 0x0000800003007824 */ /* 0x008fe200078e0204 */
[----:B----4-:R-:W-:-:S04]  /*12ae0*/  R2UR UR11, R5 ;  /* 0x00000000050b72ca */ /* 0x010fc800000e0000 */
[----:B------:R-:W-:Y:S01]  /*12af0*/  R2UR UR14, R0 ;  /* 0x00000000000e72ca */ /* 0x000fe200000e0000 */
[----:B------:R-:W-:Y:S01]  /*12b00*/  UIADD3 UR4, UP0, UR36, 0x370, URZ ;  /* 0x0000037024047890 */ /* 0x000fe2000ff1e03f */
[----:B------:R-:W-:Y:S02]  /*12b10*/  R2UR UR12, R18 ;  /* 0x00000000120c72ca */ /* 0x000fe400000e0000 */
[----:B-----5:R-:W-:Y:S01]  /*12b20*/  R2UR UR13, R17 ;  /* 0x00000000110d72ca */ /* 0x020fe200000e0000 */
[----:B------:R-:W-:Y:S01]  /*12b30*/  UIADD3 UR9, UR9, 0x30830, URZ ;  /* 0x0003083009097890 */ /* 0x000fe2000fffe03f */
[----:B------:R-:W-:-:S03]  /*12b40*/  PLOP3.LUT P0, PT, PT, PT, PT, 0x80, 0x0 ;  /* 0x000000000000781c */ /* 0x000fc60003f0f070 */
[----:B------:R-:W-:-:S04]  /*12b50*/  ULEA UR11, UR11, UR5, 0x6 ;  /* 0x000000050b0b7291 */ /* 0x000fc8000f8e303f */
[----:B------:R-:W-:Y:S02]  /*12b60*/  UIADD3 UR8, UR14, 0x20400, URZ ;  /* 0x000204000e087890 */ /* 0x000fe4000fffe03f */
[----:B------:R-:W-:Y:S02]  /*12b70*/  UIADD3.X UR5, URZ, UR37, URZ, UP0, !UPT ;  /* 0x000000253f057290 */ /* 0x000fe400087fe43f */
[----:B------:R-:W-:Y:S02]  /*12b80*/  UIADD3 UR15, UR14, 0x22400, URZ ;  /* 0x000224000e0f7890 */ /* 0x000fe4000fffe03f */
[----:B------:R-:W-:Y:S01]  /*12b90*/  UIADD3 UR17, UR14, 0x24400, URZ ;  /* 0x000244000e117890 */ /* 0x000fe2000fffe03f */
[----:B------:R-:W-:Y:S01]  /*12ba0*/  UMOV UR10, URZ ;  /* 0x0000003f000a7c82 */ /* 0x000fe20008000000 */
[----:B------:R-:W-:Y:S01]  /*12bb0*/  UMOV UR6, 0x0 ;  /* 0x0000000000067882 */ /* 0x000fe20000000000 */
[----:B------:R-:W-:Y:S01]  /*12bc0*/  UMOV UR7, 0x14f00000 ;  /* 0x14f0000000077882 */ /* 0x000fe20000000000 */
[----:B------:R-:W-:Y:S01]  /*12bd0*/  UMOV UR16, 0x40 ;  /* 0x0000004000107882 */ /* 0x000fe20000000000 */
[----:B------:R-:W-:Y:S01]  /*12be0*/  UIADD3 UR18, UR14, 0x26400, URZ ;  /* 0x000264000e127890 */ /* 0x000fe2000fffe03f */
[----:B------:R0:W-:Y:S02]  /*12bf0*/  UTMALDG.4D [UR8], [UR4], desc[UR6] ;  /* 0x00000608040075b4 */ /* 0x0001e40008019000 */
[----:B------:R-:W-:Y:S01]  /*12c00*/  UMOV UR14, 0x80 ;  /* 0x00000080000e7882 */ /* 0x000fe20000000000 */
[----:B0-----:R-:W-:Y:S01]  /*12c10*/  UMOV UR8, UR15 ;  /* 0x0000000f00087c82 */ /* 0x001fe20008000000 */
[----:B------:R-:W-:-:S02]  /*12c20*/  UMOV UR10, UR16 ;  /* 0x00000010000a7c82 */ /* 0x000fc40008000000 */
[----:B------:R0:W-:Y:S02]  /*12c30*/  UTMALDG.4D [UR8], [UR4], desc[UR6] ;  /* 0x00000608040075b4 */ /* 0x0001e40008019000 */
[----:B0-----:R-:W-:Y:S01]  /*12c40*/  UMOV UR8, UR17 ;  /* 0x0000001100087c82 */ /* 0x001fe20008000000 */
[----:B------:R-:W-:Y:S01]  /*12c50*/  UMOV UR10, UR14 ;  /* 0x0000000e000a7c82 */ /* 0x000fe20008000000 */
[----:B------:R-:W-:Y:S01]  /*12c60*/  UMOV UR14, 0xc0 ;  /* 0x000000c0000e7882 */ /* 0x000fe20000000000 */
[----:B------:R0:W-:Y:S02]  /*12c70*/  UTMALDG.4D [UR8], [UR4], desc[UR6] ;  /* 0x00000608040075b4 */ /* 0x0001e40008019000 */
[----:B0-----:R-:W-:Y:S01]  /*12c80*/  UMOV UR8, UR18 ;  /* 0x0000001200087c82 */ /* 0x001fe20008000000 */
[----:B------:R-:W-:Y:S02]  /*12c90*/  UMOV UR10, UR14 ;  /* 0x0000000e000a7c82 */ /* 0x000fe40008000000 */
[----:B------:R3:W-:Y:S01]  /*12ca0*/  UTMALDG.4D [UR8], [UR4], desc[UR6] ;  /* 0x00000608040075b4 */ /* 0x0007e20008019000 */
[----:B--2---:R-:W-:-:S04]  /*12cb0*/  LOP3.LUT R2, R2, 0xfffffffe, RZ, 0xc0, !PT ;  /* 0xfffffffe02027812 */ /* 0x004fc800078ec0ff */
[----:B------:R-:W-:-:S05]  /*12cc0*/  @P0 LOP3.LUT R2, R2, 0x1, RZ, 0xfc, !PT ;  /* 0x0000000102020812 */ /* 0x000fca00078efcff */
[----:B------:R3:W-:Y:S01]  /*12cd0*/  STL [R1+0x18], R2 ;  /* 0x0000180201007387 */ /* 0x0007e20000100800 */
[----:B------:R-:W-:Y:S01]  /*12ce0*/  NOP ;  /* 0x0000000000007918 */ /* 0x000fe20000000000 */
.L_x_1558:
[----:B---3--:R-:W3:Y:S04]  /*12cf0*/  LDL R2, [R1] ;  /* 0x0000000001027983 */ /* 0x008ee80000100800 */
[----:B------:R-:W4:Y:S01]  /*12d00*/  LDL.LU R3, [R1+0x34] ;  /* 0x0000340001037983 */ /* 0x000f220000300800 */
[----:B------:R-:W-:Y:S05]  /*12d10*/  WARPSYNC.ALL ;  /* 0x0000000000007948 */ /* 0x000fea0003800000 */
[----:B------:R-:W-:Y:S01]  /*12d20*/  ULDC.64 UR4, c[0x0][0x298] ;  /* 0x0000a60000047ab9 */ /* 0x000fe20000000a00 */
[----:B------:R-:W-:Y:S01]  /*12d30*/  BSSY B6, `(.L_x_1563) ;  /* 0x000001c000067945 */ /* 0x000fe20003800000 */
[----:B------:R-:W-:Y:S01]  /*12d40*/  BAR.SYNC.DEFER_BLOCKING 0x8, 0x180 ;  /* 0x0206000000007b1d */ /* 0x000fe20000010000 */
[----:B---3--:R-:W-:Y:S01]  /*12d50*/  VIADD R2, R2, 0x10400 ;  /* 0x0001040002027836 */ /* 0x008fe20000000000 */
[----:B----4-:R-:W-:-:S04]  /*12d60*/  SHF.R.S32.HI R0, RZ, 0x1f, R3 ;  /* 0x0000001fff007819 */ /* 0x010fc80000011403 */
[----:B------:R-:W-:Y:S01]  /*12d70*/  LOP3.LUT P0, RZ, R2, 0x3ff, RZ, 0xc0, !PT ;  /* 0x000003ff02ff7812 */ /* 0x000fe2000780c0ff */
[----:B------:R-:W-:-:S04]  /*12d80*/  IMAD R0, R0, UR4, RZ ;  /* 0x0000000400007c24 */ /* 0x000fc8000f8e02ff */
[C---:B------:R-:W-:Y:S02]  /*12d90*/  IMAD R0, R3.reuse, UR5, R0 ;  /* 0x0000000503007c24 */ /* 0x040fe4000f8e0200 */
[----:B------:R-:W-:-:S04]  /*12da0*/  IMAD.WIDE.U32 R2, R3, UR4, RZ ;  /* 0x0000000403027c25 */ /* 0x000fc8000f8e00ff */
[----:B------:R-:W-:Y:S01]  /*12db0*/  IMAD.IADD R0, R3, 0x1, R0 ;  /* 0x0000000103007824 */ /* 0x000fe200078e0200 */
[----:B------:R3:W-:Y:S04]  /*12dc0*/  STL.64 [R1+0x40], R2 ;  /* 0x0000400201007387 */ /* 0x0007e80000100a00 */
[----:B------:R3:W-:Y:S01]  /*12dd0*/  STL [R1+0x34], R0 ;  /* 0x0000340001007387 */ /* 0x0007e20000100800 */
[----:B------:R-:W-:Y:S05]  /*12de0*/  @!P0 BRA `(.L_x_1564) ;  /* 0x0000000000408947 */ /* 0x000fea0003800000 */
[----:B---3--:R-:W-:Y:S01]  /*12df0*/  MOV R2, 0x0 ;  /* 0x0000000000027802 */ /* 0x008fe20000000f00 */
        /* <DEDUP_REMOVED lines=15> */
.L_x_1564:
[----:B------:R-:W-:Y:S05]  /*12ef0*/  BSYNC B6 ;  /* 0x0000000000067941 */ /* 0x000fea0003800000 */
.L_x_1563:
[----:B---3--:R-:W3:Y:S01]  /*12f00*/  LDL.LU R0, [R1+0x34] ;  /* 0x0000340001007983 */ /* 0x008ee20000300800 */
[----:B0-----:R-:W0:Y:S01]  /*12f10*/  LDC R7, c[0x0][0x448] ;  /* 0x00011200ff077b82 */ /* 0x001e220000000800 */
[----:B------:R-:W-:Y:S02]  /*12f20*/  ULDC.64 UR4, c[0x0][0x2d8] ;  /* 0x0000b60000047ab9 */ /* 0x000fe40000000a00 */
[----:B------:R-:W3:Y:S04]  /*12f30*/  LDL.LU.64 R2, [R1+0x40] ;  /* 0x0000400001027983 */ /* 0x000ee80000300a00 */
[----:B-12---:R-:W2:Y:S01]  /*12f40*/  LDL R9, [R1+0x2c] ;  /* 0x00002c0001097983 */ /* 0x006ea20000100800 */
[----:B------:R-:W1:Y:S01]  /*12f50*/  S2R R5, SR_TID.X ;  /* 0x0000000000057919 */ /* 0x000e620000002100 */
[----:B------:R-:W4:Y:S01]  /*12f60*/  S2R R6, SR_TID.X ;  /* 0x0000000000067919 */ /* 0x000f220000002100 */
[----:B------:R-:W-:-:S02]  /*12f70*/  SHF.R.S32.HI R4, RZ, 0x1f, R19 ;  /* 0x0000001fff047819 */ /* 0x000fc40000011413 */
[----:B-1----:R-:W-:-:S04]  /*12f80*/  LOP3.LUT R5, R5, 0x7f, RZ, 0xc0, !PT ;  /* 0x0000007f05057812 */ /* 0x002fc800078ec0ff */
[----:B------:R-:W-:Y:S01]  /*12f90*/  SHF.R.U32.HI R5, RZ, 0x3, R5 ;  /* 0x00000003ff057819 */ /* 0x000fe20000011605 */
[----:B----4-:R-:W-:-:S05]  /*12fa0*/  IMAD.SHL.U32 R8, R6, 0x10, RZ ;  /* 0x0000001006087824 */ /* 0x010fca00078e00ff */
[----:B------:R-:W-:Y:S01]  /*12fb0*/  LOP3.LUT R8, R5, 0x70, R8, 0xf8, !PT ;  /* 0x0000007005087812 */ /* 0x000fe200078ef808 */
[----:B---3--:R-:W-:Y:S01]  /*12fc0*/  IMAD.MOV.U32 R3, RZ, RZ, R0 ;  /* 0x000000ffff037224 */ /* 0x008fe200078e0000 */
[----:B------:R-:W-:-:S05]  /*12fd0*/  SHF.R.S32.HI R0, RZ, 0x1f, R18 ;  /* 0x0000001fff007819 */ /* 0x000fca0000011412 */
[----:B------:R-:W-:Y:S02]  /*12fe0*/  IMAD R0, R0, UR4, RZ ;  /* 0x0000000400007c24 */ /* 0x000fe4000f8e02ff */
[----:B------:R-:W-:-:S04]  /*12ff0*/  IMAD.WIDE.U32 R2, R18, UR4, R2 ;  /* 0x0000000412027c25 */ /* 0x000fc8000f8e0002 */
[----:B------:R-:W-:Y:S01]  /*13000*/  IMAD R0, R18, UR5, R0 ;  /* 0x0000000512007c24 */ /* 0x000fe2000f8e0200 */
[----:B------:R-:W-:Y:S02]  /*13010*/  ULDC.64 UR4, c[0x0][0xa00] ;  /* 0x0002800000047ab9 */ /* 0x000fe40000000a00 */
[----:B------:R-:W-:Y:S01]  /*13020*/  ISETP.NE.U32.AND P0, PT, RZ, UR4, PT ;  /* 0x00000004ff007c0c */ /* 0x000fe2000bf05070 */
[----:B------:R-:W-:-:S03]  /*13030*/  IMAD.IADD R3, R3, 0x1, R0 ;  /* 0x0000000103037824 */ /* 0x000fc600078e0200 */
[----:B------:R-:W-:Y:S01]  /*13040*/  ISETP.NE.AND.EX P0, PT, RZ, UR5, PT, P0 ;  /* 0x00000005ff007c0c */ /* 0x000fe2000bf05300 */
[----:B------:R-:W-:-:S03]  /*13050*/  ULDC.64 UR4, c[0x0][0x2e0] ;  /* 0x0000b80000047ab9 */ /* 0x000fc60000000a00 */
[----:B------:R-:W-:Y:S02]  /*13060*/  SEL R4, R4, RZ, !P0 ;  /* 0x000000ff04047207 */ /* 0x000fe40004000000 */
[----:B------:R-:W-:Y:S02]  /*13070*/  SEL R0, R19, RZ, !P0 ;  /* 0x000000ff13007207 */ /* 0x000fe40004000000 */
[----:B0-----:R-:W-:-:S13]  /*13080*/  ISETP.NE.AND P0, PT, R7, 0x1, PT ;  /* 0x000000010700780c */ /* 0x001fda0003f05270 */
[----:B------:R-:W0:Y:S08]  /*13090*/  @P0 LDC R5, c[0x0][0x44c] ;  /* 0x00011300ff050b82 */ /* 0x000e300000000800 */
[----:B------:R-:W1:Y:S01]  /*130a0*/  @P0 LDC R6, c[0x0][0x450] ;  /* 0x00011400ff060b82 */ /* 0x000e620000000800 */
[----:B------:R-:W-:Y:S02]  /*130b0*/  IMAD R4, R4, UR4, RZ ;  /* 0x0000000404047c24 */ /* 0x000fe4000f8e02ff */
[----:B------:R-:W-:-:S04]  /*130c0*/  IMAD.WIDE.U32 R2, R0, UR4, R2 ;  /* 0x0000000400027c25 */ /* 0x000fc8000f8e0002 */
[----:B------:R-:W-:Y:S01]  /*130d0*/  IMAD R4, R0, UR5, R4 ;  /* 0x0000000500047c24 */ /* 0x000fe2000f8e0204 */
[----:B------:R-:W-:Y:S01]  /*130e0*/  ULDC.64 UR4, c[0x0][0x2d0] ;  /* 0x0000b40000047ab9 */ /* 0x000fe20000000a00 */
[----:B--2---:R-:W-:Y:S02]  /*130f0*/  IMAD.IADD R0, R8, 0x1, R9 ;  /* 0x0000000108007824 */ /* 0x004fe400078e0209 */
[----:B------:R-:W2:Y:S01]  /*13100*/  S2R R8, SR_TID.X ;  /* 0x0000000000087919 */ /* 0x000ea20000002100 */
[----:B------:R-:W-:Y:S02]  /*13110*/  IMAD.IADD R3, R3, 0x1, R4 ;  /* 0x0000000103037824 */ /* 0x000fe400078e0204 */
[----:B0-----:R-:W-:-:S04]  /*13120*/  @P0 IMAD.HI.U32 R5, R0, R5, RZ ;  /* 0x0000000500050227 */ /* 0x001fc800078e00ff */
[----:B------:R-:W-:Y:S01]  /*13130*/  IMAD.MOV.U32 R4, RZ, RZ, R0 ;  /* 0x000000ffff047224 */ /* 0x000fe200078e0000 */
[----:B-1----:R-:W-:-:S05]  /*13140*/  @P0 SHF.R.U32.HI R4, RZ, R6, R5 ;  /* 0x00000006ff040219 */ /* 0x002fca0000011605 */
[----:B------:R-:W-:-:S04]  /*13150*/  IMAD.MOV R5, RZ, RZ, -R4 ;  /* 0x000000ffff057224 */ /* 0x000fc800078e0a04 */
[----:B------:R-:W-:Y:S01]  /*13160*/  IMAD R0, R7, R5, R0 ;  /* 0x0000000507007224 */ /* 0x000fe200078e0200 */
[----:B------:R-:W-:Y:S01]  /*13170*/  SHF.R.S32.HI R5, RZ, 0x1f, R4 ;  /* 0x0000001fff057819 */ /* 0x000fe20000011404 */
[----:B------:R-:W-:-:S04]  /*13180*/  IMAD.WIDE.U32 R2, R4, UR4, R2 ;  /* 0x0000000404027c25 */ /* 0x000fc8000f8e0002 */
[----:B------:R-:W-:-:S04]  /*13190*/  IMAD R5, R5, UR4, RZ ;  /* 0x0000000405057c24 */ /* 0x000fc8000f8e02ff */
[----:B------:R-:W-:Y:S01]  /*131a0*/  IMAD R4, R4, UR5, R5 ;  /* 0x0000000504047c24 */ /* 0x000fe2000f8e0205 */
[----:B------:R-:W-:-:S03]  /*131b0*/  ULDC.64 UR4, c[0x0][0x2c8] ;  /* 0x0000b20000047ab9 */ /* 0x000fc60000000a00 */
[----:B------:R-:W-:Y:S01]  /*131c0*/  IMAD.IADD R3, R3, 0x1, R4 ;  /* 0x0000000103037824 */ /* 0x000fe200078e0204 */
[----:B------:R-:W-:Y:S01]  /*131d0*/  SHF.R.S32.HI R4, RZ, 0x1f, R0 ;  /* 0x0000001fff047819 */ /* 0x000fe20000011400 */
[----:B--2---:R-:W-:-:S04]  /*131e0*/  IMAD.SHL.U32 R8, R8, 0x8, RZ ;  /* 0x0000000808087824 */ /* 0x004fc800078e00ff */
[----:B------:R-:W-:Y:S01]  /*131f0*/  IMAD R4, R4, UR4, RZ ;  /* 0x0000000404047c24 */ /* 0x000fe2000f8e02ff */
[----:B------:R-:W-:Y:S01]  /*13200*/  LOP3.LUT R8, R8, 0x38, RZ, 0xc0, !PT ;  /* 0x0000003808087812 */ /* 0x000fe200078ec0ff */
[----:B------:R-:W-:-:S04]  /*13210*/  IMAD.WIDE.U32 R2, R0, UR4, R2 ;  /* 0x0000000400027c25 */ /* 0x000fc8000f8e0002 */
[----:B------:R-:W-:Y:S01]  /*13220*/  IMAD R4, R0, UR5, R4 ;  /* 0x0000000500047c24 */ /* 0x000fe2000f8e0204 */
[C---:B------:R-:W-:Y:S01]  /*13230*/  LOP3.LUT R12, R8.reuse, 0x40, RZ, 0xfc, !PT ;  /* 0x00000040080c7812 */ /* 0x040fe200078efcff */
[----:B------:R-:W-:Y:S01]  /*13240*/  ULDC.64 UR4, c[0x0][0x280] ;  /* 0x0000a00000047ab9 */ /* 0x000fe20000000a00 */
[C---:B------:R-:W-:Y:S01]  /*13250*/  LOP3.LUT R11, R8.reuse, 0x80, RZ, 0xfc, !PT ;  /* 0x00000080080b7812 */ /* 0x040fe200078efcff */
[----:B------:R-:W-:Y:S01]  /*13260*/  IMAD.IADD R3, R3, 0x1, R4 ;  /* 0x0000000103037824 */ /* 0x000fe200078e0204 */
[----:B------:R-:W-:Y:S02]  /*13270*/  LOP3.LUT R8, R8, 0xc0, RZ, 0xfc, !PT ;  /* 0x000000c008087812 */ /* 0x000fe400078efcff */
[----:B------:R-:W-:Y:S01]  /*13280*/  LEA R4, P0, R2, UR4, 0x1 ;  /* 0x0000000402047c11 */ /* 0x000fe2000f8008ff */
[----:B------:R-:W-:Y:S02]  /*13290*/  ULDC UR4, c[0x0][0x2b8] ;  /* 0x0000ae0000047ab9 */ /* 0x000fe40000000800 */
[----:B------:R-:W-:-:S02]  /*132a0*/  ISETP.GE.AND P3, PT, R8, UR4, PT ;  /* 0x0000000408007c0c */ /* 0x000fc4000bf66270 */
[----:B------:R0:W5:Y:S01]  /*132b0*/  LDL R8, [R1+0x20] ;  /* 0x0000200001087983 */ /* 0x0001620000100800 */
[----:B------:R-:W1:Y:S01]  /*132c0*/  S2R R5, SR_TID.X ;  /* 0x0000000000057919 */ /* 0x000e620000002100 */
[----:B------:R-:W-:Y:S02]  /*132d0*/  LEA.HI.X R3, R2, UR5, R3, 0x1, P0 ;  /* 0x0000000502037c11 */ /* 0x000fe400080f0c03 */
[----:B------:R-:W-:Y:S02]  /*132e0*/  ISETP.GE.AND P1, PT, R12, UR4, PT ;  /* 0x000000040c007c0c */ /* 0x000fe4000bf26270 */
[----:B------:R-:W-:Y:S01]  /*132f0*/  ISETP.GE.AND P2, PT, R11, UR4, PT ;  /* 0x000000040b007c0c */ /* 0x000fe2000bf46270 */
[----:B-1----:R-:W-:-:S05]  /*13300*/  IMAD.SHL.U32 R10, R5, 0x8, RZ ;  /* 0x00000008050a7824 */ /* 0x002fca00078e00ff */
[----:B------:R-:W-:-:S04]  /*13310*/  LOP3.LUT R10, R10, 0x38, RZ, 0xc0, !PT ;  /* 0x000000380a0a7812 */ /* 0x000fc800078ec0ff */
[----:B------:R-:W-:Y:S01]  /*13320*/  ISETP.GE.AND P0, PT, R10, UR4, PT ;  /* 0x000000040a007c0c */ /* 0x000fe2000bf06270 */
[----:B------:R-:W-:-:S03]  /*13330*/  UMOV UR4, 0xffffffff ;  /* 0xffffffff00047882 */ /* 0x000fc60000000000 */
[----:B0-----:R-:W-:Y:S09]  /*13340*/  BRA.DIV UR4, `(.L_x_1565) ;  /* 0x00000052044c7947 */ /* 0x001ff2000b800000 */
[----:B------:R-:W0:Y:S02]  /*13350*/  S2R R6, SR_TID.X ;  /* 0x0000000000067919 */ /* 0x000e240000002100 */
[----:B0-----:R-:W-:Y:S02]  /*13360*/  LOP3.LUT R9, R6, 0x7f, RZ, 0xc0, !PT ;  /* 0x0000007f06097812 */ /* 0x001fe400078ec0ff */
[----:B------:R-:W2:Y:S04]  /*13370*/  LDL.LU R6, [R1+0x30] ;  /* 0x0000300001067983 */ /* 0x000ea80000300800 */
[----:B------:R-:W3:Y:S01]  /*13380*/  LDL.LU R11, [R1+0x2c] ;  /* 0x00002c00010b7983 */ /* 0x000ee20000300800 */
[----:B------:R-:W-:Y:S01]  /*13390*/  SHF.R.U32.HI R9, RZ, 0x3, R9 ;  /* 0x00000003ff097819 */ /* 0x000fe20000011609 */
[----:B------:R-:W-:Y:S01]  /*133a0*/  ULDC.64 UR4, c[0x0][0x208] ;  /* 0x0000820000047ab9 */ /* 0x000fe20000000a00 */
[----:B--2---:R-:W-:-:S02]  /*133b0*/  IMAD R2, R6, R7, RZ ;  /* 0x0000000706027224 */ /* 0x004fc400078e02ff */
[----:B------:R-:W0:Y:S01]  /*133c0*/  SHFL.IDX PT, R7, R4, RZ, 0x181f ;  /* 0x00181fff04077589 */ /* 0x000e2200000e0000 */
[----:B---3--:R-:W-:-:S03]  /*133d0*/  IMAD.IADD R0, R9, 0x1, R11 ;  /* 0x0000000109007824 */ /* 0x008fc600078e020b */
[----:B------:R-:W1:Y:S01]  /*133e0*/  SHFL.IDX PT, R6, R3, RZ, 0x181f ;  /* 0x00181fff03067589 */ /* 0x000e6200000e0000 */
[C---:B------:R-:W-:Y:S01]  /*133f0*/  VIADD R5, R0.reuse, 0x10 ;  /* 0x0000001000057836 */ /* 0x040fe20000000000 */
[----:B------:R-:W-:-:S13]  /*13400*/  ISETP.GE.AND P5, PT, R0, R2, PT ;  /* 0x000000020000720c */ /* 0x000fda0003fa6270 */
[----:B0-----:R-:W-:-:S05]  /*13410*/  @!P5 LEA R7, P4, R10, R7, 0x1 ;  /* 0x000000070a07d211 */ /* 0x001fca00078808ff */
[----:B-1----:R-:W-:-:S05]  /*13420*/  @!P5 IMAD.X R6, RZ, RZ, R6, P4 ;  /* 0x000000ffff06d224 */ /* 0x002fca00020e0606 */
[----:B------:R-:W-:-:S04]  /*13430*/  @!P5 LOP3.LUT R7, R7, R6, RZ, 0x3c, !PT ;  /* 0x000000060707d212 */ /* 0x000fc800078e3cff */
[----:B------:R-:W-:-:S04]  /*13440*/  @!P5 LOP3.LUT R6, R7, R6, RZ, 0x3c, !PT ;  /* 0x000000060706d212 */ /* 0x000fc800078e3cff */
[----:B------:R-:W-:-:S05]  /*13450*/  @!P5 LOP3.LUT R7, R7, R6, RZ, 0x3c, !PT ;  /* 0x000000060707d212 */ /* 0x000fca00078e3cff */
[----:B------:R-:W-:Y:S01]  /*13460*/  @!PT LDS RZ, [RZ] ;  /* 0x00000000fffff984 */ /* 0x000fe20000000800 */
[----:B-----5:R-:W-:Y:S04]  /*13470*/  @!P5 LDGSTS.E.BYPASS.LTC128B.128 [R8+0x10400], desc[UR4][R6.64], !P0 ;  /* 0x104000000608dfae */ /* 0x020fe8000c101d44 */
[----:B------:R-:W-:Y:S04]  /*13480*/  @!P5 LDGSTS.E.BYPASS.LTC128B.128 [R8+0x14400], desc[UR4][R6.64+0x80], !P1 ;  /* 0x144000800608dfae */ /* 0x000fe8000c901d44 */
[----:B------:R-:W-:Y:S04]  /*13490*/  @!P5 LDGSTS.E.BYPASS.LTC128B.128 [R8+0x18400], desc[UR4][R6.64+0x100], !P2 ;  /* 0x184001000608dfae */ /* 0x000fe8000d101d44 */
[----:B------:R0:W-:Y:S01]  /*134a0*/  @!P5 LDGSTS.E.BYPASS.LTC128B.128 [R8+0x1c400], desc[UR4][R6.64+0x180], !P3 ;  /* 0x1c4001800608dfae */ /* 0x0001e2000d901d44 */
[----:B------:R-:W-:Y:S01]  /*134b0*/  ISETP.GE.AND P5, PT, R5, R2, PT ;  /* 0x000000020500720c */ /* 0x000fe20003fa6270 */
[----:B------:R-:W-:-:S02]  /*134c0*/  VIADD R5, R0, 0x20 ;  /* 0x0000002000057836 */ /* 0x000fc40000000000 */
        /* <DEDUP_REMOVED lines=67> */
[----:B------:R-:W-:Y:S02]  /*13900*/  @!P5 IMAD.X R6, RZ, RZ, R5, P4 ;  /* 0x000000ffff06d224 */ /* 0x000fe400020e0605 */
[----:B------:R0:W1:Y:S03]  /*13910*/  SHFL.IDX PT, R5, R3, 0x7, 0x181f ;  /* 0x00f81f0003057f89 */ /* 0x00006600000e0000 */
[-C--:B------:R-:W-:Y:S01]  /*13920*/  @!P5 LOP3.LUT R7, R7, R6.reuse, RZ, 0x3c, !PT ;  /* 0x000000060707d212 */ /* 0x080fe200078e3cff */
[----:B------:R0:W2:Y:S03]  /*13930*/  SHFL.IDX PT, R3, R4, 0x7, 0x181f ;  /* 0x00f81f0004037f89 */ /* 0x0000a600000e0000 */
[----:B------:R-:W-:-:S04]  /*13940*/  @!P5 LOP3.LUT R6, R7, R6, RZ, 0x3c, !PT ;  /* 0x000000060706d212 */ /* 0x000fc800078e3cff */
[----:B------:R-:W-:-:S05]  /*13950*/  @!P5 LOP3.LUT R7, R7, R6, RZ, 0x3c, !PT ;  /* 0x000000060707d212 */ /* 0x000fca00078e3cff */
[----:B------:R0:W-:Y:S04]  /*13960*/  @!P5 LDGSTS.E.BYPASS.LTC128B.128 [R8+0x13400], desc[UR4][R6.64], !P0 ;  /* 0x134000000608dfae */ /* 0x0001e8000c101d44 */
[----:B------:R0:W-:Y:S04]  /*13970*/  @!P5 LDGSTS.E.BYPASS.LTC128B.128 [R8+0x17400], desc[UR4][R6.64+0x80], !P1 ;  /* 0x174000800608dfae */ /* 0x0001e8000c901d44 */
[----:B------:R0:W-:Y:S04]  /*13980*/  @!P5 LDGSTS.E.BYPASS.LTC128B.128 [R8+0x1b400], desc[UR4][R6.64+0x100], !P2 ;  /* 0x1b4001000608dfae */ /* 0x0001e8000d101d44 */
[----:B-12---:R0:W-:Y:S02]  /*13990*/  @!P5 LDGSTS.E.BYPASS.LTC128B.128 [R8+0x1f400], desc[UR4][R6.64+0x180], !P3 ;  /* 0x1f4001800608dfae */ /* 0x0061e4000d901d44 */
.L_x_1695:
[----:B------:R-:W-:Y:S01]  /*139a0*/  VIADD R0, R0, 0x70 ;  /* 0x0000007000007836 */ /* 0x000fe20000000000 */
[----:B------:R-:W-:Y:S04]  /*139b0*/  BSSY B0, `(.L_x_1566) ;  /* 0x000000d000007945 */ /* 0x000fe80003800000 */
[----:B------:R-:W-:-:S13]  /*139c0*/  ISETP.GE.AND P4, PT, R0, R2, PT ;  /* 0x000000020000720c */ /* 0x000fda0003f86270 */
[----:B------:R-:W-:Y:S05]  /*139d0*/  @P4 BRA `(.L_x_1567) ;  /* 0x0000000000284947 */ /* 0x000fea0003800000 */
[----:B------:R-:W-:Y:S01]  /*139e0*/  LEA R2, P4, R10, R3, 0x1 ;  /* 0x000000030a027211 */ /* 0x000fe200078808ff */
[----:B------:R-:W-:-:S04]  /*139f0*/  ULDC.64 UR4, c[0x0][0x208] ;  /* 0x0000820000047ab9 */ /* 0x000fc80000000a00 */
[----:B0-----:R-:W-:-:S05]  /*13a00*/  IMAD.X R3, RZ, RZ, R5, P4 ;  /* 0x000000ffff037224 */ /* 0x001fca00020e0605 */
[----:B------:R-:W-:Y:S01]  /*13a10*/  @!PT LDS RZ, [RZ] ;  /* 0x00000000fffff984 */ /* 0x000fe20000000800 */
[----:B------:R-:W-:Y:S01]  /*13a20*/  @!PT LDS RZ, [RZ] ;  /* 0x00000000fffff984 */ /* 0x000fe20000000800 */
[----:B------:R-:W-:Y:S01]  /*13a30*/  @!PT LDS RZ, [RZ] ;  /* 0x00000000fffff984 */ /* 0x000fe20000000800 */
[----:B------:R1:W-:Y:S04]  /*13a40*/  LDGSTS.E.BYPASS.LTC128B.128 [R8+0x13c00], desc[UR4][R2.64], !P0 ;  /* 0x13c0000002087fae */ /* 0x0003e8000c101d44 */
[----:B------:R1:W-:Y:S04]  /*13a50*/  LDGSTS.E.BYPASS.LTC128B.128 [R8+0x17c00], desc[UR4][R2.64+0x80], !P1 ;  /* 0x17c0008002087fae */ /* 0x0003e8000c901d44 */
[----:B------:R1:W-:Y:S04]  /*13a60*/  LDGSTS.E.BYPASS.LTC128B.128 [R8+0x1bc00], desc[UR4][R2.64+0x100], !P2 ;  /* 0x1bc0010002087fae */ /* 0x0003e8000d101d44 */
[----:B------:R1:W-:Y:S02]  /*13a70*/  LDGSTS.E.BYPASS.LTC128B.128 [R8+0x1fc00], desc[UR4][R2.64+0x180], !P3 ;  /* 0x1fc0018002087fae */ /* 0x0003e4000d901d44 */
.L_x_1567:
[----:B------:R-:W-:Y:S05]  /*13a80*/  BSYNC B0 ;  /* 0x0000000000007941 */ /* 0x000fea0003800000 */
.L_x_1566:
[----:B01----:R-:W2:Y:S01]  /*13a90*/  LDL R8, [R1] ;  /* 0x0000000001087983 */ /* 0x003ea20000100800 */
[----:B------:R-:W-:Y:S01]  /*13aa0*/  PLOP3.LUT P0, PT, PT, PT, PT, 0x80, 0x0 ;  /* 0x000000000000781c */ /* 0x000fe20003f0f070 */
[----:B------:R-:W-:Y:S01]  /*13ab0*/  NOP ;  /* 0x0000000000007918 */ /* 0x000fe20000000000 */
[----:B--2---:R-:W-:-:S11]  /*13ac0*/  VIADD R10, R8, 0x30800 ;  /* 0x00030800080a7836 */ /* 0x004fd60000000000 */
.L_x_1568:
[----:B------:R-:W2:Y:S01]  /*13ad0*/  LDL R2, [R1] ;  /* 0x0000000001027983 */ /* 0x000ea20000100800 */
        /* <DEDUP_REMOVED lines=18> */
.L_x_1696:
[----:B------:R-:W-:Y:S05]  /*13c00*/  BSYNC B0 ;  /* 0x0000000000007941 */ /* 0x000fea0003800000 */
.L_x_1569:
[----:B------:R-:W2:Y:S04]  /*13c10*/  LDL R3, [R1+0x28] ;  /* 0x0000280001037983 */ /* 0x000ea80000100800 */
[----:B0-----:R-:W3:Y:S01]  /*13c20*/  LDL R2, [R1+0x24] ;  /* 0x0000240001027983 */ /* 0x001ee20000100800 */
[----:B------:R-:W-:Y:S01]  /*13c30*/  BSSY B0, `(.L_x_1571) ;  /* 0x00002b1000007945 */ /* 0x000fe20003800000 */
[----:B--2---:R-:W-:-:S05]  /*13c40*/  VIADD R0, R3, 0xfffffffe ;  /* 0xfffffffe03007836 */ /* 0x004fca0000000000 */
[----:B---3--:R-:W-:-:S13]  /*13c50*/  ISETP.GE.AND P0, PT, R0, R2, PT ;  /* 0x000000020000720c */ /* 0x008fda0003f06270 */
[----:B------:R-:W-:Y:S05]  /*13c60*/  @!P0 BRA `(.L_x_1572) ;  /* 0x0000002800b48947 */ /* 0x000fea0003800000 */
[----:B------:R-:W-:Y:S01]  /*13c70*/  LOP3.LUT R8, RZ, R2, RZ, 0x33, !PT ;  /* 0x00000002ff087212 */ /* 0x000fe200078e33ff */
[----:B------:R-:W-:Y:S01]  /*13c80*/  IMAD.MOV R2, RZ, RZ, -R3 ;  /* 0x000000ffff027224 */ /* 0x000fe200078e0a03 */
[----:B------:R-:W-:Y:S04]  /*13c90*/  BSSY B2, `(.L_x_1573) ;  /* 0x00000e9000027945 */ /* 0x000fe80003800000 */
[----:B------:R-:W-:-:S05]  /*13ca0*/  VIADDMNMX R8, R2, 0x1, R8, !PT ;  /* 0x0000000102087846 */ /* 0x000fca0007800108 */
[----:B------:R-:W-:-:S05]  /*13cb0*/  IMAD.IADD R2, R3, 0x1, R8 ;  /* 0x0000000103027824 */ /* 0x000fca00078e0208 */
[----:B------:R-:W-:-:S04]  /*13cc0*/  LOP3.LUT R2, R2, 0x1, RZ, 0xc0, !PT ;  /* 0x0000000102027812 */ /* 0x000fc800078ec0ff */
[----:B------:R-:W-:-:S13]  /*13cd0*/  ISETP.NE.U32.AND P0, PT, R2, 0x1, PT ;  /* 0x000000010200780c */ /* 0x000fda0003f05070 */
[----:B------:R-:W-:Y:S05]  /*13ce0*/  @P0 BRA `(.L_x_1574) ;  /* 0x0000000c008c0947 */ /* 0x000fea0003800000 */
[----:B------:R-:W2:Y:S04]  /*13cf0*/  LDL R5, [R1+0x18] ;  /* 0x0000180001057983 */ /* 0x000ea80000100800 */
[----:B------:R-:W3:Y:S04]  /*13d00*/  LDL R4, [R1+0x4] ;  /* 0x0000040001047983 */ /* 0x000ee80000100800 */
[----:B------:R-:W4:Y:S01]  /*13d10*/  LDL R3, [R1+0x10] ;  /* 0x0000100001037983 */ /* 0x000f220000100800 */
[----:B------:R-:W-:Y:S01]  /*13d20*/  BSSY B1, `(.L_x_1575) ;  /* 0x00000db000017945 */ /* 0x000fe20003800000 */
[----:B--2---:R-:W-:Y:S01]  /*13d30*/  LOP3.LUT P1, RZ, R5, 0x1, RZ, 0xc0, !PT ;  /* 0x0000000105ff7812 */ /* 0x004fe2000782c0ff */
[----:B---3--:R-:W-:-:S05]  /*13d40*/  VIADD R7, R4, 0x1 ;  /* 0x0000000104077836 */ /* 0x008fca0000000000 */
[----:B------:R-:W-:-:S04]  /*13d50*/  ISETP.NE.AND P0, PT, R7, 0x2, PT ;  /* 0x000000020700780c */ /* 0x000fc80003f05270 */
[----:B------:R-:W-:Y:S02]  /*13d60*/  SEL R9, RZ, 0x1, P0 ;  /* 0x00000001ff097807 */ /* 0x000fe40000000000 */
        /* <DEDUP_REMOVED lines=28> */
.L_x_1577:
[----:B------:R-:W2:Y:S01]  /*13f30*/  LDL R2, [R1] ;  /* 0x0000000001027983 */ /* 0x000ea20000100800 */
[----:B------:R-:W-:Y:S01]  /*13f40*/  BSSY B3, `(.L_x_1578) ;  /* 0x0000005000037945 */ /* 0x000fe20003800000 */
[----:B--2---:R-:W-:Y:S01]  /*13f50*/  IMAD R3, R7, 0x8, R2 ;  /* 0x0000000807037824 */ /* 0x004fe200078e0202 */
[----:B------:R-:W-:-:S04]  /*13f60*/  SHF.L.U32 R2, R9, 0x1f, RZ ;  /* 0x0000001f09027819 */ /* 0x000fc800000006ff */
[----:B------:R-:W1:Y:S02]  /*13f70*/  SYNCS.PHASECHK.TRANS64.TRYWAIT P0, [R3+URZ+0x30840], R2 ;  /* 0x03084002030075a7 */ /* 0x000e64000800017f */
[----:B-1----:R-:W-:Y:S05]  /*13f80*/  @!P0 BRA `(.L_x_1579) ;  /* 0x0000005000748947 */ /* 0x002fea0003800000 */
.L_x_1697:
[----:B------:R-:W-:Y:S05]  /*13f90*/  BSYNC B3 ;  /* 0x0000000000037941 */ /* 0x000fea0003800000 */
.L_x_1578:
        /* <DEDUP_REMOVED lines=12> */
.L_x_1581:
[----:B------:R-:W-:Y:S05]  /*14060*/  BSYNC B3 ;  /* 0x0000000000037941 */ /* 0x000fea0003800000 */
.L_x_1580:
[----:B------:R-:W2:Y:S04]  /*14070*/  LDL R5, [R1] ;  /* 0x0000000001057983 */ /* 0x000ea80000100800 */
[----:B-1----:R-:W3:Y:S01]  /*14080*/  LDL R2, [R1+0x14] ;  /* 0x0000140001027983 */ /* 0x002ee20000100800 */
        /* <DEDUP_REMOVED lines=8> */
[----:B--2---:R-:W-:-:S02]  /*14110*/  IMAD R6, R7, 0x8000, R5 ;  /* 0x0000800007067824 */ /* 0x004fc400078e0205 */
[----:B---3--:R-:W-:Y:S02]  /*14120*/  IMAD R2, R0, 0x40, R2 ;  /* 0x0000004000027824 */ /* 0x008fe400078e0202 */
[----:B------:R-:W-:-:S08]  /*14130*/  VIADD R5, R6, 0x20400 ;  /* 0x0002040006057836 */ /* 0x000fd00000000000 */
.L_x_1582:
        /* <DEDUP_REMOVED lines=16> */
.L_x_1583:
        /* <DEDUP_REMOVED lines=16> */
.L_x_1584:
        /* <DEDUP_REMOVED lines=16> */
.L_x_1585:
        /* <DEDUP_REMOVED lines=17> */
.L_x_1698:
[----:B------:R-:W-:Y:S05]  /*14550*/  BSYNC B3 ;  /* 0x0000000000037941 */ /* 0x000fea0003800000 */
.L_x_1586:
[----:B------:R-:W-:Y:S01]  /*14560*/  BSSY B3, `(.L_x_1588) ;  /* 0x000000e000037945 */ /* 0x000fe20003800000 */
[----:B------:R-:W-:Y:S02]  /*14570*/  IMAD.MOV.U32 R12, RZ, RZ, 0x0 ;  /* 0x00000000ff0c7424 */ /* 0x000fe400078e00ff */
[----:B------:R-:W-:Y:S01]  /*14580*/  IMAD.MOV.U32 R13, RZ, RZ, 0x14f00000 ;  /* 0x14f00000ff0d7424 */ /* 0x000fe200078e00ff */
[----:B------:R-:W-:Y:S06]  /*14590*/  @P1 BRA `(.L_x_1589) ;  /* 0x0000000000281947 */ /* 0x000fec0003800000 */
[----:B0-----:R-:W2:Y:S04]  /*145a0*/  LDL R3, [R1] ;  /* 0x0000000001037983 */ /* 0x001ea80000100800 */
        /* <DEDUP_REMOVED lines=9> */
.L_x_1589:
[----:B------:R-:W-:Y:S05]  /*14640*/  BSYNC B3 ;  /* 0x0000000000037941 */ /* 0x000fea0003800000 */
.L_x_1588:
[----:B01----:R-:W2:Y:S01]  /*14650*/  LDL.LU R2, [R1+0x4] ;  /* 0x0000040001027983 */ /* 0x003ea20000300800 */
[----:B------:R-:W-:-:S03]  /*14660*/  R2UR UR10, R11 ;  /* 0x000000000b0a72ca */ /* 0x000fc600000e0000 */
[----:B------:R-:W3:Y:S04]  /*14670*/  LDL R6, [R1+0x14] ;  /* 0x0000140001067983 */ /* 0x000ee80000100800 */
[----:B------:R-:W3:Y:S04]  /*14680*/  LDL.LU R5, [R1+0x8] ;  /* 0x0000080001057983 */ /* 0x000ee80000300800 */
[----:B------:R-:W2:Y:S01]  /*14690*/  LDL R11, [R1] ;  /* 0x00000000010b7983 */ /* 0x000ea20000100800 */
        /* <DEDUP_REMOVED lines=10> */
.L_x_1590:
        /* <DEDUP_REMOVED lines=15> */
.L_x_1591:
        /* <DEDUP_REMOVED lines=15> */
.L_x_1592:
        /* <DEDUP_REMOVED lines=15> */
.L_x_1593:
        /* <DEDUP_REMOVED lines=12> */
.L_x_1576:
[----:B------:R-:W-:Y:S05]  /*14ad0*/  BSYNC B1 ;  /* 0x0000000000017941 */ /* 0x000fea0003800000 */
.L_x_1575:
[----:B0-----:R-:W2:Y:S04]  /*14ae0*/  LDL R0, [R1+0x28] ;  /* 0x0000280001007983 */ /* 0x001ea80000100800 */
[----:B------:R0:W-:Y:S04]  /*14af0*/  STL [R1+0x4], R7 ;  /* 0x0000040701007387 */ /* 0x0001e80000100800 */
[----:B------:R0:W-:Y:S02]  /*14b00*/  STL [R1+0x10], R9 ;  /* 0x0000100901007387 */ /* 0x0001e40000100800 */
[----:B0-2---:R-:W-:-:S07]  /*14b10*/  VIADD R0, R0, 0xfffffffd ;  /* 0xfffffffd00007836 */ /* 0x005fce0000000000 */
.L_x_1574:
[----:B------:R-:W-:Y:S05]  /*14b20*/  BSYNC B2 ;  /* 0x0000000000027941 */ /* 0x000fea0003800000 */
.L_x_1573:
[----:B------:R-:W2:Y:S01]  /*14b30*/  LDL.LU R2, [R1+0x28] ;  /* 0x0000280001027983 */ /* 0x000ea20000300800 */
[----:B------:R-:W-:Y:S01]  /*14b40*/  VIADD R8, R8, 0xfffffffe ;  /* 0xfffffffe08087836 */ /* 0x000fe20000000000 */
[----:B--2---:R-:W-:-:S04]  /*14b50*/  LOP3.LUT R2, RZ, R2, RZ, 0x33, !PT ;  /* 0x00000002ff027212 */ /* 0x004fc800078e33ff */
[----:B------:R-:W-:-:S13]  /*14b60*/  ISETP.NE.AND P0, PT, R8, R2, PT ;  /* 0x000000020800720c */ /* 0x000fda0003f05270 */
[----:B------:R-:W-:Y:S05]  /*14b70*/  @!P0 BRA `(.L_x_1572) ;  /* 0x0000001800f08947 */ /* 0x000fea0003800000 */
[----:B------:R-:W-:-:S07]  /*14b80*/  IMAD.MOV.U32 R9, RZ, RZ, R17 ;  /* 0x000000ffff097224 */ /* 0x000fce00078e0011 */
.L_x_1632:
[----:B--2---:R-:W2:Y:S04]  /*14b90*/  LDL R4, [R1+0x18] ;  /* 0x0000180001047983 */ /* 0x004ea80000100800 */
[----:B------:R-:W3:Y:S04]  /*14ba0*/  LDL R3, [R1+0x4] ;  /* 0x0000040001037983 */ /* 0x000ee80000100800 */
[----:B------:R-:W4:Y:S01]  /*14bb0*/  LDL R2, [R1+0x10] ;  /* 0x0000100001027983 */ /* 0x000f220000100800 */
[----:B------:R-:W-:Y:S05]  /*14bc0*/  YIELD ;  /* 0x0000000000007946 */ /* 0x000fea0003800000 */
[----:B------:R-:W-:Y:S01]  /*14bd0*/  BSSY B1, `(.L_x_1594) ;  /* 0x00000d7000017945 */ /* 0x000fe20003800000 */
[----:B--2---:R-:W-:Y:S01]  /*14be0*/  LOP3.LUT P1, RZ, R4, 0x1, RZ, 0xc0, !PT ;  /* 0x0000000104ff7812 */ /* 0x004fe2000782c0ff */
[----:B---3--:R-:W-:-:S05]  /*14bf0*/  VIADD R4, R3, 0x1 ;  /* 0x0000000103047836 */ /* 0x008fca0000000000 */
[----:B------:R-:W-:-:S04]  /*14c00*/  ISETP.NE.AND P0, PT, R4, 0x2, PT ;  /* 0x000000020400780c */ /* 0x000fc80003f05270 */
[----:B------:R-:W-:Y:S02]  /*14c10*/  SEL R5, RZ, 0x1, P0 ;  /* 0x00000001ff057807 */ /* 0x000fe40000000000 */
[----:B------:R-:W-:Y:S02]  /*14c20*/  SEL R4, R4, RZ, P0 ;  /* 0x000000ff04047207 */ /* 0x000fe40000000000 */
[----:B----4-:R-:W-:Y:S01]  /*14c30*/  LOP3.LUT R5, R2, R5, RZ, 0x3c, !PT ;  /* 0x0000000502057212 */ /* 0x010fe200078e3cff */
[----:B01----:R-:W-:Y:S06]  /*14c40*/  @!P1 BRA `(.L_x_1595) ;  /* 0x0000000c003c9947 */ /* 0x003fec0003800000 */
        /* <DEDUP_REMOVED lines=25> */
.L_x_1596:
[----:B------:R-:W2:Y:S01]  /*14de0*/  LDL R2, [R1] ;  /* 0x0000000001027983 */ /* 0x000ea20000100800 */
[----:B------:R-:W-:Y:S01]  /*14df0*/  BSSY B2, `(.L_x_1597) ;  /* 0x0000005000027945 */ /* 0x000fe20003800000 */
[----:B--2---:R-:W-:Y:S01]  /*14e00*/  IMAD R3, R4, 0x8, R2 ;  /* 0x0000000804037824 */ /* 0x004fe200078e0202 */
[----:B------:R-:W-:-:S04]  /*14e10*/  SHF.L.U32 R2, R5, 0x1f, RZ ;  /* 0x0000001f05027819 */ /* 0x000fc800000006ff */
[----:B------:R-:W1:Y:S02]  /*14e20*/  SYNCS.PHASECHK.TRANS64.TRYWAIT P0, [R3+URZ+0x30840], R2 ;  /* 0x03084002030075a7 */ /* 0x000e64000800017f */
[----:B-1----:R-:W-:Y:S05]  /*14e30*/  @!P0 BRA `(.L_x_1598) ;  /* 0x0000004000f08947 */ /* 0x002fea0003800000 */
.L_x_1699:
[----:B------:R-:W-:Y:S05]  /*14e40*/  BSYNC B2 ;  /* 0x0000000000027941 */ /* 0x000fea0003800000 */
.L_x_1597:
        /* <DEDUP_REMOVED lines=12> */
.L_x_1600:
[----:B------:R-:W-:Y:S05]  /*14f10*/  BSYNC B2 ;  /* 0x0000000000027941 */ /* 0x000fea0003800000 */
.L_x_1599:
        /* <DEDUP_REMOVED lines=13> */
.L_x_1601:
        /* <DEDUP_REMOVED lines=16> */
.L_x_1602:
        /* <DEDUP_REMOVED lines=16> */
.L_x_1603:
        /* <DEDUP_REMOVED lines=16> */
.L_x_1604:
        /* <DEDUP_REMOVED lines=17> */
.L_x_1700:
[----:B------:R-:W-:Y:S05]  /*15400*/  BSYNC B2 ;  /* 0x0000000000027941 */ /* 0x000fea0003800000 */
.L_x_1605:
        /* <DEDUP_REMOVED lines=11> */
.L_x_1608:
[----:B------:R-:W-:Y:S05]  /*154c0*/  BSYNC B2 ;  /* 0x0000000000027941 */ /* 0x000fea0003800000 */
.L_x_1607:
[----:B0-----:R-:W2:Y:S01]  /*154d0*/  LDL.LU R3, [R1+0x4] ;  /* 0x0000040001037983 */ /* 0x001ea20000300800 */
[----:B------:R-:W-:-:S03]  /*154e0*/  R2UR UR10, R11 ;  /* 0x000000000b0a72ca */ /* 0x000fc600000e0000 */
[----:B------:R-:W3:Y:S04]  /*154f0*/  LDL R7, [R1+0x14] ;  /* 0x0000140001077983 */ /* 0x000ee80000100800 */
[----:B------:R-:W3:Y:S04]  /*15500*/  LDL.LU R6, [R1+0x8] ;  /* 0x0000080001067983 */ /* 0x000ee80000300800 */
[----:B------:R-:W2:Y:S01]  /*15510*/  LDL R11, [R1] ;  /* 0x00000000010b7983 */ /* 0x000ea20000100800 */
        /* <DEDUP_REMOVED lines=9> */
.L_x_1609:
        /* <DEDUP_REMOVED lines=15> */
.L_x_1610:
        /* <DEDUP_REMOVED lines=15> */
.L_x_1611:
        /* <DEDUP_REMOVED lines=15> */
.L_x_1612:
        /* <DEDUP_REMOVED lines=12> */
.L_x_1595:
[----:B------:R-:W-:Y:S05]  /*15940*/  BSYNC B1 ;  /* 0x0000000000017941 */ /* 0x000fea0003800000 */
.L_x_1594:
[----:B------:R-:W2:Y:S01]  /*15950*/  LDL R2, [R1+0x18] ;  /* 0x0000180001027983 */ /* 0x000ea20000100800 */
[----:B------:R-:W-:Y:S01]  /*15960*/  VIADD R3, R4, 0x1 ;  /* 0x0000000104037836 */ /* 0x000fe20000000000 */
[----:B------:R-:W-:Y:S01]  /*15970*/  BSSY B1, `(.L_x_1613) ;  /* 0x00000d8000017945 */ /* 0x000fe20003800000 */
[----:B------:R-:W-:-:S03]  /*15980*/  VIADD R6, R0, 0xffffffff ;  /* 0xffffffff00067836 */ /* 0x000fc60000000000 */
        /* <DEDUP_REMOVED lines=9> */
[----:B------:R-:W-:Y:S01]  /*15a20*/  IMAD.MOV.U32 R7, RZ, RZ, R6 ;  /* 0x000000ffff077224 */ /* 0x000fe200078e0006 */
[----:B------:R-:W-:-:S04]  /*15a30*/  ISETP.NE.U32.AND P0, PT, RZ, UR4, PT ;  /* 0x00000004ff007c0c */ /* 0x000fc8000bf05070 */
[----:B------:R-:W-:-:S13]  /*15a40*/  ISETP.NE.AND.EX P0, PT, RZ, UR5, PT, P0 ;  /* 0x00000005ff007c0c */ /* 0x000fda000bf05300 */
[----:B------:R-:W-:Y:S05]  /*15a50*/  @!P0 BRA `(.L_x_1615) ;  /* 0x0000000000508947 */ /* 0x000fea0003800000 */
[----:B------:R-:W2:Y:S01]  /*15a60*/  LDL R14, [R1+0x1c] ;  /* 0x00001c00010e7983 */ /* 0x000ea20000100800 */
[----:B0-----:R-:W0:Y:S01]  /*15a70*/  LDC R8, c[0x0][0x43c] ;  /* 0x00010f00ff087b82 */ /* 0x001e220000000800 */
        /* <DEDUP_REMOVED lines=16> */
[----:B------:R-:W-:-:S06]  /*15b80*/  LEA.HI.X R9, R2, UR5, R3, 0x2, P0 ;  /* 0x0000000502097c11 */ /* 0x000fcc00080f1403 */
[----:B------:R2:W5:Y:S03]  /*15b90*/  LDG.E R9, desc[UR8][R8.64] ;  /* 0x0000000808097981 */ /* 0x000566000c1e1900 */
.L_x_1615:
[----:B------:R-:W3:Y:S01]  /*15ba0*/  LDL R2, [R1] ;  /* 0x0000000001027983 */ /* 0x000ee20000100800 */
[----:B------:R-:W-:Y:S01]  /*15bb0*/  SHF.L.U32 R3, R11, 0x1f, RZ ;  /* 0x0000001f0b037819 */ /* 0x000fe200000006ff */
[----:B------:R-:W-:Y:S01]  /*15bc0*/  BSSY B2, `(.L_x_1616) ;  /* 0x0000004000027945 */ /* 0x000fe20003800000 */
[----:B---3--:R-:W-:-:S04]  /*15bd0*/  IMAD R2, R12, 0x8, R2 ;  /* 0x000000080c027824 */ /* 0x008fc800078e0202 */
[----:B------:R-:W3:Y:S02]  /*15be0*/  SYNCS.PHASECHK.TRANS64.TRYWAIT P0, [R2+URZ+0x30840], R3 ;  /* 0x03084003020075a7 */ /* 0x000ee4000800017f */
[----:B---3--:R-:W-:Y:S05]  /*15bf0*/  @!P0 BRA `(.L_x_1617) ;  /* 0x0000003400a88947 */ /* 0x008fea0003800000 */
.L_x_1701:
[----:B------:R-:W-:Y:S05]  /*15c00*/  BSYNC B2 ;  /* 0x0000000000027941 */ /* 0x000fea0003800000 */
.L_x_1616:
[----:B0-2---:R-:W0:Y:S01]  /*15c10*/  S2R R8, SR_TID.X ;  /* 0x0000000000087919 */ /* 0x005e220000002100 */
        /* <DEDUP_REMOVED lines=9> */
[----:B--2---:R-:W-:Y:S05]  /*15cb0*/  @!P0 BRA `(.L_x_1619) ;  /* 0x0000000000048947 */ /* 0x004fea0003800000 */
[----:B------:R-:W-:Y:S01]  /*15cc0*/  BPT.TRAP 0x1 ;  /* 0x000000040000795c */ /* 0x000fe20000300000 */
.L_x_1619:
[----:B------:R-:W-:Y:S05]  /*15cd0*/  BSYNC B2 ;  /* 0x0000000000027941 */ /* 0x000fea0003800000 */
.L_x_1618:
[----:B------:R-:W2:Y:S04]  /*15ce0*/  LDL R8, [R1+0x4] ;  /* 0x0000040001087983 */ /* 0x000ea80000100800 */
[----:B-1----:R-:W4:Y:S04]  /*15cf0*/  LDL R11, [R1] ;  /* 0x00000000010b7983 */ /* 0x002f280000100800 */
        /* <DEDUP_REMOVED lines=8> */
[C---:B--2---:R-:W-:Y:S02]  /*15d80*/  IMAD R3, R8.reuse, 0x8, R10 ;  /* 0x0000000808037824 */ /* 0x044fe400078e020a */
[----:B----4-:R-:W-:Y:S02]  /*15d90*/  IMAD R8, R8, 0x8000, R11 ;  /* 0x0000800008087824 */ /* 0x010fe400078e020b */
[----:B------:R-:W-:-:S02]  /*15da0*/  VIADD R3, R3, 0x30 ;  /* 0x0000003003037836 */ /* 0x000fc40000000000 */
[----:B---3--:R-:W-:Y:S02]  /*15db0*/  IMAD R2, R7, 0x40, R2 ;  /* 0x0000004007027824 */ /* 0x008fe400078e0202 */
[----:B------:R-:W-:-:S07]  /*15dc0*/  VIADD R11, R8, 0x20400 ;  /* 0x00020400080b7836 */ /* 0x000fce0000000000 */
.L_x_1620:
        /* <DEDUP_REMOVED lines=16> */
.L_x_1621:
        /* <DEDUP_REMOVED lines=16> */
.L_x_1622:
        /* <DEDUP_REMOVED lines=16> */
.L_x_1623:
        /* <DEDUP_REMOVED lines=15> */
.L_x_1702:
[----:B------:R-:W-:Y:S05]  /*161c0*/  BSYNC B2 ;  /* 0x0000000000027941 */ /* 0x000fea0003800000 */
.L_x_1624:
        /* <DEDUP_REMOVED lines=11> */
.L_x_1627:
[----:B------:R-:W-:Y:S05]  /*16280*/  BSYNC B2 ;  /* 0x0000000000027941 */ /* 0x000fea0003800000 */
.L_x_1626:
[----:B------:R-:W2:Y:S04]  /*16290*/  LDL R8, [R1] ;  /* 0x0000000001087983 */ /* 0x000ea80000100800 */
[----:B0-----:R-:W3:Y:S04]  /*162a0*/  LDL R5, [R1+0x14] ;  /* 0x0000140001057983 */ /* 0x001ee80000100800 */
        /* <DEDUP_REMOVED lines=11> */
.L_x_1628:
        /* <DEDUP_REMOVED lines=15> */
.L_x_1629:
        /* <DEDUP_REMOVED lines=15> */
.L_x_1630:
        /* <DEDUP_REMOVED lines=15> */
.L_x_1631:
        /* <DEDUP_REMOVED lines=12> */
.L_x_1614:
[----:B------:R-:W-:Y:S05]  /*166f0*/  BSYNC B1 ;  /* 0x0000000000017941 */ /* 0x000fea0003800000 */
.L_x_1613:
[----:B------:R-:W3:Y:S01]  /*16700*/  LDL R2, [R1+0x24] ;  /* 0x0000240001027983 */ /* 0x000ee20000100800 */
[----:B------:R-:W-:Y:S01]  /*16710*/  VIADD R0, R0, 0xfffffffe ;  /* 0xfffffffe00007836 */ /* 0x000fe20000000000 */
[----:B---3--:R-:W-:-:S13]  /*16720*/  ISETP.GT.AND P0, PT, R6, R2, PT ;  /* 0x000000020600720c */ /* 0x008fda0003f04270 */
[----:B------:R-:W-:Y:S05]  /*16730*/  @P0 BRA `(.L_x_1632) ;  /* 0xffffffe400140947 */ /* 0x000fea000383ffff */
.L_x_1572:
[----:B------:R-:W-:Y:S05]  /*16740*/  BSYNC B0 ;  /* 0x0000000000007941 */ /* 0x000fea0003800000 */
.L_x_1571:
[----:B------:R-:W3:Y:S01]  /*16750*/  S2R R2, SR_TID.X ;  /* 0x0000000000027919 */ /* 0x000ee20000002100 */
[----:B------:R-:W-:Y:S01]  /*16760*/  BSSY B0, `(.L_x_1633) ;  /* 0x0000011000007945 */ /* 0x000fe20003800000 */
[----:B---3--:R-:W-:-:S04]  /*16770*/  LOP3.LUT R3, R2, 0x7f, RZ, 0xc0, !PT ;  /* 0x0000007f02037812 */ /* 0x008fc800078ec0ff */
[----:B------:R-:W-:-:S13]  /*16780*/  ISETP.NE.AND P0, PT, R3, RZ, PT ;  /* 0x000000ff0300720c */ /* 0x000fda0003f05270 */
[----:B------:R-:W-:Y:S05]  /*16790*/  @P0 BRA `(.L_x_1634) ;  /* 0x0000000000340947 */ /* 0x000fea0003800000 */
[----:B------:R-:W3:Y:S01]  /*167a0*/  S2R R2, SR_LANEID ;  /* 0x0000000000027919 */ /* 0x000ee20000000000 */
[----:B------:R-:W-:Y:S01]  /*167b0*/  VOTEU.ANY UR4, UPT, PT ;  /* 0x0000000000047886 */ /* 0x000fe200038e0100 */
[----:B------:R-:W4:Y:S01]  /*167c0*/  LDC.64 R4, c[0x0][0xc60] ;  /* 0x00031800ff047b82 */ /* 0x000f220000000a00 */
[----:B------:R-:W3:Y:S01]  /*167d0*/  FLO.U32 R0, UR4 ;  /* 0x0000000400007d00 */ /* 0x000ee200080e0000 */
[----:B------:R-:W-:Y:S01]  /*167e0*/  ULDC.64 UR6, c[0x0][0x208] ;  /* 0x0000820000067ab9 */ /* 0x000fe20000000a00 */
[----:B---3--:R-:W-:-:S06]  /*167f0*/  ISETP.EQ.U32.AND P0, PT, R0, R2, PT ;  /* 0x000000020000720c */ /* 0x008fcc0003f02070 */
[----:B------:R-:W4:Y:S07]  /*16800*/  POPC R2, UR4 ;  /* 0x0000000400027d09 */ /* 0x000f2e0008000000 */
[----:B----4-:R-:W3:Y:S04]  /*16810*/  @P0 ATOMG.E.ADD.STRONG.GPU PT, R2, desc[UR6][R4.64], R2 ;  /* 0x00000002040209a8 */ /* 0x010ee800081ee1c6 */
[----:B---3--:R3:W4:Y:S02]  /*16820*/  SHFL.IDX PT, R2, R2, R0, 0x1f ;  /* 0x00001f0002027589 */ /* 0x00872400000e0000 */
[----:B---3--:R-:W3:Y:S02]  /*16830*/  S2R R0, SR_LTMASK ;  /* 0x0000000000007919 */ /* 0x008ee40000003900 */
[----:B---3--:R-:W-:-:S06]  /*16840*/  LOP3.LUT R0, R0, UR4, RZ, 0xc0, !PT ;  /* 0x0000000400007c12 */ /* 0x008fcc000f8ec0ff */
[----:B------:R-:W4:Y:S02]  /*16850*/  POPC R0, R0 ;  /* 0x0000000000007309 */ /* 0x000f240000000000 */
[----:B----4-:R-:W-:-:S07]  /*16860*/  IADD3 R16, R2, UR38, R0 ;  /* 0x0000002602107c10 */ /* 0x010fce000fffe000 */
.L_x_1634:
[----:B------:R-:W-:Y:S05]  /*16870*/  BSYNC B0 ;  /* 0x0000000000007941 */ /* 0x000fea0003800000 */
.L_x_1633:
[----:B------:R-:W3:Y:S01]  /*16880*/  LDL R0, [R1+0x18] ;  /* 0x0000180001007983 */ /* 0x000ee20000100800 */
[----:B------:R-:W-:Y:S01]  /*16890*/  BSSY B0, `(.L_x_1635) ;  /* 0x000005c000007945 */ /* 0x000fe20003800000 */
[----:B---3--:R-:W-:-:S13]  /*168a0*/  LOP3.LUT P0, RZ, R0, 0x1, RZ, 0xc0, !PT ;  /* 0x0000000100ff7812 */ /* 0x008fda000780c0ff */
[----:B------:R-:W-:Y:S05]  /*168b0*/  @!P0 BRA `(.L_x_1636) ;  /* 0x0000000400648947 */ /* 0x000fea0003800000 */
[----:B------:R-:W3:Y:S04]  /*168c0*/  LDL R4, [R1] ;  /* 0x0000000001047983 */ /* 0x000ee80000100800 */
[----:B------:R-:W3:Y:S04]  /*168d0*/  LDL R0, [R1+0x4] ;  /* 0x0000040001007983 */ /* 0x000ee80000100800 */
[----:B------:R-:W4:Y:S01]  /*168e0*/  LDL R2, [R1+0x10] ;  /* 0x0000100001027983 */ /* 0x000f220000100800 */
[----:B------:R-:W-:Y:S01]  /*168f0*/  BSSY B1, `(.L_x_1637) ;  /* 0x0000006000017945 */ /* 0x000fe20003800000 */
[----:B------:R-:W-:Y:S01]  /*16900*/  ISETP.NE.AND P1, PT, R3, RZ, PT ;  /* 0x000000ff0300720c */ /* 0x000fe20003f25270 */
[----:B---3--:R-:W-:Y:S01]  /*16910*/  IMAD R0, R0, 0x8, R4 ;  /* 0x0000000800007824 */ /* 0x008fe200078e0204 */
[----:B----4-:R-:W-:-:S04]  /*16920*/  SHF.L.U32 R2, R2, 0x1f, RZ ;  /* 0x0000001f02027819 */ /* 0x010fc800000006ff */
[----:B------:R-:W3:Y:S02]  /*16930*/  SYNCS.PHASECHK.TRANS64.TRYWAIT P0, [R0+URZ+0x30860], R2 ;  /* 0x03086002000075a7 */ /* 0x000ee4000800017f */
[----:B---3--:R-:W-:Y:S05]  /*16940*/  @!P0 BRA `(.L_x_1638) ;  /* 0x00000028007c8947 */ /* 0x008fea0003800000 */
.L_x_1703:
[----:B------:R-:W-:Y:S05]  /*16950*/  BSYNC B1 ;  /* 0x0000000000017941 */ /* 0x000fea0003800000 */
.L_x_1637:
[----:B------:R-:W-:Y:S04]  /*16960*/  BSSY B1, `(.L_x_1639) ;  /* 0x0000009000017945 */ /* 0x000fe80003800000 */
        /* <DEDUP_REMOVED lines=8> */
.L_x_1640:
[----:B------:R-:W-:Y:S05]  /*169f0*/  BSYNC B1 ;  /* 0x0000000000017941 */ /* 0x000fea0003800000 */
.L_x_1639:
[----:B------:R-:W4:Y:S04]  /*16a00*/  LDL.LU R5, [R1+0x14] ;  /* 0x0000140001057983 */ /* 0x000f280000300800 */
[----:B------:R-:W4:Y:S04]  /*16a10*/  LDL.LU R3, [R1+0x8] ;  /* 0x0000080001037983 */ /* 0x000f280000300800 */
[----:B------:R-:W5:Y:S04]  /*16a20*/  LDL R4, [R1] ;  /* 0x0000000001047983 */ /* 0x000f680000100800 */
[----:B---3--:R-:W5:Y:S01]  /*16a30*/  LDL R2, [R1+0x4] ;  /* 0x0000040001027983 */ /* 0x008f620000100800 */
        /* <DEDUP_REMOVED lines=8> */
[----:B-----5:R-:W-:-:S04]  /*16ac0*/  IMAD R2, R2, 0x8000, R4 ;  /* 0x0000800002027824 */ /* 0x020fc800078e0204 */
[----:B------:R-:W-:-:S07]  /*16ad0*/  VIADD R4, R2, 0x400 ;  /* 0x0000040002047836 */ /* 0x000fce0000000000 */
.L_x_1641:
        /* <DEDUP_REMOVED lines=9> */
[----:B---3--:R-:W-:Y:S05]  /*16b70*/  @P0 BRA.U.ANY `(.L_x_1641) ;  /* 0xfffffffd00d80947 */ /* 0x008fea000393ffff */
[----:B------:R-:W-:Y:S01]  /*16b80*/  PLOP3.LUT P0, PT, PT, PT, PT, 0x80, 0x0 ;  /* 0x000000000000781c */ /* 0x000fe20003f0f070 */
[----:B------:R-:W-:Y:S01]  /*16b90*/  VIADD R4, R2, 0x2400 ;  /* 0x0000240002047836 */ /* 0x000fe20000000000 */
[----:B------:R-:W-:Y:S01]  /*16ba0*/  UMOV UR6, 0x0 ;  /* 0x0000000000067882 */ /* 0x000fe20000000000 */
[----:B------:R-:W-:Y:S01]  /*16bb0*/  UMOV UR7, 0x14f00000 ;  /* 0x14f0000000077882 */ /* 0x000fe20000000000 */
[----:B------:R-:W-:-:S09]  /*16bc0*/  UMOV UR10, 0x40 ;  /* 0x00000040000a7882 */ /* 0x000fd20000000000 */
.L_x_1642:
        /* <DEDUP_REMOVED lines=15> */
.L_x_1643:
        /* <DEDUP_REMOVED lines=15> */
.L_x_1644:
        /* <DEDUP_REMOVED lines=10> */
.L_x_1636:
[----:B------:R-:W-:Y:S05]  /*16e50*/  BSYNC B0 ;  /* 0x0000000000007941 */ /* 0x000fea0003800000 */
.L_x_1635:
[----:B------:R-:W3:Y:S04]  /*16e60*/  LDL.LU R5, [R1+0x4] ;  /* 0x0000040001057983 */ /* 0x000ee80000300800 */
[----:B------:R-:W4:Y:S01]  /*16e70*/  LDL.LU R4, [R1+0x10] ;  /* 0x0000100001047983 */ /* 0x000f220000300800 */
[----:B---3--:R-:W-:-:S05]  /*16e80*/  VIADD R0, R5, 0x1 ;  /* 0x0000000105007836 */ /* 0x008fca0000000000 */
[----:B------:R-:W-:-:S04]  /*16e90*/  ISETP.NE.AND P0, PT, R0, 0x2, PT ;  /* 0x000000020000780c */ /* 0x000fc80003f05270 */
[----:B------:R-:W-:Y:S02]  /*16ea0*/  SEL R2, RZ, 0x1, P0 ;  /* 0x00000001ff027807 */ /* 0x000fe40000000000 */
[----:B------:R-:W-:Y:S02]  /*16eb0*/  SEL R0, R0, RZ, P0 ;  /* 0x000000ff00007207 */ /* 0x000fe40000000000 */
[----:B----4-:R-:W-:-:S03]  /*16ec0*/  LOP3.LUT R4, R4, R2, RZ, 0x3c, !PT ;  /* 0x0000000204047212 */ /* 0x010fc600078e3cff */
[----:B------:R3:W-:Y:S04]  /*16ed0*/  STL [R1+0x4], R0 ;  /* 0x0000040001007387 */ /* 0x0007e80000100800 */
[----:B------:R3:W-:Y:S02]  /*16ee0*/  STL [R1+0x10], R4 ;  /* 0x0000100401007387 */ /* 0x0007e40000100800 */
.L_x_1551:
[----:B------:R-:W-:Y:S05]  /*16ef0*/  BSYNC B7 ;  /* 0x0000000000077941 */ /* 0x000fea0003800000 */
.L_x_1549:
[----:B---3--:R-:W3:Y:S02]  /*16f00*/  LDL R0, [R1+0x18] ;  /* 0x0000180001007983 */ /* 0x008ee40000100800 */
[----:B---3--:R-:W-:-:S13]  /*16f10*/  LOP3.LUT P0, RZ, R0, 0x2, RZ, 0xc0, !PT ;  /* 0x0000000200ff7812 */ /* 0x008fda000780c0ff */
[----:B------:R-:W-:Y:S05]  /*16f20*/  @!P0 BRA `(.L_x_1645) ;  /* 0x0000000000288947 */ /* 0x000fea0003800000 */
[----:B------:R-:W-:Y:S05]  /*16f30*/  WARPSYNC.ALL ;  /* 0x0000000000007948 */ /* 0x000fea0003800000 */
[----:B------:R-:W3:Y:S08]  /*16f40*/  S2UR UR5, SR_CgaCtaId ;  /* 0x00000000000579c3 */ /* 0x000ef00000008800 */
[----:B------:R-:W-:Y:S06]  /*16f50*/  BAR.SYNC.DEFER_BLOCKING 0x5, 0x180 ;  /* 0x0146000000007b1d */ /* 0x000fec0000010000 */
[----:B------:R-:W-:-:S02]  /*16f60*/  UMOV UR4, 0x400 ;  /* 0x0000040000047882 */ /* 0x000fc40000000000 */
[----:B---3--:R-:W-:-:S06]  /*16f70*/  ULEA UR4, UR5, UR4, 0x18 ;  /* 0x0000000405047291 */ /* 0x008fcc000f8ec03f */
[----:B------:R-:W-:-:S05]  /*16f80*/  IMAD.U32 R0, RZ, RZ, UR4 ;  /* 0x00000004ff007e24 */ /* 0x000fca000f8e00ff */
[----:B------:R4:W3:Y:S04]  /*16f90*/  LDS.128 R16, [R0+0x308d0] ;  /* 0x0308d00000107984 */ /* 0x0008e80000000c00 */
[----:B------:R4:W-:Y:S01]  /*16fa0*/  STL [R1], R0 ;  /* 0x0000000001007387 */ /* 0x0009e20000100800 */
[----:B------:R-:W-:Y:S06]  /*16fb0*/  BAR.ARV 0x4, 0x180 ;  /* 0x0106000000007b1d */ /* 0x000fec0000002000 */
[----:B------:R-:W-:Y:S05]  /*16fc0*/  BRA `(.L_x_1646) ;  /* 0x0000000800e47947 */ /* 0x000fea0003800000 */
.L_x_1645:
[----:B------:R-:W3:Y:S01]  /*16fd0*/  S2R R0, SR_TID.X ;  /* 0x0000000000007919 */ /* 0x000ee20000002100 */
[----:B------:R-:W-:Y:S01]  /*16fe0*/  UMOV UR4, 0xffffffff ;  /* 0xffffffff00047882 */ /* 0x000fe20000000000 */
[----:B---3--:R-:W-:-:S04]  /*16ff0*/  LOP3.LUT R6, R0, 0x1f, RZ, 0xc0, !PT ;  /* 0x0000001f00067812 */ /* 0x008fc800078ec0ff */
[----:B------:R-:W-:Y:S01]  /*17000*/  ISETP.NE.AND P0, PT, R6, 0x1f, PT ;  /* 0x0000001f0600780c */ /* 0x000fe20003f05270 */
[----:B------:R-:W-:-:S12]  /*17010*/  BRA.DIV UR4, `(.L_x_1647) ;  /* 0x0000002204dc7947 */ /* 0x000fd8000b800000 */
[----:B------:R-:W-:Y:S01]  /*17020*/  IMAD.IADD R5, R19, 0x1, R6 ;  /* 0x0000000113057824 */ /* 0x000fe200078e0206 */
[----:B------:R-:W-:Y:S01]  /*17030*/  ULDC UR4, c[0x0][0xc3c] ;  /* 0x00030f0000047ab9 */ /* 0x000fe20000000800 */
[----:B------:R-:W-:-:S03]  /*17040*/  ULDC.64 UR6, c[0x0][0x208] ;  /* 0x0000820000067ab9 */ /* 0x000fc60000000a00 */
[----:B------:R-:W-:-:S13]  /*17050*/  ISETP.GE.OR P1, PT, R5, UR4, !P0 ;  /* 0x0000000405007c0c */ /* 0x000fda000c726670 */
[----:B------:R-:W3:Y:S02]  /*17060*/  @!P1 LDC.64 R2, c[0x0][0xc80] ;  /* 0x00032000ff029b82 */ /* 0x000ee40000000a00 */
[----:B---3--:R-:W-:-:S06]  /*17070*/  @!P1 IMAD.WIDE R2, R5, 0x4, R2 ;  /* 0x0000000405029825 */ /* 0x008fcc00078e0202 */
[----:B------:R3:W4:Y:S01]  /*17080*/  @!P1 LDG.E R3, desc[UR6][R2.64] ;  /* 0x0000000602039981 */ /* 0x000722000c1e1900 */
[C---:B------:R-:W-:Y:S02]  /*17090*/  ISETP.GE.U32.AND P2, PT, R6.reuse, 0x2, PT ;  /* 0x000000020600780c */ /* 0x040fe40003f46070 */
[C---:B------:R-:W-:Y:S01]  /*170a0*/  ISETP.GE.U32.AND P3, PT, R6.reuse, 0x4, PT ;  /* 0x000000040600780c */ /* 0x040fe20003f66070 */
[----:B------:R-:W-:Y:S01]  /*170b0*/  SHFL.IDX PT, R0, R16, RZ, 0x1f ;  /* 0x00001fff10007589 */ /* 0x000fe200000e0000 */
[C---:B------:R-:W-:Y:S02]  /*170c0*/  ISETP.GE.U32.AND P4, PT, R6.reuse, 0x8, PT ;  /* 0x000000080600780c */ /* 0x040fe40003f86070 */
[C---:B------:R-:W-:Y:S01]  /*170d0*/  ISETP.GE.U32.AND P5, PT, R6.reuse, 0x10, PT ;  /* 0x000000100600780c */ /* 0x040fe20003fa6070 */
[----:B---3--:R-:W-:Y:S02]  /*170e0*/  IMAD.MOV.U32 R2, RZ, RZ, RZ ;  /* 0x000000ffff027224 */ /* 0x008fe400078e00ff */
[----:B----4-:R-:W-:Y:S01]  /*170f0*/  @!P1 IMAD.MOV.U32 R2, RZ, RZ, R3 ;  /* 0x000000ffff029224 */ /* 0x010fe200078e0003 */
[----:B------:R-:W-:-:S04]  /*17100*/  ISETP.NE.AND P1, PT, R6, RZ, PT ;  /* 0x000000ff0600720c */ /* 0x000fc80003f25270 */
[----:B------:R-:W3:Y:S02]  /*17110*/  SHFL.UP PT, R3, R2, 0x1, RZ ;  /* 0x0420000002037989 */ /* 0x000ee400000e00ff */
[----:B---3--:R-:W-:-:S05]  /*17120*/  SEL R5, R3, RZ, P1 ;  /* 0x000000ff03057207 */ /* 0x008fca0000800000 */
[----:B------:R-:W-:Y:S02]  /*17130*/  IMAD.IADD R3, R2, 0x1, R5 ;  /* 0x0000000102037824 */ /* 0x000fe400078e0205 */
[----:B------:R-:W-:Y:S04]  /*17140*/  SHFL.IDX PT, R5, R16, 0x1, 0x1f ;  /* 0x00201f0010057f89 */ /* 0x000fe800000e0000 */
[----:B------:R-:W3:Y:S02]  /*17150*/  SHFL.UP PT, R4, R3, 0x2, RZ ;  /* 0x0440000003047989 */ /* 0x000ee400000e00ff */
[----:B---3--:R-:W-:-:S05]  /*17160*/  SEL R4, R4, RZ, P2 ;  /* 0x000000ff04047207 */ /* 0x008fca0001000000 */
[----:B------:R-:W-:-:S05]  /*17170*/  IMAD.IADD R3, R3, 0x1, R4 ;  /* 0x0000000103037824 */ /* 0x000fca00078e0204 */
        /* <DEDUP_REMOVED lines=9> */
[----:B------:R3:W4:Y:S02]  /*17210*/  SHFL.IDX PT, R16, R3, 0x1f, 0x1f ;  /* 0x03e01f0003107f89 */ /* 0x00072400000e0000 */
.L_x_1713:
[----:B------:R-:W-:Y:S02]  /*17220*/  ULDC UR4, c[0x0][0xc38] ;  /* 0x00030e0000047ab9 */ /* 0x000fe40000000800 */
[----:B------:R-:W-:-:S04]  /*17230*/  IMAD.U32 R4, RZ, RZ, UR4 ;  /* 0x00000004ff047e24 */ /* 0x000fc8000f8e00ff */
[----:B----4-:R-:W-:-:S04]  /*17240*/  IMAD R16, R16, R4, RZ ;  /* 0x0000000410107224 */ /* 0x010fc800078e02ff */
[----:B------:R-:W-:-:S05]  /*17250*/  IMAD.IADD R5, R5, 0x1, R16 ;  /* 0x0000000105057824 */ /* 0x000fca00078e0210 */
[----:B------:R-:W-:-:S13]  /*17260*/  ISETP.GT.AND P6, PT, R5, R0, PT ;  /* 0x000000000500720c */ /* 0x000fda0003fc4270 */
[----:B------:R-:W-:Y:S05]  /*17270*/  @P6 BRA `(.L_x_1648) ;  /* 0x0000000000a06947 */ /* 0x000fea0003800000 */
.L_x_1653:
[----:B---3--:R-:W3:Y:S01]  /*17280*/  LDC R3, c[0x0][0xc3c] ;  /* 0x00030f00ff037b82 */ /* 0x008ee20000000800 */
[----:B------:R-:W-:-:S05]  /*17290*/  VIADD R19, R19, 0x1f ;  /* 0x0000001f13137836 */ /* 0x000fca0000000000 */
[----:B---3--:R-:W-:-:S13]  /*172a0*/  ISETP.GE.AND P6, PT, R19, R3, PT ;  /* 0x000000031300720c */ /* 0x008fda0003fc6270 */
[----:B------:R-:W-:Y:S05]  /*172b0*/  @P6 BRA `(.L_x_1649) ;  /* 0x0000000400dc6947 */ /* 0x000fea0003800000 */
[----:B------:R-:W3:Y:S01]  /*172c0*/  S2R R2, SR_TID.X ;  /* 0x0000000000027919 */ /* 0x000ee20000002100 */
[----:B------:R-:W-:Y:S01]  /*172d0*/  BSSY B0, `(.L_x_1650) ;  /* 0x000000a000007945 */ /* 0x000fe20003800000 */
[----:B---3--:R-:W-:-:S05]  /*172e0*/  LOP3.LUT R2, R2, 0x1f, RZ, 0xc0, !PT ;  /* 0x0000001f02027812 */ /* 0x008fca00078ec0ff */
[----:B------:R-:W-:Y:S02]  /*172f0*/  IMAD.IADD R4, R19, 0x1, R2 ;  /* 0x0000000113047824 */ /* 0x000fe400078e0202 */
[----:B------:R-:W-:-:S03]  /*17300*/  IMAD.MOV.U32 R2, RZ, RZ, RZ ;  /* 0x000000ffff027224 */ /* 0x000fc600078e00ff */
[----:B------:R-:W-:-:S13]  /*17310*/  ISETP.GE.OR P6, PT, R4, R3, !P0 ;  /* 0x000000030400720c */ /* 0x000fda00047c6670 */
[----:B------:R-:W-:Y:S05]  /*17320*/  @P6 BRA `(.L_x_1651) ;  /* 0x0000000000106947 */ /* 0x000fea0003800000 */
[----:B------:R-:W3:Y:S01]  /*17330*/  LDC.64 R2, c[0x0][0xc80] ;  /* 0x00032000ff027b82 */ /* 0x000ee20000000a00 */
[----:B------:R-:W-:Y:S01]  /*17340*/  ULDC.64 UR4, c[0x0][0x208] ;  /* 0x0000820000047ab9 */ /* 0x000fe20000000a00 */
[----:B---3--:R-:W-:-:S06]  /*17350*/  IMAD.WIDE R2, R4, 0x4, R2 ;  /* 0x0000000404027825 */ /* 0x008fcc00078e0202 */
[----:B------:R3:W5:Y:S02]  /*17360*/  LDG.E R2, desc[UR4][R2.64] ;  /* 0x0000000402027981 */ /* 0x000764000c1e1900 */
.L_x_1651:
[----:B------:R-:W-:Y:S05]  /*17370*/  BSYNC B0 ;  /* 0x0000000000007941 */ /* 0x000fea0003800000 */
.L_x_1650:
[----:B------:R-:W-:-:S03]  /*17380*/  UMOV UR4, 0xffffffff ;  /* 0xffffffff00047882 */ /* 0x000fc60000000000 */
[----:B------:R-:W-:Y:S05]  /*17390*/  BRA.DIV UR4, `(.L_x_1652) ;  /* 0x00000026043c7947 */ /* 0x000fea000b800000 */
[----:B-----5:R-:W3:Y:S02]  /*173a0*/  SHFL.UP PT, R14, R2, 0x1, RZ ;  /* 0x04200000020e7989 */ /* 0x020ee400000e00ff */
        /* <DEDUP_REMOVED lines=15> */
.L_x_1721:
[----:B------:R-:W-:Y:S02]  /*174a0*/  ULDC UR4, c[0x0][0xc38] ;  /* 0x00030e0000047ab9 */ /* 0x000fe40000000800 */
[----:B------:R-:W-:-:S04]  /*174b0*/  IMAD.U32 R4, RZ, RZ, UR4 ;  /* 0x00000004ff047e24 */ /* 0x000fc8000f8e00ff */
[----:B----4-:R-:W-:-:S04]  /*174c0*/  IMAD R16, R16, R4, RZ ;  /* 0x0000000410107224 */ /* 0x010fc800078e02ff */
[----:B------:R-:W-:-:S05]  /*174d0*/  IMAD.IADD R5, R16, 0x1, R5 ;  /* 0x0000000110057824 */ /* 0x000fca00078e0205 */
[----:B------:R-:W-:-:S13]  /*174e0*/  ISETP.GT.AND P6, PT, R5, R0, PT ;  /* 0x000000000500720c */ /* 0x000fda0003fc4270 */
[----:B------:R-:W-:Y:S05]  /*174f0*/  @!P6 BRA `(.L_x_1653) ;  /* 0xfffffffc0060e947 */ /* 0x000fea000383ffff */
.L_x_1648:
[----:B------:R-:W-:Y:S01]  /*17500*/  IMAD.IADD R16, R5, 0x1, -R16 ;  /* 0x0000000105107824 */ /* 0x000fe200078e0a10 */
[----:B------:R-:W-:-:S03]  /*17510*/  UMOV UR4, 0xffffffff ;  /* 0xffffffff00047882 */ /* 0x000fc60000000000 */
[----:B------:R-:W-:-:S05]  /*17520*/  IMAD R5, R3, R4, R16 ;  /* 0x0000000403057224 */ /* 0x000fca00078e0210 */
[----:B------:R-:W-:Y:S01]  /*17530*/  ISETP.GT.AND P6, PT, R5, R0, PT ;  /* 0x000000000500720c */ /* 0x000fe20003fc4270 */
[----:B------:R-:W-:-:S12]  /*17540*/  BRA.DIV UR4, `(.L_x_1654) ;  /* 0x0000002604a47947 */ /* 0x000fd8000b800000 */
[----:B------:R-:W-:-:S04]  /*17550*/  VOTE.ANY R5, PT, !P6 ;  /* 0x0000000000057806 */ /* 0x000fc800070e0100 */
[----:B------:R-:W4:Y:S02]  /*17560*/  POPC R6, R5 ;  /* 0x0000000500067309 */ /* 0x000f240000000000 */
[----:B----4-:R4:W0:Y:S02]  /*17570*/  SHFL.IDX PT, R17, R2, R6, 0x1f ;  /* 0x00001f0602117589 */ /* 0x01082400000e0000 */
.L_x_1725:
[----:B------:R-:W-:Y:S01]  /*17580*/  ISETP.NE.AND P0, PT, R5, RZ, PT ;  /* 0x000000ff0500720c */ /* 0x000fe20003f05270 */
[----:B------:R-:W-:-:S12]  /*17590*/  IMAD.MOV.U32 R5, RZ, RZ, RZ ;  /* 0x000000ffff057224 */ /* 0x000fd800078e00ff */
[----:B------:R-:W-:Y:S05]  /*175a0*/  @!P0 BRA `(.L_x_1655) ;  /* 0x0000000000148947 */ /* 0x000fea0003800000 */
[----:B------:R-:W-:Y:S01]  /*175b0*/  UMOV UR4, 0xffffffff ;  /* 0xffffffff00047882 */ /* 0x000fe20000000000 */
[----:B-1----:R-:W-:Y:S02]  /*175c0*/  VIADD R12, R6, 0xffffffff ;  /* 0xffffffff060c7836 */ /* 0x002fe40000000000 */
[----:B------:R-:W-:Y:S05]  /*175d0*/  BRA.DIV UR4, `(.L_x_1656) ;  /* 0x0000002604c87947 */ /* 0x000fea000b800000 */
[----:B---3--:R1:W3:Y:S02]  /*175e0*/  SHFL.IDX PT, R3, R3, R12, 0x1f ;  /* 0x00001f0c03037589 */ /* 0x0082e400000e0000 */
.L_x_1728:
[----:B---3--:R-:W-:-:S07]  /*175f0*/  IMAD.MOV.U32 R5, RZ, RZ, R3 ;  /* 0x000000ffff057224 */ /* 0x008fce00078e0003 */
.L_x_1655:
[----:B---34-:R-:W3:Y:S01]  /*17600*/  LDC.64 R2, c[0x0][0xc90] ;  /* 0x00032400ff027b82 */ /* 0x018ee20000000a00 */
[----:B------:R-:W-:Y:S01]  /*17610*/  IMAD.IADD R19, R6, 0x1, R19 ;  /* 0x0000000106137824 */ /* 0x000fe200078e0213 */
[----:B------:R-:W-:-:S03]  /*17620*/  ULDC.64 UR4, c[0x0][0x208] ;  /* 0x0000820000047ab9 */ /* 0x000fc60000000a00 */
[----:B---3--:R-:W-:-:S05]  /*17630*/  IMAD.WIDE R2, R19, 0x4, R2 ;  /* 0x0000000413027825 */ /* 0x008fca00078e0202 */
[----:B0-2---:R-:W2:Y:S01]  /*17640*/  LDG.E R7, desc[UR4][R2.64] ;  /* 0x0000000402077981 */ /* 0x005ea2000c1e1900 */
[----:B------:R-:W-:-:S04]  /*17650*/  IMAD R16, R5, R4, R16 ;  /* 0x0000000405107224 */ /* 0x000fc800078e0210 */
[----:B------:R-:W-:Y:S02]  /*17660*/  IMAD.IADD R0, R0, 0x1, -R16 ;  /* 0x0000000100007824 */ /* 0x000fe400078e0a10 */
[----:B--2---:R-:W-:-:S05]  /*17670*/  IMAD R6, R17, R7, RZ ;  /* 0x0000000711067224 */ /* 0x004fca00078e02ff */
[----:B------:R-:W-:-:S04]  /*17680*/  IABS R8, R6 ;  /* 0x0000000600087213 */ /* 0x000fc80000000000 */
[----:B------:R-:W0:Y:S08]  /*17690*/  I2F.RP R2, R8 ;  /* 0x0000000800027306 */ /* 0x000e300000209400 */
        /* <DEDUP_REMOVED lines=9> */
[----:B------:R-:W-:-:S04]  /*17730*/  IMAD.HI.U32 R2, R2, R3, RZ ;  /* 0x0000000302027227 */ /* 0x000fc800078e00ff */
[----:B------:R-:W-:-:S04]  /*17740*/  IMAD.MOV R5, RZ, RZ, -R5 ;  /* 0x000000ffff057224 */ /* 0x000fc800078e0a05 */
        /* <DEDUP_REMOVED lines=11> */
[----:B------:R-:W-:Y:S02]  /*17800*/  IMAD R5, R7, R2, RZ ;  /* 0x0000000207057224 */ /* 0x000fe400078e02ff */
[----:B------:R-:W-:Y:S02]  /*17810*/  IMAD.MOV R2, RZ, RZ, -R2 ;  /* 0x000000ffff027224 */ /* 0x000fe400078e0a02 */
[----:B------:R-:W-:Y:S02]  /*17820*/  IMAD.MOV R3, RZ, RZ, -R5 ;  /* 0x000000ffff037224 */ /* 0x000fe400078e0a05 */
[----:B------:R-:W-:-:S03]  /*17830*/  IMAD R0, R6, R2, R0 ;  /* 0x0000000206007224 */ /* 0x000fc600078e0200 */
[----:B------:R-:W-:-:S04]  /*17840*/  VIADDMNMX R4, R3, R4, R7, PT ;  /* 0x0000000403047246 */ /* 0x000fc80003800107 */
        /* <DEDUP_REMOVED lines=19> */
[C---:B------:R-:W-:Y:S01]  /*17980*/  LOP3.LUT R3, R0.reuse, R4, RZ, 0x3c, !PT ;  /* 0x0000000400037212 */ /* 0x040fe200078e3cff */
[----:B------:R-:W-:-:S03]  /*17990*/  IMAD.IADD R0, R0, 0x1, R5 ;  /* 0x0000000100007824 */ /* 0x000fc600078e0205 */
[----:B------:R-:W-:-:S07]  /*179a0*/  ISETP.GE.AND P2, PT, R3, RZ, PT ;  /* 0x000000ff0300720c */ /* 0x000fce0003f46270 */
[----:B------:R-:W-:-:S06]  /*179b0*/  @P0 VIADD R2, R2, 0x1 ;  /* 0x0000000102020836 */ /* 0x000fcc0000000000 */
[----:B------:R-:W-:Y:S01]  /*179c0*/  @!P2 IMAD.MOV R2, RZ, RZ, -R2 ;  /* 0x000000ffff02a224 */ /* 0x000fe200078e0a02 */
[----:B------:R-:W-:Y:S01]  /*179d0*/  @!P1 LOP3.LUT R2, RZ, R4, RZ, 0x33, !PT ;  /* 0x00000004ff029212 */ /* 0x000fe200078e33ff */
[----:B------:R-:W-:-:S04]  /*179e0*/  IMAD.MOV R4, RZ, RZ, -R4 ;  /* 0x000000ffff047224 */ /* 0x000fc800078e0a04 */
[----:B------:R-:W-:Y:S01]  /*179f0*/  IMAD R18, R2, R4, R0 ;  /* 0x0000000402127224 */ /* 0x000fe200078e0200 */
[----:B------:R-:W-:-:S05]  /*17a00*/  LOP3.LUT R2, RZ, R2, RZ, 0x33, !PT ;  /* 0x00000002ff027212 */ /* 0x000fca00078e33ff */
[----:B------:R-:W-:Y:S01]  /*17a10*/  IMAD.IADD R17, R17, 0x1, R2 ;  /* 0x0000000111117824 */ /* 0x000fe200078e0202 */
[----:B------:R-:W-:Y:S06]  /*17a20*/  BRA `(.L_x_1657) ;  /* 0x00000000001c7947 */ /* 0x000fec0003800000 */
.L_x_1649:
[----:B------:R-:W-:Y:S01]  /*17a30*/  UMOV UR4, URZ ;  /* 0x0000003f00047c82 */ /* 0x000fe20008000000 */
[----:B------:R-:W-:Y:S01]  /*17a40*/  UMOV UR5, URZ ;  /* 0x0000003f00057c82 */ /* 0x000fe20008000000 */
[----:B------:R-:W-:Y:S01]  /*17a50*/  ULDC UR6, c[0x0][0xc3c] ;  /* 0x00030f0000067ab9 */ /* 0x000fe20000000800 */
[----:B------:R-:W-:Y:S02]  /*17a60*/  IMAD.MOV.U32 R16, RZ, RZ, R0 ;  /* 0x000000ffff107224 */ /* 0x000fe400078e0000 */
[----:B------:R-:W-:Y:S02]  /*17a70*/  IMAD.U32 R17, RZ, RZ, UR4 ;  /* 0x00000004ff117e24 */ /* 0x000fe4000f8e00ff */
[----:B------:R-:W-:Y:S02]  /*17a80*/  IMAD.U32 R18, RZ, RZ, UR5 ;  /* 0x00000005ff127e24 */ /* 0x000fe4000f8e00ff */
[----:B------:R-:W-:-:S07]  /*17a90*/  IMAD.U32 R19, RZ, RZ, UR6 ;  /* 0x00000006ff137e24 */ /* 0x000fce000f8e00ff */
.L_x_1657:
[----:B------:R3:W4:Y:S01]  /*17aa0*/  LDL R3, [R1] ;  /* 0x0000000001037983 */ /* 0x0007220000100800 */
[----:B------:R-:W5:Y:S01]  /*17ab0*/  S2R R0, SR_TID.X ;  /* 0x0000000000007919 */ /* 0x000f620000002100 */
[----:B------:R-:W-:Y:S05]  /*17ac0*/  WARPSYNC.ALL ;  /* 0x0000000000007948 */ /* 0x000fea0003800000 */
[----:B-----5:R-:W-:Y:S01]  /*17ad0*/  LOP3.LUT R0, R0, 0x1f, RZ, 0xc0, !PT ;  /* 0x0000001f00007812 */ /* 0x020fe200078ec0ff */
[----:B------:R-:W-:Y:S03]  /*17ae0*/  BAR.SYNC.DEFER_BLOCKING 0x4, 0x180 ;  /* 0x0106000000007b1d */ /* 0x000fe60000010000 */
[----:B------:R-:W-:-:S13]  /*17af0*/  ISETP.NE.AND P0, PT, R0, RZ, PT ;  /* 0x000000ff0000720c */ /* 0x000fda0003f05270 */
[----:B------:R-:W4:Y:S01]  /*17b00*/  @!P0 S2R R0, SR_CgaCtaId ;  /* 0x0000000000008919 */ /* 0x000f220000008800 */
[----:B------:R-:W-:-:S04]  /*17b10*/  @!P0 MOV R2, 0x400 ;  /* 0x0000040000028802 */ /* 0x000fc80000000f00 */
[----:B----4-:R-:W-:-:S05]  /*17b20*/  @!P0 LEA R3, R0, R2, 0x18 ;  /* 0x0000000200038211 */ /* 0x010fca00078ec0ff */
[----:B------:R3:W-:Y:S04]  /*17b30*/  @!P0 STS.128 [R3+0x308d0], R16 ;  /* 0x0308d01003008388 */ /* 0x0007e80000000c00 */
[----:B------:R3:W-:Y:S01]  /*17b40*/  @!P0 STL [R1], R3 ;  /* 0x0000000301008387 */ /* 0x0007e20000100800 */
[----:B------:R-:W-:Y:S06]  /*17b50*/  BAR.ARV 0x5, 0x180 ;  /* 0x0146000000007b1d */ /* 0x000fec0000002000 */
.L_x_1646:
[----:B------:R-:W-:Y:S02]  /*17b60*/  ULDC UR4, c[0x0][0xc3c] ;  /* 0x00030f0000047ab9 */ /* 0x000fe40000000800 */
[----:B---3--:R-:W-:-:S13]  /*17b70*/  ISETP.GE.AND P0, PT, R19, UR4, PT ;  /* 0x0000000413007c0c */ /* 0x008fda000bf06270 */
[----:B------:R-:W-:Y:S05]  /*17b80*/  @!P0 BRA `(.L_x_1658) ;  /* 0xffffff9c00148947 */ /* 0x000fea000383ffff */
[----:B------:R-:W-:Y:S05]  /*17b90*/  BSYNC B8 ;  /* 0x0000000000087941 */ /* 0x000fea0003800000 */
.L_x_1537:
[----:B----4-:R-:W3:Y:S01]  /*17ba0*/  LDL.LU R0, [R1+0x38] ;  /* 0x0000380001007983 */ /* 0x010ee20000300800 */
[----:B------:R-:W-:Y:S01]  /*17bb0*/  BSSY B0, `(.L_x_1659) ;  /* 0x000000b000007945 */ /* 0x000fe20003800000 */
[----:B------:R-:W4:Y:S01]  /*17bc0*/  S2R R5, SR_CgaCtaId ;  /* 0x0000000000057919 */ /* 0x000f220000008800 */
[----:B---3--:R-:W-:-:S05]  /*17bd0*/  VIADD R0, R0, 0x1 ;  /* 0x0000000100007836 */ /* 0x008fca0000000000 */
[----:B0-----:R-:W-:-:S04]  /*17be0*/  LEA.HI R2, R0, R0, RZ, 0x1 ;  /* 0x0000000000027211 */ /* 0x001fc800078f08ff */
[----:B------:R-:W-:-:S05]  /*17bf0*/  LOP3.LUT R3, R2, 0xfffffffe, RZ, 0xc0, !PT ;  /* 0xfffffffe02037812 */ /* 0x000fca00078ec0ff */
[----:B------:R-:W-:Y:S01]  /*17c00*/  IMAD.IADD R3, R0, 0x1, -R3 ;  /* 0x0000000100037824 */ /* 0x000fe200078e0a03 */
[----:B------:R-:W-:-:S04]  /*17c10*/  MOV R0, 0x400 ;  /* 0x0000040000007802 */ /* 0x000fc80000000f00 */
[----:B----4-:R-:W-:Y:S02]  /*17c20*/  LEA R0, R5, R0, 0x18 ;  /* 0x0000000005007211 */ /* 0x010fe400078ec0ff */
[----:B------:R-:W-:-:S04]  /*17c30*/  SHF.L.U32 R3, R3, 0x1f, RZ ;  /* 0x0000001f03037819 */ /* 0x000fc800000006ff */
[----:B------:R-:W0:Y:S02]  /*17c40*/  SYNCS.PHASECHK.TRANS64.TRYWAIT P0, [R0+URZ+0x30820], R3 ;  /* 0x03082003000075a7 */ /* 0x000e24000800017f */
[----:B0-----:R-:W-:Y:S05]  /*17c50*/  @!P0 BRA `(.L_x_1660) ;  /* 0x0000002000508947 */ /* 0x001fea0003800000 */
.L_x_1729:
[----:B------:R-:W-:Y:S05]  /*17c60*/  BSYNC B0 ;  /* 0x0000000000007941 */ /* 0x000fea0003800000 */
.L_x_1659:
[----:B------:R-:W-:-:S03]  /*17c70*/  UMOV UR4, 0xffffffff ;  /* 0xffffffff00047882 */ /* 0x000fc60000000000 */
[----:B------:R-:W-:Y:S05]  /*17c80*/  BRA.DIV UR4, `(.L_x_1661) ;  /* 0x0000002204587947 */ /* 0x000fea000b800000 */
[----:B------:R-:W3:Y:S02]  /*17c90*/  S2R R2, SR_TID.X ;  /* 0x0000000000027919 */ /* 0x000ee40000002100 */
[----:B---3--:R-:W-:-:S04]  /*17ca0*/  SHF.R.U32.HI R2, RZ, 0x5, R2 ;  /* 0x00000005ff027819 */ /* 0x008fc80000011602 */
[----:B------:R-:W-:-:S05]  /*17cb0*/  LOP3.LUT R2, R2, 0x3, RZ, 0xc0, !PT ;  /* 0x0000000302027812 */ /* 0x000fca00078ec0ff */
[----:B------:R3:W4:Y:S02]  /*17cc0*/  SHFL.IDX PT, R14, R2, RZ, 0x1f ;  /* 0x00001fff020e7589 */ /* 0x00072400000e0000 */
.L_x_1732:
[----:B----4-:R-:W-:Y:S01]  /*17cd0*/  ISETP.NE.AND P0, PT, R14, RZ, PT ;  /* 0x000000ff0e00720c */ /* 0x010fe20003f05270 */
[----:B------:R-:W-:-:S12]  /*17ce0*/  BSSY B0, `(.L_x_1662) ;  /* 0x0000029000007945 */ /* 0x000fd80003800000 */
[----:B------:R-:W-:Y:S05]  /*17cf0*/  @P0 BRA `(.L_x_1663) ;  /* 0x00000000009c0947 */ /* 0x000fea0003800000 */
[----:B------:R-:W-:-:S03]  /*17d00*/  UMOV UR4, 0xffffffff ;  /* 0xffffffff00047882 */ /* 0x000fc60000000000 */
[----:B------:R-:W-:Y:S05]  /*17d10*/  BRA.DIV UR4, `(.L_x_1664) ;  /* 0x0000002204687947 */ /* 0x000fea000b800000 */
[----:B------:R-:W-:-:S13]  /*17d20*/  ELECT P6, URZ, PT ;  /* 0x00000000003f782f */ /* 0x000fda00038c0000 */
.L_x_1735:
        /* <DEDUP_REMOVED lines=8> */
.L_x_1665:
[----:B0-----:R-:W3:Y:S04]  /*17db0*/  LDL R3, [R1+0x4] ;  /* 0x0000040001037983 */ /* 0x001ee80000100800 */
[----:B--2---:R-:W2:Y:S01]  /*17dc0*/  LDL.LU R7, [R1+0x10] ;  /* 0x0000100001077983 */ /* 0x004ea20000300800 */
[----:B------:R-:W-:-:S04]  /*17dd0*/  VIADD R2, R0, 0x30840 ;  /* 0x0003084000027836 */ /* 0x000fc80000000000 */
[C---:B---3--:R-:W-:Y:S02]  /*17de0*/  IMAD R6, R3.reuse, 0x8, R2 ;  /* 0x0000000803067824 */ /* 0x048fe400078e0202 */
[----:B------:R-:W-:Y:S01]  /*17df0*/  VIADD R3, R3, 0x1 ;  /* 0x0000000103037836 */ /* 0x000fe20000000000 */
[----:B--2---:R-:W-:-:S04]  /*17e00*/  SHF.L.U32 R5, R7, 0x1f, RZ ;  /* 0x0000001f07057819 */ /* 0x004fc800000006ff */
        /* <DEDUP_REMOVED lines=8> */
.L_x_1736:
[----:B------:R-:W2:Y:S02]  /*17e90*/  SYNCS.PHASECHK.TRANS64.TRYWAIT P0, [R7+URZ], R2 ;  /* 0x00000002070075a7 */ /* 0x000ea4000800017f */
[----:B--2---:R-:W-:Y:S05]  /*17ea0*/  @!P0 BRA `(.L_x_1667) ;  /* 0x0000002000388947 */ /* 0x004fea0003800000 */
.L_x_1737:
[----:B------:R-:W-:Y:S05]  /*17eb0*/  @!P2 BRA `(.L_x_1668) ;  /* 0x000000000004a947 */ /* 0x000fea0003800000 */
[----:B------:R-:W-:Y:S01]  /*17ec0*/  BPT.TRAP 0x1 ;  /* 0x000000040000795c */ /* 0x000fe20000300000 */
.L_x_1668:
[----:B------:R-:W3:Y:S01]  /*17ed0*/  LDL.LU R4, [R1+0x4] ;  /* 0x0000040001047983 */ /* 0x000ee20000300800 */
[----:B------:R-:W-:-:S04]  /*17ee0*/  VIADD R0, R0, 0x30860 ;  /* 0x0003086000007836 */ /* 0x000fc80000000000 */
[----:B---3--:R-:W-:-:S04]  /*17ef0*/  IMAD R4, R4, 0x8, R0 ;  /* 0x0000000804047824 */ /* 0x008fc800078e0200 */
[----:B------:R-:W3:Y:S02]  /*17f00*/  SYNCS.PHASECHK.TRANS64.TRYWAIT P0, [R4+URZ], R5 ;  /* 0x00000005040075a7 */ /* 0x000ee4000800017f */
[----:B---3--:R-:W-:Y:S05]  /*17f10*/  @!P0 BRA `(.L_x_1669) ;  /* 0x0000002000308947 */ /* 0x008fea0003800000 */
.L_x_1738:
[----:B------:R-:W-:-:S07]  /*17f20*/  IMAD R3, R3, 0x8, R0 ;  /* 0x0000000803037824 */ /* 0x000fce00078e0200 */
.L_x_1670:
[----:B----4-:R4:W0:Y:S02]  /*17f30*/  SYNCS.PHASECHK.TRANS64.TRYWAIT P0, [R3+URZ], R2 ;  /* 0x00000002030075a7 */ /* 0x010824000800017f */
[----:B0-----:R-:W-:Y:S05]  /*17f40*/  @!P0 NANOSLEEP.SYNCS 0x989680 ;  /* 0x009896800000895d */ /* 0x001fea0003900000 */
[----:B------:R-:W0:Y:S02]  /*17f50*/  @!P0 SYNCS.PHASECHK.TRANS64 P0, [R3+URZ], R2 ;  /* 0x00000002030085a7 */ /* 0x000e24000800007f */
[----:B0-----:R-:W-:Y:S05]  /*17f60*/  @!P0 BRA `(.L_x_1670) ;  /* 0xfffffffc00f08947 */ /* 0x001fea000383ffff */
.L_x_1663:
[----:B------:R-:W-:Y:S05]  /*17f70*/  BSYNC B0 ;  /* 0x0000000000007941 */ /* 0x000fea0003800000 */
.L_x_1662:
[----:B------:R-:W-:Y:S05]  /*17f80*/  EXIT ;  /* 0x000000000000794d */ /* 0x000fea0003800000 */
.L_x_1439:
[----:B0-----:R-:W-:-:S04]  /*17f90*/  IMAD.U32 R3, RZ, RZ, UR38 ;  /* 0x00000026ff037e24 */ /* 0x001fc8000f8e00ff */
[----:B------:R0:W1:Y:S03]  /*17fa0*/  SYNCS.PHASECHK.TRANS64.TRYWAIT P1, [R3+URZ+0x30800], R0 ;  /* 0x03080000030075a7 */ /* 0x000066000802017f */
[----:B-1----:R-:W-:Y:S05]  /*17fb0*/  @!P1 NANOSLEEP.SYNCS 0x989680 ;  /* 0x009896800000995d */ /* 0x002fea0003900000 */
[----:B------:R-:W1:Y:S02]  /*17fc0*/  @!P1 SYNCS.PHASECHK.TRANS64 P1, [R3+URZ+0x30800], R0 ;  /* 0x03080000030095a7 */ /* 0x000e64000802007f */
[----:B-1----:R-:W-:Y:S05]  /*17fd0*/  @!P1 BRA `(.L_x_1439) ;  /* 0xfffffffc00ec9947 */ /* 0x002fea000383ffff */
[----:B------:R-:W-:Y:S05]  /*17fe0*/  BRA `(.L_x_1671) ;  /* 0xfffffe9c00b87947 */ /* 0x000fea000383ffff */
.L_x_1443:
[----:B-1----:R1:W2:Y:S02]  /*17ff0*/  SYNCS.PHASECHK.TRANS64.TRYWAIT P2, [R5+URZ+0x30830], R0 ;  /* 0x03083000050075a7 */ /* 0x0022a4000804017f */
[----:B--2---:R-:W-:Y:S05]  /*18000*/  @!P2 NANOSLEEP.SYNCS 0x989680 ;  /* 0x009896800000a95d */ /* 0x004fea0003900000 */
[----:B------:R-:W2:Y:S02]  /*18010*/  @!P2 SYNCS.PHASECHK.TRANS64 P2, [R5+URZ+0x30830], R0 ;  /* 0x030830000500a5a7 */ /* 0x000ea4000804007f */
[----:B--2---:R-:W-:Y:S05]  /*18020*/  @!P2 BRA `(.L_x_1443) ;  /* 0xfffffffc00f0a947 */ /* 0x004fea000383ffff */
[----:B------:R-:W-:Y:S05]  /*18030*/  BRA `(.L_x_1442) ;  /* 0xfffffe9c00dc7947 */ /* 0x000fea000383ffff */
.L_x_1459:
[----:B-1----:R-:W-:-:S04]  /*18040*/  IMAD.U32 R152, RZ, RZ, UR7 ;  /* 0x00000007ff987e24 */ /* 0x002fc8000f8e00ff */
[----:B------:R1:W2:Y:S03]  /*18050*/  SYNCS.PHASECHK.TRANS64.TRYWAIT P2, [R152+URZ+0x30830], R21 ;  /* 0x03083015980075a7 */ /* 0x0002a6000804017f */
[----:B--2---:R-:W-:Y:S05]  /*18060*/  @!P2 NANOSLEEP.SYNCS 0x989680 ;  /* 0x009896800000a95d */ /* 0x004fea0003900000 */
[----:B------:R-:W2:Y:S02]  /*18070*/  @!P2 SYNCS.PHASECHK.TRANS64 P2, [R152+URZ+0x30830], R21 ;  /* 0x030830159800a5a7 */ /* 0x000ea4000804007f */
[----:B--2---:R-:W-:Y:S05]  /*18080*/  @!P2 BRA `(.L_x_1459) ;  /* 0xfffffffc00eca947 */ /* 0x004fea000383ffff */
[----:B------:R-:W-:Y:S05]  /*18090*/  BRA `(.L_x_1458) ;  /* 0xfffffec800c07947 */ /* 0x000fea000383ffff */
.L_x_1463:
[----:B0-----:R-:W-:-:S04]  /*180a0*/  IMAD.U32 R21, RZ, RZ, UR14 ;  /* 0x0000000eff157e24 */ /* 0x001fc8000f8e00ff */
[----:B------:R0:W2:Y:S03]  /*180b0*/  SYNCS.PHASECHK.TRANS64.TRYWAIT P2, [R21+URZ+0x30850], R0 ;  /* 0x03085000150075a7 */ /* 0x0000a6000804017f */
[----:B--2---:R-:W-:Y:S05]  /*180c0*/  @!P2 NANOSLEEP.SYNCS 0x989680 ;  /* 0x009896800000a95d */ /* 0x004fea0003900000 */
[----:B------:R-:W2:Y:S02]  /*180d0*/  @!P2 SYNCS.PHASECHK.TRANS64 P2, [R21+URZ+0x30850], R0 ;  /* 0x030850001500a5a7 */ /* 0x000ea4000804007f */
[----:B--2---:R-:W-:Y:S05]  /*180e0*/  @!P2 BRA `(.L_x_1463) ;  /* 0xfffffffc00eca947 */ /* 0x004fea000383ffff */
[----:B------:R-:W-:Y:S05]  /*180f0*/  BRA `(.L_x_1462) ;  /* 0xfffffed8005c7947 */ /* 0x000fea000383ffff */
.L_x_1480:
[----:B-1----:R-:W-:-:S04]  /*18100*/  IMAD.U32 R4, RZ, RZ, UR6 ;  /* 0x00000006ff047e24 */ /* 0x002fc8000f8e00ff */
[----:B------:R1:W2:Y:S03]  /*18110*/  SYNCS.PHASECHK.TRANS64.TRYWAIT P2, [R4+URZ+0x30830], R3 ;  /* 0x03083003040075a7 */ /* 0x0002a6000804017f */
[----:B--2---:R-:W-:Y:S05]  /*18120*/  @!P2 NANOSLEEP.SYNCS 0x989680 ;  /* 0x009896800000a95d */ /* 0x004fea0003900000 */
[----:B------:R-:W2:Y:S02]  /*18130*/  @!P2 SYNCS.PHASECHK.TRANS64 P2, [R4+URZ+0x30830], R3 ;  /* 0x030830030400a5a7 */ /* 0x000ea4000804007f */
[----:B--2---:R-:W-:Y:S05]  /*18140*/  @!P2 BRA `(.L_x_1480) ;  /* 0xfffffffc00eca947 */ /* 0x004fea000383ffff */
[----:B------:R-:W-:Y:S05]  /*18150*/  BRA `(.L_x_1479) ;  /* 0xfffffef8003c7947 */ /* 0x000fea000383ffff */
.L_x_1484:
[----:B01----:R-:W-:-:S04]  /*18160*/  IMAD.U32 R3, RZ, RZ, UR14 ;  /* 0x0000000eff037e24 */ /* 0x003fc8000f8e00ff */
[----:B------:R0:W1:Y:S03]  /*18170*/  SYNCS.PHASECHK.TRANS64.TRYWAIT P2, [R3+URZ+0x30850], R0 ;  /* 0x03085000030075a7 */ /* 0x000066000804017f */
[----:B-1----:R-:W-:Y:S05]  /*18180*/  @!P2 NANOSLEEP.SYNCS 0x989680 ;  /* 0x009896800000a95d */ /* 0x002fea0003900000 */
[----:B------:R-:W1:Y:S02]  /*18190*/  @!P2 SYNCS.PHASECHK.TRANS64 P2, [R3+URZ+0x30850], R0 ;  /* 0x030850000300a5a7 */ /* 0x000e64000804007f */
[----:B-1----:R-:W-:Y:S05]  /*181a0*/  @!P2 BRA `(.L_x_1484) ;  /* 0xfffffffc00eca947 */ /* 0x002fea000383ffff */
[----:B------:R-:W-:Y:S05]  /*181b0*/  BRA `(.L_x_1483) ;  /* 0xffffff0400d87947 */ /* 0x000fea000383ffff */
.L_x_1490:
[----:B-1----:R-:W-:-:S04]  /*181c0*/  IMAD.U32 R4, RZ, RZ, UR6 ;  /* 0x00000006ff047e24 */ /* 0x002fc8000f8e00ff */
[----:B------:R1:W2:Y:S03]  /*181d0*/  SYNCS.PHASECHK.TRANS64.TRYWAIT P2, [R4+URZ+0x30830], R3 ;  /* 0x03083003040075a7 */ /* 0x0002a6000804017f */
[----:B--2---:R-:W-:Y:S05]  /*181e0*/  @!P2 NANOSLEEP.SYNCS 0x989680 ;  /* 0x009896800000a95d */ /* 0x004fea0003900000 */
[----:B------:R-:W2:Y:S02]  /*181f0*/  @!P2 SYNCS.PHASECHK.TRANS64 P2, [R4+URZ+0x30830], R3 ;  /* 0x030830030400a5a7 */ /* 0x000ea4000804007f */
[----:B--2---:R-:W-:Y:S05]  /*18200*/  @!P2 BRA `(.L_x_1490) ;  /* 0xfffffffc00eca947 */ /* 0x004fea000383ffff */
[----:B------:R-:W-:Y:S05]  /*18210*/  BRA `(.L_x_1489) ;  /* 0xffffff1800587947 */ /* 0x000fea000383ffff */
.L_x_1494:
[----:B01----:R-:W-:-:S04]  /*18220*/  IMAD.U32 R3, RZ, RZ, UR10 ;  /* 0x0000000aff037e24 */ /* 0x003fc8000f8e00ff */
[----:B------:R0:W1:Y:S03]  /*18230*/  SYNCS.PHASECHK.TRANS64.TRYWAIT P2, [R3+URZ+0x30850], R0 ;  /* 0x03085000030075a7 */ /* 0x000066000804017f */
[----:B-1----:R-:W-:Y:S05]  /*18240*/  @!P2 NANOSLEEP.SYNCS 0x989680 ;  /* 0x009896800000a95d */ /* 0x002fea0003900000 */
[----:B------:R-:W1:Y:S02]  /*18250*/  @!P2 SYNCS.PHASECHK.TRANS64 P2, [R3+URZ+0x30850], R0 ;  /* 0x030850000300a5a7 */ /* 0x000e64000804007f */
[----:B-1----:R-:W-:Y:S05]  /*18260*/  @!P2 BRA `(.L_x_1494) ;  /* 0xfffffffc00eca947 */ /* 0x002fea000383ffff */
[----:B------:R-:W-:Y:S05]  /*18270*/  BRA `(.L_x_1493) ;  /* 0xffffff2400f47947 */ /* 0x000fea000383ffff */
.L_x_1507:
[----:B-1----:R-:W-:-:S04]  /*18280*/  IMAD.U32 R7, RZ, RZ, UR5 ;  /* 0x00000005ff077e24 */ /* 0x002fc8000f8e00ff */
[----:B------:R1:W2:Y:S03]  /*18290*/  SYNCS.PHASECHK.TRANS64.TRYWAIT P0, [R7+URZ+0x30850], R0 ;  /* 0x03085000070075a7 */ /* 0x0002a6000800017f */
[----:B--2---:R-:W-:Y:S05]  /*182a0*/  @!P0 NANOSLEEP.SYNCS 0x989680 ;  /* 0x009896800000895d */ /* 0x004fea0003900000 */
[----:B------:R-:W2:Y:S02]  /*182b0*/  @!P0 SYNCS.PHASECHK.TRANS64 P0, [R7+URZ+0x30850], R0 ;  /* 0x03085000070085a7 */ /* 0x000ea4000800007f */
[----:B--2---:R-:W-:Y:S05]  /*182c0*/  @!P0 BRA `(.L_x_1507) ;  /* 0xfffffffc00ec8947 */ /* 0x004fea000383ffff */
[----:B------:R-:W-:Y:S05]  /*182d0*/  BRA `(.L_x_1506) ;  /* 0xffffff4800e87947 */ /* 0x000fea000383ffff */
.L_x_1557:
        /* <DEDUP_REMOVED lines=11> */
.L_x_1673:
[----:B------:R-:W-:Y:S05]  /*18390*/  BSYNC B0 ;  /* 0x0000000000007941 */ /* 0x000fea0003800000 */
.L_x_1672:
[----:B------:R-:W-:Y:S05]  /*183a0*/  BRA `(.L_x_1674) ;  /* 0xffffffa000d47947 */ /* 0x000fea000383ffff */
.L_x_1559:
[----:B------:R-:W-:Y:S01]  /*183b0*/  BSSY B0, `(.L_x_1675) ;  /* 0x0000006000007945 */ /* 0x000fe20003800000 */
[----:B------:R-:W-:-:S07]  /*183c0*/  IMAD.MOV.U32 R15, RZ, RZ, -0x1 ;  /* 0xffffffffff0f7424 */ /* 0x000fce00078e00ff */
[----:B012-4-:R-:W-:Y:S05]  /*183d0*/  WARPSYNC.COLLECTIVE R15, `(.L_x_1676) ;  /* 0x000000000f0c7348 */ /* 0x017fea0003c00000 */
[----:B------:R-:W-:Y:S02]  /*183e0*/  ELECT P6, UR62, PT ;  /* 0x00000000003e782f */ /* 0x000fe400038c0000 */
[----:B------:R-:W-:Y:S01]  /*183f0*/  MOV R14, UR62 ;  /* 0x0000003e000e7c02 */ /* 0x000fe20008000f00 */
[----:B012-4-:R-:W-:Y:S10]  /*18400*/  ENDCOLLECTIVE ;  /* 0x000000000000791b */ /* 0x017ff40003800000 */
.L_x_1676:
[----:B------:R-:W-:Y:S05]  /*18410*/  BSYNC B0 ;  /* 0x0000000000007941 */ /* 0x000fea0003800000 */
.L_x_1675:
[----:B------:R-:W-:Y:S05]  /*18420*/  BRA `(.L_x_1677) ;  /* 0xffffffa000e07947 */ /* 0x000fea000383ffff */
.L_x_1561:
[----:B0-----:R0:W2:Y:S02]  /*18430*/  SYNCS.PHASECHK.TRANS64.TRYWAIT P0, [R0+URZ+0x30840], R2 ;  /* 0x03084002000075a7 */ /* 0x0010a4000800017f */
[----:B--2---:R-:W-:Y:S05]  /*18440*/  @!P0 NANOSLEEP.SYNCS 0x989680 ;  /* 0x009896800000895d */ /* 0x004fea0003900000 */
[----:B------:R-:W2:Y:S02]  /*18450*/  @!P0 SYNCS.PHASECHK.TRANS64 P0, [R0+URZ+0x30840], R2 ;  /* 0x03084002000085a7 */ /* 0x000ea4000800007f */
[----:B--2---:R-:W-:Y:S05]  /*18460*/  @!P0 BRA `(.L_x_1561) ;  /* 0xfffffffc00f08947 */ /* 0x004fea000383ffff */
[----:B------:R-:W-:Y:S05]  /*18470*/  BRA `(.L_x_1678) ;  /* 0xffffffa4004c7947 */ /* 0x000fea000383ffff */
.L_x_1565:
[----:B------:R-:W2:Y:S01]  /*18480*/  LDL.LU R11, [R1+0x30] ;  /* 0x00003000010b7983 */ /* 0x000ea20000300800 */
[----:B------:R-:W-:Y:S01]  /*18490*/  IMAD.MOV.U32 R13, RZ, RZ, R3 ;  /* 0x000000ffff0d7224 */ /* 0x000fe200078e0003 */
[----:B------:R-:W-:Y:S01]  /*184a0*/  LOP3.LUT R5, R5, 0x7f, RZ, 0xc0, !PT ;  /* 0x0000007f05057812 */ /* 0x000fe200078ec0ff */
[----:B------:R-:W-:Y:S02]  /*184b0*/  IMAD.MOV.U32 R12, RZ, RZ, RZ ;  /* 0x000000ffff0c7224 */ /* 0x000fe400078e00ff */
[----:B------:R-:W-:Y:S01]  /*184c0*/  IMAD.MOV.U32 R15, RZ, RZ, -0x1 ;  /* 0xffffffffff0f7424 */ /* 0x000fe200078e00ff */
[----:B------:R-:W-:-:S05]  /*184d0*/  SHF.R.U32.HI R0, RZ, 0x3, R5 ;  /* 0x00000003ff007819 */ /* 0x000fca0000011605 */
[----:B------:R-:W-:-:S04]  /*184e0*/  IMAD.IADD R0, R0, 0x1, R9 ;  /* 0x0000000100007824 */ /* 0x000fc800078e0209 */
[C---:B------:R-:W-:Y:S02]  /*184f0*/  VIADD R5, R0.reuse, 0x10 ;  /* 0x0000001000057836 */ /* 0x040fe40000000000 */
[----:B------:R-:W-:Y:S02]  /*18500*/  VIADD R9, R0, 0x60 ;  /* 0x0000006000097836 */ /* 0x000fe40000000000 */
[----:B--2---:R-:W-:Y:S02]  /*18510*/  IMAD R2, R11, R7, RZ ;  /* 0x000000070b027224 */ /* 0x004fe400078e02ff */
[----:B------:R-:W-:-:S03]  /*18520*/  IMAD.MOV.U32 R11, RZ, RZ, 0x181f ;  /* 0x0000181fff0b7424 */ /* 0x000fc600078e00ff */
[----:B------:R-:W-:-:S13]  /*18530*/  ISETP.GE.AND P5, PT, R0, R2, PT ;  /* 0x000000020000720c */ /* 0x000fda0003fa6270 */
[----:B-----5:R-:W-:Y:S05]  /*18540*/  WARPSYNC.COLLECTIVE R15, `(.L_x_1679) ;  /* 0x000000000f087348 */ /* 0x020fea0003c00000 */
[----:B------:R0:W1:Y:S02]  /*18550*/  SHFL.IDX P6, R14, R13, R12, R11 ;  /* 0x0000000c0d0e7389 */ /* 0x00006400000c000b */
[----:B01---5:R-:W-:Y:S01]  /*18560*/  ENDCOLLECTIVE ;  /* 0x000000000000791b */ /* 0x023fe20003800000 */
.L_x_1679:
[----:B------:R-:W-:Y:S02]  /*18570*/  IMAD.MOV.U32 R13, RZ, RZ, R4 ;  /* 0x000000ffff0d7224 */ /* 0x000fe400078e0004 */
[----:B------:R-:W-:-:S07]  /*18580*/  IMAD.MOV.U32 R6, RZ, RZ, R14 ;  /* 0x000000ffff067224 */ /* 0x000fce00078e000e */
[----:B------:R-:W-:Y:S05]  /*18590*/  WARPSYNC.COLLECTIVE R15, `(.L_x_1680) ;  /* 0x000000000f087348 */ /* 0x000fea0003c00000 */
[----:B------:R0:W1:Y:S02]  /*185a0*/  SHFL.IDX P6, R14, R13, R12, R11 ;  /* 0x0000000c0d0e7389 */ /* 0x00006400000c000b */
[----:B01----:R-:W-:Y:S01]  /*185b0*/  ENDCOLLECTIVE ;  /* 0x000000000000791b */ /* 0x003fe20003800000 */
.L_x_1680:
        /* <DEDUP_REMOVED lines=21> */
.L_x_1681:
[----:B------:R-:W-:Y:S02]  /*18710*/  IMAD.MOV.U32 R13, RZ, RZ, R4 ;  /* 0x000000ffff0d7224 */ /* 0x000fe400078e0004 */
[----:B------:R-:W-:-:S07]  /*18720*/  IMAD.MOV.U32 R6, RZ, RZ, R14 ;  /* 0x000000ffff067224 */ /* 0x000fce00078e000e */
[----:B------:R-:W-:Y:S05]  /*18730*/  WARPSYNC.COLLECTIVE R15, `(.L_x_1682) ;  /* 0x000000000f087348 */ /* 0x000fea0003c00000 */
[----:B------:R0:W1:Y:S02]  /*18740*/  SHFL.IDX P6, R14, R13, R12, R11 ;  /* 0x0000000c0d0e7389 */ /* 0x00006400000c000b */
[----:B01----:R-:W-:Y:S01]  /*18750*/  ENDCOLLECTIVE ;  /* 0x000000000000791b */ /* 0x003fe20003800000 */
.L_x_1682:
        /* <DEDUP_REMOVED lines=21> */
.L_x_1683:
[----:B------:R-:W-:Y:S02]  /*188b0*/  IMAD.MOV.U32 R13, RZ, RZ, R4 ;  /* 0x000000ffff0d7224 */ /* 0x000fe400078e0004 */
[----:B------:R-:W-:-:S07]  /*188c0*/  IMAD.MOV.U32 R6, RZ, RZ, R14 ;  /* 0x000000ffff067224 */ /* 0x000fce00078e000e */
[----:B------:R-:W-:Y:S05]  /*188d0*/  WARPSYNC.COLLECTIVE R15, `(.L_x_1684) ;  /* 0x000000000f087348 */ /* 0x000fea0003c00000 */
[----:B------:R0:W1:Y:S02]  /*188e0*/  SHFL.IDX P6, R14, R13, R12, R11 ;  /* 0x0000000c0d0e7389 */ /* 0x00006400000c000b */
[----:B01----:R-:W-:Y:S01]  /*188f0*/  ENDCOLLECTIVE ;  /* 0x000000000000791b */ /* 0x003fe20003800000 */
.L_x_1684:
        /* <DEDUP_REMOVED lines=21> */
.L_x_1685:
[----:B------:R-:W-:Y:S02]  /*18a50*/  IMAD.MOV.U32 R13, RZ, RZ, R4 ;  /* 0x000000ffff0d7224 */ /* 0x000fe400078e0004 */
[----:B------:R-:W-:-:S07]  /*18a60*/  IMAD.MOV.U32 R6, RZ, RZ, R14 ;  /* 0x000000ffff067224 */ /* 0x000fce00078e000e */
[----:B------:R-:W-:Y:S05]  /*18a70*/  WARPSYNC.COLLECTIVE R15, `(.L_x_1686) ;  /* 0x000000000f087348 */ /* 0x000fea0003c00000 */
[----:B------:R0:W1:Y:S02]  /*18a80*/  SHFL.IDX P6, R14, R13, R12, R11 ;  /* 0x0000000c0d0e7389 */ /* 0x00006400000c000b */
[----:B01----:R-:W-:Y:S01]  /*18a90*/  ENDCOLLECTIVE ;  /* 0x000000000000791b */ /* 0x003fe20003800000 */
.L_x_1686:
        /* <DEDUP_REMOVED lines=21> */
.L_x_1687:
[----:B------:R-:W-:Y:S02]  /*18bf0*/  IMAD.MOV.U32 R13, RZ, RZ, R4 ;  /* 0x000000ffff0d7224 */ /* 0x000fe400078e0004 */
[----:B------:R-:W-:-:S07]  /*18c00*/  IMAD.MOV.U32 R6, RZ, RZ, R14 ;  /* 0x000000ffff067224 */ /* 0x000fce00078e000e */
[----:B------:R-:W-:Y:S05]  /*18c10*/  WARPSYNC.COLLECTIVE R15, `(.L_x_1688) ;  /* 0x000000000f087348 */ /* 0x000fea0003c00000 */
[----:B------:R0:W1:Y:S02]  /*18c20*/  SHFL.IDX P6, R14, R13, R12, R11 ;  /* 0x0000000c0d0e7389 */ /* 0x00006400000c000b */
[----:B01----:R-:W-:Y:S01]  /*18c30*/  ENDCOLLECTIVE ;  /* 0x000000000000791b */ /* 0x003fe20003800000 */
.L_x_1688:
        /* <DEDUP_REMOVED lines=20> */
.L_x_1689:
[----:B------:R-:W-:Y:S02]  /*18d80*/  IMAD.MOV.U32 R13, RZ, RZ, R4 ;  /* 0x000000ffff0d7224 */ /* 0x000fe400078e0004 */
[----:B------:R-:W-:-:S07]  /*18d90*/  IMAD.MOV.U32 R6, RZ, RZ, R14 ;  /* 0x000000ffff067224 */ /* 0x000fce00078e000e */
[----:B------:R-:W-:Y:S05]  /*18da0*/  WARPSYNC.COLLECTIVE R15, `(.L_x_1690) ;  /* 0x000000000f087348 */ /* 0x000fea0003c00000 */
[----:B------:R0:W1:Y:S02]  /*18db0*/  SHFL.IDX P6, R14, R13, R12, R11 ;  /* 0x0000000c0d0e7389 */ /* 0x00006400000c000b */
[----:B01----:R-:W-:Y:S01]  /*18dc0*/  ENDCOLLECTIVE ;  /* 0x000000000000791b */ /* 0x003fe20003800000 */
.L_x_1690:
        /* <DEDUP_REMOVED lines=20> */
.L_x_1691:
[----:B------:R-:W-:Y:S02]  /*18f10*/  IMAD.MOV.U32 R13, RZ, RZ, R4 ;  /* 0x000000ffff0d7224 */ /* 0x000fe400078e0004 */
[----:B------:R-:W-:-:S07]  /*18f20*/  IMAD.MOV.U32 R5, RZ, RZ, R14 ;  /* 0x000000ffff057224 */ /* 0x000fce00078e000e */
[----:B------:R-:W-:Y:S05]  /*18f30*/  WARPSYNC.COLLECTIVE R15, `(.L_x_1692) ;  /* 0x000000000f087348 */ /* 0x000fea0003c00000 */
[----:B------:R0:W1:Y:S02]  /*18f40*/  SHFL.IDX P6, R14, R13, R12, R11 ;  /* 0x0000000c0d0e7389 */ /* 0x00006400000c000b */
[----:B01----:R-:W-:Y:S01]  /*18f50*/  ENDCOLLECTIVE ;  /* 0x000000000000791b */ /* 0x003fe20003800000 */
.L_x_1692:
        /* <DEDUP_REMOVED lines=19> */
.L_x_1693:
[----:B------:R-:W-:Y:S02]  /*19090*/  IMAD.MOV.U32 R13, RZ, RZ, R4 ;  /* 0x000000ffff0d7224 */ /* 0x000fe400078e0004 */
[----:B------:R-:W-:-:S07]  /*190a0*/  IMAD.MOV.U32 R5, RZ, RZ, R14 ;  /* 0x000000ffff057224 */ /* 0x000fce00078e000e */
[----:B------:R-:W-:Y:S05]  /*190b0*/  WARPSYNC.COLLECTIVE R15, `(.L_x_1694) ;  /* 0x000000000f087348 */ /* 0x000fea0003c00000 */
[----:B------:R0:W1:Y:S02]  /*190c0*/  SHFL.IDX P6, R14, R13, R12, R11 ;  /* 0x0000000c0d0e7389 */ /* 0x00006400000c000b */
[----:B01----:R-:W-:Y:S01]  /*190d0*/  ENDCOLLECTIVE ;  /* 0x000000000000791b */ /* 0x003fe20003800000 */
.L_x_1694:
[----:B------:R-:W-:Y:S01]  /*190e0*/  IMAD.MOV.U32 R3, RZ, RZ, R14 ;  /* 0x000000ffff037224 */ /* 0x000fe200078e000e */
[----:B------:R-:W-:Y:S06]  /*190f0*/  BRA `(.L_x_1695) ;  /* 0xffffffa800287947 */ /* 0x000fec000383ffff */
.L_x_1570:
[----:B0-----:R-:W2:Y:S02]  /*19100*/  LDL R2, [R1] ;  /* 0x0000000001027983 */ /* 0x001ea40000100800 */
[----:B--2---:R0:W1:Y:S02]  /*19110*/  SYNCS.PHASECHK.TRANS64.TRYWAIT P0, [R2+URZ+0x30820], R0 ;  /* 0x03082000020075a7 */ /* 0x004064000800017f */
[----:B-1----:R-:W-:Y:S05]  /*19120*/  @!P0 NANOSLEEP.SYNCS 0x989680 ;  /* 0x009896800000895d */ /* 0x002fea0003900000 */
[----:B------:R-:W1:Y:S02]  /*19130*/  @!P0 SYNCS.PHASECHK.TRANS64 P0, [R2+URZ+0x30820], R0 ;  /* 0x03082000020085a7 */ /* 0x000e64000800007f */
[----:B-1----:R-:W-:Y:S05]  /*19140*/  @!P0 BRA `(.L_x_1570) ;  /* 0xfffffffc00ec8947 */ /* 0x002fea000383ffff */
[----:B------:R-:W-:Y:S05]  /*19150*/  BRA `(.L_x_1696) ;  /* 0xffffffa800a87947 */ /* 0x000fea000383ffff */
.L_x_1579:
[----:B-1----:R1:W2:Y:S02]  /*19160*/  SYNCS.PHASECHK.TRANS64.TRYWAIT P0, [R3+URZ+0x30840], R2 ;  /* 0x03084002030075a7 */ /* 0x0022a4000800017f */
[----:B--2---:R-:W-:Y:S05]  /*19170*/  @!P0 NANOSLEEP.SYNCS 0x989680 ;  /* 0x009896800000895d */ /* 0x004fea0003900000 */
[----:B------:R-:W2:Y:S02]  /*19180*/  @!P0 SYNCS.PHASECHK.TRANS64 P0, [R3+URZ+0x30840], R2 ;  /* 0x03084002030085a7 */ /* 0x000ea4000800007f */
[----:B--2---:R-:W-:Y:S05]  /*19190*/  @!P0 BRA `(.L_x_1579) ;  /* 0xfffffffc00f08947 */ /* 0x004fea000383ffff */
[----:B------:R-:W-:Y:S05]  /*191a0*/  BRA `(.L_x_1697) ;  /* 0xffffffac00787947 */ /* 0x000fea000383ffff */
.L_x_1587:
[----:B0-----:R0:W1:Y:S02]  /*191b0*/  SYNCS.PHASECHK.TRANS64.TRYWAIT P0, [R3+URZ+0x60], R2 ;  /* 0x00006002030075a7 */ /* 0x001064000800017f */
[----:B-1----:R-:W-:Y:S05]  /*191c0*/  @!P0 NANOSLEEP.SYNCS 0x989680 ;  /* 0x009896800000895d */ /* 0x002fea0003900000 */
[----:B------:R-:W1:Y:S02]  /*191d0*/  @!P0 SYNCS.PHASECHK.TRANS64 P0, [R3+URZ+0x60], R2 ;  /* 0x00006002030085a7 */ /* 0x000e64000800007f */
[----:B-1----:R-:W-:Y:S05]  /*191e0*/  @!P0 BRA `(.L_x_1587) ;  /* 0xfffffffc00f08947 */ /* 0x002fea000383ffff */
[----:B------:R-:W-:Y:S05]  /*191f0*/  BRA `(.L_x_1698) ;  /* 0xffffffb000d47947 */ /* 0x000fea000383ffff */
.L_x_1598:
[----:B-1----:R1:W2:Y:S02]  /*19200*/  SYNCS.PHASECHK.TRANS64.TRYWAIT P0, [R3+URZ+0x30840], R2 ;  /* 0x03084002030075a7 */ /* 0x0022a4000800017f */
[----:B--2---:R-:W-:Y:S05]  /*19210*/  @!P0 NANOSLEEP.SYNCS 0x989680 ;  /* 0x009896800000895d */ /* 0x004fea0003900000 */
[----:B------:R-:W2:Y:S02]  /*19220*/  @!P0 SYNCS.PHASECHK.TRANS64 P0, [R3+URZ+0x30840], R2 ;  /* 0x03084002030085a7 */ /* 0x000ea4000800007f */
[----:B--2---:R-:W-:Y:S05]  /*19230*/  @!P0 BRA `(.L_x_1598) ;  /* 0xfffffffc00f08947 */ /* 0x004fea000383ffff */
[----:B------:R-:W-:Y:S05]  /*19240*/  BRA `(.L_x_1699) ;  /* 0xffffffb800fc7947 */ /* 0x000fea000383ffff */
.L_x_1606:
[----:B0-----:R0:W1:Y:S02]  /*19250*/  SYNCS.PHASECHK.TRANS64.TRYWAIT P0, [R2+URZ+0x60], R3 ;  /* 0x00006003020075a7 */ /* 0x001064000800017f */
[----:B-1----:R-:W-:Y:S05]  /*19260*/  @!P0 NANOSLEEP.SYNCS 0x989680 ;  /* 0x009896800000895d */ /* 0x002fea0003900000 */
[----:B------:R-:W1:Y:S02]  /*19270*/  @!P0 SYNCS.PHASECHK.TRANS64 P0, [R2+URZ+0x60], R3 ;  /* 0x00006003020085a7 */ /* 0x000e64000800007f */
[----:B-1----:R-:W-:Y:S05]  /*19280*/  @!P0 BRA `(.L_x_1606) ;  /* 0xfffffffc00f08947 */ /* 0x002fea000383ffff */
[----:B------:R-:W-:Y:S05]  /*19290*/  BRA `(.L_x_1700) ;  /* 0xffffffc000587947 */ /* 0x000fea000383ffff */
.L_x_1617:
[----:B---3--:R3:W4:Y:S02]  /*192a0*/  SYNCS.PHASECHK.TRANS64.TRYWAIT P0, [R2+URZ+0x30840], R3 ;  /* 0x03084003020075a7 */ /* 0x008724000800017f */
[----:B----4-:R-:W-:Y:S05]  /*192b0*/  @!P0 NANOSLEEP.SYNCS 0x989680 ;  /* 0x009896800000895d */ /* 0x010fea0003900000 */
[----:B------:R-:W4:Y:S02]  /*192c0*/  @!P0 SYNCS.PHASECHK.TRANS64 P0, [R2+URZ+0x30840], R3 ;  /* 0x03084003020085a7 */ /* 0x000f24000800007f */
[----:B----4-:R-:W-:Y:S05]  /*192d0*/  @!P0 BRA `(.L_x_1617) ;  /* 0xfffffffc00f08947 */ /* 0x010fea000383ffff */
[----:B------:R-:W-:Y:S05]  /*192e0*/  BRA `(.L_x_1701) ;  /* 0xffffffc800447947 */ /* 0x000fea000383ffff */
.L_x_1625:
[----:B0-----:R0:W1:Y:S02]  /*192f0*/  SYNCS.PHASECHK.TRANS64.TRYWAIT P0, [R2+URZ+0x60], R5 ;  /* 0x00006005020075a7 */ /* 0x001064000800017f */
[----:B-1----:R-:W-:Y:S05]  /*19300*/  @!P0 NANOSLEEP.SYNCS 0x989680 ;  /* 0x009896800000895d */ /* 0x002fea0003900000 */
[----:B------:R-:W1:Y:S02]  /*19310*/  @!P0 SYNCS.PHASECHK.TRANS64 P0, [R2+URZ+0x60], R5 ;  /* 0x00006005020085a7 */ /* 0x000e64000800007f */
[----:B-1----:R-:W-:Y:S05]  /*19320*/  @!P0 BRA `(.L_x_1625) ;  /* 0xfffffffc00f08947 */ /* 0x002fea000383ffff */
[----:B------:R-:W-:Y:S05]  /*19330*/  BRA `(.L_x_1702) ;  /* 0xffffffcc00a07947 */ /* 0x000fea000383ffff */
.L_x_1638:
[----:B---3--:R3:W4:Y:S02]  /*19340*/  SYNCS.PHASECHK.TRANS64.TRYWAIT P0, [R0+URZ+0x30860], R2 ;  /* 0x03086002000075a7 */ /* 0x008724000800017f */
[----:B----4-:R-:W-:Y:S05]  /*19350*/  @!P0 NANOSLEEP.SYNCS 0x989680 ;  /* 0x009896800000895d */ /* 0x010fea0003900000 */
[----:B------:R-:W4:Y:S02]  /*19360*/  @!P0 SYNCS.PHASECHK.TRANS64 P0, [R0+URZ+0x30860], R2 ;  /* 0x03086002000085a7 */ /* 0x000f24000800007f */
[----:B----4-:R-:W-:Y:S05]  /*19370*/  @!P0 BRA `(.L_x_1638) ;  /* 0xfffffffc00f08947 */ /* 0x010fea000383ffff */
[----:B------:R-:W-:Y:S05]  /*19380*/  BRA `(.L_x_1703) ;  /* 0xffffffd400707947 */ /* 0x000fea000383ffff */
.L_x_1647:
[----:B------:R-:W-:Y:S01]  /*19390*/  BSSY B0, `(.L_x_1704) ;  /* 0x0000008000007945 */ /* 0x000fe20003800000 */
[----:B------:R-:W-:Y:S02]  /*193a0*/  IMAD.MOV.U32 R13, RZ, RZ, R16 ;  /* 0x000000ffff0d7224 */ /* 0x000fe400078e0010 */
[----:B-1----:R-:W-:Y:S02]  /*193b0*/  IMAD.MOV.U32 R12, RZ, RZ, RZ ;  /* 0x000000ffff0c7224 */ /* 0x002fe400078e00ff */
[----:B------:R-:W-:Y:S02]  /*193c0*/  IMAD.MOV.U32 R11, RZ, RZ, 0x1f ;  /* 0x0000001fff0b7424 */ /* 0x000fe400078e00ff */
[----:B------:R-:W-:-:S07]  /*193d0*/  IMAD.MOV.U32 R15, RZ, RZ, -0x1 ;  /* 0xffffffffff0f7424 */ /* 0x000fce00078e00ff */
[----:B0-2---:R-:W-:Y:S05]  /*193e0*/  WARPSYNC.COLLECTIVE R15, `(.L_x_1705) ;  /* 0x000000000f087348 */ /* 0x005fea0003c00000 */
[----:B------:R1:W3:Y:S02]  /*193f0*/  SHFL.IDX P6, R14, R13, R12, R11 ;  /* 0x0000000c0d0e7389 */ /* 0x0002e400000c000b */
[----:B0123--:R-:W-:Y:S01]  /*19400*/  ENDCOLLECTIVE ;  /* 0x000000000000791b */ /* 0x00ffe20003800000 */
.L_x_1705:
[----:B------:R-:W-:Y:S05]  /*19410*/  BSYNC B0 ;  /* 0x0000000000007941 */ /* 0x000fea0003800000 */
.L_x_1704:
[----:B------:R-:W-:Y:S02]  /*19420*/  IMAD.MOV.U32 R13, RZ, RZ, R16 ;  /* 0x000000ffff0d7224 */ /* 0x000fe400078e0010 */
        /* <DEDUP_REMOVED lines=8> */
.L_x_1706:
        /* <DEDUP_REMOVED lines=19> */
.L_x_1707:
        /* <DEDUP_REMOVED lines=8> */
.L_x_1708:
        /* <DEDUP_REMOVED lines=8> */
.L_x_1709:
        /* <DEDUP_REMOVED lines=8> */
.L_x_1710:
        /* <DEDUP_REMOVED lines=8> */
.L_x_1711:
        /* <DEDUP_REMOVED lines=9> */
.L_x_1712:
[----:B------:R-:W-:Y:S01]  /*19870*/  IMAD.MOV.U32 R16, RZ, RZ, R14 ;  /* 0x000000ffff107224 */ /* 0x000fe200078e000e */
[----:B------:R-:W-:Y:S06]  /*19880*/  BRA `(.L_x_1713) ;  /* 0xffffffd800647947 */ /* 0x000fec000383ffff */
.L_x_1652:
[----:B------:R-:W-:Y:S01]  /*19890*/  BSSY B0, `(.L_x_1714) ;  /* 0x0000008000007945 */ /* 0x000fe20003800000 */
[----:B-----5:R-:W-:Y:S02]  /*198a0*/  IMAD.MOV.U32 R13, RZ, RZ, R2 ;  /* 0x000000ffff0d7224 */ /* 0x020fe400078e0002 */
[----:B-1----:R-:W-:Y:S02]  /*198b0*/  IMAD.MOV.U32 R12, RZ, RZ, 0x1 ;  /* 0x00000001ff0c7424 */ /* 0x002fe400078e00ff */
[----:B------:R-:W-:Y:S02]  /*198c0*/  IMAD.MOV.U32 R11, RZ, RZ, RZ ;  /* 0x000000ffff0b7224 */ /* 0x000fe400078e00ff */
[----:B------:R-:W-:-:S07]  /*198d0*/  IMAD.MOV.U32 R15, RZ, RZ, -0x1 ;  /* 0xffffffffff0f7424 */ /* 0x000fce00078e00ff */
[----:B0-23--:R-:W-:Y:S05]  /*198e0*/  WARPSYNC.COLLECTIVE R15, `(.L_x_1715) ;  /* 0x000000000f087348 */ /* 0x00dfea0003c00000 */
[----:B------:R1:W4:Y:S02]  /*198f0*/  SHFL.UP P6, R14, R13, R12, R11 ;  /* 0x0400000c0d0e7389 */ /* 0x00032400000c000b */
[----:B01234-:R-:W-:Y:S01]  /*19900*/  ENDCOLLECTIVE ;  /* 0x000000000000791b */ /* 0x01ffe20003800000 */
.L_x_1715:
[----:B------:R-:W-:Y:S05]  /*19910*/  BSYNC B0 ;  /* 0x0000000000007941 */ /* 0x000fea0003800000 */
.L_x_1714:
[----:B------:R-:W-:Y:S01]  /*19920*/  SEL R3, R14, RZ, P1 ;  /* 0x000000ff0e037207 */ /* 0x000fe20000800000 */
[----:B------:R-:W-:Y:S02]  /*19930*/  IMAD.MOV.U32 R12, RZ, RZ, 0x2 ;  /* 0x00000002ff0c7424 */ /* 0x000fe400078e00ff */
[----:B------:R-:W-:Y:S02]  /*19940*/  IMAD.MOV.U32 R11, RZ, RZ, RZ ;  /* 0x000000ffff0b7224 */ /* 0x000fe400078e00ff */
[----:B------:R-:W-:Y:S02]  /*19950*/  IMAD.IADD R3, R2, 0x1, R3 ;  /* 0x0000000102037824 */ /* 0x000fe400078e0203 */
[----:B------:R-:W-:Y:S02]  /*19960*/  IMAD.MOV.U32 R15, RZ, RZ, -0x1 ;  /* 0xffffffffff0f7424 */ /* 0x000fe400078e00ff */
[----:B------:R-:W-:-:S07]  /*19970*/  IMAD.MOV.U32 R13, RZ, RZ, R3 ;  /* 0x000000ffff0d7224 */ /* 0x000fce00078e0003 */
[----:B------:R-:W-:Y:S05]  /*19980*/  WARPSYNC.COLLECTIVE R15, `(.L_x_1716) ;  /* 0x000000000f087348 */ /* 0x000fea0003c00000 */
[----:B------:R0:W1:Y:S02]  /*19990*/  SHFL.UP P6, R14, R13, R12, R11 ;  /* 0x0400000c0d0e7389 */ /* 0x00006400000c000b */
[----:B01----:R-:W-:Y:S01]  /*199a0*/  ENDCOLLECTIVE ;  /* 0x000000000000791b */ /* 0x003fe20003800000 */
.L_x_1716:
        /* <DEDUP_REMOVED lines=8> */
.L_x_1717:
        /* <DEDUP_REMOVED lines=8> */
.L_x_1718:
        /* <DEDUP_REMOVED lines=8> */
.L_x_1719:
        /* <DEDUP_REMOVED lines=9> */
.L_x_1720:
[----:B------:R-:W-:Y:S01]  /*19bc0*/  IMAD.MOV.U32 R16, RZ, RZ, R14 ;  /* 0x000000ffff107224 */ /* 0x000fe200078e000e */
[----:B------:R-:W-:Y:S06]  /*19bd0*/  BRA `(.L_x_1721) ;  /* 0xffffffd800307947 */ /* 0x000fec000383ffff */
.L_x_1654:
[----:B------:R-:W-:Y:S01]  /*19be0*/  BSSY B0, `(.L_x_1722) ;  /* 0x0000006000007945 */ /* 0x000fe20003800000 */
[----:B------:R-:W-:Y:S01]  /*19bf0*/  PLOP3.LUT P6, PT, P6, PT, PT, 0x8, 0x0 ;  /* 0x000000000000781c */ /* 0x000fe200037ce170 */
[----:B------:R-:W-:-:S12]  /*19c00*/  IMAD.MOV.U32 R15, RZ, RZ, -0x1 ;  /* 0xffffffffff0f7424 */ /* 0x000fd800078e00ff */
[----:B0123--:R-:W-:Y:S05]  /*19c10*/  WARPSYNC.COLLECTIVE R15, `(.L_x_1723) ;  /* 0x000000000f087348 */ /* 0x00ffea0003c00000 */
[----:B------:R-:W-:Y:S01]  /*19c20*/  VOTE.ANY R14, PT, P6 ;  /* 0x00000000000e7806 */ /* 0x000fe200030e0100 */
[----:B0123--:R-:W-:Y:S06]  /*19c30*/  ENDCOLLECTIVE ;  /* 0x000000000000791b */ /* 0x00ffec0003800000 */
.L_x_1723:
[----:B------:R-:W-:Y:S05]  /*19c40*/  BSYNC B0 ;  /* 0x0000000000007941 */ /* 0x000fea0003800000 */
.L_x_1722:
        /* <DEDUP_REMOVED lines=9> */
.L_x_1724:
[----:B------:R-:W-:Y:S01]  /*19ce0*/  IMAD.MOV.U32 R17, RZ, RZ, R14 ;  /* 0x000000ffff117224 */ /* 0x000fe200078e000e */
[----:B------:R-:W-:Y:S06]  /*19cf0*/  BRA `(.L_x_1725) ;  /* 0xffffffd800207947 */ /* 0x000fec000383ffff */
.L_x_1656:
[----:B------:R-:W-:Y:S01]  /*19d00*/  BSSY B0, `(.L_x_1726) ;  /* 0x0000007000007945 */ /* 0x000fe20003800000 */
[----:B------:R-:W-:Y:S02]  /*19d10*/  IMAD.MOV.U32 R13, RZ, RZ, R3 ;  /* 0x000000ffff0d7224 */ /* 0x000fe400078e0003 */
[----:B------:R-:W-:Y:S02]  /*19d20*/  IMAD.MOV.U32 R11, RZ, RZ, 0x1f ;  /* 0x0000001fff0b7424 */ /* 0x000fe400078e00ff */
[----:B------:R-:W-:-:S07]  /*19d30*/  IMAD.MOV.U32 R15, RZ, RZ, -0x1 ;  /* 0xffffffffff0f7424 */ /* 0x000fce00078e00ff */
[----:B0-234-:R-:W-:Y:S05]  /*19d40*/  WARPSYNC.COLLECTIVE R15, `(.L_x_1727) ;  /* 0x000000000f087348 */ /* 0x01dfea0003c00000 */
[----:B------:R1:W0:Y:S02]  /*19d50*/  SHFL.IDX P6, R14, R13, R12, R11 ;  /* 0x0000000c0d0e7389 */ /* 0x00022400000c000b */
[----:B01234-:R-:W-:Y:S01]  /*19d60*/  ENDCOLLECTIVE ;  /* 0x000000000000791b */ /* 0x01ffe20003800000 */
.L_x_1727:
[----:B------:R-:W-:Y:S05]  /*19d70*/  BSYNC B0 ;  /* 0x0000000000007941 */ /* 0x000fea0003800000 */
.L_x_1726:
[----:B------:R-:W-:Y:S01]  /*19d80*/  IMAD.MOV.U32 R3, RZ, RZ, R14 ;  /* 0x000000ffff037224 */ /* 0x000fe200078e000e */
[----:B------:R-:W-:Y:S06]  /*19d90*/  BRA `(.L_x_1728) ;  /* 0xffffffd800147947 */ /* 0x000fec000383ffff */
.L_x_1660:
[----:B0-----:R0:W3:Y:S02]  /*19da0*/  SYNCS.PHASECHK.TRANS64.TRYWAIT P0, [R0+URZ+0x30820], R3 ;  /* 0x03082003000075a7 */ /* 0x0010e4000800017f */
[----:B---3--:R-:W-:Y:S05]  /*19db0*/  @!P0 NANOSLEEP.SYNCS 0x989680 ;  /* 0x009896800000895d */ /* 0x008fea0003900000 */
[----:B------:R-:W3:Y:S02]  /*19dc0*/  @!P0 SYNCS.PHASECHK.TRANS64 P0, [R0+URZ+0x30820], R3 ;  /* 0x03082003000085a7 */ /* 0x000ee4000800007f */
[----:B---3--:R-:W-:Y:S05]  /*19dd0*/  @!P0 BRA `(.L_x_1660) ;  /* 0xfffffffc00f08947 */ /* 0x008fea000383ffff */
[----:B------:R-:W-:Y:S05]  /*19de0*/  BRA `(.L_x_1729) ;  /* 0xffffffdc009c7947 */ /* 0x000fea000383ffff */
.L_x_1661:
[----:B------:R-:W3:Y:S01]  /*19df0*/  S2R R2, SR_TID.X ;  /* 0x0000000000027919 */ /* 0x000ee20000002100 */
[----:B------:R-:W-:Y:S01]  /*19e00*/  BSSY B0, `(.L_x_1730) ;  /* 0x000000a000007945 */ /* 0x000fe20003800000 */
[----:B-1----:R-:W-:Y:S02]  /*19e10*/  IMAD.MOV.U32 R12, RZ, RZ, RZ ;  /* 0x000000ffff0c7224 */ /* 0x002fe400078e00ff */
[----:B------:R-:W-:Y:S02]  /*19e20*/  IMAD.MOV.U32 R11, RZ, RZ, 0x1f ;  /* 0x0000001fff0b7424 */ /* 0x000fe400078e00ff */
[----:B------:R-:W-:Y:S01]  /*19e30*/  IMAD.MOV.U32 R15, RZ, RZ, -0x1 ;  /* 0xffffffffff0f7424 */ /* 0x000fe200078e00ff */
[----:B---3--:R-:W-:-:S04]  /*19e40*/  SHF.R.U32.HI R2, RZ, 0x5, R2 ;  /* 0x00000005ff027819 */ /* 0x008fc80000011602 */
[----:B------:R-:W-:-:S05]  /*19e50*/  LOP3.LUT R2, R2, 0x3, RZ, 0xc0, !PT ;  /* 0x0000000302027812 */ /* 0x000fca00078ec0ff */
[----:B------:R-:W-:-:S07]  /*19e60*/  IMAD.MOV.U32 R13, RZ, RZ, R2 ;  /* 0x000000ffff0d7224 */ /* 0x000fce00078e0002 */
[----:B0-2---:R-:W-:Y:S05]  /*19e70*/  WARPSYNC.COLLECTIVE R15, `(.L_x_1731) ;  /* 0x000000000f087348 */ /* 0x005fea0003c00000 */
[----:B------:R1:W3:Y:S02]  /*19e80*/  SHFL.IDX P6, R14, R13, R12, R11 ;  /* 0x0000000c0d0e7389 */ /* 0x0002e400000c000b */
[----:B0123--:R-:W-:Y:S01]  /*19e90*/  ENDCOLLECTIVE ;  /* 0x000000000000791b */ /* 0x00ffe20003800000 */
.L_x_1731:
[----:B------:R-:W-:Y:S05]  /*19ea0*/  BSYNC B0 ;  /* 0x0000000000007941 */ /* 0x000fea0003800000 */
.L_x_1730:
[----:B------:R-:W-:Y:S05]  /*19eb0*/  BRA `(.L_x_1732) ;  /* 0xffffffdc00847947 */ /* 0x000fea000383ffff */
.L_x_1664:
[----:B------:R-:W-:Y:S01]  /*19ec0*/  BSSY B1, `(.L_x_1733) ;  /* 0x0000006000017945 */ /* 0x000fe20003800000 */
[----:B------:R-:W-:-:S07]  /*19ed0*/  IMAD.MOV.U32 R15, RZ, RZ, -0x1 ;  /* 0xffffffffff0f7424 */ /* 0x000fce00078e00ff */
[----:B0123--:R-:W-:Y:S05]  /*19ee0*/  WARPSYNC.COLLECTIVE R15, `(.L_x_1734) ;  /* 0x000000000f0c7348 */ /* 0x00ffea0003c00000 */
[----:B------:R-:W-:Y:S02]  /*19ef0*/  ELECT P6, UR62, PT ;  /* 0x00000000003e782f */ /* 0x000fe400038c0000 */
[----:B------:R-:W-:Y:S01]  /*19f00*/  MOV R14, UR62 ;  /* 0x0000003e000e7c02 */ /* 0x000fe20008000f00 */
[----:B0123--:R-:W-:Y:S10]  /*19f10*/  ENDCOLLECTIVE ;  /* 0x000000000000791b */ /* 0x00fff40003800000 */
.L_x_1734:
[----:B------:R-:W-:Y:S05]  /*19f20*/  BSYNC B1 ;  /* 0x0000000000017941 */ /* 0x000fea0003800000 */
.L_x_1733:
[----:B------:R-:W-:Y:S05]  /*19f30*/  BRA `(.L_x_1735) ;  /* 0xffffffdc007c7947 */ /* 0x000fea000383ffff */
.L_x_1666:
[----:B0-----:R0:W2:Y:S02]  /*19f40*/  SYNCS.PHASECHK.TRANS64.TRYWAIT P0, [R6+URZ], R5 ;  /* 0x00000005060075a7 */ /* 0x0010a4000800017f */
[----:B--2---:R-:W-:Y:S05]  /*19f50*/  @!P0 NANOSLEEP.SYNCS 0x989680 ;  /* 0x009896800000895d */ /* 0x004fea0003900000 */
[----:B------:R-:W2:Y:S02]  /*19f60*/  @!P0 SYNCS.PHASECHK.TRANS64 P0, [R6+URZ], R5 ;  /* 0x00000005060085a7 */ /* 0x000ea4000800007f */
[----:B--2---:R-:W-:Y:S05]  /*19f70*/  @!P0 BRA `(.L_x_1666) ;  /* 0xfffffffc00f08947 */ /* 0x004fea000383ffff */
[----:B------:R-:W-:Y:S05]  /*19f80*/  BRA `(.L_x_1736) ;  /* 0xffffffdc00c07947 */ /* 0x000fea000383ffff */
.L_x_1667:
[----:B--2---:R2:W3:Y:S02]  /*19f90*/  SYNCS.PHASECHK.TRANS64.TRYWAIT P0, [R7+URZ], R2 ;  /* 0x00000002070075a7 */ /* 0x0044e4000800017f */
[----:B---3--:R-:W-:Y:S05]  /*19fa0*/  @!P0 NANOSLEEP.SYNCS 0x989680 ;  /* 0x009896800000895d */ /* 0x008fea0003900000 */
[----:B------:R-:W3:Y:S02]  /*19fb0*/  @!P0 SYNCS.PHASECHK.TRANS64 P0, [R7+URZ], R2 ;  /* 0x00000002070085a7 */ /* 0x000ee4000800007f */
[----:B---3--:R-:W-:Y:S05]  /*19fc0*/  @!P0 BRA `(.L_x_1667) ;  /* 0xfffffffc00f08947 */ /* 0x008fea000383ffff */
[----:B------:R-:W-:Y:S05]  /*19fd0*/  BRA `(.L_x_1737) ;  /* 0xffffffdc00b47947 */ /* 0x000fea000383ffff */
.L_x_1669:
[----:B---3--:R3:W4:Y:S02]  /*19fe0*/  SYNCS.PHASECHK.TRANS64.TRYWAIT P0, [R4+URZ], R5 ;  /* 0x00000005040075a7 */ /* 0x008724000800017f */
[----:B----4-:R-:W-:Y:S05]  /*19ff0*/  @!P0 NANOSLEEP.SYNCS 0x989680 ;  /* 0x009896800000895d */ /* 0x010fea0003900000 */
[----:B------:R-:W4:Y:S02]  /*1a000*/  @!P0 SYNCS.PHASECHK.TRANS64 P0, [R4+URZ], R5 ;  /* 0x00000005040085a7 */ /* 0x000f24000800007f */
[----:B----4-:R-:W-:Y:S05]  /*1a010*/  @!P0 BRA `(.L_x_1669) ;  /* 0xfffffffc00f08947 */ /* 0x010fea000383ffff */
[----:B------:R-:W-:Y:S05]  /*1a020*/  BRA `(.L_x_1738) ;  /* 0xffffffdc00bc7947 */ /* 0x000fea000383ffff */
.L_x_1739:
        /* <DEDUP_REMOVED lines=13> */
.L_x_15293:


//--------------------- .text._ZN7cutlass13device_kernelIN5flash11enable_sm90INS1_16FlashAttnFwdSm90INS1_25CollectiveMainloopFwdSm90ILi2EN4cute5tupleIJNS5_1CILi1EEES8_S8_EEENS6_IJNS7_ILi128EEENS7_ILi64EEENS7_ILi256EEEEEELi256ENS_10bfloat16_tEfNS_4arch4Sm90ELb0ELb1ELb1ELb1ELb0ELb1ELb0ELb1ELb1ELb1ELb0ELb0EEENS1_21CollectiveEpilogueFwdINS6_IJSA_SC_SB_EEES9_SE_SG_Li256ELb1ELb1ELb0ELb0EEENS1_36VarlenDynamicPersistentTileSchedulerILi128ELi64ELi256ELi128ELb0ELb1ELb1ELb1ELb0ELb1EEEEEEEEEvNT_6ParamsE --------------------------
	.section	.text._ZN7cutlass13device_kernelIN5flash11enable_sm90INS1_16FlashAttnFwdSm90INS1_25CollectiveMainloopFwdSm90ILi2EN4cute5tupleIJNS5_1CILi1EEES8_S8_EEENS6_IJNS7_ILi128EEENS7_ILi64EEENS7_ILi256EEEEEELi256ENS_10bfloat16_tEfNS_4arch4Sm90ELb0ELb1ELb1ELb1ELb0ELb1ELb0ELb1ELb1ELb1ELb0ELb0EEENS1_21CollectiveEpilogueFwdINS6_IJSA_SC_SB_EEES9_SE_SG_Li256ELb1ELb1ELb0ELb0EEENS1_36VarlenDynamicPersistentTileSchedulerILi128ELi64ELi256ELi128ELb0ELb1ELb1ELb1ELb0ELb1EEEEEEEEEvNT_6ParamsE,"ax",@progbits
	.align	128
.text._ZN7cutlass13device_kernelIN5flash11enable_sm90INS1_16FlashAttnFwdSm90INS1_25CollectiveMainloopFwdSm90ILi2EN4cute5tupleIJNS5_1CILi1EEES8_S8_EEENS6_IJNS7_ILi128EEENS7_ILi64EEENS7_ILi256EEEEEELi256ENS_10bfloat16_tEfNS_4arch4Sm90ELb0ELb1ELb1ELb1ELb0ELb1ELb0ELb1ELb1ELb1ELb0ELb0EEENS1_21CollectiveEpilogueFwdINS6_IJSA_SC_SB_EEES9_SE_SG_Li256ELb1ELb1ELb0ELb0EEENS1_36VarlenDynamicPersistentTileSchedulerILi128ELi64ELi256ELi128ELb0ELb1ELb1ELb1ELb0ELb1EEEEEEEEEvNT_6ParamsE:
        .type           _ZN7cutlass13device_kernelIN5flash11enable_sm90INS1_16FlashAttnFwdSm90INS1_25CollectiveMainloopFwdSm90ILi2EN4cute5tupleIJNS5_1CILi1EEES8_S8_EEENS6_IJNS7_ILi128EEENS7_ILi64EEENS7_ILi256EEEEEELi256ENS_10bfloat16_tEfNS_4arch4Sm90ELb0ELb1ELb1ELb1ELb0ELb1ELb0ELb1ELb1ELb1ELb0ELb0EEENS1_21CollectiveEpilogueFwdINS6_IJSA_SC_SB_EEES9_SE_SG_Li256ELb1ELb1ELb0ELb0EEENS1_36VarlenDynamicPersistentTileSchedulerILi128ELi64ELi256ELi128ELb0ELb1ELb1ELb1ELb0ELb1EEEEEEEEEvNT_6ParamsE,@function
        .size           _ZN7cutlass13device_kernelIN5flash11enable_sm90INS1_16FlashAttnFwdSm90INS1_25CollectiveMainloopFwdSm90ILi2EN4cute5tupleIJNS5_1CILi1EEES8_S8_EEENS6_IJNS7_ILi128EEENS7_ILi64EEENS7_ILi256EEEEEELi256ENS_10bfloat16_tEfNS_4arch4Sm90ELb0ELb1ELb1ELb1ELb0ELb1ELb0ELb1ELb1ELb1ELb0ELb0EEENS1_21CollectiveEpilogueFwdINS6_IJSA_SC_SB_EEES9_SE_SG_Li256ELb1ELb1ELb0ELb0EEENS1_36VarlenDynamicPersistentTileSchedulerILi128ELi64ELi256ELi128ELb0ELb1ELb1ELb1ELb0ELb1EEEEEEEEEvNT_6ParamsE,(.L_x_15294 - _ZN7cutlass13device_kernelIN5flash11enable_sm90INS1_16FlashAttnFwdSm90INS1_25CollectiveMainloopFwdSm90ILi2EN4cute5tupleIJNS5_1CILi1EEES8_S8_EEENS6_IJNS7_ILi128EEENS7_ILi64EEENS7_ILi256EEEEEELi256ENS_10bfloat16_tEfNS_4arch4Sm90ELb0ELb1ELb1ELb1ELb0ELb1ELb0ELb1ELb1ELb1ELb0ELb0EEENS1_21CollectiveEpilogueFwdINS6_IJSA_SC_SB_EEES9_SE_SG_Li256ELb1ELb1ELb0ELb0EEENS1_36VarlenDynamicPersistentTileSchedulerILi128ELi64ELi256ELi128ELb0ELb1ELb1ELb1ELb0ELb1EEEEEEEEEvNT_6ParamsE)
        .other          _ZN7cutlass13device_kernelIN5flash11enable_sm90INS1_16FlashAttnFwdSm90INS1_25CollectiveMainloopFwdSm90ILi2EN4cute5tupleIJNS5_1CILi1EEES8_S8_EEENS6_IJNS7_ILi128EEENS7_ILi64EEENS7_ILi256EEEEEELi256ENS_10bfloat16_tEfNS_4arch4Sm90ELb0ELb1ELb1ELb1ELb0ELb1ELb0ELb1ELb1ELb1ELb0ELb0EEENS1_21CollectiveEpilogueFwdINS6_IJSA_SC_SB_EEES9_SE_SG_Li256ELb1ELb1ELb0ELb0EEENS1_36VarlenDynamicPersistentTileSchedulerILi128ELi64ELi256ELi128ELb0ELb1ELb1ELb1ELb0ELb1EEEEEEEEEvNT_6ParamsE,@"STO_CUDA_ENTRY STV_DEFAULT"
_ZN7cutlass13device_kernelIN5flash11enable_sm90INS1_16FlashAttnFwdSm90INS1_25CollectiveMainloopFwdSm90ILi2EN4cute5tupleIJNS5_1CILi1EEES8_S8_EEENS6_IJNS7_ILi128EEENS7_ILi64EEENS7_ILi256EEEEEELi256ENS_10bfloat16_tEfNS_4arch4Sm90ELb0ELb1ELb1ELb1ELb0ELb1ELb0ELb1ELb1ELb1ELb0ELb0EEENS1_21CollectiveEpilogueFwdINS6_IJSA_SC_SB_EEES9_SE_SG_Li256ELb1ELb1ELb0ELb0EEENS1_36VarlenDynamicPersistentTileSchedulerILi128ELi64ELi256ELi128ELb0ELb1ELb1ELb1ELb0ELb1EEEEEEEEEvNT_6ParamsE:
[----:B------:R-:W0:Y:S02]  /*0000*/  LDC R1, c[0x0][0x28] ;  /* 0x00000a00ff017b82 */ /* 0x000e240000000800 */
[----:B0-----:R-:W-:Y:S01]  /*0010*/  VIADD R1, R1, 0xffffff38 ;  /* 0xffffff3801017836 */ /* 0x001fe20000000000 */
[----:B------:R-:W0:Y:S01]  /*0020*/  S2R R4, SR_TID.X ;  /* 0x0000000000047919 */ /* 0x000e220000002100 */
[----:B------:R-:W-:Y:S01]  /*0030*/  ELECT P0, URZ, PT ;  /* 0x00000000003f782f */ /* 0x000fe20003800000 */
[----:B------:R-:W-:Y:S01]  /*0040*/  BSSY B0, `(.L_x_1740) ;  /* 0x0000013000007945 */ /* 0x000fe20003800000 */
[----:B0-----:R-:W-:-:S05]  /*0050*/  SHF.R.U32.HI R0, RZ, 0x5, R4 ;  /* 0x00000005ff007819 */ /* 0x001fca0000011604 */
[----:B------:R-:W0:Y:S02]  /*0060*/  SHFL.IDX PT, R2, R0, RZ, 0x1f ;  /* 0x00001fff00027589 */ /* 0x000e2400000e0000 */
[----:B0-----:R-:W-:-:S13]  /*0070*/  ISETP.EQ.AND P0, PT, R2, RZ, P0 ;  /* 0x000000ff0200720c */ /* 0x001fda0000702270 */
        /* <DEDUP_REMOVED lines=15> */
.L_x_1741:
[----:B------:R-:W-:Y:S05]  /*0170*/  BSYNC B0 ;  /* 0x0000000000007941 */ /* 0x000fea0003800000 */
.L_x_1740:
[----:B------:R-:W-:Y:S01]  /*0180*/  VOTEU.ANY UP0, P0 ;  /* 0x00000000003f7886 */ /* 0x000fe20000000100 */
[----:B------:R-:W0:Y:S01]  /*0190*/  SHFL.IDX PT, R2, R0, RZ, 0x1f ;  /* 0x00001fff00027589 */ /* 0x000e2200000e0000 */
[----:B------:R-:W-:Y:S01]  /*01a0*/  UMOV UR4, 0x80 ;  /* 0x0000008000047882 */ /* 0x000fe20000000000 */
[----:B------:R-:W-:Y:S01]  /*01b0*/  UMOV UR7, 0x100 ;  /* 0x0000010000077882 */ /* 0x000fe20000000000 */
[----:B------:R-:W-:Y:S01]  /*01c0*/  VOTEU.ANY UP1, P0 ;  /* 0x00000000003f7886 */ /* 0x000fe20000020100 */
[----:B------:R-:W1:Y:S01]  /*01d0*/  @UP0 S2UR UR8, SR_CgaCtaId ;  /* 0x00000000000809c3 */ /* 0x000e620000008800 */
[----:B------:R-:W-:Y:S01]  /*01e0*/  @UP0 UMOV UR6, 0x400 ;  /* 0x0000040000060882 */ /* 0x000fe20000000000 */
[----:B------:R-:W-:-:S04]  /*01f0*/  @UP0 UIADD3 UR4, -UR4, 0x100000, URZ ;  /* 0x0010000004040890 */ /* 0x000fc8000fffe13f */
[----:B------:R-:W-:Y:S02]  /*0200*/  @UP0 USHF.L.U32 UR5, UR4, 0xb, URZ ;  /* 0x0000000b04050899 */ /* 0x000fe4000800063f */
[----:B------:R-:W-:Y:S01]  /*0210*/  @UP0 USHF.L.U32 UR4, UR4, 0x1, URZ ;  /* 0x0000000104040899 */ /* 0x000fe2000800063f */
[----:B0-----:R-:W-:Y:S02]  /*0220*/  ISETP.NE.AND P1, PT, R2, RZ, PT ;  /* 0x000000ff0200720c */ /* 0x001fe40003f25270 */
[----:B------:R-:W-:Y:S01]  /*0230*/  SHF.R.U32.HI R2, RZ, 0x7, R4 ;  /* 0x00000007ff027819 */ /* 0x000fe20000011604 */
[----:B-1----:R-:W-:Y:S02]  /*0240*/  @UP0 ULEA UR8, UR8, UR6, 0x18 ;  /* 0x0000000608080291 */ /* 0x002fe4000f8ec03f */
[----:B------:R-:W-:-:S04]  /*0250*/  @UP0 UIADD3 UR6, -UR7, 0x100000, URZ ;  /* 0x0010000007060890 */ /* 0x000fc8000fffe13f */
[----:B------:R-:W-:Y:S02]  /*0260*/  @UP0 USHF.L.U32 UR7, UR6, 0xb, URZ ;  /* 0x0000000b06070899 */ /* 0x000fe4000800063f */
[----:B------:R-:W-:Y:S01]  /*0270*/  @UP0 USHF.L.U32 UR6, UR6, 0x1, URZ ;  /* 0x0000000106060899 */ /* 0x000fe2000800063f */
[----:B------:R-:W-:Y:S01]  /*0280*/  VOTEU.ANY UP0, P0 ;  /* 0x00000000003f7886 */ /* 0x000fe20000000100 */
[----:B------:R-:W0:Y:S04]  /*0290*/  SHFL.IDX PT, R2, R2, RZ, 0x1f ;  /* 0x00001fff02027589 */ /* 0x000e2800000e0000 */
[----:B------:R-:W1:Y:S02]  /*02a0*/  FENCE.VIEW.ASYNC.S ;  /* 0x00000000000073c6 */ /* 0x000e640000000000 */
[----:B-1----:R1:W2:Y:S04]  /*02b0*/  @UP0 SYNCS.EXCH.64 URZ, [UR8+0x30800], UR4 ;  /* 0x03080004083f05b2 */ /* 0x0022a80008000100 */
[----:B------:R1:W3:Y:S01]  /*02c0*/  @UP1 SYNCS.EXCH.64 URZ, [UR8+0x30820], UR6 ;  /* 0x03082006083f15b2 */ /* 0x0002e20008000100 */
[----:B------:R-:W-:Y:S05]  /*02d0*/  @P1 BRA `(.L_x_1742) ;  /* 0x0000000000481947 */ /* 0x000fea0003800000 */
[----:B-1----:R-:W1:Y:S01]  /*02e0*/  S2UR UR5, SR_CgaCtaId ;  /* 0x00000000000579c3 */ /* 0x002e620000008800 */
[----:B------:R-:W-:Y:S01]  /*02f0*/  UMOV UR4, 0x400 ;  /* 0x0000040000047882 */ /* 0x000fe20000000000 */
[----:B------:R-:W-:Y:S01]  /*0300*/  UMOV UR6, 0x1 ;  /* 0x0000000100067882 */ /* 0x000fe20000000000 */
[----:B------:R-:W-:Y:S01]  /*0310*/  UMOV UR7, 0x2 ;  /* 0x0000000200077882 */ /* 0x000fe20000000000 */
[----:B------:R-:W-:Y:S01]  /*0320*/  ELECT P0, URZ, PT ;  /* 0x00000000003f782f */ /* 0x000fe20003800000 */
[----:B-1----:R-:W-:Y:S02]  /*0330*/  ULEA UR8, UR5, UR4, 0x18 ;  /* 0x0000000405087291 */ /* 0x002fe4000f8ec03f */
[----:B------:R-:W-:-:S04]  /*0340*/  UIADD3 UR4, -UR6, 0x100000, URZ ;  /* 0x0010000006047890 */ /* 0x000fc8000fffe13f */
[----:B------:R-:W-:Y:S02]  /*0350*/  USHF.L.U32 UR5, UR4, 0xb, URZ ;  /* 0x0000000b04057899 */ /* 0x000fe4000800063f */
[----:B------:R-:W-:Y:S02]  /*0360*/  USHF.L.U32 UR4, UR4, 0x1, URZ ;  /* 0x0000000104047899 */ /* 0x000fe4000800063f */
[----:B------:R-:W-:-:S04]  /*0370*/  UIADD3 UR6, -UR7, 0x100000, URZ ;  /* 0x0010000007067890 */ /* 0x000fc8000fffe13f */
[----:B------:R-:W-:Y:S02]  /*0380*/  USHF.L.U32 UR7, UR6, 0xb, URZ ;  /* 0x0000000b06077899 */ /* 0x000fe4000800063f */
[----:B------:R-:W-:Y:S01]  /*0390*/  USHF.L.U32 UR6, UR6, 0x1, URZ ;  /* 0x0000000106067899 */ /* 0x000fe2000800063f */
[----:B------:R-:W1:Y:S03]  /*03a0*/  FENCE.VIEW.ASYNC.S ;  /* 0x00000000000073c6 */ /* 0x000e660000000000 */
[----:B-1----:R4:W1:Y:S08]  /*03b0*/  SYNCS.EXCH.64 URZ, [UR8+0x30830], UR4 ;  /* 0x03083004083f75b2 */ /* 0x0028700008000100 */
[----:B------:R4:W0:Y:S01]  /*03c0*/  SYNCS.EXCH.64 URZ, [UR8+0x30840], UR6 ;  /* 0x03084006083f75b2 */ /* 0x0008220008000100 */
[----:B------:R4:W0:Y:S01]  /*03d0*/  SYNCS.EXCH.64 URZ, [UR8+0x30838], UR4 ;  /* 0x03083804083f75b2 */ /* 0x0008220008000100 */
[----:B------:R4:W0:Y:S02]  /*03e0*/  SYNCS.EXCH.64 URZ, [UR8+0x30848], UR6 ;  /* 0x03084806083f75b2 */ /* 0x0008240008000100 */
[----:B----4-:R-:W-:Y:S01]  /*03f0*/  NOP ;  /* 0x0000000000007918 */ /* 0x010fe20000000000 */
.L_x_1742:
[----:B------:R-:W4:Y:S01]  /*0400*/  SHFL.IDX PT, R3, R0, RZ, 0x1f ;  /* 0x00001fff00037589 */ /* 0x000f2200000e0000 */
[----:B------:R-:W-:Y:S01]  /*0410*/  NOP ;  /* 0x0000000000007918 */ /* 0x000fe20000000000 */
[----:B----4-:R-:W-:-:S13]  /*0420*/  ISETP.NE.AND P0, PT, R3, RZ, PT ;  /* 0x000000ff0300720c */ /* 0x010fda0003f05270 */
        /* <DEDUP_REMOVED lines=19> */
.L_x_1743:
[----:B------:R-:W4:Y:S01]  /*0560*/  SHFL.IDX PT, R3, R0, RZ, 0x1f ;  /* 0x00001fff00037589 */ /* 0x000f2200000e0000 */
[----:B------:R-:W-:Y:S01]  /*0570*/  NOP ;  /* 0x0000000000007918 */ /* 0x000fe20000000000 */
[----:B----4-:R-:W-:-:S13]  /*0580*/  ISETP.NE.AND P0, PT, R3, RZ, PT ;  /* 0x000000ff0300720c */ /* 0x010fda0003f05270 */
[----:B------:R-:W-:Y:S05]  /*0590*/  @P0 BRA `(.L_x_1744) ;  /* 0x0000000000380947 */ /* 0x000fea0003800000 */
[----:B-1----:R-:W1:Y:S01]  /*05a0*/  S2UR UR5, SR_CgaCtaId ;  /* 0x00000000000579c3 */ /* 0x002e620000008800 */
[----:B------:R-:W-:Y:S01]  /*05b0*/  UMOV UR4, 0x400 ;  /* 0x0000040000047882 */ /* 0x000fe20000000000 */
[----:B------:R-:W-:Y:S01]  /*05c0*/  UMOV UR7, 0x1 ;  /* 0x0000000100077882 */ /* 0x000fe20000000000 */
[----:B------:R-:W-:Y:S01]  /*05d0*/  ELECT P0, URZ, PT ;  /* 0x00000000003f782f */ /* 0x000fe20003800000 */
[----:B-1----:R-:W-:Y:S02]  /*05e0*/  ULEA UR6, UR5, UR4, 0x18 ;  /* 0x0000000405067291 */ /* 0x002fe4000f8ec03f */
[----:B------:R-:W-:-:S04]  /*05f0*/  UIADD3 UR4, -UR7, 0x100000, URZ ;  /* 0x0010000007047890 */ /* 0x000fc8000fffe13f */
[----:B------:R-:W-:Y:S02]  /*0600*/  USHF.L.U32 UR5, UR4, 0xb, URZ ;  /* 0x0000000b04057899 */ /* 0x000fe4000800063f */
[----:B------:R-:W-:Y:S01]  /*0610*/  USHF.L.U32 UR4, UR4, 0x1, URZ ;  /* 0x0000000104047899 */ /* 0x000fe2000800063f */
[----:B------:R-:W1:Y:S11]  /*0620*/  FENCE.VIEW.ASYNC.S ;  /* 0x00000000000073c6 */ /* 0x000e760000000000 */
[----:B-1----:R4:W1:Y:S01]  /*0630*/  SYNCS.EXCH.64 URZ, [UR6+0x30870], UR4 ;  /* 0x03087004063f75b2 */ /* 0x0028620008000100 */
[----:B------:R4:W0:Y:S01]  /*0640*/  SYNCS.EXCH.64 URZ, [UR6+0x30880], UR4 ;  /* 0x03088004063f75b2 */ /* 0x0008220008000100 */
[----:B------:R4:W0:Y:S01]  /*0650*/  SYNCS.EXCH.64 URZ, [UR6+0x30878], UR4 ;  /* 0x03087804063f75b2 */ /* 0x0008220008000100 */
[----:B------:R4:W0:Y:S02]  /*0660*/  SYNCS.EXCH.64 URZ, [UR6+0x30888], UR4 ;  /* 0x03088804063f75b2 */ /* 0x0008240008000100 */
[----:B----4-:R-:W-:Y:S01]  /*0670*/  NOP ;  /* 0x0000000000007918 */ /* 0x010fe20000000000 */
.L_x_1744:
        /* <DEDUP_REMOVED lines=22> */
.L_x_1745:
        /* <DEDUP_REMOVED lines=22> */
.L_x_1746:
[----:B0-----:R-:W-:Y:S01]  /*0940*/  ISETP.NE.AND P0, PT, R2, RZ, PT ;  /* 0x000000ff0200720c */ /* 0x001fe20003f05270 */
[----:B------:R-:W-:Y:S01]  /*0950*/  IMAD.MOV.U32 R2, RZ, RZ, 0x1 ;  /* 0x00000001ff027424 */ /* 0x000fe200078e00ff */
[----:B------:R-:W-:Y:S01]  /*0960*/  NOP ;  /* 0x0000000000007918 */ /* 0x000fe20000000000 */
[----:B------:R-:W-:Y:S01]  /*0970*/  ULDC.64 UR60, c[0x0][0x208] ;  /* 0x00008200003c7ab9 */ /* 0x000fe20000000a00 */
[----:B------:R-:W-:Y:S02]  /*0980*/  BSSY B9, `(.L_x_1747) ;  /* 0x0002b9b000097945 */ /* 0x000fe40003800000 */
[----:B------:R-:W-:-:S05]  /*0990*/  SEL R2, R2, 0x2, !P0 ;  /* 0x0000000202027807 */ /* 0x000fca0004000000 */
[----:B------:R0:W-:Y:S01]  /*09a0*/  STL [R1+0x50], R2 ;  /* 0x0000500201007387 */ /* 0x0001e20000100800 */
[----:B-123--:R-:W-:Y:S06]  /*09b0*/  BAR.SYNC.DEFER_BLOCKING 0x0 ;  /* 0x0000000000007b1d */ /* 0x00efec0000010000 */
[----:B------:R-:W-:Y:S05]  /*09c0*/  @!P0 BRA `(.L_x_1748) ;  /* 0x0000022400508947 */ /* 0x000fea0003800000 */
.L_x_1749:
        /* <DEDUP_REMOVED lines=8> */
[----:B-1----:R-:W-:-:S06]  /*0a50*/  ULEA UR4, UR5, UR4, 0x18 ;  /* 0x0000000405047291 */ /* 0x002fcc000f8ec03f */
[----:B------:R-:W-:Y:S01]  /*0a60*/  IMAD.U32 R16, RZ, RZ, UR4 ;  /* 0x00000004ff107e24 */ /* 0x000fe2000f8e00ff */
[----:B------:R-:W-:-:S04]  /*0a70*/  ULDC UR4, c[0x0][0xc3c] ;  /* 0x00030f0000047ab9 */ /* 0x000fc80000000800 */
[----:B------:R-:W1:Y:S01]  /*0a80*/  LDS.128 R60, [R16+0x308d0] ;  /* 0x0308d000103c7984 */ /* 0x000e620000000c00 */
[----:B------:R-:W-:Y:S06]  /*0a90*/  BAR.ARV 0x4, 0x180 ;  /* 0x0106000000007b1d */ /* 0x000fec0000002000 */
[----:B-1----:R-:W-:-:S13]  /*0aa0*/  ISETP.GE.AND P0, PT, R63, UR4, PT ;  /* 0x000000043f007c0c */ /* 0x002fda000bf06270 */
[----:B------:R-:W-:Y:S05]  /*0ab0*/  @P0 BRA `(.L_x_1750) ;  /* 0x000002b8001c0947 */ /* 0x000fea0003800000 */
[----:B------:R-:W-:-:S05]  /*0ac0*/  VIADD R4, R4, 0xffffff80 ;  /* 0xffffff8004047836 */ /* 0x000fca0000000000 */
[----:B------:R-:W-:-:S04]  /*0ad0*/  SHF.R.S32.HI R3, RZ, 0x1f, R4 ;  /* 0x0000001fff037819 */ /* 0x000fc80000011404 */
[CC--:B------:R-:W-:Y:S02]  /*0ae0*/  LEA.HI R0, R3.reuse, R4.reuse, RZ, 0x7 ;  /* 0x0000000403007211 */ /* 0x0c0fe400078f38ff */
[CC--:B------:R-:W-:Y:S02]  /*0af0*/  LEA.HI R5, R3.reuse, R4.reuse, RZ, 0x5 ;  /* 0x0000000403057211 */ /* 0x0c0fe400078f28ff */
[----:B------:R-:W-:Y:S02]  /*0b00*/  LOP3.LUT R7, R0, 0xffffff80, RZ, 0xc0, !PT ;  /* 0xffffff8000077812 */ /* 0x000fe400078ec0ff */
[----:B0-----:R-:W-:Y:S01]  /*0b10*/  LEA.HI R2, R3, R4, RZ, 0x4 ;  /* 0x0000000403027211 */ /* 0x001fe200078f20ff */
[----:B------:R-:W-:Y:S01]  /*0b20*/  IMAD.SHL.U32 R6, R5, 0x20, RZ ;  /* 0x0000002005067824 */ /* 0x000fe200078e00ff */
[----:B------:R-:W-:Y:S01]  /*0b30*/  SHF.R.S32.HI R14, RZ, 0x7, R0 ;  /* 0x00000007ff0e7819 */ /* 0x000fe20000011400 */
[----:B------:R-:W-:Y:S01]  /*0b40*/  IMAD.IADD R20, R4, 0x1, -R7 ;  /* 0x0000000104147824 */ /* 0x000fe200078e0a07 */
[----:B------:R-:W-:-:S02]  /*0b50*/  SHF.R.S32.HI R5, RZ, 0x4, R2 ;  /* 0x00000004ff057819 */ /* 0x000fc40000011402 */
[CC--:B------:R-:W-:Y:S02]  /*0b60*/  LEA.HI R218, R3.reuse, R4.reuse, RZ, 0x3 ;  /* 0x0000000403da7211 */ /* 0x0c0fe400078f18ff */
[----:B------:R-:W-:Y:S01]  /*0b70*/  SHF.R.S32.HI R9, RZ, 0x1f, R20 ;  /* 0x0000001fff097819 */ /* 0x000fe20000011414 */
[----:B------:R-:W-:Y:S01]  /*0b80*/  STL [R1+0x88], R20 ;  /* 0x0000881401007387 */ /* 0x000fe20000100800 */
[----:B------:R-:W-:Y:S02]  /*0b90*/  LEA.HI R7, R3, R4, RZ, 0x2 ;  /* 0x0000000403077211 */ /* 0x000fe400078f10ff */
[----:B------:R-:W-:Y:S02]  /*0ba0*/  LEA.HI R10, R9, R20, RZ, 0x2 ;  /* 0x00000014090a7211 */ /* 0x000fe400078f10ff */
[----:B------:R-:W-:Y:S02]  /*0bb0*/  LEA.HI R8, R3, R4, RZ, 0x6 ;  /* 0x0000000403087211 */ /* 0x000fe400078f30ff */
[----:B------:R-:W-:-:S02]  /*0bc0*/  SHF.R.S32.HI R11, RZ, 0x2, R10 ;  /* 0x00000002ff0b7819 */ /* 0x000fc4000001140a */
[----:B------:R-:W-:Y:S01]  /*0bd0*/  SHF.R.S32.HI R12, RZ, 0x1f, R10 ;  /* 0x0000001fff0c7819 */ /* 0x000fe2000001140a */
[----:B------:R-:W-:Y:S01]  /*0be0*/  IMAD.SHL.U32 R8, R8, 0x8, RZ ;  /* 0x0000000808087824 */ /* 0x000fe200078e00ff */
[----:B------:R-:W-:Y:S02]  /*0bf0*/  LOP3.LUT R3, R2, 0x3fffff0, RZ, 0xc0, !PT ;  /* 0x03fffff002037812 */ /* 0x000fe400078ec0ff */
[----:B------:R-:W-:Y:S02]  /*0c00*/  LEA.HI R12, R12, R11, RZ, 0x3 ;  /* 0x0000000b0c0c7211 */ /* 0x000fe400078f18ff */
[----:B------:R-:W-:Y:S01]  /*0c10*/  LEA.HI R2, R2, R5, RZ, 0x1 ;  /* 0x0000000502027211 */ /* 0x000fe200078f08ff */
[----:B------:R-:W-:Y:S01]  /*0c20*/  IMAD.IADD R3, R4, 0x1, -R3 ;  /* 0x0000000104037824 */ /* 0x000fe200078e0a03 */
[----:B------:R-:W-:Y:S02]  /*0c30*/  LOP3.LUT R12, R12, 0xfffffff8, RZ, 0xc0, !PT ;  /* 0xfffffff80c0c7812 */ /* 0x000fe400078ec0ff */
[----:B------:R-:W-:-:S02]  /*0c40*/  LEA.HI R9, R9, R20, RZ, 0x5 ;  /* 0x0000001409097211 */ /* 0x000fc400078f28ff */
[----:B------:R-:W-:Y:S01]  /*0c50*/  LEA.HI R0, R0, R14, RZ, 0x1 ;  /* 0x0000000e00007211 */ /* 0x000fe200078f08ff */
[----:B------:R-:W-:Y:S01]  /*0c60*/  IMAD.IADD R12, R11, 0x1, -R12 ;  /* 0x000000010b0c7824 */ /* 0x000fe200078e0a0c */
[----:B------:R-:W-:Y:S02]  /*0c70*/  LOP3.LUT R13, R7, 0xfffffffc, RZ, 0xc0, !PT ;  /* 0xfffffffc070d7812 */ /* 0x000fe400078ec0ff */
[----:B------:R-:W-:Y:S02]  /*0c80*/  LOP3.LUT R7, R218, 0xfffffff8, RZ, 0xc0, !PT ;  /* 0xfffffff8da077812 */ /* 0x000fe400078ec0ff */
[----:B------:R-:W-:Y:S01]  /*0c90*/  LOP3.LUT R6, R6, 0xfffffc00, RZ, 0xc0, !PT ;  /* 0xfffffc0006067812 */ /* 0x000fe200078ec0ff */
[----:B------:R-:W-:Y:S01]  /*0ca0*/  IMAD.IADD R13, R4, 0x1, -R13 ;  /* 0x00000001040d7824 */ /* 0x000fe200078e0a0d */
[----:B------:R-:W-:Y:S01]  /*0cb0*/  LOP3.LUT R2, R2, 0x1ffffffe, RZ, 0xc0, !PT ;  /* 0x1ffffffe02027812 */ /* 0x000fe200078ec0ff */
[----:B------:R-:W-:Y:S01]  /*0cc0*/  IMAD.IADD R18, R4, 0x1, -R7 ;  /* 0x0000000104127824 */ /* 0x000fe200078e0a07 */
[----:B------:R-:W-:Y:S01]  /*0cd0*/  SHF.R.S32.HI R9, RZ, 0x5, R9 ;  /* 0x00000005ff097819 */ /* 0x000fe20000011409 */
[----:B------:R-:W-:Y:S01]  /*0ce0*/  IMAD R3, R3, 0x40, R6 ;  /* 0x0000004003037824 */ /* 0x000fe200078e0206 */
[----:B------:R-:W-:Y:S01]  /*0cf0*/  LOP3.LUT R0, R0, 0x3fffffe, RZ, 0xc0, !PT ;  /* 0x03fffffe00007812 */ /* 0x000fe200078ec0ff */
[----:B------:R-:W-:Y:S01]  /*0d00*/  IMAD.IADD R2, R5, 0x1, -R2 ;  /* 0x0000000105027824 */ /* 0x000fe200078e0a02 */
[----:B------:R-:W-:Y:S01]  /*0d10*/  SHF.R.S32.HI R218, RZ, 0x3, R218 ;  /* 0x00000003ffda7819 */ /* 0x000fe200000114da */
[----:B------:R-:W-:Y:S01]  /*0d20*/  IMAD R9, R9, 0x10, R12 ;  /* 0x0000001009097824 */ /* 0x000fe200078e020c */
[----:B------:R-:W-:Y:S01]  /*0d30*/  STL [R1+0x58], R18 ;  /* 0x0000581201007387 */ /* 0x000fe20000100800 */
[----:B------:R-:W-:Y:S01]  /*0d40*/  IMAD.IADD R0, R14, 0x1, -R0 ;  /* 0x000000010e007824 */ /* 0x000fe200078e0a00 */
[----:B------:R-:W-:Y:S01]  /*0d50*/  LEA.HI R4, R13, R13, RZ, 0x1 ;  /* 0x0000000d0d047211 */ /* 0x000fe200078f08ff */
[----:B------:R-:W-:Y:S01]  /*0d60*/  VIADD R17, R218, 0x40 ;  /* 0x00000040da117836 */ /* 0x000fe20000000000 */
[----:B------:R0:W-:Y:S01]  /*0d70*/  STL [R1+0xa8], R14 ;  /* 0x0000a80e01007387 */ /* 0x0001e20000100800 */
[----:B------:R-:W-:Y:S01]  /*0d80*/  IMAD R2, R2, 0x8, R3 ;  /* 0x0000000802027824 */ /* 0x000fe200078e0203 */
[----:B------:R-:W-:Y:S01]  /*0d90*/  LOP3.LUT R4, R4, 0x1ffffffe, RZ, 0xc0, !PT ;  /* 0x1ffffffe04047812 */ /* 0x000fe200078ec0ff */
[----:B------:R-:W-:Y:S01]  /*0da0*/  IMAD R12, R0, 0x40, R9 ;  /* 0x00000040000c7824 */ /* 0x000fe200078e0209 */
[----:B------:R-:W-:Y:S01]  /*0db0*/  SHF.R.S32.HI R6, RZ, 0x1f, R17 ;  /* 0x0000001fff067819 */ /* 0x000fe20000011411 */
[----:B------:R-:W-:Y:S01]  /*0dc0*/  IMAD.SHL.U32 R5, R17, 0x40, RZ ;  /* 0x0000004011057824 */ /* 0x000fe200078e00ff */
[----:B------:R1:W-:Y:S01]  /*0dd0*/  STL [R1+0xb0], R2 ;  /* 0x0000b00201007387 */ /* 0x0003e20000100800 */
[----:B------:R-:W-:Y:S01]  /*0de0*/  IMAD.SHL.U32 R200, R18, 0x4, RZ ;  /* 0x0000000412c87824 */ /* 0x000fe200078e00ff */
[----:B------:R-:W-:Y:S01]  /*0df0*/  LEA.HI R6, R6, R17, RZ, 0x3 ;  /* 0x0000001106067211 */ /* 0x000fe200078f18ff */
[----:B------:R-:W-:Y:S01]  /*0e00*/  VIADD R21, R218, 0x20 ;  /* 0x00000020da157836 */ /* 0x000fe20000000000 */
[----:B0-----:R-:W-:Y:S01]  /*0e10*/  LOP3.LUT R14, R8, 0xfffffe00, RZ, 0xc0, !PT ;  /* 0xfffffe00080e7812 */ /* 0x001fe200078ec0ff */
[----:B------:R-:W-:Y:S01]  /*0e20*/  STL [R1+0xac], R12 ;  /* 0x0000ac0c01007387 */ /* 0x000fe20000100800 */
[----:B------:R-:W-:Y:S01]  /*0e30*/  VIADD R15, R218, 0x60 ;  /* 0x00000060da0f7836 */ /* 0x000fe20000000000 */
[----:B------:R-:W-:Y:S01]  /*0e40*/  LOP3.LUT R30, R5, 0x1c0, RZ, 0xc0, !PT ;  /* 0x000001c0051e7812 */ /* 0x000fe200078ec0ff */
[C---:B------:R-:W-:Y:S01]  /*0e50*/  VIADD R235, R200.reuse, 0x40 ;  /* 0x00000040c8eb7836 */ /* 0x040fe20000000000 */
[----:B------:R0:W-:Y:S01]  /*0e60*/  STL [R1+0x40], R14 ;  /* 0x0000400e01007387 */ /* 0x0001e20000100800 */
[----:B-1----:R-:W-:Y:S01]  /*0e70*/  SHF.R.S32.HI R2, RZ, 0x1f, R21 ;  /* 0x0000001fff027819 */ /* 0x002fe20000011415 */
[----:B------:R-:W-:Y:S01]  /*0e80*/  IMAD.SHL.U32 R0, R21, 0x40, RZ ;  /* 0x0000004015007824 */ /* 0x000fe200078e00ff */
[----:B------:R-:W-:Y:S01]  /*0e90*/  SHF.R.S32.HI R8, RZ, 0x1f, R15 ;  /* 0x0000001fff087819 */ /* 0x000fe2000001140f */
[----:B------:R-:W2:Y:S01]  /*0ea0*/  LDL.LU R17, [R1+0x50] ;  /* 0x0000500001117983 */ /* 0x000ea20000300800 */
[----:B------:R-:W-:Y:S01]  /*0eb0*/  IMAD.IADD R226, R200, 0x1, R235 ;  /* 0x00000001c8e27824 */ /* 0x000fe200078e02eb */
[----:B------:R-:W-:Y:S01]  /*0ec0*/  LEA.HI R2, R2, R21, RZ, 0x3 ;  /* 0x0000001502027211 */ /* 0x000fe200078f18ff */
[----:B------:R-:W-:Y:S01]  /*0ed0*/  IMAD.SHL.U32 R7, R15, 0x40, RZ ;  /* 0x000000400f077824 */ /* 0x000fe200078e00ff */
[----:B------:R-:W-:Y:S01]  /*0ee0*/  LEA.HI R8, R8, R15, RZ, 0x3 ;  /* 0x0000000f08087211 */ /* 0x000fe200078f18ff */
[----:B------:R-:W-:Y:S01]  /*0ef0*/  IMAD.SHL.U32 R11, R218, 0x40, RZ ;  /* 0x00000040da0b7824 */ /* 0x000fe200078e00ff */
[----:B------:R-:W-:Y:S01]  /*0f00*/  SHF.R.S32.HI R5, RZ, 0x1f, R226 ;  /* 0x0000001fff057819 */ /* 0x000fe200000114e2 */
[----:B------:R-:W-:Y:S01]  /*0f10*/  IMAD.SHL.U32 R2, R2, 0x40, RZ ;  /* 0x0000004002027824 */ /* 0x000fe200078e00ff */
[----:B------:R-:W-:Y:S01]  /*0f20*/  LOP3.LUT R31, R0, 0x1c0, RZ, 0xc0, !PT ;  /* 0x000001c0001f7812 */ /* 0x000fe200078ec0ff */
[----:B------:R-:W-:Y:S01]  /*0f30*/  IMAD.SHL.U32 R8, R8, 0x40, RZ ;  /* 0x0000004008087824 */ /* 0x000fe200078e00ff */
[----:B------:R-:W-:Y:S01]  /*0f40*/  LEA.HI R0, R5, R226, RZ, 0x6 ;  /* 0x000000e205007211 */ /* 0x000fe200078f30ff */
[----:B------:R-:W-:Y:S01]  /*0f50*/  IMAD.IADD R4, R13, 0x1, -R4 ;  /* 0x000000010d047824 */ /* 0x000fe200078e0a04 */
[----:B------:R-:W-:-:S02]  /*0f60*/  LOP3.LUT R29, R7, 0x1c0, RZ, 0xc0, !PT ;  /* 0x000001c0071d7812 */ /* 0x000fc400078ec0ff */
[----:B------:R-:W-:Y:S02]  /*0f70*/  LEA.HI R5, R5, R226, RZ, 0x3 ;  /* 0x000000e205057211 */ /* 0x000fe400078f18ff */
[----:B------:R-:W-:Y:S01]  /*0f80*/  LOP3.LUT R27, R2, 0xfffffe00, RZ, 0xc0, !PT ;  /* 0xfffffe00021b7812 */ /* 0x000fe200078ec0ff */
[----:B------:R-:W-:Y:S01]  /*0f90*/  IMAD.SHL.U32 R2, R0, 0x80, RZ ;  /* 0x0000008000027824 */ /* 0x000fe200078e00ff */
[----:B------:R-:W-:Y:S01]  /*0fa0*/  LOP3.LUT R23, R8, 0xfffffe00, RZ, 0xc0, !PT ;  /* 0xfffffe0008177812 */ /* 0x000fe200078ec0ff */
[----:B------:R-:W-:Y:S01]  /*0fb0*/  IMAD.SHL.U32 R6, R6, 0x40, RZ ;  /* 0x0000004006067824 */ /* 0x000fe200078e00ff */
[----:B------:R-:W-:Y:S02]  /*0fc0*/  LOP3.LUT R3, R11, 0x1c0, RZ, 0xc0, !PT ;  /* 0x000001c00b037812 */ /* 0x000fe400078ec0ff */
[----:B------:R-:W-:Y:S02]  /*0fd0*/  SHF.R.U32.HI R24, RZ, 0x3, R29 ;  /* 0x00000003ff187819 */ /* 0x000fe4000001161d */
[----:B------:R-:W-:-:S02]  /*0fe0*/  LOP3.LUT R0, R5, 0x38, RZ, 0xc0, !PT ;  /* 0x0000003805007812 */ /* 0x000fc400078ec0ff */
[--C-:B------:R-:W-:Y:S01]  /*0ff0*/  LOP3.LUT R8, R29, 0x38, R5.reuse, 0xf8, !PT ;  /* 0x000000381d087812 */ /* 0x100fe200078ef805 */
[----:B------:R-:W-:Y:S01]  /*1000*/  IMAD.SHL.U32 R18, R18, 0x8, RZ ;  /* 0x0000000812127824 */ /* 0x000fe200078e00ff */
[----:B------:R-:W-:Y:S02]  /*1010*/  SHF.R.U32.HI R26, RZ, 0x3, R30 ;  /* 0x00000003ff1a7819 */ /* 0x000fe4000001161e */
[----:B------:R-:W-:Y:S02]  /*1020*/  LOP3.LUT R7, R30, 0x38, R5, 0xf8, !PT ;  /* 0x000000381e077812 */ /* 0x000fe400078ef805 */
[----:B------:R-:W-:Y:S02]  /*1030*/  SHF.R.U32.HI R32, RZ, 0x3, R3 ;  /* 0x00000003ff207819 */ /* 0x000fe40000011603 */
[----:B------:R-:W-:Y:S02]  /*1040*/  LOP3.LUT R2, R2, 0xffffe000, RZ, 0xc0, !PT ;  /* 0xffffe00002027812 */ /* 0x000fe400078ec0ff */
[----:B------:R-:W-:-:S02]  /*1050*/  LOP3.LUT R0, R0, 0x1c0, R11, 0xf8, !PT ;  /* 0x000001c000007812 */ /* 0x000fc400078ef80b */
[----:B------:R-:W-:Y:S02]  /*1060*/  LOP3.LUT R15, R8, R24, RZ, 0x3c, !PT ;  /* 0x00000018080f7212 */ /* 0x000fe400078e3cff */
[----:B------:R-:W-:Y:S02]  /*1070*/  LOP3.LUT R25, R6, 0xfffffe00, RZ, 0xc0, !PT ;  /* 0xfffffe0006197812 */ /* 0x000fe400078ec0ff */
[----:B------:R-:W-:Y:S02]  /*1080*/  SHF.R.U32.HI R28, RZ, 0x3, R31 ;  /* 0x00000003ff1c7819 */ /* 0x000fe4000001161f */
[----:B------:R-:W-:Y:S02]  /*1090*/  LOP3.LUT R6, R31, 0x38, R5, 0xf8, !PT ;  /* 0x000000381f067812 */ /* 0x000fe400078ef805 */
[----:B------:R-:W-:Y:S02]  /*10a0*/  LOP3.LUT R11, R7, R26, RZ, 0x3c, !PT ;  /* 0x0000001a070b7212 */ /* 0x000fe400078e3cff */
[----:B------:R-:W-:-:S02]  /*10b0*/  LOP3.LUT R7, R0, R32, RZ, 0x3c, !PT ;  /* 0x0000002000077212 */ /* 0x000fc400078e3cff */
[----:B------:R-:W-:Y:S01]  /*10c0*/  IADD3 R21, R15, R2, R23 ;  /* 0x000000020f157210 */ /* 0x000fe20007ffe017 */
[----:B------:R-:W-:Y:S01]  /*10d0*/  VIADD R15, R18, 0x80 ;  /* 0x00000080120f7836 */ /* 0x000fe20000000000 */
[----:B------:R-:W-:Y:S01]  /*10e0*/  LOP3.LUT R3, R3, 0x38, R18, 0xf8, !PT ;  /* 0x0000003803037812 */ /* 0x000fe200078ef812 */
[----:B------:R-:W-:Y:S01]  /*10f0*/  STL [R1+0x3c], R27 ;  /* 0x00003c1b01007387 */ /* 0x000fe20000100800 */
[----:B------:R-:W-:Y:S02]  /*1100*/  LOP3.LUT R9, R6, R28, RZ, 0x3c, !PT ;  /* 0x0000001c06097212 */ /* 0x000fe400078e3cff */
[-C--:B------:R-:W-:Y:S01]  /*1110*/  IADD3 R13, R11, R2.reuse, R25 ;  /* 0x000000020b0d7210 */ /* 0x080fe20007ffe019 */
[----:B------:R-:W-:Y:S01]  /*1120*/  STL [R1+0x84], R25 ;  /* 0x0000841901007387 */ /* 0x000fe20000100800 */
[-C--:B------:R-:W-:Y:S01]  /*1130*/  IADD3 R7, R7, R2.reuse, R14 ;  /* 0x0000000207077210 */ /* 0x080fe20007ffe00e */
[----:B------:R-:W-:Y:S01]  /*1140*/  VIADD R11, R18, 0xc0 ;  /* 0x000000c0120b7836 */ /* 0x000fe20000000000 */
[----:B0-----:R-:W-:Y:S01]  /*1150*/  LOP3.LUT R14, R14, R3, R32, 0xf6, !PT ;  /* 0x000000030e0e7212 */ /* 0x001fe200078ef620 */
[----:B------:R-:W-:Y:S01]  /*1160*/  STL [R1+0x80], R23 ;  /* 0x0000801701007387 */ /* 0x000fe20000100800 */
[----:B------:R-:W-:Y:S01]  /*1170*/  VIADD R237, R200, 0x60 ;  /* 0x00000060c8ed7836 */ /* 0x000fe20000000000 */
[----:B------:R-:W-:-:S02]  /*1180*/  IADD3 R9, R9, R2, R27 ;  /* 0x0000000209097210 */ /* 0x000fc40007ffe01b */
[----:B------:R-:W-:Y:S01]  /*1190*/  STL [R1+0x68], RZ ;  /* 0x000068ff01007387 */ /* 0x000fe20000100800 */
[----:B------:R-:W-:Y:S02]  /*11a0*/  SHF.R.S32.HI R3, RZ, 0x1f, R15 ;  /* 0x0000001fff037819 */ /* 0x000fe4000001140f */
[----:B------:R-:W-:Y:S01]  /*11b0*/  SHF.R.S32.HI R2, RZ, 0x1f, R218 ;  /* 0x0000001fff027819 */ /* 0x000fe200000114da */
[----:B------:R-:W-:Y:S01]  /*11c0*/  STL [R1], RZ ;  /* 0x000000ff01007387 */ /* 0x000fe20000100800 */
[--C-:B------:R-:W-:Y:S02]  /*11d0*/  LOP3.LUT R2, R31, 0x38, R18.reuse, 0xf8, !PT ;  /* 0x000000381f027812 */ /* 0x100fe400078ef812 */
[----:B------:R-:W-:Y:S01]  /*11e0*/  LOP3.LUT R6, R30, 0x38, R18, 0xf8, !PT ;  /* 0x000000381e067812 */ /* 0x000fe200078ef812 */
[----:B------:R0:W-:Y:S01]  /*11f0*/  STL [R1+0x2c], R15 ;  /* 0x00002c0f01007387 */ /* 0x0001e20000100800 */
[----:B------:R-:W-:-:S03]  /*1200*/  LOP3.LUT R229, R10, 0x7ffffffc, RZ, 0xc0, !PT ;  /* 0x7ffffffc0ae57812 */ /* 0x000fc600078ec0ff */
[----:B------:R1:W-:Y:S01]  /*1210*/  STL [R1+0x30], R11 ;  /* 0x0000300b01007387 */ /* 0x0003e20000100800 */
[----:B------:R-:W-:-:S03]  /*1220*/  LOP3.LUT R8, R29, 0x38, R18, 0xf8, !PT ;  /* 0x000000381d087812 */ /* 0x000fc600078ef812 */
[----:B------:R-:W-:Y:S01]  /*1230*/  STL [R1+0x54], R14 ;  /* 0x0000540e01007387 */ /* 0x000fe20000100800 */
[----:B0-----:R-:W-:-:S03]  /*1240*/  SHF.R.S32.HI R15, RZ, 0x1f, R237 ;  /* 0x0000001fff0f7819 */ /* 0x001fc600000114ed */
[----:B------:R0:W-:Y:S01]  /*1250*/  STL [R1+0x74], R3 ;  /* 0x0000740301007387 */ /* 0x0001e20000100800 */
[----:B------:R-:W-:Y:S01]  /*1260*/  SHF.R.S32.HI R10, RZ, 0x1f, R11 ;  /* 0x0000001fff0a7819 */ /* 0x000fe2000001140b */
[----:B------:R-:W-:Y:S01]  /*1270*/  VIADD R0, R16, 0x10400 ;  /* 0x0001040010007836 */ /* 0x000fe20000000000 */
[----:B-1----:R-:W-:Y:S01]  /*1280*/  LOP3.LUT R11, R25, R6, R26, 0xf6, !PT ;  /* 0x00000006190b7212 */ /* 0x002fe200078ef61a */
[----:B------:R1:W-:Y:S01]  /*1290*/  STL [R1+0x78], R15 ;  /* 0x0000780f01007387 */ /* 0x0003e20000100800 */
[----:B0-----:R-:W-:-:S03]  /*12a0*/  LOP3.LUT R3, R27, R2, R28, 0xf6, !PT ;  /* 0x000000021b037212 */ /* 0x001fc600078ef61c */
[----:B------:R-:W-:Y:S01]  /*12b0*/  IMAD R6, R11, 0x2, R0 ;  /* 0x000000020b067824 */ /* 0x000fe200078e0200 */
[----:B-1----:R-:W-:Y:S01]  /*12c0*/  LOP3.LUT R15, R23, R8, R24, 0xf6, !PT ;  /* 0x00000008170f7212 */ /* 0x002fe200078ef618 */
[--C-:B------:R-:W-:Y:S01]  /*12d0*/  IMAD R2, R3, 0x2, R0.reuse ;  /* 0x0000000203027824 */ /* 0x100fe200078e0200 */
[----:B------:R-:W-:Y:S01]  /*12e0*/  STL [R1+0x70], R10 ;  /* 0x0000700a01007387 */ /* 0x000fe20000100800 */
[--C-:B------:R-:W-:Y:S02]  /*12f0*/  IMAD R8, R9, 0x2, R0.reuse ;  /* 0x0000000209087824 */ /* 0x100fe400078e0200 */
[----:B------:R-:W-:Y:S01]  /*1300*/  IMAD R3, R15, 0x2, R0 ;  /* 0x000000020f037824 */ /* 0x000fe200078e0200 */
[----:B------:R0:W-:Y:S04]  /*1310*/  STL [R1+0xa0], R2 ;  /* 0x0000a00201007387 */ /* 0x0001e80000100800 */
[----:B------:R1:W-:Y:S01]  /*1320*/  STL [R1+0x98], R6 ;  /* 0x0000980601007387 */ /* 0x0003e20000100800 */
[----:B0-----:R-:W-:-:S03]  /*1330*/  LOP3.LUT R2, R5, 0xfffffff8, RZ, 0xc0, !PT ;  /* 0xfffffff805027812 */ /* 0x001fc600078ec0ff */
[----:B------:R0:W-:Y:S01]  /*1340*/  STL [R1+0x90], R3 ;  /* 0x0000900301007387 */ /* 0x0001e20000100800 */
[----:B-1----:R-:W-:-:S03]  /*1350*/  IMAD R6, R13, 0x2, R0 ;  /* 0x000000020d067824 */ /* 0x002fc600078e0200 */
[----:B------:R-:W-:Y:S04]  /*1360*/  STL [R1+0x9c], R8 ;  /* 0x00009c0801007387 */ /* 0x000fe80000100800 */
[----:B------:R-:W-:Y:S01]  /*1370*/  STL [R1+0x6c], R2 ;  /* 0x00006c0201007387 */ /* 0x000fe20000100800 */
[----:B0-----:R-:W-:-:S03]  /*1380*/  IMAD R3, R21, 0x2, R0 ;  /* 0x0000000215037824 */ /* 0x001fc600078e0200 */
[----:B------:R0:W-:Y:S04]  /*1390*/  STL [R1+0x94], R6 ;  /* 0x0000940601007387 */ /* 0x0001e80000100800 */
[----:B------:R1:W-:Y:S01]  /*13a0*/  STL [R1+0x8c], R3 ;  /* 0x00008c0301007387 */ /* 0x0003e20000100800 */
[--C-:B0-----:R-:W-:Y:S02]  /*13b0*/  IMAD R6, R7, 0x2, R0.reuse ;  /* 0x0000000207067824 */ /* 0x101fe400078e0200 */
[----:B------:R-:W-:Y:S01]  /*13c0*/  IMAD R0, R14, 0x2, R0 ;  /* 0x000000020e007824 */ /* 0x000fe200078e0200 */
[----:B-1----:R-:W-:Y:S02]  /*13d0*/  SHF.R.S32.HI R3, RZ, 0x3, R5 ;  /* 0x00000003ff037819 */ /* 0x002fe40000011405 */
[----:B------:R-:W-:Y:S01]  /*13e0*/  STL [R1+0xa4], R6 ;  /* 0x0000a40601007387 */ /* 0x000fe20000100800 */
[----:B------:R-:W-:-:S03]  /*13f0*/  SHF.R.S32.HI R2, RZ, 0x1f, R2 ;  /* 0x0000001fff027819 */ /* 0x000fc60000011402 */
[----:B------:R0:W-:Y:S04]  /*1400*/  STL [R1+0x48], R0 ;  /* 0x0000480001007387 */ /* 0x0001e80000100800 */
[----:B------:R1:W-:Y:S01]  /*1410*/  STL [R1+0x5c], R3 ;  /* 0x00005c0301007387 */ /* 0x0003e20000100800 */
[----:B0-----:R-:W-:-:S05]  /*1420*/  IMAD R0, R4, 0x8, R12 ;  /* 0x0000000804007824 */ /* 0x001fca00078e020c */
[----:B------:R1:W-:Y:S04]  /*1430*/  STL [R1+0x4c], R0 ;  /* 0x00004c0001007387 */ /* 0x0003e80000100800 */
[----:B------:R1:W-:Y:S01]  /*1440*/  STL [R1+0x7c], R2 ;  /* 0x00007c0201007387 */ /* 0x0003e20000100800 */
[----:B------:R-:W-:Y:S01]  /*1450*/  IMAD.MOV.U32 R219, RZ, RZ, RZ ;  /* 0x000000ffffdb7224 */ /* 0x000fe200078e00ff */
[----:B------:R-:W-:Y:S01]  /*1460*/  SHF.R.S32.HI R19, RZ, 0x1f, R18 ;  /* 0x0000001fff137819 */ /* 0x000fe20000011412 */
[----:B------:R-:W-:Y:S02]  /*1470*/  IMAD.MOV.U32 R22, RZ, RZ, RZ ;  /* 0x000000ffff167224 */ /* 0x000fe400078e00ff */
[----:B------:R-:W-:Y:S02]  /*1480*/  VIADD R236, R200, 0x20 ;  /* 0x00000020c8ec7836 */ /* 0x000fe40000000000 */
[----:B------:R-:W-:Y:S01]  /*1490*/  IMAD.IADD R229, R20, 0x1, -R229 ;  /* 0x0000000114e57824 */ /* 0x000fe200078e0ae5 */
[----:B--2---:R-:W-:Y:S01]  /*14a0*/  LOP3.LUT R234, R17, 0x1, RZ, 0xfc, !PT ;  /* 0x0000000111ea7812 */ /* 0x004fe200078efcff */
[----:B-1----:R-:W-:-:S07]  /*14b0*/  IMAD.MOV.U32 R17, RZ, RZ, RZ ;  /* 0x000000ffff117224 */ /* 0x002fce00078e00ff */
.L_x_2039:
[----:B------:R-:W-:Y:S01]  /*14c0*/  ULDC.64 UR4, c[0x0][0xa28] ;  /* 0x00028a0000047ab9 */ /* 0x000fe20000000a00 */
[----:B0-23--:R-:W0:Y:S01]  /*14d0*/  LDC.64 R4, c[0x0][0xa08] ;  /* 0x00028200ff047b82 */ /* 0x00de220000000a00 */
[----:B------:R-:W-:Y:S01]  /*14e0*/  ISETP.NE.U32.AND P0, PT, RZ, UR4, PT ;  /* 0x00000004ff007c0c */ /* 0x000fe2000bf05070 */
[----:B------:R-:W-:Y:S01]  /*14f0*/  IMAD.MOV.U32 R0, RZ, RZ, RZ ;  /* 0x000000ffff007224 */ /* 0x000fe200078e00ff */
[----:B------:R-:W-:Y:S01]  /*1500*/  ULDC.64 UR6, c[0x0][0xa20] ;  /* 0x0002880000067ab9 */ /* 0x000fe20000000a00 */
[----:B------:R-:W-:Y:S01]  /*1510*/  IMAD.MOV.U32 R26, RZ, RZ, RZ ;  /* 0x000000ffff1a7224 */ /* 0x000fe200078e00ff */
[----:B------:R-:W-:Y:S01]  /*1520*/  ISETP.NE.AND.EX P0, PT, RZ, UR5, PT, P0 ;  /* 0x00000005ff007c0c */ /* 0x000fe2000bf05300 */
[----:B------:R-:W-:Y:S02]  /*1530*/  ULDC.64 UR4, c[0x0][0xa18] ;  /* 0x0002860000047ab9 */ /* 0x000fe40000000a00 */
[----:B------:R-:W-:-:S04]  /*1540*/  ISETP.NE.U32.AND P1, PT, RZ, UR4, PT ;  /* 0x00000004ff007c0c */ /* 0x000fc8000bf25070 */
[----:B------:R-:W-:Y:S01]  /*1550*/  ISETP.NE.AND.EX P1, PT, RZ, UR5, PT, P1 ;  /* 0x00000005ff007c0c */ /* 0x000fe2000bf25310 */
[----:B------:R-:W-:Y:S02]  /*1560*/  ULDC.64 UR4, c[0x0][0xa08] ;  /* 0x0002820000047ab9 */ /* 0x000fe40000000a00 */
[----:B------:R-:W-:-:S03]  /*1570*/  ISETP.NE.U32.AND P3, PT, RZ, UR4, PT ;  /* 0x00000004ff007c0c */ /* 0x000fc6000bf65070 */
[----:B----4-:R-:W1:Y:S01]  /*1580*/  @P0 LDC.64 R2, c[0x0][0xa28] ;  /* 0x00028a00ff020b82 */ /* 0x010e620000000a00 */
[----:B------:R-:W-:Y:S01]  /*1590*/  ISETP.NE.AND.EX P3, PT, RZ, UR5, PT, P3 ;  /* 0x00000005ff007c0c */ /* 0x000fe2000bf65330 */
[----:B0-----:R-:W-:-:S06]  /*15a0*/  IMAD.WIDE R8, R63, 0x4, R4 ;  /* 0x000000043f087825 */ /* 0x001fcc00078e0204 */
[----:B------:R-:W0:Y:S01]  /*15b0*/  @P1 LDC.64 R6, c[0x0][0xa18] ;  /* 0x00028600ff061b82 */ /* 0x000e220000000a00 */
[----:B------:R-:W-:Y:S02]  /*15c0*/  ULDC UR4, c[0x0][0x288] ;  /* 0x0000a20000047ab9 */ /* 0x000fe40000000800 */
[----:B------:R-:W-:Y:S01]  /*15d0*/  IMAD.U32 R220, RZ, RZ, UR4 ;  /* 0x00000004ffdc7e24 */ /* 0x000fe2000f8e00ff */
[----:B------:R2:W-:Y:S01]  /*15e0*/  STL [R1+0x60], R62 ;  /* 0x0000603e01007387 */ /* 0x0005e20000100800 */
[----:B------:R-:W-:-:S03]  /*15f0*/  ULDC.64 UR4, c[0x0][0x418] ;  /* 0x0001060000047ab9 */ /* 0x000fc60000000a00 */
[----:B-----5:R2:W5:Y:S01]  /*1600*/  @P3 LDG.E R26, desc[UR60][R8.64] ;  /* 0x0000003c081a3981 */ /* 0x020562000c1e1900 */
[----:B-1----:R-:W-:-:S05]  /*1610*/  @P0 IMAD.WIDE R2, R63, 0x4, R2 ;  /* 0x000000043f020825 */ /* 0x002fca00078e0202 */
[----:B------:R2:W5:Y:S01]  /*1620*/  @P0 LDG.E R0, desc[UR60][R2.64] ;  /* 0x0000003c02000981 */ /* 0x000562000c1e1900 */
[----:B0-----:R-:W-:-:S05]  /*1630*/  @P1 IMAD.WIDE R4, R63, 0x4, R6 ;  /* 0x000000043f041825 */ /* 0x001fca00078e0206 */
[----:B------:R2:W5:Y:S04]  /*1640*/  @P1 LDG.E R220, desc[UR60][R4.64] ;  /* 0x0000003c04dc1981 */ /* 0x000568000c1e1900 */
[----:B------:R2:W-:Y:S01]  /*1650*/  STL [R1+0x64], R63 ;  /* 0x0000643f01007387 */ /* 0x0005e20000100800 */
[----:B------:R-:W-:-:S03]  /*1660*/  UISETP.NE.U32.AND UP0, UPT, UR4, URZ, UPT ;  /* 0x0000003f0400728c */ /* 0x000fc6000bf05070 */
[----:B------:R-:W-:Y:S01]  /*1670*/  ULDC UR4, c[0x0][0x424] ;  /* 0x0001090000047ab9 */ /* 0x000fe20000000800 */
[----:B------:R-:W-:Y:S01]  /*1680*/  UISETP.NE.AND.EX UP0, UPT, UR5, URZ, UPT, UP0 ;  /* 0x0000003f0500728c */ /* 0x000fe2000bf05300 */
[----:B------:R-:W-:Y:S02]  /*1690*/  ISETP.NE.U32.AND P2, PT, RZ, UR6, PT ;  /* 0x00000006ff007c0c */ /* 0x000fe4000bf45070 */
[----:B------:R-:W-:Y:S01]  /*16a0*/  ULDC UR5, c[0x0][0x2f0] ;  /* 0x0000bc0000057ab9 */ /* 0x000fe20000000800 */
[----:B------:R-:W-:Y:S01]  /*16b0*/  USEL UR4, UR4, 0x1, UP0 ;  /* 0x0000000104047887 */ /* 0x000fe20008000000 */
[----:B------:R-:W-:-:S03]  /*16c0*/  ISETP.NE.AND.EX P2, PT, RZ, UR7, PT, P2 ;  /* 0x00000007ff007c0c */ /* 0x000fc6000bf45320 */
[----:B------:R-:W-:-:S03]  /*16d0*/  UIMAD UR4, UR4, UR5, URZ ;  /* 0x00000005040472a4 */ /* 0x000fc6000f8e023f */
[----:B------:R-:W-:Y:S01]  /*16e0*/  ULDC UR5, c[0x0][0x348] ;  /* 0x0000d20000057ab9 */ /* 0x000fe20000000800 */
[----:B--2---:R-:W-:Y:S08]  /*16f0*/  @P1 BRA `(.L_x_1751) ;  /* 0x0000000000241947 */ /* 0x004ff00003800000 */
[----:B------:R-:W-:Y:S02]  /*1700*/  ULDC.64 UR6, c[0x0][0xa00] ;  /* 0x0002800000067ab9 */ /* 0x000fe40000000a00 */
[----:B------:R-:W-:-:S04]  /*1710*/  ISETP.NE.U32.AND P0, PT, RZ, UR6, PT ;  /* 0x00000006ff007c0c */ /* 0x000fc8000bf05070 */
[----:B------:R-:W-:-:S13]  /*1720*/  ISETP.NE.AND.EX P0, PT, RZ, UR7, PT, P0 ;  /* 0x00000007ff007c0c */ /* 0x000fda000bf05300 */
[----:B------:R-:W-:Y:S05]  /*1730*/  @!P0 BRA `(.L_x_1751) ;  /* 0x0000000000148947 */ /* 0x000fea0003800000 */
[----:B------:R-:W0:Y:S02]  /*1740*/  LDC.64 R2, c[0x0][0xa00] ;  /* 0x00028000ff027b82 */ /* 0x000e240000000a00 */
[----:B0-----:R-:W-:-:S05]  /*1750*/  IMAD.WIDE R2, R63, 0x4, R2 ;  /* 0x000000043f027825 */ /* 0x001fca00078e0202 */
[----:B-----5:R-:W2:Y:S04]  /*1760*/  LDG.E R220, desc[UR60][R2.64] ;  /* 0x0000003c02dc7981 */ /* 0x020ea8000c1e1900 */
[----:B------:R-:W2:Y:S02]  /*1770*/  LDG.E R5, desc[UR60][R2.64+0x4] ;  /* 0x0000043c02057981 */ /* 0x000ea4000c1e1900 */
[----:B--2---:R-:W-:-:S07]  /*1780*/  IMAD.IADD R220, R5, 0x1, -R220 ;  /* 0x0000000105dc7824 */ /* 0x004fce00078e0adc */
.L_x_1751:
[----:B------:R-:W-:Y:S02]  /*1790*/  IMAD.U32 R2, RZ, RZ, UR5 ;  /* 0x00000005ff027e24 */ /* 0x000fe4000f8e00ff */
[----:B------:R-:W-:Y:S01]  /*17a0*/  IMAD.U32 R27, RZ, RZ, UR4 ;  /* 0x00000004ff1b7e24 */ /* 0x000fe2000f8e00ff */
[----:B------:R-:W-:Y:S06]  /*17b0*/  @!P2 BRA `(.L_x_1752) ;  /* 0x000000000010a947 */ /* 0x000fec0003800000 */
[----:B------:R-:W0:Y:S02]  /*17c0*/  LDC.64 R4, c[0x0][0xa20] ;  /* 0x00028800ff047b82 */ /* 0x000e240000000a00 */
[----:B0-----:R-:W-:-:S05]  /*17d0*/  IMAD.WIDE R4, R63, 0x4, R4 ;  /* 0x000000043f047825 */ /* 0x001fca00078e0204 */
[----:B------:R0:W5:Y:S01]  /*17e0*/  LDG.E R27, desc[UR60][R4.64] ;  /* 0x0000003c041b7981 */ /* 0x000162000c1e1900 */
[----:B------:R-:W-:Y:S05]  /*17f0*/  BRA `(.L_x_1753) ;  /* 0x0000000000107947 */ /* 0x000fea0003800000 */
.L_x_1752:
[----:B------:R-:W-:Y:S05]  /*1800*/  @!P3 BRA `(.L_x_1753) ;  /* 0x00000000000cb947 */ /* 0x000fea0003800000 */
[----:B------:R-:W2:Y:S04]  /*1810*/  LDG.E R4, desc[UR60][R8.64] ;  /* 0x0000003c08047981 */ /* 0x000ea8000c1e1900 */
[----:B------:R-:W2:Y:S02]  /*1820*/  LDG.E R27, desc[UR60][R8.64+0x4] ;  /* 0x0000043c081b7981 */ /* 0x000ea4000c1e1900 */
[----:B--2---:R-:W-:-:S07]  /*1830*/  IMAD.IADD R27, R27, 0x1, -R4 ;  /* 0x000000011b1b7824 */ /* 0x004fce00078e0a04 */
.L_x_1753:
[----:B------:R-:W-:Y:S01]  /*1840*/  ULDC.64 UR4, c[0x0][0xa10] ;  /* 0x0002840000047ab9 */ /* 0x000fe20000000a00 */
[----:B------:R-:W1:Y:S01]  /*1850*/  LDC R9, c[0x0][0x448] ;  /* 0x00011200ff097b82 */ /* 0x000e620000000800 */
[----:B------:R-:W-:-:S04]  /*1860*/  ISETP.NE.U32.AND P0, PT, RZ, UR4, PT ;  /* 0x00000004ff007c0c */ /* 0x000fc8000bf05070 */
[----:B------:R-:W-:Y:S01]  /*1870*/  ISETP.NE.AND.EX P0, PT, RZ, UR5, PT, P0 ;  /* 0x00000005ff007c0c */ /* 0x000fe2000bf05300 */
[----:B------:R-:W-:Y:S02]  /*1880*/  ULDC.64 UR4, c[0x0][0xa30] ;  /* 0x00028c0000047ab9 */ /* 0x000fe40000000a00 */
[----:B------:R-:W-:Y:S01]  /*1890*/  ISETP.NE.U32.AND P1, PT, RZ, UR4, PT ;  /* 0x00000004ff007c0c */ /* 0x000fe2000bf25070 */
[----:B-----5:R-:W-:Y:S01]  /*18a0*/  IMAD.MOV.U32 R23, RZ, RZ, R27 ;  /* 0x000000ffff177224 */ /* 0x020fe200078e001b */
[----:B------:R-:W2:Y:S02]  /*18b0*/  LDC.64 R12, c[0x0][0x9e0] ;  /* 0x00027800ff0c7b82 */ /* 0x000ea40000000a00 */
[----:B------:R-:W-:-:S06]  /*18c0*/  ISETP.NE.AND.EX P1, PT, RZ, UR5, PT, P1 ;  /* 0x00000005ff007c0c */ /* 0x000fcc000bf25310 */
[----:B0-----:R-:W0:Y:S08]  /*18d0*/  @P0 LDC.64 R4, c[0x0][0xa10] ;  /* 0x00028400ff040b82 */ /* 0x001e300000000a00 */
[----:B------:R-:W3:Y:S01]  /*18e0*/  @P1 LDC.64 R6, c[0x0][0xa30] ;  /* 0x00028c00ff061b82 */ /* 0x000ee20000000a00 */
[----:B0-----:R-:W-:-:S05]  /*18f0*/  @P0 IMAD.WIDE R4, R63, 0x4, R4 ;  /* 0x000000043f040825 */ /* 0x001fca00078e0204 */
[----:B------:R-:W4:Y:S04]  /*1900*/  @P0 LDG.E R3, desc[UR60][R4.64] ;  /* 0x0000003c04030981 */ /* 0x000f28000c1e1900 */
[----:B------:R0:W4:Y:S01]  /*1910*/  @P0 LDG.E R8, desc[UR60][R4.64+0x4] ;  /* 0x0000043c04080981 */ /* 0x000122000c1e1900 */
[----:B---3--:R-:W-:-:S05]  /*1920*/  @P1 IMAD.WIDE R6, R63, 0x4, R6 ;  /* 0x000000043f061825 */ /* 0x008fca00078e0206 */
[----:B------:R3:W5:Y:S01]  /*1930*/  @P1 LDG.E R23, desc[UR60][R6.64] ;  /* 0x0000003c06171981 */ /* 0x000762000c1e1900 */
[----:B-1----:R-:W-:Y:S01]  /*1940*/  ISETP.NE.AND P1, PT, R9, 0x1, PT ;  /* 0x000000010900780c */ /* 0x002fe20003f25270 */
[----:B------:R-:W-:Y:S01]  /*1950*/  IMAD.SHL.U32 R14, R61, 0x80, RZ ;  /* 0x000000803d0e7824 */ /* 0x000fe200078e00ff */
[----:B--2---:R-:W-:Y:S01]  /*1960*/  ISETP.GE.AND P2, PT, R13, 0x1, PT ;  /* 0x000000010d00780c */ /* 0x004fe20003f46270 */
[----:B------:R-:W-:Y:S02]  /*1970*/  IMAD.IADD R11, R27, 0x1, -R0 ;  /* 0x000000011b0b7824 */ /* 0x000fe400078e0a00 */
[----:B------:R-:W-:Y:S01]  /*1980*/  VIADD R0, R14, 0x7f ;  /* 0x0000007f0e007836 */ /* 0x000fe20000000000 */
[----:B------:R1:W-:Y:S03]  /*1990*/  STL [R1+0x34], R14 ;  /* 0x0000340e01007387 */ /* 0x0003e60000100800 */
[----:B0-----:R-:W-:-:S04]  /*19a0*/  IMAD.MOV.U32 R4, RZ, RZ, R0 ;  /* 0x000000ffff047224 */ /* 0x001fc800078e0000 */
[----:B------:R-:W0:Y:S08]  /*19b0*/  @P1 LDC R9, c[0x0][0x44c] ;  /* 0x00011300ff091b82 */ /* 0x000e300000000800 */
[----:B------:R-:W2:Y:S01]  /*19c0*/  @P1 LDC R10, c[0x0][0x450] ;  /* 0x00011400ff0a1b82 */ /* 0x000ea20000000800 */
[----:B----4-:R-:W-:Y:S02]  /*19d0*/  @P0 IMAD.IADD R2, R8, 0x1, -R3 ;  /* 0x0000000108020824 */ /* 0x010fe400078e0a03 */
[----:B0-----:R-:W-:-:S04]  /*19e0*/  @P1 IMAD.HI.U32 R3, R0, R9, RZ ;  /* 0x0000000900031227 */ /* 0x001fc800078e00ff */
[----:B------:R-:W-:Y:S01]  /*19f0*/  IMAD.IADD R221, R11, 0x1, R2 ;  /* 0x000000010bdd7824 */ /* 0x000fe200078e0202 */
[----:B--2---:R-:W-:-:S03]  /*1a00*/  @P1 SHF.R.U32.HI R4, RZ, R10, R3 ;  /* 0x0000000aff041219 */ /* 0x004fc60000011603 */
[C---:B------:R-:W-:Y:S01]  /*1a10*/  VIADD R0, R221.reuse, 0x3f ;  /* 0x0000003fdd007836 */ /* 0x040fe20000000000 */
[----:B------:R-:W-:-:S04]  /*1a20*/  IADD3 R5, R221, 0x1, -R220 ;  /* 0x00000001dd057810 */ /* 0x000fc80007ffe8dc */
[----:B------:R-:W-:Y:S01]  /*1a30*/  SHF.R.S32.HI R3, RZ, 0x1f, R0 ;  /* 0x0000001fff037819 */ /* 0x000fe20000011400 */
[----:B---3--:R-:W-:-:S03]  /*1a40*/  IMAD.IADD R7, R5, 0x1, R4 ;  /* 0x0000000105077824 */ /* 0x008fc600078e0204 */
[----:B------:R-:W-:Y:S01]  /*1a50*/  LEA.HI R3, R3, R0, RZ, 0x6 ;  /* 0x0000000003037211 */ /* 0x000fe200078f30ff */
[----:B------:R-:W-:-:S03]  /*1a60*/  IMAD.IADD R0, R7, 0x1, R12 ;  /* 0x0000000107007824 */ /* 0x000fc600078e020c */
[----:B------:R-:W-:Y:S01]  /*1a70*/  SHF.R.S32.HI R103, RZ, 0x6, R3 ;  /* 0x00000006ff677819 */ /* 0x000fe20000011403 */
[----:B-1----:R-:W-:Y:S06]  /*1a80*/  @!P2 BRA `(.L_x_1754) ;  /* 0x000000000048a947 */ /* 0x002fec0003800000 */
        /* <DEDUP_REMOVED lines=11> */
.L_x_1756:
[----:B------:R-:W-:-:S13]  /*1b40*/  ISETP.NE.AND P0, PT, R13, 0x1, PT ;  /* 0x000000010d00780c */ /* 0x000fda0003f05270 */
[----:B------:R-:W0:Y:S02]  /*1b50*/  @P0 LDC.64 R4, c[0x0][0x9e8] ;  /* 0x00027a00ff040b82 */ /* 0x000e240000000a00 */
[----:B0-----:R-:W-:-:S05]  /*1b60*/  @P0 IMAD.HI.U32 R4, R3, R4, RZ ;  /* 0x0000000403040227 */ /* 0x001fca00078e00ff */
[----:B------:R-:W-:-:S07]  /*1b70*/  @P0 SHF.R.U32.HI R3, RZ, R5, R4 ;  /* 0x00000005ff030219 */ /* 0x000fce0000011604 */
.L_x_1757:
[----:B------:R-:W-:Y:S05]  /*1b80*/  BSYNC B0 ;  /* 0x0000000000007941 */ /* 0x000fea0003800000 */
.L_x_1755:
[----:B------:R-:W-:-:S05]  /*1b90*/  IMAD R3, R3, R13, R13 ;  /* 0x0000000d03037224 */ /* 0x000fca00078e020d */
[----:B------:R-:W-:-:S07]  /*1ba0*/  VIMNMX R0, R0, R3, PT ;  /* 0x0000000300007248 */ /* 0x000fce0003fe0100 */
.L_x_1754:
[----:B------:R-:W0:Y:S01]  /*1bb0*/  @P1 LDC R4, c[0x0][0x44c] ;  /* 0x00011300ff041b82 */ /* 0x000e220000000800 */
[----:B------:R-:W-:Y:S01]  /*1bc0*/  IMAD.MOV.U32 R3, RZ, RZ, R14 ;  /* 0x000000ffff037224 */ /* 0x000fe200078e000e */
[----:B------:R-:W-:Y:S01]  /*1bd0*/  ULDC UR4, c[0x0][0x9dc] ;  /* 0x0002770000047ab9 */ /* 0x000fe20000000800 */
[----:B------:R-:W-:-:S05]  /*1be0*/  IMAD.IADD R106, R221, 0x1, -R220 ;  /* 0x00000001dd6a7824 */ /* 0x000fca00078e0adc */
[----:B------:R-:W1:Y:S01]  /*1bf0*/  @P1 LDC R5, c[0x0][0x450] ;  /* 0x00011400ff051b82 */ /* 0x000e620000000800 */
[----:B0-----:R-:W-:-:S05]  /*1c00*/  @P1 IMAD.HI.U32 R4, R14, R4, RZ ;  /* 0x000000040e041227 */ /* 0x001fca00078e00ff */
[----:B-1----:R-:W-:-:S05]  /*1c10*/  @P1 SHF.R.U32.HI R3, RZ, R5, R4 ;  /* 0x00000005ff031219 */ /* 0x002fca0000011604 */
[----:B------:R-:W-:-:S04]  /*1c20*/  IMAD.IADD R3, R106, 0x1, R3 ;  /* 0x000000016a037824 */ /* 0x000fc800078e0203 */
[----:B------:R-:W-:Y:S01]  /*1c30*/  VIADD R4, R3, -UR4 ;  /* 0x8000000403047c36 */ /* 0x000fe20008000000 */
[----:B------:R-:W-:Y:S06]  /*1c40*/  @!P2 BRA `(.L_x_1758) ;  /* 0x000000000044a947 */ /* 0x000fec0003800000 */
[----:B------:R-:W-:Y:S01]  /*1c50*/  ISETP.GT.AND P0, PT, R3, -0x1, PT ;  /* 0xffffffff0300780c */ /* 0x000fe20003f04270 */
[----:B------:R-:W-:-:S12]  /*1c60*/  BSSY B0, `(.L_x_1759) ;  /* 0x000000d000007945 */ /* 0x000fd80003800000 */
        /* <DEDUP_REMOVED lines=8> */
.L_x_1760:
[----:B------:R-:W-:-:S13]  /*1cf0*/  ISETP.NE.AND P0, PT, R13, 0x1, PT ;  /* 0x000000010d00780c */ /* 0x000fda0003f05270 */
[----:B------:R-:W0:Y:S02]  /*1d00*/  @P0 LDC.64 R6, c[0x0][0x9e8] ;  /* 0x00027a00ff060b82 */ /* 0x000e240000000a00 */
[----:B0-----:R-:W-:-:S05]  /*1d10*/  @P0 IMAD.HI.U32 R6, R3, R6, RZ ;  /* 0x0000000603060227 */ /* 0x001fca00078e00ff */
[----:B------:R-:W-:-:S07]  /*1d20*/  @P0 SHF.R.U32.HI R3, RZ, R7, R6 ;  /* 0x00000007ff030219 */ /* 0x000fce0000011606 */
.L_x_1761:
[----:B------:R-:W-:Y:S05]  /*1d30*/  BSYNC B0 ;  /* 0x0000000000007941 */ /* 0x000fea0003800000 */
.L_x_1759:
[----:B------:R-:W-:-:S05]  /*1d40*/  IMAD R3, R3, R13, RZ ;  /* 0x0000000d03037224 */ /* 0x000fca00078e02ff */
[----:B------:R-:W-:-:S07]  /*1d50*/  VIMNMX R4, R4, R3, !PT ;  /* 0x0000000304047248 */ /* 0x000fce0007fe0100 */
.L_x_1758:
[----:B------:R-:W-:Y:S01]  /*1d60*/  VIADD R0, R0, 0x3f ;  /* 0x0000003f00007836 */ /* 0x000fe20000000000 */
[----:B------:R-:W-:-:S04]  /*1d70*/  SHF.R.S32.HI R5, RZ, 0x1f, R4 ;  /* 0x0000001fff057819 */ /* 0x000fc80000011404 */
[----:B------:R-:W-:Y:S02]  /*1d80*/  SHF.R.S32.HI R3, RZ, 0x1f, R0 ;  /* 0x0000001fff037819 */ /* 0x000fe40000011400 */
[----:B------:R-:W-:Y:S02]  /*1d90*/  LEA.HI R5, R5, R4, RZ, 0x6 ;  /* 0x0000000405057211 */ /* 0x000fe400078f30ff */
[----:B------:R-:W-:Y:S02]  /*1da0*/  LEA.HI R3, R3, R0, RZ, 0x6 ;  /* 0x0000000003037211 */ /* 0x000fe400078f30ff */
[----:B------:R-:W-:Y:S02]  /*1db0*/  SHF.R.S32.HI R5, RZ, 0x6, R5 ;  /* 0x00000006ff057819 */ /* 0x000fe40000011405 */
[----:B------:R-:W-:Y:S02]  /*1dc0*/  SHF.R.S32.HI R0, RZ, 0x6, R3 ;  /* 0x00000006ff007819 */ /* 0x000fe40000011403 */
[----:B------:R-:W-:-:S02]  /*1dd0*/  VIMNMX R5, RZ, R5, !PT ;  /* 0x00000005ff057248 */ /* 0x000fc40007fe0100 */
[----:B------:R-:W-:-:S03]  /*1de0*/  VIMNMX R0, R103, R0, PT ;  /* 0x0000000067007248 */ /* 0x000fc60003fe0100 */
[--C-:B------:R-:W-:Y:S02]  /*1df0*/  IMAD R5, R5, 0x40, -R11.reuse ;  /* 0x0000004005057824 */ /* 0x100fe400078e0a0b */
[----:B------:R-:W-:-:S03]  /*1e00*/  IMAD R3, R0, 0x40, -R11 ;  /* 0x0000004000037824 */ /* 0x000fc600078e0a0b */
[----:B------:R-:W-:Y:S02]  /*1e10*/  VIMNMX R5, RZ, R5, !PT ;  /* 0x00000005ff057248 */ /* 0x000fe40007fe0100 */
[----:B------:R-:W-:Y:S02]  /*1e20*/  VIMNMX R0, R3, R2, PT ;  /* 0x0000000203007248 */ /* 0x000fe40003fe0100 */
[----:B------:R-:W-:Y:S02]  /*1e30*/  SHF.R.U32.HI R24, RZ, 0x6, R5 ;  /* 0x00000006ff187819 */ /* 0x000fe40000011605 */
[----:B------:R-:W-:-:S03]  /*1e40*/  ISETP.GT.AND P0, PT, R0, R5, PT ;  /* 0x000000050000720c */ /* 0x000fc60003f04270 */
[----:B------:R-:W-:-:S10]  /*1e50*/  IMAD.MOV.U32 R25, RZ, RZ, R24 ;  /* 0x000000ffff197224 */ /* 0x000fd400078e0018 */
[----:B------:R-:W-:-:S05]  /*1e60*/  @P0 VIADD R0, R0, 0x3f ;  /* 0x0000003f00000836 */ /* 0x000fca0000000000 */
[----:B------:R-:W-:-:S04]  /*1e70*/  @P0 SHF.R.S32.HI R3, RZ, 0x1f, R0 ;  /* 0x0000001fff030819 */ /* 0x000fc80000011400 */
[----:B------:R-:W-:-:S04]  /*1e80*/  @P0 LEA.HI R3, R3, R0, RZ, 0x6 ;  /* 0x0000000003030211 */ /* 0x000fc800078f30ff */
[----:B------:R-:W-:Y:S02]  /*1e90*/  @P0 SHF.R.S32.HI R25, RZ, 0x6, R3 ;  /* 0x00000006ff190819 */ /* 0x000fe40000011403 */
[----:B------:R-:W-:Y:S02]  /*1ea0*/  PLOP3.LUT P0, PT, PT, PT, PT, 0x80, 0x0 ;  /* 0x000000000000781c */ /* 0x000fe40003f0f070 */
[----:B------:R-:W-:-:S13]  /*1eb0*/  ISETP.GT.AND P1, PT, R25, R24, PT ;  /* 0x000000181900720c */ /* 0x000fda0003f24270 */
[----:B------:R-:W-:Y:S05]  /*1ec0*/  @!P1 BRA `(.L_x_1762) ;  /* 0x0000006800ac9947 */ /* 0x000fea0003800000 */
        /* <DEDUP_REMOVED lines=20> */
.L_x_1764:
[----:B------:R-:W-:Y:S05]  /*2010*/  BSYNC B6 ;  /* 0x0000000000067941 */ /* 0x000fea0003800000 */
.L_x_1763:
        /* <DEDUP_REMOVED lines=20> */
.L_x_1766:
[----:B------:R-:W-:Y:S05]  /*2160*/  BSYNC B6 ;  /* 0x0000000000067941 */ /* 0x000fea0003800000 */
.L_x_1765:
[----:B------:R-:W-:Y:S01]  /*2170*/  ULDC.64 UR4, c[0x0][0x9f8] ;  /* 0x00027e0000047ab9 */ /* 0x000fe20000000a00 */
[----:B------:R-:W2:Y:S01]  /*2180*/  LDL R30, [R1+0x2c] ;  /* 0x00002c00011e7983 */ /* 0x000ea20000100800 */
[----:B------:R-:W-:Y:S01]  /*2190*/  ISETP.NE.U32.AND P0, PT, RZ, UR4, PT ;  /* 0x00000004ff007c0c */ /* 0x000fe2000bf05070 */
[----:B------:R-:W0:Y:S01]  /*21a0*/  LDC.64 R12, c[0x0][0x300] ;  /* 0x0000c000ff0c7b82 */ /* 0x000e220000000a00 */
[----:B------:R-:W-:Y:S01]  /*21b0*/  IMAD.IADD R77, R26, 0x1, R27 ;  /* 0x000000011a4d7824 */ /* 0x000fe200078e021b */
[----:B------:R-:W-:Y:S01]  /*21c0*/  ULDC UR6, c[0x0][0x2f4] ;  /* 0x0000bd0000067ab9 */ /* 0x000fe20000000800 */
[----:B------:R-:W-:Y:S01]  /*21d0*/  ISETP.NE.AND.EX P0, PT, RZ, UR5, PT, P0 ;  /* 0x00000005ff007c0c */ /* 0x000fe2000bf05300 */
[----:B------:R-:W-:Y:S01]  /*21e0*/  ULDC.64 UR4, c[0x0][0x330] ;  /* 0x0000cc0000047ab9 */ /* 0x000fe20000000a00 */
[----:B------:R-:W-:Y:S01]  /*21f0*/  ULDC.64 UR8, c[0x0][0xa08] ;  /* 0x0002820000087ab9 */ /* 0x000fe20000000a00 */
[----:B------:R-:W3:Y:S02]  /*2200*/  LDL R26, [R1+0x3c] ;  /* 0x00003c00011a7983 */ /* 0x000ee40000100800 */
[----:B------:R-:W1:Y:S02]  /*2210*/  LDC.64 R20, c[0x0][0x408] ;  /* 0x00010200ff147b82 */ /* 0x000e640000000a00 */
[----:B------:R-:W4:Y:S06]  /*2220*/  LDL R14, [R1+0x40] ;  /* 0x00004000010e7983 */ /* 0x000f2c0000100800 */
[----:B------:R-:W0:Y:S08]  /*2230*/  @P0 LDC.64 R4, c[0x0][0x9f8] ;  /* 0x00027e00ff040b82 */ /* 0x000e300000000a00 */
[----:B------:R-:W1:Y:S01]  /*2240*/  LDC.64 R28, c[0x0][0x3f8] ;  /* 0x0000fe00ff1c7b82 */ /* 0x000e620000000a00 */
[----:B------:R-:W-:-:S07]  /*2250*/  SHF.R.S32.HI R32, RZ, 0x1f, R218 ;  /* 0x0000001fff207819 */ /* 0x000fce00000114da */
[----:B------:R-:W1:Y:S01]  /*2260*/  LDC R39, c[0x0][0x3f4] ;  /* 0x0000fd00ff277b82 */ /* 0x000e620000000800 */
[----:B0-----:R-:W-:-:S05]  /*2270*/  @P0 IMAD.WIDE R4, R63, 0x4, R4 ;  /* 0x000000043f040825 */ /* 0x001fca00078e0204 */
[----:B------:R0:W2:Y:S01]  /*2280*/  @P0 LDG.E R63, desc[UR60][R4.64] ;  /* 0x0000003c043f0981 */ /* 0x0000a2000c1e1900 */
[----:B------:R-:W-:Y:S01]  /*2290*/  SHF.R.S32.HI R33, RZ, 0x1f, R77 ;  /* 0x0000001fff217819 */ /* 0x000fe2000001144d */
[-C--:B------:R-:W-:Y:S01]  /*22a0*/  IMAD.WIDE.U32 R6, R77, R12.reuse, RZ ;  /* 0x0000000c4d067225 */ /* 0x080fe200078e00ff */
[----:B------:R-:W-:Y:S02]  /*22b0*/  ISETP.GE.AND P2, PT, R226, UR6, PT ;  /* 0x00000006e2007c0c */ /* 0x000fe4000bf46270 */
[----:B------:R-:W-:Y:S01]  /*22c0*/  ISETP.NE.U32.AND P0, PT, RZ, UR8, PT ;  /* 0x00000008ff007c0c */ /* 0x000fe2000bf05070 */
[----:B------:R-:W-:Y:S01]  /*22d0*/  IMAD R0, R33, R12, RZ ;  /* 0x0000000c21007224 */ /* 0x000fe200078e02ff */
[----:B------:R-:W-:Y:S01]  /*22e0*/  ISETP.GE.AND P1, PT, R18, UR6, PT ;  /* 0x0000000612007c0c */ /* 0x000fe2000bf26270 */
[----:B------:R-:W-:Y:S01]  /*22f0*/  IMAD.WIDE.U32 R8, R62, UR4, R18 ;  /* 0x000000043e087c25 */ /* 0x000fe2000f8e0012 */
[----:B------:R-:W-:Y:S02]  /*2300*/  ISETP.NE.AND.EX P0, PT, RZ, UR9, PT, P0 ;  /* 0x00000009ff007c0c */ /* 0x000fe4000bf05300 */
[----:B------:R-:W-:Y:S01]  /*2310*/  SHF.R.S32.HI R201, RZ, 0x1f, R200 ;  /* 0x0000001fffc97819 */ /* 0x000fe200000114c8 */
[----:B------:R-:W-:Y:S01]  /*2320*/  IMAD R3, R77, R13, R0 ;  /* 0x0000000d4d037224 */ /* 0x000fe200078e0200 */
[----:B------:R-:W-:-:S03]  /*2330*/  SHF.R.S32.HI R0, RZ, 0x1f, R62 ;  /* 0x0000001fff007819 */ /* 0x000fc6000001143e */
[----:B------:R-:W-:Y:S02]  /*2340*/  IMAD.IADD R7, R7, 0x1, R3 ;  /* 0x0000000107077824 */ /* 0x000fe400078e0203 */
[----:B------:R-:W-:-:S04]  /*2350*/  IMAD R3, R0, UR4, RZ ;  /* 0x0000000400037c24 */ /* 0x000fc8000f8e02ff */
[----:B------:R-:W-:Y:S01]  /*2360*/  IMAD R15, R62, UR5, R3 ;  /* 0x000000053e0f7c24 */ /* 0x000fe2000f8e0203 */
[----:B------:R-:W-:Y:S02]  /*2370*/  ULDC.64 UR4, c[0x0][0x308] ;  /* 0x0000c20000047ab9 */ /* 0x000fe40000000a00 */
[----:B------:R-:W-:Y:S01]  /*2380*/  IMAD R3, R0, UR4, RZ ;  /* 0x0000000400037c24 */ /* 0x000fe2000f8e02ff */
[----:B------:R-:W-:Y:S01]  /*2390*/  SEL R0, RZ, 0x1, P1 ;  /* 0x00000001ff007807 */ /* 0x000fe20000800000 */
[----:B0-----:R-:W-:-:S04]  /*23a0*/  IMAD.WIDE.U32 R4, R62, UR4, R6 ;  /* 0x000000043e047c25 */ /* 0x001fc8000f8e0006 */
[----:B------:R-:W-:Y:S01]  /*23b0*/  IMAD R11, R62, UR5, R3 ;  /* 0x000000053e0b7c24 */ /* 0x000fe2000f8e0203 */
[----:B------:R-:W-:Y:S01]  /*23c0*/  SEL R3, RZ, 0xffffffff, P2 ;  /* 0xffffffffff037807 */ /* 0x000fe20001000000 */
[----:B------:R-:W-:Y:S01]  /*23d0*/  ULDC.64 UR4, c[0x0][0x310] ;  /* 0x0000c40000047ab9 */ /* 0x000fe20000000a00 */
[----:B------:R-:W-:Y:S02]  /*23e0*/  IMAD.IADD R9, R9, 0x1, R15 ;  /* 0x0000000109097824 */ /* 0x000fe400078e020f */
[----:B------:R-:W-:Y:S02]  /*23f0*/  IMAD.IADD R5, R5, 0x1, R11 ;  /* 0x0000000105057824 */ /* 0x000fe400078e020b */
[----:B------:R-:W-:-:S05]  /*2400*/  IMAD.SHL.U32 R7, R3, 0x2, RZ ;  /* 0x0000000203077824 */ /* 0x000fca00078e00ff */
[----:B------:R-:W-:Y:S01]  /*2410*/  LOP3.LUT R6, R7, 0x2, R0, 0xe2, !PT ;  /* 0x0000000207067812 */ /* 0x000fe200078ee200 */
[----:B------:R-:W-:Y:S01]  /*2420*/  IMAD R10, R32, R12, RZ ;  /* 0x0000000c200a7224 */ /* 0x000fe200078e02ff */
[----:B--2---:R-:W-:Y:S02]  /*2430*/  SHF.R.S32.HI R3, RZ, 0x1f, R63 ;  /* 0x0000001fff037819 */ /* 0x004fe4000001143f */
[----:B------:R-:W-:Y:S02]  /*2440*/  SEL R63, R63, RZ, !P0 ;  /* 0x000000ff3f3f7207 */ /* 0x000fe40004000000 */
[----:B------:R-:W-:Y:S02]  /*2450*/  SEL R3, R3, RZ, !P0 ;  /* 0x000000ff03037207 */ /* 0x000fe40004000000 */
[----:B------:R-:W-:Y:S01]  /*2460*/  ISETP.GE.AND P0, PT, R30, UR6, PT ;  /* 0x000000061e007c0c */ /* 0x000fe2000bf06270 */
[----:B------:R-:W-:Y:S01]  /*2470*/  IMAD.WIDE.U32 R88, R63, UR4, R4 ;  /* 0x000000043f587c25 */ /* 0x000fe2000f8e0004 */
[----:B------:R-:W2:Y:S03]  /*2480*/  LDL R30, [R1+0x30] ;  /* 0x00003000011e7983 */ /* 0x000ea60000100800 */
[----:B------:R-:W-:-:S02]  /*2490*/  IMAD R0, R3, UR4, RZ ;  /* 0x0000000403007c24 */ /* 0x000fc4000f8e02ff */
[----:B------:R-:W-:-:S04]  /*24a0*/  IMAD.WIDE.U32 R4, R218, R12, R18 ;  /* 0x0000000cda047225 */ /* 0x000fc800078e0012 */
[----:B------:R-:W-:Y:S01]  /*24b0*/  IMAD R15, R63, UR5, R0 ;  /* 0x000000053f0f7c24 */ /* 0x000fe2000f8e0200 */
[----:B------:R-:W-:Y:S01]  /*24c0*/  ULDC.64 UR4, c[0x0][0x338] ;  /* 0x0000ce0000047ab9 */ /* 0x000fe20000000a00 */
[----:B-1----:R-:W-:Y:S01]  /*24d0*/  IMAD R0, R32, R20, RZ ;  /* 0x0000001420007224 */ /* 0x002fe200078e02ff */
[----:B------:R-:W-:Y:S01]  /*24e0*/  SEL R7, RZ, 0x4, P0 ;  /* 0x00000004ff077807 */ /* 0x000fe20000000000 */
[C---:B------:R-:W-:Y:S02]  /*24f0*/  IMAD R27, R218.reuse, R13, R10 ;  /* 0x0000000dda1b7224 */ /* 0x040fe400078e020a */
[----:B------:R-:W-:Y:S02]  /*2500*/  IMAD R11, R218, R21, R0 ;  /* 0x00000015da0b7224 */ /* 0x000fe400078e0200 */
[----:B------:R-:W-:Y:S01]  /*2510*/  IMAD R10, R3, UR4, RZ ;  /* 0x00000004030a7c24 */ /* 0x000fe2000f8e02ff */
[----:B------:R-:W-:Y:S01]  /*2520*/  IADD3 R3, P0, R88, R4, RZ ;  /* 0x0000000458037210 */ /* 0x000fe20007f1e0ff */
[----:B------:R-:W-:Y:S01]  /*2530*/  IMAD.IADD R0, R89, 0x1, R15 ;  /* 0x0000000159007824 */ /* 0x000fe200078e020f */
[----:B------:R-:W-:-:S02]  /*2540*/  ISETP.GE.AND P3, PT, R18, R39, PT ;  /* 0x000000271200720c */ /* 0x000fc40003f66270 */
[----:B------:R-:W-:Y:S02]  /*2550*/  ISETP.GE.AND P2, PT, R226, R39, PT ;  /* 0x00000027e200720c */ /* 0x000fe40003f46270 */
[----:B------:R-:W-:Y:S01]  /*2560*/  IADD3.X R4, R0, R5, R27, P0, !PT ;  /* 0x0000000500047210 */ /* 0x000fe200007fe41b */
[----:B------:R-:W-:Y:S01]  /*2570*/  IMAD R5, R32, R28, RZ ;  /* 0x0000001c20057224 */ /* 0x000fe200078e02ff */
[----:B------:R-:W-:Y:S01]  /*2580*/  LOP3.LUT R31, R6, R7, RZ, 0xfc, !PT ;  /* 0x00000007061f7212 */ /* 0x000fe200078efcff */
[----:B------:R-:W-:Y:S01]  /*2590*/  IMAD.WIDE.U32 R86, R63, UR4, R8 ;  /* 0x000000043f567c25 */ /* 0x000fe2000f8e0008 */
[----:B------:R-:W-:-:S03]  /*25a0*/  SEL R7, R39, RZ, P2 ;  /* 0x000000ff27077207 */ /* 0x000fc60001000000 */
[----:B------:R-:W-:Y:S01]  /*25b0*/  IMAD R9, R218, R29, R5 ;  /* 0x0000001dda097224 */ /* 0x000fe200078e0205 */
[----:B------:R-:W-:Y:S01]  /*25c0*/  SEL R5, R39, RZ, P3 ;  /* 0x000000ff27057207 */ /* 0x000fe20001800000 */
[----:B------:R-:W-:Y:S02]  /*25d0*/  IMAD.IADD R7, R226, 0x1, R7 ;  /* 0x00000001e2077824 */ /* 0x000fe400078e0207 */
[----:B------:R-:W-:Y:S02]  /*25e0*/  VIADD R34, R218, 0x20 ;  /* 0x00000020da227836 */ /* 0x000fe40000000000 */
[----:B------:R-:W-:Y:S01]  /*25f0*/  IMAD.IADD R5, R18, 0x1, R5 ;  /* 0x0000000112057824 */ /* 0x000fe200078e0205 */
[----:B------:R-:W-:Y:S01]  /*2600*/  SHF.R.S32.HI R8, RZ, 0x1f, R7 ;  /* 0x0000001fff087819 */ /* 0x000fe20000011407 */
[----:B------:R-:W-:-:S03]  /*2610*/  IMAD.SHL.U32 R34, R34, 0x40, RZ ;  /* 0x0000004022227824 */ /* 0x000fc600078e00ff */
[----:B------:R-:W-:Y:S01]  /*2620*/  SHF.R.S32.HI R6, RZ, 0x1f, R5 ;  /* 0x0000001fff067819 */ /* 0x000fe20000011405 */
[----:B------:R-:W-:Y:S01]  /*2630*/  IMAD.WIDE.U32 R80, R218, R28, R200 ;  /* 0x0000001cda507225 */ /* 0x000fe200078e00c8 */
[----:B------:R-:W-:-:S03]  /*2640*/  LEA.HI R92, R8, R7, RZ, 0x3 ;  /* 0x00000007085c7211 */ /* 0x000fc600078f18ff */
[----:B------:R-:W-:Y:S01]  /*2650*/  IMAD.WIDE.U32 R78, R218, R28, R18 ;  /* 0x0000001cda4e7225 */ /* 0x000fe200078e0012 */
[----:B------:R-:W-:Y:S02]  /*2660*/  LEA.HI R90, R6, R5, RZ, 0x3 ;  /* 0x00000005065a7211 */ /* 0x000fe400078f18ff */
[----:B------:R-:W-:Y:S01]  /*2670*/  LOP3.LUT R34, R34, 0x1c0, RZ, 0xc0, !PT ;  /* 0x000001c022227812 */ /* 0x000fe200078ec0ff */
[----:B------:R-:W-:Y:S02]  /*2680*/  VIADD R35, R218, 0x20 ;  /* 0x00000020da237836 */ /* 0x000fe40000000000 */
[----:B------:R-:W-:Y:S02]  /*2690*/  IMAD.IADD R81, R81, 0x1, R9 ;  /* 0x0000000151517824 */ /* 0x000fe400078e0209 */
[----:B------:R-:W-:Y:S01]  /*26a0*/  IMAD.IADD R79, R9, 0x1, R79 ;  /* 0x00000001094f7824 */ /* 0x000fe200078e024f */
[----:B------:R-:W-:Y:S01]  /*26b0*/  LEA.HI R9, R8, R7, RZ, 0x6 ;  /* 0x0000000708097211 */ /* 0x000fe200078f30ff */
[----:B------:R-:W-:Y:S01]  /*26c0*/  IMAD R63, R63, UR5, R10 ;  /* 0x000000053f3f7c24 */ /* 0x000fe2000f8e020a */
[----:B------:R-:W-:Y:S01]  /*26d0*/  LEA.HI R5, R6, R5, RZ, 0x6 ;  /* 0x0000000506057211 */ /* 0x000fe200078f30ff */
[----:B------:R-:W-:Y:S01]  /*26e0*/  IMAD.SHL.U32 R35, R35, 0x40, RZ ;  /* 0x0000004023237824 */ /* 0x000fe200078e00ff */
[----:B------:R-:W-:-:S02]  /*26f0*/  LOP3.LUT R8, R34, 0x38, R90, 0xf8, !PT ;  /* 0x0000003822087812 */ /* 0x000fc400078ef85a */
[----:B------:R-:W-:Y:S01]  /*2700*/  LOP3.LUT R10, R34, 0x38, R92, 0xf8, !PT ;  /* 0x00000038220a7812 */ /* 0x000fe200078ef85c */
[----:B------:R-:W-:Y:S01]  /*2710*/  IMAD.SHL.U32 R34, R218, 0x40, RZ ;  /* 0x00000040da227824 */ /* 0x000fe200078e00ff */
[----:B------:R-:W0:Y:S01]  /*2720*/  S2R R104, SR_TID.X ;  /* 0x0000000000687919 */ /* 0x000e220000002100 */
[----:B------:R-:W-:Y:S01]  /*2730*/  LOP3.LUT R35, R35, 0x1c0, RZ, 0xc0, !PT ;  /* 0x000001c023237812 */ /* 0x000fe200078ec0ff */
[----:B------:R-:W-:Y:S01]  /*2740*/  IMAD.SHL.U32 R6, R5, 0x40, RZ ;  /* 0x0000004005067824 */ /* 0x000fe200078e00ff */
[----:B------:R-:W-:Y:S01]  /*2750*/  LOP3.LUT R5, R90, 0x38, RZ, 0xc0, !PT ;  /* 0x000000385a057812 */ /* 0x000fe200078ec0ff */
[----:B------:R-:W-:Y:S01]  /*2760*/  IMAD.SHL.U32 R36, R218, 0x40, RZ ;  /* 0x00000040da247824 */ /* 0x000fe200078e00ff */
[----:B------:R-:W-:Y:S01]  /*2770*/  LOP3.LUT R34, R34, 0x1c0, RZ, 0xc0, !PT ;  /* 0x000001c022227812 */ /* 0x000fe200078ec0ff */
[----:B------:R-:W-:Y:S01]  /*2780*/  IMAD.WIDE.U32 R84, R218, R20, R200 ;  /* 0x00000014da547225 */ /* 0x000fe200078e00c8 */
[----:B------:R-:W-:-:S03]  /*2790*/  SHF.R.U32.HI R35, RZ, 0x3, R35 ;  /* 0x00000003ff237819 */ /* 0x000fc60000011623 */
[----:B------:R-:W-:Y:S01]  /*27a0*/  IMAD.WIDE.U32 R82, R218, R20, R18 ;  /* 0x00000014da527225 */ /* 0x000fe200078e0012 */
[----:B------:R-:W-:Y:S02]  /*27b0*/  LOP3.LUT R7, R92, 0x38, RZ, 0xc0, !PT ;  /* 0x000000385c077812 */ /* 0x000fe400078ec0ff */
[----:B------:R-:W-:Y:S01]  /*27c0*/  LOP3.LUT R5, R5, 0x1c0, R36, 0xf8, !PT ;  /* 0x000001c005057812 */ /* 0x000fe200078ef824 */
[----:B------:R-:W-:Y:S01]  /*27d0*/  IMAD.SHL.U32 R9, R9, 0x40, RZ ;  /* 0x0000004009097824 */ /* 0x000fe200078e00ff */
[----:B------:R-:W-:Y:S01]  /*27e0*/  SHF.R.U32.HI R34, RZ, 0x3, R34 ;  /* 0x00000003ff227819 */ /* 0x000fe20000011622 */
[----:B------:R-:W-:Y:S02]  /*27f0*/  IMAD.IADD R85, R85, 0x1, R11 ;  /* 0x0000000155557824 */ /* 0x000fe400078e020b */
[----:B------:R-:W-:Y:S01]  /*2800*/  IMAD.IADD R83, R11, 0x1, R83 ;  /* 0x000000010b537824 */ /* 0x000fe200078e0253 */
[----:B------:R-:W-:Y:S02]  /*2810*/  LOP3.LUT R11, R8, R35, RZ, 0x3c, !PT ;  /* 0x00000023080b7212 */ /* 0x000fe400078e3cff */
[----:B------:R-:W-:-:S02]  /*2820*/  LOP3.LUT R6, R6, 0xfffff000, RZ, 0xc0, !PT ;  /* 0xfffff00006067812 */ /* 0x000fc400078ec0ff */
[----:B------:R-:W-:Y:S02]  /*2830*/  LOP3.LUT R8, R7, 0x1c0, R36, 0xf8, !PT ;  /* 0x000001c007087812 */ /* 0x000fe400078ef824 */
[----:B------:R-:W-:Y:S02]  /*2840*/  LOP3.LUT R7, R5, R34, RZ, 0x3c, !PT ;  /* 0x0000002205077212 */ /* 0x000fe400078e3cff */
[----:B------:R-:W-:Y:S02]  /*2850*/  LOP3.LUT R9, R9, 0xfffff000, RZ, 0xc0, !PT ;  /* 0xfffff00009097812 */ /* 0x000fe400078ec0ff */
[----:B------:R-:W-:Y:S02]  /*2860*/  LOP3.LUT R10, R10, R35, RZ, 0x3c, !PT ;  /* 0x000000230a0a7212 */ /* 0x000fe400078e3cff */
[----:B-----5:R-:W-:Y:S02]  /*2870*/  SHF.R.S32.HI R27, RZ, 0x1f, R23 ;  /* 0x0000001fff1b7819 */ /* 0x020fe40000011417 */
[----:B---3--:R-:W-:-:S02]  /*2880*/  IADD3 R5, R11, R6, R26 ;  /* 0x000000060b057210 */ /* 0x008fc40007ffe01a */
[----:B----4-:R-:W-:Y:S02]  /*2890*/  IADD3 R6, R7, R6, R14 ;  /* 0x0000000607067210 */ /* 0x010fe40007ffe00e */
[----:B------:R-:W-:Y:S01]  /*28a0*/  IADD3 R7, R10, R9, R26 ;  /* 0x000000090a077210 */ /* 0x000fe20007ffe01a */
[----:B------:R-:W-:Y:S01]  /*28b0*/  IMAD R26, R27, R28, RZ ;  /* 0x0000001c1b1a7224 */ /* 0x000fe200078e02ff */
[----:B------:R-:W-:Y:S02]  /*28c0*/  LOP3.LUT R8, R8, R34, RZ, 0x3c, !PT ;  /* 0x0000002208087212 */ /* 0x000fe400078e3cff */
[----:B------:R-:W-:Y:S01]  /*28d0*/  IADD3 R76, P1, R218, R77, RZ ;  /* 0x0000004dda4c7210 */ /* 0x000fe20007f3e0ff */
[C---:B------:R-:W-:Y:S01]  /*28e0*/  IMAD R35, R23.reuse, R29, R26 ;  /* 0x0000001d17237224 */ /* 0x040fe200078e021a */
[----:B------:R-:W-:Y:S01]  /*28f0*/  IADD3 R8, R8, R9, R14 ;  /* 0x0000000908087210 */ /* 0x000fe20007ffe00e */
[----:B------:R-:W-:-:S04]  /*2900*/  IMAD.WIDE.U32 R80, R23, R28, R80 ;  /* 0x0000001c17507225 */ /* 0x000fc800078e0050 */
[----:B------:R-:W-:Y:S01]  /*2910*/  IMAD.WIDE.U32 R78, R23, R28, R78 ;  /* 0x0000001c174e7225 */ /* 0x000fe200078e004e */
[----:B------:R-:W-:-:S03]  /*2920*/  SHF.R.S32.HI R91, RZ, 0x3, R92 ;  /* 0x00000003ff5b7819 */ /* 0x000fc6000001145c */
[-C--:B------:R-:W-:Y:S02]  /*2930*/  IMAD R14, R27, R20.reuse, RZ ;  /* 0x000000141b0e7224 */ /* 0x080fe400078e02ff */
[----:B------:R-:W-:Y:S02]  /*2940*/  IMAD.X R77, R32, 0x1, R33, P1 ;  /* 0x00000001204d7824 */ /* 0x000fe400008e0621 */
[----:B------:R-:W-:Y:S02]  /*2950*/  IMAD.IADD R33, R81, 0x1, R35 ;  /* 0x0000000151217824 */ /* 0x000fe400078e0223 */
[----:B------:R-:W-:Y:S01]  /*2960*/  IMAD.IADD R34, R35, 0x1, R79 ;  /* 0x0000000123227824 */ /* 0x000fe200078e024f */
[----:B------:R-:W-:Y:S01]  /*2970*/  SHF.R.S32.HI R35, RZ, 0x3, R90 ;  /* 0x00000003ff237819 */ /* 0x000fe2000001145a */
[C---:B------:R-:W-:Y:S01]  /*2980*/  IMAD R37, R23.reuse, R21, R14 ;  /* 0x0000001517257224 */ /* 0x040fe200078e020e */
[----:B------:R-:W-:Y:S01]  /*2990*/  LOP3.LUT R90, R90, 0xfffffff8, RZ, 0xc0, !PT ;  /* 0xfffffff85a5a7812 */ /* 0x000fe200078ec0ff */
[----:B------:R-:W-:Y:S01]  /*29a0*/  IMAD.WIDE.U32 R84, R23, R20, R84 ;  /* 0x0000001417547225 */ /* 0x000fe200078e0054 */
[----:B------:R-:W-:-:S02]  /*29b0*/  LOP3.LUT R92, R92, 0xfffffff8, RZ, 0xc0, !PT ;  /* 0xfffffff85c5c7812 */ /* 0x000fc400078ec0ff */
[C---:B------:R-:W-:Y:S01]  /*29c0*/  SHF.L.U64.HI R9, R12.reuse, 0x6, R13 ;  /* 0x000000060c097819 */ /* 0x040fe2000001020d */
[----:B------:R-:W-:Y:S01]  /*29d0*/  IMAD.WIDE.U32 R82, R23, R20, R82 ;  /* 0x0000001417527225 */ /* 0x000fe200078e0052 */
[----:B------:R-:W-:Y:S02]  /*29e0*/  SHF.L.U64.HI R10, R12, 0x5, R13 ;  /* 0x000000050c0a7819 */ /* 0x000fe4000001020d */
[--C-:B------:R-:W-:Y:S01]  /*29f0*/  SHF.L.U64.HI R13, R20, 0x6, R21.reuse ;  /* 0x00000006140d7819 */ /* 0x100fe20000010215 */
[----:B------:R-:W-:Y:S01]  /*2a00*/  IMAD.SHL.U32 R11, R12, 0x40, RZ ;  /* 0x000000400c0b7824 */ /* 0x000fe200078e00ff */
[C---:B------:R-:W-:Y:S01]  /*2a10*/  SHF.L.U64.HI R14, R20.reuse, 0x5, R21 ;  /* 0x00000005140e7819 */ /* 0x040fe20000010215 */
[----:B------:R-:W-:Y:S01]  /*2a20*/  IMAD.SHL.U32 R15, R20, 0x40, RZ ;  /* 0x00000040140f7824 */ /* 0x000fe200078e00ff */
[C-C-:B------:R-:W-:Y:S01]  /*2a30*/  SHF.L.U64.HI R21, R28.reuse, 0x6, R29.reuse ;  /* 0x000000061c157819 */ /* 0x140fe2000001021d */
[C---:B------:R-:W-:Y:S01]  /*2a40*/  IMAD.SHL.U32 R27, R28.reuse, 0x40, RZ ;  /* 0x000000401c1b7824 */ /* 0x040fe200078e00ff */
[----:B------:R-:W-:Y:S01]  /*2a50*/  SHF.L.U64.HI R26, R28, 0x5, R29 ;  /* 0x000000051c1a7819 */ /* 0x000fe2000001021d */
[----:B------:R-:W-:Y:S01]  /*2a60*/  IMAD.SHL.U32 R12, R12, 0x20, RZ ;  /* 0x000000200c0c7824 */ /* 0x000fe200078e00ff */
[----:B0-----:R-:W-:Y:S01]  /*2a70*/  LEA.HI R104, R104, 0x8, RZ, 0x19 ;  /* 0x0000000868687811 */ /* 0x001fe200078fc8ff */
[----:B------:R-:W-:Y:S01]  /*2a80*/  IMAD.SHL.U32 R20, R20, 0x20, RZ ;  /* 0x0000002014147824 */ /* 0x000fe200078e00ff */
[----:B------:R-:W-:Y:S01]  /*2a90*/  SHF.R.S32.HI R96, RZ, 0x1f, R90 ;  /* 0x0000001fff607819 */ /* 0x000fe2000001145a */
[----:B------:R-:W-:Y:S01]  /*2aa0*/  IMAD.SHL.U32 R28, R28, 0x20, RZ ;  /* 0x000000201c1c7824 */ /* 0x000fe200078e00ff */
[----:B------:R-:W-:Y:S01]  /*2ab0*/  SHF.R.S32.HI R97, RZ, 0x1f, R92 ;  /* 0x0000001fff617819 */ /* 0x000fe2000001145c */
[----:B------:R-:W-:-:S02]  /*2ac0*/  IMAD.SHL.U32 R29, R39, 0x2, RZ ;  /* 0x00000002271d7824 */ /* 0x000fc400078e00ff */
[----:B------:R-:W-:Y:S02]  /*2ad0*/  IMAD.IADD R32, R37, 0x1, R83 ;  /* 0x0000000125207824 */ /* 0x000fe400078e0253 */
[----:B------:R-:W-:Y:S01]  /*2ae0*/  IMAD.IADD R98, R87, 0x1, R63 ;  /* 0x0000000157627824 */ /* 0x000fe200078e023f */
[----:B--2---:R-:W-:Y:S01]  /*2af0*/  ISETP.GE.AND P0, PT, R30, UR6, PT ;  /* 0x000000061e007c0c */ /* 0x004fe2000bf06270 */
[----:B------:R-:W-:-:S05]  /*2b00*/  VIADD R30, R218, 0x20 ;  /* 0x00000020da1e7836 */ /* 0x000fca0000000000 */
[----:B------:R-:W-:Y:S02]  /*2b10*/  SHF.R.S32.HI R102, RZ, 0x1f, R30 ;  /* 0x0000001fff667819 */ /* 0x000fe4000001141e */
[----:B------:R-:W-:-:S04]  /*2b20*/  SEL R30, RZ, 0x8, P0 ;  /* 0x00000008ff1e7807 */ /* 0x000fc80000000000 */
[C---:B------:R-:W-:Y:S02]  /*2b30*/  LOP3.LUT R95, R31.reuse, R30, RZ, 0xfc, !PT ;  /* 0x0000001e1f5f7212 */ /* 0x040fe400078efcff */
[----:B------:R-:W-:Y:S01]  /*2b40*/  LOP3.LUT R30, R31, 0x1, RZ, 0xc0, !PT ;  /* 0x000000011f1e7812 */ /* 0x000fe200078ec0ff */
[----:B------:R-:W-:Y:S01]  /*2b50*/  IMAD.IADD R31, R85, 0x1, R37 ;  /* 0x00000001551f7824 */ /* 0x000fe200078e0225 */
[C---:B------:R-:W-:Y:S02]  /*2b60*/  LOP3.LUT R93, R95.reuse, 0x2, RZ, 0xc0, !PT ;  /* 0x000000025f5d7812 */ /* 0x040fe400078ec0ff */
[C---:B------:R-:W-:Y:S02]  /*2b70*/  LOP3.LUT R94, R95.reuse, 0x4, RZ, 0xc0, !PT ;  /* 0x000000045f5e7812 */ /* 0x040fe400078ec0ff */
[----:B------:R-:W-:-:S07]  /*2b80*/  LOP3.LUT R95, R95, 0x8, RZ, 0xc0, !PT ;  /* 0x000000085f5f7812 */ /* 0x000fce00078ec0ff */
.L_x_1842:
[----:B-1--4-:R-:W2:Y:S01]  /*2b90*/  LDL R41, [R1+0x54] ;  /* 0x0000540001297983 */ /* 0x012ea20000100800 */
[----:B0-----:R-:W0:Y:S01]  /*2ba0*/  LDC R120, c[0x0][0x3f4] ;  /* 0x0000fd00ff787b82 */ /* 0x001e220000000800 */
[----:B------:R-:W-:Y:S01]  /*2bb0*/  VIADD R40, R25, 0xffffffff ;  /* 0xffffffff19287836 */ /* 0x000fe20000000000 */
[----:B------:R-:W-:Y:S05]  /*2bc0*/  YIELD ;  /* 0x0000000000007946 */ /* 0x000fea0003800000 */
[----:B------:R-:W-:Y:S01]  /*2bd0*/  SHF.R.S32.HI R39, RZ, 0x1f, R40 ;  /* 0x0000001fff277819 */ /* 0x000fe20000011428 */
[----:B------:R-:W1:Y:S01]  /*2be0*/  LDC.64 R108, c[0x0][0x2e8] ;  /* 0x0000ba00ff6c7b82 */ /* 0x000e620000000a00 */
[-C--:B------:R-:W-:Y:S01]  /*2bf0*/  IMAD R36, R9, R40.reuse, RZ ;  /* 0x0000002809247224 */ /* 0x080fe200078e02ff */
[----:B------:R-:W-:Y:S01]  /*2c00*/  BSSY B0, `(.L_x_1767) ;  /* 0x0000571000007945 */ /* 0x000fe20003800000 */
[----:B------:R-:W-:-:S04]  /*2c10*/  IMAD.WIDE.U32 R112, R11, R40, RZ ;  /* 0x000000280b707225 */ /* 0x000fc800078e00ff */
[----:B------:R-:W-:Y:S01]  /*2c20*/  IMAD R73, R39, R11, R36 ;  /* 0x0000000b27497224 */ /* 0x000fe200078e0224 */
[CC--:B------:R-:W-:Y:S02]  /*2c30*/  IADD3 R37, P0, R3.reuse, R112.reuse, RZ ;  /* 0x0000007003257210 */ /* 0x0c0fe40007f1e0ff */
[----:B------:R-:W-:Y:S01]  /*2c40*/  IADD3 R25, P4, P5, R3, R112, R12 ;  /* 0x0000007003197210 */ /* 0x000fe20007d9e00c */
[----:B------:R-:W-:-:S04]  /*2c50*/  IMAD.IADD R73, R113, 0x1, R73 ;  /* 0x0000000171497824 */ /* 0x000fc800078e0249 */
[----:B------:R-:W-:Y:S01]  /*2c60*/  IMAD.X R38, R73, 0x1, R4, P0 ;  /* 0x0000000149267824 */ /* 0x000fe200000e0604 */
[----:B0-----:R-:W-:Y:S02]  /*2c70*/  ISETP.GE.AND P0, PT, R120, 0x1, PT ;  /* 0x000000017800780c */ /* 0x001fe40003f06270 */
[----:B------:R-:W-:Y:S02]  /*2c80*/  IADD3.X R36, R4, R73, R10, P4, P5 ;  /* 0x0000004904247210 */ /* 0x000fe400027ea40a */
[-C--:B-1----:R-:W-:Y:S02]  /*2c90*/  LEA R50, P1, R37, R108.reuse, 0x1 ;  /* 0x0000006c25327211 */ /* 0x082fe400078208ff */
[----:B------:R-:W-:Y:S02]  /*2ca0*/  LEA R48, P6, R25, R108, 0x1 ;  /* 0x0000006c19307211 */ /* 0x000fe400078c08ff */
[----:B------:R-:W-:Y:S02]  /*2cb0*/  LEA.HI.X R51, R37, R109, R38, 0x1, P1 ;  /* 0x0000006d25337211 */ /* 0x000fe400008f0c26 */
[----:B------:R-:W-:-:S02]  /*2cc0*/  ISETP.GT.AND P1, PT, R40, R24, PT ;  /* 0x000000182800720c */ /* 0x000fc40003f24270 */
[----:B------:R-:W-:Y:S01]  /*2cd0*/  LEA.HI.X R49, R25, R109, R36, 0x1, P6 ;  /* 0x0000006d19317211 */ /* 0x000fe200030f0c24 */
[----:B------:R-:W-:Y:S01]  /*2ce0*/  IMAD.MOV.U32 R25, RZ, RZ, R40 ;  /* 0x000000ffff197224 */ /* 0x000fe200078e0028 */
[----:B------:R-:W-:Y:S01]  /*2cf0*/  P2R R100, PR, RZ, 0x2 ;  /* 0x00000002ff647803 */ /* 0x000fe20000000000 */
[----:B--2---:R-:W-:-:S04]  /*2d00*/  IMAD R101, R17, 0x4000, R41 ;  /* 0x0000400011657824 */ /* 0x004fc800078e0229 */
[----:B------:R-:W-:Y:S01]  /*2d10*/  IMAD R101, R101, 0x2, R16 ;  /* 0x0000000265657824 */ /* 0x000fe200078e0210 */
[----:B------:R-:W-:Y:S06]  /*2d20*/  @!P0 BRA `(.L_x_1768) ;  /* 0x0000005000cc8947 */ /* 0x000fec0003800000 */
[----:B------:R-:W-:Y:S01]  /*2d30*/  ULDC.U8 UR4, c[0x0][0x410] ;  /* 0x0001040000047ab9 */ /* 0x000fe20000000000 */
[-C--:B------:R-:W-:Y:S01]  /*2d40*/  IMAD R36, R21, R40.reuse, RZ ;  /* 0x0000002815247224 */ /* 0x080fe200078e02ff */
[----:B------:R-:W-:Y:S01]  /*2d50*/  ISETP.NE.AND P0, PT, RZ, UR4, PT ;  /* 0x00000004ff007c0c */ /* 0x000fe2000bf05270 */
[-C--:B------:R-:W-:Y:S02]  /*2d60*/  IMAD R38, R13, R40.reuse, RZ ;  /* 0x000000280d267224 */ /* 0x080fe400078e02ff */
[----:B------:R-:W-:Y:S02]  /*2d70*/  IMAD R37, R39, R27, R36 ;  /* 0x0000001b27257224 */ /* 0x000fe400078e0224 */
[----:B------:R-:W-:Y:S02]  /*2d80*/  IMAD R105, R25, -0x40, R2 ;  /* 0xffffffc019697824 */ /* 0x000fe400078e0202 */
[----:B------:R-:W-:Y:S02]  /*2d90*/  IMAD R39, R39, R15, R38 ;  /* 0x0000000f27277224 */ /* 0x000fe400078e0226 */
[----:B------:R-:W-:Y:S01]  /*2da0*/  IMAD.WIDE.U32 R70, R27, R40, RZ ;  /* 0x000000281b467225 */ /* 0x000fe200078e00ff */
[----:B------:R-:W-:-:S03]  /*2db0*/  VIMNMX R105, R105, 0x40, PT ;  /* 0x0000004069697848 */ /* 0x000fc60003fe0100 */
[----:B------:R-:W-:-:S04]  /*2dc0*/  IMAD.WIDE.U32 R68, R15, R40, RZ ;  /* 0x000000280f447225 */ /* 0x000fc800078e00ff */
[----:B------:R-:W-:Y:S02]  /*2dd0*/  IMAD.IADD R99, R71, 0x1, R37 ;  /* 0x0000000147637824 */ /* 0x000fe400078e0225 */
        /* <DEDUP_REMOVED lines=18> */
[----:B------:R-:W-:Y:S01]  /*2f00*/  ISETP.GE.AND P5, PT, R200, R120, PT ;  /* 0x00000078c800720c */ /* 0x000fe20003fa6270 */
[----:B------:R-:W-:Y:S01]  /*2f10*/  IMAD.X R38, R99, 0x1, R33, P1 ;  /* 0x0000000163267824 */ /* 0x000fe200008e0621 */
[----:B------:R-:W-:Y:S01]  /*2f20*/  LEA R36, P1, R37, UR4, 0x1 ;  /* 0x0000000425247c11 */ /* 0x000fe2000f8208ff */
[----:B------:R-:W-:Y:S01]  /*2f30*/  IMAD.X R42, R107, 0x1, R31, P4 ;  /* 0x000000016b2a7824 */ /* 0x000fe200020e061f */
[----:B------:R-:W-:-:S02]  /*2f40*/  CS2R R110, SRZ ;  /* 0x00000000006e7805 */ /* 0x000fc4000001ff00 */
[-C--:B------:R-:W-:Y:S02]  /*2f50*/  ISETP.GE.AND P4, PT, R236, R120.reuse, PT ;  /* 0x00000078ec00720c */ /* 0x080fe40003f86270 */
[----:B------:R-:W-:Y:S01]  /*2f60*/  LEA.HI.X R37, R37, UR5, R38, 0x1, P1 ;  /* 0x0000000525257c11 */ /* 0x000fe200088f0c26 */
[----:B------:R-:W-:Y:S02]  /*2f70*/  ULDC.64 UR4, c[0x0][0x400] ;  /* 0x0001000000047ab9 */ /* 0x000fe40000000a00 */
[C---:B------:R-:W-:Y:S02]  /*2f80*/  LEA R38, P1, R39.reuse, UR4, 0x1 ;  /* 0x0000000427267c11 */ /* 0x040fe4000f8208ff */
[----:B------:R0:W5:Y:S02]  /*2f90*/  @!P5 LDG.E.64 R108, desc[UR60][R36.64] ;  /* 0x0000003c246cd981 */ /* 0x000164000c1e1b00 */
        /* <DEDUP_REMOVED lines=16> */
.L_x_1771:
[----:B------:R-:W-:Y:S05]  /*30a0*/  BSYNC B1 ;  /* 0x0000000000017941 */ /* 0x000fea0003800000 */
.L_x_1770:
        /* <DEDUP_REMOVED lines=8> */
[----:B------:R-:W-:Y:S01]  /*3130*/  CS2R R54, SRZ ;  /* 0x0000000000367805 */ /* 0x000fe2000001ff00 */
[----:B-----5:R-:W-:Y:S01]  /*3140*/  IMAD.MOV.U32 R112, RZ, RZ, R60 ;  /* 0x000000ffff707224 */ /* 0x020fe200078e003c */
[----:B------:R-:W-:Y:S01]  /*3150*/  CS2R R58, SRZ ;  /* 0x00000000003a7805 */ /* 0x000fe2000001ff00 */
[----:B------:R-:W-:-:S04]  /*3160*/  IMAD.MOV.U32 R113, RZ, RZ, R61 ;  /* 0x000000ffff717224 */ /* 0x000fc800078e003d */
[----:B------:R-:W-:Y:S05]  /*3170*/  @P4 BRA `(.L_x_1773) ;  /* 0x0000000000784947 */ /* 0x000fea0003800000 */
        /* <DEDUP_REMOVED lines=30> */
.L_x_1773:
[----:B------:R-:W-:Y:S05]  /*3360*/  BSYNC B1 ;  /* 0x0000000000017941 */ /* 0x000fea0003800000 */
.L_x_1772:
        /* <DEDUP_REMOVED lines=41> */
[----:B------:R-:W-:Y:S01]  /*3600*/  ISETP.NE.AND P1, PT, R234, 0x3, PT ;  /* 0x00000003ea00780c */ /* 0x000fe20003f25270 */
        /* <DEDUP_REMOVED lines=23> */
.L_x_1774:
[----:B------:R-:W2:Y:S01]  /*3780*/  LDL R36, [R1] ;  /* 0x0000000001247983 */ /* 0x000ea20000100800 */
[----:B------:R-:W-:Y:S01]  /*3790*/  IMAD R99, R17, 0x8, R16 ;  /* 0x0000000811637824 */ /* 0x000fe200078e0210 */
[----:B------:R-:W-:Y:S01]  /*37a0*/  BSSY B1, `(.L_x_1775) ;  /* 0x0000004000017945 */ /* 0x000fe20003800000 */
[----:B--2---:R-:W-:-:S04]  /*37b0*/  SHF.L.U32 R107, R36, 0x1f, RZ ;  /* 0x0000001f246b7819 */ /* 0x004fc800000006ff */
[----:B------:R-:W0:Y:S02]  /*37c0*/  SYNCS.PHASECHK.TRANS64.TRYWAIT P5, [R99+URZ+0x30890], R107 ;  /* 0x0308906b630075a7 */ /* 0x000e2400080a017f */
[----:B0-----:R-:W-:Y:S05]  /*37d0*/  @!P5 BRA `(.L_x_1776) ;  /* 0x0000028800dcd947 */ /* 0x001fea0003800000 */
.L_x_2237:
[----:B------:R-:W-:Y:S05]  /*37e0*/  BSYNC B1 ;  /* 0x0000000000017941 */ /* 0x000fea0003800000 */
.L_x_1775:
        /* <DEDUP_REMOVED lines=30> */
[----:B------:R-:W-:Y:S01]  /*39d0*/  FMUL.FTZ R39, R39, R134 ;  /* 0x0000008627277220 */ /* 0x000fe20000410000 */
[----:B------:R-:W-:Y:S01]  /*39e0*/  LOP3.LUT R36, R36, 0xffff0000, RZ, 0xc0, !PT ;  /* 0xffff000024247812 */ /* 0x000fe200078ec0ff */
[C---:B------:R-:W-:Y:S01]  /*39f0*/  FMUL.FTZ R143, R109.reuse, R140 ;  /* 0x0000008c6d8f7220 */ /* 0x040fe20000410000 */
[----:B------:R-:W-:Y:S01]  /*3a00*/  FMUL.FTZ R109, R109, R136 ;  /* 0x000000886d6d7220 */ /* 0x000fe20000410000 */
        /* <DEDUP_REMOVED lines=21> */
.L_x_1782:
[----:B------:R-:W-:Y:S05]  /*3b60*/  BSYNC B3 ;  /* 0x0000000000037941 */ /* 0x000fea0003800000 */
.L_x_1781:
[----:B--2---:R1:W-:Y:S02]  /*3b70*/  STG.E.128 desc[UR60][R50.64], R36 ;  /* 0x0000002432007986 */ /* 0x0043e4000c101d3c */
.L_x_1780:
[----:B------:R-:W-:Y:S05]  /*3b80*/  BSYNC B2 ;  /* 0x0000000000027941 */ /* 0x000fea0003800000 */
.L_x_1779:
        /* <DEDUP_REMOVED lines=20> */
[C---:B------:R-:W-:Y:S01]  /*3cd0*/  LOP3.LUT R134, R133.reuse, 0xffff0000, RZ, 0xc0, !PT ;  /* 0xffff000085867812 */ /* 0x040fe200078ec0ff */
        /* <DEDUP_REMOVED lines=32> */
.L_x_1786:
[----:B------:R-:W-:Y:S05]  /*3ee0*/  BSYNC B3 ;  /* 0x0000000000037941 */ /* 0x000fea0003800000 */
.L_x_1785:
[----:B--2---:R2:W-:Y:S02]  /*3ef0*/  STG.E.128 desc[UR60][R50.64+0x80], R36 ;  /* 0x0000802432007986 */ /* 0x0045e4000c101d3c */
.L_x_1784:
[----:B------:R-:W-:Y:S05]  /*3f00*/  BSYNC B2 ;  /* 0x0000000000027941 */ /* 0x000fea0003800000 */
.L_x_1783:
[----:B------:R-:W-:Y:S01]  /*3f10*/  ISETP.NE.AND P0, PT, R94, RZ, PT ;  /* 0x000000ff5e00720c */ /* 0x000fe20003f05270 */
[----:B------:R-:W-:-:S12]  /*3f20*/  BSSY B2, `(.L_x_1787) ;  /* 0x0000036000027945 */ /* 0x000fd80003800000 */
[----:B------:R-:W-:Y:S05]  /*3f30*/  @!P0 BRA `(.L_x_1788) ;  /* 0x0000000000d08947 */ /* 0x000fea0003800000 */
[----:B-12---:R1:W2:Y:S01]  /*3f40*/  LDS.128 R36, [R101+0x24400] ;  /* 0x0244000065247984 */ /* 0x0062a20000000c00 */
        /* <DEDUP_REMOVED lines=49> */
.L_x_1790:
[----:B------:R-:W-:Y:S05]  /*4260*/  BSYNC B3 ;  /* 0x0000000000037941 */ /* 0x000fea0003800000 */
.L_x_1789:
[----:B--2---:R3:W-:Y:S02]  /*4270*/  STG.E.128 desc[UR60][R50.64+0x100], R36 ;  /* 0x0001002432007986 */ /* 0x0047e4000c101d3c */
.L_x_1788:
[----:B------:R-:W-:Y:S05]  /*4280*/  BSYNC B2 ;  /* 0x0000000000027941 */ /* 0x000fea0003800000 */
.L_x_1787:
        /* <DEDUP_REMOVED lines=30> */
[----:B------:R-:W-:Y:S01]  /*4470*/  LOP3.LUT R128, R128, 0xffff0000, RZ, 0xc0, !PT ;  /* 0xffff000080807812 */ /* 0x000fe200078ec0ff */
[-C--:B------:R-:W-:Y:S01]  /*4480*/  FMUL.FTZ R61, R61, R65.reuse ;  /* 0x000000413d3d7220 */ /* 0x080fe20000410000 */
[----:B------:R-:W-:Y:S01]  /*4490*/  LOP3.LUT R126, R126, 0xffff0000, RZ, 0xc0, !PT ;  /* 0xffff00007e7e7812 */ /* 0x000fe200078ec0ff */
[----:B------:R-:W-:Y:S02]  /*44a0*/  IMAD.U32 R125, R125, 0x10000, RZ ;  /* 0x000100007d7d7824 */ /* 0x000fe400078e00ff */
[C---:B------:R-:W-:Y:S01]  /*44b0*/  FFMA.FTZ R73, R38.reuse, R64, -R73 ;  /* 0x0000004026497223 */ /* 0x040fe20000010849 */
[----:B------:R-:W-:Y:S01]  /*44c0*/  FFMA.FTZ R66, R38, R66, R39 ;  /* 0x0000004226427223 */ /* 0x000fe20000010027 */
[----:B------:R-:W-:Y:S01]  /*44d0*/  FFMA.FTZ R75, R60, R65, -R75 ;  /* 0x000000413c4b7223 */ /* 0x000fe2000001084b */
[----:B------:R-:W-:Y:S01]  /*44e0*/  FMUL.FTZ R38, R36, R127 ;  /* 0x0000007f24267220 */ /* 0x000fe20000410000 */
[----:B------:R-:W-:Y:S01]  /*44f0*/  FFMA.FTZ R60, R60, R67, R61 ;  /* 0x000000433c3c7223 */ /* 0x000fe2000001003d */
[C---:B------:R-:W-:Y:S01]  /*4500*/  FMUL.FTZ R39, R63.reuse, R128 ;  /* 0x000000803f277220 */ /* 0x040fe20000410000 */
[-C--:B------:R-:W-:Y:S01]  /*4510*/  FMUL.FTZ R36, R36, R125.reuse ;  /* 0x0000007d24247220 */ /* 0x080fe20000410000 */
        /* <DEDUP_REMOVED lines=10> */
[----:B------:R-:W-:-:S07]  /*45c0*/  IMAD.MOV.U32 R38, RZ, RZ, R60 ;  /* 0x000000ffff267224 */ /* 0x000fce00078e003c */
.L_x_1792:
[----:B------:R-:W-:Y:S05]  /*45d0*/  BSYNC B2 ;  /* 0x0000000000027941 */ /* 0x000fea0003800000 */
.L_x_1791:
[----:B--2---:R4:W-:Y:S02]  /*45e0*/  STG.E.128 desc[UR60][R50.64+0x180], R36 ;  /* 0x0001802432007986 */ /* 0x0049e4000c101d3c */
.L_x_1778:
[----:B------:R-:W-:Y:S05]  /*45f0*/  BSYNC B1 ;  /* 0x0000000000017941 */ /* 0x000fea0003800000 */
.L_x_1777:
        /* <DEDUP_REMOVED lines=54> */
.L_x_1797:
[----:B------:R-:W-:Y:S05]  /*4960*/  BSYNC B2 ;  /* 0x0000000000027941 */ /* 0x000fea0003800000 */
.L_x_1796:
[----:B--2---:R1:W-:Y:S02]  /*4970*/  STG.E.128 desc[UR60][R48.64], R36 ;  /* 0x0000002430007986 */ /* 0x0043e4000c101d3c */
.L_x_1795:
[----:B------:R-:W-:Y:S05]  /*4980*/  BSYNC B1 ;  /* 0x0000000000017941 */ /* 0x000fea0003800000 */
.L_x_1794:
        /* <DEDUP_REMOVED lines=53> */
.L_x_1801:
[----:B------:R-:W-:Y:S05]  /*4ce0*/  BSYNC B2 ;  /* 0x0000000000027941 */ /* 0x000fea0003800000 */
.L_x_1800:
[----:B--2---:R1:W-:Y:S02]  /*4cf0*/  STG.E.128 desc[UR60][R48.64+0x80], R36 ;  /* 0x0000802430007986 */ /* 0x0043e4000c101d3c */
.L_x_1799:
[----:B------:R-:W-:Y:S05]  /*4d00*/  BSYNC B1 ;  /* 0x0000000000017941 */ /* 0x000fea0003800000 */
.L_x_1798:
        /* <DEDUP_REMOVED lines=53> */
.L_x_1805:
[----:B------:R-:W-:Y:S05]  /*5060*/  BSYNC B2 ;  /* 0x0000000000027941 */ /* 0x000fea0003800000 */
.L_x_1804:
[----:B--2---:R1:W-:Y:S02]  /*5070*/  STG.E.128 desc[UR60][R48.64+0x100], R36 ;  /* 0x0001002430007986 */ /* 0x0043e4000c101d3c */
.L_x_1803:
[----:B------:R-:W-:Y:S05]  /*5080*/  BSYNC B1 ;  /* 0x0000000000017941 */ /* 0x000fea0003800000 */
.L_x_1802:
        /* <DEDUP_REMOVED lines=52> */
.L_x_1807:
[----:B------:R-:W-:Y:S05]  /*53d0*/  BSYNC B1 ;  /* 0x0000000000017941 */ /* 0x000fea0003800000 */
.L_x_1806:
[----:B--2---:R1:W-:Y:S01]  /*53e0*/  STG.E.128 desc[UR60][R48.64+0x180], R36 ;  /* 0x0001802430007986 */ /* 0x0043e2000c101d3c */
[----:B------:R-:W-:Y:S05]  /*53f0*/  BRA `(.L_x_1793) ;  /* 0x0000002c00c47947 */ /* 0x000fea0003800000 */
.L_x_1769:
        /* <DEDUP_REMOVED lines=32> */
[----:B------:R0:W5:Y:S04]  /*5600*/  @!P5 LDG.E.128 R36, desc[UR60][R52.64+0x80] ;  /* 0x0000803c3424d981 */ /* 0x000168000c1e1d00 */
[----:B------:R0:W5:Y:S04]  /*5610*/  @!P1 LDG.E.128 R40, desc[UR60][R52.64] ;  /* 0x0000003c34289981 */ /* 0x000168000c1e1d00 */
[----:B------:R0:W5:Y:S04]  /*5620*/  @!P1 LDG.E.128 R48, desc[UR60][R56.64] ;  /* 0x0000003c38309981 */ /* 0x000168000c1e1d00 */
[----:B------:R0:W5:Y:S02]  /*5630*/  @!P5 LDG.E.128 R44, desc[UR60][R56.64+0x80] ;  /* 0x0000803c382cd981 */ /* 0x000164000c1e1d00 */
.L_x_1809:
[----:B------:R-:W-:Y:S05]  /*5640*/  BSYNC B1 ;  /* 0x0000000000017941 */ /* 0x000fea0003800000 */
.L_x_1808:
        /* <DEDUP_REMOVED lines=25> */
[----:B------:R-:W-:Y:S02]  /*57e0*/  LEA R68, P5, R71, UR4, 0x1 ;  /* 0x0000000447447c11 */ /* 0x000fe4000f8a08ff */
        /* <DEDUP_REMOVED lines=11> */
.L_x_1811:
[----:B------:R-:W-:Y:S05]  /*58a0*/  BSYNC B1 ;  /* 0x0000000000017941 */ /* 0x000fea0003800000 */
.L_x_1810:
[----:B0-----:R-:W-:Y:S01]  /*58b0*/  IMAD.MOV.U32 R68, RZ, RZ, R36 ;  /* 0x000000ffff447224 */ /* 0x001fe200078e0024 */
        /* <DEDUP_REMOVED lines=64> */
.L_x_1812:
[----:B------:R-:W2:Y:S01]  /*5cc0*/  LDL R68, [R1] ;  /* 0x0000000001447983 */ /* 0x000ea20000100800 */
[----:B------:R-:W-:Y:S01]  /*5cd0*/  IMAD R99, R17, 0x8, R16 ;  /* 0x0000000811637824 */ /* 0x000fe200078e0210 */
[----:B------:R-:W0:Y:S01]  /*5ce0*/  LDC R122, c[0x0][0x2f4] ;  /* 0x0000bd00ff7a7b82 */ /* 0x000e220000000800 */
[----:B------:R-:W-:Y:S07]  /*5cf0*/  BSSY B1, `(.L_x_1813) ;  /* 0x0000005000017945 */ /* 0x000fee0003800000 */
[----:B------:R-:W1:Y:S01]  /*5d00*/  LDC.64 R110, c[0x0][0x300] ;  /* 0x0000c000ff6e7b82 */ /* 0x000e620000000a00 */
[----:B--2---:R-:W-:-:S04]  /*5d10*/  SHF.L.U32 R107, R68, 0x1f, RZ ;  /* 0x0000001f446b7819 */ /* 0x004fc800000006ff */
[----:B------:R-:W2:Y:S02]  /*5d20*/  SYNCS.PHASECHK.TRANS64.TRYWAIT P5, [R99+URZ+0x30890], R107 ;  /* 0x0308906b630075a7 */ /* 0x000ea400080a017f */
[----:B012---:R-:W-:Y:S05]  /*5d30*/  @!P5 BRA `(.L_x_1814) ;  /* 0x000002640098d947 */ /* 0x007fea0003800000 */
.L_x_2238:
[----:B------:R-:W-:Y:S05]  /*5d40*/  BSYNC B1 ;  /* 0x0000000000017941 */ /* 0x000fea0003800000 */
.L_x_1813:
[----:B------:R-:W-:Y:S01]  /*5d50*/  BSSY B1, `(.L_x_1815) ;  /* 0x0000117000017945 */ /* 0x000fe20003800000 */
[----:B------:R-:W-:Y:S02]  /*5d60*/  IMAD.IADD R124, R122, 0x1, -R29 ;  /* 0x000000017a7c7824 */ /* 0x000fe400078e0a1d */
[----:B------:R-:W-:Y:S01]  /*5d70*/  IMAD.MOV.U32 R113, RZ, RZ, R73 ;  /* 0x000000ffff717224 */ /* 0x000fe200078e0049 */
[----:B------:R-:W-:Y:S06]  /*5d80*/  @P4 BRA `(.L_x_1816) ;  /* 0x00000010004c4947 */ /* 0x000fec0003800000 */
[----:B------:R-:W-:Y:S01]  /*5d90*/  ISETP.NE.AND P4, PT, R30, RZ, PT ;  /* 0x000000ff1e00720c */ /* 0x000fe20003f85270 */
[-C--:B------:R-:W-:Y:S01]  /*5da0*/  IMAD.WIDE.U32 R114, R218, R110.reuse, R112 ;  /* 0x0000006eda727225 */ /* 0x080fe200078e0070 */
[----:B------:R-:W-:Y:S01]  /*5db0*/  SHF.R.S32.HI R68, RZ, 0x1f, R218 ;  /* 0x0000001fff447819 */ /* 0x000fe200000114da */
[----:B------:R-:W-:Y:S04]  /*5dc0*/  BSSY B2, `(.L_x_1817) ;  /* 0x0000089000027945 */ /* 0x000fe80003800000 */
[----:B------:R-:W-:-:S04]  /*5dd0*/  IMAD R68, R68, R110, RZ ;  /* 0x0000006e44447224 */ /* 0x000fc800078e02ff */
[----:B------:R-:W-:-:S04]  /*5de0*/  IMAD R131, R218, R111, R68 ;  /* 0x0000006fda837224 */ /* 0x000fc800078e0244 */
[----:B------:R-:W-:Y:S01]  /*5df0*/  IMAD.IADD R131, R131, 0x1, R115 ;  /* 0x0000000183837824 */ /* 0x000fe200078e0273 */
[----:B------:R-:W-:Y:S06]  /*5e00*/  @!P4 BRA `(.L_x_1818) ;  /* 0x000000080010c947 */ /* 0x000fec0003800000 */
[----:B------:R-:W2:Y:S01]  /*5e10*/  LDL R75, [R1+0x40] ;  /* 0x00004000014b7983 */ /* 0x000ea20000100800 */
[----:B------:R-:W-:Y:S01]  /*5e20*/  SEL R68, R29, R124, !P3 ;  /* 0x0000007c1d447207 */ /* 0x000fe20005800000 */
[----:B------:R-:W-:Y:S01]  /*5e30*/  IMAD.SHL.U32 R116, R218, 0x40, RZ ;  /* 0x00000040da747824 */ /* 0x000fe200078e00ff */
[----:B------:R-:W-:Y:S01]  /*5e40*/  IADD3 R72, P4, P5, R88, R114, R90 ;  /* 0x0000007258487210 */ /* 0x000fe20007d9e05a */
[----:B------:R-:W-:Y:S01]  /*5e50*/  IMAD.SHL.U32 R117, R218, 0x40, RZ ;  /* 0x00000040da757824 */ /* 0x000fe200078e00ff */
[----:B------:R-:W-:Y:S01]  /*5e60*/  SHF.R.S32.HI R69, RZ, 0x1f, R68 ;  /* 0x0000001fff457819 */ /* 0x000fe20000011444 */
[----:B------:R-:W-:Y:S01]  /*5e70*/  BSSY B3, `(.L_x_1819) ;  /* 0x000007b000037945 */ /* 0x000fe20003800000 */
[----:B------:R-:W-:Y:S02]  /*5e80*/  IADD3.X R74, R0, R131, R96, P4, P5 ;  /* 0x00000083004a7210 */ /* 0x000fe400027ea460 */
[----:B------:R-:W-:Y:S02]  /*5e90*/  LEA.HI R68, R69, R68, RZ, 0x4 ;  /* 0x0000004445447211 */ /* 0x000fe400078f20ff */
[----:B------:R-:W-:-:S02]  /*5ea0*/  LOP3.LUT R116, R116, 0x1c0, RZ, 0xc0, !PT ;  /* 0x000001c074747812 */ /* 0x000fc400078ec0ff */
[----:B------:R-:W-:Y:S02]  /*5eb0*/  LEA.HI.SX32 R68, R68, R35, 0x1c ;  /* 0x0000002344447211 */ /* 0x000fe400078fe2ff */
[----:B------:R-:W-:Y:S02]  /*5ec0*/  SHF.R.U32.HI R116, RZ, 0x3, R116 ;  /* 0x00000003ff747819 */ /* 0x000fe40000011674 */
[----:B------:R-:W-:Y:S01]  /*5ed0*/  SHF.R.S32.HI R71, RZ, 0x1f, R68 ;  /* 0x0000001fff477819 */ /* 0x000fe20000011444 */
[----:B------:R-:W-:-:S03]  /*5ee0*/  IMAD.SHL.U32 R69, R68, 0x8, RZ ;  /* 0x0000000844457824 */ /* 0x000fc600078e00ff */
[----:B------:R-:W-:Y:S02]  /*5ef0*/  LEA.HI R71, R71, R68, RZ, 0x3 ;  /* 0x0000004447477211 */ /* 0x000fe400078f18ff */
[----:B------:R-:W-:-:S03]  /*5f00*/  ISETP.GE.AND P4, PT, R69, R122, PT ;  /* 0x0000007a4500720c */ /* 0x000fc60003f86270 */
[----:B------:R-:W-:-:S05]  /*5f10*/  IMAD.SHL.U32 R71, R71, 0x200, RZ ;  /* 0x0000020047477824 */ /* 0x000fca00078e00ff */
[----:B------:R-:W-:-:S05]  /*5f20*/  LOP3.LUT R71, R71, 0x7ffff000, RZ, 0xc0, !PT ;  /* 0x7ffff00047477812 */ /* 0x000fca00078ec0ff */
[--C-:B------:R-:W-:Y:S02]  /*5f30*/  @!P4 SHF.R.S32.HI R70, RZ, 0x1f, R69.reuse ;  /* 0x0000001fff46c819 */ /* 0x100fe40000011445 */
[----:B------:R-:W-:Y:S02]  /*5f40*/  @!P4 IADD3 R73, P5, P6, R88, R114, R69 ;  /* 0x000000725849c210 */ /* 0x000fe40007ebe045 */
[----:B------:R-:W-:Y:S02]  /*5f50*/  LOP3.LUT R69, R69, 0x38, RZ, 0xc0, !PT ;  /* 0x0000003845457812 */ /* 0x000fe400078ec0ff */
[----:B------:R-:W-:Y:S02]  /*5f60*/  @!P4 IADD3.X R70, R0, R131, R70, P5, P6 ;  /* 0x000000830046c210 */ /* 0x000fe40002fec446 */
[----:B------:R-:W-:-:S04]  /*5f70*/  LOP3.LUT R69, R69, 0x1c0, R117, 0xf8, !PT ;  /* 0x000001c045457812 */ /* 0x000fc800078ef875 */
[----:B------:R-:W-:Y:S01]  /*5f80*/  LOP3.LUT R68, R69, R116, RZ, 0x3c, !PT ;  /* 0x0000007445447212 */ /* 0x000fe200078e3cff */
[----:B------:R-:W-:Y:S01]  /*5f90*/  IMAD R69, R17, 0x4000, R6 ;  /* 0x0000400011457824 */ /* 0x000fe200078e0206 */
[----:B------:R-:W-:-:S03]  /*5fa0*/  LEA R116, P5, R72, R108, 0x1 ;  /* 0x0000006c48747211 */ /* 0x000fc600078a08ff */
[----:B------:R-:W-:Y:S01]  /*5fb0*/  IMAD R69, R69, 0x2, R16 ;  /* 0x0000000245457824 */ /* 0x000fe200078e0210 */
[----:B------:R-:W-:Y:S02]  /*5fc0*/  LEA.HI.X R117, R72, R109, R74, 0x1, P5 ;  /* 0x0000006d48757211 */ /* 0x000fe400028f0c4a */
[----:B------:R-:W-:-:S04]  /*5fd0*/  @!P4 LEA R118, P5, R73, R108, 0x1 ;  /* 0x0000006c4976c211 */ /* 0x000fc800078a08ff */
[----:B------:R-:W-:Y:S02]  /*5fe0*/  @!P4 LEA.HI.X R119, R73, R109, R70, 0x1, P5 ;  /* 0x0000006d4977c211 */ /* 0x000fe400028f0c46 */
[----:B------:R-:W-:Y:S02]  /*5ff0*/  ISETP.GE.AND P5, PT, R18, R120, PT ;  /* 0x000000781200720c */ /* 0x000fe40003fa6270 */
[----:B--2---:R-:W-:-:S05]  /*6000*/  IADD3 R68, R68, R71, R75 ;  /* 0x0000004744447210 */ /* 0x004fca0007ffe04b */
[----:B------:R-:W-:-:S04]  /*6010*/  IMAD R71, R17, 0x4000, R68 ;  /* 0x0000400011477824 */ /* 0x000fc800078e0244 */
[----:B------:R-:W-:Y:S02]  /*6020*/  IMAD R72, R71, 0x2, R16 ;  /* 0x0000000247487824 */ /* 0x000fe400078e0210 */
[----:B------:R-:W1:Y:S04]  /*6030*/  LDS.128 R68, [R69+0x20400] ;  /* 0x0204000045447984 */ /* 0x000e680000000c00 */
[----:B------:R-:W2:Y:S01]  /*6040*/  LDS.128 R72, [R72+0x20400] ;  /* 0x0204000048487984 */ /* 0x000ea20000000c00 */
[----:B------:R-:W-:Y:S05]  /*6050*/  @P5 BRA `(.L_x_1820) ;  /* 0x0000000400705947 */ /* 0x000fea0003800000 */
[----:B------:R-:W-:Y:S01]  /*6060*/  SHF.R.U32.HI R157, RZ, 0x10, R49 ;  /* 0x00000010ff9d7819 */ /* 0x000fe20000011631 */
[----:B--2---:R-:W-:Y:S01]  /*6070*/  IMAD.U32 R152, R75, 0x10000, RZ ;  /* 0x000100004b987824 */ /* 0x004fe200078e00ff */
[----:B------:R-:W-:Y:S01]  /*6080*/  SHF.R.U32.HI R159, RZ, 0x10, R41 ;  /* 0x00000010ff9f7819 */ /* 0x000fe20000011629 */
[----:B------:R-:W-:Y:S01]  /*6090*/  IMAD.U32 R155, R73, 0x10000, RZ ;  /* 0x00010000499b7824 */ /* 0x000fe200078e00ff */
[----:B------:R-:W-:Y:S01]  /*60a0*/  SHF.R.U64 R158, R42, 0x10, R43 ;  /* 0x000000102a9e7819 */ /* 0x000fe2000000122b */
[----:B-1----:R-:W-:Y:S01]  /*60b0*/  IMAD.U32 R148, R71, 0x10000, RZ ;  /* 0x0001000047947824 */ /* 0x002fe200078e00ff */
[----:B------:R-:W-:Y:S01]  /*60c0*/  SHF.R.U64 R153, R50, 0x10, R51 ;  /* 0x0000001032997819 */ /* 0x000fe20000001233 */
[----:B------:R-:W-:Y:S01]  /*60d0*/  IMAD.U32 R150, R69, 0x10000, RZ ;  /* 0x0001000045967824 */ /* 0x000fe200078e00ff */
[----:B------:R-:W-:Y:S01]  /*60e0*/  PRMT R157, R164, 0x5410, R157 ;  /* 0x00005410a49d7816 */ /* 0x000fe2000000009d */
[----:B------:R-:W-:Y:S01]  /*60f0*/  IMAD.U32 R42, R70, 0x10000, RZ ;  /* 0x00010000462a7824 */ /* 0x000fe200078e00ff */
[----:B------:R-:W-:-:S02]  /*6100*/  LOP3.LUT R50, R75, 0xffff0000, RZ, 0xc0, !PT ;  /* 0xffff00004b327812 */ /* 0x000fc400078ec0ff */
[----:B------:R-:W-:Y:S02]  /*6110*/  PRMT R75, R161, 0x5410, R159 ;  /* 0x00005410a14b7816 */ /* 0x000fe4000000009f */
[----:B------:R-:W-:Y:S01]  /*6120*/  SHF.R.U64 R160, R40, 0x10, R41 ;  /* 0x0000001028a07819 */ /* 0x000fe20000001229 */
[----:B------:R-:W-:Y:S01]  /*6130*/  IMAD.U32 R41, R72, 0x10000, RZ ;  /* 0x0001000048297824 */ /* 0x000fe200078e00ff */
[----:B------:R-:W-:Y:S01]  /*6140*/  SHF.R.U64 R149, R48, 0x10, R49 ;  /* 0x0000001030957819 */ /* 0x000fe20000001231 */
[----:B------:R-:W-:Y:S01]  /*6150*/  IMAD.U32 R40, R68, 0x10000, RZ ;  /* 0x0001000044287824 */ /* 0x000fe200078e00ff */
[----:B------:R-:W-:Y:S02]  /*6160*/  SHF.R.U32.HI R154, RZ, 0x10, R51 ;  /* 0x00000010ff9a7819 */ /* 0x000fe40000011633 */
[----:B------:R-:W-:Y:S01]  /*6170*/  PRMT R49, R123, 0x5432, R158 ;  /* 0x000054327b317816 */ /* 0x000fe2000000009e */
[----:B------:R-:W-:Y:S01]  /*6180*/  IMAD.U32 R158, R157, 0x10000, RZ ;  /* 0x000100009d9e7824 */ /* 0x000fe200078e00ff */
[----:B------:R-:W-:Y:S01]  /*6190*/  SHF.R.U32.HI R156, RZ, 0x10, R43 ;  /* 0x00000010ff9c7819 */ /* 0x000fe2000001162b */
[----:B------:R-:W-:Y:S01]  /*61a0*/  IMAD.U32 R43, R74, 0x10000, RZ ;  /* 0x000100004a2b7824 */ /* 0x000fe200078e00ff */
[----:B------:R-:W-:-:S02]  /*61b0*/  LOP3.LUT R151, R73, 0xffff0000, RZ, 0xc0, !PT ;  /* 0xffff000049977812 */ /* 0x000fc400078ec0ff */
[----:B------:R-:W-:Y:S01]  /*61c0*/  LOP3.LUT R48, R71, 0xffff0000, RZ, 0xc0, !PT ;  /* 0xffff000047307812 */ /* 0x000fe200078ec0ff */
[----:B------:R-:W-:Y:S01]  /*61d0*/  IMAD.U32 R71, R75, 0x10000, RZ ;  /* 0x000100004b477824 */ /* 0x000fe200078e00ff */
[----:B------:R-:W-:Y:S02]  /*61e0*/  LOP3.LUT R51, R69, 0xffff0000, RZ, 0xc0, !PT ;  /* 0xffff000045337812 */ /* 0x000fe400078ec0ff */
[----:B------:R-:W-:Y:S02]  /*61f0*/  PRMT R73, R126, 0x5432, R160 ;  /* 0x000054327e497816 */ /* 0x000fe400000000a0 */
[----:B------:R-:W-:Y:S01]  /*6200*/  PRMT R69, R162, 0x5410, R153 ;  /* 0x00005410a2457816 */ /* 0x000fe20000000099 */
[----:B------:R-:W-:Y:S01]  /*6210*/  FMUL.FTZ R153, R155, R158 ;  /* 0x0000009e9b997220 */ /* 0x000fe20000410000 */
[----:B------:R-:W-:Y:S02]  /*6220*/  PRMT R159, R125, 0x5432, R154 ;  /* 0x000054327d9f7816 */ /* 0x000fe4000000009a */
[----:B------:R-:W-:Y:S01]  /*6230*/  LOP3.LUT R160, R157, 0xffff0000, RZ, 0xc0, !PT ;  /* 0xffff00009da07812 */ /* 0x000fe200078ec0ff */
[-C--:B------:R-:W-:Y:S01]  /*6240*/  FMUL.FTZ R157, R155, R71.reuse ;  /* 0x000000479b9d7220 */ /* 0x080fe20000410000 */
[----:B------:R-:W-:Y:S01]  /*6250*/  PRMT R156, R121, 0x5432, R156 ;  /* 0x00005432799c7816 */ /* 0x000fe2000000009c */
[----:B------:R-:W-:Y:S01]  /*6260*/  FFMA.FTZ R71, R150, R71, -R153 ;  /* 0x0000004796477223 */ /* 0x000fe20000010899 */
[----:B------:R-:W-:Y:S01]  /*6270*/  LOP3.LUT R154, R75, 0xffff0000, RZ, 0xc0, !PT ;  /* 0xffff00004b9a7812 */ /* 0x000fe200078ec0ff */
[----:B------:R-:W-:-:S02]  /*6280*/  IMAD.U32 R155, R159, 0x10000, RZ ;  /* 0x000100009f9b7824 */ /* 0x000fc400078e00ff */
[C---:B------:R-:W-:Y:S01]  /*6290*/  FMUL.FTZ R162, R151.reuse, R160 ;  /* 0x000000a097a27220 */ /* 0x040fe20000410000 */
[----:B------:R-:W-:Y:S02]  /*62a0*/  IMAD.U32 R153, R156, 0x10000, RZ ;  /* 0x000100009c997824 */ /* 0x000fe400078e00ff */
[----:B------:R-:W-:Y:S01]  /*62b0*/  FFMA.FTZ R75, R150, R158, R157 ;  /* 0x0000009e964b7223 */ /* 0x000fe2000001009d */
[-C--:B------:R-:W-:Y:S01]  /*62c0*/  FMUL.FTZ R158, R151, R154.reuse ;  /* 0x0000009a979e7220 */ /* 0x080fe20000410000 */
[----:B------:R-:W-:Y:S01]  /*62d0*/  FFMA.FTZ R150, R51, R154, -R162 ;  /* 0x0000009a33967223 */ /* 0x000fe200000108a2 */
[C---:B------:R-:W-:Y:S01]  /*62e0*/  FMUL.FTZ R151, R152.reuse, R155 ;  /* 0x0000009b98977220 */ /* 0x040fe20000410000 */
[----:B------:R-:W-:Y:S01]  /*62f0*/  LOP3.LUT R159, R159, 0xffff0000, RZ, 0xc0, !PT ;  /* 0xffff00009f9f7812 */ /* 0x000fe200078ec0ff */
[-C--:B------:R-:W-:Y:S01]  /*6300*/  FMUL.FTZ R154, R152, R153.reuse ;  /* 0x00000099989a7220 */ /* 0x080fe20000410000 */
[----:B------:R-:W-:Y:S01]  /*6310*/  PRMT R149, R163, 0x5410, R149 ;  /* 0x00005410a3957816 */ /* 0x000fe20000000095 */
[----:B------:R-:W-:Y:S01]  /*6320*/  FFMA.FTZ R152, R51, R160, R158 ;  /* 0x000000a033987223 */ /* 0x000fe2000001009e */
[----:B------:R-:W-:Y:S01]  /*6330*/  FFMA.FTZ R51, R148, R153, -R151 ;  /* 0x0000009994337223 */ /* 0x000fe20000010897 */
[----:B------:R-:W-:Y:S01]  /*6340*/  LOP3.LUT R153, R156, 0xffff0000, RZ, 0xc0, !PT ;  /* 0xffff00009c997812 */ /* 0x000fe200078ec0ff */
[----:B------:R-:W-:Y:S01]  /*6350*/  FFMA.FTZ R148, R148, R155, R154 ;  /* 0x0000009b94947223 */ /* 0x000fe2000001009a */
[----:B------:R-:W-:Y:S01]  /*6360*/  FMUL.FTZ R155, R50, R159 ;  /* 0x0000009f329b7220 */ /* 0x000fe20000410000 */
[----:B------:R-:W-:Y:S01]  /*6370*/  IMAD.U32 R154, R149, 0x10000, RZ ;  /* 0x00010000959a7824 */ /* 0x000fe200078e00ff */
[----:B------:R-:W-:Y:S01]  /*6380*/  LOP3.LUT R72, R72, 0xffff0000, RZ, 0xc0, !PT ;  /* 0xffff000048487812 */ /* 0x000fe200078ec0ff */
[----:B------:R-:W-:-:S02]  /*6390*/  IMAD.U32 R151, R73, 0x10000, RZ ;  /* 0x0001000049977824 */ /* 0x000fc400078e00ff */
[-C--:B------:R-:W-:Y:S01]  /*63a0*/  FMUL.FTZ R157, R50, R153.reuse ;  /* 0x00000099329d7220 */ /* 0x080fe20000410000 */
[----:B------:R-:W-:Y:S01]  /*63b0*/  FFMA.FTZ R156, R48, R153, -R155 ;  /* 0x00000099309c7223 */ /* 0x000fe2000001089b */
[-C--:B------:R-:W-:Y:S01]  /*63c0*/  FMUL.FTZ R153, R41, R154.reuse ;  /* 0x0000009a29997220 */ /* 0x080fe20000410000 */
[----:B------:R-:W-:Y:S01]  /*63d0*/  LOP3.LUT R149, R149, 0xffff0000, RZ, 0xc0, !PT ;  /* 0xffff000095957812 */ /* 0x000fe200078ec0ff */
[-C--:B------:R-:W-:Y:S01]  /*63e0*/  FMUL.FTZ R41, R41, R151.reuse ;  /* 0x0000009729297220 */ /* 0x080fe20000410000 */
[----:B------:R-:W-:Y:S01]  /*63f0*/  LOP3.LUT R68, R68, 0xffff0000, RZ, 0xc0, !PT ;  /* 0xffff000044447812 */ /* 0x000fe200078ec0ff */
[C---:B------:R-:W-:Y:S01]  /*6400*/  FFMA.FTZ R153, R40.reuse, R151, -R153 ;  /* 0x0000009728997223 */ /* 0x040fe20000010899 */
[----:B------:R-:W-:Y:S01]  /*6410*/  LOP3.LUT R73, R73, 0xffff0000, RZ, 0xc0, !PT ;  /* 0xffff000049497812 */ /* 0x000fe200078ec0ff */
[----:B------:R-:W-:Y:S01]  /*6420*/  FFMA.FTZ R154, R40, R154, R41 ;  /* 0x0000009a289a7223 */ /* 0x000fe20000010029 */
[----:B------:R-:W-:Y:S01]  /*6430*/  FMUL.FTZ R155, R72, R149 ;  /* 0x00000095489b7220 */ /* 0x000fe20000410000 */
[----:B------:R-:W-:Y:S01]  /*6440*/  IMAD.U32 R41, R69, 0x10000, RZ ;  /* 0x0001000045297824 */ /* 0x000fe200078e00ff */
[----:B------:R-:W-:Y:S01]  /*6450*/  LOP3.LUT R74, R74, 0xffff0000, RZ, 0xc0, !PT ;  /* 0xffff00004a4a7812 */ /* 0x000fe200078ec0ff */
[----:B------:R-:W-:Y:S01]  /*6460*/  IMAD.U32 R40, R49, 0x10000, RZ ;  /* 0x0001000031287824 */ /* 0x000fe200078e00ff */
[----:B------:R-:W-:Y:S01]  /*6470*/  LOP3.LUT R69, R69, 0xffff0000, RZ, 0xc0, !PT ;  /* 0xffff000045457812 */ /* 0x000fe200078ec0ff */
[----:B------:R-:W-:Y:S01]  /*6480*/  FFMA.FTZ R157, R48, R159, R157 ;  /* 0x0000009f309d7223 */ /* 0x000fe2000001009d */
[----:B------:R-:W-:Y:S01]  /*6490*/  LOP3.LUT R49, R49, 0xffff0000, RZ, 0xc0, !PT ;  /* 0xffff000031317812 */ /* 0x000fe200078ec0ff */
[-C--:B------:R-:W-:Y:S01]  /*64a0*/  FMUL.FTZ R151, R72, R73.reuse ;  /* 0x0000004948977220 */ /* 0x080fe20000410000 */
[----:B------:R-:W-:Y:S01]  /*64b0*/  FFMA.FTZ R48, R68, R73, -R155 ;  /* 0x0000004944307223 */ /* 0x000fe2000001089b */
[C---:B------:R-:W-:Y:S01]  /*64c0*/  FMUL.FTZ R73, R43.reuse, R41 ;  /* 0x000000292b497220 */ /* 0x040fe20000410000 */
[-C--:B------:R-:W-:Y:S01]  /*64d0*/  FMUL.FTZ R50, R43, R40.reuse ;  /* 0x000000282b327220 */ /* 0x080fe20000410000 */
[----:B------:R-:W-:Y:S01]  /*64e0*/  LOP3.LUT R70, R70, 0xffff0000, RZ, 0xc0, !PT ;  /* 0xffff000046467812 */ /* 0x000fe200078ec0ff */
[C---:B------:R-:W-:Y:S01]  /*64f0*/  FMUL.FTZ R43, R74.reuse, R69 ;  /* 0x000000454a2b7220 */ /* 0x040fe20000410000 */
[----:B------:R-:W-:Y:S01]  /*6500*/  FMUL.FTZ R74, R74, R49 ;  /* 0x000000314a4a7220 */ /* 0x000fe20000410000 */
[C---:B------:R-:W-:Y:S01]  /*6510*/  FFMA.FTZ R73, R42.reuse, R40, -R73 ;  /* 0x000000282a497223 */ /* 0x040fe20000010849 */
[----:B------:R-:W-:Y:S01]  /*6520*/  FFMA.FTZ R50, R42, R41, R50 ;  /* 0x000000292a327223 */ /* 0x000fe20000010032 */
[C---:B------:R-:W-:Y:S01]  /*6530*/  FFMA.FTZ R40, R70.reuse, R49, -R43 ;  /* 0x0000003146287223 */ /* 0x040fe2000001082b */
[----:B------:R-:W-:Y:S01]  /*6540*/  FFMA.FTZ R69, R70, R69, R74 ;  /* 0x0000004546457223 */ /* 0x000fe2000001004a */
[----:B------:R-:W-:Y:S01]  /*6550*/  F2FP.BF16.F32.PACK_AB R71, R150, R71 ;  /* 0x000000479647723e */ /* 0x000fe200000010ff */
[----:B------:R-:W-:Y:S01]  /*6560*/  FFMA.FTZ R151, R68, R149, R151 ;  /* 0x0000009544977223 */ /* 0x000fe20000010097 */
[----:B------:R-:W-:-:S02]  /*6570*/  F2FP.BF16.F32.PACK_AB R75, R152, R75 ;  /* 0x0000004b984b723e */ /* 0x000fc400000010ff */
[----:B------:R-:W-:Y:S02]  /*6580*/  F2FP.BF16.F32.PACK_AB R51, R156, R51 ;  /* 0x000000339c33723e */ /* 0x000fe400000010ff */
        /* <DEDUP_REMOVED lines=8> */
[----:B------:R-:W-:-:S07]  /*6610*/  IMAD.MOV.U32 R75, RZ, RZ, R148 ;  /* 0x000000ffff4b7224 */ /* 0x000fce00078e0094 */
.L_x_1820:
[----:B------:R-:W-:Y:S05]  /*6620*/  BSYNC B3 ;  /* 0x0000000000037941 */ /* 0x000fea0003800000 */
.L_x_1819:
[----:B-1----:R1:W-:Y:S04]  /*6630*/  STG.E.128 desc[UR60][R116.64], R68 ;  /* 0x0000004474007986 */ /* 0x0023e8000c101d3c */
[----:B--2---:R1:W-:Y:S02]  /*6640*/  @!P4 STG.E.128 desc[UR60][R118.64], R72 ;  /* 0x000000487600c986 */ /* 0x0043e4000c101d3c */
.L_x_1818:
[----:B------:R-:W-:Y:S05]  /*6650*/  BSYNC B2 ;  /* 0x0000000000027941 */ /* 0x000fea0003800000 */
.L_x_1817:
[----:B------:R-:W-:-:S13]  /*6660*/  ISETP.NE.AND P4, PT, R93, RZ, PT ;  /* 0x000000ff5d00720c */ /* 0x000fda0003f85270 */
[----:B------:R-:W-:Y:S05]  /*6670*/  @!P4 BRA `(.L_x_1816) ;  /* 0x000000080010c947 */ /* 0x000fea0003800000 */
[----:B------:R-:W2:Y:S01]  /*6680*/  LDL R50, [R1+0x40] ;  /* 0x0000400001327983 */ /* 0x000ea20000100800 */
[----:B------:R-:W-:Y:S01]  /*6690*/  SEL R40, R29, R124, !P2 ;  /* 0x0000007c1d287207 */ /* 0x000fe20005000000 */
[----:B------:R-:W-:Y:S01]  /*66a0*/  IMAD.SHL.U32 R51, R218, 0x40, RZ ;  /* 0x00000040da337824 */ /* 0x000fe200078e00ff */
[----:B------:R-:W-:Y:S01]  /*66b0*/  IADD3 R48, P4, P5, R88, R114, R92 ;  /* 0x0000007258307210 */ /* 0x000fe20007d9e05c */
[----:B-1----:R-:W-:Y:S01]  /*66c0*/  IMAD.SHL.U32 R68, R218, 0x40, RZ ;  /* 0x00000040da447824 */ /* 0x002fe200078e00ff */
        /* <DEDUP_REMOVED lines=17> */
[----:B------:R-:W-:Y:S02]  /*67e0*/  LOP3.LUT R41, R41, 0x1c0, R68, 0xf8, !PT ;  /* 0x000001c029297812 */ /* 0x000fe400078ef844 */
[----:B------:R-:W-:-:S02]  /*67f0*/  LEA R68, P5, R48, R108, 0x1 ;  /* 0x0000006c30447211 */ /* 0x000fc400078a08ff */
[----:B------:R-:W-:Y:S01]  /*6800*/  LOP3.LUT R40, R41, R51, RZ, 0x3c, !PT ;  /* 0x0000003329287212 */ /* 0x000fe200078e3cff */
[----:B------:R-:W-:Y:S01]  /*6810*/  IMAD R41, R17, 0x4000, R8 ;  /* 0x0000400011297824 */ /* 0x000fe200078e0208 */
[----:B------:R-:W-:Y:S02]  /*6820*/  LEA.HI.X R69, R48, R109, R49, 0x1, P5 ;  /* 0x0000006d30457211 */ /* 0x000fe400028f0c31 */
[----:B------:R-:W-:Y:S01]  /*6830*/  @!P4 LEA R70, P5, R114, R108, 0x1 ;  /* 0x0000006c7246c211 */ /* 0x000fe200078a08ff */
[----:B------:R-:W-:-:S03]  /*6840*/  IMAD R41, R41, 0x2, R16 ;  /* 0x0000000229297824 */ /* 0x000fc600078e0210 */
        /* <DEDUP_REMOVED lines=8> */
[----:B------:R-:W-:Y:S02]  /*68d0*/  SHF.R.U32.HI R73, RZ, 0x10, R45 ;  /* 0x00000010ff497819 */ /* 0x000fe4000001162d */
[----:B------:R-:W-:Y:S02]  /*68e0*/  SHF.R.U32.HI R116, RZ, 0x10, R37 ;  /* 0x00000010ff747819 */ /* 0x000fe40000011625 */
[----:B------:R-:W-:Y:S02]  /*68f0*/  PRMT R144, R144, 0x5410, R73 ;  /* 0x0000541090907816 */ /* 0x000fe40000000049 */
[----:B------:R-:W-:Y:S01]  /*6900*/  SHF.R.U64 R72, R44, 0x10, R45 ;  /* 0x000000102c487819 */ /* 0x000fe2000000122d */
[----:B-1----:R-:W-:Y:S01]  /*6910*/  IMAD.U32 R44, R41, 0x10000, RZ ;  /* 0x00010000292c7824 */ /* 0x002fe200078e00ff */
[----:B------:R-:W-:Y:S01]  /*6920*/  PRMT R147, R147, 0x5410, R116 ;  /* 0x0000541093937816 */ /* 0x000fe20000000074 */
[----:B------:R-:W-:Y:S01]  /*6930*/  IMAD.U32 R73, R144, 0x10000, RZ ;  /* 0x0001000090497824 */ /* 0x000fe200078e00ff */
[--C-:B------:R-:W-:Y:S01]  /*6940*/  SHF.R.U64 R114, R38, 0x10, R39.reuse ;  /* 0x0000001026727819 */ /* 0x100fe20000001227 */
[----:B------:R-:W-:Y:S01]  /*6950*/  IMAD.U32 R38, R40, 0x10000, RZ ;  /* 0x0001000028267824 */ /* 0x000fe200078e00ff */
[----:B------:R-:W-:Y:S01]  /*6960*/  SHF.R.U32.HI R75, RZ, 0x10, R39 ;  /* 0x00000010ff4b7819 */ /* 0x000fe20000011627 */
[----:B--2---:R-:W-:Y:S01]  /*6970*/  IMAD.U32 R39, R49, 0x10000, RZ ;  /* 0x0001000031277824 */ /* 0x004fe200078e00ff */
[----:B------:R-:W-:-:S02]  /*6980*/  SHF.R.U32.HI R115, RZ, 0x10, R47 ;  /* 0x00000010ff737819 */ /* 0x000fc4000001162f */
[----:B------:R-:W-:Y:S01]  /*6990*/  PRMT R143, R143, 0x5410, R72 ;  /* 0x000054108f8f7816 */ /* 0x000fe20000000048 */
[----:B------:R-:W-:Y:S01]  /*69a0*/  IMAD.U32 R72, R147, 0x10000, RZ ;  /* 0x0001000093487824 */ /* 0x000fe200078e00ff */
[----:B------:R-:W-:Y:S01]  /*69b0*/  PRMT R140, R140, 0x5410, R75 ;  /* 0x000054108c8c7816 */ /* 0x000fe2000000004b */
[-C--:B------:R-:W-:Y:S01]  /*69c0*/  FMUL.FTZ R75, R39, R73.reuse ;  /* 0x00000049274b7220 */ /* 0x080fe20000410000 */
[----:B------:R-:W-:Y:S01]  /*69d0*/  SHF.R.U64 R74, R46, 0x10, R47 ;  /* 0x000000102e4a7819 */ /* 0x000fe2000000122f */
[----:B------:R-:W-:Y:S01]  /*69e0*/  IMAD.U32 R46, R43, 0x10000, RZ ;  /* 0x000100002b2e7824 */ /* 0x000fe200078e00ff */
[----:B------:R-:W-:Y:S01]  /*69f0*/  PRMT R142, R142, 0x5410, R115 ;  /* 0x000054108e8e7816 */ /* 0x000fe20000000073 */
[-C--:B------:R-:W-:Y:S01]  /*6a00*/  FMUL.FTZ R115, R39, R72.reuse ;  /* 0x0000004827737220 */ /* 0x080fe20000410000 */
[----:B------:R-:W-:Y:S01]  /*6a10*/  FFMA.FTZ R39, R44, R72, -R75 ;  /* 0x000000482c277223 */ /* 0x000fe2000001084b */
[----:B------:R-:W-:Y:S01]  /*6a20*/  LOP3.LUT R47, R49, 0xffff0000, RZ, 0xc0, !PT ;  /* 0xffff0000312f7812 */ /* 0x000fe200078ec0ff */
[----:B------:R-:W-:Y:S01]  /*6a30*/  IMAD.U32 R49, R51, 0x10000, RZ ;  /* 0x0001000033317824 */ /* 0x000fe200078e00ff */
[----:B------:R-:W-:Y:S01]  /*6a40*/  LOP3.LUT R144, R144, 0xffff0000, RZ, 0xc0, !PT ;  /* 0xffff000090907812 */ /* 0x000fe200078ec0ff */
[----:B------:R-:W-:Y:S01]  /*6a50*/  FFMA.FTZ R115, R44, R73, R115 ;  /* 0x000000492c737223 */ /* 0x000fe20000010073 */
[----:B------:R-:W-:Y:S01]  /*6a60*/  LOP3.LUT R72, R147, 0xffff0000, RZ, 0xc0, !PT ;  /* 0xffff000093487812 */ /* 0x000fe200078ec0ff */
[----:B------:R-:W-:Y:S01]  /*6a70*/  IMAD.U32 R44, R140, 0x10000, RZ ;  /* 0x000100008c2c7824 */ /* 0x000fe200078e00ff */
[----:B------:R-:W-:Y:S01]  /*6a80*/  PRMT R141, R141, 0x5410, R74 ;  /* 0x000054108d8d7816 */ /* 0x000fe2000000004a */
[----:B------:R-:W-:Y:S01]  /*6a90*/  IMAD.U32 R74, R142, 0x10000, RZ ;  /* 0x000100008e4a7824 */ /* 0x000fe200078e00ff */
[----:B------:R-:W-:Y:S01]  /*6aa0*/  SHF.R.U64 R117, R36, 0x10, R37 ;  /* 0x0000001024757819 */ /* 0x000fe20000001225 */
[----:B------:R-:W-:Y:S01]  /*6ab0*/  FMUL.FTZ R116, R47, R72 ;  /* 0x000000482f747220 */ /* 0x000fe20000410000 */
[----:B------:R-:W-:Y:S01]  /*6ac0*/  PRMT R145, R145, 0x5410, R114 ;  /* 0x0000541091917816 */ /* 0x000fe20000000072 */
[----:B------:R-:W-:Y:S01]  /*6ad0*/  FMUL.FTZ R114, R47, R144 ;  /* 0x000000902f727220 */ /* 0x000fe20000410000 */
[----:B------:R-:W-:Y:S01]  /*6ae0*/  LOP3.LUT R45, R41, 0xffff0000, RZ, 0xc0, !PT ;  /* 0xffff0000292d7812 */ /* 0x000fe200078ec0ff */
[C---:B------:R-:W-:Y:S01]  /*6af0*/  FMUL.FTZ R47, R49.reuse, R74 ;  /* 0x0000004a312f7220 */ /* 0x040fe20000410000 */
[----:B------:R-:W-:Y:S01]  /*6b00*/  FMUL.FTZ R49, R49, R44 ;  /* 0x0000002c31317220 */ /* 0x000fe20000410000 */
[----:B------:R-:W-:Y:S01]  /*6b10*/  PRMT R146, R146, 0x5410, R117 ;  /* 0x0000541092927816 */ /* 0x000fe20000000075 */
[----:B------:R-:W-:-:S02]  /*6b20*/  IMAD.U32 R41, R48, 0x10000, RZ ;  /* 0x0001000030297824 */ /* 0x000fc400078e00ff */
[----:B------:R-:W-:Y:S01]  /*6b30*/  FFMA.FTZ R114, R45, R72, -R114 ;  /* 0x000000482d727223 */ /* 0x000fe20000010872 */
[C---:B------:R-:W-:Y:S01]  /*6b40*/  FFMA.FTZ R72, R46.reuse, R44, -R47 ;  /* 0x0000002c2e487223 */ /* 0x040fe2000001082f */
[----:B------:R-:W-:Y:S01]  /*6b50*/  FFMA.FTZ R74, R46, R74, R49 ;  /* 0x0000004a2e4a7223 */ /* 0x000fe20000010031 */
[----:B------:R-:W-:Y:S01]  /*6b60*/  LOP3.LUT R51, R51, 0xffff0000, RZ, 0xc0, !PT ;  /* 0xffff000033337812 */ /* 0x000fe200078ec0ff */
[----:B------:R-:W-:Y:S01]  /*6b70*/  IMAD.U32 R46, R143, 0x10000, RZ ;  /* 0x000100008f2e7824 */ /* 0x000fe200078e00ff */
[----:B------:R-:W-:Y:S01]  /*6b80*/  LOP3.LUT R142, R142, 0xffff0000, RZ, 0xc0, !PT ;  /* 0xffff00008e8e7812 */ /* 0x000fe200078ec0ff */
[----:B------:R-:W-:Y:S01]  /*6b90*/  IMAD.U32 R44, R146, 0x10000, RZ ;  /* 0x00010000922c7824 */ /* 0x000fe200078e00ff */
[----:B------:R-:W-:Y:S01]  /*6ba0*/  LOP3.LUT R140, R140, 0xffff0000, RZ, 0xc0, !PT ;  /* 0xffff00008c8c7812 */ /* 0x000fe200078ec0ff */
[----:B------:R-:W-:Y:S01]  /*6bb0*/  FFMA.FTZ R116, R45, R144, R116 ;  /* 0x000000902d747223 */ /* 0x000fe20000010074 */
[----:B------:R-:W-:Y:S01]  /*6bc0*/  LOP3.LUT R43, R43, 0xffff0000, RZ, 0xc0, !PT ;  /* 0xffff00002b2b7812 */ /* 0x000fe200078ec0ff */
[----:B------:R-:W-:Y:S01]  /*6bd0*/  FMUL.FTZ R47, R41, R46 ;  /* 0x0000002e292f7220 */ /* 0x000fe20000410000 */
[----:B------:R-:W-:Y:S01]  /*6be0*/  LOP3.LUT R48, R48, 0xffff0000, RZ, 0xc0, !PT ;  /* 0xffff000030307812 */ /* 0x000fe200078ec0ff */
[C---:B------:R-:W-:Y:S01]  /*6bf0*/  FMUL.FTZ R118, R51.reuse, R142 ;  /* 0x0000008e33767220 */ /* 0x040fe20000410000 */
[----:B------:R-:W-:Y:S01]  /*6c00*/  FMUL.FTZ R144, R51, R140 ;  /* 0x0000008c33907220 */ /* 0x000fe20000410000 */
[----:B------:R-:W-:Y:S01]  /*6c10*/  LOP3.LUT R143, R143, 0xffff0000, RZ, 0xc0, !PT ;  /* 0xffff00008f8f7812 */ /* 0x000fe200078ec0ff */
[----:B------:R-:W-:Y:S01]  /*6c20*/  FMUL.FTZ R41, R41, R44 ;  /* 0x0000002c29297220 */ /* 0x000fe20000410000 */
[----:B------:R-:W-:Y:S01]  /*6c30*/  LOP3.LUT R45, R146, 0xffff0000, RZ, 0xc0, !PT ;  /* 0xffff0000922d7812 */ /* 0x000fe200078ec0ff */
[C---:B------:R-:W-:Y:S01]  /*6c40*/  FFMA.FTZ R51, R43.reuse, R140, -R118 ;  /* 0x0000008c2b337223 */ /* 0x040fe20000010876 */
[----:B------:R-:W-:Y:S01]  /*6c50*/  LOP3.LUT R40, R40, 0xffff0000, RZ, 0xc0, !PT ;  /* 0xffff000028287812 */ /* 0x000fe200078ec0ff */
[----:B------:R-:W-:Y:S01]  /*6c60*/  FFMA.FTZ R73, R43, R142, R144 ;  /* 0x0000008e2b497223 */ /* 0x000fe20000010090 */
[----:B------:R-:W-:Y:S01]  /*6c70*/  FFMA.FTZ R46, R38, R46, R41 ;  /* 0x0000002e262e7223 */ /* 0x000fe20000010029 */
[----:B------:R-:W-:-:S02]  /*6c80*/  IMAD.U32 R37, R50, 0x10000, RZ ;  /* 0x0001000032257824 */ /* 0x000fc400078e00ff */
[----:B------:R-:W-:Y:S01]  /*6c90*/  FMUL.FTZ R43, R48, R143 ;  /* 0x0000008f302b7220 */ /* 0x000fe20000410000 */
[----:B------:R-:W-:Y:S01]  /*6ca0*/  FFMA.FTZ R47, R38, R44, -R47 ;  /* 0x0000002c262f7223 */ /* 0x000fe2000001082f */
[-C--:B------:R-:W-:Y:S01]  /*6cb0*/  FMUL.FTZ R49, R48, R45.reuse ;  /* 0x0000002d30317220 */ /* 0x080fe20000410000 */
[----:B------:R-:W-:Y:S01]  /*6cc0*/  IMAD.U32 R41, R141, 0x10000, RZ ;  /* 0x000100008d297824 */ /* 0x000fe200078e00ff */
[----:B------:R-:W-:Y:S01]  /*6cd0*/  LOP3.LUT R50, R50, 0xffff0000, RZ, 0xc0, !PT ;  /* 0xffff000032327812 */ /* 0x000fe200078ec0ff */
[----:B------:R-:W-:Y:S01]  /*6ce0*/  IMAD.U32 R38, R145, 0x10000, RZ ;  /* 0x0001000091267824 */ /* 0x000fe200078e00ff */
[----:B------:R-:W-:Y:S01]  /*6cf0*/  LOP3.LUT R141, R141, 0xffff0000, RZ, 0xc0, !PT ;  /* 0xffff00008d8d7812 */ /* 0x000fe200078ec0ff */
[----:B------:R-:W-:Y:S01]  /*6d00*/  IMAD.U32 R36, R42, 0x10000, RZ ;  /* 0x000100002a247824 */ /* 0x000fe200078e00ff */
[----:B------:R-:W-:Y:S01]  /*6d10*/  LOP3.LUT R145, R145, 0xffff0000, RZ, 0xc0, !PT ;  /* 0xffff000091917812 */ /* 0x000fe200078ec0ff */
[C---:B------:R-:W-:Y:S01]  /*6d20*/  FFMA.FTZ R44, R40.reuse, R45, -R43 ;  /* 0x0000002d282c7223 */ /* 0x040fe2000001082b */
[----:B------:R-:W-:Y:S01]  /*6d30*/  FFMA.FTZ R49, R40, R143, R49 ;  /* 0x0000008f28317223 */ /* 0x000fe20000010031 */
[----:B------:R-:W-:Y:S01]  /*6d40*/  LOP3.LUT R42, R42, 0xffff0000, RZ, 0xc0, !PT ;  /* 0xffff00002a2a7812 */ /* 0x000fe200078ec0ff */
[C---:B------:R-:W-:Y:S01]  /*6d50*/  FMUL.FTZ R43, R37.reuse, R41 ;  /* 0x00000029252b7220 */ /* 0x040fe20000410000 */
[-C--:B------:R-:W-:Y:S01]  /*6d60*/  FMUL.FTZ R40, R37, R38.reuse ;  /* 0x0000002625287220 */ /* 0x080fe20000410000 */
        /* <DEDUP_REMOVED lines=18> */
.L_x_1822:
[----:B------:R-:W-:Y:S05]  /*6e90*/  BSYNC B2 ;  /* 0x0000000000027941 */ /* 0x000fea0003800000 */
.L_x_1821:
[----:B-1----:R3:W-:Y:S04]  /*6ea0*/  STG.E.128 desc[UR60][R68.64], R40 ;  /* 0x0000002844007986 */ /* 0x0027e8000c101d3c */
[----:B--2---:R3:W-:Y:S02]  /*6eb0*/  @!P4 STG.E.128 desc[UR60][R70.64], R48 ;  /* 0x000000304600c986 */ /* 0x0047e4000c101d3c */
.L_x_1816:
[----:B------:R-:W-:Y:S05]  /*6ec0*/  BSYNC B1 ;  /* 0x0000000000017941 */ /* 0x000fea0003800000 */
.L_x_1815:
[----:B------:R-:W-:Y:S02]  /*6ed0*/  VIADD R37, R218, 0x20 ;  /* 0x00000020da257836 */ /* 0x000fe40000000000 */
[-C--:B------:R-:W-:Y:S02]  /*6ee0*/  IMAD R36, R102, R110.reuse, RZ ;  /* 0x0000006e66247224 */ /* 0x080fe400078e02ff */
[----:B------:R-:W-:-:S04]  /*6ef0*/  IMAD.WIDE.U32 R112, R37, R110, R112 ;  /* 0x0000006e25707225 */ /* 0x000fc800078e0070 */
[----:B---3--:R-:W-:Y:S01]  /*6f00*/  IMAD R49, R37, R111, R36 ;  /* 0x0000006f25317224 */ /* 0x008fe200078e0224 */
[----:B------:R-:W-:Y:S06]  /*6f10*/  @P0 BRA `(.L_x_1793) ;  /* 0x0000001000fc0947 */ /* 0x000fec0003800000 */
[----:B------:R-:W-:Y:S01]  /*6f20*/  ISETP.NE.AND P0, PT, R30, RZ, PT ;  /* 0x000000ff1e00720c */ /* 0x000fe20003f05270 */
[----:B------:R-:W-:Y:S01]  /*6f30*/  BSSY B1, `(.L_x_1823) ;  /* 0x0000088000017945 */ /* 0x000fe20003800000 */
[----:B------:R-:W-:-:S11]  /*6f40*/  IMAD.IADD R49, R113, 0x1, R49 ;  /* 0x0000000171317824 */ /* 0x000fd600078e0231 */
[----:B------:R-:W-:Y:S05]  /*6f50*/  @!P0 BRA `(.L_x_1824) ;  /* 0x0000000800148947 */ /* 0x000fea0003800000 */
[----:B------:R-:W2:Y:S01]  /*6f60*/  LDL R40, [R1+0x3c] ;  /* 0x00003c0001287983 */ /* 0x000ea20000100800 */
[----:B------:R-:W-:Y:S01]  /*6f70*/  SEL R36, R29, R124, !P3 ;  /* 0x0000007c1d247207 */ /* 0x000fe20005800000 */
[C---:B------:R-:W-:Y:S01]  /*6f80*/  VIADD R39, R218.reuse, 0x20 ;  /* 0x00000020da277836 */ /* 0x040fe20000000000 */
[----:B------:R-:W-:Y:S01]  /*6f90*/  BSSY B2, `(.L_x_1825) ;  /* 0x000007f000027945 */ /* 0x000fe20003800000 */
[----:B------:R-:W-:Y:S01]  /*6fa0*/  VIADD R41, R218, 0x20 ;  /* 0x00000020da297836 */ /* 0x000fe20000000000 */
[----:B------:R-:W-:Y:S01]  /*6fb0*/  SHF.R.S32.HI R37, RZ, 0x1f, R36 ;  /* 0x0000001fff257819 */ /* 0x000fe20000011424 */
[----:B------:R-:W-:Y:S02]  /*6fc0*/  IMAD.SHL.U32 R39, R39, 0x40, RZ ;  /* 0x0000004027277824 */ /* 0x000fe400078e00ff */
[----:B------:R-:W-:Y:S01]  /*6fd0*/  IMAD.SHL.U32 R41, R41, 0x40, RZ ;  /* 0x0000004029297824 */ /* 0x000fe200078e00ff */
[----:B------:R-:W-:Y:S02]  /*6fe0*/  LEA.HI R36, R37, R36, RZ, 0x4 ;  /* 0x0000002425247211 */ /* 0x000fe400078f20ff */
[----:B------:R-:W-:-:S02]  /*6ff0*/  LOP3.LUT R39, R39, 0x1c0, RZ, 0xc0, !PT ;  /* 0x000001c027277812 */ /* 0x000fc400078ec0ff */
[----:B------:R-:W-:Y:S02]  /*7000*/  LEA.HI.SX32 R36, R36, R35, 0x1c ;  /* 0x0000002324247211 */ /* 0x000fe400078fe2ff */
[----:B------:R-:W-:Y:S02]  /*7010*/  LOP3.LUT R41, R41, 0x1c0, RZ, 0xc0, !PT ;  /* 0x000001c029297812 */ /* 0x000fe400078ec0ff */
[----:B------:R-:W-:Y:S01]  /*7020*/  SHF.R.S32.HI R37, RZ, 0x1f, R36 ;  /* 0x0000001fff257819 */ /* 0x000fe20000011424 */
[----:B------:R-:W-:Y:S01]  /*7030*/  IMAD.SHL.U32 R47, R36, 0x8, RZ ;  /* 0x00000008242f7824 */ /* 0x000fe200078e00ff */
[----:B------:R-:W-:Y:S02]  /*7040*/  SHF.R.U32.HI R41, RZ, 0x3, R41 ;  /* 0x00000003ff297819 */ /* 0x000fe40000011629 */
[----:B------:R-:W-:Y:S02]  /*7050*/  LEA.HI R38, R37, R36, RZ, 0x3 ;  /* 0x0000002425267211 */ /* 0x000fe400078f18ff */
[----:B------:R-:W-:-:S02]  /*7060*/  LOP3.LUT R36, R39, 0x38, R47, 0xf8, !PT ;  /* 0x0000003827247812 */ /* 0x000fc400078ef82f */
[----:B------:R-:W-:Y:S01]  /*7070*/  IADD3 R37, P4, P5, R88, R112, R90 ;  /* 0x0000007058257210 */ /* 0x000fe20007d9e05a */
[----:B------:R-:W-:Y:S01]  /*7080*/  IMAD.SHL.U32 R39, R38, 0x200, RZ ;  /* 0x0000020026277824 */ /* 0x000fe200078e00ff */
[----:B------:R-:W-:Y:S02]  /*7090*/  LOP3.LUT R36, R36, R41, RZ, 0x3c, !PT ;  /* 0x0000002924247212 */ /* 0x000fe400078e3cff */
[----:B------:R-:W-:Y:S02]  /*70a0*/  IADD3.X R38, R0, R49, R96, P4, P5 ;  /* 0x0000003100267210 */ /* 0x000fe400027ea460 */
[----:B------:R-:W-:Y:S02]  /*70b0*/  LOP3.LUT R39, R39, 0x7ffff000, RZ, 0xc0, !PT ;  /* 0x7ffff00027277812 */ /* 0x000fe400078ec0ff */
[----:B------:R-:W-:Y:S02]  /*70c0*/  LEA R44, P4, R37, R108, 0x1 ;  /* 0x0000006c252c7211 */ /* 0x000fe400078808ff */
[----:B------:R-:W-:-:S02]  /*70d0*/  ISETP.GE.AND P0, PT, R47, R122, PT ;  /* 0x0000007a2f00720c */ /* 0x000fc40003f06270 */
[----:B------:R-:W-:Y:S01]  /*70e0*/  LEA.HI.X R45, R37, R109, R38, 0x1, P4 ;  /* 0x0000006d252d7211 */ /* 0x000fe200020f0c26 */
[----:B------:R-:W-:-:S04]  /*70f0*/  IMAD R37, R17, 0x4000, R5 ;  /* 0x0000400011257824 */ /* 0x000fc800078e0205 */
[----:B------:R-:W-:-:S06]  /*7100*/  IMAD R37, R37, 0x2, R16 ;  /* 0x0000000225257824 */ /* 0x000fcc00078e0210 */
[--C-:B------:R-:W-:Y:S02]  /*7110*/  @!P0 SHF.R.S32.HI R48, RZ, 0x1f, R47.reuse ;  /* 0x0000001fff308819 */ /* 0x100fe4000001142f */
[----:B------:R-:W-:-:S04]  /*7120*/  @!P0 IADD3 R47, P4, P5, R88, R112, R47 ;  /* 0x00000070582f8210 */ /* 0x000fc80007d9e02f */
[----:B------:R-:W-:Y:S02]  /*7130*/  @!P0 IADD3.X R48, R0, R49, R48, P4, P5 ;  /* 0x0000003100308210 */ /* 0x000fe400027ea430 */
[----:B------:R-:W-:Y:S02]  /*7140*/  ISETP.GE.AND P5, PT, R18, R120, PT ;  /* 0x000000781200720c */ /* 0x000fe40003fa6270 */
[----:B------:R-:W-:-:S04]  /*7150*/  @!P0 LEA R46, P4, R47, R108, 0x1 ;  /* 0x0000006c2f2e8211 */ /* 0x000fc800078808ff */
[----:B------:R-:W-:Y:S02]  /*7160*/  @!P0 LEA.HI.X R47, R47, R109, R48, 0x1, P4 ;  /* 0x0000006d2f2f8211 */ /* 0x000fe400020f0c30 */
[----:B--2---:R-:W-:-:S05]  /*7170*/  IADD3 R36, R36, R39, R40 ;  /* 0x0000002724247210 */ /* 0x004fca0007ffe028 */
[----:B------:R-:W-:-:S04]  /*7180*/  IMAD R39, R17, 0x4000, R36 ;  /* 0x0000400011277824 */ /* 0x000fc800078e0224 */
[----:B------:R-:W-:Y:S02]  /*7190*/  IMAD R40, R39, 0x2, R16 ;  /* 0x0000000227287824 */ /* 0x000fe400078e0210 */
[----:B------:R-:W2:Y:S04]  /*71a0*/  LDS.128 R36, [R37+0x20400] ;  /* 0x0204000025247984 */ /* 0x000ea80000000c00 */
[----:B------:R-:W3:Y:S01]  /*71b0*/  LDS.128 R40, [R40+0x20400] ;  /* 0x0204000028287984 */ /* 0x000ee20000000c00 */
[----:B------:R-:W-:Y:S05]  /*71c0*/  @P5 BRA `(.L_x_1826) ;  /* 0x00000004006c5947 */ /* 0x000fea0003800000 */
[----:B-1----:R-:W-:Y:S01]  /*71d0*/  SHF.R.U32.HI R74, RZ, 0x10, R57 ;  /* 0x00000010ff4a7819 */ /* 0x002fe20000011639 */
[----:B--2---:R-:W-:Y:S01]  /*71e0*/  IMAD.U32 R50, R37, 0x10000, RZ ;  /* 0x0001000025327824 */ /* 0x004fe200078e00ff */
[----:B------:R-:W-:Y:S01]  /*71f0*/  SHF.R.U32.HI R70, RZ, 0x10, R65 ;  /* 0x00000010ff467819 */ /* 0x000fe20000011641 */
[----:B------:R-:W-:Y:S01]  /*7200*/  IMAD.U32 R48, R36, 0x10000, RZ ;  /* 0x0001000024307824 */ /* 0x000fe200078e00ff */
[----:B------:R-:W-:Y:S02]  /*7210*/  PRMT R135, R135, 0x5410, R74 ;  /* 0x0000541087877816 */ /* 0x000fe4000000004a */
[----:B------:R-:W-:Y:S02]  /*7220*/  PRMT R139, R139, 0x5410, R70 ;  /* 0x000054108b8b7816 */ /* 0x000fe40000000046 */
[----:B------:R-:W-:Y:S02]  /*7230*/  SHF.R.U32.HI R68, RZ, 0x10, R67 ;  /* 0x00000010ff447819 */ /* 0x000fe40000011643 */
[----:B------:R-:W-:Y:S01]  /*7240*/  SHF.R.U64 R75, R56, 0x10, R57 ;  /* 0x00000010384b7819 */ /* 0x000fe20000001239 */
[----:B---3--:R-:W-:Y:S01]  /*7250*/  IMAD.U32 R57, R41, 0x10000, RZ ;  /* 0x0001000029397824 */ /* 0x008fe200078e00ff */
[----:B------:R-:W-:Y:S01]  /*7260*/  SHF.R.U64 R71, R64, 0x10, R65 ;  /* 0x0000001040477819 */ /* 0x000fe20000001241 */
[----:B------:R-:W-:Y:S01]  /*7270*/  IMAD.U32 R65, R135, 0x10000, RZ ;  /* 0x0001000087417824 */ /* 0x000fe200078e00ff */
[----:B------:R-:W-:Y:S01]  /*7280*/  SHF.R.U64 R69, R66, 0x10, R67 ;  /* 0x0000001042457819 */ /* 0x000fe20000001243 */
[----:B------:R-:W-:Y:S01]  /*7290*/  IMAD.U32 R66, R139, 0x10000, RZ ;  /* 0x000100008b427824 */ /* 0x000fe200078e00ff */
[----:B------:R-:W-:-:S02]  /*72a0*/  SHF.R.U32.HI R72, RZ, 0x10, R59 ;  /* 0x00000010ff487819 */ /* 0x000fc4000001163b */
[----:B------:R-:W-:Y:S01]  /*72b0*/  PRMT R137, R137, 0x5410, R68 ;  /* 0x0000541089897816 */ /* 0x000fe20000000044 */
[CC--:B------:R-:W-:Y:S01]  /*72c0*/  FMUL.FTZ R67, R57.reuse, R66.reuse ;  /* 0x0000004239437220 */ /* 0x0c0fe20000410000 */
[----:B------:R-:W-:Y:S01]  /*72d0*/  PRMT R136, R136, 0x5410, R69 ;  /* 0x0000541088887816 */ /* 0x000fe20000000045 */
[-C--:B------:R-:W-:Y:S01]  /*72e0*/  FMUL.FTZ R69, R57, R65.reuse ;  /* 0x0000004139457220 */ /* 0x080fe20000410000 */
[----:B------:R-:W-:Y:S01]  /*72f0*/  PRMT R133, R133, 0x5410, R72 ;  /* 0x0000541085857816 */ /* 0x000fe20000000048 */
[----:B------:R-:W-:Y:S01]  /*7300*/  IMAD.U32 R57, R137, 0x10000, RZ ;  /* 0x0001000089397824 */ /* 0x000fe200078e00ff */
[----:B------:R-:W-:Y:S01]  /*7310*/  SHF.R.U64 R73, R58, 0x10, R59 ;  /* 0x000000103a497819 */ /* 0x000fe2000000123b */
[----:B------:R-:W-:Y:S02]  /*7320*/  IMAD.U32 R59, R43, 0x10000, RZ ;  /* 0x000100002b3b7824 */ /* 0x000fe400078e00ff */
[C---:B------:R-:W-:Y:S01]  /*7330*/  FFMA.FTZ R67, R50.reuse, R65, -R67 ;  /* 0x0000004132437223 */ /* 0x040fe20000010843 */
[----:B------:R-:W-:Y:S01]  /*7340*/  FFMA.FTZ R69, R50, R66, R69 ;  /* 0x0000004232457223 */ /* 0x000fe20000010045 */
[----:B------:R-:W-:Y:S01]  /*7350*/  LOP3.LUT R58, R41, 0xffff0000, RZ, 0xc0, !PT ;  /* 0xffff0000293a7812 */ /* 0x000fe200078ec0ff */
[----:B------:R-:W-:Y:S01]  /*7360*/  IMAD.U32 R50, R133, 0x10000, RZ ;  /* 0x0001000085327824 */ /* 0x000fe200078e00ff */
[----:B------:R-:W-:Y:S01]  /*7370*/  LOP3.LUT R139, R139, 0xffff0000, RZ, 0xc0, !PT ;  /* 0xffff00008b8b7812 */ /* 0x000fe200078ec0ff */
[C---:B------:R-:W-:Y:S01]  /*7380*/  IMAD.U32 R41, R40.reuse, 0x10000, RZ ;  /* 0x0001000028297824 */ /* 0x040fe200078e00ff */
[----:B------:R-:W-:Y:S01]  /*7390*/  LOP3.LUT R56, R40, 0xffff0000, RZ, 0xc0, !PT ;  /* 0xffff000028387812 */ /* 0x000fe200078ec0ff */
[----:B------:R-:W-:Y:S01]  /*73a0*/  IMAD.U32 R40, R39, 0x10000, RZ ;  /* 0x0001000027287824 */ /* 0x000fe200078e00ff */
[----:B------:R-:W-:Y:S01]  /*73b0*/  LOP3.LUT R135, R135, 0xffff0000, RZ, 0xc0, !PT ;  /* 0xffff000087877812 */ /* 0x000fe200078ec0ff */
[C---:B------:R-:W-:Y:S01]  /*73c0*/  FMUL.FTZ R65, R59.reuse, R57 ;  /* 0x000000393b417220 */ /* 0x040fe20000410000 */
[----:B------:R-:W-:Y:S01]  /*73d0*/  PRMT R138, R138, 0x5410, R71 ;  /* 0x000054108a8a7816 */ /* 0x000fe20000000047 */
[-C--:B------:R-:W-:Y:S01]  /*73e0*/  FMUL.FTZ R72, R59, R50.reuse ;  /* 0x000000323b487220 */ /* 0x080fe20000410000 */
[----:B------:R-:W-:Y:S01]  /*73f0*/  PRMT R134, R134, 0x5410, R75 ;  /* 0x0000541086867816 */ /* 0x000fe2000000004b */
[C---:B------:R-:W-:Y:S01]  /*7400*/  FMUL.FTZ R68, R58.reuse, R139 ;  /* 0x0000008b3a447220 */ /* 0x040fe20000410000 */
[----:B------:R-:W-:Y:S01]  /*7410*/  LOP3.LUT R51, R37, 0xffff0000, RZ, 0xc0, !PT ;  /* 0xffff000025337812 */ /* 0x000fe200078ec0ff */
[----:B------:R-:W-:Y:S01]  /*7420*/  FMUL.FTZ R58, R58, R135 ;  /* 0x000000873a3a7220 */ /* 0x000fe20000410000 */
[----:B------:R-:W-:Y:S01]  /*7430*/  LOP3.LUT R64, R43, 0xffff0000, RZ, 0xc0, !PT ;  /* 0xffff00002b407812 */ /* 0x000fe200078ec0ff */
[----:B------:R-:W-:Y:S01]  /*7440*/  FFMA.FTZ R70, R40, R50, -R65 ;  /* 0x0000003228467223 */ /* 0x000fe20000010841 */
[----:B------:R-:W-:Y:S01]  /*7450*/  LOP3.LUT R137, R137, 0xffff0000, RZ, 0xc0, !PT ;  /* 0xffff000089897812 */ /* 0x000fe200078ec0ff */
[----:B------:R-:W-:Y:S01]  /*7460*/  IMAD.U32 R50, R138, 0x10000, RZ ;  /* 0x000100008a327824 */ /* 0x000fe200078e00ff */
[----:B------:R-:W-:Y:S01]  /*7470*/  LOP3.LUT R133, R133, 0xffff0000, RZ, 0xc0, !PT ;  /* 0xffff000085857812 */ /* 0x000fe200078ec0ff */
[----:B------:R-:W-:Y:S01]  /*7480*/  FFMA.FTZ R72, R40, R57, R72 ;  /* 0x0000003928487223 */ /* 0x000fe20000010048 */
[----:B------:R-:W-:-:S02]  /*7490*/  IMAD.U32 R40, R134, 0x10000, RZ ;  /* 0x0001000086287824 */ /* 0x000fc400078e00ff */
[C---:B------:R-:W-:Y:S01]  /*74a0*/  FFMA.FTZ R68, R51.reuse, R135, -R68 ;  /* 0x0000008733447223 */ /* 0x040fe20000010844 */
[----:B------:R-:W-:Y:S01]  /*74b0*/  FFMA.FTZ R66, R51, R139, R58 ;  /* 0x0000008b33427223 */ /* 0x000fe2000001003a */
[----:B------:R-:W-:Y:S01]  /*74c0*/  LOP3.LUT R39, R39, 0xffff0000, RZ, 0xc0, !PT ;  /* 0xffff000027277812 */ /* 0x000fe200078ec0ff */
[----:B------:R-:W-:Y:S01]  /*74d0*/  FMUL.FTZ R58, R64, R137 ;  /* 0x00000089403a7220 */ /* 0x000fe20000410000 */
[C---:B------:R-:W-:Y:S01]  /*74e0*/  FMUL.FTZ R51, R41.reuse, R50 ;  /* 0x0000003229337220 */ /* 0x040fe20000410000 */
[----:B------:R-:W-:Y:S01]  /*74f0*/  PRMT R132, R132, 0x5410, R73 ;  /* 0x0000541084847816 */ /* 0x000fe20000000049 */
[----:B------:R-:W-:Y:S01]  /*7500*/  FMUL.FTZ R64, R64, R133 ;  /* 0x0000008540407220 */ /* 0x000fe20000410000 */
[-C--:B------:R-:W-:Y:S01]  /*7510*/  FMUL.FTZ R41, R41, R40.reuse ;  /* 0x0000002829297220 */ /* 0x080fe20000410000 */
[----:B------:R-:W-:Y:S01]  /*7520*/  LOP3.LUT R138, R138, 0xffff0000, RZ, 0xc0, !PT ;  /* 0xffff00008a8a7812 */ /* 0x000fe200078ec0ff */
[----:B------:R-:W-:Y:S01]  /*7530*/  FFMA.FTZ R57, R48, R40, -R51 ;  /* 0x0000002830397223 */ /* 0x000fe20000010833 */
[----:B------:R-:W-:-:S02]  /*7540*/  IMAD.U32 R43, R42, 0x10000, RZ ;  /* 0x000100002a2b7824 */ /* 0x000fc400078e00ff */
[C---:B------:R-:W-:Y:S01]  /*7550*/  FFMA.FTZ R133, R39.reuse, R133, -R58 ;  /* 0x0000008527857223 */ /* 0x040fe2000001083a */
[----:B------:R-:W-:Y:S01]  /*7560*/  FFMA.FTZ R137, R39, R137, R64 ;  /* 0x0000008927897223 */ /* 0x000fe20000010040 */
[----:B------:R-:W-:Y:S01]  /*7570*/  IMAD.U32 R40, R136, 0x10000, RZ ;  /* 0x0001000088287824 */ /* 0x000fe200078e00ff */
[----:B------:R-:W-:Y:S01]  /*7580*/  LOP3.LUT R42, R42, 0xffff0000, RZ, 0xc0, !PT ;  /* 0xffff00002a2a7812 */ /* 0x000fe200078ec0ff */
[----:B------:R-:W-:Y:S01]  /*7590*/  FFMA.FTZ R48, R48, R50, R41 ;  /* 0x0000003230307223 */ /* 0x000fe20000010029 */
[----:B------:R-:W-:Y:S01]  /*75a0*/  IMAD.U32 R39, R132, 0x10000, RZ ;  /* 0x0001000084277824 */ /* 0x000fe200078e00ff */
[----:B------:R-:W-:Y:S01]  /*75b0*/  LOP3.LUT R51, R136, 0xffff0000, RZ, 0xc0, !PT ;  /* 0xffff000088337812 */ /* 0x000fe200078ec0ff */
[----:B------:R-:W-:Y:S01]  /*75c0*/  FMUL.FTZ R58, R56, R138 ;  /* 0x0000008a383a7220 */ /* 0x000fe20000410000 */
        /* <DEDUP_REMOVED lines=8> */
[-C--:B------:R-:W-:Y:S01]  /*7650*/  FMUL.FTZ R56, R56, R134.reuse ;  /* 0x0000008638387220 */ /* 0x080fe20000410000 */
[C---:B------:R-:W-:Y:S01]  /*7660*/  FFMA.FTZ R58, R37.reuse, R134, -R58 ;  /* 0x00000086253a7223 */ /* 0x040fe2000001083a */
[----:B------:R-:W-:Y:S01]  /*7670*/  FMUL.FTZ R42, R42, R41 ;  /* 0x000000292a2a7220 */ /* 0x000fe20000410000 */
[C---:B------:R-:W-:Y:S01]  /*7680*/  FFMA.FTZ R59, R36.reuse, R39, -R59 ;  /* 0x00000027243b7223 */ /* 0x040fe2000001083b */
[----:B------:R-:W-:Y:S01]  /*7690*/  FFMA.FTZ R43, R36, R40, R43 ;  /* 0x00000028242b7223 */ /* 0x000fe2000001002b */
[C---:B------:R-:W-:Y:S01]  /*76a0*/  FFMA.FTZ R36, R38.reuse, R41, -R65 ;  /* 0x0000002926247223 */ /* 0x040fe20000010841 */
[----:B------:R-:W-:Y:S01]  /*76b0*/  FFMA.FTZ R37, R37, R138, R56 ;  /* 0x0000008a25257223 */ /* 0x000fe20000010038 */
        /* <DEDUP_REMOVED lines=11> */
[----:B------:R-:W-:-:S07]  /*7770*/  F2FP.BF16.F32.PACK_AB R39, R133, R70 ;  /* 0x000000468527723e */ /* 0x000fce00000010ff */
.L_x_1826:
[----:B------:R-:W-:Y:S05]  /*7780*/  BSYNC B2 ;  /* 0x0000000000027941 */ /* 0x000fea0003800000 */
.L_x_1825:
[----:B--2---:R2:W-:Y:S04]  /*7790*/  STG.E.128 desc[UR60][R44.64], R36 ;  /* 0x000000242c007986 */ /* 0x0045e8000c101d3c */
[----:B---3--:R2:W-:Y:S02]  /*77a0*/  @!P0 STG.E.128 desc[UR60][R46.64], R40 ;  /* 0x000000282e008986 */ /* 0x0085e4000c101d3c */
.L_x_1824:
[----:B------:R-:W-:Y:S05]  /*77b0*/  BSYNC B1 ;  /* 0x0000000000017941 */ /* 0x000fea0003800000 */
.L_x_1823:
[----:B------:R-:W-:-:S13]  /*77c0*/  ISETP.NE.AND P0, PT, R93, RZ, PT ;  /* 0x000000ff5d00720c */ /* 0x000fda0003f05270 */
[----:B------:R-:W-:Y:S05]  /*77d0*/  @!P0 BRA `(.L_x_1793) ;  /* 0x0000000800cc8947 */ /* 0x000fea0003800000 */
[----:B--2---:R-:W2:Y:S01]  /*77e0*/  LDL R38, [R1+0x3c] ;  /* 0x00003c0001267983 */ /* 0x004ea20000100800 */
[----:B------:R-:W-:Y:S01]  /*77f0*/  SEL R124, R29, R124, !P2 ;  /* 0x0000007c1d7c7207 */ /* 0x000fe20005000000 */
[----:B------:R-:W-:Y:S01]  /*7800*/  VIADD R39, R218, 0x20 ;  /* 0x00000020da277836 */ /* 0x000fe20000000000 */
[----:B------:R-:W-:Y:S01]  /*7810*/  IADD3 R45, P0, P4, R88, R112, R92 ;  /* 0x00000070582d7210 */ /* 0x000fe20007c1e05c */
[----:B------:R-:W-:Y:S01]  /*7820*/  VIADD R36, R218, 0x20 ;  /* 0x00000020da247836 */ /* 0x000fe20000000000 */
[----:B------:R-:W-:Y:S01]  /*7830*/  SHF.R.S32.HI R37, RZ, 0x1f, R124 ;  /* 0x0000001fff257819 */ /* 0x000fe2000001147c */
[----:B------:R-:W-:Y:S01]  /*7840*/  IMAD.SHL.U32 R39, R39, 0x40, RZ ;  /* 0x0000004027277824 */ /* 0x000fe200078e00ff */
[----:B------:R-:W-:Y:S01]  /*7850*/  IADD3.X R46, R0, R49, R97, P0, P4 ;  /* 0x00000031002e7210 */ /* 0x000fe200007e8461 */
[----:B------:R-:W-:Y:S01]  /*7860*/  IMAD.SHL.U32 R36, R36, 0x40, RZ ;  /* 0x0000004024247824 */ /* 0x000fe200078e00ff */
[----:B------:R-:W-:Y:S01]  /*7870*/  LEA.HI R124, R37, R124, RZ, 0x4 ;  /* 0x0000007c257c7211 */ /* 0x000fe200078f20ff */
[----:B------:R-:W-:Y:S01]  /*7880*/  BSSY B1, `(.L_x_1827) ;  /* 0x0000073000017945 */ /* 0x000fe20003800000 */
        /* <DEDUP_REMOVED lines=8> */
[----:B------:R-:W-:Y:S01]  /*7910*/  ISETP.GE.AND P4, PT, R226, R120, PT ;  /* 0x00000078e200720c */ /* 0x000fe20003f86270 */
[----:B------:R-:W-:Y:S01]  /*7920*/  IMAD.SHL.U32 R37, R37, 0x200, RZ ;  /* 0x0000020025257824 */ /* 0x000fe200078e00ff */
[----:B------:R-:W-:Y:S02]  /*7930*/  LOP3.LUT R36, R36, R39, RZ, 0x3c, !PT ;  /* 0x0000002724247212 */ /* 0x000fe400078e3cff */
[----:B------:R-:W-:Y:S02]  /*7940*/  LEA R44, P0, R45, R108, 0x1 ;  /* 0x0000006c2d2c7211 */ /* 0x000fe400078008ff */
[----:B------:R-:W-:Y:S02]  /*7950*/  LOP3.LUT R37, R37, 0x7ffff000, RZ, 0xc0, !PT ;  /* 0x7ffff00025257812 */ /* 0x000fe400078ec0ff */
[----:B------:R-:W-:Y:S02]  /*7960*/  LEA.HI.X R45, R45, R109, R46, 0x1, P0 ;  /* 0x0000006d2d2d7211 */ /* 0x000fe400000f0c2e */
[----:B--2---:R-:W-:Y:S01]  /*7970*/  IADD3 R36, R36, R37, R38 ;  /* 0x0000002524247210 */ /* 0x004fe20007ffe026 */
[----:B------:R-:W-:-:S04]  /*7980*/  IMAD R37, R17, 0x4000, R7 ;  /* 0x0000400011257824 */ /* 0x000fc800078e0207 */
[----:B------:R-:W-:Y:S02]  /*7990*/  IMAD R39, R17, 0x4000, R36 ;  /* 0x0000400011277824 */ /* 0x000fe400078e0224 */
[--C-:B------:R-:W-:Y:S02]  /*79a0*/  IMAD R37, R37, 0x2, R16.reuse ;  /* 0x0000000225257824 */ /* 0x100fe400078e0210 */
[----:B------:R-:W-:-:S04]  /*79b0*/  IMAD R40, R39, 0x2, R16 ;  /* 0x0000000227287824 */ /* 0x000fc800078e0210 */
[----:B------:R-:W2:Y:S04]  /*79c0*/  LDS.128 R36, [R37+0x20400] ;  /* 0x0204000025247984 */ /* 0x000ea80000000c00 */
[----:B------:R-:W3:Y:S01]  /*79d0*/  LDS.128 R40, [R40+0x20400] ;  /* 0x0204000028287984 */ /* 0x000ee20000000c00 */
[----:B------:R-:W-:Y:S05]  /*79e0*/  @P4 BRA `(.L_x_1828) ;  /* 0x0000000400704947 */ /* 0x000fea0003800000 */
[--C-:B------:R-:W-:Y:S01]  /*79f0*/  SHF.R.U64 R58, R60, 0x10, R61.reuse ;  /* 0x000000103c3a7819 */ /* 0x100fe2000000123d */
[----:B--2---:R-:W-:Y:S01]  /*7a00*/  IMAD.U32 R46, R37, 0x10000, RZ ;  /* 0x00010000252e7824 */ /* 0x004fe200078e00ff */
[----:B------:R-:W-:Y:S01]  /*7a10*/  SHF.R.U32.HI R61, RZ, 0x10, R61 ;  /* 0x00000010ff3d7819 */ /* 0x000fe2000001163d */
[----:B---3--:R-:W-:Y:S01]  /*7a20*/  IMAD.U32 R50, R40, 0x10000, RZ ;  /* 0x0001000028327824 */ /* 0x008fe200078e00ff */
[----:B------:R-:W-:Y:S02]  /*7a30*/  SHF.R.U32.HI R57, RZ, 0x10, R53 ;  /* 0x00000010ff397819 */ /* 0x000fe40000011635 */
[----:B------:R-:W-:Y:S02]  /*7a40*/  PRMT R130, R130, 0x5410, R61 ;  /* 0x0000541082827816 */ /* 0x000fe4000000003d */
[----:B------:R-:W-:Y:S02]  /*7a50*/  PRMT R126, R126, 0x5410, R57 ;  /* 0x000054107e7e7816 */ /* 0x000fe40000000039 */
[----:B-1----:R-:W-:Y:S01]  /*7a60*/  SHF.R.U64 R68, R52, 0x10, R53 ;  /* 0x0000001034447819 */ /* 0x002fe20000001235 */
[C---:B------:R-:W-:Y:S01]  /*7a70*/  IMAD.U32 R52, R41.reuse, 0x10000, RZ ;  /* 0x0001000029347824 */ /* 0x040fe200078e00ff */
[--C-:B------:R-:W-:Y:S01]  /*7a80*/  SHF.R.U64 R56, R62, 0x10, R63.reuse ;  /* 0x000000103e387819 */ /* 0x100fe2000000123f */
[----:B------:R-:W-:Y:S01]  /*7a90*/  IMAD.U32 R59, R130, 0x10000, RZ ;  /* 0x00010000823b7824 */ /* 0x000fe200078e00ff */
[----:B------:R-:W-:Y:S01]  /*7aa0*/  SHF.R.U32.HI R63, RZ, 0x10, R63 ;  /* 0x00000010ff3f7819 */ /* 0x000fe2000001163f */
[----:B------:R-:W-:Y:S01]  /*7ab0*/  IMAD.U32 R57, R126, 0x10000, RZ ;  /* 0x000100007e397824 */ /* 0x000fe200078e00ff */
[----:B------:R-:W-:Y:S01]  /*7ac0*/  SHF.R.U32.HI R64, RZ, 0x10, R55 ;  /* 0x00000010ff407819 */ /* 0x000fe20000011637 */
[----:B------:R-:W-:Y:S01]  /*7ad0*/  FMUL.FTZ R61, R52, R59 ;  /* 0x0000003b343d7220 */ /* 0x000fe20000410000 */
[----:B------:R-:W-:Y:S01]  /*7ae0*/  PRMT R128, R128, 0x5410, R63 ;  /* 0x0000541080807816 */ /* 0x000fe2000000003f */
[-C--:B------:R-:W-:Y:S01]  /*7af0*/  FMUL.FTZ R63, R52, R57.reuse ;  /* 0x00000039343f7220 */ /* 0x080fe20000410000 */
[----:B------:R-:W-:Y:S01]  /*7b00*/  LOP3.LUT R53, R41, 0xffff0000, RZ, 0xc0, !PT ;  /* 0xffff000029357812 */ /* 0x000fe200078ec0ff */
[----:B------:R-:W-:Y:S01]  /*7b10*/  FFMA.FTZ R52, R46, R57, -R61 ;  /* 0x000000392e347223 */ /* 0x000fe2000001083d */
[----:B------:R-:W-:Y:S01]  /*7b20*/  LOP3.LUT R130, R130, 0xffff0000, RZ, 0xc0, !PT ;  /* 0xffff000082827812 */ /* 0x000fe200078ec0ff */
[----:B------:R-:W-:Y:S01]  /*7b30*/  IMAD.U32 R61, R128, 0x10000, RZ ;  /* 0x00010000803d7824 */ /* 0x000fe200078e00ff */
[----:B------:R-:W-:Y:S01]  /*7b40*/  PRMT R123, R123, 0x5410, R64 ;  /* 0x000054107b7b7816 */ /* 0x000fe20000000040 */
[----:B------:R-:W-:Y:S01]  /*7b50*/  FFMA.FTZ R63, R46, R59, R63 ;  /* 0x0000003b2e3f7223 */ /* 0x000fe2000001003f */
[----:B------:R-:W-:Y:S01]  /*7b60*/  LOP3.LUT R126, R126, 0xffff0000, RZ, 0xc0, !PT ;  /* 0xffff00007e7e7812 */ /* 0x000fe200078ec0ff */
[----:B------:R-:W-:Y:S01]  /*7b70*/  FMUL.FTZ R65, R53, R130 ;  /* 0x0000008235417220 */ /* 0x000fe20000410000 */
[----:B------:R-:W-:Y:S01]  /*7b80*/  SHF.R.U64 R66, R54, 0x10, R55 ;  /* 0x0000001036427819 */ /* 0x000fe20000001237 */
[----:B------:R-:W-:Y:S01]  /*7b90*/  IMAD.U32 R54, R43, 0x10000, RZ ;  /* 0x000100002b367824 */ /* 0x000fe200078e00ff */
[----:B------:R-:W-:Y:S01]  /*7ba0*/  LOP3.LUT R48, R37, 0xffff0000, RZ, 0xc0, !PT ;  /* 0xffff000025307812 */ /* 0x000fe200078ec0ff */
[----:B------:R-:W-:Y:S01]  /*7bb0*/  IMAD.U32 R57, R123, 0x10000, RZ ;  /* 0x000100007b397824 */ /* 0x000fe200078e00ff */
[----:B------:R-:W-:Y:S01]  /*7bc0*/  LOP3.LUT R55, R43, 0xffff0000, RZ, 0xc0, !PT ;  /* 0xffff00002b377812 */ /* 0x000fe200078ec0ff */
[-C--:B------:R-:W-:Y:S01]  /*7bd0*/  FMUL.FTZ R53, R53, R126.reuse ;  /* 0x0000007e35357220 */ /* 0x080fe20000410000 */
[----:B------:R-:W-:Y:S01]  /*7be0*/  LOP3.LUT R128, R128, 0xffff0000, RZ, 0xc0, !PT ;  /* 0xffff000080807812 */ /* 0x000fe200078ec0ff */
[----:B------:R-:W-:Y:S01]  /*7bf0*/  FMUL.FTZ R59, R54, R61 ;  /* 0x0000003d363b7220 */ /* 0x000fe20000410000 */
[----:B------:R-:W-:Y:S01]  /*7c00*/  PRMT R129, R129, 0x5410, R58 ;  /* 0x0000541081817816 */ /* 0x000fe2000000003a */
[----:B------:R-:W-:Y:S01]  /*7c10*/  FFMA.FTZ R65, R48, R126, -R65 ;  /* 0x0000007e30417223 */ /* 0x000fe20000010841 */
[----:B------:R-:W-:Y:S01]  /*7c20*/  LOP3.LUT R51, R40, 0xffff0000, RZ, 0xc0, !PT ;  /* 0xffff000028337812 */ /* 0x000fe200078ec0ff */
[C---:B------:R-:W-:Y:S01]  /*7c30*/  IMAD.U32 R40, R39.reuse, 0x10000, RZ ;  /* 0x0001000027287824 */ /* 0x040fe200078e00ff */
[----:B------:R-:W-:Y:S01]  /*7c40*/  LOP3.LUT R41, R39, 0xffff0000, RZ, 0xc0, !PT ;  /* 0xffff000027297812 */ /* 0x000fe200078ec0ff */
[----:B------:R-:W-:Y:S01]  /*7c50*/  FMUL.FTZ R54, R54, R57 ;  /* 0x0000003936367220 */ /* 0x000fe20000410000 */
[----:B------:R-:W-:Y:S01]  /*7c60*/  PRMT R127, R127, 0x5410, R56 ;  /* 0x000054107f7f7816 */ /* 0x000fe20000000038 */
[----:B------:R-:W-:Y:S01]  /*7c70*/  FFMA.FTZ R130, R48, R130, R53 ;  /* 0x0000008230827223 */ /* 0x000fe20000010035 */
[----:B------:R-:W-:Y:S01]  /*7c80*/  LOP3.LUT R46, R123, 0xffff0000, RZ, 0xc0, !PT ;  /* 0xffff00007b2e7812 */ /* 0x000fe200078ec0ff */
[----:B------:R-:W-:Y:S01]  /*7c90*/  FMUL.FTZ R56, R55, R128 ;  /* 0x0000008037387220 */ /* 0x000fe20000410000 */
[----:B------:R-:W-:Y:S01]  /*7ca0*/  PRMT R125, R125, 0x5410, R68 ;  /* 0x000054107d7d7816 */ /* 0x000fe20000000044 */
[----:B------:R-:W-:-:S02]  /*7cb0*/  IMAD.U32 R48, R129, 0x10000, RZ ;  /* 0x0001000081307824 */ /* 0x000fc400078e00ff */
[C---:B------:R-:W-:Y:S01]  /*7cc0*/  FFMA.FTZ R59, R40.reuse, R57, -R59 ;  /* 0x00000039283b7223 */ /* 0x040fe2000001083b */
[----:B------:R-:W-:Y:S01]  /*7cd0*/  FFMA.FTZ R54, R40, R61, R54 ;  /* 0x0000003d28367223 */ /* 0x000fe20000010036 */
[-C--:B------:R-:W-:Y:S01]  /*7ce0*/  FMUL.FTZ R58, R55, R46.reuse ;  /* 0x0000002e373a7220 */ /* 0x080fe20000410000 */
[----:B------:R-:W-:Y:S01]  /*7cf0*/  FFMA.FTZ R56, R41, R46, -R56 ;  /* 0x0000002e29387223 */ /* 0x000fe20000010838 */
[----:B------:R-:W-:Y:S02]  /*7d00*/  IMAD.U32 R37, R36, 0x10000, RZ ;  /* 0x0001000024257824 */ /* 0x000fe400078e00ff */
[----:B------:R-:W-:Y:S01]  /*7d10*/  FMUL.FTZ R46, R50, R48 ;  /* 0x00000030322e7220 */ /* 0x000fe20000410000 */
[----:B------:R-:W-:Y:S01]  /*7d20*/  IMAD.U32 R40, R125, 0x10000, RZ ;  /* 0x000100007d287824 */ /* 0x000fe200078e00ff */
[----:B------:R-:W-:Y:S01]  /*7d30*/  PRMT R121, R121, 0x5410, R66 ;  /* 0x0000541079797816 */ /* 0x000fe20000000042 */
[----:B------:R-:W-:Y:S01]  /*7d40*/  FFMA.FTZ R57, R41, R128, R58 ;  /* 0x0000008029397223 */ /* 0x000fe2000001003a */
[----:B------:R-:W-:Y:S01]  /*7d50*/  LOP3.LUT R129, R129, 0xffff0000, RZ, 0xc0, !PT ;  /* 0xffff000081817812 */ /* 0x000fe200078ec0ff */
[----:B------:R-:W-:Y:S01]  /*7d60*/  FFMA.FTZ R41, R37, R40, -R46 ;  /* 0x0000002825297223 */ /* 0x000fe2000001082e */
[----:B------:R-:W-:-:S02]  /*7d70*/  IMAD.U32 R43, R42, 0x10000, RZ ;  /* 0x000100002a2b7824 */ /* 0x000fc400078e00ff */
[----:B------:R-:W-:Y:S01]  /*7d80*/  FMUL.FTZ R53, R50, R40 ;  /* 0x0000002832357220 */ /* 0x000fe20000410000 */
[----:B------:R-:W-:Y:S01]  /*7d90*/  IMAD.U32 R46, R127, 0x10000, RZ ;  /* 0x000100007f2e7824 */ /* 0x000fe200078e00ff */
[----:B------:R-:W-:Y:S01]  /*7da0*/  LOP3.LUT R36, R36, 0xffff0000, RZ, 0xc0, !PT ;  /* 0xffff000024247812 */ /* 0x000fe200078ec0ff */
[----:B------:R-:W-:Y:S01]  /*7db0*/  IMAD.U32 R40, R121, 0x10000, RZ ;  /* 0x0001000079287824 */ /* 0x000fe200078e00ff */
[----:B------:R-:W-:Y:S01]  /*7dc0*/  LOP3.LUT R42, R42, 0xffff0000, RZ, 0xc0, !PT ;  /* 0xffff00002a2a7812 */ /* 0x000fe200078ec0ff */
[----:B------:R-:W-:Y:S01]  /*7dd0*/  FMUL.FTZ R55, R51, R129 ;  /* 0x0000008133377220 */ /* 0x000fe20000410000 */
[----:B------:R-:W-:Y:S01]  /*7de0*/  LOP3.LUT R125, R125, 0xffff0000, RZ, 0xc0, !PT ;  /* 0xffff00007d7d7812 */ /* 0x000fe200078ec0ff */
[C---:B------:R-:W-:Y:S01]  /*7df0*/  IMAD.U32 R39, R38.reuse, 0x10000, RZ ;  /* 0x0001000026277824 */ /* 0x040fe200078e00ff */
[----:B------:R-:W-:Y:S01]  /*7e00*/  LOP3.LUT R127, R127, 0xffff0000, RZ, 0xc0, !PT ;  /* 0xffff00007f7f7812 */ /* 0x000fe200078ec0ff */
[----:B------:R-:W-:Y:S01]  /*7e10*/  FFMA.FTZ R53, R37, R48, R53 ;  /* 0x0000003025357223 */ /* 0x000fe20000010035 */
[----:B------:R-:W-:Y:S01]  /*7e20*/  LOP3.LUT R121, R121, 0xffff0000, RZ, 0xc0, !PT ;  /* 0xffff000079797812 */ /* 0x000fe200078ec0ff */
[-C--:B------:R-:W-:Y:S01]  /*7e30*/  FMUL.FTZ R51, R51, R125.reuse ;  /* 0x0000007d33337220 */ /* 0x080fe20000410000 */
[----:B------:R-:W-:Y:S01]  /*7e40*/  LOP3.LUT R38, R38, 0xffff0000, RZ, 0xc0, !PT ;  /* 0xffff000026267812 */ /* 0x000fe200078ec0ff */
[----:B------:R-:W-:Y:S01]  /*7e50*/  FFMA.FTZ R48, R36, R125, -R55 ;  /* 0x0000007d24307223 */ /* 0x000fe20000010837 */
[C---:B------:R-:W-:Y:S01]  /*7e60*/  FMUL.FTZ R50, R43.reuse, R46 ;  /* 0x0000002e2b327220 */ /* 0x040fe20000410000 */
[C---:B------:R-:W-:Y:S01]  /*7e70*/  FMUL.FTZ R37, R42.reuse, R127 ;  /* 0x0000007f2a257220 */ /* 0x040fe20000410000 */
[-C--:B------:R-:W-:Y:S01]  /*7e80*/  FMUL.FTZ R43, R43, R40.reuse ;  /* 0x000000282b2b7220 */ /* 0x080fe20000410000 */
        /* <DEDUP_REMOVED lines=18> */
.L_x_1828:
[----:B------:R-:W-:Y:S05]  /*7fb0*/  BSYNC B1 ;  /* 0x0000000000017941 */ /* 0x000fea0003800000 */
.L_x_1827:
[----:B--2---:R2:W-:Y:S01]  /*7fc0*/  STG.E.128 desc[UR60][R44.64], R36 ;  /* 0x000000242c007986 */ /* 0x0045e2000c101d3c */
[----:B------:R-:W-:-:S13]  /*7fd0*/  ISETP.GE.AND P0, PT, R47, R122, PT ;  /* 0x0000007a2f00720c */ /* 0x000fda0003f06270 */
[----:B------:R-:W-:Y:S05]  /*7fe0*/  @P0 BRA `(.L_x_1793) ;  /* 0x0000000000c80947 */ /* 0x000fea0003800000 */
[--C-:B------:R-:W-:Y:S02]  /*7ff0*/  IADD3 R112, P0, P4, R88, R112, R47.reuse ;  /* 0x0000007058707210 */ /* 0x100fe40007c1e02f */
[----:B------:R-:W-:-:S04]  /*8000*/  SHF.R.S32.HI R47, RZ, 0x1f, R47 ;  /* 0x0000001fff2f7819 */ /* 0x000fc8000001142f */
[----:B------:R-:W-:Y:S02]  /*8010*/  IADD3.X R49, R0, R49, R47, P0, P4 ;  /* 0x0000003100317210 */ /* 0x000fe400007e842f */
[----:B------:R-:W-:-:S04]  /*8020*/  LEA R108, P0, R112, R108, 0x1 ;  /* 0x0000006c706c7211 */ /* 0x000fc800078008ff */
[----:B------:R-:W-:-:S05]  /*8030*/  LEA.HI.X R109, R112, R109, R49, 0x1, P0 ;  /* 0x0000006d706d7211 */ /* 0x000fca00000f0c31 */
[----:B---3--:R3:W-:Y:S01]  /*8040*/  STG.E.128 desc[UR60][R108.64], R40 ;  /* 0x000000286c007986 */ /* 0x0087e2000c101d3c */
[----:B------:R-:W-:Y:S05]  /*8050*/  BRA `(.L_x_1793) ;  /* 0x0000000000ac7947 */ /* 0x000fea0003800000 */
.L_x_1768:
[----:B------:R-:W-:-:S13]  /*8060*/  ISETP.NE.AND P1, PT, R234, 0x3, PT ;  /* 0x00000003ea00780c */ /* 0x000fda0003f25270 */
[----:B------:R-:W-:Y:S05]  /*8070*/  @!P1 BRA `(.L_x_1829) ;  /* 0x0000000000049947 */ /* 0x000fea0003800000 */
[----:B------:R-:W-:Y:S01]  /*8080*/  BPT.TRAP 0x1 ;  /* 0x000000040000795c */ /* 0x000fe20000300000 */
.L_x_1829:
[----:B------:R-:W2:Y:S01]  /*8090*/  LDL R36, [R1] ;  /* 0x0000000001247983 */ /* 0x000ea20000100800 */
[----:B------:R-:W-:Y:S01]  /*80a0*/  IMAD R99, R17, 0x8, R16 ;  /* 0x0000000811637824 */ /* 0x000fe200078e0210 */
[----:B------:R-:W-:Y:S01]  /*80b0*/  BSSY B1, `(.L_x_1830) ;  /* 0x0000007000017945 */ /* 0x000fe20003800000 */
[----:B------:R-:W-:-:S05]  /*80c0*/  IMAD R105, R25, -0x40, R2 ;  /* 0xffffffc019697824 */ /* 0x000fca00078e0202 */
[----:B------:R-:W-:-:S04]  /*80d0*/  VIMNMX R105, R105, 0x40, PT ;  /* 0x0000004069697848 */ /* 0x000fc80003fe0100 */
[----:B------:R-:W-:Y:S02]  /*80e0*/  ISETP.GE.AND P4, PT, R218, R105, PT ;  /* 0x00000069da00720c */ /* 0x000fe40003f86270 */
[----:B--2---:R-:W-:-:S04]  /*80f0*/  SHF.L.U32 R107, R36, 0x1f, RZ ;  /* 0x0000001f246b7819 */ /* 0x004fc800000006ff */
[----:B------:R-:W0:Y:S02]  /*8100*/  SYNCS.PHASECHK.TRANS64.TRYWAIT P0, [R99+URZ+0x30890], R107 ;  /* 0x0308906b630075a7 */ /* 0x000e24000800017f */
[----:B0-----:R-:W-:Y:S05]  /*8110*/  @!P0 BRA `(.L_x_1831) ;  /* 0x0000024000b48947 */ /* 0x001fea0003800000 */
.L_x_2239:
[----:B------:R-:W-:Y:S05]  /*8120*/  BSYNC B1 ;  /* 0x0000000000017941 */ /* 0x000fea0003800000 */
.L_x_1830:
[----:B------:R-:W-:Y:S04]  /*8130*/  BSSY B1, `(.L_x_1832) ;  /* 0x000000e000017945 */ /* 0x000fe80003800000 */
[----:B------:R-:W-:Y:S05]  /*8140*/  @P4 BRA `(.L_x_1833) ;  /* 0x0000000000304947 */ /* 0x000fea0003800000 */
[----:B------:R-:W-:Y:S02]  /*8150*/  ISETP.NE.AND P5, PT, R30, RZ, PT ;  /* 0x000000ff1e00720c */ /* 0x000fe40003fa5270 */
[----:B------:R-:W-:Y:S02]  /*8160*/  ISETP.NE.AND P4, PT, R93, RZ, PT ;  /* 0x000000ff5d00720c */ /* 0x000fe40003f85270 */
[----:B------:R-:W-:-:S09]  /*8170*/  ISETP.NE.AND P0, PT, R94, RZ, PT ;  /* 0x000000ff5e00720c */ /* 0x000fd20003f05270 */
[----:B------:R-:W1:Y:S04]  /*8180*/  @P5 LDS.128 R36, [R101+0x20400] ;  /* 0x0204000065245984 */ /* 0x000e680000000c00 */
[----:B------:R-:W2:Y:S04]  /*8190*/  @P0 LDS.128 R40, [R101+0x24400] ;  /* 0x0244000065280984 */ /* 0x000ea80000000c00 */
[----:B-1----:R-:W-:Y:S01]  /*81a0*/  @P5 STG.E.128 desc[UR60][R50.64], R36 ;  /* 0x0000002432005986 */ /* 0x002fe2000c101d3c */
[----:B------:R-:W-:-:S03]  /*81b0*/  ISETP.NE.AND P5, PT, R95, RZ, PT ;  /* 0x000000ff5f00720c */ /* 0x000fc60003fa5270 */
[----:B------:R-:W1:Y:S04]  /*81c0*/  @P4 LDS.128 R36, [R101+0x22400] ;  /* 0x0224000065244984 */ /* 0x000e680000000c00 */
[----:B--2---:R-:W-:Y:S06]  /*81d0*/  @P0 STG.E.128 desc[UR60][R50.64+0x100], R40 ;  /* 0x0001002832000986 */ /* 0x004fec000c101d3c */
[----:B------:R-:W2:Y:S04]  /*81e0*/  @P5 LDS.128 R44, [R101+0x26400] ;  /* 0x02640000652c5984 */ /* 0x000ea80000000c00 */
[----:B-1----:R1:W-:Y:S04]  /*81f0*/  @P4 STG.E.128 desc[UR60][R50.64+0x80], R36 ;  /* 0x0000802432004986 */ /* 0x0023e8000c101d3c */
[----:B--2---:R1:W-:Y:S02]  /*8200*/  @P5 STG.E.128 desc[UR60][R50.64+0x180], R44 ;  /* 0x0001802c32005986 */ /* 0x0043e4000c101d3c */
.L_x_1833:
[----:B------:R-:W-:Y:S05]  /*8210*/  BSYNC B1 ;  /* 0x0000000000017941 */ /* 0x000fea0003800000 */
.L_x_1832:
[----:B-1----:R-:W-:-:S05]  /*8220*/  VIADD R36, R218, 0x20 ;  /* 0x00000020da247836 */ /* 0x002fca0000000000 */
[----:B------:R-:W-:-:S13]  /*8230*/  ISETP.GE.AND P0, PT, R36, R105, PT ;  /* 0x000000692400720c */ /* 0x000fda0003f06270 */
        /* <DEDUP_REMOVED lines=13> */
.L_x_1793:
[----:B------:R-:W-:Y:S05]  /*8310*/  BSYNC B0 ;  /* 0x0000000000007941 */ /* 0x000fea0003800000 */
.L_x_1767:
[----:B-1234-:R-:W1:Y:S01]  /*8320*/  S2R R36, SR_TID.X ;  /* 0x0000000000247919 */ /* 0x01ee620000002100 */
[----:B------:R-:W-:Y:S01]  /*8330*/  @!PT LDS RZ, [RZ] ;  /* 0x00000000fffff984 */ /* 0x000fe20000000800 */
[----:B------:R-:W-:Y:S01]  /*8340*/  @!PT LDS RZ, [RZ] ;  /* 0x00000000fffff984 */ /* 0x000fe20000000800 */
[----:B------:R-:W-:Y:S01]  /*8350*/  @!PT LDS RZ, [RZ] ;  /* 0x00000000fffff984 */ /* 0x000fe20000000800 */
[----:B------:R-:W-:Y:S01]  /*8360*/  @!PT LDS RZ, [RZ] ;  /* 0x00000000fffff984 */ /* 0x000fe20000000800 */
[----:B------:R2:W-:Y:S06]  /*8370*/  MEMBAR.ALL.CTA ;  /* 0x0000000000007992 */ /* 0x0005ec0000008000 */
[----:B--2---:R-:W2:Y:S01]  /*8380*/  FENCE.VIEW.ASYNC.S ;  /* 0x00000000000073c6 */ /* 0x004ea20000000000 */
[----:B------:R-:W-:Y:S05]  /*8390*/  WARPSYNC.ALL ;  /* 0x0000000000007948 */ /* 0x000fea0003800000 */
[----:B------:R-:W-:Y:S01]  /*83a0*/  BSSY B0, `(.L_x_1834) ;  /* 0x0000009000007945 */ /* 0x000fe20003800000 */
[----:B-1----:R-:W-:Y:S01]  /*83b0*/  LOP3.LUT R36, R36, 0x7f, RZ, 0xc0, !PT ;  /* 0x0000007f24247812 */ /* 0x002fe200078ec0ff */
[----:B--2---:R1:W-:Y:S03]  /*83c0*/  BAR.SYNC.DEFER_BLOCKING R104, 0x80 ;  /* 0x000200680000751d */ /* 0x0043e60000010000 */
[----:B------:R-:W-:-:S13]  /*83d0*/  ISETP.NE.AND P0, PT, R36, RZ, PT ;  /* 0x000000ff2400720c */ /* 0x000fda0003f05270 */
[----:B------:R-:W-:-:S05]  /*83e0*/  @!P0 VIADD R36, R99, 0x308a0 ;  /* 0x000308a063248836 */ /* 0x000fca0000000000 */
[----:B------:R-:W-:-:S04]  /*83f0*/  @!P0 PRMT R36, RZ, 0x654, R36 ;  /* 0x00000654ff248816 */ /* 0x000fc80000000024 */
[----:B------:R1:W-:Y:S01]  /*8400*/  @!P0 SYNCS.ARRIVE.TRANS64.RED.A1T0 RZ, [R36+URZ], RZ ;  /* 0x000000ff24ff89a7 */ /* 0x0003e2000810043f */
[----:B------:R-:W-:Y:S05]  /*8410*/  @!P1 BRA `(.L_x_1835) ;  /* 0x0000000000049947 */ /* 0x000fea0003800000 */
[----:B------:R-:W-:Y:S01]  /*8420*/  BPT.TRAP 0x1 ;  /* 0x000000040000795c */ /* 0x000fe20000300000 */
.L_x_1835:
[----:B------:R-:W-:Y:S05]  /*8430*/  BSYNC B0 ;  /* 0x0000000000007941 */ /* 0x000fea0003800000 */
.L_x_1834:
[----:B------:R-:W2:Y:S01]  /*8440*/  SYNCS.PHASECHK.TRANS64.TRYWAIT P1, [R99+URZ+0x308b0], R107 ;  /* 0x0308b06b630075a7 */ /* 0x000ea2000802017f */
[----:B------:R-:W-:Y:S01]  /*8450*/  ULDC.64 UR38, c[0x0][0x328] ;  /* 0x0000ca0000267ab9 */ /* 0x000fe20000000a00 */
[----:B------:R-:W-:Y:S01]  /*8460*/  ULDC.64 UR36, c[0x0][0x318] ;  /* 0x0000c60000247ab9 */ /* 0x000fe20000000a00 */
[----:B------:R-:W-:Y:S01]  /*8470*/  BSSY B0, `(.L_x_1836) ;  /* 0x0000004000007945 */ /* 0x000fe20003800000 */
[----:B------:R-:W-:Y:S01]  /*8480*/  ISETP.GE.AND P4, PT, R218, R105, PT ;  /* 0x00000069da00720c */ /* 0x000fe20003f86270 */
[----:B------:R-:W-:Y:S02]  /*8490*/  IMAD.WIDE R48, R25, 0x40, R76 ;  /* 0x0000004019307825 */ /* 0x000fe400078e024c */
[----:B--2---:R-:W-:Y:S10]  /*84a0*/  @!P1 BRA `(.L_x_1837) ;  /* 0x0000023c00e49947 */ /* 0x004ff40003800000 */
.L_x_2240:
[----:B------:R-:W-:Y:S05]  /*84b0*/  BSYNC B0 ;  /* 0x0000000000007941 */ /* 0x000fea0003800000 */
.L_x_1836:
[----:B------:R-:W-:Y:S04]  /*84c0*/  BSSY B0, `(.L_x_1838) ;  /* 0x0000019000007945 */ /* 0x000fe80003800000 */
[----:B------:R-:W-:Y:S05]  /*84d0*/  @P4 BRA `(.L_x_1839) ;  /* 0x00000000005c4947 */ /* 0x000fea0003800000 */
[----:B------:R-:W3:Y:S01]  /*84e0*/  LDL R44, [R1+0x2c] ;  /* 0x00002c00012c7983 */ /* 0x000ee20000100800 */
[----:B------:R-:W-:-:S03]  /*84f0*/  ULDC UR4, c[0x0][0x2f4] ;  /* 0x0000bd0000047ab9 */ /* 0x000fc60000000800 */
[----:B------:R-:W4:Y:S01]  /*8500*/  LDL R42, [R1+0x30] ;  /* 0x00003000012a7983 */ /* 0x000f220000100800 */
[----:B------:R-:W-:Y:S01]  /*8510*/  ISETP.GE.AND P5, PT, R18, UR4, PT ;  /* 0x0000000412007c0c */ /* 0x000fe2000bfa6270 */
[----:B------:R-:W-:Y:S01]  /*8520*/  IMAD R43, R49, UR38, RZ ;  /* 0x00000026312b7c24 */ /* 0x000fe2000f8e02ff */
[----:B------:R-:W-:Y:S01]  /*8530*/  ISETP.GE.AND P4, PT, R226, UR4, PT ;  /* 0x00000004e2007c0c */ /* 0x000fe2000bf86270 */
[----:B------:R-:W-:Y:S02]  /*8540*/  IMAD.MOV.U32 R40, RZ, RZ, R86 ;  /* 0x000000ffff287224 */ /* 0x000fe400078e0056 */
[----:B------:R-:W-:Y:S02]  /*8550*/  IMAD.MOV.U32 R41, RZ, RZ, R98 ;  /* 0x000000ffff297224 */ /* 0x000fe400078e0062 */
[C---:B------:R-:W-:Y:S02]  /*8560*/  IMAD R43, R48.reuse, UR39, R43 ;  /* 0x00000027302b7c24 */ /* 0x040fe4000f8e022b */
[----:B------:R-:W-:-:S04]  /*8570*/  IMAD.WIDE.U32 R40, R48, UR38, R40 ;  /* 0x0000002630287c25 */ /* 0x000fc8000f8e0028 */
[----:B-1----:R-:W1:Y:S01]  /*8580*/  @!P5 LDS.128 R36, [R101+0x400] ;  /* 0x000400006524d984 */ /* 0x002e620000000c00 */
[----:B------:R-:W-:Y:S01]  /*8590*/  IMAD.IADD R41, R41, 0x1, R43 ;  /* 0x0000000129297824 */ /* 0x000fe200078e022b */
[----:B------:R-:W-:-:S04]  /*85a0*/  LEA R50, P1, R40, UR36, 0x1 ;  /* 0x0000002428327c11 */ /* 0x000fc8000f8208ff */
[----:B------:R-:W-:-:S05]  /*85b0*/  LEA.HI.X R51, R40, UR37, R41, 0x1, P1 ;  /* 0x0000002528337c11 */ /* 0x000fca00088f0c29 */
[----:B-1----:R-:W-:Y:S04]  /*85c0*/  @!P5 STG.E.128 desc[UR60][R50.64], R36 ;  /* 0x000000243200d986 */ /* 0x002fe8000c101d3c */
[----:B------:R-:W1:Y:S04]  /*85d0*/  @!P4 LDS.128 R36, [R101+0x2400] ;  /* 0x002400006524c984 */ /* 0x000e680000000c00 */
[----:B-1----:R-:W-:Y:S01]  /*85e0*/  @!P4 STG.E.128 desc[UR60][R50.64+0x80], R36 ;  /* 0x000080243200c986 */ /* 0x002fe2000c101d3c */
[----:B---3--:R-:W-:Y:S02]  /*85f0*/  ISETP.GE.AND P1, PT, R44, UR4, PT ;  /* 0x000000042c007c0c */ /* 0x008fe4000bf26270 */
[----:B----4-:R-:W-:-:S11]  /*8600*/  ISETP.GE.AND P5, PT, R42, UR4, PT ;  /* 0x000000042a007c0c */ /* 0x010fd6000bfa6270 */
[----:B------:R-:W1:Y:S04]  /*8610*/  @!P1 LDS.128 R40, [R101+0x4400] ;  /* 0x0044000065289984 */ /* 0x000e680000000c00 */
[----:B------:R-:W3:Y:S04]  /*8620*/  @!P5 LDS.128 R44, [R101+0x6400] ;  /* 0x00640000652cd984 */ /* 0x000ee80000000c00 */
[----:B-1----:R4:W-:Y:S04]  /*8630*/  @!P1 STG.E.128 desc[UR60][R50.64+0x100], R40 ;  /* 0x0001002832009986 */ /* 0x0029e8000c101d3c */
[----:B---3--:R4:W-:Y:S02]  /*8640*/  @!P5 STG.E.128 desc[UR60][R50.64+0x180], R44 ;  /* 0x0001802c3200d986 */ /* 0x0089e4000c101d3c */
.L_x_1839:
[----:B------:R-:W-:Y:S05]  /*8650*/  BSYNC B0 ;  /* 0x0000000000007941 */ /* 0x000fea0003800000 */
.L_x_1838:
[----:B-1----:R-:W-:Y:S01]  /*8660*/  VIADD R36, R218, 0x20 ;  /* 0x00000020da247836 */ /* 0x002fe20000000000 */
[----:B------:R-:W-:Y:S04]  /*8670*/  BSSY B0, `(.L_x_1840) ;  /* 0x000001c000007945 */ /* 0x000fe80003800000 */
[----:B------:R-:W-:-:S13]  /*8680*/  ISETP.GE.AND P1, PT, R36, R105, PT ;  /* 0x000000692400720c */ /* 0x000fda0003f26270 */
[----:B------:R-:W-:Y:S05]  /*8690*/  @P1 BRA `(.L_x_1841) ;  /* 0x0000000000641947 */ /* 0x000fea0003800000 */
[----:B----4-:R-:W3:Y:S01]  /*86a0*/  LDL R44, [R1+0x2c] ;  /* 0x00002c00012c7983 */ /* 0x010ee20000100800 */
[----:B------:R-:W-:-:S03]  /*86b0*/  ULDC UR4, c[0x0][0x2f4] ;  /* 0x0000bd0000047ab9 */ /* 0x000fc60000000800 */
[----:B------:R-:W4:Y:S01]  /*86c0*/  LDL R42, [R1+0x30] ;  /* 0x00003000012a7983 */ /* 0x000f220000100800 */
[----:B------:R-:W-:Y:S01]  /*86d0*/  ISETP.GE.AND P1, PT, R18, UR4, PT ;  /* 0x0000000412007c0c */ /* 0x000fe2000bf26270 */
[----:B------:R-:W-:Y:S01]  /*86e0*/  IMAD.MOV.U32 R40, RZ, RZ, R86 ;  /* 0x000000ffff287224 */ /* 0x000fe200078e0056 */
[----:B------:R-:W-:Y:S01]  /*86f0*/  IADD3 R43, P4, R48, 0x20, RZ ;  /* 0x00000020302b7810 */ /* 0x000fe20007f9e0ff */
[----:B------:R-:W-:Y:S01]  /*8700*/  IMAD.MOV.U32 R41, RZ, RZ, R98 ;  /* 0x000000ffff297224 */ /* 0x000fe200078e0062 */
[----:B------:R-:W-:-:S03]  /*8710*/  ISETP.GE.AND P5, PT, R226, UR4, PT ;  /* 0x00000004e2007c0c */ /* 0x000fc6000bfa6270 */
[----:B------:R-:W-:Y:S02]  /*8720*/  IMAD.X R48, RZ, RZ, R49, P4 ;  /* 0x000000ffff307224 */ /* 0x000fe400020e0631 */
[----:B------:R-:W-:-:S04]  /*8730*/  IMAD.WIDE.U32 R40, R43, UR38, R40 ;  /* 0x000000262b287c25 */ /* 0x000fc8000f8e0028 */
[----:B------:R-:W1:Y:S01]  /*8740*/  @!P1 LDS.128 R36, [R101+0x1400] ;  /* 0x0014000065249984 */ /* 0x000e620000000c00 */
[----:B------:R-:W-:-:S04]  /*8750*/  IMAD R48, R48, UR38, RZ ;  /* 0x0000002630307c24 */ /* 0x000fc8000f8e02ff */
[----:B------:R-:W-:Y:S01]  /*8760*/  IMAD R43, R43, UR39, R48 ;  /* 0x000000272b2b7c24 */ /* 0x000fe2000f8e0230 */
[----:B------:R-:W-:-:S03]  /*8770*/  LEA R48, P4, R40, UR36, 0x1 ;  /* 0x0000002428307c11 */ /* 0x000fc6000f8808ff */
[----:B------:R-:W-:-:S05]  /*8780*/  IMAD.IADD R41, R41, 0x1, R43 ;  /* 0x0000000129297824 */ /* 0x000fca00078e022b */
        /* <DEDUP_REMOVED lines=10> */
.L_x_1841:
[----:B------:R-:W-:Y:S05]  /*8830*/  BSYNC B0 ;  /* 0x0000000000007941 */ /* 0x000fea0003800000 */
.L_x_1840:
[----:B------:R-:W3:Y:S01]  /*8840*/  LDL.LU R37, [R1] ;  /* 0x0000000001257983 */ /* 0x000ee20000300800 */
[----:B------:R-:W-:Y:S01]  /*8850*/  VIADD R17, R17, 0x1 ;  /* 0x0000000111117836 */ /* 0x000fe20000000000 */
[----:B------:R-:W-:Y:S01]  /*8860*/  ISETP.NE.AND P4, PT, R100, RZ, PT ;  /* 0x000000ff6400720c */ /* 0x000fe20003f85270 */
[----:B0-2---:R-:W-:Y:S01]  /*8870*/  @!P0 VIADD R99, R99, 0x308c0 ;  /* 0x000308c063638836 */ /* 0x005fe20000000000 */
[----:B------:R-:W-:Y:S01]  /*8880*/  @!PT LDS RZ, [RZ] ;  /* 0x00000000fffff984 */ /* 0x000fe20000000800 */
[----:B------:R-:W-:Y:S01]  /*8890*/  @!PT LDS RZ, [RZ] ;  /* 0x00000000fffff984 */ /* 0x000fe20000000800 */
[----:B------:R-:W-:Y:S01]  /*88a0*/  @!PT LDS RZ, [RZ] ;  /* 0x00000000fffff984 */ /* 0x000fe20000000800 */
[----:B------:R-:W-:Y:S01]  /*88b0*/  @!PT LDS RZ, [RZ] ;  /* 0x00000000fffff984 */ /* 0x000fe20000000800 */
[----:B------:R0:W-:Y:S06]  /*88c0*/  MEMBAR.ALL.CTA ;  /* 0x0000000000007992 */ /* 0x0001ec0000008000 */
[----:B0-----:R-:W0:Y:S02]  /*88d0*/  FENCE.VIEW.ASYNC.S ;  /* 0x00000000000073c6 */ /* 0x001e240000000000 */
[----:B0-----:R0:W-:Y:S01]  /*88e0*/  BAR.SYNC.DEFER_BLOCKING R104, 0x80 ;  /* 0x000200680000751d */ /* 0x0011e20000010000 */
[----:B------:R-:W-:-:S02]  /*88f0*/  ISETP.NE.AND P1, PT, R17, 0x2, PT ;  /* 0x000000021100780c */ /* 0x000fc40003f25270 */
[----:B------:R-:W-:Y:S02]  /*8900*/  @!P0 PRMT R99, RZ, 0x654, R99 ;  /* 0x00000654ff638816 */ /* 0x000fe40000000063 */
[----:B------:R-:W-:Y:S02]  /*8910*/  SEL R36, RZ, 0x1, P1 ;  /* 0x00000001ff247807 */ /* 0x000fe40000800000 */
[----:B------:R-:W-:Y:S01]  /*8920*/  SEL R17, R17, RZ, P1 ;  /* 0x000000ff11117207 */ /* 0x000fe20000800000 */
[----:B------:R0:W-:Y:S01]  /*8930*/  @!P0 SYNCS.ARRIVE.TRANS64.RED.A1T0 RZ, [R99+URZ], RZ ;  /* 0x000000ff63ff89a7 */ /* 0x0001e2000810043f */
[----:B------:R-:W-:Y:S02]  /*8940*/  PLOP3.LUT P0, PT, PT, PT, PT, 0x8, 0x0 ;  /* 0x000000000000781c */ /* 0x000fe40003f0e170 */
[----:B---3--:R-:W-:-:S05]  /*8950*/  LOP3.LUT R37, R37, R36, RZ, 0x3c, !PT ;  /* 0x0000002425257212 */ /* 0x008fca00078e3cff */
[----:B------:R0:W-:Y:S01]  /*8960*/  STL [R1], R37 ;  /* 0x0000002501007387 */ /* 0x0001e20000100800 */
[----:B------:R-:W-:Y:S05]  /*8970*/  @P4 BRA `(.L_x_1842) ;  /* 0xffffffa000844947 */ /* 0x000fea000383ffff */
.L_x_1762:
[----:B------:R-:W2:Y:S01]  /*8980*/  LDL R36, [R1+0x34] ;  /* 0x0000340001247983 */ /* 0x000ea20000100800 */
[----:B------:R-:W3:Y:S01]  /*8990*/  LDC R0, c[0x0][0x448] ;  /* 0x00011200ff007b82 */ /* 0x000ee20000000800 */
[----:B------:R-:W-:Y:S01]  /*89a0*/  IADD3 R5, R221, 0x1, -R220 ;  /* 0x00000001dd057810 */ /* 0x000fe20007ffe8dc */
[----:B------:R-:W-:Y:S06]  /*89b0*/  BSSY B0, `(.L_x_1843) ;  /* 0x000000d000007945 */ /* 0x000fec0003800000 */
[----:B------:R-:W1:Y:S01]  /*89c0*/  LDC.64 R6, c[0x0][0x9e0] ;  /* 0x00027800ff067b82 */ /* 0x000e620000000a00 */
[----:B---3--:R-:W-:-:S02]  /*89d0*/  ISETP.NE.AND P1, PT, R0, 0x1, PT ;  /* 0x000000010000780c */ /* 0x008fc40003f25270 */
[----:B-1----:R-:W-:-:S11]  /*89e0*/  ISETP.GE.AND P2, PT, R7, 0x1, PT ;  /* 0x000000010700780c */ /* 0x002fd60003f46270 */
[----:B------:R-:W1:Y:S08]  /*89f0*/  @P1 LDC R3, c[0x0][0x44c] ;  /* 0x00011300ff031b82 */ /* 0x000e700000000800 */
[----:B------:R-:W3:Y:S01]  /*8a00*/  @P1 LDC R2, c[0x0][0x450] ;  /* 0x00011400ff021b82 */ /* 0x000ee20000000800 */
[----:B--2---:R-:W-:-:S04]  /*8a10*/  VIADD R0, R36, 0x7f ;  /* 0x0000007f24007836 */ /* 0x004fc80000000000 */
[----:B-1----:R-:W-:-:S05]  /*8a20*/  @P1 IMAD.HI.U32 R3, R0, R3, RZ ;  /* 0x0000000300031227 */ /* 0x002fca00078e00ff */
[----:B---3--:R-:W-:-:S05]  /*8a30*/  @P1 SHF.R.U32.HI R0, RZ, R2, R3 ;  /* 0x00000002ff001219 */ /* 0x008fca0000011603 */
[----:B------:R-:W-:Y:S01]  /*8a40*/  IMAD.IADD R3, R5, 0x1, R0 ;  /* 0x0000000105037824 */ /* 0x000fe200078e0200 */
[----:B------:R-:W-:Y:S06]  /*8a50*/  @P0 BRA `(.L_x_1844) ;  /* 0x0000000000080947 */ /* 0x000fec0003800000 */
[----:B------:R-:W1:Y:S02]  /*8a60*/  FENCE.VIEW.ASYNC.G ;  /* 0x00000000000073c6 */ /* 0x000e640000000100 */
[----:B-1----:R-:W-:Y:S06]  /*8a70*/  BAR.ARV 0xc, 0x180 ;  /* 0x0306000000007b1d */ /* 0x002fec0000002000 */
.L_x_1844:
[----:B------:R-:W-:Y:S05]  /*8a80*/  BSYNC B0 ;  /* 0x0000000000007941 */ /* 0x000fea0003800000 */
.L_x_1843:
[----:B------:R-:W-:Y:S01]  /*8a90*/  IMAD.IADD R0, R3, 0x1, R6 ;  /* 0x0000000103007824 */ /* 0x000fe200078e0206 */
[----:B------:R-:W-:Y:S06]  /*8aa0*/  @!P2 BRA `(.L_x_1845) ;  /* 0x000000000048a947 */ /* 0x000fec0003800000 */
[C---:B------:R-:W-:Y:S01]  /*8ab0*/  ISETP.GT.AND P0, PT, R3.reuse, RZ, PT ;  /* 0x000000ff0300720c */ /* 0x040fe20003f04270 */
[----:B------:R-:W-:Y:S01]  /*8ac0*/  BSSY B0, `(.L_x_1846) ;  /* 0x000000e000007945 */ /* 0x000fe20003800000 */
[----:B------:R-:W-:-:S11]  /*8ad0*/  VIADD R2, R3, 0xffffffff ;  /* 0xffffffff03027836 */ /* 0x000fd60000000000 */
[----:B------:R-:W-:Y:S05]  /*8ae0*/  @P0 BRA `(.L_x_1847) ;  /* 0x00000000001c0947 */ /* 0x000fea0003800000 */
[----:B------:R-:W-:Y:S01]  /*8af0*/  ISETP.NE.AND P0, PT, R7, 0x1, PT ;  /* 0x000000010700780c */ /* 0x000fe20003f05270 */
[----:B------:R-:W-:-:S12]  /*8b00*/  IMAD.MOV R3, RZ, RZ, -R3 ;  /* 0x000000ffff037224 */ /* 0x000fd800078e0a03 */
[----:B------:R-:W1:Y:S02]  /*8b10*/  @P0 LDC.64 R4, c[0x0][0x9e8] ;  /* 0x00027a00ff040b82 */ /* 0x000e640000000a00 */
[----:B-1----:R-:W-:-:S05]  /*8b20*/  @P0 IMAD.HI.U32 R2, R3, R4, RZ ;  /* 0x0000000403020227 */ /* 0x002fca00078e00ff */
[----:B------:R-:W-:-:S04]  /*8b30*/  @P0 SHF.R.U32.HI R3, RZ, R5, R2 ;  /* 0x00000005ff030219 */ /* 0x000fc80000011602 */
[----:B------:R-:W-:Y:S01]  /*8b40*/  LOP3.LUT R2, RZ, R3, RZ, 0x33, !PT ;  /* 0x00000003ff027212 */ /* 0x000fe200078e33ff */
[----:B------:R-:W-:Y:S06]  /*8b50*/  BRA `(.L_x_1848) ;  /* 0x0000000000107947 */ /* 0x000fec0003800000 */
.L_x_1847:
[----:B------:R-:W-:-:S13]  /*8b60*/  ISETP.NE.AND P0, PT, R7, 0x1, PT ;  /* 0x000000010700780c */ /* 0x000fda0003f05270 */
[----:B------:R-:W1:Y:S02]  /*8b70*/  @P0 LDC.64 R4, c[0x0][0x9e8] ;  /* 0x00027a00ff040b82 */ /* 0x000e640000000a00 */
[----:B-1----:R-:W-:-:S05]  /*8b80*/  @P0 IMAD.HI.U32 R4, R2, R4, RZ ;  /* 0x0000000402040227 */ /* 0x002fca00078e00ff */
[----:B------:R-:W-:-:S07]  /*8b90*/  @P0 SHF.R.U32.HI R2, RZ, R5, R4 ;  /* 0x00000005ff020219 */ /* 0x000fce0000011604 */
.L_x_1848:
[----:B------:R-:W-:Y:S05]  /*8ba0*/  BSYNC B0 ;  /* 0x0000000000007941 */ /* 0x000fea0003800000 */
.L_x_1846:
[----:B------:R-:W-:-:S05]  /*8bb0*/  IMAD R3, R2, R7, R7 ;  /* 0x0000000702037224 */ /* 0x000fca00078e0207 */
[----:B------:R-:W-:-:S07]  /*8bc0*/  VIMNMX R0, R0, R3, PT ;  /* 0x0000000300007248 */ /* 0x000fce0003fe0100 */
.L_x_1845:
[----:B------:R-:W1:Y:S01]  /*8bd0*/  @P1 LDC R2, c[0x0][0x44c] ;  /* 0x00011300ff021b82 */ /* 0x000e620000000800 */
[----:B------:R-:W-:Y:S01]  /*8be0*/  VIADD R0, R0, 0x3f ;  /* 0x0000003f00007836 */ /* 0x000fe20000000000 */
[----:B------:R-:W-:Y:S01]  /*8bf0*/  ULDC UR4, c[0x0][0x9dc] ;  /* 0x0002770000047ab9 */ /* 0x000fe20000000800 */
[----:B------:R-:W-:-:S03]  /*8c00*/  IMAD.MOV.U32 R5, RZ, RZ, R36 ;  /* 0x000000ffff057224 */ /* 0x000fc600078e0024 */
[----:B------:R-:W-:Y:S02]  /*8c10*/  SHF.R.S32.HI R3, RZ, 0x1f, R0 ;  /* 0x0000001fff037819 */ /* 0x000fe40000011400 */
[----:B------:R-:W2:Y:S02]  /*8c20*/  @P1 LDC R9, c[0x0][0x450] ;  /* 0x00011400ff091b82 */ /* 0x000ea40000000800 */
[----:B------:R-:W-:-:S04]  /*8c30*/  LEA.HI R3, R3, R0, RZ, 0x6 ;  /* 0x0000000003037211 */ /* 0x000fc800078f30ff */
[----:B------:R-:W-:-:S04]  /*8c40*/  SHF.R.S32.HI R0, RZ, 0x6, R3 ;  /* 0x00000006ff007819 */ /* 0x000fc80000011403 */
[----:B------:R-:W-:Y:S01]  /*8c50*/  VIMNMX R103, R103, R0, PT ;  /* 0x0000000067677248 */ /* 0x000fe20003fe0100 */
[----:B-1----:R-:W-:-:S05]  /*8c60*/  @P1 IMAD.HI.U32 R2, R36, R2, RZ ;  /* 0x0000000224021227 */ /* 0x002fca00078e00ff */
[----:B--2---:R-:W-:-:S05]  /*8c70*/  @P1 SHF.R.U32.HI R5, RZ, R9, R2 ;  /* 0x00000009ff051219 */ /* 0x004fca0000011602 */
        /* <DEDUP_REMOVED lines=8> */
[----:B------:R-:W1:Y:S02]  /*8d00*/  @P0 LDC.64 R4, c[0x0][0x9e8] ;  /* 0x00027a00ff040b82 */ /* 0x000e640000000a00 */
[----:B-1----:R-:W-:-:S05]  /*8d10*/  @P0 IMAD.HI.U32 R2, R3, R4, RZ ;  /* 0x0000000403020227 */ /* 0x002fca00078e00ff */
[----:B------:R-:W-:-:S04]  /*8d20*/  @P0 SHF.R.U32.HI R3, RZ, R5, R2 ;  /* 0x00000005ff030219 */ /* 0x000fc80000011602 */
[----:B------:R-:W-:Y:S01]  /*8d30*/  LOP3.LUT R2, RZ, R3, RZ, 0x33, !PT ;  /* 0x00000003ff027212 */ /* 0x000fe200078e33ff */
[----:B------:R-:W-:Y:S06]  /*8d40*/  BRA `(.L_x_1852) ;  /* 0x0000000000107947 */ /* 0x000fec0003800000 */
.L_x_1851:
[----:B------:R-:W-:-:S13]  /*8d50*/  ISETP.NE.AND P0, PT, R7, 0x1, PT ;  /* 0x000000010700780c */ /* 0x000fda0003f05270 */
[----:B------:R-:W1:Y:S02]  /*8d60*/  @P0 LDC.64 R4, c[0x0][0x9e8] ;  /* 0x00027a00ff040b82 */ /* 0x000e640000000a00 */
[----:B-1----:R-:W-:-:S05]  /*8d70*/  @P0 IMAD.HI.U32 R4, R2, R4, RZ ;  /* 0x0000000402040227 */ /* 0x002fca00078e00ff */
[----:B------:R-:W-:-:S07]  /*8d80*/  @P0 SHF.R.U32.HI R2, RZ, R5, R4 ;  /* 0x00000005ff020219 */ /* 0x000fce0000011604 */
.L_x_1852:
[----:B------:R-:W-:Y:S05]  /*8d90*/  BSYNC B0 ;  /* 0x0000000000007941 */ /* 0x000fea0003800000 */
.L_x_1850:
[----:B------:R-:W-:-:S05]  /*8da0*/  IMAD R3, R2, R7, RZ ;  /* 0x0000000702037224 */ /* 0x000fca00078e02ff */
[----:B------:R-:W-:-:S07]  /*8db0*/  VIMNMX R0, R0, R3, !PT ;  /* 0x0000000300007248 */ /* 0x000fce0007fe0100 */
.L_x_1849:
[----:B------:R-:W-:Y:S02]  /*8dc0*/  SHF.R.S32.HI R3, RZ, 0x1f, R0 ;  /* 0x0000001fff037819 */ /* 0x000fe40000011400 */
[----:B------:R-:W-:Y:S02]  /*8dd0*/  CS2R R4, SRZ ;  /* 0x0000000000047805 */ /* 0x000fe4000001ff00 */
[----:B------:R-:W-:Y:S02]  /*8de0*/  PLOP3.LUT P0, PT, PT, PT, PT, 0x80, 0x0 ;  /* 0x000000000000781c */ /* 0x000fe40003f0f070 */
[----:B------:R-:W-:Y:S02]  /*8df0*/  CS2R R150, SRZ ;  /* 0x0000000000967805 */ /* 0x000fe4000001ff00 */
[----:B------:R-:W-:Y:S01]  /*8e00*/  LEA.HI R6, R3, R0, RZ, 0x6 ;  /* 0x0000000003067211 */ /* 0x000fe200078f30ff */
[----:B------:R-:W-:Y:S01]  /*8e10*/  IMAD.MOV.U32 R0, RZ, RZ, RZ ;  /* 0x000000ffff007224 */ /* 0x000fe200078e00ff */
[----:B------:R-:W-:-:S02]  /*8e20*/  CS2R R148, SRZ ;  /* 0x0000000000947805 */ /* 0x000fc4000001ff00 */
[----:B------:R-:W-:Y:S02]  /*8e30*/  CS2R R146, SRZ ;  /* 0x0000000000927805 */ /* 0x000fe4000001ff00 */
[----:B------:R-:W-:Y:S02]  /*8e40*/  SHF.R.S32.HI R6, RZ, 0x6, R6 ;  /* 0x00000006ff067819 */ /* 0x000fe40000011406 */
[----:B------:R-:W-:Y:S02]  /*8e50*/  CS2R R144, SRZ ;  /* 0x0000000000907805 */ /* 0x000fe4000001ff00 */
[----:B------:R-:W-:Y:S02]  /*8e60*/  CS2R R142, SRZ ;  /* 0x00000000008e7805 */ /* 0x000fe4000001ff00 */
[----:B------:R-:W-:Y:S02]  /*8e70*/  CS2R R140, SRZ ;  /* 0x00000000008c7805 */ /* 0x000fe4000001ff00 */
[----:B------:R-:W-:-:S02]  /*8e80*/  VIMNMX R7, RZ, R6, !PT ;  /* 0x00000006ff077248 */ /* 0x000fc40007fe0100 */
[----:B------:R-:W-:Y:S02]  /*8e90*/  CS2R R138, SRZ ;  /* 0x00000000008a7805 */ /* 0x000fe4000001ff00 */
[----:B------:R-:W-:Y:S02]  /*8ea0*/  CS2R R136, SRZ ;  /* 0x0000000000887805 */ /* 0x000fe4000001ff00 */
[----:B------:R-:W-:Y:S02]  /*8eb0*/  CS2R R108, SRZ ;  /* 0x00000000006c7805 */ /* 0x000fe4000001ff00 */
[----:B------:R-:W-:Y:S01]  /*8ec0*/  ISETP.GT.AND P1, PT, R103, R7, PT ;  /* 0x000000076700720c */ /* 0x000fe20003f24270 */
[----:B------:R1:W-:Y:S01]  /*8ed0*/  STL [R1+0x50], R7 ;  /* 0x0000500701007387 */ /* 0x0003e20000100800 */
[----:B0-----:R-:W-:Y:S02]  /*8ee0*/  CS2R R104, SRZ ;  /* 0x0000000000687805 */ /* 0x001fe4000001ff00 */
[----:B------:R-:W-:-:S02]  /*8ef0*/  CS2R R132, SRZ ;  /* 0x0000000000847805 */ /* 0x000fc4000001ff00 */
[----:B------:R-:W-:Y:S02]  /*8f00*/  CS2R R100, SRZ ;  /* 0x0000000000647805 */ /* 0x000fe4000001ff00 */
        /* <DEDUP_REMOVED lines=23> */
[----:B----4-:R-:W-:Y:S02]  /*9080*/  CS2R R46, SRZ ;  /* 0x00000000002e7805 */ /* 0x010fe4000001ff00 */
        /* <DEDUP_REMOVED lines=28> */
[----:B-1----:R-:W-:Y:S06]  /*9250*/  @!P1 BRA `(.L_x_1853) ;  /* 0x0000016c00b89947 */ /* 0x002fec0003800000 */
[----:B------:R-:W2:Y:S01]  /*9260*/  LDL R7, [R1+0xa8] ;  /* 0x0000a80001077983 */ /* 0x000ea20000100800 */
[----:B------:R-:W-:Y:S03]  /*9270*/  BSSY B6, `(.L_x_1854) ;  /* 0x000001c000067945 */ /* 0x000fe60003800000 */
[----:B--2---:R-:W0:Y:S02]  /*9280*/  SHFL.IDX PT, R0, R7, RZ, 0x1f ;  /* 0x00001fff07007589 */ /* 0x004e2400000e0000 */
[----:B0-----:R-:W-:-:S04]  /*9290*/  LEA.HI R2, R0, R0, RZ, 0x1 ;  /* 0x0000000000027211 */ /* 0x001fc800078f08ff */
[----:B------:R-:W-:Y:S01]  /*92a0*/  LOP3.LUT R3, R2, 0x1e, RZ, 0xc0, !PT ;  /* 0x0000001e02037812 */ /* 0x000fe200078ec0ff */
[----:B------:R-:W-:-:S04]  /*92b0*/  VIADD R2, R16, 0x10400 ;  /* 0x0001040010027836 */ /* 0x000fc80000000000 */
[----:B------:R-:W-:Y:S01]  /*92c0*/  IMAD.IADD R3, R0, 0x1, -R3 ;  /* 0x0000000100037824 */ /* 0x000fe200078e0a03 */
[----:B------:R-:W-:-:S03]  /*92d0*/  LOP3.LUT P0, RZ, R2, 0x3ff, RZ, 0xc0, !PT ;  /* 0x000003ff02ff7812 */ /* 0x000fc6000780c0ff */
[----:B------:R-:W-:Y:S01]  /*92e0*/  IMAD R3, R3, 0x2000, R2 ;  /* 0x0000200003037824 */ /* 0x000fe200078e0202 */
[----:B------:R-:W-:-:S04]  /*92f0*/  P2R R24, PR, RZ, 0x1 ;  /* 0x00000001ff187803 */ /* 0x000fc80000000000 */
[----:B------:R-:W-:-:S04]  /*9300*/  SHF.R.U32.HI R2, RZ, 0x4, R3 ;  /* 0x00000004ff027819 */ /* 0x000fc80000011603 */
[----:B------:R-:W-:Y:S01]  /*9310*/  LOP3.LUT R2, R2, 0x3fff, RZ, 0xc0, !PT ;  /* 0x00003fff02027812 */ /* 0x000fe200078ec0ff */
[----:B------:R-:W-:Y:S06]  /*9320*/  @!P0 BRA `(.L_x_1855) ;  /* 0x0000000000408947 */ /* 0x000fec0003800000 */
        /* <DEDUP_REMOVED lines=16> */
.L_x_1855:
[----:B------:R-:W-:Y:S05]  /*9430*/  BSYNC B6 ;  /* 0x0000000000067941 */ /* 0x000fea0003800000 */
.L_x_1854:
[----:B------:R-:W-:Y:S02]  /*9440*/  ULDC UR4, c[0x0][0x3f4] ;  /* 0x0000fd0000047ab9 */ /* 0x000fe40000000800 */
[----:B------:R-:W-:-:S13]  /*9450*/  ISETP.LT.AND P0, PT, RZ, UR4, PT ;  /* 0x00000004ff007c0c */ /* 0x000fda000bf01270 */
[----:B------:R-:W-:Y:S05]  /*9460*/  @P0 BRA `(.L_x_1856) ;  /* 0x0000000000400947 */ /* 0x000fea0003800000 */
[----:B------:R-:W2:Y:S02]  /*9470*/  LDL R20, [R1+0x68] ;  /* 0x0000680001147983 */ /* 0x000ea40000100800 */
[----:B--2---:R-:W-:-:S04]  /*9480*/  LEA.HI R0, R20, R20, RZ, 0x1 ;  /* 0x0000001414007211 */ /* 0x004fc800078f08ff */
        /* <DEDUP_REMOVED lines=8> */
.L_x_1859:
[----:B-1----:R1:W2:Y:S02]  /*9510*/  SYNCS.PHASECHK.TRANS64.TRYWAIT P0, [R16+URZ+0x30800], R3 ;  /* 0x03080003100075a7 */ /* 0x0022a4000800017f */
[----:B--2---:R-:W-:Y:S05]  /*9520*/  @!P0 NANOSLEEP.SYNCS 0x989680 ;  /* 0x009896800000895d */ /* 0x004fea0003900000 */
[----:B------:R-:W2:Y:S02]  /*9530*/  @!P0 SYNCS.PHASECHK.TRANS64 P0, [R16+URZ+0x30800], R3 ;  /* 0x03080003100085a7 */ /* 0x000ea4000800007f */
[----:B--2---:R-:W-:Y:S05]  /*9540*/  @!P0 BRA `(.L_x_1859) ;  /* 0xfffffffc00f08947 */ /* 0x004fea000383ffff */
.L_x_1858:
[----:B------:R-:W-:Y:S05]  /*9550*/  BSYNC B0 ;  /* 0x0000000000007941 */ /* 0x000fea0003800000 */
.L_x_1857:
[----:B------:R-:W-:Y:S05]  /*9560*/  BRA `(.L_x_1860) ;  /* 0x0000009c00ac7947 */ /* 0x000fea0003800000 */
.L_x_1856:
[----:B------:R-:W-:Y:S01]  /*9570*/  ISETP.NE.AND P0, PT, R24, RZ, PT ;  /* 0x000000ff1800720c */ /* 0x000fe20003f05270 */
[----:B------:R-:W-:Y:S01]  /*9580*/  ULDC.64 UR4, c[0x0][0x3f8] ;  /* 0x0000fe0000047ab9 */ /* 0x000fe20000000a00 */
[----:B-----5:R-:W-:Y:S01]  /*9590*/  SHF.R.S32.HI R0, RZ, 0x1f, R23 ;  /* 0x0000001fff007819 */ /* 0x020fe20000011417 */
[----:B------:R-:W-:Y:S01]  /*95a0*/  ULDC.64 UR6, c[0x0][0x408] ;  /* 0x0001020000067ab9 */ /* 0x000fe20000000a00 */
[----:B------:R-:W-:Y:S01]  /*95b0*/  IMAD.WIDE.U32 R24, R23, UR4, RZ ;  /* 0x0000000417187c25 */ /* 0x000fe2000f8e00ff */
[----:B------:R-:W-:Y:S03]  /*95c0*/  BSSY B6, `(.L_x_1861) ;  /* 0x0000019000067945 */ /* 0x000fe60003800000 */
[C---:B------:R-:W-:Y:S02]  /*95d0*/  IMAD R4, R0.reuse, UR4, RZ ;  /* 0x0000000400047c24 */ /* 0x040fe4000f8e02ff */
[----:B------:R-:W-:-:S02]  /*95e0*/  IMAD R0, R0, UR6, RZ ;  /* 0x0000000600007c24 */ /* 0x000fc4000f8e02ff */
[C---:B------:R-:W-:Y:S02]  /*95f0*/  IMAD R3, R23.reuse, UR5, R4 ;  /* 0x0000000517037c24 */ /* 0x040fe4000f8e0204 */
[C---:B------:R-:W-:Y:S02]  /*9600*/  IMAD R29, R23.reuse, UR7, R0 ;  /* 0x00000007171d7c24 */ /* 0x040fe4000f8e0200 */
[----:B------:R-:W-:-:S04]  /*9610*/  IMAD.WIDE.U32 R26, R23, UR6, RZ ;  /* 0x00000006171a7c25 */ /* 0x000fc8000f8e00ff */
[----:B------:R-:W-:Y:S02]  /*9620*/  IMAD.IADD R23, R3, 0x1, R25 ;  /* 0x0000000103177824 */ /* 0x000fe400078e0219 */
[----:B------:R-:W-:Y:S01]  /*9630*/  IMAD.IADD R29, R29, 0x1, R27 ;  /* 0x000000011d1d7824 */ /* 0x000fe200078e021b */
        /* <DEDUP_REMOVED lines=17> */
.L_x_1862:
[----:B------:R-:W-:Y:S05]  /*9750*/  BSYNC B6 ;  /* 0x0000000000067941 */ /* 0x000fea0003800000 */
.L_x_1861:
[----:B------:R-:W2:Y:S01]  /*9760*/  LDL R120, [R1+0x34] ;  /* 0x0000340001787983 */ /* 0x000ea20000100800 */
[----:B------:R-:W-:-:S03]  /*9770*/  ULDC.U8 UR4, c[0x0][0x410] ;  /* 0x0001040000047ab9 */ /* 0x000fc60000000000 */
[----:B------:R-:W3:Y:S01]  /*9780*/  LDL R20, [R1+0x58] ;  /* 0x0000580001147983 */ /* 0x000ee20000100800 */
[----:B------:R-:W-:Y:S01]  /*9790*/  ISETP.NE.AND P0, PT, RZ, UR4, PT ;  /* 0x00000004ff007c0c */ /* 0x000fe2000bf05270 */
[----:B------:R-:W-:Y:S01]  /*97a0*/  BSSY B0, `(.L_x_1863) ;  /* 0x00009bf000007945 */ /* 0x000fe20003800000 */
[----:B--2---:R-:W-:-:S04]  /*97b0*/  IMAD.IADD R10, R218, 0x1, R120 ;  /* 0x00000001da0a7824 */ /* 0x004fc800078e0278 */
[----:B---3--:R-:W-:-:S07]  /*97c0*/  IMAD R3, R20, 0x20, R10 ;  /* 0x0000002014037824 */ /* 0x008fce00078e020a */
[----:B------:R-:W-:Y:S05]  /*97d0*/  @!P0 BRA `(.L_x_1864) ;  /* 0x0000004c00448947 */ /* 0x000fea0003800000 */
[----:B------:R-:W0:Y:S01]  /*97e0*/  LDC R99, c[0x0][0x448] ;  /* 0x00011200ff637b82 */ /* 0x000e220000000800 */
[----:B------:R-:W-:Y:S01]  /*97f0*/  ULDC.64 UR4, c[0x0][0x3f8] ;  /* 0x0000fe0000047ab9 */ /* 0x000fe20000000a00 */
[----:B------:R-:W-:Y:S01]  /*9800*/  ULDC.64 UR6, c[0x0][0x408] ;  /* 0x0001020000067ab9 */ /* 0x000fe20000000a00 */
[----:B------:R-:W-:Y:S01]  /*9810*/  IMAD.MOV.U32 R6, RZ, RZ, R24 ;  /* 0x000000ffff067224 */ /* 0x000fe200078e0018 */
[----:B------:R-:W-:Y:S01]  /*9820*/  SHF.R.S32.HI R79, RZ, 0x1f, R236 ;  /* 0x0000001fff4f7819 */ /* 0x000fe200000114ec */
[----:B------:R-:W-:Y:S01]  /*9830*/  IMAD.MOV.U32 R7, RZ, RZ, R23 ;  /* 0x000000ffff077224 */ /* 0x000fe200078e0017 */
[----:B------:R-:W-:Y:S01]  /*9840*/  SHF.R.S32.HI R78, RZ, 0x1f, R235 ;  /* 0x0000001fff4e7819 */ /* 0x000fe200000114eb */
[----:B------:R-:W-:Y:S01]  /*9850*/  IMAD.MOV.U32 R4, RZ, RZ, R26 ;  /* 0x000000ffff047224 */ /* 0x000fe200078e001a */
[----:B0-----:R-:W-:-:S13]  /*9860*/  ISETP.NE.AND P0, PT, R99, 0x1, PT ;  /* 0x000000016300780c */ /* 0x001fda0003f05270 */
[----:B------:R-:W0:Y:S08]  /*9870*/  @P0 LDC R0, c[0x0][0x44c] ;  /* 0x00011300ff000b82 */ /* 0x000e300000000800 */
[----:B------:R-:W1:Y:S01]  /*9880*/  @P0 LDC R5, c[0x0][0x450] ;  /* 0x00011400ff050b82 */ /* 0x000e620000000800 */
[----:B0-----:R-:W-:-:S05]  /*9890*/  @P0 IMAD.HI.U32 R0, R3, R0, RZ ;  /* 0x0000000003000227 */ /* 0x001fca00078e00ff */
[----:B-1----:R-:W-:Y:S01]  /*98a0*/  @P0 SHF.R.U32.HI R3, RZ, R5, R0 ;  /* 0x00000005ff030219 */ /* 0x002fe20000011600 */
[----:B------:R-:W-:-:S03]  /*98b0*/  IMAD.MOV.U32 R5, RZ, RZ, R29 ;  /* 0x000000ffff057224 */ /* 0x000fc600078e001d */
[----:B------:R-:W-:Y:S01]  /*98c0*/  SHF.R.S32.HI R0, RZ, 0x1f, R3 ;  /* 0x0000001fff007819 */ /* 0x000fe20000011403 */
[----:B------:R-:W-:-:S04]  /*98d0*/  IMAD.WIDE.U32 R6, R3, UR4, R6 ;  /* 0x0000000403067c25 */ /* 0x000fc8000f8e0006 */
[C---:B------:R-:W-:Y:S02]  /*98e0*/  IMAD R8, R0.reuse, UR4, RZ ;  /* 0x0000000400087c24 */ /* 0x040fe4000f8e02ff */
[----:B------:R-:W-:Y:S02]  /*98f0*/  IMAD R0, R0, UR6, RZ ;  /* 0x0000000600007c24 */ /* 0x000fe4000f8e02ff */
[C---:B------:R-:W-:Y:S01]  /*9900*/  IMAD R9, R3.reuse, UR5, R8 ;  /* 0x0000000503097c24 */ /* 0x040fe2000f8e0208 */
[----:B------:R-:W-:Y:S01]  /*9910*/  ULDC.64 UR4, c[0x0][0x3e8] ;  /* 0x0000fa0000047ab9 */ /* 0x000fe20000000a00 */
[----:B------:R-:W-:-:S04]  /*9920*/  IMAD.WIDE.U32 R4, R3, UR6, R4 ;  /* 0x0000000603047c25 */ /* 0x000fc8000f8e0004 */
[----:B------:R-:W-:Y:S01]  /*9930*/  IMAD R11, R3, UR7, R0 ;  /* 0x00000007030b7c24 */ /* 0x000fe2000f8e0200 */
[----:B------:R-:W-:Y:S01]  /*9940*/  ULDC.64 UR6, c[0x0][0x400] ;  /* 0x0001000000067ab9 */ /* 0x000fe20000000a00 */
[----:B------:R-:W-:Y:S01]  /*9950*/  IMAD.IADD R9, R7, 0x1, R9 ;  /* 0x0000000107097824 */ /* 0x000fe200078e0209 */
[----:B------:R-:W-:Y:S01]  /*9960*/  LEA R3, P0, R6, UR4, 0x1 ;  /* 0x0000000406037c11 */ /* 0x000fe2000f8008ff */
[----:B------:R-:W-:Y:S01]  /*9970*/  IMAD.IADD R7, R5, 0x1, R11 ;  /* 0x0000000105077824 */ /* 0x000fe200078e020b */
[----:B------:R-:W-:Y:S01]  /*9980*/  LEA R0, P1, R4, UR6, 0x1 ;  /* 0x0000000604007c11 */ /* 0x000fe2000f8208ff */
[----:B------:R-:W-:Y:S01]  /*9990*/  UMOV UR4, 0xffffffff ;  /* 0xffffffff00047882 */ /* 0x000fe20000000000 */
[----:B------:R-:W-:Y:S02]  /*99a0*/  LEA.HI.X R6, R6, UR5, R9, 0x1, P0 ;  /* 0x0000000506067c11 */ /* 0x000fe400080f0c09 */
[----:B------:R-:W-:Y:S01]  /*99b0*/  LEA.HI.X R7, R4, UR7, R7, 0x1, P1 ;  /* 0x0000000704077c11 */ /* 0x000fe200088f0c07 */
[----:B------:R-:W-:Y:S08]  /*99c0*/  BRA.DIV UR4, `(.L_x_1865) ;  /* 0x0000022a04b07947 */ /* 0x000ff0000b800000 */
[----:B------:R0:W1:Y:S04]  /*99d0*/  SHFL.IDX PT, R5, R6, RZ, 0x181f ;  /* 0x00181fff06057589 */ /* 0x00006800000e0000 */
[----:B------:R0:W2:Y:S04]  /*99e0*/  SHFL.IDX PT, R4, R3, RZ, 0x181f ;  /* 0x00181fff03047589 */ /* 0x0000a800000e0000 */
[----:B------:R0:W3:Y:S04]  /*99f0*/  SHFL.IDX PT, R9, R7, RZ, 0x181f ;  /* 0x00181fff07097589 */ /* 0x0000e800000e0000 */
[----:B------:R0:W4:Y:S02]  /*9a00*/  SHFL.IDX PT, R14, R0, RZ, 0x181f ;  /* 0x00181fff000e7589 */ /* 0x00012400000e0000 */
.L_x_2246:
[----:B------:R-:W-:Y:S01]  /*9a10*/  IMAD R99, R220, R99, RZ ;  /* 0x00000063dc637224 */ /* 0x000fe200078e02ff */
        /* <DEDUP_REMOVED lines=8> */
[----:B------:R-:W-:Y:S02]  /*9aa0*/  CS2R R70, SRZ ;  /* 0x0000000000467805 */ /* 0x000fe4000001ff00 */
[----:B------:R-:W-:-:S03]  /*9ab0*/  CS2R R74, SRZ ;  /* 0x00000000004a7805 */ /* 0x000fc6000001ff00 */
[----:B------:R-:W-:Y:S05]  /*9ac0*/  @P0 BRA `(.L_x_1867) ;  /* 0x0000000000ac0947 */ /* 0x000fea0003800000 */
[----:B------:R-:W3:Y:S01]  /*9ad0*/  LDL R11, [R1+0x78] ;  /* 0x00007800010b7983 */ /* 0x000ee20000100800 */
[----:B------:R-:W-:Y:S01]  /*9ae0*/  ULDC UR4, c[0x0][0x3f4] ;  /* 0x0000fd0000047ab9 */ /* 0x000fe20000000800 */
[----:B------:R-:W-:Y:S02]  /*9af0*/  CS2R R76, SRZ ;  /* 0x00000000004c7805 */ /* 0x000fe4000001ff00 */
[----:B------:R-:W-:Y:S02]  /*9b00*/  ISETP.GE.AND P2, PT, R236, UR4, PT ;  /* 0x00000004ec007c0c */ /* 0x000fe4000bf46270 */
[----:B------:R-:W-:Y:S02]  /*9b10*/  CS2R R74, SRZ ;  /* 0x00000000004a7805 */ /* 0x000fe4000001ff00 */
[----:B------:R-:W-:Y:S02]  /*9b20*/  ISETP.GE.AND P1, PT, R235, UR4, PT ;  /* 0x00000004eb007c0c */ /* 0x000fe4000bf26270 */
[----:B------:R-:W-:-:S02]  /*9b30*/  ISETP.GE.AND P0, PT, R237, UR4, PT ;  /* 0x00000004ed007c0c */ /* 0x000fc4000bf06270 */
[----:B------:R-:W-:-:S05]  /*9b40*/  ISETP.GE.AND P3, PT, R200, UR4, PT ;  /* 0x00000004c8007c0c */ /* 0x000fca000bf66270 */
[C---:B------:R-:W-:Y:S01]  /*9b50*/  @!P2 IMAD.SHL.U32 R27, R236.reuse, 0x2, RZ ;  /* 0x00000002ec1ba824 */ /* 0x040fe200078e00ff */
[----:B------:R-:W-:-:S03]  /*9b60*/  @!P2 SHF.L.U64.HI R34, R236, 0x1, R79 ;  /* 0x00000001ec22a819 */ /* 0x000fc6000001024f */
[C---:B------:R-:W-:Y:S01]  /*9b70*/  @!P1 IMAD.SHL.U32 R31, R235.reuse, 0x2, RZ ;  /* 0x00000002eb1f9824 */ /* 0x040fe200078e00ff */
[----:B------:R-:W-:Y:S01]  /*9b80*/  @!P1 SHF.L.U64.HI R32, R235, 0x1, R78 ;  /* 0x00000001eb209819 */ /* 0x000fe2000001024e */
[----:B------:R-:W-:Y:S01]  /*9b90*/  @!P0 IMAD.SHL.U32 R15, R237, 0x2, RZ ;  /* 0x00000002ed0f8824 */ /* 0x000fe200078e00ff */
[-C--:B--2---:R-:W-:Y:S01]  /*9ba0*/  @!P2 IADD3 R24, P4, R4, R27.reuse, RZ ;  /* 0x0000001b0418a210 */ /* 0x084fe20007f9e0ff */
[----:B----4-:R-:W-:Y:S01]  /*9bb0*/  @!P3 IMAD.MOV.U32 R8, RZ, RZ, R14 ;  /* 0x000000ffff08b224 */ /* 0x010fe200078e000e */
[----:B------:R-:W-:Y:S01]  /*9bc0*/  @!P2 IADD3 R26, P6, R14, R27, RZ ;  /* 0x0000001b0e1aa210 */ /* 0x000fe20007fde0ff */
[----:B-1----:R-:W-:Y:S01]  /*9bd0*/  @!P3 IMAD.WIDE R12, R200, 0x2, R4 ;  /* 0x00000002c80cb825 */ /* 0x002fe200078e0204 */
[----:B------:R-:W-:-:S03]  /*9be0*/  @!P1 IADD3 R28, P5, R4, R31, RZ ;  /* 0x0000001f041c9210 */ /* 0x000fc60007fbe0ff */
[----:B------:R-:W-:Y:S01]  /*9bf0*/  @!P2 IMAD.X R25, R5, 0x1, R34, P4 ;  /* 0x000000010519a824 */ /* 0x000fe200020e0622 */
[----:B------:R-:W-:Y:S01]  /*9c00*/  @!P1 IADD3 R30, P4, R14, R31, RZ ;  /* 0x0000001f0e1e9210 */ /* 0x000fe20007f9e0ff */
[----:B---3--:R-:W-:Y:S01]  /*9c10*/  @!P3 IMAD.WIDE R20, R200, 0x2, R8 ;  /* 0x00000002c814b825 */ /* 0x008fe200078e0208 */
[----:B------:R-:W-:Y:S02]  /*9c20*/  CS2R R72, SRZ ;  /* 0x0000000000487805 */ /* 0x000fe4000001ff00 */
[----:B------:R-:W-:Y:S02]  /*9c30*/  CS2R R70, SRZ ;  /* 0x0000000000467805 */ /* 0x000fe4000001ff00 */
[----:B------:R-:W-:Y:S01]  /*9c40*/  CS2R R68, SRZ ;  /* 0x0000000000447805 */ /* 0x000fe2000001ff00 */
[----:B------:R-:W-:Y:S01]  /*9c50*/  @!P2 IMAD.X R27, R9, 0x1, R34, P6 ;  /* 0x00000001091ba824 */ /* 0x000fe200030e0622 */
[-C--:B------:R-:W-:Y:S01]  /*9c60*/  @!P0 IADD3 R4, P6, R4, R15.reuse, RZ ;  /* 0x0000000f04048210 */ /* 0x080fe20007fde0ff */
[----:B------:R-:W-:Y:S01]  /*9c70*/  @!P1 IMAD.X R29, R5, 0x1, R32, P5 ;  /* 0x00000001051d9824 */ /* 0x000fe200028e0620 */
[----:B------:R-:W-:-:S02]  /*9c80*/  @!P0 IADD3 R14, P5, R14, R15, RZ ;  /* 0x0000000f0e0e8210 */ /* 0x000fc40007fbe0ff */
[----:B------:R-:W-:Y:S02]  /*9c90*/  CS2R R66, SRZ ;  /* 0x0000000000427805 */ /* 0x000fe4000001ff00 */
[----:B------:R-:W-:Y:S02]  /*9ca0*/  CS2R R60, SRZ ;  /* 0x00000000003c7805 */ /* 0x000fe4000001ff00 */
[----:B------:R-:W-:Y:S01]  /*9cb0*/  CS2R R58, SRZ ;  /* 0x00000000003a7805 */ /* 0x000fe2000001ff00 */
[----:B------:R-:W-:Y:S01]  /*9cc0*/  @!P1 IMAD.X R31, R9, 0x1, R32, P4 ;  /* 0x00000001091f9824 */ /* 0x000fe200020e0620 */
[----:B------:R1:W5:Y:S04]  /*9cd0*/  @!P3 LD.E.64 R76, desc[UR60][R12.64] ;  /* 0x0000003c0c4cb980 */ /* 0x000368000c101b00 */
[----:B------:R1:W5:Y:S04]  /*9ce0*/  @!P3 LD.E.64 R74, desc[UR60][R20.64] ;  /* 0x0000003c144ab980 */ /* 0x000368000c101b00 */
[----:B------:R1:W5:Y:S04]  /*9cf0*/  @!P2 LD.E.64 R72, desc[UR60][R24.64] ;  /* 0x0000003c1848a980 */ /* 0x000368000c101b00 */
[----:B------:R1:W5:Y:S04]  /*9d00*/  @!P2 LD.E.64 R70, desc[UR60][R26.64] ;  /* 0x0000003c1a46a980 */ /* 0x000368000c101b00 */
[----:B------:R1:W5:Y:S04]  /*9d10*/  @!P1 LD.E.64 R68, desc[UR60][R28.64] ;  /* 0x0000003c1c449980 */ /* 0x000368000c101b00 */
[----:B------:R1:W5:Y:S01]  /*9d20*/  @!P1 LD.E.64 R66, desc[UR60][R30.64] ;  /* 0x0000003c1e429980 */ /* 0x000362000c101b00 */
[----:B------:R-:W-:-:S05]  /*9d30*/  @!P0 SHF.L.U64.HI R8, R237, 0x1, R11 ;  /* 0x00000001ed088819 */ /* 0x000fca000001020b */
[--C-:B------:R-:W-:Y:S02]  /*9d40*/  @!P0 IMAD.X R5, R5, 0x1, R8.reuse, P6 ;  /* 0x0000000105058824 */ /* 0x100fe400030e0608 */
[----:B------:R-:W-:-:S03]  /*9d50*/  @!P0 IMAD.X R15, R9, 0x1, R8, P5 ;  /* 0x00000001090f8824 */ /* 0x000fc600028e0608 */
[----:B------:R1:W5:Y:S04]  /*9d60*/  @!P0 LD.E.64 R60, desc[UR60][R4.64] ;  /* 0x0000003c043c8980 */ /* 0x000368000c101b00 */
[----:B------:R1:W5:Y:S02]  /*9d70*/  @!P0 LD.E.64 R58, desc[UR60][R14.64] ;  /* 0x0000003c0e3a8980 */ /* 0x000364000c101b00 */
.L_x_1867:
[----:B------:R-:W-:Y:S05]  /*9d80*/  BSYNC B1 ;  /* 0x0000000000017941 */ /* 0x000fea0003800000 */
.L_x_1866:
[----:B-12--5:R-:W-:Y:S01]  /*9d90*/  IMAD.MOV.U32 R4, RZ, RZ, R60 ;  /* 0x000000ffff047224 */ /* 0x026fe200078e003c */
[----:B------:R-:W-:Y:S01]  /*9da0*/  UMOV UR4, 0xffffffff ;  /* 0xffffffff00047882 */ /* 0x000fe20000000000 */
[----:B------:R-:W-:Y:S01]  /*9db0*/  IMAD.MOV.U32 R5, RZ, RZ, R61 ;  /* 0x000000ffff057224 */ /* 0x000fe200078e003d */
[----:B------:R-:W-:Y:S01]  /*9dc0*/  CS2R R46, SRZ ;  /* 0x00000000002e7805 */ /* 0x000fe2000001ff00 */
[----:B------:R-:W-:Y:S01]  /*9dd0*/  IMAD.MOV.U32 R8, RZ, RZ, R68 ;  /* 0x000000ffff087224 */ /* 0x000fe200078e0044 */
[----:B------:R-:W-:Y:S01]  /*9de0*/  PRMT R126, R4, 0x7610, R126 ;  /* 0x00007610047e7816 */ /* 0x000fe2000000007e */
[----:B---3--:R-:W-:Y:S01]  /*9df0*/  IMAD.MOV.U32 R9, RZ, RZ, R69 ;  /* 0x000000ffff097224 */ /* 0x008fe200078e0045 */
        /* <DEDUP_REMOVED lines=26> */
[----:B------:R-:W-:Y:S01]  /*9fa0*/  PRMT R138, R9, 0x7610, R138 ;  /* 0x00007610098a7816 */ /* 0x000fe2000000008a */
[----:B------:R-:W-:Y:S06]  /*9fb0*/  BRA.DIV UR4, `(.L_x_1868) ;  /* 0x0000022604a47947 */ /* 0x000fec000b800000 */
[----:B------:R1:W2:Y:S04]  /*9fc0*/  SHFL.IDX PT, R5, R6, 0x1, 0x181f ;  /* 0x00381f0006057f89 */ /* 0x0002a800000e0000 */
[----:B------:R1:W3:Y:S04]  /*9fd0*/  SHFL.IDX PT, R4, R3, 0x1, 0x181f ;  /* 0x00381f0003047f89 */ /* 0x0002e800000e0000 */
[----:B------:R1:W0:Y:S04]  /*9fe0*/  SHFL.IDX PT, R9, R7, 0x1, 0x181f ;  /* 0x00381f0007097f89 */ /* 0x00022800000e0000 */
[----:B----4-:R1:W4:Y:S02]  /*9ff0*/  SHFL.IDX PT, R14, R0, 0x1, 0x181f ;  /* 0x00381f00000e7f89 */ /* 0x01032400000e0000 */
.L_x_2252:
[----:B------:R-:W-:Y:S01]  /*a000*/  VIADD R8, R10, 0x20 ;  /* 0x000000200a087836 */ /* 0x000fe20000000000 */
        /* <DEDUP_REMOVED lines=8> */
[----:B------:R-:W-:-:S05]  /*a090*/  CS2R R64, SRZ ;  /* 0x0000000000407805 */ /* 0x000fca000001ff00 */
[----:B------:R-:W-:Y:S05]  /*a0a0*/  @P0 BRA `(.L_x_1870) ;  /* 0x0000000000ac0947 */ /* 0x000fea0003800000 */
[----:B------:R-:W2:Y:S01]  /*a0b0*/  LDL R11, [R1+0x78] ;  /* 0x00007800010b7983 */ /* 0x000ea20000100800 */
        /* <DEDUP_REMOVED lines=12> */
[-C--:B---3--:R-:W-:Y:S01]  /*a180*/  @!P2 IADD3 R24, P4, R4, R27.reuse, RZ ;  /* 0x0000001b0418a210 */ /* 0x088fe20007f9e0ff */
[----:B----4-:R-:W-:Y:S01]  /*a190*/  @!P3 IMAD.MOV.U32 R8, RZ, RZ, R14 ;  /* 0x000000ffff08b224 */ /* 0x010fe200078e000e */
[----:B------:R-:W-:Y:S01]  /*a1a0*/  @!P2 IADD3 R26, P6, R14, R27, RZ ;  /* 0x0000001b0e1aa210 */ /* 0x000fe20007fde0ff */
[----:B--2---:R-:W-:Y:S01]  /*a1b0*/  @!P3 IMAD.WIDE R28, R200, 0x2, R4 ;  /* 0x00000002c81cb825 */ /* 0x004fe200078e0204 */
[----:B------:R-:W-:-:S03]  /*a1c0*/  @!P1 IADD3 R20, P5, R4, R13, RZ ;  /* 0x0000000d04149210 */ /* 0x000fc60007fbe0ff */
[----:B------:R-:W-:Y:S01]  /*a1d0*/  @!P2 IMAD.X R25, R5, 0x1, R32, P4 ;  /* 0x000000010519a824 */ /* 0x000fe200020e0620 */
[----:B------:R-:W-:Y:S01]  /*a1e0*/  @!P1 IADD3 R12, P4, R14, R13, RZ ;  /* 0x0000000d0e0c9210 */ /* 0x000fe20007f9e0ff */
[----:B0-----:R-:W-:Y:S01]  /*a1f0*/  @!P3 IMAD.WIDE R30, R200, 0x2, R8 ;  /* 0x00000002c81eb825 */ /* 0x001fe200078e0208 */
        /* <DEDUP_REMOVED lines=22> */
.L_x_1870:
[----:B------:R-:W-:Y:S05]  /*a360*/  BSYNC B1 ;  /* 0x0000000000017941 */ /* 0x000fea0003800000 */
.L_x_1869:
[----:B0--3-5:R-:W-:Y:S01]  /*a370*/  IMAD.MOV.U32 R4, RZ, RZ, R46 ;  /* 0x000000ffff047224 */ /* 0x029fe200078e002e */
[----:B------:R-:W-:Y:S01]  /*a380*/  UMOV UR4, 0xffffffff ;  /* 0xffffffff00047882 */ /* 0x000fe20000000000 */
[----:B--2---:R-:W-:Y:S02]  /*a390*/  IMAD.MOV.U32 R5, RZ, RZ, R47 ;  /* 0x000000ffff057224 */ /* 0x004fe400078e002f */
        /* <DEDUP_REMOVED lines=34> */
[----:B----4-:R4:W0:Y:S02]  /*a5c0*/  SHFL.IDX PT, R14, R0, 0x2, 0x181f ;  /* 0x00581f00000e7f89 */ /* 0x01082400000e0000 */
.L_x_2258:
        /* <DEDUP_REMOVED lines=12> */
[----:B------:R-:W4:Y:S01]  /*a690*/  LDL R11, [R1+0x78] ;  /* 0x00007800010b7983 */ /* 0x000f220000100800 */
        /* <DEDUP_REMOVED lines=11> */
[----:B0-----:R-:W-:Y:S01]  /*a750*/  @!P3 IMAD.MOV.U32 R8, RZ, RZ, R14 ;  /* 0x000000ffff08b224 */ /* 0x001fe200078e000e */
[-C--:B---3--:R-:W-:Y:S01]  /*a760*/  @!P2 IADD3 R30, P4, R4, R25.reuse, RZ ;  /* 0x00000019041ea210 */ /* 0x088fe20007f9e0ff */
[----:B------:R-:W-:Y:S01]  /*a770*/  @!P0 IMAD.SHL.U32 R15, R237, 0x2, RZ ;  /* 0x00000002ed0f8824 */ /* 0x000fe200078e00ff */
[----:B------:R-:W-:Y:S01]  /*a780*/  @!P2 IADD3 R24, P6, R14, R25, RZ ;  /* 0x000000190e18a210 */ /* 0x000fe20007fde0ff */
[----:B--2---:R-:W-:Y:S01]  /*a790*/  @!P3 IMAD.WIDE R26, R200, 0x2, R4 ;  /* 0x00000002c81ab825 */ /* 0x004fe200078e0204 */
[----:B------:R-:W-:-:S03]  /*a7a0*/  @!P1 IADD3 R20, P5, R4, R13, RZ ;  /* 0x0000000d04149210 */ /* 0x000fc60007fbe0ff */
[----:B------:R-:W-:Y:S01]  /*a7b0*/  @!P2 IMAD.X R31, R5, 0x1, R32, P4 ;  /* 0x00000001051fa824 */ /* 0x000fe200020e0620 */
[----:B------:R-:W-:Y:S01]  /*a7c0*/  @!P1 IADD3 R12, P4, R14, R13, RZ ;  /* 0x0000000d0e0c9210 */ /* 0x000fe20007f9e0ff */
[----:B------:R-:W-:Y:S01]  /*a7d0*/  @!P3 IMAD.WIDE R28, R200, 0x2, R8 ;  /* 0x00000002c81cb825 */ /* 0x000fe200078e0208 */
[----:B------:R0:W5:Y:S03]  /*a7e0*/  @!P3 LD.E.64 R42, desc[UR60][R26.64] ;  /* 0x0000003c1a2ab980 */ /* 0x000166000c101b00 */
[----:B------:R-:W-:Y:S01]  /*a7f0*/  @!P2 IMAD.X R25, R9, 0x1, R32, P6 ;  /* 0x000000010919a824 */ /* 0x000fe200030e0620 */
[-C--:B------:R-:W-:Y:S01]  /*a800*/  @!P0 IADD3 R4, P6, R4, R15.reuse, RZ ;  /* 0x0000000f04048210 */ /* 0x080fe20007fde0ff */
[--C-:B------:R-:W-:Y:S01]  /*a810*/  @!P1 IMAD.X R21, R5, 0x1, R34.reuse, P5 ;  /* 0x0000000105159824 */ /* 0x100fe200028e0622 */
[----:B------:R-:W-:Y:S01]  /*a820*/  @!P0 IADD3 R14, P5, R14, R15, RZ ;  /* 0x0000000f0e0e8210 */ /* 0x000fe20007fbe0ff */
[----:B------:R2:W5:Y:S01]  /*a830*/  @!P3 LD.E.64 R44, desc[UR60][R28.64] ;  /* 0x0000003c1c2cb980 */ /* 0x000562000c101b00 */
[----:B------:R-:W-:Y:S01]  /*a840*/  @!P1 IMAD.X R13, R9, 0x1, R34, P4 ;  /* 0x00000001090d9824 */ /* 0x000fe200020e0622 */
[----:B------:R-:W-:-:S02]  /*a850*/  CS2R R38, SRZ ;  /* 0x0000000000267805 */ /* 0x000fc4000001ff00 */
[----:B------:R-:W-:Y:S02]  /*a860*/  CS2R R40, SRZ ;  /* 0x0000000000287805 */ /* 0x000fe4000001ff00 */
[----:B------:R-:W-:Y:S02]  /*a870*/  CS2R R34, SRZ ;  /* 0x0000000000227805 */ /* 0x000fe4000001ff00 */
[----:B------:R-:W-:Y:S02]  /*a880*/  CS2R R36, SRZ ;  /* 0x0000000000247805 */ /* 0x000fe4000001ff00 */
[----:B0-----:R-:W-:Y:S01]  /*a890*/  CS2R R26, SRZ ;  /* 0x00000000001a7805 */ /* 0x001fe2000001ff00 */
[----:B------:R0:W5:Y:S01]  /*a8a0*/  @!P2 LD.E.64 R38, desc[UR60][R30.64] ;  /* 0x0000003c1e26a980 */ /* 0x000162000c101b00 */
[----:B--2---:R-:W-:-:S03]  /*a8b0*/  CS2R R28, SRZ ;  /* 0x00000000001c7805 */ /* 0x004fc6000001ff00 */
[----:B------:R0:W5:Y:S04]  /*a8c0*/  @!P2 LD.E.64 R40, desc[UR60][R24.64] ;  /* 0x0000003c1828a980 */ /* 0x000168000c101b00 */
[----:B------:R0:W5:Y:S04]  /*a8d0*/  @!P1 LD.E.64 R34, desc[UR60][R20.64] ;  /* 0x0000003c14229980 */ /* 0x000168000c101b00 */
[----:B------:R0:W5:Y:S01]  /*a8e0*/  @!P1 LD.E.64 R36, desc[UR60][R12.64] ;  /* 0x0000003c0c249980 */ /* 0x000162000c101b00 */
[----:B----4-:R-:W-:-:S05]  /*a8f0*/  @!P0 SHF.L.U64.HI R8, R237, 0x1, R11 ;  /* 0x00000001ed088819 */ /* 0x010fca000001020b */
[--C-:B------:R-:W-:Y:S02]  /*a900*/  @!P0 IMAD.X R5, R5, 0x1, R8.reuse, P6 ;  /* 0x0000000105058824 */ /* 0x100fe400030e0608 */
[----:B------:R-:W-:-:S03]  /*a910*/  @!P0 IMAD.X R15, R9, 0x1, R8, P5 ;  /* 0x00000001090f8824 */ /* 0x000fc600028e0608 */
[----:B------:R0:W5:Y:S04]  /*a920*/  @!P0 LD.E.64 R28, desc[UR60][R4.64] ;  /* 0x0000003c041c8980 */ /* 0x000168000c101b00 */
[----:B------:R0:W5:Y:S02]  /*a930*/  @!P0 LD.E.64 R26, desc[UR60][R14.64] ;  /* 0x0000003c0e1a8980 */ /* 0x000164000c101b00 */
.L_x_1873:
[----:B------:R-:W-:Y:S05]  /*a940*/  BSYNC B1 ;  /* 0x0000000000017941 */ /* 0x000fea0003800000 */
.L_x_1872:
        /* <DEDUP_REMOVED lines=33> */
[----:B------:R-:W-:Y:S01]  /*ab60*/  PRMT R117, R9, 0x7610, R117 ;  /* 0x0000761009757816 */ /* 0x000fe20000000075 */
[----:B------:R-:W-:Y:S06]  /*ab70*/  BRA.DIV UR4, `(.L_x_1874) ;  /* 0x0000021e04947947 */ /* 0x000fec000b800000 */
[----:B------:R0:W2:Y:S04]  /*ab80*/  SHFL.IDX PT, R9, R6, 0x3, 0x181f ;  /* 0x00781f0006097f89 */ /* 0x0000a800000e0000 */
[----:B------:R0:W3:Y:S04]  /*ab90*/  SHFL.IDX PT, R8, R3, 0x3, 0x181f ;  /* 0x00781f0003087f89 */ /* 0x0000e800000e0000 */
[----:B------:R0:W0:Y:S04]  /*aba0*/  SHFL.IDX PT, R23, R7, 0x3, 0x181f ;  /* 0x00781f0007177f89 */ /* 0x00002800000e0000 */
[----:B-1--4-:R-:W1:Y:S02]  /*abb0*/  SHFL.IDX PT, R0, R0, 0x3, 0x181f ;  /* 0x00781f0000007f89 */ /* 0x012e6400000e0000 */
.L_x_2264:
[----:B0-----:R-:W4:Y:S01]  /*abc0*/  LDL R6, [R1+0x68] ;  /* 0x0000680001067983 */ /* 0x001f220000100800 */
        /* <DEDUP_REMOVED lines=9> */
[----:B----4-:R-:W-:-:S04]  /*ac60*/  LEA.HI R3, R6, R6, RZ, 0x1 ;  /* 0x0000000606037211 */ /* 0x010fc800078f08ff */
[----:B------:R-:W-:-:S05]  /*ac70*/  LOP3.LUT R3, R3, 0xfffffffe, RZ, 0xc0, !PT ;  /* 0xfffffffe03037812 */ /* 0x000fca00078ec0ff */
[----:B------:R-:W-:Y:S01]  /*ac80*/  IMAD.IADD R3, R6, 0x1, -R3 ;  /* 0x0000000106037824 */ /* 0x000fe200078e0a03 */
[----:B------:R-:W-:-:S04]  /*ac90*/  CS2R R6, SRZ ;  /* 0x0000000000067805 */ /* 0x000fc8000001ff00 */
[----:B------:R-:W-:Y:S01]  /*aca0*/  SHF.L.U32 R121, R3, 0x1f, RZ ;  /* 0x0000001f03797819 */ /* 0x000fe200000006ff */
[----:B------:R-:W-:Y:S06]  /*acb0*/  @P0 BRA `(.L_x_1876) ;  /* 0x0000000000b00947 */ /* 0x000fec0003800000 */
        /* <DEDUP_REMOVED lines=13> */
[C---:B---3--:R-:W-:Y:S01]  /*ad90*/  @!P2 IADD3 R82, P4, R8.reuse, R81, RZ ;  /* 0x000000510852a210 */ /* 0x048fe20007f9e0ff */
[----:B-1----:R-:W-:Y:S01]  /*ada0*/  @!P3 IMAD.MOV.U32 R6, RZ, RZ, R0 ;  /* 0x000000ffff06b224 */ /* 0x002fe200078e0000 */
[----:B------:R-:W-:Y:S01]  /*adb0*/  @!P1 IADD3 R78, P5, R8, R11, RZ ;  /* 0x0000000b084e9210 */ /* 0x000fe20007fbe0ff */
[----:B------:R-:W-:Y:S01]  /*adc0*/  @!P3 IMAD.MOV.U32 R7, RZ, RZ, R23 ;  /* 0x000000ffff07b224 */ /* 0x000fe200078e0017 */
[C---:B------:R-:W-:Y:S01]  /*add0*/  @!P2 IADD3 R80, P6, R0.reuse, R81, RZ ;  /* 0x000000510050a210 */ /* 0x040fe20007fde0ff */
[----:B--2---:R-:W-:Y:S01]  /*ade0*/  @!P2 IMAD.X R83, R9, 0x1, R12, P4 ;  /* 0x000000010953a824 */ /* 0x004fe200020e060c */
[----:B------:R-:W-:Y:S01]  /*adf0*/  @!P1 IADD3 R10, P4, R0, R11, RZ ;  /* 0x0000000b000a9210 */ /* 0x000fe20007f9e0ff */
[----:B------:R-:W-:-:S04]  /*ae00*/  @!P3 IMAD.WIDE R4, R200, 0x2, R8 ;  /* 0x00000002c804b825 */ /* 0x000fc800078e0208 */
[----:B------:R-:W-:Y:S01]  /*ae10*/  @!P3 IMAD.WIDE R6, R200, 0x2, R6 ;  /* 0x00000002c806b825 */ /* 0x000fe200078e0206 */
[----:B------:R0:W5:Y:S03]  /*ae20*/  @!P3 LD.E.64 R30, desc[UR60][R4.64] ;  /* 0x0000003c041eb980 */ /* 0x000166000c101b00 */
[----:B------:R-:W-:Y:S01]  /*ae30*/  @!P1 IMAD.X R79, R9, 0x1, R14, P5 ;  /* 0x00000001094f9824 */ /* 0x000fe200028e060e */
[-C--:B------:R-:W-:Y:S01]  /*ae40*/  @!P0 IADD3 R84, P5, R0, R85.reuse, RZ ;  /* 0x0000005500548210 */ /* 0x080fe20007fbe0ff */
[C---:B------:R-:W-:Y:S01]  /*ae50*/  @!P2 IMAD.X R81, R23.reuse, 0x1, R12, P6 ;  /* 0x000000011751a824 */ /* 0x040fe200030e060c */
        /* <DEDUP_REMOVED lines=9> */
[----:B-1----:R-:W-:-:S03]  /*aef0*/  CS2R R6, SRZ ;  /* 0x0000000000067805 */ /* 0x002fc6000001ff00 */
        /* <DEDUP_REMOVED lines=8> */
.L_x_1876:
[----:B------:R-:W-:Y:S05]  /*af80*/  BSYNC B1 ;  /* 0x0000000000017941 */ /* 0x000fea0003800000 */
.L_x_1875:
[----:B------:R-:W4:Y:S01]  /*af90*/  SYNCS.PHASECHK.TRANS64.TRYWAIT P0, [R16+URZ+0x30800], R121 ;  /* 0x03080079100075a7 */ /* 0x000f22000800017f */
[----:B0--3-5:R-:W-:Y:S01]  /*afa0*/  IMAD.MOV.U32 R8, RZ, RZ, R12 ;  /* 0x000000ffff087224 */ /* 0x029fe200078e000c */
[----:B------:R-:W-:Y:S01]  /*afb0*/  BSSY B1, `(.L_x_1877) ;  /* 0x0000020000017945 */ /* 0x000fe20003800000 */
        /* <DEDUP_REMOVED lines=20> */
[----:B------:R-:W-:Y:S01]  /*b100*/  VIADDMNMX R3, R99, -R120, 0x80, PT ;  /* 0x0000008063037446 */ /* 0x000fe20003800978 */
[----:B------:R-:W-:Y:S01]  /*b110*/  IMAD.MOV.U32 R11, RZ, RZ, R25 ;  /* 0x000000ffff0b7224 */ /* 0x000fe200078e0019 */
[----:B------:R-:W-:Y:S01]  /*b120*/  PRMT R83, R8, 0x7610, R83 ;  /* 0x0000761008537816 */ /* 0x000fe20000000053 */
[----:B-1----:R-:W-:Y:S01]  /*b130*/  IMAD.MOV.U32 R0, RZ, RZ, R4 ;  /* 0x000000ffff007224 */ /* 0x002fe200078e0004 */
[----:B------:R-:W-:Y:S01]  /*b140*/  PRMT R82, R9, 0x7610, R82 ;  /* 0x0000761009527816 */ /* 0x000fe20000000052 */
[----:B------:R-:W-:Y:S01]  /*b150*/  IMAD.MOV.U32 R8, RZ, RZ, R32 ;  /* 0x000000ffff087224 */ /* 0x000fe200078e0020 */
[----:B------:R-:W-:Y:S01]  /*b160*/  ISETP.GE.AND P1, PT, R218, R3, PT ;  /* 0x00000003da00720c */ /* 0x000fe20003f26270 */
[----:B------:R-:W-:Y:S01]  /*b170*/  IMAD.MOV.U32 R9, RZ, RZ, R33 ;  /* 0x000000ffff097224 */ /* 0x000fe200078e0021 */
[----:B------:R-:W-:-:S02]  /*b180*/  PRMT R99, R10, 0x7610, R99 ;  /* 0x000076100a637816 */ /* 0x000fc40000000063 */
[----:B------:R-:W-:Y:S01]  /*b190*/  PRMT R109, R11, 0x7610, R109 ;  /* 0x000076100b6d7816 */ /* 0x000fe2000000006d */
[----:B----4-:R-:W-:Y:S08]  /*b1a0*/  @!P0 BRA `(.L_x_1878) ;  /* 0x00000218007c8947 */ /* 0x010ff00003800000 */
.L_x_2265:
[----:B------:R-:W-:Y:S05]  /*b1b0*/  BSYNC B1 ;  /* 0x0000000000017941 */ /* 0x000fea0003800000 */
.L_x_1877:
[----:B------:R-:W-:Y:S01]  /*b1c0*/  BSSY B1, `(.L_x_1879) ;  /* 0x00000cc000017945 */ /* 0x000fe20003800000 */
[----:B------:R-:W-:Y:S02]  /*b1d0*/  PRMT R120, R8, 0x7610, R120 ;  /* 0x0000761008787816 */ /* 0x000fe40000000078 */
[----:B0-----:R-:W-:Y:S01]  /*b1e0*/  PRMT R121, R9, 0x7610, R121 ;  /* 0x0000761009797816 */ /* 0x001fe20000000079 */
[----:B------:R-:W-:Y:S06]  /*b1f0*/  @P1 BRA `(.L_x_1880) ;  /* 0x0000000c00201947 */ /* 0x000fec0003800000 */
[----:B------:R0:W5:Y:S01]  /*b200*/  LDL R146, [R1+0x48] ;  /* 0x0000480001927983 */ /* 0x0001620000100800 */
[----:B------:R-:W1:Y:S01]  /*b210*/  LDC R8, c[0x0][0x3f4] ;  /* 0x0000fd00ff087b82 */ /* 0x000e620000000800 */
[----:B------:R-:W-:Y:S01]  /*b220*/  BSSY B2, `(.L_x_1881) ;  /* 0x0000034000027945 */ /* 0x000fe20003800000 */
[-C--:B-1----:R-:W-:Y:S02]  /*b230*/  ISETP.GE.AND P0, PT, R200, R8.reuse, PT ;  /* 0x00000008c800720c */ /* 0x082fe40003f06270 */
[-C--:B------:R-:W-:Y:S02]  /*b240*/  ISETP.GE.AND P1, PT, R236, R8.reuse, PT ;  /* 0x00000008ec00720c */ /* 0x080fe40003f26270 */
[-C--:B------:R-:W-:Y:S02]  /*b250*/  ISETP.GE.AND P2, PT, R235, R8.reuse, PT ;  /* 0x00000008eb00720c */ /* 0x080fe40003f46270 */
[----:B------:R-:W-:-:S07]  /*b260*/  ISETP.GE.AND P3, PT, R237, R8, PT ;  /* 0x00000008ed00720c */ /* 0x000fce0003f66270 */
[----:B0-----:R-:W-:Y:S06]  /*b270*/  @P0 BRA `(.L_x_1882) ;  /* 0x0000000000b80947 */ /* 0x001fec0003800000 */
[----:B-----5:R-:W0:Y:S01]  /*b280*/  LDS.128 R8, [R146] ;  /* 0x0000000092087984 */ /* 0x020e220000000c00 */
[----:B------:R-:W-:Y:S02]  /*b290*/  SHF.R.U64 R74, R74, 0x10, R75 ;  /* 0x000000104a4a7819 */ /* 0x000fe4000000124b */
[----:B------:R-:W-:Y:S02]  /*b2a0*/  SHF.R.U64 R76, R76, 0x10, R77 ;  /* 0x000000104c4c7819 */ /* 0x000fe4000000124d */
[----:B------:R-:W-:Y:S02]  /*b2b0*/  SHF.R.U32.HI R75, RZ, 0x10, R75 ;  /* 0x00000010ff4b7819 */ /* 0x000fe4000001164b */
[----:B------:R-:W-:Y:S02]  /*b2c0*/  SHF.R.U32.HI R77, RZ, 0x10, R77 ;  /* 0x00000010ff4d7819 */ /* 0x000fe4000001164d */
[----:B------:R-:W-:Y:S02]  /*b2d0*/  PRMT R142, R138, 0x5410, R75 ;  /* 0x000054108a8e7816 */ /* 0x000fe4000000004b */
[----:B------:R-:W-:-:S02]  /*b2e0*/  PRMT R140, R140, 0x5410, R77 ;  /* 0x000054108c8c7816 */ /* 0x000fc4000000004d */
[----:B------:R-:W-:Y:S01]  /*b2f0*/  PRMT R139, R139, 0x5410, R74 ;  /* 0x000054108b8b7816 */ /* 0x000fe2000000004a */
[C---:B------:R-:W-:Y:S01]  /*b300*/  IMAD.U32 R143, R142.reuse, 0x10000, RZ ;  /* 0x000100008e8f7824 */ /* 0x040fe200078e00ff */
[----:B------:R-:W-:Y:S01]  /*b310*/  LOP3.LUT R142, R142, 0xffff0000, RZ, 0xc0, !PT ;  /* 0xffff00008e8e7812 */ /* 0x000fe200078ec0ff */
[C---:B------:R-:W-:Y:S01]  /*b320*/  IMAD.U32 R138, R140.reuse, 0x10000, RZ ;  /* 0x000100008c8a7824 */ /* 0x040fe200078e00ff */
[----:B------:R-:W-:Y:S02]  /*b330*/  PRMT R141, R141, 0x5410, R76 ;  /* 0x000054108d8d7816 */ /* 0x000fe4000000004c */
[----:B------:R-:W-:Y:S02]  /*b340*/  LOP3.LUT R140, R140, 0xffff0000, RZ, 0xc0, !PT ;  /* 0xffff00008c8c7812 */ /* 0x000fe400078ec0ff */
[C---:B0-----:R-:W-:Y:S01]  /*b350*/  LOP3.LUT R75, R10.reuse, 0xffff0000, RZ, 0xc0, !PT ;  /* 0xffff00000a4b7812 */ /* 0x041fe200078ec0ff */
[----:B------:R-:W-:Y:S01]  /*b360*/  IMAD.U32 R74, R10, 0x10000, RZ ;  /* 0x000100000a4a7824 */ /* 0x000fe200078e00ff */
[C---:B------:R-:W-:Y:S01]  /*b370*/  LOP3.LUT R77, R11.reuse, 0xffff0000, RZ, 0xc0, !PT ;  /* 0xffff00000b4d7812 */ /* 0x040fe200078ec0ff */
[----:B------:R-:W-:-:S02]  /*b380*/  IMAD.U32 R76, R11, 0x10000, RZ ;  /* 0x000100000b4c7824 */ /* 0x000fc400078e00ff */
[CC--:B------:R-:W-:Y:S01]  /*b390*/  FMUL.FTZ R145, R75.reuse, R143.reuse ;  /* 0x0000008f4b917220 */ /* 0x0c0fe20000410000 */
[----:B------:R-:W-:Y:S01]  /*b3a0*/  FMUL.FTZ R144, R75, R138 ;  /* 0x0000008a4b907220 */ /* 0x000fe20000410000 */
[----:B------:R-:W-:Y:S01]  /*b3b0*/  FMUL.FTZ R75, R77, R142 ;  /* 0x0000008e4d4b7220 */ /* 0x000fe20000410000 */
[----:B------:R-:W-:Y:S02]  /*b3c0*/  IMAD.U32 R10, R8, 0x10000, RZ ;  /* 0x00010000080a7824 */ /* 0x000fe400078e00ff */
[C---:B------:R-:W-:Y:S01]  /*b3d0*/  FFMA.FTZ R145, R74.reuse, R138, -R145 ;  /* 0x0000008a4a917223 */ /* 0x040fe20000010891 */
[----:B------:R-:W-:Y:S02]  /*b3e0*/  IMAD.U32 R11, R9, 0x10000, RZ ;  /* 0x00010000090b7824 */ /* 0x000fe400078e00ff */
[----:B------:R-:W-:Y:S01]  /*b3f0*/  FFMA.FTZ R144, R74, R143, R144 ;  /* 0x0000008f4a907223 */ /* 0x000fe20000010090 */
[----:B------:R-:W-:Y:S01]  /*b400*/  LOP3.LUT R8, R8, 0xffff0000, RZ, 0xc0, !PT ;  /* 0xffff000008087812 */ /* 0x000fe200078ec0ff */
[-C--:B------:R-:W-:Y:S01]  /*b410*/  FMUL.FTZ R147, R77, R140.reuse ;  /* 0x0000008c4d937220 */ /* 0x080fe20000410000 */
        /* <DEDUP_REMOVED lines=10> */
[-C--:B------:R-:W-:Y:S01]  /*b4c0*/  FMUL.FTZ R141, R9, R74.reuse ;  /* 0x0000004a098d7220 */ /* 0x080fe20000410000 */
[C---:B------:R-:W-:Y:S01]  /*b4d0*/  FFMA.FTZ R8, R10.reuse, R75, -R139 ;  /* 0x0000004b0a087223 */ /* 0x040fe2000001088b */
[C---:B------:R-:W-:Y:S01]  /*b4e0*/  FFMA.FTZ R9, R11.reuse, R74, -R140 ;  /* 0x0000004a0b097223 */ /* 0x040fe2000001088c */
[----:B------:R-:W-:Y:S01]  /*b4f0*/  FFMA.FTZ R77, R10, R77, R76 ;  /* 0x0000004d0a4d7223 */ /* 0x000fe2000001004c */
[----:B------:R-:W-:Y:S01]  /*b500*/  FFMA.FTZ R138, R11, R138, R141 ;  /* 0x0000008a0b8a7223 */ /* 0x000fe2000001008d */
[----:B------:R-:W-:Y:S02]  /*b510*/  F2FP.BF16.F32.PACK_AB R10, R144, R145 ;  /* 0x00000091900a723e */ /* 0x000fe400000010ff */
[----:B------:R-:W-:-:S02]  /*b520*/  F2FP.BF16.F32.PACK_AB R11, R142, R143 ;  /* 0x0000008f8e0b723e */ /* 0x000fc400000010ff */
[----:B------:R-:W-:Y:S02]  /*b530*/  F2FP.BF16.F32.PACK_AB R8, R77, R8 ;  /* 0x000000084d08723e */ /* 0x000fe400000010ff */
[----:B------:R-:W-:-:S05]  /*b540*/  F2FP.BF16.F32.PACK_AB R9, R138, R9 ;  /* 0x000000098a09723e */ /* 0x000fca00000010ff */
[----:B------:R0:W-:Y:S02]  /*b550*/  STS.128 [R146], R8 ;  /* 0x0000000892007388 */ /* 0x0001e40000000c00 */
.L_x_1882:
[----:B------:R-:W-:Y:S05]  /*b560*/  BSYNC B2 ;  /* 0x0000000000027941 */ /* 0x000fea0003800000 */
.L_x_1881:
[----:B------:R-:W-:Y:S04]  /*b570*/  BSSY B2, `(.L_x_1883) ;  /* 0x0000030000027945 */ /* 0x000fe80003800000 */
[----:B------:R-:W-:Y:S05]  /*b580*/  @P1 BRA `(.L_x_1884) ;  /* 0x0000000000b81947 */ /* 0x000fea0003800000 */
[----:B0----5:R-:W0:Y:S01]  /*b590*/  LDS.128 R8, [R146+0x4000] ;  /* 0x0040000092087984 */ /* 0x021e220000000c00 */
[--C-:B------:R-:W-:Y:S02]  /*b5a0*/  SHF.R.U64 R75, R72, 0x10, R73.reuse ;  /* 0x00000010484b7819 */ /* 0x100fe40000001249 */
[----:B------:R-:W-:Y:S02]  /*b5b0*/  SHF.R.U32.HI R72, RZ, 0x10, R73 ;  /* 0x00000010ff487819 */ /* 0x000fe40000011649 */
[--C-:B------:R-:W-:Y:S02]  /*b5c0*/  SHF.R.U64 R73, R70, 0x10, R71.reuse ;  /* 0x0000001046497819 */ /* 0x100fe40000001247 */
[----:B------:R-:W-:Y:S02]  /*b5d0*/  SHF.R.U32.HI R70, RZ, 0x10, R71 ;  /* 0x00000010ff467819 */ /* 0x000fe40000011647 */
[----:B------:R-:W-:Y:S02]  /*b5e0*/  PRMT R135, R135, 0x5410, R72 ;  /* 0x0000541087877816 */ /* 0x000fe40000000048 */
[----:B------:R-:W-:-:S02]  /*b5f0*/  PRMT R137, R137, 0x5410, R70 ;  /* 0x0000541089897816 */ /* 0x000fc40000000046 */
[----:B------:R-:W-:Y:S01]  /*b600*/  PRMT R134, R134, 0x5410, R75 ;  /* 0x0000541086867816 */ /* 0x000fe2000000004b */
[----:B------:R-:W-:Y:S01]  /*b610*/  IMAD.U32 R74, R135, 0x10000, RZ ;  /* 0x00010000874a7824 */ /* 0x000fe200078e00ff */
[----:B------:R-:W-:Y:S01]  /*b620*/  PRMT R136, R136, 0x5410, R73 ;  /* 0x0000541088887816 */ /* 0x000fe20000000049 */
[C---:B------:R-:W-:Y:S01]  /*b630*/  IMAD.U32 R75, R137.reuse, 0x10000, RZ ;  /* 0x00010000894b7824 */ /* 0x040fe200078e00ff */
[----:B------:R-:W-:Y:S02]  /*b640*/  LOP3.LUT R137, R137, 0xffff0000, RZ, 0xc0, !PT ;  /* 0xffff000089897812 */ /* 0x000fe400078ec0ff */
[----:B------:R-:W-:Y:S02]  /*b650*/  LOP3.LUT R135, R135, 0xffff0000, RZ, 0xc0, !PT ;  /* 0xffff000087877812 */ /* 0x000fe400078ec0ff */
[C---:B0-----:R-:W-:Y:S01]  /*b660*/  LOP3.LUT R71, R10.reuse, 0xffff0000, RZ, 0xc0, !PT ;  /* 0xffff00000a477812 */ /* 0x041fe200078ec0ff */
[----:B------:R-:W-:Y:S01]  /*b670*/  IMAD.U32 R70, R10, 0x10000, RZ ;  /* 0x000100000a467824 */ /* 0x000fe200078e00ff */
[C---:B------:R-:W-:Y:S01]  /*b680*/  LOP3.LUT R73, R11.reuse, 0xffff0000, RZ, 0xc0, !PT ;  /* 0xffff00000b497812 */ /* 0x040fe200078ec0ff */
[----:B------:R-:W-:-:S02]  /*b690*/  IMAD.U32 R72, R11, 0x10000, RZ ;  /* 0x000100000b487824 */ /* 0x000fc400078e00ff */
[CC--:B------:R-:W-:Y:S01]  /*b6a0*/  FMUL.FTZ R76, R71.reuse, R74.reuse ;  /* 0x0000004a474c7220 */ /* 0x0c0fe20000410000 */
[----:B------:R-:W-:Y:S01]  /*b6b0*/  FMUL.FTZ R77, R71, R75 ;  /* 0x0000004b474d7220 */ /* 0x000fe20000410000 */
[C---:B------:R-:W-:Y:S01]  /*b6c0*/  FMUL.FTZ R71, R73.reuse, R137 ;  /* 0x0000008949477220 */ /* 0x040fe20000410000 */
[----:B------:R-:W-:Y:S02]  /*b6d0*/  IMAD.U32 R10, R8, 0x10000, RZ ;  /* 0x00010000080a7824 */ /* 0x000fe400078e00ff */
[----:B------:R-:W-:Y:S01]  /*b6e0*/  FFMA.FTZ R139, R70, R75, R76 ;  /* 0x0000004b468b7223 */ /* 0x000fe2000001004c */
[-C--:B------:R-:W-:Y:S01]  /*b6f0*/  FMUL.FTZ R75, R73, R135.reuse ;  /* 0x00000087494b7220 */ /* 0x080fe20000410000 */
[----:B------:R-:W-:Y:S01]  /*b700*/  FFMA.FTZ R135, R72, R135, -R71 ;  /* 0x0000008748877223 */ /* 0x000fe20000010847 */
[C---:B------:R-:W-:Y:S01]  /*b710*/  IMAD.U32 R11, R9.reuse, 0x10000, RZ ;  /* 0x00010000090b7824 */ /* 0x040fe200078e00ff */
[----:B------:R-:W-:Y:S01]  /*b720*/  LOP3.LUT R8, R8, 0xffff0000, RZ, 0xc0, !PT ;  /* 0xffff000008087812 */ /* 0x000fe200078ec0ff */
[----:B------:R-:W-:Y:S01]  /*b730*/  IMAD.U32 R73, R136, 0x10000, RZ ;  /* 0x0001000088497824 */ /* 0x000fe200078e00ff */
[----:B------:R-:W-:Y:S01]  /*b740*/  LOP3.LUT R9, R9, 0xffff0000, RZ, 0xc0, !PT ;  /* 0xffff000009097812 */ /* 0x000fe200078ec0ff */
[----:B------:R-:W-:Y:S01]  /*b750*/  IMAD.U32 R71, R134, 0x10000, RZ ;  /* 0x0001000086477824 */ /* 0x000fe200078e00ff */
[----:B------:R-:W-:Y:S01]  /*b760*/  LOP3.LUT R136, R136, 0xffff0000, RZ, 0xc0, !PT ;  /* 0xffff000088887812 */ /* 0x000fe200078ec0ff */
[----:B------:R-:W-:Y:S01]  /*b770*/  FFMA.FTZ R74, R70, R74, -R77 ;  /* 0x0000004a464a7223 */ /* 0x000fe2000001084d */
[----:B------:R-:W-:Y:S01]  /*b780*/  LOP3.LUT R134, R134, 0xffff0000, RZ, 0xc0, !PT ;  /* 0xffff000086867812 */ /* 0x000fe200078ec0ff */
        /* <DEDUP_REMOVED lines=14> */
.L_x_1884:
[----:B------:R-:W-:Y:S05]  /*b870*/  BSYNC B2 ;  /* 0x0000000000027941 */ /* 0x000fea0003800000 */
.L_x_1883:
[----:B------:R-:W-:Y:S04]  /*b880*/  BSSY B2, `(.L_x_1885) ;  /* 0x0000030000027945 */ /* 0x000fe80003800000 */
[----:B------:R-:W-:Y:S05]  /*b890*/  @P2 BRA `(.L_x_1886) ;  /* 0x0000000000b82947 */ /* 0x000fea0003800000 */
[----:B01---5:R-:W0:Y:S01]  /*b8a0*/  LDS.128 R8, [R146+0x8000] ;  /* 0x0080000092087984 */ /* 0x023e220000000c00 */
        /* <DEDUP_REMOVED lines=10> */
[----:B------:R-:W-:Y:S02]  /*b950*/  LOP3.LUT R130, R130, 0xffff0000, RZ, 0xc0, !PT ;  /* 0xffff000082827812 */ /* 0x000fe400078ec0ff */
[----:B------:R-:W-:Y:S02]  /*b960*/  PRMT R133, R133, 0x5410, R68 ;  /* 0x0000541085857816 */ /* 0x000fe40000000044 */
[C---:B0-----:R-:W-:Y:S01]  /*b970*/  LOP3.LUT R67, R10.reuse, 0xffff0000, RZ, 0xc0, !PT ;  /* 0xffff00000a437812 */ /* 0x041fe200078ec0ff */
[----:B------:R-:W-:Y:S01]  /*b980*/  IMAD.U32 R66, R10, 0x10000, RZ ;  /* 0x000100000a427824 */ /* 0x000fe200078e00ff */
[C---:B------:R-:W-:Y:S01]  /*b990*/  LOP3.LUT R69, R11.reuse, 0xffff0000, RZ, 0xc0, !PT ;  /* 0xffff00000b457812 */ /* 0x040fe200078ec0ff */
[----:B------:R-:W-:-:S02]  /*b9a0*/  IMAD.U32 R68, R11, 0x10000, RZ ;  /* 0x000100000b447824 */ /* 0x000fc400078e00ff */
[C---:B------:R-:W-:Y:S01]  /*b9b0*/  FMUL.FTZ R72, R67.reuse, R70 ;  /* 0x0000004643487220 */ /* 0x040fe20000410000 */
[-C--:B------:R-:W-:Y:S01]  /*b9c0*/  FMUL.FTZ R73, R67, R71.reuse ;  /* 0x0000004743497220 */ /* 0x080fe20000410000 */
[----:B------:R-:W-:Y:S01]  /*b9d0*/  FMUL.FTZ R67, R69, R130 ;  /* 0x0000008245437220 */ /* 0x000fe20000410000 */
[----:B------:R-:W-:Y:S02]  /*b9e0*/  IMAD.U32 R10, R8, 0x10000, RZ ;  /* 0x00010000080a7824 */ /* 0x000fe400078e00ff */
[C---:B------:R-:W-:Y:S01]  /*b9f0*/  FFMA.FTZ R75, R66.reuse, R71, R72 ;  /* 0x00000047424b7223 */ /* 0x040fe20000010048 */
[----:B------:R-:W-:Y:S02]  /*ba00*/  IMAD.U32 R11, R9, 0x10000, RZ ;  /* 0x00010000090b7824 */ /* 0x000fe400078e00ff */
[----:B------:R-:W-:Y:S01]  /*ba10*/  FFMA.FTZ R74, R66, R70, -R73 ;  /* 0x00000046424a7223 */ /* 0x000fe20000010849 */
[-C--:B------:R-:W-:Y:S01]  /*ba20*/  FMUL.FTZ R71, R69, R132.reuse ;  /* 0x0000008445477220 */ /* 0x080fe20000410000 */
[----:B------:R-:W-:Y:S01]  /*ba30*/  LOP3.LUT R8, R8, 0xffff0000, RZ, 0xc0, !PT ;  /* 0xffff000008087812 */ /* 0x000fe200078ec0ff */
[C---:B------:R-:W-:Y:S01]  /*ba40*/  FFMA.FTZ R132, R68.reuse, R132, -R67 ;  /* 0x0000008444847223 */ /* 0x040fe20000010843 */
[----:B------:R-:W-:Y:S01]  /*ba50*/  LOP3.LUT R9, R9, 0xffff0000, RZ, 0xc0, !PT ;  /* 0xffff000009097812 */ /* 0x000fe200078ec0ff */
[C---:B------:R-:W-:Y:S01]  /*ba60*/  IMAD.U32 R69, R131.reuse, 0x10000, RZ ;  /* 0x0001000083457824 */ /* 0x040fe200078e00ff */
[----:B------:R-:W-:Y:S01]  /*ba70*/  LOP3.LUT R70, R131, 0xffff0000, RZ, 0xc0, !PT ;  /* 0xffff000083467812 */ /* 0x000fe200078ec0ff */
[C---:B------:R-:W-:Y:S01]  /*ba80*/  IMAD.U32 R67, R133.reuse, 0x10000, RZ ;  /* 0x0001000085437824 */ /* 0x040fe200078e00ff */
        /* <DEDUP_REMOVED lines=15> */
.L_x_1886:
[----:B------:R-:W-:Y:S05]  /*bb80*/  BSYNC B2 ;  /* 0x0000000000027941 */ /* 0x000fea0003800000 */
.L_x_1885:
[----:B------:R-:W-:Y:S05]  /*bb90*/  @P3 BRA `(.L_x_1880) ;  /* 0x0000000000b83947 */ /* 0x000fea0003800000 */
[----:B012--5:R-:W0:Y:S01]  /*bba0*/  LDS.128 R8, [R146+0xc000] ;  /* 0x00c0000092087984 */ /* 0x027e220000000c00 */
        /* <DEDUP_REMOVED lines=45> */
.L_x_1880:
[----:B------:R-:W-:Y:S05]  /*be80*/  BSYNC B1 ;  /* 0x0000000000017941 */ /* 0x000fea0003800000 */
.L_x_1879:
[----:B0123--:R-:W-:Y:S01]  /*be90*/  VIADD R8, R218, 0x20 ;  /* 0x00000020da087836 */ /* 0x00ffe20000000000 */
[----:B------:R-:W-:Y:S04]  /*bea0*/  BSSY B1, `(.L_x_1887) ;  /* 0x00000cb000017945 */ /* 0x000fe80003800000 */
[----:B------:R-:W-:-:S13]  /*beb0*/  ISETP.GE.AND P0, PT, R8, R3, PT ;  /* 0x000000030800720c */ /* 0x000fda0003f06270 */
[----:B------:R-:W-:Y:S05]  /*bec0*/  @P0 BRA `(.L_x_1888) ;  /* 0x0000000c00200947 */ /* 0x000fea0003800000 */
        /* <DEDUP_REMOVED lines=8> */
[----:B-----5:R-:W0:Y:S01]  /*bf50*/  LDS.128 R8, [R66+0x1000] ;  /* 0x0010000042087984 */ /* 0x020e220000000c00 */
[----:B------:R-:W-:Y:S02]  /*bf60*/  SHF.R.U64 R61, R62, 0x10, R63 ;  /* 0x000000103e3d7819 */ /* 0x000fe4000000123f */
[----:B------:R-:W-:Y:S02]  /*bf70*/  SHF.R.U64 R59, R64, 0x10, R65 ;  /* 0x00000010403b7819 */ /* 0x000fe40000001241 */
[----:B------:R-:W-:Y:S02]  /*bf80*/  SHF.R.U32.HI R62, RZ, 0x10, R63 ;  /* 0x00000010ff3e7819 */ /* 0x000fe4000001163f */
        /* <DEDUP_REMOVED lines=42> */
.L_x_1890:
[----:B------:R-:W-:Y:S05]  /*c230*/  BSYNC B2 ;  /* 0x0000000000027941 */ /* 0x000fea0003800000 */
.L_x_1889:
        /* <DEDUP_REMOVED lines=48> */
.L_x_1892:
[----:B------:R-:W-:Y:S05]  /*c540*/  BSYNC B2 ;  /* 0x0000000000027941 */ /* 0x000fea0003800000 */
.L_x_1891:
        /* <DEDUP_REMOVED lines=19> */
[C---:B------:R-:W-:Y:S01]  /*c680*/  FMUL.FTZ R58, R51.reuse, R54 ;  /* 0x00000036333a7220 */ /* 0x040fe20000410000 */
[-C--:B------:R-:W-:Y:S01]  /*c690*/  FMUL.FTZ R57, R51, R55.reuse ;  /* 0x0000003733397220 */ /* 0x080fe20000410000 */
[C---:B------:R-:W-:Y:S01]  /*c6a0*/  FMUL.FTZ R51, R53.reuse, R102 ;  /* 0x0000006635337220 */ /* 0x040fe20000410000 */
[----:B------:R-:W-:Y:S02]  /*c6b0*/  IMAD.U32 R10, R8, 0x10000, RZ ;  /* 0x00010000080a7824 */ /* 0x000fe400078e00ff */
[----:B------:R-:W-:Y:S01]  /*c6c0*/  FFMA.FTZ R59, R50, R55, R58 ;  /* 0x00000037323b7223 */ /* 0x000fe2000001003a */
[-C--:B------:R-:W-:Y:S01]  /*c6d0*/  FMUL.FTZ R55, R53, R100.reuse ;  /* 0x0000006435377220 */ /* 0x080fe20000410000 */
[----:B------:R-:W-:Y:S01]  /*c6e0*/  FFMA.FTZ R100, R52, R100, -R51 ;  /* 0x0000006434647223 */ /* 0x000fe20000010833 */
[----:B------:R-:W-:Y:S02]  /*c6f0*/  IMAD.U32 R11, R9, 0x10000, RZ ;  /* 0x00010000090b7824 */ /* 0x000fe400078e00ff */
[----:B------:R-:W-:Y:S01]  /*c700*/  FFMA.FTZ R56, R50, R54, -R57 ;  /* 0x0000003632387223 */ /* 0x000fe20000010839 */
        /* <DEDUP_REMOVED lines=8> */
[----:B------:R-:W-:-:S02]  /*c790*/  FMUL.FTZ R52, R8, R51 ;  /* 0x0000003308347220 */ /* 0x000fc40000410000 */
[C---:B------:R-:W-:Y:S01]  /*c7a0*/  FMUL.FTZ R54, R9.reuse, R50 ;  /* 0x0000003209367220 */ /* 0x040fe20000410000 */
[C---:B------:R-:W-:Y:S01]  /*c7b0*/  FFMA.FTZ R8, R10.reuse, R51, -R55 ;  /* 0x000000330a087223 */ /* 0x040fe20000010837 */
[-C--:B------:R-:W-:Y:S01]  /*c7c0*/  FMUL.FTZ R57, R9, R98.reuse ;  /* 0x0000006209397220 */ /* 0x080fe20000410000 */
[----:B------:R-:W-:Y:S01]  /*c7d0*/  FFMA.FTZ R53, R10, R53, R52 ;  /* 0x000000350a357223 */ /* 0x000fe20000010034 */
[----:B------:R-:W-:Y:S01]  /*c7e0*/  FFMA.FTZ R9, R11, R98, -R54 ;  /* 0x000000620b097223 */ /* 0x000fe20000010836 */
[----:B------:R-:W-:Y:S01]  /*c7f0*/  F2FP.BF16.F32.PACK_AB R10, R59, R56 ;  /* 0x000000383b0a723e */ /* 0x000fe200000010ff */
[----:B------:R-:W-:Y:S01]  /*c800*/  FFMA.FTZ R50, R11, R50, R57 ;  /* 0x000000320b327223 */ /* 0x000fe20000010039 */
[----:B------:R-:W-:Y:S02]  /*c810*/  F2FP.BF16.F32.PACK_AB R11, R61, R100 ;  /* 0x000000643d0b723e */ /* 0x000fe400000010ff */
[----:B------:R-:W-:Y:S02]  /*c820*/  F2FP.BF16.F32.PACK_AB R8, R53, R8 ;  /* 0x000000083508723e */ /* 0x000fe400000010ff */
[----:B------:R-:W-:-:S05]  /*c830*/  F2FP.BF16.F32.PACK_AB R9, R50, R9 ;  /* 0x000000093209723e */ /* 0x000fca00000010ff */
[----:B------:R2:W-:Y:S02]  /*c840*/  STS.128 [R66+0x9000], R8 ;  /* 0x0090000842007388 */ /* 0x0005e40000000c00 */
.L_x_1894:
[----:B------:R-:W-:Y:S05]  /*c850*/  BSYNC B2 ;  /* 0x0000000000027941 */ /* 0x000fea0003800000 */
.L_x_1893:
[----:B------:R-:W-:Y:S05]  /*c860*/  @P3 BRA `(.L_x_1888) ;  /* 0x0000000000b83947 */ /* 0x000fea0003800000 */
[----:B012--5:R-:W0:Y:S01]  /*c870*/  LDS.128 R8, [R66+0xd000] ;  /* 0x00d0000042087984 */ /* 0x027e220000000c00 */
        /* <DEDUP_REMOVED lines=45> */
.L_x_1888:
[----:B------:R-:W-:Y:S05]  /*cb50*/  BSYNC B1 ;  /* 0x0000000000017941 */ /* 0x000fea0003800000 */
.L_x_1887:
        /* <DEDUP_REMOVED lines=58> */
.L_x_1898:
[----:B------:R-:W-:Y:S05]  /*cf00*/  BSYNC B2 ;  /* 0x0000000000027941 */ /* 0x000fea0003800000 */
.L_x_1897:
[----:B------:R-:W-:Y:S04]  /*cf10*/  BSSY B2, `(.L_x_1899) ;  /* 0x0000030000027945 */ /* 0x000fe80003800000 */
[----:B------:R-:W-:Y:S05]  /*cf20*/  @P1 BRA `(.L_x_1900) ;  /* 0x0000000000b81947 */ /* 0x000fea0003800000 */
[----:B0----5:R-:W0:Y:S01]  /*cf30*/  LDS.128 R8, [R50+0x6000] ;  /* 0x0060000032087984 */ /* 0x021e220000000c00 */
        /* <DEDUP_REMOVED lines=45> */
.L_x_1900:
[----:B------:R-:W-:Y:S05]  /*d210*/  BSYNC B2 ;  /* 0x0000000000027941 */ /* 0x000fea0003800000 */
.L_x_1899:
        /* <DEDUP_REMOVED lines=48> */
.L_x_1902:
[----:B------:R-:W-:Y:S05]  /*d520*/  BSYNC B2 ;  /* 0x0000000000027941 */ /* 0x000fea0003800000 */
.L_x_1901:
        /* <DEDUP_REMOVED lines=47> */
.L_x_1896:
[----:B------:R-:W-:Y:S05]  /*d820*/  BSYNC B1 ;  /* 0x0000000000017941 */ /* 0x000fea0003800000 */
.L_x_1895:
[----:B0123--:R-:W-:-:S05]  /*d830*/  VIADD R8, R218, 0x60 ;  /* 0x00000060da087836 */ /* 0x00ffca0000000000 */
        /* <DEDUP_REMOVED lines=24> */
[C---:B------:R-:W-:Y:S01]  /*d9c0*/  IMAD.U32 R28, R11.reuse, 0x10000, RZ ;  /* 0x000100000b1c7824 */ /* 0x040fe200078e00ff */
[----:B------:R-:W-:Y:S01]  /*d9d0*/  LOP3.LUT R11, R11, 0xffff0000, RZ, 0xc0, !PT ;  /* 0xffff00000b0b7812 */ /* 0x000fe200078ec0ff */
[----:B------:R-:W-:-:S02]  /*d9e0*/  IMAD.U32 R26, R10, 0x10000, RZ ;  /* 0x000100000a1a7824 */ /* 0x000fc400078e00ff */
[CC--:B------:R-:W-:Y:S01]  /*d9f0*/  FMUL.FTZ R31, R27.reuse, R30.reuse ;  /* 0x0000001e1b1f7220 */ /* 0x0c0fe20000410000 */
[----:B------:R-:W-:Y:S01]  /*da00*/  FMUL.FTZ R27, R27, R29 ;  /* 0x0000001d1b1b7220 */ /* 0x000fe20000410000 */
[C---:B------:R-:W-:Y:S01]  /*da10*/  FMUL.FTZ R35, R11.reuse, R121 ;  /* 0x000000790b237220 */ /* 0x040fe20000410000 */
[----:B------:R-:W-:Y:S02]  /*da20*/  IMAD.U32 R3, R8, 0x10000, RZ ;  /* 0x0001000008037824 */ /* 0x000fe400078e00ff */
[C---:B------:R-:W-:Y:S01]  /*da30*/  FFMA.FTZ R32, R26.reuse, R29, -R31 ;  /* 0x0000001d1a207223 */ /* 0x040fe2000001081f */
[----:B------:R-:W-:Y:S01]  /*da40*/  FFMA.FTZ R33, R26, R30, R27 ;  /* 0x0000001e1a217223 */ /* 0x000fe2000001001b */
[-C--:B------:R-:W-:Y:S01]  /*da50*/  FMUL.FTZ R27, R11, R119.reuse ;  /* 0x000000770b1b7220 */ /* 0x080fe20000410000 */
        /* <DEDUP_REMOVED lines=22> */
.L_x_1905:
[----:B------:R-:W-:Y:S05]  /*dbc0*/  BSYNC B1 ;  /* 0x0000000000017941 */ /* 0x000fea0003800000 */
.L_x_1904:
[----:B------:R-:W-:Y:S04]  /*dbd0*/  BSSY B1, `(.L_x_1906) ;  /* 0x0000030000017945 */ /* 0x000fe80003800000 */
[----:B------:R-:W-:Y:S05]  /*dbe0*/  @P1 BRA `(.L_x_1907) ;  /* 0x0000000000b81947 */ /* 0x000fea0003800000 */
[----:B0----5:R-:W0:Y:S01]  /*dbf0*/  LDS.128 R8, [R34+0x7000] ;  /* 0x0070000022087984 */ /* 0x021e220000000c00 */
[----:B------:R-:W-:Y:S02]  /*dc00*/  SHF.R.U64 R3, R20, 0x10, R21 ;  /* 0x0000001014037819 */ /* 0x000fe40000001215 */
[--C-:B------:R-:W-:Y:S02]  /*dc10*/  SHF.R.U64 R20, R24, 0x10, R25.reuse ;  /* 0x0000001018147819 */ /* 0x100fe40000001219 */
        /* <DEDUP_REMOVED lines=21> */
[----:B------:R-:W-:Y:S01]  /*dd70*/  IMAD.U32 R10, R9, 0x10000, RZ ;  /* 0x00010000090a7824 */ /* 0x000fe200078e00ff */
        /* <DEDUP_REMOVED lines=21> */
.L_x_1907:
[----:B------:R-:W-:Y:S05]  /*ded0*/  BSYNC B1 ;  /* 0x0000000000017941 */ /* 0x000fea0003800000 */
.L_x_1906:
[----:B------:R-:W-:Y:S04]  /*dee0*/  BSSY B1, `(.L_x_1908) ;  /* 0x0000030000017945 */ /* 0x000fe80003800000 */
[----:B------:R-:W-:Y:S05]  /*def0*/  @P2 BRA `(.L_x_1909) ;  /* 0x0000000000b82947 */ /* 0x000fea0003800000 */
[----:B01---5:R-:W0:Y:S01]  /*df00*/  LDS.128 R8, [R34+0xb000] ;  /* 0x00b0000022087984 */ /* 0x023e220000000c00 */
[----:B------:R-:W-:Y:S02]  /*df10*/  SHF.R.U64 R20, R12, 0x10, R13 ;  /* 0x000000100c147819 */ /* 0x000fe4000000120d */
[--C-:B------:R-:W-:Y:S02]  /*df20*/  SHF.R.U64 R12, R14, 0x10, R15.reuse ;  /* 0x000000100e0c7819 */ /* 0x100fe4000000120f */
[----:B------:R-:W-:Y:S02]  /*df30*/  SHF.R.U32.HI R15, RZ, 0x10, R15 ;  /* 0x00000010ff0f7819 */ /* 0x000fe4000001160f */
[----:B------:R-:W-:Y:S02]  /*df40*/  SHF.R.U32.HI R13, RZ, 0x10, R13 ;  /* 0x00000010ff0d7819 */ /* 0x000fe4000001160d */
[----:B------:R-:W-:Y:S02]  /*df50*/  PRMT R82, R82, 0x5410, R15 ;  /* 0x0000541052527816 */ /* 0x000fe4000000000f */
[----:B------:R-:W-:-:S02]  /*df60*/  PRMT R80, R80, 0x5410, R13 ;  /* 0x0000541050507816 */ /* 0x000fc4000000000d */
[----:B------:R-:W-:Y:S01]  /*df70*/  PRMT R81, R81, 0x5410, R20 ;  /* 0x0000541051517816 */ /* 0x000fe20000000014 */
[----:B------:R-:W-:Y:S01]  /*df80*/  IMAD.U32 R20, R82, 0x10000, RZ ;  /* 0x0001000052147824 */ /* 0x000fe200078e00ff */
[----:B------:R-:W-:Y:S01]  /*df90*/  PRMT R83, R83, 0x5410, R12 ;  /* 0x0000541053537816 */ /* 0x000fe2000000000c */
[----:B------:R-:W-:Y:S01]  /*dfa0*/  IMAD.U32 R15, R80, 0x10000, RZ ;  /* 0x00010000500f7824 */ /* 0x000fe200078e00ff */
[----:B------:R-:W-:Y:S02]  /*dfb0*/  LOP3.LUT R82, R82, 0xffff0000, RZ, 0xc0, !PT ;  /* 0xffff000052527812 */ /* 0x000fe400078ec0ff */
[----:B------:R-:W-:Y:S02]  /*dfc0*/  LOP3.LUT R80, R80, 0xffff0000, RZ, 0xc0, !PT ;  /* 0xffff000050507812 */ /* 0x000fe400078ec0ff */
[C---:B0-----:R-:W-:Y:S01]  /*dfd0*/  LOP3.LUT R13, R10.reuse, 0xffff0000, RZ, 0xc0, !PT ;  /* 0xffff00000a0d7812 */ /* 0x041fe200078ec0ff */
[C---:B------:R-:W-:Y:S01]  /*dfe0*/  IMAD.U32 R14, R11.reuse, 0x10000, RZ ;  /* 0x000100000b0e7824 */ /* 0x040fe200078e00ff */
[----:B------:R-:W-:Y:S01]  /*dff0*/  LOP3.LUT R11, R11, 0xffff0000, RZ, 0xc0, !PT ;  /* 0xffff00000b0b7812 */ /* 0x000fe200078ec0ff */
[----:B------:R-:W-:-:S02]  /*e000*/  IMAD.U32 R12, R10, 0x10000, RZ ;  /* 0x000100000a0c7824 */ /* 0x000fc400078e00ff */
[C---:B------:R-:W-:Y:S01]  /*e010*/  FMUL.FTZ R21, R13.reuse, R20 ;  /* 0x000000140d157220 */ /* 0x040fe20000410000 */
[-C--:B------:R-:W-:Y:S01]  /*e020*/  FMUL.FTZ R13, R13, R15.reuse ;  /* 0x0000000f0d0d7220 */ /* 0x080fe20000410000 */
        /* <DEDUP_REMOVED lines=12> */
[----:B------:R-:W-:Y:S01]  /*e0f0*/  LOP3.LUT R81, R81, 0xffff0000, RZ, 0xc0, !PT ;  /* 0xffff000051517812 */ /* 0x000fe200078ec0ff */
[----:B------:R-:W-:Y:S01]  /*e100*/  FFMA.FTZ R82, R14, R82, R13 ;  /* 0x000000520e527223 */ /* 0x000fe2000001000d */
[CC--:B------:R-:W-:Y:S01]  /*e110*/  FMUL.FTZ R14, R8.reuse, R12.reuse ;  /* 0x0000000c080e7220 */ /* 0x0c0fe20000410000 */
        /* <DEDUP_REMOVED lines=12> */
.L_x_1909:
[----:B------:R-:W-:Y:S05]  /*e1e0*/  BSYNC B1 ;  /* 0x0000000000017941 */ /* 0x000fea0003800000 */
.L_x_1908:
        /* <DEDUP_REMOVED lines=10> */
[----:B------:R-:W-:Y:S02]  /*e290*/  LOP3.LUT R79, R79, 0xffff0000, RZ, 0xc0, !PT ;  /* 0xffff00004f4f7812 */ /* 0x000fe400078ec0ff */
[----:B------:R-:W-:Y:S01]  /*e2a0*/  PRMT R78, R78, 0x5410, R3 ;  /* 0x000054104e4e7816 */ /* 0x000fe20000000003 */
[C---:B0-----:R-:W-:Y:S01]  /*e2b0*/  IMAD.U32 R5, R10.reuse, 0x10000, RZ ;  /* 0x000100000a057824 */ /* 0x041fe200078e00ff */
[----:B------:R-:W-:Y:S01]  /*e2c0*/  LOP3.LUT R6, R10, 0xffff0000, RZ, 0xc0, !PT ;  /* 0xffff00000a067812 */ /* 0x000fe200078ec0ff */
[C---:B------:R-:W-:Y:S01]  /*e2d0*/  IMAD.U32 R7, R11.reuse, 0x10000, RZ ;  /* 0x000100000b077824 */ /* 0x040fe200078e00ff */
[----:B------:R-:W-:Y:S01]  /*e2e0*/  LOP3.LUT R10, R11, 0xffff0000, RZ, 0xc0, !PT ;  /* 0xffff00000b0a7812 */ /* 0x000fe200078ec0ff */
[C---:B------:R-:W-:Y:S01]  /*e2f0*/  IMAD.U32 R11, R23.reuse, 0x10000, RZ ;  /* 0x00010000170b7824 */ /* 0x040fe200078e00ff */
[----:B------:R-:W-:Y:S01]  /*e300*/  LOP3.LUT R23, R23, 0xffff0000, RZ, 0xc0, !PT ;  /* 0xffff000017177812 */ /* 0x000fe200078ec0ff */
[----:B------:R-:W-:Y:S01]  /*e310*/  FMUL.FTZ R14, R6, R13 ;  /* 0x0000000d060e7220 */ /* 0x000fe20000410000 */
[----:B------:R-:W-:-:S02]  /*e320*/  IMAD.U32 R0, R8, 0x10000, RZ ;  /* 0x0001000008007824 */ /* 0x000fc400078e00ff */
[----:B------:R-:W-:Y:S01]  /*e330*/  FMUL.FTZ R6, R6, R11 ;  /* 0x0000000b06067220 */ /* 0x000fe20000410000 */
[----:B------:R-:W-:Y:S01]  /*e340*/  FMUL.FTZ R20, R10, R79 ;  /* 0x0000004f0a147220 */ /* 0x000fe20000410000 */
[----:B------:R-:W-:Y:S01]  /*e350*/  LOP3.LUT R3, R8, 0xffff0000, RZ, 0xc0, !PT ;  /* 0xffff000008037812 */ /* 0x000fe200078ec0ff */
[C---:B------:R-:W-:Y:S01]  /*e360*/  FFMA.FTZ R14, R5.reuse, R11, -R14 ;  /* 0x0000000b050e7223 */ /* 0x040fe2000001080e */
[----:B------:R-:W-:Y:S01]  /*e370*/  FFMA.FTZ R15, R5, R13, R6 ;  /* 0x0000000d050f7223 */ /* 0x000fe20000010006 */
[-C--:B------:R-:W-:Y:S01]  /*e380*/  FMUL.FTZ R10, R10, R23.reuse ;  /* 0x000000170a0a7220 */ /* 0x080fe20000410000 */
[C---:B------:R-:W-:Y:S01]  /*e390*/  IMAD.U32 R4, R9.reuse, 0x10000, RZ ;  /* 0x0001000009047824 */ /* 0x040fe200078e00ff */
[----:B------:R-:W-:Y:S01]  /*e3a0*/  LOP3.LUT R8, R9, 0xffff0000, RZ, 0xc0, !PT ;  /* 0xffff000009087812 */ /* 0x000fe200078ec0ff */
[C---:B------:R-:W-:Y:S01]  /*e3b0*/  IMAD.U32 R6, R78.reuse, 0x10000, RZ ;  /* 0x000100004e067824 */ /* 0x040fe200078e00ff */
[----:B------:R-:W-:Y:S01]  /*e3c0*/  LOP3.LUT R11, R78, 0xffff0000, RZ, 0xc0, !PT ;  /* 0xffff00004e0b7812 */ /* 0x000fe200078ec0ff */
[C---:B------:R-:W-:Y:S01]  /*e3d0*/  IMAD.U32 R5, R12.reuse, 0x10000, RZ ;  /* 0x000100000c057824 */ /* 0x040fe200078e00ff */
[----:B------:R-:W-:Y:S01]  /*e3e0*/  LOP3.LUT R9, R12, 0xffff0000, RZ, 0xc0, !PT ;  /* 0xffff00000c097812 */ /* 0x000fe200078ec0ff */
[C---:B------:R-:W-:Y:S01]  /*e3f0*/  FFMA.FTZ R20, R7.reuse, R23, -R20 ;  /* 0x0000001707147223 */ /* 0x040fe20000010814 */
        /* <DEDUP_REMOVED lines=13> */
[----:B------:R3:W-:Y:S01]  /*e4d0*/  STS.128 [R34+0xf000], R4 ;  /* 0x00f0000422007388 */ /* 0x0007e20000000c00 */
[----:B------:R-:W-:Y:S05]  /*e4e0*/  BRA `(.L_x_1903) ;  /* 0x0000004c00a87947 */ /* 0x000fea0003800000 */
.L_x_1864:
[----:B------:R-:W0:Y:S01]  /*e4f0*/  LDC R83, c[0x0][0x448] ;  /* 0x00011200ff537b82 */ /* 0x000e220000000800 */
[----:B------:R-:W-:Y:S01]  /*e500*/  ULDC.64 UR4, c[0x0][0x3f8] ;  /* 0x0000fe0000047ab9 */ /* 0x000fe20000000a00 */
[----:B------:R-:W-:Y:S01]  /*e510*/  ULDC.64 UR6, c[0x0][0x408] ;  /* 0x0001020000067ab9 */ /* 0x000fe20000000a00 */
[----:B------:R-:W-:Y:S02]  /*e520*/  IMAD.MOV.U32 R25, RZ, RZ, R23 ;  /* 0x000000ffff197224 */ /* 0x000fe400078e0017 */
[----:B------:R-:W-:Y:S01]  /*e530*/  IMAD.MOV.U32 R27, RZ, RZ, R29 ;  /* 0x000000ffff1b7224 */ /* 0x000fe200078e001d */
[----:B0-----:R-:W-:-:S13]  /*e540*/  ISETP.NE.AND P0, PT, R83, 0x1, PT ;  /* 0x000000015300780c */ /* 0x001fda0003f05270 */
[----:B------:R-:W0:Y:S08]  /*e550*/  @P0 LDC R0, c[0x0][0x44c] ;  /* 0x00011300ff000b82 */ /* 0x000e300000000800 */
[----:B------:R-:W1:Y:S01]  /*e560*/  @P0 LDC R5, c[0x0][0x450] ;  /* 0x00011400ff050b82 */ /* 0x000e620000000800 */
[----:B0-----:R-:W-:-:S05]  /*e570*/  @P0 IMAD.HI.U32 R0, R3, R0, RZ ;  /* 0x0000000003000227 */ /* 0x001fca00078e00ff */
[----:B-1----:R-:W-:-:S04]  /*e580*/  @P0 SHF.R.U32.HI R3, RZ, R5, R0 ;  /* 0x00000005ff030219 */ /* 0x002fc80000011600 */
        /* <DEDUP_REMOVED lines=21> */
.L_x_2271:
        /* <DEDUP_REMOVED lines=14> */
[----:B--2---:R-:W-:Y:S01]  /*e7c0*/  IMAD.MOV.U32 R12, RZ, RZ, R4 ;  /* 0x000000ffff0c7224 */ /* 0x004fe200078e0004 */
[----:B------:R-:W-:Y:S01]  /*e7d0*/  ISETP.GE.AND P2, PT, R18, UR4, PT ;  /* 0x0000000412007c0c */ /* 0x000fe2000bf46270 */
[----:B-1----:R-:W-:Y:S01]  /*e7e0*/  IMAD.MOV.U32 R13, RZ, RZ, R5 ;  /* 0x000000ffff0d7224 */ /* 0x002fe200078e0005 */
[----:B------:R-:W-:Y:S02]  /*e7f0*/  ISETP.GE.AND P3, PT, R226, UR4, PT ;  /* 0x00000004e2007c0c */ /* 0x000fe4000bf66270 */
[----:B------:R-:W-:Y:S02]  /*e800*/  CS2R R56, SRZ ;  /* 0x0000000000387805 */ /* 0x000fe4000001ff00 */
[----:B------:R-:W-:-:S07]  /*e810*/  CS2R R58, SRZ ;  /* 0x00000000003a7805 */ /* 0x000fce000001ff00 */
[C---:B------:R-:W-:Y:S01]  /*e820*/  @!P2 IMAD.SHL.U32 R15, R18.reuse, 0x2, RZ ;  /* 0x00000002120fa824 */ /* 0x040fe200078e00ff */
[----:B------:R-:W-:-:S04]  /*e830*/  @!P2 SHF.L.U64.HI R20, R18, 0x1, R19 ;  /* 0x000000011214a819 */ /* 0x000fc80000010213 */
[----:B------:R-:W-:Y:S02]  /*e840*/  @!P2 IADD3 R4, P0, R4, R15, RZ ;  /* 0x0000000f0404a210 */ /* 0x000fe40007f1e0ff */
[----:B------:R-:W-:Y:S02]  /*e850*/  CS2R R70, SRZ ;  /* 0x0000000000467805 */ /* 0x000fe4000001ff00 */
[----:B------:R-:W-:Y:S02]  /*e860*/  CS2R R68, SRZ ;  /* 0x0000000000447805 */ /* 0x000fe4000001ff00 */
[----:B------:R-:W-:Y:S02]  /*e870*/  CS2R R60, SRZ ;  /* 0x00000000003c7805 */ /* 0x000fe4000001ff00 */
[----:B------:R-:W-:Y:S02]  /*e880*/  CS2R R62, SRZ ;  /* 0x00000000003e7805 */ /* 0x000fe4000001ff00 */
[----:B------:R-:W-:-:S02]  /*e890*/  CS2R R66, SRZ ;  /* 0x0000000000427805 */ /* 0x000fc4000001ff00 */
[----:B------:R-:W-:Y:S01]  /*e8a0*/  CS2R R64, SRZ ;  /* 0x0000000000407805 */ /* 0x000fe2000001ff00 */
[----:B------:R-:W-:-:S05]  /*e8b0*/  @!P2 IMAD.X R5, R5, 0x1, R20, P0 ;  /* 0x000000010505a824 */ /* 0x000fca00000e0614 */
[----:B------:R1:W5:Y:S01]  /*e8c0*/  @!P2 LD.E.128 R60, desc[UR60][R4.64] ;  /* 0x0000003c043ca980 */ /* 0x000362000c101d00 */
[----:B---3--:R-:W-:Y:S01]  /*e8d0*/  @!P3 IMAD.SHL.U32 R11, R8, 0x8, RZ ;  /* 0x00000008080bb824 */ /* 0x008fe200078e00ff */
[----:B----4-:R-:W-:Y:S01]  /*e8e0*/  @!P2 IADD3 R8, P1, R14, R15, RZ ;  /* 0x0000000f0e08a210 */ /* 0x010fe20007f3e0ff */
[----:B------:R-:W-:Y:S02]  /*e8f0*/  IMAD.MOV.U32 R15, RZ, RZ, R9 ;  /* 0x000000ffff0f7224 */ /* 0x000fe400078e0009 */
[----:B------:R-:W-:-:S04]  /*e900*/  @!P3 IMAD.WIDE R12, R11, 0x2, R12 ;  /* 0x000000020b0cb825 */ /* 0x000fc800078e020c */
[----:B------:R-:W-:Y:S01]  /*e910*/  @!P3 IMAD.WIDE R14, R11, 0x2, R14 ;  /* 0x000000020b0eb825 */ /* 0x000fe200078e020e */
[----:B------:R1:W5:Y:S03]  /*e920*/  @!P3 LD.E.128 R56, desc[UR60][R12.64] ;  /* 0x0000003c0c38b980 */ /* 0x000366000c101d00 */
[----:B------:R-:W-:Y:S01]  /*e930*/  @!P2 IMAD.X R9, R9, 0x1, R20, P1 ;  /* 0x000000010909a824 */ /* 0x000fe200008e0614 */
[----:B------:R1:W5:Y:S04]  /*e940*/  @!P3 LD.E.128 R68, desc[UR60][R14.64] ;  /* 0x0000003c0e44b980 */ /* 0x000368000c101d00 */
[----:B------:R1:W5:Y:S02]  /*e950*/  @!P2 LD.E.128 R64, desc[UR60][R8.64] ;  /* 0x0000003c0840a980 */ /* 0x000364000c101d00 */
.L_x_1912:
[----:B------:R-:W-:Y:S05]  /*e960*/  BSYNC B1 ;  /* 0x0000000000017941 */ /* 0x000fea0003800000 */
.L_x_1911:
        /* <DEDUP_REMOVED lines=39> */
.L_x_2277:
        /* <DEDUP_REMOVED lines=11> */
[----:B------:R-:W4:Y:S01]  /*ec90*/  LDL R15, [R1+0x5c] ;  /* 0x00005c00010f7983 */ /* 0x000f220000100800 */
[----:B------:R-:W-:Y:S01]  /*eca0*/  ULDC UR4, c[0x0][0x3f4] ;  /* 0x0000fd0000047ab9 */ /* 0x000fe20000000800 */
[----:B---3--:R-:W-:Y:S01]  /*ecb0*/  IMAD.MOV.U32 R12, RZ, RZ, R4 ;  /* 0x000000ffff0c7224 */ /* 0x008fe200078e0004 */
[----:B------:R-:W-:Y:S01]  /*ecc0*/  ISETP.GE.AND P2, PT, R18, UR4, PT ;  /* 0x0000000412007c0c */ /* 0x000fe2000bf46270 */
[----:B--2---:R-:W-:Y:S01]  /*ecd0*/  IMAD.MOV.U32 R13, RZ, RZ, R5 ;  /* 0x000000ffff0d7224 */ /* 0x004fe200078e0005 */
[----:B------:R-:W-:Y:S02]  /*ece0*/  ISETP.GE.AND P3, PT, R226, UR4, PT ;  /* 0x00000004e2007c0c */ /* 0x000fe4000bf66270 */
[----:B------:R-:W-:Y:S02]  /*ecf0*/  CS2R R40, SRZ ;  /* 0x0000000000287805 */ /* 0x000fe4000001ff00 */
[----:B------:R-:W-:-:S07]  /*ed00*/  CS2R R42, SRZ ;  /* 0x00000000002a7805 */ /* 0x000fce000001ff00 */
[C---:B------:R-:W-:Y:S01]  /*ed10*/  @!P2 IMAD.SHL.U32 R11, R18.reuse, 0x2, RZ ;  /* 0x00000002120ba824 */ /* 0x040fe200078e00ff */
[----:B------:R-:W-:-:S04]  /*ed20*/  @!P2 SHF.L.U64.HI R20, R18, 0x1, R19 ;  /* 0x000000011214a819 */ /* 0x000fc80000010213 */
[-C--:B------:R-:W-:Y:S02]  /*ed30*/  @!P2 IADD3 R4, P0, R4, R11.reuse, RZ ;  /* 0x0000000b0404a210 */ /* 0x080fe40007f1e0ff */
[----:B----4-:R-:W-:Y:S02]  /*ed40*/  @!P2 IADD3 R8, P1, R14, R11, RZ ;  /* 0x0000000b0e08a210 */ /* 0x010fe40007f3e0ff */
[----:B------:R-:W-:Y:S02]  /*ed50*/  CS2R R54, SRZ ;  /* 0x0000000000367805 */ /* 0x000fe4000001ff00 */
[----:B------:R-:W-:Y:S02]  /*ed60*/  CS2R R52, SRZ ;  /* 0x0000000000347805 */ /* 0x000fe4000001ff00 */
[----:B------:R-:W-:Y:S02]  /*ed70*/  CS2R R44, SRZ ;  /* 0x00000000002c7805 */ /* 0x000fe4000001ff00 */
[----:B------:R-:W-:-:S02]  /*ed80*/  CS2R R46, SRZ ;  /* 0x00000000002e7805 */ /* 0x000fc4000001ff00 */
[----:B------:R-:W-:Y:S02]  /*ed90*/  CS2R R50, SRZ ;  /* 0x0000000000327805 */ /* 0x000fe4000001ff00 */
[----:B------:R-:W-:Y:S01]  /*eda0*/  CS2R R48, SRZ ;  /* 0x0000000000307805 */ /* 0x000fe2000001ff00 */
[----:B------:R-:W-:-:S05]  /*edb0*/  @!P2 IMAD.X R5, R5, 0x1, R20, P0 ;  /* 0x000000010505a824 */ /* 0x000fca00000e0614 */
[----:B------:R2:W5:Y:S01]  /*edc0*/  @!P2 LD.E.128 R44, desc[UR60][R4.64] ;  /* 0x0000003c042ca980 */ /* 0x000562000c101d00 */
[----:B------:R-:W-:Y:S02]  /*edd0*/  @!P3 IMAD.SHL.U32 R21, R15, 0x8, RZ ;  /* 0x000000080f15b824 */ /* 0x000fe400078e00ff */
[----:B0-----:R-:W-:Y:S02]  /*ede0*/  IMAD.MOV.U32 R15, RZ, RZ, R9 ;  /* 0x000000ffff0f7224 */ /* 0x001fe400078e0009 */
[----:B------:R-:W-:-:S04]  /*edf0*/  @!P3 IMAD.WIDE R12, R21, 0x2, R12 ;  /* 0x00000002150cb825 */ /* 0x000fc800078e020c */
[----:B------:R-:W-:Y:S01]  /*ee00*/  @!P3 IMAD.WIDE R14, R21, 0x2, R14 ;  /* 0x00000002150eb825 */ /* 0x000fe200078e020e */
[----:B------:R2:W5:Y:S03]  /*ee10*/  @!P3 LD.E.128 R40, desc[UR60][R12.64] ;  /* 0x0000003c0c28b980 */ /* 0x000566000c101d00 */
[----:B------:R-:W-:Y:S01]  /*ee20*/  @!P2 IMAD.X R9, R9, 0x1, R20, P1 ;  /* 0x000000010909a824 */ /* 0x000fe200008e0614 */
[----:B------:R2:W5:Y:S04]  /*ee30*/  @!P3 LD.E.128 R52, desc[UR60][R14.64] ;  /* 0x0000003c0e34b980 */ /* 0x000568000c101d00 */
[----:B------:R2:W5:Y:S02]  /*ee40*/  @!P2 LD.E.128 R48, desc[UR60][R8.64] ;  /* 0x0000003c0830a980 */ /* 0x000564000c101d00 */
.L_x_1915:
[----:B------:R-:W-:Y:S05]  /*ee50*/  BSYNC B1 ;  /* 0x0000000000017941 */ /* 0x000fea0003800000 */
.L_x_1914:
[----:B--23-5:R-:W-:Y:S01]  /*ee60*/  IMAD.MOV.U32 R4, RZ, RZ, R54 ;  /* 0x000000ffff047224 */ /* 0x02cfe200078e0036 */
[----:B------:R-:W-:Y:S01]  /*ee70*/  UMOV UR4, 0xffffffff ;  /* 0xffffffff00047882 */ /* 0x000fe20000000000 */
[----:B------:R-:W-:Y:S02]  /*ee80*/  IMAD.MOV.U32 R5, RZ, RZ, R55 ;  /* 0x000000ffff057224 */ /* 0x000fe400078e0037 */
[----:B------:R-:W-:Y:S01]  /*ee90*/  IMAD.MOV.U32 R8, RZ, RZ, R52 ;  /* 0x000000ffff087224 */ /* 0x000fe200078e0034 */
[----:B------:R-:W-:Y:S01]  /*eea0*/  PRMT R105, R4, 0x7610, R105 ;  /* 0x0000761004697816 */ /* 0x000fe20000000069 */
        /* <DEDUP_REMOVED lines=33> */
.L_x_2283:
        /* <DEDUP_REMOVED lines=23> */
[----:B0-----:R-:W-:Y:S02]  /*f230*/  @!P2 IADD3 R8, P1, R14, R11, RZ ;  /* 0x0000000b0e08a210 */ /* 0x001fe40007f3e0ff */
[----:B------:R-:W-:Y:S02]  /*f240*/  CS2R R36, SRZ ;  /* 0x0000000000247805 */ /* 0x000fe4000001ff00 */
[----:B------:R-:W-:Y:S01]  /*f250*/  CS2R R38, SRZ ;  /* 0x0000000000267805 */ /* 0x000fe2000001ff00 */
[----:B------:R-:W-:Y:S01]  /*f260*/  @!P2 IMAD.X R5, R5, 0x1, R28, P0 ;  /* 0x000000010505a824 */ /* 0x000fe200000e061c */
[----:B------:R-:W-:Y:S02]  /*f270*/  CS2R R30, SRZ ;  /* 0x00000000001e7805 */ /* 0x000fe4000001ff00 */
[----:B------:R-:W-:-:S02]  /*f280*/  CS2R R34, SRZ ;  /* 0x0000000000227805 */ /* 0x000fc4000001ff00 */
[----:B------:R-:W-:Y:S01]  /*f290*/  CS2R R32, SRZ ;  /* 0x0000000000207805 */ /* 0x000fe2000001ff00 */
[----:B----4-:R-:W-:Y:S02]  /*f2a0*/  @!P3 IMAD.SHL.U32 R23, R15, 0x8, RZ ;  /* 0x000000080f17b824 */ /* 0x010fe400078e00ff */
[----:B------:R-:W-:Y:S02]  /*f2b0*/  IMAD.MOV.U32 R15, RZ, RZ, R9 ;  /* 0x000000ffff0f7224 */ /* 0x000fe400078e0009 */
[----:B------:R-:W-:Y:S01]  /*f2c0*/  @!P2 IMAD.X R9, R9, 0x1, R28, P1 ;  /* 0x000000010909a824 */ /* 0x000fe200008e061c */
[----:B------:R-:W-:Y:S01]  /*f2d0*/  CS2R R28, SRZ ;  /* 0x00000000001c7805 */ /* 0x000fe2000001ff00 */
[----:B------:R-:W-:-:S03]  /*f2e0*/  @!P3 IMAD.WIDE R20, R23, 0x2, R12 ;  /* 0x000000021714b825 */ /* 0x000fc600078e020c */
[----:B------:R0:W5:Y:S01]  /*f2f0*/  @!P2 LD.E.128 R32, desc[UR60][R8.64] ;  /* 0x0000003c0820a980 */ /* 0x000162000c101d00 */
[----:B------:R-:W-:-:S03]  /*f300*/  @!P3 IMAD.WIDE R12, R23, 0x2, R14 ;  /* 0x00000002170cb825 */ /* 0x000fc600078e020e */
[----:B------:R0:W5:Y:S04]  /*f310*/  @!P3 LD.E.128 R24, desc[UR60][R20.64] ;  /* 0x0000003c1418b980 */ /* 0x000168000c101d00 */
[----:B------:R0:W5:Y:S04]  /*f320*/  @!P3 LD.E.128 R36, desc[UR60][R12.64] ;  /* 0x0000003c0c24b980 */ /* 0x000168000c101d00 */
[----:B------:R0:W5:Y:S02]  /*f330*/  @!P2 LD.E.128 R28, desc[UR60][R4.64] ;  /* 0x0000003c041ca980 */ /* 0x000164000c101d00 */
.L_x_1918:
[----:B------:R-:W-:Y:S05]  /*f340*/  BSYNC B1 ;  /* 0x0000000000017941 */ /* 0x000fea0003800000 */
.L_x_1917:
        /* <DEDUP_REMOVED lines=39> */
.L_x_2289:
[----:B------:R-:W4:Y:S01]  /*f5c0*/  LDL R12, [R1+0x68] ;  /* 0x00006800010c7983 */ /* 0x000f220000100800 */
[----:B------:R-:W-:Y:S01]  /*f5d0*/  VIADD R10, R10, 0x60 ;  /* 0x000000600a0a7836 */ /* 0x000fe20000000000 */
[----:B------:R-:W-:Y:S01]  /*f5e0*/  BSSY B1, `(.L_x_1920) ;  /* 0x000002b000017945 */ /* 0x000fe20003800000 */
[----:B0-----:R-:W-:Y:S02]  /*f5f0*/  CS2R R6, SRZ ;  /* 0x0000000000067805 */ /* 0x001fe4000001ff00 */
        /* <DEDUP_REMOVED lines=26> */
[----:B------:R-:W-:Y:S01]  /*f7a0*/  CS2R R14, SRZ ;  /* 0x00000000000e7805 */ /* 0x000fe2000001ff00 */
[----:B------:R-:W-:-:S05]  /*f7b0*/  @!P2 IMAD.X R21, R21, 0x1, R6, P0 ;  /* 0x000000011515a824 */ /* 0x000fca00000e0606 */
[----:B------:R0:W5:Y:S01]  /*f7c0*/  @!P2 LD.E.128 R12, desc[UR60][R20.64] ;  /* 0x0000003c140ca980 */ /* 0x000162000c101d00 */
[----:B----4-:R-:W-:Y:S01]  /*f7d0*/  @!P3 IMAD.SHL.U32 R79, R76, 0x8, RZ ;  /* 0x000000084c4fb824 */ /* 0x010fe200078e00ff */
[----:B-1----:R-:W-:-:S03]  /*f7e0*/  @!P2 IADD3 R76, P1, R0, R77, RZ ;  /* 0x0000004d004ca210 */ /* 0x002fc60007f3e0ff */
[----:B------:R-:W-:-:S04]  /*f7f0*/  @!P3 IMAD.WIDE R80, R79, 0x2, R4 ;  /* 0x000000024f50b825 */ /* 0x000fc800078e0204 */
[----:B------:R-:W-:Y:S01]  /*f800*/  IMAD.MOV.U32 R4, RZ, RZ, R0 ;  /* 0x000000ffff047224 */ /* 0x000fe200078e0000 */
[----:B------:R0:W5:Y:S01]  /*f810*/  @!P3 LD.E.128 R72, desc[UR60][R80.64] ;  /* 0x0000003c5048b980 */ /* 0x000162000c101d00 */
[----:B------:R-:W-:Y:S02]  /*f820*/  IMAD.MOV.U32 R5, RZ, RZ, R23 ;  /* 0x000000ffff057224 */ /* 0x000fe400078e0017 */
[----:B------:R-:W-:Y:S01]  /*f830*/  @!P2 IMAD.X R77, R23, 0x1, R6, P1 ;  /* 0x00000001174da824 */ /* 0x000fe200008e0606 */
[----:B------:R-:W-:Y:S01]  /*f840*/  CS2R R6, SRZ ;  /* 0x0000000000067805 */ /* 0x000fe2000001ff00 */
[----:B------:R-:W-:Y:S01]  /*f850*/  @!P3 IMAD.WIDE R78, R79, 0x2, R4 ;  /* 0x000000024f4eb825 */ /* 0x000fe200078e0204 */
[----:B------:R-:W-:-:S04]  /*f860*/  CS2R R4, SRZ ;  /* 0x0000000000047805 */ /* 0x000fc8000001ff00 */
[----:B------:R0:W5:Y:S04]  /*f870*/  @!P3 LD.E.128 R8, desc[UR60][R78.64] ;  /* 0x0000003c4e08b980 */ /* 0x000168000c101d00 */
[----:B------:R0:W5:Y:S02]  /*f880*/  @!P2 LD.E.128 R4, desc[UR60][R76.64] ;  /* 0x0000003c4c04a980 */ /* 0x000164000c101d00 */
.L_x_1921:
[----:B------:R-:W-:Y:S05]  /*f890*/  BSYNC B1 ;  /* 0x0000000000017941 */ /* 0x000fea0003800000 */
.L_x_1920:
[----:B0-----:R-:W4:Y:S01]  /*f8a0*/  LDL R78, [R1+0x34] ;  /* 0x00003400014e7983 */ /* 0x001f220000100800 */
[----:B------:R-:W0:Y:S01]  /*f8b0*/  SYNCS.PHASECHK.TRANS64.TRYWAIT P0, [R16+URZ+0x30800], R139 ;  /* 0x0308008b100075a7 */ /* 0x000e22000800017f */
[----:B-1---5:R-:W-:Y:S01]  /*f8c0*/  IMAD.MOV.U32 R0, RZ, RZ, R4 ;  /* 0x000000ffff007224 */ /* 0x022fe200078e0004 */
[----:B------:R-:W-:Y:S01]  /*f8d0*/  BSSY B1, `(.L_x_1922) ;  /* 0x000001e000017945 */ /* 0x000fe20003800000 */
[----:B------:R-:W-:Y:S02]  /*f8e0*/  IMAD.MOV.U32 R3, RZ, RZ, R5 ;  /* 0x000000ffff037224 */ /* 0x000fe400078e0005 */
        /* <DEDUP_REMOVED lines=18> */
[----:B--2---:R-:W-:Y:S01]  /*fa10*/  IMAD.MOV.U32 R21, RZ, RZ, R10 ;  /* 0x000000ffff157224 */ /* 0x004fe200078e000a */
[----:B------:R-:W-:Y:S01]  /*fa20*/  PRMT R85, R79, 0x7610, R85 ;  /* 0x000076104f557816 */ /* 0x000fe20000000055 */
[----:B------:R-:W-:-:S02]  /*fa30*/  IMAD.MOV.U32 R23, RZ, RZ, R11 ;  /* 0x000000ffff177224 */ /* 0x000fc400078e000b */
[----:B------:R-:W-:Y:S02]  /*fa40*/  IMAD.MOV.U32 R76, RZ, RZ, R74 ;  /* 0x000000ffff4c7224 */ /* 0x000fe400078e004a */
[----:B------:R-:W-:Y:S01]  /*fa50*/  IMAD.MOV.U32 R77, RZ, RZ, R75 ;  /* 0x000000ffff4d7224 */ /* 0x000fe200078e004b */
[----:B----4-:R-:W-:Y:S01]  /*fa60*/  VIADDMNMX R3, R83, -R78, 0x80, PT ;  /* 0x0000008053037446 */ /* 0x010fe2000380094e */
[----:B------:R-:W-:-:S03]  /*fa70*/  IMAD.MOV.U32 R78, RZ, RZ, R72 ;  /* 0x000000ffff4e7224 */ /* 0x000fc600078e0048 */
[----:B------:R-:W-:Y:S02]  /*fa80*/  ISETP.GE.AND P1, PT, R218, R3, PT ;  /* 0x00000003da00720c */ /* 0x000fe40003f26270 */
[----:B------:R-:W-:Y:S01]  /*fa90*/  PRMT R84, R78, 0x7610, R84 ;  /* 0x000076104e547816 */ /* 0x000fe20000000054 */
[----:B0-----:R-:W-:Y:S10]  /*faa0*/  @!P0 BRA `(.L_x_1923) ;  /* 0x000001d800148947 */ /* 0x001ff40003800000 */
.L_x_2290:
[----:B------:R-:W-:Y:S05]  /*fab0*/  BSYNC B1 ;  /* 0x0000000000017941 */ /* 0x000fea0003800000 */
.L_x_1922:
[----:B------:R-:W-:Y:S01]  /*fac0*/  BSSY B1, `(.L_x_1924) ;  /* 0x00000e2000017945 */ /* 0x000fe20003800000 */
[----:B------:R-:W-:Y:S02]  /*fad0*/  PRMT R86, R76, 0x7610, R86 ;  /* 0x000076104c567816 */ /* 0x000fe40000000056 */
[----:B------:R-:W-:Y:S01]  /*fae0*/  PRMT R87, R77, 0x7610, R87 ;  /* 0x000076104d577816 */ /* 0x000fe20000000057 */
[----:B------:R-:W-:Y:S06]  /*faf0*/  @P1 BRA `(.L_x_1925) ;  /* 0x0000000c00781947 */ /* 0x000fec0003800000 */
[----:B------:R1:W5:Y:S01]  /*fb00*/  LDL R154, [R1+0x40] ;  /* 0x00004000019a7983 */ /* 0x0003620000100800 */
[----:B0-----:R-:W0:Y:S01]  /*fb10*/  LDC R139, c[0x0][0x3f4] ;  /* 0x0000fd00ff8b7b82 */ /* 0x001e220000000800 */
[C---:B------:R-:W-:Y:S01]  /*fb20*/  IMAD.SHL.U32 R155, R218.reuse, 0x40, RZ ;  /* 0x00000040da9b7824 */ /* 0x040fe200078e00ff */
[----:B------:R-:W-:Y:S01]  /*fb30*/  BSSY B2, `(.L_x_1926) ;  /* 0x0000070000027945 */ /* 0x000fe20003800000 */
[----:B------:R-:W-:-:S03]  /*fb40*/  IMAD.SHL.U32 R156, R218, 0x40, RZ ;  /* 0x00000040da9c7824 */ /* 0x000fc600078e00ff */
[----:B------:R-:W-:-:S04]  /*fb50*/  LOP3.LUT R155, R155, 0x1c0, RZ, 0xc0, !PT ;  /* 0x000001c09b9b7812 */ /* 0x000fc800078ec0ff */
[----:B------:R-:W-:Y:S02]  /*fb60*/  SHF.R.U32.HI R155, RZ, 0x3, R155 ;  /* 0x00000003ff9b7819 */ /* 0x000fe4000001169b */
[-C--:B0-----:R-:W-:Y:S02]  /*fb70*/  ISETP.GE.AND P0, PT, R18, R139.reuse, PT ;  /* 0x0000008b1200720c */ /* 0x081fe40003f06270 */
[----:B------:R-:W-:-:S11]  /*fb80*/  ISETP.GE.AND P1, PT, R226, R139, PT ;  /* 0x0000008be200720c */ /* 0x000fd60003f26270 */
[----:B-1----:R-:W-:Y:S05]  /*fb90*/  @P0 BRA `(.L_x_1927) ;  /* 0x0000000400a40947 */ /* 0x002fea0003800000 */
[----:B------:R-:W2:Y:S04]  /*fba0*/  LDL R78, [R1+0x58] ;  /* 0x00005800014e7983 */ /* 0x000ea80000100800 */
[----:B------:R-:W3:Y:S01]  /*fbb0*/  LDL R157, [R1+0x48] ;  /* 0x00004800019d7983 */ /* 0x000ee20000100800 */
[--C-:B------:R-:W-:Y:S02]  /*fbc0*/  SHF.R.U64 R142, R60, 0x10, R61.reuse ;  /* 0x000000103c8e7819 */ /* 0x100fe4000000123d */
[----:B------:R-:W-:Y:S02]  /*fbd0*/  SHF.R.U32.HI R145, RZ, 0x10, R61 ;  /* 0x00000010ff917819 */ /* 0x000fe4000001163d */
[--C-:B------:R-:W-:Y:S02]  /*fbe0*/  SHF.R.U64 R60, R62, 0x10, R63.reuse ;  /* 0x000000103e3c7819 */ /* 0x100fe4000000123f */
[----:B------:R-:W-:-:S02]  /*fbf0*/  SHF.R.U32.HI R61, RZ, 0x10, R63 ;  /* 0x00000010ff3d7819 */ /* 0x000fc4000001163f */
[----:B------:R-:W-:Y:S02]  /*fc00*/  SHF.R.U64 R63, R64, 0x10, R65 ;  /* 0x00000010403f7819 */ /* 0x000fe40000001241 */
[----:B------:R-:W-:Y:S02]  /*fc10*/  PRMT R141, R141, 0x5410, R142 ;  /* 0x000054108d8d7816 */ /* 0x000fe4000000008e */
[----:B------:R-:W-:Y:S02]  /*fc20*/  PRMT R150, R140, 0x5410, R63 ;  /* 0x000054108c967816 */ /* 0x000fe4000000003f */
[--C-:B------:R-:W-:Y:S02]  /*fc30*/  SHF.R.U64 R62, R66, 0x10, R67.reuse ;  /* 0x00000010423e7819 */ /* 0x100fe40000001243 */
[----:B------:R-:W-:Y:S02]  /*fc40*/  SHF.R.U32.HI R67, RZ, 0x10, R67 ;  /* 0x00000010ff437819 */ /* 0x000fe40000011643 */
[----:B------:R-:W-:-:S02]  /*fc50*/  PRMT R66, R88, 0x5432, R145 ;  /* 0x0000543258427816 */ /* 0x000fc40000000091 */
[----:B------:R-:W-:Y:S02]  /*fc60*/  SHF.R.U32.HI R64, RZ, 0x10, R65 ;  /* 0x00000010ff407819 */ /* 0x000fe40000011641 */
[----:B------:R-:W-:Y:S02]  /*fc70*/  PRMT R65, R85, 0x5432, R62 ;  /* 0x0000543255417816 */ /* 0x000fe4000000003e */
[----:B------:R-:W-:Y:S02]  /*fc80*/  PRMT R62, R84, 0x5432, R67 ;  /* 0x00005432543e7816 */ /* 0x000fe40000000043 */
[----:B------:R-:W-:Y:S02]  /*fc90*/  PRMT R61, R86, 0x5432, R61 ;  /* 0x00005432563d7816 */ /* 0x000fe4000000003d */
[----:B------:R-:W-:Y:S01]  /*fca0*/  PRMT R143, R143, 0x5410, R64 ;  /* 0x000054108f8f7816 */ /* 0x000fe20000000040 */
[----:B------:R-:W-:Y:S01]  /*fcb0*/  IMAD.U32 R152, R62, 0x10000, RZ ;  /* 0x000100003e987824 */ /* 0x000fe200078e00ff */
[----:B------:R-:W-:-:S03]  /*fcc0*/  PRMT R60, R87, 0x5432, R60 ;  /* 0x00005432573c7816 */ /* 0x000fc6000000003c */
[----:B------:R-:W-:Y:S01]  /*fcd0*/  IMAD.U32 R151, R143, 0x10000, RZ ;  /* 0x000100008f977824 */ /* 0x000fe200078e00ff */
[----:B--2---:R-:W-:-:S04]  /*fce0*/  LEA.HI R76, R139, R78, RZ, 0x1d ;  /* 0x0000004e8b4c7211 */ /* 0x004fc800078fe8ff */
        /* <DEDUP_REMOVED lines=8> */
[----:B-----5:R-:W-:Y:S02]  /*fd70*/  IADD3 R81, R76, R79, R154 ;  /* 0x0000004f4c517210 */ /* 0x020fe40007ffe09a */
[----:B---3--:R-:W0:Y:S03]  /*fd80*/  LDS.128 R76, [R157] ;  /* 0x000000009d4c7984 */ /* 0x008e260000000c00 */
[----:B------:R-:W-:-:S05]  /*fd90*/  IMAD R138, R81, 0x2, R16 ;  /* 0x00000002518a7824 */ /* 0x000fca00078e0210 */
[----:B------:R-:W1:Y:S01]  /*fda0*/  LDS.128 R80, [R138+0x10400] ;  /* 0x010400008a507984 */ /* 0x000e620000000c00 */
[----:B0-----:R-:W-:Y:S01]  /*fdb0*/  IMAD.U32 R140, R76, 0x10000, RZ ;  /* 0x000100004c8c7824 */ /* 0x001fe200078e00ff */
[C---:B------:R-:W-:Y:S01]  /*fdc0*/  LOP3.LUT R63, R78.reuse, 0xffff0000, RZ, 0xc0, !PT ;  /* 0xffff00004e3f7812 */ /* 0x040fe200078ec0ff */
[----:B------:R-:W-:Y:S01]  /*fdd0*/  IMAD.U32 R64, R78, 0x10000, RZ ;  /* 0x000100004e407824 */ /* 0x000fe200078e00ff */
        /* <DEDUP_REMOVED lines=9> */
[----:B------:R-:W-:Y:S01]  /*fe70*/  IMAD.U32 R81, R150, 0x10000, RZ ;  /* 0x0001000096517824 */ /* 0x000fe200078e00ff */
[----:B------:R-:W-:Y:S01]  /*fe80*/  LOP3.LUT R76, R82, 0xffff0000, RZ, 0xc0, !PT ;  /* 0xffff0000524c7812 */ /* 0x000fe200078ec0ff */
[----:B------:R-:W-:Y:S01]  /*fe90*/  IMAD.U32 R80, R141, 0x10000, RZ ;  /* 0x000100008d507824 */ /* 0x000fe200078e00ff */
[----:B------:R-:W-:Y:S01]  /*fea0*/  LOP3.LUT R150, R150, 0xffff0000, RZ, 0xc0, !PT ;  /* 0xffff000096967812 */ /* 0x000fe200078ec0ff */
[----:B------:R-:W-:Y:S01]  /*feb0*/  FMUL.FTZ R153, R145, R81 ;  /* 0x0000005191997220 */ /* 0x000fe20000410000 */
[----:B------:R-:W-:-:S02]  /*fec0*/  IMAD.U32 R149, R83, 0x10000, RZ ;  /* 0x0001000053957824 */ /* 0x000fc400078e00ff */
[-C--:B------:R-:W-:Y:S01]  /*fed0*/  FMUL.FTZ R145, R145, R80.reuse ;  /* 0x0000005091917220 */ /* 0x080fe20000410000 */
[----:B------:R-:W-:Y:S02]  /*fee0*/  IMAD.U32 R79, R82, 0x10000, RZ ;  /* 0x00010000524f7824 */ /* 0x000fe400078e00ff */
[C---:B------:R-:W-:Y:S01]  /*fef0*/  FFMA.FTZ R80, R140.reuse, R80, -R153 ;  /* 0x000000508c507223 */ /* 0x040fe20000010899 */
[----:B------:R-:W-:Y:S01]  /*ff00*/  LOP3.LUT R82, R83, 0xffff0000, RZ, 0xc0, !PT ;  /* 0xffff000053527812 */ /* 0x000fe200078ec0ff */
[----:B------:R-:W-:Y:S01]  /*ff10*/  FFMA.FTZ R81, R140, R81, R145 ;  /* 0x000000518c517223 */ /* 0x000fe20000010091 */
[----:B------:R-:W-:Y:S02]  /*ff20*/  IMAD.U32 R140, R61, 0x10000, RZ ;  /* 0x000100003d8c7824 */ /* 0x000fe400078e00ff */
[----:B------:R-:W-:Y:S01]  /*ff30*/  FMUL.FTZ R145, R149, R152 ;  /* 0x0000009895917220 */ /* 0x000fe20000410000 */
[----:B------:R-:W-:Y:S02]  /*ff40*/  IMAD.U32 R83, R66, 0x10000, RZ ;  /* 0x0001000042537824 */ /* 0x000fe400078e00ff */
[----:B------:R-:W-:Y:S01]  /*ff50*/  FMUL.FTZ R153, R147, R151 ;  /* 0x0000009793997220 */ /* 0x000fe20000410000 */
[-C--:B------:R-:W-:Y:S01]  /*ff60*/  FMUL.FTZ R149, R149, R140.reuse ;  /* 0x0000008c95957220 */ /* 0x080fe20000410000 */
[C---:B------:R-:W-:Y:S01]  /*ff70*/  FFMA.FTZ R140, R144.reuse, R140, -R145 ;  /* 0x0000008c908c7223 */ /* 0x040fe20000010891 */
[----:B------:R-:W-:Y:S01]  /*ff80*/  LOP3.LUT R145, R141, 0xffff0000, RZ, 0xc0, !PT ;  /* 0xffff00008d917812 */ /* 0x000fe200078ec0ff */
[-C--:B------:R-:W-:Y:S01]  /*ff90*/  FMUL.FTZ R147, R147, R83.reuse ;  /* 0x0000005393937220 */ /* 0x080fe20000410000 */
[----:B------:R-:W-:Y:S01]  /*ffa0*/  FFMA.FTZ R141, R144, R152, R149 ;  /* 0x00000098908d7223 */ /* 0x000fe20000010095 */
[----:B------:R-:W-:Y:S01]  /*ffb0*/  FMUL.FTZ R152, R146, R150 ;  /* 0x0000009692987220 */ /* 0x000fe20000410000 */
[C---:B------:R-:W-:Y:S01]  /*ffc0*/  FFMA.FTZ R83, R142.reuse, R83, -R153 ;  /* 0x000000538e537223 */ /* 0x040fe20000010899 */
[----:B------:R-:W-:Y:S01]  /*ffd0*/  FFMA.FTZ R142, R142, R151, R147 ;  /* 0x000000978e8e7223 */ /* 0x000fe20000010093 */
[-C--:B------:R-:W-:Y:S01]  /*ffe0*/  FMUL.FTZ R146, R146, R145.reuse ;  /* 0x0000009192927220 */ /* 0x080fe20000410000 */
[----:B------:R-:W-:Y:S01]  /*fff0*/  FFMA.FTZ R147, R67, R145, -R152 ;  /* 0x0000009143937223 */ /* 0x000fe20000010898 */
[----:B------:R-:W-:Y:S01]  /*10000*/  IMAD.U32 R145, R65, 0x10000, RZ ;  /* 0x0001000041917824 */ /* 0x000fe200078e00ff */
[----:B------:R-:W-:Y:S01]  /*10010*/  LOP3.LUT R144, R143, 0xffff0000, RZ, 0xc0, !PT ;  /* 0xffff00008f907812 */ /* 0x000fe200078ec0ff */
[----:B------:R-:W-:-:S02]  /*10020*/  IMAD.U32 R143, R60, 0x10000, RZ ;  /* 0x000100003c8f7824 */ /* 0x000fc400078e00ff */
[----:B------:R-:W-:Y:S01]  /*10030*/  FFMA.FTZ R146, R67, R150, R146 ;  /* 0x0000009643927223 */ /* 0x000fe20000010092 */
[----:B------:R-:W-:Y:S01]  /*10040*/  LOP3.LUT R66, R66, 0xffff0000, RZ, 0xc0, !PT ;  /* 0xffff000042427812 */ /* 0x000fe200078ec0ff */
[C---:B------:R-:W-:Y:S01]  /*10050*/  FMUL.FTZ R67, R79.reuse, R145 ;  /* 0x000000914f437220 */ /* 0x040fe20000410000 */
[-C--:B------:R-:W-:Y:S01]  /*10060*/  FMUL.FTZ R79, R79, R143.reuse ;  /* 0x0000008f4f4f7220 */ /* 0x080fe20000410000 */
[----:B------:R-:W-:Y:S01]  /*10070*/  LOP3.LUT R65, R65, 0xffff0000, RZ, 0xc0, !PT ;  /* 0xffff000041417812 */ /* 0x000fe200078ec0ff */
[----:B------:R-:W-:Y:S01]  /*10080*/  FMUL.FTZ R152, R148, R144 ;  /* 0x0000009094987220 */ /* 0x000fe20000410000 */
[----:B------:R-:W-:Y:S01]  /*10090*/  FFMA.FTZ R143, R64, R143, -R67 ;  /* 0x0000008f408f7223 */ /* 0x000fe20000010843 */
[----:B------:R-:W-:Y:S01]  /*100a0*/  LOP3.LUT R60, R60, 0xffff0000, RZ, 0xc0, !PT ;  /* 0xffff00003c3c7812 */ /* 0x000fe200078ec0ff */
[-C--:B------:R-:W-:Y:S01]  /*100b0*/  FMUL.FTZ R149, R148, R66.reuse ;  /* 0x0000004294957220 */ /* 0x080fe20000410000 */
[----:B------:R-:W-:Y:S01]  /*100c0*/  LOP3.LUT R67, R62, 0xffff0000, RZ, 0xc0, !PT ;  /* 0xffff00003e437812 */ /* 0x000fe200078ec0ff */
[C---:B------:R-:W-:Y:S01]  /*100d0*/  FMUL.FTZ R62, R76.reuse, R65 ;  /* 0x000000414c3e7220 */ /* 0x040fe20000410000 */
[----:B------:R-:W-:Y:S01]  /*100e0*/  LOP3.LUT R61, R61, 0xffff0000, RZ, 0xc0, !PT ;  /* 0xffff00003d3d7812 */ /* 0x000fe200078ec0ff */
[C---:B------:R-:W-:Y:S01]  /*100f0*/  FFMA.FTZ R152, R77.reuse, R66, -R152 ;  /* 0x000000424d987223 */ /* 0x040fe20000010898 */
[----:B------:R-:W-:Y:S01]  /*10100*/  FFMA.FTZ R149, R77, R144, R149 ;  /* 0x000000904d957223 */ /* 0x000fe20000010095 */
[-C--:B------:R-:W-:Y:S01]  /*10110*/  FMUL.FTZ R76, R76, R60.reuse ;  /* 0x0000003c4c4c7220 */ /* 0x080fe20000410000 */
[C---:B------:R-:W-:Y:S01]  /*10120*/  FMUL.FTZ R77, R82.reuse, R67 ;  /* 0x00000043524d7220 */ /* 0x040fe20000410000 */
[----:B------:R-:W-:Y:S01]  /*10130*/  FMUL.FTZ R82, R82, R61 ;  /* 0x0000003d52527220 */ /* 0x000fe20000410000 */
[C---:B------:R-:W-:Y:S01]  /*10140*/  FFMA.FTZ R62, R63.reuse, R60, -R62 ;  /* 0x0000003c3f3e7223 */ /* 0x040fe2000001083e */
[----:B------:R-:W-:Y:S01]  /*10150*/  FFMA.FTZ R66, R64, R145, R79 ;  /* 0x0000009140427223 */ /* 0x000fe2000001004f */
[----:B------:R-:W-:Y:S01]  /*10160*/  FFMA.FTZ R63, R63, R65, R76 ;  /* 0x000000413f3f7223 */ /* 0x000fe2000001004c */
[C---:B------:R-:W-:Y:S01]  /*10170*/  FFMA.FTZ R77, R78.reuse, R61, -R77 ;  /* 0x0000003d4e4d7223 */ /* 0x040fe2000001084d */
        /* <DEDUP_REMOVED lines=8> */
[----:B------:R0:W-:Y:S01]  /*10200*/  STS.128 [R157], R60 ;  /* 0x0000003c9d007388 */ /* 0x0001e20000000c00 */
[----:B------:R-:W-:-:S05]  /*10210*/  F2FP.BF16.F32.PACK_AB R67, R82, R141 ;  /* 0x0000008d5243723e */ /* 0x000fca00000010ff */
[----:B------:R0:W-:Y:S02]  /*10220*/  STS.128 [R138+0x10400], R64 ;  /* 0x010400408a007388 */ /* 0x0001e40000000c00 */
.L_x_1927:
[----:B------:R-:W-:Y:S05]  /*10230*/  BSYNC B2 ;  /* 0x0000000000027941 */ /* 0x000fea0003800000 */
.L_x_1926:
[----:B------:R-:W-:Y:S05]  /*10240*/  @P1 BRA `(.L_x_1925) ;  /* 0x0000000400a41947 */ /* 0x000fea0003800000 */
[----:B0-----:R-:W2:Y:S04]  /*10250*/  LDL R60, [R1+0x5c] ;  /* 0x00005c00013c7983 */ /* 0x001ea80000100800 */
[----:B------:R-:W3:Y:S01]  /*10260*/  LDL R77, [R1+0xa4] ;  /* 0x0000a400014d7983 */ /* 0x000ee20000100800 */
[----:B------:R-:W-:Y:S02]  /*10270*/  SHF.R.U64 R80, R56, 0x10, R57 ;  /* 0x0000001038507819 */ /* 0x000fe40000001239 */
[----:B------:R-:W-:Y:S02]  /*10280*/  SHF.R.U64 R78, R58, 0x10, R59 ;  /* 0x000000103a4e7819 */ /* 0x000fe4000000123b */
[----:B------:R-:W-:Y:S02]  /*10290*/  SHF.R.U32.HI R57, RZ, 0x10, R57 ;  /* 0x00000010ff397819 */ /* 0x000fe40000011639 */
[----:B------:R-:W-:-:S02]  /*102a0*/  SHF.R.U64 R58, R68, 0x10, R69 ;  /* 0x00000010443a7819 */ /* 0x000fc40000001245 */
[----:B------:R-:W-:Y:S02]  /*102b0*/  SHF.R.U32.HI R59, RZ, 0x10, R59 ;  /* 0x00000010ff3b7819 */ /* 0x000fe4000001163b */
[----:B------:R-:W-:Y:S02]  /*102c0*/  SHF.R.U64 R56, R70, 0x10, R71 ;  /* 0x0000001046387819 */ /* 0x000fe40000001247 */
[----:B------:R-:W-:Y:S02]  /*102d0*/  PRMT R136, R136, 0x5410, R57 ;  /* 0x0000541088887816 */ /* 0x000fe40000000039 */
[----:B------:R-:W-:Y:S02]  /*102e0*/  PRMT R131, R131, 0x5410, R58 ;  /* 0x0000541083837816 */ /* 0x000fe4000000003a */
[----:B------:R-:W-:Y:S02]  /*102f0*/  PRMT R134, R134, 0x5410, R59 ;  /* 0x0000541086867816 */ /* 0x000fe4000000003b */
[----:B------:R-:W-:-:S02]  /*10300*/  PRMT R133, R133, 0x5410, R56 ;  /* 0x0000541085857816 */ /* 0x000fc40000000038 */
[----:B------:R-:W-:Y:S02]  /*10310*/  SHF.R.U32.HI R69, RZ, 0x10, R69 ;  /* 0x00000010ff457819 */ /* 0x000fe40000011645 */
[----:B------:R-:W-:Y:S01]  /*10320*/  PRMT R135, R135, 0x5410, R80 ;  /* 0x0000541087877816 */ /* 0x000fe20000000050 */
[----:B------:R-:W-:Y:S01]  /*10330*/  IMAD.U32 R80, R131, 0x10000, RZ ;  /* 0x0001000083507824 */ /* 0x000fe200078e00ff */
[----:B------:R-:W-:Y:S02]  /*10340*/  SHF.R.U32.HI R71, RZ, 0x10, R71 ;  /* 0x00000010ff477819 */ /* 0x000fe40000011647 */
[----:B------:R-:W-:Y:S01]  /*10350*/  PRMT R137, R137, 0x5410, R78 ;  /* 0x0000541089897816 */ /* 0x000fe2000000004e */
[----:B------:R-:W-:Y:S01]  /*10360*/  IMAD.U32 R78, R135, 0x10000, RZ ;  /* 0x00010000874e7824 */ /* 0x000fe200078e00ff */
[----:B------:R-:W-:Y:S02]  /*10370*/  PRMT R130, R130, 0x5410, R69 ;  /* 0x0000541082827816 */ /* 0x000fe40000000045 */
[----:B------:R-:W-:-:S02]  /*10380*/  PRMT R132, R132, 0x5410, R71 ;  /* 0x0000541084847816 */ /* 0x000fc40000000047 */
[----:B------:R-:W-:Y:S01]  /*10390*/  LOP3.LUT R131, R131, 0xffff0000, RZ, 0xc0, !PT ;  /* 0xffff000083837812 */ /* 0x000fe200078ec0ff */
[C---:B------:R-:W-:Y:S01]  /*103a0*/  IMAD.U32 R82, R130.reuse, 0x10000, RZ ;  /* 0x0001000082527824 */ /* 0x040fe200078e00ff */
[----:B------:R-:W-:Y:S02]  /*103b0*/  LOP3.LUT R135, R135, 0xffff0000, RZ, 0xc0, !PT ;  /* 0xffff000087877812 */ /* 0x000fe400078ec0ff */
[----:B------:R-:W-:Y:S02]  /*103c0*/  LOP3.LUT R130, R130, 0xffff0000, RZ, 0xc0, !PT ;  /* 0xffff000082827812 */ /* 0x000fe400078ec0ff */
        /* <DEDUP_REMOVED lines=30> */
[----:B------:R-:W-:Y:S02]  /*105b0*/  IMAD.U32 R78, R136, 0x10000, RZ ;  /* 0x00010000884e7824 */ /* 0x000fe400078e00ff */
[----:B------:R-:W-:Y:S01]  /*105c0*/  FFMA.FTZ R140, R57, R80, R140 ;  /* 0x00000050398c7223 */ /* 0x000fe2000001008c */
[----:B------:R-:W-:Y:S01]  /*105d0*/  IMAD.U32 R63, R132, 0x10000, RZ ;  /* 0x00010000843f7824 */ /* 0x000fe200078e00ff */
[----:B------:R-:W-:Y:S01]  /*105e0*/  LOP3.LUT R67, R67, 0xffff0000, RZ, 0xc0, !PT ;  /* 0xffff000043437812 */ /* 0x000fe200078ec0ff */
[----:B------:R-:W-:Y:S02]  /*105f0*/  IMAD.U32 R57, R134, 0x10000, RZ ;  /* 0x0001000086397824 */ /* 0x000fe400078e00ff */
[-C--:B------:R-:W-:Y:S01]  /*10600*/  FMUL.FTZ R80, R69, R78.reuse ;  /* 0x0000004e45507220 */ /* 0x080fe20000410000 */
[----:B------:R-:W-:Y:S01]  /*10610*/  FMUL.FTZ R69, R71, R63 ;  /* 0x0000003f47457220 */ /* 0x000fe20000410000 */
[----:B------:R-:W-:Y:S01]  /*10620*/  FFMA.FTZ R142, R59, R78, -R142 ;  /* 0x0000004e3b8e7223 */ /* 0x000fe2000001088e */
[-C--:B------:R-:W-:Y:S01]  /*10630*/  FMUL.FTZ R78, R71, R57.reuse ;  /* 0x00000039474e7220 */ /* 0x080fe20000410000 */
[----:B------:R-:W-:Y:S01]  /*10640*/  FFMA.FTZ R80, R59, R82, R80 ;  /* 0x000000523b507223 */ /* 0x000fe20000010050 */
[----:B------:R-:W-:Y:S01]  /*10650*/  FFMA.FTZ R71, R68, R57, -R69 ;  /* 0x0000003944477223 */ /* 0x000fe20000010845 */
[----:B------:R-:W-:Y:S01]  /*10660*/  FMUL.FTZ R57, R64, R131 ;  /* 0x0000008340397220 */ /* 0x000fe20000410000 */
[----:B------:R-:W-:Y:S01]  /*10670*/  FFMA.FTZ R78, R68, R63, R78 ;  /* 0x0000003f444e7223 */ /* 0x000fe2000001004e */
[----:B------:R-:W-:Y:S01]  /*10680*/  FMUL.FTZ R63, R64, R135 ;  /* 0x00000087403f7220 */ /* 0x000fe20000410000 */
[----:B------:R-:W-:-:S02]  /*10690*/  IMAD.U32 R70, R66, 0x10000, RZ ;  /* 0x0001000042467824 */ /* 0x000fc400078e00ff */
[C---:B------:R-:W-:Y:S01]  /*106a0*/  FFMA.FTZ R135, R58.reuse, R135, -R57 ;  /* 0x000000873a877223 */ /* 0x040fe20000010839 */
[----:B------:R-:W-:Y:S02]  /*106b0*/  IMAD.U32 R59, R133, 0x10000, RZ ;  /* 0x00010000853b7824 */ /* 0x000fe400078e00ff */
[----:B------:R-:W-:Y:S01]  /*106c0*/  FFMA.FTZ R63, R58, R131, R63 ;  /* 0x000000833a3f7223 */ /* 0x000fe2000001003f */
[----:B------:R-:W-:Y:S01]  /*106d0*/  IMAD.U32 R57, R137, 0x10000, RZ ;  /* 0x0001000089397824 */ /* 0x000fe200078e00ff */
[----:B------:R-:W-:Y:S01]  /*106e0*/  LOP3.LUT R66, R66, 0xffff0000, RZ, 0xc0, !PT ;  /* 0xffff000042427812 */ /* 0x000fe200078ec0ff */
[C---:B------:R-:W-:Y:S01]  /*106f0*/  FMUL.FTZ R58, R70.reuse, R59 ;  /* 0x0000003b463a7220 */ /* 0x040fe20000410000 */
[----:B------:R-:W-:Y:S01]  /*10700*/  LOP3.LUT R133, R133, 0xffff0000, RZ, 0xc0, !PT ;  /* 0xffff000085857812 */ /* 0x000fe200078ec0ff */
[-C--:B------:R-:W-:Y:S01]  /*10710*/  FMUL.FTZ R70, R70, R57.reuse ;  /* 0x0000003946467220 */ /* 0x080fe20000410000 */
[----:B------:R-:W-:Y:S01]  /*10720*/  LOP3.LUT R132, R132, 0xffff0000, RZ, 0xc0, !PT ;  /* 0xffff000084847812 */ /* 0x000fe200078ec0ff */
[C---:B------:R-:W-:Y:S01]  /*10730*/  FFMA.FTZ R58, R61.reuse, R57, -R58 ;  /* 0x000000393d3a7223 */ /* 0x040fe2000001083a */
[----:B------:R-:W-:Y:S01]  /*10740*/  LOP3.LUT R136, R136, 0xffff0000, RZ, 0xc0, !PT ;  /* 0xffff000088887812 */ /* 0x000fe200078ec0ff */
[----:B------:R-:W-:Y:S01]  /*10750*/  FFMA.FTZ R70, R61, R59, R70 ;  /* 0x0000003b3d467223 */ /* 0x000fe20000010046 */
[----:B------:R-:W-:Y:S01]  /*10760*/  LOP3.LUT R137, R137, 0xffff0000, RZ, 0xc0, !PT ;  /* 0xffff000089897812 */ /* 0x000fe200078ec0ff */
[----:B------:R-:W-:Y:S01]  /*10770*/  FMUL.FTZ R69, R65, R130 ;  /* 0x0000008241457220 */ /* 0x000fe20000410000 */
[----:B------:R-:W-:Y:S01]  /*10780*/  LOP3.LUT R134, R134, 0xffff0000, RZ, 0xc0, !PT ;  /* 0xffff000086867812 */ /* 0x000fe200078ec0ff */
[C---:B------:R-:W-:Y:S01]  /*10790*/  FMUL.FTZ R57, R66.reuse, R133 ;  /* 0x0000008542397220 */ /* 0x040fe20000410000 */
[----:B------:R-:W-:Y:S01]  /*107a0*/  FMUL.FTZ R59, R67, R132 ;  /* 0x00000084433b7220 */ /* 0x000fe20000410000 */
[----:B------:R-:W-:Y:S01]  /*107b0*/  FMUL.FTZ R65, R65, R136 ;  /* 0x0000008841417220 */ /* 0x000fe20000410000 */
[-C--:B------:R-:W-:Y:S01]  /*107c0*/  FMUL.FTZ R66, R66, R137.reuse ;  /* 0x0000008942427220 */ /* 0x080fe20000410000 */
[----:B------:R-:W-:Y:S01]  /*107d0*/  FMUL.FTZ R67, R67, R134 ;  /* 0x0000008643437220 */ /* 0x000fe20000410000 */
[----:B------:R-:W-:Y:S01]  /*107e0*/  FFMA.FTZ R69, R60, R136, -R69 ;  /* 0x000000883c457223 */ /* 0x000fe20000010845 */
[----:B------:R-:W-:Y:S01]  /*107f0*/  FFMA.FTZ R137, R56, R137, -R57 ;  /* 0x0000008938897223 */ /* 0x000fe20000010839 */
[----:B------:R-:W-:Y:S01]  /*10800*/  FFMA.FTZ R134, R62, R134, -R59 ;  /* 0x000000863e867223 */ /* 0x000fe2000001083b */
        /* <DEDUP_REMOVED lines=13> */
.L_x_1925:
[----:B------:R-:W-:Y:S05]  /*108e0*/  BSYNC B1 ;  /* 0x0000000000017941 */ /* 0x000fea0003800000 */
.L_x_1924:
[----:B-1----:R-:W-:Y:S01]  /*108f0*/  VIADD R56, R218, 0x20 ;  /* 0x00000020da387836 */ /* 0x002fe20000000000 */
[----:B------:R-:W-:Y:S04]  /*10900*/  BSSY B1, `(.L_x_1928) ;  /* 0x00000e2000017945 */ /* 0x000fe80003800000 */
[----:B------:R-:W-:-:S13]  /*10910*/  ISETP.GE.AND P0, PT, R56, R3, PT ;  /* 0x000000033800720c */ /* 0x000fda0003f06270 */
[----:B------:R-:W-:Y:S05]  /*10920*/  @P0 BRA `(.L_x_1929) ;  /* 0x0000000c007c0947 */ /* 0x000fea0003800000 */
[----:B------:R1:W5:Y:S01]  /*10930*/  LDL R70, [R1+0x3c] ;  /* 0x00003c0001467983 */ /* 0x0003620000100800 */
[----:B0-----:R-:W0:Y:S01]  /*10940*/  LDC R65, c[0x0][0x3f4] ;  /* 0x0000fd00ff417b82 */ /* 0x001e220000000800 */
        /* <DEDUP_REMOVED lines=15> */
[----:B------:R-:W-:Y:S02]  /*10a40*/  SHF.R.U64 R47, R48, 0x10, R49 ;  /* 0x00000010302f7819 */ /* 0x000fe40000001231 */
[----:B------:R-:W-:-:S02]  /*10a50*/  SHF.R.U64 R69, R44, 0x10, R45 ;  /* 0x000000102c457819 */ /* 0x000fc4000000122d */
[----:B------:R-:W-:Y:S02]  /*10a60*/  SHF.R.U32.HI R44, RZ, 0x10, R45 ;  /* 0x00000010ff2c7819 */ /* 0x000fe4000001162d */
[----:B------:R-:W-:Y:S02]  /*10a70*/  SHF.R.U64 R45, R50, 0x10, R51 ;  /* 0x00000010322d7819 */ /* 0x000fe40000001233 */
[----:B------:R-:W-:Y:S02]  /*10a80*/  SHF.R.U32.HI R48, RZ, 0x10, R49 ;  /* 0x00000010ff307819 */ /* 0x000fe40000011631 */
[----:B------:R-:W-:Y:S02]  /*10a90*/  SHF.R.U32.HI R50, RZ, 0x10, R51 ;  /* 0x00000010ff327819 */ /* 0x000fe40000011633 */
[----:B------:R-:W-:Y:S02]  /*10aa0*/  PRMT R124, R124, 0x5410, R47 ;  /* 0x000054107c7c7816 */ /* 0x000fe4000000002f */
[----:B------:R-:W-:-:S02]  /*10ab0*/  PRMT R126, R126, 0x5410, R69 ;  /* 0x000054107e7e7816 */ /* 0x000fc40000000045 */
[----:B------:R-:W-:Y:S01]  /*10ac0*/  PRMT R127, R127, 0x5410, R44 ;  /* 0x000054107f7f7816 */ /* 0x000fe2000000002c */
[----:B------:R-:W-:Y:S01]  /*10ad0*/  IMAD.U32 R69, R124, 0x10000, RZ ;  /* 0x000100007c457824 */ /* 0x000fe200078e00ff */
[----:B------:R-:W-:Y:S02]  /*10ae0*/  PRMT R122, R122, 0x5410, R45 ;  /* 0x000054107a7a7816 */ /* 0x000fe4000000002d */
[----:B------:R-:W-:Y:S02]  /*10af0*/  PRMT R129, R129, 0x5410, R46 ;  /* 0x0000541081817816 */ /* 0x000fe4000000002e */
[----:B------:R-:W-:Y:S02]  /*10b00*/  PRMT R125, R125, 0x5410, R48 ;  /* 0x000054107d7d7816 */ /* 0x000fe40000000030 */
[----:B------:R-:W-:Y:S02]  /*10b10*/  PRMT R123, R123, 0x5410, R50 ;  /* 0x000054107b7b7816 */ /* 0x000fe40000000032 */
[----:B------:R-:W-:Y:S01]  /*10b20*/  PRMT R128, R128, 0x5410, R67 ;  /* 0x0000541080807816 */ /* 0x000fe20000000043 */
[----:B------:R-:W-:Y:S01]  /*10b30*/  IMAD.U32 R67, R126, 0x10000, RZ ;  /* 0x000100007e437824 */ /* 0x000fe200078e00ff */
[----:B------:R-:W-:-:S02]  /*10b40*/  LOP3.LUT R124, R124, 0xffff0000, RZ, 0xc0, !PT ;  /* 0xffff00007c7c7812 */ /* 0x000fc400078ec0ff */
[----:B------:R-:W-:Y:S02]  /*10b50*/  LOP3.LUT R126, R126, 0xffff0000, RZ, 0xc0, !PT ;  /* 0xffff00007e7e7812 */ /* 0x000fe400078ec0ff */
[----:B--2---:R-:W-:-:S04]  /*10b60*/  LEA.HI R56, R65, R56, RZ, 0x1d ;  /* 0x0000003841387211 */ /* 0x004fc800078fe8ff */
[----:B------:R-:W-:Y:S01]  /*10b70*/  SHF.R.S32.HI R59, RZ, 0x1f, R56 ;  /* 0x0000001fff3b7819 */ /* 0x000fe20000011438 */
[----:B------:R-:W-:-:S03]  /*10b80*/  IMAD.SHL.U32 R57, R56, 0x8, RZ ;  /* 0x0000000838397824 */ /* 0x000fc600078e00ff */
[----:B------:R-:W-:Y:S02]  /*10b90*/  LEA.HI R59, R59, R56, RZ, 0x3 ;  /* 0x000000383b3b7211 */ /* 0x000fe400078f18ff */
[----:B------:R-:W-:-:S03]  /*10ba0*/  LOP3.LUT R56, R78, 0x38, R57, 0xf8, !PT ;  /* 0x000000384e387812 */ /* 0x000fc600078ef839 */
[----:B------:R-:W-:Y:S01]  /*10bb0*/  IMAD.SHL.U32 R59, R59, 0x400, RZ ;  /* 0x000004003b3b7824 */ /* 0x000fe200078e00ff */
[----:B------:R-:W-:-:S04]  /*10bc0*/  LOP3.LUT R56, R56, R76, RZ, 0x3c, !PT ;  /* 0x0000004c38387212 */ /* 0x000fc800078e3cff */
        /* <DEDUP_REMOVED lines=17> */
[C---:B------:R-:W-:Y:S01]  /*10ce0*/  IMAD.U32 R59, R62.reuse, 0x10000, RZ ;  /* 0x000100003e3b7824 */ /* 0x040fe200078e00ff */
[----:B------:R-:W-:Y:S01]  /*10cf0*/  LOP3.LUT R61, R62, 0xffff0000, RZ, 0xc0, !PT ;  /* 0xffff00003e3d7812 */ /* 0x000fe200078ec0ff */
[C---:B------:R-:W-:Y:S01]  /*10d00*/  IMAD.U32 R66, R63.reuse, 0x10000, RZ ;  /* 0x000100003f427824 */ /* 0x040fe200078e00ff */
[----:B------:R-:W-:Y:S01]  /*10d10*/  LOP3.LUT R62, R63, 0xffff0000, RZ, 0xc0, !PT ;  /* 0xffff00003f3e7812 */ /* 0x000fe200078ec0ff */
[----:B------:R-:W-:Y:S01]  /*10d20*/  FMUL.FTZ R71, R50, R69 ;  /* 0x0000004532477220 */ /* 0x000fe20000410000 */
[----:B------:R-:W-:-:S02]  /*10d30*/  IMAD.U32 R63, R125, 0x10000, RZ ;  /* 0x000100007d3f7824 */ /* 0x000fc400078e00ff */
[-C--:B------:R-:W-:Y:S01]  /*10d40*/  FMUL.FTZ R77, R50, R67.reuse ;  /* 0x00000043324d7220 */ /* 0x080fe20000410000 */
[----:B------:R-:W-:Y:S02]  /*10d50*/  IMAD.U32 R50, R127, 0x10000, RZ ;  /* 0x000100007f327824 */ /* 0x000fe400078e00ff */
[C---:B------:R-:W-:Y:S01]  /*10d60*/  FFMA.FTZ R71, R44.reuse, R67, -R71 ;  /* 0x000000432c477223 */ /* 0x040fe20000010847 */
[----:B------:R-:W-:Y:S01]  /*10d70*/  FMUL.FTZ R79, R57, R63 ;  /* 0x0000003f394f7220 */ /* 0x000fe20000410000 */
[----:B------:R-:W-:Y:S02]  /*10d80*/  IMAD.U32 R67, R123, 0x10000, RZ ;  /* 0x000100007b437824 */ /* 0x000fe400078e00ff */
[----:B------:R-:W-:Y:S01]  /*10d90*/  FFMA.FTZ R77, R44, R69, R77 ;  /* 0x000000452c4d7223 */ /* 0x000fe2000001004d */
[-C--:B------:R-:W-:Y:S01]  /*10da0*/  FMUL.FTZ R57, R57, R50.reuse ;  /* 0x0000003239397220 */ /* 0x080fe20000410000 */
[----:B------:R-:W-:Y:S01]  /*10db0*/  FFMA.FTZ R79, R46, R50, -R79 ;  /* 0x000000322e4f7223 */ /* 0x000fe2000001084f */
[----:B------:R-:W-:-:S02]  /*10dc0*/  IMAD.U32 R44, R129, 0x10000, RZ ;  /* 0x00010000812c7824 */ /* 0x000fc400078e00ff */
[----:B------:R-:W-:Y:S01]  /*10dd0*/  FMUL.FTZ R50, R66, R67 ;  /* 0x0000004342327220 */ /* 0x000fe20000410000 */
[----:B------:R-:W-:Y:S01]  /*10de0*/  FFMA.FTZ R57, R46, R63, R57 ;  /* 0x0000003f2e397223 */ /* 0x000fe20000010039 */
[----:B------:R-:W-:Y:S01]  /*10df0*/  LOP3.LUT R127, R127, 0xffff0000, RZ, 0xc0, !PT ;  /* 0xffff00007f7f7812 */ /* 0x000fe200078ec0ff */
[-C--:B------:R-:W-:Y:S01]  /*10e00*/  FMUL.FTZ R66, R66, R44.reuse ;  /* 0x0000002c42427220 */ /* 0x080fe20000410000 */
[----:B------:R-:W-:Y:S01]  /*10e10*/  FFMA.FTZ R63, R49, R44, -R50 ;  /* 0x0000002c313f7223 */ /* 0x000fe20000010832 */
[----:B------:R-:W-:Y:S01]  /*10e20*/  LOP3.LUT R125, R125, 0xffff0000, RZ, 0xc0, !PT ;  /* 0xffff00007d7d7812 */ /* 0x000fe200078ec0ff */
[----:B------:R-:W-:Y:S01]  /*10e30*/  FMUL.FTZ R44, R51, R124 ;  /* 0x0000007c332c7220 */ /* 0x000fe20000410000 */
[----:B------:R-:W-:Y:S01]  /*10e40*/  FFMA.FTZ R67, R49, R67, R66 ;  /* 0x0000004331437223 */ /* 0x000fe20000010042 */
[-C--:B------:R-:W-:Y:S01]  /*10e50*/  FMUL.FTZ R50, R51, R126.reuse ;  /* 0x0000007e33327220 */ /* 0x080fe20000410000 */
[----:B------:R-:W-:Y:S02]  /*10e60*/  IMAD.U32 R46, R122, 0x10000, RZ ;  /* 0x000100007a2e7824 */ /* 0x000fe400078e00ff */
[----:B------:R-:W-:Y:S01]  /*10e70*/  FFMA.FTZ R126, R45, R126, -R44 ;  /* 0x0000007e2d7e7223 */ /* 0x000fe2000001082c */
[C---:B------:R-:W-:Y:S01]  /*10e80*/  FMUL.FTZ R49, R60.reuse, R125 ;  /* 0x0000007d3c317220 */ /* 0x040fe20000410000 */
[-C--:B------:R-:W-:Y:S01]  /*10e90*/  FMUL.FTZ R66, R60, R127.reuse ;  /* 0x0000007f3c427220 */ /* 0x080fe20000410000 */
[----:B------:R-:W-:Y:S01]  /*10ea0*/  IMAD.U32 R44, R128, 0x10000, RZ ;  /* 0x00010000802c7824 */ /* 0x000fe200078e00ff */
[----:B------:R-:W-:Y:S01]  /*10eb0*/  LOP3.LUT R122, R122, 0xffff0000, RZ, 0xc0, !PT ;  /* 0xffff00007a7a7812 */ /* 0x000fe200078ec0ff */
[----:B------:R-:W-:Y:S01]  /*10ec0*/  FMUL.FTZ R68, R59, R46 ;  /* 0x0000002e3b447220 */ /* 0x000fe20000410000 */
[----:B------:R-:W-:Y:S01]  /*10ed0*/  LOP3.LUT R123, R123, 0xffff0000, RZ, 0xc0, !PT ;  /* 0xffff00007b7b7812 */ /* 0x000fe200078ec0ff */
[----:B------:R-:W-:Y:S01]  /*10ee0*/  FFMA.FTZ R60, R56, R127, -R49 ;  /* 0x0000007f383c7223 */ /* 0x000fe20000010831 */
[----:B------:R-:W-:Y:S01]  /*10ef0*/  LOP3.LUT R128, R128, 0xffff0000, RZ, 0xc0, !PT ;  /* 0xffff000080807812 */ /* 0x000fe200078ec0ff */
[----:B------:R-:W-:Y:S01]  /*10f00*/  FFMA.FTZ R66, R56, R125, R66 ;  /* 0x0000007d38427223 */ /* 0x000fe20000010042 */
[----:B------:R-:W-:Y:S01]  /*10f10*/  LOP3.LUT R129, R129, 0xffff0000, RZ, 0xc0, !PT ;  /* 0xffff000081817812 */ /* 0x000fe200078ec0ff */
[----:B------:R-:W-:Y:S01]  /*10f20*/  FFMA.FTZ R50, R45, R124, R50 ;  /* 0x0000007c2d327223 */ /* 0x000fe20000010032 */
[----:B------:R-:W-:Y:S01]  /*10f30*/  FMUL.FTZ R56, R59, R44 ;  /* 0x0000002c3b387220 */ /* 0x000fe20000410000 */
[----:B------:R-:W-:Y:S01]  /*10f40*/  FMUL.FTZ R45, R61, R122 ;  /* 0x0000007a3d2d7220 */ /* 0x000fe20000410000 */
[----:B------:R-:W-:Y:S01]  /*10f50*/  FFMA.FTZ R68, R47, R44, -R68 ;  /* 0x0000002c2f447223 */ /* 0x000fe20000010844 */
[C---:B------:R-:W-:Y:S01]  /*10f60*/  FMUL.FTZ R49, R62.reuse, R123 ;  /* 0x0000007b3e317220 */ /* 0x040fe20000410000 */
[----:B------:R-:W-:Y:S01]  /*10f70*/  FMUL.FTZ R61, R61, R128 ;  /* 0x000000803d3d7220 */ /* 0x000fe20000410000 */
[-C--:B------:R-:W-:Y:S01]  /*10f80*/  FMUL.FTZ R44, R62, R129.reuse ;  /* 0x000000813e2c7220 */ /* 0x080fe20000410000 */
[----:B------:R-:W-:Y:S01]  /*10f90*/  FFMA.FTZ R56, R47, R46, R56 ;  /* 0x0000002e2f387223 */ /* 0x000fe20000010038 */
[----:B------:R-:W-:Y:S01]  /*10fa0*/  FFMA.FTZ R47, R48, R128, -R45 ;  /* 0x00000080302f7223 */ /* 0x000fe2000001082d */
[----:B------:R-:W-:Y:S01]  /*10fb0*/  FFMA.FTZ R62, R58, R129, -R49 ;  /* 0x000000813a3e7223 */ /* 0x000fe20000010831 */
        /* <DEDUP_REMOVED lines=12> */
.L_x_1931:
[----:B------:R-:W-:Y:S05]  /*11080*/  BSYNC B2 ;  /* 0x0000000000027941 */ /* 0x000fea0003800000 */
.L_x_1930:
[----:B------:R-:W-:Y:S05]  /*11090*/  @P1 BRA `(.L_x_1929) ;  /* 0x0000000400a01947 */ /* 0x000fea0003800000 */
[----:B0-----:R-:W2:Y:S04]  /*110a0*/  LDL R44, [R1+0x5c] ;  /* 0x00005c00012c7983 */ /* 0x001ea80000100800 */
[----:B------:R-:W3:Y:S01]  /*110b0*/  LDL R64, [R1+0x9c] ;  /* 0x00009c0001407983 */ /* 0x000ee20000100800 */
[--C-:B------:R-:W-:Y:S02]  /*110c0*/  SHF.R.U64 R59, R40, 0x10, R41.reuse ;  /* 0x00000010283b7819 */ /* 0x100fe40000001229 */
[----:B------:R-:W-:Y:S02]  /*110d0*/  SHF.R.U32.HI R58, RZ, 0x10, R41 ;  /* 0x00000010ff3a7819 */ /* 0x000fe40000011629 */
[----:B------:R-:W-:Y:S02]  /*110e0*/  SHF.R.U64 R57, R42, 0x10, R43 ;  /* 0x000000102a397819 */ /* 0x000fe4000000122b */
[----:B------:R-:W-:-:S02]  /*110f0*/  SHF.R.U64 R41, R52, 0x10, R53 ;  /* 0x0000001034297819 */ /* 0x000fc40000001235 */
[----:B------:R-:W-:Y:S02]  /*11100*/  SHF.R.U64 R40, R54, 0x10, R55 ;  /* 0x0000001036287819 */ /* 0x000fe40000001237 */
[----:B------:R-:W-:Y:S02]  /*11110*/  SHF.R.U32.HI R42, RZ, 0x10, R43 ;  /* 0x00000010ff2a7819 */ /* 0x000fe4000001162b */
[----:B------:R-:W-:Y:S02]  /*11120*/  SHF.R.U32.HI R52, RZ, 0x10, R53 ;  /* 0x00000010ff347819 */ /* 0x000fe40000011635 */
[----:B------:R-:W-:Y:S02]  /*11130*/  PRMT R108, R108, 0x5410, R41 ;  /* 0x000054106c6c7816 */ /* 0x000fe40000000029 */
[----:B------:R-:W-:Y:S02]  /*11140*/  PRMT R105, R105, 0x5410, R40 ;  /* 0x0000541069697816 */ /* 0x000fe40000000028 */
[----:B------:R-:W-:-:S02]  /*11150*/  PRMT R113, R113, 0x5410, R42 ;  /* 0x0000541071717816 */ /* 0x000fc4000000002a */
[----:B------:R-:W-:Y:S02]  /*11160*/  PRMT R110, R110, 0x5410, R59 ;  /* 0x000054106e6e7816 */ /* 0x000fe4000000003b */
[----:B------:R-:W-:Y:S02]  /*11170*/  PRMT R109, R109, 0x5410, R52 ;  /* 0x000054106d6d7816 */ /* 0x000fe40000000034 */
[----:B------:R-:W-:Y:S01]  /*11180*/  PRMT R111, R111, 0x5410, R58 ;  /* 0x000054106f6f7816 */ /* 0x000fe2000000003a */
[----:B------:R-:W-:Y:S01]  /*11190*/  IMAD.U32 R58, R108, 0x10000, RZ ;  /* 0x000100006c3a7824 */ /* 0x000fe200078e00ff */
[----:B------:R-:W-:Y:S01]  /*111a0*/  SHF.R.U32.HI R54, RZ, 0x10, R55 ;  /* 0x00000010ff367819 */ /* 0x000fe20000011637 */
[----:B------:R-:W-:Y:S01]  /*111b0*/  IMAD.U32 R59, R109, 0x10000, RZ ;  /* 0x000100006d3b7824 */ /* 0x000fe200078e00ff */
[----:B------:R-:W-:Y:S01]  /*111c0*/  PRMT R112, R112, 0x5410, R57 ;  /* 0x0000541070707816 */ /* 0x000fe20000000039 */
[----:B------:R-:W-:Y:S01]  /*111d0*/  IMAD.U32 R57, R110, 0x10000, RZ ;  /* 0x000100006e397824 */ /* 0x000fe200078e00ff */
[----:B------:R-:W-:-:S02]  /*111e0*/  PRMT R107, R107, 0x5410, R54 ;  /* 0x000054106b6b7816 */ /* 0x000fc40000000036 */
[----:B------:R-:W-:Y:S02]  /*111f0*/  LOP3.LUT R108, R108, 0xffff0000, RZ, 0xc0, !PT ;  /* 0xffff00006c6c7812 */ /* 0x000fe400078ec0ff */
[----:B------:R-:W-:Y:S02]  /*11200*/  LOP3.LUT R110, R110, 0xffff0000, RZ, 0xc0, !PT ;  /* 0xffff00006e6e7812 */ /* 0x000fe400078ec0ff */
        /* <DEDUP_REMOVED lines=32> */
[----:B------:R-:W-:Y:S02]  /*11410*/  IMAD.U32 R57, R107, 0x10000, RZ ;  /* 0x000100006b397824 */ /* 0x000fe400078e00ff */
[-C--:B------:R-:W-:Y:S01]  /*11420*/  FMUL.FTZ R53, R53, R47.reuse ;  /* 0x0000002f35357220 */ /* 0x080fe20000410000 */
[----:B------:R-:W-:Y:S02]  /*11430*/  IMAD.U32 R40, R113, 0x10000, RZ ;  /* 0x0001000071287824 */ /* 0x000fe400078e00ff */
[C---:B------:R-:W-:Y:S01]  /*11440*/  FFMA.FTZ R65, R42.reuse, R47, -R65 ;  /* 0x0000002f2a417223 */ /* 0x040fe20000010841 */
[C---:B------:R-:W-:Y:S01]  /*11450*/  FMUL.FTZ R47, R55.reuse, R57 ;  /* 0x00000039372f7220 */ /* 0x040fe20000410000 */
[----:B------:R-:W-:Y:S01]  /*11460*/  FFMA.FTZ R53, R42, R59, R53 ;  /* 0x0000003b2a357223 */ /* 0x000fe20000010035 */
[----:B------:R-:W-:Y:S01]  /*11470*/  FMUL.FTZ R58, R55, R40 ;  /* 0x00000028373a7220 */ /* 0x000fe20000410000 */
[----:B------:R-:W-:-:S02]  /*11480*/  IMAD.U32 R54, R50, 0x10000, RZ ;  /* 0x0001000032367824 */ /* 0x000fc400078e00ff */
[----:B------:R-:W-:Y:S01]  /*11490*/  FFMA.FTZ R55, R52, R40, -R47 ;  /* 0x0000002834377223 */ /* 0x000fe2000001082f */
[C---:B------:R-:W-:Y:S01]  /*114a0*/  FMUL.FTZ R40, R48.reuse, R108 ;  /* 0x0000006c30287220 */ /* 0x040fe20000410000 */
[----:B------:R-:W-:Y:S02]  /*114b0*/  IMAD.U32 R42, R105, 0x10000, RZ ;  /* 0x00010000692a7824 */ /* 0x000fe400078e00ff */
[-C--:B------:R-:W-:Y:S01]  /*114c0*/  FMUL.FTZ R48, R48, R110.reuse ;  /* 0x0000006e30307220 */ /* 0x080fe20000410000 */
[----:B------:R-:W-:Y:S01]  /*114d0*/  LOP3.LUT R50, R50, 0xffff0000, RZ, 0xc0, !PT ;  /* 0xffff000032327812 */ /* 0x000fe200078ec0ff */
[----:B------:R-:W-:Y:S01]  /*114e0*/  FFMA.FTZ R110, R41, R110, -R40 ;  /* 0x0000006e296e7223 */ /* 0x000fe20000010828 */
[----:B------:R-:W-:Y:S02]  /*114f0*/  IMAD.U32 R40, R112, 0x10000, RZ ;  /* 0x0001000070287824 */ /* 0x000fe400078e00ff */
[----:B------:R-:W-:Y:S01]  /*11500*/  FMUL.FTZ R60, R54, R42 ;  /* 0x0000002a363c7220 */ /* 0x000fe20000410000 */
[----:B------:R-:W-:Y:S01]  /*11510*/  LOP3.LUT R105, R105, 0xffff0000, RZ, 0xc0, !PT ;  /* 0xffff000069697812 */ /* 0x000fe200078ec0ff */
[----:B------:R-:W-:Y:S01]  /*11520*/  FFMA.FTZ R48, R41, R108, R48 ;  /* 0x0000006c29307223 */ /* 0x000fe20000010030 */
[----:B------:R-:W-:Y:S01]  /*11530*/  LOP3.LUT R112, R112, 0xffff0000, RZ, 0xc0, !PT ;  /* 0xffff000070707812 */ /* 0x000fe200078ec0ff */
[-C--:B------:R-:W-:Y:S01]  /*11540*/  FMUL.FTZ R54, R54, R40.reuse ;  /* 0x0000002836367220 */ /* 0x080fe20000410000 */
[----:B------:R-:W-:Y:S01]  /*11550*/  LOP3.LUT R51, R51, 0xffff0000, RZ, 0xc0, !PT ;  /* 0xffff000033337812 */ /* 0x000fe200078ec0ff */
[----:B------:R-:W-:Y:S01]  /*11560*/  FFMA.FTZ R60, R43, R40, -R60 ;  /* 0x000000282b3c7223 */ /* 0x000fe2000001083c */
[----:B------:R-:W-:Y:S01]  /*11570*/  LOP3.LUT R107, R107, 0xffff0000, RZ, 0xc0, !PT ;  /* 0xffff00006b6b7812 */ /* 0x000fe200078ec0ff */
[C---:B------:R-:W-:Y:S01]  /*11580*/  FMUL.FTZ R40, R50.reuse, R105 ;  /* 0x0000006932287220 */ /* 0x040fe20000410000 */
[----:B------:R-:W-:Y:S01]  /*11590*/  LOP3.LUT R111, R111, 0xffff0000, RZ, 0xc0, !PT ;  /* 0xffff00006f6f7812 */ /* 0x000fe200078ec0ff */
[----:B------:R-:W-:Y:S01]  /*115a0*/  FMUL.FTZ R50, R50, R112 ;  /* 0x0000007032327220 */ /* 0x000fe20000410000 */
[----:B------:R-:W-:Y:S01]  /*115b0*/  LOP3.LUT R113, R113, 0xffff0000, RZ, 0xc0, !PT ;  /* 0xffff000071717812 */ /* 0x000fe200078ec0ff */
[----:B------:R-:W-:Y:S01]  /*115c0*/  FFMA.FTZ R57, R52, R57, R58 ;  /* 0x0000003934397223 */ /* 0x000fe2000001003a */
[----:B------:R-:W-:Y:S01]  /*115d0*/  FMUL.FTZ R47, R49, R109 ;  /* 0x0000006d312f7220 */ /* 0x000fe20000410000 */
[----:B------:R-:W-:Y:S01]  /*115e0*/  FFMA.FTZ R54, R43, R42, R54 ;  /* 0x0000002a2b367223 */ /* 0x000fe20000010036 */
[----:B------:R-:W-:Y:S01]  /*115f0*/  FMUL.FTZ R41, R51, R107 ;  /* 0x0000006b33297220 */ /* 0x000fe20000410000 */
[----:B------:R-:W-:Y:S01]  /*11600*/  FMUL.FTZ R58, R49, R111 ;  /* 0x0000006f313a7220 */ /* 0x000fe20000410000 */
[----:B------:R-:W-:Y:S01]  /*11610*/  FMUL.FTZ R42, R51, R113 ;  /* 0x00000071332a7220 */ /* 0x000fe20000410000 */
[C---:B------:R-:W-:Y:S01]  /*11620*/  FFMA.FTZ R43, R45.reuse, R112, -R40 ;  /* 0x000000702d2b7223 */ /* 0x040fe20000010828 */
        /* <DEDUP_REMOVED lines=15> */
.L_x_1929:
[----:B------:R-:W-:Y:S05]  /*11720*/  BSYNC B1 ;  /* 0x0000000000017941 */ /* 0x000fea0003800000 */
.L_x_1928:
        /* <DEDUP_REMOVED lines=121> */
.L_x_1935:
[----:B------:R-:W-:Y:S05]  /*11ec0*/  BSYNC B2 ;  /* 0x0000000000027941 */ /* 0x000fea0003800000 */
.L_x_1934:
[----:B------:R-:W-:Y:S05]  /*11ed0*/  @P1 BRA `(.L_x_1933) ;  /* 0x0000000400a01947 */ /* 0x000fea0003800000 */
[----:B0-----:R-:W2:Y:S04]  /*11ee0*/  LDL R28, [R1+0x5c] ;  /* 0x00005c00011c7983 */ /* 0x001ea80000100800 */
[----:B------:R-:W3:Y:S01]  /*11ef0*/  LDL R48, [R1+0x94] ;  /* 0x0000940001307983 */ /* 0x000ee20000100800 */
[----:B------:R-:W-:Y:S02]  /*11f00*/  SHF.R.U64 R43, R24, 0x10, R25 ;  /* 0x00000010182b7819 */ /* 0x000fe40000001219 */
[----:B------:R-:W-:Y:S02]  /*11f10*/  SHF.R.U64 R41, R26, 0x10, R27 ;  /* 0x000000101a297819 */ /* 0x000fe4000000121b */
[----:B------:R-:W-:Y:S02]  /*11f20*/  SHF.R.U32.HI R24, RZ, 0x10, R25 ;  /* 0x00000010ff187819 */ /* 0x000fe40000011619 */
[----:B------:R-:W-:-:S02]  /*11f30*/  SHF.R.U32.HI R26, RZ, 0x10, R27 ;  /* 0x00000010ff1a7819 */ /* 0x000fc4000001161b */
[----:B------:R-:W-:Y:S02]  /*11f40*/  SHF.R.U64 R27, R36, 0x10, R37 ;  /* 0x00000010241b7819 */ /* 0x000fe40000001225 */
[----:B------:R-:W-:Y:S02]  /*11f50*/  SHF.R.U64 R25, R38, 0x10, R39 ;  /* 0x0000001026197819 */ /* 0x000fe40000001227 */
[----:B------:R-:W-:Y:S02]  /*11f60*/  SHF.R.U32.HI R36, RZ, 0x10, R37 ;  /* 0x00000010ff247819 */ /* 0x000fe40000011625 */
[----:B------:R-:W-:Y:S02]  /*11f70*/  PRMT R93, R93, 0x5410, R24 ;  /* 0x000054105d5d7816 */ /* 0x000fe40000000018 */
[----:B------:R-:W-:Y:S02]  /*11f80*/  PRMT R88, R88, 0x5410, R27 ;  /* 0x0000541058587816 */ /* 0x000fe4000000001b */
[----:B------:R-:W-:-:S02]  /*11f90*/  PRMT R90, R90, 0x5410, R25 ;  /* 0x000054105a5a7816 */ /* 0x000fc40000000019 */
[----:B------:R-:W-:Y:S01]  /*11fa0*/  PRMT R95, R95, 0x5410, R26 ;  /* 0x000054105f5f7816 */ /* 0x000fe2000000001a */
[----:B------:R-:W-:Y:S01]  /*11fb0*/  IMAD.U32 R42, R88, 0x10000, RZ ;  /* 0x00010000582a7824 */ /* 0x000fe200078e00ff */
[----:B------:R-:W-:Y:S02]  /*11fc0*/  PRMT R92, R92, 0x5410, R43 ;  /* 0x000054105c5c7816 */ /* 0x000fe4000000002b */
[----:B------:R-:W-:Y:S02]  /*11fd0*/  PRMT R89, R89, 0x5410, R36 ;  /* 0x0000541059597816 */ /* 0x000fe40000000024 */
[----:B------:R-:W-:Y:S02]  /*11fe0*/  SHF.R.U32.HI R38, RZ, 0x10, R39 ;  /* 0x00000010ff267819 */ /* 0x000fe40000011627 */
[----:B------:R-:W-:Y:S01]  /*11ff0*/  PRMT R94, R94, 0x5410, R41 ;  /* 0x000054105e5e7816 */ /* 0x000fe20000000029 */
[----:B------:R-:W-:Y:S01]  /*12000*/  IMAD.U32 R41, R92, 0x10000, RZ ;  /* 0x000100005c297824 */ /* 0x000fe200078e00ff */
[----:B------:R-:W-:Y:S01]  /*12010*/  PRMT R91, R91, 0x5410, R38 ;  /* 0x000054105b5b7816 */ /* 0x000fe20000000026 */
[----:B------:R-:W-:Y:S01]  /*12020*/  IMAD.U32 R43, R89, 0x10000, RZ ;  /* 0x00010000592b7824 */ /* 0x000fe200078e00ff */
[----:B------:R-:W-:-:S02]  /*12030*/  LOP3.LUT R88, R88, 0xffff0000, RZ, 0xc0, !PT ;  /* 0xffff000058587812 */ /* 0x000fc400078ec0ff */
        /* <DEDUP_REMOVED lines=43> */
[-C--:B------:R-:W-:Y:S01]  /*122f0*/  FMUL.FTZ R32, R32, R92.reuse ;  /* 0x0000005c20207220 */ /* 0x080fe20000410000 */
[----:B------:R-:W-:Y:S01]  /*12300*/  IMAD.U32 R26, R90, 0x10000, RZ ;  /* 0x000100005a1a7824 */ /* 0x000fe200078e00ff */
[----:B------:R-:W-:Y:S01]  /*12310*/  LOP3.LUT R34, R34, 0xffff0000, RZ, 0xc0, !PT ;  /* 0xffff000022227812 */ /* 0x000fe200078ec0ff */
[----:B------:R-:W-:Y:S01]  /*12320*/  FFMA.FTZ R92, R25, R92, -R24 ;  /* 0x0000005c195c7223 */ /* 0x000fe20000010818 */
[----:B------:R-:W-:Y:S01]  /*12330*/  IMAD.U32 R24, R94, 0x10000, RZ ;  /* 0x000100005e187824 */ /* 0x000fe200078e00ff */
[----:B------:R-:W-:Y:S01]  /*12340*/  LOP3.LUT R93, R93, 0xffff0000, RZ, 0xc0, !PT ;  /* 0xffff00005d5d7812 */ /* 0x000fe200078ec0ff */
[----:B------:R-:W-:Y:S01]  /*12350*/  FMUL.FTZ R44, R38, R26 ;  /* 0x0000001a262c7220 */ /* 0x000fe20000410000 */
[----:B------:R-:W-:Y:S01]  /*12360*/  LOP3.LUT R90, R90, 0xffff0000, RZ, 0xc0, !PT ;  /* 0xffff00005a5a7812 */ /* 0x000fe200078ec0ff */
[-C--:B------:R-:W-:Y:S01]  /*12370*/  FMUL.FTZ R38, R38, R24.reuse ;  /* 0x0000001826267220 */ /* 0x080fe20000410000 */
[----:B------:R-:W-:Y:S01]  /*12380*/  LOP3.LUT R35, R35, 0xffff0000, RZ, 0xc0, !PT ;  /* 0xffff000023237812 */ /* 0x000fe200078ec0ff */
[----:B------:R-:W-:Y:S01]  /*12390*/  FFMA.FTZ R41, R36, R41, R42 ;  /* 0x0000002924297223 */ /* 0x000fe2000001002a */
[----:B------:R-:W-:Y:S01]  /*123a0*/  LOP3.LUT R94, R94, 0xffff0000, RZ, 0xc0, !PT ;  /* 0xffff00005e5e7812 */ /* 0x000fe200078ec0ff */
[----:B------:R-:W-:Y:S01]  /*123b0*/  FFMA.FTZ R44, R27, R24, -R44 ;  /* 0x000000181b2c7223 */ /* 0x000fe2000001082c */
[----:B------:R-:W-:Y:S01]  /*123c0*/  LOP3.LUT R91, R91, 0xffff0000, RZ, 0xc0, !PT ;  /* 0xffff00005b5b7812 */ /* 0x000fe200078ec0ff */
[----:B------:R-:W-:Y:S01]  /*123d0*/  FMUL.FTZ R31, R33, R89 ;  /* 0x00000059211f7220 */ /* 0x000fe20000410000 */
[----:B------:R-:W-:Y:S01]  /*123e0*/  LOP3.LUT R95, R95, 0xffff0000, RZ, 0xc0, !PT ;  /* 0xffff00005f5f7812 */ /* 0x000fe200078ec0ff */
[----:B------:R-:W-:Y:S01]  /*123f0*/  FMUL.FTZ R42, R33, R93 ;  /* 0x0000005d212a7220 */ /* 0x000fe20000410000 */
[----:B------:R-:W-:Y:S01]  /*12400*/  FFMA.FTZ R32, R25, R88, R32 ;  /* 0x0000005819207223 */ /* 0x000fe20000010020 */
[C---:B------:R-:W-:Y:S01]  /*12410*/  FMUL.FTZ R24, R34.reuse, R90 ;  /* 0x0000005a22187220 */ /* 0x040fe20000410000 */
[----:B------:R-:W-:Y:S01]  /*12420*/  FFMA.FTZ R38, R27, R26, R38 ;  /* 0x0000001a1b267223 */ /* 0x000fe20000010026 */
[-C--:B------:R-:W-:Y:S01]  /*12430*/  FMUL.FTZ R25, R34, R94.reuse ;  /* 0x0000005e22197220 */ /* 0x080fe20000410000 */
[C---:B------:R-:W-:Y:S01]  /*12440*/  FMUL.FTZ R33, R35.reuse, R91 ;  /* 0x0000005b23217220 */ /* 0x040fe20000410000 */
[----:B------:R-:W-:Y:S01]  /*12450*/  FMUL.FTZ R26, R35, R95 ;  /* 0x0000005f231a7220 */ /* 0x000fe20000410000 */
[----:B------:R-:W-:Y:S01]  /*12460*/  FFMA.FTZ R36, R28, R93, -R31 ;  /* 0x0000005d1c247223 */ /* 0x000fe2000001081f */
[C---:B------:R-:W-:Y:S01]  /*12470*/  FFMA.FTZ R27, R29.reuse, R94, -R24 ;  /* 0x0000005e1d1b7223 */ /* 0x040fe20000010818 */
[----:B------:R-:W-:Y:S01]  /*12480*/  FFMA.FTZ R31, R29, R90, R25 ;  /* 0x0000005a1d1f7223 */ /* 0x000fe20000010019 */
        /* <DEDUP_REMOVED lines=13> */
.L_x_1933:
[----:B------:R-:W-:Y:S05]  /*12560*/  BSYNC B1 ;  /* 0x0000000000017941 */ /* 0x000fea0003800000 */
.L_x_1932:
[----:B-1----:R-:W-:-:S05]  /*12570*/  VIADD R24, R218, 0x60 ;  /* 0x00000060da187836 */ /* 0x002fca0000000000 */
        /* <DEDUP_REMOVED lines=15> */
[----:B------:R-:W2:Y:S04]  /*12670*/  LDL R24, [R1+0x58] ;  /* 0x0000580001187983 */ /* 0x000ea80000100800 */
[----:B------:R-:W3:Y:S01]  /*12680*/  LDL R36, [R1+0x90] ;  /* 0x0000900001247983 */ /* 0x000ee20000100800 */
[--C-:B0-----:R-:W-:Y:S02]  /*12690*/  SHF.R.U64 R35, R12, 0x10, R13.reuse ;  /* 0x000000100c237819 */ /* 0x101fe4000000120d */
[----:B------:R-:W-:Y:S02]  /*126a0*/  SHF.R.U32.HI R12, RZ, 0x10, R13 ;  /* 0x00000010ff0c7819 */ /* 0x000fe4000001160d */
[--C-:B------:R-:W-:Y:S02]  /*126b0*/  SHF.R.U64 R13, R4, 0x10, R5.reuse ;  /* 0x00000010040d7819 */ /* 0x100fe40000001205 */
[----:B------:R-:W-:-:S02]  /*126c0*/  SHF.R.U32.HI R4, RZ, 0x10, R5 ;  /* 0x00000010ff047819 */ /* 0x000fc40000011605 */
        /* <DEDUP_REMOVED lines=64> */
[C---:B------:R-:W-:Y:S01]  /*12ad0*/  FMUL.FTZ R32, R28.reuse, R101 ;  /* 0x000000651c207220 */ /* 0x040fe20000410000 */
[----:B------:R-:W-:Y:S01]  /*12ae0*/  FFMA.FTZ R100, R5, R100, -R4 ;  /* 0x0000006405647223 */ /* 0x000fe20000010804 */
[----:B------:R-:W-:Y:S01]  /*12af0*/  FMUL.FTZ R13, R28, R97 ;  /* 0x000000611c0d7220 */ /* 0x000fe20000410000 */
[----:B------:R-:W-:-:S02]  /*12b00*/  IMAD.U32 R6, R98, 0x10000, RZ ;  /* 0x0001000062067824 */ /* 0x000fc400078e00ff */
[----:B------:R-:W-:Y:S01]  /*12b10*/  FFMA.FTZ R32, R24, R97, R32 ;  /* 0x0000006118207223 */ /* 0x000fe20000010020 */
[----:B------:R-:W-:Y:S02]  /*12b20*/  IMAD.U32 R4, R102, 0x10000, RZ ;  /* 0x0001000066047824 */ /* 0x000fe400078e00ff */
[----:B------:R-:W-:Y:S01]  /*12b30*/  FFMA.FTZ R28, R24, R101, -R13 ;  /* 0x00000065181c7223 */ /* 0x000fe2000001080d */
[C---:B------:R-:W-:Y:S01]  /*12b40*/  FMUL.FTZ R34, R27.reuse, R6 ;  /* 0x000000061b227220 */ /* 0x040fe20000410000 */
[----:B------:R-:W-:Y:S01]  /*12b50*/  LOP3.LUT R98, R98, 0xffff0000, RZ, 0xc0, !PT ;  /* 0xffff000062627812 */ /* 0x000fe200078ec0ff */
[----:B------:R-:W-:Y:S01]  /*12b60*/  FMUL.FTZ R24, R27, R4 ;  /* 0x000000041b187220 */ /* 0x000fe20000410000 */
[----:B------:R-:W-:Y:S01]  /*12b70*/  FFMA.FTZ R14, R5, R96, R14 ;  /* 0x00000060050e7223 */ /* 0x000fe2000001000e */
[----:B------:R-:W-:Y:S01]  /*12b80*/  LOP3.LUT R99, R99, 0xffff0000, RZ, 0xc0, !PT ;  /* 0xffff000063637812 */ /* 0x000fe200078ec0ff */
[C---:B------:R-:W-:Y:S01]  /*12b90*/  FFMA.FTZ R34, R7.reuse, R4, -R34 ;  /* 0x0000000407227223 */ /* 0x040fe20000010822 */
[----:B------:R-:W-:Y:S01]  /*12ba0*/  LOP3.LUT R102, R102, 0xffff0000, RZ, 0xc0, !PT ;  /* 0xffff000066667812 */ /* 0x000fe200078ec0ff */
[----:B------:R-:W-:Y:S01]  /*12bb0*/  FFMA.FTZ R24, R7, R6, R24 ;  /* 0x0000000607187223 */ /* 0x000fe20000010018 */
[----:B------:R-:W-:Y:S01]  /*12bc0*/  LOP3.LUT R5, R104, 0xffff0000, RZ, 0xc0, !PT ;  /* 0xffff000068057812 */ /* 0x000fe200078ec0ff */
[C---:B------:R-:W-:Y:S01]  /*12bd0*/  FMUL.FTZ R7, R29.reuse, R98 ;  /* 0x000000621d077220 */ /* 0x040fe20000410000 */
[----:B------:R-:W-:Y:S01]  /*12be0*/  FMUL.FTZ R13, R30, R99 ;  /* 0x000000631e0d7220 */ /* 0x000fe20000410000 */
[----:B------:R-:W-:-:S02]  /*12bf0*/  FMUL.FTZ R29, R29, R102 ;  /* 0x000000661d1d7220 */ /* 0x000fc40000410000 */
[-C--:B------:R-:W-:Y:S01]  /*12c00*/  FMUL.FTZ R4, R30, R5.reuse ;  /* 0x000000051e047220 */ /* 0x080fe20000410000 */
        /* <DEDUP_REMOVED lines=9> */
[----:B------:R-:W-:Y:S02]  /*12ca0*/  F2FP.BF16.F32.PACK_AB R13, R32, R25 ;  /* 0x00000019200d723e */ /* 0x000fe400000010ff */
[----:B------:R-:W-:Y:S01]  /*12cb0*/  F2FP.BF16.F32.PACK_AB R14, R29, R24 ;  /* 0x000000181d0e723e */ /* 0x000fe200000010ff */
[----:B------:R1:W-:Y:S01]  /*12cc0*/  STS.128 [R36], R4 ;  /* 0x0000000424007388 */ /* 0x0003e20000000c00 */
[----:B------:R-:W-:-:S05]  /*12cd0*/  F2FP.BF16.F32.PACK_AB R15, R26, R33 ;  /* 0x000000211a0f723e */ /* 0x000fca00000010ff */
[----:B------:R1:W-:Y:S02]  /*12ce0*/  STS.128 [R3+0x10400], R12 ;  /* 0x0104000c03007388 */ /* 0x0003e40000000c00 */
.L_x_1937:
[----:B------:R-:W-:Y:S05]  /*12cf0*/  BSYNC B1 ;  /* 0x0000000000017941 */ /* 0x000fea0003800000 */
.L_x_1936:
[----:B------:R-:W-:Y:S05]  /*12d00*/  @P1 BRA `(.L_x_1903) ;  /* 0x0000000400a01947 */ /* 0x000fea0003800000 */
[----:B-1----:R-:W2:Y:S04]  /*12d10*/  LDL R3, [R1+0x5c] ;  /* 0x00005c0001037983 */ /* 0x002ea80000100800 */
[----:B------:R-:W3:Y:S01]  /*12d20*/  LDL R36, [R1+0x8c] ;  /* 0x00008c0001247983 */ /* 0x000ee20000100800 */
[----:B------:R-:W-:Y:S02]  /*12d30*/  SHF.R.U64 R25, R8, 0x10, R9 ;  /* 0x0000001008197819 */ /* 0x000fe40000001209 */
[----:B0-----:R-:W-:Y:S02]  /*12d40*/  SHF.R.U64 R31, R72, 0x10, R73 ;  /* 0x00000010481f7819 */ /* 0x001fe40000001249 */
[----:B------:R-:W-:Y:S02]  /*12d50*/  SHF.R.U32.HI R27, RZ, 0x10, R9 ;  /* 0x00000010ff1b7819 */ /* 0x000fe40000011609 */
[----:B------:R-:W-:-:S02]  /*12d60*/  PRMT R25, R0, 0x5410, R25 ;  /* 0x0000541000197816 */ /* 0x000fc40000000019 */
[----:B------:R-:W-:Y:S02]  /*12d70*/  PRMT R84, R84, 0x5410, R31 ;  /* 0x0000541054547816 */ /* 0x000fe4000000001f */
[----:B------:R-:W-:Y:S01]  /*12d80*/  SHF.R.U32.HI R72, RZ, 0x10, R73 ;  /* 0x00000010ff487819 */ /* 0x000fe20000011649 */
[----:B------:R-:W-:Y:S01]  /*12d90*/  IMAD.U32 R26, R25, 0x10000, RZ ;  /* 0x00010000191a7824 */ /* 0x000fe200078e00ff */
[----:B------:R-:W-:Y:S01]  /*12da0*/  SHF.R.U64 R29, R74, 0x10, R75 ;  /* 0x000000104a1d7819 */ /* 0x000fe2000000124b */
[----:B------:R-:W-:Y:S01]  /*12db0*/  IMAD.U32 R24, R84, 0x10000, RZ ;  /* 0x0001000054187824 */ /* 0x000fe200078e00ff */
[--C-:B------:R-:W-:Y:S02]  /*12dc0*/  SHF.R.U64 R28, R10, 0x10, R11.reuse ;  /* 0x000000100a1c7819 */ /* 0x100fe4000000120b */
[----:B------:R-:W-:Y:S02]  /*12dd0*/  SHF.R.U32.HI R30, RZ, 0x10, R11 ;  /* 0x00000010ff1e7819 */ /* 0x000fe4000001160b */
[----:B------:R-:W-:-:S02]  /*12de0*/  PRMT R27, R20, 0x5410, R27 ;  /* 0x00005410141b7816 */ /* 0x000fc4000000001b */
[----:B------:R-:W-:Y:S02]  /*12df0*/  SHF.R.U32.HI R74, RZ, 0x10, R75 ;  /* 0x00000010ff4a7819 */ /* 0x000fe4000001164b */
[----:B------:R-:W-:Y:S02]  /*12e00*/  PRMT R85, R85, 0x5410, R72 ;  /* 0x0000541055557816 */ /* 0x000fe40000000048 */
[----:B------:R-:W-:Y:S01]  /*12e10*/  PRMT R86, R86, 0x5410, R29 ;  /* 0x0000541056567816 */ /* 0x000fe2000000001d */
[----:B------:R-:W-:Y:S01]  /*12e20*/  IMAD.U32 R29, R27, 0x10000, RZ ;  /* 0x000100001b1d7824 */ /* 0x000fe200078e00ff */
[----:B------:R-:W-:Y:S02]  /*12e30*/  PRMT R30, R23, 0x5410, R30 ;  /* 0x00005410171e7816 */ /* 0x000fe4000000001e */
[----:B------:R-:W-:Y:S02]  /*12e40*/  PRMT R87, R87, 0x5410, R74 ;  /* 0x0000541057577816 */ /* 0x000fe4000000004a */
[----:B------:R-:W-:-:S02]  /*12e50*/  LOP3.LUT R25, R25, 0xffff0000, RZ, 0xc0, !PT ;  /* 0xffff000019197812 */ /* 0x000fc400078ec0ff */
[----:B------:R-:W-:Y:S02]  /*12e60*/  PRMT R28, R21, 0x5410, R28 ;  /* 0x00005410151c7816 */ /* 0x000fe4000000001c */
        /* <DEDUP_REMOVED lines=40> */
[----:B------:R-:W-:Y:S01]  /*130f0*/  LOP3.LUT R11, R84, 0xffff0000, RZ, 0xc0, !PT ;  /* 0xffff0000540b7812 */ /* 0x000fe200078ec0ff */
[----:B------:R-:W-:Y:S01]  /*13100*/  FFMA.FTZ R34, R10, R24, R23 ;  /* 0x000000180a227223 */ /* 0x000fe20000010017 */
[----:B------:R-:W-:Y:S01]  /*13110*/  LOP3.LUT R10, R27, 0xffff0000, RZ, 0xc0, !PT ;  /* 0xffff00001b0a7812 */ /* 0x000fe200078ec0ff */
[C---:B------:R-:W-:Y:S01]  /*13120*/  FMUL.FTZ R23, R12.reuse, R25 ;  /* 0x000000190c177220 */ /* 0x040fe20000410000 */
[----:B------:R-:W-:Y:S01]  /*13130*/  LOP3.LUT R0, R85, 0xffff0000, RZ, 0xc0, !PT ;  /* 0xffff000055007812 */ /* 0x000fe200078ec0ff */
[----:B------:R-:W-:Y:S01]  /*13140*/  FMUL.FTZ R27, R12, R11 ;  /* 0x0000000b0c1b7220 */ /* 0x000fe20000410000 */
[----:B------:R-:W-:Y:S02]  /*13150*/  IMAD.U32 R12, R28, 0x10000, RZ ;  /* 0x000100001c0c7824 */ /* 0x000fe400078e00ff */
[----:B------:R-:W-:Y:S01]  /*13160*/  FMUL.FTZ R26, R13, R10 ;  /* 0x0000000a0d1a7220 */ /* 0x000fe20000410000 */
[----:B------:R-:W-:-:S02]  /*13170*/  IMAD.U32 R8, R86, 0x10000, RZ ;  /* 0x0001000056087824 */ /* 0x000fc400078e00ff */
[----:B------:R-:W-:Y:S01]  /*13180*/  FMUL.FTZ R13, R13, R0 ;  /* 0x000000000d0d7220 */ /* 0x000fe20000410000 */
[C---:B------:R-:W-:Y:S01]  /*13190*/  FFMA.FTZ R20, R4.reuse, R11, -R23 ;  /* 0x0000000b04147223 */ /* 0x040fe20000010817 */
[----:B------:R-:W-:Y:S01]  /*131a0*/  FFMA.FTZ R24, R4, R25, R27 ;  /* 0x0000001904187223 */ /* 0x000fe2000001001b */
[----:B------:R-:W-:Y:S01]  /*131b0*/  LOP3.LUT R14, R14, 0xffff0000, RZ, 0xc0, !PT ;  /* 0xffff00000e0e7812 */ /* 0x000fe200078ec0ff */
[----:B------:R-:W-:Y:S01]  /*131c0*/  FMUL.FTZ R4, R21, R12 ;  /* 0x0000000c15047220 */ /* 0x000fe20000410000 */
[C---:B------:R-:W-:Y:S01]  /*131d0*/  FFMA.FTZ R26, R5.reuse, R0, -R26 ;  /* 0x00000000051a7223 */ /* 0x040fe2000001081a */
[----:B------:R-:W-:Y:S01]  /*131e0*/  FFMA.FTZ R10, R5, R10, R13 ;  /* 0x0000000a050a7223 */ /* 0x000fe2000001000d */
[-C--:B------:R-:W-:Y:S01]  /*131f0*/  FMUL.FTZ R32, R21, R8.reuse ;  /* 0x0000000815207220 */ /* 0x080fe20000410000 */
[----:B------:R-:W-:Y:S01]  /*13200*/  LOP3.LUT R11, R28, 0xffff0000, RZ, 0xc0, !PT ;  /* 0xffff00001c0b7812 */ /* 0x000fe200078ec0ff */
[----:B------:R-:W-:Y:S01]  /*13210*/  FFMA.FTZ R13, R9, R8, -R4 ;  /* 0x00000008090d7223 */ /* 0x000fe20000010804 */
[----:B------:R-:W-:Y:S01]  /*13220*/  LOP3.LUT R15, R15, 0xffff0000, RZ, 0xc0, !PT ;  /* 0xffff00000f0f7812 */ /* 0x000fe200078ec0ff */
[----:B------:R-:W-:Y:S01]  /*13230*/  FFMA.FTZ R32, R9, R12, R32 ;  /* 0x0000000c09207223 */ /* 0x000fe20000010020 */
[----:B------:R-:W-:Y:S01]  /*13240*/  LOP3.LUT R5, R86, 0xffff0000, RZ, 0xc0, !PT ;  /* 0xffff000056057812 */ /* 0x000fe200078ec0ff */
[----:B------:R-:W-:Y:S01]  /*13250*/  FMUL.FTZ R9, R14, R11 ;  /* 0x0000000b0e097220 */ /* 0x000fe20000410000 */
[----:B------:R-:W-:-:S02]  /*13260*/  LOP3.LUT R30, R30, 0xffff0000, RZ, 0xc0, !PT ;  /* 0xffff00001e1e7812 */ /* 0x000fc400078ec0ff */
[----:B------:R-:W-:Y:S01]  /*13270*/  LOP3.LUT R0, R87, 0xffff0000, RZ, 0xc0, !PT ;  /* 0xffff000057007812 */ /* 0x000fe200078ec0ff */
[-C--:B------:R-:W-:Y:S01]  /*13280*/  FMUL.FTZ R14, R14, R5.reuse ;  /* 0x000000050e0e7220 */ /* 0x080fe20000410000 */
[----:B------:R-:W-:Y:S01]  /*13290*/  FFMA.FTZ R12, R6, R5, -R9 ;  /* 0x00000005060c7223 */ /* 0x000fe20000010809 */
[C---:B------:R-:W-:Y:S01]  /*132a0*/  FMUL.FTZ R4, R15.reuse, R30 ;  /* 0x0000001e0f047220 */ /* 0x040fe20000410000 */
[----:B------:R-:W-:Y:S01]  /*132b0*/  F2FP.BF16.F32.PACK_AB R9, R10, R37 ;  /* 0x000000250a09723e */ /* 0x000fe200000010ff */
[-C--:B------:R-:W-:Y:S01]  /*132c0*/  FMUL.FTZ R15, R15, R0.reuse ;  /* 0x000000000f0f7220 */ /* 0x080fe20000410000 */
        /* <DEDUP_REMOVED lines=8> */
[----:B------:R-:W-:Y:S02]  /*13350*/  F2FP.BF16.F32.PACK_AB R8, R24, R33 ;  /* 0x000000211808723e */ /* 0x000fe400000010ff */
[----:B------:R-:W-:Y:S01]  /*13360*/  F2FP.BF16.F32.PACK_AB R11, R15, R34 ;  /* 0x000000220f0b723e */ /* 0x000fe200000010ff */
[----:B------:R2:W-:Y:S04]  /*13370*/  STS.128 [R36], R4 ;  /* 0x0000000424007388 */ /* 0x0005e80000000c00 */
[----:B------:R2:W-:Y:S02]  /*13380*/  STS.128 [R3+0x10400], R8 ;  /* 0x0104000803007388 */ /* 0x0005e40000000c00 */
.L_x_1903:
[----:B------:R-:W-:Y:S05]  /*13390*/  BSYNC B0 ;  /* 0x0000000000007941 */ /* 0x000fea0003800000 */
.L_x_1863:
[----:B------:R-:W-:Y:S01]  /*133a0*/  @!PT LDS RZ, [RZ] ;  /* 0x00000000fffff984 */ /* 0x000fe20000000800 */
[----:B------:R-:W-:Y:S01]  /*133b0*/  @!PT LDS RZ, [RZ] ;  /* 0x00000000fffff984 */ /* 0x000fe20000000800 */
[----:B------:R-:W-:Y:S01]  /*133c0*/  @!PT LDS RZ, [RZ] ;  /* 0x00000000fffff984 */ /* 0x000fe20000000800 */
[----:B------:R-:W-:Y:S01]  /*133d0*/  @!PT LDS RZ, [RZ] ;  /* 0x00000000fffff984 */ /* 0x000fe20000000800 */
[----:B------:R4:W-:Y:S06]  /*133e0*/  MEMBAR.ALL.CTA ;  /* 0x0000000000007992 */ /* 0x0009ec0000008000 */
[----:B----4-:R-:W4:Y:S01]  /*133f0*/  FENCE.VIEW.ASYNC.S ;  /* 0x00000000000073c6 */ /* 0x010f220000000000 */
[----:B------:R-:W-:Y:S05]  /*13400*/  WARPSYNC.ALL ;  /* 0x0000000000007948 */ /* 0x000fea0003800000 */
[----:B----4-:R-:W-:Y:S06]  /*13410*/  BAR.SYNC.DEFER_BLOCKING 0xd, 0x100 ;  /* 0x0344000000007b1d */ /* 0x010fec0000010000 */
.L_x_1860:
[----:B------:R-:W-:-:S13]  /*13420*/  ISETP.NE.AND P0, PT, R234, 0x3, PT ;  /* 0x00000003ea00780c */ /* 0x000fda0003f05270 */
[----:B------:R-:W-:Y:S05]  /*13430*/  @!P0 BRA `(.L_x_1938) ;  /* 0x0000000000048947 */ /* 0x000fea0003800000 */
[----:B------:R-:W-:Y:S01]  /*13440*/  BPT.TRAP 0x1 ;  /* 0x000000040000795c */ /* 0x000fe20000300000 */
.L_x_1938:
[----:B------:R-:W-:Y:S01]  /*13450*/  IMAD R57, R22, 0x8, R16 ;  /* 0x0000000816397824 */ /* 0x000fe200078e0210 */
[----:B------:R-:W-:-:S04]  /*13460*/  SHF.L.U32 R0, R219, 0x1f, RZ ;  /* 0x0000001fdb007819 */ /* 0x000fc800000006ff */
[----:B------:R4:W0:Y:S01]  /*13470*/  SYNCS.PHASECHK.TRANS64.TRYWAIT P2, [R57+URZ+0x30830], R0 ;  /* 0x03083000390075a7 */ /* 0x000822000804017f */
[----:B------:R-:W-:Y:S05]  /*13480*/  @!P0 BRA `(.L_x_1939) ;  /* 0x0000000000048947 */ /* 0x000fea0003800000 */
[----:B------:R-:W-:Y:S01]  /*13490*/  BPT.TRAP 0x1 ;  /* 0x000000040000795c */ /* 0x000fe20000300000 */
.L_x_1939:
[----:B012---:R-:W0:Y:S02]  /*134a0*/  S2R R3, SR_TID.X ;  /* 0x0000000000037919 */ /* 0x007e240000002100 */
[----:B0-----:R-:W-:-:S04]  /*134b0*/  LOP3.LUT R3, R3, 0x7f, RZ, 0xc0, !PT ;  /* 0x0000007f03037812 */ /* 0x001fc800078ec0ff */
[----:B------:R-:W-:Y:S01]  /*134c0*/  ISETP.NE.AND P1, PT, R3, RZ, PT ;  /* 0x000000ff0300720c */ /* 0x000fe20003f25270 */
[----:B------:R-:W-:-:S12]  /*134d0*/  @P2 BRA `(.L_x_1940) ;  /* 0x0000000000082947 */ /* 0x000fd80003800000 */
[----:B------:R-:W0:Y:S02]  /*134e0*/  SYNCS.PHASECHK.TRANS64.TRYWAIT P2, [R57+URZ+0x30830], R0 ;  /* 0x03083000390075a7 */ /* 0x000e24000804017f */
[----:B0-----:R-:W-:Y:S05]  /*134f0*/  @!P2 BRA `(.L_x_1941) ;  /* 0x0000019c0094a947 */ /* 0x001fea0003800000 */
.L_x_1940:
[----:B------:R-:W-:Y:S05]  /*13500*/  WARPSYNC.ALL ;  /* 0x0000000000007948 */ /* 0x000fea0003800000 */
[----:B0---4-:R-:W-:Y:S01]  /*13510*/  VIADD R0, R16, 0x20400 ;  /* 0x0002040010007836 */ /* 0x011fe20000000000 */
[----:B---3--:R-:W-:-:S04]  /*13520*/  LOP3.LUT R6, R2, 0x10000, RZ, 0xfc, !PT ;  /* 0x0001000002067812 */ /* 0x008fc800078efcff */
[----:B------:R-:W-:-:S04]  /*13530*/  SHF.R.U32.HI R0, RZ, 0x4, R0 ;  /* 0x00000004ff007819 */ /* 0x000fc80000011600 */
[----:B------:R-:W-:-:S04]  /*13540*/  LOP3.LUT R0, R0, 0x3fff, RZ, 0xc0, !PT ;  /* 0x00003fff00007812 */ /* 0x000fc800078ec0ff */
[----:B------:R-:W-:Y:S01]  /*13550*/  LOP3.LUT R4, R0, 0x10000, RZ, 0xfc, !PT ;  /* 0x0001000000047812 */ /* 0x000fe200078efcff */
[----:B------:R-:W-:Y:S02]  /*13560*/  IMAD.MOV.U32 R7, RZ, RZ, 0x40000040 ;  /* 0x40000040ff077424 */ /* 0x000fe400078e00ff */
[----:B------:R-:W-:Y:S02]  /*13570*/  IMAD.MOV.U32 R3, RZ, RZ, 0x40000040 ;  /* 0x40000040ff037424 */ /* 0x000fe400078e00ff */
[----:B------:R-:W-:Y:S01]  /*13580*/  IMAD R2, R22, 0x800, R4 ;  /* 0x0000080016027824 */ /* 0x000fe200078e0204 */
[----:B------:R-:W-:Y:S01]  /*13590*/  R2UR UR4, R6 ;  /* 0x00000000060472ca */ /* 0x000fe200000e0000 */
[----:B-----5:R-:W-:Y:S01]  /*135a0*/  WARPGROUP.ARRIVE ;  /* 0x00000000000079c5 */ /* 0x020fe20000000000 */
[----:B------:R-:W-:Y:S01]  /*135b0*/  R2UR UR5, R7 ;  /* 0x00000000070572ca */ /* 0x000fe200000e0000 */
[----:B------:R0:W-:Y:S01]  /*135c0*/  STL [R1+0x24], R4 ;  /* 0x0000240401007387 */ /* 0x0001e20000100800 */
[----:B------:R-:W-:-:S02]  /*135d0*/  R2UR UR6, R2 ;  /* 0x00000000020672ca */ /* 0x000fc400000e0000 */
[----:B------:R-:W-:Y:S01]  /*135e0*/  R2UR UR7, R3 ;  /* 0x00000000030772ca */ /* 0x000fe200000e0000 */
[----:B------:R-:W-:Y:S01]  /*135f0*/  VIADD R224, R6, 0x2 ;  /* 0x0000000206e07836 */ /* 0x000fe20000000000 */
[----:B------:R-:W2:Y:S01]  /*13600*/  LDL R67, [R1+0x4c] ;  /* 0x00004c0001437983 */ /* 0x000ea20000100800 */
[----:B------:R-:W-:Y:S02]  /*13610*/  IMAD.MOV.U32 R225, RZ, RZ, 0x40000040 ;  /* 0x40000040ffe17424 */ /* 0x000fe400078e00ff */
[----:B------:R-:W-:Y:S01]  /*13620*/  IMAD.MOV.U32 R5, RZ, RZ, 0x40000040 ;  /* 0x40000040ff057424 */ /* 0x000fe200078e00ff */
[----:B------:R-:W2:Y:S01]  /*13630*/  LDL R80, [R1+0x34] ;  /* 0x0000340001507983 */ /* 0x000ea20000100800 */
[----:B0-----:R-:W-:Y:S02]  /*13640*/  VIADD R4, R2, 0x2 ;  /* 0x0000000202047836 */ /* 0x001fe40000000000 */
[----:B------:R-:W-:Y:S02]  /*13650*/  VIADD R222, R6, 0x4 ;  /* 0x0000000406de7836 */ /* 0x000fe40000000000 */
[----:B------:R-:W-:-:S02]  /*13660*/  IMAD.MOV.U32 R223, RZ, RZ, 0x40000040 ;  /* 0x40000040ffdf7424 */ /* 0x000fc400078e00ff */
[----:B------:R-:W-:Y:S01]  /*13670*/  HGMMA.64x64x16.F32.BF16 R24, gdesc[UR4], RZ, !UPT, gsb0 ;  /* 0x00e00000041879f0 */ /* 0x000fe2000c0018ff */
[----:B------:R-:W-:Y:S01]  /*13680*/  R2UR UR4, R224 ;  /* 0x00000000e00472ca */ /* 0x000fe200000e0000 */
[----:B------:R-:W-:Y:S01]  /*13690*/  VIADD R216, R6, 0x6 ;  /* 0x0000000606d87836 */ /* 0x000fe20000000000 */
[----:B------:R-:W-:Y:S01]  /*136a0*/  R2UR UR5, R225 ;  /* 0x00000000e10572ca */ /* 0x000fe200000e0000 */
[----:B------:R-:W-:Y:S01]  /*136b0*/  IMAD.MOV.U32 R217, RZ, RZ, 0x40000040 ;  /* 0x40000040ffd97424 */ /* 0x000fe200078e00ff */
[----:B------:R-:W-:Y:S01]  /*136c0*/  R2UR UR6, R4 ;  /* 0x00000000040672ca */ /* 0x000fe200000e0000 */
[----:B------:R-:W-:Y:S01]  /*136d0*/  VIADD R4, R2, 0x4 ;  /* 0x0000000402047836 */ /* 0x000fe20000000000 */
[----:B------:R-:W-:Y:S01]  /*136e0*/  R2UR UR7, R5 ;  /* 0x00000000050772ca */ /* 0x000fe200000e0000 */
[----:B------:R-:W-:Y:S02]  /*136f0*/  IMAD.MOV.U32 R5, RZ, RZ, 0x40000040 ;  /* 0x40000040ff057424 */ /* 0x000fe400078e00ff */
[----:B------:R-:W-:-:S02]  /*13700*/  VIADD R214, R6, 0x400 ;  /* 0x0000040006d67836 */ /* 0x000fc40000000000 */
[----:B------:R-:W-:Y:S02]  /*13710*/  IMAD.MOV.U32 R215, RZ, RZ, 0x40000040 ;  /* 0x40000040ffd77424 */ /* 0x000fe400078e00ff */
[C---:B------:R-:W-:Y:S02]  /*13720*/  VIADD R212, R6.reuse, 0x402 ;  /* 0x0000040206d47836 */ /* 0x040fe40000000000 */
[----:B------:R-:W-:Y:S02]  /*13730*/  IMAD.MOV.U32 R213, RZ, RZ, 0x40000040 ;  /* 0x40000040ffd57424 */ /* 0x000fe400078e00ff */
[C---:B------:R-:W-:Y:S02]  /*13740*/  VIADD R210, R6.reuse, 0x404 ;  /* 0x0000040406d27836 */ /* 0x040fe40000000000 */
        /* <DEDUP_REMOVED lines=17> */
[----:B------:R-:W-:Y:S02]  /*13860*/  VIADD R8, R6, 0xc06 ;  /* 0x00000c0606087836 */ /* 0x000fe40000000000 */
[----:B------:R-:W-:Y:S02]  /*13870*/  IMAD.MOV.U32 R9, RZ, RZ, 0x40000040 ;  /* 0x40000040ff097424 */ /* 0x000fe400078e00ff */
[----:B------:R-:W-:Y:S01]  /*13880*/  IMAD.MOV.U32 R3, RZ, RZ, 0x40000040 ;  /* 0x40000040ff037424 */ /* 0x000fe200078e00ff */
[----:B------:R-:W-:-:S02]  /*13890*/  WARPGROUP.DEPBAR.LE gsb0, 0x0 ;  /* 0x00008000000079c5 */ /* 0x000fc40000010000 */
[----:B------:R-:W-:-:S06]  /*138a0*/  WARPGROUP.ARRIVE ;  /* 0x00000000000079c5 */ /* 0x000fcc0000000000 */
[----:B------:R-:W-:Y:S01]  /*138b0*/  HGMMA.64x64x16.F32.BF16 R24, gdesc[UR4], R24, gsb0 ;  /* 0x00e00000041879f0 */ /* 0x000fe20008001818 */
[----:B------:R-:W-:Y:S02]  /*138c0*/  R2UR UR4, R222 ;  /* 0x00000000de0472ca */ /* 0x000fe400000e0000 */
[----:B------:R-:W-:Y:S02]  /*138d0*/  R2UR UR5, R223 ;  /* 0x00000000df0572ca */ /* 0x000fe400000e0000 */
[----:B------:R-:W-:Y:S01]  /*138e0*/  R2UR UR6, R4 ;  /* 0x00000000040672ca */ /* 0x000fe200000e0000 */
[----:B------:R-:W-:Y:S01]  /*138f0*/  VIADD R4, R2, 0x6 ;  /* 0x0000000602047836 */ /* 0x000fe20000000000 */
[----:B------:R-:W-:Y:S01]  /*13900*/  R2UR UR7, R5 ;  /* 0x00000000050772ca */ /* 0x000fe200000e0000 */
[----:B------:R-:W-:Y:S01]  /*13910*/  IMAD.MOV.U32 R5, RZ, RZ, 0x40000040 ;  /* 0x40000040ff057424 */ /* 0x000fe200078e00ff */
[----:B------:R-:W-:Y:S02]  /*13920*/  WARPGROUP.DEPBAR.LE gsb0, 0x0 ;  /* 0x00008000000079c5 */ /* 0x000fe40000010000 */
[----:B------:R-:W-:-:S09]  /*13930*/  WARPGROUP.ARRIVE ;  /* 0x00000000000079c5 */ /* 0x000fd20000000000 */
        /* <DEDUP_REMOVED lines=94> */
[C---:B------:R-:W-:Y:S01]  /*13f20*/  VIADD R4, R2.reuse, 0x604 ;  /* 0x0000060402047836 */ /* 0x040fe20000000000 */
[----:B------:R-:W-:Y:S01]  /*13f30*/  R2UR UR7, R5 ;  /* 0x00000000050772ca */ /* 0x000fe200000e0000 */
[----:B------:R-:W-:Y:S02]  /*13f40*/  IMAD.MOV.U32 R5, RZ, RZ, 0x40000040 ;  /* 0x40000040ff057424 */ /* 0x000fe400078e00ff */
[----:B------:R-:W-:Y:S01]  /*13f50*/  VIADD R2, R2, 0x606 ;  /* 0x0000060602027836 */ /* 0x000fe20000000000 */
[----:B------:R-:W-:-:S02]  /*13f60*/  WARPGROUP.DEPBAR.LE gsb0, 0x0 ;  /* 0x00008000000079c5 */ /* 0x000fc40000010000 */
[----:B------:R-:W-:-:S07]  /*13f70*/  WARPGROUP.ARRIVE ;  /* 0x00000000000079c5 */ /* 0x000fce0000000000 */
[----:B------:R-:W-:Y:S01]  /*13f80*/  HGMMA.64x64x16.F32.BF16 R24, gdesc[UR4], R24, gsb0 ;  /* 0x00e00000041879f0 */ /* 0x000fe20008001818 */
[----:B------:R-:W-:Y:S02]  /*13f90*/  R2UR UR4, R10 ;  /* 0x000000000a0472ca */ /* 0x000fe400000e0000 */
[----:B------:R-:W-:Y:S02]  /*13fa0*/  R2UR UR5, R11 ;  /* 0x000000000b0572ca */ /* 0x000fe400000e0000 */
[----:B------:R-:W-:Y:S02]  /*13fb0*/  R2UR UR6, R4 ;  /* 0x00000000040672ca */ /* 0x000fe400000e0000 */
[----:B------:R-:W-:Y:S01]  /*13fc0*/  R2UR UR7, R5 ;  /* 0x00000000050772ca */ /* 0x000fe200000e0000 */
[----:B------:R-:W-:Y:S02]  /*13fd0*/  WARPGROUP.DEPBAR.LE gsb0, 0x0 ;  /* 0x00008000000079c5 */ /* 0x000fe40000010000 */
[----:B------:R-:W-:-:S10]  /*13fe0*/  WARPGROUP.ARRIVE ;  /* 0x00000000000079c5 */ /* 0x000fd40000000000 */
        /* <DEDUP_REMOVED lines=8> */
[----:B------:R-:W-:Y:S02]  /*14070*/  ULDC UR4, c[0x0][0x9d8] ;  /* 0x0002760000047ab9 */ /* 0x000fe40000000800 */
[----:B------:R-:W-:Y:S02]  /*14080*/  WARPGROUP.DEPBAR.LE gsb0, 0x0 ;  /* 0x00008000000079c5 */ /* 0x000fe40000010000 */
[----:B------:R-:W-:Y:S01]  /*14090*/  FMUL.FTZ R3, R33, UR4 ;  /* 0x0000000421037c20 */ /* 0x000fe20008410000 */
[----:B------:R-:W-:Y:S01]  /*140a0*/  FMUL.FTZ R56, R24, UR4 ;  /* 0x0000000418387c20 */ /* 0x000fe20008410000 */
[----:B------:R-:W-:Y:S01]  /*140b0*/  FMUL.FTZ R2, R32, UR4 ;  /* 0x0000000420027c20 */ /* 0x000fe20008410000 */
[----:B------:R-:W-:Y:S01]  /*140c0*/  FMUL.FTZ R4, R36, UR4 ;  /* 0x0000000424047c20 */ /* 0x000fe20008410000 */
[----:B------:R0:W1:Y:S01]  /*140d0*/  MUFU.TANH R61, R3 ;  /* 0x00000003003d7308 */ /* 0x0000620000002400 */
[----:B------:R-:W-:Y:S01]  /*140e0*/  FMUL.FTZ R36, R39, UR4 ;  /* 0x0000000427247c20 */ /* 0x000fe20008410000 */
[----:B------:R-:W-:Y:S01]  /*140f0*/  FMUL.FTZ R25, R25, UR4 ;  /* 0x0000000419197c20 */ /* 0x000fe20008410000 */
[----:B------:R-:W-:Y:S01]  /*14100*/  FMUL.FTZ R28, R28, UR4 ;  /* 0x000000041c1c7c20 */ /* 0x000fe20008410000 */
[----:B------:R-:W-:Y:S01]  /*14110*/  FMUL.FTZ R32, R34, UR4 ;  /* 0x0000000422207c20 */ /* 0x000fe20008410000 */
[----:B------:R-:W-:Y:S01]  /*14120*/  FMUL.FTZ R34, R38, UR4 ;  /* 0x0000000426227c20 */ /* 0x000fe20008410000 */
[----:B------:R-:W-:Y:S01]  /*14130*/  FMUL.FTZ R38, R42, UR4 ;  /* 0x000000042a267c20 */ /* 0x000fe20008410000 */
[----:B------:R-:W-:Y:S01]  /*14140*/  FMUL.FTZ R46, R46, UR4 ;  /* 0x000000042e2e7c20 */ /* 0x000fe20008410000 */
[----:B------:R3:W4:Y:S01]  /*14150*/  MUFU.TANH R60, R2 ;  /* 0x00000002003c7308 */ /* 0x0007220000002400 */
[----:B0-----:R-:W0:Y:S01]  /*14160*/  LDC R3, c[0x0][0x448] ;  /* 0x00011200ff037b82 */ /* 0x001e220000000800 */
[----:B------:R-:W-:Y:S01]  /*14170*/  FMUL.FTZ R33, R35, UR4 ;  /* 0x0000000423217c20 */ /* 0x000fe20008410000 */
[----:B------:R-:W-:Y:S01]  /*14180*/  FMUL.FTZ R0, R26, UR4 ;  /* 0x000000041a007c20 */ /* 0x000fe20008410000 */
[----:B------:R-:W-:Y:S01]  /*14190*/  FMUL.FTZ R23, R30, UR4 ;  /* 0x000000041e177c20 */ /* 0x000fe20008410000 */
[----:B------:R-:W-:Y:S01]  /*141a0*/  FMUL.FTZ R5, R27, UR4 ;  /* 0x000000041b057c20 */ /* 0x000fe20008410000 */
[----:B------:R-:W-:Y:S01]  /*141b0*/  FMUL.FTZ R29, R29, UR4 ;  /* 0x000000041d1d7c20 */ /* 0x000fe20008410000 */
[----:B------:R-:W-:Y:S01]  /*141c0*/  FMUL.FTZ R26, R31, UR4 ;  /* 0x000000041f1a7c20 */ /* 0x000fe20008410000 */
[----:B------:R-:W0:Y:S01]  /*141d0*/  MUFU.TANH R58, R25 ;  /* 0x00000019003a7308 */ /* 0x000e220000002400 */
[----:B---3--:R-:W-:Y:S01]  /*141e0*/  FMUL.FTZ R2, R40, UR4 ;  /* 0x0000000428027c20 */ /* 0x008fe20008410000 */
[----:B------:R-:W-:Y:S01]  /*141f0*/  FMUL.FTZ R37, R37, UR4 ;  /* 0x0000000425257c20 */ /* 0x000fe20008410000 */
[----:B------:R-:W-:Y:S01]  /*14200*/  FMUL.FTZ R41, R41, UR4 ;  /* 0x0000000429297c20 */ /* 0x000fe20008410000 */
[----:B------:R-:W-:Y:S01]  /*14210*/  FMUL.FTZ R40, R43, UR4 ;  /* 0x000000042b287c20 */ /* 0x000fe20008410000 */
[----:B------:R-:W-:Y:S01]  /*14220*/  FMUL.FTZ R44, R44, UR4 ;  /* 0x000000042c2c7c20 */ /* 0x000fe20008410000 */
[----:B------:R-:W-:Y:S01]  /*14230*/  FMUL.FTZ R45, R45, UR4 ;  /* 0x000000042d2d7c20 */ /* 0x000fe20008410000 */
[----:B------:R-:W-:Y:S01]  /*14240*/  FMUL.FTZ R47, R47, UR4 ;  /* 0x000000042f2f7c20 */ /* 0x000fe20008410000 */
[----:B------:R2:W3:Y:S01]  /*14250*/  MUFU.TANH R39, R2 ;  /* 0x0000000200277308 */ /* 0x0004e20000002400 */
[----:B------:R-:W-:Y:S01]  /*14260*/  FMUL.FTZ R48, R48, UR4 ;  /* 0x0000000430307c20 */ /* 0x000fe20008410000 */
[----:B------:R-:W-:Y:S01]  /*14270*/  FMUL.FTZ R49, R49, UR4 ;  /* 0x0000000431317c20 */ /* 0x000fe20008410000 */
[----:B------:R-:W-:Y:S01]  /*14280*/  FMUL.FTZ R50, R50, UR4 ;  /* 0x0000000432327c20 */ /* 0x000fe20008410000 */
[----:B------:R-:W-:Y:S01]  /*14290*/  FMUL.FTZ R52, R52, UR4 ;  /* 0x0000000434347c20 */ /* 0x000fe20008410000 */
[----:B------:R-:W-:Y:S01]  /*142a0*/  FMUL.FTZ R53, R53, UR4 ;  /* 0x0000000435357c20 */ /* 0x000fe20008410000 */
[----:B------:R-:W-:-:S02]  /*142b0*/  FMUL.FTZ R30, R55, UR4 ;  /* 0x00000004371e7c20 */ /* 0x000fc40008410000 */
[----:B------:R1:W0:Y:S02]  /*142c0*/  MUFU.TANH R59, R28 ;  /* 0x0000001c003b7308 */ /* 0x0002240000002400 */
[----:B0-----:R-:W-:Y:S01]  /*142d0*/  ISETP.NE.AND P2, PT, R3, 0x1, PT ;  /* 0x000000010300780c */ /* 0x001fe20003f45270 */
[----:B--2---:R-:W-:-:S04]  /*142e0*/  IMAD.IADD R2, R67, 0x1, R80 ;  /* 0x0000000143027824 */ /* 0x004fc800078e0250 */
[----:B------:R-:W-:Y:S01]  /*142f0*/  IMAD.MOV.U32 R42, RZ, RZ, R2 ;  /* 0x000000ffff2a7224 */ /* 0x000fe200078e0002 */
[----:B------:R0:W2:Y:S01]  /*14300*/  MUFU.TANH R64, R46 ;  /* 0x0000002e00407308 */ /* 0x0000a20000002400 */
[----:B-1----:R-:W-:-:S06]  /*14310*/  IMAD.MOV.U32 R28, RZ, RZ, -0x40 ;  /* 0xffffffc0ff1c7424 */ /* 0x002fcc00078e00ff */
[----:B------:R-:W1:Y:S01]  /*14320*/  @P2 LDC R3, c[0x0][0x44c] ;  /* 0x00011300ff032b82 */ /* 0x000e620000000800 */
[----:B------:R4:W1:Y:S01]  /*14330*/  MUFU.TANH R35, R4 ;  /* 0x0000000400237308 */ /* 0x0008620000002400 */
[C---:B0-----:R-:W-:Y:S02]  /*14340*/  IMAD R46, R103.reuse, R28, 0x40 ;  /* 0x00000040672e7424 */ /* 0x041fe400078e021c */
[----:B------:R-:W-:Y:S01]  /*14350*/  FMUL.FTZ R28, R54, UR4 ;  /* 0x00000004361c7c20 */ /* 0x000fe20008410000 */
[----:B------:R-:W-:-:S03]  /*14360*/  LEA R54, R103, 0xffffffc0, 0x6 ;  /* 0xffffffc067367811 */ /* 0x000fc600078e30ff */
[----:B------:R-:W0:Y:S01]  /*14370*/  @P2 LDC R24, c[0x0][0x450] ;  /* 0x00011400ff182b82 */ /* 0x000e220000000800 */
[----:B------:R3:W0:Y:S01]  /*14380*/  MUFU.TANH R62, R44 ;  /* 0x0000002c003e7308 */ /* 0x0006220000002400 */
[----:B----4-:R-:W-:Y:S01]  /*14390*/  FMUL.FTZ R4, R51, UR4 ;  /* 0x0000000433047c20 */ /* 0x010fe20008410000 */
[----:B------:R-:W-:Y:S02]  /*143a0*/  ULDC UR4, c[0x0][0x9dc] ;  /* 0x0002770000047ab9 */ /* 0x000fe40000000800 */
[----:B------:R-:W-:-:S04]  /*143b0*/  ULOP3.LUT UR8, URZ, UR4, URZ, 0x33, !UPT ;  /* 0x000000043f087292 */ /* 0x000fc8000f8e333f */
[----:B------:R-:W4:Y:S01]  /*143c0*/  MUFU.TANH R56, R56 ;  /* 0x0000003800387308 */ /* 0x000f220000002400 */
[----:B---3--:R-:W-:Y:S02]  /*143d0*/  VIADD R44, R46, 0x1 ;  /* 0x000000012e2c7836 */ /* 0x008fe40000000000 */
[----:B------:R-:W-:Y:S02]  /*143e0*/  IMAD.U32 R27, RZ, RZ, UR8 ;  /* 0x00000008ff1b7e24 */ /* 0x000fe4000f8e00ff */
[----:B------:R-:W-:Y:S02]  /*143f0*/  IMAD R44, R229, -0x2, R44 ;  /* 0xfffffffee52c7824 */ /* 0x000fe400078e022c */
[----:B-1----:R-:W-:Y:S01]  /*14400*/  @P2 IMAD.HI.U32 R3, R2, R3, RZ ;  /* 0x0000000302032227 */ /* 0x002fe200078e00ff */
[----:B------:R-:W-:Y:S01]  /*14410*/  STL [R1+0x28], R27 ;  /* 0x0000281b01007387 */ /* 0x000fe20000100800 */
[----:B------:R-:W1:Y:S02]  /*14420*/  MUFU.TANH R0, R0 ;  /* 0x0000000000007308 */ /* 0x000e640000002400 */
[----:B------:R-:W-:Y:S01]  /*14430*/  @!P1 VIADD R2, R57, 0x30840 ;  /* 0x0003084039029836 */ /* 0x000fe20000000000 */
[----:B0-----:R-:W-:-:S02]  /*14440*/  @P2 SHF.R.U32.HI R42, RZ, R24, R3 ;  /* 0x00000018ff2a2219 */ /* 0x001fc40000011603 */
[----:B------:R-:W0:Y:S02]  /*14450*/  LDC.64 R24, c[0x0][0x9e0] ;  /* 0x00027800ff187b82 */ /* 0x000e240000000a00 */
[----:B------:R-:W-:Y:S01]  /*14460*/  @!P1 PRMT R2, RZ, 0x654, R2 ;  /* 0x00000654ff029816 */ /* 0x000fe20000000002 */
[----:B------:R-:W3:Y:S01]  /*14470*/  MUFU.TANH R5, R5 ;  /* 0x0000000500057308 */ /* 0x000ee20000002400 */
[----:B------:R-:W2:Y:S01]  /*14480*/  SHFL.IDX PT, R70, R42, RZ, 0x1c1f ;  /* 0x001c1fff2a467589 */ /* 0x000ea200000e0000 */
[----:B------:R-:W-:Y:S01]  /*14490*/  IADD3 R3, -R220, R44, R221 ;  /* 0x0000002cdc037210 */ /* 0x000fe20007ffe1dd */
[----:B------:R4:W-:Y:S04]  /*144a0*/  @!P1 SYNCS.ARRIVE.TRANS64.RED.A1T0 RZ, [R2+URZ], RZ ;  /* 0x000000ff02ff99a7 */ /* 0x0009e8000810043f */
[----:B------:R-:W-:Y:S01]  /*144b0*/  VIADD R67, R3, UR8 ;  /* 0x0000000803437c36 */ /* 0x000fe20008000000 */
[----:B------:R-:W0:Y:S01]  /*144c0*/  MUFU.TANH R29, R29 ;  /* 0x0000001d001d7308 */ /* 0x000e220000002400 */
[----:B----4-:R-:W-:-:S07]  /*144d0*/  IMAD.IADD R2, R221, 0x1, R46 ;  /* 0x00000001dd027824 */ /* 0x010fce00078e022e */
[----:B------:R-:W4:Y:S01]  /*144e0*/  MUFU.TANH R23, R23 ;  /* 0x0000001700177308 */ /* 0x000f220000002400 */
[----:B------:R-:W-:Y:S01]  /*144f0*/  IMAD R57, R229, -0x2, R2 ;  /* 0xfffffffee5397824 */ /* 0x000fe200078e0202 */
[----:B0-----:R-:W-:Y:S01]  /*14500*/  ISETP.GE.AND P3, PT, R25, 0x1, PT ;  /* 0x000000011900780c */ /* 0x001fe20003f66270 */
[----:B------:R-:W-:-:S05]  /*14510*/  IMAD.IADD R68, R3, 0x1, R24 ;  /* 0x0000000103447824 */ /* 0x000fca00078e0218 */
[----:B------:R-:W0:Y:S01]  /*14520*/  MUFU.TANH R26, R26 ;  /* 0x0000001a001a7308 */ /* 0x000e220000002400 */
[----:B--2---:R-:W-:Y:S01]  /*14530*/  IMAD.IADD R31, R67, 0x1, R70 ;  /* 0x00000001431f7824 */ /* 0x004fe200078e0246 */
[----:B------:R-:W-:-:S06]  /*14540*/  VIADDMNMX R44, R70, R68, R57, PT ;  /* 0x00000044462c7246 */ /* 0x000fcc0003800139 */
        /* <DEDUP_REMOVED lines=9> */
[----:B------:R0:W0:Y:S08]  /*145e0*/  MUFU.TANH R66, R47 ;  /* 0x0000002f00427308 */ /* 0x0000300000002400 */
[----:B------:R-:W0:Y:S08]  /*145f0*/  MUFU.TANH R48, R48 ;  /* 0x0000003000307308 */ /* 0x000e300000002400 */
[----:B------:R0:W0:Y:S08]  /*14600*/  MUFU.TANH R65, R49 ;  /* 0x0000003100417308 */ /* 0x0000300000002400 */
[----:B------:R-:W0:Y:S08]  /*14610*/  MUFU.TANH R50, R50 ;  /* 0x0000003200327308 */ /* 0x000e300000002400 */
[----:B------:R-:W0:Y:S08]  /*14620*/  MUFU.TANH R4, R4 ;  /* 0x0000000400047308 */ /* 0x000e300000002400 */
[----:B------:R-:W0:Y:S08]  /*14630*/  MUFU.TANH R52, R52 ;  /* 0x0000003400347308 */ /* 0x000e300000002400 */
[----:B------:R-:W0:Y:S08]  /*14640*/  MUFU.TANH R53, R53 ;  /* 0x0000003500357308 */ /* 0x000e300000002400 */
[----:B------:R-:W0:Y:S08]  /*14650*/  MUFU.TANH R28, R28 ;  /* 0x0000001c001c7308 */ /* 0x000e300000002400 */
[----:B------:R-:W0:Y:S01]  /*14660*/  MUFU.TANH R30, R30 ;  /* 0x0000001e001e7308 */ /* 0x000e220000002400 */
[----:B-1234-:R-:W-:Y:S05]  /*14670*/  @!P3 BRA `(.L_x_1942) ;  /* 0x000000000050b947 */ /* 0x01efea0003800000 */
[----:B------:R-:W-:Y:S01]  /*14680*/  IADD3 R27, -R220, R221, R70 ;  /* 0x000000dddc1b7210 */ /* 0x000fe20007ffe146 */
[----:B------:R-:W-:Y:S03]  /*14690*/  BSSY B0, `(.L_x_1943) ;  /* 0x000000e000007945 */ /* 0x000fe60003800000 */
[----:B------:R-:W-:-:S13]  /*146a0*/  ISETP.GT.AND P4, PT, R27, -0x1, PT ;  /* 0xffffffff1b00780c */ /* 0x000fda0003f84270 */
        /* <DEDUP_REMOVED lines=8> */
.L_x_1944:
[----:B------:R-:W-:-:S13]  /*14730*/  ISETP.NE.AND P4, PT, R25, 0x1, PT ;  /* 0x000000011900780c */ /* 0x000fda0003f85270 */
[----:B------:R-:W1:Y:S02]  /*14740*/  @P4 LDC.64 R2, c[0x0][0x9e8] ;  /* 0x00027a00ff024b82 */ /* 0x000e640000000a00 */
[----:B-1----:R-:W-:-:S05]  /*14750*/  @P4 IMAD.HI.U32 R2, R27, R2, RZ ;  /* 0x000000021b024227 */ /* 0x002fca00078e00ff */
[----:B------:R-:W-:-:S07]  /*14760*/  @P4 SHF.R.U32.HI R27, RZ, R3, R2 ;  /* 0x00000003ff1b4219 */ /* 0x000fce0000011602 */
.L_x_1945:
[----:B------:R-:W-:Y:S05]  /*14770*/  BSYNC B0 ;  /* 0x0000000000007941 */ /* 0x000fea0003800000 */
.L_x_1943:
[----:B------:R-:W-:-:S04]  /*14780*/  IMAD R2, R27, R25, -R54 ;  /* 0x000000191b027224 */ /* 0x000fc800078e0a36 */
[----:B------:R-:W-:-:S05]  /*14790*/  IMAD R2, R229, -0x2, R2 ;  /* 0xfffffffee5027824 */ /* 0x000fca00078e0202 */
[----:B------:R-:W-:Y:S02]  /*147a0*/  VIMNMX R31, R31, R2, !PT ;  /* 0x000000021f1f7248 */ /* 0x000fe40007fe0100 */
[----:B------:R-:W-:-:S07]  /*147b0*/  VIADDMNMX R44, R2, R25, R44, PT ;  /* 0x00000019022c7246 */ /* 0x000fce000380012c */
.L_x_1942:
[C---:B------:R-:W-:Y:S01]  /*147c0*/  ISETP.GE.AND P4, PT, R46.reuse, 0x2, PT ;  /* 0x000000022e00780c */ /* 0x040fe20003f86270 */
[----:B------:R-:W1:Y:S01]  /*147d0*/  SHFL.IDX PT, R42, R42, 0x1, 0x1c1f ;  /* 0x003c1f002a2a7f89 */ /* 0x000e6200000e0000 */
[----:B------:R-:W-:Y:S02]  /*147e0*/  ISETP.GE.AND P6, PT, R46, 0x9, PT ;  /* 0x000000092e00780c */ /* 0x000fe40003fc6270 */
[----:B------:R-:W-:-:S04]  /*147f0*/  ISETP.GT.AND P5, PT, R31, 0x1, !P4 ;  /* 0x000000011f00780c */ /* 0x000fc800067a4270 */
[----:B------:R-:W-:-:S04]  /*14800*/  ISETP.LT.OR P5, PT, R44, 0x2, P5 ;  /* 0x000000022c00780c */ /* 0x000fc80002fa1670 */
        /* <DEDUP_REMOVED lines=20> */
[----:B0-----:R-:W-:Y:S02]  /*14950*/  FSEL R49, R61, -INF , !P5 ;  /* 0xff8000003d317808 */ /* 0x001fe40006800000 */
        /* <DEDUP_REMOVED lines=48> */
[----:B------:R-:W-:Y:S01]  /*14c60*/  ISETP.GE.AND P6, PT, R46, 0x3a, PT ;  /* 0x0000003a2e00780c */ /* 0x000fe20003fc6270 */
[----:B-1----:R-:W-:-:S03]  /*14c70*/  IMAD.IADD R46, R67, 0x1, R42 ;  /* 0x00000001432e7824 */ /* 0x002fc600078e022a */
[----:B------:R-:W-:Y:S02]  /*14c80*/  P2R R52, PR, RZ, 0x40 ;  /* 0x00000040ff347803 */ /* 0x000fe40000000000 */
[----:B------:R-:W-:-:S04]  /*14c90*/  ISETP.GT.AND P6, PT, R31, 0x39, !P6 ;  /* 0x000000391f00780c */ /* 0x000fc800077c4270 */
[----:B------:R-:W-:Y:S02]  /*14ca0*/  ISETP.LT.OR P6, PT, R44, 0x3a, P6 ;  /* 0x0000003a2c00780c */ /* 0x000fe400037c1670 */
[----:B------:R-:W-:Y:S02]  /*14cb0*/  VIADDMNMX R44, R42, R68, R57, PT ;  /* 0x000000442a2c7246 */ /* 0x000fe40003800139 */
[----:B------:R-:W-:Y:S01]  /*14cc0*/  FSEL R31, R53, -INF , !P6 ;  /* 0xff800000351f7808 */ /* 0x000fe20007000000 */
[----:B------:R-:W-:Y:S08]  /*14cd0*/  @!P3 BRA `(.L_x_1946) ;  /* 0x000000000050b947 */ /* 0x000ff00003800000 */
[----:B------:R-:W-:Y:S01]  /*14ce0*/  IADD3 R42, -R220, R221, R42 ;  /* 0x000000dddc2a7210 */ /* 0x000fe20007ffe12a */
[----:B------:R-:W-:Y:S03]  /*14cf0*/  BSSY B0, `(.L_x_1947) ;  /* 0x000000e000007945 */ /* 0x000fe60003800000 */
        /* <DEDUP_REMOVED lines=9> */
.L_x_1948:
[----:B------:R-:W-:-:S13]  /*14d90*/  ISETP.NE.AND P6, PT, R25, 0x1, PT ;  /* 0x000000011900780c */ /* 0x000fda0003fc5270 */
[----:B------:R-:W0:Y:S02]  /*14da0*/  @P6 LDC.64 R2, c[0x0][0x9e8] ;  /* 0x00027a00ff026b82 */ /* 0x000e240000000a00 */
[----:B0-----:R-:W-:-:S05]  /*14db0*/  @P6 IMAD.HI.U32 R2, R42, R2, RZ ;  /* 0x000000022a026227 */ /* 0x001fca00078e00ff */
[----:B------:R-:W-:-:S07]  /*14dc0*/  @P6 SHF.R.U32.HI R42, RZ, R3, R2 ;  /* 0x00000003ff2a6219 */ /* 0x000fce0000011602 */
.L_x_1949:
[----:B------:R-:W-:Y:S05]  /*14dd0*/  BSYNC B0 ;  /* 0x0000000000007941 */ /* 0x000fea0003800000 */
.L_x_1947:
[----:B------:R-:W-:-:S04]  /*14de0*/  IMAD R42, R42, R25, -R54 ;  /* 0x000000192a2a7224 */ /* 0x000fc800078e0a36 */
[----:B------:R-:W-:-:S05]  /*14df0*/  IMAD R3, R229, -0x2, R42 ;  /* 0xfffffffee5037824 */ /* 0x000fca00078e022a */
[----:B------:R-:W-:Y:S02]  /*14e00*/  VIMNMX R46, R46, R3, !PT ;  /* 0x000000032e2e7248 */ /* 0x000fe40007fe0100 */
[----:B------:R-:W-:-:S07]  /*14e10*/  VIADDMNMX R44, R3, R25, R44, PT ;  /* 0x00000019032c7246 */ /* 0x000fce000380012c */
.L_x_1946:
[----:B------:R-:W-:Y:S01]  /*14e20*/  ISETP.GT.AND P4, PT, R46, 0x1, !P4 ;  /* 0x000000012e00780c */ /* 0x000fe20006784270 */
[----:B------:R-:W-:Y:S01]  /*14e30*/  ULDC UR4, c[0x0][0x988] ;  /* 0x0002620000047ab9 */ /* 0x000fe20000000800 */
[----:B------:R-:W-:Y:S02]  /*14e40*/  ISETP.NE.AND P6, PT, R58, RZ, PT ;  /* 0x000000ff3a00720c */ /* 0x000fe40003fc5270 */
[----:B------:R-:W-:Y:S02]  /*14e50*/  ISETP.LT.OR P4, PT, R44, 0x2, P4 ;  /* 0x000000022c00780c */ /* 0x000fe40002781670 */
[----:B------:R-:W-:Y:S02]  /*14e60*/  FMNMX.FTZ R2, R73, R75, !PT ;  /* 0x0000004b49027209 */ /* 0x000fe40007810000 */
[----:B------:R-:W-:Y:S02]  /*14e70*/  FSEL R57, R5, -INF , !P4 ;  /* 0xff80000005397808 */ /* 0x000fe40006000000 */
[----:B------:R-:W-:-:S02]  /*14e80*/  ISETP.GT.AND P4, PT, R46, 0x8, !P6 ;  /* 0x000000082e00780c */ /* 0x000fc40007784270 */
[----:B------:R-:W-:Y:S02]  /*14e90*/  FMNMX.FTZ R2, R81, R2, !PT ;  /* 0x0000000251027209 */ /* 0x000fe40007810000 */
[----:B------:R-:W-:Y:S02]  /*14ea0*/  ISETP.LT.OR P4, PT, R44, 0x9, P4 ;  /* 0x000000092c00780c */ /* 0x000fe40002781670 */
[----:B------:R-:W-:Y:S02]  /*14eb0*/  FMNMX.FTZ R2, R55, R2, !PT ;  /* 0x0000000237027209 */ /* 0x000fe40007810000 */
[----:B------:R-:W-:Y:S02]  /*14ec0*/  FSEL R59, R23, -INF , !P4 ;  /* 0xff800000173b7808 */ /* 0x000fe40006000000 */
[----:B------:R-:W-:Y:S02]  /*14ed0*/  ISETP.NE.AND P4, PT, R69, RZ, PT ;  /* 0x000000ff4500720c */ /* 0x000fe40003f85270 */
[----:B------:R-:W-:-:S02]  /*14ee0*/  FMNMX.FTZ R2, R51, R2, !PT ;  /* 0x0000000233027209 */ /* 0x000fc40007810000 */
[----:B------:R-:W-:Y:S02]  /*14ef0*/  ISETP.GT.AND P4, PT, R46, 0x9, !P4 ;  /* 0x000000092e00780c */ /* 0x000fe40006784270 */
[----:B------:R-:W-:Y:S02]  /*14f00*/  FMNMX.FTZ R2, R49, R2, !PT ;  /* 0x0000000231027209 */ /* 0x000fe40007810000 */
[----:B------:R-:W-:Y:S02]  /*14f10*/  ISETP.LT.OR P4, PT, R44, 0xa, P4 ;  /* 0x0000000a2c00780c */ /* 0x000fe40002781670 */
        /* <DEDUP_REMOVED lines=21> */
[----:B------:R-:W-:Y:S01]  /*15070*/  FMNMX.FTZ R32, R31, R2, !PT ;  /* 0x000000021f207209 */ /* 0x000fe20007810000 */
[----:B------:R-:W-:Y:S01]  /*15080*/  IMAD.U32 R2, RZ, RZ, UR4 ;  /* 0x00000004ff027e24 */ /* 0x000fe2000f8e00ff */
[----:B------:R-:W-:Y:S02]  /*15090*/  FSEL R67, R34, -INF , !P4 ;  /* 0xff80000022437808 */ /* 0x000fe40006000000 */
[----:B------:R-:W-:Y:S01]  /*150a0*/  ISETP.NE.AND P4, PT, R72, RZ, PT ;  /* 0x000000ff4800720c */ /* 0x000fe20003f85270 */
[----:B------:R-:W0:Y:S01]  /*150b0*/  SHFL.BFLY PT, R3, R32, 0x2, 0x1f ;  /* 0x0c401f0020037f89 */ /* 0x000e2200000e0000 */
[----:B------:R-:W-:Y:S02]  /*150c0*/  ISETP.NE.AND P6, PT, R48, RZ, PT ;  /* 0x000000ff3000720c */ /* 0x000fe40003fc5270 */
[C---:B------:R-:W-:Y:S02]  /*150d0*/  ISETP.GT.AND P4, PT, R46.reuse, 0x19, !P4 ;  /* 0x000000192e00780c */ /* 0x040fe40006784270 */
[----:B------:R-:W-:-:S02]  /*150e0*/  ISETP.GT.AND P5, PT, R46, 0x38, !P5 ;  /* 0x000000382e00780c */ /* 0x000fc40006fa4270 */
[C---:B------:R-:W-:Y:S02]  /*150f0*/  ISETP.LT.OR P4, PT, R44.reuse, 0x1a, P4 ;  /* 0x0000001a2c00780c */ /* 0x040fe40002781670 */
[----:B------:R-:W-:Y:S02]  /*15100*/  ISETP.LT.OR P5, PT, R44, 0x39, P5 ;  /* 0x000000392c00780c */ /* 0x000fe40002fa1670 */
[----:B------:R-:W-:Y:S02]  /*15110*/  FSEL R69, R36, -INF , !P4 ;  /* 0xff80000024457808 */ /* 0x000fe40006000000 */
[----:B------:R-:W-:-:S04]  /*15120*/  ISETP.NE.AND P4, PT, R74, RZ, PT ;  /* 0x000000ff4a00720c */ /* 0x000fc80003f85270 */
[----:B------:R-:W-:-:S04]  /*15130*/  ISETP.GT.AND P4, PT, R46, 0x20, !P4 ;  /* 0x000000202e00780c */ /* 0x000fc80006784270 */
[----:B------:R-:W-:Y:S02]  /*15140*/  ISETP.LT.OR P4, PT, R44, 0x21, P4 ;  /* 0x000000212c00780c */ /* 0x000fe40002781670 */
[----:B0-----:R-:W-:Y:S02]  /*15150*/  FMNMX.FTZ R34, R32, R3, !PT ;  /* 0x0000000320227209 */ /* 0x001fe40007810000 */
[----:B------:R-:W-:Y:S02]  /*15160*/  FSEL R71, R38, -INF , !P4 ;  /* 0xff80000026477808 */ /* 0x000fe40006000000 */
[----:B------:R-:W-:Y:S01]  /*15170*/  ISETP.NE.AND P4, PT, R76, RZ, PT ;  /* 0x000000ff4c00720c */ /* 0x000fe20003f85270 */
[----:B------:R-:W0:Y:S03]  /*15180*/  SHFL.BFLY PT, R3, R34, 0x1, 0x1f ;  /* 0x0c201f0022037f89 */ /* 0x000e2600000e0000 */
[----:B------:R-:W-:-:S04]  /*15190*/  ISETP.GT.AND P4, PT, R46, 0x21, !P4 ;  /* 0x000000212e00780c */ /* 0x000fc80006784270 */
[----:B------:R-:W-:-:S04]  /*151a0*/  ISETP.LT.OR P4, PT, R44, 0x22, P4 ;  /* 0x000000222c00780c */ /* 0x000fc80002781670 */
[----:B------:R-:W-:Y:S02]  /*151b0*/  FSEL R53, R40, -INF , !P4 ;  /* 0xff80000028357808 */ /* 0x000fe40006000000 */
[----:B------:R-:W-:-:S04]  /*151c0*/  ISETP.NE.AND P4, PT, R77, RZ, PT ;  /* 0x000000ff4d00720c */ /* 0x000fc80003f85270 */
[----:B------:R-:W-:-:S04]  /*151d0*/  ISETP.GT.AND P4, PT, R46, 0x28, !P4 ;  /* 0x000000282e00780c */ /* 0x000fc80006784270 */
[----:B------:R-:W-:Y:S02]  /*151e0*/  ISETP.LT.OR P4, PT, R44, 0x29, P4 ;  /* 0x000000292c00780c */ /* 0x000fe40002781670 */
[----:B0-----:R-:W-:Y:S02]  /*151f0*/  FMNMX.FTZ R3, R34, R3, !PT ;  /* 0x0000000322037209 */ /* 0x001fe40007810000 */
[----:B------:R-:W-:Y:S02]  /*15200*/  FSEL R33, R64, -INF , !P4 ;  /* 0xff80000040217808 */ /* 0x000fe40006000000 */
[----:B------:R-:W-:Y:S01]  /*15210*/  ISETP.NE.AND P4, PT, R62, RZ, PT ;  /* 0x000000ff3e00720c */ /* 0x000fe20003f85270 */
[----:B------:R-:W-:-:S03]  /*15220*/  FMUL.FTZ R26, R3, R2 ;  /* 0x00000002031a7220 */ /* 0x000fc60000410000 */
[----:B------:R-:W-:-:S04]  /*15230*/  ISETP.GT.AND P4, PT, R46, 0x29, !P4 ;  /* 0x000000292e00780c */ /* 0x000fc80006784270 */
[----:B------:R-:W-:-:S04]  /*15240*/  ISETP.LT.OR P4, PT, R44, 0x2a, P4 ;  /* 0x0000002a2c00780c */ /* 0x000fc80002781670 */
[----:B------:R-:W-:Y:S02]  /*15250*/  FSEL R23, R66, -INF , !P4 ;  /* 0xff80000042177808 */ /* 0x000fe40006000000 */
[----:B------:R-:W-:-:S04]  /*15260*/  ISETP.NE.AND P4, PT, R78, RZ, PT ;  /* 0x000000ff4e00720c */ /* 0x000fc80003f85270 */
[----:B------:R-:W-:-:S04]  /*15270*/  ISETP.GT.AND P4, PT, R46, 0x30, !P4 ;  /* 0x000000302e00780c */ /* 0x000fc80006784270 */
[----:B------:R-:W-:-:S04]  /*15280*/  ISETP.LT.OR P4, PT, R44, 0x31, P4 ;  /* 0x000000312c00780c */ /* 0x000fc80002781670 */
[----:B------:R-:W-:Y:S02]  /*15290*/  FSEL R5, R50, -INF , !P4 ;  /* 0xff80000032057808 */ /* 0x000fe40006000000 */
[----:B------:R-:W-:Y:S02]  /*152a0*/  ISETP.GT.AND P4, PT, R46, RZ, !P6 ;  /* 0x000000ff2e00720c */ /* 0x000fe40007784270 */
[----:B------:R-:W-:Y:S02]  /*152b0*/  ISETP.NE.AND P6, PT, R52, RZ, PT ;  /* 0x000000ff3400720c */ /* 0x000fe40003fc5270 */
[----:B------:R-:W-:Y:S02]  /*152c0*/  ISETP.LT.OR P4, PT, R44, 0x1, P4 ;  /* 0x000000012c00780c */ /* 0x000fe40002781670 */
[----:B------:R-:W-:Y:S02]  /*152d0*/  ISETP.GT.AND P6, PT, R46, 0x39, !P6 ;  /* 0x000000392e00780c */ /* 0x000fe400077c4270 */
[----:B------:R-:W-:-:S02]  /*152e0*/  FSEL R0, R0, -INF , !P4 ;  /* 0xff80000000007808 */ /* 0x000fc40006000000 */
[----:B------:R-:W-:Y:S02]  /*152f0*/  FSETP.NEU.FTZ.AND P4, PT, R3, -INF , PT ;  /* 0xff8000000300780b */ /* 0x000fe40003f9d000 */
[----:B------:R-:W-:Y:S02]  /*15300*/  ISETP.LT.OR P6, PT, R44, 0x3a, P6 ;  /* 0x0000003a2c00780c */ /* 0x000fe400037c1670 */
[----:B------:R-:W-:Y:S02]  /*15310*/  FSEL R36, R26, RZ, P4 ;  /* 0x000000ff1a247208 */ /* 0x000fe40002000000 */
[----:B------:R-:W-:Y:S02]  /*15320*/  FMNMX.FTZ R26, R0, R57, !PT ;  /* 0x00000039001a7209 */ /* 0x000fe40007810000 */
[----:B------:R-:W-:Y:S01]  /*15330*/  ISETP.NE.AND P4, PT, R79, RZ, PT ;  /* 0x000000ff4f00720c */ /* 0x000fe20003f85270 */
[--C-:B------:R-:W-:Y:S01]  /*15340*/  FFMA.FTZ R32, R73, R2, -R36.reuse ;  /* 0x0000000249207223 */ /* 0x100fe20000010824 */
[----:B------:R-:W-:Y:S01]  /*15350*/  FMNMX.FTZ R26, R59, R26, !PT ;  /* 0x0000001a3b1a7209 */ /* 0x000fe20007810000 */
[-CC-:B------:R-:W-:Y:S01]  /*15360*/  FFMA.FTZ R51, R51, R2.reuse, -R36.reuse ;  /* 0x0000000233337223 */ /* 0x180fe20000010824 */
[----:B------:R-:W-:Y:S01]  /*15370*/  ISETP.GT.AND P4, PT, R46, 0x31, !P4 ;  /* 0x000000312e00780c */ /* 0x000fe20006784270 */
[--C-:B------:R-:W-:Y:S01]  /*15380*/  FFMA.FTZ R29, R29, R2, -R36.reuse ;  /* 0x000000021d1d7223 */ /* 0x100fe20000010824 */
[----:B------:R-:W-:Y:S01]  /*15390*/  FMNMX.FTZ R26, R61, R26, !PT ;  /* 0x0000001a3d1a7209 */ /* 0x000fe20007810000 */
[----:B------:R-:W-:Y:S01]  /*153a0*/  MUFU.EX2 R32, R32 ;  /* 0x0000002000207308 */ /* 0x000fe20000000800 */
[----:B------:R-:W-:Y:S01]  /*153b0*/  ISETP.LT.OR P4, PT, R44, 0x32, P4 ;  /* 0x000000322c00780c */ /* 0x000fe20002781670 */
[--C-:B------:R-:W-:Y:S01]  /*153c0*/  FFMA.FTZ R49, R49, R2, -R36.reuse ;  /* 0x0000000231317223 */ /* 0x100fe20000010824 */
[----:B------:R-:W-:Y:S01]  /*153d0*/  FMNMX.FTZ R26, R63, R26, !PT ;  /* 0x0000001a3f1a7209 */ /* 0x000fe20007810000 */
[-CC-:B------:R-:W-:Y:S01]  /*153e0*/  FFMA.FTZ R47, R47, R2.reuse, -R36.reuse ;  /* 0x000000022f2f7223 */ /* 0x180fe20000010824 */
[----:B------:R-:W-:Y:S01]  /*153f0*/  FSEL R73, R4, -INF , !P4 ;  /* 0xff80000004497808 */ /* 0x000fe20006000000 */
[--C-:B------:R-:W-:Y:S01]  /*15400*/  FFMA.FTZ R4, R75, R2, -R36.reuse ;  /* 0x000000024b047223 */ /* 0x100fe20000010824 */
[----:B------:R-:W-:Y:S01]  /*15410*/  FMNMX.FTZ R26, R65, R26, !PT ;  /* 0x0000001a411a7209 */ /* 0x000fe20007810000 */
[----:B------:R-:W-:Y:S01]  /*15420*/  MUFU.EX2 R51, R51 ;  /* 0x0000003300337308 */ /* 0x000fe20000000800 */
[----:B------:R-:W-:Y:S01]  /*15430*/  FSEL R75, R28, -INF , !P5 ;  /* 0xff8000001c4b7808 */ /* 0x000fe20006800000 */
[--C-:B------:R-:W-:Y:S01]  /*15440*/  FFMA.FTZ R28, R81, R2, -R36.reuse ;  /* 0x00000002511c7223 */ /* 0x100fe20000010824 */
[----:B------:R-:W-:Y:S01]  /*15450*/  FMNMX.FTZ R26, R67, R26, !PT ;  /* 0x0000001a431a7209 */ /* 0x000fe20007810000 */
[-CC-:B------:R-:W-:Y:S01]  /*15460*/  FFMA.FTZ R45, R45, R2.reuse, -R36.reuse ;  /* 0x000000022d2d7223 */ /* 0x180fe20000010824 */
[----:B------:R-:W-:Y:S01]  /*15470*/  FSEL R77, R30, -INF , !P6 ;  /* 0xff8000001e4d7808 */ /* 0x000fe20007000000 */
[--C-:B------:R-:W-:Y:S01]  /*15480*/  FFMA.FTZ R30, R55, R2, -R36.reuse ;  /* 0x00000002371e7223 */ /* 0x100fe20000010824 */
[----:B------:R-:W-:Y:S01]  /*15490*/  FMNMX.FTZ R26, R69, R26, !PT ;  /* 0x0000001a451a7209 */ /* 0x000fe20007810000 */
[----:B------:R-:W0:Y:S01]  /*154a0*/  MUFU.EX2 R79, R4 ;  /* 0x00000004004f7308 */ /* 0x000e220000000800 */
[-CC-:B------:R-:W-:Y:S01]  /*154b0*/  FFMA.FTZ R43, R43, R2.reuse, -R36.reuse ;  /* 0x000000022b2b7223 */ /* 0x180fe20000010824 */
[--C-:B------:R-:W-:Y:S01]  /*154c0*/  FFMA.FTZ R31, R31, R2, -R36.reuse ;  /* 0x000000021f1f7223 */ /* 0x100fe20000010824 */
[----:B------:R-:W-:Y:S01]  /*154d0*/  FMNMX.FTZ R26, R71, R26, !PT ;  /* 0x0000001a471a7209 */ /* 0x000fe20007810000 */
[-CC-:B------:R-:W-:Y:S01]  /*154e0*/  FFMA.FTZ R41, R41, R2.reuse, -R36.reuse ;  /* 0x0000000229297223 */ /* 0x180fe20000010824 */
[-CC-:B------:R-:W-:Y:S01]  /*154f0*/  FFMA.FTZ R39, R39, R2.reuse, -R36.reuse ;  /* 0x0000000227277223 */ /* 0x180fe20000010824 */
[--C-:B------:R-:W-:Y:S01]  /*15500*/  FFMA.FTZ R37, R37, R2, -R36.reuse ;  /* 0x0000000225257223 */ /* 0x100fe20000010824 */
[----:B------:R-:W-:Y:S01]  /*15510*/  FMNMX.FTZ R26, R53, R26, !PT ;  /* 0x0000001a351a7209 */ /* 0x000fe20007810000 */
[----:B------:R-:W-:Y:S01]  /*15520*/  MUFU.EX2 R28, R28 ;  /* 0x0000001c001c7308 */ /* 0x000fe20000000800 */
[-CC-:B------:R-:W-:Y:S01]  /*15530*/  FFMA.FTZ R35, R35, R2.reuse, -R36.reuse ;  /* 0x0000000223237223 */ /* 0x180fe20000010824 */
[----:B------:R-:W-:Y:S01]  /*15540*/  FFMA.FTZ R27, R27, R2, -R36 ;  /* 0x000000021b1b7223 */ /* 0x000fe20000010824 */
[----:B------:R-:W-:Y:S01]  /*15550*/  FMNMX.FTZ R26, R33, R26, !PT ;  /* 0x0000001a211a7209 */ /* 0x000fe20007810000 */
[----:B------:R-:W1:Y:S03]  /*15560*/  @P2 LDC R46, c[0x0][0x450] ;  /* 0x00011400ff2e2b82 */ /* 0x000e660000000800 */
[----:B------:R-:W-:Y:S01]  /*15570*/  FMNMX.FTZ R26, R23, R26, !PT ;  /* 0x0000001a171a7209 */ /* 0x000fe20007810000 */
[----:B------:R-:W2:Y:S01]  /*15580*/  MUFU.EX2 R81, R30 ;  /* 0x0000001e00517308 */ /* 0x000ea20000000800 */
[----:B0-----:R-:W-:-:S02]  /*15590*/  F2FP.BF16.F32.PACK_AB R196, R79, R32 ;  /* 0x000000204fc4723e */ /* 0x001fc400000010ff */
[----:B------:R-:W-:-:S04]  /*155a0*/  FMNMX.FTZ R26, R5, R26, !PT ;  /* 0x0000001a051a7209 */ /* 0x000fc80007810000 */
[----:B------:R-:W-:Y:S01]  /*155b0*/  FMNMX.FTZ R26, R73, R26, !PT ;  /* 0x0000001a491a7209 */ /* 0x000fe20007810000 */
[----:B------:R0:W-:Y:S03]  /*155c0*/  MUFU.EX2 R184, R29 ;  /* 0x0000001d00b87308 */ /* 0x0001e60000000800 */
[----:B------:R-:W-:-:S04]  /*155d0*/  FMNMX.FTZ R26, R75, R26, !PT ;  /* 0x0000001a4b1a7209 */ /* 0x000fc80007810000 */
[----:B------:R-:W-:Y:S01]  /*155e0*/  FMNMX.FTZ R26, R77, R26, !PT ;  /* 0x0000001a4d1a7209 */ /* 0x000fe20007810000 */
[----:B------:R-:W3:Y:S01]  /*155f0*/  MUFU.EX2 R192, R49 ;  /* 0x0000003100c07308 */ /* 0x000ee20000000800 */
[----:B0-----:R-:W-:Y:S01]  /*15600*/  FADD.FTZ R29, R32, R79 ;  /* 0x0000004f201d7221 */ /* 0x001fe20000010000 */
[----:B--2---:R-:W-:Y:S02]  /*15610*/  F2FP.BF16.F32.PACK_AB R198, R81, R28 ;  /* 0x0000001c51c6723e */ /* 0x004fe400000010ff */
[----:B------:R-:W0:Y:S01]  /*15620*/  SHFL.BFLY PT, R55, R26, 0x2, 0x1f ;  /* 0x0c401f001a377f89 */ /* 0x000e2200000e0000 */
[----:B------:R-:W-:-:S03]  /*15630*/  FADD.FTZ R40, R28, R29 ;  /* 0x0000001d1c287221 */ /* 0x000fc60000010000 */
[----:B------:R-:W2:Y:S01]  /*15640*/  MUFU.EX2 R47, R47 ;  /* 0x0000002f002f7308 */ /* 0x000ea20000000800 */
[----:B------:R-:W-:-:S07]  /*15650*/  FADD.FTZ R42, R81, R40 ;  /* 0x00000028512a7221 */ /* 0x000fce0000010000 */
[----:B------:R-:W4:Y:S08]  /*15660*/  MUFU.EX2 R194, R45 ;  /* 0x0000002d00c27308 */ /* 0x000f300000000800 */
[----:B------:R-:W-:Y:S01]  /*15670*/  MUFU.EX2 R43, R43 ;  /* 0x0000002b002b7308 */ /* 0x000fe20000000800 */
[----:B0-----:R-:W-:-:S07]  /*15680*/  FMNMX.FTZ R55, R26, R55, !PT ;  /* 0x000000371a377209 */ /* 0x001fce0007810000 */
[----:B------:R0:W-:Y:S01]  /*15690*/  MUFU.EX2 R186, R31 ;  /* 0x0000001f00ba7308 */ /* 0x0001e20000000800 */
[----:B------:R-:W5:Y:S07]  /*156a0*/  SHFL.BFLY PT, R4, R55, 0x1, 0x1f ;  /* 0x0c201f0037047f89 */ /* 0x000f6e00000e0000 */
[----:B------:R1:W-:Y:S01]  /*156b0*/  MUFU.EX2 R188, R41 ;  /* 0x0000002900bc7308 */ /* 0x0003e20000000800 */
[----:B0-----:R-:W-:-:S04]  /*156c0*/  FADD.FTZ R31, R51, R42 ;  /* 0x0000002a331f7221 */ /* 0x001fc80000010000 */
[C---:B---3--:R-:W-:Y:S01]  /*156d0*/  FADD.FTZ R44, R192.reuse, R31 ;  /* 0x0000001fc02c7221 */ /* 0x048fe20000010000 */
[----:B------:R-:W-:Y:S02]  /*156e0*/  F2FP.BF16.F32.PACK_AB R192, R192, R51 ;  /* 0x00000033c0c0723e */ /* 0x000fe400000010ff */
[----:B------:R-:W-:Y:S01]  /*156f0*/  MUFU.EX2 R39, R39 ;  /* 0x0000002700277308 */ /* 0x000fe20000000800 */
[----:B--2---:R-:W-:Y:S01]  /*15700*/  FADD.FTZ R31, R47, R44 ;  /* 0x0000002c2f1f7221 */ /* 0x004fe20000010000 */
[----:B-1----:R-:W0:Y:S03]  /*15710*/  @P2 LDC R41, c[0x0][0x44c] ;  /* 0x00011300ff292b82 */ /* 0x002e260000000800 */
[C---:B----4-:R-:W-:Y:S01]  /*15720*/  FADD.FTZ R44, R194.reuse, R31 ;  /* 0x0000001fc22c7221 */ /* 0x050fe20000010000 */
[----:B------:R-:W-:Y:S02]  /*15730*/  F2FP.BF16.F32.PACK_AB R194, R194, R47 ;  /* 0x0000002fc2c2723e */ /* 0x000fe400000010ff */
[----:B------:R1:W-:Y:S01]  /*15740*/  MUFU.EX2 R190, R37 ;  /* 0x0000002500be7308 */ /* 0x0003e20000000800 */
[----:B-----5:R-:W-:-:S04]  /*15750*/  FMNMX.FTZ R4, R55, R4, !PT ;  /* 0x0000000437047209 */ /* 0x020fc80007810000 */
[C---:B------:R-:W-:Y:S01]  /*15760*/  FSETP.NEU.FTZ.AND P4, PT, R4.reuse, -INF , PT ;  /* 0xff8000000400780b */ /* 0x040fe20003f9d000 */
[----:B------:R-:W-:Y:S02]  /*15770*/  FMUL.FTZ R26, R4, R2 ;  /* 0x00000002041a7220 */ /* 0x000fe40000410000 */
[----:B------:R-:W-:Y:S01]  /*15780*/  MUFU.EX2 R35, R35 ;  /* 0x0000002300237308 */ /* 0x000fe20000000800 */
[----:B-1----:R-:W-:Y:S02]  /*15790*/  IMAD.MOV.U32 R37, RZ, RZ, R80 ;  /* 0x000000ffff257224 */ /* 0x002fe400078e0050 */
[----:B------:R-:W-:-:S05]  /*157a0*/  FSEL R26, R26, RZ, P4 ;  /* 0x000000ff1a1a7208 */ /* 0x000fca0002000000 */
[-CC-:B------:R-:W-:Y:S01]  /*157b0*/  FFMA.FTZ R0, R0, R2.reuse, -R26.reuse ;  /* 0x0000000200007223 */ /* 0x180fe2000001081a */
[-CC-:B------:R-:W-:Y:S01]  /*157c0*/  FFMA.FTZ R57, R57, R2.reuse, -R26.reuse ;  /* 0x0000000239397223 */ /* 0x180fe2000001081a */
[-CC-:B------:R-:W-:Y:S01]  /*157d0*/  FFMA.FTZ R59, R59, R2.reuse, -R26.reuse ;  /* 0x000000023b3b7223 */ /* 0x180fe2000001081a */
[-CC-:B------:R-:W-:Y:S01]  /*157e0*/  FFMA.FTZ R61, R61, R2.reuse, -R26.reuse ;  /* 0x000000023d3d7223 */ /* 0x180fe2000001081a */
[-CC-:B------:R-:W-:Y:S01]  /*157f0*/  FFMA.FTZ R63, R63, R2.reuse, -R26.reuse ;  /* 0x000000023f3f7223 */ /* 0x180fe2000001081a */
[-CC-:B------:R-:W-:Y:S01]  /*15800*/  FFMA.FTZ R65, R65, R2.reuse, -R26.reuse ;  /* 0x0000000241417223 */ /* 0x180fe2000001081a */
[----:B------:R-:W-:Y:S01]  /*15810*/  MUFU.EX2 R0, R0 ;  /* 0x0000000000007308 */ /* 0x000fe20000000800 */
        /* <DEDUP_REMOVED lines=10> */
[----:B------:R-:W-:Y:S01]  /*158c0*/  FFMA.FTZ R77, R77, R2, -R26 ;  /* 0x000000024d4d7223 */ /* 0x000fe2000001081a */
[----:B0-----:R-:W-:-:S04]  /*158d0*/  @P2 IMAD.HI.U32 R41, R80, R41, RZ ;  /* 0x0000002950292227 */ /* 0x001fc800078e00ff */
[----:B------:R-:W0:Y:S01]  /*158e0*/  MUFU.EX2 R59, R59 ;  /* 0x0000003b003b7308 */ /* 0x000e220000000800 */
[----:B------:R-:W-:-:S05]  /*158f0*/  @P2 SHF.R.U32.HI R37, RZ, R46, R41 ;  /* 0x0000002eff252219 */ /* 0x000fca0000011629 */
[----:B------:R-:W-:Y:S02]  /*15900*/  IMAD.IADD R31, R106, 0x1, R37 ;  /* 0x000000016a1f7824 */ /* 0x000fe400078e0225 */
[----:B------:R-:W2:Y:S01]  /*15910*/  MUFU.EX2 R30, R61 ;  /* 0x0000003d001e7308 */ /* 0x000ea20000000800 */
[----:B-1----:R-:W-:Y:S01]  /*15920*/  FADD.FTZ R40, R0, R57 ;  /* 0x0000003900287221 */ /* 0x002fe20000010000 */
[----:B------:R-:W-:Y:S01]  /*15930*/  F2FP.BF16.F32.PACK_AB R197, R57, R0 ;  /* 0x0000000039c5723e */ /* 0x000fe200000010ff */
[----:B------:R-:W-:-:S05]  /*15940*/  IMAD.IADD R24, R31, 0x1, R24 ;  /* 0x000000011f187824 */ /* 0x000fca00078e0218 */
[----:B------:R-:W1:Y:S01]  /*15950*/  MUFU.EX2 R63, R63 ;  /* 0x0000003f003f7308 */ /* 0x000e620000000800 */
[----:B0-----:R-:W-:-:S07]  /*15960*/  FADD.FTZ R29, R59, R40 ;  /* 0x000000283b1d7221 */ /* 0x001fce0000010000 */
[----:B------:R-:W0:Y:S01]  /*15970*/  MUFU.EX2 R34, R65 ;  /* 0x0000004100227308 */ /* 0x000e220000000800 */
[C---:B--2---:R-:W-:Y:S01]  /*15980*/  FADD.FTZ R42, R30.reuse, R29 ;  /* 0x0000001d1e2a7221 */ /* 0x044fe20000010000 */
[----:B------:R-:W-:-:S06]  /*15990*/  F2FP.BF16.F32.PACK_AB R199, R30, R59 ;  /* 0x0000003b1ec7723e */ /* 0x000fcc00000010ff */
[----:B------:R-:W-:Y:S01]  /*159a0*/  MUFU.EX2 R67, R67 ;  /* 0x0000004300437308 */ /* 0x000fe20000000800 */
[----:B-1----:R-:W-:-:S07]  /*159b0*/  FADD.FTZ R29, R63, R42 ;  /* 0x0000002a3f1d7221 */ /* 0x002fce0000010000 */
[----:B------:R-:W1:Y:S01]  /*159c0*/  MUFU.EX2 R36, R69 ;  /* 0x0000004500247308 */ /* 0x000e620000000800 */
[C---:B0-----:R-:W-:Y:S01]  /*159d0*/  FADD.FTZ R42, R34.reuse, R29 ;  /* 0x0000001d222a7221 */ /* 0x041fe20000010000 */
[----:B------:R-:W-:Y:S01]  /*159e0*/  FADD.FTZ R29, R43, R44 ;  /* 0x0000002c2b1d7221 */ /* 0x000fe20000010000 */
[----:B------:R-:W-:-:S03]  /*159f0*/  F2FP.BF16.F32.PACK_AB R193, R34, R63 ;  /* 0x0000003f22c1723e */ /* 0x000fc600000010ff */
[C---:B------:R-:W-:Y:S01]  /*15a00*/  FADD.FTZ R44, R188.reuse, R29 ;  /* 0x0000001dbc2c7221 */ /* 0x040fe20000010000 */
[----:B------:R-:W-:Y:S01]  /*15a10*/  F2FP.BF16.F32.PACK_AB R188, R188, R43 ;  /* 0x0000002bbcbc723e */ /* 0x000fe200000010ff */
[----:B------:R-:W-:Y:S02]  /*15a20*/  MUFU.EX2 R71, R71 ;  /* 0x0000004700477308 */ /* 0x000fe40000000800 */
[----:B------:R-:W-:-:S04]  /*15a30*/  FADD.FTZ R29, R39, R44 ;  /* 0x0000002c271d7221 */ /* 0x000fc80000010000 */
[C---:B------:R-:W-:Y:S01]  /*15a40*/  FADD.FTZ R32, R190.reuse, R29 ;  /* 0x0000001dbe207221 */ /* 0x040fe20000010000 */
[----:B------:R-:W-:Y:S01]  /*15a50*/  F2FP.BF16.F32.PACK_AB R190, R190, R39 ;  /* 0x00000027bebe723e */ /* 0x000fe200000010ff */
[----:B------:R-:W0:Y:S01]  /*15a60*/  MUFU.EX2 R38, R53 ;  /* 0x0000003500267308 */ /* 0x000e220000000800 */
[----:B-1----:R-:W-:Y:S01]  /*15a70*/  F2FP.BF16.F32.PACK_AB R195, R36, R67 ;  /* 0x0000004324c3723e */ /* 0x002fe200000010ff */
[----:B------:R-:W-:-:S06]  /*15a80*/  FADD.FTZ R29, R35, R32 ;  /* 0x00000020231d7221 */ /* 0x000fcc0000010000 */
[----:B------:R-:W-:Y:S08]  /*15a90*/  MUFU.EX2 R33, R33 ;  /* 0x0000002100217308 */ /* 0x000ff00000000800 */
[----:B------:R1:W2:Y:S01]  /*15aa0*/  MUFU.EX2 R40, R23 ;  /* 0x0000001700287308 */ /* 0x0002a20000000800 */
[----:B0-----:R-:W-:-:S07]  /*15ab0*/  F2FP.BF16.F32.PACK_AB R189, R38, R71 ;  /* 0x0000004726bd723e */ /* 0x001fce00000010ff */
[----:B------:R-:W0:Y:S01]  /*15ac0*/  MUFU.EX2 R5, R5 ;  /* 0x0000000500057308 */ /* 0x000e220000000800 */
[----:B-1----:R-:W-:-:S04]  /*15ad0*/  FADD.FTZ R23, R67, R42 ;  /* 0x0000002a43177221 */ /* 0x002fc80000010000 */
[----:B------:R-:W-:-:S03]  /*15ae0*/  FADD.FTZ R42, R36, R23 ;  /* 0x00000017242a7221 */ /* 0x000fc60000010000 */
[----:B------:R-:W1:Y:S01]  /*15af0*/  MUFU.EX2 R26, R73 ;  /* 0x00000049001a7308 */ /* 0x000e620000000800 */
[----:B------:R-:W-:Y:S01]  /*15b00*/  FADD.FTZ R23, R71, R42 ;  /* 0x0000002a47177221 */ /* 0x000fe20000010000 */
[C---:B------:R-:W-:Y:S01]  /*15b10*/  FADD.FTZ R42, R184.reuse, R29 ;  /* 0x0000001db82a7221 */ /* 0x040fe20000010000 */
[----:B------:R-:W-:Y:S02]  /*15b20*/  F2FP.BF16.F32.PACK_AB R184, R184, R35 ;  /* 0x00000023b8b8723e */ /* 0x000fe400000010ff */
[----:B------:R-:W-:Y:S01]  /*15b30*/  FADD.FTZ R28, R38, R23 ;  /* 0x00000017261c7221 */ /* 0x000fe20000010000 */
[----:B--2---:R-:W-:Y:S02]  /*15b40*/  F2FP.BF16.F32.PACK_AB R191, R40, R33 ;  /* 0x0000002128bf723e */ /* 0x004fe400000010ff */
[----:B------:R-:W2:Y:S01]  /*15b50*/  MUFU.EX2 R27, R27 ;  /* 0x0000001b001b7308 */ /* 0x000ea20000000800 */
[----:B------:R-:W-:-:S04]  /*15b60*/  FADD.FTZ R23, R33, R28 ;  /* 0x0000001c21177221 */ /* 0x000fc80000010000 */
[----:B------:R-:W-:-:S03]  /*15b70*/  FADD.FTZ R32, R40, R23 ;  /* 0x0000001728207221 */ /* 0x000fc60000010000 */
[----:B------:R-:W3:Y:S01]  /*15b80*/  MUFU.EX2 R75, R75 ;  /* 0x0000004b004b7308 */ /* 0x000ee20000000800 */
[----:B0-----:R-:W-:Y:S01]  /*15b90*/  FADD.FTZ R23, R5, R32 ;  /* 0x0000002005177221 */ /* 0x001fe20000010000 */
[C---:B-1----:R-:W-:Y:S01]  /*15ba0*/  F2FP.BF16.F32.PACK_AB R185, R26.reuse, R5 ;  /* 0x000000051ab9723e */ /* 0x042fe200000010ff */
[----:B------:R-:W-:Y:S02]  /*15bb0*/  VIADD R5, R103, 0xfffffffe ;  /* 0xfffffffe67057836 */ /* 0x000fe40000000000 */
[----:B------:R-:W-:-:S03]  /*15bc0*/  FADD.FTZ R0, R26, R23 ;  /* 0x000000171a007221 */ /* 0x000fc60000010000 */
[----:B------:R-:W0:Y:S01]  /*15bd0*/  MUFU.EX2 R28, R77 ;  /* 0x0000004d001c7308 */ /* 0x000e220000000800 */
[----:B--2---:R-:W-:-:S04]  /*15be0*/  FADD.FTZ R29, R27, R42 ;  /* 0x0000002a1b1d7221 */ /* 0x004fc80000010000 */
[C---:B------:R-:W-:Y:S01]  /*15bf0*/  FADD.FTZ R228, R186.reuse, R29 ;  /* 0x0000001dbae47221 */ /* 0x040fe20000010000 */
[----:B------:R-:W-:Y:S01]  /*15c00*/  F2FP.BF16.F32.PACK_AB R186, R186, R27 ;  /* 0x0000001bbaba723e */ /* 0x000fe200000010ff */
[----:B---3--:R-:W-:-:S04]  /*15c10*/  FADD.FTZ R227, R75, R0 ;  /* 0x000000004be37221 */ /* 0x008fc80000010000 */
[C---:B0-----:R-:W-:Y:S01]  /*15c20*/  FADD.FTZ R227, R28.reuse, R227 ;  /* 0x000000e31ce37221 */ /* 0x041fe20000010000 */
[----:B------:R-:W-:Y:S01]  /*15c30*/  F2FP.BF16.F32.PACK_AB R187, R28, R75 ;  /* 0x0000004b1cbb723e */ /* 0x000fe200000010ff */
[----:B------:R-:W-:Y:S06]  /*15c40*/  @!P3 BRA `(.L_x_1950) ;  /* 0x000000000048b947 */ /* 0x000fec0003800000 */
        /* <DEDUP_REMOVED lines=11> */
.L_x_1952:
[----:B------:R-:W-:-:S13]  /*15d00*/  ISETP.NE.AND P4, PT, R25, 0x1, PT ;  /* 0x000000011900780c */ /* 0x000fda0003f85270 */
[----:B------:R-:W0:Y:S02]  /*15d10*/  @P4 LDC.64 R26, c[0x0][0x9e8] ;  /* 0x00027a00ff1a4b82 */ /* 0x000e240000000a00 */
[----:B0-----:R-:W-:-:S05]  /*15d20*/  @P4 IMAD.HI.U32 R26, R0, R26, RZ ;  /* 0x0000001a001a4227 */ /* 0x001fca00078e00ff */
[----:B------:R-:W-:-:S07]  /*15d30*/  @P4 SHF.R.U32.HI R0, RZ, R27, R26 ;  /* 0x0000001bff004219 */ /* 0x000fce000001161a */
.L_x_1953:
[----:B------:R-:W-:Y:S05]  /*15d40*/  BSYNC B0 ;  /* 0x0000000000007941 */ /* 0x000fea0003800000 */
.L_x_1951:
[----:B------:R-:W-:-:S05]  /*15d50*/  IMAD R25, R0, R25, R25 ;  /* 0x0000001900197224 */ /* 0x000fca00078e0219 */
[----:B------:R-:W-:-:S07]  /*15d60*/  VIMNMX R24, R24, R25, PT ;  /* 0x0000001918187248 */ /* 0x000fce0003fe0100 */
.L_x_1950:
[----:B------:R-:W2:Y:S01]  /*15d70*/  LDL R25, [R1+0x50] ;  /* 0x0000500001197983 */ /* 0x000ea20000100800 */
[----:B------:R-:W-:Y:S01]  /*15d80*/  SHF.R.S32.HI R23, RZ, 0x1f, R24 ;  /* 0x0000001fff177819 */ /* 0x000fe20000011418 */
[----:B------:R-:W-:Y:S01]  /*15d90*/  BSSY B0, `(.L_x_1954) ;  /* 0x0000352000007945 */ /* 0x000fe20003800000 */
[----:B------:R-:W-:Y:S01]  /*15da0*/  IMAD.MOV.U32 R0, RZ, RZ, 0x3f800000 ;  /* 0x3f800000ff007424 */ /* 0x000fe200078e00ff */
[----:B------:R-:W-:Y:S02]  /*15db0*/  CS2R R150, SRZ ;  /* 0x0000000000967805 */ /* 0x000fe4000001ff00 */
[----:B------:R-:W-:Y:S01]  /*15dc0*/  LEA.HI R24, R23, R24, RZ, 0x6 ;  /* 0x0000001817187211 */ /* 0x000fe200078f30ff */
[----:B------:R-:W-:Y:S01]  /*15dd0*/  IMAD.MOV.U32 R23, RZ, RZ, 0x3f800000 ;  /* 0x3f800000ff177424 */ /* 0x000fe200078e00ff */
[----:B------:R-:W-:Y:S02]  /*15de0*/  CS2R R148, SRZ ;  /* 0x0000000000947805 */ /* 0x000fe4000001ff00 */
[----:B------:R-:W-:-:S02]  /*15df0*/  CS2R R146, SRZ ;  /* 0x0000000000927805 */ /* 0x000fc4000001ff00 */
[----:B------:R-:W-:Y:S02]  /*15e00*/  SHF.R.S32.HI R24, RZ, 0x6, R24 ;  /* 0x00000006ff187819 */ /* 0x000fe40000011418 */
        /* <DEDUP_REMOVED lines=60> */
[----:B--2---:R-:W-:-:S04]  /*161d0*/  VIMNMX R25, R25, R24, !PT ;  /* 0x0000001819197248 */ /* 0x004fc80007fe0100 */
[----:B------:R-:W-:Y:S01]  /*161e0*/  ISETP.GE.AND P4, PT, R5, R25, PT ;  /* 0x000000190500720c */ /* 0x000fe20003f86270 */
[----:B------:R0:W-:Y:S02]  /*161f0*/  STL [R1+0x1c], R25 ;  /* 0x00001c1901007387 */ /* 0x0001e40000100800 */
[----:B0-----:R-:W-:-:S10]  /*16200*/  CS2R R24, SRZ ;  /* 0x0000000000187805 */ /* 0x001fd4000001ff00 */
[----:B------:R-:W-:Y:S05]  /*16210*/  @!P4 BRA `(.L_x_1955) ;  /* 0x000000300024c947 */ /* 0x000fea0003800000 */
[----:B------:R-:W-:Y:S01]  /*16220*/  BSSY B1, `(.L_x_1956) ;  /* 0x0000304000017945 */ /* 0x000fe20003800000 */
[----:B------:R-:W-:Y:S02]  /*16230*/  IMAD.MOV.U32 R0, RZ, RZ, 0x3f800000 ;  /* 0x3f800000ff007424 */ /* 0x000fe400078e00ff */
[----:B------:R-:W-:-:S07]  /*16240*/  IMAD.MOV.U32 R151, RZ, RZ, RZ ;  /* 0x000000ffff977224 */ /* 0x000fce00078e00ff */
.L_x_1975:
[----:B------:R-:W-:-:S05]  /*16250*/  VIADD R231, R22, 0x1 ;  /* 0x0000000116e77836 */ /* 0x000fca0000000000 */
[----:B------:R-:W-:-:S04]  /*16260*/  ISETP.NE.AND P4, PT, R231, 0x2, PT ;  /* 0x00000002e700780c */ /* 0x000fc80003f85270 */
[----:B------:R-:W-:Y:S02]  /*16270*/  SEL R230, RZ, 0x1, P4 ;  /* 0x00000001ffe67807 */ /* 0x000fe40002000000 */
[----:B------:R-:W-:Y:S02]  /*16280*/  SEL R231, R231, RZ, P4 ;  /* 0x000000ffe7e77207 */ /* 0x000fe40002000000 */
[----:B------:R-:W-:Y:S01]  /*16290*/  LOP3.LUT R230, R219, R230, RZ, 0x3c, !PT ;  /* 0x000000e6dbe67212 */ /* 0x000fe200078e3cff */
[----:B------:R-:W-:Y:S06]  /*162a0*/  @!P0 BRA `(.L_x_1957) ;  /* 0x0000000000048947 */ /* 0x000fec0003800000 */
[----:B------:R-:W-:Y:S01]  /*162b0*/  BPT.TRAP 0x1 ;  /* 0x000000040000795c */ /* 0x000fe20000300000 */
.L_x_1957:
[----:B------:R-:W-:Y:S01]  /*162c0*/  IMAD R2, R231, 0x8, R16 ;  /* 0x00000008e7027824 */ /* 0x000fe200078e0210 */
[----:B------:R-:W-:-:S04]  /*162d0*/  SHF.L.U32 R153, R230, 0x1f, RZ ;  /* 0x0000001fe6997819 */ /* 0x000fc800000006ff */
[----:B------:R0:W1:Y:S01]  /*162e0*/  SYNCS.PHASECHK.TRANS64.TRYWAIT P4, [R2+URZ+0x30830], R153 ;  /* 0x03083099020075a7 */ /* 0x000062000808017f */
[----:B------:R-:W-:Y:S05]  /*162f0*/  @!P0 BRA `(.L_x_1958) ;  /* 0x0000000000048947 */ /* 0x000fea0003800000 */
[----:B------:R-:W-:Y:S01]  /*16300*/  BPT.TRAP 0x1 ;  /* 0x000000040000795c */ /* 0x000fe20000300000 */
.L_x_1958:
[----:B------:R-:W2:Y:S01]  /*16310*/  LDL R152, [R1+0x24] ;  /* 0x0000240001987983 */ /* 0x000ea20000100800 */
[----:B------:R-:W-:Y:S01]  /*16320*/  BSSY B2, `(.L_x_1959) ;  /* 0x0000007000027945 */ /* 0x000fe20003800000 */
[----:B--2---:R-:W-:-:S04]  /*16330*/  IMAD R152, R231, 0x800, R152 ;  /* 0x00000800e7987824 */ /* 0x004fc800078e0298 */
[C---:B------:R-:W-:Y:S02]  /*16340*/  VIADD R154, R152.reuse, 0x2 ;  /* 0x00000002989a7836 */ /* 0x040fe40000000000 */
[----:B------:R-:W-:Y:S01]  /*16350*/  VIADD R157, R152, 0x4 ;  /* 0x00000004989d7836 */ /* 0x000fe20000000000 */
[----:B-1----:R-:W-:Y:S06]  /*16360*/  @P4 BRA `(.L_x_1960) ;  /* 0x0000000000084947 */ /* 0x002fec0003800000 */
[----:B------:R-:W1:Y:S02]  /*16370*/  SYNCS.PHASECHK.TRANS64.TRYWAIT P4, [R2+URZ+0x30830], R153 ;  /* 0x03083099020075a7 */ /* 0x000e64000808017f */
[----:B-1----:R-:W-:Y:S05]  /*16380*/  @!P4 BRA `(.L_x_1961) ;  /* 0x000001700004c947 */ /* 0x002fea0003800000 */
.L_x_1960:
[----:B------:R-:W-:Y:S05]  /*16390*/  BSYNC B2 ;  /* 0x0000000000027941 */ /* 0x000fea0003800000 */
.L_x_1959:
[----:B------:R-:W-:Y:S01]  /*163a0*/  R2UR UR4, R154 ;  /* 0x000000009a0472ca */ /* 0x000fe200000e0000 */
[----:B------:R-:W-:Y:S01]  /*163b0*/  IMAD.MOV.U32 R154, RZ, RZ, R157 ;  /* 0x000000ffff9a7224 */ /* 0x000fe200078e009d */
[----:B------:R-:W-:Y:S01]  /*163c0*/  STL [R1+0xc0], R5 ;  /* 0x0000c00501007387 */ /* 0x000fe20000100800 */
[----:B------:R-:W-:Y:S02]  /*163d0*/  IMAD.MOV.U32 R155, RZ, RZ, 0x40000040 ;  /* 0x40000040ff9b7424 */ /* 0x000fe400078e00ff */
[-C--:B------:R-:W-:Y:S01]  /*163e0*/  FMUL.FTZ R24, R24, R23.reuse ;  /* 0x0000001718187220 */ /* 0x080fe20000410000 */
[C---:B------:R-:W-:Y:S01]  /*163f0*/  VIADD R156, R152.reuse, 0x6 ;  /* 0x00000006989c7836 */ /* 0x040fe20000000000 */
[----:B------:R2:W-:Y:S01]  /*16400*/  STL [R1+0xbc], R4 ;  /* 0x0000bc0401007387 */ /* 0x0005e20000100800 */
[----:B------:R-:W-:Y:S01]  /*16410*/  VIADD R158, R152, 0x204 ;  /* 0x00000204989e7836 */ /* 0x000fe20000000000 */
[C---:B------:R-:W-:Y:S01]  /*16420*/  R2UR UR5, R155.reuse ;  /* 0x000000009b0572ca */ /* 0x040fe200000e0000 */
[----:B01----:R-:W-:Y:S01]  /*16430*/  IMAD.MOV.U32 R153, RZ, RZ, 0x40000040 ;  /* 0x40000040ff997424 */ /* 0x003fe200078e00ff */
[----:B------:R-:W-:Y:S01]  /*16440*/  STL [R1+0xb8], R3 ;  /* 0x0000b80301007387 */ /* 0x000fe20000100800 */
[----:B------:R-:W-:Y:S01]  /*16450*/  R2UR UR58, R156 ;  /* 0x000000009c3a72ca */ /* 0x000fe200000e0000 */
[----:B------:R-:W-:Y:S01]  /*16460*/  VIADD R156, R152, 0x202 ;  /* 0x00000202989c7836 */ /* 0x000fe20000000000 */
[----:B------:R-:W-:Y:S01]  /*16470*/  R2UR UR14, R158 ;  /* 0x000000009e0e72ca */ /* 0x000fe200000e0000 */
[----:B------:R0:W-:Y:S01]  /*16480*/  STL [R1+0xb4], R2 ;  /* 0x0000b40201007387 */ /* 0x0001e20000100800 */
[----:B------:R-:W-:Y:S01]  /*16490*/  VIADD R158, R152, 0x400 ;  /* 0x00000400989e7836 */ /* 0x000fe20000000000 */
[----:B--2---:R-:W-:Y:S01]  /*164a0*/  MOV R4, UR38 ;  /* 0x0000002600047c02 */ /* 0x004fe20008000f00 */
[----:B------:R-:W-:Y:S01]  /*164b0*/  IMAD.MOV.U32 R157, RZ, RZ, 0x40000040 ;  /* 0x40000040ff9d7424 */ /* 0x000fe200078e00ff */
[----:B------:R-:W-:Y:S01]  /*164c0*/  R2UR UR38, R154 ;  /* 0x000000009a2672ca */ /* 0x000fe200000e0000 */
[----:B------:R-:W-:Y:S01]  /*164d0*/  VIADD R154, R152, 0x200 ;  /* 0x00000200989a7836 */ /* 0x000fe20000000000 */
[----:B------:R-:W-:Y:S01]  /*164e0*/  R2UR UR10, R156 ;  /* 0x000000009c0a72ca */ /* 0x000fe200000e0000 */
[----:B------:R-:W-:Y:S01]  /*164f0*/  VIADD R156, R152, 0x402 ;  /* 0x00000402989c7836 */ /* 0x000fe20000000000 */
[----:B------:R-:W-:Y:S01]  /*16500*/  R2UR UR22, R158 ;  /* 0x000000009e1672ca */ /* 0x000fe200000e0000 */
[----:B------:R-:W-:Y:S01]  /*16510*/  VIADD R158, R152, 0x406 ;  /* 0x00000406989e7836 */ /* 0x000fe20000000000 */
[----:B0-----:R-:W-:Y:S01]  /*16520*/  MOV R2, UR39 ;  /* 0x0000002700027c02 */ /* 0x001fe20008000f00 */
[----:B------:R-:W-:Y:S01]  /*16530*/  IMAD.MOV.U32 R159, RZ, RZ, 0x40000040 ;  /* 0x40000040ff9f7424 */ /* 0x000fe200078e00ff */
[----:B------:R-:W-:Y:S01]  /*16540*/  R2UR UR6, R154 ;  /* 0x000000009a0672ca */ /* 0x000fe200000e0000 */
[----:B------:R-:W-:Y:S01]  /*16550*/  VIADD R154, R152, 0x206 ;  /* 0x00000206989a7836 */ /* 0x000fe20000000000 */
[----:B------:R-:W-:Y:S01]  /*16560*/  R2UR UR39, R155 ;  /* 0x000000009b2772ca */ /* 0x000fe200000e0000 */
[----:B------:R0:W-:Y:S01]  /*16570*/  STL [R1+0x18], R2 ;  /* 0x0000180201007387 */ /* 0x0001e20000100800 */
[----:B------:R-:W-:Y:S01]  /*16580*/  MOV R3, UR37 ;  /* 0x0000002500037c02 */ /* 0x000fe20008000f00 */
[-C--:B------:R-:W-:Y:S01]  /*16590*/  FMUL.FTZ R25, R25, R23.reuse ;  /* 0x0000001719197220 */ /* 0x080fe20000410000 */
[----:B------:R-:W-:Y:S01]  /*165a0*/  R2UR UR18, R154 ;  /* 0x000000009a1272ca */ /* 0x000fe200000e0000 */
[----:B------:R-:W-:Y:S01]  /*165b0*/  VIADD R154, R152, 0x404 ;  /* 0x00000404989a7836 */ /* 0x000fe20000000000 */
[----:B------:R-:W-:Y:S01]  /*165c0*/  MOV R232, UR38 ;  /* 0x0000002600e87c02 */ /* 0x000fe20008000f00 */
[----:B------:R-:W-:Y:S01]  /*165d0*/  UMOV UR38, UR4 ;  /* 0x0000000400267c82 */ /* 0x000fe20008000000 */
[----:B------:R-:W-:Y:S01]  /*165e0*/  R2UR UR26, R156 ;  /* 0x000000009c1a72ca */ /* 0x000fe200000e0000 */
[----:B------:R-:W-:Y:S01]  /*165f0*/  VIADD R156, R152, 0x604 ;  /* 0x00000604989c7836 */ /* 0x000fe20000000000 */
[----:B------:R-:W-:Y:S01]  /*16600*/  R2UR UR30, R154 ;  /* 0x000000009a1e72ca */ /* 0x000fe200000e0000 */
[----:B------:R-:W-:Y:S01]  /*16610*/  VIADD R154, R152, 0x600 ;  /* 0x00000600989a7836 */ /* 0x000fe20000000000 */
[----:B0-----:R-:W-:Y:S01]  /*16620*/  MOV R2, UR36 ;  /* 0x0000002400027c02 */ /* 0x001fe20008000f00 */
[-C--:B------:R-:W-:Y:S01]  /*16630*/  FMUL.FTZ R28, R28, R23.reuse ;  /* 0x000000171c1c7220 */ /* 0x080fe20000410000 */
[----:B------:R-:W-:Y:S01]  /*16640*/  MOV R233, UR39 ;  /* 0x0000002700e97c02 */ /* 0x000fe20008000f00 */
[----:B------:R-:W-:Y:S01]  /*16650*/  UMOV UR39, UR5 ;  /* 0x0000000500277c82 */ /* 0x000fe20008000000 */
[----:B------:R-:W-:Y:S01]  /*16660*/  MOV R5, UR38 ;  /* 0x0000002600057c02 */ /* 0x000fe20008000f00 */
[-C--:B------:R-:W-:Y:S01]  /*16670*/  FMUL.FTZ R29, R29, R23.reuse ;  /* 0x000000171d1d7220 */ /* 0x080fe20000410000 */
[----:B------:R-:W-:Y:S01]  /*16680*/  MOV R160, UR39 ;  /* 0x0000002700a07c02 */ /* 0x000fe20008000f00 */
[-C--:B------:R-:W-:Y:S01]  /*16690*/  FMUL.FTZ R32, R32, R23.reuse ;  /* 0x0000001720207220 */ /* 0x080fe20000410000 */
[----:B------:R-:W-:Y:S01]  /*166a0*/  R2UR UR34, R158 ;  /* 0x000000009e2272ca */ /* 0x000fe200000e0000 */
[----:B------:R-:W-:Y:S01]  /*166b0*/  VIADD R158, R152, 0x602 ;  /* 0x00000602989e7836 */ /* 0x000fe20000000000 */
[----:B------:R-:W-:Y:S01]  /*166c0*/  R2UR UR42, R154 ;  /* 0x000000009a2a72ca */ /* 0x000fe200000e0000 */
[C---:B------:R-:W-:Y:S01]  /*166d0*/  VIADD R154, R152.reuse, 0x606 ;  /* 0x00000606989a7836 */ /* 0x040fe20000000000 */
[----:B------:R-:W-:Y:S01]  /*166e0*/  R2UR UR38, R152 ;  /* 0x00000000982672ca */ /* 0x000fe200000e0000 */
[-C--:B------:R-:W-:Y:S01]  /*166f0*/  FMUL.FTZ R33, R33, R23.reuse ;  /* 0x0000001721217220 */ /* 0x080fe20000410000 */
[----:B------:R-:W-:Y:S01]  /*16700*/  R2UR UR39, R153 ;  /* 0x00000000992772ca */ /* 0x000fe200000e0000 */
[-C--:B------:R-:W-:Y:S01]  /*16710*/  FMUL.FTZ R36, R36, R23.reuse ;  /* 0x0000001724247220 */ /* 0x080fe20000410000 */
[----:B------:R-:W-:Y:S01]  /*16720*/  R2UR UR36, R6 ;  /* 0x00000000062472ca */ /* 0x000fe200000e0000 */
[-C--:B------:R-:W-:Y:S01]  /*16730*/  FMUL.FTZ R37, R37, R23.reuse ;  /* 0x0000001725257220 */ /* 0x080fe20000410000 */
[----:B------:R-:W-:Y:S01]  /*16740*/  R2UR UR37, R7 ;  /* 0x00000000072572ca */ /* 0x000fe200000e0000 */
        /* <DEDUP_REMOVED lines=64> */
[----:B------:R-:W-:Y:S01]  /*16b50*/  R2UR UR59, R157 ;  /* 0x000000009d3b72ca */ /* 0x000fe200000e0000 */
[----:B------:R-:W-:Y:S01]  /*16b60*/  IMAD.MOV.U32 R0, RZ, RZ, R160 ;  /* 0x000000ffff007224 */ /* 0x000fe200078e00a0 */
        /* <DEDUP_REMOVED lines=30> */
[----:B------:R-:W-:Y:S01]  /*16d50*/  WARPGROUP.ARRIVE ;  /* 0x00000000000079c5 */ /* 0x000fe20000000000 */
[-C--:B------:R-:W-:Y:S01]  /*16d60*/  FMUL.FTZ R69, R69, R23.reuse ;  /* 0x0000001745457220 */ /* 0x080fe20000410000 */
[-C--:B------:R-:W-:Y:S01]  /*16d70*/  FMUL.FTZ R72, R72, R23.reuse ;  /* 0x0000001748487220 */ /* 0x080fe20000410000 */
[-C--:B------:R-:W-:Y:S01]  /*16d80*/  FMUL.FTZ R73, R73, R23.reuse ;  /* 0x0000001749497220 */ /* 0x080fe20000410000 */
[-C--:B------:R-:W-:Y:S01]  /*16d90*/  FMUL.FTZ R76, R76, R23.reuse ;  /* 0x000000174c4c7220 */ /* 0x080fe20000410000 */
[-C--:B------:R-:W-:Y:S01]  /*16da0*/  FMUL.FTZ R77, R77, R23.reuse ;  /* 0x000000174d4d7220 */ /* 0x080fe20000410000 */
[----:B------:R-:W-:Y:S01]  /*16db0*/  HGMMA.64x64x16.F32.BF16 R152, gdesc[UR36], RZ, !UPT, gsb0 ;  /* 0x00e00000249879f0 */ /* 0x000fe2000c0018ff */
        /* <DEDUP_REMOVED lines=41> */
[----:B------:R-:W2:Y:S01]  /*17050*/  LDL.LU R23, [R1+0x18] ;  /* 0x0000180001177983 */ /* 0x000ea20000300800 */
[----:B------:R-:W-:-:S02]  /*17060*/  R2UR UR57, R217 ;  /* 0x00000000d93972ca */ /* 0x000fc400000e0000 */
[----:B------:R-:W-:Y:S01]  /*17070*/  R2UR UR4, R214 ;  /* 0x00000000d60472ca */ /* 0x000fe200000e0000 */
[----:B------:R0:W5:Y:S01]  /*17080*/  LDL.LU R5, [R1+0xc0] ;  /* 0x0000c00001057983 */ /* 0x0001620000300800 */
[----:B------:R-:W-:Y:S02]  /*17090*/  WARPGROUP.DEPBAR.LE gsb0, 0x0 ;  /* 0x00008000000079c5 */ /* 0x000fe40000010000 */
[----:B------:R-:W-:-:S06]  /*170a0*/  WARPGROUP.ARRIVE ;  /* 0x00000000000079c5 */ /* 0x000fcc0000000000 */
[----:B------:R-:W-:Y:S01]  /*170b0*/  HGMMA.64x64x16.F32.BF16 R152, gdesc[UR36], R152, gsb0 ;  /* 0x00e00000249879f0 */ /* 0x000fe20008001898 */
[----:B------:R-:W-:Y:S02]  /*170c0*/  R2UR UR39, R233 ;  /* 0x00000000e92772ca */ /* 0x000fe400000e0000 */
[----:B------:R-:W-:Y:S02]  /*170d0*/  R2UR UR38, R232 ;  /* 0x00000000e82672ca */ /* 0x000fe400000e0000 */
[----:B------:R-:W-:Y:S02]  /*170e0*/  R2UR UR36, R222 ;  /* 0x00000000de2472ca */ /* 0x000fe400000e0000 */
[----:B------:R-:W-:Y:S01]  /*170f0*/  R2UR UR37, R223 ;  /* 0x00000000df2572ca */ /* 0x000fe200000e0000 */
[----:B------:R-:W-:Y:S02]  /*17100*/  WARPGROUP.DEPBAR.LE gsb0, 0x0 ;  /* 0x00008000000079c5 */ /* 0x000fe40000010000 */
[----:B------:R-:W-:-:S10]  /*17110*/  WARPGROUP.ARRIVE ;  /* 0x00000000000079c5 */ /* 0x000fd40000000000 */
[----:B------:R-:W-:Y:S03]  /*17120*/  HGMMA.64x64x16.F32.BF16 R152, gdesc[UR36], R152, gsb0 ;  /* 0x00e00000249879f0 */ /* 0x000fe60008001898 */
[----:B------:R-:W-:Y:S02]  /*17130*/  WARPGROUP.DEPBAR.LE gsb0, 0x0 ;  /* 0x00008000000079c5 */ /* 0x000fe40000010000 */
[----:B------:R-:W-:-:S06]  /*17140*/  WARPGROUP.ARRIVE ;  /* 0x00000000000079c5 */ /* 0x000fcc0000000000 */
[----:B------:R-:W-:Y:S01]  /*17150*/  HGMMA.64x64x16.F32.BF16 R152, gdesc[UR56], R152, gsb0 ;  /* 0x00e00000389879f0 */ /* 0x000fe20008001898 */
[----:B------:R-:W-:Y:S02]  /*17160*/  R2UR UR5, R215 ;  /* 0x00000000d70572ca */ /* 0x000fe400000e0000 */
[----:B------:R-:W-:Y:S02]  /*17170*/  WARPGROUP.DEPBAR.LE gsb0, 0x0 ;  /* 0x00008000000079c5 */ /* 0x000fe40000010000 */
[----:B------:R-:W-:-:S09]  /*17180*/  WARPGROUP.ARRIVE ;  /* 0x00000000000079c5 */ /* 0x000fd20000000000 */
[----:B------:R-:W-:Y:S01]  /*17190*/  HGMMA.64x64x16.F32.BF16 R152, gdesc[UR4], R152, gsb0 ;  /* 0x00e00000049879f0 */ /* 0x000fe20008001898 */
[----:B------:R-:W-:Y:S02]  /*171a0*/  R2UR UR8, R212 ;  /* 0x00000000d40872ca */ /* 0x000fe400000e0000 */
[----:B------:R-:W-:Y:S01]  /*171b0*/  R2UR UR9, R213 ;  /* 0x00000000d50972ca */ /* 0x000fe200000e0000 */
[----:B------:R-:W-:Y:S02]  /*171c0*/  WARPGROUP.DEPBAR.LE gsb0, 0x0 ;  /* 0x00008000000079c5 */ /* 0x000fe40000010000 */
[----:B------:R-:W-:-:S10]  /*171d0*/  WARPGROUP.ARRIVE ;  /* 0x00000000000079c5 */ /* 0x000fd40000000000 */
        /* <DEDUP_REMOVED lines=34> */
[----:B------:R0:W5:Y:S01]  /*17400*/  LDL.LU R4, [R1+0xbc] ;  /* 0x0000bc0001047983 */ /* 0x0001620000300800 */
[----:B------:R-:W-:Y:S02]  /*17410*/  R2UR UR37, R3 ;  /* 0x00000000032572ca */ /* 0x000fe400000e0000 */
[----:B------:R-:W-:Y:S01]  /*17420*/  R2UR UR36, R2 ;  /* 0x00000000022472ca */ /* 0x000fe200000e0000 */
[----:B------:R0:W5:Y:S04]  /*17430*/  LDL.LU R3, [R1+0xb8] ;  /* 0x0000b80001037983 */ /* 0x0001680000300800 */
[----:B------:R0:W5:Y:S01]  /*17440*/  LDL.LU R2, [R1+0xb4] ;  /* 0x0000b40001027983 */ /* 0x0001620000300800 */
[----:B------:R-:W-:-:S02]  /*17450*/  WARPGROUP.DEPBAR.LE gsb0, 0x0 ;  /* 0x00008000000079c5 */ /* 0x000fc40000010000 */
[----:B------:R-:W-:-:S06]  /*17460*/  WARPGROUP.ARRIVE ;  /* 0x00000000000079c5 */ /* 0x000fcc0000000000 */
        /* <DEDUP_REMOVED lines=16> */
[----:B--2---:R-:W-:Y:S02]  /*17570*/  R2UR UR39, R23 ;  /* 0x00000000172772ca */ /* 0x004fe400000e0000 */
[----:B------:R-:W-:Y:S02]  /*17580*/  WARPGROUP.DEPBAR.LE gsb0, 0x0 ;  /* 0x00008000000079c5 */ /* 0x000fe40000010000 */
[----:B0-----:R-:W-:Y:S11]  /*17590*/  @!P0 BRA `(.L_x_1962) ;  /* 0x0000000000048947 */ /* 0x001ff60003800000 */
[----:B------:R-:W-:Y:S01]  /*175a0*/  BPT.TRAP 0x1 ;  /* 0x000000040000795c */ /* 0x000fe20000300000 */
.L_x_1962:
[----:B------:R-:W-:Y:S01]  /*175b0*/  SHF.L.U32 R23, R219, 0x1f, RZ ;  /* 0x0000001fdb177819 */ /* 0x000fe200000006ff */
[----:B------:R-:W-:-:S04]  /*175c0*/  IMAD R0, R22, 0x8, R16 ;  /* 0x0000000816007824 */ /* 0x000fc800078e0210 */
[----:B------:R0:W1:Y:S01]  /*175d0*/  SYNCS.PHASECHK.TRANS64.TRYWAIT P4, [R0+URZ+0x30850], R23 ;  /* 0x03085017000075a7 */ /* 0x000062000808017f */
[----:B------:R-:W-:Y:S05]  /*175e0*/  @!P0 BRA `(.L_x_1963) ;  /* 0x0000000000048947 */ /* 0x000fea0003800000 */
[----:B------:R-:W-:Y:S01]  /*175f0*/  BPT.TRAP 0x1 ;  /* 0x000000040000795c */ /* 0x000fe20000300000 */
.L_x_1963:
[----:B------:R-:W-:Y:S04]  /*17600*/  BSSY B2, `(.L_x_1964) ;  /* 0x0000004000027945 */ /* 0x000fe80003800000 */
[----:B-1----:R-:W-:Y:S05]  /*17610*/  @P4 BRA `(.L_x_1965) ;  /* 0x0000000000084947 */ /* 0x002fea0003800000 */
[----:B------:R-:W1:Y:S02]  /*17620*/  SYNCS.PHASECHK.TRANS64.TRYWAIT P4, [R0+URZ+0x30850], R23 ;  /* 0x03085017000075a7 */ /* 0x000e64000808017f */
[----:B-1----:R-:W-:Y:S05]  /*17630*/  @!P4 BRA `(.L_x_1966) ;  /* 0x0000015c006cc947 */ /* 0x002fea0003800000 */
.L_x_1965:
[----:B------:R-:W-:Y:S05]  /*17640*/  BSYNC B2 ;  /* 0x0000000000027941 */ /* 0x000fea0003800000 */
.L_x_1964:
[----:B01----:R-:W-:Y:S01]  /*17650*/  VIADD R23, R16, 0x400 ;  /* 0x0000040010177836 */ /* 0x003fe20000000000 */
[----:B------:R-:W-:Y:S01]  /*17660*/  WARPGROUP.ARRIVE ;  /* 0x00000000000079c5 */ /* 0x000fe20000000000 */
[----:B------:R-:W2:Y:S01]  /*17670*/  LDL R232, [R1+0x34] ;  /* 0x0000340001e87983 */ /* 0x000ea20000100800 */
[----:B------:R-:W-:Y:S02]  /*17680*/  ULDC UR5, c[0x0][0x9d8] ;  /* 0x0002760000057ab9 */ /* 0x000fe40000000800 */
[----:B------:R-:W-:Y:S01]  /*17690*/  SHF.R.U32.HI R23, RZ, 0x4, R23 ;  /* 0x00000004ff177819 */ /* 0x000fe20000011617 */
[----:B------:R-:W2:Y:S03]  /*176a0*/  LDL R219, [R1+0x4c] ;  /* 0x00004c0001db7983 */ /* 0x000ea60000100800 */
[----:B------:R-:W-:Y:S01]  /*176b0*/  LOP3.LUT R23, R23, 0x3fff, RZ, 0xc0, !PT ;  /* 0x00003fff17177812 */ /* 0x000fe200078ec0ff */
[----:B------:R-:W3:Y:S03]  /*176c0*/  LDL R233, [R1+0x28] ;  /* 0x0000280001e97983 */ /* 0x000ee60000100800 */
[----:B------:R-:W-:-:S05]  /*176d0*/  LOP3.LUT R23, R23, 0x2000000, RZ, 0xfc, !PT ;  /* 0x0200000017177812 */ /* 0x000fca00078efcff */
[----:B------:R-:W-:Y:S02]  /*176e0*/  IMAD R22, R22, 0x800, R23 ;  /* 0x0000080016167824 */ /* 0x000fe400078e0217 */
[----:B------:R-:W-:-:S03]  /*176f0*/  IMAD.MOV.U32 R23, RZ, RZ, 0x40000040 ;  /* 0x40000040ff177424 */ /* 0x000fc600078e00ff */
[----:B------:R-:W-:Y:S02]  /*17700*/  R2UR UR6, R22 ;  /* 0x00000000160672ca */ /* 0x000fe400000e0000 */
[----:B------:R-:W-:-:S13]  /*17710*/  R2UR UR7, R23 ;  /* 0x00000000170772ca */ /* 0x000fda00000e0000 */
[----:B------:R-:W-:Y:S03]  /*17720*/  HGMMA.64x256x16.F32.BF16 R24, R196, gdesc[UR4].tnspB, R24, gsb0 ;  /* 0x43e00004c4187df0 */ /* 0x000fe60008001818 */
[----:B------:R-:W-:Y:S02]  /*17730*/  WARPGROUP.DEPBAR.LE gsb0, 0x0 ;  /* 0x00008000000079c5 */ /* 0x000fe40000010000 */
[----:B------:R-:W-:Y:S02]  /*17740*/  VIADD R196, R22, 0x80 ;  /* 0x0000008016c47836 */ /* 0x000fe40000000000 */
[----:B------:R-:W-:-:S03]  /*17750*/  IMAD.MOV.U32 R197, RZ, RZ, 0x40000040 ;  /* 0x40000040ffc57424 */ /* 0x000fc600078e00ff */
[----:B------:R-:W-:Y:S02]  /*17760*/  R2UR UR6, R196 ;  /* 0x00000000c40672ca */ /* 0x000fe400000e0000 */
[----:B------:R-:W-:Y:S01]  /*17770*/  R2UR UR7, R197 ;  /* 0x00000000c50772ca */ /* 0x000fe200000e0000 */
[----:B------:R-:W-:-:S15]  /*17780*/  WARPGROUP.ARRIVE ;  /* 0x00000000000079c5 */ /* 0x000fde0000000000 */
[----:B------:R-:W-:Y:S01]  /*17790*/  HGMMA.64x256x16.F32.BF16 R24, R192, gdesc[UR4].tnspB, R24, gsb0 ;  /* 0x43e00004c0187df0 */ /* 0x000fe20008001818 */
[----:B------:R-:W-:Y:S02]  /*177a0*/  IMAD.MOV.U32 R23, RZ, RZ, 0x40000040 ;  /* 0x40000040ff177424 */ /* 0x000fe400078e00ff */
[----:B------:R-:W-:Y:S02]  /*177b0*/  WARPGROUP.DEPBAR.LE gsb0, 0x0 ;  /* 0x00008000000079c5 */ /* 0x000fe40000010000 */
[----:B------:R-:W-:Y:S02]  /*177c0*/  VIADD R192, R22, 0x100 ;  /* 0x0000010016c07836 */ /* 0x000fe40000000000 */
[----:B------:R-:W-:-:S03]  /*177d0*/  IMAD.MOV.U32 R193, RZ, RZ, 0x40000040 ;  /* 0x40000040ffc17424 */ /* 0x000fc600078e00ff */
[----:B------:R-:W-:Y:S02]  /*177e0*/  R2UR UR6, R192 ;  /* 0x00000000c00672ca */ /* 0x000fe400000e0000 */
[----:B------:R-:W-:Y:S01]  /*177f0*/  R2UR UR7, R193 ;  /* 0x00000000c10772ca */ /* 0x000fe200000e0000 */
[----:B------:R-:W-:-:S15]  /*17800*/  WARPGROUP.ARRIVE ;  /* 0x00000000000079c5 */ /* 0x000fde0000000000 */
[----:B------:R-:W-:Y:S01]  /*17810*/  HGMMA.64x256x16.F32.BF16 R24, R188, gdesc[UR4].tnspB, R24, gsb0 ;  /* 0x43e00004bc187df0 */ /* 0x000fe20008001818 */
[----:B------:R-:W-:Y:S01]  /*17820*/  VIADD R22, R22, 0x180 ;  /* 0x0000018016167836 */ /* 0x000fe20000000000 */
[----:B------:R-:W-:Y:S02]  /*17830*/  R2UR UR7, R23 ;  /* 0x00000000170772ca */ /* 0x000fe400000e0000 */
[----:B------:R-:W0:Y:S02]  /*17840*/  @P2 LDC R23, c[0x0][0x450] ;  /* 0x00011400ff172b82 */ /* 0x000e240000000800 */
[----:B------:R-:W-:-:S06]  /*17850*/  R2UR UR6, R22 ;  /* 0x00000000160672ca */ /* 0x000fcc00000e0000 */
[----:B------:R-:W1:Y:S01]  /*17860*/  @P2 LDC R22, c[0x0][0x44c] ;  /* 0x00011300ff162b82 */ /* 0x000e620000000800 */
[----:B-----5:R-:W-:-:S05]  /*17870*/  @!P1 VIADD R2, R2, 0x30840 ;  /* 0x0003084002029836 */ /* 0x020fca0000000000 */
[----:B------:R-:W-:Y:S01]  /*17880*/  @!P1 PRMT R2, RZ, 0x654, R2 ;  /* 0x00000654ff029816 */ /* 0x000fe20000000002 */
[----:B------:R-:W-:Y:S01]  /*17890*/  FMUL.FTZ R153, R153, UR5 ;  /* 0x0000000599997c20 */ /* 0x000fe20008410000 */
[----:B------:R-:W-:Y:S01]  /*178a0*/  FMUL.FTZ R158, R158, UR5 ;  /* 0x000000059e9e7c20 */ /* 0x000fe20008410000 */
[----:B------:R-:W-:Y:S01]  /*178b0*/  FMUL.FTZ R159, R159, UR5 ;  /* 0x000000059f9f7c20 */ /* 0x000fe20008410000 */
[----:B------:R-:W-:Y:S01]  /*178c0*/  FMUL.FTZ R160, R160, UR5 ;  /* 0x00000005a0a07c20 */ /* 0x000fe20008410000 */
[----:B------:R-:W-:Y:S01]  /*178d0*/  FMUL.FTZ R165, R165, UR5 ;  /* 0x00000005a5a57c20 */ /* 0x000fe20008410000 */
[----:B------:R-:W-:Y:S01]  /*178e0*/  FMUL.FTZ R169, R169, UR5 ;  /* 0x00000005a9a97c20 */ /* 0x000fe20008410000 */
[----:B------:R-:W-:Y:S01]  /*178f0*/  FMUL.FTZ R173, R173, UR5 ;  /* 0x00000005adad7c20 */ /* 0x000fe20008410000 */
[----:B---3--:R-:W-:Y:S01]  /*17900*/  R2UR UR4, R233 ;  /* 0x00000000e90472ca */ /* 0x008fe200000e0000 */
[----:B------:R-:W3:Y:S08]  /*17910*/  MUFU.TANH R153, R153 ;  /* 0x0000009900997308 */ /* 0x000ef00000002400 */
[----:B------:R-:W4:Y:S08]  /*17920*/  MUFU.TANH R158, R158 ;  /* 0x0000009e009e7308 */ /* 0x000f300000002400 */
[----:B------:R-:W0:Y:S08]  /*17930*/  MUFU.TANH R159, R159 ;  /* 0x0000009f009f7308 */ /* 0x000e300000002400 */
[----:B------:R-:W0:Y:S08]  /*17940*/  MUFU.TANH R160, R160 ;  /* 0x000000a000a07308 */ /* 0x000e300000002400 */
[----:B------:R-:W0:Y:S08]  /*17950*/  MUFU.TANH R165, R165 ;  /* 0x000000a500a57308 */ /* 0x000e300000002400 */
[----:B------:R-:W0:Y:S01]  /*17960*/  MUFU.TANH R169, R169 ;  /* 0x000000a900a97308 */ /* 0x000e220000002400 */
[----:B------:R-:W-:-:S02]  /*17970*/  WARPGROUP.DEPBAR.LE gsb0, 0x0 ;  /* 0x00008000000079c5 */ /* 0x000fc40000010000 */
[----:B------:R-:W-:-:S06]  /*17980*/  WARPGROUP.ARRIVE ;  /* 0x00000000000079c5 */ /* 0x000fcc0000000000 */
[----:B------:R-:W-:Y:S01]  /*17990*/  HGMMA.64x256x16.F32.BF16 R24, R184, gdesc[UR4].tnspB, R24, gsb0 ;  /* 0x43e00004b8187df0 */ /* 0x000fe20008001818 */
[----:B------:R-:W-:Y:S01]  /*179a0*/  FMUL.FTZ R188, R172, UR5 ;  /* 0x00000005acbc7c20 */ /* 0x000fe20008410000 */
[----:B------:R-:W-:Y:S01]  /*179b0*/  FMUL.FTZ R172, R178, UR5 ;  /* 0x00000005b2ac7c20 */ /* 0x000fe20008410000 */
[----:B------:R-:W-:Y:S01]  /*179c0*/  FMUL.FTZ R178, R180, UR5 ;  /* 0x00000005b4b27c20 */ /* 0x000fe20008410000 */
[----:B------:R-:W0:Y:S08]  /*179d0*/  MUFU.TANH R173, R173 ;  /* 0x000000ad00ad7308 */ /* 0x000e300000002400 */
[----:B------:R-:W0:Y:S08]  /*179e0*/  MUFU.TANH R188, R188 ;  /* 0x000000bc00bc7308 */ /* 0x000e300000002400 */
[----:B------:R-:W0:Y:S08]  /*179f0*/  MUFU.TANH R172, R172 ;  /* 0x000000ac00ac7308 */ /* 0x000e300000002400 */
[----:B------:R-:W3:Y:S01]  /*17a00*/  MUFU.TANH R178, R178 ;  /* 0x000000b200b27308 */ /* 0x000ee20000002400 */
[----:B------:R-:W-:-:S02]  /*17a10*/  WARPGROUP.DEPBAR.LE gsb0, 0x0 ;  /* 0x00008000000079c5 */ /* 0x000fc40000010000 */
[----:B--2---:R-:W-:Y:S01]  /*17a20*/  IMAD.IADD R184, R219, 0x1, R232 ;  /* 0x00000001dbb87824 */ /* 0x004fe200078e02e8 */
[----:B------:R2:W-:Y:S03]  /*17a30*/  @!P1 SYNCS.ARRIVE.TRANS64.RED.A1T0 RZ, [R2+URZ], RZ ;  /* 0x000000ff02ff99a7 */ /* 0x0005e6000810043f */
[----:B-1----:R-:W-:-:S04]  /*17a40*/  @P2 IMAD.HI.U32 R185, R184, R22, RZ ;  /* 0x00000016b8b92227 */ /* 0x002fc800078e00ff */
[----:B------:R-:W-:Y:S01]  /*17a50*/  IMAD.MOV.U32 R22, RZ, RZ, R184 ;  /* 0x000000ffff167224 */ /* 0x000fe200078e00b8 */
[----:B0-----:R-:W-:Y:S01]  /*17a60*/  @P2 SHF.R.U32.HI R22, RZ, R23, R185 ;  /* 0x00000017ff162219 */ /* 0x001fe200000116b9 */
[----:B------:R-:W-:Y:S01]  /*17a70*/  FMUL.FTZ R185, R161, UR5 ;  /* 0x00000005a1b97c20 */ /* 0x000fe20008410000 */
[----:B--2---:R-:W-:Y:S02]  /*17a80*/  IMAD.SHL.U32 R2, R5, 0x40, RZ ;  /* 0x0000004005027824 */ /* 0x004fe400078e00ff */
[----:B------:R-:W-:Y:S01]  /*17a90*/  FMUL.FTZ R23, R152, UR5 ;  /* 0x0000000598177c20 */ /* 0x000fe20008410000 */
[----:B------:R-:W-:Y:S01]  /*17aa0*/  FMUL.FTZ R161, R162, UR5 ;  /* 0x00000005a2a17c20 */ /* 0x000fe20008410000 */
[----:B------:R-:W0:Y:S01]  /*17ab0*/  SHFL.IDX PT, R189, R22, RZ, 0x1c1f ;  /* 0x001c1fff16bd7589 */ /* 0x000e2200000e0000 */
        /* <DEDUP_REMOVED lines=19> */
[----:B------:R-:W-:Y:S01]  /*17bf0*/  FMUL.FTZ R177, R183, UR5 ;  /* 0x00000005b7b17c20 */ /* 0x000fe20008410000 */
[----:B------:R-:W-:Y:S01]  /*17c00*/  IMAD R156, R229, -0x2, R156 ;  /* 0xfffffffee59c7824 */ /* 0x000fe200078e029c */
[----:B------:R-:W1:Y:S01]  /*17c10*/  MUFU.TANH R23, R23 ;  /* 0x0000001700177308 */ /* 0x000e620000002400 */
[----:B------:R-:W-:-:S03]  /*17c20*/  ULDC UR5, c[0x0][0x9e0] ;  /* 0x0002780000057ab9 */ /* 0x000fc60000000800 */
[----:B------:R-:W-:-:S04]  /*17c30*/  IADD3 R156, -R220, R156, R221 ;  /* 0x0000009cdc9c7210 */ /* 0x000fc80007ffe1dd */
        /* <DEDUP_REMOVED lines=19> */
[----:B------:R-:W1:Y:S08]  /*17d70*/  MUFU.TANH R175, R175 ;  /* 0x000000af00af7308 */ /* 0x000e700000002400 */
[----:B------:R-:W1:Y:S01]  /*17d80*/  MUFU.TANH R177, R177 ;  /* 0x000000b100b17308 */ /* 0x000e620000002400 */
[----:B------:R-:W-:-:S02]  /*17d90*/  VIADD R183, R156, UR5 ;  /* 0x000000059cb77c36 */ /* 0x000fc40008000000 */
[----:B------:R-:W-:Y:S02]  /*17da0*/  VIADD R182, R156, UR4 ;  /* 0x000000049cb67c36 */ /* 0x000fe40008000000 */
[--C-:B0-----:R-:W-:Y:S02]  /*17db0*/  IMAD.IADD R181, R183, 0x1, R189.reuse ;  /* 0x00000001b7b57824 */ /* 0x101fe400078e02bd */
[----:B------:R-:W-:Y:S01]  /*17dc0*/  IMAD.IADD R180, R182, 0x1, R189 ;  /* 0x00000001b6b47824 */ /* 0x000fe200078e02bd */
[----:B--234-:R-:W-:Y:S06]  /*17dd0*/  @!P3 BRA `(.L_x_1967) ;  /* 0x000000000060b947 */ /* 0x01cfec0003800000 */
[----:B------:R-:W-:Y:S01]  /*17de0*/  IADD3 R189, -R220, R221, R189 ;  /* 0x000000dddcbd7210 */ /* 0x000fe20007ffe1bd */
[----:B------:R-:W-:Y:S03]  /*17df0*/  BSSY B2, `(.L_x_1968) ;  /* 0x0000012000027945 */ /* 0x000fe60003800000 */
[----:B------:R-:W-:-:S13]  /*17e00*/  ISETP.GT.AND P4, PT, R189, -0x1, PT ;  /* 0xffffffffbd00780c */ /* 0x000fda0003f84270 */
[----:B------:R-:W-:Y:S05]  /*17e10*/  @P4 BRA `(.L_x_1969) ;  /* 0x0000000000244947 */ /* 0x000fea0003800000 */
[----:B------:R-:W-:Y:S01]  /*17e20*/  ULDC UR4, c[0x0][0x9e4] ;  /* 0x0002790000047ab9 */ /* 0x000fe20000000800 */
[----:B------:R-:W-:Y:S01]  /*17e30*/  LOP3.LUT R189, RZ, R189, RZ, 0x33, !PT ;  /* 0x000000bdffbd7212 */ /* 0x000fe200078e33ff */
[----:B------:R-:W-:-:S05]  /*17e40*/  IMAD.U32 R190, RZ, RZ, UR4 ;  /* 0x00000004ffbe7e24 */ /* 0x000fca000f8e00ff */
[----:B------:R-:W-:-:S13]  /*17e50*/  ISETP.NE.AND P4, PT, R190, 0x1, PT ;  /* 0x00000001be00780c */ /* 0x000fda0003f85270 */
[----:B------:R-:W0:Y:S02]  /*17e60*/  @P4 LDC.64 R156, c[0x0][0x9e8] ;  /* 0x00027a00ff9c4b82 */ /* 0x000e240000000a00 */
[----:B0-----:R-:W-:-:S05]  /*17e70*/  @P4 IMAD.HI.U32 R156, R189, R156, RZ ;  /* 0x0000009cbd9c4227 */ /* 0x001fca00078e00ff */
[----:B------:R-:W-:-:S04]  /*17e80*/  @P4 SHF.R.U32.HI R189, RZ, R157, R156 ;  /* 0x0000009dffbd4219 */ /* 0x000fc8000001169c */
[----:B------:R-:W-:Y:S01]  /*17e90*/  LOP3.LUT R189, RZ, R189, RZ, 0x33, !PT ;  /* 0x000000bdffbd7212 */ /* 0x000fe200078e33ff */
[----:B------:R-:W-:Y:S06]  /*17ea0*/  BRA `(.L_x_1970) ;  /* 0x0000000000187947 */ /* 0x000fec0003800000 */
.L_x_1969:
[----:B------:R-:W-:Y:S02]  /*17eb0*/  ULDC UR4, c[0x0][0x9e4] ;  /* 0x0002790000047ab9 */ /* 0x000fe40000000800 */
[----:B------:R-:W-:-:S05]  /*17ec0*/  IMAD.U32 R190, RZ, RZ, UR4 ;  /* 0x00000004ffbe7e24 */ /* 0x000fca000f8e00ff */
[----:B------:R-:W-:-:S13]  /*17ed0*/  ISETP.NE.AND P4, PT, R190, 0x1, PT ;  /* 0x00000001be00780c */ /* 0x000fda0003f85270 */
[----:B------:R-:W0:Y:S02]  /*17ee0*/  @P4 LDC.64 R156, c[0x0][0x9e8] ;  /* 0x00027a00ff9c4b82 */ /* 0x000e240000000a00 */
[----:B0-----:R-:W-:-:S05]  /*17ef0*/  @P4 IMAD.HI.U32 R156, R189, R156, RZ ;  /* 0x0000009cbd9c4227 */ /* 0x001fca00078e00ff */
[----:B------:R-:W-:-:S07]  /*17f00*/  @P4 SHF.R.U32.HI R189, RZ, R157, R156 ;  /* 0x0000009dffbd4219 */ /* 0x000fce000001169c */
.L_x_1970:
[----:B------:R-:W-:Y:S05]  /*17f10*/  BSYNC B2 ;  /* 0x0000000000027941 */ /* 0x000fea0003800000 */
.L_x_1968:
[----:B------:R-:W-:-:S04]  /*17f20*/  IMAD R189, R189, R190, -R2 ;  /* 0x000000bebdbd7224 */ /* 0x000fc800078e0a02 */
[----:B------:R-:W-:-:S05]  /*17f30*/  IMAD R189, R229, -0x2, R189 ;  /* 0xfffffffee5bd7824 */ /* 0x000fca00078e02bd */
[----:B------:R-:W-:Y:S02]  /*17f40*/  VIMNMX R180, R180, R189, !PT ;  /* 0x000000bdb4b47248 */ /* 0x000fe40007fe0100 */
[----:B------:R-:W-:-:S07]  /*17f50*/  VIADDMNMX R181, R189, R190, R181, PT ;  /* 0x000000bebdb57246 */ /* 0x000fce00038001b5 */
.L_x_1967:
[----:B------:R-:W-:Y:S01]  /*17f60*/  ISETP.GT.AND P4, PT, R5, -0x1, PT ;  /* 0xffffffff0500780c */ /* 0x000fe20003f84270 */
[----:B------:R-:W0:Y:S03]  /*17f70*/  SHFL.IDX PT, R22, R22, 0x1, 0x1c1f ;  /* 0x003c1f0016167f89 */ /* 0x000e2600000e0000 */
[C---:B------:R-:W-:Y:S02]  /*17f80*/  ISETP.GT.AND P6, PT, R180.reuse, RZ, P4 ;  /* 0x000000ffb400720c */ /* 0x040fe400027c4270 */
[----:B------:R-:W-:Y:S02]  /*17f90*/  ISETP.GT.AND P5, PT, R180, 0x1, P4 ;  /* 0x00000001b400780c */ /* 0x000fe400027a4270 */
[C---:B------:R-:W-:Y:S02]  /*17fa0*/  ISETP.LT.OR P6, PT, R181.reuse, 0x1, P6 ;  /* 0x00000001b500780c */ /* 0x040fe400037c1670 */
[----:B------:R-:W-:-:S02]  /*17fb0*/  ISETP.LT.OR P5, PT, R181, 0x2, P5 ;  /* 0x00000002b500780c */ /* 0x000fc40002fa1670 */
[----:B-1----:R-:W-:Y:S02]  /*17fc0*/  FSEL R156, R23, -INF , !P6 ;  /* 0xff800000179c7808 */ /* 0x002fe40007000000 */
[----:B------:R-:W-:Y:S02]  /*17fd0*/  FSEL R153, R153, -INF , !P5 ;  /* 0xff80000099997808 */ /* 0x000fe40006800000 */
[C---:B------:R-:W-:Y:S02]  /*17fe0*/  ISETP.GT.AND P6, PT, R180.reuse, 0x8, P4 ;  /* 0x00000008b400780c */ /* 0x040fe400027c4270 */
[----:B------:R-:W-:Y:S02]  /*17ff0*/  ISETP.GT.AND P5, PT, R180, 0x9, P4 ;  /* 0x00000009b400780c */ /* 0x000fe400027a4270 */
[C---:B------:R-:W-:Y:S02]  /*18000*/  ISETP.LT.OR P6, PT, R181.reuse, 0x9, P6 ;  /* 0x00000009b500780c */ /* 0x040fe400037c1670 */
[----:B------:R-:W-:-:S02]  /*18010*/  ISETP.LT.OR P5, PT, R181, 0xa, P5 ;  /* 0x0000000ab500780c */ /* 0x000fc40002fa1670 */
[----:B------:R-:W-:Y:S01]  /*18020*/  FSEL R155, R155, -INF , !P6 ;  /* 0xff8000009b9b7808 */ /* 0x000fe20007000000 */
[--C-:B0-----:R-:W-:Y:S01]  /*18030*/  IMAD.IADD R183, R183, 0x1, R22.reuse ;  /* 0x00000001b7b77824 */ /* 0x101fe200078e0216 */
[----:B------:R-:W-:Y:S01]  /*18040*/  FSEL R184, R184, -INF , !P5 ;  /* 0xff800000b8b87808 */ /* 0x000fe20006800000 */
[----:B------:R-:W-:Y:S01]  /*18050*/  IMAD.IADD R182, R182, 0x1, R22 ;  /* 0x00000001b6b67824 */ /* 0x000fe200078e0216 */
        /* <DEDUP_REMOVED lines=35> */
[----:B------:R-:W-:Y:S01]  /*18290*/  FSEL R179, R179, -INF , !P5 ;  /* 0xff800000b3b37808 */ /* 0x000fe20006800000 */
[----:B------:R-:W-:Y:S08]  /*182a0*/  @!P3 BRA `(.L_x_1971) ;  /* 0x000000000060b947 */ /* 0x000ff00003800000 */
        /* <DEDUP_REMOVED lines=13> */
.L_x_1973:
[----:B------:R-:W-:Y:S02]  /*18380*/  ULDC UR4, c[0x0][0x9e4] ;  /* 0x0002790000047ab9 */ /* 0x000fe40000000800 */
[----:B------:R-:W-:-:S05]  /*18390*/  IMAD.U32 R180, RZ, RZ, UR4 ;  /* 0x00000004ffb47e24 */ /* 0x000fca000f8e00ff */
[----:B------:R-:W-:-:S13]  /*183a0*/  ISETP.NE.AND P5, PT, R180, 0x1, PT ;  /* 0x00000001b400780c */ /* 0x000fda0003fa5270 */
[----:B------:R-:W0:Y:S02]  /*183b0*/  @P5 LDC.64 R22, c[0x0][0x9e8] ;  /* 0x00027a00ff165b82 */ /* 0x000e240000000a00 */
[----:B0-----:R-:W-:-:S05]  /*183c0*/  @P5 IMAD.HI.U32 R22, R157, R22, RZ ;  /* 0x000000169d165227 */ /* 0x001fca00078e00ff */
[----:B------:R-:W-:-:S07]  /*183d0*/  @P5 SHF.R.U32.HI R157, RZ, R23, R22 ;  /* 0x00000017ff9d5219 */ /* 0x000fce0000011616 */
.L_x_1974:
[----:B------:R-:W-:Y:S05]  /*183e0*/  BSYNC B2 ;  /* 0x0000000000027941 */ /* 0x000fea0003800000 */
.L_x_1972:
[----:B------:R-:W-:-:S04]  /*183f0*/  IMAD R2, R157, R180, -R2 ;  /* 0x000000b49d027224 */ /* 0x000fc800078e0a02 */
[----:B------:R-:W-:-:S05]  /*18400*/  IMAD R2, R229, -0x2, R2 ;  /* 0xfffffffee5027824 */ /* 0x000fca00078e0202 */
[----:B------:R-:W-:Y:S02]  /*18410*/  VIMNMX R182, R182, R2, !PT ;  /* 0x00000002b6b67248 */ /* 0x000fe40007fe0100 */
[----:B------:R-:W-:-:S07]  /*18420*/  VIADDMNMX R183, R2, R180, R183, PT ;  /* 0x000000b402b77246 */ /* 0x000fce00038001b7 */
.L_x_1971:
[----:B------:R-:W-:Y:S01]  /*18430*/  @!P1 VIADD R0, R0, 0x30860 ;  /* 0x0003086000009836 */ /* 0x000fe20000000000 */
[----:B------:R-:W2:Y:S01]  /*18440*/  LDL R180, [R1+0x1c] ;  /* 0x00001c0001b47983 */ /* 0x000ea20000100800 */
[----:B------:R-:W-:Y:S01]  /*18450*/  ULDC UR4, c[0x0][0x988] ;  /* 0x0002620000047ab9 */ /* 0x000fe20000000800 */
[----:B------:R-:W-:Y:S02]  /*18460*/  IMAD.MOV.U32 R219, RZ, RZ, R230 ;  /* 0x000000ffffdb7224 */ /* 0x000fe400078e00e6 */
[----:B------:R-:W-:-:S04]  /*18470*/  @!P1 PRMT R0, RZ, 0x654, R0 ;  /* 0x00000654ff009816 */ /* 0x000fc80000000000 */
[----:B------:R0:W-:Y:S02]  /*18480*/  @!P1 SYNCS.ARRIVE.TRANS64.RED.A1T0 RZ, [R0+URZ], RZ ;  /* 0x000000ff00ff99a7 */ /* 0x0001e4000810043f */
[----:B0-----:R-:W-:-:S04]  /*18490*/  FMNMX.FTZ R0, R156, R3, !PT ;  /* 0x000000039c007209 */ /* 0x001fc80007810000 */
        /* <DEDUP_REMOVED lines=14> */
[----:B------:R-:W-:-:S05]  /*18580*/  FMNMX.FTZ R0, R179, R0, !PT ;  /* 0x00000000b3007209 */ /* 0x000fca0007810000 */
[----:B------:R-:W0:Y:S02]  /*18590*/  SHFL.BFLY PT, R2, R0, 0x2, 0x1f ;  /* 0x0c401f0000027f89 */ /* 0x000e2400000e0000 */
[----:B0-----:R-:W-:-:S05]  /*185a0*/  FMNMX.FTZ R2, R0, R2, !PT ;  /* 0x0000000200027209 */ /* 0x001fca0007810000 */
[----:B------:R-:W0:Y:S02]  /*185b0*/  SHFL.BFLY PT, R157, R2, 0x1, 0x1f ;  /* 0x0c201f00029d7f89 */ /* 0x000e2400000e0000 */
[----:B0-----:R-:W-:Y:S01]  /*185c0*/  FMNMX.FTZ R157, R2, R157, !PT ;  /* 0x0000009d029d7209 */ /* 0x001fe20007810000 */
[----:B------:R-:W-:-:S03]  /*185d0*/  IMAD.U32 R2, RZ, RZ, UR4 ;  /* 0x00000004ff027e24 */ /* 0x000fc6000f8e00ff */
[----:B------:R-:W-:-:S04]  /*185e0*/  FSETP.NEU.FTZ.AND P5, PT, R157, -INF , PT ;  /* 0xff8000009d00780b */ /* 0x000fc80003fbd000 */
[----:B------:R-:W-:-:S05]  /*185f0*/  FSEL R0, R157, RZ, P5 ;  /* 0x000000ff9d007208 */ /* 0x000fca0002800000 */
[----:B------:R-:W-:Y:S01]  /*18600*/  FADD.FTZ R3, -R0, R3 ;  /* 0x0000000300037221 */ /* 0x000fe20000010100 */
[----:B------:R-:W-:-:S03]  /*18610*/  FMUL.FTZ R0, R157, R2 ;  /* 0x000000029d007220 */ /* 0x000fc60000410000 */
[-C--:B------:R-:W-:Y:S02]  /*18620*/  FMUL.FTZ R3, R3, R2.reuse ;  /* 0x0000000203037220 */ /* 0x080fe40000410000 */
[----:B------:R-:W-:Y:S02]  /*18630*/  FSEL R0, R0, RZ, P5 ;  /* 0x000000ff00007208 */ /* 0x000fe40002800000 */
[----:B------:R-:W-:Y:S01]  /*18640*/  ISETP.GT.AND P5, PT, R182, 0x1, P4 ;  /* 0x00000001b600780c */ /* 0x000fe200027a4270 */
[----:B------:R-:W-:Y:S02]  /*18650*/  MUFU.EX2 R23, R3 ;  /* 0x0000000300177308 */ /* 0x000fe40000000800 */
[-CC-:B------:R-:W-:Y:S01]  /*18660*/  FFMA.FTZ R156, R156, R2.reuse, -R0.reuse ;  /* 0x000000029c9c7223 */ /* 0x180fe20000010800 */
[----:B------:R-:W-:Y:S01]  /*18670*/  ISETP.LT.OR P6, PT, R183, 0x2, P5 ;  /* 0x00000002b700780c */ /* 0x000fe20002fc1670 */
[-CC-:B------:R-:W-:Y:S01]  /*18680*/  FFMA.FTZ R153, R153, R2.reuse, -R0.reuse ;  /* 0x0000000299997223 */ /* 0x180fe20000010800 */
[----:B------:R-:W-:Y:S01]  /*18690*/  ISETP.GT.AND P5, PT, R182, 0x8, P4 ;  /* 0x00000008b600780c */ /* 0x000fe200027a4270 */
[-CC-:B------:R-:W-:Y:S01]  /*186a0*/  FFMA.FTZ R155, R155, R2.reuse, -R0.reuse ;  /* 0x000000029b9b7223 */ /* 0x180fe20000010800 */
[----:B------:R-:W-:Y:S01]  /*186b0*/  FSEL R154, R154, -INF , !P6 ;  /* 0xff8000009a9a7808 */ /* 0x000fe20007000000 */
[----:B------:R-:W0:Y:S01]  /*186c0*/  MUFU.EX2 R156, R156 ;  /* 0x0000009c009c7308 */ /* 0x000e220000000800 */
[----:B------:R-:W-:Y:S01]  /*186d0*/  ISETP.GT.AND P6, PT, R182, 0x9, P4 ;  /* 0x00000009b600780c */ /* 0x000fe200027c4270 */
[-CC-:B------:R-:W-:Y:S01]  /*186e0*/  FFMA.FTZ R184, R184, R2.reuse, -R0.reuse ;  /* 0x00000002b8b87223 */ /* 0x180fe20000010800 */
[C---:B------:R-:W-:Y:S01]  /*186f0*/  ISETP.LT.OR P5, PT, R183.reuse, 0x9, P5 ;  /* 0x00000009b700780c */ /* 0x040fe20002fa1670 */
[-CC-:B------:R-:W-:Y:S01]  /*18700*/  FFMA.FTZ R160, R160, R2.reuse, -R0.reuse ;  /* 0x00000002a0a07223 */ /* 0x180fe20000010800 */
[----:B------:R-:W-:Y:S01]  /*18710*/  ISETP.LT.OR P6, PT, R183, 0xa, P6 ;  /* 0x0000000ab700780c */ /* 0x000fe200037c1670 */
[-CC-:B------:R-:W-:Y:S01]  /*18720*/  FFMA.FTZ R185, R185, R2.reuse, -R0.reuse ;  /* 0x00000002b9b97223 */ /* 0x180fe20000010800 */
[----:B------:R-:W-:Y:S01]  /*18730*/  FSEL R158, R158, -INF , !P5 ;  /* 0xff8000009e9e7808 */ /* 0x000fe20006800000 */
[----:B------:R-:W1:Y:S01]  /*18740*/  MUFU.EX2 R153, R153 ;  /* 0x0000009900997308 */ /* 0x000e620000000800 */
[----:B------:R-:W-:Y:S01]  /*18750*/  FSEL R159, R159, -INF , !P6 ;  /* 0xff8000009f9f7808 */ /* 0x000fe20007000000 */
[-CC-:B------:R-:W-:Y:S01]  /*18760*/  FFMA.FTZ R186, R186, R2.reuse, -R0.reuse ;  /* 0x00000002baba7223 */ /* 0x180fe20000010800 */
[C---:B------:R-:W-:Y:S01]  /*18770*/  ISETP.GT.AND P6, PT, R182.reuse, 0x11, P4 ;  /* 0x00000011b600780c */ /* 0x040fe200027c4270 */
[-CC-:B------:R-:W-:Y:S01]  /*18780*/  FFMA.FTZ R165, R165, R2.reuse, -R0.reuse ;  /* 0x00000002a5a57223 */ /* 0x180fe20000010800 */
[----:B------:R-:W-:Y:S01]  /*18790*/  ISETP.GT.AND P5, PT, R182, 0x10, P4 ;  /* 0x00000010b600780c */ /* 0x000fe200027a4270 */
[----:B------:R-:W-:Y:S01]  /*187a0*/  FFMA.FTZ R187, R187, R2, -R0 ;  /* 0x00000002bbbb7223 */ /* 0x000fe20000010800 */
[C---:B------:R-:W-:Y:S01]  /*187b0*/  ISETP.LT.OR P6, PT, R183.reuse, 0x12, P6 ;  /* 0x00000012b700780c */ /* 0x040fe200037c1670 */
[----:B------:R-:W-:Y:S01]  /*187c0*/  MUFU.EX2 R155, R155 ;  /* 0x0000009b009b7308 */ /* 0x000fe20000000800 */
[----:B------:R-:W-:Y:S01]  /*187d0*/  ISETP.LT.OR P5, PT, R183, 0x11, P5 ;  /* 0x00000011b700780c */ /* 0x000fe20002fa1670 */
[----:B0-----:R-:W-:Y:S01]  /*187e0*/  FFMA.FTZ R22, R23, R228, R156 ;  /* 0x000000e417167223 */ /* 0x001fe2000001009c */
[----:B------:R-:W-:Y:S01]  /*187f0*/  FSEL R162, R162, -INF , !P6 ;  /* 0xff800000a2a27808 */ /* 0x000fe20007000000 */
[-CC-:B------:R-:W-:Y:S01]  /*18800*/  FFMA.FTZ R169, R169, R2.reuse, -R0.reuse ;  /* 0x00000002a9a97223 */ /* 0x180fe20000010800 */
[----:B------:R-:W-:Y:S01]  /*18810*/  ISETP.GT.AND P6, PT, R182, 0x19, P4 ;  /* 0x00000019b600780c */ /* 0x000fe200027c4270 */
[-C--:B------:R-:W-:Y:S01]  /*18820*/  FFMA.FTZ R188, R188, R2.reuse, -R0 ;  /* 0x00000002bcbc7223 */ /* 0x080fe20000010800 */
[----:B------:R-:W-:Y:S01]  /*18830*/  FSEL R161, R161, -INF , !P5 ;  /* 0xff800000a1a17808 */ /* 0x000fe20006800000 */
[----:B------:R-:W0:Y:S01]  /*18840*/  MUFU.EX2 R184, R184 ;  /* 0x000000b800b87308 */ /* 0x000e220000000800 */
[----:B------:R-:W-:Y:S01]  /*18850*/  ISETP.LT.OR P6, PT, R183, 0x1a, P6 ;  /* 0x0000001ab700780c */ /* 0x000fe200037c1670 */
[----:B-1----:R-:W-:Y:S01]  /*18860*/  FADD.FTZ R22, R153, R22 ;  /* 0x0000001699167221 */ /* 0x002fe20000010000 */
[----:B------:R-:W-:Y:S01]  /*18870*/  ISETP.GT.AND P5, PT, R182, 0x18, P4 ;  /* 0x00000018b600780c */ /* 0x000fe200027a4270 */
[-CC-:B------:R-:W-:Y:S01]  /*18880*/  FFMA.FTZ R173, R173, R2.reuse, -R0.reuse ;  /* 0x00000002adad7223 */ /* 0x180fe20000010800 */
[----:B------:R-:W-:Y:S01]  /*18890*/  FSEL R164, R164, -INF , !P6 ;  /* 0xff800000a4a47808 */ /* 0x000fe20007000000 */
[-CC-:B------:R-:W-:Y:S01]  /*188a0*/  FFMA.FTZ R174, R174, R2.reuse, -R0.reuse ;  /* 0x00000002aeae7223 */ /* 0x180fe20000010800 */
[----:B------:R-:W-:Y:S01]  /*188b0*/  ISETP.GT.AND P6, PT, R182, 0x21, P4 ;  /* 0x00000021b600780c */ /* 0x000fe200027c4270 */
[----:B------:R-:W-:Y:S01]  /*188c0*/  MUFU.EX2 R160, R160 ;  /* 0x000000a000a07308 */ /* 0x000fe20000000800 */
[C---:B------:R-:W-:Y:S01]  /*188d0*/  ISETP.LT.OR P5, PT, R183.reuse, 0x19, P5 ;  /* 0x00000019b700780c */ /* 0x040fe20002fa1670 */
[-CC-:B------:R-:W-:Y:S01]  /*188e0*/  FFMA.FTZ R176, R176, R2.reuse, -R0.reuse ;  /* 0x00000002b0b07223 */ /* 0x180fe20000010800 */
[----:B------:R-:W-:Y:S01]  /*188f0*/  ISETP.LT.OR P6, PT, R183, 0x22, P6 ;  /* 0x00000022b700780c */ /* 0x000fe200037c1670 */
[-CC-:B------:R-:W-:Y:S01]  /*18900*/  FFMA.FTZ R178, R178, R2.reuse, -R0.reuse ;  /* 0x00000002b2b27223 */ /* 0x180fe20000010800 */
[----:B------:R-:W-:Y:S01]  /*18910*/  FSEL R163, R163, -INF , !P5 ;  /* 0xff800000a3a37808 */ /* 0x000fe20006800000 */
[----:B------:R-:W-:Y:S01]  /*18920*/  FFMA.FTZ R0, R179, R2, -R0 ;  /* 0x00000002b3007223 */ /* 0x000fe20000010800 */
[----:B------:R-:W-:Y:S01]  /*18930*/  FSEL R167, R167, -INF , !P6 ;  /* 0xff800000a7a77808 */ /* 0x000fe20007000000 */
[----:B------:R-:W1:Y:S01]  /*18940*/  MUFU.EX2 R185, R185 ;  /* 0x000000b900b97308 */ /* 0x000e620000000800 */
[----:B------:R-:W-:-:S02]  /*18950*/  ISETP.GT.AND P6, PT, R182, 0x29, P4 ;  /* 0x00000029b600780c */ /* 0x000fc400027c4270 */
[----:B------:R-:W-:Y:S02]  /*18960*/  ISETP.GT.AND P5, PT, R182, 0x20, P4 ;  /* 0x00000020b600780c */ /* 0x000fe400027a4270 */
[C---:B------:R-:W-:Y:S02]  /*18970*/  ISETP.LT.OR P6, PT, R183.reuse, 0x2a, P6 ;  /* 0x0000002ab700780c */ /* 0x040fe400037c1670 */
[----:B------:R-:W-:Y:S01]  /*18980*/  ISETP.LT.OR P5, PT, R183, 0x21, P5 ;  /* 0x00000021b700780c */ /* 0x000fe20002fa1670 */
[----:B------:R-:W-:Y:S01]  /*18990*/  MUFU.EX2 R186, R186 ;  /* 0x000000ba00ba7308 */ /* 0x000fe20000000800 */
[----:B------:R-:W-:Y:S02]  /*189a0*/  FSEL R170, R170, -INF , !P6 ;  /* 0xff800000aaaa7808 */ /* 0x000fe40007000000 */
[----:B------:R-:W-:Y:S02]  /*189b0*/  ISETP.GT.AND P6, PT, R182, RZ, P4 ;  /* 0x000000ffb600720c */ /* 0x000fe400027c4270 */
[----:B------:R-:W-:-:S02]  /*189c0*/  FSEL R166, R166, -INF , !P5 ;  /* 0xff800000a6a67808 */ /* 0x000fc40006800000 */
[C---:B------:R-:W-:Y:S01]  /*189d0*/  ISETP.LT.OR P6, PT, R183.reuse, 0x1, P6 ;  /* 0x00000001b700780c */ /* 0x040fe200037c1670 */
[----:B------:R-:W3:Y:S01]  /*189e0*/  MUFU.EX2 R165, R165 ;  /* 0x000000a500a57308 */ /* 0x000ee20000000800 */
[----:B------:R-:W-:Y:S02]  /*189f0*/  ISETP.GT.AND P5, PT, R182, 0x28, P4 ;  /* 0x00000028b600780c */ /* 0x000fe400027a4270 */
[----:B------:R-:W-:Y:S02]  /*18a00*/  FSEL R3, R152, -INF , !P6 ;  /* 0xff80000098037808 */ /* 0x000fe40007000000 */
[----:B------:R-:W-:Y:S02]  /*18a10*/  ISETP.LT.OR P5, PT, R183, 0x29, P5 ;  /* 0x00000029b700780c */ /* 0x000fe40002fa1670 */
[----:B------:R-:W-:Y:S01]  /*18a20*/  FMNMX.FTZ R152, R3, R4, !PT ;  /* 0x0000000403987209 */ /* 0x000fe20007810000 */
[----:B------:R-:W-:Y:S01]  /*18a30*/  MUFU.EX2 R187, R187 ;  /* 0x000000bb00bb7308 */ /* 0x000fe20000000800 */
[----:B------:R-:W-:-:S02]  /*18a40*/  FSEL R168, R168, -INF , !P5 ;  /* 0xff800000a8a87808 */ /* 0x000fc40006800000 */
[----:B------:R-:W-:Y:S02]  /*18a50*/  FMNMX.FTZ R152, R154, R152, !PT ;  /* 0x000000989a987209 */ /* 0x000fe40007810000 */
[----:B------:R-:W-:Y:S02]  /*18a60*/  ISETP.GT.AND P5, PT, R182, 0x30, P4 ;  /* 0x00000030b600780c */ /* 0x000fe400027a4270 */
[----:B------:R-:W-:Y:S01]  /*18a70*/  FMNMX.FTZ R152, R158, R152, !PT ;  /* 0x000000989e987209 */ /* 0x000fe20007810000 */
[----:B------:R-:W4:Y:S01]  /*18a80*/  MUFU.EX2 R169, R169 ;  /* 0x000000a900a97308 */ /* 0x000f220000000800 */
[----:B------:R-:W-:Y:S02]  /*18a90*/  ISETP.LT.OR P5, PT, R183, 0x31, P5 ;  /* 0x00000031b700780c */ /* 0x000fe40002fa1670 */
[----:B------:R-:W-:Y:S02]  /*18aa0*/  FMNMX.FTZ R152, R159, R152, !PT ;  /* 0x000000989f987209 */ /* 0x000fe40007810000 */
[----:B------:R-:W-:-:S02]  /*18ab0*/  FSEL R172, R172, -INF , !P5 ;  /* 0xff800000acac7808 */ /* 0x000fc40006800000 */
[----:B------:R-:W-:Y:S01]  /*18ac0*/  FMNMX.FTZ R152, R161, R152, !PT ;  /* 0x00000098a1987209 */ /* 0x000fe20007810000 */
[----:B------:R4:W-:Y:S01]  /*18ad0*/  MUFU.EX2 R190, R188 ;  /* 0x000000bc00be7308 */ /* 0x0009e20000000800 */
[----:B------:R-:W-:Y:S02]  /*18ae0*/  ISETP.GT.AND P5, PT, R182, 0x31, P4 ;  /* 0x00000031b600780c */ /* 0x000fe400027a4270 */
[----:B------:R-:W-:Y:S02]  /*18af0*/  FMNMX.FTZ R152, R162, R152, !PT ;  /* 0x00000098a2987209 */ /* 0x000fe40007810000 */
[----:B------:R-:W-:Y:S02]  /*18b00*/  ISETP.GT.AND P6, PT, R182, 0x38, P4 ;  /* 0x00000038b600780c */ /* 0x000fe400027c4270 */
[----:B------:R-:W-:Y:S01]  /*18b10*/  FMNMX.FTZ R152, R163, R152, !PT ;  /* 0x00000098a3987209 */ /* 0x000fe20007810000 */
[----:B------:R-:W-:Y:S01]  /*18b20*/  MUFU.EX2 R173, R173 ;  /* 0x000000ad00ad7308 */ /* 0x000fe20000000800 */
[----:B------:R-:W-:-:S02]  /*18b30*/  ISETP.LT.OR P5, PT, R183, 0x32, P5 ;  /* 0x00000032b700780c */ /* 0x000fc40002fa1670 */
[----:B------:R-:W-:Y:S02]  /*18b40*/  FMNMX.FTZ R152, R164, R152, !PT ;  /* 0x00000098a4987209 */ /* 0x000fe40007810000 */
[----:B------:R-:W-:Y:S02]  /*18b50*/  ISETP.GT.AND P4, PT, R182, 0x39, P4 ;  /* 0x00000039b600780c */ /* 0x000fe40002784270 */
[----:B------:R-:W-:Y:S01]  /*18b60*/  FMNMX.FTZ R152, R166, R152, !PT ;  /* 0x00000098a6987209 */ /* 0x000fe20007810000 */
[----:B------:R-:W-:Y:S01]  /*18b70*/  MUFU.EX2 R174, R174 ;  /* 0x000000ae00ae7308 */ /* 0x000fe20000000800 */
[----:B------:R-:W-:Y:S02]  /*18b80*/  ISETP.LT.OR P6, PT, R183, 0x39, P6 ;  /* 0x00000039b700780c */ /* 0x000fe400037c1670 */
[----:B------:R-:W-:Y:S02]  /*18b90*/  FMNMX.FTZ R152, R167, R152, !PT ;  /* 0x00000098a7987209 */ /* 0x000fe40007810000 */
[----:B------:R-:W-:-:S02]  /*18ba0*/  FSEL R171, R171, -INF , !P5 ;  /* 0xff800000abab7808 */ /* 0x000fc40006800000 */
[----:B------:R-:W-:Y:S01]  /*18bb0*/  FMNMX.FTZ R152, R168, R152, !PT ;  /* 0x00000098a8987209 */ /* 0x000fe20007810000 */
[----:B------:R-:W5:Y:S01]  /*18bc0*/  MUFU.EX2 R176, R176 ;  /* 0x000000b000b07308 */ /* 0x000f620000000800 */
[----:B------:R-:W-:Y:S02]  /*18bd0*/  ISETP.LT.OR P4, PT, R183, 0x3a, P4 ;  /* 0x0000003ab700780c */ /* 0x000fe40002781670 */
[----:B------:R-:W-:Y:S02]  /*18be0*/  FMNMX.FTZ R152, R170, R152, !PT ;  /* 0x00000098aa987209 */ /* 0x000fe40007810000 */
[----:B------:R-:W-:Y:S02]  /*18bf0*/  FSEL R175, R175, -INF , !P6 ;  /* 0xff800000afaf7808 */ /* 0x000fe40007000000 */
[----:B------:R-:W-:Y:S01]  /*18c00*/  FMNMX.FTZ R152, R172, R152, !PT ;  /* 0x00000098ac987209 */ /* 0x000fe20007810000 */
[----:B------:R-:W-:Y:S01]  /*18c10*/  MUFU.EX2 R178, R178 ;  /* 0x000000b200b27308 */ /* 0x000fe20000000800 */
[----:B------:R-:W-:-:S02]  /*18c20*/  FSEL R177, R177, -INF , !P4 ;  /* 0xff800000b1b17808 */ /* 0x000fc40006000000 */
[----:B------:R-:W-:Y:S02]  /*18c30*/  FMNMX.FTZ R152, R171, R152, !PT ;  /* 0x00000098ab987209 */ /* 0x000fe40007810000 */
[----:B------:R-:W-:Y:S02]  /*18c40*/  F2FP.BF16.F32.PACK_AB R196, R153, R156 ;  /* 0x0000009c99c4723e */ /* 0x000fe400000010ff */
[----:B------:R-:W-:Y:S02]  /*18c50*/  FMNMX.FTZ R152, R175, R152, !PT ;  /* 0x00000098af987209 */ /* 0x000fe40007810000 */
[----:B0-----:R-:W-:Y:S02]  /*18c60*/  F2FP.BF16.F32.PACK_AB R198, R184, R155 ;  /* 0x0000009bb8c6723e */ /* 0x001fe400000010ff */
[----:B------:R-:W-:Y:S02]  /*18c70*/  FMNMX.FTZ R153, R177, R152, !PT ;  /* 0x00000098b1997209 */ /* 0x000fe40007810000 */
[----:B-1----:R-:W-:-:S02]  /*18c80*/  F2FP.BF16.F32.PACK_AB R192, R185, R160 ;  /* 0x000000a0b9c0723e */ /* 0x002fc400000010ff */
[----:B---3--:R-:W-:Y:S01]  /*18c90*/  F2FP.BF16.F32.PACK_AB R194, R165, R186 ;  /* 0x000000baa5c2723e */ /* 0x008fe200000010ff */
[----:B------:R-:W0:Y:S01]  /*18ca0*/  SHFL.BFLY PT, R152, R153, 0x2, 0x1f ;  /* 0x0c401f0099987f89 */ /* 0x000e2200000e0000 */
[----:B----4-:R-:W-:Y:S02]  /*18cb0*/  F2FP.BF16.F32.PACK_AB R188, R169, R187 ;  /* 0x000000bba9bc723e */ /* 0x010fe400000010ff */
[----:B0-----:R-:W-:-:S05]  /*18cc0*/  FMNMX.FTZ R153, R153, R152, !PT ;  /* 0x0000009899997209 */ /* 0x001fca0007810000 */
[----:B------:R-:W0:Y:S02]  /*18cd0*/  SHFL.BFLY PT, R152, R153, 0x1, 0x1f ;  /* 0x0c201f0099987f89 */ /* 0x000e2400000e0000 */
[----:B0-----:R-:W-:Y:S02]  /*18ce0*/  FMNMX.FTZ R152, R153, R152, !PT ;  /* 0x0000009899987209 */ /* 0x001fe40007810000 */
[----:B------:R0:W1:Y:S02]  /*18cf0*/  MUFU.EX2 R153, R0 ;  /* 0x0000000000997308 */ /* 0x0000640000000800 */
[C---:B------:R-:W-:Y:S01]  /*18d00*/  FSETP.NEU.FTZ.AND P4, PT, R152.reuse, -INF , PT ;  /* 0xff8000009800780b */ /* 0x040fe20003f9d000 */
[----:B------:R-:W-:-:S05]  /*18d10*/  FMUL.FTZ R156, R152, R2 ;  /* 0x00000002989c7220 */ /* 0x000fca0000410000 */
[----:B------:R-:W-:Y:S01]  /*18d20*/  FSEL R156, R156, RZ, P4 ;  /* 0x000000ff9c9c7208 */ /* 0x000fe20002000000 */
[----:B0-----:R-:W-:Y:S01]  /*18d30*/  FADD.FTZ R0, R155, R22 ;  /* 0x000000169b007221 */ /* 0x001fe20000010000 */
[----:B------:R-:W-:Y:S02]  /*18d40*/  FSEL R22, R152, RZ, P4 ;  /* 0x000000ff98167208 */ /* 0x000fe40002000000 */
[----:B--2---:R-:W-:Y:S01]  /*18d50*/  ISETP.GT.AND P4, PT, R5, R180, PT ;  /* 0x000000b40500720c */ /* 0x004fe20003f84270 */
[----:B------:R-:W-:Y:S01]  /*18d60*/  FADD.FTZ R0, R184, R0 ;  /* 0x00000000b8007221 */ /* 0x000fe20000010000 */
[-C--:B------:R-:W-:Y:S01]  /*18d70*/  FFMA.FTZ R3, R3, R2.reuse, -R156 ;  /* 0x0000000203037223 */ /* 0x080fe2000001089c */
[----:B------:R-:W-:Y:S01]  /*18d80*/  FADD.FTZ R22, -R22, R4 ;  /* 0x0000000416167221 */ /* 0x000fe20000010100 */
[-C--:B------:R-:W-:Y:S01]  /*18d90*/  FFMA.FTZ R154, R154, R2.reuse, -R156 ;  /* 0x000000029a9a7223 */ /* 0x080fe2000001089c */
[----:B------:R-:W-:Y:S01]  /*18da0*/  FADD.FTZ R0, R160, R0 ;  /* 0x00000000a0007221 */ /* 0x000fe20000010000 */
[-C--:B------:R-:W-:Y:S01]  /*18db0*/  FFMA.FTZ R158, R158, R2.reuse, -R156 ;  /* 0x000000029e9e7223 */ /* 0x080fe2000001089c */
[-C--:B------:R-:W-:Y:S01]  /*18dc0*/  FMUL.FTZ R22, R22, R2.reuse ;  /* 0x0000000216167220 */ /* 0x080fe20000410000 */
[----:B------:R-:W-:Y:S01]  /*18dd0*/  MUFU.EX2 R3, R3 ;  /* 0x0000000300037308 */ /* 0x000fe20000000800 */
[----:B------:R-:W-:Y:S01]  /*18de0*/  FADD.FTZ R0, R185, R0 ;  /* 0x00000000b9007221 */ /* 0x000fe20000010000 */
[-CC-:B------:R-:W-:Y:S01]  /*18df0*/  FFMA.FTZ R159, R159, R2.reuse, -R156.reuse ;  /* 0x000000029f9f7223 */ /* 0x180fe2000001089c */
[-CC-:B------:R-:W-:Y:S01]  /*18e00*/  FFMA.FTZ R161, R161, R2.reuse, -R156.reuse ;  /* 0x00000002a1a17223 */ /* 0x180fe2000001089c */
[-C--:B------:R-:W-:Y:S01]  /*18e10*/  FFMA.FTZ R162, R162, R2.reuse, -R156 ;  /* 0x00000002a2a27223 */ /* 0x080fe2000001089c */
[----:B------:R-:W-:Y:S01]  /*18e20*/  FADD.FTZ R4, R186, R0 ;  /* 0x00000000ba047221 */ /* 0x000fe20000010000 */
[-CC-:B------:R-:W-:Y:S01]  /*18e30*/  FFMA.FTZ R163, R163, R2.reuse, -R156.reuse ;  /* 0x00000002a3a37223 */ /* 0x180fe2000001089c */
[-CC-:B------:R-:W-:Y:S01]  /*18e40*/  FFMA.FTZ R164, R164, R2.reuse, -R156.reuse ;  /* 0x00000002a4a47223 */ /* 0x180fe2000001089c */
[----:B------:R-:W0:Y:S01]  /*18e50*/  MUFU.EX2 R0, R22 ;  /* 0x0000001600007308 */ /* 0x000e220000000800 */
[-CC-:B------:R-:W-:Y:S01]  /*18e60*/  FFMA.FTZ R166, R166, R2.reuse, -R156.reuse ;  /* 0x00000002a6a67223 */ /* 0x180fe2000001089c */
[-CC-:B------:R-:W-:Y:S01]  /*18e70*/  FFMA.FTZ R167, R167, R2.reuse, -R156.reuse ;  /* 0x00000002a7a77223 */ /* 0x180fe2000001089c */
[-CC-:B------:R-:W-:Y:S01]  /*18e80*/  FFMA.FTZ R168, R168, R2.reuse, -R156.reuse ;  /* 0x00000002a8a87223 */ /* 0x180fe2000001089c */
[-CC-:B------:R-:W-:Y:S01]  /*18e90*/  FFMA.FTZ R170, R170, R2.reuse, -R156.reuse ;  /* 0x00000002aaaa7223 */ /* 0x180fe2000001089c */
[-C--:B------:R-:W-:Y:S01]  /*18ea0*/  FFMA.FTZ R172, R172, R2.reuse, -R156 ;  /* 0x00000002acac7223 */ /* 0x080fe2000001089c */
[----:B------:R-:W-:Y:S01]  /*18eb0*/  FADD.FTZ R4, R165, R4 ;  /* 0x00000004a5047221 */ /* 0x000fe20000010000 */
[-CC-:B------:R-:W-:Y:S01]  /*18ec0*/  FFMA.FTZ R171, R171, R2.reuse, -R156.reuse ;  /* 0x00000002abab7223 */ /* 0x180fe2000001089c */
[----:B------:R-:W2:Y:S01]  /*18ed0*/  MUFU.EX2 R154, R154 ;  /* 0x0000009a009a7308 */ /* 0x000ea20000000800 */
[-C--:B------:R-:W-:Y:S01]  /*18ee0*/  FFMA.FTZ R175, R175, R2.reuse, -R156 ;  /* 0x00000002afaf7223 */ /* 0x080fe2000001089c */
[----:B------:R-:W-:Y:S01]  /*18ef0*/  FADD.FTZ R4, R187, R4 ;  /* 0x00000004bb047221 */ /* 0x000fe20000010000 */
[----:B------:R-:W-:Y:S01]  /*18f00*/  FFMA.FTZ R156, R177, R2, -R156 ;  /* 0x00000002b19c7223 */ /* 0x000fe2000001089c */
[----:B-----5:R-:W-:Y:S01]  /*18f10*/  F2FP.BF16.F32.PACK_AB R184, R176, R174 ;  /* 0x000000aeb0b8723e */ /* 0x020fe200000010ff */
[----:B------:R-:W-:-:S02]  /*18f20*/  VIADD R5, R5, 0xffffffff ;  /* 0xffffffff05057836 */ /* 0x000fc40000000000 */
[----:B------:R-:W-:Y:S01]  /*18f30*/  FADD.FTZ R4, R169, R4 ;  /* 0x00000004a9047221 */ /* 0x000fe20000010000 */
[----:B-1----:R-:W-:Y:S01]  /*18f40*/  F2FP.BF16.F32.PACK_AB R186, R153, R178 ;  /* 0x000000b299ba723e */ /* 0x002fe200000010ff */
[----:B------:R-:W1:Y:S01]  /*18f50*/  MUFU.EX2 R158, R158 ;  /* 0x0000009e009e7308 */ /* 0x000e620000000800 */
[----:B0-----:R-:W-:Y:S01]  /*18f60*/  FFMA.FTZ R227, R0, R227, R3 ;  /* 0x000000e300e37223 */ /* 0x001fe20000010003 */
[----:B------:R-:W-:Y:S01]  /*18f70*/  FADD.FTZ R4, R190, R4 ;  /* 0x00000004be047221 */ /* 0x000fe20000010000 */
[C---:B------:R-:W-:Y:S01]  /*18f80*/  F2FP.BF16.F32.PACK_AB R190, R173.reuse, R190 ;  /* 0x000000beadbe723e */ /* 0x040fe200000010ff */
[----:B------:R-:W-:Y:S02]  /*18f90*/  IMAD.MOV.U32 R22, RZ, RZ, R231 ;  /* 0x000000ffff167224 */ /* 0x000fe400078e00e7 */
[----:B------:R-:W-:Y:S02]  /*18fa0*/  FADD.FTZ R4, R173, R4 ;  /* 0x00000004ad047221 */ /* 0x000fe40000010000 */
[----:B------:R-:W0:Y:S01]  /*18fb0*/  MUFU.EX2 R159, R159 ;  /* 0x0000009f009f7308 */ /* 0x000e220000000800 */
[----:B--2---:R-:W-:Y:S01]  /*18fc0*/  FADD.FTZ R227, R154, R227 ;  /* 0x000000e39ae37221 */ /* 0x004fe20000010000 */
[----:B------:R-:W-:Y:S01]  /*18fd0*/  FADD.FTZ R4, R174, R4 ;  /* 0x00000004ae047221 */ /* 0x000fe20000010000 */
[----:B------:R-:W-:Y:S01]  /*18fe0*/  F2FP.BF16.F32.PACK_AB R197, R154, R3 ;  /* 0x000000039ac5723e */ /* 0x000fe200000010ff */
[----:B------:R-:W-:-:S02]  /*18ff0*/  IMAD.MOV.U32 R3, RZ, RZ, R157 ;  /* 0x000000ffff037224 */ /* 0x000fc400078e009d */
[----:B------:R-:W-:Y:S02]  /*19000*/  FADD.FTZ R4, R176, R4 ;  /* 0x00000004b0047221 */ /* 0x000fe40000010000 */
[----:B------:R-:W2:Y:S01]  /*19010*/  MUFU.EX2 R161, R161 ;  /* 0x000000a100a17308 */ /* 0x000ea20000000800 */
[----:B-1----:R-:W-:Y:S01]  /*19020*/  FADD.FTZ R227, R158, R227 ;  /* 0x000000e39ee37221 */ /* 0x002fe20000010000 */
[----:B------:R-:W-:-:S04]  /*19030*/  FADD.FTZ R4, R178, R4 ;  /* 0x00000004b2047221 */ /* 0x000fc80000010000 */
[----:B------:R-:W-:Y:S01]  /*19040*/  FADD.FTZ R228, R153, R4 ;  /* 0x0000000499e47221 */ /* 0x000fe20000010000 */
[----:B------:R-:W-:Y:S01]  /*19050*/  IMAD.MOV.U32 R4, RZ, RZ, R152 ;  /* 0x000000ffff047224 */ /* 0x000fe200078e0098 */
        /* <DEDUP_REMOVED lines=27> */
[----:B------:R-:W-:-:S03]  /*19210*/  F2FP.BF16.F32.PACK_AB R185, R171, R172 ;  /* 0x000000acabb9723e */ /* 0x000fc600000010ff */
[----:B-1----:R-:W-:-:S04]  /*19220*/  FADD.FTZ R227, R175, R227 ;  /* 0x000000e3afe37221 */ /* 0x002fc80000010000 */
[C---:B0-----:R-:W-:Y:S01]  /*19230*/  FADD.FTZ R227, R156.reuse, R227 ;  /* 0x000000e39ce37221 */ /* 0x041fe20000010000 */
[----:B------:R-:W-:Y:S01]  /*19240*/  F2FP.BF16.F32.PACK_AB R187, R156, R175 ;  /* 0x000000af9cbb723e */ /* 0x000fe200000010ff */
[----:B------:R-:W-:Y:S06]  /*19250*/  @P4 BRA `(.L_x_1975) ;  /* 0xffffffcc00fc4947 */ /* 0x000fec000383ffff */
[----:B------:R-:W-:Y:S05]  /*19260*/  BSYNC B1 ;  /* 0x0000000000017941 */ /* 0x000fea0003800000 */
.L_x_1956:
[----:B------:R-:W-:Y:S02]  /*19270*/  IMAD.MOV.U32 R4, RZ, RZ, R152 ;  /* 0x000000ffff047224 */ /* 0x000fe400078e0098 */
[----:B------:R-:W-:Y:S02]  /*19280*/  IMAD.MOV.U32 R3, RZ, RZ, R157 ;  /* 0x000000ffff037224 */ /* 0x000fe400078e009d */
[----:B------:R-:W-:Y:S02]  /*19290*/  IMAD.MOV.U32 R22, RZ, RZ, R231 ;  /* 0x000000ffff167224 */ /* 0x000fe400078e00e7 */
[----:B------:R-:W-:-:S07]  /*192a0*/  IMAD.MOV.U32 R219, RZ, RZ, R230 ;  /* 0x000000ffffdb7224 */ /* 0x000fce00078e00e6 */
.L_x_1955:
[----:B------:R-:W-:Y:S05]  /*192b0*/  BSYNC B0 ;  /* 0x0000000000007941 */ /* 0x000fea0003800000 */
.L_x_1954:
[----:B------:R-:W2:Y:S01]  /*192c0*/  LDL R153, [R1+0x34] ;  /* 0x0000340001997983 */ /* 0x000ea20000100800 */
[----:B------:R-:W0:Y:S01]  /*192d0*/  LDC R152, c[0x0][0x448] ;  /* 0x00011200ff987b82 */ /* 0x000e220000000800 */
[----:B------:R-:W-:-:S07]  /*192e0*/  ULDC UR4, c[0x0][0x9dc] ;  /* 0x0002770000047ab9 */ /* 0x000fce0000000800 */
[----:B------:R-:W1:Y:S01]  /*192f0*/  LDC R156, c[0x0][0x9e4] ;  /* 0x00027900ff9c7b82 */ /* 0x000e620000000800 */
[----:B0-----:R-:W-:Y:S02]  /*19300*/  ISETP.NE.AND P5, PT, R152, 0x1, PT ;  /* 0x000000019800780c */ /* 0x001fe40003fa5270 */
[----:B-1----:R-:W-:-:S11]  /*19310*/  ISETP.GE.AND P6, PT, R156, 0x1, PT ;  /* 0x000000019c00780c */ /* 0x002fd60003fc6270 */
[----:B------:R-:W0:Y:S08]  /*19320*/  @P5 LDC R154, c[0x0][0x44c] ;  /* 0x00011300ff9a5b82 */ /* 0x000e300000000800 */
[----:B------:R-:W1:Y:S01]  /*19330*/  @P5 LDC R152, c[0x0][0x450] ;  /* 0x00011400ff985b82 */ /* 0x000e620000000800 */
[----:B--2---:R-:W-:-:S04]  /*19340*/  VIADD R153, R153, 0x7f ;  /* 0x0000007f99997836 */ /* 0x004fc80000000000 */
[----:B0-----:R-:W-:-:S05]  /*19350*/  @P5 IMAD.HI.U32 R154, R153, R154, RZ ;  /* 0x0000009a999a5227 */ /* 0x001fca00078e00ff */
[----:B-1----:R-:W-:Y:S02]  /*19360*/  @P5 SHF.R.U32.HI R153, RZ, R152, R154 ;  /* 0x00000098ff995219 */ /* 0x002fe4000001169a */
[----:B------:R-:W-:-:S05]  /*19370*/  IADD3 R152, R221, 0x1, -R220 ;  /* 0x00000001dd987810 */ /* 0x000fca0007ffe8dc */
[----:B------:R-:W-:-:S04]  /*19380*/  IMAD.IADD R153, R152, 0x1, R153 ;  /* 0x0000000198997824 */ /* 0x000fc800078e0299 */
[----:B------:R-:W-:Y:S01]  /*19390*/  VIADD R154, R153, -UR4 ;  /* 0x80000004999a7c36 */ /* 0x000fe20008000000 */
[----:B------:R-:W-:Y:S06]  /*193a0*/  @!P6 BRA `(.L_x_1976) ;  /* 0x000000000048e947 */ /* 0x000fec0003800000 */
[----:B------:R-:W-:Y:S01]  /*193b0*/  IMAD.MOV.U32 R155, RZ, RZ, R153 ;  /* 0x000000ffff9b7224 */ /* 0x000fe200078e0099 */
[----:B------:R-:W-:Y:S04]  /*193c0*/  BSSY B0, `(.L_x_1977) ;  /* 0x000000e000007945 */ /* 0x000fe80003800000 */
        /* <DEDUP_REMOVED lines=9> */
.L_x_1978:
[----:B------:R-:W-:-:S13]  /*19460*/  ISETP.NE.AND P2, PT, R156, 0x1, PT ;  /* 0x000000019c00780c */ /* 0x000fda0003f45270 */
[----:B------:R-:W0:Y:S02]  /*19470*/  @P2 LDC.64 R152, c[0x0][0x9e8] ;  /* 0x00027a00ff982b82 */ /* 0x000e240000000a00 */
[----:B0-----:R-:W-:-:S05]  /*19480*/  @P2 IMAD.HI.U32 R152, R155, R152, RZ ;  /* 0x000000989b982227 */ /* 0x001fca00078e00ff */
[----:B------:R-:W-:-:S07]  /*19490*/  @P2 SHF.R.U32.HI R155, RZ, R153, R152 ;  /* 0x00000099ff9b2219 */ /* 0x000fce0000011698 */
.L_x_1979:
[----:B------:R-:W-:Y:S05]  /*194a0*/  BSYNC B0 ;  /* 0x0000000000007941 */ /* 0x000fea0003800000 */
.L_x_1977:
[----:B------:R-:W-:-:S05]  /*194b0*/  IMAD R155, R155, R156, RZ ;  /* 0x0000009c9b9b7224 */ /* 0x000fca00078e02ff */
[----:B------:R-:W-:-:S07]  /*194c0*/  VIMNMX R154, R154, R155, !PT ;  /* 0x0000009b9a9a7248 */ /* 0x000fce0007fe0100 */
.L_x_1976:
[----:B------:R-:W2:Y:S01]  /*194d0*/  LDL R153, [R1+0x50] ;  /* 0x0000500001997983 */ /* 0x000ea20000100800 */
[----:B------:R-:W-:Y:S01]  /*194e0*/  VIADD R154, R154, 0x3f ;  /* 0x0000003f9a9a7836 */ /* 0x000fe20000000000 */
[----:B------:R-:W-:Y:S04]  /*194f0*/  BSSY B0, `(.L_x_1980) ;  /* 0x0000263000007945 */ /* 0x000fe80003800000 */
[----:B------:R-:W-:-:S04]  /*19500*/  SHF.R.S32.HI R152, RZ, 0x1f, R154 ;  /* 0x0000001fff987819 */ /* 0x000fc8000001149a */
[----:B------:R-:W-:-:S04]  /*19510*/  LEA.HI R152, R152, R154, RZ, 0x6 ;  /* 0x0000009a98987211 */ /* 0x000fc800078f30ff */
[----:B------:R-:W-:-:S04]  /*19520*/  SHF.R.S32.HI R152, RZ, 0x6, R152 ;  /* 0x00000006ff987819 */ /* 0x000fc80000011498 */
[----:B--2---:R-:W-:-:S04]  /*19530*/  VIMNMX R153, R153, R152, !PT ;  /* 0x0000009899997248 */ /* 0x004fc80007fe0100 */
[----:B------:R-:W-:Y:S01]  /*19540*/  ISETP.GE.AND P2, PT, R5, R153, PT ;  /* 0x000000990500720c */ /* 0x000fe20003f46270 */
[----:B------:R0:W-:-:S12]  /*19550*/  STL [R1+0x20], R153 ;  /* 0x0000209901007387 */ /* 0x0001d80000100800 */
[----:B0-----:R-:W-:Y:S05]  /*19560*/  @!P2 BRA `(.L_x_1981) ;  /* 0x00000024006ca947 */ /* 0x001fea0003800000 */
[----:B------:R-:W-:Y:S01]  /*19570*/  BSSY B1, `(.L_x_1982) ;  /* 0x0000259000017945 */ /* 0x000fe20003800000 */
[----:B------:R-:W-:Y:S02]  /*19580*/  IMAD.MOV.U32 R233, RZ, RZ, R5 ;  /* 0x000000ffffe97224 */ /* 0x000fe400078e0005 */
[----:B------:R-:W-:Y:S02]  /*19590*/  IMAD.MOV.U32 R231, RZ, RZ, R4 ;  /* 0x000000ffffe77224 */ /* 0x000fe400078e0004 */
[----:B------:R-:W-:Y:S02]  /*195a0*/  IMAD.MOV.U32 R230, RZ, RZ, R3 ;  /* 0x000000ffffe67224 */ /* 0x000fe400078e0003 */
[----:B------:R-:W-:Y:S02]  /*195b0*/  IMAD.MOV.U32 R232, RZ, RZ, R219 ;  /* 0x000000ffffe87224 */ /* 0x000fe400078e00db */
[----:B------:R-:W-:-:S07]  /*195c0*/  IMAD.MOV.U32 R5, RZ, RZ, R22 ;  /* 0x000000ffff057224 */ /* 0x000fce00078e0016 */
.L_x_1993:
[----:B------:R-:W-:-:S05]  /*195d0*/  VIADD R22, R5, 0x1 ;  /* 0x0000000105167836 */ /* 0x000fca0000000000 */
[----:B------:R-:W-:-:S04]  /*195e0*/  ISETP.NE.AND P2, PT, R22, 0x2, PT ;  /* 0x000000021600780c */ /* 0x000fc80003f45270 */
[----:B------:R-:W-:Y:S02]  /*195f0*/  SEL R219, RZ, 0x1, P2 ;  /* 0x00000001ffdb7807 */ /* 0x000fe40001000000 */
[----:B------:R-:W-:Y:S02]  /*19600*/  SEL R22, R22, RZ, P2 ;  /* 0x000000ff16167207 */ /* 0x000fe40001000000 */
[----:B------:R-:W-:Y:S01]  /*19610*/  LOP3.LUT R219, R232, R219, RZ, 0x3c, !PT ;  /* 0x000000dbe8db7212 */ /* 0x000fe200078e3cff */
[----:B------:R-:W-:Y:S06]  /*19620*/  @!P0 BRA `(.L_x_1983) ;  /* 0x0000000000048947 */ /* 0x000fec0003800000 */
[----:B------:R-:W-:Y:S01]  /*19630*/  BPT.TRAP 0x1 ;  /* 0x000000040000795c */ /* 0x000fe20000300000 */
.L_x_1983:
[----:B------:R-:W-:Y:S01]  /*19640*/  IMAD R3, R22, 0x8, R16 ;  /* 0x0000000816037824 */ /* 0x000fe200078e0210 */
[----:B------:R-:W-:-:S04]  /*19650*/  SHF.L.U32 R153, R219, 0x1f, RZ ;  /* 0x0000001fdb997819 */ /* 0x000fc800000006ff */
[----:B------:R0:W1:Y:S01]  /*19660*/  SYNCS.PHASECHK.TRANS64.TRYWAIT P2, [R3+URZ+0x30830], R153 ;  /* 0x03083099030075a7 */ /* 0x000062000804017f */
[----:B------:R-:W-:Y:S05]  /*19670*/  @!P0 BRA `(.L_x_1984) ;  /* 0x0000000000048947 */ /* 0x000fea0003800000 */
[----:B------:R-:W-:Y:S01]  /*19680*/  BPT.TRAP 0x1 ;  /* 0x000000040000795c */ /* 0x000fe20000300000 */
.L_x_1984:
        /* <DEDUP_REMOVED lines=8> */
.L_x_1986:
[----:B------:R-:W-:Y:S05]  /*19710*/  BSYNC B2 ;  /* 0x0000000000027941 */ /* 0x000fea0003800000 */
.L_x_1985:
[----:B------:R-:W-:Y:S01]  /*19720*/  R2UR UR4, R152 ;  /* 0x00000000980472ca */ /* 0x000fe200000e0000 */
[----:B------:R-:W-:Y:S01]  /*19730*/  IMAD.MOV.U32 R152, RZ, RZ, R4 ;  /* 0x000000ffff987224 */ /* 0x000fe200078e0004 */
[----:B------:R2:W-:Y:S01]  /*19740*/  STL [R1+0xbc], R17 ;  /* 0x0000bc1101007387 */ /* 0x0005e20000100800 */
[----:B01----:R-:W-:Y:S01]  /*19750*/  IMAD.MOV.U32 R153, RZ, RZ, 0x40000040 ;  /* 0x40000040ff997424 */ /* 0x003fe200078e00ff */
[----:B------:R-:W-:Y:S01]  /*19760*/  MOV R161, UR39 ;  /* 0x0000002700a17c02 */ /* 0x000fe20008000f00 */
[C---:B------:R-:W-:Y:S01]  /*19770*/  VIADD R154, R2.reuse, 0x6 ;  /* 0x00000006029a7836 */ /* 0x040fe20000000000 */
[----:B------:R0:W-:Y:S01]  /*19780*/  STL [R1+0xb8], R16 ;  /* 0x0000b81001007387 */ /* 0x0001e20000100800 */
[----:B------:R-:W-:Y:S01]  /*19790*/  VIADD R156, R2, 0x204 ;  /* 0x00000204029c7836 */ /* 0x000fe20000000000 */
[C---:B------:R-:W-:Y:S01]  /*197a0*/  R2UR UR39, R153.reuse ;  /* 0x00000000992772ca */ /* 0x040fe200000e0000 */
[----:B------:R-:W-:Y:S01]  /*197b0*/  IMAD.MOV.U32 R3, RZ, RZ, 0x40000040 ;  /* 0x40000040ff037424 */ /* 0x000fe200078e00ff */
[----:B------:R-:W-:Y:S01]  /*197c0*/  R2UR UR5, R153 ;  /* 0x00000000990572ca */ /* 0x000fe200000e0000 */
[----:B------:R1:W-:Y:S01]  /*197d0*/  STL [R1+0xb4], R5 ;  /* 0x0000b40501007387 */ /* 0x0003e20000100800 */
        /* <DEDUP_REMOVED lines=16> */
[----:B------:R-:W-:Y:S01]  /*198e0*/  MOV R159, UR39 ;  /* 0x00000027009f7c02 */ /* 0x000fe20008000f00 */
[----:B------:R-:W-:Y:S01]  /*198f0*/  UMOV UR39, UR5 ;  /* 0x0000000500277c82 */ /* 0x000fe20008000000 */
[----:B------:R-:W-:Y:S01]  /*19900*/  MOV R4, UR38 ;  /* 0x0000002600047c02 */ /* 0x000fe20008000f00 */
[----:B------:R-:W-:Y:S01]  /*19910*/  UMOV UR38, UR4 ;  /* 0x0000000400267c82 */ /* 0x000fe20008000000 */
[----:B------:R-:W-:Y:S01]  /*19920*/  R2UR UR30, R152 ;  /* 0x00000000981e72ca */ /* 0x000fe200000e0000 */
[----:B------:R-:W-:Y:S01]  /*19930*/  VIADD R152, R2, 0x600 ;  /* 0x0000060002987836 */ /* 0x000fe20000000000 */
[----:B0-----:R-:W-:Y:S01]  /*19940*/  MOV R16, UR37 ;  /* 0x0000002500107c02 */ /* 0x001fe20008000f00 */
[----:B------:R-:W-:Y:S01]  /*19950*/  IMAD.MOV.U32 R157, RZ, RZ, 0x40000040 ;  /* 0x40000040ff9d7424 */ /* 0x000fe200078e00ff */
[----:B-1----:R-:W-:Y:S01]  /*19960*/  MOV R5, UR36 ;  /* 0x0000002400057c02 */ /* 0x002fe20008000f00 */
[-C--:B------:R-:W-:Y:S01]  /*19970*/  FMUL.FTZ R24, R24, R23.reuse ;  /* 0x0000001718187220 */ /* 0x080fe20000410000 */
[----:B------:R-:W-:Y:S01]  /*19980*/  MOV R158, UR39 ;  /* 0x00000027009e7c02 */ /* 0x000fe20008000f00 */
[-C--:B------:R-:W-:Y:S01]  /*19990*/  FMUL.FTZ R25, R25, R23.reuse ;  /* 0x0000001719197220 */ /* 0x080fe20000410000 */
[----:B------:R-:W-:Y:S01]  /*199a0*/  MOV R160, UR38 ;  /* 0x0000002600a07c02 */ /* 0x000fe20008000f00 */
[-C--:B------:R-:W-:Y:S01]  /*199b0*/  FMUL.FTZ R28, R28, R23.reuse ;  /* 0x000000171c1c7220 */ /* 0x080fe20000410000 */
[----:B------:R-:W-:Y:S01]  /*199c0*/  R2UR UR26, R154 ;  /* 0x000000009a1a72ca */ /* 0x000fe200000e0000 */
[----:B------:R-:W-:Y:S01]  /*199d0*/  VIADD R154, R2, 0x604 ;  /* 0x00000604029a7836 */ /* 0x000fe20000000000 */
        /* <DEDUP_REMOVED lines=136> */
[----:B------:R-:W-:Y:S01]  /*1a260*/  IMAD.MOV.U32 R2, RZ, RZ, R160 ;  /* 0x000000ffff027224 */ /* 0x000fe200078e00a0 */
[----:B------:R-:W-:Y:S01]  /*1a270*/  R2UR UR11, R155 ;  /* 0x000000009b0b72ca */ /* 0x000fe200000e0000 */
[----:B------:R-:W-:Y:S01]  /*1a280*/  IMAD.MOV.U32 R3, RZ, RZ, R159 ;  /* 0x000000ffff037224 */ /* 0x000fe200078e009f */
[----:B------:R-:W-:Y:S01]  /*1a290*/  R2UR UR15, R157 ;  /* 0x000000009d0f72ca */ /* 0x000fe200000e0000 */
[----:B------:R-:W-:Y:S01]  /*1a2a0*/  IMAD.MOV.U32 R0, RZ, RZ, R158 ;  /* 0x000000ffff007224 */ /* 0x000fe200078e009e */
[----:B------:R-:W-:-:S02]  /*1a2b0*/  R2UR UR19, R153 ;  /* 0x00000000991372ca */ /* 0x000fc400000e0000 */
[----:B------:R-:W-:Y:S02]  /*1a2c0*/  R2UR UR23, R157 ;  /* 0x000000009d1772ca */ /* 0x000fe400000e0000 */
[----:B------:R-:W-:Y:S02]  /*1a2d0*/  R2UR UR27, R155 ;  /* 0x000000009b1b72ca */ /* 0x000fe400000e0000 */
[----:B------:R-:W-:Y:S02]  /*1a2e0*/  R2UR UR31, R153 ;  /* 0x00000000991f72ca */ /* 0x000fe400000e0000 */
[----:B------:R-:W-:Y:S02]  /*1a2f0*/  R2UR UR35, R157 ;  /* 0x000000009d2372ca */ /* 0x000fe400000e0000 */
[----:B------:R-:W-:Y:S02]  /*1a300*/  R2UR UR43, R153 ;  /* 0x00000000992b72ca */ /* 0x000fe400000e0000 */
[----:B------:R-:W-:-:S02]  /*1a310*/  R2UR UR46, R156 ;  /* 0x000000009c2e72ca */ /* 0x000fc400000e0000 */
[----:B------:R-:W-:Y:S02]  /*1a320*/  R2UR UR47, R157 ;  /* 0x000000009d2f72ca */ /* 0x000fe400000e0000 */
[----:B------:R-:W-:Y:S02]  /*1a330*/  R2UR UR50, R154 ;  /* 0x000000009a3272ca */ /* 0x000fe400000e0000 */
[----:B------:R-:W-:Y:S02]  /*1a340*/  R2UR UR51, R155 ;  /* 0x000000009b3372ca */ /* 0x000fe400000e0000 */
[----:B------:R-:W-:Y:S02]  /*1a350*/  R2UR UR54, R152 ;  /* 0x00000000983672ca */ /* 0x000fe400000e0000 */
[----:B------:R-:W-:Y:S02]  /*1a360*/  R2UR UR55, R153 ;  /* 0x00000000993772ca */ /* 0x000fe400000e0000 */
[----:B------:R-:W-:-:S06]  /*1a370*/  WARPGROUP.ARRIVE ;  /* 0x00000000000079c5 */ /* 0x000fcc0000000000 */
[----:B------:R-:W-:Y:S01]  /*1a380*/  HGMMA.64x64x16.F32.BF16 R152, gdesc[UR36], RZ, !UPT, gsb0 ;  /* 0x00e00000249879f0 */ /* 0x000fe2000c0018ff */
        /* <DEDUP_REMOVED lines=35> */
[----:B------:R0:W5:Y:S01]  /*1a5c0*/  LDL.LU R17, [R1+0xbc] ;  /* 0x0000bc0001117983 */ /* 0x0001620000300800 */
[----:B------:R-:W-:Y:S02]  /*1a5d0*/  R2UR UR37, R16 ;  /* 0x00000000102572ca */ /* 0x000fe400000e0000 */
[----:B------:R-:W-:Y:S01]  /*1a5e0*/  R2UR UR36, R5 ;  /* 0x00000000052472ca */ /* 0x000fe200000e0000 */
[----:B------:R0:W5:Y:S01]  /*1a5f0*/  LDL.LU R16, [R1+0xb8] ;  /* 0x0000b80001107983 */ /* 0x0001620000300800 */
[----:B------:R-:W-:-:S02]  /*1a600*/  R2UR UR44, R12 ;  /* 0x000000000c2c72ca */ /* 0x000fc400000e0000 */
[----:B------:R-:W-:Y:S01]  /*1a610*/  R2UR UR45, R13 ;  /* 0x000000000d2d72ca */ /* 0x000fe200000e0000 */
[----:B------:R0:W5:Y:S01]  /*1a620*/  LDL.LU R5, [R1+0xb4] ;  /* 0x0000b40001057983 */ /* 0x0001620000300800 */
[----:B------:R-:W-:Y:S02]  /*1a630*/  R2UR UR48, R10 ;  /* 0x000000000a3072ca */ /* 0x000fe400000e0000 */
[----:B------:R-:W-:Y:S02]  /*1a640*/  R2UR UR49, R11 ;  /* 0x000000000b3172ca */ /* 0x000fe400000e0000 */
[----:B------:R-:W-:Y:S02]  /*1a650*/  R2UR UR52, R8 ;  /* 0x00000000083472ca */ /* 0x000fe400000e0000 */
[----:B------:R-:W-:Y:S02]  /*1a660*/  R2UR UR53, R9 ;  /* 0x00000000093572ca */ /* 0x000fe400000e0000 */
[----:B------:R-:W-:Y:S01]  /*1a670*/  R2UR UR39, R23 ;  /* 0x00000000172772ca */ /* 0x000fe200000e0000 */
[----:B------:R-:W-:-:S02]  /*1a680*/  WARPGROUP.DEPBAR.LE gsb0, 0x0 ;  /* 0x00008000000079c5 */ /* 0x000fc40000010000 */
        /* <DEDUP_REMOVED lines=39> */
[----:B0-----:R-:W-:Y:S05]  /*1a900*/  @!P0 BRA `(.L_x_1988) ;  /* 0x0000000000048947 */ /* 0x001fea0003800000 */
[----:B------:R-:W-:Y:S01]  /*1a910*/  BPT.TRAP 0x1 ;  /* 0x000000040000795c */ /* 0x000fe20000300000 */
.L_x_1988:
[----:B------:R-:W-:Y:S01]  /*1a920*/  SHF.L.U32 R0, R232, 0x1f, RZ ;  /* 0x0000001fe8007819 */ /* 0x000fe200000006ff */
[----:B-----5:R-:W-:-:S04]  /*1a930*/  IMAD R232, R5, 0x8, R16 ;  /* 0x0000000805e87824 */ /* 0x020fc800078e0210 */
[----:B------:R0:W1:Y:S01]  /*1a940*/  SYNCS.PHASECHK.TRANS64.TRYWAIT P2, [R232+URZ+0x30850], R0 ;  /* 0x03085000e80075a7 */ /* 0x000062000804017f */
[----:B------:R-:W-:Y:S05]  /*1a950*/  @!P0 BRA `(.L_x_1989) ;  /* 0x0000000000048947 */ /* 0x000fea0003800000 */
[----:B------:R-:W-:Y:S01]  /*1a960*/  BPT.TRAP 0x1 ;  /* 0x000000040000795c */ /* 0x000fe20000300000 */
.L_x_1989:
[----:B------:R-:W-:Y:S04]  /*1a970*/  BSSY B2, `(.L_x_1990) ;  /* 0x0000004000027945 */ /* 0x000fe80003800000 */
[----:B-1----:R-:W-:Y:S05]  /*1a980*/  @P2 BRA `(.L_x_1991) ;  /* 0x0000000000082947 */ /* 0x002fea0003800000 */
[----:B------:R-:W1:Y:S02]  /*1a990*/  SYNCS.PHASECHK.TRANS64.TRYWAIT P2, [R232+URZ+0x30850], R0 ;  /* 0x03085000e80075a7 */ /* 0x000e64000804017f */
[----:B-1----:R-:W-:Y:S05]  /*1a9a0*/  @!P2 BRA `(.L_x_1992) ;  /* 0x0000012800b8a947 */ /* 0x002fea0003800000 */
.L_x_1991:
[----:B------:R-:W-:Y:S05]  /*1a9b0*/  BSYNC B2 ;  /* 0x0000000000027941 */ /* 0x000fea0003800000 */
.L_x_1990:
[----:B01----:R-:W-:Y:S01]  /*1a9c0*/  VIADD R0, R16, 0x400 ;  /* 0x0000040010007836 */ /* 0x003fe20000000000 */
[----:B------:R-:W-:Y:S01]  /*1a9d0*/  WARPGROUP.ARRIVE ;  /* 0x00000000000079c5 */ /* 0x000fe20000000000 */
[----:B------:R-:W-:Y:S01]  /*1a9e0*/  IMAD.MOV.U32 R3, RZ, RZ, 0x40000040 ;  /* 0x40000040ff037424 */ /* 0x000fe200078e00ff */
[----:B------:R-:W-:Y:S02]  /*1a9f0*/  ULDC UR4, c[0x0][0x9d8] ;  /* 0x0002760000047ab9 */ /* 0x000fe40000000800 */
[----:B------:R-:W-:Y:S02]  /*1aa00*/  SHF.R.U32.HI R0, RZ, 0x4, R0 ;  /* 0x00000004ff007819 */ /* 0x000fe40000011600 */
[----:B------:R-:W-:Y:S01]  /*1aa10*/  R2UR UR7, R3 ;  /* 0x00000000030772ca */ /* 0x000fe200000e0000 */
[----:B------:R-:W-:Y:S01]  /*1aa20*/  IMAD.MOV.U32 R3, RZ, RZ, 0x40000040 ;  /* 0x40000040ff037424 */ /* 0x000fe200078e00ff */
[----:B------:R-:W-:-:S04]  /*1aa30*/  LOP3.LUT R0, R0, 0x3fff, RZ, 0xc0, !PT ;  /* 0x00003fff00007812 */ /* 0x000fc800078ec0ff */
[----:B------:R-:W-:-:S05]  /*1aa40*/  LOP3.LUT R0, R0, 0x2000000, RZ, 0xfc, !PT ;  /* 0x0200000000007812 */ /* 0x000fca00078efcff */
[----:B------:R-:W-:Y:S02]  /*1aa50*/  IMAD R2, R5, 0x800, R0 ;  /* 0x0000080005027824 */ /* 0x000fe400078e0200 */
[----:B------:R-:W-:Y:S02]  /*1aa60*/  IMAD.MOV.U32 R5, RZ, RZ, 0x40000040 ;  /* 0x40000040ff057424 */ /* 0x000fe400078e00ff */
[C---:B------:R-:W-:Y:S01]  /*1aa70*/  VIADD R4, R2.reuse, 0x80 ;  /* 0x0000008002047836 */ /* 0x040fe20000000000 */
[----:B------:R-:W-:-:S13]  /*1aa80*/  R2UR UR6, R2 ;  /* 0x00000000020672ca */ /* 0x000fda00000e0000 */
        /* <DEDUP_REMOVED lines=12> */
[----:B------:R-:W-:Y:S02]  /*1ab50*/  WARPGROUP.DEPBAR.LE gsb0, 0x0 ;  /* 0x00008000000079c5 */ /* 0x000fe40000010000 */
[----:B------:R-:W-:-:S15]  /*1ab60*/  WARPGROUP.ARRIVE ;  /* 0x00000000000079c5 */ /* 0x000fde0000000000 */
[----:B------:R-:W-:-:S07]  /*1ab70*/  NOP ;  /* 0x0000000000007918 */ /* 0x000fce0000000000 */
[----:B------:R-:W-:Y:S01]  /*1ab80*/  HGMMA.64x256x16.F32.BF16 R24, R188, gdesc[UR4].tnspB, R24, gsb0 ;  /* 0x43e00004bc187df0 */ /* 0x000fe20008001818 */
[----:B------:R-:W-:Y:S02]  /*1ab90*/  R2UR UR6, R2 ;  /* 0x00000000020672ca */ /* 0x000fe400000e0000 */
[----:B------:R-:W-:Y:S01]  /*1aba0*/  R2UR UR7, R3 ;  /* 0x00000000030772ca */ /* 0x000fe200000e0000 */
[----:B------:R-:W-:Y:S01]  /*1abb0*/  FMUL.FTZ R0, R152, UR4 ;  /* 0x0000000498007c20 */ /* 0x000fe20008410000 */
[----:B------:R-:W-:Y:S01]  /*1abc0*/  FMUL.FTZ R4, R153, UR4 ;  /* 0x0000000499047c20 */ /* 0x000fe20008410000 */
[----:B------:R-:W-:Y:S01]  /*1abd0*/  FMUL.FTZ R5, R154, UR4 ;  /* 0x000000049a057c20 */ /* 0x000fe20008410000 */
[----:B------:R-:W-:-:S03]  /*1abe0*/  FMUL.FTZ R154, R156, UR4 ;  /* 0x000000049c9a7c20 */ /* 0x000fc60008410000 */
[----:B------:R-:W0:Y:S01]  /*1abf0*/  MUFU.TANH R0, R0 ;  /* 0x0000000000007308 */ /* 0x000e220000002400 */
[----:B------:R-:W-:Y:S01]  /*1ac00*/  FMUL.FTZ R152, R155, UR4 ;  /* 0x000000049b987c20 */ /* 0x000fe20008410000 */
[----:B------:R-:W-:-:S06]  /*1ac10*/  FMUL.FTZ R155, R157, UR4 ;  /* 0x000000049d9b7c20 */ /* 0x000fcc0008410000 */
[----:B------:R-:W1:Y:S01]  /*1ac20*/  MUFU.TANH R4, R4 ;  /* 0x0000000400047308 */ /* 0x000e620000002400 */
[----:B------:R-:W-:Y:S01]  /*1ac30*/  FMUL.FTZ R157, R160, UR4 ;  /* 0x00000004a09d7c20 */ /* 0x000fe20008410000 */
[----:B------:R-:W-:-:S06]  /*1ac40*/  FMUL.FTZ R153, R158, UR4 ;  /* 0x000000049e997c20 */ /* 0x000fcc0008410000 */
[----:B------:R-:W2:Y:S01]  /*1ac50*/  MUFU.TANH R154, R154 ;  /* 0x0000009a009a7308 */ /* 0x000ea20000002400 */
[----:B------:R-:W-:Y:S01]  /*1ac60*/  FMUL.FTZ R158, R161, UR4 ;  /* 0x00000004a19e7c20 */ /* 0x000fe20008410000 */
[----:B------:R-:W-:Y:S01]  /*1ac70*/  FMUL.FTZ R156, R159, UR4 ;  /* 0x000000049f9c7c20 */ /* 0x000fe20008410000 */
[----:B0-----:R-:W-:-:S05]  /*1ac80*/  FMNMX.FTZ R2, R0, R230, !PT ;  /* 0x000000e600027209 */ /* 0x001fca0007810000 */
[----:B------:R-:W0:Y:S01]  /*1ac90*/  MUFU.TANH R155, R155 ;  /* 0x0000009b009b7308 */ /* 0x000e220000002400 */
[----:B------:R-:W-:Y:S01]  /*1aca0*/  FMUL.FTZ R159, R164, UR4 ;  /* 0x00000004a49f7c20 */ /* 0x000fe20008410000 */
[----:B-1----:R-:W-:-:S06]  /*1acb0*/  FMNMX.FTZ R2, R4, R2, !PT ;  /* 0x0000000204027209 */ /* 0x002fcc0007810000 */
[----:B------:R-:W1:Y:S01]  /*1acc0*/  MUFU.TANH R157, R157 ;  /* 0x0000009d009d7308 */ /* 0x000e620000002400 */
[----:B------:R-:W-:Y:S01]  /*1acd0*/  FMUL.FTZ R160, R165, UR4 ;  /* 0x00000004a5a07c20 */ /* 0x000fe20008410000 */
[----:B--2---:R-:W-:-:S06]  /*1ace0*/  FMNMX.FTZ R2, R154, R2, !PT ;  /* 0x000000029a027209 */ /* 0x004fcc0007810000 */
[----:B------:R-:W2:Y:S01]  /*1acf0*/  MUFU.TANH R158, R158 ;  /* 0x0000009e009e7308 */ /* 0x000ea20000002400 */
[----:B------:R-:W-:Y:S01]  /*1ad00*/  FMUL.FTZ R161, R168, UR4 ;  /* 0x00000004a8a17c20 */ /* 0x000fe20008410000 */
[----:B0-----:R-:W-:-:S06]  /*1ad10*/  FMNMX.FTZ R2, R155, R2, !PT ;  /* 0x000000029b027209 */ /* 0x001fcc0007810000 */
[----:B------:R-:W0:Y:S01]  /*1ad20*/  MUFU.TANH R159, R159 ;  /* 0x0000009f009f7308 */ /* 0x000e220000002400 */
[----:B------:R-:W-:Y:S01]  /*1ad30*/  FMUL.FTZ R164, R169, UR4 ;  /* 0x00000004a9a47c20 */ /* 0x000fe20008410000 */
[----:B-1----:R-:W-:-:S06]  /*1ad40*/  FMNMX.FTZ R2, R157, R2, !PT ;  /* 0x000000029d027209 */ /* 0x002fcc0007810000 */
[----:B------:R-:W1:Y:S01]  /*1ad50*/  MUFU.TANH R160, R160 ;  /* 0x000000a000a07308 */ /* 0x000e620000002400 */
[----:B------:R-:W-:Y:S01]  /*1ad60*/  FMUL.FTZ R165, R172, UR4 ;  /* 0x00000004aca57c20 */ /* 0x000fe20008410000 */
[----:B--2---:R-:W-:-:S06]  /*1ad70*/  FMNMX.FTZ R2, R158, R2, !PT ;  /* 0x000000029e027209 */ /* 0x004fcc0007810000 */
[----:B------:R-:W2:Y:S01]  /*1ad80*/  MUFU.TANH R161, R161 ;  /* 0x000000a100a17308 */ /* 0x000ea20000002400 */
[----:B------:R-:W-:Y:S02]  /*1ad90*/  WARPGROUP.DEPBAR.LE gsb0, 0x0 ;  /* 0x00008000000079c5 */ /* 0x000fe40000010000 */
[----:B------:R-:W-:-:S06]  /*1ada0*/  WARPGROUP.ARRIVE ;  /* 0x00000000000079c5 */ /* 0x000fcc0000000000 */
[----:B------:R-:W-:Y:S01]  /*1adb0*/  HGMMA.64x256x16.F32.BF16 R24, R184, gdesc[UR4].tnspB, R24, gsb0 ;  /* 0x43e00004b8187df0 */ /* 0x000fe20008001818 */
[----:B------:R-:W3:Y:S01]  /*1adc0*/  MUFU.TANH R164, R164 ;  /* 0x000000a400a47308 */ /* 0x000ee20000002400 */
[----:B------:R-:W-:Y:S01]  /*1add0*/  FMUL.FTZ R168, R173, UR4 ;  /* 0x00000004ada87c20 */ /* 0x000fe20008410000 */
[----:B0-----:R-:W-:Y:S01]  /*1ade0*/  FMNMX.FTZ R2, R159, R2, !PT ;  /* 0x000000029f027209 */ /* 0x001fe20007810000 */
[----:B------:R-:W-:-:S05]  /*1adf0*/  FMUL.FTZ R169, R176, UR4 ;  /* 0x00000004b0a97c20 */ /* 0x000fca0008410000 */
[----:B------:R-:W0:Y:S01]  /*1ae00*/  MUFU.TANH R165, R165 ;  /* 0x000000a500a57308 */ /* 0x000e220000002400 */
[----:B-1----:R-:W-:Y:S01]  /*1ae10*/  FMNMX.FTZ R2, R160, R2, !PT ;  /* 0x00000002a0027209 */ /* 0x002fe20007810000 */
[----:B------:R-:W-:-:S06]  /*1ae20*/  FMUL.FTZ R173, R177, UR4 ;  /* 0x00000004b1ad7c20 */ /* 0x000fcc0008410000 */
[----:B------:R-:W1:Y:S01]  /*1ae30*/  MUFU.TANH R168, R168 ;  /* 0x000000a800a87308 */ /* 0x000e620000002400 */
[----:B--2---:R-:W-:Y:S01]  /*1ae40*/  FMNMX.FTZ R2, R161, R2, !PT ;  /* 0x00000002a1027209 */ /* 0x004fe20007810000 */
[----:B------:R-:W-:-:S06]  /*1ae50*/  FMUL.FTZ R172, R180, UR4 ;  /* 0x00000004b4ac7c20 */ /* 0x000fcc0008410000 */
[----:B------:R-:W2:Y:S01]  /*1ae60*/  MUFU.TANH R169, R169 ;  /* 0x000000a900a97308 */ /* 0x000ea20000002400 */
[----:B---3--:R-:W-:Y:S01]  /*1ae70*/  FMNMX.FTZ R2, R164, R2, !PT ;  /* 0x00000002a4027209 */ /* 0x008fe20007810000 */
[----:B------:R-:W-:-:S06]  /*1ae80*/  FMUL.FTZ R176, R181, UR4 ;  /* 0x00000004b5b07c20 */ /* 0x000fcc0008410000 */
[----:B------:R-:W3:Y:S01]  /*1ae90*/  MUFU.TANH R173, R173 ;  /* 0x000000ad00ad7308 */ /* 0x000ee20000002400 */
[----:B0-----:R-:W-:-:S07]  /*1aea0*/  FMNMX.FTZ R2, R165, R2, !PT ;  /* 0x00000002a5027209 */ /* 0x001fce0007810000 */
[----:B------:R-:W0:Y:S01]  /*1aeb0*/  MUFU.TANH R172, R172 ;  /* 0x000000ac00ac7308 */ /* 0x000e220000002400 */
[----:B-1----:R-:W-:-:S07]  /*1aec0*/  FMNMX.FTZ R2, R168, R2, !PT ;  /* 0x00000002a8027209 */ /* 0x002fce0007810000 */
[----:B------:R-:W1:Y:S01]  /*1aed0*/  MUFU.TANH R176, R176 ;  /* 0x000000b000b07308 */ /* 0x000e620000002400 */
[----:B--2---:R-:W-:-:S04]  /*1aee0*/  FMNMX.FTZ R2, R169, R2, !PT ;  /* 0x00000002a9027209 */ /* 0x004fc80007810000 */
[----:B---3--:R-:W-:-:S04]  /*1aef0*/  FMNMX.FTZ R2, R173, R2, !PT ;  /* 0x00000002ad027209 */ /* 0x008fc80007810000 */
[----:B0-----:R-:W-:-:S04]  /*1af00*/  FMNMX.FTZ R2, R172, R2, !PT ;  /* 0x00000002ac027209 */ /* 0x001fc80007810000 */
[----:B-1----:R-:W-:-:S05]  /*1af10*/  FMNMX.FTZ R2, R176, R2, !PT ;  /* 0x00000002b0027209 */ /* 0x002fca0007810000 */
[----:B------:R-:W0:Y:S01]  /*1af20*/  SHFL.BFLY PT, R3, R2, 0x2, 0x1f ;  /* 0x0c401f0002037f89 */ /* 0x000e2200000e0000 */
[----:B------:R-:W1:Y:S01]  /*1af30*/  MUFU.TANH R5, R5 ;  /* 0x0000000500057308 */ /* 0x000e620000002400 */
[----:B------:R-:W-:-:S07]  /*1af40*/  FMUL.FTZ R162, R162, UR4 ;  /* 0x00000004a2a27c20 */ /* 0x000fce0008410000 */
[----:B------:R-:W2:Y:S01]  /*1af50*/  MUFU.TANH R152, R152 ;  /* 0x0000009800987308 */ /* 0x000ea20000002400 */
[----:B------:R-:W-:-:S07]  /*1af60*/  FMUL.FTZ R163, R163, UR4 ;  /* 0x00000004a3a37c20 */ /* 0x000fce0008410000 */
[----:B------:R-:W3:Y:S01]  /*1af70*/  MUFU.TANH R153, R153 ;  /* 0x0000009900997308 */ /* 0x000ee20000002400 */
[----:B0-----:R-:W-:-:S07]  /*1af80*/  FMNMX.FTZ R3, R2, R3, !PT ;  /* 0x0000000302037209 */ /* 0x001fce0007810000 */
[----:B------:R-:W0:Y:S01]  /*1af90*/  MUFU.TANH R156, R156 ;  /* 0x0000009c009c7308 */ /* 0x000e220000002400 */
[----:B-1----:R-:W-:Y:S01]  /*1afa0*/  FMNMX.FTZ R23, R5, R231, !PT ;  /* 0x000000e705177209 */ /* 0x002fe20007810000 */
[----:B------:R-:W1:Y:S01]  /*1afb0*/  SHFL.BFLY PT, R2, R3, 0x1, 0x1f ;  /* 0x0c201f0003027f89 */ /* 0x000e6200000e0000 */
[----:B------:R-:W-:-:S05]  /*1afc0*/  FMUL.FTZ R166, R166, UR4 ;  /* 0x00000004a6a67c20 */ /* 0x000fca0008410000 */
[----:B------:R-:W4:Y:S01]  /*1afd0*/  MUFU.TANH R162, R162 ;  /* 0x000000a200a27308 */ /* 0x000f220000002400 */
[----:B--2---:R-:W-:Y:S01]  /*1afe0*/  FMNMX.FTZ R23, R152, R23, !PT ;  /* 0x0000001798177209 */ /* 0x004fe20007810000 */
[----:B------:R-:W-:-:S06]  /*1aff0*/  FMUL.FTZ R167, R167, UR4 ;  /* 0x00000004a7a77c20 */ /* 0x000fcc0008410000 */
[----:B------:R-:W2:Y:S01]  /*1b000*/  MUFU.TANH R163, R163 ;  /* 0x000000a300a37308 */ /* 0x000ea20000002400 */
[----:B---3--:R-:W-:Y:S01]  /*1b010*/  FMNMX.FTZ R23, R153, R23, !PT ;  /* 0x0000001799177209 */ /* 0x008fe20007810000 */
[----:B------:R-:W-:-:S06]  /*1b020*/  FMUL.FTZ R170, R170, UR4 ;  /* 0x00000004aaaa7c20 */ /* 0x000fcc0008410000 */
[----:B------:R-:W3:Y:S01]  /*1b030*/  MUFU.TANH R166, R166 ;  /* 0x000000a600a67308 */ /* 0x000ee20000002400 */
[----:B0-----:R-:W-:Y:S01]  /*1b040*/  FMNMX.FTZ R23, R156, R23, !PT ;  /* 0x000000179c177209 */ /* 0x001fe20007810000 */
[----:B------:R-:W-:-:S06]  /*1b050*/  FMUL.FTZ R171, R171, UR4 ;  /* 0x00000004abab7c20 */ /* 0x000fcc0008410000 */
[----:B------:R-:W0:Y:S01]  /*1b060*/  MUFU.TANH R167, R167 ;  /* 0x000000a700a77308 */ /* 0x000e220000002400 */
[----:B----4-:R-:W-:Y:S01]  /*1b070*/  FMNMX.FTZ R23, R162, R23, !PT ;  /* 0x00000017a2177209 */ /* 0x010fe20007810000 */
[----:B------:R-:W-:-:S06]  /*1b080*/  FMUL.FTZ R174, R174, UR4 ;  /* 0x00000004aeae7c20 */ /* 0x000fcc0008410000 */
[----:B------:R-:W4:Y:S01]  /*1b090*/  MUFU.TANH R170, R170 ;  /* 0x000000aa00aa7308 */ /* 0x000f220000002400 */
[----:B--2---:R-:W-:Y:S01]  /*1b0a0*/  FMNMX.FTZ R23, R163, R23, !PT ;  /* 0x00000017a3177209 */ /* 0x004fe20007810000 */
[----:B------:R-:W-:Y:S01]  /*1b0b0*/  FMUL.FTZ R175, R175, UR4 ;  /* 0x00000004afaf7c20 */ /* 0x000fe20008410000 */
[----:B------:R-:W-:Y:S01]  /*1b0c0*/  FMUL.FTZ R177, R178, UR4 ;  /* 0x00000004b2b17c20 */ /* 0x000fe20008410000 */
[----:B-1----:R-:W-:Y:S01]  /*1b0d0*/  FMNMX.FTZ R3, R3, R2, !PT ;  /* 0x0000000203037209 */ /* 0x002fe20007810000 */
[----:B------:R-:W-:-:S03]  /*1b0e0*/  FMUL.FTZ R178, R179, UR4 ;  /* 0x00000004b3b27c20 */ /* 0x000fc60008410000 */
[----:B------:R-:W1:Y:S01]  /*1b0f0*/  MUFU.TANH R171, R171 ;  /* 0x000000ab00ab7308 */ /* 0x000e620000002400 */
[----:B------:R-:W-:Y:S02]  /*1b100*/  WARPGROUP.DEPBAR.LE gsb0, 0x0 ;  /* 0x00008000000079c5 */ /* 0x000fe40000010000 */
[----:B------:R-:W2:Y:S05]  /*1b110*/  LDL R187, [R1+0x20] ;  /* 0x0000200001bb7983 */ /* 0x000eaa0000100800 */
[----:B------:R-:W5:Y:S01]  /*1b120*/  MUFU.TANH R174, R174 ;  /* 0x000000ae00ae7308 */ /* 0x000f620000002400 */
[----:B------:R-:W-:Y:S01]  /*1b130*/  FMUL.FTZ R179, R182, UR4 ;  /* 0x00000004b6b37c20 */ /* 0x000fe20008410000 */
[----:B------:R-:W-:Y:S01]  /*1b140*/  FMUL.FTZ R180, R183, UR4 ;  /* 0x00000004b7b47c20 */ /* 0x000fe20008410000 */
[----:B------:R-:W-:Y:S01]  /*1b150*/  ULDC UR4, c[0x0][0x988] ;  /* 0x0002620000047ab9 */ /* 0x000fe20000000800 */
[----:B---3--:R-:W-:Y:S01]  /*1b160*/  FMNMX.FTZ R23, R166, R23, !PT ;  /* 0x00000017a6177209 */ /* 0x008fe20007810000 */
[----:B------:R-:W-:Y:S01]  /*1b170*/  FADD.FTZ R181, -R3, R230 ;  /* 0x000000e603b57221 */ /* 0x000fe20000010100 */
[----:B------:R-:W-:-:S02]  /*1b180*/  IMAD.U32 R2, RZ, RZ, UR4 ;  /* 0x00000004ff027e24 */ /* 0x000fc4000f8e00ff */
[----:B------:R-:W3:Y:S01]  /*1b190*/  MUFU.TANH R175, R175 ;  /* 0x000000af00af7308 */ /* 0x000ee20000002400 */
[----:B0-----:R-:W-:Y:S01]  /*1b1a0*/  FMNMX.FTZ R182, R167, R23, !PT ;  /* 0x00000017a7b67209 */ /* 0x001fe20007810000 */
[----:B------:R-:W-:Y:S01]  /*1b1b0*/  FMUL.FTZ R181, R181, R2 ;  /* 0x00000002b5b57220 */ /* 0x000fe20000410000 */
[----:B------:R-:W-:Y:S02]  /*1b1c0*/  @!P1 VIADD R232, R232, 0x30860 ;  /* 0x00030860e8e89836 */ /* 0x000fe40000000000 */
[----:B----4-:R-:W-:Y:S01]  /*1b1d0*/  FMNMX.FTZ R182, R170, R182, !PT ;  /* 0x000000b6aab67209 */ /* 0x010fe20007810000 */
[----:B------:R-:W-:Y:S02]  /*1b1e0*/  IMAD.MOV.U32 R230, RZ, RZ, R3 ;  /* 0x000000ffffe67224 */ /* 0x000fe400078e0003 */
[----:B------:R-:W0:Y:S01]  /*1b1f0*/  MUFU.TANH R177, R177 ;  /* 0x000000b100b17308 */ /* 0x000e220000002400 */
[----:B-1----:R-:W-:Y:S02]  /*1b200*/  FMNMX.FTZ R182, R171, R182, !PT ;  /* 0x000000b6abb67209 */ /* 0x002fe40007810000 */
[----:B------:R-:W-:-:S05]  /*1b210*/  @!P1 PRMT R232, RZ, 0x654, R232 ;  /* 0x00000654ffe89816 */ /* 0x000fca00000000e8 */
[----:B------:R1:W-:Y:S08]  /*1b220*/  MUFU.EX2 R23, R181 ;  /* 0x000000b500177308 */ /* 0x0003f00000000800 */
[----:B------:R-:W4:Y:S01]  /*1b230*/  MUFU.TANH R178, R178 ;  /* 0x000000b200b27308 */ /* 0x000f220000002400 */
[----:B-1----:R-:W-:-:S04]  /*1b240*/  FMUL.FTZ R181, R3, R2 ;  /* 0x0000000203b57220 */ /* 0x002fc80000410000 */
[--C-:B------:R-:W-:Y:S01]  /*1b250*/  FFMA.FTZ R196, R0, R2, -R181.reuse ;  /* 0x0000000200c47223 */ /* 0x100fe200000108b5 */
[----:B-----5:R-:W-:Y:S01]  /*1b260*/  FMNMX.FTZ R0, R174, R182, !PT ;  /* 0x000000b6ae007209 */ /* 0x020fe20007810000 */
[-CC-:B------:R-:W-:Y:S01]  /*1b270*/  FFMA.FTZ R4, R4, R2.reuse, -R181.reuse ;  /* 0x0000000204047223 */ /* 0x180fe200000108b5 */
[----:B------:R-:W1:Y:S01]  /*1b280*/  MUFU.TANH R179, R179 ;  /* 0x000000b300b37308 */ /* 0x000e620000002400 */
[--C-:B------:R-:W-:Y:S01]  /*1b290*/  FFMA.FTZ R188, R161, R2, -R181.reuse ;  /* 0x00000002a1bc7223 */ /* 0x100fe200000108b5 */
[----:B---3--:R-:W-:Y:S01]  /*1b2a0*/  FMNMX.FTZ R0, R175, R0, !PT ;  /* 0x00000000af007209 */ /* 0x008fe20007810000 */
[-CC-:B------:R-:W-:Y:S01]  /*1b2b0*/  FFMA.FTZ R198, R154, R2.reuse, -R181.reuse ;  /* 0x000000029ac67223 */ /* 0x180fe200000108b5 */
[-CC-:B------:R-:W-:Y:S01]  /*1b2c0*/  FFMA.FTZ R183, R155, R2.reuse, -R181.reuse ;  /* 0x000000029bb77223 */ /* 0x180fe200000108b5 */
[--C-:B------:R-:W-:Y:S01]  /*1b2d0*/  FFMA.FTZ R192, R157, R2, -R181.reuse ;  /* 0x000000029dc07223 */ /* 0x100fe200000108b5 */
[----:B0-----:R-:W-:Y:S01]  /*1b2e0*/  FMNMX.FTZ R0, R177, R0, !PT ;  /* 0x00000000b1007209 */ /* 0x001fe20007810000 */
[-CC-:B------:R-:W-:Y:S01]  /*1b2f0*/  FFMA.FTZ R154, R158, R2.reuse, -R181.reuse ;  /* 0x000000029e9a7223 */ /* 0x180fe200000108b5 */
[----:B------:R-:W0:Y:S01]  /*1b300*/  MUFU.TANH R180, R180 ;  /* 0x000000b400b47308 */ /* 0x000e220000002400 */
[--C-:B------:R-:W-:Y:S01]  /*1b310*/  FFMA.FTZ R194, R159, R2, -R181.reuse ;  /* 0x000000029fc27223 */ /* 0x100fe200000108b5 */
[----:B----4-:R-:W-:Y:S01]  /*1b320*/  FMNMX.FTZ R0, R178, R0, !PT ;  /* 0x00000000b2007209 */ /* 0x010fe20007810000 */
[-CC-:B------:R-:W-:Y:S01]  /*1b330*/  FFMA.FTZ R155, R160, R2.reuse, -R181.reuse ;  /* 0x00000002a09b7223 */ /* 0x180fe200000108b5 */
[-CC-:B------:R-:W-:Y:S01]  /*1b340*/  FFMA.FTZ R157, R164, R2.reuse, -R181.reuse ;  /* 0x00000002a49d7223 */ /* 0x180fe200000108b5 */
[-CC-:B------:R-:W-:Y:S01]  /*1b350*/  FFMA.FTZ R190, R165, R2.reuse, -R181.reuse ;  /* 0x00000002a5be7223 */ /* 0x180fe200000108b5 */
[-CC-:B------:R-:W-:Y:S01]  /*1b360*/  FFMA.FTZ R158, R168, R2.reuse, -R181.reuse ;  /* 0x00000002a89e7223 */ /* 0x180fe200000108b5 */
[--C-:B------:R-:W-:Y:S01]  /*1b370*/  FFMA.FTZ R184, R169, R2, -R181.reuse ;  /* 0x00000002a9b87223 */ /* 0x100fe200000108b5 */
[----:B------:R3:W-:Y:S01]  /*1b380*/  MUFU.EX2 R182, R4 ;  /* 0x0000000400b67308 */ /* 0x0007e20000000800 */
[----:B-1----:R-:W-:Y:S01]  /*1b390*/  FMNMX.FTZ R0, R179, R0, !PT ;  /* 0x00000000b3007209 */ /* 0x002fe20007810000 */
[-CC-:B------:R-:W-:Y:S01]  /*1b3a0*/  FFMA.FTZ R159, R173, R2.reuse, -R181.reuse ;  /* 0x00000002ad9f7223 */ /* 0x180fe200000108b5 */
[-CC-:B------:R-:W-:Y:S01]  /*1b3b0*/  FFMA.FTZ R186, R172, R2.reuse, -R181.reuse ;  /* 0x00000002acba7223 */ /* 0x180fe200000108b5 */
[----:B------:R-:W-:-:S04]  /*1b3c0*/  FFMA.FTZ R160, R176, R2, -R181 ;  /* 0x00000002b0a07223 */ /* 0x000fc800000108b5 */
[----:B------:R-:W-:Y:S01]  /*1b3d0*/  MUFU.EX2 R196, R196 ;  /* 0x000000c400c47308 */ /* 0x000fe20000000800 */
[----:B0-----:R-:W-:-:S05]  /*1b3e0*/  FMNMX.FTZ R0, R180, R0, !PT ;  /* 0x00000000b4007209 */ /* 0x001fca0007810000 */
[----:B---3--:R-:W0:Y:S02]  /*1b3f0*/  SHFL.BFLY PT, R4, R0, 0x2, 0x1f ;  /* 0x0c401f0000047f89 */ /* 0x008e2400000e0000 */
        /* <DEDUP_REMOVED lines=9> */
[----:B0-----:R-:W-:-:S05]  /*1b490*/  FMNMX.FTZ R4, R0, R4, !PT ;  /* 0x0000000400047209 */ /* 0x001fca0007810000 */
[C---:B------:R-:W-:Y:S01]  /*1b4a0*/  FADD.FTZ R0, -R4.reuse, R231 ;  /* 0x000000e704007221 */ /* 0x040fe20000010100 */
[-C--:B------:R-:W-:Y:S01]  /*1b4b0*/  FMUL.FTZ R161, R4, R2.reuse ;  /* 0x0000000204a17220 */ /* 0x080fe20000410000 */
[----:B------:R-:W-:Y:S01]  /*1b4c0*/  MUFU.EX2 R157, R157 ;  /* 0x0000009d009d7308 */ /* 0x000fe20000000800 */
[----:B------:R-:W-:Y:S02]  /*1b4d0*/  IMAD.MOV.U32 R231, RZ, RZ, R4 ;  /* 0x000000ffffe77224 */ /* 0x000fe400078e0004 */
[-C--:B------:R-:W-:Y:S01]  /*1b4e0*/  FMUL.FTZ R0, R0, R2.reuse ;  /* 0x0000000200007220 */ /* 0x080fe20000410000 */
[-CC-:B------:R-:W-:Y:S01]  /*1b4f0*/  FFMA.FTZ R197, R5, R2.reuse, -R161.reuse ;  /* 0x0000000205c57223 */ /* 0x180fe200000108a1 */
[-CC-:B------:R-:W-:Y:S01]  /*1b500*/  FFMA.FTZ R5, R152, R2.reuse, -R161.reuse ;  /* 0x0000000298057223 */ /* 0x180fe200000108a1 */
[-CC-:B------:R-:W-:Y:S01]  /*1b510*/  FFMA.FTZ R199, R153, R2.reuse, -R161.reuse ;  /* 0x0000000299c77223 */ /* 0x180fe200000108a1 */
[-CC-:B------:R-:W-:Y:S01]  /*1b520*/  FFMA.FTZ R152, R156, R2.reuse, -R161.reuse ;  /* 0x000000029c987223 */ /* 0x180fe200000108a1 */
[----:B------:R-:W-:Y:S01]  /*1b530*/  @!P1 IMAD R153, R22, 0x8, R16 ;  /* 0x0000000816999824 */ /* 0x000fe200078e0210 */
[----:B------:R-:W-:Y:S01]  /*1b540*/  MUFU.EX2 R0, R0 ;  /* 0x0000000000007308 */ /* 0x000fe20000000800 */
[-CC-:B------:R-:W-:Y:S01]  /*1b550*/  FFMA.FTZ R193, R162, R2.reuse, -R161.reuse ;  /* 0x00000002a2c17223 */ /* 0x180fe200000108a1 */
[----:B------:R-:W-:Y:S01]  /*1b560*/  FFMA.FTZ R163, R163, R2, -R161 ;  /* 0x00000002a3a37223 */ /* 0x000fe200000108a1 */
[----:B------:R-:W-:-:S02]  /*1b570*/  @!P1 VIADD R156, R153, 0x30840 ;  /* 0x00030840999c9836 */ /* 0x000fc40000000000 */
[-CC-:B------:R-:W-:Y:S01]  /*1b580*/  FFMA.FTZ R195, R166, R2.reuse, -R161.reuse ;  /* 0x00000002a6c37223 */ /* 0x180fe200000108a1 */
[-CC-:B------:R-:W-:Y:S01]  /*1b590*/  FFMA.FTZ R189, R170, R2.reuse, -R161.reuse ;  /* 0x00000002aabd7223 */ /* 0x180fe200000108a1 */
[-CC-:B------:R-:W-:Y:S01]  /*1b5a0*/  FFMA.FTZ R162, R171, R2.reuse, -R161.reuse ;  /* 0x00000002aba27223 */ /* 0x180fe200000108a1 */
[-CC-:B------:R-:W-:Y:S01]  /*1b5b0*/  FFMA.FTZ R174, R174, R2.reuse, -R161.reuse ;  /* 0x00000002aeae7223 */ /* 0x180fe200000108a1 */
[----:B------:R-:W0:Y:S01]  /*1b5c0*/  MUFU.EX2 R197, R197 ;  /* 0x000000c500c57308 */ /* 0x000e220000000800 */
[----:B------:R-:W-:Y:S01]  /*1b5d0*/  @!P1 PRMT R156, RZ, 0x654, R156 ;  /* 0x00000654ff9c9816 */ /* 0x000fe2000000009c */
[-CC-:B------:R-:W-:Y:S01]  /*1b5e0*/  FFMA.FTZ R175, R175, R2.reuse, -R161.reuse ;  /* 0x00000002afaf7223 */ /* 0x180fe200000108a1 */
[-CC-:B------:R-:W-:Y:S01]  /*1b5f0*/  FFMA.FTZ R177, R177, R2.reuse, -R161.reuse ;  /* 0x00000002b1b17223 */ /* 0x180fe200000108a1 */
[-CC-:B------:R-:W-:Y:S01]  /*1b600*/  FFMA.FTZ R178, R178, R2.reuse, -R161.reuse ;  /* 0x00000002b2b27223 */ /* 0x180fe200000108a1 */
[----:B------:R1:W-:Y:S01]  /*1b610*/  @!P1 SYNCS.ARRIVE.TRANS64.RED.A1T0 RZ, [R156+URZ], RZ ;  /* 0x000000ff9cff99a7 */ /* 0x0003e2000810043f */
[----:B------:R-:W-:-:S02]  /*1b620*/  FFMA.FTZ R179, R179, R2, -R161 ;  /* 0x00000002b3b37223 */ /* 0x000fc400000108a1 */
[----:B------:R-:W3:Y:S01]  /*1b630*/  MUFU.EX2 R5, R5 ;  /* 0x0000000500057308 */ /* 0x000ee20000000800 */
[-CC-:B-1----:R-:W-:Y:S01]  /*1b640*/  FFMA.FTZ R156, R167, R2.reuse, -R161.reuse ;  /* 0x00000002a79c7223 */ /* 0x182fe200000108a1 */
[----:B------:R-:W-:Y:S01]  /*1b650*/  FFMA.FTZ R161, R180, R2, -R161 ;  /* 0x00000002b4a17223 */ /* 0x000fe200000108a1 */
[----:B------:R1:W-:Y:S05]  /*1b660*/  @!P1 SYNCS.ARRIVE.TRANS64.RED.A1T0 RZ, [R232+URZ], RZ ;  /* 0x000000ffe8ff99a7 */ /* 0x0003ea000810043f */
[----:B------:R-:W4:Y:S01]  /*1b670*/  MUFU.EX2 R199, R199 ;  /* 0x000000c700c77308 */ /* 0x000f220000000800 */
[----:B0-----:R-:W-:Y:S01]  /*1b680*/  FFMA.FTZ R227, R0, R227, R197 ;  /* 0x000000e300e37223 */ /* 0x001fe200000100c5 */
[----:B-1----:R-:W-:-:S06]  /*1b690*/  IMAD.MOV.U32 R232, RZ, RZ, R219 ;  /* 0x000000ffffe87224 */ /* 0x002fcc00078e00db */
[----:B------:R-:W0:Y:S01]  /*1b6a0*/  MUFU.EX2 R152, R152 ;  /* 0x0000009800987308 */ /* 0x000e220000000800 */
[C---:B---3--:R-:W-:Y:S01]  /*1b6b0*/  FADD.FTZ R227, R5.reuse, R227 ;  /* 0x000000e305e37221 */ /* 0x048fe20000010000 */
[----:B------:R-:W-:Y:S01]  /*1b6c0*/  F2FP.BF16.F32.PACK_AB R197, R5, R197 ;  /* 0x000000c505c5723e */ /* 0x000fe200000010ff */
[----:B------:R-:W-:-:S05]  /*1b6d0*/  IMAD.MOV.U32 R5, RZ, RZ, R22 ;  /* 0x000000ffff057224 */ /* 0x000fca00078e0016 */
[----:B------:R-:W1:Y:S01]  /*1b6e0*/  MUFU.EX2 R193, R193 ;  /* 0x000000c100c17308 */ /* 0x000e620000000800 */
[----:B----4-:R-:W-:-:S07]  /*1b6f0*/  FADD.FTZ R227, R199, R227 ;  /* 0x000000e3c7e37221 */ /* 0x010fce0000010000 */
[----:B------:R3:W4:Y:S01]  /*1b700*/  MUFU.EX2 R153, R163 ;  /* 0x000000a300997308 */ /* 0x0007220000000800 */
[C---:B0-----:R-:W-:Y:S01]  /*1b710*/  FADD.FTZ R164, R152.reuse, R227 ;  /* 0x000000e398a47221 */ /* 0x041fe20000010000 */
[----:B------:R-:W-:-:S06]  /*1b720*/  F2FP.BF16.F32.PACK_AB R199, R152, R199 ;  /* 0x000000c798c7723e */ /* 0x000fcc00000010ff */
[----:B------:R-:W0:Y:S01]  /*1b730*/  MUFU.EX2 R195, R195 ;  /* 0x000000c300c37308 */ /* 0x000e220000000800 */
[----:B---3--:R-:W-:Y:S01]  /*1b740*/  FFMA.FTZ R163, R23, R228, R196 ;  /* 0x000000e417a37223 */ /* 0x008fe200000100c4 */
[----:B-1----:R-:W-:Y:S01]  /*1b750*/  FADD.FTZ R164, R193, R164 ;  /* 0x000000a4c1a47221 */ /* 0x002fe20000010000 */
[C---:B------:R-:W-:Y:S02]  /*1b760*/  F2FP.BF16.F32.PACK_AB R196, R182.reuse, R196 ;  /* 0x000000c4b6c4723e */ /* 0x040fe400000010ff */
[----:B------:R-:W-:-:S03]  /*1b770*/  FADD.FTZ R163, R182, R163 ;  /* 0x000000a3b6a37221 */ /* 0x000fc60000010000 */
[----:B------:R-:W1:Y:S01]  /*1b780*/  MUFU.EX2 R156, R156 ;  /* 0x0000009c009c7308 */ /* 0x000e620000000800 */
[----:B------:R-:W-:Y:S01]  /*1b790*/  FADD.FTZ R163, R198, R163 ;  /* 0x000000a3c6a37221 */ /* 0x000fe20000010000 */
[----:B----4-:R-:W-:Y:S01]  /*1b7a0*/  FADD.FTZ R164, R153, R164 ;  /* 0x000000a499a47221 */ /* 0x010fe20000010000 */
[C---:B------:R-:W-:Y:S02]  /*1b7b0*/  F2FP.BF16.F32.PACK_AB R198, R183.reuse, R198 ;  /* 0x000000c6b7c6723e */ /* 0x040fe400000010ff */
[----:B------:R-:W-:Y:S01]  /*1b7c0*/  FADD.FTZ R163, R183, R163 ;  /* 0x000000a3b7a37221 */ /* 0x000fe20000010000 */
[----:B------:R-:W-:Y:S02]  /*1b7d0*/  F2FP.BF16.F32.PACK_AB R193, R153, R193 ;  /* 0x000000c199c1723e */ /* 0x000fe400000010ff */
[----:B------:R-:W3:Y:S01]  /*1b7e0*/  MUFU.EX2 R189, R189 ;  /* 0x000000bd00bd7308 */ /* 0x000ee20000000800 */
[----:B------:R-:W-:Y:S01]  /*1b7f0*/  FADD.FTZ R163, R192, R163 ;  /* 0x000000a3c0a37221 */ /* 0x000fe20000010000 */
[----:B0-----:R-:W-:Y:S01]  /*1b800*/  FADD.FTZ R164, R195, R164 ;  /* 0x000000a4c3a47221 */ /* 0x001fe20000010000 */
[----:B------:R-:W-:-:S02]  /*1b810*/  F2FP.BF16.F32.PACK_AB R192, R154, R192 ;  /* 0x000000c09ac0723e */ /* 0x000fc400000010ff */
[----:B------:R-:W-:-:S03]  /*1b820*/  FADD.FTZ R163, R154, R163 ;  /* 0x000000a39aa37221 */ /* 0x000fc60000010000 */
[----:B------:R-:W0:Y:S01]  /*1b830*/  MUFU.EX2 R162, R162 ;  /* 0x000000a200a27308 */ /* 0x000e220000000800 */
[----:B------:R-:W-:Y:S01]  /*1b840*/  FADD.FTZ R163, R194, R163 ;  /* 0x000000a3c2a37221 */ /* 0x000fe20000010000 */
[C---:B-1----:R-:W-:Y:S01]  /*1b850*/  FADD.FTZ R164, R156.reuse, R164 ;  /* 0x000000a49ca47221 */ /* 0x042fe20000010000 */
[C---:B------:R-:W-:Y:S02]  /*1b860*/  F2FP.BF16.F32.PACK_AB R194, R155.reuse, R194 ;  /* 0x000000c29bc2723e */ /* 0x040fe400000010ff */
[----:B------:R-:W-:Y:S01]  /*1b870*/  FADD.FTZ R163, R155, R163 ;  /* 0x000000a39ba37221 */ /* 0x000fe20000010000 */
[----:B------:R-:W-:Y:S02]  /*1b880*/  F2FP.BF16.F32.PACK_AB R195, R156, R195 ;  /* 0x000000c39cc3723e */ /* 0x000fe400000010ff */
[----:B------:R-:W1:Y:S01]  /*1b890*/  MUFU.EX2 R190, R190 ;  /* 0x000000be00be7308 */ /* 0x000e620000000800 */
[----:B------:R-:W-:Y:S01]  /*1b8a0*/  FADD.FTZ R163, R188, R163 ;  /* 0x000000a3bca37221 */ /* 0x000fe20000010000 */
[----:B---3--:R-:W-:Y:S01]  /*1b8b0*/  FADD.FTZ R164, R189, R164 ;  /* 0x000000a4bda47221 */ /* 0x008fe20000010000 */
[----:B------:R-:W-:-:S02]  /*1b8c0*/  F2FP.BF16.F32.PACK_AB R188, R157, R188 ;  /* 0x000000bc9dbc723e */ /* 0x000fc400000010ff */
[----:B------:R-:W-:-:S03]  /*1b8d0*/  FADD.FTZ R163, R157, R163 ;  /* 0x000000a39da37221 */ /* 0x000fc60000010000 */
        /* <DEDUP_REMOVED lines=10> */
[----:B------:R-:W0:Y:S01]  /*1b980*/  MUFU.EX2 R177, R177 ;  /* 0x000000b100b17308 */ /* 0x000e220000000800 */
[C---:B-1----:R-:W-:Y:S01]  /*1b990*/  FADD.FTZ R164, R175.reuse, R164 ;  /* 0x000000a4afa47221 */ /* 0x042fe20000010000 */
[----:B------:R-:W-:-:S06]  /*1b9a0*/  F2FP.BF16.F32.PACK_AB R191, R175, R174 ;  /* 0x000000aeafbf723e */ /* 0x000fcc00000010ff */
[----:B------:R-:W1:Y:S01]  /*1b9b0*/  MUFU.EX2 R159, R159 ;  /* 0x0000009f009f7308 */ /* 0x000e620000000800 */
[----:B---3--:R-:W-:-:S07]  /*1b9c0*/  FADD.FTZ R163, R184, R163 ;  /* 0x000000a3b8a37221 */ /* 0x008fce0000010000 */
[----:B------:R-:W3:Y:S01]  /*1b9d0*/  MUFU.EX2 R178, R178 ;  /* 0x000000b200b27308 */ /* 0x000ee20000000800 */
[----:B0-----:R-:W-:-:S07]  /*1b9e0*/  FADD.FTZ R164, R177, R164 ;  /* 0x000000a4b1a47221 */ /* 0x001fce0000010000 */
[----:B------:R-:W0:Y:S01]  /*1b9f0*/  MUFU.EX2 R186, R186 ;  /* 0x000000ba00ba7308 */ /* 0x000e220000000800 */
[C---:B-1----:R-:W-:Y:S01]  /*1ba00*/  FADD.FTZ R163, R159.reuse, R163 ;  /* 0x000000a39fa37221 */ /* 0x042fe20000010000 */
[----:B------:R-:W-:-:S06]  /*1ba10*/  F2FP.BF16.F32.PACK_AB R184, R159, R184 ;  /* 0x000000b89fb8723e */ /* 0x000fcc00000010ff */
[----:B------:R-:W1:Y:S01]  /*1ba20*/  MUFU.EX2 R179, R179 ;  /* 0x000000b300b37308 */ /* 0x000e620000000800 */
[C---:B--2---:R-:W-:Y:S01]  /*1ba30*/  ISETP.GT.AND P2, PT, R233.reuse, R187, PT ;  /* 0x000000bbe900720c */ /* 0x044fe20003f44270 */
[C---:B---3--:R-:W-:Y:S01]  /*1ba40*/  FADD.FTZ R164, R178.reuse, R164 ;  /* 0x000000a4b2a47221 */ /* 0x048fe20000010000 */
[----:B------:R-:W-:Y:S01]  /*1ba50*/  F2FP.BF16.F32.PACK_AB R185, R178, R177 ;  /* 0x000000b1b2b9723e */ /* 0x000fe200000010ff */
[----:B------:R-:W-:-:S04]  /*1ba60*/  VIADD R233, R233, 0xffffffff ;  /* 0xffffffffe9e97836 */ /* 0x000fc80000000000 */
[----:B------:R-:W2:Y:S01]  /*1ba70*/  MUFU.EX2 R160, R160 ;  /* 0x000000a000a07308 */ /* 0x000ea20000000800 */
[----:B0-----:R-:W-:-:S07]  /*1ba80*/  FADD.FTZ R163, R186, R163 ;  /* 0x000000a3baa37221 */ /* 0x001fce0000010000 */
[----:B------:R-:W0:Y:S01]  /*1ba90*/  MUFU.EX2 R161, R161 ;  /* 0x000000a100a17308 */ /* 0x000e220000000800 */
[----:B-1----:R-:W-:Y:S01]  /*1baa0*/  FADD.FTZ R164, R179, R164 ;  /* 0x000000a4b3a47221 */ /* 0x002fe20000010000 */
[C---:B--2---:R-:W-:Y:S01]  /*1bab0*/  FADD.FTZ R228, R160.reuse, R163 ;  /* 0x000000a3a0e47221 */ /* 0x044fe20000010000 */
[----:B------:R-:W-:Y:S02]  /*1bac0*/  F2FP.BF16.F32.PACK_AB R186, R160, R186 ;  /* 0x000000baa0ba723e */ /* 0x000fe400000010ff */
[C---:B0-----:R-:W-:Y:S01]  /*1bad0*/  FADD.FTZ R227, R161.reuse, R164 ;  /* 0x000000a4a1e37221 */ /* 0x041fe20000010000 */
[----:B------:R-:W-:Y:S01]  /*1bae0*/  F2FP.BF16.F32.PACK_AB R187, R161, R179 ;  /* 0x000000b3a1bb723e */ /* 0x000fe200000010ff */
[----:B------:R-:W-:Y:S06]  /*1baf0*/  @P2 BRA `(.L_x_1993) ;  /* 0xffffffd800b42947 */ /* 0x000fec000383ffff */
[----:B------:R-:W-:Y:S05]  /*1bb00*/  BSYNC B1 ;  /* 0x0000000000017941 */ /* 0x000fea0003800000 */
.L_x_1982:
[----:B------:R-:W-:-:S07]  /*1bb10*/  IMAD.MOV.U32 R5, RZ, RZ, R233 ;  /* 0x000000ffff057224 */ /* 0x000fce00078e00e9 */
.L_x_1981:
[----:B------:R-:W-:Y:S05]  /*1bb20*/  BSYNC B0 ;  /* 0x0000000000007941 */ /* 0x000fea0003800000 */
.L_x_1980:
[----:B------:R-:W2:Y:S01]  /*1bb30*/  LDL R152, [R1+0x50] ;  /* 0x0000500001987983 */ /* 0x000ea20000100800 */
[----:B------:R-:W-:Y:S01]  /*1bb40*/  BSSY B0, `(.L_x_1994) ;  /* 0x000030c000007945 */ /* 0x000fe20003800000 */
[----:B--2---:R-:W-:-:S13]  /*1bb50*/  ISETP.GE.AND P2, PT, R5, R152, PT ;  /* 0x000000980500720c */ /* 0x004fda0003f46270 */
[----:B------:R-:W-:Y:S05]  /*1bb60*/  @!P2 BRA `(.L_x_1995) ;  /* 0x000000300024a947 */ /* 0x000fea0003800000 */
[----:B------:R-:W-:Y:S02]  /*1bb70*/  IMAD.MOV.U32 R230, RZ, RZ, R4 ;  /* 0x000000ffffe67224 */ /* 0x000fe400078e0004 */
[----:B------:R-:W-:Y:S02]  /*1bb80*/  IMAD.MOV.U32 R231, RZ, RZ, R3 ;  /* 0x000000ffffe77224 */ /* 0x000fe400078e0003 */
[----:B------:R-:W-:Y:S02]  /*1bb90*/  IMAD.MOV.U32 R233, RZ, RZ, R219 ;  /* 0x000000ffffe97224 */ /* 0x000fe400078e00db */
[----:B------:R-:W-:-:S07]  /*1bba0*/  IMAD.MOV.U32 R232, RZ, RZ, R22 ;  /* 0x000000ffffe87224 */ /* 0x000fce00078e0016 */
.L_x_2014:
        /* <DEDUP_REMOVED lines=8> */
.L_x_1996:
[----:B------:R-:W-:Y:S01]  /*1bc30*/  IMAD R3, R22, 0x8, R16 ;  /* 0x0000000816037824 */ /* 0x000fe200078e0210 */
[----:B------:R-:W-:-:S04]  /*1bc40*/  SHF.L.U32 R153, R219, 0x1f, RZ ;  /* 0x0000001fdb997819 */ /* 0x000fc800000006ff */
[----:B------:R0:W1:Y:S01]  /*1bc50*/  SYNCS.PHASECHK.TRANS64.TRYWAIT P2, [R3+URZ+0x30830], R153 ;  /* 0x03083099030075a7 */ /* 0x000062000804017f */
[----:B------:R-:W-:Y:S05]  /*1bc60*/  @!P0 BRA `(.L_x_1997) ;  /* 0x0000000000048947 */ /* 0x000fea0003800000 */
[----:B------:R-:W-:Y:S01]  /*1bc70*/  BPT.TRAP 0x1 ;  /* 0x000000040000795c */ /* 0x000fe20000300000 */
.L_x_1997:
        /* <DEDUP_REMOVED lines=8> */
.L_x_1999:
[----:B------:R-:W-:Y:S05]  /*1bd00*/  BSYNC B1 ;  /* 0x0000000000017941 */ /* 0x000fea0003800000 */
.L_x_1998:
[----:B------:R-:W-:Y:S01]  /*1bd10*/  R2UR UR4, R152 ;  /* 0x00000000980472ca */ /* 0x000fe200000e0000 */
[----:B------:R-:W-:Y:S01]  /*1bd20*/  IMAD.MOV.U32 R152, RZ, RZ, R155 ;  /* 0x000000ffff987224 */ /* 0x000fe200078e009b */
[----:B------:R-:W-:Y:S01]  /*1bd30*/  STL [R1+0xc0], R17 ;  /* 0x0000c01101007387 */ /* 0x000fe20000100800 */
        /* <DEDUP_REMOVED lines=9> */
[----:B------:R-:W-:Y:S01]  /*1bdd0*/  R2UR UR58, R154 ;  /* 0x000000009a3a72ca */ /* 0x000fe200000e0000 */
[----:B------:R-:W-:Y:S01]  /*1bde0*/  VIADD R154, R2, 0x202 ;  /* 0x00000202029a7836 */ /* 0x000fe20000000000 */
[----:B------:R-:W-:Y:S01]  /*1bdf0*/  R2UR UR14, R156 ;  /* 0x000000009c0e72ca */ /* 0x000fe200000e0000 */
[----:B------:R-:W-:Y:S01]  /*1be00*/  VIADD R156, R2, 0x400 ;  /* 0x00000400029c7836 */ /* 0x000fe20000000000 */
[----:B0-----:R-:W-:Y:S01]  /*1be10*/  MOV R16, UR38 ;  /* 0x0000002600107c02 */ /* 0x001fe20008000f00 */
[----:B------:R-:W-:Y:S01]  /*1be20*/  STL [R1+0xb4], R4 ;  /* 0x0000b40401007387 */ /* 0x000fe20000100800 */
[----:B------:R-:W-:Y:S01]  /*1be30*/  R2UR UR38, R152 ;  /* 0x00000000982672ca */ /* 0x000fe200000e0000 */
[----:B------:R-:W-:Y:S01]  /*1be40*/  VIADD R152, R2, 0x200 ;  /* 0x0000020002987836 */ /* 0x000fe20000000000 */
[----:B------:R-:W-:Y:S01]  /*1be50*/  R2UR UR10, R154 ;  /* 0x000000009a0a72ca */ /* 0x000fe200000e0000 */
[----:B------:R0:W-:Y:S01]  /*1be60*/  STL [R1+0x20], R3 ;  /* 0x0000200301007387 */ /* 0x0001e20000100800 */
[----:B------:R-:W-:Y:S01]  /*1be70*/  R2UR UR22, R156 ;  /* 0x000000009c1672ca */ /* 0x000fe200000e0000 */
[----:B------:R-:W-:Y:S01]  /*1be80*/  VIADD R154, R2, 0x402 ;  /* 0x00000402029a7836 */ /* 0x000fe20000000000 */
[----:B------:R-:W-:Y:S01]  /*1be90*/  R2UR UR6, R152 ;  /* 0x00000000980672ca */ /* 0x000fe200000e0000 */
[C---:B------:R-:W-:Y:S01]  /*1bea0*/  VIADD R152, R2.reuse, 0x206 ;  /* 0x0000020602987836 */ /* 0x040fe20000000000 */
[----:B------:R-:W-:Y:S01]  /*1beb0*/  MOV R159, UR39 ;  /* 0x00000027009f7c02 */ /* 0x000fe20008000f00 */
[----:B------:R-:W-:Y:S01]  /*1bec0*/  VIADD R156, R2, 0x406 ;  /* 0x00000406029c7836 */ /* 0x000fe20000000000 */
[----:B------:R-:W-:Y:S01]  /*1bed0*/  UMOV UR39, UR5 ;  /* 0x0000000500277c82 */ /* 0x000fe20008000000 */
[----:B-1----:R-:W-:Y:S01]  /*1bee0*/  MOV R5, UR37 ;  /* 0x0000002500057c02 */ /* 0x002fe20008000f00 */
[----:B------:R-:W-:Y:S01]  /*1bef0*/  IMAD.MOV.U32 R157, RZ, RZ, 0x40000040 ;  /* 0x40000040ff9d7424 */ /* 0x000fe200078e00ff */
[----:B------:R-:W-:Y:S01]  /*1bf00*/  R2UR UR18, R152 ;  /* 0x00000000981272ca */ /* 0x000fe200000e0000 */
[----:B------:R-:W-:Y:S01]  /*1bf10*/  VIADD R152, R2, 0x404 ;  /* 0x0000040402987836 */ /* 0x000fe20000000000 */
[----:B------:R-:W-:Y:S01]  /*1bf20*/  MOV R17, UR38 ;  /* 0x0000002600117c02 */ /* 0x000fe20008000f00 */
[----:B0-----:R-:W-:Y:S01]  /*1bf30*/  IMAD.MOV.U32 R3, RZ, RZ, 0x40000040 ;  /* 0x40000040ff037424 */ /* 0x001fe200078e00ff */
[----:B------:R-:W-:Y:S01]  /*1bf40*/  UMOV UR38, UR4 ;  /* 0x0000000400267c82 */ /* 0x000fe20008000000 */
[----:B------:R-:W-:Y:S01]  /*1bf50*/  MOV R4, UR36 ;  /* 0x0000002400047c02 */ /* 0x000fe20008000f00 */
[-C--:B------:R-:W-:Y:S01]  /*1bf60*/  FMUL.FTZ R24, R24, R23.reuse ;  /* 0x0000001718187220 */ /* 0x080fe20000410000 */
[----:B------:R-:W-:Y:S01]  /*1bf70*/  R2UR UR30, R152 ;  /* 0x00000000981e72ca */ /* 0x000fe200000e0000 */
[----:B------:R-:W-:Y:S01]  /*1bf80*/  VIADD R152, R2, 0x600 ;  /* 0x0000060002987836 */ /* 0x000fe20000000000 */
        /* <DEDUP_REMOVED lines=166> */
[----:B------:R-:W-:-:S02]  /*1c9f0*/  WARPGROUP.DEPBAR.LE gsb0, 0x0 ;  /* 0x00008000000079c5 */ /* 0x000fc40000010000 */
[----:B------:R-:W-:-:S06]  /*1ca00*/  WARPGROUP.ARRIVE ;  /* 0x00000000000079c5 */ /* 0x000fcc0000000000 */
[----:B------:R-:W-:Y:S01]  /*1ca10*/  HGMMA.64x64x16.F32.BF16 R152, gdesc[UR36], R152, gsb0 ;  /* 0x00e00000249879f0 */ /* 0x000fe20008001898 */
[----:B------:R-:W-:Y:S02]  /*1ca20*/  R2UR UR39, R3 ;  /* 0x00000000032772ca */ /* 0x000fe400000e0000 */
[----:B------:R-:W-:Y:S02]  /*1ca30*/  R2UR UR38, R17 ;  /* 0x00000000112672ca */ /* 0x000fe400000e0000 */
[----:B------:R-:W-:Y:S01]  /*1ca40*/  R2UR UR36, R222 ;  /* 0x00000000de2472ca */ /* 0x000fe200000e0000 */
[----:B------:R0:W5:Y:S01]  /*1ca50*/  LDL.LU R17, [R1+0xc0] ;  /* 0x0000c00001117983 */ /* 0x0001620000300800 */
[----:B------:R-:W-:Y:S01]  /*1ca60*/  R2UR UR37, R223 ;  /* 0x00000000df2572ca */ /* 0x000fe200000e0000 */
[----:B------:R-:W-:Y:S02]  /*1ca70*/  WARPGROUP.DEPBAR.LE gsb0, 0x0 ;  /* 0x00008000000079c5 */ /* 0x000fe40000010000 */
[----:B------:R-:W-:-:S10]  /*1ca80*/  WARPGROUP.ARRIVE ;  /* 0x00000000000079c5 */ /* 0x000fd40000000000 */
        /* <DEDUP_REMOVED lines=75> */
.L_x_2001:
[----:B------:R-:W-:Y:S01]  /*1cf40*/  SHF.L.U32 R2, R233, 0x1f, RZ ;  /* 0x0000001fe9027819 */ /* 0x000fe200000006ff */
[----:B-----5:R-:W-:-:S04]  /*1cf50*/  IMAD R0, R232, 0x8, R16 ;  /* 0x00000008e8007824 */ /* 0x020fc800078e0210 */
[----:B------:R0:W1:Y:S01]  /*1cf60*/  SYNCS.PHASECHK.TRANS64.TRYWAIT P2, [R0+URZ+0x30850], R2 ;  /* 0x03085002000075a7 */ /* 0x000062000804017f */
[----:B------:R-:W-:Y:S05]  /*1cf70*/  @!P0 BRA `(.L_x_2002) ;  /* 0x0000000000048947 */ /* 0x000fea0003800000 */
[----:B------:R-:W-:Y:S01]  /*1cf80*/  BPT.TRAP 0x1 ;  /* 0x000000040000795c */ /* 0x000fe20000300000 */
.L_x_2002:
[----:B------:R-:W-:Y:S04]  /*1cf90*/  BSSY B1, `(.L_x_2003) ;  /* 0x0000004000017945 */ /* 0x000fe80003800000 */
[----:B-1----:R-:W-:Y:S05]  /*1cfa0*/  @P2 BRA `(.L_x_2004) ;  /* 0x0000000000082947 */ /* 0x002fea0003800000 */
[----:B------:R-:W1:Y:S02]  /*1cfb0*/  SYNCS.PHASECHK.TRANS64.TRYWAIT P2, [R0+URZ+0x30850], R2 ;  /* 0x03085002000075a7 */ /* 0x000e64000804017f */
[----:B-1----:R-:W-:Y:S05]  /*1cfc0*/  @!P2 BRA `(.L_x_2005) ;  /* 0x000001040058a947 */ /* 0x002fea0003800000 */
.L_x_2004:
[----:B------:R-:W-:Y:S05]  /*1cfd0*/  BSYNC B1 ;  /* 0x0000000000017941 */ /* 0x000fea0003800000 */
.L_x_2003:
[----:B01----:R-:W-:Y:S01]  /*1cfe0*/  VIADD R2, R16, 0x400 ;  /* 0x0000040010027836 */ /* 0x003fe20000000000 */
[----:B------:R-:W2:Y:S01]  /*1cff0*/  LDL R233, [R1+0x28] ;  /* 0x0000280001e97983 */ /* 0x000ea20000100800 */
[----:B------:R-:W-:Y:S01]  /*1d000*/  IMAD.MOV.U32 R3, RZ, RZ, 0x40000040 ;  /* 0x40000040ff037424 */ /* 0x000fe200078e00ff */
[----:B------:R-:W-:Y:S01]  /*1d010*/  WARPGROUP.ARRIVE ;  /* 0x00000000000079c5 */ /* 0x000fe20000000000 */
[----:B------:R-:W-:Y:S01]  /*1d020*/  ULDC UR5, c[0x0][0x9d8] ;  /* 0x0002760000057ab9 */ /* 0x000fe20000000800 */
[----:B------:R-:W-:Y:S01]  /*1d030*/  SHF.R.U32.HI R2, RZ, 0x4, R2 ;  /* 0x00000004ff027819 */ /* 0x000fe20000011602 */
[----:B------:R-:W3:Y:S03]  /*1d040*/  LDL R23, [R1+0x4c] ;  /* 0x00004c0001177983 */ /* 0x000ee60000100800 */
[----:B------:R-:W-:-:S04]  /*1d050*/  LOP3.LUT R2, R2, 0x3fff, RZ, 0xc0, !PT ;  /* 0x00003fff02027812 */ /* 0x000fc800078ec0ff */
[----:B------:R-:W-:-:S05]  /*1d060*/  LOP3.LUT R2, R2, 0x2000000, RZ, 0xfc, !PT ;  /* 0x0200000002027812 */ /* 0x000fca00078efcff */
[----:B------:R-:W-:Y:S01]  /*1d070*/  IMAD R2, R232, 0x800, R2 ;  /* 0x00000800e8027824 */ /* 0x000fe200078e0202 */
[----:B------:R-:W-:-:S04]  /*1d080*/  R2UR UR7, R3 ;  /* 0x00000000030772ca */ /* 0x000fc800000e0000 */
[----:B------:R-:W-:-:S13]  /*1d090*/  R2UR UR6, R2 ;  /* 0x00000000020672ca */ /* 0x000fda00000e0000 */
[----:B------:R-:W-:Y:S01]  /*1d0a0*/  HGMMA.64x256x16.F32.BF16 R24, R196, gdesc[UR4].tnspB, R24, gsb0 ;  /* 0x43e00004c4187df0 */ /* 0x000fe20008001818 */
[----:B--2---:R-:W-:Y:S02]  /*1d0b0*/  R2UR UR4, R233 ;  /* 0x00000000e90472ca */ /* 0x004fe400000e0000 */
[----:B------:R-:W3:Y:S01]  /*1d0c0*/  LDL R233, [R1+0x34] ;  /* 0x0000340001e97983 */ /* 0x000ee20000100800 */
[----:B------:R-:W-:Y:S02]  /*1d0d0*/  IMAD.MOV.U32 R3, RZ, RZ, 0x40000040 ;  /* 0x40000040ff037424 */ /* 0x000fe400078e00ff */
[----:B------:R-:W-:Y:S01]  /*1d0e0*/  FMUL.FTZ R153, R153, UR5 ;  /* 0x0000000599997c20 */ /* 0x000fe20008410000 */
[----:B------:R-:W-:Y:S02]  /*1d0f0*/  WARPGROUP.DEPBAR.LE gsb0, 0x0 ;  /* 0x00008000000079c5 */ /* 0x000fe40000010000 */
[----:B------:R-:W-:Y:S01]  /*1d100*/  VIADD R196, R2, 0x80 ;  /* 0x0000008002c47836 */ /* 0x000fe20000000000 */
[----:B------:R-:W-:Y:S01]  /*1d110*/  WARPGROUP.ARRIVE ;  /* 0x00000000000079c5 */ /* 0x000fe20000000000 */
[----:B------:R-:W-:-:S02]  /*1d120*/  IMAD.MOV.U32 R197, RZ, RZ, 0x40000040 ;  /* 0x40000040ffc57424 */ /* 0x000fc400078e00ff */
[----:B------:R-:W-:Y:S01]  /*1d130*/  FMUL.FTZ R160, R160, UR5 ;  /* 0x00000005a0a07c20 */ /* 0x000fe20008410000 */
[----:B------:R-:W-:Y:S01]  /*1d140*/  @!P1 IMAD R4, R4, 0x8, R16 ;  /* 0x0000000804049824 */ /* 0x000fe200078e0210 */
[----:B------:R-:W-:Y:S01]  /*1d150*/  R2UR UR6, R196 ;  /* 0x00000000c40672ca */ /* 0x000fe200000e0000 */
[----:B------:R-:W-:Y:S01]  /*1d160*/  FMUL.FTZ R165, R165, UR5 ;  /* 0x00000005a5a57c20 */ /* 0x000fe20008410000 */
[----:B------:R-:W-:Y:S01]  /*1d170*/  R2UR UR7, R197 ;  /* 0x00000000c50772ca */ /* 0x000fe200000e0000 */
[----:B------:R-:W-:Y:S02]  /*1d180*/  @!P1 VIADD R4, R4, 0x30840 ;  /* 0x0003084004049836 */ /* 0x000fe40000000000 */
[----:B------:R-:W-:Y:S01]  /*1d190*/  FMUL.FTZ R169, R169, UR5 ;  /* 0x00000005a9a97c20 */ /* 0x000fe20008410000 */
[----:B------:R-:W-:Y:S01]  /*1d1a0*/  FMUL.FTZ R172, R172, UR5 ;  /* 0x00000005acac7c20 */ /* 0x000fe20008410000 */
[----:B------:R-:W-:Y:S01]  /*1d1b0*/  FMUL.FTZ R173, R173, UR5 ;  /* 0x00000005adad7c20 */ /* 0x000fe20008410000 */
[----:B------:R-:W0:Y:S01]  /*1d1c0*/  MUFU.TANH R153, R153 ;  /* 0x0000009900997308 */ /* 0x000e220000002400 */
[----:B------:R-:W-:-:S06]  /*1d1d0*/  @!P1 PRMT R4, RZ, 0x654, R4 ;  /* 0x00000654ff049816 */ /* 0x000fcc0000000004 */
[----:B------:R-:W-:Y:S01]  /*1d1e0*/  HGMMA.64x256x16.F32.BF16 R24, R192, gdesc[UR4].tnspB, R24, gsb0 ;  /* 0x43e00004c0187df0 */ /* 0x000fe20008001818 */
[----:B------:R-:W1:Y:S08]  /*1d1f0*/  MUFU.TANH R160, R160 ;  /* 0x000000a000a07308 */ /* 0x000e700000002400 */
[----:B------:R-:W2:Y:S08]  /*1d200*/  MUFU.TANH R165, R165 ;  /* 0x000000a500a57308 */ /* 0x000eb00000002400 */
[----:B------:R-:W4:Y:S08]  /*1d210*/  MUFU.TANH R169, R169 ;  /* 0x000000a900a97308 */ /* 0x000f300000002400 */
[----:B------:R-:W0:Y:S08]  /*1d220*/  MUFU.TANH R172, R172 ;  /* 0x000000ac00ac7308 */ /* 0x000e300000002400 */
[----:B------:R-:W0:Y:S01]  /*1d230*/  MUFU.TANH R173, R173 ;  /* 0x000000ad00ad7308 */ /* 0x000e220000002400 */
[----:B------:R-:W-:-:S02]  /*1d240*/  WARPGROUP.DEPBAR.LE gsb0, 0x0 ;  /* 0x00008000000079c5 */ /* 0x000fc40000010000 */
[C---:B------:R-:W-:Y:S01]  /*1d250*/  VIADD R192, R2.reuse, 0x100 ;  /* 0x0000010002c07836 */ /* 0x040fe20000000000 */
[----:B------:R-:W-:Y:S01]  /*1d260*/  WARPGROUP.ARRIVE ;  /* 0x00000000000079c5 */ /* 0x000fe20000000000 */
[----:B------:R-:W-:Y:S02]  /*1d270*/  IMAD.MOV.U32 R193, RZ, RZ, 0x40000040 ;  /* 0x40000040ffc17424 */ /* 0x000fe400078e00ff */
[----:B------:R-:W-:Y:S01]  /*1d280*/  VIADD R2, R2, 0x180 ;  /* 0x0000018002027836 */ /* 0x000fe20000000000 */
[----:B------:R-:W-:Y:S01]  /*1d290*/  R2UR UR6, R192 ;  /* 0x00000000c00672ca */ /* 0x000fe200000e0000 */
[----:B---3--:R-:W-:Y:S01]  /*1d2a0*/  IMAD.IADD R23, R23, 0x1, R233 ;  /* 0x0000000117177824 */ /* 0x008fe200078e02e9 */
[----:B------:R-:W-:-:S13]  /*1d2b0*/  R2UR UR7, R193 ;  /* 0x00000000c10772ca */ /* 0x000fda00000e0000 */
[----:B------:R-:W-:Y:S01]  /*1d2c0*/  HGMMA.64x256x16.F32.BF16 R24, R188, gdesc[UR4].tnspB, R24, gsb0 ;  /* 0x43e00004bc187df0 */ /* 0x000fe20008001818 */
[----:B------:R-:W-:Y:S02]  /*1d2d0*/  R2UR UR6, R2 ;  /* 0x00000000020672ca */ /* 0x000fe400000e0000 */
[----:B------:R-:W-:Y:S01]  /*1d2e0*/  R2UR UR7, R3 ;  /* 0x00000000030772ca */ /* 0x000fe200000e0000 */
[----:B------:R-:W3:Y:S08]  /*1d2f0*/  @P5 LDC R2, c[0x0][0x44c] ;  /* 0x00011300ff025b82 */ /* 0x000ef00000000800 */
[----:B------:R-:W5:Y:S01]  /*1d300*/  @P5 LDC R3, c[0x0][0x450] ;  /* 0x00011400ff035b82 */ /* 0x000f620000000800 */
[----:B------:R-:W-:-:S02]  /*1d310*/  WARPGROUP.DEPBAR.LE gsb0, 0x0 ;  /* 0x00008000000079c5 */ /* 0x000fc40000010000 */
[----:B------:R-:W-:-:S13]  /*1d320*/  WARPGROUP.ARRIVE ;  /* 0x00000000000079c5 */ /* 0x000fda0000000000 */
[----:B------:R-:W-:Y:S03]  /*1d330*/  HGMMA.64x256x16.F32.BF16 R24, R184, gdesc[UR4].tnspB, R24, gsb0 ;  /* 0x43e00004b8187df0 */ /* 0x000fe60008001818 */
[----:B------:R-:W-:Y:S02]  /*1d340*/  WARPGROUP.DEPBAR.LE gsb0, 0x0 ;  /* 0x00008000000079c5 */ /* 0x000fe40000010000 */
[----:B---3--:R-:W-:-:S04]  /*1d350*/  @P5 IMAD.HI.U32 R184, R23, R2, RZ ;  /* 0x0000000217b85227 */ /* 0x008fc800078e00ff */
[----:B------:R-:W-:Y:S01]  /*1d360*/  FMUL.FTZ R185, R161, UR5 ;  /* 0x00000005a1b97c20 */ /* 0x000fe20008410000 */
[----:B------:R-:W-:Y:S01]  /*1d370*/  FMUL.FTZ R161, R163, UR5 ;  /* 0x00000005a3a17c20 */ /* 0x000fe20008410000 */
[----:B------:R-:W-:Y:S01]  /*1d380*/  FMUL.FTZ R163, R167, UR5 ;  /* 0x00000005a7a37c20 */ /* 0x000fe20008410000 */
[----:B------:R-:W-:Y:S01]  /*1d390*/  IMAD.MOV.U32 R2, RZ, RZ, R23 ;  /* 0x000000ffff027224 */ /* 0x000fe200078e0017 */
[----:B-----5:R-:W-:Y:S01]  /*1d3a0*/  @P5 SHF.R.U32.HI R2, RZ, R3, R184 ;  /* 0x00000003ff025219 */ /* 0x020fe200000116b8 */
[----:B------:R-:W-:Y:S01]  /*1d3b0*/  FMUL.FTZ R167, R174, UR5 ;  /* 0x00000005aea77c20 */ /* 0x000fe20008410000 */
[----:B------:R-:W-:Y:S01]  /*1d3c0*/  FMUL.FTZ R3, R152, UR5 ;  /* 0x0000000598037c20 */ /* 0x000fe20008410000 */
[----:B------:R-:W-:Y:S01]  /*1d3d0*/  FMUL.FTZ R174, R176, UR5 ;  /* 0x00000005b0ae7c20 */ /* 0x000fe20008410000 */
[----:B------:R-:W-:Y:S01]  /*1d3e0*/  FMUL.FTZ R152, R154, UR5 ;  /* 0x000000059a987c20 */ /* 0x000fe20008410000 */
[----:B------:R-:W-:Y:S01]  /*1d3f0*/  FMUL.FTZ R176, R177, UR5 ;  /* 0x00000005b1b07c20 */ /* 0x000fe20008410000 */
[----:B------:R-:W-:Y:S01]  /*1d400*/  FMUL.FTZ R154, R158, UR5 ;  /* 0x000000059e9a7c20 */ /* 0x000fe20008410000 */
[----:B------:R-:W3:Y:S01]  /*1d410*/  SHFL.IDX PT, R188, R2, RZ, 0x1c1f ;  /* 0x001c1fff02bc7589 */ /* 0x000ee200000e0000 */
[----:B------:R-:W-:-:S02]  /*1d420*/  IMAD.SHL.U32 R177, R5, 0x40, RZ ;  /* 0x0000004005b17824 */ /* 0x000fc400078e00ff */
        /* <DEDUP_REMOVED lines=12> */
[----:B------:R5:W-:Y:S01]  /*1d4f0*/  @!P1 SYNCS.ARRIVE.TRANS64.RED.A1T0 RZ, [R4+URZ], RZ ;  /* 0x000000ff04ff99a7 */ /* 0x000be2000810043f */
[----:B------:R-:W-:Y:S01]  /*1d500*/  IADD3 R156, -R177, 0x1, RZ ;  /* 0x00000001b19c7810 */ /* 0x000fe20007ffe1ff */
[----:B------:R-:W-:Y:S01]  /*1d510*/  FMUL.FTZ R184, R157, UR5 ;  /* 0x000000059db87c20 */ /* 0x000fe20008410000 */
[----:B------:R-:W-:Y:S01]  /*1d520*/  FMUL.FTZ R178, R180, UR5 ;  /* 0x00000005b4b27c20 */ /* 0x000fe20008410000 */
[----:B------:R-:W-:Y:S01]  /*1d530*/  FMUL.FTZ R179, R181, UR5 ;  /* 0x00000005b5b37c20 */ /* 0x000fe20008410000 */
[----:B------:R-:W-:Y:S01]  /*1d540*/  FMUL.FTZ R175, R183, UR5 ;  /* 0x00000005b7af7c20 */ /* 0x000fe20008410000 */
[----:B------:R-:W-:Y:S01]  /*1d550*/  IMAD R156, R229, -0x2, R156 ;  /* 0xfffffffee59c7824 */ /* 0x000fe200078e029c */
[----:B------:R-:W0:Y:S01]  /*1d560*/  MUFU.TANH R3, R3 ;  /* 0x0000000300037308 */ /* 0x000e220000002400 */
[----:B-----5:R-:W-:Y:S01]  /*1d570*/  FMUL.FTZ R4, R182, UR5 ;  /* 0x00000005b6047c20 */ /* 0x020fe20008410000 */
[----:B------:R-:W-:-:S02]  /*1d580*/  ULDC UR5, c[0x0][0x9e0] ;  /* 0x0002780000057ab9 */ /* 0x000fc40000000800 */
[----:B------:R-:W-:-:S04]  /*1d590*/  IADD3 R156, -R220, R156, R221 ;  /* 0x0000009cdc9c7210 */ /* 0x000fc80007ffe1dd */
[----:B------:R-:W0:Y:S01]  /*1d5a0*/  MUFU.TANH R152, R152 ;  /* 0x0000009800987308 */ /* 0x000e220000002400 */
[C---:B------:R-:W-:Y:S02]  /*1d5b0*/  VIADD R183, R156.reuse, UR5 ;  /* 0x000000059cb77c36 */ /* 0x040fe40008000000 */
[----:B------:R-:W-:Y:S02]  /*1d5c0*/  VIADD R182, R156, UR4 ;  /* 0x000000049cb67c36 */ /* 0x000fe40008000000 */
[--C-:B---3--:R-:W-:Y:S02]  /*1d5d0*/  IMAD.IADD R181, R183, 0x1, R188.reuse ;  /* 0x00000001b7b57824 */ /* 0x108fe400078e02bc */
[----:B------:R-:W-:Y:S01]  /*1d5e0*/  IMAD.IADD R180, R182, 0x1, R188 ;  /* 0x00000001b6b47824 */ /* 0x000fe200078e02bc */
[----:B------:R-:W3:Y:S08]  /*1d5f0*/  MUFU.TANH R23, R23 ;  /* 0x0000001700177308 */ /* 0x000ef00000002400 */
        /* <DEDUP_REMOVED lines=32> */
[----:B------:R-:W1:Y:S02]  /*1d800*/  @P2 LDC.64 R156, c[0x0][0x9e8] ;  /* 0x00027a00ff9c2b82 */ /* 0x000e640000000a00 */
[----:B-1----:R-:W-:-:S05]  /*1d810*/  @P2 IMAD.HI.U32 R156, R188, R156, RZ ;  /* 0x0000009cbc9c2227 */ /* 0x002fca00078e00ff */
[----:B------:R-:W-:-:S04]  /*1d820*/  @P2 SHF.R.U32.HI R188, RZ, R157, R156 ;  /* 0x0000009dffbc2219 */ /* 0x000fc8000001169c */
[----:B------:R-:W-:Y:S01]  /*1d830*/  LOP3.LUT R188, RZ, R188, RZ, 0x33, !PT ;  /* 0x000000bcffbc7212 */ /* 0x000fe200078e33ff */
[----:B------:R-:W-:Y:S06]  /*1d840*/  BRA `(.L_x_2009) ;  /* 0x0000000000187947 */ /* 0x000fec0003800000 */
.L_x_2008:
[----:B------:R-:W-:Y:S02]  /*1d850*/  ULDC UR4, c[0x0][0x9e4] ;  /* 0x0002790000047ab9 */ /* 0x000fe40000000800 */
[----:B------:R-:W-:-:S05]  /*1d860*/  IMAD.U32 R189, RZ, RZ, UR4 ;  /* 0x00000004ffbd7e24 */ /* 0x000fca000f8e00ff */
[----:B------:R-:W-:-:S13]  /*1d870*/  ISETP.NE.AND P2, PT, R189, 0x1, PT ;  /* 0x00000001bd00780c */ /* 0x000fda0003f45270 */
[----:B------:R-:W1:Y:S02]  /*1d880*/  @P2 LDC.64 R156, c[0x0][0x9e8] ;  /* 0x00027a00ff9c2b82 */ /* 0x000e640000000a00 */
[----:B-1----:R-:W-:-:S05]  /*1d890*/  @P2 IMAD.HI.U32 R156, R188, R156, RZ ;  /* 0x0000009cbc9c2227 */ /* 0x002fca00078e00ff */
[----:B------:R-:W-:-:S07]  /*1d8a0*/  @P2 SHF.R.U32.HI R188, RZ, R157, R156 ;  /* 0x0000009dffbc2219 */ /* 0x000fce000001169c */
.L_x_2009:
[----:B------:R-:W-:Y:S05]  /*1d8b0*/  BSYNC B1 ;  /* 0x0000000000017941 */ /* 0x000fea0003800000 */
.L_x_2007:
[----:B------:R-:W-:-:S04]  /*1d8c0*/  IMAD R188, R188, R189, -R177 ;  /* 0x000000bdbcbc7224 */ /* 0x000fc800078e0ab1 */
[----:B------:R-:W-:-:S05]  /*1d8d0*/  IMAD R188, R229, -0x2, R188 ;  /* 0xfffffffee5bc7824 */ /* 0x000fca00078e02bc */
[----:B------:R-:W-:Y:S02]  /*1d8e0*/  VIMNMX R180, R180, R188, !PT ;  /* 0x000000bcb4b47248 */ /* 0x000fe40007fe0100 */
[----:B------:R-:W-:-:S07]  /*1d8f0*/  VIADDMNMX R181, R188, R189, R181, PT ;  /* 0x000000bdbcb57246 */ /* 0x000fce00038001b5 */
.L_x_2006:
[----:B------:R-:W-:Y:S01]  /*1d900*/  ISETP.GT.AND P2, PT, R5, -0x1, PT ;  /* 0xffffffff0500780c */ /* 0x000fe20003f44270 */
[----:B------:R-:W1:Y:S03]  /*1d910*/  SHFL.IDX PT, R2, R2, 0x1, 0x1c1f ;  /* 0x003c1f0002027f89 */ /* 0x000e6600000e0000 */
[C---:B------:R-:W-:Y:S02]  /*1d920*/  ISETP.GT.AND P4, PT, R180.reuse, RZ, P2 ;  /* 0x000000ffb400720c */ /* 0x040fe40001784270 */
[----:B------:R-:W-:Y:S02]  /*1d930*/  ISETP.GT.AND P3, PT, R180, 0x1, P2 ;  /* 0x00000001b400780c */ /* 0x000fe40001764270 */
[C---:B------:R-:W-:Y:S02]  /*1d940*/  ISETP.LT.OR P4, PT, R181.reuse, 0x1, P4 ;  /* 0x00000001b500780c */ /* 0x040fe40002781670 */
[----:B------:R-:W-:-:S02]  /*1d950*/  ISETP.LT.OR P3, PT, R181, 0x2, P3 ;  /* 0x00000002b500780c */ /* 0x000fc40001f61670 */
[----:B0-----:R-:W-:Y:S02]  /*1d960*/  FSEL R156, R3, -INF , !P4 ;  /* 0xff800000039c7808 */ /* 0x001fe40006000000 */
[----:B------:R-:W-:Y:S02]  /*1d970*/  FSEL R153, R153, -INF , !P3 ;  /* 0xff80000099997808 */ /* 0x000fe40005800000 */
[C---:B------:R-:W-:Y:S02]  /*1d980*/  ISETP.GT.AND P4, PT, R180.reuse, 0x8, P2 ;  /* 0x00000008b400780c */ /* 0x040fe40001784270 */
[----:B------:R-:W-:Y:S02]  /*1d990*/  ISETP.GT.AND P3, PT, R180, 0x9, P2 ;  /* 0x00000009b400780c */ /* 0x000fe40001764270 */
[C---:B------:R-:W-:Y:S02]  /*1d9a0*/  ISETP.LT.OR P4, PT, R181.reuse, 0x9, P4 ;  /* 0x00000009b500780c */ /* 0x040fe40002781670 */
[----:B------:R-:W-:-:S02]  /*1d9b0*/  ISETP.LT.OR P3, PT, R181, 0xa, P3 ;  /* 0x0000000ab500780c */ /* 0x000fc40001f61670 */
[----:B------:R-:W-:Y:S01]  /*1d9c0*/  FSEL R155, R155, -INF , !P4 ;  /* 0xff8000009b9b7808 */ /* 0x000fe20006000000 */
[--C-:B-1----:R-:W-:Y:S01]  /*1d9d0*/  IMAD.IADD R183, R183, 0x1, R2.reuse ;  /* 0x00000001b7b77824 */ /* 0x102fe200078e0202 */
        /* <DEDUP_REMOVED lines=52> */
.L_x_2012:
[----:B------:R-:W-:Y:S02]  /*1dd20*/  ULDC UR4, c[0x0][0x9e4] ;  /* 0x0002790000047ab9 */ /* 0x000fe40000000800 */
[----:B------:R-:W-:-:S05]  /*1dd30*/  IMAD.U32 R180, RZ, RZ, UR4 ;  /* 0x00000004ffb47e24 */ /* 0x000fca000f8e00ff */
[----:B------:R-:W-:-:S13]  /*1dd40*/  ISETP.NE.AND P3, PT, R180, 0x1, PT ;  /* 0x00000001b400780c */ /* 0x000fda0003f65270 */
[----:B------:R-:W0:Y:S02]  /*1dd50*/  @P3 LDC.64 R2, c[0x0][0x9e8] ;  /* 0x00027a00ff023b82 */ /* 0x000e240000000a00 */
[----:B0-----:R-:W-:-:S05]  /*1dd60*/  @P3 IMAD.HI.U32 R2, R157, R2, RZ ;  /* 0x000000029d023227 */ /* 0x001fca00078e00ff */
[----:B------:R-:W-:-:S07]  /*1dd70*/  @P3 SHF.R.U32.HI R157, RZ, R3, R2 ;  /* 0x00000003ff9d3219 */ /* 0x000fce0000011602 */
.L_x_2013:
[----:B------:R-:W-:Y:S05]  /*1dd80*/  BSYNC B1 ;  /* 0x0000000000017941 */ /* 0x000fea0003800000 */
.L_x_2011:
[----:B------:R-:W-:-:S04]  /*1dd90*/  IMAD R157, R157, R180, -R177 ;  /* 0x000000b49d9d7224 */ /* 0x000fc800078e0ab1 */
[----:B------:R-:W-:-:S05]  /*1dda0*/  IMAD R157, R229, -0x2, R157 ;  /* 0xfffffffee59d7824 */ /* 0x000fca00078e029d */
[----:B------:R-:W-:Y:S02]  /*1ddb0*/  VIMNMX R182, R182, R157, !PT ;  /* 0x0000009db6b67248 */ /* 0x000fe40007fe0100 */
[----:B------:R-:W-:-:S07]  /*1ddc0*/  VIADDMNMX R183, R157, R180, R183, PT ;  /* 0x000000b49db77246 */ /* 0x000fce00038001b7 */
.L_x_2010:
[----:B------:R-:W-:Y:S01]  /*1ddd0*/  @!P1 VIADD R0, R0, 0x30860 ;  /* 0x0003086000009836 */ /* 0x000fe20000000000 */
[----:B------:R-:W2:Y:S01]  /*1dde0*/  LDL R180, [R1+0x50] ;  /* 0x0000500001b47983 */ /* 0x000ea20000100800 */
[----:B------:R-:W-:Y:S01]  /*1ddf0*/  ULDC UR4, c[0x0][0x988] ;  /* 0x0002620000047ab9 */ /* 0x000fe20000000800 */
[----:B------:R-:W-:Y:S02]  /*1de00*/  IMAD.MOV.U32 R233, RZ, RZ, R219 ;  /* 0x000000ffffe97224 */ /* 0x000fe400078e00db */
[----:B------:R-:W-:Y:S01]  /*1de10*/  @!P1 PRMT R0, RZ, 0x654, R0 ;  /* 0x00000654ff009816 */ /* 0x000fe20000000000 */
[----:B------:R-:W-:-:S03]  /*1de20*/  IMAD.MOV.U32 R232, RZ, RZ, R22 ;  /* 0x000000ffffe87224 */ /* 0x000fc600078e0016 */
        /* <DEDUP_REMOVED lines=22> */
[C---:B------:R-:W-:Y:S01]  /*1df90*/  FSETP.NEU.FTZ.AND P3, PT, R3.reuse, -INF , PT ;  /* 0xff8000000300780b */ /* 0x040fe20003f7d000 */
[----:B------:R-:W-:-:S03]  /*1dfa0*/  FMUL.FTZ R0, R3, R2 ;  /* 0x0000000203007220 */ /* 0x000fc60000410000 */
[----:B------:R-:W-:Y:S02]  /*1dfb0*/  FSEL R157, R3, RZ, P3 ;  /* 0x000000ff039d7208 */ /* 0x000fe40001800000 */
[----:B------:R-:W-:Y:S02]  /*1dfc0*/  FSEL R0, R0, RZ, P3 ;  /* 0x000000ff00007208 */ /* 0x000fe40001800000 */
[----:B------:R-:W-:Y:S01]  /*1dfd0*/  ISETP.GT.AND P3, PT, R182, 0x1, P2 ;  /* 0x00000001b600780c */ /* 0x000fe20001764270 */
[----:B------:R-:W-:Y:S01]  /*1dfe0*/  FADD.FTZ R157, -R157, R231 ;  /* 0x000000e79d9d7221 */ /* 0x000fe20000010100 */
[----:B------:R-:W-:Y:S02]  /*1dff0*/  IMAD.MOV.U32 R231, RZ, RZ, R3 ;  /* 0x000000ffffe77224 */ /* 0x000fe400078e0003 */
[-CC-:B------:R-:W-:Y:S01]  /*1e000*/  FFMA.FTZ R156, R156, R2.reuse, -R0.reuse ;  /* 0x000000029c9c7223 */ /* 0x180fe20000010800 */
[----:B------:R-:W-:Y:S01]  /*1e010*/  ISETP.LT.OR P4, PT, R183, 0x2, P3 ;  /* 0x00000002b700780c */ /* 0x000fe20001f81670 */
[-C--:B------:R-:W-:Y:S01]  /*1e020*/  FMUL.FTZ R157, R157, R2.reuse ;  /* 0x000000029d9d7220 */ /* 0x080fe20000410000 */
[-CC-:B------:R-:W-:Y:S01]  /*1e030*/  FFMA.FTZ R153, R153, R2.reuse, -R0.reuse ;  /* 0x0000000299997223 */ /* 0x180fe20000010800 */
[C---:B------:R-:W-:Y:S01]  /*1e040*/  ISETP.GT.AND P3, PT, R182.reuse, 0x8, P2 ;  /* 0x00000008b600780c */ /* 0x040fe20001764270 */
[-CC-:B------:R-:W-:Y:S01]  /*1e050*/  FFMA.FTZ R155, R155, R2.reuse, -R0.reuse ;  /* 0x000000029b9b7223 */ /* 0x180fe20000010800 */
[----:B------:R-:W-:Y:S01]  /*1e060*/  FSEL R177, R23, -INF , !P4 ;  /* 0xff80000017b17808 */ /* 0x000fe20006000000 */
[----:B------:R-:W-:Y:S01]  /*1e070*/  MUFU.EX2 R156, R156 ;  /* 0x0000009c009c7308 */ /* 0x000fe20000000800 */
[----:B------:R-:W-:Y:S01]  /*1e080*/  ISETP.GT.AND P4, PT, R182, 0x9, P2 ;  /* 0x00000009b600780c */ /* 0x000fe20001784270 */
[-CC-:B------:R-:W-:Y:S01]  /*1e090*/  FFMA.FTZ R184, R184, R2.reuse, -R0.reuse ;  /* 0x00000002b8b87223 */ /* 0x180fe20000010800 */
[C---:B------:R-:W-:Y:S01]  /*1e0a0*/  ISETP.LT.OR P3, PT, R183.reuse, 0x9, P3 ;  /* 0x00000009b700780c */ /* 0x040fe20001f61670 */
[-CC-:B------:R-:W-:Y:S01]  /*1e0b0*/  FFMA.FTZ R160, R160, R2.reuse, -R0.reuse ;  /* 0x00000002a0a07223 */ /* 0x180fe20000010800 */
[----:B------:R-:W-:Y:S01]  /*1e0c0*/  ISETP.LT.OR P4, PT, R183, 0xa, P4 ;  /* 0x0000000ab700780c */ /* 0x000fe20002781670 */
[-CC-:B------:R-:W-:Y:S01]  /*1e0d0*/  FFMA.FTZ R185, R185, R2.reuse, -R0.reuse ;  /* 0x00000002b9b97223 */ /* 0x180fe20000010800 */
[----:B------:R-:W-:Y:S01]  /*1e0e0*/  FSEL R154, R154, -INF , !P3 ;  /* 0xff8000009a9a7808 */ /* 0x000fe20005800000 */
[----:B------:R-:W0:Y:S01]  /*1e0f0*/  MUFU.EX2 R23, R157 ;  /* 0x0000009d00177308 */ /* 0x000e220000000800 */
[----:B------:R-:W-:Y:S01]  /*1e100*/  FSEL R158, R158, -INF , !P4 ;  /* 0xff8000009e9e7808 */ /* 0x000fe20006000000 */
[-CC-:B------:R-:W-:Y:S01]  /*1e110*/  FFMA.FTZ R186, R186, R2.reuse, -R0.reuse ;  /* 0x00000002baba7223 */ /* 0x180fe20000010800 */
[C---:B------:R-:W-:Y:S01]  /*1e120*/  ISETP.GT.AND P4, PT, R182.reuse, 0x11, P2 ;  /* 0x00000011b600780c */ /* 0x040fe20001784270 */
[-CC-:B------:R-:W-:Y:S01]  /*1e130*/  FFMA.FTZ R165, R165, R2.reuse, -R0.reuse ;  /* 0x00000002a5a57223 */ /* 0x180fe20000010800 */
[----:B------:R-:W-:Y:S01]  /*1e140*/  ISETP.GT.AND P3, PT, R182, 0x10, P2 ;  /* 0x00000010b600780c */ /* 0x000fe20001764270 */
[-CC-:B------:R-:W-:Y:S01]  /*1e150*/  FFMA.FTZ R187, R187, R2.reuse, -R0.reuse ;  /* 0x00000002bbbb7223 */ /* 0x180fe20000010800 */
[C---:B------:R-:W-:Y:S01]  /*1e160*/  ISETP.LT.OR P4, PT, R183.reuse, 0x12, P4 ;  /* 0x00000012b700780c */ /* 0x040fe20002781670 */
[----:B------:R0:W1:Y:S01]  /*1e170*/  MUFU.EX2 R196, R153 ;  /* 0x0000009900c47308 */ /* 0x0000620000000800 */
[----:B------:R-:W-:Y:S01]  /*1e180*/  ISETP.LT.OR P3, PT, R183, 0x11, P3 ;  /* 0x00000011b700780c */ /* 0x000fe20001f61670 */
[-CC-:B------:R-:W-:Y:S01]  /*1e190*/  FFMA.FTZ R169, R169, R2.reuse, -R0.reuse ;  /* 0x00000002a9a97223 */ /* 0x180fe20000010800 */
[----:B------:R-:W-:Y:S01]  /*1e1a0*/  FSEL R161, R161, -INF , !P4 ;  /* 0xff800000a1a17808 */ /* 0x000fe20006000000 */
[-CC-:B------:R-:W-:Y:S01]  /*1e1b0*/  FFMA.FTZ R172, R172, R2.reuse, -R0.reuse ;  /* 0x00000002acac7223 */ /* 0x180fe20000010800 */
[C---:B------:R-:W-:Y:S01]  /*1e1c0*/  ISETP.GT.AND P4, PT, R182.reuse, 0x19, P2 ;  /* 0x00000019b600780c */ /* 0x040fe20001784270 */
[----:B------:R-:W-:Y:S01]  /*1e1d0*/  FFMA.FTZ R173, R173, R2, -R0 ;  /* 0x00000002adad7223 */ /* 0x000fe20000010800 */
[----:B------:R-:W-:Y:S01]  /*1e1e0*/  FSEL R159, R159, -INF , !P3 ;  /* 0xff8000009f9f7808 */ /* 0x000fe20005800000 */
[----:B------:R-:W-:Y:S01]  /*1e1f0*/  MUFU.EX2 R155, R155 ;  /* 0x0000009b009b7308 */ /* 0x000fe20000000800 */
[----:B------:R-:W-:Y:S01]  /*1e200*/  ISETP.LT.OR P4, PT, R183, 0x1a, P4 ;  /* 0x0000001ab700780c */ /* 0x000fe20002781670 */
[----:B0-----:R-:W-:Y:S01]  /*1e210*/  FFMA.FTZ R153, R23, R228, R156 ;  /* 0x000000e417997223 */ /* 0x001fe2000001009c */
[----:B------:R-:W-:Y:S01]  /*1e220*/  ISETP.GT.AND P3, PT, R182, 0x18, P2 ;  /* 0x00000018b600780c */ /* 0x000fe20001764270 */
[-CC-:B------:R-:W-:Y:S01]  /*1e230*/  FFMA.FTZ R174, R174, R2.reuse, -R0.reuse ;  /* 0x00000002aeae7223 */ /* 0x180fe20000010800 */
[----:B------:R-:W-:Y:S01]  /*1e240*/  FSEL R163, R163, -INF , !P4 ;  /* 0xff800000a3a37808 */ /* 0x000fe20006000000 */
[--C-:B------:R-:W-:Y:S01]  /*1e250*/  FFMA.FTZ R176, R176, R2, -R0.reuse ;  /* 0x00000002b0b07223 */ /* 0x100fe20000010800 */
[----:B------:R-:W-:Y:S01]  /*1e260*/  ISETP.GT.AND P4, PT, R182, 0x21, P2 ;  /* 0x00000021b600780c */ /* 0x000fe20001784270 */
[----:B------:R-:W0:Y:S01]  /*1e270*/  MUFU.EX2 R184, R184 ;  /* 0x000000b800b87308 */ /* 0x000e220000000800 */
[C---:B-1----:R-:W-:Y:S01]  /*1e280*/  FADD.FTZ R153, R196.reuse, R153 ;  /* 0x00000099c4997221 */ /* 0x042fe20000010000 */
[----:B------:R-:W-:Y:S01]  /*1e290*/  F2FP.BF16.F32.PACK_AB R196, R196, R156 ;  /* 0x0000009cc4c4723e */ /* 0x000fe200000010ff */
[-CC-:B------:R-:W-:Y:S01]  /*1e2a0*/  FFMA.FTZ R178, R178, R2.reuse, -R0.reuse ;  /* 0x00000002b2b27223 */ /* 0x180fe20000010800 */
[----:B------:R-:W-:Y:S01]  /*1e2b0*/  ISETP.LT.OR P4, PT, R183, 0x22, P4 ;  /* 0x00000022b700780c */ /* 0x000fe20002781670 */
[----:B------:R-:W-:Y:S01]  /*1e2c0*/  FFMA.FTZ R0, R179, R2, -R0 ;  /* 0x00000002b3007223 */ /* 0x000fe20000010800 */
[----:B------:R-:W-:-:S02]  /*1e2d0*/  ISETP.LT.OR P3, PT, R183, 0x19, P3 ;  /* 0x00000019b700780c */ /* 0x000fc40001f61670 */
[----:B------:R-:W-:Y:S01]  /*1e2e0*/  FSEL R166, R166, -INF , !P4 ;  /* 0xff800000a6a67808 */ /* 0x000fe20006000000 */
[----:B------:R-:W-:Y:S01]  /*1e2f0*/  MUFU.EX2 R160, R160 ;  /* 0x000000a000a07308 */ /* 0x000fe20000000800 */
[----:B------:R-:W-:Y:S02]  /*1e300*/  ISETP.GT.AND P4, PT, R182, 0x29, P2 ;  /* 0x00000029b600780c */ /* 0x000fe40001784270 */
[----:B------:R-:W-:Y:S02]  /*1e310*/  FSEL R162, R162, -INF , !P3 ;  /* 0xff800000a2a27808 */ /* 0x000fe40005800000 */
[----:B------:R-:W-:Y:S02]  /*1e320*/  ISETP.LT.OR P4, PT, R183, 0x2a, P4 ;  /* 0x0000002ab700780c */ /* 0x000fe40002781670 */
[----:B------:R-:W-:Y:S01]  /*1e330*/  ISETP.GT.AND P3, PT, R182, 0x20, P2 ;  /* 0x00000020b600780c */ /* 0x000fe20001764270 */
[----:B------:R-:W1:Y:S01]  /*1e340*/  MUFU.EX2 R185, R185 ;  /* 0x000000b900b97308 */ /* 0x000e620000000800 */
[----:B------:R-:W-:-:S02]  /*1e350*/  FSEL R168, R168, -INF , !P4 ;  /* 0xff800000a8a87808 */ /* 0x000fc40006000000 */
[----:B------:R-:W-:Y:S02]  /*1e360*/  ISETP.GT.AND P4, PT, R182, RZ, P2 ;  /* 0x000000ffb600720c */ /* 0x000fe40001784270 */
[C---:B------:R-:W-:Y:S02]  /*1e370*/  ISETP.LT.OR P3, PT, R183.reuse, 0x21, P3 ;  /* 0x00000021b700780c */ /* 0x040fe40001f61670 */
[----:B------:R-:W-:Y:S01]  /*1e380*/  ISETP.LT.OR P4, PT, R183, 0x1, P4 ;  /* 0x00000001b700780c */ /* 0x000fe20002781670 */
[----:B------:R-:W-:Y:S01]  /*1e390*/  MUFU.EX2 R186, R186 ;  /* 0x000000ba00ba7308 */ /* 0x000fe20000000800 */
[----:B------:R-:W-:Y:S02]  /*1e3a0*/  FSEL R164, R164, -INF , !P3 ;  /* 0xff800000a4a47808 */ /* 0x000fe40005800000 */
[----:B------:R-:W-:Y:S02]  /*1e3b0*/  FSEL R152, R152, -INF , !P4 ;  /* 0xff80000098987808 */ /* 0x000fe40006000000 */
[----:B------:R-:W-:-:S02]  /*1e3c0*/  ISETP.GT.AND P3, PT, R182, 0x28, P2 ;  /* 0x00000028b600780c */ /* 0x000fc40001764270 */
[----:B------:R-:W-:Y:S01]  /*1e3d0*/  FMNMX.FTZ R156, R152, R230, !PT ;  /* 0x000000e6989c7209 */ /* 0x000fe20007810000 */
[----:B------:R-:W3:Y:S01]  /*1e3e0*/  MUFU.EX2 R165, R165 ;  /* 0x000000a500a57308 */ /* 0x000ee20000000800 */
[----:B------:R-:W-:Y:S02]  /*1e3f0*/  ISETP.LT.OR P3, PT, R183, 0x29, P3 ;  /* 0x00000029b700780c */ /* 0x000fe40001f61670 */
[----:B------:R-:W-:Y:S02]  /*1e400*/  FMNMX.FTZ R156, R177, R156, !PT ;  /* 0x0000009cb19c7209 */ /* 0x000fe40007810000 */
[----:B------:R-:W-:Y:S02]  /*1e410*/  FSEL R167, R167, -INF , !P3 ;  /* 0xff800000a7a77808 */ /* 0x000fe40005800000 */
[----:B------:R-:W-:Y:S01]  /*1e420*/  FMNMX.FTZ R156, R154, R156, !PT ;  /* 0x0000009c9a9c7209 */ /* 0x000fe20007810000 */
[----:B------:R-:W-:Y:S01]  /*1e430*/  MUFU.EX2 R187, R187 ;  /* 0x000000bb00bb7308 */ /* 0x000fe20000000800 */
[----:B------:R-:W-:-:S02]  /*1e440*/  ISETP.GT.AND P3, PT, R182, 0x30, P2 ;  /* 0x00000030b600780c */ /* 0x000fc40001764270 */
[----:B------:R-:W-:Y:S02]  /*1e450*/  FMNMX.FTZ R156, R158, R156, !PT ;  /* 0x0000009c9e9c7209 */ /* 0x000fe40007810000 */
[----:B------:R-:W-:Y:S02]  /*1e460*/  ISETP.LT.OR P3, PT, R183, 0x31, P3 ;  /* 0x00000031b700780c */ /* 0x000fe40001f61670 */
[----:B------:R-:W-:Y:S01]  /*1e470*/  FMNMX.FTZ R156, R159, R156, !PT ;  /* 0x0000009c9f9c7209 */ /* 0x000fe20007810000 */
[----:B------:R-:W4:Y:S01]  /*1e480*/  MUFU.EX2 R169, R169 ;  /* 0x000000a900a97308 */ /* 0x000f220000000800 */
[----:B------:R-:W-:Y:S02]  /*1e490*/  FSEL R171, R171, -INF , !P3 ;  /* 0xff800000abab7808 */ /* 0x000fe40005800000 */
[----:B------:R-:W-:Y:S02]  /*1e4a0*/  FMNMX.FTZ R156, R161, R156, !PT ;  /* 0x0000009ca19c7209 */ /* 0x000fe40007810000 */
[----:B------:R-:W-:-:S02]  /*1e4b0*/  ISETP.GT.AND P3, PT, R182, 0x31, P2 ;  /* 0x00000031b600780c */ /* 0x000fc40001764270 */
[----:B------:R-:W-:Y:S01]  /*1e4c0*/  FMNMX.FTZ R156, R162, R156, !PT ;  /* 0x0000009ca29c7209 */ /* 0x000fe20007810000 */
[----:B------:R-:W-:Y:S01]  /*1e4d0*/  MUFU.EX2 R172, R172 ;  /* 0x000000ac00ac7308 */ /* 0x000fe20000000800 */
[----:B------:R-:W-:Y:S02]  /*1e4e0*/  ISETP.GT.AND P4, PT, R182, 0x38, P2 ;  /* 0x00000038b600780c */ /* 0x000fe40001784270 */
[----:B------:R-:W-:Y:S02]  /*1e4f0*/  FMNMX.FTZ R156, R163, R156, !PT ;  /* 0x0000009ca39c7209 */ /* 0x000fe40007810000 */
[----:B------:R-:W-:Y:S02]  /*1e500*/  ISETP.LT.OR P3, PT, R183, 0x32, P3 ;  /* 0x00000032b700780c */ /* 0x000fe40001f61670 */
[----:B------:R-:W-:Y:S01]  /*1e510*/  FMNMX.FTZ R156, R164, R156, !PT ;  /* 0x0000009ca49c7209 */ /* 0x000fe20007810000 */
[----:B------:R-:W5:Y:S01]  /*1e520*/  MUFU.EX2 R173, R173 ;  /* 0x000000ad00ad7308 */ /* 0x000f620000000800 */
[----:B------:R-:W-:-:S02]  /*1e530*/  ISETP.GT.AND P2, PT, R182, 0x39, P2 ;  /* 0x00000039b600780c */ /* 0x000fc40001744270 */
[----:B------:R-:W-:Y:S02]  /*1e540*/  FMNMX.FTZ R156, R166, R156, !PT ;  /* 0x0000009ca69c7209 */ /* 0x000fe40007810000 */
[----:B------:R-:W-:Y:S02]  /*1e550*/  ISETP.LT.OR P4, PT, R183, 0x39, P4 ;  /* 0x00000039b700780c */ /* 0x000fe40002781670 */
[----:B------:R-:W-:Y:S01]  /*1e560*/  FMNMX.FTZ R156, R167, R156, !PT ;  /* 0x0000009ca79c7209 */ /* 0x000fe20007810000 */
[----:B------:R-:W-:Y:S01]  /*1e570*/  MUFU.EX2 R174, R174 ;  /* 0x000000ae00ae7308 */ /* 0x000fe20000000800 */
[----:B------:R-:W-:Y:S02]  /*1e580*/  FSEL R170, R170, -INF , !P3 ;  /* 0xff800000aaaa7808 */ /* 0x000fe40005800000 */
[----:B------:R-:W-:Y:S02]  /*1e590*/  FMNMX.FTZ R156, R168, R156, !PT ;  /* 0x0000009ca89c7209 */ /* 0x000fe40007810000 */
[----:B------:R-:W-:-:S02]  /*1e5a0*/  ISETP.LT.OR P2, PT, R183, 0x3a, P2 ;  /* 0x0000003ab700780c */ /* 0x000fc40001741670 */
[----:B------:R-:W-:Y:S01]  /*1e5b0*/  FMNMX.FTZ R157, R171, R156, !PT ;  /* 0x0000009cab9d7209 */ /* 0x000fe20007810000 */
[----:B------:R-:W2:Y:S01]  /*1e5c0*/  MUFU.EX2 R176, R176 ;  /* 0x000000b000b07308 */ /* 0x000ea20000000800 */
[----:B------:R-:W-:Y:S02]  /*1e5d0*/  FSEL R156, R4, -INF , !P4 ;  /* 0xff800000049c7808 */ /* 0x000fe40006000000 */
[----:B------:R-:W-:Y:S02]  /*1e5e0*/  FMNMX.FTZ R157, R170, R157, !PT ;  /* 0x0000009daa9d7209 */ /* 0x000fe40007810000 */
[----:B------:R-:W-:Y:S02]  /*1e5f0*/  FSEL R175, R175, -INF , !P2 ;  /* 0xff800000afaf7808 */ /* 0x000fe40005000000 */
[----:B------:R-:W-:Y:S01]  /*1e600*/  FMNMX.FTZ R157, R156, R157, !PT ;  /* 0x0000009d9c9d7209 */ /* 0x000fe20007810000 */
[----:B------:R-:W-:Y:S01]  /*1e610*/  MUFU.EX2 R178, R178 ;  /* 0x000000b200b27308 */ /* 0x000fe20000000800 */
[----:B0-----:R-:W-:-:S02]  /*1e620*/  F2FP.BF16.F32.PACK_AB R198, R184, R155 ;  /* 0x0000009bb8c6723e */ /* 0x001fc400000010ff */
[----:B------:R-:W-:Y:S02]  /*1e630*/  FMNMX.FTZ R157, R175, R157, !PT ;  /* 0x0000009daf9d7209 */ /* 0x000fe40007810000 */
[----:B-1----:R-:W-:Y:S02]  /*1e640*/  F2FP.BF16.F32.PACK_AB R192, R185, R160 ;  /* 0x000000a0b9c0723e */ /* 0x002fe400000010ff */
[----:B---3--:R-:W-:Y:S01]  /*1e650*/  F2FP.BF16.F32.PACK_AB R194, R165, R186 ;  /* 0x000000baa5c2723e */ /* 0x008fe200000010ff */
[----:B------:R-:W0:Y:S01]  /*1e660*/  SHFL.BFLY PT, R4, R157, 0x2, 0x1f ;  /* 0x0c401f009d047f89 */ /* 0x000e2200000e0000 */
[----:B----4-:R-:W-:Y:S02]  /*1e670*/  F2FP.BF16.F32.PACK_AB R188, R169, R187 ;  /* 0x000000bba9bc723e */ /* 0x010fe400000010ff */
[----:B-----5:R-:W-:Y:S02]  /*1e680*/  F2FP.BF16.F32.PACK_AB R190, R173, R172 ;  /* 0x000000acadbe723e */ /* 0x020fe400000010ff */
        /* <DEDUP_REMOVED lines=11> */
[-CC-:B------:R-:W-:Y:S01]  /*1e740*/  FFMA.FTZ R152, R152, R2.reuse, -R179.reuse ;  /* 0x0000000298987223 */ /* 0x180fe200000108b3 */
[----:B------:R-:W-:Y:S01]  /*1e750*/  FADD.FTZ R153, -R153, R230 ;  /* 0x000000e699997221 */ /* 0x000fe20000010100 */
[-CC-:B------:R-:W-:Y:S01]  /*1e760*/  FFMA.FTZ R177, R177, R2.reuse, -R179.reuse ;  /* 0x00000002b1b17223 */ /* 0x180fe200000108b3 */
[----:B------:R-:W-:Y:S01]  /*1e770*/  FADD.FTZ R0, R160, R0 ;  /* 0x00000000a0007221 */ /* 0x000fe20000010000 */
[-CC-:B------:R-:W-:Y:S01]  /*1e780*/  FFMA.FTZ R154, R154, R2.reuse, -R179.reuse ;  /* 0x000000029a9a7223 */ /* 0x180fe200000108b3 */
[-C--:B------:R-:W-:Y:S01]  /*1e790*/  FMUL.FTZ R153, R153, R2.reuse ;  /* 0x0000000299997220 */ /* 0x080fe20000410000 */
[----:B------:R-:W-:Y:S01]  /*1e7a0*/  MUFU.EX2 R152, R152 ;  /* 0x0000009800987308 */ /* 0x000fe20000000800 */
[----:B------:R-:W-:Y:S01]  /*1e7b0*/  FADD.FTZ R0, R185, R0 ;  /* 0x00000000b9007221 */ /* 0x000fe20000010000 */
[-CC-:B------:R-:W-:Y:S01]  /*1e7c0*/  FFMA.FTZ R158, R158, R2.reuse, -R179.reuse ;  /* 0x000000029e9e7223 */ /* 0x180fe200000108b3 */
[-CC-:B------:R-:W-:Y:S01]  /*1e7d0*/  FFMA.FTZ R159, R159, R2.reuse, -R179.reuse ;  /* 0x000000029f9f7223 */ /* 0x180fe200000108b3 */
[-CC-:B------:R-:W-:Y:S01]  /*1e7e0*/  FFMA.FTZ R161, R161, R2.reuse, -R179.reuse ;  /* 0x00000002a1a17223 */ /* 0x180fe200000108b3 */
[----:B------:R-:W-:Y:S01]  /*1e7f0*/  FADD.FTZ R0, R186, R0 ;  /* 0x00000000ba007221 */ /* 0x000fe20000010000 */
[-CC-:B------:R-:W-:Y:S01]  /*1e800*/  FFMA.FTZ R162, R162, R2.reuse, -R179.reuse ;  /* 0x00000002a2a27223 */ /* 0x180fe200000108b3 */
[-CC-:B------:R-:W-:Y:S01]  /*1e810*/  FFMA.FTZ R163, R163, R2.reuse, -R179.reuse ;  /* 0x00000002a3a37223 */ /* 0x180fe200000108b3 */
[----:B------:R-:W0:Y:S01]  /*1e820*/  MUFU.EX2 R177, R177 ;  /* 0x000000b100b17308 */ /* 0x000e220000000800 */
[----:B------:R-:W-:Y:S01]  /*1e830*/  FADD.FTZ R0, R165, R0 ;  /* 0x00000000a5007221 */ /* 0x000fe20000010000 */
[-CC-:B------:R-:W-:Y:S01]  /*1e840*/  FFMA.FTZ R164, R164, R2.reuse, -R179.reuse ;  /* 0x00000002a4a47223 */ /* 0x180fe200000108b3 */
[-CC-:B------:R-:W-:Y:S01]  /*1e850*/  FFMA.FTZ R166, R166, R2.reuse, -R179.reuse ;  /* 0x00000002a6a67223 */ /* 0x180fe200000108b3 */
[-CC-:B------:R-:W-:Y:S01]  /*1e860*/  FFMA.FTZ R167, R167, R2.reuse, -R179.reuse ;  /* 0x00000002a7a77223 */ /* 0x180fe200000108b3 */
[----:B------:R-:W-:Y:S01]  /*1e870*/  FADD.FTZ R155, R187, R0 ;  /* 0x00000000bb9b7221 */ /* 0x000fe20000010000 */
[-CC-:B------:R-:W-:Y:S01]  /*1e880*/  FFMA.FTZ R168, R168, R2.reuse, -R179.reuse ;  /* 0x00000002a8a87223 */ /* 0x180fe200000108b3 */
[-CC-:B------:R-:W-:Y:S01]  /*1e890*/  FFMA.FTZ R171, R171, R2.reuse, -R179.reuse ;  /* 0x00000002abab7223 */ /* 0x180fe200000108b3 */
[----:B------:R2:W3:Y:S01]  /*1e8a0*/  MUFU.EX2 R0, R153 ;  /* 0x0000009900007308 */ /* 0x0004e20000000800 */
[-CC-:B------:R-:W-:Y:S01]  /*1e8b0*/  FFMA.FTZ R170, R170, R2.reuse, -R179.reuse ;  /* 0x00000002aaaa7223 */ /* 0x180fe200000108b3 */
[-C--:B------:R-:W-:Y:S01]  /*1e8c0*/  FFMA.FTZ R156, R156, R2.reuse, -R179 ;  /* 0x000000029c9c7223 */ /* 0x080fe200000108b3 */
[----:B------:R-:W-:Y:S01]  /*1e8d0*/  FADD.FTZ R155, R169, R155 ;  /* 0x0000009ba99b7221 */ /* 0x000fe20000010000 */
[----:B------:R-:W-:Y:S01]  /*1e8e0*/  FFMA.FTZ R175, R175, R2, -R179 ;  /* 0x00000002afaf7223 */ /* 0x000fe200000108b3 */
[----:B------:R-:W-:Y:S01]  /*1e8f0*/  F2FP.BF16.F32.PACK_AB R184, R176, R174 ;  /* 0x000000aeb0b8723e */ /* 0x000fe200000010ff */
[----:B------:R-:W-:-:S02]  /*1e900*/  VIADD R5, R5, 0xffffffff ;  /* 0xffffffff05057836 */ /* 0x000fc40000000000 */
[----:B------:R-:W-:Y:S01]  /*1e910*/  FADD.FTZ R155, R172, R155 ;  /* 0x0000009bac9b7221 */ /* 0x000fe20000010000 */
[----:B------:R-:W4:Y:S01]  /*1e920*/  MUFU.EX2 R154, R154 ;  /* 0x0000009a009a7308 */ /* 0x000f220000000800 */
[----:B-1----:R-:W-:Y:S01]  /*1e930*/  F2FP.BF16.F32.PACK_AB R186, R157, R178 ;  /* 0x000000b29dba723e */ /* 0x002fe200000010ff */
[----:B------:R-:W-:Y:S02]  /*1e940*/  IMAD.MOV.U32 R230, RZ, RZ, R4 ;  /* 0x000000ffffe67224 */ /* 0x000fe400078e0004 */
[----:B------:R-:W-:Y:S01]  /*1e950*/  FADD.FTZ R155, R173, R155 ;  /* 0x0000009bad9b7221 */ /* 0x000fe20000010000 */
[----:B0-----:R-:W-:-:S03]  /*1e960*/  F2FP.BF16.F32.PACK_AB R197, R177, R152 ;  /* 0x00000098b1c5723e */ /* 0x001fc600000010ff */
[----:B--2---:R-:W-:Y:S01]  /*1e970*/  FADD.FTZ R153, R174, R155 ;  /* 0x0000009bae997221 */ /* 0x004fe20000010000 */
[----:B------:R-:W0:Y:S01]  /*1e980*/  MUFU.EX2 R158, R158 ;  /* 0x0000009e009e7308 */ /* 0x000e220000000800 */
[----:B---3--:R-:W-:Y:S02]  /*1e990*/  FFMA.FTZ R227, R0, R227, R152 ;  /* 0x000000e300e37223 */ /* 0x008fe40000010098 */
[----:B------:R-:W-:Y:S02]  /*1e9a0*/  FADD.FTZ R153, R176, R153 ;  /* 0x00000099b0997221 */ /* 0x000fe40000010000 */
[----:B------:R-:W-:Y:S02]  /*1e9b0*/  FADD.FTZ R227, R177, R227 ;  /* 0x000000e3b1e37221 */ /* 0x000fe40000010000 */
[----:B------:R-:W-:Y:S01]  /*1e9c0*/  FADD.FTZ R153, R178, R153 ;  /* 0x00000099b2997221 */ /* 0x000fe20000010000 */
[----:B------:R-:W1:Y:S01]  /*1e9d0*/  MUFU.EX2 R159, R159 ;  /* 0x0000009f009f7308 */ /* 0x000e620000000800 */
[----:B----4-:R-:W-:-:S02]  /*1e9e0*/  FADD.FTZ R227, R154, R227 ;  /* 0x000000e39ae37221 */ /* 0x010fc40000010000 */
[----:B------:R-:W-:-:S05]  /*1e9f0*/  FADD.FTZ R228, R157, R153 ;  /* 0x000000999de47221 */ /* 0x000fca0000010000 */
        /* <DEDUP_REMOVED lines=27> */
[----:B------:R-:W-:-:S03]  /*1ebb0*/  F2FP.BF16.F32.PACK_AB R185, R170, R171 ;  /* 0x000000abaab9723e */ /* 0x000fc600000010ff */
[----:B--2---:R-:W-:-:S04]  /*1ebc0*/  FADD.FTZ R227, R156, R227 ;  /* 0x000000e39ce37221 */ /* 0x004fc80000010000 */
[C---:B0-----:R-:W-:Y:S01]  /*1ebd0*/  FADD.FTZ R227, R175.reuse, R227 ;  /* 0x000000e3afe37221 */ /* 0x041fe20000010000 */
[----:B------:R-:W-:Y:S01]  /*1ebe0*/  F2FP.BF16.F32.PACK_AB R187, R175, R156 ;  /* 0x0000009cafbb723e */ /* 0x000fe200000010ff */
[----:B------:R-:W-:Y:S06]  /*1ebf0*/  @P2 BRA `(.L_x_2014) ;  /* 0xffffffcc00ec2947 */ /* 0x000fec000383ffff */
.L_x_1995:
[----:B------:R-:W-:Y:S05]  /*1ec00*/  BSYNC B0 ;  /* 0x0000000000007941 */ /* 0x000fea0003800000 */
.L_x_1994:
        /* <DEDUP_REMOVED lines=131> */
.L_x_2015:
[----:B------:R-:W-:Y:S01]  /*1f440*/  IMAD R0, R22, 0x8, R16 ;  /* 0x0000000816007824 */ /* 0x000fe200078e0210 */
[----:B------:R-:W-:-:S04]  /*1f450*/  SHF.L.U32 R7, R219, 0x1f, RZ ;  /* 0x0000001fdb077819 */ /* 0x000fc800000006ff */
[----:B------:R0:W1:Y:S01]  /*1f460*/  SYNCS.PHASECHK.TRANS64.TRYWAIT P2, [R0+URZ+0x30850], R7 ;  /* 0x03085007000075a7 */ /* 0x000062000804017f */
[----:B------:R-:W-:Y:S05]  /*1f470*/  @!P0 BRA `(.L_x_2016) ;  /* 0x0000000000048947 */ /* 0x000fea0003800000 */
[----:B------:R-:W-:Y:S01]  /*1f480*/  BPT.TRAP 0x1 ;  /* 0x000000040000795c */ /* 0x000fe20000300000 */
.L_x_2016:
        /* <DEDUP_REMOVED lines=9> */
.L_x_2018:
[----:B------:R-:W-:Y:S05]  /*1f520*/  BSYNC B0 ;  /* 0x0000000000007941 */ /* 0x000fea0003800000 */
.L_x_2017:
[----:B------:R-:W-:Y:S01]  /*1f530*/  IMAD.MOV.U32 R6, RZ, RZ, R5 ;  /* 0x000000ffff067224 */ /* 0x000fe200078e0005 */
[----:B------:R-:W2:Y:S01]  /*1f540*/  LDL.LU R16, [R1+0x68] ;  /* 0x0000680001107983 */ /* 0x000ea20000300800 */
[----:B01----:R-:W-:Y:S01]  /*1f550*/  IMAD.MOV.U32 R7, RZ, RZ, 0x40000040 ;  /* 0x40000040ff077424 */ /* 0x003fe200078e00ff */
[----:B------:R-:W-:Y:S01]  /*1f560*/  WARPGROUP.ARRIVE ;  /* 0x00000000000079c5 */ /* 0x000fe20000000000 */
        /* <DEDUP_REMOVED lines=8> */
[----:B------:R-:W-:Y:S02]  /*1f5f0*/  SEL R22, R22, RZ, P2 ;  /* 0x000000ff16167207 */ /* 0x000fe40001000000 */
        /* <DEDUP_REMOVED lines=14> */
[----:B------:R-:W0:Y:S01]  /*1f6e0*/  SHFL.BFLY PT, R5, R228, 0x2, 0x1f ;  /* 0x0c401f00e4057f89 */ /* 0x000e2200000e0000 */
[----:B--2---:R-:W-:-:S05]  /*1f6f0*/  VIADD R16, R16, 0x1 ;  /* 0x0000000110107836 */ /* 0x004fca0000000000 */
[----:B------:R-:W-:Y:S01]  /*1f700*/  STL [R1+0x68], R16 ;  /* 0x0000681001007387 */ /* 0x000fe20000100800 */
[----:B0-----:R-:W-:Y:S01]  /*1f710*/  FADD.FTZ R5, R5, R228 ;  /* 0x000000e405057221 */ /* 0x001fe20000010000 */
[----:B------:R-:W-:Y:S02]  /*1f720*/  WARPGROUP.DEPBAR.LE gsb0, 0x0 ;  /* 0x00008000000079c5 */ /* 0x000fe40000010000 */
[----:B------:R-:W-:-:S13]  /*1f730*/  WARPGROUP.ARRIVE ;  /* 0x00000000000079c5 */ /* 0x000fda0000000000 */
[----:B------:R-:W-:Y:S01]  /*1f740*/  HGMMA.64x256x16.F32.BF16 R24, R188, gdesc[UR4].tnspB, R24, gsb0 ;  /* 0x43e00004bc187df0 */ /* 0x000fe20008001818 */
[----:B------:R-:W-:Y:S02]  /*1f750*/  R2UR UR6, R6 ;  /* 0x00000000060672ca */ /* 0x000fe400000e0000 */
[----:B------:R-:W-:Y:S01]  /*1f760*/  R2UR UR7, R7 ;  /* 0x00000000070772ca */ /* 0x000fe200000e0000 */
[----:B------:R-:W0:Y:S02]  /*1f770*/  SHFL.BFLY PT, R6, R227, 0x2, 0x1f ;  /* 0x0c401f00e3067f89 */ /* 0x000e2400000e0000 */
[----:B0-----:R-:W-:Y:S02]  /*1f780*/  FADD.FTZ R8, R6, R227 ;  /* 0x000000e306087221 */ /* 0x001fe40000010000 */
[----:B------:R-:W0:Y:S04]  /*1f790*/  SHFL.BFLY PT, R6, R5, 0x1, 0x1f ;  /* 0x0c201f0005067f89 */ /* 0x000e2800000e0000 */
[----:B------:R-:W1:Y:S01]  /*1f7a0*/  SHFL.BFLY PT, R7, R8, 0x1, 0x1f ;  /* 0x0c201f0008077f89 */ /* 0x000e6200000e0000 */
[----:B0-----:R-:W-:Y:S01]  /*1f7b0*/  FADD.FTZ R13, R5, R6 ;  /* 0x00000006050d7221 */ /* 0x001fe20000010000 */
[----:B------:R-:W-:Y:S01]  /*1f7c0*/  SEL R6, RZ, 0x1, P2 ;  /* 0x00000001ff067807 */ /* 0x000fe20001000000 */
[----:B------:R-:W-:-:S02]  /*1f7d0*/  IMAD.MOV.U32 R5, RZ, RZ, -0x800000 ;  /* 0xff800000ff057424 */ /* 0x000fc400078e00ff */
[----:B-1----:R-:W-:Y:S01]  /*1f7e0*/  FADD.FTZ R14, R8, R7 ;  /* 0x00000007080e7221 */ /* 0x002fe20000010000 */
[----:B------:R-:W-:Y:S01]  /*1f7f0*/  FSETP.NE.FTZ.AND P0, PT, R13, RZ, PT ;  /* 0x000000ff0d00720b */ /* 0x000fe20003f15000 */
[----:B------:R-:W-:Y:S01]  /*1f800*/  IMAD.MOV.U32 R7, RZ, RZ, RZ ;  /* 0x000000ffff077224 */ /* 0x000fe200078e00ff */
[----:B------:R-:W-:Y:S01]  /*1f810*/  LOP3.LUT R219, R219, R6, RZ, 0x3c, !PT ;  /* 0x00000006dbdb7212 */ /* 0x000fe200078e3cff */
[----:B------:R-:W-:Y:S01]  /*1f820*/  IMAD.MOV.U32 R6, RZ, RZ, RZ ;  /* 0x000000ffff067224 */ /* 0x000fe200078e00ff */
[----:B------:R-:W-:-:S09]  /*1f830*/  FSETP.NE.FTZ.AND P3, PT, R14, RZ, PT ;  /* 0x000000ff0e00720b */ /* 0x000fd20003f75000 */
[----:B------:R-:W0:Y:S01]  /*1f840*/  @P0 MUFU.LG2 R9, R13 ;  /* 0x0000000d00090308 */ /* 0x000e220000000c00 */
[----:B------:R-:W-:-:S03]  /*1f850*/  @P0 FMUL.FTZ R8, R2, 0.69314718246459960938 ;  /* 0x3f31721802080820 */ /* 0x000fc60000410000 */
[----:B------:R-:W-:-:S04]  /*1f860*/  @P3 FMUL.FTZ R2, R2, 0.69314718246459960938 ;  /* 0x3f31721802023820 */ /* 0x000fc80000410000 */
[----:B------:R-:W1:Y:S08]  /*1f870*/  @P3 MUFU.LG2 R10, R14 ;  /* 0x0000000e000a3308 */ /* 0x000e700000000c00 */
[----:B------:R-:W2:Y:S01]  /*1f880*/  @P3 MUFU.RCP R6, R14 ;  /* 0x0000000e00063308 */ /* 0x000ea20000001000 */
[----:B0-----:R-:W-:-:S04]  /*1f890*/  @P0 FMUL.FTZ R9, R9, 0.69314718246459960938 ;  /* 0x3f31721809090820 */ /* 0x001fc80000410000 */
[----:B------:R-:W-:-:S03]  /*1f8a0*/  @P0 FFMA.FTZ R0, R8, R3, R9 ;  /* 0x0000000308000223 */ /* 0x000fc60000010009 */
[----:B------:R-:W0:Y:S01]  /*1f8b0*/  @P0 MUFU.RCP R7, R13 ;  /* 0x0000000d00070308 */ /* 0x000e220000001000 */
[----:B-1----:R-:W-:Y:S01]  /*1f8c0*/  @P3 FMUL.FTZ R11, R10, 0.69314718246459960938 ;  /* 0x3f3172180a0b3820 */ /* 0x002fe20000410000 */
[----:B------:R-:W-:-:S03]  /*1f8d0*/  PLOP3.LUT P0, PT, PT, PT, PT, 0x8, 0x0 ;  /* 0x000000000000781c */ /* 0x000fc60003f0e170 */
[----:B------:R-:W-:Y:S01]  /*1f8e0*/  @P3 FFMA.FTZ R5, R2, R4, R11 ;  /* 0x0000000402053223 */ /* 0x000fe2000001000b */
[----:B------:R-:W-:Y:S02]  /*1f8f0*/  WARPGROUP.DEPBAR.LE gsb0, 0x0 ;  /* 0x00008000000079c5 */ /* 0x000fe40000010000 */
[----:B------:R-:W-:-:S06]  /*1f900*/  WARPGROUP.ARRIVE ;  /* 0x00000000000079c5 */ /* 0x000fcc0000000000 */
[----:B------:R-:W-:Y:S03]  /*1f910*/  HGMMA.64x256x16.F32.BF16 R24, R184, gdesc[UR4].tnspB, R24, gsb0 ;  /* 0x43e00004b8187df0 */ /* 0x000fe60008001818 */
[----:B------:R-:W-:Y:S02]  /*1f920*/  WARPGROUP.DEPBAR.LE gsb0, 0x0 ;  /* 0x00008000000079c5 */ /* 0x000fe40000010000 */
[-C--:B--2---:R-:W-:Y:S01]  /*1f930*/  FMUL.FTZ R10, R43, R6.reuse ;  /* 0x000000062b0a7220 */ /* 0x084fe20000410000 */
[-C--:B------:R-:W-:Y:S01]  /*1f940*/  FMUL.FTZ R8, R51, R6.reuse ;  /* 0x0000000633087220 */ /* 0x080fe20000410000 */
[----:B------:R1:W-:Y:S01]  /*1f950*/  @!P1 SYNCS.ARRIVE.TRANS64.RED.A1T0 RZ, [R12+URZ], RZ ;  /* 0x000000ff0cff99a7 */ /* 0x0003e2000810043f */
        /* <DEDUP_REMOVED lines=126> */
.L_x_1853:
        /* <DEDUP_REMOVED lines=10> */
[----:B------:R-:W3:Y:S01]  /*201e0*/  LDL R170, [R1+0x64] ;  /* 0x0000640001aa7983 */ /* 0x000ee20000100800 */
[----:B------:R-:W4:Y:S01]  /*201f0*/  S2R R21, SR_SWINHI ;  /* 0x0000000000157919 */ /* 0x000f220000002f00 */
[----:B------:R-:W-:Y:S01]  /*20200*/  F2FP.BF16.F32.PACK_AB R24, R25, R24 ;  /* 0x000000181918723e */ /* 0x000fe200000010ff */
[----:B------:R-:W-:Y:S01]  /*20210*/  ULDC.64 UR4, c[0x0][0xc00] ;  /* 0x0003000000047ab9 */ /* 0x000fe20000000a00 */
[----:B------:R-:W-:Y:S02]  /*20220*/  MOV R6, R16 ;  /* 0x0000001000067202 */ /* 0x000fe40000000f00 */
[----:B----4-:R-:W-:-:S02]  /*20230*/  MOV R7, R21 ;  /* 0x0000001500077202 */ /* 0x010fc40000000f00 */
        /* <DEDUP_REMOVED lines=36> */
[----:B------:R-:W-:Y:S01]  /*20480*/  F2FP.BF16.F32.PACK_AB R147, R151, R150 ;  /* 0x000000969793723e */ /* 0x000fe200000010ff */
[----:B------:R-:W-:Y:S02]  /*20490*/  IMAD.MOV.U32 R2, RZ, RZ, RZ ;  /* 0x000000ffff027224 */ /* 0x000fe400078e00ff */
[----:B--2---:R-:W-:-:S03]  /*204a0*/  IMAD.WIDE R126, R20, 0x2, R6 ;  /* 0x00000002147e7825 */ /* 0x004fc600078e0206 */
[----:B------:R-:W-:-:S04]  /*204b0*/  IADD3 R21, P0, R126, 0x40, RZ ;  /* 0x000000407e157810 */ /* 0x000fc80007f1e0ff */
[----:B------:R-:W-:-:S04]  /*204c0*/  LOP3.LUT R20, R21, 0x380, RZ, 0xc0, !PT ;  /* 0x0000038015147812 */ /* 0x000fc800078ec0ff */
[----:B------:R-:W-:Y:S02]  /*204d0*/  SHF.R.U64 R20, R20, 0x3, RZ ;  /* 0x0000000314147819 */ /* 0x000fe400000012ff */
[----:B------:R-:W-:Y:S02]  /*204e0*/  IADD3 R123, P1, R126, 0x20, RZ ;  /* 0x000000207e7b7810 */ /* 0x000fe40007f3e0ff */
[----:B------:R-:W-:Y:S01]  /*204f0*/  LOP3.LUT R20, R20, R21, RZ, 0x3c, !PT ;  /* 0x0000001514147212 */ /* 0x000fe200078e3cff */
[----:B------:R-:W-:Y:S01]  /*20500*/  IMAD.X R21, RZ, RZ, R127, P0 ;  /* 0x000000ffff157224 */ /* 0x000fe200000e067f */
[C---:B------:R-:W-:Y:S02]  /*20510*/  IADD3 R119, P4, R126.reuse, 0x60, RZ ;  /* 0x000000607e777810 */ /* 0x040fe40007f9e0ff */
[----:B------:R-:W-:Y:S02]  /*20520*/  IADD3 R39, P0, R126, 0x8020, RZ ;  /* 0x000080207e277810 */ /* 0x000fe40007f1e0ff */
[----:B------:R-:W-:-:S02]  /*20530*/  LOP3.LUT R122, R123, 0x380, RZ, 0xc0, !PT ;  /* 0x000003807b7a7812 */ /* 0x000fc400078ec0ff */
[----:B------:R-:W-:Y:S02]  /*20540*/  LOP3.LUT R27, R126, 0x380, RZ, 0xc0, !PT ;  /* 0x000003807e1b7812 */ /* 0x000fe400078ec0ff */
[----:B------:R-:W-:Y:S02]  /*20550*/  LOP3.LUT R118, R119, 0x380, RZ, 0xc0, !PT ;  /* 0x0000038077767812 */ /* 0x000fe400078ec0ff */
[----:B------:R-:W-:Y:S02]  /*20560*/  LOP3.LUT R38, R39, 0x380, RZ, 0xc0, !PT ;  /* 0x0000038027267812 */ /* 0x000fe400078ec0ff */
[----:B------:R-:W-:Y:S02]  /*20570*/  SHF.R.U64 R122, R122, 0x3, RZ ;  /* 0x000000037a7a7819 */ /* 0x000fe400000012ff */
[----:B------:R-:W-:Y:S02]  /*20580*/  SHF.R.U64 R27, R27, 0x3, RZ ;  /* 0x000000031b1b7819 */ /* 0x000fe400000012ff */
[----:B------:R-:W-:-:S02]  /*20590*/  SHF.R.U64 R118, R118, 0x3, RZ ;  /* 0x0000000376767819 */ /* 0x000fc400000012ff */
[----:B------:R-:W-:Y:S02]  /*205a0*/  SHF.R.U64 R38, R38, 0x3, RZ ;  /* 0x0000000326267819 */ /* 0x000fe400000012ff */
[----:B------:R-:W-:Y:S01]  /*205b0*/  LOP3.LUT R122, R122, R123, RZ, 0x3c, !PT ;  /* 0x0000007b7a7a7212 */ /* 0x000fe200078e3cff */
[--C-:B------:R-:W-:Y:S01]  /*205c0*/  IMAD.X R123, RZ, RZ, R127.reuse, P1 ;  /* 0x000000ffff7b7224 */ /* 0x100fe200008e067f */
[C---:B------:R-:W-:Y:S02]  /*205d0*/  IADD3 R111, P5, R126.reuse, 0x4040, RZ ;  /* 0x000040407e6f7810 */ /* 0x040fe40007fbe0ff */
[----:B------:R-:W-:Y:S02]  /*205e0*/  IADD3 R107, P2, R126, 0x4060, RZ ;  /* 0x000040607e6b7810 */ /* 0x000fe40007f5e0ff */
[----:B------:R-:W-:Y:S01]  /*205f0*/  LOP3.LUT R26, R27, R126, RZ, 0x3c, !PT ;  /* 0x0000007e1b1a7212 */ /* 0x000fe200078e3cff */
[--C-:B------:R-:W-:Y:S01]  /*20600*/  IMAD.MOV.U32 R27, RZ, RZ, R127.reuse ;  /* 0x000000ffff1b7224 */ /* 0x100fe200078e007f */
[----:B------:R-:W-:Y:S01]  /*20610*/  LOP3.LUT R118, R118, R119, RZ, 0x3c, !PT ;  /* 0x0000007776767212 */ /* 0x000fe200078e3cff */
[----:B------:R-:W-:Y:S01]  /*20620*/  IMAD.X R119, RZ, RZ, R127, P4 ;  /* 0x000000ffff777224 */ /* 0x000fe200020e067f */
[----:B------:R-:W-:-:S02]  /*20630*/  IADD3 R103, P1, R126, 0x8000, RZ ;  /* 0x000080007e677810 */ /* 0x000fc40007f3e0ff */
[----:B------:R-:W-:Y:S02]  /*20640*/  LOP3.LUT R38, R38, R39, RZ, 0x3c, !PT ;  /* 0x0000002726267212 */ /* 0x000fe400078e3cff */
[C---:B------:R-:W-:Y:S02]  /*20650*/  IADD3 R115, P3, R126.reuse, 0x4000, RZ ;  /* 0x000040007e737810 */ /* 0x040fe40007f7e0ff */
[C---:B------:R-:W-:Y:S02]  /*20660*/  IADD3 R39, P4, R126.reuse, 0x8040, RZ ;  /* 0x000080407e277810 */ /* 0x040fe40007f9e0ff */
[----:B------:R-:W-:Y:S02]  /*20670*/  IADD3 R31, P6, R126, 0x4020, RZ ;  /* 0x000040207e1f7810 */ /* 0x000fe40007fde0ff */
[----:B------:R-:W-:Y:S02]  /*20680*/  LOP3.LUT R110, R111, 0x380, RZ, 0xc0, !PT ;  /* 0x000003806f6e7812 */ /* 0x000fe400078ec0ff */
[----:B------:R-:W-:-:S02]  /*20690*/  LOP3.LUT R106, R107, 0x380, RZ, 0xc0, !PT ;  /* 0x000003806b6a7812 */ /* 0x000fc400078ec0ff */
[----:B------:R-:W-:Y:S02]  /*206a0*/  LOP3.LUT R102, R103, 0x380, RZ, 0xc0, !PT ;  /* 0x0000038067667812 */ /* 0x000fe400078ec0ff */
[----:B-----5:R-:W-:Y:S02]  /*206b0*/  MOV R23, R26 ;  /* 0x0000001a00177202 */ /* 0x020fe40000000f00 */
[----:B------:R-:W-:Y:S02]  /*206c0*/  LOP3.LUT R114, R115, 0x380, RZ, 0xc0, !PT ;  /* 0x0000038073727812 */ /* 0x000fe400078ec0ff */
[----:B------:R-:W-:Y:S02]  /*206d0*/  LOP3.LUT R27, R39, 0x380, RZ, 0xc0, !PT ;  /* 0x00000380271b7812 */ /* 0x000fe400078ec0ff */
[----:B------:R-:W-:Y:S02]  /*206e0*/  LOP3.LUT R30, R31, 0x380, RZ, 0xc0, !PT ;  /* 0x000003801f1e7812 */ /* 0x000fe400078ec0ff */
[----:B------:R-:W-:-:S02]  /*206f0*/  SHF.R.U64 R110, R110, 0x3, RZ ;  /* 0x000000036e6e7819 */ /* 0x000fc400000012ff */
[----:B------:R-:W-:Y:S02]  /*20700*/  SHF.R.U64 R106, R106, 0x3, RZ ;  /* 0x000000036a6a7819 */ /* 0x000fe400000012ff */
[----:B------:R-:W-:Y:S02]  /*20710*/  SHF.R.U64 R102, R102, 0x3, RZ ;  /* 0x0000000366667819 */ /* 0x000fe400000012ff */
[----:B------:R-:W-:Y:S02]  /*20720*/  F2FP.BF16.F32.PACK_AB R26, R29, R28 ;  /* 0x0000001c1d1a723e */ /* 0x000fe400000010ff */
[----:B------:R-:W-:Y:S02]  /*20730*/  SHF.R.U64 R114, R114, 0x3, RZ ;  /* 0x0000000372727819 */ /* 0x000fe400000012ff */
[----:B------:R-:W-:Y:S02]  /*20740*/  SHF.R.U64 R28, R27, 0x3, RZ ;  /* 0x000000031b1c7819 */ /* 0x000fe400000012ff */
[----:B------:R-:W-:-:S02]  /*20750*/  SHF.R.U64 R30, R30, 0x3, RZ ;  /* 0x000000031e1e7819 */ /* 0x000fc400000012ff */
[----:B------:R-:W-:Y:S01]  /*20760*/  LOP3.LUT R110, R110, R111, RZ, 0x3c, !PT ;  /* 0x0000006f6e6e7212 */ /* 0x000fe200078e3cff */
[--C-:B------:R-:W-:Y:S01]  /*20770*/  IMAD.X R111, RZ, RZ, R127.reuse, P5 ;  /* 0x000000ffff6f7224 */ /* 0x100fe200028e067f */
[----:B------:R-:W-:Y:S01]  /*20780*/  LOP3.LUT R106, R106, R107, RZ, 0x3c, !PT ;  /* 0x0000006b6a6a7212 */ /* 0x000fe200078e3cff */
[--C-:B------:R-:W-:Y:S01]  /*20790*/  IMAD.X R107, RZ, RZ, R127.reuse, P2 ;  /* 0x000000ffff6b7224 */ /* 0x100fe200010e067f */
[----:B------:R-:W-:Y:S01]  /*207a0*/  F2FP.BF16.F32.PACK_AB R27, R120, R112 ;  /* 0x00000070781b723e */ /* 0x000fe200000010ff */
[----:B------:R-:W-:Y:S01]  /*207b0*/  BAR.SYNC.DEFER_BLOCKING 0x1, 0x100 ;  /* 0x0044000000007b1d */ /* 0x000fe20000010000 */
[----:B------:R-:W-:Y:S01]  /*207c0*/  LOP3.LUT R102, R102, R103, RZ, 0x3c, !PT ;  /* 0x0000006766667212 */ /* 0x000fe200078e3cff */
[----:B------:R-:W-:Y:S01]  /*207d0*/  IMAD.X R103, RZ, RZ, R127, P1 ;  /* 0x000000ffff677224 */ /* 0x000fe200008e067f */
[C---:B-1----:R-:W-:Y:S02]  /*207e0*/  IADD3 R60, P5, R126.reuse, 0xc020, RZ ;  /* 0x0000c0207e3c7810 */ /* 0x042fe40007fbe0ff */
[----:B------:R-:W-:-:S02]  /*207f0*/  IADD3 R169, P2, R126, 0xc040, RZ ;  /* 0x0000c0407ea97810 */ /* 0x000fc40007f5e0ff */
[----:B------:R-:W-:Y:S01]  /*20800*/  LOP3.LUT R114, R114, R115, RZ, 0x3c, !PT ;  /* 0x0000007372727212 */ /* 0x000fe200078e3cff */
[--C-:B------:R-:W-:Y:S01]  /*20810*/  IMAD.X R115, RZ, RZ, R127.reuse, P3 ;  /* 0x000000ffff737224 */ /* 0x100fe200018e067f */
[----:B------:R-:W-:Y:S01]  /*20820*/  LOP3.LUT R30, R30, R31, RZ, 0x3c, !PT ;  /* 0x0000001f1e1e7212 */ /* 0x000fe200078e3cff */
[--C-:B------:R-:W-:Y:S01]  /*20830*/  IMAD.X R31, RZ, RZ, R127.reuse, P6 ;  /* 0x000000ffff1f7224 */ /* 0x100fe200030e067f */
[C---:B------:R-:W-:Y:S02]  /*20840*/  IADD3 R171, P1, R126.reuse, 0xc060, RZ ;  /* 0x0000c0607eab7810 */ /* 0x040fe40007f3e0ff */
[C---:B------:R-:W-:Y:S02]  /*20850*/  IADD3 R135, P3, R126.reuse, 0x8060, RZ ;  /* 0x000080607e877810 */ /* 0x040fe40007f7e0ff */
[----:B------:R-:W-:Y:S02]  /*20860*/  IADD3 R131, P6, R126, 0xc000, RZ ;  /* 0x0000c0007e837810 */ /* 0x000fe40007fde0ff */
[----:B------:R-:W-:Y:S01]  /*20870*/  LOP3.LUT R28, R28, R39, RZ, 0x3c, !PT ;  /* 0x000000271c1c7212 */ /* 0x000fe200078e3cff */
[----:B------:R-:W-:Y:S01]  /*20880*/  IMAD.X R39, RZ, RZ, R127, P0 ;  /* 0x000000ffff277224 */ /* 0x000fe200000e067f */
[----:B------:R-:W-:Y:S01]  /*20890*/  LOP3.LUT R112, R171, 0x380, RZ, 0xc0, !PT ;  /* 0x00000380ab707812 */ /* 0x000fe200078ec0ff */
[----:B------:R1:W-:Y:S01]  /*208a0*/  STSM.16.M88.4 [R23], R24 ;  /* 0x0000001817007844 */ /* 0x0003e20000000200 */
[----:B------:R-:W-:-:S02]  /*208b0*/  LOP3.LUT R134, R135, 0x380, RZ, 0xc0, !PT ;  /* 0x0000038087867812 */ /* 0x000fc400078ec0ff */
[----:B------:R-:W-:Y:S02]  /*208c0*/  ISETP.NE.U32.AND P0, PT, RZ, UR4, PT ;  /* 0x00000004ff007c0c */ /* 0x000fe4000bf05070 */
[----:B------:R-:W-:Y:S02]  /*208d0*/  LOP3.LUT R130, R131, 0x380, RZ, 0xc0, !PT ;  /* 0x0000038083827812 */ /* 0x000fe400078ec0ff */
[----:B------:R-:W-:Y:S01]  /*208e0*/  SHF.R.U64 R112, R112, 0x3, RZ ;  /* 0x0000000370707819 */ /* 0x000fe200000012ff */
[----:B------:R-:W-:Y:S01]  /*208f0*/  IMAD.X R29, RZ, RZ, R127, P4 ;  /* 0x000000ffff1d7224 */ /* 0x000fe200020e067f */
[----:B------:R-:W-:Y:S02]  /*20900*/  SHF.R.U64 R134, R134, 0x3, RZ ;  /* 0x0000000386867819 */ /* 0x000fe400000012ff */
[----:B-1----:R-:W-:Y:S02]  /*20910*/  LOP3.LUT R23, R60, 0x380, RZ, 0xc0, !PT ;  /* 0x000003803c177812 */ /* 0x002fe400078ec0ff */
[----:B------:R-:W-:-:S02]  /*20920*/  LOP3.LUT R26, R169, 0x380, RZ, 0xc0, !PT ;  /* 0x00000380a91a7812 */ /* 0x000fc400078ec0ff */
[----:B------:R-:W-:Y:S02]  /*20930*/  SHF.R.U64 R23, R23, 0x3, RZ ;  /* 0x0000000317177819 */ /* 0x000fe400000012ff */
[----:B------:R-:W-:Y:S01]  /*20940*/  SHF.R.U64 R26, R26, 0x3, RZ ;  /* 0x000000031a1a7819 */ /* 0x000fe200000012ff */
[--C-:B------:R-:W-:Y:S01]  /*20950*/  IMAD.X R25, RZ, RZ, R127.reuse, P5 ;  /* 0x000000ffff197224 */ /* 0x100fe200028e067f */
[----:B------:R-:W-:Y:S01]  /*20960*/  MOV R122, R122 ;  /* 0x0000007a007a7202 */ /* 0x000fe20000000f00 */
[----:B------:R-:W-:Y:S01]  /*20970*/  IMAD.X R27, RZ, RZ, R127, P2 ;  /* 0x000000ffff1b7224 */ /* 0x000fe200010e067f */
[----:B------:R-:W-:Y:S01]  /*20980*/  ISETP.NE.AND.EX P0, PT, RZ, UR5, PT, P0 ;  /* 0x00000005ff007c0c */ /* 0x000fe2000bf05300 */
[----:B------:R-:W-:Y:S01]  /*20990*/  ULDC.64 UR4, c[0x0][0xc08] ;  /* 0x0003020000047ab9 */ /* 0x000fe20000000a00 */
[----:B------:R-:W-:Y:S02]  /*209a0*/  SHF.R.U64 R130, R130, 0x3, RZ ;  /* 0x0000000382827819 */ /* 0x000fe400000012ff */
[----:B------:R-:W-:-:S02]  /*209b0*/  LOP3.LUT R24, R23, R60, RZ, 0x3c, !PT ;  /* 0x0000003c17187212 */ /* 0x000fc400078e3cff */
[----:B------:R-:W-:Y:S02]  /*209c0*/  LOP3.LUT R26, R26, R169, RZ, 0x3c, !PT ;  /* 0x000000a91a1a7212 */ /* 0x000fe400078e3cff */
[----:B------:R-:W-:Y:S02]  /*209d0*/  MOV R116, R20 ;  /* 0x0000001400747202 */ /* 0x000fe40000000f00 */
[----:B------:R-:W-:Y:S02]  /*209e0*/  MOV R118, R118 ;  /* 0x0000007600767202 */ /* 0x000fe40000000f00 */
[----:B------:R-:W-:Y:S02]  /*209f0*/  LOP3.LUT R126, R112, R171, RZ, 0x3c, !PT ;  /* 0x000000ab707e7212 */ /* 0x000fe400078e3cff */
[----:B------:R-:W-:Y:S02]  /*20a00*/  MOV R114, R114 ;  /* 0x0000007200727202 */ /* 0x000fe40000000f00 */
[----:B------:R-:W-:Y:S01]  /*20a10*/  ISETP.NE.U32.AND P2, PT, RZ, UR4, PT ;  /* 0x00000004ff007c0c */ /* 0x000fe2000bf45070 */
[----:B------:R1:W-:Y:S01]  /*20a20*/  STSM.16.M88.4 [R122], R32 ;  /* 0x000000207a007844 */ /* 0x0003e20000000200 */
[----:B------:R-:W-:Y:S01]  /*20a30*/  LOP3.LUT R134, R134, R135, RZ, 0x3c, !PT ;  /* 0x0000008786867212 */ /* 0x000fe200078e3cff */
[--C-:B------:R-:W-:Y:S01]  /*20a40*/  IMAD.X R135, RZ, RZ, R127.reuse, P3 ;  /* 0x000000ffff877224 */ /* 0x100fe200018e067f */
[----:B------:R-:W-:Y:S01]  /*20a50*/  MOV R112, R30 ;  /* 0x0000001e00707202 */ /* 0x000fe20000000f00 */
[----:B------:R-:W-:Y:S01]  /*20a60*/  STSM.16.M88.4 [R116], R40 ;  /* 0x0000002874007844 */ /* 0x000fe20000000200 */
[----:B------:R-:W-:Y:S01]  /*20a70*/  LOP3.LUT R130, R130, R131, RZ, 0x3c, !PT ;  /* 0x0000008382827212 */ /* 0x000fe200078e3cff */
[----:B------:R-:W-:Y:S01]  /*20a80*/  IMAD.X R131, RZ, RZ, R127, P6 ;  /* 0x000000ffff837224 */ /* 0x000fe200030e067f */
[----:B------:R-:W-:-:S02]  /*20a90*/  MOV R110, R110 ;  /* 0x0000006e006e7202 */ /* 0x000fc40000000f00 */
[----:B------:R-:W-:Y:S02]  /*20aa0*/  MOV R20, R24 ;  /* 0x0000001800147202 */ /* 0x000fe40000000f00 */
[----:B------:R-:W-:Y:S01]  /*20ab0*/  MOV R21, R26 ;  /* 0x0000001a00157202 */ /* 0x000fe20000000f00 */
[----:B------:R-:W-:Y:S01]  /*20ac0*/  STSM.16.M88.4 [R118], R48 ;  /* 0x0000003076007844 */ /* 0x000fe20000000200 */
[----:B------:R-:W-:Y:S02]  /*20ad0*/  MOV R106, R106 ;  /* 0x0000006a006a7202 */ /* 0x000fe40000000f00 */
        /* <DEDUP_REMOVED lines=10> */
[----:B------:R-:W-:Y:S02]  /*20b80*/  F2FP.BF16.F32.PACK_AB R31, R95, R94 ;  /* 0x0000005e5f1f723e */ /* 0x000fe400000010ff */
[----:B------:R-:W-:Y:S01]  /*20b90*/  ISETP.NE.AND.EX P2, PT, RZ, UR5, PT, P2 ;  /* 0x00000005ff007c0c */ /* 0x000fe2000bf45320 */
[----:B------:R2:W-:Y:S01]  /*20ba0*/  STSM.16.M88.4 [R112], R8 ;  /* 0x0000000870007844 */ /* 0x0005e20000000200 */
[----:B------:R-:W-:Y:S02]  /*20bb0*/  MOV R23, R38 ;  /* 0x0000002600177202 */ /* 0x000fe40000000f00 */
[----:B-1----:R-:W-:Y:S02]  /*20bc0*/  F2FP.BF16.F32.PACK_AB R32, R97, R161 ;  /* 0x000000a16120723e */ /* 0x002fe400000010ff */
[----:B------:R-:W-:Y:S02]  /*20bd0*/  F2FP.BF16.F32.PACK_AB R33, R99, R98 ;  /* 0x000000626321723e */ /* 0x000fe400000010ff */
[----:B------:R-:W-:-:S02]  /*20be0*/  F2FP.BF16.F32.PACK_AB R34, R101, R162 ;  /* 0x000000a26522723e */ /* 0x000fc400000010ff */
[----:B------:R-:W-:Y:S01]  /*20bf0*/  F2FP.BF16.F32.PACK_AB R35, R54, R46 ;  /* 0x0000002e3623723e */ /* 0x000fe200000010ff */
[----:B------:R1:W-:Y:S01]  /*20c00*/  STSM.16.M88.4 [R110], R12 ;  /* 0x0000000c6e007844 */ /* 0x0003e20000000200 */
[----:B------:R-:W-:Y:S02]  /*20c10*/  F2FP.BF16.F32.PACK_AB R38, R109, R164 ;  /* 0x000000a46d26723e */ /* 0x000fe400000010ff */
[----:B------:R-:W-:Y:S01]  /*20c20*/  F2FP.BF16.F32.PACK_AB R39, R71, R68 ;  /* 0x000000444727723e */ /* 0x000fe200000010ff */
[----:B------:R4:W-:Y:S01]  /*20c30*/  STSM.16.M88.4 [R106], R24 ;  /* 0x000000186a007844 */ /* 0x0009e20000000200 */
[----:B------:R-:W-:Y:S02]  /*20c40*/  MOV R134, R134 ;  /* 0x0000008600867202 */ /* 0x000fe40000000f00 */
[----:B--2---:R-:W-:Y:S02]  /*20c50*/  F2FP.BF16.F32.PACK_AB R8, R113, R165 ;  /* 0x000000a57108723e */ /* 0x004fe400000010ff */
[----:B------:R-:W-:-:S02]  /*20c60*/  F2FP.BF16.F32.PACK_AB R9, R75, R72 ;  /* 0x000000484b09723e */ /* 0x000fc400000010ff */
[----:B------:R-:W-:Y:S02]  /*20c70*/  F2FP.BF16.F32.PACK_AB R10, R117, R166 ;  /* 0x000000a6750a723e */ /* 0x000fe400000010ff */
[----:B------:R-:W-:Y:S01]  /*20c80*/  F2FP.BF16.F32.PACK_AB R11, R79, R76 ;  /* 0x0000004c4f0b723e */ /* 0x000fe200000010ff */
[----:B------:R-:W-:Y:S01]  /*20c90*/  STSM.16.M88.4 [R102], R28 ;  /* 0x0000001c66007844 */ /* 0x000fe20000000200 */
[----:B------:R-:W-:Y:S02]  /*20ca0*/  MOV R130, R130 ;  /* 0x0000008200827202 */ /* 0x000fe40000000f00 */
[----:B-1----:R-:W-:Y:S02]  /*20cb0*/  F2FP.BF16.F32.PACK_AB R12, R121, R167 ;  /* 0x000000a7790c723e */ /* 0x002fe400000010ff */
[----:B------:R-:W-:Y:S02]  /*20cc0*/  F2FP.BF16.F32.PACK_AB R13, R84, R80 ;  /* 0x00000050540d723e */ /* 0x000fe400000010ff */
[----:B------:R-:W-:-:S02]  /*20cd0*/  F2FP.BF16.F32.PACK_AB R14, R125, R168 ;  /* 0x000000a87d0e723e */ /* 0x000fc400000010ff */
[----:B------:R-:W-:Y:S01]  /*20ce0*/  F2FP.BF16.F32.PACK_AB R15, R92, R88 ;  /* 0x000000585c0f723e */ /* 0x000fe200000010ff */
[----:B------:R1:W-:Y:S01]  /*20cf0*/  STSM.16.M88.4 [R23], R32 ;  /* 0x0000002017007844 */ /* 0x0003e20000000200 */
[----:B------:R-:W-:Y:S01]  /*20d00*/  IMAD.X R127, RZ, RZ, R127, P1 ;  /* 0x000000ffff7f7224 */ /* 0x000fe200008e067f */
[----:B----4-:R-:W3:Y:S02]  /*20d10*/  LDC.64 R24, c[0x0][0xc00] ;  /* 0x00030000ff187b82 */ /* 0x010ee40000000a00 */
[----:B------:R-:W-:Y:S01]  /*20d20*/  STSM.16.M88.4 [R60], R36 ;  /* 0x000000243c007844 */ /* 0x000fe20000000200 */
[----:B------:R-:W-:-:S03]  /*20d30*/  F2FP.BF16.F32.PACK_AB R131, R108, R104 ;  /* 0x000000686c83723e */ /* 0x000fc600000010ff */
[----:B------:R2:W-:Y:S01]  /*20d40*/  STSM.16.M88.4 [R134], R8 ;  /* 0x0000000886007844 */ /* 0x0005e20000000200 */
[----:B------:R-:W-:-:S03]  /*20d50*/  MOV R126, R126 ;  /* 0x0000007e007e7202 */ /* 0x000fc60000000f00 */
[----:B------:R4:W-:Y:S01]  /*20d60*/  STSM.16.M88.4 [R130], R12 ;  /* 0x0000000c82007844 */ /* 0x0009e20000000200 */
[----:B------:R-:W-:Y:S01]  /*20d70*/  ULDC UR4, c[0x0][0xa88] ;  /* 0x0002a20000047ab9 */ /* 0x000fe20000000800 */
[----:B-1----:R-:W1:Y:S08]  /*20d80*/  LDC R23, c[0x0][0xbe8] ;  /* 0x0002fa00ff177b82 */ /* 0x002e700000000800 */
[----:B--2---:R-:W2:Y:S01]  /*20d90*/  @P2 LDC.64 R8, c[0x0][0xc08] ;  /* 0x00030200ff082b82 */ /* 0x004ea20000000a00 */
[----:B----4-:R-:W-:-:S05]  /*20da0*/  F2FP.BF16.F32.PACK_AB R130, R133, R132 ;  /* 0x000000848582723e */ /* 0x010fca00000010ff */
[----:B------:R4:W-:Y:S04]  /*20db0*/  STSM.16.M88.4 [R20], R128 ;  /* 0x0000008014007844 */ /* 0x0009e80000000200 */
[----:B------:R4:W-:Y:S04]  /*20dc0*/  STSM.16.M88.4 [R21], R136 ;  /* 0x0000008815007844 */ /* 0x0009e80000000200 */
[----:B------:R4:W-:Y:S01]  /*20dd0*/  STSM.16.M88.4 [R126], R144 ;  /* 0x000000907e007844 */ /* 0x0009e20000000200 */
[----:B------:R-:W-:Y:S02]  /*20de0*/  IMAD.U32 R80, RZ, RZ, UR4 ;  /* 0x00000004ff507e24 */ /* 0x000fe4000f8e00ff */
[C---:B---3--:R-:W-:Y:S01]  /*20df0*/  IMAD.WIDE R24, R170.reuse, 0x4, R24 ;  /* 0x00000004aa187825 */ /* 0x048fe200078e0218 */
[----:B------:R-:W-:Y:S03]  /*20e00*/  BAR.SYNC.DEFER_BLOCKING 0x1, 0x100 ;  /* 0x0044000000007b1d */ /* 0x000fe60000010000 */
[----:B--2---:R-:W-:-:S03]  /*20e10*/  @P2 IMAD.WIDE R8, R170, 0x4, R8 ;  /* 0x00000004aa082825 */ /* 0x004fc600078e0208 */
[----:B------:R4:W5:Y:S04]  /*20e20*/  @P0 LDG.E R2, desc[UR60][R24.64] ;  /* 0x0000003c18020981 */ /* 0x000968000c1e1900 */
[----:B------:R4:W5:Y:S01]  /*20e30*/  @P2 LDG.E R80, desc[UR60][R8.64] ;  /* 0x0000003c08502981 */ /* 0x000962000c1e1900 */
[----:B-1----:R-:W-:-:S13]  /*20e40*/  ISETP.NE.AND P1, PT, R23, 0x1, PT ;  /* 0x000000011700780c */ /* 0x002fda0003f25270 */
[----:B------:R-:W1:Y:S08]  /*20e50*/  @P1 LDC R4, c[0x0][0xbec] ;  /* 0x0002fb00ff041b82 */ /* 0x000e700000000800 */
[----:B------:R-:W2:Y:S01]  /*20e60*/  @P1 LDC R13, c[0x0][0xbf0] ;  /* 0x0002fc00ff0d1b82 */ /* 0x000ea20000000800 */
[----:B----4-:R-:W-:Y:S05]  /*20e70*/  @P2 BRA `(.L_x_2022) ;  /* 0x0000000000102947 */ /* 0x010fea0003800000 */
[----:B------:R-:W-:Y:S05]  /*20e80*/  @!P0 BRA `(.L_x_2022) ;  /* 0x00000000000c8947 */ /* 0x000fea0003800000 */
[----:B------:R-:W3:Y:S04]  /*20e90*/  LDG.E R3, desc[UR60][R24.64] ;  /* 0x0000003c18037981 */ /* 0x000ee8000c1e1900 */
[----:B-----5:R-:W3:Y:S02]  /*20ea0*/  LDG.E R80, desc[UR60][R24.64+0x4] ;  /* 0x0000043c18507981 */ /* 0x020ee4000c1e1900 */
[----:B---3--:R-:W-:-:S07]  /*20eb0*/  IMAD.IADD R80, R80, 0x1, -R3 ;  /* 0x0000000150507824 */ /* 0x008fce00078e0a03 */
.L_x_2022:
[----:B------:R-:W3:Y:S01]  /*20ec0*/  LDL R3, [R1+0x4c] ;  /* 0x00004c0001037983 */ /* 0x000ee20000100800 */
[----:B------:R-:W-:-:S03]  /*20ed0*/  ULDC.64 UR4, c[0x0][0xb90] ;  /* 0x0002e40000047ab9 */ /* 0x000fc60000000a00 */
[----:B------:R-:W4:Y:S01]  /*20ee0*/  LDL R82, [R1+0x58] ;  /* 0x0000580001527983 */ /* 0x000f220000100800 */
[----:B------:R-:W-:Y:S01]  /*20ef0*/  IMAD.SHL.U32 R10, R218, 0x40, RZ ;  /* 0x00000040da0a7824 */ /* 0x000fe200078e00ff */
[----:B------:R-:W-:Y:S02]  /*20f00*/  SHF.R.S32.HI R20, RZ, 0x1f, R170 ;  /* 0x0000001fff147819 */ /* 0x000fe400000114aa */
[----:B------:R-:W-:Y:S01]  /*20f10*/  SEL R21, R170, RZ, !P0 ;  /* 0x000000ffaa157207 */ /* 0x000fe20004000000 */
[----:B------:R-:W2:Y:S01]  /*20f20*/  LDL.LU R86, [R1+0x60] ;  /* 0x0000600001567983 */ /* 0x000ea20000300800 */
[----:B-----5:R-:W-:Y:S01]  /*20f30*/  IMAD R80, R80, R23, RZ ;  /* 0x0000001750507224 */ /* 0x020fe200078e02ff */
[----:B------:R-:W0:Y:S02]  /*20f40*/  @P1 LDC R83, c[0x0][0xbec] ;  /* 0x0002fb00ff531b82 */ /* 0x000e240000000800 */
[----:B------:R-:W3:Y:S01]  /*20f50*/  LDL.LU R84, [R1+0x34] ;  /* 0x0000340001547983 */ /* 0x000ee20000300800 */
[----:B------:R-:W-:-:S03]  /*20f60*/  SEL R20, R20, RZ, !P0 ;  /* 0x000000ff14147207 */ /* 0x000fc60004000000 */
[----:B------:R-:W4:Y:S02]  /*20f70*/  LDL R26, [R1+0xac] ;  /* 0x0000ac00011a7983 */ /* 0x000f240000100800 */
[----:B------:R-:W0:Y:S02]  /*20f80*/  @P1 LDC R85, c[0x0][0xbf0] ;  /* 0x0002fc00ff551b82 */ /* 0x000e240000000800 */
[----:B------:R-:W4:Y:S04]  /*20f90*/  LDL R14, [R1+0x88] ;  /* 0x00008800010e7983 */ /* 0x000f280000100800 */
[----:B------:R0:W5:Y:S04]  /*20fa0*/  LDL R89, [R1+0x2c] ;  /* 0x00002c0001597983 */ /* 0x0001680000100800 */
[----:B------:R0:W5:Y:S04]  /*20fb0*/  LDL R92, [R1+0x7c] ;  /* 0x00007c00015c7983 */ /* 0x0001680000100800 */
[----:B------:R0:W5:Y:S04]  /*20fc0*/  LDL R91, [R1+0x6c] ;  /* 0x00006c00015b7983 */ /* 0x0001680000100800 */
[----:B------:R0:W5:Y:S04]  /*20fd0*/  LDL R90, [R1+0x74] ;  /* 0x00007400015a7983 */ /* 0x0001680000100800 */
[----:B------:R0:W5:Y:S01]  /*20fe0*/  LDL R88, [R1+0x70] ;  /* 0x0000700001587983 */ /* 0x0001620000100800 */
[----:B--2---:R-:W-:Y:S01]  /*20ff0*/  SHF.R.S32.HI R60, RZ, 0x1f, R86 ;  /* 0x0000001fff3c7819 */ /* 0x004fe20000011456 */
[----:B---3--:R-:W-:Y:S01]  /*21000*/  IMAD.IADD R25, R3, 0x1, R84 ;  /* 0x0000000103197824 */ /* 0x008fe200078e0254 */
[----:B------:R-:W-:-:S03]  /*21010*/  SHF.R.S32.HI R3, RZ, 0x1f, R2 ;  /* 0x0000001fff037819 */ /* 0x000fc60000011402 */
[----:B------:R-:W-:Y:S02]  /*21020*/  IMAD R8, R60, UR4, RZ ;  /* 0x000000043c087c24 */ /* 0x000fe4000f8e02ff */
[----:B-1----:R-:W-:-:S04]  /*21030*/  @P1 IMAD.HI.U32 R4, R25, R4, RZ ;  /* 0x0000000419041227 */ /* 0x002fc800078e00ff */
[----:B------:R-:W-:Y:S01]  /*21040*/  IMAD.MOV.U32 R11, RZ, RZ, R25 ;  /* 0x000000ffff0b7224 */ /* 0x000fe200078e0019 */
[----:B------:R-:W-:Y:S01]  /*21050*/  @P1 SHF.R.U32.HI R11, RZ, R13, R4 ;  /* 0x0000000dff0b1219 */ /* 0x000fe20000011604 */
[C---:B------:R-:W-:Y:S02]  /*21060*/  IMAD R15, R86.reuse, UR5, R8 ;  /* 0x00000005560f7c24 */ /* 0x040fe4000f8e0208 */
[----:B------:R-:W-:Y:S01]  /*21070*/  IMAD.WIDE.U32 R8, R86, UR4, R2 ;  /* 0x0000000456087c25 */ /* 0x000fe2000f8e0002 */
[----:B------:R-:W-:-:S03]  /*21080*/  ULDC.64 UR4, c[0x0][0xb98] ;  /* 0x0002e60000047ab9 */ /* 0x000fc60000000a00 */
[----:B----4-:R-:W-:Y:S02]  /*21090*/  IMAD R13, R82, 0x8, R10 ;  /* 0x00000008520d7824 */ /* 0x010fe400078e020a */
[----:B------:R-:W-:Y:S02]  /*210a0*/  IMAD.IADD R9, R9, 0x1, R15 ;  /* 0x0000000109097824 */ /* 0x000fe400078e020f */
[----:B------:R-:W-:Y:S02]  /*210b0*/  IMAD.MOV R10, RZ, RZ, -R11 ;  /* 0x000000ffff0a7224 */ /* 0x000fe400078e0a0b */
[----:B------:R-:W-:-:S04]  /*210c0*/  IMAD.WIDE R6, R13, 0x2, R6 ;  /* 0x000000020d067825 */ /* 0x000fc800078e0206 */
[----:B------:R-:W-:Y:S02]  /*210d0*/  IMAD R4, R20, UR4, RZ ;  /* 0x0000000414047c24 */ /* 0x000fe4000f8e02ff */
        /* <DEDUP_REMOVED lines=15> */
[----:B------:R-:W-:Y:S02]  /*211d0*/  ULDC.64 UR4, c[0x0][0xaa0] ;  /* 0x0002a80000047ab9 */ /* 0x000fe40000000a00 */
[----:B------:R-:W-:-:S04]  /*211e0*/  IMAD R3, R3, UR4, RZ ;  /* 0x0000000403037c24 */ /* 0x000fc8000f8e02ff */
[C---:B------:R-:W-:Y:S02]  /*211f0*/  IMAD R81, R2.reuse, UR5, R3 ;  /* 0x0000000502517c24 */ /* 0x040fe4000f8e0203 */
[----:B------:R-:W-:Y:S01]  /*21200*/  IMAD.WIDE.U32 R2, R2, UR4, RZ ;  /* 0x0000000402027c25 */ /* 0x000fe2000f8e00ff */
[----:B------:R-:W-:-:S03]  /*21210*/  ULDC.64 UR4, c[0x0][0xae8] ;  /* 0x0002ba0000047ab9 */ /* 0x000fc60000000a00 */
[----:B------:R-:W-:Y:S02]  /*21220*/  IMAD.IADD R3, R3, 0x1, R81 ;  /* 0x0000000103037824 */ /* 0x000fe400078e0251 */
[----:B------:R-:W-:Y:S02]  /*21230*/  IMAD R60, R60, UR4, RZ ;  /* 0x000000043c3c7c24 */ /* 0x000fe4000f8e02ff */
[----:B------:R-:W-:-:S04]  /*21240*/  IMAD.WIDE.U32 R2, R86, UR4, R2 ;  /* 0x0000000456027c25 */ /* 0x000fc8000f8e0002 */
[----:B------:R-:W-:Y:S01]  /*21250*/  IMAD R81, R86, UR5, R60 ;  /* 0x0000000556517c24 */ /* 0x000fe2000f8e023c */
[C---:B------:R-:W-:Y:S01]  /*21260*/  IADD3 R25, P5, R6.reuse, 0x1000, RZ ;  /* 0x0000100006197810 */ /* 0x040fe20007fbe0ff */
[----:B------:R1:W5:Y:S01]  /*21270*/  LDL R86, [R1+0x30] ;  /* 0x0000300001567983 */ /* 0x0003620000100800 */
[----:B------:R-:W-:Y:S01]  /*21280*/  IADD3 R33, P2, R6, 0x5000, RZ ;  /* 0x0000500006217810 */ /* 0x000fe20007f5e0ff */
[----:B------:R-:W-:Y:S01]  /*21290*/  IMAD.IADD R31, R26, 0x1, R84 ;  /* 0x000000011a1f7824 */ /* 0x000fe200078e0254 */
[----:B------:R-:W-:Y:S01]  /*212a0*/  LOP3.LUT R8, R25, 0x380, RZ, 0xc0, !PT ;  /* 0x0000038019087812 */ /* 0x000fe200078ec0ff */
[----:B------:R-:W-:Y:S01]  /*212b0*/  SHFL.IDX PT, R50, R4, RZ, 0x1c1f ;  /* 0x001c1fff04327589 */ /* 0x000fe200000e0000 */
[----:B------:R-:W-:Y:S01]  /*212c0*/  IADD3 R9, P4, R6, 0x2000, RZ ;  /* 0x0000200006097810 */ /* 0x000fe20007f9e0ff */
[----:B------:R-:W-:Y:S01]  /*212d0*/  ULDC.64 UR4, c[0x0][0xaf0] ;  /* 0x0002bc0000047ab9 */ /* 0x000fe20000000a00 */
[----:B------:R-:W-:-:S04]  /*212e0*/  SHF.R.U64 R8, R8, 0x3, RZ ;  /* 0x0000000308087819 */ /* 0x000fc800000012ff */
[----:B------:R-:W-:Y:S02]  /*212f0*/  LOP3.LUT R8, R8, R25, RZ, 0x3c, !PT ;  /* 0x0000001908087212 */ /* 0x000fe400078e3cff */
[----:B------:R-:W-:-:S04]  /*21300*/  IADD3 R25, P0, R6, 0x3000, RZ ;  /* 0x0000300006197810 */ /* 0x000fc80007f1e0ff */
[----:B------:R-:W-:Y:S02]  /*21310*/  LOP3.LUT R24, R25, 0x380, RZ, 0xc0, !PT ;  /* 0x0000038019187812 */ /* 0x000fe400078ec0ff */
[----:B------:R-:W-:Y:S02]  /*21320*/  LOP3.LUT R32, R33, 0x380, RZ, 0xc0, !PT ;  /* 0x0000038021207812 */ /* 0x000fe400078ec0ff */
[----:B------:R-:W-:Y:S02]  /*21330*/  SHF.R.U64 R24, R24, 0x3, RZ ;  /* 0x0000000318187819 */ /* 0x000fe400000012ff */
[----:B------:R-:W-:Y:S02]  /*21340*/  SHF.R.U64 R32, R32, 0x3, RZ ;  /* 0x0000000320207819 */ /* 0x000fe400000012ff */
[----:B------:R-:W-:Y:S01]  /*21350*/  LOP3.LUT R24, R24, R25, RZ, 0x3c, !PT ;  /* 0x0000001918187212 */ /* 0x000fe200078e3cff */
[----:B------:R-:W-:Y:S01]  /*21360*/  IMAD.X R25, RZ, RZ, R7, P0 ;  /* 0x000000ffff197224 */ /* 0x000fe200000e0607 */
[----:B------:R-:W-:-:S02]  /*21370*/  IADD3 R49, P0, R6, 0x9000, RZ ;  /* 0x0000900006317810 */ /* 0x000fc40007f1e0ff */
[----:B------:R-:W-:Y:S01]  /*21380*/  LOP3.LUT R32, R32, R33, RZ, 0x3c, !PT ;  /* 0x0000002120207212 */ /* 0x000fe200078e3cff */
[----:B------:R-:W-:Y:S01]  /*21390*/  IMAD.X R33, RZ, RZ, R7, P2 ;  /* 0x000000ffff217224 */ /* 0x000fe200010e0607 */
[----:B------:R-:W-:Y:S02]  /*213a0*/  LOP3.LUT R48, R49, 0x380, RZ, 0xc0, !PT ;  /* 0x0000038031307812 */ /* 0x000fe400078ec0ff */
[----:B------:R-:W-:Y:S01]  /*213b0*/  IADD3 R57, P2, R6, 0xb000, RZ ;  /* 0x0000b00006397810 */ /* 0x000fe20007f5e0ff */
[----:B------:R-:W2:Y:S01]  /*213c0*/  SHFL.IDX PT, R51, R10, RZ, 0x1c1f ;  /* 0x001c1fff0a337589 */ /* 0x000ea200000e0000 */
[----:B------:R-:W-:Y:S02]  /*213d0*/  SHF.R.U64 R48, R48, 0x3, RZ ;  /* 0x0000000330307819 */ /* 0x000fe400000012ff */
[----:B------:R-:W-:Y:S02]  /*213e0*/  LOP3.LUT R56, R57, 0x380, RZ, 0xc0, !PT ;  /* 0x0000038039387812 */ /* 0x000fe400078ec0ff */
[----:B------:R-:W-:-:S02]  /*213f0*/  IADD3 R29, P3, R6, 0x4000, RZ ;  /* 0x00004000061d7810 */ /* 0x000fc40007f7e0ff */
[----:B------:R-:W-:Y:S01]  /*21400*/  LOP3.LUT R48, R48, R49, RZ, 0x3c, !PT ;  /* 0x0000003130307212 */ /* 0x000fe200078e3cff */
[--C-:B------:R-:W-:Y:S01]  /*21410*/  IMAD.X R49, RZ, RZ, R7.reuse, P0 ;  /* 0x000000ffff317224 */ /* 0x100fe200000e0607 */
[----:B------:R-:W-:Y:S02]  /*21420*/  SHF.R.U64 R56, R56, 0x3, RZ ;  /* 0x0000000338387819 */ /* 0x000fe400000012ff */
[----:B------:R-:W-:Y:S02]  /*21430*/  LOP3.LUT R12, R9, 0x380, RZ, 0xc0, !PT ;  /* 0x00000380090c7812 */ /* 0x000fe400078ec0ff */
[----:B------:R-:W-:Y:S02]  /*21440*/  LOP3.LUT P0, RZ, R14, 0x3, RZ, 0xc0, !PT ;  /* 0x000000030eff7812 */ /* 0x000fe4000780c0ff */
[----:B------:R-:W-:Y:S02]  /*21450*/  LOP3.LUT R28, R29, 0x380, RZ, 0xc0, !PT ;  /* 0x000003801d1c7812 */ /* 0x000fe400078ec0ff */
[----:B------:R-:W-:Y:S01]  /*21460*/  LOP3.LUT R56, R56, R57, RZ, 0x3c, !PT ;  /* 0x0000003938387212 */ /* 0x000fe200078e3cff */
[----:B------:R-:W-:Y:S01]  /*21470*/  IMAD.X R57, RZ, RZ, R7, P2 ;  /* 0x000000ffff397224 */ /* 0x000fe200010e0607 */
[----:B------:R-:W-:-:S02]  /*21480*/  SHF.R.U64 R12, R12, 0x3, RZ ;  /* 0x000000030c0c7819 */ /* 0x000fc400000012ff */
[----:B------:R-:W-:Y:S02]  /*21490*/  ISETP.GE.OR P2, PT, R31, R80, P0 ;  /* 0x000000501f00720c */ /* 0x000fe40000746670 */
[----:B------:R-:W-:Y:S01]  /*214a0*/  SHF.R.U64 R28, R28, 0x3, RZ ;  /* 0x000000031c1c7819 */ /* 0x000fe200000012ff */
[--C-:B------:R-:W-:Y:S01]  /*214b0*/  IMAD.X R13, RZ, RZ, R7.reuse, P4 ;  /* 0x000000ffff0d7224 */ /* 0x100fe200020e0607 */
[----:B------:R-:W-:Y:S01]  /*214c0*/  LOP3.LUT R12, R12, R9, RZ, 0x3c, !PT ;  /* 0x000000090c0c7212 */ /* 0x000fe200078e3cff */
[--C-:B------:R-:W-:Y:S01]  /*214d0*/  IMAD.X R9, RZ, RZ, R7.reuse, P5 ;  /* 0x000000ffff097224 */ /* 0x100fe200028e0607 */
[----:B------:R-:W-:Y:S01]  /*214e0*/  LOP3.LUT R28, R28, R29, RZ, 0x3c, !PT ;  /* 0x0000001d1c1c7212 */ /* 0x000fe200078e3cff */
[----:B------:R-:W-:Y:S01]  /*214f0*/  IMAD.X R29, RZ, RZ, R7, P3 ;  /* 0x000000ffff1d7224 */ /* 0x000fe200018e0607 */
[C---:B------:R-:W-:Y:S02]  /*21500*/  IADD3 R37, P6, R6.reuse, 0x6000, RZ ;  /* 0x0000600006257810 */ /* 0x040fe40007fde0ff */
[----:B------:R-:W-:-:S02]  /*21510*/  IADD3 R41, P5, R6, 0x7000, RZ ;  /* 0x0000700006297810 */ /* 0x000fc40007fbe0ff */
[C---:B------:R-:W-:Y:S02]  /*21520*/  IADD3 R45, P4, R6.reuse, 0x8000, RZ ;  /* 0x00008000062d7810 */ /* 0x040fe40007f9e0ff */
[----:B------:R-:W-:Y:S02]  /*21530*/  IADD3 R53, P3, R6, 0xa000, RZ ;  /* 0x0000a00006357810 */ /* 0x000fe40007f7e0ff */
[----:B------:R-:W-:Y:S02]  /*21540*/  LOP3.LUT R36, R37, 0x380, RZ, 0xc0, !PT ;  /* 0x0000038025247812 */ /* 0x000fe400078ec0ff */
[----:B------:R-:W-:Y:S02]  /*21550*/  LOP3.LUT R40, R41, 0x380, RZ, 0xc0, !PT ;  /* 0x0000038029287812 */ /* 0x000fe400078ec0ff */
[----:B------:R-:W-:Y:S02]  /*21560*/  LOP3.LUT R44, R45, 0x380, RZ, 0xc0, !PT ;  /* 0x000003802d2c7812 */ /* 0x000fe400078ec0ff */
[----:B------:R-:W-:Y:S01]  /*21570*/  LOP3.LUT R52, R53, 0x380, RZ, 0xc0, !PT ;  /* 0x0000038035347812 */ /* 0x000fe200078ec0ff */
[----:B--2---:R2:W-:Y:S01]  /*21580*/  @!P2 ST.E desc[UR60][R50.64], R0 ;  /* 0x000000003200a985 */ /* 0x0045e2000c10193c */
[----:B------:R-:W-:-:S02]  /*21590*/  SHF.R.U64 R36, R36, 0x3, RZ ;  /* 0x0000000324247819 */ /* 0x000fc400000012ff */
[----:B------:R-:W-:Y:S01]  /*215a0*/  SHF.R.U64 R40, R40, 0x3, RZ ;  /* 0x0000000328287819 */ /* 0x000fe200000012ff */
[----:B------:R3:W-:Y:S01]  /*215b0*/  SHFL.IDX PT, R54, R4, 0x1, 0x1c1f ;  /* 0x003c1f0004367f89 */ /* 0x0007e200000e0000 */
[----:B------:R-:W-:Y:S02]  /*215c0*/  SHF.R.U64 R44, R44, 0x3, RZ ;  /* 0x000000032c2c7819 */ /* 0x000fe400000012ff */
[----:B------:R-:W-:Y:S01]  /*215d0*/  SHF.R.U64 R52, R52, 0x3, RZ ;  /* 0x0000000334347819 */ /* 0x000fe200000012ff */
[----:B------:R-:W4:Y:S01]  /*215e0*/  SHFL.IDX PT, R55, R10, 0x1, 0x1c1f ;  /* 0x003c1f000a377f89 */ /* 0x000f2200000e0000 */
[----:B--2---:R-:W-:Y:S01]  /*215f0*/  IMAD R0, R82, 0x20, R218 ;  /* 0x0000002052007824 */ /* 0x004fe200078e02da */
[----:B------:R-:W-:Y:S01]  /*21600*/  LOP3.LUT R36, R36, R37, RZ, 0x3c, !PT ;  /* 0x0000002524247212 */ /* 0x000fe200078e3cff */
[--C-:B------:R-:W-:Y:S01]  /*21610*/  IMAD.X R37, RZ, RZ, R7.reuse, P6 ;  /* 0x000000ffff257224 */ /* 0x100fe200030e0607 */
[----:B------:R-:W-:Y:S01]  /*21620*/  LOP3.LUT R40, R40, R41, RZ, 0x3c, !PT ;  /* 0x0000002928287212 */ /* 0x000fe200078e3cff */
[----:B------:R-:W-:Y:S01]  /*21630*/  IMAD.IADD R82, R84, 0x1, R0 ;  /* 0x0000000154527824 */ /* 0x000fe200078e0200 */
[----:B------:R-:W-:Y:S01]  /*21640*/  LOP3.LUT R44, R44, R45, RZ, 0x3c, !PT ;  /* 0x0000002d2c2c7212 */ /* 0x000fe200078e3cff */
[--C-:B------:R-:W-:Y:S01]  /*21650*/  IMAD.X R41, RZ, RZ, R7.reuse, P5 ;  /* 0x000000ffff297224 */ /* 0x100fe200028e0607 */
[----:B------:R-:W-:Y:S01]  /*21660*/  LOP3.LUT R52, R52, R53, RZ, 0x3c, !PT ;  /* 0x0000003534347212 */ /* 0x000fe200078e3cff */
[--C-:B------:R-:W-:Y:S01]  /*21670*/  IMAD.X R45, RZ, RZ, R7.reuse, P4 ;  /* 0x000000ffff2d7224 */ /* 0x100fe200020e0607 */
[C---:B------:R-:W-:Y:S01]  /*21680*/  IADD3 R65, P6, R6.reuse, 0xc000, RZ ;  /* 0x0000c00006417810 */ /* 0x040fe20007fde0ff */
[----:B------:R-:W-:Y:S01]  /*21690*/  VIADD R11, R31, 0x8 ;  /* 0x000000081f0b7836 */ /* 0x000fe20000000000 */
[C---:B------:R-:W-:Y:S01]  /*216a0*/  IADD3 R69, P5, R6.reuse, 0xd000, RZ ;  /* 0x0000d00006457810 */ /* 0x040fe20007fbe0ff */
[----:B------:R-:W-:Y:S01]  /*216b0*/  IMAD.X R53, RZ, RZ, R7, P3 ;  /* 0x000000ffff357224 */ /* 0x000fe200018e0607 */
[----:B------:R-:W-:Y:S01]  /*216c0*/  IADD3 R73, P4, R6, 0xe000, RZ ;  /* 0x0000e00006497810 */ /* 0x000fe20007f9e0ff */
[----:B0-----:R-:W-:Y:S01]  /*216d0*/  @P1 IMAD.HI.U32 R0, R82, R83, RZ ;  /* 0x0000005352001227 */ /* 0x001fe200078e00ff */
[----:B------:R-:W-:-:S02]  /*216e0*/  IADD3 R15, P3, R6, 0xf000, RZ ;  /* 0x0000f000060f7810 */ /* 0x000fc40007f7e0ff */
[----:B------:R-:W-:Y:S01]  /*216f0*/  LOP3.LUT R64, R65, 0x380, RZ, 0xc0, !PT ;  /* 0x0000038041407812 */ /* 0x000fe200078ec0ff */
[----:B------:R-:W-:Y:S01]  /*21700*/  IMAD.IADD R3, R3, 0x1, R81 ;  /* 0x0000000103037824 */ /* 0x000fe200078e0251 */
[----:B------:R-:W-:Y:S02]  /*21710*/  LOP3.LUT R68, R69, 0x380, RZ, 0xc0, !PT ;  /* 0x0000038045447812 */ /* 0x000fe400078ec0ff */
[----:B------:R-:W-:Y:S01]  /*21720*/  LOP3.LUT R72, R73, 0x380, RZ, 0xc0, !PT ;  /* 0x0000038049487812 */ /* 0x000fe200078ec0ff */
[----:B------:R-:W-:Y:S01]  /*21730*/  IMAD.MOV.U32 R81, RZ, RZ, R82 ;  /* 0x000000ffff517224 */ /* 0x000fe200078e0052 */
[----:B------:R-:W-:Y:S02]  /*21740*/  LOP3.LUT R27, R6, 0x380, RZ, 0xc0, !PT ;  /* 0x00000380061b7812 */ /* 0x000fe400078ec0ff */
[----:B------:R-:W-:Y:S02]  /*21750*/  ISETP.GE.OR P0, PT, R11, R80, P0 ;  /* 0x000000500b00720c */ /* 0x000fe40000706670 */
[----:B---3--:R-:W-:Y:S01]  /*21760*/  LOP3.LUT R4, R15, 0x380, RZ, 0xc0, !PT ;  /* 0x000003800f047812 */ /* 0x008fe200078ec0ff */
[----:B------:R-:W-:Y:S01]  /*21770*/  IMAD R20, R20, UR4, RZ ;  /* 0x0000000414147c24 */ /* 0x000fe2000f8e02ff */
[----:B------:R-:W-:-:S02]  /*21780*/  @P1 SHF.R.U32.HI R81, RZ, R85, R0 ;  /* 0x00000055ff511219 */ /* 0x000fc40000011600 */
[----:B------:R-:W-:Y:S02]  /*21790*/  SHF.R.U64 R64, R64, 0x3, RZ ;  /* 0x0000000340407819 */ /* 0x000fe400000012ff */
[----:B------:R-:W-:Y:S02]  /*217a0*/  SHF.R.U64 R68, R68, 0x3, RZ ;  /* 0x0000000344447819 */ /* 0x000fe400000012ff */
[----:B------:R-:W-:Y:S02]  /*217b0*/  SHF.R.U64 R72, R72, 0x3, RZ ;  /* 0x0000000348487819 */ /* 0x000fe400000012ff */
[----:B------:R-:W-:Y:S02]  /*217c0*/  SHF.R.U64 R27, R27, 0x3, RZ ;  /* 0x000000031b1b7819 */ /* 0x000fe400000012ff */
[----:B------:R-:W-:Y:S01]  /*217d0*/  SHF.R.U64 R4, R4, 0x3, RZ ;  /* 0x0000000304047819 */ /* 0x000fe200000012ff */
[----:B------:R-:W-:Y:S01]  /*217e0*/  IMAD R83, R21, UR5, R20 ;  /* 0x0000000515537c24 */ /* 0x000fe2000f8e0214 */
[--C-:B------:R-:W-:Y:S01]  /*217f0*/  SHF.R.S32.HI R0, RZ, 0x1f, R81.reuse ;  /* 0x0000001fff007819 */ /* 0x100fe20000011451 */
[----:B------:R-:W-:Y:S01]  /*21800*/  IMAD.MOV R20, RZ, RZ, -R81 ;  /* 0x000000ffff147224 */ /* 0x000fe200078e0a51 */
        /* <DEDUP_REMOVED lines=8> */
[----:B------:R-:W-:Y:S01]  /*21890*/  LOP3.LUT R76, R4, R15, RZ, 0x3c, !PT ;  /* 0x0000000f044c7212 */ /* 0x000fe200078e3cff */
[----:B------:R-:W-:Y:S01]  /*218a0*/  IMAD.WIDE.U32 R2, R21, UR4, R2 ;  /* 0x0000000415027c25 */ /* 0x000fe2000f8e0002 */
[----:B------:R-:W-:Y:S01]  /*218b0*/  ULDC.64 UR4, c[0x0][0xae0] ;  /* 0x0002b80000047ab9 */ /* 0x000fe20000000a00 */
[----:B----4-:R0:W-:Y:S02]  /*218c0*/  @!P0 ST.E desc[UR60][R54.64], R5 ;  /* 0x0000000536008985 */ /* 0x0101e4000c10193c */
[----:B------:R-:W-:-:S02]  /*218d0*/  IMAD R0, R0, UR4, RZ ;  /* 0x0000000400007c24 */ /* 0x000fc4000f8e02ff */
[----:B------:R-:W-:Y:S01]  /*218e0*/  IMAD R23, R23, R20, R82 ;  /* 0x0000001417177224 */ /* 0x000fe200078e0252 */
[----:B------:R-:W5:Y:S01]  /*218f0*/  LD.E.128 R8, desc[UR60][R8.64] ;  /* 0x0000003c08087980 */ /* 0x000f62000c101d00 */
[----:B------:R-:W-:Y:S02]  /*21900*/  IMAD.IADD R3, R3, 0x1, R83 ;  /* 0x0000000103037824 */ /* 0x000fe400078e0253 */
[----:B------:R-:W-:Y:S01]  /*21910*/  IMAD R21, R81, UR5, R0 ;  /* 0x0000000551157c24 */ /* 0x000fe2000f8e0200 */
[----:B------:R-:W5:Y:S01]  /*21920*/  LD.E.128 R12, desc[UR60][R12.64] ;  /* 0x0000003c0c0c7980 */ /* 0x000f62000c101d00 */
[----:B------:R-:W-:-:S03]  /*21930*/  SHF.R.S32.HI R0, RZ, 0x1f, R23 ;  /* 0x0000001fff007819 */ /* 0x000fc60000011417 */
[----:B0-----:R-:W5:Y:S01]  /*21940*/  LD.E.128 R4, desc[UR60][R6.64] ;  /* 0x0000003c06047980 */ /* 0x001f62000c101d00 */
[----:B------:R-:W-:Y:S01]  /*21950*/  IMAD.WIDE.U32 R2, R81, UR4, R2 ;  /* 0x0000000451027c25 */ /* 0x000fe2000f8e0002 */
[----:B------:R-:W-:Y:S02]  /*21960*/  ULDC.64 UR4, c[0x0][0xad8] ;  /* 0x0002b60000047ab9 */ /* 0x000fe40000000a00 */
        /* <DEDUP_REMOVED lines=18> */
[----:B0-----:R-:W0:Y:S01]  /*21a90*/  FENCE.VIEW.ASYNC.S ;  /* 0x00000000000073c6 */ /* 0x001e220000000000 */
[----:B------:R-:W-:-:S02]  /*21aa0*/  IMAD.IADD R3, R3, 0x1, R21 ;  /* 0x0000000103037824 */ /* 0x000fc400078e0215 */
[----:B------:R-:W-:Y:S02]  /*21ab0*/  IMAD R0, R0, UR4, RZ ;  /* 0x0000000400007c24 */ /* 0x000fe4000f8e02ff */
[----:B------:R-:W-:Y:S02]  /*21ac0*/  IMAD.IADD R87, R218, 0x1, R84 ;  /* 0x00000001da577824 */ /* 0x000fe400078e0254 */
        /* <DEDUP_REMOVED lines=8> */
[----:B------:R-:W-:Y:S02]  /*21b50*/  LEA.HI.X R60, R2, UR5, R3, 0x1, P3 ;  /* 0x00000005023c7c11 */ /* 0x000fe400098f0c03 */
[----:B------:R-:W-:Y:S02]  /*21b60*/  PRMT R0, RZ, 0x654, R0 ;  /* 0x00000654ff007816 */ /* 0x000fe40000000000 */
[-C--:B------:R-:W-:Y:S01]  /*21b70*/  ISETP.GE.AND P1, PT, R21, R80.reuse, PT ;  /* 0x000000501500720c */ /* 0x080fe20003f26270 */
[----:B------:R-:W-:Y:S01]  /*21b80*/  VIADD R21, R87, 0x40 ;  /* 0x0000004057157836 */ /* 0x000fe20000000000 */
[----:B0-----:R1:W-:Y:S01]  /*21b90*/  SYNCS.ARRIVE.TRANS64.RED.A1T0 RZ, [R0+URZ], RZ ;  /* 0x000000ff00ff79a7 */ /* 0x0013e2000810043f */
[----:B------:R1:W0:Y:S01]  /*21ba0*/  SHFL.IDX PT, R85, R23, RZ, 0x181f ;  /* 0x00181fff17557589 */ /* 0x00022200000e0000 */
[----:B------:R-:W-:Y:S03]  /*21bb0*/  BSSY B1, `(.L_x_2023) ;  /* 0x0000015000017945 */ /* 0x000fe60003800000 */
[----:B------:R1:W2:Y:S01]  /*21bc0*/  SHFL.IDX PT, R81, R60, RZ, 0x181f ;  /* 0x00181fff3c517589 */ /* 0x0002a200000e0000 */
[----:B------:R-:W-:Y:S01]  /*21bd0*/  ISETP.GE.AND P0, PT, R21, R80, PT ;  /* 0x000000501500720c */ /* 0x000fe20003f06270 */
[----:B------:R-:W-:-:S12]  /*21be0*/  @P2 BRA `(.L_x_2024) ;  /* 0x0000000000442947 */ /* 0x000fd80003800000 */
[----:B------:R-:W-:Y:S02]  /*21bf0*/  ULDC UR4, c[0x0][0xac8] ;  /* 0x0002b20000047ab9 */ /* 0x000fe40000000800 */
[----:B------:R-:W-:Y:S02]  /*21c00*/  ISETP.GE.AND P5, PT, R18, UR4, PT ;  /* 0x0000000412007c0c */ /* 0x000fe4000bfa6270 */
[----:B------:R-:W-:Y:S02]  /*21c10*/  ISETP.GE.AND P4, PT, R226, UR4, PT ;  /* 0x00000004e2007c0c */ /* 0x000fe4000bf86270 */
[----:B-----5:R-:W-:Y:S02]  /*21c20*/  ISETP.GE.AND P3, PT, R89, UR4, PT ;  /* 0x0000000459007c0c */ /* 0x020fe4000bf66270 */
[----:B------:R-:W-:-:S07]  /*21c30*/  ISETP.GE.AND P2, PT, R86, UR4, PT ;  /* 0x0000000456007c0c */ /* 0x000fce000bf46270 */
[----:B0-----:R-:W-:-:S04]  /*21c40*/  @!P5 LEA R2, P6, R18, R85, 0x1 ;  /* 0x000000551202d211 */ /* 0x001fc800078c08ff */
[----:B--2---:R-:W-:Y:S02]  /*21c50*/  @!P5 LEA.HI.X R3, R18, R81, R19, 0x1, P6 ;  /* 0x000000511203d211 */ /* 0x004fe400030f0c13 */
[----:B------:R-:W-:-:S03]  /*21c60*/  @!P4 LEA R20, P6, R91, R85, 0x1 ;  /* 0x000000555b14c211 */ /* 0x000fc600078c08ff */
[----:B------:R3:W-:Y:S01]  /*21c70*/  @!P5 ST.E.128 desc[UR60][R2.64], R4 ;  /* 0x000000040200d985 */ /* 0x0007e2000c101d3c */
        /* <DEDUP_REMOVED lines=8> */
.L_x_2024:
[----:B------:R-:W-:Y:S05]  /*21d00*/  BSYNC B1 ;  /* 0x0000000000017941 */ /* 0x000fea0003800000 */
.L_x_2023:
[----:B---3--:R3:W4:Y:S01]  /*21d10*/  SHFL.IDX PT, R21, R60, 0x1, 0x181f ;  /* 0x00381f003c157f89 */ /* 0x00872200000e0000 */
[----:B------:R-:W-:Y:S03]  /*21d20*/  BSSY B1, `(.L_x_2025) ;  /* 0x0000014000017945 */ /* 0x000fe60003800000 */
[----:B-----5:R3:W0:Y:S01]  /*21d30*/  SHFL.IDX PT, R7, R23, 0x1, 0x181f ;  /* 0x00381f0017077f89 */ /* 0x02062200000e0000 */
[----:B------:R-:W-:Y:S05]  /*21d40*/  @P1 BRA `(.L_x_2026) ;  /* 0x0000000000441947 */ /* 0x000fea0003800000 */
[----:B------:R-:W-:Y:S02]  /*21d50*/  ULDC UR4, c[0x0][0xac8] ;  /* 0x0002b20000047ab9 */ /* 0x000fe40000000800 */
[----:B------:R-:W-:Y:S02]  /*21d60*/  ISETP.GE.AND P4, PT, R18, UR4, PT ;  /* 0x0000000412007c0c */ /* 0x000fe4000bf86270 */
[----:B------:R-:W-:Y:S02]  /*21d70*/  ISETP.GE.AND P3, PT, R226, UR4, PT ;  /* 0x00000004e2007c0c */ /* 0x000fe4000bf66270 */
[----:B------:R-:W-:Y:S02]  /*21d80*/  ISETP.GE.AND P2, PT, R89, UR4, PT ;  /* 0x0000000459007c0c */ /* 0x000fe4000bf46270 */
[----:B------:R-:W-:-:S07]  /*21d90*/  ISETP.GE.AND P1, PT, R86, UR4, PT ;  /* 0x0000000456007c0c */ /* 0x000fce000bf26270 */
[CC--:B0-----:R-:W-:Y:S02]  /*21da0*/  @!P4 LEA R2, P6, R18.reuse, R7.reuse, 0x1 ;  /* 0x000000071202c211 */ /* 0x0c1fe400078c08ff */
[----:B------:R-:W-:Y:S02]  /*21db0*/  @!P3 LEA R4, P5, R91, R7, 0x1 ;  /* 0x000000075b04b211 */ /* 0x000fe400078a08ff */
        /* <DEDUP_REMOVED lines=10> */
.L_x_2026:
[----:B------:R-:W-:Y:S05]  /*21e60*/  BSYNC B1 ;  /* 0x0000000000017941 */ /* 0x000fea0003800000 */
.L_x_2025:
[----:B0-----:R0:W0:Y:S01]  /*21e70*/  SHFL.IDX PT, R9, R60, 0x2, 0x181f ;  /* 0x00581f003c097f89 */ /* 0x00102200000e0000 */
[----:B------:R-:W-:Y:S03]  /*21e80*/  BSSY B1, `(.L_x_2027) ;  /* 0x0000014000017945 */ /* 0x000fe60003800000 */
[----:B------:R0:W0:Y:S01]  /*21e90*/  SHFL.IDX PT, R5, R23, 0x2, 0x181f ;  /* 0x00581f0017057f89 */ /* 0x00002200000e0000 */
[----:B------:R-:W-:Y:S05]  /*21ea0*/  @P0 BRA `(.L_x_2028) ;  /* 0x0000000000440947 */ /* 0x000fea0003800000 */
[----:B------:R-:W-:Y:S02]  /*21eb0*/  ULDC UR4, c[0x0][0xac8] ;  /* 0x0002b20000047ab9 */ /* 0x000fe40000000800 */
[----:B------:R-:W-:Y:S02]  /*21ec0*/  ISETP.GE.AND P3, PT, R18, UR4, PT ;  /* 0x0000000412007c0c */ /* 0x000fe4000bf66270 */
[----:B------:R-:W-:Y:S02]  /*21ed0*/  ISETP.GE.AND P2, PT, R226, UR4, PT ;  /* 0x00000004e2007c0c */ /* 0x000fe4000bf46270 */
[----:B------:R-:W-:Y:S02]  /*21ee0*/  ISETP.GE.AND P1, PT, R89, UR4, PT ;  /* 0x0000000459007c0c */ /* 0x000fe4000bf26270 */
[----:B------:R-:W-:-:S07]  /*21ef0*/  ISETP.GE.AND P0, PT, R86, UR4, PT ;  /* 0x0000000456007c0c */ /* 0x000fce000bf06270 */
[CC--:B0-----:R-:W-:Y:S02]  /*21f00*/  @!P3 LEA R2, P6, R18.reuse, R5.reuse, 0x1 ;  /* 0x000000051202b211 */ /* 0x0c1fe400078c08ff */
[-C--:B------:R-:W-:Y:S02]  /*21f10*/  @!P2 LEA R4, P5, R91, R5.reuse, 0x1 ;  /* 0x000000055b04a211 */ /* 0x080fe400078a08ff */
[----:B------:R-:W-:Y:S02]  /*21f20*/  @!P1 LEA R6, P4, R89, R5, 0x1 ;  /* 0x0000000559069211 */ /* 0x000fe400078808ff */
[----:B------:R-:W-:Y:S02]  /*21f30*/  @!P3 LEA.HI.X R3, R18, R9, R19, 0x1, P6 ;  /* 0x000000091203b211 */ /* 0x000fe400030f0c13 */
        /* <DEDUP_REMOVED lines=8> */
.L_x_2028:
[----:B------:R-:W-:Y:S05]  /*21fc0*/  BSYNC B1 ;  /* 0x0000000000017941 */ /* 0x000fea0003800000 */
.L_x_2027:
[----:B0-----:R-:W-:Y:S01]  /*21fd0*/  VIADD R3, R87, 0x60 ;  /* 0x0000006057037836 */ /* 0x001fe20000000000 */
[----:B------:R0:W0:Y:S04]  /*21fe0*/  SHFL.IDX PT, R9, R60, 0x3, 0x181f ;  /* 0x00781f003c097f89 */ /* 0x00002800000e0000 */
[----:B------:R-:W-:Y:S01]  /*21ff0*/  ISETP.GE.AND P0, PT, R3, R80, PT ;  /* 0x000000500300720c */ /* 0x000fe20003f06270 */
[----:B-1-3--:R-:W1:-:S12]  /*22000*/  SHFL.IDX PT, R23, R23, 0x3, 0x181f ;  /* 0x00781f0017177f89 */ /* 0x00ae5800000e0000 */
[----:B------:R-:W-:Y:S05]  /*22010*/  @P0 BRA `(.L_x_2029) ;  /* 0x0000000c00a80947 */ /* 0x000fea0003800000 */
[----:B------:R-:W-:Y:S02]  /*22020*/  ULDC UR4, c[0x0][0xac8] ;  /* 0x0002b20000047ab9 */ /* 0x000fe40000000800 */
[----:B------:R-:W-:Y:S02]  /*22030*/  ISETP.GE.AND P3, PT, R18, UR4, PT ;  /* 0x0000000412007c0c */ /* 0x000fe4000bf66270 */
[----:B------:R-:W-:Y:S02]  /*22040*/  ISETP.GE.AND P4, PT, R226, UR4, PT ;  /* 0x00000004e2007c0c */ /* 0x000fe4000bf86270 */
[----:B------:R-:W-:-:S09]  /*22050*/  ISETP.GE.AND P5, PT, R89, UR4, PT ;  /* 0x0000000459007c0c */ /* 0x000fd2000bfa6270 */
[CC--:B-1----:R-:W-:Y:S02]  /*22060*/  @!P3 LEA R2, P0, R18.reuse, R23.reuse, 0x1 ;  /* 0x000000171202b211 */ /* 0x0c2fe400078008ff */
[-C--:B------:R-:W-:Y:S02]  /*22070*/  @!P4 LEA R4, P1, R91, R23.reuse, 0x1 ;  /* 0x000000175b04c211 */ /* 0x080fe400078208ff */
[----:B------:R-:W-:Y:S02]  /*22080*/  @!P5 LEA R6, P2, R89, R23, 0x1 ;  /* 0x000000175906d211 */ /* 0x000fe400078408ff */
[-C--:B0-----:R-:W-:Y:S02]  /*22090*/  @!P3 LEA.HI.X R3, R18, R9.reuse, R19, 0x1, P0 ;  /* 0x000000091203b211 */ /* 0x081fe400000f0c13 */
[-C--:B------:R-:W-:Y:S02]  /*220a0*/  @!P4 LEA.HI.X R5, R91, R9.reuse, R92, 0x1, P1 ;  /* 0x000000095b05c211 */ /* 0x080fe400008f0c5c */
[----:B------:R-:W-:Y:S01]  /*220b0*/  @!P5 LEA.HI.X R7, R89, R9, R90, 0x1, P2 ;  /* 0x000000095907d211 */ /* 0x000fe200010f0c5a */
[----:B------:R0:W-:Y:S01]  /*220c0*/  @!P3 ST.E.128 desc[UR60][R2.64], R24 ;  /* 0x000000180200b985 */ /* 0x0001e2000c101d3c */
[----:B------:R-:W-:-:S03]  /*220d0*/  ISETP.GE.AND P0, PT, R86, UR4, PT ;  /* 0x0000000456007c0c */ /* 0x000fc6000bf06270 */
[----:B------:R0:W-:Y:S04]  /*220e0*/  @!P4 ST.E.128 desc[UR60][R4.64], R40 ;  /* 0x000000280400c985 */ /* 0x0001e8000c101d3c */
[----:B------:R0:W-:Y:S06]  /*220f0*/  @!P5 ST.E.128 desc[UR60][R6.64], R56 ;  /* 0x000000380600d985 */ /* 0x0001ec000c101d3c */
[----:B------:R-:W-:Y:S05]  /*22100*/  @P0 BRA `(.L_x_2029) ;  /* 0x0000000c006c0947 */ /* 0x000fea0003800000 */
[----:B0-----:R-:W-:-:S04]  /*22110*/  LEA R2, P0, R86, R23, 0x1 ;  /* 0x0000001756027211 */ /* 0x001fc800078008ff */
[----:B------:R-:W-:-:S05]  /*22120*/  LEA.HI.X R3, R86, R9, R88, 0x1, P0 ;  /* 0x0000000956037211 */ /* 0x000fca00000f0c58 */
[----:B------:R0:W-:Y:S01]  /*22130*/  ST.E.128 desc[UR60][R2.64], R76 ;  /* 0x0000004c02007985 */ /* 0x0001e2000c101d3c */
[----:B------:R-:W-:Y:S05]  /*22140*/  BRA `(.L_x_2029) ;  /* 0x0000000c005c7947 */ /* 0x000fea0003800000 */
.L_x_2021:
[----:B------:R-:W2:Y:S01]  /*22150*/  LDL R9, [R1+0x64] ;  /* 0x0000640001097983 */ /* 0x000ea20000100800 */
[----:B------:R-:W-:Y:S01]  /*22160*/  ULDC.64 UR4, c[0x0][0xc00] ;  /* 0x0003000000047ab9 */ /* 0x000fe20000000a00 */
[----:B------:R-:W2:Y:S01]  /*22170*/  LDC.64 R2, c[0x0][0xc00] ;  /* 0x00030000ff027b82 */ /* 0x000ea20000000a00 */
[----:B------:R-:W-:Y:S01]  /*22180*/  ISETP.NE.U32.AND P0, PT, RZ, UR4, PT ;  /* 0x00000004ff007c0c */ /* 0x000fe2000bf05070 */
[----:B------:R-:W-:-:S03]  /*22190*/  IMAD.MOV.U32 R6, RZ, RZ, RZ ;  /* 0x000000ffff067224 */ /* 0x000fc600078e00ff */
[----:B------:R-:W-:Y:S01]  /*221a0*/  ISETP.NE.AND.EX P0, PT, RZ, UR5, PT, P0 ;  /* 0x00000005ff007c0c */ /* 0x000fe2000bf05300 */
[----:B------:R-:W-:Y:S02]  /*221b0*/  ULDC.64 UR4, c[0x0][0xc08] ;  /* 0x0003020000047ab9 */ /* 0x000fe40000000a00 */
[----:B------:R-:W-:Y:S01]  /*221c0*/  ISETP.NE.U32.AND P1, PT, RZ, UR4, PT ;  /* 0x00000004ff007c0c */ /* 0x000fe2000bf25070 */
[----:B-----5:R-:W3:Y:S03]  /*221d0*/  LDC R23, c[0x0][0xbe8] ;  /* 0x0002fa00ff177b82 */ /* 0x020ee60000000800 */
[----:B------:R-:W-:-:S13]  /*221e0*/  ISETP.NE.AND.EX P1, PT, RZ, UR5, PT, P1 ;  /* 0x00000005ff007c0c */ /* 0x000fda000bf25310 */
[----:B------:R-:W4:Y:S01]  /*221f0*/  @P1 LDC.64 R4, c[0x0][0xc08] ;  /* 0x00030200ff041b82 */ /* 0x000f220000000a00 */
[----:B------:R-:W-:Y:S02]  /*22200*/  ULDC UR4, c[0x0][0xa88] ;  /* 0x0002a20000047ab9 */ /* 0x000fe40000000800 */
[----:B------:R-:W-:Y:S01]  /*22210*/  IMAD.U32 R0, RZ, RZ, UR4 ;  /* 0x00000004ff007e24 */ /* 0x000fe2000f8e00ff */
[----:B------:R-:W0:Y:S01]  /*22220*/  S2R R8, SR_TID.X ;  /* 0x0000000000087919 */ /* 0x000e220000002100 */
[----:B--2---:R-:W-:-:S04]  /*22230*/  IMAD.WIDE R2, R9, 0x4, R2 ;  /* 0x0000000409027825 */ /* 0x004fc800078e0202 */
[----:B----4-:R-:W-:Y:S01]  /*22240*/  @P1 IMAD.WIDE R4, R9, 0x4, R4 ;  /* 0x0000000409041825 */ /* 0x010fe200078e0204 */
[----:B------:R2:W5:Y:S04]  /*22250*/  @P0 LDG.E R6, desc[UR60][R2.64] ;  /* 0x0000003c02060981 */ /* 0x000568000c1e1900 */
[----:B------:R2:W5:Y:S01]  /*22260*/  @P1 LDG.E R0, desc[UR60][R4.64] ;  /* 0x0000003c04001981 */ /* 0x000562000c1e1900 */
[----:B---3--:R-:W-:Y:S01]  /*22270*/  ISETP.NE.AND P2, PT, R23, 0x1, PT ;  /* 0x000000011700780c */ /* 0x008fe20003f45270 */
[----:B0-----:R-:W-:-:S05]  /*22280*/  VIADD R7, R8, 0xffffff80 ;  /* 0xffffff8008077836 */ /* 0x001fca0000000000 */
[----:B------:R-:W-:Y:S02]  /*22290*/  ISETP.GE.AND P3, PT, R7, 0x80, PT ;  /* 0x000000800700780c */ /* 0x000fe40003f66270 */
[----:B------:R-:W-:-:S05]  /*222a0*/  SHF.R.S32.HI R7, RZ, 0x1f, R9 ;  /* 0x0000001fff077819 */ /* 0x000fca0000011409 */
[----:B------:R-:W0:Y:S08]  /*222b0*/  @P2 LDC R14, c[0x0][0xbec] ;  /* 0x0002fb00ff0e2b82 */ /* 0x000e300000000800 */
[----:B------:R-:W3:Y:S01]  /*222c0*/  @P2 LDC R25, c[0x0][0xbf0] ;  /* 0x0002fc00ff192b82 */ /* 0x000ee20000000800 */
[----:B--2---:R-:W-:Y:S05]  /*222d0*/  @P1 BRA `(.L_x_2030) ;  /* 0x0000000000101947 */ /* 0x004fea0003800000 */
[----:B------:R-:W-:Y:S05]  /*222e0*/  @!P0 BRA `(.L_x_2030) ;  /* 0x00000000000c8947 */ /* 0x000fea0003800000 */
[----:B------:R-:W2:Y:S04]  /*222f0*/  LDG.E R5, desc[UR60][R2.64] ;  /* 0x0000003c02057981 */ /* 0x000ea8000c1e1900 */
[----:B-----5:R-:W2:Y:S02]  /*22300*/  LDG.E R0, desc[UR60][R2.64+0x4] ;  /* 0x0000043c02007981 */ /* 0x020ea4000c1e1900 */
[----:B--2---:R-:W-:-:S07]  /*22310*/  IMAD.IADD R0, R0, 0x1, -R5 ;  /* 0x0000000100007824 */ /* 0x004fce00078e0a05 */
.L_x_2030:
[----:B------:R-:W2:Y:S04]  /*22320*/  LDL R24, [R1+0x60] ;  /* 0x0000600001187983 */ /* 0x000ea80000100800 */
[----:B------:R4:W5:Y:S01]  /*22330*/  LDL R26, [R1+0x34] ;  /* 0x00003400011a7983 */ /* 0x0009620000100800 */
[----:B------:R-:W-:Y:S01]  /*22340*/  BSSY B1, `(.L_x_2031) ;  /* 0x000002c000017945 */ /* 0x000fe20003800000 */
[----:B------:R-:W-:Y:S02]  /*22350*/  SEL R13, R9, RZ, !P0 ;  /* 0x000000ff090d7207 */ /* 0x000fe40004000000 */
[----:B------:R-:W-:Y:S02]  /*22360*/  SEL R12, R7, RZ, !P0 ;  /* 0x000000ff070c7207 */ /* 0x000fe40004000000 */
[----:B-----5:R-:W-:-:S02]  /*22370*/  SHF.R.S32.HI R11, RZ, 0x1f, R6 ;  /* 0x0000001fff0b7819 */ /* 0x020fc40000011406 */
[----:B--2---:R-:W-:Y:S01]  /*22380*/  SHF.R.S32.HI R10, RZ, 0x1f, R24 ;  /* 0x0000001fff0a7819 */ /* 0x004fe20000011418 */
[----:B----4-:R-:W-:Y:S06]  /*22390*/  @P3 BRA `(.L_x_2032) ;  /* 0x0000000000983947 */ /* 0x010fec0003800000 */
[----:B------:R-:W2:Y:S01]  /*223a0*/  LDC R9, c[0x0][0xbe8] ;  /* 0x0002fa00ff097b82 */ /* 0x000ea20000000800 */
[----:B------:R-:W-:Y:S01]  /*223b0*/  IADD3 R8, R26, -0x80, R8 ;  /* 0xffffff801a087810 */ /* 0x000fe20007ffe008 */
[----:B--2---:R-:W-:-:S05]  /*223c0*/  IMAD R2, R0, R9, RZ ;  /* 0x0000000900027224 */ /* 0x004fca00078e02ff */
[----:B------:R-:W-:-:S13]  /*223d0*/  ISETP.GE.AND P0, PT, R8, R2, PT ;  /* 0x000000020800720c */ /* 0x000fda0003f06270 */
[----:B------:R-:W-:Y:S05]  /*223e0*/  @P0 BRA `(.L_x_2032) ;  /* 0x0000000000840947 */ /* 0x000fea0003800000 */
[----:B------:R-:W-:Y:S01]  /*223f0*/  ISETP.NE.AND P0, PT, R9, 0x1, PT ;  /* 0x000000010900780c */ /* 0x000fe20003f05270 */
[----:B------:R-:W-:Y:S01]  /*22400*/  ULDC.64 UR4, c[0x0][0xb90] ;  /* 0x0002e40000047ab9 */ /* 0x000fe20000000a00 */
[----:B------:R-:W-:Y:S02]  /*22410*/  IMAD.MOV.U32 R2, RZ, RZ, R6 ;  /* 0x000000ffff027224 */ /* 0x000fe400078e0006 */
[----:B------:R-:W-:Y:S02]  /*22420*/  IMAD R7, R10, UR4, RZ ;  /* 0x000000040a077c24 */ /* 0x000fe4000f8e02ff */
[----:B------:R-:W-:Y:S02]  /*22430*/  IMAD.MOV.U32 R3, RZ, RZ, R11 ;  /* 0x000000ffff037224 */ /* 0x000fe400078e000b */
[----:B------:R-:W-:Y:S02]  /*22440*/  IMAD.MOV.U32 R5, RZ, RZ, R8 ;  /* 0x000000ffff057224 */ /* 0x000fe400078e0008 */
[----:B------:R-:W-:-:S03]  /*22450*/  IMAD.WIDE.U32 R2, R24, UR4, R2 ;  /* 0x0000000418027c25 */ /* 0x000fc6000f8e0002 */
[----:B------:R-:W2:Y:S01]  /*22460*/  @P0 LDC R15, c[0x0][0xbec] ;  /* 0x0002fb00ff0f0b82 */ /* 0x000ea20000000800 */
[----:B------:R-:W-:Y:S01]  /*22470*/  IMAD R7, R24, UR5, R7 ;  /* 0x0000000518077c24 */ /* 0x000fe2000f8e0207 */
[----:B------:R-:W-:-:S03]  /*22480*/  ULDC.64 UR4, c[0x0][0xb98] ;  /* 0x0002e60000047ab9 */ /* 0x000fc60000000a00 */
[----:B------:R-:W-:-:S03]  /*22490*/  IMAD.IADD R3, R3, 0x1, R7 ;  /* 0x0000000103037824 */ /* 0x000fc600078e0207 */
[----:B------:R-:W4:Y:S01]  /*224a0*/  @P0 LDC R21, c[0x0][0xbf0] ;  /* 0x0002fc00ff150b82 */ /* 0x000f220000000800 */
[----:B------:R-:W-:-:S04]  /*224b0*/  IMAD.WIDE.U32 R2, R13, UR4, R2 ;  /* 0x000000040d027c25 */ /* 0x000fc8000f8e0002 */
[----:B--2---:R-:W-:-:S05]  /*224c0*/  @P0 IMAD.HI.U32 R4, R8, R15, RZ ;  /* 0x0000000f08040227 */ /* 0x004fca00078e00ff */
[----:B----4-:R-:W-:Y:S01]  /*224d0*/  @P0 SHF.R.U32.HI R5, RZ, R21, R4 ;  /* 0x00000015ff050219 */ /* 0x010fe20000011604 */
[----:B------:R-:W-:-:S03]  /*224e0*/  IMAD R4, R12, UR4, RZ ;  /* 0x000000040c047c24 */ /* 0x000fc6000f8e02ff */
[----:B------:R-:W-:Y:S01]  /*224f0*/  IADD3 R2, P0, R5, R2, RZ ;  /* 0x0000000205027210 */ /* 0x000fe20007f1e0ff */
[----:B------:R-:W-:-:S04]  /*22500*/  IMAD.MOV R7, RZ, RZ, -R5 ;  /* 0x000000ffff077224 */ /* 0x000fc800078e0a05 */
[----:B------:R-:W-:Y:S01]  /*22510*/  IMAD R7, R9, R7, R8 ;  /* 0x0000000709077224 */ /* 0x000fe200078e0208 */
[----:B------:R-:W-:Y:S01]  /*22520*/  SHF.R.S32.HI R9, RZ, 0x1f, R5 ;  /* 0x0000001fff097819 */ /* 0x000fe20000011405 */
[----:B------:R-:W-:Y:S01]  /*22530*/  IMAD R8, R13, UR5, R4 ;  /* 0x000000050d087c24 */ /* 0x000fe2000f8e0204 */
[----:B------:R-:W-:Y:S02]  /*22540*/  ULDC.64 UR4, c[0x0][0xb88] ;  /* 0x0002e20000047ab9 */ /* 0x000fe40000000a00 */
        /* <DEDUP_REMOVED lines=11> */
.L_x_2032:
[----:B------:R-:W-:Y:S05]  /*22600*/  BSYNC B1 ;  /* 0x0000000000017941 */ /* 0x000fea0003800000 */
.L_x_2031:
[----:B--2---:R-:W2:Y:S01]  /*22610*/  LDL R4, [R1+0x58] ;  /* 0x0000580001047983 */ /* 0x004ea20000100800 */
[----:B------:R-:W-:-:S03]  /*22620*/  ULDC.64 UR4, c[0x0][0xaa0] ;  /* 0x0002a80000047ab9 */ /* 0x000fc60000000a00 */
[----:B------:R-:W4:Y:S04]  /*22630*/  LDL R8, [R1+0x74] ;  /* 0x0000740001087983 */ /* 0x000f280000100800 */
[----:B------:R0:W5:Y:S04]  /*22640*/  LDL R15, [R1+0x30] ;  /* 0x00003000010f7983 */ /* 0x0001680000100800 */
[----:B------:R0:W5:Y:S04]  /*22650*/  LDL R20, [R1+0x70] ;  /* 0x0000700001147983 */ /* 0x0001680000100800 */
[----:B------:R0:W5:Y:S01]  /*22660*/  LDL R21, [R1+0x2c] ;  /* 0x00002c0001157983 */ /* 0x0001620000100800 */
        /* <DEDUP_REMOVED lines=8> */
[----:B------:R-:W-:Y:S01]  /*226f0*/  ULDC.64 UR4, c[0x0][0xaf0] ;  /* 0x0002bc0000047ab9 */ /* 0x000fe20000000a00 */
[----:B--2---:R-:W-:-:S04]  /*22700*/  IMAD R4, R4, 0x20, R218 ;  /* 0x0000002004047824 */ /* 0x004fc800078e02da */
[----:B------:R-:W-:-:S04]  /*22710*/  IMAD.IADD R9, R26, 0x1, R4 ;  /* 0x000000011a097824 */ /* 0x000fc800078e0204 */
[----:B0-----:R-:W-:Y:S02]  /*22720*/  @P2 IMAD.HI.U32 R4, R9, R14, RZ ;  /* 0x0000000e09042227 */ /* 0x001fe400078e00ff */
[----:B------:R0:W5:Y:S02]  /*22730*/  LDL R14, [R1+0x5c] ;  /* 0x00005c00010e7983 */ /* 0x0001640000100800 */
[----:B------:R-:W-:Y:S01]  /*22740*/  IMAD.MOV.U32 R5, RZ, RZ, R9 ;  /* 0x000000ffff057224 */ /* 0x000fe200078e0009 */
[----:B---3--:R-:W-:Y:S01]  /*22750*/  @P2 SHF.R.U32.HI R5, RZ, R25, R4 ;  /* 0x00000019ff052219 */ /* 0x008fe20000011604 */
[----:B------:R-:W-:Y:S02]  /*22760*/  IMAD R6, R12, UR4, RZ ;  /* 0x000000040c067c24 */ /* 0x000fe4000f8e02ff */
[----:B------:R-:W-:Y:S01]  /*22770*/  IMAD.IADD R3, R3, 0x1, R7 ;  /* 0x0000000103037824 */ /* 0x000fe200078e0207 */
[----:B------:R-:W-:Y:S01]  /*22780*/  SHF.R.S32.HI R4, RZ, 0x1f, R5 ;  /* 0x0000001fff047819 */ /* 0x000fe20000011405 */
[----:B------:R-:W-:-:S02]  /*22790*/  IMAD R7, R13, UR5, R6 ;  /* 0x000000050d077c24 */ /* 0x000fc4000f8e0206 */
        /* <DEDUP_REMOVED lines=10> */
[----:B------:R-:W-:Y:S02]  /*22840*/  IMAD.IADD R3, R3, 0x1, R9 ;  /* 0x0000000103037824 */ /* 0x000fe400078e0209 */
[----:B------:R-:W-:Y:S02]  /*22850*/  IMAD R4, R4, UR4, RZ ;  /* 0x0000000404047c24 */ /* 0x000fe4000f8e02ff */
[----:B------:R-:W-:Y:S02]  /*22860*/  IMAD.IADD R6, R218, 0x1, R26 ;  /* 0x00000001da067824 */ /* 0x000fe400078e021a */
        /* <DEDUP_REMOVED lines=11> */
[----:B------:R0:W2:Y:S01]  /*22920*/  SHFL.IDX PT, R2, R4, RZ, 0x181f ;  /* 0x00181fff04027589 */ /* 0x0000a200000e0000 */
[----:B------:R-:W-:Y:S03]  /*22930*/  BSSY B1, `(.L_x_2033) ;  /* 0x0000016000017945 */ /* 0x000fe60003800000 */
[----:B------:R0:W3:Y:S01]  /*22940*/  SHFL.IDX PT, R3, R5, RZ, 0x181f ;  /* 0x00181fff05037589 */ /* 0x0000e200000e0000 */
[----:B----4-:R-:W-:Y:S01]  /*22950*/  IMAD.MOV.U32 R24, RZ, RZ, R8 ;  /* 0x000000ffff187224 */ /* 0x010fe200078e0008 */
[----:B------:R-:W-:Y:S01]  /*22960*/  ISETP.GE.AND P0, PT, R0, R23, PT ;  /* 0x000000170000720c */ /* 0x000fe20003f06270 */
[----:B------:R-:W-:-:S12]  /*22970*/  @P2 BRA `(.L_x_2034) ;  /* 0x0000000000442947 */ /* 0x000fd80003800000 */
[----:B------:R-:W-:Y:S02]  /*22980*/  ULDC UR4, c[0x0][0xac8] ;  /* 0x0002b20000047ab9 */ /* 0x000fe40000000800 */
[----:B------:R-:W-:Y:S02]  /*22990*/  ISETP.GE.AND P5, PT, R18, UR4, PT ;  /* 0x0000000412007c0c */ /* 0x000fe4000bfa6270 */
[----:B-----5:R-:W-:Y:S02]  /*229a0*/  ISETP.GE.AND P3, PT, R21, UR4, PT ;  /* 0x0000000415007c0c */ /* 0x020fe4000bf66270 */
[----:B------:R-:W-:Y:S02]  /*229b0*/  ISETP.GE.AND P2, PT, R15, UR4, PT ;  /* 0x000000040f007c0c */ /* 0x000fe4000bf46270 */
[----:B------:R-:W-:-:S07]  /*229c0*/  ISETP.GE.AND P4, PT, R226, UR4, PT ;  /* 0x00000004e2007c0c */ /* 0x000fce000bf86270 */
[----:B--2---:R-:W-:-:S04]  /*229d0*/  @!P5 LEA R8, P6, R18, R2, 0x1 ;  /* 0x000000021208d211 */ /* 0x004fc800078c08ff */
[-C--:B---3--:R-:W-:Y:S02]  /*229e0*/  @!P5 LEA.HI.X R9, R18, R3.reuse, R19, 0x1, P6 ;  /* 0x000000031209d211 */ /* 0x088fe400030f0c13 */
[CC--:B------:R-:W-:Y:S01]  /*229f0*/  @!P3 LEA R10, P6, R21.reuse, R2.reuse, 0x1 ;  /* 0x00000002150ab211 */ /* 0x0c0fe200078c08ff */
        /* <DEDUP_REMOVED lines=9> */
.L_x_2034:
[----:B------:R-:W-:Y:S05]  /*22a90*/  BSYNC B1 ;  /* 0x0000000000017941 */ /* 0x000fea0003800000 */
.L_x_2033:
[----:B---34-:R3:W4:Y:S01]  /*22aa0*/  SHFL.IDX PT, R3, R5, 0x1, 0x181f ;  /* 0x00381f0005037f89 */ /* 0x01872200000e0000 */
[----:B------:R-:W-:Y:S03]  /*22ab0*/  BSSY B1, `(.L_x_2035) ;  /* 0x0000014000017945 */ /* 0x000fe60003800000 */
[----:B--2---:R3:W2:Y:S01]  /*22ac0*/  SHFL.IDX PT, R2, R4, 0x1, 0x181f ;  /* 0x00381f0004027f89 */ /* 0x0046a200000e0000 */
[----:B------:R-:W-:Y:S05]  /*22ad0*/  @P1 BRA `(.L_x_2036) ;  /* 0x0000000000441947 */ /* 0x000fea0003800000 */
[----:B------:R-:W-:Y:S02]  /*22ae0*/  ULDC UR4, c[0x0][0xac8] ;  /* 0x0002b20000047ab9 */ /* 0x000fe40000000800 */
[----:B------:R-:W-:Y:S02]  /*22af0*/  ISETP.GE.AND P4, PT, R18, UR4, PT ;  /* 0x0000000412007c0c */ /* 0x000fe4000bf86270 */
[----:B-----5:R-:W-:Y:S02]  /*22b00*/  ISETP.GE.AND P2, PT, R21, UR4, PT ;  /* 0x0000000415007c0c */ /* 0x020fe4000bf46270 */
[----:B------:R-:W-:Y:S02]  /*22b10*/  ISETP.GE.AND P1, PT, R15, UR4, PT ;  /* 0x000000040f007c0c */ /* 0x000fe4000bf26270 */
[----:B------:R-:W-:-:S07]  /*22b20*/  ISETP.GE.AND P3, PT, R226, UR4, PT ;  /* 0x00000004e2007c0c */ /* 0x000fce000bf66270 */
[CC--:B--2---:R-:W-:Y:S02]  /*22b30*/  @!P4 LEA R8, P6, R18.reuse, R2.reuse, 0x1 ;  /* 0x000000021208c211 */ /* 0x0c4fe400078c08ff */
[-C--:B------:R-:W-:Y:S02]  /*22b40*/  @!P2 LEA R10, P5, R21, R2.reuse, 0x1 ;  /* 0x00000002150aa211 */ /* 0x080fe400078a08ff */
[-C--:B----4-:R-:W-:Y:S02]  /*22b50*/  @!P4 LEA.HI.X R9, R18, R3.reuse, R19, 0x1, P6 ;  /* 0x000000031209c211 */ /* 0x090fe400030f0c13 */
[----:B------:R-:W-:Y:S01]  /*22b60*/  @!P1 LEA R12, P6, R15, R2, 0x1 ;  /* 0x000000020f0c9211 */ /* 0x000fe200078c08ff */
        /* <DEDUP_REMOVED lines=8> */
.L_x_2036:
[----:B------:R-:W-:Y:S05]  /*22bf0*/  BSYNC B1 ;  /* 0x0000000000017941 */ /* 0x000fea0003800000 */
.L_x_2035:
[----:B--2-4-:R2:W4:Y:S01]  /*22c00*/  SHFL.IDX PT, R3, R5, 0x2, 0x181f ;  /* 0x00581f0005037f89 */ /* 0x01452200000e0000 */
[----:B------:R-:W-:Y:S03]  /*22c10*/  BSSY B1, `(.L_x_2037) ;  /* 0x0000014000017945 */ /* 0x000fe60003800000 */
[----:B------:R2:W0:Y:S01]  /*22c20*/  SHFL.IDX PT, R2, R4, 0x2, 0x181f ;  /* 0x00581f0004027f89 */ /* 0x00042200000e0000 */
[----:B------:R-:W-:Y:S05]  /*22c30*/  @P0 BRA `(.L_x_2038) ;  /* 0x0000000000440947 */ /* 0x000fea0003800000 */
[----:B------:R-:W-:Y:S02]  /*22c40*/  ULDC UR4, c[0x0][0xac8] ;  /* 0x0002b20000047ab9 */ /* 0x000fe40000000800 */
[----:B------:R-:W-:Y:S02]  /*22c50*/  ISETP.GE.AND P3, PT, R18, UR4, PT ;  /* 0x0000000412007c0c */ /* 0x000fe4000bf66270 */
[----:B-----5:R-:W-:Y:S02]  /*22c60*/  ISETP.GE.AND P5, PT, R21, UR4, PT ;  /* 0x0000000415007c0c */ /* 0x020fe4000bfa6270 */
[----:B------:R-:W-:Y:S02]  /*22c70*/  ISETP.GE.AND P6, PT, R15, UR4, PT ;  /* 0x000000040f007c0c */ /* 0x000fe4000bfc6270 */
[----:B------:R-:W-:-:S07]  /*22c80*/  ISETP.GE.AND P4, PT, R226, UR4, PT ;  /* 0x00000004e2007c0c */ /* 0x000fce000bf86270 */
[-C--:B0-----:R-:W-:Y:S02]  /*22c90*/  @!P3 LEA R8, P0, R18, R2.reuse, 0x1 ;  /* 0x000000021208b211 */ /* 0x081fe400078008ff */
[-C--:B------:R-:W-:Y:S02]  /*22ca0*/  @!P5 LEA R10, P1, R21, R2.reuse, 0x1 ;  /* 0x00000002150ad211 */ /* 0x080fe400078208ff */
[----:B------:R-:W-:Y:S02]  /*22cb0*/  @!P6 LEA R12, P2, R15, R2, 0x1 ;  /* 0x000000020f0ce211 */ /* 0x000fe400078408ff */
        /* <DEDUP_REMOVED lines=9> */
.L_x_2038:
[----:B------:R-:W-:Y:S05]  /*22d50*/  BSYNC B1 ;  /* 0x0000000000017941 */ /* 0x000fea0003800000 */
.L_x_2037:
[----:B------:R-:W-:Y:S01]  /*22d60*/  VIADD R0, R6, 0x60 ;  /* 0x0000006006007836 */ /* 0x000fe20000000000 */
[----:B0---4-:R0:W4:Y:S04]  /*22d70*/  SHFL.IDX PT, R3, R5, 0x3, 0x181f ;  /* 0x00781f0005037f89 */ /* 0x01112800000e0000 */
[----:B------:R-:W-:Y:S01]  /*22d80*/  ISETP.GE.AND P0, PT, R0, R23, PT ;  /* 0x000000170000720c */ /* 0x000fe20003f06270 */
[----:B------:R0:W0:-:S12]  /*22d90*/  SHFL.IDX PT, R2, R4, 0x3, 0x181f ;  /* 0x00781f0004027f89 */ /* 0x00001800000e0000 */
        /* <DEDUP_REMOVED lines=18> */
.L_x_2029:
[----:B------:R-:W-:Y:S05]  /*22ec0*/  BSYNC B0 ;  /* 0x0000000000007941 */ /* 0x000fea0003800000 */
.L_x_2020:
[----:B------:R-:W-:Y:S02]  /*22ed0*/  ULDC UR4, c[0x0][0xc3c] ;  /* 0x00030f0000047ab9 */ /* 0x000fe40000000800 */
[----:B-1----:R-:W-:-:S13]  /*22ee0*/  ISETP.GE.AND P0, PT, R63, UR4, PT ;  /* 0x000000043f007c0c */ /* 0x002fda000bf06270 */
[----:B------:R-:W-:Y:S05]  /*22ef0*/  @!P0 BRA `(.L_x_2039) ;  /* 0xfffffde400708947 */ /* 0x000fea000383ffff */
[----:B------:R-:W-:Y:S05]  /*22f00*/  BRA `(.L_x_1750) ;  /* 0x0000009400087947 */ /* 0x000fea0003800000 */
.L_x_1748:
        /* <DEDUP_REMOVED lines=18> */
.L_x_2040:
[----:B------:R-:W-:Y:S01]  /*23030*/  LOP3.LUT R0, R4, 0x1f, RZ, 0xc0, !PT ;  /* 0x0000001f04007812 */ /* 0x000fe200078ec0ff */
[----:B------:R-:W-:Y:S01]  /*23040*/  ULDC UR4, c[0x0][0xc3c] ;  /* 0x00030f0000047ab9 */ /* 0x000fe20000000800 */
[----:B------:R-:W1:Y:S01]  /*23050*/  S2UR UR6, SR_CTAID.X ;  /* 0x00000000000679c3 */ /* 0x000e620000002500 */
[----:B------:R-:W-:Y:S01]  /*23060*/  ULDC UR5, c[0x0][0xc38] ;  /* 0x00030e0000057ab9 */ /* 0x000fe20000000800 */
[----:B------:R-:W-:-:S04]  /*23070*/  ISETP.NE.AND P0, PT, R0, 0x1f, PT ;  /* 0x0000001f0000780c */ /* 0x000fc80003f05270 */
[----:B------:R-:W-:-:S13]  /*23080*/  ISETP.GE.OR P1, PT, R0, UR4, !P0 ;  /* 0x0000000400007c0c */ /* 0x000fda000c726670 */
[----:B0-----:R-:W0:Y:S02]  /*23090*/  @!P1 LDC.64 R2, c[0x0][0xc80] ;  /* 0x00032000ff029b82 */ /* 0x001e240000000a00 */
[----:B0-----:R-:W-:-:S05]  /*230a0*/  @!P1 IMAD.WIDE.U32 R2, R0, 0x4, R2 ;  /* 0x0000000400029825 */ /* 0x001fca00078e0002 */
[----:B------:R-:W2:Y:S01]  /*230b0*/  @!P1 LDG.E R6, desc[UR60][R2.64] ;  /* 0x0000003c02069981 */ /* 0x000ea2000c1e1900 */
[C---:B------:R-:W-:Y:S01]  /*230c0*/  ISETP.NE.AND P1, PT, R0.reuse, RZ, PT ;  /* 0x000000ff0000720c */ /* 0x040fe20003f25270 */
[----:B------:R-:W-:Y:S01]  /*230d0*/  UMOV UR4, URZ ;  /* 0x0000003f00047c82 */ /* 0x000fe20008000000 */
[C---:B------:R-:W-:Y:S01]  /*230e0*/  ISETP.GE.U32.AND P2, PT, R0.reuse, 0x2, PT ;  /* 0x000000020000780c */ /* 0x040fe20003f46070 */
[----:B------:R-:W-:Y:S01]  /*230f0*/  IMAD.MOV.U32 R16, RZ, RZ, RZ ;  /* 0x000000ffff107224 */ /* 0x000fe200078e00ff */
[C---:B------:R-:W-:Y:S02]  /*23100*/  ISETP.GE.U32.AND P3, PT, R0.reuse, 0x4, PT ;  /* 0x000000040000780c */ /* 0x040fe40003f66070 */
[C---:B------:R-:W-:Y:S02]  /*23110*/  ISETP.GE.U32.AND P4, PT, R0.reuse, 0x8, PT ;  /* 0x000000080000780c */ /* 0x040fe40003f86070 */
[----:B------:R-:W-:Y:S01]  /*23120*/  ISETP.GE.U32.AND P5, PT, R0, 0x10, PT ;  /* 0x000000100000780c */ /* 0x000fe20003fa6070 */
[----:B--2---:R-:W0:Y:S02]  /*23130*/  SHFL.UP PT, R5, R6, 0x1, RZ ;  /* 0x0420000006057989 */ /* 0x004e2400000e00ff */
        /* <DEDUP_REMOVED lines=16> */
[----:B------:R-:W-:Y:S01]  /*23240*/  IMAD.MOV.U32 R8, RZ, RZ, R7 ;  /* 0x000000ffff087224 */ /* 0x000fe200078e0007 */
[----:B-1----:R-:W-:-:S13]  /*23250*/  ISETP.GT.AND P6, PT, R7, UR6, PT ;  /* 0x0000000607007c0c */ /* 0x002fda000bfc4270 */
[----:B------:R-:W-:Y:S05]  /*23260*/  @P6 BRA `(.L_x_2042) ;  /* 0x00000000009c6947 */ /* 0x000fea0003800000 */
[----:B------:R-:W0:Y:S01]  /*23270*/  LDC R5, c[0x0][0xc3c] ;  /* 0x00030f00ff057b82 */ /* 0x000e220000000800 */
[----:B------:R-:W-:Y:S01]  /*23280*/  IMAD.MOV.U32 R7, RZ, RZ, R8 ;  /* 0x000000ffff077224 */ /* 0x000fe200078e0008 */
[----:B------:R-:W-:Y:S01]  /*23290*/  UMOV UR4, URZ ;  /* 0x0000003f00047c82 */ /* 0x000fe20008000000 */
[----:B------:R-:W-:Y:S01]  /*232a0*/  ULDC UR7, c[0x0][0xc3c] ;  /* 0x00030f0000077ab9 */ /* 0x000fe20000000800 */
[----:B------:R-:W-:-:S05]  /*232b0*/  ULDC UR5, c[0x0][0xc38] ;  /* 0x00030e0000057ab9 */ /* 0x000fca0000000800 */
.L_x_2046:
        /* <DEDUP_REMOVED lines=9> */
[----:B------:R-:W0:Y:S02]  /*23350*/  LDC.64 R2, c[0x0][0xc80] ;  /* 0x00032000ff027b82 */ /* 0x000e240000000a00 */
[----:B0-----:R-:W-:-:S05]  /*23360*/  IMAD.WIDE R2, R8, 0x4, R2 ;  /* 0x0000000408027825 */ /* 0x001fca00078e0202 */
[----:B------:R0:W5:Y:S02]  /*23370*/  LDG.E R6, desc[UR60][R2.64] ;  /* 0x0000003c02067981 */ /* 0x000164000c1e1900 */
.L_x_2045:
[----:B------:R-:W-:Y:S05]  /*23380*/  BSYNC B0 ;  /* 0x0000000000007941 */ /* 0x000fea0003800000 */
.L_x_2044:
        /* <DEDUP_REMOVED lines=21> */
.L_x_2042:
[----:B------:R-:W-:-:S04]  /*234e0*/  IMAD.IADD R8, R7, 0x1, -R8 ;  /* 0x0000000107087824 */ /* 0x000fc800078e0a08 */
        /* <DEDUP_REMOVED lines=17> */
[----:B------:R-:W-:-:S06]  /*23600*/  VIADD R16, R7, 0xffffffff ;  /* 0xffffffff07107836 */ /* 0x000fcc0000000000 */
[----:B------:R2:W3:Y:S02]  /*23610*/  SHFL.IDX PT, R16, R5, R16, 0x1f ;  /* 0x00001f1005107589 */ /* 0x0004e400000e0000 */
.L_x_2047:
[----:B-12---:R-:W-:Y:S01]  /*23620*/  IMAD.MOV R5, RZ, RZ, -R3 ;  /* 0x000000ffff057224 */ /* 0x006fe200078e0a03 */
[----:B------:R-:W-:Y:S01]  /*23630*/  IABS R7, R9 ;  /* 0x0000000900077213 */ /* 0x000fe20000000000 */
        /* <DEDUP_REMOVED lines=23> */
[----:B------:R-:W-:Y:S01]  /*237b0*/  VIADDMNMX R11, R10, UR5, R11, PT ;  /* 0x000000050a0b7c46 */ /* 0x000fe2000b80010b */
[----:B------:R-:W-:-:S03]  /*237c0*/  IMAD.IADD R5, R8, 0x1, R5 ;  /* 0x0000000108057824 */ /* 0x000fc600078e0205 */
[----:B------:R-:W-:-:S04]  /*237d0*/  IABS R7, R11 ;  /* 0x0000000b00077213 */ /* 0x000fc80000000000 */
[----:B------:R-:W1:Y:S08]  /*237e0*/  I2F.RP R10, R7 ;  /* 0x00000007000a7306 */ /* 0x000e700000209400 */
[----:B-1----:R-:W1:Y:S02]  /*237f0*/  MUFU.RCP R10, R10 ;  /* 0x0000000a000a7308 */ /* 0x002e640000001000 */
[----:B-1----:R-:W-:Y:S01]  /*23800*/  VIADD R3, R10, 0xffffffe ;  /* 0x0ffffffe0a037836 */ /* 0x002fe20000000000 */
[----:B------:R-:W-:-:S05]  /*23810*/  IABS R10, R11 ;  /* 0x0000000b000a7213 */ /* 0x000fca0000000000 */
[----:B------:R-:W1:Y:S01]  /*23820*/  F2I.FTZ.U32.TRUNC.NTZ R3, R3 ;  /* 0x0000000300037305 */ /* 0x000e62000021f000 */
[----:B------:R-:W-:Y:S02]  /*23830*/  IMAD.MOV R10, RZ, RZ, -R10 ;  /* 0x000000ffff0a7224 */ /* 0x000fe400078e0a0a */
[----:B-1----:R-:W-:-:S04]  /*23840*/  IMAD.MOV R2, RZ, RZ, -R3 ;  /* 0x000000ffff027224 */ /* 0x002fc800078e0a03 */
[----:B------:R-:W-:Y:S02]  /*23850*/  IMAD R9, R2, R7, RZ ;  /* 0x0000000702097224 */ /* 0x000fe400078e02ff */
[----:B------:R-:W-:-:S04]  /*23860*/  IMAD.MOV.U32 R2, RZ, RZ, RZ ;  /* 0x000000ffff027224 */ /* 0x000fc800078e00ff */
[----:B------:R-:W-:Y:S01]  /*23870*/  IMAD.HI.U32 R2, R3, R9, R2 ;  /* 0x0000000903027227 */ /* 0x000fe200078e0002 */
[----:B------:R-:W-:Y:S02]  /*23880*/  IABS R9, R8 ;  /* 0x0000000800097213 */ /* 0x000fe40000000000 */
[----:B------:R-:W-:-:S03]  /*23890*/  LOP3.LUT R3, R8, R11, RZ, 0x3c, !PT ;  /* 0x0000000b08037212 */ /* 0x000fc600078e3cff */
[----:B------:R-:W-:Y:S01]  /*238a0*/  IMAD.HI.U32 R2, R2, R9, RZ ;  /* 0x0000000902027227 */ /* 0x000fe200078e00ff */
[----:B------:R-:W-:-:S03]  /*238b0*/  ISETP.GE.AND P2, PT, R3, RZ, PT ;  /* 0x000000ff0300720c */ /* 0x000fc60003f46270 */
        /* <DEDUP_REMOVED lines=14> */
.L_x_2043:
[----:B------:R-:W-:Y:S02]  /*239a0*/  IMAD.MOV.U32 R17, RZ, RZ, RZ ;  /* 0x000000ffff117224 */ /* 0x000fe400078e00ff */
[----:B------:R-:W-:Y:S02]  /*239b0*/  IMAD.U32 R16, RZ, RZ, UR6 ;  /* 0x00000006ff107e24 */ /* 0x000fe4000f8e00ff */
[----:B------:R-:W-:-:S07]  /*239c0*/  IMAD.MOV.U32 R18, RZ, RZ, RZ ;  /* 0x000000ffff127224 */ /* 0x000fce00078e00ff */
.L_x_2048:
[----:B------:R-:W-:-:S13]  /*239d0*/  ISETP.NE.AND P0, PT, R0, RZ, PT ;  /* 0x000000ff0000720c */ /* 0x000fda0003f05270 */
[----:B------:R-:W1:Y:S01]  /*239e0*/  @!P0 S2R R3, SR_CgaCtaId ;  /* 0x0000000000038919 */ /* 0x000e620000008800 */
[----:B------:R-:W-:-:S04]  /*239f0*/  @!P0 MOV R0, 0x400 ;  /* 0x0000040000008802 */ /* 0x000fc80000000f00 */
[----:B-1----:R-:W-:-:S05]  /*23a00*/  @!P0 LEA R0, R3, R0, 0x18 ;  /* 0x0000000003008211 */ /* 0x002fca00078ec0ff */
[----:B------:R1:W-:Y:S01]  /*23a10*/  @!P0 STS.128 [R0+0x308d0], R16 ;  /* 0x0308d01000008388 */ /* 0x0003e20000000c00 */
[----:B------:R-:W-:Y:S06]  /*23a20*/  BAR.ARV 0x5, 0x180 ;  /* 0x0146000000007b1d */ /* 0x000fec0000002000 */
.L_x_2041:
[----:B-1----:R-:W-:Y:S01]  /*23a30*/  IMAD.MOV.U32 R0, RZ, RZ, 0x1 ;  /* 0x00000001ff007424 */ /* 0x002fe200078e00ff */
[----:B------:R1:W-:Y:S01]  /*23a40*/  STL [R1+0x8], RZ ;  /* 0x000008ff01007387 */ /* 0x0003e20000100800 */
[----:B------:R-:W-:Y:S02]  /*23a50*/  ULDC UR4, c[0x0][0xc3c] ;  /* 0x00030f0000047ab9 */ /* 0x000fe40000000800 */
[----:B--2---:R-:W-:Y:S01]  /*23a60*/  ISETP.GE.AND P0, PT, R19, UR4, PT ;  /* 0x0000000413007c0c */ /* 0x004fe2000bf06270 */
[----:B------:R1:W-:Y:S04]  /*23a70*/  STL [R1+0x14], R0 ;  /* 0x0000140001007387 */ /* 0x0003e80000100800 */
[----:B------:R1:W-:Y:S08]  /*23a80*/  STL [R1+0x54], RZ ;  /* 0x000054ff01007387 */ /* 0x0003f00000100800 */
[----:B-1----:R-:W-:Y:S05]  /*23a90*/  @P0 BRA `(.L_x_2049) ;  /* 0x00000084003c0947 */ /* 0x002fea0003800000 */
[----:B------:R-:W2:Y:S04]  /*23aa0*/  LDL.LU R6, [R1+0x4] ;  /* 0x0000040001067983 */ /* 0x000ea80000300800 */
[----:B------:R-:W3:Y:S01]  /*23ab0*/  LDL R5, [R1+0x50] ;  /* 0x0000500001057983 */ /* 0x000ee20000100800 */
[C---:B------:R-:W-:Y:S01]  /*23ac0*/  IMAD.SHL.U32 R0, R4.reuse, 0x8, RZ ;  /* 0x0000000804007824 */ /* 0x040fe200078e00ff */
[----:B------:R-:W-:Y:S01]  /*23ad0*/  LOP3.LUT R8, R4, 0x7f, RZ, 0xc0, !PT ;  /* 0x0000007f04087812 */ /* 0x000fe200078ec0ff */
[----:B------:R-:W1:Y:S01]  /*23ae0*/  S2UR UR5, SR_CgaCtaId ;  /* 0x00000000000579c3 */ /* 0x000e620000008800 */
[----:B------:R-:W-:Y:S01]  /*23af0*/  UMOV UR4, 0x400 ;  /* 0x0000040000047882 */ /* 0x000fe20000000000 */
[----:B------:R-:W-:Y:S01]  /*23b00*/  BSSY B8, `(.L_x_2049) ;  /* 0x0000848000087945 */ /* 0x000fe20003800000 */
[----:B------:R-:W-:Y:S01]  /*23b10*/  LOP3.LUT R3, R0, 0x1f8, RZ, 0xc0, !PT ;  /* 0x000001f800037812 */ /* 0x000fe200078ec0ff */
[C---:B0-----:R-:W-:Y:S01]  /*23b20*/  IMAD.SHL.U32 R2, R8.reuse, 0x8, RZ ;  /* 0x0000000808027824 */ /* 0x041fe200078e00ff */
[----:B------:R-:W-:Y:S01]  /*23b30*/  ISETP.NE.AND P1, PT, R8, RZ, PT ;  /* 0x000000ff0800720c */ /* 0x000fe20003f25270 */
[----:B------:R-:W-:Y:S01]  /*23b40*/  ULDC.64 UR38, c[0x0][0x198] ;  /* 0x0000660000267ab9 */ /* 0x000fe20000000a00 */
[----:B------:R-:W-:Y:S01]  /*23b50*/  LOP3.LUT R3, R3, 0x38, R4, 0x78, !PT ;  /* 0x0000003803037812 */ /* 0x000fe200078e7804 */
[----:B------:R-:W-:Y:S01]  /*23b60*/  ULDC UR36, c[0x0][0xc] ;  /* 0x0000030000247ab9 */ /* 0x000fe20000000800 */
[----:B------:R-:W-:-:S02]  /*23b70*/  SHF.R.U32.HI R7, RZ, 0x3, R8 ;  /* 0x00000003ff077819 */ /* 0x000fc40000011608 */
[----:B------:R-:W-:Y:S02]  /*23b80*/  LOP3.LUT R2, R3, 0x200, R2, 0xf8, !PT ;  /* 0x0000020003027812 */ /* 0x000fe400078ef802 */
[C---:B------:R-:W-:Y:S01]  /*23b90*/  LOP3.LUT P0, R3, R4.reuse, 0x1f, RZ, 0xc0, !PT ;  /* 0x0000001f04037812 */ /* 0x040fe2000780c0ff */
[----:B------:R-:W-:Y:S01]  /*23ba0*/  IMAD.SHL.U32 R4, R4, 0x10, RZ ;  /* 0x0000001004047824 */ /* 0x000fe200078e00ff */
[----:B------:R-:W-:-:S03]  /*23bb0*/  LOP3.LUT R0, R0, 0x38, RZ, 0xc0, !PT ;  /* 0x0000003800007812 */ /* 0x000fc600078ec0ff */
[----:B------:R0:W-:Y:S01]  /*23bc0*/  STL [R1+0x2c], R3 ;  /* 0x00002c0301007387 */ /* 0x0001e20000100800 */
[----:B------:R-:W-:Y:S01]  /*23bd0*/  LOP3.LUT R4, R7, 0x70, R4, 0xf8, !PT ;  /* 0x0000007007047812 */ /* 0x000fe200078ef804 */
[----:B------:R-:W-:Y:S01]  /*23be0*/  IMAD.MOV.U32 R4, RZ, RZ, 0x1 ;  /* 0x00000001ff047424 */ /* 0x000fe200078e00ff */
[----:B-1----:R-:W-:-:S06]  /*23bf0*/  ULEA UR4, UR5, UR4, 0x18 ;  /* 0x0000000405047291 */ /* 0x002fcc000f8ec03f */
[----:B0-----:R-:W-:-:S04]  /*23c00*/  IMAD.U32 R3, RZ, RZ, UR4 ;  /* 0x00000004ff037e24 */ /* 0x001fc8000f8e00ff */
[----:B------:R-:W-:Y:S01]  /*23c10*/  IMAD R2, R2, 0x2, R3 ;  /* 0x0000000202027824 */ /* 0x000fe200078e0203 */
[----:B------:R-:W-:Y:S04]  /*23c20*/  STL [R1], R3 ;  /* 0x0000000301007387 */ /* 0x000fe80000100800 */
[----:B------:R0:W-:Y:S02]  /*23c30*/  STL [R1+0x28], R2 ;  /* 0x0000280201007387 */ /* 0x0001e40000100800 */
[----:B0-----:R-:W-:Y:S01]  /*23c40*/  IMAD.MOV.U32 R2, RZ, RZ, 0x1 ;  /* 0x00000001ff027424 */ /* 0x001fe200078e00ff */
[----:B--2---:R-:W-:-:S04]  /*23c50*/  LOP3.LUT R6, R6, 0xfffffffd, RZ, 0xc0, !PT ;  /* 0xfffffffd06067812 */ /* 0x004fc800078ec0ff */
[----:B------:R-:W-:Y:S02]  /*23c60*/  @P1 LOP3.LUT R6, R6, 0x2, RZ, 0xfc, !PT ;  /* 0x0000000206061812 */ /* 0x000fe400078efcff */
[----:B---3--:R-:W-:Y:S02]  /*23c70*/  LOP3.LUT R3, R5, 0x2, RZ, 0xfc, !PT ;  /* 0x0000000205037812 */ /* 0x008fe400078efcff */
[----:B------:R-:W-:-:S03]  /*23c80*/  LOP3.LUT R6, R6, 0xfffffffe, RZ, 0xc0, !PT ;  /* 0xfffffffe06067812 */ /* 0x000fc600078ec0ff */
[----:B------:R0:W-:Y:S01]  /*23c90*/  STL [R1+0x40], R3 ;  /* 0x0000400301007387 */ /* 0x0001e20000100800 */
[----:B------:R-:W-:Y:S02]  /*23ca0*/  @P0 LOP3.LUT R6, R6, 0x1, RZ, 0xfc, !PT ;  /* 0x0000000106060812 */ /* 0x000fe400078efcff */
[----:B------:R-:W-:Y:S02]  /*23cb0*/  ISETP.NE.OR P0, PT, R8, RZ, !P0 ;  /* 0x000000ff0800720c */ /* 0x000fe40004705670 */
[----:B------:R-:W-:Y:S02]  /*23cc0*/  LOP3.LUT R6, R6, 0xfffffff7, RZ, 0xc0, !PT ;  /* 0xfffffff706067812 */ /* 0x000fe400078ec0ff */
[----:B0-----:R-:W-:-:S09]  /*23cd0*/  LOP3.LUT R3, R0, 0x40, RZ, 0xfc, !PT ;  /* 0x0000004000037812 */ /* 0x001fd200078efcff */
[----:B------:R-:W-:-:S05]  /*23ce0*/  @P0 LOP3.LUT R6, R6, 0x8, RZ, 0xfc, !PT ;  /* 0x0000000806060812 */ /* 0x000fca00078efcff */
[----:B------:R-:W-:Y:S04]  /*23cf0*/  STL [R1+0x4], R6 ;  /* 0x0000040601007387 */ /* 0x000fe80000100800 */
[----:B------:R-:W-:Y:S04]  /*23d00*/  STL [R1+0x54], RZ ;  /* 0x000054ff01007387 */ /* 0x000fe80000100800 */
[----:B------:R0:W-:Y:S04]  /*23d10*/  STL [R1+0x20], R2 ;  /* 0x0000200201007387 */ /* 0x0001e80000100800 */
[----:B------:R1:W-:Y:S04]  /*23d20*/  STL [R1+0x1c], RZ ;  /* 0x00001cff01007387 */ /* 0x0003e80000100800 */
[----:B------:R1:W-:Y:S01]  /*23d30*/  STL [R1+0x8], RZ ;  /* 0x000008ff01007387 */ /* 0x0003e20000100800 */
[----:B0-----:R-:W-:-:S03]  /*23d40*/  LOP3.LUT R2, R0, 0x80, RZ, 0xfc, !PT ;  /* 0x0000008000027812 */ /* 0x001fc600078efcff */
[----:B------:R1:W-:Y:S01]  /*23d50*/  STL [R1+0x14], R4 ;  /* 0x0000140401007387 */ /* 0x0003e20000100800 */
[----:B------:R-:W-:-:S07]  /*23d60*/  LOP3.LUT R0, R0, 0xc0, RZ, 0xfc, !PT ;  /* 0x000000c000007812 */ /* 0x000fce00078efcff */
.L_x_2226:
[----:B0-----:R-:W0:Y:S01]  /*23d70*/  LDC.64 R12, c[0x0][0xa00] ;  /* 0x00028000ff0c7b82 */ /* 0x001e220000000a00 */
[----:B------:R-:W-:Y:S05]  /*23d80*/  YIELD ;  /* 0x0000000000007946 */ /* 0x000fea0003800000 */
[----:B------:R-:W-:Y:S01]  /*23d90*/  ULDC.64 UR4, c[0x0][0xa28] ;  /* 0x00028a0000047ab9 */ /* 0x000fe20000000a00 */
[----:B------:R-:W-:Y:S02]  /*23da0*/  CS2R R6, SRZ ;  /* 0x0000000000067805 */ /* 0x000fe4000001ff00 */
[----:B------:R-:W-:Y:S01]  /*23db0*/  ISETP.NE.U32.AND P0, PT, RZ, UR4, PT ;  /* 0x00000004ff007c0c */ /* 0x000fe2000bf05070 */
[----:B------:R-:W-:Y:S01]  /*23dc0*/  ULDC.64 UR8, c[0x0][0xa18] ;  /* 0x0002860000087ab9 */ /* 0x000fe20000000a00 */
[----:B------:R-:W-:Y:S01]  /*23dd0*/  IMAD.MOV.U32 R0, RZ, RZ, RZ ;  /* 0x000000ffff007224 */ /* 0x000fe200078e00ff */
[----:B-1----:R-:W1:Y:S01]  /*23de0*/  LDC.64 R4, c[0x0][0xa08] ;  /* 0x00028200ff047b82 */ /* 0x002e620000000a00 */
[----:B------:R-:W-:Y:S01]  /*23df0*/  ISETP.NE.AND.EX P0, PT, RZ, UR5, PT, P0 ;  /* 0x00000005ff007c0c */ /* 0x000fe2000bf05300 */
[----:B------:R-:W-:Y:S01]  /*23e00*/  ULDC.64 UR4, c[0x0][0xa00] ;  /* 0x0002800000047ab9 */ /* 0x000fe20000000a00 */
[----:B------:R-:W-:Y:S01]  /*23e10*/  ULDC.64 UR6, c[0x0][0xa08] ;  /* 0x0002820000067ab9 */ /* 0x000fe20000000a00 */
[----:B------:R-:W-:-:S04]  /*23e20*/  ISETP.NE.U32.AND P1, PT, RZ, UR4, PT ;  /* 0x00000004ff007c0c */ /* 0x000fc8000bf25070 */
[----:B------:R-:W-:Y:S01]  /*23e30*/  ISETP.NE.AND.EX P1, PT, RZ, UR5, PT, P1 ;  /* 0x00000005ff007c0c */ /* 0x000fe2000bf25310 */
[----:B------:R-:W-:Y:S01]  /*23e40*/  ULDC.64 UR4, c[0x0][0xa10] ;  /* 0x0002840000047ab9 */ /* 0x000fe20000000a00 */
[----:B0-----:R-:W-:-:S04]  /*23e50*/  IMAD.WIDE R12, R19, 0x4, R12 ;  /* 0x00000004130c7825 */ /* 0x001fc800078e020c */
[----:B---3--:R-:W0:Y:S07]  /*23e60*/  @P0 LDC.64 R2, c[0x0][0xa28] ;  /* 0x00028a00ff020b82 */ /* 0x008e2e0000000a00 */
[----:B------:R-:W2:Y:S01]  /*23e70*/  @P1 LDG.E R6, desc[UR60][R12.64] ;  /* 0x0000003c0c061981 */ /* 0x000ea2000c1e1900 */
[----:B------:R-:W-:-:S04]  /*23e80*/  ISETP.NE.U32.AND P3, PT, RZ, UR8, PT ;  /* 0x00000008ff007c0c */ /* 0x000fc8000bf65070 */
[----:B------:R-:W-:Y:S01]  /*23e90*/  ISETP.NE.AND.EX P3, PT, RZ, UR9, PT, P3 ;  /* 0x00000009ff007c0c */ /* 0x000fe2000bf65330 */
[----:B0-----:R-:W-:-:S12]  /*23ea0*/  @P0 IMAD.WIDE R2, R19, 0x4, R2 ;  /* 0x0000000413020825 */ /* 0x001fd800078e0202 */
[----:B-----5:R-:W0:Y:S01]  /*23eb0*/  @P3 LDC.64 R8, c[0x0][0xa18] ;  /* 0x00028600ff083b82 */ /* 0x020e220000000a00 */
[----:B------:R3:W5:Y:S01]  /*23ec0*/  @P0 LDG.E R0, desc[UR60][R2.64] ;  /* 0x0000003c02000981 */ /* 0x000762000c1e1900 */
[----:B------:R-:W-:Y:S01]  /*23ed0*/  ISETP.NE.U32.AND P2, PT, RZ, UR6, PT ;  /* 0x00000006ff007c0c */ /* 0x000fe2000bf45070 */
[----:B------:R-:W-:Y:S01]  /*23ee0*/  IMAD.MOV.U32 R10, RZ, RZ, RZ ;  /* 0x000000ffff0a7224 */ /* 0x000fe200078e00ff */
[----:B------:R-:W-:Y:S01]  /*23ef0*/  ISETP.NE.U32.AND P0, PT, RZ, UR4, PT ;  /* 0x00000004ff007c0c */ /* 0x000fe2000bf05070 */
[----:B-1----:R-:W-:-:S03]  /*23f00*/  IMAD.WIDE R4, R19, 0x4, R4 ;  /* 0x0000000413047825 */ /* 0x002fc600078e0204 */
[----:B---3--:R-:W1:Y:S01]  /*23f10*/  LDC.64 R2, c[0x0][0xa10] ;  /* 0x00028400ff027b82 */ /* 0x008e620000000a00 */
[----:B------:R-:W-:Y:S01]  /*23f20*/  ULDC UR4, c[0x0][0x288] ;  /* 0x0000a20000047ab9 */ /* 0x000fe20000000800 */
[----:B------:R-:W-:Y:S02]  /*23f30*/  ISETP.NE.AND.EX P2, PT, RZ, UR7, PT, P2 ;  /* 0x00000007ff007c0c */ /* 0x000fe4000bf45320 */
[----:B------:R-:W-:Y:S01]  /*23f40*/  ISETP.NE.AND.EX P0, PT, RZ, UR5, PT, P0 ;  /* 0x00000005ff007c0c */ /* 0x000fe2000bf05300 */
[----:B0-----:R-:W-:-:S10]  /*23f50*/  @P3 IMAD.WIDE R8, R19, 0x4, R8 ;  /* 0x0000000413083825 */ /* 0x001fd400078e0208 */
[----:B------:R-:W5:Y:S01]  /*23f60*/  @P2 LDG.E R7, desc[UR60][R4.64] ;  /* 0x0000003c04072981 */ /* 0x000f62000c1e1900 */
[----:B-1----:R-:W-:-:S05]  /*23f70*/  IMAD.WIDE R2, R19, 0x4, R2 ;  /* 0x0000000413027825 */ /* 0x002fca00078e0202 */
        /* <DEDUP_REMOVED lines=12> */
[----:B0-----:R-:W-:Y:S01]  /*24040*/  IMAD.U32 R9, RZ, RZ, UR5 ;  /* 0x00000005ff097e24 */ /* 0x001fe2000f8e00ff */
[----:B--2---:R0:W-:Y:S01]  /*24050*/  STL [R1+0x3c], R6 ;  /* 0x00003c0601007387 */ /* 0x0041e20000100800 */
[----:B------:R-:W-:Y:S02]  /*24060*/  IMAD.MOV.U32 R11, RZ, RZ, R6 ;  /* 0x000000ffff0b7224 */ /* 0x000fe400078e0006 */
[----:B0-----:R-:W-:Y:S01]  /*24070*/  IMAD.U32 R6, RZ, RZ, UR4 ;  /* 0x00000004ff067e24 */ /* 0x001fe2000f8e00ff */
[----:B------:R-:W-:Y:S06]  /*24080*/  @P3 BRA `(.L_x_2050) ;  /* 0x0000000000143947 */ /* 0x000fec0003800000 */
[----:B------:R-:W-:Y:S05]  /*24090*/  @!P1 BRA `(.L_x_2050) ;  /* 0x0000000000109947 */ /* 0x000fea0003800000 */
[----:B------:R-:W2:Y:S04]  /*240a0*/  LDG.E R8, desc[UR60][R12.64] ;  /* 0x0000003c0c087981 */ /* 0x000ea8000c1e1900 */
[----:B------:R-:W2:Y:S02]  /*240b0*/  LDG.E R12, desc[UR60][R12.64+0x4] ;  /* 0x0000043c0c0c7981 */ /* 0x000ea4000c1e1900 */
[----:B--2---:R-:W-:-:S05]  /*240c0*/  IMAD.IADD R11, R12, 0x1, -R8 ;  /* 0x000000010c0b7824 */ /* 0x004fca00078e0a08 */
[----:B------:R0:W-:Y:S02]  /*240d0*/  STL [R1+0x3c], R11 ;  /* 0x00003c0b01007387 */ /* 0x0001e40000100800 */
.L_x_2050:
[----:B-----5:R-:W-:Y:S01]  /*240e0*/  IMAD.IADD R7, R7, 0x1, R0 ;  /* 0x0000000107077824 */ /* 0x020fe200078e0200 */
[----:B------:R-:W-:Y:S02]  /*240f0*/  ULDC.64 UR4, c[0x0][0xa20] ;  /* 0x0002880000047ab9 */ /* 0x000fe40000000a00 */
[----:B------:R-:W-:Y:S02]  /*24100*/  ISETP.NE.U32.AND P1, PT, RZ, UR4, PT ;  /* 0x00000004ff007c0c */ /* 0x000fe4000bf25070 */
[----:B------:R1:W-:Y:S02]  /*24110*/  STL [R1+0x18], R7 ;  /* 0x0000180701007387 */ /* 0x0003e40000100800 */
[----:B------:R-:W-:-:S13]  /*24120*/  ISETP.NE.AND.EX P1, PT, RZ, UR5, PT, P1 ;  /* 0x00000005ff007c0c */ /* 0x000fda000bf25310 */
[----:B-1----:R-:W-:Y:S05]  /*24130*/  @!P1 BRA `(.L_x_2051) ;  /* 0x0000000000109947 */ /* 0x002fea0003800000 */
[----:B------:R-:W1:Y:S02]  /*24140*/  LDC.64 R6, c[0x0][0xa20] ;  /* 0x00028800ff067b82 */ /* 0x000e640000000a00 */
[----:B-1----:R-:W-:-:S06]  /*24150*/  IMAD.WIDE R6, R19, 0x4, R6 ;  /* 0x0000000413067825 */ /* 0x002fcc00078e0206 */
[----:B------:R1:W5:Y:S01]  /*24160*/  LDG.E R6, desc[UR60][R6.64] ;  /* 0x0000003c06067981 */ /* 0x000362000c1e1900 */
[----:B------:R-:W-:Y:S05]  /*24170*/  BRA `(.L_x_2052) ;  /* 0x0000000000107947 */ /* 0x000fea0003800000 */
.L_x_2051:
[----:B------:R-:W-:Y:S05]  /*24180*/  @!P2 BRA `(.L_x_2052) ;  /* 0x00000000000ca947 */ /* 0x000fea0003800000 */
[----:B------:R-:W2:Y:S04]  /*24190*/  LDG.E R6, desc[UR60][R4.64] ;  /* 0x0000003c04067981 */ /* 0x000ea8000c1e1900 */
[----:B------:R-:W2:Y:S02]  /*241a0*/  LDG.E R4, desc[UR60][R4.64+0x4] ;  /* 0x0000043c04047981 */ /* 0x000ea4000c1e1900 */
[----:B--2---:R-:W-:-:S07]  /*241b0*/  IMAD.IADD R6, R4, 0x1, -R6 ;  /* 0x0000000104067824 */ /* 0x004fce00078e0a06 */
.L_x_2052:
[----:B------:R-:W2:Y:S04]  /*241c0*/  @P0 LDG.E R4, desc[UR60][R2.64] ;  /* 0x0000003c02040981 */ /* 0x000ea8000c1e1900 */
[----:B------:R3:W2:Y:S01]  /*241d0*/  @P0 LDG.E R2, desc[UR60][R2.64+0x4] ;  /* 0x0000043c02020981 */ /* 0x0006a2000c1e1900 */
[----:B------:R-:W-:Y:S02]  /*241e0*/  IMAD.SHL.U32 R12, R17, 0x80, RZ ;  /* 0x00000080110c7824 */ /* 0x000fe400078e00ff */
[----:B-----5:R-:W-:Y:S02]  /*241f0*/  IMAD.IADD R8, R6, 0x1, -R0 ;  /* 0x0000000106087824 */ /* 0x020fe400078e0a00 */
[----:B------:R-:W-:Y:S01]  /*24200*/  VIADD R6, R12, 0x7f ;  /* 0x0000007f0c067836 */ /* 0x000fe20000000000 */
[----:B------:R4:W-:Y:S01]  /*24210*/  STL [R1+0x34], R12 ;  /* 0x0000340c01007387 */ /* 0x0009e20000100800 */
[----:B---3--:R-:W3:Y:S02]  /*24220*/  LDC R3, c[0x0][0x448] ;  /* 0x00011200ff037b82 */ /* 0x008ee40000000800 */
[----:B---3--:R-:W-:-:S13]  /*24230*/  ISETP.NE.AND P1, PT, R3, 0x1, PT ;  /* 0x000000010300780c */ /* 0x008fda0003f25270 */
[----:B------:R-:W3:Y:S08]  /*24240*/  @P1 LDC R3, c[0x0][0x44c] ;  /* 0x00011300ff031b82 */ /* 0x000ef00000000800 */
[----:B------:R-:W0:Y:S01]  /*24250*/  @P1 LDC R5, c[0x0][0x450] ;  /* 0x00011400ff051b82 */ /* 0x000e220000000800 */
[----:B---3--:R-:W-:-:S05]  /*24260*/  @P1 IMAD.HI.U32 R0, R6, R3, RZ ;  /* 0x0000000306001227 */ /* 0x008fca00078e00ff */
[----:B0-----:R-:W-:Y:S01]  /*24270*/  @P1 SHF.R.U32.HI R6, RZ, R5, R0 ;  /* 0x00000005ff061219 */ /* 0x001fe20000011600 */
[----:B--2---:R-:W-:-:S04]  /*24280*/  @P0 IMAD.IADD R9, R2, 0x1, -R4 ;  /* 0x0000000102090824 */ /* 0x004fc800078e0a04 */
[----:B------:R-:W-:-:S04]  /*24290*/  IMAD.IADD R0, R8, 0x1, R9 ;  /* 0x0000000108007824 */ /* 0x000fc800078e0209 */
[C---:B------:R-:W-:Y:S01]  /*242a0*/  VIADD R2, R0.reuse, 0x3f ;  /* 0x0000003f00027836 */ /* 0x040fe20000000000 */
[----:B------:R-:W-:-:S04]  /*242b0*/  IADD3 R17, R0, 0x1, -R11 ;  /* 0x0000000100117810 */ /* 0x000fc80007ffe80b */
[----:B------:R-:W-:Y:S01]  /*242c0*/  SHF.R.S32.HI R3, RZ, 0x1f, R2 ;  /* 0x0000001fff037819 */ /* 0x000fe20000011402 */
[----:B------:R-:W-:-:S03]  /*242d0*/  IMAD.IADD R6, R17, 0x1, R6 ;  /* 0x0000000111067824 */ /* 0x000fc600078e0206 */
[----:B------:R-:W-:Y:S02]  /*242e0*/  LEA.HI R21, R3, R2, RZ, 0x6 ;  /* 0x0000000203157211 */ /* 0x000fe400078f30ff */
[----:B------:R-:W0:Y:S02]  /*242f0*/  LDC.64 R2, c[0x0][0x9e0] ;  /* 0x00027800ff027b82 */ /* 0x000e240000000a00 */
[----:B------:R-:W-:Y:S02]  /*24300*/  SHF.R.S32.HI R21, RZ, 0x6, R21 ;  /* 0x00000006ff157819 */ /* 0x000fe40000011415 */
[----:B0-----:R-:W-:Y:S01]  /*24310*/  ISETP.GE.AND P2, PT, R3, 0x1, PT ;  /* 0x000000010300780c */ /* 0x001fe20003f46270 */
[----:B-1----:R-:W-:-:S12]  /*24320*/  IMAD.IADD R7, R6, 0x1, R2 ;  /* 0x0000000106077824 */ /* 0x002fd800078e0202 */
        /* <DEDUP_REMOVED lines=12> */
.L_x_2055:
[----:B------:R-:W-:-:S13]  /*243f0*/  ISETP.NE.AND P3, PT, R3, 0x1, PT ;  /* 0x000000010300780c */ /* 0x000fda0003f65270 */
[----:B------:R-:W0:Y:S02]  /*24400*/  @P3 LDC.64 R4, c[0x0][0x9e8] ;  /* 0x00027a00ff043b82 */ /* 0x000e240000000a00 */
[----:B0-----:R-:W-:-:S05]  /*24410*/  @P3 IMAD.HI.U32 R4, R2, R4, RZ ;  /* 0x0000000402043227 */ /* 0x001fca00078e00ff */
[----:B------:R-:W-:-:S07]  /*24420*/  @P3 SHF.R.U32.HI R2, RZ, R5, R4 ;  /* 0x00000005ff023219 */ /* 0x000fce0000011604 */
.L_x_2056:
[----:B------:R-:W-:Y:S05]  /*24430*/  BSYNC B0 ;  /* 0x0000000000007941 */ /* 0x000fea0003800000 */
.L_x_2054:
[----:B------:R-:W-:-:S05]  /*24440*/  IMAD R2, R2, R3, R3 ;  /* 0x0000000302027224 */ /* 0x000fca00078e0203 */
[----:B------:R-:W-:-:S07]  /*24450*/  VIMNMX R7, R7, R2, PT ;  /* 0x0000000207077248 */ /* 0x000fce0003fe0100 */
.L_x_2053:
        /* <DEDUP_REMOVED lines=20> */
.L_x_2059:
[----:B------:R-:W-:-:S13]  /*245a0*/  ISETP.NE.AND P1, PT, R3, 0x1, PT ;  /* 0x000000010300780c */ /* 0x000fda0003f25270 */
[----:B------:R-:W0:Y:S02]  /*245b0*/  @P1 LDC.64 R4, c[0x0][0x9e8] ;  /* 0x00027a00ff041b82 */ /* 0x000e240000000a00 */
[----:B0-----:R-:W-:-:S05]  /*245c0*/  @P1 IMAD.HI.U32 R4, R2, R4, RZ ;  /* 0x0000000402041227 */ /* 0x001fca00078e00ff */
[----:B------:R-:W-:-:S07]  /*245d0*/  @P1 SHF.R.U32.HI R2, RZ, R5, R4 ;  /* 0x00000005ff021219 */ /* 0x000fce0000011604 */
.L_x_2060:
[----:B------:R-:W-:Y:S05]  /*245e0*/  BSYNC B0 ;  /* 0x0000000000007941 */ /* 0x000fea0003800000 */
.L_x_2058:
[----:B------:R-:W-:-:S05]  /*245f0*/  IMAD R2, R2, R3, RZ ;  /* 0x0000000302027224 */ /* 0x000fca00078e02ff */
[----:B------:R-:W-:-:S07]  /*24600*/  VIMNMX R0, R0, R2, !PT ;  /* 0x0000000200007248 */ /* 0x000fce0007fe0100 */
.L_x_2057:
[----:B------:R-:W-:Y:S01]  /*24610*/  VIADD R7, R7, 0x3f ;  /* 0x0000003f07077836 */ /* 0x000fe20000000000 */
[----:B------:R-:W-:Y:S01]  /*24620*/  BSSY B0, `(.L_x_2061) ;  /* 0x00001a8000007945 */ /* 0x000fe20003800000 */
[----:B------:R-:W-:-:S03]  /*24630*/  PLOP3.LUT P5, PT, PT, PT, PT, 0x80, 0x0 ;  /* 0x000000000000781c */ /* 0x000fc60003faf070 */
[----:B------:R-:W-:-:S04]  /*24640*/  SHF.R.S32.HI R2, RZ, 0x1f, R7 ;  /* 0x0000001fff027819 */ /* 0x000fc80000011407 */
[----:B------:R-:W-:Y:S02]  /*24650*/  LEA.HI R3, R2, R7, RZ, 0x6 ;  /* 0x0000000702037211 */ /* 0x000fe400078f30ff */
[----:B------:R-:W-:Y:S02]  /*24660*/  SHF.R.S32.HI R2, RZ, 0x1f, R0 ;  /* 0x0000001fff027819 */ /* 0x000fe40000011400 */
[----:B------:R-:W-:Y:S02]  /*24670*/  SHF.R.S32.HI R3, RZ, 0x6, R3 ;  /* 0x00000006ff037819 */ /* 0x000fe40000011403 */
[----:B------:R-:W-:-:S04]  /*24680*/  LEA.HI R0, R2, R0, RZ, 0x6 ;  /* 0x0000000002007211 */ /* 0x000fc800078f30ff */
[----:B------:R-:W-:-:S04]  /*24690*/  SHF.R.S32.HI R0, RZ, 0x6, R0 ;  /* 0x00000006ff007819 */ /* 0x000fc80000011400 */
[----:B------:R-:W-:Y:S02]  /*246a0*/  VIMNMX R2, RZ, R0, !PT ;  /* 0x00000000ff027248 */ /* 0x000fe40007fe0100 */
[----:B------:R-:W-:-:S03]  /*246b0*/  VIMNMX R0, R21, R3, PT ;  /* 0x0000000315007248 */ /* 0x000fc60003fe0100 */
[--C-:B------:R-:W-:Y:S02]  /*246c0*/  IMAD R2, R2, 0x40, -R8.reuse ;  /* 0x0000004002027824 */ /* 0x100fe400078e0a08 */
[----:B------:R-:W-:-:S03]  /*246d0*/  IMAD R0, R0, 0x40, -R8 ;  /* 0x0000004000007824 */ /* 0x000fc600078e0a08 */
[----:B------:R-:W-:Y:S02]  /*246e0*/  VIMNMX R2, RZ, R2, !PT ;  /* 0x00000002ff027248 */ /* 0x000fe40007fe0100 */
[----:B------:R-:W-:-:S04]  /*246f0*/  VIMNMX R0, R0, R9, PT ;  /* 0x0000000900007248 */ /* 0x000fc80003fe0100 */
[----:B------:R-:W-:Y:S02]  /*24700*/  ISETP.GT.AND P1, PT, R0, R2, PT ;  /* 0x000000020000720c */ /* 0x000fe40003f24270 */
[----:B------:R-:W-:-:S11]  /*24710*/  SHF.R.U32.HI R2, RZ, 0x6, R2 ;  /* 0x00000006ff027819 */ /* 0x000fd60000011602 */
[----:B------:R-:W-:-:S05]  /*24720*/  @P1 VIADD R0, R0, 0x3f ;  /* 0x0000003f00001836 */ /* 0x000fca0000000000 */
[----:B------:R-:W-:-:S04]  /*24730*/  @P1 SHF.R.S32.HI R3, RZ, 0x1f, R0 ;  /* 0x0000001fff031819 */ /* 0x000fc80000011400 */
[----:B------:R-:W-:Y:S01]  /*24740*/  @P1 LEA.HI R0, R3, R0, RZ, 0x6 ;  /* 0x0000000003001211 */ /* 0x000fe200078f30ff */
[----:B------:R-:W-:-:S03]  /*24750*/  IMAD.MOV.U32 R3, RZ, RZ, R2 ;  /* 0x000000ffff037224 */ /* 0x000fc600078e0002 */
[----:B------:R-:W-:-:S04]  /*24760*/  @P1 SHF.R.S32.HI R3, RZ, 0x6, R0 ;  /* 0x00000006ff031819 */ /* 0x000fc80000011400 */
        /* <DEDUP_REMOVED lines=9> */
.L_x_2293:
[----:B-1----:R-:W-:Y:S02]  /*24800*/  ISETP.NE.AND P0, PT, R14, RZ, PT ;  /* 0x000000ff0e00720c */ /* 0x002fe40003f05270 */
[----:B------:R-:W-:-:S11]  /*24810*/  PLOP3.LUT P2, PT, PT, PT, PT, 0x8, 0x0 ;  /* 0x000000000000781c */ /* 0x000fd60003f4e170 */
[----:B------:R-:W-:Y:S05]  /*24820*/  @P0 BRA `(.L_x_2064) ;  /* 0x00000000000c0947 */ /* 0x000fea0003800000 */
[----:B------:R-:W-:-:S03]  /*24830*/  UMOV UR4, 0xffffffff ;  /* 0xffffffff00047882 */ /* 0x000fc60000000000 */
[----:B------:R-:W-:Y:S05]  /*24840*/  BRA.DIV UR4, `(.L_x_2065) ;  /* 0x0000008e04947947 */ /* 0x000fea000b800000 */
[----:B------:R-:W-:-:S13]  /*24850*/  ELECT P2, URZ, PT ;  /* 0x00000000003f782f */ /* 0x000fda0003840000 */
.L_x_2064:
[----:B0-----:R-:W2:Y:S04]  /*24860*/  LDL R4, [R1+0x54] ;  /* 0x0000540001047983 */ /* 0x001ea80000100800 */
[----:B------:R-:W3:Y:S01]  /*24870*/  LDL R6, [R1] ;  /* 0x0000000001067983 */ /* 0x000ee20000100800 */
        /* <DEDUP_REMOVED lines=8> */
.L_x_2296:
[----:B------:R-:W-:Y:S05]  /*24900*/  BSYNC B1 ;  /* 0x0000000000017941 */ /* 0x000fea0003800000 */
.L_x_2066:
[----:B------:R-:W-:Y:S04]  /*24910*/  BSSY B1, `(.L_x_2068) ;  /* 0x00000b0000017945 */ /* 0x000fe80003800000 */
[----:B------:R-:W-:Y:S05]  /*24920*/  @!P2 BRA `(.L_x_2069) ;  /* 0x0000000800b8a947 */ /* 0x000fea0003800000 */
[----:B------:R-:W2:Y:S04]  /*24930*/  LDL R8, [R1] ;  /* 0x0000000001087983 */ /* 0x000ea80000100800 */
        /* <DEDUP_REMOVED lines=10> */
.L_x_2297:
[----:B------:R-:W-:Y:S05]  /*249e0*/  BSYNC B2 ;  /* 0x0000000000027941 */ /* 0x000fea0003800000 */
.L_x_2070:
        /* <DEDUP_REMOVED lines=8> */
.L_x_2073:
[----:B------:R-:W-:Y:S05]  /*24a70*/  BSYNC B2 ;  /* 0x0000000000027941 */ /* 0x000fea0003800000 */
.L_x_2072:
[----:B------:R-:W2:Y:S04]  /*24a80*/  LDL R7, [R1] ;  /* 0x0000000001077983 */ /* 0x000ea80000100800 */
        /* <DEDUP_REMOVED lines=11> */
[----:B------:R-:W-:Y:S02]  /*24b40*/  IMAD.SHL.U32 R11, R4, 0x4000, RZ ;  /* 0x00004000040b7824 */ /* 0x000fe400078e00ff */
[----:B------:R-:W-:Y:S02]  /*24b50*/  VIADD R4, R6, 0x30890 ;  /* 0x0003089006047836 */ /* 0x000fe40000000000 */
[----:B------:R-:W-:-:S07]  /*24b60*/  VIADD R7, R8, 0x20400 ;  /* 0x0002040008077836 */ /* 0x000fce0000000000 */
.L_x_2074:
        /* <DEDUP_REMOVED lines=16> */
.L_x_2075:
        /* <DEDUP_REMOVED lines=16> */
.L_x_2076:
        /* <DEDUP_REMOVED lines=16> */
.L_x_2077:
        /* <DEDUP_REMOVED lines=13> */
.L_x_2298:
[----:B------:R-:W-:Y:S05]  /*24f40*/  BSYNC B2 ;  /* 0x0000000000027941 */ /* 0x000fea0003800000 */
.L_x_2078:
[----:B------:R-:W-:Y:S01]  /*24f50*/  BSSY B2, `(.L_x_2080) ;  /* 0x000000a000027945 */ /* 0x000fe20003800000 */
[----:B------:R-:W-:Y:S02]  /*24f60*/  IMAD.MOV.U32 R8, RZ, RZ, 0x0 ;  /* 0x00000000ff087424 */ /* 0x000fe400078e00ff */
[----:B01----:R-:W-:Y:S01]  /*24f70*/  IMAD.MOV.U32 R9, RZ, RZ, 0x12f00000 ;  /* 0x12f00000ff097424 */ /* 0x003fe200078e00ff */
[----:B------:R-:W-:Y:S06]  /*24f80*/  @P4 BRA `(.L_x_2081) ;  /* 0x0000000000184947 */ /* 0x000fec0003800000 */
[----:B------:R-:W2:Y:S02]  /*24f90*/  LDL R4, [R1+0x4] ;  /* 0x0000040001047983 */ /* 0x000ea40000100800 */
[----:B--2---:R-:W-:Y:S01]  /*24fa0*/  LOP3.LUT P0, RZ, R4, 0x1, RZ, 0xc0, !PT ;  /* 0x0000000104ff7812 */ /* 0x004fe2000780c0ff */
[----:B------:R-:W-:-:S04]  /*24fb0*/  IMAD.MOV.U32 R4, RZ, RZ, 0x8000 ;  /* 0x00008000ff047424 */ /* 0x000fc800078e00ff */
[----:B------:R0:W-:Y:S08]  /*24fc0*/  SYNCS.ARRIVE.TRANS64 RZ, [R6+URZ+0x308b0], R4 ;  /* 0x0308b00406ff79a7 */ /* 0x0001f0000800003f */
[----:B------:R-:W-:Y:S05]  /*24fd0*/  @!P0 BRA `(.L_x_2081) ;  /* 0x0000000000048947 */ /* 0x000fea0003800000 */
[----:B------:R-:W-:Y:S01]  /*24fe0*/  BPT.TRAP 0x1 ;  /* 0x000000040000795c */ /* 0x000fe20000300000 */
.L_x_2081:
[----:B------:R-:W-:Y:S05]  /*24ff0*/  BSYNC B2 ;  /* 0x0000000000027941 */ /* 0x000fea0003800000 */
.L_x_2080:
[----:B0-----:R-:W2:Y:S01]  /*25000*/  LDL R4, [R1] ;  /* 0x0000000001047983 */ /* 0x001ea20000100800 */
[----:B------:R-:W-:Y:S01]  /*25010*/  R2UR UR10, R12 ;  /* 0x000000000c0a72ca */ /* 0x000fe200000e0000 */
[----:B------:R-:W-:Y:S01]  /*25020*/  UIADD3 UR4, UP0, UR38, 0x670, URZ ;  /* 0x0000067026047890 */ /* 0x000fe2000ff1e03f */
[----:B------:R-:W-:Y:S01]  /*25030*/  R2UR UR6, R8 ;  /* 0x00000000080672ca */ /* 0x000fe200000e0000 */
[----:B------:R-:W-:Y:S01]  /*25040*/  VIADD R6, R6, 0x308b0 ;  /* 0x000308b006067836 */ /* 0x000fe20000000000 */
[----:B------:R-:W-:Y:S01]  /*25050*/  R2UR UR7, R9 ;  /* 0x00000000090772ca */ /* 0x000fe200000e0000 */
[----:B------:R-:W-:Y:S01]  /*25060*/  UIADD3.X UR5, URZ, UR39, URZ, UP0, !UPT ;  /* 0x000000273f057290 */ /* 0x000fe200087fe43f */
[----:B------:R-:W-:Y:S01]  /*25070*/  PLOP3.LUT P0, PT, PT, PT, PT, 0x80, 0x0 ;  /* 0x000000000000781c */ /* 0x000fe20003f0f070 */
[----:B--2---:R-:W-:-:S04]  /*25080*/  IMAD R4, R11, 0x2, R4 ;  /* 0x000000020b047824 */ /* 0x004fc800078e0204 */
[----:B------:R-:W-:-:S08]  /*25090*/  VIADD R7, R4, 0x400 ;  /* 0x0000040004077836 */ /* 0x000fd00000000000 */
.L_x_2082:
        /* <DEDUP_REMOVED lines=15> */
.L_x_2083:
        /* <DEDUP_REMOVED lines=15> */
.L_x_2084:
        /* <DEDUP_REMOVED lines=15> */
.L_x_2085:
        /* <DEDUP_REMOVED lines=10> */
.L_x_2069:
[----:B------:R-:W-:Y:S05]  /*25410*/  BSYNC B1 ;  /* 0x0000000000017941 */ /* 0x000fea0003800000 */
.L_x_2068:
[----:B------:R-:W0:Y:S04]  /*25420*/  LDL.LU R8, [R1+0x1c] ;  /* 0x00001c0001087983 */ /* 0x000e280000300800 */
[----:B------:R-:W2:Y:S01]  /*25430*/  LDL.LU R7, [R1+0x20] ;  /* 0x0000200001077983 */ /* 0x000ea20000300800 */
[----:B------:R-:W-:Y:S01]  /*25440*/  PLOP3.LUT P5, PT, PT, PT, PT, 0x8, 0x0 ;  /* 0x000000000000781c */ /* 0x000fe20003fae170 */
[----:B0-----:R-:W-:Y:S02]  /*25450*/  VIADD R4, R8, 0x1 ;  /* 0x0000000108047836 */ /* 0x001fe40000000000 */
[----:B------:R-:W-:-:S03]  /*25460*/  VIADD R8, R3, 0xfffffffe ;  /* 0xfffffffe03087836 */ /* 0x000fc60000000000 */
[----:B------:R-:W-:-:S04]  /*25470*/  ISETP.NE.AND P0, PT, R4, 0x2, PT ;  /* 0x000000020400780c */ /* 0x000fc80003f05270 */
[----:B------:R-:W-:Y:S02]  /*25480*/  SEL R5, RZ, 0x1, P0 ;  /* 0x00000001ff057807 */ /* 0x000fe40000000000 */
[----:B------:R-:W-:Y:S02]  /*25490*/  SEL R3, R4, RZ, P0 ;  /* 0x000000ff04037207 */ /* 0x000fe40000000000 */
[----:B--2---:R-:W-:Y:S02]  /*254a0*/  LOP3.LUT R7, R7, R5, RZ, 0x3c, !PT ;  /* 0x0000000507077212 */ /* 0x004fe400078e3cff */
[----:B------:R-:W-:-:S03]  /*254b0*/  ISETP.GE.AND P0, PT, R8, R2, PT ;  /* 0x000000020800720c */ /* 0x000fc60003f06270 */
[----:B------:R0:W-:Y:S04]  /*254c0*/  STL [R1+0x20], R7 ;  /* 0x0000200701007387 */ /* 0x0001e80000100800 */
[----:B------:R0:W-:Y:S06]  /*254d0*/  STL [R1+0x1c], R3 ;  /* 0x00001c0301007387 */ /* 0x0001ec0000100800 */
[----:B------:R-:W-:Y:S05]  /*254e0*/  @!P0 BRA `(.L_x_2062) ;  /* 0x0000000800ec8947 */ /* 0x000fea0003800000 */
.L_x_2104:
[----:B------:R-:W-:Y:S05]  /*254f0*/  YIELD ;  /* 0x0000000000007946 */ /* 0x000fea0003800000 */
[----:B------:R-:W-:Y:S04]  /*25500*/  BSSY B1, `(.L_x_2086) ;  /* 0x00000ad000017945 */ /* 0x000fe80003800000 */
[----:B-1----:R-:W-:Y:S05]  /*25510*/  @!P2 BRA `(.L_x_2087) ;  /* 0x0000000800aca947 */ /* 0x002fea0003800000 */
        /* <DEDUP_REMOVED lines=11> */
.L_x_2299:
[----:B------:R-:W-:Y:S05]  /*255d0*/  BSYNC B2 ;  /* 0x0000000000027941 */ /* 0x000fea0003800000 */
.L_x_2088:
        /* <DEDUP_REMOVED lines=8> */
.L_x_2091:
[----:B------:R-:W-:Y:S05]  /*25660*/  BSYNC B2 ;  /* 0x0000000000027941 */ /* 0x000fea0003800000 */
.L_x_2090:
[----:B------:R-:W2:Y:S04]  /*25670*/  LDL R4, [R1] ;  /* 0x0000000001047983 */ /* 0x000ea80000100800 */
[----:B-1----:R-:W2:Y:S01]  /*25680*/  LDL R3, [R1+0x1c] ;  /* 0x00001c0001037983 */ /* 0x002ea20000100800 */
[----:B------:R-:W-:Y:S01]  /*25690*/  IMAD.MOV.U32 R11, RZ, RZ, RZ ;  /* 0x000000ffff0b7224 */ /* 0x000fe200078e00ff */
[----:B------:R-:W-:Y:S01]  /*256a0*/  UIADD3 UR4, UP0, UR38, 0x570, URZ ;  /* 0x0000057026047890 */ /* 0x000fe2000ff1e03f */
[----:B------:R-:W-:Y:S01]  /*256b0*/  PLOP3.LUT P0, PT, PT, PT, PT, 0x80, 0x0 ;  /* 0x000000000000781c */ /* 0x000fe20003f0f070 */
[----:B------:R-:W-:Y:S01]  /*256c0*/  UMOV UR6, 0x0 ;  /* 0x0000000000067882 */ /* 0x000fe20000000000 */
[----:B------:R-:W-:Y:S01]  /*256d0*/  UMOV UR7, 0x12f00000 ;  /* 0x12f0000000077882 */ /* 0x000fe20000000000 */
[----:B------:R-:W-:Y:S01]  /*256e0*/  R2UR UR10, R11 ;  /* 0x000000000b0a72ca */ /* 0x000fe200000e0000 */
[----:B------:R-:W-:Y:S01]  /*256f0*/  UIADD3.X UR5, URZ, UR39, URZ, UP0, !UPT ;  /* 0x000000273f057290 */ /* 0x000fe200087fe43f */
[----:B--2---:R-:W-:-:S02]  /*25700*/  IMAD R5, R3, 0x8000, R4 ;  /* 0x0000800003057824 */ /* 0x004fc400078e0204 */
[----:B------:R-:W-:Y:S02]  /*25710*/  IMAD R4, R8, 0x40, R10 ;  /* 0x0000004008047824 */ /* 0x000fe400078e020a */
[----:B------:R-:W-:Y:S02]  /*25720*/  VIADD R3, R7, 0x30890 ;  /* 0x0003089007037836 */ /* 0x000fe40000000000 */
[----:B------:R-:W-:-:S07]  /*25730*/  VIADD R9, R5, 0x20400 ;  /* 0x0002040005097836 */ /* 0x000fce0000000000 */
.L_x_2092:
        /* <DEDUP_REMOVED lines=13> */
[----:B------:R-:W-:Y:S02]  /*25810*/  UMOV UR7, 0x12f00000 ;  /* 0x12f0000000077882 */ /* 0x000fe40000000000 */
[----:B------:R-:W-:Y:S01]  /*25820*/  R2UR UR10, R9 ;  /* 0x00000000090a72ca */ /* 0x000fe200000e0000 */
[----:B------:R-:W-:-:S14]  /*25830*/  VIADD R9, R5, 0x22400 ;  /* 0x0002240005097836 */ /* 0x000fdc0000000000 */
.L_x_2093:
        /* <DEDUP_REMOVED lines=16> */
.L_x_2094:
        /* <DEDUP_REMOVED lines=16> */
.L_x_2095:
        /* <DEDUP_REMOVED lines=13> */
.L_x_2300:
[----:B------:R-:W-:Y:S05]  /*25b10*/  BSYNC B2 ;  /* 0x0000000000027941 */ /* 0x000fea0003800000 */
.L_x_2096:
        /* <DEDUP_REMOVED lines=10> */
.L_x_2099:
[----:B------:R-:W-:Y:S05]  /*25bc0*/  BSYNC B2 ;  /* 0x0000000000027941 */ /* 0x000fea0003800000 */
.L_x_2098:
        /* <DEDUP_REMOVED lines=8> */
.L_x_2100:
        /* <DEDUP_REMOVED lines=11> */
[----:B------:R-:W-:Y:S01]  /*25d00*/  R2UR UR6, R12 ;  /* 0x000000000c0672ca */ /* 0x000fe200000e0000 */
[----:B------:R-:W-:Y:S01]  /*25d10*/  VIADD R3, R5, 0x2400 ;  /* 0x0000240005037836 */ /* 0x000fe20000000000 */
[----:B------:R-:W-:Y:S02]  /*25d20*/  R2UR UR7, R13 ;  /* 0x000000000d0772ca */ /* 0x000fe400000e0000 */
[----:B------:R-:W-:Y:S02]  /*25d30*/  R2UR UR10, R6 ;  /* 0x00000000060a72ca */ /* 0x000fe400000e0000 */
[----:B------:R-:W-:-:S13]  /*25d40*/  PLOP3.LUT P0, PT, PT, PT, PT, 0x80, 0x0 ;  /* 0x000000000000781c */ /* 0x000fda0003f0f070 */
.L_x_2101:
        /* <DEDUP_REMOVED lines=15> */
.L_x_2102:
        /* <DEDUP_REMOVED lines=15> */
.L_x_2103:
        /* <DEDUP_REMOVED lines=10> */
.L_x_2087:
[----:B------:R-:W-:Y:S05]  /*25fd0*/  BSYNC B1 ;  /* 0x0000000000017941 */ /* 0x000fea0003800000 */
.L_x_2086:
[----:B0-----:R-:W2:Y:S04]  /*25fe0*/  LDL.LU R3, [R1+0x1c] ;  /* 0x00001c0001037983 */ /* 0x001ea80000300800 */
[----:B------:R-:W3:Y:S01]  /*25ff0*/  LDL.LU R6, [R1+0x20] ;  /* 0x0000200001067983 */ /* 0x000ee20000300800 */
[----:B--2---:R-:W-:-:S05]  /*26000*/  VIADD R3, R3, 0x1 ;  /* 0x0000000103037836 */ /* 0x004fca0000000000 */
[----:B------:R-:W-:-:S04]  /*26010*/  ISETP.NE.AND P0, PT, R3, 0x2, PT ;  /* 0x000000020300780c */ /* 0x000fc80003f05270 */
[----:B------:R-:W-:Y:S02]  /*26020*/  SEL R4, RZ, 0x1, P0 ;  /* 0x00000001ff047807 */ /* 0x000fe40000000000 */
[----:B------:R-:W-:Y:S02]  /*26030*/  SEL R3, R3, RZ, P0 ;  /* 0x000000ff03037207 */ /* 0x000fe40000000000 */
[----:B---3--:R-:W-:Y:S02]  /*26040*/  LOP3.LUT R6, R6, R4, RZ, 0x3c, !PT ;  /* 0x0000000406067212 */ /* 0x008fe400078e3cff */
[C---:B------:R-:W-:Y:S01]  /*26050*/  ISETP.GT.AND P0, PT, R8.reuse, R2, PT ;  /* 0x000000020800720c */ /* 0x040fe20003f04270 */
[----:B------:R-:W-:Y:S02]  /*26060*/  VIADD R8, R8, 0xffffffff ;  /* 0xffffffff08087836 */ /* 0x000fe40000000000 */
[----:B------:R1:W-:Y:S04]  /*26070*/  STL [R1+0x20], R6 ;  /* 0x0000200601007387 */ /* 0x0003e80000100800 */
[----:B------:R1:W-:Y:S06]  /*26080*/  STL [R1+0x1c], R3 ;  /* 0x00001c0301007387 */ /* 0x0003ec0000100800 */
[----:B------:R-:W-:Y:S05]  /*26090*/  @P0 BRA `(.L_x_2104) ;  /* 0xfffffff400140947 */ /* 0x000fea000383ffff */
.L_x_2062:
[----:B------:R-:W-:Y:S05]  /*260a0*/  BSYNC B0 ;  /* 0x0000000000007941 */ /* 0x000fea0003800000 */
.L_x_2061:
[----:B0-----:R-:W2:Y:S01]  /*260b0*/  LDL R7, [R1+0x34] ;  /* 0x0000340001077983 */ /* 0x001ea20000100800 */
[----:B------:R-:W0:Y:S01]  /*260c0*/  LDC R0, c[0x0][0x448] ;  /* 0x00011200ff007b82 */ /* 0x000e220000000800 */
[----:B------:R-:W-:Y:S07]  /*260d0*/  @!P5 WARPSYNC.ALL ;  /* 0x000000000000d948 */ /* 0x000fee0003800000 */
[----:B------:R-:W-:Y:S01]  /*260e0*/  @!P5 BAR.SYNC.DEFER_BLOCKING 0xc, 0x180 ;  /* 0x030600000000db1d */ /* 0x000fe20000010000 */
[----:B0-----:R-:W-:-:S13]  /*260f0*/  ISETP.NE.AND P0, PT, R0, 0x1, PT ;  /* 0x000000010000780c */ /* 0x001fda0003f05270 */
[----:B------:R-:W0:Y:S08]  /*26100*/  @P0 LDC R2, c[0x0][0x44c] ;  /* 0x00011300ff020b82 */ /* 0x000e300000000800 */
[----:B-1----:R-:W1:Y:S01]  /*26110*/  @P0 LDC R3, c[0x0][0x450] ;  /* 0x00011400ff030b82 */ /* 0x002e620000000800 */
[----:B--2---:R-:W-:-:S04]  /*26120*/  VIADD R0, R7, 0x7f ;  /* 0x0000007f07007836 */ /* 0x004fc80000000000 */
[----:B0-----:R-:W-:-:S05]  /*26130*/  @P0 IMAD.HI.U32 R2, R0, R2, RZ ;  /* 0x0000000200020227 */ /* 0x001fca00078e00ff */
[----:B-1----:R-:W-:Y:S02]  /*26140*/  @P0 SHF.R.U32.HI R0, RZ, R3, R2 ;  /* 0x00000003ff000219 */ /* 0x002fe40000011602 */
[----:B------:R-:W0:Y:S03]  /*26150*/  LDC.64 R2, c[0x0][0x9e0] ;  /* 0x00027800ff027b82 */ /* 0x000e260000000a00 */
[----:B------:R-:W-:Y:S01]  /*26160*/  IMAD.IADD R0, R17, 0x1, R0 ;  /* 0x0000000111007824 */ /* 0x000fe200078e0200 */
[----:B0-----:R-:W-:-:S03]  /*26170*/  ISETP.GE.AND P1, PT, R3, 0x1, PT ;  /* 0x000000010300780c */ /* 0x001fc60003f26270 */
[----:B------:R-:W-:-:S10]  /*26180*/  IMAD.IADD R2, R0, 0x1, R2 ;  /* 0x0000000100027824 */ /* 0x000fd400078e0202 */
[----:B------:R-:W-:Y:S05]  /*26190*/  @!P1 BRA `(.L_x_2105) ;  /* 0x0000000000489947 */ /* 0x000fea0003800000 */
        /* <DEDUP_REMOVED lines=11> */
.L_x_2107:
[----:B------:R-:W-:-:S13]  /*26250*/  ISETP.NE.AND P2, PT, R3, 0x1, PT ;  /* 0x000000010300780c */ /* 0x000fda0003f45270 */
[----:B------:R-:W0:Y:S02]  /*26260*/  @P2 LDC.64 R4, c[0x0][0x9e8] ;  /* 0x00027a00ff042b82 */ /* 0x000e240000000a00 */
[----:B0-----:R-:W-:-:S05]  /*26270*/  @P2 IMAD.HI.U32 R4, R6, R4, RZ ;  /* 0x0000000406042227 */ /* 0x001fca00078e00ff */
[----:B------:R-:W-:-:S07]  /*26280*/  @P2 SHF.R.U32.HI R6, RZ, R5, R4 ;  /* 0x00000005ff062219 */ /* 0x000fce0000011604 */
.L_x_2108:
[----:B------:R-:W-:Y:S05]  /*26290*/  BSYNC B0 ;  /* 0x0000000000007941 */ /* 0x000fea0003800000 */
.L_x_2106:
[----:B------:R-:W-:-:S05]  /*262a0*/  IMAD R6, R6, R3, R3 ;  /* 0x0000000306067224 */ /* 0x000fca00078e0203 */
[----:B------:R-:W-:-:S07]  /*262b0*/  VIMNMX R2, R2, R6, PT ;  /* 0x0000000602027248 */ /* 0x000fce0003fe0100 */
.L_x_2105:
[----:B------:R-:W-:Y:S01]  /*262c0*/  VIADD R2, R2, 0x3f ;  /* 0x0000003f02027836 */ /* 0x000fe20000000000 */
[----:B------:R-:W0:Y:S01]  /*262d0*/  @P0 LDC R4, c[0x0][0x450] ;  /* 0x00011400ff040b82 */ /* 0x000e220000000800 */
[----:B------:R-:W-:-:S03]  /*262e0*/  ULDC UR4, c[0x0][0x9dc] ;  /* 0x0002770000047ab9 */ /* 0x000fc60000000800 */
[----:B------:R-:W-:-:S04]  /*262f0*/  SHF.R.S32.HI R0, RZ, 0x1f, R2 ;  /* 0x0000001fff007819 */ /* 0x000fc80000011402 */
[----:B------:R-:W-:Y:S02]  /*26300*/  LEA.HI R0, R0, R2, RZ, 0x6 ;  /* 0x0000000200007211 */ /* 0x000fe400078f30ff */
[----:B------:R-:W1:Y:S02]  /*26310*/  @P0 LDC R2, c[0x0][0x44c] ;  /* 0x00011300ff020b82 */ /* 0x000e640000000800 */
[----:B------:R-:W-:-:S04]  /*26320*/  SHF.R.S32.HI R0, RZ, 0x6, R0 ;  /* 0x00000006ff007819 */ /* 0x000fc80000011400 */
[----:B------:R-:W-:Y:S01]  /*26330*/  VIMNMX R6, R21, R0, PT ;  /* 0x0000000015067248 */ /* 0x000fe20003fe0100 */
[----:B------:R-:W-:-:S04]  /*26340*/  IMAD.MOV.U32 R0, RZ, RZ, R7 ;  /* 0x000000ffff007224 */ /* 0x000fc800078e0007 */
[----:B------:R2:W-:Y:S01]  /*26350*/  STL [R1+0x38], R6 ;  /* 0x0000380601007387 */ /* 0x0005e20000100800 */
[----:B-1----:R-:W-:-:S05]  /*26360*/  @P0 IMAD.HI.U32 R2, R7, R2, RZ ;  /* 0x0000000207020227 */ /* 0x002fca00078e00ff */
[----:B0-----:R-:W-:-:S05]  /*26370*/  @P0 SHF.R.U32.HI R0, RZ, R4, R2 ;  /* 0x00000004ff000219 */ /* 0x001fca0000011602 */
[----:B------:R-:W-:-:S04]  /*26380*/  IMAD.IADD R2, R20, 0x1, R0 ;  /* 0x0000000114027824 */ /* 0x000fc800078e0200 */
[----:B------:R-:W-:Y:S01]  /*26390*/  VIADD R0, R2, -UR4 ;  /* 0x8000000402007c36 */ /* 0x000fe20008000000 */
[----:B--2---:R-:W-:Y:S06]  /*263a0*/  @!P1 BRA `(.L_x_2109) ;  /* 0x0000000000449947 */ /* 0x004fec0003800000 */
        /* <DEDUP_REMOVED lines=10> */
.L_x_2111:
[----:B------:R-:W-:-:S13]  /*26450*/  ISETP.NE.AND P0, PT, R3, 0x1, PT ;  /* 0x000000010300780c */ /* 0x000fda0003f05270 */
[----:B------:R-:W0:Y:S02]  /*26460*/  @P0 LDC.64 R4, c[0x0][0x9e8] ;  /* 0x00027a00ff040b82 */ /* 0x000e240000000a00 */
[----:B0-----:R-:W-:-:S05]  /*26470*/  @P0 IMAD.HI.U32 R4, R2, R4, RZ ;  /* 0x0000000402040227 */ /* 0x001fca00078e00ff */
[----:B------:R-:W-:-:S07]  /*26480*/  @P0 SHF.R.U32.HI R2, RZ, R5, R4 ;  /* 0x00000005ff020219 */ /* 0x000fce0000011604 */
.L_x_2112:
[----:B------:R-:W-:Y:S05]  /*26490*/  BSYNC B0 ;  /* 0x0000000000007941 */ /* 0x000fea0003800000 */
.L_x_2110:
[----:B------:R-:W-:-:S05]  /*264a0*/  IMAD R2, R2, R3, RZ ;  /* 0x0000000302027224 */ /* 0x000fca00078e02ff */
[----:B------:R-:W-:-:S07]  /*264b0*/  VIMNMX R0, R0, R2, !PT ;  /* 0x0000000200007248 */ /* 0x000fce0007fe0100 */
.L_x_2109:
[----:B------:R-:W-:Y:S01]  /*264c0*/  SHF.R.S32.HI R2, RZ, 0x1f, R0 ;  /* 0x0000001fff027819 */ /* 0x000fe20000011400 */
[----:B------:R-:W-:Y:S03]  /*264d0*/  BSSY B7, `(.L_x_2113) ;  /* 0x00004e4000077945 */ /* 0x000fe60003800000 */
[----:B------:R-:W-:-:S04]  /*264e0*/  LEA.HI R2, R2, R0, RZ, 0x6 ;  /* 0x0000000002027211 */ /* 0x000fc800078f30ff */
[----:B------:R-:W-:-:S04]  /*264f0*/  SHF.R.S32.HI R2, RZ, 0x6, R2 ;  /* 0x00000006ff027819 */ /* 0x000fc80000011402 */
[----:B------:R-:W-:-:S04]  /*26500*/  VIMNMX R3, RZ, R2, !PT ;  /* 0x00000002ff037248 */ /* 0x000fc80007fe0100 */
[----:B------:R-:W-:Y:S01]  /*26510*/  ISETP.GT.AND P0, PT, R6, R3, PT ;  /* 0x000000030600720c */ /* 0x000fe20003f04270 */
[----:B------:R0:W-:-:S12]  /*26520*/  STL [R1+0x30], R3 ;  /* 0x0000300301007387 */ /* 0x0001d80000100800 */
[----:B0-----:R-:W-:Y:S05]  /*26530*/  @P0 BRA `(.L_x_2114) ;  /* 0x0000000000440947 */ /* 0x001fea0003800000 */
[----:B------:R-:W0:Y:S02]  /*26540*/  S2R R3, SR_TID.X ;  /* 0x0000000000037919 */ /* 0x000e240000002100 */
[----:B0-----:R-:W-:-:S04]  /*26550*/  LOP3.LUT R3, R3, 0x7f, RZ, 0xc0, !PT ;  /* 0x0000007f03037812 */ /* 0x001fc800078ec0ff */
[----:B------:R-:W-:-:S13]  /*26560*/  ISETP.NE.AND P1, PT, R3, RZ, PT ;  /* 0x000000ff0300720c */ /* 0x000fda0003f25270 */
[----:B------:R-:W-:Y:S05]  /*26570*/  @P1 BRA `(.L_x_2115) ;  /* 0x0000004c00641947 */ /* 0x000fea0003800000 */
[----:B------:R-:W0:Y:S01]  /*26580*/  S2R R2, SR_LANEID ;  /* 0x0000000000027919 */ /* 0x000e220000000000 */
[----:B------:R-:W-:Y:S01]  /*26590*/  VOTEU.ANY UR4, UPT, PT ;  /* 0x0000000000047886 */ /* 0x000fe200038e0100 */
[----:B------:R-:W1:Y:S01]  /*265a0*/  LDC.64 R4, c[0x0][0xc60] ;  /* 0x00031800ff047b82 */ /* 0x000e620000000a00 */
[----:B------:R-:W0:Y:S02]  /*265b0*/  FLO.U32 R0, UR4 ;  /* 0x0000000400007d00 */ /* 0x000e2400080e0000 */
[----:B0-----:R-:W-:-:S06]  /*265c0*/  ISETP.EQ.U32.AND P0, PT, R0, R2, PT ;  /* 0x000000020000720c */ /* 0x001fcc0003f02070 */
[----:B------:R-:W1:Y:S07]  /*265d0*/  POPC R2, UR4 ;  /* 0x0000000400027d09 */ /* 0x000e6e0008000000 */
[----:B-1----:R-:W2:Y:S04]  /*265e0*/  @P0 ATOMG.E.ADD.STRONG.GPU PT, R2, desc[UR60][R4.64], R2 ;  /* 0x00000002040209a8 */ /* 0x002ea800081ee1fc */
[----:B--2---:R0:W1:Y:S02]  /*265f0*/  SHFL.IDX PT, R2, R2, R0, 0x1f ;  /* 0x00001f0002027589 */ /* 0x00406400000e0000 */
[----:B0-----:R-:W0:Y:S02]  /*26600*/  S2R R0, SR_LTMASK ;  /* 0x0000000000007919 */ /* 0x001e240000003900 */
[----:B0-----:R-:W-:-:S06]  /*26610*/  LOP3.LUT R0, R0, UR4, RZ, 0xc0, !PT ;  /* 0x0000000400007c12 */ /* 0x001fcc000f8ec0ff */
[----:B------:R-:W1:Y:S02]  /*26620*/  POPC R0, R0 ;  /* 0x0000000000007309 */ /* 0x000e640000000000 */
[----:B-1----:R-:W-:Y:S01]  /*26630*/  IADD3 R16, R2, UR36, R0 ;  /* 0x0000002402107c10 */ /* 0x002fe2000fffe000 */
[----:B------:R-:W-:Y:S06]  /*26640*/  BRA `(.L_x_2115) ;  /* 0x0000004c00307947 */ /* 0x000fec0003800000 */
.L_x_2114:
[----:B------:R-:W2:Y:S01]  /*26650*/  LDL R17, [R1] ;  /* 0x0000000001117983 */ /* 0x000ea20000100800 */
        /* <DEDUP_REMOVED lines=20> */
.L_x_2117:
[----:B------:R-:W-:Y:S05]  /*267a0*/  BSYNC B6 ;  /* 0x0000000000067941 */ /* 0x000fea0003800000 */
.L_x_2116:
        /* <DEDUP_REMOVED lines=20> */
.L_x_2120:
        /* <DEDUP_REMOVED lines=15> */
.L_x_2119:
[----:B------:R-:W-:Y:S05]  /*269e0*/  BSYNC B6 ;  /* 0x0000000000067941 */ /* 0x000fea0003800000 */
.L_x_2118:
[----:B------:R-:W-:Y:S01]  /*269f0*/  ULDC.64 UR4, c[0x0][0x9f8] ;  /* 0x00027e0000047ab9 */ /* 0x000fe20000000a00 */
[----:B------:R-:W2:Y:S01]  /*26a00*/  LDL R17, [R1+0x38] ;  /* 0x0000380001117983 */ /* 0x000ea20000100800 */
[----:B------:R-:W-:Y:S01]  /*26a10*/  ISETP.NE.U32.AND P0, PT, RZ, UR4, PT ;  /* 0x00000004ff007c0c */ /* 0x000fe2000bf05070 */
[----:B------:R-:W-:-:S03]  /*26a20*/  IMAD.MOV.U32 R7, RZ, RZ, R19 ;  /* 0x000000ffff077224 */ /* 0x000fc600078e0013 */
[----:B------:R-:W-:Y:S01]  /*26a30*/  ISETP.NE.AND.EX P0, PT, RZ, UR5, PT, P0 ;  /* 0x00000005ff007c0c */ /* 0x000fe2000bf05300 */
[----:B------:R-:W-:-:S12]  /*26a40*/  ULDC.64 UR4, c[0x0][0xa08] ;  /* 0x0002820000047ab9 */ /* 0x000fd80000000a00 */
[----:B------:R-:W0:Y:S02]  /*26a50*/  @P0 LDC.64 R2, c[0x0][0x9f8] ;  /* 0x00027e00ff020b82 */ /* 0x000e240000000a00 */
[----:B0-----:R-:W-:-:S05]  /*26a60*/  @P0 IMAD.WIDE R2, R19, 0x4, R2 ;  /* 0x0000000413020825 */ /* 0x001fca00078e0202 */
[----:B------:R0:W3:Y:S02]  /*26a70*/  @P0 LDG.E R7, desc[UR60][R2.64] ;  /* 0x0000003c02070981 */ /* 0x0000e4000c1e1900 */
[----:B0-----:R-:W0:Y:S02]  /*26a80*/  LDC.64 R2, c[0x0][0x418] ;  /* 0x00010600ff027b82 */ /* 0x001e240000000a00 */
[----:B0-----:R-:W-:Y:S01]  /*26a90*/  LOP3.LUT P0, RZ, R2, UR4, RZ, 0xfc, !PT ;  /* 0x0000000402ff7c12 */ /* 0x001fe2000f80fcff */
[----:B------:R-:W-:-:S03]  /*26aa0*/  UMOV UR4, 0xffffffff ;  /* 0xffffffff00047882 */ /* 0x000fc60000000000 */
[----:B------:R-:W-:Y:S01]  /*26ab0*/  LOP3.LUT P0, RZ, R3, UR5, RZ, 0xfc, P0 ;  /* 0x0000000503ff7c12 */ /* 0x000fe2000800fcff */
[----:B--2---:R-:W-:Y:S01]  /*26ac0*/  VIADD R0, R17, 0xffffffff ;  /* 0xffffffff11007836 */ /* 0x004fe20000000000 */
[----:B---3--:R-:W-:Y:S01]  /*26ad0*/  SHF.R.S32.HI R8, RZ, 0x1f, R7 ;  /* 0x0000001fff087819 */ /* 0x008fe20000011407 */
[----:B------:R0:W-:Y:S01]  /*26ae0*/  STL [R1+0x10], R7 ;  /* 0x0000100701007387 */ /* 0x0001e20000100800 */
[----:B------:R-:W-:-:S03]  /*26af0*/  SEL R17, R7, RZ, !P0 ;  /* 0x000000ff07117207 */ /* 0x000fc60004000000 */
[----:B------:R0:W-:Y:S01]  /*26b00*/  STL [R1+0x24], R8 ;  /* 0x0000240801007387 */ /* 0x0001e20000100800 */
[----:B------:R-:W-:Y:S05]  /*26b10*/  BRA.DIV UR4, `(.L_x_2121) ;  /* 0x0000006e046c7947 */ /* 0x000fea000b800000 */
[----:B------:R-:W1:Y:S02]  /*26b20*/  S2R R4, SR_TID.X ;  /* 0x0000000000047919 */ /* 0x000e640000002100 */
[----:B-1----:R-:W-:-:S04]  /*26b30*/  SHF.R.U32.HI R4, RZ, 0x5, R4 ;  /* 0x00000005ff047819 */ /* 0x002fc80000011604 */
[----:B------:R-:W-:-:S05]  /*26b40*/  LOP3.LUT R4, R4, 0x3, RZ, 0xc0, !PT ;  /* 0x0000000304047812 */ /* 0x000fca00078ec0ff */
[----:B------:R1:W2:Y:S02]  /*26b50*/  SHFL.IDX PT, R14, R4, RZ, 0x1f ;  /* 0x00001fff040e7589 */ /* 0x0002a400000e0000 */
.L_x_2303:
[----:B-1----:R-:W3:Y:S01]  /*26b60*/  LDL.LU R4, [R1+0x4] ;  /* 0x0000040001047983 */ /* 0x002ee20000300800 */
[----:B------:R-:W-:Y:S02]  /*26b70*/  PLOP3.LUT P1, PT, PT, PT, PT, 0x8, 0x0 ;  /* 0x000000000000781c */ /* 0x000fe40003f2e170 */
[----:B--2---:R-:W-:Y:S01]  /*26b80*/  ISETP.NE.AND P0, PT, R14, RZ, PT ;  /* 0x000000ff0e00720c */ /* 0x004fe20003f05270 */
        /* <DEDUP_REMOVED lines=8> */
.L_x_2306:
[----:B------:R-:W-:Y:S05]  /*26c10*/  @!P6 BRA `(.L_x_2122) ;  /* 0x000000040040e947 */ /* 0x000fea0003800000 */
[----:B------:R-:W-:-:S04]  /*26c20*/  ISETP.NE.U32.AND P0, PT, R2, RZ, PT ;  /* 0x000000ff0200720c */ /* 0x000fc80003f05070 */
[----:B------:R-:W-:-:S13]  /*26c30*/  ISETP.NE.AND.EX P0, PT, R3, RZ, PT, P0 ;  /* 0x000000ff0300720c */ /* 0x000fda0003f05300 */
[----:B------:R-:W-:Y:S05]  /*26c40*/  @!P0 BRA `(.L_x_2124) ;  /* 0x0000000000508947 */ /* 0x000fea0003800000 */
[----:B------:R-:W2:Y:S01]  /*26c50*/  LDC R6, c[0x0][0x43c] ;  /* 0x00010f00ff067b82 */ /* 0x000ea20000000800 */
[----:B------:R-:W-:Y:S01]  /*26c60*/  IMAD.MOV.U32 R9, RZ, RZ, R0 ;  /* 0x000000ffff097224 */ /* 0x000fe200078e0000 */
[----:B------:R-:W-:-:S03]  /*26c70*/  ULDC.64 UR4, c[0x0][0x428] ;  /* 0x00010a0000047ab9 */ /* 0x000fc60000000a00 */
[----:B-1----:R-:W-:Y:S01]  /*26c80*/  IMAD.MOV.U32 R0, RZ, RZ, R9 ;  /* 0x000000ffff007224 */ /* 0x002fe200078e0009 */
[----:B--2---:R-:W-:-:S13]  /*26c90*/  ISETP.NE.AND P0, PT, R6, 0x1, PT ;  /* 0x000000010600780c */ /* 0x004fda0003f05270 */
        /* <DEDUP_REMOVED lines=15> */
.L_x_2124:
[----:B0-----:R-:W3:Y:S04]  /*26d90*/  LDL R7, [R1] ;  /* 0x0000000001077983 */ /* 0x001ee80000100800 */
[----:B-1----:R-:W3:Y:S04]  /*26da0*/  LDL R0, [R1+0x8] ;  /* 0x0000080001007983 */ /* 0x002ee80000100800 */
[----:B--2---:R-:W2:Y:S01]  /*26db0*/  LDL R2, [R1+0x14] ;  /* 0x0000140001027983 */ /* 0x004ea20000100800 */
[----:B---3--:R-:W-:Y:S01]  /*26dc0*/  IMAD R0, R0, 0x8, R7 ;  /* 0x0000000800007824 */ /* 0x008fe200078e0207 */
[----:B--2---:R-:W-:-:S04]  /*26dd0*/  SHF.L.U32 R2, R2, 0x1f, RZ ;  /* 0x0000001f02027819 */ /* 0x004fc800000006ff */
[----:B------:R-:W0:Y:S02]  /*26de0*/  SYNCS.PHASECHK.TRANS64.TRYWAIT P0, [R0+URZ+0x30840], R2 ;  /* 0x03084002000075a7 */ /* 0x000e24000800017f */
[----:B0-----:R-:W-:Y:S05]  /*26df0*/  @!P0 BRA `(.L_x_2125) ;  /* 0x0000006c00088947 */ /* 0x001fea0003800000 */
.L_x_2307:
        /* <DEDUP_REMOVED lines=10> */
.L_x_2126:
[----:B------:R-:W2:Y:S04]  /*26ea0*/  LDL R5, [R1] ;  /* 0x0000000001057983 */ /* 0x000ea80000100800 */
[----:B------:R-:W2:Y:S04]  /*26eb0*/  LDL R4, [R1+0x8] ;  /* 0x0000080001047983 */ /* 0x000ea80000100800 */
[----:B------:R-:W3:Y:S04]  /*26ec0*/  LDL R6, [R1+0xc] ;  /* 0x00000c0001067983 */ /* 0x000ee80000100800 */
[----:B01----:R-:W4:Y:S01]  /*26ed0*/  LDL R2, [R1+0x18] ;  /* 0x0000180001027983 */ /* 0x003f220000100800 */
[----:B------:R-:W-:Y:S01]  /*26ee0*/  R2UR UR9, R0 ;  /* 0x00000000000972ca */ /* 0x000fe200000e0000 */
[----:B------:R-:W-:Y:S01]  /*26ef0*/  UIADD3 UR4, UP0, UR38, 0x370, URZ ;  /* 0x0000037026047890 */ /* 0x000fe2000ff1e03f */
[----:B------:R-:W-:-:S02]  /*26f00*/  R2UR UR12, R18 ;  /* 0x00000000120c72ca */ /* 0x000fc400000e0000 */
[----:B-----5:R-:W-:Y:S02]  /*26f10*/  R2UR UR13, R17 ;  /* 0x00000000110d72ca */ /* 0x020fe400000e0000 */
[----:B------:R-:W-:-:S07]  /*26f20*/  PLOP3.LUT P0, PT, PT, PT, PT, 0x80, 0x0 ;  /* 0x000000000000781c */ /* 0x000fce0003f0f070 */
[----:B------:R-:W-:Y:S01]  /*26f30*/  UIADD3 UR9, UR9, 0x30830, URZ ;  /* 0x0003083009097890 */ /* 0x000fe2000fffe03f */
[----:B------:R-:W-:Y:S01]  /*26f40*/  UMOV UR10, URZ ;  /* 0x0000003f000a7c82 */ /* 0x000fe20008000000 */
[----:B------:R-:W-:Y:S01]  /*26f50*/  UMOV UR6, 0x0 ;  /* 0x0000000000067882 */ /* 0x000fe20000000000 */
[----:B------:R-:W-:Y:S01]  /*26f60*/  UMOV UR7, 0x14f00000 ;  /* 0x14f0000000077882 */ /* 0x000fe20000000000 */
[----:B------:R-:W-:Y:S01]  /*26f70*/  UMOV UR17, 0x40 ;  /* 0x0000004000117882 */ /* 0x000fe20000000000 */
[----:B------:R-:W-:-:S04]  /*26f80*/  LOP3.LUT R3, R3, 0xfffffffb, RZ, 0xc0, !PT ;  /* 0xfffffffb03037812 */ /* 0x000fc800078ec0ff */
[----:B------:R-:W-:-:S05]  /*26f90*/  @P0 LOP3.LUT R3, R3, 0x4, RZ, 0xfc, !PT ;  /* 0x0000000403030812 */ /* 0x000fca00078efcff */
[----:B------:R0:W-:Y:S01]  /*26fa0*/  STL [R1+0x4], R3 ;  /* 0x0000040301007387 */ /* 0x0001e20000100800 */
[----:B--2---:R-:W-:Y:S01]  /*26fb0*/  IMAD R0, R4, 0x8000, R5 ;  /* 0x0000800004007824 */ /* 0x004fe200078e0205 */
[----:B---3--:R-:W-:-:S04]  /*26fc0*/  R2UR UR11, R6 ;  /* 0x00000000060b72ca */ /* 0x008fc800000e0000 */
[----:B------:R-:W-:Y:S02]  /*26fd0*/  R2UR UR14, R0 ;  /* 0x00000000000e72ca */ /* 0x000fe400000e0000 */
[----:B----4-:R-:W-:-:S11]  /*26fe0*/  R2UR UR5, R2 ;  /* 0x00000000020572ca */ /* 0x010fd600000e0000 */
[----:B------:R-:W-:Y:S02]  /*26ff0*/  UIADD3 UR8, UR14, 0x20400, URZ ;  /* 0x000204000e087890 */ /* 0x000fe4000fffe03f */
[----:B------:R-:W-:Y:S02]  /*27000*/  ULEA UR11, UR11, UR5, 0x6 ;  /* 0x000000050b0b7291 */ /* 0x000fe4000f8e303f */
[----:B------:R-:W-:Y:S02]  /*27010*/  UIADD3.X UR5, URZ, UR39, URZ, UP0, !UPT ;  /* 0x000000273f057290 */ /* 0x000fe400087fe43f */
[----:B------:R-:W-:Y:S02]  /*27020*/  UIADD3 UR15, UR14, 0x22400, URZ ;  /* 0x000224000e0f7890 */ /* 0x000fe4000fffe03f */
[----:B------:R-:W-:Y:S02]  /*27030*/  UIADD3 UR16, UR14, 0x24400, URZ ;  /* 0x000244000e107890 */ /* 0x000fe4000fffe03f */
[----:B------:R-:W-:-:S03]  /*27040*/  UIADD3 UR14, UR14, 0x26400, URZ ;  /* 0x000264000e0e7890 */ /* 0x000fc6000fffe03f */
[----:B------:R1:W-:Y:S02]  /*27050*/  UTMALDG.4D [UR8], [UR4], desc[UR6] ;  /* 0x00000608040075b4 */ /* 0x0003e40008019000 */
[----:B-1----:R-:W-:Y:S01]  /*27060*/  UMOV UR8, UR15 ;  /* 0x0000000f00087c82 */ /* 0x002fe20008000000 */
[----:B------:R-:W-:Y:S01]  /*27070*/  UMOV UR10, UR17 ;  /* 0x00000011000a7c82 */ /* 0x000fe20008000000 */
[----:B------:R-:W-:Y:S01]  /*27080*/  UMOV UR15, 0x80 ;  /* 0x00000080000f7882 */ /* 0x000fe20000000000 */
        /* <DEDUP_REMOVED lines=8> */
[----:B0-----:R-:W-:Y:S01]  /*27110*/  NOP ;  /* 0x0000000000007918 */ /* 0x001fe20000000000 */
.L_x_2122:
[----:B-1----:R-:W2:Y:S04]  /*27120*/  LDL R4, [R1] ;  /* 0x0000000001047983 */ /* 0x002ea80000100800 */
[----:B------:R-:W3:Y:S01]  /*27130*/  LDL.LU R3, [R1+0x44] ;  /* 0x0000440001037983 */ /* 0x000ee20000300800 */
[----:B------:R-:W-:Y:S05]  /*27140*/  WARPSYNC.ALL ;  /* 0x0000000000007948 */ /* 0x000fea0003800000 */
[----:B------:R-:W-:Y:S01]  /*27150*/  ULDC.64 UR4, c[0x0][0x298] ;  /* 0x0000a60000047ab9 */ /* 0x000fe20000000a00 */
[----:B------:R-:W-:Y:S01]  /*27160*/  BSSY B6, `(.L_x_2127) ;  /* 0x000001c000067945 */ /* 0x000fe20003800000 */
[----:B------:R-:W-:Y:S01]  /*27170*/  BAR.SYNC.DEFER_BLOCKING 0x8, 0x180 ;  /* 0x0206000000007b1d */ /* 0x000fe20000010000 */
[----:B---3--:R-:W-:-:S05]  /*27180*/  SHF.R.S32.HI R0, RZ, 0x1f, R3 ;  /* 0x0000001fff007819 */ /* 0x008fca0000011403 */
[----:B------:R-:W-:Y:S02]  /*27190*/  IMAD R2, R0, UR4, RZ ;  /* 0x0000000400027c24 */ /* 0x000fe4000f8e02ff */
[----:B--2---:R-:W-:Y:S02]  /*271a0*/  VIADD R0, R4, 0x10400 ;  /* 0x0001040004007836 */ /* 0x004fe40000000000 */
[C---:B------:R-:W-:Y:S02]  /*271b0*/  IMAD R2, R3.reuse, UR5, R2 ;  /* 0x0000000503027c24 */ /* 0x040fe4000f8e0202 */
[----:B------:R-:W-:Y:S01]  /*271c0*/  IMAD.WIDE.U32 R4, R3, UR4, RZ ;  /* 0x0000000403047c25 */ /* 0x000fe2000f8e00ff */
[----:B------:R-:W-:-:S03]  /*271d0*/  LOP3.LUT P0, RZ, R0, 0x3ff, RZ, 0xc0, !PT ;  /* 0x000003ff00ff7812 */ /* 0x000fc6000780c0ff */
[----:B------:R-:W-:Y:S01]  /*271e0*/  IMAD.IADD R0, R5, 0x1, R2 ;  /* 0x0000000105007824 */ /* 0x000fe200078e0202 */
[----:B------:R1:W-:Y:S04]  /*271f0*/  STL.64 [R1+0x48], R4 ;  /* 0x0000480401007387 */ /* 0x0003e80000100a00 */
[----:B------:R1:W-:Y:S05]  /*27200*/  STL [R1+0x44], R0 ;  /* 0x0000440001007387 */ /* 0x0003ea0000100800 */
        /* <DEDUP_REMOVED lines=17> */
.L_x_2128:
[----:B------:R-:W-:Y:S05]  /*27320*/  BSYNC B6 ;  /* 0x0000000000067941 */ /* 0x000fea0003800000 */
.L_x_2127:
[----:B-1----:R-:W2:Y:S01]  /*27330*/  LDL.LU R0, [R1+0x44] ;  /* 0x0000440001007983 */ /* 0x002ea20000300800 */
[----:B0-----:R-:W0:Y:S01]  /*27340*/  LDC R7, c[0x0][0x448] ;  /* 0x00011200ff077b82 */ /* 0x001e220000000800 */
[----:B------:R-:W-:Y:S02]  /*27350*/  ULDC.64 UR4, c[0x0][0x2d8] ;  /* 0x0000b60000047ab9 */ /* 0x000fe40000000a00 */
[----:B------:R-:W2:Y:S04]  /*27360*/  LDL.LU.64 R2, [R1+0x48] ;  /* 0x0000480001027983 */ /* 0x000ea80000300a00 */
[----:B------:R-:W3:Y:S01]  /*27370*/  LDL R11, [R1+0x34] ;  /* 0x00003400010b7983 */ /* 0x000ee20000100800 */
[----:B------:R-:W1:Y:S01]  /*27380*/  S2R R5, SR_TID.X ;  /* 0x0000000000057919 */ /* 0x000e620000002100 */
[----:B------:R-:W4:Y:S01]  /*27390*/  S2R R8, SR_TID.X ;  /* 0x0000000000087919 */ /* 0x000f220000002100 */
[----:B-1----:R-:W-:-:S04]  /*273a0*/  LOP3.LUT R5, R5, 0x7f, RZ, 0xc0, !PT ;  /* 0x0000007f05057812 */ /* 0x002fc800078ec0ff */
[----:B------:R-:W-:Y:S01]  /*273b0*/  SHF.R.U32.HI R5, RZ, 0x3, R5 ;  /* 0x00000003ff057819 */ /* 0x000fe20000011605 */
[----:B----4-:R-:W-:-:S05]  /*273c0*/  IMAD.SHL.U32 R8, R8, 0x10, RZ ;  /* 0x0000001008087824 */ /* 0x010fca00078e00ff */
[----:B------:R-:W-:Y:S01]  /*273d0*/  LOP3.LUT R8, R5, 0x70, R8, 0xf8, !PT ;  /* 0x0000007005087812 */ /* 0x000fe200078ef808 */
[----:B------:R-:W1:Y:S01]  /*273e0*/  S2R R9, SR_TID.X ;  /* 0x0000000000097919 */ /* 0x000e620000002100 */
[----:B------:R-:W4:Y:S01]  /*273f0*/  S2R R10, SR_TID.X ;  /* 0x00000000000a7919 */ /* 0x000f220000002100 */
[----:B-1----:R-:W-:-:S05]  /*27400*/  IMAD.SHL.U32 R9, R9, 0x8, RZ ;  /* 0x0000000809097824 */ /* 0x002fca00078e00ff */
[----:B------:R-:W-:-:S04]  /*27410*/  LOP3.LUT R9, R9, 0x38, RZ, 0xc0, !PT ;  /* 0x0000003809097812 */ /* 0x000fc800078ec0ff */
[C---:B------:R-:W-:Y:S02]  /*27420*/  LOP3.LUT R13, R9.reuse, 0x40, RZ, 0xfc, !PT ;  /* 0x00000040090d7812 */ /* 0x040fe400078efcff */
[C---:B------:R-:W-:Y:S02]  /*27430*/  LOP3.LUT R12, R9.reuse, 0x80, RZ, 0xfc, !PT ;  /* 0x00000080090c7812 */ /* 0x040fe400078efcff */
[----:B------:R-:W-:Y:S02]  /*27440*/  LOP3.LUT R9, R9, 0xc0, RZ, 0xfc, !PT ;  /* 0x000000c009097812 */ /* 0x000fe400078efcff */
[----:B----4-:R-:W-:-:S04]  /*27450*/  LOP3.LUT R10, R10, 0x7f, RZ, 0xc0, !PT ;  /* 0x0000007f0a0a7812 */ /* 0x010fc800078ec0ff */
[----:B------:R-:W-:Y:S01]  /*27460*/  SHF.R.U32.HI R10, RZ, 0x3, R10 ;  /* 0x00000003ff0a7819 */ /* 0x000fe2000001160a */
[----:B--2---:R-:W-:Y:S01]  /*27470*/  IMAD.MOV.U32 R3, RZ, RZ, R0 ;  /* 0x000000ffff037224 */ /* 0x004fe200078e0000 */
[----:B------:R-:W-:-:S05]  /*27480*/  SHF.R.S32.HI R0, RZ, 0x1f, R18 ;  /* 0x0000001fff007819 */ /* 0x000fca0000011412 */
[----:B------:R-:W-:Y:S02]  /*27490*/  IMAD R0, R0, UR4, RZ ;  /* 0x0000000400007c24 */ /* 0x000fe4000f8e02ff */
[----:B------:R-:W-:-:S04]  /*274a0*/  IMAD.WIDE.U32 R2, R18, UR4, R2 ;  /* 0x0000000412027c25 */ /* 0x000fc8000f8e0002 */
[----:B------:R-:W-:Y:S01]  /*274b0*/  IMAD R0, R18, UR5, R0 ;  /* 0x0000000512007c24 */ /* 0x000fe2000f8e0200 */
[----:B------:R-:W-:Y:S02]  /*274c0*/  ULDC.64 UR4, c[0x0][0xa00] ;  /* 0x0002800000047ab9 */ /* 0x000fe40000000a00 */
[----:B------:R-:W-:Y:S01]  /*274d0*/  ISETP.NE.U32.AND P0, PT, RZ, UR4, PT ;  /* 0x00000004ff007c0c */ /* 0x000fe2000bf05070 */
[----:B------:R-:W-:Y:S01]  /*274e0*/  IMAD.IADD R3, R3, 0x1, R0 ;  /* 0x0000000103037824 */ /* 0x000fe200078e0200 */
[----:B------:R-:W-:Y:S02]  /*274f0*/  SHF.R.S32.HI R0, RZ, 0x1f, R19 ;  /* 0x0000001fff007819 */ /* 0x000fe40000011413 */
        /* <DEDUP_REMOVED lines=11> */
[----:B---3--:R-:W-:Y:S02]  /*275b0*/  IMAD.IADD R4, R8, 0x1, R11 ;  /* 0x0000000108047824 */ /* 0x008fe400078e020b */
[----:B------:R-:W-:Y:S02]  /*275c0*/  IMAD.IADD R3, R3, 0x1, R0 ;  /* 0x0000000103037824 */ /* 0x000fe400078e0200 */
[----:B0-----:R-:W-:-:S04]  /*275d0*/  @P0 IMAD.HI.U32 R5, R4, R5, RZ ;  /* 0x0000000504050227 */ /* 0x001fc800078e00ff */
[----:B------:R-:W-:Y:S01]  /*275e0*/  IMAD.MOV.U32 R0, RZ, RZ, R4 ;  /* 0x000000ffff007224 */ /* 0x000fe200078e0004 */
[----:B-1----:R-:W-:Y:S01]  /*275f0*/  @P0 SHF.R.U32.HI R0, RZ, R6, R5 ;  /* 0x00000006ff000219 */ /* 0x002fe20000011605 */
[----:B------:R-:W0:Y:S04]  /*27600*/  S2R R8, SR_TID.X ;  /* 0x0000000000087919 */ /* 0x000e280000002100 */
        /* <DEDUP_REMOVED lines=8> */
[----:B------:R-:W-:-:S05]  /*27690*/  SHF.R.S32.HI R0, RZ, 0x1f, R4 ;  /* 0x0000001fff007819 */ /* 0x000fca0000011404 */
[----:B------:R-:W-:Y:S02]  /*276a0*/  IMAD R0, R0, UR4, RZ ;  /* 0x0000000400007c24 */ /* 0x000fe4000f8e02ff */
[----:B------:R-:W-:-:S04]  /*276b0*/  IMAD.WIDE.U32 R2, R4, UR4, R2 ;  /* 0x0000000404027c25 */ /* 0x000fc8000f8e0002 */
[----:B------:R-:W-:Y:S01]  /*276c0*/  IMAD R4, R4, UR5, R0 ;  /* 0x0000000504047c24 */ /* 0x000fe2000f8e0200 */
[----:B------:R-:W-:Y:S01]  /*276d0*/  ULDC.64 UR4, c[0x0][0x280] ;  /* 0x0000a00000047ab9 */ /* 0x000fe20000000a00 */
[----:B0-----:R-:W-:Y:S02]  /*276e0*/  IMAD.SHL.U32 R8, R8, 0x8, RZ ;  /* 0x0000000808087824 */ /* 0x001fe400078e00ff */
[----:B------:R-:W-:Y:S01]  /*276f0*/  IMAD.IADD R3, R3, 0x1, R4 ;  /* 0x0000000103037824 */ /* 0x000fe200078e0204 */
[----:B------:R-:W-:Y:S01]  /*27700*/  LEA R4, P0, R2, UR4, 0x1 ;  /* 0x0000000402047c11 */ /* 0x000fe2000f8008ff */
[----:B------:R-:W-:Y:S01]  /*27710*/  ULDC UR4, c[0x0][0x2b8] ;  /* 0x0000ae0000047ab9 */ /* 0x000fe20000000800 */
[----:B------:R-:W-:Y:S02]  /*27720*/  LOP3.LUT R8, R8, 0x38, RZ, 0xc0, !PT ;  /* 0x0000003808087812 */ /* 0x000fe400078ec0ff */
[----:B------:R-:W-:Y:S01]  /*27730*/  LEA.HI.X R3, R2, UR5, R3, 0x1, P0 ;  /* 0x0000000502037c11 */ /* 0x000fe200080f0c03 */
[----:B------:R-:W-:Y:S01]  /*27740*/  UMOV UR5, 0xffffffff ;  /* 0xffffffff00057882 */ /* 0x000fe20000000000 */
[----:B------:R-:W-:-:S02]  /*27750*/  ISETP.GE.AND P4, PT, R8, UR4, PT ;  /* 0x0000000408007c0c */ /* 0x000fc4000bf86270 */
[----:B------:R-:W-:Y:S02]  /*27760*/  ISETP.GE.AND P3, PT, R13, UR4, PT ;  /* 0x000000040d007c0c */ /* 0x000fe4000bf66270 */
[----:B------:R-:W-:Y:S02]  /*27770*/  ISETP.GE.AND P0, PT, R12, UR4, PT ;  /* 0x000000040c007c0c */ /* 0x000fe4000bf06270 */
[----:B------:R-:W-:Y:S01]  /*27780*/  ISETP.GE.AND P1, PT, R9, UR4, PT ;  /* 0x0000000409007c0c */ /* 0x000fe2000bf26270 */
[----:B------:R-:W-:-:S12]  /*27790*/  BRA.DIV UR5, `(.L_x_2129) ;  /* 0x0000006205b47947 */ /* 0x000fd8000b800000 */
[----:B------:R-:W2:Y:S04]  /*277a0*/  LDL.LU R6, [R1+0x3c] ;  /* 0x00003c0001067983 */ /* 0x000ea80000300800 */
[----:B------:R-:W3:Y:S04]  /*277b0*/  LDL.LU R11, [R1+0x34] ;  /* 0x00003400010b7983 */ /* 0x000ee80000300800 */
[----:B------:R-:W4:Y:S04]  /*277c0*/  LDL R9, [R1+0x28] ;  /* 0x0000280001097983 */ /* 0x000f280000100800 */
[----:B------:R-:W-:Y:S01]  /*277d0*/  SHFL.IDX PT, R5, R4, 0x1, 0x181f ;  /* 0x00381f0004057f89 */ /* 0x000fe200000e0000 */
[----:B--2---:R-:W-:-:S03]  /*277e0*/  IMAD R2, R6, R7, RZ ;  /* 0x0000000706027224 */ /* 0x004fc600078e02ff */
[----:B------:R-:W0:Y:S01]  /*277f0*/  SHFL.IDX PT, R7, R4, RZ, 0x181f ;  /* 0x00181fff04077589 */ /* 0x000e2200000e0000 */
[----:B---3--:R-:W-:-:S03]  /*27800*/  IMAD.IADD R0, R10, 0x1, R11 ;  /* 0x000000010a007824 */ /* 0x008fc600078e020b */
[----:B------:R-:W1:Y:S02]  /*27810*/  SHFL.IDX PT, R6, R3, RZ, 0x181f ;  /* 0x00181fff03067589 */ /* 0x000e6400000e0000 */
[----:B------:R-:W-:-:S13]  /*27820*/  ISETP.GE.AND P2, PT, R0, R2, PT ;  /* 0x000000020000720c */ /* 0x000fda0003f46270 */
[----:B0-----:R-:W-:-:S05]  /*27830*/  @!P2 LEA R7, P5, R8, R7, 0x1 ;  /* 0x000000070807a211 */ /* 0x001fca00078a08ff */
[----:B-1----:R-:W-:-:S05]  /*27840*/  @!P2 IMAD.X R6, RZ, RZ, R6, P5 ;  /* 0x000000ffff06a224 */ /* 0x002fca00028e0606 */
[----:B------:R-:W-:-:S04]  /*27850*/  @!P2 LOP3.LUT R7, R7, R6, RZ, 0x3c, !PT ;  /* 0x000000060707a212 */ /* 0x000fc800078e3cff */
[----:B------:R-:W-:-:S04]  /*27860*/  @!P2 LOP3.LUT R6, R7, R6, RZ, 0x3c, !PT ;  /* 0x000000060706a212 */ /* 0x000fc800078e3cff */
[----:B------:R-:W-:-:S05]  /*27870*/  @!P2 LOP3.LUT R7, R7, R6, RZ, 0x3c, !PT ;  /* 0x000000060707a212 */ /* 0x000fca00078e3cff */
[----:B----4-:R-:W-:Y:S04]  /*27880*/  @!P2 LDGSTS.E.BYPASS.LTC128B.128 [R9+0x10400], desc[UR60][R6.64], !P4 ;  /* 0x104000000609afae */ /* 0x010fe8000e101d7c */
        /* <DEDUP_REMOVED lines=70> */
[----:B------:R1:W2:Y:S04]  /*27cf0*/  SHFL.IDX PT, R5, R3, 0x7, 0x181f ;  /* 0x00f81f0003057f89 */ /* 0x0002a800000e0000 */
[----:B------:R1:W-:Y:S04]  /*27d00*/  @!P2 LDGSTS.E.BYPASS.LTC128B.128 [R9+0x13400], desc[UR60][R6.64], !P4 ;  /* 0x134000000609afae */ /* 0x0003e8000e101d7c */
[----:B------:R1:W-:Y:S04]  /*27d10*/  @!P2 LDGSTS.E.BYPASS.LTC128B.128 [R9+0x17400], desc[UR60][R6.64+0x80], !P3 ;  /* 0x174000800609afae */ /* 0x0003e8000d901d7c */
[----:B------:R1:W-:Y:S04]  /*27d20*/  @!P2 LDGSTS.E.BYPASS.LTC128B.128 [R9+0x1b400], desc[UR60][R6.64+0x100], !P0 ;  /* 0x1b4001000609afae */ /* 0x0003e8000c101d7c */
[----:B------:R1:W-:Y:S04]  /*27d30*/  @!P2 LDGSTS.E.BYPASS.LTC128B.128 [R9+0x1f400], desc[UR60][R6.64+0x180], !P1 ;  /* 0x1f4001800609afae */ /* 0x0003e8000c901d7c */
[----:B------:R1:W3:Y:S02]  /*27d40*/  SHFL.IDX PT, R3, R4, 0x7, 0x181f ;  /* 0x00f81f0004037f89 */ /* 0x0002e400000e0000 */
.L_x_2324:
[----:B------:R-:W-:Y:S01]  /*27d50*/  VIADD R0, R0, 0x70 ;  /* 0x0000007000007836 */ /* 0x000fe20000000000 */
[----:B------:R-:W-:Y:S04]  /*27d60*/  BSSY B0, `(.L_x_2130) ;  /* 0x000000d000007945 */ /* 0x000fe80003800000 */
[----:B------:R-:W-:-:S13]  /*27d70*/  ISETP.GE.AND P2, PT, R0, R2, PT ;  /* 0x000000020000720c */ /* 0x000fda0003f46270 */
[----:B------:R-:W-:Y:S05]  /*27d80*/  @P2 BRA `(.L_x_2131) ;  /* 0x0000000000282947 */ /* 0x000fea0003800000 */
[----:B-1----:R-:W4:Y:S01]  /*27d90*/  LDL R4, [R1+0x28] ;  /* 0x0000280001047983 */ /* 0x002f220000100800 */
[----:B---3--:R-:W-:-:S05]  /*27da0*/  LEA R2, P2, R8, R3, 0x1 ;  /* 0x0000000308027211 */ /* 0x008fca00078408ff */
[----:B--2---:R-:W-:-:S05]  /*27db0*/  IMAD.X R3, RZ, RZ, R5, P2 ;  /* 0x000000ffff037224 */ /* 0x004fca00010e0605 */
[----:B------:R-:W-:Y:S01]  /*27dc0*/  @!PT LDS RZ, [RZ] ;  /* 0x00000000fffff984 */ /* 0x000fe20000000800 */
[----:B------:R-:W-:Y:S01]  /*27dd0*/  @!PT LDS RZ, [RZ] ;  /* 0x00000000fffff984 */ /* 0x000fe20000000800 */
[----:B------:R-:W-:Y:S01]  /*27de0*/  @!PT LDS RZ, [RZ] ;  /* 0x00000000fffff984 */ /* 0x000fe20000000800 */
[----:B----4-:R4:W-:Y:S04]  /*27df0*/  LDGSTS.E.BYPASS.LTC128B.128 [R4+0x13c00], desc[UR60][R2.64], !P4 ;  /* 0x13c0000002047fae */ /* 0x0109e8000e101d7c */
[----:B------:R4:W-:Y:S04]  /*27e00*/  LDGSTS.E.BYPASS.LTC128B.128 [R4+0x17c00], desc[UR60][R2.64+0x80], !P3 ;  /* 0x17c0008002047fae */ /* 0x0009e8000d901d7c */
[----:B------:R4:W-:Y:S04]  /*27e10*/  LDGSTS.E.BYPASS.LTC128B.128 [R4+0x1bc00], desc[UR60][R2.64+0x100], !P0 ;  /* 0x1bc0010002047fae */ /* 0x0009e8000c101d7c */
[----:B------:R4:W-:Y:S02]  /*27e20*/  LDGSTS.E.BYPASS.LTC128B.128 [R4+0x1fc00], desc[UR60][R2.64+0x180], !P1 ;  /* 0x1fc0018002047fae */ /* 0x0009e4000c901d7c */
.L_x_2131:
[----:B------:R-:W-:Y:S05]  /*27e30*/  BSYNC B0 ;  /* 0x0000000000007941 */ /* 0x000fea0003800000 */
.L_x_2130:
[----:B------:R0:W5:Y:S01]  /*27e40*/  LDL R8, [R1] ;  /* 0x0000000001087983 */ /* 0x0001620000100800 */
[----:B------:R-:W-:Y:S01]  /*27e50*/  PLOP3.LUT P0, PT, PT, PT, PT, 0x80, 0x0 ;  /* 0x000000000000781c */ /* 0x000fe20003f0f070 */
[----:B------:R-:W-:-:S12]  /*27e60*/  NOP ;  /* 0x0000000000007918 */ /* 0x000fd80000000000 */
.L_x_2132:
[----:B----4-:R-:W4:Y:S01]  /*27e70*/  LDL R2, [R1] ;  /* 0x0000000001027983 */ /* 0x010f220000100800 */
[----:B------:R-:W-:Y:S02]  /*27e80*/  PLOP3.LUT P1, PT, P1, P0, PT, 0xa2, 0x0 ;  /* 0x000000000000781c */ /* 0x000fe40000f21472 */
[----:B----4-:R-:W-:-:S08]  /*27e90*/  @P0 R2UR P1, UR4, R2 ;  /* 0x00000000020402ca */ /* 0x010fd00000020000 */
[----:B------:R-:W-:-:S05]  /*27ea0*/  @P0 PLOP3.LUT P0, PT, P1, PT, PT, 0x80, 0x0 ;  /* 0x000000000000081c */ /* 0x000fca0000f0f070 */
[----:B------:R-:W-:Y:S01]  /*27eb0*/  @!P1 SYNCS.ARRIVE.TRANS64.RED.A0T1 RZ, [UR4+0x30800], RZ ;  /* 0x030800ffffff99a7 */ /* 0x000fe20008200404 */
[----:B------:R-:W-:Y:S07]  /*27ec0*/  @!P1 ARRIVES.LDGSTSBAR.64.TRANSCNT [UR4+0x30800] ;  /* 0x03080000ff0099b0 */ /* 0x000fee0008000a84 */
[----:B------:R-:W-:Y:S05]  /*27ed0*/  @P0 BRA.U.ANY `(.L_x_2132) ;  /* 0xfffffffd00e40947 */ /* 0x000fea000393ffff */
[----:B-1-3--:R-:W3:Y:S02]  /*27ee0*/  LDL.LU R3, [R1+0x54] ;  /* 0x0000540001037983 */ /* 0x00aee40000300800 */
[----:B---3--:R-:W-:-:S05]  /*27ef0*/  VIADD R3, R3, 0x1 ;  /* 0x0000000103037836 */ /* 0x008fca0000000000 */
        /* <DEDUP_REMOVED lines=8> */
[----:B------:R-:W3:Y:S03]  /*27f80*/  SYNCS.PHASECHK.TRANS64.TRYWAIT P0, [R2+URZ+0x30820], R0 ;  /* 0x03082000020075a7 */ /* 0x000ee6000800017f */
[----:B-1-3--:R-:W-:Y:S05]  /*27f90*/  @!P0 BRA `(.L_x_2134) ;  /* 0x0000006400ac8947 */ /* 0x00afea0003800000 */
.L_x_2325:
[----:B------:R-:W-:Y:S05]  /*27fa0*/  BSYNC B0 ;  /* 0x0000000000007941 */ /* 0x000fea0003800000 */
.L_x_2133:
[----:B------:R-:W3:Y:S04]  /*27fb0*/  LDL R3, [R1+0x38] ;  /* 0x0000380001037983 */ /* 0x000ee80000100800 */
[----:B-1----:R-:W4:Y:S01]  /*27fc0*/  LDL R2, [R1+0x30] ;  /* 0x0000300001027983 */ /* 0x002f220000100800 */
[----:B------:R-:W-:Y:S01]  /*27fd0*/  BSSY B0, `(.L_x_2135) ;  /* 0x00002b5000007945 */ /* 0x000fe20003800000 */
[----:B---3--:R-:W-:-:S05]  /*27fe0*/  VIADD R0, R3, 0xfffffffe ;  /* 0xfffffffe03007836 */ /* 0x008fca0000000000 */
[----:B----4-:R-:W-:-:S13]  /*27ff0*/  ISETP.GE.AND P0, PT, R0, R2, PT ;  /* 0x000000020000720c */ /* 0x010fda0003f06270 */
[----:B------:R-:W-:Y:S05]  /*28000*/  @!P0 BRA `(.L_x_2136) ;  /* 0x0000002800c48947 */ /* 0x000fea0003800000 */
[----:B-----5:R-:W-:Y:S01]  /*28010*/  IMAD.MOV R8, RZ, RZ, -R3 ;  /* 0x000000ffff087224 */ /* 0x020fe200078e0a03 */
[----:B------:R-:W-:Y:S01]  /*28020*/  LOP3.LUT R2, RZ, R2, RZ, 0x33, !PT ;  /* 0x00000002ff027212 */ /* 0x000fe200078e33ff */
[----:B------:R-:W-:Y:S03]  /*28030*/  BSSY B2, `(.L_x_2137) ;  /* 0x00000e8000027945 */ /* 0x000fe60003800000 */
[----:B------:R-:W-:-:S05]  /*28040*/  VIADDMNMX R8, R8, 0x1, R2, !PT ;  /* 0x0000000108087846 */ /* 0x000fca0007800102 */
[----:B------:R-:W-:-:S05]  /*28050*/  IMAD.IADD R2, R3, 0x1, R8 ;  /* 0x0000000103027824 */ /* 0x000fca00078e0208 */
[----:B------:R-:W-:-:S04]  /*28060*/  LOP3.LUT R2, R2, 0x1, RZ, 0xc0, !PT ;  /* 0x0000000102027812 */ /* 0x000fc800078ec0ff */
[----:B------:R-:W-:-:S13]  /*28070*/  ISETP.NE.U32.AND P0, PT, R2, 0x1, PT ;  /* 0x000000010200780c */ /* 0x000fda0003f05070 */
[----:B------:R-:W-:Y:S05]  /*28080*/  @P0 BRA `(.L_x_2138) ;  /* 0x0000000c00880947 */ /* 0x000fea0003800000 */
[----:B--2---:R-:W2:Y:S04]  /*28090*/  LDL R5, [R1+0x4] ;  /* 0x0000040001057983 */ /* 0x004ea80000100800 */
[----:B------:R-:W0:Y:S04]  /*280a0*/  LDL R4, [R1+0x8] ;  /* 0x0000080001047983 */ /* 0x000e280000100800 */
[----:B------:R-:W3:Y:S01]  /*280b0*/  LDL R3, [R1+0x14] ;  /* 0x0000140001037983 */ /* 0x000ee20000100800 */
[----:B------:R-:W-:Y:S01]  /*280c0*/  BSSY B1, `(.L_x_2139) ;  /* 0x00000da000017945 */ /* 0x000fe20003800000 */
[----:B--2---:R-:W-:Y:S01]  /*280d0*/  LOP3.LUT P1, RZ, R5, 0x4, RZ, 0xc0, !PT ;  /* 0x0000000405ff7812 */ /* 0x004fe2000782c0ff */
[----:B0-----:R-:W-:-:S05]  /*280e0*/  VIADD R7, R4, 0x1 ;  /* 0x0000000104077836 */ /* 0x001fca0000000000 */
[----:B------:R-:W-:-:S04]  /*280f0*/  ISETP.NE.AND P0, PT, R7, 0x2, PT ;  /* 0x000000020700780c */ /* 0x000fc80003f05270 */
[----:B------:R-:W-:Y:S02]  /*28100*/  SEL R9, RZ, 0x1, P0 ;  /* 0x00000001ff097807 */ /* 0x000fe40000000000 */
[----:B------:R-:W-:Y:S02]  /*28110*/  SEL R7, R7, RZ, P0 ;  /* 0x000000ff07077207 */ /* 0x000fe40000000000 */
[----:B---3--:R-:W-:Y:S01]  /*28120*/  LOP3.LUT R9, R3, R9, RZ, 0x3c, !PT ;  /* 0x0000000903097212 */ /* 0x008fe200078e3cff */
        /* <DEDUP_REMOVED lines=25> */
.L_x_2141:
[----:B------:R-:W2:Y:S01]  /*282c0*/  LDL R2, [R1] ;  /* 0x0000000001027983 */ /* 0x000ea20000100800 */
[----:B------:R-:W-:Y:S01]  /*282d0*/  BSSY B3, `(.L_x_2142) ;  /* 0x0000005000037945 */ /* 0x000fe20003800000 */
[----:B--2---:R-:W-:Y:S01]  /*282e0*/  IMAD R3, R7, 0x8, R2 ;  /* 0x0000000807037824 */ /* 0x004fe200078e0202 */
[----:B------:R-:W-:-:S04]  /*282f0*/  SHF.L.U32 R2, R9, 0x1f, RZ ;  /* 0x0000001f09027819 */ /* 0x000fc800000006ff */
[----:B------:R-:W1:Y:S02]  /*28300*/  SYNCS.PHASECHK.TRANS64.TRYWAIT P0, [R3+URZ+0x30840], R2 ;  /* 0x03084002030075a7 */ /* 0x000e64000800017f */
[----:B-1----:R-:W-:Y:S05]  /*28310*/  @!P0 BRA `(.L_x_2143) ;  /* 0x0000006000e48947 */ /* 0x002fea0003800000 */
.L_x_2326:
[----:B------:R-:W-:Y:S05]  /*28320*/  BSYNC B3 ;  /* 0x0000000000037941 */ /* 0x000fea0003800000 */
.L_x_2142:
[----:B0-----:R-:W0:Y:S01]  /*28330*/  S2R R5, SR_TID.X ;  /* 0x0000000000057919 */ /* 0x001e220000002100 */
[----:B------:R-:W-:Y:S01]  /*28340*/  BSSY B3, `(.L_x_2144) ;  /* 0x000000a000037945 */ /* 0x000fe20003800000 */
[----:B0-----:R-:W-:-:S04]  /*28350*/  LOP3.LUT R5, R5, 0x7f, RZ, 0xc0, !PT ;  /* 0x0000007f05057812 */ /* 0x001fc800078ec0ff */
[----:B------:R-:W-:-:S13]  /*28360*/  ISETP.NE.AND P0, PT, R5, RZ, PT ;  /* 0x000000ff0500720c */ /* 0x000fda0003f05270 */
[----:B------:R-:W-:Y:S05]  /*28370*/  @P0 BRA `(.L_x_2145) ;  /* 0x0000000000180947 */ /* 0x000fea0003800000 */
[----:B------:R-:W2:Y:S01]  /*28380*/  LDL R5, [R1+0x4] ;  /* 0x0000040001057983 */ /* 0x000ea20000100800 */
[----:B-1----:R-:W-:-:S04]  /*28390*/  IMAD.MOV.U32 R2, RZ, RZ, 0x8000 ;  /* 0x00008000ff027424 */ /* 0x002fc800078e00ff */
[----:B------:R0:W-:Y:S01]  /*283a0*/  SYNCS.ARRIVE.TRANS64 RZ, [R3+URZ+0x30830], R2 ;  /* 0x0308300203ff79a7 */ /* 0x0001e2000800003f */
[----:B--2---:R-:W-:-:S13]  /*283b0*/  LOP3.LUT P1, RZ, R5, 0x1, RZ, 0xc0, !PT ;  /* 0x0000000105ff7812 */ /* 0x004fda000782c0ff */
[----:B0-----:R-:W-:Y:S05]  /*283c0*/  @!P1 BRA `(.L_x_2145) ;  /* 0x0000000000049947 */ /* 0x001fea0003800000 */
[----:B------:R-:W-:Y:S01]  /*283d0*/  BPT.TRAP 0x1 ;  /* 0x000000040000795c */ /* 0x000fe20000300000 */
.L_x_2145:
[----:B------:R-:W-:Y:S05]  /*283e0*/  BSYNC B3 ;  /* 0x0000000000037941 */ /* 0x000fea0003800000 */
.L_x_2144:
        /* <DEDUP_REMOVED lines=13> */
.L_x_2146:
        /* <DEDUP_REMOVED lines=16> */
.L_x_2147:
        /* <DEDUP_REMOVED lines=16> */
.L_x_2148:
        /* <DEDUP_REMOVED lines=16> */
.L_x_2149:
        /* <DEDUP_REMOVED lines=11> */
[----:B------:R-:W3:Y:S04]  /*28870*/  LDL R14, [R1] ;  /* 0x00000000010e7983 */ /* 0x000ee80000100800 */
[----:B------:R-:W3:Y:S01]  /*28880*/  LDL R6, [R1+0x8] ;  /* 0x0000080001067983 */ /* 0x000ee20000100800 */
[----:B------:R-:W-:Y:S01]  /*28890*/  BSSY B3, `(.L_x_2150) ;  /* 0x0000005000037945 */ /* 0x000fe20003800000 */
[----:B--2---:R-:W-:Y:S01]  /*288a0*/  SHF.L.U32 R3, R15, 0x1f, RZ ;  /* 0x0000001f0f037819 */ /* 0x004fe200000006ff */
[----:B---3--:R-:W-:-:S04]  /*288b0*/  IMAD R2, R6, 0x8, R14 ;  /* 0x0000000806027824 */ /* 0x008fc800078e020e */
[----:B------:R-:W0:Y:S02]  /*288c0*/  SYNCS.PHASECHK.TRANS64.TRYWAIT P0, [R2+URZ+0x30860], R3 ;  /* 0x03086003020075a7 */ /* 0x000e24000800017f */
[----:B0-----:R-:W-:Y:S05]  /*288d0*/  @!P0 BRA `(.L_x_2151) ;  /* 0x0000005c00888947 */ /* 0x001fea0003800000 */
.L_x_2327:
[----:B------:R-:W-:Y:S05]  /*288e0*/  BSYNC B3 ;  /* 0x0000000000037941 */ /* 0x000fea0003800000 */
.L_x_2150:
[----:B------:R-:W2:Y:S01]  /*288f0*/  LDL R5, [R1+0x40] ;  /* 0x0000400001057983 */ /* 0x000ea20000100800 */
[----:B------:R-:W1:Y:S02]  /*28900*/  S2R R6, SR_TID.X ;  /* 0x0000000000067919 */ /* 0x000e640000002100 */
[----:B-1----:R-:W-:-:S04]  /*28910*/  LOP3.LUT R6, R6, 0x7f, RZ, 0xc0, !PT ;  /* 0x0000007f06067812 */ /* 0x002fc800078ec0ff */
[----:B------:R-:W-:-:S13]  /*28920*/  ISETP.NE.AND P0, PT, R6, RZ, PT ;  /* 0x000000ff0600720c */ /* 0x000fda0003f05270 */
[----:B0-----:R-:W-:-:S04]  /*28930*/  @!P0 IMAD.MOV.U32 R3, RZ, RZ, 0x8000 ;  /* 0x00008000ff038424 */ /* 0x001fc800078e00ff */
[----:B------:R2:W-:Y:S02]  /*28940*/  @!P0 SYNCS.ARRIVE.TRANS64 RZ, [R2+URZ+0x30850], R3 ;  /* 0x0308500302ff89a7 */ /* 0x0005e4000800003f */
[----:B--2---:R-:W-:-:S04]  /*28950*/  PRMT R3, R5, 0x9910, RZ ;  /* 0x0000991005037816 */ /* 0x004fc800000000ff */
[----:B------:R-:W-:-:S13]  /*28960*/  ISETP.NE.AND P0, PT, R3, 0x2, PT ;  /* 0x000000020300780c */ /* 0x000fda0003f05270 */
[----:B------:R-:W-:Y:S05]  /*28970*/  @P0 BRA `(.L_x_2152) ;  /* 0x0000000000040947 */ /* 0x000fea0003800000 */
[----:B------:R-:W-:Y:S01]  /*28980*/  BPT.TRAP 0x1 ;  /* 0x000000040000795c */ /* 0x000fe20000300000 */
.L_x_2152:
[----:B------:R-:W2:Y:S01]  /*28990*/  LDL R3, [R1+0x4] ;  /* 0x0000040001037983 */ /* 0x000ea20000100800 */
[----:B------:R-:W-:Y:S01]  /*289a0*/  BSSY B3, `(.L_x_2153) ;  /* 0x0000004000037945 */ /* 0x000fe20003800000 */
[----:B--2---:R-:W-:-:S13]  /*289b0*/  LOP3.LUT P0, RZ, R3, 0x8, RZ, 0xc0, !PT ;  /* 0x0000000803ff7812 */ /* 0x004fda000780c0ff */
[----:B------:R-:W-:Y:S05]  /*289c0*/  @P0 BRA `(.L_x_2154) ;  /* 0x0000000000040947 */ /* 0x000fea0003800000 */
[----:B------:R-:W-:Y:S01]  /*289d0*/  BPT.TRAP 0x1 ;  /* 0x000000040000795c */ /* 0x000fe20000300000 */
.L_x_2154:
[----:B------:R-:W-:Y:S05]  /*289e0*/  BSYNC B3 ;  /* 0x0000000000037941 */ /* 0x000fea0003800000 */
.L_x_2153:
[----:B------:R-:W2:Y:S04]  /*289f0*/  LDL R14, [R1] ;  /* 0x00000000010e7983 */ /* 0x000ea80000100800 */
        /* <DEDUP_REMOVED lines=13> */
.L_x_2155:
        /* <DEDUP_REMOVED lines=12> */
[----:B------:R-:W-:Y:S01]  /*28b90*/  PLOP3.LUT P0, PT, PT, PT, PT, 0x80, 0x0 ;  /* 0x000000000000781c */ /* 0x000fe20003f0f070 */
[----:B------:R-:W-:Y:S01]  /*28ba0*/  UMOV UR6, 0x0 ;  /* 0x0000000000067882 */ /* 0x000fe20000000000 */
[----:B------:R-:W-:-:S11]  /*28bb0*/  UMOV UR7, 0x14f00000 ;  /* 0x14f0000000077882 */ /* 0x000fd60000000000 */
.L_x_2156:
        /* <DEDUP_REMOVED lines=15> */
.L_x_2157:
        /* <DEDUP_REMOVED lines=15> */
.L_x_2158:
        /* <DEDUP_REMOVED lines=12> */
.L_x_2140:
[----:B------:R-:W-:Y:S05]  /*28e60*/  BSYNC B1 ;  /* 0x0000000000017941 */ /* 0x000fea0003800000 */
.L_x_2139:
[----:B0-----:R-:W2:Y:S04]  /*28e70*/  LDL R0, [R1+0x38] ;  /* 0x0000380001007983 */ /* 0x001ea80000100800 */
[----:B------:R1:W-:Y:S04]  /*28e80*/  STL [R1+0x8], R7 ;  /* 0x0000080701007387 */ /* 0x0003e80000100800 */
[----:B------:R1:W-:Y:S02]  /*28e90*/  STL [R1+0x14], R9 ;  /* 0x0000140901007387 */ /* 0x0003e40000100800 */
[----:B-12---:R-:W-:-:S07]  /*28ea0*/  VIADD R0, R0, 0xfffffffd ;  /* 0xfffffffd00007836 */ /* 0x006fce0000000000 */
.L_x_2138:
[----:B------:R-:W-:Y:S05]  /*28eb0*/  BSYNC B2 ;  /* 0x0000000000027941 */ /* 0x000fea0003800000 */
.L_x_2137:
[----:B------:R-:W3:Y:S01]  /*28ec0*/  LDL.LU R2, [R1+0x38] ;  /* 0x0000380001027983 */ /* 0x000ee20000300800 */
[----:B------:R-:W-:Y:S01]  /*28ed0*/  VIADD R8, R8, 0xfffffffe ;  /* 0xfffffffe08087836 */ /* 0x000fe20000000000 */
[----:B---3--:R-:W-:-:S04]  /*28ee0*/  LOP3.LUT R2, RZ, R2, RZ, 0x33, !PT ;  /* 0x00000002ff027212 */ /* 0x008fc800078e33ff */
[----:B------:R-:W-:-:S13]  /*28ef0*/  ISETP.NE.AND P0, PT, R8, R2, PT ;  /* 0x000000020800720c */ /* 0x000fda0003f05270 */
[----:B------:R-:W-:Y:S05]  /*28f00*/  @!P0 BRA `(.L_x_2136) ;  /* 0x0000001c00048947 */ /* 0x000fea0003800000 */
[----:B0-----:R-:W-:-:S07]  /*28f10*/  IMAD.MOV.U32 R9, RZ, RZ, R17 ;  /* 0x000000ffff097224 */ /* 0x001fce00078e0011 */
.L_x_2199:
[----:B------:R-:W3:Y:S04]  /*28f20*/  LDL R4, [R1+0x4] ;  /* 0x0000040001047983 */ /* 0x000ee80000100800 */
[----:B------:R-:W4:Y:S04]  /*28f30*/  LDL R3, [R1+0x8] ;  /* 0x0000080001037983 */ /* 0x000f280000100800 */
[----:B------:R-:W5:Y:S01]  /*28f40*/  LDL R2, [R1+0x14] ;  /* 0x0000140001027983 */ /* 0x000f620000100800 */
[----:B------:R-:W-:Y:S05]  /*28f50*/  YIELD ;  /* 0x0000000000007946 */ /* 0x000fea0003800000 */
[----:B------:R-:W-:Y:S01]  /*28f60*/  BSSY B1, `(.L_x_2159) ;  /* 0x00000da000017945 */ /* 0x000fe20003800000 */
[----:B---3--:R-:W-:Y:S01]  /*28f70*/  LOP3.LUT P1, RZ, R4, 0x4, RZ, 0xc0, !PT ;  /* 0x0000000404ff7812 */ /* 0x008fe2000782c0ff */
[----:B----4-:R-:W-:-:S05]  /*28f80*/  VIADD R4, R3, 0x1 ;  /* 0x0000000103047836 */ /* 0x010fca0000000000 */
[----:B------:R-:W-:-:S04]  /*28f90*/  ISETP.NE.AND P0, PT, R4, 0x2, PT ;  /* 0x000000020400780c */ /* 0x000fc80003f05270 */
[----:B--2---:R-:W-:Y:S02]  /*28fa0*/  SEL R5, RZ, 0x1, P0 ;  /* 0x00000001ff057807 */ /* 0x004fe40000000000 */
[----:B------:R-:W-:Y:S02]  /*28fb0*/  SEL R4, R4, RZ, P0 ;  /* 0x000000ff04047207 */ /* 0x000fe40000000000 */
[----:B-----5:R-:W-:Y:S01]  /*28fc0*/  LOP3.LUT R5, R2, R5, RZ, 0x3c, !PT ;  /* 0x0000000502057212 */ /* 0x020fe200078e3cff */
        /* <DEDUP_REMOVED lines=25> */
.L_x_2161:
[----:B------:R-:W2:Y:S01]  /*29160*/  LDL R2, [R1] ;  /* 0x0000000001027983 */ /* 0x000ea20000100800 */
[----:B------:R-:W-:Y:S01]  /*29170*/  BSSY B2, `(.L_x_2162) ;  /* 0x0000005000027945 */ /* 0x000fe20003800000 */
[----:B--2---:R-:W-:Y:S01]  /*29180*/  IMAD R3, R4, 0x8, R2 ;  /* 0x0000000804037824 */ /* 0x004fe200078e0202 */
[----:B------:R-:W-:-:S04]  /*29190*/  SHF.L.U32 R2, R5, 0x1f, RZ ;  /* 0x0000001f05027819 */ /* 0x000fc800000006ff */
[----:B------:R-:W1:Y:S02]  /*291a0*/  SYNCS.PHASECHK.TRANS64.TRYWAIT P0, [R3+URZ+0x30840], R2 ;  /* 0x03084002030075a7 */ /* 0x000e64000800017f */
[----:B-1----:R-:W-:Y:S05]  /*291b0*/  @!P0 BRA `(.L_x_2163) ;  /* 0x0000005400648947 */ /* 0x002fea0003800000 */
.L_x_2328:
[----:B------:R-:W-:Y:S05]  /*291c0*/  BSYNC B2 ;  /* 0x0000000000027941 */ /* 0x000fea0003800000 */
.L_x_2162:
[----:B------:R-:W2:Y:S01]  /*291d0*/  S2R R7, SR_TID.X ;  /* 0x0000000000077919 */ /* 0x000ea20000002100 */
[----:B------:R-:W-:Y:S01]  /*291e0*/  BSSY B2, `(.L_x_2164) ;  /* 0x000000a000027945 */ /* 0x000fe20003800000 */
[----:B--2---:R-:W-:-:S04]  /*291f0*/  LOP3.LUT R7, R7, 0x7f, RZ, 0xc0, !PT ;  /* 0x0000007f07077812 */ /* 0x004fc800078ec0ff */
[----:B------:R-:W-:-:S13]  /*29200*/  ISETP.NE.AND P0, PT, R7, RZ, PT ;  /* 0x000000ff0700720c */ /* 0x000fda0003f05270 */
[----:B------:R-:W-:Y:S05]  /*29210*/  @P0 BRA `(.L_x_2165) ;  /* 0x0000000000180947 */ /* 0x000fea0003800000 */
[----:B------:R-:W2:Y:S01]  /*29220*/  LDL R7, [R1+0x4] ;  /* 0x0000040001077983 */ /* 0x000ea20000100800 */
[----:B-1----:R-:W-:-:S04]  /*29230*/  IMAD.MOV.U32 R2, RZ, RZ, 0x8000 ;  /* 0x00008000ff027424 */ /* 0x002fc800078e00ff */
[----:B------:R3:W-:Y:S01]  /*29240*/  SYNCS.ARRIVE.TRANS64 RZ, [R3+URZ+0x30830], R2 ;  /* 0x0308300203ff79a7 */ /* 0x0007e2000800003f */
[----:B--2---:R-:W-:-:S13]  /*29250*/  LOP3.LUT P1, RZ, R7, 0x1, RZ, 0xc0, !PT ;  /* 0x0000000107ff7812 */ /* 0x004fda000782c0ff */
[----:B---3--:R-:W-:Y:S05]  /*29260*/  @!P1 BRA `(.L_x_2165) ;  /* 0x0000000000049947 */ /* 0x008fea0003800000 */
[----:B------:R-:W-:Y:S01]  /*29270*/  BPT.TRAP 0x1 ;  /* 0x000000040000795c */ /* 0x000fe20000300000 */
.L_x_2165:
[----:B------:R-:W-:Y:S05]  /*29280*/  BSYNC B2 ;  /* 0x0000000000027941 */ /* 0x000fea0003800000 */
.L_x_2164:
        /* <DEDUP_REMOVED lines=12> */
[----:B0-----:R-:W-:-:S08]  /*29350*/  VIADD R8, R7, 0x20400 ;  /* 0x0002040007087836 */ /* 0x001fd00000000000 */
.L_x_2166:
        /* <DEDUP_REMOVED lines=16> */
.L_x_2167:
        /* <DEDUP_REMOVED lines=16> */
.L_x_2168:
        /* <DEDUP_REMOVED lines=16> */
.L_x_2169:
        /* <DEDUP_REMOVED lines=18> */
.L_x_2329:
[----:B------:R-:W-:Y:S05]  /*29780*/  BSYNC B2 ;  /* 0x0000000000027941 */ /* 0x000fea0003800000 */
.L_x_2170:
        /* <DEDUP_REMOVED lines=10> */
.L_x_2172:
[----:B------:R-:W2:Y:S01]  /*29830*/  LDL R3, [R1+0x4] ;  /* 0x0000040001037983 */ /* 0x000ea20000100800 */
[----:B------:R-:W-:Y:S01]  /*29840*/  BSSY B2, `(.L_x_2173) ;  /* 0x0000004000027945 */ /* 0x000fe20003800000 */
[----:B--2---:R-:W-:-:S13]  /*29850*/  LOP3.LUT P0, RZ, R3, 0x8, RZ, 0xc0, !PT ;  /* 0x0000000803ff7812 */ /* 0x004fda000780c0ff */
[----:B------:R-:W-:Y:S05]  /*29860*/  @P0 BRA `(.L_x_2174) ;  /* 0x0000000000040947 */ /* 0x000fea0003800000 */
[----:B------:R-:W-:Y:S01]  /*29870*/  BPT.TRAP 0x1 ;  /* 0x000000040000795c */ /* 0x000fe20000300000 */
.L_x_2174:
[----:B------:R-:W-:Y:S05]  /*29880*/  BSYNC B2 ;  /* 0x0000000000027941 */ /* 0x000fea0003800000 */
.L_x_2173:
        /* <DEDUP_REMOVED lines=14> */
.L_x_2175:
        /* <DEDUP_REMOVED lines=15> */
.L_x_2176:
        /* <DEDUP_REMOVED lines=15> */
.L_x_2177:
        /* <DEDUP_REMOVED lines=15> */
.L_x_2178:
        /* <DEDUP_REMOVED lines=12> */
.L_x_2160:
[----:B------:R-:W-:Y:S05]  /*29d00*/  BSYNC B1 ;  /* 0x0000000000017941 */ /* 0x000fea0003800000 */
.L_x_2159:
[----:B------:R-:W2:Y:S01]  /*29d10*/  LDL R2, [R1+0x4] ;  /* 0x0000040001027983 */ /* 0x000ea20000100800 */
[----:B------:R-:W-:Y:S01]  /*29d20*/  VIADD R3, R4, 0x1 ;  /* 0x0000000104037836 */ /* 0x000fe20000000000 */
[----:B------:R-:W-:Y:S01]  /*29d30*/  BSSY B1, `(.L_x_2179) ;  /* 0x00000da000017945 */ /* 0x000fe20003800000 */
[----:B0-----:R-:W-:-:S03]  /*29d40*/  VIADD R6, R0, 0xffffffff ;  /* 0xffffffff00067836 */ /* 0x001fc60000000000 */
        /* <DEDUP_REMOVED lines=32> */
.L_x_2181:
[----:B------:R-:W2:Y:S01]  /*29f50*/  LDL R2, [R1] ;  /* 0x0000000001027983 */ /* 0x000ea20000100800 */
[----:B------:R-:W-:Y:S01]  /*29f60*/  BSSY B2, `(.L_x_2182) ;  /* 0x0000005000027945 */ /* 0x000fe20003800000 */
[----:B--2---:R-:W-:Y:S01]  /*29f70*/  IMAD R3, R11, 0x8, R2 ;  /* 0x000000080b037824 */ /* 0x004fe200078e0202 */
[----:B------:R-:W-:-:S04]  /*29f80*/  SHF.L.U32 R2, R10, 0x1f, RZ ;  /* 0x0000001f0a027819 */ /* 0x000fc800000006ff */
[----:B------:R-:W2:Y:S02]  /*29f90*/  SYNCS.PHASECHK.TRANS64.TRYWAIT P0, [R3+URZ+0x30840], R2 ;  /* 0x03084002030075a7 */ /* 0x000ea4000800017f */
[----:B--2---:R-:W-:Y:S05]  /*29fa0*/  @!P0 BRA `(.L_x_2183) ;  /* 0x0000004800108947 */ /* 0x004fea0003800000 */
.L_x_2330:
[----:B------:R-:W-:Y:S05]  /*29fb0*/  BSYNC B2 ;  /* 0x0000000000027941 */ /* 0x000fea0003800000 */
.L_x_2182:
[----:B-1----:R-:W1:Y:S01]  /*29fc0*/  S2R R8, SR_TID.X ;  /* 0x0000000000087919 */ /* 0x002e620000002100 */
[----:B------:R-:W-:Y:S01]  /*29fd0*/  BSSY B2, `(.L_x_2184) ;  /* 0x000000a000027945 */ /* 0x000fe20003800000 */
[----:B-1----:R-:W-:-:S04]  /*29fe0*/  LOP3.LUT R8, R8, 0x7f, RZ, 0xc0, !PT ;  /* 0x0000007f08087812 */ /* 0x002fc800078ec0ff */
[----:B------:R-:W-:-:S13]  /*29ff0*/  ISETP.NE.AND P0, PT, R8, RZ, PT ;  /* 0x000000ff0800720c */ /* 0x000fda0003f05270 */
[----:B------:R-:W-:Y:S05]  /*2a000*/  @P0 BRA `(.L_x_2185) ;  /* 0x0000000000180947 */ /* 0x000fea0003800000 */
[----:B------:R-:W3:Y:S01]  /*2a010*/  LDL R8, [R1+0x4] ;  /* 0x0000040001087983 */ /* 0x000ee20000100800 */
[----:B--2---:R-:W-:-:S04]  /*2a020*/  IMAD.MOV.U32 R2, RZ, RZ, 0x8000 ;  /* 0x00008000ff027424 */ /* 0x004fc800078e00ff */
[----:B------:R1:W-:Y:S01]  /*2a030*/  SYNCS.ARRIVE.TRANS64 RZ, [R3+URZ+0x30830], R2 ;  /* 0x0308300203ff79a7 */ /* 0x0003e2000800003f */
[----:B---3--:R-:W-:-:S13]  /*2a040*/  LOP3.LUT P1, RZ, R8, 0x1, RZ, 0xc0, !PT ;  /* 0x0000000108ff7812 */ /* 0x008fda000782c0ff */
[----:B-1----:R-:W-:Y:S05]  /*2a050*/  @!P1 BRA `(.L_x_2185) ;  /* 0x0000000000049947 */ /* 0x002fea0003800000 */
[----:B------:R-:W-:Y:S01]  /*2a060*/  BPT.TRAP 0x1 ;  /* 0x000000040000795c */ /* 0x000fe20000300000 */
.L_x_2185:
[----:B------:R-:W-:Y:S05]  /*2a070*/  BSYNC B2 ;  /* 0x0000000000027941 */ /* 0x000fea0003800000 */
.L_x_2184:
[----:B0-----:R-:W3:Y:S04]  /*2a080*/  LDL R10, [R1] ;  /* 0x00000000010a7983 */ /* 0x001ee80000100800 */
        /* <DEDUP_REMOVED lines=13> */
.L_x_2186:
        /* <DEDUP_REMOVED lines=16> */
.L_x_2187:
        /* <DEDUP_REMOVED lines=16> */
.L_x_2188:
        /* <DEDUP_REMOVED lines=16> */
.L_x_2189:
        /* <DEDUP_REMOVED lines=10> */
[----:B------:R-:W2:Y:S01]  /*2a500*/  LDL R14, [R1] ;  /* 0x00000000010e7983 */ /* 0x000ea20000100800 */
[----:B------:R-:W-:Y:S01]  /*2a510*/  SHF.L.U32 R5, R5, 0x1f, RZ ;  /* 0x0000001f05057819 */ /* 0x000fe200000006ff */
[----:B------:R-:W-:Y:S01]  /*2a520*/  BSSY B2, `(.L_x_2190) ;  /* 0x0000004000027945 */ /* 0x000fe20003800000 */
[----:B--2---:R-:W-:-:S04]  /*2a530*/  IMAD R2, R4, 0x8, R14 ;  /* 0x0000000804027824 */ /* 0x004fc800078e020e */
[----:B------:R-:W0:Y:S02]  /*2a540*/  SYNCS.PHASECHK.TRANS64.TRYWAIT P0, [R2+URZ+0x30860], R5 ;  /* 0x03086005020075a7 */ /* 0x000e24000800017f */
[----:B0-----:R-:W-:Y:S05]  /*2a550*/  @!P0 BRA `(.L_x_2191) ;  /* 0x0000004000b88947 */ /* 0x001fea0003800000 */
.L_x_2331:
[----:B------:R-:W-:Y:S05]  /*2a560*/  BSYNC B2 ;  /* 0x0000000000027941 */ /* 0x000fea0003800000 */
.L_x_2190:
[----:B------:R-:W2:Y:S01]  /*2a570*/  LDL R8, [R1+0x40] ;  /* 0x0000400001087983 */ /* 0x000ea20000100800 */
[----:B------:R-:W1:Y:S02]  /*2a580*/  S2R R3, SR_TID.X ;  /* 0x0000000000037919 */ /* 0x000e640000002100 */
[----:B-1----:R-:W-:-:S04]  /*2a590*/  LOP3.LUT R3, R3, 0x7f, RZ, 0xc0, !PT ;  /* 0x0000007f03037812 */ /* 0x002fc800078ec0ff */
[----:B------:R-:W-:-:S13]  /*2a5a0*/  ISETP.NE.AND P0, PT, R3, RZ, PT ;  /* 0x000000ff0300720c */ /* 0x000fda0003f05270 */
[----:B------:R-:W-:-:S04]  /*2a5b0*/  @!P0 IMAD.MOV.U32 R3, RZ, RZ, 0x8000 ;  /* 0x00008000ff038424 */ /* 0x000fc800078e00ff */
[----:B------:R2:W-:Y:S02]  /*2a5c0*/  @!P0 SYNCS.ARRIVE.TRANS64 RZ, [R2+URZ+0x30850], R3 ;  /* 0x0308500302ff89a7 */ /* 0x0005e4000800003f */
[----:B--2---:R-:W-:-:S04]  /*2a5d0*/  PRMT R3, R8, 0x9910, RZ ;  /* 0x0000991008037816 */ /* 0x004fc800000000ff */
[----:B------:R-:W-:-:S13]  /*2a5e0*/  ISETP.NE.AND P0, PT, R3, 0x2, PT ;  /* 0x000000020300780c */ /* 0x000fda0003f05270 */
[----:B------:R-:W-:Y:S05]  /*2a5f0*/  @P0 BRA `(.L_x_2192) ;  /* 0x0000000000040947 */ /* 0x000fea0003800000 */
[----:B------:R-:W-:Y:S01]  /*2a600*/  BPT.TRAP 0x1 ;  /* 0x000000040000795c */ /* 0x000fe20000300000 */
.L_x_2192:
[----:B------:R-:W2:Y:S01]  /*2a610*/  LDL R3, [R1+0x4] ;  /* 0x0000040001037983 */ /* 0x000ea20000100800 */
[----:B------:R-:W-:Y:S01]  /*2a620*/  BSSY B2, `(.L_x_2193) ;  /* 0x0000004000027945 */ /* 0x000fe20003800000 */
[----:B--2---:R-:W-:-:S13]  /*2a630*/  LOP3.LUT P0, RZ, R3, 0x8, RZ, 0xc0, !PT ;  /* 0x0000000803ff7812 */ /* 0x004fda000780c0ff */
[----:B------:R-:W-:Y:S05]  /*2a640*/  @P0 BRA `(.L_x_2194) ;  /* 0x0000000000040947 */ /* 0x000fea0003800000 */
[----:B------:R-:W-:Y:S01]  /*2a650*/  BPT.TRAP 0x1 ;  /* 0x000000040000795c */ /* 0x000fe20000300000 */
.L_x_2194:
[----:B------:R-:W-:Y:S05]  /*2a660*/  BSYNC B2 ;  /* 0x0000000000027941 */ /* 0x000fea0003800000 */
.L_x_2193:
[----:B------:R-:W2:Y:S04]  /*2a670*/  LDL R8, [R1] ;  /* 0x0000000001087983 */ /* 0x000ea80000100800 */
[----:B0-----:R-:W3:Y:S04]  /*2a680*/  LDL R5, [R1+0x18] ;  /* 0x0000180001057983 */ /* 0x001ee80000100800 */
        /* <DEDUP_REMOVED lines=11> */
.L_x_2195:
        /* <DEDUP_REMOVED lines=15> */
.L_x_2196:
        /* <DEDUP_REMOVED lines=15> */
.L_x_2197:
        /* <DEDUP_REMOVED lines=15> */
.L_x_2198:
        /* <DEDUP_REMOVED lines=12> */
.L_x_2180:
[----:B------:R-:W-:Y:S05]  /*2aad0*/  BSYNC B1 ;  /* 0x0000000000017941 */ /* 0x000fea0003800000 */
.L_x_2179:
[----:B------:R-:W2:Y:S01]  /*2aae0*/  LDL R2, [R1+0x30] ;  /* 0x0000300001027983 */ /* 0x000ea20000100800 */
[----:B------:R-:W-:Y:S01]  /*2aaf0*/  VIADD R0, R0, 0xfffffffe ;  /* 0xfffffffe00007836 */ /* 0x000fe20000000000 */
[----:B--2---:R-:W-:-:S13]  /*2ab00*/  ISETP.GT.AND P0, PT, R6, R2, PT ;  /* 0x000000020600720c */ /* 0x004fda0003f04270 */
[----:B------:R-:W-:Y:S05]  /*2ab10*/  @P0 BRA `(.L_x_2199) ;  /* 0xffffffe400000947 */ /* 0x000fea000383ffff */
.L_x_2136:
[----:B------:R-:W-:Y:S05]  /*2ab20*/  BSYNC B0 ;  /* 0x0000000000007941 */ /* 0x000fea0003800000 */
.L_x_2135:
[----:B------:R-:W3:Y:S01]  /*2ab30*/  S2R R2, SR_TID.X ;  /* 0x0000000000027919 */ /* 0x000ee20000002100 */
[----:B------:R-:W-:Y:S01]  /*2ab40*/  BSSY B0, `(.L_x_2200) ;  /* 0x0000010000007945 */ /* 0x000fe20003800000 */
[----:B---3--:R-:W-:-:S04]  /*2ab50*/  LOP3.LUT R2, R2, 0x7f, RZ, 0xc0, !PT ;  /* 0x0000007f02027812 */ /* 0x008fc800078ec0ff */
[----:B------:R-:W-:-:S13]  /*2ab60*/  ISETP.NE.AND P0, PT, R2, RZ, PT ;  /* 0x000000ff0200720c */ /* 0x000fda0003f05270 */
[----:B------:R-:W-:Y:S05]  /*2ab70*/  @P0 BRA `(.L_x_2201) ;  /* 0x0000000000300947 */ /* 0x000fea0003800000 */
[----:B------:R-:W3:Y:S01]  /*2ab80*/  S2R R2, SR_LANEID ;  /* 0x0000000000027919 */ /* 0x000ee20000000000 */
[----:B------:R-:W-:Y:S01]  /*2ab90*/  VOTEU.ANY UR4, UPT, PT ;  /* 0x0000000000047886 */ /* 0x000fe200038e0100 */
[----:B--2---:R-:W2:Y:S01]  /*2aba0*/  LDC.64 R4, c[0x0][0xc60] ;  /* 0x00031800ff047b82 */ /* 0x004ea20000000a00 */
[----:B------:R-:W3:Y:S02]  /*2abb0*/  FLO.U32 R0, UR4 ;  /* 0x0000000400007d00 */ /* 0x000ee400080e0000 */
[----:B---3--:R-:W-:-:S06]  /*2abc0*/  ISETP.EQ.U32.AND P0, PT, R0, R2, PT ;  /* 0x000000020000720c */ /* 0x008fcc0003f02070 */
[----:B------:R-:W2:Y:S07]  /*2abd0*/  POPC R2, UR4 ;  /* 0x0000000400027d09 */ /* 0x000eae0008000000 */
[----:B--2---:R-:W2:Y:S04]  /*2abe0*/  @P0 ATOMG.E.ADD.STRONG.GPU PT, R2, desc[UR60][R4.64], R2 ;  /* 0x00000002040209a8 */ /* 0x004ea800081ee1fc */
[----:B--2---:R2:W3:Y:S02]  /*2abf0*/  SHFL.IDX PT, R2, R2, R0, 0x1f ;  /* 0x00001f0002027589 */ /* 0x0044e400000e0000 */
[----:B--2---:R-:W2:Y:S02]  /*2ac00*/  S2R R0, SR_LTMASK ;  /* 0x0000000000007919 */ /* 0x004ea40000003900 */
[----:B--2---:R-:W-:-:S06]  /*2ac10*/  LOP3.LUT R0, R0, UR4, RZ, 0xc0, !PT ;  /* 0x0000000400007c12 */ /* 0x004fcc000f8ec0ff */
[----:B------:R-:W3:Y:S02]  /*2ac20*/  POPC R0, R0 ;  /* 0x0000000000007309 */ /* 0x000ee40000000000 */
[----:B---3--:R-:W-:-:S07]  /*2ac30*/  IADD3 R16, R2, UR36, R0 ;  /* 0x0000002402107c10 */ /* 0x008fce000fffe000 */
.L_x_2201:
[----:B------:R-:W-:Y:S05]  /*2ac40*/  BSYNC B0 ;  /* 0x0000000000007941 */ /* 0x000fea0003800000 */
.L_x_2200:
        /* <DEDUP_REMOVED lines=8> */
[----:B---3--:R-:W-:Y:S01]  /*2acd0*/  IMAD R0, R0, 0x8, R3 ;  /* 0x0000000800007824 */ /* 0x008fe200078e0203 */
[----:B----4-:R-:W-:-:S04]  /*2ace0*/  SHF.L.U32 R2, R2, 0x1f, RZ ;  /* 0x0000001f02027819 */ /* 0x010fc800000006ff */
[----:B------:R-:W3:Y:S02]  /*2acf0*/  SYNCS.PHASECHK.TRANS64.TRYWAIT P0, [R0+URZ+0x30860], R2 ;  /* 0x03086002000075a7 */ /* 0x000ee4000800017f */
[----:B---3--:R-:W-:Y:S05]  /*2ad00*/  @!P0 BRA `(.L_x_2205) ;  /* 0x0000003800e08947 */ /* 0x008fea0003800000 */
.L_x_2332:
[----:B------:R-:W-:Y:S05]  /*2ad10*/  BSYNC B1 ;  /* 0x0000000000017941 */ /* 0x000fea0003800000 */
.L_x_2204:
[----:B------:R-:W4:Y:S01]  /*2ad20*/  LDL R3, [R1+0x40] ;  /* 0x0000400001037983 */ /* 0x000f220000100800 */
[----:B------:R-:W0:Y:S02]  /*2ad30*/  S2R R4, SR_TID.X ;  /* 0x0000000000047919 */ /* 0x000e240000002100 */
[----:B0-----:R-:W-:-:S04]  /*2ad40*/  LOP3.LUT R4, R4, 0x7f, RZ, 0xc0, !PT ;  /* 0x0000007f04047812 */ /* 0x001fc800078ec0ff */
[----:B------:R-:W-:-:S13]  /*2ad50*/  ISETP.NE.AND P0, PT, R4, RZ, PT ;  /* 0x000000ff0400720c */ /* 0x000fda0003f05270 */
[----:B---3--:R-:W-:-:S04]  /*2ad60*/  @!P0 IMAD.MOV.U32 R2, RZ, RZ, 0x8000 ;  /* 0x00008000ff028424 */ /* 0x008fc800078e00ff */
[----:B------:R4:W-:Y:S02]  /*2ad70*/  @!P0 SYNCS.ARRIVE.TRANS64 RZ, [R0+URZ+0x30850], R2 ;  /* 0x0308500200ff89a7 */ /* 0x0009e4000800003f */
[----:B----4-:R-:W-:-:S04]  /*2ad80*/  PRMT R2, R3, 0x9910, RZ ;  /* 0x0000991003027816 */ /* 0x010fc800000000ff */
[----:B------:R-:W-:-:S13]  /*2ad90*/  ISETP.NE.AND P0, PT, R2, 0x2, PT ;  /* 0x000000020200780c */ /* 0x000fda0003f05270 */
[----:B------:R-:W-:Y:S05]  /*2ada0*/  @P0 BRA `(.L_x_2206) ;  /* 0x0000000000040947 */ /* 0x000fea0003800000 */
[----:B------:R-:W-:Y:S01]  /*2adb0*/  BPT.TRAP 0x1 ;  /* 0x000000040000795c */ /* 0x000fe20000300000 */
.L_x_2206:
[----:B------:R-:W3:Y:S01]  /*2adc0*/  LDL R2, [R1+0x4] ;  /* 0x0000040001027983 */ /* 0x000ee20000100800 */
[----:B------:R-:W-:Y:S01]  /*2add0*/  BSSY B1, `(.L_x_2207) ;  /* 0x0000004000017945 */ /* 0x000fe20003800000 */
[----:B---3--:R-:W-:-:S13]  /*2ade0*/  LOP3.LUT P0, RZ, R2, 0x8, RZ, 0xc0, !PT ;  /* 0x0000000802ff7812 */ /* 0x008fda000780c0ff */
[----:B------:R-:W-:Y:S05]  /*2adf0*/  @P0 BRA `(.L_x_2208) ;  /* 0x0000000000040947 */ /* 0x000fea0003800000 */
[----:B------:R-:W-:Y:S01]  /*2ae00*/  BPT.TRAP 0x1 ;  /* 0x000000040000795c */ /* 0x000fe20000300000 */
.L_x_2208:
[----:B------:R-:W-:Y:S05]  /*2ae10*/  BSYNC B1 ;  /* 0x0000000000017941 */ /* 0x000fea0003800000 */
.L_x_2207:
[----:B--2---:R-:W2:Y:S04]  /*2ae20*/  LDL.LU R5, [R1+0x18] ;  /* 0x0000180001057983 */ /* 0x004ea80000300800 */
[----:B------:R-:W2:Y:S04]  /*2ae30*/  LDL.LU R3, [R1+0xc] ;  /* 0x00000c0001037983 */ /* 0x000ea80000300800 */
[----:B------:R-:W3:Y:S04]  /*2ae40*/  LDL R4, [R1] ;  /* 0x0000000001047983 */ /* 0x000ee80000100800 */
        /* <DEDUP_REMOVED lines=9> */
[----:B---3--:R-:W-:-:S04]  /*2aee0*/  IMAD R2, R2, 0x8000, R4 ;  /* 0x0000800002027824 */ /* 0x008fc800078e0204 */
[----:B------:R-:W-:-:S07]  /*2aef0*/  VIADD R4, R2, 0x400 ;  /* 0x0000040002047836 */ /* 0x000fce0000000000 */
.L_x_2209:
        /* <DEDUP_REMOVED lines=15> */
.L_x_2210:
        /* <DEDUP_REMOVED lines=15> */
.L_x_2211:
        /* <DEDUP_REMOVED lines=15> */
.L_x_2212:
        /* <DEDUP_REMOVED lines=10> */
.L_x_2203:
[----:B------:R-:W-:Y:S05]  /*2b270*/  BSYNC B0 ;  /* 0x0000000000007941 */ /* 0x000fea0003800000 */
.L_x_2202:
[----:B--2---:R-:W2:Y:S04]  /*2b280*/  LDL.LU R5, [R1+0x8] ;  /* 0x0000080001057983 */ /* 0x004ea80000300800 */
        /* <DEDUP_REMOVED lines=8> */
.L_x_2115:
[----:B------:R-:W-:Y:S05]  /*2b310*/  BSYNC B7 ;  /* 0x0000000000077941 */ /* 0x000fea0003800000 */
.L_x_2113:
[----:B01----:R-:W3:Y:S02]  /*2b320*/  LDL R7, [R1+0x4] ;  /* 0x0000040001077983 */ /* 0x003ee40000100800 */
[----:B---3--:R-:W-:-:S13]  /*2b330*/  LOP3.LUT P0, RZ, R7, 0x10, RZ, 0xc0, !PT ;  /* 0x0000001007ff7812 */ /* 0x008fda000780c0ff */
[----:B------:R-:W-:Y:S05]  /*2b340*/  @!P0 BRA `(.L_x_2213) ;  /* 0x0000000000288947 */ /* 0x000fea0003800000 */
[----:B------:R-:W-:Y:S05]  /*2b350*/  WARPSYNC.ALL ;  /* 0x0000000000007948 */ /* 0x000fea0003800000 */
[----:B------:R-:W0:Y:S08]  /*2b360*/  S2UR UR5, SR_CgaCtaId ;  /* 0x00000000000579c3 */ /* 0x000e300000008800 */
[----:B------:R-:W-:Y:S06]  /*2b370*/  BAR.SYNC.DEFER_BLOCKING 0x5, 0x180 ;  /* 0x0146000000007b1d */ /* 0x000fec0000010000 */
[----:B------:R-:W-:-:S02]  /*2b380*/  UMOV UR4, 0x400 ;  /* 0x0000040000047882 */ /* 0x000fc40000000000 */
[----:B0-----:R-:W-:-:S06]  /*2b390*/  ULEA UR4, UR5, UR4, 0x18 ;  /* 0x0000000405047291 */ /* 0x001fcc000f8ec03f */
[----:B--2---:R-:W-:-:S05]  /*2b3a0*/  IMAD.U32 R0, RZ, RZ, UR4 ;  /* 0x00000004ff007e24 */ /* 0x004fca000f8e00ff */
[----:B------:R0:W1:Y:S04]  /*2b3b0*/  LDS.128 R16, [R0+0x308d0] ;  /* 0x0308d00000107984 */ /* 0x0000680000000c00 */
[----:B------:R0:W-:Y:S01]  /*2b3c0*/  STL [R1], R0 ;  /* 0x0000000001007387 */ /* 0x0001e20000100800 */
[----:B------:R-:W-:Y:S06]  /*2b3d0*/  BAR.ARV 0x4, 0x180 ;  /* 0x0106000000007b1d */ /* 0x000fec0000002000 */
[----:B------:R-:W-:Y:S05]  /*2b3e0*/  BRA `(.L_x_2214) ;  /* 0x0000000800d87947 */ /* 0x000fea0003800000 */
.L_x_2213:
[----:B------:R-:W3:Y:S01]  /*2b3f0*/  LDL R6, [R1+0x2c] ;  /* 0x00002c0001067983 */ /* 0x000ee20000100800 */
[----:B------:R-:W-:Y:S01]  /*2b400*/  UMOV UR4, 0xffffffff ;  /* 0xffffffff00047882 */ /* 0x000fe20000000000 */
[----:B---3--:R-:W-:Y:S02]  /*2b410*/  ISETP.NE.AND P5, PT, R6, 0x1f, PT ;  /* 0x0000001f0600780c */ /* 0x008fe40003fa5270 */
[----:B------:R-:W-:Y:S11]  /*2b420*/  BRA.DIV UR4, `(.L_x_2215) ;  /* 0x00000036042c7947 */ /* 0x000ff6000b800000 */
[----:B--2---:R-:W-:Y:S01]  /*2b430*/  IMAD.IADD R0, R19, 0x1, R6 ;  /* 0x0000000113007824 */ /* 0x004fe200078e0206 */
[----:B------:R-:W-:Y:S01]  /*2b440*/  ULDC UR4, c[0x0][0xc3c] ;  /* 0x00030f0000047ab9 */ /* 0x000fe20000000800 */
[----:B------:R-:W-:-:S03]  /*2b450*/  LOP3.LUT P4, RZ, R7, 0x1, RZ, 0xc0, !PT ;  /* 0x0000000107ff7812 */ /* 0x000fc6000788c0ff */
[----:B------:R-:W-:-:S13]  /*2b460*/  ISETP.GE.OR P0, PT, R0, UR4, !P5 ;  /* 0x0000000400007c0c */ /* 0x000fda000ef06670 */
[----:B------:R-:W0:Y:S02]  /*2b470*/  @!P0 LDC.64 R2, c[0x0][0xc80] ;  /* 0x00032000ff028b82 */ /* 0x000e240000000a00 */
        /* <DEDUP_REMOVED lines=26> */
.L_x_2342:
[----:B------:R-:W-:Y:S02]  /*2b620*/  ULDC UR4, c[0x0][0xc38] ;  /* 0x00030e0000047ab9 */ /* 0x000fe40000000800 */
[----:B------:R-:W-:-:S04]  /*2b630*/  IMAD.U32 R4, RZ, RZ, UR4 ;  /* 0x00000004ff047e24 */ /* 0x000fc8000f8e00ff */
[----:B-1----:R-:W-:-:S04]  /*2b640*/  IMAD R16, R16, R4, RZ ;  /* 0x0000000410107224 */ /* 0x002fc800078e02ff */
[----:B------:R-:W-:-:S05]  /*2b650*/  IMAD.IADD R5, R5, 0x1, R16 ;  /* 0x0000000105057824 */ /* 0x000fca00078e0210 */
[----:B------:R-:W-:-:S13]  /*2b660*/  ISETP.GT.AND P4, PT, R5, R0, PT ;  /* 0x000000000500720c */ /* 0x000fda0003f84270 */
[----:B------:R-:W-:Y:S05]  /*2b670*/  @P4 BRA `(.L_x_2216) ;  /* 0x0000000000a04947 */ /* 0x000fea0003800000 */
.L_x_2221:
[----:B------:R-:W1:Y:S01]  /*2b680*/  LDC R2, c[0x0][0xc3c] ;  /* 0x00030f00ff027b82 */ /* 0x000e620000000800 */
[----:B------:R-:W-:-:S05]  /*2b690*/  VIADD R19, R19, 0x1f ;  /* 0x0000001f13137836 */ /* 0x000fca0000000000 */
[----:B-1----:R-:W-:-:S13]  /*2b6a0*/  ISETP.GE.AND P4, PT, R19, R2, PT ;  /* 0x000000021300720c */ /* 0x002fda0003f86270 */
[----:B------:R-:W-:Y:S05]  /*2b6b0*/  @P4 BRA `(.L_x_2217) ;  /* 0x0000000400dc4947 */ /* 0x000fea0003800000 */
[----:B0-----:R-:W2:Y:S01]  /*2b6c0*/  LDL R3, [R1+0x2c] ;  /* 0x00002c0001037983 */ /* 0x001ea20000100800 */
[----:B------:R-:W-:Y:S01]  /*2b6d0*/  BSSY B0, `(.L_x_2218) ;  /* 0x0000008000007945 */ /* 0x000fe20003800000 */
[----:B--2---:R-:W-:-:S05]  /*2b6e0*/  IMAD.IADD R4, R19, 0x1, R3 ;  /* 0x0000000113047824 */ /* 0x004fca00078e0203 */
[----:B------:R-:W-:Y:S01]  /*2b6f0*/  ISETP.GE.OR P4, PT, R4, R2, !P5 ;  /* 0x000000020400720c */ /* 0x000fe20006f86670 */
[----:B------:R-:W-:-:S12]  /*2b700*/  IMAD.MOV.U32 R2, RZ, RZ, RZ ;  /* 0x000000ffff027224 */ /* 0x000fd800078e00ff */
[----:B------:R-:W-:Y:S05]  /*2b710*/  @P4 BRA `(.L_x_2219) ;  /* 0x00000000000c4947 */ /* 0x000fea0003800000 */
[----:B------:R-:W0:Y:S02]  /*2b720*/  LDC.64 R2, c[0x0][0xc80] ;  /* 0x00032000ff027b82 */ /* 0x000e240000000a00 */
[----:B0-----:R-:W-:-:S06]  /*2b730*/  IMAD.WIDE R2, R4, 0x4, R2 ;  /* 0x0000000404027825 */ /* 0x001fcc00078e0202 */
[----:B------:R0:W5:Y:S02]  /*2b740*/  LDG.E R2, desc[UR60][R2.64] ;  /* 0x0000003c02027981 */ /* 0x000164000c1e1900 */
.L_x_2219:
[----:B------:R-:W-:Y:S05]  /*2b750*/  BSYNC B0 ;  /* 0x0000000000007941 */ /* 0x000fea0003800000 */
.L_x_2218:
[----:B------:R-:W-:-:S03]  /*2b760*/  UMOV UR4, 0xffffffff ;  /* 0xffffffff00047882 */ /* 0x000fc60000000000 */
[----:B------:R-:W-:Y:S05]  /*2b770*/  BRA.DIV UR4, `(.L_x_2220) ;  /* 0x0000003604947947 */ /* 0x000fea000b800000 */
[----:B------:R-:W2:Y:S04]  /*2b780*/  LDL R4, [R1+0x4] ;  /* 0x0000040001047983 */ /* 0x000ea80000100800 */
[----:B0----5:R-:W0:Y:S01]  /*2b790*/  SHFL.UP PT, R3, R2, 0x1, RZ ;  /* 0x0420000002037989 */ /* 0x021e2200000e00ff */
[----:B--2---:R-:W-:-:S04]  /*2b7a0*/  LOP3.LUT P4, RZ, R4, 0x1, RZ, 0xc0, !PT ;  /* 0x0000000104ff7812 */ /* 0x004fc8000788c0ff */
        /* <DEDUP_REMOVED lines=15> */
.L_x_2350:
[----:B------:R-:W-:Y:S02]  /*2b8a0*/  ULDC UR4, c[0x0][0xc38] ;  /* 0x00030e0000047ab9 */ /* 0x000fe40000000800 */
[----:B------:R-:W-:-:S04]  /*2b8b0*/  IMAD.U32 R4, RZ, RZ, UR4 ;  /* 0x00000004ff047e24 */ /* 0x000fc8000f8e00ff */
[----:B-1----:R-:W-:-:S04]  /*2b8c0*/  IMAD R16, R16, R4, RZ ;  /* 0x0000000410107224 */ /* 0x002fc800078e02ff */
[----:B------:R-:W-:-:S05]  /*2b8d0*/  IMAD.IADD R5, R16, 0x1, R5 ;  /* 0x0000000110057824 */ /* 0x000fca00078e0205 */
[----:B------:R-:W-:-:S13]  /*2b8e0*/  ISETP.GT.AND P4, PT, R5, R0, PT ;  /* 0x000000000500720c */ /* 0x000fda0003f84270 */
[----:B------:R-:W-:Y:S05]  /*2b8f0*/  @!P4 BRA `(.L_x_2221) ;  /* 0xfffffffc0060c947 */ /* 0x000fea000383ffff */
.L_x_2216:
        /* <DEDUP_REMOVED lines=8> */
.L_x_2354:
[----:B------:R-:W-:Y:S01]  /*2b980*/  ISETP.NE.AND P0, PT, R5, RZ, PT ;  /* 0x000000ff0500720c */ /* 0x000fe20003f05270 */
[----:B------:R-:W-:-:S12]  /*2b990*/  IMAD.MOV.U32 R7, RZ, RZ, RZ ;  /* 0x000000ffff077224 */ /* 0x000fd800078e00ff */
[----:B------:R-:W-:Y:S05]  /*2b9a0*/  @!P0 BRA `(.L_x_2223) ;  /* 0x0000000000148947 */ /* 0x000fea0003800000 */
[----:B------:R-:W-:Y:S01]  /*2b9b0*/  UMOV UR4, 0xffffffff ;  /* 0xffffffff00047882 */ /* 0x000fe20000000000 */
[----:B------:R-:W-:Y:S02]  /*2b9c0*/  VIADD R12, R6, 0xffffffff ;  /* 0xffffffff060c7836 */ /* 0x000fe40000000000 */
[----:B------:R-:W-:Y:S05]  /*2b9d0*/  BRA.DIV UR4, `(.L_x_2224) ;  /* 0x0000003a04247947 */ /* 0x000fea000b800000 */
[----:B0-----:R0:W3:Y:S02]  /*2b9e0*/  SHFL.IDX PT, R3, R3, R12, 0x1f ;  /* 0x00001f0c03037589 */ /* 0x0010e400000e0000 */
.L_x_2357:
[----:B---3--:R-:W-:-:S07]  /*2b9f0*/  IMAD.MOV.U32 R7, RZ, RZ, R3 ;  /* 0x000000ffff077224 */ /* 0x008fce00078e0003 */
.L_x_2223:
[----:B01----:R-:W0:Y:S01]  /*2ba00*/  LDC.64 R2, c[0x0][0xc90] ;  /* 0x00032400ff027b82 */ /* 0x003e220000000a00 */
[----:B------:R-:W-:-:S04]  /*2ba10*/  IMAD.IADD R19, R6, 0x1, R19 ;  /* 0x0000000106137824 */ /* 0x000fc800078e0213 */
[----:B0-----:R-:W-:-:S05]  /*2ba20*/  IMAD.WIDE R2, R19, 0x4, R2 ;  /* 0x0000000413027825 */ /* 0x001fca00078e0202 */
[----:B------:R-:W2:Y:S01]  /*2ba30*/  LDG.E R6, desc[UR60][R2.64] ;  /* 0x0000003c02067981 */ /* 0x000ea2000c1e1900 */
[----:B------:R-:W-:-:S04]  /*2ba40*/  IMAD R16, R7, R4, R16 ;  /* 0x0000000407107224 */ /* 0x000fc800078e0210 */
[----:B------:R-:W-:Y:S02]  /*2ba50*/  IMAD.IADD R0, R0, 0x1, -R16 ;  /* 0x0000000100007824 */ /* 0x000fe400078e0a10 */
[----:B--2---:R-:W-:-:S05]  /*2ba60*/  IMAD R5, R17, R6, RZ ;  /* 0x0000000611057224 */ /* 0x004fca00078e02ff */
[----:B-----5:R-:W-:-:S04]  /*2ba70*/  IABS R8, R5 ;  /* 0x0000000500087213 */ /* 0x020fc80000000000 */
        /* <DEDUP_REMOVED lines=59> */
.L_x_2217:
[----:B------:R-:W-:Y:S01]  /*2be30*/  UMOV UR4, URZ ;  /* 0x0000003f00047c82 */ /* 0x000fe20008000000 */
[----:B------:R-:W-:Y:S01]  /*2be40*/  UMOV UR5, URZ ;  /* 0x0000003f00057c82 */ /* 0x000fe20008000000 */
[----:B------:R-:W-:Y:S01]  /*2be50*/  ULDC UR6, c[0x0][0xc3c] ;  /* 0x00030f0000067ab9 */ /* 0x000fe20000000800 */
[----:B------:R-:W-:Y:S02]  /*2be60*/  IMAD.MOV.U32 R16, RZ, RZ, R0 ;  /* 0x000000ffff107224 */ /* 0x000fe400078e0000 */
[----:B------:R-:W-:Y:S02]  /*2be70*/  IMAD.U32 R17, RZ, RZ, UR4 ;  /* 0x00000004ff117e24 */ /* 0x000fe4000f8e00ff */
[----:B------:R-:W-:Y:S02]  /*2be80*/  IMAD.U32 R18, RZ, RZ, UR5 ;  /* 0x00000005ff127e24 */ /* 0x000fe4000f8e00ff */
[----:B------:R-:W-:-:S07]  /*2be90*/  IMAD.U32 R19, RZ, RZ, UR6 ;  /* 0x00000006ff137e24 */ /* 0x000fce000f8e00ff */
.L_x_2225:
[----:B------:R-:W2:Y:S04]  /*2bea0*/  LDL R0, [R1+0x2c] ;  /* 0x00002c0001007983 */ /* 0x000ea80000100800 */
[----:B0-----:R3:W4:Y:S01]  /*2beb0*/  LDL R3, [R1] ;  /* 0x0000000001037983 */ /* 0x0017220000100800 */
[----:B------:R-:W-:Y:S05]  /*2bec0*/  WARPSYNC.ALL ;  /* 0x0000000000007948 */ /* 0x000fea0003800000 */
[----:B------:R-:W-:Y:S01]  /*2bed0*/  BAR.SYNC.DEFER_BLOCKING 0x4, 0x180 ;  /* 0x0106000000007b1d */ /* 0x000fe20000010000 */
[----:B--2---:R-:W-:-:S13]  /*2bee0*/  ISETP.NE.AND P0, PT, R0, RZ, PT ;  /* 0x000000ff0000720c */ /* 0x004fda0003f05270 */
[----:B------:R-:W4:Y:S01]  /*2bef0*/  @!P0 S2R R0, SR_CgaCtaId ;  /* 0x0000000000008919 */ /* 0x000f220000008800 */
[----:B------:R-:W-:-:S04]  /*2bf00*/  @!P0 MOV R2, 0x400 ;  /* 0x0000040000028802 */ /* 0x000fc80000000f00 */
[----:B----4-:R-:W-:-:S05]  /*2bf10*/  @!P0 LEA R3, R0, R2, 0x18 ;  /* 0x0000000200038211 */ /* 0x010fca00078ec0ff */
[----:B------:R3:W-:Y:S04]  /*2bf20*/  @!P0 STS.128 [R3+0x308d0], R16 ;  /* 0x0308d01003008388 */ /* 0x0007e80000000c00 */
[----:B------:R3:W-:Y:S01]  /*2bf30*/  @!P0 STL [R1], R3 ;  /* 0x0000000301008387 */ /* 0x0007e20000100800 */
[----:B------:R-:W-:Y:S06]  /*2bf40*/  BAR.ARV 0x5, 0x180 ;  /* 0x0146000000007b1d */ /* 0x000fec0000002000 */
.L_x_2214:
[----:B------:R-:W-:Y:S02]  /*2bf50*/  ULDC UR4, c[0x0][0xc3c] ;  /* 0x00030f0000047ab9 */ /* 0x000fe40000000800 */
[----:B-1----:R-:W-:-:S13]  /*2bf60*/  ISETP.GE.AND P0, PT, R19, UR4, PT ;  /* 0x0000000413007c0c */ /* 0x002fda000bf06270 */
[----:B------:R-:W-:Y:S05]  /*2bf70*/  @!P0 BRA `(.L_x_2226) ;  /* 0xffffff7c007c8947 */ /* 0x000fea000383ffff */
[----:B------:R-:W-:Y:S05]  /*2bf80*/  BSYNC B8 ;  /* 0x0000000000087941 */ /* 0x000fea0003800000 */
.L_x_2049:
[----:B0-----:R-:W2:Y:S01]  /*2bf90*/  LDL.LU R0, [R1+0x54] ;  /* 0x0000540001007983 */ /* 0x001ea20000300800 */
[----:B------:R-:W-:Y:S01]  /*2bfa0*/  BSSY B0, `(.L_x_2227) ;  /* 0x000000b000007945 */ /* 0x000fe20003800000 */
[----:B------:R-:W0:Y:S01]  /*2bfb0*/  S2R R5, SR_CgaCtaId ;  /* 0x0000000000057919 */ /* 0x000e220000008800 */
[----:B--2---:R-:W-:-:S05]  /*2bfc0*/  VIADD R0, R0, 0x1 ;  /* 0x0000000100007836 */ /* 0x004fca0000000000 */
[----:B------:R-:W-:-:S04]  /*2bfd0*/  LEA.HI R2, R0, R0, RZ, 0x1 ;  /* 0x0000000000027211 */ /* 0x000fc800078f08ff */
[----:B---3--:R-:W-:-:S05]  /*2bfe0*/  LOP3.LUT R3, R2, 0xfffffffe, RZ, 0xc0, !PT ;  /* 0xfffffffe02037812 */ /* 0x008fca00078ec0ff */
[----:B------:R-:W-:Y:S01]  /*2bff0*/  IMAD.IADD R3, R0, 0x1, -R3 ;  /* 0x0000000100037824 */ /* 0x000fe200078e0a03 */
[----:B------:R-:W-:-:S04]  /*2c000*/  MOV R0, 0x400 ;  /* 0x0000040000007802 */ /* 0x000fc80000000f00 */
[----:B0-----:R-:W-:Y:S02]  /*2c010*/  LEA R0, R5, R0, 0x18 ;  /* 0x0000000005007211 */ /* 0x001fe400078ec0ff */
[----:B------:R-:W-:-:S04]  /*2c020*/  SHF.L.U32 R3, R3, 0x1f, RZ ;  /* 0x0000001f03037819 */ /* 0x000fc800000006ff */
[----:B------:R-:W0:Y:S02]  /*2c030*/  SYNCS.PHASECHK.TRANS64.TRYWAIT P0, [R0+URZ+0x30820], R3 ;  /* 0x03082003000075a7 */ /* 0x000e24000800017f */
[----:B0-----:R-:W-:Y:S05]  /*2c040*/  @!P0 BRA `(.L_x_2228) ;  /* 0x0000003000b08947 */ /* 0x001fea0003800000 */
.L_x_2358:
[----:B------:R-:W-:Y:S05]  /*2c050*/  BSYNC B0 ;  /* 0x0000000000007941 */ /* 0x000fea0003800000 */
.L_x_2227:
[----:B------:R-:W-:-:S03]  /*2c060*/  UMOV UR4, 0xffffffff ;  /* 0xffffffff00047882 */ /* 0x000fc60000000000 */
[----:B------:R-:W-:Y:S05]  /*2c070*/  BRA.DIV UR4, `(.L_x_2229) ;  /* 0x0000003204b87947 */ /* 0x000fea000b800000 */
[----:B------:R-:W1:Y:S02]  /*2c080*/  S2R R2, SR_TID.X ;  /* 0x0000000000027919 */ /* 0x000e640000002100 */
[----:B-1----:R-:W-:-:S04]  /*2c090*/  SHF.R.U32.HI R2, RZ, 0x5, R2 ;  /* 0x00000005ff027819 */ /* 0x002fc80000011602 */
[----:B------:R-:W-:-:S05]  /*2c0a0*/  LOP3.LUT R2, R2, 0x3, RZ, 0xc0, !PT ;  /* 0x0000000302027812 */ /* 0x000fca00078ec0ff */
[----:B------:R1:W2:Y:S02]  /*2c0b0*/  SHFL.IDX PT, R14, R2, RZ, 0x1f ;  /* 0x00001fff020e7589 */ /* 0x0002a400000e0000 */
.L_x_2361:
[----:B--2---:R-:W-:-:S13]  /*2c0c0*/  ISETP.NE.AND P0, PT, R14, RZ, PT ;  /* 0x000000ff0e00720c */ /* 0x004fda0003f05270 */
[----:B------:R-:W-:Y:S05]  /*2c0d0*/  @P0 BRA `(.L_x_1750) ;  /* 0x0000000000940947 */ /* 0x000fea0003800000 */
[----:B------:R-:W-:-:S03]  /*2c0e0*/  UMOV UR4, 0xffffffff ;  /* 0xffffffff00047882 */ /* 0x000fc60000000000 */
[----:B------:R-:W-:Y:S05]  /*2c0f0*/  BRA.DIV UR4, `(.L_x_2230) ;  /* 0x0000003204cc7947 */ /* 0x000fea000b800000 */
[----:B------:R-:W-:-:S13]  /*2c100*/  ELECT P6, URZ, PT ;  /* 0x00000000003f782f */ /* 0x000fda00038c0000 */
.L_x_2364:
[----:B------:R-:W-:Y:S05]  /*2c110*/  @!P6 BRA `(.L_x_1750) ;  /* 0x000000000084e947 */ /* 0x000fea0003800000 */
[----:B-1----:R-:W2:Y:S02]  /*2c120*/  LDL.LU R2, [R1+0x50] ;  /* 0x0000500001027983 */ /* 0x002ea40000300800 */
[----:B--2---:R-:W-:-:S04]  /*2c130*/  LOP3.LUT R2, R2, 0x2, RZ, 0xfc, !PT ;  /* 0x0000000202027812 */ /* 0x004fc800078efcff */
[----:B------:R-:W-:-:S13]  /*2c140*/  ISETP.NE.AND P2, PT, R2, 0x3, PT ;  /* 0x000000030200780c */ /* 0x000fda0003f45270 */
[----:B------:R-:W-:Y:S05]  /*2c150*/  @!P2 BRA `(.L_x_2231) ;  /* 0x000000000004a947 */ /* 0x000fea0003800000 */
[----:B------:R-:W-:Y:S01]  /*2c160*/  BPT.TRAP 0x1 ;  /* 0x000000040000795c */ /* 0x000fe20000300000 */
.L_x_2231:
        /* <DEDUP_REMOVED lines=14> */
.L_x_2365:
[----:B------:R-:W1:Y:S02]  /*2c250*/  SYNCS.PHASECHK.TRANS64.TRYWAIT P0, [R7+URZ], R2 ;  /* 0x00000002070075a7 */ /* 0x000e64000800017f */
[----:B-1----:R-:W-:Y:S05]  /*2c260*/  @!P0 BRA `(.L_x_2233) ;  /* 0x0000003000a48947 */ /* 0x002fea0003800000 */
.L_x_2366:
[----:B------:R-:W-:Y:S05]  /*2c270*/  @!P2 BRA `(.L_x_2234) ;  /* 0x000000000004a947 */ /* 0x000fea0003800000 */
[----:B------:R-:W-:Y:S01]  /*2c280*/  BPT.TRAP 0x1 ;  /* 0x000000040000795c */ /* 0x000fe20000300000 */
.L_x_2234:
[----:B------:R-:W2:Y:S01]  /*2c290*/  LDL.LU R4, [R1+0x8] ;  /* 0x0000080001047983 */ /* 0x000ea20000300800 */
[----:B------:R-:W-:-:S04]  /*2c2a0*/  VIADD R0, R0, 0x30860 ;  /* 0x0003086000007836 */ /* 0x000fc80000000000 */
[----:B--2---:R-:W-:-:S04]  /*2c2b0*/  IMAD R4, R4, 0x8, R0 ;  /* 0x0000000804047824 */ /* 0x004fc800078e0200 */
[----:B------:R-:W2:Y:S02]  /*2c2c0*/  SYNCS.PHASECHK.TRANS64.TRYWAIT P0, [R4+URZ], R5 ;  /* 0x00000005040075a7 */ /* 0x000ea4000800017f */
[----:B--2---:R-:W-:Y:S05]  /*2c2d0*/  @!P0 BRA `(.L_x_2235) ;  /* 0x00000030009c8947 */ /* 0x004fea0003800000 */
.L_x_2367:
[----:B------:R-:W-:-:S07]  /*2c2e0*/  IMAD R3, R3, 0x8, R0 ;  /* 0x0000000803037824 */ /* 0x000fce00078e0200 */
.L_x_2236:
[----:B---3--:R3:W4:Y:S02]  /*2c2f0*/  SYNCS.PHASECHK.TRANS64.TRYWAIT P0, [R3+URZ], R2 ;  /* 0x00000002030075a7 */ /* 0x008724000800017f */
[----:B----4-:R-:W-:Y:S05]  /*2c300*/  @!P0 NANOSLEEP.SYNCS 0x989680 ;  /* 0x009896800000895d */ /* 0x010fea0003900000 */
[----:B------:R-:W4:Y:S02]  /*2c310*/  @!P0 SYNCS.PHASECHK.TRANS64 P0, [R3+URZ], R2 ;  /* 0x00000002030085a7 */ /* 0x000f24000800007f */
[----:B----4-:R-:W-:Y:S05]  /*2c320*/  @!P0 BRA `(.L_x_2236) ;  /* 0xfffffffc00f08947 */ /* 0x010fea000383ffff */
.L_x_1750:
[----:B------:R-:W-:Y:S05]  /*2c330*/  BSYNC B9 ;  /* 0x0000000000097941 */ /* 0x000fea0003800000 */
.L_x_1747:
[----:B------:R-:W-:Y:S05]  /*2c340*/  EXIT ;  /* 0x000000000000794d */ /* 0x000fea0003800000 */
.L_x_1776:
[----:B0-----:R0:W1:Y:S02]  /*2c350*/  SYNCS.PHASECHK.TRANS64.TRYWAIT P5, [R99+URZ+0x30890], R107 ;  /* 0x0308906b630075a7 */ /* 0x00106400080a017f */
[----:B-1----:R-:W-:Y:S05]  /*2c360*/  @!P5 NANOSLEEP.SYNCS 0x989680 ;  /* 0x009896800000d95d */ /* 0x002fea0003900000 */
[----:B------:R-:W1:Y:S02]  /*2c370*/  @!P5 SYNCS.PHASECHK.TRANS64 P5, [R99+URZ+0x30890], R107 ;  /* 0x0308906b6300d5a7 */ /* 0x000e6400080a007f */
[----:B-1----:R-:W-:Y:S05]  /*2c380*/  @!P5 BRA `(.L_x_1776) ;  /* 0xfffffffc00f0d947 */ /* 0x002fea000383ffff */
[----:B------:R-:W-:Y:S05]  /*2c390*/  BRA `(.L_x_2237) ;  /* 0xfffffd7400107947 */ /* 0x000fea000383ffff */
.L_x_1814:
[----:B0-----:R0:W1:Y:S02]  /*2c3a0*/  SYNCS.PHASECHK.TRANS64.TRYWAIT P5, [R99+URZ+0x30890], R107 ;  /* 0x0308906b630075a7 */ /* 0x00106400080a017f */
[----:B-1----:R-:W-:Y:S05]  /*2c3b0*/  @!P5 NANOSLEEP.SYNCS 0x989680 ;  /* 0x009896800000d95d */ /* 0x002fea0003900000 */
[----:B------:R-:W1:Y:S02]  /*2c3c0*/  @!P5 SYNCS.PHASECHK.TRANS64 P5, [R99+URZ+0x30890], R107 ;  /* 0x0308906b6300d5a7 */ /* 0x000e6400080a007f */
[----:B-1----:R-:W-:Y:S05]  /*2c3d0*/  @!P5 BRA `(.L_x_1814) ;  /* 0xfffffffc00f0d947 */ /* 0x002fea000383ffff */
[----:B------:R-:W-:Y:S05]  /*2c3e0*/  BRA `(.L_x_2238) ;  /* 0xfffffd9800547947 */ /* 0x000fea000383ffff */
.L_x_1831:
[----:B0-----:R0:W1:Y:S02]  /*2c3f0*/  SYNCS.PHASECHK.TRANS64.TRYWAIT P0, [R99+URZ+0x30890], R107 ;  /* 0x0308906b630075a7 */ /* 0x001064000800017f */
[----:B-1----:R-:W-:Y:S05]  /*2c400*/  @!P0 NANOSLEEP.SYNCS 0x989680 ;  /* 0x009896800000895d */ /* 0x002fea0003900000 */
[----:B------:R-:W1:Y:S02]  /*2c410*/  @!P0 SYNCS.PHASECHK.TRANS64 P0, [R99+URZ+0x30890], R107 ;  /* 0x0308906b630085a7 */ /* 0x000e64000800007f */
[----:B-1----:R-:W-:Y:S05]  /*2c420*/  @!P0 BRA `(.L_x_1831) ;  /* 0xfffffffc00f08947 */ /* 0x002fea000383ffff */
[----:B------:R-:W-:Y:S05]  /*2c430*/  BRA `(.L_x_2239) ;  /* 0xfffffdbc00387947 */ /* 0x000fea000383ffff */
.L_x_1837:
[----:B--2---:R2:W3:Y:S02]  /*2c440*/  SYNCS.PHASECHK.TRANS64.TRYWAIT P1, [R99+URZ+0x308b0], R107 ;  /* 0x0308b06b630075a7 */ /* 0x0044e4000802017f */
[----:B---3--:R-:W-:Y:S05]  /*2c450*/  @!P1 NANOSLEEP.SYNCS 0x989680 ;  /* 0x009896800000995d */ /* 0x008fea0003900000 */
[----:B------:R-:W3:Y:S02]  /*2c460*/  @!P1 SYNCS.PHASECHK.TRANS64 P1, [R99+URZ+0x308b0], R107 ;  /* 0x0308b06b630095a7 */ /* 0x000ee4000802007f */
[----:B---3--:R-:W-:Y:S05]  /*2c470*/  @!P1 BRA `(.L_x_1837) ;  /* 0xfffffffc00f09947 */ /* 0x008fea000383ffff */
[----:B------:R-:W-:Y:S05]  /*2c480*/  BRA `(.L_x_2240) ;  /* 0xfffffdc000087947 */ /* 0x000fea000383ffff */
.L_x_1865:
        /* <DEDUP_REMOVED lines=8> */
.L_x_2242:
[----:B------:R-:W-:Y:S05]  /*2c510*/  BSYNC B1 ;  /* 0x0000000000017941 */ /* 0x000fea0003800000 */
.L_x_2241:
        /* <DEDUP_REMOVED lines=8> */
.L_x_2243:
[----:B------:R-:W-:Y:S02]  /*2c5a0*/  IMAD.MOV.U32 R13, RZ, RZ, R7 ;  /* 0x000000ffff0d7224 */ /* 0x000fe400078e0007 */
[----:B------:R-:W-:-:S07]  /*2c5b0*/  IMAD.MOV.U32 R4, RZ, RZ, R14 ;  /* 0x000000ffff047224 */ /* 0x000fce00078e000e */
[----:B------:R-:W-:Y:S05]  /*2c5c0*/  WARPSYNC.COLLECTIVE R15, `(.L_x_2244) ;  /* 0x000000000f087348 */ /* 0x000fea0003c00000 */
[----:B------:R0:W1:Y:S02]  /*2c5d0*/  SHFL.IDX P6, R14, R13, R12, R11 ;  /* 0x0000000c0d0e7389 */ /* 0x00006400000c000b */
[----:B01----:R-:W-:Y:S01]  /*2c5e0*/  ENDCOLLECTIVE ;  /* 0x000000000000791b */ /* 0x003fe20003800000 */
.L_x_2244:
[----:B------:R-:W-:Y:S02]  /*2c5f0*/  IMAD.MOV.U32 R13, RZ, RZ, R0 ;  /* 0x000000ffff0d7224 */ /* 0x000fe400078e0000 */
[----:B------:R-:W-:-:S07]  /*2c600*/  IMAD.MOV.U32 R9, RZ, RZ, R14 ;  /* 0x000000ffff097224 */ /* 0x000fce00078e000e */
[----:B------:R-:W-:Y:S05]  /*2c610*/  WARPSYNC.COLLECTIVE R15, `(.L_x_2245) ;  /* 0x000000000f087348 */ /* 0x000fea0003c00000 */
[----:B------:R0:W1:Y:S02]  /*2c620*/  SHFL.IDX P6, R14, R13, R12, R11 ;  /* 0x0000000c0d0e7389 */ /* 0x00006400000c000b */
[----:B01----:R-:W-:Y:S01]  /*2c630*/  ENDCOLLECTIVE ;  /* 0x000000000000791b */ /* 0x003fe20003800000 */
.L_x_2245:
[----:B------:R-:W-:Y:S05]  /*2c640*/  BRA `(.L_x_2246) ;  /* 0xfffffdd000f07947 */ /* 0x000fea000383ffff */
.L_x_1868:
[----:B------:R-:W-:Y:S01]  /*2c650*/  BSSY B1, `(.L_x_2247) ;  /* 0x0000008000017945 */ /* 0x000fe20003800000 */
[----:B------:R-:W-:Y:S02]  /*2c660*/  IMAD.MOV.U32 R13, RZ, RZ, R6 ;  /* 0x000000ffff0d7224 */ /* 0x000fe400078e0006 */
[----:B------:R-:W-:Y:S02]  /*2c670*/  IMAD.MOV.U32 R12, RZ, RZ, 0x1 ;  /* 0x00000001ff0c7424 */ /* 0x000fe400078e00ff */
[----:B------:R-:W-:Y:S02]  /*2c680*/  IMAD.MOV.U32 R11, RZ, RZ, 0x181f ;  /* 0x0000181fff0b7424 */ /* 0x000fe400078e00ff */
[----:B------:R-:W-:-:S07]  /*2c690*/  IMAD.MOV.U32 R15, RZ, RZ, -0x1 ;  /* 0xffffffffff0f7424 */ /* 0x000fce00078e00ff */
[----:B0---4-:R-:W-:Y:S05]  /*2c6a0*/  WARPSYNC.COLLECTIVE R15, `(.L_x_2248) ;  /* 0x000000000f087348 */ /* 0x011fea0003c00000 */
[----:B----4-:R1:W2:Y:S02]  /*2c6b0*/  SHFL.IDX P6, R14, R13, R12, R11 ;  /* 0x0000000c0d0e7389 */ /* 0x0102a400000c000b */
[----:B012---:R-:W-:Y:S01]  /*2c6c0*/  ENDCOLLECTIVE ;  /* 0x000000000000791b */ /* 0x007fe20003800000 */
.L_x_2248:
[----:B------:R-:W-:Y:S05]  /*2c6d0*/  BSYNC B1 ;  /* 0x0000000000017941 */ /* 0x000fea0003800000 */
.L_x_2247:
[----:B------:R-:W-:Y:S02]  /*2c6e0*/  IMAD.MOV.U32 R13, RZ, RZ, R3 ;  /* 0x000000ffff0d7224 */ /* 0x000fe400078e0003 */
[----:B------:R-:W-:Y:S02]  /*2c6f0*/  IMAD.MOV.U32 R12, RZ, RZ, 0x1 ;  /* 0x00000001ff0c7424 */ /* 0x000fe400078e00ff */
[----:B------:R-:W-:Y:S02]  /*2c700*/  IMAD.MOV.U32 R11, RZ, RZ, 0x181f ;  /* 0x0000181fff0b7424 */ /* 0x000fe400078e00ff */
[----:B------:R-:W-:Y:S02]  /*2c710*/  IMAD.MOV.U32 R15, RZ, RZ, -0x1 ;  /* 0xffffffffff0f7424 */ /* 0x000fe400078e00ff */
[----:B------:R-:W-:-:S07]  /*2c720*/  IMAD.MOV.U32 R5, RZ, RZ, R14 ;  /* 0x000000ffff057224 */ /* 0x000fce00078e000e */
[----:B------:R-:W-:Y:S05]  /*2c730*/  WARPSYNC.COLLECTIVE R15, `(.L_x_2249) ;  /* 0x000000000f087348 */ /* 0x000fea0003c00000 */
[----:B------:R0:W1:Y:S02]  /*2c740*/  SHFL.IDX P6, R14, R13, R12, R11 ;  /* 0x0000000c0d0e7389 */ /* 0x00006400000c000b */
[----:B01----:R-:W-:Y:S01]  /*2c750*/  ENDCOLLECTIVE ;  /* 0x000000000000791b */ /* 0x003fe20003800000 */
.L_x_2249:
[----:B------:R-:W-:Y:S02]  /*2c760*/  IMAD.MOV.U32 R13, RZ, RZ, R7 ;  /* 0x000000ffff0d7224 */ /* 0x000fe400078e0007 */
[----:B------:R-:W-:-:S07]  /*2c770*/  IMAD.MOV.U32 R4, RZ, RZ, R14 ;  /* 0x000000ffff047224 */ /* 0x000fce00078e000e */
[----:B------:R-:W-:Y:S05]  /*2c780*/  WARPSYNC.COLLECTIVE R15, `(.L_x_2250) ;  /* 0x000000000f087348 */ /* 0x000fea0003c00000 */
[----:B------:R0:W1:Y:S02]  /*2c790*/  SHFL.IDX P6, R14, R13, R12, R11 ;  /* 0x0000000c0d0e7389 */ /* 0x00006400000c000b */
[----:B01----:R-:W-:Y:S01]  /*2c7a0*/  ENDCOLLECTIVE ;  /* 0x000000000000791b */ /* 0x003fe20003800000 */
.L_x_2250:
[----:B------:R-:W-:Y:S02]  /*2c7b0*/  IMAD.MOV.U32 R13, RZ, RZ, R0 ;  /* 0x000000ffff0d7224 */ /* 0x000fe400078e0000 */
[----:B------:R-:W-:-:S07]  /*2c7c0*/  IMAD.MOV.U32 R9, RZ, RZ, R14 ;  /* 0x000000ffff097224 */ /* 0x000fce00078e000e */
[----:B------:R-:W-:Y:S05]  /*2c7d0*/  WARPSYNC.COLLECTIVE R15, `(.L_x_2251) ;  /* 0x000000000f087348 */ /* 0x000fea0003c00000 */
[----:B------:R0:W1:Y:S02]  /*2c7e0*/  SHFL.IDX P6, R14, R13, R12, R11 ;  /* 0x0000000c0d0e7389 */ /* 0x00006400000c000b */
[----:B01----:R-:W-:Y:S01]  /*2c7f0*/  ENDCOLLECTIVE ;  /* 0x000000000000791b */ /* 0x003fe20003800000 */
.L_x_2251:
[----:B------:R-:W-:Y:S05]  /*2c800*/  BRA `(.L_x_2252) ;  /* 0xfffffdd400fc7947 */ /* 0x000fea000383ffff */
.L_x_1871:
[----:B------:R-:W-:Y:S01]  /*2c810*/  BSSY B1, `(.L_x_2253) ;  /* 0x0000008000017945 */ /* 0x000fe20003800000 */
[----:B------:R-:W-:Y:S02]  /*2c820*/  IMAD.MOV.U32 R13, RZ, RZ, R6 ;  /* 0x000000ffff0d7224 */ /* 0x000fe400078e0006 */
[----:B------:R-:W-:Y:S02]  /*2c830*/  IMAD.MOV.U32 R12, RZ, RZ, 0x2 ;  /* 0x00000002ff0c7424 */ /* 0x000fe400078e00ff */
[----:B------:R-:W-:Y:S02]  /*2c840*/  IMAD.MOV.U32 R11, RZ, RZ, 0x181f ;  /* 0x0000181fff0b7424 */ /* 0x000fe400078e00ff */
[----:B------:R-:W-:-:S07]  /*2c850*/  IMAD.MOV.U32 R15, RZ, RZ, -0x1 ;  /* 0xffffffffff0f7424 */ /* 0x000fce00078e00ff */
[----:B-1--4-:R-:W-:Y:S05]  /*2c860*/  WARPSYNC.COLLECTIVE R15, `(.L_x_2254) ;  /* 0x000000000f087348 */ /* 0x012fea0003c00000 */
[----:B----4-:R0:W2:Y:S02]  /*2c870*/  SHFL.IDX P6, R14, R13, R12, R11 ;  /* 0x0000000c0d0e7389 */ /* 0x0100a400000c000b */
[----:B012---:R-:W-:Y:S01]  /*2c880*/  ENDCOLLECTIVE ;  /* 0x000000000000791b */ /* 0x007fe20003800000 */
.L_x_2254:
[----:B------:R-:W-:Y:S05]  /*2c890*/  BSYNC B1 ;  /* 0x0000000000017941 */ /* 0x000fea0003800000 */
.L_x_2253:
        /* <DEDUP_REMOVED lines=8> */
.L_x_2255:
[----:B------:R-:W-:Y:S02]  /*2c920*/  IMAD.MOV.U32 R13, RZ, RZ, R7 ;  /* 0x000000ffff0d7224 */ /* 0x000fe400078e0007 */
[----:B------:R-:W-:-:S07]  /*2c930*/  IMAD.MOV.U32 R4, RZ, RZ, R14 ;  /* 0x000000ffff047224 */ /* 0x000fce00078e000e */
[----:B------:R-:W-:Y:S05]  /*2c940*/  WARPSYNC.COLLECTIVE R15, `(.L_x_2256) ;  /* 0x000000000f087348 */ /* 0x000fea0003c00000 */
[----:B------:R0:W1:Y:S02]  /*2c950*/  SHFL.IDX P6, R14, R13, R12, R11 ;  /* 0x0000000c0d0e7389 */ /* 0x00006400000c000b */
[----:B01----:R-:W-:Y:S01]  /*2c960*/  ENDCOLLECTIVE ;  /* 0x000000000000791b */ /* 0x003fe20003800000 */
.L_x_2256:
[----:B------:R-:W-:Y:S02]  /*2c970*/  IMAD.MOV.U32 R13, RZ, RZ, R0 ;  /* 0x000000ffff0d7224 */ /* 0x000fe400078e0000 */
[----:B------:R-:W-:-:S07]  /*2c980*/  IMAD.MOV.U32 R9, RZ, RZ, R14 ;  /* 0x000000ffff097224 */ /* 0x000fce00078e000e */
[----:B------:R-:W-:Y:S05]  /*2c990*/  WARPSYNC.COLLECTIVE R15, `(.L_x_2257) ;  /* 0x000000000f087348 */ /* 0x000fea0003c00000 */
[----:B------:R0:W1:Y:S02]  /*2c9a0*/  SHFL.IDX P6, R14, R13, R12, R11 ;  /* 0x0000000c0d0e7389 */ /* 0x00006400000c000b */
[----:B01----:R-:W-:Y:S01]  /*2c9b0*/  ENDCOLLECTIVE ;  /* 0x000000000000791b */ /* 0x003fe20003800000 */
.L_x_2257:
[----:B------:R-:W-:Y:S05]  /*2c9c0*/  BRA `(.L_x_2258) ;  /* 0xfffffddc00007947 */ /* 0x000fea000383ffff */
.L_x_1874:
[----:B------:R-:W-:Y:S01]  /*2c9d0*/  BSSY B1, `(.L_x_2259) ;  /* 0x0000008000017945 */ /* 0x000fe20003800000 */
[----:B------:R-:W-:Y:S02]  /*2c9e0*/  IMAD.MOV.U32 R13, RZ, RZ, R6 ;  /* 0x000000ffff0d7224 */ /* 0x000fe400078e0006 */
[----:B------:R-:W-:Y:S02]  /*2c9f0*/  IMAD.MOV.U32 R12, RZ, RZ, 0x3 ;  /* 0x00000003ff0c7424 */ /* 0x000fe400078e00ff */
[----:B------:R-:W-:Y:S02]  /*2ca00*/  IMAD.MOV.U32 R11, RZ, RZ, 0x181f ;  /* 0x0000181fff0b7424 */ /* 0x000fe400078e00ff */
[----:B------:R-:W-:-:S07]  /*2ca10*/  IMAD.MOV.U32 R15, RZ, RZ, -0x1 ;  /* 0xffffffffff0f7424 */ /* 0x000fce00078e00ff */
[----:B-1--4-:R-:W-:Y:S05]  /*2ca20*/  WARPSYNC.COLLECTIVE R15, `(.L_x_2260) ;  /* 0x000000000f087348 */ /* 0x012fea0003c00000 */
[----:B------:R0:W2:Y:S02]  /*2ca30*/  SHFL.IDX P6, R14, R13, R12, R11 ;  /* 0x0000000c0d0e7389 */ /* 0x0000a400000c000b */
[----:B012-4-:R-:W-:Y:S01]  /*2ca40*/  ENDCOLLECTIVE ;  /* 0x000000000000791b */ /* 0x017fe20003800000 */
.L_x_2260:
[----:B------:R-:W-:Y:S05]  /*2ca50*/  BSYNC B1 ;  /* 0x0000000000017941 */ /* 0x000fea0003800000 */
.L_x_2259:
        /* <DEDUP_REMOVED lines=8> */
.L_x_2261:
[----:B------:R-:W-:Y:S02]  /*2cae0*/  IMAD.MOV.U32 R13, RZ, RZ, R7 ;  /* 0x000000ffff0d7224 */ /* 0x000fe400078e0007 */
[----:B------:R-:W-:-:S07]  /*2caf0*/  IMAD.MOV.U32 R8, RZ, RZ, R14 ;  /* 0x000000ffff087224 */ /* 0x000fce00078e000e */
[----:B------:R-:W-:Y:S05]  /*2cb00*/  WARPSYNC.COLLECTIVE R15, `(.L_x_2262) ;  /* 0x000000000f087348 */ /* 0x000fea0003c00000 */
[----:B------:R0:W1:Y:S02]  /*2cb10*/  SHFL.IDX P6, R14, R13, R12, R11 ;  /* 0x0000000c0d0e7389 */ /* 0x00006400000c000b */
[----:B01----:R-:W-:Y:S01]  /*2cb20*/  ENDCOLLECTIVE ;  /* 0x000000000000791b */ /* 0x003fe20003800000 */
.L_x_2262:
[----:B------:R-:W-:Y:S02]  /*2cb30*/  IMAD.MOV.U32 R13, RZ, RZ, R0 ;  /* 0x000000ffff0d7224 */ /* 0x000fe400078e0000 */
[----:B------:R-:W-:-:S07]  /*2cb40*/  IMAD.MOV.U32 R23, RZ, RZ, R14 ;  /* 0x000000ffff177224 */ /* 0x000fce00078e000e */
[----:B------:R-:W-:Y:S05]  /*2cb50*/  WARPSYNC.COLLECTIVE R15, `(.L_x_2263) ;  /* 0x000000000f087348 */ /* 0x000fea0003c00000 */
[----:B------:R0:W1:Y:S02]  /*2cb60*/  SHFL.IDX P6, R14, R13, R12, R11 ;  /* 0x0000000c0d0e7389 */ /* 0x00006400000c000b */
[----:B01----:R-:W-:Y:S01]  /*2cb70*/  ENDCOLLECTIVE ;  /* 0x000000000000791b */ /* 0x003fe20003800000 */
.L_x_2263:
[----:B------:R-:W-:Y:S01]  /*2cb80*/  IMAD.MOV.U32 R0, RZ, RZ, R14 ;  /* 0x000000ffff007224 */ /* 0x000fe200078e000e */
[----:B------:R-:W-:Y:S06]  /*2cb90*/  BRA `(.L_x_2264) ;  /* 0xfffffde000087947 */ /* 0x000fec000383ffff */
.L_x_1878:
[----:B0-----:R0:W1:Y:S02]  /*2cba0*/  SYNCS.PHASECHK.TRANS64.TRYWAIT P0, [R16+URZ+0x30800], R121 ;  /* 0x03080079100075a7 */ /* 0x001064000800017f */
[----:B-1----:R-:W-:Y:S05]  /*2cbb0*/  @!P0 NANOSLEEP.SYNCS 0x989680 ;  /* 0x009896800000895d */ /* 0x002fea0003900000 */
[----:B------:R-:W1:Y:S02]  /*2cbc0*/  @!P0 SYNCS.PHASECHK.TRANS64 P0, [R16+URZ+0x30800], R121 ;  /* 0x03080079100085a7 */ /* 0x000e64000800007f */
[----:B-1----:R-:W-:Y:S05]  /*2cbd0*/  @!P0 BRA `(.L_x_1878) ;  /* 0xfffffffc00f08947 */ /* 0x002fea000383ffff */
[----:B------:R-:W-:Y:S05]  /*2cbe0*/  BRA `(.L_x_2265) ;  /* 0xfffffde400707947 */ /* 0x000fea000383ffff */
.L_x_1910:
        /* <DEDUP_REMOVED lines=8> */
.L_x_2267:
[----:B------:R-:W-:Y:S05]  /*2cc70*/  BSYNC B1 ;  /* 0x0000000000017941 */ /* 0x000fea0003800000 */
.L_x_2266:
        /* <DEDUP_REMOVED lines=8> */
.L_x_2268:
[----:B------:R-:W-:Y:S02]  /*2cd00*/  IMAD.MOV.U32 R13, RZ, RZ, R7 ;  /* 0x000000ffff0d7224 */ /* 0x000fe400078e0007 */
[----:B------:R-:W-:-:S07]  /*2cd10*/  IMAD.MOV.U32 R4, RZ, RZ, R14 ;  /* 0x000000ffff047224 */ /* 0x000fce00078e000e */
[----:B------:R-:W-:Y:S05]  /*2cd20*/  WARPSYNC.COLLECTIVE R15, `(.L_x_2269) ;  /* 0x000000000f087348 */ /* 0x000fea0003c00000 */
[----:B------:R0:W1:Y:S02]  /*2cd30*/  SHFL.IDX P6, R14, R13, R12, R11 ;  /* 0x0000000c0d0e7389 */ /* 0x00006400000c000b */
[----:B01----:R-:W-:Y:S01]  /*2cd40*/  ENDCOLLECTIVE ;  /* 0x000000000000791b */ /* 0x003fe20003800000 */
.L_x_2269:
[----:B------:R-:W-:Y:S02]  /*2cd50*/  IMAD.MOV.U32 R13, RZ, RZ, R0 ;  /* 0x000000ffff0d7224 */ /* 0x000fe400078e0000 */
[----:B------:R-:W-:-:S07]  /*2cd60*/  IMAD.MOV.U32 R9, RZ, RZ, R14 ;  /* 0x000000ffff097224 */ /* 0x000fce00078e000e */
[----:B------:R-:W-:Y:S05]  /*2cd70*/  WARPSYNC.COLLECTIVE R15, `(.L_x_2270) ;  /* 0x000000000f087348 */ /* 0x000fea0003c00000 */
[----:B------:R0:W1:Y:S02]  /*2cd80*/  SHFL.IDX P6, R14, R13, R12, R11 ;  /* 0x0000000c0d0e7389 */ /* 0x00006400000c000b */
[----:B01----:R-:W-:Y:S01]  /*2cd90*/  ENDCOLLECTIVE ;  /* 0x000000000000791b */ /* 0x003fe20003800000 */
.L_x_2270:
[----:B------:R-:W-:Y:S05]  /*2cda0*/  BRA `(.L_x_2271) ;  /* 0xfffffe18004c7947 */ /* 0x000fea000383ffff */
.L_x_1913:
        /* <DEDUP_REMOVED lines=8> */
.L_x_2273:
[----:B------:R-:W-:Y:S05]  /*2ce30*/  BSYNC B1 ;  /* 0x0000000000017941 */ /* 0x000fea0003800000 */
.L_x_2272:
        /* <DEDUP_REMOVED lines=8> */
.L_x_2274:
[----:B------:R-:W-:Y:S02]  /*2cec0*/  IMAD.MOV.U32 R13, RZ, RZ, R7 ;  /* 0x000000ffff0d7224 */ /* 0x000fe400078e0007 */
[----:B------:R-:W-:-:S07]  /*2ced0*/  IMAD.MOV.U32 R4, RZ, RZ, R14 ;  /* 0x000000ffff047224 */ /* 0x000fce00078e000e */
[----:B------:R-:W-:Y:S05]  /*2cee0*/  WARPSYNC.COLLECTIVE R15, `(.L_x_2275) ;  /* 0x000000000f087348 */ /* 0x000fea0003c00000 */
[----:B------:R0:W1:Y:S02]  /*2cef0*/  SHFL.IDX P6, R14, R13, R12, R11 ;  /* 0x0000000c0d0e7389 */ /* 0x00006400000c000b */
[----:B01----:R-:W-:Y:S01]  /*2cf00*/  ENDCOLLECTIVE ;  /* 0x000000000000791b */ /* 0x003fe20003800000 */
.L_x_2275:
[----:B------:R-:W-:Y:S02]  /*2cf10*/  IMAD.MOV.U32 R13, RZ, RZ, R0 ;  /* 0x000000ffff0d7224 */ /* 0x000fe400078e0000 */
[----:B------:R-:W-:-:S07]  /*2cf20*/  IMAD.MOV.U32 R9, RZ, RZ, R14 ;  /* 0x000000ffff097224 */ /* 0x000fce00078e000e */
[----:B------:R-:W-:Y:S05]  /*2cf30*/  WARPSYNC.COLLECTIVE R15, `(.L_x_2276) ;  /* 0x000000000f087348 */ /* 0x000fea0003c00000 */
[----:B------:R0:W1:Y:S02]  /*2cf40*/  SHFL.IDX P6, R14, R13, R12, R11 ;  /* 0x0000000c0d0e7389 */ /* 0x00006400000c000b */
[----:B01----:R-:W-:Y:S01]  /*2cf50*/  ENDCOLLECTIVE ;  /* 0x000000000000791b */ /* 0x003fe20003800000 */
.L_x_2276:
[----:B------:R-:W-:Y:S05]  /*2cf60*/  BRA `(.L_x_2277) ;  /* 0xfffffe1c001c7947 */ /* 0x000fea000383ffff */
.L_x_1916:
        /* <DEDUP_REMOVED lines=8> */
.L_x_2279:
[----:B------:R-:W-:Y:S05]  /*2cff0*/  BSYNC B1 ;  /* 0x0000000000017941 */ /* 0x000fea0003800000 */
.L_x_2278:
        /* <DEDUP_REMOVED lines=8> */
.L_x_2280:
[----:B------:R-:W-:Y:S02]  /*2d080*/  IMAD.MOV.U32 R13, RZ, RZ, R7 ;  /* 0x000000ffff0d7224 */ /* 0x000fe400078e0007 */
[----:B------:R-:W-:-:S07]  /*2d090*/  IMAD.MOV.U32 R4, RZ, RZ, R14 ;  /* 0x000000ffff047224 */ /* 0x000fce00078e000e */
[----:B------:R-:W-:Y:S05]  /*2d0a0*/  WARPSYNC.COLLECTIVE R15, `(.L_x_2281) ;  /* 0x000000000f087348 */ /* 0x000fea0003c00000 */
[----:B------:R0:W1:Y:S02]  /*2d0b0*/  SHFL.IDX P6, R14, R13, R12, R11 ;  /* 0x0000000c0d0e7389 */ /* 0x00006400000c000b */
[----:B01----:R-:W-:Y:S01]  /*2d0c0*/  ENDCOLLECTIVE ;  /* 0x000000000000791b */ /* 0x003fe20003800000 */
.L_x_2281:
[----:B------:R-:W-:Y:S02]  /*2d0d0*/  IMAD.MOV.U32 R13, RZ, RZ, R0 ;  /* 0x000000ffff0d7224 */ /* 0x000fe400078e0000 */
[----:B------:R-:W-:-:S07]  /*2d0e0*/  IMAD.MOV.U32 R9, RZ, RZ, R14 ;  /* 0x000000ffff097224 */ /* 0x000fce00078e000e */
[----:B------:R-:W-:Y:S05]  /*2d0f0*/  WARPSYNC.COLLECTIVE R15, `(.L_x_2282) ;  /* 0x000000000f087348 */ /* 0x000fea0003c00000 */
[----:B------:R0:W1:Y:S02]  /*2d100*/  SHFL.IDX P6, R14, R13, R12, R11 ;  /* 0x0000000c0d0e7389 */ /* 0x00006400000c000b */
[----:B01----:R-:W-:Y:S01]  /*2d110*/  ENDCOLLECTIVE ;  /* 0x000000000000791b */ /* 0x003fe20003800000 */
.L_x_2282:
[----:B------:R-:W-:Y:S05]  /*2d120*/  BRA `(.L_x_2283) ;  /* 0xfffffe1c00e47947 */ /* 0x000fea000383ffff */
.L_x_1919:
        /* <DEDUP_REMOVED lines=8> */
.L_x_2285:
[----:B------:R-:W-:Y:S05]  /*2d1b0*/  BSYNC B1 ;  /* 0x0000000000017941 */ /* 0x000fea0003800000 */
.L_x_2284:
        /* <DEDUP_REMOVED lines=8> */
.L_x_2286:
[----:B------:R-:W-:Y:S02]  /*2d240*/  IMAD.MOV.U32 R13, RZ, RZ, R7 ;  /* 0x000000ffff0d7224 */ /* 0x000fe400078e0007 */
[----:B------:R-:W-:-:S07]  /*2d250*/  IMAD.MOV.U32 R20, RZ, RZ, R14 ;  /* 0x000000ffff147224 */ /* 0x000fce00078e000e */
[----:B------:R-:W-:Y:S05]  /*2d260*/  WARPSYNC.COLLECTIVE R15, `(.L_x_2287) ;  /* 0x000000000f087348 */ /* 0x000fea0003c00000 */
[----:B------:R0:W1:Y:S02]  /*2d270*/  SHFL.IDX P6, R14, R13, R12, R11 ;  /* 0x0000000c0d0e7389 */ /* 0x00006400000c000b */
[----:B01----:R-:W-:Y:S01]  /*2d280*/  ENDCOLLECTIVE ;  /* 0x000000000000791b */ /* 0x003fe20003800000 */
.L_x_2287:
[----:B------:R-:W-:Y:S02]  /*2d290*/  IMAD.MOV.U32 R13, RZ, RZ, R0 ;  /* 0x000000ffff0d7224 */ /* 0x000fe400078e0000 */
[----:B------:R-:W-:-:S07]  /*2d2a0*/  IMAD.MOV.U32 R23, RZ, RZ, R14 ;  /* 0x000000ffff177224 */ /* 0x000fce00078e000e */
[----:B------:R-:W-:Y:S05]  /*2d2b0*/  WARPSYNC.COLLECTIVE R15, `(.L_x_2288) ;  /* 0x000000000f087348 */ /* 0x000fea0003c00000 */
[----:B------:R0:W1:Y:S02]  /*2d2c0*/  SHFL.IDX P6, R14, R13, R12, R11 ;  /* 0x0000000c0d0e7389 */ /* 0x00006400000c000b */
[----:B01----:R-:W-:Y:S01]  /*2d2d0*/  ENDCOLLECTIVE ;  /* 0x000000000000791b */ /* 0x003fe20003800000 */
.L_x_2288:
[----:B------:R-:W-:Y:S01]  /*2d2e0*/  IMAD.MOV.U32 R0, RZ, RZ, R14 ;  /* 0x000000ffff007224 */ /* 0x000fe200078e000e */
[----:B------:R-:W-:Y:S06]  /*2d2f0*/  BRA `(.L_x_2289) ;  /* 0xfffffe2000b07947 */ /* 0x000fec000383ffff */
.L_x_1923:
[----:B0-----:R0:W1:Y:S02]  /*2d300*/  SYNCS.PHASECHK.TRANS64.TRYWAIT P0, [R16+URZ+0x30800], R139 ;  /* 0x0308008b100075a7 */ /* 0x001064000800017f */
[----:B-1----:R-:W-:Y:S05]  /*2d310*/  @!P0 NANOSLEEP.SYNCS 0x989680 ;  /* 0x009896800000895d */ /* 0x002fea0003900000 */
[----:B------:R-:W1:Y:S02]  /*2d320*/  @!P0 SYNCS.PHASECHK.TRANS64 P0, [R16+URZ+0x30800], R139 ;  /* 0x0308008b100085a7 */ /* 0x000e64000800007f */
[----:B-1----:R-:W-:Y:S05]  /*2d330*/  @!P0 BRA `(.L_x_1923) ;  /* 0xfffffffc00f08947 */ /* 0x002fea000383ffff */
[----:B------:R-:W-:Y:S05]  /*2d340*/  BRA `(.L_x_2290) ;  /* 0xfffffe2400d87947 */ /* 0x000fea000383ffff */
.L_x_1941:
[----:B0-----:R0:W1:Y:S02]  /*2d350*/  SYNCS.PHASECHK.TRANS64.TRYWAIT P2, [R57+URZ+0x30830], R0 ;  /* 0x03083000390075a7 */ /* 0x001064000804017f */
[----:B-1----:R-:W-:Y:S05]  /*2d360*/  @!P2 NANOSLEEP.SYNCS 0x989680 ;  /* 0x009896800000a95d */ /* 0x002fea0003900000 */
[----:B------:R-:W1:Y:S02]  /*2d370*/  @!P2 SYNCS.PHASECHK.TRANS64 P2, [R57+URZ+0x30830], R0 ;  /* 0x030830003900a5a7 */ /* 0x000e64000804007f */
[----:B-1----:R-:W-:Y:S05]  /*2d380*/  @!P2 BRA `(.L_x_1941) ;  /* 0xfffffffc00f0a947 */ /* 0x002fea000383ffff */
[----:B------:R-:W-:Y:S05]  /*2d390*/  BRA `(.L_x_1940) ;  /* 0xfffffe6000587947 */ /* 0x000fea000383ffff */
.L_x_1961:
[----:B-1----:R1:W2:Y:S02]  /*2d3a0*/  SYNCS.PHASECHK.TRANS64.TRYWAIT P4, [R2+URZ+0x30830], R153 ;  /* 0x03083099020075a7 */ /* 0x0022a4000808017f */
[----:B--2---:R-:W-:Y:S05]  /*2d3b0*/  @!P4 NANOSLEEP.SYNCS 0x989680 ;  /* 0x009896800000c95d */ /* 0x004fea0003900000 */
[----:B------:R-:W2:Y:S02]  /*2d3c0*/  @!P4 SYNCS.PHASECHK.TRANS64 P4, [R2+URZ+0x30830], R153 ;  /* 0x030830990200c5a7 */ /* 0x000ea4000808007f */
[----:B--2---:R-:W-:Y:S05]  /*2d3d0*/  @!P4 BRA `(.L_x_1961) ;  /* 0xfffffffc00f0c947 */ /* 0x004fea000383ffff */
[----:B------:R-:W-:Y:S05]  /*2d3e0*/  BRA `(.L_x_1960) ;  /* 0xfffffe8c00e87947 */ /* 0x000fea000383ffff */
.L_x_1966:
[----:B-1----:R1:W2:Y:S02]  /*2d3f0*/  SYNCS.PHASECHK.TRANS64.TRYWAIT P4, [R0+URZ+0x30850], R23 ;  /* 0x03085017000075a7 */ /* 0x0022a4000808017f */
[----:B--2---:R-:W-:Y:S05]  /*2d400*/  @!P4 NANOSLEEP.SYNCS 0x989680 ;  /* 0x009896800000c95d */ /* 0x004fea0003900000 */
[----:B------:R-:W2:Y:S02]  /*2d410*/  @!P4 SYNCS.PHASECHK.TRANS64 P4, [R0+URZ+0x30850], R23 ;  /* 0x030850170000c5a7 */ /* 0x000ea4000808007f */
[----:B--2---:R-:W-:Y:S05]  /*2d420*/  @!P4 BRA `(.L_x_1966) ;  /* 0xfffffffc00f0c947 */ /* 0x004fea000383ffff */
[----:B------:R-:W-:Y:S05]  /*2d430*/  BRA `(.L_x_1965) ;  /* 0xfffffea000807947 */ /* 0x000fea000383ffff */
.L_x_1987:
[----:B-1----:R1:W2:Y:S02]  /*2d440*/  SYNCS.PHASECHK.TRANS64.TRYWAIT P2, [R3+URZ+0x30830], R153 ;  /* 0x03083099030075a7 */ /* 0x0022a4000804017f */
[----:B--2---:R-:W-:Y:S05]  /*2d450*/  @!P2 NANOSLEEP.SYNCS 0x989680 ;  /* 0x009896800000a95d */ /* 0x004fea0003900000 */
[----:B------:R-:W2:Y:S02]  /*2d460*/  @!P2 SYNCS.PHASECHK.TRANS64 P2, [R3+URZ+0x30830], R153 ;  /* 0x030830990300a5a7 */ /* 0x000ea4000804007f */
[----:B--2---:R-:W-:Y:S05]  /*2d470*/  @!P2 BRA `(.L_x_1987) ;  /* 0xfffffffc00f0a947 */ /* 0x004fea000383ffff */
[----:B------:R-:W-:Y:S05]  /*2d480*/  BRA `(.L_x_1986) ;  /* 0xfffffec000a07947 */ /* 0x000fea000383ffff */
.L_x_1992:
[----:B-1----:R1:W2:Y:S02]  /*2d490*/  SYNCS.PHASECHK.TRANS64.TRYWAIT P2, [R232+URZ+0x30850], R0 ;  /* 0x03085000e80075a7 */ /* 0x0022a4000804017f */
[----:B--2---:R-:W-:Y:S05]  /*2d4a0*/  @!P2 NANOSLEEP.SYNCS 0x989680 ;  /* 0x009896800000a95d */ /* 0x004fea0003900000 */
[----:B------:R-:W2:Y:S02]  /*2d4b0*/  @!P2 SYNCS.PHASECHK.TRANS64 P2, [R232+URZ+0x30850], R0 ;  /* 0x03085000e800a5a7 */ /* 0x000ea4000804007f */
[----:B--2---:R-:W-:Y:S05]  /*2d4c0*/  @!P2 BRA `(.L_x_1992) ;  /* 0xfffffffc00f0a947 */ /* 0x004fea000383ffff */
[----:B------:R-:W-:Y:S05]  /*2d4d0*/  BRA `(.L_x_1991) ;  /* 0xfffffed400347947 */ /* 0x000fea000383ffff */
.L_x_2000:
[----:B-1----:R1:W2:Y:S02]  /*2d4e0*/  SYNCS.PHASECHK.TRANS64.TRYWAIT P2, [R3+URZ+0x30830], R153 ;  /* 0x03083099030075a7 */ /* 0x0022a4000804017f */
[----:B--2---:R-:W-:Y:S05]  /*2d4f0*/  @!P2 NANOSLEEP.SYNCS 0x989680 ;  /* 0x009896800000a95d */ /* 0x004fea0003900000 */
[----:B------:R-:W2:Y:S02]  /*2d500*/  @!P2 SYNCS.PHASECHK.TRANS64 P2, [R3+URZ+0x30830], R153 ;  /* 0x030830990300a5a7 */ /* 0x000ea4000804007f */
[----:B--2---:R-:W-:Y:S05]  /*2d510*/  @!P2 BRA `(.L_x_2000) ;  /* 0xfffffffc00f0a947 */ /* 0x004fea000383ffff */
[----:B------:R-:W-:Y:S05]  /*2d520*/  BRA `(.L_x_1999) ;  /* 0xfffffee400f47947 */ /* 0x000fea000383ffff */
.L_x_2005:
[----:B-1----:R1:W2:Y:S02]  /*2d530*/  SYNCS.PHASECHK.TRANS64.TRYWAIT P2, [R0+URZ+0x30850], R2 ;  /* 0x03085002000075a7 */ /* 0x0022a4000804017f */
[----:B--2---:R-:W-:Y:S05]  /*2d540*/  @!P2 NANOSLEEP.SYNCS 0x989680 ;  /* 0x009896800000a95d */ /* 0x004fea0003900000 */
[----:B------:R-:W2:Y:S02]  /*2d550*/  @!P2 SYNCS.PHASECHK.TRANS64 P2, [R0+URZ+0x30850], R2 ;  /* 0x030850020000a5a7 */ /* 0x000ea4000804007f */
[----:B--2---:R-:W-:Y:S05]  /*2d560*/  @!P2 BRA `(.L_x_2005) ;  /* 0xfffffffc00f0a947 */ /* 0x004fea000383ffff */
[----:B------:R-:W-:Y:S05]  /*2d570*/  BRA `(.L_x_2004) ;  /* 0xfffffef800947947 */ /* 0x000fea000383ffff */
.L_x_2019:
[----:B-1----:R1:W2:Y:S02]  /*2d580*/  SYNCS.PHASECHK.TRANS64.TRYWAIT P0, [R0+URZ+0x30850], R7 ;  /* 0x03085007000075a7 */ /* 0x0022a4000800017f */
[----:B--2---:R-:W-:Y:S05]  /*2d590*/  @!P0 NANOSLEEP.SYNCS 0x989680 ;  /* 0x009896800000895d */ /* 0x004fea0003900000 */
[----:B------:R-:W2:Y:S02]  /*2d5a0*/  @!P0 SYNCS.PHASECHK.TRANS64 P0, [R0+URZ+0x30850], R7 ;  /* 0x03085007000085a7 */ /* 0x000ea4000800007f */
[----:B--2---:R-:W-:Y:S05]  /*2d5b0*/  @!P0 BRA `(.L_x_2019) ;  /* 0xfffffffc00f08947 */ /* 0x004fea000383ffff */
[----:B------:R-:W-:Y:S05]  /*2d5c0*/  BRA `(.L_x_2018) ;  /* 0xffffff1c00d47947 */ /* 0x000fea000383ffff */
.L_x_2063:
        /* <DEDUP_REMOVED lines=11> */
.L_x_2292:
[----:B------:R-:W-:Y:S05]  /*2d680*/  BSYNC B1 ;  /* 0x0000000000017941 */ /* 0x000fea0003800000 */
.L_x_2291:
[----:B------:R-:W-:Y:S05]  /*2d690*/  BRA `(.L_x_2293) ;  /* 0xffffff7000587947 */ /* 0x000fea000383ffff */
.L_x_2065:
[----:B------:R-:W-:Y:S01]  /*2d6a0*/  BSSY B1, `(.L_x_2294) ;  /* 0x0000006000017945 */ /* 0x000fe20003800000 */
[----:B------:R-:W-:-:S07]  /*2d6b0*/  IMAD.MOV.U32 R15, RZ, RZ, -0x1 ;  /* 0xffffffffff0f7424 */ /* 0x000fce00078e00ff */
[----:B0-----:R-:W-:Y:S05]  /*2d6c0*/  WARPSYNC.COLLECTIVE R15, `(.L_x_2295) ;  /* 0x000000000f0c7348 */ /* 0x001fea0003c00000 */
[----:B------:R-:W-:Y:S02]  /*2d6d0*/  ELECT P6, UR62, PT ;  /* 0x00000000003e782f */ /* 0x000fe400038c0000 */
[----:B------:R-:W-:Y:S01]  /*2d6e0*/  MOV R14, UR62 ;  /* 0x0000003e000e7c02 */ /* 0x000fe20008000f00 */
[----:B0-----:R-:W-:Y:S10]  /*2d6f0*/  ENDCOLLECTIVE ;  /* 0x000000000000791b */ /* 0x001ff40003800000 */
.L_x_2295:
[----:B------:R-:W-:Y:S05]  /*2d700*/  BSYNC B1 ;  /* 0x0000000000017941 */ /* 0x000fea0003800000 */
.L_x_2294:
[----:B------:R-:W-:Y:S01]  /*2d710*/  PLOP3.LUT P2, PT, P6, PT, PT, 0x80, 0x0 ;  /* 0x000000000000781c */ /* 0x000fe2000374f070 */
[----:B------:R-:W-:-:S12]  /*2d720*/  BRA `(.L_x_2064) ;  /* 0xffffff70004c7947 */ /* 0x000fd8000383ffff */
.L_x_2067:
[----:B0-----:R-:W2:Y:S02]  /*2d730*/  LDL R5, [R1] ;  /* 0x0000000001057983 */ /* 0x001ea40000100800 */
[----:B--2---:R0:W1:Y:S02]  /*2d740*/  SYNCS.PHASECHK.TRANS64.TRYWAIT P0, [R5+URZ+0x30820], R4 ;  /* 0x03082004050075a7 */ /* 0x004064000800017f */
[----:B-1----:R-:W-:Y:S05]  /*2d750*/  @!P0 NANOSLEEP.SYNCS 0x989680 ;  /* 0x009896800000895d */ /* 0x002fea0003900000 */
[----:B------:R-:W1:Y:S02]  /*2d760*/  @!P0 SYNCS.PHASECHK.TRANS64 P0, [R5+URZ+0x30820], R4 ;  /* 0x03082004050085a7 */ /* 0x000e64000800007f */
[----:B-1----:R-:W-:Y:S05]  /*2d770*/  @!P0 BRA `(.L_x_2067) ;  /* 0xfffffffc00ec8947 */ /* 0x002fea000383ffff */
[----:B------:R-:W-:Y:S05]  /*2d780*/  BRA `(.L_x_2296) ;  /* 0xffffff70005c7947 */ /* 0x000fea000383ffff */
.L_x_2071:
[----:B0-----:R0:W1:Y:S02]  /*2d790*/  SYNCS.PHASECHK.TRANS64.TRYWAIT P0, [R6+URZ+0x308a0], R9 ;  /* 0x0308a009060075a7 */ /* 0x001064000800017f */
[----:B-1----:R-:W-:Y:S05]  /*2d7a0*/  @!P0 NANOSLEEP.SYNCS 0x989680 ;  /* 0x009896800000895d */ /* 0x002fea0003900000 */
[----:B------:R-:W1:Y:S02]  /*2d7b0*/  @!P0 SYNCS.PHASECHK.TRANS64 P0, [R6+URZ+0x308a0], R9 ;  /* 0x0308a009060085a7 */ /* 0x000e64000800007f */
[----:B-1----:R-:W-:Y:S05]  /*2d7c0*/  @!P0 BRA `(.L_x_2071) ;  /* 0xfffffffc00f08947 */ /* 0x002fea000383ffff */
[----:B------:R-:W-:Y:S05]  /*2d7d0*/  BRA `(.L_x_2297) ;  /* 0xffffff7000807947 */ /* 0x000fea000383ffff */
.L_x_2079:
[----:B-1----:R1:W2:Y:S02]  /*2d7e0*/  SYNCS.PHASECHK.TRANS64.TRYWAIT P0, [R6+URZ+0x308c0], R9 ;  /* 0x0308c009060075a7 */ /* 0x0022a4000800017f */
[----:B--2---:R-:W-:Y:S05]  /*2d7f0*/  @!P0 NANOSLEEP.SYNCS 0x989680 ;  /* 0x009896800000895d */ /* 0x004fea0003900000 */
[----:B------:R-:W2:Y:S02]  /*2d800*/  @!P0 SYNCS.PHASECHK.TRANS64 P0, [R6+URZ+0x308c0], R9 ;  /* 0x0308c009060085a7 */ /* 0x000ea4000800007f */
[----:B--2---:R-:W-:Y:S05]  /*2d810*/  @!P0 BRA `(.L_x_2079) ;  /* 0xfffffffc00f08947 */ /* 0x004fea000383ffff */
[----:B------:R-:W-:Y:S05]  /*2d820*/  BRA `(.L_x_2298) ;  /* 0xffffff7400c47947 */ /* 0x000fea000383ffff */
.L_x_2089:
[----:B0-----:R0:W1:Y:S02]  /*2d830*/  SYNCS.PHASECHK.TRANS64.TRYWAIT P0, [R7+URZ+0x308a0], R6 ;  /* 0x0308a006070075a7 */ /* 0x001064000800017f */
[----:B-1----:R-:W-:Y:S05]  /*2d840*/  @!P0 NANOSLEEP.SYNCS 0x989680 ;  /* 0x009896800000895d */ /* 0x002fea0003900000 */
[----:B------:R-:W1:Y:S02]  /*2d850*/  @!P0 SYNCS.PHASECHK.TRANS64 P0, [R7+URZ+0x308a0], R6 ;  /* 0x0308a006070085a7 */ /* 0x000e64000800007f */
[----:B-1----:R-:W-:Y:S05]  /*2d860*/  @!P0 BRA `(.L_x_2089) ;  /* 0xfffffffc00f08947 */ /* 0x002fea000383ffff */
[----:B------:R-:W-:Y:S05]  /*2d870*/  BRA `(.L_x_2299) ;  /* 0xffffff7c00547947 */ /* 0x000fea000383ffff */
.L_x_2097:
[----:B-1----:R1:W2:Y:S02]  /*2d880*/  SYNCS.PHASECHK.TRANS64.TRYWAIT P0, [R7+URZ+0x308c0], R6 ;  /* 0x0308c006070075a7 */ /* 0x0022a4000800017f */
[----:B--2---:R-:W-:Y:S05]  /*2d890*/  @!P0 NANOSLEEP.SYNCS 0x989680 ;  /* 0x009896800000895d */ /* 0x004fea0003900000 */
[----:B------:R-:W2:Y:S02]  /*2d8a0*/  @!P0 SYNCS.PHASECHK.TRANS64 P0, [R7+URZ+0x308c0], R6 ;  /* 0x0308c006070085a7 */ /* 0x000ea4000800007f */
[----:B--2---:R-:W-:Y:S05]  /*2d8b0*/  @!P0 BRA `(.L_x_2097) ;  /* 0xfffffffc00f08947 */ /* 0x004fea000383ffff */
[----:B------:R-:W-:Y:S05]  /*2d8c0*/  BRA `(.L_x_2300) ;  /* 0xffffff8000907947 */ /* 0x000fea000383ffff */
.L_x_2121:
        /* <DEDUP_REMOVED lines=11> */
.L_x_2302:
[----:B------:R-:W-:Y:S05]  /*2d980*/  BSYNC B0 ;  /* 0x0000000000007941 */ /* 0x000fea0003800000 */
.L_x_2301:
[----:B------:R-:W-:Y:S05]  /*2d990*/  BRA `(.L_x_2303) ;  /* 0xffffff9000707947 */ /* 0x000fea000383ffff */
.L_x_2123:
[----:B------:R-:W-:Y:S01]  /*2d9a0*/  BSSY B0, `(.L_x_2304) ;  /* 0x0000006000007945 */ /* 0x000fe20003800000 */
[----:B------:R-:W-:-:S07]  /*2d9b0*/  IMAD.MOV.U32 R15, RZ, RZ, -0x1 ;  /* 0xffffffffff0f7424 */ /* 0x000fce00078e00ff */
[----:B01----:R-:W-:Y:S05]  /*2d9c0*/  WARPSYNC.COLLECTIVE R15, `(.L_x_2305) ;  /* 0x000000000f0c7348 */ /* 0x003fea0003c00000 */
[----:B------:R-:W-:Y:S02]  /*2d9d0*/  ELECT P6, UR62, PT ;  /* 0x00000000003e782f */ /* 0x000fe400038c0000 */
[----:B------:R-:W-:Y:S01]  /*2d9e0*/  MOV R14, UR62 ;  /* 0x0000003e000e7c02 */ /* 0x000fe20008000f00 */
[----:B01----:R-:W-:Y:S10]  /*2d9f0*/  ENDCOLLECTIVE ;  /* 0x000000000000791b */ /* 0x003ff40003800000 */
.L_x_2305:
[----:B------:R-:W-:Y:S05]  /*2da00*/  BSYNC B0 ;  /* 0x0000000000007941 */ /* 0x000fea0003800000 */
.L_x_2304:
[----:B------:R-:W-:Y:S05]  /*2da10*/  BRA `(.L_x_2306) ;  /* 0xffffff90007c7947 */ /* 0x000fea000383ffff */
.L_x_2125:
[----:B0-----:R0:W1:Y:S02]  /*2da20*/  SYNCS.PHASECHK.TRANS64.TRYWAIT P0, [R0+URZ+0x30840], R2 ;  /* 0x03084002000075a7 */ /* 0x001064000800017f */
[----:B-1----:R-:W-:Y:S05]  /*2da30*/  @!P0 NANOSLEEP.SYNCS 0x989680 ;  /* 0x009896800000895d */ /* 0x002fea0003900000 */
[----:B------:R-:W1:Y:S02]  /*2da40*/  @!P0 SYNCS.PHASECHK.TRANS64 P0, [R0+URZ+0x30840], R2 ;  /* 0x03084002000085a7 */ /* 0x000e64000800007f */
[----:B-1----:R-:W-:Y:S05]  /*2da50*/  @!P0 BRA `(.L_x_2125) ;  /* 0xfffffffc00f08947 */ /* 0x002fea000383ffff */
[----:B------:R-:W-:Y:S05]  /*2da60*/  BRA `(.L_x_2307) ;  /* 0xffffff9000e47947 */ /* 0x000fea000383ffff */
.L_x_2129:
[----:B------:R0:W5:Y:S01]  /*2da70*/  LDL.LU R9, [R1+0x3c] ;  /* 0x00003c0001097983 */ /* 0x0001620000300800 */
[----:B------:R-:W-:Y:S02]  /*2da80*/  IMAD.MOV.U32 R5, RZ, RZ, R11 ;  /* 0x000000ffff057224 */ /* 0x000fe400078e000b */
[----:B------:R-:W-:Y:S02]  /*2da90*/  IMAD.MOV.U32 R13, RZ, RZ, R3 ;  /* 0x000000ffff0d7224 */ /* 0x000fe400078e0003 */
[----:B------:R-:W-:Y:S02]  /*2daa0*/  IMAD.MOV.U32 R12, RZ, RZ, RZ ;  /* 0x000000ffff0c7224 */ /* 0x000fe400078e00ff */
[----:B------:R-:W-:Y:S02]  /*2dab0*/  IMAD.MOV.U32 R11, RZ, RZ, 0x181f ;  /* 0x0000181fff0b7424 */ /* 0x000fe400078e00ff */
[----:B0-----:R-:W-:-:S07]  /*2dac0*/  IMAD.MOV.U32 R15, RZ, RZ, -0x1 ;  /* 0xffffffffff0f7424 */ /* 0x001fce00078e00ff */
[----:B-----5:R-:W-:Y:S05]  /*2dad0*/  WARPSYNC.COLLECTIVE R15, `(.L_x_2308) ;  /* 0x000000000f087348 */ /* 0x020fea0003c00000 */
[----:B------:R0:W1:Y:S02]  /*2dae0*/  SHFL.IDX P6, R14, R13, R12, R11 ;  /* 0x0000000c0d0e7389 */ /* 0x00006400000c000b */
[----:B01---5:R-:W-:Y:S01]  /*2daf0*/  ENDCOLLECTIVE ;  /* 0x000000000000791b */ /* 0x023fe20003800000 */
.L_x_2308:
[----:B------:R-:W-:Y:S02]  /*2db00*/  IMAD.MOV.U32 R13, RZ, RZ, R4 ;  /* 0x000000ffff0d7224 */ /* 0x000fe400078e0004 */
[----:B------:R-:W-:-:S07]  /*2db10*/  IMAD.MOV.U32 R6, RZ, RZ, R14 ;  /* 0x000000ffff067224 */ /* 0x000fce00078e000e */
[----:B------:R-:W-:Y:S05]  /*2db20*/  WARPSYNC.COLLECTIVE R15, `(.L_x_2309) ;  /* 0x000000000f087348 */ /* 0x000fea0003c00000 */
[----:B------:R0:W1:Y:S02]  /*2db30*/  SHFL.IDX P6, R14, R13, R12, R11 ;  /* 0x0000000c0d0e7389 */ /* 0x00006400000c000b */
[----:B01----:R-:W-:Y:S01]  /*2db40*/  ENDCOLLECTIVE ;  /* 0x000000000000791b */ /* 0x003fe20003800000 */
.L_x_2309:
[----:B------:R-:W-:Y:S02]  /*2db50*/  IMAD R2, R9, R7, RZ ;  /* 0x0000000709027224 */ /* 0x000fe400078e02ff */
[----:B------:R0:W5:Y:S01]  /*2db60*/  LDL R9, [R1+0x28] ;  /* 0x0000280001097983 */ /* 0x0001620000100800 */
[----:B------:R-:W-:Y:S02]  /*2db70*/  IMAD.IADD R0, R10, 0x1, R5 ;  /* 0x000000010a007824 */ /* 0x000fe400078e0205 */
[----:B------:R-:W-:Y:S02]  /*2db80*/  IMAD.MOV.U32 R7, RZ, RZ, R14 ;  /* 0x000000ffff077224 */ /* 0x000fe400078e000e */
[----:B------:R-:W-:Y:S01]  /*2db90*/  IMAD.MOV.U32 R13, RZ, RZ, R3 ;  /* 0x000000ffff0d7224 */ /* 0x000fe200078e0003 */
[C---:B------:R-:W-:Y:S01]  /*2dba0*/  ISETP.GE.AND P2, PT, R0.reuse, R2, PT ;  /* 0x000000020000720c */ /* 0x040fe20003f46270 */
[----:B------:R-:W-:Y:S02]  /*2dbb0*/  IMAD.MOV.U32 R12, RZ, RZ, 0x1 ;  /* 0x00000001ff0c7424 */ /* 0x000fe400078e00ff */
[----:B0-----:R-:W-:-:S10]  /*2dbc0*/  VIADD R5, R0, 0x10 ;  /* 0x0000001000057836 */ /* 0x001fd40000000000 */
[----:B-----5:R-:W-:Y:S05]  /*2dbd0*/  WARPSYNC.COLLECTIVE R15, `(.L_x_2310) ;  /* 0x000000000f087348 */ /* 0x020fea0003c00000 */
[----:B------:R0:W1:Y:S02]  /*2dbe0*/  SHFL.IDX P6, R14, R13, R12, R11 ;  /* 0x0000000c0d0e7389 */ /* 0x00006400000c000b */
[----:B01---5:R-:W-:Y:S01]  /*2dbf0*/  ENDCOLLECTIVE ;  /* 0x000000000000791b */ /* 0x023fe20003800000 */
.L_x_2310:
[----:B------:R-:W-:-:S05]  /*2dc00*/  @!P2 LEA R7, P5, R8, R7, 0x1 ;  /* 0x000000070807a211 */ /* 0x000fca00078a08ff */
[----:B------:R-:W-:Y:S02]  /*2dc10*/  @!P2 IMAD.X R6, RZ, RZ, R6, P5 ;  /* 0x000000ffff06a224 */ /* 0x000fe400028e0606 */
[----:B------:R-:W-:-:S03]  /*2dc20*/  IMAD.MOV.U32 R13, RZ, RZ, R4 ;  /* 0x000000ffff0d7224 */ /* 0x000fc600078e0004 */
[----:B------:R-:W-:-:S04]  /*2dc30*/  @!P2 LOP3.LUT R7, R7, R6, RZ, 0x3c, !PT ;  /* 0x000000060707a212 */ /* 0x000fc800078e3cff */
[----:B------:R-:W-:-:S04]  /*2dc40*/  @!P2 LOP3.LUT R6, R7, R6, RZ, 0x3c, !PT ;  /* 0x000000060706a212 */ /* 0x000fc800078e3cff */
[----:B------:R-:W-:-:S05]  /*2dc50*/  @!P2 LOP3.LUT R7, R7, R6, RZ, 0x3c, !PT ;  /* 0x000000060707a212 */ /* 0x000fca00078e3cff */
[----:B------:R-:W-:Y:S01]  /*2dc60*/  @!PT LDS RZ, [RZ] ;  /* 0x00000000fffff984 */ /* 0x000fe20000000800 */
[----:B------:R-:W-:Y:S01]  /*2dc70*/  @!PT LDS RZ, [RZ] ;  /* 0x00000000fffff984 */ /* 0x000fe20000000800 */
[----:B------:R-:W-:Y:S01]  /*2dc80*/  @!PT LDS RZ, [RZ] ;  /* 0x00000000fffff984 */ /* 0x000fe20000000800 */
[----:B------:R-:W-:Y:S04]  /*2dc90*/  @!P2 LDGSTS.E.BYPASS.LTC128B.128 [R9+0x10400], desc[UR60][R6.64], !P4 ;  /* 0x104000000609afae */ /* 0x000fe8000e101d7c */
[----:B------:R-:W-:Y:S04]  /*2dca0*/  @!P2 LDGSTS.E.BYPASS.LTC128B.128 [R9+0x14400], desc[UR60][R6.64+0x80], !P3 ;  /* 0x144000800609afae */ /* 0x000fe8000d901d7c */
[----:B------:R-:W-:Y:S04]  /*2dcb0*/  @!P2 LDGSTS.E.BYPASS.LTC128B.128 [R9+0x18400], desc[UR60][R6.64+0x100], !P0 ;  /* 0x184001000609afae */ /* 0x000fe8000c101d7c */
[----:B------:R0:W-:Y:S01]  /*2dcc0*/  @!P2 LDGSTS.E.BYPASS.LTC128B.128 [R9+0x1c400], desc[UR60][R6.64+0x180], !P1 ;  /* 0x1c4001800609afae */ /* 0x0001e2000c901d7c */
[----:B------:R-:W-:Y:S01]  /*2dcd0*/  ISETP.GE.AND P2, PT, R5, R2, PT ;  /* 0x000000020500720c */ /* 0x000fe20003f46270 */
[----:B0-----:R-:W-:-:S12]  /*2dce0*/  IMAD.MOV.U32 R7, RZ, RZ, R14 ;  /* 0x000000ffff077224 */ /* 0x001fd800078e000e */
[----:B------:R-:W-:Y:S05]  /*2dcf0*/  WARPSYNC.COLLECTIVE R15, `(.L_x_2311) ;  /* 0x000000000f087348 */ /* 0x000fea0003c00000 */
[----:B------:R0:W1:Y:S02]  /*2dd00*/  SHFL.IDX P6, R14, R13, R12, R11 ;  /* 0x0000000c0d0e7389 */ /* 0x00006400000c000b */
[----:B01----:R-:W-:Y:S01]  /*2dd10*/  ENDCOLLECTIVE ;  /* 0x000000000000791b */ /* 0x003fe20003800000 */
.L_x_2311:
[----:B------:R-:W-:Y:S02]  /*2dd20*/  IMAD.MOV.U32 R13, RZ, RZ, R3 ;  /* 0x000000ffff0d7224 */ /* 0x000fe400078e0003 */
[----:B------:R-:W-:Y:S02]  /*2dd30*/  IMAD.MOV.U32 R12, RZ, RZ, 0x2 ;  /* 0x00000002ff0c7424 */ /* 0x000fe400078e00ff */
[----:B------:R-:W-:-:S07]  /*2dd40*/  IMAD.MOV.U32 R5, RZ, RZ, R14 ;  /* 0x000000ffff057224 */ /* 0x000fce00078e000e */
[----:B------:R-:W-:Y:S05]  /*2dd50*/  WARPSYNC.COLLECTIVE R15, `(.L_x_2312) ;  /* 0x000000000f087348 */ /* 0x000fea0003c00000 */
[----:B------:R0:W1:Y:S02]  /*2dd60*/  SHFL.IDX P6, R14, R13, R12, R11 ;  /* 0x0000000c0d0e7389 */ /* 0x00006400000c000b */
[----:B01----:R-:W-:Y:S01]  /*2dd70*/  ENDCOLLECTIVE ;  /* 0x000000000000791b */ /* 0x003fe20003800000 */
.L_x_2312:
[----:B------:R-:W-:-:S05]  /*2dd80*/  @!P2 LEA R5, P5, R8, R5, 0x1 ;  /* 0x000000050805a211 */ /* 0x000fca00078a08ff */
[----:B------:R-:W-:-:S04]  /*2dd90*/  @!P2 IMAD.X R6, RZ, RZ, R7, P5 ;  /* 0x000000ffff06a224 */ /* 0x000fc800028e0607 */
[----:B------:R-:W-:Y:S02]  /*2dda0*/  @!P2 IMAD.MOV.U32 R7, RZ, RZ, R6 ;  /* 0x000000ffff07a224 */ /* 0x000fe400078e0006 */
[----:B------:R-:W-:Y:S02]  /*2ddb0*/  @!P2 IMAD.MOV.U32 R6, RZ, RZ, R5 ;  /* 0x000000ffff06a224 */ /* 0x000fe400078e0005 */
[----:B------:R-:W-:Y:S02]  /*2ddc0*/  IMAD.MOV.U32 R13, RZ, RZ, R4 ;  /* 0x000000ffff0d7224 */ /* 0x000fe400078e0004 */
[----:B------:R-:W-:Y:S01]  /*2ddd0*/  VIADD R5, R0, 0x20 ;  /* 0x0000002000057836 */ /* 0x000fe20000000000 */
        /* <DEDUP_REMOVED lines=12> */
.L_x_2313:
[----:B------:R-:W-:Y:S02]  /*2dea0*/  IMAD.MOV.U32 R13, RZ, RZ, R3 ;  /* 0x000000ffff0d7224 */ /* 0x000fe400078e0003 */
[----:B------:R-:W-:Y:S02]  /*2deb0*/  IMAD.MOV.U32 R12, RZ, RZ, 0x3 ;  /* 0x00000003ff0c7424 */ /* 0x000fe400078e00ff */
[----:B------:R-:W-:-:S07]  /*2dec0*/  IMAD.MOV.U32 R5, RZ, RZ, R14 ;  /* 0x000000ffff057224 */ /* 0x000fce00078e000e */
[----:B------:R-:W-:Y:S05]  /*2ded0*/  WARPSYNC.COLLECTIVE R15, `(.L_x_2314) ;  /* 0x000000000f087348 */ /* 0x000fea0003c00000 */
[----:B------:R0:W1:Y:S02]  /*2dee0*/  SHFL.IDX P6, R14, R13, R12, R11 ;  /* 0x0000000c0d0e7389 */ /* 0x00006400000c000b */
[----:B01----:R-:W-:Y:S01]  /*2def0*/  ENDCOLLECTIVE ;  /* 0x000000000000791b */ /* 0x003fe20003800000 */
.L_x_2314:
        /* <DEDUP_REMOVED lines=18> */
.L_x_2315:
[----:B------:R-:W-:Y:S02]  /*2e020*/  IMAD.MOV.U32 R13, RZ, RZ, R3 ;  /* 0x000000ffff0d7224 */ /* 0x000fe400078e0003 */
[----:B------:R-:W-:Y:S02]  /*2e030*/  IMAD.MOV.U32 R12, RZ, RZ, 0x4 ;  /* 0x00000004ff0c7424 */ /* 0x000fe400078e00ff */
[----:B------:R-:W-:-:S07]  /*2e040*/  IMAD.MOV.U32 R5, RZ, RZ, R14 ;  /* 0x000000ffff057224 */ /* 0x000fce00078e000e */
[----:B------:R-:W-:Y:S05]  /*2e050*/  WARPSYNC.COLLECTIVE R15, `(.L_x_2316) ;  /* 0x000000000f087348 */ /* 0x000fea0003c00000 */
[----:B------:R0:W1:Y:S02]  /*2e060*/  SHFL.IDX P6, R14, R13, R12, R11 ;  /* 0x0000000c0d0e7389 */ /* 0x00006400000c000b */
[----:B01----:R-:W-:Y:S01]  /*2e070*/  ENDCOLLECTIVE ;  /* 0x000000000000791b */ /* 0x003fe20003800000 */
.L_x_2316:
        /* <DEDUP_REMOVED lines=18> */
.L_x_2317:
[----:B------:R-:W-:Y:S02]  /*2e1a0*/  IMAD.MOV.U32 R13, RZ, RZ, R3 ;  /* 0x000000ffff0d7224 */ /* 0x000fe400078e0003 */
[----:B------:R-:W-:Y:S02]  /*2e1b0*/  IMAD.MOV.U32 R12, RZ, RZ, 0x5 ;  /* 0x00000005ff0c7424 */ /* 0x000fe400078e00ff */
[----:B------:R-:W-:-:S07]  /*2e1c0*/  IMAD.MOV.U32 R5, RZ, RZ, R14 ;  /* 0x000000ffff057224 */ /* 0x000fce00078e000e */
[----:B------:R-:W-:Y:S05]  /*2e1d0*/  WARPSYNC.COLLECTIVE R15, `(.L_x_2318) ;  /* 0x000000000f087348 */ /* 0x000fea0003c00000 */
[----:B------:R0:W1:Y:S02]  /*2e1e0*/  SHFL.IDX P6, R14, R13, R12, R11 ;  /* 0x0000000c0d0e7389 */ /* 0x00006400000c000b */
[----:B01----:R-:W-:Y:S01]  /*2e1f0*/  ENDCOLLECTIVE ;  /* 0x000000000000791b */ /* 0x003fe20003800000 */
.L_x_2318:
        /* <DEDUP_REMOVED lines=18> */
.L_x_2319:
[----:B------:R-:W-:Y:S02]  /*2e320*/  IMAD.MOV.U32 R13, RZ, RZ, R3 ;  /* 0x000000ffff0d7224 */ /* 0x000fe400078e0003 */
[----:B------:R-:W-:Y:S02]  /*2e330*/  IMAD.MOV.U32 R12, RZ, RZ, 0x6 ;  /* 0x00000006ff0c7424 */ /* 0x000fe400078e00ff */
[----:B------:R-:W-:-:S07]  /*2e340*/  IMAD.MOV.U32 R5, RZ, RZ, R14 ;  /* 0x000000ffff057224 */ /* 0x000fce00078e000e */
[----:B------:R-:W-:Y:S05]  /*2e350*/  WARPSYNC.COLLECTIVE R15, `(.L_x_2320) ;  /* 0x000000000f087348 */ /* 0x000fea0003c00000 */
[----:B------:R0:W1:Y:S02]  /*2e360*/  SHFL.IDX P6, R14, R13, R12, R11 ;  /* 0x0000000c0d0e7389 */ /* 0x00006400000c000b */
[----:B01----:R-:W-:Y:S01]  /*2e370*/  ENDCOLLECTIVE ;  /* 0x000000000000791b */ /* 0x003fe20003800000 */
.L_x_2320:
        /* <DEDUP_REMOVED lines=18> */
.L_x_2321:
[----:B------:R-:W-:Y:S02]  /*2e4a0*/  IMAD.MOV.U32 R13, RZ, RZ, R3 ;  /* 0x000000ffff0d7224 */ /* 0x000fe400078e0003 */
[----:B------:R-:W-:Y:S02]  /*2e4b0*/  IMAD.MOV.U32 R12, RZ, RZ, 0x7 ;  /* 0x00000007ff0c7424 */ /* 0x000fe400078e00ff */
[----:B------:R-:W-:-:S07]  /*2e4c0*/  IMAD.MOV.U32 R5, RZ, RZ, R14 ;  /* 0x000000ffff057224 */ /* 0x000fce00078e000e */
[----:B------:R-:W-:Y:S05]  /*2e4d0*/  WARPSYNC.COLLECTIVE R15, `(.L_x_2322) ;  /* 0x000000000f087348 */ /* 0x000fea0003c00000 */
[----:B------:R0:W1:Y:S02]  /*2e4e0*/  SHFL.IDX P6, R14, R13, R12, R11 ;  /* 0x0000000c0d0e7389 */ /* 0x00006400000c000b */
[----:B01----:R-:W-:Y:S01]  /*2e4f0*/  ENDCOLLECTIVE ;  /* 0x000000000000791b */ /* 0x003fe20003800000 */
.L_x_2322:
[----:B------:R-:W-:-:S05]  /*2e500*/  @!P2 LEA R5, P5, R8, R5, 0x1 ;  /* 0x000000050805a211 */ /* 0x000fca00078a08ff */
[----:B------:R-:W-:-:S04]  /*2e510*/  @!P2 IMAD.X R6, RZ, RZ, R7, P5 ;  /* 0x000000ffff06a224 */ /* 0x000fc800028e0607 */
[----:B------:R-:W-:Y:S02]  /*2e520*/  @!P2 IMAD.MOV.U32 R7, RZ, RZ, R6 ;  /* 0x000000ffff07a224 */ /* 0x000fe400078e0006 */
[----:B------:R-:W-:Y:S02]  /*2e530*/  IMAD.MOV.U32 R13, RZ, RZ, R4 ;  /* 0x000000ffff0d7224 */ /* 0x000fe400078e0004 */
[----:B------:R-:W-:-:S05]  /*2e540*/  @!P2 IMAD.MOV.U32 R6, RZ, RZ, R5 ;  /* 0x000000ffff06a224 */ /* 0x000fca00078e0005 */
[----:B------:R-:W-:Y:S01]  /*2e550*/  @!PT LDS RZ, [RZ] ;  /* 0x00000000fffff984 */ /* 0x000fe20000000800 */
[----:B------:R-:W-:Y:S01]  /*2e560*/  @!PT LDS RZ, [RZ] ;  /* 0x00000000fffff984 */ /* 0x000fe20000000800 */
[----:B------:R-:W-:Y:S01]  /*2e570*/  @!PT LDS RZ, [RZ] ;  /* 0x00000000fffff984 */ /* 0x000fe20000000800 */
[----:B------:R0:W-:Y:S01]  /*2e580*/  @!P2 LDGSTS.E.BYPASS.LTC128B.128 [R9+0x13400], desc[UR60][R6.64], !P4 ;  /* 0x134000000609afae */ /* 0x0001e2000e101d7c */
[----:B------:R-:W-:-:S03]  /*2e590*/  IMAD.MOV.U32 R5, RZ, RZ, R14 ;  /* 0x000000ffff057224 */ /* 0x000fc600078e000e */
[----:B------:R0:W-:Y:S04]  /*2e5a0*/  @!P2 LDGSTS.E.BYPASS.LTC128B.128 [R9+0x17400], desc[UR60][R6.64+0x80], !P3 ;  /* 0x174000800609afae */ /* 0x0001e8000d901d7c */
[----:B0-----:R-:W-:Y:S05]  /*2e5b0*/  WARPSYNC.COLLECTIVE R15, `(.L_x_2323) ;  /* 0x000000000f087348 */ /* 0x001fea0003c00000 */
[----:B------:R1:W2:Y:S02]  /*2e5c0*/  SHFL.IDX P6, R14, R13, R12, R11 ;  /* 0x0000000c0d0e7389 */ /* 0x0002a400000c000b */
[----:B012---:R-:W-:Y:S01]  /*2e5d0*/  ENDCOLLECTIVE ;  /* 0x000000000000791b */ /* 0x007fe20003800000 */
.L_x_2323:
[----:B------:R-:W-:Y:S01]  /*2e5e0*/  @!PT LDS RZ, [RZ] ;  /* 0x00000000fffff984 */ /* 0x000fe20000000800 */
[----:B------:R-:W-:Y:S01]  /*2e5f0*/  @!PT LDS RZ, [RZ] ;  /* 0x00000000fffff984 */ /* 0x000fe20000000800 */
[----:B------:R-:W-:Y:S01]  /*2e600*/  @!PT LDS RZ, [RZ] ;  /* 0x00000000fffff984 */ /* 0x000fe20000000800 */
[----:B------:R0:W-:Y:S04]  /*2e610*/  @!P2 LDGSTS.E.BYPASS.LTC128B.128 [R9+0x1b400], desc[UR60][R6.64+0x100], !P0 ;  /* 0x1b4001000609afae */ /* 0x0001e8000c101d7c */
[----:B------:R0:W-:Y:S01]  /*2e620*/  @!P2 LDGSTS.E.BYPASS.LTC128B.128 [R9+0x1f400], desc[UR60][R6.64+0x180], !P1 ;  /* 0x1f4001800609afae */ /* 0x0001e2000c901d7c */
[----:B------:R-:W-:Y:S01]  /*2e630*/  IMAD.MOV.U32 R3, RZ, RZ, R14 ;  /* 0x000000ffff037224 */ /* 0x000fe200078e000e */
[----:B------:R-:W-:Y:S06]  /*2e640*/  BRA `(.L_x_2324) ;  /* 0xffffff9400c07947 */ /* 0x000fec000383ffff */
.L_x_2134:
[----:B-1----:R-:W3:Y:S02]  /*2e650*/  LDL R2, [R1] ;  /* 0x0000000001027983 */ /* 0x002ee40000100800 */
[----:B---3--:R1:W3:Y:S02]  /*2e660*/  SYNCS.PHASECHK.TRANS64.TRYWAIT P0, [R2+URZ+0x30820], R0 ;  /* 0x03082000020075a7 */ /* 0x0082e4000800017f */
[----:B---3--:R-:W-:Y:S05]  /*2e670*/  @!P0 NANOSLEEP.SYNCS 0x989680 ;  /* 0x009896800000895d */ /* 0x008fea0003900000 */
[----:B------:R-:W3:Y:S02]  /*2e680*/  @!P0 SYNCS.PHASECHK.TRANS64 P0, [R2+URZ+0x30820], R0 ;  /* 0x03082000020085a7 */ /* 0x000ee4000800007f */
[----:B---3--:R-:W-:Y:S05]  /*2e690*/  @!P0 BRA `(.L_x_2134) ;  /* 0xfffffffc00ec8947 */ /* 0x008fea000383ffff */
[----:B------:R-:W-:Y:S05]  /*2e6a0*/  BRA `(.L_x_2325) ;  /* 0xffffff98003c7947 */ /* 0x000fea000383ffff */
.L_x_2143:
[----:B-1----:R1:W2:Y:S02]  /*2e6b0*/  SYNCS.PHASECHK.TRANS64.TRYWAIT P0, [R3+URZ+0x30840], R2 ;  /* 0x03084002030075a7 */ /* 0x0022a4000800017f */
[----:B--2---:R-:W-:Y:S05]  /*2e6c0*/  @!P0 NANOSLEEP.SYNCS 0x989680 ;  /* 0x009896800000895d */ /* 0x004fea0003900000 */
[----:B------:R-:W2:Y:S02]  /*2e6d0*/  @!P0 SYNCS.PHASECHK.TRANS64 P0, [R3+URZ+0x30840], R2 ;  /* 0x03084002030085a7 */ /* 0x000ea4000800007f */
[----:B--2---:R-:W-:Y:S05]  /*2e6e0*/  @!P0 BRA `(.L_x_2143) ;  /* 0xfffffffc00f08947 */ /* 0x004fea000383ffff */
[----:B------:R-:W-:Y:S05]  /*2e6f0*/  BRA `(.L_x_2326) ;  /* 0xffffff9c00087947 */ /* 0x000fea000383ffff */
.L_x_2151:
[----:B0-----:R0:W1:Y:S02]  /*2e700*/  SYNCS.PHASECHK.TRANS64.TRYWAIT P0, [R2+URZ+0x30860], R3 ;  /* 0x03086003020075a7 */ /* 0x001064000800017f */
[----:B-1----:R-:W-:Y:S05]  /*2e710*/  @!P0 NANOSLEEP.SYNCS 0x989680 ;  /* 0x009896800000895d */ /* 0x002fea0003900000 */
[----:B------:R-:W1:Y:S02]  /*2e720*/  @!P0 SYNCS.PHASECHK.TRANS64 P0, [R2+URZ+0x30860], R3 ;  /* 0x03086003020085a7 */ /* 0x000e64000800007f */
[----:B-1----:R-:W-:Y:S05]  /*2e730*/  @!P0 BRA `(.L_x_2151) ;  /* 0xfffffffc00f08947 */ /* 0x002fea000383ffff */
[----:B------:R-:W-:Y:S05]  /*2e740*/  BRA `(.L_x_2327) ;  /* 0xffffffa000647947 */ /* 0x000fea000383ffff */
.L_x_2163:
[----:B-1----:R1:W2:Y:S02]  /*2e750*/  SYNCS.PHASECHK.TRANS64.TRYWAIT P0, [R3+URZ+0x30840], R2 ;  /* 0x03084002030075a7 */ /* 0x0022a4000800017f */
[----:B--2---:R-:W-:Y:S05]  /*2e760*/  @!P0 NANOSLEEP.SYNCS 0x989680 ;  /* 0x009896800000895d */ /* 0x004fea0003900000 */
[----:B------:R-:W2:Y:S02]  /*2e770*/  @!P0 SYNCS.PHASECHK.TRANS64 P0, [R3+URZ+0x30840], R2 ;  /* 0x03084002030085a7 */ /* 0x000ea4000800007f */
[----:B--2---:R-:W-:Y:S05]  /*2e780*/  @!P0 BRA `(.L_x_2163) ;  /* 0xfffffffc00f08947 */ /* 0x004fea000383ffff */
[----:B------:R-:W-:Y:S05]  /*2e790*/  BRA `(.L_x_2328) ;  /* 0xffffffa800887947 */ /* 0x000fea000383ffff */
.L_x_2171:
[----:B0-----:R0:W1:Y:S02]  /*2e7a0*/  SYNCS.PHASECHK.TRANS64.TRYWAIT P0, [R2+URZ+0x30860], R3 ;  /* 0x03086003020075a7 */ /* 0x001064000800017f */
[----:B-1----:R-:W-:Y:S05]  /*2e7b0*/  @!P0 NANOSLEEP.SYNCS 0x989680 ;  /* 0x009896800000895d */ /* 0x002fea0003900000 */
[----:B------:R-:W1:Y:S02]  /*2e7c0*/  @!P0 SYNCS.PHASECHK.TRANS64 P0, [R2+URZ+0x30860], R3 ;  /* 0x03086003020085a7 */ /* 0x000e64000800007f */
[----:B-1----:R-:W-:Y:S05]  /*2e7d0*/  @!P0 BRA `(.L_x_2171) ;  /* 0xfffffffc00f08947 */ /* 0x002fea000383ffff */
[----:B------:R-:W-:Y:S05]  /*2e7e0*/  BRA `(.L_x_2329) ;  /* 0xffffffac00e47947 */ /* 0x000fea000383ffff */
.L_x_2183:
[----:B--2---:R2:W3:Y:S02]  /*2e7f0*/  SYNCS.PHASECHK.TRANS64.TRYWAIT P0, [R3+URZ+0x30840], R2 ;  /* 0x03084002030075a7 */ /* 0x0044e4000800017f */
[----:B---3--:R-:W-:Y:S05]  /*2e800*/  @!P0 NANOSLEEP.SYNCS 0x989680 ;  /* 0x009896800000895d */ /* 0x008fea0003900000 */
[----:B------:R-:W3:Y:S02]  /*2e810*/  @!P0 SYNCS.PHASECHK.TRANS64 P0, [R3+URZ+0x30840], R2 ;  /* 0x03084002030085a7 */ /* 0x000ee4000800007f */
[----:B---3--:R-:W-:Y:S05]  /*2e820*/  @!P0 BRA `(.L_x_2183) ;  /* 0xfffffffc00f08947 */ /* 0x008fea000383ffff */
[----:B------:R-:W-:Y:S05]  /*2e830*/  BRA `(.L_x_2330) ;  /* 0xffffffb400dc7947 */ /* 0x000fea000383ffff */
.L_x_2191:
[----:B0-----:R0:W1:Y:S02]  /*2e840*/  SYNCS.PHASECHK.TRANS64.TRYWAIT P0, [R2+URZ+0x30860], R5 ;  /* 0x03086005020075a7 */ /* 0x001064000800017f */
[----:B-1----:R-:W-:Y:S05]  /*2e850*/  @!P0 NANOSLEEP.SYNCS 0x989680 ;  /* 0x009896800000895d */ /* 0x002fea0003900000 */
[----:B------:R-:W1:Y:S02]  /*2e860*/  @!P0 SYNCS.PHASECHK.TRANS64 P0, [R2+URZ+0x30860], R5 ;  /* 0x03086005020085a7 */ /* 0x000e64000800007f */
[----:B-1----:R-:W-:Y:S05]  /*2e870*/  @!P0 BRA `(.L_x_2191) ;  /* 0xfffffffc00f08947 */ /* 0x002fea000383ffff */
[----:B------:R-:W-:Y:S05]  /*2e880*/  BRA `(.L_x_2331) ;  /* 0xffffffbc00347947 */ /* 0x000fea000383ffff */
.L_x_2205:
[----:B---3--:R3:W4:Y:S02]  /*2e890*/  SYNCS.PHASECHK.TRANS64.TRYWAIT P0, [R0+URZ+0x30860], R2 ;  /* 0x03086002000075a7 */ /* 0x008724000800017f */
[----:B----4-:R-:W-:Y:S05]  /*2e8a0*/  @!P0 NANOSLEEP.SYNCS 0x989680 ;  /* 0x009896800000895d */ /* 0x010fea0003900000 */
[----:B------:R-:W4:Y:S02]  /*2e8b0*/  @!P0 SYNCS.PHASECHK.TRANS64 P0, [R0+URZ+0x30860], R2 ;  /* 0x03086002000085a7 */ /* 0x000f24000800007f */
[----:B----4-:R-:W-:Y:S05]  /*2e8c0*/  @!P0 BRA `(.L_x_2205) ;  /* 0xfffffffc00f08947 */ /* 0x010fea000383ffff */
[----:B------:R-:W-:Y:S05]  /*2e8d0*/  BRA `(.L_x_2332) ;  /* 0xffffffc4000c7947 */ /* 0x000fea000383ffff */
.L_x_2215:
[----:B------:R-:W-:Y:S01]  /*2e8e0*/  BSSY B0, `(.L_x_2333) ;  /* 0x0000008000007945 */ /* 0x000fe20003800000 */
[----:B------:R-:W-:Y:S02]  /*2e8f0*/  IMAD.MOV.U32 R13, RZ, RZ, R16 ;  /* 0x000000ffff0d7224 */ /* 0x000fe400078e0010 */
[----:B------:R-:W-:Y:S02]  /*2e900*/  IMAD.MOV.U32 R12, RZ, RZ, RZ ;  /* 0x000000ffff0c7224 */ /* 0x000fe400078e00ff */
[----:B------:R-:W-:Y:S02]  /*2e910*/  IMAD.MOV.U32 R11, RZ, RZ, 0x1f ;  /* 0x0000001fff0b7424 */ /* 0x000fe400078e00ff */
[----:B------:R-:W-:-:S07]  /*2e920*/  IMAD.MOV.U32 R15, RZ, RZ, -0x1 ;  /* 0xffffffffff0f7424 */ /* 0x000fce00078e00ff */
[----:B--2--5:R-:W-:Y:S05]  /*2e930*/  WARPSYNC.COLLECTIVE R15, `(.L_x_2334) ;  /* 0x000000000f087348 */ /* 0x024fea0003c00000 */
[----:B------:R0:W1:Y:S02]  /*2e940*/  SHFL.IDX P6, R14, R13, R12, R11 ;  /* 0x0000000c0d0e7389 */ /* 0x00006400000c000b */
[----:B012--5:R-:W-:Y:S01]  /*2e950*/  ENDCOLLECTIVE ;  /* 0x000000000000791b */ /* 0x027fe20003800000 */
.L_x_2334:
[----:B------:R-:W-:Y:S05]  /*2e960*/  BSYNC B0 ;  /* 0x0000000000007941 */ /* 0x000fea0003800000 */
.L_x_2333:
        /* <DEDUP_REMOVED lines=10> */
.L_x_2335:
[----:B------:R-:W-:Y:S02]  /*2ea10*/  ULDC UR4, c[0x0][0xc3c] ;  /* 0x00030f0000047ab9 */ /* 0x000fe40000000800 */
        /* <DEDUP_REMOVED lines=15> */
.L_x_2336:
        /* <DEDUP_REMOVED lines=9> */
.L_x_2337:
        /* <DEDUP_REMOVED lines=8> */
.L_x_2338:
        /* <DEDUP_REMOVED lines=8> */
.L_x_2339:
        /* <DEDUP_REMOVED lines=8> */
.L_x_2340:
        /* <DEDUP_REMOVED lines=9> */
.L_x_2341:
[----:B------:R-:W-:Y:S01]  /*2edb0*/  IMAD.MOV.U32 R16, RZ, RZ, R14 ;  /* 0x000000ffff107224 */ /* 0x000fe200078e000e */
[----:B------:R-:W-:Y:S06]  /*2edc0*/  BRA `(.L_x_2342) ;  /* 0xffffffc800147947 */ /* 0x000fec000383ffff */
.L_x_2220:
[----:B------:R-:W-:Y:S01]  /*2edd0*/  BSSY B0, `(.L_x_2343) ;  /* 0x0000008000007945 */ /* 0x000fe20003800000 */
[----:B-----5:R-:W-:Y:S02]  /*2ede0*/  IMAD.MOV.U32 R13, RZ, RZ, R2 ;  /* 0x000000ffff0d7224 */ /* 0x020fe400078e0002 */
[----:B------:R-:W-:Y:S02]  /*2edf0*/  IMAD.MOV.U32 R12, RZ, RZ, 0x1 ;  /* 0x00000001ff0c7424 */ /* 0x000fe400078e00ff */
[----:B------:R-:W-:Y:S02]  /*2ee00*/  IMAD.MOV.U32 R11, RZ, RZ, RZ ;  /* 0x000000ffff0b7224 */ /* 0x000fe400078e00ff */
[----:B------:R-:W-:-:S07]  /*2ee10*/  IMAD.MOV.U32 R15, RZ, RZ, -0x1 ;  /* 0xffffffffff0f7424 */ /* 0x000fce00078e00ff */
[----:B0-----:R-:W-:Y:S05]  /*2ee20*/  WARPSYNC.COLLECTIVE R15, `(.L_x_2344) ;  /* 0x000000000f087348 */ /* 0x001fea0003c00000 */
[----:B------:R1:W2:Y:S02]  /*2ee30*/  SHFL.UP P6, R14, R13, R12, R11 ;  /* 0x0400000c0d0e7389 */ /* 0x0002a400000c000b */
[----:B012---:R-:W-:Y:S01]  /*2ee40*/  ENDCOLLECTIVE ;  /* 0x000000000000791b */ /* 0x007fe20003800000 */
.L_x_2344:
[----:B------:R-:W-:Y:S05]  /*2ee50*/  BSYNC B0 ;  /* 0x0000000000007941 */ /* 0x000fea0003800000 */
.L_x_2343:
        /* <DEDUP_REMOVED lines=12> */
.L_x_2345:
        /* <DEDUP_REMOVED lines=8> */
.L_x_2346:
        /* <DEDUP_REMOVED lines=8> */
.L_x_2347:
        /* <DEDUP_REMOVED lines=8> */
.L_x_2348:
        /* <DEDUP_REMOVED lines=9> */
.L_x_2349:
[----:B------:R-:W-:Y:S01]  /*2f130*/  IMAD.MOV.U32 R16, RZ, RZ, R14 ;  /* 0x000000ffff107224 */ /* 0x000fe200078e000e */
[----:B------:R-:W-:Y:S06]  /*2f140*/  BRA `(.L_x_2350) ;  /* 0xffffffc400d47947 */ /* 0x000fec000383ffff */
.L_x_2222:
[----:B------:R-:W-:Y:S01]  /*2f150*/  BSSY B0, `(.L_x_2351) ;  /* 0x0000006000007945 */ /* 0x000fe20003800000 */
[----:B------:R-:W-:Y:S01]  /*2f160*/  PLOP3.LUT P6, PT, P6, PT, PT, 0x8, 0x0 ;  /* 0x000000000000781c */ /* 0x000fe200037ce170 */
[----:B------:R-:W-:-:S12]  /*2f170*/  IMAD.MOV.U32 R15, RZ, RZ, -0x1 ;  /* 0xffffffffff0f7424 */ /* 0x000fd800078e00ff */
[----:B0----5:R-:W-:Y:S05]  /*2f180*/  WARPSYNC.COLLECTIVE R15, `(.L_x_2352) ;  /* 0x000000000f087348 */ /* 0x021fea0003c00000 */
[----:B------:R-:W-:Y:S01]  /*2f190*/  VOTE.ANY R14, PT, P6 ;  /* 0x00000000000e7806 */ /* 0x000fe200030e0100 */
[----:B0----5:R-:W-:Y:S06]  /*2f1a0*/  ENDCOLLECTIVE ;  /* 0x000000000000791b */ /* 0x021fec0003800000 */
.L_x_2352:
[----:B------:R-:W-:Y:S05]  /*2f1b0*/  BSYNC B0 ;  /* 0x0000000000007941 */ /* 0x000fea0003800000 */
.L_x_2351:
        /* <DEDUP_REMOVED lines=9> */
.L_x_2353:
[----:B------:R-:W-:Y:S01]  /*2f250*/  IMAD.MOV.U32 R17, RZ, RZ, R14 ;  /* 0x000000ffff117224 */ /* 0x000fe200078e000e */
[----:B------:R-:W-:Y:S06]  /*2f260*/  BRA `(.L_x_2354) ;  /* 0xffffffc400c47947 */ /* 0x000fec000383ffff */
.L_x_2224:
[----:B------:R-:W-:Y:S01]  /*2f270*/  BSSY B0, `(.L_x_2355) ;  /* 0x0000007000007945 */ /* 0x000fe20003800000 */
[----:B------:R-:W-:Y:S02]  /*2f280*/  IMAD.MOV.U32 R13, RZ, RZ, R3 ;  /* 0x000000ffff0d7224 */ /* 0x000fe400078e0003 */
[----:B------:R-:W-:Y:S02]  /*2f290*/  IMAD.MOV.U32 R11, RZ, RZ, 0x1f ;  /* 0x0000001fff0b7424 */ /* 0x000fe400078e00ff */
[----:B------:R-:W-:-:S07]  /*2f2a0*/  IMAD.MOV.U32 R15, RZ, RZ, -0x1 ;  /* 0xffffffffff0f7424 */ /* 0x000fce00078e00ff */
[----:B012--5:R-:W-:Y:S05]  /*2f2b0*/  WARPSYNC.COLLECTIVE R15, `(.L_x_2356) ;  /* 0x000000000f087348 */ /* 0x027fea0003c00000 */
[----:B------:R3:W4:Y:S02]  /*2f2c0*/  SHFL.IDX P6, R14, R13, R12, R11 ;  /* 0x0000000c0d0e7389 */ /* 0x00072400000c000b */
[----:B012345:R-:W-:Y:S01]  /*2f2d0*/  ENDCOLLECTIVE ;  /* 0x000000000000791b */ /* 0x03ffe20003800000 */
.L_x_2356:
[----:B------:R-:W-:Y:S05]  /*2f2e0*/  BSYNC B0 ;  /* 0x0000000000007941 */ /* 0x000fea0003800000 */
.L_x_2355:
[----:B------:R-:W-:Y:S01]  /*2f2f0*/  IMAD.MOV.U32 R3, RZ, RZ, R14 ;  /* 0x000000ffff037224 */ /* 0x000fe200078e000e */
[----:B------:R-:W-:Y:S06]  /*2f300*/  BRA `(.L_x_2357) ;  /* 0xffffffc400b87947 */ /* 0x000fec000383ffff */
.L_x_2228:
[----:B0-----:R0:W1:Y:S02]  /*2f310*/  SYNCS.PHASECHK.TRANS64.TRYWAIT P0, [R0+URZ+0x30820], R3 ;  /* 0x03082003000075a7 */ /* 0x001064000800017f */
[----:B-1----:R-:W-:Y:S05]  /*2f320*/  @!P0 NANOSLEEP.SYNCS 0x989680 ;  /* 0x009896800000895d */ /* 0x002fea0003900000 */
[----:B------:R-:W1:Y:S02]  /*2f330*/  @!P0 SYNCS.PHASECHK.TRANS64 P0, [R0+URZ+0x30820], R3 ;  /* 0x03082003000085a7 */ /* 0x000e64000800007f */
[----:B-1----:R-:W-:Y:S05]  /*2f340*/  @!P0 BRA `(.L_x_2228) ;  /* 0xfffffffc00f08947 */ /* 0x002fea000383ffff */
[----:B------:R-:W-:Y:S05]  /*2f350*/  BRA `(.L_x_2358) ;  /* 0xffffffcc003c7947 */ /* 0x000fea000383ffff */
.L_x_2229:
        /* <DEDUP_REMOVED lines=8> */
[----:B0----5:R-:W-:Y:S05]  /*2f3e0*/  WARPSYNC.COLLECTIVE R15, `(.L_x_2360) ;  /* 0x000000000f087348 */ /* 0x021fea0003c00000 */
[----:B------:R1:W2:Y:S02]  /*2f3f0*/  SHFL.IDX P6, R14, R13, R12, R11 ;  /* 0x0000000c0d0e7389 */ /* 0x0002a400000c000b */
[----:B012--5:R-:W-:Y:S01]  /*2f400*/  ENDCOLLECTIVE ;  /* 0x000000000000791b */ /* 0x027fe20003800000 */
.L_x_2360:
[----:B------:R-:W-:Y:S05]  /*2f410*/  BSYNC B0 ;  /* 0x0000000000007941 */ /* 0x000fea0003800000 */
.L_x_2359:
[----:B------:R-:W-:Y:S05]  /*2f420*/  BRA `(.L_x_2361) ;  /* 0xffffffcc00247947 */ /* 0x000fea000383ffff */
.L_x_2230:
[----:B------:R-:W-:Y:S01]  /*2f430*/  BSSY B0, `(.L_x_2362) ;  /* 0x0000006000007945 */ /* 0x000fe20003800000 */
[----:B------:R-:W-:-:S07]  /*2f440*/  IMAD.MOV.U32 R15, RZ, RZ, -0x1 ;  /* 0xffffffffff0f7424 */ /* 0x000fce00078e00ff */
[----:B01---5:R-:W-:Y:S05]  /*2f450*/  WARPSYNC.COLLECTIVE R15, `(.L_x_2363) ;  /* 0x000000000f0c7348 */ /* 0x023fea0003c00000 */
[----:B------:R-:W-:Y:S02]  /*2f460*/  ELECT P6, UR62, PT ;  /* 0x00000000003e782f */ /* 0x000fe400038c0000 */
[----:B------:R-:W-:Y:S01]  /*2f470*/  MOV R14, UR62 ;  /* 0x0000003e000e7c02 */ /* 0x000fe20008000f00 */
[----:B01---5:R-:W-:Y:S10]  /*2f480*/  ENDCOLLECTIVE ;  /* 0x000000000000791b */ /* 0x023ff40003800000 */
.L_x_2363:
[----:B------:R-:W-:Y:S05]  /*2f490*/  BSYNC B0 ;  /* 0x0000000000007941 */ /* 0x000fea0003800000 */
.L_x_2362:
[----:B------:R-:W-:Y:S05]  /*2f4a0*/  BRA `(.L_x_2364) ;  /* 0xffffffcc00187947 */ /* 0x000fea000383ffff */
.L_x_2232:
[----:B0-----:R0:W1:Y:S02]  /*2f4b0*/  SYNCS.PHASECHK.TRANS64.TRYWAIT P0, [R6+URZ], R5 ;  /* 0x00000005060075a7 */ /* 0x001064000800017f */
[----:B-1----:R-:W-:Y:S05]  /*2f4c0*/  @!P0 NANOSLEEP.SYNCS 0x989680 ;  /* 0x009896800000895d */ /* 0x002fea0003900000 */
[----:B------:R-:W1:Y:S02]  /*2f4d0*/  @!P0 SYNCS.PHASECHK.TRANS64 P0, [R6+URZ], R5 ;  /* 0x00000005060085a7 */ /* 0x000e64000800007f */
[----:B-1----:R-:W-:Y:S05]  /*2f4e0*/  @!P0 BRA `(.L_x_2232) ;  /* 0xfffffffc00f08947 */ /* 0x002fea000383ffff */
[----:B------:R-:W-:Y:S05]  /*2f4f0*/  BRA `(.L_x_2365) ;  /* 0xffffffcc00547947 */ /* 0x000fea000383ffff */
.L_x_2233:
[----:B-1----:R1:W2:Y:S02]  /*2f500*/  SYNCS.PHASECHK.TRANS64.TRYWAIT P0, [R7+URZ], R2 ;  /* 0x00000002070075a7 */ /* 0x0022a4000800017f */
[----:B--2---:R-:W-:Y:S05]  /*2f510*/  @!P0 NANOSLEEP.SYNCS 0x989680 ;  /* 0x009896800000895d */ /* 0x004fea0003900000 */
[----:B------:R-:W2:Y:S02]  /*2f520*/  @!P0 SYNCS.PHASECHK.TRANS64 P0, [R7+URZ], R2 ;  /* 0x00000002070085a7 */ /* 0x000ea4000800007f */
[----:B--2---:R-:W-:Y:S05]  /*2f530*/  @!P0 BRA `(.L_x_2233) ;  /* 0xfffffffc00f08947 */ /* 0x004fea000383ffff */
[----:B------:R-:W-:Y:S05]  /*2f540*/  BRA `(.L_x_2366) ;  /* 0xffffffcc00487947 */ /* 0x000fea000383ffff */
.L_x_2235:
[----:B--2---:R2:W3:Y:S02]  /*2f550*/  SYNCS.PHASECHK.TRANS64.TRYWAIT P0, [R4+URZ], R5 ;  /* 0x00000005040075a7 */ /* 0x0044e4000800017f */
[----:B---3--:R-:W-:Y:S05]  /*2f560*/  @!P0 NANOSLEEP.SYNCS 0x989680 ;  /* 0x009896800000895d */ /* 0x008fea0003900000 */
[----:B------:R-:W3:Y:S02]  /*2f570*/  @!P0 SYNCS.PHASECHK.TRANS64 P0, [R4+URZ], R5 ;  /* 0x00000005040085a7 */ /* 0x000ee4000800007f */
[----:B---3--:R-:W-:Y:S05]  /*2f580*/  @!P0 BRA `(.L_x_2235) ;  /* 0xfffffffc00f08947 */ /* 0x008fea000383ffff */
[----:B------:R-:W-:Y:S05]  /*2f590*/  BRA `(.L_x_2367) ;  /* 0xffffffcc00507947 */ /* 0x000fea000383ffff */
.L_x_2368:
        /* <DEDUP_REMOVED lines=14> */
.L_x_15294:


//--------------------- .text._ZN7cutlass13device_kernelIN5flash11enable_sm90INS1_16FlashAttnFwdSm90INS1_25CollectiveMainloopFwdSm90ILi2EN4cute5tupleIJNS5_1CILi1EEES8_S8_EEENS6_IJNS7_ILi128EEENS7_ILi80EEENS7_ILi256EEEEEELi256ENS_10bfloat16_tEfNS_4arch4Sm90ELb1ELb0ELb1ELb0ELb0ELb0ELb0ELb1ELb1ELb1ELb0ELb0EEENS1_21CollectiveEpilogueFwdINS6_IJSA_SC_SB_EEES9_SE_SG_Li256ELb0ELb1ELb0ELb0EEENS1_30DynamicPersistentTileSchedulerILi256ELi128ELb0ELb1ELb1EEEEEEEEEvNT_6ParamsE --------------------------
	.section	.text._ZN7cutlass13device_kernelIN5flash11enable_sm90INS1_16FlashAttnFwdSm90INS1_25CollectiveMainloopFwdSm90ILi2EN4cute5tupleIJNS5_1CILi1EEES8_S8_EEENS6_IJNS7_ILi128EEENS7_ILi80EEENS7_ILi256EEEEEELi256ENS_10bfloat16_tEfNS_4arch4Sm90ELb1ELb0ELb1ELb0ELb0ELb0ELb0ELb1ELb1ELb1ELb0ELb0EEENS1_21CollectiveEpilogueFwdINS6_IJSA_SC_SB_EEES9_SE_SG_Li256ELb0ELb1ELb0ELb0EEENS1_30DynamicPersistentTileSchedulerILi256ELi128ELb0ELb1ELb1EEEEEEEEEvNT_6ParamsE,"ax",@progbits
	.align	128
.text._ZN7cutlass13device_kernelIN5flash11enable_sm90INS1_16FlashAttnFwdSm90INS1_25CollectiveMainloopFwdSm90ILi2EN4cute5tupleIJNS5_1CILi1EEES8_S8_EEENS6_IJNS7_ILi128EEENS7_ILi80EEENS7_ILi256EEEEEELi256ENS_10bfloat16_tEfNS_4arch4Sm90ELb1ELb0ELb1ELb0ELb0ELb0ELb0ELb1ELb1ELb1ELb0ELb0EEENS1_21CollectiveEpilogueFwdINS6_IJSA_SC_SB_EEES9_SE_SG_Li256ELb0ELb1ELb0ELb0EEENS1_30DynamicPersistentTileSchedulerILi256ELi128ELb0ELb1ELb1EEEEEEEEEvNT_6ParamsE:
        .type           _ZN7cutlass13device_kernelIN5flash11enable_sm90INS1_16FlashAttnFwdSm90INS1_25CollectiveMainloopFwdSm90ILi2EN4cute5tupleIJNS5_1CILi1EEES8_S8_EEENS6_IJNS7_ILi128EEENS7_ILi80EEENS7_ILi256EEEEEELi256ENS_10bfloat16_tEfNS_4arch4Sm90ELb1ELb0ELb1ELb0ELb0ELb0ELb0ELb1ELb1ELb1ELb0ELb0EEENS1_21CollectiveEpilogueFwdINS6_IJSA_SC_SB_EEES9_SE_SG_Li256ELb0ELb1ELb0ELb0EEENS1_30DynamicPersistentTileSchedulerILi256ELi128ELb0ELb1ELb1EEEEEEEEEvNT_6ParamsE,@function
        .size           _ZN7cutlass13device_kernelIN5flash11enable_sm90INS1_16FlashAttnFwdSm90INS1_25CollectiveMainloopFwdSm90ILi2EN4cute5tupleIJNS5_1CILi1EEES8_S8_EEENS6_IJNS7_ILi128EEENS7_ILi80EEENS7_ILi256EEEEEELi256ENS_10bfloat16_tEfNS_4arch4Sm90ELb1ELb0ELb1ELb0ELb0ELb0ELb0ELb1ELb1ELb1ELb0ELb0EEENS1_21CollectiveEpilogueFwdINS6_IJSA_SC_SB_EEES9_SE_SG_Li256ELb0ELb1ELb0ELb0EEENS1_30DynamicPersistentTileSchedulerILi256ELi128ELb0ELb1ELb1EEEEEEEEEvNT_6ParamsE,(.L_x_15295 - _ZN7cutlass13device_kernelIN5flash11enable_sm90INS1_16FlashAttnFwdSm90INS1_25CollectiveMainloopFwdSm90ILi2EN4cute5tupleIJNS5_1CILi1EEES8_S8_EEENS6_IJNS7_ILi128EEENS7_ILi80EEENS7_ILi256EEEEEELi256ENS_10bfloat16_tEfNS_4arch4Sm90ELb1ELb0ELb1ELb0ELb0ELb0ELb0ELb1ELb1ELb1ELb0ELb0EEENS1_21CollectiveEpilogueFwdINS6_IJSA_SC_SB_EEES9_SE_SG_Li256ELb0ELb1ELb0ELb0EEENS1_30DynamicPersistentTileSchedulerILi256ELi128ELb0ELb1ELb1EEEEEEEEEvNT_6ParamsE)
        .other          _ZN7cutlass13device_kernelIN5flash11enable_sm90INS1_16FlashAttnFwdSm90INS1_25CollectiveMainloopFwdSm90ILi2EN4cute5tupleIJNS5_1CILi1EEES8_S8_EEENS6_IJNS7_ILi128EEENS7_ILi80EEENS7_ILi256EEEEEELi256ENS_10bfloat16_tEfNS_4arch4Sm90ELb1ELb0ELb1ELb0ELb0ELb0ELb0ELb1ELb1ELb1ELb0ELb0EEENS1_21CollectiveEpilogueFwdINS6_IJSA_SC_SB_EEES9_SE_SG_Li256ELb0ELb1ELb0ELb0EEENS1_30DynamicPersistentTileSchedulerILi256ELi128ELb0ELb1ELb1EEEEEEEEEvNT_6ParamsE,@"STO_CUDA_ENTRY STV_DEFAULT"
_ZN7cutlass13device_kernelIN5flash11enable_sm90INS1_16FlashAttnFwdSm90INS1_25CollectiveMainloopFwdSm90ILi2EN4cute5tupleIJNS5_1CILi1EEES8_S8_EEENS6_IJNS7_ILi128EEENS7_ILi80EEENS7_ILi256EEEEEELi256ENS_10bfloat16_tEfNS_4arch4Sm90ELb1ELb0ELb1ELb0ELb0ELb0ELb0ELb1ELb1ELb1ELb0ELb0EEENS1_21CollectiveEpilogueFwdINS6_IJSA_SC_SB_EEES9_SE_SG_Li256ELb0ELb1ELb0ELb0EEENS1_30DynamicPersistentTileSchedulerILi256ELi128ELb0ELb1ELb1EEEEEEEEEvNT_6ParamsE:
        /* <DEDUP_REMOVED lines=18> */
.L_x_2370:
[----:B------:R-:W-:Y:S05]  /*0120*/  BSYNC B0 ;  /* 0x0000000000007941 */ /* 0x000fea0003800000 */
.L_x_2369:
        /* <DEDUP_REMOVED lines=41> */
.L_x_2371:
        /* <DEDUP_REMOVED lines=22> */
.L_x_2372:
        /* <DEDUP_REMOVED lines=18> */
.L_x_2373:
        /* <DEDUP_REMOVED lines=22> */
.L_x_2374:
        /* <DEDUP_REMOVED lines=22> */
.L_x_2375:
        /* <DEDUP_REMOVED lines=8> */
.L_x_2377:
        /* <DEDUP_REMOVED lines=21> */
[CC--:B------:R-:W-:Y:S01]  /*0ad0*/  LEA.HI R2, R3.reuse, R230.reuse, RZ, 0x5 ;  /* 0x000000e603027211 */ /* 0x0c0fe200078f28ff */
[----:B------:R-:W-:Y:S01]  /*0ae0*/  IMAD.IADD R221, R230, 0x1, -R221 ;  /* 0x00000001e6dd7824 */ /* 0x000fe200078e0add */
[C---:B------:R-:W-:Y:S01]  /*0af0*/  LOP3.LUT R7, R0.reuse, 0x3fffff0, RZ, 0xc0, !PT ;  /* 0x03fffff000077812 */ /* 0x040fe200078ec0ff */
[----:B------:R-:W-:Y:S01]  /*0b00*/  UMOV UR5, URZ ;  /* 0x0000003f00057c82 */ /* 0x000fe20008000000 */
[----:B------:R-:W-:Y:S01]  /*0b10*/  LEA.HI R0, R0, R9, RZ, 0x1 ;  /* 0x0000000900007211 */ /* 0x000fe200078f08ff */
[----:B------:R-:W-:Y:S01]  /*0b20*/  IMAD.SHL.U32 R2, R2, 0x20, RZ ;  /* 0x0000002002027824 */ /* 0x000fe200078e00ff */
[----:B------:R-:W-:Y:S01]  /*0b30*/  SHF.R.S32.HI R4, RZ, 0x1f, R221 ;  /* 0x0000001fff047819 */ /* 0x000fe200000114dd */
[----:B------:R-:W-:Y:S01]  /*0b40*/  IMAD.IADD R7, R230, 0x1, -R7 ;  /* 0x00000001e6077824 */ /* 0x000fe200078e0a07 */
[----:B------:R-:W-:Y:S01]  /*0b50*/  LOP3.LUT R0, R0, 0x1ffffffe, RZ, 0xc0, !PT ;  /* 0x1ffffffe00007812 */ /* 0x000fe200078ec0ff */
[----:B------:R-:W-:Y:S01]  /*0b60*/  IMAD.U32 R225, RZ, RZ, UR6 ;  /* 0x00000006ffe17e24 */ /* 0x000fe2000f8e00ff */
[----:B------:R-:W-:Y:S01]  /*0b70*/  LEA.HI R6, R4, R221, RZ, 0x2 ;  /* 0x000000dd04067211 */ /* 0x000fe200078f10ff */
[----:B------:R-:W-:Y:S01]  /*0b80*/  IMAD.U32 R220, RZ, RZ, UR5 ;  /* 0x00000005ffdc7e24 */ /* 0x000fe2000f8e00ff */
[----:B------:R-:W-:Y:S01]  /*0b90*/  LEA.HI R10, R3, R230, RZ, 0x2 ;  /* 0x000000e6030a7211 */ /* 0x000fe200078f10ff */
[----:B------:R-:W-:Y:S01]  /*0ba0*/  IMAD.IADD R0, R9, 0x1, -R0 ;  /* 0x0000000109007824 */ /* 0x000fe200078e0a00 */
[--C-:B------:R-:W-:Y:S01]  /*0bb0*/  SHF.R.S32.HI R8, RZ, 0x2, R6.reuse ;  /* 0x00000002ff087819 */ /* 0x100fe20000011406 */
[----:B------:R-:W-:Y:S01]  /*0bc0*/  IMAD.U32 R16, RZ, RZ, UR5 ;  /* 0x00000005ff107e24 */ /* 0x000fe2000f8e00ff */
[----:B------:R-:W-:-:S02]  /*0bd0*/  SHF.R.S32.HI R11, RZ, 0x1f, R6 ;  /* 0x0000001fff0b7819 */ /* 0x000fc40000011406 */
[----:B------:R-:W-:Y:S02]  /*0be0*/  SHF.R.S32.HI R222, RZ, 0x7, R5 ;  /* 0x00000007ffde7819 */ /* 0x000fe40000011405 */
[----:B------:R-:W-:Y:S02]  /*0bf0*/  LOP3.LUT R2, R2, 0xfffffc00, RZ, 0xc0, !PT ;  /* 0xfffffc0002027812 */ /* 0x000fe400078ec0ff */
[----:B------:R-:W-:Y:S02]  /*0c00*/  LOP3.LUT R9, R10, 0xfffffffc, RZ, 0xc0, !PT ;  /* 0xfffffffc0a097812 */ /* 0x000fe400078ec0ff */
[----:B------:R-:W-:Y:S01]  /*0c10*/  LEA.HI R11, R11, R8, RZ, 0x3 ;  /* 0x000000080b0b7211 */ /* 0x000fe200078f18ff */
[----:B------:R-:W-:Y:S01]  /*0c20*/  IMAD R7, R7, 0x40, R2 ;  /* 0x0000004007077824 */ /* 0x000fe200078e0202 */
[----:B------:R-:W-:Y:S01]  /*0c30*/  LEA.HI R5, R5, R222, RZ, 0x1 ;  /* 0x000000de05057211 */ /* 0x000fe200078f08ff */
[----:B------:R-:W-:Y:S01]  /*0c40*/  IMAD.IADD R2, R230, 0x1, -R9 ;  /* 0x00000001e6027824 */ /* 0x000fe200078e0a09 */
[----:B------:R-:W-:Y:S01]  /*0c50*/  LEA.HI R3, R3, R230, RZ, 0x3 ;  /* 0x000000e603037211 */ /* 0x000fe200078f18ff */
[----:B------:R-:W-:Y:S01]  /*0c60*/  IMAD R224, R0, 0x8, R7 ;  /* 0x0000000800e07824 */ /* 0x000fe200078e0207 */
[----:B------:R-:W-:-:S02]  /*0c70*/  LOP3.LUT R11, R11, 0xfffffff8, RZ, 0xc0, !PT ;  /* 0xfffffff80b0b7812 */ /* 0x000fc400078ec0ff */
[----:B------:R-:W-:Y:S02]  /*0c80*/  LEA.HI R4, R4, R221, RZ, 0x5 ;  /* 0x000000dd04047211 */ /* 0x000fe400078f28ff */
[----:B------:R-:W-:Y:S01]  /*0c90*/  LOP3.LUT R9, R5, 0x3fffffe, RZ, 0xc0, !PT ;  /* 0x03fffffe05097812 */ /* 0x000fe200078ec0ff */
[----:B------:R-:W-:Y:S01]  /*0ca0*/  IMAD.IADD R11, R8, 0x1, -R11 ;  /* 0x00000001080b7824 */ /* 0x000fe200078e0a0b */
[----:B------:R-:W-:Y:S02]  /*0cb0*/  LOP3.LUT R5, R3, 0xfffffff8, RZ, 0xc0, !PT ;  /* 0xfffffff803057812 */ /* 0x000fe400078ec0ff */
[----:B------:R-:W-:Y:S01]  /*0cc0*/  SHF.R.S32.HI R4, RZ, 0x5, R4 ;  /* 0x00000005ff047819 */ /* 0x000fe20000011404 */
[----:B------:R-:W-:Y:S01]  /*0cd0*/  IMAD.IADD R9, R222, 0x1, -R9 ;  /* 0x00000001de097824 */ /* 0x000fe200078e0a09 */
[----:B------:R-:W-:Y:S01]  /*0ce0*/  LEA.HI R8, R2, R2, RZ, 0x1 ;  /* 0x0000000202087211 */ /* 0x000fe200078f08ff */
[----:B------:R-:W-:Y:S01]  /*0cf0*/  IMAD.IADD R216, R230, 0x1, -R5 ;  /* 0x00000001e6d87824 */ /* 0x000fe200078e0a05 */
[----:B------:R-:W-:Y:S01]  /*0d00*/  LOP3.LUT R6, R6, 0x7ffffffc, RZ, 0xc0, !PT ;  /* 0x7ffffffc06067812 */ /* 0x000fe200078ec0ff */
[----:B------:R-:W-:Y:S01]  /*0d10*/  IMAD R4, R4, 0x10, R11 ;  /* 0x0000001004047824 */ /* 0x000fe200078e020b */
[----:B------:R-:W-:Y:S01]  /*0d20*/  LOP3.LUT R11, R8, 0x1ffffffe, RZ, 0xc0, !PT ;  /* 0x1ffffffe080b7812 */ /* 0x000fe200078ec0ff */
[----:B------:R-:W-:Y:S01]  /*0d30*/  IMAD.SHL.U32 R18, R216, 0x8, RZ ;  /* 0x00000008d8127824 */ /* 0x000fe200078e00ff */
[----:B------:R-:W-:Y:S01]  /*0d40*/  SHF.R.S32.HI R219, RZ, 0x3, R3 ;  /* 0x00000003ffdb7819 */ /* 0x000fe20000011403 */
[----:B------:R-:W-:-:S02]  /*0d50*/  IMAD R223, R9, 0x40, R4 ;  /* 0x0000004009df7824 */ /* 0x000fc400078e0204 */
[C---:B------:R-:W-:Y:S01]  /*0d60*/  VIADD R214, R18.reuse, 0x40 ;  /* 0x0000004012d67836 */ /* 0x040fe20000000000 */
[----:B------:R-:W-:Y:S01]  /*0d70*/  SHF.R.S32.HI R229, RZ, 0x1f, R18 ;  /* 0x0000001fffe57819 */ /* 0x000fe20000011412 */
[C---:B------:R-:W-:Y:S02]  /*0d80*/  VIADD R213, R18.reuse, 0x80 ;  /* 0x0000008012d57836 */ /* 0x040fe40000000000 */
[----:B------:R-:W-:Y:S01]  /*0d90*/  VIADD R215, R18, 0xc0 ;  /* 0x000000c012d77836 */ /* 0x000fe20000000000 */
[----:B------:R-:W-:Y:S01]  /*0da0*/  SHF.R.S32.HI R228, RZ, 0x1f, R214 ;  /* 0x0000001fffe47819 */ /* 0x000fe200000114d6 */
[----:B------:R-:W-:Y:S01]  /*0db0*/  IMAD.IADD R212, R2, 0x1, -R11 ;  /* 0x0000000102d47824 */ /* 0x000fe200078e0a0b */
[----:B------:R-:W-:Y:S01]  /*0dc0*/  SHF.R.S32.HI R227, RZ, 0x1f, R213 ;  /* 0x0000001fffe37819 */ /* 0x000fe200000114d5 */
[----:B------:R-:W-:Y:S01]  /*0dd0*/  IMAD.IADD R23, R221, 0x1, -R6 ;  /* 0x00000001dd177824 */ /* 0x000fe200078e0a06 */
[----:B------:R-:W-:Y:S01]  /*0de0*/  SHF.R.S32.HI R226, RZ, 0x1f, R215 ;  /* 0x0000001fffe27819 */ /* 0x000fe200000114d7 */
[----:B------:R-:W-:-:S07]  /*0df0*/  IMAD R212, R212, 0x8, R223 ;  /* 0x00000008d4d47824 */ /* 0x000fce00078e02df */
.L_x_2428:
        /* <DEDUP_REMOVED lines=21> */
.L_x_2378:
[----:B------:R-:W-:Y:S01]  /*0f50*/  ULDC UR8, c[0x0][0xc54] ;  /* 0x0003150000087ab9 */ /* 0x000fe20000000800 */
[----:B------:R-:W-:Y:S01]  /*0f60*/  UMOV UR4, UR9 ;  /* 0x0000000900047c82 */ /* 0x000fe20008000000 */
[----:B------:R-:W-:-:S11]  /*0f70*/  UISETP.NE.AND UP0, UPT, UR8, 0x1, UPT ;  /* 0x000000010800788c */ /* 0x000fd6000bf05270 */
[----:B------:R-:W-:Y:S02]  /*0f80*/  @UP0 ULDC.64 UR10, c[0x0][0xc58] ;  /* 0x00031600000a0ab9 */ /* 0x000fe40000000a00 */
[----:B------:R-:W-:-:S04]  /*0f90*/  UIMAD.WIDE.U32 UR6, UR9, UR10, URZ ;  /* 0x0000000a090672a5 */ /* 0x000fc8000f8e003f */
[----:B------:R-:W-:-:S04]  /*0fa0*/  @UP0 USHF.R.U32.HI UR4, URZ, UR11, UR7 ;  /* 0x0000000b3f040299 */ /* 0x000fc80008011607 */
[----:B------:R-:W-:-:S12]  /*0fb0*/  UIMAD UR6, UR4, UR8, URZ ;  /* 0x00000008040672a4 */ /* 0x000fd8000f8e023f */
.L_x_2379:
[----:B------:R-:W-:Y:S01]  /*0fc0*/  ULDC.64 UR10, c[0x0][0x418] ;  /* 0x00010600000a7ab9 */ /* 0x000fe20000000a00 */
[----:B------:R-:W-:Y:S01]  /*0fd0*/  ULOP3.LUT UR4, URZ, UR4, URZ, 0x33, !UPT ;  /* 0x000000043f047292 */ /* 0x000fe2000f8e333f */
[----:B------:R-:W-:Y:S01]  /*0fe0*/  PLOP3.LUT P0, PT, PT, PT, PT, 0x80, 0x0 ;  /* 0x000000000000781c */ /* 0x000fe20003f0f070 */
[----:B------:R-:W-:Y:S01]  /*0ff0*/  UISETP.NE.U32.AND UP0, UPT, UR10, URZ, UPT ;  /* 0x0000003f0a00728c */ /* 0x000fe2000bf05070 */
[----:B------:R-:W-:Y:S01]  /*1000*/  CS2R R2, SRZ ;  /* 0x0000000000027805 */ /* 0x000fe2000001ff00 */
[----:B------:R-:W-:Y:S01]  /*1010*/  UIADD3 UR10, UR9, -UR6, URZ ;  /* 0x80000006090a7290 */ /* 0x000fe2000fffe03f */
[----:B------:R-:W-:Y:S01]  /*1020*/  IMAD.MOV.U32 R0, RZ, RZ, RZ ;  /* 0x000000ffff007224 */ /* 0x000fe200078e00ff */
[----:B------:R-:W-:Y:S01]  /*1030*/  ULDC UR7, c[0x0][0x448] ;  /* 0x0001120000077ab9 */ /* 0x000fe20000000800 */
[----:B------:R-:W-:Y:S01]  /*1040*/  ULDC UR6, c[0x0][0xc3c] ;  /* 0x00030f0000067ab9 */ /* 0x000fe20000000800 */
[----:B------:R-:W-:Y:S01]  /*1050*/  UISETP.NE.AND UP2, UPT, UR7, 0x1, UPT ;  /* 0x000000010700788c */ /* 0x000fe2000bf45270 */
[----:B------:R-:W-:Y:S01]  /*1060*/  CS2R R176, SRZ ;  /* 0x0000000000b07805 */ /* 0x000fe2000001ff00 */
[----:B------:R-:W-:Y:S01]  /*1070*/  UIADD3 UR4, UR4, UR6, URZ ;  /* 0x0000000604047290 */ /* 0x000fe2000fffe03f */
[----:B------:R-:W-:Y:S01]  /*1080*/  CS2R R174, SRZ ;  /* 0x0000000000ae7805 */ /* 0x000fe2000001ff00 */
[----:B------:R-:W-:Y:S01]  /*1090*/  UISETP.NE.AND.EX UP0, UPT, UR11, URZ, UPT, UP0 ;  /* 0x0000003f0b00728c */ /* 0x000fe2000bf05300 */
[----:B------:R-:W-:Y:S01]  /*10a0*/  CS2R R148, SRZ ;  /* 0x0000000000947805 */ /* 0x000fe2000001ff00 */
[----:B------:R-:W-:Y:S01]  /*10b0*/  USHF.L.U32 UR14, UR4, 0x7, URZ ;  /* 0x00000007040e7899 */ /* 0x000fe2000800063f */
[----:B------:R-:W-:Y:S01]  /*10c0*/  CS2R R172, SRZ ;  /* 0x0000000000ac7805 */ /* 0x000fe2000001ff00 */
[----:B------:R-:W-:Y:S01]  /*10d0*/  ULDC UR9, c[0x0][0x424] ;  /* 0x0001090000097ab9 */ /* 0x000fe20000000800 */
[----:B------:R-:W-:Y:S01]  /*10e0*/  ULDC UR8, c[0x0][0x288] ;  /* 0x0000a20000087ab9 */ /* 0x000fe20000000800 */
[----:B------:R-:W-:Y:S01]  /*10f0*/  UIADD3 UR4, UR14, 0x7f, URZ ;  /* 0x0000007f0e047890 */ /* 0x000fe2000fffe03f */
[----:B------:R-:W-:Y:S01]  /*1100*/  CS2R R144, SRZ ;  /* 0x0000000000907805 */ /* 0x000fe2000001ff00 */
[----:B------:R-:W-:Y:S01]  /*1110*/  @UP2 ULDC UR6, c[0x0][0x44c] ;  /* 0x0001130000062ab9 */ /* 0x000fe20000000800 */
[----:B------:R-:W-:Y:S01]  /*1120*/  IMAD.U32 R22, RZ, RZ, UR14 ;  /* 0x0000000eff167e24 */ /* 0x000fe2000f8e00ff */
[----:B------:R-:W-:Y:S01]  /*1130*/  UIADD3 UR8, -UR8, 0x50, URZ ;  /* 0x0000005008087890 */ /* 0x000fe2000fffe13f */
[----:B------:R-:W-:Y:S01]  /*1140*/  CS2R R120, SRZ ;  /* 0x0000000000787805 */ /* 0x000fe2000001ff00 */
[----:B------:R-:W-:Y:S01]  /*1150*/  UIMAD.WIDE.U32 UR6, UR4, UR6, URZ ;  /* 0x00000006040672a5 */ /* 0x000fe2000f8e003f */
[----:B------:R-:W-:Y:S01]  /*1160*/  CS2R R140, SRZ ;  /* 0x00000000008c7805 */ /* 0x000fe2000001ff00 */
[----:B------:R-:W-:Y:S01]  /*1170*/  USEL UR14, UR9, 0x1, UP0 ;  /* 0x00000001090e7887 */ /* 0x000fe20008000000 */
[----:B------:R-:W-:Y:S01]  /*1180*/  CS2R R116, SRZ ;  /* 0x0000000000747805 */ /* 0x000fe2000001ff00 */
[----:B------:R-:W-:Y:S01]  /*1190*/  ULDC UR12, c[0x0][0x2f0] ;  /* 0x0000bc00000c7ab9 */ /* 0x000fe20000000800 */
[----:B------:R-:W-:Y:S01]  /*11a0*/  @UP2 ULDC UR9, c[0x0][0x450] ;  /* 0x0001140000092ab9 */ /* 0x000fe20000000800 */
[----:B------:R-:W-:Y:S01]  /*11b0*/  UIMAD UR8, UR14, UR12, UR8 ;  /* 0x0000000c0e0872a4 */ /* 0x000fe2000f8e0208 */
[----:B------:R-:W-:Y:S01]  /*11c0*/  CS2R R112, SRZ ;  /* 0x0000000000707805 */ /* 0x000fe2000001ff00 */
[----:B------:R-:W-:Y:S01]  /*11d0*/  @UP2 USHF.R.U32.HI UR4, URZ, UR9, UR7 ;  /* 0x000000093f042299 */ /* 0x000fe20008011607 */
[----:B------:R-:W-:Y:S01]  /*11e0*/  IMAD.U32 R19, RZ, RZ, UR14 ;  /* 0x0000000eff137e24 */ /* 0x000fe2000f8e00ff */
[----:B------:R-:W-:Y:S01]  /*11f0*/  UIMAD UR6, UR14, UR12, 0x4f ;  /* 0x0000004f0e0674a4 */ /* 0x000fe2000f8e020c */
[----:B------:R-:W-:Y:S01]  /*1200*/  CS2R R136, SRZ ;  /* 0x0000000000887805 */ /* 0x000fe2000001ff00 */
[----:B------:R-:W-:Y:S01]  /*1210*/  UIADD3 UR8, UR8, UR4, URZ ;  /* 0x0000000408087290 */ /* 0x000fe2000fffe03f */
[----:B------:R-:W-:Y:S01]  /*1220*/  CS2R R108, SRZ ;  /* 0x00000000006c7805 */ /* 0x000fe2000001ff00 */
[----:B------:R-:W-:Y:S01]  /*1230*/  UIMAD.WIDE UR6, UR6, 0x66666667, URZ ;  /* 0x66666667060678a5 */ /* 0x000fe2000f8e023f */
[----:B------:R-:W-:Y:S01]  /*1240*/  CS2R R104, SRZ ;  /* 0x0000000000687805 */ /* 0x000fe2000001ff00 */
[----:B------:R-:W-:Y:S01]  /*1250*/  UIMAD.WIDE UR8, UR8, 0x66666667, URZ ;  /* 0x66666667080878a5 */ /* 0x000fe2000f8e023f */
[----:B------:R-:W-:Y:S01]  /*1260*/  CS2R R132, SRZ ;  /* 0x0000000000847805 */ /* 0x000fe2000001ff00 */
[----:B------:R-:W-:Y:S01]  /*1270*/  ULDC UR13, c[0x0][0xc54] ;  /* 0x00031500000d7ab9 */ /* 0x000fe20000000800 */
[----:B------:R-:W-:Y:S01]  /*1280*/  USHF.R.U32.HI UR4, URZ, 0x1f, UR7 ;  /* 0x0000001f3f047899 */ /* 0x000fe20008011607 */
[----:B------:R-:W-:Y:S01]  /*1290*/  CS2R R100, SRZ ;  /* 0x0000000000647805 */ /* 0x000fe2000001ff00 */
[----:B------:R-:W-:Y:S01]  /*12a0*/  UIMAD UR12, UR5, UR13, UR10 ;  /* 0x0000000d050c72a4 */ /* 0x000fe2000f8e020a */
[----:B------:R-:W-:Y:S01]  /*12b0*/  CS2R R96, SRZ ;  /* 0x0000000000607805 */ /* 0x000fe2000001ff00 */
[----:B------:R-:W-:Y:S01]  /*12c0*/  USHF.R.U32.HI UR5, URZ, 0x1f, UR9 ;  /* 0x0000001f3f057899 */ /* 0x000fe20008011609 */
[----:B------:R-:W-:Y:S01]  /*12d0*/  CS2R R128, SRZ ;  /* 0x0000000000807805 */ /* 0x000fe2000001ff00 */
[----:B------:R-:W-:Y:S01]  /*12e0*/  ULDC UR11, c[0x0][0xc48] ;  /* 0x00031200000b7ab9 */ /* 0x000fe20000000800 */
[----:B------:R-:W-:Y:S01]  /*12f0*/  ULEA.HI.SX32 UR7, UR7, UR4, 0x1b ;  /* 0x0000000407077291 */ /* 0x000fe2000f8fda3f */
[----:B------:R-:W-:Y:S01]  /*1300*/  CS2R R92, SRZ ;  /* 0x00000000005c7805 */ /* 0x000fe2000001ff00 */
[----:B------:R-:W-:Y:S01]  /*1310*/  UISETP.NE.AND UP1, UPT, UR11, 0x1, UPT ;  /* 0x000000010b00788c */ /* 0x000fe2000bf25270 */
[----:B------:R-:W-:Y:S01]  /*1320*/  CS2R R88, SRZ ;  /* 0x0000000000587805 */ /* 0x000fe2000001ff00 */
[----:B------:R-:W-:Y:S01]  /*1330*/  ULEA.HI.SX32 UR9, UR9, UR5, 0x1b ;  /* 0x0000000509097291 */ /* 0x000fe2000f8fda3f */
[----:B------:R-:W-:Y:S01]  /*1340*/  CS2R R124, SRZ ;  /* 0x00000000007c7805 */ /* 0x000fe2000001ff00 */
[----:B------:R-:W-:Y:S01]  /*1350*/  UMOV UR14, UR12 ;  /* 0x0000000c000e7c82 */ /* 0x000fe20008000000 */
[----:B------:R-:W-:Y:S01]  /*1360*/  CS2R R84, SRZ ;  /* 0x0000000000547805 */ /* 0x000fe2000001ff00 */
[----:B------:R-:W-:Y:S01]  /*1370*/  UISETP.LT.AND UP0, UPT, UR7, UR9, UPT ;  /* 0x000000090700728c */ /* 0x000fe2000bf01270 */
[----:B------:R-:W-:Y:S01]  /*1380*/  CS2R R80, SRZ ;  /* 0x0000000000507805 */ /* 0x000fe2000001ff00 */
[----:B------:R-:W-:Y:S01]  /*1390*/  IMAD.MOV.U32 R198, RZ, RZ, RZ ;  /* 0x000000ffffc67224 */ /* 0x000fe200078e00ff */
[----:B------:R-:W-:Y:S01]  /*13a0*/  CS2R R76, SRZ ;  /* 0x00000000004c7805 */ /* 0x000fe2000001ff00 */
[----:B------:R-:W-:Y:S01]  /*13b0*/  USEL UR61, UR7, UR9, UP0 ;  /* 0x00000009073d7287 */ /* 0x000fe20008000000 */
[----:B------:R-:W-:Y:S01]  /*13c0*/  CS2R R72, SRZ ;  /* 0x0000000000487805 */ /* 0x000fe2000001ff00 */
[----:B------:R-:W-:Y:S01]  /*13d0*/  @UP1 ULDC UR10, c[0x0][0xc4c] ;  /* 0x00031300000a1ab9 */ /* 0x000fe20000000800 */
[----:B------:R-:W-:Y:S01]  /*13e0*/  @UP1 ULDC UR6, c[0x0][0xc50] ;  /* 0x0003140000061ab9 */ /* 0x000fe20000000800 */
[----:B------:R-:W-:Y:S01]  /*13f0*/  UIMAD.WIDE.U32 UR4, UR12, UR10, URZ ;  /* 0x0000000a0c0472a5 */ /* 0x000fe2000f8e003f */
[----:B------:R-:W-:Y:S01]  /*1400*/  CS2R R196, SRZ ;  /* 0x0000000000c47805 */ /* 0x000fe2000001ff00 */
[----:B------:R-:W-:Y:S01]  /*1410*/  UISETP.GE.AND UP0, UPT, UR61, 0x1, UPT ;  /* 0x000000013d00788c */ /* 0x000fe2000bf06270 */
[----:B------:R-:W-:Y:S01]  /*1420*/  CS2R R68, SRZ ;  /* 0x0000000000447805 */ /* 0x000fe2000001ff00 */
[----:B------:R-:W-:Y:S01]  /*1430*/  @UP1 USHF.R.U32.HI UR14, URZ, UR6, UR5 ;  /* 0x000000063f0e1299 */ /* 0x000fe20008011605 */
[----:B------:R-:W-:-:S02]  /*1440*/  CS2R R64, SRZ ;  /* 0x0000000000407805 */ /* 0x000fc4000001ff00 */
[----:B------:R-:W-:Y:S02]  /*1450*/  CS2R R60, SRZ ;  /* 0x00000000003c7805 */ /* 0x000fe4000001ff00 */
[----:B------:R-:W-:Y:S02]  /*1460*/  CS2R R56, SRZ ;  /* 0x0000000000387805 */ /* 0x000fe4000001ff00 */
[----:B------:R-:W-:Y:S01]  /*1470*/  PLOP3.LUT P1, PT, PT, PT, UP0, 0x80, 0x0 ;  /* 0x000000000000781c */ /* 0x000fe20003f2f008 */
[----:B------:R-:W-:Y:S02]  /*1480*/  UIADD3 UR4, -UR14, URZ, URZ ;  /* 0x0000003f0e047290 */ /* 0x000fe4000fffe13f */
[----:B------:R-:W-:Y:S01]  /*1490*/  IMAD.U32 R218, RZ, RZ, UR14 ;  /* 0x0000000effda7e24 */ /* 0x000fe2000f8e00ff */
[----:B------:R-:W-:Y:S02]  /*14a0*/  CS2R R194, SRZ ;  /* 0x0000000000c27805 */ /* 0x000fe4000001ff00 */
[----:B------:R-:W-:Y:S01]  /*14b0*/  CS2R R52, SRZ ;  /* 0x0000000000347805 */ /* 0x000fe2000001ff00 */
[----:B------:R-:W-:Y:S01]  /*14c0*/  UIMAD UR4, UR11, UR4, UR12 ;  /* 0x000000040b0472a4 */ /* 0x000fe2000f8e020c */
        /* <DEDUP_REMOVED lines=30> */
[----:B------:R-:W-:Y:S01]  /*16b0*/  CS2R R26, SRZ ;  /* 0x00000000001a7805 */ /* 0x000fe2000001ff00 */
[----:B------:R-:W-:Y:S01]  /*16c0*/  IMAD.MOV.U32 R30, RZ, RZ, RZ ;  /* 0x000000ffff1e7224 */ /* 0x000fe200078e00ff */
        /* <DEDUP_REMOVED lines=9> */
[----:B------:R-:W-:Y:S02]  /*1760*/  UIADD3 UR6, UR8, 0x14400, URZ ;  /* 0x0001440008067890 */ /* 0x000fe4000fffe03f */
[----:B------:R-:W-:Y:S02]  /*1770*/  IMAD.U32 R17, RZ, RZ, UR8 ;  /* 0x00000008ff117e24 */ /* 0x000fe4000f8e00ff */
        /* <DEDUP_REMOVED lines=25> */
.L_x_2381:
[----:B------:R-:W-:Y:S02]  /*1910*/  R2UR UR7, R220 ;  /* 0x00000000dc0772ca */ /* 0x000fe400000e0000 */
[----:B------:R-:W-:Y:S02]  /*1920*/  R2UR UR6, R17 ;  /* 0x00000000110672ca */ /* 0x000fe400000e0000 */
[----:B------:R-:W-:-:S09]  /*1930*/  R2UR UR5, R225 ;  /* 0x00000000e10572ca */ /* 0x000fd200000e0000 */
[----:B------:R-:W-:-:S04]  /*1940*/  ULEA.HI UR4, UR7, UR7, URZ, 0x1 ;  /* 0x0000000707047291 */ /* 0x000fc8000f8f083f */
[----:B------:R-:W-:Y:S01]  /*1950*/  ULOP3.LUT UR4, UR4, 0xfffffffe, URZ, 0xc0, !UPT ;  /* 0xfffffffe04047892 */ /* 0x000fe2000f8ec03f */
[----:B------:R-:W-:-:S03]  /*1960*/  IMAD.U32 R2, RZ, RZ, UR5 ;  /* 0x00000005ff027e24 */ /* 0x000fc6000f8e00ff */
[----:B------:R-:W-:Y:S02]  /*1970*/  UIADD3 UR4, UR7, -UR4, URZ ;  /* 0x8000000407047290 */ /* 0x000fe4000fffe03f */
[----:B------:R-:W-:-:S04]  /*1980*/  ISETP.NE.AND P0, PT, R2, 0x3, PT ;  /* 0x000000030200780c */ /* 0x000fc80003f05270 */
[----:B------:R-:W-:-:S05]  /*1990*/  IMAD.U32 R0, RZ, RZ, UR4 ;  /* 0x00000004ff007e24 */ /* 0x000fca000f8e00ff */
[----:B------:R-:W-:-:S04]  /*19a0*/  SHF.L.U32 R0, R0, 0x1f, RZ ;  /* 0x0000001f00007819 */ /* 0x000fc800000006ff */
[----:B------:R-:W0:Y:S02]  /*19b0*/  SYNCS.PHASECHK.TRANS64.TRYWAIT P1, [UR6+0x38800], R0 ;  /* 0x03880000ff0075a7 */ /* 0x000e240008020146 */
[----:B0-----:R-:W-:Y:S05]  /*19c0*/  @!P1 BRA `(.L_x_2382) ;  /* 0x0000015800909947 */ /* 0x001fea0003800000 */
.L_x_2543:
[----:B------:R-:W-:Y:S05]  /*19d0*/  @!P0 BRA `(.L_x_2383) ;  /* 0x0000000000048947 */ /* 0x000fea0003800000 */
[----:B------:R-:W-:Y:S01]  /*19e0*/  BPT.TRAP 0x1 ;  /* 0x000000040000795c */ /* 0x000fe20000300000 */
.L_x_2383:
[----:B------:R-:W-:Y:S01]  /*19f0*/  R2UR UR5, R16 ;  /* 0x00000000100572ca */ /* 0x000fe200000e0000 */
[----:B0-----:R-:W-:Y:S01]  /*1a00*/  IMAD.U32 R0, RZ, RZ, UR60 ;  /* 0x0000003cff007e24 */ /* 0x001fe2000f8e00ff */
[----:B------:R-:W-:-:S11]  /*1a10*/  R2UR UR4, R17 ;  /* 0x00000000110472ca */ /* 0x000fd600000e0000 */
[----:B------:R-:W-:Y:S02]  /*1a20*/  IMAD.U32 R3, RZ, RZ, UR5 ;  /* 0x00000005ff037e24 */ /* 0x000fe4000f8e00ff */
[----:B------:R-:W-:-:S03]  /*1a30*/  LEA R0, R0, UR4, 0x3 ;  /* 0x0000000400007c11 */ /* 0x000fc6000f8e18ff */
[----:B------:R-:W-:-:S04]  /*1a40*/  SHF.L.U32 R3, R3, 0x1f, RZ ;  /* 0x0000001f03037819 */ /* 0x000fc800000006ff */
[----:B------:R0:W1:Y:S01]  /*1a50*/  SYNCS.PHASECHK.TRANS64.TRYWAIT P2, [R0+URZ+0x38830], R3 ;  /* 0x03883003000075a7 */ /* 0x000062000804017f */
[----:B------:R-:W-:Y:S05]  /*1a60*/  @!P0 BRA `(.L_x_2384) ;  /* 0x0000000000048947 */ /* 0x000fea0003800000 */
[----:B------:R-:W-:Y:S01]  /*1a70*/  BPT.TRAP 0x1 ;  /* 0x000000040000795c */ /* 0x000fe20000300000 */
.L_x_2384:
[----:B------:R-:W2:Y:S02]  /*1a80*/  S2R R2, SR_TID.X ;  /* 0x0000000000027919 */ /* 0x000ea40000002100 */
[----:B--2---:R-:W-:Y:S01]  /*1a90*/  LOP3.LUT P1, RZ, R2, 0x7f, RZ, 0xc0, !PT ;  /* 0x0000007f02ff7812 */ /* 0x004fe2000782c0ff */
[----:B-1----:R-:W-:-:S12]  /*1aa0*/  @P2 BRA `(.L_x_2385) ;  /* 0x0000000000082947 */ /* 0x002fd80003800000 */
[----:B------:R-:W1:Y:S02]  /*1ab0*/  SYNCS.PHASECHK.TRANS64.TRYWAIT P2, [R0+URZ+0x38830], R3 ;  /* 0x03883003000075a7 */ /* 0x000e64000804017f */
[----:B-1----:R-:W-:Y:S05]  /*1ac0*/  @!P2 BRA `(.L_x_2386) ;  /* 0x00000158006ca947 */ /* 0x002fea0003800000 */
.L_x_2385:
[----:B------:R-:W-:Y:S05]  /*1ad0*/  WARPSYNC.ALL ;  /* 0x0000000000007948 */ /* 0x000fea0003800000 */
[----:B------:R-:W-:Y:S01]  /*1ae0*/  R2UR UR4, R17 ;  /* 0x00000000110472ca */ /* 0x000fe200000e0000 */
[----:B------:R-:W-:Y:S01]  /*1af0*/  ULOP3.LUT UR5, UR36, 0x10000, URZ, 0xfc, !UPT ;  /* 0x0001000024057892 */ /* 0x000fe2000f8efc3f */
[----:B------:R-:W-:Y:S01]  /*1b00*/  WARPGROUP.ARRIVE ;  /* 0x00000000000079c5 */ /* 0x000fe20000000000 */
[----:B------:R-:W-:Y:S01]  /*1b10*/  UMOV UR9, 0x40000040 ;  /* 0x4000004000097882 */ /* 0x000fe20000000000 */
[----:B------:R-:W-:Y:S01]  /*1b20*/  UMOV UR11, 0x40000040 ;  /* 0x40000040000b7882 */ /* 0x000fe20000000000 */
[----:B------:R-:W-:Y:S01]  /*1b30*/  UMOV UR21, UR9 ;  /* 0x0000000900157c82 */ /* 0x000fe20008000000 */
[----:B------:R-:W-:Y:S01]  /*1b40*/  IMAD.U32 R7, RZ, RZ, UR9 ;  /* 0x00000009ff077e24 */ /* 0x000fe2000f8e00ff */
[----:B------:R-:W-:Y:S01]  /*1b50*/  UMOV UR13, UR21 ;  /* 0x00000015000d7c82 */ /* 0x000fe20008000000 */
[----:B------:R-:W-:Y:S01]  /*1b60*/  UMOV UR8, UR5 ;  /* 0x0000000500087c82 */ /* 0x000fe20008000000 */
[----:B------:R-:W-:Y:S01]  /*1b70*/  UMOV UR15, 0x40000040 ;  /* 0x40000040000f7882 */ /* 0x000fe20000000000 */
[----:B------:R-:W-:Y:S01]  /*1b80*/  UMOV UR20, UR8 ;  /* 0x0000000800147c82 */ /* 0x000fe20008000000 */
[----:B------:R-:W-:Y:S01]  /*1b90*/  IMAD.U32 R6, RZ, RZ, UR8 ;  /* 0x00000008ff067e24 */ /* 0x000fe2000f8e00ff */
[----:B------:R-:W-:Y:S01]  /*1ba0*/  UMOV UR12, UR20 ;  /* 0x00000014000c7c82 */ /* 0x000fe20008000000 */
[----:B------:R-:W-:Y:S01]  /*1bb0*/  UIADD3 UR4, UR4, 0x24400, URZ ;  /* 0x0002440004047890 */ /* 0x000fe2000fffe03f */
[----:B01----:R-:W-:Y:S01]  /*1bc0*/  @!P1 VIADD R0, R0, 0x38840 ;  /* 0x0003884000009836 */ /* 0x003fe20000000000 */
[----:B------:R-:W-:Y:S01]  /*1bd0*/  UMOV UR16, UR20 ;  /* 0x0000001400107c82 */ /* 0x000fe20008000000 */
[----:B------:R-:W-:Y:S01]  /*1be0*/  UMOV UR17, UR21 ;  /* 0x0000001500117c82 */ /* 0x000fe20008000000 */
[----:B------:R-:W-:Y:S01]  /*1bf0*/  USHF.R.U32.HI UR4, URZ, 0x4, UR4 ;  /* 0x000000043f047899 */ /* 0x000fe20008011604 */
[----:B------:R-:W-:Y:S01]  /*1c00*/  CS2R R150, SRZ ;  /* 0x0000000000967805 */ /* 0x000fe2000001ff00 */
[----:B------:R-:W-:Y:S01]  /*1c10*/  UMOV UR19, 0x40000040 ;  /* 0x4000004000137882 */ /* 0x000fe20000000000 */
[----:B------:R-:W-:Y:S01]  /*1c20*/  UMOV UR23, 0x40000040 ;  /* 0x4000004000177882 */ /* 0x000fe20000000000 */
[----:B------:R-:W-:Y:S01]  /*1c30*/  ULOP3.LUT UR4, UR4, 0x3fff, URZ, 0xc0, !UPT ;  /* 0x00003fff04047892 */ /* 0x000fe2000f8ec03f */
[----:B------:R-:W-:Y:S01]  /*1c40*/  @!P1 PRMT R0, RZ, 0x654, R0 ;  /* 0x00000654ff009816 */ /* 0x000fe20000000000 */
[----:B------:R-:W-:Y:S01]  /*1c50*/  UMOV UR27, 0x40000040 ;  /* 0x40000040001b7882 */ /* 0x000fe20000000000 */
[----:B------:R-:W-:Y:S01]  /*1c60*/  UMOV UR31, 0x40000040 ;  /* 0x40000040001f7882 */ /* 0x000fe20000000000 */
[----:B------:R-:W-:Y:S01]  /*1c70*/  ULOP3.LUT UR6, UR4, 0x10000, URZ, 0xfc, !UPT ;  /* 0x0001000004067892 */ /* 0x000fe2000f8efc3f */
[----:B------:R-:W-:Y:S01]  /*1c80*/  CS2R R148, SRZ ;  /* 0x0000000000947805 */ /* 0x000fe2000001ff00 */
[----:B------:R-:W-:Y:S01]  /*1c90*/  UMOV UR35, 0x40000040 ;  /* 0x4000004000237882 */ /* 0x000fe20000000000 */
[----:B------:R-:W-:Y:S01]  /*1ca0*/  UMOV UR39, 0x40000040 ;  /* 0x4000004000277882 */ /* 0x000fe20000000000 */
[----:B------:R-:W-:Y:S01]  /*1cb0*/  UIMAD UR4, UR60, 0xa00, UR6 ;  /* 0x00000a003c0478a4 */ /* 0x000fe2000f8e0206 */
[----:B------:R-:W-:Y:S01]  /*1cc0*/  CS2R R146, SRZ ;  /* 0x0000000000927805 */ /* 0x000fe2000001ff00 */
[----:B------:R-:W-:Y:S01]  /*1cd0*/  IMAD.U32 R15, RZ, RZ, UR6 ;  /* 0x00000006ff0f7e24 */ /* 0x000fe2000f8e00ff */
[----:B------:R-:W-:Y:S01]  /*1ce0*/  UIADD3 UR6, UR5, 0x2, URZ ;  /* 0x0000000205067890 */ /* 0x000fe2000fffe03f */
[----:B------:R-:W-:Y:S01]  /*1cf0*/  CS2R R144, SRZ ;  /* 0x0000000000907805 */ /* 0x000fe2000001ff00 */
[----:B------:R-:W-:Y:S01]  /*1d00*/  UIADD3 UR14, UR4, 0x100, URZ ;  /* 0x00000100040e7890 */ /* 0x000fe2000fffe03f */
[----:B------:R-:W-:Y:S01]  /*1d10*/  CS2R R142, SRZ ;  /* 0x00000000008e7805 */ /* 0x000fe2000001ff00 */
[----:B------:R-:W-:Y:S01]  /*1d20*/  UMOV UR10, UR4 ;  /* 0x00000004000a7c82 */ /* 0x000fe20008000000 */
[----:B------:R-:W-:Y:S01]  /*1d30*/  UIADD3 UR18, UR4, 0x180, URZ ;  /* 0x0000018004127890 */ /* 0x000fe2000fffe03f */
[----:B------:R-:W-:Y:S01]  /*1d40*/  HGMMA.64x16x16.F32.BF16 R56, gdesc[UR8], RZ, !UPT, gsb0 ;  /* 0x00200000083879f0 */ /* 0x000fe2000c0018ff */
[----:B------:R-:W-:Y:S01]  /*1d50*/  UIADD3 UR10, UR4, 0x80, URZ ;  /* 0x00000080040a7890 */ /* 0x000fe2000fffe03f */
[----:B------:R-:W-:Y:S01]  /*1d60*/  CS2R R140, SRZ ;  /* 0x00000000008c7805 */ /* 0x000fe2000001ff00 */
[----:B------:R-:W-:Y:S01]  /*1d70*/  UMOV UR8, UR20 ;  /* 0x0000001400087c82 */ /* 0x000fe20008000000 */
[----:B------:R-:W-:Y:S01]  /*1d80*/  UMOV UR9, UR21 ;  /* 0x0000001500097c82 */ /* 0x000fe20008000000 */
[----:B------:R-:W-:Y:S01]  /*1d90*/  UMOV UR11, 0x40000040 ;  /* 0x40000040000b7882 */ /* 0x000fe20000000000 */
[----:B------:R-:W-:Y:S01]  /*1da0*/  UIADD3 UR7, UR4, 0x2, URZ ;  /* 0x0000000204077890 */ /* 0x000fe2000fffe03f */
[----:B------:R-:W-:Y:S01]  /*1db0*/  CS2R R138, SRZ ;  /* 0x00000000008a7805 */ /* 0x000fe2000001ff00 */
        /* <DEDUP_REMOVED lines=12> */
[----:B------:R-:W-:Y:S01]  /*1e80*/  UMOV UR43, 0x40000040 ;  /* 0x40000040002b7882 */ /* 0x000fe20000000000 */
        /* <DEDUP_REMOVED lines=31> */
[----:B------:R-:W-:-:S02]  /*2080*/  WARPGROUP.DEPBAR.LE gsb0, 0x0 ;  /* 0x00008000000079c5 */ /* 0x000fc40000010000 */
[----:B------:R-:W-:Y:S01]  /*2090*/  WARPGROUP.ARRIVE ;  /* 0x00000000000079c5 */ /* 0x000fe20000000000 */
[----:B------:R-:W-:Y:S02]  /*20a0*/  CS2R R78, SRZ ;  /* 0x00000000004e7805 */ /* 0x000fe4000001ff00 */
[----:B------:R-:W-:Y:S02]  /*20b0*/  CS2R R76, SRZ ;  /* 0x00000000004c7805 */ /* 0x000fe4000001ff00 */
[----:B------:R-:W-:Y:S02]  /*20c0*/  CS2R R74, SRZ ;  /* 0x00000000004a7805 */ /* 0x000fe4000001ff00 */
[----:B------:R-:W-:Y:S02]  /*20d0*/  CS2R R72, SRZ ;  /* 0x0000000000487805 */ /* 0x000fe4000001ff00 */
[----:B------:R-:W-:Y:S01]  /*20e0*/  CS2R R70, SRZ ;  /* 0x0000000000467805 */ /* 0x000fe2000001ff00 */
[----:B------:R-:W-:Y:S01]  /*20f0*/  HGMMA.64x16x16.F32.BF16 R48, gdesc[UR8], RZ, !UPT, gsb0 ;  /* 0x00200000083079f0 */ /* 0x000fe2000c0018ff */
[----:B------:R-:W-:Y:S01]  /*2100*/  UIADD3 UR10, UR4, 0x200, URZ ;  /* 0x00000200040a7890 */ /* 0x000fe2000fffe03f */
[----:B------:R-:W-:Y:S01]  /*2110*/  UMOV UR8, UR20 ;  /* 0x0000001400087c82 */ /* 0x000fe20008000000 */
[----:B------:R-:W-:Y:S01]  /*2120*/  UMOV UR9, UR21 ;  /* 0x0000001500097c82 */ /* 0x000fe20008000000 */
[----:B------:R-:W-:Y:S01]  /*2130*/  UMOV UR11, 0x40000040 ;  /* 0x40000040000b7882 */ /* 0x000fe20000000000 */
[----:B------:R-:W-:-:S02]  /*2140*/  WARPGROUP.DEPBAR.LE gsb0, 0x0 ;  /* 0x00008000000079c5 */ /* 0x000fc40000010000 */
[----:B------:R-:W-:-:S06]  /*2150*/  WARPGROUP.ARRIVE ;  /* 0x00000000000079c5 */ /* 0x000fcc0000000000 */
        /* <DEDUP_REMOVED lines=136> */
[----:B------:R-:W-:Y:S02]  /*29e0*/  ULDC UR11, c[0x0][0x2f0] ;  /* 0x0000bc00000b7ab9 */ /* 0x000fe40000000800 */
[----:B------:R-:W-:Y:S01]  /*29f0*/  IMAD.U32 R20, RZ, RZ, UR11 ;  /* 0x0000000bff147e24 */ /* 0x000fe2000f8e00ff */
        /* <DEDUP_REMOVED lines=61> */
[----:B------:R-:W-:Y:S02]  /*2dd0*/  R2UR UR19, R22 ;  /* 0x00000000161372ca */ /* 0x000fe400000e0000 */
[----:B------:R-:W-:Y:S01]  /*2de0*/  R2UR UR18, R19 ;  /* 0x00000000131272ca */ /* 0x000fe200000e0000 */
        /* <DEDUP_REMOVED lines=259> */
[----:B------:R-:W-:-:S06]  /*3e20*/  UIADD3 UR15, UR61, -0x2, URZ ;  /* 0xfffffffe3d0f7890 */ /* 0x000fcc000fffe03f */
[----:B------:R-:W-:Y:S01]  /*3e30*/  IMAD.U32 R232, RZ, RZ, UR15 ;  /* 0x0000000fffe87e24 */ /* 0x000fe2000f8e00ff */
        /* <DEDUP_REMOVED lines=10> */
[----:B------:R-:W-:Y:S01]  /*3ee0*/  ULDC UR5, c[0x0][0x448] ;  /* 0x0001120000057ab9 */ /* 0x000fe20000000800 */
[----:B------:R-:W-:Y:S01]  /*3ef0*/  IMAD.U32 R9, RZ, RZ, UR57 ;  /* 0x00000039ff097e24 */ /* 0x000fe2000f8e00ff */
[----:B------:R-:W-:-:S06]  /*3f00*/  UISETP.NE.AND UP0, UPT, UR5, 0x1, UPT ;  /* 0x000000010500788c */ /* 0x000fcc000bf05270 */
[----:B------:R-:W-:-:S05]  /*3f10*/  PLOP3.LUT P2, PT, PT, PT, UP0, 0x80, 0x0 ;  /* 0x000000000000781c */ /* 0x000fca0003f4f008 */
[----:B------:R-:W-:-:S08]  /*3f20*/  @UP0 ULDC UR5, c[0x0][0x44c] ;  /* 0x0001130000050ab9 */ /* 0x000fd00000000800 */
[----:B------:R-:W-:Y:S01]  /*3f30*/  @P2 IMAD.HI.U32 R3, R2, UR5, RZ ;  /* 0x0000000502032c27 */ /* 0x000fe2000f8e00ff */
[----:B------:R-:W-:-:S04]  /*3f40*/  @UP0 ULDC UR5, c[0x0][0x450] ;  /* 0x0001140000050ab9 */ /* 0x000fc80000000800 */
[----:B------:R-:W-:Y:S01]  /*3f50*/  @P2 SHF.R.U32.HI R2, RZ, UR5, R3 ;  /* 0x00000005ff022c19 */ /* 0x000fe20008011603 */
[----:B------:R-:W-:-:S04]  /*3f60*/  UIMAD UR5, UR61, -0x50, URZ ;  /* 0xffffffb03d0578a4 */ /* 0x000fc8000f8e023f */
[----:B------:R-:W0:Y:S01]  /*3f70*/  SHFL.IDX PT, R5, R2, 0x1, 0x1c1f ;  /* 0x003c1f0002057f89 */ /* 0x000e2200000e0000 */
[----:B------:R-:W-:Y:S02]  /*3f80*/  UIADD3 UR7, UR5, 0x51, URZ ;  /* 0x0000005105077890 */ /* 0x000fe4000fffe03f */
[----:B------:R-:W-:Y:S01]  /*3f90*/  UIMAD UR5, UR18, UR11, UR5 ;  /* 0x0000000b120572a4 */ /* 0x000fe2000f8e0205 */
[----:B------:R-:W1:Y:S03]  /*3fa0*/  SHFL.IDX PT, R2, R2, RZ, 0x1c1f ;  /* 0x001c1fff02027589 */ /* 0x000e6600000e0000 */
[----:B------:R-:W-:Y:S01]  /*3fb0*/  IMAD.U32 R4, RZ, RZ, UR7 ;  /* 0x00000007ff047e24 */ /* 0x000fe2000f8e00ff */
[----:B------:R-:W-:Y:S01]  /*3fc0*/  UIADD3 UR14, UR5, 0x50, URZ ;  /* 0x00000050050e7890 */ /* 0x000fe2000fffe03f */
[----:B------:R-:W-:Y:S02]  /*3fd0*/  UMOV UR7, 0x40000040 ;  /* 0x4000004000077882 */ /* 0x000fe40000000000 */
[----:B------:R-:W-:Y:S01]  /*3fe0*/  IMAD R3, R23, -0x2, R4 ;  /* 0xfffffffe17037824 */ /* 0x000fe200078e0204 */
[----:B------:R-:W-:Y:S01]  /*3ff0*/  UMOV UR5, UR23 ;  /* 0x0000001700057c82 */ /* 0x000fe20008000000 */
[----:B------:R-:W-:-:S02]  /*4000*/  WARPGROUP.DEPBAR.LE gsb0, 0x0 ;  /* 0x00008000000079c5 */ /* 0x000fc40000010000 */
[----:B------:R-:W-:Y:S01]  /*4010*/  WARPGROUP.ARRIVE ;  /* 0x00000000000079c5 */ /* 0x000fe20000000000 */
[----:B------:R-:W-:Y:S01]  /*4020*/  IMAD.U32 R14, RZ, RZ, UR14 ;  /* 0x0000000eff0e7e24 */ /* 0x000fe2000f8e00ff */
[----:B------:R-:W-:Y:S01]  /*4030*/  ULDC UR14, c[0x0][0x288] ;  /* 0x0000a200000e7ab9 */ /* 0x000fe20000000800 */
[----:B------:R-:W-:Y:S01]  /*4040*/  IMAD R4, R20, UR18, R3 ;  /* 0x0000001214047c24 */ /* 0x000fe2000f8e0203 */
[----:B------:R-:W-:Y:S01]  /*4050*/  UIMAD UR11, UR18, UR11, -UR14 ;  /* 0x0000000b120b72a4 */ /* 0x000fe2000f8e0a0e */
[----:B------:R-:W-:Y:S01]  /*4060*/  IMAD R3, R23, -0x2, R14 ;  /* 0xfffffffe17037824 */ /* 0x000fe200078e020e */
[----:B------:R-:W-:Y:S01]  /*4070*/  HGMMA.64x16x16.F32.BF16 R32, gdesc[UR52], R32, gsb0 ;  /* 0x00200000342079f0 */ /* 0x000fe20008001820 */
[----:B------:R-:W-:Y:S01]  /*4080*/  UMOV UR54, UR6 ;  /* 0x0000000600367c82 */ /* 0x000fe20008000000 */
[----:B------:R-:W-:Y:S01]  /*4090*/  UMOV UR55, 0x40000040 ;  /* 0x4000004000377882 */ /* 0x000fe20000000000 */
[----:B------:R-:W-:Y:S01]  /*40a0*/  UIADD3 UR6, UR4, 0x986, URZ ;  /* 0x0000098604067890 */ /* 0x000fe2000fffe03f */
[----:B0-----:R-:W-:Y:S01]  /*40b0*/  IADD3 R14, R5, -UR14, R4 ;  /* 0x8000000e050e7c10 */ /* 0x001fe2000fffe004 */
[----:B------:R-:W-:-:S03]  /*40c0*/  VIADD R4, R4, -UR14 ;  /* 0x8000000e04047c36 */ /* 0x000fc60008000000 */
[----:B------:R-:W-:Y:S02]  /*40d0*/  VIMNMX R14, R3, R14, PT ;  /* 0x0000000e030e7248 */ /* 0x000fe40003fe0100 */
[----:B-1----:R-:W-:Y:S02]  /*40e0*/  VIADDMNMX R2, R2, R4, R3, PT ;  /* 0x0000000402027246 */ /* 0x002fe40003800103 */
[C---:B------:R-:W-:Y:S02]  /*40f0*/  ISETP.GT.AND P3, PT, R14.reuse, RZ, PT ;  /* 0x000000ff0e00720c */ /* 0x040fe40003f64270 */
[C---:B------:R-:W-:Y:S02]  /*4100*/  ISETP.GT.AND P4, PT, R14.reuse, 0x1, PT ;  /* 0x000000010e00780c */ /* 0x040fe40003f84270 */
[----:B------:R-:W-:Y:S02]  /*4110*/  ISETP.GT.AND P5, PT, R14, 0x8, PT ;  /* 0x000000080e00780c */ /* 0x000fe40003fa4270 */
[----:B------:R-:W-:Y:S01]  /*4120*/  ISETP.GT.AND P6, PT, R2, 0x11, PT ;  /* 0x000000110200780c */ /* 0x000fe20003fc4270 */
[----:B------:R-:W-:-:S02]  /*4130*/  WARPGROUP.DEPBAR.LE gsb0, 0x0 ;  /* 0x00008000000079c5 */ /* 0x000fc40000010000 */
        /* <DEDUP_REMOVED lines=26> */
[----:B------:R-:W-:Y:S08]  /*42e0*/  MUFU.TANH R62, R62 ;  /* 0x0000003e003e7308 */ /* 0x000ff00000002400 */
[----:B------:R-:W-:Y:S08]  /*42f0*/  MUFU.TANH R63, R63 ;  /* 0x0000003f003f7308 */ /* 0x000ff00000002400 */
[----:B------:R-:W-:Y:S08]  /*4300*/  MUFU.TANH R21, R56 ;  /* 0x0000003800157308 */ /* 0x000ff00000002400 */
[----:B------:R-:W-:Y:S08]  /*4310*/  MUFU.TANH R67, R57 ;  /* 0x0000003900437308 */ /* 0x000ff00000002400 */
[----:B------:R-:W-:Y:S01]  /*4320*/  MUFU.TANH R68, R60 ;  /* 0x0000003c00447308 */ /* 0x000fe20000002400 */
[----:B------:R-:W-:-:S02]  /*4330*/  WARPGROUP.DEPBAR.LE gsb0, 0x0 ;  /* 0x00008000000079c5 */ /* 0x000fc40000010000 */
[----:B------:R-:W-:Y:S01]  /*4340*/  WARPGROUP.ARRIVE ;  /* 0x00000000000079c5 */ /* 0x000fe20000000000 */
[----:B------:R-:W-:Y:S01]  /*4350*/  FMUL.FTZ R50, R50, UR10 ;  /* 0x0000000a32327c20 */ /* 0x000fe20008410000 */
[----:B------:R-:W-:Y:S01]  /*4360*/  FMUL.FTZ R51, R51, UR10 ;  /* 0x0000000a33337c20 */ /* 0x000fe20008410000 */
[----:B------:R-:W-:Y:S01]  /*4370*/  FMUL.FTZ R54, R54, UR10 ;  /* 0x0000000a36367c20 */ /* 0x000fe20008410000 */
[----:B------:R-:W-:Y:S01]  /*4380*/  FMUL.FTZ R55, R55, UR10 ;  /* 0x0000000a37377c20 */ /* 0x000fe20008410000 */
[----:B------:R-:W-:Y:S01]  /*4390*/  MUFU.TANH R69, R61 ;  /* 0x0000003d00457308 */ /* 0x000fe20000002400 */
[----:B------:R-:W-:Y:S01]  /*43a0*/  HGMMA.64x16x16.F32.BF16 R40, gdesc[UR56], R40, gsb0 ;  /* 0x00200000382879f0 */ /* 0x000fe20008001828 */
[----:B------:R-:W-:Y:S01]  /*43b0*/  UIADD3 UR58, UR4, 0x906, URZ ;  /* 0x00000906043a7890 */ /* 0x000fe2000fffe03f */
[----:B------:R-:W-:Y:S01]  /*43c0*/  FMUL.FTZ R48, R48, UR10 ;  /* 0x0000000a30307c20 */ /* 0x000fe20008410000 */
[----:B------:R-:W-:Y:S01]  /*43d0*/  UMOV UR56, UR22 ;  /* 0x0000001600387c82 */ /* 0x000fe20008000000 */
[----:B------:R-:W-:Y:S01]  /*43e0*/  UMOV UR57, UR23 ;  /* 0x0000001700397c82 */ /* 0x000fe20008000000 */
[----:B------:R-:W-:Y:S01]  /*43f0*/  UMOV UR59, 0x40000040 ;  /* 0x40000040003b7882 */ /* 0x000fe20000000000 */
[----:B------:R-:W-:Y:S01]  /*4400*/  UMOV UR4, UR22 ;  /* 0x0000001600047c82 */ /* 0x000fe20008000000 */
[----:B------:R-:W2:Y:S01]  /*4410*/  MUFU.TANH R50, R50 ;  /* 0x0000003200327308 */ /* 0x000ea20000002400 */
[----:B------:R-:W-:Y:S01]  /*4420*/  FMUL.FTZ R49, R49, UR10 ;  /* 0x0000000a31317c20 */ /* 0x000fe20008410000 */
[----:B------:R-:W-:Y:S01]  /*4430*/  FMUL.FTZ R52, R52, UR10 ;  /* 0x0000000a34347c20 */ /* 0x000fe20008410000 */
[----:B------:R-:W-:-:S05]  /*4440*/  FMUL.FTZ R53, R53, UR10 ;  /* 0x0000000a35357c20 */ /* 0x000fca0008410000 */
[----:B------:R-:W-:Y:S08]  /*4450*/  MUFU.TANH R51, R51 ;  /* 0x0000003300337308 */ /* 0x000ff00000002400 */
[----:B------:R-:W3:Y:S08]  /*4460*/  MUFU.TANH R54, R54 ;  /* 0x0000003600367308 */ /* 0x000ef00000002400 */
[----:B------:R-:W4:Y:S08]  /*4470*/  MUFU.TANH R55, R55 ;  /* 0x0000003700377308 */ /* 0x000f300000002400 */
        /* <DEDUP_REMOVED lines=8> */
[----:B------:R0:W5:Y:S01]  /*4500*/  MUFU.TANH R56, R42 ;  /* 0x0000002a00387308 */ /* 0x0001620000002400 */
[----:B------:R-:W-:Y:S01]  /*4510*/  HGMMA.64x16x16.F32.BF16 R32, gdesc[UR56], R32, gsb0 ;  /* 0x00200000382079f0 */ /* 0x000fe20008001820 */
[----:B------:R-:W-:Y:S01]  /*4520*/  FMUL.FTZ R40, R40, UR10 ;  /* 0x0000000a28287c20 */ /* 0x000fe20008410000 */
[----:B------:R-:W-:Y:S01]  /*4530*/  FMUL.FTZ R41, R41, UR10 ;  /* 0x0000000a29297c20 */ /* 0x000fe20008410000 */
[----:B------:R-:W-:Y:S01]  /*4540*/  FMUL.FTZ R44, R44, UR10 ;  /* 0x0000000a2c2c7c20 */ /* 0x000fe20008410000 */
[----:B------:R-:W-:-:S03]  /*4550*/  FMUL.FTZ R45, R45, UR10 ;  /* 0x0000000a2d2d7c20 */ /* 0x000fc60008410000 */
[----:B------:R1:W5:Y:S01]  /*4560*/  MUFU.TANH R57, R43 ;  /* 0x0000002b00397308 */ /* 0x0003620000002400 */
[----:B0-----:R-:W-:Y:S02]  /*4570*/  FSEL R42, R58, -INF , P3 ;  /* 0xff8000003a2a7808 */ /* 0x001fe40001800000 */
[----:B------:R-:W-:-:S05]  /*4580*/  ISETP.GT.AND P3, PT, R14, 0x9, PT ;  /* 0x000000090e00780c */ /* 0x000fca0003f64270 */
[----:B------:R0:W-:Y:S01]  /*4590*/  MUFU.TANH R60, R46 ;  /* 0x0000002e003c7308 */ /* 0x0001e20000002400 */
[----:B-1----:R-:W-:Y:S02]  /*45a0*/  FSEL R43, R59, -INF , P4 ;  /* 0xff8000003b2b7808 */ /* 0x002fe40002000000 */
[----:B------:R-:W-:Y:S02]  /*45b0*/  ISETP.GT.AND P4, PT, R14, 0x10, PT ;  /* 0x000000100e00780c */ /* 0x000fe40003f84270 */
[----:B------:R-:W-:Y:S02]  /*45c0*/  FMNMX.FTZ R5, R42, R43, !PT ;  /* 0x0000002b2a057209 */ /* 0x000fe40007810000 */
[----:B--2---:R-:W-:Y:S01]  /*45d0*/  FSEL R50, R50, -INF , P4 ;  /* 0xff80000032327808 */ /* 0x004fe20002000000 */
[----:B------:R1:W2:Y:S01]  /*45e0*/  MUFU.TANH R61, R47 ;  /* 0x0000002f003d7308 */ /* 0x0002a20000002400 */
[----:B0-----:R-:W-:Y:S02]  /*45f0*/  FSEL R46, R62, -INF , P5 ;  /* 0xff8000003e2e7808 */ /* 0x001fe40002800000 */
[----:B------:R-:W-:-:S02]  /*4600*/  ISETP.GT.AND P4, PT, R14, 0x18, PT ;  /* 0x000000180e00780c */ /* 0x000fc40003f84270 */
[----:B------:R-:W-:Y:S02]  /*4610*/  FMNMX.FTZ R20, R46, R5, !PT ;  /* 0x000000052e147209 */ /* 0x000fe40007810000 */
[----:B---3--:R-:W-:Y:S01]  /*4620*/  FSEL R54, R54, -INF , P4 ;  /* 0xff80000036367808 */ /* 0x008fe20002000000 */
[----:B------:R-:W-:Y:S01]  /*4630*/  MUFU.TANH R53, R53 ;  /* 0x0000003500357308 */ /* 0x000fe20000002400 */
[----:B-1----:R-:W-:Y:S02]  /*4640*/  FSEL R47, R63, -INF , P3 ;  /* 0xff8000003f2f7808 */ /* 0x002fe40001800000 */
[----:B------:R-:W-:Y:S02]  /*4650*/  ISETP.GT.AND P3, PT, R14, 0x11, PT ;  /* 0x000000110e00780c */ /* 0x000fe40003f64270 */
[----:B------:R-:W-:Y:S02]  /*4660*/  FMNMX.FTZ R5, R47, R20, !PT ;  /* 0x000000142f057209 */ /* 0x000fe40007810000 */
[----:B------:R-:W-:Y:S01]  /*4670*/  FSEL R51, R51, -INF , P3 ;  /* 0xff80000033337808 */ /* 0x000fe20001800000 */
[----:B------:R-:W-:Y:S01]  /*4680*/  MUFU.TANH R41, R41 ;  /* 0x0000002900297308 */ /* 0x000fe20000002400 */
[----:B------:R-:W-:-:S02]  /*4690*/  FMNMX.FTZ R20, R50, R5, !PT ;  /* 0x0000000532147209 */ /* 0x000fc40007810000 */
[C---:B------:R-:W-:Y:S02]  /*46a0*/  ISETP.GT.AND P3, PT, R14.reuse, 0x19, PT ;  /* 0x000000190e00780c */ /* 0x040fe40003f64270 */
[----:B------:R-:W-:Y:S02]  /*46b0*/  FMNMX.FTZ R5, R51, R20, !PT ;  /* 0x0000001433057209 */ /* 0x000fe40007810000 */
[----:B------:R-:W-:Y:S01]  /*46c0*/  ISETP.GT.AND P4, PT, R14, 0x20, PT ;  /* 0x000000200e00780c */ /* 0x000fe20003f84270 */
[----:B------:R-:W-:Y:S01]  /*46d0*/  MUFU.TANH R44, R44 ;  /* 0x0000002c002c7308 */ /* 0x000fe20000002400 */
[----:B----4-:R-:W-:Y:S02]  /*46e0*/  FSEL R55, R55, -INF , P3 ;  /* 0xff80000037377808 */ /* 0x010fe40001800000 */
[----:B------:R-:W-:Y:S01]  /*46f0*/  FMNMX.FTZ R20, R54, R5, !PT ;  /* 0x0000000536147209 */ /* 0x000fe20007810000 */
[----:B------:R-:W-:Y:S02]  /*4700*/  WARPGROUP.DEPBAR.LE gsb0, 0x0 ;  /* 0x00008000000079c5 */ /* 0x000fe40000010000 */
[----:B------:R-:W-:Y:S01]  /*4710*/  WARPGROUP.ARRIVE ;  /* 0x00000000000079c5 */ /* 0x000fe20000000000 */
[----:B------:R-:W-:Y:S01]  /*4720*/  FMUL.FTZ R34, R34, UR10 ;  /* 0x0000000a22227c20 */ /* 0x000fe20008410000 */
[----:B------:R-:W-:Y:S01]  /*4730*/  FMUL.FTZ R35, R35, UR10 ;  /* 0x0000000a23237c20 */ /* 0x000fe20008410000 */
[----:B------:R-:W-:Y:S01]  /*4740*/  ISETP.GT.AND P3, PT, R14, 0x21, PT ;  /* 0x000000210e00780c */ /* 0x000fe20003f64270 */
[----:B------:R-:W-:Y:S01]  /*4750*/  FMUL.FTZ R38, R38, UR10 ;  /* 0x0000000a26267c20 */ /* 0x000fe20008410000 */
[----:B-----5:R-:W-:Y:S01]  /*4760*/  FSEL R56, R56, -INF , P4 ;  /* 0xff80000038387808 */ /* 0x020fe20002000000 */
[----:B------:R-:W-:Y:S01]  /*4770*/  HGMMA.64x16x16.F32.BF16 R24, gdesc[UR4], R24, gsb0 ;  /* 0x00200000041879f0 */ /* 0x000fe20008001818 */
[----:B------:R-:W0:Y:S01]  /*4780*/  MUFU.TANH R34, R34 ;  /* 0x0000002200227308 */ /* 0x000e220000002400 */
[----:B------:R-:W-:Y:S01]  /*4790*/  FMNMX.FTZ R5, R55, R20, !PT ;  /* 0x0000001437057209 */ /* 0x000fe20007810000 */
[----:B------:R-:W-:Y:S01]  /*47a0*/  FMUL.FTZ R39, R39, UR10 ;  /* 0x0000000a27277c20 */ /* 0x000fe20008410000 */
[----:B------:R-:W-:Y:S01]  /*47b0*/  ISETP.GT.AND P4, PT, R14, 0x28, PT ;  /* 0x000000280e00780c */ /* 0x000fe20003f84270 */
[----:B------:R-:W-:Y:S01]  /*47c0*/  FMUL.FTZ R36, R36, UR10 ;  /* 0x0000000a24247c20 */ /* 0x000fe20008410000 */
[----:B------:R-:W-:Y:S01]  /*47d0*/  FSEL R57, R57, -INF , P3 ;  /* 0xff80000039397808 */ /* 0x000fe20001800000 */
[----:B------:R-:W-:Y:S01]  /*47e0*/  FMUL.FTZ R32, R32, UR10 ;  /* 0x0000000a20207c20 */ /* 0x000fe20008410000 */
[----:B------:R-:W-:Y:S01]  /*47f0*/  FMNMX.FTZ R20, R56, R5, !PT ;  /* 0x0000000538147209 */ /* 0x000fe20007810000 */
[----:B------:R-:W1:Y:S01]  /*4800*/  MUFU.TANH R35, R35 ;  /* 0x0000002300237308 */ /* 0x000e620000002400 */
[C---:B------:R-:W-:Y:S01]  /*4810*/  ISETP.GT.AND P3, PT, R14.reuse, 0x29, PT ;  /* 0x000000290e00780c */ /* 0x040fe20003f64270 */
[----:B------:R-:W-:Y:S01]  /*4820*/  ULDC UR5, c[0x0][0x988] ;  /* 0x0002620000057ab9 */ /* 0x000fe20000000800 */
[----:B------:R-:W-:Y:S01]  /*4830*/  FMNMX.FTZ R20, R57, R20, !PT ;  /* 0x0000001439147209 */ /* 0x000fe20007810000 */
[----:B------:R-:W-:Y:S01]  /*4840*/  FMUL.FTZ R33, R33, UR10 ;  /* 0x0000000a21217c20 */ /* 0x000fe20008410000 */
[----:B--2---:R-:W-:Y:S01]  /*4850*/  FSEL R58, R61, -INF , P3 ;  /* 0xff8000003d3a7808 */ /* 0x004fe20001800000 */
[----:B------:R-:W-:Y:S01]  /*4860*/  FMUL.FTZ R37, R37, UR10 ;  /* 0x0000000a25257c20 */ /* 0x000fe20008410000 */
[----:B------:R-:W-:Y:S01]  /*4870*/  ISETP.GT.AND P3, PT, R14, 0x31, PT ;  /* 0x000000310e00780c */ /* 0x000fe20003f64270 */
[----:B------:R-:W2:Y:S01]  /*4880*/  MUFU.TANH R38, R38 ;  /* 0x0000002600267308 */ /* 0x000ea20000002400 */
[----:B------:R-:W-:Y:S01]  /*4890*/  ISETP.GT.AND P5, PT, R2, 0x1, PT ;  /* 0x000000010200780c */ /* 0x000fe20003fa4270 */
[----:B------:R-:W-:Y:S01]  /*48a0*/  @UP0 ULDC UR6, c[0x0][0x44c] ;  /* 0x0001130000060ab9 */ /* 0x000fe20000000800 */
[----:B------:R-:W-:Y:S01]  /*48b0*/  UMOV UR4, UR19 ;  /* 0x0000001300047c82 */ /* 0x000fe20008000000 */
[----:B------:R-:W-:-:S04]  /*48c0*/  UIMAD.WIDE.U32 UR6, UR19, UR6, URZ ;  /* 0x00000006130672a5 */ /* 0x000fc8000f8e003f */
[----:B------:R3:W4:Y:S08]  /*48d0*/  MUFU.TANH R62, R39 ;  /* 0x00000027003e7308 */ /* 0x0007300000002400 */
[----:B------:R-:W-:Y:S01]  /*48e0*/  MUFU.TANH R45, R45 ;  /* 0x0000002d002d7308 */ /* 0x000fe20000002400 */
[----:B---3--:R-:W-:Y:S02]  /*48f0*/  FSEL R39, R60, -INF , P4 ;  /* 0xff8000003c277808 */ /* 0x008fe40002000000 */
[----:B------:R-:W-:-:S02]  /*4900*/  ISETP.GT.AND P4, PT, R14, 0x30, PT ;  /* 0x000000300e00780c */ /* 0x000fc40003f84270 */
[----:B------:R-:W-:Y:S02]  /*4910*/  FMNMX.FTZ R5, R39, R20, !PT ;  /* 0x0000001427057209 */ /* 0x000fe40007810000 */
[----:B0-----:R-:W-:Y:S01]  /*4920*/  FSEL R59, R34, -INF , P4 ;  /* 0xff800000223b7808 */ /* 0x001fe20002000000 */
[----:B------:R-:W-:Y:S01]  /*4930*/  MUFU.TANH R32, R32 ;  /* 0x0000002000207308 */ /* 0x000fe20000002400 */
[----:B------:R-:W-:Y:S02]  /*4940*/  FMNMX.FTZ R20, R58, R5, !PT ;  /* 0x000000053a147209 */ /* 0x000fe40007810000 */
[C---:B------:R-:W-:Y:S02]  /*4950*/  ISETP.GT.AND P4, PT, R14.reuse, 0x38, PT ;  /* 0x000000380e00780c */ /* 0x040fe40003f84270 */
[----:B-1----:R-:W-:Y:S02]  /*4960*/  FSEL R60, R35, -INF , P3 ;  /* 0xff800000233c7808 */ /* 0x002fe40001800000 */
[----:B------:R-:W-:Y:S01]  /*4970*/  FMNMX.FTZ R5, R59, R20, !PT ;  /* 0x000000143b057209 */ /* 0x000fe20007810000 */
[----:B------:R-:W-:Y:S01]  /*4980*/  MUFU.TANH R34, R36 ;  /* 0x0000002400227308 */ /* 0x000fe20000002400 */
[----:B------:R-:W-:Y:S01]  /*4990*/  ISETP.GT.AND P3, PT, R14, 0x39, PT ;  /* 0x000000390e00780c */ /* 0x000fe20003f64270 */
[----:B------:R-:W-:-:S02]  /*49a0*/  WARPGROUP.DEPBAR.LE gsb0, 0x0 ;  /* 0x00008000000079c5 */ /* 0x000fc40000010000 */
[----:B------:R-:W-:Y:S01]  /*49b0*/  FMUL.FTZ R26, R26, UR10 ;  /* 0x0000000a1a1a7c20 */ /* 0x000fe20008410000 */
[----:B------:R-:W-:Y:S01]  /*49c0*/  FMUL.FTZ R27, R27, UR10 ;  /* 0x0000000a1b1b7c20 */ /* 0x000fe20008410000 */
[----:B------:R-:W-:Y:S01]  /*49d0*/  FMUL.FTZ R30, R30, UR10 ;  /* 0x0000000a1e1e7c20 */ /* 0x000fe20008410000 */
[----:B------:R-:W-:Y:S01]  /*49e0*/  FMUL.FTZ R31, R31, UR10 ;  /* 0x0000000a1f1f7c20 */ /* 0x000fe20008410000 */
[----:B--2---:R-:W-:Y:S01]  /*49f0*/  FSEL R61, R38, -INF , P4 ;  /* 0xff800000263d7808 */ /* 0x004fe20002000000 */
[----:B------:R-:W-:Y:S01]  /*4a00*/  FMUL.FTZ R24, R24, UR10 ;  /* 0x0000000a18187c20 */ /* 0x000fe20008410000 */
[----:B------:R-:W0:Y:S01]  /*4a10*/  MUFU.TANH R26, R26 ;  /* 0x0000001a001a7308 */ /* 0x000e220000002400 */
[----:B------:R-:W-:Y:S01]  /*4a20*/  FMNMX.FTZ R20, R60, R5, !PT ;  /* 0x000000053c147209 */ /* 0x000fe20007810000 */
[----:B------:R-:W-:Y:S01]  /*4a30*/  FMUL.FTZ R25, R25, UR10 ;  /* 0x0000000a19197c20 */ /* 0x000fe20008410000 */
[----:B------:R-:W-:Y:S01]  /*4a40*/  ISETP.GT.AND P4, PT, R14, 0x40, PT ;  /* 0x000000400e00780c */ /* 0x000fe20003f84270 */
[----:B------:R-:W-:Y:S01]  /*4a50*/  FMUL.FTZ R28, R28, UR10 ;  /* 0x0000000a1c1c7c20 */ /* 0x000fe20008410000 */
[----:B----4-:R-:W-:Y:S01]  /*4a60*/  FSEL R62, R62, -INF , P3 ;  /* 0xff8000003e3e7808 */ /* 0x010fe20001800000 */
[----:B------:R-:W-:Y:S01]  /*4a70*/  FMUL.FTZ R29, R29, UR10 ;  /* 0x0000000a1d1d7c20 */ /* 0x000fe20008410000 */
[----:B------:R-:W-:Y:S01]  /*4a80*/  FMNMX.FTZ R5, R61, R20, !PT ;  /* 0x000000143d057209 */ /* 0x000fe20007810000 */
[----:B------:R-:W1:Y:S01]  /*4a90*/  MUFU.TANH R27, R27 ;  /* 0x0000001b001b7308 */ /* 0x000e620000002400 */
[----:B------:R-:W-:Y:S01]  /*4aa0*/  ISETP.GT.AND P3, PT, R14, 0x41, PT ;  /* 0x000000410e00780c */ /* 0x000fe20003f64270 */
[----:B------:R-:W-:Y:S01]  /*4ab0*/  @UP0 ULDC UR10, c[0x0][0x450] ;  /* 0x00011400000a0ab9 */ /* 0x000fe20000000800 */
[----:B------:R-:W-:Y:S01]  /*4ac0*/  FMNMX.FTZ R20, R62, R5, !PT ;  /* 0x000000053e147209 */ /* 0x000fe20007810000 */
[----:B------:R-:W-:Y:S01]  /*4ad0*/  @UP0 USHF.R.U32.HI UR4, URZ, UR10, UR7 ;  /* 0x0000000a3f040299 */ /* 0x000fe20008011607 */
[----:B------:R2:W-:Y:S03]  /*4ae0*/  @!P1 SYNCS.ARRIVE.TRANS64.RED.A1T0 RZ, [R0+URZ], RZ ;  /* 0x000000ff00ff99a7 */ /* 0x0005e6000810043f */
[----:B------:R-:W3:Y:S01]  /*4af0*/  MUFU.TANH R30, R30 ;  /* 0x0000001e001e7308 */ /* 0x000ee20000002400 */
[----:B0-----:R-:W-:Y:S01]  /*4b00*/  FSEL R63, R26, -INF , P4 ;  /* 0xff8000001a3f7808 */ /* 0x001fe20002000000 */
[----:B------:R-:W-:Y:S01]  /*4b10*/  UIADD3 UR6, UR11, UR4, URZ ;  /* 0x000000040b067290 */ /* 0x000fe2000fffe03f */
[----:B------:R-:W-:-:S02]  /*4b20*/  ISETP.GT.AND P4, PT, R14, 0x48, PT ;  /* 0x000000480e00780c */ /* 0x000fc40003f84270 */
[----:B------:R-:W-:Y:S01]  /*4b30*/  FMNMX.FTZ R5, R63, R20, !PT ;  /* 0x000000143f057209 */ /* 0x000fe20007810000 */
[----:B------:R-:W-:Y:S02]  /*4b40*/  UIMAD.WIDE UR6, UR6, 0x66666667, URZ ;  /* 0x66666667060678a5 */ /* 0x000fe4000f8e023f */
[----:B------:R-:W0:Y:S01]  /*4b50*/  MUFU.TANH R31, R31 ;  /* 0x0000001f001f7308 */ /* 0x000e220000002400 */
[----:B-1----:R-:W-:Y:S01]  /*4b60*/  FSEL R64, R27, -INF , P3 ;  /* 0xff8000001b407808 */ /* 0x002fe20001800000 */
[----:B------:R-:W-:Y:S01]  /*4b70*/  USHF.R.U32.HI UR4, URZ, 0x1f, UR7 ;  /* 0x0000001f3f047899 */ /* 0x000fe20008011607 */
[----:B------:R-:W-:Y:S02]  /*4b80*/  ISETP.GT.AND P3, PT, R14, 0x49, PT ;  /* 0x000000490e00780c */ /* 0x000fe40003f64270 */
[----:B------:R-:W-:Y:S01]  /*4b90*/  FMNMX.FTZ R14, R64, R5, !PT ;  /* 0x00000005400e7209 */ /* 0x000fe20007810000 */
[----:B------:R-:W-:Y:S02]  /*4ba0*/  ULEA.HI.SX32 UR4, UR7, UR4, 0x1b ;  /* 0x0000000407047291 */ /* 0x000fe4000f8fda3f */
[----:B------:R-:W1:Y:S01]  /*4bb0*/  MUFU.TANH R26, R49 ;  /* 0x00000031001a7308 */ /* 0x000e620000002400 */
[----:B---3--:R-:W-:Y:S01]  /*4bc0*/  FSEL R65, R30, -INF , P4 ;  /* 0xff8000001e417808 */ /* 0x008fe20002000000 */
[----:B------:R-:W-:Y:S01]  /*4bd0*/  UISETP.LT.AND UP1, UPT, URZ, UR4, UPT ;  /* 0x000000043f00728c */ /* 0x000fe2000bf21270 */
[----:B------:R-:W-:-:S02]  /*4be0*/  ISETP.GT.AND P4, PT, R2, 0x8, PT ;  /* 0x000000080200780c */ /* 0x000fc40003f84270 */
[----:B------:R-:W-:Y:S01]  /*4bf0*/  FMNMX.FTZ R5, R65, R14, !PT ;  /* 0x0000000e41057209 */ /* 0x000fe20007810000 */
[----:B------:R-:W-:Y:S01]  /*4c00*/  USEL UR18, URZ, UR4, !UP1 ;  /* 0x000000043f127287 */ /* 0x000fe2000c800000 */
[----:B------:R-:W-:Y:S01]  /*4c10*/  FSEL R20, R68, -INF , P4 ;  /* 0xff80000044147808 */ /* 0x000fe20002000000 */
[----:B------:R-:W-:Y:S01]  /*4c20*/  MUFU.TANH R36, R24 ;  /* 0x0000001800247308 */ /* 0x000fe20000002400 */
[----:B0-----:R-:W-:Y:S01]  /*4c30*/  FSEL R66, R31, -INF , P3 ;  /* 0xff8000001f427808 */ /* 0x001fe20001800000 */
[----:B------:R-:W-:Y:S01]  /*4c40*/  UISETP.GE.AND UP1, UPT, UR15, UR18, UPT ;  /* 0x000000120f00728c */ /* 0x000fe2000bf26270 */
[----:B------:R-:W-:Y:S01]  /*4c50*/  ISETP.GT.AND P3, PT, R2, RZ, PT ;  /* 0x000000ff0200720c */ /* 0x000fe20003f64270 */
[----:B------:R-:W-:Y:S01]  /*4c60*/  IMAD.U32 R231, RZ, RZ, UR18 ;  /* 0x00000012ffe77e24 */ /* 0x000fe2000f8e00ff */
[----:B------:R-:W-:Y:S02]  /*4c70*/  FMNMX.FTZ R5, R66, R5, !PT ;  /* 0x0000000542057209 */ /* 0x000fe40007810000 */
[----:B------:R-:W-:Y:S01]  /*4c80*/  ISETP.GT.AND P4, PT, R2, 0x18, PT ;  /* 0x000000180200780c */ /* 0x000fe20003f84270 */
[----:B------:R-:W0:Y:S01]  /*4c90*/  MUFU.TANH R31, R40 ;  /* 0x00000028001f7308 */ /* 0x000e220000002400 */
[----:B-1----:R-:W-:Y:S01]  /*4ca0*/  FSEL R26, R26, -INF , P6 ;  /* 0xff8000001a1a7808 */ /* 0x002fe20003000000 */
[----:B------:R-:W1:Y:S06]  /*4cb0*/  SHFL.BFLY PT, R14, R5, 0x2, 0x1f ;  /* 0x0c401f00050e7f89 */ /* 0x000e6c00000e0000 */
[----:B------:R3:W-:Y:S08]  /*4cc0*/  MUFU.TANH R49, R25 ;  /* 0x0000001900317308 */ /* 0x0007f00000002400 */
[----:B------:R-:W4:Y:S01]  /*4cd0*/  MUFU.TANH R33, R33 ;  /* 0x0000002100217308 */ /* 0x000f220000002400 */
[----:B---3--:R-:W-:-:S02]  /*4ce0*/  FSEL R25, R52, -INF , P4 ;  /* 0xff80000034197808 */ /* 0x008fc40002000000 */
[----:B------:R-:W-:-:S05]  /*4cf0*/  ISETP.GT.AND P4, PT, R2, 0x21, PT ;  /* 0x000000210200780c */ /* 0x000fca0003f84270 */
[----:B------:R-:W-:Y:S01]  /*4d00*/  MUFU.TANH R52, R29 ;  /* 0x0000001d00347308 */ /* 0x000fe20000002400 */
[----:B-1----:R-:W-:-:S05]  /*4d10*/  FMNMX.FTZ R14, R5, R14, !PT ;  /* 0x0000000e050e7209 */ /* 0x002fca0007810000 */
[----:B------:R-:W1:Y:S02]  /*4d20*/  SHFL.BFLY PT, R5, R14, 0x1, 0x1f ;  /* 0x0c201f000e057f89 */ /* 0x000e6400000e0000 */
[----:B------:R-:W3:Y:S01]  /*4d30*/  MUFU.TANH R38, R37 ;  /* 0x0000002500267308 */ /* 0x000ee20000002400 */
[----:B-1----:R-:W-:Y:S02]  /*4d40*/  FMNMX.FTZ R3, R14, R5, !PT ;  /* 0x000000050e037209 */ /* 0x002fe40007810000 */
[----:B------:R-:W-:Y:S02]  /*4d50*/  FSEL R5, R21, -INF , P3 ;  /* 0xff80000015057808 */ /* 0x000fe40001800000 */
[----:B------:R-:W-:Y:S01]  /*4d60*/  FSEL R14, R67, -INF , P5 ;  /* 0xff800000430e7808 */ /* 0x000fe20002800000 */
[----:B------:R-:W-:Y:S01]  /*4d70*/  FMUL.FTZ R30, R3, UR5 ;  /* 0x00000005031e7c20 */ /* 0x000fe20008410000 */
[----:B------:R-:W-:Y:S02]  /*4d80*/  ISETP.GT.AND P5, PT, R2, 0x9, PT ;  /* 0x000000090200780c */ /* 0x000fe40003fa4270 */
[----:B------:R-:W-:-:S02]  /*4d90*/  FMNMX.FTZ R27, R5, R14, !PT ;  /* 0x0000000e051b7209 */ /* 0x000fc40007810000 */
[----:B------:R-:W-:Y:S02]  /*4da0*/  ISETP.GT.AND P3, PT, R2, 0x10, PT ;  /* 0x000000100200780c */ /* 0x000fe40003f64270 */
[----:B------:R-:W-:Y:S02]  /*4db0*/  FSEL R21, R69, -INF , P5 ;  /* 0xff80000045157808 */ /* 0x000fe40002800000 */
[----:B------:R-:W-:Y:S02]  /*4dc0*/  CS2R R68, SRZ ;  /* 0x0000000000447805 */ /* 0x000fe4000001ff00 */
[----:B------:R-:W-:Y:S02]  /*4dd0*/  FMNMX.FTZ R4, R20, R27, !PT ;  /* 0x0000001b14047209 */ /* 0x000fe40007810000 */
[----:B------:R-:W-:Y:S02]  /*4de0*/  FSEL R24, R48, -INF , P3 ;  /* 0xff80000030187808 */ /* 0x000fe40001800000 */
[----:B------:R-:W-:Y:S01]  /*4df0*/  FMNMX.FTZ R27, R21, R4, !PT ;  /* 0x00000004151b7209 */ /* 0x000fe20007810000 */
[----:B------:R0:W1:Y:S01]  /*4e00*/  MUFU.TANH R48, R28 ;  /* 0x0000001c00307308 */ /* 0x0000620000002400 */
[----:B------:R-:W-:-:S02]  /*4e10*/  ISETP.GT.AND P5, PT, R2, 0x19, PT ;  /* 0x000000190200780c */ /* 0x000fc40003fa4270 */
[----:B------:R-:W-:Y:S02]  /*4e20*/  FMNMX.FTZ R27, R24, R27, !PT ;  /* 0x0000001b181b7209 */ /* 0x000fe40007810000 */
[----:B------:R-:W-:Y:S02]  /*4e30*/  ISETP.GT.AND P3, PT, R2, 0x20, PT ;  /* 0x000000200200780c */ /* 0x000fe40003f64270 */
[----:B------:R-:W-:Y:S02]  /*4e40*/  FMNMX.FTZ R4, R26, R27, !PT ;  /* 0x0000001b1a047209 */ /* 0x000fe40007810000 */
[----:B------:R-:W-:Y:S02]  /*4e50*/  FSEL R27, R53, -INF , P5 ;  /* 0xff800000351b7808 */ /* 0x000fe40002800000 */
[----:B------:R-:W-:Y:S02]  /*4e60*/  FMNMX.FTZ R4, R25, R4, !PT ;  /* 0x0000000419047209 */ /* 0x000fe40007810000 */
[----:B------:R-:W-:-:S02]  /*4e70*/  FSETP.NEU.FTZ.AND P6, PT, R3, -INF , PT ;  /* 0xff8000000300780b */ /* 0x000fc40003fdd000 */
[----:B0-----:R-:W-:Y:S02]  /*4e80*/  FSEL R28, R31, -INF , P3 ;  /* 0xff8000001f1c7808 */ /* 0x001fe40001800000 */
[----:B------:R-:W-:Y:S02]  /*4e90*/  FMNMX.FTZ R31, R27, R4, !PT ;  /* 0x000000041b1f7209 */ /* 0x000fe40007810000 */
[----:B------:R-:W-:Y:S02]  /*4ea0*/  FSEL R40, R30, RZ, P6 ;  /* 0x000000ff1e287208 */ /* 0x000fe40003000000 */
[----:B------:R-:W-:Y:S02]  /*4eb0*/  ISETP.GT.AND P3, PT, R2, 0x28, PT ;  /* 0x000000280200780c */ /* 0x000fe40003f64270 */
[----:B------:R-:W-:Y:S01]  /*4ec0*/  FSEL R30, R41, -INF , P4 ;  /* 0xff800000291e7808 */ /* 0x000fe20002000000 */
[--C-:B------:R-:W-:Y:S01]  /*4ed0*/  FFMA.FTZ R43, R43, UR5, -R40.reuse ;  /* 0x000000052b2b7c23 */ /* 0x100fe20008010828 */
[----:B------:R-:W-:Y:S01]  /*4ee0*/  FMNMX.FTZ R31, R28, R31, !PT ;  /* 0x0000001f1c1f7209 */ /* 0x000fe20007810000 */
[--C-:B------:R-:W-:Y:S01]  /*4ef0*/  FFMA.FTZ R42, R42, UR5, -R40.reuse ;  /* 0x000000052a2a7c23 */ /* 0x100fe20008010828 */
[----:B------:R-:W-:Y:S01]  /*4f00*/  ISETP.GT.AND P4, PT, R2, 0x29, PT ;  /* 0x000000290200780c */ /* 0x000fe20003f84270 */
[----:B------:R0:W-:Y:S01]  /*4f10*/  MUFU.EX2 R209, R43 ;  /* 0x0000002b00d17308 */ /* 0x0001e20000000800 */
[----:B------:R-:W-:Y:S01]  /*4f20*/  FSEL R29, R44, -INF , P3 ;  /* 0xff8000002c1d7808 */ /* 0x000fe20001800000 */
[--C-:B------:R-:W-:Y:S01]  /*4f30*/  FFMA.FTZ R46, R46, UR5, -R40.reuse ;  /* 0x000000052e2e7c23 */ /* 0x100fe20008010828 */
[----:B------:R-:W-:Y:S01]  /*4f40*/  FMNMX.FTZ R4, R30, R31, !PT ;  /* 0x0000001f1e047209 */ /* 0x000fe20007810000 */
[--C-:B------:R-:W-:Y:S01]  /*4f50*/  FFMA.FTZ R47, R47, UR5, -R40.reuse ;  /* 0x000000052f2f7c23 */ /* 0x100fe20008010828 */
[----:B------:R-:W-:Y:S01]  /*4f60*/  ISETP.GT.AND P3, PT, R2, 0x30, PT ;  /* 0x000000300200780c */ /* 0x000fe20003f64270 */
[--C-:B------:R-:W-:Y:S01]  /*4f70*/  FFMA.FTZ R50, R50, UR5, -R40.reuse ;  /* 0x0000000532327c23 */ /* 0x100fe20008010828 */
[----:B------:R-:W-:Y:S01]  /*4f80*/  FSEL R31, R45, -INF , P4 ;  /* 0xff8000002d1f7808 */ /* 0x000fe20002000000 */
[----:B------:R-:W-:Y:S01]  /*4f90*/  MUFU.EX2 R42, R42 ;  /* 0x0000002a002a7308 */ /* 0x000fe20000000800 */
[----:B------:R-:W-:Y:S01]  /*4fa0*/  FMNMX.FTZ R4, R29, R4, !PT ;  /* 0x000000041d047209 */ /* 0x000fe20007810000 */
[--C-:B0-----:R-:W-:Y:S01]  /*4fb0*/  FFMA.FTZ R43, R39, UR5, -R40.reuse ;  /* 0x00000005272b7c23 */ /* 0x101fe20008010828 */
[----:B------:R-:W-:Y:S01]  /*4fc0*/  ISETP.GT.AND P4, PT, R2, 0x31, PT ;  /* 0x000000310200780c */ /* 0x000fe20003f84270 */
[--C-:B------:R-:W-:Y:S01]  /*4fd0*/  FFMA.FTZ R51, R51, UR5, -R40.reuse ;  /* 0x0000000533337c23 */ /* 0x100fe20008010828 */
[----:B------:R-:W-:Y:S01]  /*4fe0*/  FSEL R32, R32, -INF , P3 ;  /* 0xff80000020207808 */ /* 0x000fe20001800000 */
[--C-:B------:R-:W-:Y:S01]  /*4ff0*/  FFMA.FTZ R54, R54, UR5, -R40.reuse ;  /* 0x0000000536367c23 */ /* 0x100fe20008010828 */
[----:B------:R-:W-:Y:S01]  /*5000*/  FMNMX.FTZ R35, R31, R4, !PT ;  /* 0x000000041f237209 */ /* 0x000fe20007810000 */
[----:B------:R-:W-:Y:S01]  /*5010*/  MUFU.EX2 R46, R46 ;  /* 0x0000002e002e7308 */ /* 0x000fe20000000800 */
[----:B------:R-:W-:Y:S01]  /*5020*/  ISETP.GT.AND P3, PT, R2, 0x38, PT ;  /* 0x000000380200780c */ /* 0x000fe20003f64270 */
[--C-:B------:R-:W-:Y:S01]  /*5030*/  FFMA.FTZ R55, R55, UR5, -R40.reuse ;  /* 0x0000000537377c23 */ /* 0x100fe20008010828 */
[----:B----4-:R-:W-:Y:S01]  /*5040*/  FSEL R33, R33, -INF , P4 ;  /* 0xff80000021217808 */ /* 0x010fe20002000000 */
[--C-:B------:R-:W-:Y:S01]  /*5050*/  FFMA.FTZ R56, R56, UR5, -R40.reuse ;  /* 0x0000000538387c23 */ /* 0x100fe20008010828 */
[----:B------:R-:W-:Y:S01]  /*5060*/  FMNMX.FTZ R4, R32, R35, !PT ;  /* 0x0000002320047209 */ /* 0x000fe20007810000 */
[--C-:B------:R-:W-:Y:S01]  /*5070*/  FFMA.FTZ R57, R57, UR5, -R40.reuse ;  /* 0x0000000539397c23 */ /* 0x100fe20008010828 */
[----:B------:R-:W-:Y:S01]  /*5080*/  ISETP.GT.AND P4, PT, R2, 0x39, PT ;  /* 0x000000390200780c */ /* 0x000fe20003f84270 */
[----:B------:R-:W0:Y:S01]  /*5090*/  MUFU.EX2 R47, R47 ;  /* 0x0000002f002f7308 */ /* 0x000e220000000800 */
[----:B------:R-:W-:Y:S01]  /*50a0*/  FSEL R34, R34, -INF , P3 ;  /* 0xff80000022227808 */ /* 0x000fe20001800000 */
[--C-:B------:R-:W-:Y:S01]  /*50b0*/  FFMA.FTZ R58, R58, UR5, -R40.reuse ;  /* 0x000000053a3a7c23 */ /* 0x100fe20008010828 */
[----:B------:R-:W-:Y:S01]  /*50c0*/  FMNMX.FTZ R37, R33, R4, !PT ;  /* 0x0000000421257209 */ /* 0x000fe20007810000 */
[--C-:B------:R-:W-:Y:S01]  /*50d0*/  FFMA.FTZ R59, R59, UR5, -R40.reuse ;  /* 0x000000053b3b7c23 */ /* 0x100fe20008010828 */
[----:B------:R-:W-:Y:S01]  /*50e0*/  ISETP.GT.AND P3, PT, R2, 0x40, PT ;  /* 0x000000400200780c */ /* 0x000fe20003f64270 */
[--C-:B------:R-:W-:Y:S01]  /*50f0*/  FFMA.FTZ R60, R60, UR5, -R40.reuse ;  /* 0x000000053c3c7c23 */ /* 0x100fe20008010828 */
[----:B---3--:R-:W-:Y:S01]  /*5100*/  FSEL R35, R38, -INF , P4 ;  /* 0xff80000026237808 */ /* 0x008fe20002000000 */
[----:B------:R-:W-:Y:S01]  /*5110*/  MUFU.EX2 R50, R50 ;  /* 0x0000003200327308 */ /* 0x000fe20000000800 */
[----:B------:R-:W-:Y:S01]  /*5120*/  FMNMX.FTZ R4, R34, R37, !PT ;  /* 0x0000002522047209 */ /* 0x000fe20007810000 */
[--C-:B------:R-:W-:Y:S01]  /*5130*/  FFMA.FTZ R61, R61, UR5, -R40.reuse ;  /* 0x000000053d3d7c23 */ /* 0x100fe20008010828 */
[----:B------:R-:W-:Y:S01]  /*5140*/  ISETP.GT.AND P4, PT, R2, 0x41, PT ;  /* 0x000000410200780c */ /* 0x000fe20003f84270 */
[--C-:B------:R-:W-:Y:S01]  /*5150*/  FFMA.FTZ R62, R62, UR5, -R40.reuse ;  /* 0x000000053e3e7c23 */ /* 0x100fe20008010828 */
[----:B------:R-:W-:Y:S01]  /*5160*/  FSEL R36, R36, -INF , P3 ;  /* 0xff80000024247808 */ /* 0x000fe20001800000 */
[--C-:B------:R-:W-:Y:S01]  /*5170*/  FFMA.FTZ R63, R63, UR5, -R40.reuse ;  /* 0x000000053f3f7c23 */ /* 0x100fe20008010828 */
[----:B------:R-:W-:Y:S01]  /*5180*/  FMNMX.FTZ R41, R35, R4, !PT ;  /* 0x0000000423297209 */ /* 0x000fe20007810000 */
[----:B------:R-:W3:Y:S01]  /*5190*/  MUFU.EX2 R51, R51 ;  /* 0x0000003300337308 */ /* 0x000ee20000000800 */
[----:B------:R-:W-:Y:S01]  /*51a0*/  ISETP.GT.AND P3, PT, R2, 0x48, PT ;  /* 0x000000480200780c */ /* 0x000fe20003f64270 */
[--C-:B------:R-:W-:Y:S01]  /*51b0*/  FFMA.FTZ R64, R64, UR5, -R40.reuse ;  /* 0x0000000540407c23 */ /* 0x100fe20008010828 */
[----:B------:R-:W-:Y:S01]  /*51c0*/  FSEL R37, R49, -INF , P4 ;  /* 0xff80000031257808 */ /* 0x000fe20002000000 */
[--C-:B------:R-:W-:Y:S01]  /*51d0*/  FFMA.FTZ R65, R65, UR5, -R40.reuse ;  /* 0x0000000541417c23 */ /* 0x100fe20008010828 */
[----:B------:R-:W-:Y:S01]  /*51e0*/  FMNMX.FTZ R4, R36, R41, !PT ;  /* 0x0000002924047209 */ /* 0x000fe20007810000 */
[----:B------:R-:W-:Y:S01]  /*51f0*/  FFMA.FTZ R40, R66, UR5, -R40 ;  /* 0x0000000542287c23 */ /* 0x000fe20008010828 */
[----:B------:R-:W-:Y:S01]  /*5200*/  ISETP.GT.AND P4, PT, R2, 0x49, PT ;  /* 0x000000490200780c */ /* 0x000fe20003f84270 */
[----:B------:R-:W-:Y:S01]  /*5210*/  MUFU.EX2 R54, R54 ;  /* 0x0000003600367308 */ /* 0x000fe20000000800 */
[----:B-1----:R-:W-:-:S02]  /*5220*/  FSEL R2, R48, -INF , P3 ;  /* 0xff80000030027808 */ /* 0x002fc40001800000 */
[----:B------:R-:W-:Y:S02]  /*5230*/  CS2R R66, SRZ ;  /* 0x0000000000427805 */ /* 0x000fe4000001ff00 */
[----:B------:R-:W-:Y:S02]  /*5240*/  FMNMX.FTZ R41, R37, R4, !PT ;  /* 0x0000000425297209 */ /* 0x000fe40007810000 */
[----:B------:R-:W-:Y:S02]  /*5250*/  CS2R R48, SRZ ;  /* 0x0000000000307805 */ /* 0x000fe4000001ff00 */
[----:B------:R-:W-:Y:S02]  /*5260*/  FSEL R38, R52, -INF , P4 ;  /* 0xff80000034267808 */ /* 0x000fe40002000000 */
[----:B------:R-:W-:Y:S02]  /*5270*/  CS2R R52, SRZ ;  /* 0x0000000000347805 */ /* 0x000fe4000001ff00 */
[----:B------:R-:W-:Y:S01]  /*5280*/  FMNMX.FTZ R41, R2, R41, !PT ;  /* 0x0000002902297209 */ /* 0x000fe20007810000 */
[----:B------:R-:W1:Y:S01]  /*5290*/  MUFU.EX2 R55, R55 ;  /* 0x0000003700377308 */ /* 0x000e620000000800 */
[----:B0-----:R-:W-:-:S02]  /*52a0*/  F2FP.BF16.F32.PACK_AB R211, R47, R46 ;  /* 0x0000002e2fd3723e */ /* 0x001fc400000010ff */
[----:B------:R-:W-:Y:S02]  /*52b0*/  FMNMX.FTZ R41, R38, R41, !PT ;  /* 0x0000002926297209 */ /* 0x000fe40007810000 */
[----:B---3--:R-:W-:-:S03]  /*52c0*/  F2FP.BF16.F32.PACK_AB R205, R51, R50 ;  /* 0x0000003233cd723e */ /* 0x008fc600000010ff */
[----:B------:R-:W0:Y:S01]  /*52d0*/  SHFL.BFLY PT, R4, R41, 0x2, 0x1f ;  /* 0x0c401f0029047f89 */ /* 0x000e2200000e0000 */
[----:B------:R-:W-:Y:S08]  /*52e0*/  MUFU.EX2 R56, R56 ;  /* 0x0000003800387308 */ /* 0x000ff00000000800 */
[----:B------:R-:W-:Y:S01]  /*52f0*/  MUFU.EX2 R203, R43 ;  /* 0x0000002b00cb7308 */ /* 0x000fe20000000800 */
[----:B-1----:R-:W-:-:S07]  /*5300*/  F2FP.BF16.F32.PACK_AB R207, R55, R54 ;  /* 0x0000003637cf723e */ /* 0x002fce00000010ff */
[----:B------:R-:W1:Y:S01]  /*5310*/  MUFU.EX2 R57, R57 ;  /* 0x0000003900397308 */ /* 0x000e620000000800 */
[----:B0-----:R-:W-:-:S07]  /*5320*/  FMNMX.FTZ R39, R41, R4, !PT ;  /* 0x0000000429277209 */ /* 0x001fce0007810000 */
[----:B------:R-:W-:Y:S01]  /*5330*/  MUFU.EX2 R58, R58 ;  /* 0x0000003a003a7308 */ /* 0x000fe20000000800 */
[----:B------:R-:W0:Y:S07]  /*5340*/  SHFL.BFLY PT, R4, R39, 0x1, 0x1f ;  /* 0x0c201f0027047f89 */ /* 0x000e2e00000e0000 */
[----:B------:R-:W-:Y:S01]  /*5350*/  MUFU.EX2 R59, R59 ;  /* 0x0000003b003b7308 */ /* 0x000fe20000000800 */
[----:B-1----:R-:W-:-:S07]  /*5360*/  F2FP.BF16.F32.PACK_AB R201, R57, R56 ;  /* 0x0000003839c9723e */ /* 0x002fce00000010ff */
[----:B------:R-:W1:Y:S08]  /*5370*/  MUFU.EX2 R60, R60 ;  /* 0x0000003c003c7308 */ /* 0x000e700000000800 */
[----:B------:R-:W-:Y:S01]  /*5380*/  MUFU.EX2 R61, R61 ;  /* 0x0000003d003d7308 */ /* 0x000fe20000000800 */
[----:B0-----:R-:W-:-:S04]  /*5390*/  FMNMX.FTZ R4, R39, R4, !PT ;  /* 0x0000000427047209 */ /* 0x001fc80007810000 */
[C---:B------:R-:W-:Y:S01]  /*53a0*/  FSETP.NEU.FTZ.AND P3, PT, R4.reuse, -INF , PT ;  /* 0xff8000000400780b */ /* 0x040fe20003f7d000 */
[----:B------:R-:W-:Y:S02]  /*53b0*/  FMUL.FTZ R39, R4, UR5 ;  /* 0x0000000504277c20 */ /* 0x000fe40008410000 */
[----:B------:R-:W0:Y:S01]  /*53c0*/  MUFU.EX2 R62, R62 ;  /* 0x0000003e003e7308 */ /* 0x000e220000000800 */
[----:B-1----:R-:W-:Y:S02]  /*53d0*/  F2FP.BF16.F32.PACK_AB R197, R60, R59 ;  /* 0x0000003b3cc5723e */ /* 0x002fe400000010ff */
[----:B------:R-:W-:Y:S02]  /*53e0*/  FSEL R39, R39, RZ, P3 ;  /* 0x000000ff27277208 */ /* 0x000fe40001800000 */
[----:B------:R-:W-:-:S03]  /*53f0*/  PLOP3.LUT P3, PT, PT, PT, UP1, 0x80, 0x0 ;  /* 0x000000000000781c */ /* 0x000fc60003f6f018 */
        /* <DEDUP_REMOVED lines=16> */
[----:B------:R3:W4:Y:S01]  /*5500*/  MUFU.EX2 R41, R14 ;  /* 0x0000000e00297308 */ /* 0x0007220000000800 */
[----:B-1----:R-:W-:Y:S01]  /*5510*/  FADD.FTZ R5, R42, R209 ;  /* 0x000000d12a057221 */ /* 0x002fe20000010000 */
[--C-:B------:R-:W-:Y:S01]  /*5520*/  FFMA.FTZ R34, R34, UR5, -R39.reuse ;  /* 0x0000000522227c23 */ /* 0x100fe20008010827 */
[--C-:B------:R-:W-:Y:S01]  /*5530*/  FFMA.FTZ R35, R35, UR5, -R39.reuse ;  /* 0x0000000523237c23 */ /* 0x100fe20008010827 */
[--C-:B------:R-:W-:Y:S01]  /*5540*/  FFMA.FTZ R36, R36, UR5, -R39.reuse ;  /* 0x0000000524247c23 */ /* 0x100fe20008010827 */
[--C-:B------:R-:W-:Y:S01]  /*5550*/  FFMA.FTZ R37, R37, UR5, -R39.reuse ;  /* 0x0000000525257c23 */ /* 0x100fe20008010827 */
[--C-:B------:R-:W-:Y:S01]  /*5560*/  FFMA.FTZ R2, R2, UR5, -R39.reuse ;  /* 0x0000000502027c23 */ /* 0x100fe20008010827 */
[----:B------:R-:W-:Y:S01]  /*5570*/  FFMA.FTZ R38, R38, UR5, -R39 ;  /* 0x0000000526267c23 */ /* 0x000fe20008010827 */
[----:B------:R-:W-:Y:S01]  /*5580*/  MUFU.EX2 R20, R20 ;  /* 0x0000001400147308 */ /* 0x000fe20000000800 */
[----:B---3--:R-:W-:Y:S01]  /*5590*/  FADD.FTZ R14, R46, R5 ;  /* 0x000000052e0e7221 */ /* 0x008fe20000010000 */
[----:B------:R-:W-:-:S02]  /*55a0*/  F2FP.BF16.F32.PACK_AB R209, R209, R42 ;  /* 0x0000002ad1d1723e */ /* 0x000fc400000010ff */
[----:B0-----:R-:W-:Y:S01]  /*55b0*/  F2FP.BF16.F32.PACK_AB R199, R62, R61 ;  /* 0x0000003d3ec7723e */ /* 0x001fe200000010ff */
[----:B------:R-:W-:Y:S01]  /*55c0*/  FADD.FTZ R5, R47, R14 ;  /* 0x0000000e2f057221 */ /* 0x000fe20000010000 */
[----:B------:R-:W-:Y:S02]  /*55d0*/  CS2R R46, SRZ ;  /* 0x00000000002e7805 */ /* 0x000fe4000001ff00 */
[----:B------:R-:W0:Y:S01]  /*55e0*/  MUFU.EX2 R21, R21 ;  /* 0x0000001500157308 */ /* 0x000e220000000800 */
[----:B------:R-:W-:Y:S01]  /*55f0*/  FADD.FTZ R14, R50, R5 ;  /* 0x00000005320e7221 */ /* 0x000fe20000010000 */
[----:B----4-:R-:W-:Y:S01]  /*5600*/  FADD.FTZ R5, R208, R41 ;  /* 0x00000029d0057221 */ /* 0x010fe20000010000 */
[----:B------:R-:W-:-:S05]  /*5610*/  F2FP.BF16.F32.PACK_AB R208, R41, R208 ;  /* 0x000000d029d0723e */ /* 0x000fca00000010ff */
[----:B------:R-:W-:Y:S08]  /*5620*/  MUFU.EX2 R24, R24 ;  /* 0x0000001800187308 */ /* 0x000ff00000000800 */
[----:B------:R-:W1:Y:S01]  /*5630*/  MUFU.EX2 R43, R26 ;  /* 0x0000001a002b7308 */ /* 0x000e620000000800 */
[----:B0-----:R-:W-:-:S07]  /*5640*/  F2FP.BF16.F32.PACK_AB R210, R21, R20 ;  /* 0x0000001415d2723e */ /* 0x001fce00000010ff */
[----:B------:R0:W-:Y:S08]  /*5650*/  MUFU.EX2 R206, R27 ;  /* 0x0000001b00ce7308 */ /* 0x0001f00000000800 */
[----:B------:R-:W3:Y:S01]  /*5660*/  MUFU.EX2 R25, R25 ;  /* 0x0000001900197308 */ /* 0x000ee20000000800 */
[----:B0-----:R-:W-:Y:S01]  /*5670*/  FADD.FTZ R27, R51, R14 ;  /* 0x0000000e331b7221 */ /* 0x001fe20000010000 */
[----:B------:R-:W-:Y:S01]  /*5680*/  FADD.FTZ R14, R20, R5 ;  /* 0x00000005140e7221 */ /* 0x000fe20000010000 */
[----:B-1----:R-:W-:-:S02]  /*5690*/  F2FP.BF16.F32.PACK_AB R204, R43, R24 ;  /* 0x000000182bcc723e */ /* 0x002fc400000010ff */
[----:B------:R-:W-:Y:S01]  /*56a0*/  CS2R R50, SRZ ;  /* 0x0000000000327805 */ /* 0x000fe2000001ff00 */
[----:B------:R-:W-:Y:S01]  /*56b0*/  FADD.FTZ R26, R54, R27 ;  /* 0x0000001b361a7221 */ /* 0x000fe20000010000 */
[----:B------:R-:W-:Y:S01]  /*56c0*/  FADD.FTZ R5, R21, R14 ;  /* 0x0000000e15057221 */ /* 0x000fe20000010000 */
[----:B------:R-:W2:Y:S02]  /*56d0*/  MUFU.EX2 R28, R28 ;  /* 0x0000001c001c7308 */ /* 0x000ea40000000800 */
[----:B------:R-:W-:Y:S01]  /*56e0*/  FADD.FTZ R27, R55, R26 ;  /* 0x0000001a371b7221 */ /* 0x000fe20000010000 */
[----:B------:R-:W-:Y:S01]  /*56f0*/  FADD.FTZ R14, R24, R5 ;  /* 0x00000005180e7221 */ /* 0x000fe20000010000 */
[----:B------:R-:W-:Y:S02]  /*5700*/  CS2R R54, SRZ ;  /* 0x0000000000367805 */ /* 0x000fe4000001ff00 */
[----:B------:R-:W-:Y:S01]  /*5710*/  FADD.FTZ R26, R56, R27 ;  /* 0x0000001b381a7221 */ /* 0x000fe20000010000 */
[----:B------:R-:W-:Y:S01]  /*5720*/  FADD.FTZ R14, R43, R14 ;  /* 0x0000000e2b0e7221 */ /* 0x000fe20000010000 */
[----:B------:R-:W-:Y:S01]  /*5730*/  CS2R R42, SRZ ;  /* 0x00000000002a7805 */ /* 0x000fe2000001ff00 */
[----:B------:R-:W0:Y:S01]  /*5740*/  MUFU.EX2 R45, R30 ;  /* 0x0000001e002d7308 */ /* 0x000e220000000800 */
[----:B------:R-:W-:Y:S01]  /*5750*/  FADD.FTZ R26, R57, R26 ;  /* 0x0000001a391a7221 */ /* 0x000fe20000010000 */
[----:B---3--:R-:W-:Y:S01]  /*5760*/  FADD.FTZ R5, R25, R14 ;  /* 0x0000000e19057221 */ /* 0x008fe20000010000 */
[----:B------:R-:W-:-:S02]  /*5770*/  CS2R R56, SRZ ;  /* 0x0000000000387805 */ /* 0x000fc4000001ff00 */
[----:B------:R-:W-:Y:S01]  /*5780*/  FADD.FTZ R27, R203, R26 ;  /* 0x0000001acb1b7221 */ /* 0x000fe20000010000 */
[----:B------:R-:W-:Y:S01]  /*5790*/  FADD.FTZ R5, R206, R5 ;  /* 0x00000005ce057221 */ /* 0x000fe20000010000 */
[C---:B------:R-:W-:Y:S01]  /*57a0*/  F2FP.BF16.F32.PACK_AB R203, R58.reuse, R203 ;  /* 0x000000cb3acb723e */ /* 0x040fe200000010ff */
[----:B------:R-:W1:Y:S01]  /*57b0*/  MUFU.EX2 R29, R29 ;  /* 0x0000001d001d7308 */ /* 0x000e620000000800 */
[----:B------:R-:W-:Y:S01]  /*57c0*/  FADD.FTZ R14, R58, R27 ;  /* 0x0000001b3a0e7221 */ /* 0x000fe20000010000 */
[----:B--2---:R-:W-:Y:S01]  /*57d0*/  FADD.FTZ R0, R28, R5 ;  /* 0x000000051c007221 */ /* 0x004fe20000010000 */
[----:B------:R-:W-:Y:S02]  /*57e0*/  F2FP.BF16.F32.PACK_AB R206, R206, R25 ;  /* 0x00000019cece723e */ /* 0x000fe400000010ff */
[----:B------:R-:W-:Y:S01]  /*57f0*/  CS2R R24, SRZ ;  /* 0x0000000000187805 */ /* 0x000fe2000001ff00 */
[----:B------:R-:W-:Y:S01]  /*5800*/  FADD.FTZ R5, R59, R14 ;  /* 0x0000000e3b057221 */ /* 0x000fe20000010000 */
[----:B------:R-:W-:Y:S01]  /*5810*/  CS2R R58, SRZ ;  /* 0x00000000003a7805 */ /* 0x000fe2000001ff00 */
[----:B------:R-:W2:Y:S01]  /*5820*/  MUFU.EX2 R202, R31 ;  /* 0x0000001f00ca7308 */ /* 0x000ea20000000800 */
[C---:B0-----:R-:W-:Y:S01]  /*5830*/  FADD.FTZ R0, R45.reuse, R0 ;  /* 0x000000002d007221 */ /* 0x041fe20000010000 */
[----:B------:R-:W-:Y:S01]  /*5840*/  FADD.FTZ R14, R60, R5 ;  /* 0x000000053c0e7221 */ /* 0x000fe20000010000 */
[----:B------:R-:W-:-:S02]  /*5850*/  F2FP.BF16.F32.PACK_AB R200, R45, R28 ;  /* 0x0000001c2dc8723e */ /* 0x000fc400000010ff */
[----:B------:R-:W-:Y:S01]  /*5860*/  CS2R R44, SRZ ;  /* 0x00000000002c7805 */ /* 0x000fe2000001ff00 */
[----:B------:R-:W-:Y:S01]  /*5870*/  FADD.FTZ R27, R61, R14 ;  /* 0x0000000e3d1b7221 */ /* 0x000fe20000010000 */
[----:B------:R-:W-:Y:S01]  /*5880*/  CS2R R60, SRZ ;  /* 0x00000000003c7805 */ /* 0x000fe2000001ff00 */
[----:B------:R-:W0:Y:S01]  /*5890*/  MUFU.EX2 R32, R32 ;  /* 0x0000002000207308 */ /* 0x000e220000000800 */
[----:B-1----:R-:W-:Y:S01]  /*58a0*/  FADD.FTZ R5, R29, R0 ;  /* 0x000000001d057221 */ /* 0x002fe20000010000 */
[----:B------:R-:W-:-:S04]  /*58b0*/  FADD.FTZ R14, R62, R27 ;  /* 0x0000001b3e0e7221 */ /* 0x000fc80000010000 */
[----:B------:R-:W-:Y:S02]  /*58c0*/  FADD.FTZ R27, R63, R14 ;  /* 0x0000000e3f1b7221 */ /* 0x000fe40000010000 */
        /* <DEDUP_REMOVED lines=21> */
[----:B--2---:R-:W-:Y:S01]  /*5a20*/  FADD.FTZ R0, R36, R31 ;  /* 0x0000001f24007221 */ /* 0x004fe20000010000 */
[----:B------:R-:W-:-:S06]  /*5a30*/  CS2R R30, SRZ ;  /* 0x00000000001e7805 */ /* 0x000fcc000001ff00 */
[----:B------:R-:W2:Y:S01]  /*5a40*/  MUFU.EX2 R2, R2 ;  /* 0x0000000200027308 */ /* 0x000ea20000000800 */
[C---:B0-----:R-:W-:Y:S01]  /*5a50*/  FADD.FTZ R21, R37.reuse, R0 ;  /* 0x0000000025157221 */ /* 0x041fe20000010000 */
[----:B------:R-:W-:Y:S01]  /*5a60*/  F2FP.BF16.F32.PACK_AB R192, R37, R36 ;  /* 0x0000002425c0723e */ /* 0x000fe200000010ff */
[----:B------:R-:W-:Y:S01]  /*5a70*/  IMAD.MOV.U32 R0, RZ, RZ, 0x3f800000 ;  /* 0x3f800000ff007424 */ /* 0x000fe200078e00ff */
[----:B------:R-:W-:-:S04]  /*5a80*/  CS2R R36, SRZ ;  /* 0x0000000000247805 */ /* 0x000fc8000001ff00 */
[----:B------:R-:W0:Y:S01]  /*5a90*/  MUFU.EX2 R40, R40 ;  /* 0x0000002800287308 */ /* 0x000e220000000800 */
[----:B-1----:R-:W-:-:S07]  /*5aa0*/  FADD.FTZ R5, R65, R14 ;  /* 0x0000000e41057221 */ /* 0x002fce0000010000 */
[----:B------:R1:W3:Y:S01]  /*5ab0*/  MUFU.EX2 R27, R38 ;  /* 0x00000026001b7308 */ /* 0x0002e20000000800 */
[----:B--2---:R-:W-:Y:S01]  /*5ac0*/  FADD.FTZ R14, R2, R21 ;  /* 0x00000015020e7221 */ /* 0x004fe20000010000 */
[C---:B0-----:R-:W-:Y:S01]  /*5ad0*/  FADD.FTZ R5, R40.reuse, R5 ;  /* 0x0000000528057221 */ /* 0x041fe20000010000 */
[----:B------:R-:W-:Y:S02]  /*5ae0*/  F2FP.BF16.F32.PACK_AB R195, R40, R65 ;  /* 0x0000004128c3723e */ /* 0x000fe400000010ff */
[----:B------:R-:W-:Y:S02]  /*5af0*/  CS2R R64, SRZ ;  /* 0x0000000000407805 */ /* 0x000fe4000001ff00 */
[----:B------:R-:W-:Y:S02]  /*5b00*/  CS2R R40, SRZ ;  /* 0x0000000000287805 */ /* 0x000fe4000001ff00 */
[----:B-1----:R-:W-:Y:S01]  /*5b10*/  CS2R R38, SRZ ;  /* 0x0000000000267805 */ /* 0x002fe2000001ff00 */
[C---:B---3--:R-:W-:Y:S01]  /*5b20*/  FADD.FTZ R14, R27.reuse, R14 ;  /* 0x0000000e1b0e7221 */ /* 0x048fe20000010000 */
[----:B------:R-:W-:Y:S01]  /*5b30*/  F2FP.BF16.F32.PACK_AB R194, R27, R2 ;  /* 0x000000021bc2723e */ /* 0x000fe200000010ff */
[----:B------:R-:W-:Y:S01]  /*5b40*/  IMAD.MOV.U32 R2, RZ, RZ, 0x3f800000 ;  /* 0x3f800000ff027424 */ /* 0x000fe200078e00ff */
[----:B------:R-:W-:Y:S01]  /*5b50*/  CS2R R26, SRZ ;  /* 0x00000000001a7805 */ /* 0x000fe2000001ff00 */
[----:B------:R-:W-:Y:S06]  /*5b60*/  @!P3 BRA `(.L_x_2387) ;  /* 0x00000040009cb947 */ /* 0x000fec0003800000 */
[----:B------:R-:W-:Y:S01]  /*5b70*/  R2UR UR5, R232 ;  /* 0x00000000e80572ca */ /* 0x000fe200000e0000 */
[----:B------:R-:W-:Y:S01]  /*5b80*/  IMAD.MOV.U32 R21, RZ, RZ, R3 ;  /* 0x000000ffff157224 */ /* 0x000fe200078e0003 */
[----:B------:R-:W-:Y:S01]  /*5b90*/  R2UR UR4, R16 ;  /* 0x00000000100472ca */ /* 0x000fe200000e0000 */
[----:B------:R-:W-:Y:S01]  /*5ba0*/  IMAD.MOV.U32 R20, RZ, RZ, R4 ;  /* 0x000000ffff147224 */ /* 0x000fe200078e0004 */
[----:B------:R-:W-:Y:S01]  /*5bb0*/  ULDC UR61, c[0x0][0x9d8] ;  /* 0x00027600003d7ab9 */ /* 0x000fe20000000800 */
[----:B------:R-:W-:Y:S02]  /*5bc0*/  IMAD.U32 R233, RZ, RZ, UR60 ;  /* 0x0000003cffe97e24 */ /* 0x000fe4000f8e00ff */
[----:B------:R-:W-:Y:S02]  /*5bd0*/  IMAD.MOV.U32 R2, RZ, RZ, 0x3f800000 ;  /* 0x3f800000ff027424 */ /* 0x000fe400078e00ff */
[----:B------:R-:W-:-:S04]  /*5be0*/  IMAD.MOV.U32 R151, RZ, RZ, RZ ;  /* 0x000000ffff977224 */ /* 0x000fc800078e00ff */
[----:B------:R-:W-:Y:S02]  /*5bf0*/  IMAD.U32 R234, RZ, RZ, UR5 ;  /* 0x00000005ffea7e24 */ /* 0x000fe4000f8e00ff */
[----:B------:R-:W-:-:S07]  /*5c00*/  IMAD.U32 R235, RZ, RZ, UR4 ;  /* 0x00000004ffeb7e24 */ /* 0x000fce000f8e00ff */
.L_x_2396:
        /* <DEDUP_REMOVED lines=10> */
.L_x_2388:
[----:B------:R-:W-:Y:S02]  /*5cb0*/  R2UR UR4, R17 ;  /* 0x00000000110472ca */ /* 0x000fe400000e0000 */
[----:B------:R-:W-:-:S11]  /*5cc0*/  R2UR UR5, R16 ;  /* 0x00000000100572ca */ /* 0x000fd600000e0000 */
[----:B------:R-:W-:Y:S02]  /*5cd0*/  ULEA UR4, UR60, UR4, 0x3 ;  /* 0x000000043c047291 */ /* 0x000fe4000f8e183f */
[----:B------:R-:W-:-:S04]  /*5ce0*/  IMAD.U32 R3, RZ, RZ, UR5 ;  /* 0x00000005ff037e24 */ /* 0x000fc8000f8e00ff */
[----:B------:R-:W-:Y:S01]  /*5cf0*/  IMAD.U32 R232, RZ, RZ, UR4 ;  /* 0x00000004ffe87e24 */ /* 0x000fe2000f8e00ff */
[----:B------:R-:W-:-:S04]  /*5d00*/  SHF.L.U32 R3, R3, 0x1f, RZ ;  /* 0x0000001f03037819 */ /* 0x000fc800000006ff */
[----:B------:R0:W1:Y:S01]  /*5d10*/  SYNCS.PHASECHK.TRANS64.TRYWAIT P3, [UR4+0x38830], R3 ;  /* 0x03883003ff0075a7 */ /* 0x0000620008060144 */
[----:B------:R-:W-:Y:S05]  /*5d20*/  @!P0 BRA `(.L_x_2389) ;  /* 0x0000000000048947 */ /* 0x000fea0003800000 */
[----:B------:R-:W-:Y:S01]  /*5d30*/  BPT.TRAP 0x1 ;  /* 0x000000040000795c */ /* 0x000fe20000300000 */
.L_x_2389:
[----:B-1----:R-:W-:Y:S05]  /*5d40*/  @P3 BRA `(.L_x_2390) ;  /* 0x00000000000c3947 */ /* 0x002fea0003800000 */
[----:B------:R-:W-:-:S13]  /*5d50*/  R2UR UR4, R232 ;  /* 0x00000000e80472ca */ /* 0x000fda00000e0000 */
[----:B------:R-:W1:Y:S02]  /*5d60*/  SYNCS.PHASECHK.TRANS64.TRYWAIT P3, [UR4+0x38830], R3 ;  /* 0x03883003ff0075a7 */ /* 0x000e640008060144 */
[----:B-1----:R-:W-:Y:S05]  /*5d70*/  @!P3 BRA `(.L_x_2391) ;  /* 0x0000011400d4b947 */ /* 0x002fea0003800000 */
.L_x_2390:
        /* <DEDUP_REMOVED lines=23> */
[----:B------:R-:W-:Y:S01]  /*5ef0*/  UIADD3 UR58, UR4, 0x80, URZ ;  /* 0x00000080043a7890 */ /* 0x000fe2000fffe03f */
[-C--:B------:R-:W-:Y:S01]  /*5f00*/  FMUL.FTZ R28, R28, R0.reuse ;  /* 0x000000001c1c7220 */ /* 0x080fe20000410000 */
        /* <DEDUP_REMOVED lines=57> */
[----:B------:R-:W-:Y:S01]  /*62a0*/  UIADD3 UR58, UR4, 0x100, URZ ;  /* 0x00000100043a7890 */ /* 0x000fe2000fffe03f */
[-C--:B------:R-:W-:Y:S01]  /*62b0*/  FMUL.FTZ R105, R105, R0.reuse ;  /* 0x0000000069697220 */ /* 0x080fe20000410000 */
[----:B------:R-:W-:Y:S01]  /*62c0*/  UMOV UR56, UR14 ;  /* 0x0000000e00387c82 */ /* 0x000fe20008000000 */
[----:B------:R-:W-:Y:S01]  /*62d0*/  UMOV UR57, UR15 ;  /* 0x0000000f00397c82 */ /* 0x000fe20008000000 */
        /* <DEDUP_REMOVED lines=97> */
[----:B------:R-:W-:Y:S01]  /*68f0*/  UIADD3 UR58, UR4, 0x200, URZ ;  /* 0x00000200043a7890 */ /* 0x000fe2000fffe03f */
[----:B------:R-:W-:Y:S01]  /*6900*/  UMOV UR56, UR14 ;  /* 0x0000000e00387c82 */ /* 0x000fe20008000000 */
[----:B------:R-:W-:Y:S01]  /*6910*/  UMOV UR57, UR15 ;  /* 0x0000000f00397c82 */ /* 0x000fe20008000000 */
[----:B------:R-:W-:Y:S01]  /*6920*/  UMOV UR59, 0x40000040 ;  /* 0x40000040003b7882 */ /* 0x000fe20000000000 */
        /* <DEDUP_REMOVED lines=129> */
[----:B------:R-:W-:-:S11]  /*7140*/  R2UR UR15, R9 ;  /* 0x00000000090f72ca */ /* 0x000fd600000e0000 */
[----:B------:R-:W-:Y:S02]  /*7150*/  UMOV UR56, UR14 ;  /* 0x0000000e00387c82 */ /* 0x000fe40008000000 */
[----:B------:R-:W-:Y:S01]  /*7160*/  UMOV UR57, UR15 ;  /* 0x0000000f00397c82 */ /* 0x000fe20008000000 */
[----:B------:R-:W-:Y:S01]  /*7170*/  UMOV UR5, UR15 ;  /* 0x0000000f00057c82 */ /* 0x000fe20008000000 */
        /* <DEDUP_REMOVED lines=261> */
.L_x_2392:
        /* <DEDUP_REMOVED lines=9> */
.L_x_2393:
[----:B---3--:R-:W-:Y:S05]  /*8260*/  @P3 BRA `(.L_x_2394) ;  /* 0x0000000000083947 */ /* 0x008fea0003800000 */
[----:B------:R-:W3:Y:S02]  /*8270*/  SYNCS.PHASECHK.TRANS64.TRYWAIT P3, [UR4+0x38850], R0 ;  /* 0x03885000ff0075a7 */ /* 0x000ee40008060144 */
[----:B---3--:R-:W-:Y:S05]  /*8280*/  @!P3 BRA `(.L_x_2395) ;  /* 0x000000f000acb947 */ /* 0x008fea0003800000 */
.L_x_2394:
[----:B------:R-:W-:Y:S01]  /*8290*/  R2UR UR5, R17 ;  /* 0x00000000110572ca */ /* 0x000fe200000e0000 */
[----:B------:R-:W-:Y:S01]  /*82a0*/  WARPGROUP.ARRIVE ;  /* 0x00000000000079c5 */ /* 0x000fe20000000000 */
[----:B------:R-:W-:Y:S01]  /*82b0*/  R2UR UR6, R233 ;  /* 0x00000000e90672ca */ /* 0x000fe200000e0000 */
[----:B------:R-:W-:Y:S01]  /*82c0*/  UMOV UR7, 0x40000040 ;  /* 0x4000004000077882 */ /* 0x000fe20000000000 */
[----:B------:R-:W-:Y:S01]  /*82d0*/  R2UR UR14, R22 ;  /* 0x00000000160e72ca */ /* 0x000fe200000e0000 */
[----:B0-2---:R-:W-:Y:S01]  /*82e0*/  FMUL.FTZ R0, R184, UR61 ;  /* 0x0000003db8007c20 */ /* 0x005fe20008410000 */
[----:B------:R-:W-:Y:S01]  /*82f0*/  FMUL.FTZ R184, R186, UR61 ;  /* 0x0000003dbab87c20 */ /* 0x000fe20008410000 */
[----:B-1----:R-:W-:Y:S01]  /*8300*/  FMUL.FTZ R3, R188, UR61 ;  /* 0x0000003dbc037c20 */ /* 0x002fe20008410000 */
[----:B------:R-:W-:Y:S01]  /*8310*/  FMUL.FTZ R188, R190, UR61 ;  /* 0x0000003dbebc7c20 */ /* 0x000fe20008410000 */
[----:B------:R-:W-:Y:S01]  /*8320*/  FMUL.FTZ R190, R191, UR61 ;  /* 0x0000003dbfbe7c20 */ /* 0x000fe20008410000 */
[----:B------:R-:W-:Y:S01]  /*8330*/  FMUL.FTZ R191, R178, UR61 ;  /* 0x0000003db2bf7c20 */ /* 0x000fe20008410000 */
[----:B------:R-:W-:Y:S01]  /*8340*/  FMUL.FTZ R178, R180, UR61 ;  /* 0x0000003db4b27c20 */ /* 0x000fe20008410000 */
[----:B------:R-:W-:Y:S01]  /*8350*/  R2UR UR11, R234 ;  /* 0x00000000ea0b72ca */ /* 0x000fe200000e0000 */
[----:B------:R-:W-:Y:S01]  /*8360*/  UIADD3 UR5, UR5, 0x400, URZ ;  /* 0x0000040005057890 */ /* 0x000fe2000fffe03f */
[----:B------:R-:W-:Y:S01]  /*8370*/  R2UR UR15, R19 ;  /* 0x00000000130f72ca */ /* 0x000fe200000e0000 */
[----:B------:R-:W-:Y:S01]  /*8380*/  FMUL.FTZ R2, R185, UR61 ;  /* 0x0000003db9027c20 */ /* 0x000fe20008410000 */
[----:B------:R-:W-:Y:S01]  /*8390*/  FMUL.FTZ R185, R187, UR61 ;  /* 0x0000003dbbb97c20 */ /* 0x000fe20008410000 */
[----:B------:R-:W-:Y:S01]  /*83a0*/  USHF.R.U32.HI UR5, URZ, 0x4, UR5 ;  /* 0x000000043f057899 */ /* 0x000fe20008011605 */
[----:B------:R-:W-:Y:S01]  /*83b0*/  VIADD R186, R212, UR14 ;  /* 0x0000000ed4ba7c36 */ /* 0x000fe20008000000 */
[----:B------:R-:W0:Y:S01]  /*83c0*/  MUFU.TANH R184, R184 ;  /* 0x000000b800b87308 */ /* 0x000e220000002400 */
[----:B------:R-:W-:Y:S01]  /*83d0*/  ULDC UR14, c[0x0][0x288] ;  /* 0x0000a200000e7ab9 */ /* 0x000fe20000000800 */
[----:B------:R-:W-:Y:S01]  /*83e0*/  ULOP3.LUT UR5, UR5, 0x3fff, URZ, 0xc0, !UPT ;  /* 0x00003fff05057892 */ /* 0x000fe2000f8ec03f */
[----:B------:R-:W-:Y:S01]  /*83f0*/  FMUL.FTZ R4, R189, UR61 ;  /* 0x0000003dbd047c20 */ /* 0x000fe20008410000 */
[----:B------:R-:W-:Y:S01]  /*8400*/  FMUL.FTZ R179, R179, UR61 ;  /* 0x0000003db3b37c20 */ /* 0x000fe20008410000 */
[----:B------:R-:W-:Y:S01]  /*8410*/  FMUL.FTZ R159, R159, UR61 ;  /* 0x0000003d9f9f7c20 */ /* 0x000fe20008410000 */
[----:B------:R-:W-:Y:S01]  /*8420*/  ULOP3.LUT UR5, UR5, 0x2800000, URZ, 0xfc, !UPT ;  /* 0x0280000005057892 */ /* 0x000fe2000f8efc3f */
[----:B------:R-:W-:Y:S01]  /*8430*/  FMUL.FTZ R176, R176, UR61 ;  /* 0x0000003db0b07c20 */ /* 0x000fe20008410000 */
[----:B------:R-:W1:Y:S01]  /*8440*/  MUFU.TANH R185, R185 ;  /* 0x000000b900b97308 */ /* 0x000e620000002400 */
[----:B------:R-:W-:Y:S01]  /*8450*/  FMUL.FTZ R177, R177, UR61 ;  /* 0x0000003db1b17c20 */ /* 0x000fe20008410000 */
[----:B------:R-:W-:Y:S01]  /*8460*/  UIMAD UR10, UR6, 0xa00, UR5 ;  /* 0x00000a00060a78a4 */ /* 0x000fe2000f8e0205 */
[----:B------:R-:W-:Y:S01]  /*8470*/  FMUL.FTZ R165, R165, UR61 ;  /* 0x0000003da5a57c20 */ /* 0x000fe20008410000 */
[----:B------:R-:W-:Y:S01]  /*8480*/  FMUL.FTZ R156, R156, UR61 ;  /* 0x0000003d9c9c7c20 */ /* 0x000fe20008410000 */
[----:B------:R-:W-:Y:S01]  /*8490*/  @UP0 ULDC UR5, c[0x0][0x44c] ;  /* 0x0001130000050ab9 */ /* 0x000fe20000000800 */
[----:B------:R-:W-:-:S02]  /*84a0*/  IMAD.U32 R233, RZ, RZ, UR60 ;  /* 0x0000003cffe97e24 */ /* 0x000fc4000f8e00ff */
[----:B------:R-:W-:Y:S01]  /*84b0*/  @P2 IMAD.HI.U32 R180, R186, UR5, RZ ;  /* 0x00000005bab42c27 */ /* 0x000fe2000f8e00ff */
[----:B------:R-:W-:Y:S01]  /*84c0*/  UMOV UR6, UR10 ;  /* 0x0000000a00067c82 */ /* 0x000fe20008000000 */
[----:B------:R-:W-:Y:S02]  /*84d0*/  @UP0 ULDC UR5, c[0x0][0x450] ;  /* 0x0001140000050ab9 */ /* 0x000fe40000000800 */
[----:B------:R-:W-:Y:S01]  /*84e0*/  HGMMA.64x256x16.F32.BF16 R24, R208, gdesc[UR4].tnspB, R24, gsb0 ;  /* 0x43e00004d0187df0 */ /* 0x000fe20008001818 */
[----:B------:R-:W-:Y:S01]  /*84f0*/  UIADD3 UR6, UR10, 0x80, URZ ;  /* 0x000000800a067890 */ /* 0x000fe2000fffe03f */
[----:B------:R-:W-:Y:S01]  /*8500*/  @P2 SHF.R.U32.HI R186, RZ, UR5, R180 ;  /* 0x00000005ffba2c19 */ /* 0x000fe200080116b4 */
[----:B------:R-:W-:Y:S01]  /*8510*/  UMOV UR7, 0x40000040 ;  /* 0x4000004000077882 */ /* 0x000fe20000000000 */
[----:B------:R-:W2:Y:S01]  /*8520*/  LDC R180, c[0x0][0x2f0] ;  /* 0x0000bc00ffb47b82 */ /* 0x000ea20000000800 */
[----:B------:R-:W-:Y:S01]  /*8530*/  UMOV UR5, 0x1 ;  /* 0x0000000100057882 */ /* 0x000fe20000000000 */
[----:B------:R-:W3:Y:S01]  /*8540*/  MUFU.TANH R188, R188 ;  /* 0x000000bc00bc7308 */ /* 0x000ee20000002400 */
[----:B------:R-:W-:-:S07]  /*8550*/  UIMAD UR5, UR11, -0x50, UR5 ;  /* 0xffffffb00b0578a4 */ /* 0x000fce000f8e0205 */
[----:B------:R-:W4:Y:S08]  /*8560*/  MUFU.TANH R190, R190 ;  /* 0x000000be00be7308 */ /* 0x000f300000002400 */
[----:B------:R-:W5:Y:S08]  /*8570*/  MUFU.TANH R191, R191 ;  /* 0x000000bf00bf7308 */ /* 0x000f700000002400 */
[----:B------:R-:W5:Y:S08]  /*8580*/  MUFU.TANH R179, R179 ;  /* 0x000000b300b37308 */ /* 0x000f700000002400 */
        /* <DEDUP_REMOVED lines=11> */
[----:B------:R-:W-:Y:S01]  /*8640*/  UMOV UR7, 0x40000040 ;  /* 0x4000004000077882 */ /* 0x000fe20000000000 */
[----:B------:R-:W-:Y:S02]  /*8650*/  WARPGROUP.DEPBAR.LE gsb0, 0x0 ;  /* 0x00008000000079c5 */ /* 0x000fe40000010000 */
[----:B------:R-:W-:Y:S01]  /*8660*/  WARPGROUP.ARRIVE ;  /* 0x00000000000079c5 */ /* 0x000fe20000000000 */
[----:B------:R-:W0:Y:S04]  /*8670*/  SHFL.IDX PT, R204, R186, 0x1, 0x1c1f ;  /* 0x003c1f00bacc7f89 */ /* 0x000e2800000e0000 */
[----:B------:R-:W5:-:S15]  /*8680*/  SHFL.IDX PT, R186, R186, RZ, 0x1c1f ;  /* 0x001c1fffbaba7589 */ /* 0x000f5e00000e0000 */
[----:B------:R-:W-:-:S03]  /*8690*/  NOP ;  /* 0x0000000000007918 */ /* 0x000fc60000000000 */
[----:B------:R-:W-:Y:S01]  /*86a0*/  HGMMA.64x256x16.F32.BF16 R24, R200, gdesc[UR4].tnspB, R24, gsb0 ;  /* 0x43e00004c8187df0 */ /* 0x000fe20008001818 */
[----:B------:R-:W-:Y:S01]  /*86b0*/  UIADD3 UR6, UR10, 0x180, URZ ;  /* 0x000001800a067890 */ /* 0x000fe2000fffe03f */
[----:B------:R-:W-:Y:S01]  /*86c0*/  UMOV UR7, 0x40000040 ;  /* 0x4000004000077882 */ /* 0x000fe20000000000 */
[----:B------:R-:W-:Y:S02]  /*86d0*/  WARPGROUP.DEPBAR.LE gsb0, 0x0 ;  /* 0x00008000000079c5 */ /* 0x000fe40000010000 */
[----:B------:R-:W-:Y:S01]  /*86e0*/  WARPGROUP.ARRIVE ;  /* 0x00000000000079c5 */ /* 0x000fe20000000000 */
[----:B------:R-:W-:Y:S01]  /*86f0*/  FMUL.FTZ R201, R170, UR61 ;  /* 0x0000003daac97c20 */ /* 0x000fe20008410000 */
[----:B------:R-:W-:Y:S02]  /*8700*/  IMAD.MOV.U32 R170, RZ, RZ, -0x2 ;  /* 0xfffffffeffaa7424 */ /* 0x000fe400078e00ff */
[----:B------:R-:W-:Y:S01]  /*8710*/  FMUL.FTZ R200, R182, UR61 ;  /* 0x0000003db6c87c20 */ /* 0x000fe20008410000 */
[----:B------:R-:W-:Y:S01]  /*8720*/  FMUL.FTZ R202, R174, UR61 ;  /* 0x0000003daeca7c20 */ /* 0x000fe20008410000 */
[----:B------:R-:W-:-:S15]  /*8730*/  FMUL.FTZ R174, R162, UR61 ;  /* 0x0000003da2ae7c20 */ /* 0x000fde0008410000 */
[----:B------:R-:W-:-:S02]  /*8740*/  NOP ;  /* 0x0000000000007918 */ /* 0x000fc40000000000 */
[----:B------:R-:W-:Y:S01]  /*8750*/  HGMMA.64x256x16.F32.BF16 R24, R196, gdesc[UR4].tnspB, R24, gsb0 ;  /* 0x43e00004c4187df0 */ /* 0x000fe20008001818 */
[----:B------:R-:W-:Y:S02]  /*8760*/  IMAD R187, R23, R170, UR5 ;  /* 0x0000000517bb7e24 */ /* 0x000fe4000f8e02aa */
[----:B------:R-:W-:Y:S01]  /*8770*/  FMUL.FTZ R182, R183, UR61 ;  /* 0x0000003db7b67c20 */ /* 0x000fe20008410000 */
[----:B------:R-:W5:Y:S01]  /*8780*/  MUFU.TANH R200, R200 ;  /* 0x000000c800c87308 */ /* 0x000f620000002400 */
[----:B------:R-:W-:Y:S01]  /*8790*/  FMUL.FTZ R183, R171, UR61 ;  /* 0x0000003dabb77c20 */ /* 0x000fe20008410000 */
[----:B--2---:R-:W-:Y:S02]  /*87a0*/  IMAD R187, R180, UR15, R187 ;  /* 0x0000000fb4bb7c24 */ /* 0x004fe4000f8e02bb */
[----:B------:R-:W-:Y:S01]  /*87b0*/  FMUL.FTZ R180, R175, UR61 ;  /* 0x0000003dafb47c20 */ /* 0x000fe20008410000 */
[----:B------:R-:W-:Y:S01]  /*87c0*/  UIADD3 UR6, UR10, 0x200, URZ ;  /* 0x000002000a067890 */ /* 0x000fe2000fffe03f */
[----:B------:R-:W-:Y:S01]  /*87d0*/  UMOV UR7, 0x40000040 ;  /* 0x4000004000077882 */ /* 0x000fe20000000000 */
[----:B0-----:R-:W-:Y:S01]  /*87e0*/  IADD3 R189, R204, -UR14, R187 ;  /* 0x8000000eccbd7c10 */ /* 0x001fe2000fffe0bb */
[----:B------:R-:W0:Y:S01]  /*87f0*/  MUFU.TANH R182, R182 ;  /* 0x000000b600b67308 */ /* 0x000e220000002400 */
[----:B------:R-:W-:-:S02]  /*8800*/  ULDC UR5, c[0x0][0x988] ;  /* 0x0002620000057ab9 */ /* 0x000fc40000000800 */
[C---:B------:R-:W-:Y:S02]  /*8810*/  ISETP.GT.AND P3, PT, R189.reuse, RZ, PT ;  /* 0x000000ffbd00720c */ /* 0x040fe40003f64270 */
[C---:B------:R-:W-:Y:S02]  /*8820*/  ISETP.GT.AND P4, PT, R189.reuse, 0x1, PT ;  /* 0x00000001bd00780c */ /* 0x040fe40003f84270 */
[----:B------:R-:W-:Y:S01]  /*8830*/  FSEL R170, R184, -INF , P3 ;  /* 0xff800000b8aa7808 */ /* 0x000fe20001800000 */
[----:B------:R-:W2:Y:S01]  /*8840*/  MUFU.TANH R201, R201 ;  /* 0x000000c900c97308 */ /* 0x000ea20000002400 */
[----:B------:R-:W-:Y:S02]  /*8850*/  ISETP.GT.AND P3, PT, R189, 0x8, PT ;  /* 0x00000008bd00780c */ /* 0x000fe40003f64270 */
[----:B-1----:R-:W-:Y:S01]  /*8860*/  FSEL R162, R185, -INF , P4 ;  /* 0xff800000b9a27808 */ /* 0x002fe20002000000 */
[----:B------:R-:W-:Y:S01]  /*8870*/  FMUL.FTZ R185, R163, UR61 ;  /* 0x0000003da3b97c20 */ /* 0x000fe20008410000 */
[----:B------:R-:W-:-:S02]  /*8880*/  FMNMX.FTZ R175, R170, R21, !PT ;  /* 0x00000015aaaf7209 */ /* 0x000fc40007810000 */
[----:B---3--:R-:W-:Y:S01]  /*8890*/  FSEL R171, R188, -INF , P3 ;  /* 0xff800000bcab7808 */ /* 0x008fe20001800000 */
[----:B------:R1:W-:Y:S01]  /*88a0*/  MUFU.TANH R184, R174 ;  /* 0x000000ae00b87308 */ /* 0x0003e20000002400 */
[C---:B------:R-:W-:Y:S02]  /*88b0*/  ISETP.GT.AND P4, PT, R189.reuse, 0x9, PT ;  /* 0x00000009bd00780c */ /* 0x040fe40003f84270 */
[----:B------:R-:W-:Y:S02]  /*88c0*/  FMNMX.FTZ R188, R162, R175, !PT ;  /* 0x000000afa2bc7209 */ /* 0x000fe40007810000 */
[----:B------:R-:W-:Y:S02]  /*88d0*/  ISETP.GT.AND P3, PT, R189, 0x10, PT ;  /* 0x00000010bd00780c */ /* 0x000fe40003f64270 */
[----:B----4-:R-:W-:Y:S01]  /*88e0*/  FSEL R163, R190, -INF , P4 ;  /* 0xff800000bea37808 */ /* 0x010fe20002000000 */
[----:B------:R-:W3:Y:S01]  /*88f0*/  MUFU.TANH R183, R183 ;  /* 0x000000b700b77308 */ /* 0x000ee20000002400 */
[----:B-1----:R-:W-:Y:S01]  /*8900*/  FMNMX.FTZ R174, R171, R188, !PT ;  /* 0x000000bcabae7209 */ /* 0x002fe20007810000 */
[----:B------:R-:W-:Y:S01]  /*8910*/  FMUL.FTZ R188, R166, UR61 ;  /* 0x0000003da6bc7c20 */ /* 0x000fe20008410000 */
[----:B------:R-:W-:Y:S01]  /*8920*/  ISETP.GT.AND P4, PT, R189, 0x11, PT ;  /* 0x00000011bd00780c */ /* 0x000fe20003f84270 */
[----:B------:R-:W-:Y:S01]  /*8930*/  FMUL.FTZ R190, R167, UR61 ;  /* 0x0000003da7be7c20 */ /* 0x000fe20008410000 */
[----:B-----5:R-:W-:Y:S01]  /*8940*/  FSEL R166, R191, -INF , P3 ;  /* 0xff800000bfa67808 */ /* 0x020fe20001800000 */
[----:B------:R-:W-:Y:S01]  /*8950*/  FMUL.FTZ R191, R154, UR61 ;  /* 0x0000003d9abf7c20 */ /* 0x000fe20008410000 */
[----:B------:R-:W-:Y:S01]  /*8960*/  FMNMX.FTZ R175, R163, R174, !PT ;  /* 0x000000aea3af7209 */ /* 0x000fe20007810000 */
[----:B------:R-:W1:Y:S01]  /*8970*/  MUFU.TANH R202, R202 ;  /* 0x000000ca00ca7308 */ /* 0x000e620000002400 */
[----:B------:R-:W-:-:S02]  /*8980*/  ISETP.GT.AND P3, PT, R189, 0x18, PT ;  /* 0x00000018bd00780c */ /* 0x000fc40003f64270 */
[----:B------:R-:W-:Y:S02]  /*8990*/  FSEL R174, R179, -INF , P4 ;  /* 0xff800000b3ae7808 */ /* 0x000fe40002000000 */
[----:B------:R-:W-:Y:S02]  /*89a0*/  FMNMX.FTZ R175, R166, R175, !PT ;  /* 0x000000afa6af7209 */ /* 0x000fe40007810000 */
[----:B------:R-:W-:Y:S01]  /*89b0*/  FSEL R167, R200, -INF , P3 ;  /* 0xff800000c8a77808 */ /* 0x000fe20001800000 */
[----:B------:R-:W4:Y:S01]  /*89c0*/  MUFU.TANH R180, R180 ;  /* 0x000000b400b47308 */ /* 0x000f220000002400 */
[C---:B------:R-:W-:Y:S02]  /*89d0*/  ISETP.GT.AND P4, PT, R189.reuse, 0x19, PT ;  /* 0x00000019bd00780c */ /* 0x040fe40003f84270 */
[----:B------:R-:W-:Y:S02]  /*89e0*/  FMNMX.FTZ R200, R174, R175, !PT ;  /* 0x000000afaec87209 */ /* 0x000fe40007810000 */
[----:B------:R-:W-:-:S02]  /*89f0*/  ISETP.GT.AND P3, PT, R189, 0x20, PT ;  /* 0x00000020bd00780c */ /* 0x000fc40003f64270 */
[----:B0-----:R-:W-:Y:S01]  /*8a00*/  FSEL R175, R182, -INF , P4 ;  /* 0xff800000b6af7808 */ /* 0x001fe20002000000 */
[----:B------:R-:W0:Y:S01]  /*8a10*/  MUFU.TANH R185, R185 ;  /* 0x000000b900b97308 */ /* 0x000e220000002400 */
[----:B------:R-:W-:Y:S02]  /*8a20*/  FMNMX.FTZ R200, R167, R200, !PT ;  /* 0x000000c8a7c87209 */ /* 0x000fe40007810000 */
[----:B--2---:R-:W-:Y:S02]  /*8a30*/  FSEL R154, R201, -INF , P3 ;  /* 0xff800000c99a7808 */ /* 0x004fe40001800000 */
[----:B------:R-:W-:Y:S02]  /*8a40*/  ISETP.GT.AND P4, PT, R189, 0x21, PT ;  /* 0x00000021bd00780c */ /* 0x000fe40003f84270 */
[----:B------:R-:W-:Y:S01]  /*8a50*/  FMNMX.FTZ R201, R175, R200, !PT ;  /* 0x000000c8afc97209 */ /* 0x000fe20007810000 */
[----:B------:R-:W2:Y:S01]  /*8a60*/  MUFU.TANH R188, R188 ;  /* 0x000000bc00bc7308 */ /* 0x000ea20000002400 */
[----:B------:R-:W-:Y:S01]  /*8a70*/  ISETP.GT.AND P3, PT, R189, 0x28, PT ;  /* 0x00000028bd00780c */ /* 0x000fe20003f64270 */
[----:B------:R-:W-:Y:S01]  /*8a80*/  FMUL.FTZ R200, R155, UR61 ;  /* 0x0000003d9bc87c20 */ /* 0x000fe20008410000 */
[----:B---3--:R-:W-:-:S02]  /*8a90*/  FSEL R179, R183, -INF , P4 ;  /* 0xff800000b7b37808 */ /* 0x008fc40002000000 */
[----:B------:R-:W-:Y:S01]  /*8aa0*/  FMNMX.FTZ R182, R154, R201, !PT ;  /* 0x000000c99ab67209 */ /* 0x000fe20007810000 */
[----:B------:R-:W-:Y:S01]  /*8ab0*/  FMUL.FTZ R201, R158, UR61 ;  /* 0x0000003d9ec97c20 */ /* 0x000fe20008410000 */
[----:B------:R-:W-:Y:S01]  /*8ac0*/  ISETP.GT.AND P4, PT, R189, 0x29, PT ;  /* 0x00000029bd00780c */ /* 0x000fe20003f84270 */
[----:B------:R-:W3:Y:S01]  /*8ad0*/  MUFU.TANH R190, R190 ;  /* 0x000000be00be7308 */ /* 0x000ee20000002400 */
[----:B-1----:R-:W-:Y:S02]  /*8ae0*/  FSEL R155, R202, -INF , P3 ;  /* 0xff800000ca9b7808 */ /* 0x002fe40001800000 */
[----:B------:R-:W-:Y:S02]  /*8af0*/  FMNMX.FTZ R182, R179, R182, !PT ;  /* 0x000000b6b3b67209 */ /* 0x000fe40007810000 */
[----:B------:R-:W-:Y:S02]  /*8b00*/  ISETP.GT.AND P3, PT, R189, 0x30, PT ;  /* 0x00000030bd00780c */ /* 0x000fe40003f64270 */
[----:B----4-:R-:W-:Y:S01]  /*8b10*/  FSEL R180, R180, -INF , P4 ;  /* 0xff800000b4b47808 */ /* 0x010fe20002000000 */
[----:B------:R-:W1:Y:S01]  /*8b20*/  MUFU.TANH R191, R191 ;  /* 0x000000bf00bf7308 */ /* 0x000e620000002400 */
[----:B------:R-:W-:-:S02]  /*8b30*/  FMNMX.FTZ R183, R155, R182, !PT ;  /* 0x000000b69bb77209 */ /* 0x000fc40007810000 */
[----:B------:R-:W-:Y:S02]  /*8b40*/  ISETP.GT.AND P4, PT, R189, 0x31, PT ;  /* 0x00000031bd00780c */ /* 0x000fe40003f84270 */
[----:B------:R-:W-:Y:S02]  /*8b50*/  FSEL R158, R184, -INF , P3 ;  /* 0xff800000b89e7808 */ /* 0x000fe40001800000 */
[----:B------:R-:W-:Y:S01]  /*8b60*/  FMNMX.FTZ R183, R180, R183, !PT ;  /* 0x000000b7b4b77209 */ /* 0x000fe20007810000 */
[----:B------:R-:W4:Y:S01]  /*8b70*/  MUFU.TANH R200, R200 ;  /* 0x000000c800c87308 */ /* 0x000f220000002400 */
[----:B0-----:R-:W-:Y:S02]  /*8b80*/  FSEL R182, R185, -INF , P4 ;  /* 0xff800000b9b67808 */ /* 0x001fe40002000000 */
[----:B------:R-:W-:Y:S02]  /*8b90*/  ISETP.GT.AND P3, PT, R189, 0x38, PT ;  /* 0x00000038bd00780c */ /* 0x000fe40003f64270 */
[----:B------:R-:W-:-:S02]  /*8ba0*/  FMNMX.FTZ R185, R158, R183, !PT ;  /* 0x000000b79eb97209 */ /* 0x000fc40007810000 */
[----:B------:R-:W-:Y:S01]  /*8bb0*/  ISETP.GT.AND P4, PT, R189, 0x39, PT ;  /* 0x00000039bd00780c */ /* 0x000fe20003f84270 */
[----:B------:R-:W0:Y:S01]  /*8bc0*/  MUFU.TANH R201, R201 ;  /* 0x000000c900c97308 */ /* 0x000e220000002400 */
[----:B--2---:R-:W-:Y:S01]  /*8bd0*/  FSEL R183, R188, -INF , P3 ;  /* 0xff800000bcb77808 */ /* 0x004fe20001800000 */
[----:B------:R-:W-:Y:S01]  /*8be0*/  FMUL.FTZ R188, R181, UR61 ;  /* 0x0000003db5bc7c20 */ /* 0x000fe20008410000 */
[----:B------:R-:W-:Y:S02]  /*8bf0*/  FMNMX.FTZ R184, R182, R185, !PT ;  /* 0x000000b9b6b87209 */ /* 0x000fe40007810000 */
[----:B------:R-:W-:Y:S02]  /*8c00*/  ISETP.GT.AND P3, PT, R189, 0x40, PT ;  /* 0x00000040bd00780c */ /* 0x000fe40003f64270 */
[----:B---3--:R-:W-:Y:S01]  /*8c10*/  FSEL R185, R190, -INF , P4 ;  /* 0xff800000beb97808 */ /* 0x008fe20002000000 */
[----:B------:R2:W3:Y:S01]  /*8c20*/  MUFU.TANH R202, R159 ;  /* 0x0000009f00ca7308 */ /* 0x0004e20000002400 */
[----:B------:R-:W-:-:S02]  /*8c30*/  FMNMX.FTZ R184, R183, R184, !PT ;  /* 0x000000b8b7b87209 */ /* 0x000fc40007810000 */
[----:B------:R-:W-:Y:S02]  /*8c40*/  ISETP.GT.AND P4, PT, R189, 0x41, PT ;  /* 0x00000041bd00780c */ /* 0x000fe40003f84270 */
[----:B-1----:R-:W-:Y:S02]  /*8c50*/  FSEL R181, R191, -INF , P3 ;  /* 0xff800000bfb57808 */ /* 0x002fe40001800000 */
[----:B------:R-:W-:Y:S01]  /*8c60*/  FMNMX.FTZ R190, R185, R184, !PT ;  /* 0x000000b8b9be7209 */ /* 0x000fe20007810000 */
[----:B------:R-:W1:Y:S01]  /*8c70*/  MUFU.TANH R188, R188 ;  /* 0x000000bc00bc7308 */ /* 0x000e620000002400 */
[----:B------:R-:W-:Y:S02]  /*8c80*/  ISETP.GT.AND P3, PT, R189, 0x48, PT ;  /* 0x00000048bd00780c */ /* 0x000fe40003f64270 */
[----:B----4-:R-:W-:Y:S01]  /*8c90*/  FSEL R184, R200, -INF , P4 ;  /* 0xff800000c8b87808 */ /* 0x010fe20002000000 */
[----:B------:R-:W-:Y:S01]  /*8ca0*/  FMUL.FTZ R200, R169, UR61 ;  /* 0x0000003da9c87c20 */ /* 0x000fe20008410000 */
[----:B--2---:R-:W-:Y:S01]  /*8cb0*/  FMNMX.FTZ R159, R181, R190, !PT ;  /* 0x000000beb59f7209 */ /* 0x004fe20007810000 */
[----:B------:R-:W-:Y:S01]  /*8cc0*/  FMUL.FTZ R169, R172, UR61 ;  /* 0x0000003daca97c20 */ /* 0x000fe20008410000 */
[----:B------:R-:W-:Y:S01]  /*8cd0*/  ISETP.GT.AND P4, PT, R189, 0x49, PT ;  /* 0x00000049bd00780c */ /* 0x000fe20003f84270 */
[----:B------:R-:W-:Y:S01]  /*8ce0*/  FMUL.FTZ R189, R168, UR61 ;  /* 0x0000003da8bd7c20 */ /* 0x000fe20008410000 */
[----:B0-----:R-:W-:Y:S01]  /*8cf0*/  FSEL R168, R201, -INF , P3 ;  /* 0xff800000c9a87808 */ /* 0x001fe20001800000 */
[----:B------:R-:W-:Y:S01]  /*8d00*/  FMUL.FTZ R172, R161, UR61 ;  /* 0x0000003da1ac7c20 */ /* 0x000fe20008410000 */
[----:B------:R-:W-:Y:S01]  /*8d10*/  FMNMX.FTZ R191, R184, R159, !PT ;  /* 0x0000009fb8bf7209 */ /* 0x000fe20007810000 */
[----:B------:R-:W-:Y:S01]  /*8d20*/  MUFU.TANH R200, R200 ;  /* 0x000000c800c87308 */ /* 0x000fe20000002400 */
[----:B---3--:R-:W-:-:S02]  /*8d30*/  FSEL R159, R202, -INF , P4 ;  /* 0xff800000ca9f7808 */ /* 0x008fc40002000000 */
[----:B------:R-:W-:Y:S01]  /*8d40*/  FMNMX.FTZ R190, R168, R191, !PT ;  /* 0x000000bfa8be7209 */ /* 0x000fe20007810000 */
[----:B------:R-:W-:Y:S01]  /*8d50*/  FMUL.FTZ R191, R173, UR61 ;  /* 0x0000003dadbf7c20 */ /* 0x000fe20008410000 */
[----:B------:R-:W-:Y:S02]  /*8d60*/  FMUL.FTZ R173, R164, UR61 ;  /* 0x0000003da4ad7c20 */ /* 0x000fe40008410000 */
[----:B------:R-:W-:Y:S01]  /*8d70*/  FMNMX.FTZ R201, R159, R190, !PT ;  /* 0x000000be9fc97209 */ /* 0x000fe20007810000 */
[----:B------:R-:W-:Y:S01]  /*8d80*/  FMUL.FTZ R190, R160, UR61 ;  /* 0x0000003da0be7c20 */ /* 0x000fe20008410000 */
[----:B------:R-:W-:Y:S01]  /*8d90*/  IADD3 R160, R186, -UR14, R187 ;  /* 0x8000000ebaa07c10 */ /* 0x000fe2000fffe0bb */
[----:B------:R-:W-:Y:S01]  /*8da0*/  FMUL.FTZ R187, R152, UR61 ;  /* 0x0000003d98bb7c20 */ /* 0x000fe20008410000 */
[----:B------:R0:W-:Y:S01]  /*8db0*/  MUFU.TANH R186, R165 ;  /* 0x000000a500ba7308 */ /* 0x0001e20000002400 */
[----:B------:R-:W2:Y:S01]  /*8dc0*/  SHFL.BFLY PT, R202, R201, 0x2, 0x1f ;  /* 0x0c401f00c9ca7f89 */ /* 0x000ea200000e0000 */
[----:B------:R-:W-:-:S02]  /*8dd0*/  ISETP.GT.AND P3, PT, R160, RZ, PT ;  /* 0x000000ffa000720c */ /* 0x000fc40003f64270 */
[C---:B------:R-:W-:Y:S02]  /*8de0*/  ISETP.GT.AND P4, PT, R160.reuse, 0x1, PT ;  /* 0x00000001a000780c */ /* 0x040fe40003f84270 */
[----:B------:R-:W-:Y:S02]  /*8df0*/  ISETP.GT.AND P5, PT, R160, 0x20, PT ;  /* 0x00000020a000780c */ /* 0x000fe40003fa4270 */
[----:B------:R-:W-:Y:S01]  /*8e00*/  FSEL R2, R2, -INF , P4 ;  /* 0xff80000002027808 */ /* 0x000fe20002000000 */
[----:B------:R-:W3:Y:S01]  /*8e10*/  MUFU.TANH R189, R189 ;  /* 0x000000bd00bd7308 */ /* 0x000ee20000002400 */
[C---:B------:R-:W-:Y:S02]  /*8e20*/  ISETP.GT.AND P4, PT, R160.reuse, 0x9, PT ;  /* 0x00000009a000780c */ /* 0x040fe40003f84270 */
[----:B------:R-:W-:Y:S02]  /*8e30*/  ISETP.GT.AND P6, PT, R160, 0x21, PT ;  /* 0x00000021a000780c */ /* 0x000fe40003fc4270 */
[----:B------:R-:W-:-:S02]  /*8e40*/  FSEL R152, R4, -INF , P4 ;  /* 0xff80000004987808 */ /* 0x000fc40002000000 */
[----:B------:R-:W-:Y:S01]  /*8e50*/  ISETP.GT.AND P4, PT, R160, 0x11, PT ;  /* 0x00000011a000780c */ /* 0x000fe20003f84270 */
[----:B------:R-:W4:Y:S01]  /*8e60*/  MUFU.TANH R169, R169 ;  /* 0x000000a900a97308 */ /* 0x000f220000002400 */
[----:B------:R-:W-:Y:S02]  /*8e70*/  R2UR UR14, R232 ;  /* 0x00000000e80e72ca */ /* 0x000fe400000e0000 */
[----:B------:R-:W-:Y:S02]  /*8e80*/  FSEL R177, R177, -INF , P4 ;  /* 0xff800000b1b17808 */ /* 0x000fe40002000000 */
[----:B------:R-:W-:Y:S02]  /*8e90*/  ISETP.GT.AND P4, PT, R160, 0x19, PT ;  /* 0x00000019a000780c */ /* 0x000fe40003f84270 */
[----:B--2---:R-:W-:Y:S01]  /*8ea0*/  FMNMX.FTZ R161, R201, R202, !PT ;  /* 0x000000cac9a17209 */ /* 0x004fe20007810000 */
[----:B------:R-:W2:Y:S04]  /*8eb0*/  MUFU.TANH R191, R191 ;  /* 0x000000bf00bf7308 */ /* 0x000ea80000002400 */
[----:B------:R-:W5:Y:S04]  /*8ec0*/  SHFL.BFLY PT, R164, R161, 0x1, 0x1f ;  /* 0x0c201f00a1a47f89 */ /* 0x000f6800000e0000 */
[----:B------:R3:W-:Y:S08]  /*8ed0*/  MUFU.TANH R4, R156 ;  /* 0x0000009c00047308 */ /* 0x0007f00000002400 */
[----:B------:R-:W2:Y:S08]  /*8ee0*/  MUFU.TANH R190, R190 ;  /* 0x000000be00be7308 */ /* 0x000eb00000002400 */
[----:B------:R-:W2:Y:S08]  /*8ef0*/  MUFU.TANH R172, R172 ;  /* 0x000000ac00ac7308 */ /* 0x000eb00000002400 */
[----:B------:R-:W2:Y:S08]  /*8f00*/  MUFU.TANH R173, R173 ;  /* 0x000000ad00ad7308 */ /* 0x000eb00000002400 */
[----:B------:R-:W2:Y:S01]  /*8f10*/  MUFU.TANH R187, R187 ;  /* 0x000000bb00bb7308 */ /* 0x000ea20000002400 */
[----:B------:R-:W-:-:S02]  /*8f20*/  WARPGROUP.DEPBAR.LE gsb0, 0x0 ;  /* 0x00008000000079c5 */ /* 0x000fc40000010000 */
[----:B------:R-:W-:Y:S01]  /*8f30*/  FMUL.FTZ R196, R153, UR61 ;  /* 0x0000003d99c47c20 */ /* 0x000fe20008410000 */
[----:B------:R-:W-:Y:S01]  /*8f40*/  FSEL R153, R0, -INF , P3 ;  /* 0xff80000000997808 */ /* 0x000fe20001800000 */
[----:B------:R-:W-:Y:S01]  /*8f50*/  FMUL.FTZ R197, R157, UR61 ;  /* 0x0000003d9dc57c20 */ /* 0x000fe20008410000 */
[----:B------:R-:W-:Y:S01]  /*8f60*/  ISETP.GT.AND P3, PT, R160, 0x8, PT ;  /* 0x00000008a000780c */ /* 0x000fe20003f64270 */
[----:B------:R-:W-:Y:S01]  /*8f70*/  WARPGROUP.ARRIVE ;  /* 0x00000000000079c5 */ /* 0x000fe20000000000 */
[----:B0-----:R-:W-:Y:S01]  /*8f80*/  FMNMX.FTZ R165, R153, R20, !PT ;  /* 0x0000001499a57209 */ /* 0x001fe20007810000 */
[----:B------:R-:W0:Y:S01]  /*8f90*/  MUFU.TANH R196, R196 ;  /* 0x000000c400c47308 */ /* 0x000e220000002400 */
[----:B------:R-:W-:Y:S02]  /*8fa0*/  FSEL R0, R3, -INF , P3 ;  /* 0xff80000003007808 */ /* 0x000fe40001800000 */
[----:B------:R-:W-:Y:S01]  /*8fb0*/  FMNMX.FTZ R165, R2, R165, !PT ;  /* 0x000000a502a57209 */ /* 0x000fe20007810000 */
[----:B------:R-:W-:Y:S01]  /*8fc0*/  HGMMA.64x256x16.F32.BF16 R24, R192, gdesc[UR4].tnspB, R24, gsb0 ;  /* 0x43e00004c0187df0 */ /* 0x000fe20008001818 */
[----:B------:R-:W-:-:S02]  /*8fd0*/  ISETP.GT.AND P3, PT, R160, 0x10, PT ;  /* 0x00000010a000780c */ /* 0x000fc40003f64270 */
[----:B------:R-:W-:Y:S01]  /*8fe0*/  FMNMX.FTZ R165, R0, R165, !PT ;  /* 0x000000a500a57209 */ /* 0x000fe20007810000 */
[----:B------:R-:W0:Y:S01]  /*8ff0*/  MUFU.TANH R197, R197 ;  /* 0x000000c500c57308 */ /* 0x000e220000002400 */
[----:B------:R-:W-:Y:S02]  /*9000*/  FSEL R176, R176, -INF , P3 ;  /* 0xff800000b0b07808 */ /* 0x000fe40001800000 */
[----:B------:R-:W-:Y:S02]  /*9010*/  FMNMX.FTZ R165, R152, R165, !PT ;  /* 0x000000a598a57209 */ /* 0x000fe40007810000 */
[----:B-----5:R-:W-:Y:S02]  /*9020*/  FMNMX.FTZ R3, R161, R164, !PT ;  /* 0x000000a4a1037209 */ /* 0x020fe40007810000 */
[----:B------:R-:W-:Y:S02]  /*9030*/  ISETP.GT.AND P3, PT, R160, 0x18, PT ;  /* 0x00000018a000780c */ /* 0x000fe40003f64270 */
[----:B------:R-:W-:-:S02]  /*9040*/  FMNMX.FTZ R164, R176, R165, !PT ;  /* 0x000000a5b0a47209 */ /* 0x000fc40007810000 */
[----:B------:R-:W-:Y:S02]  /*9050*/  FSEL R178, R178, -INF , P3 ;  /* 0xff800000b2b27808 */ /* 0x000fe40001800000 */
[----:B------:R-:W-:Y:S02]  /*9060*/  FMNMX.FTZ R161, R177, R164, !PT ;  /* 0x000000a4b1a17209 */ /* 0x000fe40007810000 */
[----:B-1----:R-:W-:Y:S02]  /*9070*/  FSEL R157, R188, -INF , P4 ;  /* 0xff800000bc9d7808 */ /* 0x002fe40002000000 */
[----:B---3--:R-:W-:Y:S02]  /*9080*/  FMNMX.FTZ R156, R178, R161, !PT ;  /* 0x000000a1b29c7209 */ /* 0x008fe40007810000 */
[----:B------:R-:W-:Y:S02]  /*9090*/  FSEL R164, R189, -INF , P5 ;  /* 0xff800000bda47808 */ /* 0x000fe40002800000 */
[----:B------:R-:W-:Y:S01]  /*90a0*/  FMNMX.FTZ R161, R157, R156, !PT ;  /* 0x0000009c9da17209 */ /* 0x000fe20007810000 */
[----:B------:R-:W-:Y:S01]  /*90b0*/  FMUL.FTZ R156, R3, UR5 ;  /* 0x00000005039c7c20 */ /* 0x000fe20008410000 */
[----:B------:R-:W-:-:S02]  /*90c0*/  ISETP.GT.AND P3, PT, R160, 0x28, PT ;  /* 0x00000028a000780c */ /* 0x000fc40003f64270 */
[----:B------:R-:W-:Y:S02]  /*90d0*/  FSEL R165, R200, -INF , P6 ;  /* 0xff800000c8a57808 */ /* 0x000fe40003000000 */
[----:B------:R-:W-:Y:S02]  /*90e0*/  FMNMX.FTZ R188, R164, R161, !PT ;  /* 0x000000a1a4bc7209 */ /* 0x000fe40007810000 */
[----:B------:R-:W-:Y:S02]  /*90f0*/  FSETP.NEU.FTZ.AND P4, PT, R3, -INF , PT ;  /* 0xff8000000300780b */ /* 0x000fe40003f9d000 */
[----:B------:R-:W-:Y:S02]  /*9100*/  ISETP.GT.AND P5, PT, R160, 0x29, PT ;  /* 0x00000029a000780c */ /* 0x000fe40003fa4270 */
[----:B----4-:R-:W-:Y:S02]  /*9110*/  FSEL R169, R169, -INF , P3 ;  /* 0xff800000a9a97808 */ /* 0x010fe40001800000 */
[----:B------:R-:W-:-:S02]  /*9120*/  FMNMX.FTZ R188, R165, R188, !PT ;  /* 0x000000bca5bc7209 */ /* 0x000fc40007810000 */
[----:B------:R-:W-:Y:S02]  /*9130*/  FSEL R156, R156, RZ, P4 ;  /* 0x000000ff9c9c7208 */ /* 0x000fe40002000000 */
[----:B------:R-:W-:Y:S02]  /*9140*/  ISETP.GT.AND P3, PT, R160, 0x30, PT ;  /* 0x00000030a000780c */ /* 0x000fe40003f64270 */
[----:B--2---:R-:W-:Y:S01]  /*9150*/  FSEL R161, R191, -INF , P5 ;  /* 0xff800000bfa17808 */ /* 0x004fe20002800000 */
[--C-:B------:R-:W-:Y:S01]  /*9160*/  FFMA.FTZ R209, R170, UR5, -R156.reuse ;  /* 0x00000005aad17c23 */ /* 0x100fe2000801089c */
[----:B------:R-:W-:Y:S01]  /*9170*/  FMNMX.FTZ R188, R169, R188, !PT ;  /* 0x000000bca9bc7209 */ /* 0x000fe20007810000 */
[--C-:B------:R-:W-:Y:S01]  /*9180*/  FFMA.FTZ R211, R171, UR5, -R156.reuse ;  /* 0x00000005abd37c23 */ /* 0x100fe2000801089c */
[----:B------:R-:W-:Y:S01]  /*9190*/  ISETP.GT.AND P5, PT, R160, 0x31, PT ;  /* 0x00000031a000780c */ /* 0x000fe20003fa4270 */
[--C-:B------:R-:W-:Y:S01]  /*91a0*/  FFMA.FTZ R201, R154, UR5, -R156.reuse ;  /* 0x000000059ac97c23 */ /* 0x100fe2000801089c */
        /* <DEDUP_REMOVED lines=18> */
[----:B------:R-:W-:Y:S01]  /*92d0*/  FSEL R186, R186, -INF , P5 ;  /* 0xff800000baba7808 */ /* 0x000fe20002800000 */
[--C-:B------:R-:W-:Y:S01]  /*92e0*/  FFMA.FTZ R199, R183, UR5, -R156.reuse ;  /* 0x00000005b7c77c23 */ /* 0x100fe2000801089c */
[----:B------:R-:W-:Y:S01]  /*92f0*/  FMNMX.FTZ R171, R173, R188, !PT ;  /* 0x000000bcadab7209 */ /* 0x000fe20007810000 */
[--C-:B------:R-:W-:Y:S01]  /*9300*/  FFMA.FTZ R155, R181, UR5, -R156.reuse ;  /* 0x00000005b59b7c23 */ /* 0x100fe2000801089c */
[----:B------:R-:W-:Y:S01]  /*9310*/  ISETP.GT.AND P5, PT, R160, 0x41, PT ;  /* 0x00000041a000780c */ /* 0x000fe20003fa4270 */
[----:B------:R-:W-:Y:S01]  /*9320*/  MUFU.EX2 R211, R211 ;  /* 0x000000d300d37308 */ /* 0x000fe20000000800 */
[----:B------:R-:W-:Y:S01]  /*9330*/  FSEL R187, R187, -INF , P3 ;  /* 0xff800000bbbb7808 */ /* 0x000fe20001800000 */
[--C-:B------:R-:W-:Y:S01]  /*9340*/  FFMA.FTZ R180, R184, UR5, -R156.reuse ;  /* 0x00000005b8b47c23 */ /* 0x100fe2000801089c */
[----:B------:R-:W-:Y:S01]  /*9350*/  FMNMX.FTZ R188, R186, R171, !PT ;  /* 0x000000abbabc7209 */ /* 0x000fe20007810000 */
[----:B------:R-:W-:Y:S01]  /*9360*/  FFMA.FTZ R167, R168, UR5, -R156 ;  /* 0x00000005a8a77c23 */ /* 0x000fe2000801089c */
[----:B------:R-:W-:-:S02]  /*9370*/  ISETP.GT.AND P3, PT, R160, 0x48, PT ;  /* 0x00000048a000780c */ /* 0x000fc40003f64270 */
[----:B0-----:R-:W-:Y:S01]  /*9380*/  FSEL R171, R196, -INF , P5 ;  /* 0xff800000c4ab7808 */ /* 0x001fe20002800000 */
[----:B------:R-:W-:Y:S01]  /*9390*/  MUFU.EX2 R190, R190 ;  /* 0x000000be00be7308 */ /* 0x000fe20000000800 */
[----:B------:R-:W-:Y:S02]  /*93a0*/  FMNMX.FTZ R188, R187, R188, !PT ;  /* 0x000000bcbbbc7209 */ /* 0x000fe40007810000 */
[----:B------:R-:W-:Y:S01]  /*93b0*/  ISETP.GT.AND P5, PT, R160, 0x49, PT ;  /* 0x00000049a000780c */ /* 0x000fe20003fa4270 */
[--C-:B------:R-:W-:Y:S01]  /*93c0*/  FFMA.FTZ R160, R175, UR5, -R156.reuse ;  /* 0x00000005afa07c23 */ /* 0x100fe2000801089c */
[----:B------:R-:W-:Y:S02]  /*93d0*/  FSEL R163, R4, -INF , P3 ;  /* 0xff80000004a37808 */ /* 0x000fe40001800000 */
[----:B------:R-:W-:Y:S01]  /*93e0*/  FMNMX.FTZ R188, R171, R188, !PT ;  /* 0x000000bcabbc7209 */ /* 0x000fe20007810000 */
[----:B------:R-:W-:Y:S01]  /*93f0*/  MUFU.EX2 R205, R205 ;  /* 0x000000cd00cd7308 */ /* 0x000fe20000000800 */
[----:B------:R-:W-:Y:S01]  /*9400*/  FSEL R189, R197, -INF , P5 ;  /* 0xff800000c5bd7808 */ /* 0x000fe20002800000 */
[--C-:B------:R-:W-:Y:S01]  /*9410*/  FFMA.FTZ R197, R158, UR5, -R156.reuse ;  /* 0x000000059ec57c23 */ /* 0x100fe2000801089c */
[----:B------:R-:W-:Y:S01]  /*9420*/  FMNMX.FTZ R188, R163, R188, !PT ;  /* 0x000000bca3bc7209 */ /* 0x000fe20007810000 */
[----:B------:R-:W-:Y:S01]  /*9430*/  FFMA.FTZ R158, R185, UR5, -R156 ;  /* 0x00000005b99e7c23 */ /* 0x000fe2000801089c */
[----:B------:R-:W-:-:S02]  /*9440*/  R2UR UR6, R231 ;  /* 0x00000000e70672ca */ /* 0x000fc400000e0000 */
[----:B------:R-:W-:Y:S01]  /*9450*/  FMNMX.FTZ R4, R189, R188, !PT ;  /* 0x000000bcbd047209 */ /* 0x000fe20007810000 */
[--C-:B------:R-:W-:Y:S01]  /*9460*/  FFMA.FTZ R188, R174, UR5, -R156.reuse ;  /* 0x00000005aebc7c23 */ /* 0x100fe2000801089c */
[----:B------:R-:W-:Y:S01]  /*9470*/  MUFU.EX2 R207, R207 ;  /* 0x000000cf00cf7308 */ /* 0x000fe20000000800 */
[--C-:B------:R-:W-:Y:S01]  /*9480*/  FFMA.FTZ R174, R179, UR5, -R156.reuse ;  /* 0x00000005b3ae7c23 */ /* 0x100fe2000801089c */
[----:B------:R-:W-:Y:S01]  /*9490*/  FFMA.FTZ R156, R159, UR5, -R156 ;  /* 0x000000059f9c7c23 */ /* 0x000fe2000801089c */
[----:B------:R-:W0:Y:S05]  /*94a0*/  SHFL.BFLY PT, R191, R4, 0x2, 0x1f ;  /* 0x0c401f0004bf7f89 */ /* 0x000e2a00000e0000 */
[----:B------:R-:W-:Y:S01]  /*94b0*/  MUFU.EX2 R188, R188 ;  /* 0x000000bc00bc7308 */ /* 0x000fe20000000800 */
[----:B------:R-:W-:Y:S01]  /*94c0*/  UISETP.GT.AND UP1, UPT, UR11, UR6, UPT ;  /* 0x000000060b00728c */ /* 0x000fe2000bf24270 */
[----:B------:R-:W-:-:S06]  /*94d0*/  R2UR UR6, R16 ;  /* 0x00000000100672ca */ /* 0x000fcc00000e0000 */
[----:B------:R-:W-:Y:S07]  /*94e0*/  MUFU.EX2 R160, R160 ;  /* 0x000000a000a07308 */ /* 0x000fee0000000800 */
[----:B------:R-:W-:Y:S01]  /*94f0*/  IMAD.U32 R235, RZ, RZ, UR6 ;  /* 0x00000006ffeb7e24 */ /* 0x000fe2000f8e00ff */
        /* <DEDUP_REMOVED lines=8> */
[C---:B------:R-:W-:Y:S01]  /*9580*/  FSETP.NEU.FTZ.AND P3, PT, R4.reuse, -INF , PT ;  /* 0xff8000000400780b */ /* 0x040fe20003f7d000 */
[----:B------:R-:W-:-:S06]  /*9590*/  FMUL.FTZ R182, R4, UR5 ;  /* 0x0000000504b67c20 */ /* 0x000fcc0008410000 */
[----:B------:R-:W-:Y:S01]  /*95a0*/  MUFU.EX2 R154, R154 ;  /* 0x0000009a009a7308 */ /* 0x000fe20000000800 */
[----:B------:R-:W-:-:S05]  /*95b0*/  FSEL R182, R182, RZ, P3 ;  /* 0x000000ffb6b67208 */ /* 0x000fca0001800000 */
[--C-:B------:R-:W-:Y:S01]  /*95c0*/  FFMA.FTZ R210, R0, UR5, -R182.reuse ;  /* 0x0000000500d27c23 */ /* 0x100fe200080108b6 */
[----:B------:R-:W-:Y:S01]  /*95d0*/  FSEL R0, R3, RZ, P4 ;  /* 0x000000ff03007208 */ /* 0x000fe20002000000 */
[--C-:B------:R-:W-:Y:S01]  /*95e0*/  FFMA.FTZ R208, R2, UR5, -R182.reuse ;  /* 0x0000000502d07c23 */ /* 0x100fe200080108b6 */
[--C-:B------:R-:W-:Y:S01]  /*95f0*/  FFMA.FTZ R153, R153, UR5, -R182.reuse ;  /* 0x0000000599997c23 */ /* 0x100fe200080108b6 */
[--C-:B------:R-:W-:Y:S01]  /*9600*/  FFMA.FTZ R175, R152, UR5, -R182.reuse ;  /* 0x0000000598af7c23 */ /* 0x100fe200080108b6 */
[--C-:B------:R-:W-:Y:S01]  /*9610*/  FFMA.FTZ R204, R176, UR5, -R182.reuse ;  /* 0x00000005b0cc7c23 */ /* 0x100fe200080108b6 */
[----:B------:R-:W-:Y:S01]  /*9620*/  FADD.FTZ R0, -R0, R21 ;  /* 0x0000001500007221 */ /* 0x000fe20000010100 */
[----:B------:R-:W-:Y:S01]  /*9630*/  FSEL R21, R4, RZ, P3 ;  /* 0x000000ff04157208 */ /* 0x000fe20001800000 */
[----:B------:R-:W-:Y:S01]  /*9640*/  MUFU.EX2 R208, R208 ;  /* 0x000000d000d07308 */ /* 0x000fe20000000800 */
[--C-:B------:R-:W-:Y:S01]  /*9650*/  FFMA.FTZ R177, R177, UR5, -R182.reuse ;  /* 0x00000005b1b17c23 */ /* 0x100fe200080108b6 */
[----:B------:R-:W-:Y:S01]  /*9660*/  FMUL.FTZ R2, R0, UR5 ;  /* 0x0000000500027c20 */ /* 0x000fe20008410000 */
[----:B------:R-:W-:Y:S01]  /*9670*/  FFMA.FTZ R202, R169, UR5, -R182 ;  /* 0x00000005a9ca7c23 */ /* 0x000fe200080108b6 */
[----:B------:R-:W-:Y:S01]  /*9680*/  FADD.FTZ R21, -R21, R20 ;  /* 0x0000001415157221 */ /* 0x000fe20000010100 */
[----:B------:R-:W-:-:S02]  /*9690*/  IMAD.U32 R20, RZ, RZ, UR14 ;  /* 0x0000000eff147e24 */ /* 0x000fc4000f8e00ff */
[--C-:B------:R-:W-:Y:S01]  /*96a0*/  FFMA.FTZ R206, R178, UR5, -R182.reuse ;  /* 0x00000005b2ce7c23 */ /* 0x100fe200080108b6 */
[--C-:B------:R-:W-:Y:S01]  /*96b0*/  FFMA.FTZ R157, R157, UR5, -R182.reuse ;  /* 0x000000059d9d7c23 */ /* 0x100fe200080108b6 */
[----:B------:R-:W-:Y:S01]  /*96c0*/  FMUL.FTZ R0, R21, UR5 ;  /* 0x0000000515007c20 */ /* 0x000fe20008410000 */
[----:B------:R-:W-:Y:S01]  /*96d0*/  MUFU.EX2 R153, R153 ;  /* 0x0000009900997308 */ /* 0x000fe20000000800 */
[----:B------:R-:W-:Y:S02]  /*96e0*/  @!P1 VIADD R20, R20, 0x38840 ;  /* 0x0003884014149836 */ /* 0x000fe40000000000 */
[--C-:B------:R-:W-:Y:S01]  /*96f0*/  FFMA.FTZ R21, R161, UR5, -R182.reuse ;  /* 0x00000005a1157c23 */ /* 0x100fe200080108b6 */
[--C-:B------:R-:W-:Y:S01]  /*9700*/  FFMA.FTZ R200, R164, UR5, -R182.reuse ;  /* 0x00000005a4c87c23 */ /* 0x100fe200080108b6 */
[--C-:B------:R-:W-:Y:S01]  /*9710*/  FFMA.FTZ R165, R165, UR5, -R182.reuse ;  /* 0x00000005a5a57c23 */ /* 0x100fe200080108b6 */
[----:B------:R-:W-:Y:S01]  /*9720*/  FFMA.FTZ R196, R170, UR5, -R182 ;  /* 0x00000005aac47c23 */ /* 0x000fe200080108b6 */
[----:B------:R-:W-:Y:S01]  /*9730*/  @!P1 PRMT R20, RZ, 0x654, R20 ;  /* 0x00000654ff149816 */ /* 0x000fe20000000014 */
[--C-:B------:R-:W-:Y:S01]  /*9740*/  FFMA.FTZ R172, R172, UR5, -R182.reuse ;  /* 0x00000005acac7c23 */ /* 0x100fe200080108b6 */
[----:B------:R-:W0:Y:S01]  /*9750*/  MUFU.EX2 R0, R0 ;  /* 0x0000000000007308 */ /* 0x000e220000000800 */
[--C-:B------:R-:W-:Y:S01]  /*9760*/  FFMA.FTZ R198, R173, UR5, -R182.reuse ;  /* 0x00000005adc67c23 */ /* 0x100fe200080108b6 */
[--C-:B------:R-:W-:Y:S01]  /*9770*/  FFMA.FTZ R159, R186, UR5, -R182.reuse ;  /* 0x00000005ba9f7c23 */ /* 0x100fe200080108b6 */
[--C-:B------:R-:W-:Y:S01]  /*9780*/  FFMA.FTZ R171, R171, UR5, -R182.reuse ;  /* 0x00000005abab7c23 */ /* 0x100fe200080108b6 */
[----:B------:R-:W-:Y:S01]  /*9790*/  FFMA.FTZ R163, R163, UR5, -R182 ;  /* 0x00000005a3a37c23 */ /* 0x000fe200080108b6 */
[----:B------:R-:W-:Y:S01]  /*97a0*/  IMAD.U32 R152, RZ, RZ, UR4 ;  /* 0x00000004ff987e24 */ /* 0x000fe2000f8e00ff */
[----:B------:R-:W-:Y:S01]  /*97b0*/  PLOP3.LUT P3, PT, PT, PT, UP1, 0x80, 0x0 ;  /* 0x000000000000781c */ /* 0x000fe20003f6f018 */
[----:B------:R-:W-:Y:S01]  /*97c0*/  UIADD3 UR4, UR11, -0x1, URZ ;  /* 0xffffffff0b047890 */ /* 0x000fe2000fffe03f */
[----:B------:R-:W1:Y:S01]  /*97d0*/  MUFU.EX2 R2, R2 ;  /* 0x0000000200027308 */ /* 0x000e620000000800 */
[----:B------:R-:W-:-:S04]  /*97e0*/  @!P1 VIADD R152, R152, 0x38860 ;  /* 0x0003886098989836 */ /* 0x000fc80000000000 */
[----:B------:R-:W-:Y:S01]  /*97f0*/  IMAD.U32 R234, RZ, RZ, UR4 ;  /* 0x00000004ffea7e24 */ /* 0x000fe2000f8e00ff */
[----:B------:R-:W-:Y:S02]  /*9800*/  @!P1 PRMT R152, RZ, 0x654, R152 ;  /* 0x00000654ff989816 */ /* 0x000fe40000000098 */
[----:B------:R-:W2:Y:S01]  /*9810*/  MUFU.EX2 R210, R210 ;  /* 0x000000d200d27308 */ /* 0x000ea20000000800 */
[----:B0-----:R-:W-:-:S04]  /*9820*/  FFMA.FTZ R161, R0, R14, R153 ;  /* 0x0000000e00a17223 */ /* 0x001fc80000010099 */
[C---:B------:R-:W-:Y:S01]  /*9830*/  FADD.FTZ R161, R208.reuse, R161 ;  /* 0x000000a1d0a17221 */ /* 0x040fe20000010000 */
[----:B------:R-:W-:Y:S02]  /*9840*/  F2FP.BF16.F32.PACK_AB R208, R208, R153 ;  /* 0x00000099d0d0723e */ /* 0x000fe400000010ff */
[----:B------:R-:W0:Y:S01]  /*9850*/  MUFU.EX2 R175, R175 ;  /* 0x000000af00af7308 */ /* 0x000e220000000800 */
[----:B-1----:R-:W-:Y:S01]  /*9860*/  FFMA.FTZ R169, R2, R5, R209 ;  /* 0x0000000502a97223 */ /* 0x002fe200000100d1 */
[----:B------:R-:W-:-:S03]  /*9870*/  F2FP.BF16.F32.PACK_AB R209, R162, R209 ;  /* 0x000000d1a2d1723e */ /* 0x000fc600000010ff */
[----:B------:R-:W-:-:S03]  /*9880*/  FADD.FTZ R14, R162, R169 ;  /* 0x000000a9a20e7221 */ /* 0x000fc60000010000 */
[----:B------:R-:W1:Y:S08]  /*9890*/  MUFU.EX2 R204, R204 ;  /* 0x000000cc00cc7308 */ /* 0x000e700000000800 */
[----:B------:R-:W3:Y:S08]  /*98a0*/  MUFU.EX2 R177, R177 ;  /* 0x000000b100b17308 */ /* 0x000ef00000000800 */
[----:B------:R-:W4:Y:S08]  /*98b0*/  MUFU.EX2 R206, R206 ;  /* 0x000000ce00ce7308 */ /* 0x000f300000000800 */
[----:B------:R-:W5:Y:S08]  /*98c0*/  MUFU.EX2 R157, R157 ;  /* 0x0000009d009d7308 */ /* 0x000f700000000800 */
[----:B------:R-:W5:Y:S08]  /*98d0*/  MUFU.EX2 R200, R200 ;  /* 0x000000c800c87308 */ /* 0x000f700000000800 */
[----:B------:R-:W5:Y:S01]  /*98e0*/  MUFU.EX2 R165, R165 ;  /* 0x000000a500a57308 */ /* 0x000f620000000800 */
[----:B------:R-:W-:-:S02]  /*98f0*/  WARPGROUP.DEPBAR.LE gsb0, 0x0 ;  /* 0x00008000000079c5 */ /* 0x000fc40000010000 */
[----:B------:R2:W-:Y:S01]  /*9900*/  @!P1 SYNCS.ARRIVE.TRANS64.RED.A1T0 RZ, [R20+URZ], RZ ;  /* 0x000000ff14ff99a7 */ /* 0x0005e2000810043f */
[--C-:B------:R-:W-:Y:S01]  /*9910*/  FFMA.FTZ R192, R187, UR5, -R182.reuse ;  /* 0x00000005bbc07c23 */ /* 0x100fe200080108b6 */
[----:B------:R-:W-:-:S03]  /*9920*/  FFMA.FTZ R182, R189, UR5, -R182 ;  /* 0x00000005bdb67c23 */ /* 0x000fc600080108b6 */
[----:B------:R-:W5:Y:S01]  /*9930*/  MUFU.EX2 R202, R202 ;  /* 0x000000ca00ca7308 */ /* 0x000f620000000800 */
[----:B--2---:R-:W-:Y:S01]  /*9940*/  FADD.FTZ R20, R210, R161 ;  /* 0x000000a1d2147221 */ /* 0x004fe20000010000 */
[----:B------:R-:W-:Y:S01]  /*9950*/  FADD.FTZ R161, R211, R14 ;  /* 0x0000000ed3a17221 */ /* 0x000fe20000010000 */
[----:B------:R2:W-:Y:S05]  /*9960*/  @!P1 SYNCS.ARRIVE.TRANS64.RED.A1T0 RZ, [R152+URZ], RZ ;  /* 0x000000ff98ff99a7 */ /* 0x0005ea000810043f */
[----:B------:R-:W2:Y:S01]  /*9970*/  MUFU.EX2 R21, R21 ;  /* 0x0000001500157308 */ /* 0x000ea20000000800 */
[----:B0-----:R-:W-:Y:S01]  /*9980*/  FADD.FTZ R169, R175, R20 ;  /* 0x00000014afa97221 */ /* 0x001fe20000010000 */
[C---:B------:R-:W-:Y:S01]  /*9990*/  FADD.FTZ R14, R190.reuse, R161 ;  /* 0x000000a1be0e7221 */ /* 0x040fe20000010000 */
[----:B------:R-:W-:-:S02]  /*99a0*/  F2FP.BF16.F32.PACK_AB R211, R190, R211 ;  /* 0x000000d3bed3723e */ /* 0x000fc400000010ff */
[----:B-1----:R-:W-:Y:S01]  /*99b0*/  FADD.FTZ R20, R204, R169 ;  /* 0x000000a9cc147221 */ /* 0x002fe20000010000 */
[----:B------:R-:W-:Y:S01]  /*99c0*/  FADD.FTZ R161, R205, R14 ;  /* 0x0000000ecda17221 */ /* 0x000fe20000010000 */
[----:B------:R-:W-:Y:S01]  /*99d0*/  F2FP.BF16.F32.PACK_AB R210, R175, R210 ;  /* 0x000000d2afd2723e */ /* 0x000fe200000010ff */
[----:B------:R-:W0:Y:S01]  /*99e0*/  MUFU.EX2 R196, R196 ;  /* 0x000000c400c47308 */ /* 0x000e220000000800 */
[C---:B---3--:R-:W-:Y:S01]  /*99f0*/  FADD.FTZ R169, R177.reuse, R20 ;  /* 0x00000014b1a97221 */ /* 0x048fe20000010000 */
[----:B------:R-:W-:Y:S01]  /*9a00*/  FADD.FTZ R14, R188, R161 ;  /* 0x000000a1bc0e7221 */ /* 0x000fe20000010000 */
[----:B------:R-:W-:Y:S02]  /*9a10*/  F2FP.BF16.F32.PACK_AB R204, R177, R204 ;  /* 0x000000ccb1cc723e */ /* 0x000fe400000010ff */
[----:B----4-:R-:W-:Y:S01]  /*9a20*/  FADD.FTZ R20, R206, R169 ;  /* 0x000000a9ce147221 */ /* 0x010fe20000010000 */
[----:B------:R-:W-:Y:S01]  /*9a30*/  FADD.FTZ R161, R207, R14 ;  /* 0x0000000ecfa17221 */ /* 0x000fe20000010000 */
[C---:B-----5:R-:W-:Y:S01]  /*9a40*/  F2FP.BF16.F32.PACK_AB R206, R157.reuse, R206 ;  /* 0x000000ce9dce723e */ /* 0x060fe200000010ff */
[----:B------:R-:W1:Y:S01]  /*9a50*/  MUFU.EX2 R5, R172 ;  /* 0x000000ac00057308 */ /* 0x000e620000000800 */
[----:B------:R-:W-:Y:S01]  /*9a60*/  FADD.FTZ R169, R157, R20 ;  /* 0x000000149da97221 */ /* 0x000fe20000010000 */
[----:B------:R-:W-:Y:S01]  /*9a70*/  FADD.FTZ R14, R160, R161 ;  /* 0x000000a1a00e7221 */ /* 0x000fe20000010000 */
[----:B------:R-:W-:-:S02]  /*9a80*/  F2FP.BF16.F32.PACK_AB R205, R188, R205 ;  /* 0x000000cdbccd723e */ /* 0x000fc400000010ff */
[----:B------:R-:W-:Y:S01]  /*9a90*/  FADD.FTZ R20, R200, R169 ;  /* 0x000000a9c8147221 */ /* 0x000fe20000010000 */
[----:B------:R-:W-:Y:S01]  /*9aa0*/  FADD.FTZ R153, R201, R14 ;  /* 0x0000000ec9997221 */ /* 0x000fe20000010000 */
[----:B------:R-:W-:Y:S01]  /*9ab0*/  F2FP.BF16.F32.PACK_AB R207, R160, R207 ;  /* 0x000000cfa0cf723e */ /* 0x000fe200000010ff */
[----:B------:R-:W3:Y:S01]  /*9ac0*/  MUFU.EX2 R198, R198 ;  /* 0x000000c600c67308 */ /* 0x000ee20000000800 */
[C---:B------:R-:W-:Y:S01]  /*9ad0*/  FADD.FTZ R161, R165.reuse, R20 ;  /* 0x00000014a5a17221 */ /* 0x040fe20000010000 */
[----:B------:R-:W-:Y:S01]  /*9ae0*/  FADD.FTZ R14, R174, R153 ;  /* 0x00000099ae0e7221 */ /* 0x000fe20000010000 */
[----:B------:R-:W-:Y:S02]  /*9af0*/  F2FP.BF16.F32.PACK_AB R200, R165, R200 ;  /* 0x000000c8a5c8723e */ /* 0x000fe400000010ff */
[----:B------:R-:W-:Y:S01]  /*9b00*/  FADD.FTZ R20, R202, R161 ;  /* 0x000000a1ca147221 */ /* 0x000fe20000010000 */
[----:B------:R-:W-:Y:S01]  /*9b10*/  FADD.FTZ R153, R203, R14 ;  /* 0x0000000ecb997221 */ /* 0x000fe20000010000 */
[C---:B--2---:R-:W-:Y:S01]  /*9b20*/  F2FP.BF16.F32.PACK_AB R202, R21.reuse, R202 ;  /* 0x000000ca15ca723e */ /* 0x044fe200000010ff */
[----:B------:R-:W2:Y:S01]  /*9b30*/  MUFU.EX2 R199, R199 ;  /* 0x000000c700c77308 */ /* 0x000ea20000000800 */
[----:B------:R-:W-:Y:S01]  /*9b40*/  FADD.FTZ R157, R21, R20 ;  /* 0x00000014159d7221 */ /* 0x000fe20000010000 */
[----:B------:R-:W-:Y:S01]  /*9b50*/  FADD.FTZ R14, R166, R153 ;  /* 0x00000099a60e7221 */ /* 0x000fe20000010000 */
[----:B------:R-:W-:-:S02]  /*9b60*/  F2FP.BF16.F32.PACK_AB R201, R174, R201 ;  /* 0x000000c9aec9723e */ /* 0x000fc400000010ff */
[----:B0-----:R-:W-:Y:S01]  /*9b70*/  FADD.FTZ R20, R196, R157 ;  /* 0x0000009dc4147221 */ /* 0x001fe20000010000 */
[----:B------:R-:W-:Y:S01]  /*9b80*/  FADD.FTZ R153, R197, R14 ;  /* 0x0000000ec5997221 */ /* 0x000fe20000010000 */
[C---:B-1----:R-:W-:Y:S01]  /*9b90*/  F2FP.BF16.F32.PACK_AB R196, R5.reuse, R196 ;  /* 0x000000c405c4723e */ /* 0x042fe200000010ff */
[----:B------:R-:W0:Y:S01]  /*9ba0*/  MUFU.EX2 R159, R159 ;  /* 0x0000009f009f7308 */ /* 0x000e220000000800 */
[----:B------:R-:W-:Y:S01]  /*9bb0*/  FADD.FTZ R157, R5, R20 ;  /* 0x00000014059d7221 */ /* 0x000fe20000010000 */
[----:B------:R-:W-:Y:S01]  /*9bc0*/  FADD.FTZ R14, R154, R153 ;  /* 0x000000999a0e7221 */ /* 0x000fe20000010000 */
[----:B------:R-:W-:Y:S02]  /*9bd0*/  F2FP.BF16.F32.PACK_AB R203, R166, R203 ;  /* 0x000000cba6cb723e */ /* 0x000fe400000010ff */
[----:B---3--:R-:W-:Y:S01]  /*9be0*/  FADD.FTZ R20, R198, R157 ;  /* 0x0000009dc6147221 */ /* 0x008fe20000010000 */
[----:B------:R-:W-:Y:S02]  /*9bf0*/  F2FP.BF16.F32.PACK_AB R197, R154, R197 ;  /* 0x000000c59ac5723e */ /* 0x000fe400000010ff */
[----:B------:R-:W1:Y:S01]  /*9c00*/  MUFU.EX2 R158, R158 ;  /* 0x0000009e009e7308 */ /* 0x000e620000000800 */
[----:B--2---:R-:W-:-:S07]  /*9c10*/  FADD.FTZ R5, R199, R14 ;  /* 0x0000000ec7057221 */ /* 0x004fce0000010000 */
[----:B------:R-:W2:Y:S01]  /*9c20*/  MUFU.EX2 R192, R192 ;  /* 0x000000c000c07308 */ /* 0x000ea20000000800 */
[C---:B0-----:R-:W-:Y:S01]  /*9c30*/  FADD.FTZ R21, R159.reuse, R20 ;  /* 0x000000149f157221 */ /* 0x041fe20000010000 */
[----:B------:R-:W-:Y:S01]  /*9c40*/  F2FP.BF16.F32.PACK_AB R198, R159, R198 ;  /* 0x000000c69fc6723e */ /* 0x000fe200000010ff */
[----:B------:R-:W-:-:S05]  /*9c50*/  IMAD.MOV.U32 R20, RZ, RZ, R4 ;  /* 0x000000ffff147224 */ /* 0x000fca00078e0004 */
        /* <DEDUP_REMOVED lines=20> */
[C---:B0-----:R-:W-:Y:S01]  /*9da0*/  FADD.FTZ R5, R156.reuse, R5 ;  /* 0x000000059c057221 */ /* 0x041fe20000010000 */
[----:B------:R-:W-:Y:S01]  /*9db0*/  F2FP.BF16.F32.PACK_AB R195, R156, R167 ;  /* 0x000000a79cc3723e */ /* 0x000fe200000010ff */
[----:B------:R-:W-:Y:S06]  /*9dc0*/  @P3 BRA `(.L_x_2396) ;  /* 0xffffffbc00903947 */ /* 0x000fec000383ffff */
[----:B------:R-:W-:-:S07]  /*9dd0*/  IMAD.U32 R232, RZ, RZ, UR4 ;  /* 0x00000004ffe87e24 */ /* 0x000fce000f8e00ff */
.L_x_2387:
[----:B------:R-:W-:-:S13]  /*9de0*/  R2UR UR4, R232 ;  /* 0x00000000e80472ca */ /* 0x000fda00000e0000 */
[----:B------:R-:W-:-:S13]  /*9df0*/  ISETP.LE.AND P2, PT, RZ, UR4, PT ;  /* 0x00000004ff007c0c */ /* 0x000fda000bf43270 */
[----:B------:R-:W-:Y:S05]  /*9e00*/  @!P2 BRA `(.L_x_2397) ;  /* 0x0000003c00d8a947 */ /* 0x000fea0003800000 */
[----:B------:R-:W-:Y:S01]  /*9e10*/  R2UR UR4, R16 ;  /* 0x00000000100472ca */ /* 0x000fe200000e0000 */
[----:B------:R-:W-:Y:S01]  /*9e20*/  IMAD.MOV.U32 R20, RZ, RZ, R3 ;  /* 0x000000ffff147224 */ /* 0x000fe200078e0003 */
[----:B------:R-:W-:Y:S01]  /*9e30*/  ULDC UR61, c[0x0][0x9d8] ;  /* 0x00027600003d7ab9 */ /* 0x000fe20000000800 */
[----:B------:R-:W-:Y:S02]  /*9e40*/  IMAD.MOV.U32 R19, RZ, RZ, R4 ;  /* 0x000000ffff137224 */ /* 0x000fe400078e0004 */
[----:B------:R-:W-:-:S08]  /*9e50*/  IMAD.U32 R21, RZ, RZ, UR60 ;  /* 0x0000003cff157e24 */ /* 0x000fd0000f8e00ff */
[----:B------:R-:W-:-:S07]  /*9e60*/  IMAD.U32 R231, RZ, RZ, UR4 ;  /* 0x00000004ffe77e24 */ /* 0x000fce000f8e00ff */
.L_x_2406:
        /* <DEDUP_REMOVED lines=10> */
.L_x_2398:
[----:B------:R-:W-:Y:S02]  /*9f10*/  R2UR UR4, R17 ;  /* 0x00000000110472ca */ /* 0x000fe400000e0000 */
[----:B------:R-:W-:-:S11]  /*9f20*/  R2UR UR5, R16 ;  /* 0x00000000100572ca */ /* 0x000fd600000e0000 */
[----:B------:R-:W-:Y:S02]  /*9f30*/  ULEA UR4, UR60, UR4, 0x3 ;  /* 0x000000043c047291 */ /* 0x000fe4000f8e183f */
[----:B------:R-:W-:-:S05]  /*9f40*/  IMAD.U32 R3, RZ, RZ, UR5 ;  /* 0x00000005ff037e24 */ /* 0x000fca000f8e00ff */
[----:B------:R-:W-:-:S04]  /*9f50*/  SHF.L.U32 R3, R3, 0x1f, RZ ;  /* 0x0000001f03037819 */ /* 0x000fc800000006ff */
[----:B------:R0:W1:Y:S01]  /*9f60*/  SYNCS.PHASECHK.TRANS64.TRYWAIT P2, [UR4+0x38830], R3 ;  /* 0x03883003ff0075a7 */ /* 0x0000620008040144 */
[----:B------:R-:W-:Y:S05]  /*9f70*/  @!P0 BRA `(.L_x_2399) ;  /* 0x0000000000048947 */ /* 0x000fea0003800000 */
[----:B------:R-:W-:Y:S01]  /*9f80*/  BPT.TRAP 0x1 ;  /* 0x000000040000795c */ /* 0x000fe20000300000 */
.L_x_2399:
[----:B-1----:R-:W-:Y:S05]  /*9f90*/  @P2 BRA `(.L_x_2400) ;  /* 0x0000000000082947 */ /* 0x002fea0003800000 */
[----:B------:R-:W1:Y:S02]  /*9fa0*/  SYNCS.PHASECHK.TRANS64.TRYWAIT P2, [UR4+0x38830], R3 ;  /* 0x03883003ff0075a7 */ /* 0x000e640008040144 */
[----:B-1----:R-:W-:Y:S05]  /*9fb0*/  @!P2 BRA `(.L_x_2401) ;  /* 0x000000d40078a947 */ /* 0x002fea0003800000 */
.L_x_2400:
        /* <DEDUP_REMOVED lines=644> */
.L_x_2402:
        /* <DEDUP_REMOVED lines=9> */
.L_x_2403:
[----:B---3--:R-:W-:Y:S05]  /*c890*/  @P2 BRA `(.L_x_2404) ;  /* 0x0000000000082947 */ /* 0x008fea0003800000 */
[----:B------:R-:W3:Y:S02]  /*c8a0*/  SYNCS.PHASECHK.TRANS64.TRYWAIT P2, [UR4+0x38850], R0 ;  /* 0x03885000ff0075a7 */ /* 0x000ee40008040144 */
[----:B---3--:R-:W-:Y:S05]  /*c8b0*/  @!P2 BRA `(.L_x_2405) ;  /* 0x000000ac0050a947 */ /* 0x008fea0003800000 */
.L_x_2404:
[----:B------:R-:W-:Y:S01]  /*c8c0*/  R2UR UR11, R17 ;  /* 0x00000000110b72ca */ /* 0x000fe200000e0000 */
[----:B------:R-:W-:Y:S01]  /*c8d0*/  WARPGROUP.ARRIVE ;  /* 0x00000000000079c5 */ /* 0x000fe20000000000 */
[----:B------:R-:W-:Y:S01]  /*c8e0*/  R2UR UR6, R21 ;  /* 0x00000000150672ca */ /* 0x000fe200000e0000 */
[----:B------:R-:W-:Y:S01]  /*c8f0*/  UMOV UR7, 0x40000040 ;  /* 0x4000004000077882 */ /* 0x000fe20000000000 */
[----:B------:R-:W-:Y:S01]  /*c900*/  FMUL.FTZ R2, R184, UR61 ;  /* 0x0000003db8027c20 */ /* 0x000fe20008410000 */
[----:B01----:R-:W-:Y:S01]  /*c910*/  FMUL.FTZ R3, R185, UR61 ;  /* 0x0000003db9037c20 */ /* 0x003fe20008410000 */
[----:B------:R-:W-:Y:S01]  /*c920*/  FMUL.FTZ R21, R186, UR61 ;  /* 0x0000003dba157c20 */ /* 0x000fe20008410000 */
[----:B------:R-:W-:Y:S01]  /*c930*/  FMUL.FTZ R186, R188, UR61 ;  /* 0x0000003dbcba7c20 */ /* 0x000fe20008410000 */
[----:B------:R-:W-:Y:S01]  /*c940*/  FMUL.FTZ R184, R187, UR61 ;  /* 0x0000003dbbb87c20 */ /* 0x000fe20008410000 */
[----:B------:R-:W-:Y:S01]  /*c950*/  FMUL.FTZ R187, R189, UR61 ;  /* 0x0000003dbdbb7c20 */ /* 0x000fe20008410000 */
[----:B------:R-:W2:Y:S01]  /*c960*/  MUFU.TANH R2, R2 ;  /* 0x0000000200027308 */ /* 0x000ea20000002400 */
[----:B------:R-:W-:Y:S01]  /*c970*/  FMUL.FTZ R176, R176, UR61 ;  /* 0x0000003db0b07c20 */ /* 0x000fe20008410000 */
[----:B------:R-:W-:Y:S01]  /*c980*/  FMUL.FTZ R189, R177, UR61 ;  /* 0x0000003db1bd7c20 */ /* 0x000fe20008410000 */
[----:B------:R-:W-:Y:S01]  /*c990*/  UIADD3 UR5, UR11, 0x400, URZ ;  /* 0x000004000b057890 */ /* 0x000fe2000fffe03f */
[----:B------:R-:W-:Y:S01]  /*c9a0*/  FMUL.FTZ R180, R180, UR61 ;  /* 0x0000003db4b47c20 */ /* 0x000fe20008410000 */
[----:B------:R-:W-:Y:S01]  /*c9b0*/  FMUL.FTZ R188, R191, UR61 ;  /* 0x0000003dbfbc7c20 */ /* 0x000fe20008410000 */
[----:B------:R-:W-:Y:S01]  /*c9c0*/  FMUL.FTZ R181, R181, UR61 ;  /* 0x0000003db5b57c20 */ /* 0x000fe20008410000 */
[----:B------:R-:W-:Y:S01]  /*c9d0*/  USHF.R.U32.HI UR5, URZ, 0x4, UR5 ;  /* 0x000000043f057899 */ /* 0x000fe20008011605 */
[----:B------:R-:W0:Y:S01]  /*c9e0*/  MUFU.TANH R3, R3 ;  /* 0x0000000300037308 */ /* 0x000e220000002400 */
[----:B------:R-:W-:Y:S01]  /*c9f0*/  FMUL.FTZ R168, R168, UR61 ;  /* 0x0000003da8a87c20 */ /* 0x000fe20008410000 */
[----:B------:R-:W-:Y:S01]  /*ca00*/  FMUL.FTZ R169, R169, UR61 ;  /* 0x0000003da9a97c20 */ /* 0x000fe20008410000 */
[----:B------:R-:W-:Y:S01]  /*ca10*/  ULOP3.LUT UR5, UR5, 0x3fff, URZ, 0xc0, !UPT ;  /* 0x00003fff05057892 */ /* 0x000fe2000f8ec03f */
[----:B------:R-:W-:Y:S01]  /*ca20*/  FMUL.FTZ R172, R172, UR61 ;  /* 0x0000003dacac7c20 */ /* 0x000fe20008410000 */
[----:B------:R-:W-:Y:S01]  /*ca30*/  FMUL.FTZ R173, R173, UR61 ;  /* 0x0000003dadad7c20 */ /* 0x000fe20008410000 */
[----:B------:R-:W-:Y:S01]  /*ca40*/  FMUL.FTZ R160, R160, UR61 ;  /* 0x0000003da0a07c20 */ /* 0x000fe20008410000 */
[----:B------:R-:W-:Y:S01]  /*ca50*/  ULOP3.LUT UR5, UR5, 0x2800000, URZ, 0xfc, !UPT ;  /* 0x0280000005057892 */ /* 0x000fe2000f8efc3f */
[----:B------:R-:W1:Y:S01]  /*ca60*/  MUFU.TANH R186, R186 ;  /* 0x000000ba00ba7308 */ /* 0x000e620000002400 */
[----:B--2---:R-:W-:Y:S01]  /*ca70*/  FMNMX.FTZ R0, R2, R19, !PT ;  /* 0x0000001302007209 */ /* 0x004fe20007810000 */
[----:B------:R-:W-:Y:S01]  /*ca80*/  FMUL.FTZ R161, R161, UR61 ;  /* 0x0000003da1a17c20 */ /* 0x000fe20008410000 */
[----:B------:R-:W-:Y:S01]  /*ca90*/  UIMAD UR10, UR6, 0xa00, UR5 ;  /* 0x00000a00060a78a4 */ /* 0x000fe2000f8e0205 */
[----:B------:R-:W-:Y:S01]  /*caa0*/  FMUL.FTZ R164, R164, UR61 ;  /* 0x0000003da4a47c20 */ /* 0x000fe20008410000 */
[----:B------:R-:W-:Y:S01]  /*cab0*/  FMUL.FTZ R165, R165, UR61 ;  /* 0x0000003da5a57c20 */ /* 0x000fe20008410000 */
[----:B------:R-:W-:Y:S01]  /*cac0*/  FMUL.FTZ R152, R152, UR61 ;  /* 0x0000003d98987c20 */ /* 0x000fe20008410000 */
[----:B------:R-:W-:Y:S01]  /*cad0*/  FMUL.FTZ R153, R153, UR61 ;  /* 0x0000003d99997c20 */ /* 0x000fe20008410000 */
[----:B------:R-:W2:Y:S01]  /*cae0*/  MUFU.TANH R187, R187 ;  /* 0x000000bb00bb7308 */ /* 0x000ea20000002400 */
[----:B0-----:R-:W-:Y:S01]  /*caf0*/  FMNMX.FTZ R191, R3, R0, !PT ;  /* 0x0000000003bf7209 */ /* 0x001fe20007810000 */
[----:B------:R-:W-:Y:S01]  /*cb00*/  UMOV UR6, UR10 ;  /* 0x0000000a00067c82 */ /* 0x000fe20008000000 */
[----:B------:R-:W-:Y:S01]  /*cb10*/  FMUL.FTZ R177, R178, UR61 ;  /* 0x0000003db2b17c20 */ /* 0x000fe20008410000 */
[----:B------:R-:W-:Y:S01]  /*cb20*/  HGMMA.64x256x16.F32.BF16 R24, R208, gdesc[UR4].tnspB, R24, gsb0 ;  /* 0x43e00004d0187df0 */ /* 0x000fe20008001818 */
[----:B------:R-:W-:Y:S01]  /*cb30*/  UIADD3 UR6, UR10, 0x80, URZ ;  /* 0x000000800a067890 */ /* 0x000fe2000fffe03f */
[----:B------:R-:W-:Y:S01]  /*cb40*/  FMUL.FTZ R178, R179, UR61 ;  /* 0x0000003db3b27c20 */ /* 0x000fe20008410000 */
[----:B------:R-:W-:Y:S01]  /*cb50*/  UMOV UR7, 0x40000040 ;  /* 0x4000004000077882 */ /* 0x000fe20000000000 */
[----:B------:R-:W0:Y:S01]  /*cb60*/  MUFU.TANH R176, R176 ;  /* 0x000000b000b07308 */ /* 0x000e220000002400 */
[----:B-1----:R-:W-:Y:S01]  /*cb70*/  FMNMX.FTZ R0, R186, R191, !PT ;  /* 0x000000bfba007209 */ /* 0x002fe20007810000 */
[----:B------:R-:W-:Y:S01]  /*cb80*/  FMUL.FTZ R156, R156, UR61 ;  /* 0x0000003d9c9c7c20 */ /* 0x000fe20008410000 */
[----:B------:R-:W-:Y:S01]  /*cb90*/  FMUL.FTZ R179, R182, UR61 ;  /* 0x0000003db6b37c20 */ /* 0x000fe20008410000 */
[----:B------:R-:W-:Y:S01]  /*cba0*/  FMUL.FTZ R182, R157, UR61 ;  /* 0x0000003d9db67c20 */ /* 0x000fe20008410000 */
[----:B------:R-:W-:Y:S01]  /*cbb0*/  FMUL.FTZ R185, R190, UR61 ;  /* 0x0000003dbeb97c20 */ /* 0x000fe20008410000 */
[----:B------:R-:W-:Y:S01]  /*cbc0*/  ULDC UR14, c[0x0][0x988] ;  /* 0x00026200000e7ab9 */ /* 0x000fe20000000800 */
[----:B------:R-:W-:Y:S01]  /*cbd0*/  FMUL.FTZ R170, R170, UR61 ;  /* 0x0000003daaaa7c20 */ /* 0x000fe20008410000 */
[----:B------:R-:W1:Y:S01]  /*cbe0*/  MUFU.TANH R189, R189 ;  /* 0x000000bd00bd7308 */ /* 0x000e620000002400 */
[----:B--2---:R-:W-:Y:S01]  /*cbf0*/  FMNMX.FTZ R191, R187, R0, !PT ;  /* 0x00000000bbbf7209 */ /* 0x004fe20007810000 */
[----:B------:R-:W-:Y:S01]  /*cc00*/  UMOV UR5, UR14 ;  /* 0x0000000e00057c82 */ /* 0x000fe20008000000 */
[----:B------:R-:W-:Y:S01]  /*cc10*/  FMUL.FTZ R171, R171, UR61 ;  /* 0x0000003dabab7c20 */ /* 0x000fe20008410000 */
[----:B------:R-:W-:Y:S01]  /*cc20*/  FMUL.FTZ R174, R174, UR61 ;  /* 0x0000003daeae7c20 */ /* 0x000fe20008410000 */
[----:B------:R-:W-:Y:S01]  /*cc30*/  FMUL.FTZ R175, R175, UR61 ;  /* 0x0000003dafaf7c20 */ /* 0x000fe20008410000 */
        /* <DEDUP_REMOVED lines=9> */
[----:B------:R-:W-:Y:S01]  /*ccd0*/  FMUL.FTZ R159, R159, UR61 ;  /* 0x0000003d9f9f7c20 */ /* 0x000fe20008410000 */
        /* <DEDUP_REMOVED lines=19> */
[----:B-1----:R-:W-:Y:S01]  /*ce10*/  FMNMX.FTZ R0, R164, R157, !PT ;  /* 0x0000009da4007209 */ /* 0x002fe20007810000 */
[----:B------:R-:W-:-:S06]  /*ce20*/  FMUL.FTZ R157, R183, UR61 ;  /* 0x0000003db79d7c20 */ /* 0x000fcc0008410000 */
        /* <DEDUP_REMOVED lines=9> */
[----:B0-----:R-:W-:-:S05]  /*cec0*/  FMNMX.FTZ R183, R182, R183, !PT ;  /* 0x000000b7b6b77209 */ /* 0x001fca0007810000 */
[----:B------:R-:W0:Y:S02]  /*ced0*/  SHFL.BFLY PT, R0, R183, 0x2, 0x1f ;  /* 0x0c401f00b7007f89 */ /* 0x000e2400000e0000 */
[----:B------:R-:W3:Y:S08]  /*cee0*/  MUFU.TANH R185, R185 ;  /* 0x000000b900b97308 */ /* 0x000ef00000002400 */
[----:B------:R-:W4:Y:S08]  /*cef0*/  MUFU.TANH R188, R188 ;  /* 0x000000bc00bc7308 */ /* 0x000f300000002400 */
[----:B------:R-:W5:Y:S01]  /*cf00*/  MUFU.TANH R177, R177 ;  /* 0x000000b100b17308 */ /* 0x000f620000002400 */
[----:B0-----:R-:W-:-:S07]  /*cf10*/  FMNMX.FTZ R0, R183, R0, !PT ;  /* 0x00000000b7007209 */ /* 0x001fce0007810000 */
[----:B------:R-:W0:Y:S01]  /*cf20*/  MUFU.TANH R178, R178 ;  /* 0x000000b200b27308 */ /* 0x000e220000002400 */
[----:B------:R-:W1:Y:S07]  /*cf30*/  SHFL.BFLY PT, R183, R0, 0x1, 0x1f ;  /* 0x0c201f0000b77f89 */ /* 0x000e6e00000e0000 */
[----:B------:R-:W0:Y:S08]  /*cf40*/  MUFU.TANH R179, R179 ;  /* 0x000000b300b37308 */ /* 0x000e300000002400 */
[----:B------:R-:W0:Y:S08]  /*cf50*/  MUFU.TANH R157, R157 ;  /* 0x0000009d009d7308 */ /* 0x000e300000002400 */
[----:B------:R-:W0:Y:S01]  /*cf60*/  MUFU.TANH R170, R170 ;  /* 0x000000aa00aa7308 */ /* 0x000e220000002400 */
[----:B-1----:R-:W-:-:S02]  /*cf70*/  FMNMX.FTZ R4, R0, R183, !PT ;  /* 0x000000b700047209 */ /* 0x002fc40007810000 */
[----:B------:R-:W-:-:S03]  /*cf80*/  FMNMX.FTZ R183, R21, R20, !PT ;  /* 0x0000001415b77209 */ /* 0x000fc60007810000 */
[----:B------:R-:W-:Y:S01]  /*cf90*/  FADD.FTZ R19, -R4, R19 ;  /* 0x0000001304137221 */ /* 0x000fe20000010100 */
[----:B--2---:R-:W-:Y:S01]  /*cfa0*/  FMNMX.FTZ R0, R184, R183, !PT ;  /* 0x000000b7b8007209 */ /* 0x004fe20007810000 */
[----:B------:R-:W1:Y:S02]  /*cfb0*/  MUFU.TANH R171, R171 ;  /* 0x000000ab00ab7308 */ /* 0x000e640000002400 */
[----:B------:R-:W-:Y:S01]  /*cfc0*/  FMUL.FTZ R191, R19, UR5 ;  /* 0x0000000513bf7c20 */ /* 0x000fe20008410000 */
[----:B---3--:R-:W-:-:S04]  /*cfd0*/  FMNMX.FTZ R19, R185, R0, !PT ;  /* 0x00000000b9137209 */ /* 0x008fc80007810000 */
[----:B----4-:R-:W-:Y:S01]  /*cfe0*/  FMNMX.FTZ R190, R188, R19, !PT ;  /* 0x00000013bcbe7209 */ /* 0x010fe20007810000 */
[----:B------:R-:W2:Y:S03]  /*cff0*/  MUFU.TANH R174, R174 ;  /* 0x000000ae00ae7308 */ /* 0x000ea60000002400 */
[----:B-----5:R-:W-:-:S05]  /*d000*/  FMNMX.FTZ R19, R177, R190, !PT ;  /* 0x000000beb1137209 */ /* 0x020fca0007810000 */
[----:B------:R-:W3:Y:S08]  /*d010*/  MUFU.TANH R175, R175 ;  /* 0x000000af00af7308 */ /* 0x000ef00000002400 */
[----:B------:R-:W4:Y:S08]  /*d020*/  MUFU.TANH R162, R162 ;  /* 0x000000a200a27308 */ /* 0x000f300000002400 */
[----:B------:R-:W5:Y:S08]  /*d030*/  MUFU.TANH R163, R163 ;  /* 0x000000a300a37308 */ /* 0x000f700000002400 */
[----:B------:R-:W5:Y:S08]  /*d040*/  MUFU.TANH R166, R166 ;  /* 0x000000a600a67308 */ /* 0x000f700000002400 */
[----:B------:R-:W5:Y:S08]  /*d050*/  MUFU.TANH R167, R167 ;  /* 0x000000a700a77308 */ /* 0x000f700000002400 */
[----:B------:R-:W5:Y:S01]  /*d060*/  MUFU.TANH R154, R154 ;  /* 0x0000009a009a7308 */ /* 0x000f620000002400 */
[----:B------:R-:W-:-:S02]  /*d070*/  WARPGROUP.DEPBAR.LE gsb0, 0x0 ;  /* 0x00008000000079c5 */ /* 0x000fc40000010000 */
[----:B------:R-:W-:-:S05]  /*d080*/  WARPGROUP.ARRIVE ;  /* 0x00000000000079c5 */ /* 0x000fca0000000000 */
[----:B------:R-:W5:Y:S01]  /*d090*/  MUFU.TANH R155, R155 ;  /* 0x0000009b009b7308 */ /* 0x000f620000002400 */
[----:B------:R-:W-:Y:S01]  /*d0a0*/  HGMMA.64x256x16.F32.BF16 R24, R204, gdesc[UR4].tnspB, R24, gsb0 ;  /* 0x43e00004cc187df0 */ /* 0x000fe20008001818 */
[----:B------:R-:W-:Y:S01]  /*d0b0*/  UIADD3 UR6, UR10, 0x100, URZ ;  /* 0x000001000a067890 */ /* 0x000fe2000fffe03f */
[----:B------:R-:W-:-:S05]  /*d0c0*/  UMOV UR7, 0x40000040 ;  /* 0x4000004000077882 */ /* 0x000fca0000000000 */
[----:B------:R-:W5:Y:S08]  /*d0d0*/  MUFU.TANH R158, R158 ;  /* 0x0000009e009e7308 */ /* 0x000f700000002400 */
[----:B------:R-:W5:Y:S08]  /*d0e0*/  MUFU.TANH R159, R159 ;  /* 0x0000009f009f7308 */ /* 0x000f700000002400 */
[----:B------:R1:W-:Y:S01]  /*d0f0*/  MUFU.EX2 R0, R191 ;  /* 0x000000bf00007308 */ /* 0x0003e20000000800 */
        /* <DEDUP_REMOVED lines=12> */
[----:B------:R-:W-:Y:S01]  /*d1c0*/  WARPGROUP.ARRIVE ;  /* 0x00000000000079c5 */ /* 0x000fe20000000000 */
[----:B------:R-:W-:-:S04]  /*d1d0*/  FMUL.FTZ R197, R4, UR5 ;  /* 0x0000000504c57c20 */ /* 0x000fc80008410000 */
[----:B------:R-:W-:-:S15]  /*d1e0*/  FFMA.FTZ R183, R2, UR5, -R197 ;  /* 0x0000000502b77c23 */ /* 0x000fde00080108c5 */
[----:B------:R-:W-:-:S03]  /*d1f0*/  NOP ;  /* 0x0000000000007918 */ /* 0x000fc60000000000 */
[----:B------:R-:W-:Y:S01]  /*d200*/  HGMMA.64x256x16.F32.BF16 R24, R192, gdesc[UR4].tnspB, R24, gsb0 ;  /* 0x43e00004c0187df0 */ /* 0x000fe20008001818 */
[----:B0-----:R-:W-:Y:S01]  /*d210*/  FMNMX.FTZ R2, R178, R19, !PT ;  /* 0x00000013b2027209 */ /* 0x001fe20007810000 */
        /* <DEDUP_REMOVED lines=9> */
[--C-:B-1----:R-:W-:Y:S01]  /*d2b0*/  FFMA.FTZ R191, R187, UR5, -R197.reuse ;  /* 0x00000005bbbf7c23 */ /* 0x102fe200080108c5 */
        /* <DEDUP_REMOVED lines=9> */
[----:B--2---:R-:W-:Y:S01]  /*d350*/  FMNMX.FTZ R2, R174, R3, !PT ;  /* 0x00000003ae027209 */ /* 0x004fe20007810000 */
[--C-:B------:R-:W-:Y:S01]  /*d360*/  FFMA.FTZ R181, R161, UR5, -R197.reuse ;  /* 0x00000005a1b57c23 */ /* 0x100fe200080108c5 */
[--C-:B------:R-:W-:Y:S01]  /*d370*/  FFMA.FTZ R169, R169, UR5, -R197.reuse ;  /* 0x00000005a9a97c23 */ /* 0x100fe200080108c5 */
[----:B------:R-:W-:Y:S01]  /*d380*/  MUFU.EX2 R210, R210 ;  /* 0x000000d200d27308 */ /* 0x000fe20000000800 */
[----:B---3--:R-:W-:Y:S01]  /*d390*/  FMNMX.FTZ R3, R175, R2, !PT ;  /* 0x00000002af037209 */ /* 0x008fe20007810000 */
[--C-:B------:R-:W-:Y:S01]  /*d3a0*/  FFMA.FTZ R202, R172, UR5, -R197.reuse ;  /* 0x00000005acca7c23 */ /* 0x100fe200080108c5 */
[--C-:B------:R-:W-:Y:S01]  /*d3b0*/  FFMA.FTZ R173, R173, UR5, -R197.reuse ;  /* 0x00000005adad7c23 */ /* 0x100fe200080108c5 */
[--C-:B------:R-:W-:Y:S01]  /*d3c0*/  FFMA.FTZ R161, R165, UR5, -R197.reuse ;  /* 0x00000005a5a17c23 */ /* 0x100fe200080108c5 */
[----:B----4-:R-:W-:Y:S01]  /*d3d0*/  FMNMX.FTZ R2, R162, R3, !PT ;  /* 0x00000003a2027209 */ /* 0x010fe20007810000 */
[----:B------:R-:W-:Y:S01]  /*d3e0*/  FFMA.FTZ R182, R182, UR5, -R197 ;  /* 0x00000005b6b67c23 */ /* 0x000fe200080108c5 */
[----:B------:R-:W-:Y:S01]  /*d3f0*/  R2UR UR6, R232 ;  /* 0x00000000e80672ca */ /* 0x000fe200000e0000 */
[----:B------:R-:W-:Y:S01]  /*d400*/  MUFU.EX2 R191, R191 ;  /* 0x000000bf00bf7308 */ /* 0x000fe20000000800 */
[----:B-----5:R-:W-:-:S04]  /*d410*/  FMNMX.FTZ R3, R163, R2, !PT ;  /* 0x00000002a3037209 */ /* 0x020fc80007810000 */
        /* <DEDUP_REMOVED lines=26> */
[----:B------:R-:W-:Y:S02]  /*d5c0*/  IMAD.U32 R21, RZ, RZ, UR60 ;  /* 0x0000003cff157e24 */ /* 0x000fe4000f8e00ff */
[--C-:B------:R-:W-:Y:S01]  /*d5d0*/  FFMA.FTZ R160, R184, UR5, -R156.reuse ;  /* 0x00000005b8a07c23 */ /* 0x100fe2000801089c */
[--C-:B------:R-:W-:Y:S01]  /*d5e0*/  FFMA.FTZ R211, R185, UR5, -R156.reuse ;  /* 0x00000005b9d37c23 */ /* 0x100fe2000801089c */
[--C-:B------:R-:W-:Y:S01]  /*d5f0*/  FFMA.FTZ R164, R188, UR5, -R156.reuse ;  /* 0x00000005bca47c23 */ /* 0x100fe2000801089c */
[----:B------:R-:W-:Y:S01]  /*d600*/  MUFU.EX2 R2, R2 ;  /* 0x0000000200027308 */ /* 0x000fe20000000800 */
[----:B------:R-:W-:Y:S01]  /*d610*/  @!P1 LEA R21, R21, UR11, 0x3 ;  /* 0x0000000b15159c11 */ /* 0x000fe2000f8e18ff */
[--C-:B------:R-:W-:Y:S01]  /*d620*/  FFMA.FTZ R205, R177, UR5, -R156.reuse ;  /* 0x00000005b1cd7c23 */ /* 0x100fe2000801089c */
[--C-:B------:R-:W-:Y:S01]  /*d630*/  FFMA.FTZ R168, R178, UR5, -R156.reuse ;  /* 0x00000005b2a87c23 */ /* 0x100fe2000801089c */
[--C-:B------:R-:W-:Y:S01]  /*d640*/  FFMA.FTZ R207, R179, UR5, -R156.reuse ;  /* 0x00000005b3cf7c23 */ /* 0x100fe2000801089c */
[----:B------:R-:W-:Y:S01]  /*d650*/  FFMA.FTZ R197, R162, UR5, -R156 ;  /* 0x00000005a2c57c23 */ /* 0x000fe2000801089c */
[----:B------:R-:W-:-:S02]  /*d660*/  @!P1 VIADD R21, R21, 0x38840 ;  /* 0x0003884015159836 */ /* 0x000fc40000000000 */
[--C-:B------:R-:W-:Y:S01]  /*d670*/  FFMA.FTZ R172, R157, UR5, -R156.reuse ;  /* 0x000000059dac7c23 */ /* 0x100fe2000801089c */
[----:B------:R-:W0:Y:S01]  /*d680*/  MUFU.EX2 R209, R209 ;  /* 0x000000d100d17308 */ /* 0x000e220000000800 */
[--C-:B------:R-:W-:Y:S01]  /*d690*/  FFMA.FTZ R201, R170, UR5, -R156.reuse ;  /* 0x00000005aac97c23 */ /* 0x100fe2000801089c */
[--C-:B------:R-:W-:Y:S01]  /*d6a0*/  FFMA.FTZ R170, R171, UR5, -R156.reuse ;  /* 0x00000005abaa7c23 */ /* 0x100fe2000801089c */
[----:B------:R-:W-:Y:S01]  /*d6b0*/  @!P1 PRMT R21, RZ, 0x654, R21 ;  /* 0x00000654ff159816 */ /* 0x000fe20000000015 */
[--C-:B------:R-:W-:Y:S01]  /*d6c0*/  FFMA.FTZ R199, R166, UR5, -R156.reuse ;  /* 0x00000005a6c77c23 */ /* 0x100fe2000801089c */
[--C-:B------:R-:W-:Y:S01]  /*d6d0*/  FFMA.FTZ R203, R174, UR5, -R156.reuse ;  /* 0x00000005aecb7c23 */ /* 0x100fe2000801089c */
[--C-:B------:R-:W-:Y:S01]  /*d6e0*/  FFMA.FTZ R174, R175, UR5, -R156.reuse ;  /* 0x00000005afae7c23 */ /* 0x100fe2000801089c */
[--C-:B------:R-:W-:Y:S01]  /*d6f0*/  FFMA.FTZ R167, R167, UR5, -R156.reuse ;  /* 0x00000005a7a77c23 */ /* 0x100fe2000801089c */
[----:B------:R-:W1:Y:S01]  /*d700*/  MUFU.EX2 R160, R160 ;  /* 0x000000a000a07308 */ /* 0x000e620000000800 */
[--C-:B------:R-:W-:Y:S01]  /*d710*/  FFMA.FTZ R155, R155, UR5, -R156.reuse ;  /* 0x000000059b9b7c23 */ /* 0x100fe2000801089c */
[----:B------:R-:W-:Y:S01]  /*d720*/  FFMA.FTZ R158, R158, UR5, -R156 ;  /* 0x000000059e9e7c23 */ /* 0x000fe2000801089c */
[----:B------:R-:W-:Y:S01]  /*d730*/  IMAD.U32 R157, RZ, RZ, UR4 ;  /* 0x00000004ff9d7e24 */ /* 0x000fe2000f8e00ff */
[----:B------:R-:W-:Y:S01]  /*d740*/  UIADD3 UR4, UR6, -0x1, URZ ;  /* 0xffffffff06047890 */ /* 0x000fe2000fffe03f */
[----:B------:R-:W-:-:S02]  /*d750*/  R2UR UR6, R16 ;  /* 0x00000000100672ca */ /* 0x000fc400000e0000 */
[----:B------:R-:W-:Y:S01]  /*d760*/  @!P1 VIADD R157, R157, 0x38860 ;  /* 0x000388609d9d9836 */ /* 0x000fe20000000000 */
[----:B------:R-:W2:Y:S01]  /*d770*/  MUFU.EX2 R211, R211 ;  /* 0x000000d300d37308 */ /* 0x000ea20000000800 */
[----:B0-----:R-:W-:Y:S01]  /*d780*/  FFMA.FTZ R5, R2, R5, R209 ;  /* 0x0000000502057223 */ /* 0x001fe200000100d1 */
[----:B------:R-:W-:Y:S02]  /*d790*/  IMAD.U32 R232, RZ, RZ, UR4 ;  /* 0x00000004ffe87e24 */ /* 0x000fe4000f8e00ff */
[----:B------:R-:W-:-:S04]  /*d7a0*/  @!P1 PRMT R157, RZ, 0x654, R157 ;  /* 0x00000654ff9d9816 */ /* 0x000fc8000000009d */
[----:B------:R-:W0:Y:S01]  /*d7b0*/  MUFU.EX2 R164, R164 ;  /* 0x000000a400a47308 */ /* 0x000e220000000800 */
[C---:B-1----:R-:W-:Y:S01]  /*d7c0*/  FADD.FTZ R162, R160.reuse, R5 ;  /* 0x00000005a0a27221 */ /* 0x042fe20000010000 */
[----:B------:R-:W-:Y:S01]  /*d7d0*/  F2FP.BF16.F32.PACK_AB R209, R160, R209 ;  /* 0x000000d1a0d1723e */ /* 0x000fe200000010ff */
[----:B------:R-:W-:-:S05]  /*d7e0*/  IMAD.U32 R231, RZ, RZ, UR6 ;  /* 0x00000006ffe77e24 */ /* 0x000fca000f8e00ff */
        /* <DEDUP_REMOVED lines=17> */
[----:B------:R-:W2:Y:S01]  /*d900*/  MUFU.EX2 R152, R152 ;  /* 0x0000009800987308 */ /* 0x000ea20000000800 */
[----:B------:R-:W-:-:S02]  /*d910*/  WARPGROUP.DEPBAR.LE gsb0, 0x0 ;  /* 0x00008000000079c5 */ /* 0x000fc40000010000 */
[----:B------:R3:W-:Y:S01]  /*d920*/  @!P1 SYNCS.ARRIVE.TRANS64.RED.A1T0 RZ, [R21+URZ], RZ ;  /* 0x000000ff15ff99a7 */ /* 0x0007e2000810043f */
[----:B------:R-:W-:Y:S01]  /*d930*/  FFMA.FTZ R193, R154, UR5, -R156 ;  /* 0x000000059ac17c23 */ /* 0x000fe2000801089c */
[----:B------:R-:W-:-:S03]  /*d940*/  FADD.FTZ R154, R168, R5 ;  /* 0x00000005a89a7221 */ /* 0x000fc60000010000 */
[----:B------:R-:W-:Y:S01]  /*d950*/  MUFU.EX2 R155, R155 ;  /* 0x0000009b009b7308 */ /* 0x000fe20000000800 */
[----:B0-----:R-:W-:Y:S01]  /*d960*/  FADD.FTZ R5, R207, R154 ;  /* 0x0000009acf057221 */ /* 0x001fe20000010000 */
[----:B-1----:R-:W-:Y:S01]  /*d970*/  F2FP.BF16.F32.PACK_AB R207, R172, R207 ;  /* 0x000000cfaccf723e */ /* 0x002fe200000010ff */
[----:B---3--:R-:W-:Y:S01]  /*d980*/  FFMA.FTZ R21, R0, R14, R183 ;  /* 0x0000000e00157223 */ /* 0x008fe200000100b7 */
[--C-:B------:R-:W-:Y:S01]  /*d990*/  FFMA.FTZ R14, R163, UR5, -R156.reuse ;  /* 0x00000005a30e7c23 */ /* 0x100fe2000801089c */
[----:B------:R-:W-:-:S03]  /*d9a0*/  FFMA.FTZ R156, R159, UR5, -R156 ;  /* 0x000000059f9c7c23 */ /* 0x000fc6000801089c */
[----:B------:R-:W-:Y:S01]  /*d9b0*/  MUFU.EX2 R154, R167 ;  /* 0x000000a7009a7308 */ /* 0x000fe20000000800 */
[----:B------:R-:W-:Y:S01]  /*d9c0*/  FADD.FTZ R21, R208, R21 ;  /* 0x00000015d0157221 */ /* 0x000fe20000010000 */
[----:B------:R0:W-:Y:S01]  /*d9d0*/  @!P1 SYNCS.ARRIVE.TRANS64.RED.A1T0 RZ, [R157+URZ], RZ ;  /* 0x000000ff9dff99a7 */ /* 0x0001e2000810043f */
[----:B--2---:R-:W-:Y:S02]  /*d9e0*/  F2FP.BF16.F32.PACK_AB R192, R152, R19 ;  /* 0x0000001398c0723e */ /* 0x004fe400000010ff */
[----:B------:R-:W-:Y:S01]  /*d9f0*/  FADD.FTZ R176, R210, R21 ;  /* 0x00000015d2b07221 */ /* 0x000fe20000010000 */
[----:B------:R-:W-:Y:S02]  /*da00*/  F2FP.BF16.F32.PACK_AB R208, R208, R183 ;  /* 0x000000b7d0d0723e */ /* 0x000fe400000010ff */
[----:B------:R-:W1:Y:S01]  /*da10*/  MUFU.EX2 R14, R14 ;  /* 0x0000000e000e7308 */ /* 0x000e620000000800 */
[C---:B------:R-:W-:Y:S01]  /*da20*/  FADD.FTZ R21, R191.reuse, R176 ;  /* 0x000000b0bf157221 */ /* 0x040fe20000010000 */
[----:B------:R-:W-:-:S03]  /*da30*/  F2FP.BF16.F32.PACK_AB R210, R191, R210 ;  /* 0x000000d2bfd2723e */ /* 0x000fc600000010ff */
[----:B------:R-:W-:Y:S01]  /*da40*/  FADD.FTZ R166, R204, R21 ;  /* 0x00000015cca67221 */ /* 0x000fe20000010000 */
[C---:B------:R-:W-:Y:S02]  /*da50*/  F2FP.BF16.F32.PACK_AB R204, R187.reuse, R204 ;  /* 0x000000ccbbcc723e */ /* 0x040fe400000010ff */
[----:B------:R-:W-:Y:S01]  /*da60*/  MUFU.EX2 R193, R193 ;  /* 0x000000c100c17308 */ /* 0x000fe20000000800 */
[----:B------:R-:W-:-:S04]  /*da70*/  FADD.FTZ R21, R187, R166 ;  /* 0x000000a6bb157221 */ /* 0x000fc80000010000 */
[----:B------:R-:W-:Y:S01]  /*da80*/  FADD.FTZ R162, R206, R21 ;  /* 0x00000015cea27221 */ /* 0x000fe20000010000 */
[C---:B------:R-:W-:Y:S02]  /*da90*/  F2FP.BF16.F32.PACK_AB R206, R189.reuse, R206 ;  /* 0x000000cebdce723e */ /* 0x040fe400000010ff */
[----:B------:R-:W-:Y:S01]  /*daa0*/  MUFU.EX2 R153, R153 ;  /* 0x0000009900997308 */ /* 0x000fe20000000800 */
[----:B------:R-:W-:Y:S01]  /*dab0*/  FADD.FTZ R21, R189, R162 ;  /* 0x000000a2bd157221 */ /* 0x000fe20000010000 */
[----:B------:R-:W-:-:S03]  /*dac0*/  FADD.FTZ R162, R172, R5 ;  /* 0x00000005aca27221 */ /* 0x000fc60000010000 */
[----:B------:R-:W-:Y:S01]  /*dad0*/  FADD.FTZ R166, R200, R21 ;  /* 0x00000015c8a67221 */ /* 0x000fe20000010000 */
[----:B------:R-:W-:Y:S01]  /*dae0*/  FADD.FTZ R5, R201, R162 ;  /* 0x000000a2c9057221 */ /* 0x000fe20000010000 */
[C---:B------:R-:W-:Y:S01]  /*daf0*/  F2FP.BF16.F32.PACK_AB R200, R169.reuse, R200 ;  /* 0x000000c8a9c8723e */ /* 0x040fe200000010ff */
[----:B------:R-:W-:Y:S01]  /*db00*/  MUFU.EX2 R195, R158 ;  /* 0x0000009e00c37308 */ /* 0x000fe20000000800 */
[----:B------:R-:W-:Y:S01]  /*db10*/  FADD.FTZ R21, R169, R166 ;  /* 0x000000a6a9157221 */ /* 0x000fe20000010000 */
[C---:B------:R-:W-:Y:S01]  /*db20*/  FADD.FTZ R160, R170.reuse, R5 ;  /* 0x00000005aaa07221 */ /* 0x040fe20000010000 */
[----:B------:R-:W-:Y:S02]  /*db30*/  F2FP.BF16.F32.PACK_AB R201, R170, R201 ;  /* 0x000000c9aac9723e */ /* 0x000fe400000010ff */
[----:B------:R-:W-:Y:S01]  /*db40*/  FADD.FTZ R162, R202, R21 ;  /* 0x00000015caa27221 */ /* 0x000fe20000010000 */
[----:B------:R-:W-:Y:S01]  /*db50*/  FADD.FTZ R5, R203, R160 ;  /* 0x000000a0cb057221 */ /* 0x000fe20000010000 */
[C---:B------:R-:W-:Y:S01]  /*db60*/  F2FP.BF16.F32.PACK_AB R202, R173.reuse, R202 ;  /* 0x000000caadca723e */ /* 0x040fe200000010ff */
[----:B------:R-:W2:Y:S01]  /*db70*/  MUFU.EX2 R20, R182 ;  /* 0x000000b600147308 */ /* 0x000ea20000000800 */
[----:B------:R-:W-:Y:S01]  /*db80*/  FADD.FTZ R21, R173, R162 ;  /* 0x000000a2ad157221 */ /* 0x000fe20000010000 */
[C---:B------:R-:W-:Y:S01]  /*db90*/  FADD.FTZ R160, R174.reuse, R5 ;  /* 0x00000005aea07221 */ /* 0x040fe20000010000 */
[----:B------:R-:W-:-:S02]  /*dba0*/  F2FP.BF16.F32.PACK_AB R203, R174, R203 ;  /* 0x000000cbaecb723e */ /* 0x000fc400000010ff */
[----:B------:R-:W-:Y:S01]  /*dbb0*/  FADD.FTZ R162, R196, R21 ;  /* 0x00000015c4a27221 */ /* 0x000fe20000010000 */
[----:B------:R-:W-:Y:S01]  /*dbc0*/  FADD.FTZ R5, R197, R160 ;  /* 0x000000a0c5057221 */ /* 0x000fe20000010000 */
[C---:B-1----:R-:W-:Y:S01]  /*dbd0*/  F2FP.BF16.F32.PACK_AB R197, R14.reuse, R197 ;  /* 0x000000c50ec5723e */ /* 0x042fe200000010ff */
[----:B------:R-:W1:Y:S01]  /*dbe0*/  MUFU.EX2 R156, R156 ;  /* 0x0000009c009c7308 */ /* 0x000e620000000800 */
[C---:B------:R-:W-:Y:S01]  /*dbf0*/  FADD.FTZ R21, R181.reuse, R162 ;  /* 0x000000a2b5157221 */ /* 0x040fe20000010000 */
[----:B------:R-:W-:Y:S01]  /*dc00*/  FADD.FTZ R160, R14, R5 ;  /* 0x000000050ea07221 */ /* 0x000fe20000010000 */
[----:B------:R-:W-:Y:S02]  /*dc10*/  F2FP.BF16.F32.PACK_AB R196, R181, R196 ;  /* 0x000000c4b5c4723e */ /* 0x000fe400000010ff */
[----:B------:R-:W-:Y:S01]  /*dc20*/  FADD.FTZ R162, R198, R21 ;  /* 0x00000015c6a27221 */ /* 0x000fe20000010000 */
[----:B------:R-:W-:Y:S01]  /*dc30*/  FADD.FTZ R5, R199, R160 ;  /* 0x000000a0c7057221 */ /* 0x000fe20000010000 */
[----:B------:R-:W-:Y:S01]  /*dc40*/  F2FP.BF16.F32.PACK_AB R198, R161, R198 ;  /* 0x000000c6a1c6723e */ /* 0x000fe200000010ff */
[----:B------:R-:W-:-:S02]  /*dc50*/  IMAD.U32 R21, RZ, RZ, UR60 ;  /* 0x0000003cff157e24 */ /* 0x000fc4000f8e00ff */
[----:B------:R-:W-:Y:S01]  /*dc60*/  FADD.FTZ R162, R161, R162 ;  /* 0x000000a2a1a27221 */ /* 0x000fe20000010000 */
[----:B------:R-:W-:Y:S01]  /*dc70*/  FADD.FTZ R160, R154, R5 ;  /* 0x000000059aa07221 */ /* 0x000fe20000010000 */
[----:B--2---:R-:W-:Y:S02]  /*dc80*/  F2FP.BF16.F32.PACK_AB R194, R20, R153 ;  /* 0x0000009914c2723e */ /* 0x004fe400000010ff */
[----:B------:R-:W-:Y:S01]  /*dc90*/  FADD.FTZ R5, R19, R162 ;  /* 0x000000a213057221 */ /* 0x000fe20000010000 */
[----:B------:R-:W-:Y:S01]  /*dca0*/  FADD.FTZ R160, R193, R160 ;  /* 0x000000a0c1a07221 */ /* 0x000fe20000010000 */
[----:B------:R-:W-:Y:S01]  /*dcb0*/  F2FP.BF16.F32.PACK_AB R199, R154, R199 ;  /* 0x000000c79ac7723e */ /* 0x000fe200000010ff */
[----:B------:R-:W-:Y:S02]  /*dcc0*/  IMAD.MOV.U32 R19, RZ, RZ, R4 ;  /* 0x000000ffff137224 */ /* 0x000fe400078e0004 */
[----:B------:R-:W-:Y:S01]  /*dcd0*/  FADD.FTZ R14, R152, R5 ;  /* 0x00000005980e7221 */ /* 0x000fe20000010000 */
[C---:B------:R-:W-:Y:S01]  /*dce0*/  FADD.FTZ R160, R155.reuse, R160 ;  /* 0x000000a09ba07221 */ /* 0x040fe20000010000 */
[----:B------:R-:W-:-:S02]  /*dcf0*/  F2FP.BF16.F32.PACK_AB R193, R155, R193 ;  /* 0x000000c19bc1723e */ /* 0x000fc400000010ff */
[----:B------:R-:W-:Y:S01]  /*dd00*/  FADD.FTZ R5, R153, R14 ;  /* 0x0000000e99057221 */ /* 0x000fe20000010000 */
[----:B------:R-:W-:Y:S01]  /*dd10*/  FADD.FTZ R160, R195, R160 ;  /* 0x000000a0c3a07221 */ /* 0x000fe20000010000 */
[----:B-1----:R-:W-:Y:S02]  /*dd20*/  F2FP.BF16.F32.PACK_AB R195, R156, R195 ;  /* 0x000000c39cc3723e */ /* 0x002fe400000010ff */
[----:B------:R-:W-:Y:S01]  /*dd30*/  FADD.FTZ R14, R20, R5 ;  /* 0x00000005140e7221 */ /* 0x000fe20000010000 */
[----:B------:R-:W-:Y:S01]  /*dd40*/  FADD.FTZ R5, R156, R160 ;  /* 0x000000a09c057221 */ /* 0x000fe20000010000 */
[----:B------:R-:W-:Y:S01]  /*dd50*/  IMAD.MOV.U32 R20, RZ, RZ, R3 ;  /* 0x000000ffff147224 */ /* 0x000fe200078e0003 */
[----:B0-----:R-:W-:Y:S06]  /*dd60*/  @P2 BRA `(.L_x_2406) ;  /* 0xffffffc000402947 */ /* 0x001fec000383ffff */
.L_x_2397:
        /* <DEDUP_REMOVED lines=131> */
.L_x_2407:
        /* <DEDUP_REMOVED lines=8> */
.L_x_2408:
[----:B-1----:R-:W-:Y:S05]  /*e620*/  @P2 BRA `(.L_x_2409) ;  /* 0x0000000000082947 */ /* 0x002fea0003800000 */
[----:B------:R-:W1:Y:S02]  /*e630*/  SYNCS.PHASECHK.TRANS64.TRYWAIT P0, [UR7+0x38850], R0 ;  /* 0x03885000ff0075a7 */ /* 0x000e640008000147 */
[----:B-1----:R-:W-:Y:S05]  /*e640*/  @!P0 BRA `(.L_x_2410) ;  /* 0x0000009000048947 */ /* 0x002fea0003800000 */
.L_x_2409:
[----:B------:R-:W-:Y:S01]  /*e650*/  R2UR UR4, R17 ;  /* 0x00000000110472ca */ /* 0x000fe200000e0000 */
[----:B------:R-:W-:Y:S01]  /*e660*/  WARPGROUP.ARRIVE ;  /* 0x00000000000079c5 */ /* 0x000fe20000000000 */
[----:B------:R-:W-:Y:S01]  /*e670*/  UMOV UR11, 0x40000040 ;  /* 0x40000040000b7882 */ /* 0x000fe20000000000 */
[----:B01----:R-:W0:Y:S01]  /*e680*/  SHFL.BFLY PT, R0, R5, 0x2, 0x1f ;  /* 0x0c401f0005007f89 */ /* 0x003e2200000e0000 */
[----:B------:R-:W-:Y:S01]  /*e690*/  IMAD.MOV.U32 R6, RZ, RZ, RZ ;  /* 0x000000ffff067224 */ /* 0x000fe200078e00ff */
[----:B------:R-:W-:Y:S01]  /*e6a0*/  R2UR UR9, R220 ;  /* 0x00000000dc0972ca */ /* 0x000fe200000e0000 */
[----:B------:R-:W-:Y:S01]  /*e6b0*/  IMAD.U32 R12, RZ, RZ, UR7 ;  /* 0x00000007ff0c7e24 */ /* 0x000fe2000f8e00ff */
[----:B------:R-:W1:Y:S01]  /*e6c0*/  SHFL.BFLY PT, R7, R14, 0x2, 0x1f ;  /* 0x0c401f000e077f89 */ /* 0x000e6200000e0000 */
[----:B------:R-:W-:Y:S01]  /*e6d0*/  R2UR UR8, R16 ;  /* 0x00000000100872ca */ /* 0x000fe200000e0000 */
[----:B------:R-:W-:-:S04]  /*e6e0*/  IMAD.U32 R13, RZ, RZ, UR5 ;  /* 0x00000005ff0d7e24 */ /* 0x000fc8000f8e00ff */
[----:B------:R-:W-:-:S04]  /*e6f0*/  UIADD3 UR4, UR4, 0x400, URZ ;  /* 0x0000040004047890 */ /* 0x000fc8000fffe03f */
[----:B------:R-:W-:Y:S02]  /*e700*/  USHF.R.U32.HI UR4, URZ, 0x4, UR4 ;  /* 0x000000043f047899 */ /* 0x000fe40008011604 */
[----:B------:R-:W-:Y:S02]  /*e710*/  UIADD3 UR9, UR9, 0x1, URZ ;  /* 0x0000000109097890 */ /* 0x000fe4000fffe03f */
[----:B------:R-:W-:-:S04]  /*e720*/  ULOP3.LUT UR4, UR4, 0x3fff, URZ, 0xc0, !UPT ;  /* 0x00003fff04047892 */ /* 0x000fc8000f8ec03f */
[----:B------:R-:W-:Y:S01]  /*e730*/  ULOP3.LUT UR4, UR4, 0x2800000, URZ, 0xfc, !UPT ;  /* 0x0280000004047892 */ /* 0x000fe2000f8efc3f */
[----:B------:R-:W-:Y:S02]  /*e740*/  IMAD.U32 R220, RZ, RZ, UR9 ;  /* 0x00000009ffdc7e24 */ /* 0x000fe4000f8e00ff */
[----:B0-----:R-:W-:Y:S01]  /*e750*/  FADD.FTZ R2, R0, R5 ;  /* 0x0000000500027221 */ /* 0x001fe20000010000 */
[----:B------:R-:W-:Y:S01]  /*e760*/  IMAD.MOV.U32 R5, RZ, RZ, RZ ;  /* 0x000000ffff057224 */ /* 0x000fe200078e00ff */
[----:B------:R-:W-:Y:S01]  /*e770*/  UIMAD UR4, UR60, 0xa00, UR4 ;  /* 0x00000a003c0478a4 */ /* 0x000fe2000f8e0204 */
[----:B-1----:R-:W-:Y:S02]  /*e780*/  FADD.FTZ R7, R7, R14 ;  /* 0x0000000e07077221 */ /* 0x002fe40000010000 */
[----:B------:R-:W0:Y:S01]  /*e790*/  SHFL.BFLY PT, R9, R2, 0x1, 0x1f ;  /* 0x0c201f0002097f89 */ /* 0x000e2200000e0000 */
[----:B------:R-:W-:Y:S02]  /*e7a0*/  UIADD3 UR6, UR4, 0x80, URZ ;  /* 0x0000008004067890 */ /* 0x000fe4000fffe03f */
[----:B------:R-:W-:Y:S01]  /*e7b0*/  UIADD3 UR60, UR60, 0x1, URZ ;  /* 0x000000013c3c7890 */ /* 0x000fe2000fffe03f */
[----:B------:R-:W1:Y:S01]  /*e7c0*/  SHFL.BFLY PT, R0, R7, 0x1, 0x1f ;  /* 0x0c201f0007007f89 */ /* 0x000e6200000e0000 */
[----:B------:R-:W-:-:S02]  /*e7d0*/  UMOV UR10, UR4 ;  /* 0x00000004000a7c82 */ /* 0x000fc40008000000 */
[----:B------:R-:W-:Y:S01]  /*e7e0*/  HGMMA.64x256x16.F32.BF16 R24, R208, gdesc[UR8].tnspB, R24, gsb0 ;  /* 0x43e00008d0187df0 */ /* 0x000fe20008001818 */
[----:B------:R-:W-:Y:S01]  /*e7f0*/  UMOV UR10, UR6 ;  /* 0x00000006000a7c82 */ /* 0x000fe20008000000 */
[----:B------:R-:W-:Y:S01]  /*e800*/  UMOV UR11, 0x40000040 ;  /* 0x40000040000b7882 */ /* 0x000fe20000000000 */
[----:B------:R-:W-:Y:S02]  /*e810*/  UIADD3 UR6, UR4, 0x100, URZ ;  /* 0x0000010004067890 */ /* 0x000fe4000fffe03f */
[----:B------:R-:W-:-:S04]  /*e820*/  UISETP.NE.AND UP0, UPT, UR60, 0x2, UPT ;  /* 0x000000023c00788c */ /* 0x000fc8000bf05270 */
[----:B------:R-:W-:Y:S01]  /*e830*/  USEL UR60, UR60, URZ, UP0 ;  /* 0x0000003f3c3c7287 */ /* 0x000fe20008000000 */
        /* <DEDUP_REMOVED lines=25> */
[----:B------:R-:W-:Y:S02]  /*e9d0*/  UIADD3 UR6, UR4, 0x180, URZ ;  /* 0x0000018004067890 */ /* 0x000fe4000fffe03f */
[----:B------:R-:W-:Y:S01]  /*e9e0*/  UIADD3 UR4, UR4, 0x200, URZ ;  /* 0x0000020004047890 */ /* 0x000fe2000fffe03f */
[----:B------:R-:W-:Y:S02]  /*e9f0*/  WARPGROUP.DEPBAR.LE gsb0, 0x0 ;  /* 0x00008000000079c5 */ /* 0x000fe40000010000 */
[----:B------:R-:W-:-:S15]  /*ea00*/  WARPGROUP.ARRIVE ;  /* 0x00000000000079c5 */ /* 0x000fde0000000000 */
[----:B------:R-:W-:-:S05]  /*ea10*/  NOP ;  /* 0x0000000000007918 */ /* 0x000fca0000000000 */
        /* <DEDUP_REMOVED lines=10> */
[----:B------:R-:W-:-:S06]  /*eac0*/  ULOP3.LUT UR8, UR8, UR4, URZ, 0x3c, !UPT ;  /* 0x0000000408087292 */ /* 0x000fcc000f8e3c3f */
[----:B------:R-:W-:Y:S01]  /*ead0*/  IMAD.U32 R16, RZ, RZ, UR8 ;  /* 0x00000008ff107e24 */ /* 0x000fe2000f8e00ff */
[----:B------:R-:W-:Y:S02]  /*eae0*/  WARPGROUP.DEPBAR.LE gsb0, 0x0 ;  /* 0x00008000000079c5 */ /* 0x000fe40000010000 */
[----:B------:R-:W-:-:S12]  /*eaf0*/  WARPGROUP.ARRIVE ;  /* 0x00000000000079c5 */ /* 0x000fd80000000000 */
        /* <DEDUP_REMOVED lines=131> */
.L_x_2380:
        /* <DEDUP_REMOVED lines=13> */
[----:B------:R-:W-:Y:S01]  /*f400*/  F2FP.BF16.F32.PACK_AB R24, R25, R24 ;  /* 0x000000181918723e */ /* 0x000fe200000010ff */
[----:B------:R-:W-:Y:S01]  /*f410*/  ULDC.64 UR16, c[0x0][0x208] ;  /* 0x0000820000107ab9 */ /* 0x000fe20000000a00 */
[----:B------:R-:W-:Y:S02]  /*f420*/  F2FP.BF16.F32.PACK_AB R25, R17, R26 ;  /* 0x0000001a1119723e */ /* 0x000fe400000010ff */
[----:B------:R-:W-:Y:S02]  /*f430*/  F2FP.BF16.F32.PACK_AB R26, R29, R28 ;  /* 0x0000001c1d1a723e */ /* 0x000fe400000010ff */
[----:B------:R-:W-:-:S02]  /*f440*/  F2FP.BF16.F32.PACK_AB R27, R27, R30 ;  /* 0x0000001e1b1b723e */ /* 0x000fc400000010ff */
[----:B------:R-:W-:Y:S02]  /*f450*/  R2UR UR11, R217 ;  /* 0x00000000d90b72ca */ /* 0x000fe400000e0000 */
[----:B------:R-:W-:Y:S02]  /*f460*/  R2UR UR14, R218 ;  /* 0x00000000da0e72ca */ /* 0x000fe400000e0000 */
[----:B------:R-:W-:Y:S02]  /*f470*/  F2FP.BF16.F32.PACK_AB R32, R33, R32 ;  /* 0x000000202120723e */ /* 0x000fe400000010ff */
[----:B------:R-:W-:Y:S02]  /*f480*/  F2FP.BF16.F32.PACK_AB R33, R35, R34 ;  /* 0x000000222321723e */ /* 0x000fe400000010ff */
[----:B------:R-:W-:Y:S01]  /*f490*/  F2FP.BF16.F32.PACK_AB R34, R37, R176 ;  /* 0x000000b02522723e */ /* 0x000fe200000010ff */
[----:B------:R-:W-:Y:S01]  /*f4a0*/  VIADD R37, R212, UR13 ;  /* 0x0000000dd4257c36 */ /* 0x000fe20008000000 */
[----:B------:R-:W-:-:S02]  /*f4b0*/  F2FP.BF16.F32.PACK_AB R35, R39, R38 ;  /* 0x000000262723723e */ /* 0x000fc400000010ff */
[----:B------:R-:W-:Y:S01]  /*f4c0*/  F2FP.BF16.F32.PACK_AB R173, R174, R173 ;  /* 0x000000adaead723e */ /* 0x000fe200000010ff */
[----:B------:R-:W-:Y:S01]  /*f4d0*/  USHF.R.S32.HI UR10, URZ, 0x1f, UR11 ;  /* 0x0000001f3f0a7899 */ /* 0x000fe2000801140b */
[----:B------:R-:W-:Y:S01]  /*f4e0*/  F2FP.BF16.F32.PACK_AB R174, R149, R148 ;  /* 0x0000009495ae723e */ /* 0x000fe200000010ff */
[----:B------:R-:W-:Y:S01]  /*f4f0*/  UIMAD.WIDE.U32 UR6, UR11, UR8, URZ ;  /* 0x000000080b0672a5 */ /* 0x000fe2000f8e003f */
[----:B------:R-:W-:Y:S01]  /*f500*/  F2FP.BF16.F32.PACK_AB R175, R177, R175 ;  /* 0x000000afb1af723e */ /* 0x000fe200000010ff */
[----:B------:R-:W-:Y:S02]  /*f510*/  UIMAD UR5, UR10, UR8, URZ ;  /* 0x000000080a0572a4 */ /* 0x000fe4000f8e023f */
[----:B------:R-:W-:Y:S01]  /*f520*/  USHF.R.S32.HI UR12, URZ, 0x1f, UR14 ;  /* 0x0000001f3f0c7899 */ /* 0x000fe2000801140e */
[----:B------:R-:W-:Y:S02]  /*f530*/  MOV R168, R199 ;  /* 0x000000c700a87202 */ /* 0x000fe40000000f00 */
[----:B0-----:R-:W-:Y:S01]  /*f540*/  MOV R169, R4 ;  /* 0x0000000400a97202 */ /* 0x001fe20000000f00 */
[----:B------:R-:W-:-:S03]  /*f550*/  UIMAD UR5, UR11, UR9, UR5 ;  /* 0x000000090b0572a4 */ /* 0x000fc6000f8e0205 */
[----:B------:R-:W-:Y:S01]  /*f560*/  ULDC.64 UR8, c[0x0][0xb98] ;  /* 0x0002e60000087ab9 */ /* 0x000fe20000000a00 */
[--C-:B------:R-:W-:Y:S01]  /*f570*/  IMAD.WIDE R20, R224, 0x2, R168.reuse ;  /* 0x00000002e0147825 */ /* 0x100fe200078e02a8 */
[----:B------:R-:W-:Y:S02]  /*f580*/  UIADD3 UR7, UR7, UR5, URZ ;  /* 0x0000000507077290 */ /* 0x000fe4000fffe03f */
[----:B------:R-:W-:Y:S01]  /*f590*/  UIMAD UR5, UR12, UR8, URZ ;  /* 0x000000080c0572a4 */ /* 0x000fe2000f8e023f */
[----:B------:R-:W-:Y:S01]  /*f5a0*/  IMAD.WIDE R168, R5, 0x2, R168 ;  /* 0x0000000205a87825 */ /* 0x000fe200078e02a8 */
[C---:B------:R-:W-:Y:S01]  /*f5b0*/  IADD3 R119, P6, R20.reuse, 0xc000, RZ ;  /* 0x0000c00014777810 */ /* 0x040fe20007fde0ff */
[----:B------:R-:W-:Y:S01]  /*f5c0*/  UIMAD.WIDE.U32 UR6, UR14, UR8, UR6 ;  /* 0x000000080e0672a5 */ /* 0x000fe2000f8e0006 */
[C---:B------:R-:W-:Y:S01]  /*f5d0*/  IADD3 R7, P3, R20.reuse, 0xc060, RZ ;  /* 0x0000c06014077810 */ /* 0x040fe20007f7e0ff */
[----:B------:R-:W-:Y:S01]  /*f5e0*/  UIMAD UR5, UR14, UR9, UR5 ;  /* 0x000000090e0572a4 */ /* 0x000fe2000f8e0205 */
[C---:B------:R-:W-:Y:S01]  /*f5f0*/  IADD3 R111, P2, R20.reuse, 0x8040, RZ ;  /* 0x00008040146f7810 */ /* 0x040fe20007f5e0ff */
[--C-:B------:R-:W-:Y:S01]  /*f600*/  IMAD.X R11, RZ, RZ, R21.reuse, P6 ;  /* 0x000000ffff0b7224 */ /* 0x100fe200030e0615 */
[----:B------:R-:W-:Y:S01]  /*f610*/  LOP3.LUT R171, R20, 0x380, RZ, 0xc0, !PT ;  /* 0x0000038014ab7812 */ /* 0x000fe200078ec0ff */
[--C-:B------:R-:W-:Y:S01]  /*f620*/  IMAD.X R5, RZ, RZ, R21.reuse, P3 ;  /* 0x000000ffff057224 */ /* 0x100fe200018e0615 */
[----:B------:R-:W-:Y:S01]  /*f630*/  LOP3.LUT R10, R119, 0x380, RZ, 0xc0, !PT ;  /* 0x00000380770a7812 */ /* 0x000fe200078ec0ff */
[----:B------:R-:W-:Y:S01]  /*f640*/  IMAD.X R153, RZ, RZ, R21, P2 ;  /* 0x000000ffff997224 */ /* 0x000fe200010e0615 */
[----:B------:R-:W-:Y:S01]  /*f650*/  LOP3.LUT R4, R7, 0x380, RZ, 0xc0, !PT ;  /* 0x0000038007047812 */ /* 0x000fe200078ec0ff */
[----:B------:R-:W-:Y:S01]  /*f660*/  ULDC.64 UR8, c[0x0][0xae8] ;  /* 0x0002ba0000087ab9 */ /* 0x000fe20000000a00 */
[----:B------:R-:W-:-:S02]  /*f670*/  SHF.R.U64 R171, R171, 0x3, RZ ;  /* 0x00000003abab7819 */ /* 0x000fc400000012ff */
[----:B------:R-:W-:Y:S02]  /*f680*/  IADD3 R12, P2, R20, 0x4000, RZ ;  /* 0x00004000140c7810 */ /* 0x000fe40007f5e0ff */
[----:B------:R-:W-:Y:S02]  /*f690*/  SHF.R.U64 R10, R10, 0x3, RZ ;  /* 0x000000030a0a7819 */ /* 0x000fe400000012ff */
[----:B------:R-:W-:Y:S01]  /*f6a0*/  SHF.R.U64 R4, R4, 0x3, RZ ;  /* 0x0000000304047819 */ /* 0x000fe200000012ff */
[----:B------:R-:W-:Y:S01]  /*f6b0*/  IMAD.X R13, RZ, RZ, R21, P2 ;  /* 0x000000ffff0d7224 */ /* 0x000fe200010e0615 */
[C---:B------:R-:W-:Y:S02]  /*f6c0*/  IADD3 R127, P4, R20.reuse, 0xc040, RZ ;  /* 0x0000c040147f7810 */ /* 0x040fe40007f9e0ff */
[C---:B------:R-:W-:Y:S02]  /*f6d0*/  IADD3 R123, P5, R20.reuse, 0xc020, RZ ;  /* 0x0000c020147b7810 */ /* 0x040fe40007fbe0ff */
[----:B------:R-:W-:-:S02]  /*f6e0*/  IADD3 R115, P0, R20, 0x8060, RZ ;  /* 0x0000806014737810 */ /* 0x000fc40007f1e0ff */
[C---:B------:R-:W-:Y:S01]  /*f6f0*/  IADD3 R31, P1, R20.reuse, 0x20, RZ ;  /* 0x00000020141f7810 */ /* 0x040fe20007f3e0ff */
[--C-:B------:R-:W-:Y:S01]  /*f700*/  IMAD.X R9, RZ, RZ, R21.reuse, P5 ;  /* 0x000000ffff097224 */ /* 0x100fe200028e0615 */
[----:B------:R-:W-:Y:S01]  /*f710*/  IADD3 R107, P3, R20, 0x8020, RZ ;  /* 0x00008020146b7810 */ /* 0x000fe20007f7e0ff */
[--C-:B------:R-:W-:Y:S01]  /*f720*/  IMAD.X R15, RZ, RZ, R21.reuse, P0 ;  /* 0x000000ffff0f7224 */ /* 0x100fe200000e0615 */
[----:B------:R-:W-:Y:S01]  /*f730*/  LOP3.LUT R170, R171, R20, RZ, 0x3c, !PT ;  /* 0x00000014abaa7212 */ /* 0x000fe200078e3cff */
[--C-:B------:R-:W-:Y:S01]  /*f740*/  IMAD.MOV.U32 R171, RZ, RZ, R21.reuse ;  /* 0x000000ffffab7224 */ /* 0x100fe200078e0015 */
[----:B------:R-:W-:Y:S01]  /*f750*/  LOP3.LUT R10, R10, R119, RZ, 0x3c, !PT ;  /* 0x000000770a0a7212 */ /* 0x000fe200078e3cff */
[--C-:B------:R-:W-:Y:S01]  /*f760*/  IMAD.X R151, RZ, RZ, R21.reuse, P1 ;  /* 0x000000ffff977224 */ /* 0x100fe200008e0615 */
[----:B------:R-:W-:Y:S01]  /*f770*/  LOP3.LUT R4, R4, R7, RZ, 0x3c, !PT ;  /* 0x0000000704047212 */ /* 0x000fe200078e3cff */
[--C-:B------:R-:W-:Y:S01]  /*f780*/  IMAD.X R7, RZ, RZ, R21.reuse, P4 ;  /* 0x000000ffff077224 */ /* 0x100fe200020e0615 */
[----:B------:R-:W-:Y:S01]  /*f790*/  IADD3 R119, P2, R168, 0x7000, RZ ;  /* 0x00007000a8777810 */ /* 0x000fe20007f5e0ff */
        /* <DEDUP_REMOVED lines=11> */
[----:B------:R-:W-:Y:S01]  /*f850*/  MOV R171, R170 ;  /* 0x000000aa00ab7202 */ /* 0x000fe20000000f00 */
[--C-:B------:R-:W-:Y:S01]  /*f860*/  IMAD.X R165, RZ, RZ, R21.reuse, P1 ;  /* 0x000000ffffa57224 */ /* 0x100fe200008e0615 */
[----:B------:R-:W-:Y:S01]  /*f870*/  LOP3.LUT R118, R119, 0x380, RZ, 0xc0, !PT ;  /* 0x0000038077767812 */ /* 0x000fe200078ec0ff */
[----:B------:R-:W0:Y:S01]  /*f880*/  LDC R170, c[0x0][0xbe8] ;  /* 0x0002fa00ffaa7b82 */ /* 0x000e220000000800 */
[----:B------:R-:W-:Y:S01]  /*f890*/  IMAD.X R167, RZ, RZ, R21, P3 ;  /* 0x000000ffffa77224 */ /* 0x000fe200018e0615 */
[----:B------:R-:W-:-:S06]  /*f8a0*/  LOP3.LUT R21, R102, 0x380, RZ, 0xc0, !PT ;  /* 0x0000038066157812 */ /* 0x000fcc00078ec0ff */
[----:B------:R-:W-:Y:S01]  /*f8b0*/  BAR.SYNC.DEFER_BLOCKING 0x1, 0x100 ;  /* 0x0044000000007b1d */ /* 0x000fe20000010000 */
[----:B------:R-:W-:Y:S02]  /*f8c0*/  SHF.R.U64 R118, R118, 0x3, RZ ;  /* 0x0000000376767819 */ /* 0x000fe400000012ff */
[----:B------:R-:W-:Y:S02]  /*f8d0*/  LOP3.LUT R20, R31, 0x380, RZ, 0xc0, !PT ;  /* 0x000003801f147812 */ /* 0x000fe400078ec0ff */
[----:B------:R-:W-:Y:S02]  /*f8e0*/  SHF.R.U64 R21, R21, 0x3, RZ ;  /* 0x0000000315157819 */ /* 0x000fe400000012ff */
[----:B------:R-:W-:Y:S01]  /*f8f0*/  LOP3.LUT R118, R118, R119, RZ, 0x3c, !PT ;  /* 0x0000007776767212 */ /* 0x000fe200078e3cff */
[----:B------:R-:W-:Y:S01]  /*f900*/  IMAD.X R119, RZ, RZ, R169, P2 ;  /* 0x000000ffff777224 */ /* 0x000fe200010e06a9 */
[----:B------:R-:W-:Y:S02]  /*f910*/  IADD3 R147, P2, R168, 0xe000, RZ ;  /* 0x0000e000a8937810 */ /* 0x000fe40007f5e0ff */
[----:B------:R-:W-:-:S02]  /*f920*/  SHF.R.U64 R20, R20, 0x3, RZ ;  /* 0x0000000314147819 */ /* 0x000fc400000012ff */
[----:B------:R-:W-:Y:S02]  /*f930*/  LOP3.LUT R156, R21, R102, RZ, 0x3c, !PT ;  /* 0x00000066159c7212 */ /* 0x000fe400078e3cff */
[----:B------:R-:W-:Y:S02]  /*f940*/  LOP3.LUT R21, R22, 0x380, RZ, 0xc0, !PT ;  /* 0x0000038016157812 */ /* 0x000fe400078ec0ff */
[----:B------:R-:W-:Y:S02]  /*f950*/  LOP3.LUT R146, R147, 0x380, RZ, 0xc0, !PT ;  /* 0x0000038093927812 */ /* 0x000fe400078ec0ff */
[----:B------:R-:W-:Y:S02]  /*f960*/  LOP3.LUT R150, R20, R31, RZ, 0x3c, !PT ;  /* 0x0000001f14967212 */ /* 0x000fe400078e3cff */
[----:B------:R-:W-:Y:S02]  /*f970*/  LOP3.LUT R20, R99, 0x380, RZ, 0xc0, !PT ;  /* 0x0000038063147812 */ /* 0x000fe400078ec0ff */
[----:B------:R-:W-:Y:S01]  /*f980*/  SHF.R.U64 R21, R21, 0x3, RZ ;  /* 0x0000000315157819 */ /* 0x000fe200000012ff */
[----:B------:R1:W-:Y:S01]  /*f990*/  STSM.16.M88.4 [R171], R24 ;  /* 0x00000018ab007844 */ /* 0x0003e20000000200 */
[----:B------:R-:W-:-:S02]  /*f9a0*/  SHF.R.U64 R146, R146, 0x3, RZ ;  /* 0x0000000392927819 */ /* 0x000fc400000012ff */
[----:B------:R-:W-:Y:S02]  /*f9b0*/  SHF.R.U64 R20, R20, 0x3, RZ ;  /* 0x0000000314147819 */ /* 0x000fe400000012ff */
[----:B------:R-:W-:Y:S02]  /*f9c0*/  LOP3.LUT R164, R21, R22, RZ, 0x3c, !PT ;  /* 0x0000001615a47212 */ /* 0x000fe400078e3cff */
[----:B------:R-:W-:Y:S02]  /*f9d0*/  IADD3 R21, P3, R168, 0x1000, RZ ;  /* 0x00001000a8157810 */ /* 0x000fe40007f7e0ff */
[----:B------:R-:W-:Y:S01]  /*f9e0*/  LOP3.LUT R146, R146, R147, RZ, 0x3c, !PT ;  /* 0x0000009392927212 */ /* 0x000fe200078e3cff */
[----:B------:R-:W-:Y:S01]  /*f9f0*/  IMAD.X R147, RZ, RZ, R169, P2 ;  /* 0x000000ffff937224 */ /* 0x000fe200010e06a9 */
[----:B0-----:R-:W-:Y:S02]  /*fa00*/  ISETP.NE.AND P2, PT, R170, 0x1, PT ;  /* 0x00000001aa00780c */ /* 0x001fe40003f45270 */
[----:B------:R-:W-:-:S02]  /*fa10*/  LOP3.LUT R160, R20, R99, RZ, 0x3c, !PT ;  /* 0x0000006314a07212 */ /* 0x000fc400078e3cff */
[----:B------:R-:W-:Y:S02]  /*fa20*/  LOP3.LUT R20, R21, 0x380, RZ, 0xc0, !PT ;  /* 0x0000038015147812 */ /* 0x000fe400078ec0ff */
[----:B------:R-:W-:Y:S02]  /*fa30*/  LOP3.LUT R8, R123, 0x380, RZ, 0xc0, !PT ;  /* 0x000003807b087812 */ /* 0x000fe400078ec0ff */
[----:B------:R-:W-:Y:S02]  /*fa40*/  LOP3.LUT R14, R115, 0x380, RZ, 0xc0, !PT ;  /* 0x00000380730e7812 */ /* 0x000fe400078ec0ff */
[----:B------:R-:W-:Y:S02]  /*fa50*/  LOP3.LUT R110, R111, 0x380, RZ, 0xc0, !PT ;  /* 0x000003806f6e7812 */ /* 0x000fe400078ec0ff */
[----:B------:R-:W-:Y:S01]  /*fa60*/  LOP3.LUT R106, R107, 0x380, RZ, 0xc0, !PT ;  /* 0x000003806b6a7812 */ /* 0x000fe200078ec0ff */
[----:B-1----:R-:W0:Y:S01]  /*fa70*/  @P2 LDC R24, c[0x0][0xbec] ;  /* 0x0002fb00ff182b82 */ /* 0x002e220000000800 */
[----:B------:R-:W-:-:S02]  /*fa80*/  LOP3.LUT R102, R103, 0x380, RZ, 0xc0, !PT ;  /* 0x0000038067667812 */ /* 0x000fc400078ec0ff */
[----:B------:R-:W-:Y:S02]  /*fa90*/  SHF.R.U64 R20, R20, 0x3, RZ ;  /* 0x0000000314147819 */ /* 0x000fe400000012ff */
[----:B------:R-:W-:Y:S02]  /*faa0*/  SHF.R.U64 R8, R8, 0x3, RZ ;  /* 0x0000000308087819 */ /* 0x000fe400000012ff */
[----:B------:R-:W-:Y:S01]  /*fab0*/  SHF.R.U64 R14, R14, 0x3, RZ ;  /* 0x000000030e0e7819 */ /* 0x000fe200000012ff */
[----:B------:R-:W1:Y:S01]  /*fac0*/  @P2 LDC R27, c[0x0][0xbf0] ;  /* 0x0002fc00ff1b2b82 */ /* 0x000e620000000800 */
[----:B------:R-:W-:Y:S02]  /*fad0*/  SHF.R.U64 R110, R110, 0x3, RZ ;  /* 0x000000036e6e7819 */ /* 0x000fe400000012ff */
[----:B------:R-:W-:Y:S02]  /*fae0*/  SHF.R.U64 R106, R106, 0x3, RZ ;  /* 0x000000036a6a7819 */ /* 0x000fe400000012ff */
[----:B------:R-:W-:-:S02]  /*faf0*/  LOP3.LUT R31, R98, 0x380, RZ, 0xc0, !PT ;  /* 0x00000380621f7812 */ /* 0x000fc400078ec0ff */
[----:B------:R-:W-:Y:S02]  /*fb00*/  SHF.R.U64 R102, R102, 0x3, RZ ;  /* 0x0000000366667819 */ /* 0x000fe400000012ff */
[----:B------:R-:W-:Y:S01]  /*fb10*/  LOP3.LUT R20, R20, R21, RZ, 0x3c, !PT ;  /* 0x0000001514147212 */ /* 0x000fe200078e3cff */
[----:B------:R-:W-:Y:S01]  /*fb20*/  IMAD.X R21, RZ, RZ, R169, P3 ;  /* 0x000000ffff157224 */ /* 0x000fe200018e06a9 */
[----:B------:R-:W-:Y:S02]  /*fb30*/  LOP3.LUT R8, R8, R123, RZ, 0x3c, !PT ;  /* 0x0000007b08087212 */ /* 0x000fe400078e3cff */
[----:B------:R-:W-:Y:S02]  /*fb40*/  LOP3.LUT R14, R14, R115, RZ, 0x3c, !PT ;  /* 0x000000730e0e7212 */ /* 0x000fe400078e3cff */
[----:B------:R-:W-:Y:S01]  /*fb50*/  LOP3.LUT R152, R110, R111, RZ, 0x3c, !PT ;  /* 0x0000006f6e987212 */ /* 0x000fe200078e3cff */
[----:B0-----:R-:W-:Y:S01]  /*fb60*/  @P2 IMAD.HI.U32 R24, R37, R24, RZ ;  /* 0x0000001825182227 */ /* 0x001fe200078e00ff */
[----:B------:R-:W-:-:S02]  /*fb70*/  LOP3.LUT R154, R106, R107, RZ, 0x3c, !PT ;  /* 0x0000006b6a9a7212 */ /* 0x000fc400078e3cff */
[----:B------:R-:W-:Y:S02]  /*fb80*/  SHF.R.U64 R31, R31, 0x3, RZ ;  /* 0x000000031f1f7819 */ /* 0x000fe400000012ff */
[----:B------:R-:W-:Y:S02]  /*fb90*/  LOP3.LUT R158, R102, R103, RZ, 0x3c, !PT ;  /* 0x00000067669e7212 */ /* 0x000fe400078e3cff */
[C---:B------:R-:W-:Y:S02]  /*fba0*/  IADD3 R123, P3, R168.reuse, 0x8000, RZ ;  /* 0x00008000a87b7810 */ /* 0x040fe40007f7e0ff */
[C---:B------:R-:W-:Y:S02]  /*fbb0*/  IADD3 R99, P4, R168.reuse, 0x2000, RZ ;  /* 0x00002000a8637810 */ /* 0x040fe40007f9e0ff */
[C---:B------:R-:W-:Y:S02]  /*fbc0*/  IADD3 R103, P5, R168.reuse, 0x3000, RZ ;  /* 0x00003000a8677810 */ /* 0x040fe40007fbe0ff */
[----:B------:R-:W-:-:S02]  /*fbd0*/  IADD3 R107, P6, R168, 0x4000, RZ ;  /* 0x00004000a86b7810 */ /* 0x000fc40007fde0ff */
[C---:B------:R-:W-:Y:S02]  /*fbe0*/  IADD3 R111, P0, R168.reuse, 0x5000, RZ ;  /* 0x00005000a86f7810 */ /* 0x040fe40007f1e0ff */
[----:B------:R-:W-:Y:S02]  /*fbf0*/  IADD3 R115, P1, R168, 0x6000, RZ ;  /* 0x00006000a8737810 */ /* 0x000fe40007f3e0ff */
[----:B------:R-:W-:Y:S02]  /*fc00*/  LOP3.LUT R162, R31, R98, RZ, 0x3c, !PT ;  /* 0x000000621fa27212 */ /* 0x000fe400078e3cff */
[----:B------:R-:W-:Y:S02]  /*fc10*/  LOP3.LUT R122, R123, 0x380, RZ, 0xc0, !PT ;  /* 0x000003807b7a7812 */ /* 0x000fe400078ec0ff */
[----:B------:R-:W-:Y:S02]  /*fc20*/  LOP3.LUT R22, R19, 0x380, RZ, 0xc0, !PT ;  /* 0x0000038013167812 */ /* 0x000fe400078ec0ff */
[----:B------:R-:W-:-:S02]  /*fc30*/  LOP3.LUT R98, R99, 0x380, RZ, 0xc0, !PT ;  /* 0x0000038063627812 */ /* 0x000fc400078ec0ff */
[----:B------:R-:W-:Y:S02]  /*fc40*/  LOP3.LUT R102, R103, 0x380, RZ, 0xc0, !PT ;  /* 0x0000038067667812 */ /* 0x000fe400078ec0ff */
[----:B------:R-:W-:Y:S02]  /*fc50*/  LOP3.LUT R106, R107, 0x380, RZ, 0xc0, !PT ;  /* 0x000003806b6a7812 */ /* 0x000fe400078ec0ff */
[----:B------:R-:W-:Y:S02]  /*fc60*/  LOP3.LUT R110, R111, 0x380, RZ, 0xc0, !PT ;  /* 0x000003806f6e7812 */ /* 0x000fe400078ec0ff */
[----:B------:R-:W-:Y:S02]  /*fc70*/  LOP3.LUT R114, R115, 0x380, RZ, 0xc0, !PT ;  /* 0x0000038073727812 */ /* 0x000fe400078ec0ff */
[----:B------:R-:W-:Y:S02]  /*fc80*/  LOP3.LUT R6, R127, 0x380, RZ, 0xc0, !PT ;  /* 0x000003807f067812 */ /* 0x000fe400078ec0ff */
[----:B------:R-:W-:-:S02]  /*fc90*/  SHF.R.U64 R122, R122, 0x3, RZ ;  /* 0x000000037a7a7819 */ /* 0x000fc400000012ff */
[----:B------:R-:W-:Y:S02]  /*fca0*/  SHF.R.U64 R22, R22, 0x3, RZ ;  /* 0x0000000316167819 */ /* 0x000fe400000012ff */
[----:B------:R-:W-:Y:S02]  /*fcb0*/  SHF.R.U64 R98, R98, 0x3, RZ ;  /* 0x0000000362627819 */ /* 0x000fe400000012ff */
[----:B------:R-:W-:Y:S02]  /*fcc0*/  SHF.R.U64 R102, R102, 0x3, RZ ;  /* 0x0000000366667819 */ /* 0x000fe400000012ff */
[----:B------:R-:W-:Y:S02]  /*fcd0*/  SHF.R.U64 R106, R106, 0x3, RZ ;  /* 0x000000036a6a7819 */ /* 0x000fe400000012ff */
[----:B------:R-:W-:Y:S02]  /*fce0*/  SHF.R.U64 R110, R110, 0x3, RZ ;  /* 0x000000036e6e7819 */ /* 0x000fe400000012ff */
[----:B------:R-:W-:-:S02]  /*fcf0*/  SHF.R.U64 R114, R114, 0x3, RZ ;  /* 0x0000000372727819 */ /* 0x000fc400000012ff */
[----:B------:R-:W-:Y:S02]  /*fd00*/  SHF.R.U64 R6, R6, 0x3, RZ ;  /* 0x0000000306067819 */ /* 0x000fe400000012ff */
[----:B------:R-:W-:Y:S01]  /*fd10*/  LOP3.LUT R122, R122, R123, RZ, 0x3c, !PT ;  /* 0x0000007b7a7a7212 */ /* 0x000fe200078e3cff */
[--C-:B------:R-:W-:Y:S01]  /*fd20*/  IMAD.X R123, RZ, RZ, R169.reuse, P3 ;  /* 0x000000ffff7b7224 */ /* 0x100fe200018e06a9 */
[----:B------:R-:W-:Y:S02]  /*fd30*/  LOP3.LUT R166, R22, R19, RZ, 0x3c, !PT ;  /* 0x0000001316a67212 */ /* 0x000fe400078e3cff */
[----:B------:R-:W-:Y:S01]  /*fd40*/  LOP3.LUT R98, R98, R99, RZ, 0x3c, !PT ;  /* 0x0000006362627212 */ /* 0x000fe200078e3cff */
[--C-:B------:R-:W-:Y:S01]  /*fd50*/  IMAD.X R99, RZ, RZ, R169.reuse, P4 ;  /* 0x000000ffff637224 */ /* 0x100fe200020e06a9 */
        /* <DEDUP_REMOVED lines=8> */
[----:B------:R-:W-:-:S02]  /*fde0*/  LOP3.LUT R6, R6, R127, RZ, 0x3c, !PT ;  /* 0x0000007f06067212 */ /* 0x000fc400078e3cff */
[C---:B------:R-:W-:Y:S02]  /*fdf0*/  IADD3 R22, P3, R168.reuse, 0xf000, RZ ;  /* 0x0000f000a8167810 */ /* 0x040fe40007f7e0ff */
[C---:B------:R-:W-:Y:S02]  /*fe00*/  IADD3 R127, P4, R168.reuse, 0x9000, RZ ;  /* 0x00009000a87f7810 */ /* 0x040fe40007f9e0ff */
[C---:B------:R-:W-:Y:S02]  /*fe10*/  IADD3 R131, P5, R168.reuse, 0xa000, RZ ;  /* 0x0000a000a8837810 */ /* 0x040fe40007fbe0ff */
[C---:B------:R-:W-:Y:S02]  /*fe20*/  IADD3 R135, P6, R168.reuse, 0xb000, RZ ;  /* 0x0000b000a8877810 */ /* 0x040fe40007fde0ff */
[C---:B------:R-:W-:Y:S02]  /*fe30*/  IADD3 R139, P0, R168.reuse, 0xc000, RZ ;  /* 0x0000c000a88b7810 */ /* 0x040fe40007f1e0ff */
[----:B------:R-:W-:-:S02]  /*fe40*/  IADD3 R143, P1, R168, 0xd000, RZ ;  /* 0x0000d000a88f7810 */ /* 0x000fc40007f3e0ff */
[----:B------:R-:W-:Y:S02]  /*fe50*/  LOP3.LUT R31, R12, 0x380, RZ, 0xc0, !PT ;  /* 0x000003800c1f7812 */ /* 0x000fe400078ec0ff */
[----:B------:R-:W-:Y:S02]  /*fe60*/  LOP3.LUT R17, R22, 0x380, RZ, 0xc0, !PT ;  /* 0x0000038016117812 */ /* 0x000fe400078ec0ff */
[----:B------:R-:W-:Y:S02]  /*fe70*/  LOP3.LUT R126, R127, 0x380, RZ, 0xc0, !PT ;  /* 0x000003807f7e7812 */ /* 0x000fe400078ec0ff */
[----:B------:R-:W-:Y:S02]  /*fe80*/  LOP3.LUT R130, R131, 0x380, RZ, 0xc0, !PT ;  /* 0x0000038083827812 */ /* 0x000fe400078ec0ff */
[----:B------:R-:W-:Y:S02]  /*fe90*/  LOP3.LUT R134, R135, 0x380, RZ, 0xc0, !PT ;  /* 0x0000038087867812 */ /* 0x000fe400078ec0ff */
[----:B------:R-:W-:-:S02]  /*fea0*/  LOP3.LUT R138, R139, 0x380, RZ, 0xc0, !PT ;  /* 0x000003808b8a7812 */ /* 0x000fc400078ec0ff */
[----:B------:R-:W-:Y:S02]  /*feb0*/  LOP3.LUT R142, R143, 0x380, RZ, 0xc0, !PT ;  /* 0x000003808f8e7812 */ /* 0x000fe400078ec0ff */
[----:B------:R-:W-:Y:S02]  /*fec0*/  LOP3.LUT R29, R168, 0x380, RZ, 0xc0, !PT ;  /* 0x00000380a81d7812 */ /* 0x000fe400078ec0ff */
[----:B------:R-:W-:Y:S02]  /*fed0*/  SHF.R.U64 R31, R31, 0x3, RZ ;  /* 0x000000031f1f7819 */ /* 0x000fe400000012ff */
[----:B------:R-:W-:Y:S02]  /*fee0*/  SHF.R.U64 R17, R17, 0x3, RZ ;  /* 0x0000000311117819 */ /* 0x000fe400000012ff */
[----:B------:R-:W-:Y:S02]  /*fef0*/  SHF.R.U64 R126, R126, 0x3, RZ ;  /* 0x000000037e7e7819 */ /* 0x000fe400000012ff */
[----:B------:R-:W-:-:S02]  /*ff00*/  SHF.R.U64 R130, R130, 0x3, RZ ;  /* 0x0000000382827819 */ /* 0x000fc400000012ff */
[----:B------:R-:W-:Y:S02]  /*ff10*/  SHF.R.U64 R134, R134, 0x3, RZ ;  /* 0x0000000386867819 */ /* 0x000fe400000012ff */
[----:B------:R-:W-:Y:S02]  /*ff20*/  SHF.R.U64 R138, R138, 0x3, RZ ;  /* 0x000000038a8a7819 */ /* 0x000fe400000012ff */
[----:B------:R-:W-:Y:S02]  /*ff30*/  SHF.R.U64 R142, R142, 0x3, RZ ;  /* 0x000000038e8e7819 */ /* 0x000fe400000012ff */
[----:B------:R-:W-:Y:S02]  /*ff40*/  SHF.R.U64 R29, R29, 0x3, RZ ;  /* 0x000000031d1d7819 */ /* 0x000fe400000012ff */
[----:B------:R-:W-:Y:S02]  /*ff50*/  MOV R150, R150 ;  /* 0x0000009600967202 */ /* 0x000fe40000000f00 */
[----:B------:R-:W-:Y:S01]  /*ff60*/  LOP3.LUT R12, R31, R12, RZ, 0x3c, !PT ;  /* 0x0000000c1f0c7212 */ /* 0x000fe200078e3cff */
[--C-:B------:R-:W-:Y:S01]  /*ff70*/  IMAD.X R31, RZ, RZ, R169.reuse, P3 ;  /* 0x000000ffff1f7224 */ /* 0x100fe200018e06a9 */
[----:B------:R-:W-:Y:S01]  /*ff80*/  LOP3.LUT R30, R17, R22, RZ, 0x3c, !PT ;  /* 0x00000016111e7212 */ /* 0x000fe200078e3cff */
[----:B------:R0:W-:Y:S01]  /*ff90*/  STSM.16.M88.4 [R150], R32 ;  /* 0x0000002096007844 */ /* 0x0001e20000000200 */
        /* <DEDUP_REMOVED lines=12> */
[----:B------:R-:W-:-:S02]  /*10060*/  MOV R19, R4 ;  /* 0x0000000400137202 */ /* 0x000fc40000000f00 */
[----:B------:R-:W-:Y:S01]  /*10070*/  MOV R17, R6 ;  /* 0x0000000600117202 */ /* 0x000fe20000000f00 */
[----:B0-----:R-:W-:Y:S01]  /*10080*/  IMAD.MOV.U32 R32, RZ, RZ, R37 ;  /* 0x000000ffff207224 */ /* 0x001fe200078e0025 */
[----:B------:R-:W-:Y:S02]  /*10090*/  MOV R22, R8 ;  /* 0x0000000800167202 */ /* 0x000fe40000000f00 */
[----:B------:R-:W-:Y:S02]  /*100a0*/  MOV R168, R10 ;  /* 0x0000000a00a87202 */ /* 0x000fe40000000f00 */
[----:B------:R-:W-:Y:S02]  /*100b0*/  MOV R160, R160 ;  /* 0x000000a000a07202 */ /* 0x000fe40000000f00 */
[----:B------:R-:W-:Y:S02]  /*100c0*/  F2FP.BF16.F32.PACK_AB R4, R41, R178 ;  /* 0x000000b22904723e */ /* 0x000fe400000010ff */
[----:B------:R-:W-:-:S02]  /*100d0*/  F2FP.BF16.F32.PACK_AB R5, R43, R42 ;  /* 0x0000002a2b05723e */ /* 0x000fc400000010ff */
[----:B------:R-:W-:Y:S02]  /*100e0*/  F2FP.BF16.F32.PACK_AB R6, R45, R179 ;  /* 0x000000b32d06723e */ /* 0x000fe400000010ff */
[----:B------:R-:W-:Y:S02]  /*100f0*/  F2FP.BF16.F32.PACK_AB R7, R47, R46 ;  /* 0x0000002e2f07723e */ /* 0x000fe400000010ff */
[----:B------:R-:W-:Y:S02]  /*10100*/  MOV R169, R14 ;  /* 0x0000000e00a97202 */ /* 0x000fe40000000f00 */
[----:B------:R-:W-:Y:S01]  /*10110*/  MOV R166, R166 ;  /* 0x000000a600a67202 */ /* 0x000fe20000000f00 */
[----:B------:R0:W-:Y:S01]  /*10120*/  STSM.16.M88.4 [R160], R4 ;  /* 0x00000004a0007844 */ /* 0x0001e20000000200 */
        /* <DEDUP_REMOVED lines=11> */
[----:B------:R-:W-:Y:S01]  /*101e0*/  MOV R164, R164 ;  /* 0x000000a400a47202 */ /* 0x000fe20000000f00 */
[----:B------:R1:W-:Y:S01]  /*101f0*/  STSM.16.M88.4 [R25], R12 ;  /* 0x0000000c19007844 */ /* 0x0003e20000000200 */
[----:B0-----:R-:W-:Y:S01]  /*10200*/  F2FP.BF16.F32.PACK_AB R4, R65, R184 ;  /* 0x000000b84104723e */ /* 0x001fe200000010ff */
[----:B------:R-:W-:Y:S01]  /*10210*/  IMAD.MOV R33, RZ, RZ, -R32 ;  /* 0x000000ffff217224 */ /* 0x000fe200078e0a20 */
[----:B------:R-:W-:Y:S02]  /*10220*/  F2FP.BF16.F32.PACK_AB R5, R67, R66 ;  /* 0x000000424305723e */ /* 0x000fe400000010ff */
[----:B------:R-:W-:Y:S01]  /*10230*/  F2FP.BF16.F32.PACK_AB R6, R69, R185 ;  /* 0x000000b94506723e */ /* 0x000fe200000010ff */
[----:B------:R-:W-:Y:S01]  /*10240*/  IMAD R33, R170, R33, R37 ;  /* 0x00000021aa217224 */ /* 0x000fe200078e0225 */
[----:B------:R-:W-:-:S02]  /*10250*/  F2FP.BF16.F32.PACK_AB R7, R71, R70 ;  /* 0x000000464707723e */ /* 0x000fc400000010ff */
[----:B------:R-:W-:Y:S02]  /*10260*/  MOV R162, R162 ;  /* 0x000000a200a27202 */ /* 0x000fe40000000f00 */
[----:B--2---:R-:W-:Y:S01]  /*10270*/  F2FP.BF16.F32.PACK_AB R8, R73, R186 ;  /* 0x000000ba4908723e */ /* 0x004fe200000010ff */
[----:B------:R0:W-:Y:S01]  /*10280*/  STSM.16.M88.4 [R164], R4 ;  /* 0x00000004a4007844 */ /* 0x0001e20000000200 */
[----:B------:R-:W-:Y:S02]  /*10290*/  F2FP.BF16.F32.PACK_AB R9, R75, R74 ;  /* 0x0000004a4b09723e */ /* 0x000fe400000010ff */
[----:B------:R-:W-:Y:S02]  /*102a0*/  F2FP.BF16.F32.PACK_AB R10, R77, R187 ;  /* 0x000000bb4d0a723e */ /* 0x000fe400000010ff */
[----:B------:R-:W-:Y:S02]  /*102b0*/  F2FP.BF16.F32.PACK_AB R11, R79, R78 ;  /* 0x0000004e4f0b723e */ /* 0x000fe400000010ff */
[----:B------:R-:W-:-:S02]  /*102c0*/  MOV R158, R158 ;  /* 0x0000009e009e7202 */ /* 0x000fc40000000f00 */
[----:B-1----:R-:W-:Y:S01]  /*102d0*/  F2FP.BF16.F32.PACK_AB R12, R81, R188 ;  /* 0x000000bc510c723e */ /* 0x002fe200000010ff */
[----:B------:R1:W-:Y:S01]  /*102e0*/  STSM.16.M88.4 [R162], R8 ;  /* 0x00000008a2007844 */ /* 0x0003e20000000200 */
[----:B------:R-:W-:Y:S02]  /*102f0*/  F2FP.BF16.F32.PACK_AB R13, R83, R82 ;  /* 0x00000052530d723e */ /* 0x000fe400000010ff */
[----:B------:R-:W-:Y:S02]  /*10300*/  F2FP.BF16.F32.PACK_AB R14, R85, R189 ;  /* 0x000000bd550e723e */ /* 0x000fe400000010ff */
[----:B------:R-:W-:Y:S02]  /*10310*/  F2FP.BF16.F32.PACK_AB R15, R87, R86 ;  /* 0x00000056570f723e */ /* 0x000fe400000010ff */
[----:B0-----:R-:W-:Y:S02]  /*10320*/  F2FP.BF16.F32.PACK_AB R5, R36, R3 ;  /* 0x000000032405723e */ /* 0x001fe400000010ff */
[----:B------:R-:W-:Y:S01]  /*10330*/  SHF.R.S32.HI R3, RZ, 0x1f, R33 ;  /* 0x0000001fff037819 */ /* 0x000fe20000011421 */
[----:B------:R0:W-:Y:S01]  /*10340*/  STSM.16.M88.4 [R158], R12 ;  /* 0x0000000c9e007844 */ /* 0x0001e20000000200 */
[----:B------:R-:W-:-:S02]  /*10350*/  MOV R156, R156 ;  /* 0x0000009c009c7202 */ /* 0x000fc40000000f00 */
[----:B------:R-:W-:Y:S02]  /*10360*/  F2FP.BF16.F32.PACK_AB R24, R89, R190 ;  /* 0x000000be5918723e */ /* 0x000fe400000010ff */
[----:B------:R-:W-:Y:S01]  /*10370*/  F2FP.BF16.F32.PACK_AB R25, R91, R90 ;  /* 0x0000005a5b19723e */ /* 0x000fe200000010ff */
[----:B-1----:R-:W-:Y:S01]  /*10380*/  IMAD.U32 R9, RZ, RZ, UR5 ;  /* 0x00000005ff097e24 */ /* 0x002fe2000f8e00ff */
[----:B------:R-:W-:Y:S01]  /*10390*/  SHF.R.S32.HI R8, RZ, 0x1f, R32 ;  /* 0x0000001fff087819 */ /* 0x000fe20000011420 */
[----:B------:R-:W-:Y:S01]  /*103a0*/  ULDC UR5, c[0x0][0xa88] ;  /* 0x0002a20000057ab9 */ /* 0x000fe20000000800 */
[----:B------:R-:W-:Y:S02]  /*103b0*/  F2FP.BF16.F32.PACK_AB R26, R93, R191 ;  /* 0x000000bf5d1a723e */ /* 0x000fe400000010ff */
[----:B------:R-:W-:Y:S02]  /*103c0*/  F2FP.BF16.F32.PACK_AB R27, R95, R94 ;  /* 0x0000005e5f1b723e */ /* 0x000fe400000010ff */
[----:B------:R-:W-:-:S02]  /*103d0*/  MOV R154, R154 ;  /* 0x0000009a009a7202 */ /* 0x000fc40000000f00 */
[----:B------:R-:W-:Y:S01]  /*103e0*/  F2FP.BF16.F32.PACK_AB R4, R97, R192 ;  /* 0x000000c06104723e */ /* 0x000fe200000010ff */
[----:B------:R1:W-:Y:S01]  /*103f0*/  STSM.16.M88.4 [R156], R24 ;  /* 0x000000189c007844 */ /* 0x0003e20000000200 */
[----:B0-----:R-:W-:Y:S01]  /*10400*/  IADD3 R12, P0, R32, UR6, RZ ;  /* 0x00000006200c7c10 */ /* 0x001fe2000ff1e0ff */
[----:B------:R-:W-:Y:S01]  /*10410*/  VIADD R14, R223, UR13 ;  /* 0x0000000ddf0e7c36 */ /* 0x000fe20008000000 */
[----:B------:R-:W-:Y:S02]  /*10420*/  F2FP.BF16.F32.PACK_AB R6, R101, R193 ;  /* 0x000000c16506723e */ /* 0x000fe400000010ff */
[----:B------:R-:W-:Y:S01]  /*10430*/  IADD3.X R13, R8, UR7, R9, P0, !PT ;  /* 0x00000007080d7c10 */ /* 0x000fe200087fe409 */
[----:B------:R-:W-:Y:S01]  /*10440*/  ULDC.64 UR6, c[0x0][0xb88] ;  /* 0x0002e20000067ab9 */ /* 0x000fe20000000a00 */
[----:B------:R-:W-:Y:S01]  /*10450*/  F2FP.BF16.F32.PACK_AB R7, R44, R40 ;  /* 0x000000282c07723e */ /* 0x000fe200000010ff */
[----:B------:R-:W-:Y:S01]  /*10460*/  IMAD R8, R3, UR6, RZ ;  /* 0x0000000603087c24 */ /* 0x000fe2000f8e02ff */
[----:B------:R-:W-:Y:S01]  /*10470*/  LOP3.LUT P0, RZ, R221, 0x3, RZ, 0xc0, !PT ;  /* 0x00000003ddff7812 */ /* 0x000fe2000780c0ff */
[C---:B------:R-:W-:Y:S01]  /*10480*/  IMAD.WIDE.U32 R12, R33.reuse, UR6, R12 ;  /* 0x00000006210c7c25 */ /* 0x040fe2000f8e000c */
[----:B------:R-:W-:Y:S01]  /*10490*/  MOV R152, R152 ;  /* 0x0000009800987202 */ /* 0x000fe20000000f00 */
[----:B------:R0:W-:Y:S01]  /*104a0*/  STSM.16.M88.4 [R154], R4 ;  /* 0x000000049a007844 */ /* 0x0001e20000000200 */
[----:B------:R-:W-:Y:S01]  /*104b0*/  F2FP.BF16.F32.PACK_AB R9, R52, R48 ;  /* 0x000000303409723e */ /* 0x000fe200000010ff */
[----:B------:R-:W-:Y:S01]  /*104c0*/  IMAD R33, R33, UR7, R8 ;  /* 0x0000000721217c24 */ /* 0x000fe2000f8e0208 */
[----:B------:R-:W-:Y:S01]  /*104d0*/  ULDC.64 UR6, c[0x0][0xb50] ;  /* 0x0002d40000067ab9 */ /* 0x000fe20000000a00 */
[----:B------:R-:W-:Y:S01]  /*104e0*/  IMAD R3, R170, UR5, RZ ;  /* 0x00000005aa037c24 */ /* 0x000fe2000f8e02ff */
[----:B-1----:R-:W-:-:S02]  /*104f0*/  LEA R26, P3, R12, UR6, 0x2 ;  /* 0x000000060c1a7c11 */ /* 0x002fc4000f8610ff */
[----:B------:R-:W-:Y:S02]  /*10500*/  F2FP.BF16.F32.PACK_AB R8, R105, R194 ;  /* 0x000000c26908723e */ /* 0x000fe400000010ff */
[----:B------:R-:W-:Y:S01]  /*10510*/  F2FP.BF16.F32.PACK_AB R10, R109, R195 ;  /* 0x000000c36d0a723e */ /* 0x000fe200000010ff */
[----:B------:R-:W-:Y:S01]  /*10520*/  SHFL.IDX PT, R40, R26, RZ, 0x1c1f ;  /* 0x001c1fff1a287589 */ /* 0x000fe200000e0000 */
[----:B------:R-:W-:Y:S02]  /*10530*/  F2FP.BF16.F32.PACK_AB R11, R60, R56 ;  /* 0x000000383c0b723e */ /* 0x000fe400000010ff */
[----:B------:R-:W-:Y:S01]  /*10540*/  ISETP.GE.OR P1, PT, R14, R3, P0 ;  /* 0x000000030e00720c */ /* 0x000fe20000726670 */
[----:B------:R-:W-:Y:S01]  /*10550*/  SHFL.IDX PT, R42, R26, 0x1, 0x1c1f ;  /* 0x003c1f001a2a7f89 */ /* 0x000fe200000e0000 */
[----:B------:R-:W-:Y:S01]  /*10560*/  F2FP.BF16.F32.PACK_AB R15, R108, R104 ;  /* 0x000000686c0f723e */ /* 0x000fe200000010ff */
[----:B0-----:R-:W-:Y:S01]  /*10570*/  IMAD.IADD R5, R13, 0x1, R33 ;  /* 0x000000010d057824 */ /* 0x001fe200078e0221 */
[----:B------:R-:W-:Y:S01]  /*10580*/  F2FP.BF16.F32.PACK_AB R6, R117, R197 ;  /* 0x000000c57506723e */ /* 0x000fe200000010ff */
[----:B------:R-:W-:Y:S01]  /*10590*/  VIADD R4, R14, 0x8 ;  /* 0x000000080e047836 */ /* 0x000fe20000000000 */
[----:B------:R0:W-:Y:S01]  /*105a0*/  STSM.16.M88.4 [R152], R8 ;  /* 0x0000000898007844 */ /* 0x0001e20000000200 */
[----:B------:R-:W-:-:S02]  /*105b0*/  F2FP.BF16.F32.PACK_AB R7, R76, R72 ;  /* 0x000000484c07723e */ /* 0x000fc400000010ff */
[----:B------:R-:W-:Y:S02]  /*105c0*/  LEA.HI.X R27, R12, UR7, R5, 0x2, P3 ;  /* 0x000000070c1b7c11 */ /* 0x000fe400098f1405 */
[----:B------:R-:W-:Y:S02]  /*105d0*/  ISETP.GE.OR P0, PT, R4, R3, P0 ;  /* 0x000000030400720c */ /* 0x000fe40000706670 */
[----:B------:R-:W-:Y:S01]  /*105e0*/  F2FP.BF16.F32.PACK_AB R4, R113, R196 ;  /* 0x000000c47104723e */ /* 0x000fe200000010ff */
[----:B------:R-:W1:Y:S01]  /*105f0*/  SHFL.IDX PT, R41, R27, RZ, 0x1c1f ;  /* 0x001c1fff1b297589 */ /* 0x000e6200000e0000 */
[----:B------:R-:W-:Y:S02]  /*10600*/  F2FP.BF16.F32.PACK_AB R5, R68, R64 ;  /* 0x000000404405723e */ /* 0x000fe400000010ff */
[----:B------:R-:W-:Y:S01]  /*10610*/  F2FP.BF16.F32.PACK_AB R12, R129, R128 ;  /* 0x00000080810c723e */ /* 0x000fe200000010ff */
[----:B------:R2:W3:Y:S01]  /*10620*/  SHFL.IDX PT, R43, R27, 0x1, 0x1c1f ;  /* 0x003c1f001b2b7f89 */ /* 0x0004e200000e0000 */
[----:B------:R-:W-:-:S02]  /*10630*/  F2FP.BF16.F32.PACK_AB R13, R100, R96 ;  /* 0x00000060640d723e */ /* 0x000fc400000010ff */
[----:B------:R-:W-:Y:S01]  /*10640*/  F2FP.BF16.F32.PACK_AB R14, R133, R132 ;  /* 0x00000084850e723e */ /* 0x000fe200000010ff */
[----:B------:R4:W-:Y:S01]  /*10650*/  STSM.16.M88.4 [R169], R4 ;  /* 0x00000004a9007844 */ /* 0x0009e20000000200 */
[----:B0-----:R-:W-:Y:S02]  /*10660*/  F2FP.BF16.F32.PACK_AB R8, R121, R198 ;  /* 0x000000c67908723e */ /* 0x001fe400000010ff */
[----:B------:R-:W-:Y:S02]  /*10670*/  F2FP.BF16.F32.PACK_AB R9, R84, R80 ;  /* 0x000000505409723e */ /* 0x000fe400000010ff */
[----:B------:R-:W-:Y:S02]  /*10680*/  F2FP.BF16.F32.PACK_AB R10, R125, R124 ;  /* 0x0000007c7d0a723e */ /* 0x000fe400000010ff */
[----:B------:R-:W-:Y:S02]  /*10690*/  F2FP.BF16.F32.PACK_AB R11, R92, R88 ;  /* 0x000000585c0b723e */ /* 0x000fe400000010ff */
[----:B------:R-:W-:-:S02]  /*106a0*/  F2FP.BF16.F32.PACK_AB R24, R137, R136 ;  /* 0x000000888918723e */ /* 0x000fc400000010ff */
[----:B------:R-:W-:Y:S01]  /*106b0*/  F2FP.BF16.F32.PACK_AB R25, R116, R112 ;  /* 0x000000707419723e */ /* 0x000fe200000010ff */
[----:B------:R0:W-:Y:S01]  /*106c0*/  STSM.16.M88.4 [R168], R8 ;  /* 0x00000008a8007844 */ /* 0x0001e20000000200 */
[----:B------:R-:W-:Y:S02]  /*106d0*/  F2FP.BF16.F32.PACK_AB R26, R141, R140 ;  /* 0x0000008c8d1a723e */ /* 0x000fe400000010ff */
[----:B--2---:R-:W-:Y:S01]  /*106e0*/  F2FP.BF16.F32.PACK_AB R27, R172, R120 ;  /* 0x00000078ac1b723e */ /* 0x004fe200000010ff */
[----:B------:R-:W-:Y:S01]  /*106f0*/  STSM.16.M88.4 [R22], R12 ;  /* 0x0000000c16007844 */ /* 0x000fe20000000200 */
[----:B------:R-:W-:Y:S01]  /*10700*/  F2FP.BF16.F32.PACK_AB R172, R145, R144 ;  /* 0x0000009091ac723e */ /* 0x000fe200000010ff */
[----:B----4-:R-:W2:Y:S02]  /*10710*/  @P2 LDC R5, c[0x0][0xbec] ;  /* 0x0002fb00ff052b82 */ /* 0x010ea40000000800 */
[----:B------:R-:W-:Y:S04]  /*10720*/  STSM.16.M88.4 [R17], R24 ;  /* 0x0000001811007844 */ /* 0x000fe80000000200 */
[----:B------:R-:W-:Y:S02]  /*10730*/  STSM.16.M88.4 [R19], R172 ;  /* 0x000000ac13007844 */ /* 0x000fe40000000200 */
[----:B------:R-:W-:Y:S08]  /*10740*/  BAR.SYNC.DEFER_BLOCKING 0x1, 0x100 ;  /* 0x0044000000007b1d */ /* 0x000ff00000010000 */
[----:B0-----:R-:W0:Y:S01]  /*10750*/  @P2 LDC R9, c[0x0][0xbf0] ;  /* 0x0002fc00ff092b82 */ /* 0x001e220000000800 */
[----:B------:R-:W-:-:S02]  /*10760*/  UIMAD UR5, UR10, UR8, URZ ;  /* 0x000000080a0572a4 */ /* 0x000fc4000f8e023f */
[----:B------:R-:W-:Y:S02]  /*10770*/  UIMAD.WIDE.U32 UR6, UR11, UR8, URZ ;  /* 0x000000080b0672a5 */ /* 0x000fe4000f8e003f */
[----:B------:R-:W-:-:S03]  /*10780*/  UIMAD UR5, UR11, UR9, UR5 ;  /* 0x000000090b0572a4 */ /* 0x000fc6000f8e0205 */
[----:B------:R-:W-:Y:S01]  /*10790*/  ULDC.64 UR10, c[0x0][0xaf0] ;  /* 0x0002bc00000a7ab9 */ /* 0x000fe20000000a00 */
[----:B-1----:R1:W-:Y:S04]  /*107a0*/  @!P1 ST.E desc[UR16][R40.64], R0 ;  /* 0x0000000028009985 */ /* 0x0023e8000c101910 */
[----:B---3--:R3:W-:Y:S01]  /*107b0*/  @!P0 ST.E desc[UR16][R42.64], R2 ;  /* 0x000000022a008985 */ /* 0x0087e2000c101910 */
[----:B------:R-:W-:Y:S02]  /*107c0*/  UIMAD UR8, UR12, UR10, URZ ;  /* 0x0000000a0c0872a4 */ /* 0x000fe4000f8e023f */
[----:B------:R-:W-:Y:S01]  /*107d0*/  UIADD3 UR7, UR7, UR5, URZ ;  /* 0x0000000507077290 */ /* 0x000fe2000fffe03f */
[----:B------:R4:W5:Y:S01]  /*107e0*/  LD.E.128 R32, desc[UR16][R28.64] ;  /* 0x000000101c207980 */ /* 0x000962000c101d00 */
[----:B-1----:R-:W-:-:S03]  /*107f0*/  IMAD R0, R216, 0x20, R219 ;  /* 0x00000020d8007824 */ /* 0x002fc600078e02db */
[----:B------:R4:W5:Y:S01]  /*10800*/  LD.E.128 R36, desc[UR16][R20.64] ;  /* 0x0000001014247980 */ /* 0x000962000c101d00 */
[----:B---3--:R-:W-:Y:S01]  /*10810*/  VIADD R2, R0, UR13 ;  /* 0x0000000d00027c36 */ /* 0x008fe20008000000 */
[----:B------:R-:W-:Y:S02]  /*10820*/  UIMAD UR5, UR14, UR11, UR8 ;  /* 0x0000000b0e0572a4 */ /* 0x000fe4000f8e0208 */
[----:B------:R-:W5:Y:S01]  /*10830*/  LD.E.128 R96, desc[UR16][R98.64] ;  /* 0x0000001062607980 */ /* 0x000f62000c101d00 */
[----:B--2---:R-:W-:Y:S01]  /*10840*/  @P2 IMAD.HI.U32 R0, R2, R5, RZ ;  /* 0x0000000502002227 */ /* 0x004fe200078e00ff */
[----:B------:R-:W-:Y:S02]  /*10850*/  UIMAD.WIDE.U32 UR6, UR14, UR10, UR6 ;  /* 0x0000000a0e0672a5 */ /* 0x000fe4000f8e0006 */
[----:B------:R-:W5:Y:S01]  /*10860*/  LD.E.128 R100, desc[UR16][R102.64] ;  /* 0x0000001066647980 */ /* 0x000f62000c101d00 */
[----:B------:R-:W-:Y:S01]  /*10870*/  ULDC.64 UR8, c[0x0][0xae0] ;  /* 0x0002b80000087ab9 */ /* 0x000fe20000000a00 */
[----:B------:R-:W-:Y:S01]  /*10880*/  IMAD.MOV.U32 R7, RZ, RZ, R2 ;  /* 0x000000ffff077224 */ /* 0x000fe200078e0002 */
[----:B0-----:R-:W-:Y:S01]  /*10890*/  @P2 SHF.R.U32.HI R7, RZ, R9, R0 ;  /* 0x00000009ff072219 */ /* 0x001fe20000011600 */
[----:B------:R-:W-:Y:S01]  /*108a0*/  UIADD3 UR5, UR7, UR5, URZ ;  /* 0x0000000507057290 */ /* 0x000fe2000fffe03f */
[----:B------:R-:W5:Y:S02]  /*108b0*/  LD.E.128 R104, desc[UR16][R106.64] ;  /* 0x000000106a687980 */ /* 0x000f64000c101d00 */
[--C-:B------:R-:W-:Y:S01]  /*108c0*/  SHF.R.S32.HI R0, RZ, 0x1f, R7.reuse ;  /* 0x0000001fff007819 */ /* 0x100fe20000011407 */
[----:B------:R-:W-:Y:S01]  /*108d0*/  IMAD.MOV R9, RZ, RZ, -R7 ;  /* 0x000000ffff097224 */ /* 0x000fe200078e0a07 */
[----:B------:R-:W5:Y:S01]  /*108e0*/  LD.E.128 R108, desc[UR16][R110.64] ;  /* 0x000000106e6c7980 */ /* 0x000f62000c101d00 */
[----:B------:R-:W-:-:S02]  /*108f0*/  IMAD.U32 R5, RZ, RZ, UR7 ;  /* 0x00000007ff057e24 */ /* 0x000fc4000f8e00ff */
[----:B------:R-:W-:Y:S01]  /*10900*/  IMAD R0, R0, UR8, RZ ;  /* 0x0000000800007c24 */ /* 0x000fe2000f8e02ff */
[----:B------:R-:W5:Y:S01]  /*10910*/  LD.E.128 R112, desc[UR16][R114.64] ;  /* 0x0000001072707980 */ /* 0x000f62000c101d00 */
[----:B------:R-:W-:Y:S02]  /*10920*/  IMAD R9, R170, R9, R2 ;  /* 0x00000009aa097224 */ /* 0x000fe400078e0202 */
[----:B------:R-:W-:Y:S01]  /*10930*/  IMAD.U32 R4, RZ, RZ, UR6 ;  /* 0x00000006ff047e24 */ /* 0x000fe2000f8e00ff */
[----:B------:R-:W5:Y:S01]  /*10940*/  LD.E.128 R116, desc[UR16][R118.64] ;  /* 0x0000001076747980 */ /* 0x000f62000c101d00 */
[----:B------:R-:W-:Y:S01]  /*10950*/  IMAD.U32 R5, RZ, RZ, UR5 ;  /* 0x00000005ff057e24 */ /* 0x000fe2000f8e00ff */
[----:B------:R-:W-:Y:S01]  /*10960*/  ULDC.64 UR6, c[0x0][0xad8] ;  /* 0x0002b60000067ab9 */ /* 0x000fe20000000a00 */
[----:B------:R-:W-:Y:S01]  /*10970*/  IMAD R11, R7, UR9, R0 ;  /* 0x00000009070b7c24 */ /* 0x000fe2000f8e0200 */
[----:B------:R-:W5:Y:S01]  /*10980*/  LD.E.128 R120, desc[UR16][R122.64] ;  /* 0x000000107a787980 */ /* 0x000f62000c101d00 */
[----:B------:R-:W-:-:S03]  /*10990*/  SHF.R.S32.HI R0, RZ, 0x1f, R9 ;  /* 0x0000001fff007819 */ /* 0x000fc60000011409 */
[----:B------:R-:W5:Y:S01]  /*109a0*/  LD.E.128 R124, desc[UR16][R126.64] ;  /* 0x000000107e7c7980 */ /* 0x000f62000c101d00 */
[----:B------:R-:W-:-:S03]  /*109b0*/  IMAD.WIDE.U32 R4, R7, UR8, R4 ;  /* 0x0000000807047c25 */ /* 0x000fc6000f8e0004 */
        /* <DEDUP_REMOVED lines=27> */
[----:B0-----:R4:W0:Y:S01]  /*10b70*/  SHFL.IDX PT, R10, R2, RZ, 0x181f ;  /* 0x00181fff020a7589 */ /* 0x00182200000e0000 */
[----:B------:R-:W-:-:S02]  /*10b80*/  PRMT R199, RZ, 0x654, R199 ;  /* 0x00000654ffc77816 */ /* 0x000fc400000000c7 */
[----:B------:R-:W-:Y:S02]  /*10b90*/  ISETP.GE.AND P0, PT, R0, R3, PT ;  /* 0x000000030000720c */ /* 0x000fe40003f06270 */
[----:B------:R4:W1:Y:S01]  /*10ba0*/  SHFL.IDX PT, R0, R12, RZ, 0x181f ;  /* 0x00181fff0c007589 */ /* 0x00086200000e0000 */
        /* <DEDUP_REMOVED lines=20> */
.L_x_2414:
[----:B------:R-:W-:Y:S05]  /*10cf0*/  BSYNC B1 ;  /* 0x0000000000017941 */ /* 0x000fea0003800000 */
.L_x_2413:
[----:B-1----:R1:W3:Y:S01]  /*10d00*/  SHFL.IDX PT, R0, R12, 0x1, 0x181f ;  /* 0x00381f000c007f89 */ /* 0x0022e200000e0000 */
[----:B------:R-:W-:Y:S03]  /*10d10*/  BSSY B1, `(.L_x_2415) ;  /* 0x0000015000017945 */ /* 0x000fe60003800000 */
[----:B0-2---:R1:W0:Y:S01]  /*10d20*/  SHFL.IDX PT, R10, R2, 0x1, 0x181f ;  /* 0x00381f00020a7f89 */ /* 0x00522200000e0000 */
        /* <DEDUP_REMOVED lines=8> */
[----:B------:R-:W-:Y:S02]  /*10db0*/  @!P3 LEA R6, P5, R214, R10, 0x1 ;  /* 0x0000000ad606b211 */ /* 0x000fe400078a08ff */
[----:B---3--:R-:W-:Y:S02]  /*10dc0*/  @!P4 LEA.HI.X R5, R18, R0, R229, 0x1, P6 ;  /* 0x000000001205c211 */ /* 0x008fe400030f0ce5 */
        /* <DEDUP_REMOVED lines=9> */
.L_x_2416:
[----:B------:R-:W-:Y:S05]  /*10e60*/  BSYNC B1 ;  /* 0x0000000000017941 */ /* 0x000fea0003800000 */
.L_x_2415:
[----:B---3--:R3:W1:Y:S01]  /*10e70*/  SHFL.IDX PT, R0, R12, 0x2, 0x181f ;  /* 0x00581f000c007f89 */ /* 0x00866200000e0000 */
        /* <DEDUP_REMOVED lines=12> */
[----:B-1----:R-:W-:Y:S02]  /*10f40*/  @!P3 LEA.HI.X R5, R18, R0, R229, 0x1, P6 ;  /* 0x000000001205b211 */ /* 0x002fe400030f0ce5 */
        /* <DEDUP_REMOVED lines=8> */
.L_x_2418:
[----:B------:R-:W-:Y:S05]  /*10fd0*/  BSYNC B1 ;  /* 0x0000000000017941 */ /* 0x000fea0003800000 */
.L_x_2417:
[----:B-1----:R-:W-:Y:S01]  /*10fe0*/  VIADD R0, R14, 0x60 ;  /* 0x000000600e007836 */ /* 0x002fe20000000000 */
[----:B---34-:R-:W3:Y:S04]  /*10ff0*/  SHFL.IDX PT, R12, R12, 0x3, 0x181f ;  /* 0x00781f000c0c7f89 */ /* 0x018ee800000e0000 */
[----:B------:R-:W-:Y:S01]  /*11000*/  ISETP.GE.AND P0, PT, R0, R3, PT ;  /* 0x000000030000720c */ /* 0x000fe20003f06270 */
[----:B--2---:R4:W1:-:S12]  /*11010*/  SHFL.IDX PT, R8, R2, 0x3, 0x181f ;  /* 0x00781f0002087f89 */ /* 0x00485800000e0000 */
[----:B----4-:R-:W-:Y:S05]  /*11020*/  @P0 BRA `(.L_x_2419) ;  /* 0x0000000c005c0947 */ /* 0x010fea0003800000 */
[----:B------:R-:W-:Y:S01]  /*11030*/  ULDC UR5, c[0x0][0xac8] ;  /* 0x0002b20000057ab9 */ /* 0x000fe20000000800 */
[----:B------:R-:W-:Y:S01]  /*11040*/  ULDC.64 UR6, c[0x0][0x208] ;  /* 0x0000820000067ab9 */ /* 0x000fe20000000a00 */
[----:B------:R-:W-:Y:S02]  /*11050*/  ISETP.GE.AND P3, PT, R18, UR5, PT ;  /* 0x0000000512007c0c */ /* 0x000fe4000bf66270 */
[----:B------:R-:W-:Y:S02]  /*11060*/  ISETP.GE.AND P4, PT, R214, UR5, PT ;  /* 0x00000005d6007c0c */ /* 0x000fe4000bf86270 */
[----:B------:R-:W-:-:S09]  /*11070*/  ISETP.GE.AND P5, PT, R213, UR5, PT ;  /* 0x00000005d5007c0c */ /* 0x000fd2000bfa6270 */
[-C--:B-1----:R-:W-:Y:S02]  /*11080*/  @!P3 LEA R2, P0, R18, R8.reuse, 0x1 ;  /* 0x000000081202b211 */ /* 0x082fe400078008ff */
[----:B------:R-:W-:Y:S02]  /*11090*/  @!P4 LEA R4, P1, R214, R8, 0x1 ;  /* 0x00000008d604c211 */ /* 0x000fe400078208ff */
[----:B---3--:R-:W-:Y:S02]  /*110a0*/  @!P3 LEA.HI.X R3, R18, R12, R229, 0x1, P0 ;  /* 0x0000000c1203b211 */ /* 0x008fe400000f0ce5 */
        /* <DEDUP_REMOVED lines=13> */
.L_x_2412:
        /* <DEDUP_REMOVED lines=14> */
[----:B------:R-:W-:-:S13]  /*11260*/  R2UR UR5, R22 ;  /* 0x00000000160572ca */ /* 0x000fda00000e0000 */
        /* <DEDUP_REMOVED lines=41> */
.L_x_2421:
[----:B------:R-:W-:Y:S05]  /*11500*/  BSYNC B1 ;  /* 0x0000000000017941 */ /* 0x000fea0003800000 */
.L_x_2420:
[----:B------:R-:W-:Y:S01]  /*11510*/  R2UR UR12, R22 ;  /* 0x00000000160c72ca */ /* 0x000fe200000e0000 */
[----:B------:R-:W-:Y:S01]  /*11520*/  ULDC.64 UR10, c[0x0][0xae8] ;  /* 0x0002ba00000a7ab9 */ /* 0x000fe20000000a00 */
[----:B------:R-:W-:Y:S01]  /*11530*/  R2UR UR14, R217 ;  /* 0x00000000d90e72ca */ /* 0x000fe200000e0000 */
[----:B------:R-:W-:Y:S01]  /*11540*/  UIMAD UR5, UR8, UR10, URZ ;  /* 0x0000000a080572a4 */ /* 0x000fe2000f8e023f */
[----:B------:R-:W-:Y:S01]  /*11550*/  R2UR UR13, R218 ;  /* 0x00000000da0d72ca */ /* 0x000fe200000e0000 */
[----:B------:R-:W-:Y:S08]  /*11560*/  BSSY B1, `(.L_x_2422) ;  /* 0x000003e000017945 */ /* 0x000ff00003800000 */
[----:B------:R-:W-:-:S02]  /*11570*/  VIADD R6, R6, UR12 ;  /* 0x0000000c06067c36 */ /* 0x000fc40008000000 */
[----:B------:R-:W-:Y:S02]  /*11580*/  UIMAD.WIDE.U32 UR6, UR14, UR10, URZ ;  /* 0x0000000a0e0672a5 */ /* 0x000fe4000f8e003f */
[----:B------:R-:W-:Y:S01]  /*11590*/  UIMAD UR5, UR14, UR11, UR5 ;  /* 0x0000000b0e0572a4 */ /* 0x000fe2000f8e0205 */
[----:B0-----:R-:W-:Y:S02]  /*115a0*/  @P1 IMAD.HI.U32 R0, R6, R9, RZ ;  /* 0x0000000906001227 */ /* 0x001fe400078e00ff */
[----:B------:R-:W-:Y:S01]  /*115b0*/  ULDC.64 UR10, c[0x0][0xaf0] ;  /* 0x0002bc00000a7ab9 */ /* 0x000fe20000000a00 */
[----:B------:R-:W-:Y:S01]  /*115c0*/  UIADD3 UR7, UR7, UR5, URZ ;  /* 0x0000000507077290 */ /* 0x000fe2000fffe03f */
[----:B--2---:R-:W-:Y:S01]  /*115d0*/  IMAD.MOV.U32 R5, RZ, RZ, R6 ;  /* 0x000000ffff057224 */ /* 0x004fe200078e0006 */
[----:B------:R-:W-:Y:S01]  /*115e0*/  UIMAD UR5, UR9, UR10, URZ ;  /* 0x0000000a090572a4 */ /* 0x000fe2000f8e023f */
[----:B-1----:R-:W-:Y:S01]  /*115f0*/  @P1 SHF.R.U32.HI R5, RZ, R11, R0 ;  /* 0x0000000bff051219 */ /* 0x002fe20000011600 */
        /* <DEDUP_REMOVED lines=18> */
[----:B------:R-:W-:Y:S02]  /*11720*/  VIADD R6, R219, UR12 ;  /* 0x0000000cdb067c36 */ /* 0x000fe40008000000 */
        /* <DEDUP_REMOVED lines=33> */
.L_x_2423:
[----:B------:R-:W-:Y:S05]  /*11940*/  BSYNC B1 ;  /* 0x0000000000017941 */ /* 0x000fea0003800000 */
.L_x_2422:
        /* <DEDUP_REMOVED lines=22> */
.L_x_2425:
[----:B------:R-:W-:Y:S05]  /*11ab0*/  BSYNC B1 ;  /* 0x0000000000017941 */ /* 0x000fea0003800000 */
.L_x_2424:
        /* <DEDUP_REMOVED lines=22> */
.L_x_2427:
[----:B------:R-:W-:Y:S05]  /*11c20*/  BSYNC B1 ;  /* 0x0000000000017941 */ /* 0x000fea0003800000 */
.L_x_2426:
        /* <DEDUP_REMOVED lines=23> */
.L_x_2419:
[----:B------:R-:W-:Y:S05]  /*11da0*/  BSYNC B0 ;  /* 0x0000000000007941 */ /* 0x000fea0003800000 */
.L_x_2411:
[----:B------:R-:W-:Y:S02]  /*11db0*/  ULDC UR5, c[0x0][0xc38] ;  /* 0x00030e0000057ab9 */ /* 0x000fe40000000800 */
[----:B------:R-:W-:-:S06]  /*11dc0*/  UISETP.GE.AND UP0, UPT, UR4, UR5, UPT ;  /* 0x000000050400728c */ /* 0x000fcc000bf06270 */
[----:B------:R-:W-:-:S13]  /*11dd0*/  PLOP3.LUT P0, PT, PT, PT, UP0, 0x80, 0x0 ;  /* 0x000000000000781c */ /* 0x000fda0003f0f008 */
[----:B------:R-:W-:Y:S05]  /*11de0*/  @!P0 BRA `(.L_x_2428) ;  /* 0xfffffef000048947 */ /* 0x000fea000383ffff */
[----:B------:R-:W-:Y:S05]  /*11df0*/  EXIT ;  /* 0x000000000000794d */ /* 0x000fea0003800000 */
.L_x_2376:
[----:B------:R-:W-:-:S08]  /*11e00*/  NOP ;  /* 0x0000000000007918 */ /* 0x000fd00000000000 */
[----:B0-----:R-:W0:-:S00]  /*11e10*/  USETMAXREG.DEALLOC.CTAPOOL 0x18 ;  /* 0x00000018000079c8 */ /* 0x001e0000080e0500 */
[----:B0-----:R-:W-:-:S06]  /*11e20*/  LOP3.LUT R0, R0, 0x3, RZ, 0xc0, !PT ;  /* 0x0000000300007812 */ /* 0x001fcc00078ec0ff */
[----:B------:R-:W0:Y:S01]  /*11e30*/  S2UR UR6, SR_CTAID.X ;  /* 0x00000000000679c3 */ /* 0x000e220000002500 */
[----:B------:R-:W-:Y:S01]  /*11e40*/  IMAD.MOV.U32 R18, RZ, RZ, RZ ;  /* 0x000000ffff127224 */ /* 0x000fe200078e00ff */
[----:B------:R-:W1:Y:S02]  /*11e50*/  SHFL.IDX PT, R0, R0, RZ, 0x1f ;  /* 0x00001fff00007589 */ /* 0x000e6400000e0000 */
[----:B-1----:R-:W-:-:S04]  /*11e60*/  ISETP.NE.AND P0, PT, R0, RZ, PT ;  /* 0x000000ff0000720c */ /* 0x002fc80003f05270 */
[----:B------:R-:W0:Y:S01]  /*11e70*/  LDC R0, c[0x0][0xc38] ;  /* 0x00030e00ff007b82 */ /* 0x000e220000000800 */
[----:B------:R-:W-:-:S05]  /*11e80*/  P2R R2, PR, RZ, 0x1 ;  /* 0x00000001ff027803 */ /* 0x000fca0000000000 */
[----:B------:R1:W-:Y:S03]  /*11e90*/  STL [R1+0x20], R2 ;  /* 0x0000200201007387 */ /* 0x0003e60000100800 */
[----:B------:R-:W-:Y:S06]  /*11ea0*/  @P0 BAR.ARV 0x4, 0x180 ;  /* 0x0106000000000b1d */ /* 0x000fec0000002000 */
[----:B------:R1:W-:Y:S01]  /*11eb0*/  STL [R1+0x1c], RZ ;  /* 0x00001cff01007387 */ /* 0x0003e20000100800 */
[----:B0-----:R-:W-:Y:S01]  /*11ec0*/  ISETP.LE.AND P0, PT, R0, UR6, PT ;  /* 0x0000000600007c0c */ /* 0x001fe2000bf03270 */
[----:B------:R-:W-:-:S05]  /*11ed0*/  IMAD.MOV.U32 R0, RZ, RZ, 0x1 ;  /* 0x00000001ff007424 */ /* 0x000fca00078e00ff */
[----:B------:R1:W-:Y:S07]  /*11ee0*/  STL [R1+0x4], R0 ;  /* 0x0000040001007387 */ /* 0x0003ee0000100800 */
[----:B------:R-:W-:Y:S05]  /*11ef0*/  @P0 BRA `(.L_x_2429) ;  /* 0x0000005000500947 */ /* 0x000fea0003800000 */
[----:B------:R-:W0:Y:S01]  /*11f00*/  S2R R6, SR_TID.X ;  /* 0x0000000000067919 */ /* 0x000e220000002100 */
[----:B------:R-:W2:Y:S01]  /*11f10*/  S2UR UR5, SR_CgaCtaId ;  /* 0x00000000000579c3 */ /* 0x000ea20000008800 */
[----:B------:R-:W-:Y:S01]  /*11f20*/  UMOV UR4, 0x400 ;  /* 0x0000040000047882 */ /* 0x000fe20000000000 */
[----:B------:R-:W-:Y:S01]  /*11f30*/  IMAD.MOV.U32 R18, RZ, RZ, RZ ;  /* 0x000000ffff127224 */ /* 0x000fe200078e00ff */
[----:B------:R-:W-:Y:S01]  /*11f40*/  ULDC UR43, c[0x0][0xc] ;  /* 0x00000300002b7ab9 */ /* 0x000fe20000000800 */
[----:B------:R-:W-:Y:S01]  /*11f50*/  ULDC.64 UR38, c[0x0][0x198] ;  /* 0x0000660000267ab9 */ /* 0x000fe20000000a00 */
[----:B--2---:R-:W-:-:S06]  /*11f60*/  ULEA UR4, UR5, UR4, 0x18 ;  /* 0x0000000405047291 */ /* 0x004fcc000f8ec03f */
[----:B------:R-:W-:Y:S01]  /*11f70*/  IMAD.U32 R17, RZ, RZ, UR4 ;  /* 0x00000004ff117e24 */ /* 0x000fe2000f8e00ff */
[C---:B0-----:R-:W-:Y:S01]  /*11f80*/  LOP3.LUT R5, R6.reuse, 0x7f, RZ, 0xc0, !PT ;  /* 0x0000007f06057812 */ /* 0x041fe200078ec0ff */
[----:B-1----:R-:W-:-:S05]  /*11f90*/  IMAD.SHL.U32 R0, R6, 0x8, RZ ;  /* 0x0000000806007824 */ /* 0x002fca00078e00ff */
        /* <DEDUP_REMOVED lines=13> */
[----:B------:R1:W-:Y:S04]  /*12070*/  STL [R1+0x4], R2 ;  /* 0x0000040201007387 */ /* 0x0003e80000100800 */
[----:B------:R2:W-:Y:S01]  /*12080*/  STL [R1+0x1c], RZ ;  /* 0x00001cff01007387 */ /* 0x0005e20000100800 */
[----:B0-----:R-:W-:-:S02]  /*12090*/  LOP3.LUT R3, R0, 0x40, RZ, 0xfc, !PT ;  /* 0x0000004000037812 */ /* 0x001fc400078efcff */
[C---:B-1----:R-:W-:Y:S02]  /*120a0*/  LOP3.LUT R2, R0.reuse, 0x80, RZ, 0xfc, !PT ;  /* 0x0000008000027812 */ /* 0x042fe400078efcff */
[----:B--2---:R-:W-:-:S07]  /*120b0*/  LOP3.LUT R0, R0, 0xc0, RZ, 0xfc, !PT ;  /* 0x000000c000007812 */ /* 0x004fce00078efcff */
.L_x_2530:
        /* <DEDUP_REMOVED lines=14> */
[----:B01-3--:R-:W-:Y:S05]  /*121a0*/  @!P0 BRA `(.L_x_2430) ;  /* 0x0000000000208947 */ /* 0x00bfea0003800000 */
        /* <DEDUP_REMOVED lines=8> */
.L_x_2430:
[----:B------:R-:W-:Y:S01]  /*12230*/  ULDC UR9, c[0x0][0xc54] ;  /* 0x0003150000097ab9 */ /* 0x000fe20000000800 */
[----:B------:R-:W-:Y:S01]  /*12240*/  UMOV UR5, UR8 ;  /* 0x0000000800057c82 */ /* 0x000fe20008000000 */
[----:B------:R-:W-:-:S11]  /*12250*/  UISETP.NE.AND UP0, UPT, UR9, 0x1, UPT ;  /* 0x000000010900788c */ /* 0x000fd6000bf05270 */
[----:B------:R-:W-:Y:S02]  /*12260*/  @UP0 ULDC.64 UR10, c[0x0][0xc58] ;  /* 0x00031600000a0ab9 */ /* 0x000fe40000000a00 */
[----:B------:R-:W-:-:S04]  /*12270*/  UIMAD.WIDE.U32 UR6, UR8, UR10, URZ ;  /* 0x0000000a080672a5 */ /* 0x000fc8000f8e003f */
[----:B------:R-:W-:-:S04]  /*12280*/  @UP0 USHF.R.U32.HI UR5, URZ, UR11, UR7 ;  /* 0x0000000b3f050299 */ /* 0x000fc80008011607 */
[----:B------:R-:W-:-:S12]  /*12290*/  UIMAD UR6, UR5, UR9, URZ ;  /* 0x00000009050672a4 */ /* 0x000fd8000f8e023f */
.L_x_2431:
[----:B------:R-:W-:Y:S01]  /*122a0*/  ULOP3.LUT UR42, URZ, UR5, URZ, 0x33, !UPT ;  /* 0x000000053f2a7292 */ /* 0x000fe2000f8e333f */
[----:B------:R-:W-:Y:S01]  /*122b0*/  BSSY B7, `(.L_x_2432) ;  /* 0x00004bb000077945 */ /* 0x000fe20003800000 */
[----:B------:R-:W-:Y:S01]  /*122c0*/  ULDC UR7, c[0x0][0x448] ;  /* 0x0001120000077ab9 */ /* 0x000fe20000000800 */
[----:B------:R-:W-:Y:S01]  /*122d0*/  ULDC UR5, c[0x0][0xc3c] ;  /* 0x00030f0000057ab9 */ /* 0x000fe20000000800 */
[----:B------:R-:W-:Y:S02]  /*122e0*/  UISETP.NE.AND UP1, UPT, UR7, 0x1, UPT ;  /* 0x000000010700788c */ /* 0x000fe4000bf25270 */
[----:B------:R-:W-:Y:S01]  /*122f0*/  UIADD3 UR42, UR42, UR5, URZ ;  /* 0x000000052a2a7290 */ /* 0x000fe2000fffe03f */
[----:B------:R-:W-:Y:S01]  /*12300*/  ULDC.64 UR10, c[0x0][0x418] ;  /* 0x00010600000a7ab9 */ /* 0x000fe20000000a00 */
[----:B------:R-:W-:Y:S02]  /*12310*/  UIADD3 UR5, UR8, -UR6, URZ ;  /* 0x8000000608057290 */ /* 0x000fe4000fffe03f */
[----:B------:R-:W-:-:S02]  /*12320*/  UISETP.NE.U32.AND UP0, UPT, UR10, URZ, UPT ;  /* 0x0000003f0a00728c */ /* 0x000fc4000bf05070 */
[----:B------:R-:W-:Y:S02]  /*12330*/  USHF.L.U32 UR8, UR42, 0x7, URZ ;  /* 0x000000072a087899 */ /* 0x000fe4000800063f */
[----:B------:R-:W-:Y:S01]  /*12340*/  UISETP.NE.AND.EX UP0, UPT, UR11, URZ, UPT, UP0 ;  /* 0x0000003f0b00728c */ /* 0x000fe2000bf05300 */
[----:B------:R-:W-:Y:S01]  /*12350*/  ULDC UR7, c[0x0][0x288] ;  /* 0x0000a20000077ab9 */ /* 0x000fe20000000800 */
[----:B------:R-:W-:Y:S01]  /*12360*/  UIADD3 UR8, UR8, 0x7f, URZ ;  /* 0x0000007f08087890 */ /* 0x000fe2000fffe03f */
[----:B------:R-:W-:Y:S01]  /*12370*/  ULDC UR6, c[0x0][0x424] ;  /* 0x0001090000067ab9 */ /* 0x000fe20000000800 */
[----:B------:R-:W-:Y:S02]  /*12380*/  UIADD3 UR13, -UR7, 0x50, URZ ;  /* 0x00000050070d7890 */ /* 0x000fe4000fffe13f */
[----:B------:R-:W-:Y:S01]  /*12390*/  USEL UR9, UR6, 0x1, UP0 ;  /* 0x0000000106097887 */ /* 0x000fe20008000000 */
[----:B------:R-:W-:Y:S01]  /*123a0*/  @UP1 ULDC UR7, c[0x0][0x44c] ;  /* 0x0001130000071ab9 */ /* 0x000fe20000000800 */
[----:B------:R-:W-:Y:S01]  /*123b0*/  ULDC UR12, c[0x0][0x2f0] ;  /* 0x0000bc00000c7ab9 */ /* 0x000fe20000000800 */
[----:B------:R-:W-:Y:S01]  /*123c0*/  UIMAD.WIDE.U32 UR6, UR8, UR7, URZ ;  /* 0x00000007080672a5 */ /* 0x000fe2000f8e003f */
[----:B------:R-:W-:Y:S01]  /*123d0*/  @UP1 ULDC UR14, c[0x0][0x450] ;  /* 0x00011400000e1ab9 */ /* 0x000fe20000000800 */
[----:B------:R-:W-:-:S02]  /*123e0*/  UIMAD UR13, UR9, UR12, UR13 ;  /* 0x0000000c090d72a4 */ /* 0x000fc4000f8e020d */
[----:B------:R-:W-:Y:S02]  /*123f0*/  @UP1 USHF.R.U32.HI UR8, URZ, UR14, UR7 ;  /* 0x0000000e3f081299 */ /* 0x000fe40008011607 */
[----:B------:R-:W-:Y:S02]  /*12400*/  UIMAD UR6, UR9, UR12, 0x4f ;  /* 0x0000004f090674a4 */ /* 0x000fe4000f8e020c */
[----:B------:R-:W-:Y:S02]  /*12410*/  UIADD3 UR8, UR13, UR8, URZ ;  /* 0x000000080d087290 */ /* 0x000fe4000fffe03f */
[----:B------:R-:W-:Y:S02]  /*12420*/  UIMAD.WIDE UR6, UR6, 0x66666667, URZ ;  /* 0x66666667060678a5 */ /* 0x000fe4000f8e023f */
[----:B------:R-:W-:Y:S02]  /*12430*/  UIMAD.WIDE UR8, UR8, 0x66666667, URZ ;  /* 0x66666667080878a5 */ /* 0x000fe4000f8e023f */
[----:B------:R-:W-:-:S02]  /*12440*/  USHF.R.U32.HI UR12, URZ, 0x1f, UR7 ;  /* 0x0000001f3f0c7899 */ /* 0x000fc40008011607 */
[----:B------:R-:W-:Y:S01]  /*12450*/  USHF.R.U32.HI UR6, URZ, 0x1f, UR9 ;  /* 0x0000001f3f067899 */ /* 0x000fe20008011609 */
[----:B------:R-:W-:Y:S01]  /*12460*/  ULDC UR11, c[0x0][0xc48] ;  /* 0x00031200000b7ab9 */ /* 0x000fe20000000800 */
[----:B------:R-:W-:Y:S02]  /*12470*/  ULEA.HI.SX32 UR12, UR7, UR12, 0x1b ;  /* 0x0000000c070c7291 */ /* 0x000fe4000f8fda3f */
[----:B------:R-:W-:Y:S02]  /*12480*/  ULEA.HI.SX32 UR6, UR9, UR6, 0x1b ;  /* 0x0000000609067291 */ /* 0x000fe4000f8fda3f */
[----:B------:R-:W-:Y:S02]  /*12490*/  UISETP.NE.AND UP0, UPT, UR11, 0x1, UPT ;  /* 0x000000010b00788c */ /* 0x000fe4000bf05270 */
[----:B------:R-:W-:Y:S01]  /*124a0*/  UISETP.LT.AND UP1, UPT, UR12, UR6, UPT ;  /* 0x000000060c00728c */ /* 0x000fe2000bf21270 */
[----:B------:R-:W-:-:S03]  /*124b0*/  ULDC UR10, c[0x0][0xc54] ;  /* 0x00031500000a7ab9 */ /* 0x000fc60000000800 */
[----:B------:R-:W-:Y:S02]  /*124c0*/  USEL UR41, UR12, UR6, UP1 ;  /* 0x000000060c297287 */ /* 0x000fe40008800000 */
[----:B------:R-:W-:-:S03]  /*124d0*/  UIMAD UR10, UR4, UR10, UR5 ;  /* 0x0000000a040a72a4 */ /* 0x000fc6000f8e0205 */
[----:B------:R-:W-:Y:S01]  /*124e0*/  @UP0 ULDC UR4, c[0x0][0xc4c] ;  /* 0x0003130000040ab9 */ /* 0x000fe20000000800 */
[----:B------:R-:W-:Y:S01]  /*124f0*/  ISETP.LT.AND P0, PT, RZ, UR41, PT ;  /* 0x00000029ff007c0c */ /* 0x000fe2000bf01270 */
[----:B------:R-:W-:Y:S01]  /*12500*/  UIMAD.WIDE.U32 UR4, UR10, UR4, URZ ;  /* 0x000000040a0472a5 */ /* 0x000fe2000f8e003f */
[----:B------:R-:W-:Y:S01]  /*12510*/  @UP0 ULDC UR7, c[0x0][0xc50] ;  /* 0x0003140000070ab9 */ /* 0x000fe20000000800 */
[----:B------:R-:W-:Y:S02]  /*12520*/  UMOV UR40, UR10 ;  /* 0x0000000a00287c82 */ /* 0x000fe40008000000 */
[----:B------:R-:W-:-:S04]  /*12530*/  @UP0 USHF.R.U32.HI UR40, URZ, UR7, UR5 ;  /* 0x000000073f280299 */ /* 0x000fc80008011605 */
[----:B------:R-:W-:-:S04]  /*12540*/  UIADD3 UR36, -UR40, URZ, URZ ;  /* 0x0000003f28247290 */ /* 0x000fc8000fffe13f */
[----:B------:R-:W-:Y:S01]  /*12550*/  UIMAD UR36, UR11, UR36, UR10 ;  /* 0x000000240b2472a4 */ /* 0x000fe2000f8e020a */
[----:B------:R-:W-:Y:S11]  /*12560*/  @P0 BRA `(.L_x_2433) ;  /* 0x00000000004c0947 */ /* 0x000ff60003800000 */
        /* <DEDUP_REMOVED lines=19> */
.L_x_2433:
        /* <DEDUP_REMOVED lines=20> */
.L_x_2436:
[----:B------:R-:W-:Y:S05]  /*127e0*/  BSYNC B6 ;  /* 0x0000000000067941 */ /* 0x000fea0003800000 */
.L_x_2435:
        /* <DEDUP_REMOVED lines=20> */
.L_x_2439:
        /* <DEDUP_REMOVED lines=15> */
.L_x_2438:
[----:B------:R-:W-:Y:S05]  /*12a20*/  BSYNC B6 ;  /* 0x0000000000067941 */ /* 0x000fea0003800000 */
.L_x_2437:
        /* <DEDUP_REMOVED lines=13> */
[----:B------:R-:W1:Y:S03]  /*12b00*/  S2R R0, SR_TID.X ;  /* 0x0000000000007919 */ /* 0x000e660000002100 */
[----:B------:R-:W-:Y:S01]  /*12b10*/  VIADD R19, R19, 0xffffffff ;  /* 0xffffffff13137836 */ /* 0x000fe20000000000 */
[----:B0-----:R-:W0:Y:S02]  /*12b20*/  LDC.64 R2, c[0x0][0x418] ;  /* 0x00010600ff027b82 */ /* 0x001e240000000a00 */
[----:B0-----:R-:W-:Y:S02]  /*12b30*/  ISETP.NE.U32.AND P0, PT, R2, RZ, PT ;  /* 0x000000ff0200720c */ /* 0x001fe40003f05070 */
[----:B-1----:R-:W-:-:S02]  /*12b40*/  SHF.R.U32.HI R0, RZ, 0x5, R0 ;  /* 0x00000005ff007819 */ /* 0x002fc40000011600 */
[----:B------:R-:W-:Y:S02]  /*12b50*/  ISETP.NE.AND.EX P1, PT, R3, RZ, PT, P0 ;  /* 0x000000ff0300720c */ /* 0x000fe40003f25300 */
[----:B------:R-:W-:Y:S02]  /*12b60*/  LOP3.LUT R0, R0, 0x3, RZ, 0xc0, !PT ;  /* 0x0000000300007812 */ /* 0x000fe400078ec0ff */
[----:B------:R-:W-:Y:S02]  /*12b70*/  P2R R4, PR, RZ, 0x2 ;  /* 0x00000002ff047803 */ /* 0x000fe40000000000 */
[----:B--2---:R-:W-:Y:S01]  /*12b80*/  SHF.R.S32.HI R8, RZ, 0x1f, R7 ;  /* 0x0000001fff087819 */ /* 0x004fe20000011407 */
[----:B------:R0:W-:Y:S01]  /*12b90*/  STL [R1], R7 ;  /* 0x0000000701007387 */ /* 0x0001e20000100800 */
[----:B------:R-:W-:-:S03]  /*12ba0*/  SEL R16, R7, RZ, !P1 ;  /* 0x000000ff07107207 */ /* 0x000fc60004800000 */
[----:B------:R0:W-:Y:S04]  /*12bb0*/  STL [R1+0x10], R4 ;  /* 0x0000100401007387 */ /* 0x0001e80000100800 */
[----:B------:R0:W-:Y:S01]  /*12bc0*/  STL [R1+0x8], R8 ;  /* 0x0000080801007387 */ /* 0x0001e20000100800 */
[----:B------:R-:W-:Y:S05]  /*12bd0*/  BRA.DIV UR4, `(.L_x_2440) ;  /* 0x0000004a04b87947 */ /* 0x000fea000b800000 */
[----:B------:R1:W2:Y:S02]  /*12be0*/  SHFL.IDX PT, R14, R0, RZ, 0x1f ;  /* 0x00001fff000e7589 */ /* 0x0002a400000e0000 */
.L_x_2545:
        /* <DEDUP_REMOVED lines=8> */
.L_x_2548:
[----:B------:R-:W-:Y:S05]  /*12c70*/  @!P6 BRA `(.L_x_2441) ;  /* 0x00000004002ce947 */ /* 0x000fea0003800000 */
[----:B------:R-:W-:Y:S01]  /*12c80*/  IMAD.MOV.U32 R16, RZ, RZ, R7 ;  /* 0x000000ffff107224 */ /* 0x000fe200078e0007 */
[----:B------:R-:W-:Y:S06]  /*12c90*/  @!P1 BRA `(.L_x_2443) ;  /* 0x0000000000489947 */ /* 0x000fec0003800000 */
[----:B------:R-:W2:Y:S01]  /*12ca0*/  LDC R6, c[0x0][0x43c] ;  /* 0x00010f00ff067b82 */ /* 0x000ea20000000800 */
[----:B------:R-:W-:Y:S01]  /*12cb0*/  ULDC.64 UR4, c[0x0][0x428] ;  /* 0x00010a0000047ab9 */ /* 0x000fe20000000a00 */
[----:B------:R-:W-:Y:S01]  /*12cc0*/  ULDC.64 UR6, c[0x0][0x208] ;  /* 0x0000820000067ab9 */ /* 0x000fe20000000a00 */
[----:B--2---:R-:W-:-:S13]  /*12cd0*/  ISETP.NE.AND P0, PT, R6, 0x1, PT ;  /* 0x000000010600780c */ /* 0x004fda0003f05270 */
[----:B0-----:R-:W1:Y:S02]  /*12ce0*/  @P0 LDC.64 R4, c[0x0][0x440] ;  /* 0x00011000ff040b82 */ /* 0x001e640000000a00 */
[----:B-1----:R-:W-:-:S04]  /*12cf0*/  @P0 IMAD.HI.U32 R0, R19, R4, RZ ;  /* 0x0000000413000227 */ /* 0x002fc800078e00ff */
[----:B------:R-:W-:Y:S01]  /*12d00*/  IMAD.MOV.U32 R4, RZ, RZ, R19 ;  /* 0x000000ffff047224 */ /* 0x000fe200078e0013 */
[----:B------:R-:W-:-:S04]  /*12d10*/  @P0 SHF.R.U32.HI R4, RZ, R5, R0 ;  /* 0x00000005ff040219 */ /* 0x000fc80000011600 */
[--C-:B------:R-:W-:Y:S01]  /*12d20*/  SHF.R.S32.HI R5, RZ, 0x1f, R4.reuse ;  /* 0x0000001fff057819 */ /* 0x100fe20000011404 */
[----:B------:R-:W-:-:S04]  /*12d30*/  IMAD.MOV R0, RZ, RZ, -R4 ;  /* 0x000000ffff007224 */ /* 0x000fc800078e0a04 */
[----:B------:R-:W-:Y:S02]  /*12d40*/  IMAD R19, R6, R0, R19 ;  /* 0x0000000006137224 */ /* 0x000fe400078e0213 */
[----:B------:R-:W-:Y:S02]  /*12d50*/  IMAD R0, R8, UR4, RZ ;  /* 0x0000000408007c24 */ /* 0x000fe4000f8e02ff */
[----:B------:R-:W-:-:S04]  /*12d60*/  IMAD.WIDE.U32 R4, R7, UR4, R4 ;  /* 0x0000000407047c25 */ /* 0x000fc8000f8e0004 */
[----:B------:R-:W-:Y:S01]  /*12d70*/  IMAD R0, R7, UR5, R0 ;  /* 0x0000000507007c24 */ /* 0x000fe2000f8e0200 */
[----:B------:R-:W-:-:S03]  /*12d80*/  LEA R2, P0, R4, R2, 0x2 ;  /* 0x0000000204027211 */ /* 0x000fc600078010ff */
[----:B------:R-:W-:-:S05]  /*12d90*/  IMAD.IADD R0, R5, 0x1, R0 ;  /* 0x0000000105007824 */ /* 0x000fca00078e0200 */
[----:B------:R-:W-:-:S05]  /*12da0*/  LEA.HI.X R3, R4, R3, R0, 0x2, P0 ;  /* 0x0000000304037211 */ /* 0x000fca00000f1400 */
[----:B------:R2:W5:Y:S02]  /*12db0*/  LDG.E R16, desc[UR6][R2.64] ;  /* 0x0000000602107981 */ /* 0x000564000c1e1900 */
.L_x_2443:
[----:B--2---:R-:W2:Y:S01]  /*12dc0*/  LDL R2, [R1+0x4] ;  /* 0x0000040001027983 */ /* 0x004ea20000100800 */
[----:B-1----:R-:W-:Y:S01]  /*12dd0*/  IMAD R0, R18, 0x8, R17 ;  /* 0x0000000812007824 */ /* 0x002fe200078e0211 */
[----:B--2---:R-:W-:-:S04]  /*12de0*/  SHF.L.U32 R2, R2, 0x1f, RZ ;  /* 0x0000001f02027819 */ /* 0x004fc800000006ff */
[----:B------:R-:W1:Y:S02]  /*12df0*/  SYNCS.PHASECHK.TRANS64.TRYWAIT P0, [R0+URZ+0x38840], R2 ;  /* 0x03884002000075a7 */ /* 0x000e64000800017f */
[----:B-1----:R-:W-:Y:S05]  /*12e00*/  @!P0 BRA `(.L_x_2444) ;  /* 0x00000048006c8947 */ /* 0x002fea0003800000 */
.L_x_2549:
[----:B------:R-:W2:Y:S02]  /*12e10*/  S2R R3, SR_TID.X ;  /* 0x0000000000037919 */ /* 0x000ea40000002100 */
[----:B--2---:R-:W-:-:S04]  /*12e20*/  LOP3.LUT R3, R3, 0x7f, RZ, 0xc0, !PT ;  /* 0x0000007f03037812 */ /* 0x004fc800078ec0ff */
[----:B------:R-:W-:-:S13]  /*12e30*/  ISETP.NE.AND P0, PT, R3, RZ, PT ;  /* 0x000000ff0300720c */ /* 0x000fda0003f05270 */
[----:B------:R-:W-:Y:S05]  /*12e40*/  @P0 BRA `(.L_x_2445) ;  /* 0x00000000001c0947 */ /* 0x000fea0003800000 */
[----:B------:R-:W2:Y:S01]  /*12e50*/  S2R R3, SR_TID.X ;  /* 0x0000000000037919 */ /* 0x000ea20000002100 */
[----:B-1----:R-:W-:-:S04]  /*12e60*/  IMAD.MOV.U32 R2, RZ, RZ, 0xa000 ;  /* 0x0000a000ff027424 */ /* 0x002fc800078e00ff */
[----:B------:R3:W-:Y:S01]  /*12e70*/  SYNCS.ARRIVE.TRANS64 RZ, [R0+URZ+0x38830], R2 ;  /* 0x0388300200ff79a7 */ /* 0x0007e2000800003f */
[----:B--2---:R-:W-:-:S04]  /*12e80*/  LOP3.LUT R3, R3, 0x1f, RZ, 0xc0, !PT ;  /* 0x0000001f03037812 */ /* 0x004fc800078ec0ff */
[----:B------:R-:W-:-:S13]  /*12e90*/  ISETP.NE.AND P0, PT, R3, RZ, PT ;  /* 0x000000ff0300720c */ /* 0x000fda0003f05270 */
[----:B---3--:R-:W-:Y:S05]  /*12ea0*/  @!P0 BRA `(.L_x_2445) ;  /* 0x0000000000048947 */ /* 0x008fea0003800000 */
[----:B------:R-:W-:Y:S01]  /*12eb0*/  BPT.TRAP 0x1 ;  /* 0x000000040000795c */ /* 0x000fe20000300000 */
.L_x_2445:
[----:B------:R-:W-:Y:S01]  /*12ec0*/  R2UR UR33, R0 ;  /* 0x00000000002172ca */ /* 0x000fe200000e0000 */
[----:B-1----:R-:W-:Y:S01]  /*12ed0*/  IMAD R0, R18, 0xa000, R17 ;  /* 0x0000a00012007824 */ /* 0x002fe200078e0211 */
[----:B------:R-:W-:Y:S01]  /*12ee0*/  R2UR UR35, R19 ;  /* 0x00000000132372ca */ /* 0x000fe200000e0000 */
[----:B------:R-:W-:Y:S01]  /*12ef0*/  UIADD3 UR4, UP0, UR38, 0x370, URZ ;  /* 0x0000037026047890 */ /* 0x000fe2000ff1e03f */
[----:B-----5:R-:W-:Y:S01]  /*12f00*/  R2UR UR37, R16 ;  /* 0x00000000102572ca */ /* 0x020fe200000e0000 */
[----:B------:R-:W-:Y:S01]  /*12f10*/  UMOV UR6, 0x0 ;  /* 0x0000000000067882 */ /* 0x000fe20000000000 */
[----:B------:R-:W-:Y:S01]  /*12f20*/  R2UR UR8, R0 ;  /* 0x00000000000872ca */ /* 0x000fe200000e0000 */
[----:B------:R-:W-:Y:S01]  /*12f30*/  UIADD3.X UR5, URZ, UR39, URZ, UP0, !UPT ;  /* 0x000000273f057290 */ /* 0x000fe200087fe43f */
[----:B------:R-:W-:Y:S01]  /*12f40*/  PLOP3.LUT P0, PT, PT, PT, PT, 0x80, 0x0 ;  /* 0x000000000000781c */ /* 0x000fe20003f0f070 */
[----:B------:R-:W-:Y:S01]  /*12f50*/  UMOV UR7, 0x14f00000 ;  /* 0x14f0000000077882 */ /* 0x000fe20000000000 */
[----:B------:R-:W-:Y:S01]  /*12f60*/  UMOV UR34, URZ ;  /* 0x0000003f00227c82 */ /* 0x000fe20008000000 */
[----:B------:R-:W-:Y:S01]  /*12f70*/  UMOV UR26, 0x40 ;  /* 0x00000040001a7882 */ /* 0x000fe20000000000 */
[----:B------:R-:W-:Y:S01]  /*12f80*/  P2R R0, PR, RZ, 0x1 ;  /* 0x00000001ff007803 */ /* 0x000fe20000000000 */
[----:B------:R-:W-:-:S02]  /*12f90*/  UIADD3 UR33, UR33, 0x38830, URZ ;  /* 0x0003883021217890 */ /* 0x000fc4000fffe03f */
[----:B------:R-:W-:Y:S01]  /*12fa0*/  UIMAD UR35, UR35, 0x50, URZ ;  /* 0x00000050232378a4 */ /* 0x000fe2000f8e023f */
[----:B------:R-:W-:Y:S01]  /*12fb0*/  UMOV UR28, UR36 ;  /* 0x00000024001c7c82 */ /* 0x000fe20008000000 */
[----:B------:R-:W-:Y:S02]  /*12fc0*/  UMOV UR29, UR37 ;  /* 0x00000025001d7c82 */ /* 0x000fe40008000000 */
[----:B------:R-:W-:Y:S01]  /*12fd0*/  UIADD3 UR32, UR8, 0x24400, URZ ;  /* 0x0002440008207890 */ /* 0x000fe2000fffe03f */
[----:B------:R2:W-:Y:S01]  /*12fe0*/  STL [R1+0xc], R0 ;  /* 0x00000c0001007387 */ /* 0x0005e20000100800 */
[----:B------:R-:W-:Y:S02]  /*12ff0*/  UIADD3 UR24, UR8, 0x26c00, URZ ;  /* 0x00026c0008187890 */ /* 0x000fe4000fffe03f */
[----:B------:R-:W-:Y:S02]  /*13000*/  UIADD3 UR16, UR8, 0x29400, URZ ;  /* 0x0002940008107890 */ /* 0x000fe4000fffe03f */
[----:B------:R-:W-:Y:S01]  /*13010*/  UIADD3 UR8, UR8, 0x2bc00, URZ ;  /* 0x0002bc0008087890 */ /* 0x000fe2000fffe03f */
[----:B------:R-:W-:Y:S01]  /*13020*/  UMOV UR25, UR33 ;  /* 0x0000002100197c82 */ /* 0x000fe20008000000 */
[----:B------:R-:W-:Y:S01]  /*13030*/  UMOV UR27, UR35 ;  /* 0x00000023001b7c82 */ /* 0x000fe20008000000 */
[----:B------:R-:W-:Y:S01]  /*13040*/  UMOV UR18, 0x80 ;  /* 0x0000008000127882 */ /* 0x000fe20000000000 */
[----:B------:R-:W-:Y:S01]  /*13050*/  UMOV UR20, UR36 ;  /* 0x0000002400147c82 */ /* 0x000fe20008000000 */
[----:B------:R2:W-:Y:S01]  /*13060*/  UTMALDG.4D [UR32], [UR4], desc[UR6] ;  /* 0x00000620040075b4 */ /* 0x0005e20008019000 */
[----:B------:R-:W-:Y:S01]  /*13070*/  UMOV UR21, UR37 ;  /* 0x0000002500157c82 */ /* 0x000fe20008000000 */
[----:B------:R-:W-:Y:S01]  /*13080*/  UMOV UR17, UR33 ;  /* 0x0000002100117c82 */ /* 0x000fe20008000000 */
[----:B------:R-:W-:Y:S01]  /*13090*/  UMOV UR19, UR35 ;  /* 0x0000002300137c82 */ /* 0x000fe20008000000 */
[----:B------:R-:W-:Y:S01]  /*130a0*/  UMOV UR10, 0xc0 ;  /* 0x000000c0000a7882 */ /* 0x000fe20000000000 */
[----:B------:R-:W-:Y:S01]  /*130b0*/  UMOV UR12, UR36 ;  /* 0x00000024000c7c82 */ /* 0x000fe20008000000 */
[----:B------:R-:W-:Y:S01]  /*130c0*/  UMOV UR13, UR37 ;  /* 0x00000025000d7c82 */ /* 0x000fe20008000000 */
[----:B------:R-:W-:Y:S01]  /*130d0*/  UMOV UR9, UR33 ;  /* 0x0000002100097c82 */ /* 0x000fe20008000000 */
[----:B------:R2:W-:Y:S01]  /*130e0*/  UTMALDG.4D [UR24], [UR4], desc[UR6] ;  /* 0x00000618040075b4 */ /* 0x0005e20008019000 */
[----:B------:R-:W-:Y:S01]  /*130f0*/  UMOV UR11, UR35 ;  /* 0x00000023000b7c82 */ /* 0x000fe20008000000 */
[----:B------:R2:W-:Y:S01]  /*13100*/  UTMALDG.4D [UR16], [UR4], desc[UR6] ;  /* 0x00000610040075b4 */ /* 0x0005e20008019000 */
[----:B------:R2:W-:Y:S02]  /*13110*/  UTMALDG.4D [UR8], [UR4], desc[UR6] ;  /* 0x00000608040075b4 */ /* 0x0005e40008019000 */
[----:B--2---:R-:W-:Y:S01]  /*13120*/  NOP ;  /* 0x0000000000007918 */ /* 0x004fe20000000000 */
.L_x_2441:
[----:B-1----:R-:W-:Y:S01]  /*13130*/  VIADD R0, R17, 0x14400 ;  /* 0x0001440011007836 */ /* 0x002fe20000000000 */
        /* <DEDUP_REMOVED lines=21> */
.L_x_2447:
[----:B------:R-:W-:Y:S05]  /*13290*/  BSYNC B6 ;  /* 0x0000000000067941 */ /* 0x000fea0003800000 */
.L_x_2446:
[----:B0-----:R-:W0:Y:S01]  /*132a0*/  LDC R7, c[0x0][0x448] ;  /* 0x00011200ff077b82 */ /* 0x001e220000000800 */
[----:B------:R-:W1:Y:S01]  /*132b0*/  S2R R0, SR_TID.X ;  /* 0x0000000000007919 */ /* 0x000e620000002100 */
[----:B------:R-:W-:Y:S01]  /*132c0*/  USHF.R.S32.HI UR4, URZ, 0x1f, UR36 ;  /* 0x0000001f3f047899 */ /* 0x000fe20008011424 */
[----:B------:R-:W-:Y:S01]  /*132d0*/  ULDC.64 UR8, c[0x0][0x2d8] ;  /* 0x0000b60000087ab9 */ /* 0x000fe20000000a00 */
[----:B------:R-:W2:Y:S02]  /*132e0*/  S2R R2, SR_TID.X ;  /* 0x0000000000027919 */ /* 0x000ea40000002100 */
[----:B------:R-:W-:Y:S02]  /*132f0*/  UIMAD UR6, UR4, UR8, URZ ;  /* 0x00000008040672a4 */ /* 0x000fe4000f8e023f */
[----:B------:R-:W-:Y:S01]  /*13300*/  UIMAD.WIDE.U32 UR4, UR36, UR8, URZ ;  /* 0x00000008240472a5 */ /* 0x000fe2000f8e003f */
[----:B------:R-:W3:Y:S01]  /*13310*/  S2R R10, SR_TID.X ;  /* 0x00000000000a7919 */ /* 0x000ee20000002100 */
[----:B------:R-:W-:-:S02]  /*13320*/  UIMAD UR6, UR36, UR9, UR6 ;  /* 0x00000009240672a4 */ /* 0x000fc4000f8e0206 */
[----:B------:R-:W-:Y:S01]  /*13330*/  USHF.R.S32.HI UR7, URZ, 0x1f, UR40 ;  /* 0x0000001f3f077899 */ /* 0x000fe20008011428 */
[----:B------:R-:W4:Y:S01]  /*13340*/  S2R R8, SR_TID.X ;  /* 0x0000000000087919 */ /* 0x000f220000002100 */
[----:B------:R-:W-:Y:S01]  /*13350*/  UIADD3 UR5, UR5, UR6, URZ ;  /* 0x0000000605057290 */ /* 0x000fe2000fffe03f */
[----:B------:R-:W-:-:S03]  /*13360*/  ULDC.64 UR8, c[0x0][0x2e0] ;  /* 0x0000b80000087ab9 */ /* 0x000fc60000000a00 */
[----:B------:R-:W-:Y:S02]  /*13370*/  UIMAD.WIDE.U32 UR4, UR40, UR8, UR4 ;  /* 0x00000008280472a5 */ /* 0x000fe4000f8e0004 */
[----:B------:R-:W-:Y:S01]  /*13380*/  UIMAD UR6, UR7, UR8, URZ ;  /* 0x00000008070672a4 */ /* 0x000fe2000f8e023f */
[----:B0-----:R-:W-:-:S03]  /*13390*/  ISETP.NE.AND P0, PT, R7, 0x1, PT ;  /* 0x000000010700780c */ /* 0x001fc60003f05270 */
[----:B------:R-:W-:Y:S01]  /*133a0*/  UIMAD UR6, UR40, UR9, UR6 ;  /* 0x00000009280672a4 */ /* 0x000fe2000f8e0206 */
[----:B------:R-:W-:-:S03]  /*133b0*/  IMAD.U32 R5, RZ, RZ, UR5 ;  /* 0x00000005ff057e24 */ /* 0x000fc6000f8e00ff */
[----:B------:R-:W-:Y:S01]  /*133c0*/  UIADD3 UR6, UR5, UR6, URZ ;  /* 0x0000000605067290 */ /* 0x000fe2000fffe03f */
[----:B-1----:R-:W-:-:S05]  /*133d0*/  IMAD.SHL.U32 R4, R0, 0x10, RZ ;  /* 0x0000001000047824 */ /* 0x002fca00078e00ff */
[----:B------:R-:W0:Y:S01]  /*133e0*/  @P0 LDC R3, c[0x0][0x44c] ;  /* 0x00011300ff030b82 */ /* 0x000e220000000800 */
[----:B--2---:R-:W-:Y:S01]  /*133f0*/  LOP3.LUT R2, R2, 0x7f, RZ, 0xc0, !PT ;  /* 0x0000007f02027812 */ /* 0x004fe200078ec0ff */
[----:B---3--:R-:W-:-:S03]  /*13400*/  IMAD.SHL.U32 R10, R10, 0x8, RZ ;  /* 0x000000080a0a7824 */ /* 0x008fc600078e00ff */
[----:B------:R-:W-:-:S03]  /*13410*/  SHF.R.U32.HI R2, RZ, 0x3, R2 ;  /* 0x00000003ff027819 */ /* 0x000fc60000011602 */
[----:B------:R-:W1:Y:S01]  /*13420*/  @P0 LDC R0, c[0x0][0x450] ;  /* 0x00011400ff000b82 */ /* 0x000e620000000800 */
[----:B------:R-:W-:Y:S01]  /*13430*/  LOP3.LUT R4, R2, 0x70, R4, 0xf8, !PT ;  /* 0x0000007002047812 */ /* 0x000fe200078ef804 */
[----:B------:R-:W-:Y:S01]  /*13440*/  IMAD.U32 R2, RZ, RZ, UR42 ;  /* 0x0000002aff027e24 */ /* 0x000fe2000f8e00ff */
[----:B------:R-:W-:Y:S01]  /*13450*/  LOP3.LUT R10, R10, 0x38, RZ, 0xc0, !PT ;  /* 0x000000380a0a7812 */ /* 0x000fe200078ec0ff */
[----:B----4-:R-:W-:Y:S02]  /*13460*/  IMAD.SHL.U32 R9, R8, 0x8, RZ ;  /* 0x0000000808097824 */ /* 0x010fe400078e00ff */
[----:B------:R-:W-:Y:S01]  /*13470*/  IMAD R2, R2, 0x80, R4 ;  /* 0x0000008002027824 */ /* 0x000fe200078e0204 */
[C---:B------:R-:W-:Y:S01]  /*13480*/  LOP3.LUT R12, R10.reuse, 0x40, RZ, 0xfc, !PT ;  /* 0x000000400a0c7812 */ /* 0x040fe200078efcff */
[----:B------:R-:W-:Y:S01]  /*13490*/  IMAD.U32 R4, RZ, RZ, UR4 ;  /* 0x00000004ff047e24 */ /* 0x000fe2000f8e00ff */
[----:B------:R-:W-:Y:S01]  /*134a0*/  ULDC.64 UR4, c[0x0][0x2d0] ;  /* 0x0000b40000047ab9 */ /* 0x000fe20000000a00 */
[----:B------:R-:W-:Y:S01]  /*134b0*/  IMAD.MOV.U32 R6, RZ, RZ, R2 ;  /* 0x000000ffff067224 */ /* 0x000fe200078e0002 */
[----:B------:R-:W-:-:S02]  /*134c0*/  LOP3.LUT R11, R10, 0x80, RZ, 0xfc, !PT ;  /* 0x000000800a0b7812 */ /* 0x000fc400078efcff */
        /* <DEDUP_REMOVED lines=23> */
[----:B------:R-:W-:Y:S02]  /*13640*/  LOP3.LUT R10, R8, 0x7f, RZ, 0xc0, !PT ;  /* 0x0000007f080a7812 */ /* 0x000fe400078ec0ff */
[----:B------:R0:W5:Y:S01]  /*13650*/  LDL R8, [R1+0x14] ;  /* 0x0000140001087983 */ /* 0x0001620000100800 */
[----:B------:R-:W-:Y:S02]  /*13660*/  LEA.HI.X R3, R2, UR5, R3, 0x1, P0 ;  /* 0x0000000502037c11 */ /* 0x000fe400080f0c03 */
[----:B------:R-:W-:-:S02]  /*13670*/  ISETP.GE.AND P0, PT, R9, UR4, PT ;  /* 0x0000000409007c0c */ /* 0x000fc4000bf06270 */
[----:B------:R-:W-:Y:S02]  /*13680*/  ISETP.GE.AND P1, PT, R12, UR4, PT ;  /* 0x000000040c007c0c */ /* 0x000fe4000bf26270 */
[----:B------:R-:W-:Y:S01]  /*13690*/  ISETP.GE.AND P2, PT, R11, UR4, PT ;  /* 0x000000040b007c0c */ /* 0x000fe2000bf46270 */
[----:B------:R-:W-:Y:S01]  /*136a0*/  UMOV UR4, 0xffffffff ;  /* 0xffffffff00047882 */ /* 0x000fe20000000000 */
[----:B------:R-:W-:Y:S02]  /*136b0*/  SHF.R.U32.HI R10, RZ, 0x3, R10 ;  /* 0x00000003ff0a7819 */ /* 0x000fe4000001160a */
[----:B0-----:R-:W-:Y:S09]  /*136c0*/  BRA.DIV UR4, `(.L_x_2448) ;  /* 0x0000004204507947 */ /* 0x001ff2000b800000 */
[----:B------:R-:W0:Y:S01]  /*136d0*/  SHFL.IDX PT, R6, R4, RZ, 0x181f ;  /* 0x00181fff04067589 */ /* 0x000e2200000e0000 */
[----:B------:R-:W-:Y:S01]  /*136e0*/  IMAD.U32 R0, RZ, RZ, UR42 ;  /* 0x0000002aff007e24 */ /* 0x000fe2000f8e00ff */
[----:B------:R-:W-:Y:S01]  /*136f0*/  ULDC UR4, c[0x0][0x288] ;  /* 0x0000a20000047ab9 */ /* 0x000fe20000000800 */
[----:B------:R-:W-:Y:S01]  /*13700*/  ULDC.64 UR6, c[0x0][0x208] ;  /* 0x0000820000067ab9 */ /* 0x000fe20000000a00 */
[----:B------:R-:W1:Y:S01]  /*13710*/  SHFL.IDX PT, R5, R3, RZ, 0x181f ;  /* 0x00181fff03057589 */ /* 0x000e6200000e0000 */
[----:B------:R-:W-:Y:S02]  /*13720*/  IMAD R2, R7, UR4, RZ ;  /* 0x0000000407027c24 */ /* 0x000fe4000f8e02ff */
[----:B------:R-:W-:-:S05]  /*13730*/  IMAD R0, R0, 0x80, R10 ;  /* 0x0000008000007824 */ /* 0x000fca00078e020a */
[----:B------:R-:W-:-:S13]  /*13740*/  ISETP.GE.AND P4, PT, R0, R2, PT ;  /* 0x000000020000720c */ /* 0x000fda0003f86270 */
[----:B0-----:R-:W-:-:S05]  /*13750*/  @!P4 LEA R6, P5, R9, R6, 0x1 ;  /* 0x000000060906c211 */ /* 0x001fca00078a08ff */
[----:B-1----:R-:W-:-:S04]  /*13760*/  @!P4 IMAD.X R5, RZ, RZ, R5, P5 ;  /* 0x000000ffff05c224 */ /* 0x002fc800028e0605 */
[----:B------:R-:W-:Y:S02]  /*13770*/  @!P4 IMAD.MOV.U32 R7, RZ, RZ, R5 ;  /* 0x000000ffff07c224 */ /* 0x000fe400078e0005 */
[----:B------:R-:W-:-:S03]  /*13780*/  VIADD R5, R0, 0x10 ;  /* 0x0000001000057836 */ /* 0x000fc60000000000 */
        /* <DEDUP_REMOVED lines=72> */
.L_x_2566:
        /* <DEDUP_REMOVED lines=14> */
.L_x_2450:
[----:B------:R-:W-:Y:S05]  /*13cf0*/  BSYNC B0 ;  /* 0x0000000000007941 */ /* 0x000fea0003800000 */
.L_x_2449:
[----:B------:R-:W-:Y:S01]  /*13d00*/  NOP ;  /* 0x0000000000007918 */ /* 0x000fe20000000000 */
[----:B------:R-:W-:Y:S01]  /*13d10*/  PLOP3.LUT P0, PT, PT, PT, PT, 0x80, 0x0 ;  /* 0x000000000000781c */ /* 0x000fe20003f0f070 */
[----:B0-----:R-:W-:-:S12]  /*13d20*/  VIADD R6, R17, 0x38800 ;  /* 0x0003880011067836 */ /* 0x001fd80000000000 */
.L_x_2451:
[----:B------:R-:W-:Y:S02]  /*13d30*/  PLOP3.LUT P1, PT, P1, P0, PT, 0xa2, 0x0 ;  /* 0x000000000000781c */ /* 0x000fe40000f21472 */
[----:B------:R-:W-:-:S08]  /*13d40*/  @P0 R2UR P1, UR4, R17 ;  /* 0x00000000110402ca */ /* 0x000fd00000020000 */
[----:B------:R-:W-:-:S05]  /*13d50*/  @P0 PLOP3.LUT P0, PT, P1, PT, PT, 0x80, 0x0 ;  /* 0x000000000000081c */ /* 0x000fca0000f0f070 */
[----:B------:R-:W-:Y:S01]  /*13d60*/  @!P1 SYNCS.ARRIVE.TRANS64.RED.A0T1 RZ, [UR4+0x38800], RZ ;  /* 0x038800ffffff99a7 */ /* 0x000fe20008200404 */
[----:B------:R-:W-:Y:S07]  /*13d70*/  @!P1 ARRIVES.LDGSTSBAR.64.TRANSCNT [UR4+0x38800] ;  /* 0x03880000ff0099b0 */ /* 0x000fee0008000a84 */
[----:B------:R-:W-:Y:S05]  /*13d80*/  @P0 BRA.U.ANY `(.L_x_2451) ;  /* 0xfffffffd00e80947 */ /* 0x000fea000393ffff */
[----:B---3--:R-:W3:Y:S02]  /*13d90*/  LDL.LU R2, [R1+0x1c] ;  /* 0x00001c0001027983 */ /* 0x008ee40000300800 */
        /* <DEDUP_REMOVED lines=10> */
[----:B0--3--:R-:W-:Y:S05]  /*13e40*/  @!P0 BRA `(.L_x_2453) ;  /* 0x0000004400548947 */ /* 0x009fea0003800000 */
.L_x_2567:
[----:B------:R-:W-:Y:S05]  /*13e50*/  BSYNC B0 ;  /* 0x0000000000007941 */ /* 0x000fea0003800000 */
.L_x_2452:
[----:B------:R-:W-:-:S06]  /*13e60*/  UISETP.GE.AND UP0, UPT, UR41, 0x2, UPT ;  /* 0x000000022900788c */ /* 0x000fcc000bf06270 */
[----:B------:R-:W-:-:S13]  /*13e70*/  PLOP3.LUT P0, PT, PT, PT, UP0, 0x80, 0x0 ;  /* 0x000000000000781c */ /* 0x000fda0003f0f008 */
[----:B------:R-:W-:Y:S05]  /*13e80*/  @!P0 BRA `(.L_x_2454) ;  /* 0x0000002800288947 */ /* 0x000fea0003800000 */
[----:B------:R-:W-:Y:S02]  /*13e90*/  ULOP3.LUT UR4, UR41, 0x1, URZ, 0xc0, !UPT ;  /* 0x0000000129047892 */ /* 0x000fe4000f8ec03f */
[----:B------:R-:W-:Y:S02]  /*13ea0*/  IMAD.U32 R7, RZ, RZ, UR41 ;  /* 0x00000029ff077e24 */ /* 0x000fe4000f8e00ff */
[----:B------:R-:W-:Y:S02]  /*13eb0*/  UISETP.NE.U32.AND UP0, UPT, UR4, 0x1, UPT ;  /* 0x000000010400788c */ /* 0x000fe4000bf05070 */
[----:B------:R-:W-:-:S04]  /*13ec0*/  VIADD R7, R7, 0xfffffffe ;  /* 0xfffffffe07077836 */ /* 0x000fc80000000000 */
[----:B0-----:R-:W-:Y:S01]  /*13ed0*/  IMAD.MOV.U32 R0, RZ, RZ, R7 ;  /* 0x000000ffff007224 */ /* 0x001fe200078e0007 */
[----:B------:R-:W-:-:S13]  /*13ee0*/  PLOP3.LUT P0, PT, PT, PT, UP0, 0x80, 0x0 ;  /* 0x000000000000781c */ /* 0x000fda0003f0f008 */
[----:B------:R-:W-:Y:S05]  /*13ef0*/  @!P0 BRA `(.L_x_2455) ;  /* 0x0000000c00588947 */ /* 0x000fea0003800000 */
[----:B--2---:R-:W2:Y:S04]  /*13f00*/  LDL R3, [R1+0xc] ;  /* 0x00000c0001037983 */ /* 0x004ea80000100800 */
[----:B------:R-:W3:Y:S01]  /*13f10*/  LDL R2, [R1+0x4] ;  /* 0x0000040001027983 */ /* 0x000ee20000100800 */
        /* <DEDUP_REMOVED lines=9> */
[----:B------:R-:W-:Y:S02]  /*13fb0*/  IMAD.MOV.U32 R4, RZ, RZ, R16 ;  /* 0x000000ffff047224 */ /* 0x000fe400078e0010 */
[----:B------:R-:W-:Y:S01]  /*13fc0*/  IMAD.MOV.U32 R8, RZ, RZ, R7 ;  /* 0x000000ffff087224 */ /* 0x000fe200078e0007 */
[----:B--2---:R-:W-:-:S13]  /*13fd0*/  ISETP.NE.AND P1, PT, R2, RZ, PT ;  /* 0x000000ff0200720c */ /* 0x004fda0003f25270 */
[----:B------:R-:W-:Y:S05]  /*13fe0*/  @!P1 BRA `(.L_x_2458) ;  /* 0x0000000000549947 */ /* 0x000fea0003800000 */
[----:B------:R-:W2:Y:S01]  /*13ff0*/  LDL R10, [R1+0x8] ;  /* 0x00000800010a7983 */ /* 0x000ea20000100800 */
[----:B-1----:R-:W0:Y:S03]  /*14000*/  LDC R5, c[0x0][0x43c] ;  /* 0x00010f00ff057b82 */ /* 0x002e260000000800 */
[----:B------:R-:W3:Y:S01]  /*14010*/  LDL R11, [R1] ;  /* 0x00000000010b7983 */ /* 0x000ee20000100800 */
[----:B------:R-:W-:Y:S01]  /*14020*/  IMAD.MOV.U32 R4, RZ, RZ, R7 ;  /* 0x000000ffff047224 */ /* 0x000fe200078e0007 */
[----:B------:R-:W-:Y:S01]  /*14030*/  ULDC.64 UR4, c[0x0][0x428] ;  /* 0x00010a0000047ab9 */ /* 0x000fe20000000a00 */
[----:B------:R-:W-:Y:S01]  /*14040*/  ULDC.64 UR6, c[0x0][0x208] ;  /* 0x0000820000067ab9 */ /* 0x000fe20000000a00 */
[----:B0-----:R-:W-:-:S13]  /*14050*/  ISETP.NE.AND P0, PT, R5, 0x1, PT ;  /* 0x000000010500780c */ /* 0x001fda0003f05270 */
[----:B------:R-:W0:Y:S02]  /*14060*/  @P0 LDC.64 R2, c[0x0][0x440] ;  /* 0x00011000ff020b82 */ /* 0x000e240000000a00 */
[----:B0-----:R-:W-:-:S05]  /*14070*/  @P0 IMAD.HI.U32 R2, R7, R2, RZ ;  /* 0x0000000207020227 */ /* 0x001fca00078e00ff */
[----:B------:R-:W-:Y:S02]  /*14080*/  @P0 SHF.R.U32.HI R4, RZ, R3, R2 ;  /* 0x00000003ff040219 */ /* 0x000fe40000011602 */
[----:B------:R-:W0:Y:S03]  /*14090*/  LDC.64 R2, c[0x0][0x418] ;  /* 0x00010600ff027b82 */ /* 0x000e260000000a00 */
[----:B------:R-:W-:-:S04]  /*140a0*/  IMAD.MOV R8, RZ, RZ, -R4 ;  /* 0x000000ffff087224 */ /* 0x000fc800078e0a04 */
[----:B------:R-:W-:Y:S01]  /*140b0*/  IMAD R8, R5, R8, R7 ;  /* 0x0000000805087224 */ /* 0x000fe200078e0207 */
[----:B------:R-:W-:Y:S01]  /*140c0*/  SHF.R.S32.HI R5, RZ, 0x1f, R4 ;  /* 0x0000001fff057819 */ /* 0x000fe20000011404 */
[----:B--2---:R-:W-:-:S04]  /*140d0*/  IMAD R10, R10, UR4, RZ ;  /* 0x000000040a0a7c24 */ /* 0x004fc8000f8e02ff */
[C---:B---3--:R-:W-:Y:S02]  /*140e0*/  IMAD R10, R11.reuse, UR5, R10 ;  /* 0x000000050b0a7c24 */ /* 0x048fe4000f8e020a */
[----:B------:R-:W-:-:S04]  /*140f0*/  IMAD.WIDE.U32 R4, R11, UR4, R4 ;  /* 0x000000040b047c25 */ /* 0x000fc8000f8e0004 */
[----:B------:R-:W-:Y:S01]  /*14100*/  IMAD.IADD R5, R10, 0x1, R5 ;  /* 0x000000010a057824 */ /* 0x000fe200078e0205 */
[----:B0-----:R-:W-:-:S04]  /*14110*/  LEA R2, P0, R4, R2, 0x2 ;  /* 0x0000000204027211 */ /* 0x001fc800078010ff */
[----:B------:R-:W-:-:S05]  /*14120*/  LEA.HI.X R3, R4, R3, R5, 0x2, P0 ;  /* 0x0000000304037211 */ /* 0x000fca00000f1405 */
[----:B------:R0:W5:Y:S04]  /*14130*/  LDG.E R4, desc[UR6][R2.64] ;  /* 0x0000000602047981 */ /* 0x000168000c1e1900 */
.L_x_2458:
[----:B0-----:R-:W-:Y:S01]  /*14140*/  IMAD R2, R0, 0x8, R17 ;  /* 0x0000000800027824 */ /* 0x001fe200078e0211 */
[----:B------:R-:W-:Y:S01]  /*14150*/  SHF.L.U32 R3, R9, 0x1f, RZ ;  /* 0x0000001f09037819 */ /* 0x000fe200000006ff */
[----:B------:R-:W-:Y:S03]  /*14160*/  BSSY B1, `(.L_x_2459) ;  /* 0x0000003000017945 */ /* 0x000fe60003800000 */
[----:B------:R-:W0:Y:S02]  /*14170*/  SYNCS.PHASECHK.TRANS64.TRYWAIT P0, [R2+URZ+0x38840], R3 ;  /* 0x03884003020075a7 */ /* 0x000e24000800017f */
[----:B0-----:R-:W-:Y:S05]  /*14180*/  @!P0 BRA `(.L_x_2460) ;  /* 0x0000004000988947 */ /* 0x001fea0003800000 */
.L_x_2568:
[----:B------:R-:W-:Y:S05]  /*14190*/  BSYNC B1 ;  /* 0x0000000000017941 */ /* 0x000fea0003800000 */
.L_x_2459:
[----:B-1----:R-:W1:Y:S01]  /*141a0*/  S2R R5, SR_TID.X ;  /* 0x0000000000057919 */ /* 0x002e620000002100 */
        /* <DEDUP_REMOVED lines=11> */
.L_x_2462:
[----:B------:R-:W-:Y:S05]  /*14260*/  BSYNC B1 ;  /* 0x0000000000017941 */ /* 0x000fea0003800000 */
.L_x_2461:
[----:B------:R-:W-:Y:S01]  /*14270*/  IMAD.MOV.U32 R10, RZ, RZ, RZ ;  /* 0x000000ffff0a7224 */ /* 0x000fe200078e00ff */
[----:B------:R-:W-:Y:S01]  /*14280*/  R2UR UR11, R8 ;  /* 0x00000000080b72ca */ /* 0x000fe200000e0000 */
[----:B0-----:R-:W-:Y:S01]  /*14290*/  IMAD R3, R0, 0xa000, R17 ;  /* 0x0000a00000037824 */ /* 0x001fe200078e0211 */
[----:B------:R-:W-:Y:S01]  /*142a0*/  UIADD3 UR4, UP0, UR38, 0x370, URZ ;  /* 0x0000037026047890 */ /* 0x000fe2000ff1e03f */
[----:B------:R-:W-:Y:S01]  /*142b0*/  PLOP3.LUT P0, PT, PT, PT, PT, 0x80, 0x0 ;  /* 0x000000000000781c */ /* 0x000fe20003f0f070 */
[----:B------:R-:W-:Y:S01]  /*142c0*/  VIADD R2, R2, 0x38830 ;  /* 0x0003883002027836 */ /* 0x000fe20000000000 */
[----:B------:R-:W-:Y:S01]  /*142d0*/  R2UR UR10, R10 ;  /* 0x000000000a0a72ca */ /* 0x000fe200000e0000 */
[----:B------:R-:W-:Y:S01]  /*142e0*/  VIADD R5, R3, 0x24400 ;  /* 0x0002440003057836 */ /* 0x000fe20000000000 */
[----:B------:R-:W-:Y:S01]  /*142f0*/  UIADD3.X UR5, URZ, UR39, URZ, UP0, !UPT ;  /* 0x000000273f057290 */ /* 0x000fe200087fe43f */
[----:B------:R-:W-:Y:S01]  /*14300*/  UMOV UR6, 0x0 ;  /* 0x0000000000067882 */ /* 0x000fe20000000000 */
[----:B------:R-:W-:-:S04]  /*14310*/  UMOV UR7, 0x14f00000 ;  /* 0x14f0000000077882 */ /* 0x000fc80000000000 */
[----:B------:R-:W-:-:S12]  /*14320*/  UIMAD UR11, UR11, 0x50, URZ ;  /* 0x000000500b0b78a4 */ /* 0x000fd8000f8e023f */
.L_x_2463:
[----:B------:R-:W-:-:S13]  /*14330*/  @P0 ELECT P2, URZ, PT ;  /* 0x00000000003f082f */ /* 0x000fda0003840000 */
[----:B-----5:R-:W-:Y:S01]  /*14340*/  @P2 R2UR UR13, R4 ;  /* 0x00000000040d22ca */ /* 0x020fe200000e0000 */
[----:B------:R-:W-:Y:S01]  /*14350*/  UMOV UR12, UR36 ;  /* 0x00000024000c7c82 */ /* 0x000fe20008000000 */
        /* <DEDUP_REMOVED lines=12> */
.L_x_2464:
[----:B------:R-:W-:-:S13]  /*14420*/  @P0 ELECT P2, URZ, PT ;  /* 0x00000000003f082f */ /* 0x000fda0003840000 */
[----:B------:R-:W-:Y:S01]  /*14430*/  @P2 R2UR UR13, R4 ;  /* 0x00000000040d22ca */ /* 0x000fe200000e0000 */
        /* <DEDUP_REMOVED lines=13> */
.L_x_2465:
        /* <DEDUP_REMOVED lines=15> */
.L_x_2466:
        /* <DEDUP_REMOVED lines=15> */
.L_x_2569:
[----:B------:R-:W-:Y:S05]  /*146f0*/  BSYNC B1 ;  /* 0x0000000000017941 */ /* 0x000fea0003800000 */
.L_x_2467:
        /* <DEDUP_REMOVED lines=12> */
.L_x_2470:
[----:B------:R-:W-:Y:S05]  /*147c0*/  BSYNC B1 ;  /* 0x0000000000017941 */ /* 0x000fea0003800000 */
.L_x_2469:
[----:B------:R-:W-:Y:S01]  /*147d0*/  R2UR UR6, R12 ;  /* 0x000000000c0672ca */ /* 0x000fe200000e0000 */
[C-C-:B0-----:R-:W-:Y:S01]  /*147e0*/  IMAD R2, R18.reuse, 0x8, R17.reuse ;  /* 0x0000000812027824 */ /* 0x141fe200078e0211 */
[----:B------:R-:W-:Y:S01]  /*147f0*/  R2UR UR7, R13 ;  /* 0x000000000d0772ca */ /* 0x000fe200000e0000 */
[----:B------:R-:W-:Y:S01]  /*14800*/  IMAD R3, R18, 0xa000, R17 ;  /* 0x0000a00012037824 */ /* 0x000fe200078e0211 */
[----:B------:R-:W-:Y:S01]  /*14810*/  R2UR UR10, R10 ;  /* 0x000000000a0a72ca */ /* 0x000fe200000e0000 */
[----:B------:R-:W-:Y:S01]  /*14820*/  UIADD3 UR4, UP0, UR38, 0x470, URZ ;  /* 0x0000047026047890 */ /* 0x000fe2000ff1e03f */
[----:B------:R-:W-:Y:S01]  /*14830*/  PLOP3.LUT P0, PT, PT, PT, PT, 0x80, 0x0 ;  /* 0x000000000000781c */ /* 0x000fe20003f0f070 */
[----:B------:R-:W-:Y:S02]  /*14840*/  IMAD R5, R19, 0x50, RZ ;  /* 0x0000005013057824 */ /* 0x000fe400078e02ff */
[----:B------:R-:W-:Y:S01]  /*14850*/  VIADD R2, R2, 0x38850 ;  /* 0x0003885002027836 */ /* 0x000fe20000000000 */
[----:B------:R-:W-:Y:S01]  /*14860*/  UIADD3.X UR5, URZ, UR39, URZ, UP0, !UPT ;  /* 0x000000273f057290 */ /* 0x000fe200087fe43f */
[----:B------:R-:W-:-:S11]  /*14870*/  VIADD R10, R3, 0x400 ;  /* 0x00000400030a7836 */ /* 0x000fd60000000000 */
.L_x_2471:
        /* <DEDUP_REMOVED lines=15> */
.L_x_2472:
        /* <DEDUP_REMOVED lines=15> */
.L_x_2473:
        /* <DEDUP_REMOVED lines=15> */
.L_x_2474:
        /* <DEDUP_REMOVED lines=10> */
[----:B------:R-:W-:Y:S02]  /*14bf0*/  IMAD.MOV.U32 R16, RZ, RZ, R4 ;  /* 0x000000ffff107224 */ /* 0x000fe400078e0004 */
[----:B------:R-:W-:-:S07]  /*14c00*/  IMAD.MOV.U32 R19, RZ, RZ, R8 ;  /* 0x000000ffff137224 */ /* 0x000fce00078e0008 */
.L_x_2457:
[----:B------:R-:W-:Y:S05]  /*14c10*/  BSYNC B0 ;  /* 0x0000000000007941 */ /* 0x000fea0003800000 */
.L_x_2456:
[----:B------:R0:W-:Y:S01]  /*14c20*/  STL [R1+0x4], R9 ;  /* 0x0000040901007387 */ /* 0x0001e20000100800 */
[----:B------:R-:W-:Y:S01]  /*14c30*/  UIADD3 UR4, UR41, -0x3, URZ ;  /* 0xfffffffd29047890 */ /* 0x000fe2000fffe03f */
[----:B------:R-:W-:-:S05]  /*14c40*/  IMAD.MOV.U32 R18, RZ, RZ, R0 ;  /* 0x000000ffff127224 */ /* 0x000fca00078e0000 */
[----:B------:R-:W-:-:S07]  /*14c50*/  IMAD.U32 R0, RZ, RZ, UR4 ;  /* 0x00000004ff007e24 */ /* 0x000fce000f8e00ff */
.L_x_2455:
[----:B------:R-:W-:Y:S01]  /*14c60*/  ISETP.NE.AND P0, PT, R7, RZ, PT ;  /* 0x000000ff0700720c */ /* 0x000fe20003f05270 */
[----:B------:R-:W-:-:S12]  /*14c70*/  BSSY B0, `(.L_x_2454) ;  /* 0x00001ab000007945 */ /* 0x000fd80003800000 */
[----:B------:R-:W-:Y:S05]  /*14c80*/  @!P0 BRA `(.L_x_2475) ;  /* 0x0000001800a48947 */ /* 0x000fea0003800000 */
[----:B------:R-:W-:-:S07]  /*14c90*/  IMAD.MOV.U32 R8, RZ, RZ, R16 ;  /* 0x000000ffff087224 */ /* 0x000fce00078e0010 */
.L_x_2514:
[----:B--2---:R-:W2:Y:S04]  /*14ca0*/  LDL R3, [R1+0xc] ;  /* 0x00000c0001037983 */ /* 0x004ea80000100800 */
[----:B------:R-:W3:Y:S01]  /*14cb0*/  LDL R2, [R1+0x4] ;  /* 0x0000040001027983 */ /* 0x000ee20000100800 */
[----:B------:R-:W-:Y:S01]  /*14cc0*/  VIADD R4, R18, 0x1 ;  /* 0x0000000112047836 */ /* 0x000fe20000000000 */
[----:B------:R-:W-:Y:S05]  /*14cd0*/  YIELD ;  /* 0x0000000000007946 */ /* 0x000fea0003800000 */
[----:B------:R-:W-:Y:S01]  /*14ce0*/  ISETP.NE.AND P0, PT, R4, 0x2, PT ;  /* 0x000000020400780c */ /* 0x000fe20003f05270 */
[----:B------:R-:W-:Y:S03]  /*14cf0*/  BSSY B1, `(.L_x_2476) ;  /* 0x00000cd000017945 */ /* 0x000fe60003800000 */
[----:B-1----:R-:W-:-:S02]  /*14d00*/  SEL R5, RZ, 0x1, P0 ;  /* 0x00000001ff057807 */ /* 0x002fc40000000000 */
        /* <DEDUP_REMOVED lines=9> */
[----:B------:R-:W1:Y:S01]  /*14da0*/  LDC R8, c[0x0][0x43c] ;  /* 0x00010f00ff087b82 */ /* 0x000e620000000800 */
[----:B------:R-:W-:Y:S02]  /*14db0*/  ULDC.64 UR4, c[0x0][0x428] ;  /* 0x00010a0000047ab9 */ /* 0x000fe40000000a00 */
[----:B0-----:R-:W3:Y:S01]  /*14dc0*/  LDL R9, [R1] ;  /* 0x0000000001097983 */ /* 0x001ee20000100800 */
[----:B------:R-:W-:Y:S01]  /*14dd0*/  ULDC.64 UR6, c[0x0][0x208] ;  /* 0x0000820000067ab9 */ /* 0x000fe20000000a00 */
[----:B-1----:R-:W-:-:S13]  /*14de0*/  ISETP.NE.AND P0, PT, R8, 0x1, PT ;  /* 0x000000010800780c */ /* 0x002fda0003f05270 */
        /* <DEDUP_REMOVED lines=15> */
.L_x_2478:
[----:B------:R-:W-:Y:S01]  /*14ee0*/  IMAD R3, R4, 0x8, R17 ;  /* 0x0000000804037824 */ /* 0x000fe200078e0211 */
[----:B------:R-:W-:Y:S01]  /*14ef0*/  SHF.L.U32 R2, R5, 0x1f, RZ ;  /* 0x0000001f05027819 */ /* 0x000fe200000006ff */
[----:B------:R-:W-:Y:S03]  /*14f00*/  BSSY B2, `(.L_x_2479) ;  /* 0x0000003000027945 */ /* 0x000fe60003800000 */
[----:B------:R-:W2:Y:S02]  /*14f10*/  SYNCS.PHASECHK.TRANS64.TRYWAIT P0, [R3+URZ+0x38840], R2 ;  /* 0x03884002030075a7 */ /* 0x000ea4000800017f */
[----:B--2---:R-:W-:Y:S05]  /*14f20*/  @!P0 BRA `(.L_x_2480) ;  /* 0x0000003400588947 */ /* 0x004fea0003800000 */
.L_x_2570:
[----:B------:R-:W-:Y:S05]  /*14f30*/  BSYNC B2 ;  /* 0x0000000000027941 */ /* 0x000fea0003800000 */
.L_x_2479:
        /* <DEDUP_REMOVED lines=12> */
.L_x_2482:
[----:B------:R-:W-:Y:S05]  /*15000*/  BSYNC B2 ;  /* 0x0000000000027941 */ /* 0x000fea0003800000 */
.L_x_2481:
        /* <DEDUP_REMOVED lines=11> */
.L_x_2483:
        /* <DEDUP_REMOVED lines=16> */
.L_x_2484:
        /* <DEDUP_REMOVED lines=16> */
.L_x_2485:
        /* <DEDUP_REMOVED lines=16> */
.L_x_2486:
        /* <DEDUP_REMOVED lines=16> */
.L_x_2571:
[----:B------:R-:W-:Y:S05]  /*154c0*/  BSYNC B2 ;  /* 0x0000000000027941 */ /* 0x000fea0003800000 */
.L_x_2487:
        /* <DEDUP_REMOVED lines=11> */
.L_x_2490:
[----:B------:R-:W-:Y:S05]  /*15580*/  BSYNC B2 ;  /* 0x0000000000027941 */ /* 0x000fea0003800000 */
.L_x_2489:
[----:B------:R-:W-:Y:S01]  /*15590*/  R2UR UR10, R12 ;  /* 0x000000000c0a72ca */ /* 0x000fe200000e0000 */
[----:B------:R-:W-:Y:S01]  /*155a0*/  IMAD R18, R18, 0xa000, R17 ;  /* 0x0000a00012127824 */ /* 0x000fe200078e0211 */
[----:B------:R-:W-:Y:S01]  /*155b0*/  R2UR UR6, R10 ;  /* 0x000000000a0672ca */ /* 0x000fe200000e0000 */
[----:B------:R-:W-:Y:S01]  /*155c0*/  UIADD3 UR4, UP0, UR38, 0x470, URZ ;  /* 0x0000047026047890 */ /* 0x000fe2000ff1e03f */
[----:B------:R-:W-:Y:S01]  /*155d0*/  R2UR UR7, R11 ;  /* 0x000000000b0772ca */ /* 0x000fe200000e0000 */
[----:B0-----:R-:W-:Y:S01]  /*155e0*/  IMAD R3, R19, 0x50, RZ ;  /* 0x0000005013037824 */ /* 0x001fe200078e02ff */
[----:B------:R-:W-:Y:S01]  /*155f0*/  PLOP3.LUT P0, PT, PT, PT, PT, 0x80, 0x0 ;  /* 0x000000000000781c */ /* 0x000fe20003f0f070 */
[----:B------:R-:W-:Y:S01]  /*15600*/  VIADD R2, R2, 0x50 ;  /* 0x0000005002027836 */ /* 0x000fe20000000000 */
[----:B------:R-:W-:Y:S01]  /*15610*/  UIADD3.X UR5, URZ, UR39, URZ, UP0, !UPT ;  /* 0x000000273f057290 */ /* 0x000fe200087fe43f */
[----:B------:R-:W-:-:S11]  /*15620*/  VIADD R9, R18, 0x400 ;  /* 0x0000040012097836 */ /* 0x000fd60000000000 */
.L_x_2491:
        /* <DEDUP_REMOVED lines=15> */
.L_x_2492:
        /* <DEDUP_REMOVED lines=15> */
.L_x_2493:
        /* <DEDUP_REMOVED lines=15> */
.L_x_2494:
        /* <DEDUP_REMOVED lines=12> */
.L_x_2477:
[----:B------:R-:W-:Y:S05]  /*159c0*/  BSYNC B1 ;  /* 0x0000000000017941 */ /* 0x000fea0003800000 */
.L_x_2476:
        /* <DEDUP_REMOVED lines=8> */
[----:B------:R1:W-:Y:S02]  /*15a50*/  STL [R1+0x4], R10 ;  /* 0x0000040a01007387 */ /* 0x0003e40000100800 */
[----:B------:R-:W-:Y:S05]  /*15a60*/  @!P1 BRA `(.L_x_2496) ;  /* 0x0000000c001c9947 */ /* 0x000fea0003800000 */
[----:B------:R-:W2:Y:S01]  /*15a70*/  LDL R3, [R1+0x10] ;  /* 0x0000100001037983 */ /* 0x000ea20000100800 */
[----:B------:R-:W-:Y:S01]  /*15a80*/  VIADD R7, R0, 0xffffffff ;  /* 0xffffffff00077836 */ /* 0x000fe20000000000 */
[----:B--2---:R-:W-:-:S13]  /*15a90*/  ISETP.NE.AND P1, PT, R3, RZ, PT ;  /* 0x000000ff0300720c */ /* 0x004fda0003f25270 */
[----:B------:R-:W-:Y:S05]  /*15aa0*/  @!P1 BRA `(.L_x_2497) ;  /* 0x0000000000549947 */ /* 0x000fea0003800000 */
[----:B------:R-:W2:Y:S01]  /*15ab0*/  LDL R12, [R1+0x8] ;  /* 0x00000800010c7983 */ /* 0x000ea20000100800 */
[----:B0-----:R-:W0:Y:S01]  /*15ac0*/  LDC R9, c[0x0][0x43c] ;  /* 0x00010f00ff097b82 */ /* 0x001e220000000800 */
[----:B------:R-:W-:Y:S02]  /*15ad0*/  ULDC.64 UR4, c[0x0][0x428] ;  /* 0x00010a0000047ab9 */ /* 0x000fe40000000a00 */
[----:B------:R-:W3:Y:S01]  /*15ae0*/  LDL R11, [R1] ;  /* 0x00000000010b7983 */ /* 0x000ee20000100800 */
        /* <DEDUP_REMOVED lines=17> */
.L_x_2497:
[----:B------:R-:W-:Y:S01]  /*15c00*/  IMAD R2, R18, 0x8, R17 ;  /* 0x0000000812027824 */ /* 0x000fe200078e0211 */
[----:B------:R-:W-:Y:S01]  /*15c10*/  SHF.L.U32 R3, R10, 0x1f, RZ ;  /* 0x0000001f0a037819 */ /* 0x000fe200000006ff */
[----:B------:R-:W-:Y:S03]  /*15c20*/  BSSY B2, `(.L_x_2498) ;  /* 0x0000003000027945 */ /* 0x000fe60003800000 */
[----:B------:R-:W3:Y:S02]  /*15c30*/  SYNCS.PHASECHK.TRANS64.TRYWAIT P0, [R2+URZ+0x38840], R3 ;  /* 0x03884003020075a7 */ /* 0x000ee4000800017f */
[----:B---3--:R-:W-:Y:S05]  /*15c40*/  @!P0 BRA `(.L_x_2499) ;  /* 0x0000002800388947 */ /* 0x008fea0003800000 */
.L_x_2572:
[----:B------:R-:W-:Y:S05]  /*15c50*/  BSYNC B2 ;  /* 0x0000000000027941 */ /* 0x000fea0003800000 */
.L_x_2498:
        /* <DEDUP_REMOVED lines=12> */
.L_x_2501:
[----:B------:R-:W-:Y:S05]  /*15d20*/  BSYNC B2 ;  /* 0x0000000000027941 */ /* 0x000fea0003800000 */
.L_x_2500:
        /* <DEDUP_REMOVED lines=10> */
[----:B-1----:R-:W-:Y:S01]  /*15dd0*/  VIADD R10, R9, 0x24400 ;  /* 0x00024400090a7836 */ /* 0x002fe20000000000 */
[----:B------:R-:W-:-:S09]  /*15de0*/  UMOV UR7, 0x14f00000 ;  /* 0x14f0000000077882 */ /* 0x000fd20000000000 */
.L_x_2502:
        /* <DEDUP_REMOVED lines=16> */
.L_x_2503:
        /* <DEDUP_REMOVED lines=16> */
.L_x_2504:
        /* <DEDUP_REMOVED lines=16> */
.L_x_2505:
        /* <DEDUP_REMOVED lines=15> */
.L_x_2573:
[----:B------:R-:W-:Y:S05]  /*161e0*/  BSYNC B2 ;  /* 0x0000000000027941 */ /* 0x000fea0003800000 */
.L_x_2506:
        /* <DEDUP_REMOVED lines=11> */
.L_x_2509:
[----:B------:R-:W-:Y:S05]  /*162a0*/  BSYNC B2 ;  /* 0x0000000000027941 */ /* 0x000fea0003800000 */
.L_x_2508:
[----:B------:R-:W-:Y:S01]  /*162b0*/  R2UR UR10, R12 ;  /* 0x000000000c0a72ca */ /* 0x000fe200000e0000 */
[----:B------:R-:W-:Y:S01]  /*162c0*/  IMAD R4, R4, 0xa000, R17 ;  /* 0x0000a00004047824 */ /* 0x000fe200078e0211 */
[----:B------:R-:W-:Y:S01]  /*162d0*/  R2UR UR6, R10 ;  /* 0x000000000a0672ca */ /* 0x000fe200000e0000 */
[----:B------:R-:W-:Y:S01]  /*162e0*/  UIADD3 UR4, UP0, UR38, 0x470, URZ ;  /* 0x0000047026047890 */ /* 0x000fe2000ff1e03f */
[----:B------:R-:W-:Y:S01]  /*162f0*/  R2UR UR7, R11 ;  /* 0x000000000b0772ca */ /* 0x000fe200000e0000 */
[----:B------:R-:W-:Y:S01]  /*16300*/  IMAD R3, R19, 0x50, RZ ;  /* 0x0000005013037824 */ /* 0x000fe200078e02ff */
[----:B------:R-:W-:Y:S01]  /*16310*/  PLOP3.LUT P0, PT, PT, PT, PT, 0x80, 0x0 ;  /* 0x000000000000781c */ /* 0x000fe20003f0f070 */
[----:B0-----:R-:W-:Y:S01]  /*16320*/  VIADD R2, R2, 0x50 ;  /* 0x0000005002027836 */ /* 0x001fe20000000000 */
[----:B------:R-:W-:Y:S01]  /*16330*/  UIADD3.X UR5, URZ, UR39, URZ, UP0, !UPT ;  /* 0x000000273f057290 */ /* 0x000fe200087fe43f */
[----:B------:R-:W-:-:S11]  /*16340*/  VIADD R5, R4, 0x400 ;  /* 0x0000040004057836 */ /* 0x000fd60000000000 */
.L_x_2510:
        /* <DEDUP_REMOVED lines=15> */
.L_x_2511:
        /* <DEDUP_REMOVED lines=15> */
.L_x_2512:
        /* <DEDUP_REMOVED lines=15> */
.L_x_2513:
        /* <DEDUP_REMOVED lines=12> */
.L_x_2496:
[----:B------:R-:W-:Y:S05]  /*166e0*/  BSYNC B1 ;  /* 0x0000000000017941 */ /* 0x000fea0003800000 */
.L_x_2495:
[C---:B------:R-:W-:Y:S01]  /*166f0*/  ISETP.GT.AND P0, PT, R0.reuse, 0x1, PT ;  /* 0x000000010000780c */ /* 0x040fe20003f04270 */
[----:B------:R-:W-:-:S12]  /*16700*/  VIADD R0, R0, 0xfffffffe ;  /* 0xfffffffe00007836 */ /* 0x000fd80000000000 */
[----:B------:R-:W-:Y:S05]  /*16710*/  @P0 BRA `(.L_x_2514) ;  /* 0xffffffe400600947 */ /* 0x000fea000383ffff */
.L_x_2475:
[----:B------:R-:W-:Y:S05]  /*16720*/  BSYNC B0 ;  /* 0x0000000000007941 */ /* 0x000fea0003800000 */
.L_x_2454:
[----:B0-----:R-:W0:Y:S01]  /*16730*/  S2R R0, SR_TID.X ;  /* 0x0000000000007919 */ /* 0x001e220000002100 */
[----:B------:R-:W-:Y:S01]  /*16740*/  BSSY B0, `(.L_x_2515) ;  /* 0x0000012000007945 */ /* 0x000fe20003800000 */
[----:B0-----:R-:W-:-:S04]  /*16750*/  LOP3.LUT R6, R0, 0x7f, RZ, 0xc0, !PT ;  /* 0x0000007f00067812 */ /* 0x001fc800078ec0ff */
[----:B------:R-:W-:-:S13]  /*16760*/  ISETP.NE.AND P1, PT, R6, RZ, PT ;  /* 0x000000ff0600720c */ /* 0x000fda0003f25270 */
[----:B------:R-:W-:Y:S05]  /*16770*/  @P1 BRA `(.L_x_2516) ;  /* 0x0000000000381947 */ /* 0x000fea0003800000 */
[----:B--2---:R-:W0:Y:S01]  /*16780*/  S2R R3, SR_LANEID ;  /* 0x0000000000037919 */ /* 0x004e220000000000 */
[----:B------:R-:W-:Y:S01]  /*16790*/  VOTEU.ANY UR4, UPT, PT ;  /* 0x0000000000047886 */ /* 0x000fe200038e0100 */
[----:B-1----:R-:W1:Y:S01]  /*167a0*/  LDC.64 R4, c[0x0][0xc80] ;  /* 0x00032000ff047b82 */ /* 0x002e620000000a00 */
        /* <DEDUP_REMOVED lines=9> */
[----:B0-----:R-:W-:-:S05]  /*16840*/  IADD3 R0, R0, UR43, R3 ;  /* 0x0000002b00007c10 */ /* 0x001fca000fffe003 */
[----:B------:R0:W-:Y:S02]  /*16850*/  STL [R1+0x18], R0 ;  /* 0x0000180001007387 */ /* 0x0001e40000100800 */
.L_x_2516:
[----:B------:R-:W-:Y:S05]  /*16860*/  BSYNC B0 ;  /* 0x0000000000007941 */ /* 0x000fea0003800000 */
.L_x_2515:
[----:B0-----:R-:W3:Y:S01]  /*16870*/  LDL.LU R0, [R1+0xc] ;  /* 0x00000c0001007983 */ /* 0x001ee20000300800 */
[----:B------:R-:W-:Y:S01]  /*16880*/  BSSY B0, `(.L_x_2517) ;  /* 0x0000056000007945 */ /* 0x000fe20003800000 */
[----:B---3--:R-:W-:-:S13]  /*16890*/  ISETP.NE.AND P0, PT, R0, RZ, PT ;  /* 0x000000ff0000720c */ /* 0x008fda0003f05270 */
[----:B------:R-:W-:Y:S05]  /*168a0*/  @!P0 BRA `(.L_x_2518) ;  /* 0x00000004004c8947 */ /* 0x000fea0003800000 */
[----:B------:R-:W2:Y:S01]  /*168b0*/  LDL R0, [R1+0x4] ;  /* 0x0000040001007983 */ /* 0x000ea20000100800 */
[----:B------:R-:W-:Y:S01]  /*168c0*/  IMAD R2, R18, 0x8, R17 ;  /* 0x0000000812027824 */ /* 0x000fe200078e0211 */
[----:B------:R-:W-:Y:S01]  /*168d0*/  BSSY B1, `(.L_x_2519) ;  /* 0x0000005000017945 */ /* 0x000fe20003800000 */
[----:B------:R-:W-:Y:S02]  /*168e0*/  ISETP.NE.AND P2, PT, R6, RZ, PT ;  /* 0x000000ff0600720c */ /* 0x000fe40003f45270 */
[----:B--2---:R-:W-:-:S04]  /*168f0*/  SHF.L.U32 R3, R0, 0x1f, RZ ;  /* 0x0000001f00037819 */ /* 0x004fc800000006ff */
[----:B------:R-:W0:Y:S02]  /*16900*/  SYNCS.PHASECHK.TRANS64.TRYWAIT P0, [R2+URZ+0x38860], R3 ;  /* 0x03886003020075a7 */ /* 0x000e24000800017f */
[----:B0-----:R-:W-:Y:S05]  /*16910*/  @!P0 BRA `(.L_x_2520) ;  /* 0x0000001c002c8947 */ /* 0x001fea0003800000 */
.L_x_2574:
[----:B------:R-:W-:Y:S05]  /*16920*/  BSYNC B1 ;  /* 0x0000000000017941 */ /* 0x000fea0003800000 */
.L_x_2519:
[----:B------:R-:W-:Y:S04]  /*16930*/  BSSY B1, `(.L_x_2521) ;  /* 0x0000009000017945 */ /* 0x000fe80003800000 */
        /* <DEDUP_REMOVED lines=8> */
.L_x_2522:
[----:B------:R-:W-:Y:S05]  /*169c0*/  BSYNC B1 ;  /* 0x0000000000017941 */ /* 0x000fea0003800000 */
.L_x_2521:
[----:B------:R-:W-:Y:S01]  /*169d0*/  IMAD R0, R18, 0xa000, R17 ;  /* 0x0000a00012007824 */ /* 0x000fe200078e0211 */
[----:B------:R-:W-:Y:S01]  /*169e0*/  UIADD3 UR4, UP0, UR38, 0x470, URZ ;  /* 0x0000047026047890 */ /* 0x000fe2000ff1e03f */
[----:B------:R-:W-:Y:S01]  /*169f0*/  PLOP3.LUT P0, PT, PT, PT, PT, 0x80, 0x0 ;  /* 0x000000000000781c */ /* 0x000fe20003f0f070 */
[----:B------:R-:W-:Y:S01]  /*16a00*/  IMAD R19, R19, 0x50, RZ ;  /* 0x0000005013137824 */ /* 0x000fe200078e02ff */
[----:B------:R-:W-:Y:S01]  /*16a10*/  UMOV UR6, 0x0 ;  /* 0x0000000000067882 */ /* 0x000fe20000000000 */
[----:B0-----:R-:W-:Y:S01]  /*16a20*/  VIADD R2, R2, 0x38850 ;  /* 0x0003885002027836 */ /* 0x001fe20000000000 */
[----:B------:R-:W-:Y:S01]  /*16a30*/  UIADD3.X UR5, URZ, UR39, URZ, UP0, !UPT ;  /* 0x000000273f057290 */ /* 0x000fe200087fe43f */
[----:B------:R-:W-:Y:S01]  /*16a40*/  VIADD R3, R0, 0x400 ;  /* 0x0000040000037836 */ /* 0x000fe20000000000 */
[----:B------:R-:W-:Y:S01]  /*16a50*/  UMOV UR7, 0x14f00000 ;  /* 0x14f0000000077882 */ /* 0x000fe20000000000 */
[----:B------:R-:W-:-:S09]  /*16a60*/  UMOV UR10, URZ ;  /* 0x0000003f000a7c82 */ /* 0x000fd20008000000 */
.L_x_2523:
        /* <DEDUP_REMOVED lines=15> */
.L_x_2524:
        /* <DEDUP_REMOVED lines=15> */
.L_x_2525:
        /* <DEDUP_REMOVED lines=15> */
.L_x_2526:
        /* <DEDUP_REMOVED lines=10> */
.L_x_2518:
[----:B------:R-:W-:Y:S05]  /*16de0*/  BSYNC B0 ;  /* 0x0000000000007941 */ /* 0x000fea0003800000 */
.L_x_2517:
[----:B--2---:R-:W2:Y:S01]  /*16df0*/  LDL.LU R3, [R1+0x4] ;  /* 0x0000040001037983 */ /* 0x004ea20000300800 */
[----:B------:R-:W-:-:S05]  /*16e00*/  VIADD R18, R18, 0x1 ;  /* 0x0000000112127836 */ /* 0x000fca0000000000 */
[----:B------:R-:W-:-:S04]  /*16e10*/  ISETP.NE.AND P0, PT, R18, 0x2, PT ;  /* 0x000000021200780c */ /* 0x000fc80003f05270 */
[----:B------:R-:W-:Y:S02]  /*16e20*/  SEL R0, RZ, 0x1, P0 ;  /* 0x00000001ff007807 */ /* 0x000fe40000000000 */
[----:B------:R-:W-:Y:S02]  /*16e30*/  SEL R18, R18, RZ, P0 ;  /* 0x000000ff12127207 */ /* 0x000fe40000000000 */
[----:B--2---:R-:W-:-:S05]  /*16e40*/  LOP3.LUT R3, R3, R0, RZ, 0x3c, !PT ;  /* 0x0000000003037212 */ /* 0x004fca00078e3cff */
[----:B------:R2:W-:Y:S02]  /*16e50*/  STL [R1+0x4], R3 ;  /* 0x0000040301007387 */ /* 0x0005e40000100800 */
.L_x_2434:
[----:B------:R-:W-:Y:S05]  /*16e60*/  BSYNC B7 ;  /* 0x0000000000077941 */ /* 0x000fea0003800000 */
.L_x_2432:
[----:B0-----:R-:W3:Y:S04]  /*16e70*/  LDL R0, [R1+0x20] ;  /* 0x0000200001007983 */ /* 0x001ee80000100800 */
[----:B------:R0:W5:Y:S01]  /*16e80*/  LDL R2, [R1+0x18] ;  /* 0x0000180001027983 */ /* 0x0001620000100800 */
[----:B---3--:R-:W-:-:S13]  /*16e90*/  ISETP.NE.AND P0, PT, R0, RZ, PT ;  /* 0x000000ff0000720c */ /* 0x008fda0003f05270 */
[----:B0-----:R-:W-:Y:S05]  /*16ea0*/  @!P0 BRA `(.L_x_2527) ;  /* 0x0000000000288947 */ /* 0x001fea0003800000 */
[----:B------:R-:W-:Y:S05]  /*16eb0*/  WARPSYNC.ALL ;  /* 0x0000000000007948 */ /* 0x000fea0003800000 */
[----:B------:R-:W0:Y:S08]  /*16ec0*/  S2UR UR5, SR_CgaCtaId ;  /* 0x00000000000579c3 */ /* 0x000e300000008800 */
[----:B------:R-:W-:Y:S06]  /*16ed0*/  BAR.SYNC.DEFER_BLOCKING 0x5, 0x180 ;  /* 0x0146000000007b1d */ /* 0x000fec0000010000 */
[----:B------:R-:W-:-:S02]  /*16ee0*/  UMOV UR4, 0x400 ;  /* 0x0000040000047882 */ /* 0x000fc40000000000 */
[----:B0-----:R-:W-:-:S06]  /*16ef0*/  ULEA UR4, UR5, UR4, 0x18 ;  /* 0x0000000405047291 */ /* 0x001fcc000f8ec03f */
[----:B------:R-:W-:-:S05]  /*16f00*/  IMAD.U32 R17, RZ, RZ, UR4 ;  /* 0x00000004ff117e24 */ /* 0x000fca000f8e00ff */
[----:B-----5:R-:W0:Y:S04]  /*16f10*/  LDS R2, [R17+0x388d0] ;  /* 0x0388d00011027984 */ /* 0x020e280000000800 */
[----:B0-----:R0:W-:Y:S01]  /*16f20*/  STL [R1+0x18], R2 ;  /* 0x0000180201007387 */ /* 0x0011e20000100800 */
[----:B------:R-:W-:Y:S06]  /*16f30*/  BAR.ARV 0x4, 0x180 ;  /* 0x0106000000007b1d */ /* 0x000fec0000002000 */
[----:B------:R-:W-:Y:S05]  /*16f40*/  BRA `(.L_x_2528) ;  /* 0x00000000002c7947 */ /* 0x000fea0003800000 */
.L_x_2527:
[----:B------:R-:W-:-:S03]  /*16f50*/  UMOV UR4, 0xffffffff ;  /* 0xffffffff00047882 */ /* 0x000fc60000000000 */
[----:B------:R-:W-:Y:S05]  /*16f60*/  BRA.DIV UR4, `(.L_x_2529) ;  /* 0x0000001604ac7947 */ /* 0x000fea000b800000 */
[----:B-----5:R0:W3:Y:S02]  /*16f70*/  SHFL.IDX PT, R14, R2, RZ, 0x1f ;  /* 0x00001fff020e7589 */ /* 0x0200e400000e0000 */
.L_x_2577:
[----:B--2---:R-:W2:Y:S01]  /*16f80*/  @!P1 S2R R3, SR_CgaCtaId ;  /* 0x0000000000039919 */ /* 0x004ea20000008800 */
[----:B------:R-:W-:Y:S05]  /*16f90*/  WARPSYNC.ALL ;  /* 0x0000000000007948 */ /* 0x000fea0003800000 */
[----:B------:R-:W-:Y:S01]  /*16fa0*/  BAR.SYNC.DEFER_BLOCKING 0x4, 0x180 ;  /* 0x0106000000007b1d */ /* 0x000fe20000010000 */
[----:B------:R-:W-:-:S05]  /*16fb0*/  @!P1 MOV R0, 0x400 ;  /* 0x0000040000009802 */ /* 0x000fca0000000f00 */
[----:B---3--:R3:W-:Y:S01]  /*16fc0*/  STL [R1+0x18], R14 ;  /* 0x0000180e01007387 */ /* 0x0087e20000100800 */
[----:B--2---:R-:W-:-:S05]  /*16fd0*/  @!P1 LEA R17, R3, R0, 0x18 ;  /* 0x0000000003119211 */ /* 0x004fca00078ec0ff */
[----:B------:R3:W-:Y:S01]  /*16fe0*/  @!P1 STS [R17+0x388d0], R2 ;  /* 0x0388d00211009388 */ /* 0x0007e20000000800 */
[----:B------:R-:W-:Y:S06]  /*16ff0*/  BAR.ARV 0x5, 0x180 ;  /* 0x0146000000007b1d */ /* 0x000fec0000002000 */
.L_x_2528:
[----:B------:R-:W4:Y:S01]  /*17000*/  LDL R0, [R1+0x18] ;  /* 0x0000180001007983 */ /* 0x000f220000100800 */
[----:B------:R-:W-:Y:S02]  /*17010*/  ULDC UR4, c[0x0][0xc38] ;  /* 0x00030e0000047ab9 */ /* 0x000fe40000000800 */
[----:B----4-:R-:W-:-:S13]  /*17020*/  ISETP.GE.AND P0, PT, R0, UR4, PT ;  /* 0x0000000400007c0c */ /* 0x010fda000bf06270 */
[----:B------:R-:W-:Y:S05]  /*17030*/  @!P0 BRA `(.L_x_2530) ;  /* 0xffffffb000208947 */ /* 0x000fea000383ffff */
.L_x_2429:
[----:B-1----:R-:W4:Y:S01]  /*17040*/  LDL.LU R0, [R1+0x1c] ;  /* 0x00001c0001007983 */ /* 0x002f220000300800 */
[----:B------:R-:W-:Y:S01]  /*17050*/  BSSY B0, `(.L_x_2531) ;  /* 0x000000b000007945 */ /* 0x000fe20003800000 */
[----:B------:R-:W1:Y:S01]  /*17060*/  S2R R5, SR_CgaCtaId ;  /* 0x0000000000057919 */ /* 0x000e620000008800 */
[----:B----4-:R-:W-:-:S05]  /*17070*/  VIADD R0, R0, 0x1 ;  /* 0x0000000100007836 */ /* 0x010fca0000000000 */
[----:B0--3--:R-:W-:-:S04]  /*17080*/  LEA.HI R2, R0, R0, RZ, 0x1 ;  /* 0x0000000000027211 */ /* 0x009fc800078f08ff */
[----:B--2---:R-:W-:-:S05]  /*17090*/  LOP3.LUT R3, R2, 0xfffffffe, RZ, 0xc0, !PT ;  /* 0xfffffffe02037812 */ /* 0x004fca00078ec0ff */
[----:B------:R-:W-:Y:S01]  /*170a0*/  IMAD.IADD R3, R0, 0x1, -R3 ;  /* 0x0000000100037824 */ /* 0x000fe200078e0a03 */
[----:B------:R-:W-:-:S04]  /*170b0*/  MOV R0, 0x400 ;  /* 0x0000040000007802 */ /* 0x000fc80000000f00 */
[----:B-1----:R-:W-:Y:S02]  /*170c0*/  LEA R0, R5, R0, 0x18 ;  /* 0x0000000005007211 */ /* 0x002fe400078ec0ff */
[----:B------:R-:W-:-:S04]  /*170d0*/  SHF.L.U32 R3, R3, 0x1f, RZ ;  /* 0x0000001f03037819 */ /* 0x000fc800000006ff */
[----:B------:R-:W0:Y:S02]  /*170e0*/  SYNCS.PHASECHK.TRANS64.TRYWAIT P0, [R0+URZ+0x38820], R3 ;  /* 0x03882003000075a7 */ /* 0x000e24000800017f */
[----:B0-----:R-:W-:Y:S05]  /*170f0*/  @!P0 BRA `(.L_x_2532) ;  /* 0x0000001400708947 */ /* 0x001fea0003800000 */
.L_x_2578:
[----:B------:R-:W-:Y:S05]  /*17100*/  BSYNC B0 ;  /* 0x0000000000007941 */ /* 0x000fea0003800000 */
.L_x_2531:
[----:B------:R-:W-:-:S03]  /*17110*/  UMOV UR4, 0xffffffff ;  /* 0xffffffff00047882 */ /* 0x000fc60000000000 */
[----:B------:R-:W-:Y:S05]  /*17120*/  BRA.DIV UR4, `(.L_x_2533) ;  /* 0x0000001604787947 */ /* 0x000fea000b800000 */
[----:B------:R-:W1:Y:S02]  /*17130*/  S2R R2, SR_TID.X ;  /* 0x0000000000027919 */ /* 0x000e640000002100 */
[----:B-1----:R-:W-:-:S04]  /*17140*/  SHF.R.U32.HI R2, RZ, 0x5, R2 ;  /* 0x00000005ff027819 */ /* 0x002fc80000011602 */
[----:B------:R-:W-:-:S05]  /*17150*/  LOP3.LUT R2, R2, 0x3, RZ, 0xc0, !PT ;  /* 0x0000000302027812 */ /* 0x000fca00078ec0ff */
[----:B------:R1:W2:Y:S02]  /*17160*/  SHFL.IDX PT, R14, R2, RZ, 0x1f ;  /* 0x00001fff020e7589 */ /* 0x0002a400000e0000 */
.L_x_2581:
[----:B--2---:R-:W-:Y:S01]  /*17170*/  ISETP.NE.AND P0, PT, R14, RZ, PT ;  /* 0x000000ff0e00720c */ /* 0x004fe20003f05270 */
[----:B------:R-:W-:-:S12]  /*17180*/  BSSY B0, `(.L_x_2534) ;  /* 0x0000027000007945 */ /* 0x000fd80003800000 */
[----:B------:R-:W-:Y:S05]  /*17190*/  @P0 BRA `(.L_x_2535) ;  /* 0x0000000000940947 */ /* 0x000fea0003800000 */
[----:B------:R-:W-:-:S03]  /*171a0*/  UMOV UR4, 0xffffffff ;  /* 0xffffffff00047882 */ /* 0x000fc60000000000 */
[----:B------:R-:W-:Y:S05]  /*171b0*/  BRA.DIV UR4, `(.L_x_2536) ;  /* 0x0000001604887947 */ /* 0x000fea000b800000 */
[----:B------:R-:W-:-:S13]  /*171c0*/  ELECT P6, URZ, PT ;  /* 0x00000000003f782f */ /* 0x000fda00038c0000 */
.L_x_2584:
        /* <DEDUP_REMOVED lines=8> */
.L_x_2537:
[----:B------:R-:W2:Y:S01]  /*17250*/  LDL.LU R7, [R1+0x4] ;  /* 0x0000040001077983 */ /* 0x000ea20000300800 */
        /* <DEDUP_REMOVED lines=9> */
[----:B------:R-:W-:-:S03]  /*172f0*/  SHF.L.U32 R2, R7, 0x1f, RZ ;  /* 0x0000001f07027819 */ /* 0x000fc600000006ff */
[----:B------:R-:W-:Y:S01]  /*17300*/  IMAD R3, R4, 0x8, R3 ;  /* 0x0000000804037824 */ /* 0x000fe200078e0203 */
[----:B0-----:R-:W-:Y:S06]  /*17310*/  @!P0 BRA `(.L_x_2538) ;  /* 0x0000001400508947 */ /* 0x001fec0003800000 */
.L_x_2585:
[----:B------:R-:W1:Y:S02]  /*17320*/  SYNCS.PHASECHK.TRANS64.TRYWAIT P0, [R3+URZ], R2 ;  /* 0x00000002030075a7 */ /* 0x000e64000800017f */
[----:B-1----:R-:W-:Y:S05]  /*17330*/  @!P0 BRA `(.L_x_2539) ;  /* 0x00000014005c8947 */ /* 0x002fea0003800000 */
.L_x_2586:
[----:B------:R-:W-:Y:S05]  /*17340*/  @!P2 BRA `(.L_x_2540) ;  /* 0x000000000004a947 */ /* 0x000fea0003800000 */
[----:B------:R-:W-:Y:S01]  /*17350*/  BPT.TRAP 0x1 ;  /* 0x000000040000795c */ /* 0x000fe20000300000 */
.L_x_2540:
[----:B-1----:R-:W-:-:S04]  /*17360*/  VIADD R3, R0, 0x38860 ;  /* 0x0003886000037836 */ /* 0x002fc80000000000 */
[----:B------:R-:W-:-:S04]  /*17370*/  IMAD R18, R18, 0x8, R3 ;  /* 0x0000000812127824 */ /* 0x000fc800078e0203 */
[----:B------:R-:W1:Y:S02]  /*17380*/  SYNCS.PHASECHK.TRANS64.TRYWAIT P0, [R18+URZ], R5 ;  /* 0x00000005120075a7 */ /* 0x000e64000800017f */
[----:B-1----:R-:W-:Y:S05]  /*17390*/  @!P0 BRA `(.L_x_2541) ;  /* 0x0000001400588947 */ /* 0x002fea0003800000 */
.L_x_2587:
[----:B------:R-:W-:-:S07]  /*173a0*/  IMAD R3, R4, 0x8, R3 ;  /* 0x0000000804037824 */ /* 0x000fce00078e0203 */
.L_x_2542:
[----:B--2---:R2:W3:Y:S02]  /*173b0*/  SYNCS.PHASECHK.TRANS64.TRYWAIT P0, [R3+URZ], R2 ;  /* 0x00000002030075a7 */ /* 0x0044e4000800017f */
[----:B---3--:R-:W-:Y:S05]  /*173c0*/  @!P0 NANOSLEEP.SYNCS 0x989680 ;  /* 0x009896800000895d */ /* 0x008fea0003900000 */
[----:B------:R-:W3:Y:S02]  /*173d0*/  @!P0 SYNCS.PHASECHK.TRANS64 P0, [R3+URZ], R2 ;  /* 0x00000002030085a7 */ /* 0x000ee4000800007f */
[----:B---3--:R-:W-:Y:S05]  /*173e0*/  @!P0 BRA `(.L_x_2542) ;  /* 0xfffffffc00f08947 */ /* 0x008fea000383ffff */
.L_x_2535:
[----:B------:R-:W-:Y:S05]  /*173f0*/  BSYNC B0 ;  /* 0x0000000000007941 */ /* 0x000fea0003800000 */
.L_x_2534:
[----:B------:R-:W-:Y:S05]  /*17400*/  EXIT ;  /* 0x000000000000794d */ /* 0x000fea0003800000 */
.L_x_2382:
[----:B------:R-:W-:-:S13]  /*17410*/  R2UR UR4, R17 ;  /* 0x00000000110472ca */ /* 0x000fda00000e0000 */
[----:B0-----:R-:W-:-:S04]  /*17420*/  IMAD.U32 R3, RZ, RZ, UR4 ;  /* 0x00000004ff037e24 */ /* 0x001fc8000f8e00ff */
[----:B------:R0:W1:Y:S03]  /*17430*/  SYNCS.PHASECHK.TRANS64.TRYWAIT P1, [R3+URZ+0x38800], R0 ;  /* 0x03880000030075a7 */ /* 0x000066000802017f */
[----:B-1----:R-:W-:Y:S05]  /*17440*/  @!P1 NANOSLEEP.SYNCS 0x989680 ;  /* 0x009896800000995d */ /* 0x002fea0003900000 */
[----:B------:R-:W1:Y:S02]  /*17450*/  @!P1 SYNCS.PHASECHK.TRANS64 P1, [R3+URZ+0x38800], R0 ;  /* 0x03880000030095a7 */ /* 0x000e64000802007f */
[----:B-1----:R-:W-:Y:S05]  /*17460*/  @!P1 BRA `(.L_x_2382) ;  /* 0xfffffffc00e89947 */ /* 0x002fea000383ffff */
[----:B------:R-:W-:Y:S05]  /*17470*/  BRA `(.L_x_2543) ;  /* 0xfffffea400547947 */ /* 0x000fea000383ffff */
.L_x_2386:
[----:B-1----:R1:W2:Y:S02]  /*17480*/  SYNCS.PHASECHK.TRANS64.TRYWAIT P2, [R0+URZ+0x38830], R3 ;  /* 0x03883003000075a7 */ /* 0x0022a4000804017f */
[----:B--2---:R-:W-:Y:S05]  /*17490*/  @!P2 NANOSLEEP.SYNCS 0x989680 ;  /* 0x009896800000a95d */ /* 0x004fea0003900000 */
[----:B------:R-:W2:Y:S02]  /*174a0*/  @!P2 SYNCS.PHASECHK.TRANS64 P2, [R0+URZ+0x38830], R3 ;  /* 0x038830030000a5a7 */ /* 0x000ea4000804007f */
[----:B--2---:R-:W-:Y:S05]  /*174b0*/  @!P2 BRA `(.L_x_2386) ;  /* 0xfffffffc00f0a947 */ /* 0x004fea000383ffff */
[----:B------:R-:W-:Y:S05]  /*174c0*/  BRA `(.L_x_2385) ;  /* 0xfffffea400807947 */ /* 0x000fea000383ffff */
.L_x_2391:
[----:B------:R-:W-:-:S13]  /*174d0*/  R2UR UR4, R232 ;  /* 0x00000000e80472ca */ /* 0x000fda00000e0000 */
[----:B-1----:R-:W-:-:S04]  /*174e0*/  IMAD.U32 R4, RZ, RZ, UR4 ;  /* 0x00000004ff047e24 */ /* 0x002fc8000f8e00ff */
[----:B------:R1:W2:Y:S03]  /*174f0*/  SYNCS.PHASECHK.TRANS64.TRYWAIT P3, [R4+URZ+0x38830], R3 ;  /* 0x03883003040075a7 */ /* 0x0002a6000806017f */
[----:B--2---:R-:W-:Y:S05]  /*17500*/  @!P3 NANOSLEEP.SYNCS 0x989680 ;  /* 0x009896800000b95d */ /* 0x004fea0003900000 */
[----:B------:R-:W2:Y:S02]  /*17510*/  @!P3 SYNCS.PHASECHK.TRANS64 P3, [R4+URZ+0x38830], R3 ;  /* 0x038830030400b5a7 */ /* 0x000ea4000806007f */
[----:B--2---:R-:W-:Y:S05]  /*17520*/  @!P3 BRA `(.L_x_2391) ;  /* 0xfffffffc00e8b947 */ /* 0x004fea000383ffff */
[----:B------:R-:W-:Y:S05]  /*17530*/  BRA `(.L_x_2390) ;  /* 0xfffffee800107947 */ /* 0x000fea000383ffff */
.L_x_2395:
[----:B01----:R-:W-:-:S04]  /*17540*/  IMAD.U32 R3, RZ, RZ, UR4 ;  /* 0x00000004ff037e24 */ /* 0x003fc8000f8e00ff */
[----:B------:R0:W1:Y:S03]  /*17550*/  SYNCS.PHASECHK.TRANS64.TRYWAIT P3, [R3+URZ+0x38850], R0 ;  /* 0x03885000030075a7 */ /* 0x000066000806017f */
[----:B-1----:R-:W-:Y:S05]  /*17560*/  @!P3 NANOSLEEP.SYNCS 0x989680 ;  /* 0x009896800000b95d */ /* 0x002fea0003900000 */
[----:B------:R-:W1:Y:S02]  /*17570*/  @!P3 SYNCS.PHASECHK.TRANS64 P3, [R3+URZ+0x38850], R0 ;  /* 0x038850000300b5a7 */ /* 0x000e64000806007f */
[----:B-1----:R-:W-:Y:S05]  /*17580*/  @!P3 BRA `(.L_x_2395) ;  /* 0xfffffffc00ecb947 */ /* 0x002fea000383ffff */
[----:B------:R-:W-:Y:S05]  /*17590*/  BRA `(.L_x_2394) ;  /* 0xffffff0c003c7947 */ /* 0x000fea000383ffff */
.L_x_2401:
[----:B-1----:R-:W-:-:S04]  /*175a0*/  IMAD.U32 R4, RZ, RZ, UR4 ;  /* 0x00000004ff047e24 */ /* 0x002fc8000f8e00ff */
[----:B------:R1:W2:Y:S03]  /*175b0*/  SYNCS.PHASECHK.TRANS64.TRYWAIT P2, [R4+URZ+0x38830], R3 ;  /* 0x03883003040075a7 */ /* 0x0002a6000804017f */
[----:B--2---:R-:W-:Y:S05]  /*175c0*/  @!P2 NANOSLEEP.SYNCS 0x989680 ;  /* 0x009896800000a95d */ /* 0x004fea0003900000 */
[----:B------:R-:W2:Y:S02]  /*175d0*/  @!P2 SYNCS.PHASECHK.TRANS64 P2, [R4+URZ+0x38830], R3 ;  /* 0x038830030400a5a7 */ /* 0x000ea4000804007f */
[----:B--2---:R-:W-:Y:S05]  /*175e0*/  @!P2 BRA `(.L_x_2401) ;  /* 0xfffffffc00eca947 */ /* 0x004fea000383ffff */
[----:B------:R-:W-:Y:S05]  /*175f0*/  BRA `(.L_x_2400) ;  /* 0xffffff2800707947 */ /* 0x000fea000383ffff */
.L_x_2405:
[----:B01----:R-:W-:-:S04]  /*17600*/  IMAD.U32 R3, RZ, RZ, UR4 ;  /* 0x00000004ff037e24 */ /* 0x003fc8000f8e00ff */
[----:B------:R0:W1:Y:S03]  /*17610*/  SYNCS.PHASECHK.TRANS64.TRYWAIT P2, [R3+URZ+0x38850], R0 ;  /* 0x03885000030075a7 */ /* 0x000066000804017f */
[----:B-1----:R-:W-:Y:S05]  /*17620*/  @!P2 NANOSLEEP.SYNCS 0x989680 ;  /* 0x009896800000a95d */ /* 0x002fea0003900000 */
[----:B------:R-:W1:Y:S02]  /*17630*/  @!P2 SYNCS.PHASECHK.TRANS64 P2, [R3+URZ+0x38850], R0 ;  /* 0x038850000300a5a7 */ /* 0x000e64000804007f */
[----:B-1----:R-:W-:Y:S05]  /*17640*/  @!P2 BRA `(.L_x_2405) ;  /* 0xfffffffc00eca947 */ /* 0x002fea000383ffff */
[----:B------:R-:W-:Y:S05]  /*17650*/  BRA `(.L_x_2404) ;  /* 0xffffff5000987947 */ /* 0x000fea000383ffff */
.L_x_2410:
[----:B-1----:R-:W-:-:S04]  /*17660*/  IMAD.U32 R7, RZ, RZ, UR7 ;  /* 0x00000007ff077e24 */ /* 0x002fc8000f8e00ff */
[----:B------:R1:W2:Y:S03]  /*17670*/  SYNCS.PHASECHK.TRANS64.TRYWAIT P0, [R7+URZ+0x38850], R0 ;  /* 0x03885000070075a7 */ /* 0x0002a6000800017f */
[----:B--2---:R-:W-:Y:S05]  /*17680*/  @!P0 NANOSLEEP.SYNCS 0x989680 ;  /* 0x009896800000895d */ /* 0x004fea0003900000 */
[----:B------:R-:W2:Y:S02]  /*17690*/  @!P0 SYNCS.PHASECHK.TRANS64 P0, [R7+URZ+0x38850], R0 ;  /* 0x03885000070085a7 */ /* 0x000ea4000800007f */
[----:B--2---:R-:W-:Y:S05]  /*176a0*/  @!P0 BRA `(.L_x_2410) ;  /* 0xfffffffc00ec8947 */ /* 0x004fea000383ffff */
[----:B------:R-:W-:Y:S05]  /*176b0*/  BRA `(.L_x_2409) ;  /* 0xffffff6c00e47947 */ /* 0x000fea000383ffff */
.L_x_2440:
[----:B------:R-:W-:Y:S02]  /*176c0*/  IMAD.MOV.U32 R13, RZ, RZ, R0 ;  /* 0x000000ffff0d7224 */ /* 0x000fe400078e0000 */
[----:B------:R-:W-:Y:S02]  /*176d0*/  IMAD.MOV.U32 R12, RZ, RZ, RZ ;  /* 0x000000ffff0c7224 */ /* 0x000fe400078e00ff */
[----:B------:R-:W-:Y:S02]  /*176e0*/  IMAD.MOV.U32 R11, RZ, RZ, 0x1f ;  /* 0x0000001fff0b7424 */ /* 0x000fe400078e00ff */
[----:B------:R-:W-:-:S07]  /*176f0*/  IMAD.MOV.U32 R15, RZ, RZ, -0x1 ;  /* 0xffffffffff0f7424 */ /* 0x000fce00078e00ff */
[----:B0-----:R-:W-:Y:S05]  /*17700*/  WARPSYNC.COLLECTIVE R15, `(.L_x_2544) ;  /* 0x000000000f087348 */ /* 0x001fea0003c00000 */
[----:B------:R1:W2:Y:S02]  /*17710*/  SHFL.IDX P6, R14, R13, R12, R11 ;  /* 0x0000000c0d0e7389 */ /* 0x0002a400000c000b */
[----:B012---:R-:W-:Y:S01]  /*17720*/  ENDCOLLECTIVE ;  /* 0x000000000000791b */ /* 0x007fe20003800000 */
.L_x_2544:
[----:B------:R-:W-:Y:S05]  /*17730*/  BRA `(.L_x_2545) ;  /* 0xffffffb4002c7947 */ /* 0x000fea000383ffff */
.L_x_2442:
[----:B------:R-:W-:Y:S01]  /*17740*/  BSSY B0, `(.L_x_2546) ;  /* 0x0000006000007945 */ /* 0x000fe20003800000 */
[----:B------:R-:W-:-:S07]  /*17750*/  IMAD.MOV.U32 R15, RZ, RZ, -0x1 ;  /* 0xffffffffff0f7424 */ /* 0x000fce00078e00ff */
[----:B01----:R-:W-:Y:S05]  /*17760*/  WARPSYNC.COLLECTIVE R15, `(.L_x_2547) ;  /* 0x000000000f0c7348 */ /* 0x003fea0003c00000 */
[----:B------:R-:W-:Y:S02]  /*17770*/  ELECT P6, UR62, PT ;  /* 0x00000000003e782f */ /* 0x000fe400038c0000 */
[----:B------:R-:W-:Y:S01]  /*17780*/  MOV R14, UR62 ;  /* 0x0000003e000e7c02 */ /* 0x000fe20008000f00 */
[----:B01----:R-:W-:Y:S10]  /*17790*/  ENDCOLLECTIVE ;  /* 0x000000000000791b */ /* 0x003ff40003800000 */
.L_x_2547:
[----:B------:R-:W-:Y:S05]  /*177a0*/  BSYNC B0 ;  /* 0x0000000000007941 */ /* 0x000fea0003800000 */
.L_x_2546:
[----:B------:R-:W-:Y:S05]  /*177b0*/  BRA `(.L_x_2548) ;  /* 0xffffffb4002c7947 */ /* 0x000fea000383ffff */
.L_x_2444:
[----:B-1----:R1:W2:Y:S02]  /*177c0*/  SYNCS.PHASECHK.TRANS64.TRYWAIT P0, [R0+URZ+0x38840], R2 ;  /* 0x03884002000075a7 */ /* 0x0022a4000800017f */
[----:B--2---:R-:W-:Y:S05]  /*177d0*/  @!P0 NANOSLEEP.SYNCS 0x989680 ;  /* 0x009896800000895d */ /* 0x004fea0003900000 */
[----:B------:R-:W2:Y:S02]  /*177e0*/  @!P0 SYNCS.PHASECHK.TRANS64 P0, [R0+URZ+0x38840], R2 ;  /* 0x03884002000085a7 */ /* 0x000ea4000800007f */
[----:B--2---:R-:W-:Y:S05]  /*177f0*/  @!P0 BRA `(.L_x_2444) ;  /* 0xfffffffc00f08947 */ /* 0x004fea000383ffff */
[----:B------:R-:W-:Y:S05]  /*17800*/  BRA `(.L_x_2549) ;  /* 0xffffffb400807947 */ /* 0x000fea000383ffff */
.L_x_2448:
[----:B------:R-:W-:Y:S02]  /*17810*/  IMAD.MOV.U32 R13, RZ, RZ, R3 ;  /* 0x000000ffff0d7224 */ /* 0x000fe400078e0003 */
[----:B------:R-:W-:Y:S02]  /*17820*/  IMAD.MOV.U32 R12, RZ, RZ, RZ ;  /* 0x000000ffff0c7224 */ /* 0x000fe400078e00ff */
[----:B------:R-:W-:Y:S02]  /*17830*/  IMAD.MOV.U32 R11, RZ, RZ, 0x181f ;  /* 0x0000181fff0b7424 */ /* 0x000fe400078e00ff */
[----:B------:R-:W-:Y:S02]  /*17840*/  IMAD.MOV.U32 R15, RZ, RZ, -0x1 ;  /* 0xffffffffff0f7424 */ /* 0x000fe400078e00ff */
[----:B------:R-:W-:-:S07]  /*17850*/  IMAD.U32 R0, RZ, RZ, UR42 ;  /* 0x0000002aff007e24 */ /* 0x000fce000f8e00ff */
[----:B-----5:R-:W-:Y:S05]  /*17860*/  WARPSYNC.COLLECTIVE R15, `(.L_x_2550) ;  /* 0x000000000f087348 */ /* 0x020fea0003c00000 */
[----:B------:R0:W1:Y:S02]  /*17870*/  SHFL.IDX P6, R14, R13, R12, R11 ;  /* 0x0000000c0d0e7389 */ /* 0x00006400000c000b */
[----:B01---5:R-:W-:Y:S01]  /*17880*/  ENDCOLLECTIVE ;  /* 0x000000000000791b */ /* 0x023fe20003800000 */
.L_x_2550:
[----:B------:R-:W-:Y:S02]  /*17890*/  IMAD R0, R0, 0x80, R10 ;  /* 0x0000008000007824 */ /* 0x000fe400078e020a */
[----:B------:R-:W-:Y:S02]  /*178a0*/  IMAD.MOV.U32 R13, RZ, RZ, R4 ;  /* 0x000000ffff0d7224 */ /* 0x000fe400078e0004 */
[----:B------:R-:W-:-:S07]  /*178b0*/  IMAD.MOV.U32 R5, RZ, RZ, R14 ;  /* 0x000000ffff057224 */ /* 0x000fce00078e000e */
[----:B------:R-:W-:Y:S05]  /*178c0*/  WARPSYNC.COLLECTIVE R15, `(.L_x_2551) ;  /* 0x000000000f087348 */ /* 0x000fea0003c00000 */
[----:B------:R0:W1:Y:S02]  /*178d0*/  SHFL.IDX P6, R14, R13, R12, R11 ;  /* 0x0000000c0d0e7389 */ /* 0x00006400000c000b */
[----:B01----:R-:W-:Y:S01]  /*178e0*/  ENDCOLLECTIVE ;  /* 0x000000000000791b */ /* 0x003fe20003800000 */
.L_x_2551:
[----:B------:R-:W-:Y:S01]  /*178f0*/  ULDC UR4, c[0x0][0x288] ;  /* 0x0000a20000047ab9 */ /* 0x000fe20000000800 */
[----:B------:R-:W-:Y:S01]  /*17900*/  ULDC.64 UR6, c[0x0][0x208] ;  /* 0x0000820000067ab9 */ /* 0x000fe20000000a00 */
[----:B------:R-:W-:-:S05]  /*17910*/  IMAD R2, R7, UR4, RZ ;  /* 0x0000000407027c24 */ /* 0x000fca000f8e02ff */
[----:B------:R-:W-:Y:S01]  /*17920*/  ISETP.GE.AND P4, PT, R0, R2, PT ;  /* 0x000000020000720c */ /* 0x000fe20003f86270 */
[----:B------:R-:W-:Y:S02]  /*17930*/  IMAD.MOV.U32 R13, RZ, RZ, R3 ;  /* 0x000000ffff0d7224 */ /* 0x000fe400078e0003 */
[----:B------:R-:W-:Y:S02]  /*17940*/  IMAD.MOV.U32 R12, RZ, RZ, 0x1 ;  /* 0x00000001ff0c7424 */ /* 0x000fe400078e00ff */
[----:B------:R-:W-:-:S08]  /*17950*/  IMAD.MOV.U32 R6, RZ, RZ, R14 ;  /* 0x000000ffff067224 */ /* 0x000fd000078e000e */
        /* <DEDUP_REMOVED lines=15> */
.L_x_2552:
[----:B------:R-:W-:Y:S02]  /*17a50*/  IMAD.MOV.U32 R13, RZ, RZ, R4 ;  /* 0x000000ffff0d7224 */ /* 0x000fe400078e0004 */
[----:B------:R-:W-:-:S07]  /*17a60*/  IMAD.MOV.U32 R5, RZ, RZ, R14 ;  /* 0x000000ffff057224 */ /* 0x000fce00078e000e */
[----:B------:R-:W-:Y:S05]  /*17a70*/  WARPSYNC.COLLECTIVE R15, `(.L_x_2553) ;  /* 0x000000000f087348 */ /* 0x000fea0003c00000 */
[----:B------:R0:W1:Y:S02]  /*17a80*/  SHFL.IDX P6, R14, R13, R12, R11 ;  /* 0x0000000c0d0e7389 */ /* 0x00006400000c000b */
[----:B01----:R-:W-:Y:S01]  /*17a90*/  ENDCOLLECTIVE ;  /* 0x000000000000791b */ /* 0x003fe20003800000 */
.L_x_2553:
[----:B------:R-:W-:Y:S01]  /*17aa0*/  ULDC.64 UR4, c[0x0][0x208] ;  /* 0x0000820000047ab9 */ /* 0x000fe20000000a00 */
[----:B------:R-:W-:Y:S02]  /*17ab0*/  IMAD.MOV.U32 R13, RZ, RZ, R3 ;  /* 0x000000ffff0d7224 */ /* 0x000fe400078e0003 */
        /* <DEDUP_REMOVED lines=17> */
.L_x_2554:
[----:B------:R-:W-:Y:S02]  /*17bd0*/  IMAD.MOV.U32 R13, RZ, RZ, R4 ;  /* 0x000000ffff0d7224 */ /* 0x000fe400078e0004 */
[----:B------:R-:W-:-:S07]  /*17be0*/  IMAD.MOV.U32 R5, RZ, RZ, R14 ;  /* 0x000000ffff057224 */ /* 0x000fce00078e000e */
[----:B------:R-:W-:Y:S05]  /*17bf0*/  WARPSYNC.COLLECTIVE R15, `(.L_x_2555) ;  /* 0x000000000f087348 */ /* 0x000fea0003c00000 */
[----:B------:R0:W1:Y:S02]  /*17c00*/  SHFL.IDX P6, R14, R13, R12, R11 ;  /* 0x0000000c0d0e7389 */ /* 0x00006400000c000b */
[----:B01----:R-:W-:Y:S01]  /*17c10*/  ENDCOLLECTIVE ;  /* 0x000000000000791b */ /* 0x003fe20003800000 */
.L_x_2555:
        /* <DEDUP_REMOVED lines=19> */
.L_x_2556:
[----:B------:R-:W-:Y:S02]  /*17d50*/  IMAD.MOV.U32 R13, RZ, RZ, R4 ;  /* 0x000000ffff0d7224 */ /* 0x000fe400078e0004 */
[----:B------:R-:W-:-:S07]  /*17d60*/  IMAD.MOV.U32 R5, RZ, RZ, R14 ;  /* 0x000000ffff057224 */ /* 0x000fce00078e000e */
[----:B------:R-:W-:Y:S05]  /*17d70*/  WARPSYNC.COLLECTIVE R15, `(.L_x_2557) ;  /* 0x000000000f087348 */ /* 0x000fea0003c00000 */
[----:B------:R0:W1:Y:S02]  /*17d80*/  SHFL.IDX P6, R14, R13, R12, R11 ;  /* 0x0000000c0d0e7389 */ /* 0x00006400000c000b */
[----:B01----:R-:W-:Y:S01]  /*17d90*/  ENDCOLLECTIVE ;  /* 0x000000000000791b */ /* 0x003fe20003800000 */
.L_x_2557:
        /* <DEDUP_REMOVED lines=19> */
.L_x_2558:
[----:B------:R-:W-:Y:S02]  /*17ed0*/  IMAD.MOV.U32 R13, RZ, RZ, R4 ;  /* 0x000000ffff0d7224 */ /* 0x000fe400078e0004 */
[----:B------:R-:W-:-:S07]  /*17ee0*/  IMAD.MOV.U32 R5, RZ, RZ, R14 ;  /* 0x000000ffff057224 */ /* 0x000fce00078e000e */
[----:B------:R-:W-:Y:S05]  /*17ef0*/  WARPSYNC.COLLECTIVE R15, `(.L_x_2559) ;  /* 0x000000000f087348 */ /* 0x000fea0003c00000 */
[----:B------:R0:W1:Y:S02]  /*17f00*/  SHFL.IDX P6, R14, R13, R12, R11 ;  /* 0x0000000c0d0e7389 */ /* 0x00006400000c000b */
[----:B01----:R-:W-:Y:S01]  /*17f10*/  ENDCOLLECTIVE ;  /* 0x000000000000791b */ /* 0x003fe20003800000 */
.L_x_2559:
        /* <DEDUP_REMOVED lines=19> */
.L_x_2560:
[----:B------:R-:W-:Y:S02]  /*18050*/  IMAD.MOV.U32 R13, RZ, RZ, R4 ;  /* 0x000000ffff0d7224 */ /* 0x000fe400078e0004 */
[----:B------:R-:W-:-:S07]  /*18060*/  IMAD.MOV.U32 R5, RZ, RZ, R14 ;  /* 0x000000ffff057224 */ /* 0x000fce00078e000e */
[----:B------:R-:W-:Y:S05]  /*18070*/  WARPSYNC.COLLECTIVE R15, `(.L_x_2561) ;  /* 0x000000000f087348 */ /* 0x000fea0003c00000 */
[----:B------:R0:W1:Y:S02]  /*18080*/  SHFL.IDX P6, R14, R13, R12, R11 ;  /* 0x0000000c0d0e7389 */ /* 0x00006400000c000b */
[----:B01----:R-:W-:Y:S01]  /*18090*/  ENDCOLLECTIVE ;  /* 0x000000000000791b */ /* 0x003fe20003800000 */
.L_x_2561:
        /* <DEDUP_REMOVED lines=19> */
.L_x_2562:
[----:B------:R-:W-:Y:S02]  /*181d0*/  IMAD.MOV.U32 R13, RZ, RZ, R4 ;  /* 0x000000ffff0d7224 */ /* 0x000fe400078e0004 */
[----:B------:R-:W-:-:S07]  /*181e0*/  IMAD.MOV.U32 R5, RZ, RZ, R14 ;  /* 0x000000ffff057224 */ /* 0x000fce00078e000e */
[----:B------:R-:W-:Y:S05]  /*181f0*/  WARPSYNC.COLLECTIVE R15, `(.L_x_2563) ;  /* 0x000000000f087348 */ /* 0x000fea0003c00000 */
[----:B------:R0:W1:Y:S02]  /*18200*/  SHFL.IDX P6, R14, R13, R12, R11 ;  /* 0x0000000c0d0e7389 */ /* 0x00006400000c000b */
[----:B01----:R-:W-:Y:S01]  /*18210*/  ENDCOLLECTIVE ;  /* 0x000000000000791b */ /* 0x003fe20003800000 */
.L_x_2563:
        /* <DEDUP_REMOVED lines=17> */
.L_x_2564:
[----:B------:R-:W-:Y:S02]  /*18330*/  IMAD.MOV.U32 R13, RZ, RZ, R4 ;  /* 0x000000ffff0d7224 */ /* 0x000fe400078e0004 */
[----:B------:R-:W-:-:S07]  /*18340*/  IMAD.MOV.U32 R5, RZ, RZ, R14 ;  /* 0x000000ffff057224 */ /* 0x000fce00078e000e */
[----:B------:R-:W-:Y:S05]  /*18350*/  WARPSYNC.COLLECTIVE R15, `(.L_x_2565) ;  /* 0x000000000f087348 */ /* 0x000fea0003c00000 */
[----:B------:R0:W1:Y:S02]  /*18360*/  SHFL.IDX P6, R14, R13, R12, R11 ;  /* 0x0000000c0d0e7389 */ /* 0x00006400000c000b */
[----:B01----:R-:W-:Y:S01]  /*18370*/  ENDCOLLECTIVE ;  /* 0x000000000000791b */ /* 0x003fe20003800000 */
.L_x_2565:
[----:B------:R-:W-:Y:S01]  /*18380*/  IMAD.MOV.U32 R3, RZ, RZ, R14 ;  /* 0x000000ffff037224 */ /* 0x000fe200078e000e */
[----:B------:R-:W-:Y:S06]  /*18390*/  BRA `(.L_x_2566) ;  /* 0xffffffb8001c7947 */ /* 0x000fec000383ffff */
.L_x_2453:
[----:B0-----:R0:W3:Y:S02]  /*183a0*/  SYNCS.PHASECHK.TRANS64.TRYWAIT P0, [R17+URZ+0x38820], R0 ;  /* 0x03882000110075a7 */ /* 0x0010e4000800017f */
[----:B---3--:R-:W-:Y:S05]  /*183b0*/  @!P0 NANOSLEEP.SYNCS 0x989680 ;  /* 0x009896800000895d */ /* 0x008fea0003900000 */
[----:B------:R-:W3:Y:S02]  /*183c0*/  @!P0 SYNCS.PHASECHK.TRANS64 P0, [R17+URZ+0x38820], R0 ;  /* 0x03882000110085a7 */ /* 0x000ee4000800007f */
[----:B---3--:R-:W-:Y:S05]  /*183d0*/  @!P0 BRA `(.L_x_2453) ;  /* 0xfffffffc00f08947 */ /* 0x008fea000383ffff */
[----:B------:R-:W-:Y:S05]  /*183e0*/  BRA `(.L_x_2567) ;  /* 0xffffffb800987947 */ /* 0x000fea000383ffff */
.L_x_2460:
[----:B0-----:R0:W2:Y:S02]  /*183f0*/  SYNCS.PHASECHK.TRANS64.TRYWAIT P0, [R2+URZ+0x38840], R3 ;  /* 0x03884003020075a7 */ /* 0x0010a4000800017f */
[----:B--2---:R-:W-:Y:S05]  /*18400*/  @!P0 NANOSLEEP.SYNCS 0x989680 ;  /* 0x009896800000895d */ /* 0x004fea0003900000 */
[----:B------:R-:W2:Y:S02]  /*18410*/  @!P0 SYNCS.PHASECHK.TRANS64 P0, [R2+URZ+0x38840], R3 ;  /* 0x03884003020085a7 */ /* 0x000ea4000800007f */
[----:B--2---:R-:W-:Y:S05]  /*18420*/  @!P0 BRA `(.L_x_2460) ;  /* 0xfffffffc00f08947 */ /* 0x004fea000383ffff */
[----:B------:R-:W-:Y:S05]  /*18430*/  BRA `(.L_x_2568) ;  /* 0xffffffbc00547947 */ /* 0x000fea000383ffff */
.L_x_2468:
[----:B0-----:R0:W1:Y:S02]  /*18440*/  SYNCS.PHASECHK.TRANS64.TRYWAIT P0, [R3+URZ+0x60], R2 ;  /* 0x00006002030075a7 */ /* 0x001064000800017f */
[----:B-1----:R-:W-:Y:S05]  /*18450*/  @!P0 NANOSLEEP.SYNCS 0x989680 ;  /* 0x009896800000895d */ /* 0x002fea0003900000 */
[----:B------:R-:W1:Y:S02]  /*18460*/  @!P0 SYNCS.PHASECHK.TRANS64 P0, [R3+URZ+0x60], R2 ;  /* 0x00006002030085a7 */ /* 0x000e64000800007f */
[----:B-1----:R-:W-:Y:S05]  /*18470*/  @!P0 BRA `(.L_x_2468) ;  /* 0xfffffffc00f08947 */ /* 0x002fea000383ffff */
[----:B------:R-:W-:Y:S05]  /*18480*/  BRA `(.L_x_2569) ;  /* 0xffffffc000987947 */ /* 0x000fea000383ffff */
.L_x_2480:
[----:B--2---:R2:W3:Y:S02]  /*18490*/  SYNCS.PHASECHK.TRANS64.TRYWAIT P0, [R3+URZ+0x38840], R2 ;  /* 0x03884002030075a7 */ /* 0x0044e4000800017f */
[----:B---3--:R-:W-:Y:S05]  /*184a0*/  @!P0 NANOSLEEP.SYNCS 0x989680 ;  /* 0x009896800000895d */ /* 0x008fea0003900000 */
[----:B------:R-:W3:Y:S02]  /*184b0*/  @!P0 SYNCS.PHASECHK.TRANS64 P0, [R3+URZ+0x38840], R2 ;  /* 0x03884002030085a7 */ /* 0x000ee4000800007f */
[----:B---3--:R-:W-:Y:S05]  /*184c0*/  @!P0 BRA `(.L_x_2480) ;  /* 0xfffffffc00f08947 */ /* 0x008fea000383ffff */
[----:B------:R-:W-:Y:S05]  /*184d0*/  BRA `(.L_x_2570) ;  /* 0xffffffc800947947 */ /* 0x000fea000383ffff */
.L_x_2488:
[----:B0-----:R0:W1:Y:S02]  /*184e0*/  SYNCS.PHASECHK.TRANS64.TRYWAIT P0, [R2+URZ+0x60], R3 ;  /* 0x00006003020075a7 */ /* 0x001064000800017f */
[----:B-1----:R-:W-:Y:S05]  /*184f0*/  @!P0 NANOSLEEP.SYNCS 0x989680 ;  /* 0x009896800000895d */ /* 0x002fea0003900000 */
[----:B------:R-:W1:Y:S02]  /*18500*/  @!P0 SYNCS.PHASECHK.TRANS64 P0, [R2+URZ+0x60], R3 ;  /* 0x00006003020085a7 */ /* 0x000e64000800007f */
[----:B-1----:R-:W-:Y:S05]  /*18510*/  @!P0 BRA `(.L_x_2488) ;  /* 0xfffffffc00f08947 */ /* 0x002fea000383ffff */
[----:B------:R-:W-:Y:S05]  /*18520*/  BRA `(.L_x_2571) ;  /* 0xffffffcc00e47947 */ /* 0x000fea000383ffff */
.L_x_2499:
[----:B---3--:R3:W4:Y:S02]  /*18530*/  SYNCS.PHASECHK.TRANS64.TRYWAIT P0, [R2+URZ+0x38840], R3 ;  /* 0x03884003020075a7 */ /* 0x008724000800017f */
[----:B----4-:R-:W-:Y:S05]  /*18540*/  @!P0 NANOSLEEP.SYNCS 0x989680 ;  /* 0x009896800000895d */ /* 0x010fea0003900000 */
[----:B------:R-:W4:Y:S02]  /*18550*/  @!P0 SYNCS.PHASECHK.TRANS64 P0, [R2+URZ+0x38840], R3 ;  /* 0x03884003020085a7 */ /* 0x000f24000800007f */
[----:B----4-:R-:W-:Y:S05]  /*18560*/  @!P0 BRA `(.L_x_2499) ;  /* 0xfffffffc00f08947 */ /* 0x010fea000383ffff */
[----:B------:R-:W-:Y:S05]  /*18570*/  BRA `(.L_x_2572) ;  /* 0xffffffd400b47947 */ /* 0x000fea000383ffff */
.L_x_2507:
[----:B0-----:R0:W1:Y:S02]  /*18580*/  SYNCS.PHASECHK.TRANS64.TRYWAIT P0, [R2+URZ+0x60], R5 ;  /* 0x00006005020075a7 */ /* 0x001064000800017f */
[----:B-1----:R-:W-:Y:S05]  /*18590*/  @!P0 NANOSLEEP.SYNCS 0x989680 ;  /* 0x009896800000895d */ /* 0x002fea0003900000 */
[----:B------:R-:W1:Y:S02]  /*185a0*/  @!P0 SYNCS.PHASECHK.TRANS64 P0, [R2+URZ+0x60], R5 ;  /* 0x00006005020085a7 */ /* 0x000e64000800007f */
[----:B-1----:R-:W-:Y:S05]  /*185b0*/  @!P0 BRA `(.L_x_2507) ;  /* 0xfffffffc00f08947 */ /* 0x002fea000383ffff */
[----:B------:R-:W-:Y:S05]  /*185c0*/  BRA `(.L_x_2573) ;  /* 0xffffffdc00047947 */ /* 0x000fea000383ffff */
.L_x_2520:
[----:B0-----:R0:W2:Y:S02]  /*185d0*/  SYNCS.PHASECHK.TRANS64.TRYWAIT P0, [R2+URZ+0x38860], R3 ;  /* 0x03886003020075a7 */ /* 0x0010a4000800017f */
[----:B--2---:R-:W-:Y:S05]  /*185e0*/  @!P0 NANOSLEEP.SYNCS 0x989680 ;  /* 0x009896800000895d */ /* 0x004fea0003900000 */
[----:B------:R-:W2:Y:S02]  /*185f0*/  @!P0 SYNCS.PHASECHK.TRANS64 P0, [R2+URZ+0x38860], R3 ;  /* 0x03886003020085a7 */ /* 0x000ea4000800007f */
[----:B--2---:R-:W-:Y:S05]  /*18600*/  @!P0 BRA `(.L_x_2520) ;  /* 0xfffffffc00f08947 */ /* 0x004fea000383ffff */
[----:B------:R-:W-:Y:S05]  /*18610*/  BRA `(.L_x_2574) ;  /* 0xffffffe000c07947 */ /* 0x000fea000383ffff */
.L_x_2529:
[----:B------:R-:W-:Y:S01]  /*18620*/  BSSY B0, `(.L_x_2575) ;  /* 0x0000008000007945 */ /* 0x000fe20003800000 */
[----:B-----5:R-:W-:Y:S02]  /*18630*/  IMAD.MOV.U32 R13, RZ, RZ, R2 ;  /* 0x000000ffff0d7224 */ /* 0x020fe400078e0002 */
[----:B------:R-:W-:Y:S02]  /*18640*/  IMAD.MOV.U32 R12, RZ, RZ, RZ ;  /* 0x000000ffff0c7224 */ /* 0x000fe400078e00ff */
[----:B------:R-:W-:Y:S02]  /*18650*/  IMAD.MOV.U32 R11, RZ, RZ, 0x1f ;  /* 0x0000001fff0b7424 */ /* 0x000fe400078e00ff */
[----:B------:R-:W-:-:S07]  /*18660*/  IMAD.MOV.U32 R15, RZ, RZ, -0x1 ;  /* 0xffffffffff0f7424 */ /* 0x000fce00078e00ff */
[----:B-12---:R-:W-:Y:S05]  /*18670*/  WARPSYNC.COLLECTIVE R15, `(.L_x_2576) ;  /* 0x000000000f087348 */ /* 0x006fea0003c00000 */
[----:B------:R0:W3:Y:S02]  /*18680*/  SHFL.IDX P6, R14, R13, R12, R11 ;  /* 0x0000000c0d0e7389 */ /* 0x0000e400000c000b */
[----:B0123--:R-:W-:Y:S01]  /*18690*/  ENDCOLLECTIVE ;  /* 0x000000000000791b */ /* 0x00ffe20003800000 */
.L_x_2576:
[----:B------:R-:W-:Y:S05]  /*186a0*/  BSYNC B0 ;  /* 0x0000000000007941 */ /* 0x000fea0003800000 */
.L_x_2575:
[----:B------:R-:W-:Y:S05]  /*186b0*/  BRA `(.L_x_2577) ;  /* 0xffffffe800307947 */ /* 0x000fea000383ffff */
.L_x_2532:
[----:B0-----:R0:W1:Y:S02]  /*186c0*/  SYNCS.PHASECHK.TRANS64.TRYWAIT P0, [R0+URZ+0x38820], R3 ;  /* 0x03882003000075a7 */ /* 0x001064000800017f */
[----:B-1----:R-:W-:Y:S05]  /*186d0*/  @!P0 NANOSLEEP.SYNCS 0x989680 ;  /* 0x009896800000895d */ /* 0x002fea0003900000 */
[----:B------:R-:W1:Y:S02]  /*186e0*/  @!P0 SYNCS.PHASECHK.TRANS64 P0, [R0+URZ+0x38820], R3 ;  /* 0x03882003000085a7 */ /* 0x000e64000800007f */
[----:B-1----:R-:W-:Y:S05]  /*186f0*/  @!P0 BRA `(.L_x_2532) ;  /* 0xfffffffc00f08947 */ /* 0x002fea000383ffff */
[----:B------:R-:W-:Y:S05]  /*18700*/  BRA `(.L_x_2578) ;  /* 0xffffffe8007c7947 */ /* 0x000fea000383ffff */
.L_x_2533:
        /* <DEDUP_REMOVED lines=11> */
.L_x_2580:
[----:B------:R-:W-:Y:S05]  /*187c0*/  BSYNC B0 ;  /* 0x0000000000007941 */ /* 0x000fea0003800000 */
.L_x_2579:
[----:B------:R-:W-:Y:S05]  /*187d0*/  BRA `(.L_x_2581) ;  /* 0xffffffe800647947 */ /* 0x000fea000383ffff */
.L_x_2536:
[----:B------:R-:W-:Y:S01]  /*187e0*/  BSSY B1, `(.L_x_2582) ;  /* 0x0000006000017945 */ /* 0x000fe20003800000 */
[----:B------:R-:W-:-:S07]  /*187f0*/  IMAD.MOV.U32 R15, RZ, RZ, -0x1 ;  /* 0xffffffffff0f7424 */ /* 0x000fce00078e00ff */
[----:B01----:R-:W-:Y:S05]  /*18800*/  WARPSYNC.COLLECTIVE R15, `(.L_x_2583) ;  /* 0x000000000f0c7348 */ /* 0x003fea0003c00000 */
[----:B------:R-:W-:Y:S02]  /*18810*/  ELECT P6, UR62, PT ;  /* 0x00000000003e782f */ /* 0x000fe400038c0000 */
[----:B------:R-:W-:Y:S01]  /*18820*/  MOV R14, UR62 ;  /* 0x0000003e000e7c02 */ /* 0x000fe20008000f00 */
[----:B01----:R-:W-:Y:S10]  /*18830*/  ENDCOLLECTIVE ;  /* 0x000000000000791b */ /* 0x003ff40003800000 */
.L_x_2583:
[----:B------:R-:W-:Y:S05]  /*18840*/  BSYNC B1 ;  /* 0x0000000000017941 */ /* 0x000fea0003800000 */
.L_x_2582:
[----:B------:R-:W-:Y:S05]  /*18850*/  BRA `(.L_x_2584) ;  /* 0xffffffe8005c7947 */ /* 0x000fea000383ffff */
.L_x_2538:
[----:B0-----:R0:W1:Y:S02]  /*18860*/  SYNCS.PHASECHK.TRANS64.TRYWAIT P0, [R6+URZ], R5 ;  /* 0x00000005060075a7 */ /* 0x001064000800017f */
[----:B-1----:R-:W-:Y:S05]  /*18870*/  @!P0 NANOSLEEP.SYNCS 0x989680 ;  /* 0x009896800000895d */ /* 0x002fea0003900000 */
[----:B------:R-:W1:Y:S02]  /*18880*/  @!P0 SYNCS.PHASECHK.TRANS64 P0, [R6+URZ], R5 ;  /* 0x00000005060085a7 */ /* 0x000e64000800007f */
[----:B-1----:R-:W-:Y:S05]  /*18890*/  @!P0 BRA `(.L_x_2538) ;  /* 0xfffffffc00f08947 */ /* 0x002fea000383ffff */
[----:B------:R-:W-:Y:S05]  /*188a0*/  BRA `(.L_x_2585) ;  /* 0xffffffe8009c7947 */ /* 0x000fea000383ffff */
.L_x_2539:
[----:B-1----:R1:W2:Y:S02]  /*188b0*/  SYNCS.PHASECHK.TRANS64.TRYWAIT P0, [R3+URZ], R2 ;  /* 0x00000002030075a7 */ /* 0x0022a4000800017f */
[----:B--2---:R-:W-:Y:S05]  /*188c0*/  @!P0 NANOSLEEP.SYNCS 0x989680 ;  /* 0x009896800000895d */ /* 0x004fea0003900000 */
[----:B------:R-:W2:Y:S02]  /*188d0*/  @!P0 SYNCS.PHASECHK.TRANS64 P0, [R3+URZ], R2 ;  /* 0x00000002030085a7 */ /* 0x000ea4000800007f */
[----:B--2---:R-:W-:Y:S05]  /*188e0*/  @!P0 BRA `(.L_x_2539) ;  /* 0xfffffffc00f08947 */ /* 0x004fea000383ffff */
[----:B------:R-:W-:Y:S05]  /*188f0*/  BRA `(.L_x_2586) ;  /* 0xffffffe800907947 */ /* 0x000fea000383ffff */
.L_x_2541:
[----:B-1----:R1:W2:Y:S02]  /*18900*/  SYNCS.PHASECHK.TRANS64.TRYWAIT P0, [R18+URZ], R5 ;  /* 0x00000005120075a7 */ /* 0x0022a4000800017f */
[----:B--2---:R-:W-:Y:S05]  /*18910*/  @!P0 NANOSLEEP.SYNCS 0x989680 ;  /* 0x009896800000895d */ /* 0x004fea0003900000 */
[----:B------:R-:W2:Y:S02]  /*18920*/  @!P0 SYNCS.PHASECHK.TRANS64 P0, [R18+URZ], R5 ;  /* 0x00000005120085a7 */ /* 0x000ea4000800007f */
[----:B--2---:R-:W-:Y:S05]  /*18930*/  @!P0 BRA `(.L_x_2541) ;  /* 0xfffffffc00f08947 */ /* 0x004fea000383ffff */
[----:B------:R-:W-:Y:S05]  /*18940*/  BRA `(.L_x_2587) ;  /* 0xffffffe800947947 */ /* 0x000fea000383ffff */
.L_x_2588:
        /* <DEDUP_REMOVED lines=11> */
.L_x_15295:


//--------------------- .text._ZN7cutlass13device_kernelIN5flash11enable_sm90INS1_16FlashAttnFwdSm90INS1_25CollectiveMainloopFwdSm90ILi2EN4cute5tupleIJNS5_1CILi1EEES8_S8_EEENS6_IJNS7_ILi128EEENS7_ILi80EEENS7_ILi256EEEEEELi256ENS_10bfloat16_tEfNS_4arch4Sm90ELb1ELb0ELb1ELb1ELb0ELb0ELb0ELb1ELb1ELb1ELb0ELb0EEENS1_21CollectiveEpilogueFwdINS6_IJSA_SC_SB_EEES9_SE_SG_Li256ELb1ELb1ELb0ELb0EEENS1_36VarlenDynamicPersistentTileSchedulerILi128ELi80ELi256ELi128ELb0ELb1ELb1ELb1ELb1ELb1EEEEEEEEEvNT_6ParamsE --------------------------
	.section	.text._ZN7cutlass13device_kernelIN5flash11enable_sm90INS1_16FlashAttnFwdSm90INS1_25CollectiveMainloopFwdSm90ILi2EN4cute5tupleIJNS5_1CILi1EEES8_S8_EEENS6_IJNS7_ILi128EEENS7_ILi80EEENS7_ILi256EEEEEELi256ENS_10bfloat16_tEfNS_4arch4Sm90ELb1ELb0ELb1ELb1ELb0ELb0ELb0ELb1ELb1ELb1ELb0ELb0EEENS1_21CollectiveEpilogueFwdINS6_IJSA_SC_SB_EEES9_SE_SG_Li256ELb1ELb1ELb0ELb0EEENS1_36VarlenDynamicPersistentTileSchedulerILi128ELi80ELi256ELi128ELb0ELb1ELb1ELb1ELb1ELb1EEEEEEEEEvNT_6ParamsE,"ax",@progbits
	.align	128
.text._ZN7cutlass13device_kernelIN5flash11enable_sm90INS1_16FlashAttnFwdSm90INS1_25CollectiveMainloopFwdSm90ILi2EN4cute5tupleIJNS5_1CILi1EEES8_S8_EEENS6_IJNS7_ILi128EEENS7_ILi80EEENS7_ILi256EEEEEELi256ENS_10bfloat16_tEfNS_4arch4Sm90ELb1ELb0ELb1ELb1ELb0ELb0ELb0ELb1ELb1ELb1ELb0ELb0EEENS1_21CollectiveEpilogueFwdINS6_IJSA_SC_SB_EEES9_SE_SG_Li256ELb1ELb1ELb0ELb0EEENS1_36VarlenDynamicPersistentTileSchedulerILi128ELi80ELi256ELi128ELb0ELb1ELb1ELb1ELb1ELb1EEEEEEEEEvNT_6ParamsE:
        .type           _ZN7cutlass13device_kernelIN5flash11enable_sm90INS1_16FlashAttnFwdSm90INS1_25CollectiveMainloopFwdSm90ILi2EN4cute5tupleIJNS5_1CILi1EEES8_S8_EEENS6_IJNS7_ILi128EEENS7_ILi80EEENS7_ILi256EEEEEELi256ENS_10bfloat16_tEfNS_4arch4Sm90ELb1ELb0ELb1ELb1ELb0ELb0ELb0ELb1ELb1ELb1ELb0ELb0EEENS1_21CollectiveEpilogueFwdINS6_IJSA_SC_SB_EEES9_SE_SG_Li256ELb1ELb1ELb0ELb0EEENS1_36VarlenDynamicPersistentTileSchedulerILi128ELi80ELi256ELi128ELb0ELb1ELb1ELb1ELb1ELb1EEEEEEEEEvNT_6ParamsE,@function
        .size           _ZN7cutlass13device_kernelIN5flash11enable_sm90INS1_16FlashAttnFwdSm90INS1_25CollectiveMainloopFwdSm90ILi2EN4cute5tupleIJNS5_1CILi1EEES8_S8_EEENS6_IJNS7_ILi128EEENS7_ILi80EEENS7_ILi256EEEEEELi256ENS_10bfloat16_tEfNS_4arch4Sm90ELb1ELb0ELb1ELb1ELb0ELb0ELb0ELb1ELb1ELb1ELb0ELb0EEENS1_21CollectiveEpilogueFwdINS6_IJSA_SC_SB_EEES9_SE_SG_Li256ELb1ELb1ELb0ELb0EEENS1_36VarlenDynamicPersistentTileSchedulerILi128ELi80ELi256ELi128ELb0ELb1ELb1ELb1ELb1ELb1EEEEEEEEEvNT_6ParamsE,(.L_x_15296 - _ZN7cutlass13device_kernelIN5flash11enable_sm90INS1_16FlashAttnFwdSm90INS1_25CollectiveMainloopFwdSm90ILi2EN4cute5tupleIJNS5_1CILi1EEES8_S8_EEENS6_IJNS7_ILi128EEENS7_ILi80EEENS7_ILi256EEEEEELi256ENS_10bfloat16_tEfNS_4arch4Sm90ELb1ELb0ELb1ELb1ELb0ELb0ELb0ELb1ELb1ELb1ELb0ELb0EEENS1_21CollectiveEpilogueFwdINS6_IJSA_SC_SB_EEES9_SE_SG_Li256ELb1ELb1ELb0ELb0EEENS1_36VarlenDynamicPersistentTileSchedulerILi128ELi80ELi256ELi128ELb0ELb1ELb1ELb1ELb1ELb1EEEEEEEEEvNT_6ParamsE)
        .other          _ZN7cutlass13device_kernelIN5flash11enable_sm90INS1_16FlashAttnFwdSm90INS1_25CollectiveMainloopFwdSm90ILi2EN4cute5tupleIJNS5_1CILi1EEES8_S8_EEENS6_IJNS7_ILi128EEENS7_ILi80EEENS7_ILi256EEEEEELi256ENS_10bfloat16_tEfNS_4arch4Sm90ELb1ELb0ELb1ELb1ELb0ELb0ELb0ELb1ELb1ELb1ELb0ELb0EEENS1_21CollectiveEpilogueFwdINS6_IJSA_SC_SB_EEES9_SE_SG_Li256ELb1ELb1ELb0ELb0EEENS1_36VarlenDynamicPersistentTileSchedulerILi128ELi80ELi256ELi128ELb0ELb1ELb1ELb1ELb1ELb1EEEEEEEEEvNT_6ParamsE,@"STO_CUDA_ENTRY STV_DEFAULT"
_ZN7cutlass13device_kernelIN5flash11enable_sm90INS1_16FlashAttnFwdSm90INS1_25CollectiveMainloopFwdSm90ILi2EN4cute5tupleIJNS5_1CILi1EEES8_S8_EEENS6_IJNS7_ILi128EEENS7_ILi80EEENS7_ILi256EEEEEELi256ENS_10bfloat16_tEfNS_4arch4Sm90ELb1ELb0ELb1ELb1ELb0ELb0ELb0ELb1ELb1ELb1ELb0ELb0EEENS1_21CollectiveEpilogueFwdINS6_IJSA_SC_SB_EEES9_SE_SG_Li256ELb1ELb1ELb0ELb0EEENS1_36VarlenDynamicPersistentTileSchedulerILi128ELi80ELi256ELi128ELb0ELb1ELb1ELb1ELb1ELb1EEEEEEEEEvNT_6ParamsE:
        /* <DEDUP_REMOVED lines=18> */
.L_x_2590:
[----:B------:R-:W-:Y:S05]  /*0120*/  BSYNC B0 ;  /* 0x0000000000007941 */ /* 0x000fea0003800000 */
.L_x_2589:
        /* <DEDUP_REMOVED lines=41> */
.L_x_2591:
        /* <DEDUP_REMOVED lines=22> */
.L_x_2592:
        /* <DEDUP_REMOVED lines=18> */
.L_x_2593:
        /* <DEDUP_REMOVED lines=22> */
.L_x_2594:
        /* <DEDUP_REMOVED lines=22> */
.L_x_2595:
        /* <DEDUP_REMOVED lines=8> */
.L_x_2597:
        /* <DEDUP_REMOVED lines=18> */
[----:B------:R-:W0:Y:S02]  /*0aa0*/  S2R R0, SR_TID.X ;  /* 0x0000000000007919 */ /* 0x000e240000002100 */
        /* <DEDUP_REMOVED lines=20> */
[----:B------:R-:W-:Y:S01]  /*0bf0*/  LEA.HI R4, R4, R223, RZ, 0x5 ;  /* 0x000000df04047211 */ /* 0x000fe200078f28ff */
[----:B------:R-:W-:Y:S01]  /*0c00*/  IMAD.IADD R9, R232, 0x1, -R9 ;  /* 0x00000001e8097824 */ /* 0x000fe200078e0a09 */
[----:B------:R-:W-:Y:S02]  /*0c10*/  LOP3.LUT R11, R11, 0xfffffff8, RZ, 0xc0, !PT ;  /* 0xfffffff80b0b7812 */ /* 0x000fe400078ec0ff */
[----:B------:R-:W-:-:S02]  /*0c20*/  LEA.HI R5, R5, R224, RZ, 0x1 ;  /* 0x000000e005057211 */ /* 0x000fc400078f08ff */
[----:B------:R-:W-:Y:S01]  /*0c30*/  SHF.R.S32.HI R4, RZ, 0x5, R4 ;  /* 0x00000005ff047819 */ /* 0x000fe20000011404 */
[----:B------:R-:W-:Y:S01]  /*0c40*/  IMAD.IADD R11, R8, 0x1, -R11 ;  /* 0x00000001080b7824 */ /* 0x000fe200078e0a0b */
[----:B------:R-:W-:Y:S02]  /*0c50*/  LOP3.LUT R5, R5, 0x3fffffe, RZ, 0xc0, !PT ;  /* 0x03fffffe05057812 */ /* 0x000fe400078ec0ff */
[----:B------:R-:W-:Y:S01]  /*0c60*/  LOP3.LUT R212, R6, 0x7ffffffc, RZ, 0xc0, !PT ;  /* 0x7ffffffc06d47812 */ /* 0x000fe200078ec0ff */
[----:B------:R-:W-:Y:S02]  /*0c70*/  IMAD R4, R4, 0x10, R11 ;  /* 0x0000001004047824 */ /* 0x000fe400078e020b */
[----:B------:R-:W-:Y:S02]  /*0c80*/  IMAD.IADD R5, R224, 0x1, -R5 ;  /* 0x00000001e0057824 */ /* 0x000fe400078e0a05 */
[----:B------:R-:W-:Y:S02]  /*0c90*/  IMAD.IADD R212, R223, 0x1, -R212 ;  /* 0x00000001dfd47824 */ /* 0x000fe400078e0ad4 */
[----:B------:R-:W-:Y:S01]  /*0ca0*/  IMAD R225, R5, 0x40, R4 ;  /* 0x0000004005e17824 */ /* 0x000fe200078e0204 */
[----:B--2---:R-:W-:-:S02]  /*0cb0*/  R2UR UR4, R2 ;  /* 0x00000000020472ca */ /* 0x004fc400000e0000 */
[CC--:B------:R-:W-:Y:S02]  /*0cc0*/  LEA.HI R2, R3.reuse, R232.reuse, RZ, 0x5 ;  /* 0x000000e803027211 */ /* 0x0c0fe400078f28ff */
[----:B------:R-:W-:-:S03]  /*0cd0*/  LEA.HI R3, R3, R232, RZ, 0x3 ;  /* 0x000000e803037211 */ /* 0x000fc600078f18ff */
[----:B------:R-:W-:Y:S01]  /*0ce0*/  IMAD.SHL.U32 R2, R2, 0x20, RZ ;  /* 0x0000002002027824 */ /* 0x000fe200078e00ff */
[----:B------:R-:W-:Y:S02]  /*0cf0*/  LOP3.LUT R217, R3, 0xfffffff8, RZ, 0xc0, !PT ;  /* 0xfffffff803d97812 */ /* 0x000fe400078ec0ff */
[----:B------:R-:W-:Y:S02]  /*0d00*/  SHF.R.S32.HI R221, RZ, 0x3, R3 ;  /* 0x00000003ffdd7819 */ /* 0x000fe40000011403 */
[----:B------:R-:W-:Y:S01]  /*0d10*/  LOP3.LUT R2, R2, 0xfffffc00, RZ, 0xc0, !PT ;  /* 0xfffffc0002027812 */ /* 0x000fe200078ec0ff */
[----:B------:R-:W-:Y:S01]  /*0d20*/  IMAD.IADD R217, R232, 0x1, -R217 ;  /* 0x00000001e8d97824 */ /* 0x000fe200078e0ad9 */
[----:B------:R-:W-:-:S03]  /*0d30*/  ULOP3.LUT UR7, UR4, 0x1, URZ, 0xfc, !UPT ;  /* 0x0000000104077892 */ /* 0x000fc6000f8efc3f */
[----:B------:R-:W-:Y:S01]  /*0d40*/  IMAD R7, R7, 0x40, R2 ;  /* 0x0000004007077824 */ /* 0x000fe200078e0202 */
[----:B------:R-:W-:Y:S01]  /*0d50*/  LEA.HI R2, R9, R9, RZ, 0x1 ;  /* 0x0000000909027211 */ /* 0x000fe200078f08ff */
[----:B------:R-:W-:Y:S01]  /*0d60*/  IMAD.SHL.U32 R18, R217, 0x8, RZ ;  /* 0x00000008d9127824 */ /* 0x000fe200078e00ff */
[----:B------:R-:W-:Y:S01]  /*0d70*/  UMOV UR4, URZ ;  /* 0x0000003f00047c82 */ /* 0x000fe20008000000 */
[----:B------:R-:W-:Y:S01]  /*0d80*/  IMAD R226, R0, 0x8, R7 ;  /* 0x0000000800e27824 */ /* 0x000fe200078e0207 */
[----:B------:R-:W-:Y:S01]  /*0d90*/  LOP3.LUT R2, R2, 0x1ffffffe, RZ, 0xc0, !PT ;  /* 0x1ffffffe02027812 */ /* 0x000fe200078ec0ff */
[C---:B------:R-:W-:Y:S01]  /*0da0*/  VIADD R215, R18.reuse, 0x40 ;  /* 0x0000004012d77836 */ /* 0x040fe20000000000 */
[----:B------:R-:W-:Y:S01]  /*0db0*/  SHF.R.S32.HI R231, RZ, 0x1f, R18 ;  /* 0x0000001fffe77819 */ /* 0x000fe20000011412 */
[C---:B------:R-:W-:Y:S02]  /*0dc0*/  VIADD R214, R18.reuse, 0x80 ;  /* 0x0000008012d67836 */ /* 0x040fe40000000000 */
[----:B------:R-:W-:Y:S01]  /*0dd0*/  VIADD R216, R18, 0xc0 ;  /* 0x000000c012d87836 */ /* 0x000fe20000000000 */
[----:B------:R-:W-:Y:S01]  /*0de0*/  SHF.R.S32.HI R230, RZ, 0x1f, R215 ;  /* 0x0000001fffe67819 */ /* 0x000fe200000114d7 */
[----:B------:R-:W-:Y:S01]  /*0df0*/  IMAD.IADD R2, R9, 0x1, -R2 ;  /* 0x0000000109027824 */ /* 0x000fe200078e0a02 */
[----:B------:R-:W-:Y:S01]  /*0e00*/  SHF.R.S32.HI R229, RZ, 0x1f, R214 ;  /* 0x0000001fffe57819 */ /* 0x000fe200000114d6 */
[----:B------:R-:W-:Y:S01]  /*0e10*/  IMAD.MOV.U32 R7, RZ, RZ, R15 ;  /* 0x000000ffff077224 */ /* 0x000fe200078e000f */
[----:B------:R-:W-:Y:S01]  /*0e20*/  SHF.R.S32.HI R228, RZ, 0x1f, R216 ;  /* 0x0000001fffe47819 */ /* 0x000fe200000114d8 */
[----:B------:R-:W-:-:S02]  /*0e30*/  IMAD.U32 R227, RZ, RZ, UR7 ;  /* 0x00000007ffe37e24 */ /* 0x000fc4000f8e00ff */
[----:B------:R-:W-:Y:S02]  /*0e40*/  IMAD.U32 R222, RZ, RZ, UR4 ;  /* 0x00000004ffde7e24 */ /* 0x000fe4000f8e00ff */
[----:B------:R-:W-:Y:S02]  /*0e50*/  IMAD R213, R2, 0x8, R225 ;  /* 0x0000000802d57824 */ /* 0x000fe400078e02e1 */
[----:B------:R-:W-:-:S07]  /*0e60*/  IMAD.U32 R16, RZ, RZ, UR4 ;  /* 0x00000004ff107e24 */ /* 0x000fce000f8e00ff */
.L_x_2651:
[----:B012-4-:R-:W0:Y:S01]  /*0e70*/  LDC.64 R2, c[0x0][0xc88] ;  /* 0x00032200ff027b82 */ /* 0x017e220000000a00 */
        /* <DEDUP_REMOVED lines=14> */
[----:B------:R-:W-:-:S04]  /*0f60*/  @UP0 ULEA UR8, UP2, UR4, UR8, 0x2 ;  /* 0x0000000804080291 */ /* 0x000fc8000f84103f */
[----:B------:R-:W-:Y:S02]  /*0f70*/  @UP0 ULEA.HI.X UR9, UR4, UR9, UR7, 0x2, UP2 ;  /* 0x0000000904090291 */ /* 0x000fe400090f1407 */
[----:B------:R-:W-:Y:S01]  /*0f80*/  IMAD.U32 R220, RZ, RZ, UR7 ;  /* 0x00000007ffdc7e24 */ /* 0x000fe2000f8e00ff */
[----:B------:R-:W-:Y:S01]  /*0f90*/  @UP1 ULEA UR10, UP0, UR4, UR10, 0x2 ;  /* 0x0000000a040a1291 */ /* 0x000fe2000f80103f */
[----:B------:R-:W-:-:S03]  /*0fa0*/  IMAD.U32 R2, RZ, RZ, UR8 ;  /* 0x00000008ff027e24 */ /* 0x000fc6000f8e00ff */
[----:B------:R-:W-:Y:S01]  /*0fb0*/  @UP1 ULEA.HI.X UR11, UR4, UR11, UR7, 0x2, UP0 ;  /* 0x0000000b040b1291 */ /* 0x000fe200080f1407 */
[----:B------:R-:W-:Y:S01]  /*0fc0*/  IMAD.U32 R3, RZ, RZ, UR9 ;  /* 0x00000009ff037e24 */ /* 0x000fe2000f8e00ff */
[----:B------:R-:W-:Y:S01]  /*0fd0*/  ULDC.64 UR8, c[0x0][0x418] ;  /* 0x0001060000087ab9 */ /* 0x000fe20000000a00 */
[----:B------:R-:W-:Y:S01]  /*0fe0*/  IMAD.U32 R4, RZ, RZ, UR10 ;  /* 0x0000000aff047e24 */ /* 0x000fe2000f8e00ff */
[----:B------:R-:W-:Y:S02]  /*0ff0*/  ULDC UR7, c[0x0][0x424] ;  /* 0x0001090000077ab9 */ /* 0x000fe40000000800 */
[----:B------:R-:W-:Y:S01]  /*1000*/  IMAD.U32 R5, RZ, RZ, UR11 ;  /* 0x0000000bff057e24 */ /* 0x000fe2000f8e00ff */
[----:B------:R-:W2:Y:S01]  /*1010*/  @P0 LDG.E R2, desc[UR12][R2.64] ;  /* 0x0000000c02020981 */ /* 0x000ea2000c1e1900 */
[----:B------:R-:W-:Y:S01]  /*1020*/  UISETP.NE.U32.AND UP0, UPT, UR8, URZ, UPT ;  /* 0x0000003f0800728c */ /* 0x000fe2000bf05070 */
[----:B------:R-:W-:Y:S02]  /*1030*/  ULDC.64 UR10, c[0x0][0xa20] ;  /* 0x00028800000a7ab9 */ /* 0x000fe40000000a00 */
[----:B---3--:R-:W3:Y:S01]  /*1040*/  @P2 LDG.E R4, desc[UR12][R4.64] ;  /* 0x0000000c04042981 */ /* 0x008ee2000c1e1900 */
[----:B------:R-:W-:Y:S01]  /*1050*/  ULDC UR12, c[0x0][0x288] ;  /* 0x0000a200000c7ab9 */ /* 0x000fe20000000800 */
[----:B------:R-:W-:Y:S01]  /*1060*/  UISETP.NE.AND.EX UP0, UPT, UR9, URZ, UPT, UP0 ;  /* 0x0000003f0900728c */ /* 0x000fe2000bf05300 */
[----:B------:R-:W-:Y:S01]  /*1070*/  ISETP.NE.U32.AND P1, PT, RZ, UR10, PT ;  /* 0x0000000aff007c0c */ /* 0x000fe2000bf25070 */
[----:B------:R-:W-:Y:S01]  /*1080*/  ULDC UR8, c[0x0][0x2f0] ;  /* 0x0000bc0000087ab9 */ /* 0x000fe20000000800 */
[----:B------:R-:W-:Y:S01]  /*1090*/  UMOV UR4, URZ ;  /* 0x0000003f00047c82 */ /* 0x000fe20008000000 */
[----:B------:R-:W-:Y:S01]  /*10a0*/  USEL UR7, UR7, 0x1, UP0 ;  /* 0x0000000107077887 */ /* 0x000fe20008000000 */
[----:B------:R-:W-:Y:S01]  /*10b0*/  ISETP.NE.AND.EX P1, PT, RZ, UR11, PT, P1 ;  /* 0x0000000bff007c0c */ /* 0x000fe2000bf25310 */
[----:B------:R-:W-:-:S02]  /*10c0*/  IMAD.U32 R219, RZ, RZ, UR6 ;  /* 0x00000006ffdb7e24 */ /* 0x000fc4000f8e00ff */
[----:B------:R-:W-:Y:S01]  /*10d0*/  UIMAD UR8, UR7, UR8, URZ ;  /* 0x00000008070872a4 */ /* 0x000fe2000f8e023f */
[----:B--2---:R-:W-:Y:S02]  /*10e0*/  @P0 R2UR UR4, R2 ;  /* 0x00000000020402ca */ /* 0x004fe400000e0000 */
[----:B---3--:R-:W-:-:S13]  /*10f0*/  @P2 R2UR UR12, R4 ;  /* 0x00000000040c22ca */ /* 0x008fda00000e0000 */
[----:B------:R-:W-:Y:S01]  /*1100*/  IMAD.U32 R19, RZ, RZ, UR12 ;  /* 0x0000000cff137e24 */ /* 0x000fe2000f8e00ff */
[----:B------:R-:W-:Y:S06]  /*1110*/  @P2 BRA `(.L_x_2598) ;  /* 0x0000000000402947 */ /* 0x000fec0003800000 */
        /* <DEDUP_REMOVED lines=14> */
[----:B------:R-:W-:-:S06]  /*1200*/  UIADD3 UR6, -UR6, UR7, URZ ;  /* 0x0000000706067290 */ /* 0x000fcc000fffe13f */
[----:B------:R-:W-:-:S07]  /*1210*/  IMAD.U32 R19, RZ, RZ, UR6 ;  /* 0x00000006ff137e24 */ /* 0x000fce000f8e00ff */
.L_x_2598:
[----:B------:R-:W-:Y:S05]  /*1220*/  @!P1 BRA `(.L_x_2599) ;  /* 0x0000000000289947 */ /* 0x000fea0003800000 */
[----:B------:R-:W-:Y:S01]  /*1230*/  R2UR UR7, R218 ;  /* 0x00000000da0772ca */ /* 0x000fe200000e0000 */
[----:B------:R-:W-:Y:S01]  /*1240*/  ULDC.64 UR8, c[0x0][0x208] ;  /* 0x0000820000087ab9 */ /* 0x000fe20000000a00 */
[----:B------:R-:W-:-:S11]  /*1250*/  R2UR UR12, R220 ;  /* 0x00000000dc0c72ca */ /* 0x000fd600000e0000 */
[----:B------:R-:W-:-:S04]  /*1260*/  ULEA UR6, UP0, UR7, UR10, 0x2 ;  /* 0x0000000a07067291 */ /* 0x000fc8000f80103f */
[----:B------:R-:W-:Y:S02]  /*1270*/  ULEA.HI.X UR7, UR7, UR11, UR12, 0x2, UP0 ;  /* 0x0000000b07077291 */ /* 0x000fe400080f140c */
[----:B------:R-:W-:-:S04]  /*1280*/  IMAD.U32 R2, RZ, RZ, UR6 ;  /* 0x00000006ff027e24 */ /* 0x000fc8000f8e00ff */
[----:B------:R-:W-:-:S05]  /*1290*/  IMAD.U32 R3, RZ, RZ, UR7 ;  /* 0x00000007ff037e24 */ /* 0x000fca000f8e00ff */
[----:B------:R-:W2:Y:S02]  /*12a0*/  LDG.E R2, desc[UR8][R2.64] ;  /* 0x0000000802027981 */ /* 0x000ea4000c1e1900 */
[----:B--2---:R-:W-:Y:S01]  /*12b0*/  R2UR UR8, R2 ;  /* 0x00000000020872ca */ /* 0x004fe200000e0000 */
[----:B------:R-:W-:-:S14]  /*12c0*/  BRA `(.L_x_2600) ;  /* 0x00000000003c7947 */ /* 0x000fdc0003800000 */
.L_x_2599:
        /* <DEDUP_REMOVED lines=15> */
.L_x_2600:
[----:B------:R-:W-:Y:S01]  /*13c0*/  UIADD3 UR9, -UR4, UR8, URZ ;  /* 0x0000000804097290 */ /* 0x000fe2000fffe13f */
[----:B------:R-:W-:Y:S01]  /*13d0*/  R2UR UR7, R19 ;  /* 0x00000000130772ca */ /* 0x000fe200000e0000 */
[----:B------:R-:W-:Y:S01]  /*13e0*/  USHF.L.U32 UR5, UR5, 0x7, URZ ;  /* 0x0000000705057899 */ /* 0x000fe2000800063f */
[----:B------:R-:W-:Y:S01]  /*13f0*/  PLOP3.LUT P0, PT, PT, PT, PT, 0x80, 0x0 ;  /* 0x000000000000781c */ /* 0x000fe20003f0f070 */
[----:B------:R-:W-:Y:S01]  /*1400*/  ULDC UR4, c[0x0][0x448] ;  /* 0x0001120000047ab9 */ /* 0x000fe20000000800 */
[----:B------:R-:W-:Y:S01]  /*1410*/  CS2R R2, SRZ ;  /* 0x0000000000027805 */ /* 0x000fe2000001ff00 */
[----:B------:R-:W-:Y:S01]  /*1420*/  UISETP.NE.AND UP0, UPT, UR4, 0x1, UPT ;  /* 0x000000010400788c */ /* 0x000fe2000bf05270 */
[----:B------:R-:W-:Y:S01]  /*1430*/  IMAD.U32 R22, RZ, RZ, UR9 ;  /* 0x00000009ff167e24 */ /* 0x000fe2000f8e00ff */
[----:B------:R-:W-:Y:S02]  /*1440*/  UIADD3 UR6, UR5, 0x7f, URZ ;  /* 0x0000007f05067890 */ /* 0x000fe4000fffe03f */
[----:B------:R-:W-:Y:S01]  /*1450*/  IMAD.U32 R23, RZ, RZ, UR5 ;  /* 0x00000005ff177e24 */ /* 0x000fe2000f8e00ff */
[----:B------:R-:W-:Y:S01]  /*1460*/  CS2R R150, SRZ ;  /* 0x0000000000967805 */ /* 0x000fe2000001ff00 */
[----:B------:R-:W-:Y:S01]  /*1470*/  IMAD.MOV.U32 R0, RZ, RZ, RZ ;  /* 0x000000ffff007224 */ /* 0x000fe200078e00ff */
[----:B------:R-:W-:-:S02]  /*1480*/  CS2R R148, SRZ ;  /* 0x0000000000947805 */ /* 0x000fc4000001ff00 */
[----:B------:R-:W-:Y:S01]  /*1490*/  CS2R R146, SRZ ;  /* 0x0000000000927805 */ /* 0x000fe2000001ff00 */
[----:B------:R-:W-:Y:S01]  /*14a0*/  UIADD3 UR7, UR9, 0x50, -UR7 ;  /* 0x0000005009077890 */ /* 0x000fe2000fffe807 */
[----:B------:R-:W-:Y:S02]  /*14b0*/  CS2R R144, SRZ ;  /* 0x0000000000907805 */ /* 0x000fe4000001ff00 */
[----:B------:R-:W-:Y:S01]  /*14c0*/  CS2R R142, SRZ ;  /* 0x00000000008e7805 */ /* 0x000fe2000001ff00 */
[----:B------:R-:W-:Y:S01]  /*14d0*/  @UP0 ULDC UR4, c[0x0][0x44c] ;  /* 0x0001130000040ab9 */ /* 0x000fe20000000800 */
[----:B------:R-:W-:Y:S01]  /*14e0*/  @UP0 ULDC UR8, c[0x0][0x450] ;  /* 0x0001140000080ab9 */ /* 0x000fe20000000800 */
[----:B------:R-:W-:Y:S01]  /*14f0*/  UIMAD.WIDE.U32 UR4, UR6, UR4, URZ ;  /* 0x00000004060472a5 */ /* 0x000fe2000f8e003f */
[----:B------:R-:W-:Y:S01]  /*1500*/  CS2R R140, SRZ ;  /* 0x00000000008c7805 */ /* 0x000fe2000001ff00 */
[----:B------:R-:W-:Y:S01]  /*1510*/  UIADD3 UR4, UR9, 0x4f, URZ ;  /* 0x0000004f09047890 */ /* 0x000fe2000fffe03f */
[----:B------:R-:W-:Y:S01]  /*1520*/  CS2R R138, SRZ ;  /* 0x00000000008a7805 */ /* 0x000fe2000001ff00 */
[----:B------:R-:W-:Y:S01]  /*1530*/  @UP0 USHF.R.U32.HI UR6, URZ, UR8, UR5 ;  /* 0x000000083f060299 */ /* 0x000fe20008011605 */
[----:B------:R-:W-:Y:S01]  /*1540*/  CS2R R136, SRZ ;  /* 0x0000000000887805 */ /* 0x000fe2000001ff00 */
[----:B------:R-:W-:Y:S01]  /*1550*/  UIMAD.WIDE UR4, UR4, 0x66666667, URZ ;  /* 0x66666667040478a5 */ /* 0x000fe2000f8e023f */
[----:B------:R-:W-:Y:S01]  /*1560*/  CS2R R134, SRZ ;  /* 0x0000000000867805 */ /* 0x000fe2000001ff00 */
[----:B------:R-:W-:Y:S01]  /*1570*/  UIADD3 UR6, UR7, UR6, URZ ;  /* 0x0000000607067290 */ /* 0x000fe2000fffe03f */
[----:B------:R-:W-:Y:S01]  /*1580*/  CS2R R132, SRZ ;  /* 0x0000000000847805 */ /* 0x000fe2000001ff00 */
[----:B------:R-:W-:Y:S01]  /*1590*/  USHF.R.U32.HI UR4, URZ, 0x1f, UR5 ;  /* 0x0000001f3f047899 */ /* 0x000fe20008011605 */
[----:B------:R-:W-:Y:S01]  /*15a0*/  CS2R R130, SRZ ;  /* 0x0000000000827805 */ /* 0x000fe2000001ff00 */
[----:B------:R-:W-:Y:S01]  /*15b0*/  UIMAD.WIDE UR6, UR6, 0x66666667, URZ ;  /* 0x66666667060678a5 */ /* 0x000fe2000f8e023f */
[----:B------:R-:W-:Y:S01]  /*15c0*/  CS2R R128, SRZ ;  /* 0x0000000000807805 */ /* 0x000fe2000001ff00 */
[----:B------:R-:W-:Y:S01]  /*15d0*/  ULEA.HI.SX32 UR4, UR5, UR4, 0x1b ;  /* 0x0000000405047291 */ /* 0x000fe2000f8fda3f */
[----:B------:R-:W-:Y:S01]  /*15e0*/  CS2R R126, SRZ ;  /* 0x00000000007e7805 */ /* 0x000fe2000001ff00 */
[----:B------:R-:W-:Y:S01]  /*15f0*/  USHF.R.U32.HI UR6, URZ, 0x1f, UR7 ;  /* 0x0000001f3f067899 */ /* 0x000fe20008011607 */
[----:B------:R-:W-:-:S02]  /*1600*/  CS2R R124, SRZ ;  /* 0x00000000007c7805 */ /* 0x000fc4000001ff00 */
[----:B------:R-:W-:Y:S02]  /*1610*/  CS2R R122, SRZ ;  /* 0x00000000007a7805 */ /* 0x000fe4000001ff00 */
[----:B------:R-:W-:Y:S01]  /*1620*/  CS2R R120, SRZ ;  /* 0x0000000000787805 */ /* 0x000fe2000001ff00 */
[----:B------:R-:W-:Y:S01]  /*1630*/  ULEA.HI.SX32 UR6, UR7, UR6, 0x1b ;  /* 0x0000000607067291 */ /* 0x000fe2000f8fda3f */
[----:B------:R-:W-:Y:S02]  /*1640*/  CS2R R118, SRZ ;  /* 0x0000000000767805 */ /* 0x000fe4000001ff00 */
[----:B------:R-:W-:Y:S02]  /*1650*/  CS2R R116, SRZ ;  /* 0x0000000000747805 */ /* 0x000fe4000001ff00 */
[----:B------:R-:W-:Y:S01]  /*1660*/  CS2R R114, SRZ ;  /* 0x0000000000727805 */ /* 0x000fe2000001ff00 */
[----:B------:R-:W-:Y:S01]  /*1670*/  UISETP.LT.AND UP0, UPT, UR4, UR6, UPT ;  /* 0x000000060400728c */ /* 0x000fe2000bf01270 */
[----:B------:R-:W-:-:S02]  /*1680*/  CS2R R112, SRZ ;  /* 0x0000000000707805 */ /* 0x000fc4000001ff00 */
[----:B------:R-:W-:Y:S02]  /*1690*/  CS2R R110, SRZ ;  /* 0x00000000006e7805 */ /* 0x000fe4000001ff00 */
[----:B------:R-:W-:Y:S01]  /*16a0*/  CS2R R108, SRZ ;  /* 0x00000000006c7805 */ /* 0x000fe2000001ff00 */
[----:B------:R-:W-:Y:S01]  /*16b0*/  USEL UR61, UR4, UR6, UP0 ;  /* 0x00000006043d7287 */ /* 0x000fe20008000000 */
[----:B------:R-:W-:Y:S02]  /*16c0*/  CS2R R106, SRZ ;  /* 0x00000000006a7805 */ /* 0x000fe4000001ff00 */
[----:B------:R-:W-:Y:S02]  /*16d0*/  CS2R R104, SRZ ;  /* 0x0000000000687805 */ /* 0x000fe4000001ff00 */
[----:B------:R-:W-:Y:S01]  /*16e0*/  CS2R R168, SRZ ;  /* 0x0000000000a87805 */ /* 0x000fe2000001ff00 */
[----:B------:R-:W-:Y:S01]  /*16f0*/  UISETP.GE.AND UP0, UPT, UR61, 0x1, UPT ;  /* 0x000000013d00788c */ /* 0x000fe2000bf06270 */
[----:B------:R-:W-:-:S02]  /*1700*/  CS2R R100, SRZ ;  /* 0x0000000000647805 */ /* 0x000fc4000001ff00 */
[----:B------:R-:W-:Y:S02]  /*1710*/  CS2R R166, SRZ ;  /* 0x0000000000a67805 */ /* 0x000fe4000001ff00 */
[----:B------:R-:W-:Y:S02]  /*1720*/  CS2R R96, SRZ ;  /* 0x0000000000607805 */ /* 0x000fe4000001ff00 */
[----:B------:R-:W-:Y:S02]  /*1730*/  CS2R R164, SRZ ;  /* 0x0000000000a47805 */ /* 0x000fe4000001ff00 */
[----:B------:R-:W-:Y:S02]  /*1740*/  CS2R R92, SRZ ;  /* 0x00000000005c7805 */ /* 0x000fe4000001ff00 */
[----:B------:R-:W-:Y:S02]  /*1750*/  PLOP3.LUT P1, PT, PT, PT, UP0, 0x80, 0x0 ;  /* 0x000000000000781c */ /* 0x000fe40003f2f008 */
        /* <DEDUP_REMOVED lines=68> */
.L_x_2602:
        /* <DEDUP_REMOVED lines=12> */
.L_x_2787:
[----:B------:R-:W-:Y:S05]  /*1c60*/  @!P0 BRA `(.L_x_2604) ;  /* 0x0000000000048947 */ /* 0x000fea0003800000 */
[----:B------:R-:W-:Y:S01]  /*1c70*/  BPT.TRAP 0x1 ;  /* 0x000000040000795c */ /* 0x000fe20000300000 */
.L_x_2604:
        /* <DEDUP_REMOVED lines=9> */
.L_x_2605:
[----:B------:R-:W2:Y:S02]  /*1d10*/  S2R R2, SR_TID.X ;  /* 0x0000000000027919 */ /* 0x000ea40000002100 */
[----:B--2---:R-:W-:Y:S01]  /*1d20*/  LOP3.LUT P1, RZ, R2, 0x7f, RZ, 0xc0, !PT ;  /* 0x0000007f02ff7812 */ /* 0x004fe2000782c0ff */
[----:B-1----:R-:W-:-:S12]  /*1d30*/  @P2 BRA `(.L_x_2606) ;  /* 0x0000000000082947 */ /* 0x002fd80003800000 */
[----:B------:R-:W1:Y:S02]  /*1d40*/  SYNCS.PHASECHK.TRANS64.TRYWAIT P2, [R0+URZ+0x38830], R3 ;  /* 0x03883003000075a7 */ /* 0x000e64000804017f */
[----:B-1----:R-:W-:Y:S05]  /*1d50*/  @!P2 BRA `(.L_x_2607) ;  /* 0x0000017800e0a947 */ /* 0x002fea0003800000 */
.L_x_2606:
        /* <DEDUP_REMOVED lines=564> */
[----:B------:R-:W-:Y:S01]  /*40a0*/  UMOV UR14, 0xffffffb0 ;  /* 0xffffffb0000e7882 */ /* 0x000fe20000000000 */
[----:B------:R-:W-:Y:S02]  /*40b0*/  UIADD3 UR15, UR61, -0x2, URZ ;  /* 0xfffffffe3d0f7890 */ /* 0x000fe4000fffe03f */
[----:B------:R-:W-:-:S06]  /*40c0*/  UIMAD UR14, UR61, UR14, 0x51 ;  /* 0x000000513d0e74a4 */ /* 0x000fcc000f8e020e */
[----:B------:R-:W-:-:S04]  /*40d0*/  IMAD.U32 R21, RZ, RZ, UR14 ;  /* 0x0000000eff157e24 */ /* 0x000fc8000f8e00ff */
[----:B------:R-:W-:Y:S02]  /*40e0*/  IMAD R4, R212, -0x2, R21 ;  /* 0xfffffffed4047824 */ /* 0x000fe400078e0215 */
[----:B------:R-:W-:-:S05]  /*40f0*/  IMAD.U32 R21, RZ, RZ, UR19 ;  /* 0x00000013ff157e24 */ /* 0x000fca000f8e00ff */
[----:B------:R-:W-:Y:S01]  /*4100*/  IADD3 R4, -R21, UR18, R4 ;  /* 0x0000001215047c10 */ /* 0x000fe2000fffe104 */
        /* <DEDUP_REMOVED lines=12> */
[----:B------:R-:W-:Y:S01]  /*41d0*/  UISETP.NE.AND UP0, UPT, UR5, 0x1, UPT ;  /* 0x000000010500788c */ /* 0x000fe2000bf05270 */
[----:B------:R-:W-:-:S05]  /*41e0*/  UMOV UR7, 0x40000040 ;  /* 0x4000004000077882 */ /* 0x000fca0000000000 */
[----:B------:R-:W-:-:S05]  /*41f0*/  PLOP3.LUT P2, PT, PT, PT, UP0, 0x80, 0x0 ;  /* 0x000000000000781c */ /* 0x000fca0003f4f008 */
[----:B------:R-:W-:-:S08]  /*4200*/  @UP0 ULDC UR5, c[0x0][0x44c] ;  /* 0x0001130000050ab9 */ /* 0x000fd00000000800 */
[----:B------:R-:W-:Y:S01]  /*4210*/  @P2 IMAD.HI.U32 R3, R2, UR5, RZ ;  /* 0x0000000502032c27 */ /* 0x000fe2000f8e00ff */
[----:B------:R-:W-:-:S04]  /*4220*/  @UP0 ULDC UR5, c[0x0][0x450] ;  /* 0x0001140000050ab9 */ /* 0x000fc80000000800 */
[----:B------:R-:W-:Y:S01]  /*4230*/  @P2 SHF.R.U32.HI R2, RZ, UR5, R3 ;  /* 0x00000005ff022c19 */ /* 0x000fe20008011603 */
[----:B------:R-:W-:-:S04]  /*4240*/  UIMAD UR5, UR61, -0x50, UR18 ;  /* 0xffffffb03d0578a4 */ /* 0x000fc8000f8e0212 */
[----:B------:R-:W0:Y:S01]  /*4250*/  SHFL.IDX PT, R5, R2, 0x1, 0x1c1f ;  /* 0x003c1f0002057f89 */ /* 0x000e2200000e0000 */
[----:B------:R-:W-:-:S03]  /*4260*/  UIADD3 UR11, UR5, 0x50, URZ ;  /* 0x00000050050b7890 */ /* 0x000fc6000fffe03f */
[----:B------:R-:W-:Y:S01]  /*4270*/  UMOV UR5, UR27 ;  /* 0x0000001b00057c82 */ /* 0x000fe20008000000 */
[----:B------:R-:W1:Y:S02]  /*4280*/  SHFL.IDX PT, R2, R2, RZ, 0x1c1f ;  /* 0x001c1fff02027589 */ /* 0x000e6400000e0000 */
[----:B------:R-:W-:-:S04]  /*4290*/  IMAD.U32 R3, RZ, RZ, UR11 ;  /* 0x0000000bff037e24 */ /* 0x000fc8000f8e00ff */
[----:B------:R-:W-:Y:S01]  /*42a0*/  IMAD R3, R212, -0x2, R3 ;  /* 0xfffffffed4037824 */ /* 0x000fe200078e0203 */
[----:B------:R-:W-:Y:S02]  /*42b0*/  WARPGROUP.DEPBAR.LE gsb0, 0x0 ;  /* 0x00008000000079c5 */ /* 0x000fe40000010000 */
[----:B------:R-:W-:-:S06]  /*42c0*/  WARPGROUP.ARRIVE ;  /* 0x00000000000079c5 */ /* 0x000fcc0000000000 */
[----:B------:R-:W-:Y:S01]  /*42d0*/  HGMMA.64x16x16.F32.BF16 R32, gdesc[UR52], R32, gsb0 ;  /* 0x00200000342079f0 */ /* 0x000fe20008001820 */
[----:B------:R-:W-:Y:S01]  /*42e0*/  UMOV UR54, UR6 ;  /* 0x0000000600367c82 */ /* 0x000fe20008000000 */
[----:B------:R-:W-:Y:S01]  /*42f0*/  UMOV UR55, 0x40000040 ;  /* 0x4000004000377882 */ /* 0x000fe20000000000 */
[----:B------:R-:W-:Y:S01]  /*4300*/  UIADD3 UR6, UR4, 0x986, URZ ;  /* 0x0000098604067890 */ /* 0x000fe2000fffe03f */
[----:B0-----:R-:W-:-:S04]  /*4310*/  VIADDMNMX R5, R5, R4, R3, PT ;  /* 0x0000000405057246 */ /* 0x001fc80003800103 */
[C---:B------:R-:W-:Y:S02]  /*4320*/  ISETP.GT.AND P3, PT, R5.reuse, RZ, PT ;  /* 0x000000ff0500720c */ /* 0x040fe40003f64270 */
[C---:B------:R-:W-:Y:S02]  /*4330*/  ISETP.GT.AND P4, PT, R5.reuse, 0x1, PT ;  /* 0x000000010500780c */ /* 0x040fe40003f84270 */
[----:B------:R-:W-:Y:S02]  /*4340*/  ISETP.GT.AND P5, PT, R5, 0x8, PT ;  /* 0x000000080500780c */ /* 0x000fe40003fa4270 */
[----:B-1----:R-:W-:-:S04]  /*4350*/  VIADDMNMX R2, R2, R4, R3, PT ;  /* 0x0000000402027246 */ /* 0x002fc80003800103 */
[----:B------:R-:W-:Y:S01]  /*4360*/  ISETP.GT.AND P6, PT, R2, 0x11, PT ;  /* 0x000000110200780c */ /* 0x000fe20003fc4270 */
        /* <DEDUP_REMOVED lines=72> */
[C---:B------:R-:W-:Y:S02]  /*47f0*/  ISETP.GT.AND P4, PT, R5.reuse, 0x10, PT ;  /* 0x000000100500780c */ /* 0x040fe40003f84270 */
        /* <DEDUP_REMOVED lines=14> */
[----:B------:R-:W-:Y:S02]  /*48e0*/  ISETP.GT.AND P3, PT, R5, 0x19, PT ;  /* 0x000000190500780c */ /* 0x000fe40003f64270 */
        /* <DEDUP_REMOVED lines=22> */
[----:B------:R-:W-:Y:S01]  /*4a50*/  ISETP.GT.AND P3, PT, R5, 0x29, PT ;  /* 0x000000290500780c */ /* 0x000fe20003f64270 */
        /* <DEDUP_REMOVED lines=19> */
[----:B------:R-:W-:Y:S02]  /*4b90*/  ISETP.GT.AND P4, PT, R5, 0x38, PT ;  /* 0x000000380500780c */ /* 0x000fe40003f84270 */
        /* <DEDUP_REMOVED lines=20> */
[C---:B------:R-:W-:Y:S01]  /*4ce0*/  ISETP.GT.AND P3, PT, R5.reuse, 0x41, PT ;  /* 0x000000410500780c */ /* 0x040fe20003f64270 */
[----:B------:R-:W-:Y:S01]  /*4cf0*/  @UP0 ULDC UR10, c[0x0][0x450] ;  /* 0x00011400000a0ab9 */ /* 0x000fe20000000800 */
[----:B------:R-:W-:Y:S01]  /*4d00*/  FMNMX.FTZ R14, R62, R21, !PT ;  /* 0x000000153e0e7209 */ /* 0x000fe20007810000 */
[----:B------:R-:W-:Y:S01]  /*4d10*/  @UP0 USHF.R.U32.HI UR4, URZ, UR10, UR7 ;  /* 0x0000000a3f040299 */ /* 0x000fe20008011607 */
[----:B------:R2:W-:Y:S03]  /*4d20*/  @!P1 SYNCS.ARRIVE.TRANS64.RED.A1T0 RZ, [R0+URZ], RZ ;  /* 0x000000ff00ff99a7 */ /* 0x0005e6000810043f */
[----:B------:R-:W3:Y:S01]  /*4d30*/  MUFU.TANH R30, R30 ;  /* 0x0000001e001e7308 */ /* 0x000ee20000002400 */
[----:B0-----:R-:W-:Y:S01]  /*4d40*/  FSEL R63, R26, -INF , P4 ;  /* 0xff8000001a3f7808 */ /* 0x001fe20002000000 */
[----:B------:R-:W-:Y:S01]  /*4d50*/  UIADD3 UR6, UR4, UR18, -UR19 ;  /* 0x0000001204067290 */ /* 0x000fe2000fffe813 */
        /* <DEDUP_REMOVED lines=14> */
[----:B------:R-:W-:Y:S02]  /*4e40*/  USEL UR10, URZ, UR4, !UP1 ;  /* 0x000000043f0a7287 */ /* 0x000fe4000c800000 */
[----:B------:R3:W-:Y:S01]  /*4e50*/  MUFU.TANH R36, R24 ;  /* 0x0000001800247308 */ /* 0x0007e20000002400 */
[----:B0-----:R-:W-:Y:S01]  /*4e60*/  FSEL R66, R31, -INF , P3 ;  /* 0xff8000001f427808 */ /* 0x001fe20001800000 */
[----:B------:R-:W-:Y:S01]  /*4e70*/  UISETP.GE.AND UP1, UPT, UR15, UR10, UPT ;  /* 0x0000000a0f00728c */ /* 0x000fe2000bf26270 */
[----:B------:R-:W-:Y:S01]  /*4e80*/  ISETP.GT.AND P3, PT, R2, RZ, PT ;  /* 0x000000ff0200720c */ /* 0x000fe20003f64270 */
[----:B------:R-:W-:Y:S01]  /*4e90*/  IMAD.U32 R236, RZ, RZ, UR10 ;  /* 0x0000000affec7e24 */ /* 0x000fe2000f8e00ff */
[----:B------:R-:W-:-:S03]  /*4ea0*/  FMNMX.FTZ R5, R66, R5, !PT ;  /* 0x0000000542057209 */ /* 0x000fc60007810000 */
[----:B------:R-:W0:Y:S01]  /*4eb0*/  MUFU.TANH R31, R40 ;  /* 0x00000028001f7308 */ /* 0x000e220000002400 */
[----:B-1----:R-:W-:Y:S01]  /*4ec0*/  FSEL R26, R26, -INF , P6 ;  /* 0xff8000001a1a7808 */ /* 0x002fe20003000000 */
[----:B------:R-:W1:Y:S06]  /*4ed0*/  SHFL.BFLY PT, R14, R5, 0x2, 0x1f ;  /* 0x0c401f00050e7f89 */ /* 0x000e6c00000e0000 */
[----:B------:R4:W-:Y:S08]  /*4ee0*/  MUFU.TANH R49, R25 ;  /* 0x0000001900317308 */ /* 0x0009f00000002400 */
[----:B------:R-:W5:Y:S08]  /*4ef0*/  MUFU.TANH R33, R33 ;  /* 0x0000002100217308 */ /* 0x000f700000002400 */
[----:B------:R-:W2:Y:S01]  /*4f00*/  MUFU.TANH R38, R37 ;  /* 0x0000002500267308 */ /* 0x000ea20000002400 */
[----:B-1----:R-:W-:-:S05]  /*4f10*/  FMNMX.FTZ R14, R5, R14, !PT ;  /* 0x0000000e050e7209 */ /* 0x002fca0007810000 */
[----:B------:R-:W1:Y:S02]  /*4f20*/  SHFL.BFLY PT, R5, R14, 0x1, 0x1f ;  /* 0x0c201f000e057f89 */ /* 0x000e6400000e0000 */
[----:B-1----:R-:W-:Y:S02]  /*4f30*/  FMNMX.FTZ R3, R14, R5, !PT ;  /* 0x000000050e037209 */ /* 0x002fe40007810000 */
[----:B------:R-:W-:Y:S02]  /*4f40*/  FSEL R5, R20, -INF , P3 ;  /* 0xff80000014057808 */ /* 0x000fe40001800000 */
[----:B------:R-:W-:Y:S01]  /*4f50*/  FSEL R14, R67, -INF , P5 ;  /* 0xff800000430e7808 */ /* 0x000fe20002800000 */
[----:B------:R-:W-:Y:S01]  /*4f60*/  FMUL.FTZ R30, R3, UR5 ;  /* 0x00000005031e7c20 */ /* 0x000fe20008410000 */
[----:B------:R-:W-:Y:S02]  /*4f70*/  ISETP.GT.AND P5, PT, R2, 0x9, PT ;  /* 0x000000090200780c */ /* 0x000fe40003fa4270 */
[----:B------:R-:W-:-:S02]  /*4f80*/  FSEL R20, R68, -INF , P4 ;  /* 0xff80000044147808 */ /* 0x000fc40002000000 */
[----:B------:R-:W-:Y:S02]  /*4f90*/  FMNMX.FTZ R27, R5, R14, !PT ;  /* 0x0000000e051b7209 */ /* 0x000fe40007810000 */
[----:B------:R-:W-:Y:S02]  /*4fa0*/  ISETP.GT.AND P3, PT, R2, 0x10, PT ;  /* 0x000000100200780c */ /* 0x000fe40003f64270 */
[----:B------:R-:W-:Y:S02]  /*4fb0*/  FSEL R21, R69, -INF , P5 ;  /* 0xff80000045157808 */ /* 0x000fe40002800000 */
[----:B------:R-:W-:Y:S02]  /*4fc0*/  CS2R R68, SRZ ;  /* 0x0000000000447805 */ /* 0x000fe4000001ff00 */
[----:B------:R-:W-:Y:S02]  /*4fd0*/  FMNMX.FTZ R4, R20, R27, !PT ;  /* 0x0000001b14047209 */ /* 0x000fe40007810000 */
[----:B---3--:R-:W-:-:S02]  /*4fe0*/  FSEL R24, R48, -INF , P3 ;  /* 0xff80000030187808 */ /* 0x008fc40001800000 */
[----:B------:R-:W-:Y:S01]  /*4ff0*/  FMNMX.FTZ R27, R21, R4, !PT ;  /* 0x00000004151b7209 */ /* 0x000fe20007810000 */
[----:B------:R0:W1:Y:S01]  /*5000*/  MUFU.TANH R48, R28 ;  /* 0x0000001c00307308 */ /* 0x0000620000002400 */
[----:B------:R-:W-:Y:S02]  /*5010*/  ISETP.GT.AND P4, PT, R2, 0x18, PT ;  /* 0x000000180200780c */ /* 0x000fe40003f84270 */
[----:B------:R-:W-:Y:S02]  /*5020*/  FMNMX.FTZ R27, R24, R27, !PT ;  /* 0x0000001b181b7209 */ /* 0x000fe40007810000 */
[----:B------:R-:W-:Y:S02]  /*5030*/  ISETP.GT.AND P5, PT, R2, 0x19, PT ;  /* 0x000000190200780c */ /* 0x000fe40003fa4270 */
[----:B----4-:R-:W-:Y:S02]  /*5040*/  FSEL R25, R52, -INF , P4 ;  /* 0xff80000034197808 */ /* 0x010fe40002000000 */
[----:B------:R-:W-:Y:S01]  /*5050*/  FMNMX.FTZ R4, R26, R27, !PT ;  /* 0x0000001b1a047209 */ /* 0x000fe20007810000 */
[----:B------:R3:W4:Y:S01]  /*5060*/  MUFU.TANH R52, R29 ;  /* 0x0000001d00347308 */ /* 0x0007220000002400 */
[----:B------:R-:W-:-:S02]  /*5070*/  ISETP.GT.AND P3, PT, R2, 0x20, PT ;  /* 0x000000200200780c */ /* 0x000fc40003f64270 */
[----:B------:R-:W-:Y:S02]  /*5080*/  FSEL R27, R53, -INF , P5 ;  /* 0xff800000351b7808 */ /* 0x000fe40002800000 */
[----:B------:R-:W-:Y:S02]  /*5090*/  FMNMX.FTZ R4, R25, R4, !PT ;  /* 0x0000000419047209 */ /* 0x000fe40007810000 */
[----:B------:R-:W-:Y:S02]  /*50a0*/  FSETP.NEU.FTZ.AND P6, PT, R3, -INF , PT ;  /* 0xff8000000300780b */ /* 0x000fe40003fdd000 */
[----:B0-----:R-:W-:Y:S02]  /*50b0*/  FSEL R28, R31, -INF , P3 ;  /* 0xff8000001f1c7808 */ /* 0x001fe40001800000 */
[----:B------:R-:W-:Y:S02]  /*50c0*/  ISETP.GT.AND P4, PT, R2, 0x21, PT ;  /* 0x000000210200780c */ /* 0x000fe40003f84270 */
[----:B------:R-:W-:-:S02]  /*50d0*/  FMNMX.FTZ R31, R27, R4, !PT ;  /* 0x000000041b1f7209 */ /* 0x000fc40007810000 */
        /* <DEDUP_REMOVED lines=8> */
[----:B---3--:R-:W-:Y:S01]  /*5160*/  FSEL R29, R44, -INF , P3 ;  /* 0xff8000002c1d7808 */ /* 0x008fe20001800000 */
        /* <DEDUP_REMOVED lines=17> */
[----:B-----5:R-:W-:Y:S01]  /*5280*/  FSEL R33, R33, -INF , P4 ;  /* 0xff80000021217808 */ /* 0x020fe20002000000 */
        /* <DEDUP_REMOVED lines=11> */
[----:B--2---:R-:W-:Y:S01]  /*5340*/  FSEL R35, R38, -INF , P4 ;  /* 0xff80000026237808 */ /* 0x004fe20002000000 */
        /* <DEDUP_REMOVED lines=8> */
[----:B------:R-:W2:Y:S01]  /*53d0*/  MUFU.EX2 R51, R51 ;  /* 0x0000003300337308 */ /* 0x000ea20000000800 */
        /* <DEDUP_REMOVED lines=12> */
[----:B----4-:R-:W-:Y:S02]  /*54a0*/  FSEL R38, R52, -INF , P4 ;  /* 0xff80000034267808 */ /* 0x010fe40002000000 */
[----:B------:R-:W-:Y:S02]  /*54b0*/  CS2R R52, SRZ ;  /* 0x0000000000347805 */ /* 0x000fe4000001ff00 */
[----:B------:R-:W-:Y:S01]  /*54c0*/  FMNMX.FTZ R41, R2, R41, !PT ;  /* 0x0000002902297209 */ /* 0x000fe20007810000 */
[----:B------:R-:W1:Y:S01]  /*54d0*/  MUFU.EX2 R55, R55 ;  /* 0x0000003700377308 */ /* 0x000e620000000800 */
[----:B0-----:R-:W-:-:S02]  /*54e0*/  F2FP.BF16.F32.PACK_AB R211, R47, R46 ;  /* 0x0000002e2fd3723e */ /* 0x001fc400000010ff */
[----:B------:R-:W-:Y:S02]  /*54f0*/  FMNMX.FTZ R41, R38, R41, !PT ;  /* 0x0000002926297209 */ /* 0x000fe40007810000 */
[----:B--2---:R-:W-:-:S03]  /*5500*/  F2FP.BF16.F32.PACK_AB R205, R51, R50 ;  /* 0x0000003233cd723e */ /* 0x004fc600000010ff */
        /* <DEDUP_REMOVED lines=35> */
[----:B------:R2:W3:Y:S01]  /*5740*/  MUFU.EX2 R41, R14 ;  /* 0x0000000e00297308 */ /* 0x0004e20000000800 */
        /* <DEDUP_REMOVED lines=9> */
[----:B------:R-:W-:-:S02]  /*57e0*/  F2FP.BF16.F32.PACK_AB R209, R209, R42 ;  /* 0x0000002ad1d1723e */ /* 0x000fc400000010ff */
[----:B0-----:R-:W-:Y:S01]  /*57f0*/  F2FP.BF16.F32.PACK_AB R199, R62, R61 ;  /* 0x0000003d3ec7723e */ /* 0x001fe200000010ff */
[----:B------:R-:W-:Y:S01]  /*5800*/  FADD.FTZ R5, R47, R14 ;  /* 0x0000000e2f057221 */ /* 0x000fe20000010000 */
[----:B------:R-:W-:Y:S02]  /*5810*/  CS2R R46, SRZ ;  /* 0x00000000002e7805 */ /* 0x000fe4000001ff00 */
[----:B------:R-:W0:Y:S01]  /*5820*/  MUFU.EX2 R21, R21 ;  /* 0x0000001500157308 */ /* 0x000e220000000800 */
[----:B------:R-:W-:Y:S01]  /*5830*/  FADD.FTZ R14, R50, R5 ;  /* 0x00000005320e7221 */ /* 0x000fe20000010000 */
[----:B---3--:R-:W-:Y:S01]  /*5840*/  FADD.FTZ R5, R208, R41 ;  /* 0x00000029d0057221 */ /* 0x008fe20000010000 */
[----:B------:R-:W-:-:S05]  /*5850*/  F2FP.BF16.F32.PACK_AB R208, R41, R208 ;  /* 0x000000d029d0723e */ /* 0x000fca00000010ff */
[----:B------:R-:W-:Y:S08]  /*5860*/  MUFU.EX2 R24, R24 ;  /* 0x0000001800187308 */ /* 0x000ff00000000800 */
[----:B------:R-:W1:Y:S01]  /*5870*/  MUFU.EX2 R43, R26 ;  /* 0x0000001a002b7308 */ /* 0x000e620000000800 */
[----:B0-----:R-:W-:-:S07]  /*5880*/  F2FP.BF16.F32.PACK_AB R210, R21, R20 ;  /* 0x0000001415d2723e */ /* 0x001fce00000010ff */
[----:B------:R0:W-:Y:S08]  /*5890*/  MUFU.EX2 R206, R27 ;  /* 0x0000001b00ce7308 */ /* 0x0001f00000000800 */
[----:B------:R-:W2:Y:S01]  /*58a0*/  MUFU.EX2 R25, R25 ;  /* 0x0000001900197308 */ /* 0x000ea20000000800 */
[----:B0-----:R-:W-:Y:S01]  /*58b0*/  FADD.FTZ R27, R51, R14 ;  /* 0x0000000e331b7221 */ /* 0x001fe20000010000 */
[----:B------:R-:W-:Y:S01]  /*58c0*/  FADD.FTZ R14, R20, R5 ;  /* 0x00000005140e7221 */ /* 0x000fe20000010000 */
[----:B------:R-:W-:Y:S01]  /*58d0*/  IMAD.U32 R20, RZ, RZ, UR15 ;  /* 0x0000000fff147e24 */ /* 0x000fe2000f8e00ff */
[----:B-1----:R-:W-:Y:S01]  /*58e0*/  F2FP.BF16.F32.PACK_AB R204, R43, R24 ;  /* 0x000000182bcc723e */ /* 0x002fe200000010ff */
[----:B------:R-:W-:Y:S01]  /*58f0*/  FADD.FTZ R26, R54, R27 ;  /* 0x0000001b361a7221 */ /* 0x000fe20000010000 */
[----:B------:R-:W-:Y:S01]  /*5900*/  FADD.FTZ R5, R21, R14 ;  /* 0x0000000e15057221 */ /* 0x000fe20000010000 */
[----:B------:R-:W-:Y:S01]  /*5910*/  CS2R R50, SRZ ;  /* 0x0000000000327805 */ /* 0x000fe2000001ff00 */
[----:B------:R-:W0:Y:S01]  /*5920*/  MUFU.EX2 R28, R28 ;  /* 0x0000001c001c7308 */ /* 0x000e220000000800 */
[----:B------:R-:W-:Y:S01]  /*5930*/  FADD.FTZ R27, R55, R26 ;  /* 0x0000001a371b7221 */ /* 0x000fe20000010000 */
[----:B------:R-:W-:Y:S01]  /*5940*/  FADD.FTZ R14, R24, R5 ;  /* 0x00000005180e7221 */ /* 0x000fe20000010000 */
[----:B------:R-:W-:-:S02]  /*5950*/  CS2R R54, SRZ ;  /* 0x0000000000367805 */ /* 0x000fc4000001ff00 */
[----:B------:R-:W-:Y:S01]  /*5960*/  FADD.FTZ R26, R56, R27 ;  /* 0x0000001b381a7221 */ /* 0x000fe20000010000 */
[----:B------:R-:W-:Y:S01]  /*5970*/  FADD.FTZ R14, R43, R14 ;  /* 0x0000000e2b0e7221 */ /* 0x000fe20000010000 */
[----:B------:R-:W-:Y:S01]  /*5980*/  CS2R R42, SRZ ;  /* 0x00000000002a7805 */ /* 0x000fe2000001ff00 */
[----:B------:R-:W1:Y:S01]  /*5990*/  MUFU.EX2 R45, R30 ;  /* 0x0000001e002d7308 */ /* 0x000e620000000800 */
[----:B------:R-:W-:Y:S01]  /*59a0*/  FADD.FTZ R26, R57, R26 ;  /* 0x0000001a391a7221 */ /* 0x000fe20000010000 */
[----:B--2---:R-:W-:Y:S01]  /*59b0*/  FADD.FTZ R5, R25, R14 ;  /* 0x0000000e19057221 */ /* 0x004fe20000010000 */
[----:B------:R-:W-:Y:S02]  /*59c0*/  CS2R R56, SRZ ;  /* 0x0000000000387805 */ /* 0x000fe4000001ff00 */
[----:B------:R-:W-:Y:S01]  /*59d0*/  FADD.FTZ R27, R203, R26 ;  /* 0x0000001acb1b7221 */ /* 0x000fe20000010000 */
[----:B------:R-:W-:Y:S01]  /*59e0*/  FADD.FTZ R5, R206, R5 ;  /* 0x00000005ce057221 */ /* 0x000fe20000010000 */
[C---:B------:R-:W-:Y:S01]  /*59f0*/  F2FP.BF16.F32.PACK_AB R203, R58.reuse, R203 ;  /* 0x000000cb3acb723e */ /* 0x040fe200000010ff */
[----:B------:R-:W2:Y:S01]  /*5a00*/  MUFU.EX2 R29, R29 ;  /* 0x0000001d001d7308 */ /* 0x000ea20000000800 */
[----:B------:R-:W-:Y:S01]  /*5a10*/  FADD.FTZ R14, R58, R27 ;  /* 0x0000001b3a0e7221 */ /* 0x000fe20000010000 */
[----:B0-----:R-:W-:Y:S01]  /*5a20*/  FADD.FTZ R0, R28, R5 ;  /* 0x000000051c007221 */ /* 0x001fe20000010000 */
[----:B------:R-:W-:-:S02]  /*5a30*/  F2FP.BF16.F32.PACK_AB R206, R206, R25 ;  /* 0x00000019cece723e */ /* 0x000fc400000010ff */
[----:B------:R-:W-:Y:S01]  /*5a40*/  CS2R R24, SRZ ;  /* 0x0000000000187805 */ /* 0x000fe2000001ff00 */
[----:B------:R-:W-:Y:S01]  /*5a50*/  FADD.FTZ R5, R59, R14 ;  /* 0x0000000e3b057221 */ /* 0x000fe20000010000 */
[----:B------:R-:W-:Y:S01]  /*5a60*/  CS2R R58, SRZ ;  /* 0x00000000003a7805 */ /* 0x000fe2000001ff00 */
[----:B------:R-:W0:Y:S01]  /*5a70*/  MUFU.EX2 R202, R31 ;  /* 0x0000001f00ca7308 */ /* 0x000e220000000800 */
[C---:B-1----:R-:W-:Y:S01]  /*5a80*/  FADD.FTZ R0, R45.reuse, R0 ;  /* 0x000000002d007221 */ /* 0x042fe20000010000 */
[----:B------:R-:W-:Y:S01]  /*5a90*/  FADD.FTZ R14, R60, R5 ;  /* 0x000000053c0e7221 */ /* 0x000fe20000010000 */
[----:B------:R-:W-:Y:S02]  /*5aa0*/  F2FP.BF16.F32.PACK_AB R200, R45, R28 ;  /* 0x0000001c2dc8723e */ /* 0x000fe400000010ff */
[----:B------:R-:W-:Y:S01]  /*5ab0*/  CS2R R44, SRZ ;  /* 0x00000000002c7805 */ /* 0x000fe2000001ff00 */
[----:B------:R-:W-:Y:S01]  /*5ac0*/  FADD.FTZ R27, R61, R14 ;  /* 0x0000000e3d1b7221 */ /* 0x000fe20000010000 */
[----:B------:R-:W-:Y:S01]  /*5ad0*/  CS2R R60, SRZ ;  /* 0x00000000003c7805 */ /* 0x000fe2000001ff00 */
[----:B------:R-:W1:Y:S01]  /*5ae0*/  MUFU.EX2 R32, R32 ;  /* 0x0000002000207308 */ /* 0x000e620000000800 */
[----:B--2---:R-:W-:Y:S01]  /*5af0*/  FADD.FTZ R5, R29, R0 ;  /* 0x000000001d057221 */ /* 0x004fe20000010000 */
[----:B------:R-:W-:-:S04]  /*5b00*/  FADD.FTZ R14, R62, R27 ;  /* 0x0000001b3e0e7221 */ /* 0x000fc80000010000 */
[----:B------:R-:W-:Y:S02]  /*5b10*/  FADD.FTZ R27, R63, R14 ;  /* 0x0000000e3f1b7221 */ /* 0x000fe40000010000 */
[----:B------:R-:W2:Y:S01]  /*5b20*/  MUFU.EX2 R33, R33 ;  /* 0x0000002100217308 */ /* 0x000ea20000000800 */
[C---:B0-----:R-:W-:Y:S01]  /*5b30*/  FADD.FTZ R5, R202.reuse, R5 ;  /* 0x00000005ca057221 */ /* 0x041fe20000010000 */
[----:B------:R-:W-:Y:S02]  /*5b40*/  F2FP.BF16.F32.PACK_AB R202, R202, R29 ;  /* 0x0000001dcaca723e */ /* 0x000fe400000010ff */
[----:B------:R-:W-:-:S04]  /*5b50*/  CS2R R28, SRZ ;  /* 0x00000000001c7805 */ /* 0x000fc8000001ff00 */
[----:B------:R-:W0:Y:S01]  /*5b60*/  MUFU.EX2 R34, R34 ;  /* 0x0000002200227308 */ /* 0x000e220000000800 */
[----:B-1----:R-:W-:-:S07]  /*5b70*/  FADD.FTZ R0, R32, R5 ;  /* 0x0000000520007221 */ /* 0x002fce0000010000 */
        /* <DEDUP_REMOVED lines=16> */
[----:B------:R-:W-:-:S06]  /*5c80*/  CS2R R30, SRZ ;  /* 0x00000000001e7805 */ /* 0x000fcc000001ff00 */
[----:B------:R-:W0:Y:S01]  /*5c90*/  MUFU.EX2 R2, R2 ;  /* 0x0000000200027308 */ /* 0x000e220000000800 */
[C---:B-1----:R-:W-:Y:S01]  /*5ca0*/  FADD.FTZ R21, R37.reuse, R0 ;  /* 0x0000000025157221 */ /* 0x042fe20000010000 */
[----:B------:R-:W-:Y:S01]  /*5cb0*/  F2FP.BF16.F32.PACK_AB R192, R37, R36 ;  /* 0x0000002425c0723e */ /* 0x000fe200000010ff */
[----:B------:R-:W-:Y:S01]  /*5cc0*/  IMAD.MOV.U32 R0, RZ, RZ, 0x3f800000 ;  /* 0x3f800000ff007424 */ /* 0x000fe200078e00ff */
[----:B------:R-:W-:-:S04]  /*5cd0*/  CS2R R36, SRZ ;  /* 0x0000000000247805 */ /* 0x000fc8000001ff00 */
[----:B------:R-:W1:Y:S01]  /*5ce0*/  MUFU.EX2 R40, R40 ;  /* 0x0000002800287308 */ /* 0x000e620000000800 */
[----:B--2---:R-:W-:-:S07]  /*5cf0*/  FADD.FTZ R5, R65, R14 ;  /* 0x0000000e41057221 */ /* 0x004fce0000010000 */
[----:B------:R2:W3:Y:S01]  /*5d00*/  MUFU.EX2 R27, R38 ;  /* 0x00000026001b7308 */ /* 0x0004e20000000800 */
[----:B0-----:R-:W-:Y:S01]  /*5d10*/  FADD.FTZ R14, R2, R21 ;  /* 0x00000015020e7221 */ /* 0x001fe20000010000 */
[C---:B-1----:R-:W-:Y:S01]  /*5d20*/  FADD.FTZ R5, R40.reuse, R5 ;  /* 0x0000000528057221 */ /* 0x042fe20000010000 */
[----:B------:R-:W-:Y:S02]  /*5d30*/  F2FP.BF16.F32.PACK_AB R195, R40, R65 ;  /* 0x0000004128c3723e */ /* 0x000fe400000010ff */
[----:B------:R-:W-:Y:S02]  /*5d40*/  CS2R R64, SRZ ;  /* 0x0000000000407805 */ /* 0x000fe4000001ff00 */
[----:B------:R-:W-:Y:S02]  /*5d50*/  CS2R R40, SRZ ;  /* 0x0000000000287805 */ /* 0x000fe4000001ff00 */
[----:B--2---:R-:W-:Y:S01]  /*5d60*/  CS2R R38, SRZ ;  /* 0x0000000000267805 */ /* 0x004fe2000001ff00 */
        /* <DEDUP_REMOVED lines=15> */
.L_x_2617:
        /* <DEDUP_REMOVED lines=10> */
.L_x_2609:
        /* <DEDUP_REMOVED lines=9> */
.L_x_2610:
[----:B-1----:R-:W-:Y:S05]  /*5f90*/  @P3 BRA `(.L_x_2611) ;  /* 0x00000000000c3947 */ /* 0x002fea0003800000 */
[----:B------:R-:W-:-:S13]  /*5fa0*/  R2UR UR4, R4 ;  /* 0x00000000040472ca */ /* 0x000fda00000e0000 */
[----:B------:R-:W1:Y:S02]  /*5fb0*/  SYNCS.PHASECHK.TRANS64.TRYWAIT P3, [UR4+0x38830], R3 ;  /* 0x03883003ff0075a7 */ /* 0x000e640008060144 */
[----:B-1----:R-:W-:Y:S05]  /*5fc0*/  @!P3 BRA `(.L_x_2612) ;  /* 0x000001380058b947 */ /* 0x002fea0003800000 */
.L_x_2611:
        /* <DEDUP_REMOVED lines=576> */
[----:B------:R-:W-:Y:S03]  /*83d0*/  HGMMA.64x16x16.F32.BF16 R152, gdesc[UR4], R152, gsb0 ;  /* 0x00200000049879f0 */ /* 0x000fe60008001898 */
[----:B------:R-:W-:Y:S02]  /*83e0*/  WARPGROUP.DEPBAR.LE gsb0, 0x0 ;  /* 0x00008000000079c5 */ /* 0x000fe40000010000 */
[----:B------:R-:W-:Y:S05]  /*83f0*/  @!P0 BRA `(.L_x_2613) ;  /* 0x0000000000048947 */ /* 0x000fea0003800000 */
[----:B------:R-:W-:Y:S01]  /*8400*/  BPT.TRAP 0x1 ;  /* 0x000000040000795c */ /* 0x000fe20000300000 */
.L_x_2613:
        /* <DEDUP_REMOVED lines=9> */
.L_x_2614:
[----:B--2---:R-:W-:Y:S05]  /*84a0*/  @P3 BRA `(.L_x_2615) ;  /* 0x0000000000083947 */ /* 0x004fea0003800000 */
[----:B------:R-:W2:Y:S02]  /*84b0*/  SYNCS.PHASECHK.TRANS64.TRYWAIT P3, [UR4+0x38850], R0 ;  /* 0x03885000ff0075a7 */ /* 0x000ea40008060144 */
[----:B--2---:R-:W-:Y:S05]  /*84c0*/  @!P3 BRA `(.L_x_2616) ;  /* 0x000001140034b947 */ /* 0x004fea0003800000 */
.L_x_2615:
[----:B------:R-:W-:Y:S01]  /*84d0*/  R2UR UR5, R17 ;  /* 0x00000000110572ca */ /* 0x000fe200000e0000 */
[----:B------:R-:W-:Y:S01]  /*84e0*/  WARPGROUP.ARRIVE ;  /* 0x00000000000079c5 */ /* 0x000fe20000000000 */
[----:B------:R-:W-:Y:S01]  /*84f0*/  R2UR UR6, R21 ;  /* 0x00000000150672ca */ /* 0x000fe200000e0000 */
[----:B------:R-:W-:Y:S01]  /*8500*/  UMOV UR7, 0x40000040 ;  /* 0x4000004000077882 */ /* 0x000fe20000000000 */
[----:B------:R-:W-:Y:S01]  /*8510*/  R2UR UR18, R23 ;  /* 0x00000000171272ca */ /* 0x000fe200000e0000 */
[----:B------:R-:W-:Y:S01]  /*8520*/  FMUL.FTZ R20, R189, UR61 ;  /* 0x0000003dbd147c20 */ /* 0x000fe20008410000 */
[----:B------:R-:W-:Y:S01]  /*8530*/  FMUL.FTZ R189, R178, UR61 ;  /* 0x0000003db2bd7c20 */ /* 0x000fe20008410000 */
[----:B------:R-:W-:Y:S01]  /*8540*/  FMUL.FTZ R21, R176, UR61 ;  /* 0x0000003db0157c20 */ /* 0x000fe20008410000 */
[----:B------:R-:W-:Y:S01]  /*8550*/  FMUL.FTZ R176, R177, UR61 ;  /* 0x0000003db1b07c20 */ /* 0x000fe20008410000 */
[----:B------:R-:W-:Y:S01]  /*8560*/  FMUL.FTZ R177, R180, UR61 ;  /* 0x0000003db4b17c20 */ /* 0x000fe20008410000 */
[----:B------:R-:W-:Y:S01]  /*8570*/  FMUL.FTZ R180, R182, UR61 ;  /* 0x0000003db6b47c20 */ /* 0x000fe20008410000 */
[----:B------:R-:W-:Y:S01]  /*8580*/  R2UR UR11, R233 ;  /* 0x00000000e90b72ca */ /* 0x000fe200000e0000 */
[----:B------:R-:W-:Y:S01]  /*8590*/  FMUL.FTZ R2, R185, UR61 ;  /* 0x0000003db9027c20 */ /* 0x000fe20008410000 */
[----:B------:R-:W-:Y:S01]  /*85a0*/  UIADD3 UR5, UR5, 0x400, URZ ;  /* 0x0000040005057890 */ /* 0x000fe2000fffe03f */
[----:B------:R-:W-:Y:S01]  /*85b0*/  R2UR UR15, R19 ;  /* 0x00000000130f72ca */ /* 0x000fe200000e0000 */
[----:B------:R-:W-:Y:S01]  /*85c0*/  FMUL.FTZ R185, R187, UR61 ;  /* 0x0000003dbbb97c20 */ /* 0x000fe20008410000 */
[----:B------:R-:W-:Y:S01]  /*85d0*/  R2UR UR14, R22 ;  /* 0x00000000160e72ca */ /* 0x000fe200000e0000 */
[----:B------:R-:W-:Y:S01]  /*85e0*/  USHF.R.U32.HI UR5, URZ, 0x4, UR5 ;  /* 0x000000043f057899 */ /* 0x000fe20008011605 */
[----:B------:R-:W-:-:S02]  /*85f0*/  VIADD R178, R213, UR18 ;  /* 0x00000012d5b27c36 */ /* 0x000fc40008000000 */
[----:B------:R-:W-:Y:S01]  /*8600*/  FMUL.FTZ R187, R191, UR61 ;  /* 0x0000003dbfbb7c20 */ /* 0x000fe20008410000 */
[----:B------:R-:W-:Y:S01]  /*8610*/  FMUL.FTZ R191, R183, UR61 ;  /* 0x0000003db7bf7c20 */ /* 0x000fe20008410000 */
[----:B------:R-:W-:Y:S01]  /*8620*/  ULOP3.LUT UR5, UR5, 0x3fff, URZ, 0xc0, !UPT ;  /* 0x00003fff05057892 */ /* 0x000fe2000f8ec03f */
[----:B01----:R-:W-:Y:S01]  /*8630*/  FMUL.FTZ R0, R184, UR61 ;  /* 0x0000003db8007c20 */ /* 0x003fe20008410000 */
[----:B------:R-:W-:Y:S02]  /*8640*/  IMAD.MOV.U32 R183, RZ, RZ, -0x2 ;  /* 0xfffffffeffb77424 */ /* 0x000fe400078e00ff */
[----:B------:R-:W-:Y:S01]  /*8650*/  FMUL.FTZ R184, R186, UR61 ;  /* 0x0000003dbab87c20 */ /* 0x000fe20008410000 */
[----:B------:R-:W-:Y:S01]  /*8660*/  ULOP3.LUT UR5, UR5, 0x2800000, URZ, 0xfc, !UPT ;  /* 0x0280000005057892 */ /* 0x000fe2000f8efc3f */
[----:B------:R-:W-:Y:S01]  /*8670*/  FMUL.FTZ R186, R190, UR61 ;  /* 0x0000003dbeba7c20 */ /* 0x000fe20008410000 */
[----:B------:R-:W-:Y:S01]  /*8680*/  MUFU.TANH R185, R185 ;  /* 0x000000b900b97308 */ /* 0x000fe20000002400 */
[----:B------:R-:W-:Y:S01]  /*8690*/  FMUL.FTZ R3, R188, UR61 ;  /* 0x0000003dbc037c20 */ /* 0x000fe20008410000 */
[----:B------:R-:W-:Y:S01]  /*86a0*/  UIMAD UR10, UR6, 0xa00, UR5 ;  /* 0x00000a00060a78a4 */ /* 0x000fe2000f8e0205 */
[----:B------:R-:W-:Y:S01]  /*86b0*/  FMUL.FTZ R179, R179, UR61 ;  /* 0x0000003db3b37c20 */ /* 0x000fe20008410000 */
[----:B------:R-:W-:Y:S01]  /*86c0*/  FMUL.FTZ R190, R174, UR61 ;  /* 0x0000003daebe7c20 */ /* 0x000fe20008410000 */
[----:B------:R-:W-:Y:S01]  /*86d0*/  @UP0 ULDC UR5, c[0x0][0x44c] ;  /* 0x0001130000050ab9 */ /* 0x000fe20000000800 */
[----:B------:R-:W-:Y:S01]  /*86e0*/  FMUL.FTZ R171, R171, UR61 ;  /* 0x0000003dabab7c20 */ /* 0x000fe20008410000 */
[----:B------:R-:W-:Y:S01]  /*86f0*/  @P2 IMAD.HI.U32 R182, R178, UR5, RZ ;  /* 0x00000005b2b62c27 */ /* 0x000fe2000f8e00ff */
[----:B------:R-:W-:Y:S01]  /*8700*/  @UP0 ULDC UR5, c[0x0][0x450] ;  /* 0x0001140000050ab9 */ /* 0x000fe20000000800 */
[----:B------:R-:W-:Y:S01]  /*8710*/  UMOV UR6, UR10 ;  /* 0x0000000a00067c82 */ /* 0x000fe20008000000 */
[----:B------:R-:W0:Y:S01]  /*8720*/  MUFU.TANH R184, R184 ;  /* 0x000000b800b87308 */ /* 0x000e220000002400 */
[----:B------:R-:W-:Y:S01]  /*8730*/  HGMMA.64x256x16.F32.BF16 R24, R208, gdesc[UR4].tnspB, R24, gsb0 ;  /* 0x43e00004d0187df0 */ /* 0x000fe20008001818 */
[----:B------:R-:W-:Y:S01]  /*8740*/  UIADD3 UR6, UR10, 0x80, URZ ;  /* 0x000000800a067890 */ /* 0x000fe2000fffe03f */
[----:B------:R-:W-:Y:S01]  /*8750*/  @P2 SHF.R.U32.HI R178, RZ, UR5, R182 ;  /* 0x00000005ffb22c19 */ /* 0x000fe200080116b6 */
[----:B------:R-:W-:Y:S01]  /*8760*/  UMOV UR7, 0x40000040 ;  /* 0x4000004000077882 */ /* 0x000fe20000000000 */
[----:B------:R-:W-:Y:S01]  /*8770*/  UMOV UR5, 0x1 ;  /* 0x0000000100057882 */ /* 0x000fe20000000000 */
[----:B------:R-:W-:Y:S01]  /*8780*/  FMUL.FTZ R182, R170, UR61 ;  /* 0x0000003daab67c20 */ /* 0x000fe20008410000 */
[----:B------:R-:W-:Y:S01]  /*8790*/  UIMAD UR5, UR11, -0x50, UR5 ;  /* 0xffffffb00b0578a4 */ /* 0x000fe2000f8e0205 */
[----:B------:R-:W1:Y:S01]  /*87a0*/  MUFU.TANH R186, R186 ;  /* 0x000000ba00ba7308 */ /* 0x000e620000002400 */
[----:B------:R-:W-:Y:S01]  /*87b0*/  FMUL.FTZ R159, R159, UR61 ;  /* 0x0000003d9f9f7c20 */ /* 0x000fe20008410000 */
[----:B------:R-:W-:Y:S01]  /*87c0*/  FMUL.FTZ R169, R169, UR61 ;  /* 0x0000003da9a97c20 */ /* 0x000fe20008410000 */
[----:B------:R-:W-:Y:S01]  /*87d0*/  FMUL.FTZ R172, R172, UR61 ;  /* 0x0000003dacac7c20 */ /* 0x000fe20008410000 */
[----:B------:R-:W-:Y:S01]  /*87e0*/  FMUL.FTZ R173, R173, UR61 ;  /* 0x0000003dadad7c20 */ /* 0x000fe20008410000 */
[----:B------:R-:W-:-:S02]  /*87f0*/  IMAD R170, R212, R183, UR5 ;  /* 0x00000005d4aa7e24 */ /* 0x000fc4000f8e02b7 */
[----:B------:R-:W-:Y:S01]  /*8800*/  FMUL.FTZ R160, R160, UR61 ;  /* 0x0000003da0a07c20 */ /* 0x000fe20008410000 */
[----:B------:R-:W-:Y:S01]  /*8810*/  IMAD.U32 R183, RZ, RZ, UR15 ;  /* 0x0000000fffb77e24 */ /* 0x000fe2000f8e00ff */
[----:B------:R-:W2:Y:S01]  /*8820*/  MUFU.TANH R187, R187 ;  /* 0x000000bb00bb7308 */ /* 0x000ea20000002400 */
[----:B------:R-:W-:Y:S01]  /*8830*/  FMUL.FTZ R161, R161, UR61 ;  /* 0x0000003da1a17c20 */ /* 0x000fe20008410000 */
[----:B------:R-:W-:Y:S01]  /*8840*/  FMUL.FTZ R164, R164, UR61 ;  /* 0x0000003da4a47c20 */ /* 0x000fe20008410000 */
[----:B------:R-:W-:Y:S01]  /*8850*/  FMUL.FTZ R157, R157, UR61 ;  /* 0x0000003d9d9d7c20 */ /* 0x000fe20008410000 */
[----:B------:R-:W-:Y:S01]  /*8860*/  IADD3 R170, -R183, UR14, R170 ;  /* 0x0000000eb7aa7c10 */ /* 0x000fe2000fffe1aa */
[----:B------:R-:W-:Y:S01]  /*8870*/  FMUL.FTZ R183, R175, UR61 ;  /* 0x0000003dafb77c20 */ /* 0x000fe20008410000 */
[----:B------:R-:W-:Y:S01]  /*8880*/  FMUL.FTZ R175, R162, UR61 ;  /* 0x0000003da2af7c20 */ /* 0x000fe20008410000 */
[----:B------:R-:W-:Y:S01]  /*8890*/  R2UR UR14, R4 ;  /* 0x00000000040e72ca */ /* 0x000fe200000e0000 */
[----:B------:R-:W3:Y:S01]  /*88a0*/  MUFU.TANH R189, R189 ;  /* 0x000000bd00bd7308 */ /* 0x000ee20000002400 */
[----:B------:R-:W-:Y:S01]  /*88b0*/  FMUL.FTZ R165, R165, UR61 ;  /* 0x0000003da5a57c20 */ /* 0x000fe20008410000 */
[----:B------:R-:W-:Y:S01]  /*88c0*/  FMUL.FTZ R156, R156, UR61 ;  /* 0x0000003d9c9c7c20 */ /* 0x000fe20008410000 */
[----:B------:R-:W-:-:S05]  /*88d0*/  ULDC UR5, c[0x0][0x988] ;  /* 0x0002620000057ab9 */ /* 0x000fca0000000800 */
[----:B------:R-:W4:Y:S08]  /*88e0*/  MUFU.TANH R179, R179 ;  /* 0x000000b300b37308 */ /* 0x000f300000002400 */
        /* <DEDUP_REMOVED lines=32> */
[----:B------:R-:W5:Y:S01]  /*8af0*/  SHFL.IDX PT, R201, R178, 0x1, 0x1c1f ;  /* 0x003c1f00b2c97f89 */ /* 0x000f6200000e0000 */
[----:B------:R-:W4:-:S15]  /*8b00*/  MUFU.TANH R200, R180 ;  /* 0x000000b400c87308 */ /* 0x000f1e0000002400 */
[----:B------:R-:W-:-:S06]  /*8b10*/  NOP ;  /* 0x0000000000007918 */ /* 0x000fcc0000000000 */
[----:B------:R-:W-:Y:S01]  /*8b20*/  HGMMA.64x256x16.F32.BF16 R24, R196, gdesc[UR4].tnspB, R24, gsb0 ;  /* 0x43e00004c4187df0 */ /* 0x000fe20008001818 */
[----:B------:R-:W-:Y:S01]  /*8b30*/  UIADD3 UR6, UR10, 0x200, URZ ;  /* 0x000002000a067890 */ /* 0x000fe2000fffe03f */
[----:B------:R-:W-:Y:S01]  /*8b40*/  UMOV UR7, 0x40000040 ;  /* 0x4000004000077882 */ /* 0x000fe20000000000 */
[----:B------:R1:W4:Y:S01]  /*8b50*/  MUFU.TANH R180, R171 ;  /* 0x000000ab00b47308 */ /* 0x0003220000002400 */
[----:B-----5:R-:W-:-:S05]  /*8b60*/  IMAD.IADD R188, R170, 0x1, R201 ;  /* 0x00000001aabc7824 */ /* 0x020fca00078e02c9 */
[C---:B------:R-:W-:Y:S02]  /*8b70*/  ISETP.GT.AND P3, PT, R188.reuse, RZ, PT ;  /* 0x000000ffbc00720c */ /* 0x040fe40003f64270 */
[----:B------:R-:W-:Y:S02]  /*8b80*/  ISETP.GT.AND P4, PT, R188, 0x1, PT ;  /* 0x00000001bc00780c */ /* 0x000fe40003f84270 */
[----:B0-----:R-:W-:Y:S02]  /*8b90*/  FSEL R174, R184, -INF , P3 ;  /* 0xff800000b8ae7808 */ /* 0x001fe40001800000 */
[----:B------:R-:W-:Y:S01]  /*8ba0*/  ISETP.GT.AND P3, PT, R188, 0x8, PT ;  /* 0x00000008bc00780c */ /* 0x000fe20003f64270 */
[----:B------:R4:W0:Y:S01]  /*8bb0*/  MUFU.TANH R184, R175 ;  /* 0x000000af00b87308 */ /* 0x0008220000002400 */
[----:B------:R-:W-:Y:S01]  /*8bc0*/  FSEL R162, R185, -INF , P4 ;  /* 0xff800000b9a27808 */ /* 0x000fe20002000000 */
[----:B------:R-:W-:Y:S01]  /*8bd0*/  FMUL.FTZ R185, R163, UR61 ;  /* 0x0000003da3b97c20 */ /* 0x000fe20008410000 */
[----:B------:R-:W-:-:S02]  /*8be0*/  FMNMX.FTZ R201, R174, R235, !PT ;  /* 0x000000ebaec97209 */ /* 0x000fc40007810000 */
[----:B-1----:R-:W-:Y:S02]  /*8bf0*/  FSEL R171, R186, -INF , P3 ;  /* 0xff800000baab7808 */ /* 0x002fe40001800000 */
[----:B------:R-:W-:Y:S01]  /*8c00*/  ISETP.GT.AND P4, PT, R188, 0x9, PT ;  /* 0x00000009bc00780c */ /* 0x000fe20003f84270 */
[----:B------:R-:W1:Y:S01]  /*8c10*/  MUFU.TANH R185, R185 ;  /* 0x000000b900b97308 */ /* 0x000e620000002400 */
[----:B------:R-:W-:Y:S02]  /*8c20*/  FMNMX.FTZ R186, R162, R201, !PT ;  /* 0x000000c9a2ba7209 */ /* 0x000fe40007810000 */
[----:B------:R-:W-:Y:S02]  /*8c30*/  ISETP.GT.AND P3, PT, R188, 0x10, PT ;  /* 0x00000010bc00780c */ /* 0x000fe40003f64270 */
[----:B--2---:R-:W-:Y:S02]  /*8c40*/  FSEL R163, R187, -INF , P4 ;  /* 0xff800000bba37808 */ /* 0x004fe40002000000 */
[----:B------:R-:W-:Y:S01]  /*8c50*/  FMNMX.FTZ R202, R171, R186, !PT ;  /* 0x000000baabca7209 */ /* 0x000fe20007810000 */
[----:B------:R-:W-:Y:S01]  /*8c60*/  FMUL.FTZ R186, R166, UR61 ;  /* 0x0000003da6ba7c20 */ /* 0x000fe20008410000 */
[----:B------:R-:W-:-:S02]  /*8c70*/  ISETP.GT.AND P4, PT, R188, 0x11, PT ;  /* 0x00000011bc00780c */ /* 0x000fc40003f84270 */
[----:B---3--:R-:W-:Y:S01]  /*8c80*/  FSEL R166, R189, -INF , P3 ;  /* 0xff800000bda67808 */ /* 0x008fe20001800000 */
[----:B------:R-:W-:Y:S01]  /*8c90*/  FMUL.FTZ R189, R154, UR61 ;  /* 0x0000003d9abd7c20 */ /* 0x000fe20008410000 */
[----:B------:R-:W-:Y:S01]  /*8ca0*/  FMNMX.FTZ R187, R163, R202, !PT ;  /* 0x000000caa3bb7209 */ /* 0x000fe20007810000 */
[----:B------:R-:W2:Y:S01]  /*8cb0*/  MUFU.TANH R186, R186 ;  /* 0x000000ba00ba7308 */ /* 0x000ea20000002400 */
[----:B------:R-:W-:Y:S02]  /*8cc0*/  ISETP.GT.AND P3, PT, R188, 0x18, PT ;  /* 0x00000018bc00780c */ /* 0x000fe40003f64270 */
[----:B----4-:R-:W-:Y:S02]  /*8cd0*/  FSEL R175, R179, -INF , P4 ;  /* 0xff800000b3af7808 */ /* 0x010fe40002000000 */
[----:B------:R-:W-:Y:S01]  /*8ce0*/  FMNMX.FTZ R202, R166, R187, !PT ;  /* 0x000000bba6ca7209 */ /* 0x000fe20007810000 */
[----:B------:R-:W-:Y:S01]  /*8cf0*/  FMUL.FTZ R187, R167, UR61 ;  /* 0x0000003da7bb7c20 */ /* 0x000fe20008410000 */
[----:B------:R-:W-:Y:S01]  /*8d00*/  ISETP.GT.AND P4, PT, R188, 0x19, PT ;  /* 0x00000019bc00780c */ /* 0x000fe20003f84270 */
[----:B------:R-:W-:Y:S01]  /*8d10*/  MUFU.TANH R189, R189 ;  /* 0x000000bd00bd7308 */ /* 0x000fe20000002400 */
[----:B------:R-:W-:Y:S01]  /*8d20*/  FSEL R167, R200, -INF , P3 ;  /* 0xff800000c8a77808 */ /* 0x000fe20001800000 */
[----:B------:R-:W-:Y:S01]  /*8d30*/  FMUL.FTZ R200, R155, UR61 ;  /* 0x0000003d9bc87c20 */ /* 0x000fe20008410000 */
[----:B------:R-:W-:-:S02]  /*8d40*/  FMNMX.FTZ R202, R175, R202, !PT ;  /* 0x000000caafca7209 */ /* 0x000fc40007810000 */
[C---:B------:R-:W-:Y:S02]  /*8d50*/  ISETP.GT.AND P3, PT, R188.reuse, 0x20, PT ;  /* 0x00000020bc00780c */ /* 0x040fe40003f64270 */
[----:B------:R-:W-:Y:S01]  /*8d60*/  FSEL R179, R191, -INF , P4 ;  /* 0xff800000bfb37808 */ /* 0x000fe20002000000 */
[----:B------:R-:W3:Y:S01]  /*8d70*/  MUFU.TANH R187, R187 ;  /* 0x000000bb00bb7308 */ /* 0x000ee20000002400 */
[----:B------:R-:W-:Y:S02]  /*8d80*/  FMNMX.FTZ R202, R167, R202, !PT ;  /* 0x000000caa7ca7209 */ /* 0x000fe40007810000 */
[----:B------:R-:W-:Y:S02]  /*8d90*/  ISETP.GT.AND P4, PT, R188, 0x21, PT ;  /* 0x00000021bc00780c */ /* 0x000fe40003f84270 */
[----:B------:R-:W-:Y:S02]  /*8da0*/  FSEL R154, R182, -INF , P3 ;  /* 0xff800000b69a7808 */ /* 0x000fe40001800000 */
[----:B------:R-:W-:-:S02]  /*8db0*/  FMNMX.FTZ R191, R179, R202, !PT ;  /* 0x000000cab3bf7209 */ /* 0x000fc40007810000 */
[----:B------:R-:W-:Y:S02]  /*8dc0*/  ISETP.GT.AND P3, PT, R188, 0x28, PT ;  /* 0x00000028bc00780c */ /* 0x000fe40003f64270 */
[----:B------:R-:W-:Y:S02]  /*8dd0*/  FSEL R180, R180, -INF , P4 ;  /* 0xff800000b4b47808 */ /* 0x000fe40002000000 */
[----:B------:R-:W-:Y:S02]  /*8de0*/  FMNMX.FTZ R191, R154, R191, !PT ;  /* 0x000000bf9abf7209 */ /* 0x000fe40007810000 */
[----:B------:R-:W-:Y:S02]  /*8df0*/  ISETP.GT.AND P4, PT, R188, 0x29, PT ;  /* 0x00000029bc00780c */ /* 0x000fe40003f84270 */
[----:B------:R-:W-:Y:S02]  /*8e00*/  FSEL R155, R190, -INF , P3 ;  /* 0xff800000be9b7808 */ /* 0x000fe40001800000 */
[----:B------:R-:W-:Y:S01]  /*8e10*/  FMNMX.FTZ R202, R180, R191, !PT ;  /* 0x000000bfb4ca7209 */ /* 0x000fe20007810000 */
[----:B------:R-:W-:Y:S01]  /*8e20*/  FMUL.FTZ R191, R158, UR61 ;  /* 0x0000003d9ebf7c20 */ /* 0x000fe20008410000 */
[----:B------:R-:W-:Y:S01]  /*8e30*/  FSEL R182, R183, -INF , P4 ;  /* 0xff800000b7b67808 */ /* 0x000fe20002000000 */
[----:B------:R4:W5:Y:S01]  /*8e40*/  MUFU.TANH R190, R200 ;  /* 0x000000c800be7308 */ /* 0x0009620000002400 */
[----:B------:R-:W-:-:S02]  /*8e50*/  ISETP.GT.AND P3, PT, R188, 0x30, PT ;  /* 0x00000030bc00780c */ /* 0x000fc40003f64270 */
[----:B------:R-:W-:Y:S02]  /*8e60*/  FMNMX.FTZ R183, R155, R202, !PT ;  /* 0x000000ca9bb77209 */ /* 0x000fe40007810000 */
[----:B------:R-:W-:Y:S02]  /*8e70*/  ISETP.GT.AND P4, PT, R188, 0x31, PT ;  /* 0x00000031bc00780c */ /* 0x000fe40003f84270 */
[----:B0-----:R-:W-:Y:S01]  /*8e80*/  FSEL R158, R184, -INF , P3 ;  /* 0xff800000b89e7808 */ /* 0x001fe20001800000 */
[----:B------:R-:W0:Y:S01]  /*8e90*/  MUFU.TANH R191, R191 ;  /* 0x000000bf00bf7308 */ /* 0x000e220000002400 */
[----:B------:R-:W-:Y:S02]  /*8ea0*/  FMNMX.FTZ R201, R182, R183, !PT ;  /* 0x000000b7b6c97209 */ /* 0x000fe40007810000 */
[----:B------:R-:W-:Y:S02]  /*8eb0*/  ISETP.GT.AND P3, PT, R188, 0x38, PT ;  /* 0x00000038bc00780c */ /* 0x000fe40003f64270 */
[----:B-1----:R-:W-:-:S02]  /*8ec0*/  FSEL R183, R185, -INF , P4 ;  /* 0xff800000b9b77808 */ /* 0x002fc40002000000 */
[----:B----4-:R-:W-:Y:S02]  /*8ed0*/  FMNMX.FTZ R200, R158, R201, !PT ;  /* 0x000000c99ec87209 */ /* 0x010fe40007810000 */
[----:B------:R-:W-:Y:S02]  /*8ee0*/  ISETP.GT.AND P4, PT, R188, 0x39, PT ;  /* 0x00000039bc00780c */ /* 0x000fe40003f84270 */
[----:B--2---:R-:W-:Y:S02]  /*8ef0*/  FSEL R184, R186, -INF , P3 ;  /* 0xff800000bab87808 */ /* 0x004fe40001800000 */
[----:B------:R-:W-:Y:S02]  /*8f00*/  FMNMX.FTZ R185, R183, R200, !PT ;  /* 0x000000c8b7b97209 */ /* 0x000fe40007810000 */
[----:B------:R-:W-:Y:S02]  /*8f10*/  ISETP.GT.AND P3, PT, R188, 0x40, PT ;  /* 0x00000040bc00780c */ /* 0x000fe40003f64270 */
[----:B---3--:R-:W-:Y:S01]  /*8f20*/  FSEL R186, R187, -INF , P4 ;  /* 0xff800000bbba7808 */ /* 0x008fe20002000000 */
[----:B------:R-:W-:Y:S01]  /*8f30*/  FMUL.FTZ R187, R181, UR61 ;  /* 0x0000003db5bb7c20 */ /* 0x000fe20008410000 */
[----:B------:R-:W-:-:S02]  /*8f40*/  FMNMX.FTZ R185, R184, R185, !PT ;  /* 0x000000b9b8b97209 */ /* 0x000fc40007810000 */
[----:B------:R-:W-:Y:S02]  /*8f50*/  ISETP.GT.AND P4, PT, R188, 0x41, PT ;  /* 0x00000041bc00780c */ /* 0x000fe40003f84270 */
[----:B------:R-:W-:Y:S01]  /*8f60*/  FSEL R181, R189, -INF , P3 ;  /* 0xff800000bdb57808 */ /* 0x000fe20001800000 */
[----:B------:R-:W1:Y:S01]  /*8f70*/  MUFU.TANH R187, R187 ;  /* 0x000000bb00bb7308 */ /* 0x000e620000002400 */
[----:B------:R-:W-:Y:S02]  /*8f80*/  FMNMX.FTZ R200, R186, R185, !PT ;  /* 0x000000b9bac87209 */ /* 0x000fe40007810000 */
[----:B------:R-:W-:Y:S02]  /*8f90*/  ISETP.GT.AND P3, PT, R188, 0x48, PT ;  /* 0x00000048bc00780c */ /* 0x000fe40003f64270 */
[----:B-----5:R-:W-:Y:S02]  /*8fa0*/  FSEL R185, R190, -INF , P4 ;  /* 0xff800000beb97808 */ /* 0x020fe40002000000 */
[----:B------:R-:W-:-:S02]  /*8fb0*/  FMNMX.FTZ R200, R181, R200, !PT ;  /* 0x000000c8b5c87209 */ /* 0x000fc40007810000 */
[----:B------:R-:W-:Y:S01]  /*8fc0*/  ISETP.GT.AND P4, PT, R188, 0x49, PT ;  /* 0x00000049bc00780c */ /* 0x000fe20003f84270 */
[----:B------:R-:W-:Y:S01]  /*8fd0*/  FMUL.FTZ R188, R168, UR61 ;  /* 0x0000003da8bc7c20 */ /* 0x000fe20008410000 */
[----:B0-----:R-:W-:Y:S02]  /*8fe0*/  FSEL R168, R191, -INF , P3 ;  /* 0xff800000bfa87808 */ /* 0x001fe40001800000 */
[----:B------:R-:W-:Y:S02]  /*8ff0*/  FMNMX.FTZ R189, R185, R200, !PT ;  /* 0x000000c8b9bd7209 */ /* 0x000fe40007810000 */
[----:B------:R-:W-:Y:S01]  /*9000*/  FSEL R159, R159, -INF , P4 ;  /* 0xff8000009f9f7808 */ /* 0x000fe20002000000 */
[----:B------:R-:W0:Y:S01]  /*9010*/  MUFU.TANH R188, R188 ;  /* 0x000000bc00bc7308 */ /* 0x000e220000002400 */
[----:B------:R-:W-:Y:S02]  /*9020*/  FMNMX.FTZ R190, R168, R189, !PT ;  /* 0x000000bda8be7209 */ /* 0x000fe40007810000 */
[----:B------:R2:W3:Y:S02]  /*9030*/  SHFL.IDX PT, R189, R178, RZ, 0x1c1f ;  /* 0x001c1fffb2bd7589 */ /* 0x0004e400000e0000 */
[----:B------:R-:W-:-:S05]  /*9040*/  FMNMX.FTZ R190, R159, R190, !PT ;  /* 0x000000be9fbe7209 */ /* 0x000fca0007810000 */
[----:B------:R-:W4:Y:S01]  /*9050*/  SHFL.BFLY PT, R191, R190, 0x2, 0x1f ;  /* 0x0c401f00bebf7f89 */ /* 0x000f2200000e0000 */
[----:B--2---:R-:W-:-:S06]  /*9060*/  FMUL.FTZ R178, R152, UR61 ;  /* 0x0000003d98b27c20 */ /* 0x004fcc0008410000 */
[----:B------:R-:W-:Y:S01]  /*9070*/  MUFU.TANH R178, R178 ;  /* 0x000000b200b27308 */ /* 0x000fe20000002400 */
[----:B---3--:R-:W-:Y:S02]  /*9080*/  IMAD.IADD R170, R170, 0x1, R189 ;  /* 0x00000001aaaa7824 */ /* 0x008fe400078e02bd */
[----:B------:R-:W-:-:S03]  /*9090*/  FMUL.FTZ R189, R153, UR61 ;  /* 0x0000003d99bd7c20 */ /* 0x000fc60008410000 */
[----:B------:R-:W-:Y:S02]  /*90a0*/  ISETP.GT.AND P3, PT, R170, RZ, PT ;  /* 0x000000ffaa00720c */ /* 0x000fe40003f64270 */
[----:B----4-:R-:W-:Y:S01]  /*90b0*/  FMNMX.FTZ R190, R190, R191, !PT ;  /* 0x000000bfbebe7209 */ /* 0x010fe20007810000 */
[----:B------:R-:W2:Y:S01]  /*90c0*/  MUFU.TANH R189, R189 ;  /* 0x000000bd00bd7308 */ /* 0x000ea20000002400 */
[----:B------:R-:W-:Y:S02]  /*90d0*/  ISETP.GT.AND P4, PT, R170, 0x1, PT ;  /* 0x00000001aa00780c */ /* 0x000fe40003f84270 */
[----:B------:R-:W-:Y:S01]  /*90e0*/  FSEL R153, R0, -INF , P3 ;  /* 0xff80000000997808 */ /* 0x000fe20001800000 */
[----:B------:R-:W3:Y:S01]  /*90f0*/  SHFL.BFLY PT, R191, R190, 0x1, 0x1f ;  /* 0x0c201f00bebf7f89 */ /* 0x000ee200000e0000 */
[----:B------:R-:W-:Y:S02]  /*9100*/  ISETP.GT.AND P3, PT, R170, 0x8, PT ;  /* 0x00000008aa00780c */ /* 0x000fe40003f64270 */
[----:B------:R-:W-:-:S02]  /*9110*/  FSEL R2, R2, -INF , P4 ;  /* 0xff80000002027808 */ /* 0x000fc40002000000 */
[C---:B------:R-:W-:Y:S02]  /*9120*/  ISETP.GT.AND P4, PT, R170.reuse, 0x9, PT ;  /* 0x00000009aa00780c */ /* 0x040fe40003f84270 */
[----:B------:R-:W-:Y:S02]  /*9130*/  FSEL R0, R3, -INF , P3 ;  /* 0xff80000003007808 */ /* 0x000fe40001800000 */
[----:B------:R-:W-:Y:S02]  /*9140*/  ISETP.GT.AND P3, PT, R170, 0x10, PT ;  /* 0x00000010aa00780c */ /* 0x000fe40003f64270 */
[----:B------:R-:W-:Y:S02]  /*9150*/  FSEL R20, R20, -INF , P4 ;  /* 0xff80000014147808 */ /* 0x000fe40002000000 */
[----:B------:R-:W-:Y:S02]  /*9160*/  ISETP.GT.AND P4, PT, R170, 0x11, PT ;  /* 0x00000011aa00780c */ /* 0x000fe40003f84270 */
[----:B------:R-:W-:-:S02]  /*9170*/  FSEL R21, R21, -INF , P3 ;  /* 0xff80000015157808 */ /* 0x000fc40001800000 */
[----:B------:R-:W-:Y:S02]  /*9180*/  ISETP.GT.AND P3, PT, R170, 0x18, PT ;  /* 0x00000018aa00780c */ /* 0x000fe40003f64270 */
[----:B------:R-:W-:Y:S02]  /*9190*/  FSEL R176, R176, -INF , P4 ;  /* 0xff800000b0b07808 */ /* 0x000fe40002000000 */
[----:B------:R-:W-:Y:S02]  /*91a0*/  ISETP.GT.AND P4, PT, R170, 0x19, PT ;  /* 0x00000019aa00780c */ /* 0x000fe40003f84270 */
[----:B------:R-:W-:Y:S02]  /*91b0*/  FSEL R177, R177, -INF , P3 ;  /* 0xff800000b1b17808 */ /* 0x000fe40001800000 */
[----:B---3--:R-:W-:Y:S02]  /*91c0*/  FMNMX.FTZ R3, R190, R191, !PT ;  /* 0x000000bfbe037209 */ /* 0x008fe40007810000 */
[----:B------:R-:W-:Y:S01]  /*91d0*/  ISETP.GT.AND P5, PT, R170, 0x20, PT ;  /* 0x00000020aa00780c */ /* 0x000fe20003fa4270 */
[----:B------:R-:W-:Y:S01]  /*91e0*/  MUFU.TANH R190, R156 ;  /* 0x0000009c00be7308 */ /* 0x000fe20000002400 */
[----:B-1----:R-:W-:-:S02]  /*91f0*/  FSEL R187, R187, -INF , P4 ;  /* 0xff800000bbbb7808 */ /* 0x002fc40002000000 */
[----:B------:R-:W-:Y:S02]  /*9200*/  ISETP.GT.AND P6, PT, R170, 0x21, PT ;  /* 0x00000021aa00780c */ /* 0x000fe40003fc4270 */
[----:B0-----:R-:W-:Y:S02]  /*9210*/  FSEL R188, R188, -INF , P5 ;  /* 0xff800000bcbc7808 */ /* 0x001fe40002800000 */
[C---:B------:R-:W-:Y:S02]  /*9220*/  ISETP.GT.AND P3, PT, R170.reuse, 0x28, PT ;  /* 0x00000028aa00780c */ /* 0x040fe40003f64270 */
[----:B------:R-:W-:Y:S02]  /*9230*/  FSEL R169, R169, -INF , P6 ;  /* 0xff800000a9a97808 */ /* 0x000fe40003000000 */
        /* <DEDUP_REMOVED lines=10> */
[----:B------:R-:W-:Y:S02]  /*92e0*/  FSETP.NEU.FTZ.AND P4, PT, R3, -INF , PT ;  /* 0xff8000000300780b */ /* 0x000fe40003f9d000 */
[C---:B------:R-:W-:Y:S02]  /*92f0*/  ISETP.GT.AND P3, PT, R170.reuse, 0x40, PT ;  /* 0x00000040aa00780c */ /* 0x040fe40003f64270 */
[----:B------:R-:W-:Y:S02]  /*9300*/  FSEL R165, R165, -INF , P5 ;  /* 0xff800000a5a57808 */ /* 0x000fe40002800000 */
[----:B------:R-:W-:Y:S01]  /*9310*/  ISETP.GT.AND P5, PT, R170, 0x41, PT ;  /* 0x00000041aa00780c */ /* 0x000fe20003fa4270 */
[----:B------:R-:W-:-:S02]  /*9320*/  WARPGROUP.DEPBAR.LE gsb0, 0x0 ;  /* 0x00008000000079c5 */ /* 0x000fc40000010000 */
[----:B------:R-:W-:Y:S01]  /*9330*/  FMNMX.FTZ R197, R153, R234, !PT ;  /* 0x000000ea99c57209 */ /* 0x000fe20007810000 */
[----:B------:R-:W-:-:S03]  /*9340*/  WARPGROUP.ARRIVE ;  /* 0x00000000000079c5 */ /* 0x000fc60000000000 */
[----:B------:R-:W-:-:S03]  /*9350*/  FMNMX.FTZ R197, R2, R197, !PT ;  /* 0x000000c502c57209 */ /* 0x000fc60007810000 */
[----:B------:R-:W-:Y:S01]  /*9360*/  HGMMA.64x256x16.F32.BF16 R24, R192, gdesc[UR4].tnspB, R24, gsb0 ;  /* 0x43e00004c0187df0 */ /* 0x000fe20008001818 */
[----:B------:R-:W-:Y:S02]  /*9370*/  FMNMX.FTZ R197, R0, R197, !PT ;  /* 0x000000c500c57209 */ /* 0x000fe40007810000 */
[----:B------:R-:W-:Y:S02]  /*9380*/  R2UR UR6, R236 ;  /* 0x00000000ec0672ca */ /* 0x000fe400000e0000 */
[----:B------:R-:W-:-:S04]  /*9390*/  FMNMX.FTZ R152, R20, R197, !PT ;  /* 0x000000c514987209 */ /* 0x000fc80007810000 */
[----:B------:R-:W-:Y:S01]  /*93a0*/  FMNMX.FTZ R191, R21, R152, !PT ;  /* 0x0000009815bf7209 */ /* 0x000fe20007810000 */
[----:B------:R-:W-:-:S03]  /*93b0*/  FMUL.FTZ R152, R3, UR5 ;  /* 0x0000000503987c20 */ /* 0x000fc60008410000 */
[----:B------:R-:W-:Y:S02]  /*93c0*/  FMNMX.FTZ R4, R176, R191, !PT ;  /* 0x000000bfb0047209 */ /* 0x000fe40007810000 */
[----:B------:R0:W1:Y:S01]  /*93d0*/  MUFU.TANH R191, R157 ;  /* 0x0000009d00bf7308 */ /* 0x0000620000002400 */
[----:B------:R-:W-:Y:S01]  /*93e0*/  FSEL R152, R152, RZ, P4 ;  /* 0x000000ff98987208 */ /* 0x000fe20002000000 */
[----:B------:R-:W-:Y:S01]  /*93f0*/  UISETP.GT.AND UP1, UPT, UR11, UR6, UPT ;  /* 0x000000060b00728c */ /* 0x000fe2000bf24270 */
[----:B------:R-:W-:Y:S02]  /*9400*/  FMNMX.FTZ R4, R177, R4, !PT ;  /* 0x00000004b1047209 */ /* 0x000fe40007810000 */
[----:B------:R-:W-:Y:S01]  /*9410*/  R2UR UR6, R16 ;  /* 0x00000000100672ca */ /* 0x000fe200000e0000 */
[--C-:B------:R-:W-:Y:S01]  /*9420*/  FFMA.FTZ R211, R171, UR5, -R152.reuse ;  /* 0x00000005abd37c23 */ /* 0x100fe20008010898 */
[----:B------:R-:W-:Y:S01]  /*9430*/  FMNMX.FTZ R197, R187, R4, !PT ;  /* 0x00000004bbc57209 */ /* 0x000fe20007810000 */
[--C-:B------:R-:W-:Y:S01]  /*9440*/  FFMA.FTZ R209, R174, UR5, -R152.reuse ;  /* 0x00000005aed17c23 */ /* 0x100fe20008010898 */
[----:B--2---:R-:W-:Y:S01]  /*9450*/  FSEL R171, R189, -INF , P5 ;  /* 0xff800000bdab7808 */ /* 0x004fe20002800000 */
[--C-:B------:R-:W-:Y:S01]  /*9460*/  FFMA.FTZ R174, R163, UR5, -R152.reuse ;  /* 0x00000005a3ae7c23 */ /* 0x100fe20008010898 */
[----:B------:R-:W-:Y:S01]  /*9470*/  FMNMX.FTZ R4, R188, R197, !PT ;  /* 0x000000c5bc047209 */ /* 0x000fe20007810000 */
[--C-:B------:R-:W-:Y:S01]  /*9480*/  FFMA.FTZ R201, R154, UR5, -R152.reuse ;  /* 0x000000059ac97c23 */ /* 0x100fe20008010898 */
[----:B------:R-:W-:Y:S01]  /*9490*/  ISETP.GT.AND P5, PT, R170, 0x49, PT ;  /* 0x00000049aa00780c */ /* 0x000fe20003fa4270 */
[--C-:B------:R-:W-:Y:S01]  /*94a0*/  FFMA.FTZ R154, R180, UR5, -R152.reuse ;  /* 0x00000005b49a7c23 */ /* 0x100fe20008010898 */
[----:B0-----:R-:W-:Y:S01]  /*94b0*/  FMNMX.FTZ R157, R169, R4, !PT ;  /* 0x00000004a99d7209 */ /* 0x001fe20007810000 */
[--C-:B------:R-:W-:Y:S01]  /*94c0*/  FFMA.FTZ R156, R162, UR5, -R152.reuse ;  /* 0x00000005a29c7c23 */ /* 0x100fe20008010898 */
[----:B-1----:R-:W-:Y:S01]  /*94d0*/  FSEL R191, R191, -INF , P5 ;  /* 0xff800000bfbf7808 */ /* 0x002fe20002800000 */
        /* <DEDUP_REMOVED lines=14> */
[----:B------:R-:W-:-:S02]  /*95c0*/  FFMA.FTZ R155, R181, UR5, -R152 ;  /* 0x00000005b59b7c23 */ /* 0x000fc40008010898 */
[----:B------:R-:W-:Y:S01]  /*95d0*/  MUFU.EX2 R211, R211 ;  /* 0x000000d300d37308 */ /* 0x000fe20000000800 */
[----:B------:R-:W-:Y:S02]  /*95e0*/  FMNMX.FTZ R4, R164, R157, !PT ;  /* 0x0000009da4047209 */ /* 0x000fe40007810000 */
[----:B------:R-:W-:Y:S01]  /*95f0*/  FSEL R157, R178, -INF , P3 ;  /* 0xff800000b29d7808 */ /* 0x000fe20001800000 */
[--C-:B------:R-:W-:Y:S01]  /*9600*/  FFMA.FTZ R178, R185, UR5, -R152.reuse ;  /* 0x00000005b9b27c23 */ /* 0x100fe20008010898 */
[----:B------:R-:W-:Y:S02]  /*9610*/  FMNMX.FTZ R4, R165, R4, !PT ;  /* 0x00000004a5047209 */ /* 0x000fe40007810000 */
[----:B------:R-:W-:Y:S01]  /*9620*/  ISETP.GT.AND P3, PT, R170, 0x48, PT ;  /* 0x00000048aa00780c */ /* 0x000fe20003f64270 */
[----:B------:R-:W-:Y:S01]  /*9630*/  MUFU.EX2 R205, R205 ;  /* 0x000000cd00cd7308 */ /* 0x000fe20000000800 */
[----:B------:R-:W-:Y:S01]  /*9640*/  FMNMX.FTZ R4, R157, R4, !PT ;  /* 0x000000049d047209 */ /* 0x000fe20007810000 */
[----:B------:R-:W-:Y:S01]  /*9650*/  FFMA.FTZ R170, R182, UR5, -R152 ;  /* 0x00000005b6aa7c23 */ /* 0x000fe20008010898 */
[----:B------:R-:W-:-:S02]  /*9660*/  FSEL R189, R190, -INF , P3 ;  /* 0xff800000bebd7808 */ /* 0x000fc40001800000 */
[----:B------:R-:W-:-:S03]  /*9670*/  FMNMX.FTZ R4, R171, R4, !PT ;  /* 0x00000004ab047209 */ /* 0x000fc60007810000 */
[----:B------:R0:W-:Y:S01]  /*9680*/  MUFU.EX2 R190, R174 ;  /* 0x000000ae00be7308 */ /* 0x0001e20000000800 */
[----:B------:R-:W-:-:S04]  /*9690*/  FMNMX.FTZ R4, R189, R4, !PT ;  /* 0x00000004bd047209 */ /* 0x000fc80007810000 */
[----:B------:R-:W-:-:S03]  /*96a0*/  FMNMX.FTZ R4, R191, R4, !PT ;  /* 0x00000004bf047209 */ /* 0x000fc60007810000 */
[----:B------:R-:W-:Y:S01]  /*96b0*/  MUFU.EX2 R162, R162 ;  /* 0x000000a200a27308 */ /* 0x000fe20000000800 */
[----:B0-----:R-:W-:Y:S01]  /*96c0*/  FFMA.FTZ R174, R186, UR5, -R152 ;  /* 0x00000005baae7c23 */ /* 0x001fe20008010898 */
        /* <DEDUP_REMOVED lines=9> */
[----:B0-----:R-:W-:Y:S01]  /*9760*/  FMNMX.FTZ R4, R163, R4, !PT ;  /* 0x00000004a3047209 */ /* 0x001fe20007810000 */
[--C-:B------:R-:W-:Y:S01]  /*9770*/  FFMA.FTZ R163, R168, UR5, -R152.reuse ;  /* 0x00000005a8a37c23 */ /* 0x100fe20008010898 */
[----:B------:R-:W-:-:S05]  /*9780*/  FFMA.FTZ R152, R159, UR5, -R152 ;  /* 0x000000059f987c23 */ /* 0x000fca0008010898 */
[----:B------:R-:W-:Y:S01]  /*9790*/  MUFU.EX2 R197, R197 ;  /* 0x000000c500c57308 */ /* 0x000fe20000000800 */
[C---:B------:R-:W-:Y:S01]  /*97a0*/  FSETP.NEU.FTZ.AND P3, PT, R4.reuse, -INF , PT ;  /* 0xff8000000400780b */ /* 0x040fe20003f7d000 */
[----:B------:R-:W-:Y:S01]  /*97b0*/  FMUL.FTZ R180, R4, UR5 ;  /* 0x0000000504b47c20 */ /* 0x000fe20008410000 */
[----:B------:R-:W-:Y:S01]  /*97c0*/  IMAD.U32 R168, RZ, RZ, UR4 ;  /* 0x00000004ffa87e24 */ /* 0x000fe2000f8e00ff */
[----:B------:R-:W-:-:S03]  /*97d0*/  UIADD3 UR4, UR11, -0x1, URZ ;  /* 0xffffffff0b047890 */ /* 0x000fc6000fffe03f */
[----:B------:R-:W-:Y:S01]  /*97e0*/  FSEL R180, R180, RZ, P3 ;  /* 0x000000ffb4b47208 */ /* 0x000fe20001800000 */
[----:B------:R-:W-:Y:S02]  /*97f0*/  MUFU.EX2 R158, R158 ;  /* 0x0000009e009e7308 */ /* 0x000fe40000000800 */
[----:B------:R-:W-:Y:S02]  /*9800*/  IMAD.U32 R233, RZ, RZ, UR4 ;  /* 0x00000004ffe97e24 */ /* 0x000fe4000f8e00ff */
[--C-:B------:R-:W-:Y:S01]  /*9810*/  FFMA.FTZ R206, R177, UR5, -R180.reuse ;  /* 0x00000005b1ce7c23 */ /* 0x100fe200080108b4 */
[--C-:B------:R-:W-:Y:S01]  /*9820*/  FFMA.FTZ R210, R0, UR5, -R180.reuse ;  /* 0x0000000500d27c23 */ /* 0x100fe200080108b4 */
[----:B------:R-:W-:Y:S01]  /*9830*/  FSEL R177, R4, RZ, P3 ;  /* 0x000000ff04b17208 */ /* 0x000fe20001800000 */
[--C-:B------:R-:W-:Y:S01]  /*9840*/  FFMA.FTZ R153, R153, UR5, -R180.reuse ;  /* 0x0000000599997c23 */ /* 0x100fe200080108b4 */
[----:B------:R-:W-:Y:S01]  /*9850*/  FSEL R0, R3, RZ, P4 ;  /* 0x000000ff03007208 */ /* 0x000fe20002000000 */
[--C-:B------:R-:W-:Y:S01]  /*9860*/  FFMA.FTZ R208, R2, UR5, -R180.reuse ;  /* 0x0000000502d07c23 */ /* 0x100fe200080108b4 */
[----:B------:R-:W-:Y:S01]  /*9870*/  FFMA.FTZ R167, R20, UR5, -R180 ;  /* 0x0000000514a77c23 */ /* 0x000fe200080108b4 */
[----:B------:R-:W-:Y:S01]  /*9880*/  FADD.FTZ R177, -R177, R234 ;  /* 0x000000eab1b17221 */ /* 0x000fe20000010100 */
[----:B------:R-:W-:Y:S01]  /*9890*/  MUFU.EX2 R210, R210 ;  /* 0x000000d200d27308 */ /* 0x000fe20000000800 */
[----:B------:R-:W-:Y:S01]  /*98a0*/  FADD.FTZ R0, -R0, R235 ;  /* 0x000000eb00007221 */ /* 0x000fe20000010100 */
[----:B------:R-:W-:Y:S01]  /*98b0*/  FFMA.FTZ R204, R21, UR5, -R180 ;  /* 0x0000000515cc7c23 */ /* 0x000fe200080108b4 */
[----:B------:R-:W-:Y:S01]  /*98c0*/  FMUL.FTZ R177, R177, UR5 ;  /* 0x00000005b1b17c20 */ /* 0x000fe20008410000 */
[----:B------:R-:W-:-:S02]  /*98d0*/  IMAD.U32 R20, RZ, RZ, UR14 ;  /* 0x0000000eff147e24 */ /* 0x000fc4000f8e00ff */
[----:B------:R-:W-:Y:S01]  /*98e0*/  FMUL.FTZ R2, R0, UR5 ;  /* 0x0000000500027c20 */ /* 0x000fe20008410000 */
[--C-:B------:R-:W-:Y:S01]  /*98f0*/  FFMA.FTZ R175, R176, UR5, -R180.reuse ;  /* 0x00000005b0af7c23 */ /* 0x100fe200080108b4 */
[--C-:B------:R-:W-:Y:S01]  /*9900*/  FFMA.FTZ R21, R187, UR5, -R180.reuse ;  /* 0x00000005bb157c23 */ /* 0x100fe200080108b4 */
        /* <DEDUP_REMOVED lines=12> */
[--C-:B------:R-:W-:Y:S01]  /*99d0*/  FFMA.FTZ R171, R171, UR5, -R180.reuse ;  /* 0x00000005abab7c23 */ /* 0x100fe200080108b4 */
[----:B------:R-:W-:Y:S01]  /*99e0*/  FFMA.FTZ R189, R189, UR5, -R180 ;  /* 0x00000005bdbd7c23 */ /* 0x000fe200080108b4 */
[----:B------:R-:W-:Y:S01]  /*99f0*/  PLOP3.LUT P3, PT, PT, PT, UP1, 0x80, 0x0 ;  /* 0x000000000000781c */ /* 0x000fe20003f6f018 */
[----:B------:R-:W-:Y:S01]  /*9a00*/  @!P1 VIADD R160, R168, 0x38860 ;  /* 0x00038860a8a09836 */ /* 0x000fe20000000000 */
[----:B------:R-:W1:Y:S01]  /*9a10*/  MUFU.EX2 R2, R2 ;  /* 0x0000000200027308 */ /* 0x000e620000000800 */
[----:B------:R-:W-:-:S02]  /*9a20*/  IMAD.MOV.U32 R235, RZ, RZ, R3 ;  /* 0x000000ffffeb7224 */ /* 0x000fc400078e0003 */
[----:B------:R-:W-:Y:S01]  /*9a30*/  IMAD.MOV.U32 R234, RZ, RZ, R4 ;  /* 0x000000ffffea7224 */ /* 0x000fe200078e0004 */
[----:B------:R-:W-:-:S04]  /*9a40*/  @!P1 PRMT R160, RZ, 0x654, R160 ;  /* 0x00000654ffa09816 */ /* 0x000fc800000000a0 */
[----:B------:R-:W2:Y:S01]  /*9a50*/  MUFU.EX2 R208, R208 ;  /* 0x000000d000d07308 */ /* 0x000ea20000000800 */
[----:B0-----:R-:W-:-:S07]  /*9a60*/  FFMA.FTZ R177, R0, R14, R153 ;  /* 0x0000000e00b17223 */ /* 0x001fce0000010099 */
[----:B------:R-:W0:Y:S01]  /*9a70*/  MUFU.EX2 R167, R167 ;  /* 0x000000a700a77308 */ /* 0x000e220000000800 */
[----:B-1----:R-:W-:Y:S01]  /*9a80*/  FFMA.FTZ R179, R2, R5, R209 ;  /* 0x0000000502b37223 */ /* 0x002fe200000100d1 */
[----:B------:R-:W-:-:S03]  /*9a90*/  F2FP.BF16.F32.PACK_AB R209, R156, R209 ;  /* 0x000000d19cd1723e */ /* 0x000fc600000010ff */
[----:B------:R-:W-:-:S03]  /*9aa0*/  FADD.FTZ R14, R156, R179 ;  /* 0x000000b39c0e7221 */ /* 0x000fc60000010000 */
[----:B------:R-:W1:Y:S01]  /*9ab0*/  MUFU.EX2 R204, R204 ;  /* 0x000000cc00cc7308 */ /* 0x000e620000000800 */
[C---:B--2---:R-:W-:Y:S01]  /*9ac0*/  FADD.FTZ R177, R208.reuse, R177 ;  /* 0x000000b1d0b17221 */ /* 0x044fe20000010000 */
[----:B------:R-:W-:Y:S01]  /*9ad0*/  FADD.FTZ R159, R211, R14 ;  /* 0x0000000ed39f7221 */ /* 0x000fe20000010000 */
[----:B------:R-:W-:Y:S02]  /*9ae0*/  F2FP.BF16.F32.PACK_AB R208, R208, R153 ;  /* 0x00000099d0d0723e */ /* 0x000fe400000010ff */
[C---:B------:R-:W-:Y:S01]  /*9af0*/  F2FP.BF16.F32.PACK_AB R211, R190.reuse, R211 ;  /* 0x000000d3bed3723e */ /* 0x040fe200000010ff */
[----:B------:R-:W-:Y:S02]  /*9b00*/  FADD.FTZ R14, R190, R159 ;  /* 0x0000009fbe0e7221 */ /* 0x000fe40000010000 */
[----:B------:R-:W2:Y:S02]  /*9b10*/  MUFU.EX2 R175, R175 ;  /* 0x000000af00af7308 */ /* 0x000ea40000000800 */
[----:B------:R-:W-:Y:S01]  /*9b20*/  FADD.FTZ R159, R205, R14 ;  /* 0x0000000ecd9f7221 */ /* 0x000fe20000010000 */
[----:B------:R-:W-:-:S03]  /*9b30*/  F2FP.BF16.F32.PACK_AB R205, R162, R205 ;  /* 0x000000cda2cd723e */ /* 0x000fc600000010ff */
[----:B------:R-:W-:Y:S02]  /*9b40*/  FADD.FTZ R14, R162, R159 ;  /* 0x0000009fa20e7221 */ /* 0x000fe40000010000 */
[----:B------:R-:W3:Y:S02]  /*9b50*/  MUFU.EX2 R206, R206 ;  /* 0x000000ce00ce7308 */ /* 0x000ee40000000800 */
[----:B------:R-:W-:Y:S01]  /*9b60*/  FADD.FTZ R159, R207, R14 ;  /* 0x0000000ecf9f7221 */ /* 0x000fe20000010000 */
[----:B------:R-:W-:-:S03]  /*9b70*/  F2FP.BF16.F32.PACK_AB R207, R166, R207 ;  /* 0x000000cfa6cf723e */ /* 0x000fc600000010ff */
[----:B------:R-:W-:Y:S02]  /*9b80*/  FADD.FTZ R14, R166, R159 ;  /* 0x0000009fa60e7221 */ /* 0x000fe40000010000 */
[----:B------:R-:W4:Y:S02]  /*9b90*/  MUFU.EX2 R21, R21 ;  /* 0x0000001500157308 */ /* 0x000f240000000800 */
[----:B------:R-:W-:Y:S01]  /*9ba0*/  FADD.FTZ R159, R201, R14 ;  /* 0x0000000ec99f7221 */ /* 0x000fe20000010000 */
[----:B------:R-:W-:-:S03]  /*9bb0*/  F2FP.BF16.F32.PACK_AB R201, R154, R201 ;  /* 0x000000c99ac9723e */ /* 0x000fc600000010ff */
[----:B------:R-:W-:Y:S02]  /*9bc0*/  FADD.FTZ R14, R154, R159 ;  /* 0x0000009f9a0e7221 */ /* 0x000fe40000010000 */
[----:B------:R-:W5:Y:S08]  /*9bd0*/  MUFU.EX2 R200, R200 ;  /* 0x000000c800c87308 */ /* 0x000f700000000800 */
[----:B------:R-:W5:Y:S08]  /*9be0*/  MUFU.EX2 R169, R169 ;  /* 0x000000a900a97308 */ /* 0x000f700000000800 */
[----:B------:R3:W-:Y:S08]  /*9bf0*/  MUFU.EX2 R5, R161 ;  /* 0x000000a100057308 */ /* 0x0007f00000000800 */
[----:B------:R-:W5:Y:S08]  /*9c00*/  MUFU.EX2 R202, R202 ;  /* 0x000000ca00ca7308 */ /* 0x000f700000000800 */
[----:B------:R-:W5:Y:S01]  /*9c10*/  MUFU.EX2 R173, R173 ;  /* 0x000000ad00ad7308 */ /* 0x000f620000000800 */
[----:B------:R-:W-:-:S02]  /*9c20*/  WARPGROUP.DEPBAR.LE gsb0, 0x0 ;  /* 0x00008000000079c5 */ /* 0x000fc40000010000 */
[----:B------:R0:W-:Y:S05]  /*9c30*/  @!P1 SYNCS.ARRIVE.TRANS64.RED.A1T0 RZ, [R20+URZ], RZ ;  /* 0x000000ff14ff99a7 */ /* 0x0001ea000810043f */
[----:B------:R-:W5:Y:S01]  /*9c40*/  MUFU.EX2 R196, R196 ;  /* 0x000000c400c47308 */ /* 0x000f620000000800 */
[--C-:B------:R-:W-:Y:S01]  /*9c50*/  FFMA.FTZ R192, R157, UR5, -R180.reuse ;  /* 0x000000059dc07c23 */ /* 0x100fe200080108b4 */
[----:B------:R-:W-:Y:S01]  /*9c60*/  FFMA.FTZ R180, R191, UR5, -R180 ;  /* 0x00000005bfb47c23 */ /* 0x000fe200080108b4 */
[----:B0-----:R-:W-:-:S05]  /*9c70*/  FADD.FTZ R20, R210, R177 ;  /* 0x000000b1d2147221 */ /* 0x001fca0000010000 */
[----:B------:R-:W-:Y:S01]  /*9c80*/  MUFU.EX2 R198, R198 ;  /* 0x000000c600c67308 */ /* 0x000fe20000000800 */
[----:B------:R0:W-:Y:S01]  /*9c90*/  @!P1 SYNCS.ARRIVE.TRANS64.RED.A1T0 RZ, [R160+URZ], RZ ;  /* 0x000000ffa0ff99a7 */ /* 0x0001e2000810043f */
[C---:B------:R-:W-:Y:S01]  /*9ca0*/  F2FP.BF16.F32.PACK_AB R210, R167.reuse, R210 ;  /* 0x000000d2a7d2723e */ /* 0x040fe200000010ff */
[----:B------:R-:W-:-:S04]  /*9cb0*/  FADD.FTZ R177, R167, R20 ;  /* 0x00000014a7b17221 */ /* 0x000fc80000010000 */
[----:B-1----:R-:W-:Y:S01]  /*9cc0*/  FADD.FTZ R20, R204, R177 ;  /* 0x000000b1cc147221 */ /* 0x002fe20000010000 */
[----:B------:R-:W1:Y:S01]  /*9cd0*/  MUFU.EX2 R199, R199 ;  /* 0x000000c700c77308 */ /* 0x000e620000000800 */
[C---:B--2---:R-:W-:Y:S02]  /*9ce0*/  F2FP.BF16.F32.PACK_AB R204, R175.reuse, R204 ;  /* 0x000000ccafcc723e */ /* 0x044fe400000010ff */
[----:B---3--:R-:W-:-:S04]  /*9cf0*/  FADD.FTZ R161, R175, R20 ;  /* 0x00000014afa17221 */ /* 0x008fc80000010000 */
[----:B------:R-:W-:Y:S01]  /*9d00*/  FADD.FTZ R20, R206, R161 ;  /* 0x000000a1ce147221 */ /* 0x000fe20000010000 */
[C---:B----4-:R-:W-:Y:S01]  /*9d10*/  F2FP.BF16.F32.PACK_AB R206, R21.reuse, R206 ;  /* 0x000000ce15ce723e */ /* 0x050fe200000010ff */
[----:B------:R-:W-:Y:S02]  /*9d20*/  MUFU.EX2 R157, R165 ;  /* 0x000000a5009d7308 */ /* 0x000fe40000000800 */
[----:B------:R-:W-:Y:S01]  /*9d30*/  FADD.FTZ R161, R21, R20 ;  /* 0x0000001415a17221 */ /* 0x000fe20000010000 */
[----:B------:R-:W-:Y:S01]  /*9d40*/  FADD.FTZ R21, R203, R14 ;  /* 0x0000000ecb157221 */ /* 0x000fe20000010000 */
[----:B------:R-:W-:Y:S02]  /*9d50*/  F2FP.BF16.F32.PACK_AB R203, R170, R203 ;  /* 0x000000cbaacb723e */ /* 0x000fe400000010ff */
[----:B-----5:R-:W-:Y:S01]  /*9d60*/  FADD.FTZ R20, R200, R161 ;  /* 0x000000a1c8147221 */ /* 0x020fe20000010000 */
[----:B------:R-:W-:Y:S01]  /*9d70*/  FADD.FTZ R14, R170, R21 ;  /* 0x00000015aa0e7221 */ /* 0x000fe20000010000 */
[----:B------:R-:W2:Y:S01]  /*9d80*/  MUFU.EX2 R174, R174 ;  /* 0x000000ae00ae7308 */ /* 0x000ea20000000800 */
[C---:B------:R-:W-:Y:S01]  /*9d90*/  F2FP.BF16.F32.PACK_AB R200, R169.reuse, R200 ;  /* 0x000000c8a9c8723e */ /* 0x040fe200000010ff */
[----:B------:R-:W-:Y:S01]  /*9da0*/  FADD.FTZ R161, R169, R20 ;  /* 0x00000014a9a17221 */ /* 0x000fe20000010000 */
[----:B------:R-:W-:Y:S01]  /*9db0*/  FADD.FTZ R21, R197, R14 ;  /* 0x0000000ec5157221 */ /* 0x000fe20000010000 */
[----:B------:R-:W-:-:S02]  /*9dc0*/  F2FP.BF16.F32.PACK_AB R197, R158, R197 ;  /* 0x000000c59ec5723e */ /* 0x000fc400000010ff */
[----:B------:R-:W-:Y:S01]  /*9dd0*/  FADD.FTZ R20, R202, R161 ;  /* 0x000000a1ca147221 */ /* 0x000fe20000010000 */
[----:B------:R-:W-:Y:S01]  /*9de0*/  FADD.FTZ R14, R158, R21 ;  /* 0x000000159e0e7221 */ /* 0x000fe20000010000 */
[----:B------:R-:W3:Y:S01]  /*9df0*/  MUFU.EX2 R192, R192 ;  /* 0x000000c000c07308 */ /* 0x000ee20000000800 */
[C---:B------:R-:W-:Y:S01]  /*9e00*/  F2FP.BF16.F32.PACK_AB R202, R173.reuse, R202 ;  /* 0x000000caadca723e */ /* 0x040fe200000010ff */
[----:B------:R-:W-:-:S04]  /*9e10*/  FADD.FTZ R159, R173, R20 ;  /* 0x00000014ad9f7221 */ /* 0x000fc80000010000 */
[----:B------:R-:W-:Y:S01]  /*9e20*/  FADD.FTZ R20, R196, R159 ;  /* 0x0000009fc4147221 */ /* 0x000fe20000010000 */
[C---:B------:R-:W-:Y:S01]  /*9e30*/  F2FP.BF16.F32.PACK_AB R196, R5.reuse, R196 ;  /* 0x000000c405c4723e */ /* 0x040fe200000010ff */
[----:B------:R-:W4:Y:S02]  /*9e40*/  MUFU.EX2 R155, R155 ;  /* 0x0000009b009b7308 */ /* 0x000f240000000800 */
[----:B------:R-:W-:Y:S01]  /*9e50*/  FADD.FTZ R159, R5, R20 ;  /* 0x00000014059f7221 */ /* 0x000fe20000010000 */
[----:B-1----:R-:W-:Y:S01]  /*9e60*/  FADD.FTZ R5, R199, R14 ;  /* 0x0000000ec7057221 */ /* 0x002fe20000010000 */
[----:B--2---:R-:W-:Y:S02]  /*9e70*/  F2FP.BF16.F32.PACK_AB R199, R174, R199 ;  /* 0x000000c7aec7723e */ /* 0x004fe400000010ff */
[----:B------:R-:W-:Y:S01]  /*9e80*/  FADD.FTZ R20, R198, R159 ;  /* 0x0000009fc6147221 */ /* 0x000fe20000010000 */
[----:B------:R-:W-:Y:S01]  /*9e90*/  FADD.FTZ R14, R174, R5 ;  /* 0x00000005ae0e7221 */ /* 0x000fe20000010000 */
[----:B------:R-:W1:Y:S01]  /*9ea0*/  MUFU.EX2 R153, R171 ;  /* 0x000000ab00997308 */ /* 0x000e620000000800 */
[C---:B------:R-:W-:Y:S01]  /*9eb0*/  F2FP.BF16.F32.PACK_AB R198, R157.reuse, R198 ;  /* 0x000000c69dc6723e */ /* 0x040fe200000010ff */
[----:B------:R-:W-:-:S04]  /*9ec0*/  FADD.FTZ R21, R157, R20 ;  /* 0x000000149d157221 */ /* 0x000fc80000010000 */
[----:B---3--:R-:W-:Y:S01]  /*9ed0*/  FADD.FTZ R20, R192, R21 ;  /* 0x00000015c0147221 */ /* 0x008fe20000010000 */
[----:B------:R-:W-:Y:S01]  /*9ee0*/  IMAD.U32 R21, RZ, RZ, UR60 ;  /* 0x0000003cff157e24 */ /* 0x000fe2000f8e00ff */
[----:B------:R-:W2:Y:S01]  /*9ef0*/  MUFU.EX2 R178, R178 ;  /* 0x000000b200b27308 */ /* 0x000ea20000000800 */
[----:B----4-:R-:W-:-:S07]  /*9f00*/  FADD.FTZ R5, R155, R14 ;  /* 0x0000000e9b057221 */ /* 0x010fce0000010000 */
        /* <DEDUP_REMOVED lines=11> */
[----:B------:R-:W-:Y:S01]  /*9fc0*/  IMAD.U32 R20, RZ, RZ, UR6 ;  /* 0x00000006ff147e24 */ /* 0x000fe2000f8e00ff */
[----:B------:R-:W-:Y:S01]  /*9fd0*/  F2FP.BF16.F32.PACK_AB R194, R180, R189 ;  /* 0x000000bdb4c2723e */ /* 0x000fe200000010ff */
[C---:B---3--:R-:W-:Y:S01]  /*9fe0*/  FADD.FTZ R5, R152.reuse, R5 ;  /* 0x0000000598057221 */ /* 0x048fe20000010000 */
[----:B------:R-:W-:Y:S01]  /*9ff0*/  F2FP.BF16.F32.PACK_AB R195, R152, R163 ;  /* 0x000000a398c3723e */ /* 0x000fe200000010ff */
[----:B0-----:R-:W-:Y:S06]  /*a000*/  @P3 BRA `(.L_x_2617) ;  /* 0xffffffbc00943947 */ /* 0x001fec000383ffff */
[----:B------:R-:W-:-:S07]  /*a010*/  IMAD.U32 R20, RZ, RZ, UR4 ;  /* 0x00000004ff147e24 */ /* 0x000fce000f8e00ff */
.L_x_2608:
        /* <DEDUP_REMOVED lines=9> */
.L_x_2627:
        /* <DEDUP_REMOVED lines=10> */
.L_x_2619:
        /* <DEDUP_REMOVED lines=8> */
.L_x_2620:
[----:B-1----:R-:W-:Y:S05]  /*a1d0*/  @P2 BRA `(.L_x_2621) ;  /* 0x0000000000082947 */ /* 0x002fea0003800000 */
[----:B------:R-:W1:Y:S02]  /*a1e0*/  SYNCS.PHASECHK.TRANS64.TRYWAIT P2, [UR4+0x38830], R3 ;  /* 0x03883003ff0075a7 */ /* 0x000e640008040144 */
[----:B-1----:R-:W-:Y:S05]  /*a1f0*/  @!P2 BRA `(.L_x_2622) ;  /* 0x000000f80000a947 */ /* 0x002fea0003800000 */
.L_x_2621:
        /* <DEDUP_REMOVED lines=643> */
.L_x_2623:
        /* <DEDUP_REMOVED lines=9> */
.L_x_2624:
[----:B---3--:R-:W-:Y:S05]  /*cac0*/  @P2 BRA `(.L_x_2625) ;  /* 0x0000000000082947 */ /* 0x008fea0003800000 */
[----:B------:R-:W3:Y:S02]  /*cad0*/  SYNCS.PHASECHK.TRANS64.TRYWAIT P2, [UR4+0x38850], R0 ;  /* 0x03885000ff0075a7 */ /* 0x000ee40008040144 */
[----:B---3--:R-:W-:Y:S05]  /*cae0*/  @!P2 BRA `(.L_x_2626) ;  /* 0x000000cc00dca947 */ /* 0x008fea0003800000 */
.L_x_2625:
        /* <DEDUP_REMOVED lines=236> */
[----:B0-----:R-:W-:-:S03]  /*d9b0*/  FFMA.FTZ R5, R2, R5, R209 ;  /* 0x0000000502057223 */ /* 0x001fc600000100d1 */
        /* <DEDUP_REMOVED lines=62> */
[C---:B------:R-:W-:Y:S01]  /*dda0*/  FADD.FTZ R21, R173.reuse, R162 ;  /* 0x000000a2ad157221 */ /* 0x040fe20000010000 */
[----:B------:R-:W-:Y:S01]  /*ddb0*/  FADD.FTZ R160, R20, R5 ;  /* 0x0000000514a07221 */ /* 0x000fe20000010000 */
        /* <DEDUP_REMOVED lines=27> */
[----:B------:R-:W-:Y:S02]  /*df70*/  IMAD.U32 R20, RZ, RZ, UR4 ;  /* 0x00000004ff147e24 */ /* 0x000fe4000f8e00ff */
[----:B------:R-:W-:Y:S01]  /*df80*/  IMAD.MOV.U32 R22, RZ, RZ, R3 ;  /* 0x000000ffff167224 */ /* 0x000fe200078e0003 */
[----:B0-----:R-:W-:Y:S06]  /*df90*/  @P2 BRA `(.L_x_2627) ;  /* 0xffffffc000442947 */ /* 0x001fec000383ffff */
.L_x_2618:
        /* <DEDUP_REMOVED lines=131> */
.L_x_2628:
        /* <DEDUP_REMOVED lines=8> */
.L_x_2629:
[----:B-1----:R-:W-:Y:S05]  /*e850*/  @P2 BRA `(.L_x_2630) ;  /* 0x0000000000082947 */ /* 0x002fea0003800000 */
[----:B------:R-:W1:Y:S02]  /*e860*/  SYNCS.PHASECHK.TRANS64.TRYWAIT P0, [UR7+0x38850], R0 ;  /* 0x03885000ff0075a7 */ /* 0x000e640008000147 */
[----:B-1----:R-:W-:Y:S05]  /*e870*/  @!P0 BRA `(.L_x_2631) ;  /* 0x000000b000908947 */ /* 0x002fea0003800000 */
.L_x_2630:
        /* <DEDUP_REMOVED lines=206> */
.L_x_2601:
        /* <DEDUP_REMOVED lines=54> */
[----:B------:R-:W-:Y:S01]  /*f8c0*/  LOP3.LUT R12, R171, 0x380, RZ, 0xc0, !PT ;  /* 0x00000380ab0c7812 */ /* 0x000fe200078ec0ff */
[--C-:B------:R-:W-:Y:S01]  /*f8d0*/  IMAD.X R55, RZ, RZ, R103.reuse, P2 ;  /* 0x000000ffff377224 */ /* 0x100fe200010e0667 */
[----:B------:R-:W-:Y:S01]  /*f8e0*/  LOP3.LUT R14, R173, 0x380, RZ, 0xc0, !PT ;  /* 0x00000380ad0e7812 */ /* 0x000fe200078ec0ff */
[----:B------:R-:W-:Y:S01]  /*f8f0*/  IMAD.X R63, RZ, RZ, R103, P1 ;  /* 0x000000ffff3f7224 */ /* 0x000fe200008e0667 */
[----:B------:R-:W-:Y:S02]  /*f900*/  LOP3.LUT R20, R175, 0x380, RZ, 0xc0, !PT ;  /* 0x00000380af147812 */ /* 0x000fe400078ec0ff */
[----:B------:R-:W-:-:S02]  /*f910*/  IADD3 R6, P5, R102, 0xc020, RZ ;  /* 0x0000c02066067810 */ /* 0x000fc40007fbe0ff */
[----:B------:R-:W-:Y:S02]  /*f920*/  SHF.R.U64 R9, R9, 0x3, RZ ;  /* 0x0000000309097819 */ /* 0x000fe400000012ff */
[----:B------:R-:W-:Y:S01]  /*f930*/  LOP3.LUT R30, R177, 0x380, RZ, 0xc0, !PT ;  /* 0x00000380b11e7812 */ /* 0x000fe200078ec0ff */
[--C-:B------:R-:W-:Y:S01]  /*f940*/  IMAD.X R99, RZ, RZ, R103.reuse, P5 ;  /* 0x000000ffff637224 */ /* 0x100fe200028e0667 */
        /* <DEDUP_REMOVED lines=21> */
[----:B------:R-:W-:Y:S02]  /*faa0*/  LOP3.LUT R10, R6, 0x380, RZ, 0xc0, !PT ;  /* 0x00000380060a7812 */ /* 0x000fe400078ec0ff */
[----:B------:R-:W-:-:S02]  /*fab0*/  LOP3.LUT R12, R12, R171, RZ, 0x3c, !PT ;  /* 0x000000ab0c0c7212 */ /* 0x000fc400078e3cff */
[----:B------:R-:W-:Y:S02]  /*fac0*/  SHF.R.U64 R38, R38, 0x3, RZ ;  /* 0x0000000326267819 */ /* 0x000fe400000012ff */
[----:B------:R-:W-:Y:S02]  /*fad0*/  LOP3.LUT R70, R187, 0x380, RZ, 0xc0, !PT ;  /* 0x00000380bb467812 */ /* 0x000fe400078ec0ff */
[----:B------:R-:W-:Y:S02]  /*fae0*/  LOP3.LUT R14, R14, R173, RZ, 0x3c, !PT ;  /* 0x000000ad0e0e7212 */ /* 0x000fe400078e3cff */
[----:B------:R-:W-:Y:S02]  /*faf0*/  SHF.R.U64 R46, R46, 0x3, RZ ;  /* 0x000000032e2e7819 */ /* 0x000fe400000012ff */
[----:B------:R-:W-:Y:S02]  /*fb00*/  LOP3.LUT R78, R189, 0x380, RZ, 0xc0, !PT ;  /* 0x00000380bd4e7812 */ /* 0x000fe400078ec0ff */
[----:B------:R-:W-:-:S02]  /*fb10*/  LOP3.LUT R20, R20, R175, RZ, 0x3c, !PT ;  /* 0x000000af14147212 */ /* 0x000fc400078e3cff */
[----:B------:R-:W-:Y:S02]  /*fb20*/  SHF.R.U64 R54, R54, 0x3, RZ ;  /* 0x0000000336367819 */ /* 0x000fe400000012ff */
[----:B------:R-:W-:Y:S02]  /*fb30*/  LOP3.LUT R86, R191, 0x380, RZ, 0xc0, !PT ;  /* 0x00000380bf567812 */ /* 0x000fe400078ec0ff */
[----:B------:R-:W-:Y:S02]  /*fb40*/  LOP3.LUT R30, R30, R177, RZ, 0x3c, !PT ;  /* 0x000000b11e1e7212 */ /* 0x000fe400078e3cff */
[----:B------:R-:W-:Y:S02]  /*fb50*/  SHF.R.U64 R62, R62, 0x3, RZ ;  /* 0x000000033e3e7819 */ /* 0x000fe400000012ff */
[----:B------:R-:W-:Y:S02]  /*fb60*/  LOP3.LUT R94, R193, 0x380, RZ, 0xc0, !PT ;  /* 0x00000380c15e7812 */ /* 0x000fe400078ec0ff */
[----:B------:R-:W-:Y:S01]  /*fb70*/  MOV R102, R102 ;  /* 0x0000006600667202 */ /* 0x000fe20000000f00 */
[----:B------:R-:W-:Y:S01]  /*fb80*/  BAR.SYNC.DEFER_BLOCKING 0x1, 0x100 ;  /* 0x0044000000007b1d */ /* 0x000fe20000010000 */
[----:B------:R-:W-:-:S02]  /*fb90*/  SHF.R.U64 R29, R10, 0x3, RZ ;  /* 0x000000030a1d7819 */ /* 0x000fc400000012ff */
[----:B------:R-:W-:Y:S02]  /*fba0*/  LOP3.LUT R38, R38, R179, RZ, 0x3c, !PT ;  /* 0x000000b326267212 */ /* 0x000fe400078e3cff */
[----:B------:R-:W-:Y:S02]  /*fbb0*/  SHF.R.U64 R70, R70, 0x3, RZ ;  /* 0x0000000346467819 */ /* 0x000fe400000012ff */
[----:B------:R-:W-:Y:S02]  /*fbc0*/  MOV R13, R12 ;  /* 0x0000000c000d7202 */ /* 0x000fe40000000f00 */
[----:B------:R-:W-:Y:S02]  /*fbd0*/  LOP3.LUT R46, R46, R181, RZ, 0x3c, !PT ;  /* 0x000000b52e2e7212 */ /* 0x000fe400078e3cff */
[----:B------:R-:W-:Y:S02]  /*fbe0*/  SHF.R.U64 R78, R78, 0x3, RZ ;  /* 0x000000034e4e7819 */ /* 0x000fe400000012ff */
[----:B------:R-:W-:-:S02]  /*fbf0*/  LOP3.LUT R103, R170, 0x380, RZ, 0xc0, !PT ;  /* 0x00000380aa677812 */ /* 0x000fc400078ec0ff */
[----:B------:R-:W-:Y:S02]  /*fc00*/  MOV R14, R14 ;  /* 0x0000000e000e7202 */ /* 0x000fe40000000f00 */
[----:B------:R-:W-:Y:S02]  /*fc10*/  LOP3.LUT R54, R54, R183, RZ, 0x3c, !PT ;  /* 0x000000b736367212 */ /* 0x000fe400078e3cff */
[----:B------:R-:W-:Y:S02]  /*fc20*/  SHF.R.U64 R86, R86, 0x3, RZ ;  /* 0x0000000356567819 */ /* 0x000fe400000012ff */
[----:B------:R-:W-:Y:S02]  /*fc30*/  LOP3.LUT R171, R22, 0x380, RZ, 0xc0, !PT ;  /* 0x0000038016ab7812 */ /* 0x000fe400078ec0ff */
[----:B------:R-:W-:Y:S01]  /*fc40*/  MOV R20, R20 ;  /* 0x0000001400147202 */ /* 0x000fe20000000f00 */
[----:B------:R-:W-:Y:S01]  /*fc50*/  STSM.16.M88.4 [R102], R24 ;  /* 0x0000001866007844 */ /* 0x000fe20000000200 */
[----:B------:R-:W-:-:S02]  /*fc60*/  LOP3.LUT R62, R62, R185, RZ, 0x3c, !PT ;  /* 0x000000b93e3e7212 */ /* 0x000fc400078e3cff */
[----:B------:R-:W-:Y:S01]  /*fc70*/  SHF.R.U64 R94, R94, 0x3, RZ ;  /* 0x000000035e5e7819 */ /* 0x000fe200000012ff */
[----:B------:R0:W-:Y:S01]  /*fc80*/  STSM.16.M88.4 [R13], R32 ;  /* 0x000000200d007844 */ /* 0x0001e20000000200 */
[----:B------:R-:W-:Y:S02]  /*fc90*/  LOP3.LUT R98, R29, R6, RZ, 0x3c, !PT ;  /* 0x000000061d627212 */ /* 0x000fe400078e3cff */
[----:B------:R-:W-:Y:S01]  /*fca0*/  MOV R30, R30 ;  /* 0x0000001e001e7202 */ /* 0x000fe20000000f00 */
[----:B------:R1:W-:Y:S01]  /*fcb0*/  STSM.16.M88.4 [R14], R40 ;  /* 0x000000280e007844 */ /* 0x0003e20000000200 */
[----:B------:R-:W-:Y:S02]  /*fcc0*/  F2FP.BF16.F32.PACK_AB R59, R156, R59 ;  /* 0x0000003b9c3b723e */ /* 0x000fe400000010ff */
[----:B------:R-:W-:Y:S01]  /*fcd0*/  F2FP.BF16.F32.PACK_AB R65, R155, R66 ;  /* 0x000000429b41723e */ /* 0x000fe200000010ff */
[----:B------:R2:W-:Y:S01]  /*fce0*/  STSM.16.M88.4 [R20], R48 ;  /* 0x0000003014007844 */ /* 0x0005e20000000200 */
[----:B------:R-:W-:-:S02]  /*fcf0*/  F2FP.BF16.F32.PACK_AB R72, R73, R72 ;  /* 0x000000484948723e */ /* 0x000fc400000010ff */
[----:B------:R-:W-:Y:S01]  /*fd00*/  LOP3.LUT R70, R70, R187, RZ, 0x3c, !PT ;  /* 0x000000bb46467212 */ /* 0x000fe200078e3cff */
[----:B------:R2:W-:Y:S01]  /*fd10*/  STSM.16.M88.4 [R30], R56 ;  /* 0x000000381e007844 */ /* 0x0005e20000000200 */
[----:B------:R-:W-:Y:S02]  /*fd20*/  MOV R38, R38 ;  /* 0x0000002600267202 */ /* 0x000fe40000000f00 */
[----:B------:R-:W-:Y:S02]  /*fd30*/  F2FP.BF16.F32.PACK_AB R66, R69, R68 ;  /* 0x000000444542723e */ /* 0x000fe400000010ff */
[----:B------:R-:W-:Y:S02]  /*fd40*/  F2FP.BF16.F32.PACK_AB R67, R154, R67 ;  /* 0x000000439a43723e */ /* 0x000fe400000010ff */
[----:B------:R-:W-:Y:S02]  /*fd50*/  F2FP.BF16.F32.PACK_AB R73, R153, R74 ;  /* 0x0000004a9949723e */ /* 0x000fe400000010ff */
[----:B------:R-:W-:Y:S01]  /*fd60*/  F2FP.BF16.F32.PACK_AB R80, R81, R80 ;  /* 0x000000505150723e */ /* 0x000fe200000010ff */
[----:B------:R2:W-:Y:S01]  /*fd70*/  STSM.16.M88.4 [R38], R64 ;  /* 0x0000004026007844 */ /* 0x0005e20000000200 */
[----:B------:R-:W-:-:S02]  /*fd80*/  LOP3.LUT R78, R78, R189, RZ, 0x3c, !PT ;  /* 0x000000bd4e4e7212 */ /* 0x000fc400078e3cff */
[----:B------:R-:W-:Y:S02]  /*fd90*/  SHF.R.U64 R103, R103, 0x3, RZ ;  /* 0x0000000367677819 */ /* 0x000fe400000012ff */
[----:B------:R-:W-:Y:S02]  /*fda0*/  MOV R46, R46 ;  /* 0x0000002e002e7202 */ /* 0x000fe40000000f00 */
[----:B------:R-:W-:Y:S02]  /*fdb0*/  F2FP.BF16.F32.PACK_AB R74, R77, R76 ;  /* 0x0000004c4d4a723e */ /* 0x000fe400000010ff */
[----:B------:R-:W-:Y:S01]  /*fdc0*/  F2FP.BF16.F32.PACK_AB R75, R152, R75 ;  /* 0x0000004b984b723e */ /* 0x000fe200000010ff */
[----:B------:R-:W3:Y:S01]  /*fdd0*/  LDC R76, c[0x0][0xbe8] ;  /* 0x0002fa00ff4c7b82 */ /* 0x000ee20000000800 */
[----:B------:R-:W-:Y:S02]  /*fde0*/  F2FP.BF16.F32.PACK_AB R81, R17, R82 ;  /* 0x000000521151723e */ /* 0x000fe400000010ff */
[----:B------:R-:W-:Y:S01]  /*fdf0*/  F2FP.BF16.F32.PACK_AB R88, R89, R88 ;  /* 0x000000585958723e */ /* 0x000fe200000010ff */
[----:B------:R2:W-:Y:S01]  /*fe00*/  STSM.16.M88.4 [R46], R72 ;  /* 0x000000482e007844 */ /* 0x0005e20000000200 */
[----:B------:R-:W-:-:S02]  /*fe10*/  LOP3.LUT R86, R86, R191, RZ, 0x3c, !PT ;  /* 0x000000bf56567212 */ /* 0x000fc400078e3cff */
[----:B------:R-:W-:Y:S02]  /*fe20*/  SHF.R.U64 R171, R171, 0x3, RZ ;  /* 0x00000003abab7819 */ /* 0x000fe400000012ff */
[----:B------:R-:W-:Y:S02]  /*fe30*/  MOV R54, R54 ;  /* 0x0000003600367202 */ /* 0x000fe40000000f00 */
[----:B------:R-:W-:Y:S02]  /*fe40*/  F2FP.BF16.F32.PACK_AB R82, R85, R84 ;  /* 0x000000545552723e */ /* 0x000fe400000010ff */
[----:B------:R-:W-:Y:S02]  /*fe50*/  F2FP.BF16.F32.PACK_AB R83, R3, R83 ;  /* 0x000000530353723e */ /* 0x000fe400000010ff */
[----:B------:R-:W-:Y:S02]  /*fe60*/  F2FP.BF16.F32.PACK_AB R89, R91, R90 ;  /* 0x0000005a5b59723e */ /* 0x000fe400000010ff */
[----:B------:R-:W-:Y:S01]  /*fe70*/  LOP3.LUT R94, R94, R193, RZ, 0x3c, !PT ;  /* 0x000000c15e5e7212 */ /* 0x000fe200078e3cff */
[----:B------:R2:W-:Y:S01]  /*fe80*/  STSM.16.M88.4 [R54], R80 ;  /* 0x0000005036007844 */ /* 0x0005e20000000200 */
[----:B------:R-:W-:-:S02]  /*fe90*/  MOV R62, R62 ;  /* 0x0000003e003e7202 */ /* 0x000fc40000000f00 */
[----:B------:R-:W-:Y:S02]  /*fea0*/  MOV R12, R98 ;  /* 0x00000062000c7202 */ /* 0x000fe40000000f00 */
        /* <DEDUP_REMOVED lines=12> */
[----:B------:R-:W-:-:S02]  /*ff70*/  LOP3.LUT R8, R103, R170, RZ, 0x3c, !PT ;  /* 0x000000aa67087212 */ /* 0x000fc400078e3cff */
[----:B------:R-:W-:Y:S02]  /*ff80*/  MOV R78, R78 ;  /* 0x0000004e004e7202 */ /* 0x000fe40000000f00 */
        /* <DEDUP_REMOVED lines=34> */
[----:B------:R-:W-:-:S09]  /*101b0*/  R2UR UR7, R220 ;  /* 0x00000000dc0772ca */ /* 0x000fd200000e0000 */
[----:B------:R-:W-:-:S06]  /*101c0*/  UIMAD.WIDE UR8, UR4, 0x4, UR8 ;  /* 0x00000004040878a5 */ /* 0x000fcc000f8e0208 */
[----:B------:R-:W-:Y:S02]  /*101d0*/  IMAD.U32 R8, RZ, RZ, UR8 ;  /* 0x00000008ff087e24 */ /* 0x000fe4000f8e00ff */
[----:B------:R-:W-:Y:S01]  /*101e0*/  IMAD.U32 R9, RZ, RZ, UR9 ;  /* 0x00000009ff097e24 */ /* 0x000fe2000f8e00ff */
[----:B------:R-:W-:Y:S01]  /*101f0*/  BAR.SYNC.DEFER_BLOCKING 0x1, 0x100 ;  /* 0x0044000000007b1d */ /* 0x000fe20000010000 */
[----:B---3--:R-:W-:-:S05]  /*10200*/  ISETP.NE.AND P1, PT, R76, 0x1, PT ;  /* 0x000000014c00780c */ /* 0x008fca0003f25270 */
[----:B------:R-:W-:Y:S01]  /*10210*/  ULDC.64 UR8, c[0x0][0xc08] ;  /* 0x0003020000087ab9 */ /* 0x000fe20000000a00 */
[----:B------:R-:W3:Y:S01]  /*10220*/  @P0 LDG.E R3, desc[UR10][R8.64] ;  /* 0x0000000a08030981 */ /* 0x000ee2000c1e1900 */
[----:B------:R-:W-:-:S06]  /*10230*/  UISETP.NE.U32.AND UP1, UPT, UR8, URZ, UPT ;  /* 0x0000003f0800728c */ /* 0x000fcc000bf25070 */
[----:B------:R-:W4:Y:S01]  /*10240*/  @P1 LDC R11, c[0x0][0xbec] ;  /* 0x0002fb00ff0b1b82 */ /* 0x000f220000000800 */
[----:B------:R-:W-:-:S07]  /*10250*/  UISETP.NE.AND.EX UP1, UPT, UR9, URZ, UPT, UP1 ;  /* 0x0000003f0900728c */ /* 0x000fce000bf25310 */
[----:B0-----:R-:W0:Y:S01]  /*10260*/  @P1 LDC R13, c[0x0][0xbf0] ;  /* 0x0002fc00ff0d1b82 */ /* 0x001e220000000800 */
[----:B------:R-:W-:-:S03]  /*10270*/  PLOP3.LUT P2, PT, PT, PT, UP1, 0x80, 0x0 ;  /* 0x000000000000781c */ /* 0x000fc60003f4f018 */
[----:B------:R-:W-:-:S04]  /*10280*/  @UP1 ULEA UR8, UP2, UR4, UR8, 0x2 ;  /* 0x0000000804081291 */ /* 0x000fc8000f84103f */
[----:B------:R-:W-:Y:S02]  /*10290*/  @UP1 ULEA.HI.X UR9, UR4, UR9, UR7, 0x2, UP2 ;  /* 0x0000000904091291 */ /* 0x000fe400090f1407 */
[----:B-1----:R-:W-:Y:S01]  /*102a0*/  IMAD.U32 R14, RZ, RZ, UR8 ;  /* 0x00000008ff0e7e24 */ /* 0x002fe2000f8e00ff */
[----:B------:R-:W-:Y:S01]  /*102b0*/  ULDC UR7, c[0x0][0xa88] ;  /* 0x0002a20000077ab9 */ /* 0x000fe20000000800 */
[----:B------:R-:W-:Y:S02]  /*102c0*/  UMOV UR4, URZ ;  /* 0x0000003f00047c82 */ /* 0x000fe40008000000 */
[----:B------:R-:W-:Y:S01]  /*102d0*/  IMAD.U32 R15, RZ, RZ, UR9 ;  /* 0x00000009ff0f7e24 */ /* 0x000fe2000f8e00ff */
[----:B---3--:R-:W-:Y:S01]  /*102e0*/  @P0 R2UR UR4, R3 ;  /* 0x00000000030402ca */ /* 0x008fe200000e0000 */
[----:B------:R-:W-:-:S06]  /*102f0*/  IMAD.U32 R3, RZ, RZ, UR7 ;  /* 0x00000007ff037e24 */ /* 0x000fcc000f8e00ff */
[----:B------:R2:W5:Y:S01]  /*10300*/  @P2 LDG.E R3, desc[UR10][R14.64] ;  /* 0x0000000a0e032981 */ /* 0x000562000c1e1900 */
[----:B0---4-:R-:W-:Y:S07]  /*10310*/  @P2 BRA `(.L_x_2634) ;  /* 0x0000000000142947 */ /* 0x011fee0003800000 */
[----:B------:R-:W-:Y:S05]  /*10320*/  @!P0 BRA `(.L_x_2634) ;  /* 0x0000000000108947 */ /* 0x000fea0003800000 */
[----:B------:R-:W-:Y:S02]  /*10330*/  ULDC.64 UR8, c[0x0][0x208] ;  /* 0x0000820000087ab9 */ /* 0x000fe40000000a00 */
[----:B--2---:R-:W2:Y:S04]  /*10340*/  LDG.E R6, desc[UR8][R8.64] ;  /* 0x0000000808067981 */ /* 0x004ea8000c1e1900 */
[----:B-----5:R-:W2:Y:S02]  /*10350*/  LDG.E R3, desc[UR8][R8.64+0x4] ;  /* 0x0000040808037981 */ /* 0x020ea4000c1e1900 */
[----:B--2---:R-:W-:-:S07]  /*10360*/  IMAD.IADD R3, R3, 0x1, -R6 ;  /* 0x0000000103037824 */ /* 0x004fce00078e0a06 */
.L_x_2634:
[----:B------:R-:W-:Y:S01]  /*10370*/  R2UR UR18, R219 ;  /* 0x00000000db1272ca */ /* 0x000fe200000e0000 */
[----:B------:R-:W-:Y:S01]  /*10380*/  ULDC.64 UR12, c[0x0][0xb90] ;  /* 0x0002e400000c7ab9 */ /* 0x000fe20000000a00 */
[----:B------:R-:W-:Y:S01]  /*10390*/  R2UR UR17, R23 ;  /* 0x00000000171172ca */ /* 0x000fe200000e0000 */
[----:B------:R-:W-:Y:S01]  /*103a0*/  USHF.R.S32.HI UR11, URZ, 0x1f, UR4 ;  /* 0x0000001f3f0b7899 */ /* 0x000fe20008011404 */
[----:B------:R-:W-:Y:S01]  /*103b0*/  R2UR UR16, R220 ;  /* 0x00000000dc1072ca */ /* 0x000fe200000e0000 */
[----:B------:R-:W-:Y:S01]  /*103c0*/  UMOV UR10, UR4 ;  /* 0x00000004000a7c82 */ /* 0x000fe20008000000 */
[----:B------:R-:W-:Y:S01]  /*103d0*/  R2UR UR15, R218 ;  /* 0x00000000da0f72ca */ /* 0x000fe200000e0000 */
[----:B------:R-:W-:Y:S01]  /*103e0*/  IMAD R9, R221, 0x40, R18 ;  /* 0x00000040dd097824 */ /* 0x000fe200078e0212 */
[----:B------:R-:W0:Y:S01]  /*103f0*/  @P1 LDC R17, c[0x0][0xbf0] ;  /* 0x0002fc00ff111b82 */ /* 0x000e220000000800 */
[----:B--2--5:R-:W-:Y:S01]  /*10400*/  IMAD R81, R3, R76, RZ ;  /* 0x0000004c03517224 */ /* 0x024fe200078e02ff */
[----:B------:R-:W-:Y:S01]  /*10410*/  ULDC.64 UR20, c[0x0][0x208] ;  /* 0x0000820000147ab9 */ /* 0x000fe20000000a00 */
[----:B------:R-:W-:-:S02]  /*10420*/  IMAD.WIDE R4, R9, 0x2, R4 ;  /* 0x0000000209047825 */ /* 0x000fc400078e0204 */
[----:B------:R-:W-:Y:S02]  /*10430*/  USHF.R.S32.HI UR14, URZ, 0x1f, UR18 ;  /* 0x0000001f3f0e7899 */ /* 0x000fe40008011412 */
[----:B------:R-:W-:Y:S01]  /*10440*/  VIADD R10, R213, UR17 ;  /* 0x00000011d50a7c36 */ /* 0x000fe20008000000 */
[----:B------:R-:W-:Y:S01]  /*10450*/  UIMAD.WIDE.U32 UR8, UR18, UR12, UR10 ;  /* 0x0000000c120872a5 */ /* 0x000fe2000f8e000a */
[----:B------:R-:W-:Y:S01]  /*10460*/  IADD3 R29, P3, R4, 0x4000, RZ ;  /* 0x00004000041d7810 */ /* 0x000fe20007f7e0ff */
[----:B------:R-:W-:Y:S01]  /*10470*/  UIMAD UR7, UR14, UR12, URZ ;  /* 0x0000000c0e0772a4 */ /* 0x000fe2000f8e023f */
[----:B------:R-:W-:Y:S01]  /*10480*/  @P1 IMAD.HI.U32 R6, R10, R11, RZ ;  /* 0x0000000b0a061227 */ /* 0x000fe200078e00ff */
[----:B------:R-:W-:Y:S01]  /*10490*/  USEL UR16, UR16, URZ, !UP0 ;  /* 0x0000003f10107287 */ /* 0x000fe2000c000000 */
[----:B------:R-:W-:Y:S01]  /*104a0*/  LOP3.LUT R28, R29, 0x380, RZ, 0xc0, !PT ;  /* 0x000003801d1c7812 */ /* 0x000fe200078ec0ff */
[----:B------:R-:W-:Y:S01]  /*104b0*/  UIMAD UR7, UR18, UR13, UR7 ;  /* 0x0000000d120772a4 */ /* 0x000fe2000f8e0207 */
[----:B------:R-:W-:Y:S01]  /*104c0*/  IMAD.MOV.U32 R8, RZ, RZ, R10 ;  /* 0x000000ffff087224 */ /* 0x000fe200078e000a */
[----:B------:R-:W-:Y:S01]  /*104d0*/  @P1 SHF.R.U32.HI R8, RZ, R13, R6 ;  /* 0x0000000dff081219 */ /* 0x000fe20000011606 */
[----:B------:R-:W-:Y:S01]  /*104e0*/  ULDC.64 UR12, c[0x0][0xb98] ;  /* 0x0002e600000c7ab9 */ /* 0x000fe20000000a00 */
[----:B------:R-:W-:Y:S01]  /*104f0*/  UIADD3 UR9, UR9, UR7, URZ ;  /* 0x0000000709097290 */ /* 0x000fe2000fffe03f */
[----:B------:R-:W-:Y:S01]  /*10500*/  SHF.R.U64 R28, R28, 0x3, RZ ;  /* 0x000000031c1c7819 */ /* 0x000fe200000012ff */
[----:B------:R-:W-:Y:S01]  /*10510*/  USEL UR15, UR15, URZ, !UP0 ;  /* 0x0000003f0f0f7287 */ /* 0x000fe2000c000000 */
[--C-:B------:R-:W-:Y:S01]  /*10520*/  IMAD.MOV R11, RZ, RZ, -R8.reuse ;  /* 0x000000ffff0b7224 */ /* 0x100fe200078e0a08 */
[----:B------:R-:W-:Y:S01]  /*10530*/  UIMAD UR7, UR16, UR12, URZ ;  /* 0x0000000c100772a4 */ /* 0x000fe2000f8e023f */
[----:B------:R-:W-:Y:S01]  /*10540*/  SHF.R.S32.HI R9, RZ, 0x1f, R8 ;  /* 0x0000001fff097819 */ /* 0x000fe20000011408 */
[----:B------:R-:W-:Y:S01]  /*10550*/  UIMAD.WIDE.U32 UR8, UR15, UR12, UR8 ;  /* 0x0000000c0f0872a5 */ /* 0x000fe2000f8e0008 */
[----:B------:R-:W-:Y:S01]  /*10560*/  IMAD R11, R76, R11, R10 ;  /* 0x0000000b4c0b7224 */ /* 0x000fe200078e020a */
[----:B------:R-:W-:Y:S01]  /*10570*/  UIMAD UR7, UR15, UR13, UR7 ;  /* 0x0000000d0f0772a4 */ /* 0x000fe2000f8e0207 */
[----:B------:R-:W-:Y:S01]  /*10580*/  LOP3.LUT R28, R28, R29, RZ, 0x3c, !PT ;  /* 0x0000001d1c1c7212 */ /* 0x000fe200078e3cff */
[----:B------:R-:W-:Y:S01]  /*10590*/  IMAD.X R29, RZ, RZ, R5, P3 ;  /* 0x000000ffff1d7224 */ /* 0x000fe200018e0605 */
[----:B------:R-:W-:Y:S01]  /*105a0*/  IADD3 R45, P3, R4, 0xa000, RZ ;  /* 0x0000a000042d7810 */ /* 0x000fe20007f7e0ff */
[----:B------:R-:W-:Y:S01]  /*105b0*/  VIADD R14, R225, UR17 ;  /* 0x00000011e10e7c36 */ /* 0x000fe20008000000 */
[----:B------:R-:W-:Y:S01]  /*105c0*/  IADD3 R8, P0, R8, UR8, RZ ;  /* 0x0000000808087c10 */ /* 0x000fe2000ff1e0ff */
[----:B------:R-:W-:Y:S01]  /*105d0*/  IMAD.U32 R10, RZ, RZ, UR7 ;  /* 0x00000007ff0a7e24 */ /* 0x000fe2000f8e00ff */
[----:B------:R-:W-:Y:S01]  /*105e0*/  SHF.R.S32.HI R6, RZ, 0x1f, R11 ;  /* 0x0000001fff067819 */ /* 0x000fe2000001140b */
[----:B------:R-:W-:Y:S01]  /*105f0*/  ULDC.64 UR12, c[0x0][0xaa0] ;  /* 0x0002a800000c7ab9 */ /* 0x000fe20000000a00 */
[----:B------:R-:W-:-:S02]  /*10600*/  IADD3 R33, P2, R4, 0x5000, RZ ;  /* 0x0000500004217810 */ /* 0x000fc40007f5e0ff */
[----:B------:R-:W-:Y:S01]  /*10610*/  IADD3.X R9, R9, UR9, R10, P0, !PT ;  /* 0x0000000909097c10 */ /* 0x000fe200087fe40a */
[----:B------:R-:W-:Y:S01]  /*10620*/  ULDC.64 UR8, c[0x0][0xb88] ;  /* 0x0002e20000087ab9 */ /* 0x000fe20000000a00 */
[----:B------:R-:W-:Y:S01]  /*10630*/  LOP3.LUT R44, R45, 0x380, RZ, 0xc0, !PT ;  /* 0x000003802d2c7812 */ /* 0x000fe200078ec0ff */
[----:B------:R-:W-:Y:S01]  /*10640*/  IMAD R6, R6, UR8, RZ ;  /* 0x0000000806067c24 */ /* 0x000fe2000f8e02ff */
[----:B------:R-:W-:Y:S01]  /*10650*/  LOP3.LUT R32, R33, 0x380, RZ, 0xc0, !PT ;  /* 0x0000038021207812 */ /* 0x000fe200078ec0ff */
[C---:B------:R-:W-:Y:S01]  /*10660*/  IMAD.WIDE.U32 R8, R11.reuse, UR8, R8 ;  /* 0x000000080b087c25 */ /* 0x040fe2000f8e0008 */
[----:B------:R-:W-:Y:S02]  /*10670*/  SHF.R.U64 R44, R44, 0x3, RZ ;  /* 0x000000032c2c7819 */ /* 0x000fe400000012ff */
[----:B------:R-:W-:Y:S01]  /*10680*/  SHF.R.U64 R32, R32, 0x3, RZ ;  /* 0x0000000320207819 */ /* 0x000fe200000012ff */
[----:B------:R-:W-:Y:S01]  /*10690*/  IMAD R15, R11, UR9, R6 ;  /* 0x000000090b0f7c24 */ /* 0x000fe2000f8e0206 */
[----:B------:R-:W-:Y:S01]  /*106a0*/  ULDC.64 UR8, c[0x0][0xb50] ;  /* 0x0002d40000087ab9 */ /* 0x000fe20000000a00 */
[----:B------:R-:W-:Y:S01]  /*106b0*/  LOP3.LUT R44, R44, R45, RZ, 0x3c, !PT ;  /* 0x0000002d2c2c7212 */ /* 0x000fe200078e3cff */
[----:B------:R-:W-:Y:S01]  /*106c0*/  IMAD.X R45, RZ, RZ, R5, P3 ;  /* 0x000000ffff2d7224 */ /* 0x000fe200018e0605 */
[----:B------:R-:W-:Y:S01]  /*106d0*/  LEA R10, P0, R8, UR8, 0x2 ;  /* 0x00000008080a7c11 */ /* 0x000fe2000f8010ff */
[----:B------:R-:W-:Y:S01]  /*106e0*/  IMAD.IADD R9, R9, 0x1, R15 ;  /* 0x0000000109097824 */ /* 0x000fe200078e020f */
[----:B------:R-:W-:Y:S01]  /*106f0*/  IADD3 R13, P5, R4, 0x1000, RZ ;  /* 0x00001000040d7810 */ /* 0x000fe20007fbe0ff */
[----:B------:R-:W-:Y:S01]  /*10700*/  VIADD R6, R14, 0x8 ;  /* 0x000000080e067836 */ /* 0x000fe20000000000 */
[----:B------:R-:W-:Y:S01]  /*10710*/  IADD3 R21, P4, R4, 0x2000, RZ ;  /* 0x0000200004157810 */ /* 0x000fe20007f9e0ff */
[----:B------:R-:W-:Y:S01]  /*10720*/  SHFL.IDX PT, R46, R10, RZ, 0x1c1f ;  /* 0x001c1fff0a2e7589 */ /* 0x000fe200000e0000 */
[----:B------:R-:W-:-:S02]  /*10730*/  LEA.HI.X R11, R8, UR9, R9, 0x2, P0 ;  /* 0x00000009080b7c11 */ /* 0x000fc400080f1409 */
[----:B------:R-:W-:Y:S01]  /*10740*/  IADD3 R25, P0, R4, 0x3000, RZ ;  /* 0x0000300004197810 */ /* 0x000fe20007f1e0ff */
[----:B------:R-:W-:Y:S01]  /*10750*/  SHFL.IDX PT, R50, R10, 0x1, 0x1c1f ;  /* 0x003c1f000a327f89 */ /* 0x000fe200000e0000 */
[----:B------:R-:W-:Y:S01]  /*10760*/  LOP3.LUT R32, R32, R33, RZ, 0x3c, !PT ;  /* 0x0000002120207212 */ /* 0x000fe200078e3cff */
[----:B------:R-:W-:Y:S01]  /*10770*/  IMAD.X R33, RZ, RZ, R5, P2 ;  /* 0x000000ffff217224 */ /* 0x000fe200010e0605 */
[----:B------:R-:W-:Y:S01]  /*10780*/  LOP3.LUT R24, R25, 0x380, RZ, 0xc0, !PT ;  /* 0x0000038019187812 */ /* 0x000fe200078ec0ff */
[----:B------:R-:W1:Y:S01]  /*10790*/  SHFL.IDX PT, R47, R11, RZ, 0x1c1f ;  /* 0x001c1fff0b2f7589 */ /* 0x000e6200000e0000 */
[----:B------:R-:W-:Y:S02]  /*107a0*/  IADD3 R8, P3, R4, 0xf000, RZ ;  /* 0x0000f00004087810 */ /* 0x000fe40007f7e0ff */
[----:B------:R-:W-:Y:S01]  /*107b0*/  SHF.R.U64 R24, R24, 0x3, RZ ;  /* 0x0000000318187819 */ /* 0x000fe200000012ff */
[----:B------:R-:W2:Y:S01]  /*107c0*/  SHFL.IDX PT, R51, R11, 0x1, 0x1c1f ;  /* 0x003c1f000b337f89 */ /* 0x000ea200000e0000 */
[----:B------:R-:W-:-:S02]  /*107d0*/  IADD3 R49, P2, R4, 0xb000, RZ ;  /* 0x0000b00004317810 */ /* 0x000fc40007f5e0ff */
[----:B------:R-:W-:Y:S02]  /*107e0*/  LOP3.LUT R12, R13, 0x380, RZ, 0xc0, !PT ;  /* 0x000003800d0c7812 */ /* 0x000fe400078ec0ff */
[----:B------:R-:W-:Y:S02]  /*107f0*/  LOP3.LUT R20, R21, 0x380, RZ, 0xc0, !PT ;  /* 0x0000038015147812 */ /* 0x000fe400078ec0ff */
[----:B------:R-:W-:Y:S01]  /*10800*/  IADD3 R37, P6, R4, 0x6000, RZ ;  /* 0x0000600004257810 */ /* 0x000fe20007fde0ff */
[----:B------:R-:W-:Y:S01]  /*10810*/  UIMAD UR7, UR11, UR12, URZ ;  /* 0x0000000c0b0772a4 */ /* 0x000fe2000f8e023f */
[----:B------:R-:W-:Y:S01]  /*10820*/  LOP3.LUT R24, R24, R25, RZ, 0x3c, !PT ;  /* 0x0000001918187212 */ /* 0x000fe200078e3cff */
[--C-:B------:R-:W-:Y:S01]  /*10830*/  IMAD.X R25, RZ, RZ, R5.reuse, P0 ;  /* 0x000000ffff197224 */ /* 0x100fe200000e0605 */
[----:B------:R-:W-:Y:S01]  /*10840*/  IADD3 R57, P0, R4, 0x9000, RZ ;  /* 0x0000900004397810 */ /* 0x000fe20007f1e0ff */
[----:B------:R-:W-:Y:S01]  /*10850*/  UIMAD.WIDE.U32 UR8, UR4, UR12, URZ ;  /* 0x0000000c040872a5 */ /* 0x000fe2000f8e003f */
[----:B------:R-:W-:Y:S01]  /*10860*/  LOP3.LUT R3, R8, 0x380, RZ, 0xc0, !PT ;  /* 0x0000038008037812 */ /* 0x000fe200078ec0ff */
[----:B------:R-:W-:Y:S01]  /*10870*/  ULDC.64 UR10, c[0x0][0xae8] ;  /* 0x0002ba00000a7ab9 */ /* 0x000fe20000000a00 */
[----:B------:R-:W-:Y:S01]  /*10880*/  LOP3.LUT R56, R57, 0x380, RZ, 0xc0, !PT ;  /* 0x0000038039387812 */ /* 0x000fe200078ec0ff */
[----:B------:R-:W-:Y:S01]  /*10890*/  IMAD.X R53, RZ, RZ, R5, P3 ;  /* 0x000000ffff357224 */ /* 0x000fe200018e0605 */
[----:B------:R-:W-:-:S02]  /*108a0*/  LOP3.LUT R48, R49, 0x380, RZ, 0xc0, !PT ;  /* 0x0000038031307812 */ /* 0x000fc400078ec0ff */
[----:B------:R-:W-:Y:S02]  /*108b0*/  SHF.R.U64 R56, R56, 0x3, RZ ;  /* 0x0000000338387819 */ /* 0x000fe400000012ff */
[----:B------:R-:W-:Y:S02]  /*108c0*/  SHF.R.U64 R12, R12, 0x3, RZ ;  /* 0x000000030c0c7819 */ /* 0x000fe400000012ff */
[----:B------:R-:W-:Y:S02]  /*108d0*/  SHF.R.U64 R20, R20, 0x3, RZ ;  /* 0x0000000314147819 */ /* 0x000fe400000012ff */
[----:B------:R-:W-:Y:S02]  /*108e0*/  SHF.R.U64 R3, R3, 0x3, RZ ;  /* 0x0000000303037819 */ /* 0x000fe400000012ff */
[----:B------:R-:W-:Y:S01]  /*108f0*/  LOP3.LUT R56, R56, R57, RZ, 0x3c, !PT ;  /* 0x0000003938387212 */ /* 0x000fe200078e3cff */
[----:B------:R-:W-:Y:S01]  /*10900*/  IMAD.X R57, RZ, RZ, R5, P0 ;  /* 0x000000ffff397224 */ /* 0x000fe200000e0605 */
[----:B------:R-:W-:-:S02]  /*10910*/  SHF.R.U64 R48, R48, 0x3, RZ ;  /* 0x0000000330307819 */ /* 0x000fc400000012ff */
[----:B------:R-:W-:Y:S01]  /*10920*/  LOP3.LUT R12, R12, R13, RZ, 0x3c, !PT ;  /* 0x0000000d0c0c7212 */ /* 0x000fe200078e3cff */
[--C-:B------:R-:W-:Y:S01]  /*10930*/  IMAD.X R13, RZ, RZ, R5.reuse, P5 ;  /* 0x000000ffff0d7224 */ /* 0x100fe200028e0605 */
[----:B------:R-:W-:Y:S01]  /*10940*/  LOP3.LUT R20, R20, R21, RZ, 0x3c, !PT ;  /* 0x0000001514147212 */ /* 0x000fe200078e3cff */
[----:B------:R-:W-:Y:S01]  /*10950*/  IMAD.X R21, RZ, RZ, R5, P4 ;  /* 0x000000ffff157224 */ /* 0x000fe200020e0605 */
[----:B------:R-:W-:Y:S02]  /*10960*/  LOP3.LUT P0, RZ, R223, 0x3, RZ, 0xc0, !PT ;  /* 0x00000003dfff7812 */ /* 0x000fe4000780c0ff */
[C---:B------:R-:W-:Y:S02]  /*10970*/  IADD3 R41, P5, R4.reuse, 0x7000, RZ ;  /* 0x0000700004297810 */ /* 0x040fe40007fbe0ff */
[----:B------:R-:W-:Y:S02]  /*10980*/  IADD3 R65, P4, R4, 0x8000, RZ ;  /* 0x0000800004417810 */ /* 0x000fe40007f9e0ff */
[----:B------:R-:W-:-:S02]  /*10990*/  LOP3.LUT R52, R3, R8, RZ, 0x3c, !PT ;  /* 0x0000000803347212 */ /* 0x000fc400078e3cff */
[----:B------:R-:W-:Y:S01]  /*109a0*/  LOP3.LUT R48, R48, R49, RZ, 0x3c, !PT ;  /* 0x0000003130307212 */ /* 0x000fe200078e3cff */
[----:B------:R-:W3:Y:S01]  /*109b0*/  @P1 LDC R3, c[0x0][0xbec] ;  /* 0x0002fb00ff031b82 */ /* 0x000ee20000000800 */
[----:B------:R-:W-:Y:S01]  /*109c0*/  IMAD.X R49, RZ, RZ, R5, P2 ;  /* 0x000000ffff317224 */ /* 0x000fe200010e0605 */
[-C--:B------:R-:W-:Y:S02]  /*109d0*/  ISETP.GE.OR P2, PT, R14, R81.reuse, P0 ;  /* 0x000000510e00720c */ /* 0x080fe40000746670 */
[----:B------:R-:W-:Y:S02]  /*109e0*/  LOP3.LUT R36, R37, 0x380, RZ, 0xc0, !PT ;  /* 0x0000038025247812 */ /* 0x000fe400078ec0ff */
[----:B------:R-:W-:Y:S02]  /*109f0*/  LOP3.LUT R40, R41, 0x380, RZ, 0xc0, !PT ;  /* 0x0000038029287812 */ /* 0x000fe400078ec0ff */
[----:B------:R-:W-:Y:S02]  /*10a00*/  LOP3.LUT R64, R65, 0x380, RZ, 0xc0, !PT ;  /* 0x0000038041407812 */ /* 0x000fe400078ec0ff */
[----:B------:R-:W-:-:S02]  /*10a10*/  ISETP.GE.OR P0, PT, R6, R81, P0 ;  /* 0x000000510600720c */ /* 0x000fc40000706670 */
[----:B------:R-:W-:Y:S02]  /*10a20*/  LOP3.LUT R9, R4, 0x380, RZ, 0xc0, !PT ;  /* 0x0000038004097812 */ /* 0x000fe400078ec0ff */
[----:B------:R-:W-:Y:S01]  /*10a30*/  SHF.R.U64 R36, R36, 0x3, RZ ;  /* 0x0000000324247819 */ /* 0x000fe200000012ff */
[----:B------:R-:W-:Y:S01]  /*10a40*/  UIMAD UR7, UR4, UR13, UR7 ;  /* 0x0000000d040772a4 */ /* 0x000fe2000f8e0207 */
[----:B------:R-:W-:Y:S01]  /*10a50*/  SHF.R.U64 R40, R40, 0x3, RZ ;  /* 0x0000000328287819 */ /* 0x000fe200000012ff */
[----:B-1----:R1:W-:Y:S01]  /*10a60*/  @!P2 ST.E desc[UR20][R46.64], R0 ;  /* 0x000000002e00a985 */ /* 0x0023e2000c101914 */
[----:B------:R-:W-:Y:S02]  /*10a70*/  SHF.R.U64 R64, R64, 0x3, RZ ;  /* 0x0000000340407819 */ /* 0x000fe400000012ff */
[----:B------:R-:W-:Y:S02]  /*10a80*/  SHF.R.U64 R9, R9, 0x3, RZ ;  /* 0x0000000309097819 */ /* 0x000fe400000012ff */
[----:B------:R-:W-:Y:S01]  /*10a90*/  LOP3.LUT R36, R36, R37, RZ, 0x3c, !PT ;  /* 0x0000002524247212 */ /* 0x000fe200078e3cff */
[--C-:B------:R-:W-:Y:S01]  /*10aa0*/  IMAD.X R37, RZ, RZ, R5.reuse, P6 ;  /* 0x000000ffff257224 */ /* 0x100fe200030e0605 */
[----:B------:R-:W-:Y:S01]  /*10ab0*/  LOP3.LUT R40, R40, R41, RZ, 0x3c, !PT ;  /* 0x0000002928287212 */ /* 0x000fe200078e3cff */
[--C-:B------:R-:W-:Y:S01]  /*10ac0*/  IMAD.X R41, RZ, RZ, R5.reuse, P5 ;  /* 0x000000ffff297224 */ /* 0x100fe200028e0605 */
[----:B------:R-:W-:Y:S01]  /*10ad0*/  LOP3.LUT R64, R64, R65, RZ, 0x3c, !PT ;  /* 0x0000004140407212 */ /* 0x000fe200078e3cff */
[----:B------:R-:W-:Y:S01]  /*10ae0*/  IMAD.X R65, RZ, RZ, R5, P4 ;  /* 0x000000ffff417224 */ /* 0x000fe200020e0605 */
[C---:B------:R-:W-:Y:S01]  /*10af0*/  IADD3 R73, P6, R4.reuse, 0xc000, RZ ;  /* 0x0000c00004497810 */ /* 0x040fe20007fde0ff */
[----:B-1----:R-:W-:Y:S01]  /*10b00*/  IMAD R0, R217, 0x20, R221 ;  /* 0x00000020d9007824 */ /* 0x002fe200078e02dd */
[C---:B------:R-:W-:Y:S01]  /*10b10*/  IADD3 R69, P5, R4.reuse, 0xd000, RZ ;  /* 0x0000d00004457810 */ /* 0x040fe20007fbe0ff */
[----:B------:R-:W-:Y:S01]  /*10b20*/  UIADD3 UR9, UR9, UR7, URZ ;  /* 0x0000000709097290 */ /* 0x000fe2000fffe03f */
[----:B------:R-:W-:Y:S01]  /*10b30*/  IADD3 R61, P4, R4, 0xe000, RZ ;  /* 0x0000e000043d7810 */ /* 0x000fe20007f9e0ff */
[----:B------:R-:W-:Y:S01]  /*10b40*/  UIMAD UR4, UR14, UR10, URZ ;  /* 0x0000000a0e0472a4 */ /* 0x000fe2000f8e023f */
[----:B------:R-:W-:Y:S01]  /*10b50*/  LOP3.LUT R4, R9, R4, RZ, 0x3c, !PT ;  /* 0x0000000409047212 */ /* 0x000fe200078e3cff */
[----:B--2---:R1:W-:Y:S01]  /*10b60*/  @!P0 ST.E desc[UR20][R50.64], R2 ;  /* 0x0000000232008985 */ /* 0x0043e2000c101914 */
[----:B------:R-:W-:-:S02]  /*10b70*/  LOP3.LUT R72, R73, 0x380, RZ, 0xc0, !PT ;  /* 0x0000038049487812 */ /* 0x000fc400078ec0ff */
[----:B------:R-:W-:Y:S01]  /*10b80*/  LOP3.LUT R68, R69, 0x380, RZ, 0xc0, !PT ;  /* 0x0000038045447812 */ /* 0x000fe200078ec0ff */
[----:B------:R2:W5:Y:S01]  /*10b90*/  LD.E.128 R8, desc[UR20][R4.64] ;  /* 0x0000001404087980 */ /* 0x000562000c101d00 */
[----:B------:R-:W-:Y:S01]  /*10ba0*/  LOP3.LUT R60, R61, 0x380, RZ, 0xc0, !PT ;  /* 0x000003803d3c7812 */ /* 0x000fe200078ec0ff */
[----:B------:R-:W-:Y:S01]  /*10bb0*/  UIMAD UR4, UR18, UR11, UR4 ;  /* 0x0000000b120472a4 */ /* 0x000fe2000f8e0204 */
[----:B------:R-:W-:Y:S01]  /*10bc0*/  SHF.R.U64 R72, R72, 0x3, RZ ;  /* 0x0000000348487819 */ /* 0x000fe200000012ff */
[----:B------:R-:W-:Y:S01]  /*10bd0*/  UIMAD.WIDE.U32 UR8, UR18, UR10, UR8 ;  /* 0x0000000a120872a5 */ /* 0x000fe2000f8e0008 */
[----:B------:R-:W-:Y:S01]  /*10be0*/  SHF.R.U64 R68, R68, 0x3, RZ ;  /* 0x0000000344447819 */ /* 0x000fe200000012ff */
[----:B------:R-:W5:Y:S01]  /*10bf0*/  LD.E.128 R12, desc[UR20][R12.64] ;  /* 0x000000140c0c7980 */ /* 0x000f62000c101d00 */
[----:B------:R-:W-:Y:S01]  /*10c00*/  SHF.R.U64 R60, R60, 0x3, RZ ;  /* 0x000000033c3c7819 */ /* 0x000fe200000012ff */
[----:B------:R-:W-:Y:S01]  /*10c10*/  ULDC.64 UR10, c[0x0][0xaf0] ;  /* 0x0002bc00000a7ab9 */ /* 0x000fe20000000a00 */
[----:B--2---:R-:W-:Y:S01]  /*10c20*/  VIADD R4, R0, UR17 ;  /* 0x0000001100047c36 */ /* 0x004fe20008000000 */
[----:B------:R-:W-:Y:S01]  /*10c30*/  UIADD3 UR9, UR9, UR4, URZ ;  /* 0x0000000409097290 */ /* 0x000fe2000fffe03f */
[----:B------:R-:W-:Y:S01]  /*10c40*/  LOP3.LUT R72, R72, R73, RZ, 0x3c, !PT ;  /* 0x0000004948487212 */ /* 0x000fe200078e3cff */
[----:B------:R-:W5:Y:S01]  /*10c50*/  LD.E.128 R20, desc[UR20][R20.64] ;  /* 0x0000001414147980 */ /* 0x000f62000c101d00 */
[----:B---3--:R-:W-:Y:S01]  /*10c60*/  @P1 IMAD.HI.U32 R0, R4, R3, RZ ;  /* 0x0000000304001227 */ /* 0x008fe200078e00ff */
[----:B------:R-:W-:Y:S01]  /*10c70*/  LOP3.LUT R68, R68, R69, RZ, 0x3c, !PT ;  /* 0x0000004544447212 */ /* 0x000fe200078e3cff */
[----:B------:R-:W-:Y:S01]  /*10c80*/  UIMAD UR4, UR16, UR10, URZ ;  /* 0x0000000a100472a4 */ /* 0x000fe2000f8e023f */
[----:B------:R-:W-:Y:S01]  /*10c90*/  LOP3.LUT R60, R60, R61, RZ, 0x3c, !PT ;  /* 0x0000003d3c3c7212 */ /* 0x000fe200078e3cff */
[--C-:B------:R-:W-:Y:S01]  /*10ca0*/  IMAD.X R73, RZ, RZ, R5.reuse, P6 ;  /* 0x000000ffff497224 */ /* 0x100fe200030e0605 */
[----:B------:R-:W5:Y:S01]  /*10cb0*/  LD.E.128 R24, desc[UR20][R24.64] ;  /* 0x0000001418187980 */ /* 0x000f62000c101d00 */
[----:B------:R-:W-:-:S02]  /*10cc0*/  IMAD.X R69, RZ, RZ, R5, P5 ;  /* 0x000000ffff457224 */ /* 0x000fc400028e0605 */
[----:B------:R-:W-:Y:S01]  /*10cd0*/  IMAD.X R61, RZ, RZ, R5, P4 ;  /* 0x000000ffff3d7224 */ /* 0x000fe200020e0605 */
[----:B------:R-:W5:Y:S01]  /*10ce0*/  LD.E.128 R28, desc[UR20][R28.64] ;  /* 0x000000141c1c7980 */ /* 0x000f62000c101d00 */
[----:B------:R-:W-:Y:S01]  /*10cf0*/  IMAD.MOV.U32 R5, RZ, RZ, R4 ;  /* 0x000000ffff057224 */ /* 0x000fe200078e0004 */
[----:B0-----:R-:W-:Y:S01]  /*10d00*/  @P1 SHF.R.U32.HI R5, RZ, R17, R0 ;  /* 0x00000011ff051219 */ /* 0x001fe20000011600 */
[----:B------:R-:W-:Y:S01]  /*10d10*/  UIMAD UR4, UR15, UR11, UR4 ;  /* 0x0000000b0f0472a4 */ /* 0x000fe2000f8e0204 */
[----:B------:R-:W5:Y:S01]  /*10d20*/  LD.E.128 R32, desc[UR20][R32.64] ;  /* 0x0000001420207980 */ /* 0x000f62000c101d00 */
[----:B------:R-:W-:Y:S01]  /*10d30*/  UIMAD.WIDE.U32 UR8, UR15, UR10, UR8 ;  /* 0x0000000a0f0872a5 */ /* 0x000fe2000f8e0008 */
[--C-:B------:R-:W-:Y:S01]  /*10d40*/  SHF.R.S32.HI R0, RZ, 0x1f, R5.reuse ;  /* 0x0000001fff007819 */ /* 0x100fe20000011405 */
[----:B------:R-:W-:Y:S01]  /*10d50*/  IMAD.MOV R17, RZ, RZ, -R5 ;  /* 0x000000ffff117224 */ /* 0x000fe200078e0a05 */
[----:B------:R-:W-:Y:S01]  /*10d60*/  ULDC.64 UR10, c[0x0][0xae0] ;  /* 0x0002b800000a7ab9 */ /* 0x000fe20000000a00 */
[----:B------:R-:W-:Y:S01]  /*10d70*/  UIADD3 UR4, UR9, UR4, URZ ;  /* 0x0000000409047290 */ /* 0x000fe2000fffe03f */
[----:B------:R-:W5:Y:S01]  /*10d80*/  LD.E.128 R36, desc[UR20][R36.64] ;  /* 0x0000001424247980 */ /* 0x000f62000c101d00 */
[----:B------:R-:W-:-:S02]  /*10d90*/  IMAD R0, R0, UR10, RZ ;  /* 0x0000000a00007c24 */ /* 0x000fc4000f8e02ff */
[----:B------:R-:W-:Y:S01]  /*10da0*/  IMAD R17, R76, R17, R4 ;  /* 0x000000114c117224 */ /* 0x000fe200078e0204 */
[----:B------:R-:W5:Y:S01]  /*10db0*/  LD.E.128 R40, desc[UR20][R40.64] ;  /* 0x0000001428287980 */ /* 0x000f62000c101d00 */
[----:B------:R-:W-:Y:S02]  /*10dc0*/  IMAD.U32 R3, RZ, RZ, UR9 ;  /* 0x00000009ff037e24 */ /* 0x000fe4000f8e00ff */
[----:B-1----:R-:W-:Y:S01]  /*10dd0*/  IMAD.U32 R2, RZ, RZ, UR8 ;  /* 0x00000008ff027e24 */ /* 0x002fe2000f8e00ff */
[----:B------:R-:W5:Y:S01]  /*10de0*/  LD.E.128 R64, desc[UR20][R64.64] ;  /* 0x0000001440407980 */ /* 0x000f62000c101d00 */
[----:B------:R-:W-:Y:S01]  /*10df0*/  IMAD.U32 R3, RZ, RZ, UR4 ;  /* 0x00000004ff037e24 */ /* 0x000fe2000f8e00ff */
[----:B------:R-:W-:Y:S02]  /*10e00*/  ULDC.64 UR8, c[0x0][0xad8] ;  /* 0x0002b60000087ab9 */ /* 0x000fe40000000a00 */
[----:B------:R-:W5:Y:S01]  /*10e10*/  LD.E.128 R56, desc[UR20][R56.64] ;  /* 0x0000001438387980 */ /* 0x000f62000c101d00 */
[----:B------:R-:W-:-:S03]  /*10e20*/  IMAD R77, R5, UR11, R0 ;  /* 0x0000000b054d7c24 */ /* 0x000fc6000f8e0200 */
[----:B------:R-:W5:Y:S01]  /*10e30*/  LD.E.128 R44, desc[UR20][R44.64] ;  /* 0x000000142c2c7980 */ /* 0x000f62000c101d00 */
[----:B------:R-:W-:-:S03]  /*10e40*/  SHF.R.S32.HI R0, RZ, 0x1f, R17 ;  /* 0x0000001fff007819 */ /* 0x000fc60000011411 */
[----:B------:R-:W5:Y:S04]  /*10e50*/  LD.E.128 R48, desc[UR20][R48.64] ;  /* 0x0000001430307980 */ /* 0x000f68000c101d00 */
[----:B------:R-:W5:Y:S04]  /*10e60*/  LD.E.128 R72, desc[UR20][R72.64] ;  /* 0x0000001448487980 */ /* 0x000f68000c101d00 */
[----:B------:R-:W5:Y:S04]  /*10e70*/  LD.E.128 R68, desc[UR20][R68.64] ;  /* 0x0000001444447980 */ /* 0x000f68000c101d00 */
[----:B------:R-:W5:Y:S04]  /*10e80*/  LD.E.128 R60, desc[UR20][R60.64] ;  /* 0x000000143c3c7980 */ /* 0x000f68000c101d00 */
[----:B------:R-:W5:Y:S01]  /*10e90*/  LD.E.128 R52, desc[UR20][R52.64] ;  /* 0x0000001434347980 */ /* 0x000f62000c101d00 */
[----:B------:R-:W-:Y:S01]  /*10ea0*/  IMAD.WIDE.U32 R2, R5, UR10, R2 ;  /* 0x0000000a05027c25 */ /* 0x000fe2000f8e0002 */
        /* <DEDUP_REMOVED lines=8> */
[----:B------:R-:W-:Y:S02]  /*10f30*/  VIADD R80, R221, UR17 ;  /* 0x00000011dd507c36 */ /* 0x000fe40008000000 */
[C---:B------:R-:W-:Y:S02]  /*10f40*/  IMAD R5, R17.reuse, UR9, R4 ;  /* 0x0000000911057c24 */ /* 0x040fe4000f8e0204 */
[----:B------:R-:W-:Y:S01]  /*10f50*/  IMAD.WIDE.U32 R2, R17, UR8, R2 ;  /* 0x0000000811027c25 */ /* 0x000fe2000f8e0002 */
[----:B------:R-:W-:Y:S01]  /*10f60*/  ISETP.GE.AND P2, PT, R80, R81, PT ;  /* 0x000000515000720c */ /* 0x000fe20003f46270 */
[----:B------:R-:W-:Y:S02]  /*10f70*/  ULDC.64 UR8, c[0x0][0xa80] ;  /* 0x0002a00000087ab9 */ /* 0x000fe40000000a00 */
[----:B------:R-:W-:Y:S01]  /*10f80*/  VIADD R19, R19, 0x38820 ;  /* 0x0003882013137836 */ /* 0x000fe20000000000 */
[----:B------:R-:W-:Y:S01]  /*10f90*/  LEA R6, P3, R2, UR8, 0x1 ;  /* 0x0000000802067c11 */ /* 0x000fe2000f8608ff */
[----:B------:R-:W-:-:S02]  /*10fa0*/  IMAD.IADD R3, R3, 0x1, R5 ;  /* 0x0000000103037824 */ /* 0x000fc400078e0205 */
[----:B------:R-:W-:Y:S01]  /*10fb0*/  VIADD R0, R80, 0x20 ;  /* 0x0000002050007836 */ /* 0x000fe20000000000 */
[----:B------:R-:W-:Y:S02]  /*10fc0*/  PRMT R19, RZ, 0x654, R19 ;  /* 0x00000654ff137816 */ /* 0x000fe40000000013 */
[----:B------:R-:W-:Y:S02]  /*10fd0*/  LEA.HI.X R17, R2, UR9, R3, 0x1, P3 ;  /* 0x0000000902117c11 */ /* 0x000fe400098f0c03 */
[-C--:B------:R-:W-:Y:S01]  /*10fe0*/  ISETP.GE.AND P1, PT, R0, R81.reuse, PT ;  /* 0x000000510000720c */ /* 0x080fe20003f26270 */
[----:B------:R-:W-:Y:S01]  /*10ff0*/  VIADD R0, R80, 0x40 ;  /* 0x0000004050007836 */ /* 0x000fe20000000000 */
[----:B0-----:R0:W-:Y:S01]  /*11000*/  SYNCS.ARRIVE.TRANS64.RED.A1T0 RZ, [R19+URZ], RZ ;  /* 0x000000ff13ff79a7 */ /* 0x0011e2000810043f */
[----:B------:R1:W2:Y:S01]  /*11010*/  SHFL.IDX PT, R79, R6, RZ, 0x181f ;  /* 0x00181fff064f7589 */ /* 0x0002a200000e0000 */
[----:B------:R-:W-:Y:S02]  /*11020*/  BSSY B1, `(.L_x_2635) ;  /* 0x0000016000017945 */ /* 0x000fe40003800000 */
        /* <DEDUP_REMOVED lines=21> */
.L_x_2636:
[----:B------:R-:W-:Y:S05]  /*11180*/  BSYNC B1 ;  /* 0x0000000000017941 */ /* 0x000fea0003800000 */
.L_x_2635:
        /* <DEDUP_REMOVED lines=22> */
.L_x_2638:
[----:B------:R-:W-:Y:S05]  /*112f0*/  BSYNC B1 ;  /* 0x0000000000017941 */ /* 0x000fea0003800000 */
.L_x_2637:
        /* <DEDUP_REMOVED lines=22> */
.L_x_2640:
[----:B------:R-:W-:Y:S05]  /*11460*/  BSYNC B1 ;  /* 0x0000000000017941 */ /* 0x000fea0003800000 */
.L_x_2639:
[----:B------:R-:W-:Y:S01]  /*11470*/  VIADD R0, R80, 0x60 ;  /* 0x0000006050007836 */ /* 0x000fe20000000000 */
[----:B01-3--:R-:W3:Y:S04]  /*11480*/  SHFL.IDX PT, R17, R17, 0x3, 0x181f ;  /* 0x00781f0011117f89 */ /* 0x00bee800000e0000 */
[----:B------:R-:W-:Y:S01]  /*11490*/  ISETP.GE.AND P0, PT, R0, R81, PT ;  /* 0x000000510000720c */ /* 0x000fe20003f06270 */
[----:B----4-:R4:W0:-:S12]  /*114a0*/  SHFL.IDX PT, R11, R6, 0x3, 0x181f ;  /* 0x00781f00060b7f89 */ /* 0x01081800000e0000 */
[----:B----4-:R-:W-:Y:S05]  /*114b0*/  @P0 BRA `(.L_x_2641) ;  /* 0x0000000c00f80947 */ /* 0x010fea0003800000 */
[----:B------:R-:W-:Y:S01]  /*114c0*/  ULDC UR4, c[0x0][0xac8] ;  /* 0x0002b20000047ab9 */ /* 0x000fe20000000800 */
[----:B------:R-:W-:Y:S01]  /*114d0*/  ULDC.64 UR8, c[0x0][0x208] ;  /* 0x0000820000087ab9 */ /* 0x000fe20000000a00 */
[----:B------:R-:W-:Y:S02]  /*114e0*/  ISETP.GE.AND P3, PT, R18, UR4, PT ;  /* 0x0000000412007c0c */ /* 0x000fe4000bf66270 */
[----:B------:R-:W-:Y:S02]  /*114f0*/  ISETP.GE.AND P4, PT, R215, UR4, PT ;  /* 0x00000004d7007c0c */ /* 0x000fe4000bf86270 */
[----:B------:R-:W-:-:S09]  /*11500*/  ISETP.GE.AND P5, PT, R214, UR4, PT ;  /* 0x00000004d6007c0c */ /* 0x000fd2000bfa6270 */
[CC--:B0-----:R-:W-:Y:S02]  /*11510*/  @!P3 LEA R2, P0, R18.reuse, R11.reuse, 0x1 ;  /* 0x0000000b1202b211 */ /* 0x0c1fe400078008ff */
[C---:B------:R-:W-:Y:S02]  /*11520*/  @!P4 LEA R4, P1, R215.reuse, R11, 0x1 ;  /* 0x0000000bd704c211 */ /* 0x040fe400078208ff */
[----:B---3--:R-:W-:Y:S02]  /*11530*/  @!P3 LEA.HI.X R3, R18, R17, R231, 0x1, P0 ;  /* 0x000000111203b211 */ /* 0x008fe400000f0ce7 */
        /* <DEDUP_REMOVED lines=13> */
.L_x_2633:
        /* <DEDUP_REMOVED lines=27> */
[----:B------:R-:W-:-:S04]  /*117c0*/  IMAD.U32 R4, RZ, RZ, UR8 ;  /* 0x00000008ff047e24 */ /* 0x000fc8000f8e00ff */
        /* <DEDUP_REMOVED lines=12> */
.L_x_2642:
        /* <DEDUP_REMOVED lines=50> */
.L_x_2644:
[----:B------:R-:W-:Y:S05]  /*11bb0*/  BSYNC B1 ;  /* 0x0000000000017941 */ /* 0x000fea0003800000 */
.L_x_2643:
        /* <DEDUP_REMOVED lines=13> */
[----:B------:R-:W-:Y:S02]  /*11c90*/  UIMAD.WIDE.U32 UR8, UR17, UR14, UR8 ;  /* 0x0000000e110872a5 */ /* 0x000fe4000f8e0008 */
        /* <DEDUP_REMOVED lines=24> */
[----:B------:R-:W-:Y:S02]  /*11e20*/  VIADD R6, R221, UR16 ;  /* 0x00000010dd067c36 */ /* 0x000fe40008000000 */
[----:B-----5:R-:W-:Y:S02]  /*11e30*/  IMAD R13, R0, R13, RZ ;  /* 0x0000000d000d7224 */ /* 0x020fe400078e02ff */
[C---:B------:R-:W-:Y:S02]  /*11e40*/  IMAD R5, R9.reuse, UR9, R4 ;  /* 0x0000000909057c24 */ /* 0x040fe4000f8e0204 */
[----:B------:R-:W-:Y:S01]  /*11e50*/  IMAD.WIDE.U32 R2, R9, UR8, R2 ;  /* 0x0000000809027c25 */ /* 0x000fe2000f8e0002 */
[----:B------:R-:W-:Y:S01]  /*11e60*/  ISETP.GE.AND P2, PT, R6, R13, PT ;  /* 0x0000000d0600720c */ /* 0x000fe20003f46270 */
[----:B------:R-:W-:-:S02]  /*11e70*/  ULDC.64 UR8, c[0x0][0xa80] ;  /* 0x0002a00000087ab9 */ /* 0x000fc40000000a00 */
        /* <DEDUP_REMOVED lines=28> */
.L_x_2646:
[----:B------:R-:W-:Y:S05]  /*12040*/  BSYNC B1 ;  /* 0x0000000000017941 */ /* 0x000fea0003800000 */
.L_x_2645:
        /* <DEDUP_REMOVED lines=22> */
.L_x_2648:
[----:B------:R-:W-:Y:S05]  /*121b0*/  BSYNC B1 ;  /* 0x0000000000017941 */ /* 0x000fea0003800000 */
.L_x_2647:
        /* <DEDUP_REMOVED lines=22> */
.L_x_2650:
[----:B------:R-:W-:Y:S05]  /*12320*/  BSYNC B1 ;  /* 0x0000000000017941 */ /* 0x000fea0003800000 */
.L_x_2649:
        /* <DEDUP_REMOVED lines=23> */
.L_x_2641:
[----:B------:R-:W-:Y:S05]  /*124a0*/  BSYNC B0 ;  /* 0x0000000000007941 */ /* 0x000fea0003800000 */
.L_x_2632:
[----:B------:R-:W-:Y:S02]  /*124b0*/  ULDC UR4, c[0x0][0xc3c] ;  /* 0x00030f0000047ab9 */ /* 0x000fe40000000800 */
[----:B------:R-:W-:-:S13]  /*124c0*/  ISETP.GE.AND P0, PT, R7, UR4, PT ;  /* 0x0000000407007c0c */ /* 0x000fda000bf06270 */
[----:B------:R-:W-:Y:S05]  /*124d0*/  @!P0 BRA `(.L_x_2651) ;  /* 0xfffffee800648947 */ /* 0x000fea000383ffff */
[----:B------:R-:W-:Y:S05]  /*124e0*/  EXIT ;  /* 0x000000000000794d */ /* 0x000fea0003800000 */
.L_x_2596:
[----:B------:R-:W-:-:S08]  /*124f0*/  NOP ;  /* 0x0000000000007918 */ /* 0x000fd00000000000 */
[----:B0-----:R-:W0:-:S00]  /*12500*/  USETMAXREG.DEALLOC.CTAPOOL 0x18 ;  /* 0x00000018000079c8 */ /* 0x001e0000080e0500 */
[----:B0-----:R-:W-:Y:S01]  /*12510*/  LOP3.LUT R0, R0, 0x3, RZ, 0xc0, !PT ;  /* 0x0000000300007812 */ /* 0x001fe200078ec0ff */
[----:B------:R-:W-:-:S05]  /*12520*/  IMAD.MOV.U32 R5, RZ, RZ, RZ ;  /* 0x000000ffff057224 */ /* 0x000fca00078e00ff */
[----:B------:R-:W0:Y:S02]  /*12530*/  SHFL.IDX PT, R0, R0, RZ, 0x1f ;  /* 0x00001fff00007589 */ /* 0x000e2400000e0000 */
[----:B0-----:R-:W-:-:S04]  /*12540*/  ISETP.NE.AND P0, PT, R0, RZ, PT ;  /* 0x000000ff0000720c */ /* 0x001fc80003f05270 */
        /* <DEDUP_REMOVED lines=10> */
.L_x_2652:
        /* <DEDUP_REMOVED lines=43> */
.L_x_2658:
        /* <DEDUP_REMOVED lines=13> */
.L_x_2657:
[----:B------:R-:W-:Y:S05]  /*12970*/  BSYNC B0 ;  /* 0x0000000000007941 */ /* 0x000fea0003800000 */
.L_x_2656:
        /* <DEDUP_REMOVED lines=21> */
.L_x_2654:
        /* <DEDUP_REMOVED lines=21> */
.L_x_2659:
        /* <DEDUP_REMOVED lines=57> */
.L_x_2655:
[----:B------:R-:W-:Y:S02]  /*12fb0*/  IMAD.MOV.U32 R17, RZ, RZ, RZ ;  /* 0x000000ffff117224 */ /* 0x000fe400078e00ff */
[----:B------:R-:W-:Y:S02]  /*12fc0*/  IMAD.U32 R16, RZ, RZ, UR6 ;  /* 0x00000006ff107e24 */ /* 0x000fe4000f8e00ff */
[----:B------:R-:W-:-:S07]  /*12fd0*/  IMAD.MOV.U32 R18, RZ, RZ, RZ ;  /* 0x000000ffff127224 */ /* 0x000fce00078e00ff */
.L_x_2660:
[----:B------:R-:W-:-:S13]  /*12fe0*/  ISETP.NE.AND P0, PT, R0, RZ, PT ;  /* 0x000000ff0000720c */ /* 0x000fda0003f05270 */
[----:B------:R-:W1:Y:S01]  /*12ff0*/  @!P0 S2R R3, SR_CgaCtaId ;  /* 0x0000000000038919 */ /* 0x000e620000008800 */
[----:B------:R-:W-:-:S04]  /*13000*/  @!P0 MOV R0, 0x400 ;  /* 0x0000040000008802 */ /* 0x000fc80000000f00 */
[----:B-1----:R-:W-:-:S05]  /*13010*/  @!P0 LEA R0, R3, R0, 0x18 ;  /* 0x0000000003008211 */ /* 0x002fca00078ec0ff */
[----:B------:R2:W-:Y:S01]  /*13020*/  @!P0 STS.128 [R0+0x388d0], R16 ;  /* 0x0388d01000008388 */ /* 0x0005e20000000c00 */
[----:B------:R-:W-:Y:S06]  /*13030*/  BAR.ARV 0x5, 0x180 ;  /* 0x0146000000007b1d */ /* 0x000fec0000002000 */
.L_x_2653:
[----:B0-2---:R-:W-:Y:S01]  /*13040*/  IMAD.MOV.U32 R0, RZ, RZ, 0x1 ;  /* 0x00000001ff007424 */ /* 0x005fe200078e00ff */
        /* <DEDUP_REMOVED lines=34> */
.L_x_2774:
[----:B-1----:R-:W1:Y:S01]  /*13270*/  LDC.64 R2, c[0x0][0xc88] ;  /* 0x00032200ff027b82 */ /* 0x002e620000000a00 */
[----:B------:R-:W-:Y:S01]  /*13280*/  ULDC.64 UR4, c[0x0][0x208] ;  /* 0x0000820000047ab9 */ /* 0x000fe20000000a00 */
[----:B-1----:R-:W-:-:S05]  /*13290*/  IMAD.WIDE R2, R19, 0x4, R2 ;  /* 0x0000000413027825 */ /* 0x002fca00078e0202 */
[----:B--2---:R-:W2:Y:S01]  /*132a0*/  LDG.E R12, desc[UR4][R2.64] ;  /* 0x00000004020c7981 */ /* 0x004ea2000c1e1900 */
[----:B------:R-:W-:Y:S05]  /*132b0*/  YIELD ;  /* 0x0000000000007946 */ /* 0x000fea0003800000 */
[----:B------:R-:W-:Y:S01]  /*132c0*/  ULDC.64 UR4, c[0x0][0xa28] ;  /* 0x00028a0000047ab9 */ /* 0x000fe20000000a00 */
[----:B----4-:R-:W-:Y:S01]  /*132d0*/  IMAD.MOV.U32 R0, RZ, RZ, RZ ;  /* 0x000000ffff007224 */ /* 0x010fe200078e00ff */
        /* <DEDUP_REMOVED lines=17> */
[----:B---3--:R-:W-:Y:S01]  /*133f0*/  IMAD.MOV.U32 R8, RZ, RZ, RZ ;  /* 0x000000ffff087224 */ /* 0x008fe200078e00ff */
        /* <DEDUP_REMOVED lines=12> */
[----:B------:R-:W-:Y:S01]  /*134c0*/  IMAD.U32 R9, RZ, RZ, UR4 ;  /* 0x00000004ff097e24 */ /* 0x000fe2000f8e00ff */
        /* <DEDUP_REMOVED lines=21> */
.L_x_2662:
[----:B------:R-:W-:Y:S01]  /*13620*/  IMAD.MOV.U32 R2, RZ, RZ, R12 ;  /* 0x000000ffff027224 */ /* 0x000fe200078e000c */
[----:B------:R-:W-:Y:S01]  /*13630*/  ULDC.64 UR4, c[0x0][0xa20] ;  /* 0x0002880000047ab9 */ /* 0x000fe20000000a00 */
[----:B-----5:R-:W-:Y:S01]  /*13640*/  IMAD.IADD R3, R8, 0x1, R0 ;  /* 0x0000000108037824 */ /* 0x020fe200078e0200 */
[----:B------:R-:W-:Y:S02]  /*13650*/  ISETP.NE.U32.AND P1, PT, RZ, UR4, PT ;  /* 0x00000004ff007c0c */ /* 0x000fe4000bf25070 */
[----:B------:R3:W-:Y:S02]  /*13660*/  STL [R1+0x10], R2 ;  /* 0x0000100201007387 */ /* 0x0007e40000100800 */
[----:B------:R-:W-:Y:S02]  /*13670*/  ISETP.NE.AND.EX P1, PT, RZ, UR5, PT, P1 ;  /* 0x00000005ff007c0c */ /* 0x000fe4000bf25310 */
[----:B------:R3:W-:Y:S11]  /*13680*/  STL [R1+0x18], R3 ;  /* 0x0000180301007387 */ /* 0x0007f60000100800 */
[----:B---3--:R-:W-:Y:S05]  /*13690*/  @!P1 BRA `(.L_x_2663) ;  /* 0x0000000000149947 */ /* 0x008fea0003800000 */
[----:B------:R-:W-:Y:S01]  /*136a0*/  IADD3 R6, P0, R11, UR4, RZ ;  /* 0x000000040b067c10 */ /* 0x000fe2000ff1e0ff */
[----:B------:R-:W-:-:S03]  /*136b0*/  ULDC.64 UR6, c[0x0][0x208] ;  /* 0x0000820000067ab9 */ /* 0x000fc60000000a00 */
[----:B------:R-:W-:-:S05]  /*136c0*/  IADD3.X R7, R10, UR5, RZ, P0, !PT ;  /* 0x000000050a077c10 */ /* 0x000fca00087fe4ff */
[----:B------:R3:W5:Y:S01]  /*136d0*/  LDG.E R6, desc[UR6][R6.64] ;  /* 0x0000000606067981 */ /* 0x000762000c1e1900 */
[----:B------:R-:W-:Y:S05]  /*136e0*/  BRA `(.L_x_2664) ;  /* 0x0000000000147947 */ /* 0x000fea0003800000 */
.L_x_2663:
[----:B------:R-:W-:Y:S05]  /*136f0*/  @!P0 BRA `(.L_x_2664) ;  /* 0x0000000000108947 */ /* 0x000fea0003800000 */
[----:B------:R-:W-:Y:S02]  /*13700*/  ULDC.64 UR4, c[0x0][0x208] ;  /* 0x0000820000047ab9 */ /* 0x000fe40000000a00 */
[----:B------:R-:W3:Y:S04]  /*13710*/  LDG.E R6, desc[UR4][R4.64] ;  /* 0x0000000404067981 */ /* 0x000ee8000c1e1900 */
[----:B------:R-:W3:Y:S02]  /*13720*/  LDG.E R4, desc[UR4][R4.64+0x4] ;  /* 0x0000040404047981 */ /* 0x000ee4000c1e1900 */
[----:B---3--:R-:W-:-:S07]  /*13730*/  IMAD.IADD R6, R4, 0x1, -R6 ;  /* 0x0000000104067824 */ /* 0x008fce00078e0a06 */
.L_x_2664:
[----:B-----5:R-:W-:Y:S01]  /*13740*/  IMAD.IADD R6, R6, 0x1, -R0 ;  /* 0x0000000106067824 */ /* 0x020fe200078e0a00 */
[----:B------:R-:W-:Y:S01]  /*13750*/  BSSY B7, `(.L_x_2665) ;  /* 0x0000508000077945 */ /* 0x000fe20003800000 */
[----:B------:R-:W4:Y:S02]  /*13760*/  LDC R0, c[0x0][0x448] ;  /* 0x00011200ff007b82 */ /* 0x000f240000000800 */
[----:B----4-:R-:W-:Y:S01]  /*13770*/  ISETP.NE.AND P0, PT, R0, 0x1, PT ;  /* 0x000000010000780c */ /* 0x010fe20003f05270 */
[----:B------:R-:W-:-:S04]  /*13780*/  IMAD.SHL.U32 R0, R17, 0x80, RZ ;  /* 0x0000008011007824 */ /* 0x000fc800078e00ff */
[----:B------:R-:W-:-:S08]  /*13790*/  VIADD R0, R0, 0x7f ;  /* 0x0000007f00007836 */ /* 0x000fd00000000000 */
[----:B------:R-:W4:Y:S08]  /*137a0*/  @P0 LDC R2, c[0x0][0x44c] ;  /* 0x00011300ff020b82 */ /* 0x000f300000000800 */
[----:B------:R-:W0:Y:S01]  /*137b0*/  @P0 LDC R3, c[0x0][0x450] ;  /* 0x00011400ff030b82 */ /* 0x000e220000000800 */
[----:B----4-:R-:W-:-:S05]  /*137c0*/  @P0 IMAD.HI.U32 R2, R0, R2, RZ ;  /* 0x0000000200020227 */ /* 0x010fca00078e00ff */
[----:B0-----:R-:W-:Y:S01]  /*137d0*/  @P0 SHF.R.U32.HI R0, RZ, R3, R2 ;  /* 0x00000003ff000219 */ /* 0x001fe20000011602 */
[C---:B------:R-:W-:Y:S01]  /*137e0*/  VIADD R2, R6.reuse, 0x4f ;  /* 0x0000004f06027836 */ /* 0x040fe20000000000 */
[----:B------:R-:W-:-:S03]  /*137f0*/  IADD3 R6, R6, 0x50, -R9 ;  /* 0x0000005006067810 */ /* 0x000fc60007ffe809 */
[----:B------:R-:W-:-:S04]  /*13800*/  IMAD.HI R2, R2, 0x66666667, RZ ;  /* 0x6666666702027827 */ /* 0x000fc800078e02ff */
[----:B------:R-:W-:Y:S01]  /*13810*/  IMAD.IADD R0, R6, 0x1, R0 ;  /* 0x0000000106007824 */ /* 0x000fe200078e0200 */
[----:B------:R-:W-:-:S03]  /*13820*/  SHF.R.U32.HI R3, RZ, 0x1f, R2 ;  /* 0x0000001fff037819 */ /* 0x000fc60000011602 */
[----:B------:R-:W-:Y:S01]  /*13830*/  IMAD.HI R0, R0, 0x66666667, RZ ;  /* 0x6666666700007827 */ /* 0x000fe200078e02ff */
[----:B------:R-:W-:-:S04]  /*13840*/  LEA.HI.SX32 R3, R2, R3, 0x1b ;  /* 0x0000000302037211 */ /* 0x000fc800078fdaff */
[----:B------:R-:W-:-:S04]  /*13850*/  SHF.R.U32.HI R2, RZ, 0x1f, R0 ;  /* 0x0000001fff027819 */ /* 0x000fc80000011600 */
[----:B------:R-:W-:-:S04]  /*13860*/  LEA.HI.SX32 R2, R0, R2, 0x1b ;  /* 0x0000000200027211 */ /* 0x000fc800078fdaff */
[----:B------:R-:W-:-:S04]  /*13870*/  VIMNMX R4, R3, R2, PT ;  /* 0x0000000203047248 */ /* 0x000fc80003fe0100 */
[----:B------:R-:W-:Y:S01]  /*13880*/  ISETP.GT.AND P0, PT, R4, RZ, PT ;  /* 0x000000ff0400720c */ /* 0x000fe20003f04270 */
        /* <DEDUP_REMOVED lines=8> */
[----:B------:R-:W-:Y:S01]  /*13910*/  ULDC.64 UR6, c[0x0][0x208] ;  /* 0x0000820000067ab9 */ /* 0x000fe20000000a00 */
[----:B------:R-:W0:Y:S08]  /*13920*/  FLO.U32 R0, UR4 ;  /* 0x0000000400007d00 */ /* 0x000e3000080e0000 */
[----:B------:R-:W4:Y:S01]  /*13930*/  POPC R5, UR4 ;  /* 0x0000000400057d09 */ /* 0x000f220008000000 */
[----:B0-----:R-:W-:-:S02]  /*13940*/  ISETP.EQ.U32.AND P0, PT, R0, R3, PT ;  /* 0x000000030000720c */ /* 0x001fc40003f02070 */
[----:B------:R-:W4:Y:S11]  /*13950*/  LDC.64 R2, c[0x0][0xc60] ;  /* 0x00031800ff027b82 */ /* 0x000f360000000a00 */
[----:B----4-:R-:W4:Y:S01]  /*13960*/  @P0 ATOMG.E.ADD.STRONG.GPU PT, R3, desc[UR6][R2.64], R5 ;  /* 0x00000005020309a8 */ /* 0x010f2200081ee1c6 */
[----:B------:R-:W0:Y:S02]  /*13970*/  S2R R4, SR_LTMASK ;  /* 0x0000000000047919 */ /* 0x000e240000003900 */
[----:B0-----:R-:W-:-:S04]  /*13980*/  LOP3.LUT R4, R4, UR4, RZ, 0xc0, !PT ;  /* 0x0000000404047c12 */ /* 0x001fc8000f8ec0ff */
[----:B---3--:R-:W0:Y:S01]  /*13990*/  POPC R7, R4 ;  /* 0x0000000400077309 */ /* 0x008e220000000000 */
[----:B----4-:R-:W0:Y:S02]  /*139a0*/  SHFL.IDX PT, R0, R3, R0, 0x1f ;  /* 0x00001f0003007589 */ /* 0x010e2400000e0000 */
[----:B0-----:R-:W-:Y:S01]  /*139b0*/  IADD3 R16, R0, UR38, R7 ;  /* 0x0000002600107c10 */ /* 0x001fe2000fffe007 */
[----:B------:R-:W-:Y:S06]  /*139c0*/  BRA `(.L_x_2667) ;  /* 0x0000004c00807947 */ /* 0x000fec0003800000 */
.L_x_2666:
[----:B------:R-:W4:Y:S01]  /*139d0*/  LDL R0, [R1+0x4] ;  /* 0x0000040001007983 */ /* 0x000f220000100800 */
[----:B------:R-:W-:Y:S01]  /*139e0*/  BSSY B6, `(.L_x_2668) ;  /* 0x0000014000067945 */ /* 0x000fe20003800000 */
[----:B----4-:R-:W-:-:S05]  /*139f0*/  VIADD R0, R0, 0x24400 ;  /* 0x0002440000007836 */ /* 0x010fca0000000000 */
        /* <DEDUP_REMOVED lines=10> */
[----:B---3--:R-:W-:-:S02]  /*13aa0*/  IMAD.U32 R7, RZ, RZ, UR9 ;  /* 0x00000009ff077e24 */ /* 0x008fc4000f8e00ff */
[----:B------:R-:W-:Y:S02]  /*13ab0*/  IMAD.U32 R10, RZ, RZ, UR4 ;  /* 0x00000004ff0a7e24 */ /* 0x000fe4000f8e00ff */
[----:B------:R-:W-:Y:S02]  /*13ac0*/  IMAD.U32 R11, RZ, RZ, UR5 ;  /* 0x00000005ff0b7e24 */ /* 0x000fe4000f8e00ff */
[----:B------:R-:W-:Y:S02]  /*13ad0*/  IMAD.MOV.U32 R8, RZ, RZ, 0x70 ;  /* 0x00000070ff087424 */ /* 0x000fe400078e00ff */
[----:B------:R-:W-:Y:S02]  /*13ae0*/  IMAD.MOV.U32 R12, RZ, RZ, 0x1 ;  /* 0x00000001ff0c7424 */ /* 0x000fe400078e00ff */
[----:B------:R-:W-:-:S07]  /*13af0*/  IMAD.MOV.U32 R13, RZ, RZ, RZ ;  /* 0x000000ffff0d7224 */ /* 0x000fce00078e00ff */
[----:B------:R-:W-:-:S07]  /*13b00*/  LEPC R20, `(.L_x_2669) ;  /* 0x000000001014794e */ /* 0x000fce0000000000 */
[----:B012---:R-:W-:Y:S05]  /*13b10*/  CALL.ABS.NOINC R2 ;  /* 0x0000000002007343 */ /* 0x007fea0003c00000 */
.L_x_2669:
[----:B------:R-:W-:Y:S05]  /*13b20*/  BSYNC B6 ;  /* 0x0000000000067941 */ /* 0x000fea0003800000 */
.L_x_2668:
        /* <DEDUP_REMOVED lines=13> */
[----:B---3--:R-:W-:-:S02]  /*13c00*/  IMAD.U32 R7, RZ, RZ, UR9 ;  /* 0x00000009ff077e24 */ /* 0x008fc4000f8e00ff */
[----:B------:R-:W-:Y:S02]  /*13c10*/  IMAD.U32 R10, RZ, RZ, UR4 ;  /* 0x00000004ff0a7e24 */ /* 0x000fe4000f8e00ff */
[----:B------:R-:W-:Y:S02]  /*13c20*/  IMAD.U32 R11, RZ, RZ, UR5 ;  /* 0x00000005ff0b7e24 */ /* 0x000fe4000f8e00ff */
[----:B------:R-:W-:Y:S02]  /*13c30*/  IMAD.MOV.U32 R8, RZ, RZ, 0x70 ;  /* 0x00000070ff087424 */ /* 0x000fe400078e00ff */
[----:B------:R-:W-:Y:S02]  /*13c40*/  IMAD.MOV.U32 R12, RZ, RZ, 0x1 ;  /* 0x00000001ff0c7424 */ /* 0x000fe400078e00ff */
[----:B0-----:R-:W-:-:S07]  /*13c50*/  IMAD.MOV.U32 R13, RZ, RZ, RZ ;  /* 0x000000ffff0d7224 */ /* 0x001fce00078e00ff */
[----:B------:R-:W-:-:S07]  /*13c60*/  LEPC R20, `(.L_x_2672) ;  /* 0x000000001014794e */ /* 0x000fce0000000000 */
[----:B-12-4-:R-:W-:Y:S05]  /*13c70*/  CALL.ABS.NOINC R2 ;  /* 0x0000000002007343 */ /* 0x016fea0003c00000 */
.L_x_2672:
        /* <DEDUP_REMOVED lines=16> */
.L_x_2671:
[----:B------:R-:W-:Y:S05]  /*13d80*/  BSYNC B6 ;  /* 0x0000000000067941 */ /* 0x000fea0003800000 */
.L_x_2670:
[----:B------:R-:W4:Y:S01]  /*13d90*/  LDL.LU R2, [R1] ;  /* 0x0000000001027983 */ /* 0x000f220000300800 */
[----:B------:R-:W-:-:S03]  /*13da0*/  ULDC.64 UR4, c[0x0][0x9f8] ;  /* 0x00027e0000047ab9 */ /* 0x000fc60000000a00 */
[----:B------:R-:W5:Y:S04]  /*13db0*/  LDL.LU R4, [R1+0xc] ;  /* 0x00000c0001047983 */ /* 0x000f680000300800 */
[----:B---3--:R-:W3:Y:S01]  /*13dc0*/  LDL R7, [R1+0x10] ;  /* 0x0000100001077983 */ /* 0x008ee20000100800 */
[----:B------:R-:W-:Y:S01]  /*13dd0*/  ISETP.NE.U32.AND P0, PT, RZ, UR4, PT ;  /* 0x00000004ff007c0c */ /* 0x000fe2000bf05070 */
[----:B------:R-:W-:Y:S02]  /*13de0*/  ULDC.64 UR6, c[0x0][0x208] ;  /* 0x0000820000067ab9 */ /* 0x000fe40000000a00 */
[----:B------:R-:W2:Y:S01]  /*13df0*/  LDL R0, [R1+0x2c] ;  /* 0x00002c0001007983 */ /* 0x000ea20000100800 */
[----:B------:R-:W-:-:S13]  /*13e00*/  ISETP.NE.AND.EX P0, PT, RZ, UR5, PT, P0 ;  /* 0x00000005ff007c0c */ /* 0x000fda000bf05300 */
[----:B----4-:R-:W-:-:S04]  /*13e10*/  @P0 IADD3 R2, P1, R2, UR4, RZ ;  /* 0x0000000402020c10 */ /* 0x010fc8000ff3e0ff */
[----:B-----5:R-:W-:Y:S01]  /*13e20*/  @P0 IADD3.X R3, R4, UR5, RZ, P1, !PT ;  /* 0x0000000504030c10 */ /* 0x020fe20008ffe4ff */
[----:B------:R-:W-:-:S04]  /*13e30*/  ULDC.64 UR4, c[0x0][0xa08] ;  /* 0x0002820000047ab9 */ /* 0x000fc80000000a00 */
[----:B---3--:R0:W3:Y:S02]  /*13e40*/  @P0 LDG.E R7, desc[UR6][R2.64] ;  /* 0x0000000602070981 */ /* 0x0080e4000c1e1900 */
[----:B0-----:R-:W0:Y:S01]  /*13e50*/  LDC.64 R2, c[0x0][0x418] ;  /* 0x00010600ff027b82 */ /* 0x001e220000000a00 */
[----:B--2---:R-:W-:Y:S01]  /*13e60*/  VIADD R4, R0, 0xffffffff ;  /* 0xffffffff00047836 */ /* 0x004fe20000000000 */
[----:B---3--:R-:W-:Y:S01]  /*13e70*/  SHF.R.S32.HI R8, RZ, 0x1f, R7 ;  /* 0x0000001fff087819 */ /* 0x008fe20000011407 */
[----:B------:R2:W-:Y:S04]  /*13e80*/  @P0 STL [R1+0x10], R7 ;  /* 0x0000100701000387 */ /* 0x0005e80000100800 */
[----:B------:R2:W-:Y:S01]  /*13e90*/  STL [R1+0x1c], R8 ;  /* 0x00001c0801007387 */ /* 0x0005e20000100800 */
[----:B0-----:R-:W-:Y:S01]  /*13ea0*/  LOP3.LUT P0, RZ, R2, UR4, RZ, 0xfc, !PT ;  /* 0x0000000402ff7c12 */ /* 0x001fe2000f80fcff */
[----:B------:R-:W-:-:S03]  /*13eb0*/  UMOV UR4, 0xffffffff ;  /* 0xffffffff00047882 */ /* 0x000fc60000000000 */
[----:B------:R-:W-:-:S04]  /*13ec0*/  LOP3.LUT P0, RZ, R3, UR5, RZ, 0xfc, P0 ;  /* 0x0000000503ff7c12 */ /* 0x000fc8000800fcff */
[----:B------:R-:W-:Y:S01]  /*13ed0*/  SEL R0, R7, RZ, !P0 ;  /* 0x000000ff07007207 */ /* 0x000fe20004000000 */
[----:B--2---:R-:W-:Y:S08]  /*13ee0*/  BRA.DIV UR4, `(.L_x_2673) ;  /* 0x0000005e040c7947 */ /* 0x004ff0000b800000 */
[----:B------:R-:W0:Y:S02]  /*13ef0*/  S2R R5, SR_TID.X ;  /* 0x0000000000057919 */ /* 0x000e240000002100 */
[----:B0-----:R-:W-:-:S04]  /*13f00*/  SHF.R.U32.HI R5, RZ, 0x5, R5 ;  /* 0x00000005ff057819 */ /* 0x001fc80000011605 */
[----:B------:R-:W-:-:S05]  /*13f10*/  LOP3.LUT R5, R5, 0x3, RZ, 0xc0, !PT ;  /* 0x0000000305057812 */ /* 0x000fca00078ec0ff */
[----:B------:R0:W2:Y:S02]  /*13f20*/  SHFL.IDX PT, R14, R5, RZ, 0x1f ;  /* 0x00001fff050e7589 */ /* 0x0000a400000e0000 */
.L_x_2790:
[----:B------:R-:W-:Y:S01]  /*13f30*/  PLOP3.LUT P1, PT, PT, PT, PT, 0x8, 0x0 ;  /* 0x000000000000781c */ /* 0x000fe20003f2e170 */
[----:B------:R3:W-:Y:S01]  /*13f40*/  STL [R1], R0 ;  /* 0x0000000001007387 */ /* 0x0007e20000100800 */
[----:B--2---:R-:W-:-:S03]  /*13f50*/  ISETP.NE.AND P0, PT, R14, RZ, PT ;  /* 0x000000ff0e00720c */ /* 0x004fc60003f05270 */
[----:B------:R2:W-:Y:S01]  /*13f60*/  STL [R1+0xc], R4 ;  /* 0x00000c0401007387 */ /* 0x0005e20000100800 */
[----:B---3--:R-:W-:-:S05]  /*13f70*/  P2R R0, PR, RZ, 0x2 ;  /* 0x00000002ff007803 */ /* 0x008fca0000000000 */
[----:B------:R2:W-:Y:S04]  /*13f80*/  STL [R1+0x20], R0 ;  /* 0x0000200001007387 */ /* 0x0005e80000100800 */
[----:B------:R-:W-:Y:S05]  /*13f90*/  @P0 BRA `(.L_x_2674) ;  /* 0x00000004005c0947 */ /* 0x000fea0003800000 */
[----:B------:R-:W-:-:S03]  /*13fa0*/  UMOV UR4, 0xffffffff ;  /* 0xffffffff00047882 */ /* 0x000fc60000000000 */
[----:B------:R-:W-:Y:S05]  /*13fb0*/  BRA.DIV UR4, `(.L_x_2675) ;  /* 0x0000005e040c7947 */ /* 0x000fea000b800000 */
[----:B------:R-:W-:-:S13]  /*13fc0*/  ELECT P6, URZ, PT ;  /* 0x00000000003f782f */ /* 0x000fda00038c0000 */
.L_x_2793:
[----:B------:R-:W-:Y:S05]  /*13fd0*/  @!P6 BRA `(.L_x_2674) ;  /* 0x00000004004ce947 */ /* 0x000fea0003800000 */
[----:B------:R-:W-:-:S04]  /*13fe0*/  ISETP.NE.U32.AND P0, PT, R2, RZ, PT ;  /* 0x000000ff0200720c */ /* 0x000fc80003f05070 */
[----:B------:R-:W-:-:S13]  /*13ff0*/  ISETP.NE.AND.EX P0, PT, R3, RZ, PT, P0 ;  /* 0x000000ff0300720c */ /* 0x000fda0003f05300 */
[----:B------:R-:W-:Y:S05]  /*14000*/  @!P0 BRA `(.L_x_2676) ;  /* 0x0000000000588947 */ /* 0x000fea0003800000 */
[----:B------:R-:W3:Y:S01]  /*14010*/  LDC R6, c[0x0][0x43c] ;  /* 0x00010f00ff067b82 */ /* 0x000ee20000000800 */
[----:B-1----:R-:W-:Y:S01]  /*14020*/  IMAD.MOV.U32 R9, RZ, RZ, R4 ;  /* 0x000000ffff097224 */ /* 0x002fe200078e0004 */
[----:B------:R-:W-:Y:S01]  /*14030*/  ULDC.64 UR4, c[0x0][0x428] ;  /* 0x00010a0000047ab9 */ /* 0x000fe20000000a00 */
[----:B------:R-:W-:Y:S02]  /*14040*/  ULDC.64 UR6, c[0x0][0x208] ;  /* 0x0000820000067ab9 */ /* 0x000fe40000000a00 */
[----:B--2---:R-:W-:Y:S01]  /*14050*/  IMAD.MOV.U32 R0, RZ, RZ, R9 ;  /* 0x000000ffff007224 */ /* 0x004fe200078e0009 */
[----:B---3--:R-:W-:-:S13]  /*14060*/  ISETP.NE.AND P0, PT, R6, 0x1, PT ;  /* 0x000000010600780c */ /* 0x008fda0003f05270 */
[----:B0-----:R-:W0:Y:S02]  /*14070*/  @P0 LDC.64 R4, c[0x0][0x440] ;  /* 0x00011000ff040b82 */ /* 0x001e240000000a00 */
[----:B0-----:R-:W-:-:S05]  /*14080*/  @P0 IMAD.HI.U32 R4, R9, R4, RZ ;  /* 0x0000000409040227 */ /* 0x001fca00078e00ff */
        /* <DEDUP_REMOVED lines=12> */
[----:B------:R-:W2:Y:S04]  /*14150*/  LDG.E R0, desc[UR6][R2.64] ;  /* 0x0000000602007981 */ /* 0x000ea8000c1e1900 */
[----:B--2---:R3:W-:Y:S02]  /*14160*/  STL [R1], R0 ;  /* 0x0000000001007387 */ /* 0x0047e40000100800 */
.L_x_2676:
[----:B------:R-:W4:Y:S04]  /*14170*/  LDL R7, [R1+0x4] ;  /* 0x0000040001077983 */ /* 0x000f280000100800 */
[----:B--23--:R-:W4:Y:S04]  /*14180*/  LDL R0, [R1+0x8] ;  /* 0x0000080001007983 */ /* 0x00cf280000100800 */
[----:B------:R-:W2:Y:S01]  /*14190*/  LDL R2, [R1+0x14] ;  /* 0x0000140001027983 */ /* 0x000ea20000100800 */
[----:B----4-:R-:W-:Y:S01]  /*141a0*/  IMAD R0, R0, 0x8, R7 ;  /* 0x0000000800007824 */ /* 0x010fe200078e0207 */
[----:B--2---:R-:W-:-:S04]  /*141b0*/  SHF.L.U32 R2, R2, 0x1f, RZ ;  /* 0x0000001f02027819 */ /* 0x004fc800000006ff */
[----:B------:R-:W2:Y:S02]  /*141c0*/  SYNCS.PHASECHK.TRANS64.TRYWAIT P0, [R0+URZ+0x38840], R2 ;  /* 0x03884002000075a7 */ /* 0x000ea4000800017f */
[----:B--2---:R-:W-:Y:S05]  /*141d0*/  @!P0 BRA `(.L_x_2677) ;  /* 0x0000005800a48947 */ /* 0x004fea0003800000 */
.L_x_2794:
        /* <DEDUP_REMOVED lines=11> */
.L_x_2678:
[----:B------:R-:W3:Y:S04]  /*14290*/  LDL R6, [R1+0x4] ;  /* 0x0000040001067983 */ /* 0x000ee80000100800 */
[----:B0-----:R-:W3:Y:S04]  /*142a0*/  LDL R5, [R1+0x8] ;  /* 0x0000080001057983 */ /* 0x001ee80000100800 */
[----:B------:R-:W4:Y:S04]  /*142b0*/  LDL R4, [R1+0xc] ;  /* 0x00000c0001047983 */ /* 0x000f280000100800 */
[----:B------:R-:W5:Y:S04]  /*142c0*/  LDL R3, [R1+0x18] ;  /* 0x0000180001037983 */ /* 0x000f680000100800 */
[----:B--2---:R-:W2:Y:S01]  /*142d0*/  LDL R2, [R1] ;  /* 0x0000000001027983 */ /* 0x004ea20000100800 */
        /* <DEDUP_REMOVED lines=9> */
[----:B---3--:R-:W-:Y:S01]  /*14370*/  IMAD R0, R5, 0xa000, R6 ;  /* 0x0000a00005007824 */ /* 0x008fe200078e0206 */
[----:B----4-:R-:W-:-:S04]  /*14380*/  R2UR UR11, R4 ;  /* 0x00000000040b72ca */ /* 0x010fc800000e0000 */
[----:B------:R-:W-:Y:S02]  /*14390*/  R2UR UR14, R0 ;  /* 0x00000000000e72ca */ /* 0x000fe400000e0000 */
[----:B-----5:R-:W-:Y:S02]  /*143a0*/  R2UR UR5, R3 ;  /* 0x00000000030572ca */ /* 0x020fe400000e0000 */
[----:B------:R-:W-:Y:S02]  /*143b0*/  P2R R0, PR, RZ, 0x1 ;  /* 0x00000001ff007803 */ /* 0x000fe40000000000 */
[----:B--2---:R-:W-:-:S03]  /*143c0*/  R2UR UR13, R2 ;  /* 0x00000000020d72ca */ /* 0x004fc600000e0000 */
        /* <DEDUP_REMOVED lines=9> */
[----:B0-----:R-:W-:Y:S01]  /*14460*/  UMOV UR8, UR15 ;  /* 0x0000000f00087c82 */ /* 0x001fe20008000000 */
[----:B------:R-:W-:Y:S02]  /*14470*/  UMOV UR10, UR16 ;  /* 0x00000010000a7c82 */ /* 0x000fe40008000000 */
        /* <DEDUP_REMOVED lines=8> */
[----:B---3--:R-:W-:Y:S01]  /*14500*/  NOP ;  /* 0x0000000000007918 */ /* 0x008fe20000000000 */
.L_x_2674:
[----:B------:R-:W3:Y:S04]  /*14510*/  LDL R2, [R1+0x4] ;  /* 0x0000040001027983 */ /* 0x000ee80000100800 */
[----:B------:R-:W4:Y:S04]  /*14520*/  LDL.LU R3, [R1+0x30] ;  /* 0x0000300001037983 */ /* 0x000f280000300800 */
[----:B0-----:R-:W5:Y:S04]  /*14530*/  LDL.LU R5, [R1+0x28] ;  /* 0x0000280001057983 */ /* 0x001f680000300800 */
        /* <DEDUP_REMOVED lines=8> */
[----:B---3--:R-:W-:Y:S01]  /*145c0*/  VIADD R2, R2, 0x14400 ;  /* 0x0001440002027836 */ /* 0x008fe20000000000 */
[----:B----4-:R-:W-:-:S04]  /*145d0*/  SHF.R.S32.HI R0, RZ, 0x1f, R3 ;  /* 0x0000001fff007819 */ /* 0x010fc80000011403 */
        /* <DEDUP_REMOVED lines=14> */
[----:B--2---:R-:W-:Y:S01]  /*146c0*/  MOV R2, 0x0 ;  /* 0x0000000000027802 */ /* 0x004fe20000000f00 */
        /* <DEDUP_REMOVED lines=15> */
.L_x_2680:
[----:B------:R-:W-:Y:S05]  /*147c0*/  BSYNC B6 ;  /* 0x0000000000067941 */ /* 0x000fea0003800000 */
.L_x_2679:
[----:B--2---:R-:W2:Y:S01]  /*147d0*/  LDL.LU R5, [R1+0x30] ;  /* 0x0000300001057983 */ /* 0x004ea20000300800 */
[----:B------:R-:W-:Y:S01]  /*147e0*/  ULDC.64 UR4, c[0x0][0x2d8] ;  /* 0x0000b60000047ab9 */ /* 0x000fe20000000a00 */
[----:B------:R-:W0:Y:S01]  /*147f0*/  LDC R7, c[0x0][0x448] ;  /* 0x00011200ff077b82 */ /* 0x000e220000000800 */
[----:B------:R-:W-:Y:S01]  /*14800*/  ULDC.64 UR6, c[0x0][0x280] ;  /* 0x0000a00000067ab9 */ /* 0x000fe20000000a00 */
[----:B------:R-:W2:Y:S04]  /*14810*/  LDL.LU.64 R2, [R1+0x40] ;  /* 0x0000400001027983 */ /* 0x000ea80000300a00 */
[----:B------:R-:W3:Y:S04]  /*14820*/  LDL.LU R0, [R1+0x38] ;  /* 0x0000380001007983 */ /* 0x000ee80000300800 */
[----:B------:R-:W4:Y:S04]  /*14830*/  LDL.LU R6, [R1+0x4c] ;  /* 0x00004c0001067983 */ /* 0x000f280000300800 */
[----:B------:R-:W4:Y:S01]  /*14840*/  LDL.LU R4, [R1+0x28] ;  /* 0x0000280001047983 */ /* 0x000f220000300800 */
[----:B------:R-:W1:Y:S01]  /*14850*/  S2R R8, SR_TID.X ;  /* 0x0000000000087919 */ /* 0x000e620000002100 */
[----:B------:R-:W1:Y:S01]  /*14860*/  S2R R10, SR_TID.X ;  /* 0x00000000000a7919 */ /* 0x000e620000002100 */
[----:B0-----:R-:W-:Y:S01]  /*14870*/  ISETP.NE.AND P0, PT, R7, 0x1, PT ;  /* 0x000000010700780c */ /* 0x001fe20003f05270 */
[----:B-1----:R-:W-:-:S02]  /*14880*/  IMAD.SHL.U32 R8, R8, 0x8, RZ ;  /* 0x0000000808087824 */ /* 0x002fc400078e00ff */
[----:B------:R-:W-:-:S03]  /*14890*/  IMAD.SHL.U32 R9, R10, 0x8, RZ ;  /* 0x000000080a097824 */ /* 0x000fc600078e00ff */
[----:B------:R-:W-:-:S04]  /*148a0*/  LOP3.LUT R8, R8, 0x38, RZ, 0xc0, !PT ;  /* 0x0000003808087812 */ /* 0x000fc800078ec0ff */
[C---:B------:R-:W-:Y:S02]  /*148b0*/  LOP3.LUT R12, R8.reuse, 0x40, RZ, 0xfc, !PT ;  /* 0x00000040080c7812 */ /* 0x040fe400078efcff */
[C---:B------:R-:W-:Y:S02]  /*148c0*/  LOP3.LUT R11, R8.reuse, 0x80, RZ, 0xfc, !PT ;  /* 0x00000080080b7812 */ /* 0x040fe400078efcff */
[----:B------:R-:W-:Y:S02]  /*148d0*/  LOP3.LUT R8, R8, 0xc0, RZ, 0xfc, !PT ;  /* 0x000000c008087812 */ /* 0x000fe400078efcff */
[----:B------:R-:W-:Y:S01]  /*148e0*/  LOP3.LUT R9, R9, 0x38, RZ, 0xc0, !PT ;  /* 0x0000003809097812 */ /* 0x000fe200078ec0ff */
[----:B--2---:R-:W-:Y:S02]  /*148f0*/  IMAD.MOV.U32 R3, RZ, RZ, R5 ;  /* 0x000000ffff037224 */ /* 0x004fe400078e0005 */
[----:B------:R-:W0:Y:S01]  /*14900*/  S2R R5, SR_TID.X ;  /* 0x0000000000057919 */ /* 0x000e220000002100 */
[----:B---3--:R-:W-:-:S02]  /*14910*/  IMAD R0, R0, UR4, RZ ;  /* 0x0000000400007c24 */ /* 0x008fc4000f8e02ff */
[----:B------:R-:W-:-:S04]  /*14920*/  IMAD.WIDE.U32 R2, R18, UR4, R2 ;  /* 0x0000000412027c25 */ /* 0x000fc8000f8e0002 */
[----:B------:R-:W-:Y:S01]  /*14930*/  IMAD R0, R18, UR5, R0 ;  /* 0x0000000512007c24 */ /* 0x000fe2000f8e0200 */
[----:B------:R-:W-:-:S03]  /*14940*/  ULDC.64 UR4, c[0x0][0x2e0] ;  /* 0x0000b80000047ab9 */ /* 0x000fc60000000a00 */
[----:B------:R-:W-:Y:S02]  /*14950*/  IMAD.IADD R3, R3, 0x1, R0 ;  /* 0x0000000103037824 */ /* 0x000fe400078e0200 */
[----:B----4-:R-:W-:Y:S02]  /*14960*/  IMAD R0, R6, UR4, RZ ;  /* 0x0000000406007c24 */ /* 0x010fe4000f8e02ff */
[C---:B------:R-:W-:Y:S01]  /*14970*/  IMAD.WIDE.U32 R2, R4.reuse, UR4, R2 ;  /* 0x0000000404027c25 */ /* 0x040fe2000f8e0002 */
[----:B------:R-:W1:Y:S03]  /*14980*/  @P0 LDC R6, c[0x0][0x450] ;  /* 0x00011400ff060b82 */ /* 0x000e660000000800 */
[----:B------:R-:W-:Y:S01]  /*14990*/  IMAD R0, R4, UR5, R0 ;  /* 0x0000000504007c24 */ /* 0x000fe2000f8e0200 */
[----:B------:R-:W-:Y:S01]  /*149a0*/  ULDC.64 UR4, c[0x0][0x2d0] ;  /* 0x0000b40000047ab9 */ /* 0x000fe20000000a00 */
[----:B------:R-:W2:Y:S02]  /*149b0*/  S2R R4, SR_TID.X ;  /* 0x0000000000047919 */ /* 0x000ea40000002100 */
[----:B------:R-:W-:Y:S01]  /*149c0*/  IMAD.IADD R3, R3, 0x1, R0 ;  /* 0x0000000103037824 */ /* 0x000fe200078e0200 */
[----:B0-----:R-:W-:-:S04]  /*149d0*/  LOP3.LUT R5, R5, 0x7f, RZ, 0xc0, !PT ;  /* 0x0000007f05057812 */ /* 0x001fc800078ec0ff */
[----:B------:R-:W-:Y:S01]  /*149e0*/  SHF.R.U32.HI R5, RZ, 0x3, R5 ;  /* 0x00000003ff057819 */ /* 0x000fe20000011605 */
[----:B--2---:R-:W-:-:S05]  /*149f0*/  IMAD.SHL.U32 R4, R4, 0x10, RZ ;  /* 0x0000001004047824 */ /* 0x004fca00078e00ff */
[----:B------:R-:W-:Y:S02]  /*14a00*/  LOP3.LUT R4, R5, 0x70, R4, 0xf8, !PT ;  /* 0x0000007005047812 */ /* 0x000fe400078ef804 */
[----:B------:R-:W0:Y:S03]  /*14a10*/  @P0 LDC R5, c[0x0][0x44c] ;  /* 0x00011300ff050b82 */ /* 0x000e260000000800 */
[----:B------:R-:W-:-:S04]  /*14a20*/  IMAD R0, R17, 0x80, R4 ;  /* 0x0000008011007824 */ /* 0x000fc800078e0204 */
        /* <DEDUP_REMOVED lines=11> */
[----:B------:R-:W-:-:S05]  /*14ae0*/  SHF.R.S32.HI R4, RZ, 0x1f, R0 ;  /* 0x0000001fff047819 */ /* 0x000fca0000011400 */
[----:B------:R-:W-:Y:S02]  /*14af0*/  IMAD R6, R4, UR4, RZ ;  /* 0x0000000404067c24 */ /* 0x000fe4000f8e02ff */
[----:B------:R-:W-:Y:S01]  /*14b00*/  IMAD.WIDE.U32 R4, R0, UR4, R2 ;  /* 0x0000000400047c25 */ /* 0x000fe2000f8e0002 */
[----:B------:R-:W-:Y:S02]  /*14b10*/  ULDC UR4, c[0x0][0x2b8] ;  /* 0x0000ae0000047ab9 */ /* 0x000fe40000000800 */
[----:B------:R-:W-:Y:S01]  /*14b20*/  ISETP.GE.AND P3, PT, R8, UR4, PT ;  /* 0x0000000408007c0c */ /* 0x000fe2000bf66270 */
[----:B------:R-:W-:Y:S01]  /*14b30*/  IMAD R0, R0, UR5, R6 ;  /* 0x0000000500007c24 */ /* 0x000fe2000f8e0206 */
[----:B------:R0:W5:Y:S01]  /*14b40*/  LDL R8, [R1+0x24] ;  /* 0x0000240001087983 */ /* 0x0001620000100800 */
[----:B------:R-:W-:Y:S02]  /*14b50*/  LEA R3, P4, R4, UR6, 0x1 ;  /* 0x0000000604037c11 */ /* 0x000fe4000f8808ff */
[----:B------:R-:W-:Y:S01]  /*14b60*/  IMAD.IADD R0, R5, 0x1, R0 ;  /* 0x0000000105007824 */ /* 0x000fe200078e0200 */
[----:B------:R-:W-:-:S02]  /*14b70*/  ISETP.GE.AND P0, PT, R9, UR4, PT ;  /* 0x0000000409007c0c */ /* 0x000fc4000bf06270 */
[----:B------:R-:W-:Y:S02]  /*14b80*/  ISETP.GE.AND P1, PT, R12, UR4, PT ;  /* 0x000000040c007c0c */ /* 0x000fe4000bf26270 */
[----:B------:R-:W-:Y:S01]  /*14b90*/  ISETP.GE.AND P2, PT, R11, UR4, PT ;  /* 0x000000040b007c0c */ /* 0x000fe2000bf46270 */
[----:B------:R-:W-:Y:S01]  /*14ba0*/  UMOV UR4, 0xffffffff ;  /* 0xffffffff00047882 */ /* 0x000fe20000000000 */
[----:B------:R-:W-:Y:S02]  /*14bb0*/  LOP3.LUT R10, R10, 0x7f, RZ, 0xc0, !PT ;  /* 0x0000007f0a0a7812 */ /* 0x000fe400078ec0ff */
[----:B------:R-:W-:Y:S02]  /*14bc0*/  LEA.HI.X R0, R4, UR7, R0, 0x1, P4 ;  /* 0x0000000704007c11 */ /* 0x000fe4000a0f0c00 */
[----:B------:R-:W-:Y:S01]  /*14bd0*/  SHF.R.U32.HI R10, RZ, 0x3, R10 ;  /* 0x00000003ff0a7819 */ /* 0x000fe2000001160a */
[----:B0-----:R-:W-:Y:S06]  /*14be0*/  BRA.DIV UR4, `(.L_x_2681) ;  /* 0x0000005204347947 */ /* 0x001fec000b800000 */
[----:B------:R-:W2:Y:S01]  /*14bf0*/  LDL.LU R4, [R1+0x34] ;  /* 0x0000340001047983 */ /* 0x000ea20000300800 */
[----:B------:R-:W-:Y:S01]  /*14c00*/  IMAD R17, R17, 0x80, R10 ;  /* 0x0000008011117824 */ /* 0x000fe200078e020a */
[----:B------:R-:W-:Y:S02]  /*14c10*/  ULDC.64 UR4, c[0x0][0x208] ;  /* 0x0000820000047ab9 */ /* 0x000fe40000000a00 */
[----:B------:R-:W0:Y:S04]  /*14c20*/  SHFL.IDX PT, R5, R3, RZ, 0x181f ;  /* 0x00181fff03057589 */ /* 0x000e2800000e0000 */
[----:B------:R-:W-:Y:S01]  /*14c30*/  SHFL.IDX PT, R6, R0, 0x6, 0x181f ;  /* 0x00d81f0000067f89 */ /* 0x000fe200000e0000 */
[----:B--2---:R-:W-:-:S03]  /*14c40*/  IMAD R2, R4, R7, RZ ;  /* 0x0000000704027224 */ /* 0x004fc600078e02ff */
[----:B------:R-:W1:Y:S02]  /*14c50*/  SHFL.IDX PT, R4, R0, RZ, 0x181f ;  /* 0x00181fff00047589 */ /* 0x000e6400000e0000 */
        /* <DEDUP_REMOVED lines=75> */
[----:B0-----:R-:W0:Y:S01]  /*15110*/  SHFL.IDX PT, R5, R3, 0x6, 0x181f ;  /* 0x00d81f0003057f89 */ /* 0x001e2200000e0000 */
[----:B------:R-:W-:-:S03]  /*15120*/  VIADD R4, R17, 0x60 ;  /* 0x0000006011047836 */ /* 0x000fc60000000000 */
[----:B------:R-:W1:Y:S02]  /*15130*/  SHFL.IDX PT, R3, R3, 0x7, 0x181f ;  /* 0x00f81f0003037f89 */ /* 0x000e6400000e0000 */
[----:B------:R-:W-:-:S13]  /*15140*/  ISETP.GE.AND P5, PT, R4, R2, PT ;  /* 0x000000020400720c */ /* 0x000fda0003fa6270 */
[----:B0-----:R-:W-:-:S05]  /*15150*/  @!P5 LEA R5, P4, R9, R5, 0x1 ;  /* 0x000000050905d211 */ /* 0x001fca00078808ff */
[----:B------:R-:W-:Y:S02]  /*15160*/  @!P5 IMAD.X R4, RZ, RZ, R6, P4 ;  /* 0x000000ffff04d224 */ /* 0x000fe400020e0606 */
[----:B------:R0:W2:Y:S03]  /*15170*/  SHFL.IDX PT, R6, R0, 0x7, 0x181f ;  /* 0x00f81f0000067f89 */ /* 0x0000a600000e0000 */
[----:B------:R-:W-:-:S04]  /*15180*/  @!P5 LOP3.LUT R5, R5, R4, RZ, 0x3c, !PT ;  /* 0x000000040505d212 */ /* 0x000fc800078e3cff */
[----:B------:R-:W-:-:S04]  /*15190*/  @!P5 LOP3.LUT R4, R5, R4, RZ, 0x3c, !PT ;  /* 0x000000040504d212 */ /* 0x000fc800078e3cff */
[----:B------:R-:W-:-:S05]  /*151a0*/  @!P5 LOP3.LUT R5, R5, R4, RZ, 0x3c, !PT ;  /* 0x000000040505d212 */ /* 0x000fca00078e3cff */
[----:B------:R0:W-:Y:S04]  /*151b0*/  @!P5 LDGSTS.E.BYPASS.LTC128B.128 [R8+0x17400], desc[UR4][R4.64], !P0 ;  /* 0x174000000408dfae */ /* 0x0001e8000c101d44 */
[----:B------:R0:W-:Y:S04]  /*151c0*/  @!P5 LDGSTS.E.BYPASS.LTC128B.128 [R8+0x1b400], desc[UR4][R4.64+0x80], !P1 ;  /* 0x1b4000800408dfae */ /* 0x0001e8000c901d44 */
[----:B------:R0:W-:Y:S04]  /*151d0*/  @!P5 LDGSTS.E.BYPASS.LTC128B.128 [R8+0x1f400], desc[UR4][R4.64+0x100], !P2 ;  /* 0x1f4001000408dfae */ /* 0x0001e8000d101d44 */
[----:B-12---:R0:W-:Y:S02]  /*151e0*/  @!P5 LDGSTS.E.BYPASS.LTC128B.128 [R8+0x23400], desc[UR4][R4.64+0x180], !P3 ;  /* 0x234001800408dfae */ /* 0x0061e4000d901d44 */
.L_x_2811:
[----:B------:R-:W-:Y:S01]  /*151f0*/  VIADD R17, R17, 0x70 ;  /* 0x0000007011117836 */ /* 0x000fe20000000000 */
[----:B------:R-:W-:Y:S04]  /*15200*/  BSSY B0, `(.L_x_2682) ;  /* 0x000000d000007945 */ /* 0x000fe80003800000 */
[----:B------:R-:W-:-:S13]  /*15210*/  ISETP.GE.AND P4, PT, R17, R2, PT ;  /* 0x000000021100720c */ /* 0x000fda0003f86270 */
[----:B------:R-:W-:Y:S05]  /*15220*/  @P4 BRA `(.L_x_2683) ;  /* 0x0000000000284947 */ /* 0x000fea0003800000 */
[----:B------:R-:W-:Y:S01]  /*15230*/  LEA R2, P4, R9, R3, 0x1 ;  /* 0x0000000309027211 */ /* 0x000fe200078808ff */
        /* <DEDUP_REMOVED lines=9> */
.L_x_2683:
[----:B------:R-:W-:Y:S05]  /*152d0*/  BSYNC B0 ;  /* 0x0000000000007941 */ /* 0x000fea0003800000 */
.L_x_2682:
[----:B01----:R-:W2:Y:S01]  /*152e0*/  LDL R8, [R1+0x4] ;  /* 0x0000040001087983 */ /* 0x003ea20000100800 */
[----:B------:R-:W-:Y:S01]  /*152f0*/  PLOP3.LUT P0, PT, PT, PT, PT, 0x80, 0x0 ;  /* 0x000000000000781c */ /* 0x000fe20003f0f070 */
[----:B------:R-:W-:Y:S01]  /*15300*/  NOP ;  /* 0x0000000000007918 */ /* 0x000fe20000000000 */
[----:B--2---:R-:W-:-:S11]  /*15310*/  VIADD R6, R8, 0x38800 ;  /* 0x0003880008067836 */ /* 0x004fd60000000000 */
.L_x_2684:
        /* <DEDUP_REMOVED lines=19> */
.L_x_2812:
[----:B------:R-:W-:Y:S05]  /*15450*/  BSYNC B0 ;  /* 0x0000000000007941 */ /* 0x000fea0003800000 */
.L_x_2685:
[----:B0-----:R-:W2:Y:S01]  /*15460*/  LDL R2, [R1+0x2c] ;  /* 0x00002c0001027983 */ /* 0x001ea20000100800 */
[----:B------:R-:W-:Y:S01]  /*15470*/  BSSY B0, `(.L_x_2687) ;  /* 0x00002b7000007945 */ /* 0x000fe20003800000 */
[----:B--2---:R-:W-:-:S13]  /*15480*/  ISETP.GE.AND P0, PT, R2, 0x2, PT ;  /* 0x000000020200780c */ /* 0x004fda0003f06270 */
[----:B------:R-:W-:Y:S05]  /*15490*/  @!P0 BRA `(.L_x_2688) ;  /* 0x0000002800d08947 */ /* 0x000fea0003800000 */
[C---:B------:R-:W-:Y:S01]  /*154a0*/  LOP3.LUT R0, R2.reuse, 0x1, RZ, 0xc0, !PT ;  /* 0x0000000102007812 */ /* 0x040fe200078ec0ff */
[----:B------:R-:W-:Y:S01]  /*154b0*/  VIADD R4, R2, 0xfffffffe ;  /* 0xfffffffe02047836 */ /* 0x000fe20000000000 */
[----:B------:R-:W-:Y:S02]  /*154c0*/  BSSY B2, `(.L_x_2689) ;  /* 0x00000ed000027945 */ /* 0x000fe40003800000 */
[----:B------:R-:W-:Y:S01]  /*154d0*/  ISETP.NE.U32.AND P0, PT, R0, 0x1, PT ;  /* 0x000000010000780c */ /* 0x000fe20003f05070 */
[----:B------:R-:W-:-:S12]  /*154e0*/  IMAD.MOV.U32 R0, RZ, RZ, R4 ;  /* 0x000000ffff007224 */ /* 0x000fd800078e0004 */
[----:B------:R-:W-:Y:S05]  /*154f0*/  @!P0 BRA `(.L_x_2690) ;  /* 0x0000000c00a48947 */ /* 0x000fea0003800000 */
        /* <DEDUP_REMOVED lines=11> */
[----:B------:R0:W5:Y:S01]  /*155b0*/  LDL R5, [R1] ;  /* 0x0000000001057983 */ /* 0x0001620000100800 */
[----:B------:R-:W-:Y:S02]  /*155c0*/  ULDC.64 UR4, c[0x0][0x418] ;  /* 0x0001060000047ab9 */ /* 0x000fe40000000a00 */
[----:B------:R-:W-:-:S04]  /*155d0*/  ISETP.NE.U32.AND P0, PT, RZ, UR4, PT ;  /* 0x00000004ff007c0c */ /* 0x000fc8000bf05070 */
[----:B------:R-:W-:Y:S01]  /*155e0*/  ISETP.NE.AND.EX P0, PT, RZ, UR5, PT, P0 ;  /* 0x00000005ff007c0c */ /* 0x000fe2000bf05300 */
[----:B------:R-:W-:-:S12]  /*155f0*/  IMAD.MOV.U32 R8, RZ, RZ, R4 ;  /* 0x000000ffff087224 */ /* 0x000fd800078e0004 */
[----:B0-----:R-:W-:Y:S05]  /*15600*/  @!P0 BRA `(.L_x_2693) ;  /* 0x0000000000548947 */ /* 0x001fea0003800000 */
[----:B------:R-:W2:Y:S01]  /*15610*/  LDL R10, [R1+0x1c] ;  /* 0x00001c00010a7983 */ /* 0x000ea20000100800 */
[----:B-----5:R-:W0:Y:S03]  /*15620*/  LDC R5, c[0x0][0x43c] ;  /* 0x00010f00ff057b82 */ /* 0x020e260000000800 */
[----:B------:R-:W3:Y:S01]  /*15630*/  LDL R7, [R1+0x10] ;  /* 0x0000100001077983 */ /* 0x000ee20000100800 */
[----:B------:R-:W-:Y:S01]  /*15640*/  IMAD.MOV.U32 R0, RZ, RZ, R4 ;  /* 0x000000ffff007224 */ /* 0x000fe200078e0004 */
[----:B------:R-:W-:Y:S01]  /*15650*/  ULDC.64 UR6, c[0x0][0x428] ;  /* 0x00010a0000067ab9 */ /* 0x000fe20000000a00 */
[----:B------:R-:W-:Y:S01]  /*15660*/  ULDC.64 UR8, c[0x0][0x208] ;  /* 0x0000820000087ab9 */ /* 0x000fe20000000a00 */
[----:B0-----:R-:W-:-:S13]  /*15670*/  ISETP.NE.AND P0, PT, R5, 0x1, PT ;  /* 0x000000010500780c */ /* 0x001fda0003f05270 */
[----:B------:R-:W0:Y:S02]  /*15680*/  @P0 LDC.64 R2, c[0x0][0x440] ;  /* 0x00011000ff020b82 */ /* 0x000e240000000a00 */
[----:B0-----:R-:W-:-:S05]  /*15690*/  @P0 IMAD.HI.U32 R2, R4, R2, RZ ;  /* 0x0000000204020227 */ /* 0x001fca00078e00ff */
[----:B------:R-:W-:-:S04]  /*156a0*/  @P0 SHF.R.U32.HI R0, RZ, R3, R2 ;  /* 0x00000003ff000219 */ /* 0x000fc80000011602 */
[--C-:B------:R-:W-:Y:S01]  /*156b0*/  SHF.R.S32.HI R3, RZ, 0x1f, R0.reuse ;  /* 0x0000001fff037819 */ /* 0x100fe20000011400 */
[----:B------:R-:W-:-:S04]  /*156c0*/  IMAD.MOV R8, RZ, RZ, -R0 ;  /* 0x000000ffff087224 */ /* 0x000fc800078e0a00 */
[----:B------:R-:W-:Y:S02]  /*156d0*/  IMAD R8, R5, R8, R4 ;  /* 0x0000000805087224 */ /* 0x000fe400078e0204 */
[----:B--2---:R-:W-:-:S04]  /*156e0*/  IMAD R2, R10, UR6, RZ ;  /* 0x000000060a027c24 */ /* 0x004fc8000f8e02ff */
[----:B---3--:R-:W-:Y:S02]  /*156f0*/  IMAD R5, R7, UR7, R2 ;  /* 0x0000000707057c24 */ /* 0x008fe4000f8e0202 */
[----:B------:R-:W-:-:S04]  /*15700*/  IMAD.MOV.U32 R2, RZ, RZ, R0 ;  /* 0x000000ffff027224 */ /* 0x000fc800078e0000 */
[----:B------:R-:W-:-:S04]  /*15710*/  IMAD.WIDE.U32 R2, R7, UR6, R2 ;  /* 0x0000000607027c25 */ /* 0x000fc8000f8e0002 */
[----:B------:R-:W-:Y:S01]  /*15720*/  IMAD.IADD R0, R5, 0x1, R3 ;  /* 0x0000000105007824 */ /* 0x000fe200078e0203 */
[----:B------:R-:W-:-:S04]  /*15730*/  LEA R10, P0, R2, UR4, 0x2 ;  /* 0x00000004020a7c11 */ /* 0x000fc8000f8010ff */
[----:B------:R-:W-:-:S05]  /*15740*/  LEA.HI.X R11, R2, UR5, R0, 0x2, P0 ;  /* 0x00000005020b7c11 */ /* 0x000fca00080f1400 */
[----:B------:R0:W5:Y:S04]  /*15750*/  LDG.E R5, desc[UR8][R10.64] ;  /* 0x000000080a057981 */ /* 0x000168000c1e1900 */
.L_x_2693:
[----:B------:R-:W2:Y:S01]  /*15760*/  LDL R0, [R1+0x4] ;  /* 0x0000040001007983 */ /* 0x000ea20000100800 */
[----:B------:R-:W-:Y:S01]  /*15770*/  BSSY B3, `(.L_x_2694) ;  /* 0x0000005000037945 */ /* 0x000fe20003800000 */
[----:B--2---:R-:W-:Y:S01]  /*15780*/  IMAD R2, R9, 0x8, R0 ;  /* 0x0000000809027824 */ /* 0x004fe200078e0200 */
[----:B------:R-:W-:-:S04]  /*15790*/  SHF.L.U32 R0, R12, 0x1f, RZ ;  /* 0x0000001f0c007819 */ /* 0x000fc800000006ff */
[----:B------:R-:W1:Y:S02]  /*157a0*/  SYNCS.PHASECHK.TRANS64.TRYWAIT P0, [R2+URZ+0x38840], R0 ;  /* 0x03884000020075a7 */ /* 0x000e64000800017f */
[----:B-1----:R-:W-:Y:S05]  /*157b0*/  @!P0 BRA `(.L_x_2695) ;  /* 0x0000005000708947 */ /* 0x002fea0003800000 */
.L_x_2813:
[----:B------:R-:W-:Y:S05]  /*157c0*/  BSYNC B3 ;  /* 0x0000000000037941 */ /* 0x000fea0003800000 */
.L_x_2694:
[----:B------:R-:W2:Y:S01]  /*157d0*/  S2R R3, SR_TID.X ;  /* 0x0000000000037919 */ /* 0x000ea20000002100 */
[----:B------:R-:W-:Y:S01]  /*157e0*/  BSSY B3, `(.L_x_2696) ;  /* 0x000000b000037945 */ /* 0x000fe20003800000 */
        /* <DEDUP_REMOVED lines=10> */
.L_x_2697:
[----:B------:R-:W-:Y:S05]  /*15890*/  BSYNC B3 ;  /* 0x0000000000037941 */ /* 0x000fea0003800000 */
.L_x_2696:
[----:B------:R-:W2:Y:S04]  /*158a0*/  LDL R3, [R1+0x4] ;  /* 0x0000040001037983 */ /* 0x000ea80000100800 */
        /* <DEDUP_REMOVED lines=12> */
.L_x_2698:
        /* <DEDUP_REMOVED lines=16> */
.L_x_2699:
        /* <DEDUP_REMOVED lines=16> */
.L_x_2700:
        /* <DEDUP_REMOVED lines=16> */
.L_x_2701:
        /* <DEDUP_REMOVED lines=10> */
[----:B0-----:R-:W2:Y:S04]  /*15d10*/  LDL.LU R10, [R1+0x14] ;  /* 0x00001400010a7983 */ /* 0x001ea80000300800 */
[----:B------:R-:W3:Y:S01]  /*15d20*/  LDL R7, [R1+0x8] ;  /* 0x0000080001077983 */ /* 0x000ee20000100800 */
[----:B------:R-:W-:Y:S01]  /*15d30*/  BSSY B3, `(.L_x_2702) ;  /* 0x0000005000037945 */ /* 0x000fe20003800000 */
[----:B--2---:R-:W-:Y:S01]  /*15d40*/  SHF.L.U32 R0, R10, 0x1f, RZ ;  /* 0x0000001f0a007819 */ /* 0x004fe200000006ff */
[----:B---3--:R-:W-:-:S04]  /*15d50*/  IMAD R2, R7, 0x8, R6 ;  /* 0x0000000807027824 */ /* 0x008fc800078e0206 */
[----:B------:R-:W0:Y:S02]  /*15d60*/  SYNCS.PHASECHK.TRANS64.TRYWAIT P0, [R2+URZ+0x60], R0 ;  /* 0x00006000020075a7 */ /* 0x000e24000800017f */
[----:B0-----:R-:W-:Y:S05]  /*15d70*/  @!P0 BRA `(.L_x_2703) ;  /* 0x0000004c00148947 */ /* 0x001fea0003800000 */
.L_x_2814:
[----:B------:R-:W-:Y:S05]  /*15d80*/  BSYNC B3 ;  /* 0x0000000000037941 */ /* 0x000fea0003800000 */
.L_x_2702:
        /* <DEDUP_REMOVED lines=14> */
.L_x_2705:
[----:B------:R-:W-:Y:S05]  /*15e70*/  BSYNC B3 ;  /* 0x0000000000037941 */ /* 0x000fea0003800000 */
.L_x_2704:
        /* <DEDUP_REMOVED lines=15> */
.L_x_2706:
        /* <DEDUP_REMOVED lines=16> */
.L_x_2707:
        /* <DEDUP_REMOVED lines=16> */
.L_x_2708:
        /* <DEDUP_REMOVED lines=16> */
.L_x_2709:
        /* <DEDUP_REMOVED lines=13> */
.L_x_2692:
[----:B------:R-:W-:Y:S05]  /*16340*/  BSYNC B1 ;  /* 0x0000000000017941 */ /* 0x000fea0003800000 */
.L_x_2691:
[----:B------:R-:W2:Y:S04]  /*16350*/  LDL.LU R0, [R1+0x2c] ;  /* 0x00002c0001007983 */ /* 0x000ea80000300800 */
[----:B------:R1:W-:Y:S04]  /*16360*/  STL [R1+0x8], R9 ;  /* 0x0000080901007387 */ /* 0x0003e80000100800 */
[----:B------:R1:W-:Y:S02]  /*16370*/  STL [R1+0x14], R12 ;  /* 0x0000140c01007387 */ /* 0x0003e40000100800 */
[----:B-12---:R-:W-:-:S07]  /*16380*/  VIADD R0, R0, 0xfffffffd ;  /* 0xfffffffd00007836 */ /* 0x006fce0000000000 */
.L_x_2690:
[----:B------:R-:W-:Y:S05]  /*16390*/  BSYNC B2 ;  /* 0x0000000000027941 */ /* 0x000fea0003800000 */
.L_x_2689:
[----:B------:R-:W-:-:S13]  /*163a0*/  ISETP.NE.AND P0, PT, R4, RZ, PT ;  /* 0x000000ff0400720c */ /* 0x000fda0003f05270 */
[----:B------:R-:W-:Y:S05]  /*163b0*/  @!P0 BRA `(.L_x_2688) ;  /* 0x0000001c00088947 */ /* 0x000fea0003800000 */
[----:B0-----:R0:W5:Y:S02]  /*163c0*/  LDL R8, [R1] ;  /* 0x0000000001087983 */ /* 0x0011640000100800 */
.L_x_2748:
        /* <DEDUP_REMOVED lines=8> */
[----:B------:R-:W-:Y:S02]  /*16450*/  SEL R5, RZ, 0x1, P0 ;  /* 0x00000001ff057807 */ /* 0x000fe40000000000 */
[----:B------:R-:W-:Y:S02]  /*16460*/  SEL R4, R4, RZ, P0 ;  /* 0x000000ff04047207 */ /* 0x000fe40000000000 */
[----:B----4-:R-:W-:Y:S01]  /*16470*/  LOP3.LUT R5, R2, R5, RZ, 0x3c, !PT ;  /* 0x0000000502057212 */ /* 0x010fe200078e3cff */
[----:B-1----:R-:W-:Y:S06]  /*16480*/  @!P1 BRA `(.L_x_2711) ;  /* 0x0000000c004c9947 */ /* 0x002fec0003800000 */
        /* <DEDUP_REMOVED lines=25> */
.L_x_2712:
[----:B------:R-:W2:Y:S01]  /*16620*/  LDL R2, [R1+0x4] ;  /* 0x0000040001027983 */ /* 0x000ea20000100800 */
[----:B------:R-:W-:Y:S01]  /*16630*/  BSSY B2, `(.L_x_2713) ;  /* 0x0000005000027945 */ /* 0x000fe20003800000 */
[----:B--2---:R-:W-:Y:S01]  /*16640*/  IMAD R3, R4, 0x8, R2 ;  /* 0x0000000804037824 */ /* 0x004fe200078e0202 */
[----:B------:R-:W-:-:S04]  /*16650*/  SHF.L.U32 R2, R5, 0x1f, RZ ;  /* 0x0000001f05027819 */ /* 0x000fc800000006ff */
[----:B------:R-:W2:Y:S02]  /*16660*/  SYNCS.PHASECHK.TRANS64.TRYWAIT P0, [R3+URZ+0x38840], R2 ;  /* 0x03884002030075a7 */ /* 0x000ea4000800017f */
[----:B--2---:R-:W-:Y:S05]  /*16670*/  @!P0 BRA `(.L_x_2714) ;  /* 0x0000004000e88947 */ /* 0x004fea0003800000 */
.L_x_2815:
[----:B------:R-:W-:Y:S05]  /*16680*/  BSYNC B2 ;  /* 0x0000000000027941 */ /* 0x000fea0003800000 */
.L_x_2713:
        /* <DEDUP_REMOVED lines=12> */
.L_x_2716:
[----:B------:R-:W-:Y:S05]  /*16750*/  BSYNC B2 ;  /* 0x0000000000027941 */ /* 0x000fea0003800000 */
.L_x_2715:
        /* <DEDUP_REMOVED lines=13> */
.L_x_2717:
        /* <DEDUP_REMOVED lines=16> */
.L_x_2718:
        /* <DEDUP_REMOVED lines=16> */
.L_x_2719:
        /* <DEDUP_REMOVED lines=16> */
.L_x_2720:
        /* <DEDUP_REMOVED lines=17> */
.L_x_2816:
[----:B------:R-:W-:Y:S05]  /*16c40*/  BSYNC B2 ;  /* 0x0000000000027941 */ /* 0x000fea0003800000 */
.L_x_2721:
        /* <DEDUP_REMOVED lines=11> */
.L_x_2724:
[----:B------:R-:W-:Y:S05]  /*16d00*/  BSYNC B2 ;  /* 0x0000000000027941 */ /* 0x000fea0003800000 */
.L_x_2723:
        /* <DEDUP_REMOVED lines=14> */
.L_x_2725:
        /* <DEDUP_REMOVED lines=16> */
.L_x_2726:
        /* <DEDUP_REMOVED lines=16> */
.L_x_2727:
        /* <DEDUP_REMOVED lines=16> */
.L_x_2728:
        /* <DEDUP_REMOVED lines=13> */
.L_x_2711:
[----:B------:R-:W-:Y:S05]  /*171c0*/  BSYNC B1 ;  /* 0x0000000000017941 */ /* 0x000fea0003800000 */
.L_x_2710:
        /* <DEDUP_REMOVED lines=36> */
.L_x_2731:
[----:B------:R-:W3:Y:S01]  /*17410*/  LDL R2, [R1+0x4] ;  /* 0x0000040001027983 */ /* 0x000ee20000100800 */
[----:B------:R-:W-:Y:S01]  /*17420*/  SHF.L.U32 R3, R10, 0x1f, RZ ;  /* 0x0000001f0a037819 */ /* 0x000fe200000006ff */
[----:B------:R-:W-:Y:S01]  /*17430*/  BSSY B2, `(.L_x_2732) ;  /* 0x0000004000027945 */ /* 0x000fe20003800000 */
[----:B---3--:R-:W-:-:S04]  /*17440*/  IMAD R2, R11, 0x8, R2 ;  /* 0x000000080b027824 */ /* 0x008fc800078e0202 */
[----:B------:R-:W3:Y:S02]  /*17450*/  SYNCS.PHASECHK.TRANS64.TRYWAIT P0, [R2+URZ+0x38840], R3 ;  /* 0x03884003020075a7 */ /* 0x000ee4000800017f */
[----:B---3--:R-:W-:Y:S05]  /*17460*/  @!P0 BRA `(.L_x_2733) ;  /* 0x0000003400948947 */ /* 0x008fea0003800000 */
.L_x_2817:
[----:B------:R-:W-:Y:S05]  /*17470*/  BSYNC B2 ;  /* 0x0000000000027941 */ /* 0x000fea0003800000 */
.L_x_2732:
        /* <DEDUP_REMOVED lines=12> */
.L_x_2735:
[----:B------:R-:W-:Y:S05]  /*17540*/  BSYNC B2 ;  /* 0x0000000000027941 */ /* 0x000fea0003800000 */
.L_x_2734:
        /* <DEDUP_REMOVED lines=15> */
.L_x_2736:
        /* <DEDUP_REMOVED lines=16> */
.L_x_2737:
        /* <DEDUP_REMOVED lines=16> */
.L_x_2738:
        /* <DEDUP_REMOVED lines=16> */
.L_x_2739:
        /* <DEDUP_REMOVED lines=15> */
.L_x_2818:
[----:B------:R-:W-:Y:S05]  /*17a30*/  BSYNC B2 ;  /* 0x0000000000027941 */ /* 0x000fea0003800000 */
.L_x_2740:
        /* <DEDUP_REMOVED lines=11> */
.L_x_2743:
[----:B------:R-:W-:Y:S05]  /*17af0*/  BSYNC B2 ;  /* 0x0000000000027941 */ /* 0x000fea0003800000 */
.L_x_2742:
        /* <DEDUP_REMOVED lines=13> */
.L_x_2744:
        /* <DEDUP_REMOVED lines=16> */
.L_x_2745:
        /* <DEDUP_REMOVED lines=16> */
.L_x_2746:
        /* <DEDUP_REMOVED lines=16> */
.L_x_2747:
        /* <DEDUP_REMOVED lines=13> */
.L_x_2730:
[----:B------:R-:W-:Y:S05]  /*17fa0*/  BSYNC B1 ;  /* 0x0000000000017941 */ /* 0x000fea0003800000 */
.L_x_2729:
[C---:B------:R-:W-:Y:S01]  /*17fb0*/  ISETP.GT.AND P0, PT, R0.reuse, 0x1, PT ;  /* 0x000000010000780c */ /* 0x040fe20003f04270 */
[----:B------:R-:W-:-:S12]  /*17fc0*/  VIADD R0, R0, 0xfffffffe ;  /* 0xfffffffe00007836 */ /* 0x000fd80000000000 */
[----:B------:R-:W-:Y:S05]  /*17fd0*/  @P0 BRA `(.L_x_2748) ;  /* 0xffffffe000fc0947 */ /* 0x000fea000383ffff */
.L_x_2688:
[----:B------:R-:W-:Y:S05]  /*17fe0*/  BSYNC B0 ;  /* 0x0000000000007941 */ /* 0x000fea0003800000 */
.L_x_2687:
[----:B------:R-:W4:Y:S01]  /*17ff0*/  S2R R2, SR_TID.X ;  /* 0x0000000000027919 */ /* 0x000f220000002100 */
[----:B------:R-:W-:Y:S01]  /*18000*/  BSSY B0, `(.L_x_2749) ;  /* 0x0000011000007945 */ /* 0x000fe20003800000 */
[----:B----4-:R-:W-:-:S04]  /*18010*/  LOP3.LUT R3, R2, 0x7f, RZ, 0xc0, !PT ;  /* 0x0000007f02037812 */ /* 0x010fc800078ec0ff */
[----:B------:R-:W-:-:S13]  /*18020*/  ISETP.NE.AND P0, PT, R3, RZ, PT ;  /* 0x000000ff0300720c */ /* 0x000fda0003f05270 */
[----:B------:R-:W-:Y:S05]  /*18030*/  @P0 BRA `(.L_x_2750) ;  /* 0x0000000000340947 */ /* 0x000fea0003800000 */
[----:B------:R-:W4:Y:S01]  /*18040*/  S2R R2, SR_LANEID ;  /* 0x0000000000027919 */ /* 0x000f220000000000 */
[----:B------:R-:W-:Y:S01]  /*18050*/  VOTEU.ANY UR4, UPT, PT ;  /* 0x0000000000047886 */ /* 0x000fe200038e0100 */
[----:B0-----:R-:W0:Y:S01]  /*18060*/  LDC.64 R4, c[0x0][0xc60] ;  /* 0x00031800ff047b82 */ /* 0x001e220000000a00 */
[----:B------:R-:W4:Y:S01]  /*18070*/  FLO.U32 R0, UR4 ;  /* 0x0000000400007d00 */ /* 0x000f2200080e0000 */
[----:B------:R-:W-:Y:S01]  /*18080*/  ULDC.64 UR6, c[0x0][0x208] ;  /* 0x0000820000067ab9 */ /* 0x000fe20000000a00 */
[----:B----4-:R-:W-:-:S06]  /*18090*/  ISETP.EQ.U32.AND P0, PT, R0, R2, PT ;  /* 0x000000020000720c */ /* 0x010fcc0003f02070 */
[----:B------:R-:W0:Y:S07]  /*180a0*/  POPC R2, UR4 ;  /* 0x0000000400027d09 */ /* 0x000e2e0008000000 */
[----:B0-----:R-:W4:Y:S04]  /*180b0*/  @P0 ATOMG.E.ADD.STRONG.GPU PT, R2, desc[UR6][R4.64], R2 ;  /* 0x00000002040209a8 */ /* 0x001f2800081ee1c6 */
[----:B----4-:R0:W4:Y:S02]  /*180c0*/  SHFL.IDX PT, R2, R2, R0, 0x1f ;  /* 0x00001f0002027589 */ /* 0x01012400000e0000 */
[----:B0-----:R-:W0:Y:S02]  /*180d0*/  S2R R0, SR_LTMASK ;  /* 0x0000000000007919 */ /* 0x001e240000003900 */
[----:B0-----:R-:W-:-:S06]  /*180e0*/  LOP3.LUT R0, R0, UR4, RZ, 0xc0, !PT ;  /* 0x0000000400007c12 */ /* 0x001fcc000f8ec0ff */
[----:B------:R-:W4:Y:S02]  /*180f0*/  POPC R0, R0 ;  /* 0x0000000000007309 */ /* 0x000f240000000000 */
[----:B----4-:R-:W-:-:S07]  /*18100*/  IADD3 R16, R2, UR38, R0 ;  /* 0x0000002602107c10 */ /* 0x010fce000fffe000 */
.L_x_2750:
[----:B------:R-:W-:Y:S05]  /*18110*/  BSYNC B0 ;  /* 0x0000000000007941 */ /* 0x000fea0003800000 */
.L_x_2749:
        /* <DEDUP_REMOVED lines=13> */
.L_x_2819:
[----:B------:R-:W-:Y:S05]  /*181f0*/  BSYNC B1 ;  /* 0x0000000000017941 */ /* 0x000fea0003800000 */
.L_x_2753:
        /* <DEDUP_REMOVED lines=9> */
.L_x_2756:
[----:B------:R-:W-:Y:S05]  /*18290*/  BSYNC B1 ;  /* 0x0000000000017941 */ /* 0x000fea0003800000 */
.L_x_2755:
[----:B0-----:R-:W4:Y:S04]  /*182a0*/  LDL.LU R5, [R1+0x18] ;  /* 0x0000180001057983 */ /* 0x001f280000300800 */
[----:B------:R-:W4:Y:S04]  /*182b0*/  LDL.LU R3, [R1+0xc] ;  /* 0x00000c0001037983 */ /* 0x000f280000300800 */
[----:B------:R-:W3:Y:S04]  /*182c0*/  LDL R4, [R1+0x4] ;  /* 0x0000040001047983 */ /* 0x000ee80000100800 */
[----:B--2---:R-:W3:Y:S01]  /*182d0*/  LDL R2, [R1+0x8] ;  /* 0x0000080001027983 */ /* 0x004ee20000100800 */
        /* <DEDUP_REMOVED lines=8> */
[----:B---3--:R-:W-:-:S04]  /*18360*/  IMAD R2, R2, 0xa000, R4 ;  /* 0x0000a00002027824 */ /* 0x008fc800078e0204 */
[----:B------:R-:W-:-:S07]  /*18370*/  VIADD R4, R2, 0x400 ;  /* 0x0000040002047836 */ /* 0x000fce0000000000 */
.L_x_2757:
        /* <DEDUP_REMOVED lines=16> */
.L_x_2758:
        /* <DEDUP_REMOVED lines=16> */
.L_x_2759:
        /* <DEDUP_REMOVED lines=16> */
.L_x_2760:
        /* <DEDUP_REMOVED lines=11> */
.L_x_2752:
[----:B------:R-:W-:Y:S05]  /*18730*/  BSYNC B0 ;  /* 0x0000000000007941 */ /* 0x000fea0003800000 */
.L_x_2751:
[----:B0-----:R-:W4:Y:S04]  /*18740*/  LDL.LU R5, [R1+0x8] ;  /* 0x0000080001057983 */ /* 0x001f280000300800 */
        /* <DEDUP_REMOVED lines=8> */
.L_x_2667:
[----:B------:R-:W-:Y:S05]  /*187d0*/  BSYNC B7 ;  /* 0x0000000000077941 */ /* 0x000fea0003800000 */
.L_x_2665:
[----:B0-----:R-:W4:Y:S02]  /*187e0*/  LDL R0, [R1+0x50] ;  /* 0x0000500001007983 */ /* 0x001f240000100800 */
[----:B----4-:R-:W-:-:S13]  /*187f0*/  ISETP.NE.AND P0, PT, R0, RZ, PT ;  /* 0x000000ff0000720c */ /* 0x010fda0003f05270 */
[----:B------:R-:W-:Y:S05]  /*18800*/  @!P0 BRA `(.L_x_2761) ;  /* 0x0000000000288947 */ /* 0x000fea0003800000 */
[----:B------:R-:W-:Y:S05]  /*18810*/  WARPSYNC.ALL ;  /* 0x0000000000007948 */ /* 0x000fea0003800000 */
[----:B------:R-:W0:Y:S08]  /*18820*/  S2UR UR5, SR_CgaCtaId ;  /* 0x00000000000579c3 */ /* 0x000e300000008800 */
[----:B------:R-:W-:Y:S06]  /*18830*/  BAR.SYNC.DEFER_BLOCKING 0x5, 0x180 ;  /* 0x0146000000007b1d */ /* 0x000fec0000010000 */
[----:B------:R-:W-:-:S02]  /*18840*/  UMOV UR4, 0x400 ;  /* 0x0000040000047882 */ /* 0x000fc40000000000 */
[----:B0-----:R-:W-:-:S06]  /*18850*/  ULEA UR4, UR5, UR4, 0x18 ;  /* 0x0000000405047291 */ /* 0x001fcc000f8ec03f */
[----:B------:R-:W-:-:S05]  /*18860*/  IMAD.U32 R0, RZ, RZ, UR4 ;  /* 0x00000004ff007e24 */ /* 0x000fca000f8e00ff */
[----:B------:R4:W0:Y:S04]  /*18870*/  LDS.128 R16, [R0+0x388d0] ;  /* 0x0388d00000107984 */ /* 0x0008280000000c00 */
[----:B------:R4:W-:Y:S01]  /*18880*/  STL [R1+0x4], R0 ;  /* 0x0000040001007387 */ /* 0x0009e20000100800 */
[----:B------:R-:W-:Y:S06]  /*18890*/  BAR.ARV 0x4, 0x180 ;  /* 0x0106000000007b1d */ /* 0x000fec0000002000 */
[----:B------:R-:W-:Y:S05]  /*188a0*/  BRA `(.L_x_2762) ;  /* 0x0000000800e47947 */ /* 0x000fea0003800000 */
.L_x_2761:
[----:B------:R-:W0:Y:S01]  /*188b0*/  S2R R0, SR_TID.X ;  /* 0x0000000000007919 */ /* 0x000e220000002100 */
[----:B------:R-:W-:Y:S01]  /*188c0*/  UMOV UR4, 0xffffffff ;  /* 0xffffffff00047882 */ /* 0x000fe20000000000 */
[----:B0-----:R-:W-:-:S04]  /*188d0*/  LOP3.LUT R6, R0, 0x1f, RZ, 0xc0, !PT ;  /* 0x0000001f00067812 */ /* 0x001fc800078ec0ff */
[----:B------:R-:W-:Y:S01]  /*188e0*/  ISETP.NE.AND P0, PT, R6, 0x1f, PT ;  /* 0x0000001f0600780c */ /* 0x000fe20003f05270 */
[----:B------:R-:W-:-:S12]  /*188f0*/  BRA.DIV UR4, `(.L_x_2763) ;  /* 0x0000002204ac7947 */ /* 0x000fd8000b800000 */
[----:B------:R-:W-:Y:S01]  /*18900*/  IMAD.IADD R5, R19, 0x1, R6 ;  /* 0x0000000113057824 */ /* 0x000fe200078e0206 */
[----:B------:R-:W-:Y:S01]  /*18910*/  ULDC UR4, c[0x0][0xc3c] ;  /* 0x00030f0000047ab9 */ /* 0x000fe20000000800 */
[----:B------:R-:W-:-:S03]  /*18920*/  ULDC.64 UR6, c[0x0][0x208] ;  /* 0x0000820000067ab9 */ /* 0x000fc60000000a00 */
[----:B------:R-:W-:-:S13]  /*18930*/  ISETP.GE.OR P1, PT, R5, UR4, !P0 ;  /* 0x0000000405007c0c */ /* 0x000fda000c726670 */
[----:B------:R-:W0:Y:S02]  /*18940*/  @!P1 LDC.64 R2, c[0x0][0xc80] ;  /* 0x00032000ff029b82 */ /* 0x000e240000000a00 */
[----:B0-----:R-:W-:-:S06]  /*18950*/  @!P1 IMAD.WIDE R2, R5, 0x4, R2 ;  /* 0x0000000405029825 */ /* 0x001fcc00078e0202 */
[----:B------:R0:W4:Y:S01]  /*18960*/  @!P1 LDG.E R3, desc[UR6][R2.64] ;  /* 0x0000000602039981 */ /* 0x000122000c1e1900 */
[C---:B------:R-:W-:Y:S02]  /*18970*/  ISETP.GE.U32.AND P2, PT, R6.reuse, 0x2, PT ;  /* 0x000000020600780c */ /* 0x040fe40003f46070 */
[C---:B------:R-:W-:Y:S01]  /*18980*/  ISETP.GE.U32.AND P3, PT, R6.reuse, 0x4, PT ;  /* 0x000000040600780c */ /* 0x040fe20003f66070 */
[----:B------:R-:W-:Y:S01]  /*18990*/  SHFL.IDX PT, R0, R16, RZ, 0x1f ;  /* 0x00001fff10007589 */ /* 0x000fe200000e0000 */
[C---:B------:R-:W-:Y:S02]  /*189a0*/  ISETP.GE.U32.AND P4, PT, R6.reuse, 0x8, PT ;  /* 0x000000080600780c */ /* 0x040fe40003f86070 */
[C---:B------:R-:W-:Y:S01]  /*189b0*/  ISETP.GE.U32.AND P5, PT, R6.reuse, 0x10, PT ;  /* 0x000000100600780c */ /* 0x040fe20003fa6070 */
[----:B0-----:R-:W-:Y:S02]  /*189c0*/  IMAD.MOV.U32 R2, RZ, RZ, RZ ;  /* 0x000000ffff027224 */ /* 0x001fe400078e00ff */
[----:B----4-:R-:W-:Y:S01]  /*189d0*/  @!P1 IMAD.MOV.U32 R2, RZ, RZ, R3 ;  /* 0x000000ffff029224 */ /* 0x010fe200078e0003 */
[----:B------:R-:W-:-:S04]  /*189e0*/  ISETP.NE.AND P1, PT, R6, RZ, PT ;  /* 0x000000ff0600720c */ /* 0x000fc80003f25270 */
[----:B------:R-:W0:Y:S02]  /*189f0*/  SHFL.UP PT, R3, R2, 0x1, RZ ;  /* 0x0420000002037989 */ /* 0x000e2400000e00ff */
[----:B0-----:R-:W-:-:S05]  /*18a00*/  SEL R5, R3, RZ, P1 ;  /* 0x000000ff03057207 */ /* 0x001fca0000800000 */
[----:B------:R-:W-:Y:S02]  /*18a10*/  IMAD.IADD R3, R2, 0x1, R5 ;  /* 0x0000000102037824 */ /* 0x000fe400078e0205 */
[----:B------:R-:W-:Y:S04]  /*18a20*/  SHFL.IDX PT, R5, R16, 0x1, 0x1f ;  /* 0x00201f0010057f89 */ /* 0x000fe800000e0000 */
        /* <DEDUP_REMOVED lines=12> */
[----:B------:R0:W4:Y:S02]  /*18af0*/  SHFL.IDX PT, R16, R3, 0x1f, 0x1f ;  /* 0x03e01f0003107f89 */ /* 0x00012400000e0000 */
.L_x_2829:
[----:B------:R-:W-:Y:S02]  /*18b00*/  ULDC UR4, c[0x0][0xc38] ;  /* 0x00030e0000047ab9 */ /* 0x000fe40000000800 */
[----:B------:R-:W-:-:S04]  /*18b10*/  IMAD.U32 R4, RZ, RZ, UR4 ;  /* 0x00000004ff047e24 */ /* 0x000fc8000f8e00ff */
[----:B----4-:R-:W-:-:S04]  /*18b20*/  IMAD R16, R16, R4, RZ ;  /* 0x0000000410107224 */ /* 0x010fc800078e02ff */
[----:B------:R-:W-:-:S05]  /*18b30*/  IMAD.IADD R5, R5, 0x1, R16 ;  /* 0x0000000105057824 */ /* 0x000fca00078e0210 */
[----:B------:R-:W-:-:S13]  /*18b40*/  ISETP.GT.AND P6, PT, R5, R0, PT ;  /* 0x000000000500720c */ /* 0x000fda0003fc4270 */
[----:B------:R-:W-:Y:S05]  /*18b50*/  @P6 BRA `(.L_x_2764) ;  /* 0x0000000000a06947 */ /* 0x000fea0003800000 */
.L_x_2769:
[----:B0-----:R-:W0:Y:S01]  /*18b60*/  LDC R3, c[0x0][0xc3c] ;  /* 0x00030f00ff037b82 */ /* 0x001e220000000800 */
[----:B------:R-:W-:-:S05]  /*18b70*/  VIADD R19, R19, 0x1f ;  /* 0x0000001f13137836 */ /* 0x000fca0000000000 */
[----:B0-----:R-:W-:-:S13]  /*18b80*/  ISETP.GE.AND P6, PT, R19, R3, PT ;  /* 0x000000031300720c */ /* 0x001fda0003fc6270 */
[----:B------:R-:W-:Y:S05]  /*18b90*/  @P6 BRA `(.L_x_2765) ;  /* 0x0000000400dc6947 */ /* 0x000fea0003800000 */
[----:B------:R-:W0:Y:S01]  /*18ba0*/  S2R R2, SR_TID.X ;  /* 0x0000000000027919 */ /* 0x000e220000002100 */
[----:B------:R-:W-:Y:S01]  /*18bb0*/  BSSY B0, `(.L_x_2766) ;  /* 0x000000a000007945 */ /* 0x000fe20003800000 */
[----:B0-----:R-:W-:-:S05]  /*18bc0*/  LOP3.LUT R2, R2, 0x1f, RZ, 0xc0, !PT ;  /* 0x0000001f02027812 */ /* 0x001fca00078ec0ff */
[----:B------:R-:W-:Y:S02]  /*18bd0*/  IMAD.IADD R4, R19, 0x1, R2 ;  /* 0x0000000113047824 */ /* 0x000fe400078e0202 */
[----:B------:R-:W-:-:S03]  /*18be0*/  IMAD.MOV.U32 R2, RZ, RZ, RZ ;  /* 0x000000ffff027224 */ /* 0x000fc600078e00ff */
[----:B------:R-:W-:-:S13]  /*18bf0*/  ISETP.GE.OR P6, PT, R4, R3, !P0 ;  /* 0x000000030400720c */ /* 0x000fda00047c6670 */
[----:B------:R-:W-:Y:S05]  /*18c00*/  @P6 BRA `(.L_x_2767) ;  /* 0x0000000000106947 */ /* 0x000fea0003800000 */
[----:B------:R-:W0:Y:S01]  /*18c10*/  LDC.64 R2, c[0x0][0xc80] ;  /* 0x00032000ff027b82 */ /* 0x000e220000000a00 */
[----:B------:R-:W-:Y:S01]  /*18c20*/  ULDC.64 UR4, c[0x0][0x208] ;  /* 0x0000820000047ab9 */ /* 0x000fe20000000a00 */
[----:B0-----:R-:W-:-:S06]  /*18c30*/  IMAD.WIDE R2, R4, 0x4, R2 ;  /* 0x0000000404027825 */ /* 0x001fcc00078e0202 */
[----:B------:R0:W5:Y:S02]  /*18c40*/  LDG.E R2, desc[UR4][R2.64] ;  /* 0x0000000402027981 */ /* 0x000164000c1e1900 */
.L_x_2767:
[----:B------:R-:W-:Y:S05]  /*18c50*/  BSYNC B0 ;  /* 0x0000000000007941 */ /* 0x000fea0003800000 */
.L_x_2766:
[----:B------:R-:W-:-:S03]  /*18c60*/  UMOV UR4, 0xffffffff ;  /* 0xffffffff00047882 */ /* 0x000fc60000000000 */
[----:B------:R-:W-:Y:S05]  /*18c70*/  BRA.DIV UR4, `(.L_x_2768) ;  /* 0x00000026040c7947 */ /* 0x000fea000b800000 */
[----:B-----5:R-:W0:Y:S02]  /*18c80*/  SHFL.UP PT, R14, R2, 0x1, RZ ;  /* 0x04200000020e7989 */ /* 0x020e2400000e00ff */
        /* <DEDUP_REMOVED lines=15> */
.L_x_2837:
[----:B------:R-:W-:Y:S02]  /*18d80*/  ULDC UR4, c[0x0][0xc38] ;  /* 0x00030e0000047ab9 */ /* 0x000fe40000000800 */
[----:B------:R-:W-:-:S04]  /*18d90*/  IMAD.U32 R4, RZ, RZ, UR4 ;  /* 0x00000004ff047e24 */ /* 0x000fc8000f8e00ff */
[----:B----4-:R-:W-:-:S04]  /*18da0*/  IMAD R16, R16, R4, RZ ;  /* 0x0000000410107224 */ /* 0x010fc800078e02ff */
[----:B------:R-:W-:-:S05]  /*18db0*/  IMAD.IADD R5, R16, 0x1, R5 ;  /* 0x0000000110057824 */ /* 0x000fca00078e0205 */
[----:B------:R-:W-:-:S13]  /*18dc0*/  ISETP.GT.AND P6, PT, R5, R0, PT ;  /* 0x000000000500720c */ /* 0x000fda0003fc4270 */
[----:B------:R-:W-:Y:S05]  /*18dd0*/  @!P6 BRA `(.L_x_2769) ;  /* 0xfffffffc0060e947 */ /* 0x000fea000383ffff */
.L_x_2764:
        /* <DEDUP_REMOVED lines=8> */
.L_x_2841:
[----:B------:R-:W-:Y:S01]  /*18e60*/  ISETP.NE.AND P0, PT, R5, RZ, PT ;  /* 0x000000ff0500720c */ /* 0x000fe20003f05270 */
[----:B------:R-:W-:-:S12]  /*18e70*/  IMAD.MOV.U32 R5, RZ, RZ, RZ ;  /* 0x000000ffff057224 */ /* 0x000fd800078e00ff */
[----:B------:R-:W-:Y:S05]  /*18e80*/  @!P0 BRA `(.L_x_2771) ;  /* 0x0000000000148947 */ /* 0x000fea0003800000 */
[----:B------:R-:W-:Y:S01]  /*18e90*/  UMOV UR4, 0xffffffff ;  /* 0xffffffff00047882 */ /* 0x000fe20000000000 */
[----:B------:R-:W-:Y:S02]  /*18ea0*/  VIADD R12, R6, 0xffffffff ;  /* 0xffffffff060c7836 */ /* 0x000fe40000000000 */
[----:B------:R-:W-:Y:S05]  /*18eb0*/  BRA.DIV UR4, `(.L_x_2772) ;  /* 0x0000002604987947 */ /* 0x000fea000b800000 */
[----:B0-----:R0:W0:Y:S02]  /*18ec0*/  SHFL.IDX PT, R3, R3, R12, 0x1f ;  /* 0x00001f0c03037589 */ /* 0x00102400000e0000 */
.L_x_2844:
[----:B0-----:R-:W-:-:S07]  /*18ed0*/  IMAD.MOV.U32 R5, RZ, RZ, R3 ;  /* 0x000000ffff057224 */ /* 0x001fce00078e0003 */
.L_x_2771:
[----:B0---4-:R-:W0:Y:S01]  /*18ee0*/  LDC.64 R2, c[0x0][0xc90] ;  /* 0x00032400ff027b82 */ /* 0x011e220000000a00 */
[----:B------:R-:W-:Y:S01]  /*18ef0*/  IMAD.IADD R19, R6, 0x1, R19 ;  /* 0x0000000106137824 */ /* 0x000fe200078e0213 */
[----:B------:R-:W-:-:S03]  /*18f00*/  ULDC.64 UR4, c[0x0][0x208] ;  /* 0x0000820000047ab9 */ /* 0x000fc60000000a00 */
[----:B0-----:R-:W-:-:S05]  /*18f10*/  IMAD.WIDE R2, R19, 0x4, R2 ;  /* 0x0000000413027825 */ /* 0x001fca00078e0202 */
[----:B-1-3--:R-:W3:Y:S01]  /*18f20*/  LDG.E R7, desc[UR4][R2.64] ;  /* 0x0000000402077981 */ /* 0x00aee2000c1e1900 */
[----:B------:R-:W-:-:S04]  /*18f30*/  IMAD R16, R5, R4, R16 ;  /* 0x0000000405107224 */ /* 0x000fc800078e0210 */
[----:B------:R-:W-:Y:S02]  /*18f40*/  IMAD.IADD R0, R0, 0x1, -R16 ;  /* 0x0000000100007824 */ /* 0x000fe400078e0a10 */
[----:B---3--:R-:W-:-:S05]  /*18f50*/  IMAD R6, R17, R7, RZ ;  /* 0x0000000711067224 */ /* 0x008fca00078e02ff */
        /* <DEDUP_REMOVED lines=59> */
.L_x_2765:
[----:B------:R-:W-:Y:S01]  /*19310*/  UMOV UR4, URZ ;  /* 0x0000003f00047c82 */ /* 0x000fe20008000000 */
[----:B------:R-:W-:Y:S01]  /*19320*/  UMOV UR5, URZ ;  /* 0x0000003f00057c82 */ /* 0x000fe20008000000 */
[----:B------:R-:W-:Y:S01]  /*19330*/  ULDC UR6, c[0x0][0xc3c] ;  /* 0x00030f0000067ab9 */ /* 0x000fe20000000800 */
[----:B------:R-:W-:Y:S02]  /*19340*/  IMAD.MOV.U32 R16, RZ, RZ, R0 ;  /* 0x000000ffff107224 */ /* 0x000fe400078e0000 */
[----:B------:R-:W-:Y:S02]  /*19350*/  IMAD.U32 R17, RZ, RZ, UR4 ;  /* 0x00000004ff117e24 */ /* 0x000fe4000f8e00ff */
[----:B------:R-:W-:Y:S02]  /*19360*/  IMAD.U32 R18, RZ, RZ, UR5 ;  /* 0x00000005ff127e24 */ /* 0x000fe4000f8e00ff */
[----:B------:R-:W-:-:S07]  /*19370*/  IMAD.U32 R19, RZ, RZ, UR6 ;  /* 0x00000006ff137e24 */ /* 0x000fce000f8e00ff */
.L_x_2773:
[----:B------:R0:W4:Y:S01]  /*19380*/  LDL R3, [R1+0x4] ;  /* 0x0000040001037983 */ /* 0x0001220000100800 */
[----:B------:R-:W1:Y:S01]  /*19390*/  S2R R0, SR_TID.X ;  /* 0x0000000000007919 */ /* 0x000e620000002100 */
[----:B------:R-:W-:Y:S05]  /*193a0*/  WARPSYNC.ALL ;  /* 0x0000000000007948 */ /* 0x000fea0003800000 */
[----:B-1----:R-:W-:Y:S01]  /*193b0*/  LOP3.LUT R0, R0, 0x1f, RZ, 0xc0, !PT ;  /* 0x0000001f00007812 */ /* 0x002fe200078ec0ff */
[----:B------:R-:W-:Y:S03]  /*193c0*/  BAR.SYNC.DEFER_BLOCKING 0x4, 0x180 ;  /* 0x0106000000007b1d */ /* 0x000fe60000010000 */
[----:B------:R-:W-:-:S13]  /*193d0*/  ISETP.NE.AND P0, PT, R0, RZ, PT ;  /* 0x000000ff0000720c */ /* 0x000fda0003f05270 */
[----:B------:R-:W4:Y:S01]  /*193e0*/  @!P0 S2R R0, SR_CgaCtaId ;  /* 0x0000000000008919 */ /* 0x000f220000008800 */
[----:B------:R-:W-:-:S04]  /*193f0*/  @!P0 MOV R2, 0x400 ;  /* 0x0000040000028802 */ /* 0x000fc80000000f00 */
[----:B----4-:R-:W-:-:S05]  /*19400*/  @!P0 LEA R3, R0, R2, 0x18 ;  /* 0x0000000200038211 */ /* 0x010fca00078ec0ff */
[----:B------:R0:W-:Y:S04]  /*19410*/  @!P0 STS.128 [R3+0x388d0], R16 ;  /* 0x0388d01003008388 */ /* 0x0001e80000000c00 */
[----:B------:R0:W-:Y:S01]  /*19420*/  @!P0 STL [R1+0x4], R3 ;  /* 0x0000040301008387 */ /* 0x0001e20000100800 */
[----:B------:R-:W-:Y:S06]  /*19430*/  BAR.ARV 0x5, 0x180 ;  /* 0x0146000000007b1d */ /* 0x000fec0000002000 */
.L_x_2762:
[----:B------:R-:W-:Y:S02]  /*19440*/  ULDC UR4, c[0x0][0xc3c] ;  /* 0x00030f0000047ab9 */ /* 0x000fe40000000800 */
[----:B0-----:R-:W-:-:S13]  /*19450*/  ISETP.GE.AND P0, PT, R19, UR4, PT ;  /* 0x0000000413007c0c */ /* 0x001fda000bf06270 */
[----:B------:R-:W-:Y:S05]  /*19460*/  @!P0 BRA `(.L_x_2774) ;  /* 0xffffff9c00808947 */ /* 0x000fea000383ffff */
[----:B------:R-:W-:Y:S05]  /*19470*/  BSYNC B8 ;  /* 0x0000000000087941 */ /* 0x000fea0003800000 */
.L_x_2661:
[----:B----4-:R-:W4:Y:S01]  /*19480*/  LDL.LU R0, [R1+0x48] ;  /* 0x0000480001007983 */ /* 0x010f220000300800 */
[----:B------:R-:W-:Y:S01]  /*19490*/  BSSY B0, `(.L_x_2775) ;  /* 0x000000b000007945 */ /* 0x000fe20003800000 */
[----:B------:R-:W0:Y:S01]  /*194a0*/  S2R R5, SR_CgaCtaId ;  /* 0x0000000000057919 */ /* 0x000e220000008800 */
[----:B----4-:R-:W-:-:S05]  /*194b0*/  VIADD R0, R0, 0x1 ;  /* 0x0000000100007836 */ /* 0x010fca0000000000 */
[----:B------:R-:W-:-:S04]  /*194c0*/  LEA.HI R2, R0, R0, RZ, 0x1 ;  /* 0x0000000000027211 */ /* 0x000fc800078f08ff */
[----:B------:R-:W-:-:S05]  /*194d0*/  LOP3.LUT R3, R2, 0xfffffffe, RZ, 0xc0, !PT ;  /* 0xfffffffe02037812 */ /* 0x000fca00078ec0ff */
[----:B------:R-:W-:Y:S01]  /*194e0*/  IMAD.IADD R3, R0, 0x1, -R3 ;  /* 0x0000000100037824 */ /* 0x000fe200078e0a03 */
[----:B------:R-:W-:-:S04]  /*194f0*/  MOV R0, 0x400 ;  /* 0x0000040000007802 */ /* 0x000fc80000000f00 */
[----:B0-----:R-:W-:Y:S02]  /*19500*/  LEA R0, R5, R0, 0x18 ;  /* 0x0000000005007211 */ /* 0x001fe400078ec0ff */
[----:B------:R-:W-:-:S04]  /*19510*/  SHF.L.U32 R3, R3, 0x1f, RZ ;  /* 0x0000001f03037819 */ /* 0x000fc800000006ff */
[----:B------:R-:W0:Y:S02]  /*19520*/  SYNCS.PHASECHK.TRANS64.TRYWAIT P0, [R0+URZ+0x38820], R3 ;  /* 0x03882003000075a7 */ /* 0x000e24000800017f */
[----:B0-----:R-:W-:Y:S05]  /*19530*/  @!P0 BRA `(.L_x_2776) ;  /* 0x0000002000208947 */ /* 0x001fea0003800000 */
.L_x_2845:
[----:B------:R-:W-:Y:S05]  /*19540*/  BSYNC B0 ;  /* 0x0000000000007941 */ /* 0x000fea0003800000 */
.L_x_2775:
[----:B------:R-:W-:-:S03]  /*19550*/  UMOV UR4, 0xffffffff ;  /* 0xffffffff00047882 */ /* 0x000fc60000000000 */
[----:B------:R-:W-:Y:S05]  /*19560*/  BRA.DIV UR4, `(.L_x_2777) ;  /* 0x0000002204287947 */ /* 0x000fea000b800000 */
[----:B------:R-:W4:Y:S02]  /*19570*/  S2R R2, SR_TID.X ;  /* 0x0000000000027919 */ /* 0x000f240000002100 */
[----:B----4-:R-:W-:-:S04]  /*19580*/  SHF.R.U32.HI R2, RZ, 0x5, R2 ;  /* 0x00000005ff027819 */ /* 0x010fc80000011602 */
[----:B------:R-:W-:-:S05]  /*19590*/  LOP3.LUT R2, R2, 0x3, RZ, 0xc0, !PT ;  /* 0x0000000302027812 */ /* 0x000fca00078ec0ff */
[----:B------:R4:W0:Y:S02]  /*195a0*/  SHFL.IDX PT, R14, R2, RZ, 0x1f ;  /* 0x00001fff020e7589 */ /* 0x00082400000e0000 */
.L_x_2848:
[----:B0-----:R-:W-:Y:S01]  /*195b0*/  ISETP.NE.AND P0, PT, R14, RZ, PT ;  /* 0x000000ff0e00720c */ /* 0x001fe20003f05270 */
[----:B------:R-:W-:-:S12]  /*195c0*/  BSSY B0, `(.L_x_2778) ;  /* 0x0000029000007945 */ /* 0x000fd80003800000 */
[----:B------:R-:W-:Y:S05]  /*195d0*/  @P0 BRA `(.L_x_2779) ;  /* 0x00000000009c0947 */ /* 0x000fea0003800000 */
[----:B------:R-:W-:-:S03]  /*195e0*/  UMOV UR4, 0xffffffff ;  /* 0xffffffff00047882 */ /* 0x000fc60000000000 */
[----:B------:R-:W-:Y:S05]  /*195f0*/  BRA.DIV UR4, `(.L_x_2780) ;  /* 0x0000002204387947 */ /* 0x000fea000b800000 */
[----:B------:R-:W-:-:S13]  /*19600*/  ELECT P6, URZ, PT ;  /* 0x00000000003f782f */ /* 0x000fda00038c0000 */
.L_x_2851:
[----:B------:R-:W-:Y:S05]  /*19610*/  @!P6 BRA `(.L_x_2779) ;  /* 0x00000000008ce947 */ /* 0x000fea0003800000 */
[----:B----4-:R-:W4:Y:S02]  /*19620*/  LDL R2, [R1+0x54] ;  /* 0x0000540001027983 */ /* 0x010f240000100800 */
[----:B----4-:R-:W-:-:S13]  /*19630*/  R2UR UR4, R2 ;  /* 0x00000000020472ca */ /* 0x010fda00000e0000 */
[----:B------:R-:W-:-:S06]  /*19640*/  ULOP3.LUT UR4, UR4, 0x2, URZ, 0xfc, !UPT ;  /* 0x0000000204047892 */ /* 0x000fcc000f8efc3f */
[----:B------:R-:W-:-:S05]  /*19650*/  IMAD.U32 R2, RZ, RZ, UR4 ;  /* 0x00000004ff027e24 */ /* 0x000fca000f8e00ff */
[----:B------:R-:W-:-:S13]  /*19660*/  ISETP.NE.AND P2, PT, R2, 0x3, PT ;  /* 0x000000030200780c */ /* 0x000fda0003f45270 */
[----:B------:R-:W-:Y:S05]  /*19670*/  @!P2 BRA `(.L_x_2781) ;  /* 0x000000000004a947 */ /* 0x000fea0003800000 */
[----:B------:R-:W-:Y:S01]  /*19680*/  BPT.TRAP 0x1 ;  /* 0x000000040000795c */ /* 0x000fe20000300000 */
.L_x_2781:
[----:B------:R-:W4:Y:S04]  /*19690*/  LDL R3, [R1+0x8] ;  /* 0x0000080001037983 */ /* 0x000f280000100800 */
[----:B-1-3--:R-:W3:Y:S01]  /*196a0*/  LDL.LU R7, [R1+0x14] ;  /* 0x0000140001077983 */ /* 0x00aee20000300800 */
[----:B------:R-:W-:-:S04]  /*196b0*/  VIADD R2, R0, 0x38840 ;  /* 0x0003884000027836 */ /* 0x000fc80000000000 */
[C---:B----4-:R-:W-:Y:S02]  /*196c0*/  IMAD R6, R3.reuse, 0x8, R2 ;  /* 0x0000000803067824 */ /* 0x050fe400078e0202 */
        /* <DEDUP_REMOVED lines=10> */
.L_x_2852:
[----:B------:R-:W1:Y:S02]  /*19770*/  SYNCS.PHASECHK.TRANS64.TRYWAIT P0, [R7+URZ], R2 ;  /* 0x00000002070075a7 */ /* 0x000e64000800017f */
[----:B-1----:R-:W-:Y:S05]  /*19780*/  @!P0 BRA `(.L_x_2783) ;  /* 0x0000002000088947 */ /* 0x002fea0003800000 */
.L_x_2853:
[----:B------:R-:W-:Y:S05]  /*19790*/  @!P2 BRA `(.L_x_2784) ;  /* 0x000000000004a947 */ /* 0x000fea0003800000 */
[----:B------:R-:W-:Y:S01]  /*197a0*/  BPT.TRAP 0x1 ;  /* 0x000000040000795c */ /* 0x000fe20000300000 */
.L_x_2784:
[----:B------:R-:W3:Y:S01]  /*197b0*/  LDL.LU R4, [R1+0x8] ;  /* 0x0000080001047983 */ /* 0x000ee20000300800 */
[----:B------:R-:W-:-:S04]  /*197c0*/  VIADD R0, R0, 0x38860 ;  /* 0x0003886000007836 */ /* 0x000fc80000000000 */
[----:B---3--:R-:W-:-:S04]  /*197d0*/  IMAD R4, R4, 0x8, R0 ;  /* 0x0000000804047824 */ /* 0x008fc800078e0200 */
[----:B------:R-:W3:Y:S02]  /*197e0*/  SYNCS.PHASECHK.TRANS64.TRYWAIT P0, [R4+URZ], R5 ;  /* 0x00000005040075a7 */ /* 0x000ee4000800017f */
[----:B---3--:R-:W-:Y:S05]  /*197f0*/  @!P0 BRA `(.L_x_2785) ;  /* 0x0000002000008947 */ /* 0x008fea0003800000 */
.L_x_2854:
[----:B------:R-:W-:-:S07]  /*19800*/  IMAD R3, R3, 0x8, R0 ;  /* 0x0000000803037824 */ /* 0x000fce00078e0200 */
.L_x_2786:
[----:B----4-:R4:W0:Y:S02]  /*19810*/  SYNCS.PHASECHK.TRANS64.TRYWAIT P0, [R3+URZ], R2 ;  /* 0x00000002030075a7 */ /* 0x010824000800017f */
[----:B0-----:R-:W-:Y:S05]  /*19820*/  @!P0 NANOSLEEP.SYNCS 0x989680 ;  /* 0x009896800000895d */ /* 0x001fea0003900000 */
[----:B------:R-:W0:Y:S02]  /*19830*/  @!P0 SYNCS.PHASECHK.TRANS64 P0, [R3+URZ], R2 ;  /* 0x00000002030085a7 */ /* 0x000e24000800007f */
[----:B0-----:R-:W-:Y:S05]  /*19840*/  @!P0 BRA `(.L_x_2786) ;  /* 0xfffffffc00f08947 */ /* 0x001fea000383ffff */
.L_x_2779:
[----:B------:R-:W-:Y:S05]  /*19850*/  BSYNC B0 ;  /* 0x0000000000007941 */ /* 0x000fea0003800000 */
.L_x_2778:
[----:B------:R-:W-:Y:S05]  /*19860*/  EXIT ;  /* 0x000000000000794d */ /* 0x000fea0003800000 */
.L_x_2603:
[----:B------:R-:W-:-:S13]  /*19870*/  R2UR UR4, R17 ;  /* 0x00000000110472ca */ /* 0x000fda00000e0000 */
[----:B0-----:R-:W-:-:S04]  /*19880*/  IMAD.U32 R3, RZ, RZ, UR4 ;  /* 0x00000004ff037e24 */ /* 0x001fc8000f8e00ff */
[----:B------:R0:W1:Y:S03]  /*19890*/  SYNCS.PHASECHK.TRANS64.TRYWAIT P1, [R3+URZ+0x38800], R0 ;  /* 0x03880000030075a7 */ /* 0x000066000802017f */
[----:B-1----:R-:W-:Y:S05]  /*198a0*/  @!P1 NANOSLEEP.SYNCS 0x989680 ;  /* 0x009896800000995d */ /* 0x002fea0003900000 */
[----:B------:R-:W1:Y:S02]  /*198b0*/  @!P1 SYNCS.PHASECHK.TRANS64 P1, [R3+URZ+0x38800], R0 ;  /* 0x03880000030095a7 */ /* 0x000e64000802007f */
[----:B-1----:R-:W-:Y:S05]  /*198c0*/  @!P1 BRA `(.L_x_2603) ;  /* 0xfffffffc00e89947 */ /* 0x002fea000383ffff */
[----:B------:R-:W-:Y:S05]  /*198d0*/  BRA `(.L_x_2787) ;  /* 0xfffffe8000e07947 */ /* 0x000fea000383ffff */
.L_x_2607:
[----:B-1----:R1:W2:Y:S02]  /*198e0*/  SYNCS.PHASECHK.TRANS64.TRYWAIT P2, [R0+URZ+0x38830], R3 ;  /* 0x03883003000075a7 */ /* 0x0022a4000804017f */
[----:B--2---:R-:W-:Y:S05]  /*198f0*/  @!P2 NANOSLEEP.SYNCS 0x989680 ;  /* 0x009896800000a95d */ /* 0x004fea0003900000 */
[----:B------:R-:W2:Y:S02]  /*19900*/  @!P2 SYNCS.PHASECHK.TRANS64 P2, [R0+URZ+0x38830], R3 ;  /* 0x038830030000a5a7 */ /* 0x000ea4000804007f */
[----:B--2---:R-:W-:Y:S05]  /*19910*/  @!P2 BRA `(.L_x_2607) ;  /* 0xfffffffc00f0a947 */ /* 0x004fea000383ffff */
[----:B------:R-:W-:Y:S05]  /*19920*/  BRA `(.L_x_2606) ;  /* 0xfffffe84000c7947 */ /* 0x000fea000383ffff */
.L_x_2612:
[----:B------:R-:W-:-:S13]  /*19930*/  R2UR UR4, R4 ;  /* 0x00000000040472ca */ /* 0x000fda00000e0000 */
[----:B-1----:R-:W-:-:S04]  /*19940*/  IMAD.U32 R152, RZ, RZ, UR4 ;  /* 0x00000004ff987e24 */ /* 0x002fc8000f8e00ff */
[----:B------:R1:W2:Y:S03]  /*19950*/  SYNCS.PHASECHK.TRANS64.TRYWAIT P3, [R152+URZ+0x38830], R3 ;  /* 0x03883003980075a7 */ /* 0x0002a6000806017f */
[----:B--2---:R-:W-:Y:S05]  /*19960*/  @!P3 NANOSLEEP.SYNCS 0x989680 ;  /* 0x009896800000b95d */ /* 0x004fea0003900000 */
[----:B------:R-:W2:Y:S02]  /*19970*/  @!P3 SYNCS.PHASECHK.TRANS64 P3, [R152+URZ+0x38830], R3 ;  /* 0x038830039800b5a7 */ /* 0x000ea4000806007f */
[----:B--2---:R-:W-:Y:S05]  /*19980*/  @!P3 BRA `(.L_x_2612) ;  /* 0xfffffffc00e8b947 */ /* 0x004fea000383ffff */
[----:B------:R-:W-:Y:S05]  /*19990*/  BRA `(.L_x_2611) ;  /* 0xfffffec4008c7947 */ /* 0x000fea000383ffff */
.L_x_2616:
[----:B0-----:R-:W-:-:S04]  /*199a0*/  IMAD.U32 R3, RZ, RZ, UR4 ;  /* 0x00000004ff037e24 */ /* 0x001fc8000f8e00ff */
[----:B------:R0:W2:Y:S03]  /*199b0*/  SYNCS.PHASECHK.TRANS64.TRYWAIT P3, [R3+URZ+0x38850], R0 ;  /* 0x03885000030075a7 */ /* 0x0000a6000806017f */
[----:B--2---:R-:W-:Y:S05]  /*199c0*/  @!P3 NANOSLEEP.SYNCS 0x989680 ;  /* 0x009896800000b95d */ /* 0x004fea0003900000 */
[----:B------:R-:W2:Y:S02]  /*199d0*/  @!P3 SYNCS.PHASECHK.TRANS64 P3, [R3+URZ+0x38850], R0 ;  /* 0x038850000300b5a7 */ /* 0x000ea4000806007f */
[----:B--2---:R-:W-:Y:S05]  /*199e0*/  @!P3 BRA `(.L_x_2616) ;  /* 0xfffffffc00ecb947 */ /* 0x004fea000383ffff */
[----:B------:R-:W-:Y:S05]  /*199f0*/  BRA `(.L_x_2615) ;  /* 0xfffffee800b47947 */ /* 0x000fea000383ffff */
.L_x_2622:
[----:B-1----:R-:W-:-:S04]  /*19a00*/  IMAD.U32 R4, RZ, RZ, UR4 ;  /* 0x00000004ff047e24 */ /* 0x002fc8000f8e00ff */
[----:B------:R1:W2:Y:S03]  /*19a10*/  SYNCS.PHASECHK.TRANS64.TRYWAIT P2, [R4+URZ+0x38830], R3 ;  /* 0x03883003040075a7 */ /* 0x0002a6000804017f */
[----:B--2---:R-:W-:Y:S05]  /*19a20*/  @!P2 NANOSLEEP.SYNCS 0x989680 ;  /* 0x009896800000a95d */ /* 0x004fea0003900000 */
[----:B------:R-:W2:Y:S02]  /*19a30*/  @!P2 SYNCS.PHASECHK.TRANS64 P2, [R4+URZ+0x38830], R3 ;  /* 0x038830030400a5a7 */ /* 0x000ea4000804007f */
[----:B--2---:R-:W-:Y:S05]  /*19a40*/  @!P2 BRA `(.L_x_2622) ;  /* 0xfffffffc00eca947 */ /* 0x004fea000383ffff */
[----:B------:R-:W-:Y:S05]  /*19a50*/  BRA `(.L_x_2621) ;  /* 0xffffff0400e87947 */ /* 0x000fea000383ffff */
.L_x_2626:
[----:B01----:R-:W-:-:S04]  /*19a60*/  IMAD.U32 R3, RZ, RZ, UR4 ;  /* 0x00000004ff037e24 */ /* 0x003fc8000f8e00ff */
[----:B------:R0:W1:Y:S03]  /*19a70*/  SYNCS.PHASECHK.TRANS64.TRYWAIT P2, [R3+URZ+0x38850], R0 ;  /* 0x03885000030075a7 */ /* 0x000066000804017f */
[----:B-1----:R-:W-:Y:S05]  /*19a80*/  @!P2 NANOSLEEP.SYNCS 0x989680 ;  /* 0x009896800000a95d */ /* 0x002fea0003900000 */
[----:B------:R-:W1:Y:S02]  /*19a90*/  @!P2 SYNCS.PHASECHK.TRANS64 P2, [R3+URZ+0x38850], R0 ;  /* 0x038850000300a5a7 */ /* 0x000e64000804007f */
[----:B-1----:R-:W-:Y:S05]  /*19aa0*/  @!P2 BRA `(.L_x_2626) ;  /* 0xfffffffc00eca947 */ /* 0x002fea000383ffff */
[----:B------:R-:W-:Y:S05]  /*19ab0*/  BRA `(.L_x_2625) ;  /* 0xffffff30000c7947 */ /* 0x000fea000383ffff */
.L_x_2631:
[----:B-1----:R-:W-:-:S04]  /*19ac0*/  IMAD.U32 R7, RZ, RZ, UR7 ;  /* 0x00000007ff077e24 */ /* 0x002fc8000f8e00ff */
[----:B------:R1:W2:Y:S03]  /*19ad0*/  SYNCS.PHASECHK.TRANS64.TRYWAIT P0, [R7+URZ+0x38850], R0 ;  /* 0x03885000070075a7 */ /* 0x0002a6000800017f */
[----:B--2---:R-:W-:Y:S05]  /*19ae0*/  @!P0 NANOSLEEP.SYNCS 0x989680 ;  /* 0x009896800000895d */ /* 0x004fea0003900000 */
[----:B------:R-:W2:Y:S02]  /*19af0*/  @!P0 SYNCS.PHASECHK.TRANS64 P0, [R7+URZ+0x38850], R0 ;  /* 0x03885000070085a7 */ /* 0x000ea4000800007f */
[----:B--2---:R-:W-:Y:S05]  /*19b00*/  @!P0 BRA `(.L_x_2631) ;  /* 0xfffffffc00ec8947 */ /* 0x004fea000383ffff */
[----:B------:R-:W-:Y:S05]  /*19b10*/  BRA `(.L_x_2630) ;  /* 0xffffff4c00587947 */ /* 0x000fea000383ffff */
.L_x_2673:
        /* <DEDUP_REMOVED lines=11> */
.L_x_2789:
[----:B------:R-:W-:Y:S05]  /*19bd0*/  BSYNC B0 ;  /* 0x0000000000007941 */ /* 0x000fea0003800000 */
.L_x_2788:
[----:B------:R-:W-:Y:S05]  /*19be0*/  BRA `(.L_x_2790) ;  /* 0xffffffa000d07947 */ /* 0x000fea000383ffff */
.L_x_2675:
[----:B------:R-:W-:Y:S01]  /*19bf0*/  BSSY B0, `(.L_x_2791) ;  /* 0x0000006000007945 */ /* 0x000fe20003800000 */
[----:B------:R-:W-:-:S07]  /*19c00*/  IMAD.MOV.U32 R15, RZ, RZ, -0x1 ;  /* 0xffffffffff0f7424 */ /* 0x000fce00078e00ff */
[----:B012---:R-:W-:Y:S05]  /*19c10*/  WARPSYNC.COLLECTIVE R15, `(.L_x_2792) ;  /* 0x000000000f0c7348 */ /* 0x007fea0003c00000 */
[----:B------:R-:W-:Y:S02]  /*19c20*/  ELECT P6, UR62, PT ;  /* 0x00000000003e782f */ /* 0x000fe400038c0000 */
[----:B------:R-:W-:Y:S01]  /*19c30*/  MOV R14, UR62 ;  /* 0x0000003e000e7c02 */ /* 0x000fe20008000f00 */
[----:B012---:R-:W-:Y:S10]  /*19c40*/  ENDCOLLECTIVE ;  /* 0x000000000000791b */ /* 0x007ff40003800000 */
.L_x_2792:
[----:B------:R-:W-:Y:S05]  /*19c50*/  BSYNC B0 ;  /* 0x0000000000007941 */ /* 0x000fea0003800000 */
.L_x_2791:
[----:B------:R-:W-:Y:S05]  /*19c60*/  BRA `(.L_x_2793) ;  /* 0xffffffa000d87947 */ /* 0x000fea000383ffff */
.L_x_2677:
[----:B--2---:R2:W3:Y:S02]  /*19c70*/  SYNCS.PHASECHK.TRANS64.TRYWAIT P0, [R0+URZ+0x38840], R2 ;  /* 0x03884002000075a7 */ /* 0x0044e4000800017f */
[----:B---3--:R-:W-:Y:S05]  /*19c80*/  @!P0 NANOSLEEP.SYNCS 0x989680 ;  /* 0x009896800000895d */ /* 0x008fea0003900000 */
[----:B------:R-:W3:Y:S02]  /*19c90*/  @!P0 SYNCS.PHASECHK.TRANS64 P0, [R0+URZ+0x38840], R2 ;  /* 0x03884002000085a7 */ /* 0x000ee4000800007f */
[----:B---3--:R-:W-:Y:S05]  /*19ca0*/  @!P0 BRA `(.L_x_2677) ;  /* 0xfffffffc00f08947 */ /* 0x008fea000383ffff */
[----:B------:R-:W-:Y:S05]  /*19cb0*/  BRA `(.L_x_2794) ;  /* 0xffffffa400487947 */ /* 0x000fea000383ffff */
.L_x_2681:
[----:B------:R-:W2:Y:S01]  /*19cc0*/  LDL.LU R11, [R1+0x34] ;  /* 0x00003400010b7983 */ /* 0x000ea20000300800 */
[----:B------:R-:W-:Y:S02]  /*19cd0*/  IMAD.MOV.U32 R13, RZ, RZ, R0 ;  /* 0x000000ffff0d7224 */ /* 0x000fe400078e0000 */
[----:B------:R-:W-:Y:S02]  /*19ce0*/  IMAD.MOV.U32 R12, RZ, RZ, RZ ;  /* 0x000000ffff0c7224 */ /* 0x000fe400078e00ff */
[----:B------:R-:W-:Y:S02]  /*19cf0*/  IMAD.MOV.U32 R15, RZ, RZ, -0x1 ;  /* 0xffffffffff0f7424 */ /* 0x000fe400078e00ff */
[----:B------:R-:W-:Y:S02]  /*19d00*/  IMAD R17, R17, 0x80, R10 ;  /* 0x0000008011117824 */ /* 0x000fe400078e020a */
[----:B--2---:R-:W-:Y:S02]  /*19d10*/  IMAD R2, R11, R7, RZ ;  /* 0x000000070b027224 */ /* 0x004fe400078e02ff */
[----:B------:R-:W-:-:S02]  /*19d20*/  IMAD.MOV.U32 R11, RZ, RZ, 0x181f ;  /* 0x0000181fff0b7424 */ /* 0x000fc400078e00ff */
[C---:B------:R-:W-:Y:S01]  /*19d30*/  VIADD R7, R17.reuse, 0x60 ;  /* 0x0000006011077836 */ /* 0x040fe20000000000 */
[----:B------:R-:W-:-:S13]  /*19d40*/  ISETP.GE.AND P5, PT, R17, R2, PT ;  /* 0x000000021100720c */ /* 0x000fda0003fa6270 */
[----:B-----5:R-:W-:Y:S05]  /*19d50*/  WARPSYNC.COLLECTIVE R15, `(.L_x_2795) ;  /* 0x000000000f087348 */ /* 0x020fea0003c00000 */
[----:B------:R0:W1:Y:S02]  /*19d60*/  SHFL.IDX P6, R14, R13, R12, R11 ;  /* 0x0000000c0d0e7389 */ /* 0x00006400000c000b */
[----:B01---5:R-:W-:Y:S01]  /*19d70*/  ENDCOLLECTIVE ;  /* 0x000000000000791b */ /* 0x023fe20003800000 */
.L_x_2795:
[----:B------:R-:W-:Y:S02]  /*19d80*/  IMAD.MOV.U32 R13, RZ, RZ, R3 ;  /* 0x000000ffff0d7224 */ /* 0x000fe400078e0003 */
[----:B------:R-:W-:-:S07]  /*19d90*/  IMAD.MOV.U32 R4, RZ, RZ, R14 ;  /* 0x000000ffff047224 */ /* 0x000fce00078e000e */
[----:B------:R-:W-:Y:S05]  /*19da0*/  WARPSYNC.COLLECTIVE R15, `(.L_x_2796) ;  /* 0x000000000f087348 */ /* 0x000fea0003c00000 */
[----:B------:R0:W1:Y:S02]  /*19db0*/  SHFL.IDX P6, R14, R13, R12, R11 ;  /* 0x0000000c0d0e7389 */ /* 0x00006400000c000b */
[----:B01----:R-:W-:Y:S01]  /*19dc0*/  ENDCOLLECTIVE ;  /* 0x000000000000791b */ /* 0x003fe20003800000 */
.L_x_2796:
        /* <DEDUP_REMOVED lines=19> */
.L_x_2797:
[----:B------:R-:W-:-:S05]  /*19f00*/  VIADD R4, R17, 0x10 ;  /* 0x0000001011047836 */ /* 0x000fca0000000000 */
[----:B------:R-:W-:Y:S01]  /*19f10*/  ISETP.GE.AND P5, PT, R4, R2, PT ;  /* 0x000000020400720c */ /* 0x000fe20003fa6270 */
[----:B------:R-:W-:Y:S02]  /*19f20*/  IMAD.MOV.U32 R13, RZ, RZ, R3 ;  /* 0x000000ffff0d7224 */ /* 0x000fe400078e0003 */
[----:B------:R-:W-:-:S10]  /*19f30*/  IMAD.MOV.U32 R4, RZ, RZ, R14 ;  /* 0x000000ffff047224 */ /* 0x000fd400078e000e */
[----:B------:R-:W-:Y:S05]  /*19f40*/  WARPSYNC.COLLECTIVE R15, `(.L_x_2798) ;  /* 0x000000000f087348 */ /* 0x000fea0003c00000 */
[----:B------:R0:W1:Y:S02]  /*19f50*/  SHFL.IDX P6, R14, R13, R12, R11 ;  /* 0x0000000c0d0e7389 */ /* 0x00006400000c000b */
[----:B01----:R-:W-:Y:S01]  /*19f60*/  ENDCOLLECTIVE ;  /* 0x000000000000791b */ /* 0x003fe20003800000 */
.L_x_2798:
        /* <DEDUP_REMOVED lines=19> */
.L_x_2799:
[----:B------:R-:W-:-:S05]  /*1a0a0*/  VIADD R4, R17, 0x20 ;  /* 0x0000002011047836 */ /* 0x000fca0000000000 */
[----:B------:R-:W-:Y:S01]  /*1a0b0*/  ISETP.GE.AND P5, PT, R4, R2, PT ;  /* 0x000000020400720c */ /* 0x000fe20003fa6270 */
[----:B------:R-:W-:Y:S02]  /*1a0c0*/  IMAD.MOV.U32 R13, RZ, RZ, R3 ;  /* 0x000000ffff0d7224 */ /* 0x000fe400078e0003 */
[----:B------:R-:W-:-:S10]  /*1a0d0*/  IMAD.MOV.U32 R4, RZ, RZ, R14 ;  /* 0x000000ffff047224 */ /* 0x000fd400078e000e */
[----:B------:R-:W-:Y:S05]  /*1a0e0*/  WARPSYNC.COLLECTIVE R15, `(.L_x_2800) ;  /* 0x000000000f087348 */ /* 0x000fea0003c00000 */
[----:B------:R0:W1:Y:S02]  /*1a0f0*/  SHFL.IDX P6, R14, R13, R12, R11 ;  /* 0x0000000c0d0e7389 */ /* 0x00006400000c000b */
[----:B01----:R-:W-:Y:S01]  /*1a100*/  ENDCOLLECTIVE ;  /* 0x000000000000791b */ /* 0x003fe20003800000 */
.L_x_2800:
        /* <DEDUP_REMOVED lines=19> */
.L_x_2801:
[----:B------:R-:W-:-:S05]  /*1a240*/  VIADD R4, R17, 0x30 ;  /* 0x0000003011047836 */ /* 0x000fca0000000000 */
[----:B------:R-:W-:Y:S01]  /*1a250*/  ISETP.GE.AND P5, PT, R4, R2, PT ;  /* 0x000000020400720c */ /* 0x000fe20003fa6270 */
[----:B------:R-:W-:Y:S02]  /*1a260*/  IMAD.MOV.U32 R13, RZ, RZ, R3 ;  /* 0x000000ffff0d7224 */ /* 0x000fe400078e0003 */
[----:B------:R-:W-:-:S10]  /*1a270*/  IMAD.MOV.U32 R4, RZ, RZ, R14 ;  /* 0x000000ffff047224 */ /* 0x000fd400078e000e */
[----:B------:R-:W-:Y:S05]  /*1a280*/  WARPSYNC.COLLECTIVE R15, `(.L_x_2802) ;  /* 0x000000000f087348 */ /* 0x000fea0003c00000 */
[----:B------:R0:W1:Y:S02]  /*1a290*/  SHFL.IDX P6, R14, R13, R12, R11 ;  /* 0x0000000c0d0e7389 */ /* 0x00006400000c000b */
[----:B01----:R-:W-:Y:S01]  /*1a2a0*/  ENDCOLLECTIVE ;  /* 0x000000000000791b */ /* 0x003fe20003800000 */
.L_x_2802:
        /* <DEDUP_REMOVED lines=19> */
.L_x_2803:
[----:B------:R-:W-:-:S05]  /*1a3e0*/  VIADD R4, R17, 0x40 ;  /* 0x0000004011047836 */ /* 0x000fca0000000000 */
[----:B------:R-:W-:Y:S01]  /*1a3f0*/  ISETP.GE.AND P5, PT, R4, R2, PT ;  /* 0x000000020400720c */ /* 0x000fe20003fa6270 */
[----:B------:R-:W-:Y:S02]  /*1a400*/  IMAD.MOV.U32 R13, RZ, RZ, R3 ;  /* 0x000000ffff0d7224 */ /* 0x000fe400078e0003 */
[----:B------:R-:W-:-:S10]  /*1a410*/  IMAD.MOV.U32 R4, RZ, RZ, R14 ;  /* 0x000000ffff047224 */ /* 0x000fd400078e000e */
[----:B------:R-:W-:Y:S05]  /*1a420*/  WARPSYNC.COLLECTIVE R15, `(.L_x_2804) ;  /* 0x000000000f087348 */ /* 0x000fea0003c00000 */
[----:B------:R0:W1:Y:S02]  /*1a430*/  SHFL.IDX P6, R14, R13, R12, R11 ;  /* 0x0000000c0d0e7389 */ /* 0x00006400000c000b */
[----:B01----:R-:W-:Y:S01]  /*1a440*/  ENDCOLLECTIVE ;  /* 0x000000000000791b */ /* 0x003fe20003800000 */
.L_x_2804:
        /* <DEDUP_REMOVED lines=19> */
.L_x_2805:
[----:B------:R-:W-:-:S05]  /*1a580*/  VIADD R4, R17, 0x50 ;  /* 0x0000005011047836 */ /* 0x000fca0000000000 */
[----:B------:R-:W-:Y:S01]  /*1a590*/  ISETP.GE.AND P5, PT, R4, R2, PT ;  /* 0x000000020400720c */ /* 0x000fe20003fa6270 */
[----:B------:R-:W-:Y:S02]  /*1a5a0*/  IMAD.MOV.U32 R13, RZ, RZ, R3 ;  /* 0x000000ffff0d7224 */ /* 0x000fe400078e0003 */
[----:B------:R-:W-:-:S10]  /*1a5b0*/  IMAD.MOV.U32 R4, RZ, RZ, R14 ;  /* 0x000000ffff047224 */ /* 0x000fd400078e000e */
[----:B------:R-:W-:Y:S05]  /*1a5c0*/  WARPSYNC.COLLECTIVE R15, `(.L_x_2806) ;  /* 0x000000000f087348 */ /* 0x000fea0003c00000 */
[----:B------:R0:W1:Y:S02]  /*1a5d0*/  SHFL.IDX P6, R14, R13, R12, R11 ;  /* 0x0000000c0d0e7389 */ /* 0x00006400000c000b */
[----:B01----:R-:W-:Y:S01]  /*1a5e0*/  ENDCOLLECTIVE ;  /* 0x000000000000791b */ /* 0x003fe20003800000 */
.L_x_2806:
        /* <DEDUP_REMOVED lines=20> */
.L_x_2807:
[----:B------:R-:W-:Y:S02]  /*1a730*/  IMAD.MOV.U32 R13, RZ, RZ, R3 ;  /* 0x000000ffff0d7224 */ /* 0x000fe400078e0003 */
[----:B------:R-:W-:-:S07]  /*1a740*/  IMAD.MOV.U32 R6, RZ, RZ, R14 ;  /* 0x000000ffff067224 */ /* 0x000fce00078e000e */
[----:B------:R-:W-:Y:S05]  /*1a750*/  WARPSYNC.COLLECTIVE R15, `(.L_x_2808) ;  /* 0x000000000f087348 */ /* 0x000fea0003c00000 */
[----:B------:R0:W1:Y:S02]  /*1a760*/  SHFL.IDX P6, R14, R13, R12, R11 ;  /* 0x0000000c0d0e7389 */ /* 0x00006400000c000b */
[----:B01----:R-:W-:Y:S01]  /*1a770*/  ENDCOLLECTIVE ;  /* 0x000000000000791b */ /* 0x003fe20003800000 */
.L_x_2808:
        /* <DEDUP_REMOVED lines=19> */
.L_x_2809:
[----:B------:R-:W-:Y:S02]  /*1a8b0*/  IMAD.MOV.U32 R13, RZ, RZ, R3 ;  /* 0x000000ffff0d7224 */ /* 0x000fe400078e0003 */
[----:B------:R-:W-:-:S07]  /*1a8c0*/  IMAD.MOV.U32 R6, RZ, RZ, R14 ;  /* 0x000000ffff067224 */ /* 0x000fce00078e000e */
[----:B------:R-:W-:Y:S05]  /*1a8d0*/  WARPSYNC.COLLECTIVE R15, `(.L_x_2810) ;  /* 0x000000000f087348 */ /* 0x000fea0003c00000 */
[----:B------:R0:W1:Y:S02]  /*1a8e0*/  SHFL.IDX P6, R14, R13, R12, R11 ;  /* 0x0000000c0d0e7389 */ /* 0x00006400000c000b */
[----:B01----:R-:W-:Y:S01]  /*1a8f0*/  ENDCOLLECTIVE ;  /* 0x000000000000791b */ /* 0x003fe20003800000 */
.L_x_2810:
[----:B------:R-:W-:Y:S01]  /*1a900*/  IMAD.MOV.U32 R3, RZ, RZ, R14 ;  /* 0x000000ffff037224 */ /* 0x000fe200078e000e */
[----:B------:R-:W-:Y:S06]  /*1a910*/  BRA `(.L_x_2811) ;  /* 0xffffffa800347947 */ /* 0x000fec000383ffff */
.L_x_2686:
[----:B0-----:R-:W2:Y:S02]  /*1a920*/  LDL R2, [R1+0x4] ;  /* 0x0000040001027983 */ /* 0x001ea40000100800 */
[----:B--2---:R0:W1:Y:S02]  /*1a930*/  SYNCS.PHASECHK.TRANS64.TRYWAIT P0, [R2+URZ+0x38820], R0 ;  /* 0x03882000020075a7 */ /* 0x004064000800017f */
[----:B-1----:R-:W-:Y:S05]  /*1a940*/  @!P0 NANOSLEEP.SYNCS 0x989680 ;  /* 0x009896800000895d */ /* 0x002fea0003900000 */
[----:B------:R-:W1:Y:S02]  /*1a950*/  @!P0 SYNCS.PHASECHK.TRANS64 P0, [R2+URZ+0x38820], R0 ;  /* 0x03882000020085a7 */ /* 0x000e64000800007f */
[----:B-1----:R-:W-:Y:S05]  /*1a960*/  @!P0 BRA `(.L_x_2686) ;  /* 0xfffffffc00ec8947 */ /* 0x002fea000383ffff */
[----:B------:R-:W-:Y:S05]  /*1a970*/  BRA `(.L_x_2812) ;  /* 0xffffffa800b47947 */ /* 0x000fea000383ffff */
.L_x_2695:
[----:B-1----:R1:W2:Y:S02]  /*1a980*/  SYNCS.PHASECHK.TRANS64.TRYWAIT P0, [R2+URZ+0x38840], R0 ;  /* 0x03884000020075a7 */ /* 0x0022a4000800017f */
[----:B--2---:R-:W-:Y:S05]  /*1a990*/  @!P0 NANOSLEEP.SYNCS 0x989680 ;  /* 0x009896800000895d */ /* 0x004fea0003900000 */
[----:B------:R-:W2:Y:S02]  /*1a9a0*/  @!P0 SYNCS.PHASECHK.TRANS64 P0, [R2+URZ+0x38840], R0 ;  /* 0x03884000020085a7 */ /* 0x000ea4000800007f */
[----:B--2---:R-:W-:Y:S05]  /*1a9b0*/  @!P0 BRA `(.L_x_2695) ;  /* 0xfffffffc00f08947 */ /* 0x004fea000383ffff */
[----:B------:R-:W-:Y:S05]  /*1a9c0*/  BRA `(.L_x_2813) ;  /* 0xffffffac007c7947 */ /* 0x000fea000383ffff */
.L_x_2703:
[----:B0-----:R0:W1:Y:S02]  /*1a9d0*/  SYNCS.PHASECHK.TRANS64.TRYWAIT P0, [R2+URZ+0x60], R0 ;  /* 0x00006000020075a7 */ /* 0x001064000800017f */
[----:B-1----:R-:W-:Y:S05]  /*1a9e0*/  @!P0 NANOSLEEP.SYNCS 0x989680 ;  /* 0x009896800000895d */ /* 0x002fea0003900000 */
[----:B------:R-:W1:Y:S02]  /*1a9f0*/  @!P0 SYNCS.PHASECHK.TRANS64 P0, [R2+URZ+0x60], R0 ;  /* 0x00006000020085a7 */ /* 0x000e64000800007f */
[----:B-1----:R-:W-:Y:S05]  /*1aa00*/  @!P0 BRA `(.L_x_2703) ;  /* 0xfffffffc00f08947 */ /* 0x002fea000383ffff */
[----:B------:R-:W-:Y:S05]  /*1aa10*/  BRA `(.L_x_2814) ;  /* 0xffffffb000d87947 */ /* 0x000fea000383ffff */
.L_x_2714:
[----:B--2---:R2:W3:Y:S02]  /*1aa20*/  SYNCS.PHASECHK.TRANS64.TRYWAIT P0, [R3+URZ+0x38840], R2 ;  /* 0x03884002030075a7 */ /* 0x0044e4000800017f */
[----:B---3--:R-:W-:Y:S05]  /*1aa30*/  @!P0 NANOSLEEP.SYNCS 0x989680 ;  /* 0x009896800000895d */ /* 0x008fea0003900000 */
[----:B------:R-:W3:Y:S02]  /*1aa40*/  @!P0 SYNCS.PHASECHK.TRANS64 P0, [R3+URZ+0x38840], R2 ;  /* 0x03884002030085a7 */ /* 0x000ee4000800007f */
[----:B---3--:R-:W-:Y:S05]  /*1aa50*/  @!P0 BRA `(.L_x_2714) ;  /* 0xfffffffc00f08947 */ /* 0x008fea000383ffff */
[----:B------:R-:W-:Y:S05]  /*1aa60*/  BRA `(.L_x_2815) ;  /* 0xffffffbc00047947 */ /* 0x000fea000383ffff */
.L_x_2722:
[----:B-1----:R1:W2:Y:S02]  /*1aa70*/  SYNCS.PHASECHK.TRANS64.TRYWAIT P0, [R2+URZ+0x60], R3 ;  /* 0x00006003020075a7 */ /* 0x0022a4000800017f */
[----:B--2---:R-:W-:Y:S05]  /*1aa80*/  @!P0 NANOSLEEP.SYNCS 0x989680 ;  /* 0x009896800000895d */ /* 0x004fea0003900000 */
[----:B------:R-:W2:Y:S02]  /*1aa90*/  @!P0 SYNCS.PHASECHK.TRANS64 P0, [R2+URZ+0x60], R3 ;  /* 0x00006003020085a7 */ /* 0x000ea4000800007f */
[----:B--2---:R-:W-:Y:S05]  /*1aaa0*/  @!P0 BRA `(.L_x_2722) ;  /* 0xfffffffc00f08947 */ /* 0x004fea000383ffff */
[----:B------:R-:W-:Y:S05]  /*1aab0*/  BRA `(.L_x_2816) ;  /* 0xffffffc000607947 */ /* 0x000fea000383ffff */
.L_x_2733:
[----:B---3--:R3:W4:Y:S02]  /*1aac0*/  SYNCS.PHASECHK.TRANS64.TRYWAIT P0, [R2+URZ+0x38840], R3 ;  /* 0x03884003020075a7 */ /* 0x008724000800017f */
[----:B----4-:R-:W-:Y:S05]  /*1aad0*/  @!P0 NANOSLEEP.SYNCS 0x989680 ;  /* 0x009896800000895d */ /* 0x010fea0003900000 */
[----:B------:R-:W4:Y:S02]  /*1aae0*/  @!P0 SYNCS.PHASECHK.TRANS64 P0, [R2+URZ+0x38840], R3 ;  /* 0x03884003020085a7 */ /* 0x000f24000800007f */
[----:B----4-:R-:W-:Y:S05]  /*1aaf0*/  @!P0 BRA `(.L_x_2733) ;  /* 0xfffffffc00f08947 */ /* 0x010fea000383ffff */
[----:B------:R-:W-:Y:S05]  /*1ab00*/  BRA `(.L_x_2817) ;  /* 0xffffffc800587947 */ /* 0x000fea000383ffff */
.L_x_2741:
[----:B-1----:R1:W2:Y:S02]  /*1ab10*/  SYNCS.PHASECHK.TRANS64.TRYWAIT P0, [R2+URZ+0x60], R5 ;  /* 0x00006005020075a7 */ /* 0x0022a4000800017f */
[----:B--2---:R-:W-:Y:S05]  /*1ab20*/  @!P0 NANOSLEEP.SYNCS 0x989680 ;  /* 0x009896800000895d */ /* 0x004fea0003900000 */
[----:B------:R-:W2:Y:S02]  /*1ab30*/  @!P0 SYNCS.PHASECHK.TRANS64 P0, [R2+URZ+0x60], R5 ;  /* 0x00006005020085a7 */ /* 0x000ea4000800007f */
[----:B--2---:R-:W-:Y:S05]  /*1ab40*/  @!P0 BRA `(.L_x_2741) ;  /* 0xfffffffc00f08947 */ /* 0x004fea000383ffff */
[----:B------:R-:W-:Y:S05]  /*1ab50*/  BRA `(.L_x_2818) ;  /* 0xffffffcc00b47947 */ /* 0x000fea000383ffff */
.L_x_2754:
[----:B--2---:R2:W4:Y:S02]  /*1ab60*/  SYNCS.PHASECHK.TRANS64.TRYWAIT P0, [R0+URZ+0x38860], R2 ;  /* 0x03886002000075a7 */ /* 0x004524000800017f */
[----:B----4-:R-:W-:Y:S05]  /*1ab70*/  @!P0 NANOSLEEP.SYNCS 0x989680 ;  /* 0x009896800000895d */ /* 0x010fea0003900000 */
[----:B------:R-:W4:Y:S02]  /*1ab80*/  @!P0 SYNCS.PHASECHK.TRANS64 P0, [R0+URZ+0x38860], R2 ;  /* 0x03886002000085a7 */ /* 0x000f24000800007f */
[----:B----4-:R-:W-:Y:S05]  /*1ab90*/  @!P0 BRA `(.L_x_2754) ;  /* 0xfffffffc00f08947 */ /* 0x010fea000383ffff */
[----:B------:R-:W-:Y:S05]  /*1aba0*/  BRA `(.L_x_2819) ;  /* 0xffffffd400907947 */ /* 0x000fea000383ffff */
.L_x_2763:
[----:B------:R-:W-:Y:S01]  /*1abb0*/  BSSY B0, `(.L_x_2820) ;  /* 0x0000008000007945 */ /* 0x000fe20003800000 */
[----:B------:R-:W-:Y:S02]  /*1abc0*/  IMAD.MOV.U32 R13, RZ, RZ, R16 ;  /* 0x000000ffff0d7224 */ /* 0x000fe400078e0010 */
[----:B------:R-:W-:Y:S02]  /*1abd0*/  IMAD.MOV.U32 R12, RZ, RZ, RZ ;  /* 0x000000ffff0c7224 */ /* 0x000fe400078e00ff */
[----:B------:R-:W-:Y:S02]  /*1abe0*/  IMAD.MOV.U32 R11, RZ, RZ, 0x1f ;  /* 0x0000001fff0b7424 */ /* 0x000fe400078e00ff */
[----:B------:R-:W-:-:S07]  /*1abf0*/  IMAD.MOV.U32 R15, RZ, RZ, -0x1 ;  /* 0xffffffffff0f7424 */ /* 0x000fce00078e00ff */
[----:B-123-5:R-:W-:Y:S05]  /*1ac00*/  WARPSYNC.COLLECTIVE R15, `(.L_x_2821) ;  /* 0x000000000f087348 */ /* 0x02efea0003c00000 */
[----:B------:R0:W4:Y:S02]  /*1ac10*/  SHFL.IDX P6, R14, R13, R12, R11 ;  /* 0x0000000c0d0e7389 */ /* 0x00012400000c000b */
[----:B012345:R-:W-:Y:S01]  /*1ac20*/  ENDCOLLECTIVE ;  /* 0x000000000000791b */ /* 0x03ffe20003800000 */
.L_x_2821:
[----:B------:R-:W-:Y:S05]  /*1ac30*/  BSYNC B0 ;  /* 0x0000000000007941 */ /* 0x000fea0003800000 */
.L_x_2820:
        /* <DEDUP_REMOVED lines=9> */
.L_x_2822:
        /* <DEDUP_REMOVED lines=19> */
.L_x_2823:
        /* <DEDUP_REMOVED lines=8> */
.L_x_2824:
        /* <DEDUP_REMOVED lines=8> */
.L_x_2825:
        /* <DEDUP_REMOVED lines=8> */
.L_x_2826:
        /* <DEDUP_REMOVED lines=8> */
.L_x_2827:
        /* <DEDUP_REMOVED lines=9> */
.L_x_2828:
[----:B------:R-:W-:Y:S01]  /*1b090*/  IMAD.MOV.U32 R16, RZ, RZ, R14 ;  /* 0x000000ffff107224 */ /* 0x000fe200078e000e */
[----:B------:R-:W-:Y:S06]  /*1b0a0*/  BRA `(.L_x_2829) ;  /* 0xffffffd800947947 */ /* 0x000fec000383ffff */
.L_x_2768:
[----:B------:R-:W-:Y:S01]  /*1b0b0*/  BSSY B0, `(.L_x_2830) ;  /* 0x0000008000007945 */ /* 0x000fe20003800000 */
[----:B-----5:R-:W-:Y:S02]  /*1b0c0*/  IMAD.MOV.U32 R13, RZ, RZ, R2 ;  /* 0x000000ffff0d7224 */ /* 0x020fe400078e0002 */
[----:B------:R-:W-:Y:S02]  /*1b0d0*/  IMAD.MOV.U32 R12, RZ, RZ, 0x1 ;  /* 0x00000001ff0c7424 */ /* 0x000fe400078e00ff */
[----:B------:R-:W-:Y:S02]  /*1b0e0*/  IMAD.MOV.U32 R11, RZ, RZ, RZ ;  /* 0x000000ffff0b7224 */ /* 0x000fe400078e00ff */
[----:B------:R-:W-:-:S07]  /*1b0f0*/  IMAD.MOV.U32 R15, RZ, RZ, -0x1 ;  /* 0xffffffffff0f7424 */ /* 0x000fce00078e00ff */
[----:B0123--:R-:W-:Y:S05]  /*1b100*/  WARPSYNC.COLLECTIVE R15, `(.L_x_2831) ;  /* 0x000000000f087348 */ /* 0x00ffea0003c00000 */
[----:B------:R4:W0:Y:S02]  /*1b110*/  SHFL.UP P6, R14, R13, R12, R11 ;  /* 0x0400000c0d0e7389 */ /* 0x00082400000c000b */
[----:B01234-:R-:W-:Y:S01]  /*1b120*/  ENDCOLLECTIVE ;  /* 0x000000000000791b */ /* 0x01ffe20003800000 */
.L_x_2831:
[----:B------:R-:W-:Y:S05]  /*1b130*/  BSYNC B0 ;  /* 0x0000000000007941 */ /* 0x000fea0003800000 */
.L_x_2830:
        /* <DEDUP_REMOVED lines=9> */
.L_x_2832:
        /* <DEDUP_REMOVED lines=8> */
.L_x_2833:
        /* <DEDUP_REMOVED lines=8> */
.L_x_2834:
        /* <DEDUP_REMOVED lines=8> */
.L_x_2835:
        /* <DEDUP_REMOVED lines=9> */
.L_x_2836:
[----:B------:R-:W-:Y:S01]  /*1b3e0*/  IMAD.MOV.U32 R16, RZ, RZ, R14 ;  /* 0x000000ffff107224 */ /* 0x000fe200078e000e */
[----:B------:R-:W-:Y:S06]  /*1b3f0*/  BRA `(.L_x_2837) ;  /* 0xffffffd800607947 */ /* 0x000fec000383ffff */
.L_x_2770:
[----:B------:R-:W-:Y:S01]  /*1b400*/  BSSY B0, `(.L_x_2838) ;  /* 0x0000006000007945 */ /* 0x000fe20003800000 */
[----:B------:R-:W-:Y:S01]  /*1b410*/  PLOP3.LUT P6, PT, P6, PT, PT, 0x8, 0x0 ;  /* 0x000000000000781c */ /* 0x000fe200037ce170 */
[----:B------:R-:W-:-:S12]  /*1b420*/  IMAD.MOV.U32 R15, RZ, RZ, -0x1 ;  /* 0xffffffffff0f7424 */ /* 0x000fd800078e00ff */
[----:B0123-5:R-:W-:Y:S05]  /*1b430*/  WARPSYNC.COLLECTIVE R15, `(.L_x_2839) ;  /* 0x000000000f087348 */ /* 0x02ffea0003c00000 */
[----:B------:R-:W-:Y:S01]  /*1b440*/  VOTE.ANY R14, PT, P6 ;  /* 0x00000000000e7806 */ /* 0x000fe200030e0100 */
[----:B0123-5:R-:W-:Y:S06]  /*1b450*/  ENDCOLLECTIVE ;  /* 0x000000000000791b */ /* 0x02ffec0003800000 */
.L_x_2839:
[----:B------:R-:W-:Y:S05]  /*1b460*/  BSYNC B0 ;  /* 0x0000000000007941 */ /* 0x000fea0003800000 */
.L_x_2838:
        /* <DEDUP_REMOVED lines=9> */
.L_x_2840:
[----:B------:R-:W-:Y:S01]  /*1b500*/  IMAD.MOV.U32 R17, RZ, RZ, R14 ;  /* 0x000000ffff117224 */ /* 0x000fe200078e000e */
[----:B------:R-:W-:Y:S06]  /*1b510*/  BRA `(.L_x_2841) ;  /* 0xffffffd800507947 */ /* 0x000fec000383ffff */
.L_x_2772:
[----:B------:R-:W-:Y:S01]  /*1b520*/  BSSY B0, `(.L_x_2842) ;  /* 0x0000007000007945 */ /* 0x000fe20003800000 */
[----:B------:R-:W-:Y:S02]  /*1b530*/  IMAD.MOV.U32 R13, RZ, RZ, R3 ;  /* 0x000000ffff0d7224 */ /* 0x000fe400078e0003 */
[----:B------:R-:W-:Y:S02]  /*1b540*/  IMAD.MOV.U32 R11, RZ, RZ, 0x1f ;  /* 0x0000001fff0b7424 */ /* 0x000fe400078e00ff */
[----:B------:R-:W-:-:S07]  /*1b550*/  IMAD.MOV.U32 R15, RZ, RZ, -0x1 ;  /* 0xffffffffff0f7424 */ /* 0x000fce00078e00ff */
[----:B012345:R-:W-:Y:S05]  /*1b560*/  WARPSYNC.COLLECTIVE R15, `(.L_x_2843) ;  /* 0x000000000f087348 */ /* 0x03ffea0003c00000 */
[----:B------:R0:W0:Y:S02]  /*1b570*/  SHFL.IDX P6, R14, R13, R12, R11 ;  /* 0x0000000c0d0e7389 */ /* 0x00002400000c000b */
[----:B012345:R-:W-:Y:S01]  /*1b580*/  ENDCOLLECTIVE ;  /* 0x000000000000791b */ /* 0x03ffe20003800000 */
.L_x_2843:
[----:B------:R-:W-:Y:S05]  /*1b590*/  BSYNC B0 ;  /* 0x0000000000007941 */ /* 0x000fea0003800000 */
.L_x_2842:
[----:B------:R-:W-:Y:S01]  /*1b5a0*/  IMAD.MOV.U32 R3, RZ, RZ, R14 ;  /* 0x000000ffff037224 */ /* 0x000fe200078e000e */
[----:B------:R-:W-:Y:S06]  /*1b5b0*/  BRA `(.L_x_2844) ;  /* 0xffffffd800447947 */ /* 0x000fec000383ffff */
.L_x_2776:
[----:B0-----:R0:W4:Y:S02]  /*1b5c0*/  SYNCS.PHASECHK.TRANS64.TRYWAIT P0, [R0+URZ+0x38820], R3 ;  /* 0x03882003000075a7 */ /* 0x001124000800017f */
[----:B----4-:R-:W-:Y:S05]  /*1b5d0*/  @!P0 NANOSLEEP.SYNCS 0x989680 ;  /* 0x009896800000895d */ /* 0x010fea0003900000 */
[----:B------:R-:W4:Y:S02]  /*1b5e0*/  @!P0 SYNCS.PHASECHK.TRANS64 P0, [R0+URZ+0x38820], R3 ;  /* 0x03882003000085a7 */ /* 0x000f24000800007f */
[----:B----4-:R-:W-:Y:S05]  /*1b5f0*/  @!P0 BRA `(.L_x_2776) ;  /* 0xfffffffc00f08947 */ /* 0x010fea000383ffff */
[----:B------:R-:W-:Y:S05]  /*1b600*/  BRA `(.L_x_2845) ;  /* 0xffffffdc00cc7947 */ /* 0x000fea000383ffff */
.L_x_2777:
[----:B------:R-:W4:Y:S01]  /*1b610*/  S2R R2, SR_TID.X ;  /* 0x0000000000027919 */ /* 0x000f220000002100 */
[----:B------:R-:W-:Y:S01]  /*1b620*/  BSSY B0, `(.L_x_2846) ;  /* 0x000000a000007945 */ /* 0x000fe20003800000 */
[----:B------:R-:W-:Y:S02]  /*1b630*/  IMAD.MOV.U32 R12, RZ, RZ, RZ ;  /* 0x000000ffff0c7224 */ /* 0x000fe400078e00ff */
[----:B------:R-:W-:Y:S02]  /*1b640*/  IMAD.MOV.U32 R11, RZ, RZ, 0x1f ;  /* 0x0000001fff0b7424 */ /* 0x000fe400078e00ff */
[----:B------:R-:W-:Y:S01]  /*1b650*/  IMAD.MOV.U32 R15, RZ, RZ, -0x1 ;  /* 0xffffffffff0f7424 */ /* 0x000fe200078e00ff */
[----:B----4-:R-:W-:-:S04]  /*1b660*/  SHF.R.U32.HI R2, RZ, 0x5, R2 ;  /* 0x00000005ff027819 */ /* 0x010fc80000011602 */
[----:B------:R-:W-:-:S05]  /*1b670*/  LOP3.LUT R2, R2, 0x3, RZ, 0xc0, !PT ;  /* 0x0000000302027812 */ /* 0x000fca00078ec0ff */
[----:B------:R-:W-:-:S07]  /*1b680*/  IMAD.MOV.U32 R13, RZ, RZ, R2 ;  /* 0x000000ffff0d7224 */ /* 0x000fce00078e0002 */
[----:B0123-5:R-:W-:Y:S05]  /*1b690*/  WARPSYNC.COLLECTIVE R15, `(.L_x_2847) ;  /* 0x000000000f087348 */ /* 0x02ffea0003c00000 */
[----:B------:R4:W0:Y:S02]  /*1b6a0*/  SHFL.IDX P6, R14, R13, R12, R11 ;  /* 0x0000000c0d0e7389 */ /* 0x00082400000c000b */
[----:B012345:R-:W-:Y:S01]  /*1b6b0*/  ENDCOLLECTIVE ;  /* 0x000000000000791b */ /* 0x03ffe20003800000 */
.L_x_2847:
[----:B------:R-:W-:Y:S05]  /*1b6c0*/  BSYNC B0 ;  /* 0x0000000000007941 */ /* 0x000fea0003800000 */
.L_x_2846:
[----:B------:R-:W-:Y:S05]  /*1b6d0*/  BRA `(.L_x_2848) ;  /* 0xffffffdc00b47947 */ /* 0x000fea000383ffff */
.L_x_2780:
[----:B------:R-:W-:Y:S01]  /*1b6e0*/  BSSY B1, `(.L_x_2849) ;  /* 0x0000006000017945 */ /* 0x000fe20003800000 */
[----:B------:R-:W-:-:S07]  /*1b6f0*/  IMAD.MOV.U32 R15, RZ, RZ, -0x1 ;  /* 0xffffffffff0f7424 */ /* 0x000fce00078e00ff */
[----:B-12345:R-:W-:Y:S05]  /*1b700*/  WARPSYNC.COLLECTIVE R15, `(.L_x_2850) ;  /* 0x000000000f0c7348 */ /* 0x03efea0003c00000 */
[----:B------:R-:W-:Y:S02]  /*1b710*/  ELECT P6, UR62, PT ;  /* 0x00000000003e782f */ /* 0x000fe400038c0000 */
[----:B------:R-:W-:Y:S01]  /*1b720*/  MOV R14, UR62 ;  /* 0x0000003e000e7c02 */ /* 0x000fe20008000f00 */
[----:B-12345:R-:W-:Y:S10]  /*1b730*/  ENDCOLLECTIVE ;  /* 0x000000000000791b */ /* 0x03eff40003800000 */
.L_x_2850:
[----:B------:R-:W-:Y:S05]  /*1b740*/  BSYNC B1 ;  /* 0x0000000000017941 */ /* 0x000fea0003800000 */
.L_x_2849:
[----:B------:R-:W-:Y:S05]  /*1b750*/  BRA `(.L_x_2851) ;  /* 0xffffffdc00ac7947 */ /* 0x000fea000383ffff */
.L_x_2782:
[----:B0-----:R0:W1:Y:S02]  /*1b760*/  SYNCS.PHASECHK.TRANS64.TRYWAIT P0, [R6+URZ], R5 ;  /* 0x00000005060075a7 */ /* 0x001064000800017f */
[----:B-1----:R-:W-:Y:S05]  /*1b770*/  @!P0 NANOSLEEP.SYNCS 0x989680 ;  /* 0x009896800000895d */ /* 0x002fea0003900000 */
[----:B------:R-:W1:Y:S02]  /*1b780*/  @!P0 SYNCS.PHASECHK.TRANS64 P0, [R6+URZ], R5 ;  /* 0x00000005060085a7 */ /* 0x000e64000800007f */
[----:B-1----:R-:W-:Y:S05]  /*1b790*/  @!P0 BRA `(.L_x_2782) ;  /* 0xfffffffc00f08947 */ /* 0x002fea000383ffff */
[----:B------:R-:W-:Y:S05]  /*1b7a0*/  BRA `(.L_x_2852) ;  /* 0xffffffdc00f07947 */ /* 0x000fea000383ffff */
.L_x_2783:
[----:B-1----:R1:W3:Y:S02]  /*1b7b0*/  SYNCS.PHASECHK.TRANS64.TRYWAIT P0, [R7+URZ], R2 ;  /* 0x00000002070075a7 */ /* 0x0022e4000800017f */
[----:B---3--:R-:W-:Y:S05]  /*1b7c0*/  @!P0 NANOSLEEP.SYNCS 0x989680 ;  /* 0x009896800000895d */ /* 0x008fea0003900000 */
[----:B------:R-:W3:Y:S02]  /*1b7d0*/  @!P0 SYNCS.PHASECHK.TRANS64 P0, [R7+URZ], R2 ;  /* 0x00000002070085a7 */ /* 0x000ee4000800007f */
[----:B---3--:R-:W-:Y:S05]  /*1b7e0*/  @!P0 BRA `(.L_x_2783) ;  /* 0xfffffffc00f08947 */ /* 0x008fea000383ffff */
[----:B------:R-:W-:Y:S05]  /*1b7f0*/  BRA `(.L_x_2853) ;  /* 0xffffffdc00e47947 */ /* 0x000fea000383ffff */
.L_x_2785:
[----:B---3--:R3:W4:Y:S02]  /*1b800*/  SYNCS.PHASECHK.TRANS64.TRYWAIT P0, [R4+URZ], R5 ;  /* 0x00000005040075a7 */ /* 0x008724000800017f */
[----:B----4-:R-:W-:Y:S05]  /*1b810*/  @!P0 NANOSLEEP.SYNCS 0x989680 ;  /* 0x009896800000895d */ /* 0x010fea0003900000 */
[----:B------:R-:W4:Y:S02]  /*1b820*/  @!P0 SYNCS.PHASECHK.TRANS64 P0, [R4+URZ], R5 ;  /* 0x00000005040085a7 */ /* 0x000f24000800007f */
[----:B----4-:R-:W-:Y:S05]  /*1b830*/  @!P0 BRA `(.L_x_2785) ;  /* 0xfffffffc00f08947 */ /* 0x010fea000383ffff */
[----:B------:R-:W-:Y:S05]  /*1b840*/  BRA `(.L_x_2854) ;  /* 0xffffffdc00ec7947 */ /* 0x000fea000383ffff */
.L_x_2855:
        /* <DEDUP_REMOVED lines=11> */
.L_x_15296:


//--------------------- .text._ZN7cutlass13device_kernelIN5flash11enable_sm90INS1_16FlashAttnFwdSm90INS1_25CollectiveMainloopFwdSm90ILi2EN4cute5tupleIJNS5_1CILi1EEES8_S8_EEENS6_IJNS7_ILi128EEENS7_ILi80EEENS7_ILi256EEEEEELi256ENS_10bfloat16_tEfNS_4arch4Sm90ELb1ELb0ELb1ELb1ELb0ELb1ELb0ELb1ELb1ELb1ELb0ELb0EEENS1_21CollectiveEpilogueFwdINS6_IJSA_SC_SB_EEES9_SE_SG_Li256ELb1ELb1ELb0ELb0EEENS1_36VarlenDynamicPersistentTileSchedulerILi128ELi80ELi256ELi128ELb0ELb1ELb1ELb1ELb1ELb1EEEEEEEEEvNT_6ParamsE --------------------------
	.section	.text._ZN7cutlass13device_kernelIN5flash11enable_sm90INS1_16FlashAttnFwdSm90INS1_25CollectiveMainloopFwdSm90ILi2EN4cute5tupleIJNS5_1CILi1EEES8_S8_EEENS6_IJNS7_ILi128EEENS7_ILi80EEENS7_ILi256EEEEEELi256ENS_10bfloat16_tEfNS_4arch4Sm90ELb1ELb0ELb1ELb1ELb0ELb1ELb0ELb1ELb1ELb1ELb0ELb0EEENS1_21CollectiveEpilogueFwdINS6_IJSA_SC_SB_EEES9_SE_SG_Li256ELb1ELb1ELb0ELb0EEENS1_36VarlenDynamicPersistentTileSchedulerILi128ELi80ELi256ELi128ELb0ELb1ELb1ELb1ELb1ELb1EEEEEEEEEvNT_6ParamsE,"ax",@progbits
	.align	128
.text._ZN7cutlass13device_kernelIN5flash11enable_sm90INS1_16FlashAttnFwdSm90INS1_25CollectiveMainloopFwdSm90ILi2EN4cute5tupleIJNS5_1CILi1EEES8_S8_EEENS6_IJNS7_ILi128EEENS7_ILi80EEENS7_ILi256EEEEEELi256ENS_10bfloat16_tEfNS_4arch4Sm90ELb1ELb0ELb1ELb1ELb0ELb1ELb0ELb1ELb1ELb1ELb0ELb0EEENS1_21CollectiveEpilogueFwdINS6_IJSA_SC_SB_EEES9_SE_SG_Li256ELb1ELb1ELb0ELb0EEENS1_36VarlenDynamicPersistentTileSchedulerILi128ELi80ELi256ELi128ELb0ELb1ELb1ELb1ELb1ELb1EEEEEEEEEvNT_6ParamsE:
        .type           _ZN7cutlass13device_kernelIN5flash11enable_sm90INS1_16FlashAttnFwdSm90INS1_25CollectiveMainloopFwdSm90ILi2EN4cute5tupleIJNS5_1CILi1EEES8_S8_EEENS6_IJNS7_ILi128EEENS7_ILi80EEENS7_ILi256EEEEEELi256ENS_10bfloat16_tEfNS_4arch4Sm90ELb1ELb0ELb1ELb1ELb0ELb1ELb0ELb1ELb1ELb1ELb0ELb0EEENS1_21CollectiveEpilogueFwdINS6_IJSA_SC_SB_EEES9_SE_SG_Li256ELb1ELb1ELb0ELb0EEENS1_36VarlenDynamicPersistentTileSchedulerILi128ELi80ELi256ELi128ELb0ELb1ELb1ELb1ELb1ELb1EEEEEEEEEvNT_6ParamsE,@function
        .size           _ZN7cutlass13device_kernelIN5flash11enable_sm90INS1_16FlashAttnFwdSm90INS1_25CollectiveMainloopFwdSm90ILi2EN4cute5tupleIJNS5_1CILi1EEES8_S8_EEENS6_IJNS7_ILi128EEENS7_ILi80EEENS7_ILi256EEEEEELi256ENS_10bfloat16_tEfNS_4arch4Sm90ELb1ELb0ELb1ELb1ELb0ELb1ELb0ELb1ELb1ELb1ELb0ELb0EEENS1_21CollectiveEpilogueFwdINS6_IJSA_SC_SB_EEES9_SE_SG_Li256ELb1ELb1ELb0ELb0EEENS1_36VarlenDynamicPersistentTileSchedulerILi128ELi80ELi256ELi128ELb0ELb1ELb1ELb1ELb1ELb1EEEEEEEEEvNT_6ParamsE,(.L_x_15297 - _ZN7cutlass13device_kernelIN5flash11enable_sm90INS1_16FlashAttnFwdSm90INS1_25CollectiveMainloopFwdSm90ILi2EN4cute5tupleIJNS5_1CILi1EEES8_S8_EEENS6_IJNS7_ILi128EEENS7_ILi80EEENS7_ILi256EEEEEELi256ENS_10bfloat16_tEfNS_4arch4Sm90ELb1ELb0ELb1ELb1ELb0ELb1ELb0ELb1ELb1ELb1ELb0ELb0EEENS1_21CollectiveEpilogueFwdINS6_IJSA_SC_SB_EEES9_SE_SG_Li256ELb1ELb1ELb0ELb0EEENS1_36VarlenDynamicPersistentTileSchedulerILi128ELi80ELi256ELi128ELb0ELb1ELb1ELb1ELb1ELb1EEEEEEEEEvNT_6ParamsE)
        .other          _ZN7cutlass13device_kernelIN5flash11enable_sm90INS1_16FlashAttnFwdSm90INS1_25CollectiveMainloopFwdSm90ILi2EN4cute5tupleIJNS5_1CILi1EEES8_S8_EEENS6_IJNS7_ILi128EEENS7_ILi80EEENS7_ILi256EEEEEELi256ENS_10bfloat16_tEfNS_4arch4Sm90ELb1ELb0ELb1ELb1ELb0ELb1ELb0ELb1ELb1ELb1ELb0ELb0EEENS1_21CollectiveEpilogueFwdINS6_IJSA_SC_SB_EEES9_SE_SG_Li256ELb1ELb1ELb0ELb0EEENS1_36VarlenDynamicPersistentTileSchedulerILi128ELi80ELi256ELi128ELb0ELb1ELb1ELb1ELb1ELb1EEEEEEEEEvNT_6ParamsE,@"STO_CUDA_ENTRY STV_DEFAULT"
_ZN7cutlass13device_kernelIN5flash11enable_sm90INS1_16FlashAttnFwdSm90INS1_25CollectiveMainloopFwdSm90ILi2EN4cute5tupleIJNS5_1CILi1EEES8_S8_EEENS6_IJNS7_ILi128EEENS7_ILi80EEENS7_ILi256EEEEEELi256ENS_10bfloat16_tEfNS_4arch4Sm90ELb1ELb0ELb1ELb1ELb0ELb1ELb0ELb1ELb1ELb1ELb0ELb0EEENS1_21CollectiveEpilogueFwdINS6_IJSA_SC_SB_EEES9_SE_SG_Li256ELb1ELb1ELb0ELb0EEENS1_36VarlenDynamicPersistentTileSchedulerILi128ELi80ELi256ELi128ELb0ELb1ELb1ELb1ELb1ELb1EEEEEEEEEvNT_6ParamsE:
        /* <DEDUP_REMOVED lines=24> */
.L_x_2857:
[----:B------:R-:W-:Y:S05]  /*0180*/  BSYNC B0 ;  /* 0x0000000000007941 */ /* 0x000fea0003800000 */
.L_x_2856:
        /* <DEDUP_REMOVED lines=41> */
.L_x_2858:
        /* <DEDUP_REMOVED lines=22> */
.L_x_2859:
        /* <DEDUP_REMOVED lines=18> */
.L_x_2860:
        /* <DEDUP_REMOVED lines=22> */
.L_x_2861:
        /* <DEDUP_REMOVED lines=22> */
.L_x_2862:
[----:B0-----:R-:W-:Y:S01]  /*0960*/  UMOV UR4, 0x1 ;  /* 0x0000000100047882 */ /* 0x001fe20000000000 */
[----:B------:R-:W-:Y:S01]  /*0970*/  PLOP3.LUT P0, PT, PT, PT, UP0, 0x80, 0x0 ;  /* 0x000000000000781c */ /* 0x000fe20003f0f008 */
[----:B------:R-:W-:Y:S01]  /*0980*/  USEL UR4, UR4, 0x2, !UP0 ;  /* 0x0000000204047887 */ /* 0x000fe2000c000000 */
[----:B------:R-:W-:Y:S01]  /*0990*/  NOP ;  /* 0x0000000000007918 */ /* 0x000fe20000000000 */
[----:B------:R-:W-:Y:S04]  /*09a0*/  BSSY B9, `(.L_x_2863) ;  /* 0x0003143000097945 */ /* 0x000fe80003800000 */
[----:B------:R-:W-:-:S05]  /*09b0*/  IMAD.U32 R2, RZ, RZ, UR4 ;  /* 0x00000004ff027e24 */ /* 0x000fca000f8e00ff */
[----:B------:R0:W-:Y:S01]  /*09c0*/  STL [R1+0x98], R2 ;  /* 0x0000980201007387 */ /* 0x0001e20000100800 */
[----:B-12-4-:R-:W-:Y:S06]  /*09d0*/  BAR.SYNC.DEFER_BLOCKING 0x0 ;  /* 0x0000000000007b1d */ /* 0x016fec0000010000 */
[----:B------:R-:W-:Y:S05]  /*09e0*/  @!P0 BRA `(.L_x_2864) ;  /* 0x0000028000b08947 */ /* 0x000fea0003800000 */
.L_x_2865:
        /* <DEDUP_REMOVED lines=15> */
[----:B------:R-:W2:Y:S01]  /*0ae0*/  LDL R0, [R1+0x98] ;  /* 0x0000980001007983 */ /* 0x000ea20000100800 */
[----:B------:R-:W-:Y:S01]  /*0af0*/  VIADD R4, R4, 0xffffff80 ;  /* 0xffffff8004047836 */ /* 0x000fe20000000000 */
[----:B------:R-:W-:Y:S02]  /*0b00*/  R2UR UR4, R16 ;  /* 0x00000000100472ca */ /* 0x000fe400000e0000 */
[----:B------:R-:W-:Y:S01]  /*0b10*/  CS2R R218, SRZ ;  /* 0x0000000000da7805 */ /* 0x000fe2000001ff00 */
[----:B------:R-:W-:Y:S01]  /*0b20*/  IMAD.MOV.U32 R217, RZ, RZ, RZ ;  /* 0x000000ffffd97224 */ /* 0x000fe200078e00ff */
[----:B------:R-:W-:-:S04]  /*0b30*/  SHF.R.S32.HI R3, RZ, 0x1f, R4 ;  /* 0x0000001fff037819 */ /* 0x000fc80000011404 */
[CC--:B------:R-:W-:Y:S02]  /*0b40*/  LEA.HI R8, R3.reuse, R4.reuse, RZ, 0x2 ;  /* 0x0000000403087211 */ /* 0x0c0fe400078f10ff */
[CC--:B------:R-:W-:Y:S02]  /*0b50*/  LEA.HI R5, R3.reuse, R4.reuse, RZ, 0x5 ;  /* 0x0000000403057211 */ /* 0x0c0fe400078f28ff */
[----:B------:R-:W-:Y:S01]  /*0b60*/  LOP3.LUT R11, R8, 0xfffffffc, RZ, 0xc0, !PT ;  /* 0xfffffffc080b7812 */ /* 0x000fe200078ec0ff */
[----:B------:R-:W-:Y:S01]  /*0b70*/  UIADD3 UR4, UR4, 0x14400, URZ ;  /* 0x0001440004047890 */ /* 0x000fe2000fffe03f */
[-C--:B0-----:R-:W-:Y:S01]  /*0b80*/  LEA.HI R2, R3, R4.reuse, RZ, 0x4 ;  /* 0x0000000403027211 */ /* 0x081fe200078f20ff */
[----:B------:R-:W-:Y:S01]  /*0b90*/  IMAD.SHL.U32 R6, R5, 0x20, RZ ;  /* 0x0000002005067824 */ /* 0x000fe200078e00ff */
[----:B------:R-:W-:Y:S01]  /*0ba0*/  LEA.HI R212, R3, R4, RZ, 0x3 ;  /* 0x0000000403d47211 */ /* 0x000fe200078f18ff */
[----:B------:R-:W-:Y:S01]  /*0bb0*/  IMAD.IADD R11, R4, 0x1, -R11 ;  /* 0x00000001040b7824 */ /* 0x000fe200078e0a0b */
[----:B------:R-:W-:-:S02]  /*0bc0*/  SHF.R.S32.HI R5, RZ, 0x4, R2 ;  /* 0x00000004ff057819 */ /* 0x000fc40000011402 */
[----:B------:R-:W-:Y:S02]  /*0bd0*/  LEA.HI R12, R3, R4, RZ, 0x6 ;  /* 0x00000004030c7211 */ /* 0x000fe400078f30ff */
[----:B------:R-:W-:Y:S02]  /*0be0*/  LOP3.LUT R237, R212, 0xfffffff8, RZ, 0xc0, !PT ;  /* 0xfffffff8d4ed7812 */ /* 0x000fe400078ec0ff */
[----:B------:R-:W-:Y:S01]  /*0bf0*/  LOP3.LUT R6, R6, 0xfffffc00, RZ, 0xc0, !PT ;  /* 0xfffffc0006067812 */ /* 0x000fe200078ec0ff */
[----:B------:R-:W-:Y:S01]  /*0c00*/  IMAD.SHL.U32 R12, R12, 0x8, RZ ;  /* 0x000000080c0c7824 */ /* 0x000fe200078e00ff */
[----:B------:R-:W-:Y:S01]  /*0c10*/  SHF.R.S32.HI R212, RZ, 0x3, R212 ;  /* 0x00000003ffd47819 */ /* 0x000fe200000114d4 */
[----:B------:R-:W-:-:S03]  /*0c20*/  IMAD.IADD R237, R4, 0x1, -R237 ;  /* 0x0000000104ed7824 */ /* 0x000fc600078e0aed */
[----:B------:R-:W-:Y:S01]  /*0c30*/  LOP3.LUT R228, R12, 0xfffffe00, RZ, 0xc0, !PT ;  /* 0xfffffe000ce47812 */ /* 0x000fe200078ec0ff */
[----:B------:R-:W-:Y:S02]  /*0c40*/  VIADD R15, R212, 0x20 ;  /* 0x00000020d40f7836 */ /* 0x000fe40000000000 */
[----:B------:R-:W-:Y:S02]  /*0c50*/  IMAD.SHL.U32 R22, R237, 0x4, RZ ;  /* 0x00000004ed167824 */ /* 0x000fe400078e00ff */
[----:B------:R-:W-:Y:S02]  /*0c60*/  IMAD.SHL.U32 R224, R15, 0x40, RZ ;  /* 0x000000400fe07824 */ /* 0x000fe400078e00ff */
[----:B------:R-:W-:Y:S02]  /*0c70*/  VIADD R214, R22, 0x40 ;  /* 0x0000004016d67836 */ /* 0x000fe40000000000 */
[----:B------:R-:W-:Y:S01]  /*0c80*/  IMAD.SHL.U32 R20, R212, 0x40, RZ ;  /* 0x00000040d4147824 */ /* 0x000fe200078e00ff */
[----:B------:R-:W-:Y:S01]  /*0c90*/  LOP3.LUT R224, R224, 0x1c0, RZ, 0xc0, !PT ;  /* 0x000001c0e0e07812 */ /* 0x000fe200078ec0ff */
[----:B------:R-:W-:-:S02]  /*0ca0*/  IMAD.IADD R213, R22, 0x1, R214 ;  /* 0x0000000116d57824 */ /* 0x000fc400078e02d6 */
[C---:B------:R-:W-:Y:S01]  /*0cb0*/  VIADD R215, R22.reuse, 0x20 ;  /* 0x0000002016d77836 */ /* 0x040fe20000000000 */
[----:B------:R-:W-:Y:S01]  /*0cc0*/  SHF.R.U32.HI R18, RZ, 0x3, R224 ;  /* 0x00000003ff127819 */ /* 0x000fe200000116e0 */
[----:B------:R-:W-:Y:S01]  /*0cd0*/  VIADD R216, R22, 0x60 ;  /* 0x0000006016d87836 */ /* 0x000fe20000000000 */
[----:B--2---:R-:W-:Y:S02]  /*0ce0*/  R2UR UR5, R0 ;  /* 0x00000000000572ca */ /* 0x004fe400000e0000 */
[----:B------:R-:W-:Y:S02]  /*0cf0*/  LEA.HI R0, R3, R4, RZ, 0x7 ;  /* 0x0000000403007211 */ /* 0x000fe400078f38ff */
[----:B------:R-:W-:Y:S02]  /*0d00*/  LOP3.LUT R3, R2, 0x3fffff0, RZ, 0xc0, !PT ;  /* 0x03fffff002037812 */ /* 0x000fe400078ec0ff */
[----:B------:R-:W-:Y:S02]  /*0d10*/  LOP3.LUT R7, R0, 0xffffff80, RZ, 0xc0, !PT ;  /* 0xffffff8000077812 */ /* 0x000fe400078ec0ff */
[----:B------:R-:W-:Y:S01]  /*0d20*/  SHF.R.S32.HI R13, RZ, 0x7, R0 ;  /* 0x00000007ff0d7819 */ /* 0x000fe20000011400 */
[----:B------:R-:W-:Y:S01]  /*0d30*/  IMAD.IADD R3, R4, 0x1, -R3 ;  /* 0x0000000104037824 */ /* 0x000fe200078e0a03 */
[----:B------:R-:W-:Y:S01]  /*0d40*/  LEA.HI R2, R2, R5, RZ, 0x1 ;  /* 0x0000000502027211 */ /* 0x000fe200078f08ff */
[----:B------:R-:W-:Y:S01]  /*0d50*/  IMAD.IADD R14, R4, 0x1, -R7 ;  /* 0x00000001040e7824 */ /* 0x000fe200078e0a07 */
[----:B------:R-:W-:Y:S01]  /*0d60*/  LEA.HI R0, R0, R13, RZ, 0x1 ;  /* 0x0000000d00007211 */ /* 0x000fe200078f08ff */
[----:B------:R-:W-:Y:S01]  /*0d70*/  IMAD R3, R3, 0x40, R6 ;  /* 0x0000004003037824 */ /* 0x000fe200078e0206 */
[----:B------:R-:W-:Y:S01]  /*0d80*/  LOP3.LUT R2, R2, 0x1ffffffe, RZ, 0xc0, !PT ;  /* 0x1ffffffe02027812 */ /* 0x000fe200078ec0ff */
[----:B------:R-:W-:Y:S01]  /*0d90*/  ULOP3.LUT UR5, UR5, 0x1, URZ, 0xfc, !UPT ;  /* 0x0000000105057892 */ /* 0x000fe2000f8efc3f */
[----:B------:R-:W-:Y:S01]  /*0da0*/  SHF.R.S32.HI R7, RZ, 0x1f, R14 ;  /* 0x0000001fff077819 */ /* 0x000fe2000001140e */
[----:B------:R-:W-:Y:S01]  /*0db0*/  STL [R1+0x74], R14 ;  /* 0x0000740e01007387 */ /* 0x000fe20000100800 */
[----:B------:R-:W-:Y:S01]  /*0dc0*/  LOP3.LUT R0, R0, 0x3fffffe, RZ, 0xc0, !PT ;  /* 0x03fffffe00007812 */ /* 0x000fe200078ec0ff */
[----:B------:R-:W-:Y:S01]  /*0dd0*/  IMAD.IADD R2, R5, 0x1, -R2 ;  /* 0x0000000105027824 */ /* 0x000fe200078e0a02 */
[CC--:B------:R-:W-:Y:S01]  /*0de0*/  LEA.HI R8, R7.reuse, R14.reuse, RZ, 0x2 ;  /* 0x0000000e07087211 */ /* 0x0c0fe200078f10ff */
[----:B------:R0:W-:Y:S01]  /*0df0*/  STL [R1+0x8c], R13 ;  /* 0x00008c0d01007387 */ /* 0x0001e20000100800 */
[----:B------:R-:W-:Y:S01]  /*0e00*/  LEA.HI R7, R7, R14, RZ, 0x5 ;  /* 0x0000000e07077211 */ /* 0x000fe200078f28ff */
[----:B------:R-:W-:Y:S01]  /*0e10*/  IMAD.IADD R0, R13, 0x1, -R0 ;  /* 0x000000010d007824 */ /* 0x000fe200078e0a00 */
[--C-:B------:R-:W-:Y:S01]  /*0e20*/  SHF.R.S32.HI R9, RZ, 0x2, R8.reuse ;  /* 0x00000002ff097819 */ /* 0x100fe20000011408 */
[----:B------:R-:W-:Y:S01]  /*0e30*/  IMAD R2, R2, 0x8, R3 ;  /* 0x0000000802027824 */ /* 0x000fe200078e0203 */
[----:B------:R-:W-:-:S02]  /*0e40*/  SHF.R.S32.HI R10, RZ, 0x1f, R8 ;  /* 0x0000001fff0a7819 */ /* 0x000fc40000011408 */
[----:B------:R-:W-:Y:S02]  /*0e50*/  SHF.R.S32.HI R7, RZ, 0x5, R7 ;  /* 0x00000005ff077819 */ /* 0x000fe40000011407 */
[----:B------:R-:W-:Y:S01]  /*0e60*/  LEA.HI R10, R10, R9, RZ, 0x3 ;  /* 0x000000090a0a7211 */ /* 0x000fe200078f18ff */
[----:B------:R1:W-:Y:S01]  /*0e70*/  STL [R1+0x94], R2 ;  /* 0x0000940201007387 */ /* 0x0003e20000100800 */
[----:B------:R-:W-:Y:S02]  /*0e80*/  LEA.HI R4, R11, R11, RZ, 0x1 ;  /* 0x0000000b0b047211 */ /* 0x000fe400078f08ff */
[----:B------:R-:W-:Y:S02]  /*0e90*/  LOP3.LUT R10, R10, 0xfffffff8, RZ, 0xc0, !PT ;  /* 0xfffffff80a0a7812 */ /* 0x000fe400078ec0ff */
[----:B------:R-:W-:Y:S02]  /*0ea0*/  LOP3.LUT R4, R4, 0x1ffffffe, RZ, 0xc0, !PT ;  /* 0x1ffffffe04047812 */ /* 0x000fe400078ec0ff */
[----:B------:R-:W-:Y:S01]  /*0eb0*/  LOP3.LUT R3, R20, 0x1c0, RZ, 0xc0, !PT ;  /* 0x000001c014037812 */ /* 0x000fe200078ec0ff */
[----:B------:R-:W-:Y:S01]  /*0ec0*/  IMAD.IADD R10, R9, 0x1, -R10 ;  /* 0x00000001090a7824 */ /* 0x000fe200078e0a0a */
[----:B------:R-:W-:Y:S01]  /*0ed0*/  LOP3.LUT R234, R8, 0x7ffffffc, RZ, 0xc0, !PT ;  /* 0x7ffffffc08ea7812 */ /* 0x000fe200078ec0ff */
[----:B------:R-:W-:Y:S01]  /*0ee0*/  VIADD R9, R212, 0x60 ;  /* 0x00000060d4097836 */ /* 0x000fe20000000000 */
[----:B------:R-:W-:Y:S01]  /*0ef0*/  SHF.R.U32.HI R229, RZ, 0x3, R3 ;  /* 0x00000003ffe57819 */ /* 0x000fe20000011603 */
[----:B------:R-:W-:-:S02]  /*0f00*/  IMAD R7, R7, 0x10, R10 ;  /* 0x0000001007077824 */ /* 0x000fc400078e020a */
[----:B------:R-:W-:Y:S01]  /*0f10*/  VIADD R10, R212, 0x40 ;  /* 0x00000040d40a7836 */ /* 0x000fe20000000000 */
[----:B------:R-:W-:Y:S01]  /*0f20*/  SHF.R.S32.HI R6, RZ, 0x1f, R9 ;  /* 0x0000001fff067819 */ /* 0x000fe20000011409 */
[----:B0-----:R-:W-:Y:S01]  /*0f30*/  IMAD R13, R0, 0x40, R7 ;  /* 0x00000040000d7824 */ /* 0x001fe200078e0207 */
[----:B------:R-:W-:Y:S01]  /*0f40*/  SHF.R.S32.HI R0, RZ, 0x1f, R15 ;  /* 0x0000001fff007819 */ /* 0x000fe2000001140f */
[----:B------:R-:W-:Y:S01]  /*0f50*/  IMAD.SHL.U32 R5, R9, 0x40, RZ ;  /* 0x0000004009057824 */ /* 0x000fe200078e00ff */
[----:B-1----:R-:W-:Y:S01]  /*0f60*/  SHF.R.S32.HI R2, RZ, 0x1f, R10 ;  /* 0x0000001fff027819 */ /* 0x002fe2000001140a */
[----:B------:R-:W-:Y:S01]  /*0f70*/  IMAD.SHL.U32 R223, R10, 0x40, RZ ;  /* 0x000000400adf7824 */ /* 0x000fe200078e00ff */
[----:B------:R-:W-:Y:S01]  /*0f80*/  LEA.HI R0, R0, R15, RZ, 0x3 ;  /* 0x0000000f00007211 */ /* 0x000fe200078f18ff */
[----:B------:R-:W-:Y:S01]  /*0f90*/  IMAD.IADD R4, R11, 0x1, -R4 ;  /* 0x000000010b047824 */ /* 0x000fe200078e0a04 */
[----:B------:R-:W-:Y:S01]  /*0fa0*/  LEA.HI R6, R6, R9, RZ, 0x3 ;  /* 0x0000000906067211 */ /* 0x000fe200078f18ff */
[----:B------:R-:W-:Y:S01]  /*0fb0*/  STL [R1+0x90], R13 ;  /* 0x0000900d01007387 */ /* 0x000fe20000100800 */
[----:B------:R-:W-:Y:S01]  /*0fc0*/  LEA.HI R2, R2, R10, RZ, 0x3 ;  /* 0x0000000a02027211 */ /* 0x000fe200078f18ff */
[----:B------:R-:W-:Y:S01]  /*0fd0*/  IMAD.SHL.U32 R0, R0, 0x40, RZ ;  /* 0x0000004000007824 */ /* 0x000fe200078e00ff */
[----:B------:R-:W-:Y:S01]  /*0fe0*/  LOP3.LUT R15, R5, 0x1c0, RZ, 0xc0, !PT ;  /* 0x000001c0050f7812 */ /* 0x000fe200078ec0ff */
[----:B------:R-:W-:Y:S01]  /*0ff0*/  IMAD.SHL.U32 R5, R6, 0x40, RZ ;  /* 0x0000004006057824 */ /* 0x000fe200078e00ff */
[----:B------:R-:W-:Y:S01]  /*1000*/  SHF.R.S32.HI R6, RZ, 0x1f, R213 ;  /* 0x0000001fff067819 */ /* 0x000fe200000114d5 */
[----:B------:R-:W-:Y:S01]  /*1010*/  IMAD.SHL.U32 R2, R2, 0x40, RZ ;  /* 0x0000004002027824 */ /* 0x000fe200078e00ff */
[----:B------:R-:W-:Y:S01]  /*1020*/  LOP3.LUT R227, R0, 0xfffffe00, RZ, 0xc0, !PT ;  /* 0xfffffe0000e37812 */ /* 0x000fe200078ec0ff */
[----:B------:R-:W-:Y:S01]  /*1030*/  IMAD R235, R4, 0x8, R13 ;  /* 0x0000000804eb7824 */ /* 0x000fe200078e020d */
[-C--:B------:R-:W-:Y:S01]  /*1040*/  LEA.HI R0, R6, R213.reuse, RZ, 0x6 ;  /* 0x000000d506007211 */ /* 0x080fe200078f30ff */
[----:B------:R-:W-:Y:S01]  /*1050*/  IMAD.IADD R234, R14, 0x1, -R234 ;  /* 0x000000010eea7824 */ /* 0x000fe200078e0aea */
[----:B------:R-:W-:-:S02]  /*1060*/  LEA.HI R6, R6, R213, RZ, 0x3 ;  /* 0x000000d506067211 */ /* 0x000fc400078f18ff */
[----:B------:R-:W-:Y:S01]  /*1070*/  LOP3.LUT R226, R2, 0xfffffe00, RZ, 0xc0, !PT ;  /* 0xfffffe0002e27812 */ /* 0x000fe200078ec0ff */
[----:B------:R-:W-:Y:S01]  /*1080*/  IMAD.SHL.U32 R2, R0, 0x80, RZ ;  /* 0x0000008000027824 */ /* 0x000fe200078e00ff */
[----:B------:R-:W-:Y:S02]  /*1090*/  LOP3.LUT R223, R223, 0x1c0, RZ, 0xc0, !PT ;  /* 0x000001c0dfdf7812 */ /* 0x000fe400078ec0ff */
[----:B------:R-:W-:Y:S02]  /*10a0*/  LOP3.LUT R0, R6, 0x38, RZ, 0xc0, !PT ;  /* 0x0000003806007812 */ /* 0x000fe400078ec0ff */
[----:B------:R-:W-:Y:S02]  /*10b0*/  LOP3.LUT R7, R224, 0x38, R6, 0xf8, !PT ;  /* 0x00000038e0077812 */ /* 0x000fe400078ef806 */
[----:B------:R-:W-:Y:S02]  /*10c0*/  SHF.R.U32.HI R17, RZ, 0x3, R223 ;  /* 0x00000003ff117819 */ /* 0x000fe400000116df */
[----:B------:R-:W-:-:S02]  /*10d0*/  SHF.R.U32.HI R12, RZ, 0x3, R15 ;  /* 0x00000003ff0c7819 */ /* 0x000fc4000001160f */
[--C-:B------:R-:W-:Y:S02]  /*10e0*/  LOP3.LUT R9, R223, 0x38, R6.reuse, 0xf8, !PT ;  /* 0x00000038df097812 */ /* 0x100fe400078ef806 */
[----:B------:R-:W-:Y:S02]  /*10f0*/  LOP3.LUT R10, R15, 0x38, R6, 0xf8, !PT ;  /* 0x000000380f0a7812 */ /* 0x000fe400078ef806 */
[----:B------:R-:W-:Y:S02]  /*1100*/  LOP3.LUT R0, R0, 0x1c0, R20, 0xf8, !PT ;  /* 0x000001c000007812 */ /* 0x000fe400078ef814 */
[----:B------:R-:W-:Y:S02]  /*1110*/  LOP3.LUT R11, R5, 0xfffffe00, RZ, 0xc0, !PT ;  /* 0xfffffe00050b7812 */ /* 0x000fe400078ec0ff */
[----:B------:R-:W-:Y:S02]  /*1120*/  LOP3.LUT R5, R2, 0xffffe000, RZ, 0xc0, !PT ;  /* 0xffffe00002057812 */ /* 0x000fe400078ec0ff */
[----:B------:R-:W-:Y:S01]  /*1130*/  LOP3.LUT R2, R7, R18, RZ, 0x3c, !PT ;  /* 0x0000001207027212 */ /* 0x000fe200078e3cff */
[----:B------:R-:W-:Y:S01]  /*1140*/  IMAD.SHL.U32 R18, R237, 0x8, RZ ;  /* 0x00000008ed127824 */ /* 0x000fe200078e00ff */
[----:B------:R-:W-:Y:S01]  /*1150*/  LOP3.LUT R9, R9, R17, RZ, 0x3c, !PT ;  /* 0x0000001109097212 */ /* 0x000fe200078e3cff */
[----:B------:R-:W-:Y:S01]  /*1160*/  STL [R1+0x70], R11 ;  /* 0x0000700b01007387 */ /* 0x000fe20000100800 */
[----:B------:R-:W-:Y:S01]  /*1170*/  LOP3.LUT R10, R10, R12, RZ, 0x3c, !PT ;  /* 0x0000000c0a0a7212 */ /* 0x000fe200078e3cff */
[----:B------:R-:W-:Y:S01]  /*1180*/  IMAD.MOV.U32 R17, RZ, RZ, RZ ;  /* 0x000000ffff117224 */ /* 0x000fe200078e00ff */
[----:B------:R-:W-:Y:S01]  /*1190*/  LOP3.LUT R0, R0, R229, RZ, 0x3c, !PT ;  /* 0x000000e500007212 */ /* 0x000fe200078e3cff */
[----:B------:R-:W-:Y:S01]  /*11a0*/  STL [R1+0x68], RZ ;  /* 0x000068ff01007387 */ /* 0x000fe20000100800 */
[-C--:B------:R-:W-:Y:S01]  /*11b0*/  IADD3 R2, R2, R5.reuse, R227 ;  /* 0x0000000502027210 */ /* 0x080fe20007ffe0e3 */
[C---:B------:R-:W-:Y:S01]  /*11c0*/  VIADD R220, R18.reuse, 0x80 ;  /* 0x0000008012dc7836 */ /* 0x040fe20000000000 */
[-C--:B------:R-:W-:Y:S01]  /*11d0*/  IADD3 R9, R9, R5.reuse, R226 ;  /* 0x0000000509097210 */ /* 0x080fe20007ffe0e2 */
[----:B------:R-:W-:Y:S01]  /*11e0*/  VIADD R221, R18, 0xc0 ;  /* 0x000000c012dd7836 */ /* 0x000fe20000000000 */
[----:B------:R-:W-:-:S02]  /*11f0*/  IADD3 R10, R10, R5, R11 ;  /* 0x000000050a0a7210 */ /* 0x000fc40007ffe00b */
[----:B------:R-:W-:Y:S01]  /*1200*/  IADD3 R0, R0, R5, R228 ;  /* 0x0000000500007210 */ /* 0x000fe20007ffe0e4 */
[----:B------:R-:W-:Y:S01]  /*1210*/  IMAD.U32 R5, RZ, RZ, UR5 ;  /* 0x00000005ff057e24 */ /* 0x000fe2000f8e00ff */
[--C-:B------:R-:W-:Y:S01]  /*1220*/  LOP3.LUT R233, R3, 0x38, R18.reuse, 0xf8, !PT ;  /* 0x0000003803e97812 */ /* 0x100fe200078ef812 */
[----:B------:R-:W-:Y:S01]  /*1230*/  IMAD.U32 R3, RZ, RZ, UR4 ;  /* 0x00000004ff037e24 */ /* 0x000fe2000f8e00ff */
[----:B------:R-:W-:Y:S02]  /*1240*/  LEA R4, R2, UR4, 0x1 ;  /* 0x0000000402047c11 */ /* 0x000fe4000f8e08ff */
[----:B------:R0:W-:Y:S01]  /*1250*/  STL [R1+0x5c], R5 ;  /* 0x00005c0501007387 */ /* 0x0001e20000100800 */
[----:B------:R-:W-:Y:S02]  /*1260*/  LEA R0, R0, UR4, 0x1 ;  /* 0x0000000400007c11 */ /* 0x000fe4000f8e08ff */
[----:B------:R-:W-:Y:S01]  /*1270*/  LEA R2, R10, UR4, 0x1 ;  /* 0x000000040a027c11 */ /* 0x000fe2000f8e08ff */
[----:B------:R1:W-:Y:S01]  /*1280*/  STL [R1+0x6c], R3 ;  /* 0x00006c0301007387 */ /* 0x0003e20000100800 */
[----:B------:R-:W-:-:S02]  /*1290*/  SHF.R.S32.HI R19, RZ, 0x1f, R18 ;  /* 0x0000001fff137819 */ /* 0x000fc40000011412 */
[----:B------:R-:W-:Y:S02]  /*12a0*/  LOP3.LUT R233, R228, R233, R229, 0xf6, !PT ;  /* 0x000000e9e4e97212 */ /* 0x000fe400078ef6e5 */
[----:B0-----:R-:W-:Y:S02]  /*12b0*/  SHF.R.S32.HI R5, RZ, 0x1f, R212 ;  /* 0x0000001fff057819 */ /* 0x001fe400000114d4 */
[----:B------:R-:W-:Y:S02]  /*12c0*/  SHF.R.S32.HI R5, RZ, 0x3, R6 ;  /* 0x00000003ff057819 */ /* 0x000fe40000011406 */
[----:B-1----:R-:W-:-:S03]  /*12d0*/  LOP3.LUT R3, R15, 0x38, R18, 0xf8, !PT ;  /* 0x000000380f037812 */ /* 0x002fc600078ef812 */
[----:B------:R-:W-:Y:S01]  /*12e0*/  STL [R1+0x60], R5 ;  /* 0x0000600501007387 */ /* 0x000fe20000100800 */
[----:B------:R-:W-:-:S04]  /*12f0*/  LOP3.LUT R3, R11, R3, R12, 0xf6, !PT ;  /* 0x000000030b037212 */ /* 0x000fc800078ef60c */
[----:B------:R-:W-:-:S05]  /*1300*/  LEA R3, R3, UR4, 0x1 ;  /* 0x0000000403037c11 */ /* 0x000fca000f8e08ff */
[----:B------:R0:W-:Y:S04]  /*1310*/  STL [R1+0x7c], R3 ;  /* 0x00007c0301007387 */ /* 0x0001e80000100800 */
[----:B------:R1:W-:Y:S01]  /*1320*/  STL [R1+0x84], R4 ;  /* 0x0000840401007387 */ /* 0x0003e20000100800 */
[----:B0-----:R-:W-:-:S05]  /*1330*/  LEA R3, R9, UR4, 0x1 ;  /* 0x0000000409037c11 */ /* 0x001fca000f8e08ff */
[----:B------:R1:W-:Y:S04]  /*1340*/  STL [R1+0x80], R3 ;  /* 0x0000800301007387 */ /* 0x0003e80000100800 */
[----:B------:R1:W-:Y:S04]  /*1350*/  STL [R1+0x88], R0 ;  /* 0x0000880001007387 */ /* 0x0003e80000100800 */
[----:B------:R1:W-:Y:S02]  /*1360*/  STL [R1+0x78], R2 ;  /* 0x0000780201007387 */ /* 0x0003e40000100800 */
.L_x_3122:
[----:B01-34-:R-:W0:Y:S01]  /*1370*/  LDC.64 R2, c[0x0][0xc88] ;  /* 0x00032200ff027b82 */ /* 0x01be220000000a00 */
[----:B------:R-:W-:Y:S01]  /*1380*/  ULDC.64 UR10, c[0x0][0x208] ;  /* 0x00008200000a7ab9 */ /* 0x000fe20000000a00 */
[----:B------:R-:W-:Y:S01]  /*1390*/  ULDC.64 UR4, c[0x0][0xa28] ;  /* 0x00028a0000047ab9 */ /* 0x000fe20000000a00 */
[----:B------:R-:W-:Y:S01]  /*13a0*/  ULDC.64 UR6, c[0x0][0xa18] ;  /* 0x0002860000067ab9 */ /* 0x000fe20000000a00 */
[----:B------:R-:W-:Y:S01]  /*13b0*/  ULDC.64 UR8, c[0x0][0xa08] ;  /* 0x0002820000087ab9 */ /* 0x000fe20000000a00 */
[----:B0-----:R-:W-:-:S05]  /*13c0*/  IMAD.WIDE R2, R51, 0x4, R2 ;  /* 0x0000000433027825 */ /* 0x001fca00078e0202 */
[----:B--2---:R-:W2:Y:S01]  /*13d0*/  LDG.E R236, desc[UR10][R2.64] ;  /* 0x0000000a02ec7981 */ /* 0x004ea2000c1e1900 */
[----:B------:R-:W-:Y:S01]  /*13e0*/  ISETP.NE.U32.AND P2, PT, RZ, UR4, PT ;  /* 0x00000004ff007c0c */ /* 0x000fe2000bf45070 */
[----:B------:R-:W-:Y:S01]  /*13f0*/  IMAD.MOV.U32 R0, RZ, RZ, RZ ;  /* 0x000000ffff007224 */ /* 0x000fe200078e00ff */
[----:B------:R-:W-:Y:S01]  /*1400*/  ISETP.NE.U32.AND P1, PT, RZ, UR6, PT ;  /* 0x00000006ff007c0c */ /* 0x000fe2000bf25070 */
[----:B------:R-:W-:Y:S01]  /*1410*/  IMAD.MOV.U32 R26, RZ, RZ, RZ ;  /* 0x000000ffff1a7224 */ /* 0x000fe200078e00ff */
[----:B------:R-:W-:Y:S02]  /*1420*/  ISETP.NE.AND.EX P2, PT, RZ, UR5, PT, P2 ;  /* 0x00000005ff007c0c */ /* 0x000fe4000bf45320 */
[----:B------:R-:W-:Y:S01]  /*1430*/  ISETP.NE.AND.EX P1, PT, RZ, UR7, PT, P1 ;  /* 0x00000007ff007c0c */ /* 0x000fe2000bf25310 */
[----:B------:R0:W-:Y:S01]  /*1440*/  STL [R1+0x64], R50 ;  /* 0x0000643201007387 */ /* 0x0001e20000100800 */
[----:B------:R-:W-:-:S04]  /*1450*/  ISETP.NE.U32.AND P0, PT, RZ, UR8, PT ;  /* 0x00000008ff007c0c */ /* 0x000fc8000bf05070 */
[----:B------:R-:W-:Y:S02]  /*1460*/  ISETP.NE.AND.EX P0, PT, RZ, UR9, PT, P0 ;  /* 0x00000009ff007c0c */ /* 0x000fe4000bf05300 */
[--C-:B--2---:R-:W-:Y:S01]  /*1470*/  SHF.R.S32.HI R5, RZ, 0x1f, R236.reuse ;  /* 0x0000001fff057819 */ /* 0x104fe200000114ec */
[C---:B------:R-:W-:Y:S02]  /*1480*/  IMAD.SHL.U32 R28, R236.reuse, 0x4, RZ ;  /* 0x00000004ec1c7824 */ /* 0x040fe400078e00ff */
[C---:B------:R-:W-:Y:S01]  /*1490*/  @P2 LEA R2, P3, R236.reuse, UR4, 0x2 ;  /* 0x00000004ec022c11 */ /* 0x040fe2000f8610ff */
[----:B------:R-:W-:Y:S01]  /*14a0*/  ULDC UR4, c[0x0][0x288] ;  /* 0x0000a20000047ab9 */ /* 0x000fe20000000800 */
[C-C-:B------:R-:W-:Y:S02]  /*14b0*/  SHF.L.U64.HI R29, R236.reuse, 0x2, R5.reuse ;  /* 0x00000002ec1d7819 */ /* 0x140fe40000010205 */
[----:B------:R-:W-:Y:S01]  /*14c0*/  @P2 LEA.HI.X R3, R236, UR5, R5, 0x2, P3 ;  /* 0x00000005ec032c11 */ /* 0x000fe200098f1405 */
[----:B------:R-:W-:Y:S01]  /*14d0*/  IMAD.U32 R231, RZ, RZ, UR4 ;  /* 0x00000004ffe77e24 */ /* 0x000fe2000f8e00ff */
[----:B------:R-:W-:Y:S01]  /*14e0*/  ULDC.64 UR4, c[0x0][0x418] ;  /* 0x0001060000047ab9 */ /* 0x000fe20000000a00 */
[C---:B------:R-:W-:Y:S01]  /*14f0*/  IADD3 R6, P4, R28.reuse, UR8, RZ ;  /* 0x000000081c067c10 */ /* 0x040fe2000ff9e0ff */
[----:B------:R-:W-:Y:S01]  /*1500*/  UISETP.NE.U32.AND UP0, UPT, UR4, URZ, UPT ;  /* 0x0000003f0400728c */ /* 0x000fe2000bf05070 */
[----:B-----5:R0:W5:Y:S01]  /*1510*/  @P2 LDG.E R0, desc[UR10][R2.64] ;  /* 0x0000000a02002981 */ /* 0x020162000c1e1900 */
[----:B------:R-:W-:Y:S01]  /*1520*/  @P1 IADD3 R4, P2, R28, UR6, RZ ;  /* 0x000000061c041c10 */ /* 0x000fe2000ff5e0ff */
[----:B------:R-:W-:Y:S01]  /*1530*/  ULDC UR4, c[0x0][0x424] ;  /* 0x0001090000047ab9 */ /* 0x000fe20000000800 */
[----:B------:R-:W-:Y:S01]  /*1540*/  UISETP.NE.AND.EX UP0, UPT, UR5, URZ, UPT, UP0 ;  /* 0x0000003f0500728c */ /* 0x000fe2000bf05300 */
[C---:B------:R-:W-:Y:S01]  /*1550*/  IADD3.X R7, R29.reuse, UR9, RZ, P4, !PT ;  /* 0x000000091d077c10 */ /* 0x040fe2000a7fe4ff */
[----:B------:R-:W-:Y:S01]  /*1560*/  ULDC UR8, c[0x0][0x2f0] ;  /* 0x0000bc0000087ab9 */ /* 0x000fe20000000800 */
[----:B------:R-:W-:Y:S01]  /*1570*/  @P1 IADD3.X R5, R29, UR7, RZ, P2, !PT ;  /* 0x000000071d051c10 */ /* 0x000fe200097fe4ff */
[----:B------:R-:W-:Y:S01]  /*1580*/  ULDC.64 UR6, c[0x0][0xa20] ;  /* 0x0002880000067ab9 */ /* 0x000fe20000000a00 */
[----:B------:R-:W-:Y:S01]  /*1590*/  USEL UR4, UR4, 0x1, UP0 ;  /* 0x0000000104047887 */ /* 0x000fe20008000000 */
[----:B------:R-:W-:Y:S01]  /*15a0*/  ISETP.NE.U32.AND P2, PT, RZ, UR6, PT ;  /* 0x00000006ff007c0c */ /* 0x000fe2000bf45070 */
[----:B------:R0:W5:Y:S01]  /*15b0*/  @P0 LDG.E R26, desc[UR10][R6.64] ;  /* 0x0000000a061a0981 */ /* 0x000162000c1e1900 */
[----:B------:R-:W-:Y:S01]  /*15c0*/  ULDC UR9, c[0x0][0x348] ;  /* 0x0000d20000097ab9 */ /* 0x000fe20000000800 */
[----:B------:R-:W-:Y:S01]  /*15d0*/  UIMAD UR8, UR4, UR8, URZ ;  /* 0x00000008040872a4 */ /* 0x000fe2000f8e023f */
[----:B------:R-:W-:Y:S01]  /*15e0*/  ISETP.NE.AND.EX P2, PT, RZ, UR7, PT, P2 ;  /* 0x00000007ff007c0c */ /* 0x000fe2000bf45320 */
[----:B------:R0:W5:Y:S01]  /*15f0*/  @P1 LDG.E R231, desc[UR10][R4.64] ;  /* 0x0000000a04e71981 */ /* 0x000162000c1e1900 */
[----:B------:R-:W-:Y:S01]  /*1600*/  IMAD.MOV.U32 R25, RZ, RZ, R236 ;  /* 0x000000ffff197224 */ /* 0x000fe200078e00ec */
[----:B------:R-:W-:Y:S10]  /*1610*/  @P1 BRA `(.L_x_2867) ;  /* 0x0000000000281947 */ /* 0x000ff40003800000 */
        /* <DEDUP_REMOVED lines=10> */
.L_x_2867:
        /* <DEDUP_REMOVED lines=8> */
.L_x_2868:
[----:B------:R-:W-:Y:S05]  /*1740*/  @!P0 BRA `(.L_x_2869) ;  /* 0x0000000000108947 */ /* 0x000fea0003800000 */
[----:B------:R-:W-:Y:S02]  /*1750*/  ULDC.64 UR4, c[0x0][0x208] ;  /* 0x0000820000047ab9 */ /* 0x000fe40000000a00 */
[----:B------:R-:W2:Y:S04]  /*1760*/  LDG.E R4, desc[UR4][R6.64] ;  /* 0x0000000406047981 */ /* 0x000ea8000c1e1900 */
[----:B------:R-:W2:Y:S02]  /*1770*/  LDG.E R27, desc[UR4][R6.64+0x4] ;  /* 0x00000404061b7981 */ /* 0x000ea4000c1e1900 */
[----:B--2---:R-:W-:-:S07]  /*1780*/  IMAD.IADD R27, R27, 0x1, -R4 ;  /* 0x000000011b1b7824 */ /* 0x004fce00078e0a04 */
.L_x_2869:
[----:B------:R-:W-:Y:S01]  /*1790*/  ULDC.64 UR4, c[0x0][0xa10] ;  /* 0x0002840000047ab9 */ /* 0x000fe20000000a00 */
[----:B------:R-:W-:Y:S01]  /*17a0*/  ULDC.64 UR6, c[0x0][0x208] ;  /* 0x0000820000067ab9 */ /* 0x000fe20000000a00 */
[----:B------:R-:W-:Y:S01]  /*17b0*/  ISETP.NE.U32.AND P0, PT, RZ, UR4, PT ;  /* 0x00000004ff007c0c */ /* 0x000fe2000bf05070 */
[----:B------:R-:W1:Y:S03]  /*17c0*/  LDC R9, c[0x0][0x448] ;  /* 0x00011200ff097b82 */ /* 0x000e660000000800 */
[----:B------:R-:W-:Y:S01]  /*17d0*/  ISETP.NE.AND.EX P0, PT, RZ, UR5, PT, P0 ;  /* 0x00000005ff007c0c */ /* 0x000fe2000bf05300 */
[----:B------:R-:W-:-:S12]  /*17e0*/  ULDC.64 UR4, c[0x0][0xa30] ;  /* 0x00028c0000047ab9 */ /* 0x000fd80000000a00 */
[----:B0-----:R-:W0:Y:S02]  /*17f0*/  @P0 LDC.64 R4, c[0x0][0xa10] ;  /* 0x00028400ff040b82 */ /* 0x001e240000000a00 */
[----:B0-----:R-:W-:-:S05]  /*1800*/  @P0 IMAD.WIDE R4, R25, 0x4, R4 ;  /* 0x0000000419040825 */ /* 0x001fca00078e0204 */
[----:B------:R-:W2:Y:S04]  /*1810*/  @P0 LDG.E R3, desc[UR6][R4.64] ;  /* 0x0000000604030981 */ /* 0x000ea8000c1e1900 */
[----:B------:R0:W2:Y:S01]  /*1820*/  @P0 LDG.E R8, desc[UR6][R4.64+0x4] ;  /* 0x0000040604080981 */ /* 0x0000a2000c1e1900 */
[----:B------:R-:W-:Y:S01]  /*1830*/  ISETP.NE.U32.AND P1, PT, RZ, UR4, PT ;  /* 0x00000004ff007c0c */ /* 0x000fe2000bf25070 */
[----:B-----5:R-:W-:-:S03]  /*1840*/  IMAD.MOV.U32 R143, RZ, RZ, R27 ;  /* 0x000000ffff8f7224 */ /* 0x020fc600078e001b */
[----:B------:R-:W-:-:S13]  /*1850*/  ISETP.NE.AND.EX P1, PT, RZ, UR5, PT, P1 ;  /* 0x00000005ff007c0c */ /* 0x000fda000bf25310 */
[----:B------:R-:W-:-:S04]  /*1860*/  @P1 IADD3 R6, P2, R28, UR4, RZ ;  /* 0x000000041c061c10 */ /* 0x000fc8000ff5e0ff */
[----:B------:R-:W-:-:S05]  /*1870*/  @P1 IADD3.X R7, R29, UR5, RZ, P2, !PT ;  /* 0x000000051d071c10 */ /* 0x000fca00097fe4ff */
[----:B------:R3:W5:Y:S01]  /*1880*/  @P1 LDG.E R143, desc[UR6][R6.64] ;  /* 0x00000006068f1981 */ /* 0x000762000c1e1900 */
[----:B-1----:R-:W-:Y:S01]  /*1890*/  ISETP.NE.AND P1, PT, R9, 0x1, PT ;  /* 0x000000010900780c */ /* 0x002fe20003f25270 */
[----:B------:R-:W-:Y:S01]  /*18a0*/  IMAD.SHL.U32 R230, R49, 0x80, RZ ;  /* 0x0000008031e67824 */ /* 0x000fe200078e00ff */
[----:B------:R-:W-:Y:S01]  /*18b0*/  PLOP3.LUT P2, PT, PT, PT, PT, 0x80, 0x0 ;  /* 0x000000000000781c */ /* 0x000fe20003f4f070 */
[----:B------:R-:W-:Y:S02]  /*18c0*/  IMAD.IADD R11, R27, 0x1, -R0 ;  /* 0x000000011b0b7824 */ /* 0x000fe400078e0a00 */
[----:B0-----:R-:W-:-:S08]  /*18d0*/  VIADD R4, R230, 0x7f ;  /* 0x0000007fe6047836 */ /* 0x001fd00000000000 */
[----:B------:R-:W0:Y:S08]  /*18e0*/  @P1 LDC R9, c[0x0][0x44c] ;  /* 0x00011300ff091b82 */ /* 0x000e300000000800 */
[----:B------:R-:W1:Y:S01]  /*18f0*/  @P1 LDC R5, c[0x0][0x450] ;  /* 0x00011400ff051b82 */ /* 0x000e620000000800 */
[----:B0-----:R-:W-:-:S05]  /*1900*/  @P1 IMAD.HI.U32 R0, R4, R9, RZ ;  /* 0x0000000904001227 */ /* 0x001fca00078e00ff */
[----:B-1----:R-:W-:Y:S01]  /*1910*/  @P1 SHF.R.U32.HI R4, RZ, R5, R0 ;  /* 0x00000005ff041219 */ /* 0x002fe20000011600 */
[----:B--2---:R-:W-:-:S04]  /*1920*/  @P0 IMAD.IADD R2, R8, 0x1, -R3 ;  /* 0x0000000108020824 */ /* 0x004fc800078e0a03 */
[----:B------:R-:W-:-:S04]  /*1930*/  IMAD.IADD R232, R11, 0x1, R2 ;  /* 0x000000010be87824 */ /* 0x000fc800078e0202 */
[C---:B------:R-:W-:Y:S01]  /*1940*/  VIADD R0, R232.reuse, 0x4f ;  /* 0x0000004fe8007836 */ /* 0x040fe20000000000 */
[----:B------:R-:W-:-:S03]  /*1950*/  IADD3 R148, R232, 0x50, -R231 ;  /* 0x00000050e8947810 */ /* 0x000fc60007ffe8e7 */
[----:B------:R-:W-:-:S04]  /*1960*/  IMAD.HI R0, R0, 0x66666667, RZ ;  /* 0x6666666700007827 */ /* 0x000fc800078e02ff */
[----:B------:R-:W-:Y:S01]  /*1970*/  IMAD.IADD R4, R148, 0x1, R4 ;  /* 0x0000000194047824 */ /* 0x000fe200078e0204 */
[----:B------:R-:W-:-:S03]  /*1980*/  SHF.R.U32.HI R149, RZ, 0x1f, R0 ;  /* 0x0000001fff957819 */ /* 0x000fc60000011600 */
[----:B------:R-:W-:Y:S01]  /*1990*/  IMAD.HI R4, R4, 0x66666667, RZ ;  /* 0x6666666704047827 */ /* 0x000fe200078e02ff */
[----:B------:R-:W-:-:S03]  /*19a0*/  LEA.HI.SX32 R149, R0, R149, 0x1b ;  /* 0x0000009500957211 */ /* 0x000fc600078fdaff */
[----:B------:R-:W-:Y:S01]  /*19b0*/  IMAD.MOV R0, RZ, RZ, -R11 ;  /* 0x000000ffff007224 */ /* 0x000fe200078e0a0b */
[----:B------:R-:W-:-:S04]  /*19c0*/  SHF.R.U32.HI R3, RZ, 0x1f, R4 ;  /* 0x0000001fff037819 */ /* 0x000fc80000011604 */
[----:B------:R-:W-:-:S04]  /*19d0*/  LEA.HI.SX32 R4, R4, R3, 0x1b ;  /* 0x0000000304047211 */ /* 0x000fc800078fdaff */
[----:B------:R-:W-:-:S05]  /*19e0*/  VIMNMX R4, R149, R4, PT ;  /* 0x0000000495047248 */ /* 0x000fca0003fe0100 */
[----:B------:R-:W-:Y:S01]  /*19f0*/  IMAD R3, R4, 0x50, -R11 ;  /* 0x0000005004037824 */ /* 0x000fe200078e0a0b */
[----:B------:R-:W-:-:S04]  /*1a00*/  VIMNMX R4, RZ, R0, !PT ;  /* 0x00000000ff047248 */ /* 0x000fc80007fe0100 */
        /* <DEDUP_REMOVED lines=10> */
[----:B---3--:R-:W-:Y:S05]  /*1ab0*/  @!P0 BRA `(.L_x_2870) ;  /* 0x0000009400c08947 */ /* 0x008fea0003800000 */
        /* <DEDUP_REMOVED lines=20> */
.L_x_2872:
[----:B------:R-:W-:Y:S05]  /*1c00*/  BSYNC B6 ;  /* 0x0000000000067941 */ /* 0x000fea0003800000 */
.L_x_2871:
        /* <DEDUP_REMOVED lines=20> */
.L_x_2874:
[----:B------:R-:W-:Y:S05]  /*1d50*/  BSYNC B6 ;  /* 0x0000000000067941 */ /* 0x000fea0003800000 */
.L_x_2873:
[----:B------:R-:W-:Y:S01]  /*1d60*/  ULDC.64 UR4, c[0x0][0x9f8] ;  /* 0x00027e0000047ab9 */ /* 0x000fe20000000a00 */
[----:B------:R-:W-:Y:S01]  /*1d70*/  ULDC.64 UR6, c[0x0][0x208] ;  /* 0x0000820000067ab9 */ /* 0x000fe20000000a00 */
[----:B------:R-:W-:Y:S01]  /*1d80*/  ISETP.NE.U32.AND P0, PT, RZ, UR4, PT ;  /* 0x00000004ff007c0c */ /* 0x000fe2000bf05070 */
[----:B------:R-:W0:Y:S01]  /*1d90*/  LDC.64 R98, c[0x0][0x300] ;  /* 0x0000c000ff627b82 */ /* 0x000e220000000a00 */
[----:B------:R-:W-:Y:S01]  /*1da0*/  IMAD.IADD R113, R26, 0x1, R27 ;  /* 0x000000011a717824 */ /* 0x000fe200078e021b */
[----:B------:R-:W-:Y:S01]  /*1db0*/  SHF.R.S32.HI R9, RZ, 0x1f, R50 ;  /* 0x0000001fff097819 */ /* 0x000fe20000011432 */
[----:B------:R-:W-:Y:S01]  /*1dc0*/  ULDC UR8, c[0x0][0x2f4] ;  /* 0x0000bd0000087ab9 */ /* 0x000fe20000000800 */
        /* <DEDUP_REMOVED lines=9> */
[----:B------:R-:W-:Y:S01]  /*1e60*/  IMAD R11, R9, UR4, RZ ;  /* 0x00000004090b7c24 */ /* 0x000fe2000f8e02ff */
[----:B------:R-:W-:Y:S01]  /*1e70*/  ISETP.GE.AND P1, PT, R213, UR8, PT ;  /* 0x00000008d5007c0c */ /* 0x000fe2000bf26270 */
[----:B------:R-:W-:Y:S01]  /*1e80*/  IMAD.WIDE.U32 R6, R50, UR4, R18 ;  /* 0x0000000432067c25 */ /* 0x000fe2000f8e0012 */
[----:B------:R-:W-:Y:S01]  /*1e90*/  ISETP.GE.AND P0, PT, R18, UR8, PT ;  /* 0x0000000812007c0c */ /* 0x000fe2000bf06270 */
[----:B------:R-:W-:Y:S01]  /*1ea0*/  ULDC.64 UR6, c[0x0][0xa08] ;  /* 0x0002820000067ab9 */ /* 0x000fe20000000a00 */
        /* <DEDUP_REMOVED lines=8> */
[----:B------:R-:W-:Y:S01]  /*1f30*/  ISETP.NE.U32.AND P0, PT, RZ, UR6, PT ;  /* 0x00000006ff007c0c */ /* 0x000fe2000bf05070 */
[----:B------:R-:W0:Y:S01]  /*1f40*/  S2R R150, SR_TID.X ;  /* 0x0000000000967919 */ /* 0x000e220000002100 */
        /* <DEDUP_REMOVED lines=17> */
[-C--:B--2---:R-:W-:Y:S01]  /*2060*/  IMAD.WIDE.U32 R100, R212, R104.reuse, R22 ;  /* 0x00000068d4647225 */ /* 0x084fe200078e0016 */
[----:B------:R-:W-:Y:S02]  /*2070*/  ISETP.GE.AND P2, PT, R221, UR8, PT ;  /* 0x00000008dd007c0c */ /* 0x000fe4000bf46270 */
[----:B------:R-:W-:Y:S01]  /*2080*/  SHF.L.U64.HI R34, R104, 0x5, R105 ;  /* 0x0000000568227819 */ /* 0x000fe20000010269 */
[----:B------:R-:W-:Y:S01]  /*2090*/  IMAD.WIDE.U32 R102, R212, R104, R18 ;  /* 0x00000068d4667225 */ /* 0x000fe200078e0012 */
[----:B------:R-:W-:Y:S02]  /*20a0*/  SHF.L.U64.HI R33, R104, 0x6, R105 ;  /* 0x0000000668217819 */ /* 0x000fe40000010269 */
[C---:B------:R-:W-:Y:S01]  /*20b0*/  IADD3 R112, P3, R212.reuse, R113, RZ ;  /* 0x00000071d4707210 */ /* 0x040fe20007f7e0ff */
[----:B---3--:R-:W-:Y:S01]  /*20c0*/  IMAD.WIDE.U32 R106, R212, R110, R22 ;  /* 0x0000006ed46a7225 */ /* 0x008fe200078e0016 */
[----:B------:R-:W-:-:S02]  /*20d0*/  SHF.L.U64.HI R123, R98, 0x5, R99 ;  /* 0x00000005627b7819 */ /* 0x000fc40000010263 */
[----:B------:R-:W-:Y:S01]  /*20e0*/  SHF.L.U64.HI R129, R98, 0x6, R99 ;  /* 0x0000000662817819 */ /* 0x000fe20000010263 */
[----:B------:R-:W-:Y:S01]  /*20f0*/  IMAD.WIDE.U32 R108, R212, R110, R18 ;  /* 0x0000006ed46c7225 */ /* 0x000fe200078e0012 */
[----:B------:R-:W-:Y:S02]  /*2100*/  SHF.L.U64.HI R29, R110, 0x6, R111 ;  /* 0x000000066e1d7819 */ /* 0x000fe4000001026f */
[----:B------:R-:W-:Y:S01]  /*2110*/  LOP3.LUT R26, R9, 0x1, RZ, 0xc0, !PT ;  /* 0x00000001091a7812 */ /* 0x000fe200078ec0ff */
[----:B------:R-:W-:Y:S01]  /*2120*/  IMAD.SHL.U32 R31, R212, 0x40, RZ ;  /* 0x00000040d41f7824 */ /* 0x000fe200078e00ff */
[----:B0-----:R-:W-:Y:S01]  /*2130*/  LEA.HI R150, R150, 0x8, RZ, 0x19 ;  /* 0x0000000896967811 */ /* 0x001fe200078fc8ff */
[----:B------:R-:W-:Y:S02]  /*2140*/  VIADD R14, R212, 0x20 ;  /* 0x00000020d40e7836 */ /* 0x000fe40000000000 */
[----:B------:R-:W-:Y:S02]  /*2150*/  IMAD.SHL.U32 R32, R104, 0x20, RZ ;  /* 0x0000002068207824 */ /* 0x000fe400078e00ff */
[C---:B------:R-:W-:Y:S01]  /*2160*/  IMAD.SHL.U32 R128, R98.reuse, 0x20, RZ ;  /* 0x0000002062807824 */ /* 0x040fe200078e00ff */
[----:B------:R-:W-:Y:S01]  /*2170*/  SHF.R.S32.HI R147, RZ, 0x1f, R14 ;  /* 0x0000001fff937819 */ /* 0x000fe2000001140e */
[----:B------:R-:W-:-:S02]  /*2180*/  IMAD.SHL.U32 R130, R98, 0x40, RZ ;  /* 0x0000004062827824 */ /* 0x000fc400078e00ff */
[----:B------:R-:W-:Y:S02]  /*2190*/  VIADD R12, R212, 0x40 ;  /* 0x00000040d40c7836 */ /* 0x000fe40000000000 */
[----:B------:R-:W-:Y:S02]  /*21a0*/  IMAD R121, R111, 0x50, RZ ;  /* 0x000000506f797824 */ /* 0x000fe400078e02ff */
[C---:B------:R-:W-:Y:S01]  /*21b0*/  IMAD.SHL.U32 R28, R110.reuse, 0x20, RZ ;  /* 0x000000206e1c7824 */ /* 0x040fe200078e00ff */
[----:B------:R-:W-:Y:S01]  /*21c0*/  SHF.R.S32.HI R145, RZ, 0x1f, R12 ;  /* 0x0000001fff917819 */ /* 0x000fe2000001140c */
[----:B------:R-:W-:Y:S02]  /*21d0*/  IMAD.SHL.U32 R27, R110, 0x40, RZ ;  /* 0x000000406e1b7824 */ /* 0x000fe400078e00ff */
[----:B------:R-:W-:Y:S01]  /*21e0*/  IMAD.X R113, R20, 0x1, R3, P3 ;  /* 0x0000000114717824 */ /* 0x000fe200018e0603 */
[----:B------:R-:W-:Y:S02]  /*21f0*/  SHF.R.S32.HI R8, RZ, 0x1f, R25 ;  /* 0x0000001fff087819 */ /* 0x000fe40000011419 */
[----:B------:R-:W-:-:S02]  /*2200*/  SEL R97, R25, RZ, !P0 ;  /* 0x000000ff19617207 */ /* 0x000fc40004000000 */
[----:B------:R-:W-:Y:S02]  /*2210*/  SEL R8, R8, RZ, !P0 ;  /* 0x000000ff08087207 */ /* 0x000fe40004000000 */
[----:B-1----:R-:W-:Y:S01]  /*2220*/  ISETP.GE.AND P0, PT, R18, R118, PT ;  /* 0x000000761200720c */ /* 0x002fe20003f06270 */
        /* <DEDUP_REMOVED lines=23> */
[----:B------:R-:W-:-:S02]  /*23a0*/  IMAD.IADD R4, R213, 0x1, R4 ;  /* 0x00000001d5047824 */ /* 0x000fc400078e0204 */
[----:B------:R-:W-:Y:S01]  /*23b0*/  IMAD.IADD R107, R107, 0x1, R7 ;  /* 0x000000016b6b7824 */ /* 0x000fe200078e0207 */
[CC--:B------:R-:W-:Y:S01]  /*23c0*/  LEA.HI R13, R0.reuse, R5.reuse, RZ, 0x3 ;  /* 0x00000005000d7211 */ /* 0x0c0fe200078f18ff */
[----:B------:R-:W-:Y:S01]  /*23d0*/  IMAD.IADD R109, R7, 0x1, R109 ;  /* 0x00000001076d7824 */ /* 0x000fe200078e026d */
[----:B------:R-:W-:Y:S01]  /*23e0*/  LEA.HI R0, R0, R5, RZ, 0x6 ;  /* 0x0000000500007211 */ /* 0x000fe200078f30ff */
[CC--:B-----5:R-:W-:Y:S01]  /*23f0*/  IMAD.WIDE.U32 R100, R143.reuse, R104.reuse, R100 ;  /* 0x000000688f647225 */ /* 0x0e0fe200078e0064 */
[----:B------:R-:W-:Y:S02]  /*2400*/  SHF.R.S32.HI R7, RZ, 0x1f, R4 ;  /* 0x0000001fff077819 */ /* 0x000fe40000011404 */
[----:B------:R-:W-:Y:S01]  /*2410*/  SHF.R.S32.HI R5, RZ, 0x6, R0 ;  /* 0x00000006ff057819 */ /* 0x000fe20000011400 */
[----:B------:R-:W-:Y:S01]  /*2420*/  IMAD.WIDE.U32 R102, R143, R104, R102 ;  /* 0x000000688f667225 */ /* 0x000fe200078e0066 */
[--C-:B------:R-:W-:Y:S02]  /*2430*/  LOP3.LUT R0, R224, 0x38, R13.reuse, 0xf8, !PT ;  /* 0x00000038e0007812 */ /* 0x100fe400078ef80d */
[----:B------:R-:W-:Y:S01]  /*2440*/  LOP3.LUT R6, R223, 0x38, R13, 0xf8, !PT ;  /* 0x00000038df067812 */ /* 0x000fe200078ef80d */
[C---:B------:R-:W-:Y:S01]  /*2450*/  IMAD R134, R5.reuse, 0x1400, R227 ;  /* 0x0000140005867824 */ /* 0x040fe200078e02e3 */
[----:B------:R-:W-:Y:S01]  /*2460*/  LOP3.LUT R11, R0, R30, RZ, 0x3c, !PT ;  /* 0x0000001e000b7212 */ /* 0x000fe200078e3cff */
[----:B------:R-:W-:Y:S01]  /*2470*/  IMAD R132, R5, 0x1400, R226 ;  /* 0x0000140005847824 */ /* 0x000fe200078e02e2 */
[-C--:B------:R-:W-:Y:S01]  /*2480*/  LEA.HI R0, R7, R4.reuse, RZ, 0x6 ;  /* 0x0000000407007211 */ /* 0x080fe200078f30ff */
[----:B------:R-:W-:Y:S01]  /*2490*/  IMAD R142, R5, 0x1400, R228 ;  /* 0x00001400058e7824 */ /* 0x000fe200078e02e4 */
[----:B------:R-:W-:Y:S01]  /*24a0*/  LEA.HI R4, R7, R4, RZ, 0x3 ;  /* 0x0000000407047211 */ /* 0x000fe200078f18ff */
[----:B------:R-:W-:Y:S01]  /*24b0*/  IMAD.IADD R134, R134, 0x1, R11 ;  /* 0x0000000186867824 */ /* 0x000fe200078e020b */
[----:B------:R-:W-:Y:S01]  /*24c0*/  SHF.R.S32.HI R7, RZ, 0x6, R0 ;  /* 0x00000006ff077819 */ /* 0x000fe20000011400 */
[----:B------:R-:W-:Y:S01]  /*24d0*/  IMAD R11, R105, 0x50, RZ ;  /* 0x00000050690b7824 */ /* 0x000fe200078e02ff */
[----:B------:R-:W-:Y:S01]  /*24e0*/  LOP3.LUT R0, R13, 0x38, RZ, 0xc0, !PT ;  /* 0x000000380d007812 */ /* 0x000fe200078ec0ff */
[----:B------:R-:W-:Y:S01]  /*24f0*/  IMAD.WIDE.U32 R106, R143, R110, R106 ;  /* 0x0000006e8f6a7225 */ /* 0x000fe200078e006a */
[----:B------:R-:W-:-:S02]  /*2500*/  LOP3.LUT R10, R223, 0x38, R4, 0xf8, !PT ;  /* 0x00000038df0a7812 */ /* 0x000fc400078ef804 */
[----:B------:R-:W-:Y:S01]  /*2510*/  LOP3.LUT R0, R0, 0x1c0, R31, 0xf8, !PT ;  /* 0x000001c000007812 */ /* 0x000fe200078ef81f */
[C---:B------:R-:W-:Y:S01]  /*2520*/  IMAD R135, R7.reuse, 0x1400, R228 ;  /* 0x0000140007877824 */ /* 0x040fe200078e02e4 */
[----:B------:R-:W-:Y:S01]  /*2530*/  LOP3.LUT R15, R6, R21, RZ, 0x3c, !PT ;  /* 0x00000015060f7212 */ /* 0x000fe200078e3cff */
[C---:B------:R-:W-:Y:S01]  /*2540*/  IMAD R133, R7.reuse, 0x1400, R227 ;  /* 0x0000140007857824 */ /* 0x040fe200078e02e3 */
[----:B------:R-:W-:Y:S01]  /*2550*/  LOP3.LUT R5, R0, R229, RZ, 0x3c, !PT ;  /* 0x000000e500057212 */ /* 0x000fe200078e3cff */
[----:B------:R-:W-:Y:S01]  /*2560*/  IMAD R131, R7, 0x1400, R226 ;  /* 0x0000140007837824 */ /* 0x000fe200078e02e2 */
[----:B------:R-:W-:Y:S01]  /*2570*/  LOP3.LUT R6, R4, 0x38, RZ, 0xc0, !PT ;  /* 0x0000003804067812 */ /* 0x000fe200078ec0ff */
[----:B------:R-:W-:Y:S01]  /*2580*/  IMAD.IADD R132, R132, 0x1, R15 ;  /* 0x0000000184847824 */ /* 0x000fe200078e020f */
[----:B------:R-:W-:Y:S01]  /*2590*/  LOP3.LUT R10, R10, R21, RZ, 0x3c, !PT ;  /* 0x000000150a0a7212 */ /* 0x000fe200078e3cff */
[----:B------:R-:W-:Y:S01]  /*25a0*/  IMAD.IADD R142, R142, 0x1, R5 ;  /* 0x000000018e8e7824 */ /* 0x000fe200078e0205 */
[----:B------:R-:W-:Y:S01]  /*25b0*/  SHF.R.S32.HI R5, RZ, 0x1f, R143 ;  /* 0x0000001fff057819 */ /* 0x000fe2000001148f */
[----:B------:R-:W-:Y:S01]  /*25c0*/  IMAD R7, R99, 0x50, RZ ;  /* 0x0000005063077824 */ /* 0x000fe200078e02ff */
[----:B------:R-:W-:Y:S01]  /*25d0*/  LOP3.LUT R6, R6, 0x1c0, R31, 0xf8, !PT ;  /* 0x000001c006067812 */ /* 0x000fe200078ef81f */
[----:B------:R-:W-:Y:S01]  /*25e0*/  IMAD.SHL.U32 R31, R104, 0x40, RZ ;  /* 0x00000040681f7824 */ /* 0x000fe200078e00ff */
[----:B------:R-:W-:Y:S01]  /*25f0*/  LOP3.LUT R8, R224, 0x38, R4, 0xf8, !PT ;  /* 0x00000038e0087812 */ /* 0x000fe200078ef804 */
[----:B------:R-:W-:Y:S01]  /*2600*/  IMAD R0, R5, R104, RZ ;  /* 0x0000006805007224 */ /* 0x000fe200078e02ff */
[----:B------:R-:W-:Y:S01]  /*2610*/  LOP3.LUT R6, R6, R229, RZ, 0x3c, !PT ;  /* 0x000000e506067212 */ /* 0x000fe200078e3cff */
[----:B------:R-:W-:Y:S01]  /*2620*/  IMAD.WIDE.U32 R98, R98, 0x50, RZ ;  /* 0x0000005062627825 */ /* 0x000fe200078e00ff */
[----:B------:R-:W-:-:S02]  /*2630*/  LOP3.LUT R8, R8, R30, RZ, 0x3c, !PT ;  /* 0x0000001e08087212 */ /* 0x000fc400078e3cff */
[----:B------:R-:W-:Y:S01]  /*2640*/  SHF.L.U64.HI R30, R110, 0x5, R111 ;  /* 0x000000056e1e7819 */ /* 0x000fe2000001026f */
[----:B------:R-:W-:Y:S01]  /*2650*/  IMAD R21, R143, R105, R0 ;  /* 0x000000698f157224 */ /* 0x000fe200078e0200 */
[----:B------:R-:W-:Y:S01]  /*2660*/  SHF.R.S32.HI R14, RZ, 0x3, R13 ;  /* 0x00000003ff0e7819 */ /* 0x000fe2000001140d */
[----:B------:R-:W-:Y:S01]  /*2670*/  IMAD R0, R5, R110, RZ ;  /* 0x0000006e05007224 */ /* 0x000fe200078e02ff */
[----:B------:R-:W-:Y:S01]  /*2680*/  LOP3.LUT R13, R13, 0xfffffff8, RZ, 0xc0, !PT ;  /* 0xfffffff80d0d7812 */ /* 0x000fe200078ec0ff */
[----:B------:R-:W-:Y:S01]  /*2690*/  IMAD.WIDE.U32 R104, R104, 0x50, RZ ;  /* 0x0000005068687825 */ /* 0x000fe200078e00ff */
[----:B------:R-:W-:-:S03]  /*26a0*/  SHF.R.S32.HI R12, RZ, 0x3, R4 ;  /* 0x00000003ff0c7819 */ /* 0x000fc60000011404 */
[C---:B------:R-:W-:Y:S01]  /*26b0*/  IMAD R15, R143.reuse, R111, R0 ;  /* 0x0000006f8f0f7224 */ /* 0x040fe200078e0200 */
[----:B------:R-:W-:Y:S01]  /*26c0*/  SEL R0, RZ, 0x8, P2 ;  /* 0x00000008ff007807 */ /* 0x000fe20001000000 */
[----:B------:R-:W-:-:S03]  /*26d0*/  IMAD.WIDE.U32 R108, R143, R110, R108 ;  /* 0x0000006e8f6c7225 */ /* 0x000fc600078e006c */
[----:B------:R-:W-:Y:S01]  /*26e0*/  LOP3.LUT R0, R9, R0, RZ, 0xfc, !PT ;  /* 0x0000000009007212 */ /* 0x000fe200078efcff */
[----:B------:R-:W-:Y:S01]  /*26f0*/  IMAD.IADD R122, R105, 0x1, R11 ;  /* 0x00000001697a7824 */ /* 0x000fe200078e020b */
[----:B------:R-:W-:Y:S01]  /*2700*/  LOP3.LUT R11, R4, 0xfffffff8, RZ, 0xc0, !PT ;  /* 0xfffffff8040b7812 */ /* 0x000fe200078ec0ff */
[----:B------:R-:W-:Y:S01]  /*2710*/  IMAD.WIDE.U32 R110, R110, 0x50, RZ ;  /* 0x000000506e6e7825 */ /* 0x000fe200078e00ff */
[----:B------:R-:W-:-:S03]  /*2720*/  LOP3.LUT R9, R0, 0x4, RZ, 0xc0, !PT ;  /* 0x0000000400097812 */ /* 0x000fc600078ec0ff */
[----:B------:R-:W-:Y:S01]  /*2730*/  IMAD.IADD R133, R133, 0x1, R8 ;  /* 0x0000000185857824 */ /* 0x000fe200078e0208 */
[C---:B------:R-:W-:Y:S01]  /*2740*/  LOP3.LUT R8, R0.reuse, 0x8, RZ, 0xc0, !PT ;  /* 0x0000000800087812 */ /* 0x040fe200078ec0ff */
[----:B------:R-:W-:Y:S01]  /*2750*/  IMAD.IADD R131, R131, 0x1, R10 ;  /* 0x0000000183837824 */ /* 0x000fe200078e020a */
[----:B------:R-:W-:Y:S01]  /*2760*/  LOP3.LUT R10, R0, 0x2, RZ, 0xc0, !PT ;  /* 0x00000002000a7812 */ /* 0x000fe200078ec0ff */
[----:B------:R-:W-:Y:S01]  /*2770*/  IMAD.IADD R135, R135, 0x1, R6 ;  /* 0x0000000187877824 */ /* 0x000fe200078e0206 */
[----:B------:R-:W-:Y:S01]  /*2780*/  SHF.R.S32.HI R6, RZ, 0x1f, R11 ;  /* 0x0000001fff067819 */ /* 0x000fe2000001140b */
[----:B------:R-:W-:Y:S01]  /*2790*/  IMAD.IADD R120, R99, 0x1, R7 ;  /* 0x0000000163787824 */ /* 0x000fe200078e0207 */
[----:B------:R-:W-:Y:S01]  /*27a0*/  SHF.R.S32.HI R7, RZ, 0x1f, R13 ;  /* 0x0000001fff077819 */ /* 0x000fe2000001140d */
[----:B------:R-:W-:Y:S02]  /*27b0*/  IMAD.IADD R25, R101, 0x1, R21 ;  /* 0x0000000165197824 */ /* 0x000fe400078e0215 */
[----:B------:R-:W-:-:S02]  /*27c0*/  IMAD.IADD R20, R107, 0x1, R15 ;  /* 0x000000016b147824 */ /* 0x000fc400078e020f */
[----:B------:R-:W-:Y:S02]  /*27d0*/  IMAD.SHL.U32 R118, R118, 0x2, RZ ;  /* 0x0000000276767824 */ /* 0x000fe400078e00ff */
[----:B------:R-:W-:Y:S02]  /*27e0*/  IMAD.IADD R121, R111, 0x1, R121 ;  /* 0x000000016f797824 */ /* 0x000fe400078e0279 */
[----:B------:R-:W-:Y:S02]  /*27f0*/  IMAD.IADD R21, R21, 0x1, R103 ;  /* 0x0000000115157824 */ /* 0x000fe400078e0267 */
[----:B------:R-:W-:Y:S02]  /*2800*/  IMAD.IADD R15, R15, 0x1, R109 ;  /* 0x000000010f0f7824 */ /* 0x000fe400078e026d */
[----:B------:R-:W-:-:S07]  /*2810*/  IMAD.IADD R5, R95, 0x1, R37 ;  /* 0x000000015f057824 */ /* 0x000fce00078e0225 */
.L_x_2982:
[----:B---3--:R-:W2:Y:S01]  /*2820*/  LDL.LU R39, [R1+0xc] ;  /* 0x00000c0001277983 */ /* 0x008ea20000300800 */
        /* <DEDUP_REMOVED lines=87> */
.L_x_2879:
[----:B------:R-:W-:Y:S05]  /*2da0*/  BSYNC B1 ;  /* 0x0000000000017941 */ /* 0x000fea0003800000 */
.L_x_2878:
        /* <DEDUP_REMOVED lines=35> */
[----:B------:R-:W-:Y:S02]  /*2fe0*/  PRMT R189, R36, 0x7610, R189 ;  /* 0x0000761024bd7816 */ /* 0x000fe400000000bd */
[----:B------:R-:W-:Y:S02]  /*2ff0*/  CS2R R64, SRZ ;  /* 0x0000000000407805 */ /* 0x000fe4000001ff00 */
[----:B------:R-:W-:Y:S02]  /*3000*/  PRMT R151, R38, 0x5410, R37 ;  /* 0x0000541026977816 */ /* 0x000fe40000000025 */
[----:B------:R-:W-:Y:S02]  /*3010*/  CS2R R68, SRZ ;  /* 0x0000000000447805 */ /* 0x000fe4000001ff00 */
[----:B------:R-:W-:-:S02]  /*3020*/  CS2R R72, SRZ ;  /* 0x0000000000487805 */ /* 0x000fc4000001ff00 */
        /* <DEDUP_REMOVED lines=33> */
.L_x_2881:
[----:B------:R-:W-:Y:S05]  /*3240*/  BSYNC B1 ;  /* 0x0000000000017941 */ /* 0x000fea0003800000 */
.L_x_2880:
        /* <DEDUP_REMOVED lines=44> */
.L_x_2883:
[----:B------:R-:W-:Y:S05]  /*3510*/  BSYNC B1 ;  /* 0x0000000000017941 */ /* 0x000fea0003800000 */
.L_x_2882:
[----:B------:R-:W2:Y:S01]  /*3520*/  LDL R0, [R1+0x5c] ;  /* 0x00005c0001007983 */ /* 0x000ea20000100800 */
[----:B0-----:R-:W-:Y:S01]  /*3530*/  IMAD.MOV.U32 R36, RZ, RZ, R66 ;  /* 0x000000ffff247224 */ /* 0x001fe200078e0042 */
        /* <DEDUP_REMOVED lines=46> */
[----:B--2---:R-:W-:Y:S01]  /*3820*/  R2UR UR4, R0 ;  /* 0x00000000000472ca */ /* 0x004fe200000e0000 */
[----:B------:R-:W-:-:S05]  /*3830*/  IMAD.MOV.U32 R0, RZ, RZ, R63 ;  /* 0x000000ffff007224 */ /* 0x000fca00078e003f */
[----:B------:R-:W-:Y:S01]  /*3840*/  PRMT R161, R0, 0x7610, R161 ;  /* 0x0000761000a17816 */ /* 0x000fe200000000a1 */
[----:B------:R-:W-:-:S05]  /*3850*/  IMAD.MOV.U32 R0, RZ, RZ, R71 ;  /* 0x000000ffff007224 */ /* 0x000fca00078e0047 */
[----:B------:R-:W-:Y:S01]  /*3860*/  PRMT R170, R0, 0x7610, R170 ;  /* 0x0000761000aa7816 */ /* 0x000fe200000000aa */
[----:B------:R-:W-:Y:S01]  /*3870*/  IMAD.MOV.U32 R0, RZ, RZ, R65 ;  /* 0x000000ffff007224 */ /* 0x000fe200078e0041 */
[----:B------:R-:W-:-:S04]  /*3880*/  UISETP.NE.AND UP0, UPT, UR4, 0x3, UPT ;  /* 0x000000030400788c */ /* 0x000fc8000bf05270 */
[----:B------:R-:W-:Y:S01]  /*3890*/  PRMT R164, R0, 0x7610, R164 ;  /* 0x0000761000a47816 */ /* 0x000fe200000000a4 */
[----:B------:R-:W-:Y:S01]  /*38a0*/  IMAD.MOV.U32 R0, RZ, RZ, R40 ;  /* 0x000000ffff007224 */ /* 0x000fe200078e0028 */
[----:B------:R-:W-:-:S04]  /*38b0*/  PLOP3.LUT P2, PT, PT, PT, UP0, 0x80, 0x0 ;  /* 0x000000000000781c */ /* 0x000fc80003f4f008 */
[----:B------:R-:W-:Y:S01]  /*38c0*/  PRMT R84, R0, 0x7610, R84 ;  /* 0x0000761000547816 */ /* 0x000fe20000000054 */
[----:B------:R-:W-:-:S05]  /*38d0*/  IMAD.MOV.U32 R0, RZ, RZ, R52 ;  /* 0x000000ffff007224 */ /* 0x000fca00078e0034 */
[----:B------:R-:W-:Y:S01]  /*38e0*/  PRMT R154, R0, 0x7610, R154 ;  /* 0x00007610009a7816 */ /* 0x000fe2000000009a */
[----:B------:R-:W-:-:S05]  /*38f0*/  IMAD.MOV.U32 R0, RZ, RZ, R42 ;  /* 0x000000ffff007224 */ /* 0x000fca00078e002a */
[----:B------:R-:W-:Y:S01]  /*3900*/  PRMT R86, R0, 0x7610, R86 ;  /* 0x0000761000567816 */ /* 0x000fe20000000056 */
[----:B------:R-:W-:-:S05]  /*3910*/  IMAD.MOV.U32 R0, RZ, RZ, R45 ;  /* 0x000000ffff007224 */ /* 0x000fca00078e002d */
[----:B------:R-:W-:Y:S01]  /*3920*/  PRMT R139, R0, 0x7610, R139 ;  /* 0x00007610008b7816 */ /* 0x000fe2000000008b */
[----:B------:R-:W-:-:S05]  /*3930*/  IMAD.MOV.U32 R0, RZ, RZ, R61 ;  /* 0x000000ffff007224 */ /* 0x000fca00078e003d */
[----:B------:R-:W-:Y:S01]  /*3940*/  PRMT R176, R0, 0x7610, R176 ;  /* 0x0000761000b07816 */ /* 0x000fe200000000b0 */
[----:B------:R-:W-:Y:S06]  /*3950*/  @!P2 BRA `(.L_x_2884) ;  /* 0x000000000004a947 */ /* 0x000fec0003800000 */
[----:B------:R-:W-:Y:S01]  /*3960*/  BPT.TRAP 0x1 ;  /* 0x000000040000795c */ /* 0x000fe20000300000 */
.L_x_2884:
[----:B------:R-:W-:Y:S01]  /*3970*/  IMAD R0, R17, 0x8, R16 ;  /* 0x0000000811007824 */ /* 0x000fe200078e0210 */
[----:B------:R-:W-:Y:S01]  /*3980*/  SHF.L.U32 R114, R219, 0x1f, RZ ;  /* 0x0000001fdb727819 */ /* 0x000fe200000006ff */
[----:B------:R-:W-:Y:S03]  /*3990*/  BSSY B1, `(.L_x_2885) ;  /* 0x0000003000017945 */ /* 0x000fe60003800000 */
[----:B------:R-:W0:Y:S02]  /*39a0*/  SYNCS.PHASECHK.TRANS64.TRYWAIT P6, [R0+URZ+0x38890], R114 ;  /* 0x03889072000075a7 */ /* 0x000e2400080c017f */
[----:B0-----:R-:W-:Y:S05]  /*39b0*/  @!P6 BRA `(.L_x_2886) ;  /* 0x000002e4000ce947 */ /* 0x001fea0003800000 */
.L_x_3304:
[----:B------:R-:W-:Y:S05]  /*39c0*/  BSYNC B1 ;  /* 0x0000000000017941 */ /* 0x000fea0003800000 */
.L_x_2885:
        /* <DEDUP_REMOVED lines=14> */
[----:B------:R-:W-:Y:S02]  /*3ab0*/  PRMT R140, R151, 0x5410, R141 ;  /* 0x00005410978c7816 */ /* 0x000fe4000000008d */
[----:B------:R-:W-:-:S02]  /*3ac0*/  SHF.R.U32.HI R146, RZ, 0x10, R127 ;  /* 0x00000010ff927819 */ /* 0x000fc4000001167f */
[----:B------:R-:W-:Y:S01]  /*3ad0*/  PRMT R127, R137, 0x5432, R144 ;  /* 0x00005432897f7816 */ /* 0x000fe20000000090 */
[C---:B------:R-:W-:Y:S01]  /*3ae0*/  IMAD.U32 R144, R37.reuse, 0x10000, RZ ;  /* 0x0001000025907824 */ /* 0x040fe200078e00ff */
[----:B------:R-:W-:Y:S02]  /*3af0*/  LOP3.LUT R152, R37, 0xffff0000, RZ, 0xc0, !PT ;  /* 0xffff000025987812 */ /* 0x000fe400078ec0ff */
[----:B------:R-:W-:Y:S01]  /*3b00*/  LOP3.LUT R37, R140, 0xffff0000, RZ, 0xc0, !PT ;  /* 0xffff00008c257812 */ /* 0x000fe200078ec0ff */
        /* <DEDUP_REMOVED lines=8> */
[-C--:B------:R-:W-:Y:S01]  /*3b90*/  FMUL.FTZ R152, R152, R155.reuse ;  /* 0x0000009b98987220 */ /* 0x080fe20000410000 */
[----:B------:R-:W-:Y:S01]  /*3ba0*/  FFMA.FTZ R157, R144, R155, -R157 ;  /* 0x0000009b909d7223 */ /* 0x000fe2000001089d */
[----:B------:R-:W-:Y:S01]  /*3bb0*/  FMUL.FTZ R159, R38, R151 ;  /* 0x00000097269f7220 */ /* 0x000fe20000410000 */
[----:B------:R-:W-:Y:S01]  /*3bc0*/  LOP3.LUT R125, R39, 0xffff0000, RZ, 0xc0, !PT ;  /* 0xffff0000277d7812 */ /* 0x000fe200078ec0ff */
[----:B------:R-:W-:Y:S01]  /*3bd0*/  FFMA.FTZ R152, R144, R37, R152 ;  /* 0x0000002590987223 */ /* 0x000fe20000010098 */
[----:B------:R-:W-:Y:S01]  /*3be0*/  FMUL.FTZ R37, R38, R153 ;  /* 0x0000009926257220 */ /* 0x000fe20000410000 */
[----:B------:R-:W-:Y:S01]  /*3bf0*/  LOP3.LUT R144, R127, 0xffff0000, RZ, 0xc0, !PT ;  /* 0xffff00007f907812 */ /* 0x000fe200078ec0ff */
[----:B------:R-:W-:Y:S01]  /*3c00*/  IMAD.U32 R127, R140, 0x10000, RZ ;  /* 0x000100008c7f7824 */ /* 0x000fe200078e00ff */
[----:B------:R-:W-:Y:S01]  /*3c10*/  LOP3.LUT R38, R141, 0xffff0000, RZ, 0xc0, !PT ;  /* 0xffff00008d267812 */ /* 0x000fe200078ec0ff */
[----:B------:R-:W-:-:S02]  /*3c20*/  IMAD.U32 R141, R126, 0x10000, RZ ;  /* 0x000100007e8d7824 */ /* 0x000fc400078e00ff */
[C---:B------:R-:W-:Y:S01]  /*3c30*/  FFMA.FTZ R159, R124.reuse, R153, -R159 ;  /* 0x000000997c9f7223 */ /* 0x040fe2000001089f */
[----:B------:R-:W-:Y:S01]  /*3c40*/  FFMA.FTZ R124, R124, R151, R37 ;  /* 0x000000977c7c7223 */ /* 0x000fe20000010025 */
[C---:B------:R-:W-:Y:S01]  /*3c50*/  FMUL.FTZ R37, R36.reuse, R127 ;  /* 0x0000007f24257220 */ /* 0x040fe20000410000 */
[----:B------:R-:W-:Y:S01]  /*3c60*/  FMUL.FTZ R126, R125, R38 ;  /* 0x000000267d7e7220 */ /* 0x000fe20000410000 */
[-C--:B------:R-:W-:Y:S01]  /*3c70*/  FMUL.FTZ R36, R36, R141.reuse ;  /* 0x0000008d24247220 */ /* 0x080fe20000410000 */
[----:B------:R-:W-:Y:S02]  /*3c80*/  IMAD.U32 R39, R39, 0x10000, RZ ;  /* 0x0001000027277824 */ /* 0x000fe400078e00ff */
        /* <DEDUP_REMOVED lines=10> */
.L_x_2892:
[----:B------:R-:W-:Y:S05]  /*3d30*/  BSYNC B3 ;  /* 0x0000000000037941 */ /* 0x000fea0003800000 */
.L_x_2891:
[----:B------:R-:W-:Y:S02]  /*3d40*/  ULDC.64 UR4, c[0x0][0x208] ;  /* 0x0000820000047ab9 */ /* 0x000fe40000000a00 */
[----:B--2---:R1:W-:Y:S03]  /*3d50*/  STG.E.128 desc[UR4][R56.64], R36 ;  /* 0x0000002438007986 */ /* 0x0043e6000c101d04 */
.L_x_2890:
[----:B------:R-:W-:Y:S05]  /*3d60*/  BSYNC B2 ;  /* 0x0000000000027941 */ /* 0x000fea0003800000 */
.L_x_2889:
        /* <DEDUP_REMOVED lines=52> */
.L_x_2896:
[----:B------:R-:W-:Y:S05]  /*40b0*/  BSYNC B3 ;  /* 0x0000000000037941 */ /* 0x000fea0003800000 */
.L_x_2895:
[----:B------:R-:W-:Y:S02]  /*40c0*/  ULDC.64 UR4, c[0x0][0x208] ;  /* 0x0000820000047ab9 */ /* 0x000fe40000000a00 */
[----:B--2---:R2:W-:Y:S03]  /*40d0*/  STG.E.128 desc[UR4][R56.64+0x80], R36 ;  /* 0x0000802438007986 */ /* 0x0045e6000c101d04 */
.L_x_2894:
[----:B------:R-:W-:Y:S05]  /*40e0*/  BSYNC B2 ;  /* 0x0000000000027941 */ /* 0x000fea0003800000 */
.L_x_2893:
        /* <DEDUP_REMOVED lines=52> */
.L_x_2900:
[----:B------:R-:W-:Y:S05]  /*4430*/  BSYNC B3 ;  /* 0x0000000000037941 */ /* 0x000fea0003800000 */
.L_x_2899:
[----:B------:R-:W-:Y:S02]  /*4440*/  ULDC.64 UR4, c[0x0][0x208] ;  /* 0x0000820000047ab9 */ /* 0x000fe40000000a00 */
[----:B--2---:R3:W-:Y:S03]  /*4450*/  STG.E.128 desc[UR4][R56.64+0x100], R36 ;  /* 0x0001002438007986 */ /* 0x0047e6000c101d04 */
.L_x_2898:
[----:B------:R-:W-:Y:S05]  /*4460*/  BSYNC B2 ;  /* 0x0000000000027941 */ /* 0x000fea0003800000 */
.L_x_2897:
        /* <DEDUP_REMOVED lines=51> */
.L_x_2902:
[----:B------:R-:W-:Y:S05]  /*47a0*/  BSYNC B2 ;  /* 0x0000000000027941 */ /* 0x000fea0003800000 */
.L_x_2901:
[----:B------:R-:W-:Y:S02]  /*47b0*/  ULDC.64 UR4, c[0x0][0x208] ;  /* 0x0000820000047ab9 */ /* 0x000fe40000000a00 */
[----:B--2---:R4:W-:Y:S03]  /*47c0*/  STG.E.128 desc[UR4][R56.64+0x180], R36 ;  /* 0x0001802438007986 */ /* 0x0049e6000c101d04 */
.L_x_2888:
[----:B------:R-:W-:Y:S05]  /*47d0*/  BSYNC B1 ;  /* 0x0000000000017941 */ /* 0x000fea0003800000 */
.L_x_2887:
        /* <DEDUP_REMOVED lines=11> */
[--C-:B------:R-:W-:Y:S02]  /*4890*/  SHF.R.U64 R74, R76, 0x10, R77.reuse ;  /* 0x000000104c4a7819 */ /* 0x100fe4000000124d */
[----:B------:R-:W-:Y:S02]  /*48a0*/  SHF.R.U32.HI R77, RZ, 0x10, R77 ;  /* 0x00000010ff4d7819 */ /* 0x000fe4000001164d */
[----:B------:R-:W-:Y:S02]  /*48b0*/  PRMT R179, R179, 0x5410, R74 ;  /* 0x00005410b3b37816 */ /* 0x000fe4000000004a */
[----:B------:R-:W-:Y:S02]  /*48c0*/  PRMT R178, R178, 0x5410, R79 ;  /* 0x00005410b2b27816 */ /* 0x000fe4000000004f */
[----:B------:R-:W-:-:S02]  /*48d0*/  SHF.R.U32.HI R78, RZ, 0x10, R75 ;  /* 0x00000010ff4e7819 */ /* 0x000fc4000001164b */
[----:B------:R-:W-:Y:S02]  /*48e0*/  LOP3.LUT R75, R37, 0xffff0000, RZ, 0xc0, !PT ;  /* 0xffff0000254b7812 */ /* 0x000fe400078ec0ff */
[----:B------:R-:W-:Y:S02]  /*48f0*/  LOP3.LUT R80, R179, 0xffff0000, RZ, 0xc0, !PT ;  /* 0xffff0000b3507812 */ /* 0x000fe400078ec0ff */
        /* <DEDUP_REMOVED lines=17> */
[----:B------:R-:W-:Y:S01]  /*4a10*/  IMAD.U32 R76, R179, 0x10000, RZ ;  /* 0x00010000b34c7824 */ /* 0x000fe200078e00ff */
[----:B------:R-:W-:Y:S01]  /*4a20*/  LOP3.LUT R177, R177, 0xffff0000, RZ, 0xc0, !PT ;  /* 0xffff0000b1b17812 */ /* 0x000fe200078ec0ff */
[----:B------:R-:W-:Y:S01]  /*4a30*/  FFMA.FTZ R57, R56, R78, -R81 ;  /* 0x0000004e38397223 */ /* 0x000fe20000010851 */
[----:B------:R-:W-:Y:S02]  /*4a40*/  IMAD.U32 R178, R178, 0x10000, RZ ;  /* 0x00010000b2b27824 */ /* 0x000fe400078e00ff */
[----:B------:R-:W-:Y:S01]  /*4a50*/  FFMA.FTZ R56, R56, R74, R79 ;  /* 0x0000004a38387223 */ /* 0x000fe2000001004f */
[C---:B------:R-:W-:Y:S01]  /*4a60*/  FMUL.FTZ R74, R38.reuse, R180 ;  /* 0x000000b4264a7220 */ /* 0x040fe20000410000 */
[----:B------:R-:W-:Y:S01]  /*4a70*/  FMUL.FTZ R79, R38, R177 ;  /* 0x000000b1264f7220 */ /* 0x000fe20000410000 */
[C---:B------:R-:W-:Y:S01]  /*4a80*/  FMUL.FTZ R38, R75.reuse, R76 ;  /* 0x0000004c4b267220 */ /* 0x040fe20000410000 */
[-C--:B------:R-:W-:Y:S01]  /*4a90*/  FMUL.FTZ R75, R75, R178.reuse ;  /* 0x000000b24b4b7220 */ /* 0x080fe20000410000 */
[----:B------:R-:W-:Y:S01]  /*4aa0*/  IMAD.U32 R39, R39, 0x10000, RZ ;  /* 0x0001000027277824 */ /* 0x000fe200078e00ff */
[----:B------:R-:W-:Y:S01]  /*4ab0*/  F2FP.BF16.F32.PACK_AB R56, R56, R57 ;  /* 0x000000393838723e */ /* 0x000fe200000010ff */
[C---:B------:R-:W-:Y:S01]  /*4ac0*/  FFMA.FTZ R38, R37.reuse, R178, -R38 ;  /* 0x000000b225267223 */ /* 0x040fe20000010826 */
[----:B------:R-:W-:Y:S01]  /*4ad0*/  FFMA.FTZ R75, R37, R76, R75 ;  /* 0x0000004c254b7223 */ /* 0x000fe2000001004b */
[C---:B------:R-:W-:Y:S01]  /*4ae0*/  FFMA.FTZ R74, R39.reuse, R177, -R74 ;  /* 0x000000b1274a7223 */ /* 0x040fe2000001084a */
[----:B------:R-:W-:Y:S01]  /*4af0*/  FFMA.FTZ R79, R39, R180, R79 ;  /* 0x000000b4274f7223 */ /* 0x000fe2000001004f */
[----:B------:R-:W-:-:S02]  /*4b00*/  F2FP.BF16.F32.PACK_AB R37, R77, R36 ;  /* 0x000000244d25723e */ /* 0x000fc400000010ff */
[----:B------:R-:W-:Y:S01]  /*4b10*/  F2FP.BF16.F32.PACK_AB R36, R75, R38 ;  /* 0x000000264b24723e */ /* 0x000fe200000010ff */
[----:B------:R-:W-:Y:S01]  /*4b20*/  IMAD.MOV.U32 R38, RZ, RZ, R56 ;  /* 0x000000ffff267224 */ /* 0x000fe200078e0038 */
[----:B------:R-:W-:-:S07]  /*4b30*/  F2FP.BF16.F32.PACK_AB R39, R79, R74 ;  /* 0x0000004a4f27723e */ /* 0x000fce00000010ff */
.L_x_2908:
[----:B------:R-:W-:Y:S05]  /*4b40*/  BSYNC B3 ;  /* 0x0000000000037941 */ /* 0x000fea0003800000 */
.L_x_2907:
[----:B------:R-:W-:Y:S02]  /*4b50*/  ULDC.64 UR4, c[0x0][0x208] ;  /* 0x0000820000047ab9 */ /* 0x000fe40000000a00 */
[----:B--2---:R1:W-:Y:S03]  /*4b60*/  STG.E.128 desc[UR4][R50.64], R36 ;  /* 0x0000002432007986 */ /* 0x0043e6000c101d04 */
.L_x_2906:
[----:B------:R-:W-:Y:S05]  /*4b70*/  BSYNC B2 ;  /* 0x0000000000027941 */ /* 0x000fea0003800000 */
.L_x_2905:
        /* <DEDUP_REMOVED lines=11> */
[----:B------:R-:W-:Y:S02]  /*4c30*/  SHF.R.U32.HI R71, RZ, 0x10, R71 ;  /* 0x00000010ff477819 */ /* 0x000fe40000011647 */
[----:B------:R-:W-:Y:S02]  /*4c40*/  PRMT R169, R169, 0x5410, R74 ;  /* 0x00005410a9a97816 */ /* 0x000fe4000000004a */
[----:B------:R-:W-:-:S02]  /*4c50*/  PRMT R171, R171, 0x5410, R70 ;  /* 0x00005410abab7816 */ /* 0x000fc40000000046 */
[----:B------:R-:W-:Y:S02]  /*4c60*/  PRMT R173, R173, 0x5410, R72 ;  /* 0x00005410adad7816 */ /* 0x000fe40000000048 */
[----:B------:R-:W-:Y:S01]  /*4c70*/  PRMT R170, R170, 0x5410, R71 ;  /* 0x00005410aaaa7816 */ /* 0x000fe20000000047 */
[C---:B------:R-:W-:Y:S01]  /*4c80*/  IMAD.U32 R71, R37.reuse, 0x10000, RZ ;  /* 0x0001000025477824 */ /* 0x040fe200078e00ff */
        /* <DEDUP_REMOVED lines=11> */
[C---:B------:R-:W-:Y:S01]  /*4d40*/  FMUL.FTZ R79, R57.reuse, R75 ;  /* 0x0000004b394f7220 */ /* 0x040fe20000410000 */
[----:B------:R-:W-:Y:S01]  /*4d50*/  LOP3.LUT R170, R170, 0xffff0000, RZ, 0xc0, !PT ;  /* 0xffff0000aaaa7812 */ /* 0x000fe200078ec0ff */
[C---:B------:R-:W-:Y:S01]  /*4d60*/  IMAD.U32 R37, R36.reuse, 0x10000, RZ ;  /* 0x0001000024257824 */ /* 0x040fe200078e00ff */
[----:B------:R-:W-:Y:S01]  /*4d70*/  LOP3.LUT R70, R36, 0xffff0000, RZ, 0xc0, !PT ;  /* 0xffff000024467812 */ /* 0x000fe200078ec0ff */
[----:B------:R-:W-:Y:S01]  /*4d80*/  FMUL.FTZ R57, R57, R73 ;  /* 0x0000004939397220 */ /* 0x000fe20000410000 */
[----:B------:R-:W-:-:S02]  /*4d90*/  IMAD.U32 R169, R169, 0x10000, RZ ;  /* 0x00010000a9a97824 */ /* 0x000fc400078e00ff */
[C---:B------:R-:W-:Y:S01]  /*4da0*/  FFMA.FTZ R36, R71.reuse, R72, -R76 ;  /* 0x0000004847247223 */ /* 0x040fe2000001084c */
[----:B------:R-:W-:Y:S01]  /*4db0*/  FFMA.FTZ R77, R71, R74, R77 ;  /* 0x0000004a474d7223 */ /* 0x000fe2000001004d */
[C---:B------:R-:W-:Y:S01]  /*4dc0*/  FMUL.FTZ R72, R38.reuse, R173 ;  /* 0x000000ad26487220 */ /* 0x040fe20000410000 */
[-C--:B------:R-:W-:Y:S01]  /*4dd0*/  FMUL.FTZ R74, R38, R170.reuse ;  /* 0x000000aa264a7220 */ /* 0x080fe20000410000 */
[----:B------:R-:W-:Y:S01]  /*4de0*/  FFMA.FTZ R79, R56, R73, -R79 ;  /* 0x00000049384f7223 */ /* 0x000fe2000001084f */
[----:B------:R-:W-:Y:S01]  /*4df0*/  FMUL.FTZ R38, R70, R171 ;  /* 0x000000ab46267220 */ /* 0x000fe20000410000 */
[----:B------:R-:W-:Y:S02]  /*4e00*/  IMAD.U32 R39, R39, 0x10000, RZ ;  /* 0x0001000027277824 */ /* 0x000fe400078e00ff */
[----:B------:R-:W-:Y:S01]  /*4e10*/  FFMA.FTZ R56, R56, R75, R57 ;  /* 0x0000004b38387223 */ /* 0x000fe20000010039 */
[-C--:B------:R-:W-:Y:S01]  /*4e20*/  FMUL.FTZ R70, R70, R169.reuse ;  /* 0x000000a946467220 */ /* 0x080fe20000410000 */
[----:B------:R-:W-:Y:S01]  /*4e30*/  FFMA.FTZ R38, R37, R169, -R38 ;  /* 0x000000a925267223 */ /* 0x000fe20000010826 */
        /* <DEDUP_REMOVED lines=9> */
.L_x_2912:
[----:B------:R-:W-:Y:S05]  /*4ed0*/  BSYNC B3 ;  /* 0x0000000000037941 */ /* 0x000fea0003800000 */
.L_x_2911:
[----:B------:R-:W-:Y:S02]  /*4ee0*/  ULDC.64 UR4, c[0x0][0x208] ;  /* 0x0000820000047ab9 */ /* 0x000fe40000000a00 */
[----:B--2---:R1:W-:Y:S03]  /*4ef0*/  STG.E.128 desc[UR4][R50.64+0x80], R36 ;  /* 0x0000802432007986 */ /* 0x0043e6000c101d04 */
.L_x_2910:
[----:B------:R-:W-:Y:S05]  /*4f00*/  BSYNC B2 ;  /* 0x0000000000027941 */ /* 0x000fea0003800000 */
.L_x_2909:
[----:B------:R-:W-:Y:S01]  /*4f10*/  ISETP.NE.AND P3, PT, R9, RZ, PT ;  /* 0x000000ff0900720c */ /* 0x000fe20003f65270 */
[----:B------:R-:W-:-:S12]  /*4f20*/  BSSY B2, `(.L_x_2913) ;  /* 0x0000036000027945 */ /* 0x000fd80003800000 */
[----:B------:R-:W-:Y:S05]  /*4f30*/  @!P3 BRA `(.L_x_2914) ;  /* 0x0000000000d0b947 */ /* 0x000fea0003800000 */
[----:B-1234-:R1:W2:Y:S01]  /*4f40*/  LDS.128 R36, [R4+0x2a400] ;  /* 0x02a4000004247984 */ /* 0x01e2a20000000c00 */
[----:B------:R-:W-:Y:S01]  /*4f50*/  ISETP.GE.AND P3, PT, R214, R115, PT ;  /* 0x00000073d600720c */ /* 0x000fe20003f66270 */
[----:B------:R-:W-:-:S12]  /*4f60*/  BSSY B3, `(.L_x_2915) ;  /* 0x000002f000037945 */ /* 0x000fd80003800000 */
[----:B-1----:R-:W-:Y:S05]  /*4f70*/  @P3 BRA `(.L_x_2916) ;  /* 0x0000000000b43947 */ /* 0x002fea0003800000 */
[----:B------:R-:W-:Y:S02]  /*4f80*/  SHF.R.U64 R68, R68, 0x10, R69 ;  /* 0x0000001044447819 */ /* 0x000fe40000001245 */
[--C-:B------:R-:W-:Y:S01]  /*4f90*/  SHF.R.U64 R70, R66, 0x10, R67.reuse ;  /* 0x0000001042467819 */ /* 0x100fe20000001243 */
[----:B--2---:R-:W-:Y:S01]  /*4fa0*/  IMAD.U32 R66, R38, 0x10000, RZ ;  /* 0x0001000026427824 */ /* 0x004fe200078e00ff */
[----:B------:R-:W-:Y:S02]  /*4fb0*/  SHF.R.U32.HI R57, RZ, 0x10, R67 ;  /* 0x00000010ff397819 */ /* 0x000fe40000011643 */
[----:B------:R-:W-:Y:S02]  /*4fc0*/  PRMT R167, R167, 0x5410, R68 ;  /* 0x00005410a7a77816 */ /* 0x000fe40000000044 */
[----:B------:R-:W-:Y:S02]  /*4fd0*/  SHF.R.U32.HI R69, RZ, 0x10, R69 ;  /* 0x00000010ff457819 */ /* 0x000fe40000011645 */
        /* <DEDUP_REMOVED lines=10> */
[C---:B------:R-:W-:Y:S01]  /*5080*/  IMAD.U32 R38, R39.reuse, 0x10000, RZ ;  /* 0x0001000027267824 */ /* 0x040fe200078e00ff */
[----:B------:R-:W-:Y:S01]  /*5090*/  LOP3.LUT R56, R39, 0xffff0000, RZ, 0xc0, !PT ;  /* 0xffff000027387812 */ /* 0x000fe200078ec0ff */
[----:B------:R-:W-:-:S02]  /*50a0*/  IMAD.U32 R39, R37, 0x10000, RZ ;  /* 0x0001000025277824 */ /* 0x000fc400078e00ff */
[-C--:B------:R-:W-:Y:S01]  /*50b0*/  FMUL.FTZ R57, R57, R68.reuse ;  /* 0x0000004439397220 */ /* 0x080fe20000410000 */
[----:B------:R-:W-:Y:S02]  /*50c0*/  IMAD.U32 R71, R168, 0x10000, RZ ;  /* 0x00010000a8477824 */ /* 0x000fe400078e00ff */
[C---:B------:R-:W-:Y:S01]  /*50d0*/  FFMA.FTZ R72, R39.reuse, R68, -R72 ;  /* 0x0000004427487223 */ /* 0x040fe20000010848 */
[----:B------:R-:W-:Y:S01]  /*50e0*/  FFMA.FTZ R73, R39, R70, R57 ;  /* 0x0000004627497223 */ /* 0x000fe20000010039 */
[C---:B------:R-:W-:Y:S01]  /*50f0*/  FMUL.FTZ R75, R67.reuse, R71 ;  /* 0x00000047434b7220 */ /* 0x040fe20000410000 */
[----:B------:R-:W-:Y:S02]  /*5100*/  IMAD.U32 R37, R36, 0x10000, RZ ;  /* 0x0001000024257824 */ /* 0x000fe400078e00ff */
[-C--:B------:R-:W-:Y:S01]  /*5110*/  FMUL.FTZ R67, R67, R69.reuse ;  /* 0x0000004543437220 */ /* 0x080fe20000410000 */
[----:B------:R-:W-:Y:S01]  /*5120*/  LOP3.LUT R57, R168, 0xffff0000, RZ, 0xc0, !PT ;  /* 0xffff0000a8397812 */ /* 0x000fe200078ec0ff */
[----:B------:R-:W-:Y:S01]  /*5130*/  FFMA.FTZ R75, R66, R69, -R75 ;  /* 0x00000045424b7223 */ /* 0x000fe2000001084b */
[----:B------:R-:W-:Y:S01]  /*5140*/  LOP3.LUT R39, R166, 0xffff0000, RZ, 0xc0, !PT ;  /* 0xffff0000a6277812 */ /* 0x000fe200078ec0ff */
[----:B------:R-:W-:Y:S01]  /*5150*/  IMAD.U32 R165, R165, 0x10000, RZ ;  /* 0x00010000a5a57824 */ /* 0x000fe200078e00ff */
[----:B------:R-:W-:Y:S01]  /*5160*/  LOP3.LUT R36, R36, 0xffff0000, RZ, 0xc0, !PT ;  /* 0xffff000024247812 */ /* 0x000fe200078ec0ff */
[----:B------:R-:W-:Y:S01]  /*5170*/  FFMA.FTZ R66, R66, R71, R67 ;  /* 0x0000004742427223 */ /* 0x000fe20000010043 */
[C---:B------:R-:W-:Y:S01]  /*5180*/  FMUL.FTZ R67, R56.reuse, R57 ;  /* 0x0000003938437220 */ /* 0x040fe20000410000 */
[----:B------:R-:W-:Y:S01]  /*5190*/  FMUL.FTZ R68, R56, R39 ;  /* 0x0000002738447220 */ /* 0x000fe20000410000 */
[----:B------:R-:W-:Y:S01]  /*51a0*/  F2FP.BF16.F32.PACK_AB R72, R73, R72 ;  /* 0x000000484948723e */ /* 0x000fe200000010ff */
        /* <DEDUP_REMOVED lines=9> */
[----:B------:R-:W-:-:S07]  /*5240*/  IMAD.MOV.U32 R37, RZ, RZ, R72 ;  /* 0x000000ffff257224 */ /* 0x000fce00078e0048 */
.L_x_2916:
[----:B------:R-:W-:Y:S05]  /*5250*/  BSYNC B3 ;  /* 0x0000000000037941 */ /* 0x000fea0003800000 */
.L_x_2915:
[----:B------:R-:W-:Y:S02]  /*5260*/  ULDC.64 UR4, c[0x0][0x208] ;  /* 0x0000820000047ab9 */ /* 0x000fe40000000a00 */
[----:B--2---:R1:W-:Y:S03]  /*5270*/  STG.E.128 desc[UR4][R50.64+0x100], R36 ;  /* 0x0001002432007986 */ /* 0x0043e6000c101d04 */
.L_x_2914:
[----:B------:R-:W-:Y:S05]  /*5280*/  BSYNC B2 ;  /* 0x0000000000027941 */ /* 0x000fea0003800000 */
.L_x_2913:
[----:B------:R-:W-:-:S13]  /*5290*/  ISETP.NE.AND P3, PT, R8, RZ, PT ;  /* 0x000000ff0800720c */ /* 0x000fda0003f65270 */
        /* <DEDUP_REMOVED lines=51> */
.L_x_2918:
[----:B------:R-:W-:Y:S05]  /*55d0*/  BSYNC B2 ;  /* 0x0000000000027941 */ /* 0x000fea0003800000 */
.L_x_2917:
[----:B------:R-:W-:Y:S02]  /*55e0*/  ULDC.64 UR4, c[0x0][0x208] ;  /* 0x0000820000047ab9 */ /* 0x000fe40000000a00 */
[----:B--2---:R1:W-:Y:S03]  /*55f0*/  STG.E.128 desc[UR4][R50.64+0x180], R36 ;  /* 0x0001802432007986 */ /* 0x0043e6000c101d04 */
.L_x_2904:
[----:B------:R-:W-:Y:S05]  /*5600*/  BSYNC B1 ;  /* 0x0000000000017941 */ /* 0x000fea0003800000 */
.L_x_2903:
        /* <DEDUP_REMOVED lines=54> */
.L_x_2923:
[----:B------:R-:W-:Y:S05]  /*5970*/  BSYNC B2 ;  /* 0x0000000000027941 */ /* 0x000fea0003800000 */
.L_x_2922:
[----:B------:R-:W-:Y:S02]  /*5980*/  ULDC.64 UR4, c[0x0][0x208] ;  /* 0x0000820000047ab9 */ /* 0x000fe40000000a00 */
[----:B--2---:R1:W-:Y:S03]  /*5990*/  STG.E.128 desc[UR4][R48.64], R36 ;  /* 0x0000002430007986 */ /* 0x0043e6000c101d04 */
.L_x_2921:
[----:B------:R-:W-:Y:S05]  /*59a0*/  BSYNC B1 ;  /* 0x0000000000017941 */ /* 0x000fea0003800000 */
.L_x_2920:
        /* <DEDUP_REMOVED lines=10> */
[----:B------:R-:W-:Y:S02]  /*5a50*/  SHF.R.U32.HI R59, RZ, 0x10, R53 ;  /* 0x00000010ff3b7819 */ /* 0x000fe40000011635 */
[----:B------:R-:W-:Y:S02]  /*5a60*/  PRMT R174, R174, 0x5410, R55 ;  /* 0x00005410aeae7816 */ /* 0x000fe40000000037 */
[----:B------:R-:W-:Y:S02]  /*5a70*/  PRMT R156, R156, 0x5410, R59 ;  /* 0x000054109c9c7816 */ /* 0x000fe4000000003b */
[----:B------:R-:W-:Y:S01]  /*5a80*/  SHF.R.U64 R61, R52, 0x10, R53 ;  /* 0x00000010343d7819 */ /* 0x000fe20000001235 */
[----:B------:R-:W-:Y:S01]  /*5a90*/  IMAD.U32 R52, R39, 0x10000, RZ ;  /* 0x0001000027347824 */ /* 0x000fe200078e00ff */
        /* <DEDUP_REMOVED lines=15> */
[C---:B------:R-:W-:Y:S01]  /*5b90*/  FMUL.FTZ R59, R39.reuse, R56 ;  /* 0x00000038273b7220 */ /* 0x040fe20000410000 */
[----:B------:R-:W-:Y:S01]  /*5ba0*/  LOP3.LUT R156, R156, 0xffff0000, RZ, 0xc0, !PT ;  /* 0xffff00009c9c7812 */ /* 0x000fe200078ec0ff */
[----:B------:R-:W-:Y:S01]  /*5bb0*/  FFMA.FTZ R50, R50, R57, R51 ;  /* 0x0000003932327223 */ /* 0x000fe20000010033 */
[----:B------:R-:W-:Y:S01]  /*5bc0*/  FMUL.FTZ R39, R39, R54 ;  /* 0x0000003627277220 */ /* 0x000fe20000410000 */
[----:B------:R-:W-:Y:S01]  /*5bd0*/  LOP3.LUT R36, R36, 0xffff0000, RZ, 0xc0, !PT ;  /* 0xffff000024247812 */ /* 0x000fe200078ec0ff */
[----:B------:R-:W-:Y:S01]  /*5be0*/  FMUL.FTZ R51, R53, R174 ;  /* 0x000000ae35337220 */ /* 0x000fe20000410000 */
[----:B------:R-:W-:-:S02]  /*5bf0*/  IMAD.U32 R172, R172, 0x10000, RZ ;  /* 0x00010000acac7824 */ /* 0x000fc400078e00ff */
[----:B------:R-:W-:Y:S01]  /*5c00*/  FMUL.FTZ R53, R53, R156 ;  /* 0x0000009c35357220 */ /* 0x000fe20000410000 */
        /* <DEDUP_REMOVED lines=15> */
.L_x_2927:
[----:B------:R-:W-:Y:S05]  /*5d00*/  BSYNC B2 ;  /* 0x0000000000027941 */ /* 0x000fea0003800000 */
.L_x_2926:
[----:B------:R-:W-:Y:S02]  /*5d10*/  ULDC.64 UR4, c[0x0][0x208] ;  /* 0x0000820000047ab9 */ /* 0x000fe40000000a00 */
[----:B--2---:R1:W-:Y:S03]  /*5d20*/  STG.E.128 desc[UR4][R48.64+0x80], R36 ;  /* 0x0000802430007986 */ /* 0x0043e6000c101d04 */
.L_x_2925:
[----:B------:R-:W-:Y:S05]  /*5d30*/  BSYNC B1 ;  /* 0x0000000000017941 */ /* 0x000fea0003800000 */
.L_x_2924:
        /* <DEDUP_REMOVED lines=53> */
.L_x_2931:
[----:B------:R-:W-:Y:S05]  /*6090*/  BSYNC B2 ;  /* 0x0000000000027941 */ /* 0x000fea0003800000 */
.L_x_2930:
[----:B------:R-:W-:Y:S02]  /*60a0*/  ULDC.64 UR4, c[0x0][0x208] ;  /* 0x0000820000047ab9 */ /* 0x000fe40000000a00 */
[----:B--2---:R1:W-:Y:S03]  /*60b0*/  STG.E.128 desc[UR4][R48.64+0x100], R36 ;  /* 0x0001002430007986 */ /* 0x0043e6000c101d04 */
.L_x_2929:
[----:B------:R-:W-:Y:S05]  /*60c0*/  BSYNC B1 ;  /* 0x0000000000017941 */ /* 0x000fea0003800000 */
.L_x_2928:
        /* <DEDUP_REMOVED lines=52> */
.L_x_2933:
[----:B------:R-:W-:Y:S05]  /*6410*/  BSYNC B1 ;  /* 0x0000000000017941 */ /* 0x000fea0003800000 */
.L_x_2932:
[----:B------:R-:W-:Y:S02]  /*6420*/  ULDC.64 UR4, c[0x0][0x208] ;  /* 0x0000820000047ab9 */ /* 0x000fe40000000a00 */
[----:B--2---:R1:W-:Y:S01]  /*6430*/  STG.E.128 desc[UR4][R48.64+0x180], R36 ;  /* 0x0001802430007986 */ /* 0x0043e2000c101d04 */
[----:B------:R-:W-:Y:S05]  /*6440*/  BRA `(.L_x_2919) ;  /* 0x0000004400187947 */ /* 0x000fea0003800000 */
.L_x_2877:
        /* <DEDUP_REMOVED lines=37> */
.L_x_2935:
[----:B------:R-:W-:Y:S05]  /*66a0*/  BSYNC B1 ;  /* 0x0000000000017941 */ /* 0x000fea0003800000 */
.L_x_2934:
        /* <DEDUP_REMOVED lines=67> */
.L_x_2937:
[----:B------:R-:W-:Y:S05]  /*6ae0*/  BSYNC B1 ;  /* 0x0000000000017941 */ /* 0x000fea0003800000 */
.L_x_2936:
        /* <DEDUP_REMOVED lines=34> */
.L_x_2939:
[----:B------:R-:W-:Y:S05]  /*6d10*/  BSYNC B1 ;  /* 0x0000000000017941 */ /* 0x000fea0003800000 */
.L_x_2938:
[----:B------:R-:W2:Y:S01]  /*6d20*/  LDL R0, [R1+0x5c] ;  /* 0x00005c0001007983 */ /* 0x000ea20000100800 */
[----:B0-----:R-:W-:Y:S01]  /*6d30*/  IMAD.MOV.U32 R84, RZ, RZ, R52 ;  /* 0x000000ffff547224 */ /* 0x001fe200078e0034 */
[----:B------:R-:W-:Y:S01]  /*6d40*/  PRMT R169, R89, 0x7610, R169 ;  /* 0x0000761059a97816 */ /* 0x000fe200000000a9 */
[----:B------:R-:W-:Y:S02]  /*6d50*/  IMAD.MOV.U32 R85, RZ, RZ, R53 ;  /* 0x000000ffff557224 */ /* 0x000fe400078e0035 */
[----:B------:R-:W-:-:S03]  /*6d60*/  IMAD.MOV.U32 R86, RZ, RZ, R58 ;  /* 0x000000ffff567224 */ /* 0x000fc600078e003a */
        /* <DEDUP_REMOVED lines=10> */
[----:B------:R-:W-:-:S03]  /*6e10*/  IMAD.MOV.U32 R86, RZ, RZ, R66 ;  /* 0x000000ffff567224 */ /* 0x000fc600078e0042 */
[----:B------:R-:W-:Y:S01]  /*6e20*/  PRMT R172, R84, 0x5410, R85 ;  /* 0x0000541054ac7816 */ /* 0x000fe20000000055 */
[----:B------:R-:W-:Y:S02]  /*6e30*/  IMAD.MOV.U32 R85, RZ, RZ, R64 ;  /* 0x000000ffff557224 */ /* 0x000fe400078e0040 */
[----:B------:R-:W-:-:S03]  /*6e40*/  IMAD.MOV.U32 R84, RZ, RZ, R65 ;  /* 0x000000ffff547224 */ /* 0x000fc600078e0041 */
[----:B------:R-:W-:Y:S01]  /*6e50*/  PRMT R176, R176, 0x5410, R85 ;  /* 0x00005410b0b07816 */ /* 0x000fe20000000055 */
[----:B-----5:R-:W-:Y:S01]  /*6e60*/  IMAD.MOV.U32 R85, RZ, RZ, R68 ;  /* 0x000000ffff557224 */ /* 0x020fe200078e0044 */
[----:B--2---:R-:W-:Y:S01]  /*6e70*/  R2UR UR4, R0 ;  /* 0x00000000000472ca */ /* 0x004fe200000e0000 */
[----:B------:R-:W-:-:S05]  /*6e80*/  IMAD.MOV.U32 R0, RZ, RZ, R55 ;  /* 0x000000ffff007224 */ /* 0x000fca00078e0037 */
[----:B------:R-:W-:Y:S01]  /*6e90*/  PRMT R169, R169, 0x5410, R0 ;  /* 0x00005410a9a97816 */ /* 0x000fe20000000000 */
[----:B------:R-:W-:-:S05]  /*6ea0*/  IMAD.MOV.U32 R0, RZ, RZ, R59 ;  /* 0x000000ffff007224 */ /* 0x000fca00078e003b */
[----:B------:R-:W-:Y:S01]  /*6eb0*/  PRMT R173, R0, 0x7610, R173 ;  /* 0x0000761000ad7816 */ /* 0x000fe200000000ad */
[----:B------:R-:W-:Y:S01]  /*6ec0*/  IMAD.MOV.U32 R0, RZ, RZ, R63 ;  /* 0x000000ffff007224 */ /* 0x000fe200078e003f */
[----:B------:R-:W-:Y:S02]  /*6ed0*/  UISETP.NE.AND UP0, UPT, UR4, 0x3, UPT ;  /* 0x000000030400788c */ /* 0x000fe4000bf05270 */
[----:B------:R-:W-:Y:S01]  /*6ee0*/  PRMT R173, R173, 0x5410, R86 ;  /* 0x00005410adad7816 */ /* 0x000fe20000000056 */
[----:B------:R-:W-:Y:S01]  /*6ef0*/  IMAD.MOV.U32 R86, RZ, RZ, R67 ;  /* 0x000000ffff567224 */ /* 0x000fe200078e0043 */
[----:B------:R-:W-:Y:S01]  /*6f00*/  PRMT R171, R171, 0x5410, R0 ;  /* 0x00005410abab7816 */ /* 0x000fe20000000000 */
[----:B------:R-:W-:Y:S01]  /*6f10*/  IMAD.MOV.U32 R0, RZ, RZ, R70 ;  /* 0x000000ffff007224 */ /* 0x000fe200078e0046 */
[----:B------:R-:W-:Y:S02]  /*6f20*/  PLOP3.LUT P2, PT, PT, PT, UP0, 0x80, 0x0 ;  /* 0x000000000000781c */ /* 0x000fe40003f4f008 */
        /* <DEDUP_REMOVED lines=22> */
[----:B------:R-:W-:Y:S02]  /*7090*/  IMAD.MOV.U32 R84, RZ, RZ, R80 ;  /* 0x000000ffff547224 */ /* 0x000fe400078e0050 */
[----:B------:R-:W-:Y:S01]  /*70a0*/  IMAD.MOV.U32 R0, RZ, RZ, R81 ;  /* 0x000000ffff007224 */ /* 0x000fe200078e0051 */
[----:B------:R-:W-:-:S04]  /*70b0*/  PRMT R157, R86, 0x5410, R85 ;  /* 0x00005410569d7816 */ /* 0x000fc80000000055 */
[----:B------:R-:W-:Y:S01]  /*70c0*/  PRMT R168, R84, 0x5410, R0 ;  /* 0x0000541054a87816 */ /* 0x000fe20000000000 */
[----:B------:R-:W-:Y:S06]  /*70d0*/  @!P2 BRA `(.L_x_2940) ;  /* 0x000000000004a947 */ /* 0x000fec0003800000 */
[----:B------:R-:W-:Y:S01]  /*70e0*/  BPT.TRAP 0x1 ;  /* 0x000000040000795c */ /* 0x000fe20000300000 */
.L_x_2940:
[----:B------:R-:W-:Y:S01]  /*70f0*/  IMAD R0, R17, 0x8, R16 ;  /* 0x0000000811007824 */ /* 0x000fe200078e0210 */
[----:B------:R-:W-:Y:S01]  /*7100*/  SHF.L.U32 R114, R219, 0x1f, RZ ;  /* 0x0000001fdb727819 */ /* 0x000fe200000006ff */
[----:B------:R-:W0:Y:S01]  /*7110*/  LDC R144, c[0x0][0x2f4] ;  /* 0x0000bd00ff907b82 */ /* 0x000e220000000800 */
[----:B------:R-:W-:Y:S02]  /*7120*/  BSSY B1, `(.L_x_2941) ;  /* 0x0000004000017945 */ /* 0x000fe40003800000 */
[----:B------:R-:W1:Y:S05]  /*7130*/  SYNCS.PHASECHK.TRANS64.TRYWAIT P6, [R0+URZ+0x38890], R114 ;  /* 0x03889072000075a7 */ /* 0x000e6a00080c017f */
[----:B------:R-:W2:Y:S01]  /*7140*/  LDC.64 R124, c[0x0][0x300] ;  /* 0x0000c000ff7c7b82 */ /* 0x000ea20000000a00 */
[----:B-1----:R-:W-:Y:S05]  /*7150*/  @!P6 BRA `(.L_x_2942) ;  /* 0x000002ac0038e947 */ /* 0x002fea0003800000 */
.L_x_3305:
[----:B------:R-:W-:Y:S05]  /*7160*/  BSYNC B1 ;  /* 0x0000000000017941 */ /* 0x000fea0003800000 */
.L_x_2941:
        /* <DEDUP_REMOVED lines=14> */
[----:B------:R-:W-:Y:S01]  /*7250*/  IADD3 R88, P5, P6, R96, R136, R13 ;  /* 0x0000008860587210 */ /* 0x000fe20007ebe00d */
[----:B------:R-:W-:Y:S01]  /*7260*/  BSSY B3, `(.L_x_2947) ;  /* 0x000007f000037945 */ /* 0x000fe20003800000 */
[----:B------:R-:W-:Y:S02]  /*7270*/  SHF.R.S32.HI R85, RZ, 0x1f, R84 ;  /* 0x0000001fff557819 */ /* 0x000fe40000011454 */
[----:B------:R-:W-:Y:S02]  /*7280*/  IADD3.X R89, R92, R158, R7, P5, P6 ;  /* 0x0000009e5c597210 */ /* 0x000fe40002fec407 */
[----:B------:R-:W-:Y:S02]  /*7290*/  LEA.HI R84, R85, R84, RZ, 0x4 ;  /* 0x0000005455547211 */ /* 0x000fe400078f20ff */
[----:B------:R-:W-:-:S02]  /*72a0*/  P2R R90, PR, RZ, 0x2 ;  /* 0x00000002ff5a7803 */ /* 0x000fc40000000000 */
[----:B------:R-:W-:-:S05]  /*72b0*/  LEA.HI.SX32 R84, R84, R14, 0x1c ;  /* 0x0000000e54547211 */ /* 0x000fca00078fe2ff */
[----:B------:R-:W-:-:S05]  /*72c0*/  IMAD.SHL.U32 R85, R84, 0x8, RZ ;  /* 0x0000000854557824 */ /* 0x000fca00078e00ff */
[----:B------:R-:W-:-:S13]  /*72d0*/  ISETP.GE.AND P5, PT, R85, R144, PT ;  /* 0x000000905500720c */ /* 0x000fda0003fa6270 */
[--C-:B------:R-:W-:Y:S02]  /*72e0*/  @!P5 SHF.R.S32.HI R87, RZ, 0x1f, R85.reuse ;  /* 0x0000001fff57d819 */ /* 0x100fe40000011455 */
[----:B------:R-:W-:Y:S02]  /*72f0*/  @!P5 IADD3 R86, P1, P6, R96, R136, R85 ;  /* 0x000000886056d210 */ /* 0x000fe40007e3e055 */
[----:B------:R-:W-:Y:S02]  /*7300*/  LOP3.LUT R85, R85, 0x38, RZ, 0xc0, !PT ;  /* 0x0000003855557812 */ /* 0x000fe400078ec0ff */
[----:B------:R-:W-:Y:S02]  /*7310*/  @!P5 IADD3.X R87, R92, R158, R87, P1, P6 ;  /* 0x0000009e5c57d210 */ /* 0x000fe40000fec457 */
[----:B------:R-:W-:Y:S02]  /*7320*/  LEA R138, P6, R88, R116, 0x1 ;  /* 0x00000074588a7211 */ /* 0x000fe400078c08ff */
[----:B------:R-:W-:-:S02]  /*7330*/  LOP3.LUT R85, R85, 0x1c0, R91, 0xf8, !PT ;  /* 0x000001c055557812 */ /* 0x000fc400078ef85b */
[----:B------:R-:W-:Y:S02]  /*7340*/  LEA.HI.X R139, R88, R117, R89, 0x1, P6 ;  /* 0x00000075588b7211 */ /* 0x000fe400030f0c59 */
[C---:B------:R-:W-:Y:S02]  /*7350*/  @!P5 LEA R140, P6, R86.reuse, R116, 0x1 ;  /* 0x00000074568cd211 */ /* 0x040fe400078c08ff */
[----:B------:R-:W-:Y:S02]  /*7360*/  LOP3.LUT R85, R85, R229, RZ, 0x3c, !PT ;  /* 0x000000e555557212 */ /* 0x000fe400078e3cff */
[----:B------:R-:W-:Y:S02]  /*7370*/  @!P5 LEA.HI.X R141, R86, R117, R87, 0x1, P6 ;  /* 0x00000075568dd211 */ /* 0x000fe400030f0c57 */
[----:B------:R-:W-:Y:S02]  /*7380*/  SHF.R.S32.HI R86, RZ, 0x1f, R84 ;  /* 0x0000001fff567819 */ /* 0x000fe40000011454 */
[----:B------:R-:W-:-:S02]  /*7390*/  ISETP.NE.AND P1, PT, R90, RZ, PT ;  /* 0x000000ff5a00720c */ /* 0x000fc40003f25270 */
[----:B------:R-:W-:Y:S01]  /*73a0*/  LEA.HI R86, R86, R84, RZ, 0x3 ;  /* 0x0000005456567211 */ /* 0x000fe200078f18ff */
[----:B------:R-:W-:Y:S01]  /*73b0*/  IMAD R84, R17, 0x5000, R142 ;  /* 0x0000500011547824 */ /* 0x000fe200078e028e */
[----:B------:R-:W-:Y:S02]  /*73c0*/  ISETP.GE.AND P6, PT, R18, R115, PT ;  /* 0x000000731200720c */ /* 0x000fe40003fc6270 */
[----:B------:R-:W-:Y:S01]  /*73d0*/  SHF.R.S32.HI R86, RZ, 0x3, R86 ;  /* 0x00000003ff567819 */ /* 0x000fe20000011456 */
[----:B------:R-:W-:-:S04]  /*73e0*/  IMAD R84, R84, 0x2, R16 ;  /* 0x0000000254547824 */ /* 0x000fc800078e0210 */
[----:B------:R-:W-:-:S04]  /*73f0*/  IMAD R86, R86, 0x1400, R228 ;  /* 0x0000140056567824 */ /* 0x000fc800078e02e4 */
[----:B------:R-:W-:-:S04]  /*7400*/  IMAD.IADD R85, R86, 0x1, R85 ;  /* 0x0000000156557824 */ /* 0x000fc800078e0255 */
[----:B------:R-:W-:Y:S02]  /*7410*/  IMAD R88, R17, 0x5000, R85 ;  /* 0x0000500011587824 */ /* 0x000fe400078e0255 */
[----:B------:R-:W0:Y:S02]  /*7420*/  LDS.128 R84, [R84+0x24400] ;  /* 0x0244000054547984 */ /* 0x000e240000000c00 */
[----:B------:R-:W-:-:S06]  /*7430*/  IMAD R88, R88, 0x2, R16 ;  /* 0x0000000258587824 */ /* 0x000fcc00078e0210 */
[----:B------:R-:W2:Y:S01]  /*7440*/  LDS.128 R88, [R88+0x24400] ;  /* 0x0244000058587984 */ /* 0x000ea20000000c00 */
[----:B------:R-:W-:Y:S05]  /*7450*/  @P6 BRA `(.L_x_2948) ;  /* 0x00000004007c6947 */ /* 0x000fea0003800000 */
[----:B------:R-:W-:Y:S01]  /*7460*/  SHF.R.U32.HI R159, RZ, 0x10, R49 ;  /* 0x00000010ff9f7819 */ /* 0x000fe20000011631 */
[----:B--2---:R-:W-:Y:S01]  /*7470*/  IMAD.U32 R164, R89, 0x10000, RZ ;  /* 0x0001000059a47824 */ /* 0x004fe200078e00ff */
[----:B------:R-:W-:Y:S02]  /*7480*/  SHF.R.U32.HI R160, RZ, 0x10, R41 ;  /* 0x00000010ffa07819 */ /* 0x000fe40000011629 */
[C---:B------:R-:W-:Y:S02]  /*7490*/  PRMT R159, R161.reuse, 0x5410, R159 ;  /* 0x00005410a19f7816 */ /* 0x040fe4000000009f */
[----:B------:R-:W-:Y:S01]  /*74a0*/  PRMT R160, R161, 0x5432, R160 ;  /* 0x00005432a1a07816 */ /* 0x000fe200000000a0 */
[----:B0-----:R-:W-:Y:S01]  /*74b0*/  IMAD.U32 R161, R85, 0x10000, RZ ;  /* 0x0001000055a17824 */ /* 0x001fe200078e00ff */
[----:B------:R-:W-:Y:S01]  /*74c0*/  LOP3.LUT R89, R89, 0xffff0000, RZ, 0xc0, !PT ;  /* 0xffff000059597812 */ /* 0x000fe200078ec0ff */
[----:B------:R-:W-:Y:S01]  /*74d0*/  IMAD.U32 R163, R159, 0x10000, RZ ;  /* 0x000100009fa37824 */ /* 0x000fe200078e00ff */
[----:B------:R-:W-:Y:S01]  /*74e0*/  LOP3.LUT R85, R85, 0xffff0000, RZ, 0xc0, !PT ;  /* 0xffff000055557812 */ /* 0x000fe200078ec0ff */
[----:B------:R-:W-:Y:S01]  /*74f0*/  IMAD.U32 R162, R160, 0x10000, RZ ;  /* 0x00010000a0a27824 */ /* 0x000fe200078e00ff */
[----:B------:R-:W-:Y:S01]  /*7500*/  SHF.R.U64 R41, R40, 0x10, R41 ;  /* 0x0000001028297819 */ /* 0x000fe20000001229 */
[C---:B------:R-:W-:Y:S01]  /*7510*/  FMUL.FTZ R165, R164.reuse, R163 ;  /* 0x000000a3a4a57220 */ /* 0x040fe20000410000 */
[----:B------:R-:W-:Y:S01]  /*7520*/  LOP3.LUT R40, R87, 0xffff0000, RZ, 0xc0, !PT ;  /* 0xffff000057287812 */ /* 0x000fe200078ec0ff */
[-C--:B------:R-:W-:Y:S01]  /*7530*/  FMUL.FTZ R164, R164, R162.reuse ;  /* 0x000000a2a4a47220 */ /* 0x080fe20000410000 */
[----:B------:R-:W-:Y:S01]  /*7540*/  SHF.R.U64 R42, R42, 0x10, R43 ;  /* 0x000000102a2a7819 */ /* 0x000fe2000000122b */
[----:B------:R-:W-:Y:S01]  /*7550*/  FFMA.FTZ R162, R161, R162, -R165 ;  /* 0x000000a2a1a27223 */ /* 0x000fe200000108a5 */
[----:B------:R-:W-:-:S02]  /*7560*/  IMAD.U32 R165, R91, 0x10000, RZ ;  /* 0x000100005ba57824 */ /* 0x000fc400078e00ff */
[----:B------:R-:W-:Y:S01]  /*7570*/  FFMA.FTZ R161, R161, R163, R164 ;  /* 0x000000a3a1a17223 */ /* 0x000fe200000100a4 */
[----:B------:R-:W-:Y:S02]  /*7580*/  LOP3.LUT R163, R160, 0xffff0000, RZ, 0xc0, !PT ;  /* 0xffff0000a0a37812 */ /* 0x000fe400078ec0ff */
[----:B------:R-:W-:Y:S02]  /*7590*/  LOP3.LUT R160, R159, 0xffff0000, RZ, 0xc0, !PT ;  /* 0xffff00009fa07812 */ /* 0x000fe400078ec0ff */
[----:B------:R-:W-:Y:S02]  /*75a0*/  SHF.R.U64 R50, R50, 0x10, R51 ;  /* 0x0000001032327819 */ /* 0x000fe40000001233 */
[----:B------:R-:W-:Y:S01]  /*75b0*/  PRMT R42, R182, 0x5432, R42 ;  /* 0x00005432b62a7816 */ /* 0x000fe2000000002a */
[C---:B------:R-:W-:Y:S01]  /*75c0*/  FMUL.FTZ R159, R89.reuse, R160 ;  /* 0x000000a0599f7220 */ /* 0x040fe20000410000 */
[----:B------:R-:W-:Y:S01]  /*75d0*/  FMUL.FTZ R89, R89, R163 ;  /* 0x000000a359597220 */ /* 0x000fe20000410000 */
[----:B------:R-:W-:-:S02]  /*75e0*/  PRMT R50, R183, 0x5432, R50 ;  /* 0x00005432b7327816 */ /* 0x000fc40000000032 */
[C---:B------:R-:W-:Y:S01]  /*75f0*/  FFMA.FTZ R159, R85.reuse, R163, -R159 ;  /* 0x000000a3559f7223 */ /* 0x040fe2000001089f */
[----:B------:R-:W-:Y:S01]  /*7600*/  FFMA.FTZ R85, R85, R160, R89 ;  /* 0x000000a055557223 */ /* 0x000fe20000010059 */
[----:B------:R-:W-:Y:S01]  /*7610*/  SHF.R.U32.HI R89, RZ, 0x10, R51 ;  /* 0x00000010ff597819 */ /* 0x000fe20000011633 */
[----:B------:R-:W-:Y:S01]  /*7620*/  IMAD.U32 R163, R87, 0x10000, RZ ;  /* 0x0001000057a37824 */ /* 0x000fe200078e00ff */
[----:B------:R-:W-:Y:S01]  /*7630*/  SHF.R.U32.HI R160, RZ, 0x10, R43 ;  /* 0x00000010ffa07819 */ /* 0x000fe2000001162b */
[----:B------:R-:W-:Y:S01]  /*7640*/  IMAD.U32 R51, R50, 0x10000, RZ ;  /* 0x0001000032337824 */ /* 0x000fe200078e00ff */
[C---:B------:R-:W-:Y:S02]  /*7650*/  PRMT R89, R166.reuse, 0x5410, R89 ;  /* 0x00005410a6597816 */ /* 0x040fe40000000059 */
[----:B------:R-:W-:Y:S02]  /*7660*/  PRMT R160, R166, 0x5432, R160 ;  /* 0x00005432a6a07816 */ /* 0x000fe400000000a0 */
[----:B------:R-:W-:Y:S01]  /*7670*/  LOP3.LUT R50, R50, 0xffff0000, RZ, 0xc0, !PT ;  /* 0xffff000032327812 */ /* 0x000fe200078ec0ff */
[C---:B------:R-:W-:Y:S01]  /*7680*/  IMAD.U32 R164, R89.reuse, 0x10000, RZ ;  /* 0x0001000059a47824 */ /* 0x040fe200078e00ff */
[----:B------:R-:W-:Y:S01]  /*7690*/  LOP3.LUT R89, R89, 0xffff0000, RZ, 0xc0, !PT ;  /* 0xffff000059597812 */ /* 0x000fe200078ec0ff */
[----:B------:R-:W-:Y:S01]  /*76a0*/  IMAD.U32 R166, R160, 0x10000, RZ ;  /* 0x00010000a0a67824 */ /* 0x000fe200078e00ff */
[----:B------:R-:W-:Y:S01]  /*76b0*/  F2FP.BF16.F32.PACK_AB R159, R159, R162 ;  /* 0x000000a29f9f723e */ /* 0x000fe200000010ff */
[----:B------:R-:W-:Y:S01]  /*76c0*/  FMUL.FTZ R167, R165, R164 ;  /* 0x000000a4a5a77220 */ /* 0x000fe20000410000 */
[----:B------:R-:W-:Y:S01]  /*76d0*/  F2FP.BF16.F32.PACK_AB R161, R85, R161 ;  /* 0x000000a155a1723e */ /* 0x000fe200000010ff */
[----:B------:R-:W-:-:S02]  /*76e0*/  FMUL.FTZ R165, R165, R166 ;  /* 0x000000a6a5a57220 */ /* 0x000fc40000410000 */
[C---:B------:R-:W-:Y:S01]  /*76f0*/  FFMA.FTZ R166, R163.reuse, R166, -R167 ;  /* 0x000000a6a3a67223 */ /* 0x040fe200000108a7 */
[----:B------:R-:W-:Y:S02]  /*7700*/  IMAD.MOV.U32 R85, RZ, RZ, R159 ;  /* 0x000000ffff557224 */ /* 0x000fe400078e009f */
[----:B------:R-:W-:Y:S01]  /*7710*/  FFMA.FTZ R165, R163, R164, R165 ;  /* 0x000000a4a3a57223 */ /* 0x000fe200000100a5 */
[----:B------:R-:W-:Y:S02]  /*7720*/  SHF.R.U64 R163, R48, 0x10, R49 ;  /* 0x0000001030a37819 */ /* 0x000fe40000001231 */
[----:B------:R-:W-:Y:S02]  /*7730*/  LOP3.LUT R49, R91, 0xffff0000, RZ, 0xc0, !PT ;  /* 0xffff00005b317812 */ /* 0x000fe400078ec0ff */
[----:B------:R-:W-:-:S03]  /*7740*/  LOP3.LUT R48, R160, 0xffff0000, RZ, 0xc0, !PT ;  /* 0xffff0000a0307812 */ /* 0x000fc600078ec0ff */
[CC--:B------:R-:W-:Y:S02]  /*7750*/  FMUL.FTZ R87, R49.reuse, R89.reuse ;  /* 0x0000005931577220 */ /* 0x0c0fe40000410000 */
[-C--:B------:R-:W-:Y:S02]  /*7760*/  FMUL.FTZ R49, R49, R48.reuse ;  /* 0x0000003031317220 */ /* 0x080fe40000410000 */
[----:B------:R-:W-:Y:S01]  /*7770*/  FFMA.FTZ R48, R40, R48, -R87 ;  /* 0x0000003028307223 */ /* 0x000fe20000010857 */
[----:B------:R-:W-:Y:S02]  /*7780*/  IMAD.U32 R87, R84, 0x10000, RZ ;  /* 0x0001000054577824 */ /* 0x000fe400078e00ff */
[----:B------:R-:W-:Y:S01]  /*7790*/  FFMA.FTZ R40, R40, R89, R49 ;  /* 0x0000005928287223 */ /* 0x000fe20000010031 */
[----:B------:R-:W-:Y:S02]  /*77a0*/  PRMT R49, R180, 0x5410, R41 ;  /* 0x00005410b4317816 */ /* 0x000fe40000000029 */
[----:B------:R-:W-:Y:S01]  /*77b0*/  PRMT R41, R181, 0x5410, R163 ;  /* 0x00005410b5297816 */ /* 0x000fe200000000a3 */
[C---:B------:R-:W-:Y:S01]  /*77c0*/  IMAD.U32 R163, R88.reuse, 0x10000, RZ ;  /* 0x0001000058a37824 */ /* 0x040fe200078e00ff */
[----:B------:R-:W-:Y:S01]  /*77d0*/  LOP3.LUT R88, R88, 0xffff0000, RZ, 0xc0, !PT ;  /* 0xffff000058587812 */ /* 0x000fe200078ec0ff */
[----:B------:R-:W-:Y:S01]  /*77e0*/  IMAD.U32 R91, R49, 0x10000, RZ ;  /* 0x00010000315b7824 */ /* 0x000fe200078e00ff */
[C---:B------:R-:W-:Y:S01]  /*77f0*/  LOP3.LUT R43, R41.reuse, 0xffff0000, RZ, 0xc0, !PT ;  /* 0xffff0000292b7812 */ /* 0x040fe200078ec0ff */
[----:B------:R-:W-:Y:S01]  /*7800*/  IMAD.U32 R89, R41, 0x10000, RZ ;  /* 0x0001000029597824 */ /* 0x000fe200078e00ff */
[----:B------:R-:W-:-:S02]  /*7810*/  LOP3.LUT R41, R49, 0xffff0000, RZ, 0xc0, !PT ;  /* 0xffff000031297812 */ /* 0x000fc400078ec0ff */
[----:B------:R-:W-:Y:S01]  /*7820*/  LOP3.LUT R84, R84, 0xffff0000, RZ, 0xc0, !PT ;  /* 0xffff000054547812 */ /* 0x000fe200078ec0ff */
[C---:B------:R-:W-:Y:S01]  /*7830*/  FMUL.FTZ R49, R88.reuse, R43 ;  /* 0x0000002b58317220 */ /* 0x040fe20000410000 */
[C---:B------:R-:W-:Y:S01]  /*7840*/  FMUL.FTZ R160, R163.reuse, R89 ;  /* 0x00000059a3a07220 */ /* 0x040fe20000410000 */
[----:B------:R-:W-:Y:S01]  /*7850*/  FMUL.FTZ R88, R88, R41 ;  /* 0x0000002958587220 */ /* 0x000fe20000410000 */
[----:B------:R-:W-:Y:S01]  /*7860*/  FMUL.FTZ R163, R163, R91 ;  /* 0x0000005ba3a37220 */ /* 0x000fe20000410000 */
[C---:B------:R-:W-:Y:S01]  /*7870*/  FFMA.FTZ R41, R84.reuse, R41, -R49 ;  /* 0x0000002954297223 */ /* 0x040fe20000010831 */
[C---:B------:R-:W-:Y:S01]  /*7880*/  FFMA.FTZ R160, R87.reuse, R91, -R160 ;  /* 0x0000005b57a07223 */ /* 0x040fe200000108a0 */
[----:B------:R-:W-:Y:S01]  /*7890*/  FFMA.FTZ R43, R84, R43, R88 ;  /* 0x0000002b542b7223 */ /* 0x000fe20000010058 */
[----:B------:R-:W-:Y:S02]  /*78a0*/  IMAD.U32 R88, R90, 0x10000, RZ ;  /* 0x000100005a587824 */ /* 0x000fe400078e00ff */
[----:B------:R-:W-:Y:S01]  /*78b0*/  FFMA.FTZ R163, R87, R89, R163 ;  /* 0x0000005957a37223 */ /* 0x000fe200000100a3 */
[----:B------:R-:W-:Y:S01]  /*78c0*/  IMAD.U32 R84, R42, 0x10000, RZ ;  /* 0x000100002a547824 */ /* 0x000fe200078e00ff */
[----:B------:R-:W-:Y:S01]  /*78d0*/  LOP3.LUT R90, R90, 0xffff0000, RZ, 0xc0, !PT ;  /* 0xffff00005a5a7812 */ /* 0x000fe200078ec0ff */
[----:B------:R-:W-:Y:S01]  /*78e0*/  FMUL.FTZ R87, R88, R51 ;  /* 0x0000003358577220 */ /* 0x000fe20000410000 */
[----:B------:R-:W-:-:S02]  /*78f0*/  IMAD.U32 R49, R86, 0x10000, RZ ;  /* 0x0001000056317824 */ /* 0x000fc400078e00ff */
[-C--:B------:R-:W-:Y:S01]  /*7900*/  FMUL.FTZ R88, R88, R84.reuse ;  /* 0x0000005458587220 */ /* 0x080fe20000410000 */
[----:B------:R-:W-:Y:S01]  /*7910*/  LOP3.LUT R42, R42, 0xffff0000, RZ, 0xc0, !PT ;  /* 0xffff00002a2a7812 */ /* 0x000fe200078ec0ff */
[----:B------:R-:W-:Y:S02]  /*7920*/  IMAD.MOV.U32 R89, RZ, RZ, R161 ;  /* 0x000000ffff597224 */ /* 0x000fe400078e00a1 */
[C---:B------:R-:W-:Y:S01]  /*7930*/  FFMA.FTZ R87, R49.reuse, R84, -R87 ;  /* 0x0000005431577223 */ /* 0x040fe20000010857 */
[----:B------:R-:W-:Y:S01]  /*7940*/  FFMA.FTZ R88, R49, R51, R88 ;  /* 0x0000003331587223 */ /* 0x000fe20000010058 */
[----:B------:R-:W-:Y:S01]  /*7950*/  LOP3.LUT R86, R86, 0xffff0000, RZ, 0xc0, !PT ;  /* 0xffff000056567812 */ /* 0x000fe200078ec0ff */
[C---:B------:R-:W-:Y:S01]  /*7960*/  FMUL.FTZ R49, R90.reuse, R50 ;  /* 0x000000325a317220 */ /* 0x040fe20000410000 */
[----:B------:R-:W-:Y:S01]  /*7970*/  FMUL.FTZ R90, R90, R42 ;  /* 0x0000002a5a5a7220 */ /* 0x000fe20000410000 */
[----:B------:R-:W-:Y:S02]  /*7980*/  F2FP.BF16.F32.PACK_AB R48, R48, R166 ;  /* 0x000000a63030723e */ /* 0x000fe400000010ff */
        /* <DEDUP_REMOVED lines=9> */
[----:B------:R-:W-:Y:S02]  /*7a20*/  IMAD.MOV.U32 R86, RZ, RZ, R87 ;  /* 0x000000ffff567224 */ /* 0x000fe400078e0057 */
[----:B------:R-:W-:Y:S02]  /*7a30*/  IMAD.MOV.U32 R88, RZ, RZ, R43 ;  /* 0x000000ffff587224 */ /* 0x000fe400078e002b */
[----:B------:R-:W-:-:S07]  /*7a40*/  IMAD.MOV.U32 R87, RZ, RZ, R48 ;  /* 0x000000ffff577224 */ /* 0x000fce00078e0030 */
.L_x_2948:
[----:B------:R-:W-:Y:S05]  /*7a50*/  BSYNC B3 ;  /* 0x0000000000037941 */ /* 0x000fea0003800000 */
.L_x_2947:
[----:B------:R-:W-:Y:S02]  /*7a60*/  ULDC.64 UR4, c[0x0][0x208] ;  /* 0x0000820000047ab9 */ /* 0x000fe40000000a00 */
[----:B0-----:R0:W-:Y:S04]  /*7a70*/  STG.E.128 desc[UR4][R138.64], R84 ;  /* 0x000000548a007986 */ /* 0x0011e8000c101d04 */
[----:B--2---:R0:W-:Y:S02]  /*7a80*/  @!P5 STG.E.128 desc[UR4][R140.64], R88 ;  /* 0x000000588c00d986 */ /* 0x0041e4000c101d04 */
.L_x_2946:
[----:B------:R-:W-:Y:S05]  /*7a90*/  BSYNC B2 ;  /* 0x0000000000027941 */ /* 0x000fea0003800000 */
.L_x_2945:
        /* <DEDUP_REMOVED lines=17> */
[----:B0-----:R-:W-:Y:S02]  /*7bb0*/  LEA R84, P6, R43, R116, 0x1 ;  /* 0x000000742b547211 */ /* 0x001fe400078c08ff */
[----:B------:R-:W-:-:S02]  /*7bc0*/  LOP3.LUT R40, R40, 0x1c0, R50, 0xf8, !PT ;  /* 0x000001c028287812 */ /* 0x000fc400078ef832 */
[----:B------:R-:W-:Y:S02]  /*7bd0*/  LEA.HI.X R85, R43, R117, R42, 0x1, P6 ;  /* 0x000000752b557211 */ /* 0x000fe400030f0c2a */
[----:B------:R-:W-:Y:S02]  /*7be0*/  SHF.R.S32.HI R42, RZ, 0x1f, R41 ;  /* 0x0000001fff2a7819 */ /* 0x000fe40000011429 */
[----:B------:R-:W-:Y:S02]  /*7bf0*/  LOP3.LUT R40, R40, R229, RZ, 0x3c, !PT ;  /* 0x000000e528287212 */ /* 0x000fe400078e3cff */
[----:B------:R-:W-:Y:S02]  /*7c00*/  LEA.HI R42, R42, R41, RZ, 0x3 ;  /* 0x000000292a2a7211 */ /* 0x000fe400078f18ff */
[----:B------:R-:W-:Y:S02]  /*7c10*/  ISETP.NE.AND P0, PT, R48, RZ, PT ;  /* 0x000000ff3000720c */ /* 0x000fe40003f05270 */
[----:B------:R-:W-:-:S02]  /*7c20*/  SHF.R.S32.HI R42, RZ, 0x3, R42 ;  /* 0x00000003ff2a7819 */ /* 0x000fc4000001142a */
[----:B------:R-:W-:-:S03]  /*7c30*/  @!P5 LEA R86, P6, R136, R116, 0x1 ;  /* 0x000000748856d211 */ /* 0x000fc600078c08ff */
[----:B------:R-:W-:Y:S01]  /*7c40*/  IMAD R42, R42, 0x1400, R228 ;  /* 0x000014002a2a7824 */ /* 0x000fe200078e02e4 */
[----:B------:R-:W-:Y:S02]  /*7c50*/  @!P5 LEA.HI.X R87, R136, R117, R158, 0x1, P6 ;  /* 0x000000758857d211 */ /* 0x000fe400030f0c9e */
[----:B------:R-:W-:Y:S01]  /*7c60*/  ISETP.GE.AND P6, PT, R213, R115, PT ;  /* 0x00000073d500720c */ /* 0x000fe20003fc6270 */
[----:B------:R-:W-:Y:S02]  /*7c70*/  IMAD.IADD R42, R42, 0x1, R40 ;  /* 0x000000012a2a7824 */ /* 0x000fe400078e0228 */
[C---:B------:R-:W-:Y:S02]  /*7c80*/  IMAD R40, R17.reuse, 0x5000, R135 ;  /* 0x0000500011287824 */ /* 0x040fe400078e0287 */
[----:B------:R-:W-:Y:S02]  /*7c90*/  IMAD R48, R17, 0x5000, R42 ;  /* 0x0000500011307824 */ /* 0x000fe400078e022a */
[----:B------:R-:W-:-:S02]  /*7ca0*/  IMAD R40, R40, 0x2, R16 ;  /* 0x0000000228287824 */ /* 0x000fc400078e0210 */
[----:B------:R-:W-:-:S04]  /*7cb0*/  IMAD R48, R48, 0x2, R16 ;  /* 0x0000000230307824 */ /* 0x000fc800078e0210 */
[----:B------:R-:W0:Y:S04]  /*7cc0*/  LDS.128 R40, [R40+0x24400] ;  /* 0x0244000028287984 */ /* 0x000e280000000c00 */
[----:B------:R-:W2:Y:S01]  /*7cd0*/  LDS.128 R48, [R48+0x24400] ;  /* 0x0244000030307984 */ /* 0x000ea20000000c00 */
[----:B------:R-:W-:Y:S05]  /*7ce0*/  @P6 BRA `(.L_x_2950) ;  /* 0x0000000400746947 */ /* 0x000fea0003800000 */
[--C-:B------:R-:W-:Y:S01]  /*7cf0*/  SHF.R.U64 R38, R38, 0x10, R39.reuse ;  /* 0x0000001026267819 */ /* 0x100fe20000001227 */
[----:B--2---:R-:W-:Y:S01]  /*7d00*/  IMAD.U32 R90, R49, 0x10000, RZ ;  /* 0x00010000315a7824 */ /* 0x004fe200078e00ff */
[----:B------:R-:W-:Y:S01]  /*7d10*/  SHF.R.U32.HI R88, RZ, 0x10, R39 ;  /* 0x00000010ff587819 */ /* 0x000fe20000011627 */
[----:B------:R-:W-:Y:S01]  /*7d20*/  IMAD.U32 R139, R51, 0x10000, RZ ;  /* 0x00010000338b7824 */ /* 0x000fe200078e00ff */
[--C-:B------:R-:W-:Y:S01]  /*7d30*/  SHF.R.U64 R39, R44, 0x10, R45.reuse ;  /* 0x000000102c277819 */ /* 0x100fe2000000122d */
[----:B0-----:R-:W-:Y:S01]  /*7d40*/  IMAD.U32 R137, R43, 0x10000, RZ ;  /* 0x000100002b897824 */ /* 0x001fe200078e00ff */
[----:B------:R-:W-:Y:S01]  /*7d50*/  SHF.R.U32.HI R44, RZ, 0x10, R45 ;  /* 0x00000010ff2c7819 */ /* 0x000fe2000001162d */
[----:B------:R-:W-:Y:S01]  /*7d60*/  IMAD.U32 R136, R42, 0x10000, RZ ;  /* 0x000100002a887824 */ /* 0x000fe200078e00ff */
[--C-:B------:R-:W-:Y:S02]  /*7d70*/  SHF.R.U64 R36, R36, 0x10, R37.reuse ;  /* 0x0000001024247819 */ /* 0x100fe40000001225 */
[----:B------:R-:W-:-:S02]  /*7d80*/  SHF.R.U32.HI R37, RZ, 0x10, R37 ;  /* 0x00000010ff257819 */ /* 0x000fc40000011625 */
[C---:B------:R-:W-:Y:S02]  /*7d90*/  PRMT R44, R179.reuse, 0x5432, R44 ;  /* 0x00005432b32c7816 */ /* 0x040fe4000000002c */
[----:B------:R-:W-:Y:S02]  /*7da0*/  SHF.R.U64 R45, R46, 0x10, R47 ;  /* 0x000000102e2d7819 */ /* 0x000fe4000000122f */
[----:B------:R-:W-:Y:S01]  /*7db0*/  PRMT R37, R179, 0x5410, R37 ;  /* 0x00005410b3257816 */ /* 0x000fe20000000025 */
[----:B------:R-:W-:Y:S01]  /*7dc0*/  IMAD.U32 R140, R44, 0x10000, RZ ;  /* 0x000100002c8c7824 */ /* 0x000fe200078e00ff */
[----:B------:R-:W-:Y:S01]  /*7dd0*/  SHF.R.U32.HI R46, RZ, 0x10, R47 ;  /* 0x00000010ff2e7819 */ /* 0x000fe2000001162f */
[----:B------:R-:W-:Y:S01]  /*7de0*/  IMAD.U32 R47, R41, 0x10000, RZ ;  /* 0x00010000292f7824 */ /* 0x000fe200078e00ff */
[----:B------:R-:W-:Y:S01]  /*7df0*/  LOP3.LUT R91, R49, 0xffff0000, RZ, 0xc0, !PT ;  /* 0xffff0000315b7812 */ /* 0x000fe200078ec0ff */
[----:B------:R-:W-:Y:S01]  /*7e00*/  IMAD.U32 R141, R37, 0x10000, RZ ;  /* 0x00010000258d7824 */ /* 0x000fe200078e00ff */
[C---:B------:R-:W-:Y:S01]  /*7e10*/  PRMT R158, R177.reuse, 0x5410, R45 ;  /* 0x00005410b19e7816 */ /* 0x040fe2000000002d */
[----:B------:R-:W-:Y:S01]  /*7e20*/  FMUL.FTZ R45, R90, R140 ;  /* 0x0000008c5a2d7220 */ /* 0x000fe20000410000 */
        /* <DEDUP_REMOVED lines=8> */
[----:B------:R-:W-:Y:S01]  /*7eb0*/  PRMT R88, R178, 0x5432, R88 ;  /* 0x00005432b2587816 */ /* 0x000fe20000000058 */
[-C--:B------:R-:W-:Y:S01]  /*7ec0*/  FMUL.FTZ R91, R91, R37.reuse ;  /* 0x000000255b5b7220 */ /* 0x080fe20000410000 */
[----:B------:R-:W-:Y:S01]  /*7ed0*/  LOP3.LUT R51, R51, 0xffff0000, RZ, 0xc0, !PT ;  /* 0xffff000033337812 */ /* 0x000fe200078ec0ff */
[----:B------:R-:W-:Y:S01]  /*7ee0*/  FFMA.FTZ R90, R47, R140, R90 ;  /* 0x0000008c2f5a7223 */ /* 0x000fe2000001005a */
[----:B------:R-:W-:Y:S01]  /*7ef0*/  LOP3.LUT R46, R46, 0xffff0000, RZ, 0xc0, !PT ;  /* 0xffff00002e2e7812 */ /* 0x000fe200078ec0ff */
        /* <DEDUP_REMOVED lines=11> */
[C---:B------:R-:W-:Y:S01]  /*7fb0*/  IMAD.U32 R49, R48.reuse, 0x10000, RZ ;  /* 0x0001000030317824 */ /* 0x040fe200078e00ff */
[----:B------:R-:W-:Y:S01]  /*7fc0*/  LOP3.LUT R48, R48, 0xffff0000, RZ, 0xc0, !PT ;  /* 0xffff000030307812 */ /* 0x000fe200078ec0ff */
[----:B------:R-:W-:-:S02]  /*7fd0*/  IMAD.U32 R47, R39, 0x10000, RZ ;  /* 0x00010000272f7824 */ /* 0x000fc400078e00ff */
[-C--:B------:R-:W-:Y:S01]  /*7fe0*/  FMUL.FTZ R51, R51, R88.reuse ;  /* 0x0000005833337220 */ /* 0x080fe20000410000 */
[C---:B------:R-:W-:Y:S02]  /*7ff0*/  IMAD.U32 R44, R36.reuse, 0x10000, RZ ;  /* 0x00010000242c7824 */ /* 0x040fe400078e00ff */
[----:B------:R-:W-:Y:S01]  /*8000*/  FFMA.FTZ R89, R43, R88, -R89 ;  /* 0x000000582b597223 */ /* 0x000fe20000010859 */
[----:B------:R-:W-:Y:S01]  /*8010*/  LOP3.LUT R88, R36, 0xffff0000, RZ, 0xc0, !PT ;  /* 0xffff000024587812 */ /* 0x000fe200078ec0ff */
[-C--:B------:R-:W-:Y:S01]  /*8020*/  FMUL.FTZ R36, R49, R47.reuse ;  /* 0x0000002f31247220 */ /* 0x080fe20000410000 */
[----:B------:R-:W-:Y:S01]  /*8030*/  IMAD.U32 R41, R40, 0x10000, RZ ;  /* 0x0001000028297824 */ /* 0x000fe200078e00ff */
[----:B------:R-:W-:Y:S01]  /*8040*/  LOP3.LUT R39, R39, 0xffff0000, RZ, 0xc0, !PT ;  /* 0xffff000027277812 */ /* 0x000fe200078ec0ff */
[----:B------:R-:W-:Y:S01]  /*8050*/  FMUL.FTZ R49, R49, R44 ;  /* 0x0000002c31317220 */ /* 0x000fe20000410000 */
[----:B------:R-:W-:Y:S01]  /*8060*/  LOP3.LUT R138, R42, 0xffff0000, RZ, 0xc0, !PT ;  /* 0xffff00002a8a7812 */ /* 0x000fe200078ec0ff */
[----:B------:R-:W-:Y:S01]  /*8070*/  FFMA.FTZ R51, R43, R46, R51 ;  /* 0x0000002e2b337223 */ /* 0x000fe20000010033 */
[----:B------:R-:W-:Y:S01]  /*8080*/  PRMT R38, R180, 0x5432, R38 ;  /* 0x00005432b4267816 */ /* 0x000fe20000000026 */
[C---:B------:R-:W-:Y:S01]  /*8090*/  FFMA.FTZ R36, R41.reuse, R44, -R36 ;  /* 0x0000002c29247223 */ /* 0x040fe20000010824 */
[----:B------:R-:W-:Y:S01]  /*80a0*/  FFMA.FTZ R49, R41, R47, R49 ;  /* 0x0000002f29317223 */ /* 0x000fe20000010031 */
[----:B------:R-:W-:Y:S01]  /*80b0*/  LOP3.LUT R40, R40, 0xffff0000, RZ, 0xc0, !PT ;  /* 0xffff000028287812 */ /* 0x000fe200078ec0ff */
[----:B------:R-:W-:-:S02]  /*80c0*/  IMAD.U32 R42, R50, 0x10000, RZ ;  /* 0x00010000322a7824 */ /* 0x000fc400078e00ff */
[-C--:B------:R-:W-:Y:S01]  /*80d0*/  FMUL.FTZ R43, R48, R39.reuse ;  /* 0x00000027302b7220 */ /* 0x080fe20000410000 */
[----:B------:R-:W-:Y:S01]  /*80e0*/  IMAD.U32 R41, R158, 0x10000, RZ ;  /* 0x000100009e297824 */ /* 0x000fe200078e00ff */
[----:B------:R-:W-:Y:S01]  /*80f0*/  LOP3.LUT R50, R50, 0xffff0000, RZ, 0xc0, !PT ;  /* 0xffff000032327812 */ /* 0x000fe200078ec0ff */
[-C--:B------:R-:W-:Y:S01]  /*8100*/  FMUL.FTZ R48, R48, R88.reuse ;  /* 0x0000005830307220 */ /* 0x080fe20000410000 */
[----:B------:R-:W-:Y:S01]  /*8110*/  LOP3.LUT R158, R158, 0xffff0000, RZ, 0xc0, !PT ;  /* 0xffff00009e9e7812 */ /* 0x000fe200078ec0ff */
[----:B------:R-:W-:Y:S02]  /*8120*/  IMAD.U32 R44, R38, 0x10000, RZ ;  /* 0x00010000262c7824 */ /* 0x000fe400078e00ff */
[----:B------:R-:W-:Y:S01]  /*8130*/  FFMA.FTZ R43, R40, R88, -R43 ;  /* 0x00000058282b7223 */ /* 0x000fe2000001082b */
[----:B------:R-:W-:Y:S01]  /*8140*/  LOP3.LUT R38, R38, 0xffff0000, RZ, 0xc0, !PT ;  /* 0xffff000026267812 */ /* 0x000fe200078ec0ff */
[----:B------:R-:W-:Y:S01]  /*8150*/  FFMA.FTZ R48, R40, R39, R48 ;  /* 0x0000002728307223 */ /* 0x000fe20000010030 */
[-C--:B------:R-:W-:Y:S01]  /*8160*/  FMUL.FTZ R39, R42, R41.reuse ;  /* 0x000000292a277220 */ /* 0x080fe20000410000 */
[----:B------:R-:W-:Y:S01]  /*8170*/  FMUL.FTZ R40, R50, R158 ;  /* 0x0000009e32287220 */ /* 0x000fe20000410000 */
[----:B------:R-:W-:Y:S01]  /*8180*/  FMUL.FTZ R42, R42, R44 ;  /* 0x0000002c2a2a7220 */ /* 0x000fe20000410000 */
[----:B------:R-:W-:Y:S01]  /*8190*/  FMUL.FTZ R50, R50, R38 ;  /* 0x0000002632327220 */ /* 0x000fe20000410000 */
[----:B------:R-:W-:Y:S01]  /*81a0*/  FFMA.FTZ R39, R136, R44, -R39 ;  /* 0x0000002c88277223 */ /* 0x000fe20000010827 */
        /* <DEDUP_REMOVED lines=17> */
.L_x_2950:
[----:B------:R-:W-:Y:S05]  /*82c0*/  BSYNC B2 ;  /* 0x0000000000027941 */ /* 0x000fea0003800000 */
.L_x_2949:
[----:B------:R-:W-:Y:S02]  /*82d0*/  ULDC.64 UR4, c[0x0][0x208] ;  /* 0x0000820000047ab9 */ /* 0x000fe40000000a00 */
[----:B0-----:R3:W-:Y:S04]  /*82e0*/  STG.E.128 desc[UR4][R84.64], R40 ;  /* 0x0000002854007986 */ /* 0x0017e8000c101d04 */
[----:B--2---:R3:W-:Y:S02]  /*82f0*/  @!P5 STG.E.128 desc[UR4][R86.64], R48 ;  /* 0x000000305600d986 */ /* 0x0047e4000c101d04 */
.L_x_2944:
[----:B------:R-:W-:Y:S05]  /*8300*/  BSYNC B1 ;  /* 0x0000000000017941 */ /* 0x000fea0003800000 */
.L_x_2943:
[----:B------:R-:W-:Y:S04]  /*8310*/  BSSY B1, `(.L_x_2951) ;  /* 0x000010d000017945 */ /* 0x000fe80003800000 */
[----:B------:R-:W-:Y:S05]  /*8320*/  @P3 BRA `(.L_x_2952) ;  /* 0x00000010002c3947 */ /* 0x000fea0003800000 */
[----:B------:R-:W-:Y:S01]  /*8330*/  ISETP.NE.AND P3, PT, R26, RZ, PT ;  /* 0x000000ff1a00720c */ /* 0x000fe20003f65270 */
[----:B------:R-:W-:Y:S01]  /*8340*/  VIADD R37, R212, 0x20 ;  /* 0x00000020d4257836 */ /* 0x000fe20000000000 */
[----:B------:R-:W-:Y:S01]  /*8350*/  BSSY B2, `(.L_x_2953) ;  /* 0x0000086000027945 */ /* 0x000fe20003800000 */
[-C--:B--2---:R-:W-:Y:S02]  /*8360*/  IMAD R36, R147, R124.reuse, RZ ;  /* 0x0000007c93247224 */ /* 0x084fe400078e02ff */
[----:B------:R-:W-:-:S04]  /*8370*/  IMAD.WIDE.U32 R44, R37, R124, R126 ;  /* 0x0000007c252c7225 */ /* 0x000fc800078e007e */
[----:B------:R-:W-:-:S04]  /*8380*/  IMAD R37, R37, R125, R36 ;  /* 0x0000007d25257224 */ /* 0x000fc800078e0224 */
[----:B---3--:R-:W-:Y:S01]  /*8390*/  IMAD.IADD R50, R45, 0x1, R37 ;  /* 0x000000012d327824 */ /* 0x008fe200078e0225 */
        /* <DEDUP_REMOVED lines=19> */
[----:B------:R-:W-:Y:S01]  /*84d0*/  LOP3.LUT R42, R39, R43, RZ, 0x3c, !PT ;  /* 0x0000002b272a7212 */ /* 0x000fe200078e3cff */
[----:B------:R-:W-:Y:S01]  /*84e0*/  IMAD R39, R17, 0x5000, R134 ;  /* 0x0000500011277824 */ /* 0x000fe200078e0286 */
[----:B------:R-:W-:-:S03]  /*84f0*/  LEA R46, P5, R38, R116, 0x1 ;  /* 0x00000074262e7211 */ /* 0x000fc600078a08ff */
[----:B------:R-:W-:Y:S01]  /*8500*/  IMAD.IADD R42, R41, 0x1, R42 ;  /* 0x00000001292a7824 */ /* 0x000fe200078e022a */
[----:B------:R-:W-:Y:S01]  /*8510*/  LEA.HI.X R47, R38, R117, R40, 0x1, P5 ;  /* 0x00000075262f7211 */ /* 0x000fe200028f0c28 */
[----:B------:R-:W-:Y:S01]  /*8520*/  IMAD R39, R39, 0x2, R16 ;  /* 0x0000000227277824 */ /* 0x000fe200078e0210 */
[----:B------:R-:W-:Y:S01]  /*8530*/  @!P3 LEA R48, P5, R36, R116, 0x1 ;  /* 0x000000742430b211 */ /* 0x000fe200078a08ff */
[----:B------:R-:W-:-:S03]  /*8540*/  IMAD R41, R17, 0x5000, R42 ;  /* 0x0000500011297824 */ /* 0x000fc600078e022a */
[----:B------:R-:W-:Y:S01]  /*8550*/  @!P3 LEA.HI.X R49, R36, R117, R37, 0x1, P5 ;  /* 0x000000752431b211 */ /* 0x000fe200028f0c25 */
[----:B------:R-:W-:Y:S01]  /*8560*/  IMAD R40, R41, 0x2, R16 ;  /* 0x0000000229287824 */ /* 0x000fe200078e0210 */
[----:B------:R-:W2:Y:S01]  /*8570*/  LDS.128 R36, [R39+0x24400] ;  /* 0x0244000027247984 */ /* 0x000ea20000000c00 */
[----:B------:R-:W-:-:S04]  /*8580*/  ISETP.GE.AND P5, PT, R18, R115, PT ;  /* 0x000000731200720c */ /* 0x000fc80003fa6270 */
[----:B------:R-:W3:Y:S09]  /*8590*/  LDS.128 R40, [R40+0x24400] ;  /* 0x0244000028287984 */ /* 0x000ef20000000c00 */
[----:B------:R-:W-:Y:S05]  /*85a0*/  @P5 BRA `(.L_x_2956) ;  /* 0x0000000400705947 */ /* 0x000fea0003800000 */
[--C-:B------:R-:W-:Y:S01]  /*85b0*/  SHF.R.U64 R51, R56, 0x10, R57.reuse ;  /* 0x0000001038337819 */ /* 0x100fe20000001239 */
[----:B0--3--:R-:W-:Y:S01]  /*85c0*/  IMAD.U32 R85, R41, 0x10000, RZ ;  /* 0x0001000029557824 */ /* 0x009fe200078e00ff */
[----:B------:R-:W-:Y:S01]  /*85d0*/  SHF.R.U32.HI R56, RZ, 0x10, R57 ;  /* 0x00000010ff387819 */ /* 0x000fe20000011639 */
[----:B------:R-:W-:Y:S01]  /*85e0*/  IMAD.U32 R89, R43, 0x10000, RZ ;  /* 0x000100002b597824 */ /* 0x000fe200078e00ff */
[----:B------:R-:W-:Y:S01]  /*85f0*/  SHF.R.U64 R57, R58, 0x10, R59 ;  /* 0x000000103a397819 */ /* 0x000fe2000000123b */
[----:B--2---:R-:W-:Y:S01]  /*8600*/  IMAD.U32 R88, R39, 0x10000, RZ ;  /* 0x0001000027587824 */ /* 0x004fe200078e00ff */
        /* <DEDUP_REMOVED lines=44> */
[----:B------:R-:W-:Y:S01]  /*88d0*/  FFMA.FTZ R84, R39, R59, -R84 ;  /* 0x0000003b27547223 */ /* 0x000fe20000010854 */
[----:B------:R-:W-:Y:S01]  /*88e0*/  LOP3.LUT R58, R58, 0xffff0000, RZ, 0xc0, !PT ;  /* 0xffff00003a3a7812 */ /* 0x000fe200078ec0ff */
[C---:B------:R-:W-:Y:S01]  /*88f0*/  IMAD.U32 R37, R36.reuse, 0x10000, RZ ;  /* 0x0001000024257824 */ /* 0x040fe200078e00ff */
[----:B------:R-:W-:Y:S01]  /*8900*/  LOP3.LUT R59, R51, 0xffff0000, RZ, 0xc0, !PT ;  /* 0xffff0000333b7812 */ /* 0x000fe200078ec0ff */
[CC--:B------:R-:W-:Y:S01]  /*8910*/  FMUL.FTZ R51, R41.reuse, R67.reuse ;  /* 0x0000004329337220 */ /* 0x0c0fe20000410000 */
[----:B------:R-:W-:Y:S01]  /*8920*/  FMUL.FTZ R41, R41, R64 ;  /* 0x0000004029297220 */ /* 0x000fe20000410000 */
[----:B------:R-:W-:Y:S01]  /*8930*/  LOP3.LUT R36, R36, 0xffff0000, RZ, 0xc0, !PT ;  /* 0xffff000024247812 */ /* 0x000fe200078ec0ff */
[----:B------:R-:W-:Y:S01]  /*8940*/  FFMA.FTZ R43, R39, R66, R43 ;  /* 0x00000042272b7223 */ /* 0x000fe2000001002b */
[----:B------:R-:W-:Y:S01]  /*8950*/  PRMT R57, R175, 0x5432, R57 ;  /* 0x00005432af397816 */ /* 0x000fe20000000039 */
[----:B------:R-:W-:Y:S01]  /*8960*/  FMUL.FTZ R39, R40, R58 ;  /* 0x0000003a28277220 */ /* 0x000fe20000410000 */
[C---:B------:R-:W-:Y:S01]  /*8970*/  FFMA.FTZ R51, R37.reuse, R64, -R51 ;  /* 0x0000004025337223 */ /* 0x040fe20000010833 */
[----:B------:R-:W-:Y:S01]  /*8980*/  FFMA.FTZ R41, R37, R67, R41 ;  /* 0x0000004325297223 */ /* 0x000fe20000010029 */
[C---:B------:R-:W-:Y:S01]  /*8990*/  IMAD.U32 R37, R173.reuse, 0x10000, RZ ;  /* 0x00010000ad257824 */ /* 0x040fe200078e00ff */
[----:B------:R-:W-:Y:S01]  /*89a0*/  LOP3.LUT R42, R42, 0xffff0000, RZ, 0xc0, !PT ;  /* 0xffff00002a2a7812 */ /* 0x000fe200078ec0ff */
[-C--:B------:R-:W-:Y:S01]  /*89b0*/  FMUL.FTZ R40, R40, R59.reuse ;  /* 0x0000003b28287220 */ /* 0x080fe20000410000 */
[----:B------:R-:W-:Y:S01]  /*89c0*/  LOP3.LUT R173, R173, 0xffff0000, RZ, 0xc0, !PT ;  /* 0xffff0000adad7812 */ /* 0x000fe200078ec0ff */
[C---:B------:R-:W-:Y:S01]  /*89d0*/  FFMA.FTZ R39, R36.reuse, R59, -R39 ;  /* 0x0000003b24277223 */ /* 0x040fe20000010827 */
[C---:B------:R-:W-:Y:S01]  /*89e0*/  IMAD.U32 R59, R57.reuse, 0x10000, RZ ;  /* 0x00010000393b7824 */ /* 0x040fe200078e00ff */
[----:B------:R-:W-:Y:S01]  /*89f0*/  LOP3.LUT R57, R57, 0xffff0000, RZ, 0xc0, !PT ;  /* 0xffff000039397812 */ /* 0x000fe200078ec0ff */
[----:B------:R-:W-:Y:S01]  /*8a00*/  FFMA.FTZ R40, R36, R58, R40 ;  /* 0x0000003a24287223 */ /* 0x000fe20000010028 */
[----:B------:R-:W-:Y:S01]  /*8a10*/  LOP3.LUT R38, R38, 0xffff0000, RZ, 0xc0, !PT ;  /* 0xffff000026267812 */ /* 0x000fe200078ec0ff */
[----:B------:R-:W-:Y:S01]  /*8a20*/  FMUL.FTZ R36, R90, R37 ;  /* 0x000000255a247220 */ /* 0x000fe20000410000 */
[C---:B------:R-:W-:Y:S01]  /*8a30*/  FMUL.FTZ R58, R42.reuse, R173 ;  /* 0x000000ad2a3a7220 */ /* 0x040fe20000410000 */
[----:B------:R-:W-:Y:S01]  /*8a40*/  FMUL.FTZ R42, R42, R57 ;  /* 0x000000392a2a7220 */ /* 0x000fe20000410000 */
[-C--:B------:R-:W-:Y:S01]  /*8a50*/  FMUL.FTZ R90, R90, R59.reuse ;  /* 0x0000003b5a5a7220 */ /* 0x080fe20000410000 */
[----:B------:R-:W-:Y:S01]  /*8a60*/  FFMA.FTZ R36, R87, R59, -R36 ;  /* 0x0000003b57247223 */ /* 0x000fe20000010824 */
[C---:B------:R-:W-:Y:S01]  /*8a70*/  FFMA.FTZ R57, R38.reuse, R57, -R58 ;  /* 0x0000003926397223 */ /* 0x040fe2000001083a */
[----:B------:R-:W-:Y:S01]  /*8a80*/  FFMA.FTZ R173, R38, R173, R42 ;  /* 0x000000ad26ad7223 */ /* 0x000fe2000001002a */
[----:B------:R-:W-:Y:S01]  /*8a90*/  F2FP.BF16.F32.PACK_AB R38, R39, R51 ;  /* 0x000000332726723e */ /* 0x000fe200000010ff */
        /* <DEDUP_REMOVED lines=12> */
[----:B------:R-:W-:-:S07]  /*8b60*/  F2FP.BF16.F32.PACK_AB R42, R173, R90 ;  /* 0x0000005aad2a723e */ /* 0x000fce00000010ff */
.L_x_2956:
[----:B------:R-:W-:Y:S05]  /*8b70*/  BSYNC B3 ;  /* 0x0000000000037941 */ /* 0x000fea0003800000 */
.L_x_2955:
[----:B------:R-:W-:Y:S02]  /*8b80*/  ULDC.64 UR4, c[0x0][0x208] ;  /* 0x0000820000047ab9 */ /* 0x000fe40000000a00 */
[----:B--2---:R2:W-:Y:S04]  /*8b90*/  STG.E.128 desc[UR4][R46.64], R36 ;  /* 0x000000242e007986 */ /* 0x0045e8000c101d04 */
[----:B---3--:R2:W-:Y:S02]  /*8ba0*/  @!P3 STG.E.128 desc[UR4][R48.64], R40 ;  /* 0x000000283000b986 */ /* 0x0085e4000c101d04 */
.L_x_2954:
[----:B------:R-:W-:Y:S05]  /*8bb0*/  BSYNC B2 ;  /* 0x0000000000027941 */ /* 0x000fea0003800000 */
.L_x_2953:
[----:B------:R-:W-:-:S13]  /*8bc0*/  ISETP.NE.AND P3, PT, R10, RZ, PT ;  /* 0x000000ff0a00720c */ /* 0x000fda0003f65270 */
[----:B------:R-:W-:Y:S05]  /*8bd0*/  @!P3 BRA `(.L_x_2952) ;  /* 0x000000080000b947 */ /* 0x000fea0003800000 */
[----:B--2---:R-:W-:Y:S01]  /*8be0*/  SEL R36, R118, R146, !P1 ;  /* 0x0000009276247207 */ /* 0x004fe20004800000 */
        /* <DEDUP_REMOVED lines=14> */
[----:B------:R-:W-:-:S05]  /*8cd0*/  LOP3.LUT R36, R36, R46, RZ, 0x3c, !PT ;  /* 0x0000002e24247212 */ /* 0x000fca00078e3cff */
[--C-:B------:R-:W-:Y:S01]  /*8ce0*/  @!P3 SHF.R.S32.HI R43, RZ, 0x1f, R39.reuse ;  /* 0x0000001fff2bb819 */ /* 0x100fe20000011427 */
[----:B------:R-:W-:Y:S01]  /*8cf0*/  IMAD.IADD R36, R37, 0x1, R36 ;  /* 0x0000000125247824 */ /* 0x000fe200078e0224 */
[----:B------:R-:W-:Y:S01]  /*8d00*/  @!P3 IADD3 R38, P5, P6, R96, R44, R39 ;  /* 0x0000002c6026b210 */ /* 0x000fe20007ebe027 */
[C---:B------:R-:W-:Y:S02]  /*8d10*/  IMAD R37, R17.reuse, 0x5000, R133 ;  /* 0x0000500011257824 */ /* 0x040fe400078e0285 */
[----:B------:R-:W-:Y:S01]  /*8d20*/  IMAD R39, R17, 0x5000, R36 ;  /* 0x0000500011277824 */ /* 0x000fe200078e0224 */
[----:B------:R-:W-:Y:S01]  /*8d30*/  @!P3 IADD3.X R50, R92, R50, R43, P5, P6 ;  /* 0x000000325c32b210 */ /* 0x000fe20002fec42b */
[----:B------:R-:W-:Y:S01]  /*8d40*/  IMAD R37, R37, 0x2, R16 ;  /* 0x0000000225257824 */ /* 0x000fe200078e0210 */
[----:B------:R-:W-:-:S04]  /*8d50*/  LEA R44, P5, R40, R116, 0x1 ;  /* 0x00000074282c7211 */ /* 0x000fc800078a08ff */
[----:B------:R-:W-:Y:S01]  /*8d60*/  LEA.HI.X R45, R40, R117, R41, 0x1, P5 ;  /* 0x00000075282d7211 */ /* 0x000fe200028f0c29 */
[----:B------:R-:W-:Y:S01]  /*8d70*/  IMAD R40, R39, 0x2, R16 ;  /* 0x0000000227287824 */ /* 0x000fe200078e0210 */
[----:B------:R-:W-:-:S04]  /*8d80*/  @!P3 LEA R46, P5, R38, R116, 0x1 ;  /* 0x00000074262eb211 */ /* 0x000fc800078a08ff */
[----:B------:R-:W-:Y:S01]  /*8d90*/  @!P3 LEA.HI.X R47, R38, R117, R50, 0x1, P5 ;  /* 0x00000075262fb211 */ /* 0x000fe200028f0c32 */
[----:B------:R-:W2:Y:S01]  /*8da0*/  LDS.128 R40, [R40+0x24400] ;  /* 0x0244000028287984 */ /* 0x000ea20000000c00 */
[----:B------:R-:W-:-:S03]  /*8db0*/  ISETP.GE.AND P5, PT, R213, R115, PT ;  /* 0x00000073d500720c */ /* 0x000fc60003fa6270 */
[----:B------:R-:W3:Y:S10]  /*8dc0*/  LDS.128 R36, [R37+0x24400] ;  /* 0x0244000025247984 */ /* 0x000ef40000000c00 */
[----:B------:R-:W-:Y:S05]  /*8dd0*/  @P5 BRA `(.L_x_2958) ;  /* 0x0000000400705947 */ /* 0x000fea0003800000 */
[----:B------:R-:W-:Y:S01]  /*8de0*/  SHF.R.U64 R49, R52, 0x10, R53 ;  /* 0x0000001034317819 */ /* 0x000fe20000001235 */
[----:B--2---:R-:W-:Y:S01]  /*8df0*/  IMAD.U32 R56, R41, 0x10000, RZ ;  /* 0x0001000029387824 */ /* 0x004fe200078e00ff */
[----:B------:R-:W-:Y:S01]  /*8e00*/  SHF.R.U64 R51, R60, 0x10, R61 ;  /* 0x000000103c337819 */ /* 0x000fe2000000123d */
[----:B---3--:R-:W-:Y:S01]  /*8e10*/  IMAD.U32 R59, R39, 0x10000, RZ ;  /* 0x00010000273b7824 */ /* 0x008fe200078e00ff */
[----:B------:R-:W-:Y:S01]  /*8e20*/  SHF.R.U32.HI R53, RZ, 0x10, R53 ;  /* 0x00000010ff357819 */ /* 0x000fe20000011635 */
[----:B------:R-:W-:Y:S01]  /*8e30*/  IMAD.U32 R52, R37, 0x10000, RZ ;  /* 0x0001000025347824 */ /* 0x000fe200078e00ff */
[----:B------:R-:W-:Y:S01]  /*8e40*/  SHF.R.U32.HI R61, RZ, 0x10, R61 ;  /* 0x00000010ff3d7819 */ /* 0x000fe2000001163d */
[----:B------:R-:W-:Y:S01]  /*8e50*/  IMAD.U32 R58, R38, 0x10000, RZ ;  /* 0x00010000263a7824 */ /* 0x000fe200078e00ff */
[----:B------:R-:W-:Y:S02]  /*8e60*/  PRMT R53, R170, 0x5432, R53 ;  /* 0x00005432aa357816 */ /* 0x000fe40000000035 */
[----:B------:R-:W-:-:S02]  /*8e70*/  PRMT R64, R172, 0x5432, R61 ;  /* 0x00005432ac407816 */ /* 0x000fc4000000003d */
[----:B------:R-:W-:Y:S02]  /*8e80*/  SHF.R.U64 R50, R62, 0x10, R63 ;  /* 0x000000103e327819 */ /* 0x000fe4000000123f */
[----:B------:R-:W-:Y:S01]  /*8e90*/  SHF.R.U64 R48, R54, 0x10, R55 ;  /* 0x0000001036307819 */ /* 0x000fe20000001237 */
[----:B------:R-:W-:Y:S01]  /*8ea0*/  IMAD.U32 R61, R64, 0x10000, RZ ;  /* 0x00010000403d7824 */ /* 0x000fe200078e00ff */
[----:B------:R-:W-:Y:S01]  /*8eb0*/  SHF.R.U32.HI R62, RZ, 0x10, R63 ;  /* 0x00000010ff3e7819 */ /* 0x000fe2000001163f */
[----:B------:R-:W-:Y:S01]  /*8ec0*/  IMAD.U32 R63, R43, 0x10000, RZ ;  /* 0x000100002b3f7824 */ /* 0x000fe200078e00ff */
[----:B------:R-:W-:Y:S01]  /*8ed0*/  PRMT R172, R172, 0x5410, R51 ;  /* 0x00005410acac7816 */ /* 0x000fe20000000033 */
[----:B------:R-:W-:Y:S01]  /*8ee0*/  IMAD.U32 R51, R53, 0x10000, RZ ;  /* 0x0001000035337824 */ /* 0x000fe200078e00ff */
[----:B------:R-:W-:Y:S01]  /*8ef0*/  SHF.R.U32.HI R54, RZ, 0x10, R55 ;  /* 0x00000010ff367819 */ /* 0x000fe20000011637 */
[C---:B------:R-:W-:Y:S01]  /*8f00*/  FMUL.FTZ R65, R56.reuse, R61 ;  /* 0x0000003d38417220 */ /* 0x040fe20000410000 */
[----:B------:R-:W-:Y:S01]  /*8f10*/  LOP3.LUT R57, R41, 0xffff0000, RZ, 0xc0, !PT ;  /* 0xffff000029397812 */ /* 0x000fe200078ec0ff */
[-C--:B------:R-:W-:Y:S01]  /*8f20*/  FMUL.FTZ R67, R56, R51.reuse ;  /* 0x0000003338437220 */ /* 0x080fe20000410000 */
[----:B------:R-:W-:Y:S01]  /*8f30*/  LOP3.LUT R66, R64, 0xffff0000, RZ, 0xc0, !PT ;  /* 0xffff000040427812 */ /* 0x000fe200078ec0ff */
[----:B------:R-:W-:Y:S01]  /*8f40*/  IMAD.U32 R41, R40, 0x10000, RZ ;  /* 0x0001000028297824 */ /* 0x000fe200078e00ff */
[----:B------:R-:W-:Y:S01]  /*8f50*/  PRMT R62, R171, 0x5432, R62 ;  /* 0x00005432ab3e7816 */ /* 0x000fe2000000003e */
[----:B------:R-:W-:Y:S01]  /*8f60*/  FFMA.FTZ R51, R52, R51, -R65 ;  /* 0x0000003334337223 */ /* 0x000fe20000010841 */
[----:B------:R-:W-:Y:S01]  /*8f70*/  PRMT R54, R169, 0x5432, R54 ;  /* 0x00005432a9367816 */ /* 0x000fe20000000036 */
[----:B0-----:R-:W-:Y:S01]  /*8f80*/  FMUL.FTZ R86, R57, R66 ;  /* 0x0000004239567220 */ /* 0x001fe20000410000 */
[----:B------:R-:W-:Y:S01]  /*8f90*/  LOP3.LUT R56, R53, 0xffff0000, RZ, 0xc0, !PT ;  /* 0xffff000035387812 */ /* 0x000fe200078ec0ff */
[----:B------:R-:W-:Y:S01]  /*8fa0*/  IMAD.U32 R84, R62, 0x10000, RZ ;  /* 0x000100003e547824 */ /* 0x000fe200078e00ff */
[----:B------:R-:W-:Y:S01]  /*8fb0*/  LOP3.LUT R55, R37, 0xffff0000, RZ, 0xc0, !PT ;  /* 0xffff000025377812 */ /* 0x000fe200078ec0ff */
[----:B------:R-:W-:Y:S01]  /*8fc0*/  IMAD.U32 R64, R54, 0x10000, RZ ;  /* 0x0001000036407824 */ /* 0x000fe200078e00ff */
[----:B------:R-:W-:Y:S01]  /*8fd0*/  PRMT R49, R170, 0x5410, R49 ;  /* 0x00005410aa317816 */ /* 0x000fe20000000031 */
[-C--:B------:R-:W-:Y:S01]  /*8fe0*/  FMUL.FTZ R88, R57, R56.reuse ;  /* 0x0000003839587220 */ /* 0x080fe20000410000 */
[----:B------:R-:W-:Y:S01]  /*8ff0*/  LOP3.LUT R43, R43, 0xffff0000, RZ, 0xc0, !PT ;  /* 0xffff00002b2b7812 */ /* 0x000fe200078ec0ff */
[----:B------:R-:W-:Y:S01]  /*9000*/  FFMA.FTZ R56, R55, R56, -R86 ;  /* 0x0000003837387223 */ /* 0x000fe20000010856 */
        /* <DEDUP_REMOVED lines=8> */
[----:B------:R-:W-:Y:S01]  /*9090*/  IMAD.U32 R64, R49, 0x10000, RZ ;  /* 0x0001000031407824 */ /* 0x000fe200078e00ff */
[----:B------:R-:W-:Y:S01]  /*90a0*/  LOP3.LUT R39, R39, 0xffff0000, RZ, 0xc0, !PT ;  /* 0xffff000027277812 */ /* 0x000fe200078ec0ff */
[----:B------:R-:W-:-:S02]  /*90b0*/  IMAD.U32 R37, R36, 0x10000, RZ ;  /* 0x0001000024257824 */ /* 0x000fc400078e00ff */
[----:B------:R-:W-:Y:S01]  /*90c0*/  FFMA.FTZ R55, R55, R66, R88 ;  /* 0x0000004237377223 */ /* 0x000fe20000010058 */
[----:B------:R-:W-:Y:S01]  /*90d0*/  FMUL.FTZ R84, R43, R62 ;  /* 0x0000003e2b547220 */ /* 0x000fe20000410000 */
[----:B------:R-:W-:Y:S01]  /*90e0*/  LOP3.LUT R49, R49, 0xffff0000, RZ, 0xc0, !PT ;  /* 0xffff000031317812 */ /* 0x000fe200078ec0ff */
[----:B------:R-:W-:Y:S01]  /*90f0*/  IMAD.U32 R66, R172, 0x10000, RZ ;  /* 0x00010000ac427824 */ /* 0x000fe200078e00ff */
[----:B------:R-:W-:Y:S01]  /*9100*/  LOP3.LUT R36, R36, 0xffff0000, RZ, 0xc0, !PT ;  /* 0xffff000024247812 */ /* 0x000fe200078ec0ff */
[-C--:B------:R-:W-:Y:S01]  /*9110*/  FMUL.FTZ R86, R43, R54.reuse ;  /* 0x000000362b567220 */ /* 0x080fe20000410000 */
[----:B------:R-:W-:Y:S01]  /*9120*/  PRMT R50, R171, 0x5410, R50 ;  /* 0x00005410ab327816 */ /* 0x000fe20000000032 */
[----:B------:R-:W-:Y:S01]  /*9130*/  FMUL.FTZ R43, R40, R57 ;  /* 0x00000039282b7220 */ /* 0x000fe20000410000 */
[----:B------:R-:W-:Y:S01]  /*9140*/  LOP3.LUT R60, R38, 0xffff0000, RZ, 0xc0, !PT ;  /* 0xffff0000263c7812 */ /* 0x000fe200078ec0ff */
[----:B------:R-:W-:Y:S01]  /*9150*/  FFMA.FTZ R54, R39, R54, -R84 ;  /* 0x0000003627367223 */ /* 0x000fe20000010854 */
[----:B------:R-:W-:Y:S01]  /*9160*/  IMAD.U32 R38, R42, 0x10000, RZ ;  /* 0x000100002a267824 */ /* 0x000fe200078e00ff */
[----:B------:R-:W-:Y:S01]  /*9170*/  PRMT R48, R169, 0x5410, R48 ;  /* 0x00005410a9307816 */ /* 0x000fe20000000030 */
[----:B------:R-:W-:Y:S01]  /*9180*/  FFMA.FTZ R52, R52, R61, R67 ;  /* 0x0000003d34347223 */ /* 0x000fe20000010043 */
[C---:B------:R-:W-:Y:S01]  /*9190*/  FMUL.FTZ R84, R41.reuse, R66 ;  /* 0x0000004229547220 */ /* 0x040fe20000410000 */
[-C--:B------:R-:W-:Y:S01]  /*91a0*/  FMUL.FTZ R63, R40, R49.reuse ;  /* 0x00000031283f7220 */ /* 0x080fe20000410000 */
[----:B------:R-:W-:Y:S01]  /*91b0*/  LOP3.LUT R42, R42, 0xffff0000, RZ, 0xc0, !PT ;  /* 0xffff00002a2a7812 */ /* 0x000fe200078ec0ff */
[----:B------:R-:W-:Y:S01]  /*91c0*/  FMUL.FTZ R41, R41, R64 ;  /* 0x0000004029297220 */ /* 0x000fe20000410000 */
[----:B------:R-:W-:Y:S01]  /*91d0*/  FFMA.FTZ R40, R36, R49, -R43 ;  /* 0x0000003124287223 */ /* 0x000fe2000001082b */
[C---:B------:R-:W-:Y:S01]  /*91e0*/  LOP3.LUT R61, R50.reuse, 0xffff0000, RZ, 0xc0, !PT ;  /* 0xffff0000323d7812 */ /* 0x040fe200078ec0ff */
[----:B------:R-:W-:-:S02]  /*91f0*/  IMAD.U32 R49, R50, 0x10000, RZ ;  /* 0x0001000032317824 */ /* 0x000fc400078e00ff */
[----:B------:R-:W-:Y:S01]  /*9200*/  FFMA.FTZ R62, R39, R62, R86 ;  /* 0x0000003e273e7223 */ /* 0x000fe20000010056 */
[C---:B------:R-:W-:Y:S01]  /*9210*/  FFMA.FTZ R39, R37.reuse, R64, -R84 ;  /* 0x0000004025277223 */ /* 0x040fe20000010854 */
[----:B------:R-:W-:Y:S01]  /*9220*/  LOP3.LUT R43, R48, 0xffff0000, RZ, 0xc0, !PT ;  /* 0xffff0000302b7812 */ /* 0x000fe200078ec0ff */
[----:B------:R-:W-:Y:S01]  /*9230*/  FFMA.FTZ R37, R37, R66, R41 ;  /* 0x0000004225257223 */ /* 0x000fe20000010029 */
[----:B------:R-:W-:Y:S01]  /*9240*/  FFMA.FTZ R36, R36, R57, R63 ;  /* 0x0000003924247223 */ /* 0x000fe2000001003f */
[----:B------:R-:W-:Y:S02]  /*9250*/  IMAD.U32 R41, R48, 0x10000, RZ ;  /* 0x0001000030297824 */ /* 0x000fe400078e00ff */
[----:B------:R-:W-:Y:S01]  /*9260*/  FMUL.FTZ R57, R38, R49 ;  /* 0x0000003126397220 */ /* 0x000fe20000410000 */
[C---:B------:R-:W-:Y:S01]  /*9270*/  FMUL.FTZ R63, R42.reuse, R61 ;  /* 0x0000003d2a3f7220 */ /* 0x040fe20000410000 */
[----:B------:R-:W-:Y:S01]  /*9280*/  FMUL.FTZ R48, R42, R43 ;  /* 0x0000002b2a307220 */ /* 0x000fe20000410000 */
[-C--:B------:R-:W-:Y:S01]  /*9290*/  FMUL.FTZ R38, R38, R41.reuse ;  /* 0x0000002926267220 */ /* 0x080fe20000410000 */
[----:B------:R-:W-:Y:S01]  /*92a0*/  FFMA.FTZ R57, R58, R41, -R57 ;  /* 0x000000293a397223 */ /* 0x000fe20000010839 */
        /* <DEDUP_REMOVED lines=15> */
.L_x_2958:
[----:B------:R-:W-:Y:S05]  /*93a0*/  BSYNC B2 ;  /* 0x0000000000027941 */ /* 0x000fea0003800000 */
.L_x_2957:
[----:B------:R-:W-:Y:S02]  /*93b0*/  ULDC.64 UR4, c[0x0][0x208] ;  /* 0x0000820000047ab9 */ /* 0x000fe40000000a00 */
[----:B---3--:R4:W-:Y:S04]  /*93c0*/  STG.E.128 desc[UR4][R44.64], R36 ;  /* 0x000000242c007986 */ /* 0x0089e8000c101d04 */
[----:B--2---:R4:W-:Y:S02]  /*93d0*/  @!P3 STG.E.128 desc[UR4][R46.64], R40 ;  /* 0x000000282e00b986 */ /* 0x0049e4000c101d04 */
.L_x_2952:
[----:B------:R-:W-:Y:S05]  /*93e0*/  BSYNC B1 ;  /* 0x0000000000017941 */ /* 0x000fea0003800000 */
.L_x_2951:
[----:B--2-4-:R-:W-:Y:S02]  /*93f0*/  VIADD R37, R212, 0x40 ;  /* 0x00000040d4257836 */ /* 0x014fe40000000000 */
        /* <DEDUP_REMOVED lines=35> */
[----:B------:R-:W2:Y:S01]  /*9630*/  LDS.128 R36, [R37+0x24400] ;  /* 0x0244000025247984 */ /* 0x000ea20000000c00 */
[----:B------:R-:W-:-:S03]  /*9640*/  @!P3 LEA R46, P4, R47, R116, 0x1 ;  /* 0x000000742f2eb211 */ /* 0x000fc600078808ff */
[----:B------:R-:W3:Y:S01]  /*9650*/  LDS.128 R40, [R40+0x24400] ;  /* 0x0244000028287984 */ /* 0x000ee20000000c00 */
[----:B------:R-:W-:-:S07]  /*9660*/  @!P3 LEA.HI.X R47, R47, R117, R48, 0x1, P4 ;  /* 0x000000752f2fb211 */ /* 0x000fce00020f0c30 */
[----:B------:R-:W-:Y:S05]  /*9670*/  @P5 BRA `(.L_x_2962) ;  /* 0x0000000400685947 */ /* 0x000fea0003800000 */
[----:B------:R-:W-:Y:S01]  /*9680*/  SHF.R.U32.HI R61, RZ, 0x10, R81 ;  /* 0x00000010ff3d7819 */ /* 0x000fe20000011651 */
[----:B---3--:R-:W-:Y:S01]  /*9690*/  IMAD.U32 R54, R41, 0x10000, RZ ;  /* 0x0001000029367824 */ /* 0x008fe200078e00ff */
[--C-:B------:R-:W-:Y:S01]  /*96a0*/  SHF.R.U64 R57, R72, 0x10, R73.reuse ;  /* 0x0000001048397819 */ /* 0x100fe20000001249 */
[----:B------:R-:W-:Y:S01]  /*96b0*/  IMAD.U32 R60, R43, 0x10000, RZ ;  /* 0x000100002b3c7824 */ /* 0x000fe200078e00ff */
[----:B------:R-:W-:Y:S01]  /*96c0*/  SHF.R.U32.HI R73, RZ, 0x10, R73 ;  /* 0x00000010ff497819 */ /* 0x000fe20000011649 */
[----:B--2---:R-:W-:Y:S01]  /*96d0*/  IMAD.U32 R52, R37, 0x10000, RZ ;  /* 0x0001000025347824 */ /* 0x004fe200078e00ff */
[----:B------:R-:W-:Y:S01]  /*96e0*/  PRMT R61, R168, 0x5432, R61 ;  /* 0x00005432a83d7816 */ /* 0x000fe2000000003d */
[----:B------:R-:W-:Y:S01]  /*96f0*/  IMAD.U32 R58, R39, 0x10000, RZ ;  /* 0x00010000273a7824 */ /* 0x000fe200078e00ff */
[----:B------:R-:W-:Y:S01]  /*9700*/  PRMT R57, R156, 0x5410, R57 ;  /* 0x000054109c397816 */ /* 0x000fe20000000039 */
[----:B------:R-:W-:Y:S01]  /*9710*/  IMAD.U32 R50, R40, 0x10000, RZ ;  /* 0x0001000028327824 */ /* 0x000fe200078e00ff */
[----:B------:R-:W-:Y:S01]  /*9720*/  PRMT R156, R156, 0x5432, R73 ;  /* 0x000054329c9c7816 */ /* 0x000fe20000000049 */
[----:B------:R-:W-:Y:S01]  /*9730*/  IMAD.U32 R63, R61, 0x10000, RZ ;  /* 0x000100003d3f7824 */ /* 0x000fe200078e00ff */
[----:B------:R-:W-:Y:S01]  /*9740*/  SHF.R.U64 R53, R80, 0x10, R81 ;  /* 0x0000001050357819 */ /* 0x000fe20000001251 */
[----:B------:R-:W-:Y:S01]  /*9750*/  IMAD.U32 R48, R36, 0x10000, RZ ;  /* 0x0001000024307824 */ /* 0x000fe200078e00ff */
[--C-:B------:R-:W-:Y:S01]  /*9760*/  SHF.R.U64 R62, R82, 0x10, R83.reuse ;  /* 0x00000010523e7819 */ /* 0x100fe20000001253 */
[----:B------:R-:W-:Y:S01]  /*9770*/  FMUL.FTZ R65, R54, R63 ;  /* 0x0000003f36417220 */ /* 0x000fe20000410000 */
[----:B------:R-:W-:-:S02]  /*9780*/  SHF.R.U32.HI R82, RZ, 0x10, R83 ;  /* 0x00000010ff527819 */ /* 0x000fc40000011653 */
[----:B------:R-:W-:Y:S01]  /*9790*/  LOP3.LUT R56, R43, 0xffff0000, RZ, 0xc0, !PT ;  /* 0xffff00002b387812 */ /* 0x000fe200078ec0ff */
[----:B------:R-:W-:Y:S01]  /*97a0*/  IMAD.U32 R43, R156, 0x10000, RZ ;  /* 0x000100009c2b7824 */ /* 0x000fe200078e00ff */
[----:B------:R-:W-:Y:S02]  /*97b0*/  SHF.R.U64 R64, R74, 0x10, R75 ;  /* 0x000000104a407819 */ /* 0x000fe4000000124b */
[----:B------:R-:W-:Y:S02]  /*97c0*/  PRMT R168, R168, 0x5410, R53 ;  /* 0x00005410a8a87816 */ /* 0x000fe40000000035 */
[----:B------:R-:W-:Y:S02]  /*97d0*/  SHF.R.U32.HI R74, RZ, 0x10, R75 ;  /* 0x00000010ff4a7819 */ /* 0x000fe4000001164b */
[C---:B------:R-:W-:Y:S02]  /*97e0*/  PRMT R53, R157.reuse, 0x5410, R62 ;  /* 0x000054109d357816 */ /* 0x040fe4000000003e */
[----:B------:R-:W-:-:S02]  /*97f0*/  PRMT R157, R157, 0x5432, R82 ;  /* 0x000054329d9d7816 */ /* 0x000fc40000000052 */
[----:B------:R-:W-:Y:S02]  /*9800*/  LOP3.LUT R59, R41, 0xffff0000, RZ, 0xc0, !PT ;  /* 0xffff0000293b7812 */ /* 0x000fe400078ec0ff */
[----:B------:R-:W-:Y:S01]  /*9810*/  LOP3.LUT R62, R61, 0xffff0000, RZ, 0xc0, !PT ;  /* 0xffff00003d3e7812 */ /* 0x000fe200078ec0ff */
[-C--:B------:R-:W-:Y:S01]  /*9820*/  FMUL.FTZ R61, R54, R43.reuse ;  /* 0x0000002b363d7220 */ /* 0x080fe20000410000 */
[C---:B------:R-:W-:Y:S01]  /*9830*/  PRMT R41, R155.reuse, 0x5410, R64 ;  /* 0x000054109b297816 */ /* 0x040fe20000000040 */
[----:B------:R-:W-:Y:S01]  /*9840*/  FFMA.FTZ R43, R52, R43, -R65 ;  /* 0x0000002b342b7223 */ /* 0x000fe20000010841 */
[----:B------:R-:W-:Y:S01]  /*9850*/  PRMT R155, R155, 0x5432, R74 ;  /* 0x000054329b9b7816 */ /* 0x000fe2000000004a */
[----:B------:R-:W-:Y:S01]  /*9860*/  IMAD.U32 R65, R157, 0x10000, RZ ;  /* 0x000100009d417824 */ /* 0x000fe200078e00ff */
[----:B------:R-:W-:Y:S01]  /*9870*/  LOP3.LUT R54, R156, 0xffff0000, RZ, 0xc0, !PT ;  /* 0xffff00009c367812 */ /* 0x000fe200078ec0ff */
[----:B------:R-:W-:Y:S01]  /*9880*/  FMUL.FTZ R64, R59, R62 ;  /* 0x0000003e3b407220 */ /* 0x000fe20000410000 */
[----:B------:R-:W-:Y:S01]  /*9890*/  LOP3.LUT R55, R37, 0xffff0000, RZ, 0xc0, !PT ;  /* 0xffff000025377812 */ /* 0x000fe200078ec0ff */
[----:B------:R-:W-:Y:S01]  /*98a0*/  FFMA.FTZ R52, R52, R63, R61 ;  /* 0x0000003f34347223 */ /* 0x000fe2000001003d */
[----:B------:R-:W-:-:S02]  /*98b0*/  IMAD.U32 R61, R155, 0x10000, RZ ;  /* 0x000100009b3d7824 */ /* 0x000fc400078e00ff */
[-C--:B------:R-:W-:Y:S01]  /*98c0*/  FMUL.FTZ R66, R59, R54.reuse ;  /* 0x000000363b427220 */ /* 0x080fe20000410000 */
[C---:B------:R-:W-:Y:S01]  /*98d0*/  FMUL.FTZ R59, R60.reuse, R65 ;  /* 0x000000413c3b7220 */ /* 0x040fe20000410000 */
[----:B------:R-:W-:Y:S01]  /*98e0*/  FFMA.FTZ R54, R55, R54, -R64 ;  /* 0x0000003637367223 */ /* 0x000fe20000010840 */
[-C--:B------:R-:W-:Y:S01]  /*98f0*/  FMUL.FTZ R64, R60, R61.reuse ;  /* 0x0000003d3c407220 */ /* 0x080fe20000410000 */
[----:B------:R-:W-:Y:S01]  /*9900*/  LOP3.LUT R157, R157, 0xffff0000, RZ, 0xc0, !PT ;  /* 0xffff00009d9d7812 */ /* 0x000fe200078ec0ff */
[----:B------:R-:W-:Y:S01]  /*9910*/  FFMA.FTZ R60, R58, R61, -R59 ;  /* 0x0000003d3a3c7223 */ /* 0x000fe2000001083b */
[----:B------:R-:W-:Y:S01]  /*9920*/  LOP3.LUT R155, R155, 0xffff0000, RZ, 0xc0, !PT ;  /* 0xffff00009b9b7812 */ /* 0x000fe200078ec0ff */
[----:B------:R-:W-:Y:S02]  /*9930*/  IMAD.U32 R61, R168, 0x10000, RZ ;  /* 0x00010000a83d7824 */ /* 0x000fe400078e00ff */
[----:B------:R-:W-:Y:S01]  /*9940*/  FFMA.FTZ R64, R58, R65, R64 ;  /* 0x000000413a407223 */ /* 0x000fe20000010040 */
[----:B------:R-:W-:Y:S01]  /*9950*/  IMAD.U32 R59, R57, 0x10000, RZ ;  /* 0x00010000393b7824 */ /* 0x000fe200078e00ff */
[----:B------:R-:W-:Y:S01]  /*9960*/  LOP3.LUT R51, R39, 0xffff0000, RZ, 0xc0, !PT ;  /* 0xffff000027337812 */ /* 0x000fe200078ec0ff */
[----:B------:R-:W-:Y:S01]  /*9970*/  FMUL.FTZ R58, R56, R157 ;  /* 0x0000009d383a7220 */ /* 0x000fe20000410000 */
[----:B------:R-:W-:Y:S01]  /*9980*/  FMUL.FTZ R65, R50, R61 ;  /* 0x0000003d32417220 */ /* 0x000fe20000410000 */
[----:B------:R-:W-:Y:S01]  /*9990*/  LOP3.LUT R40, R40, 0xffff0000, RZ, 0xc0, !PT ;  /* 0xffff000028287812 */ /* 0x000fe200078ec0ff */
[----:B------:R-:W-:Y:S01]  /*99a0*/  FMUL.FTZ R56, R56, R155 ;  /* 0x0000009b38387220 */ /* 0x000fe20000410000 */
[----:B------:R-:W-:Y:S01]  /*99b0*/  LOP3.LUT R63, R168, 0xffff0000, RZ, 0xc0, !PT ;  /* 0xffff0000a83f7812 */ /* 0x000fe200078ec0ff */
[----:B------:R-:W-:Y:S01]  /*99c0*/  FMUL.FTZ R50, R50, R59 ;  /* 0x0000003b32327220 */ /* 0x000fe20000410000 */
[----:B------:R-:W-:Y:S01]  /*99d0*/  LOP3.LUT R57, R57, 0xffff0000, RZ, 0xc0, !PT ;  /* 0xffff000039397812 */ /* 0x000fe200078ec0ff */
[----:B------:R-:W-:Y:S01]  /*99e0*/  IMAD.U32 R37, R38, 0x10000, RZ ;  /* 0x0001000026257824 */ /* 0x000fe200078e00ff */
[----:B------:R-:W-:Y:S01]  /*99f0*/  LOP3.LUT R36, R36, 0xffff0000, RZ, 0xc0, !PT ;  /* 0xffff000024247812 */ /* 0x000fe200078ec0ff */
[C---:B------:R-:W-:Y:S01]  /*9a00*/  FFMA.FTZ R155, R51.reuse, R155, -R58 ;  /* 0x0000009b339b7223 */ /* 0x040fe2000001083a */
[----:B------:R-:W-:Y:S01]  /*9a10*/  LOP3.LUT R39, R38, 0xffff0000, RZ, 0xc0, !PT ;  /* 0xffff000026277812 */ /* 0x000fe200078ec0ff */
[----:B------:R-:W-:Y:S01]  /*9a20*/  FFMA.FTZ R157, R51, R157, R56 ;  /* 0x0000009d339d7223 */ /* 0x000fe20000010038 */
[C---:B------:R-:W-:Y:S01]  /*9a30*/  FFMA.FTZ R65, R48.reuse, R59, -R65 ;  /* 0x0000003b30417223 */ /* 0x040fe20000010841 */
[----:B------:R-:W-:Y:S01]  /*9a40*/  FFMA.FTZ R50, R48, R61, R50 ;  /* 0x0000003d30327223 */ /* 0x000fe20000010032 */
[----:B------:R-:W-:-:S02]  /*9a50*/  IMAD.U32 R38, R42, 0x10000, RZ ;  /* 0x000100002a267824 */ /* 0x000fc400078e00ff */
[C---:B------:R-:W-:Y:S01]  /*9a60*/  FMUL.FTZ R51, R40.reuse, R63 ;  /* 0x0000003f28337220 */ /* 0x040fe20000410000 */
[-C--:B------:R-:W-:Y:S01]  /*9a70*/  FMUL.FTZ R59, R40, R57.reuse ;  /* 0x00000039283b7220 */ /* 0x080fe20000410000 */
[----:B------:R-:W-:Y:S01]  /*9a80*/  IMAD.U32 R48, R53, 0x10000, RZ ;  /* 0x0001000035307824 */ /* 0x000fe200078e00ff */
[----:B------:R-:W-:Y:S01]  /*9a90*/  LOP3.LUT R42, R42, 0xffff0000, RZ, 0xc0, !PT ;  /* 0xffff00002a2a7812 */ /* 0x000fe200078ec0ff */
[----:B------:R-:W-:Y:S01]  /*9aa0*/  IMAD.U32 R40, R41, 0x10000, RZ ;  /* 0x0001000029287824 */ /* 0x000fe200078e00ff */
[----:B------:R-:W-:Y:S01]  /*9ab0*/  LOP3.LUT R53, R53, 0xffff0000, RZ, 0xc0, !PT ;  /* 0xffff000035357812 */ /* 0x000fe200078ec0ff */
[C---:B------:R-:W-:Y:S01]  /*9ac0*/  FFMA.FTZ R56, R36.reuse, R57, -R51 ;  /* 0x0000003924387223 */ /* 0x040fe20000010833 */
[----:B------:R-:W-:Y:S01]  /*9ad0*/  LOP3.LUT R41, R41, 0xffff0000, RZ, 0xc0, !PT ;  /* 0xffff000029297812 */ /* 0x000fe200078ec0ff */
[----:B------:R-:W-:Y:S01]  /*9ae0*/  FFMA.FTZ R59, R36, R63, R59 ;  /* 0x0000003f243b7223 */ /* 0x000fe2000001003b */
[C---:B------:R-:W-:Y:S01]  /*9af0*/  FMUL.FTZ R36, R38.reuse, R48 ;  /* 0x0000003026247220 */ /* 0x040fe20000410000 */
[----:B------:R-:W-:Y:S01]  /*9b00*/  FMUL.FTZ R51, R38, R40 ;  /* 0x0000002826337220 */ /* 0x000fe20000410000 */
        /* <DEDUP_REMOVED lines=14> */
[----:B------:R-:W-:Y:S02]  /*9bf0*/  F2FP.BF16.F32.PACK_AB R43, R157, R64 ;  /* 0x000000409d2b723e */ /* 0x000fe400000010ff */
[----:B------:R-:W-:-:S02]  /*9c00*/  F2FP.BF16.F32.PACK_AB R40, R59, R50 ;  /* 0x000000323b28723e */ /* 0x000fc400000010ff */
[----:B------:R-:W-:-:S07]  /*9c10*/  F2FP.BF16.F32.PACK_AB R42, R42, R51 ;  /* 0x000000332a2a723e */ /* 0x000fce00000010ff */
.L_x_2962:
[----:B------:R-:W-:Y:S05]  /*9c20*/  BSYNC B2 ;  /* 0x0000000000027941 */ /* 0x000fea0003800000 */
.L_x_2961:
[----:B------:R-:W-:Y:S02]  /*9c30*/  ULDC.64 UR4, c[0x0][0x208] ;  /* 0x0000820000047ab9 */ /* 0x000fe40000000a00 */
[----:B--2---:R2:W-:Y:S04]  /*9c40*/  STG.E.128 desc[UR4][R44.64], R36 ;  /* 0x000000242c007986 */ /* 0x0045e8000c101d04 */
[----:B---3--:R2:W-:Y:S02]  /*9c50*/  @!P3 STG.E.128 desc[UR4][R46.64], R40 ;  /* 0x000000282e00b986 */ /* 0x0085e4000c101d04 */
.L_x_2960:
[----:B------:R-:W-:Y:S05]  /*9c60*/  BSYNC B1 ;  /* 0x0000000000017941 */ /* 0x000fea0003800000 */
.L_x_2959:
[----:B------:R-:W-:-:S13]  /*9c70*/  ISETP.NE.AND P3, PT, R10, RZ, PT ;  /* 0x000000ff0a00720c */ /* 0x000fda0003f65270 */
[----:B------:R-:W-:Y:S05]  /*9c80*/  @!P3 BRA `(.L_x_2919) ;  /* 0x0000000c0008b947 */ /* 0x000fea0003800000 */
[----:B------:R-:W-:Y:S01]  /*9c90*/  SEL R146, R118, R146, !P1 ;  /* 0x0000009276927207 */ /* 0x000fe20004800000 */
[----:B------:R-:W-:Y:S01]  /*9ca0*/  BSSY B1, `(.L_x_2963) ;  /* 0x0000073000017945 */ /* 0x000fe20003800000 */
[----:B--2---:R-:W-:Y:S02]  /*9cb0*/  SHF.R.U32.HI R38, RZ, 0x3, R223 ;  /* 0x00000003ff267819 */ /* 0x004fe400000116df */
        /* <DEDUP_REMOVED lines=20> */
[----:B------:R-:W2:Y:S04]  /*9e00*/  LDS.128 R36, [R37+0x24400] ;  /* 0x0244000025247984 */ /* 0x000ea80000000c00 */
[----:B------:R-:W3:Y:S01]  /*9e10*/  LDS.128 R40, [R40+0x24400] ;  /* 0x0244000028287984 */ /* 0x000ee20000000c00 */
[----:B------:R-:W-:Y:S05]  /*9e20*/  @P4 BRA `(.L_x_2964) ;  /* 0x0000000400684947 */ /* 0x000fea0003800000 */
[----:B------:R-:W-:Y:S01]  /*9e30*/  SHF.R.U64 R56, R68, 0x10, R69 ;  /* 0x0000001044387819 */ /* 0x000fe20000001245 */
[----:B---3--:R-:W-:Y:S01]  /*9e40*/  IMAD.U32 R53, R41, 0x10000, RZ ;  /* 0x0001000029357824 */ /* 0x008fe200078e00ff */
[----:B------:R-:W-:Y:S01]  /*9e50*/  SHF.R.U32.HI R59, RZ, 0x10, R77 ;  /* 0x00000010ff3b7819 */ /* 0x000fe2000001164d */
[----:B--2---:R-:W-:Y:S01]  /*9e60*/  IMAD.U32 R48, R37, 0x10000, RZ ;  /* 0x0001000025307824 */ /* 0x004fe200078e00ff */
[----:B------:R-:W-:Y:S01]  /*9e70*/  SHF.R.U32.HI R68, RZ, 0x10, R69 ;  /* 0x00000010ff447819 */ /* 0x000fe20000011645 */
[----:B------:R-:W-:Y:S01]  /*9e80*/  IMAD.U32 R55, R43, 0x10000, RZ ;  /* 0x000100002b377824 */ /* 0x000fe200078e00ff */
[----:B------:R-:W-:Y:S01]  /*9e90*/  PRMT R56, R151, 0x5432, R56 ;  /* 0x0000543297387816 */ /* 0x000fe20000000038 */
[----:B------:R-:W-:Y:S01]  /*9ea0*/  IMAD.U32 R52, R40, 0x10000, RZ ;  /* 0x0001000028347824 */ /* 0x000fe200078e00ff */
[----:B------:R-:W-:Y:S01]  /*9eb0*/  PRMT R59, R154, 0x5432, R59 ;  /* 0x000054329a3b7816 */ /* 0x000fe2000000003b */
[----:B------:R-:W-:Y:S01]  /*9ec0*/  IMAD.U32 R46, R36, 0x10000, RZ ;  /* 0x00010000242e7824 */ /* 0x000fe200078e00ff */
[----:B------:R-:W-:-:S02]  /*9ed0*/  SHF.R.U64 R57, R76, 0x10, R77 ;  /* 0x000000104c397819 */ /* 0x000fc4000000124d */
[----:B------:R-:W-:Y:S01]  /*9ee0*/  PRMT R151, R151, 0x5410, R68 ;  /* 0x0000541097977816 */ /* 0x000fe20000000044 */
[----:B------:R-:W-:Y:S01]  /*9ef0*/  IMAD.U32 R60, R59, 0x10000, RZ ;  /* 0x000100003b3c7824 */ /* 0x000fe200078e00ff */
[----:B------:R-:W-:Y:S02]  /*9f00*/  SHF.R.U64 R61, R70, 0x10, R71 ;  /* 0x00000010463d7819 */ /* 0x000fe40000001247 */
[--C-:B------:R-:W-:Y:S01]  /*9f10*/  SHF.R.U64 R62, R78, 0x10, R79.reuse ;  /* 0x000000104e3e7819 */ /* 0x100fe2000000124f */
[----:B------:R-:W-:Y:S01]  /*9f20*/  FMUL.FTZ R63, R53, R60 ;  /* 0x0000003c353f7220 */ /* 0x000fe20000410000 */
[----:B------:R-:W-:Y:S02]  /*9f30*/  SHF.R.U32.HI R78, RZ, 0x10, R79 ;  /* 0x00000010ff4e7819 */ /* 0x000fe4000001164f */
[----:B------:R-:W-:Y:S01]  /*9f40*/  PRMT R154, R154, 0x5410, R57 ;  /* 0x000054109a9a7816 */ /* 0x000fe20000000039 */
[----:B------:R-:W-:Y:S01]  /*9f50*/  IMAD.U32 R57, R151, 0x10000, RZ ;  /* 0x0001000097397824 */ /* 0x000fe200078e00ff */
[----:B------:R-:W-:-:S02]  /*9f60*/  SHF.R.U32.HI R71, RZ, 0x10, R71 ;  /* 0x00000010ff477819 */ /* 0x000fc40000011647 */
[----:B------:R-:W-:Y:S01]  /*9f70*/  PRMT R58, R152, 0x5432, R61 ;  /* 0x00005432983a7816 */ /* 0x000fe2000000003d */
[-C--:B------:R-:W-:Y:S01]  /*9f80*/  FMUL.FTZ R53, R53, R57.reuse ;  /* 0x0000003935357220 */ /* 0x080fe20000410000 */
[C---:B------:R-:W-:Y:S01]  /*9f90*/  PRMT R61, R153.reuse, 0x5410, R62 ;  /* 0x00005410993d7816 */ /* 0x040fe2000000003e */
[C---:B------:R-:W-:Y:S01]  /*9fa0*/  FFMA.FTZ R63, R48.reuse, R57, -R63 ;  /* 0x00000039303f7223 */ /* 0x040fe2000001083f */
[----:B------:R-:W-:Y:S01]  /*9fb0*/  PRMT R153, R153, 0x5432, R78 ;  /* 0x0000543299997816 */ /* 0x000fe2000000004e */
[----:B------:R-:W-:Y:S01]  /*9fc0*/  FFMA.FTZ R60, R48, R60, R53 ;  /* 0x0000003c303c7223 */ /* 0x000fe20000010035 */
[----:B------:R-:W-:Y:S02]  /*9fd0*/  PRMT R152, R152, 0x5410, R71 ;  /* 0x0000541098987816 */ /* 0x000fe40000000047 */
[----:B------:R-:W-:Y:S01]  /*9fe0*/  LOP3.LUT R54, R41, 0xffff0000, RZ, 0xc0, !PT ;  /* 0xffff000029367812 */ /* 0x000fe200078ec0ff */
[----:B------:R-:W-:Y:S01]  /*9ff0*/  IMAD.U32 R62, R153, 0x10000, RZ ;  /* 0x00010000993e7824 */ /* 0x000fe200078e00ff */
[----:B------:R-:W-:Y:S01]  /*a000*/  LOP3.LUT R151, R151, 0xffff0000, RZ, 0xc0, !PT ;  /* 0xffff000097977812 */ /* 0x000fe200078ec0ff */
[----:B------:R-:W-:Y:S01]  /*a010*/  IMAD.U32 R48, R152, 0x10000, RZ ;  /* 0x0001000098307824 */ /* 0x000fe200078e00ff */
[----:B------:R-:W-:Y:S01]  /*a020*/  LOP3.LUT R59, R59, 0xffff0000, RZ, 0xc0, !PT ;  /* 0xffff00003b3b7812 */ /* 0x000fe200078ec0ff */
[----:B------:R-:W-:Y:S01]  /*a030*/  FMUL.FTZ R66, R55, R62 ;  /* 0x0000003e37427220 */ /* 0x000fe20000410000 */
[----:B------:R-:W-:Y:S01]  /*a040*/  LOP3.LUT R50, R37, 0xffff0000, RZ, 0xc0, !PT ;  /* 0xffff000025327812 */ /* 0x000fe200078ec0ff */
[----:B------:R-:W-:Y:S01]  /*a050*/  FMUL.FTZ R53, R54, R151 ;  /* 0x0000009736357220 */ /* 0x000fe20000410000 */
[----:B------:R-:W-:-:S02]  /*a060*/  IMAD.U32 R41, R39, 0x10000, RZ ;  /* 0x0001000027297824 */ /* 0x000fc400078e00ff */
[-C--:B------:R-:W-:Y:S01]  /*a070*/  FMUL.FTZ R55, R55, R48.reuse ;  /* 0x0000003037377220 */ /* 0x080fe20000410000 */
[-C--:B------:R-:W-:Y:S01]  /*a080*/  FMUL.FTZ R57, R54, R59.reuse ;  /* 0x0000003b36397220 */ /* 0x080fe20000410000 */
[----:B------:R-:W-:Y:S01]  /*a090*/  LOP3.LUT R43, R43, 0xffff0000, RZ, 0xc0, !PT ;  /* 0xffff00002b2b7812 */ /* 0x000fe200078ec0ff */
[----:B------:R-:W-:Y:S01]  /*a0a0*/  FFMA.FTZ R59, R50, R59, R53 ;  /* 0x0000003b323b7223 */ /* 0x000fe20000010035 */
[----:B------:R-:W-:Y:S01]  /*a0b0*/  LOP3.LUT R54, R153, 0xffff0000, RZ, 0xc0, !PT ;  /* 0xffff000099367812 */ /* 0x000fe200078ec0ff */
[C---:B------:R-:W-:Y:S01]  /*a0c0*/  FFMA.FTZ R66, R41.reuse, R48, -R66 ;  /* 0x0000003029427223 */ /* 0x040fe20000010842 */
[----:B------:R-:W-:Y:S01]  /*a0d0*/  LOP3.LUT R152, R152, 0xffff0000, RZ, 0xc0, !PT ;  /* 0xffff000098987812 */ /* 0x000fe200078ec0ff */
[----:B------:R-:W-:Y:S01]  /*a0e0*/  FFMA.FTZ R55, R41, R62, R55 ;  /* 0x0000003e29377223 */ /* 0x000fe20000010037 */
[----:B------:R-:W-:Y:S02]  /*a0f0*/  IMAD.U32 R53, R154, 0x10000, RZ ;  /* 0x000100009a357824 */ /* 0x000fe400078e00ff */
[----:B------:R-:W-:Y:S01]  /*a100*/  FFMA.FTZ R64, R50, R151, -R57 ;  /* 0x0000009732407223 */ /* 0x000fe20000010839 */
[----:B------:R-:W-:Y:S01]  /*a110*/  IMAD.U32 R41, R56, 0x10000, RZ ;  /* 0x0001000038297824 */ /* 0x000fe200078e00ff */
[----:B------:R-:W-:Y:S01]  /*a120*/  LOP3.LUT R51, R39, 0xffff0000, RZ, 0xc0, !PT ;  /* 0xffff000027337812 */ /* 0x000fe200078ec0ff */
[C---:B------:R-:W-:Y:S01]  /*a130*/  FMUL.FTZ R48, R43.reuse, R54 ;  /* 0x000000362b307220 */ /* 0x040fe20000410000 */
[-C--:B------:R-:W-:Y:S01]  /*a140*/  FMUL.FTZ R50, R43, R152.reuse ;  /* 0x000000982b327220 */ /* 0x080fe20000410000 */
[----:B------:R-:W-:Y:S01]  /*a150*/  LOP3.LUT R40, R40, 0xffff0000, RZ, 0xc0, !PT ;  /* 0xffff000028287812 */ /* 0x000fe200078ec0ff */
[----:B------:R-:W-:Y:S01]  /*a160*/  FMUL.FTZ R43, R52, R53 ;  /* 0x00000035342b7220 */ /* 0x000fe20000410000 */
[----:B------:R-:W-:Y:S01]  /*a170*/  LOP3.LUT R154, R154, 0xffff0000, RZ, 0xc0, !PT ;  /* 0xffff00009a9a7812 */ /* 0x000fe200078ec0ff */
[-C--:B------:R-:W-:Y:S01]  /*a180*/  FMUL.FTZ R52, R52, R41.reuse ;  /* 0x0000002934347220 */ /* 0x080fe20000410000 */
[----:B------:R-:W-:Y:S01]  /*a190*/  LOP3.LUT R56, R56, 0xffff0000, RZ, 0xc0, !PT ;  /* 0xffff000038387812 */ /* 0x000fe200078ec0ff */
[C---:B------:R-:W-:Y:S01]  /*a1a0*/  FFMA.FTZ R57, R51.reuse, R152, -R48 ;  /* 0x0000009833397223 */ /* 0x040fe20000010830 */
[----:B------:R-:W-:Y:S01]  /*a1b0*/  LOP3.LUT R37, R36, 0xffff0000, RZ, 0xc0, !PT ;  /* 0xffff000024257812 */ /* 0x000fe200078ec0ff */
[----:B------:R-:W-:Y:S01]  /*a1c0*/  FFMA.FTZ R54, R51, R54, R50 ;  /* 0x0000003633367223 */ /* 0x000fe20000010032 */
[----:B------:R-:W-:Y:S01]  /*a1d0*/  FMUL.FTZ R50, R40, R154 ;  /* 0x0000009a28327220 */ /* 0x000fe20000410000 */
[C---:B------:R-:W-:Y:S01]  /*a1e0*/  FFMA.FTZ R48, R46.reuse, R41, -R43 ;  /* 0x000000292e307223 */ /* 0x040fe2000001082b */
[----:B------:R-:W-:Y:S01]  /*a1f0*/  FFMA.FTZ R52, R46, R53, R52 ;  /* 0x000000352e347223 */ /* 0x000fe20000010034 */
[----:B------:R-:W-:-:S02]  /*a200*/  IMAD.U32 R39, R42, 0x10000, RZ ;  /* 0x000100002a277824 */ /* 0x000fc400078e00ff */
[-C--:B------:R-:W-:Y:S01]  /*a210*/  FMUL.FTZ R46, R40, R56.reuse ;  /* 0x00000038282e7220 */ /* 0x080fe20000410000 */
[C---:B------:R-:W-:Y:S01]  /*a220*/  IMAD.U32 R43, R61.reuse, 0x10000, RZ ;  /* 0x000100003d2b7824 */ /* 0x040fe200078e00ff */
[----:B------:R-:W-:Y:S01]  /*a230*/  LOP3.LUT R42, R42, 0xffff0000, RZ, 0xc0, !PT ;  /* 0xffff00002a2a7812 */ /* 0x000fe200078ec0ff */
[C---:B------:R-:W-:Y:S01]  /*a240*/  IMAD.U32 R40, R58.reuse, 0x10000, RZ ;  /* 0x000100003a287824 */ /* 0x040fe200078e00ff */
[----:B------:R-:W-:Y:S01]  /*a250*/  LOP3.LUT R61, R61, 0xffff0000, RZ, 0xc0, !PT ;  /* 0xffff00003d3d7812 */ /* 0x000fe200078ec0ff */
[C---:B------:R-:W-:Y:S01]  /*a260*/  FFMA.FTZ R51, R37.reuse, R56, -R50 ;  /* 0x0000003825337223 */ /* 0x040fe20000010832 */
[----:B------:R-:W-:Y:S01]  /*a270*/  LOP3.LUT R41, R58, 0xffff0000, RZ, 0xc0, !PT ;  /* 0xffff00003a297812 */ /* 0x000fe200078ec0ff */
[C---:B------:R-:W-:Y:S02]  /*a280*/  IMAD.U32 R36, R38.reuse, 0x10000, RZ ;  /* 0x0001000026247824 */ /* 0x040fe400078e00ff */
        /* <DEDUP_REMOVED lines=20> */
.L_x_2964:
[----:B------:R-:W-:Y:S05]  /*a3d0*/  BSYNC B1 ;  /* 0x0000000000017941 */ /* 0x000fea0003800000 */
.L_x_2963:
[----:B------:R-:W-:Y:S01]  /*a3e0*/  ISETP.GE.AND P3, PT, R47, R144, PT ;  /* 0x000000902f00720c */ /* 0x000fe20003f66270 */
[----:B------:R-:W-:Y:S02]  /*a3f0*/  ULDC.64 UR4, c[0x0][0x208] ;  /* 0x0000820000047ab9 */ /* 0x000fe40000000a00 */
[----:B--2---:R2:W-:Y:S10]  /*a400*/  STG.E.128 desc[UR4][R44.64], R36 ;  /* 0x000000242c007986 */ /* 0x0045f4000c101d04 */
[----:B------:R-:W-:Y:S05]  /*a410*/  @P3 BRA `(.L_x_2919) ;  /* 0x0000000400243947 */ /* 0x000fea0003800000 */
[--C-:B------:R-:W-:Y:S01]  /*a420*/  IADD3 R126, P3, P4, R96, R126, R47.reuse ;  /* 0x0000007e607e7210 */ /* 0x100fe20007c7e02f */
[----:B------:R-:W-:Y:S01]  /*a430*/  ULDC.64 UR4, c[0x0][0x208] ;  /* 0x0000820000047ab9 */ /* 0x000fe20000000a00 */
[----:B------:R-:W-:-:S04]  /*a440*/  SHF.R.S32.HI R47, RZ, 0x1f, R47 ;  /* 0x0000001fff2f7819 */ /* 0x000fc8000001142f */
[----:B------:R-:W-:Y:S02]  /*a450*/  IADD3.X R49, R92, R49, R47, P3, P4 ;  /* 0x000000315c317210 */ /* 0x000fe40001fe842f */
[----:B------:R-:W-:-:S04]  /*a460*/  LEA R116, P3, R126, R116, 0x1 ;  /* 0x000000747e747211 */ /* 0x000fc800078608ff */
[----:B------:R-:W-:-:S05]  /*a470*/  LEA.HI.X R117, R126, R117, R49, 0x1, P3 ;  /* 0x000000757e757211 */ /* 0x000fca00018f0c31 */
[----:B---3--:R3:W-:Y:S01]  /*a480*/  STG.E.128 desc[UR4][R116.64], R40 ;  /* 0x0000002874007986 */ /* 0x0087e2000c101d04 */
[----:B------:R-:W-:Y:S05]  /*a490*/  BRA `(.L_x_2919) ;  /* 0x0000000400047947 */ /* 0x000fea0003800000 */
.L_x_2876:
[----:B------:R-:W2:Y:S02]  /*a4a0*/  LDL R36, [R1+0x5c] ;  /* 0x00005c0001247983 */ /* 0x000ea40000100800 */
[----:B--2---:R-:W-:-:S13]  /*a4b0*/  R2UR UR4, R36 ;  /* 0x00000000240472ca */ /* 0x004fda00000e0000 */
[----:B------:R-:W-:-:S06]  /*a4c0*/  UISETP.NE.AND UP0, UPT, UR4, 0x3, UPT ;  /* 0x000000030400788c */ /* 0x000fcc000bf05270 */
[----:B------:R-:W-:-:S13]  /*a4d0*/  PLOP3.LUT P2, PT, PT, PT, UP0, 0x80, 0x0 ;  /* 0x000000000000781c */ /* 0x000fda0003f4f008 */
[----:B------:R-:W-:Y:S05]  /*a4e0*/  @!P2 BRA `(.L_x_2965) ;  /* 0x000000000004a947 */ /* 0x000fea0003800000 */
[----:B------:R-:W-:Y:S01]  /*a4f0*/  BPT.TRAP 0x1 ;  /* 0x000000040000795c */ /* 0x000fe20000300000 */
.L_x_2965:
        /* <DEDUP_REMOVED lines=8> */
.L_x_3306:
[----:B------:R-:W-:Y:S05]  /*a580*/  BSYNC B1 ;  /* 0x0000000000017941 */ /* 0x000fea0003800000 */
.L_x_2966:
        /* <DEDUP_REMOVED lines=15> */
.L_x_2969:
[----:B------:R-:W-:Y:S05]  /*a680*/  BSYNC B1 ;  /* 0x0000000000017941 */ /* 0x000fea0003800000 */
.L_x_2968:
        /* <DEDUP_REMOVED lines=17> */
.L_x_2971:
[----:B------:R-:W-:Y:S05]  /*a7a0*/  BSYNC B1 ;  /* 0x0000000000017941 */ /* 0x000fea0003800000 */
.L_x_2970:
        /* <DEDUP_REMOVED lines=16> */
.L_x_2919:
[----:B------:R-:W-:Y:S05]  /*a8b0*/  BSYNC B0 ;  /* 0x0000000000007941 */ /* 0x000fea0003800000 */
.L_x_2875:
        /* <DEDUP_REMOVED lines=17> */
.L_x_2973:
[----:B------:R-:W-:Y:S05]  /*a9d0*/  BSYNC B0 ;  /* 0x0000000000007941 */ /* 0x000fea0003800000 */
.L_x_2972:
[----:B------:R-:W2:Y:S01]  /*a9e0*/  SYNCS.PHASECHK.TRANS64.TRYWAIT P2, [R0+URZ+0x388b0], R114 ;  /* 0x0388b072000075a7 */ /* 0x000ea2000804017f */
[----:B------:R-:W-:Y:S01]  /*a9f0*/  ULDC.64 UR4, c[0x0][0x318] ;  /* 0x0000c60000047ab9 */ /* 0x000fe20000000a00 */
[----:B------:R-:W-:Y:S01]  /*aa00*/  ULDC.64 UR60, c[0x0][0x328] ;  /* 0x0000ca00003c7ab9 */ /* 0x000fe20000000a00 */
[----:B-1----:R-:W-:Y:S01]  /*aa10*/  IMAD.U32 R36, RZ, RZ, UR5 ;  /* 0x00000005ff247e24 */ /* 0x002fe2000f8e00ff */
[----:B------:R-:W-:Y:S01]  /*aa20*/  BSSY B0, `(.L_x_2974) ;  /* 0x0000007000007945 */ /* 0x000fe20003800000 */
[----:B------:R-:W-:Y:S01]  /*aa30*/  IMAD.U32 R37, RZ, RZ, UR4 ;  /* 0x00000004ff257e24 */ /* 0x000fe2000f8e00ff */
[----:B------:R-:W-:Y:S01]  /*aa40*/  ISETP.GE.AND P4, PT, R212, R3, PT ;  /* 0x00000003d400720c */ /* 0x000fe20003f86270 */
[----:B------:R-:W-:Y:S01]  /*aa50*/  IMAD.WIDE R48, R24, 0x50, R112 ;  /* 0x0000005018307825 */ /* 0x000fe200078e0270 */
[----:B------:R1:W-:Y:S04]  /*aa60*/  STL [R1+0x8], R36 ;  /* 0x0000082401007387 */ /* 0x0003e80000100800 */
[----:B------:R1:W-:Y:S02]  /*aa70*/  STL [R1+0x58], R37 ;  /* 0x0000582501007387 */ /* 0x0003e40000100800 */
[----:B-12---:R-:W-:Y:S05]  /*aa80*/  @!P2 BRA `(.L_x_2975) ;  /* 0x000002740014a947 */ /* 0x006fea0003800000 */
.L_x_3307:
[----:B------:R-:W-:Y:S05]  /*aa90*/  BSYNC B0 ;  /* 0x0000000000007941 */ /* 0x000fea0003800000 */
.L_x_2974:
[----:B------:R-:W-:Y:S04]  /*aaa0*/  BSSY B0, `(.L_x_2976) ;  /* 0x000001c000007945 */ /* 0x000fe80003800000 */
[----:B------:R-:W-:Y:S05]  /*aab0*/  @P4 BRA `(.L_x_2977) ;  /* 0x0000000000684947 */ /* 0x000fea0003800000 */
[----:B------:R-:W2:Y:S01]  /*aac0*/  LDL R37, [R1+0x58] ;  /* 0x0000580001257983 */ /* 0x000ea20000100800 */
[----:B------:R-:W-:-:S03]  /*aad0*/  ULDC UR6, c[0x0][0x2f4] ;  /* 0x0000bd0000067ab9 */ /* 0x000fc60000000800 */
[----:B------:R-:W3:Y:S01]  /*aae0*/  LDL R36, [R1+0x8] ;  /* 0x0000080001247983 */ /* 0x000ee20000100800 */
[----:B------:R-:W-:Y:S01]  /*aaf0*/  ISETP.GE.AND P5, PT, R18, UR6, PT ;  /* 0x0000000612007c0c */ /* 0x000fe2000bfa6270 */
[----:B------:R-:W-:Y:S01]  /*ab00*/  IMAD R43, R49, UR60, RZ ;  /* 0x0000003c312b7c24 */ /* 0x000fe2000f8e02ff */
[----:B------:R-:W-:Y:S01]  /*ab10*/  ISETP.GE.AND P4, PT, R213, UR6, PT ;  /* 0x00000006d5007c0c */ /* 0x000fe2000bf86270 */
[----:B------:R-:W-:Y:S02]  /*ab20*/  IMAD.MOV.U32 R40, RZ, RZ, R94 ;  /* 0x000000ffff287224 */ /* 0x000fe400078e005e */
[----:B------:R-:W-:Y:S02]  /*ab30*/  IMAD.MOV.U32 R41, RZ, RZ, R5 ;  /* 0x000000ffff297224 */ /* 0x000fe400078e0005 */
[C---:B------:R-:W-:Y:S02]  /*ab40*/  IMAD R43, R48.reuse, UR61, R43 ;  /* 0x0000003d302b7c24 */ /* 0x040fe4000f8e022b */
[----:B------:R-:W-:-:S04]  /*ab50*/  IMAD.WIDE.U32 R40, R48, UR60, R40 ;  /* 0x0000003c30287c25 */ /* 0x000fc8000f8e0028 */
[----:B------:R-:W-:Y:S01]  /*ab60*/  IMAD.IADD R41, R41, 0x1, R43 ;  /* 0x0000000129297824 */ /* 0x000fe200078e022b */
[----:B--2---:R-:W-:Y:S02]  /*ab70*/  R2UR UR4, R37 ;  /* 0x00000000250472ca */ /* 0x004fe400000e0000 */
[----:B---3--:R-:W-:Y:S02]  /*ab80*/  R2UR UR7, R36 ;  /* 0x00000000240772ca */ /* 0x008fe400000e0000 */
[----:B0-----:R-:W0:Y:S09]  /*ab90*/  @!P5 LDS.128 R36, [R4+0x400] ;  /* 0x000400000424d984 */ /* 0x001e320000000c00 */
[----:B------:R-:W-:Y:S01]  /*aba0*/  LEA R50, P2, R40, UR4, 0x1 ;  /* 0x0000000428327c11 */ /* 0x000fe2000f8408ff */
[----:B------:R-:W-:-:S03]  /*abb0*/  ULDC.64 UR4, c[0x0][0x208] ;  /* 0x0000820000047ab9 */ /* 0x000fc60000000a00 */
        /* <DEDUP_REMOVED lines=10> */
.L_x_2977:
[----:B------:R-:W-:Y:S05]  /*ac60*/  BSYNC B0 ;  /* 0x0000000000007941 */ /* 0x000fea0003800000 */
.L_x_2976:
[----:B--2---:R-:W2:Y:S04]  /*ac70*/  LDL R38, [R1+0x58] ;  /* 0x0000580001267983 */ /* 0x004ea80000100800 */
[----:B------:R-:W3:Y:S01]  /*ac80*/  LDL R37, [R1+0x8] ;  /* 0x0000080001257983 */ /* 0x000ee20000100800 */
[----:B------:R-:W-:Y:S01]  /*ac90*/  VIADD R36, R212, 0x20 ;  /* 0x00000020d4247836 */ /* 0x000fe20000000000 */
[----:B------:R-:W-:Y:S04]  /*aca0*/  BSSY B0, `(.L_x_2978) ;  /* 0x000001f000007945 */ /* 0x000fe80003800000 */
[----:B------:R-:W-:Y:S01]  /*acb0*/  ISETP.GE.AND P2, PT, R36, R3, PT ;  /* 0x000000032400720c */ /* 0x000fe20003f46270 */
[----:B--2---:R-:W-:-:S02]  /*acc0*/  IMAD.MOV.U32 R53, RZ, RZ, R38 ;  /* 0x000000ffff357224 */ /* 0x004fc400078e0026 */
[----:B---3--:R-:W-:-:S10]  /*acd0*/  IMAD.MOV.U32 R52, RZ, RZ, R37 ;  /* 0x000000ffff347224 */ /* 0x008fd400078e0025 */
[----:B------:R-:W-:Y:S05]  /*ace0*/  @P2 BRA `(.L_x_2979) ;  /* 0x0000000000682947 */ /* 0x000fea0003800000 */
[----:B------:R-:W-:Y:S01]  /*acf0*/  ULDC UR6, c[0x0][0x2f4] ;  /* 0x0000bd0000067ab9 */ /* 0x000fe20000000800 */
[----:B------:R-:W-:Y:S01]  /*ad00*/  IADD3 R43, P4, R48, 0x20, RZ ;  /* 0x00000020302b7810 */ /* 0x000fe20007f9e0ff */
[----:B------:R-:W-:Y:S01]  /*ad10*/  IMAD.MOV.U32 R41, RZ, RZ, R5 ;  /* 0x000000ffff297224 */ /* 0x000fe200078e0005 */
[----:B------:R-:W-:Y:S02]  /*ad20*/  ISETP.GE.AND P2, PT, R18, UR6, PT ;  /* 0x0000000612007c0c */ /* 0x000fe4000bf46270 */
[----:B------:R-:W-:Y:S01]  /*ad30*/  R2UR UR4, R53 ;  /* 0x00000000350472ca */ /* 0x000fe200000e0000 */
[----:B------:R-:W-:Y:S01]  /*ad40*/  IMAD.X R40, RZ, RZ, R49, P4 ;  /* 0x000000ffff287224 */ /* 0x000fe200020e0631 */
[----:B------:R-:W-:Y:S02]  /*ad50*/  R2UR UR7, R52 ;  /* 0x00000000340772ca */ /* 0x000fe400000e0000 */
[----:B------:R-:W-:Y:S01]  /*ad60*/  ISETP.GE.AND P5, PT, R213, UR6, PT ;  /* 0x00000006d5007c0c */ /* 0x000fe2000bfa6270 */
[----:B------:R-:W-:-:S02]  /*ad70*/  IMAD R42, R40, UR60, RZ ;  /* 0x0000003c282a7c24 */ /* 0x000fc4000f8e02ff */
[----:B------:R-:W-:-:S04]  /*ad80*/  IMAD.MOV.U32 R40, RZ, RZ, R94 ;  /* 0x000000ffff287224 */ /* 0x000fc800078e005e */
[----:B0-----:R-:W0:Y:S01]  /*ad90*/  @!P2 LDS.128 R36, [R4+0x1400] ;  /* 0x001400000424a984 */ /* 0x001e220000000c00 */
[----:B------:R-:W-:-:S04]  /*ada0*/  IMAD.WIDE.U32 R40, R43, UR60, R40 ;  /* 0x0000003c2b287c25 */ /* 0x000fc8000f8e0028 */
[----:B------:R-:W-:Y:S01]  /*adb0*/  IMAD R43, R43, UR61, R42 ;  /* 0x0000003d2b2b7c24 */ /* 0x000fe2000f8e022a */
[----:B------:R-:W-:Y:S01]  /*adc0*/  LEA R50, P4, R40, UR4, 0x1 ;  /* 0x0000000428327c11 */ /* 0x000fe2000f8808ff */
[----:B------:R-:W-:Y:S02]  /*add0*/  ULDC.64 UR4, c[0x0][0x208] ;  /* 0x0000820000047ab9 */ /* 0x000fe40000000a00 */
        /* <DEDUP_REMOVED lines=11> */
.L_x_2979:
[----:B------:R-:W-:Y:S05]  /*ae90*/  BSYNC B0 ;  /* 0x0000000000007941 */ /* 0x000fea0003800000 */
.L_x_2978:
[----:B--2---:R-:W-:Y:S01]  /*aea0*/  VIADD R36, R212, 0x40 ;  /* 0x00000040d4247836 */ /* 0x004fe20000000000 */
[----:B------:R-:W-:Y:S04]  /*aeb0*/  BSSY B0, `(.L_x_2980) ;  /* 0x000001d000007945 */ /* 0x000fe80003800000 */
[----:B------:R-:W-:-:S13]  /*aec0*/  ISETP.GE.AND P2, PT, R36, R3, PT ;  /* 0x000000032400720c */ /* 0x000fda0003f46270 */
[----:B------:R-:W-:Y:S05]  /*aed0*/  @P2 BRA `(.L_x_2981) ;  /* 0x0000000000682947 */ /* 0x000fea0003800000 */
[----:B------:R-:W-:Y:S01]  /*aee0*/  ULDC UR6, c[0x0][0x2f4] ;  /* 0x0000bd0000067ab9 */ /* 0x000fe20000000800 */
[----:B------:R-:W-:Y:S01]  /*aef0*/  IADD3 R3, P4, R48, 0x40, RZ ;  /* 0x0000004030037810 */ /* 0x000fe20007f9e0ff */
[----:B------:R-:W-:Y:S01]  /*af00*/  IMAD.MOV.U32 R40, RZ, RZ, R94 ;  /* 0x000000ffff287224 */ /* 0x000fe200078e005e */
[----:B------:R-:W-:Y:S01]  /*af10*/  ISETP.GE.AND P2, PT, R18, UR6, PT ;  /* 0x0000000612007c0c */ /* 0x000fe2000bf46270 */
[----:B------:R-:W-:Y:S01]  /*af20*/  IMAD.MOV.U32 R41, RZ, RZ, R5 ;  /* 0x000000ffff297224 */ /* 0x000fe200078e0005 */
[----:B------:R-:W-:Y:S01]  /*af30*/  R2UR UR4, R53 ;  /* 0x00000000350472ca */ /* 0x000fe200000e0000 */
[----:B------:R-:W-:Y:S01]  /*af40*/  IMAD.X R48, RZ, RZ, R49, P4 ;  /* 0x000000ffff307224 */ /* 0x000fe200020e0631 */
[----:B------:R-:W-:Y:S01]  /*af50*/  R2UR UR7, R52 ;  /* 0x00000000340772ca */ /* 0x000fe200000e0000 */
[----:B------:R-:W-:Y:S01]  /*af60*/  IMAD.WIDE.U32 R40, R3, UR60, R40 ;  /* 0x0000003c03287c25 */ /* 0x000fe2000f8e0028 */
[----:B------:R-:W-:-:S03]  /*af70*/  ISETP.GE.AND P5, PT, R213, UR6, PT ;  /* 0x00000006d5007c0c */ /* 0x000fc6000bfa6270 */
[----:B------:R-:W-:-:S04]  /*af80*/  IMAD R48, R48, UR60, RZ ;  /* 0x0000003c30307c24 */ /* 0x000fc8000f8e02ff */
[----:B0-----:R-:W0:Y:S01]  /*af90*/  @!P2 LDS.128 R36, [R4+0x2400] ;  /* 0x002400000424a984 */ /* 0x001e220000000c00 */
[----:B------:R-:W-:Y:S01]  /*afa0*/  IMAD R3, R3, UR61, R48 ;  /* 0x0000003d03037c24 */ /* 0x000fe2000f8e0230 */
[----:B------:R-:W-:Y:S01]  /*afb0*/  LEA R48, P4, R40, UR4, 0x1 ;  /* 0x0000000428307c11 */ /* 0x000fe2000f8808ff */
[----:B------:R-:W-:Y:S02]  /*afc0*/  ULDC.64 UR4, c[0x0][0x208] ;  /* 0x0000820000047ab9 */ /* 0x000fe40000000a00 */
[----:B------:R-:W-:-:S05]  /*afd0*/  IMAD.IADD R3, R41, 0x1, R3 ;  /* 0x0000000129037824 */ /* 0x000fca00078e0203 */
[----:B------:R-:W-:Y:S02]  /*afe0*/  LEA.HI.X R49, R40, UR7, R3, 0x1, P4 ;  /* 0x0000000728317c11 */ /* 0x000fe4000a0f0c03 */
[----:B------:R-:W-:Y:S01]  /*aff0*/  ISETP.GE.AND P4, PT, R220, UR6, PT ;  /* 0x00000006dc007c0c */ /* 0x000fe2000bf86270 */
[----:B------:R-:W2:Y:S04]  /*b000*/  @!P5 LDS.128 R40, [R4+0x4c00] ;  /* 0x004c00000428d984 */ /* 0x000ea80000000c00 */
[----:B0-----:R-:W-:Y:S01]  /*b010*/  @!P2 STG.E.128 desc[UR4][R48.64], R36 ;  /* 0x000000243000a986 */ /* 0x001fe2000c101d04 */
[----:B------:R-:W-:-:S07]  /*b020*/  ISETP.GE.AND P2, PT, R221, UR6, PT ;  /* 0x00000006dd007c0c */ /* 0x000fce000bf46270 */
[----:B------:R-:W0:Y:S04]  /*b030*/  @!P4 LDS.128 R36, [R4+0x7400] ;  /* 0x007400000424c984 */ /* 0x000e280000000c00 */
[----:B--2---:R-:W-:Y:S04]  /*b040*/  @!P5 STG.E.128 desc[UR4][R48.64+0x80], R40 ;  /* 0x000080283000d986 */ /* 0x004fe8000c101d04 */
[----:B------:R-:W2:Y:S04]  /*b050*/  @!P2 LDS.128 R44, [R4+0x9c00] ;  /* 0x009c0000042ca984 */ /* 0x000ea80000000c00 */
[----:B0-----:R3:W-:Y:S04]  /*b060*/  @!P4 STG.E.128 desc[UR4][R48.64+0x100], R36 ;  /* 0x000100243000c986 */ /* 0x0017e8000c101d04 */
[----:B--2---:R3:W-:Y:S02]  /*b070*/  @!P2 STG.E.128 desc[UR4][R48.64+0x180], R44 ;  /* 0x0001802c3000a986 */ /* 0x0047e4000c101d04 */
.L_x_2981:
[----:B------:R-:W-:Y:S05]  /*b080*/  BSYNC B0 ;  /* 0x0000000000007941 */ /* 0x000fea0003800000 */
.L_x_2980:
[----:B------:R-:W2:Y:S01]  /*b090*/  LDL R3, [R1+0xc] ;  /* 0x00000c0001037983 */ /* 0x000ea20000100800 */
[----:B01----:R-:W-:Y:S01]  /*b0a0*/  @!P3 VIADD R0, R0, 0x388c0 ;  /* 0x000388c00000b836 */ /* 0x003fe20000000000 */
        /* <DEDUP_REMOVED lines=15> */
[----:B--2---:R-:W-:-:S13]  /*b1a0*/  LOP3.LUT P4, RZ, R3, 0x2, RZ, 0xc0, !PT ;  /* 0x0000000203ff7812 */ /* 0x004fda000788c0ff */
[----:B0-----:R-:W-:Y:S05]  /*b1b0*/  @P4 BRA `(.L_x_2982) ;  /* 0xffffff7400984947 */ /* 0x001fea000383ffff */
.L_x_2870:
[----:B------:R-:W0:Y:S01]  /*b1c0*/  LDC R0, c[0x0][0x448] ;  /* 0x00011200ff007b82 */ /* 0x000e220000000800 */
[----:B------:R-:W-:Y:S01]  /*b1d0*/  VIADD R3, R230, 0x7f ;  /* 0x0000007fe6037836 */ /* 0x000fe20000000000 */
[----:B------:R-:W-:Y:S01]  /*b1e0*/  BSSY B0, `(.L_x_2983) ;  /* 0x0000054000007945 */ /* 0x000fe20003800000 */
        /* <DEDUP_REMOVED lines=21> */
[----:B0-----:R-:W-:Y:S02]  /*b340*/  ISETP.NE.AND P0, PT, R0, 0x1, PT ;  /* 0x000000010000780c */ /* 0x001fe40003f05270 */
[----:B------:R-:W-:Y:S02]  /*b350*/  CS2R R60, SRZ ;  /* 0x00000000003c7805 */ /* 0x000fe4000001ff00 */
[----:B------:R-:W-:Y:S02]  /*b360*/  CS2R R52, SRZ ;  /* 0x0000000000347805 */ /* 0x000fe4000001ff00 */
[----:B------:R-:W-:-:S02]  /*b370*/  CS2R R156, SRZ ;  /* 0x00000000009c7805 */ /* 0x000fc4000001ff00 */
[----:B---3--:R-:W-:Y:S02]  /*b380*/  CS2R R46, SRZ ;  /* 0x00000000002e7805 */ /* 0x008fe4000001ff00 */
        /* <DEDUP_REMOVED lines=8> */
[----:B------:R-:W0:Y:S01]  /*b410*/  @P0 LDC R0, c[0x0][0x44c] ;  /* 0x00011300ff000b82 */ /* 0x000e220000000800 */
[----:B------:R-:W-:Y:S02]  /*b420*/  CS2R R94, SRZ ;  /* 0x00000000005e7805 */ /* 0x000fe4000001ff00 */
[----:B------:R-:W-:Y:S02]  /*b430*/  CS2R R170, SRZ ;  /* 0x0000000000aa7805 */ /* 0x000fe4000001ff00 */
[----:B------:R-:W-:-:S02]  /*b440*/  CS2R R90, SRZ ;  /* 0x00000000005a7805 */ /* 0x000fc4000001ff00 */
[----:B------:R-:W-:Y:S02]  /*b450*/  CS2R R56, SRZ ;  /* 0x0000000000387805 */ /* 0x000fe4000001ff00 */
[----:B------:R-:W-:Y:S02]  /*b460*/  CS2R R86, SRZ ;  /* 0x0000000000567805 */ /* 0x000fe4000001ff00 */
[----:B------:R-:W-:Y:S02]  /*b470*/  CS2R R40, SRZ ;  /* 0x0000000000287805 */ /* 0x000fe4000001ff00 */
[----:B------:R-:W-:Y:S01]  /*b480*/  CS2R R168, SRZ ;  /* 0x0000000000a87805 */ /* 0x000fe2000001ff00 */
[----:B------:R-:W1:Y:S01]  /*b490*/  @P0 LDC R5, c[0x0][0x450] ;  /* 0x00011400ff050b82 */ /* 0x000e620000000800 */
        /* <DEDUP_REMOVED lines=15> */
[----:B0-----:R-:W-:Y:S01]  /*b590*/  @P0 IMAD.HI.U32 R0, R3, R0, RZ ;  /* 0x0000000003000227 */ /* 0x001fe200078e00ff */
[----:B------:R-:W-:Y:S02]  /*b5a0*/  CS2R R12, SRZ ;  /* 0x00000000000c7805 */ /* 0x000fe4000001ff00 */
[----:B------:R-:W-:Y:S02]  /*b5b0*/  CS2R R38, SRZ ;  /* 0x0000000000267805 */ /* 0x000fe4000001ff00 */
[----:B------:R-:W-:Y:S01]  /*b5c0*/  CS2R R34, SRZ ;  /* 0x0000000000227805 */ /* 0x000fe2000001ff00 */
[----:B------:R-:W-:Y:S01]  /*b5d0*/  IMAD.MOV.U32 R43, RZ, RZ, RZ ;  /* 0x000000ffff2b7224 */ /* 0x000fe200078e00ff */
[----:B------:R-:W-:Y:S01]  /*b5e0*/  CS2R R10, SRZ ;  /* 0x00000000000a7805 */ /* 0x000fe2000001ff00 */
[----:B------:R-:W-:Y:S01]  /*b5f0*/  IMAD.MOV.U32 R24, RZ, RZ, RZ ;  /* 0x000000ffff187224 */ /* 0x000fe200078e00ff */
[----:B-1----:R-:W-:-:S02]  /*b600*/  @P0 SHF.R.U32.HI R3, RZ, R5, R0 ;  /* 0x00000005ff030219 */ /* 0x002fc40000011600 */
[----:B------:R-:W-:Y:S02]  /*b610*/  CS2R R4, SRZ ;  /* 0x0000000000047805 */ /* 0x000fe4000001ff00 */
[----:B------:R-:W-:Y:S01]  /*b620*/  PLOP3.LUT P0, PT, PT, PT, PT, 0x80, 0x0 ;  /* 0x000000000000781c */ /* 0x000fe20003f0f070 */
[----:B------:R-:W-:Y:S02]  /*b630*/  IMAD.MOV.U32 R31, RZ, RZ, RZ ;  /* 0x000000ffff1f7224 */ /* 0x000fe400078e00ff */
[----:B------:R-:W-:Y:S02]  /*b640*/  IMAD.IADD R3, R148, 0x1, R3 ;  /* 0x0000000194037824 */ /* 0x000fe400078e0203 */
[----:B------:R-:W-:Y:S02]  /*b650*/  IMAD.MOV.U32 R27, RZ, RZ, RZ ;  /* 0x000000ffff1b7224 */ /* 0x000fe400078e00ff */
[----:B------:R-:W-:-:S04]  /*b660*/  IMAD.HI R3, R3, 0x66666667, RZ ;  /* 0x6666666703037827 */ /* 0x000fc800078e02ff */
[----:B------:R-:W-:Y:S01]  /*b670*/  IMAD.MOV.U32 R9, RZ, RZ, RZ ;  /* 0x000000ffff097224 */ /* 0x000fe200078e00ff */
[----:B------:R-:W-:-:S04]  /*b680*/  SHF.R.U32.HI R0, RZ, 0x1f, R3 ;  /* 0x0000001fff007819 */ /* 0x000fc80000011603 */
[----:B------:R-:W-:Y:S01]  /*b690*/  LEA.HI.SX32 R2, R3, R0, 0x1b ;  /* 0x0000000003027211 */ /* 0x000fe200078fdaff */
[----:B------:R-:W-:Y:S02]  /*b6a0*/  IMAD.MOV.U32 R0, RZ, RZ, RZ ;  /* 0x000000ffff007224 */ /* 0x000fe400078e00ff */
[----:B------:R-:W-:Y:S01]  /*b6b0*/  IMAD.MOV.U32 R3, RZ, RZ, RZ ;  /* 0x000000ffff037224 */ /* 0x000fe200078e00ff */
[----:B------:R-:W-:Y:S02]  /*b6c0*/  VIMNMX R2, R149, R2, PT ;  /* 0x0000000295027248 */ /* 0x000fe40003fe0100 */
[----:B------:R-:W-:Y:S02]  /*b6d0*/  CS2R R148, SRZ ;  /* 0x0000000000947805 */ /* 0x000fe4000001ff00 */
[----:B------:R-:W-:Y:S01]  /*b6e0*/  ISETP.GE.AND P1, PT, R2, 0x1, PT ;  /* 0x000000010200780c */ /* 0x000fe20003f26270 */
[----:B------:R-:W-:-:S12]  /*b6f0*/  @P2 BRA `(.L_x_2984) ;  /* 0x0000000000082947 */ /* 0x000fd80003800000 */
[----:B------:R-:W0:Y:S02]  /*b700*/  FENCE.VIEW.ASYNC.G ;  /* 0x00000000000073c6 */ /* 0x000e240000000100 */
[----:B0-----:R-:W-:Y:S06]  /*b710*/  BAR.ARV 0xc, 0x180 ;  /* 0x0306000000007b1d */ /* 0x001fec0000002000 */
.L_x_2984:
[----:B------:R-:W-:Y:S05]  /*b720*/  BSYNC B0 ;  /* 0x0000000000007941 */ /* 0x000fea0003800000 */
.L_x_2983:
[----:B------:R-:W-:Y:S02]  /*b730*/  IMAD.MOV.U32 R25, RZ, RZ, RZ ;  /* 0x000000ffff197224 */ /* 0x000fe400078e00ff */
[----:B------:R-:W-:Y:S01]  /*b740*/  IMAD.MOV.U32 R8, RZ, RZ, RZ ;  /* 0x000000ffff087224 */ /* 0x000fe200078e00ff */
[----:B------:R-:W-:Y:S06]  /*b750*/  @!P1 BRA `(.L_x_2985) ;  /* 0x000001a400bc9947 */ /* 0x000fec0003800000 */
[----:B------:R-:W2:Y:S04]  /*b760*/  LDL R20, [R1+0x8c] ;  /* 0x00008c0001147983 */ /* 0x000ea80000100800 */
[----:B------:R-:W3:Y:S04]  /*b770*/  LDL R21, [R1+0x6c] ;  /* 0x00006c0001157983 */ /* 0x000ee80000100800 */
[----:B--2---:R-:W0:Y:S01]  /*b780*/  SHFL.IDX PT, R0, R20, RZ, 0x1f ;  /* 0x00001fff14007589 */ /* 0x004e2200000e0000 */
[----:B---3--:R-:W-:-:S13]  /*b790*/  R2UR UR4, R21 ;  /* 0x00000000150472ca */ /* 0x008fda00000e0000 */
[----:B------:R-:W-:Y:S01]  /*b7a0*/  ULOP3.LUT UP0, URZ, UR4, 0x9f, URZ, 0xc0, !UPT ;  /* 0x0000009f043f7892 */ /* 0x000fe2000f80c03f */
[----:B0-----:R-:W-:-:S04]  /*b7b0*/  LEA.HI R3, R0, R0, RZ, 0x1 ;  /* 0x0000000000037211 */ /* 0x001fc800078f08ff */
[----:B------:R-:W-:Y:S02]  /*b7c0*/  LOP3.LUT R3, R3, 0x1e, RZ, 0xc0, !PT ;  /* 0x0000001e03037812 */ /* 0x000fe400078ec0ff */
[----:B------:R-:W-:-:S03]  /*b7d0*/  PLOP3.LUT P0, PT, PT, PT, UP0, 0x80, 0x0 ;  /* 0x000000000000781c */ /* 0x000fc60003f0f008 */
[----:B------:R-:W-:-:S05]  /*b7e0*/  IMAD.IADD R3, R0, 0x1, -R3 ;  /* 0x0000000100037824 */ /* 0x000fca00078e0a03 */
[----:B------:R-:W-:-:S04]  /*b7f0*/  LEA R3, R3, UR4, 0xd ;  /* 0x0000000403037c11 */ /* 0x000fc8000f8e68ff */
        /* <DEDUP_REMOVED lines=19> */
.L_x_2986:
        /* <DEDUP_REMOVED lines=13> */
.L_x_2990:
[----:B-1----:R1:W2:Y:S02]  /*ba00*/  SYNCS.PHASECHK.TRANS64.TRYWAIT P0, [R16+URZ+0x38800], R3 ;  /* 0x03880003100075a7 */ /* 0x0022a4000800017f */
[----:B--2---:R-:W-:Y:S05]  /*ba10*/  @!P0 NANOSLEEP.SYNCS 0x989680 ;  /* 0x009896800000895d */ /* 0x004fea0003900000 */
[----:B------:R-:W2:Y:S02]  /*ba20*/  @!P0 SYNCS.PHASECHK.TRANS64 P0, [R16+URZ+0x38800], R3 ;  /* 0x03880003100085a7 */ /* 0x000ea4000800007f */
[----:B--2---:R-:W-:Y:S05]  /*ba30*/  @!P0 BRA `(.L_x_2990) ;  /* 0xfffffffc00f08947 */ /* 0x004fea000383ffff */
.L_x_2989:
[----:B------:R-:W-:Y:S05]  /*ba40*/  BSYNC B0 ;  /* 0x0000000000007941 */ /* 0x000fea0003800000 */
.L_x_2988:
[----:B------:R-:W-:Y:S05]  /*ba50*/  BRA `(.L_x_2991) ;  /* 0x0000009c00a47947 */ /* 0x000fea0003800000 */
.L_x_2987:
[----:B------:R-:W2:Y:S01]  /*ba60*/  LDL R28, [R1+0x6c] ;  /* 0x00006c00011c7983 */ /* 0x000ea20000100800 */
[----:B-----5:R-:W-:Y:S01]  /*ba70*/  SHF.R.S32.HI R0, RZ, 0x1f, R143 ;  /* 0x0000001fff007819 */ /* 0x020fe2000001148f */
[----:B------:R-:W-:Y:S02]  /*ba80*/  ULDC.64 UR6, c[0x0][0x408] ;  /* 0x0001020000067ab9 */ /* 0x000fe40000000a00 */
[----:B------:R-:W-:Y:S01]  /*ba90*/  IMAD.WIDE.U32 R26, R143, UR6, RZ ;  /* 0x000000068f1a7c25 */ /* 0x000fe2000f8e00ff */
[----:B--2---:R-:W-:-:S13]  /*baa0*/  R2UR UR4, R28 ;  /* 0x000000001c0472ca */ /* 0x004fda00000e0000 */
[----:B------:R-:W-:-:S03]  /*bab0*/  ULOP3.LUT UP0, URZ, UR4, 0x3ff, URZ, 0xc0, !UPT ;  /* 0x000003ff043f7892 */ /* 0x000fc6000f80c03f */
[----:B------:R-:W-:Y:S02]  /*bac0*/  ULDC.64 UR4, c[0x0][0x3f8] ;  /* 0x0000fe0000047ab9 */ /* 0x000fe40000000a00 */
[C---:B------:R-:W-:Y:S01]  /*bad0*/  IMAD R4, R0.reuse, UR4, RZ ;  /* 0x0000000400047c24 */ /* 0x040fe2000f8e02ff */
[----:B------:R-:W-:Y:S01]  /*bae0*/  PLOP3.LUT P0, PT, PT, PT, UP0, 0x80, 0x0 ;  /* 0x000000000000781c */ /* 0x000fe20003f0f008 */
[----:B------:R-:W-:Y:S02]  /*baf0*/  IMAD R0, R0, UR6, RZ ;  /* 0x0000000600007c24 */ /* 0x000fe4000f8e02ff */
[----:B------:R-:W-:-:S04]  /*bb00*/  IMAD.WIDE.U32 R24, R143, UR4, RZ ;  /* 0x000000048f187c25 */ /* 0x000fc8000f8e00ff */
[C---:B------:R-:W-:Y:S02]  /*bb10*/  IMAD R29, R143.reuse, UR5, R4 ;  /* 0x000000058f1d7c24 */ /* 0x040fe4000f8e0204 */
[----:B------:R-:W-:Y:S02]  /*bb20*/  IMAD R31, R143, UR7, R0 ;  /* 0x000000078f1f7c24 */ /* 0x000fe4000f8e0200 */
        /* <DEDUP_REMOVED lines=19> */
.L_x_2992:
[----:B------:R-:W-:Y:S01]  /*bc60*/  ULDC.U8 UR4, c[0x0][0x410] ;  /* 0x0001040000047ab9 */ /* 0x000fe20000000000 */
[----:B------:R-:W-:Y:S01]  /*bc70*/  R2UR UR5, R28 ;  /* 0x000000001c0572ca */ /* 0x000fe200000e0000 */
[----:B------:R-:W-:Y:S01]  /*bc80*/  IMAD.IADD R78, R212, 0x1, R230 ;  /* 0x00000001d44e7824 */ /* 0x000fe200078e02e6 */
[----:B------:R-:W-:Y:S01]  /*bc90*/  ISETP.NE.AND P0, PT, RZ, UR4, PT ;  /* 0x00000004ff007c0c */ /* 0x000fe2000bf05270 */
[----:B------:R-:W-:Y:S02]  /*bca0*/  BSSY B0, `(.L_x_2993) ;  /* 0x00009bc000007945 */ /* 0x000fe40003800000 */
[----:B------:R-:W-:-:S08]  /*bcb0*/  IMAD R3, R237, 0x20, R78 ;  /* 0x00000020ed037824 */ /* 0x000fd000078e024e */
[----:B------:R-:W-:Y:S02]  /*bcc0*/  LEA R0, R233, UR5, 0x1 ;  /* 0x00000005e9007c11 */ /* 0x000fe4000f8e08ff */
[----:B------:R-:W-:Y:S05]  /*bcd0*/  @!P0 BRA `(.L_x_2994) ;  /* 0x0000004c006c8947 */ /* 0x000fea0003800000 */
[----:B------:R-:W0:Y:S01]  /*bce0*/  LDC R20, c[0x0][0x448] ;  /* 0x00011200ff147b82 */ /* 0x000e220000000800 */
[----:B------:R-:W-:Y:S01]  /*bcf0*/  ULDC.64 UR4, c[0x0][0x3f8] ;  /* 0x0000fe0000047ab9 */ /* 0x000fe20000000a00 */
[----:B------:R-:W-:Y:S01]  /*bd00*/  ULDC.64 UR6, c[0x0][0x408] ;  /* 0x0001020000067ab9 */ /* 0x000fe20000000a00 */
[----:B------:R-:W-:Y:S01]  /*bd10*/  IMAD.MOV.U32 R8, RZ, RZ, R24 ;  /* 0x000000ffff087224 */ /* 0x000fe200078e0018 */
[----:B------:R-:W-:Y:S01]  /*bd20*/  SHF.R.S32.HI R79, RZ, 0x1f, R216 ;  /* 0x0000001fff4f7819 */ /* 0x000fe200000114d8 */
[----:B------:R-:W-:Y:S01]  /*bd30*/  IMAD.MOV.U32 R9, RZ, RZ, R29 ;  /* 0x000000ffff097224 */ /* 0x000fe200078e001d */
[----:B------:R-:W-:Y:S02]  /*bd40*/  SHF.R.S32.HI R83, RZ, 0x1f, R214 ;  /* 0x0000001fff537819 */ /* 0x000fe400000114d6 */
[----:B------:R-:W-:Y:S02]  /*bd50*/  SHF.R.S32.HI R91, RZ, 0x1f, R22 ;  /* 0x0000001fff5b7819 */ /* 0x000fe40000011416 */
[----:B------:R-:W-:-:S02]  /*bd60*/  SHF.R.S32.HI R82, RZ, 0x1f, R215 ;  /* 0x0000001fff527819 */ /* 0x000fc400000114d7 */
[----:B0-----:R-:W-:-:S13]  /*bd70*/  ISETP.NE.AND P0, PT, R20, 0x1, PT ;  /* 0x000000011400780c */ /* 0x001fda0003f05270 */
[----:B------:R-:W0:Y:S08]  /*bd80*/  @P0 LDC R4, c[0x0][0x44c] ;  /* 0x00011300ff040b82 */ /* 0x000e300000000800 */
[----:B------:R-:W1:Y:S01]  /*bd90*/  @P0 LDC R5, c[0x0][0x450] ;  /* 0x00011400ff050b82 */ /* 0x000e620000000800 */
[----:B0-----:R-:W-:-:S05]  /*bda0*/  @P0 IMAD.HI.U32 R4, R3, R4, RZ ;  /* 0x0000000403040227 */ /* 0x001fca00078e00ff */
[----:B-1----:R-:W-:Y:S01]  /*bdb0*/  @P0 SHF.R.U32.HI R3, RZ, R5, R4 ;  /* 0x00000005ff030219 */ /* 0x002fe20000011604 */
[----:B------:R-:W-:Y:S02]  /*bdc0*/  IMAD.MOV.U32 R4, RZ, RZ, R26 ;  /* 0x000000ffff047224 */ /* 0x000fe400078e001a */
[----:B------:R-:W-:Y:S01]  /*bdd0*/  IMAD.MOV.U32 R5, RZ, RZ, R31 ;  /* 0x000000ffff057224 */ /* 0x000fe200078e001f */
        /* <DEDUP_REMOVED lines=21> */
.L_x_3313:
        /* <DEDUP_REMOVED lines=12> */
[----:B------:R-:W-:Y:S01]  /*bff0*/  ULDC UR4, c[0x0][0x3f4] ;  /* 0x0000fd0000047ab9 */ /* 0x000fe20000000800 */
[----:B------:R-:W-:Y:S02]  /*c000*/  CS2R R74, SRZ ;  /* 0x00000000004a7805 */ /* 0x000fe4000001ff00 */
[----:B------:R-:W-:Y:S02]  /*c010*/  ISETP.GE.AND P3, PT, R22, UR4, PT ;  /* 0x0000000416007c0c */ /* 0x000fe4000bf66270 */
[----:B------:R-:W-:Y:S02]  /*c020*/  CS2R R76, SRZ ;  /* 0x00000000004c7805 */ /* 0x000fe4000001ff00 */
[----:B------:R-:W-:Y:S01]  /*c030*/  ISETP.GE.AND P2, PT, R215, UR4, PT ;  /* 0x00000004d7007c0c */ /* 0x000fe2000bf46270 */
[----:B------:R-:W-:Y:S01]  /*c040*/  ULDC.64 UR6, c[0x0][0x208] ;  /* 0x0000820000067ab9 */ /* 0x000fe20000000a00 */
[----:B------:R-:W-:Y:S02]  /*c050*/  ISETP.GE.AND P1, PT, R214, UR4, PT ;  /* 0x00000004d6007c0c */ /* 0x000fe4000bf26270 */
[----:B------:R-:W-:-:S05]  /*c060*/  ISETP.GE.AND P0, PT, R216, UR4, PT ;  /* 0x00000004d8007c0c */ /* 0x000fca000bf06270 */
[C---:B------:R-:W-:Y:S01]  /*c070*/  @!P3 IMAD.SHL.U32 R12, R22.reuse, 0x2, RZ ;  /* 0x00000002160cb824 */ /* 0x040fe200078e00ff */
[----:B------:R-:W-:-:S03]  /*c080*/  @!P3 SHF.L.U64.HI R13, R22, 0x1, R91 ;  /* 0x00000001160db819 */ /* 0x000fc6000001025b */
[C---:B------:R-:W-:Y:S01]  /*c090*/  @!P2 IMAD.SHL.U32 R24, R215.reuse, 0x2, RZ ;  /* 0x00000002d718a824 */ /* 0x040fe200078e00ff */
[----:B------:R-:W-:Y:S01]  /*c0a0*/  @!P2 SHF.L.U64.HI R25, R215, 0x1, R82 ;  /* 0x00000001d719a819 */ /* 0x000fe20000010252 */
[----:B------:R-:W-:Y:S01]  /*c0b0*/  @!P1 IMAD.SHL.U32 R28, R214, 0x2, RZ ;  /* 0x00000002d61c9824 */ /* 0x000fe200078e00ff */
[CC--:B--2---:R-:W-:Y:S01]  /*c0c0*/  @!P3 IADD3 R10, P5, R5.reuse, R12.reuse, RZ ;  /* 0x0000000c050ab210 */ /* 0x0c4fe20007fbe0ff */
[----:B------:R-:W-:Y:S01]  /*c0d0*/  @!P0 IMAD.SHL.U32 R15, R216, 0x2, RZ ;  /* 0x00000002d80f8824 */ /* 0x000fe200078e00ff */
[----:B----4-:R-:W-:Y:S02]  /*c0e0*/  @!P3 IADD3 R12, P4, R14, R12, RZ ;  /* 0x0000000c0e0cb210 */ /* 0x010fe40007f9e0ff */
[-C--:B------:R-:W-:Y:S01]  /*c0f0*/  @!P2 IADD3 R20, P6, R5, R24.reuse, RZ ;  /* 0x000000180514a210 */ /* 0x080fe20007fde0ff */
[----:B-1----:R-:W-:Y:S01]  /*c100*/  @!P3 IMAD.X R11, R4, 0x1, R13, P5 ;  /* 0x00000001040bb824 */ /* 0x002fe200028e060d */
[----:B------:R-:W-:Y:S01]  /*c110*/  @!P1 SHF.L.U64.HI R29, R214, 0x1, R83 ;  /* 0x00000001d61d9819 */ /* 0x000fe20000010253 */
[----:B---3--:R-:W-:Y:S01]  /*c120*/  @!P3 IMAD.X R13, R9, 0x1, R13, P4 ;  /* 0x00000001090db824 */ /* 0x008fe200020e060d */
[----:B------:R-:W-:Y:S01]  /*c130*/  @!P2 IADD3 R24, P5, R14, R24, RZ ;  /* 0x000000180e18a210 */ /* 0x000fe20007fbe0ff */
[----:B------:R-:W-:Y:S01]  /*c140*/  @!P2 IMAD.X R21, R4, 0x1, R25, P6 ;  /* 0x000000010415a824 */ /* 0x000fe200030e0619 */
[----:B------:R-:W-:-:S02]  /*c150*/  @!P1 IADD3 R26, P4, R5, R28, RZ ;  /* 0x0000001c051a9210 */ /* 0x000fc40007f9e0ff */
[----:B------:R-:W-:Y:S02]  /*c160*/  CS2R R70, SRZ ;  /* 0x0000000000467805 */ /* 0x000fe4000001ff00 */
[----:B------:R-:W-:Y:S01]  /*c170*/  @!P1 IADD3 R28, P6, R14, R28, RZ ;  /* 0x0000001c0e1c9210 */ /* 0x000fe20007fde0ff */
[----:B------:R-:W-:Y:S01]  /*c180*/  @!P2 IMAD.X R25, R9, 0x1, R25, P5 ;  /* 0x000000010919a824 */ /* 0x000fe200028e0619 */
[----:B------:R-:W-:Y:S01]  /*c190*/  @!P0 SHF.L.U64.HI R32, R216, 0x1, R79 ;  /* 0x00000001d8208819 */ /* 0x000fe2000001024f */
[----:B------:R-:W-:Y:S01]  /*c1a0*/  @!P1 IMAD.X R27, R4, 0x1, R29, P4 ;  /* 0x00000001041b9824 */ /* 0x000fe200020e061d */
[-C--:B------:R-:W-:Y:S02]  /*c1b0*/  @!P0 IADD3 R30, P5, R5, R15.reuse, RZ ;  /* 0x0000000f051e8210 */ /* 0x080fe40007fbe0ff */
[----:B------:R-:W-:Y:S02]  /*c1c0*/  CS2R R72, SRZ ;  /* 0x0000000000487805 */ /* 0x000fe4000001ff00 */
[----:B------:R-:W-:-:S02]  /*c1d0*/  @!P0 IADD3 R14, P4, R14, R15, RZ ;  /* 0x0000000f0e0e8210 */ /* 0x000fc40007f9e0ff */
[----:B------:R-:W-:Y:S02]  /*c1e0*/  CS2R R68, SRZ ;  /* 0x0000000000447805 */ /* 0x000fe4000001ff00 */
[----:B------:R-:W-:Y:S02]  /*c1f0*/  CS2R R66, SRZ ;  /* 0x0000000000427805 */ /* 0x000fe4000001ff00 */
[----:B------:R-:W-:Y:S02]  /*c200*/  CS2R R62, SRZ ;  /* 0x00000000003e7805 */ /* 0x000fe4000001ff00 */
[----:B------:R-:W-:Y:S01]  /*c210*/  CS2R R64, SRZ ;  /* 0x0000000000407805 */ /* 0x000fe2000001ff00 */
[C---:B------:R-:W-:Y:S01]  /*c220*/  @!P1 IMAD.X R29, R9.reuse, 0x1, R29, P6 ;  /* 0x00000001091d9824 */ /* 0x040fe200030e061d */
[----:B------:R1:W5:Y:S01]  /*c230*/  @!P3 LD.E.64 R74, desc[UR6][R10.64] ;  /* 0x000000060a4ab980 */ /* 0x000362000c101b00 */
[--C-:B------:R-:W-:Y:S02]  /*c240*/  @!P0 IMAD.X R31, R4, 0x1, R32.reuse, P5 ;  /* 0x00000001041f8824 */ /* 0x100fe400028e0620 */
[----:B------:R-:W-:Y:S01]  /*c250*/  @!P0 IMAD.X R15, R9, 0x1, R32, P4 ;  /* 0x00000001090f8824 */ /* 0x000fe200020e0620 */
[----:B------:R1:W5:Y:S04]  /*c260*/  @!P3 LD.E.64 R76, desc[UR6][R12.64] ;  /* 0x000000060c4cb980 */ /* 0x000368000c101b00 */
[----:B------:R1:W5:Y:S04]  /*c270*/  @!P2 LD.E.64 R70, desc[UR6][R20.64] ;  /* 0x000000061446a980 */ /* 0x000368000c101b00 */
[----:B------:R1:W5:Y:S04]  /*c280*/  @!P2 LD.E.64 R72, desc[UR6][R24.64] ;  /* 0x000000061848a980 */ /* 0x000368000c101b00 */
[----:B------:R1:W5:Y:S04]  /*c290*/  @!P1 LD.E.64 R68, desc[UR6][R26.64] ;  /* 0x000000061a449980 */ /* 0x000368000c101b00 */
[----:B------:R1:W5:Y:S04]  /*c2a0*/  @!P1 LD.E.64 R66, desc[UR6][R28.64] ;  /* 0x000000061c429980 */ /* 0x000368000c101b00 */
[----:B------:R1:W5:Y:S04]  /*c2b0*/  @!P0 LD.E.64 R62, desc[UR6][R30.64] ;  /* 0x000000061e3e8980 */ /* 0x000368000c101b00 */
[----:B------:R1:W5:Y:S02]  /*c2c0*/  @!P0 LD.E.64 R64, desc[UR6][R14.64] ;  /* 0x000000060e408980 */ /* 0x000364000c101b00 */
.L_x_2997:
[----:B------:R-:W-:Y:S05]  /*c2d0*/  BSYNC B1 ;  /* 0x0000000000017941 */ /* 0x000fea0003800000 */
.L_x_2996:
[----:B-1---5:R-:W-:Y:S01]  /*c2e0*/  IMAD.MOV.U32 R4, RZ, RZ, R62 ;  /* 0x000000ffff047224 */ /* 0x022fe200078e003e */
[----:B------:R-:W-:Y:S01]  /*c2f0*/  UMOV UR4, 0xffffffff ;  /* 0xffffffff00047882 */ /* 0x000fe20000000000 */
[----:B--2---:R-:W-:Y:S01]  /*c300*/  IMAD.MOV.U32 R5, RZ, RZ, R63 ;  /* 0x000000ffff057224 */ /* 0x004fe200078e003f */
[----:B------:R-:W-:Y:S01]  /*c310*/  CS2R R46, SRZ ;  /* 0x00000000002e7805 */ /* 0x000fe2000001ff00 */
        /* <DEDUP_REMOVED lines=35> */
.L_x_3319:
        /* <DEDUP_REMOVED lines=24> */
[CC--:B---3--:R-:W-:Y:S01]  /*c6d0*/  @!P3 IADD3 R30, P5, R5.reuse, R28.reuse, RZ ;  /* 0x0000001c051eb210 */ /* 0x0c8fe20007fbe0ff */
[----:B------:R-:W-:Y:S01]  /*c6e0*/  @!P0 IMAD.SHL.U32 R32, R216, 0x2, RZ ;  /* 0x00000002d8208824 */ /* 0x000fe200078e00ff */
[----:B----4-:R-:W-:Y:S02]  /*c6f0*/  @!P3 IADD3 R28, P4, R14, R28, RZ ;  /* 0x0000001c0e1cb210 */ /* 0x010fe40007f9e0ff */
[-C--:B------:R-:W-:Y:S01]  /*c700*/  @!P2 IADD3 R26, P6, R5, R24.reuse, RZ ;  /* 0x00000018051aa210 */ /* 0x080fe20007fde0ff */
[--C-:B--2---:R-:W-:Y:S01]  /*c710*/  @!P3 IMAD.X R31, R4, 0x1, R10.reuse, P5 ;  /* 0x00000001041fb824 */ /* 0x104fe200028e060a */
[----:B------:R-:W-:Y:S01]  /*c720*/  @!P2 IADD3 R24, P5, R14, R24, RZ ;  /* 0x000000180e18a210 */ /* 0x000fe20007fbe0ff */
[----:B0-----:R-:W-:Y:S01]  /*c730*/  @!P3 IMAD.X R29, R9, 0x1, R10, P4 ;  /* 0x00000001091db824 */ /* 0x001fe200020e060a */
[----:B------:R-:W-:Y:S01]  /*c740*/  @!P1 SHF.L.U64.HI R13, R214, 0x1, R83 ;  /* 0x00000001d60d9819 */ /* 0x000fe20000010253 */
[--C-:B------:R-:W-:Y:S01]  /*c750*/  @!P2 IMAD.X R27, R4, 0x1, R11.reuse, P6 ;  /* 0x00000001041ba824 */ /* 0x100fe200030e060b */
[-C--:B------:R-:W-:Y:S01]  /*c760*/  @!P1 IADD3 R20, P4, R5, R12.reuse, RZ ;  /* 0x0000000c05149210 */ /* 0x080fe20007f9e0ff */
[----:B------:R-:W-:Y:S01]  /*c770*/  @!P2 IMAD.X R25, R9, 0x1, R11, P5 ;  /* 0x000000010919a824 */ /* 0x000fe200028e060b */
[----:B------:R-:W-:-:S02]  /*c780*/  @!P1 IADD3 R10, P6, R14, R12, RZ ;  /* 0x0000000c0e0a9210 */ /* 0x000fc40007fde0ff */
[----:B------:R-:W-:Y:S02]  /*c790*/  CS2R R54, SRZ ;  /* 0x0000000000367805 */ /* 0x000fe4000001ff00 */
[----:B------:R-:W-:Y:S01]  /*c7a0*/  @!P0 SHF.L.U64.HI R15, R216, 0x1, R79 ;  /* 0x00000001d80f8819 */ /* 0x000fe2000001024f */
[--C-:B------:R-:W-:Y:S01]  /*c7b0*/  @!P1 IMAD.X R21, R4, 0x1, R13.reuse, P4 ;  /* 0x0000000104159824 */ /* 0x100fe200020e060d */
[-C--:B------:R-:W-:Y:S01]  /*c7c0*/  @!P0 IADD3 R12, P5, R5, R32.reuse, RZ ;  /* 0x00000020050c8210 */ /* 0x080fe20007fbe0ff */
[----:B------:R-:W-:Y:S01]  /*c7d0*/  @!P1 IMAD.X R11, R9, 0x1, R13, P6 ;  /* 0x00000001090b9824 */ /* 0x000fe200030e060d */
[----:B------:R-:W-:Y:S02]  /*c7e0*/  @!P0 IADD3 R14, P4, R14, R32, RZ ;  /* 0x000000200e0e8210 */ /* 0x000fe40007f9e0ff */
[----:B------:R-:W-:Y:S02]  /*c7f0*/  CS2R R56, SRZ ;  /* 0x0000000000387805 */ /* 0x000fe4000001ff00 */
[----:B------:R-:W-:Y:S01]  /*c800*/  CS2R R50, SRZ ;  /* 0x0000000000327805 */ /* 0x000fe2000001ff00 */
[----:B------:R-:W-:Y:S01]  /*c810*/  @!P0 IMAD.X R13, R4, 0x1, R15, P5 ;  /* 0x00000001040d8824 */ /* 0x000fe200028e060f */
[----:B------:R-:W-:-:S02]  /*c820*/  CS2R R52, SRZ ;  /* 0x0000000000347805 */ /* 0x000fc4000001ff00 */
        /* <DEDUP_REMOVED lines=8> */
[----:B------:R0:W5:Y:S04]  /*c8b0*/  @!P1 LD.E.64 R52, desc[UR6][R10.64] ;  /* 0x000000060a349980 */ /* 0x000168000c101b00 */
[----:B------:R0:W5:Y:S04]  /*c8c0*/  @!P0 LD.E.64 R46, desc[UR6][R12.64] ;  /* 0x000000060c2e8980 */ /* 0x000168000c101b00 */
[----:B------:R0:W5:Y:S02]  /*c8d0*/  @!P0 LD.E.64 R48, desc[UR6][R14.64] ;  /* 0x000000060e308980 */ /* 0x000164000c101b00 */
.L_x_3000:
[----:B------:R-:W-:Y:S05]  /*c8e0*/  BSYNC B1 ;  /* 0x0000000000017941 */ /* 0x000fea0003800000 */
.L_x_2999:
[----:B--2--5:R-:W-:Y:S01]  /*c8f0*/  IMAD.MOV.U32 R4, RZ, RZ, R46 ;  /* 0x000000ffff047224 */ /* 0x024fe200078e002e */
[----:B------:R-:W-:Y:S01]  /*c900*/  UMOV UR4, 0xffffffff ;  /* 0xffffffff00047882 */ /* 0x000fe20000000000 */
[----:B---3--:R-:W-:Y:S02]  /*c910*/  IMAD.MOV.U32 R5, RZ, RZ, R47 ;  /* 0x000000ffff057224 */ /* 0x008fe400078e002f */
        /* <DEDUP_REMOVED lines=35> */
.L_x_3325:
        /* <DEDUP_REMOVED lines=27> */
[----:B0-----:R-:W-:Y:S02]  /*cd00*/  @!P3 IADD3 R32, P4, R14, R32, RZ ;  /* 0x000000200e20b210 */ /* 0x001fe40007f9e0ff */
[-C--:B------:R-:W-:Y:S01]  /*cd10*/  @!P2 IADD3 R30, P6, R5, R24.reuse, RZ ;  /* 0x00000018051ea210 */ /* 0x080fe20007fde0ff */
[--C-:B--2---:R-:W-:Y:S01]  /*cd20*/  @!P3 IMAD.X R81, R4, 0x1, R10.reuse, P5 ;  /* 0x000000010451b824 */ /* 0x104fe200028e060a */
[----:B------:R-:W-:Y:S01]  /*cd30*/  @!P2 IADD3 R24, P5, R14, R24, RZ ;  /* 0x000000180e18a210 */ /* 0x000fe20007fbe0ff */
[----:B------:R-:W-:Y:S01]  /*cd40*/  @!P3 IMAD.X R33, R9, 0x1, R10, P4 ;  /* 0x000000010921b824 */ /* 0x000fe200020e060a */
        /* <DEDUP_REMOVED lines=26> */
.L_x_3003:
[----:B------:R-:W-:Y:S05]  /*cef0*/  BSYNC B1 ;  /* 0x0000000000017941 */ /* 0x000fea0003800000 */
.L_x_3002:
        /* <DEDUP_REMOVED lines=35> */
[----:B-1----:R-:W0:Y:S04]  /*d130*/  SHFL.IDX PT, R8, R8, 0x3, 0x181f ;  /* 0x00781f0008087f89 */ /* 0x002e2800000e0000 */
[----:B------:R1:W2:Y:S04]  /*d140*/  SHFL.IDX PT, R10, R6, 0x3, 0x181f ;  /* 0x00781f00060a7f89 */ /* 0x0002a800000e0000 */
[----:B------:R1:W3:Y:S04]  /*d150*/  SHFL.IDX PT, R9, R7, 0x3, 0x181f ;  /* 0x00781f0007097f89 */ /* 0x0002e800000e0000 */
[----:B----4-:R-:W4:Y:S02]  /*d160*/  SHFL.IDX PT, R3, R3, 0x3, 0x181f ;  /* 0x00781f0003037f89 */ /* 0x010f2400000e0000 */
.L_x_3331:
[----:B-1----:R-:W5:Y:S01]  /*d170*/  LDL R7, [R1+0x68] ;  /* 0x0000680001077983 */ /* 0x002f620000100800 */
        /* <DEDUP_REMOVED lines=9> */
[----:B-----5:R-:W-:-:S04]  /*d210*/  LEA.HI R6, R7, R7, RZ, 0x1 ;  /* 0x0000000707067211 */ /* 0x020fc800078f08ff */
[----:B------:R-:W-:-:S05]  /*d220*/  LOP3.LUT R6, R6, 0xfffffffe, RZ, 0xc0, !PT ;  /* 0xfffffffe06067812 */ /* 0x000fca00078ec0ff */
[----:B------:R-:W-:Y:S01]  /*d230*/  IMAD.IADD R143, R7, 0x1, -R6 ;  /* 0x00000001078f7824 */ /* 0x000fe200078e0a06 */
[----:B------:R-:W-:-:S04]  /*d240*/  CS2R R6, SRZ ;  /* 0x0000000000067805 */ /* 0x000fc8000001ff00 */
[----:B------:R-:W-:Y:S01]  /*d250*/  SHF.L.U32 R143, R143, 0x1f, RZ ;  /* 0x0000001f8f8f7819 */ /* 0x000fe200000006ff */
[----:B------:R-:W-:Y:S06]  /*d260*/  @P0 BRA `(.L_x_3006) ;  /* 0x0000000000b80947 */ /* 0x000fec0003800000 */
        /* <DEDUP_REMOVED lines=13> */
[-C--:B--2---:R-:W-:Y:S01]  /*d340*/  @!P3 IADD3 R100, P5, R10, R94.reuse, RZ ;  /* 0x0000005e0a64b210 */ /* 0x084fe20007fbe0ff */
[----:B------:R-:W-:Y:S01]  /*d350*/  @!P0 IMAD.SHL.U32 R5, R216, 0x2, RZ ;  /* 0x00000002d8058824 */ /* 0x000fe200078e00ff */
[----:B----4-:R-:W-:Y:S02]  /*d360*/  @!P3 IADD3 R94, P4, R3, R94, RZ ;  /* 0x0000005e035eb210 */ /* 0x010fe40007f9e0ff */
[-C--:B------:R-:W-:Y:S01]  /*d370*/  @!P2 IADD3 R92, P6, R10, R90.reuse, RZ ;  /* 0x0000005a0a5ca210 */ /* 0x080fe20007fde0ff */
[----:B0-----:R-:W-:Y:S01]  /*d380*/  @!P3 IMAD.X R101, R8, 0x1, R91, P5 ;  /* 0x000000010865b824 */ /* 0x001fe200028e065b */
[----:B------:R-:W-:Y:S01]  /*d390*/  @!P1 SHF.L.U64.HI R83, R214, 0x1, R83 ;  /* 0x00000001d6539819 */ /* 0x000fe20000010253 */
[----:B---3--:R-:W-:Y:S01]  /*d3a0*/  @!P3 IMAD.X R95, R9, 0x1, R91, P4 ;  /* 0x00000001095fb824 */ /* 0x008fe200020e065b */
[----:B------:R-:W-:Y:S01]  /*d3b0*/  @!P2 IADD3 R90, P5, R3, R90, RZ ;  /* 0x0000005a035aa210 */ /* 0x000fe20007fbe0ff */
[----:B------:R-:W-:Y:S01]  /*d3c0*/  @!P2 IMAD.X R93, R8, 0x1, R82, P6 ;  /* 0x00000001085da824 */ /* 0x000fe200030e0652 */
[----:B------:R-:W-:-:S02]  /*d3d0*/  @!P1 IADD3 R80, P4, R10, R78, RZ ;  /* 0x0000004e0a509210 */ /* 0x000fc40007f9e0ff */
[----:B------:R-:W-:Y:S02]  /*d3e0*/  CS2R R20, SRZ ;  /* 0x0000000000147805 */ /* 0x000fe4000001ff00 */
[----:B------:R-:W-:Y:S01]  /*d3f0*/  @!P1 IADD3 R78, P6, R3, R78, RZ ;  /* 0x0000004e034e9210 */ /* 0x000fe20007fde0ff */
[C---:B------:R-:W-:Y:S01]  /*d400*/  @!P2 IMAD.X R91, R9.reuse, 0x1, R82, P5 ;  /* 0x00000001095ba824 */ /* 0x040fe200028e0652 */
[----:B------:R-:W-:Y:S01]  /*d410*/  @!P0 SHF.L.U64.HI R4, R216, 0x1, R79 ;  /* 0x00000001d8048819 */ /* 0x000fe2000001024f */
[--C-:B------:R-:W-:Y:S01]  /*d420*/  @!P1 IMAD.X R81, R8, 0x1, R83.reuse, P4 ;  /* 0x0000000108519824 */ /* 0x100fe200020e0653 */
[-C--:B------:R-:W-:Y:S01]  /*d430*/  @!P0 IADD3 R10, P5, R10, R5.reuse, RZ ;  /* 0x000000050a0a8210 */ /* 0x080fe20007fbe0ff */
[----:B------:R-:W-:Y:S01]  /*d440*/  @!P1 IMAD.X R79, R9, 0x1, R83, P6 ;  /* 0x00000001094f9824 */ /* 0x000fe200030e0653 */
[----:B------:R-:W-:Y:S02]  /*d450*/  @!P0 IADD3 R82, P4, R3, R5, RZ ;  /* 0x0000000503528210 */ /* 0x000fe40007f9e0ff */
[----:B------:R-:W-:-:S02]  /*d460*/  CS2R R24, SRZ ;  /* 0x0000000000187805 */ /* 0x000fc4000001ff00 */
[----:B------:R-:W-:Y:S01]  /*d470*/  CS2R R12, SRZ ;  /* 0x00000000000c7805 */ /* 0x000fe2000001ff00 */
[--C-:B------:R-:W-:Y:S01]  /*d480*/  @!P0 IMAD.X R11, R8, 0x1, R4.reuse, P5 ;  /* 0x00000001080b8824 */ /* 0x100fe200028e0604 */
[----:B------:R-:W-:Y:S01]  /*d490*/  CS2R R14, SRZ ;  /* 0x00000000000e7805 */ /* 0x000fe2000001ff00 */
[----:B------:R-:W-:Y:S01]  /*d4a0*/  @!P0 IMAD.X R83, R9, 0x1, R4, P4 ;  /* 0x0000000109538824 */ /* 0x000fe200020e0604 */
[----:B------:R-:W-:Y:S02]  /*d4b0*/  CS2R R4, SRZ ;  /* 0x0000000000047805 */ /* 0x000fe4000001ff00 */
[----:B------:R-:W-:Y:S01]  /*d4c0*/  CS2R R6, SRZ ;  /* 0x0000000000067805 */ /* 0x000fe2000001ff00 */
        /* <DEDUP_REMOVED lines=8> */
.L_x_3006:
[----:B------:R-:W-:Y:S05]  /*d550*/  BSYNC B1 ;  /* 0x0000000000017941 */ /* 0x000fea0003800000 */
.L_x_3005:
[----:B------:R-:W4:Y:S01]  /*d560*/  SYNCS.PHASECHK.TRANS64.TRYWAIT P0, [R16+URZ+0x38800], R143 ;  /* 0x0388008f100075a7 */ /* 0x000f22000800017f */
[----:B0----5:R-:W-:Y:S01]  /*d570*/  IMAD.MOV.U32 R8, RZ, RZ, R5 ;  /* 0x000000ffff087224 */ /* 0x021fe200078e0005 */
[----:B------:R-:W-:Y:S01]  /*d580*/  BSSY B1, `(.L_x_3007) ;  /* 0x0000021000017945 */ /* 0x000fe20003800000 */
[----:B---3--:R-:W-:Y:S02]  /*d590*/  IMAD.MOV.U32 R9, RZ, RZ, R12 ;  /* 0x000000ffff097224 */ /* 0x008fe400078e000c */
[----:B-12---:R-:W-:Y:S01]  /*d5a0*/  IMAD.MOV.U32 R10, RZ, RZ, R30 ;  /* 0x000000ffff0a7224 */ /* 0x006fe200078e001e */
[----:B------:R-:W-:Y:S01]  /*d5b0*/  PRMT R79, R8, 0x7610, R79 ;  /* 0x00007610084f7816 */ /* 0x000fe2000000004f */
[----:B------:R-:W-:Y:S01]  /*d5c0*/  IMAD.MOV.U32 R8, RZ, RZ, R20 ;  /* 0x000000ffff087224 */ /* 0x000fe200078e0014 */
[----:B------:R-:W-:Y:S01]  /*d5d0*/  PRMT R82, R9, 0x7610, R82 ;  /* 0x0000761009527816 */ /* 0x000fe20000000052 */
[----:B------:R-:W-:Y:S01]  /*d5e0*/  IMAD.MOV.U32 R9, RZ, RZ, R21 ;  /* 0x000000ffff097224 */ /* 0x000fe200078e0015 */
[----:B------:R-:W-:Y:S01]  /*d5f0*/  PRMT R95, R10, 0x7610, R95 ;  /* 0x000076100a5f7816 */ /* 0x000fe2000000005f */
[----:B----4-:R-:W-:Y:S01]  /*d600*/  IMAD.MOV.U32 R3, RZ, RZ, R4 ;  /* 0x000000ffff037224 */ /* 0x010fe200078e0004 */
        /* <DEDUP_REMOVED lines=17> */
[----:B------:R-:W-:Y:S01]  /*d720*/  IMAD.MOV.U32 R8, RZ, RZ, R32 ;  /* 0x000000ffff087224 */ /* 0x000fe200078e0020 */
[----:B------:R-:W-:Y:S01]  /*d730*/  PRMT R90, R9, 0x7610, R90 ;  /* 0x00007610095a7816 */ /* 0x000fe2000000005a */
[----:B------:R-:W-:Y:S01]  /*d740*/  IMAD.MOV.U32 R9, RZ, RZ, R33 ;  /* 0x000000ffff097224 */ /* 0x000fe200078e0021 */
[----:B------:R-:W-:-:S02]  /*d750*/  ISETP.GE.AND P1, PT, R212, R3, PT ;  /* 0x00000003d400720c */ /* 0x000fc40003f26270 */
[----:B------:R-:W-:Y:S02]  /*d760*/  PRMT R93, R10, 0x7610, R93 ;  /* 0x000076100a5d7816 */ /* 0x000fe4000000005d */
[----:B------:R-:W-:Y:S01]  /*d770*/  PRMT R94, R11, 0x7610, R94 ;  /* 0x000076100b5e7816 */ /* 0x000fe2000000005e */
[----:B------:R-:W-:Y:S08]  /*d780*/  @!P0 BRA `(.L_x_3008) ;  /* 0x0000024c00ac8947 */ /* 0x000ff00003800000 */
.L_x_3332:
[----:B------:R-:W-:Y:S05]  /*d790*/  BSYNC B1 ;  /* 0x0000000000017941 */ /* 0x000fea0003800000 */
.L_x_3007:
[----:B------:R-:W-:Y:S01]  /*d7a0*/  BSSY B1, `(.L_x_3009) ;  /* 0x00000cb000017945 */ /* 0x000fe20003800000 */
[----:B------:R-:W-:Y:S02]  /*d7b0*/  PRMT R101, R8, 0x7610, R101 ;  /* 0x0000761008657816 */ /* 0x000fe40000000065 */
[----:B------:R-:W-:Y:S01]  /*d7c0*/  PRMT R106, R9, 0x7610, R106 ;  /* 0x00007610096a7816 */ /* 0x000fe2000000006a */
[----:B------:R-:W-:Y:S06]  /*d7d0*/  @P1 BRA `(.L_x_3010) ;  /* 0x0000000c001c1947 */ /* 0x000fec0003800000 */
[----:B------:R-:W1:Y:S01]  /*d7e0*/  LDC R9, c[0x0][0x3f4] ;  /* 0x0000fd00ff097b82 */ /* 0x000e620000000800 */
[----:B------:R-:W-:Y:S01]  /*d7f0*/  BSSY B2, `(.L_x_3011) ;  /* 0x0000034000027945 */ /* 0x000fe20003800000 */
[-C--:B-1----:R-:W-:Y:S02]  /*d800*/  ISETP.GE.AND P0, PT, R22, R9.reuse, PT ;  /* 0x000000091600720c */ /* 0x082fe40003f06270 */
[-C--:B------:R-:W-:Y:S02]  /*d810*/  ISETP.GE.AND P1, PT, R215, R9.reuse, PT ;  /* 0x00000009d700720c */ /* 0x080fe40003f26270 */
[-C--:B------:R-:W-:Y:S02]  /*d820*/  ISETP.GE.AND P2, PT, R214, R9.reuse, PT ;  /* 0x00000009d600720c */ /* 0x080fe40003f46270 */
[----:B------:R-:W-:-:S07]  /*d830*/  ISETP.GE.AND P3, PT, R216, R9, PT ;  /* 0x00000009d800720c */ /* 0x000fce0003f66270 */
[----:B------:R-:W-:Y:S06]  /*d840*/  @P0 BRA `(.L_x_3012) ;  /* 0x0000000000b80947 */ /* 0x000fec0003800000 */
[----:B------:R-:W1:Y:S01]  /*d850*/  LDS.128 R8, [R0] ;  /* 0x0000000000087984 */ /* 0x000e620000000c00 */
        /* <DEDUP_REMOVED lines=8> */
[----:B0-----:R-:W-:Y:S01]  /*d8e0*/  PRMT R143, R141, 0x5410, R74 ;  /* 0x000054108d8f7816 */ /* 0x001fe2000000004a */
[----:B------:R-:W-:Y:S01]  /*d8f0*/  IMAD.U32 R141, R140, 0x10000, RZ ;  /* 0x000100008c8d7824 */ /* 0x000fe200078e00ff */
[----:B------:R-:W-:Y:S02]  /*d900*/  LOP3.LUT R142, R142, 0xffff0000, RZ, 0xc0, !PT ;  /* 0xffff00008e8e7812 */ /* 0x000fe400078ec0ff */
[----:B------:R-:W-:Y:S02]  /*d910*/  LOP3.LUT R140, R140, 0xffff0000, RZ, 0xc0, !PT ;  /* 0xffff00008c8c7812 */ /* 0x000fe400078ec0ff */
[C---:B-1----:R-:W-:Y:S01]  /*d920*/  LOP3.LUT R75, R10.reuse, 0xffff0000, RZ, 0xc0, !PT ;  /* 0xffff00000a4b7812 */ /* 0x042fe200078ec0ff */
[----:B------:R-:W-:Y:S01]  /*d930*/  IMAD.U32 R74, R10, 0x10000, RZ ;  /* 0x000100000a4a7824 */ /* 0x000fe200078e00ff */
[C---:B------:R-:W-:Y:S01]  /*d940*/  LOP3.LUT R77, R11.reuse, 0xffff0000, RZ, 0xc0, !PT ;  /* 0xffff00000b4d7812 */ /* 0x040fe200078ec0ff */
[----:B------:R-:W-:Y:S01]  /*d950*/  IMAD.U32 R76, R11, 0x10000, RZ ;  /* 0x000100000b4c7824 */ /* 0x000fe200078e00ff */
[C---:B------:R-:W-:Y:S01]  /*d960*/  LOP3.LUT R11, R8.reuse, 0xffff0000, RZ, 0xc0, !PT ;  /* 0xffff0000080b7812 */ /* 0x040fe200078ec0ff */
[C---:B------:R-:W-:Y:S01]  /*d970*/  FMUL.FTZ R145, R75.reuse, R144 ;  /* 0x000000904b917220 */ /* 0x040fe20000410000 */
[----:B------:R-:W-:Y:S01]  /*d980*/  FMUL.FTZ R75, R75, R141 ;  /* 0x0000008d4b4b7220 */ /* 0x000fe20000410000 */
[----:B------:R-:W-:-:S02]  /*d990*/  IMAD.U32 R10, R8, 0x10000, RZ ;  /* 0x00010000080a7824 */ /* 0x000fc400078e00ff */
[----:B------:R-:W-:Y:S01]  /*d9a0*/  FMUL.FTZ R147, R77, R142 ;  /* 0x0000008e4d937220 */ /* 0x000fe20000410000 */
[C---:B------:R-:W-:Y:S01]  /*d9b0*/  FFMA.FTZ R145, R74.reuse, R141, -R145 ;  /* 0x0000008d4a917223 */ /* 0x040fe20000010891 */
[----:B------:R-:W-:Y:S01]  /*d9c0*/  FFMA.FTZ R144, R74, R144, R75 ;  /* 0x000000904a907223 */ /* 0x000fe2000001004b */
[----:B------:R-:W-:Y:S02]  /*d9d0*/  IMAD.U32 R8, R9, 0x10000, RZ ;  /* 0x0001000009087824 */ /* 0x000fe400078e00ff */
        /* <DEDUP_REMOVED lines=21> */
.L_x_3012:
[----:B------:R-:W-:Y:S05]  /*db30*/  BSYNC B2 ;  /* 0x0000000000027941 */ /* 0x000fea0003800000 */
.L_x_3011:
[----:B------:R-:W-:Y:S04]  /*db40*/  BSSY B2, `(.L_x_3013) ;  /* 0x0000030000027945 */ /* 0x000fe80003800000 */
[----:B------:R-:W-:Y:S05]  /*db50*/  @P1 BRA `(.L_x_3014) ;  /* 0x0000000000b81947 */ /* 0x000fea0003800000 */
[----:B-1----:R-:W1:Y:S01]  /*db60*/  LDS.128 R8, [R0+0x4000] ;  /* 0x0040000000087984 */ /* 0x002e620000000c00 */
        /* <DEDUP_REMOVED lines=12> */
[C---:B-1----:R-:W-:Y:S01]  /*dc30*/  LOP3.LUT R71, R10.reuse, 0xffff0000, RZ, 0xc0, !PT ;  /* 0xffff00000a477812 */ /* 0x042fe200078ec0ff */
        /* <DEDUP_REMOVED lines=32> */
.L_x_3014:
[----:B------:R-:W-:Y:S05]  /*de40*/  BSYNC B2 ;  /* 0x0000000000027941 */ /* 0x000fea0003800000 */
.L_x_3013:
[----:B------:R-:W-:Y:S04]  /*de50*/  BSSY B2, `(.L_x_3015) ;  /* 0x0000030000027945 */ /* 0x000fe80003800000 */
[----:B------:R-:W-:Y:S05]  /*de60*/  @P2 BRA `(.L_x_3016) ;  /* 0x0000000000b82947 */ /* 0x000fea0003800000 */
[----:B-12---:R-:W1:Y:S01]  /*de70*/  LDS.128 R8, [R0+0x8000] ;  /* 0x0080000000087984 */ /* 0x006e620000000c00 */
        /* <DEDUP_REMOVED lines=45> */
.L_x_3016:
[----:B------:R-:W-:Y:S05]  /*e150*/  BSYNC B2 ;  /* 0x0000000000027941 */ /* 0x000fea0003800000 */
.L_x_3015:
[----:B------:R-:W-:Y:S05]  /*e160*/  @P3 BRA `(.L_x_3010) ;  /* 0x0000000000b83947 */ /* 0x000fea0003800000 */
[----:B-123--:R-:W1:Y:S01]  /*e170*/  LDS.128 R8, [R0+0xc000] ;  /* 0x00c0000000087984 */ /* 0x00ee620000000c00 */
        /* <DEDUP_REMOVED lines=45> */
.L_x_3010:
[----:B------:R-:W-:Y:S05]  /*e450*/  BSYNC B1 ;  /* 0x0000000000017941 */ /* 0x000fea0003800000 */
.L_x_3009:
[----:B-1234-:R-:W-:Y:S01]  /*e460*/  VIADD R8, R212, 0x20 ;  /* 0x00000020d4087836 */ /* 0x01efe20000000000 */
[----:B------:R-:W-:Y:S04]  /*e470*/  BSSY B1, `(.L_x_3017) ;  /* 0x00000ca000017945 */ /* 0x000fe80003800000 */
[----:B------:R-:W-:-:S13]  /*e480*/  ISETP.GE.AND P0, PT, R8, R3, PT ;  /* 0x000000030800720c */ /* 0x000fda0003f06270 */
[----:B------:R-:W-:Y:S05]  /*e490*/  @P0 BRA `(.L_x_3018) ;  /* 0x0000000c001c0947 */ /* 0x000fea0003800000 */
[----:B------:R-:W1:Y:S01]  /*e4a0*/  LDC R9, c[0x0][0x3f4] ;  /* 0x0000fd00ff097b82 */ /* 0x000e620000000800 */
[----:B------:R-:W-:Y:S01]  /*e4b0*/  BSSY B2, `(.L_x_3019) ;  /* 0x0000034000027945 */ /* 0x000fe20003800000 */
[-C--:B-1----:R-:W-:Y:S02]  /*e4c0*/  ISETP.GE.AND P0, PT, R22, R9.reuse, PT ;  /* 0x000000091600720c */ /* 0x082fe40003f06270 */
[-C--:B------:R-:W-:Y:S02]  /*e4d0*/  ISETP.GE.AND P1, PT, R215, R9.reuse, PT ;  /* 0x00000009d700720c */ /* 0x080fe40003f26270 */
[-C--:B------:R-:W-:Y:S02]  /*e4e0*/  ISETP.GE.AND P2, PT, R214, R9.reuse, PT ;  /* 0x00000009d600720c */ /* 0x080fe40003f46270 */
[----:B------:R-:W-:-:S07]  /*e4f0*/  ISETP.GE.AND P3, PT, R216, R9, PT ;  /* 0x00000009d800720c */ /* 0x000fce0003f66270 */
[----:B------:R-:W-:Y:S06]  /*e500*/  @P0 BRA `(.L_x_3020) ;  /* 0x0000000000b80947 */ /* 0x000fec0003800000 */
[----:B------:R-:W1:Y:S01]  /*e510*/  LDS.128 R8, [R0+0x1000] ;  /* 0x0010000000087984 */ /* 0x000e620000000c00 */
        /* <DEDUP_REMOVED lines=45> */
.L_x_3020:
[----:B------:R-:W-:Y:S05]  /*e7f0*/  BSYNC B2 ;  /* 0x0000000000027941 */ /* 0x000fea0003800000 */
.L_x_3019:
        /* <DEDUP_REMOVED lines=48> */
.L_x_3022:
[----:B------:R-:W-:Y:S05]  /*eb00*/  BSYNC B2 ;  /* 0x0000000000027941 */ /* 0x000fea0003800000 */
.L_x_3021:
        /* <DEDUP_REMOVED lines=48> */
.L_x_3024:
[----:B------:R-:W-:Y:S05]  /*ee10*/  BSYNC B2 ;  /* 0x0000000000027941 */ /* 0x000fea0003800000 */
.L_x_3023:
        /* <DEDUP_REMOVED lines=47> */
.L_x_3018:
[----:B------:R-:W-:Y:S05]  /*f110*/  BSYNC B1 ;  /* 0x0000000000017941 */ /* 0x000fea0003800000 */
.L_x_3017:
        /* <DEDUP_REMOVED lines=57> */
.L_x_3028:
[----:B------:R-:W-:Y:S05]  /*f4b0*/  BSYNC B2 ;  /* 0x0000000000027941 */ /* 0x000fea0003800000 */
.L_x_3027:
        /* <DEDUP_REMOVED lines=48> */
.L_x_3030:
[----:B------:R-:W-:Y:S05]  /*f7c0*/  BSYNC B2 ;  /* 0x0000000000027941 */ /* 0x000fea0003800000 */
.L_x_3029:
[----:B------:R-:W-:Y:S04]  /*f7d0*/  BSSY B2, `(.L_x_3031) ;  /* 0x0000030000027945 */ /* 0x000fe80003800000 */
[----:B------:R-:W-:Y:S05]  /*f7e0*/  @P2 BRA `(.L_x_3032) ;  /* 0x0000000000b82947 */ /* 0x000fea0003800000 */
[----:B-12---:R-:W1:Y:S01]  /*f7f0*/  LDS.128 R8, [R0+0xa000] ;  /* 0x00a0000000087984 */ /* 0x006e620000000c00 */
[--C-:B------:R-:W-:Y:S02]  /*f800*/  SHF.R.U64 R34, R34, 0x10, R35.reuse ;  /* 0x0000001022227819 */ /* 0x100fe40000001223 */
[----:B------:R-:W-:Y:S02]  /*f810*/  SHF.R.U32.HI R39, RZ, 0x10, R35 ;  /* 0x00000010ff277819 */ /* 0x000fe40000011623 */
[--C-:B------:R-:W-:Y:S02]  /*f820*/  SHF.R.U64 R35, R36, 0x10, R37.reuse ;  /* 0x0000001024237819 */ /* 0x100fe40000001225 */
[----:B------:R-:W-:Y:S02]  /*f830*/  SHF.R.U32.HI R36, RZ, 0x10, R37 ;  /* 0x00000010ff247819 */ /* 0x000fe40000011625 */
[----:B------:R-:W-:Y:S02]  /*f840*/  PRMT R96, R96, 0x5410, R39 ;  /* 0x0000541060607816 */ /* 0x000fe40000000027 */
[----:B------:R-:W-:-:S02]  /*f850*/  PRMT R99, R99, 0x5410, R36 ;  /* 0x0000541063637816 */ /* 0x000fc40000000024 */
[----:B------:R-:W-:Y:S01]  /*f860*/  PRMT R98, R98, 0x5410, R35 ;  /* 0x0000541062627816 */ /* 0x000fe20000000023 */
[C---:B------:R-:W-:Y:S01]  /*f870*/  IMAD.U32 R38, R96.reuse, 0x10000, RZ ;  /* 0x0001000060267824 */ /* 0x040fe200078e00ff */
        /* <DEDUP_REMOVED lines=9> */
[----:B------:R-:W-:Y:S01]  /*f910*/  FMUL.FTZ R41, R35, R39 ;  /* 0x0000002723297220 */ /* 0x000fe20000410000 */
[C---:B------:R-:W-:Y:S01]  /*f920*/  FMUL.FTZ R35, R37.reuse, R99 ;  /* 0x0000006325237220 */ /* 0x040fe20000410000 */
[----:B------:R-:W-:Y:S02]  /*f930*/  IMAD.U32 R10, R8, 0x10000, RZ ;  /* 0x00010000080a7824 */ /* 0x000fe400078e00ff */
[C---:B------:R-:W-:Y:S01]  /*f940*/  FFMA.FTZ R43, R34.reuse, R39, R42 ;  /* 0x00000027222b7223 */ /* 0x040fe2000001002a */
[----:B------:R-:W-:Y:S01]  /*f950*/  FMUL.FTZ R39, R37, R96 ;  /* 0x0000006025277220 */ /* 0x000fe20000410000 */
[C---:B------:R-:W-:Y:S02]  /*f960*/  IMAD.U32 R11, R9.reuse, 0x10000, RZ ;  /* 0x00010000090b7824 */ /* 0x040fe400078e00ff */
[----:B------:R-:W-:Y:S01]  /*f970*/  FFMA.FTZ R40, R34, R38, -R41 ;  /* 0x0000002622287223 */ /* 0x000fe20000010829 */
[----:B------:R-:W-:Y:S01]  /*f980*/  IMAD.U32 R37, R98, 0x10000, RZ ;  /* 0x0001000062257824 */ /* 0x000fe200078e00ff */
[----:B------:R-:W-:Y:S01]  /*f990*/  LOP3.LUT R8, R8, 0xffff0000, RZ, 0xc0, !PT ;  /* 0xffff000008087812 */ /* 0x000fe200078ec0ff */
[----:B------:R-:W-:Y:S01]  /*f9a0*/  FFMA.FTZ R96, R36, R96, -R35 ;  /* 0x0000006024607223 */ /* 0x000fe20000010823 */
[----:B------:R-:W-:Y:S01]  /*f9b0*/  LOP3.LUT R9, R9, 0xffff0000, RZ, 0xc0, !PT ;  /* 0xffff000009097812 */ /* 0x000fe200078ec0ff */
[C---:B------:R-:W-:Y:S01]  /*f9c0*/  IMAD.U32 R35, R97.reuse, 0x10000, RZ ;  /* 0x0001000061237824 */ /* 0x040fe200078e00ff */
[----:B------:R-:W-:Y:S01]  /*f9d0*/  LOP3.LUT R98, R98, 0xffff0000, RZ, 0xc0, !PT ;  /* 0xffff000062627812 */ /* 0x000fe200078ec0ff */
[----:B------:R-:W-:Y:S01]  /*f9e0*/  FFMA.FTZ R99, R36, R99, R39 ;  /* 0x0000006324637223 */ /* 0x000fe20000010027 */
[----:B------:R-:W-:Y:S01]  /*f9f0*/  LOP3.LUT R34, R97, 0xffff0000, RZ, 0xc0, !PT ;  /* 0xffff000061227812 */ /* 0x000fe200078ec0ff */
[C---:B------:R-:W-:Y:S01]  /*fa00*/  FMUL.FTZ R39, R8.reuse, R37 ;  /* 0x0000002508277220 */ /* 0x040fe20000410000 */
[----:B------:R-:W-:Y:S01]  /*fa10*/  FMUL.FTZ R36, R8, R35 ;  /* 0x0000002308247220 */ /* 0x000fe20000410000 */
[----:B------:R-:W-:-:S02]  /*fa20*/  FMUL.FTZ R38, R9, R98 ;  /* 0x0000006209267220 */ /* 0x000fc40000410000 */
[-C--:B------:R-:W-:Y:S01]  /*fa30*/  FMUL.FTZ R41, R9, R34.reuse ;  /* 0x0000002209297220 */ /* 0x080fe20000410000 */
[C---:B------:R-:W-:Y:S01]  /*fa40*/  FFMA.FTZ R8, R10.reuse, R35, -R39 ;  /* 0x000000230a087223 */ /* 0x040fe20000010827 */
[----:B------:R-:W-:Y:S01]  /*fa50*/  FFMA.FTZ R37, R10, R37, R36 ;  /* 0x000000250a257223 */ /* 0x000fe20000010024 */
[C---:B------:R-:W-:Y:S01]  /*fa60*/  FFMA.FTZ R9, R11.reuse, R34, -R38 ;  /* 0x000000220b097223 */ /* 0x040fe20000010826 */
[----:B------:R-:W-:Y:S01]  /*fa70*/  FFMA.FTZ R98, R11, R98, R41 ;  /* 0x000000620b627223 */ /* 0x000fe20000010029 */
[----:B------:R-:W-:Y:S02]  /*fa80*/  F2FP.BF16.F32.PACK_AB R10, R43, R40 ;  /* 0x000000282b0a723e */ /* 0x000fe400000010ff */
[----:B------:R-:W-:Y:S02]  /*fa90*/  F2FP.BF16.F32.PACK_AB R11, R99, R96 ;  /* 0x00000060630b723e */ /* 0x000fe400000010ff */
[----:B------:R-:W-:Y:S02]  /*faa0*/  F2FP.BF16.F32.PACK_AB R8, R37, R8 ;  /* 0x000000082508723e */ /* 0x000fe400000010ff */
[----:B------:R-:W-:-:S05]  /*fab0*/  F2FP.BF16.F32.PACK_AB R9, R98, R9 ;  /* 0x000000096209723e */ /* 0x000fca00000010ff */
[----:B------:R3:W-:Y:S02]  /*fac0*/  STS.128 [R0+0xa000], R8 ;  /* 0x00a0000800007388 */ /* 0x0007e40000000c00 */
.L_x_3032:
[----:B------:R-:W-:Y:S05]  /*fad0*/  BSYNC B2 ;  /* 0x0000000000027941 */ /* 0x000fea0003800000 */
.L_x_3031:
        /* <DEDUP_REMOVED lines=47> */
.L_x_3026:
[----:B------:R-:W-:Y:S05]  /*fdd0*/  BSYNC B1 ;  /* 0x0000000000017941 */ /* 0x000fea0003800000 */
.L_x_3025:
[----:B-1234-:R-:W-:-:S05]  /*fde0*/  VIADD R8, R212, 0x60 ;  /* 0x00000060d4087836 */ /* 0x01efca0000000000 */
        /* <DEDUP_REMOVED lines=22> */
[C---:B-1----:R-:W-:Y:S01]  /*ff50*/  LOP3.LUT R27, R10.reuse, 0xffff0000, RZ, 0xc0, !PT ;  /* 0xffff00000a1b7812 */ /* 0x042fe200078ec0ff */
        /* <DEDUP_REMOVED lines=32> */
.L_x_3035:
[----:B------:R-:W-:Y:S05]  /*10160*/  BSYNC B1 ;  /* 0x0000000000017941 */ /* 0x000fea0003800000 */
.L_x_3034:
[----:B------:R-:W-:Y:S04]  /*10170*/  BSSY B1, `(.L_x_3036) ;  /* 0x0000030000017945 */ /* 0x000fe80003800000 */
[----:B------:R-:W-:Y:S05]  /*10180*/  @P1 BRA `(.L_x_3037) ;  /* 0x0000000000b81947 */ /* 0x000fea0003800000 */
[----:B-1----:R-:W1:Y:S01]  /*10190*/  LDS.128 R8, [R0+0x7000] ;  /* 0x0070000000087984 */ /* 0x002e620000000c00 */
        /* <DEDUP_REMOVED lines=45> */
.L_x_3037:
[----:B------:R-:W-:Y:S05]  /*10470*/  BSYNC B1 ;  /* 0x0000000000017941 */ /* 0x000fea0003800000 */
.L_x_3036:
[----:B------:R-:W-:Y:S04]  /*10480*/  BSSY B1, `(.L_x_3038) ;  /* 0x0000030000017945 */ /* 0x000fe80003800000 */
[----:B------:R-:W-:Y:S05]  /*10490*/  @P2 BRA `(.L_x_3039) ;  /* 0x0000000000b82947 */ /* 0x000fea0003800000 */
[----:B-12---:R-:W1:Y:S01]  /*104a0*/  LDS.128 R8, [R0+0xb000] ;  /* 0x00b0000000087984 */ /* 0x006e620000000c00 */
        /* <DEDUP_REMOVED lines=45> */
.L_x_3039:
[----:B------:R-:W-:Y:S05]  /*10780*/  BSYNC B1 ;  /* 0x0000000000017941 */ /* 0x000fea0003800000 */
.L_x_3038:
        /* <DEDUP_REMOVED lines=13> */
[----:B------:R-:W-:Y:S01]  /*10860*/  PRMT R80, R80, 0x5410, R3 ;  /* 0x0000541050507816 */ /* 0x000fe20000000003 */
[C---:B-1----:R-:W-:Y:S01]  /*10870*/  IMAD.U32 R6, R10.reuse, 0x10000, RZ ;  /* 0x000100000a067824 */ /* 0x042fe200078e00ff */
[----:B------:R-:W-:Y:S01]  /*10880*/  LOP3.LUT R7, R10, 0xffff0000, RZ, 0xc0, !PT ;  /* 0xffff00000a077812 */ /* 0x000fe200078ec0ff */
[C---:B------:R-:W-:Y:S01]  /*10890*/  IMAD.U32 R10, R11.reuse, 0x10000, RZ ;  /* 0x000100000b0a7824 */ /* 0x040fe200078e00ff */
[----:B------:R-:W-:Y:S01]  /*108a0*/  LOP3.LUT R11, R11, 0xffff0000, RZ, 0xc0, !PT ;  /* 0xffff00000b0b7812 */ /* 0x000fe200078ec0ff */
[C---:B------:R-:W-:Y:S01]  /*108b0*/  IMAD.U32 R3, R8.reuse, 0x10000, RZ ;  /* 0x0001000008037824 */ /* 0x040fe200078e00ff */
[----:B------:R-:W-:Y:S01]  /*108c0*/  LOP3.LUT R4, R8, 0xffff0000, RZ, 0xc0, !PT ;  /* 0xffff000008047812 */ /* 0x000fe200078ec0ff */
[C---:B------:R-:W-:Y:S01]  /*108d0*/  FMUL.FTZ R15, R7.reuse, R13 ;  /* 0x0000000d070f7220 */ /* 0x040fe20000410000 */
[-C--:B------:R-:W-:Y:S01]  /*108e0*/  FMUL.FTZ R14, R7, R12.reuse ;  /* 0x0000000c070e7220 */ /* 0x080fe20000410000 */
[C---:B------:R-:W-:Y:S01]  /*108f0*/  FMUL.FTZ R7, R11.reuse, R81 ;  /* 0x000000510b077220 */ /* 0x040fe20000410000 */
[----:B------:R-:W-:Y:S01]  /*10900*/  FMUL.FTZ R11, R11, R79 ;  /* 0x0000004f0b0b7220 */ /* 0x000fe20000410000 */
[C---:B------:R-:W-:Y:S01]  /*10910*/  FFMA.FTZ R15, R6.reuse, R12, -R15 ;  /* 0x0000000c060f7223 */ /* 0x040fe2000001080f */
[----:B------:R-:W-:Y:S01]  /*10920*/  FFMA.FTZ R20, R6, R13, R14 ;  /* 0x0000000d06147223 */ /* 0x000fe2000001000e */
[----:B------:R-:W-:Y:S01]  /*10930*/  FFMA.FTZ R79, R10, R79, -R7 ;  /* 0x0000004f0a4f7223 */ /* 0x000fe20000010807 */
[----:B------:R-:W-:Y:S01]  /*10940*/  IMAD.U32 R7, R80, 0x10000, RZ ;  /* 0x0001000050077824 */ /* 0x000fe200078e00ff */
[C---:B------:R-:W-:Y:S01]  /*10950*/  LOP3.LUT R8, R9.reuse, 0xffff0000, RZ, 0xc0, !PT ;  /* 0xffff000009087812 */ /* 0x040fe200078ec0ff */
[----:B------:R-:W-:Y:S01]  /*10960*/  IMAD.U32 R6, R78, 0x10000, RZ ;  /* 0x000100004e067824 */ /* 0x000fe200078e00ff */
[----:B------:R-:W-:Y:S01]  /*10970*/  LOP3.LUT R80, R80, 0xffff0000, RZ, 0xc0, !PT ;  /* 0xffff000050507812 */ /* 0x000fe200078ec0ff */
[----:B------:R-:W-:Y:S01]  /*10980*/  FFMA.FTZ R24, R10, R81, R11 ;  /* 0x000000510a187223 */ /* 0x000fe2000001000b */
[----:B------:R-:W-:Y:S01]  /*10990*/  LOP3.LUT R78, R78, 0xffff0000, RZ, 0xc0, !PT ;  /* 0xffff00004e4e7812 */ /* 0x000fe200078ec0ff */
[----:B------:R-:W-:-:S02]  /*109a0*/  IMAD.U32 R5, R9, 0x10000, RZ ;  /* 0x0001000009057824 */ /* 0x000fc400078e00ff */
        /* <DEDUP_REMOVED lines=8> */
[----:B------:R-:W-:Y:S02]  /*10a30*/  F2FP.BF16.F32.PACK_AB R6, R20, R15 ;  /* 0x0000000f1406723e */ /* 0x000fe400000010ff */
[----:B------:R-:W-:-:S02]  /*10a40*/  F2FP.BF16.F32.PACK_AB R7, R24, R79 ;  /* 0x0000004f1807723e */ /* 0x000fc400000010ff */
[----:B------:R-:W-:Y:S02]  /*10a50*/  F2FP.BF16.F32.PACK_AB R4, R3, R4 ;  /* 0x000000040304723e */ /* 0x000fe400000010ff */
[----:B------:R-:W-:-:S05]  /*10a60*/  F2FP.BF16.F32.PACK_AB R5, R5, R14 ;  /* 0x0000000e0505723e */ /* 0x000fca00000010ff */
[----:B------:R1:W-:Y:S01]  /*10a70*/  STS.128 [R0+0xf000], R4 ;  /* 0x00f0000400007388 */ /* 0x0003e20000000c00 */
[----:B------:R-:W-:Y:S05]  /*10a80*/  BRA `(.L_x_3033) ;  /* 0x0000004c00747947 */ /* 0x000fea0003800000 */
.L_x_2994:
        /* <DEDUP_REMOVED lines=16> */
[C---:B------:R-:W-:Y:S01]  /*10b90*/  IMAD.WIDE.U32 R26, R3.reuse, UR6, R26 ;  /* 0x00000006031a7c25 */ /* 0x040fe2000f8e001a */
[----:B------:R-:W-:Y:S01]  /*10ba0*/  LEA R6, P0, R24, UR4, 0x1 ;  /* 0x0000000418067c11 */ /* 0x000fe2000f8008ff */
[----:B------:R-:W-:Y:S02]  /*10bb0*/  UMOV UR4, 0xffffffff ;  /* 0xffffffff00047882 */ /* 0x000fe40000000000 */
[----:B------:R-:W-:Y:S01]  /*10bc0*/  IMAD R7, R3, UR7, R4 ;  /* 0x0000000703077c24 */ /* 0x000fe2000f8e0204 */
[----:B------:R-:W-:Y:S01]  /*10bd0*/  ULDC.64 UR6, c[0x0][0x400] ;  /* 0x0001000000067ab9 */ /* 0x000fe20000000a00 */
[----:B------:R-:W-:Y:S01]  /*10be0*/  IMAD.IADD R5, R25, 0x1, R5 ;  /* 0x0000000119057824 */ /* 0x000fe200078e0205 */
[----:B------:R-:W-:Y:S01]  /*10bf0*/  LEA R3, P1, R26, UR6, 0x1 ;  /* 0x000000061a037c11 */ /* 0x000fe2000f8208ff */
[----:B------:R-:W-:-:S03]  /*10c00*/  IMAD.IADD R7, R27, 0x1, R7 ;  /* 0x000000011b077824 */ /* 0x000fc600078e0207 */
[----:B------:R-:W-:Y:S02]  /*10c10*/  LEA.HI.X R8, R24, UR5, R5, 0x1, P0 ;  /* 0x0000000518087c11 */ /* 0x000fe400080f0c05 */
[----:B------:R-:W-:Y:S01]  /*10c20*/  LEA.HI.X R7, R26, UR7, R7, 0x1, P1 ;  /* 0x000000071a077c11 */ /* 0x000fe200088f0c07 */
[----:B------:R-:W-:Y:S06]  /*10c30*/  BRA.DIV UR4, `(.L_x_3040) ;  /* 0x0000021a04947947 */ /* 0x000fec000b800000 */
[----:B------:R0:W1:Y:S04]  /*10c40*/  SHFL.IDX PT, R5, R8, RZ, 0x181f ;  /* 0x00181fff08057589 */ /* 0x00006800000e0000 */
[----:B------:R0:W2:Y:S04]  /*10c50*/  SHFL.IDX PT, R4, R6, RZ, 0x181f ;  /* 0x00181fff06047589 */ /* 0x0000a800000e0000 */
[----:B------:R0:W3:Y:S04]  /*10c60*/  SHFL.IDX PT, R9, R7, RZ, 0x181f ;  /* 0x00181fff07097589 */ /* 0x0000e800000e0000 */
[----:B------:R0:W4:Y:S02]  /*10c70*/  SHFL.IDX PT, R14, R3, RZ, 0x181f ;  /* 0x00181fff030e7589 */ /* 0x00012400000e0000 */
.L_x_3338:
        /* <DEDUP_REMOVED lines=14> */
[----:B--2---:R-:W-:Y:S01]  /*10d60*/  IMAD.MOV.U32 R10, RZ, RZ, R4 ;  /* 0x000000ffff0a7224 */ /* 0x004fe200078e0004 */
[----:B------:R-:W-:Y:S01]  /*10d70*/  ISETP.GE.AND P2, PT, R18, UR4, PT ;  /* 0x0000000412007c0c */ /* 0x000fe2000bf46270 */
[----:B-1----:R-:W-:Y:S01]  /*10d80*/  IMAD.MOV.U32 R11, RZ, RZ, R5 ;  /* 0x000000ffff0b7224 */ /* 0x002fe200078e0005 */
[----:B------:R-:W-:Y:S01]  /*10d90*/  ISETP.GE.AND P3, PT, R213, UR4, PT ;  /* 0x00000004d5007c0c */ /* 0x000fe2000bf66270 */
[----:B---3--:R-:W-:Y:S01]  /*10da0*/  IMAD.MOV.U32 R15, RZ, RZ, R9 ;  /* 0x000000ffff0f7224 */ /* 0x008fe200078e0009 */
[----:B------:R-:W-:Y:S02]  /*10db0*/  CS2R R56, SRZ ;  /* 0x0000000000387805 */ /* 0x000fe4000001ff00 */
[----:B------:R-:W-:Y:S01]  /*10dc0*/  CS2R R58, SRZ ;  /* 0x00000000003a7805 */ /* 0x000fe2000001ff00 */
[----:B------:R-:W-:-:S06]  /*10dd0*/  ULDC.64 UR6, c[0x0][0x208] ;  /* 0x0000820000067ab9 */ /* 0x000fcc0000000a00 */
        /* <DEDUP_REMOVED lines=10> */
[--C-:B------:R-:W-:Y:S02]  /*10e80*/  @!P2 IMAD.X R5, R5, 0x1, R24.reuse, P0 ;  /* 0x000000010505a824 */ /* 0x100fe400000e0618 */
[----:B------:R-:W-:-:S03]  /*10e90*/  @!P2 IMAD.X R21, R9, 0x1, R24, P1 ;  /* 0x000000010915a824 */ /* 0x000fc600008e0618 */
[----:B------:R1:W5:Y:S04]  /*10ea0*/  @!P2 LD.E.128 R60, desc[UR6][R4.64] ;  /* 0x00000006043ca980 */ /* 0x000368000c101d00 */
[----:B------:R1:W5:Y:S01]  /*10eb0*/  @!P2 LD.E.128 R64, desc[UR6][R20.64] ;  /* 0x000000061440a980 */ /* 0x000362000c101d00 */
[----:B------:R-:W-:-:S04]  /*10ec0*/  @!P3 IMAD.SHL.U32 R13, R12, 0x8, RZ ;  /* 0x000000080c0db824 */ /* 0x000fc800078e00ff */
[----:B------:R-:W-:-:S04]  /*10ed0*/  @!P3 IMAD.WIDE R10, R13, 0x2, R10 ;  /* 0x000000020d0ab825 */ /* 0x000fc800078e020a */
[----:B------:R-:W-:Y:S01]  /*10ee0*/  @!P3 IMAD.WIDE R12, R13, 0x2, R14 ;  /* 0x000000020d0cb825 */ /* 0x000fe200078e020e */
[----:B------:R1:W5:Y:S04]  /*10ef0*/  @!P3 LD.E.128 R56, desc[UR6][R10.64] ;  /* 0x000000060a38b980 */ /* 0x000368000c101d00 */
[----:B------:R1:W5:Y:S02]  /*10f00*/  @!P3 LD.E.128 R68, desc[UR6][R12.64] ;  /* 0x000000060c44b980 */ /* 0x000364000c101d00 */
.L_x_3042:
[----:B------:R-:W-:Y:S05]  /*10f10*/  BSYNC B1 ;  /* 0x0000000000017941 */ /* 0x000fea0003800000 */
.L_x_3041:
[----:B-12--5:R-:W-:Y:S01]  /*10f20*/  IMAD.MOV.U32 R4, RZ, RZ, R70 ;  /* 0x000000ffff047224 */ /* 0x026fe200078e0046 */
[----:B------:R-:W-:Y:S01]  /*10f30*/  UMOV UR4, 0xffffffff ;  /* 0xffffffff00047882 */ /* 0x000fe20000000000 */
[----:B------:R-:W-:Y:S01]  /*10f40*/  IMAD.MOV.U32 R5, RZ, RZ, R71 ;  /* 0x000000ffff057224 */ /* 0x000fe200078e0047 */
        /* <DEDUP_REMOVED lines=36> */
.L_x_3344:
        /* <DEDUP_REMOVED lines=31> */
[----:B0-----:R-:W-:-:S03]  /*11380*/  @!P2 IMAD.X R11, R9, 0x1, R20, P1 ;  /* 0x00000001090ba824 */ /* 0x001fc600008e0614 */
[----:B------:R0:W5:Y:S04]  /*11390*/  @!P2 LD.E.128 R44, desc[UR6][R4.64] ;  /* 0x00000006042ca980 */ /* 0x000168000c101d00 */
[----:B------:R0:W5:Y:S01]  /*113a0*/  @!P2 LD.E.128 R48, desc[UR6][R10.64] ;  /* 0x000000060a30a980 */ /* 0x000162000c101d00 */
[----:B------:R-:W-:Y:S02]  /*113b0*/  @!P3 IMAD.SHL.U32 R21, R15, 0x8, RZ ;  /* 0x000000080f15b824 */ /* 0x000fe400078e00ff */
[----:B------:R-:W-:Y:S02]  /*113c0*/  IMAD.MOV.U32 R15, RZ, RZ, R9 ;  /* 0x000000ffff0f7224 */ /* 0x000fe400078e0009 */
[----:B------:R-:W-:-:S04]  /*113d0*/  @!P3 IMAD.WIDE R12, R21, 0x2, R12 ;  /* 0x00000002150cb825 */ /* 0x000fc800078e020c */
[----:B------:R-:W-:Y:S01]  /*113e0*/  @!P3 IMAD.WIDE R14, R21, 0x2, R14 ;  /* 0x00000002150eb825 */ /* 0x000fe200078e020e */
[----:B------:R0:W5:Y:S04]  /*113f0*/  @!P3 LD.E.128 R40, desc[UR6][R12.64] ;  /* 0x000000060c28b980 */ /* 0x000168000c101d00 */
[----:B------:R0:W5:Y:S02]  /*11400*/  @!P3 LD.E.128 R52, desc[UR6][R14.64] ;  /* 0x000000060e34b980 */ /* 0x000164000c101d00 */
.L_x_3045:
[----:B------:R-:W-:Y:S05]  /*11410*/  BSYNC B1 ;  /* 0x0000000000017941 */ /* 0x000fea0003800000 */
.L_x_3044:
        /* <DEDUP_REMOVED lines=38> */
.L_x_3350:
        /* <DEDUP_REMOVED lines=24> */
[----:B0-----:R-:W-:Y:S02]  /*11800*/  @!P2 IADD3 R10, P1, R14, R11, RZ ;  /* 0x0000000b0e0aa210 */ /* 0x001fe40007f3e0ff */
[----:B------:R-:W-:Y:S02]  /*11810*/  CS2R R36, SRZ ;  /* 0x0000000000247805 */ /* 0x000fe4000001ff00 */
[----:B------:R-:W-:Y:S01]  /*11820*/  CS2R R38, SRZ ;  /* 0x0000000000267805 */ /* 0x000fe2000001ff00 */
[--C-:B------:R-:W-:Y:S01]  /*11830*/  @!P2 IMAD.X R5, R5, 0x1, R28.reuse, P0 ;  /* 0x000000010505a824 */ /* 0x100fe200000e061c */
[----:B------:R-:W-:Y:S01]  /*11840*/  CS2R R30, SRZ ;  /* 0x00000000001e7805 */ /* 0x000fe2000001ff00 */
[----:B------:R-:W-:Y:S01]  /*11850*/  @!P2 IMAD.X R11, R9, 0x1, R28, P1 ;  /* 0x00000001090ba824 */ /* 0x000fe200008e061c */
[----:B------:R-:W-:-:S02]  /*11860*/  CS2R R34, SRZ ;  /* 0x0000000000227805 */ /* 0x000fc4000001ff00 */
[----:B------:R-:W-:-:S06]  /*11870*/  CS2R R32, SRZ ;  /* 0x0000000000207805 */ /* 0x000fcc000001ff00 */
[----:B------:R0:W5:Y:S01]  /*11880*/  @!P2 LD.E.128 R32, desc[UR6][R10.64] ;  /* 0x000000060a20a980 */ /* 0x000162000c101d00 */
[----:B----4-:R-:W-:Y:S02]  /*11890*/  @!P3 IMAD.SHL.U32 R29, R15, 0x8, RZ ;  /* 0x000000080f1db824 */ /* 0x010fe400078e00ff */
[----:B------:R-:W-:Y:S02]  /*118a0*/  IMAD.MOV.U32 R15, RZ, RZ, R9 ;  /* 0x000000ffff0f7224 */ /* 0x000fe400078e0009 */
[----:B------:R-:W-:-:S04]  /*118b0*/  @!P3 IMAD.WIDE R20, R29, 0x2, R12 ;  /* 0x000000021d14b825 */ /* 0x000fc800078e020c */
[----:B------:R-:W-:Y:S01]  /*118c0*/  @!P3 IMAD.WIDE R12, R29, 0x2, R14 ;  /* 0x000000021d0cb825 */ /* 0x000fe200078e020e */
[----:B------:R-:W-:Y:S01]  /*118d0*/  CS2R R28, SRZ ;  /* 0x00000000001c7805 */ /* 0x000fe2000001ff00 */
[----:B------:R0:W5:Y:S04]  /*118e0*/  @!P3 LD.E.128 R24, desc[UR6][R20.64] ;  /* 0x000000061418b980 */ /* 0x000168000c101d00 */
[----:B------:R0:W5:Y:S04]  /*118f0*/  @!P3 LD.E.128 R36, desc[UR6][R12.64] ;  /* 0x000000060c24b980 */ /* 0x000168000c101d00 */
[----:B------:R0:W5:Y:S02]  /*11900*/  @!P2 LD.E.128 R28, desc[UR6][R4.64] ;  /* 0x00000006041ca980 */ /* 0x000164000c101d00 */
.L_x_3048:
[----:B------:R-:W-:Y:S05]  /*11910*/  BSYNC B1 ;  /* 0x0000000000017941 */ /* 0x000fea0003800000 */
.L_x_3047:
        /* <DEDUP_REMOVED lines=38> */
[----:B------:R0:W0:Y:S02]  /*11b80*/  SHFL.IDX PT, R76, R3, 0x3, 0x181f ;  /* 0x00781f00034c7f89 */ /* 0x00002400000e0000 */
.L_x_3356:
[----:B------:R-:W4:Y:S01]  /*11b90*/  LDL R12, [R1+0x68] ;  /* 0x00006800010c7983 */ /* 0x000f220000100800 */
[----:B------:R-:W-:Y:S01]  /*11ba0*/  VIADD R78, R78, 0x60 ;  /* 0x000000604e4e7836 */ /* 0x000fe20000000000 */
[----:B------:R-:W-:Y:S01]  /*11bb0*/  BSSY B1, `(.L_x_3050) ;  /* 0x000002a000017945 */ /* 0x000fe20003800000 */
[----:B01----:R-:W-:Y:S02]  /*11bc0*/  CS2R R6, SRZ ;  /* 0x0000000000067805 */ /* 0x003fe4000001ff00 */
        /* <DEDUP_REMOVED lines=24> */
[----:B------:R-:W-:Y:S02]  /*11d50*/  @!P2 IADD3 R78, P1, R76, R79, RZ ;  /* 0x0000004f4c4ea210 */ /* 0x000fe40007f3e0ff */
[----:B------:R-:W-:Y:S02]  /*11d60*/  CS2R R8, SRZ ;  /* 0x0000000000087805 */ /* 0x000fe4000001ff00 */
[----:B------:R-:W-:Y:S01]  /*11d70*/  CS2R R10, SRZ ;  /* 0x00000000000a7805 */ /* 0x000fe2000001ff00 */
[--C-:B------:R-:W-:Y:S01]  /*11d80*/  @!P2 IMAD.X R21, R21, 0x1, R6.reuse, P0 ;  /* 0x000000011515a824 */ /* 0x100fe200000e0606 */
[----:B------:R-:W-:Y:S01]  /*11d90*/  CS2R R12, SRZ ;  /* 0x00000000000c7805 */ /* 0x000fe2000001ff00 */
[----:B------:R-:W-:Y:S01]  /*11da0*/  @!P2 IMAD.X R79, R77, 0x1, R6, P1 ;  /* 0x000000014d4fa824 */ /* 0x000fe200008e0606 */
[----:B------:R-:W-:-:S02]  /*11db0*/  CS2R R14, SRZ ;  /* 0x00000000000e7805 */ /* 0x000fc4000001ff00 */
[----:B------:R-:W-:-:S04]  /*11dc0*/  CS2R R6, SRZ ;  /* 0x0000000000067805 */ /* 0x000fc8000001ff00 */
[----:B------:R0:W5:Y:S01]  /*11dd0*/  @!P2 LD.E.128 R12, desc[UR6][R20.64] ;  /* 0x00000006140ca980 */ /* 0x000162000c101d00 */
[----:B----4-:R-:W-:-:S04]  /*11de0*/  @!P3 IMAD.SHL.U32 R81, R80, 0x8, RZ ;  /* 0x000000085051b824 */ /* 0x010fc800078e00ff */
[----:B------:R-:W-:Y:S01]  /*11df0*/  @!P3 IMAD.WIDE R82, R81, 0x2, R4 ;  /* 0x000000025152b825 */ /* 0x000fe200078e0204 */
[----:B------:R-:W-:-:S03]  /*11e00*/  CS2R R4, SRZ ;  /* 0x0000000000047805 */ /* 0x000fc6000001ff00 */
[----:B------:R-:W-:Y:S01]  /*11e10*/  @!P3 IMAD.WIDE R80, R81, 0x2, R76 ;  /* 0x000000025150b825 */ /* 0x000fe200078e024c */
[----:B------:R0:W5:Y:S04]  /*11e20*/  @!P3 LD.E.128 R72, desc[UR6][R82.64] ;  /* 0x000000065248b980 */ /* 0x000168000c101d00 */
[----:B------:R0:W5:Y:S04]  /*11e30*/  @!P3 LD.E.128 R8, desc[UR6][R80.64] ;  /* 0x000000065008b980 */ /* 0x000168000c101d00 */
[----:B------:R0:W5:Y:S02]  /*11e40*/  @!P2 LD.E.128 R4, desc[UR6][R78.64] ;  /* 0x000000064e04a980 */ /* 0x000164000c101d00 */
.L_x_3051:
[----:B------:R-:W-:Y:S05]  /*11e50*/  BSYNC B1 ;  /* 0x0000000000017941 */ /* 0x000fea0003800000 */
.L_x_3050:
[----:B------:R-:W1:Y:S01]  /*11e60*/  SYNCS.PHASECHK.TRANS64.TRYWAIT P0, [R16+URZ+0x38800], R139 ;  /* 0x0388008b100075a7 */ /* 0x000e62000800017f */
[----:B-----5:R-:W-:Y:S01]  /*11e70*/  IMAD.MOV.U32 R76, RZ, RZ, R10 ;  /* 0x000000ffff4c7224 */ /* 0x020fe200078e000a */
[----:B------:R-:W-:Y:S01]  /*11e80*/  BSSY B1, `(.L_x_3052) ;  /* 0x000001f000017945 */ /* 0x000fe20003800000 */
[----:B------:R-:W-:Y:S02]  /*11e90*/  IMAD.MOV.U32 R3, RZ, RZ, R4 ;  /* 0x000000ffff037224 */ /* 0x000fe400078e0004 */
[----:B------:R-:W-:Y:S01]  /*11ea0*/  IMAD.MOV.U32 R77, RZ, RZ, R12 ;  /* 0x000000ffff4d7224 */ /* 0x000fe200078e000c */
[----:B------:R-:W-:Y:S01]  /*11eb0*/  PRMT R85, R76, 0x7610, R85 ;  /* 0x000076104c557816 */ /* 0x000fe20000000055 */
[----:B------:R-:W-:Y:S01]  /*11ec0*/  IMAD.MOV.U32 R76, RZ, RZ, R11 ;  /* 0x000000ffff4c7224 */ /* 0x000fe200078e000b */
[----:B------:R-:W-:Y:S01]  /*11ed0*/  PRMT R99, R3, 0x7610, R99 ;  /* 0x0000761003637816 */ /* 0x000fe20000000063 */
[----:B0-----:R-:W-:Y:S01]  /*11ee0*/  IMAD.MOV.U32 R78, RZ, RZ, R13 ;  /* 0x000000ffff4e7224 */ /* 0x001fe200078e000d */
[----:B------:R-:W-:Y:S01]  /*11ef0*/  PRMT R103, R77, 0x7610, R103 ;  /* 0x000076104d677816 */ /* 0x000fe20000000067 */
[----:B------:R-:W-:Y:S01]  /*11f00*/  IMAD.MOV.U32 R3, RZ, RZ, R7 ;  /* 0x000000ffff037224 */ /* 0x000fe200078e0007 */
[----:B------:R-:W-:Y:S01]  /*11f10*/  PRMT R86, R76, 0x7610, R86 ;  /* 0x000076104c567816 */ /* 0x000fe20000000056 */
[----:B---3--:R-:W-:Y:S01]  /*11f20*/  IMAD.MOV.U32 R20, RZ, RZ, R5 ;  /* 0x000000ffff147224 */ /* 0x008fe200078e0005 */
[----:B------:R-:W-:Y:S01]  /*11f30*/  PRMT R104, R78, 0x7610, R104 ;  /* 0x000076104e687816 */ /* 0x000fe20000000068 */
[----:B--2---:R-:W-:Y:S01]  /*11f40*/  IMAD.MOV.U32 R21, RZ, RZ, R6 ;  /* 0x000000ffff157224 */ /* 0x004fe200078e0006 */
        /* <DEDUP_REMOVED lines=17> */
[----:B-1----:R-:W-:Y:S08]  /*12060*/  @!P0 BRA `(.L_x_3053) ;  /* 0x0000020c004c8947 */ /* 0x002ff00003800000 */
.L_x_3357:
[----:B------:R-:W-:Y:S05]  /*12070*/  BSYNC B1 ;  /* 0x0000000000017941 */ /* 0x000fea0003800000 */
.L_x_3052:
[----:B------:R-:W-:Y:S01]  /*12080*/  BSSY B1, `(.L_x_3054) ;  /* 0x00000dc000017945 */ /* 0x000fe20003800000 */
        /* <DEDUP_REMOVED lines=9> */
[----:B------:R-:W-:Y:S02]  /*12120*/  LEA.HI R76, R140, R237, RZ, 0x1d ;  /* 0x000000ed8c4c7211 */ /* 0x000fe400078fe8ff */
[----:B------:R-:W-:Y:S02]  /*12130*/  SHF.R.U64 R143, R64, 0x10, R65 ;  /* 0x00000010408f7819 */ /* 0x000fe40000001241 */
[----:B------:R-:W-:Y:S01]  /*12140*/  SHF.R.S32.HI R79, RZ, 0x1f, R76 ;  /* 0x0000001fff4f7819 */ /* 0x000fe2000001144c */
[----:B------:R-:W-:Y:S01]  /*12150*/  IMAD.SHL.U32 R77, R76, 0x8, RZ ;  /* 0x000000084c4d7824 */ /* 0x000fe200078e00ff */
[----:B------:R-:W-:Y:S02]  /*12160*/  SHF.R.U64 R60, R60, 0x10, R61 ;  /* 0x000000103c3c7819 */ /* 0x000fe4000000123d */
[----:B------:R-:W-:Y:S02]  /*12170*/  LEA.HI R79, R79, R76, RZ, 0x3 ;  /* 0x0000004c4f4f7211 */ /* 0x000fe400078f18ff */
[----:B------:R-:W-:-:S02]  /*12180*/  LOP3.LUT R77, R77, 0x38, RZ, 0xc0, !PT ;  /* 0x000000384d4d7812 */ /* 0x000fc400078ec0ff */
[----:B------:R-:W-:Y:S01]  /*12190*/  SHF.R.U32.HI R145, RZ, 0x10, R61 ;  /* 0x00000010ff917819 */ /* 0x000fe2000001163d */
[----:B------:R-:W-:Y:S01]  /*121a0*/  IMAD.SHL.U32 R79, R79, 0x400, RZ ;  /* 0x000004004f4f7824 */ /* 0x000fe200078e00ff */
[----:B------:R-:W-:Y:S02]  /*121b0*/  LOP3.LUT R76, R77, 0x1c0, R156, 0xf8, !PT ;  /* 0x000001c04d4c7812 */ /* 0x000fe400078ef89c */
[----:B------:R-:W-:Y:S02]  /*121c0*/  PRMT R142, R142, 0x5410, R143 ;  /* 0x000054108e8e7816 */ /* 0x000fe4000000008f */
[----:B------:R-:W-:Y:S02]  /*121d0*/  LOP3.LUT R76, R76, R229, RZ, 0x3c, !PT ;  /* 0x000000e54c4c7212 */ /* 0x000fe400078e3cff */
[----:B------:R-:W-:Y:S01]  /*121e0*/  LOP3.LUT R79, R79, 0x7fffe000, RZ, 0xc0, !PT ;  /* 0x7fffe0004f4f7812 */ /* 0x000fe200078ec0ff */
[----:B------:R-:W-:Y:S01]  /*121f0*/  IMAD.U32 R152, R142, 0x10000, RZ ;  /* 0x000100008e987824 */ /* 0x000fe200078e00ff */
[----:B------:R-:W-:-:S02]  /*12200*/  PRMT R61, R91, 0x5432, R60 ;  /* 0x000054325b3d7816 */ /* 0x000fc4000000003c */
[----:B0-----:R-:W-:Y:S02]  /*12210*/  IADD3 R139, R76, R79, R228 ;  /* 0x0000004f4c8b7210 */ /* 0x001fe40007ffe0e4 */
[----:B------:R-:W0:Y:S01]  /*12220*/  LDS.128 R76, [R0] ;  /* 0x00000000004c7984 */ /* 0x000e220000000c00 */
[----:B------:R-:W-:Y:S02]  /*12230*/  SHF.R.U32.HI R64, RZ, 0x10, R65 ;  /* 0x00000010ff407819 */ /* 0x000fe40000011641 */
[----:B------:R-:W-:Y:S01]  /*12240*/  IMAD R139, R139, 0x2, R16 ;  /* 0x000000028b8b7824 */ /* 0x000fe200078e0210 */
[--C-:B------:R-:W-:Y:S02]  /*12250*/  SHF.R.U64 R65, R66, 0x10, R67.reuse ;  /* 0x0000001042417819 */ /* 0x100fe40000001243 */
[----:B------:R-:W-:Y:S02]  /*12260*/  SHF.R.U32.HI R66, RZ, 0x10, R67 ;  /* 0x00000010ff427819 */ /* 0x000fe40000011643 */
[----:B------:R-:W1:Y:S01]  /*12270*/  LDS.128 R80, [R139+0x14400] ;  /* 0x014400008b507984 */ /* 0x000e620000000c00 */
[----:B------:R-:W-:-:S02]  /*12280*/  SHF.R.U64 R62, R62, 0x10, R63 ;  /* 0x000000103e3e7819 */ /* 0x000fc4000000123f */
[----:B------:R-:W-:Y:S02]  /*12290*/  SHF.R.U32.HI R63, RZ, 0x10, R63 ;  /* 0x00000010ff3f7819 */ /* 0x000fe4000001163f */
[----:B------:R-:W-:Y:S02]  /*122a0*/  PRMT R141, R141, 0x5410, R64 ;  /* 0x000054108d8d7816 */ /* 0x000fe40000000040 */
[----:B------:R-:W-:Y:S02]  /*122b0*/  PRMT R64, R86, 0x5432, R65 ;  /* 0x0000543256407816 */ /* 0x000fe40000000041 */
[----:B------:R-:W-:Y:S01]  /*122c0*/  PRMT R60, R90, 0x5432, R145 ;  /* 0x000054325a3c7816 */ /* 0x000fe20000000091 */
[----:B------:R-:W-:Y:S01]  /*122d0*/  IMAD.U32 R153, R141, 0x10000, RZ ;  /* 0x000100008d997824 */ /* 0x000fe200078e00ff */
[----:B------:R-:W-:Y:S02]  /*122e0*/  PRMT R65, R85, 0x5432, R66 ;  /* 0x0000543255417816 */ /* 0x000fe40000000042 */
[----:B------:R-:W-:Y:S01]  /*122f0*/  PRMT R63, R88, 0x5432, R63 ;  /* 0x00005432583f7816 */ /* 0x000fe2000000003f */
[----:B------:R-:W-:Y:S01]  /*12300*/  IMAD.U32 R151, R60, 0x10000, RZ ;  /* 0x000100003c977824 */ /* 0x000fe200078e00ff */
[----:B------:R-:W-:-:S02]  /*12310*/  LOP3.LUT R141, R141, 0xffff0000, RZ, 0xc0, !PT ;  /* 0xffff00008d8d7812 */ /* 0x000fc400078ec0ff */
[----:B------:R-:W-:Y:S01]  /*12320*/  PRMT R62, R89, 0x5432, R62 ;  /* 0x00005432593e7816 */ /* 0x000fe2000000003e */
[----:B0-----:R-:W-:Y:S01]  /*12330*/  IMAD.U32 R147, R76, 0x10000, RZ ;  /* 0x000100004c937824 */ /* 0x001fe200078e00ff */
[C---:B------:R-:W-:Y:S01]  /*12340*/  LOP3.LUT R66, R78.reuse, 0xffff0000, RZ, 0xc0, !PT ;  /* 0xffff00004e427812 */ /* 0x040fe200078ec0ff */
[----:B------:R-:W-:Y:S01]  /*12350*/  IMAD.U32 R67, R78, 0x10000, RZ ;  /* 0x000100004e437824 */ /* 0x000fe200078e00ff */
[C---:B------:R-:W-:Y:S01]  /*12360*/  LOP3.LUT R78, R79.reuse, 0xffff0000, RZ, 0xc0, !PT ;  /* 0xffff00004f4e7812 */ /* 0x040fe200078ec0ff */
[----:B------:R-:W-:Y:S01]  /*12370*/  IMAD.U32 R145, R79, 0x10000, RZ ;  /* 0x000100004f917824 */ /* 0x000fe200078e00ff */
[----:B------:R-:W-:Y:S01]  /*12380*/  LOP3.LUT R76, R76, 0xffff0000, RZ, 0xc0, !PT ;  /* 0xffff00004c4c7812 */ /* 0x000fe200078ec0ff */
[C---:B------:R-:W-:Y:S01]  /*12390*/  IMAD.U32 R146, R77.reuse, 0x10000, RZ ;  /* 0x000100004d927824 */ /* 0x040fe200078e00ff */
[----:B------:R-:W-:Y:S01]  /*123a0*/  LOP3.LUT R77, R77, 0xffff0000, RZ, 0xc0, !PT ;  /* 0xffff00004d4d7812 */ /* 0x000fe200078ec0ff */
[C---:B-1----:R-:W-:Y:S01]  /*123b0*/  IMAD.U32 R148, R80.reuse, 0x10000, RZ ;  /* 0x0001000050947824 */ /* 0x042fe200078e00ff */
[C---:B------:R-:W-:Y:S01]  /*123c0*/  LOP3.LUT R144, R81.reuse, 0xffff0000, RZ, 0xc0, !PT ;  /* 0xffff000051907812 */ /* 0x040fe200078ec0ff */
[----:B------:R-:W-:Y:S01]  /*123d0*/  IMAD.U32 R150, R81, 0x10000, RZ ;  /* 0x0001000051967824 */ /* 0x000fe200078e00ff */
[----:B------:R-:W-:Y:S01]  /*123e0*/  LOP3.LUT R143, R80, 0xffff0000, RZ, 0xc0, !PT ;  /* 0xffff0000508f7812 */ /* 0x000fe200078ec0ff */
[----:B------:R-:W-:-:S02]  /*123f0*/  IMAD.U32 R81, R61, 0x10000, RZ ;  /* 0x000100003d517824 */ /* 0x000fc400078e00ff */
[-C--:B------:R-:W-:Y:S01]  /*12400*/  FMUL.FTZ R154, R148, R152.reuse ;  /* 0x00000098949a7220 */ /* 0x080fe20000410000 */
[C---:B------:R-:W-:Y:S01]  /*12410*/  IMAD.U32 R80, R82.reuse, 0x10000, RZ ;  /* 0x0001000052507824 */ /* 0x040fe200078e00ff */
[----:B------:R-:W-:Y:S01]  /*12420*/  LOP3.LUT R79, R82, 0xffff0000, RZ, 0xc0, !PT ;  /* 0xffff0000524f7812 */ /* 0x000fe200078ec0ff */
[-C--:B------:R-:W-:Y:S01]  /*12430*/  FMUL.FTZ R148, R148, R81.reuse ;  /* 0x0000005194947220 */ /* 0x080fe20000410000 */
[C---:B------:R-:W-:Y:S01]  /*12440*/  IMAD.U32 R149, R83.reuse, 0x10000, RZ ;  /* 0x0001000053957824 */ /* 0x040fe200078e00ff */
[----:B------:R-:W-:Y:S01]  /*12450*/  LOP3.LUT R82, R83, 0xffff0000, RZ, 0xc0, !PT ;  /* 0xffff000053527812 */ /* 0x000fe200078ec0ff */
[----:B------:R-:W-:Y:S01]  /*12460*/  FFMA.FTZ R83, R147, R81, -R154 ;  /* 0x0000005193537223 */ /* 0x000fe2000001089a */
[----:B------:R-:W-:Y:S02]  /*12470*/  IMAD.U32 R154, R65, 0x10000, RZ ;  /* 0x00010000419a7824 */ /* 0x000fe400078e00ff */
[----:B------:R-:W-:Y:S01]  /*12480*/  FFMA.FTZ R81, R147, R152, R148 ;  /* 0x0000009893517223 */ /* 0x000fe20000010094 */
[----:B------:R-:W-:-:S02]  /*12490*/  IMAD.U32 R152, R63, 0x10000, RZ ;  /* 0x000100003f987824 */ /* 0x000fc400078e00ff */
[C---:B------:R-:W-:Y:S01]  /*124a0*/  FMUL.FTZ R155, R150.reuse, R153 ;  /* 0x00000099969b7220 */ /* 0x040fe20000410000 */
[-C--:B------:R-:W-:Y:S01]  /*124b0*/  FMUL.FTZ R157, R150, R151.reuse ;  /* 0x00000097969d7220 */ /* 0x080fe20000410000 */
[C---:B------:R-:W-:Y:S01]  /*124c0*/  FMUL.FTZ R150, R149.reuse, R154 ;  /* 0x0000009a95967220 */ /* 0x040fe20000410000 */
[----:B------:R-:W-:Y:S01]  /*124d0*/  LOP3.LUT R148, R142, 0xffff0000, RZ, 0xc0, !PT ;  /* 0xffff00008e947812 */ /* 0x000fe200078ec0ff */
[-C--:B------:R-:W-:Y:S01]  /*124e0*/  FMUL.FTZ R149, R149, R152.reuse ;  /* 0x0000009895957220 */ /* 0x080fe20000410000 */
[----:B------:R-:W-:Y:S01]  /*124f0*/  LOP3.LUT R61, R61, 0xffff0000, RZ, 0xc0, !PT ;  /* 0xffff00003d3d7812 */ /* 0x000fe200078ec0ff */
[C---:B------:R-:W-:Y:S01]  /*12500*/  FFMA.FTZ R147, R146.reuse, R151, -R155 ;  /* 0x0000009792937223 */ /* 0x040fe2000001089b */
[C---:B------:R-:W-:Y:S01]  /*12510*/  FFMA.FTZ R142, R145.reuse, R152, -R150 ;  /* 0x00000098918e7223 */ /* 0x040fe20000010896 */
[----:B------:R-:W-:Y:S01]  /*12520*/  FFMA.FTZ R146, R146, R153, R157 ;  /* 0x0000009992927223 */ /* 0x000fe2000001009d */
[----:B------:R-:W-:Y:S01]  /*12530*/  FFMA.FTZ R145, R145, R154, R149 ;  /* 0x0000009a91917223 */ /* 0x000fe20000010095 */
[C---:B------:R-:W-:Y:S01]  /*12540*/  FMUL.FTZ R151, R143.reuse, R148 ;  /* 0x000000948f977220 */ /* 0x040fe20000410000 */
[----:B------:R-:W-:Y:S01]  /*12550*/  LOP3.LUT R149, R60, 0xffff0000, RZ, 0xc0, !PT ;  /* 0xffff00003c957812 */ /* 0x000fe200078ec0ff */
[----:B------:R-:W-:Y:S01]  /*12560*/  FMUL.FTZ R153, R143, R61 ;  /* 0x0000003d8f997220 */ /* 0x000fe20000410000 */
[----:B------:R-:W-:-:S02]  /*12570*/  IMAD.U32 R143, R64, 0x10000, RZ ;  /* 0x00010000408f7824 */ /* 0x000fc400078e00ff */
[----:B------:R-:W-:Y:S01]  /*12580*/  FFMA.FTZ R60, R76, R61, -R151 ;  /* 0x0000003d4c3c7223 */ /* 0x000fe20000010897 */
[----:B------:R-:W-:Y:S01]  /*12590*/  FMUL.FTZ R150, R144, R141 ;  /* 0x0000008d90967220 */ /* 0x000fe20000410000 */
[----:B------:R-:W-:Y:S01]  /*125a0*/  FFMA.FTZ R76, R76, R148, R153 ;  /* 0x000000944c4c7223 */ /* 0x000fe20000010099 */
[----:B------:R-:W-:Y:S02]  /*125b0*/  IMAD.U32 R61, R62, 0x10000, RZ ;  /* 0x000100003e3d7824 */ /* 0x000fe400078e00ff */
[----:B------:R-:W-:Y:S01]  /*125c0*/  FMUL.FTZ R152, R144, R149 ;  /* 0x0000009590987220 */ /* 0x000fe20000410000 */
[----:B------:R-:W-:Y:S01]  /*125d0*/  FMUL.FTZ R148, R80, R143 ;  /* 0x0000008f50947220 */ /* 0x000fe20000410000 */
[----:B------:R-:W-:Y:S01]  /*125e0*/  LOP3.LUT R64, R64, 0xffff0000, RZ, 0xc0, !PT ;  /* 0xffff000040407812 */ /* 0x000fe200078ec0ff */
[----:B------:R-:W-:Y:S01]  /*125f0*/  FFMA.FTZ R144, R77, R149, -R150 ;  /* 0x000000954d907223 */ /* 0x000fe20000010896 */
        /* <DEDUP_REMOVED lines=25> */
.L_x_3057:
[----:B------:R-:W-:Y:S05]  /*12790*/  BSYNC B2 ;  /* 0x0000000000027941 */ /* 0x000fea0003800000 */
.L_x_3056:
[----:B------:R-:W-:Y:S05]  /*127a0*/  @P1 BRA `(.L_x_3055) ;  /* 0x0000000400a41947 */ /* 0x000fea0003800000 */
[----:B-1----:R-:W2:Y:S04]  /*127b0*/  LDL R0, [R1+0x60] ;  /* 0x0000600001007983 */ /* 0x002ea80000100800 */
[----:B------:R-:W3:Y:S01]  /*127c0*/  LDL R83, [R1+0x88] ;  /* 0x0000880001537983 */ /* 0x000ee20000100800 */
[----:B------:R-:W-:Y:S02]  /*127d0*/  SHF.R.U64 R76, R56, 0x10, R57 ;  /* 0x00000010384c7819 */ /* 0x000fe40000001239 */
[--C-:B------:R-:W-:Y:S02]  /*127e0*/  SHF.R.U64 R56, R58, 0x10, R59.reuse ;  /* 0x000000103a387819 */ /* 0x100fe4000000123b */
[----:B------:R-:W-:Y:S02]  /*127f0*/  SHF.R.U32.HI R77, RZ, 0x10, R59 ;  /* 0x00000010ff4d7819 */ /* 0x000fe4000001163b */
[----:B------:R-:W-:-:S02]  /*12800*/  SHF.R.U64 R59, R68, 0x10, R69 ;  /* 0x00000010443b7819 */ /* 0x000fc40000001245 */
[----:B------:R-:W-:Y:S02]  /*12810*/  SHF.R.U32.HI R79, RZ, 0x10, R57 ;  /* 0x00000010ff4f7819 */ /* 0x000fe40000011639 */
[----:B------:R-:W-:Y:S02]  /*12820*/  SHF.R.U32.HI R68, RZ, 0x10, R69 ;  /* 0x00000010ff447819 */ /* 0x000fe40000011645 */
[--C-:B------:R-:W-:Y:S02]  /*12830*/  SHF.R.U64 R57, R70, 0x10, R71.reuse ;  /* 0x0000001046397819 */ /* 0x100fe40000001247 */
[----:B------:R-:W-:Y:S02]  /*12840*/  SHF.R.U32.HI R70, RZ, 0x10, R71 ;  /* 0x00000010ff467819 */ /* 0x000fe40000011647 */
[----:B------:R-:W-:Y:S02]  /*12850*/  PRMT R132, R132, 0x5410, R59 ;  /* 0x0000541084847816 */ /* 0x000fe4000000003b */
[----:B------:R-:W-:-:S02]  /*12860*/  PRMT R135, R135, 0x5410, R76 ;  /* 0x0000541087877816 */ /* 0x000fc4000000004c */
[----:B------:R-:W-:Y:S02]  /*12870*/  PRMT R131, R131, 0x5410, R68 ;  /* 0x0000541083837816 */ /* 0x000fe40000000044 */
[----:B------:R-:W-:Y:S02]  /*12880*/  PRMT R137, R137, 0x5410, R56 ;  /* 0x0000541089897816 */ /* 0x000fe40000000038 */
[----:B------:R-:W-:Y:S01]  /*12890*/  PRMT R134, R134, 0x5410, R57 ;  /* 0x0000541086867816 */ /* 0x000fe20000000039 */
[----:B------:R-:W-:Y:S01]  /*128a0*/  IMAD.U32 R80, R131, 0x10000, RZ ;  /* 0x0001000083507824 */ /* 0x000fe200078e00ff */
[----:B------:R-:W-:Y:S01]  /*128b0*/  PRMT R136, R136, 0x5410, R79 ;  /* 0x0000541088887816 */ /* 0x000fe2000000004f */
[----:B------:R-:W-:Y:S01]  /*128c0*/  IMAD.U32 R79, R132, 0x10000, RZ ;  /* 0x00010000844f7824 */ /* 0x000fe200078e00ff */
[----:B------:R-:W-:Y:S02]  /*128d0*/  PRMT R133, R133, 0x5410, R70 ;  /* 0x0000541085857816 */ /* 0x000fe40000000046 */
[----:B------:R-:W-:-:S02]  /*128e0*/  PRMT R138, R138, 0x5410, R77 ;  /* 0x000054108a8a7816 */ /* 0x000fc4000000004d */
        /* <DEDUP_REMOVED lines=11> */
[----:B------:R-:W-:Y:S02]  /*129a0*/  IADD3 R65, R0, R61, R228 ;  /* 0x0000003d00417210 */ /* 0x000fe40007ffe0e4 */
[----:B---3--:R-:W1:Y:S03]  /*129b0*/  LDS.128 R60, [R83] ;  /* 0x00000000533c7984 */ /* 0x008e660000000c00 */
[----:B------:R-:W-:-:S05]  /*129c0*/  IMAD R0, R65, 0x2, R16 ;  /* 0x0000000241007824 */ /* 0x000fca00078e0210 */
[----:B------:R-:W2:Y:S01]  /*129d0*/  LDS.128 R64, [R0+0x14400] ;  /* 0x0144000000407984 */ /* 0x000ea20000000c00 */
        /* <DEDUP_REMOVED lines=8> */
[----:B--2---:R-:W-:Y:S01]  /*12a60*/  IMAD.U32 R61, R64, 0x10000, RZ ;  /* 0x00010000403d7824 */ /* 0x004fe200078e00ff */
[----:B------:R-:W-:Y:S01]  /*12a70*/  LOP3.LUT R77, R65, 0xffff0000, RZ, 0xc0, !PT ;  /* 0xffff0000414d7812 */ /* 0x000fe200078ec0ff */
[----:B------:R-:W-:Y:S01]  /*12a80*/  IMAD.U32 R63, R135, 0x10000, RZ ;  /* 0x00010000873f7824 */ /* 0x000fe200078e00ff */
[----:B------:R-:W-:Y:S01]  /*12a90*/  LOP3.LUT R58, R66, 0xffff0000, RZ, 0xc0, !PT ;  /* 0xffff0000423a7812 */ /* 0x000fe200078ec0ff */
[----:B------:R-:W-:-:S02]  /*12aa0*/  IMAD.U32 R76, R65, 0x10000, RZ ;  /* 0x00010000414c7824 */ /* 0x000fc400078e00ff */
[----:B------:R-:W-:Y:S01]  /*12ab0*/  FMUL.FTZ R81, R61, R79 ;  /* 0x0000004f3d517220 */ /* 0x000fe20000410000 */
[----:B------:R-:W-:Y:S01]  /*12ac0*/  IMAD.U32 R65, R66, 0x10000, RZ ;  /* 0x0001000042417824 */ /* 0x000fe200078e00ff */
[C---:B------:R-:W-:Y:S01]  /*12ad0*/  LOP3.LUT R66, R67.reuse, 0xffff0000, RZ, 0xc0, !PT ;  /* 0xffff000043427812 */ /* 0x040fe200078ec0ff */
[----:B------:R-:W-:Y:S02]  /*12ae0*/  IMAD.U32 R78, R67, 0x10000, RZ ;  /* 0x00010000434e7824 */ /* 0x000fe400078e00ff */
[-C--:B------:R-:W-:Y:S01]  /*12af0*/  FMUL.FTZ R67, R61, R63.reuse ;  /* 0x0000003f3d437220 */ /* 0x080fe20000410000 */
[----:B------:R-:W-:Y:S01]  /*12b00*/  LOP3.LUT R71, R64, 0xffff0000, RZ, 0xc0, !PT ;  /* 0xffff000040477812 */ /* 0x000fe200078ec0ff */
[----:B------:R-:W-:Y:S01]  /*12b10*/  FFMA.FTZ R61, R68, R63, -R81 ;  /* 0x0000003f443d7223 */ /* 0x000fe20000010851 */
[----:B------:R-:W-:Y:S02]  /*12b20*/  IMAD.U32 R64, R136, 0x10000, RZ ;  /* 0x0001000088407824 */ /* 0x000fe400078e00ff */
[----:B------:R-:W-:Y:S01]  /*12b30*/  FFMA.FTZ R63, R68, R79, R67 ;  /* 0x0000004f443f7223 */ /* 0x000fe20000010043 */
[----:B------:R-:W-:-:S02]  /*12b40*/  IMAD.U32 R81, R133, 0x10000, RZ ;  /* 0x0001000085517824 */ /* 0x000fc400078e00ff */
[----:B------:R-:W-:Y:S01]  /*12b50*/  FMUL.FTZ R82, R76, R80 ;  /* 0x000000504c527220 */ /* 0x000fe20000410000 */
[----:B------:R-:W-:Y:S02]  /*12b60*/  IMAD.U32 R67, R138, 0x10000, RZ ;  /* 0x000100008a437824 */ /* 0x000fe400078e00ff */
[-C--:B------:R-:W-:Y:S01]  /*12b70*/  FMUL.FTZ R68, R76, R64.reuse ;  /* 0x000000404c447220 */ /* 0x080fe20000410000 */
[C---:B------:R-:W-:Y:S01]  /*12b80*/  FMUL.FTZ R79, R78.reuse, R81 ;  /* 0x000000514e4f7220 */ /* 0x040fe20000410000 */
[C---:B------:R-:W-:Y:S01]  /*12b90*/  FFMA.FTZ R64, R69.reuse, R64, -R82 ;  /* 0x0000004045407223 */ /* 0x040fe20000010852 */
[-C--:B------:R-:W-:Y:S01]  /*12ba0*/  FMUL.FTZ R78, R78, R67.reuse ;  /* 0x000000434e4e7220 */ /* 0x080fe20000410000 */
[----:B------:R-:W-:Y:S01]  /*12bb0*/  FFMA.FTZ R68, R69, R80, R68 ;  /* 0x0000005045447223 */ /* 0x000fe20000010044 */
[----:B------:R-:W-:Y:S01]  /*12bc0*/  LOP3.LUT R76, R135, 0xffff0000, RZ, 0xc0, !PT ;  /* 0xffff0000874c7812 */ /* 0x000fe200078ec0ff */
[C---:B------:R-:W-:Y:S01]  /*12bd0*/  FFMA.FTZ R67, R70.reuse, R67, -R79 ;  /* 0x0000004346437223 */ /* 0x040fe2000001084f */
[----:B------:R-:W-:Y:S01]  /*12be0*/  FFMA.FTZ R69, R70, R81, R78 ;  /* 0x0000005146457223 */ /* 0x000fe2000001004e */
[----:B------:R-:W-:Y:S01]  /*12bf0*/  LOP3.LUT R136, R136, 0xffff0000, RZ, 0xc0, !PT ;  /* 0xffff000088887812 */ /* 0x000fe200078ec0ff */
[C---:B------:R-:W-:Y:S01]  /*12c00*/  FMUL.FTZ R70, R71.reuse, R132 ;  /* 0x0000008447467220 */ /* 0x040fe20000410000 */
[-C--:B------:R-:W-:Y:S01]  /*12c10*/  FMUL.FTZ R80, R71, R76.reuse ;  /* 0x0000004c47507220 */ /* 0x080fe20000410000 */
[----:B------:R-:W-:Y:S01]  /*12c20*/  FMUL.FTZ R71, R77, R131 ;  /* 0x000000834d477220 */ /* 0x000fe20000410000 */
[----:B------:R-:W-:Y:S01]  /*12c30*/  LOP3.LUT R133, R133, 0xffff0000, RZ, 0xc0, !PT ;  /* 0xffff000085857812 */ /* 0x000fe200078ec0ff */
[----:B------:R-:W-:Y:S01]  /*12c40*/  FFMA.FTZ R78, R59, R76, -R70 ;  /* 0x0000004c3b4e7223 */ /* 0x000fe20000010846 */
[----:B------:R-:W-:Y:S01]  /*12c50*/  FMUL.FTZ R82, R77, R136 ;  /* 0x000000884d527220 */ /* 0x000fe20000410000 */
[----:B------:R-:W-:-:S02]  /*12c60*/  IMAD.U32 R76, R134, 0x10000, RZ ;  /* 0x00010000864c7824 */ /* 0x000fc400078e00ff */
[----:B------:R-:W-:Y:S01]  /*12c70*/  FFMA.FTZ R80, R59, R132, R80 ;  /* 0x000000843b507223 */ /* 0x000fe20000010050 */
[----:B------:R-:W-:Y:S02]  /*12c80*/  IMAD.U32 R70, R137, 0x10000, RZ ;  /* 0x0001000089467824 */ /* 0x000fe400078e00ff */
[C---:B------:R-:W-:Y:S01]  /*12c90*/  FFMA.FTZ R71, R60.reuse, R136, -R71 ;  /* 0x000000883c477223 */ /* 0x040fe20000010847 */
[----:B------:R-:W-:Y:S01]  /*12ca0*/  FFMA.FTZ R131, R60, R131, R82 ;  /* 0x000000833c837223 */ /* 0x000fe20000010052 */
[C---:B------:R-:W-:Y:S01]  /*12cb0*/  FMUL.FTZ R132, R65.reuse, R76 ;  /* 0x0000004c41847220 */ /* 0x040fe20000410000 */
[-C--:B------:R-:W-:Y:S01]  /*12cc0*/  FMUL.FTZ R60, R65, R70.reuse ;  /* 0x00000046413c7220 */ /* 0x080fe20000410000 */
[----:B------:R-:W-:Y:S01]  /*12cd0*/  LOP3.LUT R65, R134, 0xffff0000, RZ, 0xc0, !PT ;  /* 0xffff000086417812 */ /* 0x000fe200078ec0ff */
[----:B------:R-:W-:Y:S01]  /*12ce0*/  FMUL.FTZ R77, R66, R133 ;  /* 0x00000085424d7220 */ /* 0x000fe20000410000 */
[----:B------:R-:W-:Y:S01]  /*12cf0*/  LOP3.LUT R137, R137, 0xffff0000, RZ, 0xc0, !PT ;  /* 0xffff000089897812 */ /* 0x000fe200078ec0ff */
[C---:B------:R-:W-:Y:S01]  /*12d00*/  FFMA.FTZ R132, R57.reuse, R70, -R132 ;  /* 0x0000004639847223 */ /* 0x040fe20000010884 */
[----:B------:R-:W-:Y:S01]  /*12d10*/  LOP3.LUT R59, R138, 0xffff0000, RZ, 0xc0, !PT ;  /* 0xffff00008a3b7812 */ /* 0x000fe200078ec0ff */
[----:B------:R-:W-:Y:S01]  /*12d20*/  FFMA.FTZ R76, R57, R76, R60 ;  /* 0x0000004c394c7223 */ /* 0x000fe2000001003c */
[C---:B------:R-:W-:Y:S01]  /*12d30*/  FMUL.FTZ R57, R58.reuse, R65 ;  /* 0x000000413a397220 */ /* 0x040fe20000410000 */
        /* <DEDUP_REMOVED lines=16> */
.L_x_3055:
[----:B------:R-:W-:Y:S05]  /*12e40*/  BSYNC B1 ;  /* 0x0000000000017941 */ /* 0x000fea0003800000 */
.L_x_3054:
        /* <DEDUP_REMOVED lines=11> */
[----:B------:R-:W-:Y:S02]  /*12f00*/  LOP3.LUT R58, R224, 0x38, R18, 0xf8, !PT ;  /* 0x00000038e03a7812 */ /* 0x000fe400078ef812 */
[----:B------:R-:W-:Y:S02]  /*12f10*/  SHF.R.U64 R66, R46, 0x10, R47 ;  /* 0x000000102e427819 */ /* 0x000fe4000000122f */
[----:B------:R-:W-:Y:S02]  /*12f20*/  LOP3.LUT R58, R227, R58, R69, 0xf6, !PT ;  /* 0x0000003ae33a7212 */ /* 0x000fe400078ef645 */
[----:B------:R-:W-:Y:S02]  /*12f30*/  SHF.R.U64 R68, R44, 0x10, R45 ;  /* 0x000000102c447819 */ /* 0x000fe4000000122d */
[--C-:B------:R-:W-:Y:S02]  /*12f40*/  SHF.R.U64 R46, R48, 0x10, R49.reuse ;  /* 0x00000010302e7819 */ /* 0x100fe40000001231 */
[----:B------:R-:W-:-:S02]  /*12f50*/  SHF.R.U32.HI R49, RZ, 0x10, R49 ;  /* 0x00000010ff317819 */ /* 0x000fc40000011631 */
[----:B------:R-:W-:Y:S02]  /*12f60*/  PRMT R127, R127, 0x5410, R68 ;  /* 0x000054107f7f7816 */ /* 0x000fe40000000044 */
[----:B------:R-:W-:Y:S02]  /*12f70*/  PRMT R125, R125, 0x5410, R46 ;  /* 0x000054107d7d7816 */ /* 0x000fe4000000002e */
[----:B------:R-:W-:Y:S01]  /*12f80*/  SHF.R.U32.HI R45, RZ, 0x10, R45 ;  /* 0x00000010ff2d7819 */ /* 0x000fe2000001162d */
[----:B------:R-:W-:Y:S01]  /*12f90*/  IMAD.U32 R67, R127, 0x10000, RZ ;  /* 0x000100007f437824 */ /* 0x000fe200078e00ff */
[----:B------:R-:W-:Y:S01]  /*12fa0*/  SHF.R.U32.HI R47, RZ, 0x10, R47 ;  /* 0x00000010ff2f7819 */ /* 0x000fe2000001162f */
[----:B------:R-:W-:Y:S01]  /*12fb0*/  IMAD.U32 R68, R125, 0x10000, RZ ;  /* 0x000100007d447824 */ /* 0x000fe200078e00ff */
[----:B------:R-:W-:Y:S02]  /*12fc0*/  SHF.R.U64 R44, R50, 0x10, R51 ;  /* 0x00000010322c7819 */ /* 0x000fe40000001233 */
[----:B------:R-:W-:-:S02]  /*12fd0*/  PRMT R126, R126, 0x5410, R49 ;  /* 0x000054107e7e7816 */ /* 0x000fc40000000031 */
[----:B------:R-:W-:Y:S02]  /*12fe0*/  SHF.R.U32.HI R51, RZ, 0x10, R51 ;  /* 0x00000010ff337819 */ /* 0x000fe40000011633 */
[----:B------:R-:W-:Y:S01]  /*12ff0*/  PRMT R128, R128, 0x5410, R45 ;  /* 0x0000541080807816 */ /* 0x000fe2000000002d */
[----:B------:R-:W-:Y:S01]  /*13000*/  IMAD.U32 R70, R126, 0x10000, RZ ;  /* 0x000100007e467824 */ /* 0x000fe200078e00ff */
[----:B------:R-:W-:Y:S02]  /*13010*/  PRMT R130, R130, 0x5410, R47 ;  /* 0x0000541082827816 */ /* 0x000fe4000000002f */
[----:B------:R-:W-:Y:S02]  /*13020*/  PRMT R123, R123, 0x5410, R44 ;  /* 0x000054107b7b7816 */ /* 0x000fe4000000002c */
[----:B------:R-:W-:Y:S02]  /*13030*/  PRMT R124, R124, 0x5410, R51 ;  /* 0x000054107c7c7816 */ /* 0x000fe40000000033 */
[----:B------:R-:W-:-:S02]  /*13040*/  PRMT R129, R129, 0x5410, R66 ;  /* 0x0000541081817816 */ /* 0x000fc40000000042 */
[----:B------:R-:W-:Y:S02]  /*13050*/  LOP3.LUT R125, R125, 0xffff0000, RZ, 0xc0, !PT ;  /* 0xffff00007d7d7812 */ /* 0x000fe400078ec0ff */
[----:B------:R-:W-:Y:S02]  /*13060*/  LOP3.LUT R127, R127, 0xffff0000, RZ, 0xc0, !PT ;  /* 0xffff00007f7f7812 */ /* 0x000fe400078ec0ff */
[----:B--2---:R-:W-:Y:S02]  /*13070*/  R2UR UR4, R56 ;  /* 0x00000000380472ca */ /* 0x004fe400000e0000 */
[----:B------:R-:W-:-:S04]  /*13080*/  LEA.HI R56, R0, R237, RZ, 0x1d ;  /* 0x000000ed00387211 */ /* 0x000fc800078fe8ff */
[----:B------:R-:W-:Y:S01]  /*13090*/  SHF.R.S32.HI R59, RZ, 0x1f, R56 ;  /* 0x0000001fff3b7819 */ /* 0x000fe20000011438 */
[----:B------:R-:W-:-:S03]  /*130a0*/  IMAD.SHL.U32 R57, R56, 0x8, RZ ;  /* 0x0000000838397824 */ /* 0x000fc600078e00ff */
[----:B------:R-:W-:Y:S02]  /*130b0*/  LEA.HI R59, R59, R56, RZ, 0x3 ;  /* 0x000000383b3b7211 */ /* 0x000fe400078f18ff */
[----:B------:R-:W-:Y:S02]  /*130c0*/  LOP3.LUT R56, R224, 0x38, R57, 0xf8, !PT ;  /* 0x00000038e0387812 */ /* 0x000fe400078ef839 */
[----:B------:R-:W-:Y:S01]  /*130d0*/  LEA R64, R58, UR4, 0x1 ;  /* 0x000000043a407c11 */ /* 0x000fe2000f8e08ff */
[----:B------:R-:W-:Y:S01]  /*130e0*/  IMAD.SHL.U32 R59, R59, 0x400, RZ ;  /* 0x000004003b3b7824 */ /* 0x000fe200078e00ff */
[----:B------:R-:W-:-:S04]  /*130f0*/  LOP3.LUT R56, R56, R69, RZ, 0x3c, !PT ;  /* 0x0000004538387212 */ /* 0x000fc800078e3cff */
[----:B------:R-:W-:-:S04]  /*13100*/  LOP3.LUT R59, R59, 0x7fffe000, RZ, 0xc0, !PT ;  /* 0x7fffe0003b3b7812 */ /* 0x000fc800078ec0ff */
[----:B------:R-:W-:Y:S02]  /*13110*/  IADD3 R65, R56, R59, R227 ;  /* 0x0000003b38417210 */ /* 0x000fe40007ffe0e3 */
[----:B------:R-:W1:Y:S03]  /*13120*/  LDS.128 R56, [R64] ;  /* 0x0000000040387984 */ /* 0x000e660000000c00 */
        /* <DEDUP_REMOVED lines=10> */
[C---:B--2---:R-:W-:Y:S01]  /*131d0*/  IMAD.U32 R50, R60.reuse, 0x10000, RZ ;  /* 0x000100003c327824 */ /* 0x044fe200078e00ff */
[----:B------:R-:W-:Y:S01]  /*131e0*/  LOP3.LUT R51, R60, 0xffff0000, RZ, 0xc0, !PT ;  /* 0xffff00003c337812 */ /* 0x000fe200078ec0ff */
[C---:B------:R-:W-:Y:S01]  /*131f0*/  IMAD.U32 R57, R61.reuse, 0x10000, RZ ;  /* 0x000100003d397824 */ /* 0x040fe200078e00ff */
[----:B------:R-:W-:Y:S01]  /*13200*/  LOP3.LUT R60, R61, 0xffff0000, RZ, 0xc0, !PT ;  /* 0xffff00003d3c7812 */ /* 0x000fe200078ec0ff */
[C---:B------:R-:W-:Y:S01]  /*13210*/  FMUL.FTZ R76, R50.reuse, R68 ;  /* 0x00000044324c7220 */ /* 0x040fe20000410000 */
[-C--:B------:R-:W-:Y:S01]  /*13220*/  FMUL.FTZ R78, R50, R67.reuse ;  /* 0x00000043324e7220 */ /* 0x080fe20000410000 */
[C---:B------:R-:W-:Y:S01]  /*13230*/  IMAD.U32 R59, R62.reuse, 0x10000, RZ ;  /* 0x000100003e3b7824 */ /* 0x040fe200078e00ff */
[----:B------:R-:W-:Y:S01]  /*13240*/  LOP3.LUT R61, R62, 0xffff0000, RZ, 0xc0, !PT ;  /* 0xffff00003e3d7812 */ /* 0x000fe200078ec0ff */
[C---:B------:R-:W-:Y:S01]  /*13250*/  IMAD.U32 R66, R63.reuse, 0x10000, RZ ;  /* 0x000100003f427824 */ /* 0x040fe200078e00ff */
[----:B------:R-:W-:Y:S01]  /*13260*/  LOP3.LUT R62, R63, 0xffff0000, RZ, 0xc0, !PT ;  /* 0xffff00003f3e7812 */ /* 0x000fe200078ec0ff */
[----:B------:R-:W-:Y:S01]  /*13270*/  FFMA.FTZ R76, R45, R67, -R76 ;  /* 0x000000432d4c7223 */ /* 0x000fe2000001084c */
[----:B------:R-:W-:-:S02]  /*13280*/  IMAD.U32 R50, R128, 0x10000, RZ ;  /* 0x0001000080327824 */ /* 0x000fc400078e00ff */
[----:B------:R-:W-:Y:S01]  /*13290*/  FMUL.FTZ R80, R57, R70 ;  /* 0x0000004639507220 */ /* 0x000fe20000410000 */
        /* <DEDUP_REMOVED lines=8> */
[----:B------:R-:W-:Y:S01]  /*13320*/  FMUL.FTZ R47, R51, R125 ;  /* 0x0000007d332f7220 */ /* 0x000fe20000410000 */
[----:B------:R-:W-:Y:S01]  /*13330*/  FFMA.FTZ R66, R49, R45, -R50 ;  /* 0x0000002d31427223 */ /* 0x000fe20000010832 */
[----:B------:R-:W-:-:S02]  /*13340*/  IMAD.U32 R50, R123, 0x10000, RZ ;  /* 0x000100007b327824 */ /* 0x000fc400078e00ff */
[----:B------:R-:W-:Y:S01]  /*13350*/  FFMA.FTZ R82, R49, R63, R82 ;  /* 0x0000003f31527223 */ /* 0x000fe20000010052 */
[----:B------:R-:W-:Y:S01]  /*13360*/  LOP3.LUT R49, R126, 0xffff0000, RZ, 0xc0, !PT ;  /* 0xffff00007e317812 */ /* 0x000fe200078ec0ff */
[-C--:B------:R-:W-:Y:S01]  /*13370*/  FMUL.FTZ R51, R51, R127.reuse ;  /* 0x0000007f33337220 */ /* 0x080fe20000410000 */
[----:B------:R-:W-:Y:S01]  /*13380*/  FFMA.FTZ R127, R46, R127, -R47 ;  /* 0x0000007f2e7f7223 */ /* 0x000fe2000001082f */
[----:B------:R-:W-:Y:S01]  /*13390*/  LOP3.LUT R45, R128, 0xffff0000, RZ, 0xc0, !PT ;  /* 0xffff0000802d7812 */ /* 0x000fe200078ec0ff */
[----:B------:R-:W-:Y:S02]  /*133a0*/  IMAD.U32 R47, R129, 0x10000, RZ ;  /* 0x00010000812f7824 */ /* 0x000fe400078e00ff */
[CC--:B------:R-:W-:Y:S01]  /*133b0*/  FMUL.FTZ R63, R59.reuse, R50.reuse ;  /* 0x000000323b3f7220 */ /* 0x0c0fe20000410000 */
[----:B------:R-:W-:Y:S01]  /*133c0*/  FMUL.FTZ R57, R60, R49 ;  /* 0x000000313c397220 */ /* 0x000fe20000410000 */
[----:B------:R-:W-:Y:S01]  /*133d0*/  FFMA.FTZ R51, R46, R125, R51 ;  /* 0x0000007d2e337223 */ /* 0x000fe20000010033 */
[-C--:B------:R-:W-:Y:S01]  /*133e0*/  FMUL.FTZ R59, R59, R47.reuse ;  /* 0x0000002f3b3b7220 */ /* 0x080fe20000410000 */
        /* <DEDUP_REMOVED lines=8> */
[C---:B------:R-:W-:Y:S01]  /*13470*/  FMUL.FTZ R59, R61.reuse, R123 ;  /* 0x0000007b3d3b7220 */ /* 0x040fe20000410000 */
[----:B------:R-:W-:Y:S01]  /*13480*/  FMUL.FTZ R48, R61, R129 ;  /* 0x000000813d307220 */ /* 0x000fe20000410000 */
[----:B------:R-:W-:Y:S01]  /*13490*/  FMUL.FTZ R61, R62, R47 ;  /* 0x0000002f3e3d7220 */ /* 0x000fe20000410000 */
[----:B------:R-:W-:Y:S01]  /*134a0*/  FFMA.FTZ R49, R56, R49, R60 ;  /* 0x0000003138317223 */ /* 0x000fe2000001003c */
        /* <DEDUP_REMOVED lines=15> */
.L_x_3061:
[----:B------:R-:W-:Y:S05]  /*135a0*/  BSYNC B2 ;  /* 0x0000000000027941 */ /* 0x000fea0003800000 */
.L_x_3060:
[----:B------:R-:W-:Y:S05]  /*135b0*/  @P1 BRA `(.L_x_3059) ;  /* 0x0000000400a01947 */ /* 0x000fea0003800000 */
[----:B-1----:R-:W2:Y:S04]  /*135c0*/  LDL R44, [R1+0x60] ;  /* 0x00006000012c7983 */ /* 0x002ea80000100800 */
[----:B------:R-:W3:Y:S01]  /*135d0*/  LDL R60, [R1+0x84] ;  /* 0x00008400013c7983 */ /* 0x000ee20000100800 */
[----:B------:R-:W-:Y:S02]  /*135e0*/  SHF.R.U64 R58, R40, 0x10, R41 ;  /* 0x00000010283a7819 */ /* 0x000fe40000001229 */
[----:B------:R-:W-:Y:S02]  /*135f0*/  SHF.R.U64 R56, R42, 0x10, R43 ;  /* 0x000000102a387819 */ /* 0x000fe4000000122b */
[----:B------:R-:W-:Y:S02]  /*13600*/  SHF.R.U32.HI R41, RZ, 0x10, R41 ;  /* 0x00000010ff297819 */ /* 0x000fe40000011629 */
[----:B------:R-:W-:-:S02]  /*13610*/  SHF.R.U64 R42, R52, 0x10, R53 ;  /* 0x00000010342a7819 */ /* 0x000fc40000001235 */
[----:B------:R-:W-:Y:S02]  /*13620*/  SHF.R.U64 R40, R54, 0x10, R55 ;  /* 0x0000001036287819 */ /* 0x000fe40000001237 */
[----:B------:R-:W-:Y:S02]  /*13630*/  SHF.R.U32.HI R43, RZ, 0x10, R43 ;  /* 0x00000010ff2b7819 */ /* 0x000fe4000001162b */
        /* <DEDUP_REMOVED lines=56> */
[----:B------:R-:W-:Y:S01]  /*139c0*/  FMUL.FTZ R40, R48, R117 ;  /* 0x0000007530287220 */ /* 0x000fe20000410000 */
[----:B------:R-:W-:Y:S02]  /*139d0*/  IMAD.U32 R42, R115, 0x10000, RZ ;  /* 0x00010000732a7824 */ /* 0x000fe400078e00ff */
[----:B------:R-:W-:Y:S01]  /*139e0*/  FFMA.FTZ R57, R52, R56, R57 ;  /* 0x0000003834397223 */ /* 0x000fe20000010039 */
[-C--:B------:R-:W-:Y:S01]  /*139f0*/  FMUL.FTZ R52, R48, R119.reuse ;  /* 0x0000007730347220 */ /* 0x080fe20000410000 */
[----:B------:R-:W-:Y:S01]  /*13a00*/  FFMA.FTZ R48, R41, R119, -R40 ;  /* 0x0000007729307223 */ /* 0x000fe20000010828 */
[----:B------:R-:W-:Y:S01]  /*13a10*/  LOP3.LUT R50, R50, 0xffff0000, RZ, 0xc0, !PT ;  /* 0xffff000032327812 */ /* 0x000fe200078ec0ff */
[----:B------:R-:W-:Y:S01]  /*13a20*/  IMAD.U32 R40, R121, 0x10000, RZ ;  /* 0x0001000079287824 */ /* 0x000fe200078e00ff */
[----:B------:R-:W-:Y:S01]  /*13a30*/  LOP3.LUT R51, R51, 0xffff0000, RZ, 0xc0, !PT ;  /* 0xffff000033337812 */ /* 0x000fe200078ec0ff */
        /* <DEDUP_REMOVED lines=32> */
.L_x_3059:
[----:B------:R-:W-:Y:S05]  /*13c40*/  BSYNC B1 ;  /* 0x0000000000017941 */ /* 0x000fea0003800000 */
.L_x_3058:
[----:B--2---:R-:W-:Y:S01]  /*13c50*/  VIADD R0, R212, 0x40 ;  /* 0x00000040d4007836 */ /* 0x004fe20000000000 */
[----:B------:R-:W-:Y:S04]  /*13c60*/  BSSY B1, `(.L_x_3062) ;  /* 0x00000de000017945 */ /* 0x000fe80003800000 */
[----:B------:R-:W-:-:S13]  /*13c70*/  ISETP.GE.AND P0, PT, R0, R3, PT ;  /* 0x000000030000720c */ /* 0x000fda0003f06270 */
[----:B------:R-:W-:Y:S05]  /*13c80*/  @P0 BRA `(.L_x_3063) ;  /* 0x0000000c006c0947 */ /* 0x000fea0003800000 */
[----:B------:R-:W2:Y:S01]  /*13c90*/  LDC R0, c[0x0][0x3f4] ;  /* 0x0000fd00ff007b82 */ /* 0x000ea20000000800 */
[----:B------:R-:W-:Y:S01]  /*13ca0*/  BSSY B2, `(.L_x_3064) ;  /* 0x0000070000027945 */ /* 0x000fe20003800000 */
[----:B------:R-:W-:Y:S02]  /*13cb0*/  SHF.R.U32.HI R56, RZ, 0x3, R223 ;  /* 0x00000003ff387819 */ /* 0x000fe400000116df */
[-C--:B--2---:R-:W-:Y:S02]  /*13cc0*/  ISETP.GE.AND P0, PT, R18, R0.reuse, PT ;  /* 0x000000001200720c */ /* 0x084fe40003f06270 */
[----:B------:R-:W-:-:S11]  /*13cd0*/  ISETP.GE.AND P1, PT, R213, R0, PT ;  /* 0x00000000d500720c */ /* 0x000fd60003f26270 */
[----:B------:R-:W-:Y:S05]  /*13ce0*/  @P0 BRA `(.L_x_3065) ;  /* 0x0000000400ac0947 */ /* 0x000fea0003800000 */
[----:B------:R-:W2:Y:S01]  /*13cf0*/  LDL R40, [R1+0x6c] ;  /* 0x00006c0001287983 */ /* 0x000ea20000100800 */
[----:B------:R-:W-:Y:S02]  /*13d00*/  LOP3.LUT R43, R223, 0x38, R18, 0xf8, !PT ;  /* 0x00000038df2b7812 */ /* 0x000fe400078ef812 */
[----:B-1----:R-:W-:Y:S02]  /*13d10*/  SHF.R.U64 R50, R30, 0x10, R31 ;  /* 0x000000101e327819 */ /* 0x002fe4000000121f */
[----:B------:R-:W-:Y:S02]  /*13d20*/  LOP3.LUT R43, R226, R43, R56, 0xf6, !PT ;  /* 0x0000002be22b7212 */ /* 0x000fe400078ef638 */
[----:B------:R-:W-:Y:S02]  /*13d30*/  SHF.R.U64 R30, R32, 0x10, R33 ;  /* 0x00000010201e7819 */ /* 0x000fe40000001221 */
[----:B------:R-:W-:Y:S02]  /*13d40*/  SHF.R.U64 R52, R28, 0x10, R29 ;  /* 0x000000101c347819 */ /* 0x000fe4000000121d */
[----:B------:R-:W-:-:S02]  /*13d50*/  PRMT R109, R109, 0x5410, R30 ;  /* 0x000054106d6d7816 */ /* 0x000fc4000000001e */
[----:B------:R-:W-:Y:S02]  /*13d60*/  SHF.R.U32.HI R29, RZ, 0x10, R29 ;  /* 0x00000010ff1d7819 */ /* 0x000fe4000001161d */
[----:B------:R-:W-:Y:S01]  /*13d70*/  SHF.R.U64 R28, R34, 0x10, R35 ;  /* 0x00000010221c7819 */ /* 0x000fe20000001223 */
[----:B------:R-:W-:Y:S01]  /*13d80*/  IMAD.U32 R53, R109, 0x10000, RZ ;  /* 0x000100006d357824 */ /* 0x000fe200078e00ff */
[----:B------:R-:W-:Y:S02]  /*13d90*/  PRMT R111, R111, 0x5410, R52 ;  /* 0x000054106f6f7816 */ /* 0x000fe40000000034 */
[----:B------:R-:W-:Y:S02]  /*13da0*/  SHF.R.U32.HI R31, RZ, 0x10, R31 ;  /* 0x00000010ff1f7819 */ /* 0x000fe4000001161f */
[----:B------:R-:W-:Y:S01]  /*13db0*/  SHF.R.U32.HI R33, RZ, 0x10, R33 ;  /* 0x00000010ff217819 */ /* 0x000fe20000011621 */
[----:B------:R-:W-:Y:S01]  /*13dc0*/  IMAD.U32 R51, R111, 0x10000, RZ ;  /* 0x000100006f337824 */ /* 0x000fe200078e00ff */
[----:B------:R-:W-:-:S02]  /*13dd0*/  SHF.R.U32.HI R35, RZ, 0x10, R35 ;  /* 0x00000010ff237819 */ /* 0x000fc40000011623 */
[----:B------:R-:W-:Y:S02]  /*13de0*/  PRMT R112, R112, 0x5410, R29 ;  /* 0x0000541070707816 */ /* 0x000fe4000000001d */
[----:B------:R-:W-:Y:S02]  /*13df0*/  PRMT R107, R107, 0x5410, R28 ;  /* 0x000054106b6b7816 */ /* 0x000fe4000000001c */
[----:B------:R-:W-:Y:S02]  /*13e00*/  PRMT R114, R114, 0x5410, R31 ;  /* 0x0000541072727816 */ /* 0x000fe4000000001f */
[----:B------:R-:W-:Y:S02]  /*13e10*/  PRMT R110, R110, 0x5410, R33 ;  /* 0x000054106e6e7816 */ /* 0x000fe40000000021 */
[----:B------:R-:W-:Y:S02]  /*13e20*/  PRMT R108, R108, 0x5410, R35 ;  /* 0x000054106c6c7816 */ /* 0x000fe40000000023 */
[----:B------:R-:W-:-:S02]  /*13e30*/  PRMT R113, R113, 0x5410, R50 ;  /* 0x0000541071717816 */ /* 0x000fc40000000032 */
        /* <DEDUP_REMOVED lines=26> */
[----:B------:R-:W-:Y:S01]  /*13fe0*/  FMUL.FTZ R55, R34, R53 ;  /* 0x0000003522377220 */ /* 0x000fe20000410000 */
[C---:B------:R-:W-:Y:S01]  /*13ff0*/  IMAD.U32 R43, R46.reuse, 0x10000, RZ ;  /* 0x000100002e2b7824 */ /* 0x040fe200078e00ff */
[----:B------:R-:W-:Y:S01]  /*14000*/  LOP3.LUT R45, R46, 0xffff0000, RZ, 0xc0, !PT ;  /* 0xffff00002e2d7812 */ /* 0x000fe200078ec0ff */
[C---:B------:R-:W-:Y:S01]  /*14010*/  IMAD.U32 R50, R47.reuse, 0x10000, RZ ;  /* 0x000100002f327824 */ /* 0x040fe200078e00ff */
[----:B------:R-:W-:Y:S01]  /*14020*/  LOP3.LUT R46, R47, 0xffff0000, RZ, 0xc0, !PT ;  /* 0xffff00002f2e7812 */ /* 0x000fe200078ec0ff */
[----:B------:R-:W-:Y:S01]  /*14030*/  FMUL.FTZ R57, R34, R51 ;  /* 0x0000003322397220 */ /* 0x000fe20000410000 */
[----:B------:R-:W-:-:S02]  /*14040*/  IMAD.U32 R47, R110, 0x10000, RZ ;  /* 0x000100006e2f7824 */ /* 0x000fc400078e00ff */
[----:B------:R-:W-:Y:S01]  /*14050*/  FFMA.FTZ R55, R28, R51, -R55 ;  /* 0x000000331c377223 */ /* 0x000fe20000010837 */
[----:B------:R-:W-:Y:S02]  /*14060*/  IMAD.U32 R51, R108, 0x10000, RZ ;  /* 0x000100006c337824 */ /* 0x000fe400078e00ff */
[----:B------:R-:W-:Y:S01]  /*14070*/  FFMA.FTZ R57, R28, R53, R57 ;  /* 0x000000351c397223 */ /* 0x000fe20000010039 */
[----:B------:R-:W-:Y:S02]  /*14080*/  IMAD.U32 R34, R112, 0x10000, RZ ;  /* 0x0001000070227824 */ /* 0x000fe400078e00ff */
[C---:B------:R-:W-:Y:S01]  /*14090*/  FMUL.FTZ R59, R41.reuse, R47 ;  /* 0x0000002f293b7220 */ /* 0x040fe20000410000 */
[----:B------:R-:W-:Y:S02]  /*140a0*/  IMAD.U32 R28, R114, 0x10000, RZ ;  /* 0x00010000721c7824 */ /* 0x000fe400078e00ff */
[----:B------:R-:W-:Y:S01]  /*140b0*/  FMUL.FTZ R52, R50, R51 ;  /* 0x0000003332347220 */ /* 0x000fe20000410000 */
[-C--:B------:R-:W-:Y:S01]  /*140c0*/  FMUL.FTZ R41, R41, R34.reuse ;  /* 0x0000002229297220 */ /* 0x080fe20000410000 */
[----:B------:R-:W-:Y:S01]  /*140d0*/  FFMA.FTZ R59, R30, R34, -R59 ;  /* 0x000000221e3b7223 */ /* 0x000fe2000001083b */
[-C--:B------:R-:W-:Y:S01]  /*140e0*/  FMUL.FTZ R50, R50, R28.reuse ;  /* 0x0000001c32327220 */ /* 0x080fe20000410000 */
[----:B------:R-:W-:Y:S01]  /*140f0*/  LOP3.LUT R34, R109, 0xffff0000, RZ, 0xc0, !PT ;  /* 0xffff00006d227812 */ /* 0x000fe200078ec0ff */
[----:B------:R-:W-:Y:S01]  /*14100*/  FFMA.FTZ R53, R33, R28, -R52 ;  /* 0x0000001c21357223 */ /* 0x000fe20000010834 */
[----:B------:R-:W-:Y:S01]  /*14110*/  FFMA.FTZ R47, R30, R47, R41 ;  /* 0x0000002f1e2f7223 */ /* 0x000fe20000010029 */
[----:B------:R-:W-:Y:S01]  /*14120*/  LOP3.LUT R28, R111, 0xffff0000, RZ, 0xc0, !PT ;  /* 0xffff00006f1c7812 */ /* 0x000fe200078ec0ff */
[----:B------:R-:W-:Y:S01]  /*14130*/  FFMA.FTZ R51, R33, R51, R50 ;  /* 0x0000003321337223 */ /* 0x000fe20000010032 */
[----:B------:R-:W-:Y:S01]  /*14140*/  LOP3.LUT R41, R110, 0xffff0000, RZ, 0xc0, !PT ;  /* 0xffff00006e297812 */ /* 0x000fe200078ec0ff */
[C---:B------:R-:W-:Y:S01]  /*14150*/  FMUL.FTZ R30, R35.reuse, R34 ;  /* 0x00000022231e7220 */ /* 0x040fe20000410000 */
[----:B------:R-:W-:Y:S01]  /*14160*/  LOP3.LUT R33, R112, 0xffff0000, RZ, 0xc0, !PT ;  /* 0xffff000070217812 */ /* 0x000fe200078ec0ff */
[----:B------:R-:W-:-:S02]  /*14170*/  FMUL.FTZ R52, R35, R28 ;  /* 0x0000001c23347220 */ /* 0x000fc40000410000 */
[C---:B------:R-:W-:Y:S01]  /*14180*/  FMUL.FTZ R35, R44.reuse, R41 ;  /* 0x000000292c237220 */ /* 0x040fe20000410000 */
[----:B------:R-:W-:Y:S01]  /*14190*/  FFMA.FTZ R50, R29, R28, -R30 ;  /* 0x0000001c1d327223 */ /* 0x000fe2000001081e */
[-C--:B------:R-:W-:Y:S01]  /*141a0*/  FMUL.FTZ R44, R44, R33.reuse ;  /* 0x000000212c2c7220 */ /* 0x080fe20000410000 */
[----:B------:R-:W-:Y:S02]  /*141b0*/  IMAD.U32 R30, R107, 0x10000, RZ ;  /* 0x000100006b1e7824 */ /* 0x000fe400078e00ff */
[----:B------:R-:W-:Y:S01]  /*141c0*/  FFMA.FTZ R52, R29, R34, R52 ;  /* 0x000000221d347223 */ /* 0x000fe20000010034 */
[----:B------:R-:W-:Y:S02]  /*141d0*/  IMAD.U32 R28, R113, 0x10000, RZ ;  /* 0x00010000711c7824 */ /* 0x000fe400078e00ff */
[C---:B------:R-:W-:Y:S01]  /*141e0*/  FFMA.FTZ R34, R40.reuse, R33, -R35 ;  /* 0x0000002128227223 */ /* 0x040fe20000010823 */
[----:B------:R-:W-:Y:S01]  /*141f0*/  FFMA.FTZ R44, R40, R41, R44 ;  /* 0x00000029282c7223 */ /* 0x000fe2000001002c */
[C---:B------:R-:W-:Y:S01]  /*14200*/  FMUL.FTZ R54, R43.reuse, R30 ;  /* 0x0000001e2b367220 */ /* 0x040fe20000410000 */
[----:B------:R-:W-:Y:S01]  /*14210*/  FMUL.FTZ R40, R43, R28 ;  /* 0x0000001c2b287220 */ /* 0x000fe20000410000 */
[----:B------:R-:W-:-:S02]  /*14220*/  LOP3.LUT R107, R107, 0xffff0000, RZ, 0xc0, !PT ;  /* 0xffff00006b6b7812 */ /* 0x000fc400078ec0ff */
[----:B------:R-:W-:Y:S01]  /*14230*/  LOP3.LUT R33, R108, 0xffff0000, RZ, 0xc0, !PT ;  /* 0xffff00006c217812 */ /* 0x000fe200078ec0ff */
[----:B------:R-:W-:Y:S01]  /*14240*/  FFMA.FTZ R54, R31, R28, -R54 ;  /* 0x0000001c1f367223 */ /* 0x000fe20000010836 */
[----:B------:R-:W-:Y:S01]  /*14250*/  LOP3.LUT R113, R113, 0xffff0000, RZ, 0xc0, !PT ;  /* 0xffff000071717812 */ /* 0x000fe200078ec0ff */
[----:B------:R-:W-:Y:S01]  /*14260*/  FFMA.FTZ R40, R31, R30, R40 ;  /* 0x0000001e1f287223 */ /* 0x000fe20000010028 */
[----:B------:R-:W-:Y:S01]  /*14270*/  LOP3.LUT R29, R114, 0xffff0000, RZ, 0xc0, !PT ;  /* 0xffff0000721d7812 */ /* 0x000fe200078ec0ff */
[C---:B------:R-:W-:Y:S01]  /*14280*/  FMUL.FTZ R31, R45.reuse, R107 ;  /* 0x0000006b2d1f7220 */ /* 0x040fe20000410000 */
[C---:B------:R-:W-:Y:S01]  /*14290*/  FMUL.FTZ R35, R46.reuse, R33 ;  /* 0x000000212e237220 */ /* 0x040fe20000410000 */
[----:B------:R-:W-:Y:S02]  /*142a0*/  FMUL.FTZ R28, R45, R113 ;  /* 0x000000712d1c7220 */ /* 0x000fe40000410000 */
        /* <DEDUP_REMOVED lines=15> */
.L_x_3065:
[----:B------:R-:W-:Y:S05]  /*143a0*/  BSYNC B2 ;  /* 0x0000000000027941 */ /* 0x000fea0003800000 */
.L_x_3064:
[----:B------:R-:W-:Y:S05]  /*143b0*/  @P1 BRA `(.L_x_3063) ;  /* 0x0000000400a01947 */ /* 0x000fea0003800000 */
[----:B--2---:R-:W2:Y:S04]  /*143c0*/  LDL R28, [R1+0x60] ;  /* 0x00006000011c7983 */ /* 0x004ea80000100800 */
[----:B-1----:R-:W3:Y:S01]  /*143d0*/  LDL R44, [R1+0x80] ;  /* 0x00008000012c7983 */ /* 0x002ee20000100800 */
        /* <DEDUP_REMOVED lines=102> */
.L_x_3063:
[----:B------:R-:W-:Y:S05]  /*14a40*/  BSYNC B1 ;  /* 0x0000000000017941 */ /* 0x000fea0003800000 */
.L_x_3062:
[----:B---3--:R-:W-:-:S05]  /*14a50*/  VIADD R0, R212, 0x60 ;  /* 0x00000060d4007836 */ /* 0x008fca0000000000 */
[----:B------:R-:W-:-:S13]  /*14a60*/  ISETP.GE.AND P0, PT, R0, R3, PT ;  /* 0x000000030000720c */ /* 0x000fda0003f06270 */
[----:B------:R-:W-:Y:S05]  /*14a70*/  @P0 BRA `(.L_x_3033) ;  /* 0x0000000c00780947 */ /* 0x000fea0003800000 */
[----:B------:R3:W5:Y:S01]  /*14a80*/  LDL R41, [R1+0x70] ;  /* 0x0000700001297983 */ /* 0x0007620000100800 */
[----:B------:R-:W4:Y:S01]  /*14a90*/  LDC R40, c[0x0][0x3f4] ;  /* 0x0000fd00ff287b82 */ /* 0x000f220000000800 */
        /* <DEDUP_REMOVED lines=8> */
[-C--:B----4-:R-:W-:Y:S02]  /*14b20*/  ISETP.GE.AND P0, PT, R18, R40.reuse, PT ;  /* 0x000000281200720c */ /* 0x090fe40003f06270 */
[----:B------:R-:W-:-:S11]  /*14b30*/  ISETP.GE.AND P1, PT, R213, R40, PT ;  /* 0x00000028d500720c */ /* 0x000fd60003f26270 */
[----:B---3--:R-:W-:Y:S05]  /*14b40*/  @P0 BRA `(.L_x_3067) ;  /* 0x00000004009c0947 */ /* 0x008fea0003800000 */
[----:B-1----:R-:W3:Y:S01]  /*14b50*/  LDL R44, [R1+0x7c] ;  /* 0x00007c00012c7983 */ /* 0x002ee20000100800 */
[----:B------:R-:W-:Y:S02]  /*14b60*/  LEA.HI R0, R40, R237, RZ, 0x1d ;  /* 0x000000ed28007211 */ /* 0x000fe400078fe8ff */
[----:B------:R-:W-:Y:S02]  /*14b70*/  SHF.R.U64 R4, R4, 0x10, R5 ;  /* 0x0000001004047819 */ /* 0x000fe40000001205 */
[----:B------:R-:W-:Y:S01]  /*14b80*/  SHF.R.S32.HI R25, RZ, 0x1f, R0 ;  /* 0x0000001fff197819 */ /* 0x000fe20000011400 */
[----:B------:R-:W-:Y:S01]  /*14b90*/  IMAD.SHL.U32 R3, R0, 0x8, RZ ;  /* 0x0000000800037824 */ /* 0x000fe200078e00ff */
[----:B--2---:R-:W-:Y:S02]  /*14ba0*/  SHF.R.U64 R32, R12, 0x10, R13 ;  /* 0x000000100c207819 */ /* 0x004fe4000000120d */
[----:B------:R-:W-:Y:S02]  /*14bb0*/  LEA.HI R25, R25, R0, RZ, 0x3 ;  /* 0x0000000019197211 */ /* 0x000fe400078f18ff */
[----:B------:R-:W-:-:S02]  /*14bc0*/  LOP3.LUT R0, R43, 0x38, R3, 0xf8, !PT ;  /* 0x000000382b007812 */ /* 0x000fc400078ef803 */
[----:B------:R-:W-:Y:S01]  /*14bd0*/  SHF.R.U32.HI R13, RZ, 0x10, R13 ;  /* 0x00000010ff0d7819 */ /* 0x000fe2000001160d */
[----:B------:R-:W-:Y:S01]  /*14be0*/  IMAD.SHL.U32 R25, R25, 0x400, RZ ;  /* 0x0000040019197824 */ /* 0x000fe200078e00ff */
[----:B------:R-:W-:Y:S02]  /*14bf0*/  LOP3.LUT R0, R0, R42, RZ, 0x3c, !PT ;  /* 0x0000002a00007212 */ /* 0x000fe400078e3cff */
[----:B------:R-:W-:Y:S02]  /*14c00*/  PRMT R99, R99, 0x5410, R4 ;  /* 0x0000541063637816 */ /* 0x000fe40000000004 */
[----:B------:R-:W-:Y:S02]  /*14c10*/  LOP3.LUT R3, R25, 0x7fffe000, RZ, 0xc0, !PT ;  /* 0x7fffe00019037812 */ /* 0x000fe400078ec0ff */
[----:B------:R-:W-:Y:S01]  /*14c20*/  SHF.R.U32.HI R5, RZ, 0x10, R5 ;  /* 0x00000010ff057819 */ /* 0x000fe20000011605 */
[----:B------:R-:W-:Y:S01]  /*14c30*/  IMAD.U32 R33, R99, 0x10000, RZ ;  /* 0x0001000063217824 */ /* 0x000fe200078e00ff */
[----:B-----5:R-:W-:-:S02]  /*14c40*/  IADD3 R3, R0, R3, R41 ;  /* 0x0000000300037210 */ /* 0x020fc40007ffe029 */
[--C-:B------:R-:W-:Y:S02]  /*14c50*/  SHF.R.U64 R0, R6, 0x10, R7.reuse ;  /* 0x0000001006007819 */ /* 0x100fe40000001207 */
[----:B------:R-:W-:Y:S01]  /*14c60*/  SHF.R.U32.HI R7, RZ, 0x10, R7 ;  /* 0x00000010ff077819 */ /* 0x000fe20000011607 */
[----:B------:R-:W-:Y:S01]  /*14c70*/  IMAD R3, R3, 0x2, R16 ;  /* 0x0000000203037824 */ /* 0x000fe200078e0210 */
[----:B------:R-:W-:Y:S02]  /*14c80*/  PRMT R103, R103, 0x5410, R32 ;  /* 0x0000541067677816 */ /* 0x000fe40000000020 */
[--C-:B------:R-:W-:Y:S02]  /*14c90*/  SHF.R.U64 R12, R14, 0x10, R15.reuse ;  /* 0x000000100e0c7819 */ /* 0x100fe4000000120f */
[----:B------:R-:W1:Y:S01]  /*14ca0*/  LDS.128 R28, [R3+0x14400] ;  /* 0x01440000031c7984 */ /* 0x000e620000000c00 */
[----:B------:R-:W-:Y:S01]  /*14cb0*/  SHF.R.U32.HI R15, RZ, 0x10, R15 ;  /* 0x00000010ff0f7819 */ /* 0x000fe2000001160f */
[----:B------:R-:W-:Y:S01]  /*14cc0*/  IMAD.U32 R32, R103, 0x10000, RZ ;  /* 0x0001000067207824 */ /* 0x000fe200078e00ff */
[----:B------:R-:W-:-:S02]  /*14cd0*/  PRMT R104, R104, 0x5410, R13 ;  /* 0x0000541068687816 */ /* 0x000fc4000000000d */
[----:B------:R-:W-:Y:S02]  /*14ce0*/  PRMT R100, R100, 0x5410, R5 ;  /* 0x0000541064647816 */ /* 0x000fe40000000005 */
[----:B------:R-:W-:Y:S02]  /*14cf0*/  PRMT R101, R101, 0x5410, R0 ;  /* 0x0000541065657816 */ /* 0x000fe40000000000 */
[----:B------:R-:W-:Y:S01]  /*14d00*/  PRMT R102, R102, 0x5410, R7 ;  /* 0x0000541066667816 */ /* 0x000fe20000000007 */
[----:B------:R-:W-:Y:S01]  /*14d10*/  IMAD.U32 R34, R100, 0x10000, RZ ;  /* 0x0001000064227824 */ /* 0x000fe200078e00ff */
[----:B------:R-:W-:Y:S02]  /*14d20*/  PRMT R105, R105, 0x5410, R12 ;  /* 0x0000541069697816 */ /* 0x000fe4000000000c */
[----:B------:R-:W-:Y:S02]  /*14d30*/  PRMT R106, R106, 0x5410, R15 ;  /* 0x000054106a6a7816 */ /* 0x000fe4000000000f */
[----:B------:R-:W-:-:S02]  /*14d40*/  LOP3.LUT R99, R99, 0xffff0000, RZ, 0xc0, !PT ;  /* 0xffff000063637812 */ /* 0x000fc400078ec0ff */
[----:B------:R-:W-:Y:S01]  /*14d50*/  LOP3.LUT R103, R103, 0xffff0000, RZ, 0xc0, !PT ;  /* 0xffff000067677812 */ /* 0x000fe200078ec0ff */
[C---:B-1----:R-:W-:Y:S01]  /*14d60*/  IMAD.U32 R13, R28.reuse, 0x10000, RZ ;  /* 0x000100001c0d7824 */ /* 0x042fe200078e00ff */
[----:B------:R-:W-:Y:S01]  /*14d70*/  LOP3.LUT R14, R28, 0xffff0000, RZ, 0xc0, !PT ;  /* 0xffff00001c0e7812 */ /* 0x000fe200078ec0ff */
[C---:B------:R-:W-:Y:S01]  /*14d80*/  IMAD.U32 R15, R29.reuse, 0x10000, RZ ;  /* 0x000100001d0f7824 */ /* 0x040fe200078e00ff */
[----:B------:R-:W-:Y:S01]  /*14d90*/  LOP3.LUT R28, R29, 0xffff0000, RZ, 0xc0, !PT ;  /* 0xffff00001d1c7812 */ /* 0x000fe200078ec0ff */
[----:B------:R-:W-:Y:S02]  /*14da0*/  IMAD.U32 R29, R31, 0x10000, RZ ;  /* 0x000100001f1d7824 */ /* 0x000fe400078e00ff */
[----:B------:R-:W-:Y:S01]  /*14db0*/  FMUL.FTZ R35, R13, R33 ;  /* 0x000000210d237220 */ /* 0x000fe20000410000 */
[----:B------:R-:W-:Y:S01]  /*14dc0*/  FMUL.FTZ R36, R15, R34 ;  /* 0x000000220f247220 */ /* 0x000fe20000410000 */
[----:B---3--:R-:W1:Y:S02]  /*14dd0*/  LDS.128 R24, [R44] ;  /* 0x000000002c187984 */ /* 0x008e640000000c00 */
        /* <DEDUP_REMOVED lines=8> */
[C---:B------:R-:W-:Y:S01]  /*14e60*/  IMAD.U32 R25, R30.reuse, 0x10000, RZ ;  /* 0x000100001e197824 */ /* 0x040fe200078e00ff */
[----:B------:R-:W-:Y:S01]  /*14e70*/  LOP3.LUT R27, R30, 0xffff0000, RZ, 0xc0, !PT ;  /* 0xffff00001e1b7812 */ /* 0x000fe200078ec0ff */
[-C--:B------:R-:W-:Y:S01]  /*14e80*/  FFMA.FTZ R35, R0, R32.reuse, -R35 ;  /* 0x0000002000237223 */ /* 0x080fe20000010823 */
[----:B------:R-:W-:Y:S01]  /*14e90*/  LOP3.LUT R30, R31, 0xffff0000, RZ, 0xc0, !PT ;  /* 0xffff00001f1e7812 */ /* 0x000fe200078ec0ff */
[----:B------:R-:W-:Y:S01]  /*14ea0*/  FMUL.FTZ R31, R13, R32 ;  /* 0x000000200d1f7220 */ /* 0x000fe20000410000 */
[----:B------:R-:W-:-:S02]  /*14eb0*/  IMAD.U32 R32, R104, 0x10000, RZ ;  /* 0x0001000068207824 */ /* 0x000fc400078e00ff */
[----:B------:R-:W-:Y:S02]  /*14ec0*/  IMAD.U32 R13, R102, 0x10000, RZ ;  /* 0x00010000660d7824 */ /* 0x000fe400078e00ff */
[----:B------:R-:W-:Y:S01]  /*14ed0*/  FFMA.FTZ R31, R0, R33, R31 ;  /* 0x00000021001f7223 */ /* 0x000fe2000001001f */
[----:B------:R-:W-:Y:S02]  /*14ee0*/  IMAD.U32 R0, R106, 0x10000, RZ ;  /* 0x000100006a007824 */ /* 0x000fe400078e00ff */
[-C--:B------:R-:W-:Y:S01]  /*14ef0*/  FMUL.FTZ R38, R15, R32.reuse ;  /* 0x000000200f267220 */ /* 0x080fe20000410000 */
[----:B------:R-:W-:Y:S01]  /*14f00*/  FFMA.FTZ R36, R5, R32, -R36 ;  /* 0x0000002005247223 */ /* 0x000fe20000010824 */
[CC--:B------:R-:W-:Y:S01]  /*14f10*/  FMUL.FTZ R15, R29.reuse, R13.reuse ;  /* 0x0000000d1d0f7220 */ /* 0x0c0fe20000410000 */
[----:B------:R-:W-:Y:S01]  /*14f20*/  FMUL.FTZ R32, R29, R0 ;  /* 0x000000001d207220 */ /* 0x000fe20000410000 */
[----:B------:R-:W-:Y:S01]  /*14f30*/  FFMA.FTZ R38, R5, R34, R38 ;  /* 0x0000002205267223 */ /* 0x000fe20000010026 */
[----:B------:R-:W-:Y:S01]  /*14f40*/  LOP3.LUT R5, R104, 0xffff0000, RZ, 0xc0, !PT ;  /* 0xffff000068057812 */ /* 0x000fe200078ec0ff */
[C---:B------:R-:W-:Y:S01]  /*14f50*/  FFMA.FTZ R34, R12.reuse, R0, -R15 ;  /* 0x000000000c227223 */ /* 0x040fe2000001080f */
[----:B------:R-:W-:Y:S01]  /*14f60*/  FFMA.FTZ R37, R12, R13, R32 ;  /* 0x0000000d0c257223 */ /* 0x000fe20000010020 */
[----:B------:R-:W-:-:S02]  /*14f70*/  IMAD.U32 R12, R101, 0x10000, RZ ;  /* 0x00010000650c7824 */ /* 0x000fc400078e00ff */
[----:B------:R-:W-:Y:S01]  /*14f80*/  FMUL.FTZ R15, R14, R99 ;  /* 0x000000630e0f7220 */ /* 0x000fe20000410000 */
[----:B------:R-:W-:Y:S01]  /*14f90*/  LOP3.LUT R13, R100, 0xffff0000, RZ, 0xc0, !PT ;  /* 0xffff0000640d7812 */ /* 0x000fe200078ec0ff */
[-C--:B------:R-:W-:Y:S01]  /*14fa0*/  FMUL.FTZ R29, R14, R103.reuse ;  /* 0x000000670e1d7220 */ /* 0x080fe20000410000 */
[----:B------:R-:W-:Y:S02]  /*14fb0*/  IMAD.U32 R0, R105, 0x10000, RZ ;  /* 0x0001000069007824 */ /* 0x000fe400078e00ff */
[C---:B------:R-:W-:Y:S01]  /*14fc0*/  FMUL.FTZ R33, R25.reuse, R12 ;  /* 0x0000000c19217220 */ /* 0x040fe20000410000 */
[----:B------:R-:W-:Y:S01]  /*14fd0*/  FFMA.FTZ R14, R4, R103, -R15 ;  /* 0x00000067040e7223 */ /* 0x000fe2000001080f */
[C---:B------:R-:W-:Y:S01]  /*14fe0*/  FMUL.FTZ R32, R28.reuse, R5 ;  /* 0x000000051c207220 */ /* 0x040fe20000410000 */
[----:B------:R-:W-:Y:S01]  /*14ff0*/  FMUL.FTZ R15, R28, R13 ;  /* 0x0000000d1c0f7220 */ /* 0x000fe20000410000 */
[----:B------:R-:W-:Y:S01]  /*15000*/  FFMA.FTZ R28, R4, R99, R29 ;  /* 0x00000063041c7223 */ /* 0x000fe2000001001d */
[-C--:B------:R-:W-:Y:S01]  /*15010*/  FMUL.FTZ R25, R25, R0.reuse ;  /* 0x0000000019197220 */ /* 0x080fe20000410000 */
[----:B------:R-:W-:Y:S01]  /*15020*/  FFMA.FTZ R33, R6, R0, -R33 ;  /* 0x0000000006217223 */ /* 0x000fe20000010821 */
[----:B------:R-:W-:Y:S01]  /*15030*/  LOP3.LUT R4, R101, 0xffff0000, RZ, 0xc0, !PT ;  /* 0xffff000065047812 */ /* 0x000fe200078ec0ff */
[C---:B------:R-:W-:Y:S01]  /*15040*/  FFMA.FTZ R29, R24.reuse, R13, R32 ;  /* 0x0000000d181d7223 */ /* 0x040fe20000010020 */
[----:B------:R-:W-:Y:S01]  /*15050*/  LOP3.LUT R0, R105, 0xffff0000, RZ, 0xc0, !PT ;  /* 0xffff000069007812 */ /* 0x000fe200078ec0ff */
[----:B------:R-:W-:Y:S01]  /*15060*/  FFMA.FTZ R15, R24, R5, -R15 ;  /* 0x00000005180f7223 */ /* 0x000fe2000001080f */
[----:B------:R-:W-:Y:S01]  /*15070*/  LOP3.LUT R13, R102, 0xffff0000, RZ, 0xc0, !PT ;  /* 0xffff0000660d7812 */ /* 0x000fe200078ec0ff */
[----:B------:R-:W-:Y:S01]  /*15080*/  FFMA.FTZ R25, R6, R12, R25 ;  /* 0x0000000c06197223 */ /* 0x000fe20000010019 */
[----:B------:R-:W-:Y:S01]  /*15090*/  LOP3.LUT R5, R106, 0xffff0000, RZ, 0xc0, !PT ;  /* 0xffff00006a057812 */ /* 0x000fe200078ec0ff */
[C---:B------:R-:W-:Y:S01]  /*150a0*/  FMUL.FTZ R6, R27.reuse, R4 ;  /* 0x000000041b067220 */ /* 0x040fe20000410000 */
[-C--:B------:R-:W-:Y:S01]  /*150b0*/  FMUL.FTZ R27, R27, R0.reuse ;  /* 0x000000001b1b7220 */ /* 0x080fe20000410000 */
[----:B------:R-:W-:Y:S01]  /*150c0*/  FMUL.FTZ R39, R30, R13 ;  /* 0x0000000d1e277220 */ /* 0x000fe20000410000 */
[----:B------:R-:W-:Y:S01]  /*150d0*/  F2FP.BF16.F32.PACK_AB R12, R28, R31 ;  /* 0x0000001f1c0c723e */ /* 0x000fe200000010ff */
        /* <DEDUP_REMOVED lines=14> */
.L_x_3067:
[----:B------:R-:W-:Y:S05]  /*151c0*/  BSYNC B1 ;  /* 0x0000000000017941 */ /* 0x000fea0003800000 */
.L_x_3066:
[----:B------:R-:W-:Y:S05]  /*151d0*/  @P1 BRA `(.L_x_3033) ;  /* 0x0000000400a01947 */ /* 0x000fea0003800000 */
[----:B------:R-:W4:Y:S04]  /*151e0*/  LDL R0, [R1+0x60] ;  /* 0x0000600001007983 */ /* 0x000f280000100800 */
[----:B--2---:R-:W2:Y:S01]  /*151f0*/  LDL R32, [R1+0x78] ;  /* 0x0000780001207983 */ /* 0x004ea20000100800 */
[----:B------:R-:W-:Y:S02]  /*15200*/  SHF.R.U64 R26, R72, 0x10, R73 ;  /* 0x00000010481a7819 */ /* 0x000fe40000001249 */
[--C-:B------:R-:W-:Y:S02]  /*15210*/  SHF.R.U64 R25, R8, 0x10, R9.reuse ;  /* 0x0000001008197819 */ /* 0x100fe40000001209 */
[----:B------:R-:W-:Y:S02]  /*15220*/  PRMT R87, R87, 0x5410, R26 ;  /* 0x0000541057577816 */ /* 0x000fe4000000001a */
[----:B------:R-:W-:-:S02]  /*15230*/  SHF.R.U32.HI R28, RZ, 0x10, R9 ;  /* 0x00000010ff1c7819 */ /* 0x000fc40000011609 */
[----:B------:R-:W-:Y:S01]  /*15240*/  PRMT R26, R20, 0x5410, R25 ;  /* 0x00005410141a7816 */ /* 0x000fe20000000019 */
[----:B------:R-:W-:Y:S01]  /*15250*/  IMAD.U32 R25, R87, 0x10000, RZ ;  /* 0x0001000057197824 */ /* 0x000fe200078e00ff */
[----:B------:R-:W-:Y:S02]  /*15260*/  SHF.R.U32.HI R73, RZ, 0x10, R73 ;  /* 0x00000010ff497819 */ /* 0x000fe40000011649 */
[----:B------:R-:W-:Y:S01]  /*15270*/  PRMT R28, R21, 0x5410, R28 ;  /* 0x00005410151c7816 */ /* 0x000fe2000000001c */
[----:B------:R-:W-:Y:S01]  /*15280*/  IMAD.U32 R27, R26, 0x10000, RZ ;  /* 0x000100001a1b7824 */ /* 0x000fe200078e00ff */
[----:B------:R-:W-:Y:S02]  /*15290*/  SHF.R.U64 R24, R74, 0x10, R75 ;  /* 0x000000104a187819 */ /* 0x000fe4000000124b */
[----:B------:R-:W-:Y:S01]  /*152a0*/  PRMT R88, R88, 0x5410, R73 ;  /* 0x0000541058587816 */ /* 0x000fe20000000049 */
[----:B------:R-:W-:Y:S01]  /*152b0*/  IMAD.U32 R29, R28, 0x10000, RZ ;  /* 0x000100001c1d7824 */ /* 0x000fe200078e00ff */
[----:B------:R-:W-:-:S02]  /*152c0*/  SHF.R.U32.HI R75, RZ, 0x10, R75 ;  /* 0x00000010ff4b7819 */ /* 0x000fc4000001164b */
[----:B------:R-:W-:Y:S02]  /*152d0*/  PRMT R89, R89, 0x5410, R24 ;  /* 0x0000541059597816 */ /* 0x000fe40000000018 */
[----:B------:R-:W-:Y:S02]  /*152e0*/  PRMT R90, R90, 0x5410, R75 ;  /* 0x000054105a5a7816 */ /* 0x000fe4000000004b */
[----:B------:R-:W-:Y:S02]  /*152f0*/  LOP3.LUT R87, R87, 0xffff0000, RZ, 0xc0, !PT ;  /* 0xffff000057577812 */ /* 0x000fe400078ec0ff */
[----:B------:R-:W-:Y:S02]  /*15300*/  LOP3.LUT R28, R28, 0xffff0000, RZ, 0xc0, !PT ;  /* 0xffff00001c1c7812 */ /* 0x000fe400078ec0ff */
[----:B----4-:R-:W-:-:S04]  /*15310*/  LEA.HI R40, R40, R0, RZ, 0x1d ;  /* 0x0000000028287211 */ /* 0x010fc800078fe8ff */
[----:B---3--:R-:W-:Y:S01]  /*15320*/  SHF.R.S32.HI R3, RZ, 0x1f, R40 ;  /* 0x0000001fff037819 */ /* 0x008fe20000011428 */
[----:B------:R-:W-:Y:S01]  /*15330*/  IMAD.SHL.U32 R0, R40, 0x8, RZ ;  /* 0x0000000828007824 */ /* 0x000fe200078e00ff */
[----:B--2---:R-:W2:Y:S02]  /*15340*/  LDS.128 R4, [R32] ;  /* 0x0000000020047984 */ /* 0x004ea40000000c00 */
[----:B------:R-:W-:Y:S02]  /*15350*/  LEA.HI R3, R3, R40, RZ, 0x3 ;  /* 0x0000002803037211 */ /* 0x000fe400078f18ff */
[----:B------:R-:W-:-:S03]  /*15360*/  LOP3.LUT R0, R43, 0x38, R0, 0xf8, !PT ;  /* 0x000000382b007812 */ /* 0x000fc600078ef800 */
[----:B------:R-:W-:Y:S01]  /*15370*/  IMAD.SHL.U32 R3, R3, 0x400, RZ ;  /* 0x0000040003037824 */ /* 0x000fe200078e00ff */
[----:B------:R-:W-:-:S04]  /*15380*/  LOP3.LUT R0, R0, R42, RZ, 0x3c, !PT ;  /* 0x0000002a00007212 */ /* 0x000fc800078e3cff */
[----:B------:R-:W-:-:S04]  /*15390*/  LOP3.LUT R3, R3, 0x7fffe000, RZ, 0xc0, !PT ;  /* 0x7fffe00003037812 */ /* 0x000fc800078ec0ff */
[----:B-----5:R-:W-:Y:S02]  /*153a0*/  IADD3 R3, R0, R3, R41 ;  /* 0x0000000300037210 */ /* 0x020fe40007ffe029 */
[--C-:B------:R-:W-:Y:S02]  /*153b0*/  SHF.R.U64 R0, R10, 0x10, R11.reuse ;  /* 0x000000100a007819 */ /* 0x100fe4000000120b */
[----:B------:R-:W-:Y:S01]  /*153c0*/  SHF.R.U32.HI R11, RZ, 0x10, R11 ;  /* 0x00000010ff0b7819 */ /* 0x000fe2000001160b */
[----:B------:R-:W-:Y:S01]  /*153d0*/  IMAD R3, R3, 0x2, R16 ;  /* 0x0000000203037824 */ /* 0x000fe200078e0210 */
[----:B------:R-:W-:Y:S02]  /*153e0*/  PRMT R85, R85, 0x5410, R0 ;  /* 0x0000541055557816 */ /* 0x000fe40000000000 */
[----:B------:R-:W-:Y:S02]  /*153f0*/  PRMT R86, R86, 0x5410, R11 ;  /* 0x0000541056567816 */ /* 0x000fe4000000000b */
[----:B------:R-:W3:Y:S01]  /*15400*/  LDS.128 R12, [R3+0x14400] ;  /* 0x01440000030c7984 */ /* 0x000ee20000000c00 */
[C---:B--2---:R-:W-:Y:S01]  /*15410*/  IMAD.U32 R0, R4.reuse, 0x10000, RZ ;  /* 0x0001000004007824 */ /* 0x044fe200078e00ff */
[----:B------:R-:W-:Y:S01]  /*15420*/  LOP3.LUT R4, R4, 0xffff0000, RZ, 0xc0, !PT ;  /* 0xffff000004047812 */ /* 0x000fe200078ec0ff */
[C---:B------:R-:W-:Y:S01]  /*15430*/  IMAD.U32 R8, R5.reuse, 0x10000, RZ ;  /* 0x0001000005087824 */ /* 0x040fe200078e00ff */
[----:B------:R-:W-:Y:S01]  /*15440*/  LOP3.LUT R5, R5, 0xffff0000, RZ, 0xc0, !PT ;  /* 0xffff000005057812 */ /* 0x000fe200078ec0ff */
[C---:B------:R-:W-:Y:S01]  /*15450*/  IMAD.U32 R10, R7.reuse, 0x10000, RZ ;  /* 0x00010000070a7824 */ /* 0x040fe200078e00ff */
[----:B------:R-:W-:Y:S01]  /*15460*/  LOP3.LUT R7, R7, 0xffff0000, RZ, 0xc0, !PT ;  /* 0xffff000007077812 */ /* 0x000fe200078ec0ff */
[C---:B------:R-:W-:Y:S01]  /*15470*/  IMAD.U32 R9, R6.reuse, 0x10000, RZ ;  /* 0x0001000006097824 */ /* 0x040fe200078e00ff */
[----:B------:R-:W-:Y:S01]  /*15480*/  LOP3.LUT R6, R6, 0xffff0000, RZ, 0xc0, !PT ;  /* 0xffff000006067812 */ /* 0x000fe200078ec0ff */
[C---:B---3--:R-:W-:Y:S01]  /*15490*/  IMAD.U32 R11, R12.reuse, 0x10000, RZ ;  /* 0x000100000c0b7824 */ /* 0x048fe200078e00ff */
        /* <DEDUP_REMOVED lines=12> */
[----:B------:R-:W-:Y:S01]  /*15560*/  FFMA.FTZ R35, R8, R11, -R35 ;  /* 0x0000000b08237223 */ /* 0x000fe20000010823 */
[----:B------:R-:W-:Y:S02]  /*15570*/  IMAD.U32 R25, R90, 0x10000, RZ ;  /* 0x000100005a197824 */ /* 0x000fe400078e00ff */
[----:B------:R-:W-:Y:S01]  /*15580*/  FMUL.FTZ R37, R24, R31 ;  /* 0x0000001f18257220 */ /* 0x000fe20000410000 */
[----:B------:R-:W-:Y:S01]  /*15590*/  LOP3.LUT R11, R26, 0xffff0000, RZ, 0xc0, !PT ;  /* 0xffff00001a0b7812 */ /* 0x000fe200078ec0ff */
[----:B------:R-:W-:Y:S01]  /*155a0*/  FFMA.FTZ R29, R8, R29, R27 ;  /* 0x0000001d081d7223 */ /* 0x000fe2000001001b */
[-C--:B------:R-:W-:Y:S01]  /*155b0*/  FMUL.FTZ R24, R24, R25.reuse ;  /* 0x0000001918187220 */ /* 0x080fe20000410000 */
[----:B------:R-:W-:Y:S01]  /*155c0*/  FFMA.FTZ R37, R10, R25, -R37 ;  /* 0x000000190a257223 */ /* 0x000fe20000010825 */
[----:B------:R-:W-:Y:S01]  /*155d0*/  LOP3.LUT R88, R88, 0xffff0000, RZ, 0xc0, !PT ;  /* 0xffff000058587812 */ /* 0x000fe200078ec0ff */
[C---:B------:R-:W-:Y:S01]  /*155e0*/  FMUL.FTZ R25, R12.reuse, R11 ;  /* 0x0000000b0c197220 */ /* 0x040fe20000410000 */
[----:B------:R-:W-:Y:S01]  /*155f0*/  FMUL.FTZ R27, R12, R87 ;  /* 0x000000570c1b7220 */ /* 0x000fe20000410000 */
[----:B------:R-:W-:-:S02]  /*15600*/  IMAD.U32 R21, R14, 0x10000, RZ ;  /* 0x000100000e157824 */ /* 0x000fc400078e00ff */
[----:B------:R-:W-:Y:S01]  /*15610*/  FFMA.FTZ R24, R10, R31, R24 ;  /* 0x0000001f0a187223 */ /* 0x000fe20000010018 */
[----:B------:R-:W-:Y:S02]  /*15620*/  IMAD.U32 R8, R85, 0x10000, RZ ;  /* 0x0001000055087824 */ /* 0x000fe400078e00ff */
[C---:B------:R-:W-:Y:S01]  /*15630*/  FFMA.FTZ R25, R4.reuse, R87, -R25 ;  /* 0x0000005704197223 */ /* 0x040fe20000010819 */
[----:B------:R-:W-:Y:S02]  /*15640*/  IMAD.U32 R0, R89, 0x10000, RZ ;  /* 0x0001000059007824 */ /* 0x000fe400078e00ff */
[C---:B------:R-:W-:Y:S01]  /*15650*/  FMUL.FTZ R12, R13.reuse, R28 ;  /* 0x0000001c0d0c7220 */ /* 0x040fe20000410000 */
[----:B------:R-:W-:Y:S01]  /*15660*/  FFMA.FTZ R10, R4, R11, R27 ;  /* 0x0000000b040a7223 */ /* 0x000fe2000001001b */
[----:B------:R-:W-:Y:S01]  /*15670*/  LOP3.LUT R14, R14, 0xffff0000, RZ, 0xc0, !PT ;  /* 0xffff00000e0e7812 */ /* 0x000fe200078ec0ff */
[----:B------:R-:W-:Y:S01]  /*15680*/  FMUL.FTZ R13, R13, R88 ;  /* 0x000000580d0d7220 */ /* 0x000fe20000410000 */
[----:B------:R-:W-:Y:S01]  /*15690*/  LOP3.LUT R15, R15, 0xffff0000, RZ, 0xc0, !PT ;  /* 0xffff00000f0f7812 */ /* 0x000fe200078ec0ff */
[----:B------:R-:W-:Y:S01]  /*156a0*/  FMUL.FTZ R4, R21, R8 ;  /* 0x0000000815047220 */ /* 0x000fe20000410000 */
[----:B------:R-:W-:Y:S01]  /*156b0*/  LOP3.LUT R85, R85, 0xffff0000, RZ, 0xc0, !PT ;  /* 0xffff000055557812 */ /* 0x000fe200078ec0ff */
[----:B------:R-:W-:Y:S01]  /*156c0*/  FMUL.FTZ R20, R21, R0 ;  /* 0x0000000015147220 */ /* 0x000fe20000410000 */
[----:B------:R-:W-:Y:S01]  /*156d0*/  LOP3.LUT R86, R86, 0xffff0000, RZ, 0xc0, !PT ;  /* 0xffff000056567812 */ /* 0x000fe200078ec0ff */
[----:B------:R-:W-:Y:S01]  /*156e0*/  FFMA.FTZ R12, R5, R88, -R12 ;  /* 0x00000058050c7223 */ /* 0x000fe2000001080c */
[----:B------:R-:W-:Y:S01]  /*156f0*/  LOP3.LUT R89, R89, 0xffff0000, RZ, 0xc0, !PT ;  /* 0xffff000059597812 */ /* 0x000fe200078ec0ff */
[----:B------:R-:W-:Y:S01]  /*15700*/  FFMA.FTZ R28, R5, R28, R13 ;  /* 0x0000001c051c7223 */ /* 0x000fe2000001000d */
[----:B------:R-:W-:Y:S01]  /*15710*/  LOP3.LUT R90, R90, 0xffff0000, RZ, 0xc0, !PT ;  /* 0xffff00005a5a7812 */ /* 0x000fe200078ec0ff */
[----:B------:R-:W-:Y:S01]  /*15720*/  FFMA.FTZ R0, R9, R0, -R4 ;  /* 0x0000000009007223 */ /* 0x000fe20000010804 */
[C---:B------:R-:W-:Y:S01]  /*15730*/  FMUL.FTZ R5, R14.reuse, R85 ;  /* 0x000000550e057220 */ /* 0x040fe20000410000 */
[C---:B------:R-:W-:Y:S01]  /*15740*/  FMUL.FTZ R4, R15.reuse, R86 ;  /* 0x000000560f047220 */ /* 0x040fe20000410000 */
[-C--:B------:R-:W-:Y:S01]  /*15750*/  FMUL.FTZ R14, R14, R89.reuse ;  /* 0x000000590e0e7220 */ /* 0x080fe20000410000 */
[-C--:B------:R-:W-:Y:S01]  /*15760*/  FMUL.FTZ R15, R15, R90.reuse ;  /* 0x0000005a0f0f7220 */ /* 0x080fe20000410000 */
[C---:B------:R-:W-:Y:S01]  /*15770*/  FFMA.FTZ R89, R6.reuse, R89, -R5 ;  /* 0x0000005906597223 */ /* 0x040fe20000010805 */
        /* <DEDUP_REMOVED lines=14> */
.L_x_3033:
[----:B------:R-:W-:Y:S05]  /*15860*/  BSYNC B0 ;  /* 0x0000000000007941 */ /* 0x000fea0003800000 */
.L_x_2993:
        /* <DEDUP_REMOVED lines=8> */
.L_x_2991:
[----:B-123--:R-:W2:Y:S02]  /*158f0*/  LDL R0, [R1+0x5c] ;  /* 0x00005c0001007983 */ /* 0x00eea40000100800 */
[----:B--2---:R-:W-:-:S13]  /*15900*/  R2UR UR4, R0 ;  /* 0x00000000000472ca */ /* 0x004fda00000e0000 */
[----:B------:R-:W-:-:S05]  /*15910*/  IMAD.U32 R0, RZ, RZ, UR4 ;  /* 0x00000004ff007e24 */ /* 0x000fca000f8e00ff */
[----:B------:R-:W-:-:S13]  /*15920*/  ISETP.NE.AND P0, PT, R0, 0x3, PT ;  /* 0x000000030000780c */ /* 0x000fda0003f05270 */
[----:B------:R-:W-:Y:S05]  /*15930*/  @!P0 BRA `(.L_x_3068) ;  /* 0x0000000000048947 */ /* 0x000fea0003800000 */
[----:B------:R-:W-:Y:S01]  /*15940*/  BPT.TRAP 0x1 ;  /* 0x000000040000795c */ /* 0x000fe20000300000 */
.L_x_3068:
[----:B------:R-:W-:Y:S01]  /*15950*/  IMAD R0, R217, 0x8, R16 ;  /* 0x00000008d9007824 */ /* 0x000fe200078e0210 */
[----:B0---4-:R-:W-:-:S04]  /*15960*/  SHF.L.U32 R3, R218, 0x1f, RZ ;  /* 0x0000001fda037819 */ /* 0x011fc800000006ff */
[----:B------:R0:W1:Y:S01]  /*15970*/  SYNCS.PHASECHK.TRANS64.TRYWAIT P2, [R0+URZ+0x38830], R3 ;  /* 0x03883003000075a7 */ /* 0x000062000804017f */
[----:B------:R-:W-:Y:S05]  /*15980*/  @!P0 BRA `(.L_x_3069) ;  /* 0x0000000000048947 */ /* 0x000fea0003800000 */
[----:B------:R-:W-:Y:S01]  /*15990*/  BPT.TRAP 0x1 ;  /* 0x000000040000795c */ /* 0x000fe20000300000 */
.L_x_3069:
[----:B------:R-:W2:Y:S02]  /*159a0*/  S2R R4, SR_TID.X ;  /* 0x0000000000047919 */ /* 0x000ea40000002100 */
[----:B--2---:R-:W-:-:S04]  /*159b0*/  LOP3.LUT R4, R4, 0x7f, RZ, 0xc0, !PT ;  /* 0x0000007f04047812 */ /* 0x004fc800078ec0ff */
[----:B------:R-:W-:Y:S01]  /*159c0*/  ISETP.NE.AND P1, PT, R4, RZ, PT ;  /* 0x000000ff0400720c */ /* 0x000fe20003f25270 */
[----:B-1----:R-:W-:-:S12]  /*159d0*/  @P2 BRA `(.L_x_3070) ;  /* 0x0000000000082947 */ /* 0x002fd80003800000 */
[----:B------:R-:W1:Y:S02]  /*159e0*/  SYNCS.PHASECHK.TRANS64.TRYWAIT P2, [R0+URZ+0x38830], R3 ;  /* 0x03883003000075a7 */ /* 0x000e64000804017f */
[----:B-1----:R-:W-:Y:S05]  /*159f0*/  @!P2 BRA `(.L_x_3071) ;  /* 0x000001d000fca947 */ /* 0x002fea0003800000 */
.L_x_3070:
[----:B------:R-:W-:Y:S05]  /*15a00*/  WARPSYNC.ALL ;  /* 0x0000000000007948 */ /* 0x000fea0003800000 */
[----:B01----:R-:W-:Y:S01]  /*15a10*/  VIADD R3, R16, 0x24400 ;  /* 0x0002440010037836 */ /* 0x003fe20000000000 */
[----:B------:R-:W-:Y:S01]  /*15a20*/  R2UR UR20, R84 ;  /* 0x00000000541472ca */ /* 0x000fe200000e0000 */
[----:B------:R-:W-:Y:S01]  /*15a30*/  IMAD.MOV.U32 R5, RZ, RZ, 0x40000040 ;  /* 0x40000040ff057424 */ /* 0x000fe200078e00ff */
[----:B------:R-:W-:Y:S01]  /*15a40*/  WARPGROUP.ARRIVE ;  /* 0x00000000000079c5 */ /* 0x000fe20000000000 */
[----:B------:R-:W-:Y:S01]  /*15a50*/  UMOV UR5, 0x40000040 ;  /* 0x4000004000057882 */ /* 0x000fe20000000000 */
[----:B------:R-:W-:Y:S01]  /*15a60*/  SHF.R.U32.HI R3, RZ, 0x4, R3 ;  /* 0x00000004ff037819 */ /* 0x000fe20000011603 */
[----:B------:R-:W-:Y:S01]  /*15a70*/  IMAD.MOV.U32 R7, RZ, RZ, 0x40000040 ;  /* 0x40000040ff077424 */ /* 0x000fe200078e00ff */
[----:B------:R-:W-:Y:S01]  /*15a80*/  R2UR UR7, R5 ;  /* 0x00000000050772ca */ /* 0x000fe200000e0000 */
[----:B------:R-:W-:Y:S01]  /*15a90*/  UMOV UR17, UR5 ;  /* 0x0000000500117c82 */ /* 0x000fe20008000000 */
[----:B------:R-:W-:Y:S01]  /*15aa0*/  LOP3.LUT R3, R3, 0x3fff, RZ, 0xc0, !PT ;  /* 0x00003fff03037812 */ /* 0x000fe200078ec0ff */
[----:B------:R-:W-:Y:S01]  /*15ab0*/  IMAD.U32 R13, RZ, RZ, UR5 ;  /* 0x00000005ff0d7e24 */ /* 0x000fe2000f8e00ff */
[----:B------:R-:W-:Y:S01]  /*15ac0*/  UMOV UR9, UR17 ;  /* 0x0000001100097c82 */ /* 0x000fe20008000000 */
[----:B------:R-:W-:Y:S01]  /*15ad0*/  IMAD.MOV.U32 R9, RZ, RZ, 0x40000040 ;  /* 0x40000040ff097424 */ /* 0x000fe200078e00ff */
[----:B------:R-:W-:Y:S01]  /*15ae0*/  LOP3.LUT R222, R3, 0x10000, RZ, 0xfc, !PT ;  /* 0x0001000003de7812 */ /* 0x000fe200078efcff */
[----:B------:R-:W-:Y:S01]  /*15af0*/  ULOP3.LUT UR20, UR20, 0x10000, URZ, 0xfc, !UPT ;  /* 0x0001000014147892 */ /* 0x000fe2000f8efc3f */
[----:B------:R-:W-:Y:S01]  /*15b00*/  IMAD.MOV.U32 R11, RZ, RZ, 0x40000040 ;  /* 0x40000040ff0b7424 */ /* 0x000fe200078e00ff */
[----:B------:R-:W-:Y:S01]  /*15b10*/  UMOV UR13, UR17 ;  /* 0x00000011000d7c82 */ /* 0x000fe20008000000 */
[----:B------:R-:W-:Y:S01]  /*15b20*/  R2UR UR11, R9 ;  /* 0x00000000090b72ca */ /* 0x000fe200000e0000 */
[----:B------:R-:W-:Y:S01]  /*15b30*/  IMAD R4, R217, 0xa00, R222 ;  /* 0x00000a00d9047824 */ /* 0x000fe200078e02de */
[----:B------:R-:W-:Y:S01]  /*15b40*/  UMOV UR25, 0x40000040 ;  /* 0x4000004000197882 */ /* 0x000fe20000000000 */
[----:B------:R-:W-:Y:S01]  /*15b50*/  IMAD.MOV.U32 R9, RZ, RZ, 0x40000040 ;  /* 0x40000040ff097424 */ /* 0x000fe200078e00ff */
        /* <DEDUP_REMOVED lines=10> */
[----:B------:R-:W-:Y:S01]  /*15c00*/  R2UR UR27, R11 ;  /* 0x000000000b1b72ca */ /* 0x000fe200000e0000 */
[----:B------:R-:W-:Y:S01]  /*15c10*/  IMAD.MOV.U32 R9, RZ, RZ, 0x40000040 ;  /* 0x40000040ff097424 */ /* 0x000fe200078e00ff */
[----:B------:R-:W-:Y:S01]  /*15c20*/  R2UR UR10, R8 ;  /* 0x00000000080a72ca */ /* 0x000fe200000e0000 */
[----:B------:R-:W-:Y:S01]  /*15c30*/  VIADD R8, R4, 0x200 ;  /* 0x0000020004087836 */ /* 0x000fe20000000000 */
[----:B------:R-:W-:Y:S01]  /*15c40*/  R2UR UR26, R10 ;  /* 0x000000000a1a72ca */ /* 0x000fe200000e0000 */
        /* <DEDUP_REMOVED lines=8> */
[----:B------:R0:W-:Y:S01]  /*15cd0*/  STL.64 [R1+0x50], R12 ;  /* 0x0000500c01007387 */ /* 0x0001e20000100a00 */
[----:B------:R-:W-:Y:S01]  /*15ce0*/  VIADD R8, R4, 0x102 ;  /* 0x0000010204087836 */ /* 0x000fe20000000000 */
[----:B------:R-:W-:Y:S01]  /*15cf0*/  R2UR UR14, R6 ;  /* 0x00000000060e72ca */ /* 0x000fe200000e0000 */
[C---:B------:R-:W-:Y:S01]  /*15d00*/  VIADD R6, R4.reuse, 0x82 ;  /* 0x0000008204067836 */ /* 0x040fe20000000000 */
[----:B------:R-:W-:Y:S01]  /*15d10*/  R2UR UR15, R7 ;  /* 0x00000000070f72ca */ /* 0x000fe200000e0000 */
[----:B------:R-:W-:Y:S01]  /*15d20*/  IMAD.MOV.U32 R7, RZ, RZ, 0x40000040 ;  /* 0x40000040ff077424 */ /* 0x000fe200078e00ff */
[----:B------:R-:W-:Y:S01]  /*15d30*/  UIADD3 UR56, UR20, 0x804, URZ ;  /* 0x0000080414387890 */ /* 0x000fe2000fffe03f */
[----:B------:R-:W-:Y:S01]  /*15d40*/  VIADD R10, R4, 0x4 ;  /* 0x00000004040a7836 */ /* 0x000fe20000000000 */
[----:B------:R-:W-:Y:S01]  /*15d50*/  UMOV UR57, 0x40000040 ;  /* 0x4000004000397882 */ /* 0x000fe20000000000 */
[----:B------:R-:W-:Y:S01]  /*15d60*/  IMAD.MOV.U32 R11, RZ, RZ, 0x40000040 ;  /* 0x40000040ff0b7424 */ /* 0x000fe200078e00ff */
[----:B------:R-:W-:Y:S01]  /*15d70*/  UIADD3 UR52, UR20, 0x806, URZ ;  /* 0x0000080614347890 */ /* 0x000fe2000fffe03f */
[----:B------:R-:W1:Y:S01]  /*15d80*/  LDC R3, c[0x0][0x448] ;  /* 0x00011200ff037b82 */ /* 0x000e620000000800 */
[----:B0-----:R-:W-:Y:S01]  /*15d90*/  IMAD.U32 R13, RZ, RZ, UR25 ;  /* 0x00000019ff0d7e24 */ /* 0x001fe2000f8e00ff */
[----:B------:R-:W-:Y:S01]  /*15da0*/  UMOV UR53, 0x40000040 ;  /* 0x4000004000357882 */ /* 0x000fe20000000000 */
[----:B------:R-:W-:Y:S01]  /*15db0*/  UIADD3 UR48, UR20, 0xc00, URZ ;  /* 0x00000c0014307890 */ /* 0x000fe2000fffe03f */
[----:B------:R-:W-:Y:S01]  /*15dc0*/  @!P1 VIADD R0, R0, 0x38840 ;  /* 0x0003884000009836 */ /* 0x000fe20000000000 */
[----:B------:R-:W-:Y:S01]  /*15dd0*/  UMOV UR49, 0x40000040 ;  /* 0x4000004000317882 */ /* 0x000fe20000000000 */
[----:B------:R-:W-:Y:S01]  /*15de0*/  UIADD3 UR44, UR20, 0xc02, URZ ;  /* 0x00000c02142c7890 */ /* 0x000fe2000fffe03f */
[----:B------:R-:W-:Y:S01]  /*15df0*/  BSSY B0, `(.L_x_3072) ;  /* 0x00009cb000007945 */ /* 0x000fe20003800000 */
[----:B------:R-:W-:Y:S01]  /*15e00*/  UMOV UR45, 0x40000040 ;  /* 0x40000040002d7882 */ /* 0x000fe20000000000 */
[----:B------:R-:W-:Y:S01]  /*15e10*/  UIADD3 UR40, UR20, 0xc04, URZ ;  /* 0x00000c0414287890 */ /* 0x000fe2000fffe03f */
[----:B------:R-:W-:Y:S01]  /*15e20*/  @!P1 PRMT R0, RZ, 0x654, R0 ;  /* 0x00000654ff009816 */ /* 0x000fe20000000000 */
[----:B------:R-:W-:Y:S01]  /*15e30*/  UMOV UR41, 0x40000040 ;  /* 0x4000004000297882 */ /* 0x000fe20000000000 */
[----:B------:R-:W-:Y:S01]  /*15e40*/  UIADD3 UR36, UR20, 0xc06, URZ ;  /* 0x00000c0614247890 */ /* 0x000fe2000fffe03f */
[----:B------:R-:W-:Y:S01]  /*15e50*/  CS2R R150, SRZ ;  /* 0x0000000000967805 */ /* 0x000fe2000001ff00 */
[----:B------:R-:W-:Y:S01]  /*15e60*/  UMOV UR37, 0x40000040 ;  /* 0x4000004000257882 */ /* 0x000fe20000000000 */
[----:B------:R-:W-:-:S02]  /*15e70*/  CS2R R148, SRZ ;  /* 0x0000000000947805 */ /* 0x000fc4000001ff00 */
[----:B------:R-:W-:Y:S02]  /*15e80*/  CS2R R146, SRZ ;  /* 0x0000000000927805 */ /* 0x000fe4000001ff00 */
[----:B------:R-:W-:Y:S02]  /*15e90*/  CS2R R144, SRZ ;  /* 0x0000000000907805 */ /* 0x000fe4000001ff00 */
[----:B-----5:R-:W-:Y:S02]  /*15ea0*/  CS2R R142, SRZ ;  /* 0x00000000008e7805 */ /* 0x020fe4000001ff00 */
[----:B------:R-:W-:Y:S02]  /*15eb0*/  CS2R R140, SRZ ;  /* 0x00000000008c7805 */ /* 0x000fe4000001ff00 */
[----:B------:R-:W-:Y:S02]  /*15ec0*/  CS2R R138, SRZ ;  /* 0x00000000008a7805 */ /* 0x000fe4000001ff00 */
[----:B------:R-:W-:-:S02]  /*15ed0*/  CS2R R136, SRZ ;  /* 0x0000000000887805 */ /* 0x000fc4000001ff00 */
[----:B------:R-:W-:Y:S02]  /*15ee0*/  CS2R R134, SRZ ;  /* 0x0000000000867805 */ /* 0x000fe4000001ff00 */
[----:B------:R-:W-:Y:S02]  /*15ef0*/  CS2R R132, SRZ ;  /* 0x0000000000847805 */ /* 0x000fe4000001ff00 */
[----:B-1----:R-:W-:Y:S01]  /*15f00*/  ISETP.NE.AND P2, PT, R3, 0x1, PT ;  /* 0x000000010300780c */ /* 0x002fe20003f45270 */
[----:B------:R-:W-:Y:S01]  /*15f10*/  IMAD.IADD R3, R235, 0x1, R230 ;  /* 0x00000001eb037824 */ /* 0x000fe200078e02e6 */
[----:B------:R-:W-:Y:S02]  /*15f20*/  CS2R R130, SRZ ;  /* 0x0000000000827805 */ /* 0x000fe4000001ff00 */
[----:B------:R-:W-:Y:S02]  /*15f30*/  CS2R R128, SRZ ;  /* 0x0000000000807805 */ /* 0x000fe4000001ff00 */
[----:B------:R-:W-:-:S02]  /*15f40*/  CS2R R126, SRZ ;  /* 0x00000000007e7805 */ /* 0x000fc4000001ff00 */
[----:B------:R-:W-:Y:S02]  /*15f50*/  CS2R R124, SRZ ;  /* 0x00000000007c7805 */ /* 0x000fe4000001ff00 */
[----:B------:R-:W-:Y:S02]  /*15f60*/  CS2R R122, SRZ ;  /* 0x00000000007a7805 */ /* 0x000fe4000001ff00 */
[----:B------:R-:W-:Y:S02]  /*15f70*/  CS2R R120, SRZ ;  /* 0x0000000000787805 */ /* 0x000fe4000001ff00 */
[----:B------:R-:W-:Y:S01]  /*15f80*/  CS2R R118, SRZ ;  /* 0x0000000000767805 */ /* 0x000fe2000001ff00 */
[----:B------:R-:W-:Y:S02]  /*15f90*/  WARPGROUP.DEPBAR.LE gsb0, 0x0 ;  /* 0x00008000000079c5 */ /* 0x000fe40000010000 */
[----:B------:R-:W-:Y:S01]  /*15fa0*/  WARPGROUP.ARRIVE ;  /* 0x00000000000079c5 */ /* 0x000fe20000000000 */
[----:B------:R-:W-:Y:S01]  /*15fb0*/  CS2R R116, SRZ ;  /* 0x0000000000747805 */ /* 0x000fe2000001ff00 */
[----:B------:R-:W0:Y:S01]  /*15fc0*/  @P2 LDC R14, c[0x0][0x44c] ;  /* 0x00011300ff0e2b82 */ /* 0x000e220000000800 */
[----:B------:R-:W-:-:S02]  /*15fd0*/  CS2R R114, SRZ ;  /* 0x0000000000727805 */ /* 0x000fc4000001ff00 */
[----:B------:R-:W-:Y:S02]  /*15fe0*/  CS2R R112, SRZ ;  /* 0x0000000000707805 */ /* 0x000fe4000001ff00 */
[----:B------:R-:W-:Y:S01]  /*15ff0*/  CS2R R110, SRZ ;  /* 0x00000000006e7805 */ /* 0x000fe2000001ff00 */
[----:B------:R-:W-:Y:S01]  /*16000*/  HGMMA.64x16x16.F32.BF16 R48, gdesc[UR4], RZ, !UPT, gsb0 ;  /* 0x00200000043079f0 */ /* 0x000fe2000c0018ff */
[----:B------:R-:W-:Y:S01]  /*16010*/  UIADD3 UR4, UR20, 0x2, URZ ;  /* 0x0000000214047890 */ /* 0x000fe2000fffe03f */
[----:B------:R-:W-:Y:S02]  /*16020*/  CS2R R108, SRZ ;  /* 0x00000000006c7805 */ /* 0x000fe4000001ff00 */
[----:B------:R-:W-:Y:S01]  /*16030*/  CS2R R106, SRZ ;  /* 0x00000000006a7805 */ /* 0x000fe2000001ff00 */
[----:B------:R-:W1:Y:S01]  /*16040*/  @P2 LDC R20, c[0x0][0x450] ;  /* 0x00011400ff142b82 */ /* 0x000e620000000800 */
[----:B------:R-:W-:Y:S02]  /*16050*/  CS2R R104, SRZ ;  /* 0x0000000000687805 */ /* 0x000fe4000001ff00 */
[----:B------:R-:W-:-:S02]  /*16060*/  CS2R R102, SRZ ;  /* 0x0000000000667805 */ /* 0x000fc4000001ff00 */
[----:B------:R-:W-:Y:S01]  /*16070*/  CS2R R100, SRZ ;  /* 0x0000000000647805 */ /* 0x000fe2000001ff00 */
[----:B------:R-:W-:Y:S01]  /*16080*/  UMOV UR24, UR4 ;  /* 0x0000000400187c82 */ /* 0x000fe20008000000 */
[----:B------:R-:W-:Y:S01]  /*16090*/  CS2R R98, SRZ ;  /* 0x0000000000627805 */ /* 0x000fe2000001ff00 */
[----:B------:R-:W-:Y:S01]  /*160a0*/  IMAD.U32 R12, RZ, RZ, UR24 ;  /* 0x00000018ff0c7e24 */ /* 0x000fe2000f8e00ff */
[----:B------:R-:W-:Y:S02]  /*160b0*/  CS2R R96, SRZ ;  /* 0x0000000000607805 */ /* 0x000fe4000001ff00 */
[----:B------:R-:W-:Y:S02]  /*160c0*/  CS2R R94, SRZ ;  /* 0x00000000005e7805 */ /* 0x000fe4000001ff00 */
[----:B------:R-:W-:Y:S02]  /*160d0*/  CS2R R92, SRZ ;  /* 0x00000000005c7805 */ /* 0x000fe4000001ff00 */
[----:B------:R-:W-:Y:S01]  /*160e0*/  CS2R R90, SRZ ;  /* 0x00000000005a7805 */ /* 0x000fe2000001ff00 */
[----:B------:R2:W-:Y:S01]  /*160f0*/  STL.64 [R1+0x48], R12 ;  /* 0x0000480c01007387 */ /* 0x0005e20000100a00 */
[----:B------:R-:W-:-:S02]  /*16100*/  CS2R R88, SRZ ;  /* 0x0000000000587805 */ /* 0x000fc4000001ff00 */
[----:B------:R-:W-:Y:S02]  /*16110*/  CS2R R86, SRZ ;  /* 0x0000000000567805 */ /* 0x000fe4000001ff00 */
[----:B------:R-:W-:Y:S01]  /*16120*/  CS2R R84, SRZ ;  /* 0x0000000000547805 */ /* 0x000fe2000001ff00 */
        /* <DEDUP_REMOVED lines=41> */
[----:B--2---:R-:W-:Y:S01]  /*163c0*/  IMAD.U32 R13, RZ, RZ, UR25 ;  /* 0x00000019ff0d7e24 */ /* 0x004fe2000f8e00ff */
        /* <DEDUP_REMOVED lines=343> */
[----:B------:R-:W-:Y:S01]  /*17940*/  R2UR UR58, R10 ;  /* 0x000000000a3a72ca */ /* 0x000fe200000e0000 */
[----:B------:R-:W-:Y:S01]  /*17950*/  VIADD R10, R4, 0x506 ;  /* 0x00000506040a7836 */ /* 0x000fe20000000000 */
[----:B------:R-:W-:Y:S01]  /*17960*/  R2UR UR59, R11 ;  /* 0x000000000b3b72ca */ /* 0x000fe200000e0000 */
[----:B------:R-:W-:-:S03]  /*17970*/  IMAD.MOV.U32 R11, RZ, RZ, 0x40000040 ;  /* 0x40000040ff0b7424 */ /* 0x000fc600078e00ff */
        /* <DEDUP_REMOVED lines=37> */
[----:B------:R2:W-:Y:S01]  /*17bd0*/  STL.64 [R1], R12 ;  /* 0x0000000c01007387 */ /* 0x0005e20000100a00 */
        /* <DEDUP_REMOVED lines=21> */
[----:B------:R-:W-:Y:S01]  /*17d30*/  IMAD.MOV.U32 R7, RZ, RZ, 0x40000040 ;  /* 0x40000040ff077424 */ /* 0x000fe200078e00ff */
[----:B------:R-:W-:Y:S02]  /*17d40*/  WARPGROUP.DEPBAR.LE gsb0, 0x0 ;  /* 0x00008000000079c5 */ /* 0x000fe40000010000 */
[----:B------:R-:W-:-:S06]  /*17d50*/  WARPGROUP.ARRIVE ;  /* 0x00000000000079c5 */ /* 0x000fcc0000000000 */
[----:B------:R-:W-:Y:S03]  /*17d60*/  HGMMA.64x16x16.F32.BF16 R56, gdesc[UR24], R56, gsb0 ;  /* 0x00200000183879f0 */ /* 0x000fe60008001838 */
        /* <DEDUP_REMOVED lines=195> */
[----:B------:R-:W-:Y:S01]  /*189a0*/  ULDC UR42, c[0x0][0x988] ;  /* 0x00026200002a7ab9 */ /* 0x000fe20000000800 */
[----:B------:R-:W-:Y:S01]  /*189b0*/  ULDC UR43, c[0x0][0x988] ;  /* 0x00026200002b7ab9 */ /* 0x000fe20000000800 */
[----:B------:R-:W-:Y:S02]  /*189c0*/  WARPGROUP.DEPBAR.LE gsb0, 0x0 ;  /* 0x00008000000079c5 */ /* 0x000fe40000010000 */
[----:B------:R-:W-:-:S06]  /*189d0*/  WARPGROUP.ARRIVE ;  /* 0x00000000000079c5 */ /* 0x000fcc0000000000 */
[----:B------:R-:W-:Y:S03]  /*189e0*/  HGMMA.64x16x16.F32.BF16 R48, gdesc[UR16], R48, gsb0 ;  /* 0x00200000103079f0 */ /* 0x000fe60008001830 */
[----:B------:R-:W-:Y:S02]  /*189f0*/  WARPGROUP.DEPBAR.LE gsb0, 0x0 ;  /* 0x00008000000079c5 */ /* 0x000fe40000010000 */
[----:B------:R-:W-:-:S06]  /*18a00*/  WARPGROUP.ARRIVE ;  /* 0x00000000000079c5 */ /* 0x000fcc0000000000 */
[----:B------:R-:W-:Y:S03]  /*18a10*/  HGMMA.64x16x16.F32.BF16 R40, gdesc[UR12], R40, gsb0 ;  /* 0x002000000c2879f0 */ /* 0x000fe60008001828 */
[----:B------:R-:W-:Y:S02]  /*18a20*/  WARPGROUP.DEPBAR.LE gsb0, 0x0 ;  /* 0x00008000000079c5 */ /* 0x000fe40000010000 */
[----:B------:R-:W-:-:S06]  /*18a30*/  WARPGROUP.ARRIVE ;  /* 0x00000000000079c5 */ /* 0x000fcc0000000000 */
[----:B------:R-:W-:Y:S01]  /*18a40*/  HGMMA.64x16x16.F32.BF16 R32, gdesc[UR8], R32, gsb0 ;  /* 0x00200000082079f0 */ /* 0x000fe20008001820 */
[----:B------:R-:W-:Y:S02]  /*18a50*/  ULDC UR8, c[0x0][0x9d8] ;  /* 0x0002760000087ab9 */ /* 0x000fe40000000800 */
[----:B------:R-:W-:Y:S02]  /*18a60*/  WARPGROUP.DEPBAR.LE gsb0, 0x0 ;  /* 0x00008000000079c5 */ /* 0x000fe40000010000 */
[----:B------:R-:W-:-:S06]  /*18a70*/  WARPGROUP.ARRIVE ;  /* 0x00000000000079c5 */ /* 0x000fcc0000000000 */
[----:B------:R-:W-:Y:S01]  /*18a80*/  HGMMA.64x16x16.F32.BF16 R24, gdesc[UR4], R24, gsb0 ;  /* 0x00200000041879f0 */ /* 0x000fe20008001818 */
[----:B------:R-:W-:Y:S01]  /*18a90*/  R2UR UR6, R6 ;  /* 0x00000000060672ca */ /* 0x000fe200000e0000 */
[----:B------:R-:W-:Y:S01]  /*18aa0*/  UMOV UR4, UR36 ;  /* 0x0000002400047c82 */ /* 0x000fe20008000000 */
[----:B------:R-:W-:Y:S01]  /*18ab0*/  R2UR UR7, R7 ;  /* 0x00000000070772ca */ /* 0x000fe200000e0000 */
[----:B------:R-:W-:Y:S01]  /*18ac0*/  UMOV UR5, UR37 ;  /* 0x0000002500057c82 */ /* 0x000fe20008000000 */
[----:B------:R-:W-:Y:S02]  /*18ad0*/  WARPGROUP.DEPBAR.LE gsb0, 0x0 ;  /* 0x00008000000079c5 */ /* 0x000fe40000010000 */
[----:B------:R-:W-:-:S06]  /*18ae0*/  WARPGROUP.ARRIVE ;  /* 0x00000000000079c5 */ /* 0x000fcc0000000000 */
[----:B------:R-:W-:Y:S01]  /*18af0*/  HGMMA.64x16x16.F32.BF16 R56, gdesc[UR36], R56, gsb0 ;  /* 0x00200000243879f0 */ /* 0x000fe20008001838 */
[----:B------:R-:W-:Y:S01]  /*18b00*/  ULDC UR38, c[0x0][0x9d8] ;  /* 0x0002760000267ab9 */ /* 0x000fe20000000800 */
[----:B------:R-:W-:Y:S01]  /*18b10*/  ULDC UR39, c[0x0][0x9d8] ;  /* 0x0002760000277ab9 */ /* 0x000fe20000000800 */
        /* <DEDUP_REMOVED lines=8> */
[----:B------:R-:W-:Y:S01]  /*18ba0*/  R2UR UR6, R8 ;  /* 0x00000000080672ca */ /* 0x000fe200000e0000 */
[----:B------:R-:W-:Y:S01]  /*18bb0*/  UMOV UR4, UR36 ;  /* 0x0000002400047c82 */ /* 0x000fe20008000000 */
[----:B------:R-:W-:Y:S01]  /*18bc0*/  R2UR UR7, R9 ;  /* 0x00000000090772ca */ /* 0x000fe200000e0000 */
[----:B------:R-:W-:Y:S01]  /*18bd0*/  UMOV UR5, UR37 ;  /* 0x0000002500057c82 */ /* 0x000fe20008000000 */
[----:B0-----:R-:W-:Y:S01]  /*18be0*/  @P2 IMAD.HI.U32 R9, R3, R14, RZ ;  /* 0x0000000e03092227 */ /* 0x001fe200078e00ff */
[----:B--2---:R-:W0:Y:S03]  /*18bf0*/  MUFU.TANH R13, R58 ;  /* 0x0000003a000d7308 */ /* 0x004e260000002400 */
[----:B------:R-:W-:Y:S01]  /*18c00*/  FMUL.FTZ R8, R60, UR8 ;  /* 0x000000083c087c20 */ /* 0x000fe20008410000 */
[----:B------:R-:W-:Y:S01]  /*18c10*/  FMUL.FTZ R6, R57, UR8 ;  /* 0x0000000839067c20 */ /* 0x000fe20008410000 */
[----:B------:R-:W-:-:S03]  /*18c20*/  FMUL.FTZ R7, R61, UR8 ;  /* 0x000000083d077c20 */ /* 0x000fc60008410000 */
[----:B------:R-:W2:Y:S08]  /*18c30*/  MUFU.TANH R59, R59 ;  /* 0x0000003b003b7308 */ /* 0x000eb00000002400 */
        /* <DEDUP_REMOVED lines=16> */
[----:B------:R-:W-:Y:S01]  /*18d40*/  VIADD R10, R4, 0x986 ;  /* 0x00000986040a7836 */ /* 0x000fe20000000000 */
[----:B------:R-:W4:Y:S01]  /*18d50*/  MUFU.TANH R50, R50 ;  /* 0x0000003200327308 */ /* 0x000f220000002400 */
[----:B------:R-:W-:Y:S01]  /*18d60*/  IMAD.MOV.U32 R4, RZ, RZ, R3 ;  /* 0x000000ffff047224 */ /* 0x000fe200078e0003 */
[----:B-1----:R-:W-:Y:S01]  /*18d70*/  @P2 SHF.R.U32.HI R4, RZ, R20, R9 ;  /* 0x00000014ff042219 */ /* 0x002fe20000011609 */
[----:B------:R-:W-:-:S02]  /*18d80*/  IMAD.MOV.U32 R11, RZ, RZ, 0x40000040 ;  /* 0x40000040ff0b7424 */ /* 0x000fc400078e00ff */
[----:B------:R-:W-:Y:S01]  /*18d90*/  FMUL.FTZ R49, R49, UR8 ;  /* 0x0000000831317c20 */ /* 0x000fe20008410000 */
[----:B------:R-:W-:Y:S02]  /*18da0*/  IMAD.MOV.U32 R9, RZ, RZ, -0x50 ;  /* 0xffffffb0ff097424 */ /* 0x000fe400078e00ff */
[----:B------:R-:W-:Y:S01]  /*18db0*/  FMUL.FTZ R52, R52, UR8 ;  /* 0x0000000834347c20 */ /* 0x000fe20008410000 */
[C---:B------:R-:W-:Y:S01]  /*18dc0*/  IMAD R3, R2.reuse, -0x50, R232 ;  /* 0xffffffb002037824 */ /* 0x040fe200078e02e8 */
[----:B------:R-:W1:Y:S01]  /*18dd0*/  MUFU.TANH R51, R51 ;  /* 0x0000003300337308 */ /* 0x000e620000002400 */
[----:B------:R-:W-:Y:S02]  /*18de0*/  IMAD R9, R2, R9, 0x51 ;  /* 0x0000005102097424 */ /* 0x000fe400078e0209 */
[----:B------:R-:W-:Y:S01]  /*18df0*/  FMUL.FTZ R53, R53, UR8 ;  /* 0x0000000835357c20 */ /* 0x000fe20008410000 */
[----:B------:R-:W-:-:S04]  /*18e00*/  VIADD R3, R3, 0x50 ;  /* 0x0000005003037836 */ /* 0x000fc80000000000 */
[----:B------:R1:W1:Y:S08]  /*18e10*/  MUFU.TANH R12, R54 ;  /* 0x00000036000c7308 */ /* 0x0002700000002400 */
[----:B------:R-:W1:Y:S08]  /*18e20*/  MUFU.TANH R55, R55 ;  /* 0x0000003700377308 */ /* 0x000e700000002400 */
        /* <DEDUP_REMOVED lines=8> */
[----:B------:R1:W1:Y:S01]  /*18eb0*/  MUFU.TANH R14, R42 ;  /* 0x0000002a000e7308 */ /* 0x0002620000002400 */
[----:B------:R-:W-:Y:S01]  /*18ec0*/  HGMMA.64x16x16.F32.BF16 R32, gdesc[UR4], R32, gsb0 ;  /* 0x00200000042079f0 */ /* 0x000fe20008001820 */
[----:B------:R-:W-:Y:S01]  /*18ed0*/  R2UR UR7, R11 ;  /* 0x000000000b0772ca */ /* 0x000fe200000e0000 */
[----:B------:R-:W-:Y:S01]  /*18ee0*/  UMOV UR4, UR36 ;  /* 0x0000002400047c82 */ /* 0x000fe20008000000 */
[----:B------:R-:W0:Y:S01]  /*18ef0*/  SHFL.IDX PT, R11, R4, 0x1, 0x1c1f ;  /* 0x003c1f00040b7f89 */ /* 0x000e2200000e0000 */
[----:B------:R-:W-:Y:S01]  /*18f00*/  R2UR UR6, R10 ;  /* 0x000000000a0672ca */ /* 0x000fe200000e0000 */
[----:B------:R-:W-:Y:S01]  /*18f10*/  UMOV UR5, UR37 ;  /* 0x0000002500057c82 */ /* 0x000fe20008000000 */
[C---:B------:R-:W-:Y:S01]  /*18f20*/  IMAD R10, R234.reuse, -0x2, R9 ;  /* 0xfffffffeea0a7824 */ /* 0x040fe200078e0209 */
[----:B------:R-:W1:Y:S01]  /*18f30*/  MUFU.TANH R43, R43 ;  /* 0x0000002b002b7308 */ /* 0x000e620000002400 */
[----:B------:R-:W-:Y:S01]  /*18f40*/  IMAD R9, R234, -0x2, R3 ;  /* 0xfffffffeea097824 */ /* 0x000fe200078e0203 */
[----:B------:R-:W1:Y:S01]  /*18f50*/  SHFL.IDX PT, R4, R4, RZ, 0x1c1f ;  /* 0x001c1fff04047589 */ /* 0x000e6200000e0000 */
[----:B------:R-:W-:Y:S01]  /*18f60*/  FMUL.FTZ R40, R40, UR8 ;  /* 0x0000000828287c20 */ /* 0x000fe20008410000 */
[----:B------:R-:W-:Y:S01]  /*18f70*/  IADD3 R70, -R231, R10, R232 ;  /* 0x0000000ae7467210 */ /* 0x000fe20007ffe1e8 */
[----:B------:R-:W-:Y:S01]  /*18f80*/  FMUL.FTZ R41, R41, UR8 ;  /* 0x0000000829297c20 */ /* 0x000fe20008410000 */
[----:B------:R-:W-:Y:S01]  /*18f90*/  FMUL.FTZ R44, R44, UR8 ;  /* 0x000000082c2c7c20 */ /* 0x000fe20008410000 */
[----:B------:R-:W-:Y:S01]  /*18fa0*/  FMUL.FTZ R45, R45, UR8 ;  /* 0x000000082d2d7c20 */ /* 0x000fe20008410000 */
[----:B------:R1:W1:Y:S08]  /*18fb0*/  MUFU.TANH R56, R46 ;  /* 0x0000002e00387308 */ /* 0x0002700000002400 */
[----:B------:R-:W1:Y:S01]  /*18fc0*/  MUFU.TANH R47, R47 ;  /* 0x0000002f002f7308 */ /* 0x000e620000002400 */
[----:B0-----:R-:W-:-:S04]  /*18fd0*/  VIADDMNMX R11, R11, R70, R9, PT ;  /* 0x000000460b0b7246 */ /* 0x001fc80003800109 */
[----:B------:R-:W-:-:S03]  /*18fe0*/  ISETP.GT.AND P3, PT, R11, RZ, PT ;  /* 0x000000ff0b00720c */ /* 0x000fc60003f64270 */
[----:B------:R-:W-:Y:S01]  /*18ff0*/  MUFU.TANH R7, R7 ;  /* 0x0000000700077308 */ /* 0x000fe20000002400 */
[C---:B------:R-:W-:Y:S02]  /*19000*/  ISETP.GT.AND P4, PT, R11.reuse, 0x1, PT ;  /* 0x000000010b00780c */ /* 0x040fe40003f84270 */
[----:B------:R-:W-:Y:S02]  /*19010*/  ISETP.GT.AND P5, PT, R11, 0x8, PT ;  /* 0x000000080b00780c */ /* 0x000fe40003fa4270 */
[----:B------:R-:W-:Y:S02]  /*19020*/  FSEL R13, R13, -INF , P3 ;  /* 0xff8000000d0d7808 */ /* 0x000fe40001800000 */
[----:B--2---:R-:W-:Y:S01]  /*19030*/  FSEL R68, R59, -INF , P4 ;  /* 0xff8000003b447808 */ /* 0x004fe20002000000 */
[----:B------:R-:W-:Y:S01]  /*19040*/  MUFU.TANH R49, R49 ;  /* 0x0000003100317308 */ /* 0x000fe20000002400 */
[----:B------:R-:W-:Y:S02]  /*19050*/  ISETP.GT.AND P3, PT, R11, 0x9, PT ;  /* 0x000000090b00780c */ /* 0x000fe40003f64270 */
[----:B---3--:R-:W-:-:S02]  /*19060*/  FSEL R66, R62, -INF , P5 ;  /* 0xff8000003e427808 */ /* 0x008fc40002800000 */
[----:B------:R-:W-:Y:S02]  /*19070*/  FMNMX.FTZ R3, R13, R68, !PT ;  /* 0x000000440d037209 */ /* 0x000fe40007810000 */
[----:B------:R-:W-:Y:S01]  /*19080*/  ISETP.GT.AND P4, PT, R11, 0x10, PT ;  /* 0x000000100b00780c */ /* 0x000fe20003f84270 */
[----:B------:R-:W-:Y:S01]  /*19090*/  MUFU.TANH R52, R52 ;  /* 0x0000003400347308 */ /* 0x000fe20000002400 */
[----:B----4-:R-:W-:Y:S02]  /*190a0*/  FSEL R64, R63, -INF , P3 ;  /* 0xff8000003f407808 */ /* 0x010fe40001800000 */
[----:B------:R-:W-:Y:S01]  /*190b0*/  FMNMX.FTZ R15, R66, R3, !PT ;  /* 0x00000003420f7209 */ /* 0x000fe20007810000 */
[----:B------:R-:W-:Y:S02]  /*190c0*/  WARPGROUP.DEPBAR.LE gsb0, 0x0 ;  /* 0x00008000000079c5 */ /* 0x000fe40000010000 */
[----:B------:R-:W-:Y:S01]  /*190d0*/  WARPGROUP.ARRIVE ;  /* 0x00000000000079c5 */ /* 0x000fe20000000000 */
[C---:B------:R-:W-:Y:S01]  /*190e0*/  ISETP.GT.AND P3, PT, R11.reuse, 0x11, PT ;  /* 0x000000110b00780c */ /* 0x040fe20003f64270 */
[----:B------:R-:W-:Y:S01]  /*190f0*/  FMUL.FTZ R3, R38, UR8 ;  /* 0x0000000826037c20 */ /* 0x000fe20008410000 */
[----:B------:R-:W-:Y:S01]  /*19100*/  FSEL R62, R50, -INF , P4 ;  /* 0xff800000323e7808 */ /* 0x000fe20002000000 */
[----:B------:R-:W-:Y:S01]  /*19110*/  FMUL.FTZ R34, R34, UR8 ;  /* 0x0000000822227c20 */ /* 0x000fe20008410000 */
[----:B------:R-:W-:Y:S01]  /*19120*/  FMNMX.FTZ R15, R64, R15, !PT ;  /* 0x0000000f400f7209 */ /* 0x000fe20007810000 */
[----:B------:R-:W-:Y:S01]  /*19130*/  HGMMA.64x16x16.F32.BF16 R24, gdesc[UR4], R24, gsb0 ;  /* 0x00200000041879f0 */ /* 0x000fe20008001818 */
[----:B------:R-:W-:Y:S01]  /*19140*/  ISETP.GT.AND P4, PT, R11, 0x18, PT ;  /* 0x000000180b00780c */ /* 0x000fe20003f84270 */
[----:B------:R-:W-:Y:S01]  /*19150*/  FMUL.FTZ R35, R35, UR8 ;  /* 0x0000000823237c20 */ /* 0x000fe20008410000 */
[----:B-1----:R-:W-:Y:S01]  /*19160*/  FSEL R54, R51, -INF , P3 ;  /* 0xff80000033367808 */ /* 0x002fe20001800000 */
[----:B------:R-:W0:Y:S01]  /*19170*/  MUFU.TANH R34, R34 ;  /* 0x0000002200227308 */ /* 0x000e220000002400 */
[----:B------:R-:W-:Y:S01]  /*19180*/  FMNMX.FTZ R15, R62, R15, !PT ;  /* 0x0000000f3e0f7209 */ /* 0x000fe20007810000 */
[----:B------:R-:W-:Y:S01]  /*19190*/  FMUL.FTZ R39, R39, UR8 ;  /* 0x0000000827277c20 */ /* 0x000fe20008410000 */
[C---:B------:R-:W-:Y:S01]  /*191a0*/  ISETP.GT.AND P3, PT, R11.reuse, 0x19, PT ;  /* 0x000000190b00780c */ /* 0x040fe20003f64270 */
[----:B------:R-:W-:Y:S01]  /*191b0*/  FMUL.FTZ R32, R32, UR8 ;  /* 0x0000000820207c20 */ /* 0x000fe20008410000 */
[----:B------:R-:W-:Y:S01]  /*191c0*/  FSEL R38, R12, -INF , P4 ;  /* 0xff8000000c267808 */ /* 0x000fe20002000000 */
[----:B------:R-:W-:Y:S01]  /*191d0*/  FMUL.FTZ R36, R36, UR8 ;  /* 0x0000000824247c20 */ /* 0x000fe20008410000 */
[----:B------:R-:W-:Y:S01]  /*191e0*/  FMNMX.FTZ R15, R54, R15, !PT ;  /* 0x0000000f360f7209 */ /* 0x000fe20007810000 */
[----:B------:R-:W1:Y:S01]  /*191f0*/  MUFU.TANH R35, R35 ;  /* 0x0000002300237308 */ /* 0x000e620000002400 */
[----:B------:R-:W-:Y:S01]  /*19200*/  ISETP.GT.AND P4, PT, R11, 0x20, PT ;  /* 0x000000200b00780c */ /* 0x000fe20003f84270 */
[----:B------:R-:W-:Y:S01]  /*19210*/  ULDC UR4, c[0x0][0x988] ;  /* 0x0002620000047ab9 */ /* 0x000fe20000000800 */
[----:B------:R-:W-:Y:S01]  /*19220*/  FSEL R42, R55, -INF , P3 ;  /* 0xff800000372a7808 */ /* 0x000fe20001800000 */
[----:B------:R-:W-:Y:S01]  /*19230*/  FMUL.FTZ R33, R33, UR8 ;  /* 0x0000000821217c20 */ /* 0x000fe20008410000 */
[----:B------:R-:W-:Y:S01]  /*19240*/  FMNMX.FTZ R15, R38, R15, !PT ;  /* 0x0000000f260f7209 */ /* 0x000fe20007810000 */
[----:B------:R-:W-:Y:S01]  /*19250*/  FMUL.FTZ R37, R37, UR8 ;  /* 0x0000000825257c20 */ /* 0x000fe20008410000 */
[----:B------:R-:W-:Y:S01]  /*19260*/  ISETP.GT.AND P3, PT, R11, 0x21, PT ;  /* 0x000000210b00780c */ /* 0x000fe20003f64270 */
[----:B------:R-:W2:Y:S01]  /*19270*/  MUFU.TANH R3, R3 ;  /* 0x0000000300037308 */ /* 0x000ea20000002400 */
[----:B------:R-:W-:-:S02]  /*19280*/  FSEL R46, R14, -INF , P4 ;  /* 0xff8000000e2e7808 */ /* 0x000fc40002000000 */
[----:B------:R-:W-:Y:S02]  /*19290*/  FMNMX.FTZ R15, R42, R15, !PT ;  /* 0x0000000f2a0f7209 */ /* 0x000fe40007810000 */
[----:B------:R-:W-:Y:S02]  /*192a0*/  ISETP.GT.AND P4, PT, R11, 0x28, PT ;  /* 0x000000280b00780c */ /* 0x000fe40003f84270 */
[----:B------:R-:W-:Y:S01]  /*192b0*/  FSEL R50, R43, -INF , P3 ;  /* 0xff8000002b327808 */ /* 0x000fe20001800000 */
[----:B------:R-:W3:Y:S01]  /*192c0*/  MUFU.TANH R39, R39 ;  /* 0x0000002700277308 */ /* 0x000ee20000002400 */
[----:B------:R-:W-:Y:S02]  /*192d0*/  FMNMX.FTZ R15, R46, R15, !PT ;  /* 0x0000000f2e0f7209 */ /* 0x000fe40007810000 */
[----:B------:R-:W-:Y:S02]  /*192e0*/  ISETP.GT.AND P3, PT, R11, 0x29, PT ;  /* 0x000000290b00780c */ /* 0x000fe40003f64270 */
[----:B------:R-:W-:-:S02]  /*192f0*/  FSEL R56, R56, -INF , P4 ;  /* 0xff80000038387808 */ /* 0x000fc40002000000 */
[----:B------:R-:W-:Y:S01]  /*19300*/  FMNMX.FTZ R15, R50, R15, !PT ;  /* 0x0000000f320f7209 */ /* 0x000fe20007810000 */
[----:B------:R-:W-:Y:S01]  /*19310*/  MUFU.TANH R74, R32 ;  /* 0x00000020004a7308 */ /* 0x000fe20000002400 */
[----:B------:R-:W-:Y:S02]  /*19320*/  ISETP.GT.AND P4, PT, R11, 0x30, PT ;  /* 0x000000300b00780c */ /* 0x000fe40003f84270 */
[----:B------:R-:W-:Y:S02]  /*19330*/  FSEL R60, R47, -INF , P3 ;  /* 0xff8000002f3c7808 */ /* 0x000fe40001800000 */
[----:B------:R-:W-:Y:S02]  /*19340*/  FMNMX.FTZ R15, R56, R15, !PT ;  /* 0x0000000f380f7209 */ /* 0x000fe40007810000 */
[----:B------:R-:W-:Y:S01]  /*19350*/  ISETP.GT.AND P3, PT, R11, 0x31, PT ;  /* 0x000000310b00780c */ /* 0x000fe20003f64270 */
[----:B------:R-:W-:Y:S01]  /*19360*/  MUFU.TANH R76, R36 ;  /* 0x00000024004c7308 */ /* 0x000fe20000002400 */
[----:B0-----:R-:W-:-:S02]  /*19370*/  FSEL R58, R34, -INF , P4 ;  /* 0xff800000223a7808 */ /* 0x001fc40002000000 */
[----:B------:R-:W-:Y:S02]  /*19380*/  FMNMX.FTZ R15, R60, R15, !PT ;  /* 0x0000000f3c0f7209 */ /* 0x000fe40007810000 */
[----:B------:R-:W-:Y:S02]  /*19390*/  ISETP.GT.AND P4, PT, R11, 0x38, PT ;  /* 0x000000380b00780c */ /* 0x000fe40003f84270 */
[----:B-1----:R-:W-:Y:S01]  /*193a0*/  FSEL R12, R35, -INF , P3 ;  /* 0xff800000230c7808 */ /* 0x002fe20001800000 */
[----:B------:R-:W-:Y:S02]  /*193b0*/  WARPGROUP.DEPBAR.LE gsb0, 0x0 ;  /* 0x00008000000079c5 */ /* 0x000fe40000010000 */
[----:B------:R-:W-:Y:S01]  /*193c0*/  FMUL.FTZ R26, R26, UR8 ;  /* 0x000000081a1a7c20 */ /* 0x000fe20008410000 */
[----:B------:R-:W-:Y:S01]  /*193d0*/  FMUL.FTZ R27, R27, UR8 ;  /* 0x000000081b1b7c20 */ /* 0x000fe20008410000 */
[----:B------:R-:W-:Y:S01]  /*193e0*/  FMUL.FTZ R30, R30, UR8 ;  /* 0x000000081e1e7c20 */ /* 0x000fe20008410000 */
[----:B------:R-:W-:Y:S01]  /*193f0*/  FMNMX.FTZ R15, R58, R15, !PT ;  /* 0x0000000f3a0f7209 */ /* 0x000fe20007810000 */
[----:B------:R-:W-:Y:S01]  /*19400*/  FMUL.FTZ R31, R31, UR8 ;  /* 0x000000081f1f7c20 */ /* 0x000fe20008410000 */
[----:B------:R-:W-:Y:S01]  /*19410*/  ISETP.GT.AND P3, PT, R11, 0x39, PT ;  /* 0x000000390b00780c */ /* 0x000fe20003f64270 */
[----:B------:R-:W0:Y:S01]  /*19420*/  MUFU.TANH R26, R26 ;  /* 0x0000001a001a7308 */ /* 0x000e220000002400 */
[----:B--2---:R-:W-:Y:S01]  /*19430*/  FSEL R14, R3, -INF , P4 ;  /* 0xff800000030e7808 */ /* 0x004fe20002000000 */
[----:B------:R-:W-:Y:S01]  /*19440*/  FMUL.FTZ R24, R24, UR8 ;  /* 0x0000000818187c20 */ /* 0x000fe20008410000 */
[----:B------:R-:W-:Y:S01]  /*19450*/  FMNMX.FTZ R15, R12, R15, !PT ;  /* 0x0000000f0c0f7209 */ /* 0x000fe20007810000 */
[----:B------:R-:W-:Y:S01]  /*19460*/  FMUL.FTZ R28, R28, UR8 ;  /* 0x000000081c1c7c20 */ /* 0x000fe20008410000 */
[----:B------:R-:W-:Y:S01]  /*19470*/  ISETP.GT.AND P4, PT, R11, 0x40, PT ;  /* 0x000000400b00780c */ /* 0x000fe20003f84270 */
[----:B------:R-:W-:Y:S01]  /*19480*/  FMUL.FTZ R25, R25, UR8 ;  /* 0x0000000819197c20 */ /* 0x000fe20008410000 */
[----:B---3--:R-:W-:Y:S01]  /*19490*/  FSEL R34, R39, -INF , P3 ;  /* 0xff80000027227808 */ /* 0x008fe20001800000 */
[----:B------:R-:W1:Y:S01]  /*194a0*/  MUFU.TANH R27, R27 ;  /* 0x0000001b001b7308 */ /* 0x000e620000002400 */
[----:B------:R-:W-:Y:S01]  /*194b0*/  FMNMX.FTZ R15, R14, R15, !PT ;  /* 0x0000000f0e0f7209 */ /* 0x000fe20007810000 */
[----:B------:R-:W-:Y:S01]  /*194c0*/  FMUL.FTZ R29, R29, UR8 ;  /* 0x000000081d1d7c20 */ /* 0x000fe20008410000 */
[----:B------:R-:W-:Y:S01]  /*194d0*/  ISETP.GT.AND P3, PT, R11, 0x41, PT ;  /* 0x000000410b00780c */ /* 0x000fe20003f64270 */
[----:B------:R2:W-:Y:S01]  /*194e0*/  @!P1 SYNCS.ARRIVE.TRANS64.RED.A1T0 RZ, [R0+URZ], RZ ;  /* 0x000000ff00ff99a7 */ /* 0x0005e2000810043f */
[----:B------:R-:W-:-:S02]  /*194f0*/  FMNMX.FTZ R15, R34, R15, !PT ;  /* 0x0000000f220f7209 */ /* 0x000fc40007810000 */
[----:B------:R-:W-:Y:S01]  /*19500*/  VIADDMNMX R9, R4, R70, R9, PT ;  /* 0x0000004604097246 */ /* 0x000fe20003800109 */
[----:B------:R1:W3:Y:S01]  /*19510*/  MUFU.TANH R20, R30 ;  /* 0x0000001e00147308 */ /* 0x0002e20000002400 */
[----:B0-----:R-:W-:Y:S02]  /*19520*/  FSEL R26, R26, -INF , P4 ;  /* 0xff8000001a1a7808 */ /* 0x001fe40002000000 */
[----:B------:R-:W-:Y:S02]  /*19530*/  ISETP.GT.AND P4, PT, R11, 0x48, PT ;  /* 0x000000480b00780c */ /* 0x000fe40003f84270 */
[----:B------:R-:W-:Y:S02]  /*19540*/  FMNMX.FTZ R15, R26, R15, !PT ;  /* 0x0000000f1a0f7209 */ /* 0x000fe40007810000 */
[----:B------:R-:W-:Y:S01]  /*19550*/  ISETP.GT.AND P5, PT, R9, 0x1, PT ;  /* 0x000000010900780c */ /* 0x000fe20003fa4270 */
[----:B------:R-:W0:Y:S01]  /*19560*/  MUFU.TANH R10, R31 ;  /* 0x0000001f000a7308 */ /* 0x000e220000002400 */
[----:B-1----:R-:W-:-:S02]  /*19570*/  FSEL R30, R27, -INF , P3 ;  /* 0xff8000001b1e7808 */ /* 0x002fc40001800000 */
[----:B------:R-:W-:Y:S02]  /*19580*/  ISETP.GT.AND P3, PT, R11, 0x49, PT ;  /* 0x000000490b00780c */ /* 0x000fe40003f64270 */
[----:B------:R-:W-:Y:S02]  /*19590*/  FMNMX.FTZ R15, R30, R15, !PT ;  /* 0x0000000f1e0f7209 */ /* 0x000fe40007810000 */
[----:B------:R-:W-:Y:S01]  /*195a0*/  FSEL R11, R6, -INF , P5 ;  /* 0xff800000060b7808 */ /* 0x000fe20002800000 */
[----:B------:R-:W-:Y:S01]  /*195b0*/  MUFU.TANH R53, R53 ;  /* 0x0000003500357308 */ /* 0x000fe20000002400 */
[----:B---3--:R-:W-:Y:S02]  /*195c0*/  FSEL R20, R20, -INF , P4 ;  /* 0xff80000014147808 */ /* 0x008fe40002000000 */
[----:B------:R-:W-:Y:S02]  /*195d0*/  ISETP.GT.AND P4, PT, R9, 0x8, PT ;  /* 0x000000080900780c */ /* 0x000fe40003f84270 */
[----:B------:R-:W-:-:S02]  /*195e0*/  FMNMX.FTZ R15, R20, R15, !PT ;  /* 0x0000000f140f7209 */ /* 0x000fc40007810000 */
[C---:B------:R-:W-:Y:S01]  /*195f0*/  ISETP.GT.AND P5, PT, R9.reuse, 0x9, PT ;  /* 0x000000090900780c */ /* 0x040fe20003fa4270 */
[----:B------:R1:W3:Y:S01]  /*19600*/  MUFU.TANH R27, R40 ;  /* 0x00000028001b7308 */ /* 0x0002e20000002400 */
[----:B0-----:R-:W-:Y:S02]  /*19610*/  FSEL R10, R10, -INF , P3 ;  /* 0xff8000000a0a7808 */ /* 0x001fe40001800000 */
[----:B------:R-:W-:Y:S02]  /*19620*/  ISETP.GT.AND P3, PT, R9, RZ, PT ;  /* 0x000000ff0900720c */ /* 0x000fe40003f64270 */
[----:B------:R-:W-:Y:S02]  /*19630*/  FMNMX.FTZ R15, R10, R15, !PT ;  /* 0x0000000f0a0f7209 */ /* 0x000fe40007810000 */
[----:B------:R-:W-:Y:S01]  /*19640*/  FSEL R32, R5, -INF , P3 ;  /* 0xff80000005207808 */ /* 0x000fe20001800000 */
[----:B------:R0:W-:Y:S01]  /*19650*/  MUFU.TANH R78, R24 ;  /* 0x00000018004e7308 */ /* 0x0001e20000002400 */
[----:B------:R-:W-:Y:S01]  /*19660*/  FSEL R36, R8, -INF , P4 ;  /* 0xff80000008247808 */ /* 0x000fe20002000000 */
[----:B------:R-:W4:Y:S01]  /*19670*/  SHFL.BFLY PT, R48, R15, 0x2, 0x1f ;  /* 0x0c401f000f307f89 */ /* 0x000f2200000e0000 */
[----:B------:R-:W-:-:S02]  /*19680*/  FMNMX.FTZ R5, R32, R11, !PT ;  /* 0x0000000b20057209 */ /* 0x000fc40007810000 */
[----:B------:R-:W-:Y:S02]  /*19690*/  ISETP.GT.AND P3, PT, R9, 0x10, PT ;  /* 0x000000100900780c */ /* 0x000fe40003f64270 */
[----:B-1----:R-:W-:Y:S01]  /*196a0*/  FSEL R40, R7, -INF , P5 ;  /* 0xff80000007287808 */ /* 0x002fe20002800000 */
[----:B------:R-:W-:Y:S01]  /*196b0*/  MUFU.TANH R41, R41 ;  /* 0x0000002900297308 */ /* 0x000fe20000002400 */
[----:B------:R-:W-:Y:S02]  /*196c0*/  FMNMX.FTZ R5, R36, R5, !PT ;  /* 0x0000000524057209 */ /* 0x000fe40007810000 */
[----:B------:R-:W-:Y:S02]  /*196d0*/  ISETP.GT.AND P6, PT, R9, 0x11, PT ;  /* 0x000000110900780c */ /* 0x000fe40003fc4270 */
[----:B0-----:R-:W-:Y:S02]  /*196e0*/  FSEL R24, R21, -INF , P3 ;  /* 0xff80000015187808 */ /* 0x001fe40001800000 */
[----:B------:R-:W-:Y:S01]  /*196f0*/  FMNMX.FTZ R5, R40, R5, !PT ;  /* 0x0000000528057209 */ /* 0x000fe20007810000 */
[----:B------:R0:W1:Y:S01]  /*19700*/  MUFU.TANH R72, R44 ;  /* 0x0000002c00487308 */ /* 0x0000620000002400 */
[----:B------:R-:W-:-:S02]  /*19710*/  ISETP.GT.AND P4, PT, R9, 0x18, PT ;  /* 0x000000180900780c */ /* 0x000fc40003f84270 */
[----:B------:R-:W-:Y:S02]  /*19720*/  FMNMX.FTZ R5, R24, R5, !PT ;  /* 0x0000000518057209 */ /* 0x000fe40007810000 */
[C---:B------:R-:W-:Y:S02]  /*19730*/  ISETP.GT.AND P5, PT, R9.reuse, 0x19, PT ;  /* 0x000000190900780c */ /* 0x040fe40003fa4270 */
[----:B------:R-:W-:Y:S01]  /*19740*/  ISETP.GT.AND P3, PT, R9, 0x20, PT ;  /* 0x000000200900780c */ /* 0x000fe20003f64270 */
[----:B------:R-:W2:Y:S01]  /*19750*/  MUFU.TANH R45, R45 ;  /* 0x0000002d002d7308 */ /* 0x000ea20000002400 */
[----:B0-----:R-:W-:Y:S02]  /*19760*/  FSEL R44, R49, -INF , P6 ;  /* 0xff800000312c7808 */ /* 0x001fe40003000000 */
[----:B----4-:R-:W-:Y:S02]  /*19770*/  FMNMX.FTZ R48, R15, R48, !PT ;  /* 0x000000300f307209 */ /* 0x010fe40007810000 */
[----:B------:R-:W-:-:S03]  /*19780*/  FMNMX.FTZ R5, R44, R5, !PT ;  /* 0x000000052c057209 */ /* 0x000fc60007810000 */
[----:B------:R-:W0:Y:S01]  /*19790*/  SHFL.BFLY PT, R3, R48, 0x1, 0x1f ;  /* 0x0c201f0030037f89 */ /* 0x000e2200000e0000 */
[----:B------:R3:W-:Y:S08]  /*197a0*/  MUFU.TANH R80, R28 ;  /* 0x0000001c00507308 */ /* 0x0007f00000002400 */
[----:B------:R-:W4:Y:S01]  /*197b0*/  MUFU.TANH R33, R33 ;  /* 0x0000002100217308 */ /* 0x000f220000002400 */
[----:B---3--:R-:W-:-:S02]  /*197c0*/  FSEL R28, R27, -INF , P3 ;  /* 0xff8000001b1c7808 */ /* 0x008fc40001800000 */
[----:B------:R-:W-:-:S04]  /*197d0*/  ISETP.GT.AND P3, PT, R9, 0x28, PT ;  /* 0x000000280900780c */ /* 0x000fc80003f64270 */
[----:B-1----:R-:W-:Y:S01]  /*197e0*/  FSEL R72, R72, -INF , P3 ;  /* 0xff80000048487808 */ /* 0x002fe20001800000 */
[----:B------:R-:W1:Y:S01]  /*197f0*/  MUFU.TANH R37, R37 ;  /* 0x0000002500257308 */ /* 0x000e620000002400 */
[----:B------:R-:W-:-:S04]  /*19800*/  ISETP.GT.AND P3, PT, R9, 0x30, PT ;  /* 0x000000300900780c */ /* 0x000fc80003f64270 */
[----:B------:R-:W-:Y:S02]  /*19810*/  FSEL R74, R74, -INF , P3 ;  /* 0xff8000004a4a7808 */ /* 0x000fe40001800000 */
[----:B0-----:R-:W-:Y:S01]  /*19820*/  FMNMX.FTZ R4, R48, R3, !PT ;  /* 0x0000000330047209 */ /* 0x001fe20007810000 */
[----:B------:R-:W-:Y:S01]  /*19830*/  IMAD.U32 R3, RZ, RZ, UR4 ;  /* 0x00000004ff037e24 */ /* 0x000fe2000f8e00ff */
[----:B------:R-:W-:Y:S01]  /*19840*/  FSEL R48, R52, -INF , P4 ;  /* 0xff80000034307808 */ /* 0x000fe20002000000 */
[----:B------:R-:W0:Y:S01]  /*19850*/  MUFU.TANH R25, R25 ;  /* 0x0000001900197308 */ /* 0x000e220000002400 */
[----:B------:R-:W-:Y:S01]  /*19860*/  FSEL R52, R53, -INF , P5 ;  /* 0xff80000035347808 */ /* 0x000fe20002800000 */
[----:B------:R-:W-:Y:S01]  /*19870*/  FMUL.FTZ R6, R4, R3 ;  /* 0x0000000304067220 */ /* 0x000fe20000410000 */
[----:B------:R-:W-:Y:S02]  /*19880*/  FMNMX.FTZ R5, R48, R5, !PT ;  /* 0x0000000530057209 */ /* 0x000fe40007810000 */
[----:B------:R-:W-:-:S02]  /*19890*/  ISETP.GT.AND P4, PT, R9, 0x21, PT ;  /* 0x000000210900780c */ /* 0x000fc40003f84270 */
[----:B------:R-:W-:Y:S01]  /*198a0*/  FMNMX.FTZ R5, R52, R5, !PT ;  /* 0x0000000534057209 */ /* 0x000fe20007810000 */
[----:B------:R-:W3:Y:S01]  /*198b0*/  MUFU.TANH R29, R29 ;  /* 0x0000001d001d7308 */ /* 0x000ee20000002400 */
[----:B------:R-:W-:Y:S02]  /*198c0*/  FSETP.NEU.FTZ.AND P6, PT, R4, -INF , PT ;  /* 0xff8000000400780b */ /* 0x000fe40003fdd000 */
[----:B------:R-:W-:Y:S02]  /*198d0*/  FSEL R70, R41, -INF , P4 ;  /* 0xff80000029467808 */ /* 0x000fe40002000000 */
[----:B------:R-:W-:Y:S02]  /*198e0*/  FMNMX.FTZ R5, R28, R5, !PT ;  /* 0x000000051c057209 */ /* 0x000fe40007810000 */
[----:B------:R-:W-:Y:S02]  /*198f0*/  FSEL R15, R6, RZ, P6 ;  /* 0x000000ff060f7208 */ /* 0x000fe40003000000 */
[----:B------:R-:W-:-:S02]  /*19900*/  ISETP.GT.AND P4, PT, R9, 0x29, PT ;  /* 0x000000290900780c */ /* 0x000fc40003f84270 */
[----:B------:R-:W-:Y:S01]  /*19910*/  FMNMX.FTZ R5, R70, R5, !PT ;  /* 0x0000000546057209 */ /* 0x000fe20007810000 */
[-CC-:B------:R-:W-:Y:S01]  /*19920*/  FFMA.FTZ R6, R68, R3.reuse, -R15.reuse ;  /* 0x0000000344067223 */ /* 0x180fe2000001080f */
[----:B--2---:R-:W-:Y:S01]  /*19930*/  FSEL R68, R45, -INF , P4 ;  /* 0xff8000002d447808 */ /* 0x004fe20002000000 */
[--C-:B------:R-:W-:Y:S01]  /*19940*/  FFMA.FTZ R211, R66, R3, -R15.reuse ;  /* 0x0000000342d37223 */ /* 0x100fe2000001080f */
[----:B------:R-:W-:Y:S01]  /*19950*/  FMNMX.FTZ R5, R72, R5, !PT ;  /* 0x0000000548057209 */ /* 0x000fe20007810000 */
[-CC-:B------:R-:W-:Y:S01]  /*19960*/  FFMA.FTZ R8, R64, R3.reuse, -R15.reuse ;  /* 0x0000000340087223 */ /* 0x180fe2000001080f */
[C---:B------:R-:W-:Y:S01]  /*19970*/  ISETP.GT.AND P4, PT, R9.reuse, 0x31, PT ;  /* 0x000000310900780c */ /* 0x040fe20003f84270 */
[--C-:B------:R-:W-:Y:S01]  /*19980*/  FFMA.FTZ R205, R62, R3, -R15.reuse ;  /* 0x000000033ecd7223 */ /* 0x100fe2000001080f */
[----:B------:R-:W-:Y:S01]  /*19990*/  FMNMX.FTZ R5, R68, R5, !PT ;  /* 0x0000000544057209 */ /* 0x000fe20007810000 */
[-CC-:B------:R-:W-:Y:S01]  /*199a0*/  FFMA.FTZ R7, R54, R3.reuse, -R15.reuse ;  /* 0x0000000336077223 */ /* 0x180fe2000001080f */
[----:B------:R-:W-:Y:S01]  /*199b0*/  ISETP.GT.AND P3, PT, R9, 0x38, PT ;  /* 0x000000380900780c */ /* 0x000fe20003f64270 */
[--C-:B------:R-:W-:Y:S01]  /*199c0*/  FFMA.FTZ R209, R13, R3, -R15.reuse ;  /* 0x000000030dd17223 */ /* 0x100fe2000001080f */
[----:B----4-:R-:W-:Y:S01]  /*199d0*/  FSEL R66, R33, -INF , P4 ;  /* 0xff80000021427808 */ /* 0x010fe20002000000 */
[----:B------:R-:W-:Y:S01]  /*199e0*/  MUFU.EX2 R82, R7 ;  /* 0x0000000700527308 */ /* 0x000fe20000000800 */
[----:B------:R-:W-:Y:S01]  /*199f0*/  FMNMX.FTZ R5, R74, R5, !PT ;  /* 0x000000054a057209 */ /* 0x000fe20007810000 */
[-CC-:B------:R-:W-:Y:S01]  /*19a00*/  FFMA.FTZ R10, R10, R3.reuse, -R15.reuse ;  /* 0x000000030a0a7223 */ /* 0x180fe2000001080f */
[C---:B------:R-:W-:Y:S01]  /*19a10*/  ISETP.GT.AND P4, PT, R9.reuse, 0x39, PT ;  /* 0x000000390900780c */ /* 0x040fe20003f84270 */
[-CC-:B------:R-:W-:Y:S01]  /*19a20*/  FFMA.FTZ R42, R42, R3.reuse, -R15.reuse ;  /* 0x000000032a2a7223 */ /* 0x180fe2000001080f */
[----:B------:R-:W-:Y:S01]  /*19a30*/  FSEL R76, R76, -INF , P3 ;  /* 0xff8000004c4c7808 */ /* 0x000fe20001800000 */
[--C-:B------:R-:W-:Y:S01]  /*19a40*/  FFMA.FTZ R12, R12, R3, -R15.reuse ;  /* 0x000000030c0c7223 */ /* 0x100fe2000001080f */
[----:B------:R-:W-:Y:S01]  /*19a50*/  FMNMX.FTZ R5, R66, R5, !PT ;  /* 0x0000000542057209 */ /* 0x000fe20007810000 */
[----:B------:R-:W-:Y:S01]  /*19a60*/  MUFU.EX2 R209, R209 ;  /* 0x000000d100d17308 */ /* 0x000fe20000000800 */
[----:B------:R-:W-:Y:S01]  /*19a70*/  ISETP.GT.AND P3, PT, R9, 0x40, PT ;  /* 0x000000400900780c */ /* 0x000fe20003f64270 */
[-CC-:B------:R-:W-:Y:S01]  /*19a80*/  FFMA.FTZ R46, R46, R3.reuse, -R15.reuse ;  /* 0x000000032e2e7223 */ /* 0x180fe2000001080f */
[----:B-1----:R-:W-:Y:S01]  /*19a90*/  FSEL R64, R37, -INF , P4 ;  /* 0xff80000025407808 */ /* 0x002fe20002000000 */
[--C-:B------:R-:W-:Y:S01]  /*19aa0*/  FFMA.FTZ R30, R30, R3, -R15.reuse ;  /* 0x000000031e1e7223 */ /* 0x100fe2000001080f */
[----:B------:R-:W-:Y:S01]  /*19ab0*/  FMNMX.FTZ R5, R76, R5, !PT ;  /* 0x000000054c057209 */ /* 0x000fe20007810000 */
[-CC-:B------:R-:W-:Y:S01]  /*19ac0*/  FFMA.FTZ R50, R50, R3.reuse, -R15.reuse ;  /* 0x0000000332327223 */ /* 0x180fe2000001080f */
[C---:B------:R-:W-:Y:S01]  /*19ad0*/  ISETP.GT.AND P4, PT, R9.reuse, 0x41, PT ;  /* 0x000000410900780c */ /* 0x040fe20003f84270 */
[----:B------:R-:W1:Y:S01]  /*19ae0*/  MUFU.EX2 R6, R6 ;  /* 0x0000000600067308 */ /* 0x000e620000000800 */
[----:B------:R-:W-:Y:S01]  /*19af0*/  FSEL R78, R78, -INF , P3 ;  /* 0xff8000004e4e7808 */ /* 0x000fe20001800000 */
[--C-:B------:R-:W-:Y:S01]  /*19b00*/  FFMA.FTZ R56, R56, R3, -R15.reuse ;  /* 0x0000000338387223 */ /* 0x100fe2000001080f */
[----:B------:R-:W-:Y:S01]  /*19b10*/  FMNMX.FTZ R5, R64, R5, !PT ;  /* 0x0000000540057209 */ /* 0x000fe20007810000 */
[-CC-:B------:R-:W-:Y:S01]  /*19b20*/  FFMA.FTZ R60, R60, R3.reuse, -R15.reuse ;  /* 0x000000033c3c7223 */ /* 0x180fe2000001080f */
[----:B------:R-:W-:Y:S01]  /*19b30*/  ISETP.GT.AND P3, PT, R9, 0x48, PT ;  /* 0x000000480900780c */ /* 0x000fe20003f64270 */
[--C-:B------:R-:W-:Y:S01]  /*19b40*/  FFMA.FTZ R58, R58, R3, -R15.reuse ;  /* 0x000000033a3a7223 */ /* 0x100fe2000001080f */
[----:B0-----:R-:W-:Y:S01]  /*19b50*/  FSEL R62, R25, -INF , P4 ;  /* 0xff800000193e7808 */ /* 0x001fe20002000000 */
[----:B------:R-:W0:Y:S01]  /*19b60*/  MUFU.EX2 R211, R211 ;  /* 0x000000d300d37308 */ /* 0x000e220000000800 */
[----:B------:R-:W-:Y:S01]  /*19b70*/  FMNMX.FTZ R5, R78, R5, !PT ;  /* 0x000000054e057209 */ /* 0x000fe20007810000 */
[----:B------:R-:W2:Y:S01]  /*19b80*/  @P2 LDC R25, c[0x0][0x44c] ;  /* 0x00011300ff192b82 */ /* 0x000ea20000000800 */
[----:B------:R-:W-:Y:S01]  /*19b90*/  ISETP.GT.AND P4, PT, R9, 0x49, PT ;  /* 0x000000490900780c */ /* 0x000fe20003f84270 */
[-CC-:B------:R-:W-:Y:S01]  /*19ba0*/  FFMA.FTZ R9, R38, R3.reuse, -R15.reuse ;  /* 0x0000000326097223 */ /* 0x180fe2000001080f */
[----:B------:R-:W-:Y:S01]  /*19bb0*/  FSEL R80, R80, -INF , P3 ;  /* 0xff80000050507808 */ /* 0x000fe20001800000 */
[--C-:B------:R-:W-:Y:S01]  /*19bc0*/  FFMA.FTZ R14, R14, R3, -R15.reuse ;  /* 0x000000030e0e7223 */ /* 0x100fe2000001080f */
[----:B------:R-:W-:Y:S01]  /*19bd0*/  FMNMX.FTZ R5, R62, R5, !PT ;  /* 0x000000053e057209 */ /* 0x000fe20007810000 */
[----:B------:R-:W4:Y:S01]  /*19be0*/  MUFU.EX2 R8, R8 ;  /* 0x0000000800087308 */ /* 0x000f220000000800 */
[----:B---3--:R-:W-:Y:S01]  /*19bf0*/  FSEL R54, R29, -INF , P4 ;  /* 0xff8000001d367808 */ /* 0x008fe20002000000 */
[--C-:B------:R-:W-:Y:S01]  /*19c00*/  FFMA.FTZ R34, R34, R3, -R15.reuse ;  /* 0x0000000322227223 */ /* 0x100fe2000001080f */
[----:B------:R-:W-:Y:S01]  /*19c10*/  FMNMX.FTZ R5, R80, R5, !PT ;  /* 0x0000000550057209 */ /* 0x000fe20007810000 */
[----:B------:R-:W3:Y:S01]  /*19c20*/  @P2 LDC R29, c[0x0][0x450] ;  /* 0x00011400ff1d2b82 */ /* 0x000ee20000000800 */
[-CC-:B------:R-:W-:Y:S01]  /*19c30*/  FFMA.FTZ R26, R26, R3.reuse, -R15.reuse ;  /* 0x000000031a1a7223 */ /* 0x180fe2000001080f */
[----:B------:R-:W-:Y:S01]  /*19c40*/  FFMA.FTZ R20, R20, R3, -R15 ;  /* 0x0000000314147223 */ /* 0x000fe2000001080f */
[----:B------:R-:W-:Y:S01]  /*19c50*/  FMNMX.FTZ R5, R54, R5, !PT ;  /* 0x0000000536057209 */ /* 0x000fe20007810000 */
[----:B------:R-:W3:Y:S04]  /*19c60*/  MUFU.EX2 R205, R205 ;  /* 0x000000cd00cd7308 */ /* 0x000ee80000000800 */
[----:B------:R-:W2:Y:S04]  /*19c70*/  SHFL.BFLY PT, R38, R5, 0x2, 0x1f ;  /* 0x0c401f0005267f89 */ /* 0x000ea800000e0000 */
[----:B------:R1:W-:Y:S08]  /*19c80*/  MUFU.EX2 R195, R10 ;  /* 0x0000000a00c37308 */ /* 0x0003f00000000800 */
[----:B------:R-:W3:Y:S01]  /*19c90*/  MUFU.EX2 R207, R9 ;  /* 0x0000000900cf7308 */ /* 0x000ee20000000800 */
[----:B-1----:R-:W-:Y:S01]  /*19ca0*/  FADD.FTZ R10, R209, R6 ;  /* 0x00000006d10a7221 */ /* 0x002fe20000010000 */
[----:B------:R-:W-:-:S03]  /*19cb0*/  F2FP.BF16.F32.PACK_AB R209, R6, R209 ;  /* 0x000000d106d1723e */ /* 0x000fc600000010ff */
[----:B0-----:R-:W-:Y:S01]  /*19cc0*/  FADD.FTZ R27, R211, R10 ;  /* 0x0000000ad31b7221 */ /* 0x001fe20000010000 */
[C---:B----4-:R-:W-:Y:S02]  /*19cd0*/  F2FP.BF16.F32.PACK_AB R211, R8.reuse, R211 ;  /* 0x000000d308d3723e */ /* 0x050fe400000010ff */
[----:B------:R0:W-:Y:S01]  /*19ce0*/  MUFU.EX2 R197, R12 ;  /* 0x0000000c00c57308 */ /* 0x0001e20000000800 */
[----:B------:R-:W-:Y:S01]  /*19cf0*/  FADD.FTZ R10, R8, R27 ;  /* 0x0000001b080a7221 */ /* 0x000fe20000010000 */
[----:B------:R-:W-:Y:S01]  /*19d00*/  VIADD R8, R2, 0xfffffffe ;  /* 0xfffffffe02087836 */ /* 0x000fe20000000000 */
[----:B--2---:R-:W-:Y:S01]  /*19d10*/  FMNMX.FTZ R38, R5, R38, !PT ;  /* 0x0000002605267209 */ /* 0x004fe20007810000 */
[----:B------:R-:W-:-:S04]  /*19d20*/  IMAD.MOV.U32 R2, RZ, RZ, 0x3f800000 ;  /* 0x3f800000ff027424 */ /* 0x000fc800078e00ff */
[----:B------:R-:W1:Y:S01]  /*19d30*/  MUFU.EX2 R42, R42 ;  /* 0x0000002a002a7308 */ /* 0x000e620000000800 */
[----:B------:R-:W2:Y:S01]  /*19d40*/  SHFL.BFLY PT, R5, R38, 0x1, 0x1f ;  /* 0x0c201f0026057f89 */ /* 0x000ea200000e0000 */
[----:B0-----:R-:W-:-:S06]  /*19d50*/  @P2 IMAD.HI.U32 R12, R230, R25, RZ ;  /* 0x00000019e60c2227 */ /* 0x001fcc00078e00ff */
[----:B------:R0:W-:Y:S08]  /*19d60*/  MUFU.EX2 R193, R30 ;  /* 0x0000001e00c17308 */ /* 0x0001f00000000800 */
[----:B------:R-:W-:Y:S01]  /*19d70*/  MUFU.EX2 R46, R46 ;  /* 0x0000002e002e7308 */ /* 0x000fe20000000800 */
[----:B0-----:R-:W-:Y:S01]  /*19d80*/  IMAD.MOV.U32 R30, RZ, RZ, R230 ;  /* 0x000000ffff1e7224 */ /* 0x001fe200078e00e6 */
[----:B---3--:R-:W-:Y:S01]  /*19d90*/  @P2 SHF.R.U32.HI R30, RZ, R29, R12 ;  /* 0x0000001dff1e2219 */ /* 0x008fe2000001160c */
[----:B------:R-:W-:Y:S01]  /*19da0*/  FADD.FTZ R29, R205, R10 ;  /* 0x0000000acd1d7221 */ /* 0x000fe20000010000 */
[----:B------:R-:W-:-:S02]  /*19db0*/  F2FP.BF16.F32.PACK_AB R205, R82, R205 ;  /* 0x000000cd52cd723e */ /* 0x000fc400000010ff */
[----:B------:R-:W-:Y:S01]  /*19dc0*/  IADD3 R30, R30, R232, -R231 ;  /* 0x000000e81e1e7210 */ /* 0x000fe20007ffe8e7 */
[----:B------:R-:W-:Y:S01]  /*19dd0*/  FADD.FTZ R12, R82, R29 ;  /* 0x0000001d520c7221 */ /* 0x000fe20000010000 */
[----:B------:R0:W-:Y:S01]  /*19de0*/  MUFU.EX2 R201, R50 ;  /* 0x0000003200c97308 */ /* 0x0001e20000000800 */
[----:B--2---:R-:W-:Y:S02]  /*19df0*/  FMNMX.FTZ R5, R38, R5, !PT ;  /* 0x0000000526057209 */ /* 0x004fe40007810000 */
[----:B------:R-:W-:Y:S01]  /*19e00*/  CS2R R82, SRZ ;  /* 0x0000000000527805 */ /* 0x000fe2000001ff00 */
[----:B------:R-:W-:Y:S01]  /*19e10*/  FADD.FTZ R31, R207, R12 ;  /* 0x0000000ccf1f7221 */ /* 0x000fe20000010000 */
[----:B------:R-:W-:Y:S01]  /*19e20*/  IMAD.HI R30, R30, 0x66666667, RZ ;  /* 0x666666671e1e7827 */ /* 0x000fe200078e02ff */
[----:B------:R-:W-:-:S03]  /*19e30*/  FSETP.NEU.FTZ.AND P3, PT, R5, -INF , PT ;  /* 0xff8000000500780b */ /* 0x000fc60003f7d000 */
[----:B------:R-:W-:Y:S01]  /*19e40*/  FMUL.FTZ R7, R5, R3 ;  /* 0x0000000305077220 */ /* 0x000fe20000410000 */
[----:B-1----:R-:W-:Y:S01]  /*19e50*/  FADD.FTZ R31, R42, R31 ;  /* 0x0000001f2a1f7221 */ /* 0x002fe20000010000 */
[----:B------:R-:W-:Y:S01]  /*19e60*/  MUFU.EX2 R56, R56 ;  /* 0x0000003800387308 */ /* 0x000fe20000000800 */
[----:B------:R-:W-:Y:S02]  /*19e70*/  SHF.R.U32.HI R225, RZ, 0x1f, R30 ;  /* 0x0000001fffe17819 */ /* 0x000fe4000001161e */
[----:B0-----:R-:W-:Y:S02]  /*19e80*/  CS2R R50, SRZ ;  /* 0x0000000000327805 */ /* 0x001fe4000001ff00 */
[----:B------:R-:W-:Y:S02]  /*19e90*/  FSEL R7, R7, RZ, P3 ;  /* 0x000000ff07077208 */ /* 0x000fe40001800000 */
[----:B------:R-:W-:Y:S02]  /*19ea0*/  CS2R R38, SRZ ;  /* 0x0000000000267805 */ /* 0x000fe4000001ff00 */
[----:B------:R-:W-:-:S02]  /*19eb0*/  LEA.HI.SX32 R225, R30, R225, 0x1b ;  /* 0x000000e11ee17211 */ /* 0x000fc400078fdaff */
[----:B------:R-:W-:Y:S01]  /*19ec0*/  F2FP.BF16.F32.PACK_AB R207, R42, R207 ;  /* 0x000000cf2acf723e */ /* 0x000fe200000010ff */
        /* <DEDUP_REMOVED lines=21> */
[----:B------:R-:W-:Y:S01]  /*1a020*/  FFMA.FTZ R54, R54, R3, -R7 ;  /* 0x0000000336367223 */ /* 0x000fe20000010807 */
[----:B------:R-:W1:Y:S01]  /*1a030*/  MUFU.EX2 R36, R36 ;  /* 0x0000002400247308 */ /* 0x000e620000000800 */
[----:B------:R-:W-:-:S02]  /*1a040*/  VIMNMX R225, RZ, R225, !PT ;  /* 0x000000e1ffe17248 */ /* 0x000fc40007fe0100 */
[----:B------:R-:W-:Y:S02]  /*1a050*/  CS2R R42, SRZ ;  /* 0x00000000002a7805 */ /* 0x000fe4000001ff00 */
[----:B------:R-:W-:-:S03]  /*1a060*/  ISETP.GE.AND P3, PT, R8, R225, PT ;  /* 0x000000e10800720c */ /* 0x000fc60003f66270 */
[----:B------:R2:W3:Y:S01]  /*1a070*/  MUFU.EX2 R9, R40 ;  /* 0x0000002800097308 */ /* 0x0004e20000000800 */
[----:B0-----:R-:W-:Y:S01]  /*1a080*/  FADD.FTZ R27, R32, R11 ;  /* 0x0000000b201b7221 */ /* 0x001fe20000010000 */
[----:B------:R-:W-:-:S06]  /*1a090*/  F2FP.BF16.F32.PACK_AB R208, R11, R32 ;  /* 0x000000200bd0723e */ /* 0x000fcc00000010ff */
[----:B------:R-:W0:Y:S01]  /*1a0a0*/  MUFU.EX2 R24, R24 ;  /* 0x0000001800187308 */ /* 0x000e220000000800 */
[----:B-1----:R-:W-:Y:S01]  /*1a0b0*/  FADD.FTZ R10, R36, R27 ;  /* 0x0000001b240a7221 */ /* 0x002fe20000010000 */
[----:B--2---:R-:W-:-:S06]  /*1a0c0*/  CS2R R40, SRZ ;  /* 0x0000000000287805 */ /* 0x004fcc000001ff00 */
[----:B------:R1:W2:Y:S01]  /*1a0d0*/  MUFU.EX2 R13, R44 ;  /* 0x0000002c000d7308 */ /* 0x0002a20000000800 */
[C---:B---3--:R-:W-:Y:S01]  /*1a0e0*/  FADD.FTZ R29, R9.reuse, R10 ;  /* 0x0000000a091d7221 */ /* 0x048fe20000010000 */
[----:B------:R-:W-:Y:S01]  /*1a0f0*/  FADD.FTZ R10, R46, R31 ;  /* 0x0000001f2e0a7221 */ /* 0x000fe20000010000 */
[----:B------:R-:W-:Y:S02]  /*1a100*/  F2FP.BF16.F32.PACK_AB R210, R9, R36 ;  /* 0x0000002409d2723e */ /* 0x000fe400000010ff */
[----:B------:R-:W-:Y:S01]  /*1a110*/  CS2R R36, SRZ ;  /* 0x0000000000247805 */ /* 0x000fe2000001ff00 */
[C---:B------:R-:W-:Y:S01]  /*1a120*/  FADD.FTZ R31, R201.reuse, R10 ;  /* 0x0000000ac91f7221 */ /* 0x040fe20000010000 */
[----:B------:R-:W-:Y:S01]  /*1a130*/  F2FP.BF16.F32.PACK_AB R201, R201, R46 ;  /* 0x0000002ec9c9723e */ /* 0x000fe200000010ff */
[----:B------:R-:W3:Y:S01]  /*1a140*/  MUFU.EX2 R48, R48 ;  /* 0x0000003000307308 */ /* 0x000ee20000000800 */
[----:B0-----:R-:W-:Y:S01]  /*1a150*/  FADD.FTZ R0, R24, R29 ;  /* 0x0000001d18007221 */ /* 0x001fe20000010000 */
[----:B------:R-:W-:Y:S01]  /*1a160*/  FADD.FTZ R10, R56, R31 ;  /* 0x0000001f380a7221 */ /* 0x000fe20000010000 */
[----:B------:R-:W-:-:S02]  /*1a170*/  CS2R R46, SRZ ;  /* 0x00000000002e7805 */ /* 0x000fc4000001ff00 */
[----:B-1----:R-:W-:-:S03]  /*1a180*/  CS2R R44, SRZ ;  /* 0x00000000002c7805 */ /* 0x002fc6000001ff00 */
[----:B------:R0:W1:Y:S01]  /*1a190*/  MUFU.EX2 R15, R52 ;  /* 0x00000034000f7308 */ /* 0x0000620000000800 */
[C---:B--2---:R-:W-:Y:S01]  /*1a1a0*/  FADD.FTZ R29, R13.reuse, R0 ;  /* 0x000000000d1d7221 */ /* 0x044fe20000010000 */
[----:B------:R-:W-:-:S06]  /*1a1b0*/  F2FP.BF16.F32.PACK_AB R204, R13, R24 ;  /* 0x000000180dcc723e */ /* 0x000fcc00000010ff */
[----:B------:R2:W4:Y:S01]  /*1a1c0*/  MUFU.EX2 R203, R60 ;  /* 0x0000003c00cb7308 */ /* 0x0005220000000800 */
[----:B---3--:R-:W-:Y:S01]  /*1a1d0*/  FADD.FTZ R0, R48, R29 ;  /* 0x0000001d30007221 */ /* 0x008fe20000010000 */
[----:B0-----:R-:W-:-:S06]  /*1a1e0*/  CS2R R52, SRZ ;  /* 0x0000000000347805 */ /* 0x001fcc000001ff00 */
[----:B------:R-:W0:Y:S01]  /*1a1f0*/  MUFU.EX2 R28, R28 ;  /* 0x0000001c001c7308 */ /* 0x000e220000000800 */
[C---:B-1----:R-:W-:Y:S01]  /*1a200*/  FADD.FTZ R31, R15.reuse, R0 ;  /* 0x000000000f1f7221 */ /* 0x042fe20000010000 */
[----:B------:R-:W-:Y:S02]  /*1a210*/  F2FP.BF16.F32.PACK_AB R206, R15, R48 ;  /* 0x000000300fce723e */ /* 0x000fe400000010ff */
[----:B--2---:R-:W-:Y:S02]  /*1a220*/  CS2R R60, SRZ ;  /* 0x00000000003c7805 */ /* 0x004fe4000001ff00 */
[----:B------:R-:W-:Y:S02]  /*1a230*/  CS2R R48, SRZ ;  /* 0x0000000000307805 */ /* 0x000fe4000001ff00 */
[----:B------:R-:W1:Y:S01]  /*1a240*/  MUFU.EX2 R58, R58 ;  /* 0x0000003a003a7308 */ /* 0x000e620000000800 */
[C---:B----4-:R-:W-:Y:S01]  /*1a250*/  FADD.FTZ R33, R203.reuse, R10 ;  /* 0x0000000acb217221 */ /* 0x050fe20000010000 */
[----:B------:R-:W-:-:S02]  /*1a260*/  F2FP.BF16.F32.PACK_AB R203, R203, R56 ;  /* 0x00000038cbcb723e */ /* 0x000fc400000010ff */
[----:B------:R-:W-:-:S04]  /*1a270*/  CS2R R56, SRZ ;  /* 0x0000000000387805 */ /* 0x000fc8000001ff00 */
[----:B------:R2:W3:Y:S01]  /*1a280*/  MUFU.EX2 R21, R70 ;  /* 0x0000004600157308 */ /* 0x0004e20000000800 */
[----:B0-----:R-:W-:-:S07]  /*1a290*/  FADD.FTZ R0, R28, R31 ;  /* 0x0000001f1c007221 */ /* 0x001fce0000010000 */
[----:B------:R-:W0:Y:S01]  /*1a2a0*/  MUFU.EX2 R72, R72 ;  /* 0x0000004800487308 */ /* 0x000e220000000800 */
[----:B-1----:R-:W-:Y:S01]  /*1a2b0*/  FADD.FTZ R10, R58, R33 ;  /* 0x000000213a0a7221 */ /* 0x002fe20000010000 */
[----:B--2---:R-:W-:-:S03]  /*1a2c0*/  CS2R R70, SRZ ;  /* 0x0000000000467805 */ /* 0x004fc6000001ff00 */
[C---:B------:R-:W-:Y:S01]  /*1a2d0*/  FADD.FTZ R31, R197.reuse, R10 ;  /* 0x0000000ac51f7221 */ /* 0x040fe20000010000 */
[----:B------:R-:W-:Y:S02]  /*1a2e0*/  F2FP.BF16.F32.PACK_AB R197, R197, R58 ;  /* 0x0000003ac5c5723e */ /* 0x000fe400000010ff */
[----:B------:R-:W-:Y:S01]  /*1a2f0*/  CS2R R58, SRZ ;  /* 0x00000000003a7805 */ /* 0x000fe2000001ff00 */
[----:B------:R-:W1:Y:S01]  /*1a300*/  MUFU.EX2 R14, R14 ;  /* 0x0000000e000e7308 */ /* 0x000e620000000800 */
[C---:B---3--:R-:W-:Y:S01]  /*1a310*/  FADD.FTZ R7, R21.reuse, R0 ;  /* 0x0000000015077221 */ /* 0x048fe20000010000 */
[----:B------:R-:W-:-:S06]  /*1a320*/  F2FP.BF16.F32.PACK_AB R200, R21, R28 ;  /* 0x0000001c15c8723e */ /* 0x000fcc00000010ff */
[----:B------:R2:W3:Y:S01]  /*1a330*/  MUFU.EX2 R25, R68 ;  /* 0x0000004400197308 */ /* 0x0004e20000000800 */
[----:B0-----:R-:W-:-:S07]  /*1a340*/  FADD.FTZ R0, R72, R7 ;  /* 0x0000000748007221 */ /* 0x001fce0000010000 */
[----:B------:R0:W4:Y:S01]  /*1a350*/  MUFU.EX2 R199, R34 ;  /* 0x0000002200c77308 */ /* 0x0001220000000800 */
[----:B-1----:R-:W-:Y:S01]  /*1a360*/  FADD.FTZ R6, R14, R31 ;  /* 0x0000001f0e067221 */ /* 0x002fe20000010000 */
[----:B--2---:R-:W-:-:S06]  /*1a370*/  CS2R R68, SRZ ;  /* 0x0000000000447805 */ /* 0x004fcc000001ff00 */
[----:B------:R-:W1:Y:S01]  /*1a380*/  MUFU.EX2 R74, R74 ;  /* 0x0000004a004a7308 */ /* 0x000e620000000800 */
[C---:B---3--:R-:W-:Y:S01]  /*1a390*/  FADD.FTZ R31, R25.reuse, R0 ;  /* 0x00000000191f7221 */ /* 0x048fe20000010000 */
[----:B------:R-:W-:Y:S02]  /*1a3a0*/  F2FP.BF16.F32.PACK_AB R202, R25, R72 ;  /* 0x0000004819ca723e */ /* 0x000fe400000010ff */
[----:B------:R-:W-:Y:S02]  /*1a3b0*/  CS2R R72, SRZ ;  /* 0x0000000000487805 */ /* 0x000fe4000001ff00 */
[----:B0-----:R-:W-:Y:S02]  /*1a3c0*/  CS2R R34, SRZ ;  /* 0x0000000000227805 */ /* 0x001fe4000001ff00 */
[----:B------:R-:W-:Y:S01]  /*1a3d0*/  CS2R R24, SRZ ;  /* 0x0000000000187805 */ /* 0x000fe2000001ff00 */
[----:B------:R-:W0:Y:S01]  /*1a3e0*/  MUFU.EX2 R26, R26 ;  /* 0x0000001a001a7308 */ /* 0x000e220000000800 */
[C---:B----4-:R-:W-:Y:S01]  /*1a3f0*/  FADD.FTZ R33, R199.reuse, R6 ;  /* 0x00000006c7217221 */ /* 0x050fe20000010000 */
[----:B------:R-:W-:-:S06]  /*1a400*/  F2FP.BF16.F32.PACK_AB R199, R199, R14 ;  /* 0x0000000ec7c7723e */ /* 0x000fcc00000010ff */
[----:B------:R2:W3:Y:S01]  /*1a410*/  MUFU.EX2 R27, R66 ;  /* 0x00000042001b7308 */ /* 0x0004e20000000800 */
[----:B-1----:R-:W-:-:S07]  /*1a420*/  FADD.FTZ R0, R74, R31 ;  /* 0x0000001f4a007221 */ /* 0x002fce0000010000 */
[----:B------:R-:W1:Y:S01]  /*1a430*/  MUFU.EX2 R76, R76 ;  /* 0x0000004c004c7308 */ /* 0x000e620000000800 */
[----:B0-----:R-:W-:Y:S01]  /*1a440*/  FADD.FTZ R6, R26, R33 ;  /* 0x000000211a067221 */ /* 0x001fe20000010000 */
[----:B--2---:R-:W-:-:S03]  /*1a450*/  CS2R R66, SRZ ;  /* 0x0000000000427805 */ /* 0x004fc6000001ff00 */
[C---:B------:R-:W-:Y:S01]  /*1a460*/  FADD.FTZ R33, R193.reuse, R6 ;  /* 0x00000006c1217221 */ /* 0x040fe20000010000 */
[----:B------:R-:W-:Y:S02]  /*1a470*/  F2FP.BF16.F32.PACK_AB R193, R193, R26 ;  /* 0x0000001ac1c1723e */ /* 0x000fe400000010ff */
[----:B------:R-:W0:Y:S01]  /*1a480*/  MUFU.EX2 R20, R20 ;  /* 0x0000001400147308 */ /* 0x000e220000000800 */
[C---:B---3--:R-:W-:Y:S01]  /*1a490*/  FADD.FTZ R31, R27.reuse, R0 ;  /* 0x000000001b1f7221 */ /* 0x048fe20000010000 */
[----:B------:R-:W-:Y:S02]  /*1a4a0*/  F2FP.BF16.F32.PACK_AB R196, R27, R74 ;  /* 0x0000004a1bc4723e */ /* 0x000fe400000010ff */
[----:B------:R-:W-:Y:S02]  /*1a4b0*/  CS2R R74, SRZ ;  /* 0x00000000004a7805 */ /* 0x000fe4000001ff00 */
[----:B------:R-:W-:Y:S02]  /*1a4c0*/  CS2R R26, SRZ ;  /* 0x00000000001a7805 */ /* 0x000fe4000001ff00 */
[----:B------:R2:W3:Y:S01]  /*1a4d0*/  MUFU.EX2 R29, R64 ;  /* 0x00000040001d7308 */ /* 0x0004e20000000800 */
[----:B-1----:R-:W-:-:S07]  /*1a4e0*/  FADD.FTZ R0, R76, R31 ;  /* 0x0000001f4c007221 */ /* 0x002fce0000010000 */
[----:B------:R-:W1:Y:S01]  /*1a4f0*/  MUFU.EX2 R78, R78 ;  /* 0x0000004e004e7308 */ /* 0x000e620000000800 */
[----:B0-----:R-:W-:Y:S01]  /*1a500*/  FADD.FTZ R14, R20, R33 ;  /* 0x00000021140e7221 */ /* 0x001fe20000010000 */
[----:B--2---:R-:W-:-:S03]  /*1a510*/  CS2R R64, SRZ ;  /* 0x0000000000407805 */ /* 0x004fc6000001ff00 */
[C---:B------:R-:W-:Y:S01]  /*1a520*/  FADD.FTZ R14, R195.reuse, R14 ;  /* 0x0000000ec30e7221 */ /* 0x040fe20000010000 */
[----:B------:R-:W-:Y:S02]  /*1a530*/  F2FP.BF16.F32.PACK_AB R195, R195, R20 ;  /* 0x00000014c3c3723e */ /* 0x000fe400000010ff */
[----:B------:R0:W2:Y:S01]  /*1a540*/  MUFU.EX2 R7, R62 ;  /* 0x0000003e00077308 */ /* 0x0000a20000000800 */
[C---:B---3--:R-:W-:Y:S01]  /*1a550*/  FADD.FTZ R33, R29.reuse, R0 ;  /* 0x000000001d217221 */ /* 0x048fe20000010000 */
[----:B------:R-:W-:Y:S02]  /*1a560*/  F2FP.BF16.F32.PACK_AB R198, R29, R76 ;  /* 0x0000004c1dc6723e */ /* 0x000fe400000010ff */
[----:B------:R-:W-:Y:S02]  /*1a570*/  CS2R R76, SRZ ;  /* 0x00000000004c7805 */ /* 0x000fe4000001ff00 */
[----:B------:R-:W-:Y:S02]  /*1a580*/  CS2R R28, SRZ ;  /* 0x00000000001c7805 */ /* 0x000fe4000001ff00 */
[----:B------:R-:W3:Y:S01]  /*1a590*/  MUFU.EX2 R80, R80 ;  /* 0x0000005000507308 */ /* 0x000ee20000000800 */
[----:B-1----:R-:W-:Y:S01]  /*1a5a0*/  FADD.FTZ R0, R78, R33 ;  /* 0x000000214e007221 */ /* 0x002fe20000010000 */
[----:B0-----:R-:W-:-:S02]  /*1a5b0*/  CS2R R62, SRZ ;  /* 0x00000000003e7805 */ /* 0x001fc4000001ff00 */
[----:B------:R-:W-:-:S04]  /*1a5c0*/  CS2R R32, SRZ ;  /* 0x0000000000207805 */ /* 0x000fc8000001ff00 */
[----:B------:R0:W1:Y:S01]  /*1a5d0*/  MUFU.EX2 R31, R54 ;  /* 0x00000036001f7308 */ /* 0x0000620000000800 */
[C---:B--2---:R-:W-:Y:S01]  /*1a5e0*/  FADD.FTZ R9, R7.reuse, R0 ;  /* 0x0000000007097221 */ /* 0x044fe20000010000 */
[----:B------:R-:W-:Y:S02]  /*1a5f0*/  F2FP.BF16.F32.PACK_AB R192, R7, R78 ;  /* 0x0000004e07c0723e */ /* 0x000fe400000010ff */
[----:B------:R-:W-:Y:S01]  /*1a600*/  CS2R R78, SRZ ;  /* 0x00000000004e7805 */ /* 0x000fe2000001ff00 */
[----:B---3--:R-:W-:Y:S01]  /*1a610*/  FADD.FTZ R0, R80, R9 ;  /* 0x0000000950007221 */ /* 0x008fe20000010000 */
[----:B0-----:R-:W-:-:S03]  /*1a620*/  CS2R R54, SRZ ;  /* 0x0000000000367805 */ /* 0x001fc6000001ff00 */
[C---:B-1----:R-:W-:Y:S01]  /*1a630*/  FADD.FTZ R15, R31.reuse, R0 ;  /* 0x000000001f0f7221 */ /* 0x042fe20000010000 */
[----:B------:R-:W-:Y:S01]  /*1a640*/  F2FP.BF16.F32.PACK_AB R194, R31, R80 ;  /* 0x000000501fc2723e */ /* 0x000fe200000010ff */
[----:B------:R-:W-:Y:S01]  /*1a650*/  IMAD.MOV.U32 R0, RZ, RZ, 0x3f800000 ;  /* 0x3f800000ff007424 */ /* 0x000fe200078e00ff */
[----:B------:R-:W-:Y:S02]  /*1a660*/  CS2R R80, SRZ ;  /* 0x0000000000507805 */ /* 0x000fe4000001ff00 */
[----:B------:R-:W-:Y:S01]  /*1a670*/  CS2R R30, SRZ ;  /* 0x00000000001e7805 */ /* 0x000fe2000001ff00 */
[----:B------:R-:W-:Y:S06]  /*1a680*/  @!P3 BRA `(.L_x_3073) ;  /* 0x000000540004b947 */ /* 0x000fec0003800000 */
[----:B------:R-:W-:Y:S01]  /*1a690*/  BSSY B1, `(.L_x_3073) ;  /* 0x0000540000017945 */ /* 0x000fe20003800000 */
[----:B------:R-:W-:Y:S02]  /*1a6a0*/  IMAD.MOV.U32 R6, RZ, RZ, R4 ;  /* 0x000000ffff067224 */ /* 0x000fe400078e0004 */
[----:B------:R-:W-:Y:S02]  /*1a6b0*/  IMAD.MOV.U32 R7, RZ, RZ, R5 ;  /* 0x000000ffff077224 */ /* 0x000fe400078e0005 */
[----:B------:R-:W-:Y:S02]  /*1a6c0*/  IMAD.MOV.U32 R9, RZ, RZ, R218 ;  /* 0x000000ffff097224 */ /* 0x000fe400078e00da */
[----:B------:R-:W-:Y:S02]  /*1a6d0*/  IMAD.MOV.U32 R10, RZ, RZ, R217 ;  /* 0x000000ffff0a7224 */ /* 0x000fe400078e00d9 */
[----:B------:R-:W-:Y:S02]  /*1a6e0*/  IMAD.MOV.U32 R2, RZ, RZ, 0x3f800000 ;  /* 0x3f800000ff027424 */ /* 0x000fe400078e00ff */
[----:B------:R-:W-:-:S07]  /*1a6f0*/  IMAD.MOV.U32 R151, RZ, RZ, RZ ;  /* 0x000000ffff977224 */ /* 0x000fce00078e00ff */
.L_x_3084:
        /* <DEDUP_REMOVED lines=8> */
.L_x_3074:
[----:B------:R-:W-:Y:S01]  /*1a780*/  IMAD R11, R3, 0x8, R16 ;  /* 0x00000008030b7824 */ /* 0x000fe200078e0210 */
[----:B------:R-:W-:-:S04]  /*1a790*/  SHF.L.U32 R3, R218, 0x1f, RZ ;  /* 0x0000001fda037819 */ /* 0x000fc800000006ff */
[----:B------:R0:W1:Y:S01]  /*1a7a0*/  SYNCS.PHASECHK.TRANS64.TRYWAIT P3, [R11+URZ+0x38830], R3 ;  /* 0x038830030b0075a7 */ /* 0x000062000806017f */
[----:B------:R-:W-:Y:S05]  /*1a7b0*/  @!P0 BRA `(.L_x_3075) ;  /* 0x0000000000048947 */ /* 0x000fea0003800000 */
[----:B------:R-:W-:Y:S01]  /*1a7c0*/  BPT.TRAP 0x1 ;  /* 0x000000040000795c */ /* 0x000fe20000300000 */
.L_x_3075:
[----:B------:R-:W-:Y:S01]  /*1a7d0*/  IMAD R4, R217, 0xa00, R222 ;  /* 0x00000a00d9047824 */ /* 0x000fe200078e02de */
[----:B------:R-:W-:Y:S01]  /*1a7e0*/  BSSY B2, `(.L_x_3076) ;  /* 0x0000006000027945 */ /* 0x000fe20003800000 */
[----:B------:R-:W-:Y:S02]  /*1a7f0*/  IMAD.MOV.U32 R5, RZ, RZ, 0x40000040 ;  /* 0x40000040ff057424 */ /* 0x000fe400078e00ff */
[----:B------:R-:W-:Y:S01]  /*1a800*/  VIADD R152, R4, 0x80 ;  /* 0x0000008004987836 */ /* 0x000fe20000000000 */
[----:B-1----:R-:W-:Y:S06]  /*1a810*/  @P3 BRA `(.L_x_3077) ;  /* 0x0000000000083947 */ /* 0x002fec0003800000 */
[----:B------:R-:W1:Y:S02]  /*1a820*/  SYNCS.PHASECHK.TRANS64.TRYWAIT P3, [R11+URZ+0x38830], R3 ;  /* 0x038830030b0075a7 */ /* 0x000e64000806017f */
[----:B-1----:R-:W-:Y:S05]  /*1a830*/  @!P3 BRA `(.L_x_3078) ;  /* 0x000001840080b947 */ /* 0x002fea0003800000 */
.L_x_3077:
[----:B------:R-:W-:Y:S05]  /*1a840*/  BSYNC B2 ;  /* 0x0000000000027941 */ /* 0x000fea0003800000 */
.L_x_3076:
[----:B------:R-:W2:Y:S04]  /*1a850*/  LDL.64 R154, [R1+0x48] ;  /* 0x00004800019a7983 */ /* 0x000ea80000100a00 */
[----:B------:R-:W3:Y:S01]  /*1a860*/  LDL.64 R156, [R1+0x50] ;  /* 0x00005000019c7983 */ /* 0x000ee20000100a00 */
[----:B------:R-:W-:Y:S02]  /*1a870*/  R2UR UR18, R4 ;  /* 0x00000000041272ca */ /* 0x000fe400000e0000 */
[----:B------:R-:W-:Y:S01]  /*1a880*/  R2UR UR19, R5 ;  /* 0x00000000051372ca */ /* 0x000fe200000e0000 */
[----:B------:R-:W-:Y:S01]  /*1a890*/  WARPGROUP.ARRIVE ;  /* 0x00000000000079c5 */ /* 0x000fe20000000000 */
[----:B------:R-:W-:Y:S01]  /*1a8a0*/  IMAD.MOV.U32 R153, RZ, RZ, 0x40000040 ;  /* 0x40000040ff997424 */ /* 0x000fe200078e00ff */
[----:B------:R-:W-:-:S04]  /*1a8b0*/  R2UR UR6, R152 ;  /* 0x00000000980672ca */ /* 0x000fc800000e0000 */
[----:B------:R-:W-:Y:S01]  /*1a8c0*/  R2UR UR7, R153 ;  /* 0x00000000990772ca */ /* 0x000fe200000e0000 */
[----:B------:R-:W-:Y:S02]  /*1a8d0*/  VIADD R12, R4, 0x100 ;  /* 0x00000100040c7836 */ /* 0x000fe40000000000 */
[----:B------:R-:W-:-:S03]  /*1a8e0*/  IMAD.MOV.U32 R13, RZ, RZ, 0x40000040 ;  /* 0x40000040ff0d7424 */ /* 0x000fc600078e00ff */
[----:B------:R-:W-:Y:S02]  /*1a8f0*/  R2UR UR10, R12 ;  /* 0x000000000c0a72ca */ /* 0x000fe400000e0000 */
[----:B------:R-:W-:Y:S01]  /*1a900*/  R2UR UR11, R13 ;  /* 0x000000000d0b72ca */ /* 0x000fe200000e0000 */
[----:B------:R-:W-:Y:S02]  /*1a910*/  VIADD R20, R4, 0x180 ;  /* 0x0000018004147836 */ /* 0x000fe40000000000 */
[----:B------:R-:W-:-:S03]  /*1a920*/  IMAD.MOV.U32 R21, RZ, RZ, 0x40000040 ;  /* 0x40000040ff157424 */ /* 0x000fc600078e00ff */
[----:B------:R-:W-:Y:S02]  /*1a930*/  R2UR UR14, R20 ;  /* 0x00000000140e72ca */ /* 0x000fe400000e0000 */
        /* <DEDUP_REMOVED lines=25> */
[----:B------:R-:W-:Y:S01]  /*1aad0*/  IMAD.MOV.U32 R13, RZ, RZ, 0x40000040 ;  /* 0x40000040ff0d7424 */ /* 0x000fe200078e00ff */
[----:B------:R-:W-:Y:S01]  /*1aae0*/  R2UR UR18, R12 ;  /* 0x000000000c1272ca */ /* 0x000fe200000e0000 */
[----:B------:R-:W-:Y:S02]  /*1aaf0*/  VIADD R152, R4, 0x82 ;  /* 0x0000008204987836 */ /* 0x000fe40000000000 */
[----:B------:R-:W-:Y:S01]  /*1ab00*/  IMAD.MOV.U32 R153, RZ, RZ, 0x40000040 ;  /* 0x40000040ff997424 */ /* 0x000fe200078e00ff */
[----:B------:R-:W-:Y:S02]  /*1ab10*/  R2UR UR19, R13 ;  /* 0x000000000d1372ca */ /* 0x000fe400000e0000 */
[----:B------:R-:W-:Y:S02]  /*1ab20*/  R2UR UR22, R152 ;  /* 0x00000000981672ca */ /* 0x000fe400000e0000 */
[----:B------:R-:W-:Y:S01]  /*1ab30*/  R2UR UR23, R153 ;  /* 0x00000000991772ca */ /* 0x000fe200000e0000 */
[----:B------:R-:W-:Y:S01]  /*1ab40*/  UMOV UR16, UR20 ;  /* 0x0000001400107c82 */ /* 0x000fe20008000000 */
[----:B------:R-:W-:Y:S01]  /*1ab50*/  UMOV UR17, UR21 ;  /* 0x0000001500117c82 */ /* 0x000fe20008000000 */
[----:B------:R-:W-:-:S02]  /*1ab60*/  WARPGROUP.DEPBAR.LE gsb0, 0x0 ;  /* 0x00008000000079c5 */ /* 0x000fc40000010000 */
[----:B------:R-:W-:Y:S01]  /*1ab70*/  VIADD R20, R4, 0x2 ;  /* 0x0000000204147836 */ /* 0x000fe20000000000 */
[----:B--2---:R-:W-:Y:S02]  /*1ab80*/  R2UR UR26, R154 ;  /* 0x000000009a1a72ca */ /* 0x004fe400000e0000 */
[----:B------:R-:W-:Y:S02]  /*1ab90*/  R2UR UR27, R155 ;  /* 0x000000009b1b72ca */ /* 0x000fe400000e0000 */
[----:B------:R-:W-:-:S06]  /*1aba0*/  WARPGROUP.ARRIVE ;  /* 0x00000000000079c5 */ /* 0x000fcc0000000000 */
[----:B------:R-:W-:Y:S01]  /*1abb0*/  HGMMA.64x16x16.F32.BF16 R152, gdesc[UR16], RZ, !UPT, gsb0 ;  /* 0x00200000109879f0 */ /* 0x000fe2000c0018ff */
[----:B------:R-:W-:Y:S01]  /*1abc0*/  IMAD.MOV.U32 R21, RZ, RZ, 0x40000040 ;  /* 0x40000040ff157424 */ /* 0x000fe200078e00ff */
[----:B------:R-:W-:-:S04]  /*1abd0*/  R2UR UR6, R20 ;  /* 0x00000000140672ca */ /* 0x000fc800000e0000 */
[----:B------:R-:W-:Y:S01]  /*1abe0*/  R2UR UR7, R21 ;  /* 0x00000000150772ca */ /* 0x000fe200000e0000 */
[----:B------:R-:W-:Y:S01]  /*1abf0*/  UMOV UR4, UR24 ;  /* 0x0000001800047c82 */ /* 0x000fe20008000000 */
[----:B------:R-:W-:Y:S01]  /*1ac00*/  UMOV UR5, UR25 ;  /* 0x0000001900057c82 */ /* 0x000fe20008000000 */
        /* <DEDUP_REMOVED lines=8> */
[----:B------:R-:W-:Y:S01]  /*1ac90*/  UMOV UR12, UR24 ;  /* 0x00000018000c7c82 */ /* 0x000fe20008000000 */
[----:B------:R-:W-:Y:S01]  /*1aca0*/  UMOV UR13, UR25 ;  /* 0x00000019000d7c82 */ /* 0x000fe20008000000 */
[----:B------:R-:W-:Y:S01]  /*1acb0*/  UMOV UR16, UR24 ;  /* 0x0000001800107c82 */ /* 0x000fe20008000000 */
[----:B------:R-:W-:Y:S01]  /*1acc0*/  UMOV UR17, UR25 ;  /* 0x0000001900117c82 */ /* 0x000fe20008000000 */
[----:B------:R-:W2:Y:S01]  /*1acd0*/  LDL.64 R20, [R1+0x38] ;  /* 0x0000380001147983 */ /* 0x000ea20000100a00 */
[----:B------:R-:W-:Y:S03]  /*1ace0*/  HGMMA.64x16x16.F32.BF16 R184, gdesc[UR4], R184, gsb0 ;  /* 0x0020000004b879f0 */ /* 0x000fe600080018b8 */
[----:B------:R-:W-:Y:S02]  /*1acf0*/  WARPGROUP.DEPBAR.LE gsb0, 0x0 ;  /* 0x00008000000079c5 */ /* 0x000fe40000010000 */
        /* <DEDUP_REMOVED lines=63> */
[----:B--2---:R-:W-:Y:S02]  /*1b0f0*/  R2UR UR24, R20 ;  /* 0x00000000141872ca */ /* 0x004fe400000e0000 */
[----:B------:R-:W-:Y:S02]  /*1b100*/  R2UR UR25, R21 ;  /* 0x00000000151972ca */ /* 0x000fe400000e0000 */
[----:B------:R-:W2:Y:S01]  /*1b110*/  LDL.64 R20, [R1+0x30] ;  /* 0x0000300001147983 */ /* 0x000ea20000100a00 */
        /* <DEDUP_REMOVED lines=144> */
[----:B--2---:R-:W-:Y:S02]  /*1ba20*/  R2UR UR26, R20 ;  /* 0x00000000141a72ca */ /* 0x004fe400000e0000 */
[----:B------:R-:W-:Y:S02]  /*1ba30*/  R2UR UR27, R21 ;  /* 0x00000000151b72ca */ /* 0x000fe400000e0000 */
[----:B------:R-:W2:Y:S01]  /*1ba40*/  LDL.64 R20, [R1+0x18] ;  /* 0x0000180001147983 */ /* 0x000ea20000100a00 */
[----:B------:R-:W-:Y:S02]  /*1ba50*/  VIADD R12, R4, 0x284 ;  /* 0x00000284040c7836 */ /* 0x000fe40000000000 */
[----:B------:R-:W-:-:S03]  /*1ba60*/  IMAD.MOV.U32 R13, RZ, RZ, 0x40000040 ;  /* 0x40000040ff0d7424 */ /* 0x000fc600078e00ff */
[----:B------:R-:W-:Y:S02]  /*1ba70*/  R2UR UR6, R12 ;  /* 0x000000000c0672ca */ /* 0x000fe400000e0000 */
[----:B------:R-:W-:Y:S01]  /*1ba80*/  R2UR UR7, R13 ;  /* 0x000000000d0772ca */ /* 0x000fe200000e0000 */
[----:B------:R-:W-:Y:S02]  /*1ba90*/  UMOV UR4, UR26 ;  /* 0x0000001a00047c82 */ /* 0x000fe40008000000 */
[----:B------:R-:W-:Y:S01]  /*1baa0*/  UMOV UR5, UR27 ;  /* 0x0000001b00057c82 */ /* 0x000fe20008000000 */
[----:B------:R-:W-:Y:S02]  /*1bab0*/  WARPGROUP.DEPBAR.LE gsb0, 0x0 ;  /* 0x00008000000079c5 */ /* 0x000fe40000010000 */
[----:B------:R-:W-:-:S07]  /*1bac0*/  WARPGROUP.ARRIVE ;  /* 0x00000000000079c5 */ /* 0x000fce0000000000 */
        /* <DEDUP_REMOVED lines=89> */
[----:B------:R-:W2:Y:S01]  /*1c060*/  LDL.64 R20, [R1] ;  /* 0x0000000001147983 */ /* 0x000ea20000100a00 */
[----:B------:R-:W-:Y:S02]  /*1c070*/  R2UR UR6, R12 ;  /* 0x000000000c0672ca */ /* 0x000fe400000e0000 */
[----:B------:R-:W-:-:S06]  /*1c080*/  R2UR UR7, R13 ;  /* 0x000000000d0772ca */ /* 0x000fcc00000e0000 */
        /* <DEDUP_REMOVED lines=44> */
[----:B------:R-:W-:Y:S02]  /*1c350*/  R2UR UR7, R13 ;  /* 0x000000000d0772ca */ /* 0x000fe400000e0000 */
[----:B--2---:R-:W-:Y:S02]  /*1c360*/  R2UR UR24, R20 ;  /* 0x00000000141872ca */ /* 0x004fe400000e0000 */
[----:B------:R-:W-:-:S11]  /*1c370*/  R2UR UR25, R21 ;  /* 0x00000000151972ca */ /* 0x000fd600000e0000 */
        /* <DEDUP_REMOVED lines=442> */
.L_x_3079:
[----:B------:R-:W-:Y:S01]  /*1df20*/  SHF.L.U32 R0, R9, 0x1f, RZ ;  /* 0x0000001f09007819 */ /* 0x000fe200000006ff */
[----:B------:R-:W-:-:S04]  /*1df30*/  IMAD R9, R10, 0x8, R16 ;  /* 0x000000080a097824 */ /* 0x000fc800078e0210 */
[----:B------:R2:W3:Y:S01]  /*1df40*/  SYNCS.PHASECHK.TRANS64.TRYWAIT P3, [R9+URZ+0x38850], R0 ;  /* 0x03885000090075a7 */ /* 0x0004e2000806017f */
[----:B------:R-:W-:Y:S05]  /*1df50*/  @!P0 BRA `(.L_x_3080) ;  /* 0x0000000000048947 */ /* 0x000fea0003800000 */
[----:B------:R-:W-:Y:S01]  /*1df60*/  BPT.TRAP 0x1 ;  /* 0x000000040000795c */ /* 0x000fe20000300000 */
.L_x_3080:
[----:B------:R-:W-:Y:S04]  /*1df70*/  BSSY B2, `(.L_x_3081) ;  /* 0x0000004000027945 */ /* 0x000fe80003800000 */
[----:B---3--:R-:W-:Y:S05]  /*1df80*/  @P3 BRA `(.L_x_3082) ;  /* 0x0000000000083947 */ /* 0x008fea0003800000 */
[----:B------:R-:W3:Y:S02]  /*1df90*/  SYNCS.PHASECHK.TRANS64.TRYWAIT P3, [R9+URZ+0x38850], R0 ;  /* 0x03885000090075a7 */ /* 0x000ee4000806017f */
[----:B---3--:R-:W-:Y:S05]  /*1dfa0*/  @!P3 BRA `(.L_x_3083) ;  /* 0x0000014c00b8b947 */ /* 0x008fea0003800000 */
.L_x_3082:
[----:B------:R-:W-:Y:S05]  /*1dfb0*/  BSYNC B2 ;  /* 0x0000000000027941 */ /* 0x000fea0003800000 */
.L_x_3081:
[----:B--23--:R-:W-:Y:S01]  /*1dfc0*/  VIADD R0, R16, 0x400 ;  /* 0x0000040010007836 */ /* 0x00cfe20000000000 */
[----:B------:R-:W-:Y:S01]  /*1dfd0*/  WARPGROUP.ARRIVE ;  /* 0x00000000000079c5 */ /* 0x000fe20000000000 */
[----:B01----:R-:W-:Y:S02]  /*1dfe0*/  IMAD.MOV.U32 R3, RZ, RZ, 0x40000040 ;  /* 0x40000040ff037424 */ /* 0x003fe400078e00ff */
[----:B------:R-:W-:Y:S01]  /*1dff0*/  FMUL.FTZ R20, R179, UR39 ;  /* 0x00000027b3147c20 */ /* 0x000fe20008410000 */
[----:B------:R-:W-:Y:S01]  /*1e000*/  IMAD.MOV.U32 R5, RZ, RZ, 0x40000040 ;  /* 0x40000040ff057424 */ /* 0x000fe200078e00ff */
[----:B------:R-:W-:Y:S01]  /*1e010*/  SHF.R.U32.HI R0, RZ, 0x4, R0 ;  /* 0x00000004ff007819 */ /* 0x000fe20000011600 */
[----:B------:R-:W-:Y:S01]  /*1e020*/  FMUL.FTZ R179, R181, UR39 ;  /* 0x00000027b5b37c20 */ /* 0x000fe20008410000 */
[----:B------:R-:W-:Y:S01]  /*1e030*/  R2UR UR7, R3 ;  /* 0x00000000030772ca */ /* 0x000fe200000e0000 */
[----:B------:R-:W-:Y:S01]  /*1e040*/  FMUL.FTZ R184, R184, UR39 ;  /* 0x00000027b8b87c20 */ /* 0x000fe20008410000 */
[----:B------:R-:W-:Y:S01]  /*1e050*/  LOP3.LUT R0, R0, 0x3fff, RZ, 0xc0, !PT ;  /* 0x00003fff00007812 */ /* 0x000fe200078ec0ff */
[----:B------:R-:W0:Y:S01]  /*1e060*/  @P2 LDC R3, c[0x0][0x450] ;  /* 0x00011400ff032b82 */ /* 0x000e220000000800 */
[----:B------:R-:W-:Y:S01]  /*1e070*/  FMUL.FTZ R176, R176, UR39 ;  /* 0x00000027b0b07c20 */ /* 0x000fe20008410000 */
[----:B------:R-:W-:Y:S01]  /*1e080*/  FMUL.FTZ R177, R177, UR39 ;  /* 0x00000027b1b17c20 */ /* 0x000fe20008410000 */
[----:B------:R-:W-:Y:S01]  /*1e090*/  LOP3.LUT R0, R0, 0x2800000, RZ, 0xfc, !PT ;  /* 0x0280000000007812 */ /* 0x000fe200078efcff */
[----:B------:R-:W1:Y:S01]  /*1e0a0*/  MUFU.TANH R184, R184 ;  /* 0x000000b800b87308 */ /* 0x000e620000002400 */
[----:B------:R-:W-:Y:S01]  /*1e0b0*/  FMUL.FTZ R160, R160, UR39 ;  /* 0x00000027a0a07c20 */ /* 0x000fe20008410000 */
[----:B------:R-:W-:Y:S01]  /*1e0c0*/  FMUL.FTZ R13, R178, UR39 ;  /* 0x00000027b20d7c20 */ /* 0x000fe20008410000 */
[----:B------:R-:W-:Y:S01]  /*1e0d0*/  FMUL.FTZ R178, R180, UR39 ;  /* 0x00000027b4b27c20 */ /* 0x000fe20008410000 */
[----:B------:R-:W-:-:S02]  /*1e0e0*/  IMAD R2, R10, 0xa00, R0 ;  /* 0x00000a000a027824 */ /* 0x000fc400078e0200 */
[----:B------:R-:W-:Y:S01]  /*1e0f0*/  FMUL.FTZ R21, R182, UR39 ;  /* 0x00000027b6157c20 */ /* 0x000fe20008410000 */
[----:B------:R-:W-:Y:S02]  /*1e100*/  IMAD.IADD R0, R235, 0x1, R230 ;  /* 0x00000001eb007824 */ /* 0x000fe400078e02e6 */
[----:B------:R-:W-:Y:S01]  /*1e110*/  FMUL.FTZ R182, R169, UR39 ;  /* 0x00000027a9b67c20 */ /* 0x000fe20008410000 */
[C---:B------:R-:W-:Y:S01]  /*1e120*/  VIADD R4, R2.reuse, 0x80 ;  /* 0x0000008002047836 */ /* 0x040fe20000000000 */
[----:B------:R-:W-:Y:S01]  /*1e130*/  R2UR UR6, R2 ;  /* 0x00000000020672ca */ /* 0x000fe200000e0000 */
        /* <DEDUP_REMOVED lines=24> */
[----:B------:R-:W-:Y:S01]  /*1e2c0*/  @!P1 VIADD R11, R11, 0x38840 ;  /* 0x000388400b0b9836 */ /* 0x000fe20000000000 */
[----:B------:R-:W-:Y:S01]  /*1e2d0*/  MUFU.TANH R179, R179 ;  /* 0x000000b300b37308 */ /* 0x000fe20000002400 */
[----:B------:R-:W-:-:S03]  /*1e2e0*/  @!P1 VIADD R9, R9, 0x38860 ;  /* 0x0003886009099836 */ /* 0x000fc60000000000 */
[----:B------:R-:W-:Y:S02]  /*1e2f0*/  @!P1 PRMT R11, RZ, 0x654, R11 ;  /* 0x00000654ff0b9816 */ /* 0x000fe4000000000b */
        /* <DEDUP_REMOVED lines=31> */
[----:B------:R-:W2:Y:S01]  /*1e4f0*/  @P2 LDC R4, c[0x0][0x44c] ;  /* 0x00011300ff042b82 */ /* 0x000ea20000000800 */
[----:B------:R-:W-:Y:S01]  /*1e500*/  FMUL.FTZ R5, R185, UR39 ;  /* 0x00000027b9057c20 */ /* 0x000fe20008410000 */
[----:B------:R-:W-:Y:S01]  /*1e510*/  FMUL.FTZ R185, R188, UR39 ;  /* 0x00000027bcb97c20 */ /* 0x000fe20008410000 */
[----:B------:R-:W-:-:S04]  /*1e520*/  FMUL.FTZ R188, R168, UR39 ;  /* 0x00000027a8bc7c20 */ /* 0x000fc80008410000 */
[----:B------:R-:W-:Y:S08]  /*1e530*/  MUFU.TANH R5, R5 ;  /* 0x0000000500057308 */ /* 0x000ff00000002400 */
[----:B------:R-:W3:Y:S08]  /*1e540*/  MUFU.TANH R185, R185 ;  /* 0x000000b900b97308 */ /* 0x000ef00000002400 */
[----:B------:R-:W-:Y:S01]  /*1e550*/  MUFU.TANH R188, R188 ;  /* 0x000000bc00bc7308 */ /* 0x000fe20000002400 */
[----:B--2---:R-:W-:-:S05]  /*1e560*/  @P2 IMAD.HI.U32 R4, R0, R4, RZ ;  /* 0x0000000400042227 */ /* 0x004fca00078e00ff */
[----:B0-----:R-:W-:Y:S01]  /*1e570*/  @P2 SHF.R.U32.HI R0, RZ, R3, R4 ;  /* 0x00000003ff002219 */ /* 0x001fe20000011604 */
[----:B------:R-:W-:Y:S02]  /*1e580*/  IMAD.MOV.U32 R3, RZ, RZ, 0x40000040 ;  /* 0x40000040ff037424 */ /* 0x000fe400078e00ff */
[----:B------:R-:W-:Y:S01]  /*1e590*/  FMUL.FTZ R4, R187, UR39 ;  /* 0x00000027bb047c20 */ /* 0x000fe20008410000 */
[----:B------:R-:W-:Y:S01]  /*1e5a0*/  FMUL.FTZ R187, R172, UR39 ;  /* 0x00000027acbb7c20 */ /* 0x000fe20008410000 */
[----:B------:R-:W0:Y:S04]  /*1e5b0*/  SHFL.IDX PT, R181, R0, RZ, 0x1c1f ;  /* 0x001c1fff00b57589 */ /* 0x000e2800000e0000 */
[----:B------:R-:W-:Y:S08]  /*1e5c0*/  MUFU.TANH R4, R4 ;  /* 0x0000000400047308 */ /* 0x000ff00000002400 */
[----:B------:R-:W-:Y:S01]  /*1e5d0*/  MUFU.TANH R187, R187 ;  /* 0x000000bb00bb7308 */ /* 0x000fe20000002400 */
[----:B------:R-:W-:-:S02]  /*1e5e0*/  WARPGROUP.DEPBAR.LE gsb0, 0x0 ;  /* 0x00008000000079c5 */ /* 0x000fc40000010000 */
[----:B------:R-:W-:-:S06]  /*1e5f0*/  WARPGROUP.ARRIVE ;  /* 0x00000000000079c5 */ /* 0x000fcc0000000000 */
[----:B------:R-:W-:Y:S01]  /*1e600*/  HGMMA.64x256x16.F32.BF16 R24, R196, gdesc[UR4].tnspB, R24, gsb0 ;  /* 0x43e00004c4187df0 */ /* 0x000fe20008001818 */
[----:B------:R-:W-:Y:S01]  /*1e610*/  R2UR UR7, R3 ;  /* 0x00000000030772ca */ /* 0x000fe200000e0000 */
[----:B------:R-:W-:Y:S01]  /*1e620*/  IMAD.MOV.U32 R3, RZ, RZ, -0x50 ;  /* 0xffffffb0ff037424 */ /* 0x000fe200078e00ff */
[----:B------:R-:W-:Y:S01]  /*1e630*/  R2UR UR6, R2 ;  /* 0x00000000020672ca */ /* 0x000fe200000e0000 */
[----:B------:R-:W-:Y:S01]  /*1e640*/  FMUL.FTZ R2, R186, UR39 ;  /* 0x00000027ba027c20 */ /* 0x000fe20008410000 */
[----:B------:R-:W-:Y:S01]  /*1e650*/  FMUL.FTZ R186, R189, UR39 ;  /* 0x00000027bdba7c20 */ /* 0x000fe20008410000 */
[----:B------:R-:W-:-:S04]  /*1e660*/  IMAD R3, R8, R3, 0x1 ;  /* 0x0000000108037424 */ /* 0x000fc800078e0203 */
[----:B------:R-:W-:Y:S01]  /*1e670*/  IMAD R3, R234, -0x2, R3 ;  /* 0xfffffffeea037824 */ /* 0x000fe200078e0203 */
[----:B------:R-:W2:Y:S04]  /*1e680*/  MUFU.TANH R186, R186 ;  /* 0x000000ba00ba7308 */ /* 0x000ea80000002400 */
[----:B------:R-:W-:-:S04]  /*1e690*/  IADD3 R3, -R231, R3, R232 ;  /* 0x00000003e7037210 */ /* 0x000fc80007ffe1e8 */
[----:B------:R-:W-:Y:S01]  /*1e6a0*/  MUFU.TANH R2, R2 ;  /* 0x0000000200027308 */ /* 0x000fe20000002400 */
[----:B0-----:R-:W-:-:S05]  /*1e6b0*/  IMAD.IADD R181, R3, 0x1, R181 ;  /* 0x0000000103b57824 */ /* 0x001fca00078e02b5 */
[C---:B------:R-:W-:Y:S02]  /*1e6c0*/  ISETP.GT.AND P3, PT, R181.reuse, RZ, PT ;  /* 0x000000ffb500720c */ /* 0x040fe40003f64270 */
[C---:B------:R-:W-:Y:S02]  /*1e6d0*/  ISETP.GT.AND P4, PT, R181.reuse, 0x1, PT ;  /* 0x00000001b500780c */ /* 0x040fe40003f84270 */
[----:B-1----:R-:W-:Y:S02]  /*1e6e0*/  FSEL R168, R184, -INF , P3 ;  /* 0xff800000b8a87808 */ /* 0x002fe40001800000 */
[----:B------:R0:W1:Y:S01]  /*1e6f0*/  MUFU.TANH R184, R160 ;  /* 0x000000a000b87308 */ /* 0x0000620000002400 */
[----:B------:R-:W-:-:S04]  /*1e700*/  ISETP.GT.AND P3, PT, R181, 0x8, PT ;  /* 0x00000008b500780c */ /* 0x000fc80003f64270 */
[----:B---3--:R-:W-:Y:S01]  /*1e710*/  FSEL R169, R185, -INF , P3 ;  /* 0xff800000b9a97808 */ /* 0x008fe20001800000 */
[----:B------:R-:W-:Y:S01]  /*1e720*/  FMUL.FTZ R185, R164, UR39 ;  /* 0x00000027a4b97c20 */ /* 0x000fe20008410000 */
[----:B------:R-:W-:Y:S02]  /*1e730*/  ISETP.GT.AND P3, PT, R181, 0x10, PT ;  /* 0x00000010b500780c */ /* 0x000fe40003f64270 */
[----:B0-----:R-:W-:Y:S02]  /*1e740*/  FSEL R160, R5, -INF , P4 ;  /* 0xff80000005a07808 */ /* 0x001fe40002000000 */
[----:B------:R-:W-:Y:S01]  /*1e750*/  FMNMX.FTZ R5, R168, R7, !PT ;  /* 0x00000007a8057209 */ /* 0x000fe20007810000 */
[----:B------:R-:W-:Y:S01]  /*1e760*/  MUFU.TANH R185, R185 ;  /* 0x000000b900b97308 */ /* 0x000fe20000002400 */
[----:B------:R-:W-:Y:S02]  /*1e770*/  ISETP.GT.AND P4, PT, R181, 0x9, PT ;  /* 0x00000009b500780c */ /* 0x000fe40003f84270 */
[----:B------:R-:W-:-:S02]  /*1e780*/  FMNMX.FTZ R172, R160, R5, !PT ;  /* 0x00000005a0ac7209 */ /* 0x000fc40007810000 */
[----:B------:R-:W-:Y:S02]  /*1e790*/  FSEL R164, R176, -INF , P3 ;  /* 0xff800000b0a47808 */ /* 0x000fe40001800000 */
[----:B------:R-:W-:Y:S01]  /*1e7a0*/  FMNMX.FTZ R172, R169, R172, !PT ;  /* 0x000000aca9ac7209 */ /* 0x000fe20007810000 */
[----:B------:R2:W0:Y:S01]  /*1e7b0*/  MUFU.TANH R5, R161 ;  /* 0x000000a100057308 */ /* 0x0004220000002400 */
[----:B------:R-:W-:Y:S02]  /*1e7c0*/  ISETP.GT.AND P3, PT, R181, 0x18, PT ;  /* 0x00000018b500780c */ /* 0x000fe40003f64270 */
[----:B--2---:R-:W-:Y:S01]  /*1e7d0*/  FSEL R161, R186, -INF , P4 ;  /* 0xff800000baa17808 */ /* 0x004fe20002000000 */
[----:B------:R-:W-:Y:S01]  /*1e7e0*/  FMUL.FTZ R186, R165, UR39 ;  /* 0x00000027a5ba7c20 */ /* 0x000fe20008410000 */
[----:B------:R-:W-:Y:S02]  /*1e7f0*/  ISETP.GT.AND P4, PT, R181, 0x11, PT ;  /* 0x00000011b500780c */ /* 0x000fe40003f84270 */
[----:B------:R-:W-:-:S02]  /*1e800*/  FMNMX.FTZ R173, R161, R172, !PT ;  /* 0x000000aca1ad7209 */ /* 0x000fc40007810000 */
[----:B------:R-:W-:Y:S01]  /*1e810*/  FSEL R172, R177, -INF , P4 ;  /* 0xff800000b1ac7808 */ /* 0x000fe20002000000 */
[----:B------:R-:W-:Y:S01]  /*1e820*/  FMUL.FTZ R177, R152, UR39 ;  /* 0x0000002798b17c20 */ /* 0x000fe20008410000 */
[----:B------:R-:W-:Y:S01]  /*1e830*/  FMNMX.FTZ R176, R164, R173, !PT ;  /* 0x000000ada4b07209 */ /* 0x000fe20007810000 */
[----:B------:R-:W2:Y:S01]  /*1e840*/  MUFU.TANH R186, R186 ;  /* 0x000000ba00ba7308 */ /* 0x000ea20000002400 */
[C---:B------:R-:W-:Y:S02]  /*1e850*/  ISETP.GT.AND P4, PT, R181.reuse, 0x19, PT ;  /* 0x00000019b500780c */ /* 0x040fe40003f84270 */
[----:B------:R-:W-:Y:S02]  /*1e860*/  FSEL R173, R178, -INF , P3 ;  /* 0xff800000b2ad7808 */ /* 0x000fe40001800000 */
[----:B------:R-:W-:Y:S02]  /*1e870*/  FMNMX.FTZ R176, R172, R176, !PT ;  /* 0x000000b0acb07209 */ /* 0x000fe40007810000 */
[----:B------:R-:W-:-:S02]  /*1e880*/  ISETP.GT.AND P3, PT, R181, 0x20, PT ;  /* 0x00000020b500780c */ /* 0x000fc40003f64270 */
[----:B------:R-:W-:Y:S02]  /*1e890*/  FSEL R165, R179, -INF , P4 ;  /* 0xff800000b3a57808 */ /* 0x000fe40002000000 */
[----:B------:R-:W-:Y:S02]  /*1e8a0*/  FMNMX.FTZ R176, R173, R176, !PT ;  /* 0x000000b0adb07209 */ /* 0x000fe40007810000 */
[----:B------:R-:W-:Y:S02]  /*1e8b0*/  ISETP.GT.AND P4, PT, R181, 0x21, PT ;  /* 0x00000021b500780c */ /* 0x000fe40003f84270 */
[----:B------:R-:W-:Y:S02]  /*1e8c0*/  FSEL R152, R188, -INF , P3 ;  /* 0xff800000bc987808 */ /* 0x000fe40001800000 */
[----:B------:R-:W-:Y:S01]  /*1e8d0*/  FMNMX.FTZ R178, R165, R176, !PT ;  /* 0x000000b0a5b27209 */ /* 0x000fe20007810000 */
[----:B------:R3:W4:Y:S01]  /*1e8e0*/  MUFU.TANH R188, R177 ;  /* 0x000000b100bc7308 */ /* 0x0007220000002400 */
[----:B------:R-:W-:-:S02]  /*1e8f0*/  ISETP.GT.AND P3, PT, R181, 0x28, PT ;  /* 0x00000028b500780c */ /* 0x000fc40003f64270 */
[----:B------:R-:W-:Y:S02]  /*1e900*/  FSEL R176, R182, -INF , P4 ;  /* 0xff800000b6b07808 */ /* 0x000fe40002000000 */
[----:B------:R-:W-:Y:S02]  /*1e910*/  FMNMX.FTZ R178, R152, R178, !PT ;  /* 0x000000b298b27209 */ /* 0x000fe40007810000 */
[----:B------:R-:W-:Y:S01]  /*1e920*/  ISETP.GT.AND P4, PT, R181, 0x29, PT ;  /* 0x00000029b500780c */ /* 0x000fe20003f84270 */
[----:B---3--:R-:W-:Y:S01]  /*1e930*/  FMUL.FTZ R177, R153, UR39 ;  /* 0x0000002799b17c20 */ /* 0x008fe20008410000 */
[----:B------:R-:W-:Y:S02]  /*1e940*/  FSEL R153, R187, -INF , P3 ;  /* 0xff800000bb997808 */ /* 0x000fe40001800000 */
[----:B------:R-:W-:Y:S01]  /*1e950*/  FMNMX.FTZ R178, R176, R178, !PT ;  /* 0x000000b2b0b27209 */ /* 0x000fe20007810000 */
[----:B------:R3:W5:Y:S01]  /*1e960*/  MUFU.TANH R187, R177 ;  /* 0x000000b100bb7308 */ /* 0x0007620000002400 */
[----:B------:R-:W-:-:S02]  /*1e970*/  ISETP.GT.AND P3, PT, R181, 0x30, PT ;  /* 0x00000030b500780c */ /* 0x000fc40003f64270 */
[----:B------:R-:W-:Y:S02]  /*1e980*/  FMNMX.FTZ R179, R153, R178, !PT ;  /* 0x000000b299b37209 */ /* 0x000fe40007810000 */
[----:B-1----:R-:W-:Y:S02]  /*1e990*/  FSEL R178, R184, -INF , P3 ;  /* 0xff800000b8b27808 */ /* 0x002fe40001800000 */
[C---:B------:R-:W-:Y:S01]  /*1e9a0*/  ISETP.GT.AND P3, PT, R181.reuse, 0x38, PT ;  /* 0x00000038b500780c */ /* 0x040fe20003f64270 */
[----:B------:R0:W1:Y:S01]  /*1e9b0*/  MUFU.TANH R184, R156 ;  /* 0x0000009c00b87308 */ /* 0x0000620000002400 */
[----:B---3--:R-:W-:Y:S02]  /*1e9c0*/  FSEL R177, R180, -INF , P4 ;  /* 0xff800000b4b17808 */ /* 0x008fe40002000000 */
[----:B------:R-:W-:Y:S02]  /*1e9d0*/  ISETP.GT.AND P4, PT, R181, 0x31, PT ;  /* 0x00000031b500780c */ /* 0x000fe40003f84270 */
[----:B------:R-:W-:-:S02]  /*1e9e0*/  FMNMX.FTZ R179, R177, R179, !PT ;  /* 0x000000b3b1b37209 */ /* 0x000fc40007810000 */
[----:B0-----:R-:W-:Y:S01]  /*1e9f0*/  FSEL R156, R5, -INF , P4 ;  /* 0xff800000059c7808 */ /* 0x001fe20002000000 */
[----:B------:R-:W-:Y:S01]  /*1ea00*/  FMUL.FTZ R5, R157, UR39 ;  /* 0x000000279d057c20 */ /* 0x000fe20008410000 */
[----:B------:R-:W-:Y:S02]  /*1ea10*/  FMNMX.FTZ R179, R178, R179, !PT ;  /* 0x000000b3b2b37209 */ /* 0x000fe40007810000 */
[----:B------:R-:W-:Y:S02]  /*1ea20*/  ISETP.GT.AND P4, PT, R181, 0x39, PT ;  /* 0x00000039b500780c */ /* 0x000fe40003f84270 */
[----:B------:R-:W-:Y:S01]  /*1ea30*/  FSEL R157, R185, -INF , P3 ;  /* 0xff800000b99d7808 */ /* 0x000fe20001800000 */
[----:B------:R-:W0:Y:S01]  /*1ea40*/  MUFU.TANH R5, R5 ;  /* 0x0000000500057308 */ /* 0x000e220000002400 */
[----:B------:R-:W-:Y:S02]  /*1ea50*/  FMNMX.FTZ R180, R156, R179, !PT ;  /* 0x000000b39cb47209 */ /* 0x000fe40007810000 */
[----:B------:R-:W-:-:S02]  /*1ea60*/  ISETP.GT.AND P3, PT, R181, 0x40, PT ;  /* 0x00000040b500780c */ /* 0x000fc40003f64270 */
[----:B--2---:R-:W-:Y:S02]  /*1ea70*/  FSEL R179, R186, -INF , P4 ;  /* 0xff800000bab37808 */ /* 0x004fe40002000000 */
[----:B------:R-:W-:Y:S01]  /*1ea80*/  FMNMX.FTZ R182, R157, R180, !PT ;  /* 0x000000b49db67209 */ /* 0x000fe20007810000 */
[----:B------:R2:W3:Y:S01]  /*1ea90*/  SHFL.IDX PT, R186, R0, 0x1, 0x1c1f ;  /* 0x003c1f0000ba7f89 */ /* 0x0004e200000e0000 */
[----:B------:R-:W-:Y:S02]  /*1eaa0*/  ISETP.GT.AND P4, PT, R181, 0x41, PT ;  /* 0x00000041b500780c */ /* 0x000fe40003f84270 */
[----:B----4-:R-:W-:Y:S02]  /*1eab0*/  FSEL R180, R188, -INF , P3 ;  /* 0xff800000bcb47808 */ /* 0x010fe40001800000 */
[----:B------:R-:W-:Y:S02]  /*1eac0*/  FMNMX.FTZ R185, R179, R182, !PT ;  /* 0x000000b6b3b97209 */ /* 0x000fe40007810000 */
[----:B------:R5:W-:Y:S01]  /*1ead0*/  MUFU.TANH R182, R183 ;  /* 0x000000b700b67308 */ /* 0x000be20000002400 */
[----:B------:R-:W-:-:S02]  /*1eae0*/  ISETP.GT.AND P3, PT, R181, 0x48, PT ;  /* 0x00000048b500780c */ /* 0x000fc40003f64270 */
[----:B------:R-:W-:-:S05]  /*1eaf0*/  FMNMX.FTZ R185, R180, R185, !PT ;  /* 0x000000b9b4b97209 */ /* 0x000fca0007810000 */
[----:B--2---:R2:W-:Y:S01]  /*1eb00*/  MUFU.TANH R0, R166 ;  /* 0x000000a600007308 */ /* 0x0045e20000002400 */
[----:B-----5:R-:W-:Y:S02]  /*1eb10*/  FSEL R183, R187, -INF , P4 ;  /* 0xff800000bbb77808 */ /* 0x020fe40002000000 */
[----:B------:R-:W-:Y:S01]  /*1eb20*/  ISETP.GT.AND P4, PT, R181, 0x49, PT ;  /* 0x00000049b500780c */ /* 0x000fe20003f84270 */
[----:B------:R-:W-:Y:S01]  /*1eb30*/  FMUL.FTZ R181, R170, UR39 ;  /* 0x00000027aab57c20 */ /* 0x000fe20008410000 */
[----:B-1----:R-:W-:Y:S02]  /*1eb40*/  FSEL R170, R184, -INF , P3 ;  /* 0xff800000b8aa7808 */ /* 0x002fe40001800000 */
[----:B------:R-:W-:Y:S01]  /*1eb50*/  FMNMX.FTZ R185, R183, R185, !PT ;  /* 0x000000b9b7b97209 */ /* 0x000fe20007810000 */
[----:B------:R0:W1:Y:S01]  /*1eb60*/  MUFU.TANH R184, R181 ;  /* 0x000000b500b87308 */ /* 0x0000620000002400 */
[----:B--2---:R-:W-:Y:S01]  /*1eb70*/  FMUL.FTZ R166, R167, UR39 ;  /* 0x00000027a7a67c20 */ /* 0x004fe20008410000 */
[----:B---3--:R-:W-:-:S02]  /*1eb80*/  IMAD.IADD R167, R3, 0x1, R186 ;  /* 0x0000000103a77824 */ /* 0x008fc400078e02ba */
[----:B------:R-:W-:-:S03]  /*1eb90*/  IMAD.U32 R3, RZ, RZ, UR43 ;  /* 0x0000002bff037e24 */ /* 0x000fc6000f8e00ff */
[----:B------:R-:W-:Y:S01]  /*1eba0*/  ISETP.GT.AND P3, PT, R167, RZ, PT ;  /* 0x000000ffa700720c */ /* 0x000fe20003f64270 */
[----:B------:R-:W2:Y:S01]  /*1ebb0*/  MUFU.TANH R166, R166 ;  /* 0x000000a600a67308 */ /* 0x000ea20000002400 */
[----:B0-----:R-:W-:Y:S02]  /*1ebc0*/  FSEL R181, R5, -INF , P4 ;  /* 0xff80000005b57808 */ /* 0x001fe40002000000 */
[----:B------:R-:W-:Y:S02]  /*1ebd0*/  FMNMX.FTZ R5, R170, R185, !PT ;  /* 0x000000b9aa057209 */ /* 0x000fe40007810000 */
[----:B------:R-:W-:Y:S02]  /*1ebe0*/  ISETP.GT.AND P4, PT, R167, 0x1, PT ;  /* 0x00000001a700780c */ /* 0x000fe40003f84270 */
[----:B------:R-:W-:Y:S02]  /*1ebf0*/  FMNMX.FTZ R5, R181, R5, !PT ;  /* 0x00000005b5057209 */ /* 0x000fe40007810000 */
[----:B------:R-:W-:-:S02]  /*1ec00*/  FSEL R2, R2, -INF , P3 ;  /* 0xff80000002027808 */ /* 0x000fc40001800000 */
[C---:B------:R-:W-:Y:S01]  /*1ec10*/  ISETP.GT.AND P5, PT, R167.reuse, 0x8, PT ;  /* 0x00000008a700780c */ /* 0x040fe20003fa4270 */
[----:B------:R-:W0:Y:S01]  /*1ec20*/  SHFL.BFLY PT, R185, R5, 0x2, 0x1f ;  /* 0x0c401f0005b97f89 */ /* 0x000e2200000e0000 */
[C---:B------:R-:W-:Y:S02]  /*1ec30*/  ISETP.GT.AND P3, PT, R167.reuse, 0x10, PT ;  /* 0x00000010a700780c */ /* 0x040fe40003f64270 */
[----:B------:R-:W-:Y:S02]  /*1ec40*/  FSEL R10, R10, -INF , P5 ;  /* 0xff8000000a0a7808 */ /* 0x000fe40002800000 */
[----:B------:R-:W-:Y:S02]  /*1ec50*/  ISETP.GT.AND P5, PT, R167, 0x11, PT ;  /* 0x00000011a700780c */ /* 0x000fe40003fa4270 */
[----:B------:R-:W-:Y:S02]  /*1ec60*/  FSEL R13, R13, -INF , P3 ;  /* 0xff8000000d0d7808 */ /* 0x000fe40001800000 */
[----:B------:R-:W-:-:S02]  /*1ec70*/  ISETP.GT.AND P6, PT, R167, 0x18, PT ;  /* 0x00000018a700780c */ /* 0x000fc40003fc4270 */
[----:B------:R-:W-:Y:S02]  /*1ec80*/  FSEL R20, R20, -INF , P5 ;  /* 0xff80000014147808 */ /* 0x000fe40002800000 */
[----:B------:R-:W-:Y:S02]  /*1ec90*/  FSEL R21, R21, -INF , P6 ;  /* 0xff80000015157808 */ /* 0x000fe40003000000 */
[C---:B------:R-:W-:Y:S02]  /*1eca0*/  ISETP.GT.AND P5, PT, R167.reuse, 0x20, PT ;  /* 0x00000020a700780c */ /* 0x040fe40003fa4270 */
[----:B------:R-:W-:Y:S02]  /*1ecb0*/  ISETP.GT.AND P6, PT, R167, 0x21, PT ;  /* 0x00000021a700780c */ /* 0x000fe40003fc4270 */
[----:B-1----:R-:W-:Y:S02]  /*1ecc0*/  FSEL R184, R184, -INF , P5 ;  /* 0xff800000b8b87808 */ /* 0x002fe40002800000 */
[----:B------:R-:W-:-:S02]  /*1ecd0*/  FSEL R171, R171, -INF , P6 ;  /* 0xff800000abab7808 */ /* 0x000fc40003000000 */
[----:B------:R-:W-:Y:S02]  /*1ece0*/  ISETP.GT.AND P5, PT, R167, 0x29, PT ;  /* 0x00000029a700780c */ /* 0x000fe40003fa4270 */
[----:B0-----:R-:W-:Y:S02]  /*1ecf0*/  FMNMX.FTZ R5, R5, R185, !PT ;  /* 0x000000b905057209 */ /* 0x001fe40007810000 */
[----:B------:R-:W-:Y:S02]  /*1ed00*/  ISETP.GT.AND P6, PT, R167, 0x30, PT ;  /* 0x00000030a700780c */ /* 0x000fe40003fc4270 */
[----:B------:R-:W-:Y:S01]  /*1ed10*/  FSEL R175, R175, -INF , P5 ;  /* 0xff800000afaf7808 */ /* 0x000fe20002800000 */
[----:B------:R-:W0:Y:S01]  /*1ed20*/  SHFL.BFLY PT, R185, R5, 0x1, 0x1f ;  /* 0x0c201f0005b97f89 */ /* 0x000e2200000e0000 */
[----:B------:R-:W-:Y:S02]  /*1ed30*/  FSEL R162, R162, -INF , P6 ;  /* 0xff800000a2a27808 */ /* 0x000fe40003000000 */
[----:B------:R-:W-:-:S02]  /*1ed40*/  ISETP.GT.AND P5, PT, R167, 0x38, PT ;  /* 0x00000038a700780c */ /* 0x000fc40003fa4270 */
[----:B------:R-:W-:-:S04]  /*1ed50*/  ISETP.GT.AND P6, PT, R167, 0x39, PT ;  /* 0x00000039a700780c */ /* 0x000fc80003fc4270 */
[----:B--2---:R-:W-:Y:S02]  /*1ed60*/  FSEL R166, R166, -INF , P6 ;  /* 0xff800000a6a67808 */ /* 0x004fe40003000000 */
[----:B------:R-:W-:Y:S02]  /*1ed70*/  ISETP.GT.AND P6, PT, R167, 0x48, PT ;  /* 0x00000048a700780c */ /* 0x000fe40003fc4270 */
[----:B0-----:R-:W-:Y:S02]  /*1ed80*/  FMNMX.FTZ R5, R5, R185, !PT ;  /* 0x000000b905057209 */ /* 0x001fe40007810000 */
[----:B------:R-:W-:Y:S02]  /*1ed90*/  FSEL R185, R4, -INF , P4 ;  /* 0xff80000004b97808 */ /* 0x000fe40002000000 */
[----:B------:R-:W-:Y:S01]  /*1eda0*/  FMNMX.FTZ R4, R2, R6, !PT ;  /* 0x0000000602047209 */ /* 0x000fe20007810000 */
[----:B------:R-:W-:Y:S01]  /*1edb0*/  FMUL.FTZ R186, R5, R3 ;  /* 0x0000000305ba7220 */ /* 0x000fe20000410000 */
[----:B------:R-:W-:-:S02]  /*1edc0*/  ISETP.GT.AND P4, PT, R167, 0x9, PT ;  /* 0x00000009a700780c */ /* 0x000fc40003f84270 */
[----:B------:R-:W-:Y:S02]  /*1edd0*/  FMNMX.FTZ R4, R185, R4, !PT ;  /* 0x00000004b9047209 */ /* 0x000fe40007810000 */
[----:B------:R-:W-:Y:S02]  /*1ede0*/  FSEL R12, R12, -INF , P4 ;  /* 0xff8000000c0c7808 */ /* 0x000fe40002000000 */
[----:B------:R-:W-:Y:S02]  /*1edf0*/  FMNMX.FTZ R4, R10, R4, !PT ;  /* 0x000000040a047209 */ /* 0x000fe40007810000 */
[----:B------:R-:W-:Y:S02]  /*1ee00*/  ISETP.GT.AND P4, PT, R167, 0x19, PT ;  /* 0x00000019a700780c */ /* 0x000fe40003f84270 */
[----:B------:R-:W-:Y:S02]  /*1ee10*/  FMNMX.FTZ R4, R12, R4, !PT ;  /* 0x000000040c047209 */ /* 0x000fe40007810000 */
[----:B------:R-:W-:-:S02]  /*1ee20*/  FSEL R182, R182, -INF , P4 ;  /* 0xff800000b6b67808 */ /* 0x000fc40002000000 */
[----:B------:R-:W-:Y:S02]  /*1ee30*/  FMNMX.FTZ R4, R13, R4, !PT ;  /* 0x000000040d047209 */ /* 0x000fe40007810000 */
[----:B------:R-:W-:Y:S02]  /*1ee40*/  ISETP.GT.AND P4, PT, R167, 0x28, PT ;  /* 0x00000028a700780c */ /* 0x000fe40003f84270 */
[----:B------:R-:W-:Y:S02]  /*1ee50*/  FMNMX.FTZ R4, R20, R4, !PT ;  /* 0x0000000414047209 */ /* 0x000fe40007810000 */
[----:B------:R-:W-:Y:S02]  /*1ee60*/  FSEL R174, R174, -INF , P4 ;  /* 0xff800000aeae7808 */ /* 0x000fe40002000000 */
[----:B------:R-:W-:Y:S02]  /*1ee70*/  FMNMX.FTZ R4, R21, R4, !PT ;  /* 0x0000000415047209 */ /* 0x000fe40007810000 */
[----:B------:R-:W-:-:S02]  /*1ee80*/  FSETP.NEU.FTZ.AND P3, PT, R5, -INF , PT ;  /* 0xff8000000500780b */ /* 0x000fc40003f7d000 */
[----:B------:R-:W-:Y:S02]  /*1ee90*/  FMNMX.FTZ R4, R182, R4, !PT ;  /* 0x00000004b6047209 */ /* 0x000fe40007810000 */
[----:B------:R-:W-:Y:S02]  /*1eea0*/  ISETP.GT.AND P4, PT, R167, 0x31, PT ;  /* 0x00000031a700780c */ /* 0x000fe40003f84270 */
[----:B------:R-:W-:Y:S02]  /*1eeb0*/  FMNMX.FTZ R4, R184, R4, !PT ;  /* 0x00000004b8047209 */ /* 0x000fe40007810000 */
[----:B------:R-:W-:Y:S02]  /*1eec0*/  FSEL R186, R186, RZ, P3 ;  /* 0x000000ffbaba7208 */ /* 0x000fe40001800000 */
[----:B------:R-:W-:Y:S01]  /*1eed0*/  FMNMX.FTZ R4, R171, R4, !PT ;  /* 0x00000004ab047209 */ /* 0x000fe20007810000 */
[----:B------:R-:W-:Y:S02]  /*1eee0*/  WARPGROUP.DEPBAR.LE gsb0, 0x0 ;  /* 0x00008000000079c5 */ /* 0x000fe40000010000 */
[----:B------:R-:W-:Y:S01]  /*1eef0*/  WARPGROUP.ARRIVE ;  /* 0x00000000000079c5 */ /* 0x000fe20000000000 */
[----:B------:R-:W-:Y:S01]  /*1ef00*/  FMNMX.FTZ R4, R174, R4, !PT ;  /* 0x00000004ae047209 */ /* 0x000fe20007810000 */
[-CC-:B------:R-:W-:Y:S01]  /*1ef10*/  FFMA.FTZ R208, R168, R3.reuse, -R186.reuse ;  /* 0x00000003a8d07223 */ /* 0x180fe200000108ba */
[----:B------:R-:W-:Y:S01]  /*1ef20*/  FSEL R163, R163, -INF , P4 ;  /* 0xff800000a3a37808 */ /* 0x000fe20002000000 */
[-CC-:B------:R-:W-:Y:S01]  /*1ef30*/  FFMA.FTZ R204, R164, R3.reuse, -R186.reuse ;  /* 0x00000003a4cc7223 */ /* 0x180fe200000108ba */
[----:B------:R-:W-:Y:S01]  /*1ef40*/  FMNMX.FTZ R4, R175, R4, !PT ;  /* 0x00000004af047209 */ /* 0x000fe20007810000 */
[----:B------:R-:W-:Y:S01]  /*1ef50*/  HGMMA.64x256x16.F32.BF16 R24, R192, gdesc[UR4].tnspB, R24, gsb0 ;  /* 0x43e00004c0187df0 */ /* 0x000fe20008001818 */
[----:B------:R-:W-:Y:S01]  /*1ef60*/  FSEL R168, R0, -INF , P5 ;  /* 0xff80000000a87808 */ /* 0x000fe20002800000 */
[-CC-:B------:R-:W-:Y:S01]  /*1ef70*/  FFMA.FTZ R210, R169, R3.reuse, -R186.reuse ;  /* 0x00000003a9d27223 */ /* 0x180fe200000108ba */
[----:B------:R-:W-:Y:S01]  /*1ef80*/  FMNMX.FTZ R4, R162, R4, !PT ;  /* 0x00000004a2047209 */ /* 0x000fe20007810000 */
[-CC-:B------:R-:W-:Y:S01]  /*1ef90*/  FFMA.FTZ R160, R160, R3.reuse, -R186.reuse ;  /* 0x00000003a0a07223 */ /* 0x180fe200000108ba */
[----:B------:R-:W-:Y:S01]  /*1efa0*/  ISETP.GT.AND P4, PT, R167, 0x40, PT ;  /* 0x00000040a700780c */ /* 0x000fe20003f84270 */
[----:B------:R-:W-:Y:S01]  /*1efb0*/  MUFU.EX2 R208, R208 ;  /* 0x000000d000d07308 */ /* 0x000fe20000000800 */
[----:B------:R-:W-:Y:S01]  /*1efc0*/  FMNMX.FTZ R4, R163, R4, !PT ;  /* 0x00000004a3047209 */ /* 0x000fe20007810000 */
[-CC-:B------:R-:W-:Y:S01]  /*1efd0*/  FFMA.FTZ R206, R173, R3.reuse, -R186.reuse ;  /* 0x00000003adce7223 */ /* 0x180fe200000108ba */
[----:B------:R-:W-:Y:S01]  /*1efe0*/  ISETP.GT.AND P5, PT, R167, 0x41, PT ;  /* 0x00000041a700780c */ /* 0x000fe20003fa4270 */
[-CC-:B------:R-:W-:Y:S01]  /*1eff0*/  FFMA.FTZ R161, R161, R3.reuse, -R186.reuse ;  /* 0x00000003a1a17223 */ /* 0x180fe200000108ba */
[----:B------:R-:W-:Y:S01]  /*1f000*/  FMNMX.FTZ R4, R168, R4, !PT ;  /* 0x00000004a8047209 */ /* 0x000fe20007810000 */
[-CC-:B------:R-:W-:Y:S01]  /*1f010*/  FFMA.FTZ R200, R152, R3.reuse, -R186.reuse ;  /* 0x0000000398c87223 */ /* 0x180fe200000108ba */
[----:B------:R-:W-:Y:S01]  /*1f020*/  FSEL R154, R154, -INF , P4 ;  /* 0xff8000009a9a7808 */ /* 0x000fe20002000000 */
[----:B------:R-:W-:Y:S01]  /*1f030*/  MUFU.EX2 R160, R160 ;  /* 0x000000a000a07308 */ /* 0x000fe20000000800 */
[----:B------:R-:W-:Y:S01]  /*1f040*/  FMNMX.FTZ R4, R166, R4, !PT ;  /* 0x00000004a6047209 */ /* 0x000fe20007810000 */
[-CC-:B------:R-:W-:Y:S01]  /*1f050*/  FFMA.FTZ R202, R153, R3.reuse, -R186.reuse ;  /* 0x0000000399ca7223 */ /* 0x180fe200000108ba */
[----:B------:R-:W-:Y:S01]  /*1f060*/  FSEL R164, R155, -INF , P5 ;  /* 0xff8000009ba47808 */ /* 0x000fe20002800000 */
[-CC-:B------:R-:W-:Y:S01]  /*1f070*/  FFMA.FTZ R155, R172, R3.reuse, -R186.reuse ;  /* 0x00000003ac9b7223 */ /* 0x180fe200000108ba */
[----:B------:R-:W-:Y:S01]  /*1f080*/  FMNMX.FTZ R4, R154, R4, !PT ;  /* 0x000000049a047209 */ /* 0x000fe20007810000 */
[-CC-:B------:R-:W-:Y:S01]  /*1f090*/  FFMA.FTZ R152, R177, R3.reuse, -R186.reuse ;  /* 0x00000003b1987223 */ /* 0x180fe200000108ba */
[----:B------:R-:W-:Y:S01]  /*1f0a0*/  ISETP.GT.AND P4, PT, R167, 0x49, PT ;  /* 0x00000049a700780c */ /* 0x000fe20003f84270 */
[----:B------:R-:W-:Y:S01]  /*1f0b0*/  MUFU.EX2 R210, R210 ;  /* 0x000000d200d27308 */ /* 0x000fe20000000800 */
[----:B------:R-:W-:Y:S01]  /*1f0c0*/  FSEL R167, R158, -INF , P6 ;  /* 0xff8000009ea77808 */ /* 0x000fe20003000000 */
[-CC-:B------:R-:W-:Y:S01]  /*1f0d0*/  FFMA.FTZ R158, R176, R3.reuse, -R186.reuse ;  /* 0x00000003b09e7223 */ /* 0x180fe200000108ba */
[----:B------:R-:W-:Y:S01]  /*1f0e0*/  FMNMX.FTZ R4, R164, R4, !PT ;  /* 0x00000004a4047209 */ /* 0x000fe20007810000 */
[-CC-:B------:R-:W-:Y:S01]  /*1f0f0*/  FFMA.FTZ R196, R178, R3.reuse, -R186.reuse ;  /* 0x00000003b2c47223 */ /* 0x180fe200000108ba */
[----:B------:R-:W-:Y:S01]  /*1f100*/  FSEL R169, R159, -INF , P4 ;  /* 0xff8000009fa97808 */ /* 0x000fe20002000000 */
[-CC-:B------:R-:W-:Y:S01]  /*1f110*/  FFMA.FTZ R159, R165, R3.reuse, -R186.reuse ;  /* 0x00000003a59f7223 */ /* 0x180fe200000108ba */
[----:B------:R-:W-:Y:S01]  /*1f120*/  FMNMX.FTZ R0, R167, R4, !PT ;  /* 0x00000004a7007209 */ /* 0x000fe20007810000 */
[----:B------:R-:W-:Y:S01]  /*1f130*/  MUFU.EX2 R161, R161 ;  /* 0x000000a100a17308 */ /* 0x000fe20000000800 */
[-CC-:B------:R-:W-:Y:S01]  /*1f140*/  FFMA.FTZ R153, R156, R3.reuse, -R186.reuse ;  /* 0x000000039c997223 */ /* 0x180fe200000108ba */
[-CC-:B------:R-:W-:Y:S01]  /*1f150*/  FFMA.FTZ R198, R157, R3.reuse, -R186.reuse ;  /* 0x000000039dc67223 */ /* 0x180fe200000108ba */
[----:B------:R-:W-:Y:S01]  /*1f160*/  FMNMX.FTZ R0, R169, R0, !PT ;  /* 0x00000000a9007209 */ /* 0x000fe20007810000 */
[-CC-:B------:R-:W-:Y:S01]  /*1f170*/  FFMA.FTZ R156, R179, R3.reuse, -R186.reuse ;  /* 0x00000003b39c7223 */ /* 0x180fe200000108ba */
[-CC-:B------:R-:W-:Y:S01]  /*1f180*/  FFMA.FTZ R157, R183, R3.reuse, -R186.reuse ;  /* 0x00000003b79d7223 */ /* 0x180fe200000108ba */
[----:B------:R-:W-:-:S02]  /*1f190*/  FFMA.FTZ R165, R181, R3, -R186 ;  /* 0x00000003b5a57223 */ /* 0x000fc400000108ba */
        /* <DEDUP_REMOVED lines=10> */
[----:B0-----:R-:W-:-:S02]  /*1f240*/  FMNMX.FTZ R4, R0, R4, !PT ;  /* 0x0000000400047209 */ /* 0x001fc40007810000 */
[----:B------:R-:W-:Y:S02]  /*1f250*/  FSEL R0, R5, RZ, P3 ;  /* 0x000000ff05007208 */ /* 0x000fe40001800000 */
[----:B------:R-:W-:-:S03]  /*1f260*/  FSETP.NEU.FTZ.AND P4, PT, R4, -INF , PT ;  /* 0xff8000000400780b */ /* 0x000fc60003f9d000 */
[----:B------:R-:W-:Y:S01]  /*1f270*/  MUFU.EX2 R152, R152 ;  /* 0x0000009800987308 */ /* 0x000fe20000000800 */
[----:B------:R-:W-:Y:S01]  /*1f280*/  ISETP.GT.AND P3, PT, R8, R225, PT ;  /* 0x000000e10800720c */ /* 0x000fe20003f64270 */
[----:B------:R-:W-:Y:S01]  /*1f290*/  FADD.FTZ R0, -R0, R7 ;  /* 0x0000000700007221 */ /* 0x000fe20000010100 */
[----:B------:R-:W-:-:S03]  /*1f2a0*/  VIADD R8, R8, 0xffffffff ;  /* 0xffffffff08087836 */ /* 0x000fc60000000000 */
[----:B------:R-:W-:Y:S02]  /*1f2b0*/  FMUL.FTZ R0, R0, R3 ;  /* 0x0000000300007220 */ /* 0x000fe40000410000 */
[----:B------:R-:W-:Y:S08]  /*1f2c0*/  MUFU.EX2 R196, R196 ;  /* 0x000000c400c47308 */ /* 0x000ff00000000800 */
[----:B------:R-:W0:Y:S08]  /*1f2d0*/  MUFU.EX2 R0, R0 ;  /* 0x0000000000007308 */ /* 0x000e300000000800 */
[----:B------:R-:W1:Y:S08]  /*1f2e0*/  MUFU.EX2 R153, R153 ;  /* 0x0000009900997308 */ /* 0x000e700000000800 */
[----:B------:R-:W2:Y:S01]  /*1f2f0*/  MUFU.EX2 R198, R198 ;  /* 0x000000c600c67308 */ /* 0x000ea20000000800 */
[----:B0-----:R-:W-:Y:S01]  /*1f300*/  FFMA.FTZ R15, R0, R15, R208 ;  /* 0x0000000f000f7223 */ /* 0x001fe200000100d0 */
[----:B------:R-:W-:-:S03]  /*1f310*/  F2FP.BF16.F32.PACK_AB R208, R160, R208 ;  /* 0x000000d0a0d0723e */ /* 0x000fc600000010ff */
[----:B------:R-:W-:-:S03]  /*1f320*/  FADD.FTZ R15, R160, R15 ;  /* 0x0000000fa00f7221 */ /* 0x000fc60000010000 */
[----:B------:R-:W0:Y:S01]  /*1f330*/  MUFU.EX2 R156, R156 ;  /* 0x0000009c009c7308 */ /* 0x000e220000000800 */
[----:B------:R-:W-:Y:S01]  /*1f340*/  FADD.FTZ R15, R210, R15 ;  /* 0x0000000fd20f7221 */ /* 0x000fe20000010000 */
[----:B------:R-:W-:-:S03]  /*1f350*/  F2FP.BF16.F32.PACK_AB R210, R161, R210 ;  /* 0x000000d2a1d2723e */ /* 0x000fc600000010ff */
[----:B------:R-:W-:-:S03]  /*1f360*/  FADD.FTZ R15, R161, R15 ;  /* 0x0000000fa10f7221 */ /* 0x000fc60000010000 */
[----:B------:R-:W-:Y:S01]  /*1f370*/  MUFU.EX2 R157, R157 ;  /* 0x0000009d009d7308 */ /* 0x000fe20000000800 */
[----:B------:R-:W-:Y:S01]  /*1f380*/  FADD.FTZ R15, R204, R15 ;  /* 0x0000000fcc0f7221 */ /* 0x000fe20000010000 */
[----:B------:R-:W-:-:S03]  /*1f390*/  F2FP.BF16.F32.PACK_AB R204, R155, R204 ;  /* 0x000000cc9bcc723e */ /* 0x000fc600000010ff */
[----:B------:R-:W-:-:S03]  /*1f3a0*/  FADD.FTZ R15, R155, R15 ;  /* 0x0000000f9b0f7221 */ /* 0x000fc60000010000 */
[----:B------:R-:W-:Y:S01]  /*1f3b0*/  MUFU.EX2 R165, R165 ;  /* 0x000000a500a57308 */ /* 0x000fe20000000800 */
[----:B------:R-:W-:Y:S01]  /*1f3c0*/  FADD.FTZ R15, R206, R15 ;  /* 0x0000000fce0f7221 */ /* 0x000fe20000010000 */
[----:B------:R-:W-:-:S03]  /*1f3d0*/  F2FP.BF16.F32.PACK_AB R206, R159, R206 ;  /* 0x000000ce9fce723e */ /* 0x000fc600000010ff */
[----:B------:R-:W-:-:S04]  /*1f3e0*/  FADD.FTZ R15, R159, R15 ;  /* 0x0000000f9f0f7221 */ /* 0x000fc80000010000 */
[----:B------:R-:W-:Y:S01]  /*1f3f0*/  FADD.FTZ R15, R200, R15 ;  /* 0x0000000fc80f7221 */ /* 0x000fe20000010000 */
[----:B------:R-:W-:-:S03]  /*1f400*/  F2FP.BF16.F32.PACK_AB R200, R158, R200 ;  /* 0x000000c89ec8723e */ /* 0x000fc600000010ff */
[----:B------:R-:W-:-:S04]  /*1f410*/  FADD.FTZ R15, R158, R15 ;  /* 0x0000000f9e0f7221 */ /* 0x000fc80000010000 */
[----:B------:R-:W-:Y:S01]  /*1f420*/  FADD.FTZ R15, R202, R15 ;  /* 0x0000000fca0f7221 */ /* 0x000fe20000010000 */
[----:B------:R-:W-:-:S03]  /*1f430*/  F2FP.BF16.F32.PACK_AB R202, R152, R202 ;  /* 0x000000ca98ca723e */ /* 0x000fc600000010ff */
[----:B------:R-:W-:-:S04]  /*1f440*/  FADD.FTZ R15, R152, R15 ;  /* 0x0000000f980f7221 */ /* 0x000fc80000010000 */
[----:B------:R-:W-:Y:S01]  /*1f450*/  FADD.FTZ R15, R196, R15 ;  /* 0x0000000fc40f7221 */ /* 0x000fe20000010000 */
[----:B-1----:R-:W-:-:S03]  /*1f460*/  F2FP.BF16.F32.PACK_AB R196, R153, R196 ;  /* 0x000000c499c4723e */ /* 0x002fc600000010ff */
[----:B------:R-:W-:-:S04]  /*1f470*/  FADD.FTZ R15, R153, R15 ;  /* 0x0000000f990f7221 */ /* 0x000fc80000010000 */
[----:B--2---:R-:W-:Y:S01]  /*1f480*/  FADD.FTZ R15, R198, R15 ;  /* 0x0000000fc60f7221 */ /* 0x004fe20000010000 */
[----:B0-----:R-:W-:-:S03]  /*1f490*/  F2FP.BF16.F32.PACK_AB R198, R156, R198 ;  /* 0x000000c69cc6723e */ /* 0x001fc600000010ff */
[----:B------:R-:W-:Y:S01]  /*1f4a0*/  FADD.FTZ R15, R156, R15 ;  /* 0x0000000f9c0f7221 */ /* 0x000fe20000010000 */
[----:B------:R-:W-:Y:S02]  /*1f4b0*/  WARPGROUP.DEPBAR.LE gsb0, 0x0 ;  /* 0x00008000000079c5 */ /* 0x000fe40000010000 */
[-CC-:B------:R-:W-:Y:S01]  /*1f4c0*/  FFMA.FTZ R194, R170, R3.reuse, -R186.reuse ;  /* 0x00000003aac27223 */ /* 0x180fe200000108ba */
[-C--:B------:R-:W-:Y:S01]  /*1f4d0*/  FMUL.FTZ R170, R4, R3.reuse ;  /* 0x0000000304aa7220 */ /* 0x080fe20000410000 */
[----:B------:R0:W-:Y:S01]  /*1f4e0*/  @!P1 SYNCS.ARRIVE.TRANS64.RED.A1T0 RZ, [R11+URZ], RZ ;  /* 0x000000ff0bff99a7 */ /* 0x0001e2000810043f */
[----:B------:R-:W-:-:S03]  /*1f4f0*/  FFMA.FTZ R192, R180, R3, -R186 ;  /* 0x00000003b4c07223 */ /* 0x000fc600000108ba */
[----:B------:R-:W-:Y:S01]  /*1f500*/  FSEL R170, R170, RZ, P4 ;  /* 0x000000ffaaaa7208 */ /* 0x000fe20002000000 */
[----:B------:R-:W-:Y:S01]  /*1f510*/  MUFU.EX2 R194, R194 ;  /* 0x000000c200c27308 */ /* 0x000fe20000000800 */
[----:B------:R1:W-:Y:S03]  /*1f520*/  @!P1 SYNCS.ARRIVE.TRANS64.RED.A1T0 RZ, [R9+URZ], RZ ;  /* 0x000000ff09ff99a7 */ /* 0x0003e6000810043f */
[-CC-:B------:R-:W-:Y:S01]  /*1f530*/  FFMA.FTZ R209, R2, R3.reuse, -R170.reuse ;  /* 0x0000000302d17223 */ /* 0x180fe200000108aa */
[----:B------:R-:W-:Y:S01]  /*1f540*/  FSEL R2, R4, RZ, P4 ;  /* 0x000000ff04027208 */ /* 0x000fe20002000000 */
[-CC-:B------:R-:W-:Y:S01]  /*1f550*/  FFMA.FTZ R172, R185, R3.reuse, -R170.reuse ;  /* 0x00000003b9ac7223 */ /* 0x180fe200000108aa */
[-CC-:B------:R-:W-:Y:S01]  /*1f560*/  FFMA.FTZ R211, R10, R3.reuse, -R170.reuse ;  /* 0x000000030ad37223 */ /* 0x180fe200000108aa */
[-CC-:B------:R-:W-:Y:S01]  /*1f570*/  FFMA.FTZ R173, R12, R3.reuse, -R170.reuse ;  /* 0x000000030cad7223 */ /* 0x180fe200000108aa */
[-C--:B------:R-:W-:Y:S01]  /*1f580*/  FFMA.FTZ R205, R13, R3.reuse, -R170 ;  /* 0x000000030dcd7223 */ /* 0x080fe200000108aa */
[----:B------:R-:W-:Y:S01]  /*1f590*/  FADD.FTZ R2, -R2, R6 ;  /* 0x0000000602027221 */ /* 0x000fe20000010100 */
[----:B------:R-:W-:Y:S01]  /*1f5a0*/  MUFU.EX2 R209, R209 ;  /* 0x000000d100d17308 */ /* 0x000fe20000000800 */
[-CC-:B------:R-:W-:Y:S01]  /*1f5b0*/  FFMA.FTZ R10, R20, R3.reuse, -R170.reuse ;  /* 0x00000003140a7223 */ /* 0x180fe200000108aa */
[-CC-:B------:R-:W-:Y:S01]  /*1f5c0*/  FFMA.FTZ R207, R21, R3.reuse, -R170.reuse ;  /* 0x0000000315cf7223 */ /* 0x180fe200000108aa */
[-C--:B------:R-:W-:Y:S01]  /*1f5d0*/  FMUL.FTZ R2, R2, R3.reuse ;  /* 0x0000000302027220 */ /* 0x080fe20000410000 */
        /* <DEDUP_REMOVED lines=9> */
[-CC-:B0-----:R-:W-:Y:S01]  /*1f670*/  FFMA.FTZ R11, R166, R3.reuse, -R170.reuse ;  /* 0x00000003a60b7223 */ /* 0x181fe200000108aa */
[-CC-:B------:R-:W-:Y:S01]  /*1f680*/  FFMA.FTZ R193, R154, R3.reuse, -R170.reuse ;  /* 0x000000039ac17223 */ /* 0x180fe200000108aa */
[-CC-:B------:R-:W-:Y:S01]  /*1f690*/  FFMA.FTZ R164, R164, R3.reuse, -R170.reuse ;  /* 0x00000003a4a47223 */ /* 0x180fe200000108aa */
[----:B------:R-:W0:Y:S01]  /*1f6a0*/  MUFU.EX2 R2, R2 ;  /* 0x0000000200027308 */ /* 0x000e220000000800 */
[-CC-:B------:R-:W-:Y:S01]  /*1f6b0*/  FFMA.FTZ R167, R167, R3.reuse, -R170.reuse ;  /* 0x00000003a7a77223 */ /* 0x180fe200000108aa */
[----:B------:R-:W-:-:S06]  /*1f6c0*/  FFMA.FTZ R169, R169, R3, -R170 ;  /* 0x00000003a9a97223 */ /* 0x000fcc00000108aa */
[----:B------:R-:W2:Y:S08]  /*1f6d0*/  MUFU.EX2 R211, R211 ;  /* 0x000000d300d37308 */ /* 0x000eb00000000800 */
[----:B------:R-:W3:Y:S01]  /*1f6e0*/  MUFU.EX2 R173, R173 ;  /* 0x000000ad00ad7308 */ /* 0x000ee20000000800 */
[----:B0-----:R-:W-:Y:S01]  /*1f6f0*/  FFMA.FTZ R14, R2, R14, R209 ;  /* 0x0000000e020e7223 */ /* 0x001fe200000100d1 */
[----:B------:R-:W-:-:S03]  /*1f700*/  F2FP.BF16.F32.PACK_AB R209, R172, R209 ;  /* 0x000000d1acd1723e */ /* 0x000fc600000010ff */
[----:B------:R-:W-:-:S03]  /*1f710*/  FADD.FTZ R14, R172, R14 ;  /* 0x0000000eac0e7221 */ /* 0x000fc60000010000 */
[----:B------:R-:W0:Y:S01]  /*1f720*/  MUFU.EX2 R205, R205 ;  /* 0x000000cd00cd7308 */ /* 0x000e220000000800 */
[----:B--2---:R-:W-:-:S07]  /*1f730*/  FADD.FTZ R14, R211, R14 ;  /* 0x0000000ed30e7221 */ /* 0x004fce0000010000 */
[----:B------:R-:W2:Y:S01]  /*1f740*/  MUFU.EX2 R10, R10 ;  /* 0x0000000a000a7308 */ /* 0x000ea20000000800 */
[C---:B---3--:R-:W-:Y:S01]  /*1f750*/  FADD.FTZ R14, R173.reuse, R14 ;  /* 0x0000000ead0e7221 */ /* 0x048fe20000010000 */
[----:B------:R-:W-:-:S06]  /*1f760*/  F2FP.BF16.F32.PACK_AB R211, R173, R211 ;  /* 0x000000d3add3723e */ /* 0x000fcc00000010ff */
[----:B------:R-:W3:Y:S01]  /*1f770*/  MUFU.EX2 R207, R207 ;  /* 0x000000cf00cf7308 */ /* 0x000ee20000000800 */
[----:B0-----:R-:W-:-:S07]  /*1f780*/  FADD.FTZ R14, R205, R14 ;  /* 0x0000000ecd0e7221 */ /* 0x001fce0000010000 */
[----:B------:R-:W0:Y:S01]  /*1f790*/  MUFU.EX2 R12, R12 ;  /* 0x0000000c000c7308 */ /* 0x000e220000000800 */
[C---:B--2---:R-:W-:Y:S01]  /*1f7a0*/  FADD.FTZ R14, R10.reuse, R14 ;  /* 0x0000000e0a0e7221 */ /* 0x044fe20000010000 */
[----:B------:R-:W-:Y:S01]  /*1f7b0*/  F2FP.BF16.F32.PACK_AB R205, R10, R205 ;  /* 0x000000cd0acd723e */ /* 0x000fe200000010ff */
[----:B------:R-:W-:-:S05]  /*1f7c0*/  IMAD.MOV.U32 R10, RZ, RZ, R217 ;  /* 0x000000ffff0a7224 */ /* 0x000fca00078e00d9 */
[----:B------:R-:W2:Y:S01]  /*1f7d0*/  MUFU.EX2 R201, R201 ;  /* 0x000000c900c97308 */ /* 0x000ea20000000800 */
[----:B---3--:R-:W-:-:S07]  /*1f7e0*/  FADD.FTZ R14, R207, R14 ;  /* 0x0000000ecf0e7221 */ /* 0x008fce0000010000 */
[----:B------:R-:W3:Y:S01]  /*1f7f0*/  MUFU.EX2 R7, R171 ;  /* 0x000000ab00077308 */ /* 0x000ee20000000800 */
[C---:B0-----:R-:W-:Y:S01]  /*1f800*/  FADD.FTZ R14, R12.reuse, R14 ;  /* 0x0000000e0c0e7221 */ /* 0x041fe20000010000 */
[----:B------:R-:W-:-:S06]  /*1f810*/  F2FP.BF16.F32.PACK_AB R207, R12, R207 ;  /* 0x000000cf0ccf723e */ /* 0x000fcc00000010ff */
[----:B------:R-:W0:Y:S01]  /*1f820*/  MUFU.EX2 R203, R203 ;  /* 0x000000cb00cb7308 */ /* 0x000e220000000800 */
[----:B--2---:R-:W-:-:S07]  /*1f830*/  FADD.FTZ R14, R201, R14 ;  /* 0x0000000ec90e7221 */ /* 0x004fce0000010000 */
[----:B------:R-:W2:Y:S01]  /*1f840*/  MUFU.EX2 R6, R6 ;  /* 0x0000000600067308 */ /* 0x000ea20000000800 */
[C---:B---3--:R-:W-:Y:S01]  /*1f850*/  FADD.FTZ R14, R7.reuse, R14 ;  /* 0x0000000e070e7221 */ /* 0x048fe20000010000 */
[----:B------:R-:W-:Y:S01]  /*1f860*/  F2FP.BF16.F32.PACK_AB R201, R7, R201 ;  /* 0x000000c907c9723e */ /* 0x000fe200000010ff */
[----:B------:R-:W-:-:S05]  /*1f870*/  IMAD.MOV.U32 R7, RZ, RZ, R5 ;  /* 0x000000ffff077224 */ /* 0x000fca00078e0005 */
[----:B------:R-:W3:Y:S01]  /*1f880*/  MUFU.EX2 R197, R197 ;  /* 0x000000c500c57308 */ /* 0x000ee20000000800 */
[----:B0-----:R-:W-:-:S07]  /*1f890*/  FADD.FTZ R14, R203, R14 ;  /* 0x0000000ecb0e7221 */ /* 0x001fce0000010000 */
[----:B-1----:R-:W0:Y:S01]  /*1f8a0*/  MUFU.EX2 R9, R163 ;  /* 0x000000a300097308 */ /* 0x002e220000000800 */
[C---:B--2---:R-:W-:Y:S01]  /*1f8b0*/  FADD.FTZ R14, R6.reuse, R14 ;  /* 0x0000000e060e7221 */ /* 0x044fe20000010000 */
[----:B------:R-:W-:Y:S01]  /*1f8c0*/  F2FP.BF16.F32.PACK_AB R203, R6, R203 ;  /* 0x000000cb06cb723e */ /* 0x000fe200000010ff */
[----:B------:R-:W-:-:S05]  /*1f8d0*/  IMAD.MOV.U32 R6, RZ, RZ, R4 ;  /* 0x000000ffff067224 */ /* 0x000fca00078e0004 */
[----:B------:R-:W1:Y:S01]  /*1f8e0*/  MUFU.EX2 R199, R199 ;  /* 0x000000c700c77308 */ /* 0x000e620000000800 */
[----:B---3--:R-:W-:-:S07]  /*1f8f0*/  FADD.FTZ R14, R197, R14 ;  /* 0x0000000ec50e7221 */ /* 0x008fce0000010000 */
[----:B------:R-:W2:Y:S01]  /*1f900*/  MUFU.EX2 R11, R11 ;  /* 0x0000000b000b7308 */ /* 0x000ea20000000800 */
[C---:B0-----:R-:W-:Y:S01]  /*1f910*/  FADD.FTZ R14, R9.reuse, R14 ;  /* 0x0000000e090e7221 */ /* 0x041fe20000010000 */
[----:B------:R-:W-:Y:S01]  /*1f920*/  F2FP.BF16.F32.PACK_AB R197, R9, R197 ;  /* 0x000000c509c5723e */ /* 0x000fe200000010ff */
[----:B------:R-:W-:-:S05]  /*1f930*/  IMAD.MOV.U32 R9, RZ, RZ, R218 ;  /* 0x000000ffff097224 */ /* 0x000fca00078e00da */
[----:B------:R-:W0:Y:S01]  /*1f940*/  MUFU.EX2 R192, R192 ;  /* 0x000000c000c07308 */ /* 0x000e220000000800 */
[----:B-1----:R-:W-:-:S07]  /*1f950*/  FADD.FTZ R14, R199, R14 ;  /* 0x0000000ec70e7221 */ /* 0x002fce0000010000 */
[----:B------:R-:W1:Y:S01]  /*1f960*/  MUFU.EX2 R193, R193 ;  /* 0x000000c100c17308 */ /* 0x000e620000000800 */
[C---:B--2---:R-:W-:Y:S01]  /*1f970*/  FADD.FTZ R14, R11.reuse, R14 ;  /* 0x0000000e0b0e7221 */ /* 0x044fe20000010000 */
[----:B------:R-:W-:-:S06]  /*1f980*/  F2FP.BF16.F32.PACK_AB R199, R11, R199 ;  /* 0x000000c70bc7723e */ /* 0x000fcc00000010ff */
[----:B------:R-:W2:Y:S01]  /*1f990*/  MUFU.EX2 R164, R164 ;  /* 0x000000a400a47308 */ /* 0x000ea20000000800 */
[----:B0-----:R-:W-:Y:S01]  /*1f9a0*/  FADD.FTZ R15, R192, R15 ;  /* 0x0000000fc00f7221 */ /* 0x001fe20000010000 */
[----:B------:R-:W-:-:S03]  /*1f9b0*/  F2FP.BF16.F32.PACK_AB R192, R157, R192 ;  /* 0x000000c09dc0723e */ /* 0x000fc600000010ff */
[----:B------:R-:W-:-:S03]  /*1f9c0*/  FADD.FTZ R15, R157, R15 ;  /* 0x0000000f9d0f7221 */ /* 0x000fc60000010000 */
[----:B------:R-:W0:Y:S01]  /*1f9d0*/  MUFU.EX2 R167, R167 ;  /* 0x000000a700a77308 */ /* 0x000e220000000800 */
[----:B-1----:R-:W-:Y:S01]  /*1f9e0*/  FADD.FTZ R14, R193, R14 ;  /* 0x0000000ec10e7221 */ /* 0x002fe20000010000 */
[----:B------:R-:W-:Y:S01]  /*1f9f0*/  FADD.FTZ R15, R194, R15 ;  /* 0x0000000fc20f7221 */ /* 0x000fe20000010000 */
[----:B------:R-:W-:-:S03]  /*1fa00*/  F2FP.BF16.F32.PACK_AB R194, R165, R194 ;  /* 0x000000c2a5c2723e */ /* 0x000fc600000010ff */
[----:B------:R-:W-:Y:S02]  /*1fa10*/  FADD.FTZ R15, R165, R15 ;  /* 0x0000000fa50f7221 */ /* 0x000fe40000010000 */
[----:B------:R-:W1:Y:S01]  /*1fa20*/  MUFU.EX2 R169, R169 ;  /* 0x000000a900a97308 */ /* 0x000e620000000800 */
[C---:B--2---:R-:W-:Y:S01]  /*1fa30*/  FADD.FTZ R14, R164.reuse, R14 ;  /* 0x0000000ea40e7221 */ /* 0x044fe20000010000 */
[----:B------:R-:W-:-:S03]  /*1fa40*/  F2FP.BF16.F32.PACK_AB R193, R164, R193 ;  /* 0x000000c1a4c1723e */ /* 0x000fc600000010ff */
[----:B0-----:R-:W-:-:S04]  /*1fa50*/  FADD.FTZ R14, R167, R14 ;  /* 0x0000000ea70e7221 */ /* 0x001fc80000010000 */
[C---:B-1----:R-:W-:Y:S01]  /*1fa60*/  FADD.FTZ R14, R169.reuse, R14 ;  /* 0x0000000ea90e7221 */ /* 0x042fe20000010000 */
[----:B------:R-:W-:Y:S01]  /*1fa70*/  F2FP.BF16.F32.PACK_AB R195, R169, R167 ;  /* 0x000000a7a9c3723e */ /* 0x000fe200000010ff */
[----:B------:R-:W-:Y:S06]  /*1fa80*/  @P3 BRA `(.L_x_3084) ;  /* 0xffffffac001c3947 */ /* 0x000fec000383ffff */
[----:B------:R-:W-:Y:S05]  /*1fa90*/  BSYNC B1 ;  /* 0x0000000000017941 */ /* 0x000fea0003800000 */
.L_x_3073:
[----:B------:R-:W-:Y:S05]  /*1faa0*/  BSYNC B0 ;  /* 0x0000000000007941 */ /* 0x000fea0003800000 */
.L_x_3072:
[----:B------:R-:W-:Y:S01]  /*1fab0*/  ISETP.GE.AND P2, PT, R8, RZ, PT ;  /* 0x000000ff0800720c */ /* 0x000fe20003f46270 */
[----:B------:R-:W-:-:S12]  /*1fac0*/  BSSY B0, `(.L_x_3085) ;  /* 0x00004dd000007945 */ /* 0x000fd80003800000 */
[----:B------:R-:W-:Y:S05]  /*1fad0*/  @!P2 BRA `(.L_x_3086) ;  /* 0x0000004c006ca947 */ /* 0x000fea0003800000 */
[----:B------:R-:W-:Y:S02]  /*1fae0*/  IMAD.MOV.U32 R6, RZ, RZ, R4 ;  /* 0x000000ffff067224 */ /* 0x000fe400078e0004 */
[----:B------:R-:W-:Y:S02]  /*1faf0*/  IMAD.MOV.U32 R7, RZ, RZ, R5 ;  /* 0x000000ffff077224 */ /* 0x000fe400078e0005 */
[----:B------:R-:W-:Y:S02]  /*1fb00*/  IMAD.MOV.U32 R9, RZ, RZ, R218 ;  /* 0x000000ffff097224 */ /* 0x000fe400078e00da */
[----:B------:R-:W-:-:S07]  /*1fb10*/  IMAD.MOV.U32 R10, RZ, RZ, R217 ;  /* 0x000000ffff0a7224 */ /* 0x000fce00078e00d9 */
.L_x_3097:
        /* <DEDUP_REMOVED lines=8> */
.L_x_3087:
[----:B------:R-:W-:Y:S01]  /*1fba0*/  IMAD R3, R217, 0x8, R16 ;  /* 0x00000008d9037824 */ /* 0x000fe200078e0210 */
[----:B------:R-:W-:-:S04]  /*1fbb0*/  SHF.L.U32 R12, R218, 0x1f, RZ ;  /* 0x0000001fda0c7819 */ /* 0x000fc800000006ff */
[----:B------:R0:W1:Y:S01]  /*1fbc0*/  SYNCS.PHASECHK.TRANS64.TRYWAIT P2, [R3+URZ+0x38830], R12 ;  /* 0x0388300c030075a7 */ /* 0x000062000804017f */
[----:B------:R-:W-:Y:S05]  /*1fbd0*/  @!P0 BRA `(.L_x_3088) ;  /* 0x0000000000048947 */ /* 0x000fea0003800000 */
[----:B------:R-:W-:Y:S01]  /*1fbe0*/  BPT.TRAP 0x1 ;  /* 0x000000040000795c */ /* 0x000fe20000300000 */
.L_x_3088:
[----:B------:R-:W-:Y:S01]  /*1fbf0*/  IMAD R4, R217, 0xa00, R222 ;  /* 0x00000a00d9047824 */ /* 0x000fe200078e02de */
[----:B------:R-:W-:Y:S01]  /*1fc00*/  BSSY B1, `(.L_x_3089) ;  /* 0x0000006000017945 */ /* 0x000fe20003800000 */
[----:B------:R-:W-:Y:S02]  /*1fc10*/  IMAD.MOV.U32 R5, RZ, RZ, 0x40000040 ;  /* 0x40000040ff057424 */ /* 0x000fe400078e00ff */
[----:B------:R-:W-:Y:S01]  /*1fc20*/  VIADD R152, R4, 0x80 ;  /* 0x0000008004987836 */ /* 0x000fe20000000000 */
[----:B-1----:R-:W-:Y:S06]  /*1fc30*/  @P2 BRA `(.L_x_3090) ;  /* 0x0000000000082947 */ /* 0x002fec0003800000 */
[----:B------:R-:W1:Y:S02]  /*1fc40*/  SYNCS.PHASECHK.TRANS64.TRYWAIT P2, [R3+URZ+0x38830], R12 ;  /* 0x0388300c030075a7 */ /* 0x000e64000804017f */
[----:B-1----:R-:W-:Y:S05]  /*1fc50*/  @!P2 BRA `(.L_x_3091) ;  /* 0x0000013000a0a947 */ /* 0x002fea0003800000 */
.L_x_3090:
[----:B------:R-:W-:Y:S05]  /*1fc60*/  BSYNC B1 ;  /* 0x0000000000017941 */ /* 0x000fea0003800000 */
.L_x_3089:
        /* <DEDUP_REMOVED lines=8> */
[----:B01----:R-:W-:Y:S02]  /*1fcf0*/  VIADD R12, R4, 0x100 ;  /* 0x00000100040c7836 */ /* 0x003fe40000000000 */
        /* <DEDUP_REMOVED lines=868> */
.L_x_3092:
[----:B------:R-:W-:Y:S01]  /*23340*/  SHF.L.U32 R0, R9, 0x1f, RZ ;  /* 0x0000001f09007819 */ /* 0x000fe200000006ff */
[----:B------:R-:W-:-:S04]  /*23350*/  IMAD R9, R10, 0x8, R16 ;  /* 0x000000080a097824 */ /* 0x000fc800078e0210 */
[----:B------:R0:W1:Y:S01]  /*23360*/  SYNCS.PHASECHK.TRANS64.TRYWAIT P2, [R9+URZ+0x38850], R0 ;  /* 0x03885000090075a7 */ /* 0x000062000804017f */
[----:B------:R-:W-:Y:S05]  /*23370*/  @!P0 BRA `(.L_x_3093) ;  /* 0x0000000000048947 */ /* 0x000fea0003800000 */
[----:B------:R-:W-:Y:S01]  /*23380*/  BPT.TRAP 0x1 ;  /* 0x000000040000795c */ /* 0x000fe20000300000 */
.L_x_3093:
[----:B------:R-:W-:Y:S04]  /*23390*/  BSSY B1, `(.L_x_3094) ;  /* 0x0000004000017945 */ /* 0x000fe80003800000 */
[----:B-1----:R-:W-:Y:S05]  /*233a0*/  @P2 BRA `(.L_x_3095) ;  /* 0x0000000000082947 */ /* 0x002fea0003800000 */
[----:B------:R-:W1:Y:S02]  /*233b0*/  SYNCS.PHASECHK.TRANS64.TRYWAIT P2, [R9+URZ+0x38850], R0 ;  /* 0x03885000090075a7 */ /* 0x000e64000804017f */
[----:B-1----:R-:W-:Y:S05]  /*233c0*/  @!P2 BRA `(.L_x_3096) ;  /* 0x000000f800d8a947 */ /* 0x002fea0003800000 */
.L_x_3095:
[----:B------:R-:W-:Y:S05]  /*233d0*/  BSYNC B1 ;  /* 0x0000000000017941 */ /* 0x000fea0003800000 */
.L_x_3094:
        /* <DEDUP_REMOVED lines=18> */
[----:B------:R-:W-:Y:S01]  /*23500*/  IMAD R2, R10, 0xa00, R0 ;  /* 0x00000a000a027824 */ /* 0x000fe200078e0200 */
[----:B------:R-:W-:Y:S01]  /*23510*/  MUFU.TANH R21, R21 ;  /* 0x0000001500157308 */ /* 0x000fe20000002400 */
[----:B------:R-:W-:Y:S01]  /*23520*/  FMUL.FTZ R160, R160, UR38 ;  /* 0x00000026a0a07c20 */ /* 0x000fe20008410000 */
[----:B------:R-:W-:Y:S01]  /*23530*/  FMUL.FTZ R161, R161, UR38 ;  /* 0x00000026a1a17c20 */ /* 0x000fe20008410000 */
[C---:B------:R-:W-:Y:S01]  /*23540*/  VIADD R4, R2.reuse, 0x80 ;  /* 0x0000008002047836 */ /* 0x040fe20000000000 */
[----:B------:R-:W-:Y:S01]  /*23550*/  R2UR UR6, R2 ;  /* 0x00000000020672ca */ /* 0x000fe200000e0000 */
[----:B------:R-:W-:Y:S01]  /*23560*/  FMUL.FTZ R164, R164, UR38 ;  /* 0x00000026a4a47c20 */ /* 0x000fe20008410000 */
[----:B------:R-:W-:Y:S01]  /*23570*/  FMUL.FTZ R165, R165, UR38 ;  /* 0x00000026a5a57c20 */ /* 0x000fe20008410000 */
[----:B------:R-:W-:Y:S01]  /*23580*/  FMUL.FTZ R152, R152, UR38 ;  /* 0x0000002698987c20 */ /* 0x000fe20008410000 */
[----:B------:R-:W-:Y:S01]  /*23590*/  MUFU.TANH R177, R177 ;  /* 0x000000b100b17308 */ /* 0x000fe20000002400 */
[----:B------:R-:W-:Y:S01]  /*235a0*/  FMUL.FTZ R153, R153, UR38 ;  /* 0x0000002699997c20 */ /* 0x000fe20008410000 */
[----:B------:R-:W-:Y:S01]  /*235b0*/  FMUL.FTZ R156, R156, UR38 ;  /* 0x000000269c9c7c20 */ /* 0x000fe20008410000 */
[----:B------:R-:W-:-:S02]  /*235c0*/  IMAD.MOV.U32 R3, RZ, RZ, 0x40000040 ;  /* 0x40000040ff037424 */ /* 0x000fc400078e00ff */
[----:B------:R-:W-:Y:S01]  /*235d0*/  FMUL.FTZ R10, R186, UR38 ;  /* 0x00000026ba0a7c20 */ /* 0x000fe20008410000 */
[----:B------:R-:W-:Y:S01]  /*235e0*/  FMUL.FTZ R12, R187, UR38 ;  /* 0x00000026bb0c7c20 */ /* 0x000fe20008410000 */
[----:B------:R-:W-:Y:S01]  /*235f0*/  FMUL.FTZ R13, R190, UR38 ;  /* 0x00000026be0d7c20 */ /* 0x000fe20008410000 */
[----:B------:R-:W-:Y:S01]  /*23600*/  FMUL.FTZ R170, R170, UR38 ;  /* 0x00000026aaaa7c20 */ /* 0x000fe20008410000 */
[----:B------:R-:W-:Y:S01]  /*23610*/  MUFU.TANH R180, R180 ;  /* 0x000000b400b47308 */ /* 0x000fe20000002400 */
[----:B------:R-:W-:Y:S01]  /*23620*/  HGMMA.64x256x16.F32.BF16 R24, R208, gdesc[UR4].tnspB, R24, gsb0 ;  /* 0x43e00004d0187df0 */ /* 0x000fe20008001818 */
[----:B------:R-:W-:Y:S01]  /*23630*/  R2UR UR6, R4 ;  /* 0x00000000040672ca */ /* 0x000fe200000e0000 */
[----:B------:R-:W-:Y:S01]  /*23640*/  VIADD R4, R2, 0x100 ;  /* 0x0000010002047836 */ /* 0x000fe20000000000 */
[----:B------:R-:W-:Y:S01]  /*23650*/  R2UR UR7, R5 ;  /* 0x00000000050772ca */ /* 0x000fe200000e0000 */
[----:B------:R-:W-:Y:S02]  /*23660*/  IMAD.MOV.U32 R5, RZ, RZ, 0x40000040 ;  /* 0x40000040ff057424 */ /* 0x000fe400078e00ff */
        /* <DEDUP_REMOVED lines=13> */
[----:B------:R-:W-:Y:S01]  /*23740*/  @!P1 IMAD R11, R11, 0x8, R16 ;  /* 0x000000080b0b9824 */ /* 0x000fe200078e0210 */
[----:B------:R-:W-:Y:S01]  /*23750*/  ISETP.GT.AND P2, PT, R8, RZ, PT ;  /* 0x000000ff0800720c */ /* 0x000fe20003f44270 */
[----:B------:R-:W-:-:S02]  /*23760*/  @!P1 VIADD R9, R9, 0x38860 ;  /* 0x0003886009099836 */ /* 0x000fc40000000000 */
[----:B------:R-:W-:Y:S01]  /*23770*/  @!P1 VIADD R11, R11, 0x38840 ;  /* 0x000388400b0b9836 */ /* 0x000fe20000000000 */
[----:B------:R-:W-:Y:S01]  /*23780*/  MUFU.TANH R169, R169 ;  /* 0x000000a900a97308 */ /* 0x000fe20000002400 */
[----:B------:R-:W-:Y:S01]  /*23790*/  VIADD R8, R8, 0xffffffff ;  /* 0xffffffff08087836 */ /* 0x000fe20000000000 */
[----:B------:R-:W-:-:S06]  /*237a0*/  @!P1 PRMT R9, RZ, 0x654, R9 ;  /* 0x00000654ff099816 */ /* 0x000fcc0000000009 */
        /* <DEDUP_REMOVED lines=43> */
[----:B------:R-:W-:Y:S01]  /*23a60*/  MUFU.TANH R4, R4 ;  /* 0x0000000400047308 */ /* 0x000fe20000002400 */
[----:B------:R-:W-:Y:S01]  /*23a70*/  FMUL.FTZ R182, R157, UR38 ;  /* 0x000000269db67c20 */ /* 0x000fe20008410000 */
[----:B------:R-:W-:-:S06]  /*23a80*/  FMUL.FTZ R157, R183, UR38 ;  /* 0x00000026b79d7c20 */ /* 0x000fcc0008410000 */
        /* <DEDUP_REMOVED lines=10> */
[----:B------:R-:W-:Y:S01]  /*23b30*/  FMUL.FTZ R2, R184, UR38 ;  /* 0x00000026b8027c20 */ /* 0x000fe20008410000 */
[----:B------:R-:W-:Y:S01]  /*23b40*/  R2UR UR7, R3 ;  /* 0x00000000030772ca */ /* 0x000fe200000e0000 */
[----:B------:R-:W-:-:S04]  /*23b50*/  FMUL.FTZ R184, R191, UR38 ;  /* 0x00000026bfb87c20 */ /* 0x000fc80008410000 */
[----:B------:R-:W0:Y:S08]  /*23b60*/  MUFU.TANH R2, R2 ;  /* 0x0000000200027308 */ /* 0x000e300000002400 */
[----:B------:R-:W1:Y:S01]  /*23b70*/  MUFU.TANH R184, R184 ;  /* 0x000000b800b87308 */ /* 0x000e620000002400 */
        /* <DEDUP_REMOVED lines=21> */
[----:B0-----:R-:W-:Y:S02]  /*23cd0*/  FMNMX.FTZ R3, R0, R3, !PT ;  /* 0x0000000300037209 */ /* 0x001fe40007810000 */
[----:B------:R-:W-:-:S03]  /*23ce0*/  FMNMX.FTZ R0, R10, R6, !PT ;  /* 0x000000060a007209 */ /* 0x000fc60007810000 */
[----:B------:R-:W0:Y:S01]  /*23cf0*/  SHFL.BFLY PT, R5, R3, 0x1, 0x1f ;  /* 0x0c201f0003057f89 */ /* 0x000e2200000e0000 */
[----:B------:R-:W-:-:S04]  /*23d00*/  FMNMX.FTZ R183, R12, R0, !PT ;  /* 0x000000000cb77209 */ /* 0x000fc80007810000 */
[----:B------:R-:W-:-:S04]  /*23d10*/  FMNMX.FTZ R183, R13, R183, !PT ;  /* 0x000000b70db77209 */ /* 0x000fc80007810000 */
[----:B-1----:R-:W-:-:S04]  /*23d20*/  FMNMX.FTZ R183, R184, R183, !PT ;  /* 0x000000b7b8b77209 */ /* 0x002fc80007810000 */
[----:B------:R-:W-:-:S04]  /*23d30*/  FMNMX.FTZ R183, R176, R183, !PT ;  /* 0x000000b7b0b77209 */ /* 0x000fc80007810000 */
[----:B------:R-:W-:Y:S02]  /*23d40*/  FMNMX.FTZ R183, R178, R183, !PT ;  /* 0x000000b7b2b77209 */ /* 0x000fe40007810000 */
[----:B0-----:R-:W-:Y:S01]  /*23d50*/  FMNMX.FTZ R5, R3, R5, !PT ;  /* 0x0000000503057209 */ /* 0x001fe20007810000 */
[----:B------:R-:W-:-:S04]  /*23d60*/  IMAD.U32 R3, RZ, RZ, UR42 ;  /* 0x0000002aff037e24 */ /* 0x000fc8000f8e00ff */
[----:B------:R-:W-:-:S04]  /*23d70*/  FADD.FTZ R7, -R5, R7 ;  /* 0x0000000705077221 */ /* 0x000fc80000010100 */
[-C--:B------:R-:W-:Y:S01]  /*23d80*/  FMUL.FTZ R0, R7, R3.reuse ;  /* 0x0000000307007220 */ /* 0x080fe20000410000 */
[----:B------:R-:W-:-:S04]  /*23d90*/  FMUL.FTZ R7, R5, R3 ;  /* 0x0000000305077220 */ /* 0x000fc80000410000 */
[--C-:B------:R-:W-:Y:S01]  /*23da0*/  FFMA.FTZ R208, R2, R3, -R7.reuse ;  /* 0x0000000302d07223 */ /* 0x100fe20000010807 */
[----:B------:R-:W-:Y:S01]  /*23db0*/  FMNMX.FTZ R2, R179, R183, !PT ;  /* 0x000000b7b3027209 */ /* 0x000fe20007810000 */
[-CC-:B------:R-:W-:Y:S01]  /*23dc0*/  FFMA.FTZ R4, R4, R3.reuse, -R7.reuse ;  /* 0x0000000304047223 */ /* 0x180fe20000010807 */
[-CC-:B------:R-:W-:Y:S01]  /*23dd0*/  FFMA.FTZ R200, R168, R3.reuse, -R7.reuse ;  /* 0x00000003a8c87223 */ /* 0x180fe20000010807 */
        /* <DEDUP_REMOVED lines=8> */
[-CC-:B------:R-:W-:Y:S01]  /*23e60*/  FFMA.FTZ R206, R180, R3.reuse, -R7.reuse ;  /* 0x00000003b4ce7223 */ /* 0x180fe20000010807 */
[----:B------:R-:W-:Y:S01]  /*23e70*/  FMNMX.FTZ R2, R171, R2, !PT ;  /* 0x00000002ab027209 */ /* 0x000fe20007810000 */
[-CC-:B------:R-:W-:Y:S01]  /*23e80*/  FFMA.FTZ R21, R181, R3.reuse, -R7.reuse ;  /* 0x00000003b5157223 */ /* 0x180fe20000010807 */
[-CC-:B------:R-:W-:Y:S01]  /*23e90*/  FFMA.FTZ R202, R172, R3.reuse, -R7.reuse ;  /* 0x00000003acca7223 */ /* 0x180fe20000010807 */
[----:B------:R-:W-:Y:S01]  /*23ea0*/  FFMA.FTZ R169, R173, R3, -R7 ;  /* 0x00000003ada97223 */ /* 0x000fe20000010807 */
[----:B------:R-:W-:Y:S01]  /*23eb0*/  FMNMX.FTZ R2, R174, R2, !PT ;  /* 0x00000002ae027209 */ /* 0x000fe20007810000 */
[----:B------:R-:W-:Y:S03]  /*23ec0*/  MUFU.EX2 R0, R0 ;  /* 0x0000000000007308 */ /* 0x000fe60000000800 */
[----:B------:R-:W-:-:S04]  /*23ed0*/  FMNMX.FTZ R2, R175, R2, !PT ;  /* 0x00000002af027209 */ /* 0x000fc80007810000 */
[----:B------:R-:W-:Y:S01]  /*23ee0*/  FMNMX.FTZ R2, R162, R2, !PT ;  /* 0x00000002a2027209 */ /* 0x000fe20007810000 */
[----:B------:R-:W0:Y:S03]  /*23ef0*/  MUFU.EX2 R208, R208 ;  /* 0x000000d000d07308 */ /* 0x000e260000000800 */
[----:B------:R-:W-:-:S04]  /*23f00*/  FMNMX.FTZ R2, R163, R2, !PT ;  /* 0x00000002a3027209 */ /* 0x000fc80007810000 */
[----:B------:R-:W-:Y:S01]  /*23f10*/  FMNMX.FTZ R2, R166, R2, !PT ;  /* 0x00000002a6027209 */ /* 0x000fe20007810000 */
[----:B------:R-:W1:Y:S03]  /*23f20*/  MUFU.EX2 R210, R210 ;  /* 0x000000d200d27308 */ /* 0x000e660000000800 */
[----:B------:R-:W-:-:S04]  /*23f30*/  FMNMX.FTZ R2, R167, R2, !PT ;  /* 0x00000002a7027209 */ /* 0x000fc80007810000 */
[----:B------:R-:W-:Y:S01]  /*23f40*/  FMNMX.FTZ R2, R154, R2, !PT ;  /* 0x000000029a027209 */ /* 0x000fe20007810000 */
[----:B------:R-:W2:Y:S01]  /*23f50*/  MUFU.EX2 R186, R186 ;  /* 0x000000ba00ba7308 */ /* 0x000ea20000000800 */
[----:B0-----:R-:W-:Y:S01]  /*23f60*/  FFMA.FTZ R15, R0, R15, R208 ;  /* 0x0000000f000f7223 */ /* 0x001fe200000100d0 */
[----:B------:R-:W-:Y:S02]  /*23f70*/  F2FP.BF16.F32.PACK_AB R208, R183, R208 ;  /* 0x000000d0b7d0723e */ /* 0x000fe400000010ff */
[----:B------:R-:W-:Y:S01]  /*23f80*/  FMNMX.FTZ R2, R155, R2, !PT ;  /* 0x000000029b027209 */ /* 0x000fe20007810000 */
[----:B------:R-:W-:-:S03]  /*23f90*/  FADD.FTZ R15, R183, R15 ;  /* 0x0000000fb70f7221 */ /* 0x000fc60000010000 */
[----:B------:R-:W-:Y:S01]  /*23fa0*/  FMNMX.FTZ R2, R158, R2, !PT ;  /* 0x000000029e027209 */ /* 0x000fe20007810000 */
[----:B------:R-:W0:Y:S01]  /*23fb0*/  MUFU.EX2 R204, R204 ;  /* 0x000000cc00cc7308 */ /* 0x000e220000000800 */
[----:B-1----:R-:W-:Y:S02]  /*23fc0*/  FADD.FTZ R15, R210, R15 ;  /* 0x0000000fd20f7221 */ /* 0x002fe40000010000 */
[----:B------:R-:W-:-:S05]  /*23fd0*/  FMNMX.FTZ R2, R159, R2, !PT ;  /* 0x000000029f027209 */ /* 0x000fca0007810000 */
[----:B------:R-:W1:Y:S01]  /*23fe0*/  SHFL.BFLY PT, R4, R2, 0x2, 0x1f ;  /* 0x0c401f0002047f89 */ /* 0x000e6200000e0000 */
[----:B------:R-:W3:Y:S01]  /*23ff0*/  MUFU.EX2 R20, R20 ;  /* 0x0000001400147308 */ /* 0x000ee20000000800 */
[C---:B--2---:R-:W-:Y:S01]  /*24000*/  FADD.FTZ R15, R186.reuse, R15 ;  /* 0x0000000fba0f7221 */ /* 0x044fe20000010000 */
[----:B------:R-:W-:-:S06]  /*24010*/  F2FP.BF16.F32.PACK_AB R210, R186, R210 ;  /* 0x000000d2bad2723e */ /* 0x000fcc00000010ff */
[----:B------:R-:W2:Y:S01]  /*24020*/  MUFU.EX2 R206, R206 ;  /* 0x000000ce00ce7308 */ /* 0x000ea20000000800 */
[----:B0-----:R-:W-:-:S07]  /*24030*/  FADD.FTZ R15, R204, R15 ;  /* 0x0000000fcc0f7221 */ /* 0x001fce0000010000 */
[----:B------:R-:W0:Y:S01]  /*24040*/  MUFU.EX2 R21, R21 ;  /* 0x0000001500157308 */ /* 0x000e220000000800 */
[C---:B---3--:R-:W-:Y:S01]  /*24050*/  FADD.FTZ R15, R20.reuse, R15 ;  /* 0x0000000f140f7221 */ /* 0x048fe20000010000 */
[----:B------:R-:W-:Y:S02]  /*24060*/  F2FP.BF16.F32.PACK_AB R204, R20, R204 ;  /* 0x000000cc14cc723e */ /* 0x000fe400000010ff */
[----:B-1----:R-:W-:-:S04]  /*24070*/  FMNMX.FTZ R2, R2, R4, !PT ;  /* 0x0000000402027209 */ /* 0x002fc80007810000 */
[----:B------:R-:W1:Y:S01]  /*24080*/  MUFU.EX2 R200, R200 ;  /* 0x000000c800c87308 */ /* 0x000e620000000800 */
[----:B--2---:R-:W-:Y:S01]  /*24090*/  FADD.FTZ R15, R206, R15 ;  /* 0x0000000fce0f7221 */ /* 0x004fe20000010000 */
[----:B------:R-:W2:Y:S06]  /*240a0*/  SHFL.BFLY PT, R4, R2, 0x1, 0x1f ;  /* 0x0c201f0002047f89 */ /* 0x000eac00000e0000 */
[----:B------:R-:W3:Y:S01]  /*240b0*/  MUFU.EX2 R168, R168 ;  /* 0x000000a800a87308 */ /* 0x000ee20000000800 */
[C---:B0-----:R-:W-:Y:S01]  /*240c0*/  FADD.FTZ R15, R21.reuse, R15 ;  /* 0x0000000f150f7221 */ /* 0x041fe20000010000 */
[----:B------:R-:W-:Y:S01]  /*240d0*/  F2FP.BF16.F32.PACK_AB R206, R21, R206 ;  /* 0x000000ce15ce723e */ /* 0x000fe200000010ff */
[----:B------:R-:W-:-:S02]  /*240e0*/  WARPGROUP.DEPBAR.LE gsb0, 0x0 ;  /* 0x00008000000079c5 */ /* 0x000fc40000010000 */
[----:B------:R-:W-:Y:S01]  /*240f0*/  WARPGROUP.ARRIVE ;  /* 0x00000000000079c5 */ /* 0x000fe20000000000 */
[-CC-:B------:R-:W-:Y:S01]  /*24100*/  FFMA.FTZ R196, R160, R3.reuse, -R7.reuse ;  /* 0x00000003a0c47223 */ /* 0x180fe20000010807 */
[-CC-:B------:R-:W-:Y:S01]  /*24110*/  FFMA.FTZ R160, R161, R3.reuse, -R7.reuse ;  /* 0x00000003a1a07223 */ /* 0x180fe20000010807 */
[-CC-:B------:R-:W-:Y:S01]  /*24120*/  FFMA.FTZ R198, R164, R3.reuse, -R7.reuse ;  /* 0x00000003a4c67223 */ /* 0x180fe20000010807 */
[----:B------:R-:W-:Y:S01]  /*24130*/  FFMA.FTZ R161, R165, R3, -R7 ;  /* 0x00000003a5a17223 */ /* 0x000fe20000010807 */
[----:B------:R-:W0:Y:S01]  /*24140*/  MUFU.EX2 R202, R202 ;  /* 0x000000ca00ca7308 */ /* 0x000e220000000800 */
[----:B------:R-:W-:Y:S01]  /*24150*/  HGMMA.64x256x16.F32.BF16 R24, R192, gdesc[UR4].tnspB, R24, gsb0 ;  /* 0x43e00004c0187df0 */ /* 0x000fe20008001818 */
[----:B-1----:R-:W-:Y:S01]  /*24160*/  FADD.FTZ R15, R200, R15 ;  /* 0x0000000fc80f7221 */ /* 0x002fe20000010000 */
[----:B---3--:R-:W-:-:S03]  /*24170*/  F2FP.BF16.F32.PACK_AB R200, R168, R200 ;  /* 0x000000c8a8c8723e */ /* 0x008fc600000010ff */
[----:B------:R-:W-:Y:S01]  /*24180*/  FADD.FTZ R15, R168, R15 ;  /* 0x0000000fa80f7221 */ /* 0x000fe20000010000 */
[----:B--2---:R-:W-:Y:S01]  /*24190*/  FMNMX.FTZ R4, R2, R4, !PT ;  /* 0x0000000402047209 */ /* 0x004fe20007810000 */
[----:B------:R-:W1:Y:S04]  /*241a0*/  MUFU.EX2 R169, R169 ;  /* 0x000000a900a97308 */ /* 0x000e680000000800 */
[----:B------:R-:W-:-:S04]  /*241b0*/  FADD.FTZ R2, -R4, R6 ;  /* 0x0000000604027221 */ /* 0x000fc80000010100 */
[----:B------:R-:W-:Y:S01]  /*241c0*/  FMUL.FTZ R2, R2, R3 ;  /* 0x0000000302027220 */ /* 0x000fe20000410000 */
[----:B------:R-:W2:Y:S01]  /*241d0*/  MUFU.EX2 R196, R196 ;  /* 0x000000c400c47308 */ /* 0x000ea20000000800 */
[----:B0-----:R-:W-:-:S07]  /*241e0*/  FADD.FTZ R15, R202, R15 ;  /* 0x0000000fca0f7221 */ /* 0x001fce0000010000 */
[----:B------:R-:W-:Y:S01]  /*241f0*/  MUFU.EX2 R2, R2 ;  /* 0x0000000200027308 */ /* 0x000fe20000000800 */
[C---:B-1----:R-:W-:Y:S01]  /*24200*/  FADD.FTZ R15, R169.reuse, R15 ;  /* 0x0000000fa90f7221 */ /* 0x042fe20000010000 */
[----:B------:R-:W-:-:S06]  /*24210*/  F2FP.BF16.F32.PACK_AB R202, R169, R202 ;  /* 0x000000caa9ca723e */ /* 0x000fcc00000010ff */
[----:B------:R-:W0:Y:S01]  /*24220*/  MUFU.EX2 R160, R160 ;  /* 0x000000a000a07308 */ /* 0x000e220000000800 */
[----:B--2---:R-:W-:-:S07]  /*24230*/  FADD.FTZ R15, R196, R15 ;  /* 0x0000000fc40f7221 */ /* 0x004fce0000010000 */
[----:B------:R-:W1:Y:S08]  /*24240*/  MUFU.EX2 R198, R198 ;  /* 0x000000c600c67308 */ /* 0x000e700000000800 */
[----:B------:R-:W2:Y:S01]  /*24250*/  MUFU.EX2 R161, R161 ;  /* 0x000000a100a17308 */ /* 0x000ea20000000800 */
[C---:B0-----:R-:W-:Y:S01]  /*24260*/  FADD.FTZ R15, R160.reuse, R15 ;  /* 0x0000000fa00f7221 */ /* 0x041fe20000010000 */
[----:B------:R-:W-:-:S03]  /*24270*/  F2FP.BF16.F32.PACK_AB R196, R160, R196 ;  /* 0x000000c4a0c4723e */ /* 0x000fc600000010ff */
[----:B-1----:R-:W-:-:S04]  /*24280*/  FADD.FTZ R15, R198, R15 ;  /* 0x0000000fc60f7221 */ /* 0x002fc80000010000 */
[C---:B--2---:R-:W-:Y:S01]  /*24290*/  FADD.FTZ R15, R161.reuse, R15 ;  /* 0x0000000fa10f7221 */ /* 0x044fe20000010000 */
[----:B------:R-:W-:Y:S01]  /*242a0*/  F2FP.BF16.F32.PACK_AB R198, R161, R198 ;  /* 0x000000c6a1c6723e */ /* 0x000fe200000010ff */
[----:B------:R-:W-:Y:S02]  /*242b0*/  WARPGROUP.DEPBAR.LE gsb0, 0x0 ;  /* 0x00008000000079c5 */ /* 0x000fe40000010000 */
[-CC-:B------:R-:W-:Y:S01]  /*242c0*/  FFMA.FTZ R192, R152, R3.reuse, -R7.reuse ;  /* 0x0000000398c07223 */ /* 0x180fe20000010807 */
[-CC-:B------:R-:W-:Y:S01]  /*242d0*/  FFMA.FTZ R152, R153, R3.reuse, -R7.reuse ;  /* 0x0000000399987223 */ /* 0x180fe20000010807 */
[-CC-:B------:R-:W-:Y:S01]  /*242e0*/  FFMA.FTZ R194, R156, R3.reuse, -R7.reuse ;  /* 0x000000039cc27223 */ /* 0x180fe20000010807 */
[----:B------:R-:W-:-:S03]  /*242f0*/  FFMA.FTZ R7, R182, R3, -R7 ;  /* 0x00000003b6077223 */ /* 0x000fc60000010807 */
[----:B------:R-:W0:Y:S08]  /*24300*/  MUFU.EX2 R192, R192 ;  /* 0x000000c000c07308 */ /* 0x000e300000000800 */
[----:B------:R1:W-:Y:S08]  /*24310*/  MUFU.EX2 R6, R7 ;  /* 0x0000000700067308 */ /* 0x0003f00000000800 */
[----:B------:R-:W-:Y:S01]  /*24320*/  MUFU.EX2 R152, R152 ;  /* 0x0000009800987308 */ /* 0x000fe20000000800 */
[----:B-1----:R-:W-:Y:S01]  /*24330*/  FMUL.FTZ R7, R4, R3 ;  /* 0x0000000304077220 */ /* 0x002fe20000410000 */
[----:B0-----:R-:W-:-:S03]  /*24340*/  FADD.FTZ R15, R192, R15 ;  /* 0x0000000fc00f7221 */ /* 0x001fc60000010000 */
        /* <DEDUP_REMOVED lines=13> */
[-C--:B------:R-:W-:Y:S01]  /*24420*/  FFMA.FTZ R197, R162, R3.reuse, -R7 ;  /* 0x00000003a2c57223 */ /* 0x080fe20000010807 */
[----:B------:R-:W1:Y:S01]  /*24430*/  MUFU.EX2 R10, R10 ;  /* 0x0000000a000a7308 */ /* 0x000e620000000800 */
[----:B------:R-:W-:Y:S01]  /*24440*/  @!P1 PRMT R157, RZ, 0x654, R11 ;  /* 0x00000654ff9d9816 */ /* 0x000fe2000000000b */
[-CC-:B------:R-:W-:Y:S01]  /*24450*/  FFMA.FTZ R163, R163, R3.reuse, -R7.reuse ;  /* 0x00000003a3a37223 */ /* 0x180fe20000010807 */
[-CC-:B------:R-:W-:Y:S01]  /*24460*/  FFMA.FTZ R199, R166, R3.reuse, -R7.reuse ;  /* 0x00000003a6c77223 */ /* 0x180fe20000010807 */
[-CC-:B------:R-:W-:Y:S01]  /*24470*/  FFMA.FTZ R167, R167, R3.reuse, -R7.reuse ;  /* 0x00000003a7a77223 */ /* 0x180fe20000010807 */
[----:B------:R-:W-:Y:S01]  /*24480*/  @!P1 SYNCS.ARRIVE.TRANS64.RED.A1T0 RZ, [R157+URZ], RZ ;  /* 0x000000ff9dff99a7 */ /* 0x000fe2000810043f */
[-CC-:B------:R-:W-:Y:S01]  /*24490*/  FFMA.FTZ R193, R154, R3.reuse, -R7.reuse ;  /* 0x000000039ac17223 */ /* 0x180fe20000010807 */
[-C--:B------:R-:W-:Y:S01]  /*244a0*/  FFMA.FTZ R155, R155, R3.reuse, -R7 ;  /* 0x000000039b9b7223 */ /* 0x080fe20000010807 */
[----:B------:R-:W2:Y:S01]  /*244b0*/  MUFU.EX2 R211, R211 ;  /* 0x000000d300d37308 */ /* 0x000ea20000000800 */
[----:B0-----:R-:W-:Y:S01]  /*244c0*/  FFMA.FTZ R14, R2, R14, R209 ;  /* 0x0000000e020e7223 */ /* 0x001fe200000100d1 */
[-CC-:B------:R-:W-:Y:S01]  /*244d0*/  FFMA.FTZ R158, R158, R3.reuse, -R7.reuse ;  /* 0x000000039e9e7223 */ /* 0x180fe20000010807 */
[----:B------:R-:W-:Y:S01]  /*244e0*/  FFMA.FTZ R159, R159, R3, -R7 ;  /* 0x000000039f9f7223 */ /* 0x000fe20000010807 */
[C---:B------:R-:W-:Y:S01]  /*244f0*/  FADD.FTZ R15, R152.reuse, R15 ;  /* 0x0000000f980f7221 */ /* 0x040fe20000010000 */
[----:B------:R0:W-:Y:S01]  /*24500*/  @!P1 SYNCS.ARRIVE.TRANS64.RED.A1T0 RZ, [R9+URZ], RZ ;  /* 0x000000ff09ff99a7 */ /* 0x0001e2000810043f */
[----:B------:R-:W-:-:S02]  /*24510*/  F2FP.BF16.F32.PACK_AB R192, R152, R192 ;  /* 0x000000c098c0723e */ /* 0x000fc400000010ff */
[----:B------:R-:W3:Y:S01]  /*24520*/  MUFU.EX2 R156, R156 ;  /* 0x0000009c009c7308 */ /* 0x000ee20000000800 */
[C---:B-1----:R-:W-:Y:S01]  /*24530*/  FADD.FTZ R14, R10.reuse, R14 ;  /* 0x0000000e0a0e7221 */ /* 0x042fe20000010000 */
[----:B------:R-:W-:Y:S01]  /*24540*/  F2FP.BF16.F32.PACK_AB R209, R10, R209 ;  /* 0x000000d10ad1723e */ /* 0x000fe200000010ff */
[----:B------:R-:W-:-:S05]  /*24550*/  IMAD.MOV.U32 R10, RZ, RZ, R217 ;  /* 0x000000ffff0a7224 */ /* 0x000fca00078e00d9 */
[----:B------:R-:W1:Y:S01]  /*24560*/  MUFU.EX2 R205, R205 ;  /* 0x000000cd00cd7308 */ /* 0x000e620000000800 */
[----:B--2---:R-:W-:-:S07]  /*24570*/  FADD.FTZ R14, R211, R14 ;  /* 0x0000000ed30e7221 */ /* 0x004fce0000010000 */
[----:B------:R-:W2:Y:S01]  /*24580*/  MUFU.EX2 R12, R12 ;  /* 0x0000000c000c7308 */ /* 0x000ea20000000800 */
[C---:B---3--:R-:W-:Y:S01]  /*24590*/  FADD.FTZ R14, R156.reuse, R14 ;  /* 0x0000000e9c0e7221 */ /* 0x048fe20000010000 */
[----:B------:R-:W-:-:S06]  /*245a0*/  F2FP.BF16.F32.PACK_AB R211, R156, R211 ;  /* 0x000000d39cd3723e */ /* 0x000fcc00000010ff */
        /* <DEDUP_REMOVED lines=16> */
[----:B-1----:R-:W-:-:S07]  /*246b0*/  FADD.FTZ R14, R203, R14 ;  /* 0x0000000ecb0e7221 */ /* 0x002fce0000010000 */
[----:B0-----:R-:W0:Y:S01]  /*246c0*/  MUFU.EX2 R9, R163 ;  /* 0x000000a300097308 */ /* 0x001e220000000800 */
[C---:B--2---:R-:W-:Y:S01]  /*246d0*/  FADD.FTZ R14, R11.reuse, R14 ;  /* 0x0000000e0b0e7221 */ /* 0x044fe20000010000 */
[----:B------:R-:W-:-:S06]  /*246e0*/  F2FP.BF16.F32.PACK_AB R203, R11, R203 ;  /* 0x000000cb0bcb723e */ /* 0x000fcc00000010ff */
        /* <DEDUP_REMOVED lines=10> */
[----:B------:R-:W-:Y:S01]  /*24790*/  F2FP.BF16.F32.PACK_AB R199, R7, R199 ;  /* 0x000000c707c7723e */ /* 0x000fe200000010ff */
[----:B------:R-:W-:-:S05]  /*247a0*/  IMAD.MOV.U32 R7, RZ, RZ, R5 ;  /* 0x000000ffff077224 */ /* 0x000fca00078e0005 */
[----:B------:R-:W2:Y:S01]  /*247b0*/  MUFU.EX2 R194, R194 ;  /* 0x000000c200c27308 */ /* 0x000ea20000000800 */
[----:B0-----:R-:W-:-:S07]  /*247c0*/  FADD.FTZ R14, R193, R14 ;  /* 0x0000000ec10e7221 */ /* 0x001fce0000010000 */
        /* <DEDUP_REMOVED lines=12> */
.L_x_3086:
[----:B------:R-:W-:Y:S05]  /*24890*/  BSYNC B0 ;  /* 0x0000000000007941 */ /* 0x000fea0003800000 */
.L_x_3085:
        /* <DEDUP_REMOVED lines=131> */
.L_x_3098:
[----:B------:R-:W-:Y:S01]  /*250d0*/  IMAD R0, R217, 0x8, R16 ;  /* 0x00000008d9007824 */ /* 0x000fe200078e0210 */
[----:B------:R-:W-:-:S04]  /*250e0*/  SHF.L.U32 R7, R218, 0x1f, RZ ;  /* 0x0000001fda077819 */ /* 0x000fc800000006ff */
[----:B------:R0:W1:Y:S01]  /*250f0*/  SYNCS.PHASECHK.TRANS64.TRYWAIT P2, [R0+URZ+0x38850], R7 ;  /* 0x03885007000075a7 */ /* 0x000062000804017f */
[----:B------:R-:W-:Y:S05]  /*25100*/  @!P0 BRA `(.L_x_3099) ;  /* 0x0000000000048947 */ /* 0x000fea0003800000 */
[----:B------:R-:W-:Y:S01]  /*25110*/  BPT.TRAP 0x1 ;  /* 0x000000040000795c */ /* 0x000fe20000300000 */
.L_x_3099:
        /* <DEDUP_REMOVED lines=9> */
.L_x_3101:
[----:B------:R-:W-:Y:S05]  /*251b0*/  BSYNC B0 ;  /* 0x0000000000007941 */ /* 0x000fea0003800000 */
.L_x_3100:
        /* <DEDUP_REMOVED lines=9> */
[----:B------:R-:W-:-:S04]  /*25250*/  ISETP.NE.AND P2, PT, R217, 0x2, PT ;  /* 0x00000002d900780c */ /* 0x000fc80003f45270 */
[----:B------:R-:W-:Y:S02]  /*25260*/  SEL R11, RZ, 0x1, P2 ;  /* 0x00000001ff0b7807 */ /* 0x000fe40001000000 */
[----:B------:R-:W-:Y:S02]  /*25270*/  SEL R217, R217, RZ, P2 ;  /* 0x000000ffd9d97207 */ /* 0x000fe40001000000 */
[----:B------:R-:W-:Y:S01]  /*25280*/  LOP3.LUT R218, R218, R11, RZ, 0x3c, !PT ;  /* 0x0000000bdada7212 */ /* 0x000fe200078e3cff */
[----:B------:R-:W-:Y:S02]  /*25290*/  @!P1 VIADD R11, R0, 0x38860 ;  /* 0x00038860000b9836 */ /* 0x000fe40000000000 */
[----:B------:R-:W-:Y:S01]  /*252a0*/  HGMMA.64x256x16.F32.BF16 R24, R208, gdesc[UR4].tnspB, R24, gsb0 ;  /* 0x43e00004d0187df0 */ /* 0x000fe20008001818 */
[----:B------:R-:W-:Y:S01]  /*252b0*/  R2UR UR6, R6 ;  /* 0x00000000060672ca */ /* 0x000fe200000e0000 */
[----:B------:R-:W-:Y:S01]  /*252c0*/  VIADD R6, R2, 0x100 ;  /* 0x0000010002067836 */ /* 0x000fe20000000000 */
[----:B------:R-:W-:Y:S01]  /*252d0*/  R2UR UR7, R7 ;  /* 0x00000000070772ca */ /* 0x000fe200000e0000 */
[----:B------:R-:W-:Y:S01]  /*252e0*/  IMAD.MOV.U32 R7, RZ, RZ, 0x40000040 ;  /* 0x40000040ff077424 */ /* 0x000fe200078e00ff */
[----:B------:R-:W-:Y:S01]  /*252f0*/  @!P1 PRMT R11, RZ, 0x654, R11 ;  /* 0x00000654ff0b9816 */ /* 0x000fe2000000000b */
[----:B------:R-:W-:Y:S01]  /*25300*/  IMAD.MOV.U32 R0, RZ, RZ, -0x800000 ;  /* 0xff800000ff007424 */ /* 0x000fe200078e00ff */
[----:B------:R-:W-:-:S02]  /*25310*/  WARPGROUP.DEPBAR.LE gsb0, 0x0 ;  /* 0x00008000000079c5 */ /* 0x000fc40000010000 */
[----:B------:R-:W-:-:S15]  /*25320*/  WARPGROUP.ARRIVE ;  /* 0x00000000000079c5 */ /* 0x000fde0000000000 */
[----:B------:R-:W-:-:S04]  /*25330*/  NOP ;  /* 0x0000000000007918 */ /* 0x000fc80000000000 */
[----:B------:R-:W-:Y:S01]  /*25340*/  HGMMA.64x256x16.F32.BF16 R24, R204, gdesc[UR4].tnspB, R24, gsb0 ;  /* 0x43e00004cc187df0 */ /* 0x000fe20008001818 */
[----:B------:R-:W-:Y:S01]  /*25350*/  R2UR UR6, R6 ;  /* 0x00000000060672ca */ /* 0x000fe200000e0000 */
[----:B------:R-:W-:Y:S01]  /*25360*/  VIADD R6, R2, 0x180 ;  /* 0x0000018002067836 */ /* 0x000fe20000000000 */
[----:B------:R-:W-:Y:S01]  /*25370*/  R2UR UR7, R7 ;  /* 0x00000000070772ca */ /* 0x000fe200000e0000 */
[----:B------:R-:W-:Y:S02]  /*25380*/  IMAD.MOV.U32 R7, RZ, RZ, 0x40000040 ;  /* 0x40000040ff077424 */ /* 0x000fe400078e00ff */
[----:B--2---:R-:W-:-:S05]  /*25390*/  VIADD R16, R16, 0x1 ;  /* 0x0000000110107836 */ /* 0x004fca0000000000 */
[----:B------:R-:W-:Y:S01]  /*253a0*/  STL [R1+0x68], R16 ;  /* 0x0000681001007387 */ /* 0x000fe20000100800 */
[----:B------:R-:W-:Y:S02]  /*253b0*/  WARPGROUP.DEPBAR.LE gsb0, 0x0 ;  /* 0x00008000000079c5 */ /* 0x000fe40000010000 */
[----:B------:R-:W-:-:S14]  /*253c0*/  WARPGROUP.ARRIVE ;  /* 0x00000000000079c5 */ /* 0x000fdc0000000000 */
[----:B------:R-:W-:Y:S01]  /*253d0*/  HGMMA.64x256x16.F32.BF16 R24, R200, gdesc[UR4].tnspB, R24, gsb0 ;  /* 0x43e00004c8187df0 */ /* 0x000fe20008001818 */
[----:B------:R-:W-:Y:S01]  /*253e0*/  R2UR UR6, R6 ;  /* 0x00000000060672ca */ /* 0x000fe200000e0000 */
[----:B------:R-:W-:Y:S01]  /*253f0*/  VIADD R6, R2, 0x200 ;  /* 0x0000020002067836 */ /* 0x000fe20000000000 */
[----:B------:R-:W-:Y:S01]  /*25400*/  R2UR UR7, R7 ;  /* 0x00000000070772ca */ /* 0x000fe200000e0000 */
[----:B------:R-:W-:Y:S01]  /*25410*/  IMAD.MOV.U32 R7, RZ, RZ, 0x40000040 ;  /* 0x40000040ff077424 */ /* 0x000fe200078e00ff */
[----:B------:R-:W0:Y:S02]  /*25420*/  SHFL.BFLY PT, R2, R15, 0x2, 0x1f ;  /* 0x0c401f000f027f89 */ /* 0x000e2400000e0000 */
[----:B0-----:R-:W-:Y:S01]  /*25430*/  FADD.FTZ R2, R2, R15 ;  /* 0x0000000f02027221 */ /* 0x001fe20000010000 */
[----:B------:R-:W-:Y:S02]  /*25440*/  WARPGROUP.DEPBAR.LE gsb0, 0x0 ;  /* 0x00008000000079c5 */ /* 0x000fe40000010000 */
[----:B------:R-:W-:-:S15]  /*25450*/  WARPGROUP.ARRIVE ;  /* 0x00000000000079c5 */ /* 0x000fde0000000000 */
[----:B------:R-:W-:-:S03]  /*25460*/  NOP ;  /* 0x0000000000007918 */ /* 0x000fc60000000000 */
[----:B------:R-:W-:Y:S01]  /*25470*/  HGMMA.64x256x16.F32.BF16 R24, R196, gdesc[UR4].tnspB, R24, gsb0 ;  /* 0x43e00004c4187df0 */ /* 0x000fe20008001818 */
[----:B------:R-:W-:Y:S02]  /*25480*/  R2UR UR6, R6 ;  /* 0x00000000060672ca */ /* 0x000fe400000e0000 */
[----:B------:R-:W-:Y:S02]  /*25490*/  R2UR UR7, R7 ;  /* 0x00000000070772ca */ /* 0x000fe400000e0000 */
[----:B------:R-:W0:Y:S02]  /*254a0*/  SHFL.BFLY PT, R7, R14, 0x2, 0x1f ;  /* 0x0c401f000e077f89 */ /* 0x000e2400000e0000 */
[----:B0-----:R-:W-:Y:S02]  /*254b0*/  FADD.FTZ R6, R7, R14 ;  /* 0x0000000e07067221 */ /* 0x001fe40000010000 */
[----:B------:R-:W0:Y:S04]  /*254c0*/  SHFL.BFLY PT, R7, R2, 0x1, 0x1f ;  /* 0x0c201f0002077f89 */ /* 0x000e2800000e0000 */
[----:B------:R-:W1:Y:S01]  /*254d0*/  SHFL.BFLY PT, R9, R6, 0x1, 0x1f ;  /* 0x0c201f0006097f89 */ /* 0x000e6200000e0000 */
[----:B0-----:R-:W-:Y:S01]  /*254e0*/  FADD.FTZ R12, R2, R7 ;  /* 0x00000007020c7221 */ /* 0x001fe20000010000 */
[----:B------:R-:W-:-:S02]  /*254f0*/  IMAD.MOV.U32 R7, RZ, RZ, RZ ;  /* 0x000000ffff077224 */ /* 0x000fc400078e00ff */
[----:B------:R-:W-:Y:S02]  /*25500*/  IMAD.MOV.U32 R2, RZ, RZ, RZ ;  /* 0x000000ffff027224 */ /* 0x000fe400078e00ff */
        /* <DEDUP_REMOVED lines=8> */
[----:B------:R-:W2:Y:S01]  /*25590*/  @P0 MUFU.RCP R7, R12 ;  /* 0x0000000c00070308 */ /* 0x000ea20000001000 */
[----:B0-----:R-:W-:-:S04]  /*255a0*/  @P0 FMUL.FTZ R9, R9, 0.69314718246459960938 ;  /* 0x3f31721809090820 */ /* 0x001fc80000410000 */
[----:B------:R-:W-:Y:S01]  /*255b0*/  @P0 FFMA.FTZ R6, R8, R5, R9 ;  /* 0x0000000508060223 */ /* 0x000fe20000010009 */
[----:B------:R-:W-:Y:S02]  /*255c0*/  PLOP3.LUT P0, PT, PT, PT, PT, 0x8, 0x0 ;  /* 0x000000000000781c */ /* 0x000fe40003f0e170 */
[----:B------:R-:W0:Y:S01]  /*255d0*/  @P3 MUFU.RCP R2, R13 ;  /* 0x0000000d00023308 */ /* 0x000e220000001000 */
[----:B-1----:R-:W-:-:S04]  /*255e0*/  @P3 FMUL.FTZ R3, R10, 0.69314718246459960938 ;  /* 0x3f3172180a033820 */ /* 0x002fc80000410000 */
[----:B------:R-:W-:Y:S01]  /*255f0*/  @P3 FFMA.FTZ R0, R14, R4, R3 ;  /* 0x000000040e003223 */ /* 0x000fe20000010003 */
[----:B------:R-:W-:Y:S02]  /*25600*/  WARPGROUP.DEPBAR.LE gsb0, 0x0 ;  /* 0x00008000000079c5 */ /* 0x000fe40000010000 */
[----:B------:R-:W-:-:S06]  /*25610*/  WARPGROUP.ARRIVE ;  /* 0x00000000000079c5 */ /* 0x000fcc0000000000 */
[----:B------:R-:W-:Y:S03]  /*25620*/  HGMMA.64x256x16.F32.BF16 R24, R192, gdesc[UR4].tnspB, R24, gsb0 ;  /* 0x43e00004c0187df0 */ /* 0x000fe60008001818 */
[----:B------:R-:W-:Y:S02]  /*25630*/  WARPGROUP.DEPBAR.LE gsb0, 0x0 ;  /* 0x00008000000079c5 */ /* 0x000fe40000010000 */
[-C--:B--2---:R-:W-:Y:S01]  /*25640*/  FMUL.FTZ R8, R24, R7.reuse ;  /* 0x0000000718087220 */ /* 0x084fe20000410000 */
        /* <DEDUP_REMOVED lines=64> */
[-C--:B0-----:R-:W-:Y:S01]  /*25a50*/  FMUL.FTZ R15, R47, R2.reuse ;  /* 0x000000022f0f7220 */ /* 0x081fe20000410000 */
        /* <DEDUP_REMOVED lines=63> */
.L_x_2985:
        /* <DEDUP_REMOVED lines=9> */
[----:B------:R-:W2:Y:S01]  /*25ee0*/  LDL R2, [R1+0x94] ;  /* 0x0000940001027983 */ /* 0x000ea20000100800 */
[----:B------:R-:W-:Y:S01]  /*25ef0*/  F2FP.BF16.F32.PACK_AB R8, R25, R8 ;  /* 0x000000081908723e */ /* 0x000fe200000010ff */
[----:B------:R-:W-:Y:S01]  /*25f00*/  ULDC.64 UR4, c[0x0][0xc00] ;  /* 0x0003000000047ab9 */ /* 0x000fe20000000a00 */
[----:B------:R-:W-:Y:S01]  /*25f10*/  F2FP.BF16.F32.PACK_AB R9, R27, R9 ;  /* 0x000000091b09723e */ /* 0x000fe200000010ff */
[----:B------:R-:W3:Y:S01]  /*25f20*/  S2R R81, SR_SWINHI ;  /* 0x0000000000517919 */ /* 0x000ee20000002f00 */
[----:B------:R-:W-:Y:S01]  /*25f30*/  F2FP.BF16.F32.PACK_AB R10, R29, R10 ;  /* 0x0000000a1d0a723e */ /* 0x000fe200000010ff */
[----:B------:R-:W-:Y:S01]  /*25f40*/  ULDC.64 UR6, c[0x0][0x208] ;  /* 0x0000820000067ab9 */ /* 0x000fe20000000a00 */
        /* <DEDUP_REMOVED lines=15> */
[----:B------:R-:W-:Y:S02]  /*26040*/  MOV R20, R16 ;  /* 0x0000001000147202 */ /* 0x000fe40000000f00 */
[----:B---3--:R-:W-:Y:S02]  /*26050*/  MOV R21, R81 ;  /* 0x0000005100157202 */ /* 0x008fe40000000f00 */
[----:B------:R-:W-:Y:S02]  /*26060*/  F2FP.BF16.F32.PACK_AB R146, R149, R148 ;  /* 0x000000949592723e */ /* 0x000fe400000010ff */
[----:B------:R-:W-:Y:S01]  /*26070*/  F2FP.BF16.F32.PACK_AB R147, R151, R150 ;  /* 0x000000969793723e */ /* 0x000fe200000010ff */
[----:B------:R-:W-:Y:S01]  /*26080*/  BAR.SYNC.DEFER_BLOCKING 0x1, 0x100 ;  /* 0x0044000000007b1d */ /* 0x000fe20000010000 */
[----:B--2---:R-:W-:-:S03]  /*26090*/  IMAD.WIDE R122, R2, 0x2, R20 ;  /* 0x00000002027a7825 */ /* 0x004fc600078e0214 */
[C---:B------:R-:W-:Y:S02]  /*260a0*/  IADD3 R89, P1, R122.reuse, 0x20, RZ ;  /* 0x000000207a597810 */ /* 0x040fe40007f3e0ff */
[----:B------:R-:W-:Y:S02]  /*260b0*/  IADD3 R101, P3, R122, 0x4000, RZ ;  /* 0x000040007a657810 */ /* 0x000fe40007f7e0ff */
[----:B------:R-:W-:Y:S02]  /*260c0*/  LOP3.LUT R88, R89, 0x380, RZ, 0xc0, !PT ;  /* 0x0000038059587812 */ /* 0x000fe400078ec0ff */
[----:B------:R-:W-:Y:S02]  /*260d0*/  LOP3.LUT R100, R101, 0x380, RZ, 0xc0, !PT ;  /* 0x0000038065647812 */ /* 0x000fe400078ec0ff */
[----:B------:R-:W-:Y:S02]  /*260e0*/  SHF.R.U64 R88, R88, 0x3, RZ ;  /* 0x0000000358587819 */ /* 0x000fe400000012ff */
[----:B------:R-:W-:-:S02]  /*260f0*/  IADD3 R93, P0, R122, 0x40, RZ ;  /* 0x000000407a5d7810 */ /* 0x000fc40007f1e0ff */
[----:B------:R-:W-:Y:S01]  /*26100*/  LOP3.LUT R88, R88, R89, RZ, 0x3c, !PT ;  /* 0x0000005958587212 */ /* 0x000fe200078e3cff */
[----:B------:R-:W-:Y:S01]  /*26110*/  IMAD.X R89, RZ, RZ, R123, P1 ;  /* 0x000000ffff597224 */ /* 0x000fe200008e067b */
[C---:B------:R-:W-:Y:S02]  /*26120*/  IADD3 R97, P4, R122.reuse, 0x60, RZ ;  /* 0x000000607a617810 */ /* 0x040fe40007f9e0ff */
[C---:B------:R-:W-:Y:S02]  /*26130*/  IADD3 R105, P6, R122.reuse, 0x4020, RZ ;  /* 0x000040207a697810 */ /* 0x040fe40007fde0ff */
[C---:B------:R-:W-:Y:S02]  /*26140*/  IADD3 R107, P5, R122.reuse, 0x4040, RZ ;  /* 0x000040407a6b7810 */ /* 0x040fe40007fbe0ff */
[C---:B------:R-:W-:Y:S02]  /*26150*/  IADD3 R108, P2, R122.reuse, 0x4060, RZ ;  /* 0x000040607a6c7810 */ /* 0x040fe40007f5e0ff */
[----:B------:R-:W-:-:S02]  /*26160*/  IADD3 R110, P1, R122, 0x8000, RZ ;  /* 0x000080007a6e7810 */ /* 0x000fc40007f3e0ff */
[----:B------:R-:W-:Y:S02]  /*26170*/  SHF.R.U64 R100, R100, 0x3, RZ ;  /* 0x0000000364647819 */ /* 0x000fe400000012ff */
[----:B------:R-:W-:Y:S02]  /*26180*/  LOP3.LUT R92, R93, 0x380, RZ, 0xc0, !PT ;  /* 0x000003805d5c7812 */ /* 0x000fe400078ec0ff */
[----:B------:R-:W-:Y:S02]  /*26190*/  LOP3.LUT R96, R97, 0x380, RZ, 0xc0, !PT ;  /* 0x0000038061607812 */ /* 0x000fe400078ec0ff */
[----:B------:R-:W-:Y:S02]  /*261a0*/  LOP3.LUT R104, R105, 0x380, RZ, 0xc0, !PT ;  /* 0x0000038069687812 */ /* 0x000fe400078ec0ff */
[----:B------:R-:W-:Y:S02]  /*261b0*/  LOP3.LUT R106, R107, 0x380, RZ, 0xc0, !PT ;  /* 0x000003806b6a7812 */ /* 0x000fe400078ec0ff */
[----:B------:R-:W-:-:S02]  /*261c0*/  LOP3.LUT R109, R108, 0x380, RZ, 0xc0, !PT ;  /* 0x000003806c6d7812 */ /* 0x000fc400078ec0ff */
[----:B------:R-:W-:Y:S02]  /*261d0*/  LOP3.LUT R111, R110, 0x380, RZ, 0xc0, !PT ;  /* 0x000003806e6f7812 */ /* 0x000fe400078ec0ff */
[----:B------:R-:W-:Y:S01]  /*261e0*/  LOP3.LUT R100, R100, R101, RZ, 0x3c, !PT ;  /* 0x0000006564647212 */ /* 0x000fe200078e3cff */
[----:B------:R-:W-:Y:S01]  /*261f0*/  IMAD.X R101, RZ, RZ, R123, P3 ;  /* 0x000000ffff657224 */ /* 0x000fe200018e067b */
[----:B------:R-:W-:Y:S02]  /*26200*/  LOP3.LUT R81, R122, 0x380, RZ, 0xc0, !PT ;  /* 0x000003807a517812 */ /* 0x000fe400078ec0ff */
[----:B------:R-:W-:Y:S02]  /*26210*/  SHF.R.U64 R92, R92, 0x3, RZ ;  /* 0x000000035c5c7819 */ /* 0x000fe400000012ff */
[----:B------:R-:W-:Y:S02]  /*26220*/  SHF.R.U64 R96, R96, 0x3, RZ ;  /* 0x0000000360607819 */ /* 0x000fe400000012ff */
[----:B------:R-:W-:-:S02]  /*26230*/  SHF.R.U64 R104, R104, 0x3, RZ ;  /* 0x0000000368687819 */ /* 0x000fc400000012ff */
[----:B------:R-:W-:Y:S02]  /*26240*/  SHF.R.U64 R106, R106, 0x3, RZ ;  /* 0x000000036a6a7819 */ /* 0x000fe400000012ff */
[----:B------:R-:W-:Y:S02]  /*26250*/  SHF.R.U64 R109, R109, 0x3, RZ ;  /* 0x000000036d6d7819 */ /* 0x000fe400000012ff */
[----:B------:R-:W-:Y:S02]  /*26260*/  SHF.R.U64 R111, R111, 0x3, RZ ;  /* 0x000000036f6f7819 */ /* 0x000fe400000012ff */
[----:B------:R-:W-:Y:S02]  /*26270*/  IADD3 R42, P3, R122, 0x8060, RZ ;  /* 0x000080607a2a7810 */ /* 0x000fe40007f7e0ff */
        /* <DEDUP_REMOVED lines=13> */
[----:B------:R-:W-:Y:S01]  /*26350*/  LOP3.LUT R80, R42, 0x380, RZ, 0xc0, !PT ;  /* 0x000003802a507812 */ /* 0x000fe200078ec0ff */
[----:B------:R-:W-:Y:S01]  /*26360*/  IMAD.X R117, RZ, RZ, R123, P3 ;  /* 0x000000ffff757224 */ /* 0x000fe200018e067b */
[----:B------:R-:W-:-:S02]  /*26370*/  IADD3 R112, P0, R122, 0x8020, RZ ;  /* 0x000080207a707810 */ /* 0x000fc40007f1e0ff */
[C---:B------:R-:W-:Y:S02]  /*26380*/  IADD3 R114, P4, R122.reuse, 0x8040, RZ ;  /* 0x000080407a727810 */ /* 0x040fe40007f9e0ff */
[C---:B-1----:R-:W-:Y:S02]  /*26390*/  IADD3 R48, P6, R122.reuse, 0xc000, RZ ;  /* 0x0000c0007a307810 */ /* 0x042fe40007fde0ff */
[C---:B------:R-:W-:Y:S02]  /*263a0*/  IADD3 R2, P5, R122.reuse, 0xc020, RZ ;  /* 0x0000c0207a027810 */ /* 0x040fe40007fbe0ff */
[C---:B------:R-:W-:Y:S01]  /*263b0*/  IADD3 R26, P2, R122.reuse, 0xc040, RZ ;  /* 0x0000c0407a1a7810 */ /* 0x040fe20007f5e0ff */
[--C-:B------:R-:W-:Y:S01]  /*263c0*/  IMAD.X R119, RZ, RZ, R123.reuse, P6 ;  /* 0x000000ffff777224 */ /* 0x100fe200030e067b */
[----:B------:R-:W-:Y:S01]  /*263d0*/  IADD3 R30, P1, R122, 0xc060, RZ ;  /* 0x0000c0607a1e7810 */ /* 0x000fe20007f3e0ff */
[--C-:B------:R-:W-:Y:S01]  /*263e0*/  IMAD.X R121, RZ, RZ, R123.reuse, P5 ;  /* 0x000000ffff797224 */ /* 0x100fe200028e067b */
[----:B------:R-:W-:Y:S01]  /*263f0*/  LOP3.LUT R122, R81, R122, RZ, 0x3c, !PT ;  /* 0x0000007a517a7212 */ /* 0x000fe200078e3cff */
[--C-:B------:R-:W-:Y:S01]  /*26400*/  IMAD.X R81, RZ, RZ, R123.reuse, P2 ;  /* 0x000000ffff517224 */ /* 0x100fe200010e067b */
[----:B------:R-:W-:Y:S01]  /*26410*/  SHF.R.U64 R80, R80, 0x3, RZ ;  /* 0x0000000350507819 */ /* 0x000fe200000012ff */
[----:B------:R-:W-:Y:S01]  /*26420*/  IMAD.X R85, RZ, RZ, R123, P1 ;  /* 0x000000ffff557224 */ /* 0x000fe200008e067b */
[----:B------:R-:W-:-:S02]  /*26430*/  MOV R122, R122 ;  /* 0x0000007a007a7202 */ /* 0x000fc40000000f00 */
[----:B------:R-:W-:Y:S02]  /*26440*/  LOP3.LUT R84, R48, 0x380, RZ, 0xc0, !PT ;  /* 0x0000038030547812 */ /* 0x000fe400078ec0ff */
[----:B------:R-:W-:Y:S01]  /*26450*/  LOP3.LUT R116, R80, R42, RZ, 0x3c, !PT ;  /* 0x0000002a50747212 */ /* 0x000fe200078e3cff */
[----:B------:R1:W-:Y:S01]  /*26460*/  STSM.16.M88.4 [R122], R8 ;  /* 0x000000087a007844 */ /* 0x0003e20000000200 */
[----:B------:R-:W-:Y:S02]  /*26470*/  LOP3.LUT R25, R2, 0x380, RZ, 0xc0, !PT ;  /* 0x0000038002197812 */ /* 0x000fe400078ec0ff */
[----:B------:R-:W-:Y:S02]  /*26480*/  LOP3.LUT R27, R26, 0x380, RZ, 0xc0, !PT ;  /* 0x000003801a1b7812 */ /* 0x000fe400078ec0ff */
[----:B------:R-:W-:Y:S02]  /*26490*/  LOP3.LUT R42, R30, 0x380, RZ, 0xc0, !PT ;  /* 0x000003801e2a7812 */ /* 0x000fe400078ec0ff */
[----:B------:R-:W-:-:S02]  /*264a0*/  LOP3.LUT R113, R112, 0x380, RZ, 0xc0, !PT ;  /* 0x0000038070717812 */ /* 0x000fc400078ec0ff */
[----:B------:R-:W-:Y:S02]  /*264b0*/  LOP3.LUT R115, R114, 0x380, RZ, 0xc0, !PT ;  /* 0x0000038072737812 */ /* 0x000fe400078ec0ff */
[----:B------:R-:W-:Y:S02]  /*264c0*/  SHF.R.U64 R84, R84, 0x3, RZ ;  /* 0x0000000354547819 */ /* 0x000fe400000012ff */
[----:B------:R-:W-:Y:S02]  /*264d0*/  SHF.R.U64 R25, R25, 0x3, RZ ;  /* 0x0000000319197819 */ /* 0x000fe400000012ff */
[----:B------:R-:W-:Y:S02]  /*264e0*/  SHF.R.U64 R27, R27, 0x3, RZ ;  /* 0x000000031b1b7819 */ /* 0x000fe400000012ff */
[----:B------:R-:W-:Y:S02]  /*264f0*/  SHF.R.U64 R42, R42, 0x3, RZ ;  /* 0x000000032a2a7819 */ /* 0x000fe400000012ff */
[----:B------:R-:W-:-:S02]  /*26500*/  MOV R88, R88 ;  /* 0x0000005800587202 */ /* 0x000fc40000000f00 */
[----:B-1----:R-:W-:Y:S02]  /*26510*/  F2FP.BF16.F32.PACK_AB R8, R33, R12 ;  /* 0x0000000c2108723e */ /* 0x002fe400000010ff */
[----:B------:R-:W-:Y:S02]  /*26520*/  F2FP.BF16.F32.PACK_AB R9, R35, R34 ;  /* 0x000000222309723e */ /* 0x000fe400000010ff */
[----:B------:R-:W-:Y:S02]  /*26530*/  F2FP.BF16.F32.PACK_AB R10, R37, R14 ;  /* 0x0000000e250a723e */ /* 0x000fe400000010ff */
[----:B------:R-:W-:Y:S02]  /*26540*/  F2FP.BF16.F32.PACK_AB R11, R39, R38 ;  /* 0x00000026270b723e */ /* 0x000fe400000010ff */
[----:B------:R-:W-:Y:S02]  /*26550*/  SHF.R.U64 R113, R113, 0x3, RZ ;  /* 0x0000000371717819 */ /* 0x000fe400000012ff */
[----:B------:R-:W-:Y:S01]  /*26560*/  MOV R92, R92 ;  /* 0x0000005c005c7202 */ /* 0x000fe20000000f00 */
[----:B------:R1:W-:Y:S01]  /*26570*/  STSM.16.M88.4 [R88], R8 ;  /* 0x0000000858007844 */ /* 0x0003e20000000200 */
[----:B------:R-:W-:-:S02]  /*26580*/  F2FP.BF16.F32.PACK_AB R12, R41, R24 ;  /* 0x00000018290c723e */ /* 0x000fc400000010ff */
[----:B------:R-:W-:Y:S02]  /*26590*/  F2FP.BF16.F32.PACK_AB R14, R45, R28 ;  /* 0x0000001c2d0e723e */ /* 0x000fe400000010ff */
[----:B------:R-:W-:Y:S02]  /*265a0*/  SHF.R.U64 R115, R115, 0x3, RZ ;  /* 0x0000000373737819 */ /* 0x000fe400000012ff */
[----:B------:R-:W-:Y:S01]  /*265b0*/  LOP3.LUT R118, R84, R48, RZ, 0x3c, !PT ;  /* 0x0000003054767212 */ /* 0x000fe200078e3cff */
[----:B------:R2:W-:Y:S01]  /*265c0*/  STSM.16.M88.4 [R92], R12 ;  /* 0x0000000c5c007844 */ /* 0x0005e20000000200 */
[----:B------:R-:W-:Y:S01]  /*265d0*/  LOP3.LUT R120, R25, R2, RZ, 0x3c, !PT ;  /* 0x0000000219787212 */ /* 0x000fe200078e3cff */
[----:B------:R-:W3:Y:S01]  /*265e0*/  LDC R48, c[0x0][0xbe8] ;  /* 0x0002fa00ff307b82 */ /* 0x000ee20000000800 */
[----:B------:R-:W-:Y:S01]  /*265f0*/  LOP3.LUT R80, R27, R26, RZ, 0x3c, !PT ;  /* 0x0000001a1b507212 */ /* 0x000fe200078e3cff */
[----:B------:R-:W-:Y:S01]  /*26600*/  IMAD.SHL.U32 R2, R236, 0x4, RZ ;  /* 0x00000004ec027824 */ /* 0x000fe200078e00ff */
[----:B------:R-:W-:-:S02]  /*26610*/  LOP3.LUT R84, R42, R30, RZ, 0x3c, !PT ;  /* 0x0000001e2a547212 */ /* 0x000fc400078e3cff */
[----:B------:R-:W-:Y:S02]  /*26620*/  MOV R96, R96 ;  /* 0x0000006000607202 */ /* 0x000fe40000000f00 */
[----:B------:R-:W-:Y:S02]  /*26630*/  F2FP.BF16.F32.PACK_AB R24, R3, R160 ;  /* 0x000000a00318723e */ /* 0x000fe400000010ff */
[----:B------:R-:W-:Y:S02]  /*26640*/  F2FP.BF16.F32.PACK_AB R25, R5, R4 ;  /* 0x000000040519723e */ /* 0x000fe400000010ff */
[----:B------:R-:W-:Y:S02]  /*26650*/  F2FP.BF16.F32.PACK_AB R26, R53, R161 ;  /* 0x000000a1351a723e */ /* 0x000fe400000010ff */
[----:B------:R-:W-:Y:S02]  /*26660*/  F2FP.BF16.F32.PACK_AB R27, R55, R54 ;  /* 0x00000036371b723e */ /* 0x000fe400000010ff */
[----:B------:R-:W-:Y:S01]  /*26670*/  LOP3.LUT R112, R113, R112, RZ, 0x3c, !PT ;  /* 0x0000007071707212 */ /* 0x000fe200078e3cff */
[----:B------:R-:W-:Y:S01]  /*26680*/  IMAD.X R113, RZ, RZ, R123, P0 ;  /* 0x000000ffff717224 */ /* 0x000fe200000e067b */
[----:B------:R-:W-:Y:S01]  /*26690*/  MOV R100, R100 ;  /* 0x0000006400647202 */ /* 0x000fe20000000f00 */
[----:B------:R-:W-:Y:S01]  /*266a0*/  STSM.16.M88.4 [R96], R24 ;  /* 0x0000001860007844 */ /* 0x000fe20000000200 */
[----:B------:R-:W-:-:S02]  /*266b0*/  F2FP.BF16.F32.PACK_AB R28, R57, R162 ;  /* 0x000000a2391c723e */ /* 0x000fc400000010ff */
[----:B------:R-:W-:Y:S02]  /*266c0*/  F2FP.BF16.F32.PACK_AB R30, R61, R163 ;  /* 0x000000a33d1e723e */ /* 0x000fe400000010ff */
[----:B------:R-:W-:Y:S01]  /*266d0*/  LOP3.LUT R114, R115, R114, RZ, 0x3c, !PT ;  /* 0x0000007273727212 */ /* 0x000fe200078e3cff */
[----:B------:R-:W-:Y:S01]  /*266e0*/  IMAD.X R115, RZ, RZ, R123, P4 ;  /* 0x000000ffff737224 */ /* 0x000fe200020e067b */
[----:B------:R-:W-:Y:S01]  /*266f0*/  MOV R104, R104 ;  /* 0x0000006800687202 */ /* 0x000fe20000000f00 */
[----:B------:R-:W-:Y:S01]  /*26700*/  STSM.16.M88.4 [R100], R28 ;  /* 0x0000001c64007844 */ /* 0x000fe20000000200 */
[----:B-1----:R-:W-:Y:S02]  /*26710*/  F2FP.BF16.F32.PACK_AB R8, R65, R164 ;  /* 0x000000a44108723e */ /* 0x002fe400000010ff */
[----:B------:R-:W-:Y:S02]  /*26720*/  F2FP.BF16.F32.PACK_AB R9, R67, R66 ;  /* 0x000000424309723e */ /* 0x000fe400000010ff */
[----:B------:R-:W-:-:S02]  /*26730*/  F2FP.BF16.F32.PACK_AB R10, R69, R165 ;  /* 0x000000a5450a723e */ /* 0x000fc400000010ff */
[----:B------:R-:W-:Y:S02]  /*26740*/  F2FP.BF16.F32.PACK_AB R11, R71, R70 ;  /* 0x00000046470b723e */ /* 0x000fe400000010ff */
[----:B------:R-:W-:Y:S02]  /*26750*/  MOV R106, R106 ;  /* 0x0000006a006a7202 */ /* 0x000fe40000000f00 */
[----:B--2---:R-:W-:Y:S01]  /*26760*/  F2FP.BF16.F32.PACK_AB R12, R73, R166 ;  /* 0x000000a6490c723e */ /* 0x004fe200000010ff */
[----:B------:R1:W-:Y:S01]  /*26770*/  STSM.16.M88.4 [R104], R8 ;  /* 0x0000000868007844 */ /* 0x0003e20000000200 */
[----:B------:R-:W-:Y:S02]  /*26780*/  F2FP.BF16.F32.PACK_AB R13, R75, R74 ;  /* 0x0000004a4b0d723e */ /* 0x000fe400000010ff */
[----:B------:R-:W-:Y:S02]  /*26790*/  F2FP.BF16.F32.PACK_AB R14, R77, R167 ;  /* 0x000000a74d0e723e */ /* 0x000fe400000010ff */
[----:B------:R-:W-:-:S02]  /*267a0*/  F2FP.BF16.F32.PACK_AB R15, R79, R78 ;  /* 0x0000004e4f0f723e */ /* 0x000fc400000010ff */
[----:B------:R-:W-:Y:S02]  /*267b0*/  MOV R108, R108 ;  /* 0x0000006c006c7202 */ /* 0x000fe40000000f00 */
[----:B------:R-:W-:Y:S01]  /*267c0*/  F2FP.BF16.F32.PACK_AB R33, R83, R82 ;  /* 0x000000525321723e */ /* 0x000fe200000010ff */
[----:B------:R2:W-:Y:S01]  /*267d0*/  STSM.16.M88.4 [R106], R12 ;  /* 0x0000000c6a007844 */ /* 0x0005e20000000200 */
[----:B------:R-:W-:Y:S02]  /*267e0*/  F2FP.BF16.F32.PACK_AB R34, R40, R169 ;  /* 0x000000a92822723e */ /* 0x000fe400000010ff */
[----:B------:R-:W-:Y:S02]  /*267f0*/  F2FP.BF16.F32.PACK_AB R35, R87, R86 ;  /* 0x000000565723723e */ /* 0x000fe400000010ff */
[----:B------:R-:W-:Y:S02]  /*26800*/  MOV R110, R110 ;  /* 0x0000006e006e7202 */ /* 0x000fe40000000f00 */
[----:B------:R-:W-:Y:S01]  /*26810*/  F2FP.BF16.F32.PACK_AB R40, R56, R170 ;  /* 0x000000aa3828723e */ /* 0x000fe200000010ff */
[----:B------:R-:W-:Y:S01]  /*26820*/  STSM.16.M88.4 [R108], R32 ;  /* 0x000000206c007844 */ /* 0x000fe20000000200 */
[----:B------:R-:W-:-:S02]  /*26830*/  F2FP.BF16.F32.PACK_AB R41, R91, R90 ;  /* 0x0000005a5b29723e */ /* 0x000fc400000010ff */
[----:B------:R-:W-:Y:S02]  /*26840*/  F2FP.BF16.F32.PACK_AB R42, R152, R171 ;  /* 0x000000ab982a723e */ /* 0x000fe400000010ff */
[----:B------:R-:W-:Y:S02]  /*26850*/  MOV R112, R112 ;  /* 0x0000007000707202 */ /* 0x000fe40000000f00 */
[----:B------:R-:W-:Y:S01]  /*26860*/  F2FP.BF16.F32.PACK_AB R56, R153, R172 ;  /* 0x000000ac9938723e */ /* 0x000fe200000010ff */
[----:B------:R-:W-:Y:S01]  /*26870*/  STSM.16.M88.4 [R110], R40 ;  /* 0x000000286e007844 */ /* 0x000fe20000000200 */
[----:B------:R-:W-:Y:S02]  /*26880*/  F2FP.BF16.F32.PACK_AB R57, R99, R98 ;  /* 0x000000626339723e */ /* 0x000fe400000010ff */
[----:B------:R-:W-:Y:S02]  /*26890*/  MOV R114, R114 ;  /* 0x0000007200727202 */ /* 0x000fe40000000f00 */
[----:B-1----:R-:W-:Y:S01]  /*268a0*/  F2FP.BF16.F32.PACK_AB R8, R155, R174 ;  /* 0x000000ae9b08723e */ /* 0x002fe200000010ff */
[----:B------:R-:W-:Y:S01]  /*268b0*/  STSM.16.M88.4 [R112], R56 ;  /* 0x0000003870007844 */ /* 0x000fe20000000200 */
[----:B------:R-:W-:-:S02]  /*268c0*/  F2FP.BF16.F32.PACK_AB R9, R36, R7 ;  /* 0x000000072409723e */ /* 0x000fc400000010ff */
[----:B------:R-:W-:Y:S02]  /*268d0*/  F2FP.BF16.F32.PACK_AB R10, R156, R175 ;  /* 0x000000af9c0a723e */ /* 0x000fe400000010ff */
[----:B------:R-:W-:Y:S02]  /*268e0*/  F2FP.BF16.F32.PACK_AB R11, R47, R44 ;  /* 0x0000002c2f0b723e */ /* 0x000fe400000010ff */
[----:B------:R-:W-:Y:S02]  /*268f0*/  MOV R116, R116 ;  /* 0x0000007400747202 */ /* 0x000fe40000000f00 */
[----:B--2---:R-:W-:Y:S01]  /*26900*/  F2FP.BF16.F32.PACK_AB R12, R157, R176 ;  /* 0x000000b09d0c723e */ /* 0x004fe200000010ff */
[----:B------:R-:W-:Y:S01]  /*26910*/  STSM.16.M88.4 [R114], R8 ;  /* 0x0000000872007844 */ /* 0x000fe20000000200 */
[----:B------:R-:W-:Y:S02]  /*26920*/  F2FP.BF16.F32.PACK_AB R13, R60, R52 ;  /* 0x000000343c0d723e */ /* 0x000fe400000010ff */
[----:B------:R-:W-:-:S02]  /*26930*/  F2FP.BF16.F32.PACK_AB R14, R158, R177 ;  /* 0x000000b19e0e723e */ /* 0x000fc400000010ff */
[----:B------:R-:W-:Y:S02]  /*26940*/  F2FP.BF16.F32.PACK_AB R15, R68, R64 ;  /* 0x00000040440f723e */ /* 0x000fe400000010ff */
[----:B------:R-:W-:Y:S02]  /*26950*/  IADD3 R4, P1, R2, UR4, RZ ;  /* 0x0000000402047c10 */ /* 0x000fe4000ff3e0ff */
[----:B------:R-:W-:Y:S01]  /*26960*/  MOV R118, R118 ;  /* 0x0000007600767202 */ /* 0x000fe20000000f00 */
[----:B------:R1:W-:Y:S01]  /*26970*/  STSM.16.M88.4 [R116], R12 ;  /* 0x0000000c74007844 */ /* 0x0003e20000000200 */
[----:B------:R-:W-:Y:S02]  /*26980*/  F2FP.BF16.F32.PACK_AB R24, R159, R178 ;  /* 0x000000b29f18723e */ /* 0x000fe400000010ff */
[----:B------:R-:W-:Y:S02]  /*26990*/  F2FP.BF16.F32.PACK_AB R25, R76, R72 ;  /* 0x000000484c19723e */ /* 0x000fe400000010ff */
[----:B------:R-:W-:-:S02]  /*269a0*/  F2FP.BF16.F32.PACK_AB R26, R125, R179 ;  /* 0x000000b37d1a723e */ /* 0x000fc400000010ff */
[----:B------:R-:W-:Y:S02]  /*269b0*/  F2FP.BF16.F32.PACK_AB R27, R127, R126 ;  /* 0x0000007e7f1b723e */ /* 0x000fe400000010ff */
[----:B------:R-:W-:Y:S02]  /*269c0*/  ISETP.NE.U32.AND P0, PT, RZ, UR4, PT ;  /* 0x00000004ff007c0c */ /* 0x000fe4000bf05070 */
[----:B------:R-:W-:Y:S01]  /*269d0*/  MOV R120, R120 ;  /* 0x0000007800787202 */ /* 0x000fe20000000f00 */
[----:B------:R2:W-:Y:S01]  /*269e0*/  STSM.16.M88.4 [R118], R24 ;  /* 0x0000001876007844 */ /* 0x0005e20000000200 */
[----:B------:R-:W-:Y:S02]  /*269f0*/  F2FP.BF16.F32.PACK_AB R28, R129, R128 ;  /* 0x00000080811c723e */ /* 0x000fe400000010ff */
[----:B------:R-:W-:Y:S02]  /*26a00*/  F2FP.BF16.F32.PACK_AB R29, R131, R130 ;  /* 0x00000082831d723e */ /* 0x000fe400000010ff */
[----:B-1----:R-:W-:-:S02]  /*26a10*/  SHF.R.S32.HI R15, RZ, 0x1f, R236 ;  /* 0x0000001fff0f7819 */ /* 0x002fc400000114ec */
[----:B------:R-:W-:Y:S02]  /*26a20*/  F2FP.BF16.F32.PACK_AB R30, R133, R132 ;  /* 0x00000084851e723e */ /* 0x000fe400000010ff */
[----:B------:R-:W-:Y:S02]  /*26a30*/  SHF.L.U64.HI R3, R236, 0x2, R15 ;  /* 0x00000002ec037819 */ /* 0x000fe4000001020f */
[----:B------:R-:W-:Y:S02]  /*26a40*/  F2FP.BF16.F32.PACK_AB R31, R135, R134 ;  /* 0x00000086871f723e */ /* 0x000fe400000010ff */
[----:B------:R-:W-:Y:S01]  /*26a50*/  MOV R80, R80 ;  /* 0x0000005000507202 */ /* 0x000fe20000000f00 */
[----:B------:R-:W-:Y:S01]  /*26a60*/  IMAD.MOV.U32 R81, RZ, RZ, RZ ;  /* 0x000000ffff517224 */ /* 0x000fe200078e00ff */
[----:B------:R-:W-:Y:S01]  /*26a70*/  IADD3.X R5, R3, UR5, RZ, P1, !PT ;  /* 0x0000000503057c10 */ /* 0x000fe20008ffe4ff */
[----:B------:R2:W-:Y:S01]  /*26a80*/  STSM.16.M88.4 [R120], R28 ;  /* 0x0000001c78007844 */ /* 0x0005e20000000200 */
[----:B------:R-:W-:-:S02]  /*26a90*/  MOV R84, R84 ;  /* 0x0000005400547202 */ /* 0x000fc40000000f00 */
[----:B---3--:R-:W-:Y:S01]  /*26aa0*/  ISETP.NE.AND P1, PT, R48, 0x1, PT ;  /* 0x000000013000780c */ /* 0x008fe20003f25270 */
[----:B------:R2:W-:Y:S01]  /*26ab0*/  STSM.16.M88.4 [R80], R136 ;  /* 0x0000008850007844 */ /* 0x0005e20000000200 */
[----:B------:R-:W-:Y:S01]  /*26ac0*/  ISETP.NE.AND.EX P0, PT, RZ, UR5, PT, P0 ;  /* 0x00000005ff007c0c */ /* 0x000fe2000bf05300 */
[----:B------:R-:W-:Y:S02]  /*26ad0*/  ULDC.64 UR4, c[0x0][0xc08] ;  /* 0x0003020000047ab9 */ /* 0x000fe40000000a00 */
[----:B------:R-:W-:Y:S01]  /*26ae0*/  ISETP.NE.U32.AND P2, PT, RZ, UR4, PT ;  /* 0x00000004ff007c0c */ /* 0x000fe2000bf45070 */
[----:B------:R2:W-:Y:S01]  /*26af0*/  STSM.16.M88.4 [R84], R144 ;  /* 0x0000009054007844 */ /* 0x0005e20000000200 */
[----:B------:R-:W-:Y:S02]  /*26b00*/  BAR.SYNC.DEFER_BLOCKING 0x1, 0x100 ;  /* 0x0044000000007b1d */ /* 0x000fe40000010000 */
[----:B------:R-:W-:-:S06]  /*26b10*/  ISETP.NE.AND.EX P2, PT, RZ, UR5, PT, P2 ;  /* 0x00000005ff007c0c */ /* 0x000fcc000bf45320 */
[----:B------:R-:W1:Y:S08]  /*26b20*/  @P1 LDC R8, c[0x0][0xbec] ;  /* 0x0002fb00ff081b82 */ /* 0x000e700000000800 */
[----:B------:R-:W3:Y:S01]  /*26b30*/  @P1 LDC R11, c[0x0][0xbf0] ;  /* 0x0002fc00ff0b1b82 */ /* 0x000ee20000000800 */
[----:B------:R-:W-:Y:S01]  /*26b40*/  @P2 IADD3 R2, P3, R2, UR4, RZ ;  /* 0x0000000402022c10 */ /* 0x000fe2000ff7e0ff */
[----:B------:R-:W-:-:S02]  /*26b50*/  ULDC UR4, c[0x0][0xa88] ;  /* 0x0002a20000047ab9 */ /* 0x000fc40000000800 */
[----:B------:R-:W-:Y:S01]  /*26b60*/  IMAD.U32 R7, RZ, RZ, UR4 ;  /* 0x00000004ff077e24 */ /* 0x000fe2000f8e00ff */
[----:B------:R-:W-:Y:S01]  /*26b70*/  @P2 IADD3.X R3, R3, UR5, RZ, P3, !PT ;  /* 0x0000000503032c10 */ /* 0x000fe20009ffe4ff */
[----:B------:R2:W5:Y:S04]  /*26b80*/  @P0 LDG.E R81, desc[UR6][R4.64] ;  /* 0x0000000604510981 */ /* 0x000568000c1e1900 */
[----:B------:R2:W5:Y:S01]  /*26b90*/  @P2 LDG.E R7, desc[UR6][R2.64] ;  /* 0x0000000602072981 */ /* 0x000562000c1e1900 */
[----:B------:R-:W-:Y:S05]  /*26ba0*/  @P2 BRA `(.L_x_3105) ;  /* 0x0000000000142947 */ /* 0x000fea0003800000 */
[----:B------:R-:W-:Y:S05]  /*26bb0*/  @!P0 BRA `(.L_x_3105) ;  /* 0x0000000000108947 */ /* 0x000fea0003800000 */
[----:B------:R-:W-:Y:S02]  /*26bc0*/  ULDC.64 UR4, c[0x0][0x208] ;  /* 0x0000820000047ab9 */ /* 0x000fe40000000a00 */
[----:B--2---:R-:W2:Y:S04]  /*26bd0*/  LDG.E R2, desc[UR4][R4.64] ;  /* 0x0000000404027981 */ /* 0x004ea8000c1e1900 */
[----:B-----5:R-:W2:Y:S02]  /*26be0*/  LDG.E R7, desc[UR4][R4.64+0x4] ;  /* 0x0000040404077981 */ /* 0x020ea4000c1e1900 */
[----:B--2---:R-:W-:-:S07]  /*26bf0*/  IMAD.IADD R7, R7, 0x1, -R2 ;  /* 0x0000000107077824 */ /* 0x004fce00078e0a02 */
.L_x_3105:
[----:B------:R-:W4:Y:S01]  /*26c00*/  LDL.LU R86, [R1+0x64] ;  /* 0x0000640001567983 */ /* 0x000f220000300800 */
[----:B--2---:R-:W-:Y:S01]  /*26c10*/  IMAD.IADD R25, R235, 0x1, R230 ;  /* 0x00000001eb197824 */ /* 0x004fe200078e02e6 */
[----:B------:R-:W-:Y:S01]  /*26c20*/  ULDC.64 UR4, c[0x0][0xb90] ;  /* 0x0002e40000047ab9 */ /* 0x000fe20000000a00 */
[----:B-----5:R-:W-:Y:S01]  /*26c30*/  SHF.R.S32.HI R3, RZ, 0x1f, R81 ;  /* 0x0000001fff037819 */ /* 0x020fe20000011451 */
[----:B------:R-:W2:Y:S01]  /*26c40*/  LDL R26, [R1+0x90] ;  /* 0x00009000011a7983 */ /* 0x000ea20000100800 */
[----:B-1----:R-:W-:-:S04]  /*26c50*/  @P1 IMAD.HI.U32 R8, R25, R8, RZ ;  /* 0x0000000819081227 */ /* 0x002fc800078e00ff */
[----:B------:R-:W-:Y:S01]  /*26c60*/  IMAD.MOV.U32 R2, RZ, RZ, R81 ;  /* 0x000000ffff027224 */ /* 0x000fe200078e0051 */
[----:B------:R-:W2:Y:S01]  /*26c70*/  LDL R14, [R1+0x74] ;  /* 0x00007400010e7983 */ /* 0x000ea20000100800 */
[----:B------:R-:W-:Y:S01]  /*26c80*/  IMAD.MOV.U32 R9, RZ, RZ, R25 ;  /* 0x000000ffff097224 */ /* 0x000fe200078e0019 */
[----:B---3--:R-:W-:Y:S01]  /*26c90*/  @P1 SHF.R.U32.HI R9, RZ, R11, R8 ;  /* 0x0000000bff091219 */ /* 0x008fe20000011608 */
[----:B------:R-:W-:Y:S01]  /*26ca0*/  IMAD.SHL.U32 R10, R212, 0x40, RZ ;  /* 0x00000040d40a7824 */ /* 0x000fe200078e00ff */
[----:B------:R-:W-:Y:S01]  /*26cb0*/  SEL R80, R15, RZ, !P0 ;  /* 0x000000ff0f507207 */ /* 0x000fe20004000000 */
[----:B------:R-:W1:Y:S01]  /*26cc0*/  @P1 LDC R83, c[0x0][0xbec] ;  /* 0x0002fb00ff531b82 */ /* 0x000e620000000800 */
[----:B------:R-:W-:Y:S01]  /*26cd0*/  SEL R236, R236, RZ, !P0 ;  /* 0x000000ffecec7207 */ /* 0x000fe20004000000 */
[----:B------:R-:W-:Y:S02]  /*26ce0*/  IMAD R11, R237, 0x8, R10 ;  /* 0x00000008ed0b7824 */ /* 0x000fe400078e020a */
[----:B------:R-:W-:-:S02]  /*26cf0*/  IMAD.MOV R15, RZ, RZ, -R9 ;  /* 0x000000ffff0f7224 */ /* 0x000fc400078e0a09 */
[----:B------:R-:W-:Y:S01]  /*26d00*/  IMAD.WIDE R20, R11, 0x2, R20 ;  /* 0x000000020b147825 */ /* 0x000fe200078e0214 */
[----:B------:R-:W-:Y:S01]  /*26d10*/  ULDC.64 UR6, c[0x0][0x208] ;  /* 0x0000820000067ab9 */ /* 0x000fe20000000a00 */
[----:B------:R-:W3:Y:S02]  /*26d20*/  @P1 LDC R85, c[0x0][0xbf0] ;  /* 0x0002fc00ff551b82 */ /* 0x000ee40000000800 */
[----:B------:R-:W-:Y:S01]  /*26d30*/  IMAD R11, R48, R15, R25 ;  /* 0x0000000f300b7224 */ /* 0x000fe200078e0219 */
[C---:B------:R-:W-:Y:S02]  /*26d40*/  IADD3 R33, P2, R20.reuse, 0x5000, RZ ;  /* 0x0000500014217810 */ /* 0x040fe40007f5e0ff */
[----:B------:R-:W-:Y:S02]  /*26d50*/  IADD3 R29, P3, R20, 0x4000, RZ ;  /* 0x00004000141d7810 */ /* 0x000fe40007f7e0ff */
[----:B------:R-:W-:Y:S02]  /*26d60*/  LOP3.LUT R32, R33, 0x380, RZ, 0xc0, !PT ;  /* 0x0000038021207812 */ /* 0x000fe400078ec0ff */
[----:B------:R-:W-:-:S02]  /*26d70*/  LOP3.LUT R28, R29, 0x380, RZ, 0xc0, !PT ;  /* 0x000003801d1c7812 */ /* 0x000fc400078ec0ff */
[----:B------:R-:W-:Y:S02]  /*26d80*/  SHF.R.U64 R32, R32, 0x3, RZ ;  /* 0x0000000320207819 */ /* 0x000fe400000012ff */
[----:B------:R-:W-:Y:S02]  /*26d90*/  SHF.R.U64 R28, R28, 0x3, RZ ;  /* 0x000000031c1c7819 */ /* 0x000fe400000012ff */
[----:B------:R-:W-:Y:S01]  /*26da0*/  LOP3.LUT R32, R32, R33, RZ, 0x3c, !PT ;  /* 0x0000002120207212 */ /* 0x000fe200078e3cff */
[--C-:B------:R-:W-:Y:S01]  /*26db0*/  IMAD.X R33, RZ, RZ, R21.reuse, P2 ;  /* 0x000000ffff217224 */ /* 0x100fe200010e0615 */
[----:B------:R-:W-:Y:S02]  /*26dc0*/  IADD3 R61, P2, R20, 0xb000, RZ ;  /* 0x0000b000143d7810 */ /* 0x000fe40007f5e0ff */
[----:B------:R-:W-:Y:S01]  /*26dd0*/  LOP3.LUT R28, R28, R29, RZ, 0x3c, !PT ;  /* 0x0000001d1c1c7212 */ /* 0x000fe200078e3cff */
[----:B------:R-:W-:Y:S01]  /*26de0*/  IMAD.X R29, RZ, RZ, R21, P3 ;  /* 0x000000ffff1d7224 */ /* 0x000fe200018e0615 */
[----:B------:R-:W-:-:S02]  /*26df0*/  IADD3 R57, P3, R20, 0xa000, RZ ;  /* 0x0000a00014397810 */ /* 0x000fc40007f7e0ff */
[----:B------:R-:W-:Y:S02]  /*26e00*/  LOP3.LUT R60, R61, 0x380, RZ, 0xc0, !PT ;  /* 0x000003803d3c7812 */ /* 0x000fe400078ec0ff */
[----:B------:R-:W-:Y:S02]  /*26e10*/  IADD3 R37, P6, R20, 0x6000, RZ ;  /* 0x0000600014257810 */ /* 0x000fe40007fde0ff */
[----:B------:R-:W-:Y:S02]  /*26e20*/  LOP3.LUT R56, R57, 0x380, RZ, 0xc0, !PT ;  /* 0x0000038039387812 */ /* 0x000fe400078ec0ff */
[----:B------:R-:W-:Y:S02]  /*26e30*/  SHF.R.U64 R60, R60, 0x3, RZ ;  /* 0x000000033c3c7819 */ /* 0x000fe400000012ff */
[----:B------:R-:W-:Y:S02]  /*26e40*/  LOP3.LUT R36, R37, 0x380, RZ, 0xc0, !PT ;  /* 0x0000038025247812 */ /* 0x000fe400078ec0ff */
[----:B------:R-:W-:-:S02]  /*26e50*/  SHF.R.U64 R56, R56, 0x3, RZ ;  /* 0x0000000338387819 */ /* 0x000fc400000012ff */
[----:B------:R-:W-:Y:S01]  /*26e60*/  LOP3.LUT R60, R60, R61, RZ, 0x3c, !PT ;  /* 0x0000003d3c3c7212 */ /* 0x000fe200078e3cff */
[--C-:B------:R-:W-:Y:S01]  /*26e70*/  IMAD.X R61, RZ, RZ, R21.reuse, P2 ;  /* 0x000000ffff3d7224 */ /* 0x100fe200010e0615 */
        /* <DEDUP_REMOVED lines=9> */
[----:B------:R-:W-:Y:S02]  /*26f10*/  IMAD.X R65, RZ, RZ, R21, P6 ;  /* 0x000000ffff417224 */ /* 0x000fe400030e0615 */
[----:B------:R-:W-:Y:S01]  /*26f20*/  IMAD.IADD R87, R212, 0x1, R230 ;  /* 0x00000001d4577824 */ /* 0x000fe200078e02e6 */
[----:B------:R-:W-:Y:S01]  /*26f30*/  BSSY B1, `(.L_x_3106) ;  /* 0x00000b0000017945 */ /* 0x000fe20003800000 */
[----:B------:R-:W-:Y:S02]  /*26f40*/  SHF.R.S32.HI R90, RZ, 0x1f, R220 ;  /* 0x0000001fff5a7819 */ /* 0x000fe400000114dc */
[----:B----4-:R-:W-:-:S05]  /*26f50*/  SHF.R.S32.HI R82, RZ, 0x1f, R86 ;  /* 0x0000001fff527819 */ /* 0x010fca0000011456 */
[----:B------:R-:W-:-:S04]  /*26f60*/  IMAD R4, R82, UR4, RZ ;  /* 0x0000000452047c24 */ /* 0x000fc8000f8e02ff */
[C---:B------:R-:W-:Y:S02]  /*26f70*/  IMAD R13, R86.reuse, UR5, R4 ;  /* 0x00000005560d7c24 */ /* 0x040fe4000f8e0204 */
[----:B------:R-:W-:Y:S01]  /*26f80*/  IMAD.WIDE.U32 R4, R86, UR4, R2 ;  /* 0x0000000456047c25 */ /* 0x000fe2000f8e0002 */
[----:B------:R-:W-:-:S03]  /*26f90*/  ULDC.64 UR4, c[0x0][0xb98] ;  /* 0x0002e60000047ab9 */ /* 0x000fc60000000a00 */
[----:B------:R-:W-:Y:S02]  /*26fa0*/  IMAD.IADD R5, R5, 0x1, R13 ;  /* 0x0000000105057824 */ /* 0x000fe400078e020d */
[----:B------:R-:W-:Y:S02]  /*26fb0*/  IMAD R13, R80, UR4, RZ ;  /* 0x00000004500d7c24 */ /* 0x000fe4000f8e02ff */
[----:B------:R-:W-:Y:S01]  /*26fc0*/  IMAD.WIDE.U32 R4, R236, UR4, R4 ;  /* 0x00000004ec047c25 */ /* 0x000fe2000f8e0004 */
[----:B------:R-:W-:-:S03]  /*26fd0*/  SHF.R.S32.HI R2, RZ, 0x1f, R11 ;  /* 0x0000001fff027819 */ /* 0x000fc6000001140b */
[----:B------:R-:W-:Y:S01]  /*26fe0*/  IMAD R8, R236, UR5, R13 ;  /* 0x00000005ec087c24 */ /* 0x000fe2000f8e020d */
[----:B------:R-:W-:Y:S01]  /*26ff0*/  SHF.R.S32.HI R13, RZ, 0x1f, R9 ;  /* 0x0000001fff0d7819 */ /* 0x000fe20000011409 */
[----:B------:R-:W-:Y:S01]  /*27000*/  ULDC.64 UR4, c[0x0][0xb88] ;  /* 0x0002e20000047ab9 */ /* 0x000fe20000000a00 */
[----:B------:R-:W-:Y:S01]  /*27010*/  IADD3 R4, P0, R9, R4, RZ ;  /* 0x0000000409047210 */ /* 0x000fe20007f1e0ff */
[----:B------:R-:W-:-:S03]  /*27020*/  IMAD R2, R2, UR4, RZ ;  /* 0x0000000402027c24 */ /* 0x000fc6000f8e02ff */
[----:B------:R-:W-:Y:S01]  /*27030*/  IADD3.X R5, R13, R5, R8, P0, !PT ;  /* 0x000000050d057210 */ /* 0x000fe200007fe408 */
[C---:B------:R-:W-:Y:S02]  /*27040*/  IMAD R15, R11.reuse, UR5, R2 ;  /* 0x000000050b0f7c24 */ /* 0x040fe4000f8e0202 */
[----:B------:R-:W-:Y:S01]  /*27050*/  IMAD.WIDE.U32 R4, R11, UR4, R4 ;  /* 0x000000040b047c25 */ /* 0x000fe2000f8e0004 */
[----:B------:R-:W-:-:S03]  /*27060*/  ULDC.64 UR4, c[0x0][0xb50] ;  /* 0x0002d40000047ab9 */ /* 0x000fc60000000a00 */
[----:B------:R-:W-:Y:S01]  /*27070*/  IMAD.IADD R5, R5, 0x1, R15 ;  /* 0x0000000105057824 */ /* 0x000fe200078e020f */
[----:B------:R-:W-:-:S04]  /*27080*/  LEA R10, P0, R4, UR4, 0x2 ;  /* 0x00000004040a7c11 */ /* 0x000fc8000f8010ff */
[----:B------:R-:W-:Y:S02]  /*27090*/  LEA.HI.X R4, R4, UR5, R5, 0x2, P0 ;  /* 0x0000000504047c11 */ /* 0x000fe400080f1405 */
[C---:B------:R-:W-:Y:S02]  /*270a0*/  IADD3 R9, P5, R20.reuse, 0x1000, RZ ;  /* 0x0000100014097810 */ /* 0x040fe40007fbe0ff */
[C---:B------:R-:W-:Y:S01]  /*270b0*/  IADD3 R13, P4, R20.reuse, 0x2000, RZ ;  /* 0x00002000140d7810 */ /* 0x040fe20007f9e0ff */
[----:B------:R-:W-:Y:S01]  /*270c0*/  SHFL.IDX PT, R54, R10, RZ, 0x1c1f ;  /* 0x001c1fff0a367589 */ /* 0x000fe200000e0000 */
[----:B------:R-:W-:Y:S01]  /*270d0*/  IADD3 R25, P0, R20, 0x3000, RZ ;  /* 0x0000300014197810 */ /* 0x000fe20007f1e0ff */
[----:B--2---:R-:W-:Y:S02]  /*270e0*/  IMAD.IADD R15, R26, 0x1, R230 ;  /* 0x000000011a0f7824 */ /* 0x004fe400078e02e6 */
[----:B------:R-:W-:Y:S01]  /*270f0*/  IMAD R2, R7, R48, RZ ;  /* 0x0000003007027224 */ /* 0x000fe200078e02ff */
[----:B------:R-:W-:Y:S01]  /*27100*/  LOP3.LUT R24, R25, 0x380, RZ, 0xc0, !PT ;  /* 0x0000038019187812 */ /* 0x000fe200078ec0ff */
[----:B------:R-:W-:Y:S01]  /*27110*/  SHFL.IDX PT, R58, R10, 0x1, 0x1c1f ;  /* 0x003c1f000a3a7f89 */ /* 0x000fe200000e0000 */
[----:B------:R-:W-:Y:S01]  /*27120*/  LOP3.LUT R11, R20, 0x380, RZ, 0xc0, !PT ;  /* 0x00000380140b7812 */ /* 0x000fe200078ec0ff */
[----:B------:R-:W-:Y:S01]  /*27130*/  ULDC.64 UR4, c[0x0][0xaa0] ;  /* 0x0002a80000047ab9 */ /* 0x000fe20000000a00 */
[----:B------:R-:W-:-:S02]  /*27140*/  SHF.R.U64 R24, R24, 0x3, RZ ;  /* 0x0000000318187819 */ /* 0x000fc400000012ff */
[----:B------:R-:W-:Y:S02]  /*27150*/  LOP3.LUT R8, R9, 0x380, RZ, 0xc0, !PT ;  /* 0x0000038009087812 */ /* 0x000fe400078ec0ff */
[----:B------:R-:W-:Y:S01]  /*27160*/  LOP3.LUT R24, R24, R25, RZ, 0x3c, !PT ;  /* 0x0000001918187212 */ /* 0x000fe200078e3cff */
[----:B------:R-:W-:Y:S01]  /*27170*/  IMAD.X R25, RZ, RZ, R21, P0 ;  /* 0x000000ffff197224 */ /* 0x000fe200000e0615 */
[----:B------:R-:W-:Y:S02]  /*27180*/  LOP3.LUT R12, R13, 0x380, RZ, 0xc0, !PT ;  /* 0x000003800d0c7812 */ /* 0x000fe400078ec0ff */
[----:B------:R-:W-:Y:S02]  /*27190*/  IADD3 R53, P0, R20, 0x9000, RZ ;  /* 0x0000900014357810 */ /* 0x000fe40007f1e0ff */
[----:B------:R-:W-:Y:S02]  /*271a0*/  SHF.R.U64 R8, R8, 0x3, RZ ;  /* 0x0000000308087819 */ /* 0x000fe400000012ff */
[----:B------:R-:W-:-:S02]  /*271b0*/  SHF.R.U64 R12, R12, 0x3, RZ ;  /* 0x000000030c0c7819 */ /* 0x000fc400000012ff */
[----:B------:R-:W-:Y:S01]  /*271c0*/  LOP3.LUT R52, R53, 0x380, RZ, 0xc0, !PT ;  /* 0x0000038035347812 */ /* 0x000fe200078ec0ff */
[----:B------:R-:W2:Y:S01]  /*271d0*/  SHFL.IDX PT, R55, R4, RZ, 0x1c1f ;  /* 0x001c1fff04377589 */ /* 0x000ea200000e0000 */
[----:B------:R-:W-:Y:S01]  /*271e0*/  LOP3.LUT R8, R8, R9, RZ, 0x3c, !PT ;  /* 0x0000000908087212 */ /* 0x000fe200078e3cff */
[--C-:B------:R-:W-:Y:S01]  /*271f0*/  IMAD.X R9, RZ, RZ, R21.reuse, P5 ;  /* 0x000000ffff097224 */ /* 0x100fe200028e0615 */
[----:B------:R-:W-:Y:S01]  /*27200*/  LOP3.LUT R12, R12, R13, RZ, 0x3c, !PT ;  /* 0x0000000d0c0c7212 */ /* 0x000fe200078e3cff */
[----:B------:R-:W-:Y:S01]  /*27210*/  IMAD.X R13, RZ, RZ, R21, P4 ;  /* 0x000000ffff0d7224 */ /* 0x000fe200020e0615 */
[----:B------:R-:W-:Y:S01]  /*27220*/  SHF.R.U64 R52, R52, 0x3, RZ ;  /* 0x0000000334347819 */ /* 0x000fe200000012ff */
[----:B------:R4:W0:Y:S01]  /*27230*/  SHFL.IDX PT, R59, R4, 0x1, 0x1c1f ;  /* 0x003c1f00043b7f89 */ /* 0x00082200000e0000 */
[C---:B------:R-:W-:Y:S02]  /*27240*/  IADD3 R41, P5, R20.reuse, 0x7000, RZ ;  /* 0x0000700014297810 */ /* 0x040fe40007fbe0ff */
[----:B------:R-:W-:-:S02]  /*27250*/  IADD3 R45, P4, R20, 0x8000, RZ ;  /* 0x00008000142d7810 */ /* 0x000fc40007f9e0ff */
[----:B------:R-:W-:Y:S01]  /*27260*/  LOP3.LUT R52, R52, R53, RZ, 0x3c, !PT ;  /* 0x0000003534347212 */ /* 0x000fe200078e3cff */
[----:B------:R-:W-:Y:S01]  /*27270*/  IMAD.X R53, RZ, RZ, R21, P0 ;  /* 0x000000ffff357224 */ /* 0x000fe200000e0615 */
[----:B------:R-:W-:Y:S01]  /*27280*/  LOP3.LUT R40, R41, 0x380, RZ, 0xc0, !PT ;  /* 0x0000038029287812 */ /* 0x000fe200078ec0ff */
[----:B------:R-:W-:Y:S01]  /*27290*/  VIADD R5, R15, 0x8 ;  /* 0x000000080f057836 */ /* 0x000fe20000000000 */
[----:B------:R-:W-:Y:S02]  /*272a0*/  LOP3.LUT R44, R45, 0x380, RZ, 0xc0, !PT ;  /* 0x000003802d2c7812 */ /* 0x000fe400078ec0ff */
[----:B------:R-:W-:Y:S02]  /*272b0*/  LOP3.LUT P0, RZ, R14, 0x3, RZ, 0xc0, !PT ;  /* 0x000000030eff7812 */ /* 0x000fe4000780c0ff */
[----:B------:R-:W-:Y:S02]  /*272c0*/  SHF.R.U64 R40, R40, 0x3, RZ ;  /* 0x0000000328287819 */ /* 0x000fe400000012ff */
[----:B------:R-:W-:-:S02]  /*272d0*/  SHF.R.U64 R44, R44, 0x3, RZ ;  /* 0x000000032c2c7819 */ /* 0x000fc400000012ff */
[-C--:B------:R-:W-:Y:S02]  /*272e0*/  ISETP.GE.OR P2, PT, R15, R2.reuse, P0 ;  /* 0x000000020f00720c */ /* 0x080fe40000746670 */
[----:B------:R-:W-:Y:S02]  /*272f0*/  ISETP.GE.OR P0, PT, R5, R2, P0 ;  /* 0x000000020500720c */ /* 0x000fe40000706670 */
[----:B------:R-:W-:Y:S01]  /*27300*/  LOP3.LUT R40, R40, R41, RZ, 0x3c, !PT ;  /* 0x0000002928287212 */ /* 0x000fe200078e3cff */
[--C-:B------:R-:W-:Y:S01]  /*27310*/  IMAD.X R41, RZ, RZ, R21.reuse, P5 ;  /* 0x000000ffff297224 */ /* 0x100fe200028e0615 */
[----:B------:R-:W-:Y:S01]  /*27320*/  LOP3.LUT R44, R44, R45, RZ, 0x3c, !PT ;  /* 0x0000002d2c2c7212 */ /* 0x000fe200078e3cff */
[----:B------:R-:W-:Y:S01]  /*27330*/  IMAD.X R45, RZ, RZ, R21, P4 ;  /* 0x000000ffff2d7224 */ /* 0x000fe200020e0615 */
[C---:B------:R-:W-:Y:S02]  /*27340*/  IADD3 R7, P3, R20.reuse, 0xf000, RZ ;  /* 0x0000f00014077810 */ /* 0x040fe40007f7e0ff */
[----:B------:R-:W-:-:S02]  /*27350*/  IADD3 R69, P5, R20, 0xd000, RZ ;  /* 0x0000d00014457810 */ /* 0x000fc40007fbe0ff */
[----:B------:R-:W-:Y:S02]  /*27360*/  IADD3 R73, P4, R20, 0xe000, RZ ;  /* 0x0000e00014497810 */ /* 0x000fe40007f9e0ff */
[----:B----4-:R-:W-:Y:S02]  /*27370*/  LOP3.LUT R4, R7, 0x380, RZ, 0xc0, !PT ;  /* 0x0000038007047812 */ /* 0x010fe400078ec0ff */
[----:B------:R-:W-:Y:S02]  /*27380*/  LOP3.LUT R68, R69, 0x380, RZ, 0xc0, !PT ;  /* 0x0000038045447812 */ /* 0x000fe400078ec0ff */
[----:B------:R-:W-:Y:S02]  /*27390*/  LOP3.LUT R72, R73, 0x380, RZ, 0xc0, !PT ;  /* 0x0000038049487812 */ /* 0x000fe400078ec0ff */
[----:B------:R-:W-:Y:S01]  /*273a0*/  SHF.R.U64 R11, R11, 0x3, RZ ;  /* 0x000000030b0b7819 */ /* 0x000fe200000012ff */
[----:B--2---:R-:W-:Y:S01]  /*273b0*/  @!P2 ST.E desc[UR6][R54.64], R6 ;  /* 0x000000063600a985 */ /* 0x004fe2000c101906 */
[----:B------:R-:W-:-:S02]  /*273c0*/  SHF.R.U64 R4, R4, 0x3, RZ ;  /* 0x0000000304047819 */ /* 0x000fc400000012ff */
[----:B------:R-:W-:Y:S01]  /*273d0*/  SHF.R.U64 R68, R68, 0x3, RZ ;  /* 0x0000000344447819 */ /* 0x000fe200000012ff */
[----:B0-----:R0:W-:Y:S01]  /*273e0*/  @!P0 ST.E desc[UR6][R58.64], R0 ;  /* 0x000000003a008985 */ /* 0x0011e2000c101906 */
[----:B------:R-:W-:Y:S02]  /*273f0*/  SHF.R.U64 R72, R72, 0x3, RZ ;  /* 0x0000000348487819 */ /* 0x000fe400000012ff */
[----:B------:R-:W-:Y:S01]  /*27400*/  LOP3.LUT R20, R11, R20, RZ, 0x3c, !PT ;  /* 0x000000140b147212 */ /* 0x000fe200078e3cff */
[--C-:B------:R-:W-:Y:S01]  /*27410*/  IMAD.X R77, RZ, RZ, R21.reuse, P3 ;  /* 0x000000ffff4d7224 */ /* 0x100fe200018e0615 */
[----:B------:R-:W-:Y:S01]  /*27420*/  LOP3.LUT R68, R68, R69, RZ, 0x3c, !PT ;  /* 0x0000004544447212 */ /* 0x000fe200078e3cff */
[--C-:B------:R-:W-:Y:S01]  /*27430*/  IMAD.X R69, RZ, RZ, R21.reuse, P5 ;  /* 0x000000ffff457224 */ /* 0x100fe200028e0615 */
[----:B------:R-:W-:Y:S01]  /*27440*/  LOP3.LUT R72, R72, R73, RZ, 0x3c, !PT ;  /* 0x0000004948487212 */ /* 0x000fe200078e3cff */
[----:B------:R-:W-:Y:S01]  /*27450*/  IMAD.X R73, RZ, RZ, R21, P4 ;  /* 0x000000ffff497224 */ /* 0x000fe200020e0615 */
[----:B------:R-:W-:Y:S01]  /*27460*/  LOP3.LUT R76, R4, R7, RZ, 0x3c, !PT ;  /* 0x00000007044c7212 */ /* 0x000fe200078e3cff */
[----:B------:R-:W5:Y:S01]  /*27470*/  LD.E.128 R8, desc[UR6][R8.64] ;  /* 0x0000000608087980 */ /* 0x000f62000c101d00 */
[----:B0-----:R-:W-:-:S03]  /*27480*/  IMAD R0, R3, UR4, RZ ;  /* 0x0000000403007c24 */ /* 0x001fc6000f8e02ff */
[----:B------:R0:W5:Y:S01]  /*27490*/  LD.E.128 R4, desc[UR6][R20.64] ;  /* 0x0000000614047980 */ /* 0x000162000c101d00 */
[----:B------:R-:W-:-:S03]  /*274a0*/  IMAD R3, R81, UR5, R0 ;  /* 0x0000000551037c24 */ /* 0x000fc6000f8e0200 */
[----:B------:R-:W5:Y:S04]  /*274b0*/  LD.E.128 R12, desc[UR6][R12.64] ;  /* 0x000000060c0c7980 */ /* 0x000f68000c101d00 */
[----:B------:R-:W5:Y:S01]  /*274c0*/  LD.E.128 R24, desc[UR6][R24.64] ;  /* 0x0000000618187980 */ /* 0x000f62000c101d00 */
[----:B0-----:R-:W-:Y:S01]  /*274d0*/  IMAD.WIDE.U32 R20, R81, UR4, RZ ;  /* 0x0000000451147c25 */ /* 0x001fe2000f8e00ff */
[----:B------:R-:W-:Y:S02]  /*274e0*/  ULDC.64 UR4, c[0x0][0xae8] ;  /* 0x0002ba0000047ab9 */ /* 0x000fe40000000a00 */
[----:B------:R-:W5:Y:S01]  /*274f0*/  LD.E.128 R28, desc[UR6][R28.64] ;  /* 0x000000061c1c7980 */ /* 0x000f62000c101d00 */
[----:B------:R-:W-:Y:S02]  /*27500*/  IMAD.IADD R21, R21, 0x1, R3 ;  /* 0x0000000115157824 */ /* 0x000fe400078e0203 */
[----:B------:R-:W-:Y:S01]  /*27510*/  IMAD R3, R237, 0x20, R212 ;  /* 0x00000020ed037824 */ /* 0x000fe200078e02d4 */
[----:B------:R-:W5:Y:S01]  /*27520*/  LD.E.128 R32, desc[UR6][R32.64] ;  /* 0x0000000620207980 */ /* 0x000f62000c101d00 */
[----:B------:R-:W-:-:S02]  /*27530*/  IMAD R82, R82, UR4, RZ ;  /* 0x0000000452527c24 */ /* 0x000fc4000f8e02ff */
[----:B------:R-:W-:Y:S01]  /*27540*/  IMAD.IADD R84, R230, 0x1, R3 ;  /* 0x00000001e6547824 */ /* 0x000fe200078e0203 */
[----:B------:R-:W5:Y:S01]  /*27550*/  LD.E.128 R36, desc[UR6][R36.64] ;  /* 0x0000000624247980 */ /* 0x000f62000c101d00 */
[C---:B------:R-:W-:Y:S02]  /*27560*/  IMAD R3, R86.reuse, UR5, R82 ;  /* 0x0000000556037c24 */ /* 0x040fe4000f8e0252 */
[----:B------:R-:W-:Y:S01]  /*27570*/  IMAD.WIDE.U32 R20, R86, UR4, R20 ;  /* 0x0000000456147c25 */ /* 0x000fe2000f8e0014 */
[----:B------:R-:W-:Y:S01]  /*27580*/  ULDC.64 UR4, c[0x0][0xaf0] ;  /* 0x0002bc0000047ab9 */ /* 0x000fe20000000a00 */
[----:B------:R-:W5:Y:S02]  /*27590*/  LD.E.128 R40, desc[UR6][R40.64] ;  /* 0x0000000628287980 */ /* 0x000f64000c101d00 */
[----:B-1----:R-:W-:Y:S02]  /*275a0*/  @P1 IMAD.HI.U32 R0, R84, R83, RZ ;  /* 0x0000005354001227 */ /* 0x002fe400078e00ff */
[----:B------:R-:W5:Y:S02]  /*275b0*/  LD.E.128 R44, desc[UR6][R44.64] ;  /* 0x000000062c2c7980 */ /* 0x000f64000c101d00 */
[----:B------:R-:W-:-:S02]  /*275c0*/  IMAD.IADD R21, R21, 0x1, R3 ;  /* 0x0000000115157824 */ /* 0x000fc400078e0203 */
[----:B------:R-:W-:Y:S01]  /*275d0*/  IMAD.MOV.U32 R3, RZ, RZ, R84 ;  /* 0x000000ffff037224 */ /* 0x000fe200078e0054 */
[----:B---3--:R-:W-:Y:S01]  /*275e0*/  @P1 SHF.R.U32.HI R3, RZ, R85, R0 ;  /* 0x00000055ff031219 */ /* 0x008fe20000011600 */
[----:B------:R-:W-:Y:S01]  /*275f0*/  IMAD R81, R80, UR4, RZ ;  /* 0x0000000450517c24 */ /* 0x000fe2000f8e02ff */
[----:B------:R-:W5:Y:S01]  /*27600*/  LD.E.128 R52, desc[UR6][R52.64] ;  /* 0x0000000634347980 */ /* 0x000f62000c101d00 */
[C---:B------:R-:W-:Y:S01]  /*27610*/  IMAD.WIDE.U32 R20, R236.reuse, UR4, R20 ;  /* 0x00000004ec147c25 */ /* 0x040fe2000f8e0014 */
[----:B------:R-:W-:Y:S02]  /*27620*/  SHF.R.S32.HI R0, RZ, 0x1f, R3 ;  /* 0x0000001fff007819 */ /* 0x000fe40000011403 */
[----:B------:R-:W5:Y:S01]  /*27630*/  LD.E.128 R56, desc[UR6][R56.64] ;  /* 0x0000000638387980 */ /* 0x000f62000c101d00 */
[----:B------:R-:W-:Y:S01]  /*27640*/  IMAD R81, R236, UR5, R81 ;  /* 0x00000005ec517c24 */ /* 0x000fe2000f8e0251 */
[----:B------:R-:W-:Y:S01]  /*27650*/  ULDC.64 UR4, c[0x0][0xae0] ;  /* 0x0002b80000047ab9 */ /* 0x000fe20000000a00 */
[----:B------:R-:W-:Y:S01]  /*27660*/  IMAD.MOV R83, RZ, RZ, -R3 ;  /* 0x000000ffff537224 */ /* 0x000fe200078e0a03 */
[----:B------:R-:W5:Y:S01]  /*27670*/  LD.E.128 R60, desc[UR6][R60.64] ;  /* 0x000000063c3c7980 */ /* 0x000f62000c101d00 */
[----:B------:R-:W-:-:S02]  /*27680*/  IMAD.IADD R21, R21, 0x1, R81 ;  /* 0x0000000115157824 */ /* 0x000fc400078e0251 */
[----:B------:R-:W-:Y:S01]  /*27690*/  IMAD R0, R0, UR4, RZ ;  /* 0x0000000400007c24 */ /* 0x000fe2000f8e02ff */
[----:B------:R-:W5:Y:S01]  /*276a0*/  LD.E.128 R64, desc[UR6][R64.64] ;  /* 0x0000000640407980 */ /* 0x000f62000c101d00 */
[----:B------:R-:W-:Y:S02]  /*276b0*/  IMAD R81, R48, R83, R84 ;  /* 0x0000005330517224 */ /* 0x000fe400078e0254 */
[C---:B------:R-:W-:Y:S01]  /*276c0*/  IMAD R83, R3.reuse, UR5, R0 ;  /* 0x0000000503537c24 */ /* 0x040fe2000f8e0200 */
[----:B------:R-:W5:Y:S01]  /*276d0*/  LD.E.128 R68, desc[UR6][R68.64] ;  /* 0x0000000644447980 */ /* 0x000f62000c101d00 */
[----:B------:R-:W-:Y:S01]  /*276e0*/  IMAD.WIDE.U32 R20, R3, UR4, R20 ;  /* 0x0000000403147c25 */ /* 0x000fe2000f8e0014 */
[----:B------:R-:W-:Y:S01]  /*276f0*/  SHF.R.S32.HI R0, RZ, 0x1f, R81 ;  /* 0x0000001fff007819 */ /* 0x000fe20000011451 */
[----:B------:R-:W-:Y:S01]  /*27700*/  ULDC.64 UR4, c[0x0][0xad8] ;  /* 0x0002b60000047ab9 */ /* 0x000fe20000000a00 */
[----:B------:R-:W5:Y:S01]  /*27710*/  LD.E.128 R72, desc[UR6][R72.64] ;  /* 0x0000000648487980 */ /* 0x000f62000c101d00 */
[----:B------:R-:W-:-:S02]  /*27720*/  IMAD.IADD R21, R21, 0x1, R83 ;  /* 0x0000000115157824 */ /* 0x000fc400078e0253 */
[----:B------:R-:W-:Y:S01]  /*27730*/  IMAD R0, R0, UR4, RZ ;  /* 0x0000000400007c24 */ /* 0x000fe2000f8e02ff */
[----:B------:R-:W5:Y:S01]  /*27740*/  LD.E.128 R76, desc[UR6][R76.64] ;  /* 0x000000064c4c7980 */ /* 0x000f62000c101d00 */
[C---:B------:R-:W-:Y:S01]  /*27750*/  IMAD.WIDE.U32 R20, R81.reuse, UR4, R20 ;  /* 0x0000000451147c25 */ /* 0x040fe2000f8e0014 */
[----:B------:R-:W-:Y:S01]  /*27760*/  @!PT LDS RZ, [RZ] ;  /* 0x00000000fffff984 */ /* 0x000fe20000000800 */
[----:B------:R-:W-:Y:S01]  /*27770*/  @!PT LDS RZ, [RZ] ;  /* 0x00000000fffff984 */ /* 0x000fe20000000800 */
[----:B------:R-:W-:Y:S01]  /*27780*/  @!PT LDS RZ, [RZ] ;  /* 0x00000000fffff984 */ /* 0x000fe20000000800 */
[----:B------:R-:W-:Y:S01]  /*27790*/  @!PT LDS RZ, [RZ] ;  /* 0x00000000fffff984 */ /* 0x000fe20000000800 */
[----:B------:R0:W-:Y:S06]  /*277a0*/  MEMBAR.ALL.CTA ;  /* 0x0000000000007992 */ /* 0x0001ec0000008000 */
[----:B0-----:R-:W0:Y:S01]  /*277b0*/  FENCE.VIEW.ASYNC.S ;  /* 0x00000000000073c6 */ /* 0x001e220000000000 */
[----:B------:R-:W-:Y:S01]  /*277c0*/  IMAD R83, R81, UR5, R0 ;  /* 0x0000000551537c24 */ /* 0x000fe2000f8e0200 */
[----:B------:R-:W-:-:S02]  /*277d0*/  ULDC.64 UR4, c[0x0][0xa80] ;  /* 0x0002a00000047ab9 */ /* 0x000fc40000000a00 */
[----:B------:R-:W-:Y:S01]  /*277e0*/  LEA R48, P2, R20, UR4, 0x1 ;  /* 0x0000000414307c11 */ /* 0x000fe2000f8408ff */
[----:B------:R-:W-:Y:S02]  /*277f0*/  IMAD.IADD R21, R21, 0x1, R83 ;  /* 0x0000000115157824 */ /* 0x000fe400078e0253 */
[----:B------:R-:W-:-:S03]  /*27800*/  VIADD R3, R87, 0x20 ;  /* 0x0000002057037836 */ /* 0x000fc60000000000 */
[----:B------:R-:W-:Y:S02]  /*27810*/  LEA.HI.X R86, R20, UR5, R21, 0x1, P2 ;  /* 0x0000000514567c11 */ /* 0x000fe400090f0c15 */
[-C--:B------:R-:W-:Y:S01]  /*27820*/  ISETP.GE.AND P2, PT, R87, R2.reuse, PT ;  /* 0x000000025700720c */ /* 0x080fe20003f46270 */
[----:B------:R-:W-:Y:S01]  /*27830*/  VIADD R0, R16, 0x38820 ;  /* 0x0003882010007836 */ /* 0x000fe20000000000 */
[----:B------:R-:W-:Y:S02]  /*27840*/  SHF.R.S32.HI R80, RZ, 0x1f, R213 ;  /* 0x0000001fff507819 */ /* 0x000fe400000114d5 */
[-C--:B------:R-:W-:Y:S01]  /*27850*/  ISETP.GE.AND P1, PT, R3, R2.reuse, PT ;  /* 0x000000020300720c */ /* 0x080fe20003f26270 */
[----:B------:R-:W-:Y:S01]  /*27860*/  VIADD R3, R87, 0x40 ;  /* 0x0000004057037836 */ /* 0x000fe20000000000 */
[----:B------:R-:W-:Y:S02]  /*27870*/  LEA.HI R80, R80, R213, RZ, 0x3 ;  /* 0x000000d550507211 */ /* 0x000fe400078f18ff */
[----:B------:R-:W-:Y:S01]  /*27880*/  PRMT R0, RZ, 0x654, R0 ;  /* 0x00000654ff007816 */ /* 0x000fe20000000000 */
[----:B0-----:R0:W1:Y:S01]  /*27890*/  SHFL.IDX PT, R85, R48, RZ, 0x181f ;  /* 0x00181fff30557589 */ /* 0x00106200000e0000 */
[----:B------:R-:W-:-:S02]  /*278a0*/  ISETP.GE.AND P0, PT, R3, R2, PT ;  /* 0x000000020300720c */ /* 0x000fc40003f06270 */
[----:B------:R-:W-:Y:S01]  /*278b0*/  LOP3.LUT R88, R80, 0xfffffff8, RZ, 0xc0, !PT ;  /* 0xfffffff850587812 */ /* 0x000fe200078ec0ff */
[----:B------:R2:W-:Y:S01]  /*278c0*/  SYNCS.ARRIVE.TRANS64.RED.A1T0 RZ, [R0+URZ], RZ ;  /* 0x000000ff00ff79a7 */ /* 0x0005e2000810043f */
[----:B------:R0:W3:Y:S02]  /*278d0*/  SHFL.IDX PT, R3, R86, RZ, 0x181f ;  /* 0x00181fff56037589 */ /* 0x0000e400000e0000 */
[----:B------:R-:W-:Y:S02]  /*278e0*/  SHF.R.S32.HI R89, RZ, 0x1f, R88 ;  /* 0x0000001fff597819 */ /* 0x000fe40000011458 */
[----:B--2---:R-:W-:Y:S01]  /*278f0*/  SHF.R.S32.HI R0, RZ, 0x1f, R221 ;  /* 0x0000001fff007819 */ /* 0x004fe200000114dd */
[----:B0-----:R-:W-:Y:S06]  /*27900*/  @P2 BRA `(.L_x_3107) ;  /* 0x0000000000482947 */ /* 0x001fec0003800000 */
[----:B------:R-:W-:Y:S01]  /*27910*/  ULDC UR4, c[0x0][0xac8] ;  /* 0x0002b20000047ab9 */ /* 0x000fe20000000800 */
[----:B------:R-:W-:Y:S01]  /*27920*/  ULDC.64 UR6, c[0x0][0x208] ;  /* 0x0000820000067ab9 */ /* 0x000fe20000000a00 */
[----:B------:R-:W-:Y:S02]  /*27930*/  ISETP.GE.AND P5, PT, R18, UR4, PT ;  /* 0x0000000412007c0c */ /* 0x000fe4000bfa6270 */
[----:B------:R-:W-:Y:S02]  /*27940*/  ISETP.GE.AND P4, PT, R213, UR4, PT ;  /* 0x00000004d5007c0c */ /* 0x000fe4000bf86270 */
[----:B------:R-:W-:Y:S02]  /*27950*/  ISETP.GE.AND P3, PT, R220, UR4, PT ;  /* 0x00000004dc007c0c */ /* 0x000fe4000bf66270 */
[----:B------:R-:W-:-:S07]  /*27960*/  ISETP.GE.AND P2, PT, R221, UR4, PT ;  /* 0x00000004dd007c0c */ /* 0x000fce000bf46270 */
[----:B-1----:R-:W-:-:S04]  /*27970*/  @!P5 LEA R20, P6, R18, R85, 0x1 ;  /* 0x000000551214d211 */ /* 0x002fc800078c08ff */
[----:B---3--:R-:W-:Y:S02]  /*27980*/  @!P5 LEA.HI.X R21, R18, R3, R19, 0x1, P6 ;  /* 0x000000031215d211 */ /* 0x008fe400030f0c13 */
        /* <DEDUP_REMOVED lines=10> */
.L_x_3107:
[----:B------:R-:W-:Y:S05]  /*27a30*/  BSYNC B1 ;  /* 0x0000000000017941 */ /* 0x000fea0003800000 */
.L_x_3106:
[----:B---3--:R2:W3:Y:S01]  /*27a40*/  SHFL.IDX PT, R3, R86, 0x1, 0x181f ;  /* 0x00381f0056037f89 */ /* 0x0084e200000e0000 */
[----:B------:R-:W-:Y:S03]  /*27a50*/  BSSY B1, `(.L_x_3108) ;  /* 0x0000015000017945 */ /* 0x000fe60003800000 */
[----:B0----5:R2:W0:Y:S01]  /*27a60*/  SHFL.IDX PT, R29, R48, 0x1, 0x181f ;  /* 0x00381f00301d7f89 */ /* 0x02142200000e0000 */
        /* <DEDUP_REMOVED lines=19> */
.L_x_3109:
[----:B------:R-:W-:Y:S05]  /*27ba0*/  BSYNC B1 ;  /* 0x0000000000017941 */ /* 0x000fea0003800000 */
.L_x_3108:
[----:B---3--:R3:W0:Y:S01]  /*27bb0*/  SHFL.IDX PT, R3, R86, 0x2, 0x181f ;  /* 0x00581f0056037f89 */ /* 0x00862200000e0000 */
[----:B------:R-:W-:Y:S03]  /*27bc0*/  BSSY B1, `(.L_x_3110) ;  /* 0x0000015000017945 */ /* 0x000fe60003800000 */
[----:B----4-:R3:W4:Y:S01]  /*27bd0*/  SHFL.IDX PT, R11, R48, 0x2, 0x181f ;  /* 0x00581f00300b7f89 */ /* 0x01072200000e0000 */
[----:B------:R-:W-:Y:S05]  /*27be0*/  @P0 BRA `(.L_x_3111) ;  /* 0x0000000000480947 */ /* 0x000fea0003800000 */
[----:B------:R-:W-:Y:S01]  /*27bf0*/  ULDC UR4, c[0x0][0xac8] ;  /* 0x0002b20000047ab9 */ /* 0x000fe20000000800 */
[----:B------:R-:W-:Y:S01]  /*27c00*/  ULDC.64 UR6, c[0x0][0x208] ;  /* 0x0000820000067ab9 */ /* 0x000fe20000000a00 */
[----:B------:R-:W-:Y:S02]  /*27c10*/  ISETP.GE.AND P3, PT, R18, UR4, PT ;  /* 0x0000000412007c0c */ /* 0x000fe4000bf66270 */
[----:B------:R-:W-:Y:S02]  /*27c20*/  ISETP.GE.AND P2, PT, R213, UR4, PT ;  /* 0x00000004d5007c0c */ /* 0x000fe4000bf46270 */
[----:B------:R-:W-:Y:S02]  /*27c30*/  ISETP.GE.AND P1, PT, R220, UR4, PT ;  /* 0x00000004dc007c0c */ /* 0x000fe4000bf26270 */
[----:B------:R-:W-:-:S07]  /*27c40*/  ISETP.GE.AND P0, PT, R221, UR4, PT ;  /* 0x00000004dd007c0c */ /* 0x000fce000bf06270 */
[-C--:B----4-:R-:W-:Y:S02]  /*27c50*/  @!P3 LEA R4, P6, R18, R11.reuse, 0x1 ;  /* 0x0000000b1204b211 */ /* 0x090fe400078c08ff */
        /* <DEDUP_REMOVED lines=11> */
.L_x_3111:
[----:B------:R-:W-:Y:S05]  /*27d10*/  BSYNC B1 ;  /* 0x0000000000017941 */ /* 0x000fea0003800000 */
.L_x_3110:
[----:B0-----:R-:W-:Y:S01]  /*27d20*/  VIADD R3, R87, 0x60 ;  /* 0x0000006057037836 */ /* 0x001fe20000000000 */
[----:B------:R0:W0:Y:S04]  /*27d30*/  SHFL.IDX PT, R9, R86, 0x3, 0x181f ;  /* 0x00781f0056097f89 */ /* 0x00002800000e0000 */
        /* <DEDUP_REMOVED lines=8> */
[-C--:B0-----:R-:W-:Y:S02]  /*27dc0*/  @!P3 LEA R2, P0, R18, R11.reuse, 0x1 ;  /* 0x0000000b1202b211 */ /* 0x081fe400078008ff */
[----:B------:R-:W-:Y:S02]  /*27dd0*/  @!P4 LEA R4, P1, R88, R11, 0x1 ;  /* 0x0000000b5804c211 */ /* 0x000fe400078208ff */
[----:B------:R-:W-:Y:S02]  /*27de0*/  @!P3 LEA.HI.X R3, R18, R9, R19, 0x1, P0 ;  /* 0x000000091203b211 */ /* 0x000fe400000f0c13 */
        /* <DEDUP_REMOVED lines=13> */
.L_x_3104:
[----:B------:R-:W-:Y:S01]  /*27ec0*/  IMAD.SHL.U32 R4, R236, 0x4, RZ ;  /* 0x00000004ec047824 */ /* 0x000fe200078e00ff */
[----:B------:R-:W-:Y:S01]  /*27ed0*/  SHF.R.S32.HI R9, RZ, 0x1f, R236 ;  /* 0x0000001fff097819 */ /* 0x000fe200000114ec */
[----:B------:R-:W-:Y:S01]  /*27ee0*/  ULDC.64 UR4, c[0x0][0xc00] ;  /* 0x0003000000047ab9 */ /* 0x000fe20000000a00 */
[----:B------:R-:W2:Y:S01]  /*27ef0*/  LDC R25, c[0x0][0xbe8] ;  /* 0x0002fa00ff197b82 */ /* 0x000ea20000000800 */
[----:B------:R-:W-:Y:S01]  /*27f00*/  ISETP.NE.U32.AND P0, PT, RZ, UR4, PT ;  /* 0x00000004ff007c0c */ /* 0x000fe2000bf05070 */
[----:B------:R-:W-:Y:S01]  /*27f10*/  IMAD.MOV.U32 R6, RZ, RZ, RZ ;  /* 0x000000ffff067224 */ /* 0x000fe200078e00ff */
[----:B------:R-:W-:Y:S01]  /*27f20*/  IADD3 R2, P1, R4, UR4, RZ ;  /* 0x0000000404027c10 */ /* 0x000fe2000ff3e0ff */
[----:B------:R-:W-:Y:S01]  /*27f30*/  ULDC.64 UR6, c[0x0][0x208] ;  /* 0x0000820000067ab9 */ /* 0x000fe20000000a00 */
[----:B------:R-:W-:Y:S02]  /*27f40*/  SHF.L.U64.HI R0, R236, 0x2, R9 ;  /* 0x00000002ec007819 */ /* 0x000fe40000010209 */
[----:B------:R-:W-:-:S02]  /*27f50*/  ISETP.NE.AND.EX P0, PT, RZ, UR5, PT, P0 ;  /* 0x00000005ff007c0c */ /* 0x000fc4000bf05300 */
[----:B------:R-:W-:Y:S01]  /*27f60*/  IADD3.X R3, R0, UR5, RZ, P1, !PT ;  /* 0x0000000500037c10 */ /* 0x000fe20008ffe4ff */
[----:B------:R-:W-:Y:S02]  /*27f70*/  ULDC.64 UR4, c[0x0][0xc08] ;  /* 0x0003020000047ab9 */ /* 0x000fe40000000a00 */
[----:B------:R-:W-:-:S04]  /*27f80*/  ISETP.NE.U32.AND P1, PT, RZ, UR4, PT ;  /* 0x00000004ff007c0c */ /* 0x000fc8000bf25070 */
[----:B------:R-:W-:Y:S01]  /*27f90*/  ISETP.NE.AND.EX P1, PT, RZ, UR5, PT, P1 ;  /* 0x00000005ff007c0c */ /* 0x000fe2000bf25310 */
[----:B------:R-:W3:Y:S03]  /*27fa0*/  S2R R7, SR_TID.X ;  /* 0x0000000000077919 */ /* 0x000ee60000002100 */
[----:B------:R4:W5:Y:S09]  /*27fb0*/  @P0 LDG.E R6, desc[UR6][R2.64] ;  /* 0x0000000602060981 */ /* 0x000972000c1e1900 */
[----:B------:R-:W-:Y:S01]  /*27fc0*/  @P1 IADD3 R4, P2, R4, UR4, RZ ;  /* 0x0000000404041c10 */ /* 0x000fe2000ff5e0ff */
[----:B------:R-:W-:-:S03]  /*27fd0*/  ULDC UR4, c[0x0][0xa88] ;  /* 0x0002a20000047ab9 */ /* 0x000fc60000000800 */
[----:B------:R-:W-:Y:S01]  /*27fe0*/  @P1 IADD3.X R5, R0, UR5, RZ, P2, !PT ;  /* 0x0000000500051c10 */ /* 0x000fe200097fe4ff */
[----:B------:R-:W-:Y:S01]  /*27ff0*/  IMAD.U32 R0, RZ, RZ, UR4 ;  /* 0x00000004ff007e24 */ /* 0x000fe2000f8e00ff */
[----:B--2---:R-:W-:-:S05]  /*28000*/  ISETP.NE.AND P2, PT, R25, 0x1, PT ;  /* 0x000000011900780c */ /* 0x004fca0003f45270 */
[----:B------:R4:W5:Y:S08]  /*28010*/  @P1 LDG.E R0, desc[UR6][R4.64] ;  /* 0x0000000604001981 */ /* 0x000970000c1e1900 */
[----:B------:R-:W2:Y:S01]  /*28020*/  @P2 LDC R14, c[0x0][0xbec] ;  /* 0x0002fb00ff0e2b82 */ /* 0x000ea20000000800 */
[----:B---3--:R-:W-:-:S05]  /*28030*/  VIADD R8, R7, 0xffffff80 ;  /* 0xffffff8007087836 */ /* 0x008fca0000000000 */
[----:B------:R-:W-:Y:S02]  /*28040*/  ISETP.GE.AND P3, PT, R8, 0x80, PT ;  /* 0x000000800800780c */ /* 0x000fe40003f66270 */
[----:B------:R-:W3:Y:S01]  /*28050*/  @P2 LDC R27, c[0x0][0xbf0] ;  /* 0x0002fc00ff1b2b82 */ /* 0x000ee20000000800 */
[----:B----4-:R-:W-:Y:S10]  /*28060*/  @P1 BRA `(.L_x_3113) ;  /* 0x0000000000141947 */ /* 0x010ff40003800000 */
[----:B------:R-:W-:Y:S05]  /*28070*/  @!P0 BRA `(.L_x_3113) ;  /* 0x0000000000108947 */ /* 0x000fea0003800000 */
[----:B------:R-:W-:Y:S02]  /*28080*/  ULDC.64 UR4, c[0x0][0x208] ;  /* 0x0000820000047ab9 */ /* 0x000fe40000000a00 */
[----:B------:R-:W4:Y:S04]  /*28090*/  LDG.E R5, desc[UR4][R2.64] ;  /* 0x0000000402057981 */ /* 0x000f28000c1e1900 */
[----:B-----5:R-:W4:Y:S02]  /*280a0*/  LDG.E R0, desc[UR4][R2.64+0x4] ;  /* 0x0000040402007981 */ /* 0x020f24000c1e1900 */
[----:B----4-:R-:W-:-:S07]  /*280b0*/  IMAD.IADD R0, R0, 0x1, -R5 ;  /* 0x0000000100007824 */ /* 0x010fce00078e0a05 */
.L_x_3113:
[----:B------:R-:W4:Y:S01]  /*280c0*/  LDL R20, [R1+0x64] ;  /* 0x0000640001147983 */ /* 0x000f220000100800 */
[----:B------:R-:W-:Y:S01]  /*280d0*/  BSSY B1, `(.L_x_3114) ;  /* 0x000002d000017945 */ /* 0x000fe20003800000 */
[----:B------:R-:W-:Y:S02]  /*280e0*/  SEL R13, R236, RZ, !P0 ;  /* 0x000000ffec0d7207 */ /* 0x000fe40004000000 */
[----:B------:R-:W-:Y:S02]  /*280f0*/  SEL R12, R9, RZ, !P0 ;  /* 0x000000ff090c7207 */ /* 0x000fe40004000000 */
[----:B-----5:R-:W-:Y:S02]  /*28100*/  SHF.R.S32.HI R11, RZ, 0x1f, R6 ;  /* 0x0000001fff0b7819 */ /* 0x020fe40000011406 */
[----:B----4-:R-:W-:Y:S01]  /*28110*/  SHF.R.S32.HI R10, RZ, 0x1f, R20 ;  /* 0x0000001fff0a7819 */ /* 0x010fe20000011414 */
[----:B------:R-:W-:Y:S06]  /*28120*/  @P3 BRA `(.L_x_3115) ;  /* 0x00000000009c3947 */ /* 0x000fec0003800000 */
[----:B------:R-:W4:Y:S01]  /*28130*/  LDC R9, c[0x0][0xbe8] ;  /* 0x0002fa00ff097b82 */ /* 0x000f220000000800 */
[----:B------:R-:W-:Y:S01]  /*28140*/  IADD3 R8, R230, -0x80, R7 ;  /* 0xffffff80e6087810 */ /* 0x000fe20007ffe007 */
[----:B----4-:R-:W-:-:S05]  /*28150*/  IMAD R2, R0, R9, RZ ;  /* 0x0000000900027224 */ /* 0x010fca00078e02ff */
        /* <DEDUP_REMOVED lines=10> */
[----:B------:R-:W4:Y:S01]  /*28200*/  @P0 LDC R15, c[0x0][0xbec] ;  /* 0x0002fb00ff0f0b82 */ /* 0x000f220000000800 */
[----:B------:R-:W-:Y:S01]  /*28210*/  IMAD R7, R20, UR5, R7 ;  /* 0x0000000514077c24 */ /* 0x000fe2000f8e0207 */
[----:B------:R-:W-:-:S03]  /*28220*/  ULDC.64 UR4, c[0x0][0xb98] ;  /* 0x0002e60000047ab9 */ /* 0x000fc60000000a00 */
[----:B------:R-:W-:-:S03]  /*28230*/  IMAD.IADD R3, R3, 0x1, R7 ;  /* 0x0000000103037824 */ /* 0x000fc600078e0207 */
[----:B------:R-:W5:Y:S01]  /*28240*/  @P0 LDC R21, c[0x0][0xbf0] ;  /* 0x0002fc00ff150b82 */ /* 0x000f620000000800 */
[----:B------:R-:W-:-:S04]  /*28250*/  IMAD.WIDE.U32 R2, R13, UR4, R2 ;  /* 0x000000040d027c25 */ /* 0x000fc8000f8e0002 */
[----:B----4-:R-:W-:-:S05]  /*28260*/  @P0 IMAD.HI.U32 R4, R8, R15, RZ ;  /* 0x0000000f08040227 */ /* 0x010fca00078e00ff */
[----:B-----5:R-:W-:Y:S01]  /*28270*/  @P0 SHF.R.U32.HI R5, RZ, R21, R4 ;  /* 0x00000015ff050219 */ /* 0x020fe20000011604 */
        /* <DEDUP_REMOVED lines=18> */
.L_x_3115:
[----:B------:R-:W-:Y:S05]  /*283a0*/  BSYNC B1 ;  /* 0x0000000000017941 */ /* 0x000fea0003800000 */
.L_x_3114:
[----:B------:R-:W-:Y:S01]  /*283b0*/  ULDC.64 UR4, c[0x0][0xaa0] ;  /* 0x0002a80000047ab9 */ /* 0x000fe20000000a00 */
[----:B------:R-:W-:Y:S02]  /*283c0*/  IMAD R7, R237, 0x20, R212 ;  /* 0x00000020ed077824 */ /* 0x000fe400078e02d4 */
[----:B----4-:R-:W-:Y:S02]  /*283d0*/  IMAD R3, R11, UR4, RZ ;  /* 0x000000040b037c24 */ /* 0x010fe4000f8e02ff */
[----:B------:R-:W-:Y:S02]  /*283e0*/  IMAD.IADD R9, R230, 0x1, R7 ;  /* 0x00000001e6097824 */ /* 0x000fe400078e0207 */
        /* <DEDUP_REMOVED lines=8> */
[----:B------:R4:W5:Y:S01]  /*28470*/  LDL R20, [R1+0x60] ;  /* 0x0000600001147983 */ /* 0x0009620000100800 */
[----:B--2---:R-:W-:-:S04]  /*28480*/  @P2 IMAD.HI.U32 R4, R9, R14, RZ ;  /* 0x0000000e09042227 */ /* 0x004fc800078e00ff */
[----:B------:R-:W-:Y:S01]  /*28490*/  IMAD.MOV.U32 R5, RZ, RZ, R9 ;  /* 0x000000ffff057224 */ /* 0x000fe200078e0009 */
[----:B---3--:R-:W-:Y:S01]  /*284a0*/  @P2 SHF.R.U32.HI R5, RZ, R27, R4 ;  /* 0x0000001bff052219 */ /* 0x008fe20000011604 */
        /* <DEDUP_REMOVED lines=31> */
[----:B------:R-:W-:Y:S02]  /*286a0*/  ISETP.GE.AND P0, PT, R0, R25, PT ;  /* 0x000000190000720c */ /* 0x000fe40003f06270 */
[----:B------:R-:W-:-:S02]  /*286b0*/  SHF.R.S32.HI R6, RZ, 0x1f, R221 ;  /* 0x0000001fff067819 */ /* 0x000fc400000114dd */
[----:B------:R-:W-:Y:S01]  /*286c0*/  SHF.R.S32.HI R9, RZ, 0x1f, R220 ;  /* 0x0000001fff097819 */ /* 0x000fe200000114dc */
[----:B------:R-:W-:Y:S08]  /*286d0*/  @P2 BRA `(.L_x_3117) ;  /* 0x0000000000482947 */ /* 0x000ff00003800000 */
[----:B------:R-:W-:Y:S01]  /*286e0*/  ULDC UR4, c[0x0][0xac8] ;  /* 0x0002b20000047ab9 */ /* 0x000fe20000000800 */
[----:B------:R-:W-:Y:S01]  /*286f0*/  ULDC.64 UR6, c[0x0][0x208] ;  /* 0x0000820000067ab9 */ /* 0x000fe20000000a00 */
[----:B------:R-:W-:Y:S02]  /*28700*/  ISETP.GE.AND P5, PT, R18, UR4, PT ;  /* 0x0000000412007c0c */ /* 0x000fe4000bfa6270 */
[----:B------:R-:W-:Y:S02]  /*28710*/  ISETP.GE.AND P3, PT, R220, UR4, PT ;  /* 0x00000004dc007c0c */ /* 0x000fe4000bf66270 */
[----:B------:R-:W-:Y:S02]  /*28720*/  ISETP.GE.AND P2, PT, R221, UR4, PT ;  /* 0x00000004dd007c0c */ /* 0x000fe4000bf46270 */
[----:B------:R-:W-:-:S07]  /*28730*/  ISETP.GE.AND P4, PT, R213, UR4, PT ;  /* 0x00000004d5007c0c */ /* 0x000fce000bf86270 */
[----:B--2---:R-:W-:-:S04]  /*28740*/  @!P5 LEA R10, P6, R18, R2, 0x1 ;  /* 0x00000002120ad211 */ /* 0x004fc800078c08ff */
[-C--:B---3--:R-:W-:Y:S02]  /*28750*/  @!P5 LEA.HI.X R11, R18, R3.reuse, R19, 0x1, P6 ;  /* 0x00000003120bd211 */ /* 0x088fe400030f0c13 */
[-C--:B------:R-:W-:Y:S01]  /*28760*/  @!P3 LEA R12, P6, R220, R2.reuse, 0x1 ;  /* 0x00000002dc0cb211 */ /* 0x080fe200078c08ff */
[----:B-----5:R-:W-:Y:S02]  /*28770*/  @!P4 IMAD.SHL.U32 R7, R20, 0x8, RZ ;  /* 0x000000081407c824 */ /* 0x020fe400078e00ff */
        /* <DEDUP_REMOVED lines=8> */
.L_x_3117:
[----:B------:R-:W-:Y:S05]  /*28800*/  BSYNC B1 ;  /* 0x0000000000017941 */ /* 0x000fea0003800000 */
.L_x_3116:
[----:B--23--:R2:W3:Y:S01]  /*28810*/  SHFL.IDX PT, R3, R5, 0x1, 0x181f ;  /* 0x00381f0005037f89 */ /* 0x00c4e200000e0000 */
        /* <DEDUP_REMOVED lines=11> */
[-C--:B---3--:R-:W-:Y:S02]  /*288d0*/  @!P4 LEA.HI.X R11, R18, R3.reuse, R19, 0x1, P6 ;  /* 0x00000003120bc211 */ /* 0x088fe400030f0c13 */
[C---:B------:R-:W-:Y:S01]  /*288e0*/  @!P1 LEA R14, P6, R221.reuse, R2, 0x1 ;  /* 0x00000002dd0e9211 */ /* 0x040fe200078c08ff */
[----:B-----5:R-:W-:Y:S01]  /*288f0*/  @!P3 IMAD.SHL.U32 R7, R20, 0x8, RZ ;  /* 0x000000081407b824 */ /* 0x020fe200078e00ff */
[-C--:B------:R-:W-:Y:S01]  /*28900*/  @!P2 LEA.HI.X R13, R220, R3.reuse, R9, 0x1, P5 ;  /* 0x00000003dc0da211 */ /* 0x080fe200028f0c09 */
[----:B------:R0:W-:Y:S01]  /*28910*/  @!P4 ST.E.128 desc[UR6][R10.64], RZ ;  /* 0x000000ff0a00c985 */ /* 0x0001e2000c101d06 */
[----:B------:R-:W-:Y:S01]  /*28920*/  @!P1 LEA.HI.X R15, R221, R3, R6, 0x1, P6 ;  /* 0x00000003dd0f9211 */ /* 0x000fe200030f0c06 */
[----:B------:R-:W-:-:S05]  /*28930*/  @!P3 IMAD.WIDE R2, R7, 0x2, R2 ;  /* 0x000000020702b825 */ /* 0x000fca00078e0202 */
[----:B------:R0:W-:Y:S04]  /*28940*/  @!P3 ST.E.128 desc[UR6][R2.64], RZ ;  /* 0x000000ff0200b985 */ /* 0x0001e8000c101d06 */
[----:B------:R0:W-:Y:S04]  /*28950*/  @!P2 ST.E.128 desc[UR6][R12.64], RZ ;  /* 0x000000ff0c00a985 */ /* 0x0001e8000c101d06 */
[----:B------:R0:W-:Y:S02]  /*28960*/  @!P1 ST.E.128 desc[UR6][R14.64], RZ ;  /* 0x000000ff0e009985 */ /* 0x0001e4000c101d06 */
.L_x_3119:
[----:B------:R-:W-:Y:S05]  /*28970*/  BSYNC B1 ;  /* 0x0000000000017941 */ /* 0x000fea0003800000 */
.L_x_3118:
[----:B0--3--:R0:W3:Y:S01]  /*28980*/  SHFL.IDX PT, R3, R5, 0x2, 0x181f ;  /* 0x00581f0005037f89 */ /* 0x0090e200000e0000 */
        /* <DEDUP_REMOVED lines=12> */
[----:B-----5:R-:W-:Y:S01]  /*28a50*/  @!P4 IMAD.SHL.U32 R7, R20, 0x8, RZ ;  /* 0x000000081407c824 */ /* 0x020fe200078e00ff */
[-C--:B---3--:R-:W-:Y:S02]  /*28a60*/  @!P3 LEA.HI.X R11, R18, R3.reuse, R19, 0x1, P0 ;  /* 0x00000003120bb211 */ /* 0x088fe400000f0c13 */
[-C--:B------:R-:W-:Y:S02]  /*28a70*/  @!P5 LEA.HI.X R13, R220, R3.reuse, R9, 0x1, P1 ;  /* 0x00000003dc0dd211 */ /* 0x080fe400008f0c09 */
[----:B------:R-:W-:Y:S01]  /*28a80*/  @!P6 LEA.HI.X R15, R221, R3, R6, 0x1, P2 ;  /* 0x00000003dd0fe211 */ /* 0x000fe200010f0c06 */
[----:B------:R-:W-:Y:S01]  /*28a90*/  @!P4 IMAD.WIDE R2, R7, 0x2, R2 ;  /* 0x000000020702c825 */ /* 0x000fe200078e0202 */
[----:B------:R0:W-:Y:S04]  /*28aa0*/  @!P3 ST.E.128 desc[UR6][R10.64], RZ ;  /* 0x000000ff0a00b985 */ /* 0x0001e8000c101d06 */
[----:B------:R0:W-:Y:S04]  /*28ab0*/  @!P4 ST.E.128 desc[UR6][R2.64], RZ ;  /* 0x000000ff0200c985 */ /* 0x0001e8000c101d06 */
[----:B------:R0:W-:Y:S04]  /*28ac0*/  @!P5 ST.E.128 desc[UR6][R12.64], RZ ;  /* 0x000000ff0c00d985 */ /* 0x0001e8000c101d06 */
[----:B------:R0:W-:Y:S02]  /*28ad0*/  @!P6 ST.E.128 desc[UR6][R14.64], RZ ;  /* 0x000000ff0e00e985 */ /* 0x0001e4000c101d06 */
.L_x_3121:
[----:B------:R-:W-:Y:S05]  /*28ae0*/  BSYNC B1 ;  /* 0x0000000000017941 */ /* 0x000fea0003800000 */
.L_x_3120:
[----:B------:R-:W-:Y:S01]  /*28af0*/  VIADD R0, R230, 0x60 ;  /* 0x00000060e6007836 */ /* 0x000fe20000000000 */
[----:B0--3--:R0:W3:Y:S04]  /*28b00*/  SHFL.IDX PT, R3, R5, 0x3, 0x181f ;  /* 0x00781f0005037f89 */ /* 0x0090e800000e0000 */
        /* <DEDUP_REMOVED lines=12> */
[----:B--2-45:R-:W-:Y:S01]  /*28bd0*/  @!P4 IMAD.SHL.U32 R5, R20, 0x8, RZ ;  /* 0x000000081405c824 */ /* 0x034fe200078e00ff */
        /* <DEDUP_REMOVED lines=8> */
.L_x_3112:
[----:B------:R-:W-:Y:S05]  /*28c60*/  BSYNC B0 ;  /* 0x0000000000007941 */ /* 0x000fea0003800000 */
.L_x_3103:
[----:B------:R-:W-:Y:S02]  /*28c70*/  ULDC UR4, c[0x0][0xc3c] ;  /* 0x00030f0000047ab9 */ /* 0x000fe40000000800 */
[----:B-1----:R-:W-:-:S13]  /*28c80*/  ISETP.GE.AND P0, PT, R51, UR4, PT ;  /* 0x0000000433007c0c */ /* 0x002fda000bf06270 */
[----:B------:R-:W-:Y:S05]  /*28c90*/  @!P0 BRA `(.L_x_3122) ;  /* 0xfffffd8400b48947 */ /* 0x000fea000383ffff */
[----:B------:R-:W-:Y:S05]  /*28ca0*/  BRA `(.L_x_2866) ;  /* 0x0000009000487947 */ /* 0x000fea0003800000 */
.L_x_2864:
        /* <DEDUP_REMOVED lines=18> */
.L_x_3123:
        /* <DEDUP_REMOVED lines=42> */
.L_x_3129:
        /* <DEDUP_REMOVED lines=13> */
.L_x_3128:
[----:B------:R-:W-:Y:S05]  /*29140*/  BSYNC B0 ;  /* 0x0000000000007941 */ /* 0x000fea0003800000 */
.L_x_3127:
        /* <DEDUP_REMOVED lines=21> */
.L_x_3125:
        /* <DEDUP_REMOVED lines=21> */
.L_x_3130:
        /* <DEDUP_REMOVED lines=56> */
.L_x_3126:
[----:B------:R-:W-:Y:S02]  /*29770*/  IMAD.MOV.U32 R17, RZ, RZ, RZ ;  /* 0x000000ffff117224 */ /* 0x000fe400078e00ff */
[----:B------:R-:W-:Y:S02]  /*29780*/  IMAD.U32 R16, RZ, RZ, UR6 ;  /* 0x00000006ff107e24 */ /* 0x000fe4000f8e00ff */
[----:B------:R-:W-:-:S07]  /*29790*/  IMAD.MOV.U32 R18, RZ, RZ, RZ ;  /* 0x000000ffff127224 */ /* 0x000fce00078e00ff */
.L_x_3131:
[----:B------:R-:W-:-:S13]  /*297a0*/  ISETP.NE.AND P0, PT, R0, RZ, PT ;  /* 0x000000ff0000720c */ /* 0x000fda0003f05270 */
[----:B------:R-:W1:Y:S01]  /*297b0*/  @!P0 S2R R3, SR_CgaCtaId ;  /* 0x0000000000038919 */ /* 0x000e620000008800 */
[----:B------:R-:W-:-:S04]  /*297c0*/  @!P0 MOV R0, 0x400 ;  /* 0x0000040000008802 */ /* 0x000fc80000000f00 */
[----:B-1----:R-:W-:-:S05]  /*297d0*/  @!P0 LEA R0, R3, R0, 0x18 ;  /* 0x0000000003008211 */ /* 0x002fca00078ec0ff */
[----:B------:R1:W-:Y:S01]  /*297e0*/  @!P0 STS.128 [R0+0x388d0], R16 ;  /* 0x0388d01000008388 */ /* 0x0003e20000000c00 */
[----:B------:R-:W-:Y:S06]  /*297f0*/  BAR.ARV 0x5, 0x180 ;  /* 0x0146000000007b1d */ /* 0x000fec0000002000 */
.L_x_3124:
[----:B-1----:R-:W-:Y:S01]  /*29800*/  IMAD.MOV.U32 R0, RZ, RZ, 0x1 ;  /* 0x00000001ff007424 */ /* 0x002fe200078e00ff */
[----:B------:R1:W-:Y:S01]  /*29810*/  STL [R1+0x8], RZ ;  /* 0x000008ff01007387 */ /* 0x0003e20000100800 */
[----:B------:R-:W-:Y:S02]  /*29820*/  ULDC UR4, c[0x0][0xc3c] ;  /* 0x00030f0000047ab9 */ /* 0x000fe40000000800 */
[----:B--2---:R-:W-:Y:S01]  /*29830*/  ISETP.GE.AND P0, PT, R19, UR4, PT ;  /* 0x0000000413007c0c */ /* 0x004fe2000bf06270 */
[----:B------:R1:W-:Y:S04]  /*29840*/  STL [R1+0x18], R0 ;  /* 0x0000180001007387 */ /* 0x0003e80000100800 */
[----:B------:R1:W-:Y:S08]  /*29850*/  STL [R1+0x50], RZ ;  /* 0x000050ff01007387 */ /* 0x0003f00000100800 */
[----:B-1----:R-:W-:Y:S05]  /*29860*/  @P0 BRA `(.L_x_3132) ;  /* 0x0000008000680947 */ /* 0x002fea0003800000 */
[----:B------:R-:W2:Y:S04]  /*29870*/  LDL R0, [R1+0x98] ;  /* 0x0000980001007983 */ /* 0x000ea80000100800 */
[----:B------:R-:W3:Y:S01]  /*29880*/  LDL.LU R5, [R1+0xc] ;  /* 0x00000c0001057983 */ /* 0x000ee20000300800 */
[----:B------:R-:W1:Y:S01]  /*29890*/  S2UR UR5, SR_CgaCtaId ;  /* 0x00000000000579c3 */ /* 0x000e620000008800 */
[----:B------:R-:W-:Y:S01]  /*298a0*/  LOP3.LUT R7, R4, 0x7f, RZ, 0xc0, !PT ;  /* 0x0000007f04077812 */ /* 0x000fe200078ec0ff */
[----:B------:R-:W-:Y:S01]  /*298b0*/  UMOV UR4, 0x400 ;  /* 0x0000040000047882 */ /* 0x000fe20000000000 */
[----:B------:R-:W-:Y:S01]  /*298c0*/  BSSY B8, `(.L_x_3132) ;  /* 0x0000814000087945 */ /* 0x000fe20003800000 */
[----:B------:R-:W-:Y:S01]  /*298d0*/  ULDC.64 UR36, c[0x0][0x198] ;  /* 0x0000660000247ab9 */ /* 0x000fe20000000a00 */
[C---:B------:R-:W-:Y:S01]  /*298e0*/  ISETP.NE.AND P1, PT, R7.reuse, RZ, PT ;  /* 0x000000ff0700720c */ /* 0x040fe20003f25270 */
[----:B0-----:R-:W-:Y:S01]  /*298f0*/  IMAD.SHL.U32 R2, R7, 0x8, RZ ;  /* 0x0000000807027824 */ /* 0x001fe200078e00ff */
[----:B------:R-:W-:Y:S01]  /*29900*/  SHF.R.U32.HI R6, RZ, 0x3, R7 ;  /* 0x00000003ff067819 */ /* 0x000fe20000011607 */
[----:B------:R-:W-:Y:S01]  /*29910*/  ULDC UR39, c[0x0][0xc] ;  /* 0x0000030000277ab9 */ /* 0x000fe20000000800 */
[----:B-1----:R-:W-:Y:S01]  /*29920*/  ULEA UR4, UR5, UR4, 0x18 ;  /* 0x0000000405047291 */ /* 0x002fe2000f8ec03f */
[----:B--2---:R-:W-:Y:S01]  /*29930*/  R2UR UR6, R0 ;  /* 0x00000000000672ca */ /* 0x004fe200000e0000 */
[----:B------:R-:W-:Y:S01]  /*29940*/  IMAD.SHL.U32 R0, R4, 0x8, RZ ;  /* 0x0000000804007824 */ /* 0x000fe200078e00ff */
[----:B---3--:R-:W-:-:S04]  /*29950*/  LOP3.LUT R5, R5, 0xfffffffd, RZ, 0xc0, !PT ;  /* 0xfffffffd05057812 */ /* 0x008fc800078ec0ff */
[----:B------:R-:W-:Y:S02]  /*29960*/  LOP3.LUT R3, R0, 0x1f8, RZ, 0xc0, !PT ;  /* 0x000001f800037812 */ /* 0x000fe400078ec0ff */
[----:B------:R-:W-:Y:S02]  /*29970*/  @P1 LOP3.LUT R5, R5, 0x2, RZ, 0xfc, !PT ;  /* 0x0000000205051812 */ /* 0x000fe400078efcff */
[----:B------:R-:W-:Y:S02]  /*29980*/  LOP3.LUT R3, R3, 0x38, R4, 0x78, !PT ;  /* 0x0000003803037812 */ /* 0x000fe400078e7804 */
[----:B------:R-:W-:Y:S01]  /*29990*/  LOP3.LUT R5, R5, 0xfffffffe, RZ, 0xc0, !PT ;  /* 0xfffffffe05057812 */ /* 0x000fe200078ec0ff */
[----:B------:R-:W-:Y:S01]  /*299a0*/  ULOP3.LUT UR38, UR6, 0x2, URZ, 0xfc, !UPT ;  /* 0x0000000206267892 */ /* 0x000fe2000f8efc3f */
[----:B------:R-:W-:Y:S02]  /*299b0*/  LOP3.LUT R2, R3, 0x200, R2, 0xf8, !PT ;  /* 0x0000020003027812 */ /* 0x000fe400078ef802 */
[C---:B------:R-:W-:Y:S01]  /*299c0*/  LOP3.LUT P0, R3, R4.reuse, 0x1f, RZ, 0xc0, !PT ;  /* 0x0000001f04037812 */ /* 0x040fe2000780c0ff */
[----:B------:R-:W-:Y:S01]  /*299d0*/  IMAD.SHL.U32 R4, R4, 0x10, RZ ;  /* 0x0000001004047824 */ /* 0x000fe200078e00ff */
[----:B------:R-:W-:-:S03]  /*299e0*/  LOP3.LUT R0, R0, 0x38, RZ, 0xc0, !PT ;  /* 0x0000003800007812 */ /* 0x000fc600078ec0ff */
[----:B------:R0:W-:Y:S01]  /*299f0*/  STL [R1+0x30], R3 ;  /* 0x0000300301007387 */ /* 0x0001e20000100800 */
[----:B------:R-:W-:Y:S01]  /*29a00*/  LOP3.LUT R4, R6, 0x70, R4, 0xf8, !PT ;  /* 0x0000007006047812 */ /* 0x000fe200078ef804 */
[----:B------:R-:W-:-:S06]  /*29a10*/  IMAD.MOV.U32 R4, RZ, RZ, 0x1 ;  /* 0x00000001ff047424 */ /* 0x000fcc00078e00ff */
[----:B------:R-:W-:Y:S02]  /*29a20*/  @P0 LOP3.LUT R5, R5, 0x1, RZ, 0xfc, !PT ;  /* 0x0000000105050812 */ /* 0x000fe400078efcff */
[----:B------:R-:W-:Y:S01]  /*29a30*/  ISETP.NE.OR P0, PT, R7, RZ, !P0 ;  /* 0x000000ff0700720c */ /* 0x000fe20004705670 */
[----:B0-----:R-:W-:Y:S01]  /*29a40*/  IMAD.U32 R3, RZ, RZ, UR4 ;  /* 0x00000004ff037e24 */ /* 0x001fe2000f8e00ff */
[----:B------:R-:W-:-:S03]  /*29a50*/  LOP3.LUT R5, R5, 0xfffffff7, RZ, 0xc0, !PT ;  /* 0xfffffff705057812 */ /* 0x000fc600078ec0ff */
[----:B------:R-:W-:Y:S01]  /*29a60*/  IMAD R2, R2, 0x2, R3 ;  /* 0x0000000202027824 */ /* 0x000fe200078e0203 */
[----:B------:R0:W-:Y:S04]  /*29a70*/  STL [R1+0x4], R3 ;  /* 0x0000040301007387 */ /* 0x0001e80000100800 */
[----:B------:R1:W-:Y:S03]  /*29a80*/  STL [R1+0x2c], R2 ;  /* 0x00002c0201007387 */ /* 0x0003e60000100800 */
[----:B------:R-:W-:Y:S01]  /*29a90*/  @P0 LOP3.LUT R5, R5, 0x8, RZ, 0xfc, !PT ;  /* 0x0000000805050812 */ /* 0x000fe200078efcff */
[----:B------:R-:W-:Y:S01]  /*29aa0*/  STL [R1+0x20], RZ ;  /* 0x000020ff01007387 */ /* 0x000fe20000100800 */
[----:B0-----:R-:W-:-:S03]  /*29ab0*/  LOP3.LUT R3, R0, 0x40, RZ, 0xfc, !PT ;  /* 0x0000004000037812 */ /* 0x001fc600078efcff */
[----:B------:R-:W-:Y:S01]  /*29ac0*/  STL [R1+0xc], R5 ;  /* 0x00000c0501007387 */ /* 0x000fe20000100800 */
[----:B-1----:R-:W-:-:S05]  /*29ad0*/  IMAD.MOV.U32 R2, RZ, RZ, 0x1 ;  /* 0x00000001ff027424 */ /* 0x002fca00078e00ff */
[----:B------:R0:W-:Y:S04]  /*29ae0*/  STL [R1+0x24], R2 ;  /* 0x0000240201007387 */ /* 0x0001e80000100800 */
[----:B------:R1:W-:Y:S04]  /*29af0*/  STL [R1+0x50], RZ ;  /* 0x000050ff01007387 */ /* 0x0003e80000100800 */
[----:B------:R1:W-:Y:S01]  /*29b00*/  STL [R1+0x8], RZ ;  /* 0x000008ff01007387 */ /* 0x0003e20000100800 */
[----:B0-----:R-:W-:-:S03]  /*29b10*/  LOP3.LUT R2, R0, 0x80, RZ, 0xfc, !PT ;  /* 0x0000008000027812 */ /* 0x001fc600078efcff */
[----:B------:R1:W-:Y:S01]  /*29b20*/  STL [R1+0x18], R4 ;  /* 0x0000180401007387 */ /* 0x0003e20000100800 */
[----:B------:R-:W-:-:S07]  /*29b30*/  LOP3.LUT R0, R0, 0xc0, RZ, 0xfc, !PT ;  /* 0x000000c000007812 */ /* 0x000fce00078efcff */
.L_x_3293:
[----:B0--3--:R-:W0:Y:S01]  /*29b40*/  LDC.64 R2, c[0x0][0xc88] ;  /* 0x00032200ff027b82 */ /* 0x009e220000000a00 */
[----:B------:R-:W-:Y:S01]  /*29b50*/  ULDC.64 UR4, c[0x0][0x208] ;  /* 0x0000820000047ab9 */ /* 0x000fe20000000a00 */
[----:B0-----:R-:W-:-:S05]  /*29b60*/  IMAD.WIDE R2, R19, 0x4, R2 ;  /* 0x0000000413027825 */ /* 0x001fca00078e0202 */
[----:B-12---:R-:W2:Y:S01]  /*29b70*/  LDG.E R4, desc[UR4][R2.64] ;  /* 0x0000000402047981 */ /* 0x006ea2000c1e1900 */
        /* <DEDUP_REMOVED lines=15> */
[----:B------:R0:W-:Y:S01]  /*29c70*/  STL [R1+0x34], R4 ;  /* 0x0000340401007387 */ /* 0x0001e20000100800 */
[C-C-:B------:R-:W-:Y:S02]  /*29c80*/  SHF.L.U64.HI R14, R4.reuse, 0x2, R5.reuse ;  /* 0x00000002040e7819 */ /* 0x140fe40000010205 */
[----:B------:R-:W-:Y:S01]  /*29c90*/  @P0 LEA.HI.X R3, R4, UR5, R5, 0x2, P1 ;  /* 0x0000000504030c11 */ /* 0x000fe200088f1405 */
[----:B------:R-:W-:Y:S01]  /*29ca0*/  ULDC.64 UR4, c[0x0][0xa00] ;  /* 0x0002800000047ab9 */ /* 0x000fe20000000a00 */
[C---:B-----5:R-:W-:Y:S01]  /*29cb0*/  @P3 IADD3 R8, P1, R15.reuse, UR10, RZ ;  /* 0x0000000a0f083c10 */ /* 0x060fe2000ff3e0ff */
        /* <DEDUP_REMOVED lines=12> */
[----:B--2---:R-:W-:-:S04]  /*29d80*/  IADD3 R2, P0, R15, UR4, RZ ;  /* 0x000000040f027c10 */ /* 0x004fc8000ff1e0ff */
[----:B------:R-:W-:Y:S01]  /*29d90*/  IADD3.X R3, R14, UR5, RZ, P0, !PT ;  /* 0x000000050e037c10 */ /* 0x000fe200087fe4ff */
[----:B------:R-:W-:Y:S01]  /*29da0*/  ULDC UR4, c[0x0][0x288] ;  /* 0x0000a20000047ab9 */ /* 0x000fe20000000800 */
[----:B0-----:R-:W-:-:S03]  /*29db0*/  IADD3 R4, P0, R15, UR8, RZ ;  /* 0x000000080f047c10 */ /* 0x001fc6000ff1e0ff */
[----:B------:R0:W5:Y:S01]  /*29dc0*/  @P2 LDG.E R11, desc[UR12][R6.64] ;  /* 0x0000000c060b2981 */ /* 0x000162000c1e1900 */
[----:B-1----:R-:W-:Y:S02]  /*29dd0*/  IADD3.X R5, R14, UR9, RZ, P0, !PT ;  /* 0x000000090e057c10 */ /* 0x002fe400087fe4ff */
[----:B------:R-:W-:Y:S01]  /*29de0*/  ISETP.NE.U32.AND P0, PT, RZ, UR8, PT ;  /* 0x00000008ff007c0c */ /* 0x000fe2000bf05070 */
[----:B------:R-:W2:Y:S03]  /*29df0*/  @P1 LDG.E R12, desc[UR12][R2.64] ;  /* 0x0000000c020c1981 */ /* 0x000ea6000c1e1900 */
[----:B------:R-:W-:-:S13]  /*29e00*/  ISETP.NE.AND.EX P0, PT, RZ, UR9, PT, P0 ;  /* 0x00000009ff007c0c */ /* 0x000fda000bf05300 */
[----:B------:R0:W5:Y:S04]  /*29e10*/  @P0 LDG.E R10, desc[UR12][R4.64] ;  /* 0x0000000c040a0981 */ /* 0x000168000c1e1900 */
[----:B--2---:R1:W-:Y:S02]  /*29e20*/  STL [R1+0x3c], R12 ;  /* 0x00003c0c01007387 */ /* 0x0043e40000100800 */
[----:B-1----:R-:W-:Y:S01]  /*29e30*/  IMAD.U32 R12, RZ, RZ, UR4 ;  /* 0x00000004ff0c7e24 */ /* 0x002fe2000f8e00ff */
[----:B------:R-:W-:-:S05]  /*29e40*/  ULDC.64 UR4, c[0x0][0x418] ;  /* 0x0001060000047ab9 */ /* 0x000fca0000000a00 */
[----:B------:R-:W2:Y:S01]  /*29e50*/  @P3 LDG.E R12, desc[UR12][R8.64] ;  /* 0x0000000c080c3981 */ /* 0x000ea2000c1e1900 */
[----:B------:R-:W-:-:S03]  /*29e60*/  UISETP.NE.U32.AND UP0, UPT, UR4, URZ, UPT ;  /* 0x0000003f0400728c */ /* 0x000fc6000bf05070 */
[----:B------:R-:W-:Y:S01]  /*29e70*/  ULDC UR4, c[0x0][0x424] ;  /* 0x0001090000047ab9 */ /* 0x000fe20000000800 */
[----:B------:R-:W-:-:S03]  /*29e80*/  UISETP.NE.AND.EX UP0, UPT, UR5, URZ, UPT, UP0 ;  /* 0x0000003f0500728c */ /* 0x000fc6000bf05300 */
[----:B------:R-:W-:Y:S01]  /*29e90*/  ULDC UR5, c[0x0][0x2f0] ;  /* 0x0000bc0000057ab9 */ /* 0x000fe20000000800 */
[----:B------:R-:W-:Y:S01]  /*29ea0*/  USEL UR4, UR4, 0x1, UP0 ;  /* 0x0000000104047887 */ /* 0x000fe20008000000 */
[----:B--2---:R0:W-:Y:S04]  /*29eb0*/  STL [R1+0x40], R12 ;  /* 0x0000400c01007387 */ /* 0x0041e80000100800 */
[----:B------:R0:W5:Y:S01]  /*29ec0*/  LDL R13, [R1+0x40] ;  /* 0x00004000010d7983 */ /* 0x0001620000100800 */
[----:B------:R-:W-:-:S03]  /*29ed0*/  UIMAD UR4, UR4, UR5, URZ ;  /* 0x00000005040472a4 */ /* 0x000fc6000f8e023f */
[----:B------:R-:W-:Y:S02]  /*29ee0*/  ULDC UR5, c[0x0][0x348] ;  /* 0x0000d20000057ab9 */ /* 0x000fe40000000800 */
[----:B------:R-:W-:Y:S02]  /*29ef0*/  IMAD.U32 R8, RZ, RZ, UR5 ;  /* 0x00000005ff087e24 */ /* 0x000fe4000f8e00ff */
[----:B------:R-:W-:Y:S01]  /*29f00*/  IMAD.U32 R9, RZ, RZ, UR4 ;  /* 0x00000004ff097e24 */ /* 0x000fe2000f8e00ff */
[----:B0-----:R-:W-:Y:S06]  /*29f10*/  @P3 BRA `(.L_x_3133) ;  /* 0x0000000000183947 */ /* 0x001fec0003800000 */
[----:B------:R-:W-:Y:S05]  /*29f20*/  @!P1 BRA `(.L_x_3133) ;  /* 0x0000000000149947 */ /* 0x000fea0003800000 */
[----:B------:R-:W-:Y:S02]  /*29f30*/  ULDC.64 UR4, c[0x0][0x208] ;  /* 0x0000820000047ab9 */ /* 0x000fe40000000a00 */
[----:B------:R-:W2:Y:S04]  /*29f40*/  LDG.E R12, desc[UR4][R2.64] ;  /* 0x00000004020c7981 */ /* 0x000ea8000c1e1900 */
[----:B------:R-:W2:Y:S02]  /*29f50*/  LDG.E R2, desc[UR4][R2.64+0x4] ;  /* 0x0000040402027981 */ /* 0x000ea4000c1e1900 */
[----:B--2--5:R-:W-:-:S05]  /*29f60*/  IMAD.IADD R13, R2, 0x1, -R12 ;  /* 0x00000001020d7824 */ /* 0x024fca00078e0a0c */
[----:B------:R0:W-:Y:S02]  /*29f70*/  STL [R1+0x40], R13 ;  /* 0x0000400d01007387 */ /* 0x0001e40000100800 */
.L_x_3133:
[----:B------:R-:W2:Y:S01]  /*29f80*/  LDL R12, [R1+0x34] ;  /* 0x00003400010c7983 */ /* 0x000ea20000100800 */
[----:B-----5:R-:W-:Y:S01]  /*29f90*/  IMAD.IADD R2, R11, 0x1, R0 ;  /* 0x000000010b027824 */ /* 0x020fe200078e0200 */
[----:B------:R-:W-:Y:S02]  /*29fa0*/  ULDC.64 UR4, c[0x0][0xa20] ;  /* 0x0002880000047ab9 */ /* 0x000fe40000000a00 */
[----:B------:R-:W-:Y:S02]  /*29fb0*/  ISETP.NE.U32.AND P1, PT, RZ, UR4, PT ;  /* 0x00000004ff007c0c */ /* 0x000fe4000bf25070 */
[----:B------:R1:W-:Y:S02]  /*29fc0*/  STL [R1+0x1c], R2 ;  /* 0x00001c0201007387 */ /* 0x0003e40000100800 */
[----:B------:R-:W-:Y:S02]  /*29fd0*/  ISETP.NE.AND.EX P1, PT, RZ, UR5, PT, P1 ;  /* 0x00000005ff007c0c */ /* 0x000fe4000bf25310 */
[----:B--2---:R1:W-:Y:S11]  /*29fe0*/  STL [R1+0x14], R12 ;  /* 0x0000140c01007387 */ /* 0x0043f60000100800 */
[----:B------:R-:W-:Y:S05]  /*29ff0*/  @!P1 BRA `(.L_x_3134) ;  /* 0x0000000000149947 */ /* 0x000fea0003800000 */
[----:B-1----:R-:W-:Y:S01]  /*2a000*/  IADD3 R2, P1, R15, UR4, RZ ;  /* 0x000000040f027c10 */ /* 0x002fe2000ff3e0ff */
[----:B------:R-:W-:-:S03]  /*2a010*/  ULDC.64 UR6, c[0x0][0x208] ;  /* 0x0000820000067ab9 */ /* 0x000fc60000000a00 */
[----:B------:R-:W-:-:S05]  /*2a020*/  IADD3.X R3, R14, UR5, RZ, P1, !PT ;  /* 0x000000050e037c10 */ /* 0x000fca0008ffe4ff */
[----:B------:R1:W5:Y:S01]  /*2a030*/  LDG.E R9, desc[UR6][R2.64] ;  /* 0x0000000602097981 */ /* 0x000362000c1e1900 */
[----:B------:R-:W-:Y:S05]  /*2a040*/  BRA `(.L_x_3135) ;  /* 0x0000000000147947 */ /* 0x000fea0003800000 */
.L_x_3134:
[----:B------:R-:W-:Y:S05]  /*2a050*/  @!P2 BRA `(.L_x_3135) ;  /* 0x000000000010a947 */ /* 0x000fea0003800000 */
[----:B------:R-:W-:Y:S02]  /*2a060*/  ULDC.64 UR4, c[0x0][0x208] ;  /* 0x0000820000047ab9 */ /* 0x000fe40000000a00 */
[----:B------:R-:W2:Y:S04]  /*2a070*/  LDG.E R9, desc[UR4][R6.64] ;  /* 0x0000000406097981 */ /* 0x000ea8000c1e1900 */
[----:B------:R-:W2:Y:S02]  /*2a080*/  LDG.E R6, desc[UR4][R6.64+0x4] ;  /* 0x0000040406067981 */ /* 0x000ea4000c1e1900 */
[----:B--2---:R-:W-:-:S07]  /*2a090*/  IMAD.IADD R9, R6, 0x1, -R9 ;  /* 0x0000000106097824 */ /* 0x004fce00078e0a09 */
.L_x_3135:
[----:B------:R-:W-:Y:S01]  /*2a0a0*/  ULDC.64 UR4, c[0x0][0x208] ;  /* 0x0000820000047ab9 */ /* 0x000fe20000000a00 */
[----:B-1----:R-:W1:Y:S01]  /*2a0b0*/  LDC R3, c[0x0][0x448] ;  /* 0x00011200ff037b82 */ /* 0x002e620000000800 */
[----:B------:R-:W2:Y:S01]  /*2a0c0*/  @P0 LDG.E R2, desc[UR4][R4.64] ;  /* 0x0000000404020981 */ /* 0x000ea2000c1e1900 */
[----:B-----5:R-:W-:-:S03]  /*2a0d0*/  IMAD.IADD R0, R9, 0x1, -R0 ;  /* 0x0000000109007824 */ /* 0x020fc600078e0a00 */
[----:B------:R3:W2:Y:S01]  /*2a0e0*/  @P0 LDG.E R4, desc[UR4][R4.64+0x4] ;  /* 0x0000040404040981 */ /* 0x0006a2000c1e1900 */
[----:B-1----:R-:W-:-:S13]  /*2a0f0*/  ISETP.NE.AND P1, PT, R3, 0x1, PT ;  /* 0x000000010300780c */ /* 0x002fda0003f25270 */
[----:B---3--:R-:W1:Y:S01]  /*2a100*/  @P1 LDC R5, c[0x0][0x450] ;  /* 0x00011400ff051b82 */ /* 0x008e620000000800 */
[----:B------:R-:W-:Y:S01]  /*2a110*/  BSSY B0, `(.L_x_3136) ;  /* 0x00001b1000007945 */ /* 0x000fe20003800000 */
[----:B------:R-:W-:Y:S01]  /*2a120*/  PLOP3.LUT P5, PT, PT, PT, PT, 0x80, 0x0 ;  /* 0x000000000000781c */ /* 0x000fe20003faf070 */
[----:B--2---:R-:W-:-:S05]  /*2a130*/  @P0 IMAD.IADD R8, R4, 0x1, -R2 ;  /* 0x0000000104080824 */ /* 0x004fca00078e0a02 */
[----:B------:R-:W2:Y:S01]  /*2a140*/  @P1 LDC R4, c[0x0][0x44c] ;  /* 0x00011300ff041b82 */ /* 0x000ea20000000800 */
[----:B------:R-:W-:-:S04]  /*2a150*/  IMAD.SHL.U32 R2, R17, 0x80, RZ ;  /* 0x0000008011027824 */ /* 0x000fc800078e00ff */
[----:B------:R-:W-:-:S04]  /*2a160*/  VIADD R2, R2, 0x7f ;  /* 0x0000007f02027836 */ /* 0x000fc80000000000 */
[----:B------:R-:W-:Y:S02]  /*2a170*/  IMAD.MOV.U32 R3, RZ, RZ, R2 ;  /* 0x000000ffff037224 */ /* 0x000fe400078e0002 */
[----:B--2---:R-:W-:-:S04]  /*2a180*/  @P1 IMAD.HI.U32 R4, R2, R4, RZ ;  /* 0x0000000402041227 */ /* 0x004fc800078e00ff */
[----:B------:R-:W-:Y:S01]  /*2a190*/  IMAD.IADD R2, R0, 0x1, R8 ;  /* 0x0000000100027824 */ /* 0x000fe200078e0208 */
[----:B-1----:R-:W-:-:S03]  /*2a1a0*/  @P1 SHF.R.U32.HI R3, RZ, R5, R4 ;  /* 0x00000005ff031219 */ /* 0x002fc60000011604 */
        /* <DEDUP_REMOVED lines=9> */
[----:B------:R-:W-:-:S05]  /*2a240*/  VIMNMX R2, R20, R2, PT ;  /* 0x0000000214027248 */ /* 0x000fca0003fe0100 */
[--C-:B------:R-:W-:Y:S02]  /*2a250*/  IMAD R2, R2, 0x50, -R0.reuse ;  /* 0x0000005002027824 */ /* 0x100fe400078e0a00 */
[----:B------:R-:W-:-:S03]  /*2a260*/  IMAD.MOV R0, RZ, RZ, -R0 ;  /* 0x000000ffff007224 */ /* 0x000fc600078e0a00 */
[----:B------:R-:W-:Y:S02]  /*2a270*/  VIMNMX R8, R2, R8, PT ;  /* 0x0000000802087248 */ /* 0x000fe40003fe0100 */
[----:B------:R-:W-:-:S04]  /*2a280*/  VIMNMX R0, RZ, R0, !PT ;  /* 0x00000000ff007248 */ /* 0x000fc80007fe0100 */
[----:B------:R-:W-:Y:S01]  /*2a290*/  ISETP.GT.AND P1, PT, R8, R0, PT ;  /* 0x000000000800720c */ /* 0x000fe20003f24270 */
[----:B------:R-:W-:-:S05]  /*2a2a0*/  IMAD.WIDE.U32 R2, R0, -0x33333333, RZ ;  /* 0xcccccccd00027825 */ /* 0x000fca00078e00ff */
[----:B------:R-:W-:-:S07]  /*2a2b0*/  SHF.R.U32.HI R9, RZ, 0x6, R3 ;  /* 0x00000006ff097819 */ /* 0x000fce0000011603 */
[----:B------:R-:W-:-:S04]  /*2a2c0*/  @P1 VIADD R8, R8, 0x4f ;  /* 0x0000004f08081836 */ /* 0x000fc80000000000 */
[----:B------:R-:W-:-:S05]  /*2a2d0*/  @P1 IMAD.HI R0, R8, 0x66666667, RZ ;  /* 0x6666666708001827 */ /* 0x000fca00078e02ff */
[----:B------:R-:W-:Y:S01]  /*2a2e0*/  @P1 SHF.R.U32.HI R2, RZ, 0x1f, R0 ;  /* 0x0000001fff021819 */ /* 0x000fe20000011600 */
[----:B------:R-:W-:-:S03]  /*2a2f0*/  IMAD.MOV.U32 R7, RZ, RZ, R9 ;  /* 0x000000ffff077224 */ /* 0x000fc600078e0009 */
[----:B------:R-:W-:-:S04]  /*2a300*/  @P1 LEA.HI.SX32 R7, R0, R2, 0x1b ;  /* 0x0000000200071211 */ /* 0x000fc800078fdaff */
[----:B------:R-:W-:-:S13]  /*2a310*/  ISETP.GT.AND P1, PT, R7, R9, PT ;  /* 0x000000090700720c */ /* 0x000fda0003f24270 */
[----:B------:R-:W-:Y:S05]  /*2a320*/  @!P1 BRA `(.L_x_3137) ;  /* 0x00000018003c9947 */ /* 0x000fea0003800000 */
[----:B------:R-:W-:Y:S01]  /*2a330*/  UMOV UR4, 0xffffffff ;  /* 0xffffffff00047882 */ /* 0x000fe20000000000 */
[----:B------:R-:W-:Y:S02]  /*2a340*/  SEL R0, R12, RZ, !P0 ;  /* 0x000000ff0c007207 */ /* 0x000fe40004000000 */
[----:B------:R-:W-:Y:S05]  /*2a350*/  BRA.DIV UR4, `(.L_x_3138) ;  /* 0x0000008e041c7947 */ /* 0x000fea000b800000 */
[----:B------:R-:W1:Y:S02]  /*2a360*/  S2R R2, SR_TID.X ;  /* 0x0000000000027919 */ /* 0x000e640000002100 */
[----:B-1----:R-:W-:-:S04]  /*2a370*/  SHF.R.U32.HI R2, RZ, 0x5, R2 ;  /* 0x00000005ff027819 */ /* 0x002fc80000011602 */
[----:B------:R-:W-:-:S05]  /*2a380*/  LOP3.LUT R2, R2, 0x3, RZ, 0xc0, !PT ;  /* 0x0000000302027812 */ /* 0x000fca00078ec0ff */
[----:B------:R1:W2:Y:S02]  /*2a390*/  SHFL.IDX PT, R14, R2, RZ, 0x1f ;  /* 0x00001fff020e7589 */ /* 0x0002a400000e0000 */
.L_x_3360:
[----:B--2---:R-:W-:Y:S02]  /*2a3a0*/  ISETP.NE.AND P0, PT, R14, RZ, PT ;  /* 0x000000ff0e00720c */ /* 0x004fe40003f05270 */
[----:B------:R-:W-:-:S11]  /*2a3b0*/  PLOP3.LUT P2, PT, PT, PT, PT, 0x8, 0x0 ;  /* 0x000000000000781c */ /* 0x000fd60003f4e170 */
[----:B------:R-:W-:Y:S05]  /*2a3c0*/  @P0 BRA `(.L_x_3139) ;  /* 0x00000000000c0947 */ /* 0x000fea0003800000 */
[----:B------:R-:W-:-:S03]  /*2a3d0*/  UMOV UR4, 0xffffffff ;  /* 0xffffffff00047882 */ /* 0x000fc60000000000 */
[----:B------:R-:W-:Y:S05]  /*2a3e0*/  BRA.DIV UR4, `(.L_x_3140) ;  /* 0x0000008e042c7947 */ /* 0x000fea000b800000 */
[----:B------:R-:W-:-:S13]  /*2a3f0*/  ELECT P2, URZ, PT ;  /* 0x00000000003f782f */ /* 0x000fda0003840000 */
.L_x_3139:
[----:B-1----:R-:W2:Y:S04]  /*2a400*/  LDL R2, [R1+0x50] ;  /* 0x0000500001027983 */ /* 0x002ea80000100800 */
[----:B------:R-:W3:Y:S01]  /*2a410*/  LDL R4, [R1+0x4] ;  /* 0x0000040001047983 */ /* 0x000ee20000100800 */
[----:B------:R-:W-:Y:S01]  /*2a420*/  BSSY B1, `(.L_x_3141) ;  /* 0x0000008000017945 */ /* 0x000fe20003800000 */
[----:B--2---:R-:W-:-:S05]  /*2a430*/  VIADD R2, R2, 0x1 ;  /* 0x0000000102027836 */ /* 0x004fca0000000000 */
[----:B------:R-:W-:-:S04]  /*2a440*/  LEA.HI R3, R2, R2, RZ, 0x1 ;  /* 0x0000000202037211 */ /* 0x000fc800078f08ff */
[----:B------:R-:W-:-:S05]  /*2a450*/  LOP3.LUT R3, R3, 0xfffffffe, RZ, 0xc0, !PT ;  /* 0xfffffffe03037812 */ /* 0x000fca00078ec0ff */
[----:B------:R-:W-:-:S05]  /*2a460*/  IMAD.IADD R2, R2, 0x1, -R3 ;  /* 0x0000000102027824 */ /* 0x000fca00078e0a03 */
[----:B------:R-:W-:-:S04]  /*2a470*/  SHF.L.U32 R2, R2, 0x1f, RZ ;  /* 0x0000001f02027819 */ /* 0x000fc800000006ff */
[----:B---3--:R-:W1:Y:S02]  /*2a480*/  SYNCS.PHASECHK.TRANS64.TRYWAIT P0, [R4+URZ+0x38820], R2 ;  /* 0x03882002040075a7 */ /* 0x008e64000800017f */
[----:B-1----:R-:W-:Y:S05]  /*2a490*/  @!P0 BRA `(.L_x_3142) ;  /* 0x0000008c00248947 */ /* 0x002fea0003800000 */
.L_x_3363:
[----:B------:R-:W-:Y:S05]  /*2a4a0*/  BSYNC B1 ;  /* 0x0000000000017941 */ /* 0x000fea0003800000 */
.L_x_3141:
[----:B------:R-:W-:Y:S04]  /*2a4b0*/  BSSY B1, `(.L_x_3143) ;  /* 0x00000ae000017945 */ /* 0x000fe80003800000 */
[----:B------:R-:W-:Y:S05]  /*2a4c0*/  @!P2 BRA `(.L_x_3144) ;  /* 0x0000000800b0a947 */ /* 0x000fea0003800000 */
[----:B------:R-:W2:Y:S04]  /*2a4d0*/  LDL R6, [R1+0x4] ;  /* 0x0000040001067983 */ /* 0x000ea80000100800 */
[----:B------:R-:W2:Y:S04]  /*2a4e0*/  LDL R5, [R1+0x20] ;  /* 0x0000200001057983 */ /* 0x000ea80000100800 */
[----:B------:R-:W3:Y:S01]  /*2a4f0*/  LDL R4, [R1+0x24] ;  /* 0x0000240001047983 */ /* 0x000ee20000100800 */
[----:B------:R-:W-:Y:S01]  /*2a500*/  BSSY B2, `(.L_x_3145) ;  /* 0x0000008000027945 */ /* 0x000fe20003800000 */
[----:B-1----:R-:W1:Y:S02]  /*2a510*/  S2R R3, SR_TID.X ;  /* 0x0000000000037919 */ /* 0x002e640000002100 */
[----:B-1----:R-:W-:-:S04]  /*2a520*/  LOP3.LUT R3, R3, 0x7f, RZ, 0xc0, !PT ;  /* 0x0000007f03037812 */ /* 0x002fc800078ec0ff */
[----:B------:R-:W-:Y:S01]  /*2a530*/  ISETP.NE.AND P4, PT, R3, RZ, PT ;  /* 0x000000ff0300720c */ /* 0x000fe20003f85270 */
[----:B--2---:R-:W-:Y:S01]  /*2a540*/  IMAD R6, R5, 0x8, R6 ;  /* 0x0000000805067824 */ /* 0x004fe200078e0206 */
[----:B---3--:R-:W-:-:S04]  /*2a550*/  SHF.L.U32 R8, R4, 0x1f, RZ ;  /* 0x0000001f04087819 */ /* 0x008fc800000006ff */
[----:B------:R-:W1:Y:S02]  /*2a560*/  SYNCS.PHASECHK.TRANS64.TRYWAIT P0, [R6+URZ+0x388a0], R8 ;  /* 0x0388a008060075a7 */ /* 0x000e64000800017f */
[----:B-1----:R-:W-:Y:S05]  /*2a570*/  @!P0 BRA `(.L_x_3146) ;  /* 0x0000008c00048947 */ /* 0x002fea0003800000 */
.L_x_3364:
[----:B------:R-:W-:Y:S05]  /*2a580*/  BSYNC B2 ;  /* 0x0000000000027941 */ /* 0x000fea0003800000 */
.L_x_3145:
        /* <DEDUP_REMOVED lines=8> */
.L_x_3148:
[----:B------:R-:W-:Y:S05]  /*2a610*/  BSYNC B2 ;  /* 0x0000000000027941 */ /* 0x000fea0003800000 */
.L_x_3147:
[----:B------:R-:W3:Y:S04]  /*2a620*/  LDL R4, [R1+0x4] ;  /* 0x0000040001047983 */ /* 0x000ee80000100800 */
[----:B--2---:R-:W3:Y:S01]  /*2a630*/  LDL R2, [R1+0x20] ;  /* 0x0000200001027983 */ /* 0x004ee20000100800 */
[----:B------:R-:W-:Y:S01]  /*2a640*/  IMAD.MOV.U32 R3, RZ, RZ, RZ ;  /* 0x000000ffff037224 */ /* 0x000fe200078e00ff */
[----:B------:R-:W-:Y:S01]  /*2a650*/  UIADD3 UR4, UP0, UR36, 0x570, URZ ;  /* 0x0000057024047890 */ /* 0x000fe2000ff1e03f */
[----:B------:R-:W-:Y:S01]  /*2a660*/  PLOP3.LUT P0, PT, PT, PT, PT, 0x80, 0x0 ;  /* 0x000000000000781c */ /* 0x000fe20003f0f070 */
[----:B------:R-:W-:Y:S01]  /*2a670*/  UMOV UR6, 0x0 ;  /* 0x0000000000067882 */ /* 0x000fe20000000000 */
[----:B------:R-:W-:Y:S01]  /*2a680*/  UMOV UR7, 0x12f00000 ;  /* 0x12f0000000077882 */ /* 0x000fe20000000000 */
[----:B------:R-:W-:Y:S01]  /*2a690*/  R2UR UR10, R3 ;  /* 0x00000000030a72ca */ /* 0x000fe200000e0000 */
[----:B------:R-:W-:Y:S01]  /*2a6a0*/  IMAD R3, R7, 0x50, R10 ;  /* 0x0000005007037824 */ /* 0x000fe200078e020a */
[----:B------:R-:W-:-:S03]  /*2a6b0*/  UIADD3.X UR5, URZ, UR37, URZ, UP0, !UPT ;  /* 0x000000253f057290 */ /* 0x000fc600087fe43f */
[----:B------:R-:W-:Y:S02]  /*2a6c0*/  VIADD R3, R3, 0xffffffb0 ;  /* 0xffffffb003037836 */ /* 0x000fe40000000000 */
[----:B---3--:R-:W-:Y:S02]  /*2a6d0*/  IMAD R4, R2, 0xa000, R4 ;  /* 0x0000a00002047824 */ /* 0x008fe400078e0204 */
[----:B------:R-:W-:Y:S02]  /*2a6e0*/  VIADD R2, R6, 0x38890 ;  /* 0x0003889006027836 */ /* 0x000fe40000000000 */
[----:B------:R-:W-:-:S07]  /*2a6f0*/  VIADD R5, R4, 0x24400 ;  /* 0x0002440004057836 */ /* 0x000fce0000000000 */
.L_x_3149:
        /* <DEDUP_REMOVED lines=10> */
[----:B------:R-:W-:Y:S01]  /*2a7a0*/  IMAD.MOV.U32 R15, RZ, RZ, 0x40 ;  /* 0x00000040ff0f7424 */ /* 0x000fe200078e00ff */
[----:B------:R-:W-:Y:S01]  /*2a7b0*/  PLOP3.LUT P0, PT, PT, PT, PT, 0x80, 0x0 ;  /* 0x000000000000781c */ /* 0x000fe20003f0f070 */
[----:B------:R-:W-:Y:S01]  /*2a7c0*/  VIADD R5, R4, 0x26c00 ;  /* 0x00026c0004057836 */ /* 0x000fe20000000000 */
[----:B------:R-:W-:Y:S01]  /*2a7d0*/  UMOV UR6, 0x0 ;  /* 0x0000000000067882 */ /* 0x000fe20000000000 */
[----:B------:R-:W-:Y:S01]  /*2a7e0*/  UMOV UR7, 0x12f00000 ;  /* 0x12f0000000077882 */ /* 0x000fe20000000000 */
[----:B------:R-:W-:-:S15]  /*2a7f0*/  R2UR UR10, R15 ;  /* 0x000000000f0a72ca */ /* 0x000fde00000e0000 */
.L_x_3150:
        /* <DEDUP_REMOVED lines=16> */
.L_x_3151:
        /* <DEDUP_REMOVED lines=16> */
.L_x_3152:
        /* <DEDUP_REMOVED lines=10> */
[----:B------:R-:W2:Y:S01]  /*2aaa0*/  SYNCS.PHASECHK.TRANS64.TRYWAIT P0, [R6+URZ+0x388c0], R8 ;  /* 0x0388c008060075a7 */ /* 0x000ea2000800017f */
[----:B------:R-:W-:Y:S04]  /*2aab0*/  BSSY B2, `(.L_x_3153) ;  /* 0x0000002000027945 */ /* 0x000fe80003800000 */
[----:B--2---:R-:W-:Y:S05]  /*2aac0*/  @!P0 BRA `(.L_x_3154) ;  /* 0x0000008400c48947 */ /* 0x004fea0003800000 */
.L_x_3365:
[----:B------:R-:W-:Y:S05]  /*2aad0*/  BSYNC B2 ;  /* 0x0000000000027941 */ /* 0x000fea0003800000 */
.L_x_3153:
[----:B------:R-:W-:Y:S01]  /*2aae0*/  BSSY B2, `(.L_x_3155) ;  /* 0x000000a000027945 */ /* 0x000fe20003800000 */
[----:B------:R-:W-:Y:S02]  /*2aaf0*/  IMAD.MOV.U32 R12, RZ, RZ, 0x0 ;  /* 0x00000000ff0c7424 */ /* 0x000fe400078e00ff */
[----:B0-----:R-:W-:Y:S01]  /*2ab00*/  IMAD.MOV.U32 R13, RZ, RZ, 0x12f00000 ;  /* 0x12f00000ff0d7424 */ /* 0x001fe200078e00ff */
[----:B------:R-:W-:Y:S06]  /*2ab10*/  @P4 BRA `(.L_x_3156) ;  /* 0x0000000000184947 */ /* 0x000fec0003800000 */
[----:B------:R-:W3:Y:S02]  /*2ab20*/  LDL R2, [R1+0xc] ;  /* 0x00000c0001027983 */ /* 0x000ee40000100800 */
[----:B---3--:R-:W-:Y:S01]  /*2ab30*/  LOP3.LUT P0, RZ, R2, 0x1, RZ, 0xc0, !PT ;  /* 0x0000000102ff7812 */ /* 0x008fe2000780c0ff */
[----:B------:R-:W-:-:S04]  /*2ab40*/  IMAD.MOV.U32 R2, RZ, RZ, 0xa000 ;  /* 0x0000a000ff027424 */ /* 0x000fc800078e00ff */
[----:B------:R0:W-:Y:S08]  /*2ab50*/  SYNCS.ARRIVE.TRANS64 RZ, [R6+URZ+0x388b0], R2 ;  /* 0x0388b00206ff79a7 */ /* 0x0001f0000800003f */
[----:B------:R-:W-:Y:S05]  /*2ab60*/  @!P0 BRA `(.L_x_3156) ;  /* 0x0000000000048947 */ /* 0x000fea0003800000 */
[----:B------:R-:W-:Y:S01]  /*2ab70*/  BPT.TRAP 0x1 ;  /* 0x000000040000795c */ /* 0x000fe20000300000 */
.L_x_3156:
[----:B------:R-:W-:Y:S05]  /*2ab80*/  BSYNC B2 ;  /* 0x0000000000027941 */ /* 0x000fea0003800000 */
.L_x_3155:
[----:B------:R-:W-:Y:S01]  /*2ab90*/  R2UR UR6, R12 ;  /* 0x000000000c0672ca */ /* 0x000fe200000e0000 */
[----:B0-----:R-:W-:Y:S01]  /*2aba0*/  IMAD.MOV.U32 R2, RZ, RZ, RZ ;  /* 0x000000ffff027224 */ /* 0x001fe200078e00ff */
[----:B------:R-:W-:Y:S01]  /*2abb0*/  R2UR UR7, R13 ;  /* 0x000000000d0772ca */ /* 0x000fe200000e0000 */
[----:B------:R-:W-:Y:S01]  /*2abc0*/  UIADD3 UR4, UP0, UR36, 0x670, URZ ;  /* 0x0000067024047890 */ /* 0x000fe2000ff1e03f */
[----:B------:R-:W-:Y:S01]  /*2abd0*/  PLOP3.LUT P0, PT, PT, PT, PT, 0x80, 0x0 ;  /* 0x000000000000781c */ /* 0x000fe20003f0f070 */
[----:B-12---:R-:W-:Y:S01]  /*2abe0*/  VIADD R6, R6, 0x388b0 ;  /* 0x000388b006067836 */ /* 0x006fe20000000000 */
[----:B------:R-:W-:Y:S01]  /*2abf0*/  R2UR UR10, R2 ;  /* 0x00000000020a72ca */ /* 0x000fe200000e0000 */
[----:B------:R-:W-:Y:S01]  /*2ac00*/  VIADD R2, R4, 0x400 ;  /* 0x0000040004027836 */ /* 0x000fe20000000000 */
[----:B------:R-:W-:-:S13]  /*2ac10*/  UIADD3.X UR5, URZ, UR37, URZ, UP0, !UPT ;  /* 0x000000253f057290 */ /* 0x000fda00087fe43f */
.L_x_3157:
        /* <DEDUP_REMOVED lines=15> */
.L_x_3158:
        /* <DEDUP_REMOVED lines=15> */
.L_x_3159:
        /* <DEDUP_REMOVED lines=15> */
.L_x_3160:
        /* <DEDUP_REMOVED lines=10> */
.L_x_3144:
[----:B------:R-:W-:Y:S05]  /*2af90*/  BSYNC B1 ;  /* 0x0000000000017941 */ /* 0x000fea0003800000 */
.L_x_3143:
[----:B-1----:R-:W2:Y:S04]  /*2afa0*/  LDL.LU R2, [R1+0x20] ;  /* 0x0000200001027983 */ /* 0x002ea80000300800 */
        /* <DEDUP_REMOVED lines=12> */
.L_x_3179:
[----:B------:R-:W-:Y:S05]  /*2b070*/  YIELD ;  /* 0x0000000000007946 */ /* 0x000fea0003800000 */
[----:B------:R-:W-:Y:S04]  /*2b080*/  BSSY B1, `(.L_x_3161) ;  /* 0x00000ad000017945 */ /* 0x000fe80003800000 */
[----:B--2---:R-:W-:Y:S05]  /*2b090*/  @!P2 BRA `(.L_x_3162) ;  /* 0x0000000800aca947 */ /* 0x004fea0003800000 */
[----:B-1----:R-:W2:Y:S04]  /*2b0a0*/  LDL R5, [R1+0x4] ;  /* 0x0000040001057983 */ /* 0x002ea80000100800 */
[----:B------:R-:W2:Y:S04]  /*2b0b0*/  LDL R4, [R1+0x20] ;  /* 0x0000200001047983 */ /* 0x000ea80000100800 */
[----:B------:R-:W3:Y:S01]  /*2b0c0*/  LDL R3, [R1+0x24] ;  /* 0x0000240001037983 */ /* 0x000ee20000100800 */
[----:B------:R-:W-:Y:S01]  /*2b0d0*/  BSSY B2, `(.L_x_3163) ;  /* 0x0000008000027945 */ /* 0x000fe20003800000 */
[----:B------:R-:W1:Y:S02]  /*2b0e0*/  S2R R2, SR_TID.X ;  /* 0x0000000000027919 */ /* 0x000e640000002100 */
[----:B-1----:R-:W-:-:S04]  /*2b0f0*/  LOP3.LUT R2, R2, 0x7f, RZ, 0xc0, !PT ;  /* 0x0000007f02027812 */ /* 0x002fc800078ec0ff */
[----:B------:R-:W-:Y:S01]  /*2b100*/  ISETP.NE.AND P1, PT, R2, RZ, PT ;  /* 0x000000ff0200720c */ /* 0x000fe20003f25270 */
[----:B--2---:R-:W-:Y:S01]  /*2b110*/  IMAD R6, R4, 0x8, R5 ;  /* 0x0000000804067824 */ /* 0x004fe200078e0205 */
[----:B---3--:R-:W-:-:S04]  /*2b120*/  SHF.L.U32 R5, R3, 0x1f, RZ ;  /* 0x0000001f03057819 */ /* 0x008fc800000006ff */
[----:B------:R-:W1:Y:S02]  /*2b130*/  SYNCS.PHASECHK.TRANS64.TRYWAIT P0, [R6+URZ+0x388a0], R5 ;  /* 0x0388a005060075a7 */ /* 0x000e64000800017f */
[----:B-1----:R-:W-:Y:S05]  /*2b140*/  @!P0 BRA `(.L_x_3164) ;  /* 0x0000008000388947 */ /* 0x002fea0003800000 */
.L_x_3366:
[----:B------:R-:W-:Y:S05]  /*2b150*/  BSYNC B2 ;  /* 0x0000000000027941 */ /* 0x000fea0003800000 */
.L_x_3163:
        /* <DEDUP_REMOVED lines=8> */
.L_x_3166:
[----:B------:R-:W-:Y:S05]  /*2b1e0*/  BSYNC B2 ;  /* 0x0000000000027941 */ /* 0x000fea0003800000 */
.L_x_3165:
        /* <DEDUP_REMOVED lines=8> */
[----:B------:R-:W-:Y:S01]  /*2b270*/  UIADD3.X UR5, URZ, UR37, URZ, UP0, !UPT ;  /* 0x000000253f057290 */ /* 0x000fe200087fe43f */
[----:B---3--:R-:W-:-:S02]  /*2b280*/  IMAD R4, R2, 0xa000, R3 ;  /* 0x0000a00002047824 */ /* 0x008fc400078e0203 */
[----:B------:R-:W-:Y:S02]  /*2b290*/  IMAD R3, R7, 0x50, R10 ;  /* 0x0000005007037824 */ /* 0x000fe400078e020a */
[----:B------:R-:W-:Y:S02]  /*2b2a0*/  VIADD R2, R6, 0x38890 ;  /* 0x0003889006027836 */ /* 0x000fe40000000000 */
[----:B------:R-:W-:-:S07]  /*2b2b0*/  VIADD R8, R4, 0x24400 ;  /* 0x0002440004087836 */ /* 0x000fce0000000000 */
.L_x_3167:
        /* <DEDUP_REMOVED lines=12> */
[----:B------:R-:W-:Y:S01]  /*2b380*/  UMOV UR6, 0x0 ;  /* 0x0000000000067882 */ /* 0x000fe20000000000 */
[----:B------:R-:W-:Y:S02]  /*2b390*/  UMOV UR7, 0x12f00000 ;  /* 0x12f0000000077882 */ /* 0x000fe40000000000 */
[----:B------:R-:W-:Y:S01]  /*2b3a0*/  R2UR UR10, R8 ;  /* 0x00000000080a72ca */ /* 0x000fe200000e0000 */
[----:B------:R-:W-:-:S14]  /*2b3b0*/  VIADD R8, R4, 0x26c00 ;  /* 0x00026c0004087836 */ /* 0x000fdc0000000000 */
.L_x_3168:
        /* <DEDUP_REMOVED lines=16> */
.L_x_3169:
        /* <DEDUP_REMOVED lines=16> */
.L_x_3170:
        /* <DEDUP_REMOVED lines=13> */
.L_x_3367:
[----:B------:R-:W-:Y:S05]  /*2b690*/  BSYNC B2 ;  /* 0x0000000000027941 */ /* 0x000fea0003800000 */
.L_x_3171:
        /* <DEDUP_REMOVED lines=10> */
.L_x_3174:
[----:B------:R-:W-:Y:S05]  /*2b740*/  BSYNC B2 ;  /* 0x0000000000027941 */ /* 0x000fea0003800000 */
.L_x_3173:
        /* <DEDUP_REMOVED lines=8> */
.L_x_3175:
        /* <DEDUP_REMOVED lines=16> */
.L_x_3176:
        /* <DEDUP_REMOVED lines=15> */
.L_x_3177:
        /* <DEDUP_REMOVED lines=15> */
.L_x_3178:
        /* <DEDUP_REMOVED lines=10> */
.L_x_3162:
[----:B------:R-:W-:Y:S05]  /*2bb50*/  BSYNC B1 ;  /* 0x0000000000017941 */ /* 0x000fea0003800000 */
.L_x_3161:
[----:B------:R-:W2:Y:S04]  /*2bb60*/  LDL.LU R2, [R1+0x20] ;  /* 0x0000200001027983 */ /* 0x000ea80000300800 */
[----:B-1----:R-:W3:Y:S01]  /*2bb70*/  LDL.LU R5, [R1+0x24] ;  /* 0x0000240001057983 */ /* 0x002ee20000300800 */
        /* <DEDUP_REMOVED lines=10> */
.L_x_3137:
[----:B------:R-:W-:Y:S05]  /*2bc20*/  BSYNC B0 ;  /* 0x0000000000007941 */ /* 0x000fea0003800000 */
.L_x_3136:
[----:B------:R-:W3:Y:S01]  /*2bc30*/  LDC R0, c[0x0][0x448] ;  /* 0x00011200ff007b82 */ /* 0x000ee20000000800 */
[----:B------:R-:W-:Y:S05]  /*2bc40*/  @!P5 WARPSYNC.ALL ;  /* 0x000000000000d948 */ /* 0x000fea0003800000 */
[----:B------:R-:W-:Y:S02]  /*2bc50*/  BSSY B7, `(.L_x_3180) ;  /* 0x0000511000077945 */ /* 0x000fe40003800000 */
[----:B------:R-:W-:Y:S01]  /*2bc60*/  @!P5 BAR.SYNC.DEFER_BLOCKING 0xc, 0x180 ;  /* 0x030600000000db1d */ /* 0x000fe20000010000 */
[----:B---3--:R-:W-:Y:S02]  /*2bc70*/  ISETP.NE.AND P0, PT, R0, 0x1, PT ;  /* 0x000000010000780c */ /* 0x008fe40003f05270 */
[----:B------:R-:W-:-:S11]  /*2bc80*/  LEA R0, R17, 0x7f, 0x7 ;  /* 0x0000007f11007811 */ /* 0x000fd600078e38ff */
[----:B--2---:R-:W2:Y:S08]  /*2bc90*/  @P0 LDC R2, c[0x0][0x44c] ;  /* 0x00011300ff020b82 */ /* 0x004eb00000000800 */
[----:B-1----:R-:W1:Y:S01]  /*2bca0*/  @P0 LDC R3, c[0x0][0x450] ;  /* 0x00011400ff030b82 */ /* 0x002e620000000800 */
[----:B--2---:R-:W-:-:S05]  /*2bcb0*/  @P0 IMAD.HI.U32 R2, R0, R2, RZ ;  /* 0x0000000200020227 */ /* 0x004fca00078e00ff */
[----:B-1----:R-:W-:-:S05]  /*2bcc0*/  @P0 SHF.R.U32.HI R0, RZ, R3, R2 ;  /* 0x00000003ff000219 */ /* 0x002fca0000011602 */
[----:B------:R-:W-:-:S04]  /*2bcd0*/  IMAD.IADD R0, R21, 0x1, R0 ;  /* 0x0000000115007824 */ /* 0x000fc800078e0200 */
[----:B------:R-:W-:-:S05]  /*2bce0*/  IMAD.HI R0, R0, 0x66666667, RZ ;  /* 0x6666666700007827 */ /* 0x000fca00078e02ff */
[----:B------:R-:W-:-:S04]  /*2bcf0*/  SHF.R.U32.HI R2, RZ, 0x1f, R0 ;  /* 0x0000001fff027819 */ /* 0x000fc80000011600 */
[----:B------:R-:W-:-:S04]  /*2bd00*/  LEA.HI.SX32 R0, R0, R2, 0x1b ;  /* 0x0000000200007211 */ /* 0x000fc800078fdaff */
[----:B------:R-:W-:-:S04]  /*2bd10*/  VIMNMX R4, R20, R0, PT ;  /* 0x0000000014047248 */ /* 0x000fc80003fe0100 */
[----:B------:R-:W-:Y:S01]  /*2bd20*/  ISETP.GT.AND P0, PT, R4, RZ, PT ;  /* 0x000000ff0400720c */ /* 0x000fe20003f04270 */
[----:B------:R1:W-:-:S12]  /*2bd30*/  STL [R1+0x38], R4 ;  /* 0x0000380401007387 */ /* 0x0003d80000100800 */
[----:B-1----:R-:W-:Y:S05]  /*2bd40*/  @P0 BRA `(.L_x_3181) ;  /* 0x0000000000480947 */ /* 0x002fea0003800000 */
[----:B------:R-:W1:Y:S02]  /*2bd50*/  S2R R4, SR_TID.X ;  /* 0x0000000000047919 */ /* 0x000e640000002100 */
[----:B-1----:R-:W-:-:S04]  /*2bd60*/  LOP3.LUT R4, R4, 0x7f, RZ, 0xc0, !PT ;  /* 0x0000007f04047812 */ /* 0x002fc800078ec0ff */
[----:B------:R-:W-:-:S13]  /*2bd70*/  ISETP.NE.AND P1, PT, R4, RZ, PT ;  /* 0x000000ff0400720c */ /* 0x000fda0003f25270 */
[----:B------:R-:W-:Y:S05]  /*2bd80*/  @P1 BRA `(.L_x_3182) ;  /* 0x0000004c00f41947 */ /* 0x000fea0003800000 */
[----:B------:R-:W1:Y:S01]  /*2bd90*/  S2R R3, SR_LANEID ;  /* 0x0000000000037919 */ /* 0x000e620000000000 */
[----:B------:R-:W-:Y:S01]  /*2bda0*/  VOTEU.ANY UR4, UPT, PT ;  /* 0x0000000000047886 */ /* 0x000fe200038e0100 */
[----:B------:R-:W2:Y:S01]  /*2bdb0*/  LDC.64 R4, c[0x0][0xc60] ;  /* 0x00031800ff047b82 */ /* 0x000ea20000000a00 */
[----:B------:R-:W1:Y:S01]  /*2bdc0*/  FLO.U32 R0, UR4 ;  /* 0x0000000400007d00 */ /* 0x000e6200080e0000 */
[----:B------:R-:W-:-:S07]  /*2bdd0*/  ULDC.64 UR6, c[0x0][0x208] ;  /* 0x0000820000067ab9 */ /* 0x000fce0000000a00 */
[----:B------:R-:W2:Y:S01]  /*2bde0*/  POPC R2, UR4 ;  /* 0x0000000400027d09 */ /* 0x000ea20008000000 */
[----:B-1----:R-:W-:-:S13]  /*2bdf0*/  ISETP.EQ.U32.AND P0, PT, R0, R3, PT ;  /* 0x000000030000720c */ /* 0x002fda0003f02070 */
[----:B--2---:R-:W2:Y:S01]  /*2be00*/  @P0 ATOMG.E.ADD.STRONG.GPU PT, R5, desc[UR6][R4.64], R2 ;  /* 0x00000002040509a8 */ /* 0x004ea200081ee1c6 */
[----:B------:R-:W1:Y:S02]  /*2be10*/  S2R R3, SR_LTMASK ;  /* 0x0000000000037919 */ /* 0x000e640000003900 */
[----:B-1----:R-:W-:-:S06]  /*2be20*/  LOP3.LUT R3, R3, UR4, RZ, 0xc0, !PT ;  /* 0x0000000403037c12 */ /* 0x002fcc000f8ec0ff */
[----:B------:R-:W1:Y:S01]  /*2be30*/  POPC R3, R3 ;  /* 0x0000000300037309 */ /* 0x000e620000000000 */
[----:B--2---:R-:W1:Y:S02]  /*2be40*/  SHFL.IDX PT, R0, R5, R0, 0x1f ;  /* 0x00001f0005007589 */ /* 0x004e6400000e0000 */
[----:B-1----:R-:W-:Y:S01]  /*2be50*/  IADD3 R16, R0, UR39, R3 ;  /* 0x0000002700107c10 */ /* 0x002fe2000fffe003 */
[----:B------:R-:W-:Y:S06]  /*2be60*/  BRA `(.L_x_3182) ;  /* 0x0000004c00bc7947 */ /* 0x000fec0003800000 */
.L_x_3181:
        /* <DEDUP_REMOVED lines=21> */
.L_x_3184:
[----:B------:R-:W-:Y:S05]  /*2bfc0*/  BSYNC B6 ;  /* 0x0000000000067941 */ /* 0x000fea0003800000 */
.L_x_3183:
        /* <DEDUP_REMOVED lines=18> */
[----:B01----:R-:W-:-:S07]  /*2c0f0*/  IMAD.MOV.U32 R13, RZ, RZ, RZ ;  /* 0x000000ffff0d7224 */ /* 0x003fce00078e00ff */
[----:B------:R-:W-:-:S07]  /*2c100*/  LEPC R20, `(.L_x_3187) ;  /* 0x000000001014794e */ /* 0x000fce0000000000 */
[----:B--2---:R-:W-:Y:S05]  /*2c110*/  CALL.ABS.NOINC R2 ;  /* 0x0000000002007343 */ /* 0x004fea0003c00000 */
.L_x_3187:
        /* <DEDUP_REMOVED lines=16> */
.L_x_3186:
[----:B------:R-:W-:Y:S05]  /*2c220*/  BSYNC B6 ;  /* 0x0000000000067941 */ /* 0x000fea0003800000 */
.L_x_3185:
[----:B------:R-:W2:Y:S01]  /*2c230*/  LDL.LU R2, [R1] ;  /* 0x0000000001027983 */ /* 0x000ea20000300800 */
[----:B------:R-:W-:-:S03]  /*2c240*/  ULDC.64 UR4, c[0x0][0x9f8] ;  /* 0x00027e0000047ab9 */ /* 0x000fc60000000a00 */
[----:B------:R-:W3:Y:S04]  /*2c250*/  LDL.LU R4, [R1+0x10] ;  /* 0x0000100001047983 */ /* 0x000ee80000300800 */
        /* <DEDUP_REMOVED lines=8> */
[----:B----4-:R1:W2:Y:S02]  /*2c2e0*/  @P0 LDG.E R7, desc[UR6][R2.64] ;  /* 0x0000000602070981 */ /* 0x0102a4000c1e1900 */
[----:B-1----:R-:W1:Y:S01]  /*2c2f0*/  LDC.64 R2, c[0x0][0x418] ;  /* 0x00010600ff027b82 */ /* 0x002e620000000a00 */
[----:B-----5:R-:W-:Y:S01]  /*2c300*/  VIADD R4, R0, 0xffffffff ;  /* 0xffffffff00047836 */ /* 0x020fe20000000000 */
[----:B--2---:R-:W-:Y:S01]  /*2c310*/  SHF.R.S32.HI R8, RZ, 0x1f, R7 ;  /* 0x0000001fff087819 */ /* 0x004fe20000011407 */
[----:B------:R2:W-:Y:S04]  /*2c320*/  @P0 STL [R1+0x14], R7 ;  /* 0x0000140701000387 */ /* 0x0005e80000100800 */
[----:B------:R2:W-:Y:S01]  /*2c330*/  STL [R1+0x28], R8 ;  /* 0x0000280801007387 */ /* 0x0005e20000100800 */
[----:B-1----:R-:W-:Y:S01]  /*2c340*/  LOP3.LUT P0, RZ, R2, UR4, RZ, 0xfc, !PT ;  /* 0x0000000402ff7c12 */ /* 0x002fe2000f80fcff */
[----:B------:R-:W-:-:S03]  /*2c350*/  UMOV UR4, 0xffffffff ;  /* 0xffffffff00047882 */ /* 0x000fc60000000000 */
[----:B------:R-:W-:-:S04]  /*2c360*/  LOP3.LUT P0, RZ, R3, UR5, RZ, 0xfc, P0 ;  /* 0x0000000503ff7c12 */ /* 0x000fc8000800fcff */
[----:B------:R-:W-:Y:S01]  /*2c370*/  SEL R0, R7, RZ, !P0 ;  /* 0x000000ff07007207 */ /* 0x000fe20004000000 */
[----:B--2---:R-:W-:Y:S08]  /*2c380*/  BRA.DIV UR4, `(.L_x_3188) ;  /* 0x0000006e04d07947 */ /* 0x004ff0000b800000 */
[----:B------:R-:W1:Y:S02]  /*2c390*/  S2R R5, SR_TID.X ;  /* 0x0000000000057919 */ /* 0x000e640000002100 */
[----:B-1----:R-:W-:-:S04]  /*2c3a0*/  SHF.R.U32.HI R5, RZ, 0x5, R5 ;  /* 0x00000005ff057819 */ /* 0x002fc80000011605 */
[----:B------:R-:W-:-:S05]  /*2c3b0*/  LOP3.LUT R5, R5, 0x3, RZ, 0xc0, !PT ;  /* 0x0000000305057812 */ /* 0x000fca00078ec0ff */
[----:B------:R1:W2:Y:S02]  /*2c3c0*/  SHFL.IDX PT, R14, R5, RZ, 0x1f ;  /* 0x00001fff050e7589 */ /* 0x0002a400000e0000 */
.L_x_3370:
[----:B-1----:R-:W3:Y:S01]  /*2c3d0*/  LDL.LU R5, [R1+0xc] ;  /* 0x00000c0001057983 */ /* 0x002ee20000300800 */
[----:B------:R-:W-:Y:S02]  /*2c3e0*/  PLOP3.LUT P1, PT, PT, PT, PT, 0x8, 0x0 ;  /* 0x000000000000781c */ /* 0x000fe40003f2e170 */
[----:B--2---:R-:W-:Y:S01]  /*2c3f0*/  ISETP.NE.AND P0, PT, R14, RZ, PT ;  /* 0x000000ff0e00720c */ /* 0x004fe20003f05270 */
[----:B------:R1:W-:Y:S04]  /*2c400*/  STL [R1], R0 ;  /* 0x0000000001007387 */ /* 0x0003e80000100800 */
[----:B------:R1:W-:Y:S01]  /*2c410*/  STL [R1+0x10], R4 ;  /* 0x0000100401007387 */ /* 0x0003e20000100800 */
[----:B---3--:R-:W-:-:S05]  /*2c420*/  LOP3.LUT R5, R5, 0xfffffffb, RZ, 0xc0, !PT ;  /* 0xfffffffb05057812 */ /* 0x008fca00078ec0ff */
[----:B------:R-:W-:-:S05]  /*2c430*/  @P1 LOP3.LUT R5, R5, 0x4, RZ, 0xfc, !PT ;  /* 0x0000000405051812 */ /* 0x000fca00078efcff */
[----:B------:R1:W-:Y:S01]  /*2c440*/  STL [R1+0xc], R5 ;  /* 0x00000c0501007387 */ /* 0x0003e20000100800 */
[----:B------:R-:W-:Y:S05]  /*2c450*/  @P0 BRA `(.L_x_3189) ;  /* 0x00000004005c0947 */ /* 0x000fea0003800000 */
[----:B------:R-:W-:-:S03]  /*2c460*/  UMOV UR4, 0xffffffff ;  /* 0xffffffff00047882 */ /* 0x000fc60000000000 */
[----:B------:R-:W-:Y:S05]  /*2c470*/  BRA.DIV UR4, `(.L_x_3190) ;  /* 0x0000006e04c87947 */ /* 0x000fea000b800000 */
[----:B------:R-:W-:-:S13]  /*2c480*/  ELECT P6, URZ, PT ;  /* 0x00000000003f782f */ /* 0x000fda00038c0000 */
.L_x_3373:
[----:B------:R-:W-:Y:S05]  /*2c490*/  @!P6 BRA `(.L_x_3189) ;  /* 0x00000004004ce947 */ /* 0x000fea0003800000 */
[----:B------:R-:W-:-:S04]  /*2c4a0*/  ISETP.NE.U32.AND P0, PT, R2, RZ, PT ;  /* 0x000000ff0200720c */ /* 0x000fc80003f05070 */
[----:B------:R-:W-:-:S13]  /*2c4b0*/  ISETP.NE.AND.EX P0, PT, R3, RZ, PT, P0 ;  /* 0x000000ff0300720c */ /* 0x000fda0003f05300 */
[----:B------:R-:W-:Y:S05]  /*2c4c0*/  @!P0 BRA `(.L_x_3191) ;  /* 0x0000000000588947 */ /* 0x000fea0003800000 */
[----:B------:R-:W2:Y:S01]  /*2c4d0*/  LDC R6, c[0x0][0x43c] ;  /* 0x00010f00ff067b82 */ /* 0x000ea20000000800 */
[----:B------:R-:W-:Y:S01]  /*2c4e0*/  IMAD.MOV.U32 R9, RZ, RZ, R4 ;  /* 0x000000ffff097224 */ /* 0x000fe200078e0004 */
[----:B------:R-:W-:Y:S01]  /*2c4f0*/  ULDC.64 UR4, c[0x0][0x428] ;  /* 0x00010a0000047ab9 */ /* 0x000fe20000000a00 */
[----:B------:R-:W-:Y:S02]  /*2c500*/  ULDC.64 UR6, c[0x0][0x208] ;  /* 0x0000820000067ab9 */ /* 0x000fe40000000a00 */
        /* <DEDUP_REMOVED lines=16> */
[----:B------:R-:W3:Y:S04]  /*2c610*/  LDG.E R0, desc[UR6][R2.64] ;  /* 0x0000000602007981 */ /* 0x000ee8000c1e1900 */
[----:B---3--:R2:W-:Y:S02]  /*2c620*/  STL [R1], R0 ;  /* 0x0000000001007387 */ /* 0x0085e40000100800 */
.L_x_3191:
[----:B------:R-:W3:Y:S04]  /*2c630*/  LDL R7, [R1+0x4] ;  /* 0x0000040001077983 */ /* 0x000ee80000100800 */
[----:B-12---:R-:W3:Y:S04]  /*2c640*/  LDL R0, [R1+0x8] ;  /* 0x0000080001007983 */ /* 0x006ee80000100800 */
[----:B------:R-:W2:Y:S01]  /*2c650*/  LDL R2, [R1+0x18] ;  /* 0x0000180001027983 */ /* 0x000ea20000100800 */
[----:B---3--:R-:W-:Y:S01]  /*2c660*/  IMAD R0, R0, 0x8, R7 ;  /* 0x0000000800007824 */ /* 0x008fe200078e0207 */
[----:B--2---:R-:W-:-:S04]  /*2c670*/  SHF.L.U32 R2, R2, 0x1f, RZ ;  /* 0x0000001f02027819 */ /* 0x004fc800000006ff */
[----:B------:R-:W1:Y:S02]  /*2c680*/  SYNCS.PHASECHK.TRANS64.TRYWAIT P0, [R0+URZ+0x38840], R2 ;  /* 0x03884002000075a7 */ /* 0x000e64000800017f */
[----:B-1----:R-:W-:Y:S05]  /*2c690*/  @!P0 BRA `(.L_x_3192) ;  /* 0x0000006c00608947 */ /* 0x002fea0003800000 */
.L_x_3374:
[----:B------:R2:W5:Y:S01]  /*2c6a0*/  LDL R3, [R1+0xc] ;  /* 0x00000c0001037983 */ /* 0x0005620000100800 */
[----:B------:R-:W3:Y:S02]  /*2c6b0*/  S2R R4, SR_TID.X ;  /* 0x0000000000047919 */ /* 0x000ee40000002100 */
[----:B---3--:R-:W-:-:S04]  /*2c6c0*/  LOP3.LUT R4, R4, 0x7f, RZ, 0xc0, !PT ;  /* 0x0000007f04047812 */ /* 0x008fc800078ec0ff */
[----:B------:R-:W-:-:S13]  /*2c6d0*/  ISETP.NE.AND P0, PT, R4, RZ, PT ;  /* 0x000000ff0400720c */ /* 0x000fda0003f05270 */
[----:B--2---:R-:W-:Y:S05]  /*2c6e0*/  @P0 BRA `(.L_x_3193) ;  /* 0x0000000000140947 */ /* 0x004fea0003800000 */
[----:B-----5:R-:W-:Y:S01]  /*2c6f0*/  LOP3.LUT P1, RZ, R3, 0x1, RZ, 0xc0, !PT ;  /* 0x0000000103ff7812 */ /* 0x020fe2000782c0ff */
[----:B-1----:R-:W-:-:S04]  /*2c700*/  IMAD.MOV.U32 R2, RZ, RZ, 0xa000 ;  /* 0x0000a000ff027424 */ /* 0x002fc800078e00ff */
[----:B------:R2:W-:Y:S08]  /*2c710*/  SYNCS.ARRIVE.TRANS64 RZ, [R0+URZ+0x38830], R2 ;  /* 0x0388300200ff79a7 */ /* 0x0005f0000800003f */
[----:B------:R-:W-:Y:S05]  /*2c720*/  @!P1 BRA `(.L_x_3193) ;  /* 0x0000000000049947 */ /* 0x000fea0003800000 */
[----:B------:R-:W-:Y:S01]  /*2c730*/  BPT.TRAP 0x1 ;  /* 0x000000040000795c */ /* 0x000fe20000300000 */
.L_x_3193:
[----:B------:R-:W3:Y:S04]  /*2c740*/  LDL R7, [R1+0x4] ;  /* 0x0000040001077983 */ /* 0x000ee80000100800 */
[----:B------:R-:W3:Y:S04]  /*2c750*/  LDL R6, [R1+0x8] ;  /* 0x0000080001067983 */ /* 0x000ee80000100800 */
[----:B------:R-:W4:Y:S04]  /*2c760*/  LDL R5, [R1+0x10] ;  /* 0x0000100001057983 */ /* 0x000f280000100800 */
[----:B------:R-:W4:Y:S04]  /*2c770*/  LDL R4, [R1+0x1c] ;  /* 0x00001c0001047983 */ /* 0x000f280000100800 */
[----:B-12---:R-:W2:Y:S01]  /*2c780*/  LDL R2, [R1] ;  /* 0x0000000001027983 */ /* 0x006ea20000100800 */
        /* <DEDUP_REMOVED lines=12> */
[----:B---3--:R-:W-:Y:S01]  /*2c850*/  IMAD R0, R6, 0xa000, R7 ;  /* 0x0000a00006007824 */ /* 0x008fe200078e0207 */
[----:B----4-:R-:W-:-:S04]  /*2c860*/  R2UR UR11, R5 ;  /* 0x00000000050b72ca */ /* 0x010fc800000e0000 */
[----:B------:R-:W-:Y:S02]  /*2c870*/  R2UR UR14, R0 ;  /* 0x00000000000e72ca */ /* 0x000fe400000e0000 */
[----:B------:R-:W-:Y:S02]  /*2c880*/  R2UR UR5, R4 ;  /* 0x00000000040572ca */ /* 0x000fe400000e0000 */
[----:B--2---:R-:W-:-:S09]  /*2c890*/  R2UR UR13, R2 ;  /* 0x00000000020d72ca */ /* 0x004fd200000e0000 */
[----:B------:R-:W-:Y:S02]  /*2c8a0*/  UIADD3 UR8, UR14, 0x24400, URZ ;  /* 0x000244000e087890 */ /* 0x000fe4000fffe03f */
[----:B------:R-:W-:Y:S02]  /*2c8b0*/  UIMAD UR11, UR11, 0x50, UR5 ;  /* 0x000000500b0b78a4 */ /* 0x000fe4000f8e0205 */
[----:B------:R-:W-:Y:S02]  /*2c8c0*/  UIADD3.X UR5, URZ, UR37, URZ, UP0, !UPT ;  /* 0x000000253f057290 */ /* 0x000fe400087fe43f */
[----:B------:R-:W-:Y:S02]  /*2c8d0*/  UIADD3 UR15, UR14, 0x26c00, URZ ;  /* 0x00026c000e0f7890 */ /* 0x000fe4000fffe03f */
[----:B------:R-:W-:Y:S02]  /*2c8e0*/  UIADD3 UR16, UR14, 0x29400, URZ ;  /* 0x000294000e107890 */ /* 0x000fe4000fffe03f */
[----:B------:R-:W-:-:S03]  /*2c8f0*/  UIADD3 UR14, UR14, 0x2bc00, URZ ;  /* 0x0002bc000e0e7890 */ /* 0x000fc6000fffe03f */
[----:B------:R2:W-:Y:S02]  /*2c900*/  UTMALDG.4D [UR8], [UR4], desc[UR6] ;  /* 0x00000608040075b4 */ /* 0x0005e40008019000 */
[----:B--2---:R-:W-:Y:S01]  /*2c910*/  UMOV UR8, UR15 ;  /* 0x0000000f00087c82 */ /* 0x004fe20008000000 */
[----:B------:R-:W-:Y:S01]  /*2c920*/  UMOV UR10, UR17 ;  /* 0x00000011000a7c82 */ /* 0x000fe20008000000 */
[----:B------:R-:W-:Y:S01]  /*2c930*/  UMOV UR15, 0x80 ;  /* 0x00000080000f7882 */ /* 0x000fe20000000000 */
        /* <DEDUP_REMOVED lines=8> */
[----:B-1----:R-:W-:Y:S01]  /*2c9c0*/  NOP ;  /* 0x0000000000007918 */ /* 0x002fe20000000000 */
.L_x_3189:
[----:B------:R-:W2:Y:S04]  /*2c9d0*/  LDL R2, [R1+0x4] ;  /* 0x0000040001027983 */ /* 0x000ea80000100800 */
[----:B------:R-:W3:Y:S04]  /*2c9e0*/  LDL.LU R3, [R1+0x3c] ;  /* 0x00003c0001037983 */ /* 0x000ee80000300800 */
[----:B-1----:R-:W4:Y:S04]  /*2c9f0*/  LDL.LU R5, [R1+0x34] ;  /* 0x0000340001057983 */ /* 0x002f280000300800 */
[----:B------:R-:W5:Y:S01]  /*2ca00*/  LDL.LU R4, [R1+0x44] ;  /* 0x0000440001047983 */ /* 0x000f620000300800 */
        /* <DEDUP_REMOVED lines=18> */
[----:B-1----:R-:W-:Y:S01]  /*2cb30*/  IMAD.IADD R2, R3, 0x1, R0 ;  /* 0x0000000103027824 */ /* 0x002fe200078e0200 */
        /* <DEDUP_REMOVED lines=20> */
.L_x_3195:
[----:B------:R-:W-:Y:S05]  /*2cc80*/  BSYNC B6 ;  /* 0x0000000000067941 */ /* 0x000fea0003800000 */
.L_x_3194:
[----:B------:R-:W3:Y:S01]  /*2cc90*/  LDL.LU R6, [R1+0x3c] ;  /* 0x00003c0001067983 */ /* 0x000ee20000300800 */
[----:B------:R-:W-:Y:S01]  /*2cca0*/  ULDC.64 UR4, c[0x0][0x2d8] ;  /* 0x0000b60000047ab9 */ /* 0x000fe20000000a00 */
[----:B------:R-:W1:Y:S02]  /*2ccb0*/  LDC R7, c[0x0][0x448] ;  /* 0x00011200ff077b82 */ /* 0x000e640000000800 */
[----:B--2---:R-:W3:Y:S04]  /*2ccc0*/  LDL.LU.64 R2, [R1+0x48] ;  /* 0x0000480001027983 */ /* 0x004ee80000300a00 */
[----:B------:R-:W2:Y:S04]  /*2ccd0*/  LDL.LU R0, [R1+0x44] ;  /* 0x0000440001007983 */ /* 0x000ea80000300800 */
[----:B------:R-:W4:Y:S04]  /*2cce0*/  LDL.LU R4, [R1+0x54] ;  /* 0x0000540001047983 */ /* 0x000f280000300800 */
[----:B------:R-:W5:Y:S01]  /*2ccf0*/  LDL.LU R5, [R1+0x34] ;  /* 0x0000340001057983 */ /* 0x000f620000300800 */
[----:B------:R-:W0:Y:S01]  /*2cd00*/  S2R R9, SR_TID.X ;  /* 0x0000000000097919 */ /* 0x000e220000002100 */
[----:B------:R-:W0:Y:S01]  /*2cd10*/  S2R R8, SR_TID.X ;  /* 0x0000000000087919 */ /* 0x000e220000002100 */
[----:B-1----:R-:W-:Y:S01]  /*2cd20*/  ISETP.NE.AND P0, PT, R7, 0x1, PT ;  /* 0x000000010700780c */ /* 0x002fe20003f05270 */
[----:B------:R-:W1:Y:S01]  /*2cd30*/  S2R R10, SR_TID.X ;  /* 0x00000000000a7919 */ /* 0x000e620000002100 */
[----:B0-----:R-:W-:-:S02]  /*2cd40*/  IMAD.SHL.U32 R9, R9, 0x8, RZ ;  /* 0x0000000809097824 */ /* 0x001fc400078e00ff */
[----:B------:R-:W-:-:S03]  /*2cd50*/  IMAD.SHL.U32 R8, R8, 0x8, RZ ;  /* 0x0000000808087824 */ /* 0x000fc600078e00ff */
[----:B------:R-:W-:Y:S02]  /*2cd60*/  LOP3.LUT R9, R9, 0x38, RZ, 0xc0, !PT ;  /* 0x0000003809097812 */ /* 0x000fe400078ec0ff */
[----:B-1----:R-:W-:Y:S02]  /*2cd70*/  LOP3.LUT R10, R10, 0x7f, RZ, 0xc0, !PT ;  /* 0x0000007f0a0a7812 */ /* 0x002fe400078ec0ff */
[C---:B------:R-:W-:Y:S02]  /*2cd80*/  LOP3.LUT R12, R9.reuse, 0x40, RZ, 0xfc, !PT ;  /* 0x00000040090c7812 */ /* 0x040fe400078efcff */
[C---:B------:R-:W-:Y:S02]  /*2cd90*/  LOP3.LUT R11, R9.reuse, 0x80, RZ, 0xfc, !PT ;  /* 0x00000080090b7812 */ /* 0x040fe400078efcff */
[----:B------:R-:W-:Y:S02]  /*2cda0*/  LOP3.LUT R8, R8, 0x38, RZ, 0xc0, !PT ;  /* 0x0000003808087812 */ /* 0x000fe400078ec0ff */
[----:B------:R-:W-:-:S02]  /*2cdb0*/  LOP3.LUT R9, R9, 0xc0, RZ, 0xfc, !PT ;  /* 0x000000c009097812 */ /* 0x000fc400078efcff */
[----:B------:R-:W-:Y:S01]  /*2cdc0*/  SHF.R.U32.HI R10, RZ, 0x3, R10 ;  /* 0x00000003ff0a7819 */ /* 0x000fe2000001160a */
[----:B---3--:R-:W-:Y:S02]  /*2cdd0*/  IMAD.MOV.U32 R3, RZ, RZ, R6 ;  /* 0x000000ffff037224 */ /* 0x008fe400078e0006 */
[----:B------:R-:W0:Y:S01]  /*2cde0*/  @P0 LDC R6, c[0x0][0x450] ;  /* 0x00011400ff060b82 */ /* 0x000e220000000800 */
[----:B--2---:R-:W-:Y:S02]  /*2cdf0*/  IMAD R0, R0, UR4, RZ ;  /* 0x0000000400007c24 */ /* 0x004fe4000f8e02ff */
[----:B------:R-:W-:-:S04]  /*2ce00*/  IMAD.WIDE.U32 R2, R18, UR4, R2 ;  /* 0x0000000412027c25 */ /* 0x000fc8000f8e0002 */
[----:B------:R-:W-:Y:S01]  /*2ce10*/  IMAD R0, R18, UR5, R0 ;  /* 0x0000000512007c24 */ /* 0x000fe2000f8e0200 */
[----:B------:R-:W-:-:S03]  /*2ce20*/  ULDC.64 UR4, c[0x0][0x2e0] ;  /* 0x0000b80000047ab9 */ /* 0x000fc60000000a00 */
[----:B------:R-:W-:Y:S02]  /*2ce30*/  IMAD.IADD R3, R3, 0x1, R0 ;  /* 0x0000000103037824 */ /* 0x000fe400078e0200 */
[----:B----4-:R-:W-:Y:S02]  /*2ce40*/  IMAD R0, R4, UR4, RZ ;  /* 0x0000000404007c24 */ /* 0x010fe4000f8e02ff */
[----:B------:R-:W1:Y:S01]  /*2ce50*/  S2R R4, SR_TID.X ;  /* 0x0000000000047919 */ /* 0x000e620000002100 */
[----:B-----5:R-:W-:-:S04]  /*2ce60*/  IMAD.WIDE.U32 R2, R5, UR4, R2 ;  /* 0x0000000405027c25 */ /* 0x020fc8000f8e0002 */
[----:B------:R-:W-:Y:S01]  /*2ce70*/  IMAD R0, R5, UR5, R0 ;  /* 0x0000000505007c24 */ /* 0x000fe2000f8e0200 */
[----:B------:R-:W-:-:S03]  /*2ce80*/  ULDC.64 UR4, c[0x0][0x2d0] ;  /* 0x0000b40000047ab9 */ /* 0x000fc60000000a00 */
[----:B------:R-:W-:Y:S01]  /*2ce90*/  IMAD.IADD R3, R3, 0x1, R0 ;  /* 0x0000000103037824 */ /* 0x000fe200078e0200 */
[----:B-1----:R-:W-:-:S04]  /*2cea0*/  LOP3.LUT R4, R4, 0x7f, RZ, 0xc0, !PT ;  /* 0x0000007f04047812 */ /* 0x002fc800078ec0ff */
[----:B------:R-:W-:Y:S02]  /*2ceb0*/  SHF.R.U32.HI R5, RZ, 0x3, R4 ;  /* 0x00000003ff057819 */ /* 0x000fe40000011604 */
[----:B------:R-:W1:Y:S02]  /*2cec0*/  S2R R4, SR_TID.X ;  /* 0x0000000000047919 */ /* 0x000e640000002100 */
[----:B-1----:R-:W-:-:S05]  /*2ced0*/  IMAD.SHL.U32 R4, R4, 0x10, RZ ;  /* 0x0000001004047824 */ /* 0x002fca00078e00ff */
[----:B------:R-:W-:Y:S02]  /*2cee0*/  LOP3.LUT R4, R5, 0x70, R4, 0xf8, !PT ;  /* 0x0000007005047812 */ /* 0x000fe400078ef804 */
[----:B------:R-:W1:Y:S03]  /*2cef0*/  @P0 LDC R5, c[0x0][0x44c] ;  /* 0x00011300ff050b82 */ /* 0x000e660000000800 */
[----:B------:R-:W-:-:S04]  /*2cf00*/  IMAD R4, R17, 0x80, R4 ;  /* 0x0000008011047824 */ /* 0x000fc800078e0204 */
        /* <DEDUP_REMOVED lines=47> */
[----:B0-----:R-:W-:-:S05]  /*2d200*/  @!P2 LEA R5, P5, R8, R4, 0x1 ;  /* 0x000000040805a211 */ /* 0x001fca00078a08ff */
[----:B------:R-:W-:Y:S02]  /*2d210*/  @!P2 IMAD.X R4, RZ, RZ, R6, P5 ;  /* 0x000000ffff04a224 */ /* 0x000fe400028e0606 */
[----:B------:R-:W-:Y:S03]  /*2d220*/  SHFL.IDX PT, R6, R2, 0x2, 0x181f ;  /* 0x00581f0002067f89 */ /* 0x000fe600000e0000 */
        /* <DEDUP_REMOVED lines=73> */
.L_x_3391:
[----:B------:R-:W-:Y:S01]  /*2d6c0*/  VIADD R17, R17, 0x70 ;  /* 0x0000007011117836 */ /* 0x000fe20000000000 */
[----:B------:R-:W-:Y:S04]  /*2d6d0*/  BSSY B0, `(.L_x_3197) ;  /* 0x000000e000007945 */ /* 0x000fe80003800000 */
[----:B------:R-:W-:-:S13]  /*2d6e0*/  ISETP.GE.AND P2, PT, R17, R0, PT ;  /* 0x000000001100720c */ /* 0x000fda0003f46270 */
[----:B------:R-:W-:Y:S05]  /*2d6f0*/  @P2 BRA `(.L_x_3198) ;  /* 0x00000000002c2947 */ /* 0x000fea0003800000 */
[----:B0-----:R-:W2:Y:S01]  /*2d700*/  LDL R4, [R1+0x2c] ;  /* 0x00002c0001047983 */ /* 0x001ea20000100800 */
[----:B------:R-:W-:Y:S01]  /*2d710*/  LEA R2, P2, R8, R3, 0x1 ;  /* 0x0000000308027211 */ /* 0x000fe200078408ff */
[----:B------:R-:W-:-:S04]  /*2d720*/  ULDC.64 UR4, c[0x0][0x208] ;  /* 0x0000820000047ab9 */ /* 0x000fc80000000a00 */
[----:B------:R-:W-:-:S05]  /*2d730*/  IMAD.X R3, RZ, RZ, R6, P2 ;  /* 0x000000ffff037224 */ /* 0x000fca00010e0606 */
[----:B------:R-:W-:Y:S01]  /*2d740*/  @!PT LDS RZ, [RZ] ;  /* 0x00000000fffff984 */ /* 0x000fe20000000800 */
[----:B------:R-:W-:Y:S01]  /*2d750*/  @!PT LDS RZ, [RZ] ;  /* 0x00000000fffff984 */ /* 0x000fe20000000800 */
[----:B------:R-:W-:Y:S01]  /*2d760*/  @!PT LDS RZ, [RZ] ;  /* 0x00000000fffff984 */ /* 0x000fe20000000800 */
[----:B--2---:R1:W-:Y:S04]  /*2d770*/  LDGSTS.E.BYPASS.LTC128B.128 [R4+0x17c00], desc[UR4][R2.64], !P4 ;  /* 0x17c0000002047fae */ /* 0x0043e8000e101d44 */
[----:B------:R1:W-:Y:S04]  /*2d780*/  LDGSTS.E.BYPASS.LTC128B.128 [R4+0x1bc00], desc[UR4][R2.64+0x80], !P3 ;  /* 0x1bc0008002047fae */ /* 0x0003e8000d901d44 */
[----:B------:R1:W-:Y:S04]  /*2d790*/  LDGSTS.E.BYPASS.LTC128B.128 [R4+0x1fc00], desc[UR4][R2.64+0x100], !P0 ;  /* 0x1fc0010002047fae */ /* 0x0003e8000c101d44 */
[----:B------:R1:W-:Y:S02]  /*2d7a0*/  LDGSTS.E.BYPASS.LTC128B.128 [R4+0x23c00], desc[UR4][R2.64+0x180], !P1 ;  /* 0x23c0018002047fae */ /* 0x0003e4000c901d44 */
.L_x_3198:
[----:B------:R-:W-:Y:S05]  /*2d7b0*/  BSYNC B0 ;  /* 0x0000000000007941 */ /* 0x000fea0003800000 */
.L_x_3197:
[----:B------:R2:W5:Y:S01]  /*2d7c0*/  LDL R8, [R1+0x4] ;  /* 0x0000040001087983 */ /* 0x0005620000100800 */
[----:B------:R-:W-:Y:S01]  /*2d7d0*/  PLOP3.LUT P0, PT, PT, PT, PT, 0x80, 0x0 ;  /* 0x000000000000781c */ /* 0x000fe20003f0f070 */
[----:B------:R-:W-:-:S12]  /*2d7e0*/  NOP ;  /* 0x0000000000007918 */ /* 0x000fd80000000000 */
.L_x_3199:
[----:B01----:R-:W3:Y:S01]  /*2d7f0*/  LDL R2, [R1+0x4] ;  /* 0x0000040001027983 */ /* 0x003ee20000100800 */
[----:B------:R-:W-:Y:S02]  /*2d800*/  PLOP3.LUT P1, PT, P1, P0, PT, 0xa2, 0x0 ;  /* 0x000000000000781c */ /* 0x000fe40000f21472 */
[----:B---3--:R-:W-:-:S08]  /*2d810*/  @P0 R2UR P1, UR4, R2 ;  /* 0x00000000020402ca */ /* 0x008fd00000020000 */
[----:B------:R-:W-:-:S05]  /*2d820*/  @P0 PLOP3.LUT P0, PT, P1, PT, PT, 0x80, 0x0 ;  /* 0x000000000000081c */ /* 0x000fca0000f0f070 */
[----:B------:R-:W-:Y:S01]  /*2d830*/  @!P1 SYNCS.ARRIVE.TRANS64.RED.A0T1 RZ, [UR4+0x38800], RZ ;  /* 0x038800ffffff99a7 */ /* 0x000fe20008200404 */
[----:B------:R-:W-:Y:S07]  /*2d840*/  @!P1 ARRIVES.LDGSTSBAR.64.TRANSCNT [UR4+0x38800] ;  /* 0x03880000ff0099b0 */ /* 0x000fee0008000a84 */
[----:B------:R-:W-:Y:S05]  /*2d850*/  @P0 BRA.U.ANY `(.L_x_3199) ;  /* 0xfffffffd00e40947 */ /* 0x000fea000393ffff */
[----:B------:R-:W3:Y:S02]  /*2d860*/  LDL.LU R3, [R1+0x50] ;  /* 0x0000500001037983 */ /* 0x000ee40000300800 */
        /* <DEDUP_REMOVED lines=11> */
.L_x_3392:
[----:B------:R-:W-:Y:S05]  /*2d920*/  BSYNC B0 ;  /* 0x0000000000007941 */ /* 0x000fea0003800000 */
.L_x_3200:
[----:B0-----:R-:W3:Y:S01]  /*2d930*/  LDL R2, [R1+0x38] ;  /* 0x0000380001027983 */ /* 0x001ee20000100800 */
[----:B------:R-:W-:Y:S01]  /*2d940*/  BSSY B0, `(.L_x_3202) ;  /* 0x00002be000007945 */ /* 0x000fe20003800000 */
[----:B---3--:R-:W-:-:S13]  /*2d950*/  ISETP.GE.AND P0, PT, R2, 0x2, PT ;  /* 0x000000020200780c */ /* 0x008fda0003f06270 */
[----:B------:R-:W-:Y:S05]  /*2d960*/  @!P0 BRA `(.L_x_3203) ;  /* 0x0000002800ec8947 */ /* 0x000fea0003800000 */
[C---:B------:R-:W-:Y:S01]  /*2d970*/  LOP3.LUT R0, R2.reuse, 0x1, RZ, 0xc0, !PT ;  /* 0x0000000102007812 */ /* 0x040fe200078ec0ff */
[----:B------:R-:W-:Y:S01]  /*2d980*/  VIADD R2, R2, 0xfffffffe ;  /* 0xfffffffe02027836 */ /* 0x000fe20000000000 */
[----:B------:R-:W-:Y:S02]  /*2d990*/  BSSY B2, `(.L_x_3204) ;  /* 0x00000ed000027945 */ /* 0x000fe40003800000 */
[----:B------:R-:W-:Y:S01]  /*2d9a0*/  ISETP.NE.U32.AND P0, PT, R0, 0x1, PT ;  /* 0x000000010000780c */ /* 0x000fe20003f05070 */
[----:B------:R-:W-:-:S12]  /*2d9b0*/  IMAD.MOV.U32 R0, RZ, RZ, R2 ;  /* 0x000000ffff007224 */ /* 0x000fd800078e0002 */
[----:B------:R-:W-:Y:S05]  /*2d9c0*/  @!P0 BRA `(.L_x_3205) ;  /* 0x0000000c00a48947 */ /* 0x000fea0003800000 */
[----:B------:R-:W3:Y:S04]  /*2d9d0*/  LDL R5, [R1+0xc] ;  /* 0x00000c0001057983 */ /* 0x000ee80000100800 */
[----:B------:R-:W4:Y:S04]  /*2d9e0*/  LDL R4, [R1+0x8] ;  /* 0x0000080001047983 */ /* 0x000f280000100800 */
[----:B------:R-:W2:Y:S01]  /*2d9f0*/  LDL R3, [R1+0x18] ;  /* 0x0000180001037983 */ /* 0x000ea20000100800 */
[----:B------:R-:W-:Y:S01]  /*2da00*/  BSSY B1, `(.L_x_3206) ;  /* 0x00000e1000017945 */ /* 0x000fe20003800000 */
[----:B---3--:R-:W-:Y:S01]  /*2da10*/  LOP3.LUT P1, RZ, R5, 0x4, RZ, 0xc0, !PT ;  /* 0x0000000405ff7812 */ /* 0x008fe2000782c0ff */
[----:B----45:R-:W-:-:S05]  /*2da20*/  VIADD R8, R4, 0x1 ;  /* 0x0000000104087836 */ /* 0x030fca0000000000 */
[----:B------:R-:W-:-:S04]  /*2da30*/  ISETP.NE.AND P0, PT, R8, 0x2, PT ;  /* 0x000000020800780c */ /* 0x000fc80003f05270 */
[----:B------:R-:W-:Y:S02]  /*2da40*/  SEL R9, RZ, 0x1, P0 ;  /* 0x00000001ff097807 */ /* 0x000fe40000000000 */
[----:B------:R-:W-:Y:S02]  /*2da50*/  SEL R8, R8, RZ, P0 ;  /* 0x000000ff08087207 */ /* 0x000fe40000000000 */
[----:B--2---:R-:W-:Y:S01]  /*2da60*/  LOP3.LUT R9, R3, R9, RZ, 0x3c, !PT ;  /* 0x0000000903097212 */ /* 0x004fe200078e3cff */
[----:B------:R-:W-:Y:S06]  /*2da70*/  @!P1 BRA `(.L_x_3207) ;  /* 0x0000000c00649947 */ /* 0x000fec0003800000 */
[----:B------:R0:W5:Y:S01]  /*2da80*/  LDL R4, [R1] ;  /* 0x0000000001047983 */ /* 0x0001620000100800 */
[----:B------:R-:W-:Y:S01]  /*2da90*/  ULDC.64 UR4, c[0x0][0x418] ;  /* 0x0001060000047ab9 */ /* 0x000fe20000000a00 */
[----:B------:R-:W-:Y:S01]  /*2daa0*/  IMAD.MOV.U32 R7, RZ, RZ, R2 ;  /* 0x000000ffff077224 */ /* 0x000fe200078e0002 */
[----:B------:R-:W-:-:S04]  /*2dab0*/  ISETP.NE.U32.AND P0, PT, RZ, UR4, PT ;  /* 0x00000004ff007c0c */ /* 0x000fc8000bf05070 */
[----:B------:R-:W-:-:S13]  /*2dac0*/  ISETP.NE.AND.EX P0, PT, RZ, UR5, PT, P0 ;  /* 0x00000005ff007c0c */ /* 0x000fda000bf05300 */
[----:B0-----:R-:W-:Y:S05]  /*2dad0*/  @!P0 BRA `(.L_x_3208) ;  /* 0x0000000000548947 */ /* 0x001fea0003800000 */
[----:B------:R-:W2:Y:S01]  /*2dae0*/  LDL R10, [R1+0x28] ;  /* 0x00002800010a7983 */ /* 0x000ea20000100800 */
[----:B------:R-:W0:Y:S03]  /*2daf0*/  LDC R3, c[0x0][0x43c] ;  /* 0x00010f00ff037b82 */ /* 0x000e260000000800 */
[----:B------:R-:W3:Y:S01]  /*2db00*/  LDL R6, [R1+0x14] ;  /* 0x0000140001067983 */ /* 0x000ee20000100800 */
[----:B------:R-:W-:Y:S01]  /*2db10*/  IMAD.MOV.U32 R0, RZ, RZ, R2 ;  /* 0x000000ffff007224 */ /* 0x000fe200078e0002 */
[----:B------:R-:W-:Y:S01]  /*2db20*/  ULDC.64 UR6, c[0x0][0x428] ;  /* 0x00010a0000067ab9 */ /* 0x000fe20000000a00 */
[----:B------:R-:W-:Y:S01]  /*2db30*/  ULDC.64 UR8, c[0x0][0x208] ;  /* 0x0000820000087ab9 */ /* 0x000fe20000000a00 */
[----:B0-----:R-:W-:-:S13]  /*2db40*/  ISETP.NE.AND P0, PT, R3, 0x1, PT ;  /* 0x000000010300780c */ /* 0x001fda0003f05270 */
[----:B-----5:R-:W0:Y:S02]  /*2db50*/  @P0 LDC.64 R4, c[0x0][0x440] ;  /* 0x00011000ff040b82 */ /* 0x020e240000000a00 */
[----:B0-----:R-:W-:-:S05]  /*2db60*/  @P0 IMAD.HI.U32 R4, R2, R4, RZ ;  /* 0x0000000402040227 */ /* 0x001fca00078e00ff */
[----:B------:R-:W-:-:S04]  /*2db70*/  @P0 SHF.R.U32.HI R0, RZ, R5, R4 ;  /* 0x00000005ff000219 */ /* 0x000fc80000011604 */
[--C-:B------:R-:W-:Y:S01]  /*2db80*/  SHF.R.S32.HI R5, RZ, 0x1f, R0.reuse ;  /* 0x0000001fff057819 */ /* 0x100fe20000011400 */
[--C-:B------:R-:W-:Y:S02]  /*2db90*/  IMAD.MOV R7, RZ, RZ, -R0.reuse ;  /* 0x000000ffff077224 */ /* 0x100fe400078e0a00 */
[----:B------:R-:W-:Y:S02]  /*2dba0*/  IMAD.MOV.U32 R4, RZ, RZ, R0 ;  /* 0x000000ffff047224 */ /* 0x000fe400078e0000 */
        /* <DEDUP_REMOVED lines=8> */
.L_x_3208:
[----:B------:R-:W2:Y:S01]  /*2dc30*/  LDL R0, [R1+0x4] ;  /* 0x0000040001007983 */ /* 0x000ea20000100800 */
[----:B------:R-:W-:Y:S01]  /*2dc40*/  BSSY B3, `(.L_x_3209) ;  /* 0x0000005000037945 */ /* 0x000fe20003800000 */
[----:B--2---:R-:W-:Y:S01]  /*2dc50*/  IMAD R3, R8, 0x8, R0 ;  /* 0x0000000808037824 */ /* 0x004fe200078e0200 */
[----:B------:R-:W-:-:S04]  /*2dc60*/  SHF.L.U32 R0, R9, 0x1f, RZ ;  /* 0x0000001f09007819 */ /* 0x000fc800000006ff */
[----:B------:R-:W1:Y:S02]  /*2dc70*/  SYNCS.PHASECHK.TRANS64.TRYWAIT P0, [R3+URZ+0x38840], R0 ;  /* 0x03884000030075a7 */ /* 0x000e64000800017f */
[----:B-1----:R-:W-:Y:S05]  /*2dc80*/  @!P0 BRA `(.L_x_3210) ;  /* 0x00000064002c8947 */ /* 0x002fea0003800000 */
.L_x_3393:
[----:B------:R-:W-:Y:S05]  /*2dc90*/  BSYNC B3 ;  /* 0x0000000000037941 */ /* 0x000fea0003800000 */
.L_x_3209:
        /* <DEDUP_REMOVED lines=11> */
.L_x_3212:
[----:B------:R-:W-:Y:S05]  /*2dd50*/  BSYNC B3 ;  /* 0x0000000000037941 */ /* 0x000fea0003800000 */
.L_x_3211:
[----:B------:R-:W2:Y:S04]  /*2dd60*/  LDL R5, [R1+0x4] ;  /* 0x0000040001057983 */ /* 0x000ea80000100800 */
[----:B-1----:R-:W3:Y:S01]  /*2dd70*/  LDL R0, [R1+0x1c] ;  /* 0x00001c0001007983 */ /* 0x002ee20000100800 */
[----:B0-----:R-:W-:Y:S01]  /*2dd80*/  IMAD.MOV.U32 R10, RZ, RZ, RZ ;  /* 0x000000ffff0a7224 */ /* 0x001fe200078e00ff */
        /* <DEDUP_REMOVED lines=10> */
.L_x_3213:
        /* <DEDUP_REMOVED lines=16> */
.L_x_3214:
        /* <DEDUP_REMOVED lines=16> */
.L_x_3215:
        /* <DEDUP_REMOVED lines=16> */
.L_x_3216:
        /* <DEDUP_REMOVED lines=18> */
.L_x_3394:
[----:B------:R-:W-:Y:S05]  /*2e250*/  BSYNC B3 ;  /* 0x0000000000037941 */ /* 0x000fea0003800000 */
.L_x_3217:
        /* <DEDUP_REMOVED lines=10> */
.L_x_3219:
[----:B------:R-:W2:Y:S01]  /*2e300*/  LDL R3, [R1+0xc] ;  /* 0x00000c0001037983 */ /* 0x000ea20000100800 */
[----:B------:R-:W-:Y:S01]  /*2e310*/  BSSY B3, `(.L_x_3220) ;  /* 0x0000004000037945 */ /* 0x000fe20003800000 */
[----:B--2---:R-:W-:-:S13]  /*2e320*/  LOP3.LUT P0, RZ, R3, 0x8, RZ, 0xc0, !PT ;  /* 0x0000000803ff7812 */ /* 0x004fda000780c0ff */
[----:B------:R-:W-:Y:S05]  /*2e330*/  @P0 BRA `(.L_x_3221) ;  /* 0x0000000000040947 */ /* 0x000fea0003800000 */
[----:B------:R-:W-:Y:S01]  /*2e340*/  BPT.TRAP 0x1 ;  /* 0x000000040000795c */ /* 0x000fe20000300000 */
.L_x_3221:
[----:B------:R-:W-:Y:S05]  /*2e350*/  BSYNC B3 ;  /* 0x0000000000037941 */ /* 0x000fea0003800000 */
.L_x_3220:
        /* <DEDUP_REMOVED lines=14> */
.L_x_3222:
        /* <DEDUP_REMOVED lines=16> */
.L_x_3223:
        /* <DEDUP_REMOVED lines=16> */
.L_x_3224:
        /* <DEDUP_REMOVED lines=16> */
.L_x_3225:
        /* <DEDUP_REMOVED lines=13> */
.L_x_3207:
[----:B------:R-:W-:Y:S05]  /*2e810*/  BSYNC B1 ;  /* 0x0000000000017941 */ /* 0x000fea0003800000 */
.L_x_3206:
[----:B------:R-:W2:Y:S04]  /*2e820*/  LDL.LU R0, [R1+0x38] ;  /* 0x0000380001007983 */ /* 0x000ea80000300800 */
[----:B------:R1:W-:Y:S04]  /*2e830*/  STL [R1+0x18], R9 ;  /* 0x0000180901007387 */ /* 0x0003e80000100800 */
[----:B------:R1:W-:Y:S02]  /*2e840*/  STL [R1+0x8], R8 ;  /* 0x0000080801007387 */ /* 0x0003e40000100800 */
[----:B-12---:R-:W-:-:S07]  /*2e850*/  VIADD R0, R0, 0xfffffffd ;  /* 0xfffffffd00007836 */ /* 0x006fce0000000000 */
.L_x_3205:
[----:B------:R-:W-:Y:S05]  /*2e860*/  BSYNC B2 ;  /* 0x0000000000027941 */ /* 0x000fea0003800000 */
.L_x_3204:
[----:B------:R-:W-:-:S13]  /*2e870*/  ISETP.NE.AND P0, PT, R2, RZ, PT ;  /* 0x000000ff0200720c */ /* 0x000fda0003f05270 */
[----:B------:R-:W-:Y:S05]  /*2e880*/  @!P0 BRA `(.L_x_3203) ;  /* 0x0000001c00248947 */ /* 0x000fea0003800000 */
[----:B-----5:R1:W5:Y:S02]  /*2e890*/  LDL R8, [R1] ;  /* 0x0000000001087983 */ /* 0x0203640000100800 */
.L_x_3266:
[----:B0--3--:R-:W3:Y:S04]  /*2e8a0*/  LDL R4, [R1+0xc] ;  /* 0x00000c0001047983 */ /* 0x009ee80000100800 */
[----:B------:R-:W4:Y:S04]  /*2e8b0*/  LDL R3, [R1+0x8] ;  /* 0x0000080001037983 */ /* 0x000f280000100800 */
[----:B--2---:R-:W2:Y:S01]  /*2e8c0*/  LDL R2, [R1+0x18] ;  /* 0x0000180001027983 */ /* 0x004ea20000100800 */
[----:B------:R-:W-:Y:S05]  /*2e8d0*/  YIELD ;  /* 0x0000000000007946 */ /* 0x000fea0003800000 */
[----:B------:R-:W-:Y:S01]  /*2e8e0*/  BSSY B1, `(.L_x_3226) ;  /* 0x00000df000017945 */ /* 0x000fe20003800000 */
[----:B---3--:R-:W-:Y:S01]  /*2e8f0*/  LOP3.LUT P1, RZ, R4, 0x4, RZ, 0xc0, !PT ;  /* 0x0000000404ff7812 */ /* 0x008fe2000782c0ff */
[----:B----4-:R-:W-:-:S05]  /*2e900*/  VIADD R4, R3, 0x1 ;  /* 0x0000000103047836 */ /* 0x010fca0000000000 */
[----:B------:R-:W-:-:S04]  /*2e910*/  ISETP.NE.AND P0, PT, R4, 0x2, PT ;  /* 0x000000020400780c */ /* 0x000fc80003f05270 */
[----:B------:R-:W-:Y:S02]  /*2e920*/  SEL R5, RZ, 0x1, P0 ;  /* 0x00000001ff057807 */ /* 0x000fe40000000000 */
[----:B------:R-:W-:Y:S02]  /*2e930*/  SEL R4, R4, RZ, P0 ;  /* 0x000000ff04047207 */ /* 0x000fe40000000000 */
[----:B--2---:R-:W-:Y:S01]  /*2e940*/  LOP3.LUT R5, R2, R5, RZ, 0x3c, !PT ;  /* 0x0000000502057212 */ /* 0x004fe200078e3cff */
        /* <DEDUP_REMOVED lines=26> */
.L_x_3228:
[----:B------:R-:W2:Y:S01]  /*2eaf0*/  LDL R2, [R1+0x4] ;  /* 0x0000040001027983 */ /* 0x000ea20000100800 */
[----:B------:R-:W-:Y:S01]  /*2eb00*/  BSSY B2, `(.L_x_3229) ;  /* 0x0000005000027945 */ /* 0x000fe20003800000 */
[----:B--2---:R-:W-:Y:S01]  /*2eb10*/  IMAD R3, R4, 0x8, R2 ;  /* 0x0000000804037824 */ /* 0x004fe200078e0202 */
[----:B------:R-:W-:-:S04]  /*2eb20*/  SHF.L.U32 R2, R5, 0x1f, RZ ;  /* 0x0000001f05027819 */ /* 0x000fc800000006ff */
[----:B------:R-:W2:Y:S02]  /*2eb30*/  SYNCS.PHASECHK.TRANS64.TRYWAIT P0, [R3+URZ+0x38840], R2 ;  /* 0x03884002030075a7 */ /* 0x000ea4000800017f */
[----:B--2---:R-:W-:Y:S05]  /*2eb40*/  @!P0 BRA `(.L_x_3230) ;  /* 0x0000005400a48947 */ /* 0x004fea0003800000 */
.L_x_3395:
[----:B------:R-:W-:Y:S05]  /*2eb50*/  BSYNC B2 ;  /* 0x0000000000027941 */ /* 0x000fea0003800000 */
.L_x_3229:
        /* <DEDUP_REMOVED lines=11> */
.L_x_3232:
[----:B------:R-:W-:Y:S05]  /*2ec10*/  BSYNC B2 ;  /* 0x0000000000027941 */ /* 0x000fea0003800000 */
.L_x_3231:
        /* <DEDUP_REMOVED lines=12> */
[----:B0-----:R-:W-:-:S08]  /*2ece0*/  VIADD R9, R7, 0x24400 ;  /* 0x0002440007097836 */ /* 0x001fd00000000000 */
.L_x_3233:
        /* <DEDUP_REMOVED lines=16> */
.L_x_3234:
        /* <DEDUP_REMOVED lines=16> */
.L_x_3235:
        /* <DEDUP_REMOVED lines=16> */
.L_x_3236:
        /* <DEDUP_REMOVED lines=18> */
.L_x_3396:
[----:B------:R-:W-:Y:S05]  /*2f110*/  BSYNC B2 ;  /* 0x0000000000027941 */ /* 0x000fea0003800000 */
.L_x_3237:
[----:B------:R-:W2:Y:S01]  /*2f120*/  S2R R7, SR_TID.X ;  /* 0x0000000000077919 */ /* 0x000ea20000002100 */
[----:B------:R-:W-:-:S04]  /*2f130*/  UPRMT UR4, UR38, 0x9910, URZ ;  /* 0x0000991026047896 */ /* 0x000fc8000800003f */
[----:B------:R-:W-:Y:S01]  /*2f140*/  UISETP.NE.AND UP0, UPT, UR4, 0x2, UPT ;  /* 0x000000020400788c */ /* 0x000fe2000bf05270 */
[----:B--2---:R-:W-:-:S04]  /*2f150*/  LOP3.LUT R7, R7, 0x7f, RZ, 0xc0, !PT ;  /* 0x0000007f07077812 */ /* 0x004fc800078ec0ff */
[----:B------:R-:W-:-:S13]  /*2f160*/  ISETP.NE.AND P0, PT, R7, RZ, PT ;  /* 0x000000ff0700720c */ /* 0x000fda0003f05270 */
[----:B0-----:R-:W-:-:S04]  /*2f170*/  @!P0 IMAD.MOV.U32 R3, RZ, RZ, 0xa000 ;  /* 0x0000a000ff038424 */ /* 0x001fc800078e00ff */
[----:B------:R0:W-:Y:S01]  /*2f180*/  @!P0 SYNCS.ARRIVE.TRANS64 RZ, [R2+URZ+0x38850], R3 ;  /* 0x0388500302ff89a7 */ /* 0x0001e2000800003f */
[----:B------:R-:W-:-:S13]  /*2f190*/  PLOP3.LUT P0, PT, PT, PT, UP0, 0x80, 0x0 ;  /* 0x000000000000781c */ /* 0x000fda0003f0f008 */
[----:B0-----:R-:W-:Y:S05]  /*2f1a0*/  @P0 BRA `(.L_x_3239) ;  /* 0x0000000000040947 */ /* 0x001fea0003800000 */
[----:B------:R-:W-:Y:S01]  /*2f1b0*/  BPT.TRAP 0x1 ;  /* 0x000000040000795c */ /* 0x000fe20000300000 */
.L_x_3239:
[----:B------:R-:W2:Y:S01]  /*2f1c0*/  LDL R3, [R1+0xc] ;  /* 0x00000c0001037983 */ /* 0x000ea20000100800 */
[----:B------:R-:W-:Y:S01]  /*2f1d0*/  BSSY B2, `(.L_x_3240) ;  /* 0x0000004000027945 */ /* 0x000fe20003800000 */
[----:B--2---:R-:W-:-:S13]  /*2f1e0*/  LOP3.LUT P0, RZ, R3, 0x8, RZ, 0xc0, !PT ;  /* 0x0000000803ff7812 */ /* 0x004fda000780c0ff */
[----:B------:R-:W-:Y:S05]  /*2f1f0*/  @P0 BRA `(.L_x_3241) ;  /* 0x0000000000040947 */ /* 0x000fea0003800000 */
[----:B------:R-:W-:Y:S01]  /*2f200*/  BPT.TRAP 0x1 ;  /* 0x000000040000795c */ /* 0x000fe20000300000 */
.L_x_3241:
[----:B------:R-:W-:Y:S05]  /*2f210*/  BSYNC B2 ;  /* 0x0000000000027941 */ /* 0x000fea0003800000 */
.L_x_3240:
        /* <DEDUP_REMOVED lines=14> */
.L_x_3242:
        /* <DEDUP_REMOVED lines=16> */
.L_x_3243:
        /* <DEDUP_REMOVED lines=16> */
.L_x_3244:
        /* <DEDUP_REMOVED lines=16> */
.L_x_3245:
        /* <DEDUP_REMOVED lines=11> */
[----:B------:R0:W-:Y:S04]  /*2f6b0*/  STL [R1+0x10], R6 ;  /* 0x0000100601007387 */ /* 0x0001e80000100800 */
[----:B------:R0:W-:Y:S02]  /*2f6c0*/  STL [R1], R8 ;  /* 0x0000000801007387 */ /* 0x0001e40000100800 */
.L_x_3227:
[----:B------:R-:W-:Y:S05]  /*2f6d0*/  BSYNC B1 ;  /* 0x0000000000017941 */ /* 0x000fea0003800000 */
.L_x_3226:
        /* <DEDUP_REMOVED lines=12> */
[----:B0-----:R-:W-:Y:S01]  /*2f7a0*/  VIADD R6, R0, 0xffffffff ;  /* 0xffffffff00067836 */ /* 0x001fe20000000000 */
[----:B------:R-:W-:-:S04]  /*2f7b0*/  ISETP.NE.U32.AND P0, PT, RZ, UR4, PT ;  /* 0x00000004ff007c0c */ /* 0x000fc8000bf05070 */
[----:B------:R-:W-:-:S13]  /*2f7c0*/  ISETP.NE.AND.EX P0, PT, RZ, UR5, PT, P0 ;  /* 0x00000005ff007c0c */ /* 0x000fda000bf05300 */
[----:B------:R-:W-:Y:S05]  /*2f7d0*/  @!P0 BRA `(.L_x_3248) ;  /* 0x0000000000508947 */ /* 0x000fea0003800000 */
[----:B------:R-:W3:Y:S01]  /*2f7e0*/  LDL R12, [R1+0x28] ;  /* 0x00002800010c7983 */ /* 0x000ee20000100800 */
[----:B-----5:R-:W0:Y:S01]  /*2f7f0*/  LDC R8, c[0x0][0x43c] ;  /* 0x00010f00ff087b82 */ /* 0x020e220000000800 */
[----:B------:R-:W-:Y:S02]  /*2f800*/  ULDC.64 UR6, c[0x0][0x428] ;  /* 0x00010a0000067ab9 */ /* 0x000fe40000000a00 */
[----:B------:R-:W4:Y:S01]  /*2f810*/  LDL R9, [R1+0x14] ;  /* 0x0000140001097983 */ /* 0x000f220000100800 */
        /* <DEDUP_REMOVED lines=16> */
.L_x_3248:
[----:B------:R-:W3:Y:S01]  /*2f920*/  LDL R2, [R1+0x4] ;  /* 0x0000040001027983 */ /* 0x000ee20000100800 */
[----:B------:R-:W-:Y:S01]  /*2f930*/  BSSY B2, `(.L_x_3249) ;  /* 0x0000005000027945 */ /* 0x000fe20003800000 */
[----:B---3--:R-:W-:Y:S01]  /*2f940*/  IMAD R3, R11, 0x8, R2 ;  /* 0x000000080b037824 */ /* 0x008fe200078e0202 */
[----:B------:R-:W-:-:S04]  /*2f950*/  SHF.L.U32 R2, R10, 0x1f, RZ ;  /* 0x0000001f0a027819 */ /* 0x000fc800000006ff */
[----:B------:R-:W3:Y:S02]  /*2f960*/  SYNCS.PHASECHK.TRANS64.TRYWAIT P0, [R3+URZ+0x38840], R2 ;  /* 0x03884002030075a7 */ /* 0x000ee4000800017f */
[----:B---3--:R-:W-:Y:S05]  /*2f970*/  @!P0 BRA `(.L_x_3250) ;  /* 0x0000004800408947 */ /* 0x008fea0003800000 */
.L_x_3397:
[----:B------:R-:W-:Y:S05]  /*2f980*/  BSYNC B2 ;  /* 0x0000000000027941 */ /* 0x000fea0003800000 */
.L_x_3249:
        /* <DEDUP_REMOVED lines=11> */
.L_x_3252:
[----:B------:R-:W-:Y:S05]  /*2fa40*/  BSYNC B2 ;  /* 0x0000000000027941 */ /* 0x000fea0003800000 */
.L_x_3251:
[----:B0-----:R-:W4:Y:S04]  /*2fa50*/  LDL R9, [R1+0x4] ;  /* 0x0000040001097983 */ /* 0x001f280000100800 */
        /* <DEDUP_REMOVED lines=13> */
.L_x_3253:
        /* <DEDUP_REMOVED lines=16> */
.L_x_3254:
        /* <DEDUP_REMOVED lines=16> */
.L_x_3255:
        /* <DEDUP_REMOVED lines=16> */
.L_x_3256:
        /* <DEDUP_REMOVED lines=10> */
[----:B------:R-:W2:Y:S01]  /*2fed0*/  LDL R13, [R1+0x4] ;  /* 0x00000400010d7983 */ /* 0x000ea20000100800 */
[----:B------:R-:W-:Y:S01]  /*2fee0*/  SHF.L.U32 R5, R5, 0x1f, RZ ;  /* 0x0000001f05057819 */ /* 0x000fe200000006ff */
[----:B------:R-:W-:Y:S01]  /*2fef0*/  BSSY B2, `(.L_x_3257) ;  /* 0x0000004000027945 */ /* 0x000fe20003800000 */
[----:B--2---:R-:W-:-:S04]  /*2ff00*/  IMAD R2, R4, 0x8, R13 ;  /* 0x0000000804027824 */ /* 0x004fc800078e020d */
[----:B------:R-:W0:Y:S02]  /*2ff10*/  SYNCS.PHASECHK.TRANS64.TRYWAIT P0, [R2+URZ+0x38860], R5 ;  /* 0x03886005020075a7 */ /* 0x000e24000800017f */
[----:B0-----:R-:W-:Y:S05]  /*2ff20*/  @!P0 BRA `(.L_x_3258) ;  /* 0x0000004000e88947 */ /* 0x001fea0003800000 */
.L_x_3398:
[----:B------:R-:W-:Y:S05]  /*2ff30*/  BSYNC B2 ;  /* 0x0000000000027941 */ /* 0x000fea0003800000 */
.L_x_3257:
        /* <DEDUP_REMOVED lines=10> */
.L_x_3259:
[----:B------:R-:W2:Y:S01]  /*2ffe0*/  LDL R3, [R1+0xc] ;  /* 0x00000c0001037983 */ /* 0x000ea20000100800 */
[----:B------:R-:W-:Y:S01]  /*2fff0*/  BSSY B2, `(.L_x_3260) ;  /* 0x0000004000027945 */ /* 0x000fe20003800000 */
[----:B--2---:R-:W-:-:S13]  /*30000*/  LOP3.LUT P0, RZ, R3, 0x8, RZ, 0xc0, !PT ;  /* 0x0000000803ff7812 */ /* 0x004fda000780c0ff */
[----:B------:R-:W-:Y:S05]  /*30010*/  @P0 BRA `(.L_x_3261) ;  /* 0x0000000000040947 */ /* 0x000fea0003800000 */
[----:B------:R-:W-:Y:S01]  /*30020*/  BPT.TRAP 0x1 ;  /* 0x000000040000795c */ /* 0x000fe20000300000 */
.L_x_3261:
[----:B------:R-:W-:Y:S05]  /*30030*/  BSYNC B2 ;  /* 0x0000000000027941 */ /* 0x000fea0003800000 */
.L_x_3260:
[----:B------:R-:W2:Y:S04]  /*30040*/  LDL R7, [R1+0x4] ;  /* 0x0000040001077983 */ /* 0x000ea80000100800 */
        /* <DEDUP_REMOVED lines=12> */
.L_x_3262:
        /* <DEDUP_REMOVED lines=16> */
.L_x_3263:
        /* <DEDUP_REMOVED lines=16> */
.L_x_3264:
        /* <DEDUP_REMOVED lines=16> */
.L_x_3265:
        /* <DEDUP_REMOVED lines=13> */
.L_x_3247:
[----:B------:R-:W-:Y:S05]  /*304e0*/  BSYNC B1 ;  /* 0x0000000000017941 */ /* 0x000fea0003800000 */
.L_x_3246:
[C---:B------:R-:W-:Y:S01]  /*304f0*/  ISETP.GT.AND P0, PT, R0.reuse, 0x1, PT ;  /* 0x000000010000780c */ /* 0x040fe20003f04270 */
[----:B------:R-:W-:-:S12]  /*30500*/  VIADD R0, R0, 0xfffffffe ;  /* 0xfffffffe00007836 */ /* 0x000fd80000000000 */
[----:B------:R-:W-:Y:S05]  /*30510*/  @P0 BRA `(.L_x_3266) ;  /* 0xffffffe000e00947 */ /* 0x000fea000383ffff */
.L_x_3203:
[----:B------:R-:W-:Y:S05]  /*30520*/  BSYNC B0 ;  /* 0x0000000000007941 */ /* 0x000fea0003800000 */
.L_x_3202:
        /* <DEDUP_REMOVED lines=18> */
.L_x_3268:
[----:B------:R-:W-:Y:S05]  /*30650*/  BSYNC B0 ;  /* 0x0000000000007941 */ /* 0x000fea0003800000 */
.L_x_3267:
[----:B------:R-:W4:Y:S01]  /*30660*/  LDL R0, [R1+0xc] ;  /* 0x00000c0001007983 */ /* 0x000f220000100800 */
[----:B------:R-:W-:Y:S01]  /*30670*/  BSSY B0, `(.L_x_3269) ;  /* 0x0000065000007945 */ /* 0x000fe20003800000 */
[----:B----4-:R-:W-:-:S13]  /*30680*/  LOP3.LUT P0, RZ, R0, 0x4, RZ, 0xc0, !PT ;  /* 0x0000000400ff7812 */ /* 0x010fda000780c0ff */
[----:B------:R-:W-:Y:S05]  /*30690*/  @!P0 BRA `(.L_x_3270) ;  /* 0x0000000400888947 */ /* 0x000fea0003800000 */
[----:B------:R-:W4:Y:S04]  /*306a0*/  LDL R3, [R1+0x4] ;  /* 0x0000040001037983 */ /* 0x000f280000100800 */
[----:B------:R-:W4:Y:S04]  /*306b0*/  LDL R0, [R1+0x8] ;  /* 0x0000080001007983 */ /* 0x000f280000100800 */
[----:B------:R-:W2:Y:S01]  /*306c0*/  LDL R2, [R1+0x18] ;  /* 0x0000180001027983 */ /* 0x000ea20000100800 */
[----:B------:R-:W-:Y:S01]  /*306d0*/  BSSY B1, `(.L_x_3271) ;  /* 0x0000005000017945 */ /* 0x000fe20003800000 */
[----:B----4-:R-:W-:Y:S01]  /*306e0*/  IMAD R0, R0, 0x8, R3 ;  /* 0x0000000800007824 */ /* 0x010fe200078e0203 */
[----:B--2---:R-:W-:-:S04]  /*306f0*/  SHF.L.U32 R2, R2, 0x1f, RZ ;  /* 0x0000001f02027819 */ /* 0x004fc800000006ff */
[----:B------:R-:W2:Y:S02]  /*30700*/  SYNCS.PHASECHK.TRANS64.TRYWAIT P0, [R0+URZ+0x38860], R2 ;  /* 0x03886002000075a7 */ /* 0x000ea4000800017f */
[----:B--2---:R-:W-:Y:S05]  /*30710*/  @!P0 BRA `(.L_x_3272) ;  /* 0x0000003c00008947 */ /* 0x004fea0003800000 */
.L_x_3399:
[----:B------:R-:W-:Y:S05]  /*30720*/  BSYNC B1 ;  /* 0x0000000000017941 */ /* 0x000fea0003800000 */
.L_x_3271:
[----:B------:R-:W4:Y:S01]  /*30730*/  S2R R3, SR_TID.X ;  /* 0x0000000000037919 */ /* 0x000f220000002100 */
[----:B------:R-:W-:-:S04]  /*30740*/  UPRMT UR4, UR38, 0x9910, URZ ;  /* 0x0000991026047896 */ /* 0x000fc8000800003f */
[----:B------:R-:W-:Y:S01]  /*30750*/  UISETP.NE.AND UP0, UPT, UR4, 0x2, UPT ;  /* 0x000000020400788c */ /* 0x000fe2000bf05270 */
[----:B----4-:R-:W-:-:S04]  /*30760*/  LOP3.LUT R3, R3, 0x7f, RZ, 0xc0, !PT ;  /* 0x0000007f03037812 */ /* 0x010fc800078ec0ff */
[----:B------:R-:W-:-:S13]  /*30770*/  ISETP.NE.AND P0, PT, R3, RZ, PT ;  /* 0x000000ff0300720c */ /* 0x000fda0003f05270 */
[----:B--2---:R-:W-:-:S04]  /*30780*/  @!P0 IMAD.MOV.U32 R2, RZ, RZ, 0xa000 ;  /* 0x0000a000ff028424 */ /* 0x004fc800078e00ff */
[----:B------:R2:W-:Y:S01]  /*30790*/  @!P0 SYNCS.ARRIVE.TRANS64 RZ, [R0+URZ+0x38850], R2 ;  /* 0x0388500200ff89a7 */ /* 0x0005e2000800003f */
[----:B------:R-:W-:-:S13]  /*307a0*/  PLOP3.LUT P0, PT, PT, PT, UP0, 0x80, 0x0 ;  /* 0x000000000000781c */ /* 0x000fda0003f0f008 */
[----:B--2---:R-:W-:Y:S05]  /*307b0*/  @P0 BRA `(.L_x_3273) ;  /* 0x0000000000040947 */ /* 0x004fea0003800000 */
[----:B------:R-:W-:Y:S01]  /*307c0*/  BPT.TRAP 0x1 ;  /* 0x000000040000795c */ /* 0x000fe20000300000 */
.L_x_3273:
[----:B------:R-:W2:Y:S01]  /*307d0*/  LDL R2, [R1+0xc] ;  /* 0x00000c0001027983 */ /* 0x000ea20000100800 */
[----:B------:R-:W-:Y:S01]  /*307e0*/  BSSY B1, `(.L_x_3274) ;  /* 0x0000004000017945 */ /* 0x000fe20003800000 */
[----:B--2---:R-:W-:-:S13]  /*307f0*/  LOP3.LUT P0, RZ, R2, 0x8, RZ, 0xc0, !PT ;  /* 0x0000000802ff7812 */ /* 0x004fda000780c0ff */
[----:B------:R-:W-:Y:S05]  /*30800*/  @P0 BRA `(.L_x_3275) ;  /* 0x0000000000040947 */ /* 0x000fea0003800000 */
[----:B------:R-:W-:Y:S01]  /*30810*/  BPT.TRAP 0x1 ;  /* 0x000000040000795c */ /* 0x000fe20000300000 */
.L_x_3275:
[----:B------:R-:W-:Y:S05]  /*30820*/  BSYNC B1 ;  /* 0x0000000000017941 */ /* 0x000fea0003800000 */
.L_x_3274:
[----:B------:R-:W2:Y:S04]  /*30830*/  LDL.LU R5, [R1+0x1c] ;  /* 0x00001c0001057983 */ /* 0x000ea80000300800 */
[----:B------:R-:W2:Y:S04]  /*30840*/  LDL.LU R3, [R1+0x10] ;  /* 0x0000100001037983 */ /* 0x000ea80000300800 */
[----:B0-----:R-:W4:Y:S04]  /*30850*/  LDL R4, [R1+0x4] ;  /* 0x0000040001047983 */ /* 0x001f280000100800 */
[----:B------:R-:W4:Y:S01]  /*30860*/  LDL R2, [R1+0x8] ;  /* 0x0000080001027983 */ /* 0x000f220000100800 */
        /* <DEDUP_REMOVED lines=8> */
[----:B----4-:R-:W-:-:S04]  /*308f0*/  IMAD R2, R2, 0xa000, R4 ;  /* 0x0000a00002027824 */ /* 0x010fc800078e0204 */
[----:B------:R-:W-:-:S07]  /*30900*/  VIADD R4, R2, 0x400 ;  /* 0x0000040002047836 */ /* 0x000fce0000000000 */
.L_x_3276:
        /* <DEDUP_REMOVED lines=16> */
.L_x_3277:
        /* <DEDUP_REMOVED lines=16> */
.L_x_3278:
        /* <DEDUP_REMOVED lines=16> */
.L_x_3279:
        /* <DEDUP_REMOVED lines=11> */
.L_x_3270:
[----:B------:R-:W-:Y:S05]  /*30cc0*/  BSYNC B0 ;  /* 0x0000000000007941 */ /* 0x000fea0003800000 */
.L_x_3269:
[----:B------:R-:W4:Y:S04]  /*30cd0*/  LDL.LU R5, [R1+0x8] ;  /* 0x0000080001057983 */ /* 0x000f280000300800 */
[----:B0-----:R-:W2:Y:S01]  /*30ce0*/  LDL.LU R4, [R1+0x18] ;  /* 0x0000180001047983 */ /* 0x001ea20000300800 */
[----:B----4-:R-:W-:-:S05]  /*30cf0*/  VIADD R0, R5, 0x1 ;  /* 0x0000000105007836 */ /* 0x010fca0000000000 */
[----:B------:R-:W-:-:S04]  /*30d00*/  ISETP.NE.AND P0, PT, R0, 0x2, PT ;  /* 0x000000020000780c */ /* 0x000fc80003f05270 */
[----:B------:R-:W-:Y:S02]  /*30d10*/  SEL R2, RZ, 0x1, P0 ;  /* 0x00000001ff027807 */ /* 0x000fe40000000000 */
[----:B------:R-:W-:Y:S02]  /*30d20*/  SEL R0, R0, RZ, P0 ;  /* 0x000000ff00007207 */ /* 0x000fe40000000000 */
[----:B--2---:R-:W-:-:S03]  /*30d30*/  LOP3.LUT R4, R4, R2, RZ, 0x3c, !PT ;  /* 0x0000000204047212 */ /* 0x004fc600078e3cff */
[----:B------:R2:W-:Y:S04]  /*30d40*/  STL [R1+0x8], R0 ;  /* 0x0000080001007387 */ /* 0x0005e80000100800 */
[----:B------:R2:W-:Y:S02]  /*30d50*/  STL [R1+0x18], R4 ;  /* 0x0000180401007387 */ /* 0x0005e40000100800 */
.L_x_3182:
[----:B------:R-:W-:Y:S05]  /*30d60*/  BSYNC B7 ;  /* 0x0000000000077941 */ /* 0x000fea0003800000 */
.L_x_3180:
[----:B------:R-:W4:Y:S02]  /*30d70*/  LDL R7, [R1+0xc] ;  /* 0x00000c0001077983 */ /* 0x000f240000100800 */
[----:B----4-:R-:W-:-:S13]  /*30d80*/  LOP3.LUT P0, RZ, R7, 0x10, RZ, 0xc0, !PT ;  /* 0x0000001007ff7812 */ /* 0x010fda000780c0ff */
[----:B------:R-:W-:Y:S05]  /*30d90*/  @!P0 BRA `(.L_x_3280) ;  /* 0x0000000000288947 */ /* 0x000fea0003800000 */
[----:B------:R-:W-:Y:S05]  /*30da0*/  WARPSYNC.ALL ;  /* 0x0000000000007948 */ /* 0x000fea0003800000 */
[----:B------:R-:W4:Y:S08]  /*30db0*/  S2UR UR5, SR_CgaCtaId ;  /* 0x00000000000579c3 */ /* 0x000f300000008800 */
[----:B------:R-:W-:Y:S06]  /*30dc0*/  BAR.SYNC.DEFER_BLOCKING 0x5, 0x180 ;  /* 0x0146000000007b1d */ /* 0x000fec0000010000 */
[----:B------:R-:W-:-:S02]  /*30dd0*/  UMOV UR4, 0x400 ;  /* 0x0000040000047882 */ /* 0x000fc40000000000 */
[----:B----4-:R-:W-:-:S06]  /*30de0*/  ULEA UR4, UR5, UR4, 0x18 ;  /* 0x0000000405047291 */ /* 0x010fcc000f8ec03f */
[----:B--2---:R-:W-:-:S05]  /*30df0*/  IMAD.U32 R0, RZ, RZ, UR4 ;  /* 0x00000004ff007e24 */ /* 0x004fca000f8e00ff */
[----:B------:R2:W4:Y:S04]  /*30e00*/  LDS.128 R16, [R0+0x388d0] ;  /* 0x0388d00000107984 */ /* 0x0005280000000c00 */
[----:B------:R2:W-:Y:S01]  /*30e10*/  STL [R1+0x4], R0 ;  /* 0x0000040001007387 */ /* 0x0005e20000100800 */
[----:B------:R-:W-:Y:S06]  /*30e20*/  BAR.ARV 0x4, 0x180 ;  /* 0x0106000000007b1d */ /* 0x000fec0000002000 */
[----:B------:R-:W-:Y:S05]  /*30e30*/  BRA `(.L_x_3281) ;  /* 0x0000000800e47947 */ /* 0x000fea0003800000 */
.L_x_3280:
[----:B---3--:R-:W3:Y:S01]  /*30e40*/  LDL R6, [R1+0x30] ;  /* 0x0000300001067983 */ /* 0x008ee20000100800 */
[----:B------:R-:W-:Y:S01]  /*30e50*/  UMOV UR4, 0xffffffff ;  /* 0xffffffff00047882 */ /* 0x000fe20000000000 */
[----:B---3--:R-:W-:Y:S02]  /*30e60*/  ISETP.NE.AND P5, PT, R6, 0x1f, PT ;  /* 0x0000001f0600780c */ /* 0x008fe40003fa5270 */
[----:B------:R-:W-:Y:S11]  /*30e70*/  BRA.DIV UR4, `(.L_x_3282) ;  /* 0x00000036043c7947 */ /* 0x000ff6000b800000 */
[----:B--2---:R-:W-:Y:S01]  /*30e80*/  IMAD.IADD R0, R19, 0x1, R6 ;  /* 0x0000000113007824 */ /* 0x004fe200078e0206 */
[----:B------:R-:W-:Y:S01]  /*30e90*/  ULDC UR4, c[0x0][0xc3c] ;  /* 0x00030f0000047ab9 */ /* 0x000fe20000000800 */
[----:B------:R-:W-:Y:S01]  /*30ea0*/  ULDC.64 UR6, c[0x0][0x208] ;  /* 0x0000820000067ab9 */ /* 0x000fe20000000a00 */
[----:B------:R-:W-:Y:S02]  /*30eb0*/  LOP3.LUT P4, RZ, R7, 0x1, RZ, 0xc0, !PT ;  /* 0x0000000107ff7812 */ /* 0x000fe4000788c0ff */
[----:B------:R-:W-:-:S13]  /*30ec0*/  ISETP.GE.OR P0, PT, R0, UR4, !P5 ;  /* 0x0000000400007c0c */ /* 0x000fda000ef06670 */
[----:B------:R-:W2:Y:S02]  /*30ed0*/  @!P0 LDC.64 R2, c[0x0][0xc80] ;  /* 0x00032000ff028b82 */ /* 0x000ea40000000a00 */
[----:B--2---:R-:W-:-:S06]  /*30ee0*/  @!P0 IMAD.WIDE R2, R0, 0x4, R2 ;  /* 0x0000000400028825 */ /* 0x004fcc00078e0202 */
[----:B------:R2:W3:Y:S01]  /*30ef0*/  @!P0 LDG.E R2, desc[UR6][R2.64] ;  /* 0x0000000602028981 */ /* 0x0004e2000c1e1900 */
[C---:B------:R-:W-:Y:S02]  /*30f00*/  ISETP.GE.U32.AND P1, PT, R6.reuse, 0x4, PT ;  /* 0x000000040600780c */ /* 0x040fe40003f26070 */
[C---:B------:R-:W-:Y:S01]  /*30f10*/  ISETP.GE.U32.AND P2, PT, R6.reuse, 0x8, PT ;  /* 0x000000080600780c */ /* 0x040fe20003f46070 */
[----:B------:R-:W-:Y:S01]  /*30f20*/  SHFL.IDX PT, R0, R16, RZ, 0x1f ;  /* 0x00001fff10007589 */ /* 0x000fe200000e0000 */
[----:B------:R-:W-:-:S03]  /*30f30*/  ISETP.GE.U32.AND P3, PT, R6, 0x10, PT ;  /* 0x000000100600780c */ /* 0x000fc60003f66070 */
[----:B------:R-:W-:Y:S01]  /*30f40*/  SHFL.IDX PT, R5, R16, 0x1, 0x1f ;  /* 0x00201f0010057f89 */ /* 0x000fe200000e0000 */
[----:B--2---:R-:W-:Y:S02]  /*30f50*/  IMAD.MOV.U32 R3, RZ, RZ, RZ ;  /* 0x000000ffff037224 */ /* 0x004fe400078e00ff */
[----:B---3--:R-:W-:Y:S01]  /*30f60*/  @!P0 IMAD.MOV.U32 R3, RZ, RZ, R2 ;  /* 0x000000ffff038224 */ /* 0x008fe200078e0002 */
[----:B------:R-:W-:-:S04]  /*30f70*/  ISETP.GE.U32.AND P0, PT, R6, 0x2, PT ;  /* 0x000000020600780c */ /* 0x000fc80003f06070 */
[----:B------:R-:W2:Y:S02]  /*30f80*/  SHFL.UP PT, R2, R3, 0x1, RZ ;  /* 0x0420000003027989 */ /* 0x000ea400000e00ff */
[----:B--2---:R-:W-:-:S05]  /*30f90*/  SEL R2, R2, RZ, P4 ;  /* 0x000000ff02027207 */ /* 0x004fca0002000000 */
[----:B------:R-:W-:-:S05]  /*30fa0*/  IMAD.IADD R2, R3, 0x1, R2 ;  /* 0x0000000103027824 */ /* 0x000fca00078e0202 */
        /* <DEDUP_REMOVED lines=12> */
[----:B------:R2:W3:Y:S02]  /*31070*/  SHFL.IDX PT, R16, R2, 0x1f, 0x1f ;  /* 0x03e01f0002107f89 */ /* 0x0004e400000e0000 */
.L_x_3409:
[----:B------:R-:W-:Y:S02]  /*31080*/  ULDC UR4, c[0x0][0xc38] ;  /* 0x00030e0000047ab9 */ /* 0x000fe40000000800 */
[----:B------:R-:W-:-:S04]  /*31090*/  IMAD.U32 R4, RZ, RZ, UR4 ;  /* 0x00000004ff047e24 */ /* 0x000fc8000f8e00ff */
[----:B---3--:R-:W-:-:S04]  /*310a0*/  IMAD R16, R16, R4, RZ ;  /* 0x0000000410107224 */ /* 0x008fc800078e02ff */
[----:B------:R-:W-:-:S05]  /*310b0*/  IMAD.IADD R5, R5, 0x1, R16 ;  /* 0x0000000105057824 */ /* 0x000fca00078e0210 */
[----:B------:R-:W-:-:S13]  /*310c0*/  ISETP.GT.AND P4, PT, R5, R0, PT ;  /* 0x000000000500720c */ /* 0x000fda0003f84270 */
[----:B------:R-:W-:Y:S05]  /*310d0*/  @P4 BRA `(.L_x_3283) ;  /* 0x0000000000a44947 */ /* 0x000fea0003800000 */
.L_x_3288:
[----:B--2---:R-:W2:Y:S01]  /*310e0*/  LDC R2, c[0x0][0xc3c] ;  /* 0x00030f00ff027b82 */ /* 0x004ea20000000800 */
[----:B------:R-:W-:-:S05]  /*310f0*/  VIADD R19, R19, 0x1f ;  /* 0x0000001f13137836 */ /* 0x000fca0000000000 */
[----:B--2---:R-:W-:-:S13]  /*31100*/  ISETP.GE.AND P4, PT, R19, R2, PT ;  /* 0x000000021300720c */ /* 0x004fda0003f86270 */
[----:B------:R-:W-:Y:S05]  /*31110*/  @P4 BRA `(.L_x_3284) ;  /* 0x0000000400e44947 */ /* 0x000fea0003800000 */
[----:B------:R-:W2:Y:S01]  /*31120*/  LDL R3, [R1+0x30] ;  /* 0x0000300001037983 */ /* 0x000ea20000100800 */
[----:B------:R-:W-:Y:S01]  /*31130*/  BSSY B0, `(.L_x_3285) ;  /* 0x0000009000007945 */ /* 0x000fe20003800000 */
[----:B--2---:R-:W-:Y:S02]  /*31140*/  IMAD.IADD R4, R19, 0x1, R3 ;  /* 0x0000000113047824 */ /* 0x004fe400078e0203 */
[----:B------:R-:W-:-:S03]  /*31150*/  IMAD.MOV.U32 R3, RZ, RZ, RZ ;  /* 0x000000ffff037224 */ /* 0x000fc600078e00ff */
[----:B------:R-:W-:-:S13]  /*31160*/  ISETP.GE.OR P4, PT, R4, R2, !P5 ;  /* 0x000000020400720c */ /* 0x000fda0006f86670 */
[----:B------:R-:W-:Y:S05]  /*31170*/  @P4 BRA `(.L_x_3286) ;  /* 0x0000000000104947 */ /* 0x000fea0003800000 */
[----:B------:R-:W2:Y:S01]  /*31180*/  LDC.64 R2, c[0x0][0xc80] ;  /* 0x00032000ff027b82 */ /* 0x000ea20000000a00 */
[----:B------:R-:W-:Y:S01]  /*31190*/  ULDC.64 UR4, c[0x0][0x208] ;  /* 0x0000820000047ab9 */ /* 0x000fe20000000a00 */
[----:B--2---:R-:W-:-:S06]  /*311a0*/  IMAD.WIDE R2, R4, 0x4, R2 ;  /* 0x0000000404027825 */ /* 0x004fcc00078e0202 */
[----:B------:R2:W5:Y:S02]  /*311b0*/  LDG.E R3, desc[UR4][R2.64] ;  /* 0x0000000402037981 */ /* 0x000564000c1e1900 */
.L_x_3286:
[----:B------:R-:W-:Y:S05]  /*311c0*/  BSYNC B0 ;  /* 0x0000000000007941 */ /* 0x000fea0003800000 */
.L_x_3285:
[----:B------:R-:W-:-:S03]  /*311d0*/  UMOV UR4, 0xffffffff ;  /* 0xffffffff00047882 */ /* 0x000fc60000000000 */
[----:B------:R-:W-:Y:S05]  /*311e0*/  BRA.DIV UR4, `(.L_x_3287) ;  /* 0x0000003604a07947 */ /* 0x000fea000b800000 */
[----:B------:R-:W3:Y:S04]  /*311f0*/  LDL R4, [R1+0xc] ;  /* 0x00000c0001047983 */ /* 0x000ee80000100800 */
[----:B--2--5:R-:W2:Y:S01]  /*31200*/  SHFL.UP PT, R2, R3, 0x1, RZ ;  /* 0x0420000003027989 */ /* 0x024ea200000e00ff */
[----:B---3--:R-:W-:-:S04]  /*31210*/  LOP3.LUT P4, RZ, R4, 0x1, RZ, 0xc0, !PT ;  /* 0x0000000104ff7812 */ /* 0x008fc8000788c0ff */
        /* <DEDUP_REMOVED lines=15> */
.L_x_3417:
[----:B------:R-:W-:Y:S02]  /*31310*/  ULDC UR4, c[0x0][0xc38] ;  /* 0x00030e0000047ab9 */ /* 0x000fe40000000800 */
[----:B------:R-:W-:-:S04]  /*31320*/  IMAD.U32 R4, RZ, RZ, UR4 ;  /* 0x00000004ff047e24 */ /* 0x000fc8000f8e00ff */
[----:B---3--:R-:W-:-:S04]  /*31330*/  IMAD R16, R16, R4, RZ ;  /* 0x0000000410107224 */ /* 0x008fc800078e02ff */
[----:B------:R-:W-:-:S05]  /*31340*/  IMAD.IADD R5, R16, 0x1, R5 ;  /* 0x0000000110057824 */ /* 0x000fca00078e0205 */
[----:B------:R-:W-:-:S13]  /*31350*/  ISETP.GT.AND P4, PT, R5, R0, PT ;  /* 0x000000000500720c */ /* 0x000fda0003f84270 */
[----:B------:R-:W-:Y:S05]  /*31360*/  @!P4 BRA `(.L_x_3288) ;  /* 0xfffffffc005cc947 */ /* 0x000fea000383ffff */
.L_x_3283:
[----:B------:R-:W-:Y:S01]  /*31370*/  IMAD.IADD R16, R5, 0x1, -R16 ;  /* 0x0000000105107824 */ /* 0x000fe200078e0a10 */
[----:B------:R-:W-:-:S03]  /*31380*/  UMOV UR4, 0xffffffff ;  /* 0xffffffff00047882 */ /* 0x000fc60000000000 */
[----:B------:R-:W-:-:S05]  /*31390*/  IMAD R5, R2, R4, R16 ;  /* 0x0000000402057224 */ /* 0x000fca00078e0210 */
[----:B------:R-:W-:Y:S01]  /*313a0*/  ISETP.GT.AND P6, PT, R5, R0, PT ;  /* 0x000000000500720c */ /* 0x000fe20003fc4270 */
[----:B------:R-:W-:-:S12]  /*313b0*/  BRA.DIV UR4, `(.L_x_3289) ;  /* 0x0000003a040c7947 */ /* 0x000fd8000b800000 */
[----:B------:R-:W-:-:S04]  /*313c0*/  VOTE.ANY R5, PT, !P6 ;  /* 0x0000000000057806 */ /* 0x000fc800070e0100 */
[----:B------:R-:W3:Y:S02]  /*313d0*/  POPC R6, R5 ;  /* 0x0000000500067309 */ /* 0x000ee40000000000 */
[----:B---3--:R3:W4:Y:S02]  /*313e0*/  SHFL.IDX PT, R17, R3, R6, 0x1f ;  /* 0x00001f0603117589 */ /* 0x00872400000e0000 */
.L_x_3421:
[----:B------:R-:W-:Y:S01]  /*313f0*/  ISETP.NE.AND P0, PT, R5, RZ, PT ;  /* 0x000000ff0500720c */ /* 0x000fe20003f05270 */
[----:B------:R-:W-:-:S12]  /*31400*/  IMAD.MOV.U32 R5, RZ, RZ, RZ ;  /* 0x000000ffff057224 */ /* 0x000fd800078e00ff */
[----:B------:R-:W-:Y:S05]  /*31410*/  @!P0 BRA `(.L_x_3290) ;  /* 0x0000000000148947 */ /* 0x000fea0003800000 */
[----:B------:R-:W-:Y:S01]  /*31420*/  UMOV UR4, 0xffffffff ;  /* 0xffffffff00047882 */ /* 0x000fe20000000000 */
[----:B------:R-:W-:Y:S02]  /*31430*/  VIADD R12, R6, 0xffffffff ;  /* 0xffffffff060c7836 */ /* 0x000fe40000000000 */
[----:B------:R-:W-:Y:S05]  /*31440*/  BRA.DIV UR4, `(.L_x_3291) ;  /* 0x0000003a04307947 */ /* 0x000fea000b800000 */
[----:B--2---:R2:W0:Y:S02]  /*31450*/  SHFL.IDX PT, R2, R2, R12, 0x1f ;  /* 0x00001f0c02027589 */ /* 0x00442400000e0000 */
.L_x_3424:
[----:B0-----:R-:W-:-:S07]  /*31460*/  IMAD.MOV.U32 R5, RZ, RZ, R2 ;  /* 0x000000ffff057224 */ /* 0x001fce00078e0002 */
.L_x_3290:
[----:B--23--:R-:W2:Y:S01]  /*31470*/  LDC.64 R2, c[0x0][0xc90] ;  /* 0x00032400ff027b82 */ /* 0x00cea20000000a00 */
[----:B------:R-:W-:Y:S01]  /*31480*/  IMAD.IADD R19, R6, 0x1, R19 ;  /* 0x0000000106137824 */ /* 0x000fe200078e0213 */
[----:B------:R-:W-:-:S03]  /*31490*/  ULDC.64 UR4, c[0x0][0x208] ;  /* 0x0000820000047ab9 */ /* 0x000fc60000000a00 */
[----:B--2---:R-:W-:-:S05]  /*314a0*/  IMAD.WIDE R2, R19, 0x4, R2 ;  /* 0x0000000413027825 */ /* 0x004fca00078e0202 */
[----:B------:R-:W4:Y:S01]  /*314b0*/  LDG.E R7, desc[UR4][R2.64] ;  /* 0x0000000402077981 */ /* 0x000f22000c1e1900 */
[----:B------:R-:W-:-:S04]  /*314c0*/  IMAD R16, R5, R4, R16 ;  /* 0x0000000405107224 */ /* 0x000fc800078e0210 */
[----:B------:R-:W-:Y:S02]  /*314d0*/  IMAD.IADD R0, R0, 0x1, -R16 ;  /* 0x0000000100007824 */ /* 0x000fe400078e0a10 */
[----:B----4-:R-:W-:-:S05]  /*314e0*/  IMAD R6, R17, R7, RZ ;  /* 0x0000000711067224 */ /* 0x010fca00078e02ff */
[----:B-----5:R-:W-:-:S04]  /*314f0*/  IABS R8, R6 ;  /* 0x0000000600087213 */ /* 0x020fc80000000000 */
[----:B------:R-:W2:Y:S08]  /*31500*/  I2F.RP R2, R8 ;  /* 0x0000000800027306 */ /* 0x000eb00000209400 */
[----:B--2---:R-:W2:Y:S02]  /*31510*/  MUFU.RCP R2, R2 ;  /* 0x0000000200027308 */ /* 0x004ea40000001000 */
[----:B--2---:R-:W-:-:S06]  /*31520*/  VIADD R2, R2, 0xffffffe ;  /* 0x0ffffffe02027836 */ /* 0x004fcc0000000000 */
[----:B------:R-:W2:Y:S02]  /*31530*/  F2I.FTZ.U32.TRUNC.NTZ R3, R2 ;  /* 0x0000000200037305 */ /* 0x000ea4000021f000 */
[----:B--2---:R-:W-:-:S04]  /*31540*/  IMAD.MOV R2, RZ, RZ, -R3 ;  /* 0x000000ffff027224 */ /* 0x004fc800078e0a03 */
        /* <DEDUP_REMOVED lines=54> */
.L_x_3284:
[----:B------:R-:W-:Y:S01]  /*318b0*/  UMOV UR4, URZ ;  /* 0x0000003f00047c82 */ /* 0x000fe20008000000 */
[----:B------:R-:W-:Y:S01]  /*318c0*/  UMOV UR5, URZ ;  /* 0x0000003f00057c82 */ /* 0x000fe20008000000 */
[----:B------:R-:W-:Y:S01]  /*318d0*/  ULDC UR6, c[0x0][0xc3c] ;  /* 0x00030f0000067ab9 */ /* 0x000fe20000000800 */
[----:B------:R-:W-:Y:S02]  /*318e0*/  IMAD.MOV.U32 R16, RZ, RZ, R0 ;  /* 0x000000ffff107224 */ /* 0x000fe400078e0000 */
[----:B------:R-:W-:Y:S02]  /*318f0*/  IMAD.U32 R17, RZ, RZ, UR4 ;  /* 0x00000004ff117e24 */ /* 0x000fe4000f8e00ff */
[----:B------:R-:W-:Y:S02]  /*31900*/  IMAD.U32 R18, RZ, RZ, UR5 ;  /* 0x00000005ff127e24 */ /* 0x000fe4000f8e00ff */
[----:B------:R-:W-:-:S07]  /*31910*/  IMAD.U32 R19, RZ, RZ, UR6 ;  /* 0x00000006ff137e24 */ /* 0x000fce000f8e00ff */
.L_x_3292:
[----:B------:R-:W2:Y:S04]  /*31920*/  LDL R0, [R1+0x30] ;  /* 0x0000300001007983 */ /* 0x000ea80000100800 */
[----:B------:R3:W4:Y:S01]  /*31930*/  LDL R3, [R1+0x4] ;  /* 0x0000040001037983 */ /* 0x0007220000100800 */
[----:B------:R-:W-:Y:S05]  /*31940*/  WARPSYNC.ALL ;  /* 0x0000000000007948 */ /* 0x000fea0003800000 */
[----:B------:R-:W-:Y:S01]  /*31950*/  BAR.SYNC.DEFER_BLOCKING 0x4, 0x180 ;  /* 0x0106000000007b1d */ /* 0x000fe20000010000 */
[----:B--2---:R-:W-:-:S13]  /*31960*/  ISETP.NE.AND P0, PT, R0, RZ, PT ;  /* 0x000000ff0000720c */ /* 0x004fda0003f05270 */
[----:B------:R-:W4:Y:S01]  /*31970*/  @!P0 S2R R0, SR_CgaCtaId ;  /* 0x0000000000008919 */ /* 0x000f220000008800 */
[----:B------:R-:W-:-:S04]  /*31980*/  @!P0 MOV R2, 0x400 ;  /* 0x0000040000028802 */ /* 0x000fc80000000f00 */
[----:B----4-:R-:W-:-:S05]  /*31990*/  @!P0 LEA R3, R0, R2, 0x18 ;  /* 0x0000000200038211 */ /* 0x010fca00078ec0ff */
[----:B------:R3:W-:Y:S04]  /*319a0*/  @!P0 STS.128 [R3+0x388d0], R16 ;  /* 0x0388d01003008388 */ /* 0x0007e80000000c00 */
[----:B------:R3:W-:Y:S01]  /*319b0*/  @!P0 STL [R1+0x4], R3 ;  /* 0x0000040301008387 */ /* 0x0007e20000100800 */
[----:B------:R-:W-:Y:S06]  /*319c0*/  BAR.ARV 0x5, 0x180 ;  /* 0x0146000000007b1d */ /* 0x000fec0000002000 */
.L_x_3281:
[----:B------:R-:W-:Y:S02]  /*319d0*/  ULDC UR4, c[0x0][0xc3c] ;  /* 0x00030f0000047ab9 */ /* 0x000fe40000000800 */
[----:B----4-:R-:W-:-:S13]  /*319e0*/  ISETP.GE.AND P0, PT, R19, UR4, PT ;  /* 0x0000000413007c0c */ /* 0x010fda000bf06270 */
[----:B------:R-:W-:Y:S05]  /*319f0*/  @!P0 BRA `(.L_x_3293) ;  /* 0xffffff8000508947 */ /* 0x000fea000383ffff */
[----:B------:R-:W-:Y:S05]  /*31a00*/  BSYNC B8 ;  /* 0x0000000000087941 */ /* 0x000fea0003800000 */
.L_x_3132:
[----:B--2---:R-:W2:Y:S01]  /*31a10*/  LDL.LU R0, [R1+0x50] ;  /* 0x0000500001007983 */ /* 0x004ea20000300800 */
[----:B------:R-:W-:Y:S01]  /*31a20*/  BSSY B0, `(.L_x_3294) ;  /* 0x000000b000007945 */ /* 0x000fe20003800000 */
[----:B------:R-:W4:Y:S01]  /*31a30*/  S2R R5, SR_CgaCtaId ;  /* 0x0000000000057919 */ /* 0x000f220000008800 */
[----:B--2---:R-:W-:-:S05]  /*31a40*/  VIADD R0, R0, 0x1 ;  /* 0x0000000100007836 */ /* 0x004fca0000000000 */
[----:B0-----:R-:W-:-:S04]  /*31a50*/  LEA.HI R2, R0, R0, RZ, 0x1 ;  /* 0x0000000000027211 */ /* 0x001fc800078f08ff */
[----:B---3--:R-:W-:-:S05]  /*31a60*/  LOP3.LUT R3, R2, 0xfffffffe, RZ, 0xc0, !PT ;  /* 0xfffffffe02037812 */ /* 0x008fca00078ec0ff */
[----:B------:R-:W-:Y:S01]  /*31a70*/  IMAD.IADD R3, R0, 0x1, -R3 ;  /* 0x0000000100037824 */ /* 0x000fe200078e0a03 */
[----:B------:R-:W-:-:S04]  /*31a80*/  MOV R0, 0x400 ;  /* 0x0000040000007802 */ /* 0x000fc80000000f00 */
[----:B----4-:R-:W-:Y:S02]  /*31a90*/  LEA R0, R5, R0, 0x18 ;  /* 0x0000000005007211 */ /* 0x010fe400078ec0ff */
[----:B------:R-:W-:-:S04]  /*31aa0*/  SHF.L.U32 R3, R3, 0x1f, RZ ;  /* 0x0000001f03037819 */ /* 0x000fc800000006ff */
[----:B------:R-:W0:Y:S02]  /*31ab0*/  SYNCS.PHASECHK.TRANS64.TRYWAIT P0, [R0+URZ+0x38820], R3 ;  /* 0x03882003000075a7 */ /* 0x000e24000800017f */
[----:B0-----:R-:W-:Y:S05]  /*31ac0*/  @!P0 BRA `(.L_x_3295) ;  /* 0x0000003000b88947 */ /* 0x001fea0003800000 */
.L_x_3425:
[----:B------:R-:W-:Y:S05]  /*31ad0*/  BSYNC B0 ;  /* 0x0000000000007941 */ /* 0x000fea0003800000 */
.L_x_3294:
[----:B------:R-:W-:-:S03]  /*31ae0*/  UMOV UR4, 0xffffffff ;  /* 0xffffffff00047882 */ /* 0x000fc60000000000 */
[----:B------:R-:W-:Y:S05]  /*31af0*/  BRA.DIV UR4, `(.L_x_3296) ;  /* 0x0000003204c07947 */ /* 0x000fea000b800000 */
[----:B------:R-:W2:Y:S02]  /*31b00*/  S2R R2, SR_TID.X ;  /* 0x0000000000027919 */ /* 0x000ea40000002100 */
[----:B--2---:R-:W-:-:S04]  /*31b10*/  SHF.R.U32.HI R2, RZ, 0x5, R2 ;  /* 0x00000005ff027819 */ /* 0x004fc80000011602 */
[----:B------:R-:W-:-:S05]  /*31b20*/  LOP3.LUT R2, R2, 0x3, RZ, 0xc0, !PT ;  /* 0x0000000302027812 */ /* 0x000fca00078ec0ff */
[----:B------:R2:W3:Y:S02]  /*31b30*/  SHFL.IDX PT, R14, R2, RZ, 0x1f ;  /* 0x00001fff020e7589 */ /* 0x0004e400000e0000 */
.L_x_3428:
[----:B---3--:R-:W-:-:S13]  /*31b40*/  ISETP.NE.AND P0, PT, R14, RZ, PT ;  /* 0x000000ff0e00720c */ /* 0x008fda0003f05270 */
[----:B------:R-:W-:Y:S05]  /*31b50*/  @P0 BRA `(.L_x_2866) ;  /* 0x00000000009c0947 */ /* 0x000fea0003800000 */
[----:B------:R-:W-:-:S03]  /*31b60*/  UMOV UR4, 0xffffffff ;  /* 0xffffffff00047882 */ /* 0x000fc60000000000 */
[----:B------:R-:W-:Y:S05]  /*31b70*/  BRA.DIV UR4, `(.L_x_3297) ;  /* 0x0000003204d47947 */ /* 0x000fea000b800000 */
[----:B------:R-:W-:-:S13]  /*31b80*/  ELECT P6, URZ, PT ;  /* 0x00000000003f782f */ /* 0x000fda00038c0000 */
.L_x_3431:
[----:B------:R-:W-:Y:S05]  /*31b90*/  @!P6 BRA `(.L_x_2866) ;  /* 0x00000000008ce947 */ /* 0x000fea0003800000 */
[----:B--2---:R-:W2:Y:S02]  /*31ba0*/  LDL R2, [R1+0x98] ;  /* 0x0000980001027983 */ /* 0x004ea40000100800 */
[----:B--2---:R-:W-:-:S13]  /*31bb0*/  R2UR UR4, R2 ;  /* 0x00000000020472ca */ /* 0x004fda00000e0000 */
[----:B------:R-:W-:-:S06]  /*31bc0*/  ULOP3.LUT UR4, UR4, 0x2, URZ, 0xfc, !UPT ;  /* 0x0000000204047892 */ /* 0x000fcc000f8efc3f */
[----:B------:R-:W-:-:S05]  /*31bd0*/  IMAD.U32 R2, RZ, RZ, UR4 ;  /* 0x00000004ff027e24 */ /* 0x000fca000f8e00ff */
[----:B------:R-:W-:-:S13]  /*31be0*/  ISETP.NE.AND P2, PT, R2, 0x3, PT ;  /* 0x000000030200780c */ /* 0x000fda0003f45270 */
[----:B------:R-:W-:Y:S05]  /*31bf0*/  @!P2 BRA `(.L_x_3298) ;  /* 0x000000000004a947 */ /* 0x000fea0003800000 */
[----:B------:R-:W-:Y:S01]  /*31c00*/  BPT.TRAP 0x1 ;  /* 0x000000040000795c */ /* 0x000fe20000300000 */
.L_x_3298:
        /* <DEDUP_REMOVED lines=14> */
.L_x_3432:
[----:B------:R-:W2:Y:S02]  /*31cf0*/  SYNCS.PHASECHK.TRANS64.TRYWAIT P0, [R7+URZ], R2 ;  /* 0x00000002070075a7 */ /* 0x000ea4000800017f */
[----:B--2---:R-:W-:Y:S05]  /*31d00*/  @!P0 BRA `(.L_x_3300) ;  /* 0x0000003000a48947 */ /* 0x004fea0003800000 */
.L_x_3433:
[----:B------:R-:W-:Y:S05]  /*31d10*/  @!P2 BRA `(.L_x_3301) ;  /* 0x000000000004a947 */ /* 0x000fea0003800000 */
[----:B------:R-:W-:Y:S01]  /*31d20*/  BPT.TRAP 0x1 ;  /* 0x000000040000795c */ /* 0x000fe20000300000 */
.L_x_3301:
[----:B------:R-:W3:Y:S01]  /*31d30*/  LDL.LU R4, [R1+0x8] ;  /* 0x0000080001047983 */ /* 0x000ee20000300800 */
[----:B------:R-:W-:-:S04]  /*31d40*/  VIADD R0, R0, 0x38860 ;  /* 0x0003886000007836 */ /* 0x000fc80000000000 */
[----:B---3--:R-:W-:-:S04]  /*31d50*/  IMAD R4, R4, 0x8, R0 ;  /* 0x0000000804047824 */ /* 0x008fc800078e0200 */
[----:B------:R-:W3:Y:S02]  /*31d60*/  SYNCS.PHASECHK.TRANS64.TRYWAIT P0, [R4+URZ], R5 ;  /* 0x00000005040075a7 */ /* 0x000ee4000800017f */
[----:B---3--:R-:W-:Y:S05]  /*31d70*/  @!P0 BRA `(.L_x_3302) ;  /* 0x00000030009c8947 */ /* 0x008fea0003800000 */
.L_x_3434:
[----:B------:R-:W-:-:S07]  /*31d80*/  IMAD R3, R3, 0x8, R0 ;  /* 0x0000000803037824 */ /* 0x000fce00078e0200 */
.L_x_3303:
[----:B----4-:R4:W0:Y:S02]  /*31d90*/  SYNCS.PHASECHK.TRANS64.TRYWAIT P0, [R3+URZ], R2 ;  /* 0x00000002030075a7 */ /* 0x010824000800017f */
[----:B0-----:R-:W-:Y:S05]  /*31da0*/  @!P0 NANOSLEEP.SYNCS 0x989680 ;  /* 0x009896800000895d */ /* 0x001fea0003900000 */
[----:B------:R-:W0:Y:S02]  /*31db0*/  @!P0 SYNCS.PHASECHK.TRANS64 P0, [R3+URZ], R2 ;  /* 0x00000002030085a7 */ /* 0x000e24000800007f */
[----:B0-----:R-:W-:Y:S05]  /*31dc0*/  @!P0 BRA `(.L_x_3303) ;  /* 0xfffffffc00f08947 */ /* 0x001fea000383ffff */
.L_x_2866:
[----:B------:R-:W-:Y:S05]  /*31dd0*/  BSYNC B9 ;  /* 0x0000000000097941 */ /* 0x000fea0003800000 */
.L_x_2863:
[----:B------:R-:W-:Y:S05]  /*31de0*/  EXIT ;  /* 0x000000000000794d */ /* 0x000fea0003800000 */
.L_x_2886:
[----:B0-----:R0:W1:Y:S02]  /*31df0*/  SYNCS.PHASECHK.TRANS64.TRYWAIT P6, [R0+URZ+0x38890], R114 ;  /* 0x03889072000075a7 */ /* 0x00106400080c017f */
[----:B-1----:R-:W-:Y:S05]  /*31e00*/  @!P6 NANOSLEEP.SYNCS 0x989680 ;  /* 0x009896800000e95d */ /* 0x002fea0003900000 */
[----:B------:R-:W1:Y:S02]  /*31e10*/  @!P6 SYNCS.PHASECHK.TRANS64 P6, [R0+URZ+0x38890], R114 ;  /* 0x038890720000e5a7 */ /* 0x000e6400080c007f */
[----:B-1----:R-:W-:Y:S05]  /*31e20*/  @!P6 BRA `(.L_x_2886) ;  /* 0xfffffffc00f0e947 */ /* 0x002fea000383ffff */
[----:B------:R-:W-:Y:S05]  /*31e30*/  BRA `(.L_x_3304) ;  /* 0xfffffd1800e07947 */ /* 0x000fea000383ffff */
.L_x_2942:
[----:B-1----:R1:W3:Y:S02]  /*31e40*/  SYNCS.PHASECHK.TRANS64.TRYWAIT P6, [R0+URZ+0x38890], R114 ;  /* 0x03889072000075a7 */ /* 0x0022e400080c017f */
[----:B---3--:R-:W-:Y:S05]  /*31e50*/  @!P6 NANOSLEEP.SYNCS 0x989680 ;  /* 0x009896800000e95d */ /* 0x008fea0003900000 */
[----:B------:R-:W3:Y:S02]  /*31e60*/  @!P6 SYNCS.PHASECHK.TRANS64 P6, [R0+URZ+0x38890], R114 ;  /* 0x038890720000e5a7 */ /* 0x000ee400080c007f */
[----:B---3--:R-:W-:Y:S05]  /*31e70*/  @!P6 BRA `(.L_x_2942) ;  /* 0xfffffffc00f0e947 */ /* 0x008fea000383ffff */
[----:B------:R-:W-:Y:S05]  /*31e80*/  BRA `(.L_x_3305) ;  /* 0xfffffd5000b47947 */ /* 0x000fea000383ffff */
.L_x_2967:
[----:B-1----:R1:W2:Y:S02]  /*31e90*/  SYNCS.PHASECHK.TRANS64.TRYWAIT P3, [R0+URZ+0x38890], R114 ;  /* 0x03889072000075a7 */ /* 0x0022a4000806017f */
[----:B--2---:R-:W-:Y:S05]  /*31ea0*/  @!P3 NANOSLEEP.SYNCS 0x989680 ;  /* 0x009896800000b95d */ /* 0x004fea0003900000 */
[----:B------:R-:W2:Y:S02]  /*31eb0*/  @!P3 SYNCS.PHASECHK.TRANS64 P3, [R0+URZ+0x38890], R114 ;  /* 0x038890720000b5a7 */ /* 0x000ea4000806007f */
[----:B--2---:R-:W-:Y:S05]  /*31ec0*/  @!P3 BRA `(.L_x_2967) ;  /* 0xfffffffc00f0b947 */ /* 0x004fea000383ffff */
[----:B------:R-:W-:Y:S05]  /*31ed0*/  BRA `(.L_x_3306) ;  /* 0xfffffd8400a87947 */ /* 0x000fea000383ffff */
.L_x_2975:
[----:B-1----:R1:W2:Y:S02]  /*31ee0*/  SYNCS.PHASECHK.TRANS64.TRYWAIT P2, [R0+URZ+0x388b0], R114 ;  /* 0x0388b072000075a7 */ /* 0x0022a4000804017f */
[----:B--2---:R-:W-:Y:S05]  /*31ef0*/  @!P2 NANOSLEEP.SYNCS 0x989680 ;  /* 0x009896800000a95d */ /* 0x004fea0003900000 */
[----:B------:R-:W2:Y:S02]  /*31f00*/  @!P2 SYNCS.PHASECHK.TRANS64 P2, [R0+URZ+0x388b0], R114 ;  /* 0x0388b0720000a5a7 */ /* 0x000ea4000804007f */
[----:B--2---:R-:W-:Y:S05]  /*31f10*/  @!P2 BRA `(.L_x_2975) ;  /* 0xfffffffc00f0a947 */ /* 0x004fea000383ffff */
[----:B------:R-:W-:Y:S05]  /*31f20*/  BRA `(.L_x_3307) ;  /* 0xfffffd8800d87947 */ /* 0x000fea000383ffff */
.L_x_2995:
        /* <DEDUP_REMOVED lines=8> */
.L_x_3309:
[----:B------:R-:W-:Y:S05]  /*31fb0*/  BSYNC B1 ;  /* 0x0000000000017941 */ /* 0x000fea0003800000 */
.L_x_3308:
        /* <DEDUP_REMOVED lines=8> */
.L_x_3310:
[----:B------:R-:W-:Y:S02]  /*32040*/  IMAD.MOV.U32 R13, RZ, RZ, R7 ;  /* 0x000000ffff0d7224 */ /* 0x000fe400078e0007 */
[----:B------:R-:W-:-:S07]  /*32050*/  IMAD.MOV.U32 R5, RZ, RZ, R14 ;  /* 0x000000ffff057224 */ /* 0x000fce00078e000e */
[----:B------:R-:W-:Y:S05]  /*32060*/  WARPSYNC.COLLECTIVE R15, `(.L_x_3311) ;  /* 0x000000000f087348 */ /* 0x000fea0003c00000 */
[----:B------:R0:W1:Y:S02]  /*32070*/  SHFL.IDX P6, R14, R13, R12, R11 ;  /* 0x0000000c0d0e7389 */ /* 0x00006400000c000b */
[----:B01----:R-:W-:Y:S01]  /*32080*/  ENDCOLLECTIVE ;  /* 0x000000000000791b */ /* 0x003fe20003800000 */
.L_x_3311:
[----:B------:R-:W-:Y:S02]  /*32090*/  IMAD.MOV.U32 R13, RZ, RZ, R3 ;  /* 0x000000ffff0d7224 */ /* 0x000fe400078e0003 */
[----:B------:R-:W-:-:S07]  /*320a0*/  IMAD.MOV.U32 R9, RZ, RZ, R14 ;  /* 0x000000ffff097224 */ /* 0x000fce00078e000e */
[----:B------:R-:W-:Y:S05]  /*320b0*/  WARPSYNC.COLLECTIVE R15, `(.L_x_3312) ;  /* 0x000000000f087348 */ /* 0x000fea0003c00000 */
[----:B------:R0:W1:Y:S02]  /*320c0*/  SHFL.IDX P6, R14, R13, R12, R11 ;  /* 0x0000000c0d0e7389 */ /* 0x00006400000c000b */
[----:B01----:R-:W-:Y:S01]  /*320d0*/  ENDCOLLECTIVE ;  /* 0x000000000000791b */ /* 0x003fe20003800000 */
.L_x_3312:
[----:B------:R-:W-:Y:S05]  /*320e0*/  BRA `(.L_x_3313) ;  /* 0xfffffd9c00907947 */ /* 0x000fea000383ffff */
.L_x_2998:
        /* <DEDUP_REMOVED lines=8> */
.L_x_3315:
[----:B------:R-:W-:Y:S05]  /*32170*/  BSYNC B1 ;  /* 0x0000000000017941 */ /* 0x000fea0003800000 */
.L_x_3314:
        /* <DEDUP_REMOVED lines=8> */
.L_x_3316:
[----:B------:R-:W-:Y:S02]  /*32200*/  IMAD.MOV.U32 R13, RZ, RZ, R7 ;  /* 0x000000ffff0d7224 */ /* 0x000fe400078e0007 */
[----:B------:R-:W-:-:S07]  /*32210*/  IMAD.MOV.U32 R5, RZ, RZ, R14 ;  /* 0x000000ffff057224 */ /* 0x000fce00078e000e */
[----:B------:R-:W-:Y:S05]  /*32220*/  WARPSYNC.COLLECTIVE R15, `(.L_x_3317) ;  /* 0x000000000f087348 */ /* 0x000fea0003c00000 */
[----:B------:R0:W1:Y:S02]  /*32230*/  SHFL.IDX P6, R14, R13, R12, R11 ;  /* 0x0000000c0d0e7389 */ /* 0x00006400000c000b */
[----:B01----:R-:W-:Y:S01]  /*32240*/  ENDCOLLECTIVE ;  /* 0x000000000000791b */ /* 0x003fe20003800000 */
.L_x_3317:
[----:B------:R-:W-:Y:S02]  /*32250*/  IMAD.MOV.U32 R13, RZ, RZ, R3 ;  /* 0x000000ffff0d7224 */ /* 0x000fe400078e0003 */
[----:B------:R-:W-:-:S07]  /*32260*/  IMAD.MOV.U32 R9, RZ, RZ, R14 ;  /* 0x000000ffff097224 */ /* 0x000fce00078e000e */
[----:B------:R-:W-:Y:S05]  /*32270*/  WARPSYNC.COLLECTIVE R15, `(.L_x_3318) ;  /* 0x000000000f087348 */ /* 0x000fea0003c00000 */
[----:B------:R0:W1:Y:S02]  /*32280*/  SHFL.IDX P6, R14, R13, R12, R11 ;  /* 0x0000000c0d0e7389 */ /* 0x00006400000c000b */
[----:B01----:R-:W-:Y:S01]  /*32290*/  ENDCOLLECTIVE ;  /* 0x000000000000791b */ /* 0x003fe20003800000 */
.L_x_3318:
[----:B------:R-:W-:Y:S05]  /*322a0*/  BRA `(.L_x_3319) ;  /* 0xfffffda000a87947 */ /* 0x000fea000383ffff */
.L_x_3001:
        /* <DEDUP_REMOVED lines=8> */
.L_x_3321:
[----:B------:R-:W-:Y:S05]  /*32330*/  BSYNC B1 ;  /* 0x0000000000017941 */ /* 0x000fea0003800000 */
.L_x_3320:
        /* <DEDUP_REMOVED lines=8> */
.L_x_3322:
[----:B------:R-:W-:Y:S02]  /*323c0*/  IMAD.MOV.U32 R13, RZ, RZ, R7 ;  /* 0x000000ffff0d7224 */ /* 0x000fe400078e0007 */
[----:B------:R-:W-:-:S07]  /*323d0*/  IMAD.MOV.U32 R5, RZ, RZ, R14 ;  /* 0x000000ffff057224 */ /* 0x000fce00078e000e */
[----:B------:R-:W-:Y:S05]  /*323e0*/  WARPSYNC.COLLECTIVE R15, `(.L_x_3323) ;  /* 0x000000000f087348 */ /* 0x000fea0003c00000 */
[----:B------:R0:W1:Y:S02]  /*323f0*/  SHFL.IDX P6, R14, R13, R12, R11 ;  /* 0x0000000c0d0e7389 */ /* 0x00006400000c000b */
[----:B01----:R-:W-:Y:S01]  /*32400*/  ENDCOLLECTIVE ;  /* 0x000000000000791b */ /* 0x003fe20003800000 */
.L_x_3323:
[----:B------:R-:W-:Y:S02]  /*32410*/  IMAD.MOV.U32 R13, RZ, RZ, R3 ;  /* 0x000000ffff0d7224 */ /* 0x000fe400078e0003 */
[----:B------:R-:W-:-:S07]  /*32420*/  IMAD.MOV.U32 R9, RZ, RZ, R14 ;  /* 0x000000ffff097224 */ /* 0x000fce00078e000e */
[----:B------:R-:W-:Y:S05]  /*32430*/  WARPSYNC.COLLECTIVE R15, `(.L_x_3324) ;  /* 0x000000000f087348 */ /* 0x000fea0003c00000 */
[----:B------:R0:W1:Y:S02]  /*32440*/  SHFL.IDX P6, R14, R13, R12, R11 ;  /* 0x0000000c0d0e7389 */ /* 0x00006400000c000b */
[----:B01----:R-:W-:Y:S01]  /*32450*/  ENDCOLLECTIVE ;  /* 0x000000000000791b */ /* 0x003fe20003800000 */
.L_x_3324:
[----:B------:R-:W-:Y:S05]  /*32460*/  BRA `(.L_x_3325) ;  /* 0xfffffda400b87947 */ /* 0x000fea000383ffff */
.L_x_3004:
        /* <DEDUP_REMOVED lines=8> */
.L_x_3327:
[----:B------:R-:W-:Y:S05]  /*324f0*/  BSYNC B1 ;  /* 0x0000000000017941 */ /* 0x000fea0003800000 */
.L_x_3326:
        /* <DEDUP_REMOVED lines=8> */
.L_x_3328:
[----:B------:R-:W-:Y:S02]  /*32580*/  IMAD.MOV.U32 R13, RZ, RZ, R7 ;  /* 0x000000ffff0d7224 */ /* 0x000fe400078e0007 */
[----:B------:R-:W-:-:S07]  /*32590*/  IMAD.MOV.U32 R10, RZ, RZ, R14 ;  /* 0x000000ffff0a7224 */ /* 0x000fce00078e000e */
[----:B------:R-:W-:Y:S05]  /*325a0*/  WARPSYNC.COLLECTIVE R15, `(.L_x_3329) ;  /* 0x000000000f087348 */ /* 0x000fea0003c00000 */
[----:B------:R0:W1:Y:S02]  /*325b0*/  SHFL.IDX P6, R14, R13, R12, R11 ;  /* 0x0000000c0d0e7389 */ /* 0x00006400000c000b */
[----:B01----:R-:W-:Y:S01]  /*325c0*/  ENDCOLLECTIVE ;  /* 0x000000000000791b */ /* 0x003fe20003800000 */
.L_x_3329:
[----:B------:R-:W-:Y:S02]  /*325d0*/  IMAD.MOV.U32 R13, RZ, RZ, R3 ;  /* 0x000000ffff0d7224 */ /* 0x000fe400078e0003 */
[----:B------:R-:W-:-:S07]  /*325e0*/  IMAD.MOV.U32 R9, RZ, RZ, R14 ;  /* 0x000000ffff097224 */ /* 0x000fce00078e000e */
[----:B------:R-:W-:Y:S05]  /*325f0*/  WARPSYNC.COLLECTIVE R15, `(.L_x_3330) ;  /* 0x000000000f087348 */ /* 0x000fea0003c00000 */
[----:B------:R0:W1:Y:S02]  /*32600*/  SHFL.IDX P6, R14, R13, R12, R11 ;  /* 0x0000000c0d0e7389 */ /* 0x00006400000c000b */
[----:B01----:R-:W-:Y:S01]  /*32610*/  ENDCOLLECTIVE ;  /* 0x000000000000791b */ /* 0x003fe20003800000 */
.L_x_3330:
[----:B------:R-:W-:Y:S01]  /*32620*/  IMAD.MOV.U32 R3, RZ, RZ, R14 ;  /* 0x000000ffff037224 */ /* 0x000fe200078e000e */
[----:B------:R-:W-:Y:S06]  /*32630*/  BRA `(.L_x_3331) ;  /* 0xfffffda800cc7947 */ /* 0x000fec000383ffff */
.L_x_3008:
[----:B0-----:R0:W1:Y:S02]  /*32640*/  SYNCS.PHASECHK.TRANS64.TRYWAIT P0, [R16+URZ+0x38800], R143 ;  /* 0x0388008f100075a7 */ /* 0x001064000800017f */
[----:B-1----:R-:W-:Y:S05]  /*32650*/  @!P0 NANOSLEEP.SYNCS 0x989680 ;  /* 0x009896800000895d */ /* 0x002fea0003900000 */
[----:B------:R-:W1:Y:S02]  /*32660*/  @!P0 SYNCS.PHASECHK.TRANS64 P0, [R16+URZ+0x38800], R143 ;  /* 0x0388008f100085a7 */ /* 0x000e64000800007f */
[----:B-1----:R-:W-:Y:S05]  /*32670*/  @!P0 BRA `(.L_x_3008) ;  /* 0xfffffffc00f08947 */ /* 0x002fea000383ffff */
[----:B------:R-:W-:Y:S05]  /*32680*/  BRA `(.L_x_3332) ;  /* 0xfffffdb000407947 */ /* 0x000fea000383ffff */
.L_x_3040:
        /* <DEDUP_REMOVED lines=8> */
.L_x_3334:
[----:B------:R-:W-:Y:S05]  /*32710*/  BSYNC B1 ;  /* 0x0000000000017941 */ /* 0x000fea0003800000 */
.L_x_3333:
        /* <DEDUP_REMOVED lines=8> */
.L_x_3335:
[----:B------:R-:W-:Y:S02]  /*327a0*/  IMAD.MOV.U32 R13, RZ, RZ, R7 ;  /* 0x000000ffff0d7224 */ /* 0x000fe400078e0007 */
[----:B------:R-:W-:-:S07]  /*327b0*/  IMAD.MOV.U32 R4, RZ, RZ, R14 ;  /* 0x000000ffff047224 */ /* 0x000fce00078e000e */
[----:B------:R-:W-:Y:S05]  /*327c0*/  WARPSYNC.COLLECTIVE R15, `(.L_x_3336) ;  /* 0x000000000f087348 */ /* 0x000fea0003c00000 */
[----:B------:R0:W1:Y:S02]  /*327d0*/  SHFL.IDX P6, R14, R13, R12, R11 ;  /* 0x0000000c0d0e7389 */ /* 0x00006400000c000b */
[----:B01----:R-:W-:Y:S01]  /*327e0*/  ENDCOLLECTIVE ;  /* 0x000000000000791b */ /* 0x003fe20003800000 */
.L_x_3336:
[----:B------:R-:W-:Y:S02]  /*327f0*/  IMAD.MOV.U32 R13, RZ, RZ, R3 ;  /* 0x000000ffff0d7224 */ /* 0x000fe400078e0003 */
[----:B------:R-:W-:-:S07]  /*32800*/  IMAD.MOV.U32 R9, RZ, RZ, R14 ;  /* 0x000000ffff097224 */ /* 0x000fce00078e000e */
[----:B------:R-:W-:Y:S05]  /*32810*/  WARPSYNC.COLLECTIVE R15, `(.L_x_3337) ;  /* 0x000000000f087348 */ /* 0x000fea0003c00000 */
[----:B------:R0:W1:Y:S02]  /*32820*/  SHFL.IDX P6, R14, R13, R12, R11 ;  /* 0x0000000c0d0e7389 */ /* 0x00006400000c000b */
[----:B01----:R-:W-:Y:S01]  /*32830*/  ENDCOLLECTIVE ;  /* 0x000000000000791b */ /* 0x003fe20003800000 */
.L_x_3337:
[----:B------:R-:W-:Y:S05]  /*32840*/  BRA `(.L_x_3338) ;  /* 0xfffffde4000c7947 */ /* 0x000fea000383ffff */
.L_x_3043:
        /* <DEDUP_REMOVED lines=8> */
.L_x_3340:
[----:B------:R-:W-:Y:S05]  /*328d0*/  BSYNC B1 ;  /* 0x0000000000017941 */ /* 0x000fea0003800000 */
.L_x_3339:
        /* <DEDUP_REMOVED lines=8> */
.L_x_3341:
[----:B------:R-:W-:Y:S02]  /*32960*/  IMAD.MOV.U32 R13, RZ, RZ, R7 ;  /* 0x000000ffff0d7224 */ /* 0x000fe400078e0007 */
[----:B------:R-:W-:-:S07]  /*32970*/  IMAD.MOV.U32 R4, RZ, RZ, R14 ;  /* 0x000000ffff047224 */ /* 0x000fce00078e000e */
[----:B------:R-:W-:Y:S05]  /*32980*/  WARPSYNC.COLLECTIVE R15, `(.L_x_3342) ;  /* 0x000000000f087348 */ /* 0x000fea0003c00000 */
[----:B------:R0:W1:Y:S02]  /*32990*/  SHFL.IDX P6, R14, R13, R12, R11 ;  /* 0x0000000c0d0e7389 */ /* 0x00006400000c000b */
[----:B01----:R-:W-:Y:S01]  /*329a0*/  ENDCOLLECTIVE ;  /* 0x000000000000791b */ /* 0x003fe20003800000 */
.L_x_3342:
[----:B------:R-:W-:Y:S02]  /*329b0*/  IMAD.MOV.U32 R13, RZ, RZ, R3 ;  /* 0x000000ffff0d7224 */ /* 0x000fe400078e0003 */
[----:B------:R-:W-:-:S07]  /*329c0*/  IMAD.MOV.U32 R9, RZ, RZ, R14 ;  /* 0x000000ffff097224 */ /* 0x000fce00078e000e */
[----:B------:R-:W-:Y:S05]  /*329d0*/  WARPSYNC.COLLECTIVE R15, `(.L_x_3343) ;  /* 0x000000000f087348 */ /* 0x000fea0003c00000 */
[----:B------:R0:W1:Y:S02]  /*329e0*/  SHFL.IDX P6, R14, R13, R12, R11 ;  /* 0x0000000c0d0e7389 */ /* 0x00006400000c000b */
[----:B01----:R-:W-:Y:S01]  /*329f0*/  ENDCOLLECTIVE ;  /* 0x000000000000791b */ /* 0x003fe20003800000 */
.L_x_3343:
[----:B------:R-:W-:Y:S05]  /*32a00*/  BRA `(.L_x_3344) ;  /* 0xfffffde400e07947 */ /* 0x000fea000383ffff */
.L_x_3046:
        /* <DEDUP_REMOVED lines=8> */
.L_x_3346:
[----:B------:R-:W-:Y:S05]  /*32a90*/  BSYNC B1 ;  /* 0x0000000000017941 */ /* 0x000fea0003800000 */
.L_x_3345:
        /* <DEDUP_REMOVED lines=8> */
.L_x_3347:
[----:B------:R-:W-:Y:S02]  /*32b20*/  IMAD.MOV.U32 R13, RZ, RZ, R7 ;  /* 0x000000ffff0d7224 */ /* 0x000fe400078e0007 */
[----:B------:R-:W-:-:S07]  /*32b30*/  IMAD.MOV.U32 R4, RZ, RZ, R14 ;  /* 0x000000ffff047224 */ /* 0x000fce00078e000e */
[----:B------:R-:W-:Y:S05]  /*32b40*/  WARPSYNC.COLLECTIVE R15, `(.L_x_3348) ;  /* 0x000000000f087348 */ /* 0x000fea0003c00000 */
[----:B------:R0:W1:Y:S02]  /*32b50*/  SHFL.IDX P6, R14, R13, R12, R11 ;  /* 0x0000000c0d0e7389 */ /* 0x00006400000c000b */
[----:B01----:R-:W-:Y:S01]  /*32b60*/  ENDCOLLECTIVE ;  /* 0x000000000000791b */ /* 0x003fe20003800000 */
.L_x_3348:
[----:B------:R-:W-:Y:S02]  /*32b70*/  IMAD.MOV.U32 R13, RZ, RZ, R3 ;  /* 0x000000ffff0d7224 */ /* 0x000fe400078e0003 */
[----:B------:R-:W-:-:S07]  /*32b80*/  IMAD.MOV.U32 R9, RZ, RZ, R14 ;  /* 0x000000ffff097224 */ /* 0x000fce00078e000e */
[----:B------:R-:W-:Y:S05]  /*32b90*/  WARPSYNC.COLLECTIVE R15, `(.L_x_3349) ;  /* 0x000000000f087348 */ /* 0x000fea0003c00000 */
[----:B------:R0:W1:Y:S02]  /*32ba0*/  SHFL.IDX P6, R14, R13, R12, R11 ;  /* 0x0000000c0d0e7389 */ /* 0x00006400000c000b */
[----:B01----:R-:W-:Y:S01]  /*32bb0*/  ENDCOLLECTIVE ;  /* 0x000000000000791b */ /* 0x003fe20003800000 */
.L_x_3349:
[----:B------:R-:W-:Y:S05]  /*32bc0*/  BRA `(.L_x_3350) ;  /* 0xfffffde800ac7947 */ /* 0x000fea000383ffff */
.L_x_3049:
        /* <DEDUP_REMOVED lines=8> */
.L_x_3352:
[----:B------:R-:W-:Y:S05]  /*32c50*/  BSYNC B1 ;  /* 0x0000000000017941 */ /* 0x000fea0003800000 */
.L_x_3351:
        /* <DEDUP_REMOVED lines=8> */
.L_x_3353:
[----:B------:R-:W-:Y:S02]  /*32ce0*/  IMAD.MOV.U32 R13, RZ, RZ, R7 ;  /* 0x000000ffff0d7224 */ /* 0x000fe400078e0007 */
[----:B------:R-:W-:-:S07]  /*32cf0*/  IMAD.MOV.U32 R20, RZ, RZ, R14 ;  /* 0x000000ffff147224 */ /* 0x000fce00078e000e */
[----:B------:R-:W-:Y:S05]  /*32d00*/  WARPSYNC.COLLECTIVE R15, `(.L_x_3354) ;  /* 0x000000000f087348 */ /* 0x000fea0003c00000 */
[----:B------:R0:W1:Y:S02]  /*32d10*/  SHFL.IDX P6, R14, R13, R12, R11 ;  /* 0x0000000c0d0e7389 */ /* 0x00006400000c000b */
[----:B01----:R-:W-:Y:S01]  /*32d20*/  ENDCOLLECTIVE ;  /* 0x000000000000791b */ /* 0x003fe20003800000 */
.L_x_3354:
[----:B------:R-:W-:Y:S02]  /*32d30*/  IMAD.MOV.U32 R13, RZ, RZ, R3 ;  /* 0x000000ffff0d7224 */ /* 0x000fe400078e0003 */
[----:B------:R-:W-:-:S07]  /*32d40*/  IMAD.MOV.U32 R77, RZ, RZ, R14 ;  /* 0x000000ffff4d7224 */ /* 0x000fce00078e000e */
[----:B------:R-:W-:Y:S05]  /*32d50*/  WARPSYNC.COLLECTIVE R15, `(.L_x_3355) ;  /* 0x000000000f087348 */ /* 0x000fea0003c00000 */
[----:B------:R0:W1:Y:S02]  /*32d60*/  SHFL.IDX P6, R14, R13, R12, R11 ;  /* 0x0000000c0d0e7389 */ /* 0x00006400000c000b */
[----:B01----:R-:W-:Y:S01]  /*32d70*/  ENDCOLLECTIVE ;  /* 0x000000000000791b */ /* 0x003fe20003800000 */
.L_x_3355:
[----:B------:R-:W-:Y:S01]  /*32d80*/  IMAD.MOV.U32 R76, RZ, RZ, R14 ;  /* 0x000000ffff4c7224 */ /* 0x000fe200078e000e */
[----:B------:R-:W-:Y:S06]  /*32d90*/  BRA `(.L_x_3356) ;  /* 0xfffffdec007c7947 */ /* 0x000fec000383ffff */
.L_x_3053:
[----:B0-----:R0:W1:Y:S02]  /*32da0*/  SYNCS.PHASECHK.TRANS64.TRYWAIT P0, [R16+URZ+0x38800], R139 ;  /* 0x0388008b100075a7 */ /* 0x001064000800017f */
[----:B-1----:R-:W-:Y:S05]  /*32db0*/  @!P0 NANOSLEEP.SYNCS 0x989680 ;  /* 0x009896800000895d */ /* 0x002fea0003900000 */
[----:B------:R-:W1:Y:S02]  /*32dc0*/  @!P0 SYNCS.PHASECHK.TRANS64 P0, [R16+URZ+0x38800], R139 ;  /* 0x0388008b100085a7 */ /* 0x000e64000800007f */
[----:B-1----:R-:W-:Y:S05]  /*32dd0*/  @!P0 BRA `(.L_x_3053) ;  /* 0xfffffffc00f08947 */ /* 0x002fea000383ffff */
[----:B------:R-:W-:Y:S05]  /*32de0*/  BRA `(.L_x_3357) ;  /* 0xfffffdf000a07947 */ /* 0x000fea000383ffff */
.L_x_3071:
[----:B-1----:R1:W2:Y:S02]  /*32df0*/  SYNCS.PHASECHK.TRANS64.TRYWAIT P2, [R0+URZ+0x38830], R3 ;  /* 0x03883003000075a7 */ /* 0x0022a4000804017f */
[----:B--2---:R-:W-:Y:S05]  /*32e00*/  @!P2 NANOSLEEP.SYNCS 0x989680 ;  /* 0x009896800000a95d */ /* 0x004fea0003900000 */
[----:B------:R-:W2:Y:S02]  /*32e10*/  @!P2 SYNCS.PHASECHK.TRANS64 P2, [R0+URZ+0x38830], R3 ;  /* 0x038830030000a5a7 */ /* 0x000ea4000804007f */
[----:B--2---:R-:W-:Y:S05]  /*32e20*/  @!P2 BRA `(.L_x_3071) ;  /* 0xfffffffc00f0a947 */ /* 0x004fea000383ffff */
[----:B------:R-:W-:Y:S05]  /*32e30*/  BRA `(.L_x_3070) ;  /* 0xfffffe2800f07947 */ /* 0x000fea000383ffff */
.L_x_3078:
[----:B-1----:R1:W2:Y:S02]  /*32e40*/  SYNCS.PHASECHK.TRANS64.TRYWAIT P3, [R11+URZ+0x38830], R3 ;  /* 0x038830030b0075a7 */ /* 0x0022a4000806017f */
[----:B--2---:R-:W-:Y:S05]  /*32e50*/  @!P3 NANOSLEEP.SYNCS 0x989680 ;  /* 0x009896800000b95d */ /* 0x004fea0003900000 */
[----:B------:R-:W2:Y:S02]  /*32e60*/  @!P3 SYNCS.PHASECHK.TRANS64 P3, [R11+URZ+0x38830], R3 ;  /* 0x038830030b00b5a7 */ /* 0x000ea4000806007f */
[----:B--2---:R-:W-:Y:S05]  /*32e70*/  @!P3 BRA `(.L_x_3078) ;  /* 0xfffffffc00f0b947 */ /* 0x004fea000383ffff */
[----:B------:R-:W-:Y:S05]  /*32e80*/  BRA `(.L_x_3077) ;  /* 0xfffffe78006c7947 */ /* 0x000fea000383ffff */
.L_x_3083:
[----:B---3--:R3:W4:Y:S02]  /*32e90*/  SYNCS.PHASECHK.TRANS64.TRYWAIT P3, [R9+URZ+0x38850], R0 ;  /* 0x03885000090075a7 */ /* 0x008724000806017f */
[----:B----4-:R-:W-:Y:S05]  /*32ea0*/  @!P3 NANOSLEEP.SYNCS 0x989680 ;  /* 0x009896800000b95d */ /* 0x010fea0003900000 */
[----:B------:R-:W4:Y:S02]  /*32eb0*/  @!P3 SYNCS.PHASECHK.TRANS64 P3, [R9+URZ+0x38850], R0 ;  /* 0x038850000900b5a7 */ /* 0x000f24000806007f */
[----:B----4-:R-:W-:Y:S05]  /*32ec0*/  @!P3 BRA `(.L_x_3083) ;  /* 0xfffffffc00f0b947 */ /* 0x010fea000383ffff */
[----:B------:R-:W-:Y:S05]  /*32ed0*/  BRA `(.L_x_3082) ;  /* 0xfffffeb000347947 */ /* 0x000fea000383ffff */
.L_x_3091:
[----:B-1----:R1:W2:Y:S02]  /*32ee0*/  SYNCS.PHASECHK.TRANS64.TRYWAIT P2, [R3+URZ+0x38830], R12 ;  /* 0x0388300c030075a7 */ /* 0x0022a4000804017f */
[----:B--2---:R-:W-:Y:S05]  /*32ef0*/  @!P2 NANOSLEEP.SYNCS 0x989680 ;  /* 0x009896800000a95d */ /* 0x004fea0003900000 */
[----:B------:R-:W2:Y:S02]  /*32f00*/  @!P2 SYNCS.PHASECHK.TRANS64 P2, [R3+URZ+0x38830], R12 ;  /* 0x0388300c0300a5a7 */ /* 0x000ea4000804007f */
[----:B--2---:R-:W-:Y:S05]  /*32f10*/  @!P2 BRA `(.L_x_3091) ;  /* 0xfffffffc00f0a947 */ /* 0x004fea000383ffff */
[----:B------:R-:W-:Y:S05]  /*32f20*/  BRA `(.L_x_3090) ;  /* 0xfffffecc004c7947 */ /* 0x000fea000383ffff */
.L_x_3096:
[----:B-1----:R1:W2:Y:S02]  /*32f30*/  SYNCS.PHASECHK.TRANS64.TRYWAIT P2, [R9+URZ+0x38850], R0 ;  /* 0x03885000090075a7 */ /* 0x0022a4000804017f */
[----:B--2---:R-:W-:Y:S05]  /*32f40*/  @!P2 NANOSLEEP.SYNCS 0x989680 ;  /* 0x009896800000a95d */ /* 0x004fea0003900000 */
[----:B------:R-:W2:Y:S02]  /*32f50*/  @!P2 SYNCS.PHASECHK.TRANS64 P2, [R9+URZ+0x38850], R0 ;  /* 0x038850000900a5a7 */ /* 0x000ea4000804007f */
[----:B--2---:R-:W-:Y:S05]  /*32f60*/  @!P2 BRA `(.L_x_3096) ;  /* 0xfffffffc00f0a947 */ /* 0x004fea000383ffff */
[----:B------:R-:W-:Y:S05]  /*32f70*/  BRA `(.L_x_3095) ;  /* 0xffffff0400147947 */ /* 0x000fea000383ffff */
.L_x_3102:
[----:B-1----:R1:W2:Y:S02]  /*32f80*/  SYNCS.PHASECHK.TRANS64.TRYWAIT P0, [R0+URZ+0x38850], R7 ;  /* 0x03885007000075a7 */ /* 0x0022a4000800017f */
[----:B--2---:R-:W-:Y:S05]  /*32f90*/  @!P0 NANOSLEEP.SYNCS 0x989680 ;  /* 0x009896800000895d */ /* 0x004fea0003900000 */
[----:B------:R-:W2:Y:S02]  /*32fa0*/  @!P0 SYNCS.PHASECHK.TRANS64 P0, [R0+URZ+0x38850], R7 ;  /* 0x03885007000085a7 */ /* 0x000ea4000800007f */
[----:B--2---:R-:W-:Y:S05]  /*32fb0*/  @!P0 BRA `(.L_x_3102) ;  /* 0xfffffffc00f08947 */ /* 0x004fea000383ffff */
[----:B------:R-:W-:Y:S05]  /*32fc0*/  BRA `(.L_x_3101) ;  /* 0xffffff2000787947 */ /* 0x000fea000383ffff */
.L_x_3138:
[----:B------:R-:W1:Y:S01]  /*32fd0*/  S2R R6, SR_TID.X ;  /* 0x0000000000067919 */ /* 0x000e620000002100 */
[----:B------:R-:W-:Y:S01]  /*32fe0*/  BSSY B1, `(.L_x_3358) ;  /* 0x000000a000017945 */ /* 0x000fe20003800000 */
[----:B------:R-:W-:Y:S02]  /*32ff0*/  IMAD.MOV.U32 R12, RZ, RZ, RZ ;  /* 0x000000ffff0c7224 */ /* 0x000fe400078e00ff */
[----:B------:R-:W-:Y:S02]  /*33000*/  IMAD.MOV.U32 R11, RZ, RZ, 0x1f ;  /* 0x0000001fff0b7424 */ /* 0x000fe400078e00ff */
[----:B------:R-:W-:Y:S01]  /*33010*/  IMAD.MOV.U32 R15, RZ, RZ, -0x1 ;  /* 0xffffffffff0f7424 */ /* 0x000fe200078e00ff */
[----:B-1----:R-:W-:-:S04]  /*33020*/  SHF.R.U32.HI R6, RZ, 0x5, R6 ;  /* 0x00000005ff067819 */ /* 0x002fc80000011606 */
[----:B------:R-:W-:-:S05]  /*33030*/  LOP3.LUT R6, R6, 0x3, RZ, 0xc0, !PT ;  /* 0x0000000306067812 */ /* 0x000fca00078ec0ff */
[----:B0-----:R-:W-:-:S07]  /*33040*/  IMAD.MOV.U32 R13, RZ, RZ, R6 ;  /* 0x000000ffff0d7224 */ /* 0x001fce00078e0006 */
[----:B------:R-:W-:Y:S05]  /*33050*/  WARPSYNC.COLLECTIVE R15, `(.L_x_3359) ;  /* 0x000000000f087348 */ /* 0x000fea0003c00000 */
[----:B------:R0:W1:Y:S02]  /*33060*/  SHFL.IDX P6, R14, R13, R12, R11 ;  /* 0x0000000c0d0e7389 */ /* 0x00006400000c000b */
[----:B01----:R-:W-:Y:S01]  /*33070*/  ENDCOLLECTIVE ;  /* 0x000000000000791b */ /* 0x003fe20003800000 */
.L_x_3359:
[----:B------:R-:W-:Y:S05]  /*33080*/  BSYNC B1 ;  /* 0x0000000000017941 */ /* 0x000fea0003800000 */
.L_x_3358:
[----:B------:R-:W-:Y:S05]  /*33090*/  BRA `(.L_x_3360) ;  /* 0xffffff7000c07947 */ /* 0x000fea000383ffff */
.L_x_3140:
[----:B------:R-:W-:Y:S01]  /*330a0*/  BSSY B1, `(.L_x_3361) ;  /* 0x0000006000017945 */ /* 0x000fe20003800000 */
[----:B------:R-:W-:-:S07]  /*330b0*/  IMAD.MOV.U32 R15, RZ, RZ, -0x1 ;  /* 0xffffffffff0f7424 */ /* 0x000fce00078e00ff */
[----:B01----:R-:W-:Y:S05]  /*330c0*/  WARPSYNC.COLLECTIVE R15, `(.L_x_3362) ;  /* 0x000000000f0c7348 */ /* 0x003fea0003c00000 */
[----:B------:R-:W-:Y:S02]  /*330d0*/  ELECT P6, UR62, PT ;  /* 0x00000000003e782f */ /* 0x000fe400038c0000 */
[----:B------:R-:W-:Y:S01]  /*330e0*/  MOV R14, UR62 ;  /* 0x0000003e000e7c02 */ /* 0x000fe20008000f00 */
[----:B01----:R-:W-:Y:S10]  /*330f0*/  ENDCOLLECTIVE ;  /* 0x000000000000791b */ /* 0x003ff40003800000 */
.L_x_3362:
[----:B------:R-:W-:Y:S05]  /*33100*/  BSYNC B1 ;  /* 0x0000000000017941 */ /* 0x000fea0003800000 */
.L_x_3361:
[----:B------:R-:W-:Y:S01]  /*33110*/  PLOP3.LUT P2, PT, P6, PT, PT, 0x80, 0x0 ;  /* 0x000000000000781c */ /* 0x000fe2000374f070 */
[----:B------:R-:W-:-:S12]  /*33120*/  BRA `(.L_x_3139) ;  /* 0xffffff7000b47947 */ /* 0x000fd8000383ffff */
.L_x_3142:
[----:B-1----:R-:W2:Y:S02]  /*33130*/  LDL R3, [R1+0x4] ;  /* 0x0000040001037983 */ /* 0x002ea40000100800 */
[----:B--2---:R1:W2:Y:S02]  /*33140*/  SYNCS.PHASECHK.TRANS64.TRYWAIT P0, [R3+URZ+0x38820], R2 ;  /* 0x03882002030075a7 */ /* 0x0042a4000800017f */
[----:B--2---:R-:W-:Y:S05]  /*33150*/  @!P0 NANOSLEEP.SYNCS 0x989680 ;  /* 0x009896800000895d */ /* 0x004fea0003900000 */
[----:B------:R-:W2:Y:S02]  /*33160*/  @!P0 SYNCS.PHASECHK.TRANS64 P0, [R3+URZ+0x38820], R2 ;  /* 0x03882002030085a7 */ /* 0x000ea4000800007f */
[----:B--2---:R-:W-:Y:S05]  /*33170*/  @!P0 BRA `(.L_x_3142) ;  /* 0xfffffffc00ec8947 */ /* 0x004fea000383ffff */
[----:B------:R-:W-:Y:S05]  /*33180*/  BRA `(.L_x_3363) ;  /* 0xffffff7000c47947 */ /* 0x000fea000383ffff */
.L_x_3146:
[----:B-1----:R1:W2:Y:S02]  /*33190*/  SYNCS.PHASECHK.TRANS64.TRYWAIT P0, [R6+URZ+0x388a0], R8 ;  /* 0x0388a008060075a7 */ /* 0x0022a4000800017f */
[----:B--2---:R-:W-:Y:S05]  /*331a0*/  @!P0 NANOSLEEP.SYNCS 0x989680 ;  /* 0x009896800000895d */ /* 0x004fea0003900000 */
[----:B------:R-:W2:Y:S02]  /*331b0*/  @!P0 SYNCS.PHASECHK.TRANS64 P0, [R6+URZ+0x388a0], R8 ;  /* 0x0388a008060085a7 */ /* 0x000ea4000800007f */
[----:B--2---:R-:W-:Y:S05]  /*331c0*/  @!P0 BRA `(.L_x_3146) ;  /* 0xfffffffc00f08947 */ /* 0x004fea000383ffff */
[----:B------:R-:W-:Y:S05]  /*331d0*/  BRA `(.L_x_3364) ;  /* 0xffffff7000e87947 */ /* 0x000fea000383ffff */
.L_x_3154:
[----:B--2---:R2:W3:Y:S02]  /*331e0*/  SYNCS.PHASECHK.TRANS64.TRYWAIT P0, [R6+URZ+0x388c0], R8 ;  /* 0x0388c008060075a7 */ /* 0x0044e4000800017f */
[----:B---3--:R-:W-:Y:S05]  /*331f0*/  @!P0 NANOSLEEP.SYNCS 0x989680 ;  /* 0x009896800000895d */ /* 0x008fea0003900000 */
[----:B------:R-:W3:Y:S02]  /*33200*/  @!P0 SYNCS.PHASECHK.TRANS64 P0, [R6+URZ+0x388c0], R8 ;  /* 0x0388c008060085a7 */ /* 0x000ee4000800007f */
[----:B---3--:R-:W-:Y:S05]  /*33210*/  @!P0 BRA `(.L_x_3154) ;  /* 0xfffffffc00f08947 */ /* 0x008fea000383ffff */
[----:B------:R-:W-:Y:S05]  /*33220*/  BRA `(.L_x_3365) ;  /* 0xffffff7800287947 */ /* 0x000fea000383ffff */
.L_x_3164:
[----:B-1----:R1:W2:Y:S02]  /*33230*/  SYNCS.PHASECHK.TRANS64.TRYWAIT P0, [R6+URZ+0x388a0], R5 ;  /* 0x0388a005060075a7 */ /* 0x0022a4000800017f */
[----:B--2---:R-:W-:Y:S05]  /*33240*/  @!P0 NANOSLEEP.SYNCS 0x989680 ;  /* 0x009896800000895d */ /* 0x004fea0003900000 */
[----:B------:R-:W2:Y:S02]  /*33250*/  @!P0 SYNCS.PHASECHK.TRANS64 P0, [R6+URZ+0x388a0], R5 ;  /* 0x0388a005060085a7 */ /* 0x000ea4000800007f */
[----:B--2---:R-:W-:Y:S05]  /*33260*/  @!P0 BRA `(.L_x_3164) ;  /* 0xfffffffc00f08947 */ /* 0x004fea000383ffff */
[----:B------:R-:W-:Y:S05]  /*33270*/  BRA `(.L_x_3366) ;  /* 0xffffff7c00b47947 */ /* 0x000fea000383ffff */
.L_x_3172:
[----:B--2---:R2:W3:Y:S02]  /*33280*/  SYNCS.PHASECHK.TRANS64.TRYWAIT P0, [R6+URZ+0x388c0], R5 ;  /* 0x0388c005060075a7 */ /* 0x0044e4000800017f */
[----:B---3--:R-:W-:Y:S05]  /*33290*/  @!P0 NANOSLEEP.SYNCS 0x989680 ;  /* 0x009896800000895d */ /* 0x008fea0003900000 */
[----:B------:R-:W3:Y:S02]  /*332a0*/  @!P0 SYNCS.PHASECHK.TRANS64 P0, [R6+URZ+0x388c0], R5 ;  /* 0x0388c005060085a7 */ /* 0x000ee4000800007f */
[----:B---3--:R-:W-:Y:S05]  /*332b0*/  @!P0 BRA `(.L_x_3172) ;  /* 0xfffffffc00f08947 */ /* 0x008fea000383ffff */
[----:B------:R-:W-:Y:S05]  /*332c0*/  BRA `(.L_x_3367) ;  /* 0xffffff8000f07947 */ /* 0x000fea000383ffff */
.L_x_3188:
        /* <DEDUP_REMOVED lines=11> */
.L_x_3369:
[----:B------:R-:W-:Y:S05]  /*33380*/  BSYNC B0 ;  /* 0x0000000000007941 */ /* 0x000fea0003800000 */
.L_x_3368:
[----:B------:R-:W-:Y:S05]  /*33390*/  BRA `(.L_x_3370) ;  /* 0xffffff90000c7947 */ /* 0x000fea000383ffff */
.L_x_3190:
[----:B------:R-:W-:Y:S01]  /*333a0*/  BSSY B0, `(.L_x_3371) ;  /* 0x0000006000007945 */ /* 0x000fe20003800000 */
[----:B------:R-:W-:-:S07]  /*333b0*/  IMAD.MOV.U32 R15, RZ, RZ, -0x1 ;  /* 0xffffffffff0f7424 */ /* 0x000fce00078e00ff */
[----:B01----:R-:W-:Y:S05]  /*333c0*/  WARPSYNC.COLLECTIVE R15, `(.L_x_3372) ;  /* 0x000000000f0c7348 */ /* 0x003fea0003c00000 */
[----:B------:R-:W-:Y:S02]  /*333d0*/  ELECT P6, UR62, PT ;  /* 0x00000000003e782f */ /* 0x000fe400038c0000 */
[----:B------:R-:W-:Y:S01]  /*333e0*/  MOV R14, UR62 ;  /* 0x0000003e000e7c02 */ /* 0x000fe20008000f00 */
[----:B01----:R-:W-:Y:S10]  /*333f0*/  ENDCOLLECTIVE ;  /* 0x000000000000791b */ /* 0x003ff40003800000 */
.L_x_3372:
[----:B------:R-:W-:Y:S05]  /*33400*/  BSYNC B0 ;  /* 0x0000000000007941 */ /* 0x000fea0003800000 */
.L_x_3371:
[----:B------:R-:W-:Y:S05]  /*33410*/  BRA `(.L_x_3373) ;  /* 0xffffff90001c7947 */ /* 0x000fea000383ffff */
.L_x_3192:
[----:B-1----:R1:W2:Y:S02]  /*33420*/  SYNCS.PHASECHK.TRANS64.TRYWAIT P0, [R0+URZ+0x38840], R2 ;  /* 0x03884002000075a7 */ /* 0x0022a4000800017f */
[----:B--2---:R-:W-:Y:S05]  /*33430*/  @!P0 NANOSLEEP.SYNCS 0x989680 ;  /* 0x009896800000895d */ /* 0x004fea0003900000 */
[----:B------:R-:W2:Y:S02]  /*33440*/  @!P0 SYNCS.PHASECHK.TRANS64 P0, [R0+URZ+0x38840], R2 ;  /* 0x03884002000085a7 */ /* 0x000ea4000800007f */
[----:B--2---:R-:W-:Y:S05]  /*33450*/  @!P0 BRA `(.L_x_3192) ;  /* 0xfffffffc00f08947 */ /* 0x004fea000383ffff */
[----:B------:R-:W-:Y:S05]  /*33460*/  BRA `(.L_x_3374) ;  /* 0xffffff90008c7947 */ /* 0x000fea000383ffff */
.L_x_3196:
        /* <DEDUP_REMOVED lines=8> */
.L_x_3375:
[----:B------:R-:W-:Y:S02]  /*334f0*/  IMAD.MOV.U32 R13, RZ, RZ, R3 ;  /* 0x000000ffff0d7224 */ /* 0x000fe400078e0003 */
[----:B------:R-:W-:-:S07]  /*33500*/  IMAD.MOV.U32 R4, RZ, RZ, R14 ;  /* 0x000000ffff047224 */ /* 0x000fce00078e000e */
[----:B------:R-:W-:Y:S05]  /*33510*/  WARPSYNC.COLLECTIVE R15, `(.L_x_3376) ;  /* 0x000000000f087348 */ /* 0x000fea0003c00000 */
[----:B------:R0:W1:Y:S02]  /*33520*/  SHFL.IDX P6, R14, R13, R12, R11 ;  /* 0x0000000c0d0e7389 */ /* 0x00006400000c000b */
[----:B01----:R-:W-:Y:S01]  /*33530*/  ENDCOLLECTIVE ;  /* 0x000000000000791b */ /* 0x003fe20003800000 */
.L_x_3376:
[----:B------:R-:W-:Y:S02]  /*33540*/  IMAD R17, R17, 0x80, R10 ;  /* 0x0000008011117824 */ /* 0x000fe400078e020a */
        /* <DEDUP_REMOVED lines=24> */
.L_x_3377:
[----:B------:R-:W-:Y:S02]  /*336d0*/  IMAD.MOV.U32 R13, RZ, RZ, R3 ;  /* 0x000000ffff0d7224 */ /* 0x000fe400078e0003 */
[----:B------:R-:W-:-:S07]  /*336e0*/  IMAD.MOV.U32 R6, RZ, RZ, R14 ;  /* 0x000000ffff067224 */ /* 0x000fce00078e000e */
[----:B------:R-:W-:Y:S05]  /*336f0*/  WARPSYNC.COLLECTIVE R15, `(.L_x_3378) ;  /* 0x000000000f087348 */ /* 0x000fea0003c00000 */
[----:B------:R0:W1:Y:S02]  /*33700*/  SHFL.IDX P6, R14, R13, R12, R11 ;  /* 0x0000000c0d0e7389 */ /* 0x00006400000c000b */
[----:B01----:R-:W-:Y:S01]  /*33710*/  ENDCOLLECTIVE ;  /* 0x000000000000791b */ /* 0x003fe20003800000 */
.L_x_3378:
        /* <DEDUP_REMOVED lines=19> */
.L_x_3379:
[----:B------:R-:W-:-:S05]  /*33850*/  VIADD R4, R17, 0x20 ;  /* 0x0000002011047836 */ /* 0x000fca0000000000 */
[----:B------:R-:W-:Y:S01]  /*33860*/  ISETP.GE.AND P2, PT, R4, R0, PT ;  /* 0x000000000400720c */ /* 0x000fe20003f46270 */
[----:B------:R-:W-:Y:S02]  /*33870*/  IMAD.MOV.U32 R13, RZ, RZ, R3 ;  /* 0x000000ffff0d7224 */ /* 0x000fe400078e0003 */
[----:B------:R-:W-:-:S10]  /*33880*/  IMAD.MOV.U32 R6, RZ, RZ, R14 ;  /* 0x000000ffff067224 */ /* 0x000fd400078e000e */
[----:B------:R-:W-:Y:S05]  /*33890*/  WARPSYNC.COLLECTIVE R15, `(.L_x_3380) ;  /* 0x000000000f087348 */ /* 0x000fea0003c00000 */
[----:B------:R0:W1:Y:S02]  /*338a0*/  SHFL.IDX P6, R14, R13, R12, R11 ;  /* 0x0000000c0d0e7389 */ /* 0x00006400000c000b */
[----:B01----:R-:W-:Y:S01]  /*338b0*/  ENDCOLLECTIVE ;  /* 0x000000000000791b */ /* 0x003fe20003800000 */
.L_x_3380:
        /* <DEDUP_REMOVED lines=19> */
.L_x_3381:
[----:B------:R-:W-:-:S05]  /*339f0*/  VIADD R4, R17, 0x30 ;  /* 0x0000003011047836 */ /* 0x000fca0000000000 */
[----:B------:R-:W-:Y:S01]  /*33a00*/  ISETP.GE.AND P2, PT, R4, R0, PT ;  /* 0x000000000400720c */ /* 0x000fe20003f46270 */
[----:B------:R-:W-:Y:S02]  /*33a10*/  IMAD.MOV.U32 R13, RZ, RZ, R3 ;  /* 0x000000ffff0d7224 */ /* 0x000fe400078e0003 */
[----:B------:R-:W-:-:S10]  /*33a20*/  IMAD.MOV.U32 R6, RZ, RZ, R14 ;  /* 0x000000ffff067224 */ /* 0x000fd400078e000e */
[----:B------:R-:W-:Y:S05]  /*33a30*/  WARPSYNC.COLLECTIVE R15, `(.L_x_3382) ;  /* 0x000000000f087348 */ /* 0x000fea0003c00000 */
[----:B------:R0:W1:Y:S02]  /*33a40*/  SHFL.IDX P6, R14, R13, R12, R11 ;  /* 0x0000000c0d0e7389 */ /* 0x00006400000c000b */
[----:B01----:R-:W-:Y:S01]  /*33a50*/  ENDCOLLECTIVE ;  /* 0x000000000000791b */ /* 0x003fe20003800000 */
.L_x_3382:
        /* <DEDUP_REMOVED lines=19> */
.L_x_3383:
[----:B------:R-:W-:-:S05]  /*33b90*/  VIADD R4, R17, 0x40 ;  /* 0x0000004011047836 */ /* 0x000fca0000000000 */
[----:B------:R-:W-:Y:S01]  /*33ba0*/  ISETP.GE.AND P2, PT, R4, R0, PT ;  /* 0x000000000400720c */ /* 0x000fe20003f46270 */
[----:B------:R-:W-:Y:S02]  /*33bb0*/  IMAD.MOV.U32 R13, RZ, RZ, R3 ;  /* 0x000000ffff0d7224 */ /* 0x000fe400078e0003 */
[----:B------:R-:W-:-:S10]  /*33bc0*/  IMAD.MOV.U32 R6, RZ, RZ, R14 ;  /* 0x000000ffff067224 */ /* 0x000fd400078e000e */
[----:B------:R-:W-:Y:S05]  /*33bd0*/  WARPSYNC.COLLECTIVE R15, `(.L_x_3384) ;  /* 0x000000000f087348 */ /* 0x000fea0003c00000 */
[----:B------:R0:W1:Y:S02]  /*33be0*/  SHFL.IDX P6, R14, R13, R12, R11 ;  /* 0x0000000c0d0e7389 */ /* 0x00006400000c000b */
[----:B01----:R-:W-:Y:S01]  /*33bf0*/  ENDCOLLECTIVE ;  /* 0x000000000000791b */ /* 0x003fe20003800000 */
.L_x_3384:
        /* <DEDUP_REMOVED lines=19> */
.L_x_3385:
[----:B------:R-:W-:-:S05]  /*33d30*/  VIADD R4, R17, 0x50 ;  /* 0x0000005011047836 */ /* 0x000fca0000000000 */
[----:B------:R-:W-:Y:S01]  /*33d40*/  ISETP.GE.AND P2, PT, R4, R0, PT ;  /* 0x000000000400720c */ /* 0x000fe20003f46270 */
[----:B------:R-:W-:Y:S02]  /*33d50*/  IMAD.MOV.U32 R13, RZ, RZ, R3 ;  /* 0x000000ffff0d7224 */ /* 0x000fe400078e0003 */
[----:B------:R-:W-:-:S10]  /*33d60*/  IMAD.MOV.U32 R6, RZ, RZ, R14 ;  /* 0x000000ffff067224 */ /* 0x000fd400078e000e */
[----:B------:R-:W-:Y:S05]  /*33d70*/  WARPSYNC.COLLECTIVE R15, `(.L_x_3386) ;  /* 0x000000000f087348 */ /* 0x000fea0003c00000 */
[----:B------:R0:W1:Y:S02]  /*33d80*/  SHFL.IDX P6, R14, R13, R12, R11 ;  /* 0x0000000c0d0e7389 */ /* 0x00006400000c000b */
[----:B01----:R-:W-:Y:S01]  /*33d90*/  ENDCOLLECTIVE ;  /* 0x000000000000791b */ /* 0x003fe20003800000 */
.L_x_3386:
        /* <DEDUP_REMOVED lines=19> */
.L_x_3387:
[----:B------:R-:W-:-:S05]  /*33ed0*/  VIADD R4, R17, 0x60 ;  /* 0x0000006011047836 */ /* 0x000fca0000000000 */
[----:B------:R-:W-:Y:S01]  /*33ee0*/  ISETP.GE.AND P2, PT, R4, R0, PT ;  /* 0x000000000400720c */ /* 0x000fe20003f46270 */
[----:B------:R-:W-:Y:S02]  /*33ef0*/  IMAD.MOV.U32 R13, RZ, RZ, R3 ;  /* 0x000000ffff0d7224 */ /* 0x000fe400078e0003 */
[----:B------:R-:W-:-:S10]  /*33f00*/  IMAD.MOV.U32 R6, RZ, RZ, R14 ;  /* 0x000000ffff067224 */ /* 0x000fd400078e000e */
[----:B------:R-:W-:Y:S05]  /*33f10*/  WARPSYNC.COLLECTIVE R15, `(.L_x_3388) ;  /* 0x000000000f087348 */ /* 0x000fea0003c00000 */
[----:B------:R0:W1:Y:S02]  /*33f20*/  SHFL.IDX P6, R14, R13, R12, R11 ;  /* 0x0000000c0d0e7389 */ /* 0x00006400000c000b */
[----:B01----:R-:W-:Y:S01]  /*33f30*/  ENDCOLLECTIVE ;  /* 0x000000000000791b */ /* 0x003fe20003800000 */
.L_x_3388:
        /* <DEDUP_REMOVED lines=19> */
.L_x_3389:
[----:B------:R-:W-:Y:S02]  /*34070*/  IMAD.MOV.U32 R13, RZ, RZ, R3 ;  /* 0x000000ffff0d7224 */ /* 0x000fe400078e0003 */
[----:B------:R-:W-:-:S07]  /*34080*/  IMAD.MOV.U32 R6, RZ, RZ, R14 ;  /* 0x000000ffff067224 */ /* 0x000fce00078e000e */
[----:B------:R-:W-:Y:S05]  /*34090*/  WARPSYNC.COLLECTIVE R15, `(.L_x_3390) ;  /* 0x000000000f087348 */ /* 0x000fea0003c00000 */
[----:B------:R0:W1:Y:S02]  /*340a0*/  SHFL.IDX P6, R14, R13, R12, R11 ;  /* 0x0000000c0d0e7389 */ /* 0x00006400000c000b */
[----:B01----:R-:W-:Y:S01]  /*340b0*/  ENDCOLLECTIVE ;  /* 0x000000000000791b */ /* 0x003fe20003800000 */
.L_x_3390:
[----:B------:R-:W-:Y:S01]  /*340c0*/  IMAD.MOV.U32 R3, RZ, RZ, R14 ;  /* 0x000000ffff037224 */ /* 0x000fe200078e000e */
[----:B------:R-:W-:Y:S06]  /*340d0*/  BRA `(.L_x_3391) ;  /* 0xffffff9400787947 */ /* 0x000fec000383ffff */
.L_x_3201:
[----:B0-----:R-:W3:Y:S02]  /*340e0*/  LDL R2, [R1+0x4] ;  /* 0x0000040001027983 */ /* 0x001ee40000100800 */
[----:B---3--:R0:W1:Y:S02]  /*340f0*/  SYNCS.PHASECHK.TRANS64.TRYWAIT P0, [R2+URZ+0x38820], R0 ;  /* 0x03882000020075a7 */ /* 0x008064000800017f */
[----:B-1----:R-:W-:Y:S05]  /*34100*/  @!P0 NANOSLEEP.SYNCS 0x989680 ;  /* 0x009896800000895d */ /* 0x002fea0003900000 */
[----:B------:R-:W1:Y:S02]  /*34110*/  @!P0 SYNCS.PHASECHK.TRANS64 P0, [R2+URZ+0x38820], R0 ;  /* 0x03882000020085a7 */ /* 0x000e64000800007f */
[----:B-1----:R-:W-:Y:S05]  /*34120*/  @!P0 BRA `(.L_x_3201) ;  /* 0xfffffffc00ec8947 */ /* 0x002fea000383ffff */
[----:B------:R-:W-:Y:S05]  /*34130*/  BRA `(.L_x_3392) ;  /* 0xffffff9400f87947 */ /* 0x000fea000383ffff */
.L_x_3210:
[----:B-1----:R1:W2:Y:S02]  /*34140*/  SYNCS.PHASECHK.TRANS64.TRYWAIT P0, [R3+URZ+0x38840], R0 ;  /* 0x03884000030075a7 */ /* 0x0022a4000800017f */
[----:B--2---:R-:W-:Y:S05]  /*34150*/  @!P0 NANOSLEEP.SYNCS 0x989680 ;  /* 0x009896800000895d */ /* 0x004fea0003900000 */
[----:B------:R-:W2:Y:S02]  /*34160*/  @!P0 SYNCS.PHASECHK.TRANS64 P0, [R3+URZ+0x38840], R0 ;  /* 0x03884000030085a7 */ /* 0x000ea4000800007f */
[----:B--2---:R-:W-:Y:S05]  /*34170*/  @!P0 BRA `(.L_x_3210) ;  /* 0xfffffffc00f08947 */ /* 0x004fea000383ffff */
[----:B------:R-:W-:Y:S05]  /*34180*/  BRA `(.L_x_3393) ;  /* 0xffffff9800c07947 */ /* 0x000fea000383ffff */
.L_x_3218:
[----:B0-----:R0:W1:Y:S02]  /*34190*/  SYNCS.PHASECHK.TRANS64.TRYWAIT P0, [R0+URZ+0x38860], R3 ;  /* 0x03886003000075a7 */ /* 0x001064000800017f */
[----:B-1----:R-:W-:Y:S05]  /*341a0*/  @!P0 NANOSLEEP.SYNCS 0x989680 ;  /* 0x009896800000895d */ /* 0x002fea0003900000 */
[----:B------:R-:W1:Y:S02]  /*341b0*/  @!P0 SYNCS.PHASECHK.TRANS64 P0, [R0+URZ+0x38860], R3 ;  /* 0x03886003000085a7 */ /* 0x000e64000800007f */
[----:B-1----:R-:W-:Y:S05]  /*341c0*/  @!P0 BRA `(.L_x_3218) ;  /* 0xfffffffc00f08947 */ /* 0x002fea000383ffff */
[----:B------:R-:W-:Y:S05]  /*341d0*/  BRA `(.L_x_3394) ;  /* 0xffffffa0001c7947 */ /* 0x000fea000383ffff */
.L_x_3230:
[----:B--2---:R2:W3:Y:S02]  /*341e0*/  SYNCS.PHASECHK.TRANS64.TRYWAIT P0, [R3+URZ+0x38840], R2 ;  /* 0x03884002030075a7 */ /* 0x0044e4000800017f */
[----:B---3--:R-:W-:Y:S05]  /*341f0*/  @!P0 NANOSLEEP.SYNCS 0x989680 ;  /* 0x009896800000895d */ /* 0x008fea0003900000 */
[----:B------:R-:W3:Y:S02]  /*34200*/  @!P0 SYNCS.PHASECHK.TRANS64 P0, [R3+URZ+0x38840], R2 ;  /* 0x03884002030085a7 */ /* 0x000ee4000800007f */
[----:B---3--:R-:W-:Y:S05]  /*34210*/  @!P0 BRA `(.L_x_3230) ;  /* 0xfffffffc00f08947 */ /* 0x008fea000383ffff */
[----:B------:R-:W-:Y:S05]  /*34220*/  BRA `(.L_x_3395) ;  /* 0xffffffa800487947 */ /* 0x000fea000383ffff */
.L_x_3238:
[----:B0-----:R0:W2:Y:S02]  /*34230*/  SYNCS.PHASECHK.TRANS64.TRYWAIT P0, [R2+URZ+0x38860], R3 ;  /* 0x03886003020075a7 */ /* 0x0010a4000800017f */
[----:B--2---:R-:W-:Y:S05]  /*34240*/  @!P0 NANOSLEEP.SYNCS 0x989680 ;  /* 0x009896800000895d */ /* 0x004fea0003900000 */
[----:B------:R-:W2:Y:S02]  /*34250*/  @!P0 SYNCS.PHASECHK.TRANS64 P0, [R2+URZ+0x38860], R3 ;  /* 0x03886003020085a7 */ /* 0x000ea4000800007f */
[----:B--2---:R-:W-:Y:S05]  /*34260*/  @!P0 BRA `(.L_x_3238) ;  /* 0xfffffffc00f08947 */ /* 0x004fea000383ffff */
[----:B------:R-:W-:Y:S05]  /*34270*/  BRA `(.L_x_3396) ;  /* 0xffffffac00a47947 */ /* 0x000fea000383ffff */
.L_x_3250:
[----:B---3--:R3:W4:Y:S02]  /*34280*/  SYNCS.PHASECHK.TRANS64.TRYWAIT P0, [R3+URZ+0x38840], R2 ;  /* 0x03884002030075a7 */ /* 0x008724000800017f */
[----:B----4-:R-:W-:Y:S05]  /*34290*/  @!P0 NANOSLEEP.SYNCS 0x989680 ;  /* 0x009896800000895d */ /* 0x010fea0003900000 */
[----:B------:R-:W4:Y:S02]  /*342a0*/  @!P0 SYNCS.PHASECHK.TRANS64 P0, [R3+URZ+0x38840], R2 ;  /* 0x03884002030085a7 */ /* 0x000f24000800007f */
[----:B----4-:R-:W-:Y:S05]  /*342b0*/  @!P0 BRA `(.L_x_3250) ;  /* 0xfffffffc00f08947 */ /* 0x010fea000383ffff */
[----:B------:R-:W-:Y:S05]  /*342c0*/  BRA `(.L_x_3397) ;  /* 0xffffffb400ac7947 */ /* 0x000fea000383ffff */
.L_x_3258:
[----:B0-----:R0:W2:Y:S02]  /*342d0*/  SYNCS.PHASECHK.TRANS64.TRYWAIT P0, [R2+URZ+0x38860], R5 ;  /* 0x03886005020075a7 */ /* 0x0010a4000800017f */
[----:B--2---:R-:W-:Y:S05]  /*342e0*/  @!P0 NANOSLEEP.SYNCS 0x989680 ;  /* 0x009896800000895d */ /* 0x004fea0003900000 */
[----:B------:R-:W2:Y:S02]  /*342f0*/  @!P0 SYNCS.PHASECHK.TRANS64 P0, [R2+URZ+0x38860], R5 ;  /* 0x03886005020085a7 */ /* 0x000ea4000800007f */
[----:B--2---:R-:W-:Y:S05]  /*34300*/  @!P0 BRA `(.L_x_3258) ;  /* 0xfffffffc00f08947 */ /* 0x004fea000383ffff */
[----:B------:R-:W-:Y:S05]  /*34310*/  BRA `(.L_x_3398) ;  /* 0xffffffbc00047947 */ /* 0x000fea000383ffff */
.L_x_3272:
[----:B--2---:R2:W4:Y:S02]  /*34320*/  SYNCS.PHASECHK.TRANS64.TRYWAIT P0, [R0+URZ+0x38860], R2 ;  /* 0x03886002000075a7 */ /* 0x004524000800017f */
[----:B----4-:R-:W-:Y:S05]  /*34330*/  @!P0 NANOSLEEP.SYNCS 0x989680 ;  /* 0x009896800000895d */ /* 0x010fea0003900000 */
[----:B------:R-:W4:Y:S02]  /*34340*/  @!P0 SYNCS.PHASECHK.TRANS64 P0, [R0+URZ+0x38860], R2 ;  /* 0x03886002000085a7 */ /* 0x000f24000800007f */
[----:B----4-:R-:W-:Y:S05]  /*34350*/  @!P0 BRA `(.L_x_3272) ;  /* 0xfffffffc00f08947 */ /* 0x010fea000383ffff */
[----:B------:R-:W-:Y:S05]  /*34360*/  BRA `(.L_x_3399) ;  /* 0xffffffc000ec7947 */ /* 0x000fea000383ffff */
.L_x_3282:
[----:B------:R-:W-:Y:S01]  /*34370*/  BSSY B0, `(.L_x_3400) ;  /* 0x0000008000007945 */ /* 0x000fe20003800000 */
[----:B0-----:R-:W-:Y:S02]  /*34380*/  IMAD.MOV.U32 R13, RZ, RZ, R16 ;  /* 0x000000ffff0d7224 */ /* 0x001fe400078e0010 */
[----:B------:R-:W-:Y:S02]  /*34390*/  IMAD.MOV.U32 R12, RZ, RZ, RZ ;  /* 0x000000ffff0c7224 */ /* 0x000fe400078e00ff */
[----:B------:R-:W-:Y:S02]  /*343a0*/  IMAD.MOV.U32 R11, RZ, RZ, 0x1f ;  /* 0x0000001fff0b7424 */ /* 0x000fe400078e00ff */
[----:B------:R-:W-:-:S07]  /*343b0*/  IMAD.MOV.U32 R15, RZ, RZ, -0x1 ;  /* 0xffffffffff0f7424 */ /* 0x000fce00078e00ff */
[----:B-12--5:R-:W-:Y:S05]  /*343c0*/  WARPSYNC.COLLECTIVE R15, `(.L_x_3401) ;  /* 0x000000000f087348 */ /* 0x026fea0003c00000 */
[----:B------:R0:W3:Y:S02]  /*343d0*/  SHFL.IDX P6, R14, R13, R12, R11 ;  /* 0x0000000c0d0e7389 */ /* 0x0000e400000c000b */
[----:B0123-5:R-:W-:Y:S01]  /*343e0*/  ENDCOLLECTIVE ;  /* 0x000000000000791b */ /* 0x02ffe20003800000 */
.L_x_3401:
[----:B------:R-:W-:Y:S05]  /*343f0*/  BSYNC B0 ;  /* 0x0000000000007941 */ /* 0x000fea0003800000 */
.L_x_3400:
        /* <DEDUP_REMOVED lines=10> */
.L_x_3402:
        /* <DEDUP_REMOVED lines=17> */
.L_x_3403:
        /* <DEDUP_REMOVED lines=9> */
.L_x_3404:
        /* <DEDUP_REMOVED lines=8> */
.L_x_3405:
        /* <DEDUP_REMOVED lines=8> */
.L_x_3406:
        /* <DEDUP_REMOVED lines=8> */
.L_x_3407:
        /* <DEDUP_REMOVED lines=9> */
.L_x_3408:
[----:B------:R-:W-:Y:S01]  /*34850*/  IMAD.MOV.U32 R16, RZ, RZ, R14 ;  /* 0x000000ffff107224 */ /* 0x000fe200078e000e */
[----:B------:R-:W-:Y:S06]  /*34860*/  BRA `(.L_x_3409) ;  /* 0xffffffc800047947 */ /* 0x000fec000383ffff */
.L_x_3287:
[----:B------:R-:W-:Y:S01]  /*34870*/  BSSY B0, `(.L_x_3410) ;  /* 0x0000008000007945 */ /* 0x000fe20003800000 */
[----:B0----5:R-:W-:Y:S02]  /*34880*/  IMAD.MOV.U32 R13, RZ, RZ, R3 ;  /* 0x000000ffff0d7224 */ /* 0x021fe400078e0003 */
[----:B------:R-:W-:Y:S02]  /*34890*/  IMAD.MOV.U32 R12, RZ, RZ, 0x1 ;  /* 0x00000001ff0c7424 */ /* 0x000fe400078e00ff */
[----:B------:R-:W-:Y:S02]  /*348a0*/  IMAD.MOV.U32 R11, RZ, RZ, RZ ;  /* 0x000000ffff0b7224 */ /* 0x000fe400078e00ff */
[----:B------:R-:W-:-:S07]  /*348b0*/  IMAD.MOV.U32 R15, RZ, RZ, -0x1 ;  /* 0xffffffffff0f7424 */ /* 0x000fce00078e00ff */
[----:B-12---:R-:W-:Y:S05]  /*348c0*/  WARPSYNC.COLLECTIVE R15, `(.L_x_3411) ;  /* 0x000000000f087348 */ /* 0x006fea0003c00000 */
[----:B------:R0:W3:Y:S02]  /*348d0*/  SHFL.UP P6, R14, R13, R12, R11 ;  /* 0x0400000c0d0e7389 */ /* 0x0000e400000c000b */
[----:B0123--:R-:W-:Y:S01]  /*348e0*/  ENDCOLLECTIVE ;  /* 0x000000000000791b */ /* 0x00ffe20003800000 */
.L_x_3411:
[----:B------:R-:W-:Y:S05]  /*348f0*/  BSYNC B0 ;  /* 0x0000000000007941 */ /* 0x000fea0003800000 */
.L_x_3410:
        /* <DEDUP_REMOVED lines=12> */
.L_x_3412:
        /* <DEDUP_REMOVED lines=8> */
.L_x_3413:
        /* <DEDUP_REMOVED lines=8> */
.L_x_3414:
        /* <DEDUP_REMOVED lines=8> */
.L_x_3415:
        /* <DEDUP_REMOVED lines=9> */
.L_x_3416:
[----:B------:R-:W-:Y:S01]  /*34bd0*/  IMAD.MOV.U32 R16, RZ, RZ, R14 ;  /* 0x000000ffff107224 */ /* 0x000fe200078e000e */
[----:B------:R-:W-:Y:S06]  /*34be0*/  BRA `(.L_x_3417) ;  /* 0xffffffc400c87947 */ /* 0x000fec000383ffff */
.L_x_3289:
[----:B------:R-:W-:Y:S01]  /*34bf0*/  BSSY B0, `(.L_x_3418) ;  /* 0x0000006000007945 */ /* 0x000fe20003800000 */
[----:B------:R-:W-:Y:S01]  /*34c00*/  PLOP3.LUT P6, PT, P6, PT, PT, 0x8, 0x0 ;  /* 0x000000000000781c */ /* 0x000fe200037ce170 */
[----:B------:R-:W-:-:S12]  /*34c10*/  IMAD.MOV.U32 R15, RZ, RZ, -0x1 ;  /* 0xffffffffff0f7424 */ /* 0x000fd800078e00ff */
[----:B012--5:R-:W-:Y:S05]  /*34c20*/  WARPSYNC.COLLECTIVE R15, `(.L_x_3419) ;  /* 0x000000000f087348 */ /* 0x027fea0003c00000 */
[----:B------:R-:W-:Y:S01]  /*34c30*/  VOTE.ANY R14, PT, P6 ;  /* 0x00000000000e7806 */ /* 0x000fe200030e0100 */
[----:B012--5:R-:W-:Y:S06]  /*34c40*/  ENDCOLLECTIVE ;  /* 0x000000000000791b */ /* 0x027fec0003800000 */
.L_x_3419:
[----:B------:R-:W-:Y:S05]  /*34c50*/  BSYNC B0 ;  /* 0x0000000000007941 */ /* 0x000fea0003800000 */
.L_x_3418:
        /* <DEDUP_REMOVED lines=9> */
.L_x_3420:
[----:B------:R-:W-:Y:S01]  /*34cf0*/  IMAD.MOV.U32 R17, RZ, RZ, R14 ;  /* 0x000000ffff117224 */ /* 0x000fe200078e000e */
[----:B------:R-:W-:Y:S06]  /*34d00*/  BRA `(.L_x_3421) ;  /* 0xffffffc400b87947 */ /* 0x000fec000383ffff */
.L_x_3291:
[----:B------:R-:W-:Y:S01]  /*34d10*/  BSSY B0, `(.L_x_3422) ;  /* 0x0000007000007945 */ /* 0x000fe20003800000 */
[----:B0-----:R-:W-:Y:S02]  /*34d20*/  IMAD.MOV.U32 R13, RZ, RZ, R2 ;  /* 0x000000ffff0d7224 */ /* 0x001fe400078e0002 */
[----:B------:R-:W-:Y:S02]  /*34d30*/  IMAD.MOV.U32 R11, RZ, RZ, 0x1f ;  /* 0x0000001fff0b7424 */ /* 0x000fe400078e00ff */
[----:B------:R-:W-:-:S07]  /*34d40*/  IMAD.MOV.U32 R15, RZ, RZ, -0x1 ;  /* 0xffffffffff0f7424 */ /* 0x000fce00078e00ff */
[----:B-12345:R-:W-:Y:S05]  /*34d50*/  WARPSYNC.COLLECTIVE R15, `(.L_x_3423) ;  /* 0x000000000f087348 */ /* 0x03efea0003c00000 */
[----:B------:R0:W0:Y:S02]  /*34d60*/  SHFL.IDX P6, R14, R13, R12, R11 ;  /* 0x0000000c0d0e7389 */ /* 0x00002400000c000b */
[----:B012345:R-:W-:Y:S01]  /*34d70*/  ENDCOLLECTIVE ;  /* 0x000000000000791b */ /* 0x03ffe20003800000 */
.L_x_3423:
[----:B------:R-:W-:Y:S05]  /*34d80*/  BSYNC B0 ;  /* 0x0000000000007941 */ /* 0x000fea0003800000 */
.L_x_3422:
[----:B------:R-:W-:Y:S01]  /*34d90*/  IMAD.MOV.U32 R2, RZ, RZ, R14 ;  /* 0x000000ffff027224 */ /* 0x000fe200078e000e */
[----:B------:R-:W-:Y:S06]  /*34da0*/  BRA `(.L_x_3424) ;  /* 0xffffffc400ac7947 */ /* 0x000fec000383ffff */
.L_x_3295:
[----:B0-----:R0:W2:Y:S02]  /*34db0*/  SYNCS.PHASECHK.TRANS64.TRYWAIT P0, [R0+URZ+0x38820], R3 ;  /* 0x03882003000075a7 */ /* 0x0010a4000800017f */
[----:B--2---:R-:W-:Y:S05]  /*34dc0*/  @!P0 NANOSLEEP.SYNCS 0x989680 ;  /* 0x009896800000895d */ /* 0x004fea0003900000 */
[----:B------:R-:W2:Y:S02]  /*34dd0*/  @!P0 SYNCS.PHASECHK.TRANS64 P0, [R0+URZ+0x38820], R3 ;  /* 0x03882003000085a7 */ /* 0x000ea4000800007f */
[----:B--2---:R-:W-:Y:S05]  /*34de0*/  @!P0 BRA `(.L_x_3295) ;  /* 0xfffffffc00f08947 */ /* 0x004fea000383ffff */
[----:B------:R-:W-:Y:S05]  /*34df0*/  BRA `(.L_x_3425) ;  /* 0xffffffcc00347947 */ /* 0x000fea000383ffff */
.L_x_3296:
[----:B------:R-:W2:Y:S01]  /*34e00*/  S2R R2, SR_TID.X ;  /* 0x0000000000027919 */ /* 0x000ea20000002100 */
[----:B------:R-:W-:Y:S01]  /*34e10*/  BSSY B0, `(.L_x_3426) ;  /* 0x000000a000007945 */ /* 0x000fe20003800000 */
[----:B------:R-:W-:Y:S02]  /*34e20*/  IMAD.MOV.U32 R12, RZ, RZ, RZ ;  /* 0x000000ffff0c7224 */ /* 0x000fe400078e00ff */
[----:B------:R-:W-:Y:S02]  /*34e30*/  IMAD.MOV.U32 R11, RZ, RZ, 0x1f ;  /* 0x0000001fff0b7424 */ /* 0x000fe400078e00ff */
[----:B------:R-:W-:Y:S01]  /*34e40*/  IMAD.MOV.U32 R15, RZ, RZ, -0x1 ;  /* 0xffffffffff0f7424 */ /* 0x000fe200078e00ff */
[----:B--2---:R-:W-:-:S04]  /*34e50*/  SHF.R.U32.HI R2, RZ, 0x5, R2 ;  /* 0x00000005ff027819 */ /* 0x004fc80000011602 */
[----:B------:R-:W-:-:S05]  /*34e60*/  LOP3.LUT R2, R2, 0x3, RZ, 0xc0, !PT ;  /* 0x0000000302027812 */ /* 0x000fca00078ec0ff */
[----:B------:R-:W-:-:S07]  /*34e70*/  IMAD.MOV.U32 R13, RZ, RZ, R2 ;  /* 0x000000ffff0d7224 */ /* 0x000fce00078e0002 */
[----:B01---5:R-:W-:Y:S05]  /*34e80*/  WARPSYNC.COLLECTIVE R15, `(.L_x_3427) ;  /* 0x000000000f087348 */ /* 0x023fea0003c00000 */
[----:B------:R2:W3:Y:S02]  /*34e90*/  SHFL.IDX P6, R14, R13, R12, R11 ;  /* 0x0000000c0d0e7389 */ /* 0x0004e400000c000b */
[----:B0123-5:R-:W-:Y:S01]  /*34ea0*/  ENDCOLLECTIVE ;  /* 0x000000000000791b */ /* 0x02ffe20003800000 */
.L_x_3427:
[----:B------:R-:W-:Y:S05]  /*34eb0*/  BSYNC B0 ;  /* 0x0000000000007941 */ /* 0x000fea0003800000 */
.L_x_3426:
[----:B------:R-:W-:Y:S05]  /*34ec0*/  BRA `(.L_x_3428) ;  /* 0xffffffcc001c7947 */ /* 0x000fea000383ffff */
.L_x_3297:
[----:B------:R-:W-:Y:S01]  /*34ed0*/  BSSY B0, `(.L_x_3429) ;  /* 0x0000006000007945 */ /* 0x000fe20003800000 */
[----:B------:R-:W-:-:S07]  /*34ee0*/  IMAD.MOV.U32 R15, RZ, RZ, -0x1 ;  /* 0xffffffffff0f7424 */ /* 0x000fce00078e00ff */
[----:B012--5:R-:W-:Y:S05]  /*34ef0*/  WARPSYNC.COLLECTIVE R15, `(.L_x_3430) ;  /* 0x000000000f0c7348 */ /* 0x027fea0003c00000 */
[----:B------:R-:W-:Y:S02]  /*34f00*/  ELECT P6, UR62, PT ;  /* 0x00000000003e782f */ /* 0x000fe400038c0000 */
[----:B------:R-:W-:Y:S01]  /*34f10*/  MOV R14, UR62 ;  /* 0x0000003e000e7c02 */ /* 0x000fe20008000f00 */
[----:B012--5:R-:W-:Y:S10]  /*34f20*/  ENDCOLLECTIVE ;  /* 0x000000000000791b */ /* 0x027ff40003800000 */
.L_x_3430:
[----:B------:R-:W-:Y:S05]  /*34f30*/  BSYNC B0 ;  /* 0x0000000000007941 */ /* 0x000fea0003800000 */
.L_x_3429:
[----:B------:R-:W-:Y:S05]  /*34f40*/  BRA `(.L_x_3431) ;  /* 0xffffffcc00107947 */ /* 0x000fea000383ffff */
.L_x_3299:
[----:B0-----:R0:W2:Y:S02]  /*34f50*/  SYNCS.PHASECHK.TRANS64.TRYWAIT P0, [R6+URZ], R5 ;  /* 0x00000005060075a7 */ /* 0x0010a4000800017f */
[----:B--2---:R-:W-:Y:S05]  /*34f60*/  @!P0 NANOSLEEP.SYNCS 0x989680 ;  /* 0x009896800000895d */ /* 0x004fea0003900000 */
[----:B------:R-:W2:Y:S02]  /*34f70*/  @!P0 SYNCS.PHASECHK.TRANS64 P0, [R6+URZ], R5 ;  /* 0x00000005060085a7 */ /* 0x000ea4000800007f */
[----:B--2---:R-:W-:Y:S05]  /*34f80*/  @!P0 BRA `(.L_x_3299) ;  /* 0xfffffffc00f08947 */ /* 0x004fea000383ffff */
[----:B------:R-:W-:Y:S05]  /*34f90*/  BRA `(.L_x_3432) ;  /* 0xffffffcc00547947 */ /* 0x000fea000383ffff */
.L_x_3300:
[----:B--2---:R2:W3:Y:S02]  /*34fa0*/  SYNCS.PHASECHK.TRANS64.TRYWAIT P0, [R7+URZ], R2 ;  /* 0x00000002070075a7 */ /* 0x0044e4000800017f */
[----:B---3--:R-:W-:Y:S05]  /*34fb0*/  @!P0 NANOSLEEP.SYNCS 0x989680 ;  /* 0x009896800000895d */ /* 0x008fea0003900000 */
[----:B------:R-:W3:Y:S02]  /*34fc0*/  @!P0 SYNCS.PHASECHK.TRANS64 P0, [R7+URZ], R2 ;  /* 0x00000002070085a7 */ /* 0x000ee4000800007f */
[----:B---3--:R-:W-:Y:S05]  /*34fd0*/  @!P0 BRA `(.L_x_3300) ;  /* 0xfffffffc00f08947 */ /* 0x008fea000383ffff */
[----:B------:R-:W-:Y:S05]  /*34fe0*/  BRA `(.L_x_3433) ;  /* 0xffffffcc00487947 */ /* 0x000fea000383ffff */
.L_x_3302:
[----:B---3--:R3:W4:Y:S02]  /*34ff0*/  SYNCS.PHASECHK.TRANS64.TRYWAIT P0, [R4+URZ], R5 ;  /* 0x00000005040075a7 */ /* 0x008724000800017f */
[----:B----4-:R-:W-:Y:S05]  /*35000*/  @!P0 NANOSLEEP.SYNCS 0x989680 ;  /* 0x009896800000895d */ /* 0x010fea0003900000 */
[----:B------:R-:W4:Y:S02]  /*35010*/  @!P0 SYNCS.PHASECHK.TRANS64 P0, [R4+URZ], R5 ;  /* 0x00000005040085a7 */ /* 0x000f24000800007f */
[----:B----4-:R-:W-:Y:S05]  /*35020*/  @!P0 BRA `(.L_x_3302) ;  /* 0xfffffffc00f08947 */ /* 0x010fea000383ffff */
[----:B------:R-:W-:Y:S05]  /*35030*/  BRA `(.L_x_3434) ;  /* 0xffffffcc00507947 */ /* 0x000fea000383ffff */
.L_x_3435:
        /* <DEDUP_REMOVED lines=12> */
.L_x_15297:


//--------------------- .text._ZN7cutlass13device_kernelIN5flash11enable_sm90INS1_16FlashAttnFwdSm90INS1_25CollectiveMainloopFwdSm90ILi2EN4cute5tupleIJNS5_1CILi1EEES8_S8_EEENS6_IJNS7_ILi128EEENS7_ILi112EEENS7_ILi192EEEEEELi192ENS_10bfloat16_tEfNS_4arch4Sm90ELb0ELb0ELb1ELb0ELb0ELb0ELb0ELb1ELb1ELb1ELb0ELb0EEENS1_21CollectiveEpilogueFwdINS6_IJSA_SC_SB_EEES9_SE_SG_Li256ELb0ELb1ELb0ELb0EEENS1_29StaticPersistentTileSchedulerILb0EEEEEEEEEvNT_6ParamsE --------------------------
	.section	.text._ZN7cutlass13device_kernelIN5flash11enable_sm90INS1_16FlashAttnFwdSm90INS1_25CollectiveMainloopFwdSm90ILi2EN4cute5tupleIJNS5_1CILi1EEES8_S8_EEENS6_IJNS7_ILi128EEENS7_ILi112EEENS7_ILi192EEEEEELi192ENS_10bfloat16_tEfNS_4arch4Sm90ELb0ELb0ELb1ELb0ELb0ELb0ELb0ELb1ELb1ELb1ELb0ELb0EEENS1_21CollectiveEpilogueFwdINS6_IJSA_SC_SB_EEES9_SE_SG_Li256ELb0ELb1ELb0ELb0EEENS1_29StaticPersistentTileSchedulerILb0EEEEEEEEEvNT_6ParamsE,"ax",@progbits
	.align	128
.text._ZN7cutlass13device_kernelIN5flash11enable_sm90INS1_16FlashAttnFwdSm90INS1_25CollectiveMainloopFwdSm90ILi2EN4cute5tupleIJNS5_1CILi1EEES8_S8_EEENS6_IJNS7_ILi128EEENS7_ILi112EEENS7_ILi192EEEEEELi192ENS_10bfloat16_tEfNS_4arch4Sm90ELb0ELb0ELb1ELb0ELb0ELb0ELb0ELb1ELb1ELb1ELb0ELb0EEENS1_21CollectiveEpilogueFwdINS6_IJSA_SC_SB_EEES9_SE_SG_Li256ELb0ELb1ELb0ELb0EEENS1_29StaticPersistentTileSchedulerILb0EEEEEEEEEvNT_6ParamsE:
        .type           _ZN7cutlass13device_kernelIN5flash11enable_sm90INS1_16FlashAttnFwdSm90INS1_25CollectiveMainloopFwdSm90ILi2EN4cute5tupleIJNS5_1CILi1EEES8_S8_EEENS6_IJNS7_ILi128EEENS7_ILi112EEENS7_ILi192EEEEEELi192ENS_10bfloat16_tEfNS_4arch4Sm90ELb0ELb0ELb1ELb0ELb0ELb0ELb0ELb1ELb1ELb1ELb0ELb0EEENS1_21CollectiveEpilogueFwdINS6_IJSA_SC_SB_EEES9_SE_SG_Li256ELb0ELb1ELb0ELb0EEENS1_29StaticPersistentTileSchedulerILb0EEEEEEEEEvNT_6ParamsE,@function
        .size           _ZN7cutlass13device_kernelIN5flash11enable_sm90INS1_16FlashAttnFwdSm90INS1_25CollectiveMainloopFwdSm90ILi2EN4cute5tupleIJNS5_1CILi1EEES8_S8_EEENS6_IJNS7_ILi128EEENS7_ILi112EEENS7_ILi192EEEEEELi192ENS_10bfloat16_tEfNS_4arch4Sm90ELb0ELb0ELb1ELb0ELb0ELb0ELb0ELb1ELb1ELb1ELb0ELb0EEENS1_21CollectiveEpilogueFwdINS6_IJSA_SC_SB_EEES9_SE_SG_Li256ELb0ELb1ELb0ELb0EEENS1_29StaticPersistentTileSchedulerILb0EEEEEEEEEvNT_6ParamsE,(.L_x_15298 - _ZN7cutlass13device_kernelIN5flash11enable_sm90INS1_16FlashAttnFwdSm90INS1_25CollectiveMainloopFwdSm90ILi2EN4cute5tupleIJNS5_1CILi1EEES8_S8_EEENS6_IJNS7_ILi128EEENS7_ILi112EEENS7_ILi192EEEEEELi192ENS_10bfloat16_tEfNS_4arch4Sm90ELb0ELb0ELb1ELb0ELb0ELb0ELb0ELb1ELb1ELb1ELb0ELb0EEENS1_21CollectiveEpilogueFwdINS6_IJSA_SC_SB_EEES9_SE_SG_Li256ELb0ELb1ELb0ELb0EEENS1_29StaticPersistentTileSchedulerILb0EEEEEEEEEvNT_6ParamsE)
        .other          _ZN7cutlass13device_kernelIN5flash11enable_sm90INS1_16FlashAttnFwdSm90INS1_25CollectiveMainloopFwdSm90ILi2EN4cute5tupleIJNS5_1CILi1EEES8_S8_EEENS6_IJNS7_ILi128EEENS7_ILi112EEENS7_ILi192EEEEEELi192ENS_10bfloat16_tEfNS_4arch4Sm90ELb0ELb0ELb1ELb0ELb0ELb0ELb0ELb1ELb1ELb1ELb0ELb0EEENS1_21CollectiveEpilogueFwdINS6_IJSA_SC_SB_EEES9_SE_SG_Li256ELb0ELb1ELb0ELb0EEENS1_29StaticPersistentTileSchedulerILb0EEEEEEEEEvNT_6ParamsE,@"STO_CUDA_ENTRY STV_DEFAULT"
_ZN7cutlass13device_kernelIN5flash11enable_sm90INS1_16FlashAttnFwdSm90INS1_25CollectiveMainloopFwdSm90ILi2EN4cute5tupleIJNS5_1CILi1EEES8_S8_EEENS6_IJNS7_ILi128EEENS7_ILi112EEENS7_ILi192EEEEEELi192ENS_10bfloat16_tEfNS_4arch4Sm90ELb0ELb0ELb1ELb0ELb0ELb0ELb0ELb1ELb1ELb1ELb0ELb0EEENS1_21CollectiveEpilogueFwdINS6_IJSA_SC_SB_EEES9_SE_SG_Li256ELb0ELb1ELb0ELb0EEENS1_29StaticPersistentTileSchedulerILb0EEEEEEEEEvNT_6ParamsE:
        /* <DEDUP_REMOVED lines=17> */
.L_x_3437:
[----:B------:R-:W-:Y:S05]  /*0110*/  BSYNC B0 ;  /* 0x0000000000007941 */ /* 0x000fea0003800000 */
.L_x_3436:
        /* <DEDUP_REMOVED lines=40> */
.L_x_3438:
        /* <DEDUP_REMOVED lines=22> */
.L_x_3439:
        /* <DEDUP_REMOVED lines=18> */
.L_x_3440:
        /* <DEDUP_REMOVED lines=22> */
.L_x_3441:
        /* <DEDUP_REMOVED lines=22> */
.L_x_3442:
[----:B0-----:R-:W-:Y:S01]  /*08e0*/  ISETP.NE.AND P0, PT, R3, RZ, PT ;  /* 0x000000ff0300720c */ /* 0x001fe20003f05270 */
[----:B------:R-:W-:Y:S01]  /*08f0*/  IMAD.MOV.U32 R3, RZ, RZ, 0x1 ;  /* 0x00000001ff037424 */ /* 0x000fe200078e00ff */
[----:B------:R-:W-:Y:S01]  /*0900*/  NOP ;  /* 0x0000000000007918 */ /* 0x000fe20000000000 */
[----:B------:R-:W-:-:S03]  /*0910*/  ULDC.64 UR60, c[0x0][0x208] ;  /* 0x00008200003c7ab9 */ /* 0x000fc60000000a00 */
[----:B------:R-:W-:-:S05]  /*0920*/  SEL R3, R3, 0x2, !P0 ;  /* 0x0000000203037807 */ /* 0x000fca0004000000 */
[----:B------:R0:W-:Y:S01]  /*0930*/  STL [R1+0x34], R3 ;  /* 0x0000340301007387 */ /* 0x0001e20000100800 */
[----:B-123--:R-:W-:Y:S06]  /*0940*/  BAR.SYNC.DEFER_BLOCKING 0x0 ;  /* 0x0000000000007b1d */ /* 0x00efec0000010000 */
[----:B------:R-:W-:Y:S05]  /*0950*/  @!P0 BRA `(.L_x_3443) ;  /* 0x000000c000348947 */ /* 0x000fea0003800000 */
.L_x_3444:
        /* <DEDUP_REMOVED lines=9> */
[----:B------:R-:W2:Y:S01]  /*09f0*/  LDL.LU R10, [R1+0x34] ;  /* 0x00003400010a7983 */ /* 0x000ea20000300800 */
[----:B------:R-:W-:Y:S01]  /*0a00*/  VIADD R0, R0, 0xffffff80 ;  /* 0xffffff8000007836 */ /* 0x000fe20000000000 */
[----:B------:R-:W-:Y:S01]  /*0a10*/  UMOV UR39, URZ ;  /* 0x0000003f00277c82 */ /* 0x000fe20008000000 */
[----:B------:R-:W-:Y:S01]  /*0a20*/  IMAD.MOV.U32 R214, RZ, RZ, -0x2 ;  /* 0xfffffffeffd67424 */ /* 0x000fe200078e00ff */
[----:B------:R-:W-:Y:S01]  /*0a30*/  UMOV UR36, URZ ;  /* 0x0000003f00247c82 */ /* 0x000fe20008000000 */
[----:B------:R-:W-:Y:S01]  /*0a40*/  IMAD.U32 R23, RZ, RZ, UR4 ;  /* 0x00000004ff177e24 */ /* 0x000fe2000f8e00ff */
[----:B0-----:R-:W-:Y:S01]  /*0a50*/  SHF.R.S32.HI R3, RZ, 0x1f, R0 ;  /* 0x0000001fff037819 */ /* 0x001fe20000011400 */
[----:B------:R-:W-:-:S03]  /*0a60*/  IMAD.MOV.U32 R204, RZ, RZ, RZ ;  /* 0x000000ffffcc7224 */ /* 0x000fc600078e00ff */
[CC--:B------:R-:W-:Y:S02]  /*0a70*/  LEA.HI R5, R3.reuse, R0.reuse, RZ, 0x7 ;  /* 0x0000000003057211 */ /* 0x0c0fe400078f38ff */
[-C--:B------:R-:W-:Y:S02]  /*0a80*/  LEA.HI R2, R3, R0.reuse, RZ, 0x5 ;  /* 0x0000000003027211 */ /* 0x080fe400078f28ff */
[----:B------:R-:W-:Y:S02]  /*0a90*/  LOP3.LUT R7, R5, 0xffffff80, RZ, 0xc0, !PT ;  /* 0xffffff8005077812 */ /* 0x000fe400078ec0ff */
[CC--:B------:R-:W-:Y:S01]  /*0aa0*/  LEA.HI R8, R3.reuse, R0.reuse, RZ, 0x2 ;  /* 0x0000000003087211 */ /* 0x0c0fe200078f10ff */
[----:B------:R-:W-:Y:S01]  /*0ab0*/  IMAD.SHL.U32 R6, R2, 0x20, RZ ;  /* 0x0000002002067824 */ /* 0x000fe200078e00ff */
[----:B------:R-:W-:Y:S01]  /*0ac0*/  LEA.HI R4, R3, R0, RZ, 0x4 ;  /* 0x0000000003047211 */ /* 0x000fe200078f20ff */
[----:B------:R-:W-:Y:S01]  /*0ad0*/  IMAD.IADD R206, R0, 0x1, -R7 ;  /* 0x0000000100ce7824 */ /* 0x000fe200078e0a07 */
[----:B------:R-:W-:-:S02]  /*0ae0*/  LOP3.LUT R13, R8, 0xfffffffc, RZ, 0xc0, !PT ;  /* 0xfffffffc080d7812 */ /* 0x000fc400078ec0ff */
[----:B------:R-:W-:Y:S02]  /*0af0*/  LEA.HI R205, R3, R0, RZ, 0x3 ;  /* 0x0000000003cd7211 */ /* 0x000fe400078f18ff */
[----:B------:R-:W-:Y:S02]  /*0b00*/  SHF.R.S32.HI R7, RZ, 0x1f, R206 ;  /* 0x0000001fff077819 */ /* 0x000fe400000114ce */
[----:B------:R-:W-:Y:S02]  /*0b10*/  SHF.R.S32.HI R210, RZ, 0x7, R5 ;  /* 0x00000007ffd27819 */ /* 0x000fe40000011405 */
[----:B------:R-:W-:Y:S02]  /*0b20*/  LEA.HI R2, R7, R206, RZ, 0x2 ;  /* 0x000000ce07027211 */ /* 0x000fe400078f10ff */
[----:B------:R-:W-:Y:S02]  /*0b30*/  LOP3.LUT R3, R4, 0x3fffff0, RZ, 0xc0, !PT ;  /* 0x03fffff004037812 */ /* 0x000fe400078ec0ff */
[----:B------:R-:W-:-:S02]  /*0b40*/  SHF.R.S32.HI R8, RZ, 0x2, R2 ;  /* 0x00000002ff087819 */ /* 0x000fc40000011402 */
[----:B------:R-:W-:Y:S01]  /*0b50*/  SHF.R.S32.HI R11, RZ, 0x1f, R2 ;  /* 0x0000001fff0b7819 */ /* 0x000fe20000011402 */
[C---:B------:R-:W-:Y:S01]  /*0b60*/  IMAD.IADD R3, R0.reuse, 0x1, -R3 ;  /* 0x0000000100037824 */ /* 0x040fe200078e0a03 */
[----:B------:R-:W-:Y:S02]  /*0b70*/  LOP3.LUT R15, R205, 0xfffffff8, RZ, 0xc0, !PT ;  /* 0xfffffff8cd0f7812 */ /* 0x000fe400078ec0ff */
[----:B------:R-:W-:Y:S02]  /*0b80*/  LEA.HI R11, R11, R8, RZ, 0x3 ;  /* 0x000000080b0b7211 */ /* 0x000fe400078f18ff */
[----:B------:R-:W-:Y:S01]  /*0b90*/  SHF.R.S32.HI R9, RZ, 0x4, R4 ;  /* 0x00000004ff097819 */ /* 0x000fe20000011404 */
[C---:B------:R-:W-:Y:S01]  /*0ba0*/  IMAD.IADD R22, R0.reuse, 0x1, -R15 ;  /* 0x0000000100167824 */ /* 0x040fe200078e0a0f */
[----:B------:R-:W-:Y:S02]  /*0bb0*/  IADD3 R13, R0, -R13, RZ ;  /* 0x8000000d000d7210 */ /* 0x000fe40007ffe0ff */
[----:B------:R-:W-:Y:S01]  /*0bc0*/  LOP3.LUT R11, R11, 0xfffffff8, RZ, 0xc0, !PT ;  /* 0xfffffff80b0b7812 */ /* 0x000fe200078ec0ff */
[----:B------:R-:W-:Y:S01]  /*0bd0*/  IMAD.SHL.U32 R17, R22, 0x8, RZ ;  /* 0x0000000816117824 */ /* 0x000fe200078e00ff */
[----:B------:R-:W-:-:S02]  /*0be0*/  LEA.HI R5, R5, R210, RZ, 0x1 ;  /* 0x000000d205057211 */ /* 0x000fc400078f08ff */
[----:B------:R-:W-:Y:S01]  /*0bf0*/  LEA.HI R7, R7, R206, RZ, 0x5 ;  /* 0x000000ce07077211 */ /* 0x000fe200078f28ff */
[----:B------:R-:W-:Y:S01]  /*0c00*/  IMAD.IADD R8, R8, 0x1, -R11 ;  /* 0x0000000108087824 */ /* 0x000fe200078e0a0b */
[----:B------:R-:W-:Y:S01]  /*0c10*/  LOP3.LUT R6, R6, 0xfffffc00, RZ, 0xc0, !PT ;  /* 0xfffffc0006067812 */ /* 0x000fe200078ec0ff */
[----:B------:R-:W-:Y:S01]  /*0c20*/  VIADD R18, R17, 0x80 ;  /* 0x0000008011127836 */ /* 0x000fe20000000000 */
[----:B------:R-:W-:Y:S02]  /*0c30*/  LEA.HI R4, R4, R9, RZ, 0x1 ;  /* 0x0000000904047211 */ /* 0x000fe400078f08ff */
[----:B------:R-:W-:Y:S01]  /*0c40*/  LEA.HI R0, R13, R13, RZ, 0x1 ;  /* 0x0000000d0d007211 */ /* 0x000fe200078f08ff */
[----:B------:R-:W-:Y:S01]  /*0c50*/  IMAD R213, R3, 0x40, R6 ;  /* 0x0000004003d57824 */ /* 0x000fe200078e0206 */
[----:B------:R-:W-:Y:S02]  /*0c60*/  LOP3.LUT R5, R5, 0x3fffffe, RZ, 0xc0, !PT ;  /* 0x03fffffe05057812 */ /* 0x000fe400078ec0ff */
[----:B------:R-:W-:-:S02]  /*0c70*/  SHF.R.S32.HI R7, RZ, 0x5, R7 ;  /* 0x00000005ff077819 */ /* 0x000fc40000011407 */
[----:B------:R-:W-:Y:S01]  /*0c80*/  LOP3.LUT R4, R4, 0x1ffffffe, RZ, 0xc0, !PT ;  /* 0x1ffffffe04047812 */ /* 0x000fe200078ec0ff */
[----:B------:R-:W-:Y:S01]  /*0c90*/  IMAD.IADD R5, R210, 0x1, -R5 ;  /* 0x00000001d2057824 */ /* 0x000fe200078e0a05 */
[----:B------:R-:W-:Y:S01]  /*0ca0*/  LOP3.LUT R3, R2, 0x7ffffffc, RZ, 0xc0, !PT ;  /* 0x7ffffffc02037812 */ /* 0x000fe200078ec0ff */
[----:B------:R-:W-:Y:S01]  /*0cb0*/  IMAD R8, R7, 0x10, R8 ;  /* 0x0000001007087824 */ /* 0x000fe200078e0208 */
[----:B------:R-:W-:Y:S01]  /*0cc0*/  LOP3.LUT R0, R0, 0x1ffffffe, RZ, 0xc0, !PT ;  /* 0x1ffffffe00007812 */ /* 0x000fe200078ec0ff */
[----:B------:R-:W-:Y:S01]  /*0cd0*/  IMAD.IADD R4, R9, 0x1, -R4 ;  /* 0x0000000109047824 */ /* 0x000fe200078e0a04 */
[----:B------:R-:W-:Y:S01]  /*0ce0*/  IADD3 R19, R17, 0x40, RZ ;  /* 0x0000004011137810 */ /* 0x000fe20007ffe0ff */
[----:B------:R-:W-:Y:S01]  /*0cf0*/  IMAD.IADD R3, R206, 0x1, -R3 ;  /* 0x00000001ce037824 */ /* 0x000fe200078e0a03 */
[----:B------:R-:W-:Y:S01]  /*0d00*/  SHF.R.S32.HI R205, RZ, 0x3, R205 ;  /* 0x00000003ffcd7819 */ /* 0x000fe200000114cd */
[----:B------:R-:W-:Y:S01]  /*0d10*/  IMAD.IADD R0, R13, 0x1, -R0 ;  /* 0x000000010d007824 */ /* 0x000fe200078e0a00 */
[----:B------:R-:W-:Y:S01]  /*0d20*/  LEA R213, R4, R213, 0x3 ;  /* 0x000000d504d57211 */ /* 0x000fe200078e18ff */
[----:B------:R-:W-:Y:S01]  /*0d30*/  IMAD R211, R5, 0x40, R8 ;  /* 0x0000004005d37824 */ /* 0x000fe200078e0208 */
[----:B------:R-:W-:Y:S01]  /*0d40*/  SHF.R.S32.HI R216, RZ, 0x1f, R19 ;  /* 0x0000001fffd87819 */ /* 0x000fe20000011413 */
[----:B------:R-:W-:Y:S01]  /*0d50*/  IMAD R214, R3, R214, 0x70 ;  /* 0x0000007003d67424 */ /* 0x000fe200078e02d6 */
[----:B------:R-:W-:Y:S01]  /*0d60*/  SHF.R.S32.HI R215, RZ, 0x1f, R18 ;  /* 0x0000001fffd77819 */ /* 0x000fe20000011412 */
[----:B------:R-:W-:Y:S01]  /*0d70*/  IMAD R212, R0, 0x8, R211 ;  /* 0x0000000800d47824 */ /* 0x000fe200078e02d3 */
[----:B--2---:R-:W-:-:S07]  /*0d80*/  LOP3.LUT R16, R10, 0x1, RZ, 0xfc, !PT ;  /* 0x000000010a107812 */ /* 0x004fce00078efcff */
.L_x_3473:
[----:B0-----:R-:W0:Y:S01]  /*0d90*/  SHFL.IDX PT, R0, R210, RZ, 0x1f ;  /* 0x00001fffd2007589 */ /* 0x001e2200000e0000 */
[----:B-1----:R-:W1:Y:S01]  /*0da0*/  S2UR UR4, SR_CgaCtaId ;  /* 0x00000000000479c3 */ /* 0x002e620000008800 */
[----:B------:R-:W-:Y:S01]  /*0db0*/  ULDC UR5, c[0x0][0xc38] ;  /* 0x00030e0000057ab9 */ /* 0x000fe20000000800 */
[----:B------:R-:W-:Y:S01]  /*0dc0*/  R2UR UR13, R23 ;  /* 0x00000000170d72ca */ /* 0x000fe200000e0000 */
[----:B------:R-:W-:Y:S01]  /*0dd0*/  UISETP.NE.AND UP1, UPT, UR5, 0x1, UPT ;  /* 0x000000010500788c */ /* 0x000fe2000bf25270 */
[----:B------:R-:W-:Y:S01]  /*0de0*/  IMAD.MOV.U32 R2, RZ, RZ, RZ ;  /* 0x000000ffff027224 */ /* 0x000fe200078e00ff */
[----:B------:R-:W-:Y:S01]  /*0df0*/  ULDC.64 UR8, c[0x0][0x418] ;  /* 0x0001060000087ab9 */ /* 0x000fe20000000a00 */
[----:B------:R-:W-:Y:S01]  /*0e00*/  UMOV UR37, 0x400 ;  /* 0x0000040000257882 */ /* 0x000fe20000000000 */
[----:B------:R-:W-:Y:S01]  /*0e10*/  UISETP.NE.U32.AND UP0, UPT, UR8, URZ, UPT ;  /* 0x0000003f0800728c */ /* 0x000fe2000bf05070 */
[----:B------:R-:W2:Y:S01]  /*0e20*/  LDC R81, c[0x0][0x2f0] ;  /* 0x0000bc00ff517b82 */ /* 0x000ea20000000800 */
[----:B------:R-:W-:Y:S01]  /*0e30*/  ULDC UR5, c[0x0][0xc44] ;  /* 0x0003110000057ab9 */ /* 0x000fe20000000800 */
[----:B------:R-:W-:Y:S01]  /*0e40*/  ULDC UR6, c[0x0][0x424] ;  /* 0x0001090000067ab9 */ /* 0x000fe20000000800 */
[----:B------:R-:W-:-:S02]  /*0e50*/  UISETP.NE.AND.EX UP0, UPT, UR9, URZ, UPT, UP0 ;  /* 0x0000003f0900728c */ /* 0x000fc4000bf05300 */
[----:B------:R-:W-:Y:S02]  /*0e60*/  UISETP.NE.AND UP2, UPT, UR5, 0x1, UPT ;  /* 0x000000010500788c */ /* 0x000fe4000bf45270 */
[----:B------:R-:W-:Y:S01]  /*0e70*/  USEL UR6, UR6, 0x1, UP0 ;  /* 0x0000000106067887 */ /* 0x000fe20008000000 */
[----:B------:R-:W-:Y:S01]  /*0e80*/  @UP1 ULDC UR12, c[0x0][0xc40] ;  /* 0x00031000000c1ab9 */ /* 0x000fe20000000800 */
[----:B------:R-:W-:Y:S01]  /*0e90*/  UMOV UR14, UR13 ;  /* 0x0000000d000e7c82 */ /* 0x000fe20008000000 */
[----:B0-----:R-:W-:Y:S01]  /*0ea0*/  R2UR UR7, R0 ;  /* 0x00000000000772ca */ /* 0x001fe200000e0000 */
[----:B-1----:R-:W-:-:S05]  /*0eb0*/  ULEA UR37, UR4, UR37, 0x18 ;  /* 0x0000002504257291 */ /* 0x002fca000f8ec03f */
[----:B------:R-:W-:Y:S01]  /*0ec0*/  @UP2 ULDC.64 UR10, c[0x0][0xc48] ;  /* 0x00031200000a2ab9 */ /* 0x000fe20000000a00 */
[----:B------:R-:W-:Y:S01]  /*0ed0*/  @UP1 ULDC UR4, c[0x0][0xc3c] ;  /* 0x00030f0000041ab9 */ /* 0x000fe20000000800 */
[----:B------:R-:W-:Y:S02]  /*0ee0*/  UIADD3 UR9, UR37, 0x15400, URZ ;  /* 0x0001540025097890 */ /* 0x000fe4000fffe03f */
[----:B------:R-:W-:Y:S02]  /*0ef0*/  UIMAD.WIDE.U32 UR4, UR13, UR4, URZ ;  /* 0x000000040d0472a5 */ /* 0x000fe4000f8e003f */
[----:B------:R-:W-:Y:S01]  /*0f00*/  ULOP3.LUT UP0, URZ, UR9, 0x9f, URZ, 0xc0, !UPT ;  /* 0x0000009f093f7892 */ /* 0x000fe2000f80c03f */
[----:B--2---:R-:W-:Y:S01]  /*0f10*/  IMAD R81, R81, UR6, RZ ;  /* 0x0000000651517c24 */ /* 0x004fe2000f8e02ff */
[----:B------:R-:W-:Y:S02]  /*0f20*/  @UP1 USHF.R.U32.HI UR14, URZ, UR12, UR5 ;  /* 0x0000000c3f0e1299 */ /* 0x000fe40008011605 */
[----:B------:R-:W-:Y:S01]  /*0f30*/  ULEA.HI UR8, UR7, UR7, URZ, 0x1 ;  /* 0x0000000707087291 */ /* 0x000fe2000f8f083f */
[----:B------:R-:W-:Y:S01]  /*0f40*/  VIADD R3, R81, 0x6f ;  /* 0x0000006f51037836 */ /* 0x000fe20000000000 */
[----:B------:R-:W-:Y:S01]  /*0f50*/  PLOP3.LUT P0, PT, PT, PT, UP0, 0x80, 0x0 ;  /* 0x000000000000781c */ /* 0x000fe20003f0f008 */
[----:B------:R-:W-:-:S02]  /*0f60*/  UIMAD.WIDE.U32 UR4, UR14, UR10, URZ ;  /* 0x0000000a0e0472a5 */ /* 0x000fc4000f8e003f */
[----:B------:R-:W-:Y:S01]  /*0f70*/  IMAD.U32 R209, RZ, RZ, UR14 ;  /* 0x0000000effd17e24 */ /* 0x000fe2000f8e00ff */
[----:B------:R-:W-:Y:S01]  /*0f80*/  ULOP3.LUT UR8, UR8, 0x1e, URZ, 0xc0, !UPT ;  /* 0x0000001e08087892 */ /* 0x000fe2000f8ec03f */
[----:B------:R-:W-:Y:S01]  /*0f90*/  IMAD.HI R2, R3, -0x6db6db6d, R2 ;  /* 0x9249249303027827 */ /* 0x000fe200078e0202 */
[----:B------:R-:W-:Y:S01]  /*0fa0*/  UMOV UR6, UR14 ;  /* 0x0000000e00067c82 */ /* 0x000fe20008000000 */
[----:B------:R-:W-:Y:S02]  /*0fb0*/  @UP2 USHF.R.U32.HI UR6, URZ, UR11, UR5 ;  /* 0x0000000b3f062299 */ /* 0x000fe40008011605 */
[----:B------:R-:W-:Y:S01]  /*0fc0*/  UIADD3 UR8, UR7, -UR8, URZ ;  /* 0x8000000807087290 */ /* 0x000fe2000fffe03f */
[----:B------:R-:W-:Y:S01]  /*0fd0*/  SHF.R.U32.HI R3, RZ, 0x1f, R2 ;  /* 0x0000001fff037819 */ /* 0x000fe20000011602 */
[----:B------:R-:W-:Y:S02]  /*0fe0*/  UMOV UR4, UR13 ;  /* 0x0000000d00047c82 */ /* 0x000fe40008000000 */
[----:B------:R-:W-:Y:S01]  /*0ff0*/  ULEA UR8, UR8, UR9, 0xd ;  /* 0x0000000908087291 */ /* 0x000fe2000f8e683f */
[----:B------:R-:W-:Y:S01]  /*1000*/  MOV R208, UR6 ;  /* 0x0000000600d07c02 */ /* 0x000fe20008000f00 */
[----:B------:R-:W-:Y:S01]  /*1010*/  IMAD.U32 R207, RZ, RZ, UR4 ;  /* 0x00000004ffcf7e24 */ /* 0x000fe2000f8e00ff */
[----:B------:R-:W-:Y:S01]  /*1020*/  LEA.HI.SX32 R120, R2, R3, 0x1a ;  /* 0x0000000302787211 */ /* 0x000fe200078fd2ff */
[----:B------:R-:W-:-:S04]  /*1030*/  USHF.R.U32.HI UR8, URZ, 0x4, UR8 ;  /* 0x000000043f087899 */ /* 0x000fc80008011608 */
[----:B------:R-:W-:Y:S01]  /*1040*/  ULOP3.LUT UR38, UR8, 0x3fff, URZ, 0xc0, !UPT ;  /* 0x00003fff08267892 */ /* 0x000fe2000f8ec03f */
[----:B---3-5:R-:W-:Y:S11]  /*1050*/  @!P0 BRA `(.L_x_3445) ;  /* 0x0000000000408947 */ /* 0x028ff60003800000 */
        /* <DEDUP_REMOVED lines=8> */
[----:B------:R-:W-:Y:S01]  /*10e0*/  MOV R11, UR7 ;  /* 0x00000007000b7c02 */ /* 0x000fe20008000f00 */
[----:B------:R-:W-:Y:S02]  /*10f0*/  IMAD.U32 R6, RZ, RZ, UR4 ;  /* 0x00000004ff067e24 */ /* 0x000fe4000f8e00ff */
[----:B------:R-:W-:-:S02]  /*1100*/  IMAD.U32 R7, RZ, RZ, UR5 ;  /* 0x00000005ff077e24 */ /* 0x000fc4000f8e00ff */
[----:B------:R-:W-:Y:S02]  /*1110*/  IMAD.MOV.U32 R8, RZ, RZ, 0x70 ;  /* 0x00000070ff087424 */ /* 0x000fe400078e00ff */
[----:B------:R-:W-:Y:S02]  /*1120*/  IMAD.MOV.U32 R12, RZ, RZ, 0x1 ;  /* 0x00000001ff0c7424 */ /* 0x000fe400078e00ff */
[----:B0-----:R-:W-:-:S07]  /*1130*/  IMAD.MOV.U32 R13, RZ, RZ, RZ ;  /* 0x000000ffff0d7224 */ /* 0x001fce00078e00ff */
[----:B------:R-:W-:-:S07]  /*1140*/  LEPC R20, `(.L_x_3445) ;  /* 0x000000001014794e */ /* 0x000fce0000000000 */
[----:B-1----:R-:W-:Y:S05]  /*1150*/  CALL.ABS.NOINC R2 ;  /* 0x0000000002007343 */ /* 0x002fea0003c00000 */
.L_x_3445:
[----:B------:R-:W-:Y:S02]  /*1160*/  LOP3.LUT R0, R204, 0x1, RZ, 0xc0, !PT ;  /* 0x00000001cc007812 */ /* 0x000fe400078ec0ff */
[----:B------:R-:W-:Y:S02]  /*1170*/  ISETP.NE.AND P0, PT, R16, 0x3, PT ;  /* 0x000000031000780c */ /* 0x000fe40003f05270 */
[----:B------:R-:W-:-:S04]  /*1180*/  SHF.L.U32 R0, R0, 0x1f, RZ ;  /* 0x0000001f00007819 */ /* 0x000fc800000006ff */
[----:B------:R-:W0:Y:S02]  /*1190*/  SYNCS.PHASECHK.TRANS64.TRYWAIT P1, [UR37+0x36800], R0 ;  /* 0x03680000ff0075a7 */ /* 0x000e240008020165 */
[----:B0-----:R-:W-:Y:S05]  /*11a0*/  @!P1 BRA `(.L_x_3446) ;  /* 0x000000fc00cc9947 */ /* 0x001fea0003800000 */
.L_x_3567:
[----:B------:R-:W-:Y:S05]  /*11b0*/  @!P0 BRA `(.L_x_3447) ;  /* 0x0000000000048947 */ /* 0x000fea0003800000 */
[----:B------:R-:W-:Y:S01]  /*11c0*/  BPT.TRAP 0x1 ;  /* 0x000000040000795c */ /* 0x000fe20000300000 */
.L_x_3447:
[----:B0-----:R-:W-:Y:S02]  /*11d0*/  IMAD.U32 R0, RZ, RZ, UR36 ;  /* 0x00000024ff007e24 */ /* 0x001fe4000f8e00ff */
[----:B------:R-:W-:-:S03]  /*11e0*/  IMAD.U32 R3, RZ, RZ, UR39 ;  /* 0x00000027ff037e24 */ /* 0x000fc6000f8e00ff */
[----:B------:R-:W-:Y:S02]  /*11f0*/  LEA R0, R0, UR37, 0x3 ;  /* 0x0000002500007c11 */ /* 0x000fe4000f8e18ff */
[----:B------:R-:W-:-:S04]  /*1200*/  SHF.L.U32 R3, R3, 0x1f, RZ ;  /* 0x0000001f03037819 */ /* 0x000fc800000006ff */
[----:B------:R0:W1:Y:S01]  /*1210*/  SYNCS.PHASECHK.TRANS64.TRYWAIT P2, [R0+URZ+0x36830], R3 ;  /* 0x03683003000075a7 */ /* 0x000062000804017f */
[----:B------:R-:W-:Y:S05]  /*1220*/  @!P0 BRA `(.L_x_3448) ;  /* 0x0000000000048947 */ /* 0x000fea0003800000 */
[----:B------:R-:W-:Y:S01]  /*1230*/  BPT.TRAP 0x1 ;  /* 0x000000040000795c */ /* 0x000fe20000300000 */
.L_x_3448:
[----:B------:R-:W2:Y:S01]  /*1240*/  S2R R2, SR_TID.X ;  /* 0x0000000000027919 */ /* 0x000ea20000002100 */
[----:B------:R-:W-:Y:S01]  /*1250*/  IMAD.MOV.U32 R119, RZ, RZ, RZ ;  /* 0x000000ffff777224 */ /* 0x000fe200078e00ff */
[----:B--2---:R-:W-:-:S04]  /*1260*/  LOP3.LUT R2, R2, 0x7f, RZ, 0xc0, !PT ;  /* 0x0000007f02027812 */ /* 0x004fc800078ec0ff */
[----:B------:R-:W-:Y:S01]  /*1270*/  ISETP.NE.AND P1, PT, R2, RZ, PT ;  /* 0x000000ff0200720c */ /* 0x000fe20003f25270 */
[----:B-1----:R-:W-:-:S12]  /*1280*/  @P2 BRA `(.L_x_3449) ;  /* 0x0000000000082947 */ /* 0x002fd80003800000 */
[----:B------:R-:W1:Y:S02]  /*1290*/  SYNCS.PHASECHK.TRANS64.TRYWAIT P2, [R0+URZ+0x36830], R3 ;  /* 0x03683003000075a7 */ /* 0x000e64000804017f */
[----:B-1----:R-:W-:Y:S05]  /*12a0*/  @!P2 BRA `(.L_x_3450) ;  /* 0x000000fc00a4a947 */ /* 0x002fea0003800000 */
.L_x_3449:
[----:B------:R-:W-:Y:S05]  /*12b0*/  WARPSYNC.ALL ;  /* 0x0000000000007948 */ /* 0x000fea0003800000 */
[----:B------:R-:W-:Y:S01]  /*12c0*/  UIADD3 UR37, UR37, 0x21400, URZ ;  /* 0x0002140025257890 */ /* 0x000fe2000fffe03f */
[----:B------:R-:W-:Y:S01]  /*12d0*/  WARPGROUP.ARRIVE ;  /* 0x00000000000079c5 */ /* 0x000fe20000000000 */
[----:B------:R-:W-:Y:S01]  /*12e0*/  ULOP3.LUT UR5, UR38, 0x10000, URZ, 0xfc, !UPT ;  /* 0x0001000026057892 */ /* 0x000fe2000f8efc3f */
[----:B------:R-:W-:Y:S01]  /*12f0*/  MOV R7, UR39 ;  /* 0x0000002700077c02 */ /* 0x000fe20008000f00 */
[----:B------:R-:W-:Y:S01]  /*1300*/  USHF.R.U32.HI UR37, URZ, 0x4, UR37 ;  /* 0x000000043f257899 */ /* 0x000fe20008011625 */
[----:B------:R-:W-:Y:S01]  /*1310*/  MOV R8, UR36 ;  /* 0x0000002400087c02 */ /* 0x000fe20008000f00 */
[----:B------:R-:W-:Y:S01]  /*1320*/  UMOV UR57, 0x40000040 ;  /* 0x4000004000397882 */ /* 0x000fe20000000000 */
[----:B------:R-:W-:Y:S01]  /*1330*/  UMOV UR59, 0x40000040 ;  /* 0x40000040003b7882 */ /* 0x000fe20000000000 */
[----:B------:R-:W-:Y:S01]  /*1340*/  ULOP3.LUT UR37, UR37, 0x3fff, URZ, 0xc0, !UPT ;  /* 0x00003fff25257892 */ /* 0x000fe2000f8ec03f */
[----:B------:R-:W-:Y:S01]  /*1350*/  MOV R5, UR57 ;  /* 0x0000003900057c02 */ /* 0x000fe20008000f00 */
[----:B------:R-:W-:Y:S01]  /*1360*/  UMOV UR56, UR5 ;  /* 0x0000000500387c82 */ /* 0x000fe20008000000 */
[----:B------:R-:W-:Y:S01]  /*1370*/  UMOV UR9, UR57 ;  /* 0x0000003900097c82 */ /* 0x000fe20008000000 */
[----:B------:R-:W-:Y:S01]  /*1380*/  ULOP3.LUT UR4, UR37, 0x10000, URZ, 0xfc, !UPT ;  /* 0x0001000025047892 */ /* 0x000fe2000f8efc3f */
[----:B------:R-:W-:Y:S01]  /*1390*/  MOV R6, UR56 ;  /* 0x0000003800067c02 */ /* 0x000fe20008000f00 */
[----:B------:R-:W-:Y:S01]  /*13a0*/  UMOV UR8, UR56 ;  /* 0x0000003800087c82 */ /* 0x000fe20008000000 */
[----:B------:R-:W-:Y:S01]  /*13b0*/  UMOV UR11, 0x40000040 ;  /* 0x40000040000b7882 */ /* 0x000fe20000000000 */
[----:B------:R-:W-:Y:S01]  /*13c0*/  UMOV UR12, UR56 ;  /* 0x00000038000c7c82 */ /* 0x000fe20008000000 */
[----:B------:R-:W-:Y:S01]  /*13d0*/  UMOV UR13, UR57 ;  /* 0x00000039000d7c82 */ /* 0x000fe20008000000 */
[----:B------:R-:W-:Y:S01]  /*13e0*/  MOV R4, UR4 ;  /* 0x0000000400047c02 */ /* 0x000fe20008000f00 */
[----:B------:R-:W-:Y:S01]  /*13f0*/  UIMAD UR4, UR36, 0xa80, UR4 ;  /* 0x00000a80240478a4 */ /* 0x000fe2000f8e0204 */
[----:B------:R-:W-:Y:S01]  /*1400*/  IMAD.IADD R9, R214, 0x1, R81 ;  /* 0x00000001d6097824 */ /* 0x000fe200078e0251 */
[----:B------:R-:W-:Y:S01]  /*1410*/  UMOV UR15, 0x40000040 ;  /* 0x40000040000f7882 */ /* 0x000fe20000000000 */
[----:B------:R-:W-:Y:S01]  /*1420*/  UMOV UR16, UR56 ;  /* 0x0000003800107c82 */ /* 0x000fe20008000000 */
[----:B------:R-:W-:Y:S01]  /*1430*/  UIADD3 UR10, UR4, 0x80, URZ ;  /* 0x00000080040a7890 */ /* 0x000fe2000fffe03f */
[----:B------:R-:W-:Y:S01]  /*1440*/  P2R R83, PR, RZ, 0x1 ;  /* 0x00000001ff537803 */ /* 0x000fe20000000000 */
[----:B------:R-:W-:Y:S01]  /*1450*/  UIADD3 UR14, UR4, 0x100, URZ ;  /* 0x00000100040e7890 */ /* 0x000fe2000fffe03f */
[----:B01----:R-:W-:Y:S01]  /*1460*/  @!P1 VIADD R0, R0, 0x36840 ;  /* 0x0003684000009836 */ /* 0x003fe20000000000 */
[----:B------:R-:W-:Y:S01]  /*1470*/  UMOV UR58, UR4 ;  /* 0x00000004003a7c82 */ /* 0x000fe20008000000 */
[----:B------:R-:W-:Y:S01]  /*1480*/  UIADD3 UR18, UR4, 0x180, URZ ;  /* 0x0000018004127890 */ /* 0x000fe2000fffe03f */
[----:B------:R-:W-:Y:S01]  /*1490*/  HGMMA.64x16x16.F32.BF16 R72, gdesc[UR56], RZ, !UPT, gsb0 ;  /* 0x00200000384879f0 */ /* 0x000fe2000c0018ff */
[----:B------:R-:W-:Y:S01]  /*14a0*/  UMOV UR17, UR57 ;  /* 0x0000003900117c82 */ /* 0x000fe20008000000 */
[----:B------:R-:W-:Y:S01]  /*14b0*/  UMOV UR19, 0x40000040 ;  /* 0x4000004000137882 */ /* 0x000fe20000000000 */
[----:B------:R-:W-:Y:S01]  /*14c0*/  UIADD3 UR22, UR4, 0x200, URZ ;  /* 0x0000020004167890 */ /* 0x000fe2000fffe03f */
[----:B------:R-:W-:Y:S01]  /*14d0*/  @!P1 PRMT R0, RZ, 0x654, R0 ;  /* 0x00000654ff009816 */ /* 0x000fe20000000000 */
[----:B------:R-:W-:Y:S01]  /*14e0*/  UMOV UR20, UR56 ;  /* 0x0000003800147c82 */ /* 0x000fe20008000000 */
[----:B------:R-:W-:Y:S01]  /*14f0*/  UMOV UR21, UR57 ;  /* 0x0000003900157c82 */ /* 0x000fe20008000000 */
[----:B------:R-:W-:Y:S01]  /*1500*/  UMOV UR23, 0x40000040 ;  /* 0x4000004000177882 */ /* 0x000fe20000000000 */
[----:B------:R-:W-:Y:S01]  /*1510*/  UIADD3 UR26, UR4, 0x280, URZ ;  /* 0x00000280041a7890 */ /* 0x000fe2000fffe03f */
[--C-:B------:R-:W-:Y:S01]  /*1520*/  IMAD.MOV.U32 R118, RZ, RZ, R119.reuse ;  /* 0x000000ffff767224 */ /* 0x100fe200078e0077 */
[----:B------:R-:W-:Y:S01]  /*1530*/  UMOV UR24, UR56 ;  /* 0x0000003800187c82 */ /* 0x000fe20008000000 */
[----:B------:R-:W-:Y:S01]  /*1540*/  UMOV UR25, UR57 ;  /* 0x0000003900197c82 */ /* 0x000fe20008000000 */
[----:B------:R-:W-:Y:S01]  /*1550*/  UMOV UR27, 0x40000040 ;  /* 0x40000040001b7882 */ /* 0x000fe20000000000 */
[----:B------:R-:W-:Y:S01]  /*1560*/  UIADD3 UR58, UR4, 0x300, URZ ;  /* 0x00000300043a7890 */ /* 0x000fe2000fffe03f */
[-C--:B------:R-:W-:Y:S01]  /*1570*/  MOV R117, R119.reuse ;  /* 0x0000007700757202 */ /* 0x080fe20000000f00 */
[----:B------:R-:W-:Y:S01]  /*1580*/  UMOV UR59, 0x40000040 ;  /* 0x40000040003b7882 */ /* 0x000fe20000000000 */
        /* <DEDUP_REMOVED lines=23> */
[-C--:B------:R-:W-:Y:S01]  /*1700*/  MOV R103, R119.reuse ;  /* 0x0000007700677202 */ /* 0x080fe20000000f00 */
[--C-:B------:R-:W-:Y:S01]  /*1710*/  IMAD.MOV.U32 R101, RZ, RZ, R119.reuse ;  /* 0x000000ffff657224 */ /* 0x100fe200078e0077 */
[----:B------:R-:W-:Y:S01]  /*1720*/  MOV R89, R119 ;  /* 0x0000007700597202 */ /* 0x000fe20000000f00 */
[--C-:B------:R-:W-:Y:S01]  /*1730*/  IMAD.MOV.U32 R99, RZ, RZ, R119.reuse ;  /* 0x000000ffff637224 */ /* 0x100fe200078e0077 */
[----:B------:R-:W-:Y:S01]  /*1740*/  UMOV UR38, UR7 ;  /* 0x0000000700267c82 */ /* 0x000fe20008000000 */
[----:B------:R-:W-:Y:S01]  /*1750*/  UIADD3 UR7, UR4, 0x782, URZ ;  /* 0x0000078204077890 */ /* 0x000fe2000fffe03f */
[----:B------:R-:W-:-:S02]  /*1760*/  IMAD.MOV.U32 R97, RZ, RZ, R119 ;  /* 0x000000ffff617224 */ /* 0x000fc400078e0077 */
[--C-:B------:R-:W-:Y:S02]  /*1770*/  IMAD.MOV.U32 R95, RZ, RZ, R119.reuse ;  /* 0x000000ffff5f7224 */ /* 0x100fe400078e0077 */
[--C-:B------:R-:W-:Y:S02]  /*1780*/  IMAD.MOV.U32 R93, RZ, RZ, R119.reuse ;  /* 0x000000ffff5d7224 */ /* 0x100fe400078e0077 */
[--C-:B------:R-:W-:Y:S01]  /*1790*/  IMAD.MOV.U32 R91, RZ, RZ, R119.reuse ;  /* 0x000000ffff5b7224 */ /* 0x100fe200078e0077 */
[----:B------:R-:W-:Y:S02]  /*17a0*/  WARPGROUP.DEPBAR.LE gsb0, 0x0 ;  /* 0x00008000000079c5 */ /* 0x000fe40000010000 */
[----:B------:R-:W-:Y:S01]  /*17b0*/  WARPGROUP.ARRIVE ;  /* 0x00000000000079c5 */ /* 0x000fe20000000000 */
[--C-:B------:R-:W-:Y:S02]  /*17c0*/  IMAD.MOV.U32 R87, RZ, RZ, R119.reuse ;  /* 0x000000ffff577224 */ /* 0x100fe400078e0077 */
[----:B------:R-:W-:-:S03]  /*17d0*/  IMAD.MOV.U32 R85, RZ, RZ, R119 ;  /* 0x000000ffff557224 */ /* 0x000fc600078e0077 */
[----:B------:R-:W-:Y:S01]  /*17e0*/  HGMMA.64x16x16.F32.BF16 R64, gdesc[UR8], RZ, !UPT, gsb0 ;  /* 0x00200000084079f0 */ /* 0x000fe2000c0018ff */
[----:B------:R-:W-:Y:S01]  /*17f0*/  UIADD3 UR10, UR4, 0x2, URZ ;  /* 0x00000002040a7890 */ /* 0x000fe2000fffe03f */
[----:B------:R-:W-:Y:S01]  /*1800*/  UMOV UR8, UR6 ;  /* 0x0000000600087c82 */ /* 0x000fe20008000000 */
[----:B------:R-:W-:Y:S01]  /*1810*/  UMOV UR9, 0x40000040 ;  /* 0x4000004000097882 */ /* 0x000fe20000000000 */
[----:B------:R-:W-:Y:S01]  /*1820*/  UMOV UR11, 0x40000040 ;  /* 0x40000040000b7882 */ /* 0x000fe20000000000 */
[----:B------:R-:W-:Y:S01]  /*1830*/  UIADD3 UR6, UR5, 0x4, URZ ;  /* 0x0000000405067890 */ /* 0x000fe2000fffe03f */
        /* <DEDUP_REMOVED lines=356> */
[----:B------:R-:W-:-:S07]  /*2e80*/  UIADD3 UR7, UR4, 0x804, URZ ;  /* 0x0000080404077890 */ /* 0x000fce000fffe03f */
[----:B------:R-:W-:Y:S01]  /*2e90*/  UMOV UR58, UR7 ;  /* 0x00000007003a7c82 */ /* 0x000fe20008000000 */
        /* <DEDUP_REMOVED lines=46> */
[----:B------:R-:W-:Y:S01]  /*3180*/  ULDC UR10, c[0x0][0x9d8] ;  /* 0x00027600000a7ab9 */ /* 0x000fe20000000800 */
        /* <DEDUP_REMOVED lines=20> */
[----:B------:R-:W-:Y:S01]  /*32d0*/  UMOV UR57, UR49 ;  /* 0x0000003100397c82 */ /* 0x000fe20008000000 */
[----:B------:R-:W-:-:S02]  /*32e0*/  UMOV UR36, UR48 ;  /* 0x0000003000247c82 */ /* 0x000fc40008000000 */
        /* <DEDUP_REMOVED lines=66> */
[----:B------:R-:W-:Y:S01]  /*3710*/  UMOV UR55, 0x40000040 ;  /* 0x4000004000377882 */ /* 0x000fe20000000000 */
[----:B------:R-:W-:Y:S01]  /*3720*/  FMUL.FTZ R75, R75, UR10 ;  /* 0x0000000a4b4b7c20 */ /* 0x000fe20008410000 */
[----:B------:R-:W-:Y:S01]  /*3730*/  FMUL.FTZ R78, R78, UR10 ;  /* 0x0000000a4e4e7c20 */ /* 0x000fe20008410000 */
[----:B------:R-:W-:-:S04]  /*3740*/  FMUL.FTZ R79, R79, UR10 ;  /* 0x0000000a4f4f7c20 */ /* 0x000fc80008410000 */
[----:B------:R-:W1:Y:S08]  /*3750*/  MUFU.TANH R73, R73 ;  /* 0x0000004900497308 */ /* 0x000e700000002400 */
[----:B------:R-:W2:Y:S08]  /*3760*/  MUFU.TANH R76, R76 ;  /* 0x0000004c004c7308 */ /* 0x000eb00000002400 */
[----:B------:R-:W-:Y:S08]  /*3770*/  MUFU.TANH R77, R77 ;  /* 0x0000004d004d7308 */ /* 0x000ff00000002400 */
[----:B------:R-:W3:Y:S08]  /*3780*/  MUFU.TANH R2, R74 ;  /* 0x0000004a00027308 */ /* 0x000ef00000002400 */
[----:B------:R4:W-:Y:S08]  /*3790*/  MUFU.TANH R3, R75 ;  /* 0x0000004b00037308 */ /* 0x0009f00000002400 */
[----:B------:R-:W-:Y:S01]  /*37a0*/  MUFU.TANH R6, R78 ;  /* 0x0000004e00067308 */ /* 0x000fe20000002400 */
[----:B----4-:R-:W-:Y:S01]  /*37b0*/  MOV R75, R119 ;  /* 0x00000077004b7202 */ /* 0x010fe20000000f00 */
[----:B------:R-:W-:-:S02]  /*37c0*/  WARPGROUP.DEPBAR.LE gsb0, 0x0 ;  /* 0x00008000000079c5 */ /* 0x000fc40000010000 */
[----:B------:R-:W-:Y:S01]  /*37d0*/  WARPGROUP.ARRIVE ;  /* 0x00000000000079c5 */ /* 0x000fe20000000000 */
[----:B------:R-:W-:Y:S01]  /*37e0*/  FMUL.FTZ R66, R66, UR10 ;  /* 0x0000000a42427c20 */ /* 0x000fe20008410000 */
[----:B------:R-:W-:Y:S01]  /*37f0*/  FMUL.FTZ R64, R64, UR10 ;  /* 0x0000000a40407c20 */ /* 0x000fe20008410000 */
[----:B------:R-:W-:Y:S01]  /*3800*/  FMUL.FTZ R65, R65, UR10 ;  /* 0x0000000a41417c20 */ /* 0x000fe20008410000 */
[----:B------:R-:W-:Y:S01]  /*3810*/  FMUL.FTZ R68, R68, UR10 ;  /* 0x0000000a44447c20 */ /* 0x000fe20008410000 */
[----:B------:R4:W-:Y:S01]  /*3820*/  MUFU.TANH R12, R66 ;  /* 0x00000042000c7308 */ /* 0x0009e20000002400 */
[----:B------:R-:W-:Y:S01]  /*3830*/  HGMMA.64x16x16.F32.BF16 R56, gdesc[UR52], R56, gsb0 ;  /* 0x00200000343879f0 */ /* 0x000fe20008001838 */
[----:B------:R-:W-:Y:S01]  /*3840*/  UIADD3 UR54, UR4, 0x886, URZ ;  /* 0x0000088604367890 */ /* 0x000fe2000fffe03f */
[----:B------:R-:W-:Y:S01]  /*3850*/  FMUL.FTZ R69, R69, UR10 ;  /* 0x0000000a45457c20 */ /* 0x000fe20008410000 */
[----:B------:R-:W-:Y:S01]  /*3860*/  UMOV UR55, 0x40000040 ;  /* 0x4000004000377882 */ /* 0x000fe20000000000 */
[----:B------:R-:W-:Y:S01]  /*3870*/  FMUL.FTZ R70, R70, UR10 ;  /* 0x0000000a46467c20 */ /* 0x000fe20008410000 */
[----:B------:R-:W-:Y:S01]  /*3880*/  FMUL.FTZ R67, R67, UR10 ;  /* 0x0000000a43437c20 */ /* 0x000fe20008410000 */
[----:B------:R-:W-:Y:S01]  /*3890*/  FMUL.FTZ R71, R71, UR10 ;  /* 0x0000000a47477c20 */ /* 0x000fe20008410000 */
[----:B------:R-:W5:Y:S01]  /*38a0*/  MUFU.TANH R64, R64 ;  /* 0x0000004000407308 */ /* 0x000f620000002400 */
[----:B----4-:R-:W-:-:S05]  /*38b0*/  IMAD R66, R120, -0x70, R9 ;  /* 0xffffff9078427824 */ /* 0x010fca00078e0209 */
[C---:B------:R-:W-:Y:S02]  /*38c0*/  ISETP.GT.AND P4, PT, R66.reuse, RZ, PT ;  /* 0x000000ff4200720c */ /* 0x040fe40003f84270 */
[C---:B------:R-:W-:Y:S01]  /*38d0*/  ISETP.GT.AND P2, PT, R66.reuse, 0x1, PT ;  /* 0x000000014200780c */ /* 0x040fe20003f44270 */
[----:B------:R-:W4:Y:S01]  /*38e0*/  MUFU.TANH R65, R65 ;  /* 0x0000004100417308 */ /* 0x000f220000002400 */
[----:B------:R-:W-:Y:S02]  /*38f0*/  ISETP.GT.AND P3, PT, R66, 0x8, PT ;  /* 0x000000084200780c */ /* 0x000fe40003f64270 */
[----:B0-----:R-:W-:Y:S02]  /*3900*/  FSEL R72, R72, -INF , P4 ;  /* 0xff80000048487808 */ /* 0x001fe40002000000 */
[----:B-1----:R-:W-:Y:S02]  /*3910*/  FSEL R73, R73, -INF , P2 ;  /* 0xff80000049497808 */ /* 0x002fe40001000000 */
[----:B------:R-:W-:Y:S01]  /*3920*/  ISETP.GT.AND P6, PT, R66, 0x9, PT ;  /* 0x000000094200780c */ /* 0x000fe20003fc4270 */
[----:B------:R-:W0:Y:S01]  /*3930*/  MUFU.TANH R68, R68 ;  /* 0x0000004400447308 */ /* 0x000e220000002400 */
[----:B--2---:R-:W-:-:S02]  /*3940*/  FSEL R76, R76, -INF , P3 ;  /* 0xff8000004c4c7808 */ /* 0x004fc40001800000 */
[----:B------:R-:W-:Y:S02]  /*3950*/  FMNMX.FTZ R13, R72, R73, !PT ;  /* 0x00000049480d7209 */ /* 0x000fe40007810000 */
[----:B------:R-:W-:Y:S02]  /*3960*/  ISETP.GT.AND P5, PT, R66, 0x10, PT ;  /* 0x000000104200780c */ /* 0x000fe40003fa4270 */
[----:B------:R-:W-:Y:S01]  /*3970*/  FMNMX.FTZ R13, R76, R13, !PT ;  /* 0x0000000d4c0d7209 */ /* 0x000fe20007810000 */
[----:B------:R1:W2:Y:S01]  /*3980*/  MUFU.TANH R10, R79 ;  /* 0x0000004f000a7308 */ /* 0x0002a20000002400 */
[----:B---3--:R-:W-:Y:S02]  /*3990*/  FSEL R2, R2, -INF , P4 ;  /* 0xff80000002027808 */ /* 0x008fe40002000000 */
[----:B------:R-:W-:Y:S02]  /*39a0*/  ISETP.GT.AND P4, PT, R66, 0x11, PT ;  /* 0x000000114200780c */ /* 0x000fe40003f84270 */
[----:B-----5:R-:W-:-:S02]  /*39b0*/  FSEL R64, R64, -INF , P5 ;  /* 0xff80000040407808 */ /* 0x020fc40002800000 */
[----:B------:R-:W-:Y:S01]  /*39c0*/  FSEL R3, R3, -INF , P2 ;  /* 0xff80000003037808 */ /* 0x000fe20001000000 */
[----:B------:R-:W3:Y:S01]  /*39d0*/  MUFU.TANH R69, R69 ;  /* 0x0000004500457308 */ /* 0x000ee20000002400 */
[----:B------:R-:W-:Y:S01]  /*39e0*/  ISETP.GT.AND P2, PT, R66, 0x18, PT ;  /* 0x000000184200780c */ /* 0x000fe20003f44270 */
[--C-:B-1----:R-:W-:Y:S01]  /*39f0*/  IMAD.MOV.U32 R79, RZ, RZ, R119.reuse ;  /* 0x000000ffff4f7224 */ /* 0x102fe200078e0077 */
[----:B----4-:R-:W-:Y:S01]  /*3a00*/  FSEL R74, R65, -INF , P4 ;  /* 0xff800000414a7808 */ /* 0x010fe20002000000 */
[----:B------:R-:W-:Y:S01]  /*3a10*/  IMAD.MOV.U32 R65, RZ, RZ, R119 ;  /* 0x000000ffff417224 */ /* 0x000fe200078e0077 */
[----:B------:R-:W-:Y:S02]  /*3a20*/  FSEL R6, R6, -INF , P3 ;  /* 0xff80000006067808 */ /* 0x000fe40001800000 */
[----:B------:R-:W-:Y:S01]  /*3a30*/  ISETP.GT.AND P3, PT, R66, 0x19, PT ;  /* 0x000000194200780c */ /* 0x000fe20003f64270 */
[----:B------:R1:W-:Y:S01]  /*3a40*/  MUFU.TANH R20, R70 ;  /* 0x0000004600147308 */ /* 0x0003e20000002400 */
[----:B0-----:R-:W-:-:S02]  /*3a50*/  FSEL R68, R68, -INF , P2 ;  /* 0xff80000044447808 */ /* 0x001fc40001000000 */
[----:B--2---:R-:W-:Y:S01]  /*3a60*/  FSEL R10, R10, -INF , P6 ;  /* 0xff8000000a0a7808 */ /* 0x004fe20003000000 */
[----:B------:R-:W-:Y:S02]  /*3a70*/  WARPGROUP.DEPBAR.LE gsb0, 0x0 ;  /* 0x00008000000079c5 */ /* 0x000fe40000010000 */
[----:B------:R-:W-:Y:S01]  /*3a80*/  WARPGROUP.ARRIVE ;  /* 0x00000000000079c5 */ /* 0x000fe20000000000 */
[----:B------:R-:W-:Y:S01]  /*3a90*/  FMUL.FTZ R56, R56, UR10 ;  /* 0x0000000a38387c20 */ /* 0x000fe20008410000 */
[----:B------:R-:W-:Y:S01]  /*3aa0*/  FMUL.FTZ R57, R57, UR10 ;  /* 0x0000000a39397c20 */ /* 0x000fe20008410000 */
[----:B-1----:R-:W-:Y:S01]  /*3ab0*/  FSEL R70, R77, -INF , P6 ;  /* 0xff8000004d467808 */ /* 0x002fe20003000000 */
[----:B------:R-:W-:Y:S01]  /*3ac0*/  FMUL.FTZ R60, R60, UR10 ;  /* 0x0000000a3c3c7c20 */ /* 0x000fe20008410000 */
[----:B------:R0:W-:Y:S01]  /*3ad0*/  MUFU.TANH R14, R67 ;  /* 0x00000043000e7308 */ /* 0x0001e20000002400 */
[----:B------:R-:W-:Y:S01]  /*3ae0*/  HGMMA.64x16x16.F32.BF16 R48, gdesc[UR52], R48, gsb0 ;  /* 0x00200000343079f0 */ /* 0x000fe20008001830 */
[----:B------:R-:W-:Y:S01]  /*3af0*/  UIADD3 UR54, UR4, 0x906, URZ ;  /* 0x0000090604367890 */ /* 0x000fe2000fffe03f */
[----:B------:R-:W-:Y:S01]  /*3b00*/  FMNMX.FTZ R13, R70, R13, !PT ;  /* 0x0000000d460d7209 */ /* 0x000fe20007810000 */
[----:B------:R-:W-:Y:S01]  /*3b10*/  UMOV UR55, 0x40000040 ;  /* 0x4000004000377882 */ /* 0x000fe20000000000 */
[----:B------:R-:W-:Y:S01]  /*3b20*/  FMUL.FTZ R62, R62, UR10 ;  /* 0x0000000a3e3e7c20 */ /* 0x000fe20008410000 */
[----:B------:R-:W-:Y:S01]  /*3b30*/  FMUL.FTZ R61, R61, UR10 ;  /* 0x0000000a3d3d7c20 */ /* 0x000fe20008410000 */
[----:B------:R-:W-:Y:S01]  /*3b40*/  FMNMX.FTZ R15, R64, R13, !PT ;  /* 0x0000000d400f7209 */ /* 0x000fe20007810000 */
[----:B------:R-:W1:Y:S01]  /*3b50*/  MUFU.TANH R56, R56 ;  /* 0x0000003800387308 */ /* 0x000e620000002400 */
[----:B------:R-:W-:Y:S01]  /*3b60*/  FMUL.FTZ R58, R58, UR10 ;  /* 0x0000000a3a3a7c20 */ /* 0x000fe20008410000 */
[----:B------:R-:W-:Y:S01]  /*3b70*/  FMUL.FTZ R59, R59, UR10 ;  /* 0x0000000a3b3b7c20 */ /* 0x000fe20008410000 */
[----:B------:R-:W-:Y:S01]  /*3b80*/  FMNMX.FTZ R15, R74, R15, !PT ;  /* 0x0000000f4a0f7209 */ /* 0x000fe20007810000 */
[----:B------:R-:W-:Y:S01]  /*3b90*/  FMUL.FTZ R63, R63, UR10 ;  /* 0x0000000a3f3f7c20 */ /* 0x000fe20008410000 */
[----:B------:R-:W-:Y:S01]  /*3ba0*/  ISETP.GT.AND P6, PT, R66, 0x20, PT ;  /* 0x000000204200780c */ /* 0x000fe20003fc4270 */
[--C-:B------:R-:W-:Y:S01]  /*3bb0*/  IMAD.MOV.U32 R77, RZ, RZ, R119.reuse ;  /* 0x000000ffff4d7224 */ /* 0x100fe200078e0077 */
[----:B---3--:R-:W-:Y:S01]  /*3bc0*/  FSEL R78, R69, -INF , P3 ;  /* 0xff800000454e7808 */ /* 0x008fe20001800000 */
[----:B------:R-:W2:Y:S01]  /*3bd0*/  MUFU.TANH R57, R57 ;  /* 0x0000003900397308 */ /* 0x000ea20000002400 */
[----:B------:R-:W-:Y:S01]  /*3be0*/  FMNMX.FTZ R15, R68, R15, !PT ;  /* 0x0000000f440f7209 */ /* 0x000fe20007810000 */
[--C-:B------:R-:W-:Y:S01]  /*3bf0*/  IMAD.MOV.U32 R69, RZ, RZ, R119.reuse ;  /* 0x000000ffff457224 */ /* 0x100fe200078e0077 */
[----:B------:R-:W-:Y:S01]  /*3c00*/  FSEL R12, R12, -INF , P5 ;  /* 0xff8000000c0c7808 */ /* 0x000fe20002800000 */
[----:B0-----:R-:W-:Y:S01]  /*3c10*/  IMAD.MOV.U32 R67, RZ, RZ, R119 ;  /* 0x000000ffff437224 */ /* 0x001fe200078e0077 */
[----:B------:R-:W-:-:S02]  /*3c20*/  ISETP.GT.AND P5, PT, R66, 0x21, PT ;  /* 0x000000214200780c */ /* 0x000fc40003fa4270 */
[----:B------:R-:W-:Y:S01]  /*3c30*/  FMNMX.FTZ R15, R78, R15, !PT ;  /* 0x0000000f4e0f7209 */ /* 0x000fe20007810000 */
[----:B------:R-:W0:Y:S01]  /*3c40*/  MUFU.TANH R60, R60 ;  /* 0x0000003c003c7308 */ /* 0x000e220000002400 */
[----:B-1----:R-:W-:Y:S02]  /*3c50*/  FSEL R80, R56, -INF , P6 ;  /* 0xff80000038507808 */ /* 0x002fe40003000000 */
[----:B------:R-:W-:Y:S02]  /*3c60*/  FSEL R14, R14, -INF , P4 ;  /* 0xff8000000e0e7808 */ /* 0x000fe40002000000 */
[----:B------:R-:W-:Y:S02]  /*3c70*/  ISETP.GT.AND P4, PT, R66, 0x28, PT ;  /* 0x000000284200780c */ /* 0x000fe40003f84270 */
[----:B------:R-:W-:Y:S01]  /*3c80*/  FMNMX.FTZ R21, R80, R15, !PT ;  /* 0x0000000f50157209 */ /* 0x000fe20007810000 */
[----:B------:R-:W1:Y:S01]  /*3c90*/  MUFU.TANH R71, R71 ;  /* 0x0000004700477308 */ /* 0x000e620000002400 */
[----:B--2---:R-:W-:Y:S01]  /*3ca0*/  FSEL R82, R57, -INF , P5 ;  /* 0xff80000039527808 */ /* 0x004fe20002800000 */
[----:B------:R-:W-:Y:S01]  /*3cb0*/  IMAD.MOV.U32 R57, RZ, RZ, R119 ;  /* 0x000000ffff397224 */ /* 0x000fe200078e0077 */
[----:B------:R-:W-:-:S02]  /*3cc0*/  FSEL R20, R20, -INF , P2 ;  /* 0xff80000014147808 */ /* 0x000fc40001000000 */
[----:B------:R-:W-:Y:S02]  /*3cd0*/  ISETP.GT.AND P2, PT, R66, 0x29, PT ;  /* 0x000000294200780c */ /* 0x000fe40003f44270 */
[----:B------:R-:W-:Y:S01]  /*3ce0*/  FMNMX.FTZ R21, R82, R21, !PT ;  /* 0x0000001552157209 */ /* 0x000fe20007810000 */
[----:B------:R-:W-:Y:S01]  /*3cf0*/  MUFU.TANH R62, R62 ;  /* 0x0000003e003e7308 */ /* 0x000fe20000002400 */
[----:B0-----:R-:W-:-:S04]  /*3d00*/  FSEL R60, R60, -INF , P4 ;  /* 0xff8000003c3c7808 */ /* 0x001fc80002000000 */
[----:B------:R-:W-:-:S03]  /*3d10*/  FMNMX.FTZ R21, R60, R21, !PT ;  /* 0x000000153c157209 */ /* 0x000fc60007810000 */
[----:B------:R-:W-:Y:S01]  /*3d20*/  MUFU.TANH R61, R61 ;  /* 0x0000003d003d7308 */ /* 0x000fe20000002400 */
[----:B------:R-:W-:Y:S02]  /*3d30*/  WARPGROUP.DEPBAR.LE gsb0, 0x0 ;  /* 0x00008000000079c5 */ /* 0x000fe40000010000 */
[----:B------:R-:W-:Y:S01]  /*3d40*/  WARPGROUP.ARRIVE ;  /* 0x00000000000079c5 */ /* 0x000fe20000000000 */
[----:B------:R-:W-:Y:S01]  /*3d50*/  FMUL.FTZ R48, R48, UR10 ;  /* 0x0000000a30307c20 */ /* 0x000fe20008410000 */
[----:B------:R-:W-:-:S03]  /*3d60*/  FMUL.FTZ R49, R49, UR10 ;  /* 0x0000000a31317c20 */ /* 0x000fc60008410000 */
[----:B------:R-:W-:Y:S01]  /*3d70*/  MUFU.TANH R58, R58 ;  /* 0x0000003a003a7308 */ /* 0x000fe20000002400 */
[----:B------:R-:W-:Y:S01]  /*3d80*/  FMUL.FTZ R52, R52, UR10 ;  /* 0x0000000a34347c20 */ /* 0x000fe20008410000 */
[----:B------:R-:W-:Y:S01]  /*3d90*/  FMUL.FTZ R51, R51, UR10 ;  /* 0x0000000a33337c20 */ /* 0x000fe20008410000 */
[----:B------:R-:W-:Y:S01]  /*3da0*/  HGMMA.64x16x16.F32.BF16 R40, gdesc[UR52], R40, gsb0 ;  /* 0x00200000342879f0 */ /* 0x000fe20008001828 */
[----:B------:R-:W-:Y:S01]  /*3db0*/  UIADD3 UR54, UR4, 0x986, URZ ;  /* 0x0000098604367890 */ /* 0x000fe2000fffe03f */
[----:B------:R-:W-:Y:S01]  /*3dc0*/  FMUL.FTZ R53, R53, UR10 ;  /* 0x0000000a35357c20 */ /* 0x000fe20008410000 */
[----:B------:R-:W-:Y:S01]  /*3dd0*/  UMOV UR55, 0x40000040 ;  /* 0x4000004000377882 */ /* 0x000fe20000000000 */
[----:B------:R-:W-:Y:S01]  /*3de0*/  UMOV UR4, UR52 ;  /* 0x0000003400047c82 */ /* 0x000fe20008000000 */
[----:B------:R-:W0:Y:S01]  /*3df0*/  MUFU.TANH R48, R48 ;  /* 0x0000003000307308 */ /* 0x000e220000002400 */
[----:B------:R-:W-:Y:S01]  /*3e00*/  FMUL.FTZ R50, R50, UR10 ;  /* 0x0000000a32327c20 */ /* 0x000fe20008410000 */
[----:B------:R-:W-:Y:S01]  /*3e10*/  FMUL.FTZ R54, R54, UR10 ;  /* 0x0000000a36367c20 */ /* 0x000fe20008410000 */
[----:B------:R-:W-:-:S05]  /*3e20*/  FMUL.FTZ R55, R55, UR10 ;  /* 0x0000000a37377c20 */ /* 0x000fca0008410000 */
[----:B------:R-:W2:Y:S08]  /*3e30*/  MUFU.TANH R59, R59 ;  /* 0x0000003b003b7308 */ /* 0x000eb00000002400 */
[----:B------:R-:W-:Y:S08]  /*3e40*/  MUFU.TANH R49, R49 ;  /* 0x0000003100317308 */ /* 0x000ff00000002400 */
[----:B------:R-:W3:Y:S08]  /*3e50*/  MUFU.TANH R52, R52 ;  /* 0x0000003400347308 */ /* 0x000ef00000002400 */
[----:B------:R-:W4:Y:S08]  /*3e60*/  MUFU.TANH R63, R63 ;  /* 0x0000003f003f7308 */ /* 0x000f300000002400 */
[----:B------:R-:W5:Y:S01]  /*3e70*/  MUFU.TANH R51, R51 ;  /* 0x0000003300337308 */ /* 0x000f620000002400 */
[----:B------:R-:W-:-:S02]  /*3e80*/  WARPGROUP.DEPBAR.LE gsb0, 0x0 ;  /* 0x00008000000079c5 */ /* 0x000fc40000010000 */
[----:B------:R-:W-:Y:S01]  /*3e90*/  WARPGROUP.ARRIVE ;  /* 0x00000000000079c5 */ /* 0x000fe20000000000 */
[----:B------:R-:W-:-:S04]  /*3ea0*/  FMUL.FTZ R40, R40, UR10 ;  /* 0x0000000a28287c20 */ /* 0x000fc80008410000 */
[----:B------:R-:W5:Y:S01]  /*3eb0*/  MUFU.TANH R53, R53 ;  /* 0x0000003500357308 */ /* 0x000f620000002400 */
[----:B------:R-:W-:Y:S01]  /*3ec0*/  FMUL.FTZ R41, R41, UR10 ;  /* 0x0000000a29297c20 */ /* 0x000fe20008410000 */
[----:B------:R-:W-:Y:S01]  /*3ed0*/  FMUL.FTZ R42, R42, UR10 ;  /* 0x0000000a2a2a7c20 */ /* 0x000fe20008410000 */
[----:B------:R-:W-:Y:S01]  /*3ee0*/  FMUL.FTZ R44, R44, UR10 ;  /* 0x0000000a2c2c7c20 */ /* 0x000fe20008410000 */
[----:B------:R-:W-:Y:S01]  /*3ef0*/  HGMMA.64x16x16.F32.BF16 R32, gdesc[UR52], R32, gsb0 ;  /* 0x00200000342079f0 */ /* 0x000fe20008001820 */
[----:B------:R-:W-:Y:S01]  /*3f00*/  FMUL.FTZ R45, R45, UR10 ;  /* 0x0000000a2d2d7c20 */ /* 0x000fe20008410000 */
[----:B------:R-:W-:Y:S01]  /*3f10*/  FMUL.FTZ R46, R46, UR10 ;  /* 0x0000000a2e2e7c20 */ /* 0x000fe20008410000 */
[----:B------:R-:W-:Y:S01]  /*3f20*/  FMUL.FTZ R43, R43, UR10 ;  /* 0x0000000a2b2b7c20 */ /* 0x000fe20008410000 */
[----:B------:R1:W-:Y:S01]  /*3f30*/  MUFU.TANH R5, R40 ;  /* 0x0000002800057308 */ /* 0x0003e20000002400 */
[----:B------:R-:W-:-:S07]  /*3f40*/  FMUL.FTZ R47, R47, UR10 ;  /* 0x0000000a2f2f7c20 */ /* 0x000fce0008410000 */
[----:B------:R-:W5:Y:S01]  /*3f50*/  MUFU.TANH R50, R50 ;  /* 0x0000003200327308 */ /* 0x000f620000002400 */
[----:B-1----:R-:W-:Y:S01]  /*3f60*/  FSEL R40, R71, -INF , P3 ;  /* 0xff80000047287808 */ /* 0x002fe20001800000 */
[----:B------:R-:W-:Y:S01]  /*3f70*/  IMAD.MOV.U32 R71, RZ, RZ, R119 ;  /* 0x000000ffff477224 */ /* 0x000fe200078e0077 */
[----:B------:R-:W-:-:S04]  /*3f80*/  ISETP.GT.AND P3, PT, R66, 0x30, PT ;  /* 0x000000304200780c */ /* 0x000fc80003f64270 */
[----:B0-----:R-:W-:Y:S01]  /*3f90*/  FSEL R84, R48, -INF , P3 ;  /* 0xff80000030547808 */ /* 0x001fe20001800000 */
[----:B------:R2:W-:Y:S08]  /*3fa0*/  MUFU.TANH R7, R42 ;  /* 0x0000002a00077308 */ /* 0x0005f00000002400 */
[----:B------:R-:W0:Y:S01]  /*3fb0*/  MUFU.TANH R41, R41 ;  /* 0x0000002900297308 */ /* 0x000e220000002400 */
[----:B--2---:R-:W-:Y:S01]  /*3fc0*/  FSEL R42, R59, -INF , P5 ;  /* 0xff8000003b2a7808 */ /* 0x004fe20002800000 */
[----:B------:R-:W-:Y:S01]  /*3fd0*/  IMAD.MOV.U32 R59, RZ, RZ, R119 ;  /* 0x000000ffff3b7224 */ /* 0x000fe200078e0077 */
[----:B------:R-:W-:-:S04]  /*3fe0*/  ISETP.GT.AND P5, PT, R66, 0x38, PT ;  /* 0x000000384200780c */ /* 0x000fc80003fa4270 */
[----:B---3--:R-:W-:Y:S01]  /*3ff0*/  FSEL R88, R52, -INF , P5 ;  /* 0xff80000034587808 */ /* 0x008fe20002800000 */
[----:B------:R-:W1:Y:S08]  /*4000*/  MUFU.TANH R54, R54 ;  /* 0x0000003600367308 */ /* 0x000e700000002400 */
[----:B------:R4:W2:Y:S01]  /*4010*/  MUFU.TANH R8, R44 ;  /* 0x0000002c00087308 */ /* 0x0008a20000002400 */
[----:B------:R-:W-:-:S02]  /*4020*/  WARPGROUP.DEPBAR.LE gsb0, 0x0 ;  /* 0x00008000000079c5 */ /* 0x000fc40000010000 */
[----:B------:R-:W-:Y:S01]  /*4030*/  WARPGROUP.ARRIVE ;  /* 0x00000000000079c5 */ /* 0x000fe20000000000 */
[----:B------:R-:W-:Y:S01]  /*4040*/  FMUL.FTZ R13, R34, UR10 ;  /* 0x0000000a220d7c20 */ /* 0x000fe20008410000 */
[----:B------:R-:W-:Y:S01]  /*4050*/  FSEL R34, R62, -INF , P4 ;  /* 0xff8000003e227808 */ /* 0x000fe20002000000 */
[----:B------:R-:W-:Y:S01]  /*4060*/  FMUL.FTZ R11, R32, UR10 ;  /* 0x0000000a200b7c20 */ /* 0x000fe20008410000 */
[----:B------:R-:W-:Y:S01]  /*4070*/  FSEL R62, R61, -INF , P2 ;  /* 0xff8000003d3e7808 */ /* 0x000fe20001000000 */
[----:B------:R-:W3:Y:S01]  /*4080*/  MUFU.TANH R55, R55 ;  /* 0x0000003700377308 */ /* 0x000ee20000002400 */
[----:B------:R-:W-:Y:S01]  /*4090*/  HGMMA.64x16x16.F32.BF16 R24, gdesc[UR4], R24, gsb0 ;  /* 0x00200000041879f0 */ /* 0x000fe20008001818 */
[----:B------:R-:W-:Y:S01]  /*40a0*/  FSEL R32, R58, -INF , P6 ;  /* 0xff8000003a207808 */ /* 0x000fe20003000000 */
[----:B------:R-:W-:Y:S01]  /*40b0*/  FMUL.FTZ R33, R33, UR10 ;  /* 0x0000000a21217c20 */ /* 0x000fe20008410000 */
[----:B------:R-:W-:Y:S01]  /*40c0*/  ISETP.GT.AND P6, PT, R66, 0x31, PT ;  /* 0x000000314200780c */ /* 0x000fe20003fc4270 */
[----:B------:R-:W-:Y:S01]  /*40d0*/  FMUL.FTZ R15, R36, UR10 ;  /* 0x0000000a240f7c20 */ /* 0x000fe20008410000 */
[----:B------:R-:W-:Y:S01]  /*40e0*/  FMNMX.FTZ R21, R62, R21, !PT ;  /* 0x000000153e157209 */ /* 0x000fe20007810000 */
[----:B------:R-:W-:Y:S01]  /*40f0*/  FMUL.FTZ R37, R37, UR10 ;  /* 0x0000000a25257c20 */ /* 0x000fe20008410000 */
[----:B------:R-:W-:Y:S01]  /*4100*/  FSEL R86, R49, -INF , P6 ;  /* 0xff80000031567808 */ /* 0x000fe20003000000 */
[----:B------:R5:W-:Y:S01]  /*4110*/  MUFU.TANH R9, R46 ;  /* 0x0000002e00097308 */ /* 0x000be20000002400 */
[----:B------:R-:W-:Y:S01]  /*4120*/  FMNMX.FTZ R49, R84, R21, !PT ;  /* 0x0000001554317209 */ /* 0x000fe20007810000 */
[----:B------:R-:W-:Y:S01]  /*4130*/  FMUL.FTZ R21, R38, UR10 ;  /* 0x0000000a26157c20 */ /* 0x000fe20008410000 */
[----:B------:R-:W-:Y:S01]  /*4140*/  ISETP.GT.AND P4, PT, R66, 0x39, PT ;  /* 0x000000394200780c */ /* 0x000fe20003f84270 */
[----:B------:R-:W-:Y:S01]  /*4150*/  FMUL.FTZ R35, R35, UR10 ;  /* 0x0000000a23237c20 */ /* 0x000fe20008410000 */
[----:B------:R-:W-:Y:S01]  /*4160*/  FMNMX.FTZ R49, R86, R49, !PT ;  /* 0x0000003156317209 */ /* 0x000fe20007810000 */
[----:B------:R-:W-:Y:S01]  /*4170*/  FMUL.FTZ R39, R39, UR10 ;  /* 0x0000000a27277c20 */ /* 0x000fe20008410000 */
[----:B----4-:R-:W-:Y:S01]  /*4180*/  FSEL R44, R63, -INF , P2 ;  /* 0xff8000003f2c7808 */ /* 0x010fe20001000000 */
[----:B------:R-:W4:Y:S01]  /*4190*/  MUFU.TANH R45, R45 ;  /* 0x0000002d002d7308 */ /* 0x000f220000002400 */
[----:B-----5:R-:W-:Y:S01]  /*41a0*/  FSEL R46, R51, -INF , P6 ;  /* 0xff800000332e7808 */ /* 0x020fe20003000000 */
[----:B------:R-:W-:Y:S01]  /*41b0*/  ULDC UR4, c[0x0][0x988] ;  /* 0x0002620000047ab9 */ /* 0x000fe20000000800 */
[----:B------:R-:W-:Y:S01]  /*41c0*/  ISETP.GT.AND P2, PT, R66, 0x40, PT ;  /* 0x000000404200780c */ /* 0x000fe20003f44270 */
[--C-:B------:R-:W-:Y:S01]  /*41d0*/  IMAD.MOV.U32 R63, RZ, RZ, R119.reuse ;  /* 0x000000ffff3f7224 */ /* 0x100fe200078e0077 */
[----:B------:R-:W-:Y:S01]  /*41e0*/  FSEL R90, R53, -INF , P4 ;  /* 0xff800000355a7808 */ /* 0x000fe20002000000 */
[----:B------:R-:W-:Y:S01]  /*41f0*/  IMAD.MOV.U32 R53, RZ, RZ, R119 ;  /* 0x000000ffff357224 */ /* 0x000fe200078e0077 */
[----:B------:R-:W-:Y:S01]  /*4200*/  FMNMX.FTZ R51, R88, R49, !PT ;  /* 0x0000003158337209 */ /* 0x000fe20007810000 */
[----:B------:R-:W5:Y:S01]  /*4210*/  MUFU.TANH R43, R43 ;  /* 0x0000002b002b7308 */ /* 0x000f620000002400 */
[----:B------:R-:W-:-:S02]  /*4220*/  FSEL R36, R50, -INF , P3 ;  /* 0xff80000032247808 */ /* 0x000fc40001800000 */
[----:B------:R-:W-:Y:S02]  /*4230*/  ISETP.GT.AND P3, PT, R66, 0x41, PT ;  /* 0x000000414200780c */ /* 0x000fe40003f64270 */
[----:B------:R-:W-:Y:S02]  /*4240*/  FSEL R92, R5, -INF , P2 ;  /* 0xff800000055c7808 */ /* 0x000fe40001000000 */
[----:B------:R-:W-:Y:S01]  /*4250*/  FMNMX.FTZ R51, R90, R51, !PT ;  /* 0x000000335a337209 */ /* 0x000fe20007810000 */
[----:B------:R-:W5:Y:S01]  /*4260*/  MUFU.TANH R11, R11 ;  /* 0x0000000b000b7308 */ /* 0x000f620000002400 */
[----:B------:R-:W-:Y:S02]  /*4270*/  ISETP.GT.AND P6, PT, R66, 0x48, PT ;  /* 0x000000484200780c */ /* 0x000fe40003fc4270 */
[----:B0-----:R-:W-:Y:S02]  /*4280*/  FSEL R94, R41, -INF , P3 ;  /* 0xff800000295e7808 */ /* 0x001fe40001800000 */
[----:B------:R-:W-:-:S02]  /*4290*/  FMNMX.FTZ R51, R92, R51, !PT ;  /* 0x000000335c337209 */ /* 0x000fc40007810000 */
[----:B-1----:R-:W-:Y:S01]  /*42a0*/  FSEL R48, R54, -INF , P5 ;  /* 0xff80000036307808 */ /* 0x002fe20002800000 */
[----:B------:R-:W0:Y:S01]  /*42b0*/  MUFU.TANH R33, R33 ;  /* 0x0000002100217308 */ /* 0x000e220000002400 */
[----:B------:R-:W-:Y:S02]  /*42c0*/  ISETP.GT.AND P5, PT, R66, 0x49, PT ;  /* 0x000000494200780c */ /* 0x000fe40003fa4270 */
[----:B--2---:R-:W-:Y:S02]  /*42d0*/  FSEL R8, R8, -INF , P6 ;  /* 0xff80000008087808 */ /* 0x004fe40003000000 */
[----:B------:R-:W-:Y:S02]  /*42e0*/  FMNMX.FTZ R51, R94, R51, !PT ;  /* 0x000000335e337209 */ /* 0x000fe40007810000 */
[----:B---3--:R-:W-:Y:S01]  /*42f0*/  FSEL R38, R55, -INF , P4 ;  /* 0xff80000037267808 */ /* 0x008fe20002000000 */
[----:B------:R-:W1:Y:S01]  /*4300*/  MUFU.TANH R15, R15 ;  /* 0x0000000f000f7308 */ /* 0x000e620000002400 */
[----:B------:R-:W-:Y:S01]  /*4310*/  ISETP.GT.AND P4, PT, R66, 0x50, PT ;  /* 0x000000504200780c */ /* 0x000fe20003f84270 */
[----:B------:R-:W-:Y:S01]  /*4320*/  IMAD.MOV.U32 R55, RZ, RZ, R119 ;  /* 0x000000ffff377224 */ /* 0x000fe200078e0077 */
[----:B----4-:R-:W-:Y:S01]  /*4330*/  FSEL R96, R45, -INF , P5 ;  /* 0xff8000002d607808 */ /* 0x010fe20002800000 */
[----:B------:R-:W-:-:S02]  /*4340*/  WARPGROUP.DEPBAR.LE gsb0, 0x0 ;  /* 0x00008000000079c5 */ /* 0x000fc40000010000 */
[----:B------:R-:W-:Y:S01]  /*4350*/  FMUL.FTZ R49, R24, UR10 ;  /* 0x0000000a18317c20 */ /* 0x000fe20008410000 */
[----:B------:R-:W-:Y:S01]  /*4360*/  FMNMX.FTZ R51, R8, R51, !PT ;  /* 0x0000003308337209 */ /* 0x000fe20007810000 */
[----:B------:R-:W2:Y:S01]  /*4370*/  MUFU.TANH R47, R47 ;  /* 0x0000002f002f7308 */ /* 0x000ea20000002400 */
[----:B------:R-:W-:Y:S01]  /*4380*/  FMUL.FTZ R25, R25, UR10 ;  /* 0x0000000a19197c20 */ /* 0x000fe20008410000 */
[----:B-----5:R-:W-:Y:S01]  /*4390*/  FSEL R50, R43, -INF , P3 ;  /* 0xff8000002b327808 */ /* 0x020fe20001800000 */
[----:B------:R-:W-:Y:S01]  /*43a0*/  FMUL.FTZ R5, R28, UR10 ;  /* 0x0000000a1c057c20 */ /* 0x000fe20008410000 */
[----:B------:R-:W-:Y:S01]  /*43b0*/  ISETP.GT.AND P3, PT, R66, 0x51, PT ;  /* 0x000000514200780c */ /* 0x000fe20003f64270 */
[----:B------:R-:W-:Y:S01]  /*43c0*/  FMUL.FTZ R29, R29, UR10 ;  /* 0x0000000a1d1d7c20 */ /* 0x000fe20008410000 */
[----:B------:R-:W-:Y:S01]  /*43d0*/  FSEL R98, R11, -INF , P4 ;  /* 0xff8000000b627808 */ /* 0x000fe20002000000 */
[----:B------:R-:W-:Y:S01]  /*43e0*/  FMUL.FTZ R26, R26, UR10 ;  /* 0x0000000a1a1a7c20 */ /* 0x000fe20008410000 */
[----:B------:R-:W3:Y:S01]  /*43f0*/  MUFU.TANH R37, R37 ;  /* 0x0000002500257308 */ /* 0x000ee20000002400 */
[----:B------:R-:W-:Y:S01]  /*4400*/  FMNMX.FTZ R51, R96, R51, !PT ;  /* 0x0000003360337209 */ /* 0x000fe20007810000 */
[----:B------:R-:W-:Y:S01]  /*4410*/  FMUL.FTZ R27, R27, UR10 ;  /* 0x0000000a1b1b7c20 */ /* 0x000fe20008410000 */
[----:B------:R-:W-:Y:S01]  /*4420*/  FSEL R24, R7, -INF , P2 ;  /* 0xff80000007187808 */ /* 0x000fe20001000000 */
[----:B------:R-:W-:Y:S01]  /*4430*/  FMUL.FTZ R30, R30, UR10 ;  /* 0x0000000a1e1e7c20 */ /* 0x000fe20008410000 */
[----:B------:R-:W-:Y:S01]  /*4440*/  ISETP.GT.AND P2, PT, R66, 0x58, PT ;  /* 0x000000584200780c */ /* 0x000fe20003f44270 */
[----:B------:R-:W-:Y:S01]  /*4450*/  FMUL.FTZ R31, R31, UR10 ;  /* 0x0000000a1f1f7c20 */ /* 0x000fe20008410000 */
[----:B0-----:R-:W-:Y:S01]  /*4460*/  FSEL R100, R33, -INF , P3 ;  /* 0xff80000021647808 */ /* 0x001fe20001800000 */
[----:B------:R-:W0:Y:S01]  /*4470*/  MUFU.TANH R13, R13 ;  /* 0x0000000d000d7308 */ /* 0x000e220000002400 */
[----:B------:R-:W-:Y:S01]  /*4480*/  FMNMX.FTZ R51, R98, R51, !PT ;  /* 0x0000003362337209 */ /* 0x000fe20007810000 */
[----:B------:R4:W-:Y:S01]  /*4490*/  @!P1 SYNCS.ARRIVE.TRANS64.RED.A1T0 RZ, [R0+URZ], RZ ;  /* 0x000000ff00ff99a7 */ /* 0x0009e2000810043f */
[----:B------:R-:W-:-:S02]  /*44a0*/  FSEL R28, R9, -INF , P6 ;  /* 0xff800000091c7808 */ /* 0x000fc40003000000 */
[----:B------:R-:W-:Y:S02]  /*44b0*/  ISETP.GT.AND P6, PT, R66, 0x59, PT ;  /* 0x000000594200780c */ /* 0x000fe40003fc4270 */
[----:B-1----:R-:W-:Y:S01]  /*44c0*/  FSEL R102, R15, -INF , P2 ;  /* 0xff8000000f667808 */ /* 0x002fe20001000000 */
[----:B------:R-:W1:Y:S01]  /*44d0*/  MUFU.TANH R49, R49 ;  /* 0x0000003100317308 */ /* 0x000e620000002400 */
[----:B------:R-:W-:Y:S02]  /*44e0*/  FMNMX.FTZ R51, R100, R51, !PT ;  /* 0x0000003364337209 */ /* 0x000fe40007810000 */
[----:B--2---:R-:W-:Y:S02]  /*44f0*/  FSEL R52, R47, -INF , P5 ;  /* 0xff8000002f347808 */ /* 0x004fe40002800000 */
[----:B------:R-:W-:Y:S02]  /*4500*/  ISETP.GT.AND P5, PT, R66, 0x60, PT ;  /* 0x000000604200780c */ /* 0x000fe40003fa4270 */
[----:B---3--:R-:W-:Y:S01]  /*4510*/  FSEL R104, R37, -INF , P6 ;  /* 0xff80000025687808 */ /* 0x008fe20003000000 */
[----:B------:R-:W2:Y:S01]  /*4520*/  MUFU.TANH R35, R35 ;  /* 0x0000002300237308 */ /* 0x000ea20000002400 */
[----:B------:R-:W-:-:S02]  /*4530*/  FMNMX.FTZ R51, R102, R51, !PT ;  /* 0x0000003366337209 */ /* 0x000fc40007810000 */
[----:B0-----:R-:W-:Y:S02]  /*4540*/  FSEL R54, R13, -INF , P4 ;  /* 0xff8000000d367808 */ /* 0x001fe40002000000 */
[----:B------:R-:W-:Y:S02]  /*4550*/  ISETP.GT.AND P4, PT, R66, 0x61, PT ;  /* 0x000000614200780c */ /* 0x000fe40003f84270 */
[----:B------:R-:W-:Y:S01]  /*4560*/  FMNMX.FTZ R51, R104, R51, !PT ;  /* 0x0000003368337209 */ /* 0x000fe20007810000 */
[----:B------:R-:W0:Y:S01]  /*4570*/  MUFU.TANH R25, R25 ;  /* 0x0000001900197308 */ /* 0x000e220000002400 */
[----:B-1----:R-:W-:Y:S01]  /*4580*/  FSEL R106, R49, -INF , P5 ;  /* 0xff800000316a7808 */ /* 0x002fe20002800000 */
[----:B------:R-:W-:Y:S01]  /*4590*/  IMAD.MOV.U32 R49, RZ, RZ, R119 ;  /* 0x000000ffff317224 */ /* 0x000fe200078e0077 */
[----:B------:R-:W-:Y:S02]  /*45a0*/  FMNMX.FTZ R11, R2, R3, !PT ;  /* 0x00000003020b7209 */ /* 0x000fe40007810000 */
[----:B------:R-:W-:-:S02]  /*45b0*/  FMNMX.FTZ R51, R106, R51, !PT ;  /* 0x000000336a337209 */ /* 0x000fc40007810000 */
[----:B------:R-:W-:Y:S01]  /*45c0*/  FMNMX.FTZ R11, R6, R11, !PT ;  /* 0x0000000b060b7209 */ /* 0x000fe20007810000 */
[----:B------:R-:W1:Y:S01]  /*45d0*/  MUFU.TANH R21, R21 ;  /* 0x0000001500157308 */ /* 0x000e620000002400 */
[----:B--2---:R-:W-:Y:S02]  /*45e0*/  FSEL R56, R35, -INF , P3 ;  /* 0xff80000023387808 */ /* 0x004fe40001800000 */
[----:B------:R-:W-:Y:S02]  /*45f0*/  ISETP.GT.AND P3, PT, R66, 0x68, PT ;  /* 0x000000684200780c */ /* 0x000fe40003f64270 */
[----:B------:R-:W-:Y:S02]  /*4600*/  FMNMX.FTZ R11, R10, R11, !PT ;  /* 0x0000000b0a0b7209 */ /* 0x000fe40007810000 */
[----:B------:R-:W-:Y:S01]  /*4610*/  MOV R61, R119 ;  /* 0x00000077003d7202 */ /* 0x000fe20000000f00 */
[----:B------:R-:W2:Y:S01]  /*4620*/  MUFU.TANH R5, R5 ;  /* 0x0000000500057308 */ /* 0x000ea20000002400 */
[----:B0-----:R-:W-:-:S02]  /*4630*/  FSEL R108, R25, -INF , P4 ;  /* 0xff800000196c7808 */ /* 0x001fc40002000000 */
[----:B------:R-:W-:Y:S02]  /*4640*/  FMNMX.FTZ R11, R12, R11, !PT ;  /* 0x0000000b0c0b7209 */ /* 0x000fe40007810000 */
[----:B------:R-:W-:Y:S02]  /*4650*/  FMNMX.FTZ R51, R108, R51, !PT ;  /* 0x000000336c337209 */ /* 0x000fe40007810000 */
[----:B------:R-:W-:Y:S01]  /*4660*/  FMNMX.FTZ R13, R14, R11, !PT ;  /* 0x0000000b0e0d7209 */ /* 0x000fe20007810000 */
[----:B------:R-:W0:Y:S01]  /*4670*/  MUFU.TANH R29, R29 ;  /* 0x0000001d001d7308 */ /* 0x000e220000002400 */
[----:B-1----:R-:W-:Y:S02]  /*4680*/  FSEL R58, R21, -INF , P2 ;  /* 0xff800000153a7808 */ /* 0x002fe40001000000 */
[----:B------:R-:W-:Y:S02]  /*4690*/  ISETP.GT.AND P2, PT, R66, 0x69, PT ;  /* 0x000000694200780c */ /* 0x000fe40003f44270 */
[----:B------:R-:W-:-:S02]  /*46a0*/  FMNMX.FTZ R13, R20, R13, !PT ;  /* 0x0000000d140d7209 */ /* 0x000fc40007810000 */
[----:B------:R-:W-:Y:S01]  /*46b0*/  MOV R47, R119 ;  /* 0x00000077002f7202 */ /* 0x000fe20000000f00 */
[----:B------:R-:W-:Y:S01]  /*46c0*/  MUFU.TANH R39, R39 ;  /* 0x0000002700277308 */ /* 0x000fe20000002400 */
[----:B--2---:R-:W-:Y:S01]  /*46d0*/  FSEL R66, R5, -INF , P3 ;  /* 0xff80000005427808 */ /* 0x004fe20001800000 */
[----:B------:R-:W-:Y:S01]  /*46e0*/  IMAD.U32 R5, RZ, RZ, UR4 ;  /* 0x00000004ff057e24 */ /* 0x000fe2000f8e00ff */
[----:B------:R-:W-:Y:S02]  /*46f0*/  FMNMX.FTZ R13, R40, R13, !PT ;  /* 0x0000000d280d7209 */ /* 0x000fe40007810000 */
[----:B------:R-:W-:Y:S02]  /*4700*/  FMNMX.FTZ R51, R66, R51, !PT ;  /* 0x0000003342337209 */ /* 0x000fe40007810000 */
[----:B------:R-:W-:Y:S01]  /*4710*/  FMNMX.FTZ R13, R32, R13, !PT ;  /* 0x0000000d200d7209 */ /* 0x000fe20007810000 */
[----:B------:R-:W1:Y:S01]  /*4720*/  MUFU.TANH R26, R26 ;  /* 0x0000001a001a7308 */ /* 0x000e620000002400 */
[----:B0-----:R-:W-:-:S02]  /*4730*/  FSEL R110, R29, -INF , P2 ;  /* 0xff8000001d6e7808 */ /* 0x001fc40001000000 */
[----:B------:R-:W-:Y:S02]  /*4740*/  FMNMX.FTZ R15, R42, R13, !PT ;  /* 0x0000000d2a0f7209 */ /* 0x000fe40007810000 */
[----:B------:R-:W-:Y:S02]  /*4750*/  FMNMX.FTZ R51, R110, R51, !PT ;  /* 0x000000336e337209 */ /* 0x000fe40007810000 */
[----:B------:R-:W-:Y:S01]  /*4760*/  FMNMX.FTZ R15, R34, R15, !PT ;  /* 0x0000000f220f7209 */ /* 0x000fe20007810000 */
[----:B------:R-:W-:Y:S02]  /*4770*/  MUFU.TANH R27, R27 ;  /* 0x0000001b001b7308 */ /* 0x000fe40000002400 */
[----:B------:R-:W0:Y:S01]  /*4780*/  SHFL.BFLY PT, R112, R51, 0x2, 0x1f ;  /* 0x0c401f0033707f89 */ /* 0x000e2200000e0000 */
[----:B------:R-:W-:-:S04]  /*4790*/  FMNMX.FTZ R15, R44, R15, !PT ;  /* 0x0000000f2c0f7209 */ /* 0x000fc80007810000 */
[----:B------:R-:W-:Y:S01]  /*47a0*/  FMNMX.FTZ R15, R36, R15, !PT ;  /* 0x0000000f240f7209 */ /* 0x000fe20007810000 */
[----:B------:R-:W2:Y:S01]  /*47b0*/  MUFU.TANH R30, R30 ;  /* 0x0000001e001e7308 */ /* 0x000ea20000002400 */
[----:B-1----:R-:W-:Y:S02]  /*47c0*/  FSEL R26, R26, -INF , P5 ;  /* 0xff8000001a1a7808 */ /* 0x002fe40002800000 */
[----:B------:R-:W-:-:S04]  /*47d0*/  FMNMX.FTZ R21, R46, R15, !PT ;  /* 0x0000000f2e157209 */ /* 0x000fc80007810000 */
[----:B------:R-:W-:Y:S01]  /*47e0*/  FMNMX.FTZ R21, R48, R21, !PT ;  /* 0x0000001530157209 */ /* 0x000fe20007810000 */
[----:B------:R-:W1:Y:S03]  /*47f0*/  MUFU.TANH R31, R31 ;  /* 0x0000001f001f7308 */ /* 0x000e660000002400 */
[----:B------:R-:W-:-:S04]  /*4800*/  FMNMX.FTZ R21, R38, R21, !PT ;  /* 0x0000001526157209 */ /* 0x000fc80007810000 */
[----:B------:R-:W-:Y:S02]  /*4810*/  FMNMX.FTZ R21, R24, R21, !PT ;  /* 0x0000001518157209 */ /* 0x000fe40007810000 */
[----:B--2---:R-:W-:Y:S02]  /*4820*/  FSEL R30, R30, -INF , P3 ;  /* 0xff8000001e1e7808 */ /* 0x004fe40001800000 */
[----:B0-----:R-:W-:Y:S01]  /*4830*/  FMNMX.FTZ R112, R51, R112, !PT ;  /* 0x0000007033707209 */ /* 0x001fe20007810000 */
[----:B------:R-:W-:Y:S01]  /*4840*/  IMAD.MOV.U32 R51, RZ, RZ, R119 ;  /* 0x000000ffff337224 */ /* 0x000fe200078e0077 */
[----:B------:R-:W-:-:S03]  /*4850*/  FMNMX.FTZ R21, R50, R21, !PT ;  /* 0x0000001532157209 */ /* 0x000fc60007810000 */
[----:B------:R-:W0:Y:S01]  /*4860*/  SHFL.BFLY PT, R7, R112, 0x1, 0x1f ;  /* 0x0c201f0070077f89 */ /* 0x000e2200000e0000 */
[----:B------:R-:W-:-:S04]  /*4870*/  FMNMX.FTZ R21, R28, R21, !PT ;  /* 0x000000151c157209 */ /* 0x000fc80007810000 */
[----:B------:R-:W-:-:S04]  /*4880*/  FMNMX.FTZ R21, R52, R21, !PT ;  /* 0x0000001534157209 */ /* 0x000fc80007810000 */
[----:B------:R-:W-:-:S04]  /*4890*/  FMNMX.FTZ R21, R54, R21, !PT ;  /* 0x0000001536157209 */ /* 0x000fc80007810000 */
[----:B------:R-:W-:-:S04]  /*48a0*/  FMNMX.FTZ R21, R56, R21, !PT ;  /* 0x0000001538157209 */ /* 0x000fc80007810000 */
[----:B------:R-:W-:Y:S02]  /*48b0*/  FMNMX.FTZ R21, R58, R21, !PT ;  /* 0x000000153a157209 */ /* 0x000fe40007810000 */
[----:B0-----:R-:W-:Y:S01]  /*48c0*/  FMNMX.FTZ R7, R112, R7, !PT ;  /* 0x0000000770077209 */ /* 0x001fe20007810000 */
[----:B------:R-:W-:-:S03]  /*48d0*/  IMAD.MOV.U32 R112, RZ, RZ, R119 ;  /* 0x000000ffff707224 */ /* 0x000fc600078e0077 */
[C---:B------:R-:W-:Y:S01]  /*48e0*/  FSETP.NEU.FTZ.AND P0, PT, R7.reuse, -INF , PT ;  /* 0xff8000000700780b */ /* 0x040fe20003f1d000 */
[----:B------:R-:W-:-:S05]  /*48f0*/  FMUL.FTZ R9, R7, R5 ;  /* 0x0000000507097220 */ /* 0x000fca0000410000 */
[----:B------:R-:W-:Y:S02]  /*4900*/  FSEL R25, R9, RZ, P0 ;  /* 0x000000ff09197208 */ /* 0x000fe40000000000 */
[----:B------:R-:W-:Y:S01]  /*4910*/  ISETP.NE.AND P0, PT, R83, RZ, PT ;  /* 0x000000ff5300720c */ /* 0x000fe20003f05270 */
[----:B------:R-:W-:Y:S02]  /*4920*/  IMAD.MOV.U32 R83, RZ, RZ, R119 ;  /* 0x000000ffff537224 */ /* 0x000fe400078e0077 */
[-CC-:B------:R-:W-:Y:S01]  /*4930*/  FFMA.FTZ R33, R60, R5.reuse, -R25.reuse ;  /* 0x000000053c217223 */ /* 0x180fe20000010819 */
[----:B------:R-:W-:Y:S01]  /*4940*/  FSEL R60, R39, -INF , P6 ;  /* 0xff800000273c7808 */ /* 0x000fe20003000000 */
[-CC-:B------:R-:W-:Y:S01]  /*4950*/  FFMA.FTZ R35, R62, R5.reuse, -R25.reuse ;  /* 0x000000053e237223 */ /* 0x180fe20000010819 */
[----:B------:R-:W-:Y:S01]  /*4960*/  FSEL R62, R27, -INF , P4 ;  /* 0xff8000001b3e7808 */ /* 0x000fe20002000000 */
[--C-:B------:R-:W-:Y:S01]  /*4970*/  FFMA.FTZ R196, R64, R5, -R25.reuse ;  /* 0x0000000540c47223 */ /* 0x100fe20000010819 */
[----:B------:R-:W-:Y:S01]  /*4980*/  FMNMX.FTZ R21, R60, R21, !PT ;  /* 0x000000153c157209 */ /* 0x000fe20007810000 */
[-CC-:B------:R-:W-:Y:S01]  /*4990*/  FFMA.FTZ R198, R68, R5.reuse, -R25.reuse ;  /* 0x0000000544c67223 */ /* 0x180fe20000010819 */
[----:B-1----:R-:W-:Y:S01]  /*49a0*/  FSEL R64, R31, -INF , P2 ;  /* 0xff8000001f407808 */ /* 0x002fe20001000000 */
[--C-:B------:R-:W-:Y:S01]  /*49b0*/  FFMA.FTZ R8, R8, R5, -R25.reuse ;  /* 0x0000000508087223 */ /* 0x100fe20000010819 */
[----:B------:R-:W-:Y:S01]  /*49c0*/  FMNMX.FTZ R21, R26, R21, !PT ;  /* 0x000000151a157209 */ /* 0x000fe20007810000 */
[-CC-:B------:R-:W-:Y:S01]  /*49d0*/  FFMA.FTZ R200, R72, R5.reuse, -R25.reuse ;  /* 0x0000000548c87223 */ /* 0x180fe20000010819 */
[--C-:B------:R-:W-:Y:S01]  /*49e0*/  FFMA.FTZ R9, R73, R5, -R25.reuse ;  /* 0x0000000549097223 */ /* 0x100fe20000010819 */
[----:B------:R-:W-:Y:S01]  /*49f0*/  MUFU.EX2 R186, R8 ;  /* 0x0000000800ba7308 */ /* 0x000fe20000000800 */
[----:B------:R-:W-:Y:S01]  /*4a00*/  FMNMX.FTZ R21, R62, R21, !PT ;  /* 0x000000153e157209 */ /* 0x000fe20007810000 */
[-CC-:B------:R-:W-:Y:S01]  /*4a10*/  FFMA.FTZ R202, R76, R5.reuse, -R25.reuse ;  /* 0x000000054cca7223 */ /* 0x180fe20000010819 */
[-CC-:B------:R-:W-:Y:S01]  /*4a20*/  FFMA.FTZ R70, R70, R5.reuse, -R25.reuse ;  /* 0x0000000546467223 */ /* 0x180fe20000010819 */
        /* <DEDUP_REMOVED lines=8> */
[-CC-:B------:R-:W-:Y:S01]  /*4ab0*/  FFMA.FTZ R86, R86, R5.reuse, -R25.reuse ;  /* 0x0000000556567223 */ /* 0x180fe20000010819 */
[-CC-:B------:R-:W-:Y:S01]  /*4ac0*/  FFMA.FTZ R88, R88, R5.reuse, -R25.reuse ;  /* 0x0000000558587223 */ /* 0x180fe20000010819 */
[----:B------:R-:W0:Y:S01]  /*4ad0*/  SHFL.BFLY PT, R68, R21, 0x2, 0x1f ;  /* 0x0c401f0015447f89 */ /* 0x000e2200000e0000 */
[-CC-:B------:R-:W-:Y:S01]  /*4ae0*/  FFMA.FTZ R90, R90, R5.reuse, -R25.reuse ;  /* 0x000000055a5a7223 */ /* 0x180fe20000010819 */
[----:B------:R-:W1:Y:S01]  /*4af0*/  MUFU.EX2 R9, R9 ;  /* 0x0000000900097308 */ /* 0x000e620000000800 */
[-CC-:B------:R-:W-:Y:S01]  /*4b00*/  FFMA.FTZ R92, R92, R5.reuse, -R25.reuse ;  /* 0x000000055c5c7223 */ /* 0x180fe20000010819 */
[-CC-:B------:R-:W-:Y:S01]  /*4b10*/  FFMA.FTZ R94, R94, R5.reuse, -R25.reuse ;  /* 0x000000055e5e7223 */ /* 0x180fe20000010819 */
[-CC-:B------:R-:W-:Y:S01]  /*4b20*/  FFMA.FTZ R96, R96, R5.reuse, -R25.reuse ;  /* 0x0000000560607223 */ /* 0x180fe20000010819 */
[-CC-:B------:R-:W-:Y:S01]  /*4b30*/  FFMA.FTZ R98, R98, R5.reuse, -R25.reuse ;  /* 0x0000000562627223 */ /* 0x180fe20000010819 */
[-CC-:B------:R-:W-:Y:S01]  /*4b40*/  FFMA.FTZ R100, R100, R5.reuse, -R25.reuse ;  /* 0x0000000564647223 */ /* 0x180fe20000010819 */
[-CC-:B------:R-:W-:Y:S01]  /*4b50*/  FFMA.FTZ R102, R102, R5.reuse, -R25.reuse ;  /* 0x0000000566667223 */ /* 0x180fe20000010819 */
[-CC-:B------:R-:W-:Y:S01]  /*4b60*/  FFMA.FTZ R104, R104, R5.reuse, -R25.reuse ;  /* 0x0000000568687223 */ /* 0x180fe20000010819 */
[----:B------:R-:W2:Y:S01]  /*4b70*/  MUFU.EX2 R202, R202 ;  /* 0x000000ca00ca7308 */ /* 0x000ea20000000800 */
[-CC-:B------:R-:W-:Y:S01]  /*4b80*/  FFMA.FTZ R106, R106, R5.reuse, -R25.reuse ;  /* 0x000000056a6a7223 */ /* 0x180fe20000010819 */
[-CC-:B------:R-:W-:Y:S01]  /*4b90*/  FFMA.FTZ R108, R108, R5.reuse, -R25.reuse ;  /* 0x000000056c6c7223 */ /* 0x180fe20000010819 */
[-CC-:B------:R-:W-:Y:S01]  /*4ba0*/  FFMA.FTZ R66, R66, R5.reuse, -R25.reuse ;  /* 0x0000000542427223 */ /* 0x180fe20000010819 */
[----:B------:R-:W-:Y:S01]  /*4bb0*/  FFMA.FTZ R25, R110, R5, -R25 ;  /* 0x000000056e197223 */ /* 0x000fe20000010819 */
[----:B------:R-:W-:Y:S01]  /*4bc0*/  MOV R110, R119 ;  /* 0x00000077006e7202 */ /* 0x000fe20000000f00 */
[----:B------:R-:W-:-:S02]  /*4bd0*/  IMAD.MOV.U32 R80, RZ, RZ, R119 ;  /* 0x000000ffff507224 */ /* 0x000fc400078e0077 */
[----:B------:R3:W5:Y:S01]  /*4be0*/  MUFU.EX2 R11, R70 ;  /* 0x00000046000b7308 */ /* 0x0007620000000800 */
[--C-:B------:R-:W-:Y:S02]  /*4bf0*/  IMAD.MOV.U32 R76, RZ, RZ, R119.reuse ;  /* 0x000000ffff4c7224 */ /* 0x100fe400078e0077 */
[--C-:B------:R-:W-:Y:S02]  /*4c00*/  IMAD.MOV.U32 R73, RZ, RZ, R119.reuse ;  /* 0x000000ffff497224 */ /* 0x100fe400078e0077 */
[--C-:B------:R-:W-:Y:S01]  /*4c10*/  IMAD.MOV.U32 R72, RZ, RZ, R119.reuse ;  /* 0x000000ffff487224 */ /* 0x100fe200078e0077 */
[----:B0-----:R-:W-:Y:S02]  /*4c20*/  FMNMX.FTZ R68, R21, R68, !PT ;  /* 0x0000004415447209 */ /* 0x001fe40007810000 */
[----:B------:R-:W0:Y:S01]  /*4c30*/  MUFU.EX2 R196, R196 ;  /* 0x000000c400c47308 */ /* 0x000e220000000800 */
[--C-:B---3--:R-:W-:Y:S02]  /*4c40*/  IMAD.MOV.U32 R70, RZ, RZ, R119.reuse ;  /* 0x000000ffff467224 */ /* 0x108fe400078e0077 */
[----:B------:R-:W3:Y:S05]  /*4c50*/  SHFL.BFLY PT, R21, R68, 0x1, 0x1f ;  /* 0x0c201f0044157f89 */ /* 0x000eea00000e0000 */
[----:B------:R4:W-:Y:S08]  /*4c60*/  MUFU.EX2 R13, R74 ;  /* 0x0000004a000d7308 */ /* 0x0009f00000000800 */
[----:B------:R-:W-:Y:S01]  /*4c70*/  MUFU.EX2 R198, R198 ;  /* 0x000000c600c67308 */ /* 0x000fe20000000800 */
[----:B----4-:R-:W-:-:S07]  /*4c80*/  IMAD.MOV.U32 R74, RZ, RZ, R119 ;  /* 0x000000ffff4a7224 */ /* 0x010fce00078e0077 */
[----:B------:R4:W-:Y:S01]  /*4c90*/  MUFU.EX2 R15, R78 ;  /* 0x0000004e000f7308 */ /* 0x0009e20000000800 */
[----:B---3--:R-:W-:Y:S02]  /*4ca0*/  FMNMX.FTZ R8, R68, R21, !PT ;  /* 0x0000001544087209 */ /* 0x008fe40007810000 */
[----:B------:R-:W-:Y:S02]  /*4cb0*/  MOV R68, R119 ;  /* 0x0000007700447202 */ /* 0x000fe40000000f00 */
[C---:B------:R-:W-:Y:S01]  /*4cc0*/  FSETP.NEU.FTZ.AND P2, PT, R8.reuse, -INF , PT ;  /* 0xff8000000800780b */ /* 0x040fe20003f5d000 */
[----:B------:R-:W-:Y:S02]  /*4cd0*/  FMUL.FTZ R43, R8, R5 ;  /* 0x00000005082b7220 */ /* 0x000fe40000410000 */
[----:B------:R-:W-:Y:S01]  /*4ce0*/  MUFU.EX2 R192, R192 ;  /* 0x000000c000c07308 */ /* 0x000fe20000000800 */
[----:B----4-:R-:W-:Y:S02]  /*4cf0*/  IMAD.MOV.U32 R78, RZ, RZ, R119 ;  /* 0x000000ffff4e7224 */ /* 0x010fe400078e0077 */
[----:B------:R-:W-:-:S02]  /*4d00*/  FSEL R43, R43, RZ, P2 ;  /* 0x000000ff2b2b7208 */ /* 0x000fc40001000000 */
[----:B------:R-:W-:Y:S01]  /*4d10*/  ISETP.GE.AND P2, PT, R81, 0x71, PT ;  /* 0x000000715100780c */ /* 0x000fe20003f46270 */
[----:B------:R-:W-:Y:S02]  /*4d20*/  IMAD.MOV.U32 R81, RZ, RZ, R119 ;  /* 0x000000ffff517224 */ /* 0x000fe400078e0077 */
        /* <DEDUP_REMOVED lines=16> */
[----:B------:R1:W3:Y:S01]  /*4e30*/  MUFU.EX2 R201, R3 ;  /* 0x0000000300c97308 */ /* 0x0002e20000000800 */
[-CC-:B------:R-:W-:Y:S01]  /*4e40*/  FFMA.FTZ R48, R48, R5.reuse, -R43.reuse ;  /* 0x0000000530307223 */ /* 0x180fe2000001082b */
[-CC-:B------:R-:W-:Y:S01]  /*4e50*/  FFMA.FTZ R38, R38, R5.reuse, -R43.reuse ;  /* 0x0000000526267223 */ /* 0x180fe2000001082b */
[-CC-:B------:R-:W-:Y:S01]  /*4e60*/  FFMA.FTZ R24, R24, R5.reuse, -R43.reuse ;  /* 0x0000000518187223 */ /* 0x180fe2000001082b */
[-CC-:B------:R-:W-:Y:S01]  /*4e70*/  FFMA.FTZ R50, R50, R5.reuse, -R43.reuse ;  /* 0x0000000532327223 */ /* 0x180fe2000001082b */
[-CC-:B------:R-:W-:Y:S01]  /*4e80*/  FFMA.FTZ R28, R28, R5.reuse, -R43.reuse ;  /* 0x000000051c1c7223 */ /* 0x180fe2000001082b */
[-CC-:B------:R-:W-:Y:S01]  /*4e90*/  FFMA.FTZ R52, R52, R5.reuse, -R43.reuse ;  /* 0x0000000534347223 */ /* 0x180fe2000001082b */
[-C--:B------:R-:W-:Y:S01]  /*4ea0*/  FFMA.FTZ R54, R54, R5.reuse, -R43 ;  /* 0x0000000536367223 */ /* 0x080fe2000001082b */
[----:B------:R-:W4:Y:S01]  /*4eb0*/  MUFU.EX2 R6, R6 ;  /* 0x0000000600067308 */ /* 0x000f220000000800 */
[----:B-1----:R-:W-:Y:S01]  /*4ec0*/  FADD.FTZ R3, R200, R9 ;  /* 0x00000009c8037221 */ /* 0x002fe20000010000 */
[----:B------:R-:W-:Y:S01]  /*4ed0*/  F2FP.BF16.F32.PACK_AB R200, R9, R200 ;  /* 0x000000c809c8723e */ /* 0x000fe200000010ff */
[-CC-:B------:R-:W-:Y:S01]  /*4ee0*/  FFMA.FTZ R56, R56, R5.reuse, -R43.reuse ;  /* 0x0000000538387223 */ /* 0x180fe2000001082b */
[-CC-:B------:R-:W-:Y:S01]  /*4ef0*/  FFMA.FTZ R58, R58, R5.reuse, -R43.reuse ;  /* 0x000000053a3a7223 */ /* 0x180fe2000001082b */
[-CC-:B------:R-:W-:Y:S01]  /*4f00*/  FFMA.FTZ R60, R60, R5.reuse, -R43.reuse ;  /* 0x000000053c3c7223 */ /* 0x180fe2000001082b */
[-CC-:B------:R-:W-:Y:S01]  /*4f10*/  FFMA.FTZ R26, R26, R5.reuse, -R43.reuse ;  /* 0x000000051a1a7223 */ /* 0x180fe2000001082b */
[-CC-:B------:R-:W-:Y:S01]  /*4f20*/  FFMA.FTZ R62, R62, R5.reuse, -R43.reuse ;  /* 0x000000053e3e7223 */ /* 0x180fe2000001082b */
[----:B------:R2:W1:Y:S01]  /*4f30*/  MUFU.EX2 R203, R10 ;  /* 0x0000000a00cb7308 */ /* 0x0004620000000800 */
[-CC-:B------:R-:W-:Y:S01]  /*4f40*/  FFMA.FTZ R30, R30, R5.reuse, -R43.reuse ;  /* 0x000000051e1e7223 */ /* 0x180fe2000001082b */
[----:B------:R-:W-:Y:S01]  /*4f50*/  FFMA.FTZ R43, R64, R5, -R43 ;  /* 0x00000005402b7223 */ /* 0x000fe2000001082b */
[----:B------:R-:W-:Y:S01]  /*4f60*/  MOV R82, R119 ;  /* 0x0000007700527202 */ /* 0x000fe20000000f00 */
[----:B------:R-:W-:-:S04]  /*4f70*/  IMAD.MOV.U32 R64, RZ, RZ, R119 ;  /* 0x000000ffff407224 */ /* 0x000fc800078e0077 */
[----:B------:R-:W1:Y:S01]  /*4f80*/  MUFU.EX2 R12, R12 ;  /* 0x0000000c000c7308 */ /* 0x000e620000000800 */
[----:B--2---:R-:W-:Y:S01]  /*4f90*/  FADD.FTZ R10, R202, R3 ;  /* 0x00000003ca0a7221 */ /* 0x004fe20000010000 */
[----:B-----5:R-:W-:-:S03]  /*4fa0*/  F2FP.BF16.F32.PACK_AB R202, R11, R202 ;  /* 0x000000ca0bca723e */ /* 0x020fc600000010ff */
[----:B------:R-:W-:-:S03]  /*4fb0*/  FADD.FTZ R3, R11, R10 ;  /* 0x0000000a0b037221 */ /* 0x000fc60000010000 */
[----:B------:R2:W5:Y:S01]  /*4fc0*/  MUFU.EX2 R197, R14 ;  /* 0x0000000e00c57308 */ /* 0x0005620000000800 */
[----:B0-----:R-:W-:Y:S01]  /*4fd0*/  FADD.FTZ R10, R196, R3 ;  /* 0x00000003c40a7221 */ /* 0x001fe20000010000 */
[----:B---3--:R-:W-:Y:S01]  /*4fe0*/  FADD.FTZ R3, R2, R201 ;  /* 0x000000c902037221 */ /* 0x008fe20000010000 */
[----:B------:R-:W-:Y:S02]  /*4ff0*/  F2FP.BF16.F32.PACK_AB R201, R201, R2 ;  /* 0x00000002c9c9723e */ /* 0x000fe400000010ff */
[C---:B------:R-:W-:Y:S01]  /*5000*/  FADD.FTZ R45, R13.reuse, R10 ;  /* 0x0000000a0d2d7221 */ /* 0x040fe20000010000 */
[----:B----4-:R-:W-:Y:S01]  /*5010*/  FADD.FTZ R10, R6, R3 ;  /* 0x00000003060a7221 */ /* 0x010fe20000010000 */
[----:B------:R-:W-:Y:S01]  /*5020*/  F2FP.BF16.F32.PACK_AB R196, R13, R196 ;  /* 0x000000c40dc4723e */ /* 0x000fe200000010ff */
[----:B------:R-:W0:Y:S01]  /*5030*/  MUFU.EX2 R20, R20 ;  /* 0x0000001400147308 */ /* 0x000e220000000800 */
[----:B--2---:R-:W-:Y:S01]  /*5040*/  FADD.FTZ R14, R198, R45 ;  /* 0x0000002dc60e7221 */ /* 0x004fe20000010000 */
[C---:B-1----:R-:W-:Y:S01]  /*5050*/  FADD.FTZ R3, R203.reuse, R10 ;  /* 0x0000000acb037221 */ /* 0x042fe20000010000 */
[----:B------:R-:W-:Y:S01]  /*5060*/  F2FP.BF16.F32.PACK_AB R203, R203, R6 ;  /* 0x00000006cbcb723e */ /* 0x000fe200000010ff */
[----:B------:R-:W-:-:S02]  /*5070*/  IMAD.MOV.U32 R6, RZ, RZ, 0x3f800000 ;  /* 0x3f800000ff067424 */ /* 0x000fc400078e00ff */
[C---:B------:R-:W-:Y:S01]  /*5080*/  FADD.FTZ R45, R15.reuse, R14 ;  /* 0x0000000e0f2d7221 */ /* 0x040fe20000010000 */
[----:B------:R-:W-:Y:S01]  /*5090*/  FADD.FTZ R10, R12, R3 ;  /* 0x000000030c0a7221 */ /* 0x000fe20000010000 */
[----:B------:R-:W-:Y:S01]  /*50a0*/  F2FP.BF16.F32.PACK_AB R198, R15, R198 ;  /* 0x000000c60fc6723e */ /* 0x000fe200000010ff */
[----:B------:R-:W1:Y:S01]  /*50b0*/  MUFU.EX2 R33, R33 ;  /* 0x0000002100217308 */ /* 0x000e620000000800 */
[----:B------:R-:W-:Y:S01]  /*50c0*/  FADD.FTZ R14, R192, R45 ;  /* 0x0000002dc00e7221 */ /* 0x000fe20000010000 */
[----:B-----5:R-:W-:Y:S01]  /*50d0*/  FADD.FTZ R3, R197, R10 ;  /* 0x0000000ac5037221 */ /* 0x020fe20000010000 */
[C---:B------:R-:W-:Y:S02]  /*50e0*/  F2FP.BF16.F32.PACK_AB R192, R29.reuse, R192 ;  /* 0x000000c01dc0723e */ /* 0x040fe400000010ff */
[----:B------:R-:W-:Y:S01]  /*50f0*/  FADD.FTZ R14, R29, R14 ;  /* 0x0000000e1d0e7221 */ /* 0x000fe20000010000 */
[----:B------:R-:W-:Y:S01]  /*5100*/  F2FP.BF16.F32.PACK_AB R197, R197, R12 ;  /* 0x0000000cc5c5723e */ /* 0x000fe200000010ff */
[----:B------:R-:W-:Y:S01]  /*5110*/  IMAD.MOV.U32 R29, RZ, RZ, R119 ;  /* 0x000000ffff1d7224 */ /* 0x000fe200078e0077 */
[----:B------:R2:W3:Y:S01]  /*5120*/  MUFU.EX2 R199, R40 ;  /* 0x0000002800c77308 */ /* 0x0004e20000000800 */
[----:B0-----:R-:W-:-:S07]  /*5130*/  FADD.FTZ R10, R20, R3 ;  /* 0x00000003140a7221 */ /* 0x001fce0000010000 */
[----:B------:R-:W0:Y:S01]  /*5140*/  MUFU.EX2 R194, R35 ;  /* 0x0000002300c27308 */ /* 0x000e220000000800 */
[----:B-1----:R-:W-:Y:S01]  /*5150*/  FADD.FTZ R45, R33, R14 ;  /* 0x0000000e212d7221 */ /* 0x002fe20000010000 */
[----:B--2---:R-:W-:-:S06]  /*5160*/  MOV R40, R119 ;  /* 0x0000007700287202 */ /* 0x004fcc0000000f00 */
[----:B------:R-:W1:Y:S01]  /*5170*/  MUFU.EX2 R32, R32 ;  /* 0x0000002000207308 */ /* 0x000e620000000800 */
[C---:B---3--:R-:W-:Y:S01]  /*5180*/  FADD.FTZ R3, R199.reuse, R10 ;  /* 0x0000000ac7037221 */ /* 0x048fe20000010000 */
[----:B------:R-:W-:-:S06]  /*5190*/  F2FP.BF16.F32.PACK_AB R199, R199, R20 ;  /* 0x00000014c7c7723e */ /* 0x000fcc00000010ff */
[----:B------:R-:W2:Y:S01]  /*51a0*/  MUFU.EX2 R84, R84 ;  /* 0x0000005400547308 */ /* 0x000ea20000000800 */
[C---:B0-----:R-:W-:Y:S01]  /*51b0*/  FADD.FTZ R45, R194.reuse, R45 ;  /* 0x0000002dc22d7221 */ /* 0x041fe20000010000 */
[----:B------:R-:W-:Y:S02]  /*51c0*/  F2FP.BF16.F32.PACK_AB R194, R194, R33 ;  /* 0x00000021c2c2723e */ /* 0x000fe400000010ff */
[----:B------:R-:W-:-:S04]  /*51d0*/  MOV R33, R119 ;  /* 0x0000007700217202 */ /* 0x000fc80000000f00 */
[----:B------:R0:W3:Y:S01]  /*51e0*/  MUFU.EX2 R193, R42 ;  /* 0x0000002a00c17308 */ /* 0x0000e20000000800 */
[----:B-1----:R-:W-:-:S07]  /*51f0*/  FADD.FTZ R10, R32, R3 ;  /* 0x00000003200a7221 */ /* 0x002fce0000010000 */
[----:B------:R1:W4:Y:S01]  /*5200*/  MUFU.EX2 R27, R86 ;  /* 0x00000056001b7308 */ /* 0x0003220000000800 */
[----:B--2---:R-:W-:Y:S01]  /*5210*/  FADD.FTZ R14, R84, R45 ;  /* 0x0000002d540e7221 */ /* 0x004fe20000010000 */
[----:B0-----:R-:W-:-:S06]  /*5220*/  IMAD.MOV.U32 R42, RZ, RZ, R119 ;  /* 0x000000ffff2a7224 */ /* 0x001fcc00078e0077 */
[----:B------:R-:W0:Y:S01]  /*5230*/  MUFU.EX2 R34, R34 ;  /* 0x0000002200227308 */ /* 0x000e220000000800 */
[C---:B---3--:R-:W-:Y:S01]  /*5240*/  FADD.FTZ R3, R193.reuse, R10 ;  /* 0x0000000ac1037221 */ /* 0x048fe20000010000 */
[----:B------:R-:W-:Y:S01]  /*5250*/  F2FP.BF16.F32.PACK_AB R193, R193, R32 ;  /* 0x00000020c1c1723e */ /* 0x000fe200000010ff */
[--C-:B-1----:R-:W-:Y:S02]  /*5260*/  IMAD.MOV.U32 R86, RZ, RZ, R119.reuse ;  /* 0x000000ffff567224 */ /* 0x102fe400078e0077 */
[----:B------:R-:W-:-:S03]  /*5270*/  IMAD.MOV.U32 R32, RZ, RZ, R119 ;  /* 0x000000ffff207224 */ /* 0x000fc600078e0077 */
[----:B------:R-:W1:Y:S01]  /*5280*/  MUFU.EX2 R88, R88 ;  /* 0x0000005800587308 */ /* 0x000e620000000800 */
[C---:B----4-:R-:W-:Y:S01]  /*5290*/  FADD.FTZ R45, R27.reuse, R14 ;  /* 0x0000000e1b2d7221 */ /* 0x050fe20000010000 */
[----:B------:R-:W-:Y:S01]  /*52a0*/  F2FP.BF16.F32.PACK_AB R188, R27, R84 ;  /* 0x000000541bbc723e */ /* 0x000fe200000010ff */
[--C-:B------:R-:W-:Y:S02]  /*52b0*/  IMAD.MOV.U32 R84, RZ, RZ, R119.reuse ;  /* 0x000000ffff547224 */ /* 0x100fe400078e0077 */
[----:B------:R-:W-:-:S03]  /*52c0*/  IMAD.MOV.U32 R27, RZ, RZ, R119 ;  /* 0x000000ffff1b7224 */ /* 0x000fc600078e0077 */
[----:B------:R2:W3:Y:S01]  /*52d0*/  MUFU.EX2 R195, R44 ;  /* 0x0000002c00c37308 */ /* 0x0004e20000000800 */
[----:B0-----:R-:W-:-:S07]  /*52e0*/  FADD.FTZ R0, R34, R3 ;  /* 0x0000000322007221 */ /* 0x001fce0000010000 */
[----:B------:R0:W4:Y:S01]  /*52f0*/  MUFU.EX2 R31, R90 ;  /* 0x0000005a001f7308 */ /* 0x0001220000000800 */
[----:B-1----:R-:W-:Y:S01]  /*5300*/  FADD.FTZ R10, R88, R45 ;  /* 0x0000002d580a7221 */ /* 0x002fe20000010000 */
[----:B--2---:R-:W-:-:S06]  /*5310*/  IMAD.MOV.U32 R44, RZ, RZ, R119 ;  /* 0x000000ffff2c7224 */ /* 0x004fcc00078e0077 */
[----:B------:R-:W1:Y:S01]  /*5320*/  MUFU.EX2 R36, R36 ;  /* 0x0000002400247308 */ /* 0x000e620000000800 */
[C---:B---3--:R-:W-:Y:S01]  /*5330*/  FADD.FTZ R3, R195.reuse, R0 ;  /* 0x00000000c3037221 */ /* 0x048fe20000010000 */
[----:B------:R-:W-:Y:S01]  /*5340*/  F2FP.BF16.F32.PACK_AB R195, R195, R34 ;  /* 0x00000022c3c3723e */ /* 0x000fe200000010ff */
[--C-:B0-----:R-:W-:Y:S02]  /*5350*/  IMAD.MOV.U32 R90, RZ, RZ, R119.reuse ;  /* 0x000000ffff5a7224 */ /* 0x101fe400078e0077 */
[----:B------:R-:W-:-:S03]  /*5360*/  IMAD.MOV.U32 R34, RZ, RZ, R119 ;  /* 0x000000ffff227224 */ /* 0x000fc600078e0077 */
[----:B------:R-:W0:Y:S01]  /*5370*/  MUFU.EX2 R92, R92 ;  /* 0x0000005c005c7308 */ /* 0x000e220000000800 */
[C---:B----4-:R-:W-:Y:S01]  /*5380*/  FADD.FTZ R45, R31.reuse, R10 ;  /* 0x0000000a1f2d7221 */ /* 0x050fe20000010000 */
[----:B------:R-:W-:Y:S01]  /*5390*/  F2FP.BF16.F32.PACK_AB R190, R31, R88 ;  /* 0x000000581fbe723e */ /* 0x000fe200000010ff */
[--C-:B------:R-:W-:Y:S02]  /*53a0*/  IMAD.MOV.U32 R88, RZ, RZ, R119.reuse ;  /* 0x000000ffff587224 */ /* 0x100fe400078e0077 */
[----:B------:R-:W-:-:S03]  /*53b0*/  IMAD.MOV.U32 R31, RZ, RZ, R119 ;  /* 0x000000ffff1f7224 */ /* 0x000fc600078e0077 */
[----:B------:R2:W3:Y:S01]  /*53c0*/  MUFU.EX2 R189, R46 ;  /* 0x0000002e00bd7308 */ /* 0x0004e20000000800 */
[----:B-1----:R-:W-:-:S07]  /*53d0*/  FADD.FTZ R0, R36, R3 ;  /* 0x0000000324007221 */ /* 0x002fce0000010000 */
[----:B------:R1:W4:Y:S01]  /*53e0*/  MUFU.EX2 R35, R94 ;  /* 0x0000005e00237308 */ /* 0x0003220000000800 */
[----:B0-----:R-:W-:Y:S01]  /*53f0*/  FADD.FTZ R10, R92, R45 ;  /* 0x0000002d5c0a7221 */ /* 0x001fe20000010000 */
[----:B--2---:R-:W-:-:S06]  /*5400*/  IMAD.MOV.U32 R46, RZ, RZ, R119 ;  /* 0x000000ffff2e7224 */ /* 0x004fcc00078e0077 */
[----:B------:R-:W0:Y:S01]  /*5410*/  MUFU.EX2 R48, R48 ;  /* 0x0000003000307308 */ /* 0x000e220000000800 */
[C---:B---3--:R-:W-:Y:S01]  /*5420*/  FADD.FTZ R3, R189.reuse, R0 ;  /* 0x00000000bd037221 */ /* 0x048fe20000010000 */
[----:B------:R-:W-:Y:S01]  /*5430*/  F2FP.BF16.F32.PACK_AB R189, R189, R36 ;  /* 0x00000024bdbd723e */ /* 0x000fe200000010ff */
[--C-:B-1----:R-:W-:Y:S02]  /*5440*/  IMAD.MOV.U32 R94, RZ, RZ, R119.reuse ;  /* 0x000000ffff5e7224 */ /* 0x102fe400078e0077 */
[----:B------:R-:W-:-:S03]  /*5450*/  IMAD.MOV.U32 R36, RZ, RZ, R119 ;  /* 0x000000ffff247224 */ /* 0x000fc600078e0077 */
[----:B------:R1:W2:Y:S01]  /*5460*/  MUFU.EX2 R191, R38 ;  /* 0x0000002600bf7308 */ /* 0x0002a20000000800 */
[C---:B----4-:R-:W-:Y:S01]  /*5470*/  FADD.FTZ R45, R35.reuse, R10 ;  /* 0x0000000a232d7221 */ /* 0x050fe20000010000 */
[----:B------:R-:W-:Y:S01]  /*5480*/  F2FP.BF16.F32.PACK_AB R184, R35, R92 ;  /* 0x0000005c23b8723e */ /* 0x000fe200000010ff */
[----:B------:R-:W-:Y:S02]  /*5490*/  IMAD.MOV.U32 R92, RZ, RZ, R119 ;  /* 0x000000ffff5c7224 */ /* 0x000fe400078e0077 */
[----:B------:R-:W-:Y:S01]  /*54a0*/  FADD.FTZ R10, R186, R45 ;  /* 0x0000002dba0a7221 */ /* 0x000fe20000010000 */
[----:B------:R-:W-:Y:S02]  /*54b0*/  IMAD.MOV.U32 R45, RZ, RZ, R119 ;  /* 0x000000ffff2d7224 */ /* 0x000fe400078e0077 */
[----:B------:R3:W4:Y:S01]  /*54c0*/  MUFU.EX2 R37, R96 ;  /* 0x0000006000257308 */ /* 0x0007220000000800 */
[----:B0-----:R-:W-:Y:S01]  /*54d0*/  FADD.FTZ R0, R48, R3 ;  /* 0x0000000330007221 */ /* 0x001fe20000010000 */
[----:B-1----:R-:W-:-:S02]  /*54e0*/  IMAD.MOV.U32 R38, RZ, RZ, R119 ;  /* 0x000000ffff267224 */ /* 0x002fc400078e0077 */
[----:B------:R-:W-:-:S04]  /*54f0*/  IMAD.MOV.U32 R35, RZ, RZ, R119 ;  /* 0x000000ffff237224 */ /* 0x000fc800078e0077 */
[----:B------:R-:W0:Y:S01]  /*5500*/  MUFU.EX2 R24, R24 ;  /* 0x0000001800187308 */ /* 0x000e220000000800 */
[C---:B--2---:R-:W-:Y:S01]  /*5510*/  FADD.FTZ R3, R191.reuse, R0 ;  /* 0x00000000bf037221 */ /* 0x044fe20000010000 */
[----:B------:R-:W-:Y:S01]  /*5520*/  F2FP.BF16.F32.PACK_AB R191, R191, R48 ;  /* 0x00000030bfbf723e */ /* 0x000fe200000010ff */
[----:B------:R-:W-:Y:S01]  /*5530*/  IMAD.MOV.U32 R48, RZ, RZ, R119 ;  /* 0x000000ffff307224 */ /* 0x000fe200078e0077 */
[----:B---3--:R-:W-:-:S04]  /*5540*/  MOV R96, R119 ;  /* 0x0000007700607202 */ /* 0x008fc80000000f00 */
[----:B------:R-:W1:Y:S01]  /*5550*/  MUFU.EX2 R98, R98 ;  /* 0x0000006200627308 */ /* 0x000e620000000800 */
[C---:B----4-:R-:W-:Y:S01]  /*5560*/  FADD.FTZ R9, R37.reuse, R10 ;  /* 0x0000000a25097221 */ /* 0x050fe20000010000 */
[----:B------:R-:W-:Y:S01]  /*5570*/  F2FP.BF16.F32.PACK_AB R186, R37, R186 ;  /* 0x000000ba25ba723e */ /* 0x000fe200000010ff */
[----:B------:R-:W-:-:S05]  /*5580*/  IMAD.MOV.U32 R37, RZ, RZ, R119 ;  /* 0x000000ffff257224 */ /* 0x000fca00078e0077 */
        /* <DEDUP_REMOVED lines=38> */
[----:B0-----:R-:W-:Y:S01]  /*57f0*/  IMAD.MOV.U32 R108, RZ, RZ, R119 ;  /* 0x000000ffff6c7224 */ /* 0x001fe200078e0077 */
[----:B------:R-:W-:-:S04]  /*5800*/  MOV R54, R119 ;  /* 0x0000007700367202 */ /* 0x000fc80000000f00 */
[----:B------:R-:W0:Y:S01]  /*5810*/  MUFU.EX2 R66, R66 ;  /* 0x0000004200427308 */ /* 0x000e220000000800 */
[C---:B----4-:R-:W-:Y:S01]  /*5820*/  FADD.FTZ R9, R21.reuse, R10 ;  /* 0x0000000a15097221 */ /* 0x050fe20000010000 */
[----:B------:R-:W-:Y:S01]  /*5830*/  F2FP.BF16.F32.PACK_AB R176, R21, R106 ;  /* 0x0000006a15b0723e */ /* 0x000fe200000010ff */
[----:B------:R-:W-:-:S05]  /*5840*/  IMAD.MOV.U32 R106, RZ, RZ, R119 ;  /* 0x000000ffff6a7224 */ /* 0x000fca00078e0077 */
[----:B------:R2:W3:Y:S01]  /*5850*/  MUFU.EX2 R183, R60 ;  /* 0x0000003c00b77308 */ /* 0x0004e20000000800 */
[----:B-1----:R-:W-:-:S07]  /*5860*/  FADD.FTZ R0, R58, R3 ;  /* 0x000000033a007221 */ /* 0x002fce0000010000 */
[----:B------:R-:W1:Y:S01]  /*5870*/  MUFU.EX2 R26, R26 ;  /* 0x0000001a001a7308 */ /* 0x000e620000000800 */
[----:B0-----:R-:W-:Y:S01]  /*5880*/  FADD.FTZ R10, R66, R9 ;  /* 0x00000009420a7221 */ /* 0x001fe20000010000 */
[----:B--2---:R-:W-:-:S06]  /*5890*/  IMAD.MOV.U32 R60, RZ, RZ, R119 ;  /* 0x000000ffff3c7224 */ /* 0x004fcc00078e0077 */
[----:B------:R0:W2:Y:S01]  /*58a0*/  MUFU.EX2 R177, R62 ;  /* 0x0000003e00b17308 */ /* 0x0000a20000000800 */
[C---:B---3--:R-:W-:Y:S01]  /*58b0*/  FADD.FTZ R9, R183.reuse, R0 ;  /* 0x00000000b7097221 */ /* 0x048fe20000010000 */
[----:B------:R-:W-:Y:S01]  /*58c0*/  F2FP.BF16.F32.PACK_AB R183, R183, R58 ;  /* 0x0000003ab7b7723e */ /* 0x000fe200000010ff */
[----:B------:R-:W-:-:S05]  /*58d0*/  IMAD.MOV.U32 R58, RZ, RZ, R119 ;  /* 0x000000ffff3a7224 */ /* 0x000fca00078e0077 */
[----:B------:R-:W3:Y:S01]  /*58e0*/  MUFU.EX2 R30, R30 ;  /* 0x0000001e001e7308 */ /* 0x000ee20000000800 */
[----:B-1----:R-:W-:Y:S01]  /*58f0*/  FADD.FTZ R0, R26, R9 ;  /* 0x000000091a007221 */ /* 0x002fe20000010000 */
[----:B0-----:R-:W-:-:S06]  /*5900*/  IMAD.MOV.U32 R62, RZ, RZ, R119 ;  /* 0x000000ffff3e7224 */ /* 0x001fcc00078e0077 */
[----:B------:R-:W0:Y:S01]  /*5910*/  MUFU.EX2 R25, R25 ;  /* 0x0000001900197308 */ /* 0x000e220000000800 */
[C---:B--2---:R-:W-:Y:S01]  /*5920*/  FADD.FTZ R9, R177.reuse, R0 ;  /* 0x00000000b1097221 */ /* 0x044fe20000010000 */
[----:B------:R-:W-:Y:S01]  /*5930*/  F2FP.BF16.F32.PACK_AB R177, R177, R26 ;  /* 0x0000001ab1b1723e */ /* 0x000fe200000010ff */
[----:B------:R-:W-:Y:S01]  /*5940*/  IMAD.MOV.U32 R0, RZ, RZ, 0x3f800000 ;  /* 0x3f800000ff007424 */ /* 0x000fe200078e00ff */
[----:B------:R-:W-:-:S04]  /*5950*/  MOV R26, R119 ;  /* 0x00000077001a7202 */ /* 0x000fc80000000f00 */
[----:B------:R-:W1:Y:S01]  /*5960*/  MUFU.EX2 R43, R43 ;  /* 0x0000002b002b7308 */ /* 0x000e620000000800 */
[----:B---3--:R-:W-:Y:S01]  /*5970*/  FADD.FTZ R2, R30, R9 ;  /* 0x000000091e027221 */ /* 0x008fe20000010000 */
[C---:B0-----:R-:W-:Y:S01]  /*5980*/  FADD.FTZ R3, R25.reuse, R10 ;  /* 0x0000000a19037221 */ /* 0x041fe20000010000 */
[----:B------:R-:W-:Y:S01]  /*5990*/  F2FP.BF16.F32.PACK_AB R178, R25, R66 ;  /* 0x0000004219b2723e */ /* 0x000fe200000010ff */
[--C-:B------:R-:W-:Y:S02]  /*59a0*/  IMAD.MOV.U32 R66, RZ, RZ, R119.reuse ;  /* 0x000000ffff427224 */ /* 0x100fe400078e0077 */
[--C-:B------:R-:W-:Y:S02]  /*59b0*/  IMAD.MOV.U32 R25, RZ, RZ, R119.reuse ;  /* 0x000000ffff197224 */ /* 0x100fe400078e0077 */
[C---:B-1----:R-:W-:Y:S01]  /*59c0*/  FADD.FTZ R2, R43.reuse, R2 ;  /* 0x000000022b027221 */ /* 0x042fe20000010000 */
[----:B------:R-:W-:Y:S01]  /*59d0*/  F2FP.BF16.F32.PACK_AB R179, R43, R30 ;  /* 0x0000001e2bb3723e */ /* 0x000fe200000010ff */
        /* <DEDUP_REMOVED lines=55> */
[----:B------:R-:W-:Y:S01]  /*5d50*/  UMOV UR38, UR39 ;  /* 0x0000002700267c82 */ /* 0x000fe20008000000 */
[----:B------:R-:W-:Y:S01]  /*5d60*/  UMOV UR6, UR36 ;  /* 0x0000002400067c82 */ /* 0x000fe20008000000 */
[----:B------:R-:W-:-:S05]  /*5d70*/  ULDC UR5, c[0x0][0x9d8] ;  /* 0x0002760000057ab9 */ /* 0x000fca0000000800 */
.L_x_3460:
[----:B------:R-:W-:-:S04]  /*5d80*/  UIADD3 UR4, UR6, 0x1, URZ ;  /* 0x0000000106047890 */ /* 0x000fc8000fffe03f */
[----:B------:R-:W-:-:S04]  /*5d90*/  UISETP.NE.AND UP0, UPT, UR4, 0x2, UPT ;  /* 0x000000020400788c */ /* 0x000fc8000bf05270 */
[----:B------:R-:W-:Y:S02]  /*5da0*/  USEL UR39, URZ, 0x1, UP0 ;  /* 0x000000013f277887 */ /* 0x000fe40008000000 */
[----:B------:R-:W-:Y:S02]  /*5db0*/  USEL UR36, UR4, URZ, UP0 ;  /* 0x0000003f04247287 */ /* 0x000fe40008000000 */
[----:B------:R-:W-:Y:S01]  /*5dc0*/  ULOP3.LUT UR39, UR38, UR39, URZ, 0x3c, !UPT ;  /* 0x0000002726277292 */ /* 0x000fe2000f8e3c3f */
[----:B------:R-:W-:Y:S11]  /*5dd0*/  @!P0 BRA `(.L_x_3452) ;  /* 0x0000000000048947 */ /* 0x000ff60003800000 */
[----:B------:R-:W-:Y:S01]  /*5de0*/  BPT.TRAP 0x1 ;  /* 0x000000040000795c */ /* 0x000fe20000300000 */
.L_x_3452:
[----:B------:R-:W0:Y:S01]  /*5df0*/  S2UR UR4, SR_CgaCtaId ;  /* 0x00000000000479c3 */ /* 0x000e220000008800 */
[----:B------:R-:W-:Y:S01]  /*5e00*/  UMOV UR37, 0x400 ;  /* 0x0000040000257882 */ /* 0x000fe20000000000 */
[----:B------:R-:W-:-:S04]  /*5e10*/  MOV R5, UR39 ;  /* 0x0000002700057c02 */ /* 0x000fc80008000f00 */
[----:B------:R-:W-:Y:S01]  /*5e20*/  SHF.L.U32 R5, R5, 0x1f, RZ ;  /* 0x0000001f05057819 */ /* 0x000fe200000006ff */
[----:B0-----:R-:W-:-:S04]  /*5e30*/  ULEA UR37, UR4, UR37, 0x18 ;  /* 0x0000002504257291 */ /* 0x001fc8000f8ec03f */
[----:B------:R-:W-:-:S09]  /*5e40*/  ULEA UR7, UR36, UR37, 0x3 ;  /* 0x0000002524077291 */ /* 0x000fd2000f8e183f */
[----:B------:R0:W1:Y:S01]  /*5e50*/  SYNCS.PHASECHK.TRANS64.TRYWAIT P2, [UR7+0x36830], R5 ;  /* 0x03683005ff0075a7 */ /* 0x0000620008040147 */
[----:B------:R-:W-:Y:S05]  /*5e60*/  @!P0 BRA `(.L_x_3453) ;  /* 0x0000000000048947 */ /* 0x000fea0003800000 */
[----:B------:R-:W-:Y:S01]  /*5e70*/  BPT.TRAP 0x1 ;  /* 0x000000040000795c */ /* 0x000fe20000300000 */
.L_x_3453:
[----:B-1----:R-:W-:Y:S05]  /*5e80*/  @P2 BRA `(.L_x_3454) ;  /* 0x0000000000082947 */ /* 0x002fea0003800000 */
[----:B------:R-:W1:Y:S02]  /*5e90*/  SYNCS.PHASECHK.TRANS64.TRYWAIT P2, [UR7+0x36830], R5 ;  /* 0x03683005ff0075a7 */ /* 0x000e640008040147 */
[----:B-1----:R-:W-:Y:S05]  /*5ea0*/  @!P2 BRA `(.L_x_3455) ;  /* 0x000000b000b8a947 */ /* 0x002fea0003800000 */
.L_x_3454:
[----:B------:R-:W-:Y:S01]  /*5eb0*/  R2UR UR4, R4 ;  /* 0x00000000040472ca */ /* 0x000fe200000e0000 */
[----:B------:R-:W-:Y:S01]  /*5ec0*/  WARPGROUP.ARRIVE ;  /* 0x00000000000079c5 */ /* 0x000fe20000000000 */
        /* <DEDUP_REMOVED lines=10> */
[-C--:B------:R-:W-:Y:S01]  /*5f70*/  FMUL.FTZ R24, R24, R6.reuse ;  /* 0x0000000618187220 */ /* 0x080fe20000410000 */
[----:B------:R-:W-:Y:S01]  /*5f80*/  UIMAD UR4, UR36, 0xa80, UR4 ;  /* 0x00000a80240478a4 */ /* 0x000fe2000f8e0204 */
        /* <DEDUP_REMOVED lines=9> */
[----:B------:R-:W-:Y:S01]  /*6020*/  HGMMA.64x16x16.F32.BF16 R168, gdesc[UR56], RZ, !UPT, gsb0 ;  /* 0x0020000038a879f0 */ /* 0x000fe2000c0018ff */
        /* <DEDUP_REMOVED lines=56> */
[----:B------:R-:W-:Y:S01]  /*63b0*/  FMUL.FTZ R117, R117, R6 ;  /* 0x0000000675757220 */ /* 0x000fe20000410000 */
[-C--:B------:R-:W-:Y:S01]  /*63c0*/  FMUL.FTZ R26, R26, R0.reuse ;  /* 0x000000001a1a7220 */ /* 0x080fe20000410000 */
[----:B------:R-:W-:Y:S01]  /*63d0*/  HGMMA.64x16x16.F32.BF16 R160, gdesc[UR56], RZ, !UPT, gsb0 ;  /* 0x0020000038a079f0 */ /* 0x000fe2000c0018ff */
        /* <DEDUP_REMOVED lines=54> */
[----:B------:R-:W-:Y:S01]  /*6740*/  UMOV UR59, 0x40000040 ;  /* 0x40000040003b7882 */ /* 0x000fe20000000000 */
[----:B------:R-:W-:Y:S01]  /*6750*/  UIADD3 UR10, UR4, 0x280, URZ ;  /* 0x00000280040a7890 */ /* 0x000fe2000fffe03f */
[----:B------:R-:W-:Y:S02]  /*6760*/  WARPGROUP.DEPBAR.LE gsb0, 0x0 ;  /* 0x00008000000079c5 */ /* 0x000fe40000010000 */
        /* <DEDUP_REMOVED lines=16> */
[----:B------:R-:W-:Y:S01]  /*6870*/  UMOV UR11, 0x40000040 ;  /* 0x40000040000b7882 */ /* 0x000fe20000000000 */
[----:B------:R-:W-:Y:S02]  /*6880*/  WARPGROUP.DEPBAR.LE gsb0, 0x0 ;  /* 0x00008000000079c5 */ /* 0x000fe40000010000 */
[----:B------:R-:W-:-:S06]  /*6890*/  WARPGROUP.ARRIVE ;  /* 0x00000000000079c5 */ /* 0x000fcc0000000000 */
[----:B------:R-:W-:Y:S03]  /*68a0*/  HGMMA.64x16x16.F32.BF16 R120, gdesc[UR56], RZ, !UPT, gsb0 ;  /* 0x00200000387879f0 */ /* 0x000fe6000c0018ff */
        /* <DEDUP_REMOVED lines=35> */
[----:B------:R-:W-:Y:S01]  /*6ae0*/  UMOV UR15, 0x40000040 ;  /* 0x40000040000f7882 */ /* 0x000fe20000000000 */
        /* <DEDUP_REMOVED lines=373> */
[----:B------:R-:W-:Y:S02]  /*8240*/  UIADD3 UR10, UR4, 0x986, URZ ;  /* 0x00000986040a7890 */ /* 0x000fe4000fffe03f */
        /* <DEDUP_REMOVED lines=22> */
.L_x_3456:
[----:B------:R-:W-:Y:S01]  /*83b0*/  ULEA UR10, UR6, UR37, 0x3 ;  /* 0x00000025060a7291 */ /* 0x000fe2000f8e183f */
[----:B------:R-:W-:-:S05]  /*83c0*/  IMAD.U32 R0, RZ, RZ, UR38 ;  /* 0x00000026ff007e24 */ /* 0x000fca000f8e00ff */
[----:B------:R-:W-:-:S04]  /*83d0*/  SHF.L.U32 R0, R0, 0x1f, RZ ;  /* 0x0000001f00007819 */ /* 0x000fc800000006ff */
[----:B------:R2:W3:Y:S01]  /*83e0*/  SYNCS.PHASECHK.TRANS64.TRYWAIT P2, [UR10+0x36850], R0 ;  /* 0x03685000ff0075a7 */ /* 0x0004e2000804014a */
[----:B------:R-:W-:Y:S05]  /*83f0*/  @!P0 BRA `(.L_x_3457) ;  /* 0x0000000000048947 */ /* 0x000fea0003800000 */
[----:B------:R-:W-:Y:S01]  /*8400*/  BPT.TRAP 0x1 ;  /* 0x000000040000795c */ /* 0x000fe20000300000 */
.L_x_3457:
[----:B---3--:R-:W-:Y:S05]  /*8410*/  @P2 BRA `(.L_x_3458) ;  /* 0x0000000000082947 */ /* 0x008fea0003800000 */
[----:B------:R-:W3:Y:S02]  /*8420*/  SYNCS.PHASECHK.TRANS64.TRYWAIT P2, [UR10+0x36850], R0 ;  /* 0x03685000ff0075a7 */ /* 0x000ee4000804014a */
[----:B---3--:R-:W-:Y:S05]  /*8430*/  @!P2 BRA `(.L_x_3459) ;  /* 0x0000008c006ca947 */ /* 0x008fea0003800000 */
.L_x_3458:
[----:B------:R-:W-:Y:S01]  /*8440*/  UIADD3 UR37, UR37, 0x400, URZ ;  /* 0x0000040025257890 */ /* 0x000fe2000fffe03f */
[----:B------:R-:W-:Y:S01]  /*8450*/  WARPGROUP.ARRIVE ;  /* 0x00000000000079c5 */ /* 0x000fe20000000000 */
[----:B------:R-:W-:Y:S01]  /*8460*/  UMOV UR15, 0x40000040 ;  /* 0x40000040000f7882 */ /* 0x000fe20000000000 */
[----:B0-2---:R-:W-:Y:S01]  /*8470*/  FMUL.FTZ R0, R168, UR5 ;  /* 0x00000005a8007c20 */ /* 0x005fe20008410000 */
[----:B------:R-:W-:Y:S01]  /*8480*/  USHF.R.U32.HI UR37, URZ, 0x4, UR37 ;  /* 0x000000043f257899 */ /* 0x000fe20008011625 */
[----:B-1----:R-:W-:Y:S01]  /*8490*/  FMUL.FTZ R8, R169, UR5 ;  /* 0x00000005a9087c20 */ /* 0x002fe20008410000 */
[----:B------:R-:W-:Y:S01]  /*84a0*/  FMUL.FTZ R20, R172, UR5 ;  /* 0x00000005ac147c20 */ /* 0x000fe20008410000 */
[----:B------:R-:W-:Y:S01]  /*84b0*/  FMUL.FTZ R12, R170, UR5 ;  /* 0x00000005aa0c7c20 */ /* 0x000fe20008410000 */
[----:B------:R-:W-:Y:S01]  /*84c0*/  ULOP3.LUT UR37, UR37, 0x3fff, URZ, 0xc0, !UPT ;  /* 0x00003fff25257892 */ /* 0x000fe2000f8ec03f */
[----:B------:R-:W0:Y:S01]  /*84d0*/  MUFU.TANH R0, R0 ;  /* 0x0000000000007308 */ /* 0x000e220000002400 */
[----:B------:R-:W-:Y:S01]  /*84e0*/  FMUL.FTZ R170, R173, UR5 ;  /* 0x00000005adaa7c20 */ /* 0x000fe20008410000 */
[----:B------:R-:W-:Y:S01]  /*84f0*/  FMUL.FTZ R168, R174, UR5 ;  /* 0x00000005aea87c20 */ /* 0x000fe20008410000 */
[----:B------:R-:W-:Y:S01]  /*8500*/  ULOP3.LUT UR4, UR37, 0x3800000, URZ, 0xfc, !UPT ;  /* 0x0380000025047892 */ /* 0x000fe2000f8efc3f */
[----:B------:R-:W-:Y:S01]  /*8510*/  FMUL.FTZ R174, R160, UR5 ;  /* 0x00000005a0ae7c20 */ /* 0x000fe20008410000 */
[----:B------:R-:W-:Y:S01]  /*8520*/  FMUL.FTZ R218, R153, UR5 ;  /* 0x0000000599da7c20 */ /* 0x000fe20008410000 */
[----:B------:R-:W-:Y:S01]  /*8530*/  FMUL.FTZ R222, R144, UR5 ;  /* 0x0000000590de7c20 */ /* 0x000fe20008410000 */
[----:B------:R-:W-:Y:S01]  /*8540*/  UIMAD UR4, UR6, 0xa80, UR4 ;  /* 0x00000a80060478a4 */ /* 0x000fe2000f8e0204 */
[----:B------:R-:W1:Y:S01]  /*8550*/  MUFU.TANH R8, R8 ;  /* 0x0000000800087308 */ /* 0x000e620000002400 */
[----:B------:R-:W-:Y:S01]  /*8560*/  FMUL.FTZ R220, R145, UR5 ;  /* 0x0000000591dc7c20 */ /* 0x000fe20008410000 */
[----:B------:R-:W-:Y:S01]  /*8570*/  FMUL.FTZ R226, R148, UR5 ;  /* 0x0000000594e27c20 */ /* 0x000fe20008410000 */
[----:B------:R-:W-:Y:S01]  /*8580*/  UIADD3 UR6, UR4, 0x80, URZ ;  /* 0x0000008004067890 */ /* 0x000fe2000fffe03f */
[----:B------:R-:W-:Y:S01]  /*8590*/  FMUL.FTZ R224, R149, UR5 ;  /* 0x0000000595e07c20 */ /* 0x000fe20008410000 */
[----:B------:R-:W-:Y:S01]  /*85a0*/  FMUL.FTZ R230, R136, UR5 ;  /* 0x0000000588e67c20 */ /* 0x000fe20008410000 */
[----:B------:R-:W-:Y:S01]  /*85b0*/  UMOV UR14, UR4 ;  /* 0x00000004000e7c82 */ /* 0x000fe20008000000 */
[----:B------:R-:W-:Y:S01]  /*85c0*/  FMUL.FTZ R136, R137, UR5 ;  /* 0x0000000589887c20 */ /* 0x000fe20008410000 */
[----:B------:R-:W-:Y:S01]  /*85d0*/  HGMMA.64x192x16.F32.BF16 R24, R200, gdesc[UR12].tnspB, R24, gsb0 ;  /* 0x42e0000cc8187df0 */ /* 0x000fe20008001818 */
[----:B------:R-:W-:Y:S01]  /*85e0*/  UMOV UR15, 0x40000040 ;  /* 0x40000040000f7882 */ /* 0x000fe20000000000 */
[----:B------:R-:W-:Y:S01]  /*85f0*/  UMOV UR14, UR6 ;  /* 0x00000006000e7c82 */ /* 0x000fe20008000000 */
[----:B------:R-:W-:Y:S01]  /*8600*/  UIADD3 UR6, UR4, 0x100, URZ ;  /* 0x0000010004067890 */ /* 0x000fe2000fffe03f */
[----:B------:R-:W2:Y:S01]  /*8610*/  MUFU.TANH R20, R20 ;  /* 0x0000001400147308 */ /* 0x000ea20000002400 */
[----:B0-----:R-:W-:Y:S01]  /*8620*/  FMNMX.FTZ R5, R0, R10, !PT ;  /* 0x0000000a00057209 */ /* 0x001fe20007810000 */
[----:B------:R-:W-:Y:S01]  /*8630*/  FMUL.FTZ R148, R150, UR5 ;  /* 0x0000000596947c20 */ /* 0x000fe20008410000 */
[----:B------:R-:W-:Y:S01]  /*8640*/  FMUL.FTZ R150, R140, UR5 ;  /* 0x000000058c967c20 */ /* 0x000fe20008410000 */
[----:B------:R-:W-:Y:S01]  /*8650*/  FMUL.FTZ R228, R141, UR5 ;  /* 0x000000058de47c20 */ /* 0x000fe20008410000 */
[----:B-1----:R-:W-:Y:S01]  /*8660*/  FMNMX.FTZ R5, R8, R5, !PT ;  /* 0x0000000508057209 */ /* 0x002fe20007810000 */
        /* <DEDUP_REMOVED lines=12> */
[----:B------:R-:W-:Y:S01]  /*8730*/  FMUL.FTZ R141, R121, UR5 ;  /* 0x00000005798d7c20 */ /* 0x000fe20008410000 */
[----:B------:R-:W-:Y:S01]  /*8740*/  FMUL.FTZ R144, R146, UR5 ;  /* 0x0000000592907c20 */ /* 0x000fe20008410000 */
[----:B------:R-:W-:Y:S01]  /*8750*/  FMUL.FTZ R146, R147, UR5 ;  /* 0x0000000593927c20 */ /* 0x000fe20008410000 */
[----:B------:R-:W-:Y:S01]  /*8760*/  FMUL.FTZ R147, R124, UR5 ;  /* 0x000000057c937c20 */ /* 0x000fe20008410000 */
[----:B------:R-:W-:Y:S01]  /*8770*/  FMUL.FTZ R145, R125, UR5 ;  /* 0x000000057d917c20 */ /* 0x000fe20008410000 */
[----:B------:R-:W-:Y:S01]  /*8780*/  FMUL.FTZ R124, R151, UR5 ;  /* 0x00000005977c7c20 */ /* 0x000fe20008410000 */
[----:B------:R-:W-:Y:S01]  /*8790*/  MUFU.TANH R218, R218 ;  /* 0x000000da00da7308 */ /* 0x000fe20000002400 */
[----:B0-----:R-:W-:Y:S01]  /*87a0*/  FMNMX.FTZ R5, R170, R5, !PT ;  /* 0x00000005aa057209 */ /* 0x001fe20007810000 */
[----:B------:R-:W-:Y:S01]  /*87b0*/  FMUL.FTZ R138, R138, UR5 ;  /* 0x000000058a8a7c20 */ /* 0x000fe20008410000 */
[----:B------:R-:W-:Y:S01]  /*87c0*/  FMUL.FTZ R142, R142, UR5 ;  /* 0x000000058e8e7c20 */ /* 0x000fe20008410000 */
[----:B------:R-:W-:Y:S01]  /*87d0*/  FMUL.FTZ R130, R130, UR5 ;  /* 0x0000000582827c20 */ /* 0x000fe20008410000 */
[----:B------:R-:W-:Y:S01]  /*87e0*/  FMUL.FTZ R234, R131, UR5 ;  /* 0x0000000583ea7c20 */ /* 0x000fe20008410000 */
[----:B------:R-:W-:Y:S01]  /*87f0*/  FMUL.FTZ R134, R134, UR5 ;  /* 0x0000000586867c20 */ /* 0x000fe20008410000 */
[----:B------:R-:W-:Y:S01]  /*8800*/  FMUL.FTZ R236, R135, UR5 ;  /* 0x0000000587ec7c20 */ /* 0x000fe20008410000 */
[----:B------:R-:W-:Y:S01]  /*8810*/  MUFU.TANH R222, R222 ;  /* 0x000000de00de7308 */ /* 0x000fe20000002400 */
[----:B-1----:R-:W-:Y:S01]  /*8820*/  FMNMX.FTZ R5, R174, R5, !PT ;  /* 0x00000005ae057209 */ /* 0x002fe20007810000 */
[----:B------:R-:W-:Y:S01]  /*8830*/  FMUL.FTZ R122, R122, UR5 ;  /* 0x000000057a7a7c20 */ /* 0x000fe20008410000 */
[----:B------:R-:W-:Y:S01]  /*8840*/  FMUL.FTZ R13, R123, UR5 ;  /* 0x000000057b0d7c20 */ /* 0x000fe20008410000 */
[----:B------:R-:W-:Y:S01]  /*8850*/  FMUL.FTZ R126, R126, UR5 ;  /* 0x000000057e7e7c20 */ /* 0x000fe20008410000 */
[----:B------:R-:W-:Y:S01]  /*8860*/  FMUL.FTZ R15, R127, UR5 ;  /* 0x000000057f0f7c20 */ /* 0x000fe20008410000 */
[C---:B------:R-:W-:Y:S01]  /*8870*/  ISETP.GT.AND P2, PT, R11.reuse, RZ, PT ;  /* 0x000000ff0b00720c */ /* 0x040fe20003f44270 */
[----:B------:R-:W-:Y:S01]  /*8880*/  UMOV UR38, UR39 ;  /* 0x0000002700267c82 */ /* 0x000fe20008000000 */
[----:B------:R-:W-:Y:S01]  /*8890*/  MUFU.TANH R220, R220 ;  /* 0x000000dc00dc7308 */ /* 0x000fe20000002400 */
[----:B------:R-:W-:-:S07]  /*88a0*/  VIADD R11, R11, 0xffffffff ;  /* 0xffffffff0b0b7836 */ /* 0x000fce0000000000 */
[----:B------:R-:W-:Y:S08]  /*88b0*/  MUFU.TANH R226, R226 ;  /* 0x000000e200e27308 */ /* 0x000ff00000002400 */
[----:B------:R-:W-:Y:S08]  /*88c0*/  MUFU.TANH R224, R224 ;  /* 0x000000e000e07308 */ /* 0x000ff00000002400 */
[----:B------:R-:W-:Y:S08]  /*88d0*/  MUFU.TANH R230, R230 ;  /* 0x000000e600e67308 */ /* 0x000ff00000002400 */
[----:B------:R-:W-:Y:S08]  /*88e0*/  MUFU.TANH R136, R136 ;  /* 0x0000008800887308 */ /* 0x000ff00000002400 */
[----:B------:R-:W-:Y:S08]  /*88f0*/  MUFU.TANH R150, R150 ;  /* 0x0000009600967308 */ /* 0x000ff00000002400 */
[----:B------:R-:W-:Y:S08]  /*8900*/  MUFU.TANH R228, R228 ;  /* 0x000000e400e47308 */ /* 0x000ff00000002400 */
[----:B------:R-:W0:Y:S08]  /*8910*/  MUFU.TANH R12, R12 ;  /* 0x0000000c000c7308 */ /* 0x000e300000002400 */
[----:B------:R-:W-:Y:S08]  /*8920*/  MUFU.TANH R232, R232 ;  /* 0x000000e800e87308 */ /* 0x000ff00000002400 */
[----:B------:R-:W1:Y:S01]  /*8930*/  MUFU.TANH R14, R14 ;  /* 0x0000000e000e7308 */ /* 0x000e620000002400 */
[----:B0-----:R-:W-:-:S07]  /*8940*/  FMNMX.FTZ R121, R12, R9, !PT ;  /* 0x000000090c797209 */ /* 0x001fce0007810000 */
[----:B------:R-:W-:Y:S08]  /*8950*/  MUFU.TANH R140, R140 ;  /* 0x0000008c008c7308 */ /* 0x000ff00000002400 */
[----:B------:R-:W0:Y:S01]  /*8960*/  MUFU.TANH R168, R168 ;  /* 0x000000a800a87308 */ /* 0x000e220000002400 */
[----:B-1----:R-:W-:-:S07]  /*8970*/  FMNMX.FTZ R121, R14, R121, !PT ;  /* 0x000000790e797209 */ /* 0x002fce0007810000 */
        /* <DEDUP_REMOVED lines=10> */
[----:B------:R-:W-:Y:S01]  /*8a20*/  MUFU.TANH R147, R147 ;  /* 0x0000009300937308 */ /* 0x000fe20000002400 */
[----:B-1----:R-:W-:-:S07]  /*8a30*/  FMNMX.FTZ R121, R162, R121, !PT ;  /* 0x00000079a2797209 */ /* 0x002fce0007810000 */
[----:B------:R-:W-:Y:S01]  /*8a40*/  MUFU.TANH R145, R145 ;  /* 0x0000009100917308 */ /* 0x000fe20000002400 */
[----:B------:R-:W-:Y:S02]  /*8a50*/  WARPGROUP.DEPBAR.LE gsb0, 0x0 ;  /* 0x00008000000079c5 */ /* 0x000fe40000010000 */
[----:B------:R-:W-:Y:S01]  /*8a60*/  WARPGROUP.ARRIVE ;  /* 0x00000000000079c5 */ /* 0x000fe20000000000 */
[----:B------:R-:W-:Y:S01]  /*8a70*/  FMUL.FTZ R200, R165, UR5 ;  /* 0x00000005a5c87c20 */ /* 0x000fe20008410000 */
[----:B------:R-:W-:Y:S01]  /*8a80*/  FMUL.FTZ R202, R152, UR5 ;  /* 0x0000000598ca7c20 */ /* 0x000fe20008410000 */
[----:B------:R-:W-:Y:S01]  /*8a90*/  FMUL.FTZ R152, R154, UR5 ;  /* 0x000000059a987c20 */ /* 0x000fe20008410000 */
[----:B------:R-:W-:Y:S01]  /*8aa0*/  FMUL.FTZ R154, R155, UR5 ;  /* 0x000000059b9a7c20 */ /* 0x000fe20008410000 */
[----:B------:R-:W-:Y:S01]  /*8ab0*/  MUFU.TANH R144, R144 ;  /* 0x0000009000907308 */ /* 0x000fe20000002400 */
[----:B------:R-:W-:Y:S01]  /*8ac0*/  HGMMA.64x192x16.F32.BF16 R24, R196, gdesc[UR12].tnspB, R24, gsb0 ;  /* 0x42e0000cc4187df0 */ /* 0x000fe20008001818 */
[----:B------:R-:W-:Y:S01]  /*8ad0*/  UMOV UR14, UR6 ;  /* 0x00000006000e7c82 */ /* 0x000fe20008000000 */
[----:B------:R-:W-:Y:S01]  /*8ae0*/  UMOV UR15, 0x40000040 ;  /* 0x40000040000f7882 */ /* 0x000fe20000000000 */
[----:B------:R-:W-:-:S04]  /*8af0*/  UIADD3 UR6, UR4, 0x180, URZ ;  /* 0x0000018004067890 */ /* 0x000fc8000fffe03f */
        /* <DEDUP_REMOVED lines=22> */
[----:B------:R-:W-:Y:S02]  /*8c60*/  FMUL.FTZ R166, R167, UR5 ;  /* 0x00000005a7a67c20 */ /* 0x000fe40008410000 */
[----:B------:R-:W-:Y:S01]  /*8c70*/  HGMMA.64x192x16.F32.BF16 R24, R192, gdesc[UR12].tnspB, R24, gsb0 ;  /* 0x42e0000cc0187df0 */ /* 0x000fe20008001818 */
[----:B------:R-:W-:Y:S01]  /*8c80*/  UMOV UR14, UR6 ;  /* 0x00000006000e7c82 */ /* 0x000fe20008000000 */
[----:B------:R-:W-:Y:S01]  /*8c90*/  UMOV UR15, 0x40000040 ;  /* 0x40000040000f7882 */ /* 0x000fe20000000000 */
[----:B------:R-:W-:Y:S01]  /*8ca0*/  UIADD3 UR6, UR4, 0x200, URZ ;  /* 0x0000020004067890 */ /* 0x000fe2000fffe03f */
[----:B------:R-:W0:Y:S08]  /*8cb0*/  MUFU.TANH R196, R196 ;  /* 0x000000c400c47308 */ /* 0x000e300000002400 */
[----:B------:R-:W1:Y:S08]  /*8cc0*/  MUFU.TANH R198, R198 ;  /* 0x000000c600c67308 */ /* 0x000e700000002400 */
[----:B------:R-:W2:Y:S01]  /*8cd0*/  MUFU.TANH R164, R164 ;  /* 0x000000a400a47308 */ /* 0x000ea20000002400 */
[----:B0-----:R-:W-:-:S07]  /*8ce0*/  FMNMX.FTZ R5, R196, R5, !PT ;  /* 0x00000005c4057209 */ /* 0x001fce0007810000 */
[----:B------:R-:W0:Y:S01]  /*8cf0*/  MUFU.TANH R166, R166 ;  /* 0x000000a600a67308 */ /* 0x000e220000002400 */
[----:B-1----:R-:W-:-:S04]  /*8d00*/  FMNMX.FTZ R5, R198, R5, !PT ;  /* 0x00000005c6057209 */ /* 0x002fc80007810000 */
[----:B------:R-:W-:-:S04]  /*8d10*/  FMNMX.FTZ R5, R200, R5, !PT ;  /* 0x00000005c8057209 */ /* 0x000fc80007810000 */
[----:B------:R-:W-:Y:S02]  /*8d20*/  FMNMX.FTZ R5, R202, R5, !PT ;  /* 0x00000005ca057209 */ /* 0x000fe40007810000 */
[----:B--2---:R-:W-:Y:S02]  /*8d30*/  FMNMX.FTZ R121, R164, R121, !PT ;  /* 0x00000079a4797209 */ /* 0x004fe40007810000 */
[----:B------:R-:W-:Y:S02]  /*8d40*/  FMNMX.FTZ R5, R218, R5, !PT ;  /* 0x00000005da057209 */ /* 0x000fe40007810000 */
[----:B0-----:R-:W-:-:S04]  /*8d50*/  FMNMX.FTZ R121, R166, R121, !PT ;  /* 0x00000079a6797209 */ /* 0x001fc80007810000 */
[----:B------:R-:W-:-:S04]  /*8d60*/  FMNMX.FTZ R121, R152, R121, !PT ;  /* 0x0000007998797209 */ /* 0x000fc80007810000 */
[----:B------:R-:W-:Y:S01]  /*8d70*/  FMNMX.FTZ R121, R154, R121, !PT ;  /* 0x000000799a797209 */ /* 0x000fe20007810000 */
[----:B------:R-:W-:Y:S02]  /*8d80*/  WARPGROUP.DEPBAR.LE gsb0, 0x0 ;  /* 0x00008000000079c5 */ /* 0x000fe40000010000 */
        /* <DEDUP_REMOVED lines=8> */
[----:B------:R-:W0:Y:S01]  /*8e10*/  MUFU.TANH R194, R194 ;  /* 0x000000c200c27308 */ /* 0x000e220000002400 */
[----:B------:R-:W-:-:S02]  /*8e20*/  UIADD3 UR6, UR4, 0x280, URZ ;  /* 0x0000028004067890 */ /* 0x000fc4000fffe03f */
[----:B------:R-:W-:-:S05]  /*8e30*/  UIADD3 UR4, UR4, 0x300, URZ ;  /* 0x0000030004047890 */ /* 0x000fca000fffe03f */
        /* <DEDUP_REMOVED lines=8> */
[----:B------:R-:W-:-:S04]  /*8ec0*/  FMNMX.FTZ R5, R226, R5, !PT ;  /* 0x00000005e2057209 */ /* 0x000fc80007810000 */
[----:B------:R-:W-:Y:S02]  /*8ed0*/  FMNMX.FTZ R5, R224, R5, !PT ;  /* 0x00000005e0057209 */ /* 0x000fe40007810000 */
[----:B0-----:R-:W-:Y:S02]  /*8ee0*/  FMNMX.FTZ R121, R158, R121, !PT ;  /* 0x000000799e797209 */ /* 0x001fe40007810000 */
[----:B------:R-:W-:Y:S02]  /*8ef0*/  FMNMX.FTZ R5, R230, R5, !PT ;  /* 0x00000005e6057209 */ /* 0x000fe40007810000 */
[----:B------:R-:W-:Y:S02]  /*8f00*/  FMNMX.FTZ R121, R144, R121, !PT ;  /* 0x0000007990797209 */ /* 0x000fe40007810000 */
[----:B------:R-:W-:Y:S02]  /*8f10*/  FMNMX.FTZ R5, R136, R5, !PT ;  /* 0x0000000588057209 */ /* 0x000fe40007810000 */
[----:B------:R-:W-:-:S02]  /*8f20*/  FMNMX.FTZ R121, R146, R121, !PT ;  /* 0x0000007992797209 */ /* 0x000fc40007810000 */
[----:B------:R-:W-:Y:S02]  /*8f30*/  FMNMX.FTZ R5, R150, R5, !PT ;  /* 0x0000000596057209 */ /* 0x000fe40007810000 */
[----:B------:R-:W-:Y:S02]  /*8f40*/  FMNMX.FTZ R121, R148, R121, !PT ;  /* 0x0000007994797209 */ /* 0x000fe40007810000 */
[----:B------:R-:W-:Y:S02]  /*8f50*/  FMNMX.FTZ R5, R228, R5, !PT ;  /* 0x00000005e4057209 */ /* 0x000fe40007810000 */
[----:B------:R-:W-:Y:S02]  /*8f60*/  FMNMX.FTZ R121, R124, R121, !PT ;  /* 0x000000797c797209 */ /* 0x000fe40007810000 */
[----:B------:R-:W-:Y:S02]  /*8f70*/  FMNMX.FTZ R5, R232, R5, !PT ;  /* 0x00000005e8057209 */ /* 0x000fe40007810000 */
[----:B------:R-:W-:-:S02]  /*8f80*/  FMNMX.FTZ R121, R138, R121, !PT ;  /* 0x000000798a797209 */ /* 0x000fc40007810000 */
        /* <DEDUP_REMOVED lines=9> */
[----:B------:R-:W0:Y:S03]  /*9020*/  LDC R5, c[0x0][0x988] ;  /* 0x00026200ff057b82 */ /* 0x000e260000000800 */
[----:B------:R-:W1:Y:S02]  /*9030*/  SHFL.BFLY PT, R6, R7, 0x1, 0x1f ;  /* 0x0c201f0007067f89 */ /* 0x000e6400000e0000 */
[----:B-1----:R-:W-:-:S05]  /*9040*/  FMNMX.FTZ R7, R7, R6, !PT ;  /* 0x0000000607077209 */ /* 0x002fca0007810000 */
[C---:B0-----:R-:W-:Y:S01]  /*9050*/  FMUL.FTZ R149, R7.reuse, R5 ;  /* 0x0000000507957220 */ /* 0x041fe20000410000 */
[----:B------:R-:W-:-:S03]  /*9060*/  FADD.FTZ R6, -R7, R10 ;  /* 0x0000000a07067221 */ /* 0x000fc60000010100 */
[-CC-:B------:R-:W-:Y:S01]  /*9070*/  FFMA.FTZ R21, R0, R5.reuse, -R149.reuse ;  /* 0x0000000500157223 */ /* 0x180fe20000010895 */
        /* <DEDUP_REMOVED lines=17> */
[-C--:B------:R-:W-:Y:S01]  /*9190*/  FFMA.FTZ R141, R141, R5.reuse, -R149 ;  /* 0x000000058d8d7223 */ /* 0x080fe20000010895 */
[----:B------:R-:W-:Y:S01]  /*91a0*/  FMUL.FTZ R6, R6, R5 ;  /* 0x0000000506067220 */ /* 0x000fe20000410000 */
[----:B------:R-:W-:Y:S08]  /*91b0*/  MUFU.EX2 R21, R21 ;  /* 0x0000001500157308 */ /* 0x000ff00000000800 */
[----:B------:R-:W0:Y:S08]  /*91c0*/  MUFU.EX2 R6, R6 ;  /* 0x0000000600067308 */ /* 0x000e300000000800 */
[----:B------:R-:W1:Y:S08]  /*91d0*/  MUFU.EX2 R10, R10 ;  /* 0x0000000a000a7308 */ /* 0x000e700000000800 */
[----:B------:R-:W-:Y:S01]  /*91e0*/  MUFU.EX2 R20, R20 ;  /* 0x0000001400147308 */ /* 0x000fe20000000800 */
[----:B0-----:R-:W-:Y:S01]  /*91f0*/  FFMA.FTZ R3, R6, R3, R21 ;  /* 0x0000000306037223 */ /* 0x001fe20000010015 */
[----:B------:R-:W-:-:S02]  /*9200*/  WARPGROUP.DEPBAR.LE gsb0, 0x0 ;  /* 0x00008000000079c5 */ /* 0x000fc40000010000 */
[----:B------:R-:W-:Y:S01]  /*9210*/  WARPGROUP.ARRIVE ;  /* 0x00000000000079c5 */ /* 0x000fe20000000000 */
[----:B------:R-:W-:Y:S01]  /*9220*/  FMUL.FTZ R188, R139, UR5 ;  /* 0x000000058bbc7c20 */ /* 0x000fe20008410000 */
[----:B------:R-:W-:Y:S01]  /*9230*/  FMUL.FTZ R190, R143, UR5 ;  /* 0x000000058fbe7c20 */ /* 0x000fe20008410000 */
[----:B------:R-:W-:Y:S01]  /*9240*/  FFMA.FTZ R143, R140, R5, -R149 ;  /* 0x000000058c8f7223 */ /* 0x000fe20000010895 */
[----:B------:R-:W0:Y:S01]  /*9250*/  MUFU.EX2 R135, R135 ;  /* 0x0000008700877308 */ /* 0x000e220000000800 */
[C---:B-1----:R-:W-:Y:S01]  /*9260*/  FADD.FTZ R3, R10.reuse, R3 ;  /* 0x000000030a037221 */ /* 0x042fe20000010000 */
[----:B------:R-:W-:Y:S01]  /*9270*/  HGMMA.64x192x16.F32.BF16 R24, R184, gdesc[UR12].tnspB, R24, gsb0 ;  /* 0x42e0000cb8187df0 */ /* 0x000fe20008001818 */
[----:B------:R-:W-:Y:S01]  /*9280*/  UMOV UR14, UR6 ;  /* 0x00000006000e7c82 */ /* 0x000fe20008000000 */
[----:B------:R-:W-:Y:S01]  /*9290*/  UMOV UR15, 0x40000040 ;  /* 0x40000040000f7882 */ /* 0x000fe20000000000 */
[----:B------:R-:W-:Y:S01]  /*92a0*/  UMOV UR6, UR4 ;  /* 0x0000000400067c82 */ /* 0x000fe20008000000 */
[----:B------:R-:W-:-:S02]  /*92b0*/  F2FP.BF16.F32.PACK_AB R200, R10, R21 ;  /* 0x000000150ac8723e */ /* 0x000fc400000010ff */
[----:B------:R-:W1:Y:S08]  /*92c0*/  MUFU.TANH R188, R188 ;  /* 0x000000bc00bc7308 */ /* 0x000e700000002400 */
[----:B------:R-:W2:Y:S01]  /*92d0*/  MUFU.TANH R190, R190 ;  /* 0x000000be00be7308 */ /* 0x000ea20000002400 */
[----:B0-----:R-:W-:-:S07]  /*92e0*/  F2FP.BF16.F32.PACK_AB R202, R135, R20 ;  /* 0x0000001487ca723e */ /* 0x001fce00000010ff */
[----:B------:R-:W-:Y:S01]  /*92f0*/  MUFU.EX2 R137, R137 ;  /* 0x0000008900897308 */ /* 0x000fe20000000800 */
[----:B-1----:R-:W-:-:S04]  /*9300*/  FMNMX.FTZ R121, R188, R121, !PT ;  /* 0x00000079bc797209 */ /* 0x002fc80007810000 */
[----:B------:R-:W-:-:S03]  /*9310*/  FMNMX.FTZ R121, R142, R121, !PT ;  /* 0x000000798e797209 */ /* 0x000fc60007810000 */
[----:B------:R-:W-:Y:S01]  /*9320*/  MUFU.EX2 R196, R196 ;  /* 0x000000c400c47308 */ /* 0x000fe20000000800 */
[----:B--2---:R-:W-:-:S04]  /*9330*/  FMNMX.FTZ R121, R190, R121, !PT ;  /* 0x00000079be797209 */ /* 0x004fc80007810000 */
[----:B------:R-:W-:-:S03]  /*9340*/  FMNMX.FTZ R121, R130, R121, !PT ;  /* 0x0000007982797209 */ /* 0x000fc60007810000 */
[----:B------:R-:W-:Y:S01]  /*9350*/  MUFU.EX2 R198, R198 ;  /* 0x000000c600c67308 */ /* 0x000fe20000000800 */
[----:B------:R-:W-:-:S04]  /*9360*/  FMNMX.FTZ R121, R234, R121, !PT ;  /* 0x00000079ea797209 */ /* 0x000fc80007810000 */
[----:B------:R-:W-:-:S03]  /*9370*/  FMNMX.FTZ R131, R134, R121, !PT ;  /* 0x0000007986837209 */ /* 0x000fc60007810000 */
[----:B------:R-:W-:Y:S01]  /*9380*/  MUFU.EX2 R127, R127 ;  /* 0x0000007f007f7308 */ /* 0x000fe20000000800 */
[----:B------:R-:W-:-:S04]  /*9390*/  FMNMX.FTZ R131, R236, R131, !PT ;  /* 0x00000083ec837209 */ /* 0x000fc80007810000 */
[----:B------:R-:W-:-:S03]  /*93a0*/  FMNMX.FTZ R0, R122, R131, !PT ;  /* 0x000000837a007209 */ /* 0x000fc60007810000 */
[----:B------:R-:W-:Y:S01]  /*93b0*/  MUFU.EX2 R125, R125 ;  /* 0x0000007d007d7308 */ /* 0x000fe20000000800 */
[----:B------:R-:W-:-:S04]  /*93c0*/  FMNMX.FTZ R131, R13, R0, !PT ;  /* 0x000000000d837209 */ /* 0x000fc80007810000 */
[----:B------:R-:W-:Y:S01]  /*93d0*/  FMNMX.FTZ R0, R126, R131, !PT ;  /* 0x000000837e007209 */ /* 0x000fe20007810000 */
[----:B------:R-:W-:Y:S02]  /*93e0*/  FFMA.FTZ R131, R136, R5, -R149 ;  /* 0x0000000588837223 */ /* 0x000fe40000010895 */
[----:B------:R-:W0:Y:S01]  /*93f0*/  MUFU.EX2 R170, R170 ;  /* 0x000000aa00aa7308 */ /* 0x000e220000000800 */
[----:B------:R-:W-:-:S05]  /*9400*/  FMNMX.FTZ R0, R15, R0, !PT ;  /* 0x000000000f007209 */ /* 0x000fca0007810000 */
[----:B------:R-:W1:Y:S02]  /*9410*/  SHFL.BFLY PT, R139, R0, 0x2, 0x1f ;  /* 0x0c401f00008b7f89 */ /* 0x000e6400000e0000 */
[----:B------:R-:W-:Y:S08]  /*9420*/  MUFU.EX2 R194, R194 ;  /* 0x000000c200c27308 */ /* 0x000ff00000000800 */
[----:B------:R-:W-:Y:S01]  /*9430*/  MUFU.EX2 R129, R129 ;  /* 0x0000008100817308 */ /* 0x000fe20000000800 */
[----:B0-----:R-:W-:-:S07]  /*9440*/  F2FP.BF16.F32.PACK_AB R192, R170, R125 ;  /* 0x0000007daac0723e */ /* 0x001fce00000010ff */
[----:B------:R-:W-:Y:S01]  /*9450*/  MUFU.EX2 R123, R123 ;  /* 0x0000007b007b7308 */ /* 0x000fe20000000800 */
[----:B-1----:R-:W-:Y:S01]  /*9460*/  FMNMX.FTZ R136, R0, R139, !PT ;  /* 0x0000008b00887209 */ /* 0x002fe20007810000 */
[----:B------:R-:W-:-:S06]  /*9470*/  FFMA.FTZ R139, R132, R5, -R149 ;  /* 0x00000005848b7223 */ /* 0x000fcc0000010895 */
[----:B------:R-:W-:Y:S01]  /*9480*/  MUFU.EX2 R174, R174 ;  /* 0x000000ae00ae7308 */ /* 0x000fe20000000800 */
[----:B------:R-:W0:Y:S07]  /*9490*/  SHFL.BFLY PT, R151, R136, 0x1, 0x1f ;  /* 0x0c201f0088977f89 */ /* 0x000e2e00000e0000 */
[----:B------:R-:W-:Y:S08]  /*94a0*/  MUFU.EX2 R121, R226 ;  /* 0x000000e200797308 */ /* 0x000ff00000000800 */
[----:B------:R-:W-:Y:S08]  /*94b0*/  MUFU.EX2 R218, R218 ;  /* 0x000000da00da7308 */ /* 0x000ff00000000800 */
[----:B------:R-:W-:Y:S01]  /*94c0*/  MUFU.EX2 R131, R131 ;  /* 0x0000008300837308 */ /* 0x000fe20000000800 */
[----:B0-----:R-:W-:-:S05]  /*94d0*/  FMNMX.FTZ R8, R136, R151, !PT ;  /* 0x0000009788087209 */ /* 0x001fca0007810000 */
[----:B------:R-:W-:Y:S02]  /*94e0*/  FADD.FTZ R0, -R8, R9 ;  /* 0x0000000908007221 */ /* 0x000fe40000010100 */
[----:B------:R-:W-:Y:S02]  /*94f0*/  MUFU.EX2 R133, R133 ;  /* 0x0000008500857308 */ /* 0x000fe40000000800 */
[----:B------:R-:W-:-:S06]  /*9500*/  FMUL.FTZ R0, R0, R5 ;  /* 0x0000000500007220 */ /* 0x000fcc0000410000 */
[----:B------:R-:W-:Y:S08]  /*9510*/  MUFU.EX2 R143, R143 ;  /* 0x0000008f008f7308 */ /* 0x000ff00000000800 */
[----:B------:R-:W-:Y:S08]  /*9520*/  MUFU.EX2 R0, R0 ;  /* 0x0000000000007308 */ /* 0x000ff00000000800 */
[----:B------:R-:W-:Y:S08]  /*9530*/  MUFU.EX2 R139, R139 ;  /* 0x0000008b008b7308 */ /* 0x000ff00000000800 */
[----:B------:R-:W-:Y:S08]  /*9540*/  MUFU.EX2 R120, R120 ;  /* 0x0000007800787308 */ /* 0x000ff00000000800 */
[----:B------:R-:W0:Y:S01]  /*9550*/  MUFU.EX2 R141, R141 ;  /* 0x0000008d008d7308 */ /* 0x000e220000000800 */
[----:B------:R-:W-:-:S02]  /*9560*/  WARPGROUP.DEPBAR.LE gsb0, 0x0 ;  /* 0x00008000000079c5 */ /* 0x000fc40000010000 */
[----:B------:R-:W-:Y:S01]  /*9570*/  WARPGROUP.ARRIVE ;  /* 0x00000000000079c5 */ /* 0x000fe20000000000 */
[-CC-:B------:R-:W-:Y:S01]  /*9580*/  FFMA.FTZ R184, R230, R5.reuse, -R149.reuse ;  /* 0x00000005e6b87223 */ /* 0x180fe20000010895 */
[----:B------:R-:W-:-:S04]  /*9590*/  FFMA.FTZ R186, R150, R5, -R149 ;  /* 0x0000000596ba7223 */ /* 0x000fc80000010895 */
[----:B------:R-:W-:Y:S01]  /*95a0*/  HGMMA.64x192x16.F32.BF16 R24, R180, gdesc[UR12].tnspB, R24, gsb0 ;  /* 0x42e0000cb4187df0 */ /* 0x000fe20008001818 */
[----:B------:R-:W-:Y:S08]  /*95b0*/  MUFU.EX2 R184, R184 ;  /* 0x000000b800b87308 */ /* 0x000ff00000000800 */
[----:B------:R-:W-:Y:S01]  /*95c0*/  MUFU.EX2 R186, R186 ;  /* 0x000000ba00ba7308 */ /* 0x000fe20000000800 */
[----:B------:R-:W-:-:S02]  /*95d0*/  WARPGROUP.DEPBAR.LE gsb0, 0x0 ;  /* 0x00008000000079c5 */ /* 0x000fc40000010000 */
[-CC-:B------:R-:W-:Y:S01]  /*95e0*/  FFMA.FTZ R182, R128, R5.reuse, -R149.reuse ;  /* 0x0000000580b67223 */ /* 0x180fe20000010895 */
[-CC-:B------:R-:W-:Y:S01]  /*95f0*/  FFMA.FTZ R180, R232, R5.reuse, -R149.reuse ;  /* 0x00000005e8b47223 */ /* 0x180fe20000010895 */
[-CC-:B------:R-:W-:Y:S01]  /*9600*/  FFMA.FTZ R128, R147, R5.reuse, -R149.reuse ;  /* 0x0000000593807223 */ /* 0x180fe20000010895 */
[-C--:B------:R-:W-:Y:S01]  /*9610*/  FFMA.FTZ R149, R145, R5.reuse, -R149 ;  /* 0x0000000591957223 */ /* 0x080fe20000010895 */
[-C--:B------:R-:W-:Y:S01]  /*9620*/  FMUL.FTZ R145, R8, R5.reuse ;  /* 0x0000000508917220 */ /* 0x080fe20000410000 */
[----:B------:R-:W-:Y:S01]  /*9630*/  WARPGROUP.ARRIVE ;  /* 0x00000000000079c5 */ /* 0x000fe20000000000 */
[----:B------:R-:W-:Y:S01]  /*9640*/  IMAD.U32 R147, RZ, RZ, UR10 ;  /* 0x0000000aff937e24 */ /* 0x000fe2000f8e00ff */
[----:B------:R-:W-:Y:S01]  /*9650*/  MUFU.EX2 R9, R149 ;  /* 0x0000009500097308 */ /* 0x000fe20000000800 */
[-CC-:B------:R-:W-:Y:S01]  /*9660*/  FFMA.FTZ R189, R144, R5.reuse, -R145.reuse ;  /* 0x0000000590bd7223 */ /* 0x180fe20000010891 */
[-CC-:B------:R-:W-:Y:S01]  /*9670*/  FFMA.FTZ R144, R146, R5.reuse, -R145.reuse ;  /* 0x0000000592907223 */ /* 0x180fe20000010891 */
[----:B------:R-:W-:Y:S01]  /*9680*/  IMAD.U32 R146, RZ, RZ, UR7 ;  /* 0x00000007ff927e24 */ /* 0x000fe2000f8e00ff */
[----:B------:R-:W-:Y:S01]  /*9690*/  UMOV UR7, 0x40000040 ;  /* 0x4000004000077882 */ /* 0x000fe20000000000 */
[-CC-:B------:R-:W-:Y:S01]  /*96a0*/  FFMA.FTZ R201, R12, R5.reuse, -R145.reuse ;  /* 0x000000050cc97223 */ /* 0x180fe20000010891 */
[----:B------:R-:W-:Y:S01]  /*96b0*/  HGMMA.64x192x16.F32.BF16 R24, R176, gdesc[UR4].tnspB, R24, gsb0 ;  /* 0x42e00004b0187df0 */ /* 0x000fe20008001818 */
[-CC-:B------:R-:W-:Y:S01]  /*96c0*/  FFMA.FTZ R12, R14, R5.reuse, -R145.reuse ;  /* 0x000000050e0c7223 */ /* 0x180fe20000010891 */
[----:B------:R-:W-:Y:S01]  /*96d0*/  FFMA.FTZ R203, R168, R5, -R145 ;  /* 0x00000005a8cb7223 */ /* 0x000fe20000010891 */
[----:B------:R-:W-:-:S02]  /*96e0*/  @!P1 VIADD R146, R146, 0x36840 ;  /* 0x0003684092929836 */ /* 0x000fc40000000000 */
[-CC-:B------:R-:W-:Y:S01]  /*96f0*/  FFMA.FTZ R14, R172, R5.reuse, -R145.reuse ;  /* 0x00000005ac0e7223 */ /* 0x180fe20000010891 */
[----:B------:R-:W1:Y:S01]  /*9700*/  MUFU.EX2 R201, R201 ;  /* 0x000000c900c97308 */ /* 0x000e620000000800 */
[-CC-:B------:R-:W-:Y:S01]  /*9710*/  FFMA.FTZ R197, R160, R5.reuse, -R145.reuse ;  /* 0x00000005a0c57223 */ /* 0x180fe20000010891 */
[-CC-:B------:R-:W-:Y:S01]  /*9720*/  FFMA.FTZ R132, R162, R5.reuse, -R145.reuse ;  /* 0x00000005a2847223 */ /* 0x180fe20000010891 */
[----:B------:R-:W-:Y:S01]  /*9730*/  @!P1 PRMT R146, RZ, 0x654, R146 ;  /* 0x00000654ff929816 */ /* 0x000fe20000000092 */
        /* <DEDUP_REMOVED lines=19> */
[----:B------:R-:W-:Y:S01]  /*9870*/  FFMA.FTZ R15, R15, R5, -R145 ;  /* 0x000000050f0f7223 */ /* 0x000fe20000010891 */
[----:B------:R-:W-:Y:S01]  /*9880*/  MUFU.EX2 R14, R14 ;  /* 0x0000000e000e7308 */ /* 0x000fe20000000800 */
[----:B------:R-:W-:-:S07]  /*9890*/  UMOV UR6, UR36 ;  /* 0x0000002400067c82 */ /* 0x000fce0008000000 */
        /* <DEDUP_REMOVED lines=21> */
[----:B------:R-:W3:Y:S01]  /*99f0*/  MUFU.EX2 R128, R128 ;  /* 0x0000008000807308 */ /* 0x000ee20000000800 */
[----:B------:R-:W-:-:S02]  /*9a00*/  WARPGROUP.DEPBAR.LE gsb0, 0x0 ;  /* 0x00008000000079c5 */ /* 0x000fc40000010000 */
[----:B------:R4:W-:Y:S01]  /*9a10*/  @!P1 SYNCS.ARRIVE.TRANS64.RED.A1T0 RZ, [R146+URZ], RZ ;  /* 0x000000ff92ff99a7 */ /* 0x0009e2000810043f */
[----:B0-----:R-:W-:-:S04]  /*9a20*/  F2FP.BF16.F32.PACK_AB R176, R141, R120 ;  /* 0x000000788db0723e */ /* 0x001fc800000010ff */
[----:B------:R-:W-:Y:S01]  /*9a30*/  MUFU.EX2 R179, R126 ;  /* 0x0000007e00b37308 */ /* 0x000fe20000000800 */
[----:B----4-:R-:W-:Y:S02]  /*9a40*/  @!P1 VIADD R146, R147, 0x36860 ;  /* 0x0003686093929836 */ /* 0x010fe40000000000 */
[----:B-1----:R-:W-:Y:S01]  /*9a50*/  FFMA.FTZ R147, R0, R2, R201 ;  /* 0x0000000200937223 */ /* 0x002fe200000100c9 */
[----:B------:R-:W-:Y:S01]  /*9a60*/  FFMA.FTZ R2, R188, R5, -R145 ;  /* 0x00000005bc027223 */ /* 0x000fe20000010891 */
[C---:B--2---:R-:W-:Y:S02]  /*9a70*/  F2FP.BF16.F32.PACK_AB R201, R12.reuse, R201 ;  /* 0x000000c90cc9723e */ /* 0x044fe400000010ff */
[----:B------:R-:W-:Y:S01]  /*9a80*/  @!P1 PRMT R146, RZ, 0x654, R146 ;  /* 0x00000654ff929816 */ /* 0x000fe20000000092 */
[----:B------:R-:W-:Y:S01]  /*9a90*/  FADD.FTZ R138, R12, R147 ;  /* 0x000000930c8a7221 */ /* 0x000fe20000010000 */
[----:B------:R-:W-:Y:S01]  /*9aa0*/  MUFU.EX2 R15, R15 ;  /* 0x0000000f000f7308 */ /* 0x000fe20000000800 */
[----:B---3--:R-:W-:Y:S01]  /*9ab0*/  F2FP.BF16.F32.PACK_AB R178, R9, R128 ;  /* 0x0000008009b2723e */ /* 0x008fe200000010ff */
[----:B------:R0:W-:Y:S01]  /*9ac0*/  @!P1 SYNCS.ARRIVE.TRANS64.RED.A1T0 RZ, [R146+URZ], RZ ;  /* 0x000000ff92ff99a7 */ /* 0x0001e2000810043f */
[----:B------:R-:W-:-:S05]  /*9ad0*/  F2FP.BF16.F32.PACK_AB R188, R174, R123 ;  /* 0x0000007baebc723e */ /* 0x000fca00000010ff */
[----:B------:R-:W1:Y:S01]  /*9ae0*/  MUFU.EX2 R2, R2 ;  /* 0x0000000200027308 */ /* 0x000e620000000800 */
[----:B0-----:R-:W-:Y:S01]  /*9af0*/  FADD.FTZ R146, R20, R3 ;  /* 0x0000000314927221 */ /* 0x001fe20000010000 */
[----:B------:R-:W-:Y:S01]  /*9b00*/  FADD.FTZ R3, R203, R138 ;  /* 0x0000008acb037221 */ /* 0x000fe20000010000 */
[C---:B------:R-:W-:Y:S02]  /*9b10*/  F2FP.BF16.F32.PACK_AB R203, R14.reuse, R203 ;  /* 0x000000cb0ecb723e */ /* 0x040fe400000010ff */
[----:B------:R-:W-:Y:S01]  /*9b20*/  FADD.FTZ R146, R135, R146 ;  /* 0x0000009287927221 */ /* 0x000fe20000010000 */
[----:B------:R-:W-:-:S03]  /*9b30*/  FADD.FTZ R138, R14, R3 ;  /* 0x000000030e8a7221 */ /* 0x000fc60000010000 */
[----:B------:R-:W-:Y:S01]  /*9b40*/  FADD.FTZ R3, R137, R146 ;  /* 0x0000009289037221 */ /* 0x000fe20000010000 */
[----:B------:R-:W-:Y:S01]  /*9b50*/  FADD.FTZ R147, R197, R138 ;  /* 0x0000008ac5937221 */ /* 0x000fe20000010000 */
[----:B------:R-:W-:Y:S02]  /*9b60*/  F2FP.BF16.F32.PACK_AB R197, R132, R197 ;  /* 0x000000c584c5723e */ /* 0x000fe400000010ff */
[----:B------:R-:W-:Y:S01]  /*9b70*/  FADD.FTZ R3, R196, R3 ;  /* 0x00000003c4037221 */ /* 0x000fe20000010000 */
[----:B------:R-:W-:Y:S01]  /*9b80*/  FADD.FTZ R130, R132, R147 ;  /* 0x0000009384827221 */ /* 0x000fe20000010000 */
[----:B------:R-:W-:Y:S02]  /*9b90*/  F2FP.BF16.F32.PACK_AB R196, R196, R137 ;  /* 0x00000089c4c4723e */ /* 0x000fe400000010ff */
[----:B------:R-:W-:Y:S01]  /*9ba0*/  FADD.FTZ R138, R198, R3 ;  /* 0x00000003c68a7221 */ /* 0x000fe20000010000 */
[----:B------:R-:W-:Y:S01]  /*9bb0*/  FADD.FTZ R147, R199, R130 ;  /* 0x00000082c7937221 */ /* 0x000fe20000010000 */
[C---:B------:R-:W-:Y:S01]  /*9bc0*/  F2FP.BF16.F32.PACK_AB R198, R127.reuse, R198 ;  /* 0x000000c67fc6723e */ /* 0x040fe200000010ff */
[----:B------:R-:W-:Y:S01]  /*9bd0*/  FFMA.FTZ R3, R122, R5, -R145 ;  /* 0x000000057a037223 */ /* 0x000fe20000010891 */
[----:B------:R-:W-:Y:S01]  /*9be0*/  FADD.FTZ R138, R127, R138 ;  /* 0x0000008a7f8a7221 */ /* 0x000fe20000010000 */
[C---:B------:R-:W-:Y:S01]  /*9bf0*/  FADD.FTZ R130, R136.reuse, R147 ;  /* 0x0000009388827221 */ /* 0x040fe20000010000 */
[----:B------:R0:W2:Y:S01]  /*9c00*/  MUFU.EX2 R122, R190 ;  /* 0x000000be007a7308 */ /* 0x0000a20000000800 */
[----:B------:R-:W-:Y:S01]  /*9c10*/  F2FP.BF16.F32.PACK_AB R199, R136, R199 ;  /* 0x000000c788c7723e */ /* 0x000fe200000010ff */
[----:B------:R-:W-:Y:S01]  /*9c20*/  FADD.FTZ R147, R125, R138 ;  /* 0x0000008a7d937221 */ /* 0x000fe20000010000 */
[----:B------:R-:W-:Y:S01]  /*9c30*/  FADD.FTZ R149, R193, R130 ;  /* 0x00000082c1957221 */ /* 0x000fe20000010000 */
[----:B------:R-:W-:-:S02]  /*9c40*/  F2FP.BF16.F32.PACK_AB R193, R140, R193 ;  /* 0x000000c18cc1723e */ /* 0x000fc400000010ff */
[----:B------:R-:W-:Y:S01]  /*9c50*/  FADD.FTZ R147, R170, R147 ;  /* 0x00000093aa937221 */ /* 0x000fe20000010000 */
[----:B------:R-:W-:Y:S01]  /*9c60*/  FADD.FTZ R130, R140, R149 ;  /* 0x000000958c827221 */ /* 0x000fe20000010000 */
[----:B------:R3:W4:Y:S01]  /*9c70*/  MUFU.EX2 R177, R3 ;  /* 0x0000000300b17308 */ /* 0x0007220000000800 */
[----:B0-----:R-:W-:Y:S01]  /*9c80*/  F2FP.BF16.F32.PACK_AB R190, R218, R121 ;  /* 0x00000079dabe723e */ /* 0x001fe200000010ff */
[----:B------:R-:W-:Y:S01]  /*9c90*/  FADD.FTZ R10, R194, R147 ;  /* 0x00000093c20a7221 */ /* 0x000fe20000010000 */
[----:B------:R-:W-:Y:S01]  /*9ca0*/  FADD.FTZ R21, R195, R130 ;  /* 0x00000082c3157221 */ /* 0x000fe20000010000 */
[C---:B------:R-:W-:Y:S02]  /*9cb0*/  F2FP.BF16.F32.PACK_AB R194, R129.reuse, R194 ;  /* 0x000000c281c2723e */ /* 0x040fe400000010ff */
[----:B------:R-:W-:Y:S01]  /*9cc0*/  FADD.FTZ R10, R129, R10 ;  /* 0x0000000a810a7221 */ /* 0x000fe20000010000 */
[C---:B------:R-:W-:Y:S01]  /*9cd0*/  FADD.FTZ R20, R150.reuse, R21 ;  /* 0x0000001596147221 */ /* 0x040fe20000010000 */
[----:B------:R-:W-:-:S02]  /*9ce0*/  F2FP.BF16.F32.PACK_AB R195, R150, R195 ;  /* 0x000000c396c3723e */ /* 0x000fc400000010ff */
[----:B------:R-:W-:Y:S01]  /*9cf0*/  FADD.FTZ R21, R123, R10 ;  /* 0x0000000a7b157221 */ /* 0x000fe20000010000 */
[----:B------:R-:W-:Y:S01]  /*9d00*/  FADD.FTZ R135, R189, R20 ;  /* 0x00000014bd877221 */ /* 0x000fe20000010000 */
[----:B------:R-:W-:Y:S02]  /*9d10*/  F2FP.BF16.F32.PACK_AB R189, R144, R189 ;  /* 0x000000bd90bd723e */ /* 0x000fe400000010ff */
[----:B------:R-:W-:Y:S01]  /*9d20*/  FADD.FTZ R10, R174, R21 ;  /* 0x00000015ae0a7221 */ /* 0x000fe20000010000 */
[----:B------:R-:W-:-:S03]  /*9d30*/  FADD.FTZ R12, R144, R135 ;  /* 0x00000087900c7221 */ /* 0x000fc60000010000 */
[----:B------:R-:W-:Y:S01]  /*9d40*/  FADD.FTZ R21, R121, R10 ;  /* 0x0000000a79157221 */ /* 0x000fe20000010000 */
[----:B------:R-:W-:Y:S01]  /*9d50*/  FADD.FTZ R127, R191, R12 ;  /* 0x0000000cbf7f7221 */ /* 0x000fe20000010000 */
[----:B------:R-:W-:Y:S02]  /*9d60*/  F2FP.BF16.F32.PACK_AB R191, R124, R191 ;  /* 0x000000bf7cbf723e */ /* 0x000fe400000010ff */
[----:B------:R-:W-:Y:S01]  /*9d70*/  FADD.FTZ R21, R218, R21 ;  /* 0x00000015da157221 */ /* 0x000fe20000010000 */
[----:B------:R-:W-:-:S03]  /*9d80*/  FADD.FTZ R10, R124, R127 ;  /* 0x0000007f7c0a7221 */ /* 0x000fc60000010000 */
[----:B------:R-:W-:Y:S01]  /*9d90*/  FADD.FTZ R12, R184, R21 ;  /* 0x00000015b80c7221 */ /* 0x000fe20000010000 */
[----:B------:R-:W-:Y:S01]  /*9da0*/  FADD.FTZ R21, R185, R10 ;  /* 0x0000000ab9157221 */ /* 0x000fe20000010000 */
[C---:B-1----:R-:W-:Y:S02]  /*9db0*/  F2FP.BF16.F32.PACK_AB R185, R2.reuse, R185 ;  /* 0x000000b902b9723e */ /* 0x042fe400000010ff */
[C---:B------:R-:W-:Y:S01]  /*9dc0*/  FADD.FTZ R125, R131.reuse, R12 ;  /* 0x0000000c837d7221 */ /* 0x040fe20000010000 */
[----:B------:R-:W-:Y:S01]  /*9dd0*/  FADD.FTZ R10, R2, R21 ;  /* 0x00000015020a7221 */ /* 0x000fe20000010000 */
[----:B------:R-:W-:Y:S02]  /*9de0*/  F2FP.BF16.F32.PACK_AB R184, R131, R184 ;  /* 0x000000b883b8723e */ /* 0x000fe400000010ff */
[----:B------:R-:W-:Y:S01]  /*9df0*/  FADD.FTZ R12, R186, R125 ;  /* 0x0000007dba0c7221 */ /* 0x000fe20000010000 */
[----:B------:R-:W-:Y:S01]  /*9e00*/  FADD.FTZ R21, R187, R10 ;  /* 0x0000000abb157221 */ /* 0x000fe20000010000 */
[----:B------:R-:W-:-:S02]  /*9e10*/  F2FP.BF16.F32.PACK_AB R186, R133, R186 ;  /* 0x000000ba85ba723e */ /* 0x000fc400000010ff */
[----:B------:R-:W-:Y:S01]  /*9e20*/  FADD.FTZ R121, R133, R12 ;  /* 0x0000000c85797221 */ /* 0x000fe20000010000 */
[C---:B--2---:R-:W-:Y:S01]  /*9e30*/  FADD.FTZ R10, R122.reuse, R21 ;  /* 0x000000157a0a7221 */ /* 0x044fe20000010000 */
[----:B------:R-:W-:Y:S02]  /*9e40*/  F2FP.BF16.F32.PACK_AB R187, R122, R187 ;  /* 0x000000bb7abb723e */ /* 0x000fe400000010ff */
[----:B------:R-:W-:Y:S01]  /*9e50*/  FADD.FTZ R12, R180, R121 ;  /* 0x00000079b40c7221 */ /* 0x000fe20000010000 */
[----:B------:R-:W-:Y:S01]  /*9e60*/  FADD.FTZ R10, R181, R10 ;  /* 0x0000000ab50a7221 */ /* 0x000fe20000010000 */
[C---:B------:R-:W-:Y:S02]  /*9e70*/  F2FP.BF16.F32.PACK_AB R180, R143.reuse, R180 ;  /* 0x000000b48fb4723e */ /* 0x040fe400000010ff */
[----:B---3--:R-:W-:Y:S01]  /*9e80*/  FADD.FTZ R3, R143, R12 ;  /* 0x0000000c8f037221 */ /* 0x008fe20000010000 */
[C---:B------:R-:W-:Y:S01]  /*9e90*/  FADD.FTZ R10, R234.reuse, R10 ;  /* 0x0000000aea0a7221 */ /* 0x040fe20000010000 */
[----:B------:R-:W-:-:S02]  /*9ea0*/  F2FP.BF16.F32.PACK_AB R181, R234, R181 ;  /* 0x000000b5eab5723e */ /* 0x000fc400000010ff */
[----:B------:R-:W-:Y:S01]  /*9eb0*/  FADD.FTZ R2, R182, R3 ;  /* 0x00000003b6027221 */ /* 0x000fe20000010000 */
[----:B------:R-:W-:Y:S01]  /*9ec0*/  FADD.FTZ R10, R183, R10 ;  /* 0x0000000ab70a7221 */ /* 0x000fe20000010000 */
[C---:B------:R-:W-:Y:S02]  /*9ed0*/  F2FP.BF16.F32.PACK_AB R182, R139.reuse, R182 ;  /* 0x000000b68bb6723e */ /* 0x040fe400000010ff */
[----:B------:R-:W-:Y:S01]  /*9ee0*/  FADD.FTZ R3, R139, R2 ;  /* 0x000000028b037221 */ /* 0x000fe20000010000 */
[C---:B------:R-:W-:Y:S01]  /*9ef0*/  FADD.FTZ R10, R236.reuse, R10 ;  /* 0x0000000aec0a7221 */ /* 0x040fe20000010000 */
[----:B------:R-:W-:Y:S02]  /*9f00*/  F2FP.BF16.F32.PACK_AB R183, R236, R183 ;  /* 0x000000b7ecb7723e */ /* 0x000fe400000010ff */
[----:B------:R-:W-:Y:S01]  /*9f10*/  FADD.FTZ R2, R120, R3 ;  /* 0x0000000378027221 */ /* 0x000fe20000010000 */
[----:B----4-:R-:W-:Y:S01]  /*9f20*/  FADD.FTZ R10, R177, R10 ;  /* 0x0000000ab10a7221 */ /* 0x010fe20000010000 */
[----:B------:R-:W-:-:S02]  /*9f30*/  F2FP.BF16.F32.PACK_AB R177, R13, R177 ;  /* 0x000000b10db1723e */ /* 0x000fc400000010ff */
[----:B------:R-:W-:Y:S01]  /*9f40*/  FADD.FTZ R3, R141, R2 ;  /* 0x000000028d037221 */ /* 0x000fe20000010000 */
[----:B------:R-:W-:-:S03]  /*9f50*/  FADD.FTZ R10, R13, R10 ;  /* 0x0000000a0d0a7221 */ /* 0x000fc60000010000 */
[----:B------:R-:W-:Y:S01]  /*9f60*/  FADD.FTZ R2, R128, R3 ;  /* 0x0000000380027221 */ /* 0x000fe20000010000 */
[----:B------:R-:W-:Y:S01]  /*9f70*/  FADD.FTZ R10, R179, R10 ;  /* 0x0000000ab30a7221 */ /* 0x000fe20000010000 */
[----:B------:R-:W-:Y:S02]  /*9f80*/  F2FP.BF16.F32.PACK_AB R179, R15, R179 ;  /* 0x000000b30fb3723e */ /* 0x000fe400000010ff */
[----:B------:R-:W-:Y:S01]  /*9f90*/  FADD.FTZ R3, R9, R2 ;  /* 0x0000000209037221 */ /* 0x000fe20000010000 */
[----:B------:R-:W-:Y:S01]  /*9fa0*/  FADD.FTZ R2, R15, R10 ;  /* 0x0000000a0f027221 */ /* 0x000fe20000010000 */
[----:B------:R-:W-:Y:S01]  /*9fb0*/  MOV R9, R8 ;  /* 0x0000000800097202 */ /* 0x000fe20000000f00 */
[----:B------:R-:W-:Y:S01]  /*9fc0*/  IMAD.MOV.U32 R10, RZ, RZ, R7 ;  /* 0x000000ffff0a7224 */ /* 0x000fe200078e0007 */
[----:B------:R-:W-:Y:S06]  /*9fd0*/  @P2 BRA `(.L_x_3460) ;  /* 0xffffffbc00682947 */ /* 0x000fec000383ffff */
.L_x_3451:
        /* <DEDUP_REMOVED lines=99> */
.L_x_3461:
[----:B------:R-:W0:Y:S01]  /*a610*/  S2UR UR5, SR_CgaCtaId ;  /* 0x00000000000579c3 */ /* 0x000e220000008800 */
[----:B------:R-:W-:Y:S01]  /*a620*/  UMOV UR4, 0x400 ;  /* 0x0000040000047882 */ /* 0x000fe20000000000 */
[----:B------:R-:W-:-:S05]  /*a630*/  IMAD.U32 R0, RZ, RZ, UR39 ;  /* 0x00000027ff007e24 */ /* 0x000fca000f8e00ff */
[----:B------:R-:W-:Y:S01]  /*a640*/  SHF.L.U32 R0, R0, 0x1f, RZ ;  /* 0x0000001f00007819 */ /* 0x000fe200000006ff */
[----:B0-----:R-:W-:-:S04]  /*a650*/  ULEA UR4, UR5, UR4, 0x18 ;  /* 0x0000000405047291 */ /* 0x001fc8000f8ec03f */
[----:B------:R-:W-:-:S09]  /*a660*/  ULEA UR12, UR36, UR4, 0x3 ;  /* 0x00000004240c7291 */ /* 0x000fd2000f8e183f */
[----:B------:R0:W1:Y:S01]  /*a670*/  SYNCS.PHASECHK.TRANS64.TRYWAIT P2, [UR12+0x36850], R0 ;  /* 0x03685000ff0075a7 */ /* 0x000062000804014c */
[----:B------:R-:W-:Y:S05]  /*a680*/  @!P0 BRA `(.L_x_3462) ;  /* 0x0000000000048947 */ /* 0x000fea0003800000 */
[----:B------:R-:W-:Y:S01]  /*a690*/  BPT.TRAP 0x1 ;  /* 0x000000040000795c */ /* 0x000fe20000300000 */
.L_x_3462:
[----:B-1----:R-:W-:Y:S05]  /*a6a0*/  @P2 BRA `(.L_x_3463) ;  /* 0x0000000000082947 */ /* 0x002fea0003800000 */
[----:B------:R-:W1:Y:S02]  /*a6b0*/  SYNCS.PHASECHK.TRANS64.TRYWAIT P0, [UR12+0x36850], R0 ;  /* 0x03685000ff0075a7 */ /* 0x000e64000800014c */
[----:B-1----:R-:W-:Y:S05]  /*a6c0*/  @!P0 BRA `(.L_x_3464) ;  /* 0x0000006800e08947 */ /* 0x002fea0003800000 */
.L_x_3463:
[----:B------:R-:W-:Y:S01]  /*a6d0*/  UIADD3 UR5, UR4, 0x400, URZ ;  /* 0x0000040004057890 */ /* 0x000fe2000fffe03f */
[----:B------:R-:W-:Y:S01]  /*a6e0*/  WARPGROUP.ARRIVE ;  /* 0x00000000000079c5 */ /* 0x000fe20000000000 */
[----:B------:R-:W-:Y:S01]  /*a6f0*/  UMOV UR7, 0x40000040 ;  /* 0x4000004000077882 */ /* 0x000fe20000000000 */
[----:B01----:R-:W0:Y:S01]  /*a700*/  SHFL.BFLY PT, R0, R3, 0x2, 0x1f ;  /* 0x0c401f0003007f89 */ /* 0x003e2200000e0000 */
[----:B------:R-:W-:Y:S01]  /*a710*/  USHF.R.U32.HI UR5, URZ, 0x4, UR5 ;  /* 0x000000043f057899 */ /* 0x000fe20008011605 */
[----:B------:R-:W-:Y:S01]  /*a720*/  CS2R R142, SRZ ;  /* 0x00000000008e7805 */ /* 0x000fe2000001ff00 */
[----:B------:R-:W-:Y:S01]  /*a730*/  IMAD.MOV.U32 R130, RZ, RZ, -0x800000 ;  /* 0xff800000ff827424 */ /* 0x000fe200078e00ff */
[----:B------:R-:W1:Y:S01]  /*a740*/  SHFL.BFLY PT, R9, R2, 0x2, 0x1f ;  /* 0x0c401f0002097f89 */ /* 0x000e6200000e0000 */
[----:B------:R-:W-:Y:S01]  /*a750*/  ULOP3.LUT UR5, UR5, 0x3fff, URZ, 0xc0, !UPT ;  /* 0x00003fff05057892 */ /* 0x000fe2000f8ec03f */
[----:B------:R-:W2:Y:S01]  /*a760*/  LDC R131, c[0x0][0xbe8] ;  /* 0x0002fa00ff837b82 */ /* 0x000ea20000000800 */
[----:B------:R-:W-:Y:S01]  /*a770*/  R2UR UR13, R208 ;  /* 0x00000000d00d72ca */ /* 0x000fe200000e0000 */
[----:B------:R-:W-:Y:S01]  /*a780*/  ULDC UR10, c[0x0][0xc44] ;  /* 0x00031100000a7ab9 */ /* 0x000fe20000000800 */
[----:B------:R-:W-:Y:S01]  /*a790*/  ULOP3.LUT UR5, UR5, 0x3800000, URZ, 0xfc, !UPT ;  /* 0x0380000005057892 */ /* 0x000fe2000f8efc3f */
[----:B------:R-:W-:-:S02]  /*a7a0*/  R2UR UR15, R209 ;  /* 0x00000000d10f72ca */ /* 0x000fc400000e0000 */
[----:B------:R-:W-:Y:S01]  /*a7b0*/  R2UR UR14, R207 ;  /* 0x00000000cf0e72ca */ /* 0x000fe200000e0000 */
[----:B------:R-:W-:-:S07]  /*a7c0*/  UIMAD UR8, UR36, 0xa80, UR5 ;  /* 0x00000a80240878a4 */ /* 0x000fce000f8e0205 */
[----:B------:R-:W-:Y:S01]  /*a7d0*/  UMOV UR6, UR8 ;  /* 0x0000000800067c82 */ /* 0x000fe20008000000 */
[----:B------:R-:W3:Y:S02]  /*a7e0*/  S2UR UR5, SR_SWINHI ;  /* 0x00000000000579c3 */ /* 0x000ee40000002f00 */
[----:B---3--:R-:W-:Y:S01]  /*a7f0*/  HGMMA.64x192x16.F32.BF16 R24, R200, gdesc[UR4].tnspB, R24, gsb0 ;  /* 0x42e00004c8187df0 */ /* 0x008fe20008001818 */
[----:B------:R-:W-:Y:S01]  /*a800*/  UIADD3 UR6, UR8, 0x80, URZ ;  /* 0x0000008008067890 */ /* 0x000fe2000fffe03f */
[----:B0-----:R-:W-:Y:S01]  /*a810*/  FADD.FTZ R0, R0, R3 ;  /* 0x0000000300007221 */ /* 0x001fe20000010000 */
[----:B------:R-:W-:Y:S01]  /*a820*/  UMOV UR7, 0x40000040 ;  /* 0x4000004000077882 */ /* 0x000fe20000000000 */
[----:B-1----:R-:W-:-:S03]  /*a830*/  FADD.FTZ R4, R9, R2 ;  /* 0x0000000209047221 */ /* 0x002fc60000010000 */
[----:B------:R-:W0:Y:S04]  /*a840*/  SHFL.BFLY PT, R9, R0, 0x1, 0x1f ;  /* 0x0c201f0000097f89 */ /* 0x000e2800000e0000 */
[----:B------:R-:W1:Y:S01]  /*a850*/  SHFL.BFLY PT, R11, R4, 0x1, 0x1f ;  /* 0x0c201f00040b7f89 */ /* 0x000e6200000e0000 */
[----:B0-----:R-:W-:Y:S01]  /*a860*/  FADD.FTZ R10, R0, R9 ;  /* 0x00000009000a7221 */ /* 0x001fe20000010000 */
[----:B------:R-:W-:Y:S01]  /*a870*/  MOV R0, 0xff800000 ;  /* 0xff80000000007802 */ /* 0x000fe20000000f00 */
[----:B------:R-:W-:Y:S02]  /*a880*/  IMAD R9, R205, 0x40, R17 ;  /* 0x00000040cd097824 */ /* 0x000fe400078e0211 */
[----:B-1----:R-:W-:Y:S01]  /*a890*/  FADD.FTZ R11, R4, R11 ;  /* 0x0000000b040b7221 */ /* 0x002fe20000010000 */
[----:B------:R-:W-:-:S04]  /*a8a0*/  FSETP.NE.FTZ.AND P0, PT, R10, RZ, PT ;  /* 0x000000ff0a00720b */ /* 0x000fc80003f15000 */
[----:B------:R-:W-:-:S09]  /*a8b0*/  FSETP.NE.FTZ.AND P2, PT, R11, RZ, PT ;  /* 0x000000ff0b00720b */ /* 0x000fd20003f55000 */
[----:B------:R-:W0:Y:S01]  /*a8c0*/  @P0 MUFU.LG2 R3, R10 ;  /* 0x0000000a00030308 */ /* 0x000e220000000c00 */
[----:B------:R-:W-:-:S03]  /*a8d0*/  @P0 FMUL.FTZ R2, R5, 0.69314718246459960938 ;  /* 0x3f31721805020820 */ /* 0x000fc60000410000 */
[----:B------:R-:W-:-:S04]  /*a8e0*/  @P2 FMUL.FTZ R4, R5, 0.69314718246459960938 ;  /* 0x3f31721805042820 */ /* 0x000fc80000410000 */
[----:B------:R-:W1:Y:S08]  /*a8f0*/  @P2 MUFU.LG2 R6, R11 ;  /* 0x0000000b00062308 */ /* 0x000e700000000c00 */
[----:B------:R-:W-:Y:S01]  /*a900*/  @P2 MUFU.RCP R142, R11 ;  /* 0x0000000b008e2308 */ /* 0x000fe20000001000 */
[----:B0-----:R-:W-:-:S04]  /*a910*/  @P0 FMUL.FTZ R3, R3, 0.69314718246459960938 ;  /* 0x3f31721803030820 */ /* 0x001fc80000410000 */
[----:B------:R-:W-:-:S03]  /*a920*/  @P0 FFMA.FTZ R130, R2, R7, R3 ;  /* 0x0000000702820223 */ /* 0x000fc60000010003 */
[----:B------:R0:W3:Y:S01]  /*a930*/  @P0 MUFU.RCP R143, R10 ;  /* 0x0000000a008f0308 */ /* 0x0000e20000001000 */
[----:B-1----:R-:W-:-:S04]  /*a940*/  @P2 FMUL.FTZ R5, R6, 0.69314718246459960938 ;  /* 0x3f31721806052820 */ /* 0x002fc80000410000 */
[----:B------:R-:W-:Y:S01]  /*a950*/  @P2 FFMA.FTZ R0, R4, R8, R5 ;  /* 0x0000000804002223 */ /* 0x000fe20000010005 */
[----:B------:R-:W-:Y:S02]  /*a960*/  WARPGROUP.DEPBAR.LE gsb0, 0x0 ;  /* 0x00008000000079c5 */ /* 0x000fe40000010000 */
[----:B------:R-:W-:-:S06]  /*a970*/  WARPGROUP.ARRIVE ;  /* 0x00000000000079c5 */ /* 0x000fcc0000000000 */
[----:B------:R-:W-:Y:S01]  /*a980*/  HGMMA.64x192x16.F32.BF16 R24, R196, gdesc[UR4].tnspB, R24, gsb0 ;  /* 0x42e00004c4187df0 */ /* 0x000fe20008001818 */
[----:B------:R-:W-:Y:S01]  /*a990*/  UIADD3 UR6, UR8, 0x100, URZ ;  /* 0x0000010008067890 */ /* 0x000fe2000fffe03f */
[----:B------:R-:W-:Y:S01]  /*a9a0*/  UMOV UR7, 0x40000040 ;  /* 0x4000004000077882 */ /* 0x000fe20000000000 */
[----:B------:R-:W-:Y:S02]  /*a9b0*/  WARPGROUP.DEPBAR.LE gsb0, 0x0 ;  /* 0x00008000000079c5 */ /* 0x000fe40000010000 */
[----:B------:R-:W-:-:S15]  /*a9c0*/  WARPGROUP.ARRIVE ;  /* 0x00000000000079c5 */ /* 0x000fde0000000000 */
        /* <DEDUP_REMOVED lines=13> */
[----:B------:R-:W-:Y:S01]  /*aaa0*/  UIADD3 UR8, UR8, 0x300, URZ ;  /* 0x0000030008087890 */ /* 0x000fe2000fffe03f */
[----:B------:R-:W-:Y:S02]  /*aab0*/  WARPGROUP.DEPBAR.LE gsb0, 0x0 ;  /* 0x00008000000079c5 */ /* 0x000fe40000010000 */
[----:B------:R-:W-:-:S14]  /*aac0*/  WARPGROUP.ARRIVE ;  /* 0x00000000000079c5 */ /* 0x000fdc0000000000 */
[----:B------:R-:W-:Y:S01]  /*aad0*/  HGMMA.64x192x16.F32.BF16 R24, R180, gdesc[UR4].tnspB, R24, gsb0 ;  /* 0x42e00004b4187df0 */ /* 0x000fe20008001818 */
[----:B------:R-:W-:Y:S01]  /*aae0*/  UMOV UR6, UR4 ;  /* 0x0000000400067c82 */ /* 0x000fe20008000000 */
[----:B------:R-:W-:Y:S01]  /*aaf0*/  UMOV UR7, UR5 ;  /* 0x0000000500077c82 */ /* 0x000fe20008000000 */
[----:B------:R-:W-:Y:S01]  /*ab00*/  UIADD3 UR5, -UR13, URZ, URZ ;  /* 0x0000003f0d057290 */ /* 0x000fe2000fffe13f */
[----:B------:R-:W-:Y:S01]  /*ab10*/  IMAD.U32 R126, RZ, RZ, UR6 ;  /* 0x00000006ff7e7e24 */ /* 0x000fe2000f8e00ff */
[----:B------:R-:W-:Y:S01]  /*ab20*/  UMOV UR6, UR8 ;  /* 0x0000000800067c82 */ /* 0x000fe20008000000 */
[----:B------:R-:W-:Y:S01]  /*ab30*/  IMAD.U32 R127, RZ, RZ, UR7 ;  /* 0x00000007ff7f7e24 */ /* 0x000fe2000f8e00ff */
[----:B------:R-:W-:Y:S01]  /*ab40*/  UMOV UR7, 0x40000040 ;  /* 0x4000004000077882 */ /* 0x000fe20000000000 */
[----:B------:R-:W-:Y:S01]  /*ab50*/  UIMAD UR10, UR10, UR5, UR15 ;  /* 0x000000050a0a72a4 */ /* 0x000fe2000f8e020f */
[----:B------:R-:W-:Y:S01]  /*ab60*/  IMAD.WIDE R140, R213, 0x2, R126 ;  /* 0x00000002d58c7825 */ /* 0x000fe200078e027e */
[----:B------:R-:W-:-:S02]  /*ab70*/  ULDC.64 UR8, c[0x0][0xb90] ;  /* 0x0002e40000087ab9 */ /* 0x000fc40000000a00 */
[----:B------:R-:W-:Y:S01]  /*ab80*/  USHF.R.S32.HI UR11, URZ, 0x1f, UR10 ;  /* 0x0000001f3f0b7899 */ /* 0x000fe2000801140a */
[----:B------:R-:W-:Y:S01]  /*ab90*/  IMAD.WIDE R126, R9, 0x2, R126 ;  /* 0x00000002097e7825 */ /* 0x000fe200078e027e */
[C---:B------:R-:W-:Y:S02]  /*aba0*/  IADD3 R135, P4, R140.reuse, 0x8060, RZ ;  /* 0x000080608c877810 */ /* 0x040fe40007f9e0ff */
[----:B------:R-:W-:Y:S01]  /*abb0*/  UIMAD UR5, UR11, UR8, URZ ;  /* 0x000000080b0572a4 */ /* 0x000fe2000f8e023f */
[C---:B------:R-:W-:Y:S02]  /*abc0*/  LOP3.LUT R3, R140.reuse, 0x380, RZ, 0xc0, !PT ;  /* 0x000003808c037812 */ /* 0x040fe400078ec0ff */
[----:B------:R-:W-:Y:S01]  /*abd0*/  LOP3.LUT R134, R135, 0x380, RZ, 0xc0, !PT ;  /* 0x0000038087867812 */ /* 0x000fe200078ec0ff */
[----:B------:R-:W-:Y:S01]  /*abe0*/  UIMAD UR5, UR10, UR9, UR5 ;  /* 0x000000090a0572a4 */ /* 0x000fe2000f8e0205 */
[----:B------:R-:W-:Y:S02]  /*abf0*/  IADD3 R15, P3, R140, 0x8040, RZ ;  /* 0x000080408c0f7810 */ /* 0x000fe40007f7e0ff */
[----:B------:R-:W-:-:S02]  /*ac00*/  SHF.R.U64 R134, R134, 0x3, RZ ;  /* 0x0000000386867819 */ /* 0x000fc400000012ff */
[C---:B------:R-:W-:Y:S01]  /*ac10*/  IADD3 R12, P6, R140.reuse, 0x8020, RZ ;  /* 0x000080208c0c7810 */ /* 0x040fe20007fde0ff */
[--C-:B------:R-:W-:Y:S01]  /*ac20*/  IMAD.X R157, RZ, RZ, R141.reuse, P3 ;  /* 0x000000ffff9d7224 */ /* 0x100fe200018e068d */
[C---:B------:R-:W-:Y:S02]  /*ac30*/  IADD3 R13, P5, R140.reuse, 0x8000, RZ ;  /* 0x000080008c0d7810 */ /* 0x040fe40007fbe0ff */
[----:B------:R-:W-:Y:S01]  /*ac40*/  IADD3 R8, P2, R140, 0x4060, RZ ;  /* 0x000040608c087810 */ /* 0x000fe20007f5e0ff */
[--C-:B------:R-:W-:Y:S01]  /*ac50*/  IMAD.X R137, RZ, RZ, R141.reuse, P6 ;  /* 0x000000ffff897224 */ /* 0x100fe200030e068d */
[----:B------:R-:W-:Y:S01]  /*ac60*/  SHF.R.U64 R3, R3, 0x3, RZ ;  /* 0x0000000303037819 */ /* 0x000fe200000012ff */
[--C-:B------:R-:W-:Y:S01]  /*ac70*/  IMAD.X R155, RZ, RZ, R141.reuse, P5 ;  /* 0x000000ffff9b7224 */ /* 0x100fe200028e068d */
[----:B------:R-:W-:Y:S01]  /*ac80*/  LOP3.LUT R134, R134, R135, RZ, 0x3c, !PT ;  /* 0x0000008786867212 */ /* 0x000fe200078e3cff */
[--C-:B------:R-:W-:Y:S01]  /*ac90*/  IMAD.X R135, RZ, RZ, R141.reuse, P4 ;  /* 0x000000ffff877224 */ /* 0x100fe200020e068d */
[----:B0-----:R-:W-:Y:S01]  /*aca0*/  LOP3.LUT R10, R12, 0x380, RZ, 0xc0, !PT ;  /* 0x000003800c0a7812 */ /* 0x001fe200078ec0ff */
[----:B------:R-:W-:Y:S01]  /*acb0*/  IMAD.X R133, RZ, RZ, R141, P2 ;  /* 0x000000ffff857224 */ /* 0x000fe200010e068d */
[----:B------:R-:W-:-:S02]  /*acc0*/  LOP3.LUT R2, R13, 0x380, RZ, 0xc0, !PT ;  /* 0x000003800d027812 */ /* 0x000fc400078ec0ff */
[C---:B------:R-:W-:Y:S02]  /*acd0*/  IADD3 R5, P0, R140.reuse, 0x20, RZ ;  /* 0x000000208c057810 */ /* 0x040fe40007f1e0ff */
[C---:B------:R-:W-:Y:S02]  /*ace0*/  IADD3 R6, P4, R140.reuse, 0x4040, RZ ;  /* 0x000040408c067810 */ /* 0x040fe40007f9e0ff */
[C---:B------:R-:W-:Y:S01]  /*acf0*/  IADD3 R4, P3, R140.reuse, 0x4020, RZ ;  /* 0x000040208c047810 */ /* 0x040fe20007f7e0ff */
[--C-:B------:R-:W-:Y:S01]  /*ad00*/  IMAD.X R145, RZ, RZ, R141.reuse, P0 ;  /* 0x000000ffff917224 */ /* 0x100fe200000e068d */
        /* <DEDUP_REMOVED lines=9> */
[----:B------:R-:W-:-:S02]  /*ada0*/  SHF.R.U64 R2, R2, 0x3, RZ ;  /* 0x0000000302027819 */ /* 0x000fc400000012ff */
[----:B------:R-:W-:Y:S02]  /*adb0*/  LOP3.LUT R136, R3, R12, RZ, 0x3c, !PT ;  /* 0x0000000c03887212 */ /* 0x000fe400078e3cff */
[----:B------:R-:W-:Y:S02]  /*adc0*/  LOP3.LUT R154, R2, R13, RZ, 0x3c, !PT ;  /* 0x0000000d029a7212 */ /* 0x000fe400078e3cff */
[----:B------:R-:W-:Y:S02]  /*add0*/  LOP3.LUT R3, R8, 0x380, RZ, 0xc0, !PT ;  /* 0x0000038008037812 */ /* 0x000fe400078ec0ff */
[----:B------:R-:W-:Y:S02]  /*ade0*/  LOP3.LUT R2, R5, 0x380, RZ, 0xc0, !PT ;  /* 0x0000038005027812 */ /* 0x000fe400078ec0ff */
[----:B------:R-:W-:Y:S02]  /*adf0*/  SHF.R.U64 R3, R3, 0x3, RZ ;  /* 0x0000000303037819 */ /* 0x000fe400000012ff */
[----:B------:R-:W-:-:S02]  /*ae00*/  SHF.R.U64 R2, R2, 0x3, RZ ;  /* 0x0000000302027819 */ /* 0x000fc400000012ff */
[----:B------:R-:W-:Y:S02]  /*ae10*/  LOP3.LUT R132, R3, R8, RZ, 0x3c, !PT ;  /* 0x0000000803847212 */ /* 0x000fe400078e3cff */
[----:B------:R-:W-:Y:S02]  /*ae20*/  LOP3.LUT R144, R2, R5, RZ, 0x3c, !PT ;  /* 0x0000000502907212 */ /* 0x000fe400078e3cff */
[----:B------:R-:W-:Y:S02]  /*ae30*/  LOP3.LUT R5, R6, 0x380, RZ, 0xc0, !PT ;  /* 0x0000038006057812 */ /* 0x000fe400078ec0ff */
[----:B------:R-:W-:Y:S02]  /*ae40*/  LOP3.LUT R3, R4, 0x380, RZ, 0xc0, !PT ;  /* 0x0000038004037812 */ /* 0x000fe400078ec0ff */
[----:B------:R-:W-:Y:S02]  /*ae50*/  LOP3.LUT R8, R9, 0x380, RZ, 0xc0, !PT ;  /* 0x0000038009087812 */ /* 0x000fe400078ec0ff */
[----:B------:R-:W-:-:S02]  /*ae60*/  LOP3.LUT R2, R11, 0x380, RZ, 0xc0, !PT ;  /* 0x000003800b027812 */ /* 0x000fc400078ec0ff */
[----:B------:R-:W-:Y:S02]  /*ae70*/  SHF.R.U64 R5, R5, 0x3, RZ ;  /* 0x0000000305057819 */ /* 0x000fe400000012ff */
[----:B------:R-:W-:Y:S02]  /*ae80*/  SHF.R.U64 R3, R3, 0x3, RZ ;  /* 0x0000000303037819 */ /* 0x000fe400000012ff */
[----:B------:R-:W-:Y:S02]  /*ae90*/  SHF.R.U64 R8, R8, 0x3, RZ ;  /* 0x0000000308087819 */ /* 0x000fe400000012ff */
[----:B------:R-:W-:Y:S02]  /*aea0*/  IADD3 R21, P2, R126, 0x5000, RZ ;  /* 0x000050007e157810 */ /* 0x000fe40007f5e0ff */
[----:B------:R-:W-:Y:S02]  /*aeb0*/  IADD3.X R139, RZ, R141, RZ, P4, !PT ;  /* 0x0000008dff8b7210 */ /* 0x000fe400027fe4ff */
[----:B------:R-:W-:-:S02]  /*aec0*/  SHF.R.U64 R2, R2, 0x3, RZ ;  /* 0x0000000302027819 */ /* 0x000fc400000012ff */
[----:B------:R-:W-:Y:S02]  /*aed0*/  LOP3.LUT R138, R5, R6, RZ, 0x3c, !PT ;  /* 0x00000006058a7212 */ /* 0x000fe400078e3cff */
[----:B------:R-:W-:Y:S02]  /*aee0*/  LOP3.LUT R152, R3, R4, RZ, 0x3c, !PT ;  /* 0x0000000403987212 */ /* 0x000fe400078e3cff */
[----:B------:R-:W-:Y:S02]  /*aef0*/  LOP3.LUT R148, R8, R9, RZ, 0x3c, !PT ;  /* 0x0000000908947212 */ /* 0x000fe400078e3cff */
[----:B------:R-:W-:Y:S02]  /*af00*/  LOP3.LUT R20, R21, 0x380, RZ, 0xc0, !PT ;  /* 0x0000038015147812 */ /* 0x000fe400078ec0ff */
[C---:B------:R-:W-:Y:S02]  /*af10*/  IADD3 R3, P4, R126.reuse, 0x1000, RZ ;  /* 0x000010007e037810 */ /* 0x040fe40007f9e0ff */
[----:B------:R-:W-:-:S02]  /*af20*/  IADD3 R5, P3, R126, 0x2000, RZ ;  /* 0x000020007e057810 */ /* 0x000fc40007f7e0ff */
[C---:B------:R-:W-:Y:S02]  /*af30*/  IADD3 R9, P6, R126.reuse, 0x3000, RZ ;  /* 0x000030007e097810 */ /* 0x040fe40007fde0ff */
[----:B------:R-:W-:Y:S02]  /*af40*/  IADD3 R13, P5, R126, 0x4000, RZ ;  /* 0x000040007e0d7810 */ /* 0x000fe40007fbe0ff */
[----:B------:R-:W-:Y:S02]  /*af50*/  LOP3.LUT R150, R2, R11, RZ, 0x3c, !PT ;  /* 0x0000000b02967212 */ /* 0x000fe400078e3cff */
[----:B------:R-:W-:Y:S02]  /*af60*/  SHF.R.U64 R20, R20, 0x3, RZ ;  /* 0x0000000314147819 */ /* 0x000fe400000012ff */
[----:B------:R-:W-:Y:S02]  /*af70*/  LOP3.LUT R2, R3, 0x380, RZ, 0xc0, !PT ;  /* 0x0000038003027812 */ /* 0x000fe400078ec0ff */
[----:B------:R-:W-:-:S02]  /*af80*/  LOP3.LUT R4, R5, 0x380, RZ, 0xc0, !PT ;  /* 0x0000038005047812 */ /* 0x000fc400078ec0ff */
[----:B------:R-:W-:Y:S02]  /*af90*/  LOP3.LUT R8, R9, 0x380, RZ, 0xc0, !PT ;  /* 0x0000038009087812 */ /* 0x000fe400078ec0ff */
[----:B------:R-:W-:Y:S02]  /*afa0*/  LOP3.LUT R12, R13, 0x380, RZ, 0xc0, !PT ;  /* 0x000003800d0c7812 */ /* 0x000fe400078ec0ff */
[----:B------:R-:W-:Y:S02]  /*afb0*/  LOP3.LUT R14, R15, 0x380, RZ, 0xc0, !PT ;  /* 0x000003800f0e7812 */ /* 0x000fe400078ec0ff */
[----:B------:R-:W-:Y:S02]  /*afc0*/  LOP3.LUT R6, R7, 0x380, RZ, 0xc0, !PT ;  /* 0x0000038007067812 */ /* 0x000fe400078ec0ff */
[----:B------:R-:W-:Y:S01]  /*afd0*/  LOP3.LUT R20, R20, R21, RZ, 0x3c, !PT ;  /* 0x0000001514147212 */ /* 0x000fe200078e3cff */
[----:B------:R-:W-:Y:S01]  /*afe0*/  IMAD.X R21, RZ, RZ, R127, P2 ;  /* 0x000000ffff157224 */ /* 0x000fe200010e067f */
[----:B------:R-:W-:-:S02]  /*aff0*/  LOP3.LUT R11, R126, 0x380, RZ, 0xc0, !PT ;  /* 0x000003807e0b7812 */ /* 0x000fc400078ec0ff */
[----:B------:R-:W-:Y:S02]  /*b000*/  SHF.R.U64 R2, R2, 0x3, RZ ;  /* 0x0000000302027819 */ /* 0x000fe400000012ff */
[----:B------:R-:W-:Y:S02]  /*b010*/  SHF.R.U64 R4, R4, 0x3, RZ ;  /* 0x0000000304047819 */ /* 0x000fe400000012ff */
[----:B------:R-:W-:Y:S02]  /*b020*/  SHF.R.U64 R8, R8, 0x3, RZ ;  /* 0x0000000308087819 */ /* 0x000fe400000012ff */
[----:B------:R-:W-:Y:S02]  /*b030*/  SHF.R.U64 R12, R12, 0x3, RZ ;  /* 0x000000030c0c7819 */ /* 0x000fe400000012ff */
[----:B------:R-:W-:Y:S02]  /*b040*/  SHF.R.U64 R14, R14, 0x3, RZ ;  /* 0x000000030e0e7819 */ /* 0x000fe400000012ff */
[----:B------:R-:W-:-:S02]  /*b050*/  SHF.R.U64 R6, R6, 0x3, RZ ;  /* 0x0000000306067819 */ /* 0x000fc400000012ff */
        /* <DEDUP_REMOVED lines=11> */
[----:B------:R-:W-:Y:S02]  /*b110*/  LOP3.LUT R146, R6, R7, RZ, 0x3c, !PT ;  /* 0x0000000706927212 */ /* 0x000fe400078e3cff */
[----:B------:R-:W-:Y:S02]  /*b120*/  LOP3.LUT R10, R159, 0x380, RZ, 0xc0, !PT ;  /* 0x000003809f0a7812 */ /* 0x000fe400078ec0ff */
[C---:B------:R-:W-:Y:S02]  /*b130*/  IADD3 R121, P0, R126.reuse, 0x6000, RZ ;  /* 0x000060007e797810 */ /* 0x040fe40007f1e0ff */
[C---:B------:R-:W-:Y:S02]  /*b140*/  IADD3 R125, P4, R126.reuse, 0x7000, RZ ;  /* 0x000070007e7d7810 */ /* 0x040fe40007f9e0ff */
[C---:B------:R-:W-:Y:S02]  /*b150*/  IADD3 R7, P3, R126.reuse, 0x8000, RZ ;  /* 0x000080007e077810 */ /* 0x040fe40007f7e0ff */
[----:B------:R-:W-:-:S02]  /*b160*/  IADD3 R15, P6, R126, 0x9000, RZ ;  /* 0x000090007e0f7810 */ /* 0x000fc40007fde0ff */
[----:B------:R-:W-:Y:S02]  /*b170*/  IADD3 R123, P5, R126, 0xa000, RZ ;  /* 0x0000a0007e7b7810 */ /* 0x000fe40007fbe0ff */
[----:B------:R-:W-:Y:S01]  /*b180*/  LOP3.LUT R126, R11, R126, RZ, 0x3c, !PT ;  /* 0x0000007e0b7e7212 */ /* 0x000fe200078e3cff */
[----:B------:R-:W-:Y:S01]  /*b190*/  IMAD.X R11, RZ, RZ, R127, P2 ;  /* 0x000000ffff0b7224 */ /* 0x000fe200010e067f */
[----:B------:R-:W-:Y:S02]  /*b1a0*/  SHF.R.U64 R10, R10, 0x3, RZ ;  /* 0x000000030a0a7819 */ /* 0x000fe400000012ff */
[----:B--2---:R-:W-:Y:S02]  /*b1b0*/  ISETP.NE.AND P2, PT, R131, 0x1, PT ;  /* 0x000000018300780c */ /* 0x004fe40003f45270 */
[----:B------:R-:W-:Y:S01]  /*b1c0*/  MOV R145, R144 ;  /* 0x0000009000917202 */ /* 0x000fe20000000f00 */
[----:B------:R-:W-:Y:S01]  /*b1d0*/  IMAD.U32 R144, RZ, RZ, UR12 ;  /* 0x0000000cff907e24 */ /* 0x000fe2000f8e00ff */
[----:B------:R-:W-:Y:S01]  /*b1e0*/  LOP3.LUT R10, R10, R159, RZ, 0x3c, !PT ;  /* 0x0000009f0a0a7212 */ /* 0x000fe200078e3cff */
[----:B------:R-:W-:Y:S01]  /*b1f0*/  USHF.R.S32.HI UR12, URZ, 0x1f, UR13 ;  /* 0x0000001f3f0c7899 */ /* 0x000fe2000801140d */
[----:B------:R-:W0:Y:S01]  /*b200*/  LDC R159, c[0x0][0xc38] ;  /* 0x00030e00ff9f7b82 */ /* 0x000e220000000800 */
[----:B------:R-:W-:-:S02]  /*b210*/  MOV R141, R140 ;  /* 0x0000008c008d7202 */ /* 0x000fc40000000f00 */
[----:B------:R-:W-:Y:S02]  /*b220*/  @!P1 IADD3 R144, R144, 0x36860, RZ ;  /* 0x0003686090909810 */ /* 0x000fe40007ffe0ff */
[----:B------:R-:W-:Y:S02]  /*b230*/  MOV R140, R150 ;  /* 0x00000096008c7202 */ /* 0x000fe40000000f00 */
[----:B------:R-:W-:Y:S02]  /*b240*/  @!P1 PRMT R150, RZ, 0x654, R144 ;  /* 0x00000654ff969816 */ /* 0x000fe40000000090 */
[----:B------:R-:W-:Y:S02]  /*b250*/  MOV R144, R148 ;  /* 0x0000009400907202 */ /* 0x000fe40000000f00 */
[----:B------:R-:W1:Y:S01]  /*b260*/  @P2 LDC R149, c[0x0][0xbec] ;  /* 0x0002fb00ff952b82 */ /* 0x000e620000000800 */
[----:B------:R-:W-:Y:S02]  /*b270*/  MOV R138, R138 ;  /* 0x0000008a008a7202 */ /* 0x000fe40000000f00 */
[----:B------:R-:W-:-:S02]  /*b280*/  MOV R139, R152 ;  /* 0x00000098008b7202 */ /* 0x000fc40000000f00 */
[----:B------:R-:W-:Y:S01]  /*b290*/  MOV R133, R132 ;  /* 0x0000008400857202 */ /* 0x000fe20000000f00 */
[----:B------:R-:W-:Y:S01]  /*b2a0*/  IMAD R132, RZ, RZ, -UR15 ;  /* 0x8000000fff847e24 */ /* 0x000fe2000f8e02ff */
[----:B------:R-:W-:Y:S01]  /*b2b0*/  MOV R146, R146 ;  /* 0x0000009200927202 */ /* 0x000fe20000000f00 */
[----:B------:R-:W2:Y:S01]  /*b2c0*/  @P2 LDC R152, c[0x0][0xbf0] ;  /* 0x0002fc00ff982b82 */ /* 0x000ea20000000800 */
[----:B------:R-:W-:Y:S02]  /*b2d0*/  LOP3.LUT R120, R121, 0x380, RZ, 0xc0, !PT ;  /* 0x0000038079787812 */ /* 0x000fe400078ec0ff */
[----:B------:R-:W-:Y:S01]  /*b2e0*/  LOP3.LUT R6, R7, 0x380, RZ, 0xc0, !PT ;  /* 0x0000038007067812 */ /* 0x000fe200078ec0ff */
[----:B0-----:R-:W-:Y:S01]  /*b2f0*/  IMAD R132, R159, R132, UR14 ;  /* 0x0000000e9f847e24 */ /* 0x001fe2000f8e0284 */
[----:B------:R-:W-:Y:S02]  /*b300*/  SHF.R.U64 R120, R120, 0x3, RZ ;  /* 0x0000000378787819 */ /* 0x000fe400000012ff */
[----:B------:R-:W-:Y:S01]  /*b310*/  SHF.R.U64 R6, R6, 0x3, RZ ;  /* 0x0000000306067819 */ /* 0x000fe200000012ff */
[----:B------:R-:W-:-:S02]  /*b320*/  WARPGROUP.DEPBAR.LE gsb0, 0x0 ;  /* 0x00008000000079c5 */ /* 0x000fc40000010000 */
[----:B------:R-:W-:Y:S01]  /*b330*/  WARPGROUP.ARRIVE ;  /* 0x00000000000079c5 */ /* 0x000fe20000000000 */
[----:B------:R-:W-:Y:S01]  /*b340*/  IMAD R148, R132, 0x80, R212 ;  /* 0x0000008084947824 */ /* 0x000fe200078e02d4 */
[----:B------:R-:W-:Y:S01]  /*b350*/  LOP3.LUT R120, R120, R121, RZ, 0x3c, !PT ;  /* 0x0000007978787212 */ /* 0x000fe200078e3cff */
[--C-:B------:R-:W-:Y:S01]  /*b360*/  IMAD.X R121, RZ, RZ, R127.reuse, P0 ;  /* 0x000000ffff797224 */ /* 0x100fe200000e067f */
[----:B------:R-:W-:Y:S01]  /*b370*/  LOP3.LUT R6, R6, R7, RZ, 0x3c, !PT ;  /* 0x0000000706067212 */ /* 0x000fe200078e3cff */
[----:B-1----:R-:W-:Y:S01]  /*b380*/  @P2 IMAD.HI.U32 R149, R148, R149, RZ ;  /* 0x0000009594952227 */ /* 0x002fe200078e00ff */
[----:B------:R-:W-:Y:S01]  /*b390*/  HGMMA.64x192x16.F32.BF16 R24, R176, gdesc[UR4].tnspB, R24, gsb0 ;  /* 0x42e00004b0187df0 */ /* 0x000fe20008001818 */
[----:B------:R-:W-:Y:S01]  /*b3a0*/  UIMAD.WIDE.U32 UR6, UR10, UR8, URZ ;  /* 0x000000080a0672a5 */ /* 0x000fe2000f8e003f */
[----:B------:R-:W-:Y:S01]  /*b3b0*/  MOV R136, R136 ;  /* 0x0000008800887202 */ /* 0x000fe20000000f00 */
[----:B------:R-:W-:Y:S01]  /*b3c0*/  IMAD.X R7, RZ, RZ, R127, P3 ;  /* 0x000000ffff077224 */ /* 0x000fe200018e067f */
[----:B------:R-:W-:Y:S01]  /*b3d0*/  MOV R137, R154 ;  /* 0x0000009a00897202 */ /* 0x000fe20000000f00 */
[----:B------:R-:W-:Y:S01]  /*b3e0*/  ULDC.64 UR8, c[0x0][0xae8] ;  /* 0x0002ba0000087ab9 */ /* 0x000fe20000000a00 */
[----:B------:R-:W-:Y:S01]  /*b3f0*/  MOV R134, R134 ;  /* 0x0000008600867202 */ /* 0x000fe20000000f00 */
[----:B------:R-:W-:Y:S01]  /*b400*/  IMAD.U32 R128, RZ, RZ, UR6 ;  /* 0x00000006ff807e24 */ /* 0x000fe2000f8e00ff */
[----:B------:R-:W-:-:S02]  /*b410*/  UIADD3 UR6, UR7, UR5, URZ ;  /* 0x0000000507067290 */ /* 0x000fc4000fffe03f */
[----:B------:R-:W-:Y:S01]  /*b420*/  IMAD.U32 R129, RZ, RZ, UR7 ;  /* 0x00000007ff817e24 */ /* 0x000fe2000f8e00ff */
[----:B------:R-:W-:Y:S01]  /*b430*/  MOV R135, R156 ;  /* 0x0000009c00877202 */ /* 0x000fe20000000f00 */
[----:B------:R-:W-:Y:S01]  /*b440*/  ULDC UR5, c[0x0][0xa88] ;  /* 0x0002a20000057ab9 */ /* 0x000fe20000000800 */
[----:B------:R-:W-:Y:S02]  /*b450*/  LOP3.LUT R124, R125, 0x380, RZ, 0xc0, !PT ;  /* 0x000003807d7c7812 */ /* 0x000fe400078ec0ff */
[----:B------:R-:W-:Y:S01]  /*b460*/  MOV R129, UR6 ;  /* 0x0000000600817c02 */ /* 0x000fe20008000f00 */
[----:B------:R-:W-:Y:S01]  /*b470*/  ULDC.64 UR6, c[0x0][0xb88] ;  /* 0x0002e20000067ab9 */ /* 0x000fe20000000a00 */
[----:B------:R-:W-:Y:S02]  /*b480*/  LOP3.LUT R14, R15, 0x380, RZ, 0xc0, !PT ;  /* 0x000003800f0e7812 */ /* 0x000fe400078ec0ff */
[----:B------:R-:W-:Y:S02]  /*b490*/  LOP3.LUT R122, R123, 0x380, RZ, 0xc0, !PT ;  /* 0x000003807b7a7812 */ /* 0x000fe400078ec0ff */
[----:B------:R-:W-:-:S02]  /*b4a0*/  SHF.R.U64 R124, R124, 0x3, RZ ;  /* 0x000000037c7c7819 */ /* 0x000fc400000012ff */
[----:B------:R-:W-:Y:S02]  /*b4b0*/  SHF.R.U64 R14, R14, 0x3, RZ ;  /* 0x000000030e0e7819 */ /* 0x000fe400000012ff */
[----:B------:R-:W-:Y:S02]  /*b4c0*/  SHF.R.U64 R122, R122, 0x3, RZ ;  /* 0x000000037a7a7819 */ /* 0x000fe400000012ff */
[----:B------:R-:W-:Y:S02]  /*b4d0*/  LOP3.LUT R124, R124, R125, RZ, 0x3c, !PT ;  /* 0x0000007d7c7c7212 */ /* 0x000fe400078e3cff */
[----:B------:R-:W-:Y:S01]  /*b4e0*/  LOP3.LUT R14, R14, R15, RZ, 0x3c, !PT ;  /* 0x0000000f0e0e7212 */ /* 0x000fe200078e3cff */
[--C-:B------:R-:W-:Y:S01]  /*b4f0*/  IMAD.X R15, RZ, RZ, R127.reuse, P6 ;  /* 0x000000ffff0f7224 */ /* 0x100fe200030e067f */
[----:B------:R-:W-:Y:S01]  /*b500*/  LOP3.LUT R122, R122, R123, RZ, 0x3c, !PT ;  /* 0x0000007b7a7a7212 */ /* 0x000fe200078e3cff */
[----:B------:R-:W-:Y:S01]  /*b510*/  IMAD.X R123, RZ, RZ, R127, P5 ;  /* 0x000000ffff7b7224 */ /* 0x000fe200028e067f */
[----:B------:R-:W-:Y:S01]  /*b520*/  IADD3.X R125, RZ, R127, RZ, P4, !PT ;  /* 0x0000007fff7d7210 */ /* 0x000fe200027fe4ff */
[----:B------:R-:W-:-:S02]  /*b530*/  UIADD3 UR4, UR4, 0x36820, URZ ;  /* 0x0003682004047890 */ /* 0x000fc4000fffe03f */
[----:B------:R-:W-:Y:S02]  /*b540*/  UIADD3 UR36, UR36, 0x1, URZ ;  /* 0x0000000124247890 */ /* 0x000fe4000fffe03f */
[----:B------:R-:W-:Y:S02]  /*b550*/  UPRMT UR4, URZ, 0x654, UR4 ;  /* 0x000006543f047896 */ /* 0x000fe40008000004 */
[----:B------:R-:W-:Y:S01]  /*b560*/  UISETP.NE.AND UP0, UPT, UR36, 0x2, UPT ;  /* 0x000000022400788c */ /* 0x000fe2000bf05270 */
[----:B------:R-:W-:Y:S03]  /*b570*/  BSSY B0, `(.L_x_3465) ;  /* 0x0000110000007945 */ /* 0x000fe60003800000 */
[----:B------:R-:W-:Y:S01]  /*b580*/  USEL UR36, UR36, URZ, UP0 ;  /* 0x0000003f24247287 */ /* 0x000fe20008000000 */
[----:B------:R-:W-:Y:S02]  /*b590*/  WARPGROUP.DEPBAR.LE gsb0, 0x0 ;  /* 0x00008000000079c5 */ /* 0x000fe40000010000 */
[----:B------:R0:W-:Y:S01]  /*b5a0*/  @!P1 SYNCS.ARRIVE.TRANS64.RED.A1T0 RZ, [R150+URZ], RZ ;  /* 0x000000ff96ff99a7 */ /* 0x0001e2000810043f */
[-C--:B---3--:R-:W-:Y:S01]  /*b5b0*/  FMUL.FTZ R147, R32, R143.reuse ;  /* 0x0000008f20937220 */ /* 0x088fe20000410000 */
        /* <DEDUP_REMOVED lines=9> */
[----:B------:R-:W-:Y:S01]  /*b650*/  FMUL.FTZ R30, R30, R142 ;  /* 0x0000008e1e1e7220 */ /* 0x000fe20000410000 */
[----:B------:R-:W0:Y:S01]  /*b660*/  LDC.64 R36, c[0x0][0xb98] ;  /* 0x0002e600ff247b82 */ /* 0x000e220000000a00 */
        /* <DEDUP_REMOVED lines=41> */
[----:B------:R-:W-:-:S02]  /*b900*/  IMAD.MOV.U32 R143, RZ, RZ, R148 ;  /* 0x000000ffff8f7224 */ /* 0x000fc400078e0094 */
[-C--:B------:R-:W-:Y:S01]  /*b910*/  FMUL.FTZ R43, R43, R142.reuse ;  /* 0x0000008e2b2b7220 */ /* 0x080fe20000410000 */
[----:B------:R-:W-:Y:S01]  /*b920*/  FMUL.FTZ R42, R42, R142 ;  /* 0x0000008e2a2a7220 */ /* 0x000fe20000410000 */
[----:B--2---:R-:W-:Y:S01]  /*b930*/  @P2 SHF.R.U32.HI R143, RZ, R152, R149 ;  /* 0x00000098ff8f2219 */ /* 0x004fe20000011695 */
[----:B------:R-:W-:Y:S01]  /*b940*/  FMUL.FTZ R35, R35, R142 ;  /* 0x0000008e23237220 */ /* 0x000fe20000410000 */
[----:B------:R-:W-:Y:S01]  /*b950*/  F2FP.BF16.F32.PACK_AB R24, R25, R24 ;  /* 0x000000181918723e */ /* 0x000fe200000010ff */
[----:B------:R-:W-:Y:S01]  /*b960*/  FMUL.FTZ R34, R34, R142 ;  /* 0x0000008e22227220 */ /* 0x000fe20000410000 */
[----:B------:R-:W-:Y:S01]  /*b970*/  F2FP.BF16.F32.PACK_AB R25, R27, R26 ;  /* 0x0000001a1b19723e */ /* 0x000fe200000010ff */
[-C--:B------:R-:W-:Y:S01]  /*b980*/  FMUL.FTZ R39, R39, R142.reuse ;  /* 0x0000008e27277220 */ /* 0x080fe20000410000 */
[----:B------:R-:W-:Y:S01]  /*b990*/  FMUL.FTZ R38, R38, R142 ;  /* 0x0000008e26267220 */ /* 0x000fe20000410000 */
[----:B------:R-:W-:Y:S01]  /*b9a0*/  F2FP.BF16.F32.PACK_AB R27, R31, R30 ;  /* 0x0000001e1f1b723e */ /* 0x000fe200000010ff */
[-C--:B------:R-:W-:Y:S01]  /*b9b0*/  FMUL.FTZ R47, R47, R142.reuse ;  /* 0x0000008e2f2f7220 */ /* 0x080fe20000410000 */
[----:B------:R-:W-:Y:S01]  /*b9c0*/  FMUL.FTZ R46, R46, R142 ;  /* 0x0000008e2e2e7220 */ /* 0x000fe20000410000 */
[----:B------:R-:W-:Y:S01]  /*b9d0*/  F2FP.BF16.F32.PACK_AB R30, R32, R33 ;  /* 0x00000021201e723e */ /* 0x000fe200000010ff */
[----:B0-----:R-:W-:Y:S01]  /*b9e0*/  IMAD.WIDE.U32 R128, R36, UR13, R128 ;  /* 0x0000000d24807c25 */ /* 0x001fe2000f8e0080 */
[----:B------:R-:W-:-:S03]  /*b9f0*/  F2FP.BF16.F32.PACK_AB R33, R43, R42 ;  /* 0x0000002a2b21723e */ /* 0x000fc600000010ff */
[----:B------:R-:W-:Y:S01]  /*ba00*/  FMUL.FTZ R51, R51, R142 ;  /* 0x0000008e33337220 */ /* 0x000fe20000410000 */
[----:B------:R-:W-:Y:S01]  /*ba10*/  F2FP.BF16.F32.PACK_AB R26, R29, R150 ;  /* 0x000000961d1a723e */ /* 0x000fe200000010ff */
[----:B------:R-:W-:Y:S01]  /*ba20*/  BAR.SYNC.DEFER_BLOCKING 0x1, 0x100 ;  /* 0x0044000000007b1d */ /* 0x000fe20000010000 */
[--C-:B------:R-:W-:Y:S01]  /*ba30*/  IMAD.MOV R43, RZ, RZ, -R143.reuse ;  /* 0x000000ffff2b7224 */ /* 0x100fe200078e0a8f */
[----:B------:R-:W-:Y:S01]  /*ba40*/  F2FP.BF16.F32.PACK_AB R28, R28, R147 ;  /* 0x000000931c1c723e */ /* 0x000fe200000010ff */
[----:B------:R-:W-:Y:S01]  /*ba50*/  FMUL.FTZ R50, R50, R142 ;  /* 0x0000008e32327220 */ /* 0x000fe20000410000 */
[----:B------:R-:W-:Y:S01]  /*ba60*/  F2FP.BF16.F32.PACK_AB R29, R35, R34 ;  /* 0x00000022231d723e */ /* 0x000fe200000010ff */
[----:B------:R-:W-:Y:S01]  /*ba70*/  IMAD R43, R131, R43, R148 ;  /* 0x0000002b832b7224 */ /* 0x000fe200078e0294 */
[----:B------:R-:W-:Y:S01]  /*ba80*/  F2FP.BF16.F32.PACK_AB R31, R39, R38 ;  /* 0x00000026271f723e */ /* 0x000fe200000010ff */
[----:B------:R-:W-:Y:S01]  /*ba90*/  IMAD R38, R36, UR12, RZ ;  /* 0x0000000c24267c24 */ /* 0x000fe2000f8e02ff */
[----:B------:R-:W-:Y:S01]  /*baa0*/  F2FP.BF16.F32.PACK_AB R32, R41, R40 ;  /* 0x000000282920723e */ /* 0x000fe200000010ff */
[----:B------:R-:W-:Y:S01]  /*bab0*/  FMUL.FTZ R55, R55, R142 ;  /* 0x0000008e37377220 */ /* 0x000fe20000410000 */
[----:B------:R-:W-:Y:S01]  /*bac0*/  F2FP.BF16.F32.PACK_AB R34, R45, R44 ;  /* 0x0000002c2d22723e */ /* 0x000fe200000010ff */
[----:B------:R-:W-:Y:S01]  /*bad0*/  IMAD R41, R37, UR13, R38 ;  /* 0x0000000d25297c24 */ /* 0x000fe2000f8e0226 */
[----:B------:R-:W-:Y:S01]  /*bae0*/  F2FP.BF16.F32.PACK_AB R35, R47, R46 ;  /* 0x0000002e2f23723e */ /* 0x000fe200000010ff */
[----:B------:R-:W-:Y:S01]  /*baf0*/  FMUL.FTZ R54, R54, R142 ;  /* 0x0000008e36367220 */ /* 0x000fe20000410000 */
[----:B------:R-:W-:Y:S01]  /*bb00*/  IADD3 R40, P0, R143, R128, RZ ;  /* 0x000000808f287210 */ /* 0x000fe20007f1e0ff */
        /* <DEDUP_REMOVED lines=8> */
[----:B------:R-:W-:Y:S01]  /*bb90*/  F2FP.BF16.F32.PACK_AB R36, R49, R48 ;  /* 0x000000303124723e */ /* 0x000fe200000010ff */
[----:B------:R0:W-:Y:S01]  /*bba0*/  STSM.16.M88.4 [R141], R24 ;  /* 0x000000188d007844 */ /* 0x0001e20000000200 */
[----:B------:R-:W-:Y:S01]  /*bbb0*/  F2FP.BF16.F32.PACK_AB R37, R51, R50 ;  /* 0x000000323325723e */ /* 0x000fe200000010ff */
[----:B------:R-:W-:Y:S01]  /*bbc0*/  FMUL.FTZ R75, R75, R142 ;  /* 0x0000008e4b4b7220 */ /* 0x000fe20000410000 */
[----:B------:R-:W-:Y:S01]  /*bbd0*/  F2FP.BF16.F32.PACK_AB R38, R53, R52 ;  /* 0x000000343526723e */ /* 0x000fe200000010ff */
[----:B------:R-:W-:Y:S01]  /*bbe0*/  STSM.16.M88.4 [R145], R28 ;  /* 0x0000001c91007844 */ /* 0x000fe20000000200 */
[----:B------:R-:W-:Y:S01]  /*bbf0*/  F2FP.BF16.F32.PACK_AB R39, R55, R54 ;  /* 0x000000363727723e */ /* 0x000fe200000010ff */
[-C--:B------:R-:W-:Y:S01]  /*bc00*/  FMUL.FTZ R74, R74, R142.reuse ;  /* 0x0000008e4a4a7220 */ /* 0x080fe20000410000 */
[-C--:B------:R-:W-:Y:S01]  /*bc10*/  FMUL.FTZ R79, R79, R142.reuse ;  /* 0x0000008e4f4f7220 */ /* 0x080fe20000410000 */
[----:B------:R1:W-:Y:S01]  /*bc20*/  STSM.16.M88.4 [R146], R32 ;  /* 0x0000002092007844 */ /* 0x0003e20000000200 */
[-C--:B------:R-:W-:Y:S01]  /*bc30*/  FMUL.FTZ R78, R78, R142.reuse ;  /* 0x0000008e4e4e7220 */ /* 0x080fe20000410000 */
[-C--:B------:R-:W-:Y:S01]  /*bc40*/  FMUL.FTZ R83, R83, R142.reuse ;  /* 0x0000008e53537220 */ /* 0x080fe20000410000 */
[-C--:B------:R-:W-:Y:S01]  /*bc50*/  FMUL.FTZ R82, R82, R142.reuse ;  /* 0x0000008e52527220 */ /* 0x080fe20000410000 */
[----:B------:R-:W-:Y:S01]  /*bc60*/  STSM.16.M88.4 [R144], R36 ;  /* 0x0000002490007844 */ /* 0x000fe20000000200 */
[-C--:B------:R-:W-:Y:S01]  /*bc70*/  FMUL.FTZ R87, R87, R142.reuse ;  /* 0x0000008e57577220 */ /* 0x080fe20000410000 */
[-C--:B------:R-:W-:Y:S01]  /*bc80*/  FMUL.FTZ R86, R86, R142.reuse ;  /* 0x0000008e56567220 */ /* 0x080fe20000410000 */
[----:B------:R-:W-:Y:S01]  /*bc90*/  FMUL.FTZ R91, R91, R142 ;  /* 0x0000008e5b5b7220 */ /* 0x000fe20000410000 */
[----:B0-----:R-:W-:Y:S01]  /*bca0*/  F2FP.BF16.F32.PACK_AB R24, R57, R56 ;  /* 0x000000383918723e */ /* 0x001fe200000010ff */
[----:B------:R-:W-:Y:S01]  /*bcb0*/  FMUL.FTZ R90, R90, R142 ;  /* 0x0000008e5a5a7220 */ /* 0x000fe20000410000 */
[----:B------:R-:W-:Y:S01]  /*bcc0*/  F2FP.BF16.F32.PACK_AB R25, R59, R58 ;  /* 0x0000003a3b19723e */ /* 0x000fe200000010ff */
[----:B------:R-:W-:Y:S01]  /*bcd0*/  FMUL.FTZ R95, R95, R142 ;  /* 0x0000008e5f5f7220 */ /* 0x000fe20000410000 */
[----:B------:R-:W-:Y:S01]  /*bce0*/  F2FP.BF16.F32.PACK_AB R26, R61, R60 ;  /* 0x0000003c3d1a723e */ /* 0x000fe200000010ff */
[----:B------:R-:W-:Y:S01]  /*bcf0*/  FMUL.FTZ R94, R94, R142 ;  /* 0x0000008e5e5e7220 */ /* 0x000fe20000410000 */
[----:B------:R-:W-:Y:S01]  /*bd00*/  F2FP.BF16.F32.PACK_AB R27, R63, R62 ;  /* 0x0000003e3f1b723e */ /* 0x000fe200000010ff */
[-C--:B------:R-:W-:Y:S01]  /*bd10*/  FMUL.FTZ R99, R99, R142.reuse ;  /* 0x0000008e63637220 */ /* 0x080fe20000410000 */
[----:B-1----:R-:W-:Y:S01]  /*bd20*/  SHF.R.S32.HI R33, RZ, 0x1f, R143 ;  /* 0x0000001fff217819 */ /* 0x002fe2000001148f */
[-C--:B------:R-:W-:Y:S01]  /*bd30*/  FMUL.FTZ R98, R98, R142.reuse ;  /* 0x0000008e62627220 */ /* 0x080fe20000410000 */
[----:B------:R-:W-:Y:S01]  /*bd40*/  SHF.R.S32.HI R32, RZ, 0x1f, R43 ;  /* 0x0000001fff207819 */ /* 0x000fe2000001142b */
[----:B------:R0:W-:Y:S01]  /*bd50*/  STSM.16.M88.4 [R140], R24 ;  /* 0x000000188c007844 */ /* 0x0001e20000000200 */
[----:B------:R-:W-:Y:S01]  /*bd60*/  IADD3.X R41, R33, R129, R41, P0, !PT ;  /* 0x0000008121297210 */ /* 0x000fe200007fe429 */
[----:B------:R-:W-:Y:S01]  /*bd70*/  FMUL.FTZ R103, R103, R142 ;  /* 0x0000008e67677220 */ /* 0x000fe20000410000 */
[----:B------:R-:W-:Y:S01]  /*bd80*/  F2FP.BF16.F32.PACK_AB R28, R65, R64 ;  /* 0x00000040411c723e */ /* 0x000fe200000010ff */
[----:B------:R-:W-:Y:S01]  /*bd90*/  IMAD R32, R32, UR6, RZ ;  /* 0x0000000620207c24 */ /* 0x000fe2000f8e02ff */
[----:B------:R-:W-:Y:S01]  /*bda0*/  F2FP.BF16.F32.PACK_AB R29, R67, R66 ;  /* 0x00000042431d723e */ /* 0x000fe200000010ff */
[----:B------:R-:W-:Y:S01]  /*bdb0*/  IMAD.WIDE.U32 R40, R43, UR6, R40 ;  /* 0x000000062b287c25 */ /* 0x000fe2000f8e0028 */
[----:B------:R-:W-:-:S03]  /*bdc0*/  F2FP.BF16.F32.PACK_AB R30, R69, R68 ;  /* 0x00000044451e723e */ /* 0x000fc600000010ff */
[----:B------:R-:W-:Y:S01]  /*bdd0*/  FMUL.FTZ R102, R102, R142 ;  /* 0x0000008e66667220 */ /* 0x000fe20000410000 */
[----:B------:R-:W-:Y:S01]  /*bde0*/  F2FP.BF16.F32.PACK_AB R31, R71, R70 ;  /* 0x00000046471f723e */ /* 0x000fe200000010ff */
[----:B------:R-:W-:Y:S01]  /*bdf0*/  IMAD R45, R43, UR7, R32 ;  /* 0x000000072b2d7c24 */ /* 0x000fe2000f8e0220 */
[----:B------:R-:W-:Y:S01]  /*be00*/  F2FP.BF16.F32.PACK_AB R32, R73, R72 ;  /* 0x000000484920723e */ /* 0x000fe200000010ff */
[----:B------:R-:W-:Y:S01]  /*be10*/  IMAD R43, R132, 0x80, R211 ;  /* 0x00000080842b7824 */ /* 0x000fe200078e02d3 */
[----:B------:R-:W-:Y:S01]  /*be20*/  ULDC.64 UR6, c[0x0][0xb50] ;  /* 0x0002d40000067ab9 */ /* 0x000fe20000000a00 */
[----:B------:R-:W-:Y:S01]  /*be30*/  IMAD R72, R131, UR5, RZ ;  /* 0x0000000583487c24 */ /* 0x000fe2000f8e02ff */
[----:B------:R1:W-:Y:S01]  /*be40*/  STSM.16.M88.4 [R139], R28 ;  /* 0x0000001c8b007844 */ /* 0x0003e20000000200 */
[----:B------:R-:W-:Y:S01]  /*be50*/  LOP3.LUT P0, RZ, R206, 0x3, RZ, 0xc0, !PT ;  /* 0x00000003ceff7812 */ /* 0x000fe2000780c0ff */
[----:B0-----:R-:W-:Y:S02]  /*be60*/  VIADD R25, R43, 0x8 ;  /* 0x000000082b197836 */ /* 0x001fe40000000000 */
[----:B------:R-:W-:Y:S01]  /*be70*/  FMUL.FTZ R107, R107, R142 ;  /* 0x0000008e6b6b7220 */ /* 0x000fe20000410000 */
[----:B------:R-:W-:-:S02]  /*be80*/  IMAD.IADD R27, R41, 0x1, R45 ;  /* 0x00000001291b7824 */ /* 0x000fc400078e022d */
[-C--:B------:R-:W-:Y:S01]  /*be90*/  FMUL.FTZ R106, R106, R142.reuse ;  /* 0x0000008e6a6a7220 */ /* 0x080fe20000410000 */
[-C--:B------:R-:W-:Y:S01]  /*bea0*/  FMUL.FTZ R111, R111, R142.reuse ;  /* 0x0000008e6f6f7220 */ /* 0x080fe20000410000 */
[-C--:B------:R-:W-:Y:S01]  /*beb0*/  FMUL.FTZ R110, R110, R142.reuse ;  /* 0x0000008e6e6e7220 */ /* 0x080fe20000410000 */
[-C--:B------:R-:W-:Y:S01]  /*bec0*/  FMUL.FTZ R115, R115, R142.reuse ;  /* 0x0000008e73737220 */ /* 0x080fe20000410000 */
[----:B------:R-:W-:Y:S01]  /*bed0*/  FMUL.FTZ R114, R114, R142 ;  /* 0x0000008e72727220 */ /* 0x000fe20000410000 */
[----:B------:R-:W-:Y:S01]  /*bee0*/  ISETP.GE.OR P1, PT, R43, R72, P0 ;  /* 0x000000482b00720c */ /* 0x000fe20000726670 */
[-C--:B------:R-:W-:Y:S01]  /*bef0*/  FMUL.FTZ R119, R119, R142.reuse ;  /* 0x0000008e77777220 */ /* 0x080fe20000410000 */
[----:B------:R-:W-:Y:S01]  /*bf00*/  FMUL.FTZ R118, R118, R142 ;  /* 0x0000008e76767220 */ /* 0x000fe20000410000 */
[----:B------:R-:W-:Y:S01]  /*bf10*/  F2FP.BF16.F32.PACK_AB R33, R75, R74 ;  /* 0x0000004a4b21723e */ /* 0x000fe200000010ff */
[----:B------:R-:W0:Y:S01]  /*bf20*/  @P2 LDC R73, c[0x0][0xbec] ;  /* 0x0002fb00ff492b82 */ /* 0x000e220000000800 */
[----:B------:R-:W-:-:S02]  /*bf30*/  F2FP.BF16.F32.PACK_AB R34, R77, R76 ;  /* 0x0000004c4d22723e */ /* 0x000fc400000010ff */
[C---:B-1----:R-:W-:Y:S02]  /*bf40*/  LEA R28, P3, R40.reuse, UR6, 0x2 ;  /* 0x00000006281c7c11 */ /* 0x042fe4000f8610ff */
[----:B------:R-:W-:Y:S02]  /*bf50*/  F2FP.BF16.F32.PACK_AB R35, R79, R78 ;  /* 0x0000004e4f23723e */ /* 0x000fe400000010ff */
[----:B------:R-:W-:Y:S01]  /*bf60*/  ISETP.GE.OR P0, PT, R25, R72, P0 ;  /* 0x000000481900720c */ /* 0x000fe20000706670 */
[----:B------:R-:W-:Y:S01]  /*bf70*/  SHFL.IDX PT, R44, R28, RZ, 0x1c1f ;  /* 0x001c1fff1c2c7589 */ /* 0x000fe200000e0000 */
[----:B------:R-:W-:Y:S01]  /*bf80*/  LEA.HI.X R40, R40, UR7, R27, 0x2, P3 ;  /* 0x0000000728287c11 */ /* 0x000fe200098f141b */
[----:B------:R-:W1:Y:S01]  /*bf90*/  @P2 LDC R75, c[0x0][0xbf0] ;  /* 0x0002fc00ff4b2b82 */ /* 0x000e620000000800 */
[----:B------:R-:W-:Y:S01]  /*bfa0*/  F2FP.BF16.F32.PACK_AB R88, R89, R88 ;  /* 0x000000585958723e */ /* 0x000fe200000010ff */
[----:B------:R-:W-:Y:S01]  /*bfb0*/  STSM.16.M88.4 [R138], R32 ;  /* 0x000000208a007844 */ /* 0x000fe20000000200 */
[----:B------:R-:W-:-:S02]  /*bfc0*/  F2FP.BF16.F32.PACK_AB R24, R81, R80 ;  /* 0x000000505118723e */ /* 0x000fc400000010ff */
[----:B------:R-:W-:Y:S01]  /*bfd0*/  F2FP.BF16.F32.PACK_AB R25, R83, R82 ;  /* 0x000000525319723e */ /* 0x000fe200000010ff */
[----:B------:R-:W2:Y:S01]  /*bfe0*/  SHFL.IDX PT, R45, R40, RZ, 0x1c1f ;  /* 0x001c1fff282d7589 */ /* 0x000ea200000e0000 */
[----:B------:R-:W-:Y:S02]  /*bff0*/  F2FP.BF16.F32.PACK_AB R26, R85, R84 ;  /* 0x00000054551a723e */ /* 0x000fe400000010ff */
[----:B------:R-:W-:Y:S01]  /*c000*/  F2FP.BF16.F32.PACK_AB R27, R87, R86 ;  /* 0x00000056571b723e */ /* 0x000fe200000010ff */
[----:B------:R-:W-:Y:S01]  /*c010*/  SHFL.IDX PT, R46, R28, 0x1, 0x1c1f ;  /* 0x003c1f001c2e7f89 */ /* 0x000fe200000e0000 */
[----:B------:R-:W-:Y:S02]  /*c020*/  F2FP.BF16.F32.PACK_AB R89, R91, R90 ;  /* 0x0000005a5b59723e */ /* 0x000fe400000010ff */
[----:B------:R-:W-:Y:S01]  /*c030*/  F2FP.BF16.F32.PACK_AB R96, R97, R96 ;  /* 0x000000606160723e */ /* 0x000fe200000010ff */
[----:B------:R-:W-:Y:S01]  /*c040*/  STSM.16.M88.4 [R133], R24 ;  /* 0x0000001885007844 */ /* 0x000fe20000000200 */
[----:B------:R-:W-:-:S02]  /*c050*/  F2FP.BF16.F32.PACK_AB R90, R93, R92 ;  /* 0x0000005c5d5a723e */ /* 0x000fc400000010ff */
[----:B------:R-:W-:Y:S01]  /*c060*/  F2FP.BF16.F32.PACK_AB R91, R95, R94 ;  /* 0x0000005e5f5b723e */ /* 0x000fe200000010ff */
[----:B------:R-:W3:Y:S01]  /*c070*/  SHFL.IDX PT, R47, R40, 0x1, 0x1c1f ;  /* 0x003c1f00282f7f89 */ /* 0x000ee200000e0000 */
        /* <DEDUP_REMOVED lines=13> */
[----:B------:R-:W-:-:S05]  /*c150*/  F2FP.BF16.F32.PACK_AB R115, R119, R118 ;  /* 0x000000767773723e */ /* 0x000fca00000010ff */
[----:B------:R-:W-:Y:S01]  /*c160*/  STSM.16.M88.4 [R134], R112 ;  /* 0x0000007086007844 */ /* 0x000fe20000000200 */
[----:B------:R-:W-:Y:S01]  /*c170*/  BAR.SYNC.DEFER_BLOCKING 0x1, 0x100 ;  /* 0x0044000000007b1d */ /* 0x000fe20000010000 */
[----:B------:R-:W-:Y:S02]  /*c180*/  UIMAD UR5, UR11, UR8, URZ ;  /* 0x000000080b0572a4 */ /* 0x000fe4000f8e023f */
[----:B------:R-:W-:Y:S02]  /*c190*/  UIMAD.WIDE.U32 UR6, UR10, UR8, URZ ;  /* 0x000000080a0672a5 */ /* 0x000fe4000f8e003f */
[----:B------:R-:W-:-:S03]  /*c1a0*/  UIMAD UR5, UR10, UR9, UR5 ;  /* 0x000000090a0572a4 */ /* 0x000fc6000f8e0205 */
[----:B------:R-:W-:Y:S01]  /*c1b0*/  ULDC.64 UR8, c[0x0][0xaf0] ;  /* 0x0002bc0000087ab9 */ /* 0x000fe20000000a00 */
[----:B--2---:R-:W-:Y:S04]  /*c1c0*/  @!P1 ST.E desc[UR60][R44.64], R130 ;  /* 0x000000822c009985 */ /* 0x004fe8000c10193c */
[----:B---3--:R0:W-:Y:S04]  /*c1d0*/  @!P0 ST.E desc[UR60][R46.64], R0 ;  /* 0x000000002e008985 */ /* 0x0081e8000c10193c */
[----:B------:R2:W5:Y:S04]  /*c1e0*/  LD.E.128 R36, desc[UR60][R2.64] ;  /* 0x0000003c02247980 */ /* 0x000568000c101d00 */
[----:B------:R3:W5:Y:S04]  /*c1f0*/  LD.E.128 R28, desc[UR60][R4.64] ;  /* 0x0000003c041c7980 */ /* 0x000768000c101d00 */
[----:B------:R4:W5:Y:S01]  /*c200*/  LD.E.128 R24, desc[UR60][R8.64] ;  /* 0x0000003c08187980 */ /* 0x000962000c101d00 */
[----:B--2---:R-:W-:Y:S01]  /*c210*/  LEA R3, R22, R205, 0x5 ;  /* 0x000000cd16037211 */ /* 0x004fe200078e28ff */
[----:B------:R-:W-:-:S02]  /*c220*/  UIADD3 UR7, UR7, UR5, URZ ;  /* 0x0000000507077290 */ /* 0x000fc4000fffe03f */
[----:B------:R-:W5:Y:S01]  /*c230*/  LD.E.128 R48, desc[UR60][R126.64] ;  /* 0x0000003c7e307980 */ /* 0x000f62000c101d00 */
[----:B---3--:R-:W2:Y:S03]  /*c240*/  LDC.64 R4, c[0x0][0xae0] ;  /* 0x0002b800ff047b82 */ /* 0x008ea60000000a00 */
[----:B------:R-:W5:Y:S01]  /*c250*/  LD.E.128 R60, desc[UR60][R12.64] ;  /* 0x0000003c0c3c7980 */ /* 0x000f62000c101d00 */
[----:B----4-:R-:W-:-:S03]  /*c260*/  IMAD R8, R132, 0x80, R3 ;  /* 0x0000008084087824 */ /* 0x010fc600078e0203 */
[----:B------:R-:W5:Y:S01]  /*c270*/  LD.E.128 R52, desc[UR60][R20.64] ;  /* 0x0000003c14347980 */ /* 0x000f62000c101d00 */
[----:B0-----:R-:W-:Y:S01]  /*c280*/  @P2 IMAD.HI.U32 R0, R8, R73, RZ ;  /* 0x0000004908002227 */ /* 0x001fe200078e00ff */
[----:B------:R-:W-:Y:S02]  /*c290*/  UIMAD UR5, UR12, UR8, URZ ;  /* 0x000000080c0572a4 */ /* 0x000fe4000f8e023f */
[----:B------:R-:W5:Y:S01]  /*c2a0*/  LD.E.128 R40, desc[UR60][R120.64] ;  /* 0x0000003c78287980 */ /* 0x000f62000c101d00 */
[----:B------:R-:W-:Y:S01]  /*c2b0*/  IMAD.MOV.U32 R2, RZ, RZ, R8 ;  /* 0x000000ffff027224 */ /* 0x000fe200078e0008 */
[----:B-1----:R-:W-:Y:S01]  /*c2c0*/  @P2 SHF.R.U32.HI R2, RZ, R75, R0 ;  /* 0x0000004bff022219 */ /* 0x002fe20000011600 */
[----:B------:R-:W-:Y:S01]  /*c2d0*/  UIMAD UR5, UR13, UR9, UR5 ;  /* 0x000000090d0572a4 */ /* 0x000fe2000f8e0205 */
[----:B------:R-:W5:Y:S01]  /*c2e0*/  LD.E.128 R32, desc[UR60][R124.64] ;  /* 0x0000003c7c207980 */ /* 0x000f62000c101d00 */
[----:B------:R-:W-:Y:S01]  /*c2f0*/  UIMAD.WIDE.U32 UR6, UR13, UR8, UR6 ;  /* 0x000000080d0672a5 */ /* 0x000fe2000f8e0006 */
[--C-:B------:R-:W-:Y:S01]  /*c300*/  SHF.R.S32.HI R3, RZ, 0x1f, R2.reuse ;  /* 0x0000001fff037819 */ /* 0x100fe20000011402 */
[----:B------:R-:W-:Y:S01]  /*c310*/  IMAD.MOV R0, RZ, RZ, -R2 ;  /* 0x000000ffff007224 */ /* 0x000fe200078e0a02 */
[----:B------:R-:W5:Y:S01]  /*c320*/  LD.E.128 R68, desc[UR60][R6.64] ;  /* 0x0000003c06447980 */ /* 0x000f62000c101d00 */
[----:B------:R-:W-:-:S02]  /*c330*/  UIADD3 UR7, UR7, UR5, URZ ;  /* 0x0000000507077290 */ /* 0x000fc4000fffe03f */
[----:B------:R-:W-:Y:S01]  /*c340*/  IMAD R131, R131, R0, R8 ;  /* 0x0000000083837224 */ /* 0x000fe200078e0208 */
[----:B------:R-:W5:Y:S01]  /*c350*/  LD.E.128 R64, desc[UR60][R14.64] ;  /* 0x0000003c0e407980 */ /* 0x000f62000c101d00 */
[----:B--2---:R-:W-:-:S03]  /*c360*/  IMAD R3, R3, R4, RZ ;  /* 0x0000000403037224 */ /* 0x004fc600078e02ff */
[----:B------:R-:W5:Y:S01]  /*c370*/  LD.E.128 R56, desc[UR60][R122.64] ;  /* 0x0000003c7a387980 */ /* 0x000f62000c101d00 */
[C---:B------:R-:W-:Y:S01]  /*c380*/  IMAD R5, R2.reuse, R5, R3 ;  /* 0x0000000502057224 */ /* 0x040fe200078e0203 */
[----:B------:R-:W-:Y:S02]  /*c390*/  SHF.R.S32.HI R0, RZ, 0x1f, R131 ;  /* 0x0000001fff007819 */ /* 0x000fe40000011483 */
[----:B------:R0:W5:Y:S01]  /*c3a0*/  LD.E.128 R44, desc[UR60][R10.64] ;  /* 0x0000003c0a2c7980 */ /* 0x000162000c101d00 */
[----:B------:R-:W-:Y:S01]  /*c3b0*/  IMAD.WIDE.U32 R2, R2, R4, UR6 ;  /* 0x0000000602027e25 */ /* 0x000fe2000f8e0004 */
[----:B------:R-:W-:Y:S01]  /*c3c0*/  ULDC.64 UR6, c[0x0][0xad8] ;  /* 0x0002b60000067ab9 */ /* 0x000fe20000000a00 */
[----:B------:R-:W-:Y:S01]  /*c3d0*/  @!PT LDS RZ, [RZ] ;  /* 0x00000000fffff984 */ /* 0x000fe20000000800 */
[----:B------:R-:W-:Y:S01]  /*c3e0*/  @!PT LDS RZ, [RZ] ;  /* 0x00000000fffff984 */ /* 0x000fe20000000800 */
[----:B------:R-:W-:Y:S01]  /*c3f0*/  @!PT LDS RZ, [RZ] ;  /* 0x00000000fffff984 */ /* 0x000fe20000000800 */
[----:B------:R-:W-:Y:S01]  /*c400*/  @!PT LDS RZ, [RZ] ;  /* 0x00000000fffff984 */ /* 0x000fe20000000800 */
[----:B------:R1:W-:Y:S06]  /*c410*/  MEMBAR.ALL.CTA ;  /* 0x0000000000007992 */ /* 0x0003ec0000008000 */
[----:B-1----:R-:W1:Y:S01]  /*c420*/  FENCE.VIEW.ASYNC.S ;  /* 0x00000000000073c6 */ /* 0x002e620000000000 */
[----:B------:R-:W-:Y:S01]  /*c430*/  R2UR UR9, R23 ;  /* 0x00000000170972ca */ /* 0x000fe200000e0000 */
[----:B------:R-:W-:-:S02]  /*c440*/  IMAD.IADD R3, R3, 0x1, R5 ;  /* 0x0000000103037824 */ /* 0x000fc400078e0205 */
[----:B------:R-:W-:Y:S02]  /*c450*/  IMAD R0, R0, UR6, RZ ;  /* 0x0000000600007c24 */ /* 0x000fe4000f8e02ff */
[----:B0-----:R-:W-:Y:S02]  /*c460*/  IMAD R11, R132, 0x80, R205 ;  /* 0x00000080840b7824 */ /* 0x001fe400078e02cd */
[C---:B------:R-:W-:Y:S02]  /*c470*/  IMAD R7, R131.reuse, UR7, R0 ;  /* 0x0000000783077c24 */ /* 0x040fe4000f8e0200 */
[----:B------:R-:W-:Y:S01]  /*c480*/  IMAD.WIDE.U32 R2, R131, UR6, R2 ;  /* 0x0000000683027c25 */ /* 0x000fe2000f8e0002 */
[C---:B------:R-:W-:Y:S01]  /*c490*/  ISETP.GE.AND P2, PT, R11.reuse, R72, PT ;  /* 0x000000480b00720c */ /* 0x040fe20003f46270 */
[----:B------:R-:W-:Y:S02]  /*c4a0*/  ULDC.64 UR6, c[0x0][0xa80] ;  /* 0x0002a00000067ab9 */ /* 0x000fe40000000a00 */
[----:B------:R-:W-:Y:S01]  /*c4b0*/  VIADD R5, R11, 0x20 ;  /* 0x000000200b057836 */ /* 0x000fe20000000000 */
[----:B------:R-:W-:Y:S01]  /*c4c0*/  LEA R0, P3, R2, UR6, 0x1 ;  /* 0x0000000602007c11 */ /* 0x000fe2000f8608ff */
[----:B------:R-:W-:Y:S01]  /*c4d0*/  IMAD.IADD R3, R3, 0x1, R7 ;  /* 0x0000000103037824 */ /* 0x000fe200078e0207 */
[----:B------:R-:W-:-:S02]  /*c4e0*/  ULDC UR5, c[0x0][0xc] ;  /* 0x0000030000057ab9 */ /* 0x000fc40000000800 */
[-C--:B------:R-:W-:Y:S01]  /*c4f0*/  ISETP.GE.AND P0, PT, R5, R72.reuse, PT ;  /* 0x000000480500720c */ /* 0x080fe20003f06270 */
[----:B------:R-:W-:Y:S01]  /*c500*/  UIADD3 UR9, UR5, UR9, URZ ;  /* 0x0000000905097290 */ /* 0x000fe2000fffe03f */
[----:B------:R-:W-:Y:S01]  /*c510*/  IADD3 R5, R11, 0x40, RZ ;  /* 0x000000400b057810 */ /* 0x000fe20007ffe0ff */
[----:B------:R-:W-:Y:S01]  /*c520*/  USEL UR6, URZ, 0x1, UP0 ;  /* 0x000000013f067887 */ /* 0x000fe20008000000 */
[----:B------:R-:W-:Y:S01]  /*c530*/  LEA.HI.X R10, R2, UR7, R3, 0x1, P3 ;  /* 0x00000007020a7c11 */ /* 0x000fe200098f0c03 */
[----:B-1----:R0:W1:Y:S01]  /*c540*/  SHFL.IDX PT, R4, R0, RZ, 0x181f ;  /* 0x00181fff00047589 */ /* 0x00206200000e0000 */
[----:B------:R-:W-:Y:S01]  /*c550*/  ISETP.GE.AND P1, PT, R5, R72, PT ;  /* 0x000000480500720c */ /* 0x000fe20003f26270 */
[----:B------:R-:W-:Y:S01]  /*c560*/  ULOP3.LUT UR39, UR39, UR6, URZ, 0x3c, !UPT ;  /* 0x0000000627277292 */ /* 0x000fe2000f8e3c3f */
[----:B------:R-:W-:Y:S01]  /*c570*/  IMAD.U32 R23, RZ, RZ, UR9 ;  /* 0x00000009ff177e24 */ /* 0x000fe2000f8e00ff */
[----:B------:R0:W2:Y:S01]  /*c580*/  SHFL.IDX PT, R5, R10, RZ, 0x181f ;  /* 0x00181fff0a057589 */ /* 0x0000a200000e0000 */
[----:B------:R-:W-:Y:S01]  /*c590*/  SYNCS.ARRIVE.TRANS64.RED.A1T0 RZ, [UR4], RZ ;  /* 0x000000ffffff79a7 */ /* 0x000fe20008100404 */
[----:B------:R-:W-:Y:S08]  /*c5a0*/  @P2 BRA `(.L_x_3466) ;  /* 0x0000000000302947 */ /* 0x000ff00003800000 */
[----:B------:R-:W-:Y:S02]  /*c5b0*/  ULDC UR4, c[0x0][0xac8] ;  /* 0x0002b20000047ab9 */ /* 0x000fe40000000800 */
[----:B------:R-:W-:Y:S02]  /*c5c0*/  ISETP.GE.AND P3, PT, R19, UR4, PT ;  /* 0x0000000413007c0c */ /* 0x000fe4000bf66270 */
[----:B------:R-:W-:Y:S02]  /*c5d0*/  ISETP.GE.AND P4, PT, R18, UR4, PT ;  /* 0x0000000412007c0c */ /* 0x000fe4000bf86270 */
[----:B------:R-:W-:-:S09]  /*c5e0*/  ISETP.GE.AND P2, PT, R17, UR4, PT ;  /* 0x0000000411007c0c */ /* 0x000fd2000bf46270 */
[-C--:B-1----:R-:W-:Y:S02]  /*c5f0*/  @!P3 LEA R6, P5, R19, R4.reuse, 0x1 ;  /* 0x000000041306b211 */ /* 0x082fe400078a08ff */
[C---:B------:R-:W-:Y:S02]  /*c600*/  @!P4 LEA R8, P6, R18.reuse, R4, 0x1 ;  /* 0x000000041208c211 */ /* 0x040fe400078c08ff */
[----:B--2---:R-:W-:Y:S01]  /*c610*/  @!P2 IMAD.WIDE R2, R17, 0x2, R4 ;  /* 0x000000021102a825 */ /* 0x004fe200078e0204 */
[-C--:B------:R-:W-:Y:S02]  /*c620*/  @!P3 LEA.HI.X R7, R19, R5.reuse, R216, 0x1, P5 ;  /* 0x000000051307b211 */ /* 0x080fe400028f0cd8 */
[----:B------:R-:W-:Y:S02]  /*c630*/  @!P4 LEA.HI.X R9, R18, R5, R215, 0x1, P6 ;  /* 0x000000051209c211 */ /* 0x000fe400030f0cd7 */
[----:B-----5:R3:W-:Y:S04]  /*c640*/  @!P2 ST.E.128 desc[UR60][R2.64], R48 ;  /* 0x000000300200a985 */ /* 0x0207e8000c101d3c */
[----:B------:R3:W-:Y:S04]  /*c650*/  @!P3 ST.E.128 desc[UR60][R6.64], R60 ;  /* 0x0000003c0600b985 */ /* 0x0007e8000c101d3c */
[----:B------:R3:W-:Y:S02]  /*c660*/  @!P4 ST.E.128 desc[UR60][R8.64], R68 ;  /* 0x000000440800c985 */ /* 0x0007e4000c101d3c */
.L_x_3466:
[----:B------:R-:W-:Y:S05]  /*c670*/  BSYNC B0 ;  /* 0x0000000000007941 */ /* 0x000fea0003800000 */
.L_x_3465:
[----:B--2---:R2:W4:Y:S01]  /*c680*/  SHFL.IDX PT, R5, R10, 0x1, 0x181f ;  /* 0x00381f000a057f89 */ /* 0x00452200000e0000 */
[----:B------:R-:W-:Y:S03]  /*c690*/  BSSY B0, `(.L_x_3467) ;  /* 0x000000f000007945 */ /* 0x000fe60003800000 */
[----:B-1----:R2:W1:Y:S01]  /*c6a0*/  SHFL.IDX PT, R4, R0, 0x1, 0x181f ;  /* 0x00381f0000047f89 */ /* 0x00246200000e0000 */
[----:B------:R-:W-:Y:S05]  /*c6b0*/  @P0 BRA `(.L_x_3468) ;  /* 0x0000000000300947 */ /* 0x000fea0003800000 */
[----:B------:R-:W-:Y:S02]  /*c6c0*/  ULDC UR4, c[0x0][0xac8] ;  /* 0x0002b20000047ab9 */ /* 0x000fe40000000800 */
[----:B------:R-:W-:Y:S02]  /*c6d0*/  ISETP.GE.AND P4, PT, R19, UR4, PT ;  /* 0x0000000413007c0c */ /* 0x000fe4000bf86270 */
[----:B------:R-:W-:Y:S02]  /*c6e0*/  ISETP.GE.AND P5, PT, R18, UR4, PT ;  /* 0x0000000412007c0c */ /* 0x000fe4000bfa6270 */
[----:B------:R-:W-:-:S09]  /*c6f0*/  ISETP.GE.AND P3, PT, R17, UR4, PT ;  /* 0x0000000411007c0c */ /* 0x000fd2000bf66270 */
[-C--:B-1-3--:R-:W-:Y:S02]  /*c700*/  @!P4 LEA R6, P0, R19, R4.reuse, 0x1 ;  /* 0x000000041306c211 */ /* 0x08afe400078008ff */
[C---:B------:R-:W-:Y:S02]  /*c710*/  @!P5 LEA R8, P2, R18.reuse, R4, 0x1 ;  /* 0x000000041208d211 */ /* 0x040fe400078408ff */
[----:B----4-:R-:W-:Y:S01]  /*c720*/  @!P3 IMAD.WIDE R2, R17, 0x2, R4 ;  /* 0x000000021102b825 */ /* 0x010fe200078e0204 */
[-C--:B------:R-:W-:Y:S02]  /*c730*/  @!P4 LEA.HI.X R7, R19, R5.reuse, R216, 0x1, P0 ;  /* 0x000000051307c211 */ /* 0x080fe400000f0cd8 */
[----:B------:R-:W-:Y:S02]  /*c740*/  @!P5 LEA.HI.X R9, R18, R5, R215, 0x1, P2 ;  /* 0x000000051209d211 */ /* 0x000fe400010f0cd7 */
[----:B-----5:R1:W-:Y:S04]  /*c750*/  @!P3 ST.E.128 desc[UR60][R2.64], R36 ;  /* 0x000000240200b985 */ /* 0x0203e8000c101d3c */
[----:B------:R1:W-:Y:S04]  /*c760*/  @!P4 ST.E.128 desc[UR60][R6.64], R52 ;  /* 0x000000340600c985 */ /* 0x0003e8000c101d3c */
[----:B------:R1:W-:Y:S02]  /*c770*/  @!P5 ST.E.128 desc[UR60][R8.64], R64 ;  /* 0x000000400800d985 */ /* 0x0003e4000c101d3c */
.L_x_3468:
[----:B------:R-:W-:Y:S05]  /*c780*/  BSYNC B0 ;  /* 0x0000000000007941 */ /* 0x000fea0003800000 */
.L_x_3467:
[----:B----4-:R4:W0:Y:S01]  /*c790*/  SHFL.IDX PT, R5, R10, 0x2, 0x181f ;  /* 0x00581f000a057f89 */ /* 0x01082200000e0000 */
        /* <DEDUP_REMOVED lines=9> */
[----:B0-----:R-:W-:Y:S01]  /*c830*/  @!P2 IMAD.WIDE R2, R17, 0x2, R4 ;  /* 0x000000021102a825 */ /* 0x001fe200078e0204 */
[-C--:B------:R-:W-:Y:S02]  /*c840*/  @!P3 LEA.HI.X R7, R19, R5.reuse, R216, 0x1, P0 ;  /* 0x000000051307b211 */ /* 0x080fe400000f0cd8 */
[----:B------:R-:W-:Y:S02]  /*c850*/  @!P4 LEA.HI.X R9, R18, R5, R215, 0x1, P1 ;  /* 0x000000051209c211 */ /* 0x000fe400008f0cd7 */
[----:B-----5:R0:W-:Y:S04]  /*c860*/  @!P2 ST.E.128 desc[UR60][R2.64], R28 ;  /* 0x0000001c0200a985 */ /* 0x0201e8000c101d3c */
[----:B------:R0:W-:Y:S04]  /*c870*/  @!P3 ST.E.128 desc[UR60][R6.64], R40 ;  /* 0x000000280600b985 */ /* 0x0001e8000c101d3c */
[----:B------:R0:W-:Y:S02]  /*c880*/  @!P4 ST.E.128 desc[UR60][R8.64], R56 ;  /* 0x000000380800c985 */ /* 0x0001e4000c101d3c */
.L_x_3470:
[----:B------:R-:W-:Y:S05]  /*c890*/  BSYNC B0 ;  /* 0x0000000000007941 */ /* 0x000fea0003800000 */
.L_x_3469:
[----:B0--3--:R-:W-:Y:S01]  /*c8a0*/  VIADD R3, R11, 0x60 ;  /* 0x000000600b037836 */ /* 0x009fe20000000000 */
[----:B------:R0:W3:Y:S01]  /*c8b0*/  SHFL.IDX PT, R5, R10, 0x3, 0x181f ;  /* 0x00781f000a057f89 */ /* 0x0000e200000e0000 */
[----:B------:R-:W-:Y:S01]  /*c8c0*/  BSSY B0, `(.L_x_3471) ;  /* 0x0000011000007945 */ /* 0x000fe20003800000 */
[----:B------:R-:W-:Y:S02]  /*c8d0*/  VIADD R204, R204, 0x1 ;  /* 0x00000001cccc7836 */ /* 0x000fe40000000000 */
[----:B------:R-:W-:Y:S01]  /*c8e0*/  ISETP.GE.AND P0, PT, R3, R72, PT ;  /* 0x000000480300720c */ /* 0x000fe20003f06270 */
[----:B-1----:R0:W1:-:S12]  /*c8f0*/  SHFL.IDX PT, R4, R0, 0x3, 0x181f ;  /* 0x00781f0000047f89 */ /* 0x00205800000e0000 */
[----:B0-----:R-:W-:Y:S05]  /*c900*/  @P0 BRA `(.L_x_3472) ;  /* 0x0000000000300947 */ /* 0x001fea0003800000 */
[----:B------:R-:W-:Y:S02]  /*c910*/  ULDC UR4, c[0x0][0xac8] ;  /* 0x0002b20000047ab9 */ /* 0x000fe40000000800 */
[----:B------:R-:W-:Y:S02]  /*c920*/  ISETP.GE.AND P3, PT, R19, UR4, PT ;  /* 0x0000000413007c0c */ /* 0x000fe4000bf66270 */
[----:B------:R-:W-:Y:S02]  /*c930*/  ISETP.GE.AND P4, PT, R18, UR4, PT ;  /* 0x0000000412007c0c */ /* 0x000fe4000bf86270 */
[----:B------:R-:W-:-:S09]  /*c940*/  ISETP.GE.AND P2, PT, R17, UR4, PT ;  /* 0x0000000411007c0c */ /* 0x000fd2000bf46270 */
[-C--:B-1----:R-:W-:Y:S02]  /*c950*/  @!P3 LEA R6, P0, R19, R4.reuse, 0x1 ;  /* 0x000000041306b211 */ /* 0x082fe400078008ff */
[C---:B------:R-:W-:Y:S02]  /*c960*/  @!P4 LEA R8, P1, R18.reuse, R4, 0x1 ;  /* 0x000000041208c211 */ /* 0x040fe400078208ff */
[----:B---3--:R-:W-:Y:S01]  /*c970*/  @!P2 IMAD.WIDE R2, R17, 0x2, R4 ;  /* 0x000000021102a825 */ /* 0x008fe200078e0204 */
[-C--:B------:R-:W-:Y:S02]  /*c980*/  @!P3 LEA.HI.X R7, R19, R5.reuse, R216, 0x1, P0 ;  /* 0x000000051307b211 */ /* 0x080fe400000f0cd8 */
[----:B------:R-:W-:Y:S02]  /*c990*/  @!P4 LEA.HI.X R9, R18, R5, R215, 0x1, P1 ;  /* 0x000000051209c211 */ /* 0x000fe400008f0cd7 */
[----:B-----5:R0:W-:Y:S04]  /*c9a0*/  @!P2 ST.E.128 desc[UR60][R2.64], R24 ;  /* 0x000000180200a985 */ /* 0x0201e8000c101d3c */
[----:B------:R0:W-:Y:S04]  /*c9b0*/  @!P3 ST.E.128 desc[UR60][R6.64], R32 ;  /* 0x000000200600b985 */ /* 0x0001e8000c101d3c */
[----:B------:R0:W-:Y:S02]  /*c9c0*/  @!P4 ST.E.128 desc[UR60][R8.64], R44 ;  /* 0x0000002c0800c985 */ /* 0x0001e4000c101d3c */
.L_x_3472:
[----:B------:R-:W-:Y:S05]  /*c9d0*/  BSYNC B0 ;  /* 0x0000000000007941 */ /* 0x000fea0003800000 */
.L_x_3471:
[----:B--2-4-:R-:W2:Y:S01]  /*c9e0*/  LDC R0, c[0x0][0xc34] ;  /* 0x00030d00ff007b82 */ /* 0x014ea20000000800 */
[----:B------:R-:W-:-:S13]  /*c9f0*/  R2UR UR4, R23 ;  /* 0x00000000170472ca */ /* 0x000fda00000e0000 */
[----:B--2---:R-:W-:-:S13]  /*ca00*/  ISETP.LE.AND P0, PT, R0, UR4, PT ;  /* 0x0000000400007c0c */ /* 0x004fda000bf03270 */
[----:B------:R-:W-:Y:S05]  /*ca10*/  @!P0 BRA `(.L_x_3473) ;  /* 0xffffff4000dc8947 */ /* 0x000fea000383ffff */
[----:B------:R-:W-:Y:S05]  /*ca20*/  EXIT ;  /* 0x000000000000794d */ /* 0x000fea0003800000 */
.L_x_3443:
[----:B------:R-:W-:-:S08]  /*ca30*/  NOP ;  /* 0x0000000000007918 */ /* 0x000fd00000000000 */
[----:B0-----:R-:W0:-:S00]  /*ca40*/  USETMAXREG.DEALLOC.CTAPOOL 0x18 ;  /* 0x00000018000079c8 */ /* 0x001e0000080e0500 */
[----:B------:R-:W1:Y:S01]  /*ca50*/  S2UR UR5, SR_CTAID.X ;  /* 0x00000000000579c3 */ /* 0x000e620000002500 */
[----:B0-----:R-:W-:Y:S02]  /*ca60*/  IMAD.MOV.U32 R2, RZ, RZ, 0x1 ;  /* 0x00000001ff027424 */ /* 0x001fe400078e00ff */
[----:B------:R-:W-:-:S05]  /*ca70*/  IMAD.MOV.U32 R18, RZ, RZ, RZ ;  /* 0x000000ffff127224 */ /* 0x000fca00078e00ff */
[----:B------:R-:W1:Y:S02]  /*ca80*/  LDC R3, c[0x0][0xc34] ;  /* 0x00030d00ff037b82 */ /* 0x000e640000000800 */
[----:B-1----:R-:W-:Y:S02]  /*ca90*/  ISETP.LE.AND P0, PT, R3, UR5, PT ;  /* 0x0000000503007c0c */ /* 0x002fe4000bf03270 */
[----:B------:R-:W-:-:S05]  /*caa0*/  MOV R3, 0x1 ;  /* 0x0000000100037802 */ /* 0x000fca0000000f00 */
[----:B------:R0:W-:Y:S06]  /*cab0*/  STL [R1], R3 ;  /* 0x0000000301007387 */ /* 0x0001ec0000100800 */
        /* <DEDUP_REMOVED lines=18> */
[----:B------:R-:W-:-:S05]  /*cbe0*/  IMAD.MOV.U32 R0, RZ, RZ, 0x1 ;  /* 0x00000001ff007424 */ /* 0x000fca00078e00ff */
[----:B------:R-:W-:-:S05]  /*cbf0*/  LEA R4, R4, UR36, 0x1 ;  /* 0x0000002404047c11 */ /* 0x000fca000f8e08ff */
[----:B------:R-:W-:Y:S04]  /*cc00*/  STL [R1+0x14], R4 ;  /* 0x0000140401007387 */ /* 0x000fe80000100800 */
[----:B------:R0:W-:Y:S04]  /*cc10*/  STL [R1+0x28], R3 ;  /* 0x0000280301007387 */ /* 0x0001e80000100800 */
[----:B------:R1:W-:Y:S04]  /*cc20*/  STL [R1], R0 ;  /* 0x0000000001007387 */ /* 0x0003e80000100800 */
[----:B------:R2:W-:Y:S01]  /*cc30*/  STL [R1+0x30], RZ ;  /* 0x000030ff01007387 */ /* 0x0005e20000100800 */
[----:B0-----:R-:W-:-:S02]  /*cc40*/  LOP3.LUT R3, R2, 0x40, RZ, 0xfc, !PT ;  /* 0x0000004002037812 */ /* 0x001fc400078efcff */
[----:B-1----:R-:W-:-:S07]  /*cc50*/  LOP3.LUT R0, R2, 0x80, RZ, 0xfc, !PT ;  /* 0x0000008002007812 */ /* 0x002fce00078efcff */
.L_x_3554:
[----:B---3--:R-:W3:Y:S01]  /*cc60*/  LDL R2, [R1+0x28] ;  /* 0x0000280001027983 */ /* 0x008ee20000100800 */
[----:B0-----:R-:W0:Y:S01]  /*cc70*/  LDC R0, c[0x0][0xc38] ;  /* 0x00030e00ff007b82 */ /* 0x001e220000000800 */
[----:B------:R-:W-:Y:S05]  /*cc80*/  YIELD ;  /* 0x0000000000007946 */ /* 0x000fea0003800000 */
[----:B------:R-:W-:Y:S02]  /*cc90*/  ULDC.64 UR4, c[0x0][0x418] ;  /* 0x0001060000047ab9 */ /* 0x000fe40000000a00 */
[----:B-1----:R-:W1:Y:S01]  /*cca0*/  LDC R16, c[0x0][0xc44] ;  /* 0x00031100ff107b82 */ /* 0x002e620000000800 */
[----:B------:R-:W-:-:S03]  /*ccb0*/  UISETP.NE.U32.AND UP0, UPT, UR4, URZ, UPT ;  /* 0x0000003f0400728c */ /* 0x000fc6000bf05070 */
[----:B------:R-:W-:Y:S01]  /*ccc0*/  ULDC UR4, c[0x0][0x424] ;  /* 0x0001090000047ab9 */ /* 0x000fe20000000800 */
[----:B------:R-:W-:-:S04]  /*ccd0*/  UISETP.NE.AND.EX UP0, UPT, UR5, URZ, UPT, UP0 ;  /* 0x0000003f0500728c */ /* 0x000fc8000bf05300 */
[----:B------:R-:W-:Y:S01]  /*cce0*/  USEL UR4, UR4, 0x1, UP0 ;  /* 0x0000000104047887 */ /* 0x000fe20008000000 */
[----:B0-----:R-:W-:Y:S02]  /*ccf0*/  ISETP.NE.AND P0, PT, R0, 0x1, PT ;  /* 0x000000010000780c */ /* 0x001fe40003f05270 */
[----:B-1----:R-:W-:-:S11]  /*cd00*/  ISETP.NE.AND P1, PT, R16, 0x1, PT ;  /* 0x000000011000780c */ /* 0x002fd60003f25270 */
[----:B------:R-:W3:Y:S08]  /*cd10*/  @P0 LDC R0, c[0x0][0xc3c] ;  /* 0x00030f00ff000b82 */ /* 0x000ef00000000800 */
[----:B------:R-:W0:Y:S01]  /*cd20*/  @P0 LDC R3, c[0x0][0xc40] ;  /* 0x00031000ff030b82 */ /* 0x000e220000000800 */
[----:B---3--:R-:W-:Y:S01]  /*cd30*/  @P0 IMAD.HI.U32 R0, R2, R0, RZ ;  /* 0x0000000002000227 */ /* 0x008fe200078e00ff */
[----:B------:R-:W-:-:S04]  /*cd40*/  MOV R4, R2 ;  /* 0x0000000200047202 */ /* 0x000fc80000000f00 */
[----:B0-----:R-:W-:Y:S02]  /*cd50*/  @P0 SHF.R.U32.HI R4, RZ, R3, R0 ;  /* 0x00000003ff040219 */ /* 0x001fe40000011600 */
[----:B------:R-:W0:Y:S03]  /*cd60*/  @P1 LDC.64 R2, c[0x0][0xc48] ;  /* 0x00031200ff021b82 */ /* 0x000e260000000a00 */
[----:B------:R-:W-:Y:S01]  /*cd70*/  IMAD.MOV.U32 R19, RZ, RZ, R4 ;  /* 0x000000ffff137224 */ /* 0x000fe200078e0004 */
[----:B------:R1:W-:Y:S04]  /*cd80*/  STL [R1+0x24], R4 ;  /* 0x0000240401007387 */ /* 0x0003e80000100800 */
[----:B------:R-:W3:Y:S01]  /*cd90*/  LDC R0, c[0x0][0x2f0] ;  /* 0x0000bc00ff007b82 */ /* 0x000ee20000000800 */
[----:B0-----:R-:W-:-:S05]  /*cda0*/  @P1 IMAD.HI.U32 R2, R4, R2, RZ ;  /* 0x0000000204021227 */ /* 0x001fca00078e00ff */
[----:B------:R-:W-:Y:S01]  /*cdb0*/  @P1 SHF.R.U32.HI R19, RZ, R3, R2 ;  /* 0x00000003ff131219 */ /* 0x000fe20000011602 */
[----:B------:R-:W-:Y:S02]  /*cdc0*/  IMAD.MOV.U32 R2, RZ, RZ, RZ ;  /* 0x000000ffff027224 */ /* 0x000fe400078e00ff */
[----:B---3--:R-:W-:Y:S01]  /*cdd0*/  IMAD R5, R0, UR4, RZ ;  /* 0x0000000400057c24 */ /* 0x008fe2000f8e02ff */
[----:B------:R-:W-:Y:S01]  /*cde0*/  UIADD3 UR4, UR36, 0x21400, URZ ;  /* 0x0002140024047890 */ /* 0x000fe2000fffe03f */
[----:B------:R1:W-:Y:S02]  /*cdf0*/  STL [R1+0x18], R19 ;  /* 0x0000181301007387 */ /* 0x0003e40000100800 */
[----:B------:R-:W-:Y:S01]  /*ce00*/  VIADD R3, R5, 0x6f ;  /* 0x0000006f05037836 */ /* 0x000fe20000000000 */
[----:B------:R-:W-:Y:S01]  /*ce10*/  ULOP3.LUT UP0, URZ, UR4, 0x3ff, URZ, 0xc0, !UPT ;  /* 0x000003ff043f7892 */ /* 0x000fe2000f80c03f */
[----:B------:R1:W-:Y:S02]  /*ce20*/  STL [R1+0x2c], R5 ;  /* 0x00002c0501007387 */ /* 0x0003e40000100800 */
[----:B------:R-:W-:-:S03]  /*ce30*/  IMAD.HI R2, R3, -0x6db6db6d, R2 ;  /* 0x9249249303027827 */ /* 0x000fc600078e0202 */
[----:B------:R-:W-:Y:S01]  /*ce40*/  PLOP3.LUT P0, PT, PT, PT, UP0, 0x80, 0x0 ;  /* 0x000000000000781c */ /* 0x000fe20003f0f008 */
[----:B------:R-:W-:-:S04]  /*ce50*/  IMAD.MOV R3, RZ, RZ, -R19 ;  /* 0x000000ffff037224 */ /* 0x000fc800078e0a13 */
[----:B------:R-:W-:Y:S01]  /*ce60*/  IMAD R16, R16, R3, R4 ;  /* 0x0000000310107224 */ /* 0x000fe200078e0204 */
        /* <DEDUP_REMOVED lines=8> */
[----:B-1----:R-:W-:Y:S01]  /*cef0*/  IMAD.U32 R4, RZ, RZ, UR6 ;  /* 0x00000006ff047e24 */ /* 0x002fe2000f8e00ff */
        /* <DEDUP_REMOVED lines=10> */
[----:B0-2---:R-:W-:Y:S05]  /*cfa0*/  CALL.ABS.NOINC R2 ;  /* 0x0000000002007343 */ /* 0x005fea0003c00000 */
.L_x_3475:
        /* <DEDUP_REMOVED lines=9> */
[----:B-1----:R-:W-:Y:S01]  /*d040*/  MOV R4, UR6 ;  /* 0x0000000600047c02 */ /* 0x002fe20008000f00 */
[----:B------:R-:W-:Y:S01]  /*d050*/  IMAD.U32 R5, RZ, RZ, UR7 ;  /* 0x00000007ff057e24 */ /* 0x000fe2000f8e00ff */
[----:B------:R-:W-:Y:S01]  /*d060*/  MOV R12, 0x1 ;  /* 0x00000001000c7802 */ /* 0x000fe20000000f00 */
[----:B------:R-:W-:Y:S02]  /*d070*/  IMAD.U32 R6, RZ, RZ, UR8 ;  /* 0x00000008ff067e24 */ /* 0x000fe4000f8e00ff */
[----:B------:R-:W-:-:S02]  /*d080*/  IMAD.U32 R7, RZ, RZ, UR9 ;  /* 0x00000009ff077e24 */ /* 0x000fc4000f8e00ff */
[----:B------:R-:W-:Y:S02]  /*d090*/  IMAD.U32 R10, RZ, RZ, UR4 ;  /* 0x00000004ff0a7e24 */ /* 0x000fe4000f8e00ff */
[----:B------:R-:W-:Y:S02]  /*d0a0*/  IMAD.U32 R11, RZ, RZ, UR5 ;  /* 0x00000005ff0b7e24 */ /* 0x000fe4000f8e00ff */
[----:B------:R-:W-:Y:S02]  /*d0b0*/  IMAD.MOV.U32 R8, RZ, RZ, 0x70 ;  /* 0x00000070ff087424 */ /* 0x000fe400078e00ff */
[----:B0-----:R-:W-:-:S07]  /*d0c0*/  IMAD.MOV.U32 R13, RZ, RZ, RZ ;  /* 0x000000ffff0d7224 */ /* 0x001fce00078e00ff */
[----:B------:R-:W-:-:S07]  /*d0d0*/  LEPC R20, `(.L_x_3477) ;  /* 0x000000001014794e */ /* 0x000fce0000000000 */
[----:B--23--:R-:W-:Y:S05]  /*d0e0*/  CALL.ABS.NOINC R2 ;  /* 0x0000000002007343 */ /* 0x00cfea0003c00000 */
.L_x_3477:
        /* <DEDUP_REMOVED lines=15> */
.L_x_3476:
[----:B------:R-:W-:Y:S01]  /*d1e0*/  ULDC.64 UR4, c[0x0][0x9f8] ;  /* 0x00027e0000047ab9 */ /* 0x000fe20000000a00 */
[----:B------:R-:W3:Y:S01]  /*d1f0*/  LDL R17, [R1+0x20] ;  /* 0x0000200001117983 */ /* 0x000ee20000100800 */
[----:B------:R-:W-:-:S04]  /*d200*/  ISETP.NE.U32.AND P0, PT, RZ, UR4, PT ;  /* 0x00000004ff007c0c */ /* 0x000fc8000bf05070 */
[----:B------:R-:W-:-:S13]  /*d210*/  ISETP.NE.AND.EX P0, PT, RZ, UR5, PT, P0 ;  /* 0x00000005ff007c0c */ /* 0x000fda000bf05300 */
[----:B------:R-:W0:Y:S02]  /*d220*/  @P0 LDC.64 R2, c[0x0][0x9f8] ;  /* 0x00027e00ff020b82 */ /* 0x000e240000000a00 */
[----:B0-----:R-:W-:-:S05]  /*d230*/  @P0 IMAD.WIDE R2, R19, 0x4, R2 ;  /* 0x0000000413020825 */ /* 0x001fca00078e0202 */
[----:B-1----:R0:W4:Y:S01]  /*d240*/  @P0 LDG.E R19, desc[UR60][R2.64] ;  /* 0x0000003c02130981 */ /* 0x002122000c1e1900 */
[----:B------:R-:W-:Y:S01]  /*d250*/  UMOV UR4, 0xffffffff ;  /* 0xffffffff00047882 */ /* 0x000fe20000000000 */
[----:B0-----:R-:W0:Y:S02]  /*d260*/  LDC.64 R2, c[0x0][0x418] ;  /* 0x00010600ff027b82 */ /* 0x001e240000000a00 */
[----:B0-----:R-:W-:-:S04]  /*d270*/  ISETP.NE.U32.AND P0, PT, R2, RZ, PT ;  /* 0x000000ff0200720c */ /* 0x001fc80003f05070 */
[----:B------:R-:W-:-:S04]  /*d280*/  ISETP.NE.AND.EX P1, PT, R3, RZ, PT, P0 ;  /* 0x000000ff0300720c */ /* 0x000fc80003f25300 */
[----:B------:R-:W-:Y:S01]  /*d290*/  P2R R0, PR, RZ, 0x2 ;  /* 0x00000002ff007803 */ /* 0x000fe20000000000 */
[----:B---3--:R-:W-:-:S05]  /*d2a0*/  VIADD R8, R17, 0xffffffff ;  /* 0xffffffff11087836 */ /* 0x008fca0000000000 */
[----:B------:R0:W-:Y:S04]  /*d2b0*/  STL [R1+0x1c], R8 ;  /* 0x00001c0801007387 */ /* 0x0001e80000100800 */
[----:B------:R0:W-:Y:S01]  /*d2c0*/  STL [R1+0x10], R0 ;  /* 0x0000100001007387 */ /* 0x0001e20000100800 */
[----:B----4-:R-:W-:Y:S02]  /*d2d0*/  SHF.R.S32.HI R7, RZ, 0x1f, R19 ;  /* 0x0000001fff077819 */ /* 0x010fe40000011413 */
[----:B------:R-:W-:-:S03]  /*d2e0*/  SEL R17, R19, RZ, !P1 ;  /* 0x000000ff13117207 */ /* 0x000fc60004800000 */
[----:B------:R0:W-:Y:S01]  /*d2f0*/  STL [R1+0x8], R7 ;  /* 0x0000080701007387 */ /* 0x0001e20000100800 */
[----:B------:R-:W-:Y:S05]  /*d300*/  BRA.DIV UR4, `(.L_x_3478) ;  /* 0x0000003e04e87947 */ /* 0x000fea000b800000 */
[----:B0-----:R-:W0:Y:S02]  /*d310*/  S2R R0, SR_TID.X ;  /* 0x0000000000007919 */ /* 0x001e240000002100 */
[----:B0-----:R-:W-:-:S04]  /*d320*/  SHF.R.U32.HI R0, RZ, 0x5, R0 ;  /* 0x00000005ff007819 */ /* 0x001fc80000011600 */
[----:B------:R-:W-:-:S05]  /*d330*/  LOP3.LUT R0, R0, 0x3, RZ, 0xc0, !PT ;  /* 0x0000000300007812 */ /* 0x000fca00078ec0ff */
[----:B------:R0:W1:Y:S02]  /*d340*/  SHFL.IDX PT, R14, R0, RZ, 0x1f ;  /* 0x00001fff000e7589 */ /* 0x00006400000e0000 */
.L_x_3570:
[----:B------:R-:W-:Y:S02]  /*d350*/  PLOP3.LUT P2, PT, PT, PT, PT, 0x8, 0x0 ;  /* 0x000000000000781c */ /* 0x000fe40003f4e170 */
[----:B-1----:R-:W-:Y:S02]  /*d360*/  ISETP.NE.AND P0, PT, R14, RZ, PT ;  /* 0x000000ff0e00720c */ /* 0x002fe40003f05270 */
[----:B0-----:R-:W-:-:S05]  /*d370*/  P2R R0, PR, RZ, 0x4 ;  /* 0x00000004ff007803 */ /* 0x001fca0000000000 */
[----:B------:R0:W-:Y:S06]  /*d380*/  STL [R1+0xc], R0 ;  /* 0x00000c0001007387 */ /* 0x0001ec0000100800 */
[----:B------:R-:W-:Y:S05]  /*d390*/  @P0 BRA `(.L_x_3479) ;  /* 0x0000000400240947 */ /* 0x000fea0003800000 */
[----:B------:R-:W-:-:S03]  /*d3a0*/  UMOV UR4, 0xffffffff ;  /* 0xffffffff00047882 */ /* 0x000fc60000000000 */
[----:B------:R-:W-:Y:S05]  /*d3b0*/  BRA.DIV UR4, `(.L_x_3480) ;  /* 0x0000003e04f07947 */ /* 0x000fea000b800000 */
[----:B------:R-:W-:-:S13]  /*d3c0*/  ELECT P6, URZ, PT ;  /* 0x00000000003f782f */ /* 0x000fda00038c0000 */
.L_x_3573:
[----:B------:R-:W-:Y:S05]  /*d3d0*/  @!P6 BRA `(.L_x_3479) ;  /* 0x000000040014e947 */ /* 0x000fea0003800000 */
[----:B------:R1:W-:Y:S01]  /*d3e0*/  STL [R1+0x4], R8 ;  /* 0x0000040801007387 */ /* 0x0003e20000100800 */
[----:B------:R-:W-:Y:S01]  /*d3f0*/  IMAD.MOV.U32 R17, RZ, RZ, R19 ;  /* 0x000000ffff117224 */ /* 0x000fe200078e0013 */
[----:B------:R-:W-:Y:S06]  /*d400*/  @!P1 BRA `(.L_x_3481) ;  /* 0x00000000004c9947 */ /* 0x000fec0003800000 */
[----:B------:R-:W3:Y:S01]  /*d410*/  LDC R6, c[0x0][0x43c] ;  /* 0x00010f00ff067b82 */ /* 0x000ee20000000800 */
[----:B0-----:R-:W-:Y:S01]  /*d420*/  IMAD.MOV.U32 R0, RZ, RZ, R8 ;  /* 0x000000ffff007224 */ /* 0x001fe200078e0008 */
[----:B------:R-:W-:Y:S01]  /*d430*/  ULDC.64 UR4, c[0x0][0x428] ;  /* 0x00010a0000047ab9 */ /* 0x000fe20000000a00 */
[----:B---3--:R-:W-:-:S13]  /*d440*/  ISETP.NE.AND P0, PT, R6, 0x1, PT ;  /* 0x000000010600780c */ /* 0x008fda0003f05270 */
[----:B------:R-:W0:Y:S02]  /*d450*/  @P0 LDC.64 R4, c[0x0][0x440] ;  /* 0x00011000ff040b82 */ /* 0x000e240000000a00 */
[----:B0-----:R-:W-:-:S05]  /*d460*/  @P0 IMAD.HI.U32 R4, R8, R4, RZ ;  /* 0x0000000408040227 */ /* 0x001fca00078e00ff */
[----:B------:R-:W-:-:S04]  /*d470*/  @P0 SHF.R.U32.HI R0, RZ, R5, R4 ;  /* 0x00000005ff000219 */ /* 0x000fc80000011604 */
[----:B------:R-:W-:Y:S02]  /*d480*/  IADD3 R4, -R0, RZ, RZ ;  /* 0x000000ff00047210 */ /* 0x000fe40007ffe1ff */
[----:B------:R-:W-:-:S03]  /*d490*/  SHF.R.S32.HI R5, RZ, 0x1f, R0 ;  /* 0x0000001fff057819 */ /* 0x000fc60000011400 */
        /* <DEDUP_REMOVED lines=9> */
[----:B------:R3:W5:Y:S02]  /*d530*/  LDG.E R17, desc[UR60][R2.64] ;  /* 0x0000003c02117981 */ /* 0x000764000c1e1900 */
.L_x_3481:
[----:B---3--:R-:W3:Y:S01]  /*d540*/  LDL R2, [R1] ;  /* 0x0000000001027983 */ /* 0x008ee20000100800 */
[----:B0-----:R-:W-:Y:S02]  /*d550*/  LEA R0, R18, UR36, 0x3 ;  /* 0x0000002412007c11 */ /* 0x001fe4000f8e18ff */
[----:B---3--:R-:W-:-:S04]  /*d560*/  SHF.L.U32 R2, R2, 0x1f, RZ ;  /* 0x0000001f02027819 */ /* 0x008fc800000006ff */
[----:B------:R-:W0:Y:S02]  /*d570*/  SYNCS.PHASECHK.TRANS64.TRYWAIT P0, [R0+URZ+0x36840], R2 ;  /* 0x03684002000075a7 */ /* 0x000e24000800017f */
[----:B0-----:R-:W-:Y:S05]  /*d580*/  @!P0 BRA `(.L_x_3482) ;  /* 0x0000003c009c8947 */ /* 0x001fea0003800000 */
.L_x_3574:
[----:B------:R-:W3:Y:S02]  /*d590*/  S2R R3, SR_TID.X ;  /* 0x0000000000037919 */ /* 0x000ee40000002100 */
[----:B---3--:R-:W-:-:S04]  /*d5a0*/  LOP3.LUT R3, R3, 0x7f, RZ, 0xc0, !PT ;  /* 0x0000007f03037812 */ /* 0x008fc800078ec0ff */
[----:B------:R-:W-:-:S13]  /*d5b0*/  ISETP.NE.AND P0, PT, R3, RZ, PT ;  /* 0x000000ff0300720c */ /* 0x000fda0003f05270 */
        /* <DEDUP_REMOVED lines=8> */
.L_x_3483:
[----:B0-----:R-:W3:Y:S01]  /*d640*/  LDL R2, [R1+0x4] ;  /* 0x0000040001027983 */ /* 0x001ee20000100800 */
        /* <DEDUP_REMOVED lines=8> */
[----:B------:R-:W-:Y:S01]  /*d6d0*/  PLOP3.LUT P0, PT, PT, PT, PT, 0x80, 0x0 ;  /* 0x000000000000781c */ /* 0x000fe20003f0f070 */
[----:B------:R-:W-:Y:S01]  /*d6e0*/  UMOV UR7, 0x14f00000 ;  /* 0x14f0000000077882 */ /* 0x000fe20000000000 */
[----:B------:R-:W-:-:S02]  /*d6f0*/  UMOV UR16, 0x40 ;  /* 0x0000004000107882 */ /* 0x000fc40000000000 */
[----:B------:R-:W-:Y:S01]  /*d700*/  P2R R0, PR, RZ, 0x1 ;  /* 0x00000001ff007803 */ /* 0x000fe20000000000 */
[----:B------:R-:W-:Y:S02]  /*d710*/  UIMAD UR8, UR8, 0xa800, UR36 ;  /* 0x0000a800080878a4 */ /* 0x000fe4000f8e0224 */
[----:B------:R-:W-:Y:S02]  /*d720*/  UIADD3 UR9, UR9, 0x36830, URZ ;  /* 0x0003683009097890 */ /* 0x000fe4000fffe03f */
[----:B------:R-:W-:Y:S01]  /*d730*/  UIADD3 UR14, UR8, 0x21400, URZ ;  /* 0x00021400080e7890 */ /* 0x000fe2000fffe03f */
[----:B------:R4:W-:Y:S01]  /*d740*/  STL [R1+0xc], R0 ;  /* 0x00000c0001007387 */ /* 0x0009e20000100800 */
[----:B------:R-:W-:Y:S02]  /*d750*/  UIADD3 UR15, UR8, 0x24c00, URZ ;  /* 0x00024c00080f7890 */ /* 0x000fe4000fffe03f */
[----:B------:R-:W-:-:S03]  /*d760*/  UIADD3 UR17, UR8, 0x28400, URZ ;  /* 0x0002840008117890 */ /* 0x000fc6000fffe03f */
[----:B------:R-:W-:Y:S01]  /*d770*/  UMOV UR8, UR14 ;  /* 0x0000000e00087c82 */ /* 0x000fe20008000000 */
[----:B------:R-:W-:Y:S01]  /*d780*/  UMOV UR14, 0x80 ;  /* 0x00000080000e7882 */ /* 0x000fe20000000000 */
[----:B---3--:R-:W-:-:S13]  /*d790*/  R2UR UR11, R2 ;  /* 0x00000000020b72ca */ /* 0x008fda00000e0000 */
[----:B------:R-:W-:-:S09]  /*d7a0*/  UIMAD UR11, UR11, 0x70, URZ ;  /* 0x000000700b0b78a4 */ /* 0x000fd2000f8e023f */
[----:B------:R0:W-:Y:S02]  /*d7b0*/  UTMALDG.4D [UR8], [UR4], desc[UR6] ;  /* 0x00000608040075b4 */ /* 0x0001e40008019000 */
[----:B0-----:R-:W-:Y:S01]  /*d7c0*/  UMOV UR8, UR15 ;  /* 0x0000000f00087c82 */ /* 0x001fe20008000000 */
[----:B------:R-:W-:Y:S02]  /*d7d0*/  UMOV UR10, UR16 ;  /* 0x00000010000a7c82 */ /* 0x000fe40008000000 */
[----:B------:R0:W-:Y:S02]  /*d7e0*/  UTMALDG.4D [UR8], [UR4], desc[UR6] ;  /* 0x00000608040075b4 */ /* 0x0001e40008019000 */
[----:B0-----:R-:W-:Y:S01]  /*d7f0*/  UMOV UR8, UR17 ;  /* 0x0000001100087c82 */ /* 0x001fe20008000000 */
[----:B------:R-:W-:Y:S02]  /*d800*/  UMOV UR10, UR14 ;  /* 0x0000000e000a7c82 */ /* 0x000fe40008000000 */
[----:B------:R4:W-:Y:S02]  /*d810*/  UTMALDG.4D [UR8], [UR4], desc[UR6] ;  /* 0x00000608040075b4 */ /* 0x0009e40008019000 */
[----:B----4-:R-:W-:Y:S01]  /*d820*/  NOP ;  /* 0x0000000000007918 */ /* 0x010fe20000000000 */
.L_x_3479:
        /* <DEDUP_REMOVED lines=11> */
[----:B------:R-:W-:Y:S01]  /*d8e0*/  MOV R7, UR9 ;  /* 0x0000000900077c02 */ /* 0x000fe20008000f00 */
[----:B------:R-:W3:Y:S01]  /*d8f0*/  LDC.64 R2, c[0x4][R2] ;  /* 0x0100000002027b82 */ /* 0x000ee20000000a00 */
[----:B------:R-:W-:Y:S02]  /*d900*/  IMAD.U32 R5, RZ, RZ, UR7 ;  /* 0x00000007ff057e24 */ /* 0x000fe4000f8e00ff */
[----:B------:R-:W-:Y:S02]  /*d910*/  IMAD.U32 R6, RZ, RZ, UR8 ;  /* 0x00000008ff067e24 */ /* 0x000fe4000f8e00ff */
[----:B------:R-:W-:-:S02]  /*d920*/  IMAD.U32 R10, RZ, RZ, UR4 ;  /* 0x00000004ff0a7e24 */ /* 0x000fc4000f8e00ff */
[----:B------:R-:W-:Y:S02]  /*d930*/  IMAD.U32 R11, RZ, RZ, UR5 ;  /* 0x00000005ff0b7e24 */ /* 0x000fe4000f8e00ff */
[----:B-1----:R-:W-:Y:S02]  /*d940*/  IMAD.MOV.U32 R8, RZ, RZ, 0x70 ;  /* 0x00000070ff087424 */ /* 0x002fe400078e00ff */
[----:B------:R-:W-:Y:S02]  /*d950*/  IMAD.MOV.U32 R12, RZ, RZ, 0x1 ;  /* 0x00000001ff0c7424 */ /* 0x000fe400078e00ff */
[----:B------:R-:W-:-:S07]  /*d960*/  IMAD.MOV.U32 R13, RZ, RZ, RZ ;  /* 0x000000ffff0d7224 */ /* 0x000fce00078e00ff */
[----:B------:R-:W-:-:S07]  /*d970*/  LEPC R20, `(.L_x_3484) ;  /* 0x000000001014794e */ /* 0x000fce0000000000 */
[----:B0-23--:R-:W-:Y:S05]  /*d980*/  CALL.ABS.NOINC R2 ;  /* 0x0000000002007343 */ /* 0x00dfea0003c00000 */
.L_x_3484:
[----:B------:R-:W3:Y:S01]  /*d990*/  LDL.LU R5, [R1+0x18] ;  /* 0x0000180001057983 */ /* 0x000ee20000300800 */
[----:B0-----:R-:W-:Y:S01]  /*d9a0*/  SHF.R.S32.HI R0, RZ, 0x1f, R16 ;  /* 0x0000001fff007819 */ /* 0x001fe20000011410 */
[----:B------:R-:W-:Y:S01]  /*d9b0*/  ULDC.64 UR4, c[0x0][0x2d8] ;  /* 0x0000b60000047ab9 */ /* 0x000fe20000000a00 */
[----:B-1----:R-:W0:Y:S01]  /*d9c0*/  LDC R8, c[0x0][0x448] ;  /* 0x00011200ff087b82 */ /* 0x002e220000000800 */
[----:B------:R-:W4:Y:S01]  /*d9d0*/  LDL.LU R7, [R1+0x24] ;  /* 0x0000240001077983 */ /* 0x000f220000300800 */
[----:B------:R-:W-:-:S03]  /*d9e0*/  ULDC.64 UR6, c[0x0][0x280] ;  /* 0x0000a00000067ab9 */ /* 0x000fc60000000a00 */
[----:B------:R-:W2:Y:S01]  /*d9f0*/  LDL R4, [R1+0x28] ;  /* 0x0000280001047983 */ /* 0x000ea20000100800 */
        /* <DEDUP_REMOVED lines=8> */
[----:B-1----:R-:W-:-:S04]  /*da80*/  SHF.L.U32 R11, R11, 0x3, RZ ;  /* 0x000000030b0b7819 */ /* 0x002fc800000006ff */
[----:B------:R-:W-:-:S04]  /*da90*/  LOP3.LUT R11, R11, 0x38, RZ, 0xc0, !PT ;  /* 0x000000380b0b7812 */ /* 0x000fc800078ec0ff */
[----:B------:R-:W-:Y:S02]  /*daa0*/  LOP3.LUT R10, R11, 0x40, RZ, 0xfc, !PT ;  /* 0x000000400b0a7812 */ /* 0x000fe400078efcff */
[----:B---3--:R-:W-:Y:S01]  /*dab0*/  SHF.R.S32.HI R0, RZ, 0x1f, R5 ;  /* 0x0000001fff007819 */ /* 0x008fe20000011405 */
[----:B------:R-:W-:-:S04]  /*dac0*/  IMAD.WIDE.U32 R2, R5, UR4, R2 ;  /* 0x0000000405027c25 */ /* 0x000fc8000f8e0002 */
[----:B------:R-:W-:Y:S01]  /*dad0*/  IMAD R0, R0, UR4, RZ ;  /* 0x0000000400007c24 */ /* 0x000fe2000f8e02ff */
[----:B------:R-:W-:-:S03]  /*dae0*/  ULDC UR4, c[0x0][0xc38] ;  /* 0x00030e0000047ab9 */ /* 0x000fc60000000800 */
[----:B------:R-:W-:Y:S02]  /*daf0*/  IMAD R0, R5, UR5, R0 ;  /* 0x0000000505007c24 */ /* 0x000fe4000f8e0200 */
[----:B------:R-:W1:Y:S03]  /*db00*/  S2R R5, SR_TID.X ;  /* 0x0000000000057919 */ /* 0x000e660000002100 */
[----:B------:R-:W-:Y:S01]  /*db10*/  IADD3 R3, R3, R0, RZ ;  /* 0x0000000003037210 */ /* 0x000fe20007ffe0ff */
[----:B----4-:R-:W-:Y:S02]  /*db20*/  IMAD.MOV R0, RZ, RZ, -R7 ;  /* 0x000000ffff007224 */ /* 0x010fe400078e0a07 */
[----:B------:R-:W3:Y:S02]  /*db30*/  @P0 LDC R7, c[0x0][0x450] ;  /* 0x00011400ff070b82 */ /* 0x000ee40000000800 */
[----:B--2---:R-:W-:Y:S01]  /*db40*/  IMAD R0, R0, UR4, R4 ;  /* 0x0000000400007c24 */ /* 0x004fe2000f8e0204 */
[----:B------:R-:W-:-:S03]  /*db50*/  ULDC.64 UR4, c[0x0][0x2d0] ;  /* 0x0000b40000047ab9 */ /* 0x000fc60000000a00 */
[----:B------:R-:W-:Y:S01]  /*db60*/  IMAD.SHL.U32 R4, R0, 0x80, RZ ;  /* 0x0000008000047824 */ /* 0x000fe200078e00ff */
[----:B-1----:R-:W-:-:S04]  /*db70*/  LOP3.LUT R5, R5, 0x7f, RZ, 0xc0, !PT ;  /* 0x0000007f05057812 */ /* 0x002fc800078ec0ff */
[----:B------:R-:W-:Y:S02]  /*db80*/  SHF.R.U32.HI R9, RZ, 0x3, R5 ;  /* 0x00000003ff097819 */ /* 0x000fe40000011605 */
[----:B------:R-:W1:Y:S02]  /*db90*/  S2R R5, SR_TID.X ;  /* 0x0000000000057919 */ /* 0x000e640000002100 */
[----:B-1----:R-:W-:-:S05]  /*dba0*/  IMAD.SHL.U32 R5, R5, 0x10, RZ ;  /* 0x0000001005057824 */ /* 0x002fca00078e00ff */
[----:B------:R-:W-:Y:S02]  /*dbb0*/  LOP3.LUT R5, R9, 0x70, R5, 0xf8, !PT ;  /* 0x0000007009057812 */ /* 0x000fe400078ef805 */
[----:B------:R-:W-:Y:S02]  /*dbc0*/  LOP3.LUT R9, R11, 0x80, RZ, 0xfc, !PT ;  /* 0x000000800b097812 */ /* 0x000fe400078efcff */
        /* <DEDUP_REMOVED lines=8> */
[----:B------:R-:W-:-:S04]  /*dc50*/  IMAD R6, R6, UR4, RZ ;  /* 0x0000000406067c24 */ /* 0x000fc8000f8e02ff */
[----:B------:R-:W-:Y:S01]  /*dc60*/  IMAD R6, R5, UR5, R6 ;  /* 0x0000000505067c24 */ /* 0x000fe2000f8e0206 */
[----:B------:R-:W-:Y:S01]  /*dc70*/  SHF.R.S32.HI R5, RZ, 0x1f, R0 ;  /* 0x0000001fff057819 */ /* 0x000fe20000011400 */
[----:B------:R-:W-:Y:S02]  /*dc80*/  ULDC.64 UR4, c[0x0][0x2c8] ;  /* 0x0000b20000047ab9 */ /* 0x000fe40000000a00 */
[----:B------:R-:W-:Y:S02]  /*dc90*/  IMAD.IADD R3, R3, 0x1, R6 ;  /* 0x0000000103037824 */ /* 0x000fe400078e0206 */
[----:B------:R-:W-:Y:S02]  /*dca0*/  IMAD R5, R5, UR4, RZ ;  /* 0x0000000405057c24 */ /* 0x000fe4000f8e02ff */
[----:B------:R-:W-:Y:S01]  /*dcb0*/  IMAD.WIDE.U32 R2, R0, UR4, R2 ;  /* 0x0000000400027c25 */ /* 0x000fe2000f8e0002 */
[----:B------:R-:W-:Y:S02]  /*dcc0*/  ULDC UR4, c[0x0][0x2b8] ;  /* 0x0000ae0000047ab9 */ /* 0x000fe40000000800 */
[----:B------:R-:W-:Y:S01]  /*dcd0*/  ISETP.GE.AND P1, PT, R10, UR4, PT ;  /* 0x000000040a007c0c */ /* 0x000fe2000bf26270 */
[----:B------:R-:W-:Y:S01]  /*dce0*/  IMAD R5, R0, UR5, R5 ;  /* 0x0000000500057c24 */ /* 0x000fe2000f8e0205 */
[----:B------:R0:W5:Y:S01]  /*dcf0*/  LDL R10, [R1+0x14] ;  /* 0x00001400010a7983 */ /* 0x0001620000100800 */
[----:B------:R-:W-:-:S02]  /*dd00*/  LEA R0, P3, R2, UR6, 0x1 ;  /* 0x0000000602007c11 */ /* 0x000fc4000f8608ff */
[----:B------:R-:W-:Y:S01]  /*dd10*/  IMAD.IADD R5, R3, 0x1, R5 ;  /* 0x0000000103057824 */ /* 0x000fe200078e0205 */
[----:B------:R-:W-:Y:S02]  /*dd20*/  ISETP.GE.AND P0, PT, R11, UR4, PT ;  /* 0x000000040b007c0c */ /* 0x000fe4000bf06270 */
[----:B------:R-:W-:Y:S01]  /*dd30*/  ISETP.GE.AND P2, PT, R9, UR4, PT ;  /* 0x0000000409007c0c */ /* 0x000fe2000bf46270 */
[----:B------:R-:W-:Y:S01]  /*dd40*/  UMOV UR4, 0xffffffff ;  /* 0xffffffff00047882 */ /* 0x000fe20000000000 */
[----:B------:R-:W-:Y:S02]  /*dd50*/  LEA.HI.X R2, R2, UR7, R5, 0x1, P3 ;  /* 0x0000000702027c11 */ /* 0x000fe400098f0c05 */
[----:B0-----:R-:W-:Y:S09]  /*dd60*/  BRA.DIV UR4, `(.L_x_3485) ;  /* 0x0000003604b87947 */ /* 0x001ff2000b800000 */
[----:B------:R-:W0:Y:S01]  /*dd70*/  S2R R6, SR_TID.X ;  /* 0x0000000000067919 */ /* 0x000e220000002100 */
[----:B------:R-:W-:Y:S02]  /*dd80*/  ULDC UR4, c[0x0][0x288] ;  /* 0x0000a20000047ab9 */ /* 0x000fe40000000800 */
[----:B------:R-:W-:Y:S01]  /*dd90*/  IMAD R3, R8, UR4, RZ ;  /* 0x0000000408037c24 */ /* 0x000fe2000f8e02ff */
[----:B------:R-:W1:Y:S01]  /*dda0*/  S2R R11, SR_TID.X ;  /* 0x00000000000b7919 */ /* 0x000e620000002100 */
[----:B------:R-:W2:Y:S04]  /*ddb0*/  SHFL.IDX PT, R7, R0, RZ, 0x181f ;  /* 0x00181fff00077589 */ /* 0x000ea800000e0000 */
[----:B------:R-:W-:Y:S01]  /*ddc0*/  SHFL.IDX PT, R9, R2, 0x1, 0x181f ;  /* 0x00381f0002097f89 */ /* 0x000fe200000e0000 */
[----:B0-----:R-:W-:-:S04]  /*ddd0*/  LOP3.LUT R6, R6, 0x7f, RZ, 0xc0, !PT ;  /* 0x0000007f06067812 */ /* 0x001fc800078ec0ff */
[----:B------:R-:W-:Y:S01]  /*dde0*/  SHF.R.U32.HI R6, RZ, 0x3, R6 ;  /* 0x00000003ff067819 */ /* 0x000fe20000011606 */
[----:B-1----:R-:W-:-:S04]  /*ddf0*/  IMAD.SHL.U32 R11, R11, 0x8, RZ ;  /* 0x000000080b0b7824 */ /* 0x002fc800078e00ff */
[----:B------:R-:W-:Y:S01]  /*de00*/  IMAD.IADD R4, R6, 0x1, R4 ;  /* 0x0000000106047824 */ /* 0x000fe200078e0204 */
[----:B------:R-:W-:Y:S01]  /*de10*/  LOP3.LUT R11, R11, 0x38, RZ, 0xc0, !PT ;  /* 0x000000380b0b7812 */ /* 0x000fe200078ec0ff */
[----:B------:R-:W0:Y:S02]  /*de20*/  SHFL.IDX PT, R6, R2, RZ, 0x181f ;  /* 0x00181fff02067589 */ /* 0x000e2400000e0000 */
[C---:B------:R-:W-:Y:S01]  /*de30*/  VIADD R5, R4.reuse, 0x10 ;  /* 0x0000001004057836 */ /* 0x040fe20000000000 */
[----:B------:R-:W-:-:S04]  /*de40*/  ISETP.GE.AND P4, PT, R4, R3, PT ;  /* 0x000000030400720c */ /* 0x000fc80003f86270 */
[----:B------:R-:W-:Y:S02]  /*de50*/  ISETP.GE.AND P3, PT, R5, R3, PT ;  /* 0x000000030500720c */ /* 0x000fe40003f66270 */
[----:B------:R-:W1:Y:S07]  /*de60*/  SHFL.IDX PT, R5, R0, 0x1, 0x181f ;  /* 0x00381f0000057f89 */ /* 0x000e6e00000e0000 */
[----:B--2---:R-:W-:-:S05]  /*de70*/  @!P4 LEA R7, P5, R11, R7, 0x1 ;  /* 0x000000070b07c211 */ /* 0x004fca00078a08ff */
[----:B0-----:R-:W-:-:S05]  /*de80*/  @!P4 IMAD.X R6, RZ, RZ, R6, P5 ;  /* 0x000000ffff06c224 */ /* 0x001fca00028e0606 */
[----:B------:R-:W-:-:S04]  /*de90*/  @!P4 LOP3.LUT R7, R7, R6, RZ, 0x3c, !PT ;  /* 0x000000060707c212 */ /* 0x000fc800078e3cff */
[----:B------:R-:W-:Y:S02]  /*dea0*/  @!P4 LOP3.LUT R6, R7, R6, RZ, 0x3c, !PT ;  /* 0x000000060706c212 */ /* 0x000fe400078e3cff */
[----:B-1----:R-:W-:Y:S02]  /*deb0*/  @!P3 LEA R8, P5, R11, R5, 0x1 ;  /* 0x000000050b08b211 */ /* 0x002fe400078a08ff */
[----:B------:R-:W-:-:S03]  /*dec0*/  @!P4 LOP3.LUT R7, R7, R6, RZ, 0x3c, !PT ;  /* 0x000000060707c212 */ /* 0x000fc600078e3cff */
[----:B------:R-:W-:Y:S02]  /*ded0*/  @!P3 IMAD.X R5, RZ, RZ, R9, P5 ;  /* 0x000000ffff05b224 */ /* 0x000fe400028e0609 */
[----:B-----5:R-:W-:Y:S04]  /*dee0*/  @!P4 LDGSTS.E.BYPASS.LTC128B.128 [R10+0x15400], desc[UR60][R6.64], !P0 ;  /* 0x15400000060acfae */ /* 0x020fe8000c101d7c */
[----:B------:R-:W-:Y:S04]  /*def0*/  @!P4 LDGSTS.E.BYPASS.LTC128B.128 [R10+0x19400], desc[UR60][R6.64+0x80], !P1 ;  /* 0x19400080060acfae */ /* 0x000fe8000c901d7c */
[----:B------:R0:W-:Y:S02]  /*df00*/  @!P4 LDGSTS.E.BYPASS.LTC128B.128 [R10+0x1d400], desc[UR60][R6.64+0x100], !P2 ;  /* 0x1d400100060acfae */ /* 0x0001e4000d101d7c */
[----:B0-----:R-:W-:Y:S01]  /*df10*/  @!P3 MOV R6, R8 ;  /* 0x000000080006b202 */ /* 0x001fe20000000f00 */
[----:B------:R-:W-:Y:S01]  /*df20*/  @!P3 IMAD.MOV.U32 R7, RZ, RZ, R5 ;  /* 0x000000ffff07b224 */ /* 0x000fe200078e0005 */
[----:B------:R-:W0:Y:S01]  /*df30*/  SHFL.IDX PT, R8, R0, 0x2, 0x181f ;  /* 0x00581f0000087f89 */ /* 0x000e2200000e0000 */
[----:B------:R-:W-:-:S03]  /*df40*/  VIADD R5, R4, 0x20 ;  /* 0x0000002004057836 */ /* 0x000fc60000000000 */
[----:B------:R-:W-:Y:S04]  /*df50*/  @!P3 LDGSTS.E.BYPASS.LTC128B.128 [R10+0x15c00], desc[UR60][R6.64], !P0 ;  /* 0x15c00000060abfae */ /* 0x000fe8000c101d7c */
[----:B------:R-:W-:Y:S04]  /*df60*/  @!P3 LDGSTS.E.BYPASS.LTC128B.128 [R10+0x19c00], desc[UR60][R6.64+0x80], !P1 ;  /* 0x19c00080060abfae */ /* 0x000fe8000c901d7c */
[----:B------:R1:W-:Y:S01]  /*df70*/  @!P3 LDGSTS.E.BYPASS.LTC128B.128 [R10+0x1dc00], desc[UR60][R6.64+0x100], !P2 ;  /* 0x1dc00100060abfae */ /* 0x0003e2000d101d7c */
[----:B------:R-:W-:-:S03]  /*df80*/  ISETP.GE.AND P3, PT, R5, R3, PT ;  /* 0x000000030500720c */ /* 0x000fc60003f66270 */
[----:B------:R-:W2:Y:S10]  /*df90*/  SHFL.IDX PT, R5, R2, 0x2, 0x181f ;  /* 0x00581f0002057f89 */ /* 0x000eb400000e0000 */
[----:B0-----:R-:W-:-:S05]  /*dfa0*/  @!P3 LEA R8, P4, R11, R8, 0x1 ;  /* 0x000000080b08b211 */ /* 0x001fca00078808ff */
[----:B-1----:R-:W-:Y:S02]  /*dfb0*/  @!P3 IMAD.MOV.U32 R6, RZ, RZ, R8 ;  /* 0x000000ffff06b224 */ /* 0x002fe400078e0008 */
[----:B--2---:R-:W-:Y:S02]  /*dfc0*/  @!P3 IMAD.X R9, RZ, RZ, R5, P4 ;  /* 0x000000ffff09b224 */ /* 0x004fe400020e0605 */
[----:B------:R-:W-:Y:S02]  /*dfd0*/  VIADD R5, R4, 0x30 ;  /* 0x0000003004057836 */ /* 0x000fe40000000000 */
[----:B------:R-:W-:-:S05]  /*dfe0*/  @!P3 IMAD.MOV.U32 R7, RZ, RZ, R9 ;  /* 0x000000ffff07b224 */ /* 0x000fca00078e0009 */
[----:B------:R-:W-:Y:S04]  /*dff0*/  @!P3 LDGSTS.E.BYPASS.LTC128B.128 [R10+0x16400], desc[UR60][R6.64], !P0 ;  /* 0x16400000060abfae */ /* 0x000fe8000c101d7c */
[----:B------:R-:W-:Y:S04]  /*e000*/  @!P3 LDGSTS.E.BYPASS.LTC128B.128 [R10+0x1a400], desc[UR60][R6.64+0x80], !P1 ;  /* 0x1a400080060abfae */ /* 0x000fe8000c901d7c */
[----:B------:R0:W-:Y:S01]  /*e010*/  @!P3 LDGSTS.E.BYPASS.LTC128B.128 [R10+0x1e400], desc[UR60][R6.64+0x100], !P2 ;  /* 0x1e400100060abfae */ /* 0x0001e2000d101d7c */
[----:B------:R-:W-:-:S03]  /*e020*/  ISETP.GE.AND P3, PT, R5, R3, PT ;  /* 0x000000030500720c */ /* 0x000fc60003f66270 */
[----:B------:R-:W-:Y:S04]  /*e030*/  SHFL.IDX PT, R5, R2, 0x3, 0x181f ;  /* 0x00781f0002057f89 */ /* 0x000fe800000e0000 */
[----:B0-----:R-:W0:Y:S06]  /*e040*/  SHFL.IDX PT, R6, R0, 0x3, 0x181f ;  /* 0x00781f0000067f89 */ /* 0x001e2c00000e0000 */
[----:B0-----:R-:W-:-:S04]  /*e050*/  @!P3 LEA R6, P4, R11, R6, 0x1 ;  /* 0x000000060b06b211 */ /* 0x001fc800078808ff */
[----:B------:R-:W-:-:S05]  /*e060*/  @!P3 IADD3.X R5, RZ, R5, RZ, P4, !PT ;  /* 0x00000005ff05b210 */ /* 0x000fca00027fe4ff */
[----:B------:R-:W-:Y:S02]  /*e070*/  @!P3 IMAD.MOV.U32 R7, RZ, RZ, R5 ;  /* 0x000000ffff07b224 */ /* 0x000fe400078e0005 */
[----:B------:R-:W-:-:S03]  /*e080*/  VIADD R5, R4, 0x40 ;  /* 0x0000004004057836 */ /* 0x000fc60000000000 */
        /* <DEDUP_REMOVED lines=17> */
[----:B------:R-:W-:-:S05]  /*e1a0*/  @!P3 IMAD.X R5, RZ, RZ, R5, P4 ;  /* 0x000000ffff05b224 */ /* 0x000fca00020e0605 */
[----:B------:R-:W-:Y:S01]  /*e1b0*/  @!P3 MOV R7, R5 ;  /* 0x000000050007b202 */ /* 0x000fe20000000f00 */
[----:B------:R-:W-:-:S04]  /*e1c0*/  VIADD R5, R4, 0x60 ;  /* 0x0000006004057836 */ /* 0x000fc80000000000 */
[----:B------:R-:W-:Y:S01]  /*e1d0*/  @!P3 LDGSTS.E.BYPASS.LTC128B.128 [R10+0x17c00], desc[UR60][R6.64], !P0 ;  /* 0x17c00000060abfae */ /* 0x000fe2000c101d7c */
[----:B------:R-:W-:-:S03]  /*e1e0*/  ISETP.GE.AND P4, PT, R5, R3, PT ;  /* 0x000000030500720c */ /* 0x000fc60003f86270 */
[----:B------:R-:W-:Y:S04]  /*e1f0*/  @!P3 LDGSTS.E.BYPASS.LTC128B.128 [R10+0x1bc00], desc[UR60][R6.64+0x80], !P1 ;  /* 0x1bc00080060abfae */ /* 0x000fe8000c901d7c */
[----:B------:R0:W-:Y:S04]  /*e200*/  @!P3 LDGSTS.E.BYPASS.LTC128B.128 [R10+0x1fc00], desc[UR60][R6.64+0x100], !P2 ;  /* 0x1fc00100060abfae */ /* 0x0001e8000d101d7c */
[----:B------:R-:W-:Y:S04]  /*e210*/  SHFL.IDX PT, R5, R2, 0x6, 0x181f ;  /* 0x00d81f0002057f89 */ /* 0x000fe800000e0000 */
[----:B0-----:R-:W0:Y:S04]  /*e220*/  SHFL.IDX PT, R6, R0, 0x6, 0x181f ;  /* 0x00d81f0000067f89 */ /* 0x001e2800000e0000 */
[----:B------:R-:W1:Y:S01]  /*e230*/  SHFL.IDX PT, R0, R0, 0x7, 0x181f ;  /* 0x00f81f0000007f89 */ /* 0x000e6200000e0000 */
[----:B0-----:R-:W-:-:S05]  /*e240*/  @!P4 LEA R6, P3, R11, R6, 0x1 ;  /* 0x000000060b06c211 */ /* 0x001fca00078608ff */
[----:B------:R-:W-:-:S04]  /*e250*/  @!P4 IMAD.X R5, RZ, RZ, R5, P3 ;  /* 0x000000ffff05c224 */ /* 0x000fc800018e0605 */
[----:B------:R-:W-:Y:S02]  /*e260*/  @!P4 IMAD.MOV.U32 R7, RZ, RZ, R5 ;  /* 0x000000ffff07c224 */ /* 0x000fe400078e0005 */
[----:B------:R0:W2:Y:S04]  /*e270*/  SHFL.IDX PT, R5, R2, 0x7, 0x181f ;  /* 0x00f81f0002057f89 */ /* 0x0000a800000e0000 */
[----:B------:R0:W-:Y:S04]  /*e280*/  @!P4 LDGSTS.E.BYPASS.LTC128B.128 [R10+0x18400], desc[UR60][R6.64], !P0 ;  /* 0x18400000060acfae */ /* 0x0001e8000c101d7c */
[----:B------:R0:W-:Y:S04]  /*e290*/  @!P4 LDGSTS.E.BYPASS.LTC128B.128 [R10+0x1c400], desc[UR60][R6.64+0x80], !P1 ;  /* 0x1c400080060acfae */ /* 0x0001e8000c901d7c */
[----:B-1----:R0:W-:Y:S02]  /*e2a0*/  @!P4 LDGSTS.E.BYPASS.LTC128B.128 [R10+0x20400], desc[UR60][R6.64+0x100], !P2 ;  /* 0x20400100060acfae */ /* 0x0021e4000d101d7c */
.L_x_3591:
[----:B------:R-:W-:Y:S01]  /*e2b0*/  VIADD R4, R4, 0x70 ;  /* 0x0000007004047836 */ /* 0x000fe20000000000 */
[----:B------:R-:W-:Y:S04]  /*e2c0*/  BSSY B0, `(.L_x_3486) ;  /* 0x000000e000007945 */ /* 0x000fe80003800000 */
[----:B------:R-:W-:-:S13]  /*e2d0*/  ISETP.GE.AND P3, PT, R4, R3, PT ;  /* 0x000000030400720c */ /* 0x000fda0003f66270 */
[----:B------:R-:W-:Y:S05]  /*e2e0*/  @P3 BRA `(.L_x_3487) ;  /* 0x00000000002c3947 */ /* 0x000fea0003800000 */
[----:B0-----:R-:W0:Y:S02]  /*e2f0*/  S2R R2, SR_TID.X ;  /* 0x0000000000027919 */ /* 0x001e240000002100 */
[----:B0-----:R-:W-:-:S05]  /*e300*/  IMAD.SHL.U32 R2, R2, 0x8, RZ ;  /* 0x0000000802027824 */ /* 0x001fca00078e00ff */
[----:B------:R-:W-:-:S04]  /*e310*/  LOP3.LUT R2, R2, 0x38, RZ, 0xc0, !PT ;  /* 0x0000003802027812 */ /* 0x000fc800078ec0ff */
[----:B------:R-:W-:-:S05]  /*e320*/  LEA R2, P3, R2, R0, 0x1 ;  /* 0x0000000002027211 */ /* 0x000fca00078608ff */
[----:B--2---:R-:W-:-:S05]  /*e330*/  IMAD.X R3, RZ, RZ, R5, P3 ;  /* 0x000000ffff037224 */ /* 0x004fca00018e0605 */
[----:B------:R-:W-:Y:S01]  /*e340*/  @!PT LDS RZ, [RZ] ;  /* 0x00000000fffff984 */ /* 0x000fe20000000800 */
[----:B------:R-:W-:Y:S01]  /*e350*/  @!PT LDS RZ, [RZ] ;  /* 0x00000000fffff984 */ /* 0x000fe20000000800 */
[----:B------:R-:W-:Y:S01]  /*e360*/  @!PT LDS RZ, [RZ] ;  /* 0x00000000fffff984 */ /* 0x000fe20000000800 */
[----:B------:R3:W-:Y:S04]  /*e370*/  LDGSTS.E.BYPASS.LTC128B.128 [R10+0x18c00], desc[UR60][R2.64], !P0 ;  /* 0x18c00000020a7fae */ /* 0x0007e8000c101d7c */
[----:B------:R3:W-:Y:S04]  /*e380*/  LDGSTS.E.BYPASS.LTC128B.128 [R10+0x1cc00], desc[UR60][R2.64+0x80], !P1 ;  /* 0x1cc00080020a7fae */ /* 0x0007e8000c901d7c */
[----:B------:R3:W-:Y:S02]  /*e390*/  LDGSTS.E.BYPASS.LTC128B.128 [R10+0x20c00], desc[UR60][R2.64+0x100], !P2 ;  /* 0x20c00100020a7fae */ /* 0x0007e4000d101d7c */
.L_x_3487:
[----:B------:R-:W-:Y:S05]  /*e3a0*/  BSYNC B0 ;  /* 0x0000000000007941 */ /* 0x000fea0003800000 */
.L_x_3486:
[----:B0--3--:R-:W3:Y:S01]  /*e3b0*/  LDL R2, [R1+0x30] ;  /* 0x0000300001027983 */ /* 0x009ee20000100800 */
        /* <DEDUP_REMOVED lines=9> */
[----:B------:R-:W-:Y:S01]  /*e450*/  MOV R9, UR36 ;  /* 0x0000002400097c02 */ /* 0x000fe20008000f00 */
[----:B------:R-:W0:Y:S01]  /*e460*/  SYNCS.PHASECHK.TRANS64.TRYWAIT P0, [UR36+0x36820], R0 ;  /* 0x03682000ff0075a7 */ /* 0x000e220008000164 */
[----:B---3--:R-:W-:Y:S01]  /*e470*/  ISETP.GE.AND P1, PT, R2, 0x71, PT ;  /* 0x000000710200780c */ /* 0x008fe20003f26270 */
[----:B0-----:R-:W-:-:S12]  /*e480*/  @!P0 BRA `(.L_x_3489) ;  /* 0x0000003800e48947 */ /* 0x001fd80003800000 */
.L_x_3592:
[----:B------:R-:W-:Y:S05]  /*e490*/  BSYNC B0 ;  /* 0x0000000000007941 */ /* 0x000fea0003800000 */
.L_x_3488:
[----:B------:R-:W-:Y:S01]  /*e4a0*/  VIADD R11, R9, 0x36800 ;  /* 0x00036800090b7836 */ /* 0x000fe20000000000 */
        /* <DEDUP_REMOVED lines=10> */
[----:B------:R-:W3:Y:S04]  /*e550*/  LDL R3, [R1+0xc] ;  /* 0x00000c0001037983 */ /* 0x000ee80000100800 */
[----:B------:R-:W4:Y:S01]  /*e560*/  LDL R2, [R1] ;  /* 0x0000000001027983 */ /* 0x000f220000100800 */
[----:B------:R-:W-:Y:S01]  /*e570*/  VIADD R4, R18, 0x1 ;  /* 0x0000000112047836 */ /* 0x000fe20000000000 */
[----:B------:R-:W-:Y:S04]  /*e580*/  BSSY B0, `(.L_x_3492) ;  /* 0x00000b0000007945 */ /* 0x000fe80003800000 */
[----:B------:R-:W-:-:S04]  /*e590*/  ISETP.NE.AND P0, PT, R4, 0x2, PT ;  /* 0x000000020400780c */ /* 0x000fc80003f05270 */
[----:B-1----:R-:W-:Y:S02]  /*e5a0*/  SEL R10, RZ, 0x1, P0 ;  /* 0x00000001ff0a7807 */ /* 0x002fe40000000000 */
[----:B------:R-:W-:Y:S02]  /*e5b0*/  SEL R4, R4, RZ, P0 ;  /* 0x000000ff04047207 */ /* 0x000fe40000000000 */
[----:B---3--:R-:W-:Y:S02]  /*e5c0*/  ISETP.NE.AND P2, PT, R3, RZ, PT ;  /* 0x000000ff0300720c */ /* 0x008fe40003f45270 */
[----:B----4-:R-:W-:-:S11]  /*e5d0*/  LOP3.LUT R10, R2, R10, RZ, 0x3c, !PT ;  /* 0x0000000a020a7212 */ /* 0x010fd600078e3cff */
[----:B------:R-:W-:Y:S05]  /*e5e0*/  @!P2 BRA `(.L_x_3493) ;  /* 0x0000000800a4a947 */ /* 0x000fea0003800000 */
[----:B------:R-:W3:Y:S01]  /*e5f0*/  LDL R2, [R1+0x10] ;  /* 0x0000100001027983 */ /* 0x000ee20000100800 */
[----:B------:R-:W-:Y:S02]  /*e600*/  MOV R6, R17 ;  /* 0x0000001100067202 */ /* 0x000fe40000000f00 */
[----:B---3--:R-:W-:-:S13]  /*e610*/  ISETP.NE.AND P2, PT, R2, RZ, PT ;  /* 0x000000ff0200720c */ /* 0x008fda0003f45270 */
[----:B------:R-:W-:Y:S05]  /*e620*/  @!P2 BRA `(.L_x_3494) ;  /* 0x00000000004ca947 */ /* 0x000fea0003800000 */
[----:B------:R-:W3:Y:S01]  /*e630*/  LDL R7, [R1+0x8] ;  /* 0x0000080001077983 */ /* 0x000ee20000100800 */
[----:B------:R-:W0:Y:S01]  /*e640*/  LDC R6, c[0x0][0x43c] ;  /* 0x00010f00ff067b82 */ /* 0x000e220000000800 */
[----:B------:R-:W-:Y:S01]  /*e650*/  ULDC.64 UR4, c[0x0][0x428] ;  /* 0x00010a0000047ab9 */ /* 0x000fe20000000a00 */
[----:B0-----:R-:W-:-:S13]  /*e660*/  ISETP.NE.AND P0, PT, R6, 0x1, PT ;  /* 0x000000010600780c */ /* 0x001fda0003f05270 */
[----:B------:R-:W2:Y:S02]  /*e670*/  @P0 LDC.64 R2, c[0x0][0x440] ;  /* 0x00011000ff020b82 */ /* 0x000ea40000000a00 */
[----:B--2---:R-:W-:-:S04]  /*e680*/  @P0 IMAD.HI.U32 R5, R0, R2, RZ ;  /* 0x0000000200050227 */ /* 0x004fc800078e00ff */
        /* <DEDUP_REMOVED lines=8> */
[----:B------:R-:W-:Y:S02]  /*e710*/  ULDC.64 UR4, c[0x0][0x418] ;  /* 0x0001060000047ab9 */ /* 0x000fe40000000a00 */
[----:B------:R-:W-:Y:S01]  /*e720*/  LEA R6, P0, R2, UR4, 0x2 ;  /* 0x0000000402067c11 */ /* 0x000fe2000f8010ff */
[----:B------:R-:W-:-:S05]  /*e730*/  IMAD.IADD R3, R5, 0x1, R3 ;  /* 0x0000000105037824 */ /* 0x000fca00078e0203 */
[----:B------:R-:W-:-:S05]  /*e740*/  LEA.HI.X R7, R2, UR5, R3, 0x2, P0 ;  /* 0x0000000502077c11 */ /* 0x000fca00080f1403 */
[----:B------:R0:W5:Y:S02]  /*e750*/  LDG.E R6, desc[UR60][R6.64] ;  /* 0x0000003c06067981 */ /* 0x000164000c1e1900 */
.L_x_3494:
[----:B------:R-:W-:Y:S01]  /*e760*/  LEA R3, R4, UR36, 0x3 ;  /* 0x0000002404037c11 */ /* 0x000fe2000f8e18ff */
[----:B------:R-:W-:Y:S01]  /*e770*/  BSSY B1, `(.L_x_3495) ;  /* 0x0000004000017945 */ /* 0x000fe20003800000 */
[----:B------:R-:W-:-:S04]  /*e780*/  SHF.L.U32 R2, R10, 0x1f, RZ ;  /* 0x0000001f0a027819 */ /* 0x000fc800000006ff */
[----:B------:R-:W1:Y:S02]  /*e790*/  SYNCS.PHASECHK.TRANS64.TRYWAIT P0, [R3+URZ+0x36840], R2 ;  /* 0x03684002030075a7 */ /* 0x000e64000800017f */
[----:B-1----:R-:W-:Y:S05]  /*e7a0*/  @!P0 BRA `(.L_x_3496) ;  /* 0x0000003800308947 */ /* 0x002fea0003800000 */
.L_x_3593:
[----:B------:R-:W-:Y:S05]  /*e7b0*/  BSYNC B1 ;  /* 0x0000000000017941 */ /* 0x000fea0003800000 */
.L_x_3495:
[----:B--2---:R-:W2:Y:S01]  /*e7c0*/  S2R R5, SR_TID.X ;  /* 0x0000000000057919 */ /* 0x004ea20000002100 */
        /* <DEDUP_REMOVED lines=11> */
.L_x_3498:
[----:B------:R-:W-:Y:S05]  /*e880*/  BSYNC B1 ;  /* 0x0000000000017941 */ /* 0x000fea0003800000 */
.L_x_3497:
[----:B------:R-:W-:Y:S01]  /*e890*/  IMAD.MOV.U32 R14, RZ, RZ, RZ ;  /* 0x000000ffff0e7224 */ /* 0x000fe200078e00ff */
[----:B------:R-:W-:Y:S01]  /*e8a0*/  UIADD3 UR4, UP0, UR38, 0x370, URZ ;  /* 0x0000037026047890 */ /* 0x000fe2000ff1e03f */
[----:B------:R-:W-:Y:S01]  /*e8b0*/  IMAD R5, R4, 0xa800, R9 ;  /* 0x0000a80004057824 */ /* 0x000fe200078e0209 */
[----:B------:R-:W-:Y:S01]  /*e8c0*/  PLOP3.LUT P0, PT, PT, PT, PT, 0x80, 0x0 ;  /* 0x000000000000781c */ /* 0x000fe20003f0f070 */
[----:B-1----:R-:W-:Y:S01]  /*e8d0*/  IMAD R2, R0, 0x70, RZ ;  /* 0x0000007000027824 */ /* 0x002fe200078e02ff */
[----:B------:R-:W-:Y:S01]  /*e8e0*/  R2UR UR10, R14 ;  /* 0x000000000e0a72ca */ /* 0x000fe200000e0000 */
[----:B0-----:R-:W-:Y:S01]  /*e8f0*/  VIADD R7, R5, 0x21400 ;  /* 0x0002140005077836 */ /* 0x001fe20000000000 */
[----:B------:R-:W-:Y:S01]  /*e900*/  IADD3 R3, R3, 0x36830, RZ ;  /* 0x0003683003037810 */ /* 0x000fe20007ffe0ff */
[----:B------:R-:W-:Y:S01]  /*e910*/  UIADD3.X UR5, URZ, UR39, URZ, UP0, !UPT ;  /* 0x000000273f057290 */ /* 0x000fe200087fe43f */
[----:B------:R-:W-:Y:S01]  /*e920*/  UMOV UR6, 0x0 ;  /* 0x0000000000067882 */ /* 0x000fe20000000000 */
[----:B------:R-:W-:-:S10]  /*e930*/  UMOV UR7, 0x14f00000 ;  /* 0x14f0000000077882 */ /* 0x000fd40000000000 */
.L_x_3499:
        /* <DEDUP_REMOVED lines=16> */
.L_x_3500:
        /* <DEDUP_REMOVED lines=16> */
.L_x_3501:
        /* <DEDUP_REMOVED lines=11> */
[----:B------:R-:W-:Y:S01]  /*ebf0*/  LEA R3, R18, R11, 0x3 ;  /* 0x0000000b12037211 */ /* 0x000fe200078e18ff */
[----:B------:R-:W-:Y:S01]  /*ec00*/  BSSY B1, `(.L_x_3502) ;  /* 0x0000004000017945 */ /* 0x000fe20003800000 */
[----:B--2---:R-:W-:-:S04]  /*ec10*/  SHF.L.U32 R2, R7, 0x1f, RZ ;  /* 0x0000001f07027819 */ /* 0x004fc800000006ff */
[----:B------:R-:W0:Y:S02]  /*ec20*/  SYNCS.PHASECHK.TRANS64.TRYWAIT P0, [R3+URZ+0x60], R2 ;  /* 0x00006002030075a7 */ /* 0x000e24000800017f */
[----:B0-----:R-:W-:Y:S05]  /*ec30*/  @!P0 BRA `(.L_x_3503) ;  /* 0x0000003400208947 */ /* 0x001fea0003800000 */
.L_x_3594:
[----:B------:R-:W-:Y:S05]  /*ec40*/  BSYNC B1 ;  /* 0x0000000000017941 */ /* 0x000fea0003800000 */
.L_x_3502:
        /* <DEDUP_REMOVED lines=12> */
.L_x_3505:
[----:B------:R-:W-:Y:S05]  /*ed10*/  BSYNC B1 ;  /* 0x0000000000017941 */ /* 0x000fea0003800000 */
.L_x_3504:
        /* <DEDUP_REMOVED lines=12> */
.L_x_3506:
        /* <DEDUP_REMOVED lines=15> */
.L_x_3507:
        /* <DEDUP_REMOVED lines=15> */
.L_x_3508:
        /* <DEDUP_REMOVED lines=12> */
.L_x_3493:
[----:B------:R-:W-:Y:S05]  /*f080*/  BSYNC B0 ;  /* 0x0000000000007941 */ /* 0x000fea0003800000 */
.L_x_3492:
[----:B0-----:R-:W3:Y:S01]  /*f090*/  LDL.LU R0, [R1+0x20] ;  /* 0x0000200001007983 */ /* 0x001ee20000300800 */
[----:B------:R-:W-:-:S03]  /*f0a0*/  IMAD.MOV.U32 R18, RZ, RZ, R4 ;  /* 0x000000ffff127224 */ /* 0x000fc600078e0004 */
[----:B------:R0:W-:Y:S02]  /*f0b0*/  STL [R1], R10 ;  /* 0x0000000a01007387 */ /* 0x0001e40000100800 */
[----:B0--3--:R-:W-:-:S07]  /*f0c0*/  VIADD R0, R0, 0xfffffffd ;  /* 0xfffffffd00007836 */ /* 0x009fce0000000000 */
.L_x_3491:
[----:B------:R-:W3:Y:S01]  /*f0d0*/  LDL.LU R2, [R1+0x1c] ;  /* 0x00001c0001027983 */ /* 0x000ee20000300800 */
[----:B------:R-:W-:Y:S01]  /*f0e0*/  IMAD.MOV R8, RZ, RZ, -R8 ;  /* 0x000000ffff087224 */ /* 0x000fe200078e0a08 */
[----:B------:R-:W-:Y:S04]  /*f0f0*/  BSSY B0, `(.L_x_3490) ;  /* 0x000016b000007945 */ /* 0x000fe80003800000 */
[----:B---3--:R-:W-:-:S13]  /*f100*/  ISETP.NE.AND P0, PT, R2, R8, PT ;  /* 0x000000080200720c */ /* 0x008fda0003f05270 */
[----:B------:R-:W-:Y:S05]  /*f110*/  @!P0 BRA `(.L_x_3509) ;  /* 0x0000001400a08947 */ /* 0x000fea0003800000 */
[----:B------:R-:W-:-:S07]  /*f120*/  MOV R4, R17 ;  /* 0x0000001100047202 */ /* 0x000fce0000000f00 */
.L_x_3544:
[----:B---3--:R-:W3:Y:S04]  /*f130*/  LDL R3, [R1+0xc] ;  /* 0x00000c0001037983 */ /* 0x008ee80000100800 */
[----:B------:R-:W4:Y:S01]  /*f140*/  LDL R2, [R1] ;  /* 0x0000000001027983 */ /* 0x000f220000100800 */
[----:B-1----:R-:W-:Y:S01]  /*f150*/  VIADD R6, R18, 0x1 ;  /* 0x0000000112067836 */ /* 0x002fe20000000000 */
[----:B------:R-:W-:Y:S04]  /*f160*/  BSSY B1, `(.L_x_3510) ;  /* 0x00000ae000017945 */ /* 0x000fe80003800000 */
[----:B------:R-:W-:-:S04]  /*f170*/  ISETP.NE.AND P0, PT, R6, 0x2, PT ;  /* 0x000000020600780c */ /* 0x000fc80003f05270 */
[----:B------:R-:W-:Y:S02]  /*f180*/  SEL R7, RZ, 0x1, P0 ;  /* 0x00000001ff077807 */ /* 0x000fe40000000000 */
[----:B------:R-:W-:Y:S02]  /*f190*/  SEL R6, R6, RZ, P0 ;  /* 0x000000ff06067207 */ /* 0x000fe40000000000 */
[----:B---3--:R-:W-:Y:S02]  /*f1a0*/  ISETP.NE.AND P1, PT, R3, RZ, PT ;  /* 0x000000ff0300720c */ /* 0x008fe40003f25270 */
[----:B----4-:R-:W-:-:S11]  /*f1b0*/  LOP3.LUT R7, R2, R7, RZ, 0x3c, !PT ;  /* 0x0000000702077212 */ /* 0x010fd600078e3cff */
[----:B0-----:R-:W-:Y:S05]  /*f1c0*/  @!P1 BRA `(.L_x_3511) ;  /* 0x00000008009c9947 */ /* 0x001fea0003800000 */
[----:B------:R-:W3:Y:S01]  /*f1d0*/  LDL R2, [R1+0x10] ;  /* 0x0000100001027983 */ /* 0x000ee20000100800 */
[----:B------:R-:W-:Y:S01]  /*f1e0*/  IMAD.MOV.U32 R8, RZ, RZ, R0 ;  /* 0x000000ffff087224 */ /* 0x000fe200078e0000 */
[----:B---3--:R-:W-:-:S13]  /*f1f0*/  ISETP.NE.AND P1, PT, R2, RZ, PT ;  /* 0x000000ff0200720c */ /* 0x008fda0003f25270 */
[----:B------:R-:W-:Y:S05]  /*f200*/  @!P1 BRA `(.L_x_3512) ;  /* 0x00000000004c9947 */ /* 0x000fea0003800000 */
[----:B------:R-:W3:Y:S01]  /*f210*/  LDL R10, [R1+0x8] ;  /* 0x00000800010a7983 */ /* 0x000ee20000100800 */
[----:B--2---:R-:W0:Y:S01]  /*f220*/  LDC R5, c[0x0][0x43c] ;  /* 0x00010f00ff057b82 */ /* 0x004e220000000800 */
[----:B------:R-:W-:Y:S01]  /*f230*/  ULDC.64 UR4, c[0x0][0x428] ;  /* 0x00010a0000047ab9 */ /* 0x000fe20000000a00 */
[----:B0-----:R-:W-:-:S13]  /*f240*/  ISETP.NE.AND P0, PT, R5, 0x1, PT ;  /* 0x000000010500780c */ /* 0x001fda0003f05270 */
[----:B------:R-:W0:Y:S02]  /*f250*/  @P0 LDC.64 R2, c[0x0][0x440] ;  /* 0x00011000ff020b82 */ /* 0x000e240000000a00 */
[----:B0-----:R-:W-:-:S04]  /*f260*/  @P0 IMAD.HI.U32 R4, R0, R2, RZ ;  /* 0x0000000200040227 */ /* 0x001fc800078e00ff */
[----:B------:R-:W-:Y:S01]  /*f270*/  IMAD.MOV.U32 R2, RZ, RZ, R0 ;  /* 0x000000ffff027224 */ /* 0x000fe200078e0000 */
[----:B------:R-:W-:-:S04]  /*f280*/  @P0 SHF.R.U32.HI R2, RZ, R3, R4 ;  /* 0x00000003ff020219 */ /* 0x000fc80000011604 */
[--C-:B------:R-:W-:Y:S01]  /*f290*/  SHF.R.S32.HI R3, RZ, 0x1f, R2.reuse ;  /* 0x0000001fff037819 */ /* 0x100fe20000011402 */
[--C-:B------:R-:W-:Y:S02]  /*f2a0*/  IMAD.MOV R8, RZ, RZ, -R2.reuse ;  /* 0x000000ffff087224 */ /* 0x100fe400078e0a02 */
[----:B------:R-:W-:-:S04]  /*f2b0*/  IMAD.WIDE.U32 R2, R19, UR4, R2 ;  /* 0x0000000413027c25 */ /* 0x000fc8000f8e0002 */
[----:B------:R-:W-:Y:S02]  /*f2c0*/  IMAD R8, R5, R8, R0 ;  /* 0x0000000805087224 */ /* 0x000fe400078e0200 */
[----:B---3--:R-:W-:-:S04]  /*f2d0*/  IMAD R4, R10, UR4, RZ ;  /* 0x000000040a047c24 */ /* 0x008fc8000f8e02ff */
[----:B------:R-:W-:Y:S01]  /*f2e0*/  IMAD R4, R19, UR5, R4 ;  /* 0x0000000513047c24 */ /* 0x000fe2000f8e0204 */
[----:B------:R-:W-:-:S03]  /*f2f0*/  ULDC.64 UR4, c[0x0][0x418] ;  /* 0x0001060000047ab9 */ /* 0x000fc60000000a00 */
[----:B------:R-:W-:Y:S01]  /*f300*/  IMAD.IADD R3, R4, 0x1, R3 ;  /* 0x0000000104037824 */ /* 0x000fe200078e0203 */
[----:B------:R-:W-:-:S04]  /*f310*/  LEA R4, P0, R2, UR4, 0x2 ;  /* 0x0000000402047c11 */ /* 0x000fc8000f8010ff */
[----:B------:R-:W-:-:S05]  /*f320*/  LEA.HI.X R5, R2, UR5, R3, 0x2, P0 ;  /* 0x0000000502057c11 */ /* 0x000fca00080f1403 */
[----:B------:R0:W5:Y:S04]  /*f330*/  LDG.E R4, desc[UR60][R4.64] ;  /* 0x0000003c04047981 */ /* 0x000168000c1e1900 */
.L_x_3512:
[----:B------:R-:W-:Y:S01]  /*f340*/  LEA R3, R6, UR36, 0x3 ;  /* 0x0000002406037c11 */ /* 0x000fe2000f8e18ff */
[----:B------:R-:W-:Y:S01]  /*f350*/  BSSY B2, `(.L_x_3513) ;  /* 0x0000004000027945 */ /* 0x000fe20003800000 */
[----:B------:R-:W-:-:S04]  /*f360*/  SHF.L.U32 R2, R7, 0x1f, RZ ;  /* 0x0000001f07027819 */ /* 0x000fc800000006ff */
[----:B------:R-:W1:Y:S02]  /*f370*/  SYNCS.PHASECHK.TRANS64.TRYWAIT P0, [R3+URZ+0x36840], R2 ;  /* 0x03684002030075a7 */ /* 0x000e64000800017f */
[----:B-1----:R-:W-:Y:S05]  /*f380*/  @!P0 BRA `(.L_x_3514) ;  /* 0x0000002c00608947 */ /* 0x002fea0003800000 */
.L_x_3595:
[----:B------:R-:W-:Y:S05]  /*f390*/  BSYNC B2 ;  /* 0x0000000000027941 */ /* 0x000fea0003800000 */
.L_x_3513:
[----:B0-2---:R-:W0:Y:S01]  /*f3a0*/  S2R R5, SR_TID.X ;  /* 0x0000000000057919 */ /* 0x005e220000002100 */
[----:B------:R-:W-:Y:S01]  /*f3b0*/  BSSY B2, `(.L_x_3515) ;  /* 0x000000b000027945 */ /* 0x000fe20003800000 */
[----:B0-----:R-:W-:-:S04]  /*f3c0*/  LOP3.LUT R5, R5, 0x7f, RZ, 0xc0, !PT ;  /* 0x0000007f05057812 */ /* 0x001fc800078ec0ff */
[----:B------:R-:W-:-:S13]  /*f3d0*/  ISETP.NE.AND P1, PT, R5, RZ, PT ;  /* 0x000000ff0500720c */ /* 0x000fda0003f25270 */
[----:B------:R-:W-:Y:S05]  /*f3e0*/  @P1 BRA `(.L_x_3516) ;  /* 0x00000000001c1947 */ /* 0x000fea0003800000 */
[----:B------:R-:W0:Y:S01]  /*f3f0*/  S2R R5, SR_TID.X ;  /* 0x0000000000057919 */ /* 0x000e220000002100 */
[----:B-1----:R-:W-:-:S04]  /*f400*/  MOV R2, 0xa800 ;  /* 0x0000a80000027802 */ /* 0x002fc80000000f00 */
[----:B------:R2:W-:Y:S01]  /*f410*/  SYNCS.ARRIVE.TRANS64 RZ, [R3+URZ+0x36830], R2 ;  /* 0x0368300203ff79a7 */ /* 0x0005e2000800003f */
[----:B0-----:R-:W-:-:S04]  /*f420*/  LOP3.LUT R5, R5, 0x1f, RZ, 0xc0, !PT ;  /* 0x0000001f05057812 */ /* 0x001fc800078ec0ff */
[----:B------:R-:W-:-:S13]  /*f430*/  ISETP.NE.AND P0, PT, R5, RZ, PT ;  /* 0x000000ff0500720c */ /* 0x000fda0003f05270 */
[----:B--2---:R-:W-:Y:S05]  /*f440*/  @!P0 BRA `(.L_x_3516) ;  /* 0x0000000000048947 */ /* 0x004fea0003800000 */
[----:B------:R-:W-:Y:S01]  /*f450*/  BPT.TRAP 0x1 ;  /* 0x000000040000795c */ /* 0x000fe20000300000 */
.L_x_3516:
[----:B------:R-:W-:Y:S05]  /*f460*/  BSYNC B2 ;  /* 0x0000000000027941 */ /* 0x000fea0003800000 */
.L_x_3515:
[----:B------:R-:W-:Y:S01]  /*f470*/  IMAD.MOV.U32 R14, RZ, RZ, RZ ;  /* 0x000000ffff0e7224 */ /* 0x000fe200078e00ff */
[----:B------:R-:W-:Y:S01]  /*f480*/  UIADD3 UR4, UP0, UR38, 0x370, URZ ;  /* 0x0000037026047890 */ /* 0x000fe2000ff1e03f */
[----:B------:R-:W-:Y:S01]  /*f490*/  IMAD R5, R6, 0xa800, R9 ;  /* 0x0000a80006057824 */ /* 0x000fe200078e0209 */
[----:B------:R-:W-:Y:S01]  /*f4a0*/  PLOP3.LUT P0, PT, PT, PT, PT, 0x80, 0x0 ;  /* 0x000000000000781c */ /* 0x000fe20003f0f070 */
[----:B-1----:R-:W-:Y:S01]  /*f4b0*/  VIADD R3, R3, 0x36830 ;  /* 0x0003683003037836 */ /* 0x002fe20000000000 */
[----:B------:R-:W-:Y:S01]  /*f4c0*/  R2UR UR10, R14 ;  /* 0x000000000e0a72ca */ /* 0x000fe200000e0000 */
[----:B------:R-:W-:Y:S01]  /*f4d0*/  IMAD R2, R8, 0x70, RZ ;  /* 0x0000007008027824 */ /* 0x000fe200078e02ff */
[----:B------:R-:W-:Y:S01]  /*f4e0*/  UIADD3.X UR5, URZ, UR39, URZ, UP0, !UPT ;  /* 0x000000273f057290 */ /* 0x000fe200087fe43f */
[----:B------:R-:W-:Y:S01]  /*f4f0*/  VIADD R10, R5, 0x21400 ;  /* 0x00021400050a7836 */ /* 0x000fe20000000000 */
[----:B------:R-:W-:Y:S01]  /*f500*/  UMOV UR6, 0x0 ;  /* 0x0000000000067882 */ /* 0x000fe20000000000 */
[----:B------:R-:W-:-:S10]  /*f510*/  UMOV UR7, 0x14f00000 ;  /* 0x14f0000000077882 */ /* 0x000fd40000000000 */
.L_x_3517:
        /* <DEDUP_REMOVED lines=16> */
.L_x_3518:
        /* <DEDUP_REMOVED lines=16> */
.L_x_3519:
        /* <DEDUP_REMOVED lines=16> */
.L_x_3596:
[----:B------:R-:W-:Y:S05]  /*f820*/  BSYNC B2 ;  /* 0x0000000000027941 */ /* 0x000fea0003800000 */
.L_x_3520:
        /* <DEDUP_REMOVED lines=11> */
.L_x_3523:
[----:B------:R-:W-:Y:S05]  /*f8e0*/  BSYNC B2 ;  /* 0x0000000000027941 */ /* 0x000fea0003800000 */
.L_x_3522:
        /* <DEDUP_REMOVED lines=11> */
.L_x_3524:
        /* <DEDUP_REMOVED lines=15> */
.L_x_3525:
        /* <DEDUP_REMOVED lines=15> */
.L_x_3526:
        /* <DEDUP_REMOVED lines=12> */
.L_x_3511:
[----:B------:R-:W-:Y:S05]  /*fc40*/  BSYNC B1 ;  /* 0x0000000000017941 */ /* 0x000fea0003800000 */
.L_x_3510:
[----:B------:R-:W3:Y:S01]  /*fc50*/  LDL R2, [R1+0xc] ;  /* 0x00000c0001027983 */ /* 0x000ee20000100800 */
[----:B------:R-:W-:Y:S01]  /*fc60*/  VIADD R18, R6, 0x1 ;  /* 0x0000000106127836 */ /* 0x000fe20000000000 */
[----:B------:R-:W-:Y:S04]  /*fc70*/  BSSY B1, `(.L_x_3527) ;  /* 0x00000af000017945 */ /* 0x000fe80003800000 */
[----:B------:R-:W-:-:S04]  /*fc80*/  ISETP.NE.AND P0, PT, R18, 0x2, PT ;  /* 0x000000021200780c */ /* 0x000fc80003f05270 */
[----:B------:R-:W-:Y:S02]  /*fc90*/  SEL R18, R18, RZ, P0 ;  /* 0x000000ff12127207 */ /* 0x000fe40000000000 */
[----:B---3--:R-:W-:Y:S02]  /*fca0*/  ISETP.NE.AND P1, PT, R2, RZ, PT ;  /* 0x000000ff0200720c */ /* 0x008fe40003f25270 */
[----:B------:R-:W-:-:S04]  /*fcb0*/  SEL R2, RZ, 0x1, P0 ;  /* 0x00000001ff027807 */ /* 0x000fc80000000000 */
[----:B------:R-:W-:-:S05]  /*fcc0*/  LOP3.LUT R10, R7, R2, RZ, 0x3c, !PT ;  /* 0x00000002070a7212 */ /* 0x000fca00078e3cff */
[----:B------:R1:W-:Y:S02]  /*fcd0*/  STL [R1], R10 ;  /* 0x0000000a01007387 */ /* 0x0003e40000100800 */
[----:B------:R-:W-:Y:S05]  /*fce0*/  @!P1 BRA `(.L_x_3528) ;  /* 0x00000008009c9947 */ /* 0x000fea0003800000 */
[----:B------:R-:W3:Y:S01]  /*fcf0*/  LDL R3, [R1+0x10] ;  /* 0x0000100001037983 */ /* 0x000ee20000100800 */
[----:B0-----:R-:W-:Y:S02]  /*fd00*/  IADD3 R8, R0, -0x1, RZ ;  /* 0xffffffff00087810 */ /* 0x001fe40007ffe0ff */
        /* <DEDUP_REMOVED lines=16> */
[----:B------:R-:W-:-:S03]  /*fe10*/  ULDC.64 UR4, c[0x0][0x418] ;  /* 0x0001060000047ab9 */ /* 0x000fc60000000a00 */
[----:B------:R-:W-:Y:S01]  /*fe20*/  IMAD.IADD R3, R4, 0x1, R3 ;  /* 0x0000000104037824 */ /* 0x000fe200078e0203 */
[----:B------:R-:W-:-:S04]  /*fe30*/  LEA R4, P0, R2, UR4, 0x2 ;  /* 0x0000000402047c11 */ /* 0x000fc8000f8010ff */
[----:B------:R-:W-:-:S05]  /*fe40*/  LEA.HI.X R5, R2, UR5, R3, 0x2, P0 ;  /* 0x0000000502057c11 */ /* 0x000fca00080f1403 */
[----:B------:R0:W5:Y:S04]  /*fe50*/  LDG.E R4, desc[UR60][R4.64] ;  /* 0x0000003c04047981 */ /* 0x000168000c1e1900 */
.L_x_3529:
[----:B------:R-:W-:Y:S01]  /*fe60*/  LEA R2, R18, UR36, 0x3 ;  /* 0x0000002412027c11 */ /* 0x000fe2000f8e18ff */
[----:B------:R-:W-:Y:S01]  /*fe70*/  BSSY B2, `(.L_x_3530) ;  /* 0x0000004000027945 */ /* 0x000fe20003800000 */
[----:B------:R-:W-:-:S04]  /*fe80*/  SHF.L.U32 R3, R10, 0x1f, RZ ;  /* 0x0000001f0a037819 */ /* 0x000fc800000006ff */
[----:B------:R-:W3:Y:S02]  /*fe90*/  SYNCS.PHASECHK.TRANS64.TRYWAIT P0, [R2+URZ+0x36840], R3 ;  /* 0x03684003020075a7 */ /* 0x000ee4000800017f */
[----:B---3--:R-:W-:Y:S05]  /*fea0*/  @!P0 BRA `(.L_x_3531) ;  /* 0x0000002000c08947 */ /* 0x008fea0003800000 */
.L_x_3597:
[----:B------:R-:W-:Y:S05]  /*feb0*/  BSYNC B2 ;  /* 0x0000000000027941 */ /* 0x000fea0003800000 */
.L_x_3530:
        /* <DEDUP_REMOVED lines=12> */
.L_x_3533:
[----:B------:R-:W-:Y:S05]  /*ff80*/  BSYNC B2 ;  /* 0x0000000000027941 */ /* 0x000fea0003800000 */
.L_x_3532:
[----:B------:R-:W-:Y:S01]  /*ff90*/  IMAD.MOV.U32 R14, RZ, RZ, RZ ;  /* 0x000000ffff0e7224 */ /* 0x000fe200078e00ff */
[C---:B---3--:R-:W-:Y:S01]  /*ffa0*/  LEA R3, R18.reuse, R11, 0x3 ;  /* 0x0000000b12037211 */ /* 0x048fe200078e18ff */
[----:B------:R-:W-:Y:S01]  /*ffb0*/  IMAD R5, R18, 0xa800, R9 ;  /* 0x0000a80012057824 */ /* 0x000fe200078e0209 */
[----:B------:R-:W-:Y:S01]  /*ffc0*/  UIADD3 UR4, UP0, UR38, 0x370, URZ ;  /* 0x0000037026047890 */ /* 0x000fe2000ff1e03f */
[----:B------:R-:W-:Y:S01]  /*ffd0*/  PLOP3.LUT P0, PT, PT, PT, PT, 0x80, 0x0 ;  /* 0x000000000000781c */ /* 0x000fe20003f0f070 */
[----:B------:R-:W-:Y:S01]  /*ffe0*/  IMAD R2, R8, 0x70, RZ ;  /* 0x0000007008027824 */ /* 0x000fe200078e02ff */
[----:B------:R-:W-:Y:S01]  /*fff0*/  R2UR UR10, R14 ;  /* 0x000000000e0a72ca */ /* 0x000fe200000e0000 */
[----:B------:R-:W-:Y:S01]  /*10000*/  VIADD R3, R3, 0x30 ;  /* 0x0000003003037836 */ /* 0x000fe20000000000 */
[----:B------:R-:W-:Y:S01]  /*10010*/  UIADD3.X UR5, URZ, UR39, URZ, UP0, !UPT ;  /* 0x000000273f057290 */ /* 0x000fe200087fe43f */
[----:B-1----:R-:W-:Y:S01]  /*10020*/  VIADD R10, R5, 0x21400 ;  /* 0x00021400050a7836 */ /* 0x002fe20000000000 */
[----:B------:R-:W-:Y:S01]  /*10030*/  UMOV UR6, 0x0 ;  /* 0x0000000000067882 */ /* 0x000fe20000000000 */
[----:B------:R-:W-:-:S10]  /*10040*/  UMOV UR7, 0x14f00000 ;  /* 0x14f0000000077882 */ /* 0x000fd40000000000 */
.L_x_3534:
        /* <DEDUP_REMOVED lines=16> */
.L_x_3535:
        /* <DEDUP_REMOVED lines=16> */
.L_x_3536:
        /* <DEDUP_REMOVED lines=15> */
.L_x_3598:
[----:B------:R-:W-:Y:S05]  /*10340*/  BSYNC B2 ;  /* 0x0000000000027941 */ /* 0x000fea0003800000 */
.L_x_3537:
[----:B------:R-:W-:Y:S01]  /*10350*/  BSSY B2, `(.L_x_3539) ;  /* 0x000000b000027945 */ /* 0x000fe20003800000 */
[----:B------:R-:W-:Y:S02]  /*10360*/  IMAD.MOV.U32 R12, RZ, RZ, 0x0 ;  /* 0x00000000ff0c7424 */ /* 0x000fe400078e00ff */
[----:B------:R-:W-:Y:S01]  /*10370*/  IMAD.MOV.U32 R13, RZ, RZ, 0x14f00000 ;  /* 0x14f00000ff0d7424 */ /* 0x000fe200078e00ff */
[----:B------:R-:W-:Y:S06]  /*10380*/  @P1 BRA `(.L_x_3540) ;  /* 0x00000000001c1947 */ /* 0x000fec0003800000 */
[----:B------:R-:W1:Y:S01]  /*10390*/  S2R R5, SR_TID.X ;  /* 0x0000000000057919 */ /* 0x000e620000002100 */
[----:B------:R-:W-:-:S04]  /*103a0*/  IMAD.MOV.U32 R3, RZ, RZ, 0xa800 ;  /* 0x0000a800ff037424 */ /* 0x000fc800078e00ff */
[----:B------:R2:W-:Y:S01]  /*103b0*/  SYNCS.ARRIVE.TRANS64 RZ, [R2+URZ+0x50], R3 ;  /* 0x0000500302ff79a7 */ /* 0x0005e2000800003f */
[----:B-1----:R-:W-:-:S04]  /*103c0*/  LOP3.LUT R5, R5, 0x1f, RZ, 0xc0, !PT ;  /* 0x0000001f05057812 */ /* 0x002fc800078ec0ff */
[----:B------:R-:W-:-:S13]  /*103d0*/  ISETP.NE.AND P0, PT, R5, RZ, PT ;  /* 0x000000ff0500720c */ /* 0x000fda0003f05270 */
[----:B--2---:R-:W-:Y:S05]  /*103e0*/  @!P0 BRA `(.L_x_3540) ;  /* 0x0000000000048947 */ /* 0x004fea0003800000 */
[----:B------:R-:W-:Y:S01]  /*103f0*/  BPT.TRAP 0x1 ;  /* 0x000000040000795c */ /* 0x000fe20000300000 */
.L_x_3540:
[----:B------:R-:W-:Y:S05]  /*10400*/  BSYNC B2 ;  /* 0x0000000000027941 */ /* 0x000fea0003800000 */
.L_x_3539:
[----:B------:R-:W2:Y:S01]  /*10410*/  LDL.LU R3, [R1+0x4] ;  /* 0x0000040001037983 */ /* 0x000ea20000300800 */
[----:B------:R-:W-:Y:S01]  /*10420*/  R2UR UR10, R14 ;  /* 0x000000000e0a72ca */ /* 0x000fe200000e0000 */
[----:B------:R-:W-:Y:S01]  /*10430*/  IMAD R6, R6, 0xa800, R9 ;  /* 0x0000a80006067824 */ /* 0x000fe200078e0209 */
[----:B------:R-:W-:Y:S01]  /*10440*/  R2UR UR6, R12 ;  /* 0x000000000c0672ca */ /* 0x000fe200000e0000 */
[----:B------:R-:W-:Y:S01]  /*10450*/  UIADD3 UR4, UP0, UR38, 0x470, URZ ;  /* 0x0000047026047890 */ /* 0x000fe2000ff1e03f */
[----:B------:R-:W-:Y:S01]  /*10460*/  R2UR UR7, R13 ;  /* 0x000000000d0772ca */ /* 0x000fe200000e0000 */
[----:B0-----:R-:W-:Y:S01]  /*10470*/  VIADD R2, R2, 0x50 ;  /* 0x0000005002027836 */ /* 0x001fe20000000000 */
[----:B------:R-:W-:Y:S01]  /*10480*/  PLOP3.LUT P0, PT, PT, PT, PT, 0x80, 0x0 ;  /* 0x000000000000781c */ /* 0x000fe20003f0f070 */
[----:B------:R-:W-:Y:S01]  /*10490*/  UIADD3.X UR5, URZ, UR39, URZ, UP0, !UPT ;  /* 0x000000273f057290 */ /* 0x000fe200087fe43f */
[----:B------:R-:W-:Y:S01]  /*104a0*/  IADD3 R5, R6, 0x400, RZ ;  /* 0x0000040006057810 */ /* 0x000fe20007ffe0ff */
[----:B--2---:R-:W-:-:S10]  /*104b0*/  IMAD R3, R3, 0x70, RZ ;  /* 0x0000007003037824 */ /* 0x004fd400078e02ff */
.L_x_3541:
        /* <DEDUP_REMOVED lines=15> */
.L_x_3542:
        /* <DEDUP_REMOVED lines=15> */
.L_x_3543:
        /* <DEDUP_REMOVED lines=12> */
.L_x_3528:
[----:B------:R-:W-:Y:S05]  /*10760*/  BSYNC B1 ;  /* 0x0000000000017941 */ /* 0x000fea0003800000 */
.L_x_3527:
[C---:B------:R-:W-:Y:S01]  /*10770*/  ISETP.GT.AND P0, PT, R0.reuse, 0x1, PT ;  /* 0x000000010000780c */ /* 0x040fe20003f04270 */
[----:B------:R-:W-:-:S12]  /*10780*/  VIADD R0, R0, 0xfffffffe ;  /* 0xfffffffe00007836 */ /* 0x000fd80000000000 */
[----:B------:R-:W-:Y:S05]  /*10790*/  @P0 BRA `(.L_x_3544) ;  /* 0xffffffe800640947 */ /* 0x000fea000383ffff */
.L_x_3509:
[----:B------:R-:W-:Y:S05]  /*107a0*/  BSYNC B0 ;  /* 0x0000000000007941 */ /* 0x000fea0003800000 */
.L_x_3490:
[----:B0-----:R-:W4:Y:S01]  /*107b0*/  LDL.LU R0, [R1+0xc] ;  /* 0x00000c0001007983 */ /* 0x001f220000300800 */
[----:B------:R-:W-:Y:S01]  /*107c0*/  BSSY B0, `(.L_x_3545) ;  /* 0x000004a000007945 */ /* 0x000fe20003800000 */
[----:B----4-:R-:W-:-:S13]  /*107d0*/  ISETP.NE.AND P0, PT, R0, RZ, PT ;  /* 0x000000ff0000720c */ /* 0x010fda0003f05270 */
[----:B------:R-:W-:Y:S05]  /*107e0*/  @!P0 BRA `(.L_x_3546) ;  /* 0x00000004001c8947 */ /* 0x000fea0003800000 */
[----:B------:R-:W4:Y:S01]  /*107f0*/  LDL R3, [R1] ;  /* 0x0000000001037983 */ /* 0x000f220000100800 */
[----:B------:R-:W-:Y:S01]  /*10800*/  LEA R0, R18, UR36, 0x3 ;  /* 0x0000002412007c11 */ /* 0x000fe2000f8e18ff */
[----:B------:R-:W-:Y:S01]  /*10810*/  BSSY B1, `(.L_x_3547) ;  /* 0x0000007000017945 */ /* 0x000fe20003800000 */
[----:B------:R-:W0:Y:S02]  /*10820*/  S2R R2, SR_TID.X ;  /* 0x0000000000027919 */ /* 0x000e240000002100 */
[----:B0-----:R-:W-:-:S04]  /*10830*/  LOP3.LUT R2, R2, 0x7f, RZ, 0xc0, !PT ;  /* 0x0000007f02027812 */ /* 0x001fc800078ec0ff */
[----:B------:R-:W-:Y:S02]  /*10840*/  ISETP.NE.AND P1, PT, R2, RZ, PT ;  /* 0x000000ff0200720c */ /* 0x000fe40003f25270 */
[----:B----4-:R-:W-:-:S04]  /*10850*/  SHF.L.U32 R3, R3, 0x1f, RZ ;  /* 0x0000001f03037819 */ /* 0x010fc800000006ff */
[----:B------:R-:W0:Y:S02]  /*10860*/  SYNCS.PHASECHK.TRANS64.TRYWAIT P0, [R0+URZ+0x36860], R3 ;  /* 0x03686003000075a7 */ /* 0x000e24000800017f */
[----:B0-----:R-:W-:Y:S05]  /*10870*/  @!P0 BRA `(.L_x_3548) ;  /* 0x0000001800748947 */ /* 0x001fea0003800000 */
.L_x_3599:
[----:B------:R-:W-:Y:S05]  /*10880*/  BSYNC B1 ;  /* 0x0000000000017941 */ /* 0x000fea0003800000 */
.L_x_3547:
[----:B------:R-:W-:Y:S04]  /*10890*/  BSSY B1, `(.L_x_3549) ;  /* 0x0000009000017945 */ /* 0x000fe80003800000 */
[----:B------:R-:W-:Y:S05]  /*108a0*/  @P1 BRA `(.L_x_3550) ;  /* 0x00000000001c1947 */ /* 0x000fea0003800000 */
[----:B------:R-:W4:Y:S01]  /*108b0*/  S2R R2, SR_TID.X ;  /* 0x0000000000027919 */ /* 0x000f220000002100 */
[----:B0-----:R-:W-:-:S04]  /*108c0*/  IMAD.MOV.U32 R3, RZ, RZ, 0xa800 ;  /* 0x0000a800ff037424 */ /* 0x001fc800078e00ff */
[----:B------:R0:W-:Y:S01]  /*108d0*/  SYNCS.ARRIVE.TRANS64 RZ, [R0+URZ+0x36850], R3 ;  /* 0x0368500300ff79a7 */ /* 0x0001e2000800003f */
[----:B----4-:R-:W-:-:S04]  /*108e0*/  LOP3.LUT R2, R2, 0x1f, RZ, 0xc0, !PT ;  /* 0x0000001f02027812 */ /* 0x010fc800078ec0ff */
[----:B------:R-:W-:-:S13]  /*108f0*/  ISETP.NE.AND P0, PT, R2, RZ, PT ;  /* 0x000000ff0200720c */ /* 0x000fda0003f05270 */
[----:B0-----:R-:W-:Y:S05]  /*10900*/  @!P0 BRA `(.L_x_3550) ;  /* 0x0000000000048947 */ /* 0x001fea0003800000 */
[----:B------:R-:W-:Y:S01]  /*10910*/  BPT.TRAP 0x1 ;  /* 0x000000040000795c */ /* 0x000fe20000300000 */
.L_x_3550:
[----:B------:R-:W-:Y:S05]  /*10920*/  BSYNC B1 ;  /* 0x0000000000017941 */ /* 0x000fea0003800000 */
.L_x_3549:
[----:B------:R-:W4:Y:S01]  /*10930*/  LDL R2, [R1+0x4] ;  /* 0x0000040001027983 */ /* 0x000f220000100800 */
[----:B------:R-:W-:Y:S01]  /*10940*/  IMAD R9, R18, 0xa800, R9 ;  /* 0x0000a80012097824 */ /* 0x000fe200078e0209 */
[----:B------:R-:W-:Y:S01]  /*10950*/  UIADD3 UR4, UP0, UR38, 0x470, URZ ;  /* 0x0000047026047890 */ /* 0x000fe2000ff1e03f */
[----:B------:R-:W-:Y:S01]  /*10960*/  PLOP3.LUT P0, PT, PT, PT, PT, 0x80, 0x0 ;  /* 0x000000000000781c */ /* 0x000fe20003f0f070 */
[----:B------:R-:W-:Y:S01]  /*10970*/  UMOV UR6, 0x0 ;  /* 0x0000000000067882 */ /* 0x000fe20000000000 */
[----:B0-----:R-:W-:Y:S01]  /*10980*/  IADD3 R0, R0, 0x36850, RZ ;  /* 0x0003685000007810 */ /* 0x001fe20007ffe0ff */
[----:B------:R-:W-:Y:S01]  /*10990*/  VIADD R3, R9, 0x400 ;  /* 0x0000040009037836 */ /* 0x000fe20000000000 */
[----:B------:R-:W-:Y:S01]  /*109a0*/  UIADD3.X UR5, URZ, UR39, URZ, UP0, !UPT ;  /* 0x000000273f057290 */ /* 0x000fe200087fe43f */
[----:B------:R-:W-:Y:S01]  /*109b0*/  UMOV UR7, 0x14f00000 ;  /* 0x14f0000000077882 */ /* 0x000fe20000000000 */
[----:B------:R-:W-:Y:S01]  /*109c0*/  UMOV UR10, URZ ;  /* 0x0000003f000a7c82 */ /* 0x000fe20008000000 */
[----:B----4-:R-:W-:-:S09]  /*109d0*/  IMAD R2, R2, 0x70, RZ ;  /* 0x0000007002027824 */ /* 0x010fd200078e02ff */
.L_x_3551:
        /* <DEDUP_REMOVED lines=15> */
.L_x_3552:
        /* <DEDUP_REMOVED lines=15> */
.L_x_3553:
        /* <DEDUP_REMOVED lines=10> */
.L_x_3546:
[----:B------:R-:W-:Y:S05]  /*10c60*/  BSYNC B0 ;  /* 0x0000000000007941 */ /* 0x000fea0003800000 */
.L_x_3545:
[----:B--2---:R-:W2:Y:S01]  /*10c70*/  LDL.LU R5, [R1+0x28] ;  /* 0x0000280001057983 */ /* 0x004ea20000300800 */
[----:B------:R-:W-:Y:S01]  /*10c80*/  VIADD R18, R18, 0x1 ;  /* 0x0000000112127836 */ /* 0x000fe20000000000 */
[----:B------:R-:W-:Y:S02]  /*10c90*/  ULDC UR4, c[0x0][0xc34] ;  /* 0x00030d0000047ab9 */ /* 0x000fe40000000800 */
[----:B------:R-:W4:Y:S04]  /*10ca0*/  LDL.LU R4, [R1] ;  /* 0x0000000001047983 */ /* 0x000f280000300800 */
[----:B------:R-:W5:Y:S01]  /*10cb0*/  LDL.LU R3, [R1+0x30] ;  /* 0x0000300001037983 */ /* 0x000f620000300800 */
[----:B------:R-:W-:-:S04]  /*10cc0*/  ISETP.NE.AND P0, PT, R18, 0x2, PT ;  /* 0x000000021200780c */ /* 0x000fc80003f05270 */
[----:B------:R-:W-:Y:S02]  /*10cd0*/  SEL R0, RZ, 0x1, P0 ;  /* 0x00000001ff007807 */ /* 0x000fe40000000000 */
[----:B------:R-:W-:Y:S01]  /*10ce0*/  SEL R18, R18, RZ, P0 ;  /* 0x000000ff12127207 */ /* 0x000fe20000000000 */
[----:B--2---:R-:W-:Y:S01]  /*10cf0*/  VIADD R5, R5, UR37 ;  /* 0x0000002505057c36 */ /* 0x004fe20008000000 */
[----:B----4-:R-:W-:-:S04]  /*10d00*/  LOP3.LUT R4, R4, R0, RZ, 0x3c, !PT ;  /* 0x0000000004047212 */ /* 0x010fc800078e3cff */
[----:B------:R0:W-:Y:S01]  /*10d10*/  STL [R1+0x28], R5 ;  /* 0x0000280501007387 */ /* 0x0001e20000100800 */
[----:B------:R-:W-:Y:S02]  /*10d20*/  ISETP.GE.AND P1, PT, R5, UR4, PT ;  /* 0x0000000405007c0c */ /* 0x000fe4000bf26270 */
[----:B-----5:R-:W-:-:S05]  /*10d30*/  IADD3 R3, R3, 0x1, RZ ;  /* 0x0000000103037810 */ /* 0x020fca0007ffe0ff */
[----:B------:R0:W-:Y:S04]  /*10d40*/  STL [R1+0x30], R3 ;  /* 0x0000300301007387 */ /* 0x0001e80000100800 */
[----:B------:R0:W-:Y:S02]  /*10d50*/  STL [R1], R4 ;  /* 0x0000000401007387 */ /* 0x0001e40000100800 */
[----:B------:R-:W-:Y:S05]  /*10d60*/  @!P1 BRA `(.L_x_3554) ;  /* 0xffffffbc00bc9947 */ /* 0x000fea000383ffff */
[----:B------:R-:W-:-:S07]  /*10d70*/  LOP3.LUT R2, R3, 0x1, RZ, 0xc, !PT ;  /* 0x0000000103027812 */ /* 0x000fce00078e0cff */
.L_x_3474:
[----:B0-----:R-:W0:Y:S01]  /*10d80*/  S2R R3, SR_CgaCtaId ;  /* 0x0000000000037919 */ /* 0x001e220000008800 */
[----:B------:R-:W-:Y:S01]  /*10d90*/  MOV R0, 0x400 ;  /* 0x0000040000007802 */ /* 0x000fe20000000f00 */
[----:B------:R-:W-:Y:S03]  /*10da0*/  BSSY B0, `(.L_x_3555) ;  /* 0x0000005000007945 */ /* 0x000fe60003800000 */
[----:B0-----:R-:W-:Y:S02]  /*10db0*/  LEA R0, R3, R0, 0x18 ;  /* 0x0000000003007211 */ /* 0x001fe400078ec0ff */
[----:B------:R-:W-:-:S04]  /*10dc0*/  SHF.L.U32 R3, R2, 0x1f, RZ ;  /* 0x0000001f02037819 */ /* 0x000fc800000006ff */
[----:B------:R-:W0:Y:S02]  /*10dd0*/  SYNCS.PHASECHK.TRANS64.TRYWAIT P0, [R0+URZ+0x36820], R3 ;  /* 0x03682003000075a7 */ /* 0x000e24000800017f */
[----:B0-----:R-:W-:Y:S05]  /*10de0*/  @!P0 BRA `(.L_x_3556) ;  /* 0x00000014002c8947 */ /* 0x001fea0003800000 */
.L_x_3600:
[----:B------:R-:W-:Y:S05]  /*10df0*/  BSYNC B0 ;  /* 0x0000000000007941 */ /* 0x000fea0003800000 */
.L_x_3555:
[----:B------:R-:W-:-:S03]  /*10e00*/  UMOV UR4, 0xffffffff ;  /* 0xffffffff00047882 */ /* 0x000fc60000000000 */
[----:B------:R-:W-:Y:S05]  /*10e10*/  BRA.DIV UR4, `(.L_x_3557) ;  /* 0x0000001604347947 */ /* 0x000fea000b800000 */
[----:B------:R-:W2:Y:S02]  /*10e20*/  S2R R2, SR_TID.X ;  /* 0x0000000000027919 */ /* 0x000ea40000002100 */
[----:B--2---:R-:W-:-:S04]  /*10e30*/  SHF.R.U32.HI R2, RZ, 0x5, R2 ;  /* 0x00000005ff027819 */ /* 0x004fc80000011602 */
[----:B------:R-:W-:-:S05]  /*10e40*/  LOP3.LUT R2, R2, 0x3, RZ, 0xc0, !PT ;  /* 0x0000000302027812 */ /* 0x000fca00078ec0ff */
[----:B------:R2:W4:Y:S02]  /*10e50*/  SHFL.IDX PT, R14, R2, RZ, 0x1f ;  /* 0x00001fff020e7589 */ /* 0x00052400000e0000 */
.L_x_3603:
[----:B----4-:R-:W-:Y:S01]  /*10e60*/  ISETP.NE.AND P0, PT, R14, RZ, PT ;  /* 0x000000ff0e00720c */ /* 0x010fe20003f05270 */
[----:B------:R-:W-:-:S12]  /*10e70*/  BSSY B0, `(.L_x_3558) ;  /* 0x0000025000007945 */ /* 0x000fd80003800000 */
[----:B------:R-:W-:Y:S05]  /*10e80*/  @P0 BRA `(.L_x_3559) ;  /* 0x00000000008c0947 */ /* 0x000fea0003800000 */
[----:B------:R-:W-:-:S03]  /*10e90*/  UMOV UR4, 0xffffffff ;  /* 0xffffffff00047882 */ /* 0x000fc60000000000 */
[----:B------:R-:W-:Y:S05]  /*10ea0*/  BRA.DIV UR4, `(.L_x_3560) ;  /* 0x0000001604447947 */ /* 0x000fea000b800000 */
[----:B------:R-:W-:-:S13]  /*10eb0*/  ELECT P6, URZ, PT ;  /* 0x00000000003f782f */ /* 0x000fda00038c0000 */
.L_x_3606:
[----:B------:R-:W-:Y:S05]  /*10ec0*/  @!P6 BRA `(.L_x_3559) ;  /* 0x00000000007ce947 */ /* 0x000fea0003800000 */
[----:B--2---:R-:W2:Y:S02]  /*10ed0*/  LDL.LU R2, [R1+0x34] ;  /* 0x0000340001027983 */ /* 0x004ea40000300800 */
[----:B--2---:R-:W-:-:S04]  /*10ee0*/  LOP3.LUT R2, R2, 0x2, RZ, 0xfc, !PT ;  /* 0x0000000202027812 */ /* 0x004fc800078efcff */
[----:B------:R-:W-:-:S13]  /*10ef0*/  ISETP.NE.AND P2, PT, R2, 0x3, PT ;  /* 0x000000030200780c */ /* 0x000fda0003f45270 */
[----:B------:R-:W-:Y:S05]  /*10f00*/  @!P2 BRA `(.L_x_3561) ;  /* 0x000000000004a947 */ /* 0x000fea0003800000 */
[----:B------:R-:W-:Y:S01]  /*10f10*/  BPT.TRAP 0x1 ;  /* 0x000000040000795c */ /* 0x000fe20000300000 */
.L_x_3561:
[----:B-1----:R-:W2:Y:S01]  /*10f20*/  LDL.LU R7, [R1] ;  /* 0x0000000001077983 */ /* 0x002ea20000300800 */
        /* <DEDUP_REMOVED lines=12> */
.L_x_3607:
[----:B------:R-:W1:Y:S02]  /*10ff0*/  SYNCS.PHASECHK.TRANS64.TRYWAIT P0, [R3+URZ], R2 ;  /* 0x00000002030075a7 */ /* 0x000e64000800017f */
[----:B-1----:R-:W-:Y:S05]  /*11000*/  @!P0 BRA `(.L_x_3563) ;  /* 0x0000001400208947 */ /* 0x002fea0003800000 */
.L_x_3608:
[----:B------:R-:W-:Y:S05]  /*11010*/  @!P2 BRA `(.L_x_3564) ;  /* 0x000000000004a947 */ /* 0x000fea0003800000 */
[----:B------:R-:W-:Y:S01]  /*11020*/  BPT.TRAP 0x1 ;  /* 0x000000040000795c */ /* 0x000fe20000300000 */
.L_x_3564:
[----:B-1----:R-:W-:-:S05]  /*11030*/  VIADD R3, R0, 0x36860 ;  /* 0x0003686000037836 */ /* 0x002fca0000000000 */
[----:B------:R-:W-:-:S04]  /*11040*/  LEA R18, R18, R3, 0x3 ;  /* 0x0000000312127211 */ /* 0x000fc800078e18ff */
[----:B------:R-:W1:Y:S02]  /*11050*/  SYNCS.PHASECHK.TRANS64.TRYWAIT P0, [R18+URZ], R5 ;  /* 0x00000005120075a7 */ /* 0x000e64000800017f */
[----:B-1----:R-:W-:Y:S05]  /*11060*/  @!P0 BRA `(.L_x_3565) ;  /* 0x00000014001c8947 */ /* 0x002fea0003800000 */
.L_x_3609:
[----:B------:R-:W-:-:S07]  /*11070*/  IMAD R3, R4, 0x8, R3 ;  /* 0x0000000804037824 */ /* 0x000fce00078e0203 */
.L_x_3566:
[----:B--2---:R2:W4:Y:S02]  /*11080*/  SYNCS.PHASECHK.TRANS64.TRYWAIT P0, [R3+URZ], R2 ;  /* 0x00000002030075a7 */ /* 0x004524000800017f */
[----:B----4-:R-:W-:Y:S05]  /*11090*/  @!P0 NANOSLEEP.SYNCS 0x989680 ;  /* 0x009896800000895d */ /* 0x010fea0003900000 */
[----:B------:R-:W4:Y:S02]  /*110a0*/  @!P0 SYNCS.PHASECHK.TRANS64 P0, [R3+URZ], R2 ;  /* 0x00000002030085a7 */ /* 0x000f24000800007f */
[----:B----4-:R-:W-:Y:S05]  /*110b0*/  @!P0 BRA `(.L_x_3566) ;  /* 0xfffffffc00f08947 */ /* 0x010fea000383ffff */
.L_x_3559:
[----:B------:R-:W-:Y:S05]  /*110c0*/  BSYNC B0 ;  /* 0x0000000000007941 */ /* 0x000fea0003800000 */
.L_x_3558:
[----:B------:R-:W-:Y:S05]  /*110d0*/  EXIT ;  /* 0x000000000000794d */ /* 0x000fea0003800000 */
.L_x_3446:
[----:B0-----:R-:W-:-:S04]  /*110e0*/  IMAD.U32 R3, RZ, RZ, UR37 ;  /* 0x00000025ff037e24 */ /* 0x001fc8000f8e00ff */
[----:B------:R0:W1:Y:S03]  /*110f0*/  SYNCS.PHASECHK.TRANS64.TRYWAIT P1, [R3+URZ+0x36800], R0 ;  /* 0x03680000030075a7 */ /* 0x000066000802017f */
[----:B-1----:R-:W-:Y:S05]  /*11100*/  @!P1 NANOSLEEP.SYNCS 0x989680 ;  /* 0x009896800000995d */ /* 0x002fea0003900000 */
[----:B------:R-:W1:Y:S02]  /*11110*/  @!P1 SYNCS.PHASECHK.TRANS64 P1, [R3+URZ+0x36800], R0 ;  /* 0x03680000030095a7 */ /* 0x000e64000802007f */
[----:B-1----:R-:W-:Y:S05]  /*11120*/  @!P1 BRA `(.L_x_3446) ;  /* 0xfffffffc00ec9947 */ /* 0x002fea000383ffff */
[----:B------:R-:W-:Y:S05]  /*11130*/  BRA `(.L_x_3567) ;  /* 0xffffff00001c7947 */ /* 0x000fea000383ffff */
.L_x_3450:
[----:B-1----:R1:W2:Y:S02]  /*11140*/  SYNCS.PHASECHK.TRANS64.TRYWAIT P2, [R0+URZ+0x36830], R3 ;  /* 0x03683003000075a7 */ /* 0x0022a4000804017f */
[----:B--2---:R-:W-:Y:S05]  /*11150*/  @!P2 NANOSLEEP.SYNCS 0x989680 ;  /* 0x009896800000a95d */ /* 0x004fea0003900000 */
[----:B------:R-:W2:Y:S02]  /*11160*/  @!P2 SYNCS.PHASECHK.TRANS64 P2, [R0+URZ+0x36830], R3 ;  /* 0x036830030000a5a7 */ /* 0x000ea4000804007f */
[----:B--2---:R-:W-:Y:S05]  /*11170*/  @!P2 BRA `(.L_x_3450) ;  /* 0xfffffffc00f0a947 */ /* 0x004fea000383ffff */
[----:B------:R-:W-:Y:S05]  /*11180*/  BRA `(.L_x_3449) ;  /* 0xffffff0000487947 */ /* 0x000fea000383ffff */
.L_x_3455:
[----:B-1----:R-:W-:-:S04]  /*11190*/  IMAD.U32 R8, RZ, RZ, UR7 ;  /* 0x00000007ff087e24 */ /* 0x002fc8000f8e00ff */
[----:B------:R1:W2:Y:S03]  /*111a0*/  SYNCS.PHASECHK.TRANS64.TRYWAIT P2, [R8+URZ+0x36830], R5 ;  /* 0x03683005080075a7 */ /* 0x0002a6000804017f */
[----:B--2---:R-:W-:Y:S05]  /*111b0*/  @!P2 NANOSLEEP.SYNCS 0x989680 ;  /* 0x009896800000a95d */ /* 0x004fea0003900000 */
[----:B------:R-:W2:Y:S02]  /*111c0*/  @!P2 SYNCS.PHASECHK.TRANS64 P2, [R8+URZ+0x36830], R5 ;  /* 0x036830050800a5a7 */ /* 0x000ea4000804007f */
[----:B--2---:R-:W-:Y:S05]  /*111d0*/  @!P2 BRA `(.L_x_3455) ;  /* 0xfffffffc00eca947 */ /* 0x004fea000383ffff */
[----:B------:R-:W-:Y:S05]  /*111e0*/  BRA `(.L_x_3454) ;  /* 0xffffff4c00307947 */ /* 0x000fea000383ffff */
.L_x_3459:
[----:B01----:R-:W-:-:S04]  /*111f0*/  IMAD.U32 R5, RZ, RZ, UR10 ;  /* 0x0000000aff057e24 */ /* 0x003fc8000f8e00ff */
[----:B------:R0:W1:Y:S03]  /*11200*/  SYNCS.PHASECHK.TRANS64.TRYWAIT P2, [R5+URZ+0x36850], R0 ;  /* 0x03685000050075a7 */ /* 0x000066000804017f */
[----:B-1----:R-:W-:Y:S05]  /*11210*/  @!P2 NANOSLEEP.SYNCS 0x989680 ;  /* 0x009896800000a95d */ /* 0x002fea0003900000 */
[----:B------:R-:W1:Y:S02]  /*11220*/  @!P2 SYNCS.PHASECHK.TRANS64 P2, [R5+URZ+0x36850], R0 ;  /* 0x036850000500a5a7 */ /* 0x000e64000804007f */
[----:B-1----:R-:W-:Y:S05]  /*11230*/  @!P2 BRA `(.L_x_3459) ;  /* 0xfffffffc00eca947 */ /* 0x002fea000383ffff */
[----:B------:R-:W-:Y:S05]  /*11240*/  BRA `(.L_x_3458) ;  /* 0xffffff70007c7947 */ /* 0x000fea000383ffff */
.L_x_3464:
[----:B-1----:R-:W-:-:S04]  /*11250*/  IMAD.U32 R9, RZ, RZ, UR12 ;  /* 0x0000000cff097e24 */ /* 0x002fc8000f8e00ff */
[----:B------:R1:W2:Y:S03]  /*11260*/  SYNCS.PHASECHK.TRANS64.TRYWAIT P0, [R9+URZ+0x36850], R0 ;  /* 0x03685000090075a7 */ /* 0x0002a6000800017f */
[----:B--2---:R-:W-:Y:S05]  /*11270*/  @!P0 NANOSLEEP.SYNCS 0x989680 ;  /* 0x009896800000895d */ /* 0x004fea0003900000 */
[----:B------:R-:W2:Y:S02]  /*11280*/  @!P0 SYNCS.PHASECHK.TRANS64 P0, [R9+URZ+0x36850], R0 ;  /* 0x03685000090085a7 */ /* 0x000ea4000800007f */
[----:B--2---:R-:W-:Y:S05]  /*11290*/  @!P0 BRA `(.L_x_3464) ;  /* 0xfffffffc00ec8947 */ /* 0x004fea000383ffff */
[----:B------:R-:W-:Y:S05]  /*112a0*/  BRA `(.L_x_3463) ;  /* 0xffffff9400087947 */ /* 0x000fea000383ffff */
.L_x_3478:
[----:B0-----:R-:W0:Y:S01]  /*112b0*/  S2R R0, SR_TID.X ;  /* 0x0000000000007919 */ /* 0x001e220000002100 */
[----:B------:R-:W-:Y:S01]  /*112c0*/  BSSY B0, `(.L_x_3568) ;  /* 0x000000a000007945 */ /* 0x000fe20003800000 */
[----:B------:R-:W-:Y:S02]  /*112d0*/  IMAD.MOV.U32 R12, RZ, RZ, RZ ;  /* 0x000000ffff0c7224 */ /* 0x000fe400078e00ff */
[----:B------:R-:W-:Y:S02]  /*112e0*/  IMAD.MOV.U32 R11, RZ, RZ, 0x1f ;  /* 0x0000001fff0b7424 */ /* 0x000fe400078e00ff */
[----:B------:R-:W-:Y:S01]  /*112f0*/  IMAD.MOV.U32 R15, RZ, RZ, -0x1 ;  /* 0xffffffffff0f7424 */ /* 0x000fe200078e00ff */
[----:B0-----:R-:W-:-:S04]  /*11300*/  SHF.R.U32.HI R0, RZ, 0x5, R0 ;  /* 0x00000005ff007819 */ /* 0x001fc80000011600 */
[----:B------:R-:W-:-:S04]  /*11310*/  LOP3.LUT R0, R0, 0x3, RZ, 0xc0, !PT ;  /* 0x0000000300007812 */ /* 0x000fc800078ec0ff */
[----:B------:R-:W-:-:S07]  /*11320*/  MOV R13, R0 ;  /* 0x00000000000d7202 */ /* 0x000fce0000000f00 */
[----:B--2---:R-:W-:Y:S05]  /*11330*/  WARPSYNC.COLLECTIVE R15, `(.L_x_3569) ;  /* 0x000000000f087348 */ /* 0x004fea0003c00000 */
[----:B------:R0:W1:Y:S02]  /*11340*/  SHFL.IDX P6, R14, R13, R12, R11 ;  /* 0x0000000c0d0e7389 */ /* 0x00006400000c000b */
[----:B012---:R-:W-:Y:S01]  /*11350*/  ENDCOLLECTIVE ;  /* 0x000000000000791b */ /* 0x007fe20003800000 */
.L_x_3569:
[----:B------:R-:W-:Y:S05]  /*11360*/  BSYNC B0 ;  /* 0x0000000000007941 */ /* 0x000fea0003800000 */
.L_x_3568:
[----:B------:R-:W-:Y:S05]  /*11370*/  BRA `(.L_x_3570) ;  /* 0xffffffbc00f47947 */ /* 0x000fea000383ffff */
.L_x_3480:
[----:B------:R-:W-:Y:S01]  /*11380*/  BSSY B0, `(.L_x_3571) ;  /* 0x0000006000007945 */ /* 0x000fe20003800000 */
[----:B------:R-:W-:-:S07]  /*11390*/  IMAD.MOV.U32 R15, RZ, RZ, -0x1 ;  /* 0xffffffffff0f7424 */ /* 0x000fce00078e00ff */
[----:B0-2---:R-:W-:Y:S05]  /*113a0*/  WARPSYNC.COLLECTIVE R15, `(.L_x_3572) ;  /* 0x000000000f0c7348 */ /* 0x005fea0003c00000 */
[----:B------:R-:W-:Y:S02]  /*113b0*/  ELECT P6, UR62, PT ;  /* 0x00000000003e782f */ /* 0x000fe400038c0000 */
[----:B------:R-:W-:Y:S01]  /*113c0*/  MOV R14, UR62 ;  /* 0x0000003e000e7c02 */ /* 0x000fe20008000f00 */
[----:B0-2---:R-:W-:Y:S10]  /*113d0*/  ENDCOLLECTIVE ;  /* 0x000000000000791b */ /* 0x005ff40003800000 */
.L_x_3572:
[----:B------:R-:W-:Y:S05]  /*113e0*/  BSYNC B0 ;  /* 0x0000000000007941 */ /* 0x000fea0003800000 */
.L_x_3571:
[----:B------:R-:W-:Y:S05]  /*113f0*/  BRA `(.L_x_3573) ;  /* 0xffffffbc00f47947 */ /* 0x000fea000383ffff */
.L_x_3482:
[----:B0-----:R0:W3:Y:S02]  /*11400*/  SYNCS.PHASECHK.TRANS64.TRYWAIT P0, [R0+URZ+0x36840], R2 ;  /* 0x03684002000075a7 */ /* 0x0010e4000800017f */
[----:B---3--:R-:W-:Y:S05]  /*11410*/  @!P0 NANOSLEEP.SYNCS 0x989680 ;  /* 0x009896800000895d */ /* 0x008fea0003900000 */
[----:B------:R-:W3:Y:S02]  /*11420*/  @!P0 SYNCS.PHASECHK.TRANS64 P0, [R0+URZ+0x36840], R2 ;  /* 0x03684002000085a7 */ /* 0x000ee4000800007f */
[----:B---3--:R-:W-:Y:S05]  /*11430*/  @!P0 BRA `(.L_x_3482) ;  /* 0xfffffffc00f08947 */ /* 0x008fea000383ffff */
[----:B------:R-:W-:Y:S05]  /*11440*/  BRA `(.L_x_3574) ;  /* 0xffffffc000507947 */ /* 0x000fea000383ffff */
.L_x_3485:
[----:B------:R-:W-:Y:S01]  /*11450*/  IMAD.MOV.U32 R13, RZ, RZ, R2 ;  /* 0x000000ffff0d7224 */ /* 0x000fe200078e0002 */
[----:B------:R-:W-:Y:S01]  /*11460*/  MOV R12, RZ ;  /* 0x000000ff000c7202 */ /* 0x000fe20000000f00 */
[----:B------:R-:W-:Y:S01]  /*11470*/  IMAD.MOV.U32 R11, RZ, RZ, 0x181f ;  /* 0x0000181fff0b7424 */ /* 0x000fe200078e00ff */
[----:B------:R-:W0:Y:S01]  /*11480*/  S2R R9, SR_TID.X ;  /* 0x0000000000097919 */ /* 0x000e220000002100 */
[----:B------:R-:W-:-:S07]  /*11490*/  IMAD.MOV.U32 R15, RZ, RZ, -0x1 ;  /* 0xffffffffff0f7424 */ /* 0x000fce00078e00ff */
[----:B0----5:R-:W-:Y:S05]  /*114a0*/  WARPSYNC.COLLECTIVE R15, `(.L_x_3575) ;  /* 0x000000000f087348 */ /* 0x021fea0003c00000 */
[----:B------:R1:W2:Y:S02]  /*114b0*/  SHFL.IDX P6, R14, R13, R12, R11 ;  /* 0x0000000c0d0e7389 */ /* 0x0002a400000c000b */
[----:B012--5:R-:W-:Y:S01]  /*114c0*/  ENDCOLLECTIVE ;  /* 0x000000000000791b */ /* 0x027fe20003800000 */
.L_x_3575:
[----:B------:R-:W-:Y:S02]  /*114d0*/  IMAD.MOV.U32 R13, RZ, RZ, R0 ;  /* 0x000000ffff0d7224 */ /* 0x000fe400078e0000 */
[----:B------:R-:W-:-:S07]  /*114e0*/  IMAD.MOV.U32 R6, RZ, RZ, R14 ;  /* 0x000000ffff067224 */ /* 0x000fce00078e000e */
[----:B------:R-:W-:Y:S05]  /*114f0*/  WARPSYNC.COLLECTIVE R15, `(.L_x_3576) ;  /* 0x000000000f087348 */ /* 0x000fea0003c00000 */
[----:B------:R0:W1:Y:S02]  /*11500*/  SHFL.IDX P6, R14, R13, R12, R11 ;  /* 0x0000000c0d0e7389 */ /* 0x00006400000c000b */
[----:B01----:R-:W-:Y:S01]  /*11510*/  ENDCOLLECTIVE ;  /* 0x000000000000791b */ /* 0x003fe20003800000 */
.L_x_3576:
[----:B------:R-:W-:Y:S01]  /*11520*/  ULDC UR4, c[0x0][0x288] ;  /* 0x0000a20000047ab9 */ /* 0x000fe20000000800 */
[----:B------:R-:W-:Y:S01]  /*11530*/  LOP3.LUT R9, R9, 0x7f, RZ, 0xc0, !PT ;  /* 0x0000007f09097812 */ /* 0x000fe200078ec0ff */
[----:B------:R-:W-:Y:S02]  /*11540*/  IMAD R3, R8, UR4, RZ ;  /* 0x0000000408037c24 */ /* 0x000fe4000f8e02ff */
[----:B------:R-:W0:Y:S01]  /*11550*/  S2R R8, SR_TID.X ;  /* 0x0000000000087919 */ /* 0x000e220000002100 */
[----:B------:R-:W-:-:S05]  /*11560*/  SHF.R.U32.HI R9, RZ, 0x3, R9 ;  /* 0x00000003ff097819 */ /* 0x000fca0000011609 */
[----:B------:R-:W-:Y:S02]  /*11570*/  IMAD.IADD R4, R9, 0x1, R4 ;  /* 0x0000000109047824 */ /* 0x000fe400078e0204 */
[----:B------:R-:W-:Y:S02]  /*11580*/  IMAD.MOV.U32 R13, RZ, RZ, R2 ;  /* 0x000000ffff0d7224 */ /* 0x000fe400078e0002 */
[----:B------:R-:W-:Y:S01]  /*11590*/  IMAD.MOV.U32 R12, RZ, RZ, 0x1 ;  /* 0x00000001ff0c7424 */ /* 0x000fe200078e00ff */
[C---:B------:R-:W-:Y:S01]  /*115a0*/  ISETP.GE.AND P3, PT, R4.reuse, R3, PT ;  /* 0x000000030400720c */ /* 0x040fe20003f66270 */
[----:B------:R-:W-:Y:S02]  /*115b0*/  VIADD R5, R4, 0x10 ;  /* 0x0000001004057836 */ /* 0x000fe40000000000 */
[----:B------:R-:W-:-:S10]  /*115c0*/  IMAD.MOV.U32 R7, RZ, RZ, R14 ;  /* 0x000000ffff077224 */ /* 0x000fd400078e000e */
[----:B0-----:R-:W-:Y:S05]  /*115d0*/  WARPSYNC.COLLECTIVE R15, `(.L_x_3577) ;  /* 0x000000000f087348 */ /* 0x001fea0003c00000 */
[----:B------:R1:W2:Y:S02]  /*115e0*/  SHFL.IDX P6, R14, R13, R12, R11 ;  /* 0x0000000c0d0e7389 */ /* 0x0002a400000c000b */
[----:B012---:R-:W-:Y:S01]  /*115f0*/  ENDCOLLECTIVE ;  /* 0x000000000000791b */ /* 0x007fe20003800000 */
.L_x_3577:
[----:B------:R-:W-:Y:S01]  /*11600*/  SHF.L.U32 R8, R8, 0x3, RZ ;  /* 0x0000000308087819 */ /* 0x000fe200000006ff */
[----:B------:R-:W-:-:S03]  /*11610*/  IMAD.MOV.U32 R13, RZ, RZ, R0 ;  /* 0x000000ffff0d7224 */ /* 0x000fc600078e0000 */
[----:B------:R-:W-:-:S04]  /*11620*/  LOP3.LUT R8, R8, 0x38, RZ, 0xc0, !PT ;  /* 0x0000003808087812 */ /* 0x000fc800078ec0ff */
[----:B------:R-:W-:-:S05]  /*11630*/  @!P3 LEA R7, P5, R8, R7, 0x1 ;  /* 0x000000070807b211 */ /* 0x000fca00078a08ff */
[----:B------:R-:W-:Y:S01]  /*11640*/  @!P3 IMAD.X R6, RZ, RZ, R6, P5 ;  /* 0x000000ffff06b224 */ /* 0x000fe200028e0606 */
[----:B------:R-:W-:-:S07]  /*11650*/  MOV R9, R14 ;  /* 0x0000000e00097202 */ /* 0x000fce0000000f00 */
[----:B------:R-:W-:Y:S05]  /*11660*/  WARPSYNC.COLLECTIVE R15, `(.L_x_3578) ;  /* 0x000000000f087348 */ /* 0x000fea0003c00000 */
[----:B------:R0:W1:Y:S02]  /*11670*/  SHFL.IDX P6, R14, R13, R12, R11 ;  /* 0x0000000c0d0e7389 */ /* 0x00006400000c000b */
[----:B01----:R-:W-:Y:S01]  /*11680*/  ENDCOLLECTIVE ;  /* 0x000000000000791b */ /* 0x003fe20003800000 */
.L_x_3578:
[----:B------:R-:W-:-:S04]  /*11690*/  @!P3 LOP3.LUT R7, R7, R6, RZ, 0x3c, !PT ;  /* 0x000000060707b212 */ /* 0x000fc800078e3cff */
[----:B------:R-:W-:-:S04]  /*116a0*/  @!P3 LOP3.LUT R6, R7, R6, RZ, 0x3c, !PT ;  /* 0x000000060706b212 */ /* 0x000fc800078e3cff */
[----:B------:R-:W-:Y:S01]  /*116b0*/  @!P3 LOP3.LUT R7, R7, R6, RZ, 0x3c, !PT ;  /* 0x000000060707b212 */ /* 0x000fe200078e3cff */
[----:B------:R-:W-:-:S04]  /*116c0*/  IMAD.MOV.U32 R13, RZ, RZ, R2 ;  /* 0x000000ffff0d7224 */ /* 0x000fc800078e0002 */
[----:B------:R-:W-:Y:S01]  /*116d0*/  @!PT LDS RZ, [RZ] ;  /* 0x00000000fffff984 */ /* 0x000fe20000000800 */
[----:B------:R-:W-:Y:S01]  /*116e0*/  @!PT LDS RZ, [RZ] ;  /* 0x00000000fffff984 */ /* 0x000fe20000000800 */
[----:B------:R-:W-:Y:S01]  /*116f0*/  @!PT LDS RZ, [RZ] ;  /* 0x00000000fffff984 */ /* 0x000fe20000000800 */
[----:B------:R0:W-:Y:S01]  /*11700*/  @!P3 LDGSTS.E.BYPASS.LTC128B.128 [R10+0x15400], desc[UR60][R6.64], !P0 ;  /* 0x15400000060abfae */ /* 0x0001e2000c101d7c */
[----:B------:R-:W-:-:S03]  /*11710*/  IMAD.MOV.U32 R12, RZ, RZ, 0x2 ;  /* 0x00000002ff0c7424 */ /* 0x000fc600078e00ff */
[----:B------:R0:W-:Y:S04]  /*11720*/  @!P3 LDGSTS.E.BYPASS.LTC128B.128 [R10+0x19400], desc[UR60][R6.64+0x80], !P1 ;  /* 0x19400080060abfae */ /* 0x0001e8000c901d7c */
[----:B------:R0:W-:Y:S01]  /*11730*/  @!P3 LDGSTS.E.BYPASS.LTC128B.128 [R10+0x1d400], desc[UR60][R6.64+0x100], !P2 ;  /* 0x1d400100060abfae */ /* 0x0001e2000d101d7c */
[----:B------:R-:W-:Y:S01]  /*11740*/  ISETP.GE.AND P3, PT, R5, R3, PT ;  /* 0x000000030500720c */ /* 0x000fe20003f66270 */
[----:B------:R-:W-:-:S12]  /*11750*/  IMAD.MOV.U32 R5, RZ, RZ, R14 ;  /* 0x000000ffff057224 */ /* 0x000fd800078e000e */
[----:B0-----:R-:W-:Y:S05]  /*11760*/  WARPSYNC.COLLECTIVE R15, `(.L_x_3579) ;  /* 0x000000000f087348 */ /* 0x001fea0003c00000 */
[----:B------:R1:W2:Y:S02]  /*11770*/  SHFL.IDX P6, R14, R13, R12, R11 ;  /* 0x0000000c0d0e7389 */ /* 0x0002a400000c000b */
[----:B012---:R-:W-:Y:S01]  /*11780*/  ENDCOLLECTIVE ;  /* 0x000000000000791b */ /* 0x007fe20003800000 */
.L_x_3579:
[----:B------:R-:W-:Y:S01]  /*11790*/  @!P3 LEA R8, P5, R8, R5, 0x1 ;  /* 0x000000050808b211 */ /* 0x000fe200078a08ff */
[----:B------:R-:W-:-:S04]  /*117a0*/  IMAD.MOV.U32 R13, RZ, RZ, R0 ;  /* 0x000000ffff0d7224 */ /* 0x000fc800078e0000 */
[----:B------:R-:W-:Y:S02]  /*117b0*/  @!P3 IMAD.X R5, RZ, RZ, R9, P5 ;  /* 0x000000ffff05b224 */ /* 0x000fe400028e0609 */
[----:B------:R-:W0:Y:S01]  /*117c0*/  S2R R9, SR_TID.X ;  /* 0x0000000000097919 */ /* 0x000e220000002100 */
[----:B------:R-:W-:Y:S02]  /*117d0*/  @!P3 IMAD.MOV.U32 R6, RZ, RZ, R8 ;  /* 0x000000ffff06b224 */ /* 0x000fe400078e0008 */
[----:B------:R-:W-:Y:S01]  /*117e0*/  @!P3 IMAD.MOV.U32 R7, RZ, RZ, R5 ;  /* 0x000000ffff07b224 */ /* 0x000fe200078e0005 */
[----:B------:R-:W-:-:S04]  /*117f0*/  IADD3 R5, R4, 0x20, RZ ;  /* 0x0000002004057810 */ /* 0x000fc80007ffe0ff */
[----:B------:R-:W-:Y:S01]  /*11800*/  @!PT LDS RZ, [RZ] ;  /* 0x00000000fffff984 */ /* 0x000fe20000000800 */
[----:B------:R-:W-:Y:S01]  /*11810*/  @!PT LDS RZ, [RZ] ;  /* 0x00000000fffff984 */ /* 0x000fe20000000800 */
[----:B------:R-:W-:Y:S01]  /*11820*/  @!PT LDS RZ, [RZ] ;  /* 0x00000000fffff984 */ /* 0x000fe20000000800 */
[----:B------:R1:W-:Y:S04]  /*11830*/  @!P3 LDGSTS.E.BYPASS.LTC128B.128 [R10+0x15c00], desc[UR60][R6.64], !P0 ;  /* 0x15c00000060abfae */ /* 0x0003e8000c101d7c */
[----:B------:R1:W-:Y:S04]  /*11840*/  @!P3 LDGSTS.E.BYPASS.LTC128B.128 [R10+0x19c00], desc[UR60][R6.64+0x80], !P1 ;  /* 0x19c00080060abfae */ /* 0x0003e8000c901d7c */
[----:B------:R1:W-:Y:S01]  /*11850*/  @!P3 LDGSTS.E.BYPASS.LTC128B.128 [R10+0x1dc00], desc[UR60][R6.64+0x100], !P2 ;  /* 0x1dc00100060abfae */ /* 0x0003e2000d101d7c */
[----:B------:R-:W-:Y:S01]  /*11860*/  ISETP.GE.AND P3, PT, R5, R3, PT ;  /* 0x000000030500720c */ /* 0x000fe20003f66270 */
[----:B------:R-:W-:-:S12]  /*11870*/  IMAD.MOV.U32 R5, RZ, RZ, R14 ;  /* 0x000000ffff057224 */ /* 0x000fd800078e000e */
[----:B01----:R-:W-:Y:S05]  /*11880*/  WARPSYNC.COLLECTIVE R15, `(.L_x_3580) ;  /* 0x000000000f087348 */ /* 0x003fea0003c00000 */
[----:B------:R2:W3:Y:S02]  /*11890*/  SHFL.IDX P6, R14, R13, R12, R11 ;  /* 0x0000000c0d0e7389 */ /* 0x0004e400000c000b */
[----:B0123--:R-:W-:Y:S01]  /*118a0*/  ENDCOLLECTIVE ;  /* 0x000000000000791b */ /* 0x00ffe20003800000 */
.L_x_3580:
[----:B------:R-:W-:Y:S02]  /*118b0*/  IMAD.SHL.U32 R9, R9, 0x8, RZ ;  /* 0x0000000809097824 */ /* 0x000fe400078e00ff */
[----:B------:R-:W-:Y:S01]  /*118c0*/  IMAD.MOV.U32 R13, RZ, RZ, R2 ;  /* 0x000000ffff0d7224 */ /* 0x000fe200078e0002 */
[----:B------:R-:W-:Y:S02]  /*118d0*/  MOV R12, 0x3 ;  /* 0x00000003000c7802 */ /* 0x000fe40000000f00 */
[----:B------:R-:W-:Y:S02]  /*118e0*/  LOP3.LUT R9, R9, 0x38, RZ, 0xc0, !PT ;  /* 0x0000003809097812 */ /* 0x000fe400078ec0ff */
[----:B------:R-:W-:-:S07]  /*118f0*/  MOV R8, R14 ;  /* 0x0000000e00087202 */ /* 0x000fce0000000f00 */
[----:B------:R-:W-:Y:S05]  /*11900*/  WARPSYNC.COLLECTIVE R15, `(.L_x_3581) ;  /* 0x000000000f087348 */ /* 0x000fea0003c00000 */
[----:B------:R0:W1:Y:S02]  /*11910*/  SHFL.IDX P6, R14, R13, R12, R11 ;  /* 0x0000000c0d0e7389 */ /* 0x00006400000c000b */
[----:B01----:R-:W-:Y:S01]  /*11920*/  ENDCOLLECTIVE ;  /* 0x000000000000791b */ /* 0x003fe20003800000 */
.L_x_3581:
[----:B------:R-:W-:-:S05]  /*11930*/  @!P3 LEA R8, P4, R9, R8, 0x1 ;  /* 0x000000080908b211 */ /* 0x000fca00078808ff */
[----:B------:R-:W-:Y:S02]  /*11940*/  @!P3 IMAD.X R9, RZ, RZ, R5, P4 ;  /* 0x000000ffff09b224 */ /* 0x000fe400020e0605 */
[----:B------:R-:W-:Y:S02]  /*11950*/  @!P3 IMAD.MOV.U32 R6, RZ, RZ, R8 ;  /* 0x000000ffff06b224 */ /* 0x000fe400078e0008 */
[----:B------:R-:W-:Y:S02]  /*11960*/  @!P3 IMAD.MOV.U32 R7, RZ, RZ, R9 ;  /* 0x000000ffff07b224 */ /* 0x000fe400078e0009 */
[----:B------:R-:W0:Y:S01]  /*11970*/  S2R R9, SR_TID.X ;  /* 0x0000000000097919 */ /* 0x000e220000002100 */
[C---:B------:R-:W-:Y:S02]  /*11980*/  VIADD R5, R4.reuse, 0x30 ;  /* 0x0000003004057836 */ /* 0x040fe40000000000 */
[----:B------:R-:W-:Y:S01]  /*11990*/  IMAD.MOV.U32 R13, RZ, RZ, R0 ;  /* 0x000000ffff0d7224 */ /* 0x000fe200078e0000 */
[----:B------:R-:W-:Y:S01]  /*119a0*/  @!PT LDS RZ, [RZ] ;  /* 0x00000000fffff984 */ /* 0x000fe20000000800 */
[----:B------:R-:W-:Y:S01]  /*119b0*/  @!PT LDS RZ, [RZ] ;  /* 0x00000000fffff984 */ /* 0x000fe20000000800 */
[----:B------:R-:W-:Y:S01]  /*119c0*/  @!PT LDS RZ, [RZ] ;  /* 0x00000000fffff984 */ /* 0x000fe20000000800 */
[----:B------:R1:W-:Y:S01]  /*119d0*/  @!P3 LDGSTS.E.BYPASS.LTC128B.128 [R10+0x16400], desc[UR60][R6.64], !P0 ;  /* 0x16400000060abfae */ /* 0x0003e2000c101d7c */
[----:B------:R-:W-:-:S03]  /*119e0*/  VIADD R8, R4, 0x60 ;  /* 0x0000006004087836 */ /* 0x000fc60000000000 */
[----:B------:R1:W-:Y:S04]  /*119f0*/  @!P3 LDGSTS.E.BYPASS.LTC128B.128 [R10+0x1a400], desc[UR60][R6.64+0x80], !P1 ;  /* 0x1a400080060abfae */ /* 0x0003e8000c901d7c */
[----:B------:R1:W-:Y:S01]  /*11a00*/  @!P3 LDGSTS.E.BYPASS.LTC128B.128 [R10+0x1e400], desc[UR60][R6.64+0x100], !P2 ;  /* 0x1e400100060abfae */ /* 0x0003e2000d101d7c */
[----:B------:R-:W-:Y:S01]  /*11a10*/  ISETP.GE.AND P3, PT, R5, R3, PT ;  /* 0x000000030500720c */ /* 0x000fe20003f66270 */
[----:B------:R-:W-:-:S12]  /*11a20*/  IMAD.MOV.U32 R5, RZ, RZ, R14 ;  /* 0x000000ffff057224 */ /* 0x000fd800078e000e */
[----:B01----:R-:W-:Y:S05]  /*11a30*/  WARPSYNC.COLLECTIVE R15, `(.L_x_3582) ;  /* 0x000000000f087348 */ /* 0x003fea0003c00000 */
[----:B------:R2:W3:Y:S02]  /*11a40*/  SHFL.IDX P6, R14, R13, R12, R11 ;  /* 0x0000000c0d0e7389 */ /* 0x0004e400000c000b */
[----:B0123--:R-:W-:Y:S01]  /*11a50*/  ENDCOLLECTIVE ;  /* 0x000000000000791b */ /* 0x00ffe20003800000 */
.L_x_3582:
[----:B------:R-:W-:Y:S02]  /*11a60*/  IMAD.MOV.U32 R13, RZ, RZ, R2 ;  /* 0x000000ffff0d7224 */ /* 0x000fe400078e0002 */
[----:B------:R-:W-:Y:S02]  /*11a70*/  IMAD.MOV.U32 R12, RZ, RZ, 0x4 ;  /* 0x00000004ff0c7424 */ /* 0x000fe400078e00ff */
[----:B------:R-:W-:-:S05]  /*11a80*/  IMAD.SHL.U32 R9, R9, 0x8, RZ ;  /* 0x0000000809097824 */ /* 0x000fca00078e00ff */
[----:B------:R-:W-:Y:S01]  /*11a90*/  LOP3.LUT R9, R9, 0x38, RZ, 0xc0, !PT ;  /* 0x0000003809097812 */ /* 0x000fe200078ec0ff */
[----:B------:R-:W-:-:S07]  /*11aa0*/  IMAD.MOV.U32 R6, RZ, RZ, R14 ;  /* 0x000000ffff067224 */ /* 0x000fce00078e000e */
[----:B------:R-:W-:Y:S05]  /*11ab0*/  WARPSYNC.COLLECTIVE R15, `(.L_x_3583) ;  /* 0x000000000f087348 */ /* 0x000fea0003c00000 */
[----:B------:R0:W1:Y:S02]  /*11ac0*/  SHFL.IDX P6, R14, R13, R12, R11 ;  /* 0x0000000c0d0e7389 */ /* 0x00006400000c000b */
[----:B01----:R-:W-:Y:S01]  /*11ad0*/  ENDCOLLECTIVE ;  /* 0x000000000000791b */ /* 0x003fe20003800000 */
.L_x_3583:
[----:B------:R-:W-:-:S05]  /*11ae0*/  @!P3 LEA R6, P4, R9, R6, 0x1 ;  /* 0x000000060906b211 */ /* 0x000fca00078808ff */
[----:B------:R-:W-:-:S05]  /*11af0*/  @!P3 IMAD.X R5, RZ, RZ, R5, P4 ;  /* 0x000000ffff05b224 */ /* 0x000fca00020e0605 */
[----:B------:R-:W-:Y:S01]  /*11b00*/  @!P3 MOV R7, R5 ;  /* 0x000000050007b202 */ /* 0x000fe20000000f00 */
[----:B------:R-:W-:Y:S02]  /*11b10*/  VIADD R5, R4, 0x40 ;  /* 0x0000004004057836 */ /* 0x000fe40000000000 */
[----:B------:R-:W-:Y:S02]  /*11b20*/  IMAD.MOV.U32 R13, RZ, RZ, R0 ;  /* 0x000000ffff0d7224 */ /* 0x000fe400078e0000 */
        /* <DEDUP_REMOVED lines=8> */
[----:B0-----:R-:W-:Y:S05]  /*11bb0*/  WARPSYNC.COLLECTIVE R15, `(.L_x_3584) ;  /* 0x000000000f087348 */ /* 0x001fea0003c00000 */
[----:B------:R1:W2:Y:S02]  /*11bc0*/  SHFL.IDX P6, R14, R13, R12, R11 ;  /* 0x0000000c0d0e7389 */ /* 0x0002a400000c000b */
[----:B012---:R-:W-:Y:S01]  /*11bd0*/  ENDCOLLECTIVE ;  /* 0x000000000000791b */ /* 0x007fe20003800000 */
.L_x_3584:
[----:B------:R-:W-:Y:S02]  /*11be0*/  IMAD.MOV.U32 R13, RZ, RZ, R2 ;  /* 0x000000ffff0d7224 */ /* 0x000fe400078e0002 */
[----:B------:R-:W-:Y:S01]  /*11bf0*/  IMAD.MOV.U32 R12, RZ, RZ, 0x5 ;  /* 0x00000005ff0c7424 */ /* 0x000fe200078e00ff */
[----:B------:R-:W-:-:S07]  /*11c00*/  MOV R6, R14 ;  /* 0x0000000e00067202 */ /* 0x000fce0000000f00 */
[----:B------:R-:W-:Y:S05]  /*11c10*/  WARPSYNC.COLLECTIVE R15, `(.L_x_3585) ;  /* 0x000000000f087348 */ /* 0x000fea0003c00000 */
[----:B------:R0:W1:Y:S02]  /*11c20*/  SHFL.IDX P6, R14, R13, R12, R11 ;  /* 0x0000000c0d0e7389 */ /* 0x00006400000c000b */
[----:B01----:R-:W-:Y:S01]  /*11c30*/  ENDCOLLECTIVE ;  /* 0x000000000000791b */ /* 0x003fe20003800000 */
.L_x_3585:
[----:B------:R-:W-:-:S05]  /*11c40*/  @!P3 LEA R6, P4, R9, R6, 0x1 ;  /* 0x000000060906b211 */ /* 0x000fca00078808ff */
[----:B------:R-:W-:-:S04]  /*11c50*/  @!P3 IMAD.X R5, RZ, RZ, R5, P4 ;  /* 0x000000ffff05b224 */ /* 0x000fc800020e0605 */
[----:B------:R-:W-:Y:S02]  /*11c60*/  @!P3 IMAD.MOV.U32 R7, RZ, RZ, R5 ;  /* 0x000000ffff07b224 */ /* 0x000fe400078e0005 */
[----:B------:R-:W-:Y:S02]  /*11c70*/  VIADD R5, R4, 0x50 ;  /* 0x0000005004057836 */ /* 0x000fe40000000000 */
[----:B------:R-:W-:Y:S01]  /*11c80*/  IMAD.MOV.U32 R13, RZ, RZ, R0 ;  /* 0x000000ffff0d7224 */ /* 0x000fe200078e0000 */
[----:B------:R-:W-:Y:S01]  /*11c90*/  @!PT LDS RZ, [RZ] ;  /* 0x00000000fffff984 */ /* 0x000fe20000000800 */
[----:B------:R-:W-:Y:S01]  /*11ca0*/  @!PT LDS RZ, [RZ] ;  /* 0x00000000fffff984 */ /* 0x000fe20000000800 */
[----:B------:R-:W-:Y:S01]  /*11cb0*/  @!PT LDS RZ, [RZ] ;  /* 0x00000000fffff984 */ /* 0x000fe20000000800 */
[----:B------:R0:W-:Y:S04]  /*11cc0*/  @!P3 LDGSTS.E.BYPASS.LTC128B.128 [R10+0x17400], desc[UR60][R6.64], !P0 ;  /* 0x17400000060abfae */ /* 0x0001e8000c101d7c */
[----:B------:R0:W-:Y:S04]  /*11cd0*/  @!P3 LDGSTS.E.BYPASS.LTC128B.128 [R10+0x1b400], desc[UR60][R6.64+0x80], !P1 ;  /* 0x1b400080060abfae */ /* 0x0001e8000c901d7c */
[----:B------:R0:W-:Y:S01]  /*11ce0*/  @!P3 LDGSTS.E.BYPASS.LTC128B.128 [R10+0x1f400], desc[UR60][R6.64+0x100], !P2 ;  /* 0x1f400100060abfae */ /* 0x0001e2000d101d7c */
[----:B------:R-:W-:-:S02]  /*11cf0*/  ISETP.GE.AND P3, PT, R5, R3, PT ;  /* 0x000000030500720c */ /* 0x000fc40003f66270 */
[----:B------:R-:W-:-:S11]  /*11d00*/  MOV R5, R14 ;  /* 0x0000000e00057202 */ /* 0x000fd60000000f00 */
[----:B0-----:R-:W-:Y:S05]  /*11d10*/  WARPSYNC.COLLECTIVE R15, `(.L_x_3586) ;  /* 0x000000000f087348 */ /* 0x001fea0003c00000 */
[----:B------:R1:W2:Y:S02]  /*11d20*/  SHFL.IDX P6, R14, R13, R12, R11 ;  /* 0x0000000c0d0e7389 */ /* 0x0002a400000c000b */
[----:B012---:R-:W-:Y:S01]  /*11d30*/  ENDCOLLECTIVE ;  /* 0x000000000000791b */ /* 0x007fe20003800000 */
.L_x_3586:
[----:B------:R-:W-:Y:S01]  /*11d40*/  IMAD.MOV.U32 R13, RZ, RZ, R2 ;  /* 0x000000ffff0d7224 */ /* 0x000fe200078e0002 */
[----:B------:R-:W-:Y:S01]  /*11d50*/  MOV R12, 0x6 ;  /* 0x00000006000c7802 */ /* 0x000fe20000000f00 */
[----:B------:R-:W-:-:S07]  /*11d60*/  IMAD.MOV.U32 R6, RZ, RZ, R14 ;  /* 0x000000ffff067224 */ /* 0x000fce00078e000e */
[----:B------:R-:W-:Y:S05]  /*11d70*/  WARPSYNC.COLLECTIVE R15, `(.L_x_3587) ;  /* 0x000000000f087348 */ /* 0x000fea0003c00000 */
[----:B------:R0:W1:Y:S02]  /*11d80*/  SHFL.IDX P6, R14, R13, R12, R11 ;  /* 0x0000000c0d0e7389 */ /* 0x00006400000c000b */
[----:B01----:R-:W-:Y:S01]  /*11d90*/  ENDCOLLECTIVE ;  /* 0x000000000000791b */ /* 0x003fe20003800000 */
.L_x_3587:
[----:B------:R-:W-:-:S05]  /*11da0*/  @!P3 LEA R6, P4, R9, R6, 0x1 ;  /* 0x000000060906b211 */ /* 0x000fca00078808ff */
[----:B------:R-:W-:Y:S01]  /*11db0*/  @!P3 IMAD.X R5, RZ, RZ, R5, P4 ;  /* 0x000000ffff05b224 */ /* 0x000fe200020e0605 */
[----:B------:R-:W-:-:S03]  /*11dc0*/  ISETP.GE.AND P4, PT, R8, R3, PT ;  /* 0x000000030800720c */ /* 0x000fc60003f86270 */
[----:B------:R-:W-:Y:S02]  /*11dd0*/  @!P3 IMAD.MOV.U32 R7, RZ, RZ, R5 ;  /* 0x000000ffff07b224 */ /* 0x000fe400078e0005 */
[----:B------:R-:W-:-:S03]  /*11de0*/  IMAD.MOV.U32 R13, RZ, RZ, R0 ;  /* 0x000000ffff0d7224 */ /* 0x000fc600078e0000 */
[----:B------:R-:W-:Y:S01]  /*11df0*/  @!PT LDS RZ, [RZ] ;  /* 0x00000000fffff984 */ /* 0x000fe20000000800 */
[----:B------:R-:W-:Y:S01]  /*11e00*/  @!PT LDS RZ, [RZ] ;  /* 0x00000000fffff984 */ /* 0x000fe20000000800 */
[----:B------:R-:W-:Y:S01]  /*11e10*/  @!PT LDS RZ, [RZ] ;  /* 0x00000000fffff984 */ /* 0x000fe20000000800 */
[----:B------:R0:W-:Y:S04]  /*11e20*/  @!P3 LDGSTS.E.BYPASS.LTC128B.128 [R10+0x17c00], desc[UR60][R6.64], !P0 ;  /* 0x17c00000060abfae */ /* 0x0001e8000c101d7c */
[----:B------:R0:W-:Y:S01]  /*11e30*/  @!P3 LDGSTS.E.BYPASS.LTC128B.128 [R10+0x1bc00], desc[UR60][R6.64+0x80], !P1 ;  /* 0x1bc00080060abfae */ /* 0x0001e2000c901d7c */
[----:B------:R-:W-:-:S03]  /*11e40*/  IMAD.MOV.U32 R5, RZ, RZ, R14 ;  /* 0x000000ffff057224 */ /* 0x000fc600078e000e */
[----:B------:R0:W-:Y:S04]  /*11e50*/  @!P3 LDGSTS.E.BYPASS.LTC128B.128 [R10+0x1fc00], desc[UR60][R6.64+0x100], !P2 ;  /* 0x1fc00100060abfae */ /* 0x0001e8000d101d7c */
[----:B0-----:R-:W-:Y:S05]  /*11e60*/  WARPSYNC.COLLECTIVE R15, `(.L_x_3588) ;  /* 0x000000000f087348 */ /* 0x001fea0003c00000 */
[----:B------:R1:W2:Y:S02]  /*11e70*/  SHFL.IDX P6, R14, R13, R12, R11 ;  /* 0x0000000c0d0e7389 */ /* 0x0002a400000c000b */
[----:B012---:R-:W-:Y:S01]  /*11e80*/  ENDCOLLECTIVE ;  /* 0x000000000000791b */ /* 0x007fe20003800000 */
.L_x_3588:
[----:B------:R-:W-:Y:S02]  /*11e90*/  IMAD.MOV.U32 R13, RZ, RZ, R2 ;  /* 0x000000ffff0d7224 */ /* 0x000fe400078e0002 */
[----:B------:R-:W-:Y:S02]  /*11ea0*/  IMAD.MOV.U32 R12, RZ, RZ, 0x7 ;  /* 0x00000007ff0c7424 */ /* 0x000fe400078e00ff */
[----:B------:R-:W-:-:S07]  /*11eb0*/  IMAD.MOV.U32 R6, RZ, RZ, R14 ;  /* 0x000000ffff067224 */ /* 0x000fce00078e000e */
[----:B------:R-:W-:Y:S05]  /*11ec0*/  WARPSYNC.COLLECTIVE R15, `(.L_x_3589) ;  /* 0x000000000f087348 */ /* 0x000fea0003c00000 */
[----:B------:R0:W1:Y:S02]  /*11ed0*/  SHFL.IDX P6, R14, R13, R12, R11 ;  /* 0x0000000c0d0e7389 */ /* 0x00006400000c000b */
[----:B01----:R-:W-:Y:S01]  /*11ee0*/  ENDCOLLECTIVE ;  /* 0x000000000000791b */ /* 0x003fe20003800000 */
.L_x_3589:
[----:B------:R-:W-:-:S05]  /*11ef0*/  @!P4 LEA R6, P3, R9, R6, 0x1 ;  /* 0x000000060906c211 */ /* 0x000fca00078608ff */
[----:B------:R-:W-:-:S05]  /*11f00*/  @!P4 IMAD.X R5, RZ, RZ, R5, P3 ;  /* 0x000000ffff05c224 */ /* 0x000fca00018e0605 */
[----:B------:R-:W-:Y:S01]  /*11f10*/  @!P4 MOV R7, R5 ;  /* 0x000000050007c202 */ /* 0x000fe20000000f00 */
[----:B------:R-:W-:-:S04]  /*11f20*/  IMAD.MOV.U32 R13, RZ, RZ, R0 ;  /* 0x000000ffff0d7224 */ /* 0x000fc800078e0000 */
[----:B------:R-:W-:Y:S01]  /*11f30*/  @!PT LDS RZ, [RZ] ;  /* 0x00000000fffff984 */ /* 0x000fe20000000800 */
[----:B------:R-:W-:Y:S01]  /*11f40*/  @!PT LDS RZ, [RZ] ;  /* 0x00000000fffff984 */ /* 0x000fe20000000800 */
[----:B------:R-:W-:Y:S01]  /*11f50*/  @!PT LDS RZ, [RZ] ;  /* 0x00000000fffff984 */ /* 0x000fe20000000800 */
[----:B------:R0:W-:Y:S04]  /*11f60*/  @!P4 LDGSTS.E.BYPASS.LTC128B.128 [R10+0x18400], desc[UR60][R6.64], !P0 ;  /* 0x18400000060acfae */ /* 0x0001e8000c101d7c */
[----:B------:R0:W-:Y:S01]  /*11f70*/  @!P4 LDGSTS.E.BYPASS.LTC128B.128 [R10+0x1c400], desc[UR60][R6.64+0x80], !P1 ;  /* 0x1c400080060acfae */ /* 0x0001e2000c901d7c */
[----:B------:R-:W-:-:S07]  /*11f80*/  IMAD.MOV.U32 R5, RZ, RZ, R14 ;  /* 0x000000ffff057224 */ /* 0x000fce00078e000e */
[----:B0-----:R-:W-:Y:S05]  /*11f90*/  WARPSYNC.COLLECTIVE R15, `(.L_x_3590) ;  /* 0x000000000f087348 */ /* 0x001fea0003c00000 */
[----:B------:R1:W2:Y:S02]  /*11fa0*/  SHFL.IDX P6, R14, R13, R12, R11 ;  /* 0x0000000c0d0e7389 */ /* 0x0002a400000c000b */
[----:B012---:R-:W-:Y:S01]  /*11fb0*/  ENDCOLLECTIVE ;  /* 0x000000000000791b */ /* 0x007fe20003800000 */
.L_x_3590:
[----:B------:R-:W-:Y:S01]  /*11fc0*/  @!PT LDS RZ, [RZ] ;  /* 0x00000000fffff984 */ /* 0x000fe20000000800 */
[----:B------:R-:W-:Y:S01]  /*11fd0*/  @!PT LDS RZ, [RZ] ;  /* 0x00000000fffff984 */ /* 0x000fe20000000800 */
[----:B------:R-:W-:Y:S01]  /*11fe0*/  @!PT LDS RZ, [RZ] ;  /* 0x00000000fffff984 */ /* 0x000fe20000000800 */
[----:B------:R1:W-:Y:S01]  /*11ff0*/  @!P4 LDGSTS.E.BYPASS.LTC128B.128 [R10+0x20400], desc[UR60][R6.64+0x100], !P2 ;  /* 0x20400100060acfae */ /* 0x0003e2000d101d7c */
[----:B------:R-:W-:Y:S01]  /*12000*/  IMAD.MOV.U32 R0, RZ, RZ, R14 ;  /* 0x000000ffff007224 */ /* 0x000fe200078e000e */
[----:B------:R-:W-:Y:S06]  /*12010*/  BRA `(.L_x_3591) ;  /* 0xffffffc000a47947 */ /* 0x000fec000383ffff */
.L_x_3489:
[----:B0-----:R0:W3:Y:S02]  /*12020*/  SYNCS.PHASECHK.TRANS64.TRYWAIT P0, [R9+URZ+0x36820], R0 ;  /* 0x03682000090075a7 */ /* 0x0010e4000800017f */
[----:B---3--:R-:W-:Y:S05]  /*12030*/  @!P0 NANOSLEEP.SYNCS 0x989680 ;  /* 0x009896800000895d */ /* 0x008fea0003900000 */
[----:B------:R-:W3:Y:S02]  /*12040*/  @!P0 SYNCS.PHASECHK.TRANS64 P0, [R9+URZ+0x36820], R0 ;  /* 0x03682000090085a7 */ /* 0x000ee4000800007f */
[----:B---3--:R-:W-:Y:S05]  /*12050*/  @!P0 BRA `(.L_x_3489) ;  /* 0xfffffffc00f08947 */ /* 0x008fea000383ffff */
[----:B------:R-:W-:Y:S05]  /*12060*/  BRA `(.L_x_3592) ;  /* 0xffffffc400087947 */ /* 0x000fea000383ffff */
.L_x_3496:
[----:B-1----:R1:W3:Y:S02]  /*12070*/  SYNCS.PHASECHK.TRANS64.TRYWAIT P0, [R3+URZ+0x36840], R2 ;  /* 0x03684002030075a7 */ /* 0x0022e4000800017f */
[----:B---3--:R-:W-:Y:S05]  /*12080*/  @!P0 NANOSLEEP.SYNCS 0x989680 ;  /* 0x009896800000895d */ /* 0x008fea0003900000 */
[----:B------:R-:W3:Y:S02]  /*12090*/  @!P0 SYNCS.PHASECHK.TRANS64 P0, [R3+URZ+0x36840], R2 ;  /* 0x03684002030085a7 */ /* 0x000ee4000800007f */
[----:B---3--:R-:W-:Y:S05]  /*120a0*/  @!P0 BRA `(.L_x_3496) ;  /* 0xfffffffc00f08947 */ /* 0x008fea000383ffff */
[----:B------:R-:W-:Y:S05]  /*120b0*/  BRA `(.L_x_3593) ;  /* 0xffffffc400bc7947 */ /* 0x000fea000383ffff */
.L_x_3503:
[----:B0-----:R0:W1:Y:S02]  /*120c0*/  SYNCS.PHASECHK.TRANS64.TRYWAIT P0, [R3+URZ+0x60], R2 ;  /* 0x00006002030075a7 */ /* 0x001064000800017f */
[----:B-1----:R-:W-:Y:S05]  /*120d0*/  @!P0 NANOSLEEP.SYNCS 0x989680 ;  /* 0x009896800000895d */ /* 0x002fea0003900000 */
[----:B------:R-:W1:Y:S02]  /*120e0*/  @!P0 SYNCS.PHASECHK.TRANS64 P0, [R3+URZ+0x60], R2 ;  /* 0x00006002030085a7 */ /* 0x000e64000800007f */
[----:B-1----:R-:W-:Y:S05]  /*120f0*/  @!P0 BRA `(.L_x_3503) ;  /* 0xfffffffc00f08947 */ /* 0x002fea000383ffff */
[----:B------:R-:W-:Y:S05]  /*12100*/  BRA `(.L_x_3594) ;  /* 0xffffffc800cc7947 */ /* 0x000fea000383ffff */
.L_x_3514:
[----:B-1----:R1:W3:Y:S02]  /*12110*/  SYNCS.PHASECHK.TRANS64.TRYWAIT P0, [R3+URZ+0x36840], R2 ;  /* 0x03684002030075a7 */ /* 0x0022e4000800017f */
[----:B---3--:R-:W-:Y:S05]  /*12120*/  @!P0 NANOSLEEP.SYNCS 0x989680 ;  /* 0x009896800000895d */ /* 0x008fea0003900000 */
[----:B------:R-:W3:Y:S02]  /*12130*/  @!P0 SYNCS.PHASECHK.TRANS64 P0, [R3+URZ+0x36840], R2 ;  /* 0x03684002030085a7 */ /* 0x000ee4000800007f */
[----:B---3--:R-:W-:Y:S05]  /*12140*/  @!P0 BRA `(.L_x_3514) ;  /* 0xfffffffc00f08947 */ /* 0x008fea000383ffff */
[----:B------:R-:W-:Y:S05]  /*12150*/  BRA `(.L_x_3595) ;  /* 0xffffffd0008c7947 */ /* 0x000fea000383ffff */
.L_x_3521:
[----:B0-----:R0:W1:Y:S02]  /*12160*/  SYNCS.PHASECHK.TRANS64.TRYWAIT P0, [R2+URZ+0x60], R3 ;  /* 0x00006003020075a7 */ /* 0x001064000800017f */
[----:B-1----:R-:W-:Y:S05]  /*12170*/  @!P0 NANOSLEEP.SYNCS 0x989680 ;  /* 0x009896800000895d */ /* 0x002fea0003900000 */
[----:B------:R-:W1:Y:S02]  /*12180*/  @!P0 SYNCS.PHASECHK.TRANS64 P0, [R2+URZ+0x60], R3 ;  /* 0x00006003020085a7 */ /* 0x000e64000800007f */
[----:B-1----:R-:W-:Y:S05]  /*12190*/  @!P0 BRA `(.L_x_3521) ;  /* 0xfffffffc00f08947 */ /* 0x002fea000383ffff */
[----:B------:R-:W-:Y:S05]  /*121a0*/  BRA `(.L_x_3596) ;  /* 0xffffffd4009c7947 */ /* 0x000fea000383ffff */
.L_x_3531:
[----:B---3--:R3:W4:Y:S02]  /*121b0*/  SYNCS.PHASECHK.TRANS64.TRYWAIT P0, [R2+URZ+0x36840], R3 ;  /* 0x03684003020075a7 */ /* 0x008724000800017f */
[----:B----4-:R-:W-:Y:S05]  /*121c0*/  @!P0 NANOSLEEP.SYNCS 0x989680 ;  /* 0x009896800000895d */ /* 0x010fea0003900000 */
[----:B------:R-:W4:Y:S02]  /*121d0*/  @!P0 SYNCS.PHASECHK.TRANS64 P0, [R2+URZ+0x36840], R3 ;  /* 0x03684003020085a7 */ /* 0x000f24000800007f */
[----:B----4-:R-:W-:Y:S05]  /*121e0*/  @!P0 BRA `(.L_x_3531) ;  /* 0xfffffffc00f08947 */ /* 0x010fea000383ffff */
[----:B------:R-:W-:Y:S05]  /*121f0*/  BRA `(.L_x_3597) ;  /* 0xffffffdc002c7947 */ /* 0x000fea000383ffff */
.L_x_3538:
[----:B0-----:R0:W1:Y:S02]  /*12200*/  SYNCS.PHASECHK.TRANS64.TRYWAIT P0, [R2+URZ+0x60], R7 ;  /* 0x00006007020075a7 */ /* 0x001064000800017f */
[----:B-1----:R-:W-:Y:S05]  /*12210*/  @!P0 NANOSLEEP.SYNCS 0x989680 ;  /* 0x009896800000895d */ /* 0x002fea0003900000 */
[----:B------:R-:W1:Y:S02]  /*12220*/  @!P0 SYNCS.PHASECHK.TRANS64 P0, [R2+URZ+0x60], R7 ;  /* 0x00006007020085a7 */ /* 0x000e64000800007f */
[----:B-1----:R-:W-:Y:S05]  /*12230*/  @!P0 BRA `(.L_x_3538) ;  /* 0xfffffffc00f08947 */ /* 0x002fea000383ffff */
[----:B------:R-:W-:Y:S05]  /*12240*/  BRA `(.L_x_3598) ;  /* 0xffffffe0003c7947 */ /* 0x000fea000383ffff */
.L_x_3548:
[----:B0-----:R0:W4:Y:S02]  /*12250*/  SYNCS.PHASECHK.TRANS64.TRYWAIT P0, [R0+URZ+0x36860], R3 ;  /* 0x03686003000075a7 */ /* 0x001124000800017f */
[----:B----4-:R-:W-:Y:S05]  /*12260*/  @!P0 NANOSLEEP.SYNCS 0x989680 ;  /* 0x009896800000895d */ /* 0x010fea0003900000 */
[----:B------:R-:W4:Y:S02]  /*12270*/  @!P0 SYNCS.PHASECHK.TRANS64 P0, [R0+URZ+0x36860], R3 ;  /* 0x03686003000085a7 */ /* 0x000f24000800007f */
[----:B----4-:R-:W-:Y:S05]  /*12280*/  @!P0 BRA `(.L_x_3548) ;  /* 0xfffffffc00f08947 */ /* 0x010fea000383ffff */
[----:B------:R-:W-:Y:S05]  /*12290*/  BRA `(.L_x_3599) ;  /* 0xffffffe400787947 */ /* 0x000fea000383ffff */
.L_x_3556:
[----:B0-----:R0:W2:Y:S02]  /*122a0*/  SYNCS.PHASECHK.TRANS64.TRYWAIT P0, [R0+URZ+0x36820], R3 ;  /* 0x03682003000075a7 */ /* 0x0010a4000800017f */
[----:B--2---:R-:W-:Y:S05]  /*122b0*/  @!P0 NANOSLEEP.SYNCS 0x989680 ;  /* 0x009896800000895d */ /* 0x004fea0003900000 */
[----:B------:R-:W2:Y:S02]  /*122c0*/  @!P0 SYNCS.PHASECHK.TRANS64 P0, [R0+URZ+0x36820], R3 ;  /* 0x03682003000085a7 */ /* 0x000ea4000800007f */
[----:B--2---:R-:W-:Y:S05]  /*122d0*/  @!P0 BRA `(.L_x_3556) ;  /* 0xfffffffc00f08947 */ /* 0x004fea000383ffff */
[----:B------:R-:W-:Y:S05]  /*122e0*/  BRA `(.L_x_3600) ;  /* 0xffffffe800c07947 */ /* 0x000fea000383ffff */
.L_x_3557:
[----:B------:R-:W2:Y:S01]  /*122f0*/  S2R R2, SR_TID.X ;  /* 0x0000000000027919 */ /* 0x000ea20000002100 */
[----:B------:R-:W-:Y:S01]  /*12300*/  BSSY B0, `(.L_x_3601) ;  /* 0x000000a000007945 */ /* 0x000fe20003800000 */
[----:B------:R-:W-:Y:S02]  /*12310*/  IMAD.MOV.U32 R12, RZ, RZ, RZ ;  /* 0x000000ffff0c7224 */ /* 0x000fe400078e00ff */
[----:B------:R-:W-:Y:S02]  /*12320*/  IMAD.MOV.U32 R11, RZ, RZ, 0x1f ;  /* 0x0000001fff0b7424 */ /* 0x000fe400078e00ff */
[----:B------:R-:W-:Y:S01]  /*12330*/  IMAD.MOV.U32 R15, RZ, RZ, -0x1 ;  /* 0xffffffffff0f7424 */ /* 0x000fe200078e00ff */
[----:B--2---:R-:W-:-:S04]  /*12340*/  SHF.R.U32.HI R2, RZ, 0x5, R2 ;  /* 0x00000005ff027819 */ /* 0x004fc80000011602 */
[----:B------:R-:W-:-:S04]  /*12350*/  LOP3.LUT R2, R2, 0x3, RZ, 0xc0, !PT ;  /* 0x0000000302027812 */ /* 0x000fc800078ec0ff */
[----:B------:R-:W-:-:S07]  /*12360*/  MOV R13, R2 ;  /* 0x00000002000d7202 */ /* 0x000fce0000000f00 */
[----:B01-3--:R-:W-:Y:S05]  /*12370*/  WARPSYNC.COLLECTIVE R15, `(.L_x_3602) ;  /* 0x000000000f087348 */ /* 0x00bfea0003c00000 */
[----:B------:R2:W4:Y:S02]  /*12380*/  SHFL.IDX P6, R14, R13, R12, R11 ;  /* 0x0000000c0d0e7389 */ /* 0x00052400000c000b */
[----:B01234-:R-:W-:Y:S01]  /*12390*/  ENDCOLLECTIVE ;  /* 0x000000000000791b */ /* 0x01ffe20003800000 */
.L_x_3602:
[----:B------:R-:W-:Y:S05]  /*123a0*/  BSYNC B0 ;  /* 0x0000000000007941 */ /* 0x000fea0003800000 */
.L_x_3601:
[----:B------:R-:W-:Y:S05]  /*123b0*/  BRA `(.L_x_3603) ;  /* 0xffffffe800a87947 */ /* 0x000fea000383ffff */
.L_x_3560:
[----:B------:R-:W-:Y:S01]  /*123c0*/  BSSY B1, `(.L_x_3604) ;  /* 0x0000006000017945 */ /* 0x000fe20003800000 */
[----:B------:R-:W-:-:S07]  /*123d0*/  IMAD.MOV.U32 R15, RZ, RZ, -0x1 ;  /* 0xffffffffff0f7424 */ /* 0x000fce00078e00ff */
[----:B0123--:R-:W-:Y:S05]  /*123e0*/  WARPSYNC.COLLECTIVE R15, `(.L_x_3605) ;  /* 0x000000000f0c7348 */ /* 0x00ffea0003c00000 */
[----:B------:R-:W-:Y:S02]  /*123f0*/  ELECT P6, UR62, PT ;  /* 0x00000000003e782f */ /* 0x000fe400038c0000 */
[----:B------:R-:W-:Y:S01]  /*12400*/  MOV R14, UR62 ;  /* 0x0000003e000e7c02 */ /* 0x000fe20008000f00 */
[----:B0123--:R-:W-:Y:S10]  /*12410*/  ENDCOLLECTIVE ;  /* 0x000000000000791b */ /* 0x00fff40003800000 */
.L_x_3605:
[----:B------:R-:W-:Y:S05]  /*12420*/  BSYNC B1 ;  /* 0x0000000000017941 */ /* 0x000fea0003800000 */
.L_x_3604:
[----:B------:R-:W-:Y:S05]  /*12430*/  BRA `(.L_x_3606) ;  /* 0xffffffe800a07947 */ /* 0x000fea000383ffff */
.L_x_3562:
[----:B0-----:R0:W1:Y:S02]  /*12440*/  SYNCS.PHASECHK.TRANS64.TRYWAIT P0, [R6+URZ], R5 ;  /* 0x00000005060075a7 */ /* 0x001064000800017f */
[----:B-1----:R-:W-:Y:S05]  /*12450*/  @!P0 NANOSLEEP.SYNCS 0x989680 ;  /* 0x009896800000895d */ /* 0x002fea0003900000 */
[----:B------:R-:W1:Y:S02]  /*12460*/  @!P0 SYNCS.PHASECHK.TRANS64 P0, [R6+URZ], R5 ;  /* 0x00000005060085a7 */ /* 0x000e64000800007f */
[----:B-1----:R-:W-:Y:S05]  /*12470*/  @!P0 BRA `(.L_x_3562) ;  /* 0xfffffffc00f08947 */ /* 0x002fea000383ffff */
[----:B------:R-:W-:Y:S05]  /*12480*/  BRA `(.L_x_3607) ;  /* 0xffffffe800d87947 */ /* 0x000fea000383ffff */
.L_x_3563:
[----:B-1----:R1:W2:Y:S02]  /*12490*/  SYNCS.PHASECHK.TRANS64.TRYWAIT P0, [R3+URZ], R2 ;  /* 0x00000002030075a7 */ /* 0x0022a4000800017f */
[----:B--2---:R-:W-:Y:S05]  /*124a0*/  @!P0 NANOSLEEP.SYNCS 0x989680 ;  /* 0x009896800000895d */ /* 0x004fea0003900000 */
[----:B------:R-:W2:Y:S02]  /*124b0*/  @!P0 SYNCS.PHASECHK.TRANS64 P0, [R3+URZ], R2 ;  /* 0x00000002030085a7 */ /* 0x000ea4000800007f */
[----:B--2---:R-:W-:Y:S05]  /*124c0*/  @!P0 BRA `(.L_x_3563) ;  /* 0xfffffffc00f08947 */ /* 0x004fea000383ffff */
[----:B------:R-:W-:Y:S05]  /*124d0*/  BRA `(.L_x_3608) ;  /* 0xffffffe800cc7947 */ /* 0x000fea000383ffff */
.L_x_3565:
[----:B-1----:R1:W2:Y:S02]  /*124e0*/  SYNCS.PHASECHK.TRANS64.TRYWAIT P0, [R18+URZ], R5 ;  /* 0x00000005120075a7 */ /* 0x0022a4000800017f */
[----:B--2---:R-:W-:Y:S05]  /*124f0*/  @!P0 NANOSLEEP.SYNCS 0x989680 ;  /* 0x009896800000895d */ /* 0x004fea0003900000 */
[----:B------:R-:W2:Y:S02]  /*12500*/  @!P0 SYNCS.PHASECHK.TRANS64 P0, [R18+URZ], R5 ;  /* 0x00000005120085a7 */ /* 0x000ea4000800007f */
[----:B--2---:R-:W-:Y:S05]  /*12510*/  @!P0 BRA `(.L_x_3565) ;  /* 0xfffffffc00f08947 */ /* 0x004fea000383ffff */
[----:B------:R-:W-:Y:S05]  /*12520*/  BRA `(.L_x_3609) ;  /* 0xffffffe800d07947 */ /* 0x000fea000383ffff */
.L_x_3610:
        /* <DEDUP_REMOVED lines=13> */
.L_x_15298:


//--------------------- .text._ZN7cutlass13device_kernelIN5flash11enable_sm90INS1_16FlashAttnFwdSm90INS1_25CollectiveMainloopFwdSm90ILi2EN4cute5tupleIJNS5_1CILi2EEENS7_ILi1EEES9_EEENS6_IJNS7_ILi128EEENS7_ILi112EEENS7_ILi192EEEEEELi192ENS_10bfloat16_tEfNS_4arch4Sm90ELb0ELb0ELb1ELb0ELb0ELb0ELb0ELb1ELb1ELb1ELb0ELb0EEENS1_21CollectiveEpilogueFwdINS6_IJSB_SD_SC_EEESA_SF_SH_Li256ELb0ELb1ELb0ELb0EEENS1_29StaticPersistentTileSchedulerILb0EEEEEEEEEvNT_6ParamsE --------------------------
	.section	.text._ZN7cutlass13device_kernelIN5flash11enable_sm90INS1_16FlashAttnFwdSm90INS1_25CollectiveMainloopFwdSm90ILi2EN4cute5tupleIJNS5_1CILi2EEENS7_ILi1EEES9_EEENS6_IJNS7_ILi128EEENS7_ILi112EEENS7_ILi192EEEEEELi192ENS_10bfloat16_tEfNS_4arch4Sm90ELb0ELb0ELb1ELb0ELb0ELb0ELb0ELb1ELb1ELb1ELb0ELb0EEENS1_21CollectiveEpilogueFwdINS6_IJSB_SD_SC_EEESA_SF_SH_Li256ELb0ELb1ELb0ELb0EEENS1_29StaticPersistentTileSchedulerILb0EEEEEEEEEvNT_6ParamsE,"ax",@progbits
	.align	128
.text._ZN7cutlass13device_kernelIN5flash11enable_sm90INS1_16FlashAttnFwdSm90INS1_25CollectiveMainloopFwdSm90ILi2EN4cute5tupleIJNS5_1CILi2EEENS7_ILi1EEES9_EEENS6_IJNS7_ILi128EEENS7_ILi112EEENS7_ILi192EEEEEELi192ENS_10bfloat16_tEfNS_4arch4Sm90ELb0ELb0ELb1ELb0ELb0ELb0ELb0ELb1ELb1ELb1ELb0ELb0EEENS1_21CollectiveEpilogueFwdINS6_IJSB_SD_SC_EEESA_SF_SH_Li256ELb0ELb1ELb0ELb0EEENS1_29StaticPersistentTileSchedulerILb0EEEEEEEEEvNT_6ParamsE:
        .type           _ZN7cutlass13device_kernelIN5flash11enable_sm90INS1_16FlashAttnFwdSm90INS1_25CollectiveMainloopFwdSm90ILi2EN4cute5tupleIJNS5_1CILi2EEENS7_ILi1EEES9_EEENS6_IJNS7_ILi128EEENS7_ILi112EEENS7_ILi192EEEEEELi192ENS_10bfloat16_tEfNS_4arch4Sm90ELb0ELb0ELb1ELb0ELb0ELb0ELb0ELb1ELb1ELb1ELb0ELb0EEENS1_21CollectiveEpilogueFwdINS6_IJSB_SD_SC_EEESA_SF_SH_Li256ELb0ELb1ELb0ELb0EEENS1_29StaticPersistentTileSchedulerILb0EEEEEEEEEvNT_6ParamsE,@function
        .size           _ZN7cutlass13device_kernelIN5flash11enable_sm90INS1_16FlashAttnFwdSm90INS1_25CollectiveMainloopFwdSm90ILi2EN4cute5tupleIJNS5_1CILi2EEENS7_ILi1EEES9_EEENS6_IJNS7_ILi128EEENS7_ILi112EEENS7_ILi192EEEEEELi192ENS_10bfloat16_tEfNS_4arch4Sm90ELb0ELb0ELb1ELb0ELb0ELb0ELb0ELb1ELb1ELb1ELb0ELb0EEENS1_21CollectiveEpilogueFwdINS6_IJSB_SD_SC_EEESA_SF_SH_Li256ELb0ELb1ELb0ELb0EEENS1_29StaticPersistentTileSchedulerILb0EEEEEEEEEvNT_6ParamsE,(.L_x_15299 - _ZN7cutlass13device_kernelIN5flash11enable_sm90INS1_16FlashAttnFwdSm90INS1_25CollectiveMainloopFwdSm90ILi2EN4cute5tupleIJNS5_1CILi2EEENS7_ILi1EEES9_EEENS6_IJNS7_ILi128EEENS7_ILi112EEENS7_ILi192EEEEEELi192ENS_10bfloat16_tEfNS_4arch4Sm90ELb0ELb0ELb1ELb0ELb0ELb0ELb0ELb1ELb1ELb1ELb0ELb0EEENS1_21CollectiveEpilogueFwdINS6_IJSB_SD_SC_EEESA_SF_SH_Li256ELb0ELb1ELb0ELb0EEENS1_29StaticPersistentTileSchedulerILb0EEEEEEEEEvNT_6ParamsE)
        .other          _ZN7cutlass13device_kernelIN5flash11enable_sm90INS1_16FlashAttnFwdSm90INS1_25CollectiveMainloopFwdSm90ILi2EN4cute5tupleIJNS5_1CILi2EEENS7_ILi1EEES9_EEENS6_IJNS7_ILi128EEENS7_ILi112EEENS7_ILi192EEEEEELi192ENS_10bfloat16_tEfNS_4arch4Sm90ELb0ELb0ELb1ELb0ELb0ELb0ELb0ELb1ELb1ELb1ELb0ELb0EEENS1_21CollectiveEpilogueFwdINS6_IJSB_SD_SC_EEESA_SF_SH_Li256ELb0ELb1ELb0ELb0EEENS1_29StaticPersistentTileSchedulerILb0EEEEEEEEEvNT_6ParamsE,@"STO_CUDA_ENTRY STV_DEFAULT"
_ZN7cutlass13device_kernelIN5flash11enable_sm90INS1_16FlashAttnFwdSm90INS1_25CollectiveMainloopFwdSm90ILi2EN4cute5tupleIJNS5_1CILi2EEENS7_ILi1EEES9_EEENS6_IJNS7_ILi128EEENS7_ILi112EEENS7_ILi192EEEEEELi192ENS_10bfloat16_tEfNS_4arch4Sm90ELb0ELb0ELb1ELb0ELb0ELb0ELb0ELb1ELb1ELb1ELb0ELb0EEENS1_21CollectiveEpilogueFwdINS6_IJSB_SD_SC_EEESA_SF_SH_Li256ELb0ELb1ELb0ELb0EEENS1_29StaticPersistentTileSchedulerILb0EEEEEEEEEvNT_6ParamsE:
        /* <DEDUP_REMOVED lines=17> */
.L_x_3612:
[----:B------:R-:W-:Y:S05]  /*0110*/  BSYNC B0 ;  /* 0x0000000000007941 */ /* 0x000fea0003800000 */
.L_x_3611:
[----:B------:R-:W-:Y:S01]  /*0120*/  VOTEU.ANY UP0, P0 ;  /* 0x00000000003f7886 */ /* 0x000fe20000000100 */
[----:B------:R-:W0:Y:S01]  /*0130*/  SHFL.IDX PT, R4, R2, RZ, 0x1f ;  /* 0x00001fff02047589 */ /* 0x000e2200000e0000 */
[----:B------:R-:W-:Y:S01]  /*0140*/  UMOV UR4, 0x80 ;  /* 0x0000008000047882 */ /* 0x000fe20000000000 */
[----:B------:R-:W-:Y:S01]  /*0150*/  UMOV UR7, 0x200 ;  /* 0x0000020000077882 */ /* 0x000fe20000000000 */
[----:B------:R-:W-:Y:S01]  /*0160*/  SHF.R.U32.HI R3, RZ, 0x7, R0 ;  /* 0x00000007ff037819 */ /* 0x000fe20000011600 */
[----:B------:R-:W1:Y:S01]  /*0170*/  @UP0 S2UR UR8, SR_CgaCtaId ;  /* 0x00000000000809c3 */ /* 0x000e620000008800 */
[----:B------:R-:W-:Y:S01]  /*0180*/  @UP0 UMOV UR6, 0x400 ;  /* 0x0000040000060882 */ /* 0x000fe20000000000 */
[----:B------:R-:W-:-:S04]  /*0190*/  @UP0 UIADD3 UR4, -UR4, 0x100000, URZ ;  /* 0x0010000004040890 */ /* 0x000fc8000fffe13f */
[----:B------:R-:W-:Y:S02]  /*01a0*/  @UP0 USHF.L.U32 UR5, UR4, 0xb, URZ ;  /* 0x0000000b04050899 */ /* 0x000fe4000800063f */
[----:B------:R-:W-:Y:S01]  /*01b0*/  @UP0 USHF.L.U32 UR4, UR4, 0x1, URZ ;  /* 0x0000000104040899 */ /* 0x000fe2000800063f */
[----:B------:R-:W-:Y:S01]  /*01c0*/  VOTEU.ANY UP1, P0 ;  /* 0x00000000003f7886 */ /* 0x000fe20000020100 */
[----:B------:R-:W2:Y:S01]  /*01d0*/  SHFL.IDX PT, R3, R3, RZ, 0x1f ;  /* 0x00001fff03037589 */ /* 0x000ea200000e0000 */
[----:B0-----:R-:W-:Y:S01]  /*01e0*/  ISETP.NE.AND P1, PT, R4, RZ, PT ;  /* 0x000000ff0400720c */ /* 0x001fe20003f25270 */
[----:B-1----:R-:W-:Y:S02]  /*01f0*/  @UP0 ULEA UR8, UR8, UR6, 0x18 ;  /* 0x0000000608080291 */ /* 0x002fe4000f8ec03f */
[----:B------:R-:W-:-:S04]  /*0200*/  @UP0 UIADD3 UR6, -UR7, 0x100000, URZ ;  /* 0x0010000007060890 */ /* 0x000fc8000fffe13f */
[----:B------:R-:W-:Y:S02]  /*0210*/  @UP0 USHF.L.U32 UR7, UR6, 0xb, URZ ;  /* 0x0000000b06070899 */ /* 0x000fe4000800063f */
[----:B------:R-:W-:Y:S01]  /*0220*/  @UP0 USHF.L.U32 UR6, UR6, 0x1, URZ ;  /* 0x0000000106060899 */ /* 0x000fe2000800063f */
[----:B------:R-:W-:Y:S01]  /*0230*/  VOTEU.ANY UP0, P0 ;  /* 0x00000000003f7886 */ /* 0x000fe20000000100 */
[----:B------:R-:W0:Y:S04]  /*0240*/  FENCE.VIEW.ASYNC.S ;  /* 0x00000000000073c6 */ /* 0x000e280000000000 */
[----:B0-----:R0:W1:Y:S06]  /*0250*/  @UP0 SYNCS.EXCH.64 URZ, [UR8+0x36800], UR4 ;  /* 0x03680004083f05b2 */ /* 0x00106c0008000100 */
[----:B------:R0:W3:Y:S01]  /*0260*/  @UP1 SYNCS.EXCH.64 URZ, [UR8+0x36820], UR6 ;  /* 0x03682006083f15b2 */ /* 0x0000e20008000100 */
[----:B--2---:R-:W-:Y:S05]  /*0270*/  @P1 BRA `(.L_x_3613) ;  /* 0x0000000000481947 */ /* 0x004fea0003800000 */
        /* <DEDUP_REMOVED lines=17> */
[----:B--2---:R-:W-:Y:S01]  /*0390*/  NOP ;  /* 0x0000000000007918 */ /* 0x004fe20000000000 */
.L_x_3613:
[----:B0-----:R-:W0:Y:S01]  /*03a0*/  S2UR UR4, SR_CTAID.Y ;  /* 0x00000000000479c3 */ /* 0x001e220000002600 */
[----:B------:R-:W2:Y:S01]  /*03b0*/  SHFL.IDX PT, R8, R2, RZ, 0x1f ;  /* 0x00001fff02087589 */ /* 0x000ea200000e0000 */
[----:B------:R-:W-:Y:S01]  /*03c0*/  ULDC UR5, c[0x0][0x154] ;  /* 0x0000550000057ab9 */ /* 0x000fe20000000800 */
[----:B------:R-:W-:-:S05]  /*03d0*/  NOP ;  /* 0x0000000000007918 */ /* 0x000fca0000000000 */
[----:B------:R-:W5:Y:S08]  /*03e0*/  S2UR UR6, SR_CTAID.X ;  /* 0x00000000000679c3 */ /* 0x000f700000002500 */
[----:B------:R-:W1:Y:S01]  /*03f0*/  LDC R9, c[0x0][0x148] ;  /* 0x00005200ff097b82 */ /* 0x000e620000000800 */
[----:B0-----:R-:W-:Y:S02]  /*0400*/  I2FP.F32.U32 R5, UR4 ;  /* 0x0000000400057c45 */ /* 0x001fe40008201000 */
[----:B--2---:R-:W-:-:S03]  /*0410*/  ISETP.NE.AND P0, PT, R8, RZ, PT ;  /* 0x000000ff0800720c */ /* 0x004fc60003f05270 */
        /* <DEDUP_REMOVED lines=24> */
[----:B------:R0:W2:Y:S01]  /*05a0*/  SYNCS.EXCH.64 URZ, [UR8+0x36860], UR6 ;  /* 0x03686006083f75b2 */ /* 0x0000a20008000100 */
[----:B------:R0:W0:Y:S01]  /*05b0*/  SYNCS.EXCH.64 URZ, [UR8+0x36858], UR4 ;  /* 0x03685804083f75b2 */ /* 0x0000220008000100 */
[----:B------:R0:W0:Y:S01]  /*05c0*/  SYNCS.EXCH.64 URZ, [UR8+0x36868], UR6 ;  /* 0x03686806083f75b2 */ /* 0x0000220008000100 */
[----:B------:R-:W-:Y:S01]  /*05d0*/  NOP ;  /* 0x0000000000007918 */ /* 0x000fe20000000000 */
.L_x_3614:
        /* <DEDUP_REMOVED lines=35> */
.L_x_3615:
[----:B------:R-:W5:Y:S01]  /*0810*/  SHFL.IDX PT, R14, R2, RZ, 0x1f ;  /* 0x00001fff020e7589 */ /* 0x000f6200000e0000 */
[----:B------:R-:W-:Y:S01]  /*0820*/  LEA.HI R11, R11, R8, RZ, 0x2 ;  /* 0x000000080b0b7211 */ /* 0x000fe200078f10ff */
[----:B0-----:R-:W0:Y:S01]  /*0830*/  S2UR UR4, SR_CTAID.X ;  /* 0x00000000000479c3 */ /* 0x001e220000002500 */
[----:B------:R-:W-:Y:S01]  /*0840*/  LOP3.LUT R9, R9, 0x3ffffffc, RZ, 0xc0, !PT ;  /* 0x3ffffffc09097812 */ /* 0x000fe200078ec0ff */
[----:B------:R-:W-:Y:S01]  /*0850*/  IMAD.IADD R6, R7, 0x1, -R6 ;  /* 0x0000000107067824 */ /* 0x000fe200078e0a06 */
[----:B------:R-:W-:Y:S01]  /*0860*/  LOP3.LUT R11, R11, 0x3ffffffc, RZ, 0xc0, !PT ;  /* 0x3ffffffc0b0b7812 */ /* 0x000fe200078ec0ff */
[----:B------:R-:W-:Y:S01]  /*0870*/  IMAD.MOV R7, RZ, RZ, -R10 ;  /* 0x000000ffff077224 */ /* 0x000fe200078e0a0a */
[----:B------:R-:W-:Y:S01]  /*0880*/  NOP ;  /* 0x0000000000007918 */ /* 0x000fe20000000000 */
[----:B------:R-:W-:Y:S02]  /*0890*/  IMAD.IADD R9, R4, 0x1, -R9 ;  /* 0x0000000104097824 */ /* 0x000fe400078e0a09 */
[----:B------:R-:W-:-:S02]  /*08a0*/  IMAD.IADD R11, R8, 0x1, -R11 ;  /* 0x00000001080b7824 */ /* 0x000fc400078e0a0b */
[----:B------:R-:W1:Y:S01]  /*08b0*/  LDC R8, c[0x0][0x140] ;  /* 0x00005000ff087b82 */ /* 0x000e620000000800 */
[--C-:B------:R-:W-:Y:S02]  /*08c0*/  IMAD R9, R9, 0x4, R6.reuse ;  /* 0x0000000409097824 */ /* 0x100fe400078e0206 */
[----:B------:R-:W-:-:S03]  /*08d0*/  IMAD R11, R11, 0x4, R6 ;  /* 0x000000040b0b7824 */ /* 0x000fc600078e0206 */
[----:B------:R-:W-:Y:S02]  /*08e0*/  LEA.HI R4, R9, R9, RZ, 0x1 ;  /* 0x0000000909047211 */ /* 0x000fe400078f08ff */
[----:B------:R-:W-:Y:S02]  /*08f0*/  LEA.HI R6, R11, R11, RZ, 0x1 ;  /* 0x0000000b0b067211 */ /* 0x000fe400078f08ff */
[----:B------:R-:W-:Y:S02]  /*0900*/  LOP3.LUT R4, R4, 0xfffffffe, RZ, 0xc0, !PT ;  /* 0xfffffffe04047812 */ /* 0x000fe400078ec0ff */
[----:B-----5:R-:W-:Y:S01]  /*0910*/  ISETP.NE.AND P0, PT, R14, RZ, PT ;  /* 0x000000ff0e00720c */ /* 0x020fe20003f05270 */
[----:B0-----:R-:W-:Y:S01]  /*0920*/  IMAD R7, R12, R7, UR4 ;  /* 0x000000040c077e24 */ /* 0x001fe2000f8e0207 */
[----:B------:R-:W-:Y:S01]  /*0930*/  LOP3.LUT R6, R6, 0xfffffffe, RZ, 0xc0, !PT ;  /* 0xfffffffe06067812 */ /* 0x000fe200078ec0ff */
[----:B------:R-:W-:-:S04]  /*0940*/  IMAD.IADD R4, R9, 0x1, -R4 ;  /* 0x0000000109047824 */ /* 0x000fc800078e0a04 */
[----:B------:R-:W-:Y:S01]  /*0950*/  IMAD.IADD R6, R11, 0x1, -R6 ;  /* 0x000000010b067824 */ /* 0x000fe200078e0a06 */
[----:B------:R-:W-:-:S05]  /*0960*/  ISETP.NE.AND P4, PT, R4, R7, PT ;  /* 0x000000070400720c */ /* 0x000fca0003f85270 */
[----:B------:R-:W-:Y:S08]  /*0970*/  @P0 BRA `(.L_x_3616) ;  /* 0x0000000000480947 */ /* 0x000ff00003800000 */
        /* <DEDUP_REMOVED lines=18> */
.L_x_3616:
[----:B------:R-:W5:Y:S01]  /*0aa0*/  SHFL.IDX PT, R10, R2, RZ, 0x1f ;  /* 0x00001fff020a7589 */ /* 0x000f6200000e0000 */
[----:B------:R-:W-:Y:S01]  /*0ab0*/  IMAD.SHL.U32 R22, R9, 0x4, RZ ;  /* 0x0000000409167824 */ /* 0x000fe200078e00ff */
[----:B------:R-:W-:Y:S01]  /*0ac0*/  ISETP.NE.AND P3, PT, R6, R7, PT ;  /* 0x000000070600720c */ /* 0x000fe20003f65270 */
[----:B------:R-:W-:Y:S01]  /*0ad0*/  IMAD.SHL.U32 R6, R11, 0x4, RZ ;  /* 0x000000040b067824 */ /* 0x000fe200078e00ff */
[----:B------:R-:W-:Y:S01]  /*0ae0*/  LOP3.LUT P0, RZ, R5, 0x7, RZ, 0xc0, !PT ;  /* 0x0000000705ff7812 */ /* 0x000fe2000780c0ff */
        /* <DEDUP_REMOVED lines=10> */
[----:B------:R-:W-:Y:S02]  /*0b90*/  @P3 SHF.R.S32.HI R6, RZ, 0x1, R6 ;  /* 0x00000001ff063819 */ /* 0x000fe40000011406 */
[----:B------:R-:W-:-:S02]  /*0ba0*/  @P4 SEL R18, RZ, 0x1, P5 ;  /* 0x00000001ff124807 */ /* 0x000fc40002800000 */
[----:B-----5:R-:W-:Y:S02]  /*0bb0*/  ISETP.NE.AND P5, PT, R10, RZ, PT ;  /* 0x000000ff0a00720c */ /* 0x020fe40003fa5270 */
[----:B------:R-:W-:Y:S02]  /*0bc0*/  ISETP.NE.AND P2, PT, R3, RZ, PT ;  /* 0x000000ff0300720c */ /* 0x000fe40003f45270 */
[----:B------:R-:W-:Y:S02]  /*0bd0*/  @P3 ISETP.NE.AND P4, PT, R6, R13, PT ;  /* 0x0000000d0600320c */ /* 0x000fe40003f85270 */
[----:B------:R-:W-:Y:S02]  /*0be0*/  SEL R3, RZ, 0x1, !P6 ;  /* 0x00000001ff037807 */ /* 0x000fe40007000000 */
[----:B------:R-:W-:Y:S02]  /*0bf0*/  ISETP.LT.U32.AND P0, PT, R19, 0x2, !P0 ;  /* 0x000000021300780c */ /* 0x000fe40004701070 */
[----:B-1----:R-:W-:-:S02]  /*0c00*/  ISETP.EQ.U32.AND P1, PT, R8, 0x1, PT ;  /* 0x000000010800780c */ /* 0x002fc40003f22070 */
[----:B------:R-:W-:Y:S02]  /*0c10*/  LOP3.LUT R18, R18, R3, RZ, 0xc0, !PT ;  /* 0x0000000312127212 */ /* 0x000fe400078ec0ff */
[----:B------:R-:W-:Y:S02]  /*0c20*/  SEL R4, RZ, 0x1, !P0 ;  /* 0x00000001ff047807 */ /* 0x000fe40004000000 */
        /* <DEDUP_REMOVED lines=20> */
.L_x_3617:
[----:B------:R-:W-:Y:S01]  /*0d70*/  LOP3.LUT R17, R17, R4, RZ, 0xc0, !PT ;  /* 0x0000000411117212 */ /* 0x000fe200078ec0ff */
[----:B------:R-:W-:Y:S01]  /*0d80*/  NOP ;  /* 0x0000000000007918 */ /* 0x000fe20000000000 */
[----:B------:R-:W-:Y:S05]  /*0d90*/  @!P1 BRA `(.L_x_3618) ;  /* 0x0000000000089947 */ /* 0x000fea0003800000 */
[----:B0-234-:R-:W-:Y:S01]  /*0da0*/  UCGABAR_ARV ;  /* 0x00000000000079c7 */ /* 0x01dfe20008000000 */
[----:B------:R-:W-:Y:S05]  /*0db0*/  BRA `(.L_x_3619) ;  /* 0x0000000000047947 */ /* 0x000fea0003800000 */
.L_x_3618:
[----:B0-234-:R-:W-:Y:S01]  /*0dc0*/  NOP ;  /* 0x0000000000007918 */ /* 0x01dfe20000000000 */
.L_x_3619:
[----:B------:R-:W-:Y:S05]  /*0dd0*/  @!P1 BRA `(.L_x_3620) ;  /* 0x00000000000c9947 */ /* 0x000fea0003800000 */
[----:B------:R-:W-:Y:S01]  /*0de0*/  UCGABAR_WAIT ;  /* 0x0000000000007dc7 */ /* 0x000fe20008000000 */
[----:B------:R-:W-:Y:S01]  /*0df0*/  CCTL.IVALL ;  /* 0x00000000ff00798f */ /* 0x000fe20002000000 */
[----:B------:R-:W-:Y:S05]  /*0e00*/  BRA `(.L_x_3621) ;  /* 0x0000000000047947 */ /* 0x000fea0003800000 */
.L_x_3620:
[----:B------:R-:W-:Y:S06]  /*0e10*/  BAR.SYNC.DEFER_BLOCKING 0x0 ;  /* 0x0000000000007b1d */ /* 0x000fec0000010000 */
.L_x_3621:
[----:B------:R-:W-:Y:S01]  /*0e20*/  IMAD.MOV.U32 R3, RZ, RZ, 0x1 ;  /* 0x00000001ff037424 */ /* 0x000fe200078e00ff */
[----:B------:R-:W-:-:S04]  /*0e30*/  ULDC.64 UR60, c[0x0][0x208] ;  /* 0x00008200003c7ab9 */ /* 0x000fc80000000a00 */
[----:B------:R-:W-:-:S05]  /*0e40*/  SEL R3, R3, 0x2, !P2 ;  /* 0x0000000203037807 */ /* 0x000fca0005000000 */
[----:B------:R0:W-:Y:S01]  /*0e50*/  STL [R1+0x2c], R3 ;  /* 0x00002c0301007387 */ /* 0x0001e20000100800 */
[----:B------:R-:W-:Y:S05]  /*0e60*/  @!P2 BRA `(.L_x_3622) ;  /* 0x000000b800d4a947 */ /* 0x000fea0003800000 */
.L_x_3623:
        /* <DEDUP_REMOVED lines=26> */
[----:B------:R-:W-:Y:S01]  /*1010*/  SHF.R.S32.HI R7, RZ, 0x1f, R210 ;  /* 0x0000001fff077819 */ /* 0x000fe200000114d2 */
[----:B------:R-:W-:Y:S01]  /*1020*/  IMAD.IADD R13, R0, 0x1, -R13 ;  /* 0x00000001000d7824 */ /* 0x000fe200078e0a0d */
        /* <DEDUP_REMOVED lines=15> */
[----:B------:R-:W-:Y:S01]  /*1120*/  LOP3.LUT R6, R6, 0xfffffc00, RZ, 0xc0, !PT ;  /* 0xfffffc0006067812 */ /* 0x000fe200078ec0ff */
[C---:B------:R-:W-:Y:S01]  /*1130*/  VIADD R205, R23.reuse, 0x40 ;  /* 0x0000004017cd7836 */ /* 0x040fe20000000000 */
[----:B------:R-:W-:Y:S01]  /*1140*/  LEA.HI R4, R4, R9, RZ, 0x1 ;  /* 0x0000000904047211 */ /* 0x000fe200078f08ff */
[----:B------:R-:W-:Y:S01]  /*1150*/  VIADD R204, R23, 0x80 ;  /* 0x0000008017cc7836 */ /* 0x000fe20000000000 */
[----:B------:R-:W-:Y:S01]  /*1160*/  LEA.HI R0, R13, R13, RZ, 0x1 ;  /* 0x0000000d0d007211 */ /* 0x000fe200078f08ff */
[----:B------:R-:W-:Y:S01]  /*1170*/  IMAD R217, R3, 0x40, R6 ;  /* 0x0000004003d97824 */ /* 0x000fe200078e0206 */
[----:B------:R-:W-:-:S02]  /*1180*/  LOP3.LUT R5, R5, 0x3fffffe, RZ, 0xc0, !PT ;  /* 0x03fffffe05057812 */ /* 0x000fc400078ec0ff */
[----:B------:R-:W-:Y:S02]  /*1190*/  SHF.R.S32.HI R7, RZ, 0x5, R7 ;  /* 0x00000005ff077819 */ /* 0x000fe40000011407 */
[----:B------:R-:W-:Y:S01]  /*11a0*/  LOP3.LUT R4, R4, 0x1ffffffe, RZ, 0xc0, !PT ;  /* 0x1ffffffe04047812 */ /* 0x000fe200078ec0ff */
[----:B------:R-:W-:Y:S01]  /*11b0*/  IMAD.IADD R5, R214, 0x1, -R5 ;  /* 0x00000001d6057824 */ /* 0x000fe200078e0a05 */
[----:B------:R-:W-:Y:S01]  /*11c0*/  LOP3.LUT R3, R2, 0x7ffffffc, RZ, 0xc0, !PT ;  /* 0x7ffffffc02037812 */ /* 0x000fe200078ec0ff */
[----:B------:R-:W-:Y:S01]  /*11d0*/  IMAD R8, R7, 0x10, R8 ;  /* 0x0000001007087824 */ /* 0x000fe200078e0208 */
[----:B------:R-:W-:Y:S01]  /*11e0*/  LOP3.LUT R0, R0, 0x1ffffffe, RZ, 0xc0, !PT ;  /* 0x1ffffffe00007812 */ /* 0x000fe200078ec0ff */
[----:B------:R-:W-:Y:S01]  /*11f0*/  IMAD.IADD R4, R9, 0x1, -R4 ;  /* 0x0000000109047824 */ /* 0x000fe200078e0a04 */
        /* <DEDUP_REMOVED lines=8> */
[----:B------:R-:W-:Y:S01]  /*1280*/  IMAD R216, R0, 0x8, R215 ;  /* 0x0000000800d87824 */ /* 0x000fe200078e02d7 */
[----:B--2---:R-:W-:-:S07]  /*1290*/  LOP3.LUT R16, R10, 0x1, RZ, 0xfc, !PT ;  /* 0x000000010a107812 */ /* 0x004fce00078efcff */
.L_x_3656:
[----:B------:R-:W0:Y:S01]  /*12a0*/  SHFL.IDX PT, R0, R214, RZ, 0x1f ;  /* 0x00001fffd6007589 */ /* 0x000e2200000e0000 */
[----:B------:R-:W1:Y:S01]  /*12b0*/  S2UR UR4, SR_CgaCtaId ;  /* 0x00000000000479c3 */ /* 0x000e620000008800 */
        /* <DEDUP_REMOVED lines=37> */
[----:B------:R-:W-:Y:S01]  /*1510*/  IMAD.U32 R212, RZ, RZ, UR6 ;  /* 0x00000006ffd47e24 */ /* 0x000fe2000f8e00ff */
[----:B------:R-:W-:Y:S01]  /*1520*/  LEA.HI.SX32 R120, R2, R3, 0x1a ;  /* 0x0000000302787211 */ /* 0x000fe200078fd2ff */
[----:B------:R-:W-:Y:S01]  /*1530*/  IMAD.U32 R211, RZ, RZ, UR4 ;  /* 0x00000004ffd37e24 */ /* 0x000fe2000f8e00ff */
[----:B------:R-:W-:-:S04]  /*1540*/  USHF.R.U32.HI UR8, URZ, 0x4, UR8 ;  /* 0x000000043f087899 */ /* 0x000fc80008011608 */
[----:B------:R-:W-:Y:S01]  /*1550*/  ULOP3.LUT UR38, UR8, 0x3fff, URZ, 0xc0, !UPT ;  /* 0x00003fff08267892 */ /* 0x000fe2000f8ec03f */
[----:B---3--:R-:W-:Y:S11]  /*1560*/  @!P0 BRA `(.L_x_3624) ;  /* 0x0000000000408947 */ /* 0x008ff60003800000 */
        /* <DEDUP_REMOVED lines=16> */
.L_x_3624:
[----:B------:R-:W-:Y:S02]  /*1670*/  LOP3.LUT R0, R208, 0x1, RZ, 0xc0, !PT ;  /* 0x00000001d0007812 */ /* 0x000fe400078ec0ff */
[----:B------:R-:W-:Y:S02]  /*1680*/  ISETP.NE.AND P0, PT, R16, 0x3, PT ;  /* 0x000000031000780c */ /* 0x000fe40003f05270 */
[----:B------:R-:W-:-:S04]  /*1690*/  SHF.L.U32 R0, R0, 0x1f, RZ ;  /* 0x0000001f00007819 */ /* 0x000fc800000006ff */
[----:B------:R-:W0:Y:S02]  /*16a0*/  SYNCS.PHASECHK.TRANS64.TRYWAIT P1, [UR37+0x36800], R0 ;  /* 0x03680000ff0075a7 */ /* 0x000e240008020165 */
[----:B0-----:R-:W-:Y:S05]  /*16b0*/  @!P1 BRA `(.L_x_3625) ;  /* 0x000000fc00e89947 */ /* 0x001fea0003800000 */
.L_x_3758:
[----:B------:R-:W-:Y:S05]  /*16c0*/  @!P0 BRA `(.L_x_3626) ;  /* 0x0000000000048947 */ /* 0x000fea0003800000 */
[----:B------:R-:W-:Y:S01]  /*16d0*/  BPT.TRAP 0x1 ;  /* 0x000000040000795c */ /* 0x000fe20000300000 */
.L_x_3626:
[----:B0-----:R-:W-:Y:S02]  /*16e0*/  IMAD.U32 R0, RZ, RZ, UR36 ;  /* 0x00000024ff007e24 */ /* 0x001fe4000f8e00ff */
[----:B------:R-:W-:-:S03]  /*16f0*/  IMAD.U32 R3, RZ, RZ, UR39 ;  /* 0x00000027ff037e24 */ /* 0x000fc6000f8e00ff */
[----:B------:R-:W-:Y:S02]  /*1700*/  LEA R0, R0, UR37, 0x3 ;  /* 0x0000002500007c11 */ /* 0x000fe4000f8e18ff */
[----:B------:R-:W-:-:S04]  /*1710*/  SHF.L.U32 R3, R3, 0x1f, RZ ;  /* 0x0000001f03037819 */ /* 0x000fc800000006ff */
[----:B------:R0:W1:Y:S01]  /*1720*/  SYNCS.PHASECHK.TRANS64.TRYWAIT P1, [R0+URZ+0x36830], R3 ;  /* 0x03683003000075a7 */ /* 0x000062000802017f */
[----:B------:R-:W-:Y:S05]  /*1730*/  @!P0 BRA `(.L_x_3627) ;  /* 0x0000000000048947 */ /* 0x000fea0003800000 */
[----:B------:R-:W-:Y:S01]  /*1740*/  BPT.TRAP 0x1 ;  /* 0x000000040000795c */ /* 0x000fe20000300000 */
.L_x_3627:
[----:B-1----:R-:W-:Y:S05]  /*1750*/  @P1 BRA `(.L_x_3628) ;  /* 0x0000000000081947 */ /* 0x002fea0003800000 */
[----:B------:R-:W1:Y:S02]  /*1760*/  SYNCS.PHASECHK.TRANS64.TRYWAIT P1, [R0+URZ+0x36830], R3 ;  /* 0x03683003000075a7 */ /* 0x000e64000802017f */
[----:B-1----:R-:W-:Y:S05]  /*1770*/  @!P1 BRA `(.L_x_3629) ;  /* 0x000000fc00d09947 */ /* 0x002fea0003800000 */
.L_x_3628:
        /* <DEDUP_REMOVED lines=14> */
[----:B01----:R-:W-:Y:S01]  /*1860*/  MOV R3, UR56 ;  /* 0x0000003800037c02 */ /* 0x003fe20008000f00 */
[----:B------:R-:W-:Y:S01]  /*1870*/  UMOV UR8, UR56 ;  /* 0x0000003800087c82 */ /* 0x000fe20008000000 */
[----:B------:R-:W-:Y:S01]  /*1880*/  UMOV UR11, 0x40000040 ;  /* 0x40000040000b7882 */ /* 0x000fe20000000000 */
[----:B------:R-:W-:Y:S01]  /*1890*/  UIMAD UR6, UR36, 0xa80, UR5 ;  /* 0x00000a80240678a4 */ /* 0x000fe2000f8e0205 */
[----:B------:R-:W-:Y:S01]  /*18a0*/  UMOV UR12, UR56 ;  /* 0x00000038000c7c82 */ /* 0x000fe20008000000 */
[----:B------:R-:W-:-:S02]  /*18b0*/  UMOV UR13, UR57 ;  /* 0x00000039000d7c82 */ /* 0x000fc40008000000 */
[----:B------:R-:W-:Y:S01]  /*18c0*/  UIADD3 UR10, UR6, 0x80, URZ ;  /* 0x00000080060a7890 */ /* 0x000fe2000fffe03f */
[----:B------:R-:W-:Y:S01]  /*18d0*/  IMAD.U32 R4, RZ, RZ, UR5 ;  /* 0x00000005ff047e24 */ /* 0x000fe2000f8e00ff */
[----:B------:R-:W-:Y:S02]  /*18e0*/  UIADD3 UR14, UR6, 0x100, URZ ;  /* 0x00000100060e7890 */ /* 0x000fe4000fffe03f */
[----:B------:R-:W-:Y:S01]  /*18f0*/  UMOV UR58, UR6 ;  /* 0x00000006003a7c82 */ /* 0x000fe20008000000 */
[----:B------:R-:W-:Y:S01]  /*1900*/  UMOV UR15, 0x40000040 ;  /* 0x40000040000f7882 */ /* 0x000fe20000000000 */
[----:B------:R-:W-:Y:S01]  /*1910*/  HGMMA.64x16x16.F32.BF16 R72, gdesc[UR56], RZ, !UPT, gsb0 ;  /* 0x00200000384879f0 */ /* 0x000fe2000c0018ff */
[----:B------:R-:W-:Y:S01]  /*1920*/  UIADD3 UR18, UR6, 0x180, URZ ;  /* 0x0000018006127890 */ /* 0x000fe2000fffe03f */
[----:B------:R-:W-:Y:S01]  /*1930*/  UMOV UR16, UR56 ;  /* 0x0000003800107c82 */ /* 0x000fe20008000000 */
[----:B------:R-:W-:Y:S01]  /*1940*/  UMOV UR17, UR57 ;  /* 0x0000003900117c82 */ /* 0x000fe20008000000 */
[----:B------:R-:W-:Y:S01]  /*1950*/  UMOV UR19, 0x40000040 ;  /* 0x4000004000137882 */ /* 0x000fe20000000000 */
[----:B------:R-:W-:Y:S01]  /*1960*/  UIADD3 UR22, UR6, 0x200, URZ ;  /* 0x0000020006167890 */ /* 0x000fe2000fffe03f */
[----:B------:R-:W-:Y:S01]  /*1970*/  UMOV UR20, UR56 ;  /* 0x0000003800147c82 */ /* 0x000fe20008000000 */
[----:B------:R-:W-:Y:S01]  /*1980*/  UMOV UR21, UR57 ;  /* 0x0000003900157c82 */ /* 0x000fe20008000000 */
[----:B------:R-:W-:Y:S01]  /*1990*/  UMOV UR23, 0x40000040 ;  /* 0x4000004000177882 */ /* 0x000fe20000000000 */
[----:B------:R-:W-:Y:S01]  /*19a0*/  UIADD3 UR58, UR6, 0x280, URZ ;  /* 0x00000280063a7890 */ /* 0x000fe2000fffe03f */
[----:B------:R-:W-:Y:S01]  /*19b0*/  UMOV UR59, 0x40000040 ;  /* 0x40000040003b7882 */ /* 0x000fe20000000000 */
[----:B------:R-:W-:-:S02]  /*19c0*/  UIADD3 UR5, UR6, 0x300, URZ ;  /* 0x0000030006057890 */ /* 0x000fc4000fffe03f */
        /* <DEDUP_REMOVED lines=14> */
[----:B------:R-:W-:Y:S01]  /*1ab0*/  UMOV UR39, 0x40000040 ;  /* 0x4000004000277882 */ /* 0x000fe20000000000 */
[----:B------:R-:W-:Y:S01]  /*1ac0*/  UIADD3 UR7, UR6, 0x802, URZ ;  /* 0x0000080206077890 */ /* 0x000fe2000fffe03f */
[----:B------:R-:W-:-:S02]  /*1ad0*/  WARPGROUP.DEPBAR.LE gsb0, 0x0 ;  /* 0x00008000000079c5 */ /* 0x000fc40000010000 */
[----:B------:R-:W-:-:S06]  /*1ae0*/  WARPGROUP.ARRIVE ;  /* 0x00000000000079c5 */ /* 0x000fcc0000000000 */
[----:B------:R-:W-:Y:S01]  /*1af0*/  HGMMA.64x16x16.F32.BF16 R64, gdesc[UR8], RZ, !UPT, gsb0 ;  /* 0x00200000084079f0 */ /* 0x000fe2000c0018ff */
[----:B------:R-:W-:Y:S02]  /*1b00*/  UIADD3 UR8, UR4, 0x2, URZ ;  /* 0x0000000204087890 */ /* 0x000fe4000fffe03f */
[----:B------:R-:W-:Y:S01]  /*1b10*/  UIADD3 UR10, UR6, 0x2, URZ ;  /* 0x00000002060a7890 */ /* 0x000fe2000fffe03f */
[----:B------:R-:W-:Y:S01]  /*1b20*/  UMOV UR9, 0x40000040 ;  /* 0x4000004000097882 */ /* 0x000fe20000000000 */
        /* <DEDUP_REMOVED lines=31> */
[----:B------:R-:W-:Y:S02]  /*1d20*/  UMOV UR59, 0x40000040 ;  /* 0x40000040003b7882 */ /* 0x000fe40000000000 */
        /* <DEDUP_REMOVED lines=375> */
[----:B------:R-:W-:Y:S01]  /*34a0*/  UMOV UR36, UR48 ;  /* 0x0000003000247c82 */ /* 0x000fe20008000000 */
[----:B------:R-:W-:Y:S01]  /*34b0*/  UMOV UR37, UR49 ;  /* 0x0000003100257c82 */ /* 0x000fe20008000000 */
        /* <DEDUP_REMOVED lines=49> */
[----:B------:R-:W-:Y:S01]  /*37d0*/  UMOV UR4, UR52 ;  /* 0x0000003400047c82 */ /* 0x000fe20008000000 */
[----:B------:R-:W-:Y:S01]  /*37e0*/  UMOV UR5, UR53 ;  /* 0x0000003500057c82 */ /* 0x000fe20008000000 */
[----:B------:R-:W-:-:S02]  /*37f0*/  WARPGROUP.DEPBAR.LE gsb0, 0x0 ;  /* 0x00008000000079c5 */ /* 0x000fc40000010000 */
        /* <DEDUP_REMOVED lines=14> */
[----:B------:R-:W-:Y:S02]  /*38e0*/  UMOV UR55, 0x40000040 ;  /* 0x4000004000377882 */ /* 0x000fe40000000000 */
[----:B------:R-:W-:Y:S01]  /*38f0*/  UMOV UR6, UR11 ;  /* 0x0000000b00067c82 */ /* 0x000fe20008000000 */
        /* <DEDUP_REMOVED lines=33> */
.L_x_3630:
[----:B------:R-:W-:Y:S01]  /*3b10*/  ULDC UR4, c[0x0][0x9d8] ;  /* 0x0002760000047ab9 */ /* 0x000fe20000000800 */
[----:B------:R-:W-:Y:S01]  /*3b20*/  IADD3 R21, R218, R81, RZ ;  /* 0x00000051da157210 */ /* 0x000fe20007ffe0ff */
        /* <DEDUP_REMOVED lines=30> */
[----:B------:R3:W-:Y:S01]  /*3d10*/  MUFU.TANH R14, R66 ;  /* 0x00000042000e7308 */ /* 0x0007e20000002400 */
[----:B------:R-:W-:Y:S01]  /*3d20*/  FMUL.FTZ R24, R24, UR4 ;  /* 0x0000000418187c20 */ /* 0x000fe20008410000 */
[----:B------:R-:W-:Y:S01]  /*3d30*/  FMUL.FTZ R63, R63, UR4 ;  /* 0x000000043f3f7c20 */ /* 0x000fe20008410000 */
[----:B------:R-:W-:Y:S01]  /*3d40*/  FMUL.FTZ R28, R28, UR4 ;  /* 0x000000041c1c7c20 */ /* 0x000fe20008410000 */
[----:B------:R-:W-:Y:S01]  /*3d50*/  FMUL.FTZ R40, R40, UR4 ;  /* 0x0000000428287c20 */ /* 0x000fe20008410000 */
[----:B------:R-:W-:Y:S01]  /*3d60*/  FMUL.FTZ R50, R50, UR4 ;  /* 0x0000000432327c20 */ /* 0x000fe20008410000 */
[----:B------:R-:W-:Y:S01]  /*3d70*/  FMUL.FTZ R41, R41, UR4 ;  /* 0x0000000429297c20 */ /* 0x000fe20008410000 */
[----:B------:R-:W-:Y:S01]  /*3d80*/  FMUL.FTZ R32, R32, UR4 ;  /* 0x0000000420207c20 */ /* 0x000fe20008410000 */
[----:B------:R-:W4:Y:S01]  /*3d90*/  MUFU.TANH R77, R77 ;  /* 0x0000004d004d7308 */ /* 0x000f220000002400 */
[----:B---3--:R-:W-:-:S02]  /*3da0*/  IMAD R66, R120, -0x70, R21 ;  /* 0xffffff9078427824 */ /* 0x008fc400078e0215 */
[----:B------:R-:W-:Y:S01]  /*3db0*/  FMUL.FTZ R51, R51, UR4 ;  /* 0x0000000433337c20 */ /* 0x000fe20008410000 */
[----:B------:R-:W-:Y:S01]  /*3dc0*/  FMUL.FTZ R34, R34, UR4 ;  /* 0x0000000422227c20 */ /* 0x000fe20008410000 */
[----:B------:R-:W-:Y:S01]  /*3dd0*/  FMUL.FTZ R44, R44, UR4 ;  /* 0x000000042c2c7c20 */ /* 0x000fe20008410000 */
[----:B------:R-:W-:Y:S01]  /*3de0*/  FMUL.FTZ R54, R54, UR4 ;  /* 0x0000000436367c20 */ /* 0x000fe20008410000 */
[C---:B------:R-:W-:Y:S01]  /*3df0*/  ISETP.GT.AND P4, PT, R66.reuse, RZ, PT ;  /* 0x000000ff4200720c */ /* 0x040fe20003f84270 */
[----:B------:R-:W-:Y:S01]  /*3e00*/  FMUL.FTZ R45, R45, UR4 ;  /* 0x000000042d2d7c20 */ /* 0x000fe20008410000 */
[----:B------:R-:W3:Y:S01]  /*3e10*/  MUFU.TANH R64, R64 ;  /* 0x0000004000407308 */ /* 0x000ee20000002400 */
[----:B------:R-:W-:Y:S01]  /*3e20*/  ISETP.GT.AND P3, PT, R66, 0x1, PT ;  /* 0x000000014200780c */ /* 0x000fe20003f64270 */
[----:B------:R-:W-:Y:S01]  /*3e30*/  FMUL.FTZ R36, R36, UR4 ;  /* 0x0000000424247c20 */ /* 0x000fe20008410000 */
[----:B------:R-:W-:Y:S01]  /*3e40*/  ISETP.GT.AND P2, PT, R66, 0x8, PT ;  /* 0x000000084200780c */ /* 0x000fe20003f44270 */
[----:B------:R-:W-:Y:S01]  /*3e50*/  FMUL.FTZ R55, R55, UR4 ;  /* 0x0000000437377c20 */ /* 0x000fe20008410000 */
[----:B0-----:R-:W-:Y:S01]  /*3e60*/  FSEL R72, R72, -INF , P4 ;  /* 0xff80000048487808 */ /* 0x001fe20002000000 */
[----:B------:R-:W-:Y:S01]  /*3e70*/  FMUL.FTZ R33, R33, UR4 ;  /* 0x0000000421217c20 */ /* 0x000fe20008410000 */
[----:B-1----:R-:W-:Y:S01]  /*3e80*/  FSEL R73, R73, -INF , P3 ;  /* 0xff80000049497808 */ /* 0x002fe20001800000 */
[----:B------:R4:W0:Y:S01]  /*3e90*/  MUFU.TANH R2, R74 ;  /* 0x0000004a00027308 */ /* 0x0008220000002400 */
[----:B------:R-:W-:Y:S01]  /*3ea0*/  ISETP.GT.AND P1, PT, R66, 0x9, PT ;  /* 0x000000094200780c */ /* 0x000fe20003f24270 */
[----:B------:R-:W-:Y:S01]  /*3eb0*/  FMUL.FTZ R42, R42, UR4 ;  /* 0x000000042a2a7c20 */ /* 0x000fe20008410000 */
[----:B--2---:R-:W-:Y:S01]  /*3ec0*/  FSEL R76, R76, -INF , P2 ;  /* 0xff8000004c4c7808 */ /* 0x004fe20001000000 */
[----:B------:R-:W-:Y:S01]  /*3ed0*/  FMUL.FTZ R43, R43, UR4 ;  /* 0x000000042b2b7c20 */ /* 0x000fe20008410000 */
[C---:B------:R-:W-:Y:S01]  /*3ee0*/  ISETP.GT.AND P6, PT, R66.reuse, 0x10, PT ;  /* 0x000000104200780c */ /* 0x040fe20003fc4270 */
[----:B------:R-:W-:Y:S01]  /*3ef0*/  FMUL.FTZ R37, R37, UR4 ;  /* 0x0000000425257c20 */ /* 0x000fe20008410000 */
[----:B------:R-:W-:Y:S01]  /*3f00*/  ISETP.GT.AND P5, PT, R66, 0x11, PT ;  /* 0x000000114200780c */ /* 0x000fe20003fa4270 */
[----:B------:R-:W-:Y:S01]  /*3f10*/  MUFU.TANH R65, R65 ;  /* 0x0000004100417308 */ /* 0x000fe20000002400 */
[----:B----4-:R-:W-:Y:S01]  /*3f20*/  FSEL R74, R77, -INF , P1 ;  /* 0xff8000004d4a7808 */ /* 0x010fe20000800000 */
[----:B------:R-:W-:Y:S01]  /*3f30*/  FMUL.FTZ R46, R46, UR4 ;  /* 0x000000042e2e7c20 */ /* 0x000fe20008410000 */
[----:B---3--:R-:W-:Y:S01]  /*3f40*/  FSEL R64, R64, -INF , P6 ;  /* 0xff80000040407808 */ /* 0x008fe20003000000 */
[----:B------:R-:W-:Y:S01]  /*3f50*/  FMUL.FTZ R47, R47, UR4 ;  /* 0x000000042f2f7c20 */ /* 0x000fe20008410000 */
[----:B------:R-:W-:Y:S01]  /*3f60*/  FSEL R14, R14, -INF , P6 ;  /* 0xff8000000e0e7808 */ /* 0x000fe20003000000 */
[----:B------:R-:W-:Y:S01]  /*3f70*/  FMUL.FTZ R25, R25, UR4 ;  /* 0x0000000419197c20 */ /* 0x000fe20008410000 */
[----:B------:R-:W-:Y:S01]  /*3f80*/  ISETP.GT.AND P6, PT, R66, 0x28, PT ;  /* 0x000000284200780c */ /* 0x000fe20003fc4270 */
[----:B------:R-:W1:Y:S01]  /*3f90*/  MUFU.TANH R3, R75 ;  /* 0x0000004b00037308 */ /* 0x000e620000002400 */
[----:B0-----:R-:W-:Y:S01]  /*3fa0*/  FSEL R2, R2, -INF , P4 ;  /* 0xff80000002027808 */ /* 0x001fe20002000000 */
[----:B------:R-:W-:Y:S01]  /*3fb0*/  FMUL.FTZ R35, R35, UR4 ;  /* 0x0000000423237c20 */ /* 0x000fe20008410000 */
[----:B------:R-:W-:Y:S01]  /*3fc0*/  ISETP.GT.AND P4, PT, R66, 0x18, PT ;  /* 0x000000184200780c */ /* 0x000fe20003f84270 */
[----:B------:R-:W-:Y:S01]  /*3fd0*/  FMUL.FTZ R29, R29, UR4 ;  /* 0x000000041d1d7c20 */ /* 0x000fe20008410000 */
[----:B------:R-:W-:Y:S01]  /*3fe0*/  ULDC UR5, c[0x0][0x988] ;  /* 0x0002620000057ab9 */ /* 0x000fe20000000800 */
[----:B------:R-:W-:Y:S01]  /*3ff0*/  P2R R83, PR, RZ, 0x1 ;  /* 0x00000001ff537803 */ /* 0x000fe20000000000 */
[----:B------:R-:W-:Y:S01]  /*4000*/  FMUL.FTZ R38, R38, UR4 ;  /* 0x0000000426267c20 */ /* 0x000fe20008410000 */
[----:B------:R0:W2:Y:S01]  /*4010*/  MUFU.TANH R20, R67 ;  /* 0x0000004300147308 */ /* 0x0000a20000002400 */
[----:B------:R-:W-:Y:S01]  /*4020*/  FMUL.FTZ R39, R39, UR4 ;  /* 0x0000000427277c20 */ /* 0x000fe20008410000 */
[----:B------:R-:W-:Y:S01]  /*4030*/  FMUL.FTZ R26, R26, UR4 ;  /* 0x000000041a1a7c20 */ /* 0x000fe20008410000 */
[----:B------:R-:W-:Y:S01]  /*4040*/  FMUL.FTZ R27, R27, UR4 ;  /* 0x000000041b1b7c20 */ /* 0x000fe20008410000 */
[----:B------:R-:W-:Y:S01]  /*4050*/  FMUL.FTZ R30, R30, UR4 ;  /* 0x000000041e1e7c20 */ /* 0x000fe20008410000 */
[----:B------:R-:W-:Y:S01]  /*4060*/  FMUL.FTZ R31, R31, UR4 ;  /* 0x000000041f1f7c20 */ /* 0x000fe20008410000 */
[----:B------:R-:W-:-:S02]  /*4070*/  CS2R R118, SRZ ;  /* 0x0000000000767805 */ /* 0x000fc4000001ff00 */
[----:B------:R-:W-:Y:S01]  /*4080*/  CS2R R116, SRZ ;  /* 0x0000000000747805 */ /* 0x000fe2000001ff00 */
[----:B------:R-:W3:Y:S01]  /*4090*/  MUFU.TANH R68, R68 ;  /* 0x0000004400447308 */ /* 0x000ee20000002400 */
[----:B0-----:R-:W-:Y:S02]  /*40a0*/  FMNMX.FTZ R67, R72, R73, !PT ;  /* 0x0000004948437209 */ /* 0x001fe40007810000 */
[----:B-1----:R-:W-:Y:S02]  /*40b0*/  FSEL R3, R3, -INF , P3 ;  /* 0xff80000003037808 */ /* 0x002fe40001800000 */
[----:B------:R-:W-:Y:S02]  /*40c0*/  FMNMX.FTZ R67, R76, R67, !PT ;  /* 0x000000434c437209 */ /* 0x000fe40007810000 */
[----:B------:R-:W-:Y:S01]  /*40d0*/  ISETP.GT.AND P3, PT, R66, 0x19, PT ;  /* 0x000000194200780c */ /* 0x000fe20003f64270 */
[----:B------:R0:W1:Y:S01]  /*40e0*/  MUFU.TANH R10, R78 ;  /* 0x0000004e000a7308 */ /* 0x0000620000002400 */
[----:B------:R-:W-:-:S02]  /*40f0*/  FMNMX.FTZ R67, R74, R67, !PT ;  /* 0x000000434a437209 */ /* 0x000fc40007810000 */
[----:B--2---:R-:W-:Y:S02]  /*4100*/  FSEL R20, R20, -INF , P5 ;  /* 0xff80000014147808 */ /* 0x004fe40002800000 */
[----:B------:R-:W-:-:S03]  /*4110*/  FMNMX.FTZ R67, R64, R67, !PT ;  /* 0x0000004340437209 */ /* 0x000fc60007810000 */
[----:B------:R-:W2:Y:S01]  /*4120*/  MUFU.TANH R69, R69 ;  /* 0x0000004500457308 */ /* 0x000ea20000002400 */
[----:B0-----:R-:W-:Y:S02]  /*4130*/  FSEL R78, R65, -INF , P5 ;  /* 0xff800000414e7808 */ /* 0x001fe40002800000 */
[----:B---3--:R-:W-:Y:S02]  /*4140*/  FSEL R68, R68, -INF , P4 ;  /* 0xff80000044447808 */ /* 0x008fe40002000000 */
[----:B------:R-:W-:Y:S02]  /*4150*/  FMNMX.FTZ R67, R78, R67, !PT ;  /* 0x000000434e437209 */ /* 0x000fe40007810000 */
[----:B------:R-:W-:Y:S01]  /*4160*/  ISETP.GT.AND P5, PT, R66, 0x29, PT ;  /* 0x000000294200780c */ /* 0x000fe20003fa4270 */
[----:B------:R-:W0:Y:S01]  /*4170*/  MUFU.TANH R12, R79 ;  /* 0x0000004f000c7308 */ /* 0x000e220000002400 */
[----:B-1----:R-:W-:Y:S02]  /*4180*/  FSEL R10, R10, -INF , P2 ;  /* 0xff8000000a0a7808 */ /* 0x002fe40001000000 */
[----:B------:R-:W-:-:S02]  /*4190*/  ISETP.GT.AND P2, PT, R66, 0x20, PT ;  /* 0x000000204200780c */ /* 0x000fc40003f44270 */
        /* <DEDUP_REMOVED lines=16> */
[----:B------:R-:W-:Y:S08]  /*42a0*/  MUFU.TANH R71, R71 ;  /* 0x0000004700477308 */ /* 0x000ff00000002400 */
[----:B------:R-:W0:Y:S08]  /*42b0*/  MUFU.TANH R48, R48 ;  /* 0x0000003000307308 */ /* 0x000e300000002400 */
[----:B------:R-:W-:Y:S08]  /*42c0*/  MUFU.TANH R58, R58 ;  /* 0x0000003a003a7308 */ /* 0x000ff00000002400 */
[----:B------:R-:W3:Y:S08]  /*42d0*/  MUFU.TANH R49, R49 ;  /* 0x0000003100317308 */ /* 0x000ef00000002400 */
[----:B------:R-:W-:Y:S08]  /*42e0*/  MUFU.TANH R59, R59 ;  /* 0x0000003b003b7308 */ /* 0x000ff00000002400 */
[----:B------:R-:W-:Y:S08]  /*42f0*/  MUFU.TANH R52, R52 ;  /* 0x0000003400347308 */ /* 0x000ff00000002400 */
[----:B------:R-:W-:Y:S08]  /*4300*/  MUFU.TANH R62, R62 ;  /* 0x0000003e003e7308 */ /* 0x000ff00000002400 */
[----:B------:R1:W-:Y:S08]  /*4310*/  MUFU.TANH R15, R24 ;  /* 0x00000018000f7308 */ /* 0x0003f00000002400 */
[----:B------:R-:W-:Y:S01]  /*4320*/  MUFU.TANH R53, R53 ;  /* 0x0000003500357308 */ /* 0x000fe20000002400 */
[----:B-1----:R-:W-:-:S02]  /*4330*/  FSEL R24, R70, -INF , P4 ;  /* 0xff80000046187808 */ /* 0x002fc40002000000 */
[----:B------:R-:W-:Y:S02]  /*4340*/  ISETP.GT.AND P4, PT, R66, 0x30, PT ;  /* 0x000000304200780c */ /* 0x000fe40003f84270 */
[----:B--2---:R-:W-:Y:S02]  /*4350*/  FSEL R70, R61, -INF , P5 ;  /* 0xff8000003d467808 */ /* 0x004fe40002800000 */
[----:B0-----:R-:W-:Y:S01]  /*4360*/  FSEL R88, R48, -INF , P4 ;  /* 0xff80000030587808 */ /* 0x001fe20002000000 */
[----:B------:R-:W0:Y:S01]  /*4370*/  MUFU.TANH R63, R63 ;  /* 0x0000003f003f7308 */ /* 0x000e220000002400 */
[----:B------:R-:W-:-:S04]  /*4380*/  FMNMX.FTZ R67, R70, R67, !PT ;  /* 0x0000004346437209 */ /* 0x000fc80007810000 */
[----:B------:R-:W-:-:S03]  /*4390*/  FMNMX.FTZ R67, R88, R67, !PT ;  /* 0x0000004358437209 */ /* 0x000fc60007810000 */
[----:B------:R1:W-:Y:S08]  /*43a0*/  MUFU.TANH R21, R28 ;  /* 0x0000001c00157308 */ /* 0x0003f00000002400 */
[----:B------:R0:W-:Y:S01]  /*43b0*/  MUFU.TANH R5, R40 ;  /* 0x0000002800057308 */ /* 0x0001e20000002400 */
[----:B-1----:R-:W-:Y:S02]  /*43c0*/  FSEL R28, R71, -INF , P3 ;  /* 0xff800000471c7808 */ /* 0x002fe40001800000 */
[----:B------:R-:W-:-:S04]  /*43d0*/  ISETP.GT.AND P3, PT, R66, 0x31, PT ;  /* 0x000000314200780c */ /* 0x000fc80003f64270 */
[----:B---3--:R-:W-:Y:S01]  /*43e0*/  FSEL R90, R49, -INF , P3 ;  /* 0xff800000315a7808 */ /* 0x008fe20001800000 */
[----:B------:R-:W-:Y:S01]  /*43f0*/  MUFU.TANH R50, R50 ;  /* 0x0000003200327308 */ /* 0x000fe20000002400 */
[----:B0-----:R-:W-:Y:S02]  /*4400*/  FSEL R40, R63, -INF , P5 ;  /* 0xff8000003f287808 */ /* 0x001fe40002800000 */
[----:B------:R-:W-:Y:S02]  /*4410*/  FMNMX.FTZ R67, R90, R67, !PT ;  /* 0x000000435a437209 */ /* 0x000fe40007810000 */
[----:B------:R-:W-:-:S03]  /*4420*/  ISETP.GT.AND P5, PT, R66, 0x41, PT ;  /* 0x000000414200780c */ /* 0x000fc60003fa4270 */
[----:B------:R0:W-:Y:S08]  /*4430*/  MUFU.TANH R9, R32 ;  /* 0x0000002000097308 */ /* 0x0001f00000002400 */
[----:B------:R-:W1:Y:S01]  /*4440*/  MUFU.TANH R41, R41 ;  /* 0x0000002900297308 */ /* 0x000e620000002400 */
[----:B0-----:R-:W-:Y:S02]  /*4450*/  FSEL R32, R58, -INF , P2 ;  /* 0xff8000003a207808 */ /* 0x001fe40001000000 */
[----:B------:R-:W-:-:S04]  /*4460*/  ISETP.GT.AND P2, PT, R66, 0x38, PT ;  /* 0x000000384200780c */ /* 0x000fc80003f44270 */
[----:B------:R-:W-:Y:S01]  /*4470*/  FSEL R92, R52, -INF , P2 ;  /* 0xff800000345c7808 */ /* 0x000fe20001000000 */
[----:B------:R-:W0:Y:S03]  /*4480*/  MUFU.TANH R51, R51 ;  /* 0x0000003300337308 */ /* 0x000e260000002400 */
[----:B------:R-:W-:-:S05]  /*4490*/  FMNMX.FTZ R67, R92, R67, !PT ;  /* 0x000000435c437209 */ /* 0x000fca0007810000 */
[----:B------:R2:W-:Y:S01]  /*44a0*/  MUFU.TANH R11, R34 ;  /* 0x00000022000b7308 */ /* 0x0005e20000002400 */
[----:B-1----:R-:W-:-:S07]  /*44b0*/  FSEL R96, R41, -INF , P5 ;  /* 0xff80000029607808 */ /* 0x002fce0002800000 */
[----:B------:R0:W-:Y:S01]  /*44c0*/  MUFU.TANH R7, R44 ;  /* 0x0000002c00077308 */ /* 0x0001e20000002400 */
[----:B--2---:R-:W-:Y:S02]  /*44d0*/  FSEL R34, R59, -INF , P1 ;  /* 0xff8000003b227808 */ /* 0x004fe40000800000 */
[----:B------:R-:W-:-:S05]  /*44e0*/  ISETP.GT.AND P1, PT, R66, 0x39, PT ;  /* 0x000000394200780c */ /* 0x000fca0003f24270 */
[----:B------:R-:W-:Y:S01]  /*44f0*/  MUFU.TANH R54, R54 ;  /* 0x0000003600367308 */ /* 0x000fe20000002400 */
[----:B0-----:R-:W-:Y:S02]  /*4500*/  FSEL R44, R51, -INF , P3 ;  /* 0xff800000332c7808 */ /* 0x001fe40001800000 */
[----:B------:R-:W-:-:S05]  /*4510*/  ISETP.GT.AND P3, PT, R66, 0x49, PT ;  /* 0x000000494200780c */ /* 0x000fca0003f64270 */
[----:B------:R0:W-:Y:S08]  /*4520*/  MUFU.TANH R13, R36 ;  /* 0x00000024000d7308 */ /* 0x0001f00000002400 */
[----:B------:R-:W1:Y:S01]  /*4530*/  MUFU.TANH R45, R45 ;  /* 0x0000002d002d7308 */ /* 0x000e620000002400 */
[----:B0-----:R-:W-:Y:S02]  /*4540*/  FSEL R36, R62, -INF , P6 ;  /* 0xff8000003e247808 */ /* 0x001fe40003000000 */
[----:B------:R-:W-:-:S02]  /*4550*/  ISETP.GT.AND P6, PT, R66, 0x40, PT ;  /* 0x000000404200780c */ /* 0x000fc40003fc4270 */
[----:B------:R-:W-:Y:S02]  /*4560*/  FSEL R62, R53, -INF , P1 ;  /* 0xff800000353e7808 */ /* 0x000fe40000800000 */
[----:B------:R-:W-:Y:S01]  /*4570*/  FSEL R94, R5, -INF , P6 ;  /* 0xff800000055e7808 */ /* 0x000fe20003000000 */
[----:B------:R-:W0:Y:S01]  /*4580*/  MUFU.TANH R55, R55 ;  /* 0x0000003700377308 */ /* 0x000e220000002400 */
[----:B------:R-:W-:-:S04]  /*4590*/  FMNMX.FTZ R67, R62, R67, !PT ;  /* 0x000000433e437209 */ /* 0x000fc80007810000 */
[----:B------:R-:W-:-:S03]  /*45a0*/  FMNMX.FTZ R67, R94, R67, !PT ;  /* 0x000000435e437209 */ /* 0x000fc60007810000 */
[----:B------:R2:W3:Y:S01]  /*45b0*/  MUFU.TANH R6, R42 ;  /* 0x0000002a00067308 */ /* 0x0004e20000002400 */
[----:B------:R-:W-:Y:S02]  /*45c0*/  FMNMX.FTZ R67, R96, R67, !PT ;  /* 0x0000004360437209 */ /* 0x000fe40007810000 */
[----:B-1----:R-:W-:-:S05]  /*45d0*/  FSEL R100, R45, -INF , P3 ;  /* 0xff8000002d647808 */ /* 0x002fca0001800000 */
[----:B------:R-:W1:Y:S01]  /*45e0*/  MUFU.TANH R33, R33 ;  /* 0x0000002100217308 */ /* 0x000e620000002400 */
[----:B--2---:R-:W-:Y:S02]  /*45f0*/  FSEL R42, R50, -INF , P4 ;  /* 0xff800000322a7808 */ /* 0x004fe40002000000 */
[C---:B------:R-:W-:Y:S02]  /*4600*/  ISETP.GT.AND P4, PT, R66.reuse, 0x48, PT ;  /* 0x000000484200780c */ /* 0x040fe40003f84270 */
[----:B0-----:R-:W-:Y:S02]  /*4610*/  FSEL R48, R55, -INF , P1 ;  /* 0xff80000037307808 */ /* 0x001fe40000800000 */
[----:B------:R-:W-:Y:S01]  /*4620*/  FSEL R98, R7, -INF , P4 ;  /* 0xff80000007627808 */ /* 0x000fe20002000000 */
[----:B------:R-:W0:Y:S01]  /*4630*/  MUFU.TANH R43, R43 ;  /* 0x0000002b002b7308 */ /* 0x000e220000002400 */
[----:B------:R-:W-:Y:S01]  /*4640*/  ISETP.GT.AND P1, PT, R66, 0x51, PT ;  /* 0x000000514200780c */ /* 0x000fe20003f24270 */
[----:B------:R-:W-:Y:S01]  /*4650*/  IMAD.U32 R7, RZ, RZ, UR5 ;  /* 0x00000005ff077e24 */ /* 0x000fe2000f8e00ff */
[----:B------:R-:W-:-:S02]  /*4660*/  FMNMX.FTZ R67, R98, R67, !PT ;  /* 0x0000004362437209 */ /* 0x000fc40007810000 */
[----:B---3--:R-:W-:Y:S02]  /*4670*/  FSEL R50, R6, -INF , P6 ;  /* 0xff80000006327808 */ /* 0x008fe40003000000 */
[----:B------:R-:W-:Y:S01]  /*4680*/  FMNMX.FTZ R67, R100, R67, !PT ;  /* 0x0000004364437209 */ /* 0x000fe20007810000 */
[----:B------:R2:W3:Y:S01]  /*4690*/  MUFU.TANH R8, R46 ;  /* 0x0000002e00087308 */ /* 0x0004e20000002400 */
[----:B------:R-:W-:Y:S02]  /*46a0*/  ISETP.GT.AND P6, PT, R66, 0x58, PT ;  /* 0x000000584200780c */ /* 0x000fe40003fc4270 */
[----:B-1----:R-:W-:Y:S02]  /*46b0*/  FSEL R104, R33, -INF , P1 ;  /* 0xff80000021687808 */ /* 0x002fe40000800000 */
[----:B------:R-:W-:-:S03]  /*46c0*/  FSEL R106, R13, -INF , P6 ;  /* 0xff8000000d6a7808 */ /* 0x000fc60003000000 */
[----:B------:R-:W1:Y:S01]  /*46d0*/  MUFU.TANH R37, R37 ;  /* 0x0000002500257308 */ /* 0x000e620000002400 */
[----:B--2---:R-:W-:Y:S02]  /*46e0*/  FSEL R46, R54, -INF , P2 ;  /* 0xff800000362e7808 */ /* 0x004fe40001000000 */
[C---:B------:R-:W-:Y:S02]  /*46f0*/  ISETP.GT.AND P2, PT, R66.reuse, 0x50, PT ;  /* 0x000000504200780c */ /* 0x040fe40003f44270 */
[----:B0-----:R-:W-:Y:S02]  /*4700*/  FSEL R52, R43, -INF , P5 ;  /* 0xff8000002b347808 */ /* 0x001fe40002800000 */
[----:B------:R-:W-:Y:S01]  /*4710*/  FSEL R102, R9, -INF , P2 ;  /* 0xff80000009667808 */ /* 0x000fe20001000000 */
[----:B------:R-:W0:Y:S01]  /*4720*/  MUFU.TANH R47, R47 ;  /* 0x0000002f002f7308 */ /* 0x000e220000002400 */
[----:B------:R-:W-:Y:S02]  /*4730*/  ISETP.GT.AND P5, PT, R66, 0x59, PT ;  /* 0x000000594200780c */ /* 0x000fe40003fa4270 */
[----:B------:R-:W-:-:S02]  /*4740*/  FMNMX.FTZ R67, R102, R67, !PT ;  /* 0x0000004366437209 */ /* 0x000fc40007810000 */
[----:B---3--:R-:W-:Y:S02]  /*4750*/  FSEL R54, R8, -INF , P4 ;  /* 0xff80000008367808 */ /* 0x008fe40002000000 */
[----:B------:R-:W-:Y:S01]  /*4760*/  FMNMX.FTZ R67, R104, R67, !PT ;  /* 0x0000004368437209 */ /* 0x000fe20007810000 */
[----:B------:R-:W2:Y:S01]  /*4770*/  MUFU.TANH R25, R25 ;  /* 0x0000001900197308 */ /* 0x000ea20000002400 */
[----:B------:R-:W-:Y:S02]  /*4780*/  ISETP.GT.AND P4, PT, R66, 0x60, PT ;  /* 0x000000604200780c */ /* 0x000fe40003f84270 */
[----:B-1----:R-:W-:Y:S02]  /*4790*/  FSEL R8, R37, -INF , P5 ;  /* 0xff80000025087808 */ /* 0x002fe40002800000 */
[----:B------:R-:W-:Y:S02]  /*47a0*/  FMNMX.FTZ R67, R106, R67, !PT ;  /* 0x000000436a437209 */ /* 0x000fe40007810000 */
[----:B------:R-:W-:Y:S01]  /*47b0*/  FSEL R108, R15, -INF , P4 ;  /* 0xff8000000f6c7808 */ /* 0x000fe20002000000 */
[----:B------:R-:W1:Y:S01]  /*47c0*/  MUFU.TANH R35, R35 ;  /* 0x0000002300237308 */ /* 0x000e620000002400 */
[----:B0-----:R-:W-:-:S02]  /*47d0*/  FSEL R56, R47, -INF , P3 ;  /* 0xff8000002f387808 */ /* 0x001fc40001800000 */
[----:B------:R-:W-:Y:S02]  /*47e0*/  ISETP.GT.AND P3, PT, R66, 0x61, PT ;  /* 0x000000614200780c */ /* 0x000fe40003f64270 */
[----:B------:R-:W-:Y:S02]  /*47f0*/  FMNMX.FTZ R67, R8, R67, !PT ;  /* 0x0000004308437209 */ /* 0x000fe40007810000 */
[----:B------:R-:W-:Y:S01]  /*4800*/  FSEL R58, R11, -INF , P2 ;  /* 0xff8000000b3a7808 */ /* 0x000fe20001000000 */
[----:B------:R-:W0:Y:S01]  /*4810*/  MUFU.TANH R29, R29 ;  /* 0x0000001d001d7308 */ /* 0x000e220000002400 */
[----:B------:R-:W-:Y:S02]  /*4820*/  ISETP.GT.AND P2, PT, R66, 0x68, PT ;  /* 0x000000684200780c */ /* 0x000fe40003f44270 */
[----:B--2---:R-:W-:Y:S02]  /*4830*/  FSEL R110, R25, -INF , P3 ;  /* 0xff800000196e7808 */ /* 0x004fe40001800000 */
[----:B------:R-:W-:-:S02]  /*4840*/  FMNMX.FTZ R67, R108, R67, !PT ;  /* 0x000000436c437209 */ /* 0x000fc40007810000 */
[----:B------:R-:W-:Y:S01]  /*4850*/  FSEL R112, R21, -INF , P2 ;  /* 0xff80000015707808 */ /* 0x000fe20001000000 */
[----:B------:R-:W2:Y:S01]  /*4860*/  MUFU.TANH R38, R38 ;  /* 0x0000002600267308 */ /* 0x000ea20000002400 */
[----:B-1----:R-:W-:Y:S02]  /*4870*/  FSEL R60, R35, -INF , P1 ;  /* 0xff800000233c7808 */ /* 0x002fe40000800000 */
[----:B------:R-:W-:Y:S02]  /*4880*/  ISETP.GT.AND P1, PT, R66, 0x69, PT ;  /* 0x000000694200780c */ /* 0x000fe40003f24270 */
[----:B------:R-:W-:-:S03]  /*4890*/  FMNMX.FTZ R67, R110, R67, !PT ;  /* 0x000000436e437209 */ /* 0x000fc60007810000 */
[----:B------:R-:W-:Y:S01]  /*48a0*/  MUFU.TANH R39, R39 ;  /* 0x0000002700277308 */ /* 0x000fe20000002400 */
[----:B0-----:R-:W-:Y:S02]  /*48b0*/  FSEL R114, R29, -INF , P1 ;  /* 0xff8000001d727808 */ /* 0x001fe40000800000 */
[----:B------:R-:W-:-:S04]  /*48c0*/  FMNMX.FTZ R67, R112, R67, !PT ;  /* 0x0000004370437209 */ /* 0x000fc80007810000 */
[----:B------:R-:W-:Y:S01]  /*48d0*/  FMNMX.FTZ R67, R114, R67, !PT ;  /* 0x0000004372437209 */ /* 0x000fe20007810000 */
[----:B------:R-:W0:Y:S01]  /*48e0*/  MUFU.TANH R26, R26 ;  /* 0x0000001a001a7308 */ /* 0x000e220000002400 */
[----:B--2---:R-:W-:-:S03]  /*48f0*/  FSEL R38, R38, -INF , P6 ;  /* 0xff80000026267808 */ /* 0x004fc60003000000 */
[----:B------:R-:W1:Y:S04]  /*4900*/  SHFL.BFLY PT, R6, R67, 0x2, 0x1f ;  /* 0x0c401f0043067f89 */ /* 0x000e6800000e0000 */
[----:B------:R-:W2:Y:S08]  /*4910*/  MUFU.TANH R27, R27 ;  /* 0x0000001b001b7308 */ /* 0x000eb00000002400 */
[----:B------:R-:W3:Y:S01]  /*4920*/  MUFU.TANH R30, R30 ;  /* 0x0000001e001e7308 */ /* 0x000ee20000002400 */
[----:B0-----:R-:W-:-:S07]  /*4930*/  FSEL R26, R26, -INF , P4 ;  /* 0xff8000001a1a7808 */ /* 0x001fce0002000000 */
[----:B------:R-:W0:Y:S01]  /*4940*/  MUFU.TANH R31, R31 ;  /* 0x0000001f001f7308 */ /* 0x000e220000002400 */
[----:B--2---:R-:W-:Y:S02]  /*4950*/  FSEL R66, R27, -INF , P3 ;  /* 0xff8000001b427808 */ /* 0x004fe40001800000 */
[----:B-1----:R-:W-:-:S05]  /*4960*/  FMNMX.FTZ R5, R67, R6, !PT ;  /* 0x0000000643057209 */ /* 0x002fca0007810000 */
[----:B------:R-:W1:Y:S01]  /*4970*/  SHFL.BFLY PT, R6, R5, 0x1, 0x1f ;  /* 0x0c201f0005067f89 */ /* 0x000e6200000e0000 */
[----:B---3--:R-:W-:Y:S02]  /*4980*/  FSEL R30, R30, -INF , P2 ;  /* 0xff8000001e1e7808 */ /* 0x008fe40001000000 */
[----:B------:R-:W-:Y:S02]  /*4990*/  ISETP.GE.AND P2, PT, R81, 0x71, PT ;  /* 0x000000715100780c */ /* 0x000fe40003f46270 */
[----:B-1----:R-:W-:-:S04]  /*49a0*/  FMNMX.FTZ R6, R5, R6, !PT ;  /* 0x0000000605067209 */ /* 0x002fc80007810000 */
[C---:B------:R-:W-:Y:S01]  /*49b0*/  FSETP.NEU.FTZ.AND P0, PT, R6.reuse, -INF , PT ;  /* 0xff8000000600780b */ /* 0x040fe20003f1d000 */
[----:B------:R-:W-:-:S05]  /*49c0*/  FMUL.FTZ R9, R6, R7 ;  /* 0x0000000706097220 */ /* 0x000fca0000410000 */
[----:B------:R-:W-:Y:S02]  /*49d0*/  FSEL R25, R9, RZ, P0 ;  /* 0x000000ff09197208 */ /* 0x000fe40000000000 */
[----:B------:R-:W-:Y:S02]  /*49e0*/  FMNMX.FTZ R9, R2, R3, !PT ;  /* 0x0000000302097209 */ /* 0x000fe40007810000 */
[----:B------:R-:W-:Y:S01]  /*49f0*/  ISETP.NE.AND P0, PT, R83, RZ, PT ;  /* 0x000000ff5300720c */ /* 0x000fe20003f05270 */
[--C-:B------:R-:W-:Y:S01]  /*4a00*/  FFMA.FTZ R196, R64, R7, -R25.reuse ;  /* 0x0000000740c47223 */ /* 0x100fe20000010819 */
[----:B------:R-:W-:Y:S01]  /*4a10*/  FMNMX.FTZ R9, R10, R9, !PT ;  /* 0x000000090a097209 */ /* 0x000fe20007810000 */
[-CC-:B------:R-:W-:Y:S01]  /*4a20*/  FFMA.FTZ R198, R68, R7.reuse, -R25.reuse ;  /* 0x0000000744c67223 */ /* 0x180fe20000010819 */
[----:B------:R-:W-:Y:S01]  /*4a30*/  FSEL R64, R39, -INF , P5 ;  /* 0xff80000027407808 */ /* 0x000fe20002800000 */
[--C-:B------:R-:W-:Y:S01]  /*4a40*/  FFMA.FTZ R39, R8, R7, -R25.reuse ;  /* 0x0000000708277223 */ /* 0x100fe20000010819 */
[----:B------:R-:W-:Y:S01]  /*4a50*/  FMNMX.FTZ R9, R12, R9, !PT ;  /* 0x000000090c097209 */ /* 0x000fe20007810000 */
[-CC-:B------:R-:W-:Y:S01]  /*4a60*/  FFMA.FTZ R200, R72, R7.reuse, -R25.reuse ;  /* 0x0000000748c87223 */ /* 0x180fe20000010819 */
[----:B0-----:R-:W-:Y:S01]  /*4a70*/  FSEL R68, R31, -INF , P1 ;  /* 0xff8000001f447808 */ /* 0x001fe20000800000 */
        /* <DEDUP_REMOVED lines=28> */
[----:B------:R0:W-:Y:S01]  /*4c40*/  MUFU.EX2 R9, R74 ;  /* 0x0000004a00097308 */ /* 0x0001e20000000800 */
        /* <DEDUP_REMOVED lines=9> */
[----:B------:R-:W-:Y:S01]  /*4ce0*/  FFMA.FTZ R25, R114, R7, -R25 ;  /* 0x0000000772197223 */ /* 0x000fe20000010819 */
[----:B------:R-:W-:-:S02]  /*4cf0*/  CS2R R114, SRZ ;  /* 0x0000000000727805 */ /* 0x000fc4000001ff00 */
[----:B------:R-:W-:Y:S02]  /*4d00*/  CS2R R86, SRZ ;  /* 0x0000000000567805 */ /* 0x000fe4000001ff00 */
[----:B------:R-:W-:Y:S02]  /*4d10*/  FMNMX.FTZ R15, R46, R15, !PT ;  /* 0x0000000f2e0f7209 */ /* 0x000fe40007810000 */
[----:B------:R-:W-:Y:S02]  /*4d20*/  CS2R R82, SRZ ;  /* 0x0000000000527805 */ /* 0x000fe4000001ff00 */
[----:B------:R-:W-:Y:S01]  /*4d30*/  CS2R R76, SRZ ;  /* 0x00000000004c7805 */ /* 0x000fe2000001ff00 */
[----:B------:R1:W-:Y:S01]  /*4d40*/  MUFU.EX2 R11, R78 ;  /* 0x0000004e000b7308 */ /* 0x0003e20000000800 */
[----:B------:R-:W-:Y:S02]  /*4d50*/  FMNMX.FTZ R15, R48, R15, !PT ;  /* 0x0000000f300f7209 */ /* 0x000fe40007810000 */
[----:B0-----:R-:W-:-:S02]  /*4d60*/  CS2R R74, SRZ ;  /* 0x00000000004a7805 */ /* 0x001fc4000001ff00 */
[----:B------:R-:W-:Y:S02]  /*4d70*/  CS2R R72, SRZ ;  /* 0x0000000000487805 */ /* 0x000fe4000001ff00 */
[----:B------:R-:W-:Y:S01]  /*4d80*/  FMNMX.FTZ R15, R50, R15, !PT ;  /* 0x0000000f320f7209 */ /* 0x000fe20007810000 */
[----:B------:R-:W-:Y:S03]  /*4d90*/  MUFU.EX2 R198, R198 ;  /* 0x000000c600c67308 */ /* 0x000fe60000000800 */
[----:B------:R-:W-:Y:S02]  /*4da0*/  FMNMX.FTZ R21, R52, R15, !PT ;  /* 0x0000000f34157209 */ /* 0x000fe40007810000 */
[----:B-1----:R-:W-:Y:S02]  /*4db0*/  CS2R R78, SRZ ;  /* 0x00000000004e7805 */ /* 0x002fe4000001ff00 */
[----:B------:R-:W-:Y:S01]  /*4dc0*/  FMNMX.FTZ R21, R54, R21, !PT ;  /* 0x0000001536157209 */ /* 0x000fe20007810000 */
[----:B------:R0:W-:Y:S03]  /*4dd0*/  MUFU.EX2 R13, R80 ;  /* 0x00000050000d7308 */ /* 0x0001e60000000800 */
[----:B------:R-:W-:-:S04]  /*4de0*/  FMNMX.FTZ R21, R56, R21, !PT ;  /* 0x0000001538157209 */ /* 0x000fc80007810000 */
[----:B------:R-:W-:Y:S01]  /*4df0*/  FMNMX.FTZ R21, R58, R21, !PT ;  /* 0x000000153a157209 */ /* 0x000fe20007810000 */
[----:B------:R-:W-:Y:S03]  /*4e00*/  MUFU.EX2 R192, R192 ;  /* 0x000000c000c07308 */ /* 0x000fe60000000800 */
[----:B------:R-:W-:Y:S02]  /*4e10*/  FMNMX.FTZ R21, R60, R21, !PT ;  /* 0x000000153c157209 */ /* 0x000fe40007810000 */
[----:B0-----:R-:W-:Y:S02]  /*4e20*/  CS2R R80, SRZ ;  /* 0x0000000000507805 */ /* 0x001fe4000001ff00 */
        /* <DEDUP_REMOVED lines=9> */
[----:B------:R-:W-:-:S05]  /*4ec0*/  FMNMX.FTZ R21, R68, R21, !PT ;  /* 0x0000001544157209 */ /* 0x000fca0007810000 */
[----:B------:R-:W1:Y:S01]  /*4ed0*/  SHFL.BFLY PT, R62, R21, 0x2, 0x1f ;  /* 0x0c401f00153e7f89 */ /* 0x000e6200000e0000 */
[----:B------:R-:W-:Y:S01]  /*4ee0*/  MUFU.EX2 R88, R88 ;  /* 0x0000005800587308 */ /* 0x000fe20000000800 */
[----:B0-----:R-:W-:-:S07]  /*4ef0*/  CS2R R70, SRZ ;  /* 0x0000000000467805 */ /* 0x001fce000001ff00 */
[----:B------:R0:W2:Y:S08]  /*4f00*/  MUFU.EX2 R27, R90 ;  /* 0x0000005a001b7308 */ /* 0x0000b00000000800 */
[----:B------:R-:W-:Y:S01]  /*4f10*/  MUFU.EX2 R92, R92 ;  /* 0x0000005c005c7308 */ /* 0x000fe20000000800 */
[----:B0-----:R-:W-:Y:S02]  /*4f20*/  CS2R R90, SRZ ;  /* 0x00000000005a7805 */ /* 0x001fe4000001ff00 */
[----:B-1----:R-:W-:-:S05]  /*4f30*/  FMNMX.FTZ R62, R21, R62, !PT ;  /* 0x0000003e153e7209 */ /* 0x002fca0007810000 */
[----:B------:R-:W0:Y:S01]  /*4f40*/  MUFU.EX2 R31, R31 ;  /* 0x0000001f001f7308 */ /* 0x000e220000000800 */
[----:B--2---:R-:W-:Y:S01]  /*4f50*/  F2FP.BF16.F32.PACK_AB R188, R27, R88 ;  /* 0x000000581bbc723e */ /* 0x004fe200000010ff */
[----:B------:R-:W1:Y:S06]  /*4f60*/  SHFL.BFLY PT, R21, R62, 0x1, 0x1f ;  /* 0x0c201f003e157f89 */ /* 0x000e6c00000e0000 */
[----:B------:R-:W-:Y:S08]  /*4f70*/  MUFU.EX2 R94, R94 ;  /* 0x0000005e005e7308 */ /* 0x000ff00000000800 */
[----:B------:R2:W3:Y:S01]  /*4f80*/  MUFU.EX2 R33, R96 ;  /* 0x0000006000217308 */ /* 0x0004e20000000800 */
[----:B0-----:R-:W-:-:S07]  /*4f90*/  F2FP.BF16.F32.PACK_AB R190, R31, R92 ;  /* 0x0000005c1fbe723e */ /* 0x001fce00000010ff */
[----:B------:R-:W-:Y:S01]  /*4fa0*/  MUFU.EX2 R98, R98 ;  /* 0x0000006200627308 */ /* 0x000fe20000000800 */
[----:B--2---:R-:W-:Y:S02]  /*4fb0*/  CS2R R96, SRZ ;  /* 0x0000000000607805 */ /* 0x004fe4000001ff00 */
[----:B-1----:R-:W-:Y:S02]  /*4fc0*/  FMNMX.FTZ R8, R62, R21, !PT ;  /* 0x000000153e087209 */ /* 0x002fe40007810000 */
[----:B------:R-:W-:Y:S02]  /*4fd0*/  CS2R R62, SRZ ;  /* 0x00000000003e7805 */ /* 0x000fe4000001ff00 */
[C---:B------:R-:W-:Y:S01]  /*4fe0*/  FSETP.NEU.FTZ.AND P1, PT, R8.reuse, -INF , PT ;  /* 0xff8000000800780b */ /* 0x040fe20003f3d000 */
[----:B------:R-:W-:Y:S01]  /*4ff0*/  FMUL.FTZ R41, R8, R7 ;  /* 0x0000000708297220 */ /* 0x000fe20000410000 */
[----:B------:R-:W0:Y:S01]  /*5000*/  MUFU.EX2 R35, R100 ;  /* 0x0000006400237308 */ /* 0x000e220000000800 */
[----:B---3--:R-:W-:-:S03]  /*5010*/  F2FP.BF16.F32.PACK_AB R184, R33, R94 ;  /* 0x0000005e21b8723e */ /* 0x008fc600000010ff */
[----:B------:R-:W-:Y:S02]  /*5020*/  FSEL R41, R41, RZ, P1 ;  /* 0x000000ff29297208 */ /* 0x000fe40000800000 */
[----:B------:R-:W-:Y:S02]  /*5030*/  ISETP.NE.AND P1, PT, R18, RZ, PT ;  /* 0x000000ff1200720c */ /* 0x000fe40003f25270 */
        /* <DEDUP_REMOVED lines=16> */
[----:B------:R1:W2:Y:S01]  /*5140*/  MUFU.EX2 R201, R3 ;  /* 0x0000000300c97308 */ /* 0x0002a20000000800 */
[-CC-:B------:R-:W-:Y:S01]  /*5150*/  FFMA.FTZ R46, R46, R7.reuse, -R41.reuse ;  /* 0x000000072e2e7223 */ /* 0x180fe20000010829 */
[-CC-:B------:R-:W-:Y:S01]  /*5160*/  FFMA.FTZ R48, R48, R7.reuse, -R41.reuse ;  /* 0x0000000730307223 */ /* 0x180fe20000010829 */
[-CC-:B------:R-:W-:Y:S01]  /*5170*/  FFMA.FTZ R50, R50, R7.reuse, -R41.reuse ;  /* 0x0000000732327223 */ /* 0x180fe20000010829 */
[-CC-:B------:R-:W-:Y:S01]  /*5180*/  FFMA.FTZ R52, R52, R7.reuse, -R41.reuse ;  /* 0x0000000734347223 */ /* 0x180fe20000010829 */
[-CC-:B------:R-:W-:Y:S01]  /*5190*/  FFMA.FTZ R54, R54, R7.reuse, -R41.reuse ;  /* 0x0000000736367223 */ /* 0x180fe20000010829 */
[-CC-:B------:R-:W-:Y:S01]  /*51a0*/  FFMA.FTZ R56, R56, R7.reuse, -R41.reuse ;  /* 0x0000000738387223 */ /* 0x180fe20000010829 */
[-C--:B------:R-:W-:Y:S01]  /*51b0*/  FFMA.FTZ R58, R58, R7.reuse, -R41 ;  /* 0x000000073a3a7223 */ /* 0x080fe20000010829 */
[----:B------:R-:W3:Y:S01]  /*51c0*/  MUFU.EX2 R10, R10 ;  /* 0x0000000a000a7308 */ /* 0x000ee20000000800 */
[----:B-1----:R-:W-:Y:S01]  /*51d0*/  FADD.FTZ R3, R200, R5 ;  /* 0x00000005c8037221 */ /* 0x002fe20000010000 */
[----:B------:R-:W-:Y:S01]  /*51e0*/  F2FP.BF16.F32.PACK_AB R200, R5, R200 ;  /* 0x000000c805c8723e */ /* 0x000fe200000010ff */
[-CC-:B------:R-:W-:Y:S01]  /*51f0*/  FFMA.FTZ R60, R60, R7.reuse, -R41.reuse ;  /* 0x000000073c3c7223 */ /* 0x180fe20000010829 */
[-CC-:B------:R-:W-:Y:S01]  /*5200*/  FFMA.FTZ R38, R38, R7.reuse, -R41.reuse ;  /* 0x0000000726267223 */ /* 0x180fe20000010829 */
[-CC-:B------:R-:W-:Y:S01]  /*5210*/  FFMA.FTZ R64, R64, R7.reuse, -R41.reuse ;  /* 0x0000000740407223 */ /* 0x180fe20000010829 */
[-CC-:B------:R-:W-:Y:S01]  /*5220*/  FFMA.FTZ R26, R26, R7.reuse, -R41.reuse ;  /* 0x000000071a1a7223 */ /* 0x180fe20000010829 */
[-CC-:B------:R-:W-:Y:S01]  /*5230*/  FFMA.FTZ R66, R66, R7.reuse, -R41.reuse ;  /* 0x0000000742427223 */ /* 0x180fe20000010829 */
[----:B------:R1:W4:Y:S01]  /*5240*/  MUFU.EX2 R203, R12 ;  /* 0x0000000c00cb7308 */ /* 0x0003220000000800 */
[-CC-:B------:R-:W-:Y:S01]  /*5250*/  FFMA.FTZ R30, R30, R7.reuse, -R41.reuse ;  /* 0x000000071e1e7223 */ /* 0x180fe20000010829 */
[----:B------:R-:W-:Y:S01]  /*5260*/  FFMA.FTZ R41, R68, R7, -R41 ;  /* 0x0000000744297223 */ /* 0x000fe20000010829 */
[----:B0-----:R-:W-:-:S02]  /*5270*/  F2FP.BF16.F32.PACK_AB R186, R35, R98 ;  /* 0x0000006223ba723e */ /* 0x001fc400000010ff */
[----:B------:R-:W-:Y:S02]  /*5280*/  CS2R R100, SRZ ;  /* 0x0000000000647805 */ /* 0x000fe4000001ff00 */
[----:B------:R-:W-:Y:S01]  /*5290*/  CS2R R68, SRZ ;  /* 0x0000000000447805 */ /* 0x000fe2000001ff00 */
[----:B------:R-:W0:Y:S01]  /*52a0*/  MUFU.EX2 R14, R14 ;  /* 0x0000000e000e7308 */ /* 0x000e220000000800 */
[----:B-1----:R-:W-:Y:S01]  /*52b0*/  FADD.FTZ R12, R202, R3 ;  /* 0x00000003ca0c7221 */ /* 0x002fe20000010000 */
[----:B------:R-:W-:-:S03]  /*52c0*/  F2FP.BF16.F32.PACK_AB R202, R9, R202 ;  /* 0x000000ca09ca723e */ /* 0x000fc600000010ff */
[----:B------:R-:W-:-:S03]  /*52d0*/  FADD.FTZ R3, R9, R12 ;  /* 0x0000000c09037221 */ /* 0x000fc60000010000 */
[----:B------:R1:W5:Y:S01]  /*52e0*/  MUFU.EX2 R197, R20 ;  /* 0x0000001400c57308 */ /* 0x0003620000000800 */
[----:B------:R-:W-:Y:S01]  /*52f0*/  FADD.FTZ R12, R196, R3 ;  /* 0x00000003c40c7221 */ /* 0x000fe20000010000 */
[----:B--2---:R-:W-:Y:S01]  /*5300*/  FADD.FTZ R3, R2, R201 ;  /* 0x000000c902037221 */ /* 0x004fe20000010000 */
[----:B------:R-:W-:Y:S02]  /*5310*/  F2FP.BF16.F32.PACK_AB R201, R201, R2 ;  /* 0x00000002c9c9723e */ /* 0x000fe400000010ff */
[C---:B------:R-:W-:Y:S01]  /*5320*/  FADD.FTZ R43, R11.reuse, R12 ;  /* 0x0000000c0b2b7221 */ /* 0x040fe20000010000 */
[----:B---3--:R-:W-:Y:S01]  /*5330*/  FADD.FTZ R12, R10, R3 ;  /* 0x000000030a0c7221 */ /* 0x008fe20000010000 */
[----:B------:R-:W-:Y:S01]  /*5340*/  F2FP.BF16.F32.PACK_AB R196, R11, R196 ;  /* 0x000000c40bc4723e */ /* 0x000fe200000010ff */
[----:B------:R-:W2:Y:S01]  /*5350*/  MUFU.EX2 R24, R24 ;  /* 0x0000001800187308 */ /* 0x000ea20000000800 */
[----:B-1----:R-:W-:Y:S01]  /*5360*/  FADD.FTZ R20, R198, R43 ;  /* 0x0000002bc6147221 */ /* 0x002fe20000010000 */
[----:B----4-:R-:W-:Y:S01]  /*5370*/  FADD.FTZ R3, R203, R12 ;  /* 0x0000000ccb037221 */ /* 0x010fe20000010000 */
[----:B------:R-:W-:-:S02]  /*5380*/  F2FP.BF16.F32.PACK_AB R198, R13, R198 ;  /* 0x000000c60dc6723e */ /* 0x000fc400000010ff */
[----:B------:R-:W-:Y:S01]  /*5390*/  FADD.FTZ R43, R13, R20 ;  /* 0x000000140d2b7221 */ /* 0x000fe20000010000 */
[----:B0-----:R-:W-:Y:S01]  /*53a0*/  FADD.FTZ R12, R14, R3 ;  /* 0x000000030e0c7221 */ /* 0x001fe20000010000 */
[----:B------:R-:W-:Y:S01]  /*53b0*/  F2FP.BF16.F32.PACK_AB R203, R203, R10 ;  /* 0x0000000acbcb723e */ /* 0x000fe200000010ff */
[----:B------:R-:W0:Y:S01]  /*53c0*/  MUFU.EX2 R199, R28 ;  /* 0x0000001c00c77308 */ /* 0x000e220000000800 */
[----:B------:R-:W-:Y:S01]  /*53d0*/  FADD.FTZ R20, R192, R43 ;  /* 0x0000002bc0147221 */ /* 0x000fe20000010000 */
[----:B-----5:R-:W-:Y:S01]  /*53e0*/  FADD.FTZ R3, R197, R12 ;  /* 0x0000000cc5037221 */ /* 0x020fe20000010000 */
[C---:B------:R-:W-:Y:S02]  /*53f0*/  F2FP.BF16.F32.PACK_AB R192, R15.reuse, R192 ;  /* 0x000000c00fc0723e */ /* 0x040fe400000010ff */
[----:B------:R-:W-:Y:S01]  /*5400*/  FADD.FTZ R43, R15, R20 ;  /* 0x000000140f2b7221 */ /* 0x000fe20000010000 */
[----:B------:R-:W-:Y:S02]  /*5410*/  F2FP.BF16.F32.PACK_AB R197, R197, R14 ;  /* 0x0000000ec5c5723e */ /* 0x000fe400000010ff */
[----:B------:R-:W1:Y:S01]  /*5420*/  MUFU.EX2 R32, R32 ;  /* 0x0000002000207308 */ /* 0x000e620000000800 */
[----:B--2---:R-:W-:Y:S01]  /*5430*/  FADD.FTZ R12, R24, R3 ;  /* 0x00000003180c7221 */ /* 0x004fe20000010000 */
[----:B------:R-:W-:-:S02]  /*5440*/  @P1 VIADD R3, R0, 0x36840 ;  /* 0x0003684000031836 */ /* 0x000fc40000000000 */
[----:B------:R-:W-:Y:S01]  /*5450*/  FADD.FTZ R20, R194, R43 ;  /* 0x0000002bc2147221 */ /* 0x000fe20000010000 */
[----:B------:R-:W-:-:S03]  /*5460*/  F2FP.BF16.F32.PACK_AB R194, R29, R194 ;  /* 0x000000c21dc2723e */ /* 0x000fc600000010ff */
[----:B------:R-:W-:Y:S01]  /*5470*/  FADD.FTZ R45, R29, R20 ;  /* 0x000000141d2d7221 */ /* 0x000fe20000010000 */
[----:B------:R-:W2:Y:S01]  /*5480*/  MUFU.EX2 R193, R34 ;  /* 0x0000002200c17308 */ /* 0x000ea20000000800 */
[C---:B0-----:R-:W-:Y:S01]  /*5490*/  FADD.FTZ R43, R199.reuse, R12 ;  /* 0x0000000cc72b7221 */ /* 0x041fe20000010000 */
[----:B------:R-:W-:Y:S01]  /*54a0*/  @P1 PRMT R3, R22, 0x654, R3 ;  /* 0x0000065416031816 */ /* 0x000fe20000000003 */
[----:B------:R-:W-:Y:S01]  /*54b0*/  FADD.FTZ R12, R88, R45 ;  /* 0x0000002d580c7221 */ /* 0x000fe20000010000 */
[----:B------:R-:W-:Y:S02]  /*54c0*/  F2FP.BF16.F32.PACK_AB R199, R199, R24 ;  /* 0x00000018c7c7723e */ /* 0x000fe400000010ff */
[----:B------:R-:W-:Y:S01]  /*54d0*/  CS2R R88, SRZ ;  /* 0x0000000000587805 */ /* 0x000fe2000001ff00 */
[----:B------:R2:W-:Y:S01]  /*54e0*/  @P1 SYNCS.ARRIVE.TRANS64.RED.A1T0 RZ, [R3+URZ], RZ ;  /* 0x000000ff03ff19a7 */ /* 0x0005e2000810043f */
[----:B------:R-:W-:Y:S01]  /*54f0*/  CS2R R28, SRZ ;  /* 0x00000000001c7805 */ /* 0x000fe2000001ff00 */
[----:B------:R-:W0:Y:S01]  /*5500*/  MUFU.EX2 R36, R36 ;  /* 0x0000002400247308 */ /* 0x000e220000000800 */
[----:B-1----:R-:W-:Y:S01]  /*5510*/  FADD.FTZ R0, R32, R43 ;  /* 0x0000002b20007221 */ /* 0x002fe20000010000 */
[----:B------:R-:W-:-:S04]  /*5520*/  FADD.FTZ R43, R27, R12 ;  /* 0x0000000c1b2b7221 */ /* 0x000fc80000010000 */
[----:B------:R-:W-:Y:S01]  /*5530*/  FADD.FTZ R12, R92, R43 ;  /* 0x0000002b5c0c7221 */ /* 0x000fe20000010000 */
[----:B------:R-:W-:Y:S01]  /*5540*/  CS2R R92, SRZ ;  /* 0x00000000005c7805 */ /* 0x000fe2000001ff00 */
[----:B------:R-:W1:Y:S01]  /*5550*/  MUFU.EX2 R195, R40 ;  /* 0x0000002800c37308 */ /* 0x000e620000000800 */
[----:B--2---:R-:W-:Y:S01]  /*5560*/  FADD.FTZ R3, R193, R0 ;  /* 0x00000000c1037221 */ /* 0x004fe20000010000 */
[----:B------:R-:W-:Y:S01]  /*5570*/  FADD.FTZ R43, R31, R12 ;  /* 0x0000000c1f2b7221 */ /* 0x000fe20000010000 */
[----:B------:R-:W-:-:S03]  /*5580*/  F2FP.BF16.F32.PACK_AB R193, R193, R32 ;  /* 0x00000020c1c1723e */ /* 0x000fc600000010ff */
[----:B------:R-:W-:Y:S01]  /*5590*/  FADD.FTZ R12, R94, R43 ;  /* 0x0000002b5e0c7221 */ /* 0x000fe20000010000 */
[----:B------:R-:W-:Y:S01]  /*55a0*/  CS2R R94, SRZ ;  /* 0x00000000005e7805 */ /* 0x000fe2000001ff00 */
[----:B------:R-:W2:Y:S01]  /*55b0*/  MUFU.EX2 R42, R42 ;  /* 0x0000002a002a7308 */ /* 0x000ea20000000800 */
[----:B0-----:R-:W-:Y:S01]  /*55c0*/  FADD.FTZ R0, R36, R3 ;  /* 0x0000000324007221 */ /* 0x001fe20000010000 */
[----:B------:R-:W-:Y:S01]  /*55d0*/  FADD.FTZ R43, R33, R12 ;  /* 0x0000000c212b7221 */ /* 0x000fe20000010000 */
[----:B------:R-:W-:-:S03]  /*55e0*/  CS2R R32, SRZ ;  /* 0x0000000000207805 */ /* 0x000fc6000001ff00 */
[----:B------:R-:W-:Y:S01]  /*55f0*/  FADD.FTZ R12, R98, R43 ;  /* 0x0000002b620c7221 */ /* 0x000fe20000010000 */
[----:B------:R-:W-:Y:S01]  /*5600*/  CS2R R98, SRZ ;  /* 0x0000000000627805 */ /* 0x000fe2000001ff00 */
[----:B------:R0:W3:Y:S01]  /*5610*/  MUFU.EX2 R189, R44 ;  /* 0x0000002c00bd7308 */ /* 0x0000e20000000800 */
[----:B-1----:R-:W-:Y:S01]  /*5620*/  FADD.FTZ R3, R195, R0 ;  /* 0x00000000c3037221 */ /* 0x002fe20000010000 */
[----:B------:R-:W-:Y:S01]  /*5630*/  FADD.FTZ R5, R35, R12 ;  /* 0x0000000c23057221 */ /* 0x000fe20000010000 */
[----:B------:R-:W-:Y:S02]  /*5640*/  F2FP.BF16.F32.PACK_AB R195, R195, R36 ;  /* 0x00000024c3c3723e */ /* 0x000fe400000010ff */
[----:B------:R-:W-:Y:S01]  /*5650*/  CS2R R34, SRZ ;  /* 0x0000000000227805 */ /* 0x000fe2000001ff00 */
[----:B------:R-:W-:Y:S02]  /*5660*/  FADD.FTZ R12, R102, R5 ;  /* 0x00000005660c7221 */ /* 0x000fe40000010000 */
[----:B------:R-:W1:Y:S01]  /*5670*/  MUFU.EX2 R46, R46 ;  /* 0x0000002e002e7308 */ /* 0x000e620000000800 */
[----:B--2---:R-:W-:Y:S01]  /*5680*/  FADD.FTZ R0, R42, R3 ;  /* 0x000000032a007221 */ /* 0x004fe20000010000 */
[----:B0-----:R-:W-:-:S06]  /*5690*/  CS2R R44, SRZ ;  /* 0x00000000002c7805 */ /* 0x001fcc000001ff00 */
[----:B------:R0:W2:Y:S01]  /*56a0*/  MUFU.EX2 R191, R48 ;  /* 0x0000003000bf7308 */ /* 0x0000a20000000800 */
[C---:B---3--:R-:W-:Y:S01]  /*56b0*/  FADD.FTZ R3, R189.reuse, R0 ;  /* 0x00000000bd037221 */ /* 0x048fe20000010000 */
[----:B------:R-:W-:Y:S02]  /*56c0*/  F2FP.BF16.F32.PACK_AB R189, R189, R42 ;  /* 0x0000002abdbd723e */ /* 0x000fe400000010ff */
[----:B------:R-:W-:-:S04]  /*56d0*/  CS2R R42, SRZ ;  /* 0x00000000002a7805 */ /* 0x000fc8000001ff00 */
[----:B------:R-:W3:Y:S01]  /*56e0*/  MUFU.EX2 R50, R50 ;  /* 0x0000003200327308 */ /* 0x000ee20000000800 */
[----:B-1----:R-:W-:Y:S01]  /*56f0*/  FADD.FTZ R0, R46, R3 ;  /* 0x000000032e007221 */ /* 0x002fe20000010000 */
[----:B0-----:R-:W-:-:S06]  /*5700*/  CS2R R48, SRZ ;  /* 0x0000000000307805 */ /* 0x001fcc000001ff00 */
[----:B------:R0:W1:Y:S01]  /*5710*/  MUFU.EX2 R185, R52 ;  /* 0x0000003400b97308 */ /* 0x0000620000000800 */
[C---:B--2---:R-:W-:Y:S01]  /*5720*/  FADD.FTZ R3, R191.reuse, R0 ;  /* 0x00000000bf037221 */ /* 0x044fe20000010000 */
[----:B------:R-:W-:Y:S02]  /*5730*/  F2FP.BF16.F32.PACK_AB R191, R191, R46 ;  /* 0x0000002ebfbf723e */ /* 0x000fe400000010ff */
[----:B------:R-:W-:-:S04]  /*5740*/  CS2R R46, SRZ ;  /* 0x00000000002e7805 */ /* 0x000fc8000001ff00 */
        /* <DEDUP_REMOVED lines=11> */
[----:B------:R-:W-:Y:S02]  /*5800*/  CS2R R102, SRZ ;  /* 0x0000000000667805 */ /* 0x000fe4000001ff00 */
[----:B------:R-:W-:Y:S02]  /*5810*/  CS2R R36, SRZ ;  /* 0x0000000000247805 */ /* 0x000fe4000001ff00 */
[----:B------:R2:W3:Y:S01]  /*5820*/  MUFU.EX2 R187, R56 ;  /* 0x0000003800bb7308 */ /* 0x0004e20000000800 */
[----:B0-----:R-:W-:-:S07]  /*5830*/  FADD.FTZ R0, R54, R3 ;  /* 0x0000000336007221 */ /* 0x001fce0000010000 */
[----:B------:R-:W0:Y:S01]  /*5840*/  MUFU.EX2 R39, R39 ;  /* 0x0000002700277308 */ /* 0x000e220000000800 */
[----:B-1----:R-:W-:Y:S01]  /*5850*/  FADD.FTZ R12, R106, R5 ;  /* 0x000000056a0c7221 */ /* 0x002fe20000010000 */
[----:B--2---:R-:W-:-:S06]  /*5860*/  CS2R R56, SRZ ;  /* 0x0000000000387805 */ /* 0x004fcc000001ff00 */
[----:B------:R-:W1:Y:S01]  /*5870*/  MUFU.EX2 R58, R58 ;  /* 0x0000003a003a7308 */ /* 0x000e620000000800 */
[C---:B---3--:R-:W-:Y:S01]  /*5880*/  FADD.FTZ R3, R187.reuse, R0 ;  /* 0x00000000bb037221 */ /* 0x048fe20000010000 */
[----:B------:R-:W-:Y:S02]  /*5890*/  F2FP.BF16.F32.PACK_AB R187, R187, R54 ;  /* 0x00000036bbbb723e */ /* 0x000fe400000010ff */
[----:B------:R-:W-:-:S04]  /*58a0*/  CS2R R54, SRZ ;  /* 0x0000000000367805 */ /* 0x000fc8000001ff00 */
[----:B------:R-:W2:Y:S01]  /*58b0*/  MUFU.EX2 R108, R108 ;  /* 0x0000006c006c7308 */ /* 0x000ea20000000800 */
[C---:B0-----:R-:W-:Y:S01]  /*58c0*/  FADD.FTZ R5, R39.reuse, R12 ;  /* 0x0000000c27057221 */ /* 0x041fe20000010000 */
[----:B------:R-:W-:Y:S02]  /*58d0*/  F2FP.BF16.F32.PACK_AB R182, R39, R106 ;  /* 0x0000006a27b6723e */ /* 0x000fe400000010ff */
[----:B------:R-:W-:-:S04]  /*58e0*/  CS2R R106, SRZ ;  /* 0x00000000006a7805 */ /* 0x000fc8000001ff00 */
[----:B------:R0:W3:Y:S01]  /*58f0*/  MUFU.EX2 R181, R60 ;  /* 0x0000003c00b57308 */ /* 0x0000e20000000800 */
[----:B-1----:R-:W-:-:S07]  /*5900*/  FADD.FTZ R0, R58, R3 ;  /* 0x000000033a007221 */ /* 0x002fce0000010000 */
[----:B------:R1:W4:Y:S01]  /*5910*/  MUFU.EX2 R21, R110 ;  /* 0x0000006e00157308 */ /* 0x0003220000000800 */
[----:B--2---:R-:W-:Y:S01]  /*5920*/  FADD.FTZ R12, R108, R5 ;  /* 0x000000056c0c7221 */ /* 0x004fe20000010000 */
[----:B0-----:R-:W-:-:S06]  /*5930*/  CS2R R60, SRZ ;  /* 0x00000000003c7805 */ /* 0x001fcc000001ff00 */
[----:B------:R-:W0:Y:S01]  /*5940*/  MUFU.EX2 R38, R38 ;  /* 0x0000002600267308 */ /* 0x000e220000000800 */
[C---:B---3--:R-:W-:Y:S01]  /*5950*/  FADD.FTZ R3, R181.reuse, R0 ;  /* 0x00000000b5037221 */ /* 0x048fe20000010000 */
[----:B------:R-:W-:Y:S02]  /*5960*/  F2FP.BF16.F32.PACK_AB R181, R181, R58 ;  /* 0x0000003ab5b5723e */ /* 0x000fe400000010ff */
[----:B-1----:R-:W-:Y:S02]  /*5970*/  CS2R R110, SRZ ;  /* 0x00000000006e7805 */ /* 0x002fe4000001ff00 */
        /* <DEDUP_REMOVED lines=9> */
[----:B--2---:R-:W-:-:S06]  /*5a10*/  CS2R R64, SRZ ;  /* 0x0000000000407805 */ /* 0x004fcc000001ff00 */
[----:B------:R1:W2:Y:S01]  /*5a20*/  MUFU.EX2 R177, R66 ;  /* 0x0000004200b17308 */ /* 0x0002a20000000800 */
[C---:B---3--:R-:W-:Y:S01]  /*5a30*/  FADD.FTZ R5, R183.reuse, R0 ;  /* 0x00000000b7057221 */ /* 0x048fe20000010000 */
[----:B------:R-:W-:Y:S02]  /*5a40*/  F2FP.BF16.F32.PACK_AB R183, R183, R38 ;  /* 0x00000026b7b7723e */ /* 0x000fe400000010ff */
[----:B------:R-:W-:-:S04]  /*5a50*/  CS2R R38, SRZ ;  /* 0x0000000000267805 */ /* 0x000fc8000001ff00 */
[----:B------:R-:W3:Y:S01]  /*5a60*/  MUFU.EX2 R30, R30 ;  /* 0x0000001e001e7308 */ /* 0x000ee20000000800 */
[----:B0-----:R-:W-:Y:S01]  /*5a70*/  FADD.FTZ R0, R26, R5 ;  /* 0x000000051a007221 */ /* 0x001fe20000010000 */
[----:B-1----:R-:W-:-:S06]  /*5a80*/  CS2R R66, SRZ ;  /* 0x0000000000427805 */ /* 0x002fcc000001ff00 */
[----:B------:R-:W0:Y:S01]  /*5a90*/  MUFU.EX2 R25, R25 ;  /* 0x0000001900197308 */ /* 0x000e220000000800 */
[C---:B--2---:R-:W-:Y:S01]  /*5aa0*/  FADD.FTZ R5, R177.reuse, R0 ;  /* 0x00000000b1057221 */ /* 0x044fe20000010000 */
[----:B------:R-:W-:Y:S01]  /*5ab0*/  F2FP.BF16.F32.PACK_AB R177, R177, R26 ;  /* 0x0000001ab1b1723e */ /* 0x000fe200000010ff */
[----:B------:R-:W-:Y:S01]  /*5ac0*/  IMAD.MOV.U32 R0, RZ, RZ, 0x3f800000 ;  /* 0x3f800000ff007424 */ /* 0x000fe200078e00ff */
[----:B------:R-:W-:-:S04]  /*5ad0*/  CS2R R26, SRZ ;  /* 0x00000000001a7805 */ /* 0x000fc8000001ff00 */
[----:B------:R-:W1:Y:S01]  /*5ae0*/  MUFU.EX2 R41, R41 ;  /* 0x0000002900297308 */ /* 0x000e620000000800 */
[----:B---3--:R-:W-:Y:S01]  /*5af0*/  FADD.FTZ R2, R30, R5 ;  /* 0x000000051e027221 */ /* 0x008fe20000010000 */
[----:B------:R-:W-:Y:S02]  /*5b00*/  IMAD.MOV.U32 R5, RZ, RZ, 0x3f800000 ;  /* 0x3f800000ff057424 */ /* 0x000fe400078e00ff */
[C---:B0-----:R-:W-:Y:S01]  /*5b10*/  FADD.FTZ R3, R25.reuse, R12 ;  /* 0x0000000c19037221 */ /* 0x041fe20000010000 */
[----:B------:R-:W-:Y:S02]  /*5b20*/  F2FP.BF16.F32.PACK_AB R178, R25, R112 ;  /* 0x0000007019b2723e */ /* 0x000fe400000010ff */
[----:B------:R-:W-:Y:S02]  /*5b30*/  CS2R R112, SRZ ;  /* 0x0000000000707805 */ /* 0x000fe4000001ff00 */
[----:B------:R-:W-:Y:S01]  /*5b40*/  CS2R R24, SRZ ;  /* 0x0000000000187805 */ /* 0x000fe2000001ff00 */
[C---:B-1----:R-:W-:Y:S01]  /*5b50*/  FADD.FTZ R2, R41.reuse, R2 ;  /* 0x0000000229027221 */ /* 0x042fe20000010000 */
[----:B------:R-:W-:-:S02]  /*5b60*/  F2FP.BF16.F32.PACK_AB R179, R41, R30 ;  /* 0x0000001e29b3723e */ /* 0x000fc400000010ff */
[----:B------:R-:W-:Y:S02]  /*5b70*/  CS2R R40, SRZ ;  /* 0x0000000000287805 */ /* 0x000fe4000001ff00 */
[----:B------:R-:W-:Y:S01]  /*5b80*/  CS2R R30, SRZ ;  /* 0x00000000001e7805 */ /* 0x000fe2000001ff00 */
[----:B------:R-:W-:Y:S06]  /*5b90*/  @!P2 BRA `(.L_x_3631) ;  /* 0x0000004000d0a947 */ /* 0x000fec0003800000 */
[----:B------:R-:W-:Y:S01]  /*5ba0*/  VIADD R10, R120, 0xfffffffe ;  /* 0xfffffffe780a7836 */ /* 0x000fe20000000000 */
[----:B------:R-:W-:Y:S01]  /*5bb0*/  UMOV UR38, UR39 ;  /* 0x0000002700267c82 */ /* 0x000fe20008000000 */
[----:B------:R-:W-:Y:S01]  /*5bc0*/  IMAD.MOV.U32 R11, RZ, RZ, R8 ;  /* 0x000000ffff0b7224 */ /* 0x000fe200078e0008 */
[----:B------:R-:W-:Y:S01]  /*5bd0*/  UMOV UR6, UR36 ;  /* 0x0000002400067c82 */ /* 0x000fe20008000000 */
[----:B------:R-:W-:Y:S01]  /*5be0*/  IMAD.MOV.U32 R9, RZ, RZ, R6 ;  /* 0x000000ffff097224 */ /* 0x000fe200078e0006 */
[----:B------:R-:W-:Y:S01]  /*5bf0*/  ULDC UR5, c[0x0][0x9d8] ;  /* 0x0002760000057ab9 */ /* 0x000fe20000000800 */
[----:B------:R-:W-:Y:S02]  /*5c00*/  IMAD.MOV.U32 R0, RZ, RZ, 0x3f800000 ;  /* 0x3f800000ff007424 */ /* 0x000fe400078e00ff */
[----:B------:R-:W-:-:S07]  /*5c10*/  IMAD.MOV.U32 R119, RZ, RZ, RZ ;  /* 0x000000ffff777224 */ /* 0x000fce00078e00ff */
.L_x_3642:
[----:B------:R-:W-:-:S04]  /*5c20*/  UIADD3 UR4, UR6, 0x1, URZ ;  /* 0x0000000106047890 */ /* 0x000fc8000fffe03f */
[----:B------:R-:W-:-:S04]  /*5c30*/  UISETP.NE.AND UP0, UPT, UR4, 0x2, UPT ;  /* 0x000000020400788c */ /* 0x000fc8000bf05270 */
[----:B------:R-:W-:Y:S02]  /*5c40*/  USEL UR39, URZ, 0x1, UP0 ;  /* 0x000000013f277887 */ /* 0x000fe40008000000 */
[----:B------:R-:W-:Y:S02]  /*5c50*/  USEL UR36, UR4, URZ, UP0 ;  /* 0x0000003f04247287 */ /* 0x000fe40008000000 */
[----:B------:R-:W-:Y:S01]  /*5c60*/  ULOP3.LUT UR39, UR38, UR39, URZ, 0x3c, !UPT ;  /* 0x0000002726277292 */ /* 0x000fe2000f8e3c3f */
[----:B------:R-:W-:Y:S11]  /*5c70*/  @!P0 BRA `(.L_x_3632) ;  /* 0x0000000000048947 */ /* 0x000ff60003800000 */
[----:B------:R-:W-:Y:S01]  /*5c80*/  BPT.TRAP 0x1 ;  /* 0x000000040000795c */ /* 0x000fe20000300000 */
.L_x_3632:
        /* <DEDUP_REMOVED lines=9> */
.L_x_3633:
[----:B-1----:R-:W-:Y:S05]  /*5d20*/  @P1 BRA `(.L_x_3634) ;  /* 0x0000000000081947 */ /* 0x002fea0003800000 */
[----:B------:R-:W1:Y:S02]  /*5d30*/  SYNCS.PHASECHK.TRANS64.TRYWAIT P1, [UR7+0x36830], R6 ;  /* 0x03683006ff0075a7 */ /* 0x000e640008020147 */
[----:B-1----:R-:W-:Y:S05]  /*5d40*/  @!P1 BRA `(.L_x_3635) ;  /* 0x000000b800709947 */ /* 0x002fea0003800000 */
.L_x_3634:
        /* <DEDUP_REMOVED lines=592> */
.L_x_3636:
[----:B------:R-:W-:Y:S01]  /*8250*/  ULEA UR10, UR6, UR37, 0x3 ;  /* 0x00000025060a7291 */ /* 0x000fe2000f8e183f */
[----:B------:R-:W-:-:S05]  /*8260*/  IMAD.U32 R0, RZ, RZ, UR38 ;  /* 0x00000026ff007e24 */ /* 0x000fca000f8e00ff */
[----:B------:R-:W-:-:S04]  /*8270*/  SHF.L.U32 R0, R0, 0x1f, RZ ;  /* 0x0000001f00007819 */ /* 0x000fc800000006ff */
[----:B------:R2:W3:Y:S01]  /*8280*/  SYNCS.PHASECHK.TRANS64.TRYWAIT P1, [UR10+0x36850], R0 ;  /* 0x03685000ff0075a7 */ /* 0x0004e2000802014a */
[----:B------:R-:W-:Y:S05]  /*8290*/  @!P0 BRA `(.L_x_3637) ;  /* 0x0000000000048947 */ /* 0x000fea0003800000 */
[----:B------:R-:W-:Y:S01]  /*82a0*/  BPT.TRAP 0x1 ;  /* 0x000000040000795c */ /* 0x000fe20000300000 */
.L_x_3637:
[----:B---3--:R-:W-:Y:S05]  /*82b0*/  @P1 BRA `(.L_x_3638) ;  /* 0x0000000000081947 */ /* 0x008fea0003800000 */
[----:B------:R-:W3:Y:S02]  /*82c0*/  SYNCS.PHASECHK.TRANS64.TRYWAIT P1, [UR10+0x36850], R0 ;  /* 0x03685000ff0075a7 */ /* 0x000ee4000802014a */
[----:B---3--:R-:W-:Y:S05]  /*82d0*/  @!P1 BRA `(.L_x_3639) ;  /* 0x0000009400249947 */ /* 0x008fea0003800000 */
.L_x_3638:
[----:B------:R-:W-:Y:S01]  /*82e0*/  UIADD3 UR37, UR37, 0x400, URZ ;  /* 0x0000040025257890 */ /* 0x000fe2000fffe03f */
[----:B------:R-:W-:Y:S01]  /*82f0*/  WARPGROUP.ARRIVE ;  /* 0x00000000000079c5 */ /* 0x000fe20000000000 */
[----:B------:R-:W-:Y:S02]  /*8300*/  UMOV UR15, 0x40000040 ;  /* 0x40000040000f7882 */ /* 0x000fe40000000000 */
[----:B------:R-:W-:-:S04]  /*8310*/  USHF.R.U32.HI UR37, URZ, 0x4, UR37 ;  /* 0x000000043f257899 */ /* 0x000fc80008011625 */
[----:B------:R-:W-:-:S04]  /*8320*/  ULOP3.LUT UR37, UR37, 0x3fff, URZ, 0xc0, !UPT ;  /* 0x00003fff25257892 */ /* 0x000fc8000f8ec03f */
[----:B------:R-:W-:-:S04]  /*8330*/  ULOP3.LUT UR4, UR37, 0x3800000, URZ, 0xfc, !UPT ;  /* 0x0380000025047892 */ /* 0x000fc8000f8efc3f */
[----:B------:R-:W-:-:S04]  /*8340*/  UIMAD UR4, UR6, 0xa80, UR4 ;  /* 0x00000a80060478a4 */ /* 0x000fc8000f8e0204 */
[----:B------:R-:W-:-:S03]  /*8350*/  UIADD3 UR6, UR4, 0x80, URZ ;  /* 0x0000008004067890 */ /* 0x000fc6000fffe03f */
[----:B------:R-:W-:Y:S02]  /*8360*/  UMOV UR14, UR4 ;  /* 0x00000004000e7c82 */ /* 0x000fe40008000000 */
[----:B------:R-:W-:Y:S01]  /*8370*/  HGMMA.64x192x16.F32.BF16 R24, R200, gdesc[UR12].tnspB, R24, gsb0 ;  /* 0x42e0000cc8187df0 */ /* 0x000fe20008001818 */
[----:B------:R-:W-:Y:S01]  /*8380*/  UMOV UR15, 0x40000040 ;  /* 0x40000040000f7882 */ /* 0x000fe20000000000 */
[----:B------:R-:W-:Y:S01]  /*8390*/  UMOV UR14, UR6 ;  /* 0x00000006000e7c82 */ /* 0x000fe20008000000 */
[----:B------:R-:W-:Y:S01]  /*83a0*/  UIADD3 UR6, UR4, 0x100, URZ ;  /* 0x0000010004067890 */ /* 0x000fe2000fffe03f */
[----:B------:R-:W-:Y:S02]  /*83b0*/  WARPGROUP.DEPBAR.LE gsb0, 0x0 ;  /* 0x00008000000079c5 */ /* 0x000fe40000010000 */
[----:B------:R-:W-:-:S14]  /*83c0*/  WARPGROUP.ARRIVE ;  /* 0x00000000000079c5 */ /* 0x000fdc0000000000 */
[----:B------:R-:W-:Y:S01]  /*83d0*/  HGMMA.64x192x16.F32.BF16 R24, R196, gdesc[UR12].tnspB, R24, gsb0 ;  /* 0x42e0000cc4187df0 */ /* 0x000fe20008001818 */
[----:B------:R-:W-:Y:S01]  /*83e0*/  UMOV UR14, UR6 ;  /* 0x00000006000e7c82 */ /* 0x000fe20008000000 */
[----:B------:R-:W-:Y:S01]  /*83f0*/  UMOV UR15, 0x40000040 ;  /* 0x40000040000f7882 */ /* 0x000fe20000000000 */
        /* <DEDUP_REMOVED lines=12> */
[----:B------:R-:W-:Y:S02]  /*84c0*/  UIADD3 UR6, UR4, 0x280, URZ ;  /* 0x0000028004067890 */ /* 0x000fe4000fffe03f */
[----:B------:R-:W-:Y:S01]  /*84d0*/  UIADD3 UR4, UR4, 0x300, URZ ;  /* 0x0000030004047890 */ /* 0x000fe2000fffe03f */
[----:B------:R-:W-:Y:S02]  /*84e0*/  WARPGROUP.DEPBAR.LE gsb0, 0x0 ;  /* 0x00008000000079c5 */ /* 0x000fe40000010000 */
[----:B------:R-:W-:-:S12]  /*84f0*/  WARPGROUP.ARRIVE ;  /* 0x00000000000079c5 */ /* 0x000fd80000000000 */
[----:B------:R-:W-:Y:S01]  /*8500*/  HGMMA.64x192x16.F32.BF16 R24, R184, gdesc[UR12].tnspB, R24, gsb0 ;  /* 0x42e0000cb8187df0 */ /* 0x000fe20008001818 */
[----:B------:R-:W-:Y:S01]  /*8510*/  UMOV UR14, UR6 ;  /* 0x00000006000e7c82 */ /* 0x000fe20008000000 */
[----:B------:R-:W-:Y:S01]  /*8520*/  UMOV UR15, 0x40000040 ;  /* 0x40000040000f7882 */ /* 0x000fe20000000000 */
[----:B------:R-:W-:Y:S02]  /*8530*/  WARPGROUP.DEPBAR.LE gsb0, 0x0 ;  /* 0x00008000000079c5 */ /* 0x000fe40000010000 */
[----:B------:R-:W-:-:S15]  /*8540*/  WARPGROUP.ARRIVE ;  /* 0x00000000000079c5 */ /* 0x000fde0000000000 */
[----:B------:R-:W-:Y:S01]  /*8550*/  HGMMA.64x192x16.F32.BF16 R24, R180, gdesc[UR12].tnspB, R24, gsb0 ;  /* 0x42e0000cb4187df0 */ /* 0x000fe20008001818 */
[----:B------:R-:W-:Y:S01]  /*8560*/  UMOV UR14, UR4 ;  /* 0x00000004000e7c82 */ /* 0x000fe20008000000 */
[----:B------:R-:W-:Y:S01]  /*8570*/  UMOV UR15, 0x40000040 ;  /* 0x40000040000f7882 */ /* 0x000fe20000000000 */
[----:B------:R-:W-:Y:S02]  /*8580*/  WARPGROUP.DEPBAR.LE gsb0, 0x0 ;  /* 0x00008000000079c5 */ /* 0x000fe40000010000 */
[----:B------:R-:W-:-:S15]  /*8590*/  WARPGROUP.ARRIVE ;  /* 0x00000000000079c5 */ /* 0x000fde0000000000 */
[----:B------:R-:W-:Y:S03]  /*85a0*/  HGMMA.64x192x16.F32.BF16 R24, R176, gdesc[UR12].tnspB, R24, gsb0 ;  /* 0x42e0000cb0187df0 */ /* 0x000fe60008001818 */
[----:B------:R-:W-:Y:S02]  /*85b0*/  WARPGROUP.DEPBAR.LE gsb0, 0x0 ;  /* 0x00008000000079c5 */ /* 0x000fe40000010000 */
[----:B------:R-:W-:Y:S05]  /*85c0*/  @!P0 BRA `(.L_x_3640) ;  /* 0x0000000000048947 */ /* 0x000fea0003800000 */
[----:B------:R-:W-:Y:S01]  /*85d0*/  BPT.TRAP 0x1 ;  /* 0x000000040000795c */ /* 0x000fe20000300000 */
.L_x_3640:
[----:B------:R-:W-:Y:S01]  /*85e0*/  FMUL.FTZ R176, R168, UR5 ;  /* 0x00000005a8b07c20 */ /* 0x000fe20008410000 */
[----:B------:R-:W-:Y:S01]  /*85f0*/  FMUL.FTZ R12, R170, UR5 ;  /* 0x00000005aa0c7c20 */ /* 0x000fe20008410000 */
        /* <DEDUP_REMOVED lines=21> */
[----:B---3--:R-:W-:Y:S01]  /*8750*/  FMNMX.FTZ R5, R176, R9, !PT ;  /* 0x00000009b0057209 */ /* 0x008fe20007810000 */
[----:B------:R-:W-:Y:S01]  /*8760*/  FMUL.FTZ R190, R156, UR5 ;  /* 0x000000059cbe7c20 */ /* 0x000fe20008410000 */
[----:B------:R-:W-:Y:S01]  /*8770*/  FMUL.FTZ R156, R158, UR5 ;  /* 0x000000059e9c7c20 */ /* 0x000fe20008410000 */
[----:B------:R-:W-:Y:S01]  /*8780*/  FMUL.FTZ R222, R157, UR5 ;  /* 0x000000059dde7c20 */ /* 0x000fe20008410000 */
[----:B------:R-:W-:Y:S01]  /*8790*/  FMUL.FTZ R158, R159, UR5 ;  /* 0x000000059f9e7c20 */ /* 0x000fe20008410000 */
[----:B------:R-:W-:Y:S01]  /*87a0*/  FMUL.FTZ R224, R144, UR5 ;  /* 0x0000000590e07c20 */ /* 0x000fe20008410000 */
[----:B------:R-:W-:Y:S01]  /*87b0*/  FMUL.FTZ R144, R146, UR5 ;  /* 0x0000000592907c20 */ /* 0x000fe20008410000 */
[----:B------:R-:W3:Y:S01]  /*87c0*/  MUFU.TANH R14, R14 ;  /* 0x0000000e000e7308 */ /* 0x000ee20000002400 */
        /* <DEDUP_REMOVED lines=8> */
[----:B----4-:R-:W-:Y:S01]  /*8850*/  FMNMX.FTZ R5, R178, R5, !PT ;  /* 0x00000005b2057209 */ /* 0x010fe20007810000 */
        /* <DEDUP_REMOVED lines=31> */
[----:B---3--:R-:W-:-:S02]  /*8a50*/  FMNMX.FTZ R5, R172, R5, !PT ;  /* 0x00000005ac057209 */ /* 0x008fc40007810000 */
[----:B------:R-:W-:-:S05]  /*8a60*/  ISETP.NE.AND P1, PT, R18, RZ, PT ;  /* 0x000000ff1200720c */ /* 0x000fca0003f25270 */
[----:B------:R-:W3:Y:S01]  /*8a70*/  MUFU.TANH R160, R160 ;  /* 0x000000a000a07308 */ /* 0x000ee20000002400 */
[----:B-1----:R-:W-:-:S07]  /*8a80*/  FMNMX.FTZ R7, R168, R7, !PT ;  /* 0x00000007a8077209 */ /* 0x002fce0007810000 */
[----:B------:R-:W1:Y:S01]  /*8a90*/  MUFU.TANH R180, R180 ;  /* 0x000000b400b47308 */ /* 0x000e620000002400 */
[----:B----4-:R-:W-:-:S07]  /*8aa0*/  FMNMX.FTZ R5, R174, R5, !PT ;  /* 0x00000005ae057209 */ /* 0x010fce0007810000 */
[----:B------:R-:W4:Y:S01]  /*8ab0*/  MUFU.TANH R162, R162 ;  /* 0x000000a200a27308 */ /* 0x000f220000002400 */
[----:B---3--:R-:W-:-:S07]  /*8ac0*/  FMNMX.FTZ R7, R160, R7, !PT ;  /* 0x00000007a0077209 */ /* 0x008fce0007810000 */
        /* <DEDUP_REMOVED lines=48> */
[----:B------:R-:W2:Y:S01]  /*8dd0*/  MUFU.TANH R236, R236 ;  /* 0x000000ec00ec7308 */ /* 0x000ea20000002400 */
[----:B-1----:R-:W-:-:S07]  /*8de0*/  FMNMX.FTZ R5, R234, R5, !PT ;  /* 0x00000005ea057209 */ /* 0x002fce0007810000 */
[----:B------:R-:W1:Y:S01]  /*8df0*/  MUFU.TANH R140, R140 ;  /* 0x0000008c008c7308 */ /* 0x000e620000002400 */
[----:B----4-:R-:W-:-:S07]  /*8e00*/  FMNMX.FTZ R7, R138, R7, !PT ;  /* 0x000000078a077209 */ /* 0x010fce0007810000 */
[----:B------:R-:W3:Y:S01]  /*8e10*/  MUFU.TANH R13, R13 ;  /* 0x0000000d000d7308 */ /* 0x000ee20000002400 */
[----:B--2---:R-:W-:-:S07]  /*8e20*/  FMNMX.FTZ R0, R236, R5, !PT ;  /* 0x00000005ec007209 */ /* 0x004fce0007810000 */
[----:B------:R-:W2:Y:S01]  /*8e30*/  MUFU.TANH R142, R142 ;  /* 0x0000008e008e7308 */ /* 0x000ea20000002400 */
[----:B-1----:R-:W-:-:S07]  /*8e40*/  FMNMX.FTZ R7, R140, R7, !PT ;  /* 0x000000078c077209 */ /* 0x002fce0007810000 */
[----:B------:R-:W1:Y:S01]  /*8e50*/  MUFU.TANH R137, R137 ;  /* 0x0000008900897308 */ /* 0x000e620000002400 */
[----:B---3--:R-:W-:-:S07]  /*8e60*/  FMNMX.FTZ R0, R13, R0, !PT ;  /* 0x000000000d007209 */ /* 0x008fce0007810000 */
        /* <DEDUP_REMOVED lines=29> */
[----:B---3--:R-:W-:Y:S02]  /*9040*/  FMNMX.FTZ R7, R124, R7, !PT ;  /* 0x000000077c077209 */ /* 0x008fe40007810000 */
[----:B--2---:R-:W-:Y:S02]  /*9050*/  FMNMX.FTZ R0, R151, R0, !PT ;  /* 0x0000000097007209 */ /* 0x004fe40007810000 */
[----:B-1----:R-:W-:-:S03]  /*9060*/  FMNMX.FTZ R5, R126, R7, !PT ;  /* 0x000000077e057209 */ /* 0x002fc60007810000 */
[----:B------:R-:W1:Y:S04]  /*9070*/  SHFL.BFLY PT, R7, R0, 0x2, 0x1f ;  /* 0x0c401f0000077f89 */ /* 0x000e6800000e0000 */
[----:B0-----:R-:W0:Y:S01]  /*9080*/  SHFL.BFLY PT, R6, R5, 0x2, 0x1f ;  /* 0x0c401f0005067f89 */ /* 0x001e2200000e0000 */
[----:B-1----:R-:W-:Y:S02]  /*9090*/  FMNMX.FTZ R15, R0, R7, !PT ;  /* 0x00000007000f7209 */ /* 0x002fe40007810000 */
[----:B------:R-:W1:Y:S01]  /*90a0*/  LDC R7, c[0x0][0x988] ;  /* 0x00026200ff077b82 */ /* 0x000e620000000800 */
[----:B0-----:R-:W-:Y:S02]  /*90b0*/  FMNMX.FTZ R21, R5, R6, !PT ;  /* 0x0000000605157209 */ /* 0x001fe40007810000 */
[----:B------:R-:W0:Y:S04]  /*90c0*/  SHFL.BFLY PT, R6, R15, 0x1, 0x1f ;  /* 0x0c201f000f067f89 */ /* 0x000e2800000e0000 */
[----:B------:R-:W2:Y:S01]  /*90d0*/  SHFL.BFLY PT, R8, R21, 0x1, 0x1f ;  /* 0x0c201f0015087f89 */ /* 0x000ea200000e0000 */
[----:B0-----:R-:W-:-:S02]  /*90e0*/  FMNMX.FTZ R6, R15, R6, !PT ;  /* 0x000000060f067209 */ /* 0x001fc40007810000 */
[----:B--2---:R-:W-:-:S03]  /*90f0*/  FMNMX.FTZ R8, R21, R8, !PT ;  /* 0x0000000815087209 */ /* 0x004fc60007810000 */
[C---:B-1----:R-:W-:Y:S01]  /*9100*/  FMUL.FTZ R153, R6.reuse, R7 ;  /* 0x0000000706997220 */ /* 0x042fe20000410000 */
[----:B------:R-:W-:-:S03]  /*9110*/  FADD.FTZ R192, -R6, R9 ;  /* 0x0000000906c07221 */ /* 0x000fc60000010100 */
[-CC-:B------:R-:W-:Y:S01]  /*9120*/  FFMA.FTZ R15, R13, R7.reuse, -R153.reuse ;  /* 0x000000070d0f7223 */ /* 0x180fe20000010899 */
[-C--:B------:R-:W-:Y:S01]  /*9130*/  FFMA.FTZ R13, R139, R7.reuse, -R153 ;  /* 0x000000078b0d7223 */ /* 0x080fe20000010899 */
[C---:B------:R-:W-:Y:S01]  /*9140*/  FADD.FTZ R0, -R8.reuse, R11 ;  /* 0x0000000b08007221 */ /* 0x040fe20000010100 */
[-C--:B------:R-:W-:Y:S01]  /*9150*/  FMUL.FTZ R139, R8, R7.reuse ;  /* 0x00000007088b7220 */ /* 0x080fe20000410000 */
[-C--:B------:R-:W-:Y:S01]  /*9160*/  FFMA.FTZ R200, R176, R7.reuse, -R153 ;  /* 0x00000007b0c87223 */ /* 0x080fe20000010899 */
[-C--:B------:R-:W-:Y:S01]  /*9170*/  FMUL.FTZ R192, R192, R7.reuse ;  /* 0x00000007c0c07220 */ /* 0x080fe20000410000 */
[-C--:B------:R-:W-:Y:S01]  /*9180*/  FMUL.FTZ R0, R0, R7.reuse ;  /* 0x0000000700007220 */ /* 0x080fe20000410000 */
[-C--:B------:R-:W-:Y:S01]  /*9190*/  FFMA.FTZ R201, R12, R7.reuse, -R139 ;  /* 0x000000070cc97223 */ /* 0x080fe2000001088b */
[-C--:B------:R-:W-:Y:S01]  /*91a0*/  FFMA.FTZ R135, R178, R7.reuse, -R153 ;  /* 0x00000007b2877223 */ /* 0x080fe20000010899 */
[-C--:B------:R-:W-:Y:S01]  /*91b0*/  FFMA.FTZ R12, R14, R7.reuse, -R139 ;  /* 0x000000070e0c7223 */ /* 0x080fe2000001088b */
[----:B------:R0:W-:Y:S01]  /*91c0*/  MUFU.EX2 R5, R192 ;  /* 0x000000c000057308 */ /* 0x0001e20000000800 */
[-C--:B------:R-:W-:Y:S01]  /*91d0*/  FFMA.FTZ R202, R170, R7.reuse, -R153 ;  /* 0x00000007aaca7223 */ /* 0x080fe20000010899 */
[-C--:B------:R-:W-:Y:S01]  /*91e0*/  FFMA.FTZ R203, R20, R7.reuse, -R139 ;  /* 0x0000000714cb7223 */ /* 0x080fe2000001088b */
[-C--:B------:R-:W-:Y:S01]  /*91f0*/  FFMA.FTZ R133, R172, R7.reuse, -R153 ;  /* 0x00000007ac857223 */ /* 0x080fe20000010899 */
[-C--:B------:R-:W-:Y:S01]  /*9200*/  FFMA.FTZ R14, R168, R7.reuse, -R139 ;  /* 0x00000007a80e7223 */ /* 0x080fe2000001088b */
[-C--:B------:R-:W-:Y:S01]  /*9210*/  FFMA.FTZ R196, R174, R7.reuse, -R153 ;  /* 0x00000007aec47223 */ /* 0x080fe20000010899 */
[-C--:B------:R-:W-:Y:S01]  /*9220*/  FFMA.FTZ R197, R160, R7.reuse, -R139 ;  /* 0x00000007a0c57223 */ /* 0x080fe2000001088b */
[-C--:B------:R-:W-:Y:S01]  /*9230*/  FFMA.FTZ R131, R180, R7.reuse, -R153 ;  /* 0x00000007b4837223 */ /* 0x080fe20000010899 */
[----:B------:R-:W1:Y:S01]  /*9240*/  MUFU.EX2 R200, R200 ;  /* 0x000000c800c87308 */ /* 0x000e620000000800 */
[-CC-:B------:R-:W-:Y:S01]  /*9250*/  FFMA.FTZ R20, R162, R7.reuse, -R139.reuse ;  /* 0x00000007a2147223 */ /* 0x180fe2000001088b */
[-C--:B------:R-:W-:Y:S01]  /*9260*/  FFMA.FTZ R185, R136, R7.reuse, -R139 ;  /* 0x0000000788b97223 */ /* 0x080fe2000001088b */
[-C--:B------:R-:W-:Y:S01]  /*9270*/  FFMA.FTZ R198, R182, R7.reuse, -R153 ;  /* 0x00000007b6c67223 */ /* 0x080fe20000010899 */
[-C--:B------:R-:W-:Y:S01]  /*9280*/  FFMA.FTZ R199, R164, R7.reuse, -R139 ;  /* 0x00000007a4c77223 */ /* 0x080fe2000001088b */
[-CC-:B------:R-:W-:Y:S01]  /*9290*/  FFMA.FTZ R182, R141, R7.reuse, -R153.reuse ;  /* 0x000000078db67223 */ /* 0x180fe20000010899 */
[-C--:B------:R-:W-:Y:S01]  /*92a0*/  FFMA.FTZ R129, R184, R7.reuse, -R153 ;  /* 0x00000007b8817223 */ /* 0x080fe20000010899 */
[-C--:B------:R-:W-:Y:S01]  /*92b0*/  FFMA.FTZ R160, R166, R7.reuse, -R139 ;  /* 0x00000007a6a07223 */ /* 0x080fe2000001088b */
[----:B------:R-:W-:Y:S01]  /*92c0*/  MUFU.EX2 R0, R0 ;  /* 0x0000000000007308 */ /* 0x000fe20000000800 */
[-C--:B0-----:R-:W-:Y:S01]  /*92d0*/  FFMA.FTZ R192, R186, R7.reuse, -R153 ;  /* 0x00000007bac07223 */ /* 0x081fe20000010899 */
[-C--:B------:R-:W-:Y:S01]  /*92e0*/  FFMA.FTZ R193, R152, R7.reuse, -R139 ;  /* 0x0000000798c17223 */ /* 0x080fe2000001088b */
[-C--:B------:R-:W-:Y:S01]  /*92f0*/  FFMA.FTZ R127, R188, R7.reuse, -R153 ;  /* 0x00000007bc7f7223 */ /* 0x080fe20000010899 */
[-C--:B------:R-:W-:Y:S01]  /*9300*/  FFMA.FTZ R152, R154, R7.reuse, -R139 ;  /* 0x000000079a987223 */ /* 0x080fe2000001088b */
[-C--:B------:R-:W-:Y:S01]  /*9310*/  FFMA.FTZ R194, R190, R7.reuse, -R153 ;  /* 0x00000007bec27223 */ /* 0x080fe20000010899 */
[-C--:B------:R-:W-:Y:S01]  /*9320*/  FFMA.FTZ R195, R156, R7.reuse, -R139 ;  /* 0x000000079cc37223 */ /* 0x080fe2000001088b */
[----:B------:R-:W-:Y:S01]  /*9330*/  FFMA.FTZ R125, R222, R7, -R153 ;  /* 0x00000007de7d7223 */ /* 0x000fe20000010899 */
[----:B------:R-:W0:Y:S01]  /*9340*/  MUFU.EX2 R201, R201 ;  /* 0x000000c900c97308 */ /* 0x000e220000000800 */
[----:B-1----:R-:W-:Y:S01]  /*9350*/  FFMA.FTZ R136, R5, R3, R200 ;  /* 0x0000000305887223 */ /* 0x002fe200000100c8 */
[-CC-:B------:R-:W-:Y:S01]  /*9360*/  FFMA.FTZ R154, R158, R7.reuse, -R139.reuse ;  /* 0x000000079e9a7223 */ /* 0x180fe2000001088b */
[-C--:B------:R-:W-:Y:S01]  /*9370*/  FFMA.FTZ R187, R140, R7.reuse, -R139 ;  /* 0x000000078cbb7223 */ /* 0x080fe2000001088b */
[-C--:B------:R-:W-:Y:S01]  /*9380*/  FFMA.FTZ R188, R224, R7.reuse, -R153 ;  /* 0x00000007e0bc7223 */ /* 0x080fe20000010899 */
[-C--:B------:R-:W-:Y:S01]  /*9390*/  FFMA.FTZ R189, R144, R7.reuse, -R139 ;  /* 0x0000000790bd7223 */ /* 0x080fe2000001088b */
[-C--:B------:R-:W-:Y:S01]  /*93a0*/  FFMA.FTZ R123, R226, R7.reuse, -R153 ;  /* 0x00000007e27b7223 */ /* 0x080fe20000010899 */
[-CC-:B------:R-:W-:Y:S01]  /*93b0*/  FFMA.FTZ R144, R146, R7.reuse, -R139.reuse ;  /* 0x0000000792907223 */ /* 0x180fe2000001088b */
[----:B------:R-:W1:Y:S01]  /*93c0*/  MUFU.EX2 R135, R135 ;  /* 0x0000008700877308 */ /* 0x000e620000000800 */
[-C--:B------:R-:W-:Y:S01]  /*93d0*/  FFMA.FTZ R181, R128, R7.reuse, -R139 ;  /* 0x0000000780b57223 */ /* 0x080fe2000001088b */
[-C--:B------:R-:W-:Y:S01]  /*93e0*/  FFMA.FTZ R190, R228, R7.reuse, -R153 ;  /* 0x00000007e4be7223 */ /* 0x080fe20000010899 */
[-C--:B------:R-:W-:Y:S01]  /*93f0*/  FFMA.FTZ R191, R148, R7.reuse, -R139 ;  /* 0x0000000794bf7223 */ /* 0x080fe2000001088b */
[-C--:B------:R-:W-:Y:S01]  /*9400*/  FFMA.FTZ R121, R230, R7.reuse, -R153 ;  /* 0x00000007e6797223 */ /* 0x080fe20000010899 */
[-C--:B------:R-:W-:Y:S01]  /*9410*/  FFMA.FTZ R146, R150, R7.reuse, -R139 ;  /* 0x0000000796927223 */ /* 0x080fe2000001088b */
[-CC-:B------:R-:W-:Y:S01]  /*9420*/  FFMA.FTZ R184, R232, R7.reuse, -R153.reuse ;  /* 0x00000007e8b87223 */ /* 0x180fe20000010899 */
[-C--:B------:R-:W-:Y:S01]  /*9430*/  FFMA.FTZ R21, R234, R7.reuse, -R153 ;  /* 0x00000007ea157223 */ /* 0x080fe20000010899 */
[----:B------:R-:W2:Y:S01]  /*9440*/  MUFU.EX2 R12, R12 ;  /* 0x0000000c000c7308 */ /* 0x000ea20000000800 */
[----:B0-----:R-:W-:Y:S01]  /*9450*/  FFMA.FTZ R3, R0, R2, R201 ;  /* 0x0000000200037223 */ /* 0x001fe200000100c9 */
[-C--:B------:R-:W-:Y:S01]  /*9460*/  FFMA.FTZ R186, R236, R7.reuse, -R153 ;  /* 0x00000007ecba7223 */ /* 0x080fe20000010899 */
[-C--:B------:R-:W-:Y:S01]  /*9470*/  FFMA.FTZ R183, R132, R7.reuse, -R139 ;  /* 0x0000000784b77223 */ /* 0x080fe2000001088b */
[-C--:B------:R-:W-:Y:S01]  /*9480*/  FFMA.FTZ R180, R137, R7.reuse, -R153 ;  /* 0x0000000789b47223 */ /* 0x080fe20000010899 */
[-C--:B------:R-:W-:Y:S01]  /*9490*/  FFMA.FTZ R177, R120, R7.reuse, -R139 ;  /* 0x0000000778b17223 */ /* 0x080fe2000001088b */
[-CC-:B------:R-:W-:Y:S01]  /*94a0*/  FFMA.FTZ R11, R143, R7.reuse, -R153.reuse ;  /* 0x000000078f0b7223 */ /* 0x180fe20000010899 */
[-C--:B------:R-:W-:Y:S01]  /*94b0*/  FFMA.FTZ R176, R145, R7.reuse, -R153 ;  /* 0x0000000791b07223 */ /* 0x080fe20000010899 */
[----:B------:R-:W0:Y:S01]  /*94c0*/  MUFU.EX2 R202, R202 ;  /* 0x000000ca00ca7308 */ /* 0x000e220000000800 */
[----:B-1----:R-:W-:Y:S01]  /*94d0*/  FADD.FTZ R141, R135, R136 ;  /* 0x00000088878d7221 */ /* 0x002fe20000010000 */
[-C--:B------:R-:W-:Y:S01]  /*94e0*/  FFMA.FTZ R136, R138, R7.reuse, -R139 ;  /* 0x000000078a887223 */ /* 0x080fe2000001088b */
[-CC-:B------:R-:W-:Y:S01]  /*94f0*/  FFMA.FTZ R9, R147, R7.reuse, -R153.reuse ;  /* 0x0000000793097223 */ /* 0x180fe20000010899 */
[-C--:B------:R-:W-:Y:S01]  /*9500*/  FFMA.FTZ R178, R149, R7.reuse, -R153 ;  /* 0x0000000795b27223 */ /* 0x080fe20000010899 */
[-C--:B------:R-:W-:Y:S01]  /*9510*/  FFMA.FTZ R124, R124, R7.reuse, -R139 ;  /* 0x000000077c7c7223 */ /* 0x080fe2000001088b */
[-C--:B------:R-:W-:Y:S01]  /*9520*/  FFMA.FTZ R137, R151, R7.reuse, -R153 ;  /* 0x0000000797897223 */ /* 0x080fe20000010899 */
[----:B------:R-:W-:Y:S01]  /*9530*/  FFMA.FTZ R126, R126, R7, -R139 ;  /* 0x000000077e7e7223 */ /* 0x000fe2000001088b */
        /* <DEDUP_REMOVED lines=15> */
[----:B0-----:R-:W-:Y:S01]  /*9630*/  FADD.FTZ R141, R131, R138 ;  /* 0x0000008a838d7221 */ /* 0x001fe20000010000 */
[----:B------:R-:W-:-:S06]  /*9640*/  FFMA.FTZ R138, R142, R7, -R139 ;  /* 0x000000078e8a7223 */ /* 0x000fcc000001088b */
        /* <DEDUP_REMOVED lines=16> */
[----:B------:R-:W-:-:S06]  /*9750*/  FFMA.FTZ R128, R130, R7, -R139 ;  /* 0x0000000782807223 */ /* 0x000fcc000001088b */
        /* <DEDUP_REMOVED lines=15> */
[----:B-1----:R-:W-:Y:S01]  /*9850*/  FADD.FTZ R141, R123, R130 ;  /* 0x000000827b8d7221 */ /* 0x002fe20000010000 */
[----:B------:R-:W-:-:S06]  /*9860*/  FFMA.FTZ R130, R134, R7, -R139 ;  /* 0x0000000786827223 */ /* 0x000fcc000001088b */
        /* <DEDUP_REMOVED lines=27> */
[----:B------:R-:W-:-:S04]  /*9a20*/  IMAD.U32 R3, RZ, RZ, UR7 ;  /* 0x00000007ff037e24 */ /* 0x000fc8000f8e00ff */
[----:B------:R-:W-:Y:S02]  /*9a30*/  @P1 VIADD R3, R3, 0x36840 ;  /* 0x0003684003031836 */ /* 0x000fe40000000000 */
[----:B------:R-:W2:Y:S01]  /*9a40*/  MUFU.EX2 R13, R13 ;  /* 0x0000000d000d7308 */ /* 0x000ea20000000800 */
[----:B0-----:R-:W-:Y:S02]  /*9a50*/  FADD.FTZ R122, R180, R141 ;  /* 0x0000008db47a7221 */ /* 0x001fe40000010000 */
[----:B------:R-:W-:-:S04]  /*9a60*/  @P1 PRMT R3, R22, 0x654, R3 ;  /* 0x0000065416031816 */ /* 0x000fc80000000003 */
[----:B------:R0:W-:Y:S01]  /*9a70*/  @P1 SYNCS.ARRIVE.TRANS64.RED.A1T0 RZ, [R3+URZ], RZ ;  /* 0x000000ff03ff19a7 */ /* 0x0001e2000810043f */
[----:B------:R-:W3:Y:S01]  /*9a80*/  MUFU.EX2 R128, R128 ;  /* 0x0000008000807308 */ /* 0x000ee20000000800 */
[----:B-1----:R-:W-:-:S07]  /*9a90*/  FADD.FTZ R141, R181, R2 ;  /* 0x00000002b58d7221 */ /* 0x002fce0000010000 */
[----:B------:R-:W1:Y:S01]  /*9aa0*/  MUFU.EX2 R182, R182 ;  /* 0x000000b600b67308 */ /* 0x000e620000000800 */
[----:B--2---:R-:W-:-:S07]  /*9ab0*/  FADD.FTZ R143, R13, R122 ;  /* 0x0000007a0d8f7221 */ /* 0x004fce0000010000 */
        /* <DEDUP_REMOVED lines=22> */
[----:B--2---:R-:W-:-:S03]  /*9c20*/  FADD.FTZ R3, R137, R2 ;  /* 0x0000000289037221 */ /* 0x004fc60000010000 */
[----:B0-----:R-:W-:Y:S01]  /*9c30*/  FADD.FTZ R2, R179, R122 ;  /* 0x0000007ab3027221 */ /* 0x001fe20000010000 */
[----:B------:R-:W-:Y:S06]  /*9c40*/  @!P0 BRA `(.L_x_3641) ;  /* 0x0000000000048947 */ /* 0x000fec0003800000 */
[----:B------:R-:W-:Y:S01]  /*9c50*/  BPT.TRAP 0x1 ;  /* 0x000000040000795c */ /* 0x000fe20000300000 */
.L_x_3641:
[----:B------:R-:W-:Y:S01]  /*9c60*/  ISETP.NE.AND P1, PT, R17, RZ, PT ;  /* 0x000000ff1100720c */ /* 0x000fe20003f25270 */
[----:B------:R-:W-:Y:S01]  /*9c70*/  IMAD.U32 R122, RZ, RZ, UR10 ;  /* 0x0000000aff7a7e24 */ /* 0x000fe2000f8e00ff */
[----:B------:R-:W-:Y:S01]  /*9c80*/  UMOV UR38, UR39 ;  /* 0x0000002700267c82 */ /* 0x000fe20008000000 */
[----:B------:R-:W-:Y:S01]  /*9c90*/  UMOV UR6, UR36 ;  /* 0x0000002400067c82 */ /* 0x000fe20008000000 */
[----:B------:R-:W-:Y:S01]  /*9ca0*/  F2FP.BF16.F32.PACK_AB R182, R11, R182 ;  /* 0x000000b60bb6723e */ /* 0x000fe200000010ff */
[----:B------:R-:W-:Y:S01]  /*9cb0*/  IMAD.MOV.U32 R11, RZ, RZ, R8 ;  /* 0x000000ffff0b7224 */ /* 0x000fe200078e0008 */
[----:B------:R-:W-:Y:S01]  /*9cc0*/  F2FP.BF16.F32.PACK_AB R176, R9, R176 ;  /* 0x000000b009b0723e */ /* 0x000fe200000010ff */
[----:B------:R-:W-:Y:S01]  /*9cd0*/  IMAD.MOV.U32 R9, RZ, RZ, R6 ;  /* 0x000000ffff097224 */ /* 0x000fe200078e0006 */
[----:B------:R-:W-:Y:S02]  /*9ce0*/  F2FP.BF16.F32.PACK_AB R200, R135, R200 ;  /* 0x000000c887c8723e */ /* 0x000fe400000010ff */
[----:B------:R-:W-:-:S02]  /*9cf0*/  F2FP.BF16.F32.PACK_AB R201, R12, R201 ;  /* 0x000000c90cc9723e */ /* 0x000fc400000010ff */
[----:B------:R-:W-:Y:S01]  /*9d00*/  F2FP.BF16.F32.PACK_AB R202, R133, R202 ;  /* 0x000000ca85ca723e */ /* 0x000fe200000010ff */
[----:B------:R-:W-:Y:S01]  /*9d10*/  @P1 VIADD R122, R122, 0x36860 ;  /* 0x000368607a7a1836 */ /* 0x000fe20000000000 */
[----:B------:R-:W-:Y:S02]  /*9d20*/  F2FP.BF16.F32.PACK_AB R203, R14, R203 ;  /* 0x000000cb0ecb723e */ /* 0x000fe400000010ff */
[----:B------:R-:W-:Y:S02]  /*9d30*/  F2FP.BF16.F32.PACK_AB R196, R131, R196 ;  /* 0x000000c483c4723e */ /* 0x000fe400000010ff */
[----:B------:R-:W-:Y:S02]  /*9d40*/  @P1 PRMT R122, R19, 0x654, R122 ;  /* 0x00000654137a1816 */ /* 0x000fe4000000007a */
[----:B------:R-:W-:Y:S02]  /*9d50*/  F2FP.BF16.F32.PACK_AB R197, R20, R197 ;  /* 0x000000c514c5723e */ /* 0x000fe400000010ff */
[----:B------:R0:W-:Y:S01]  /*9d60*/  @P1 SYNCS.ARRIVE.TRANS64.RED.A1T0 RZ, [R122+URZ], RZ ;  /* 0x000000ff7aff19a7 */ /* 0x0001e2000810043f */
[C---:B------:R-:W-:Y:S01]  /*9d70*/  ISETP.GT.AND P1, PT, R10.reuse, RZ, PT ;  /* 0x000000ff0a00720c */ /* 0x040fe20003f24270 */
[----:B------:R-:W-:Y:S01]  /*9d80*/  VIADD R10, R10, 0xffffffff ;  /* 0xffffffff0a0a7836 */ /* 0x000fe20000000000 */
        /* <DEDUP_REMOVED lines=20> */
[----:B0-----:R-:W-:Y:S06]  /*9ed0*/  @P1 BRA `(.L_x_3642) ;  /* 0xffffffbc00501947 */ /* 0x001fec000383ffff */
.L_x_3631:
        /* <DEDUP_REMOVED lines=99> */
.L_x_3643:
        /* <DEDUP_REMOVED lines=9> */
.L_x_3644:
[----:B-1----:R-:W-:Y:S05]  /*a5a0*/  @P1 BRA `(.L_x_3645) ;  /* 0x0000000000081947 */ /* 0x002fea0003800000 */
[----:B------:R-:W1:Y:S02]  /*a5b0*/  SYNCS.PHASECHK.TRANS64.TRYWAIT P1, [UR9+0x36850], R0 ;  /* 0x03685000ff0075a7 */ /* 0x000e640008020149 */
[----:B-1----:R-:W-:Y:S05]  /*a5c0*/  @!P1 BRA `(.L_x_3646) ;  /* 0x0000007000809947 */ /* 0x002fea0003800000 */
.L_x_3645:
[----:B------:R-:W-:Y:S01]  /*a5d0*/  UIADD3 UR5, UR4, 0x400, URZ ;  /* 0x0000040004057890 */ /* 0x000fe2000fffe03f */
[----:B------:R-:W-:Y:S01]  /*a5e0*/  WARPGROUP.ARRIVE ;  /* 0x00000000000079c5 */ /* 0x000fe20000000000 */
[----:B------:R-:W-:Y:S01]  /*a5f0*/  UMOV UR7, 0x40000040 ;  /* 0x4000004000077882 */ /* 0x000fe20000000000 */
[----:B------:R-:W-:Y:S01]  /*a600*/  UMOV UR11, 0x40000040 ;  /* 0x40000040000b7882 */ /* 0x000fe20000000000 */
[----:B------:R-:W-:Y:S01]  /*a610*/  USHF.R.U32.HI UR5, URZ, 0x4, UR5 ;  /* 0x000000043f057899 */ /* 0x000fe20008011605 */
[----:B01----:R-:W0:Y:S01]  /*a620*/  SHFL.BFLY PT, R0, R3, 0x2, 0x1f ;  /* 0x0c401f0003007f89 */ /* 0x003e2200000e0000 */
[----:B------:R-:W-:Y:S02]  /*a630*/  CS2R R20, SRZ ;  /* 0x0000000000147805 */ /* 0x000fe4000001ff00 */
[----:B------:R-:W-:Y:S01]  /*a640*/  ULOP3.LUT UR5, UR5, 0x3fff, URZ, 0xc0, !UPT ;  /* 0x00003fff05057892 */ /* 0x000fe2000f8ec03f */
[----:B------:R-:W1:Y:S03]  /*a650*/  SHFL.BFLY PT, R5, R2, 0x2, 0x1f ;  /* 0x0c401f0002057f89 */ /* 0x000e6600000e0000 */
[----:B------:R-:W-:-:S04]  /*a660*/  ULOP3.LUT UR5, UR5, 0x3800000, URZ, 0xfc, !UPT ;  /* 0x0380000005057892 */ /* 0x000fc8000f8efc3f */
[----:B------:R-:W-:-:S04]  /*a670*/  UIMAD UR6, UR36, 0xa80, UR5 ;  /* 0x00000a80240678a4 */ /* 0x000fc8000f8e0205 */
[----:B------:R-:W-:-:S05]  /*a680*/  UIADD3 UR8, UR6, 0x80, URZ ;  /* 0x0000008006087890 */ /* 0x000fca000fffe03f */
[----:B------:R-:W-:Y:S01]  /*a690*/  HGMMA.64x192x16.F32.BF16 R24, R200, gdesc[UR4].tnspB, R24, gsb0 ;  /* 0x42e00004c8187df0 */ /* 0x000fe20008001818 */
[----:B------:R-:W-:Y:S01]  /*a6a0*/  UMOV UR7, 0x40000040 ;  /* 0x4000004000077882 */ /* 0x000fe20000000000 */
[----:B------:R-:W-:Y:S01]  /*a6b0*/  UMOV UR10, UR8 ;  /* 0x00000008000a7c82 */ /* 0x000fe20008000000 */
[----:B------:R-:W-:Y:S01]  /*a6c0*/  UIADD3 UR8, UR6, 0x100, URZ ;  /* 0x0000010006087890 */ /* 0x000fe2000fffe03f */
[----:B0-----:R-:W-:Y:S01]  /*a6d0*/  FADD.FTZ R0, R0, R3 ;  /* 0x0000000300007221 */ /* 0x001fe20000010000 */
[----:B-1----:R-:W-:Y:S01]  /*a6e0*/  FADD.FTZ R4, R5, R2 ;  /* 0x0000000205047221 */ /* 0x002fe20000010000 */
[----:B------:R-:W-:-:S03]  /*a6f0*/  IMAD.MOV.U32 R2, RZ, RZ, -0x800000 ;  /* 0xff800000ff027424 */ /* 0x000fc600078e00ff */
[----:B------:R-:W0:Y:S04]  /*a700*/  SHFL.BFLY PT, R5, R0, 0x1, 0x1f ;  /* 0x0c201f0000057f89 */ /* 0x000e2800000e0000 */
[----:B------:R-:W1:Y:S01]  /*a710*/  SHFL.BFLY PT, R9, R4, 0x1, 0x1f ;  /* 0x0c201f0004097f89 */ /* 0x000e6200000e0000 */
[----:B0-----:R-:W-:Y:S01]  /*a720*/  FADD.FTZ R10, R0, R5 ;  /* 0x00000005000a7221 */ /* 0x001fe20000010000 */
[----:B------:R-:W-:Y:S02]  /*a730*/  IMAD.MOV.U32 R0, RZ, RZ, -0x800000 ;  /* 0xff800000ff007424 */ /* 0x000fe400078e00ff */
[----:B-1----:R-:W-:Y:S02]  /*a740*/  FADD.FTZ R11, R4, R9 ;  /* 0x00000009040b7221 */ /* 0x002fe40000010000 */
[----:B------:R-:W-:-:S03]  /*a750*/  FSETP.NE.FTZ.AND P1, PT, R10, RZ, PT ;  /* 0x000000ff0a00720b */ /* 0x000fc60003f35000 */
[----:B------:R-:W-:-:S10]  /*a760*/  FSETP.NE.FTZ.AND P2, PT, R11, RZ, PT ;  /* 0x000000ff0b00720b */ /* 0x000fd40003f55000 */
[----:B------:R-:W0:Y:S01]  /*a770*/  @P1 MUFU.LG2 R5, R10 ;  /* 0x0000000a00051308 */ /* 0x000e220000000c00 */
[C---:B------:R-:W-:Y:S02]  /*a780*/  @P1 FMUL.FTZ R3, R7.reuse, 0.69314718246459960938 ;  /* 0x3f31721807031820 */ /* 0x040fe40000410000 */
[----:B------:R-:W-:-:S05]  /*a790*/  @P2 FMUL.FTZ R12, R7, 0.69314718246459960938 ;  /* 0x3f317218070c2820 */ /* 0x000fca0000410000 */
        /* <DEDUP_REMOVED lines=33> */
[----:B------:R-:W-:Y:S03]  /*a9b0*/  HGMMA.64x192x16.F32.BF16 R24, R180, gdesc[UR8].tnspB, R24, gsb0 ;  /* 0x42e00008b4187df0 */ /* 0x000fe60008001818 */
[----:B------:R-:W-:Y:S02]  /*a9c0*/  WARPGROUP.DEPBAR.LE gsb0, 0x0 ;  /* 0x00008000000079c5 */ /* 0x000fe40000010000 */
[----:B------:R-:W-:-:S15]  /*a9d0*/  WARPGROUP.ARRIVE ;  /* 0x00000000000079c5 */ /* 0x000fde0000000000 */
[----:B------:R-:W-:Y:S03]  /*a9e0*/  HGMMA.64x192x16.F32.BF16 R24, R176, gdesc[UR4].tnspB, R24, gsb0 ;  /* 0x42e00004b0187df0 */ /* 0x000fe60008001818 */
[----:B------:R-:W-:Y:S02]  /*a9f0*/  WARPGROUP.DEPBAR.LE gsb0, 0x0 ;  /* 0x00008000000079c5 */ /* 0x000fe40000010000 */
[----:B0-23--:R-:W-:Y:S05]  /*aa00*/  @!P0 BRA `(.L_x_3647) ;  /* 0x0000000000048947 */ /* 0x00dfea0003800000 */
[----:B------:R-:W-:Y:S01]  /*aa10*/  BPT.TRAP 0x1 ;  /* 0x000000040000795c */ /* 0x000fe20000300000 */
.L_x_3647:
[----:B------:R-:W0:Y:S01]  /*aa20*/  S2UR UR5, SR_SWINHI ;  /* 0x00000000000579c3 */ /* 0x000e220000002f00 */
[----:B------:R-:W-:Y:S01]  /*aa30*/  ISETP.NE.AND P0, PT, R17, RZ, PT ;  /* 0x000000ff1100720c */ /* 0x000fe20003f05270 */
[-C--:B------:R-:W-:Y:S01]  /*aa40*/  FMUL.FTZ R12, R49, R21.reuse ;  /* 0x00000015310c7220 */ /* 0x080fe20000410000 */
[-C--:B------:R-:W-:Y:S01]  /*aa50*/  FMUL.FTZ R121, R48, R21.reuse ;  /* 0x0000001530797220 */ /* 0x080fe20000410000 */
[-C--:B------:R-:W-:Y:S01]  /*aa60*/  FMUL.FTZ R154, R26, R20.reuse ;  /* 0x000000141a9a7220 */ /* 0x080fe20000410000 */
[-C--:B------:R-:W-:Y:S01]  /*aa70*/  FMUL.FTZ R141, R47, R20.reuse ;  /* 0x000000142f8d7220 */ /* 0x080fe20000410000 */
[-C--:B------:R-:W-:Y:S01]  /*aa80*/  FMUL.FTZ R148, R46, R20.reuse ;  /* 0x000000142e947220 */ /* 0x080fe20000410000 */
[----:B------:R-:W-:Y:S02]  /*aa90*/  IMAD.U32 R26, RZ, RZ, UR9 ;  /* 0x00000009ff1a7e24 */ /* 0x000fe4000f8e00ff */
[----:B------:R-:W-:Y:S01]  /*aaa0*/  FMUL.FTZ R129, R71, R20 ;  /* 0x0000001447817220 */ /* 0x000fe20000410000 */
[-C--:B------:R-:W-:Y:S01]  /*aab0*/  FMUL.FTZ R4, R25, R21.reuse ;  /* 0x0000001519047220 */ /* 0x080fe20000410000 */
[-C--:B------:R-:W-:Y:S01]  /*aac0*/  FMUL.FTZ R5, R24, R21.reuse ;  /* 0x0000001518057220 */ /* 0x080fe20000410000 */
[-C--:B------:R-:W-:Y:S01]  /*aad0*/  FMUL.FTZ R6, R29, R21.reuse ;  /* 0x000000151d067220 */ /* 0x080fe20000410000 */
[-C--:B------:R-:W-:Y:S01]  /*aae0*/  FMUL.FTZ R7, R28, R21.reuse ;  /* 0x000000151c077220 */ /* 0x080fe20000410000 */
[----:B------:R-:W-:Y:S01]  /*aaf0*/  FMUL.FTZ R9, R33, R21 ;  /* 0x0000001521097220 */ /* 0x000fe20000410000 */
[----:B------:R-:W-:-:S02]  /*ab00*/  @P0 VIADD R26, R26, 0x36860 ;  /* 0x000368601a1a0836 */ /* 0x000fc40000000000 */
        /* <DEDUP_REMOVED lines=47> */
[----:B------:R-:W-:-:S02]  /*ae00*/  IMAD R21, R209, 0x40, R23 ;  /* 0x00000040d1157824 */ /* 0x000fc400078e0217 */
[-C--:B------:R-:W-:Y:S01]  /*ae10*/  FMUL.FTZ R132, R70, R20.reuse ;  /* 0x0000001446847220 */ /* 0x080fe20000410000 */
[----:B------:R-:W-:Y:S01]  /*ae20*/  @P0 PRMT R26, R19, 0x654, R26 ;  /* 0x00000654131a0816 */ /* 0x000fe2000000001a */
[-C--:B------:R-:W-:Y:S01]  /*ae30*/  FMUL.FTZ R144, R43, R20.reuse ;  /* 0x000000142b907220 */ /* 0x080fe20000410000 */
[----:B------:R-:W-:Y:S01]  /*ae40*/  LOP3.LUT R70, R71, 0x380, RZ, 0xc0, !PT ;  /* 0x0000038047467812 */ /* 0x000fe200078ec0ff */
[----:B------:R-:W-:Y:S01]  /*ae50*/  IMAD.WIDE R48, R21, 0x2, R48 ;  /* 0x0000000215307825 */ /* 0x000fe200078e0230 */
[----:B------:R0:W-:Y:S01]  /*ae60*/  @P0 SYNCS.ARRIVE.TRANS64.RED.A1T0 RZ, [R26+URZ], RZ ;  /* 0x000000ff1aff09a7 */ /* 0x0001e2000810043f */
[----:B------:R-:W-:Y:S02]  /*ae70*/  LOP3.LUT R21, R46, 0x380, RZ, 0xc0, !PT ;  /* 0x000003802e157812 */ /* 0x000fe400078ec0ff */
[-C--:B------:R-:W-:Y:S01]  /*ae80*/  FMUL.FTZ R152, R30, R20.reuse ;  /* 0x000000141e987220 */ /* 0x080fe20000410000 */
[----:B------:R-:W-:Y:S01]  /*ae90*/  SHF.R.U64 R70, R70, 0x3, RZ ;  /* 0x0000000346467819 */ /* 0x000fe200000012ff */
[-C--:B------:R-:W-:Y:S01]  /*aea0*/  FMUL.FTZ R33, R27, R20.reuse ;  /* 0x000000141b217220 */ /* 0x080fe20000410000 */
[C---:B------:R-:W-:Y:S01]  /*aeb0*/  IADD3 R45, P6, R46.reuse, 0x8040, RZ ;  /* 0x000080402e2d7810 */ /* 0x040fe20007fde0ff */
[-C--:B------:R-:W-:Y:S01]  /*aec0*/  FMUL.FTZ R29, R31, R20.reuse ;  /* 0x000000141f1d7220 */ /* 0x080fe20000410000 */
[C---:B------:R-:W-:Y:S01]  /*aed0*/  IADD3 R32, P0, R46.reuse, 0x8020, RZ ;  /* 0x000080202e207810 */ /* 0x040fe20007f1e0ff */
[-C--:B------:R-:W-:Y:S01]  /*aee0*/  FMUL.FTZ R145, R35, R20.reuse ;  /* 0x0000001423917220 */ /* 0x080fe20000410000 */
[----:B------:R-:W-:Y:S01]  /*aef0*/  IADD3 R43, P1, R46, 0x8000, RZ ;  /* 0x000080002e2b7810 */ /* 0x000fe20007f3e0ff */
[-C--:B------:R-:W-:Y:S01]  /*af00*/  FMUL.FTZ R146, R34, R20.reuse ;  /* 0x0000001422927220 */ /* 0x080fe20000410000 */
[----:B------:R-:W-:Y:S01]  /*af10*/  SHF.R.U64 R21, R21, 0x3, RZ ;  /* 0x0000000315157819 */ /* 0x000fe200000012ff */
        /* <DEDUP_REMOVED lines=37> */
[----:B------:R-:W-:Y:S01]  /*b170*/  LOP3.LUT R70, R70, R71, RZ, 0x3c, !PT ;  /* 0x0000004746467212 */ /* 0x000fe200078e3cff */
[--C-:B------:R-:W-:Y:S01]  /*b180*/  IMAD.X R71, RZ, RZ, R47.reuse, P5 ;  /* 0x000000ffff477224 */ /* 0x100fe200028e062f */
[----:B------:R-:W-:Y:S01]  /*b190*/  LOP3.LUT R30, R32, 0x380, RZ, 0xc0, !PT ;  /* 0x00000380201e7812 */ /* 0x000fe200078ec0ff */
[--C-:B------:R-:W-:Y:S01]  /*b1a0*/  IMAD.X R75, RZ, RZ, R47.reuse, P6 ;  /* 0x000000ffff4b7224 */ /* 0x100fe200030e062f */
[----:B------:R-:W-:Y:S01]  /*b1b0*/  LOP3.LUT R20, R43, 0x380, RZ, 0xc0, !PT ;  /* 0x000003802b147812 */ /* 0x000fe200078ec0ff */
[--C-:B------:R-:W-:Y:S01]  /*b1c0*/  IMAD.X R79, RZ, RZ, R47.reuse, P0 ;  /* 0x000000ffff4f7224 */ /* 0x100fe200000e062f */
[C---:B------:R-:W-:Y:S01]  /*b1d0*/  IADD3 R28, P2, R46.reuse, 0x4060, RZ ;  /* 0x000040602e1c7810 */ /* 0x040fe20007f5e0ff */
[--C-:B------:R-:W-:Y:S01]  /*b1e0*/  IMAD.X R83, RZ, RZ, R47.reuse, P1 ;  /* 0x000000ffff537224 */ /* 0x100fe200008e062f */
[C---:B------:R-:W-:Y:S01]  /*b1f0*/  IADD3 R31, P3, R46.reuse, 0x20, RZ ;  /* 0x000000202e1f7810 */ /* 0x040fe20007f7e0ff */
[----:B------:R-:W1:Y:S01]  /*b200*/  LDC R86, c[0x0][0xbe8] ;  /* 0x0002fa00ff567b82 */ /* 0x000e620000000800 */
[C---:B------:R-:W-:Y:S01]  /*b210*/  IADD3 R41, P4, R46.reuse, 0x4040, RZ ;  /* 0x000040402e297810 */ /* 0x040fe20007f9e0ff */
[--C-:B------:R-:W-:Y:S01]  /*b220*/  IMAD.X R63, RZ, RZ, R47.reuse, P2 ;  /* 0x000000ffff3f7224 */ /* 0x100fe200010e062f */
[C---:B0-----:R-:W-:Y:S01]  /*b230*/  IADD3 R26, P5, R46.reuse, 0x4020, RZ ;  /* 0x000040202e1a7810 */ /* 0x041fe20007fbe0ff */
[--C-:B------:R-:W-:Y:S01]  /*b240*/  IMAD.X R67, RZ, RZ, R47.reuse, P3 ;  /* 0x000000ffff437224 */ /* 0x100fe200018e062f */
[C---:B------:R-:W-:Y:S01]  /*b250*/  IADD3 R39, P6, R46.reuse, 0x4000, RZ ;  /* 0x000040002e277810 */ /* 0x040fe20007fde0ff */
[--C-:B------:R-:W-:Y:S01]  /*b260*/  IMAD.X R53, RZ, RZ, R47.reuse, P4 ;  /* 0x000000ffff357224 */ /* 0x100fe200020e062f */
[C---:B------:R-:W-:Y:S01]  /*b270*/  IADD3 R37, P0, R46.reuse, 0x60, RZ ;  /* 0x000000602e257810 */ /* 0x040fe20007f1e0ff */
[----:B------:R-:W0:Y:S01]  /*b280*/  LDC R155, c[0x0][0xc38] ;  /* 0x00030e00ff9b7b82 */ /* 0x000e220000000800 */
[----:B------:R-:W-:Y:S01]  /*b290*/  IADD3 R35, P1, R46, 0x40, RZ ;  /* 0x000000402e237810 */ /* 0x000fe20007f3e0ff */
[----:B------:R-:W-:Y:S01]  /*b2a0*/  ULDC UR10, c[0x0][0xc44] ;  /* 0x00031100000a7ab9 */ /* 0x000fe20000000800 */
[----:B------:R-:W-:Y:S01]  /*b2b0*/  LOP3.LUT R46, R21, R46, RZ, 0x3c, !PT ;  /* 0x0000002e152e7212 */ /* 0x000fe200078e3cff */
[--C-:B------:R-:W-:Y:S01]  /*b2c0*/  IMAD.X R27, RZ, RZ, R47.reuse, P0 ;  /* 0x000000ffff1b7224 */ /* 0x100fe200000e062f */
[----:B------:R-:W-:Y:S01]  /*b2d0*/  SHF.R.U64 R21, R30, 0x3, RZ ;  /* 0x000000031e157819 */ /* 0x000fe200000012ff */
[--C-:B------:R-:W-:Y:S01]  /*b2e0*/  IMAD.X R59, RZ, RZ, R47.reuse, P1 ;  /* 0x000000ffff3b7224 */ /* 0x100fe200008e062f */
[----:B------:R-:W-:Y:S01]  /*b2f0*/  SHF.R.U64 R20, R20, 0x3, RZ ;  /* 0x0000000314147819 */ /* 0x000fe200000012ff */
[----:B------:R-:W-:Y:S01]  /*b300*/  ULDC.64 UR8, c[0x0][0xb90] ;  /* 0x0002e40000087ab9 */ /* 0x000fe20000000a00 */
[----:B------:R-:W-:Y:S01]  /*b310*/  LOP3.LUT R78, R21, R32, RZ, 0x3c, !PT ;  /* 0x00000020154e7212 */ /* 0x000fe200078e3cff */
[--C-:B------:R-:W-:Y:S01]  /*b320*/  IMAD.X R55, RZ, RZ, R47.reuse, P5 ;  /* 0x000000ffff377224 */ /* 0x100fe200028e062f */
[----:B------:R-:W-:Y:S01]  /*b330*/  LOP3.LUT R21, R28, 0x380, RZ, 0xc0, !PT ;  /* 0x000003801c157812 */ /* 0x000fe200078ec0ff */
[----:B------:R-:W-:Y:S01]  /*b340*/  IMAD.X R57, RZ, RZ, R47, P6 ;  /* 0x000000ffff397224 */ /* 0x000fe200030e062f */
[----:B------:R-:W-:-:S02]  /*b350*/  LOP3.LUT R82, R20, R43, RZ, 0x3c, !PT ;  /* 0x0000002b14527212 */ /* 0x000fc400078e3cff */
[----:B------:R-:W-:Y:S02]  /*b360*/  LOP3.LUT R20, R31, 0x380, RZ, 0xc0, !PT ;  /* 0x000003801f147812 */ /* 0x000fe400078ec0ff */
[----:B------:R-:W-:Y:S02]  /*b370*/  SHF.R.U64 R21, R21, 0x3, RZ ;  /* 0x0000000315157819 */ /* 0x000fe400000012ff */
[----:B------:R-:W-:Y:S02]  /*b380*/  SHF.R.U64 R20, R20, 0x3, RZ ;  /* 0x0000000314147819 */ /* 0x000fe400000012ff */
[----:B------:R-:W-:Y:S02]  /*b390*/  LOP3.LUT R62, R21, R28, RZ, 0x3c, !PT ;  /* 0x0000001c153e7212 */ /* 0x000fe400078e3cff */
[----:B------:R-:W-:Y:S02]  /*b3a0*/  LOP3.LUT R66, R20, R31, RZ, 0x3c, !PT ;  /* 0x0000001f14427212 */ /* 0x000fe400078e3cff */
[----:B------:R-:W-:-:S02]  /*b3b0*/  LOP3.LUT R21, R26, 0x380, RZ, 0xc0, !PT ;  /* 0x000003801a157812 */ /* 0x000fc400078ec0ff */
[----:B------:R-:W-:Y:S02]  /*b3c0*/  LOP3.LUT R20, R39, 0x380, RZ, 0xc0, !PT ;  /* 0x0000038027147812 */ /* 0x000fe400078ec0ff */
[----:B------:R-:W-:Y:S02]  /*b3d0*/  SHF.R.U64 R21, R21, 0x3, RZ ;  /* 0x0000000315157819 */ /* 0x000fe400000012ff */
[----:B------:R-:W-:Y:S02]  /*b3e0*/  SHF.R.U64 R20, R20, 0x3, RZ ;  /* 0x0000000314147819 */ /* 0x000fe400000012ff */
[----:B------:R-:W-:Y:S02]  /*b3f0*/  LOP3.LUT R54, R21, R26, RZ, 0x3c, !PT ;  /* 0x0000001a15367212 */ /* 0x000fe400078e3cff */
[----:B------:R-:W-:Y:S02]  /*b400*/  LOP3.LUT R56, R20, R39, RZ, 0x3c, !PT ;  /* 0x0000002714387212 */ /* 0x000fe400078e3cff */
[----:B------:R-:W-:-:S02]  /*b410*/  IADD3 R21, P4, R48, 0x1000, RZ ;  /* 0x0000100030157810 */ /* 0x000fc40007f9e0ff */
[----:B------:R-:W-:Y:S02]  /*b420*/  IADD3 R39, P1, R48, 0x4000, RZ ;  /* 0x0000400030277810 */ /* 0x000fe40007f3e0ff */
[----:B------:R-:W-:Y:S02]  /*b430*/  LOP3.LUT R28, R41, 0x380, RZ, 0xc0, !PT ;  /* 0x00000380291c7812 */ /* 0x000fe400078ec0ff */
[----:B------:R-:W-:Y:S02]  /*b440*/  LOP3.LUT R20, R21, 0x380, RZ, 0xc0, !PT ;  /* 0x0000038015147812 */ /* 0x000fe400078ec0ff */
[----:B------:R-:W-:Y:S02]  /*b450*/  LOP3.LUT R38, R39, 0x380, RZ, 0xc0, !PT ;  /* 0x0000038027267812 */ /* 0x000fe400078ec0ff */
[----:B------:R-:W-:Y:S02]  /*b460*/  SHF.R.U64 R28, R28, 0x3, RZ ;  /* 0x000000031c1c7819 */ /* 0x000fe400000012ff */
[----:B------:R-:W-:-:S02]  /*b470*/  SHF.R.U64 R20, R20, 0x3, RZ ;  /* 0x0000000314147819 */ /* 0x000fc400000012ff */
[----:B------:R-:W-:Y:S02]  /*b480*/  SHF.R.U64 R38, R38, 0x3, RZ ;  /* 0x0000000326267819 */ /* 0x000fe400000012ff */
[----:B------:R-:W-:Y:S02]  /*b490*/  LOP3.LUT R52, R28, R41, RZ, 0x3c, !PT ;  /* 0x000000291c347212 */ /* 0x000fe400078e3cff */
[----:B------:R-:W-:Y:S01]  /*b4a0*/  LOP3.LUT R20, R20, R21, RZ, 0x3c, !PT ;  /* 0x0000001514147212 */ /* 0x000fe200078e3cff */
[----:B------:R-:W-:Y:S01]  /*b4b0*/  IMAD.X R21, RZ, RZ, R49, P4 ;  /* 0x000000ffff157224 */ /* 0x000fe200020e0631 */
[----:B------:R-:W-:Y:S02]  /*b4c0*/  IADD3 R41, P0, R48, 0x5000, RZ ;  /* 0x0000500030297810 */ /* 0x000fe40007f1e0ff */
[----:B------:R-:W-:Y:S02]  /*b4d0*/  LOP3.LUT R38, R38, R39, RZ, 0x3c, !PT ;  /* 0x0000002726267212 */ /* 0x000fe400078e3cff */
[----:B------:R-:W-:-:S02]  /*b4e0*/  IADD3 R39, P4, R48, 0x8000, RZ ;  /* 0x0000800030277810 */ /* 0x000fc40007f9e0ff */
[----:B------:R-:W-:Y:S02]  /*b4f0*/  LOP3.LUT R40, R41, 0x380, RZ, 0xc0, !PT ;  /* 0x0000038029287812 */ /* 0x000fe400078ec0ff */
[----:B------:R-:W-:Y:S02]  /*b500*/  LOP3.LUT R36, R39, 0x380, RZ, 0xc0, !PT ;  /* 0x0000038027247812 */ /* 0x000fe400078ec0ff */
[----:B------:R-:W-:Y:S02]  /*b510*/  LOP3.LUT R28, R35, 0x380, RZ, 0xc0, !PT ;  /* 0x00000380231c7812 */ /* 0x000fe400078ec0ff */
[----:B------:R-:W-:Y:S02]  /*b520*/  SHF.R.U64 R40, R40, 0x3, RZ ;  /* 0x0000000328287819 */ /* 0x000fe400000012ff */
[----:B------:R-:W-:Y:S02]  /*b530*/  SHF.R.U64 R36, R36, 0x3, RZ ;  /* 0x0000000324247819 */ /* 0x000fe400000012ff */
[----:B------:R-:W-:-:S02]  /*b540*/  SHF.R.U64 R28, R28, 0x3, RZ ;  /* 0x000000031c1c7819 */ /* 0x000fc400000012ff */
[----:B------:R-:W-:Y:S02]  /*b550*/  LOP3.LUT R40, R40, R41, RZ, 0x3c, !PT ;  /* 0x0000002928287212 */ /* 0x000fe400078e3cff */
[----:B------:R-:W-:Y:S02]  /*b560*/  IADD3 R41, P3, R48, 0x7000, RZ ;  /* 0x0000700030297810 */ /* 0x000fe40007f7e0ff */
[----:B------:R-:W-:Y:S01]  /*b570*/  LOP3.LUT R36, R36, R39, RZ, 0x3c, !PT ;  /* 0x0000002724247212 */ /* 0x000fe200078e3cff */
[----:B------:R-:W-:Y:S01]  /*b580*/  IMAD.X R39, RZ, RZ, R49, P1 ;  /* 0x000000ffff277224 */ /* 0x000fe200008e0631 */
[----:B-1----:R-:W-:Y:S02]  /*b590*/  ISETP.NE.AND P1, PT, R86, 0x1, PT ;  /* 0x000000015600780c */ /* 0x002fe40003f25270 */
[----:B------:R-:W-:Y:S02]  /*b5a0*/  LOP3.LUT R58, R28, R35, RZ, 0x3c, !PT ;  /* 0x000000231c3a7212 */ /* 0x000fe400078e3cff */
[----:B------:R-:W-:-:S02]  /*b5b0*/  LOP3.LUT R28, R41, 0x380, RZ, 0xc0, !PT ;  /* 0x00000380291c7812 */ /* 0x000fc400078ec0ff */
[----:B------:R-:W-:Y:S02]  /*b5c0*/  R2UR UR14, R212 ;  /* 0x00000000d40e72ca */ /* 0x000fe400000e0000 */
[----:B------:R-:W-:Y:S02]  /*b5d0*/  SHF.R.U64 R28, R28, 0x3, RZ ;  /* 0x000000031c1c7819 */ /* 0x000fe400000012ff */
[----:B------:R-:W-:Y:S02]  /*b5e0*/  F2FP.BF16.F32.PACK_AB R6, R6, R7 ;  /* 0x000000070606723e */ /* 0x000fe400000010ff */
[----:B------:R-:W-:Y:S01]  /*b5f0*/  LOP3.LUT R28, R28, R41, RZ, 0x3c, !PT ;  /* 0x000000291c1c7212 */ /* 0x000fe200078e3cff */
[--C-:B------:R-:W-:Y:S01]  /*b600*/  IMAD.X R41, RZ, RZ, R49.reuse, P0 ;  /* 0x000000ffff297224 */ /* 0x100fe200000e0631 */
[----:B------:R-:W-:Y:S01]  /*b610*/  R2UR UR13, R213 ;  /* 0x00000000d50d72ca */ /* 0x000fe200000e0000 */
[----:B------:R-:W1:Y:S01]  /*b620*/  @P1 LDC R153, c[0x0][0xbf0] ;  /* 0x0002fc00ff991b82 */ /* 0x000e620000000800 */
[----:B------:R-:W-:Y:S01]  /*b630*/  F2FP.BF16.F32.PACK_AB R7, R29, R152 ;  /* 0x000000981d07723e */ /* 0x000fe200000010ff */
[----:B------:R-:W-:Y:S01]  /*b640*/  IMAD.X R29, RZ, RZ, R49, P3 ;  /* 0x000000ffff1d7224 */ /* 0x000fe200018e0631 */
[----:B------:R-:W-:Y:S01]  /*b650*/  IADD3 R149, P0, R48, 0xb000, RZ ;  /* 0x0000b00030957810 */ /* 0x000fe20007f1e0ff */
[----:B------:R-:W-:Y:S01]  /*b660*/  UIADD3 UR5, -UR14, URZ, URZ ;  /* 0x0000003f0e057290 */ /* 0x000fe2000fffe13f */
[----:B------:R-:W-:-:S02]  /*b670*/  LOP3.LUT R34, R45, 0x380, RZ, 0xc0, !PT ;  /* 0x000003802d227812 */ /* 0x000fc400078ec0ff */
[----:B------:R-:W-:Y:S01]  /*b680*/  MOV R151, R46 ;  /* 0x0000002e00977202 */ /* 0x000fe20000000f00 */
[----:B------:R-:W2:Y:S01]  /*b690*/  @P1 LDC R152, c[0x0][0xbec] ;  /* 0x0002fb00ff981b82 */ /* 0x000ea20000000800 */
[----:B------:R-:W-:Y:S01]  /*b6a0*/  R2UR UR12, R211 ;  /* 0x00000000d30c72ca */ /* 0x000fe200000e0000 */
[----:B------:R-:W-:Y:S01]  /*b6b0*/  IMAD.X R47, RZ, RZ, R49, P0 ;  /* 0x000000ffff2f7224 */ /* 0x000fe200000e0631 */
[----:B------:R-:W-:Y:S01]  /*b6c0*/  LOP3.LUT R46, R149, 0x380, RZ, 0xc0, !PT ;  /* 0x00000380952e7812 */ /* 0x000fe200078ec0ff */
[----:B------:R-:W-:Y:S01]  /*b6d0*/  UIMAD UR10, UR10, UR5, UR13 ;  /* 0x000000050a0a72a4 */ /* 0x000fe2000f8e020d */
[----:B------:R-:W-:Y:S02]  /*b6e0*/  SHF.R.U64 R34, R34, 0x3, RZ ;  /* 0x0000000322227819 */ /* 0x000fe400000012ff */
[----:B------:R-:W-:Y:S01]  /*b6f0*/  SHF.R.U64 R46, R46, 0x3, RZ ;  /* 0x000000032e2e7819 */ /* 0x000fe200000012ff */
[----:B------:R-:W-:Y:S01]  /*b700*/  USHF.R.S32.HI UR11, URZ, 0x1f, UR10 ;  /* 0x0000001f3f0b7899 */ /* 0x000fe2000801140a */
[----:B------:R-:W-:Y:S01]  /*b710*/  LOP3.LUT R74, R34, R45, RZ, 0x3c, !PT ;  /* 0x0000002d224a7212 */ /* 0x000fe200078e3cff */
[----:B------:R-:W-:Y:S01]  /*b720*/  UIMAD.WIDE.U32 UR6, UR10, UR8, URZ ;  /* 0x000000080a0672a5 */ /* 0x000fe2000f8e003f */
[----:B------:R-:W-:Y:S01]  /*b730*/  LOP3.LUT R46, R46, R149, RZ, 0x3c, !PT ;  /* 0x000000952e2e7212 */ /* 0x000fe200078e3cff */
[----:B------:R-:W-:Y:S01]  /*b740*/  UIMAD UR5, UR11, UR8, URZ ;  /* 0x000000080b0572a4 */ /* 0x000fe2000f8e023f */
[----:B------:R-:W-:Y:S01]  /*b750*/  MOV R71, R70 ;  /* 0x0000004600477202 */ /* 0x000fe20000000f00 */
[----:B------:R-:W-:Y:S01]  /*b760*/  IMAD R70, RZ, RZ, -UR13 ;  /* 0x8000000dff467e24 */ /* 0x000fe2000f8e02ff */
[----:B------:R-:W-:Y:S01]  /*b770*/  MOV R149, R74 ;  /* 0x0000004a00957202 */ /* 0x000fe20000000f00 */
[----:B------:R-:W-:Y:S01]  /*b780*/  UIMAD UR5, UR10, UR9, UR5 ;  /* 0x000000090a0572a4 */ /* 0x000fe2000f8e0205 */
[----:B------:R-:W-:Y:S01]  /*b790*/  MOV R74, R62 ;  /* 0x0000003e004a7202 */ /* 0x000fe20000000f00 */
[----:B0-----:R-:W-:Y:S01]  /*b7a0*/  IMAD R70, R155, R70, UR12 ;  /* 0x0000000c9b467e24 */ /* 0x001fe2000f8e0246 */
[----:B------:R-:W0:Y:S01]  /*b7b0*/  LDC.64 R62, c[0x0][0xb98] ;  /* 0x0002e600ff3e7b82 */ /* 0x000e220000000a00 */
[----:B------:R-:W-:Y:S01]  /*b7c0*/  F2FP.BF16.F32.PACK_AB R4, R4, R5 ;  /* 0x000000050404723e */ /* 0x000fe200000010ff */
[----:B------:R-:W-:Y:S01]  /*b7d0*/  IMAD.U32 R50, RZ, RZ, UR6 ;  /* 0x00000006ff327e24 */ /* 0x000fe2000f8e00ff */
[----:B------:R-:W-:-:S05]  /*b7e0*/  F2FP.BF16.F32.PACK_AB R5, R33, R154 ;  /* 0x0000009a2105723e */ /* 0x000fca00000010ff */
[----:B------:R-:W-:Y:S01]  /*b7f0*/  BAR.SYNC.DEFER_BLOCKING 0x1, 0x100 ;  /* 0x0044000000007b1d */ /* 0x000fe20000010000 */
[----:B------:R-:W-:Y:S01]  /*b800*/  MOV R66, R66 ;  /* 0x0000004200427202 */ /* 0x000fe20000000f00 */
[----:B------:R-:W-:Y:S01]  /*b810*/  IMAD R67, R70, 0x80, R216 ;  /* 0x0000008046437824 */ /* 0x000fe200078e02d8 */
[----:B------:R-:W-:Y:S01]  /*b820*/  LOP3.LUT R26, R37, 0x380, RZ, 0xc0, !PT ;  /* 0x00000380251a7812 */ /* 0x000fe200078ec0ff */
[----:B------:R-:W-:Y:S01]  /*b830*/  UIADD3 UR6, UR7, UR5, URZ ;  /* 0x0000000507067290 */ /* 0x000fe2000fffe03f */
[----:B------:R-:W-:Y:S01]  /*b840*/  MOV R52, R52 ;  /* 0x0000003400347202 */ /* 0x000fe20000000f00 */
[----:B------:R-:W-:Y:S01]  /*b850*/  IMAD.MOV.U32 R53, RZ, RZ, R67 ;  /* 0x000000ffff357224 */ /* 0x000fe200078e0043 */
[----:B------:R-:W-:Y:S01]  /*b860*/  SHF.R.U64 R26, R26, 0x3, RZ ;  /* 0x000000031a1a7819 */ /* 0x000fe200000012ff */
[----:B------:R-:W-:Y:S01]  /*b870*/  USHF.R.S32.HI UR12, URZ, 0x1f, UR14 ;  /* 0x0000001f3f0c7899 */ /* 0x000fe2000801140e */
[----:B------:R-:W-:Y:S01]  /*b880*/  IMAD.U32 R51, RZ, RZ, UR7 ;  /* 0x00000007ff337e24 */ /* 0x000fe2000f8e00ff */
[----:B------:R-:W-:Y:S01]  /*b890*/  MOV R54, R54 ;  /* 0x0000003600367202 */ /* 0x000fe20000000f00 */
[----:B------:R-:W-:Y:S01]  /*b8a0*/  IMAD.U32 R51, RZ, RZ, UR6 ;  /* 0x00000006ff337e24 */ /* 0x000fe2000f8e00ff */
[----:B------:R-:W-:Y:S01]  /*b8b0*/  LOP3.LUT R26, R26, R37, RZ, 0x3c, !PT ;  /* 0x000000251a1a7212 */ /* 0x000fe200078e3cff */
[----:B------:R-:W-:Y:S01]  /*b8c0*/  ULDC.64 UR6, c[0x0][0xb88] ;  /* 0x0002e20000067ab9 */ /* 0x000fe20000000a00 */
[----:B------:R-:W-:Y:S01]  /*b8d0*/  F2FP.BF16.F32.PACK_AB R8, R8, R11 ;  /* 0x0000000b0808723e */ /* 0x000fe200000010ff */
[----:B------:R-:W-:Y:S01]  /*b8e0*/  ULDC UR5, c[0x0][0xa88] ;  /* 0x0002a20000057ab9 */ /* 0x000fe20000000800 */
[----:B------:R-:W-:Y:S01]  /*b8f0*/  MOV R58, R58 ;  /* 0x0000003a003a7202 */ /* 0x000fe20000000f00 */
[----:B------:R-:W-:Y:S01]  /*b900*/  ULDC.64 UR8, c[0x0][0xae8] ;  /* 0x0002ba0000087ab9 */ /* 0x000fe20000000a00 */
[----:B------:R-:W-:-:S02]  /*b910*/  F2FP.BF16.F32.PACK_AB R10, R10, R13 ;  /* 0x0000000d0a0a723e */ /* 0x000fc400000010ff */
[----:B------:R-:W-:Y:S01]  /*b920*/  F2FP.BF16.F32.PACK_AB R11, R141, R148 ;  /* 0x000000948d0b723e */ /* 0x000fe200000010ff */
[C---:B0-----:R-:W-:Y:S01]  /*b930*/  IMAD.WIDE.U32 R50, R62.reuse, UR14, R50 ;  /* 0x0000000e3e327c25 */ /* 0x041fe2000f8e0032 */
[----:B------:R-:W-:Y:S01]  /*b940*/  MOV R55, R26 ;  /* 0x0000001a00377202 */ /* 0x000fe20000000f00 */
[----:B------:R2:W-:Y:S02]  /*b950*/  STSM.16.M88.4 [R151], R4 ;  /* 0x0000000497007844 */ /* 0x0005e40000000200 */
[----:B------:R-:W-:Y:S01]  /*b960*/  IMAD R26, R62, UR12, RZ ;  /* 0x0000000c3e1a7c24 */ /* 0x000fe2000f8e02ff */
[----:B------:R-:W-:Y:S02]  /*b970*/  IADD3 R45, P2, R48, 0x6000, RZ ;  /* 0x00006000302d7810 */ /* 0x000fe40007f5e0ff */
[----:B------:R-:W-:Y:S01]  /*b980*/  F2FP.BF16.F32.PACK_AB R14, R14, R15 ;  /* 0x0000000f0e0e723e */ /* 0x000fe200000010ff */
[----:B------:R-:W-:Y:S01]  /*b990*/  IMAD R63, R63, UR14, R26 ;  /* 0x0000000e3f3f7c24 */ /* 0x000fe2000f8e021a */
[----:B------:R-:W-:-:S02]  /*b9a0*/  F2FP.BF16.F32.PACK_AB R12, R12, R121 ;  /* 0x000000790c0c723e */ /* 0x000fc400000010ff */
[----:B------:R-:W-:Y:S02]  /*b9b0*/  F2FP.BF16.F32.PACK_AB R13, R135, R142 ;  /* 0x0000008e870d723e */ /* 0x000fe400000010ff */
[----:B------:R-:W-:Y:S02]  /*b9c0*/  F2FP.BF16.F32.PACK_AB R15, R136, R139 ;  /* 0x0000008b880f723e */ /* 0x000fe400000010ff */
[----:B------:R-:W-:Y:S02]  /*b9d0*/  F2FP.BF16.F32.PACK_AB R24, R24, R25 ;  /* 0x000000191818723e */ /* 0x000fe400000010ff */
[----:B------:R-:W-:Y:S01]  /*b9e0*/  LOP3.LUT R44, R45, 0x380, RZ, 0xc0, !PT ;  /* 0x000003802d2c7812 */ /* 0x000fe200078ec0ff */
[----:B--2---:R-:W-:Y:S01]  /*b9f0*/  @P1 IMAD.HI.U32 R4, R67, R152, RZ ;  /* 0x0000009843041227 */ /* 0x004fe200078e00ff */
[----:B------:R-:W-:Y:S02]  /*ba00*/  F2FP.BF16.F32.PACK_AB R6, R3, R120 ;  /* 0x000000780306723e */ /* 0x000fe400000010ff */
[----:B------:R-:W-:-:S02]  /*ba10*/  F2FP.BF16.F32.PACK_AB R5, R145, R146 ;  /* 0x000000929105723e */ /* 0x000fc400000010ff */
[----:B-1----:R-:W-:Y:S02]  /*ba20*/  @P1 SHF.R.U32.HI R53, RZ, R153, R4 ;  /* 0x00000099ff351219 */ /* 0x002fe40000011604 */
[----:B------:R-:W-:Y:S02]  /*ba30*/  F2FP.BF16.F32.PACK_AB R4, R9, R122 ;  /* 0x0000007a0904723e */ /* 0x000fe400000010ff */
[----:B------:R-:W-:Y:S01]  /*ba40*/  F2FP.BF16.F32.PACK_AB R7, R143, R150 ;  /* 0x000000968f07723e */ /* 0x000fe200000010ff */
[----:B------:R-:W-:Y:S01]  /*ba50*/  IMAD.MOV R3, RZ, RZ, -R53 ;  /* 0x000000ffff037224 */ /* 0x000fe200078e0a35 */
[----:B------:R-:W-:Y:S02]  /*ba60*/  F2FP.BF16.F32.PACK_AB R9, R144, R147 ;  /* 0x000000939009723e */ /* 0x000fe400000010ff */
[----:B------:R-:W-:Y:S01]  /*ba70*/  IADD3 R50, P0, R53, R50, RZ ;  /* 0x0000003235327210 */ /* 0x000fe20007f1e0ff */
[----:B------:R-:W-:Y:S01]  /*ba80*/  IMAD R3, R86, R3, R67 ;  /* 0x0000000356037224 */ /* 0x000fe200078e0243 */
[----:B------:R0:W-:Y:S01]  /*ba90*/  STSM.16.M88.4 [R66], R4 ;  /* 0x0000000442007844 */ /* 0x0001e20000000200 */
[----:B------:R-:W-:Y:S01]  /*baa0*/  MOV R56, R56 ;  /* 0x0000003800387202 */ /* 0x000fe20000000f00 */
[----:B------:R-:W-:Y:S01]  /*bab0*/  IMAD R57, R70, 0x80, R215 ;  /* 0x0000008046397824 */ /* 0x000fe200078e02d7 */
[----:B------:R-:W-:Y:S01]  /*bac0*/  F2FP.BF16.F32.PACK_AB R25, R133, R140 ;  /* 0x0000008c8519723e */ /* 0x000fe200000010ff */
[----:B------:R1:W-:Y:S01]  /*bad0*/  STSM.16.M88.4 [R58], R8 ;  /* 0x000000083a007844 */ /* 0x0003e20000000200 */
[----:B------:R-:W-:-:S02]  /*bae0*/  F2FP.BF16.F32.PACK_AB R26, R61, R60 ;  /* 0x0000003c3d1a723e */ /* 0x000fc400000010ff */
[----:B------:R-:W-:Y:S01]  /*baf0*/  F2FP.BF16.F32.PACK_AB R27, R134, R137 ;  /* 0x00000089861b723e */ /* 0x000fe200000010ff */
[----:B------:R-:W-:Y:S01]  /*bb00*/  STSM.16.M88.4 [R55], R12 ;  /* 0x0000000c37007844 */ /* 0x000fe20000000200 */
[----:B------:R-:W-:Y:S02]  /*bb10*/  SHF.R.U64 R44, R44, 0x3, RZ ;  /* 0x000000032c2c7819 */ /* 0x000fe400000012ff */
[----:B------:R-:W-:Y:S01]  /*bb20*/  F2FP.BF16.F32.PACK_AB R96, R97, R96 ;  /* 0x000000606160723e */ /* 0x000fe200000010ff */
[----:B------:R2:W-:Y:S01]  /*bb30*/  STSM.16.M88.4 [R56], R24 ;  /* 0x0000001838007844 */ /* 0x0005e20000000200 */
[----:B------:R-:W-:Y:S01]  /*bb40*/  LOP3.LUT R44, R44, R45, RZ, 0x3c, !PT ;  /* 0x0000002d2c2c7212 */ /* 0x000fe200078e3cff */
[----:B------:R-:W-:Y:S01]  /*bb50*/  IMAD.X R45, RZ, RZ, R49, P2 ;  /* 0x000000ffff2d7224 */ /* 0x000fe200010e0631 */
[----:B------:R-:W-:Y:S02]  /*bb60*/  MOV R82, R82 ;  /* 0x0000005200527202 */ /* 0x000fe40000000f00 */
[----:B0-----:R-:W-:-:S02]  /*bb70*/  F2FP.BF16.F32.PACK_AB R4, R65, R64 ;  /* 0x000000404104723e */ /* 0x001fc400000010ff */
[----:B------:R-:W-:Y:S02]  /*bb80*/  F2FP.BF16.F32.PACK_AB R5, R131, R138 ;  /* 0x0000008a8305723e */ /* 0x000fe400000010ff */
[----:B-1----:R-:W-:Y:S02]  /*bb90*/  SHF.R.S32.HI R9, RZ, 0x1f, R53 ;  /* 0x0000001fff097819 */ /* 0x002fe40000011435 */
[----:B------:R-:W-:Y:S02]  /*bba0*/  SHF.R.S32.HI R8, RZ, 0x1f, R3 ;  /* 0x0000001fff087819 */ /* 0x000fe40000011403 */
[----:B------:R-:W-:Y:S02]  /*bbb0*/  IADD3.X R51, R9, R51, R63, P0, !PT ;  /* 0x0000003309337210 */ /* 0x000fe400007fe43f */
[----:B------:R-:W-:Y:S01]  /*bbc0*/  F2FP.BF16.F32.PACK_AB R6, R69, R68 ;  /* 0x000000444506723e */ /* 0x000fe200000010ff */
[----:B------:R-:W-:Y:S01]  /*bbd0*/  IMAD R8, R8, UR6, RZ ;  /* 0x0000000608087c24 */ /* 0x000fe2000f8e02ff */
[----:B------:R-:W-:Y:S01]  /*bbe0*/  F2FP.BF16.F32.PACK_AB R7, R129, R132 ;  /* 0x000000848107723e */ /* 0x000fe200000010ff */
[----:B------:R-:W-:Y:S01]  /*bbf0*/  IMAD.WIDE.U32 R50, R3, UR6, R50 ;  /* 0x0000000603327c25 */ /* 0x000fe2000f8e0032 */
[----:B------:R-:W-:Y:S01]  /*bc00*/  LOP3.LUT P0, RZ, R210, 0x3, RZ, 0xc0, !PT ;  /* 0x00000003d2ff7812 */ /* 0x000fe2000780c0ff */
[----:B------:R-:W0:Y:S01]  /*bc10*/  @P1 LDC R69, c[0x0][0xbf0] ;  /* 0x0002fc00ff451b82 */ /* 0x000e220000000800 */
[----:B------:R-:W-:Y:S01]  /*bc20*/  F2FP.BF16.F32.PACK_AB R9, R127, R130 ;  /* 0x000000827f09723e */ /* 0x000fe200000010ff */
[----:B------:R-:W-:Y:S01]  /*bc30*/  IMAD R53, R3, UR7, R8 ;  /* 0x0000000703357c24 */ /* 0x000fe2000f8e0208 */
[----:B------:R1:W-:Y:S01]  /*bc40*/  STSM.16.M88.4 [R54], R4 ;  /* 0x0000000436007844 */ /* 0x0003e20000000200 */
[----:B------:R-:W-:Y:S01]  /*bc50*/  IMAD R68, R86, UR5, RZ ;  /* 0x0000000556447c24 */ /* 0x000fe2000f8e02ff */
[----:B------:R-:W-:Y:S01]  /*bc60*/  ULDC.64 UR6, c[0x0][0xb50] ;  /* 0x0002d40000067ab9 */ /* 0x000fe20000000a00 */
[----:B------:R-:W-:Y:S01]  /*bc70*/  VIADD R3, R57, 0x8 ;  /* 0x0000000839037836 */ /* 0x000fe20000000000 */
[----:B--2---:R-:W-:-:S02]  /*bc80*/  LEA R24, P3, R50, UR6, 0x2 ;  /* 0x0000000632187c11 */ /* 0x004fc4000f8610ff */
[-C--:B------:R-:W-:Y:S02]  /*bc90*/  ISETP.GE.OR P2, PT, R57, R68.reuse, P0 ;  /* 0x000000443900720c */ /* 0x080fe40000746670 */
[----:B------:R-:W-:Y:S01]  /*bca0*/  ISETP.GE.OR P0, PT, R3, R68, P0 ;  /* 0x000000440300720c */ /* 0x000fe20000706670 */
[----:B------:R-:W-:Y:S01]  /*bcb0*/  SHFL.IDX PT, R64, R24, 0x1, 0x1c1f ;  /* 0x003c1f0018407f89 */ /* 0x000fe200000e0000 */
[----:B------:R-:W-:Y:S02]  /*bcc0*/  F2FP.BF16.F32.PACK_AB R8, R73, R72 ;  /* 0x000000484908723e */ /* 0x000fe400000010ff */
[----:B------:R-:W-:Y:S02]  /*bcd0*/  F2FP.BF16.F32.PACK_AB R10, R77, R76 ;  /* 0x0000004c4d0a723e */ /* 0x000fe400000010ff */
[----:B------:R-:W-:Y:S01]  /*bce0*/  F2FP.BF16.F32.PACK_AB R11, R123, R128 ;  /* 0x000000807b0b723e */ /* 0x000fe200000010ff */
[----:B-1----:R-:W-:Y:S01]  /*bcf0*/  IMAD.IADD R5, R51, 0x1, R53 ;  /* 0x0000000133057824 */ /* 0x002fe200078e0235 */
[----:B------:R-:W-:-:S02]  /*bd00*/  F2FP.BF16.F32.PACK_AB R4, R81, R80 ;  /* 0x000000505104723e */ /* 0x000fc400000010ff */
[----:B------:R-:W-:Y:S01]  /*bd10*/  F2FP.BF16.F32.PACK_AB R6, R85, R84 ;  /* 0x000000545506723e */ /* 0x000fe200000010ff */
[----:B------:R-:W-:Y:S01]  /*bd20*/  STSM.16.M88.4 [R52], R8 ;  /* 0x0000000834007844 */ /* 0x000fe20000000200 */
[----:B------:R-:W-:Y:S02]  /*bd30*/  LEA.HI.X R3, R50, UR7, R5, 0x2, P3 ;  /* 0x0000000732037c11 */ /* 0x000fe400098f1405 */
[----:B------:R-:W-:Y:S01]  /*bd40*/  F2FP.BF16.F32.PACK_AB R5, R124, R125 ;  /* 0x0000007d7c05723e */ /* 0x000fe200000010ff */
[----:B------:R-:W-:Y:S01]  /*bd50*/  SHFL.IDX PT, R50, R24, RZ, 0x1c1f ;  /* 0x001c1fff18327589 */ /* 0x000fe200000e0000 */
[----:B------:R-:W-:Y:S02]  /*bd60*/  F2FP.BF16.F32.PACK_AB R7, R87, R126 ;  /* 0x0000007e5707723e */ /* 0x000fe400000010ff */
[----:B------:R-:W-:Y:S01]  /*bd70*/  F2FP.BF16.F32.PACK_AB R12, R89, R88 ;  /* 0x00000058590c723e */ /* 0x000fe200000010ff */
[----:B------:R-:W1:Y:S01]  /*bd80*/  SHFL.IDX PT, R51, R3, RZ, 0x1c1f ;  /* 0x001c1fff03337589 */ /* 0x000e6200000e0000 */
[----:B------:R-:W-:-:S02]  /*bd90*/  F2FP.BF16.F32.PACK_AB R13, R91, R90 ;  /* 0x0000005a5b0d723e */ /* 0x000fc400000010ff */
[----:B------:R-:W-:Y:S01]  /*bda0*/  F2FP.BF16.F32.PACK_AB R14, R93, R92 ;  /* 0x0000005c5d0e723e */ /* 0x000fe200000010ff */
[----:B------:R-:W-:Y:S01]  /*bdb0*/  STSM.16.M88.4 [R74], R4 ;  /* 0x000000044a007844 */ /* 0x000fe20000000200 */
[----:B------:R-:W-:Y:S02]  /*bdc0*/  F2FP.BF16.F32.PACK_AB R15, R95, R94 ;  /* 0x0000005e5f0f723e */ /* 0x000fe400000010ff */
[----:B------:R-:W-:Y:S01]  /*bdd0*/  F2FP.BF16.F32.PACK_AB R97, R99, R98 ;  /* 0x000000626361723e */ /* 0x000fe200000010ff */
[----:B------:R2:W3:Y:S01]  /*bde0*/  SHFL.IDX PT, R65, R3, 0x1, 0x1c1f ;  /* 0x003c1f0003417f89 */ /* 0x0004e200000e0000 */
[----:B------:R-:W-:Y:S02]  /*bdf0*/  F2FP.BF16.F32.PACK_AB R104, R105, R104 ;  /* 0x000000686968723e */ /* 0x000fe400000010ff */
[----:B------:R-:W-:Y:S01]  /*be00*/  MOV R78, R78 ;  /* 0x0000004e004e7202 */ /* 0x000fe20000000f00 */
        /* <DEDUP_REMOVED lines=12> */
[C---:B------:R-:W-:Y:S02]  /*bed0*/  IADD3 R31, P5, R48.reuse, 0x2000, RZ ;  /* 0x00002000301f7810 */ /* 0x040fe40007fbe0ff */
[----:B------:R-:W-:Y:S01]  /*bee0*/  IADD3 R35, P6, R48, 0x3000, RZ ;  /* 0x0000300030237810 */ /* 0x000fe20007fde0ff */
[----:B------:R-:W-:Y:S01]  /*bef0*/  STSM.16.M88.4 [R71], R112 ;  /* 0x0000007047007844 */ /* 0x000fe20000000200 */
[----:B------:R-:W-:Y:S02]  /*bf00*/  LOP3.LUT R30, R31, 0x380, RZ, 0xc0, !PT ;  /* 0x000003801f1e7812 */ /* 0x000fe400078ec0ff */
[----:B------:R-:W-:Y:S01]  /*bf10*/  LOP3.LUT R34, R35, 0x380, RZ, 0xc0, !PT ;  /* 0x0000038023227812 */ /* 0x000fe200078ec0ff */
[----:B------:R-:W-:Y:S01]  /*bf20*/  BAR.SYNC.DEFER_BLOCKING 0x1, 0x100 ;  /* 0x0044000000007b1d */ /* 0x000fe20000010000 */
[----:B------:R-:W-:Y:S01]  /*bf30*/  SHF.R.U64 R30, R30, 0x3, RZ ;  /* 0x000000031e1e7819 */ /* 0x000fe200000012ff */
[----:B--2---:R-:W-:Y:S01]  /*bf40*/  IMAD R3, R206, 0x20, R209 ;  /* 0x00000020ce037824 */ /* 0x004fe200078e02d1 */
[----:B------:R-:W-:-:S02]  /*bf50*/  SHF.R.U64 R34, R34, 0x3, RZ ;  /* 0x0000000322227819 */ /* 0x000fc400000012ff */
[----:B------:R-:W-:Y:S01]  /*bf60*/  LOP3.LUT R30, R30, R31, RZ, 0x3c, !PT ;  /* 0x0000001f1e1e7212 */ /* 0x000fe200078e3cff */
[--C-:B------:R-:W-:Y:S01]  /*bf70*/  IMAD.X R31, RZ, RZ, R49.reuse, P5 ;  /* 0x000000ffff1f7224 */ /* 0x100fe200028e0631 */
[----:B------:R-:W-:Y:S01]  /*bf80*/  UIMAD UR5, UR11, UR8, URZ ;  /* 0x000000080b0572a4 */ /* 0x000fe2000f8e023f */
[----:B------:R-:W-:Y:S01]  /*bf90*/  LOP3.LUT R34, R34, R35, RZ, 0x3c, !PT ;  /* 0x0000002322227212 */ /* 0x000fe200078e3cff */
[----:B------:R-:W-:Y:S01]  /*bfa0*/  IMAD.X R35, RZ, RZ, R49, P6 ;  /* 0x000000ffff237224 */ /* 0x000fe200030e0631 */
[C---:B------:R-:W-:Y:S02]  /*bfb0*/  IADD3 R43, P5, R48.reuse, 0x9000, RZ ;  /* 0x00009000302b7810 */ /* 0x040fe40007fbe0ff */
[C---:B------:R-:W-:Y:S02]  /*bfc0*/  LOP3.LUT R33, R48.reuse, 0x380, RZ, 0xc0, !PT ;  /* 0x0000038030217812 */ /* 0x040fe400078ec0ff */
[----:B------:R-:W-:Y:S01]  /*bfd0*/  R2UR UR13, R207 ;  /* 0x00000000cf0d72ca */ /* 0x000fe200000e0000 */
[----:B-1----:R-:W-:Y:S01]  /*bfe0*/  @!P2 ST.E desc[UR60][R50.64], R2 ;  /* 0x000000023200a985 */ /* 0x002fe2000c10193c */
[----:B------:R-:W-:Y:S01]  /*bff0*/  IADD3 R37, P6, R48, 0xa000, RZ ;  /* 0x0000a00030257810 */ /* 0x000fe20007fde0ff */
[----:B------:R-:W-:Y:S01]  /*c000*/  UIMAD.WIDE.U32 UR6, UR10, UR8, URZ ;  /* 0x000000080a0672a5 */ /* 0x000fe2000f8e003f */
[----:B------:R-:W-:Y:S01]  /*c010*/  LOP3.LUT R42, R43, 0x380, RZ, 0xc0, !PT ;  /* 0x000003802b2a7812 */ /* 0x000fe200078ec0ff */
[----:B---3--:R1:W-:Y:S01]  /*c020*/  @!P0 ST.E desc[UR60][R64.64], R0 ;  /* 0x0000000040008985 */ /* 0x0083e2000c10193c */
[----:B------:R-:W-:Y:S01]  /*c030*/  UIMAD UR5, UR10, UR9, UR5 ;  /* 0x000000090a0572a4 */ /* 0x000fe2000f8e0205 */
[----:B------:R-:W-:-:S02]  /*c040*/  LOP3.LUT R32, R37, 0x380, RZ, 0xc0, !PT ;  /* 0x0000038025207812 */ /* 0x000fc400078ec0ff */
[----:B------:R2:W5:Y:S01]  /*c050*/  LD.E.128 R24, desc[UR60][R20.64] ;  /* 0x0000003c14187980 */ /* 0x000562000c101d00 */
[----:B------:R-:W-:Y:S01]  /*c060*/  ULDC.64 UR8, c[0x0][0xaf0] ;  /* 0x0002bc0000087ab9 */ /* 0x000fe20000000a00 */
[----:B------:R-:W-:Y:S02]  /*c070*/  SHF.R.U64 R42, R42, 0x3, RZ ;  /* 0x000000032a2a7819 */ /* 0x000fe400000012ff */
[----:B------:R3:W5:Y:S01]  /*c080*/  LD.E.128 R8, desc[UR60][R30.64] ;  /* 0x0000003c1e087980 */ /* 0x000762000c101d00 */
[----:B------:R-:W-:Y:S01]  /*c090*/  UIADD3 UR7, UR7, UR5, URZ ;  /* 0x0000000507077290 */ /* 0x000fe2000fffe03f */
[----:B------:R-:W-:Y:S01]  /*c0a0*/  SHF.R.U64 R32, R32, 0x3, RZ ;  /* 0x0000000320207819 */ /* 0x000fe200000012ff */
[----:B------:R-:W-:Y:S01]  /*c0b0*/  UIADD3 UR4, UR4, 0x36820, URZ ;  /* 0x0003682004047890 */ /* 0x000fe2000fffe03f */
[----:B------:R-:W-:Y:S01]  /*c0c0*/  SHF.R.U64 R33, R33, 0x3, RZ ;  /* 0x0000000321217819 */ /* 0x000fe200000012ff */
[----:B------:R-:W5:Y:S01]  /*c0d0*/  LD.E.128 R4, desc[UR60][R34.64] ;  /* 0x0000003c22047980 */ /* 0x000f62000c101d00 */
[----:B--2---:R-:W2:Y:S01]  /*c0e0*/  @P1 LDC R21, c[0x0][0xbec] ;  /* 0x0002fb00ff151b82 */ /* 0x004ea20000000800 */
[----:B------:R-:W-:Y:S01]  /*c0f0*/  IMAD R20, R70, 0x80, R3 ;  /* 0x0000008046147824 */ /* 0x000fe200078e0203 */
[----:B------:R-:W-:Y:S01]  /*c100*/  LOP3.LUT R42, R42, R43, RZ, 0x3c, !PT ;  /* 0x0000002b2a2a7212 */ /* 0x000fe200078e3cff */
[----:B------:R-:W5:Y:S01]  /*c110*/  LD.E.128 R72, desc[UR60][R38.64] ;  /* 0x0000003c26487980 */ /* 0x000f62000c101d00 */
[----:B------:R-:W-:Y:S01]  /*c120*/  UIADD3 UR36, UR36, 0x1, URZ ;  /* 0x0000000124247890 */ /* 0x000fe2000fffe03f */
[----:B------:R-:W-:-:S02]  /*c130*/  ULDC.64 UR10, c[0x0][0xa80] ;  /* 0x0002a000000a7ab9 */ /* 0x000fc40000000a00 */
[----:B------:R-:W5:Y:S01]  /*c140*/  LD.E.128 R60, desc[UR60][R40.64] ;  /* 0x0000003c283c7980 */ /* 0x000f62000c101d00 */
[----:B---3--:R-:W3:Y:S01]  /*c150*/  LDC.64 R30, c[0x0][0xae0] ;  /* 0x0002b800ff1e7b82 */ /* 0x008ee20000000a00 */
[----:B-1----:R-:W-:Y:S01]  /*c160*/  IMAD.MOV.U32 R0, RZ, RZ, R20 ;  /* 0x000000ffff007224 */ /* 0x002fe200078e0014 */
[----:B------:R-:W-:Y:S01]  /*c170*/  UIMAD UR5, UR12, UR8, URZ ;  /* 0x000000080c0572a4 */ /* 0x000fe2000f8e023f */
[----:B------:R-:W-:Y:S01]  /*c180*/  LOP3.LUT R32, R32, R37, RZ, 0x3c, !PT ;  /* 0x0000002520207212 */ /* 0x000fe200078e3cff */
[----:B------:R-:W-:Y:S01]  /*c190*/  UIMAD.WIDE.U32 UR6, UR14, UR8, UR6 ;  /* 0x000000080e0672a5 */ /* 0x000fe2000f8e0006 */
[----:B------:R-:W-:Y:S01]  /*c1a0*/  LOP3.LUT R48, R33, R48, RZ, 0x3c, !PT ;  /* 0x0000003021307212 */ /* 0x000fe200078e3cff */
[----:B------:R-:W-:Y:S01]  /*c1b0*/  UIMAD UR5, UR14, UR9, UR5 ;  /* 0x000000090e0572a4 */ /* 0x000fe2000f8e0205 */
[----:B------:R-:W-:Y:S01]  /*c1c0*/  IADD3.X R37, RZ, R49, RZ, P4, !PT ;  /* 0x00000031ff257210 */ /* 0x000fe200027fe4ff */
[--C-:B------:R-:W-:Y:S01]  /*c1d0*/  IMAD.X R43, RZ, RZ, R49.reuse, P5 ;  /* 0x000000ffff2b7224 */ /* 0x100fe200028e0631 */
[----:B------:R-:W5:Y:S01]  /*c1e0*/  LD.E.128 R52, desc[UR60][R44.64] ;  /* 0x0000003c2c347980 */ /* 0x000f62000c101d00 */
[----:B------:R-:W-:-:S03]  /*c1f0*/  IMAD.X R33, RZ, RZ, R49, P6 ;  /* 0x000000ffff217224 */ /* 0x000fc600030e0631 */
[----:B------:R1:W5:Y:S01]  /*c200*/  LD.E.128 R12, desc[UR60][R28.64] ;  /* 0x0000003c1c0c7980 */ /* 0x000362000c101d00 */
[----:B--2---:R-:W-:Y:S01]  /*c210*/  @P1 IMAD.HI.U32 R2, R20, R21, RZ ;  /* 0x0000001514021227 */ /* 0x004fe200078e00ff */
[----:B------:R-:W-:Y:S02]  /*c220*/  UIADD3 UR7, UR7, UR5, URZ ;  /* 0x0000000507077290 */ /* 0x000fe4000fffe03f */
[----:B------:R-:W5:Y:S01]  /*c230*/  LD.E.128 R56, desc[UR60][R48.64] ;  /* 0x0000003c30387980 */ /* 0x000f62000c101d00 */
[----:B------:R-:W-:Y:S01]  /*c240*/  ULDC.64 UR8, c[0x0][0xad8] ;  /* 0x0002b60000087ab9 */ /* 0x000fe20000000a00 */
[----:B0-----:R-:W-:Y:S02]  /*c250*/  @P1 SHF.R.U32.HI R0, RZ, R69, R2 ;  /* 0x00000045ff001219 */ /* 0x001fe40000011602 */
[----:B------:R-:W5:Y:S02]  /*c260*/  LD.E.128 R80, desc[UR60][R36.64] ;  /* 0x0000003c24507980 */ /* 0x000f64000c101d00 */
[--C-:B------:R-:W-:Y:S01]  /*c270*/  SHF.R.S32.HI R3, RZ, 0x1f, R0.reuse ;  /* 0x0000001fff037819 */ /* 0x100fe20000011400 */
[----:B------:R-:W-:Y:S01]  /*c280*/  IMAD.MOV R21, RZ, RZ, -R0 ;  /* 0x000000ffff157224 */ /* 0x000fe200078e0a00 */
[----:B------:R-:W5:Y:S03]  /*c290*/  LD.E.128 R76, desc[UR60][R42.64] ;  /* 0x0000003c2a4c7980 */ /* 0x000f66000c101d00 */
[----:B---3--:R-:W-:Y:S01]  /*c2a0*/  IMAD R3, R3, R30, RZ ;  /* 0x0000001e03037224 */ /* 0x008fe200078e02ff */
[----:B------:R0:W5:Y:S01]  /*c2b0*/  LD.E.128 R64, desc[UR60][R32.64] ;  /* 0x0000003c20407980 */ /* 0x000162000c101d00 */
[----:B------:R-:W-:-:S02]  /*c2c0*/  IMAD R21, R86, R21, R20 ;  /* 0x0000001556157224 */ /* 0x000fc400078e0214 */
[C---:B-1----:R-:W-:Y:S01]  /*c2d0*/  IMAD R29, R0.reuse, R31, R3 ;  /* 0x0000001f001d7224 */ /* 0x042fe200078e0203 */
[----:B------:R1:W5:Y:S01]  /*c2e0*/  LD.E.128 R48, desc[UR60][R46.64] ;  /* 0x0000003c2e307980 */ /* 0x000362000c101d00 */
[----:B------:R-:W-:Y:S01]  /*c2f0*/  IMAD.WIDE.U32 R2, R0, R30, UR6 ;  /* 0x0000000600027e25 */ /* 0x000fe2000f8e001e */
[----:B------:R-:W-:Y:S01]  /*c300*/  SHF.R.S32.HI R0, RZ, 0x1f, R21 ;  /* 0x0000001fff007819 */ /* 0x000fe20000011415 */
[----:B------:R-:W-:Y:S01]  /*c310*/  @!PT LDS RZ, [RZ] ;  /* 0x00000000fffff984 */ /* 0x000fe20000000800 */
[----:B------:R-:W-:Y:S01]  /*c320*/  @!PT LDS RZ, [RZ] ;  /* 0x00000000fffff984 */ /* 0x000fe20000000800 */
[----:B------:R-:W-:Y:S01]  /*c330*/  @!PT LDS RZ, [RZ] ;  /* 0x00000000fffff984 */ /* 0x000fe20000000800 */
[----:B------:R-:W-:Y:S01]  /*c340*/  @!PT LDS RZ, [RZ] ;  /* 0x00000000fffff984 */ /* 0x000fe20000000800 */
[----:B------:R2:W-:Y:S06]  /*c350*/  MEMBAR.ALL.CTA ;  /* 0x0000000000007992 */ /* 0x0005ec0000008000 */
[----:B--2---:R-:W2:Y:S01]  /*c360*/  FENCE.VIEW.ASYNC.S ;  /* 0x00000000000073c6 */ /* 0x004ea20000000000 */
[----:B------:R-:W-:-:S02]  /*c370*/  IMAD.IADD R3, R3, 0x1, R29 ;  /* 0x0000000103037824 */ /* 0x000fc400078e021d */
[----:B------:R-:W-:Y:S02]  /*c380*/  IMAD R0, R0, UR8, RZ ;  /* 0x0000000800007c24 */ /* 0x000fe4000f8e02ff */
[----:B0-----:R-:W-:Y:S01]  /*c390*/  IMAD R33, R70, 0x80, R209 ;  /* 0x0000008046217824 */ /* 0x001fe200078e02d1 */
[----:B------:R-:W-:Y:S01]  /*c3a0*/  ULDC UR5, c[0x0][0xc] ;  /* 0x0000030000057ab9 */ /* 0x000fe20000000800 */
[C---:B------:R-:W-:Y:S02]  /*c3b0*/  IMAD R29, R21.reuse, UR9, R0 ;  /* 0x00000009151d7c24 */ /* 0x040fe4000f8e0200 */
[----:B------:R-:W-:Y:S01]  /*c3c0*/  IMAD.WIDE.U32 R2, R21, UR8, R2 ;  /* 0x0000000815027c25 */ /* 0x000fe2000f8e0002 */
[----:B------:R-:W-:Y:S01]  /*c3d0*/  ISETP.GE.AND P2, PT, R33, R68, PT ;  /* 0x000000442100720c */ /* 0x000fe20003f46270 */
[----:B------:R-:W-:Y:S01]  /*c3e0*/  UMOV UR6, 0x1 ;  /* 0x0000000100067882 */ /* 0x000fe20000000000 */
[----:B------:R-:W-:Y:S01]  /*c3f0*/  UIADD3 UR13, UR5, UR13, URZ ;  /* 0x0000000d050d7290 */ /* 0x000fe2000fffe03f */
[----:B------:R-:W-:Y:S01]  /*c400*/  IMAD.IADD R29, R3, 0x1, R29 ;  /* 0x00000001031d7824 */ /* 0x000fe200078e021d */
[----:B------:R-:W-:Y:S01]  /*c410*/  UPRMT UR5, URZ, 0x654, UR4 ;  /* 0x000006543f057896 */ /* 0x000fe20008000004 */
[----:B------:R-:W-:Y:S01]  /*c420*/  LEA R0, P1, R2, UR10, 0x1 ;  /* 0x0000000a02007c11 */ /* 0x000fe2000f8208ff */
[----:B------:R-:W-:-:S02]  /*c430*/  UPRMT UR4, UR6, 0x654, UR4 ;  /* 0x0000065406047896 */ /* 0x000fc40008000004 */
[----:B------:R-:W-:Y:S01]  /*c440*/  UISETP.NE.AND UP0, UPT, UR36, 0x2, UPT ;  /* 0x000000022400788c */ /* 0x000fe2000bf05270 */
[C---:B------:R-:W-:Y:S01]  /*c450*/  VIADD R21, R33.reuse, 0x20 ;  /* 0x0000002021157836 */ /* 0x040fe20000000000 */
[----:B------:R-:W-:Y:S02]  /*c460*/  LEA.HI.X R32, R2, UR11, R29, 0x1, P1 ;  /* 0x0000000b02207c11 */ /* 0x000fe400088f0c1d */
[----:B------:R-:W-:Y:S01]  /*c470*/  USEL UR6, URZ, 0x1, UP0 ;  /* 0x000000013f067887 */ /* 0x000fe20008000000 */
[----:B------:R-:W-:Y:S01]  /*c480*/  VIADD R3, R33, 0x40 ;  /* 0x0000004021037836 */ /* 0x000fe20000000000 */
[-C--:B------:R-:W-:Y:S01]  /*c490*/  ISETP.GE.AND P0, PT, R21, R68.reuse, PT ;  /* 0x000000441500720c */ /* 0x080fe20003f06270 */
[----:B--2---:R-:W-:Y:S01]  /*c4a0*/  SYNCS.ARRIVE.TRANS64.RED.A1T0 RZ, [UR5], RZ ;  /* 0x000000ffffff79a7 */ /* 0x004fe20008100405 */
[----:B------:R-:W-:Y:S01]  /*c4b0*/  IMAD.U32 R207, RZ, RZ, UR13 ;  /* 0x0000000dffcf7e24 */ /* 0x000fe2000f8e00ff */
[----:B------:R-:W-:Y:S01]  /*c4c0*/  USEL UR36, UR36, URZ, UP0 ;  /* 0x0000003f24247287 */ /* 0x000fe20008000000 */
[----:B------:R1:W0:Y:S01]  /*c4d0*/  SHFL.IDX PT, R20, R0, RZ, 0x181f ;  /* 0x00181fff00147589 */ /* 0x00022200000e0000 */
[----:B------:R-:W-:Y:S01]  /*c4e0*/  ULOP3.LUT UR39, UR39, UR6, URZ, 0x3c, !UPT ;  /* 0x0000000627277292 */ /* 0x000fe2000f8e3c3f */
[----:B------:R-:W-:Y:S02]  /*c4f0*/  BSSY B0, `(.L_x_3648) ;  /* 0x0000011000007945 */ /* 0x000fe40003800000 */
[----:B------:R1:W2:Y:S01]  /*c500*/  SHFL.IDX PT, R21, R32, RZ, 0x181f ;  /* 0x00181fff20157589 */ /* 0x0002a200000e0000 */
[----:B------:R-:W-:Y:S01]  /*c510*/  SYNCS.ARRIVE.TRANS64.RED.A1T0 RZ, [UR4], RZ ;  /* 0x000000ffffff79a7 */ /* 0x000fe20008100404 */
[----:B------:R-:W-:Y:S01]  /*c520*/  ISETP.GE.AND P1, PT, R3, R68, PT ;  /* 0x000000440300720c */ /* 0x000fe20003f26270 */
[----:B------:R-:W-:-:S12]  /*c530*/  @P2 BRA `(.L_x_3649) ;  /* 0x0000000000302947 */ /* 0x000fd80003800000 */
[----:B------:R-:W-:Y:S02]  /*c540*/  ULDC UR4, c[0x0][0xac8] ;  /* 0x0002b20000047ab9 */ /* 0x000fe40000000800 */
[----:B------:R-:W-:Y:S02]  /*c550*/  ISETP.GE.AND P3, PT, R205, UR4, PT ;  /* 0x00000004cd007c0c */ /* 0x000fe4000bf66270 */
[----:B------:R-:W-:Y:S02]  /*c560*/  ISETP.GE.AND P4, PT, R204, UR4, PT ;  /* 0x00000004cc007c0c */ /* 0x000fe4000bf86270 */
[----:B------:R-:W-:-:S09]  /*c570*/  ISETP.GE.AND P2, PT, R23, UR4, PT ;  /* 0x0000000417007c0c */ /* 0x000fd2000bf46270 */
[-C--:B0-----:R-:W-:Y:S02]  /*c580*/  @!P3 LEA R28, P5, R205, R20.reuse, 0x1 ;  /* 0x00000014cd1cb211 */ /* 0x081fe400078a08ff */
[C---:B------:R-:W-:Y:S02]  /*c590*/  @!P4 LEA R30, P6, R204.reuse, R20, 0x1 ;  /* 0x00000014cc1ec211 */ /* 0x040fe400078c08ff */
[----:B--2---:R-:W-:Y:S01]  /*c5a0*/  @!P2 IMAD.WIDE R2, R23, 0x2, R20 ;  /* 0x000000021702a825 */ /* 0x004fe200078e0214 */
[-C--:B------:R-:W-:Y:S02]  /*c5b0*/  @!P3 LEA.HI.X R29, R205, R21.reuse, R220, 0x1, P5 ;  /* 0x00000015cd1db211 */ /* 0x080fe400028f0cdc */
[----:B------:R-:W-:Y:S02]  /*c5c0*/  @!P4 LEA.HI.X R31, R204, R21, R219, 0x1, P6 ;  /* 0x00000015cc1fc211 */ /* 0x000fe400030f0cdb */
[----:B-----5:R3:W-:Y:S04]  /*c5d0*/  @!P2 ST.E.128 desc[UR60][R2.64], R56 ;  /* 0x000000380200a985 */ /* 0x0207e8000c101d3c */
[----:B------:R3:W-:Y:S04]  /*c5e0*/  @!P3 ST.E.128 desc[UR60][R28.64], R72 ;  /* 0x000000481c00b985 */ /* 0x0007e8000c101d3c */
[----:B------:R3:W-:Y:S02]  /*c5f0*/  @!P4 ST.E.128 desc[UR60][R30.64], R80 ;  /* 0x000000501e00c985 */ /* 0x0007e4000c101d3c */
.L_x_3649:
[----:B------:R-:W-:Y:S05]  /*c600*/  BSYNC B0 ;  /* 0x0000000000007941 */ /* 0x000fea0003800000 */
.L_x_3648:
[----:B--2---:R2:W4:Y:S01]  /*c610*/  SHFL.IDX PT, R21, R32, 0x1, 0x181f ;  /* 0x00381f0020157f89 */ /* 0x00452200000e0000 */
[----:B------:R-:W-:Y:S03]  /*c620*/  BSSY B0, `(.L_x_3650) ;  /* 0x000000f000007945 */ /* 0x000fe60003800000 */
[----:B0-----:R2:W0:Y:S01]  /*c630*/  SHFL.IDX PT, R20, R0, 0x1, 0x181f ;  /* 0x00381f0000147f89 */ /* 0x00142200000e0000 */
[----:B------:R-:W-:Y:S05]  /*c640*/  @P0 BRA `(.L_x_3651) ;  /* 0x0000000000300947 */ /* 0x000fea0003800000 */
[----:B------:R-:W-:Y:S02]  /*c650*/  ULDC UR4, c[0x0][0xac8] ;  /* 0x0002b20000047ab9 */ /* 0x000fe40000000800 */
[----:B------:R-:W-:Y:S02]  /*c660*/  ISETP.GE.AND P4, PT, R205, UR4, PT ;  /* 0x00000004cd007c0c */ /* 0x000fe4000bf86270 */
[----:B------:R-:W-:Y:S02]  /*c670*/  ISETP.GE.AND P5, PT, R204, UR4, PT ;  /* 0x00000004cc007c0c */ /* 0x000fe4000bfa6270 */
[----:B------:R-:W-:-:S09]  /*c680*/  ISETP.GE.AND P3, PT, R23, UR4, PT ;  /* 0x0000000417007c0c */ /* 0x000fd2000bf66270 */
[-C--:B0--3--:R-:W-:Y:S02]  /*c690*/  @!P4 LEA R28, P0, R205, R20.reuse, 0x1 ;  /* 0x00000014cd1cc211 */ /* 0x089fe400078008ff */
[C---:B------:R-:W-:Y:S02]  /*c6a0*/  @!P5 LEA R30, P2, R204.reuse, R20, 0x1 ;  /* 0x00000014cc1ed211 */ /* 0x040fe400078408ff */
[----:B----4-:R-:W-:Y:S01]  /*c6b0*/  @!P3 IMAD.WIDE R2, R23, 0x2, R20 ;  /* 0x000000021702b825 */ /* 0x010fe200078e0214 */
[-C--:B------:R-:W-:Y:S02]  /*c6c0*/  @!P4 LEA.HI.X R29, R205, R21.reuse, R220, 0x1, P0 ;  /* 0x00000015cd1dc211 */ /* 0x080fe400000f0cdc */
[----:B------:R-:W-:Y:S02]  /*c6d0*/  @!P5 LEA.HI.X R31, R204, R21, R219, 0x1, P2 ;  /* 0x00000015cc1fd211 */ /* 0x000fe400010f0cdb */
[----:B-----5:R0:W-:Y:S04]  /*c6e0*/  @!P3 ST.E.128 desc[UR60][R2.64], R24 ;  /* 0x000000180200b985 */ /* 0x0201e8000c101d3c */
[----:B------:R0:W-:Y:S04]  /*c6f0*/  @!P4 ST.E.128 desc[UR60][R28.64], R60 ;  /* 0x0000003c1c00c985 */ /* 0x0001e8000c101d3c */
[----:B------:R0:W-:Y:S02]  /*c700*/  @!P5 ST.E.128 desc[UR60][R30.64], R76 ;  /* 0x0000004c1e00d985 */ /* 0x0001e4000c101d3c */
.L_x_3651:
[----:B------:R-:W-:Y:S05]  /*c710*/  BSYNC B0 ;  /* 0x0000000000007941 */ /* 0x000fea0003800000 */
.L_x_3650:
[----:B----4-:R4:W1:Y:S01]  /*c720*/  SHFL.IDX PT, R21, R32, 0x2, 0x181f ;  /* 0x00581f0020157f89 */ /* 0x01086200000e0000 */
[----:B------:R-:W-:Y:S03]  /*c730*/  BSSY B0, `(.L_x_3652) ;  /* 0x000000f000007945 */ /* 0x000fe60003800000 */
[----:B0-----:R4:W0:Y:S01]  /*c740*/  SHFL.IDX PT, R20, R0, 0x2, 0x181f ;  /* 0x00581f0000147f89 */ /* 0x00182200000e0000 */
[----:B------:R-:W-:Y:S05]  /*c750*/  @P1 BRA `(.L_x_3653) ;  /* 0x0000000000301947 */ /* 0x000fea0003800000 */
[----:B------:R-:W-:Y:S02]  /*c760*/  ULDC UR4, c[0x0][0xac8] ;  /* 0x0002b20000047ab9 */ /* 0x000fe40000000800 */
[----:B------:R-:W-:Y:S02]  /*c770*/  ISETP.GE.AND P3, PT, R205, UR4, PT ;  /* 0x00000004cd007c0c */ /* 0x000fe4000bf66270 */
[----:B------:R-:W-:Y:S02]  /*c780*/  ISETP.GE.AND P4, PT, R204, UR4, PT ;  /* 0x00000004cc007c0c */ /* 0x000fe4000bf86270 */
[----:B------:R-:W-:-:S09]  /*c790*/  ISETP.GE.AND P2, PT, R23, UR4, PT ;  /* 0x0000000417007c0c */ /* 0x000fd2000bf46270 */
[-C--:B0----5:R-:W-:Y:S02]  /*c7a0*/  @!P3 LEA R24, P0, R205, R20.reuse, 0x1 ;  /* 0x00000014cd18b211 */ /* 0x0a1fe400078008ff */
[C---:B------:R-:W-:Y:S02]  /*c7b0*/  @!P4 LEA R26, P1, R204.reuse, R20, 0x1 ;  /* 0x00000014cc1ac211 */ /* 0x040fe400078208ff */
[----:B-1-3--:R-:W-:Y:S01]  /*c7c0*/  @!P2 IMAD.WIDE R2, R23, 0x2, R20 ;  /* 0x000000021702a825 */ /* 0x00afe200078e0214 */
[-C--:B------:R-:W-:Y:S02]  /*c7d0*/  @!P3 LEA.HI.X R25, R205, R21.reuse, R220, 0x1, P0 ;  /* 0x00000015cd19b211 */ /* 0x080fe400000f0cdc */
[----:B------:R-:W-:Y:S02]  /*c7e0*/  @!P4 LEA.HI.X R27, R204, R21, R219, 0x1, P1 ;  /* 0x00000015cc1bc211 */ /* 0x000fe400008f0cdb */
[----:B------:R0:W-:Y:S04]  /*c7f0*/  @!P2 ST.E.128 desc[UR60][R2.64], R8 ;  /* 0x000000080200a985 */ /* 0x0001e8000c101d3c */
[----:B------:R0:W-:Y:S04]  /*c800*/  @!P3 ST.E.128 desc[UR60][R24.64], R52 ;  /* 0x000000341800b985 */ /* 0x0001e8000c101d3c */
[----:B------:R0:W-:Y:S02]  /*c810*/  @!P4 ST.E.128 desc[UR60][R26.64], R64 ;  /* 0x000000401a00c985 */ /* 0x0001e4000c101d3c */
.L_x_3653:
[----:B------:R-:W-:Y:S05]  /*c820*/  BSYNC B0 ;  /* 0x0000000000007941 */ /* 0x000fea0003800000 */
.L_x_3652:
[----:B0--3--:R-:W-:Y:S01]  /*c830*/  VIADD R3, R33, 0x60 ;  /* 0x0000006021037836 */ /* 0x009fe20000000000 */
[----:B-----5:R0:W3:Y:S01]  /*c840*/  SHFL.IDX PT, R9, R32, 0x3, 0x181f ;  /* 0x00781f0020097f89 */ /* 0x0200e200000e0000 */
[----:B------:R-:W-:Y:S01]  /*c850*/  BSSY B0, `(.L_x_3654) ;  /* 0x0000011000007945 */ /* 0x000fe20003800000 */
[----:B------:R-:W-:Y:S02]  /*c860*/  VIADD R208, R208, 0x1 ;  /* 0x00000001d0d07836 */ /* 0x000fe40000000000 */
[----:B------:R-:W-:Y:S01]  /*c870*/  ISETP.GE.AND P0, PT, R3, R68, PT ;  /* 0x000000440300720c */ /* 0x000fe20003f06270 */
[----:B------:R0:W0:-:S12]  /*c880*/  SHFL.IDX PT, R8, R0, 0x3, 0x181f ;  /* 0x00781f0000087f89 */ /* 0x00001800000e0000 */
[----:B------:R-:W-:Y:S05]  /*c890*/  @P0 BRA `(.L_x_3655) ;  /* 0x0000000000300947 */ /* 0x000fea0003800000 */
[----:B------:R-:W-:Y:S02]  /*c8a0*/  ULDC UR4, c[0x0][0xac8] ;  /* 0x0002b20000047ab9 */ /* 0x000fe40000000800 */
[----:B------:R-:W-:Y:S02]  /*c8b0*/  ISETP.GE.AND P3, PT, R205, UR4, PT ;  /* 0x00000004cd007c0c */ /* 0x000fe4000bf66270 */
[----:B------:R-:W-:Y:S02]  /*c8c0*/  ISETP.GE.AND P4, PT, R204, UR4, PT ;  /* 0x00000004cc007c0c */ /* 0x000fe4000bf86270 */
[----:B------:R-:W-:-:S09]  /*c8d0*/  ISETP.GE.AND P2, PT, R23, UR4, PT ;  /* 0x0000000417007c0c */ /* 0x000fd2000bf46270 */
[-C--:B0-----:R-:W-:Y:S02]  /*c8e0*/  @!P3 LEA R10, P0, R205, R8.reuse, 0x1 ;  /* 0x00000008cd0ab211 */ /* 0x081fe400078008ff */
[C---:B------:R-:W-:Y:S02]  /*c8f0*/  @!P4 LEA R20, P1, R204.reuse, R8, 0x1 ;  /* 0x00000008cc14c211 */ /* 0x040fe400078208ff */
[----:B---3--:R-:W-:Y:S01]  /*c900*/  @!P2 IMAD.WIDE R2, R23, 0x2, R8 ;  /* 0x000000021702a825 */ /* 0x008fe200078e0208 */
[-C--:B------:R-:W-:Y:S02]  /*c910*/  @!P3 LEA.HI.X R11, R205, R9.reuse, R220, 0x1, P0 ;  /* 0x00000009cd0bb211 */ /* 0x080fe400000f0cdc */
[----:B-1----:R-:W-:Y:S02]  /*c920*/  @!P4 LEA.HI.X R21, R204, R9, R219, 0x1, P1 ;  /* 0x00000009cc15c211 */ /* 0x002fe400008f0cdb */
[----:B------:R0:W-:Y:S04]  /*c930*/  @!P2 ST.E.128 desc[UR60][R2.64], R4 ;  /* 0x000000040200a985 */ /* 0x0001e8000c101d3c */
[----:B------:R0:W-:Y:S04]  /*c940*/  @!P3 ST.E.128 desc[UR60][R10.64], R12 ;  /* 0x0000000c0a00b985 */ /* 0x0001e8000c101d3c */
[----:B------:R0:W-:Y:S02]  /*c950*/  @!P4 ST.E.128 desc[UR60][R20.64], R48 ;  /* 0x000000301400c985 */ /* 0x0001e4000c101d3c */
.L_x_3655:
[----:B------:R-:W-:Y:S05]  /*c960*/  BSYNC B0 ;  /* 0x0000000000007941 */ /* 0x000fea0003800000 */
.L_x_3654:
[----:B012-4-:R-:W0:Y:S01]  /*c970*/  LDC R0, c[0x0][0xc34] ;  /* 0x00030d00ff007b82 */ /* 0x017e220000000800 */
[----:B------:R-:W-:-:S13]  /*c980*/  R2UR UR4, R207 ;  /* 0x00000000cf0472ca */ /* 0x000fda00000e0000 */
[----:B0-----:R-:W-:-:S13]  /*c990*/  ISETP.LE.AND P0, PT, R0, UR4, PT ;  /* 0x0000000400007c0c */ /* 0x001fda000bf03270 */
[----:B------:R-:W-:Y:S05]  /*c9a0*/  @!P0 BRA `(.L_x_3656) ;  /* 0xffffff48003c8947 */ /* 0x000fea000383ffff */
[----:B------:R-:W-:Y:S05]  /*c9b0*/  EXIT ;  /* 0x000000000000794d */ /* 0x000fea0003800000 */
.L_x_3622:
        /* <DEDUP_REMOVED lines=19> */
[----:B------:R-:W0:Y:S01]  /*caf0*/  S2UR UR5, SR_CTAID.X ;  /* 0x00000000000579c3 */ /* 0x000e220000002500 */
[C---:B------:R-:W-:Y:S01]  /*cb00*/  ISETP.NE.AND P1, PT, R6.reuse, RZ, PT ;  /* 0x000000ff0600720c */ /* 0x040fe20003f25270 */
[----:B------:R-:W-:Y:S01]  /*cb10*/  ULDC UR37, c[0x0][0xc] ;  /* 0x0000030000257ab9 */ /* 0x000fe20000000800 */
[----:B------:R-:W-:Y:S01]  /*cb20*/  LOP3.LUT R4, R3, 0x38, R0, 0x78, !PT ;  /* 0x0000003803047812 */ /* 0x000fe200078e7800 */
[C---:B------:R-:W-:Y:S01]  /*cb30*/  IMAD.SHL.U32 R3, R6.reuse, 0x8, RZ ;  /* 0x0000000806037824 */ /* 0x040fe200078e00ff */
[----:B------:R-:W-:Y:S01]  /*cb40*/  ISETP.NE.OR P0, PT, R6, RZ, !P0 ;  /* 0x000000ff0600720c */ /* 0x000fe20004705670 */
[----:B------:R-:W-:Y:S01]  /*cb50*/  IMAD.SHL.U32 R0, R0, 0x10, RZ ;  /* 0x0000001000007824 */ /* 0x000fe200078e00ff */
[----:B------:R-:W-:-:S02]  /*cb60*/  LOP3.LUT R18, R18, 0xfffffffe, RZ, 0xc0, !PT ;  /* 0xfffffffe12127812 */ /* 0x000fc400078ec0ff */
[----:B------:R-:W-:Y:S02]  /*cb70*/  LOP3.LUT R3, R4, 0x200, R3, 0xf8, !PT ;  /* 0x0000020004037812 */ /* 0x000fe400078ef803 */
[----:B------:R-:W-:Y:S02]  /*cb80*/  SHF.R.U32.HI R4, RZ, 0x3, R6 ;  /* 0x00000003ff047819 */ /* 0x000fe40000011606 */
[----:B------:R-:W-:Y:S02]  /*cb90*/  LOP3.LUT R2, R2, 0x38, RZ, 0xc0, !PT ;  /* 0x0000003802027812 */ /* 0x000fe400078ec0ff */
[----:B------:R-:W-:Y:S01]  /*cba0*/  LOP3.LUT R6, R4, 0x70, R0, 0xf8, !PT ;  /* 0x0000007004067812 */ /* 0x000fe200078ef800 */
[----:B-1----:R-:W-:Y:S01]  /*cbb0*/  ULEA UR36, UR4, UR36, 0x18 ;  /* 0x0000002404247291 */ /* 0x002fe2000f8ec03f */
[----:B------:R-:W-:-:S04]  /*cbc0*/  @P1 LOP3.LUT R18, R18, 0x1, RZ, 0xfc, !PT ;  /* 0x0000000112121812 */ /* 0x000fc800078efcff */
[----:B------:R-:W-:Y:S02]  /*cbd0*/  LOP3.LUT R18, R18, 0xfffffffd, RZ, 0xc0, !PT ;  /* 0xfffffffd12127812 */ /* 0x000fe400078ec0ff */
[----:B------:R-:W-:Y:S01]  /*cbe0*/  LEA R4, R3, UR36, 0x1 ;  /* 0x0000002403047c11 */ /* 0x000fe2000f8e08ff */
[----:B0-----:R-:W-:Y:S01]  /*cbf0*/  IMAD.U32 R0, RZ, RZ, UR5 ;  /* 0x00000005ff007e24 */ /* 0x001fe2000f8e00ff */
[----:B------:R-:W-:-:S03]  /*cc00*/  @P0 LOP3.LUT R18, R18, 0x2, RZ, 0xfc, !PT ;  /* 0x0000000212120812 */ /* 0x000fc600078efcff */
[----:B------:R-:W-:Y:S04]  /*cc10*/  STL [R1+0x10], R4 ;  /* 0x0000100401007387 */ /* 0x000fe80000100800 */
[----:B------:R0:W-:Y:S02]  /*cc20*/  STL [R1+0x28], R0 ;  /* 0x0000280001007387 */ /* 0x0001e40000100800 */
[----:B0-----:R-:W-:Y:S01]  /*cc30*/  IMAD.MOV.U32 R0, RZ, RZ, 0x1 ;  /* 0x00000001ff007424 */ /* 0x001fe200078e00ff */
[----:B--2---:R-:W-:-:S05]  /*cc40*/  LOP3.LUT R3, R5, 0x2, RZ, 0xfc, !PT ;  /* 0x0000000205037812 */ /* 0x004fca00078efcff */
[----:B------:R0:W-:Y:S04]  /*cc50*/  STL [R1+0x18], R3 ;  /* 0x0000180301007387 */ /* 0x0001e80000100800 */
[----:B------:R-:W-:Y:S04]  /*cc60*/  STL [R1+0x34], RZ ;  /* 0x000034ff01007387 */ /* 0x000fe80000100800 */
[----:B------:R1:W-:Y:S01]  /*cc70*/  STL [R1], R0 ;  /* 0x0000000001007387 */ /* 0x0003e20000100800 */
[C---:B0-----:R-:W-:Y:S02]  /*cc80*/  LOP3.LUT R3, R2.reuse, 0x40, RZ, 0xfc, !PT ;  /* 0x0000004002037812 */ /* 0x041fe400078efcff */
[----:B-1----:R-:W-:-:S07]  /*cc90*/  LOP3.LUT R0, R2, 0x80, RZ, 0xfc, !PT ;  /* 0x0000008002007812 */ /* 0x002fce00078efcff */
.L_x_3745:
        /* <DEDUP_REMOVED lines=18> */
[----:B------:R1:W-:Y:S04]  /*cdc0*/  STL [R1+0x1c], R4 ;  /* 0x00001c0401007387 */ /* 0x0003e80000100800 */
[----:B------:R-:W2:Y:S01]  /*cdd0*/  LDC R0, c[0x0][0x2f0] ;  /* 0x0000bc00ff007b82 */ /* 0x000ea20000000800 */
[----:B0-----:R-:W-:-:S05]  /*cde0*/  @P1 IMAD.HI.U32 R2, R4, R2, RZ ;  /* 0x0000000204021227 */ /* 0x001fca00078e00ff */
[----:B------:R-:W-:Y:S01]  /*cdf0*/  @P1 SHF.R.U32.HI R5, RZ, R3, R2 ;  /* 0x00000003ff051219 */ /* 0x000fe20000011602 */
[----:B------:R-:W-:Y:S02]  /*ce00*/  IMAD.MOV.U32 R2, RZ, RZ, RZ ;  /* 0x000000ffff027224 */ /* 0x000fe400078e00ff */
[----:B--2---:R-:W-:Y:S01]  /*ce10*/  IMAD R6, R0, UR4, RZ ;  /* 0x0000000400067c24 */ /* 0x004fe2000f8e02ff */
[----:B------:R-:W-:Y:S01]  /*ce20*/  UIADD3 UR4, UR36, 0x21400, URZ ;  /* 0x0002140024047890 */ /* 0x000fe2000fffe03f */
[----:B------:R-:W-:Y:S01]  /*ce30*/  IMAD.MOV R0, RZ, RZ, -R5 ;  /* 0x000000ffff007224 */ /* 0x000fe200078e0a05 */
[----:B------:R1:W-:Y:S01]  /*ce40*/  STL [R1+0x14], R5 ;  /* 0x0000140501007387 */ /* 0x0003e20000100800 */
[----:B------:R-:W-:Y:S01]  /*ce50*/  VIADD R3, R6, 0x6f ;  /* 0x0000006f06037836 */ /* 0x000fe20000000000 */
[----:B------:R-:W-:Y:S01]  /*ce60*/  ULOP3.LUT UP0, URZ, UR4, 0x3ff, URZ, 0xc0, !UPT ;  /* 0x000003ff043f7892 */ /* 0x000fe2000f80c03f */
[----:B------:R-:W-:Y:S01]  /*ce70*/  IMAD R16, R16, R0, R4 ;  /* 0x0000000010107224 */ /* 0x000fe200078e0204 */
[----:B------:R1:W-:Y:S01]  /*ce80*/  STL [R1+0x30], R6 ;  /* 0x0000300601007387 */ /* 0x0003e20000100800 */
[----:B------:R-:W-:-:S03]  /*ce90*/  IMAD.HI R2, R3, -0x6db6db6d, R2 ;  /* 0x9249249303027827 */ /* 0x000fc600078e0202 */
[----:B------:R-:W-:Y:S02]  /*cea0*/  PLOP3.LUT P0, PT, PT, PT, UP0, 0x80, 0x0 ;  /* 0x000000000000781c */ /* 0x000fe40003f0f008 */
[----:B------:R-:W-:-:S04]  /*ceb0*/  SHF.R.U32.HI R0, RZ, 0x1f, R2 ;  /* 0x0000001fff007819 */ /* 0x000fc80000011602 */
[----:B------:R-:W-:-:S05]  /*cec0*/  LEA.HI.SX32 R0, R2, R0, 0x1a ;  /* 0x0000000002007211 */ /* 0x000fca00078fd2ff */
[----:B------:R1:W-:Y:S02]  /*ced0*/  STL [R1+0x24], R0 ;  /* 0x0000240001007387 */ /* 0x0003e40000100800 */
[----:B------:R-:W-:Y:S05]  /*cee0*/  @!P0 BRA `(.L_x_3658) ;  /* 0x0000000000408947 */ /* 0x000fea0003800000 */
[----:B------:R-:W-:Y:S01]  /*cef0*/  MOV R2, 0x0 ;  /* 0x0000000000027802 */ /* 0x000fe20000000f00 */
[----:B------:R-:W-:Y:S01]  /*cf00*/  ULDC.64 UR6, c[0x4][0x1b8] ;  /* 0x01006e0000067ab9 */ /* 0x000fe20000000a00 */
[----:B------:R-:W-:Y:S01]  /*cf10*/  ULDC.64 UR8, c[0x4][0x1c0] ;  /* 0x0100700000087ab9 */ /* 0x000fe20000000a00 */
[----:B------:R-:W-:Y:S01]  /*cf20*/  ULDC.64 UR4, c[0x4][0xd0] ;  /* 0x0100340000047ab9 */ /* 0x000fe20000000a00 */
[----:B-1----:R-:W-:Y:S02]  /*cf30*/  IMAD.U32 R4, RZ, RZ, UR6 ;  /* 0x00000006ff047e24 */ /* 0x002fe4000f8e00ff */
        /* <DEDUP_REMOVED lines=11> */
.L_x_3658:
        /* <DEDUP_REMOVED lines=9> */
[----:B-1----:R-:W-:Y:S01]  /*d080*/  IMAD.U32 R4, RZ, RZ, UR6 ;  /* 0x00000006ff047e24 */ /* 0x002fe2000f8e00ff */
        /* <DEDUP_REMOVED lines=9> */
[----:B--2---:R-:W-:Y:S05]  /*d120*/  CALL.ABS.NOINC R2 ;  /* 0x0000000002007343 */ /* 0x004fea0003c00000 */
.L_x_3660:
        /* <DEDUP_REMOVED lines=15> */
.L_x_3659:
[----:B------:R-:W2:Y:S01]  /*d220*/  LDL R2, [R1+0x24] ;  /* 0x0000240001027983 */ /* 0x000ea20000100800 */
[----:B------:R-:W-:-:S03]  /*d230*/  ULDC.64 UR4, c[0x0][0x9f8] ;  /* 0x00027e0000047ab9 */ /* 0x000fc60000000a00 */
[----:B-1----:R-:W3:Y:S01]  /*d240*/  LDL R0, [R1+0x14] ;  /* 0x0000140001007983 */ /* 0x002ee20000100800 */
[----:B------:R-:W-:-:S04]  /*d250*/  ISETP.NE.U32.AND P0, PT, RZ, UR4, PT ;  /* 0x00000004ff007c0c */ /* 0x000fc8000bf05070 */
        /* <DEDUP_REMOVED lines=22> */
.L_x_3761:
        /* <DEDUP_REMOVED lines=8> */
.L_x_3764:
[----:B------:R-:W-:Y:S05]  /*d440*/  @!P6 BRA `(.L_x_3662) ;  /* 0x00000004003ce947 */ /* 0x000fea0003800000 */
[----:B------:R2:W-:Y:S01]  /*d450*/  STL [R1+0x4], R9 ;  /* 0x0000040901007387 */ /* 0x0005e20000100800 */
[----:B------:R-:W-:Y:S05]  /*d460*/  @!P1 BRA `(.L_x_3664) ;  /* 0x0000000000489947 */ /* 0x000fea0003800000 */
[----:B------:R-:W3:Y:S01]  /*d470*/  LDC R7, c[0x0][0x43c] ;  /* 0x00010f00ff077b82 */ /* 0x000ee20000000800 */
        /* <DEDUP_REMOVED lines=17> */
.L_x_3664:
[----:B---3--:R-:W3:Y:S01]  /*d590*/  LDL R3, [R1] ;  /* 0x0000000001037983 */ /* 0x008ee20000100800 */
[----:B------:R-:W-:Y:S02]  /*d5a0*/  LEA R2, R19, UR36, 0x3 ;  /* 0x0000002413027c11 */ /* 0x000fe4000f8e18ff */
[----:B---3--:R-:W-:-:S04]  /*d5b0*/  SHF.L.U32 R3, R3, 0x1f, RZ ;  /* 0x0000001f03037819 */ /* 0x008fc800000006ff */
[----:B------:R-:W3:Y:S02]  /*d5c0*/  SYNCS.PHASECHK.TRANS64.TRYWAIT P0, [R2+URZ+0x36840], R3 ;  /* 0x03684003020075a7 */ /* 0x000ee4000800017f */
[----:B---3--:R-:W-:Y:S05]  /*d5d0*/  @!P0 BRA `(.L_x_3665) ;  /* 0x0000004000e88947 */ /* 0x008fea0003800000 */
.L_x_3765:
[----:B0-----:R-:W4:Y:S01]  /*d5e0*/  LDL R4, [R1+0x18] ;  /* 0x0000180001047983 */ /* 0x001f220000100800 */
        /* <DEDUP_REMOVED lines=9> */
.L_x_3666:
[----:B------:R-:W-:-:S13]  /*d680*/  LOP3.LUT P0, RZ, R18, 0x2, RZ, 0xc0, !PT ;  /* 0x0000000212ff7812 */ /* 0x000fda000780c0ff */
[----:B------:R-:W-:Y:S05]  /*d690*/  @P0 BRA `(.L_x_3667) ;  /* 0x0000000000040947 */ /* 0x000fea0003800000 */
[----:B------:R-:W-:Y:S01]  /*d6a0*/  BPT.TRAP 0x1 ;  /* 0x000000040000795c */ /* 0x000fe20000300000 */
.L_x_3667:
        /* <DEDUP_REMOVED lines=14> */
[----:B------:R-:W-:-:S11]  /*d790*/  LOP3.LUT R18, R18, 0xfffffff7, RZ, 0xc0, !PT ;  /* 0xfffffff712127812 */ /* 0x000fd600078ec0ff */
        /* <DEDUP_REMOVED lines=11> */
[----:B------:R-:W-:Y:S01]  /*d850*/  UIADD3 UR17, UR8, 0x28400, URZ ;  /* 0x0002840008117890 */ /* 0x000fe2000fffe03f */
[----:B---3--:R-:W-:-:S13]  /*d860*/  R2UR UR11, R4 ;  /* 0x00000000040b72ca */ /* 0x008fda00000e0000 */
[----:B------:R-:W-:Y:S02]  /*d870*/  UIMAD UR11, UR11, 0x70, UR9 ;  /* 0x000000700b0b78a4 */ /* 0x000fe4000f8e0209 */
[----:B------:R-:W-:Y:S02]  /*d880*/  UIADD3 UR9, UR14, 0x36830, URZ ;  /* 0x000368300e097890 */ /* 0x000fe4000fffe03f */
[----:B------:R-:W-:-:S07]  /*d890*/  UIADD3 UR14, UR8, 0x21400, URZ ;  /* 0x00021400080e7890 */ /* 0x000fce000fffe03f */
[----:B------:R-:W-:Y:S01]  /*d8a0*/  UMOV UR8, UR14 ;  /* 0x0000000e00087c82 */ /* 0x000fe20008000000 */
[----:B------:R-:W-:Y:S01]  /*d8b0*/  UMOV UR14, 0x80 ;  /* 0x00000080000e7882 */ /* 0x000fe20000000000 */
[----:B------:R0:W-:Y:S02]  /*d8c0*/  UTMALDG.4D.MULTICAST [UR8], [UR4], UR18, desc[UR6] ;  /* 0x00000608040073b4 */ /* 0x0001e40008019812 */
[----:B0-----:R-:W-:Y:S01]  /*d8d0*/  UMOV UR8, UR15 ;  /* 0x0000000f00087c82 */ /* 0x001fe20008000000 */
[----:B------:R-:W-:Y:S02]  /*d8e0*/  UMOV UR10, UR16 ;  /* 0x00000010000a7c82 */ /* 0x000fe40008000000 */
[----:B------:R0:W-:Y:S02]  /*d8f0*/  UTMALDG.4D.MULTICAST [UR8], [UR4], UR18, desc[UR6] ;  /* 0x00000608040073b4 */ /* 0x0001e40008019812 */
[----:B0-----:R-:W-:Y:S01]  /*d900*/  UMOV UR8, UR17 ;  /* 0x0000001100087c82 */ /* 0x001fe20008000000 */
[----:B------:R-:W-:-:S02]  /*d910*/  UMOV UR10, UR14 ;  /* 0x0000000e000a7c82 */ /* 0x000fc40008000000 */
[----:B------:R3:W-:Y:S02]  /*d920*/  UTMALDG.4D.MULTICAST [UR8], [UR4], UR18, desc[UR6] ;  /* 0x00000608040073b4 */ /* 0x0007e40008019812 */
[----:B---3--:R-:W-:Y:S01]  /*d930*/  NOP ;  /* 0x0000000000007918 */ /* 0x008fe20000000000 */
.L_x_3662:
        /* <DEDUP_REMOVED lines=22> */
.L_x_3668:
[----:B0-----:R-:W3:Y:S01]  /*daa0*/  LDL.LU R4, [R1+0x14] ;  /* 0x0000140001047983 */ /* 0x001ee20000300800 */
[----:B-1----:R-:W-:Y:S01]  /*dab0*/  SHF.R.S32.HI R0, RZ, 0x1f, R16 ;  /* 0x0000001fff007819 */ /* 0x002fe20000011410 */
[----:B------:R-:W-:Y:S01]  /*dac0*/  ULDC.64 UR4, c[0x0][0x2d8] ;  /* 0x0000b60000047ab9 */ /* 0x000fe20000000a00 */
[----:B------:R-:W0:Y:S01]  /*dad0*/  LDC R8, c[0x0][0x448] ;  /* 0x00011200ff087b82 */ /* 0x000e220000000800 */
[----:B------:R-:W4:Y:S04]  /*dae0*/  LDL.LU R7, [R1+0x1c] ;  /* 0x00001c0001077983 */ /* 0x000f280000300800 */
        /* <DEDUP_REMOVED lines=40> */
[----:B------:R-:W-:Y:S02]  /*dd70*/  ULDC.64 UR4, c[0x0][0x2c8] ;  /* 0x0000b20000047ab9 */ /* 0x000fe40000000a00 */
[----:B------:R-:W-:Y:S01]  /*dd80*/  LOP3.LUT R9, R9, 0x38, RZ, 0xc0, !PT ;  /* 0x0000003809097812 */ /* 0x000fe200078ec0ff */
[----:B------:R-:W-:Y:S01]  /*dd90*/  IMAD.IADD R3, R3, 0x1, R4 ;  /* 0x0000000103037824 */ /* 0x000fe200078e0204 */
[----:B------:R-:W-:Y:S02]  /*dda0*/  SHF.R.S32.HI R4, RZ, 0x1f, R0 ;  /* 0x0000001fff047819 */ /* 0x000fe40000011400 */
[C---:B------:R-:W-:Y:S01]  /*ddb0*/  LOP3.LUT R11, R9.reuse, 0x40, RZ, 0xfc, !PT ;  /* 0x00000040090b7812 */ /* 0x040fe200078efcff */
[----:B------:R-:W-:Y:S01]  /*ddc0*/  IMAD.WIDE.U32 R2, R0, UR4, R2 ;  /* 0x0000000400027c25 */ /* 0x000fe2000f8e0002 */
[----:B------:R-:W-:-:S03]  /*ddd0*/  LOP3.LUT R9, R9, 0x80, RZ, 0xfc, !PT ;  /* 0x0000008009097812 */ /* 0x000fc600078efcff */
[----:B------:R-:W-:-:S04]  /*dde0*/  IMAD R4, R4, UR4, RZ ;  /* 0x0000000404047c24 */ /* 0x000fc8000f8e02ff */
[----:B------:R-:W-:Y:S01]  /*ddf0*/  IMAD R4, R0, UR5, R4 ;  /* 0x0000000500047c24 */ /* 0x000fe2000f8e0204 */
[----:B------:R-:W-:Y:S02]  /*de00*/  ULDC.64 UR4, c[0x0][0x280] ;  /* 0x0000a00000047ab9 */ /* 0x000fe40000000a00 */
[----:B------:R-:W-:Y:S01]  /*de10*/  LEA R0, P0, R2, UR4, 0x1 ;  /* 0x0000000402007c11 */ /* 0x000fe2000f8008ff */
[----:B------:R-:W-:Y:S01]  /*de20*/  ULDC UR4, c[0x0][0x2b8] ;  /* 0x0000ae0000047ab9 */ /* 0x000fe20000000800 */
[----:B------:R-:W-:Y:S01]  /*de30*/  IMAD.IADD R3, R3, 0x1, R4 ;  /* 0x0000000103037824 */ /* 0x000fe200078e0204 */
[----:B------:R-:W-:Y:S02]  /*de40*/  ISETP.GE.AND P1, PT, R9, UR4, PT ;  /* 0x0000000409007c0c */ /* 0x000fe4000bf26270 */
[----:B------:R0:W5:Y:S01]  /*de50*/  LDL R9, [R1+0x10] ;  /* 0x0000100001097983 */ /* 0x0001620000100800 */
[----:B------:R-:W-:Y:S02]  /*de60*/  ISETP.GE.AND P3, PT, R10, UR4, PT ;  /* 0x000000040a007c0c */ /* 0x000fe4000bf66270 */
[----:B------:R-:W-:-:S02]  /*de70*/  LEA.HI.X R2, R2, UR5, R3, 0x1, P0 ;  /* 0x0000000502027c11 */ /* 0x000fc400080f0c03 */
[----:B------:R-:W-:Y:S01]  /*de80*/  ISETP.GE.AND P0, PT, R11, UR4, PT ;  /* 0x000000040b007c0c */ /* 0x000fe2000bf06270 */
[----:B------:R-:W-:-:S03]  /*de90*/  UMOV UR4, 0xffffffff ;  /* 0xffffffff00047882 */ /* 0x000fc60000000000 */
[----:B0-----:R-:W-:Y:S09]  /*dea0*/  BRA.DIV UR4, `(.L_x_3669) ;  /* 0x0000003a04c87947 */ /* 0x001ff2000b800000 */
[----:B------:R-:W0:Y:S01]  /*deb0*/  S2R R6, SR_TID.X ;  /* 0x0000000000067919 */ /* 0x000e220000002100 */
[----:B------:R-:W-:Y:S02]  /*dec0*/  ULDC UR4, c[0x0][0x288] ;  /* 0x0000a20000047ab9 */ /* 0x000fe40000000800 */
        /* <DEDUP_REMOVED lines=10> */
[----:B------:R-:W-:-:S04]  /*df70*/  @!P2 LOP3.LUT R7, R7, R6, RZ, 0x3c, !PT ;  /* 0x000000060707a212 */ /* 0x000fc800078e3cff */
[----:B------:R-:W-:-:S04]  /*df80*/  @!P2 LOP3.LUT R6, R7, R6, RZ, 0x3c, !PT ;  /* 0x000000060706a212 */ /* 0x000fc800078e3cff */
[----:B------:R-:W-:-:S05]  /*df90*/  @!P2 LOP3.LUT R7, R7, R6, RZ, 0x3c, !PT ;  /* 0x000000060707a212 */ /* 0x000fca00078e3cff */
[----:B------:R-:W-:Y:S01]  /*dfa0*/  @!PT LDS RZ, [RZ] ;  /* 0x00000000fffff984 */ /* 0x000fe20000000800 */
[----:B-----5:R-:W-:Y:S04]  /*dfb0*/  @!P2 LDGSTS.E.BYPASS.LTC128B.128 [R9+0x15400], desc[UR60][R6.64], !P3 ;  /* 0x154000000609afae */ /* 0x020fe8000d901d7c */
[----:B------:R-:W-:Y:S04]  /*dfc0*/  @!P2 LDGSTS.E.BYPASS.LTC128B.128 [R9+0x19400], desc[UR60][R6.64+0x80], !P0 ;  /* 0x194000800609afae */ /* 0x000fe8000c101d7c */
[----:B------:R0:W-:Y:S01]  /*dfd0*/  @!P2 LDGSTS.E.BYPASS.LTC128B.128 [R9+0x1d400], desc[UR60][R6.64+0x100], !P1 ;  /* 0x1d4001000609afae */ /* 0x0001e2000c901d7c */
[----:B------:R-:W-:-:S03]  /*dfe0*/  ISETP.GE.AND P2, PT, R5, R3, PT ;  /* 0x000000030500720c */ /* 0x000fc60003f46270 */
[----:B------:R-:W1:Y:S04]  /*dff0*/  SHFL.IDX PT, R5, R0, 0x1, 0x181f ;  /* 0x00381f0000057f89 */ /* 0x000e6800000e0000 */
[----:B0-----:R-:W0:Y:S06]  /*e000*/  SHFL.IDX PT, R6, R2, 0x1, 0x181f ;  /* 0x00381f0002067f89 */ /* 0x001e2c00000e0000 */
[----:B-1----:R-:W-:-:S05]  /*e010*/  @!P2 LEA R5, P4, R10, R5, 0x1 ;  /* 0x000000050a05a211 */ /* 0x002fca00078808ff */
[----:B0-----:R-:W-:-:S04]  /*e020*/  @!P2 IMAD.X R6, RZ, RZ, R6, P4 ;  /* 0x000000ffff06a224 */ /* 0x001fc800020e0606 */
[----:B------:R-:W-:Y:S01]  /*e030*/  @!P2 IMAD.MOV.U32 R7, RZ, RZ, R6 ;  /* 0x000000ffff07a224 */ /* 0x000fe200078e0006 */
[----:B------:R-:W-:Y:S01]  /*e040*/  @!P2 MOV R6, R5 ;  /* 0x000000050006a202 */ /* 0x000fe20000000f00 */
[----:B------:R-:W-:-:S04]  /*e050*/  VIADD R5, R4, 0x20 ;  /* 0x0000002004057836 */ /* 0x000fc80000000000 */
        /* <DEDUP_REMOVED lines=49> */
[----:B------:R-:W-:Y:S04]  /*e370*/  SHFL.IDX PT, R0, R0, 0x7, 0x181f ;  /* 0x00f81f0000007f89 */ /* 0x000fe800000e0000 */
[----:B0-----:R-:W0:Y:S02]  /*e380*/  SHFL.IDX PT, R6, R2, 0x6, 0x181f ;  /* 0x00d81f0002067f89 */ /* 0x001e2400000e0000 */
[----:B-1----:R-:W-:-:S05]  /*e390*/  @!P2 LEA R5, P4, R10, R5, 0x1 ;  /* 0x000000050a05a211 */ /* 0x002fca00078808ff */
[----:B0-----:R-:W-:-:S04]  /*e3a0*/  @!P2 IMAD.X R6, RZ, RZ, R6, P4 ;  /* 0x000000ffff06a224 */ /* 0x001fc800020e0606 */
[----:B------:R-:W-:Y:S02]  /*e3b0*/  @!P2 IMAD.MOV.U32 R7, RZ, RZ, R6 ;  /* 0x000000ffff07a224 */ /* 0x000fe400078e0006 */
[----:B------:R-:W-:Y:S02]  /*e3c0*/  @!P2 IMAD.MOV.U32 R6, RZ, RZ, R5 ;  /* 0x000000ffff06a224 */ /* 0x000fe400078e0005 */
[----:B------:R1:W2:Y:S04]  /*e3d0*/  SHFL.IDX PT, R5, R2, 0x7, 0x181f ;  /* 0x00f81f0002057f89 */ /* 0x0002a800000e0000 */
[----:B------:R1:W-:Y:S04]  /*e3e0*/  @!P2 LDGSTS.E.BYPASS.LTC128B.128 [R9+0x18400], desc[UR60][R6.64], !P3 ;  /* 0x184000000609afae */ /* 0x0003e8000d901d7c */
[----:B------:R1:W-:Y:S04]  /*e3f0*/  @!P2 LDGSTS.E.BYPASS.LTC128B.128 [R9+0x1c400], desc[UR60][R6.64+0x80], !P0 ;  /* 0x1c4000800609afae */ /* 0x0003e8000c101d7c */
[----:B------:R1:W-:Y:S02]  /*e400*/  @!P2 LDGSTS.E.BYPASS.LTC128B.128 [R9+0x20400], desc[UR60][R6.64+0x100], !P1 ;  /* 0x204001000609afae */ /* 0x0003e4000c901d7c */
.L_x_3782:
[----:B------:R-:W-:Y:S01]  /*e410*/  VIADD R4, R4, 0x70 ;  /* 0x0000007004047836 */ /* 0x000fe20000000000 */
[----:B------:R-:W-:Y:S04]  /*e420*/  BSSY B0, `(.L_x_3670) ;  /* 0x000000b000007945 */ /* 0x000fe80003800000 */
[----:B------:R-:W-:-:S13]  /*e430*/  ISETP.GE.AND P2, PT, R4, R3, PT ;  /* 0x000000030400720c */ /* 0x000fda0003f46270 */
[----:B------:R-:W-:Y:S05]  /*e440*/  @P2 BRA `(.L_x_3671) ;  /* 0x0000000000202947 */ /* 0x000fea0003800000 */
[----:B-1----:R-:W-:-:S05]  /*e450*/  LEA R2, P2, R10, R0, 0x1 ;  /* 0x000000000a027211 */ /* 0x002fca00078408ff */
[----:B--2---:R-:W-:-:S05]  /*e460*/  IMAD.X R3, RZ, RZ, R5, P2 ;  /* 0x000000ffff037224 */ /* 0x004fca00010e0605 */
[----:B------:R-:W-:Y:S01]  /*e470*/  @!PT LDS RZ, [RZ] ;  /* 0x00000000fffff984 */ /* 0x000fe20000000800 */
[----:B------:R-:W-:Y:S01]  /*e480*/  @!PT LDS RZ, [RZ] ;  /* 0x00000000fffff984 */ /* 0x000fe20000000800 */
[----:B------:R-:W-:Y:S01]  /*e490*/  @!PT LDS RZ, [RZ] ;  /* 0x00000000fffff984 */ /* 0x000fe20000000800 */
[----:B------:R3:W-:Y:S04]  /*e4a0*/  LDGSTS.E.BYPASS.LTC128B.128 [R9+0x18c00], desc[UR60][R2.64], !P3 ;  /* 0x18c0000002097fae */ /* 0x0007e8000d901d7c */
[----:B------:R3:W-:Y:S04]  /*e4b0*/  LDGSTS.E.BYPASS.LTC128B.128 [R9+0x1cc00], desc[UR60][R2.64+0x80], !P0 ;  /* 0x1cc0008002097fae */ /* 0x0007e8000c101d7c */
[----:B------:R3:W-:Y:S02]  /*e4c0*/  LDGSTS.E.BYPASS.LTC128B.128 [R9+0x20c00], desc[UR60][R2.64+0x100], !P1 ;  /* 0x20c0010002097fae */ /* 0x0007e4000c901d7c */
.L_x_3671:
[----:B------:R-:W-:Y:S05]  /*e4d0*/  BSYNC B0 ;  /* 0x0000000000007941 */ /* 0x000fea0003800000 */
.L_x_3670:
[----:B-1-3--:R-:W3:Y:S01]  /*e4e0*/  LDL R2, [R1+0x34] ;  /* 0x0000340001027983 */ /* 0x00aee20000100800 */
        /* <DEDUP_REMOVED lines=9> */
[----:B------:R-:W1:Y:S01]  /*e580*/  SYNCS.PHASECHK.TRANS64.TRYWAIT P0, [UR36+0x36820], R0 ;  /* 0x03682000ff0075a7 */ /* 0x000e620008000164 */
[----:B---3--:R-:W-:Y:S02]  /*e590*/  ISETP.GE.AND P1, PT, R2, 0x71, PT ;  /* 0x000000710200780c */ /* 0x008fe40003f26270 */
[----:B-1----:R-:W-:Y:S11]  /*e5a0*/  @!P0 BRA `(.L_x_3673) ;  /* 0x0000003c00e88947 */ /* 0x002ff60003800000 */
.L_x_3783:
[----:B------:R-:W-:Y:S05]  /*e5b0*/  BSYNC B0 ;  /* 0x0000000000007941 */ /* 0x000fea0003800000 */
.L_x_3672:
[----:B------:R-:W-:Y:S05]  /*e5c0*/  @!P1 BRA `(.L_x_3674) ;  /* 0x0000002400ac9947 */ /* 0x000fea0003800000 */
[----:B-1----:R-:W3:Y:S01]  /*e5d0*/  LDL R2, [R1+0x24] ;  /* 0x0000240001027983 */ /* 0x002ee20000100800 */
        /* <DEDUP_REMOVED lines=21> */
[----:B--2---:R-:W0:Y:S01]  /*e730*/  LDC R5, c[0x0][0x43c] ;  /* 0x00010f00ff057b82 */ /* 0x004e220000000800 */
[----:B------:R-:W-:Y:S02]  /*e740*/  ULDC.64 UR4, c[0x0][0x428] ;  /* 0x00010a0000047ab9 */ /* 0x000fe40000000a00 */
[----:B------:R-:W2:Y:S01]  /*e750*/  LDL R6, [R1+0x8] ;  /* 0x0000080001067983 */ /* 0x000ea20000100800 */
        /* <DEDUP_REMOVED lines=9> */
[C---:B--2---:R-:W-:Y:S02]  /*e7f0*/  IMAD R4, R6.reuse, UR5, R4 ;  /* 0x0000000506047c24 */ /* 0x044fe4000f8e0204 */
[----:B------:R-:W-:Y:S01]  /*e800*/  IMAD.WIDE.U32 R2, R6, UR4, R2 ;  /* 0x0000000406027c25 */ /* 0x000fe2000f8e0002 */
[----:B------:R-:W-:-:S03]  /*e810*/  ULDC.64 UR4, c[0x0][0x418] ;  /* 0x0001060000047ab9 */ /* 0x000fc60000000a00 */
[----:B------:R-:W-:Y:S01]  /*e820*/  IMAD.IADD R3, R4, 0x1, R3 ;  /* 0x0000000104037824 */ /* 0x000fe200078e0203 */
[----:B------:R-:W-:-:S04]  /*e830*/  LEA R4, P0, R2, UR4, 0x2 ;  /* 0x0000000402047c11 */ /* 0x000fc8000f8010ff */
[----:B------:R-:W-:-:S05]  /*e840*/  LEA.HI.X R5, R2, UR5, R3, 0x2, P0 ;  /* 0x0000000502057c11 */ /* 0x000fca00080f1403 */
[----:B------:R0:W5:Y:S04]  /*e850*/  LDG.E R4, desc[UR60][R4.64] ;  /* 0x0000003c04047981 */ /* 0x000168000c1e1900 */
.L_x_3678:
[----:B------:R-:W-:Y:S01]  /*e860*/  LEA R3, R7, UR36, 0x3 ;  /* 0x0000002407037c11 */ /* 0x000fe2000f8e18ff */
[----:B------:R-:W-:Y:S01]  /*e870*/  BSSY B1, `(.L_x_3679) ;  /* 0x0000004000017945 */ /* 0x000fe20003800000 */
[----:B------:R-:W-:-:S04]  /*e880*/  SHF.L.U32 R2, R9, 0x1f, RZ ;  /* 0x0000001f09027819 */ /* 0x000fc800000006ff */
[----:B------:R-:W1:Y:S02]  /*e890*/  SYNCS.PHASECHK.TRANS64.TRYWAIT P0, [R3+URZ+0x36840], R2 ;  /* 0x03684002030075a7 */ /* 0x000e64000800017f */
[----:B-1----:R-:W-:Y:S05]  /*e8a0*/  @!P0 BRA `(.L_x_3680) ;  /* 0x0000003c00408947 */ /* 0x002fea0003800000 */
.L_x_3784:
[----:B------:R-:W-:Y:S05]  /*e8b0*/  BSYNC B1 ;  /* 0x0000000000017941 */ /* 0x000fea0003800000 */
.L_x_3679:
[----:B0-2---:R-:W2:Y:S01]  /*e8c0*/  LDL R5, [R1+0x18] ;  /* 0x0000180001057983 */ /* 0x005ea20000100800 */
[----:B------:R-:W0:Y:S02]  /*e8d0*/  S2R R6, SR_TID.X ;  /* 0x0000000000067919 */ /* 0x000e240000002100 */
[----:B0-----:R-:W-:-:S04]  /*e8e0*/  LOP3.LUT R6, R6, 0x7f, RZ, 0xc0, !PT ;  /* 0x0000007f06067812 */ /* 0x001fc800078ec0ff */
[----:B------:R-:W-:-:S13]  /*e8f0*/  ISETP.NE.AND P0, PT, R6, RZ, PT ;  /* 0x000000ff0600720c */ /* 0x000fda0003f05270 */
[----:B-1----:R-:W-:-:S04]  /*e900*/  @!P0 IMAD.MOV.U32 R2, RZ, RZ, 0xa800 ;  /* 0x0000a800ff028424 */ /* 0x002fc800078e00ff */
[----:B------:R2:W-:Y:S02]  /*e910*/  @!P0 SYNCS.ARRIVE.TRANS64 RZ, [R3+URZ+0x36830], R2 ;  /* 0x0368300203ff89a7 */ /* 0x0005e4000800003f */
[----:B--2---:R-:W-:-:S04]  /*e920*/  PRMT R2, R5, 0x9910, RZ ;  /* 0x0000991005027816 */ /* 0x004fc800000000ff */
[----:B------:R-:W-:-:S13]  /*e930*/  ISETP.NE.AND P1, PT, R2, 0x2, PT ;  /* 0x000000020200780c */ /* 0x000fda0003f25270 */
[----:B------:R-:W-:Y:S05]  /*e940*/  @P1 BRA `(.L_x_3681) ;  /* 0x0000000000041947 */ /* 0x000fea0003800000 */
[----:B------:R-:W-:Y:S01]  /*e950*/  BPT.TRAP 0x1 ;  /* 0x000000040000795c */ /* 0x000fe20000300000 */
.L_x_3681:
[----:B------:R-:W-:Y:S01]  /*e960*/  LOP3.LUT P0, RZ, R18, 0x2, RZ, 0xc0, !PT ;  /* 0x0000000212ff7812 */ /* 0x000fe2000780c0ff */
[----:B------:R-:W-:-:S12]  /*e970*/  BSSY B1, `(.L_x_3682) ;  /* 0x0000003000017945 */ /* 0x000fd80003800000 */
[----:B------:R-:W-:Y:S05]  /*e980*/  @P0 BRA `(.L_x_3683) ;  /* 0x0000000000040947 */ /* 0x000fea0003800000 */
[----:B------:R-:W-:Y:S01]  /*e990*/  BPT.TRAP 0x1 ;  /* 0x000000040000795c */ /* 0x000fe20000300000 */
.L_x_3683:
[----:B------:R-:W-:Y:S05]  /*e9a0*/  BSYNC B1 ;  /* 0x0000000000017941 */ /* 0x000fea0003800000 */
.L_x_3682:
        /* <DEDUP_REMOVED lines=19> */
.L_x_3684:
        /* <DEDUP_REMOVED lines=17> */
.L_x_3685:
        /* <DEDUP_REMOVED lines=17> */
.L_x_3686:
        /* <DEDUP_REMOVED lines=16> */
.L_x_3785:
[----:B------:R-:W-:Y:S05]  /*ee00*/  BSYNC B1 ;  /* 0x0000000000017941 */ /* 0x000fea0003800000 */
.L_x_3687:
[----:B------:R-:W1:Y:S02]  /*ee10*/  S2R R5, SR_TID.X ;  /* 0x0000000000057919 */ /* 0x000e640000002100 */
[----:B-1----:R-:W-:-:S04]  /*ee20*/  LOP3.LUT R5, R5, 0x7f, RZ, 0xc0, !PT ;  /* 0x0000007f05057812 */ /* 0x002fc800078ec0ff */
[----:B------:R-:W-:-:S13]  /*ee30*/  ISETP.NE.AND P0, PT, R5, RZ, PT ;  /* 0x000000ff0500720c */ /* 0x000fda0003f05270 */
[----:B0-----:R-:W-:-:S04]  /*ee40*/  @!P0 IMAD.MOV.U32 R3, RZ, RZ, 0xa800 ;  /* 0x0000a800ff038424 */ /* 0x001fc800078e00ff */
[----:B------:R0:W-:Y:S01]  /*ee50*/  @!P0 SYNCS.ARRIVE.TRANS64 RZ, [R2+URZ+0x36850], R3 ;  /* 0x0368500302ff89a7 */ /* 0x0001e2000800003f */
[----:B------:R-:W-:Y:S05]  /*ee60*/  @P1 BRA `(.L_x_3689) ;  /* 0x0000000000041947 */ /* 0x000fea0003800000 */
[----:B------:R-:W-:Y:S01]  /*ee70*/  BPT.TRAP 0x1 ;  /* 0x000000040000795c */ /* 0x000fe20000300000 */
.L_x_3689:
[----:B------:R-:W-:Y:S01]  /*ee80*/  LOP3.LUT P0, RZ, R18, 0x2, RZ, 0xc0, !PT ;  /* 0x0000000212ff7812 */ /* 0x000fe2000780c0ff */
[----:B------:R-:W-:-:S12]  /*ee90*/  BSSY B1, `(.L_x_3690) ;  /* 0x0000003000017945 */ /* 0x000fd80003800000 */
[----:B------:R-:W-:Y:S05]  /*eea0*/  @P0 BRA `(.L_x_3691) ;  /* 0x0000000000040947 */ /* 0x000fea0003800000 */
[----:B------:R-:W-:Y:S01]  /*eeb0*/  BPT.TRAP 0x1 ;  /* 0x000000040000795c */ /* 0x000fe20000300000 */
.L_x_3691:
[----:B------:R-:W-:Y:S05]  /*eec0*/  BSYNC B1 ;  /* 0x0000000000017941 */ /* 0x000fea0003800000 */
.L_x_3690:
        /* <DEDUP_REMOVED lines=19> */
.L_x_3692:
        /* <DEDUP_REMOVED lines=16> */
.L_x_3693:
        /* <DEDUP_REMOVED lines=16> */
.L_x_3694:
        /* <DEDUP_REMOVED lines=12> */
.L_x_3677:
[----:B------:R-:W-:Y:S05]  /*f2c0*/  BSYNC B0 ;  /* 0x0000000000007941 */ /* 0x000fea0003800000 */
.L_x_3676:
[----:B0-----:R-:W3:Y:S01]  /*f2d0*/  LDL.LU R0, [R1+0x24] ;  /* 0x0000240001007983 */ /* 0x001ee20000300800 */
[----:B------:R-:W-:-:S03]  /*f2e0*/  MOV R19, R7 ;  /* 0x0000000700137202 */ /* 0x000fc60000000f00 */
[----:B------:R1:W-:Y:S02]  /*f2f0*/  STL [R1], R9 ;  /* 0x0000000901007387 */ /* 0x0003e40000100800 */
[----:B-1-3--:R-:W-:-:S07]  /*f300*/  VIADD R0, R0, 0xfffffffd ;  /* 0xfffffffd00007836 */ /* 0x00afce0000000000 */
.L_x_3675:
[----:B------:R-:W3:Y:S01]  /*f310*/  LDL.LU R2, [R1+0x20] ;  /* 0x0000200001027983 */ /* 0x000ee20000300800 */
[----:B------:R-:W-:Y:S01]  /*f320*/  IMAD.MOV R8, RZ, RZ, -R8 ;  /* 0x000000ffff087224 */ /* 0x000fe200078e0a08 */
[----:B------:R-:W-:Y:S04]  /*f330*/  BSSY B0, `(.L_x_3674) ;  /* 0x0000194000007945 */ /* 0x000fe80003800000 */
[----:B---3--:R-:W-:-:S13]  /*f340*/  ISETP.NE.AND P0, PT, R2, R8, PT ;  /* 0x000000080200720c */ /* 0x008fda0003f05270 */
[----:B------:R-:W-:Y:S05]  /*f350*/  @!P0 BRA `(.L_x_3695) ;  /* 0x0000001800448947 */ /* 0x000fea0003800000 */
[----:B0-----:R-:W-:-:S07]  /*f360*/  IMAD.MOV.U32 R6, RZ, RZ, R17 ;  /* 0x000000ffff067224 */ /* 0x001fce00078e0011 */
.L_x_3734:
[----:B------:R-:W3:Y:S01]  /*f370*/  LDL R2, [R1] ;  /* 0x0000000001027983 */ /* 0x000ee20000100800 */
[----:B------:R-:W-:Y:S01]  /*f380*/  LOP3.LUT P1, RZ, R18, 0x8, RZ, 0xc0, !PT ;  /* 0x0000000812ff7812 */ /* 0x000fe2000782c0ff */
[----:B------:R-:W-:Y:S01]  /*f390*/  VIADD R4, R19, 0x1 ;  /* 0x0000000113047836 */ /* 0x000fe20000000000 */
[----:B------:R-:W-:Y:S04]  /*f3a0*/  BSSY B1, `(.L_x_3696) ;  /* 0x00000c3000017945 */ /* 0x000fe80003800000 */
[----:B------:R-:W-:-:S04]  /*f3b0*/  ISETP.NE.AND P0, PT, R4, 0x2, PT ;  /* 0x000000020400780c */ /* 0x000fc80003f05270 */
[----:B--2---:R-:W-:Y:S02]  /*f3c0*/  SEL R5, RZ, 0x1, P0 ;  /* 0x00000001ff057807 */ /* 0x004fe40000000000 */
[----:B------:R-:W-:Y:S02]  /*f3d0*/  SEL R4, R4, RZ, P0 ;  /* 0x000000ff04047207 */ /* 0x000fe40000000000 */
[----:B---3--:R-:W-:Y:S01]  /*f3e0*/  LOP3.LUT R5, R2, R5, RZ, 0x3c, !PT ;  /* 0x0000000502057212 */ /* 0x008fe200078e3cff */
[----:B01----:R-:W-:Y:S06]  /*f3f0*/  @!P1 BRA `(.L_x_3697) ;  /* 0x0000000800f49947 */ /* 0x003fec0003800000 */
[----:B------:R-:W-:Y:S01]  /*f400*/  LOP3.LUT P1, RZ, R18, 0x4, RZ, 0xc0, !PT ;  /* 0x0000000412ff7812 */ /* 0x000fe2000782c0ff */
[----:B------:R-:W-:-:S12]  /*f410*/  IMAD.MOV.U32 R8, RZ, RZ, R0 ;  /* 0x000000ffff087224 */ /* 0x000fd800078e0000 */
        /* <DEDUP_REMOVED lines=21> */
.L_x_3698:
[----:B------:R-:W-:Y:S01]  /*f570*/  LEA R3, R4, UR36, 0x3 ;  /* 0x0000002404037c11 */ /* 0x000fe2000f8e18ff */
[----:B------:R-:W-:Y:S01]  /*f580*/  BSSY B2, `(.L_x_3699) ;  /* 0x0000004000027945 */ /* 0x000fe20003800000 */
[----:B------:R-:W-:-:S04]  /*f590*/  SHF.L.U32 R2, R5, 0x1f, RZ ;  /* 0x0000001f05027819 */ /* 0x000fc800000006ff */
[----:B------:R-:W1:Y:S02]  /*f5a0*/  SYNCS.PHASECHK.TRANS64.TRYWAIT P0, [R3+URZ+0x36840], R2 ;  /* 0x03684002030075a7 */ /* 0x000e64000800017f */
[----:B-1----:R-:W-:Y:S05]  /*f5b0*/  @!P0 BRA `(.L_x_3700) ;  /* 0x0000003000248947 */ /* 0x002fea0003800000 */
.L_x_3786:
[----:B------:R-:W-:Y:S05]  /*f5c0*/  BSYNC B2 ;  /* 0x0000000000027941 */ /* 0x000fea0003800000 */
.L_x_3699:
[----:B0-----:R-:W2:Y:S01]  /*f5d0*/  LDL R7, [R1+0x18] ;  /* 0x0000180001077983 */ /* 0x001ea20000100800 */
        /* <DEDUP_REMOVED lines=9> */
.L_x_3701:
[----:B------:R-:W-:Y:S01]  /*f670*/  LOP3.LUT P0, RZ, R18, 0x2, RZ, 0xc0, !PT ;  /* 0x0000000212ff7812 */ /* 0x000fe2000780c0ff */
[----:B------:R-:W-:-:S12]  /*f680*/  BSSY B2, `(.L_x_3702) ;  /* 0x0000003000027945 */ /* 0x000fd80003800000 */
[----:B------:R-:W-:Y:S05]  /*f690*/  @P0 BRA `(.L_x_3703) ;  /* 0x0000000000040947 */ /* 0x000fea0003800000 */
[----:B------:R-:W-:Y:S01]  /*f6a0*/  BPT.TRAP 0x1 ;  /* 0x000000040000795c */ /* 0x000fe20000300000 */
.L_x_3703:
[----:B------:R-:W-:Y:S05]  /*f6b0*/  BSYNC B2 ;  /* 0x0000000000027941 */ /* 0x000fea0003800000 */
.L_x_3702:
        /* <DEDUP_REMOVED lines=19> */
.L_x_3704:
        /* <DEDUP_REMOVED lines=17> */
.L_x_3705:
        /* <DEDUP_REMOVED lines=17> */
.L_x_3706:
        /* <DEDUP_REMOVED lines=16> */
.L_x_3787:
[----:B------:R-:W-:Y:S05]  /*fb10*/  BSYNC B2 ;  /* 0x0000000000027941 */ /* 0x000fea0003800000 */
.L_x_3707:
[----:B------:R-:W1:Y:S02]  /*fb20*/  S2R R7, SR_TID.X ;  /* 0x0000000000077919 */ /* 0x000e640000002100 */
[----:B-1----:R-:W-:-:S04]  /*fb30*/  LOP3.LUT R7, R7, 0x7f, RZ, 0xc0, !PT ;  /* 0x0000007f07077812 */ /* 0x002fc800078ec0ff */
[----:B------:R-:W-:-:S13]  /*fb40*/  ISETP.NE.AND P0, PT, R7, RZ, PT ;  /* 0x000000ff0700720c */ /* 0x000fda0003f05270 */
[----:B0-----:R-:W-:-:S04]  /*fb50*/  @!P0 IMAD.MOV.U32 R3, RZ, RZ, 0xa800 ;  /* 0x0000a800ff038424 */ /* 0x001fc800078e00ff */
[----:B------:R0:W-:Y:S01]  /*fb60*/  @!P0 SYNCS.ARRIVE.TRANS64 RZ, [R2+URZ+0x36850], R3 ;  /* 0x0368500302ff89a7 */ /* 0x0001e2000800003f */
[----:B------:R-:W-:Y:S05]  /*fb70*/  @P1 BRA `(.L_x_3709) ;  /* 0x0000000000041947 */ /* 0x000fea0003800000 */
[----:B------:R-:W-:Y:S01]  /*fb80*/  BPT.TRAP 0x1 ;  /* 0x000000040000795c */ /* 0x000fe20000300000 */
.L_x_3709:
[----:B------:R-:W-:Y:S01]  /*fb90*/  LOP3.LUT P0, RZ, R18, 0x2, RZ, 0xc0, !PT ;  /* 0x0000000212ff7812 */ /* 0x000fe2000780c0ff */
[----:B------:R-:W-:-:S12]  /*fba0*/  BSSY B2, `(.L_x_3710) ;  /* 0x0000003000027945 */ /* 0x000fd80003800000 */
[----:B------:R-:W-:Y:S05]  /*fbb0*/  @P0 BRA `(.L_x_3711) ;  /* 0x0000000000040947 */ /* 0x000fea0003800000 */
[----:B------:R-:W-:Y:S01]  /*fbc0*/  BPT.TRAP 0x1 ;  /* 0x000000040000795c */ /* 0x000fe20000300000 */
.L_x_3711:
[----:B------:R-:W-:Y:S05]  /*fbd0*/  BSYNC B2 ;  /* 0x0000000000027941 */ /* 0x000fea0003800000 */
.L_x_3710:
        /* <DEDUP_REMOVED lines=19> */
.L_x_3712:
        /* <DEDUP_REMOVED lines=16> */
.L_x_3713:
        /* <DEDUP_REMOVED lines=16> */
.L_x_3714:
        /* <DEDUP_REMOVED lines=12> */
.L_x_3697:
[----:B------:R-:W-:Y:S05]  /*ffd0*/  BSYNC B1 ;  /* 0x0000000000017941 */ /* 0x000fea0003800000 */
.L_x_3696:
        /* <DEDUP_REMOVED lines=32> */
.L_x_3717:
[----:B------:R-:W-:Y:S01]  /*101e0*/  LEA R3, R19, UR36, 0x3 ;  /* 0x0000002413037c11 */ /* 0x000fe2000f8e18ff */
[----:B------:R-:W-:Y:S01]  /*101f0*/  BSSY B2, `(.L_x_3718) ;  /* 0x0000004000027945 */ /* 0x000fe20003800000 */
[----:B------:R-:W-:-:S04]  /*10200*/  SHF.L.U32 R2, R9, 0x1f, RZ ;  /* 0x0000001f09027819 */ /* 0x000fc800000006ff */
[----:B------:R-:W2:Y:S02]  /*10210*/  SYNCS.PHASECHK.TRANS64.TRYWAIT P0, [R3+URZ+0x36840], R2 ;  /* 0x03684002030075a7 */ /* 0x000ea4000800017f */
[----:B--2---:R-:W-:Y:S05]  /*10220*/  @!P0 BRA `(.L_x_3719) ;  /* 0x0000002400308947 */ /* 0x004fea0003800000 */
.L_x_3788:
[----:B------:R-:W-:Y:S05]  /*10230*/  BSYNC B2 ;  /* 0x0000000000027941 */ /* 0x000fea0003800000 */
.L_x_3718:
[----:B0-----:R-:W3:Y:S01]  /*10240*/  LDL R7, [R1+0x18] ;  /* 0x0000180001077983 */ /* 0x001ee20000100800 */
[----:B-1----:R-:W0:Y:S02]  /*10250*/  S2R R9, SR_TID.X ;  /* 0x0000000000097919 */ /* 0x002e240000002100 */
[----:B0-----:R-:W-:-:S04]  /*10260*/  LOP3.LUT R9, R9, 0x7f, RZ, 0xc0, !PT ;  /* 0x0000007f09097812 */ /* 0x001fc800078ec0ff */
[----:B------:R-:W-:-:S13]  /*10270*/  ISETP.NE.AND P0, PT, R9, RZ, PT ;  /* 0x000000ff0900720c */ /* 0x000fda0003f05270 */
[----:B--2---:R-:W-:-:S04]  /*10280*/  @!P0 IMAD.MOV.U32 R2, RZ, RZ, 0xa800 ;  /* 0x0000a800ff028424 */ /* 0x004fc800078e00ff */
[----:B------:R3:W-:Y:S02]  /*10290*/  @!P0 SYNCS.ARRIVE.TRANS64 RZ, [R3+URZ+0x36830], R2 ;  /* 0x0368300203ff89a7 */ /* 0x0007e4000800003f */
[----:B---3--:R-:W-:-:S04]  /*102a0*/  PRMT R2, R7, 0x9910, RZ ;  /* 0x0000991007027816 */ /* 0x008fc800000000ff */
[----:B------:R-:W-:-:S13]  /*102b0*/  ISETP.NE.AND P1, PT, R2, 0x2, PT ;  /* 0x000000020200780c */ /* 0x000fda0003f25270 */
[----:B------:R-:W-:Y:S05]  /*102c0*/  @P1 BRA `(.L_x_3720) ;  /* 0x0000000000041947 */ /* 0x000fea0003800000 */
[----:B------:R-:W-:Y:S01]  /*102d0*/  BPT.TRAP 0x1 ;  /* 0x000000040000795c */ /* 0x000fe20000300000 */
.L_x_3720:
[----:B------:R-:W-:Y:S01]  /*102e0*/  LOP3.LUT P0, RZ, R18, 0x2, RZ, 0xc0, !PT ;  /* 0x0000000212ff7812 */ /* 0x000fe2000780c0ff */
[----:B------:R-:W-:-:S12]  /*102f0*/  BSSY B2, `(.L_x_3721) ;  /* 0x0000003000027945 */ /* 0x000fd80003800000 */
[----:B------:R-:W-:Y:S05]  /*10300*/  @P0 BRA `(.L_x_3722) ;  /* 0x0000000000040947 */ /* 0x000fea0003800000 */
[----:B------:R-:W-:Y:S01]  /*10310*/  BPT.TRAP 0x1 ;  /* 0x000000040000795c */ /* 0x000fe20000300000 */
.L_x_3722:
[----:B------:R-:W-:Y:S05]  /*10320*/  BSYNC B2 ;  /* 0x0000000000027941 */ /* 0x000fea0003800000 */
.L_x_3721:
        /* <DEDUP_REMOVED lines=19> */
.L_x_3723:
        /* <DEDUP_REMOVED lines=17> */
.L_x_3724:
        /* <DEDUP_REMOVED lines=17> */
.L_x_3725:
        /* <DEDUP_REMOVED lines=15> */
.L_x_3789:
[----:B------:R-:W-:Y:S05]  /*10770*/  BSYNC B2 ;  /* 0x0000000000027941 */ /* 0x000fea0003800000 */
.L_x_3726:
[----:B------:R-:W1:Y:S02]  /*10780*/  S2R R3, SR_TID.X ;  /* 0x0000000000037919 */ /* 0x000e640000002100 */
[----:B-1----:R-:W-:-:S04]  /*10790*/  LOP3.LUT R3, R3, 0x7f, RZ, 0xc0, !PT ;  /* 0x0000007f03037812 */ /* 0x002fc800078ec0ff */
[----:B------:R-:W-:-:S13]  /*107a0*/  ISETP.NE.AND P0, PT, R3, RZ, PT ;  /* 0x000000ff0300720c */ /* 0x000fda0003f05270 */
[----:B------:R-:W-:-:S04]  /*107b0*/  @!P0 IMAD.MOV.U32 R3, RZ, RZ, 0xa800 ;  /* 0x0000a800ff038424 */ /* 0x000fc800078e00ff */
[----:B------:R1:W-:Y:S01]  /*107c0*/  @!P0 SYNCS.ARRIVE.TRANS64 RZ, [R2+URZ+0x36850], R3 ;  /* 0x0368500302ff89a7 */ /* 0x0003e2000800003f */
[----:B------:R-:W-:Y:S05]  /*107d0*/  @P1 BRA `(.L_x_3728) ;  /* 0x0000000000041947 */ /* 0x000fea0003800000 */
[----:B------:R-:W-:Y:S01]  /*107e0*/  BPT.TRAP 0x1 ;  /* 0x000000040000795c */ /* 0x000fe20000300000 */
.L_x_3728:
[----:B------:R-:W-:Y:S01]  /*107f0*/  LOP3.LUT P0, RZ, R18, 0x2, RZ, 0xc0, !PT ;  /* 0x0000000212ff7812 */ /* 0x000fe2000780c0ff */
[----:B------:R-:W-:-:S12]  /*10800*/  BSSY B2, `(.L_x_3729) ;  /* 0x0000003000027945 */ /* 0x000fd80003800000 */
[----:B------:R-:W-:Y:S05]  /*10810*/  @P0 BRA `(.L_x_3730) ;  /* 0x0000000000040947 */ /* 0x000fea0003800000 */
[----:B------:R-:W-:Y:S01]  /*10820*/  BPT.TRAP 0x1 ;  /* 0x000000040000795c */ /* 0x000fe20000300000 */
.L_x_3730:
[----:B------:R-:W-:Y:S05]  /*10830*/  BSYNC B2 ;  /* 0x0000000000027941 */ /* 0x000fea0003800000 */
.L_x_3729:
        /* <DEDUP_REMOVED lines=19> */
.L_x_3731:
        /* <DEDUP_REMOVED lines=16> */
.L_x_3732:
        /* <DEDUP_REMOVED lines=16> */
.L_x_3733:
        /* <DEDUP_REMOVED lines=12> */
.L_x_3716:
[----:B------:R-:W-:Y:S05]  /*10c30*/  BSYNC B1 ;  /* 0x0000000000017941 */ /* 0x000fea0003800000 */
.L_x_3715:
[C---:B------:R-:W-:Y:S01]  /*10c40*/  ISETP.GT.AND P0, PT, R0.reuse, 0x1, PT ;  /* 0x000000010000780c */ /* 0x040fe20003f04270 */
[----:B------:R-:W-:-:S12]  /*10c50*/  VIADD R0, R0, 0xfffffffe ;  /* 0xfffffffe00007836 */ /* 0x000fd80000000000 */
[----:B------:R-:W-:Y:S05]  /*10c60*/  @P0 BRA `(.L_x_3734) ;  /* 0xffffffe400c00947 */ /* 0x000fea000383ffff */
.L_x_3695:
[----:B------:R-:W-:Y:S05]  /*10c70*/  BSYNC B0 ;  /* 0x0000000000007941 */ /* 0x000fea0003800000 */
.L_x_3674:
[----:B------:R-:W-:Y:S01]  /*10c80*/  LOP3.LUT P0, RZ, R18, 0x8, RZ, 0xc0, !PT ;  /* 0x0000000812ff7812 */ /* 0x000fe2000780c0ff */
[----:B------:R-:W-:-:S12]  /*10c90*/  BSSY B0, `(.L_x_3735) ;  /* 0x0000055000007945 */ /* 0x000fd80003800000 */
[----:B------:R-:W-:Y:S05]  /*10ca0*/  @!P0 BRA `(.L_x_3736) ;  /* 0x00000004004c8947 */ /* 0x000fea0003800000 */
[----:B-1----:R-:W3:Y:S01]  /*10cb0*/  LDL R2, [R1] ;  /* 0x0000000001027983 */ /* 0x002ee20000100800 */
[----:B------:R-:W-:Y:S01]  /*10cc0*/  LEA R0, R19, UR36, 0x3 ;  /* 0x0000002413007c11 */ /* 0x000fe2000f8e18ff */
[----:B------:R-:W-:Y:S01]  /*10cd0*/  BSSY B1, `(.L_x_3737) ;  /* 0x0000004000017945 */ /* 0x000fe20003800000 */
[----:B---3--:R-:W-:-:S04]  /*10ce0*/  SHF.L.U32 R2, R2, 0x1f, RZ ;  /* 0x0000001f02027819 */ /* 0x008fc800000006ff */
[----:B------:R-:W1:Y:S02]  /*10cf0*/  SYNCS.PHASECHK.TRANS64.TRYWAIT P0, [R0+URZ+0x36860], R2 ;  /* 0x03686002000075a7 */ /* 0x000e64000800017f */
[----:B-1----:R-:W-:Y:S05]  /*10d00*/  @!P0 BRA `(.L_x_3738) ;  /* 0x0000001800a08947 */ /* 0x002fea0003800000 */
.L_x_3790:
[----:B------:R-:W-:Y:S05]  /*10d10*/  BSYNC B1 ;  /* 0x0000000000017941 */ /* 0x000fea0003800000 */
.L_x_3737:
[----:B------:R-:W3:Y:S01]  /*10d20*/  LDL R3, [R1+0x18] ;  /* 0x0000180001037983 */ /* 0x000ee20000100800 */
[----:B------:R-:W4:Y:S02]  /*10d30*/  S2R R4, SR_TID.X ;  /* 0x0000000000047919 */ /* 0x000f240000002100 */
[----:B----4-:R-:W-:-:S04]  /*10d40*/  LOP3.LUT R4, R4, 0x7f, RZ, 0xc0, !PT ;  /* 0x0000007f04047812 */ /* 0x010fc800078ec0ff */
[----:B------:R-:W-:-:S13]  /*10d50*/  ISETP.NE.AND P0, PT, R4, RZ, PT ;  /* 0x000000ff0400720c */ /* 0x000fda0003f05270 */
[----:B-1----:R-:W-:-:S04]  /*10d60*/  @!P0 IMAD.MOV.U32 R2, RZ, RZ, 0xa800 ;  /* 0x0000a800ff028424 */ /* 0x002fc800078e00ff */
[----:B------:R3:W-:Y:S02]  /*10d70*/  @!P0 SYNCS.ARRIVE.TRANS64 RZ, [R0+URZ+0x36850], R2 ;  /* 0x0368500200ff89a7 */ /* 0x0007e4000800003f */
[----:B---3--:R-:W-:-:S04]  /*10d80*/  PRMT R2, R3, 0x9910, RZ ;  /* 0x0000991003027816 */ /* 0x008fc800000000ff */
[----:B------:R-:W-:-:S13]  /*10d90*/  ISETP.NE.AND P0, PT, R2, 0x2, PT ;  /* 0x000000020200780c */ /* 0x000fda0003f05270 */
[----:B------:R-:W-:Y:S05]  /*10da0*/  @P0 BRA `(.L_x_3739) ;  /* 0x0000000000040947 */ /* 0x000fea0003800000 */
[----:B------:R-:W-:Y:S01]  /*10db0*/  BPT.TRAP 0x1 ;  /* 0x000000040000795c */ /* 0x000fe20000300000 */
.L_x_3739:
[----:B------:R-:W-:Y:S01]  /*10dc0*/  LOP3.LUT P0, RZ, R18, 0x2, RZ, 0xc0, !PT ;  /* 0x0000000212ff7812 */ /* 0x000fe2000780c0ff */
[----:B------:R-:W-:-:S12]  /*10dd0*/  BSSY B1, `(.L_x_3740) ;  /* 0x0000003000017945 */ /* 0x000fd80003800000 */
[----:B------:R-:W-:Y:S05]  /*10de0*/  @P0 BRA `(.L_x_3741) ;  /* 0x0000000000040947 */ /* 0x000fea0003800000 */
[----:B------:R-:W-:Y:S01]  /*10df0*/  BPT.TRAP 0x1 ;  /* 0x000000040000795c */ /* 0x000fe20000300000 */
.L_x_3741:
[----:B------:R-:W-:Y:S05]  /*10e00*/  BSYNC B1 ;  /* 0x0000000000017941 */ /* 0x000fea0003800000 */
.L_x_3740:
[----:B------:R-:W3:Y:S01]  /*10e10*/  LDL R3, [R1+0x4] ;  /* 0x0000040001037983 */ /* 0x000ee20000100800 */
[----:B------:R-:W1:Y:S01]  /*10e20*/  S2R R2, SR_CgaCtaId ;  /* 0x0000000000027919 */ /* 0x000e620000008800 */
[----:B------:R-:W4:Y:S01]  /*10e30*/  S2R R4, SR_CgaCtaId ;  /* 0x0000000000047919 */ /* 0x000f220000008800 */
[----:B------:R-:W-:Y:S01]  /*10e40*/  UIADD3 UR4, UP0, UR38, 0x470, URZ ;  /* 0x0000047026047890 */ /* 0x000fe2000ff1e03f */
[----:B------:R-:W-:Y:S01]  /*10e50*/  PLOP3.LUT P0, PT, PT, PT, PT, 0x80, 0x0 ;  /* 0x000000000000781c */ /* 0x000fe20003f0f070 */
[----:B------:R-:W-:Y:S01]  /*10e60*/  VIADD R0, R0, 0x36850 ;  /* 0x0003685000007836 */ /* 0x000fe20000000000 */
[----:B------:R-:W-:Y:S01]  /*10e70*/  UMOV UR6, 0x30000 ;  /* 0x0003000000067882 */ /* 0x000fe20000000000 */
[----:B------:R-:W-:Y:S01]  /*10e80*/  UIADD3.X UR5, URZ, UR39, URZ, UP0, !UPT ;  /* 0x000000273f057290 */ /* 0x000fe200087fe43f */
[----:B-1----:R-:W-:Y:S02]  /*10e90*/  LOP3.LUT R2, R2, 0x1, RZ, 0xc0, !PT ;  /* 0x0000000102027812 */ /* 0x002fe400078ec0ff */
[----:B----4-:R-:W-:-:S03]  /*10ea0*/  LOP3.LUT R4, R4, 0x1, RZ, 0xc0, !PT ;  /* 0x0000000104047812 */ /* 0x010fc600078ec0ff */
[----:B------:R-:W-:-:S04]  /*10eb0*/  IMAD R2, R2, 0xe00, RZ ;  /* 0x00000e0002027824 */ /* 0x000fc800078e02ff */
[----:B------:R-:W-:Y:S02]  /*10ec0*/  IMAD R2, R19, 0x5400, R2 ;  /* 0x0000540013027824 */ /* 0x000fe400078e0202 */
[----:B------:R-:W-:-:S03]  /*10ed0*/  IMAD R4, R4, 0x38, RZ ;  /* 0x0000003804047824 */ /* 0x000fc600078e02ff */
[----:B------:R-:W-:Y:S01]  /*10ee0*/  LEA R2, R2, UR36, 0x1 ;  /* 0x0000002402027c11 */ /* 0x000fe2000f8e08ff */
[----:B------:R-:W-:Y:S01]  /*10ef0*/  UMOV UR14, 0x0 ;  /* 0x00000000000e7882 */ /* 0x000fe20000000000 */
[----:B------:R-:W-:Y:S01]  /*10f00*/  UMOV UR15, 0x14f00000 ;  /* 0x14f00000000f7882 */ /* 0x000fe20000000000 */
[----:B------:R-:W-:Y:S01]  /*10f10*/  UMOV UR10, URZ ;  /* 0x0000003f000a7c82 */ /* 0x000fe20008000000 */
[----:B---3--:R-:W-:Y:S02]  /*10f20*/  IMAD R3, R3, 0x70, R4 ;  /* 0x0000007003037824 */ /* 0x008fe400078e0204 */
[----:B------:R-:W-:-:S07]  /*10f30*/  VIADD R4, R2, 0x400 ;  /* 0x0000040002047836 */ /* 0x000fce0000000000 */
.L_x_3742:
        /* <DEDUP_REMOVED lines=9> */
[----:B-1----:R-:W-:Y:S05]  /*10fd0*/  @P0 BRA.U.ANY `(.L_x_3742) ;  /* 0xfffffffd00d80947 */ /* 0x002fea000393ffff */
[----:B------:R-:W-:Y:S01]  /*10fe0*/  PLOP3.LUT P0, PT, PT, PT, PT, 0x80, 0x0 ;  /* 0x000000000000781c */ /* 0x000fe20003f0f070 */
[----:B------:R-:W-:Y:S01]  /*10ff0*/  VIADD R4, R2, 0x3c00 ;  /* 0x00003c0002047836 */ /* 0x000fe20000000000 */
[----:B------:R-:W-:Y:S01]  /*11000*/  UMOV UR6, 0x30000 ;  /* 0x0003000000067882 */ /* 0x000fe20000000000 */
[----:B------:R-:W-:Y:S01]  /*11010*/  UMOV UR14, 0x0 ;  /* 0x00000000000e7882 */ /* 0x000fe20000000000 */
[----:B------:R-:W-:Y:S01]  /*11020*/  UMOV UR15, 0x14f00000 ;  /* 0x14f00000000f7882 */ /* 0x000fe20000000000 */
[----:B------:R-:W-:-:S08]  /*11030*/  UMOV UR10, 0x40 ;  /* 0x00000040000a7882 */ /* 0x000fd00000000000 */
.L_x_3743:
        /* <DEDUP_REMOVED lines=16> */
.L_x_3744:
        /* <DEDUP_REMOVED lines=9> */
[----:B---3--:R-:W-:Y:S05]  /*111d0*/  @P0 BRA.U.ANY `(.L_x_3744) ;  /* 0xfffffffd00d80947 */ /* 0x008fea000393ffff */
.L_x_3736:
[----:B------:R-:W-:Y:S05]  /*111e0*/  BSYNC B0 ;  /* 0x0000000000007941 */ /* 0x000fea0003800000 */
.L_x_3735:
[----:B0-----:R-:W3:Y:S01]  /*111f0*/  LDL.LU R6, [R1+0x28] ;  /* 0x0000280001067983 */ /* 0x001ee20000300800 */
[----:B------:R-:W-:Y:S01]  /*11200*/  IADD3 R19, R19, 0x1, RZ ;  /* 0x0000000113137810 */ /* 0x000fe20007ffe0ff */
[----:B------:R-:W-:Y:S02]  /*11210*/  ULDC UR4, c[0x0][0xc34] ;  /* 0x00030d0000047ab9 */ /* 0x000fe40000000800 */
[----:B--2---:R-:W2:Y:S04]  /*11220*/  LDL.LU R5, [R1] ;  /* 0x0000000001057983 */ /* 0x004ea80000300800 */
[----:B------:R-:W4:Y:S01]  /*11230*/  LDL.LU R4, [R1+0x34] ;  /* 0x0000340001047983 */ /* 0x000f220000300800 */
[----:B------:R-:W-:-:S04]  /*11240*/  ISETP.NE.AND P0, PT, R19, 0x2, PT ;  /* 0x000000021300780c */ /* 0x000fc80003f05270 */
[----:B-1----:R-:W-:Y:S02]  /*11250*/  SEL R0, RZ, 0x1, P0 ;  /* 0x00000001ff007807 */ /* 0x002fe40000000000 */
[----:B------:R-:W-:Y:S01]  /*11260*/  SEL R19, R19, RZ, P0 ;  /* 0x000000ff13137207 */ /* 0x000fe20000000000 */
[----:B---3--:R-:W-:Y:S01]  /*11270*/  VIADD R6, R6, UR37 ;  /* 0x0000002506067c36 */ /* 0x008fe20008000000 */
[----:B--2---:R-:W-:-:S04]  /*11280*/  LOP3.LUT R5, R5, R0, RZ, 0x3c, !PT ;  /* 0x0000000005057212 */ /* 0x004fc800078e3cff */
[----:B------:R0:W-:Y:S01]  /*11290*/  STL [R1+0x28], R6 ;  /* 0x0000280601007387 */ /* 0x0001e20000100800 */
[----:B------:R-:W-:Y:S01]  /*112a0*/  ISETP.GE.AND P1, PT, R6, UR4, PT ;  /* 0x0000000406007c0c */ /* 0x000fe2000bf26270 */
[----:B----4-:R-:W-:-:S05]  /*112b0*/  VIADD R4, R4, 0x1 ;  /* 0x0000000104047836 */ /* 0x010fca0000000000 */
[----:B------:R0:W-:Y:S04]  /*112c0*/  STL [R1+0x34], R4 ;  /* 0x0000340401007387 */ /* 0x0001e80000100800 */
[----:B------:R0:W-:Y:S03]  /*112d0*/  STL [R1], R5 ;  /* 0x0000000501007387 */ /* 0x0001e60000100800 */
[----:B------:R-:W-:Y:S05]  /*112e0*/  @!P1 BRA `(.L_x_3745) ;  /* 0xffffffb8006c9947 */ /* 0x000fea000383ffff */
[----:B------:R-:W-:-:S07]  /*112f0*/  LOP3.LUT R2, R4, 0x1, RZ, 0xc, !PT ;  /* 0x0000000104027812 */ /* 0x000fce00078e0cff */
.L_x_3657:
[----:B0-----:R-:W0:Y:S01]  /*11300*/  S2R R3, SR_CgaCtaId ;  /* 0x0000000000037919 */ /* 0x001e220000008800 */
[----:B------:R-:W-:Y:S01]  /*11310*/  MOV R0, 0x400 ;  /* 0x0000040000007802 */ /* 0x000fe20000000f00 */
[----:B------:R-:W-:Y:S03]  /*11320*/  BSSY B0, `(.L_x_3746) ;  /* 0x0000005000007945 */ /* 0x000fe60003800000 */
[----:B0-----:R-:W-:Y:S02]  /*11330*/  LEA R0, R3, R0, 0x18 ;  /* 0x0000000003007211 */ /* 0x001fe400078ec0ff */
[----:B------:R-:W-:-:S04]  /*11340*/  SHF.L.U32 R3, R2, 0x1f, RZ ;  /* 0x0000001f02037819 */ /* 0x000fc800000006ff */
[----:B------:R-:W0:Y:S02]  /*11350*/  SYNCS.PHASECHK.TRANS64.TRYWAIT P0, [R0+URZ+0x36820], R3 ;  /* 0x03682003000075a7 */ /* 0x000e24000800017f */
[----:B0-----:R-:W-:Y:S05]  /*11360*/  @!P0 BRA `(.L_x_3747) ;  /* 0x00000014001c8947 */ /* 0x001fea0003800000 */
.L_x_3791:
[----:B------:R-:W-:Y:S05]  /*11370*/  BSYNC B0 ;  /* 0x0000000000007941 */ /* 0x000fea0003800000 */
.L_x_3746:
[----:B------:R-:W-:-:S03]  /*11380*/  UMOV UR4, 0xffffffff ;  /* 0xffffffff00047882 */ /* 0x000fc60000000000 */
[----:B------:R-:W-:Y:S05]  /*11390*/  BRA.DIV UR4, `(.L_x_3748) ;  /* 0x0000001604247947 */ /* 0x000fea000b800000 */
[----:B------:R-:W1:Y:S02]  /*113a0*/  S2R R2, SR_TID.X ;  /* 0x0000000000027919 */ /* 0x000e640000002100 */
[----:B-1----:R-:W-:-:S04]  /*113b0*/  SHF.R.U32.HI R2, RZ, 0x5, R2 ;  /* 0x00000005ff027819 */ /* 0x002fc80000011602 */
[----:B------:R-:W-:-:S05]  /*113c0*/  LOP3.LUT R2, R2, 0x3, RZ, 0xc0, !PT ;  /* 0x0000000302027812 */ /* 0x000fca00078ec0ff */
[----:B------:R1:W2:Y:S02]  /*113d0*/  SHFL.IDX PT, R14, R2, RZ, 0x1f ;  /* 0x00001fff020e7589 */ /* 0x0002a400000e0000 */
.L_x_3794:
[----:B--2---:R-:W-:Y:S01]  /*113e0*/  ISETP.NE.AND P0, PT, R14, RZ, PT ;  /* 0x000000ff0e00720c */ /* 0x004fe20003f05270 */
[----:B------:R-:W-:-:S12]  /*113f0*/  BSSY B0, `(.L_x_3749) ;  /* 0x0000025000007945 */ /* 0x000fd80003800000 */
[----:B------:R-:W-:Y:S05]  /*11400*/  @P0 BRA `(.L_x_3750) ;  /* 0x00000000008c0947 */ /* 0x000fea0003800000 */
[----:B------:R-:W-:-:S03]  /*11410*/  UMOV UR4, 0xffffffff ;  /* 0xffffffff00047882 */ /* 0x000fc60000000000 */
[----:B------:R-:W-:Y:S05]  /*11420*/  BRA.DIV UR4, `(.L_x_3751) ;  /* 0x0000001604347947 */ /* 0x000fea000b800000 */
[----:B------:R-:W-:-:S13]  /*11430*/  ELECT P6, URZ, PT ;  /* 0x00000000003f782f */ /* 0x000fda00038c0000 */
.L_x_3797:
[----:B------:R-:W-:Y:S05]  /*11440*/  @!P6 BRA `(.L_x_3750) ;  /* 0x00000000007ce947 */ /* 0x000fea0003800000 */
[----:B-1----:R-:W2:Y:S02]  /*11450*/  LDL.LU R2, [R1+0x2c] ;  /* 0x00002c0001027983 */ /* 0x002ea40000300800 */
[----:B--2---:R-:W-:-:S04]  /*11460*/  LOP3.LUT R2, R2, 0x2, RZ, 0xfc, !PT ;  /* 0x0000000202027812 */ /* 0x004fc800078efcff */
[----:B------:R-:W-:-:S13]  /*11470*/  ISETP.NE.AND P2, PT, R2, 0x3, PT ;  /* 0x000000030200780c */ /* 0x000fda0003f45270 */
[----:B------:R-:W-:Y:S05]  /*11480*/  @!P2 BRA `(.L_x_3752) ;  /* 0x000000000004a947 */ /* 0x000fea0003800000 */
[----:B------:R-:W-:Y:S01]  /*11490*/  BPT.TRAP 0x1 ;  /* 0x000000040000795c */ /* 0x000fe20000300000 */
.L_x_3752:
        /* <DEDUP_REMOVED lines=13> */
.L_x_3798:
[----:B------:R-:W1:Y:S02]  /*11570*/  SYNCS.PHASECHK.TRANS64.TRYWAIT P0, [R7+URZ], R2 ;  /* 0x00000002070075a7 */ /* 0x000e64000800017f */
[----:B-1----:R-:W-:Y:S05]  /*11580*/  @!P0 BRA `(.L_x_3754) ;  /* 0x0000001400108947 */ /* 0x002fea0003800000 */
.L_x_3799:
[----:B------:R-:W-:Y:S05]  /*11590*/  @!P2 BRA `(.L_x_3755) ;  /* 0x000000000004a947 */ /* 0x000fea0003800000 */
[----:B------:R-:W-:Y:S01]  /*115a0*/  BPT.TRAP 0x1 ;  /* 0x000000040000795c */ /* 0x000fe20000300000 */
.L_x_3755:
[----:B------:R-:W-:-:S04]  /*115b0*/  VIADD R0, R0, 0x36860 ;  /* 0x0003686000007836 */ /* 0x000fc80000000000 */
[----:B------:R-:W-:-:S04]  /*115c0*/  IMAD R4, R19, 0x8, R0 ;  /* 0x0000000813047824 */ /* 0x000fc800078e0200 */
[----:B------:R-:W2:Y:S02]  /*115d0*/  SYNCS.PHASECHK.TRANS64.TRYWAIT P0, [R4+URZ], R5 ;  /* 0x00000005040075a7 */ /* 0x000ea4000800017f */
[----:B--2---:R-:W-:Y:S05]  /*115e0*/  @!P0 BRA `(.L_x_3756) ;  /* 0x00000014000c8947 */ /* 0x004fea0003800000 */
.L_x_3800:
[----:B------:R-:W-:-:S07]  /*115f0*/  IMAD R3, R3, 0x8, R0 ;  /* 0x0000000803037824 */ /* 0x000fce00078e0200 */
.L_x_3757:
[----:B---3--:R3:W4:Y:S02]  /*11600*/  SYNCS.PHASECHK.TRANS64.TRYWAIT P0, [R3+URZ], R2 ;  /* 0x00000002030075a7 */ /* 0x008724000800017f */
[----:B----4-:R-:W-:Y:S05]  /*11610*/  @!P0 NANOSLEEP.SYNCS 0x989680 ;  /* 0x009896800000895d */ /* 0x010fea0003900000 */
[----:B------:R-:W4:Y:S02]  /*11620*/  @!P0 SYNCS.PHASECHK.TRANS64 P0, [R3+URZ], R2 ;  /* 0x00000002030085a7 */ /* 0x000f24000800007f */
[----:B----4-:R-:W-:Y:S05]  /*11630*/  @!P0 BRA `(.L_x_3757) ;  /* 0xfffffffc00f08947 */ /* 0x010fea000383ffff */
.L_x_3750:
[----:B------:R-:W-:Y:S05]  /*11640*/  BSYNC B0 ;  /* 0x0000000000007941 */ /* 0x000fea0003800000 */
.L_x_3749:
[----:B------:R-:W-:Y:S05]  /*11650*/  EXIT ;  /* 0x000000000000794d */ /* 0x000fea0003800000 */
.L_x_3625:
[----:B0-----:R-:W-:-:S04]  /*11660*/  IMAD.U32 R3, RZ, RZ, UR37 ;  /* 0x00000025ff037e24 */ /* 0x001fc8000f8e00ff */
[----:B------:R0:W1:Y:S03]  /*11670*/  SYNCS.PHASECHK.TRANS64.TRYWAIT P1, [R3+URZ+0x36800], R0 ;  /* 0x03680000030075a7 */ /* 0x000066000802017f */
[----:B-1----:R-:W-:Y:S05]  /*11680*/  @!P1 NANOSLEEP.SYNCS 0x989680 ;  /* 0x009896800000995d */ /* 0x002fea0003900000 */
[----:B------:R-:W1:Y:S02]  /*11690*/  @!P1 SYNCS.PHASECHK.TRANS64 P1, [R3+URZ+0x36800], R0 ;  /* 0x03680000030095a7 */ /* 0x000e64000802007f */
[----:B-1----:R-:W-:Y:S05]  /*116a0*/  @!P1 BRA `(.L_x_3625) ;  /* 0xfffffffc00ec9947 */ /* 0x002fea000383ffff */
[----:B------:R-:W-:Y:S05]  /*116b0*/  BRA `(.L_x_3758) ;  /* 0xffffff0000007947 */ /* 0x000fea000383ffff */
.L_x_3629:
[----:B-1----:R1:W2:Y:S02]  /*116c0*/  SYNCS.PHASECHK.TRANS64.TRYWAIT P1, [R0+URZ+0x36830], R3 ;  /* 0x03683003000075a7 */ /* 0x0022a4000802017f */
[----:B--2---:R-:W-:Y:S05]  /*116d0*/  @!P1 NANOSLEEP.SYNCS 0x989680 ;  /* 0x009896800000995d */ /* 0x004fea0003900000 */
[----:B------:R-:W2:Y:S02]  /*116e0*/  @!P1 SYNCS.PHASECHK.TRANS64 P1, [R0+URZ+0x36830], R3 ;  /* 0x03683003000095a7 */ /* 0x000ea4000802007f */
[----:B--2---:R-:W-:Y:S05]  /*116f0*/  @!P1 BRA `(.L_x_3629) ;  /* 0xfffffffc00f09947 */ /* 0x004fea000383ffff */
[----:B------:R-:W-:Y:S05]  /*11700*/  BRA `(.L_x_3628) ;  /* 0xffffff00001c7947 */ /* 0x000fea000383ffff */
.L_x_3635:
[----:B-1----:R-:W-:-:S04]  /*11710*/  IMAD.U32 R7, RZ, RZ, UR7 ;  /* 0x00000007ff077e24 */ /* 0x002fc8000f8e00ff */
[----:B------:R1:W2:Y:S03]  /*11720*/  SYNCS.PHASECHK.TRANS64.TRYWAIT P1, [R7+URZ+0x36830], R6 ;  /* 0x03683006070075a7 */ /* 0x0002a6000802017f */
[----:B--2---:R-:W-:Y:S05]  /*11730*/  @!P1 NANOSLEEP.SYNCS 0x989680 ;  /* 0x009896800000995d */ /* 0x004fea0003900000 */
[----:B------:R-:W2:Y:S02]  /*11740*/  @!P1 SYNCS.PHASECHK.TRANS64 P1, [R7+URZ+0x36830], R6 ;  /* 0x03683006070095a7 */ /* 0x000ea4000802007f */
[----:B--2---:R-:W-:Y:S05]  /*11750*/  @!P1 BRA `(.L_x_3635) ;  /* 0xfffffffc00ec9947 */ /* 0x004fea000383ffff */
[----:B------:R-:W-:Y:S05]  /*11760*/  BRA `(.L_x_3634) ;  /* 0xffffff4400787947 */ /* 0x000fea000383ffff */
.L_x_3639:
[----:B---3--:R-:W-:-:S04]  /*11770*/  IMAD.U32 R5, RZ, RZ, UR10 ;  /* 0x0000000aff057e24 */ /* 0x008fc8000f8e00ff */
[----:B------:R3:W4:Y:S03]  /*11780*/  SYNCS.PHASECHK.TRANS64.TRYWAIT P1, [R5+URZ+0x36850], R0 ;  /* 0x03685000050075a7 */ /* 0x000726000802017f */
[----:B----4-:R-:W-:Y:S05]  /*11790*/  @!P1 NANOSLEEP.SYNCS 0x989680 ;  /* 0x009896800000995d */ /* 0x010fea0003900000 */
[----:B------:R-:W4:Y:S02]  /*117a0*/  @!P1 SYNCS.PHASECHK.TRANS64 P1, [R5+URZ+0x36850], R0 ;  /* 0x03685000050095a7 */ /* 0x000f24000802007f */
[----:B----4-:R-:W-:Y:S05]  /*117b0*/  @!P1 BRA `(.L_x_3639) ;  /* 0xfffffffc00ec9947 */ /* 0x010fea000383ffff */
[----:B------:R-:W-:Y:S05]  /*117c0*/  BRA `(.L_x_3638) ;  /* 0xffffff6800c47947 */ /* 0x000fea000383ffff */
.L_x_3646:
[----:B-1----:R-:W-:-:S04]  /*117d0*/  IMAD.U32 R5, RZ, RZ, UR9 ;  /* 0x00000009ff057e24 */ /* 0x002fc8000f8e00ff */
[----:B------:R1:W2:Y:S03]  /*117e0*/  SYNCS.PHASECHK.TRANS64.TRYWAIT P1, [R5+URZ+0x36850], R0 ;  /* 0x03685000050075a7 */ /* 0x0002a6000802017f */
[----:B--2---:R-:W-:Y:S05]  /*117f0*/  @!P1 NANOSLEEP.SYNCS 0x989680 ;  /* 0x009896800000995d */ /* 0x004fea0003900000 */
[----:B------:R-:W2:Y:S02]  /*11800*/  @!P1 SYNCS.PHASECHK.TRANS64 P1, [R5+URZ+0x36850], R0 ;  /* 0x03685000050095a7 */ /* 0x000ea4000802007f */
[----:B--2---:R-:W-:Y:S05]  /*11810*/  @!P1 BRA `(.L_x_3646) ;  /* 0xfffffffc00ec9947 */ /* 0x004fea000383ffff */
[----:B------:R-:W-:Y:S05]  /*11820*/  BRA `(.L_x_3645) ;  /* 0xffffff8c00687947 */ /* 0x000fea000383ffff */
.L_x_3661:
        /* <DEDUP_REMOVED lines=11> */
.L_x_3760:
[----:B------:R-:W-:Y:S05]  /*118e0*/  BSYNC B0 ;  /* 0x0000000000007941 */ /* 0x000fea0003800000 */
.L_x_3759:
[----:B------:R-:W-:Y:S05]  /*118f0*/  BRA `(.L_x_3761) ;  /* 0xffffffb800b07947 */ /* 0x000fea000383ffff */
.L_x_3663:
[----:B------:R-:W-:Y:S01]  /*11900*/  BSSY B0, `(.L_x_3762) ;  /* 0x0000006000007945 */ /* 0x000fe20003800000 */
[----:B------:R-:W-:-:S07]  /*11910*/  IMAD.MOV.U32 R15, RZ, RZ, -0x1 ;  /* 0xffffffffff0f7424 */ /* 0x000fce00078e00ff */
[----:B01----:R-:W-:Y:S05]  /*11920*/  WARPSYNC.COLLECTIVE R15, `(.L_x_3763) ;  /* 0x000000000f0c7348 */ /* 0x003fea0003c00000 */
[----:B------:R-:W-:Y:S02]  /*11930*/  ELECT P6, UR62, PT ;  /* 0x00000000003e782f */ /* 0x000fe400038c0000 */
[----:B------:R-:W-:Y:S01]  /*11940*/  MOV R14, UR62 ;  /* 0x0000003e000e7c02 */ /* 0x000fe20008000f00 */
[----:B01----:R-:W-:Y:S10]  /*11950*/  ENDCOLLECTIVE ;  /* 0x000000000000791b */ /* 0x003ff40003800000 */
.L_x_3763:
[----:B------:R-:W-:Y:S05]  /*11960*/  BSYNC B0 ;  /* 0x0000000000007941 */ /* 0x000fea0003800000 */
.L_x_3762:
[----:B------:R-:W-:Y:S05]  /*11970*/  BRA `(.L_x_3764) ;  /* 0xffffffb800b07947 */ /* 0x000fea000383ffff */
.L_x_3665:
[----:B---3--:R3:W4:Y:S02]  /*11980*/  SYNCS.PHASECHK.TRANS64.TRYWAIT P0, [R2+URZ+0x36840], R3 ;  /* 0x03684003020075a7 */ /* 0x008724000800017f */
[----:B----4-:R-:W-:Y:S05]  /*11990*/  @!P0 NANOSLEEP.SYNCS 0x989680 ;  /* 0x009896800000895d */ /* 0x010fea0003900000 */
[----:B------:R-:W4:Y:S02]  /*119a0*/  @!P0 SYNCS.PHASECHK.TRANS64 P0, [R2+URZ+0x36840], R3 ;  /* 0x03684003020085a7 */ /* 0x000f24000800007f */
[----:B----4-:R-:W-:Y:S05]  /*119b0*/  @!P0 BRA `(.L_x_3665) ;  /* 0xfffffffc00f08947 */ /* 0x010fea000383ffff */
[----:B------:R-:W-:Y:S05]  /*119c0*/  BRA `(.L_x_3765) ;  /* 0xffffffbc00047947 */ /* 0x000fea000383ffff */
.L_x_3669:
        /* <DEDUP_REMOVED lines=8> */
.L_x_3766:
[----:B------:R-:W-:Y:S01]  /*11a50*/  IMAD.MOV.U32 R13, RZ, RZ, R0 ;  /* 0x000000ffff0d7224 */ /* 0x000fe200078e0000 */
[----:B------:R-:W-:Y:S01]  /*11a60*/  LOP3.LUT R7, R7, 0x7f, RZ, 0xc0, !PT ;  /* 0x0000007f07077812 */ /* 0x000fe200078ec0ff */
[----:B------:R-:W-:-:S07]  /*11a70*/  IMAD.MOV.U32 R6, RZ, RZ, R14 ;  /* 0x000000ffff067224 */ /* 0x000fce00078e000e */
[----:B------:R-:W-:Y:S05]  /*11a80*/  WARPSYNC.COLLECTIVE R15, `(.L_x_3767) ;  /* 0x000000000f087348 */ /* 0x000fea0003c00000 */
[----:B------:R0:W1:Y:S02]  /*11a90*/  SHFL.IDX P6, R14, R13, R12, R11 ;  /* 0x0000000c0d0e7389 */ /* 0x00006400000c000b */
[----:B01----:R-:W-:Y:S01]  /*11aa0*/  ENDCOLLECTIVE ;  /* 0x000000000000791b */ /* 0x003fe20003800000 */
.L_x_3767:
[----:B------:R-:W-:Y:S01]  /*11ab0*/  SHF.R.U32.HI R4, RZ, 0x3, R7 ;  /* 0x00000003ff047819 */ /* 0x000fe20000011607 */
[----:B------:R-:W-:Y:S02]  /*11ac0*/  ULDC UR4, c[0x0][0x288] ;  /* 0x0000a20000047ab9 */ /* 0x000fe40000000800 */
[----:B------:R-:W-:Y:S02]  /*11ad0*/  IMAD R3, R8, UR4, RZ ;  /* 0x0000000408037c24 */ /* 0x000fe4000f8e02ff */
[----:B------:R-:W-:-:S04]  /*11ae0*/  IMAD.IADD R4, R4, 0x1, R5 ;  /* 0x0000000104047824 */ /* 0x000fc800078e0205 */
[C---:B------:R-:W-:Y:S01]  /*11af0*/  VIADD R8, R4.reuse, 0x10 ;  /* 0x0000001004087836 */ /* 0x040fe20000000000 */
[----:B------:R-:W-:Y:S01]  /*11b00*/  ISETP.GE.AND P2, PT, R4, R3, PT ;  /* 0x000000030400720c */ /* 0x000fe20003f46270 */
[----:B------:R-:W-:Y:S02]  /*11b10*/  IMAD.MOV.U32 R13, RZ, RZ, R2 ;  /* 0x000000ffff0d7224 */ /* 0x000fe400078e0002 */
[----:B------:R-:W-:Y:S02]  /*11b20*/  IMAD.MOV.U32 R12, RZ, RZ, 0x1 ;  /* 0x00000001ff0c7424 */ /* 0x000fe400078e00ff */
[----:B------:R-:W-:-:S08]  /*11b30*/  IMAD.MOV.U32 R7, RZ, RZ, R14 ;  /* 0x000000ffff077224 */ /* 0x000fd000078e000e */
[----:B------:R-:W-:Y:S05]  /*11b40*/  WARPSYNC.COLLECTIVE R15, `(.L_x_3768) ;  /* 0x000000000f087348 */ /* 0x000fea0003c00000 */
[----:B------:R0:W1:Y:S02]  /*11b50*/  SHFL.IDX P6, R14, R13, R12, R11 ;  /* 0x0000000c0d0e7389 */ /* 0x00006400000c000b */
[----:B01----:R-:W-:Y:S01]  /*11b60*/  ENDCOLLECTIVE ;  /* 0x000000000000791b */ /* 0x003fe20003800000 */
.L_x_3768:
[----:B------:R-:W-:-:S05]  /*11b70*/  @!P2 LEA R7, P4, R10, R7, 0x1 ;  /* 0x000000070a07a211 */ /* 0x000fca00078808ff */
[----:B------:R-:W-:-:S05]  /*11b80*/  @!P2 IMAD.X R6, RZ, RZ, R6, P4 ;  /* 0x000000ffff06a224 */ /* 0x000fca00020e0606 */
[----:B------:R-:W-:Y:S01]  /*11b90*/  @!P2 LOP3.LUT R7, R7, R6, RZ, 0x3c, !PT ;  /* 0x000000060707a212 */ /* 0x000fe200078e3cff */
[----:B------:R-:W-:-:S03]  /*11ba0*/  IMAD.MOV.U32 R13, RZ, RZ, R0 ;  /* 0x000000ffff0d7224 */ /* 0x000fc600078e0000 */
[----:B------:R-:W-:-:S04]  /*11bb0*/  @!P2 LOP3.LUT R6, R7, R6, RZ, 0x3c, !PT ;  /* 0x000000060706a212 */ /* 0x000fc800078e3cff */
[----:B------:R-:W-:-:S05]  /*11bc0*/  @!P2 LOP3.LUT R7, R7, R6, RZ, 0x3c, !PT ;  /* 0x000000060707a212 */ /* 0x000fca00078e3cff */
[----:B------:R-:W-:Y:S01]  /*11bd0*/  @!PT LDS RZ, [RZ] ;  /* 0x00000000fffff984 */ /* 0x000fe20000000800 */
[----:B------:R-:W-:Y:S01]  /*11be0*/  @!PT LDS RZ, [RZ] ;  /* 0x00000000fffff984 */ /* 0x000fe20000000800 */
[----:B------:R-:W-:Y:S01]  /*11bf0*/  @!PT LDS RZ, [RZ] ;  /* 0x00000000fffff984 */ /* 0x000fe20000000800 */
        /* <DEDUP_REMOVED lines=8> */
.L_x_3769:
[----:B------:R-:W-:Y:S02]  /*11c80*/  IMAD.MOV.U32 R13, RZ, RZ, R2 ;  /* 0x000000ffff0d7224 */ /* 0x000fe400078e0002 */
[----:B------:R-:W-:Y:S02]  /*11c90*/  IMAD.MOV.U32 R12, RZ, RZ, 0x2 ;  /* 0x00000002ff0c7424 */ /* 0x000fe400078e00ff */
[----:B------:R-:W-:-:S07]  /*11ca0*/  IMAD.MOV.U32 R5, RZ, RZ, R14 ;  /* 0x000000ffff057224 */ /* 0x000fce00078e000e */
[----:B------:R-:W-:Y:S05]  /*11cb0*/  WARPSYNC.COLLECTIVE R15, `(.L_x_3770) ;  /* 0x000000000f087348 */ /* 0x000fea0003c00000 */
[----:B------:R0:W1:Y:S02]  /*11cc0*/  SHFL.IDX P6, R14, R13, R12, R11 ;  /* 0x0000000c0d0e7389 */ /* 0x00006400000c000b */
[----:B01----:R-:W-:Y:S01]  /*11cd0*/  ENDCOLLECTIVE ;  /* 0x000000000000791b */ /* 0x003fe20003800000 */
.L_x_3770:
        /* <DEDUP_REMOVED lines=17> */
.L_x_3771:
[----:B------:R-:W-:Y:S01]  /*11df0*/  MOV R13, R2 ;  /* 0x00000002000d7202 */ /* 0x000fe20000000f00 */
[----:B------:R-:W-:Y:S02]  /*11e00*/  IMAD.MOV.U32 R12, RZ, RZ, 0x3 ;  /* 0x00000003ff0c7424 */ /* 0x000fe400078e00ff */
[----:B------:R-:W-:-:S07]  /*11e10*/  IMAD.MOV.U32 R5, RZ, RZ, R14 ;  /* 0x000000ffff057224 */ /* 0x000fce00078e000e */
[----:B------:R-:W-:Y:S05]  /*11e20*/  WARPSYNC.COLLECTIVE R15, `(.L_x_3772) ;  /* 0x000000000f087348 */ /* 0x000fea0003c00000 */
[----:B------:R0:W1:Y:S02]  /*11e30*/  SHFL.IDX P6, R14, R13, R12, R11 ;  /* 0x0000000c0d0e7389 */ /* 0x00006400000c000b */
[----:B01----:R-:W-:Y:S01]  /*11e40*/  ENDCOLLECTIVE ;  /* 0x000000000000791b */ /* 0x003fe20003800000 */
.L_x_3772:
        /* <DEDUP_REMOVED lines=17> */
.L_x_3773:
[----:B------:R-:W-:Y:S02]  /*11f60*/  IMAD.MOV.U32 R13, RZ, RZ, R2 ;  /* 0x000000ffff0d7224 */ /* 0x000fe400078e0002 */
[----:B------:R-:W-:Y:S02]  /*11f70*/  IMAD.MOV.U32 R12, RZ, RZ, 0x4 ;  /* 0x00000004ff0c7424 */ /* 0x000fe400078e00ff */
[----:B------:R-:W-:-:S07]  /*11f80*/  IMAD.MOV.U32 R5, RZ, RZ, R14 ;  /* 0x000000ffff057224 */ /* 0x000fce00078e000e */
[----:B------:R-:W-:Y:S05]  /*11f90*/  WARPSYNC.COLLECTIVE R15, `(.L_x_3774) ;  /* 0x000000000f087348 */ /* 0x000fea0003c00000 */
[----:B------:R0:W1:Y:S02]  /*11fa0*/  SHFL.IDX P6, R14, R13, R12, R11 ;  /* 0x0000000c0d0e7389 */ /* 0x00006400000c000b */
[----:B01----:R-:W-:Y:S01]  /*11fb0*/  ENDCOLLECTIVE ;  /* 0x000000000000791b */ /* 0x003fe20003800000 */
.L_x_3774:
        /* <DEDUP_REMOVED lines=17> */
.L_x_3775:
[----:B------:R-:W-:Y:S02]  /*120d0*/  IMAD.MOV.U32 R13, RZ, RZ, R2 ;  /* 0x000000ffff0d7224 */ /* 0x000fe400078e0002 */
[----:B------:R-:W-:Y:S02]  /*120e0*/  IMAD.MOV.U32 R12, RZ, RZ, 0x5 ;  /* 0x00000005ff0c7424 */ /* 0x000fe400078e00ff */
[----:B------:R-:W-:-:S07]  /*120f0*/  IMAD.MOV.U32 R5, RZ, RZ, R14 ;  /* 0x000000ffff057224 */ /* 0x000fce00078e000e */
[----:B------:R-:W-:Y:S05]  /*12100*/  WARPSYNC.COLLECTIVE R15, `(.L_x_3776) ;  /* 0x000000000f087348 */ /* 0x000fea0003c00000 */
[----:B------:R0:W1:Y:S02]  /*12110*/  SHFL.IDX P6, R14, R13, R12, R11 ;  /* 0x0000000c0d0e7389 */ /* 0x00006400000c000b */
[----:B01----:R-:W-:Y:S01]  /*12120*/  ENDCOLLECTIVE ;  /* 0x000000000000791b */ /* 0x003fe20003800000 */
.L_x_3776:
        /* <DEDUP_REMOVED lines=17> */
.L_x_3777:
[----:B------:R-:W-:Y:S02]  /*12240*/  IMAD.MOV.U32 R13, RZ, RZ, R2 ;  /* 0x000000ffff0d7224 */ /* 0x000fe400078e0002 */
[----:B------:R-:W-:Y:S02]  /*12250*/  IMAD.MOV.U32 R12, RZ, RZ, 0x6 ;  /* 0x00000006ff0c7424 */ /* 0x000fe400078e00ff */
[----:B------:R-:W-:-:S07]  /*12260*/  IMAD.MOV.U32 R5, RZ, RZ, R14 ;  /* 0x000000ffff057224 */ /* 0x000fce00078e000e */
[----:B------:R-:W-:Y:S05]  /*12270*/  WARPSYNC.COLLECTIVE R15, `(.L_x_3778) ;  /* 0x000000000f087348 */ /* 0x000fea0003c00000 */
[----:B------:R0:W1:Y:S02]  /*12280*/  SHFL.IDX P6, R14, R13, R12, R11 ;  /* 0x0000000c0d0e7389 */ /* 0x00006400000c000b */
[----:B01----:R-:W-:Y:S01]  /*12290*/  ENDCOLLECTIVE ;  /* 0x000000000000791b */ /* 0x003fe20003800000 */
.L_x_3778:
        /* <DEDUP_REMOVED lines=17> */
.L_x_3779:
[----:B------:R-:W-:Y:S02]  /*123b0*/  IMAD.MOV.U32 R13, RZ, RZ, R2 ;  /* 0x000000ffff0d7224 */ /* 0x000fe400078e0002 */
[----:B------:R-:W-:Y:S02]  /*123c0*/  IMAD.MOV.U32 R12, RZ, RZ, 0x7 ;  /* 0x00000007ff0c7424 */ /* 0x000fe400078e00ff */
[----:B------:R-:W-:-:S07]  /*123d0*/  IMAD.MOV.U32 R5, RZ, RZ, R14 ;  /* 0x000000ffff057224 */ /* 0x000fce00078e000e */
[----:B------:R-:W-:Y:S05]  /*123e0*/  WARPSYNC.COLLECTIVE R15, `(.L_x_3780) ;  /* 0x000000000f087348 */ /* 0x000fea0003c00000 */
[----:B------:R0:W1:Y:S02]  /*123f0*/  SHFL.IDX P6, R14, R13, R12, R11 ;  /* 0x0000000c0d0e7389 */ /* 0x00006400000c000b */
[----:B01----:R-:W-:Y:S01]  /*12400*/  ENDCOLLECTIVE ;  /* 0x000000000000791b */ /* 0x003fe20003800000 */
.L_x_3780:
        /* <DEDUP_REMOVED lines=14> */
.L_x_3781:
[----:B------:R-:W-:Y:S01]  /*124f0*/  @!PT LDS RZ, [RZ] ;  /* 0x00000000fffff984 */ /* 0x000fe20000000800 */
[----:B------:R-:W-:Y:S01]  /*12500*/  @!PT LDS RZ, [RZ] ;  /* 0x00000000fffff984 */ /* 0x000fe20000000800 */
[----:B------:R-:W-:Y:S01]  /*12510*/  @!PT LDS RZ, [RZ] ;  /* 0x00000000fffff984 */ /* 0x000fe20000000800 */
[----:B------:R0:W-:Y:S01]  /*12520*/  @!P2 LDGSTS.E.BYPASS.LTC128B.128 [R9+0x20400], desc[UR60][R6.64+0x100], !P1 ;  /* 0x204001000609afae */ /* 0x0001e2000c901d7c */
[----:B------:R-:W-:Y:S01]  /*12530*/  IMAD.MOV.U32 R0, RZ, RZ, R14 ;  /* 0x000000ffff007224 */ /* 0x000fe200078e000e */
[----:B------:R-:W-:Y:S06]  /*12540*/  BRA `(.L_x_3782) ;  /* 0xffffffbc00b07947 */ /* 0x000fec000383ffff */
.L_x_3673:
[----:B-1----:R-:W-:-:S04]  /*12550*/  IMAD.U32 R2, RZ, RZ, UR36 ;  /* 0x00000024ff027e24 */ /* 0x002fc8000f8e00ff */
[----:B------:R1:W3:Y:S03]  /*12560*/  SYNCS.PHASECHK.TRANS64.TRYWAIT P0, [R2+URZ+0x36820], R0 ;  /* 0x03682000020075a7 */ /* 0x0002e6000800017f */
[----:B---3--:R-:W-:Y:S05]  /*12570*/  @!P0 NANOSLEEP.SYNCS 0x989680 ;  /* 0x009896800000895d */ /* 0x008fea0003900000 */
[----:B------:R-:W3:Y:S02]  /*12580*/  @!P0 SYNCS.PHASECHK.TRANS64 P0, [R2+URZ+0x36820], R0 ;  /* 0x03682000020085a7 */ /* 0x000ee4000800007f */
[----:B---3--:R-:W-:Y:S05]  /*12590*/  @!P0 BRA `(.L_x_3673) ;  /* 0xfffffffc00ec8947 */ /* 0x008fea000383ffff */
[----:B------:R-:W-:Y:S05]  /*125a0*/  BRA `(.L_x_3783) ;  /* 0xffffffc000007947 */ /* 0x000fea000383ffff */
.L_x_3680:
[----:B-1----:R1:W3:Y:S02]  /*125b0*/  SYNCS.PHASECHK.TRANS64.TRYWAIT P0, [R3+URZ+0x36840], R2 ;  /* 0x03684002030075a7 */ /* 0x0022e4000800017f */
[----:B---3--:R-:W-:Y:S05]  /*125c0*/  @!P0 NANOSLEEP.SYNCS 0x989680 ;  /* 0x009896800000895d */ /* 0x008fea0003900000 */
[----:B------:R-:W3:Y:S02]  /*125d0*/  @!P0 SYNCS.PHASECHK.TRANS64 P0, [R3+URZ+0x36840], R2 ;  /* 0x03684002030085a7 */ /* 0x000ee4000800007f */
[----:B---3--:R-:W-:Y:S05]  /*125e0*/  @!P0 BRA `(.L_x_3680) ;  /* 0xfffffffc00f08947 */ /* 0x008fea000383ffff */
[----:B------:R-:W-:Y:S05]  /*125f0*/  BRA `(.L_x_3784) ;  /* 0xffffffc000ac7947 */ /* 0x000fea000383ffff */
.L_x_3688:
[----:B0-----:R0:W1:Y:S02]  /*12600*/  SYNCS.PHASECHK.TRANS64.TRYWAIT P0, [R2+URZ+0x36860], R3 ;  /* 0x03686003020075a7 */ /* 0x001064000800017f */
[----:B-1----:R-:W-:Y:S05]  /*12610*/  @!P0 NANOSLEEP.SYNCS 0x989680 ;  /* 0x009896800000895d */ /* 0x002fea0003900000 */
[----:B------:R-:W1:Y:S02]  /*12620*/  @!P0 SYNCS.PHASECHK.TRANS64 P0, [R2+URZ+0x36860], R3 ;  /* 0x03686003020085a7 */ /* 0x000e64000800007f */
[----:B-1----:R-:W-:Y:S05]  /*12630*/  @!P0 BRA `(.L_x_3688) ;  /* 0xfffffffc00f08947 */ /* 0x002fea000383ffff */
[----:B------:R-:W-:Y:S05]  /*12640*/  BRA `(.L_x_3785) ;  /* 0xffffffc400ec7947 */ /* 0x000fea000383ffff */
.L_x_3700:
[----:B-1----:R1:W2:Y:S02]  /*12650*/  SYNCS.PHASECHK.TRANS64.TRYWAIT P0, [R3+URZ+0x36840], R2 ;  /* 0x03684002030075a7 */ /* 0x0022a4000800017f */
[----:B--2---:R-:W-:Y:S05]  /*12660*/  @!P0 NANOSLEEP.SYNCS 0x989680 ;  /* 0x009896800000895d */ /* 0x004fea0003900000 */
[----:B------:R-:W2:Y:S02]  /*12670*/  @!P0 SYNCS.PHASECHK.TRANS64 P0, [R3+URZ+0x36840], R2 ;  /* 0x03684002030085a7 */ /* 0x000ea4000800007f */
[----:B--2---:R-:W-:Y:S05]  /*12680*/  @!P0 BRA `(.L_x_3700) ;  /* 0xfffffffc00f08947 */ /* 0x004fea000383ffff */
[----:B------:R-:W-:Y:S05]  /*12690*/  BRA `(.L_x_3786) ;  /* 0xffffffcc00c87947 */ /* 0x000fea000383ffff */
.L_x_3708:
[----:B0-----:R0:W1:Y:S02]  /*126a0*/  SYNCS.PHASECHK.TRANS64.TRYWAIT P0, [R2+URZ+0x36860], R3 ;  /* 0x03686003020075a7 */ /* 0x001064000800017f */
[----:B-1----:R-:W-:Y:S05]  /*126b0*/  @!P0 NANOSLEEP.SYNCS 0x989680 ;  /* 0x009896800000895d */ /* 0x002fea0003900000 */
[----:B------:R-:W1:Y:S02]  /*126c0*/  @!P0 SYNCS.PHASECHK.TRANS64 P0, [R2+URZ+0x36860], R3 ;  /* 0x03686003020085a7 */ /* 0x000e64000800007f */
[----:B-1----:R-:W-:Y:S05]  /*126d0*/  @!P0 BRA `(.L_x_3708) ;  /* 0xfffffffc00f08947 */ /* 0x002fea000383ffff */
[----:B------:R-:W-:Y:S05]  /*126e0*/  BRA `(.L_x_3787) ;  /* 0xffffffd400087947 */ /* 0x000fea000383ffff */
.L_x_3719:
[----:B--2---:R2:W3:Y:S02]  /*126f0*/  SYNCS.PHASECHK.TRANS64.TRYWAIT P0, [R3+URZ+0x36840], R2 ;  /* 0x03684002030075a7 */ /* 0x0044e4000800017f */
[----:B---3--:R-:W-:Y:S05]  /*12700*/  @!P0 NANOSLEEP.SYNCS 0x989680 ;  /* 0x009896800000895d */ /* 0x008fea0003900000 */
[----:B------:R-:W3:Y:S02]  /*12710*/  @!P0 SYNCS.PHASECHK.TRANS64 P0, [R3+URZ+0x36840], R2 ;  /* 0x03684002030085a7 */ /* 0x000ee4000800007f */
[----:B---3--:R-:W-:Y:S05]  /*12720*/  @!P0 BRA `(.L_x_3719) ;  /* 0xfffffffc00f08947 */ /* 0x008fea000383ffff */
[----:B------:R-:W-:Y:S05]  /*12730*/  BRA `(.L_x_3788) ;  /* 0xffffffd800bc7947 */ /* 0x000fea000383ffff */
.L_x_3727:
[----:B0-----:R0:W1:Y:S02]  /*12740*/  SYNCS.PHASECHK.TRANS64.TRYWAIT P0, [R2+URZ+0x36860], R5 ;  /* 0x03686005020075a7 */ /* 0x001064000800017f */
[----:B-1----:R-:W-:Y:S05]  /*12750*/  @!P0 NANOSLEEP.SYNCS 0x989680 ;  /* 0x009896800000895d */ /* 0x002fea0003900000 */
[----:B------:R-:W1:Y:S02]  /*12760*/  @!P0 SYNCS.PHASECHK.TRANS64 P0, [R2+URZ+0x36860], R5 ;  /* 0x03686005020085a7 */ /* 0x000e64000800007f */
[----:B-1----:R-:W-:Y:S05]  /*12770*/  @!P0 BRA `(.L_x_3727) ;  /* 0xfffffffc00f08947 */ /* 0x002fea000383ffff */
[----:B------:R-:W-:Y:S05]  /*12780*/  BRA `(.L_x_3789) ;  /* 0xffffffdc00f87947 */ /* 0x000fea000383ffff */
.L_x_3738:
[----:B-1----:R1:W3:Y:S02]  /*12790*/  SYNCS.PHASECHK.TRANS64.TRYWAIT P0, [R0+URZ+0x36860], R2 ;  /* 0x03686002000075a7 */ /* 0x0022e4000800017f */
[----:B---3--:R-:W-:Y:S05]  /*127a0*/  @!P0 NANOSLEEP.SYNCS 0x989680 ;  /* 0x009896800000895d */ /* 0x008fea0003900000 */
[----:B------:R-:W3:Y:S02]  /*127b0*/  @!P0 SYNCS.PHASECHK.TRANS64 P0, [R0+URZ+0x36860], R2 ;  /* 0x03686002000085a7 */ /* 0x000ee4000800007f */
[----:B---3--:R-:W-:Y:S05]  /*127c0*/  @!P0 BRA `(.L_x_3738) ;  /* 0xfffffffc00f08947 */ /* 0x008fea000383ffff */
[----:B------:R-:W-:Y:S05]  /*127d0*/  BRA `(.L_x_3790) ;  /* 0xffffffe4004c7947 */ /* 0x000fea000383ffff */
.L_x_3747:
[----:B0-----:R0:W1:Y:S02]  /*127e0*/  SYNCS.PHASECHK.TRANS64.TRYWAIT P0, [R0+URZ+0x36820], R3 ;  /* 0x03682003000075a7 */ /* 0x001064000800017f */
[----:B-1----:R-:W-:Y:S05]  /*127f0*/  @!P0 NANOSLEEP.SYNCS 0x989680 ;  /* 0x009896800000895d */ /* 0x002fea0003900000 */
[----:B------:R-:W1:Y:S02]  /*12800*/  @!P0 SYNCS.PHASECHK.TRANS64 P0, [R0+URZ+0x36820], R3 ;  /* 0x03682003000085a7 */ /* 0x000e64000800007f */
[----:B-1----:R-:W-:Y:S05]  /*12810*/  @!P0 BRA `(.L_x_3747) ;  /* 0xfffffffc00f08947 */ /* 0x002fea000383ffff */
[----:B------:R-:W-:Y:S05]  /*12820*/  BRA `(.L_x_3791) ;  /* 0xffffffe800d07947 */ /* 0x000fea000383ffff */
.L_x_3748:
        /* <DEDUP_REMOVED lines=11> */
.L_x_3793:
[----:B------:R-:W-:Y:S05]  /*128e0*/  BSYNC B0 ;  /* 0x0000000000007941 */ /* 0x000fea0003800000 */
.L_x_3792:
[----:B------:R-:W-:Y:S05]  /*128f0*/  BRA `(.L_x_3794) ;  /* 0xffffffe800b87947 */ /* 0x000fea000383ffff */
.L_x_3751:
[----:B------:R-:W-:Y:S01]  /*12900*/  BSSY B1, `(.L_x_3795) ;  /* 0x0000006000017945 */ /* 0x000fe20003800000 */
[----:B------:R-:W-:-:S07]  /*12910*/  IMAD.MOV.U32 R15, RZ, RZ, -0x1 ;  /* 0xffffffffff0f7424 */ /* 0x000fce00078e00ff */
[----:B01----:R-:W-:Y:S05]  /*12920*/  WARPSYNC.COLLECTIVE R15, `(.L_x_3796) ;  /* 0x000000000f0c7348 */ /* 0x003fea0003c00000 */
[----:B------:R-:W-:Y:S02]  /*12930*/  ELECT P6, UR62, PT ;  /* 0x00000000003e782f */ /* 0x000fe400038c0000 */
[----:B------:R-:W-:Y:S01]  /*12940*/  MOV R14, UR62 ;  /* 0x0000003e000e7c02 */ /* 0x000fe20008000f00 */
[----:B01----:R-:W-:Y:S10]  /*12950*/  ENDCOLLECTIVE ;  /* 0x000000000000791b */ /* 0x003ff40003800000 */
.L_x_3796:
[----:B------:R-:W-:Y:S05]  /*12960*/  BSYNC B1 ;  /* 0x0000000000017941 */ /* 0x000fea0003800000 */
.L_x_3795:
[----:B------:R-:W-:Y:S05]  /*12970*/  BRA `(.L_x_3797) ;  /* 0xffffffe800b07947 */ /* 0x000fea000383ffff */
.L_x_3753:
[----:B0-----:R0:W1:Y:S02]  /*12980*/  SYNCS.PHASECHK.TRANS64.TRYWAIT P0, [R6+URZ], R5 ;  /* 0x00000005060075a7 */ /* 0x001064000800017f */
[----:B-1----:R-:W-:Y:S05]  /*12990*/  @!P0 NANOSLEEP.SYNCS 0x989680 ;  /* 0x009896800000895d */ /* 0x002fea0003900000 */
[----:B------:R-:W1:Y:S02]  /*129a0*/  @!P0 SYNCS.PHASECHK.TRANS64 P0, [R6+URZ], R5 ;  /* 0x00000005060085a7 */ /* 0x000e64000800007f */
[----:B-1----:R-:W-:Y:S05]  /*129b0*/  @!P0 BRA `(.L_x_3753) ;  /* 0xfffffffc00f08947 */ /* 0x002fea000383ffff */
[----:B------:R-:W-:Y:S05]  /*129c0*/  BRA `(.L_x_3798) ;  /* 0xffffffe800e87947 */ /* 0x000fea000383ffff */
.L_x_3754:
[----:B-1----:R1:W2:Y:S02]  /*129d0*/  SYNCS.PHASECHK.TRANS64.TRYWAIT P0, [R7+URZ], R2 ;  /* 0x00000002070075a7 */ /* 0x0022a4000800017f */
[----:B--2---:R-:W-:Y:S05]  /*129e0*/  @!P0 NANOSLEEP.SYNCS 0x989680 ;  /* 0x009896800000895d */ /* 0x004fea0003900000 */
[----:B------:R-:W2:Y:S02]  /*129f0*/  @!P0 SYNCS.PHASECHK.TRANS64 P0, [R7+URZ], R2 ;  /* 0x00000002070085a7 */ /* 0x000ea4000800007f */
[----:B--2---:R-:W-:Y:S05]  /*12a00*/  @!P0 BRA `(.L_x_3754) ;  /* 0xfffffffc00f08947 */ /* 0x004fea000383ffff */
[----:B------:R-:W-:Y:S05]  /*12a10*/  BRA `(.L_x_3799) ;  /* 0xffffffe800dc7947 */ /* 0x000fea000383ffff */
.L_x_3756:
[----:B--2---:R2:W3:Y:S02]  /*12a20*/  SYNCS.PHASECHK.TRANS64.TRYWAIT P0, [R4+URZ], R5 ;  /* 0x00000005040075a7 */ /* 0x0044e4000800017f */
[----:B---3--:R-:W-:Y:S05]  /*12a30*/  @!P0 NANOSLEEP.SYNCS 0x989680 ;  /* 0x009896800000895d */ /* 0x008fea0003900000 */
[----:B------:R-:W3:Y:S02]  /*12a40*/  @!P0 SYNCS.PHASECHK.TRANS64 P0, [R4+URZ], R5 ;  /* 0x00000005040085a7 */ /* 0x000ee4000800007f */
[----:B---3--:R-:W-:Y:S05]  /*12a50*/  @!P0 BRA `(.L_x_3756) ;  /* 0xfffffffc00f08947 */ /* 0x008fea000383ffff */
[----:B------:R-:W-:Y:S05]  /*12a60*/  BRA `(.L_x_3800) ;  /* 0xffffffe800e07947 */ /* 0x000fea000383ffff */
.L_x_3801:
        /* <DEDUP_REMOVED lines=9> */
.L_x_15299:


//--------------------- .text._ZN7cutlass13device_kernelIN5flash11enable_sm90INS1_16FlashAttnFwdSm90INS1_25CollectiveMainloopFwdSm90ILi2EN4cute5tupleIJNS5_1CILi1EEES8_S8_EEENS6_IJNS7_ILi128EEENS7_ILi112EEENS7_ILi192EEEEEELi192ENS_10bfloat16_tEfNS_4arch4Sm90ELb0ELb0ELb1ELb1ELb0ELb0ELb0ELb1ELb1ELb1ELb0ELb0EEENS1_21CollectiveEpilogueFwdINS6_IJSA_SC_SB_EEES9_SE_SG_Li256ELb1ELb1ELb0ELb0EEENS1_36VarlenDynamicPersistentTileSchedulerILi128ELi112ELi256ELi128ELb0ELb1ELb1ELb0ELb1ELb1EEEEEEEEEvNT_6ParamsE --------------------------
	.section	.text._ZN7cutlass13device_kernelIN5flash11enable_sm90INS1_16FlashAttnFwdSm90INS1_25CollectiveMainloopFwdSm90ILi2EN4cute5tupleIJNS5_1CILi1EEES8_S8_EEENS6_IJNS7_ILi128EEENS7_ILi112EEENS7_ILi192EEEEEELi192ENS_10bfloat16_tEfNS_4arch4Sm90ELb0ELb0ELb1ELb1ELb0ELb0ELb0ELb1ELb1ELb1ELb0ELb0EEENS1_21CollectiveEpilogueFwdINS6_IJSA_SC_SB_EEES9_SE_SG_Li256ELb1ELb1ELb0ELb0EEENS1_36VarlenDynamicPersistentTileSchedulerILi128ELi112ELi256ELi128ELb0ELb1ELb1ELb0ELb1ELb1EEEEEEEEEvNT_6ParamsE,"ax",@progbits
	.align	128
.text._ZN7cutlass13device_kernelIN5flash11enable_sm90INS1_16FlashAttnFwdSm90INS1_25CollectiveMainloopFwdSm90ILi2EN4cute5tupleIJNS5_1CILi1EEES8_S8_EEENS6_IJNS7_ILi128EEENS7_ILi112EEENS7_ILi192EEEEEELi192ENS_10bfloat16_tEfNS_4arch4Sm90ELb0ELb0ELb1ELb1ELb0ELb0ELb0ELb1ELb1ELb1ELb0ELb0EEENS1_21CollectiveEpilogueFwdINS6_IJSA_SC_SB_EEES9_SE_SG_Li256ELb1ELb1ELb0ELb0EEENS1_36VarlenDynamicPersistentTileSchedulerILi128ELi112ELi256ELi128ELb0ELb1ELb1ELb0ELb1ELb1EEEEEEEEEvNT_6ParamsE:
        .type           _ZN7cutlass13device_kernelIN5flash11enable_sm90INS1_16FlashAttnFwdSm90INS1_25CollectiveMainloopFwdSm90ILi2EN4cute5tupleIJNS5_1CILi1EEES8_S8_EEENS6_IJNS7_ILi128EEENS7_ILi112EEENS7_ILi192EEEEEELi192ENS_10bfloat16_tEfNS_4arch4Sm90ELb0ELb0ELb1ELb1ELb0ELb0ELb0ELb1ELb1ELb1ELb0ELb0EEENS1_21CollectiveEpilogueFwdINS6_IJSA_SC_SB_EEES9_SE_SG_Li256ELb1ELb1ELb0ELb0EEENS1_36VarlenDynamicPersistentTileSchedulerILi128ELi112ELi256ELi128ELb0ELb1ELb1ELb0ELb1ELb1EEEEEEEEEvNT_6ParamsE,@function
        .size           _ZN7cutlass13device_kernelIN5flash11enable_sm90INS1_16FlashAttnFwdSm90INS1_25CollectiveMainloopFwdSm90ILi2EN4cute5tupleIJNS5_1CILi1EEES8_S8_EEENS6_IJNS7_ILi128EEENS7_ILi112EEENS7_ILi192EEEEEELi192ENS_10bfloat16_tEfNS_4arch4Sm90ELb0ELb0ELb1ELb1ELb0ELb0ELb0ELb1ELb1ELb1ELb0ELb0EEENS1_21CollectiveEpilogueFwdINS6_IJSA_SC_SB_EEES9_SE_SG_Li256ELb1ELb1ELb0ELb0EEENS1_36VarlenDynamicPersistentTileSchedulerILi128ELi112ELi256ELi128ELb0ELb1ELb1ELb0ELb1ELb1EEEEEEEEEvNT_6ParamsE,(.L_x_15300 - _ZN7cutlass13device_kernelIN5flash11enable_sm90INS1_16FlashAttnFwdSm90INS1_25CollectiveMainloopFwdSm90ILi2EN4cute5tupleIJNS5_1CILi1EEES8_S8_EEENS6_IJNS7_ILi128EEENS7_ILi112EEENS7_ILi192EEEEEELi192ENS_10bfloat16_tEfNS_4arch4Sm90ELb0ELb0ELb1ELb1ELb0ELb0ELb0ELb1ELb1ELb1ELb0ELb0EEENS1_21CollectiveEpilogueFwdINS6_IJSA_SC_SB_EEES9_SE_SG_Li256ELb1ELb1ELb0ELb0EEENS1_36VarlenDynamicPersistentTileSchedulerILi128ELi112ELi256ELi128ELb0ELb1ELb1ELb0ELb1ELb1EEEEEEEEEvNT_6ParamsE)
        .other          _ZN7cutlass13device_kernelIN5flash11enable_sm90INS1_16FlashAttnFwdSm90INS1_25CollectiveMainloopFwdSm90ILi2EN4cute5tupleIJNS5_1CILi1EEES8_S8_EEENS6_IJNS7_ILi128EEENS7_ILi112EEENS7_ILi192EEEEEELi192ENS_10bfloat16_tEfNS_4arch4Sm90ELb0ELb0ELb1ELb1ELb0ELb0ELb0ELb1ELb1ELb1ELb0ELb0EEENS1_21CollectiveEpilogueFwdINS6_IJSA_SC_SB_EEES9_SE_SG_Li256ELb1ELb1ELb0ELb0EEENS1_36VarlenDynamicPersistentTileSchedulerILi128ELi112ELi256ELi128ELb0ELb1ELb1ELb0ELb1ELb1EEEEEEEEEvNT_6ParamsE,@"STO_CUDA_ENTRY STV_DEFAULT"
_ZN7cutlass13device_kernelIN5flash11enable_sm90INS1_16FlashAttnFwdSm90INS1_25CollectiveMainloopFwdSm90ILi2EN4cute5tupleIJNS5_1CILi1EEES8_S8_EEENS6_IJNS7_ILi128EEENS7_ILi112EEENS7_ILi192EEEEEELi192ENS_10bfloat16_tEfNS_4arch4Sm90ELb0ELb0ELb1ELb1ELb0ELb0ELb0ELb1ELb1ELb1ELb0ELb0EEENS1_21CollectiveEpilogueFwdINS6_IJSA_SC_SB_EEES9_SE_SG_Li256ELb1ELb1ELb0ELb0EEENS1_36VarlenDynamicPersistentTileSchedulerILi128ELi112ELi256ELi128ELb0ELb1ELb1ELb0ELb1ELb1EEEEEEEEEvNT_6ParamsE:
        /* <DEDUP_REMOVED lines=17> */
.L_x_3803:
[----:B------:R-:W-:Y:S05]  /*0110*/  BSYNC B0 ;  /* 0x0000000000007941 */ /* 0x000fea0003800000 */
.L_x_3802:
        /* <DEDUP_REMOVED lines=40> */
.L_x_3804:
        /* <DEDUP_REMOVED lines=22> */
.L_x_3805:
        /* <DEDUP_REMOVED lines=18> */
.L_x_3806:
        /* <DEDUP_REMOVED lines=22> */
.L_x_3807:
        /* <DEDUP_REMOVED lines=22> */
.L_x_3808:
        /* <DEDUP_REMOVED lines=8> */
.L_x_3810:
        /* <DEDUP_REMOVED lines=14> */
[----:B------:R-:W2:Y:S01]  /*0a40*/  LDL.LU R10, [R1+0x5c] ;  /* 0x00005c00010a7983 */ /* 0x000ea20000300800 */
[----:B------:R-:W1:Y:S02]  /*0a50*/  S2R R0, SR_TID.X ;  /* 0x0000000000007919 */ /* 0x000e640000002100 */
[----:B-1----:R-:W-:-:S05]  /*0a60*/  VIADD R220, R0, 0xffffff80 ;  /* 0xffffff8000dc7836 */ /* 0x002fca0000000000 */
[----:B------:R-:W-:-:S04]  /*0a70*/  SHF.R.S32.HI R3, RZ, 0x1f, R220 ;  /* 0x0000001fff037819 */ /* 0x000fc800000114dc */
[CC--:B------:R-:W-:Y:S02]  /*0a80*/  LEA.HI R5, R3.reuse, R220.reuse, RZ, 0x7 ;  /* 0x000000dc03057211 */ /* 0x0c0fe400078f38ff */
[-C--:B0-----:R-:W-:Y:S02]  /*0a90*/  LEA.HI R2, R3, R220.reuse, RZ, 0x5 ;  /* 0x000000dc03027211 */ /* 0x081fe400078f28ff */
[----:B------:R-:W-:Y:S02]  /*0aa0*/  LOP3.LUT R211, R5, 0xffffff80, RZ, 0xc0, !PT ;  /* 0xffffff8005d37812 */ /* 0x000fe400078ec0ff */
[----:B------:R-:W-:Y:S01]  /*0ab0*/  LEA.HI R0, R3, R220, RZ, 0x4 ;  /* 0x000000dc03007211 */ /* 0x000fe200078f20ff */
[----:B------:R-:W-:Y:S02]  /*0ac0*/  IMAD.SHL.U32 R2, R2, 0x20, RZ ;  /* 0x0000002002027824 */ /* 0x000fe400078e00ff */
[----:B------:R-:W-:Y:S01]  /*0ad0*/  IMAD.IADD R211, R220, 0x1, -R211 ;  /* 0x00000001dcd37824 */ /* 0x000fe200078e0ad3 */
[----:B------:R-:W-:-:S02]  /*0ae0*/  SHF.R.S32.HI R9, RZ, 0x4, R0 ;  /* 0x00000004ff097819 */ /* 0x000fc40000011400 */
[----:B------:R-:W-:Y:S02]  /*0af0*/  LOP3.LUT R7, R0, 0x3fffff0, RZ, 0xc0, !PT ;  /* 0x03fffff000077812 */ /* 0x000fe400078ec0ff */
[----:B------:R-:W-:Y:S02]  /*0b00*/  SHF.R.S32.HI R4, RZ, 0x1f, R211 ;  /* 0x0000001fff047819 */ /* 0x000fe400000114d3 */
[----:B------:R-:W-:Y:S01]  /*0b10*/  LOP3.LUT R2, R2, 0xfffffc00, RZ, 0xc0, !PT ;  /* 0xfffffc0002027812 */ /* 0x000fe200078ec0ff */
[----:B------:R-:W-:Y:S01]  /*0b20*/  IMAD.IADD R7, R220, 0x1, -R7 ;  /* 0x00000001dc077824 */ /* 0x000fe200078e0a07 */
[----:B------:R-:W-:Y:S02]  /*0b30*/  LEA.HI R0, R0, R9, RZ, 0x1 ;  /* 0x0000000900007211 */ /* 0x000fe400078f08ff */
[----:B------:R-:W-:Y:S01]  /*0b40*/  LEA.HI R6, R4, R211, RZ, 0x2 ;  /* 0x000000d304067211 */ /* 0x000fe200078f10ff */
[----:B------:R-:W-:Y:S01]  /*0b50*/  IMAD R7, R7, 0x40, R2 ;  /* 0x0000004007077824 */ /* 0x000fe200078e0202 */
[----:B------:R-:W-:-:S02]  /*0b60*/  LOP3.LUT R0, R0, 0x1ffffffe, RZ, 0xc0, !PT ;  /* 0x1ffffffe00007812 */ /* 0x000fc400078ec0ff */
[--C-:B------:R-:W-:Y:S02]  /*0b70*/  SHF.R.S32.HI R8, RZ, 0x2, R6.reuse ;  /* 0x00000002ff087819 */ /* 0x100fe40000011406 */
[----:B------:R-:W-:Y:S02]  /*0b80*/  SHF.R.S32.HI R11, RZ, 0x1f, R6 ;  /* 0x0000001fff0b7819 */ /* 0x000fe40000011406 */
[-C--:B------:R-:W-:Y:S01]  /*0b90*/  LEA.HI R2, R3, R220.reuse, RZ, 0x2 ;  /* 0x000000dc03027211 */ /* 0x080fe200078f10ff */
[----:B------:R-:W-:Y:S01]  /*0ba0*/  IMAD.IADD R0, R9, 0x1, -R0 ;  /* 0x0000000109007824 */ /* 0x000fe200078e0a00 */
[----:B------:R-:W-:Y:S02]  /*0bb0*/  LEA.HI R3, R3, R220, RZ, 0x3 ;  /* 0x000000dc03037211 */ /* 0x000fe400078f18ff */
[----:B------:R-:W-:Y:S02]  /*0bc0*/  LEA.HI R11, R11, R8, RZ, 0x3 ;  /* 0x000000080b0b7211 */ /* 0x000fe400078f18ff */
[----:B------:R-:W-:-:S02]  /*0bd0*/  LOP3.LUT R9, R2, 0xfffffffc, RZ, 0xc0, !PT ;  /* 0xfffffffc02097812 */ /* 0x000fc400078ec0ff */
[----:B------:R-:W-:Y:S02]  /*0be0*/  SHF.R.S32.HI R212, RZ, 0x7, R5 ;  /* 0x00000007ffd47819 */ /* 0x000fe40000011405 */
[----:B------:R-:W-:Y:S02]  /*0bf0*/  LOP3.LUT R205, R3, 0xfffffff8, RZ, 0xc0, !PT ;  /* 0xfffffff803cd7812 */ /* 0x000fe400078ec0ff */
[----:B------:R-:W-:Y:S02]  /*0c00*/  LOP3.LUT R11, R11, 0xfffffff8, RZ, 0xc0, !PT ;  /* 0xfffffff80b0b7812 */ /* 0x000fe400078ec0ff */
[----:B------:R-:W-:Y:S02]  /*0c10*/  IADD3 R9, R220, -R9, RZ ;  /* 0x80000009dc097210 */ /* 0x000fe40007ffe0ff */
[----:B------:R-:W-:Y:S02]  /*0c20*/  LEA.HI R4, R4, R211, RZ, 0x5 ;  /* 0x000000d304047211 */ /* 0x000fe400078f28ff */
[----:B------:R-:W-:Y:S01]  /*0c30*/  LEA.HI R5, R5, R212, RZ, 0x1 ;  /* 0x000000d405057211 */ /* 0x000fe200078f08ff */
[----:B------:R-:W-:Y:S01]  /*0c40*/  IMAD R216, R0, 0x8, R7 ;  /* 0x0000000800d87824 */ /* 0x000fe200078e0207 */
[----:B------:R-:W-:Y:S01]  /*0c50*/  LEA.HI R0, R9, R9, RZ, 0x1 ;  /* 0x0000000909007211 */ /* 0x000fe200078f08ff */
[----:B------:R-:W-:Y:S01]  /*0c60*/  IMAD.IADD R205, R220, 0x1, -R205 ;  /* 0x00000001dccd7824 */ /* 0x000fe200078e0acd */
[----:B------:R-:W-:Y:S01]  /*0c70*/  SHF.R.S32.HI R4, RZ, 0x5, R4 ;  /* 0x00000005ff047819 */ /* 0x000fe20000011404 */
[----:B------:R-:W-:Y:S01]  /*0c80*/  IMAD.IADD R11, R8, 0x1, -R11 ;  /* 0x00000001080b7824 */ /* 0x000fe200078e0a0b */
[----:B------:R-:W-:Y:S01]  /*0c90*/  LOP3.LUT R5, R5, 0x3fffffe, RZ, 0xc0, !PT ;  /* 0x03fffffe05057812 */ /* 0x000fe200078ec0ff */
[----:B------:R-:W-:Y:S01]  /*0ca0*/  IMAD.SHL.U32 R18, R205, 0x8, RZ ;  /* 0x00000008cd127824 */ /* 0x000fe200078e00ff */
[----:B------:R-:W-:Y:S01]  /*0cb0*/  LOP3.LUT R6, R6, 0x7ffffffc, RZ, 0xc0, !PT ;  /* 0x7ffffffc06067812 */ /* 0x000fe200078ec0ff */
[----:B------:R-:W-:Y:S01]  /*0cc0*/  IMAD R4, R4, 0x10, R11 ;  /* 0x0000001004047824 */ /* 0x000fe200078e020b */
[----:B------:R-:W-:Y:S01]  /*0cd0*/  LOP3.LUT R0, R0, 0x1ffffffe, RZ, 0xc0, !PT ;  /* 0x1ffffffe00007812 */ /* 0x000fe200078ec0ff */
[----:B------:R-:W-:-:S02]  /*0ce0*/  IMAD.IADD R5, R212, 0x1, -R5 ;  /* 0x00000001d4057824 */ /* 0x000fc400078e0a05 */
[C---:B------:R-:W-:Y:S02]  /*0cf0*/  VIADD R19, R18.reuse, 0x40 ;  /* 0x0000004012137836 */ /* 0x040fe40000000000 */
[----:B------:R-:W-:Y:S02]  /*0d00*/  VIADD R23, R18, 0x80 ;  /* 0x0000008012177836 */ /* 0x000fe40000000000 */
[----:B------:R-:W-:Y:S02]  /*0d10*/  IMAD.MOV.U32 R7, RZ, RZ, -0x2 ;  /* 0xfffffffeff077424 */ /* 0x000fe400078e00ff */
[----:B------:R-:W-:Y:S02]  /*0d20*/  IMAD.IADD R6, R211, 0x1, -R6 ;  /* 0x00000001d3067824 */ /* 0x000fe400078e0a06 */
[----:B------:R-:W-:Y:S02]  /*0d30*/  IMAD.IADD R0, R9, 0x1, -R0 ;  /* 0x0000000109007824 */ /* 0x000fe400078e0a00 */
[----:B------:R-:W-:Y:S01]  /*0d40*/  IMAD R213, R5, 0x40, R4 ;  /* 0x0000004005d57824 */ /* 0x000fe200078e0204 */
[----:B------:R-:W-:Y:S01]  /*0d50*/  CS2R R16, SRZ ;  /* 0x0000000000107805 */ /* 0x000fe2000001ff00 */
[----:B------:R-:W-:Y:S01]  /*0d60*/  IMAD R214, R6, R7, 0x70 ;  /* 0x0000007006d67424 */ /* 0x000fe200078e0207 */
[----:B------:R-:W-:Y:S01]  /*0d70*/  SHF.R.S32.HI R209, RZ, 0x3, R3 ;  /* 0x00000003ffd17819 */ /* 0x000fe20000011403 */
[----:B------:R-:W-:Y:S01]  /*0d80*/  IMAD.MOV.U32 R210, RZ, RZ, RZ ;  /* 0x000000ffffd27224 */ /* 0x000fe200078e00ff */
[----:B------:R-:W-:Y:S01]  /*0d90*/  SHF.R.S32.HI R219, RZ, 0x1f, R18 ;  /* 0x0000001fffdb7819 */ /* 0x000fe20000011412 */
[----:B------:R-:W-:Y:S01]  /*0da0*/  IMAD R215, R0, 0x8, R213 ;  /* 0x0000000800d77824 */ /* 0x000fe200078e02d5 */
[----:B------:R-:W-:-:S02]  /*0db0*/  SHF.R.S32.HI R218, RZ, 0x1f, R19 ;  /* 0x0000001fffda7819 */ /* 0x000fc40000011413 */
[----:B------:R-:W-:Y:S02]  /*0dc0*/  SHF.R.S32.HI R217, RZ, 0x1f, R23 ;  /* 0x0000001fffd97819 */ /* 0x000fe40000011417 */
[----:B--2---:R-:W-:-:S07]  /*0dd0*/  LOP3.LUT R22, R10, 0x1, RZ, 0xfc, !PT ;  /* 0x000000010a167812 */ /* 0x004fce00078efcff */
.L_x_3853:
[----:B0-2-4-:R-:W0:Y:S01]  /*0de0*/  LDC.64 R2, c[0x0][0xc88] ;  /* 0x00032200ff027b82 */ /* 0x015e220000000a00 */
[----:B------:R-:W-:Y:S01]  /*0df0*/  ULDC.64 UR4, c[0x0][0xa28] ;  /* 0x00028a0000047ab9 */ /* 0x000fe20000000a00 */
[----:B------:R-:W-:Y:S01]  /*0e00*/  MOV R0, RZ ;  /* 0x000000ff00007202 */ /* 0x000fe20000000f00 */
[----:B------:R-:W-:Y:S01]  /*0e10*/  ULDC.64 UR6, c[0x0][0xa20] ;  /* 0x0002880000067ab9 */ /* 0x000fe20000000a00 */
[----:B0-----:R-:W-:-:S05]  /*0e20*/  IMAD.WIDE R2, R43, 0x4, R2 ;  /* 0x000000042b027825 */ /* 0x001fca00078e0202 */
[----:B------:R-:W2:Y:S01]  /*0e30*/  LDG.E R204, desc[UR60][R2.64] ;  /* 0x0000003c02cc7981 */ /* 0x000ea2000c1e1900 */
[----:B------:R-:W-:-:S04]  /*0e40*/  ISETP.NE.U32.AND P0, PT, RZ, UR4, PT ;  /* 0x00000004ff007c0c */ /* 0x000fc8000bf05070 */
[----:B------:R-:W-:Y:S02]  /*0e50*/  ISETP.NE.AND.EX P0, PT, RZ, UR5, PT, P0 ;  /* 0x00000005ff007c0c */ /* 0x000fe4000bf05300 */
[----:B--2---:R-:W-:-:S11]  /*0e60*/  SHF.R.S32.HI R208, RZ, 0x1f, R204 ;  /* 0x0000001fffd07819 */ /* 0x004fd600000114cc */
[----:B---3--:R-:W-:-:S04]  /*0e70*/  @P0 LEA R4, P1, R204, UR4, 0x2 ;  /* 0x00000004cc040c11 */ /* 0x008fc8000f8210ff */
[----:B------:R-:W-:Y:S01]  /*0e80*/  @P0 LEA.HI.X R5, R204, UR5, R208, 0x2, P1 ;  /* 0x00000005cc050c11 */ /* 0x000fe200088f14d0 */
[----:B------:R-:W-:-:S04]  /*0e90*/  ULDC.64 UR4, c[0x0][0x418] ;  /* 0x0001060000047ab9 */ /* 0x000fc80000000a00 */
[----:B------:R0:W5:Y:S01]  /*0ea0*/  @P0 LDG.E R0, desc[UR60][R4.64] ;  /* 0x0000003c04000981 */ /* 0x000162000c1e1900 */
[----:B------:R-:W-:Y:S01]  /*0eb0*/  ISETP.NE.U32.AND P0, PT, RZ, UR6, PT ;  /* 0x00000006ff007c0c */ /* 0x000fe2000bf05070 */
[----:B------:R-:W-:-:S03]  /*0ec0*/  UISETP.NE.U32.AND UP0, UPT, UR4, URZ, UPT ;  /* 0x0000003f0400728c */ /* 0x000fc6000bf05070 */
[----:B------:R-:W-:Y:S01]  /*0ed0*/  ISETP.NE.AND.EX P0, PT, RZ, UR7, PT, P0 ;  /* 0x00000007ff007c0c */ /* 0x000fe2000bf05300 */
[----:B------:R-:W-:Y:S01]  /*0ee0*/  UISETP.NE.AND.EX UP0, UPT, UR5, URZ, UPT, UP0 ;  /* 0x0000003f0500728c */ /* 0x000fe2000bf05300 */
[----:B------:R-:W-:Y:S02]  /*0ef0*/  ULDC UR4, c[0x0][0x424] ;  /* 0x0001090000047ab9 */ /* 0x000fe40000000800 */
[----:B------:R-:W-:Y:S01]  /*0f00*/  ULDC UR5, c[0x0][0x2f0] ;  /* 0x0000bc0000057ab9 */ /* 0x000fe20000000800 */
[----:B------:R-:W-:-:S04]  /*0f10*/  USEL UR4, UR4, 0x1, UP0 ;  /* 0x0000000104047887 */ /* 0x000fc80008000000 */
[----:B------:R-:W-:-:S04]  /*0f20*/  UIMAD UR4, UR4, UR5, URZ ;  /* 0x00000005040472a4 */ /* 0x000fc8000f8e023f */
[C---:B------:R-:W-:Y:S02]  /*0f30*/  @P0 LEA R2, P1, R204.reuse, UR6, 0x2 ;  /* 0x00000006cc020c11 */ /* 0x040fe4000f8210ff */
[----:B------:R-:W-:Y:S02]  /*0f40*/  IMAD.U32 R83, RZ, RZ, UR4 ;  /* 0x00000004ff537e24 */ /* 0x000fe4000f8e00ff */
[----:B------:R-:W-:-:S05]  /*0f50*/  @P0 LEA.HI.X R3, R204, UR7, R208, 0x2, P1 ;  /* 0x00000007cc030c11 */ /* 0x000fca00088f14d0 */
[----:B------:R0:W5:Y:S01]  /*0f60*/  @P0 LDG.E R83, desc[UR60][R2.64] ;  /* 0x0000003c02530981 */ /* 0x000162000c1e1900 */
[----:B------:R-:W-:Y:S05]  /*0f70*/  @P0 BRA `(.L_x_3811) ;  /* 0x0000000000240947 */ /* 0x000fea0003800000 */
[----:B------:R-:W-:Y:S02]  /*0f80*/  ULDC.64 UR4, c[0x0][0xa08] ;  /* 0x0002820000047ab9 */ /* 0x000fe40000000a00 */
[----:B------:R-:W-:-:S04]  /*0f90*/  ISETP.NE.U32.AND P0, PT, RZ, UR4, PT ;  /* 0x00000004ff007c0c */ /* 0x000fc8000bf05070 */
[----:B------:R-:W-:-:S13]  /*0fa0*/  ISETP.NE.AND.EX P0, PT, RZ, UR5, PT, P0 ;  /* 0x00000005ff007c0c */ /* 0x000fda000bf05300 */
[----:B------:R-:W-:Y:S05]  /*0fb0*/  @!P0 BRA `(.L_x_3811) ;  /* 0x0000000000148947 */ /* 0x000fea0003800000 */
[----:B0-----:R-:W0:Y:S02]  /*0fc0*/  LDC.64 R2, c[0x0][0xa08] ;  /* 0x00028200ff027b82 */ /* 0x001e240000000a00 */
[----:B0-----:R-:W-:-:S05]  /*0fd0*/  IMAD.WIDE R2, R204, 0x4, R2 ;  /* 0x00000004cc027825 */ /* 0x001fca00078e0202 */
[----:B-----5:R-:W2:Y:S04]  /*0fe0*/  LDG.E R83, desc[UR60][R2.64] ;  /* 0x0000003c02537981 */ /* 0x020ea8000c1e1900 */
[----:B------:R-:W2:Y:S02]  /*0ff0*/  LDG.E R4, desc[UR60][R2.64+0x4] ;  /* 0x0000043c02047981 */ /* 0x000ea4000c1e1900 */
[----:B--2---:R-:W-:-:S07]  /*1000*/  IMAD.IADD R83, R4, 0x1, -R83 ;  /* 0x0000000104537824 */ /* 0x004fce00078e0a53 */
.L_x_3811:
[----:B-----5:R-:W-:Y:S01]  /*1010*/  IMAD.IADD R83, R83, 0x1, -R0 ;  /* 0x0000000153537824 */ /* 0x020fe200078e0a00 */
[----:B------:R-:W-:Y:S01]  /*1020*/  PLOP3.LUT P0, PT, PT, PT, PT, 0x80, 0x0 ;  /* 0x000000000000781c */ /* 0x000fe20003f0f070 */
[----:B0-----:R-:W-:Y:S01]  /*1030*/  IMAD.MOV.U32 R2, RZ, RZ, RZ ;  /* 0x000000ffff027224 */ /* 0x001fe200078e00ff */
[----:B------:R-:W-:Y:S01]  /*1040*/  CS2R R118, SRZ ;  /* 0x0000000000767805 */ /* 0x000fe2000001ff00 */
[C---:B------:R-:W-:Y:S01]  /*1050*/  VIADD R3, R83.reuse, 0x6f ;  /* 0x0000006f53037836 */ /* 0x040fe20000000000 */
[----:B------:R-:W-:Y:S01]  /*1060*/  ISETP.GE.AND P1, PT, R83, 0x1, PT ;  /* 0x000000015300780c */ /* 0x000fe20003f26270 */
[----:B------:R-:W-:Y:S01]  /*1070*/  IMAD.MOV.U32 R207, RZ, RZ, R41 ;  /* 0x000000ffffcf7224 */ /* 0x000fe200078e0029 */
[----:B------:R-:W-:Y:S01]  /*1080*/  CS2R R116, SRZ ;  /* 0x0000000000747805 */ /* 0x000fe2000001ff00 */
[----:B------:R-:W-:Y:S01]  /*1090*/  IMAD.HI R2, R3, -0x6db6db6d, R2 ;  /* 0x9249249303027827 */ /* 0x000fe200078e0202 */
[----:B------:R-:W-:Y:S02]  /*10a0*/  CS2R R114, SRZ ;  /* 0x0000000000727805 */ /* 0x000fe4000001ff00 */
[----:B------:R-:W-:-:S02]  /*10b0*/  CS2R R112, SRZ ;  /* 0x0000000000707805 */ /* 0x000fc4000001ff00 */
[----:B------:R-:W-:Y:S01]  /*10c0*/  CS2R R110, SRZ ;  /* 0x00000000006e7805 */ /* 0x000fe2000001ff00 */
[----:B------:R-:W-:Y:S01]  /*10d0*/  IMAD.MOV.U32 R206, RZ, RZ, R42 ;  /* 0x000000ffffce7224 */ /* 0x000fe200078e002a */
[----:B------:R-:W-:Y:S01]  /*10e0*/  SHF.R.U32.HI R3, RZ, 0x1f, R2 ;  /* 0x0000001fff037819 */ /* 0x000fe20000011602 */
[----:B------:R-:W-:Y:S01]  /*10f0*/  IMAD.MOV.U32 R0, RZ, RZ, RZ ;  /* 0x000000ffff007224 */ /* 0x000fe200078e00ff */
[----:B------:R-:W-:Y:S02]  /*1100*/  CS2R R108, SRZ ;  /* 0x00000000006c7805 */ /* 0x000fe4000001ff00 */
[----:B------:R-:W-:Y:S02]  /*1110*/  CS2R R106, SRZ ;  /* 0x00000000006a7805 */ /* 0x000fe4000001ff00 */
[----:B------:R-:W-:Y:S02]  /*1120*/  LEA.HI.SX32 R120, R2, R3, 0x1a ;  /* 0x0000000302787211 */ /* 0x000fe400078fd2ff */
[----:B------:R-:W-:-:S02]  /*1130*/  CS2R R2, SRZ ;  /* 0x0000000000027805 */ /* 0x000fc4000001ff00 */
[----:B------:R-:W-:Y:S02]  /*1140*/  CS2R R104, SRZ ;  /* 0x0000000000687805 */ /* 0x000fe4000001ff00 */
[----:B------:R-:W-:Y:S02]  /*1150*/  CS2R R46, SRZ ;  /* 0x00000000002e7805 */ /* 0x000fe4000001ff00 */
[----:B------:R-:W-:Y:S02]  /*1160*/  CS2R R98, SRZ ;  /* 0x0000000000627805 */ /* 0x000fe4000001ff00 */
[----:B------:R-:W-:Y:S01]  /*1170*/  CS2R R100, SRZ ;  /* 0x0000000000647805 */ /* 0x000fe2000001ff00 */
[----:B------:R-:W-:Y:S01]  /*1180*/  IMAD.MOV.U32 R39, RZ, RZ, RZ ;  /* 0x000000ffff277224 */ /* 0x000fe200078e00ff */
        /* <DEDUP_REMOVED lines=35> */
[----:B------:R-:W-:Y:S02]  /*13c0*/  MOV R28, RZ ;  /* 0x000000ff001c7202 */ /* 0x000fe40000000f00 */
[----:B------:R-:W-:Y:S01]  /*13d0*/  CS2R R6, SRZ ;  /* 0x0000000000067805 */ /* 0x000fe2000001ff00 */
[----:B------:R-:W-:Y:S01]  /*13e0*/  IMAD.MOV.U32 R36, RZ, RZ, RZ ;  /* 0x000000ffff247224 */ /* 0x000fe200078e00ff */
        /* <DEDUP_REMOVED lines=32> */
.L_x_3813:
[----:B------:R-:W0:Y:S01]  /*15f0*/  S2UR UR5, SR_CgaCtaId ;  /* 0x00000000000579c3 */ /* 0x000e220000008800 */
[----:B------:R-:W-:Y:S01]  /*1600*/  LEA.HI R0, R210, R210, RZ, 0x1 ;  /* 0x000000d2d2007211 */ /* 0x000fe200078f08ff */
[----:B------:R-:W-:Y:S01]  /*1610*/  UMOV UR4, 0x400 ;  /* 0x0000040000047882 */ /* 0x000fe20000000000 */
[----:B------:R-:W-:Y:S01]  /*1620*/  BSSY B0, `(.L_x_3814) ;  /* 0x0000009000007945 */ /* 0x000fe20003800000 */
[----:B------:R-:W-:Y:S02]  /*1630*/  ISETP.NE.AND P0, PT, R22, 0x3, PT ;  /* 0x000000031600780c */ /* 0x000fe40003f05270 */
[----:B------:R-:W-:-:S05]  /*1640*/  LOP3.LUT R3, R0, 0xfffffffe, RZ, 0xc0, !PT ;  /* 0xfffffffe00037812 */ /* 0x000fca00078ec0ff */
[----:B------:R-:W-:-:S05]  /*1650*/  IMAD.IADD R3, R210, 0x1, -R3 ;  /* 0x00000001d2037824 */ /* 0x000fca00078e0a03 */
[----:B------:R-:W-:Y:S01]  /*1660*/  SHF.L.U32 R3, R3, 0x1f, RZ ;  /* 0x0000001f03037819 */ /* 0x000fe200000006ff */
[----:B0-----:R-:W-:-:S06]  /*1670*/  ULEA UR4, UR5, UR4, 0x18 ;  /* 0x0000000405047291 */ /* 0x001fcc000f8ec03f */
[----:B------:R-:W-:-:S04]  /*1680*/  MOV R2, UR4 ;  /* 0x0000000400027c02 */ /* 0x000fc80008000f00 */
[----:B------:R-:W0:Y:S02]  /*1690*/  SYNCS.PHASECHK.TRANS64.TRYWAIT P1, [R2+URZ+0x36800], R3 ;  /* 0x03680003020075a7 */ /* 0x000e24000802017f */
[----:B0-----:R-:W-:Y:S05]  /*16a0*/  @!P1 BRA `(.L_x_3815) ;  /* 0x00000128009c9947 */ /* 0x001fea0003800000 */
.L_x_3982:
[----:B------:R-:W-:Y:S05]  /*16b0*/  BSYNC B0 ;  /* 0x0000000000007941 */ /* 0x000fea0003800000 */
.L_x_3814:
[----:B------:R-:W-:Y:S05]  /*16c0*/  @!P0 BRA `(.L_x_3816) ;  /* 0x0000000000048947 */ /* 0x000fea0003800000 */
[----:B------:R-:W-:Y:S01]  /*16d0*/  BPT.TRAP 0x1 ;  /* 0x000000040000795c */ /* 0x000fe20000300000 */
.L_x_3816:
[----:B------:R-:W-:Y:S01]  /*16e0*/  IMAD R0, R16, 0x8, R2 ;  /* 0x0000000810007824 */ /* 0x000fe200078e0202 */
[----:B0-----:R-:W-:-:S04]  /*16f0*/  SHF.L.U32 R3, R17, 0x1f, RZ ;  /* 0x0000001f11037819 */ /* 0x001fc800000006ff */
[----:B------:R0:W1:Y:S01]  /*1700*/  SYNCS.PHASECHK.TRANS64.TRYWAIT P2, [R0+URZ+0x36830], R3 ;  /* 0x03683003000075a7 */ /* 0x000062000804017f */
[----:B------:R-:W-:Y:S05]  /*1710*/  @!P0 BRA `(.L_x_3817) ;  /* 0x0000000000048947 */ /* 0x000fea0003800000 */
[----:B------:R-:W-:Y:S01]  /*1720*/  BPT.TRAP 0x1 ;  /* 0x000000040000795c */ /* 0x000fe20000300000 */
.L_x_3817:
[----:B------:R-:W2:Y:S01]  /*1730*/  S2R R4, SR_TID.X ;  /* 0x0000000000047919 */ /* 0x000ea20000002100 */
[----:B------:R-:W-:Y:S01]  /*1740*/  IMAD.MOV.U32 R119, RZ, RZ, RZ ;  /* 0x000000ffff777224 */ /* 0x000fe200078e00ff */
[----:B--2---:R-:W-:Y:S01]  /*1750*/  LOP3.LUT P1, RZ, R4, 0x7f, RZ, 0xc0, !PT ;  /* 0x0000007f04ff7812 */ /* 0x004fe2000782c0ff */
[----:B-1----:R-:W-:-:S12]  /*1760*/  @P2 BRA `(.L_x_3818) ;  /* 0x0000000000082947 */ /* 0x002fd80003800000 */
[----:B------:R-:W1:Y:S02]  /*1770*/  SYNCS.PHASECHK.TRANS64.TRYWAIT P2, [R0+URZ+0x36830], R3 ;  /* 0x03683003000075a7 */ /* 0x000e64000804017f */
[----:B-1----:R-:W-:Y:S05]  /*1780*/  @!P2 BRA `(.L_x_3819) ;  /* 0x000001280078a947 */ /* 0x002fea0003800000 */
.L_x_3818:
[----:B------:R-:W-:Y:S05]  /*1790*/  WARPSYNC.ALL ;  /* 0x0000000000007948 */ /* 0x000fea0003800000 */
[----:B01----:R-:W-:Y:S01]  /*17a0*/  VIADD R3, R2, 0x21400 ;  /* 0x0002140002037836 */ /* 0x003fe20000000000 */
[----:B------:R-:W-:Y:S01]  /*17b0*/  ULOP3.LUT UR5, UR36, 0x10000, URZ, 0xfc, !UPT ;  /* 0x0001000024057892 */ /* 0x000fe2000f8efc3f */
[----:B------:R-:W-:Y:S01]  /*17c0*/  WARPGROUP.ARRIVE ;  /* 0x00000000000079c5 */ /* 0x000fe20000000000 */
[----:B------:R-:W-:Y:S01]  /*17d0*/  UMOV UR53, 0x40000040 ;  /* 0x4000004000357882 */ /* 0x000fe20000000000 */
[----:B------:R-:W-:Y:S01]  /*17e0*/  UMOV UR55, 0x40000040 ;  /* 0x4000004000377882 */ /* 0x000fe20000000000 */
[----:B------:R-:W-:Y:S01]  /*17f0*/  SHF.R.U32.HI R3, RZ, 0x4, R3 ;  /* 0x00000004ff037819 */ /* 0x000fe20000011603 */
[----:B------:R-:W-:Y:S01]  /*1800*/  UMOV UR13, UR53 ;  /* 0x00000035000d7c82 */ /* 0x000fe20008000000 */
[----:B------:R-:W-:Y:S01]  /*1810*/  UMOV UR15, 0x40000040 ;  /* 0x40000040000f7882 */ /* 0x000fe20000000000 */
[----:B------:R-:W-:Y:S01]  /*1820*/  UMOV UR52, UR5 ;  /* 0x0000000500347c82 */ /* 0x000fe20008000000 */
[----:B------:R-:W-:Y:S01]  /*1830*/  LOP3.LUT R3, R3, 0x3fff, RZ, 0xc0, !PT ;  /* 0x00003fff03037812 */ /* 0x000fe200078ec0ff */
[----:B------:R-:W-:Y:S01]  /*1840*/  UMOV UR12, UR52 ;  /* 0x00000034000c7c82 */ /* 0x000fe20008000000 */
[----:B------:R-:W-:Y:S01]  /*1850*/  UMOV UR16, UR52 ;  /* 0x0000003400107c82 */ /* 0x000fe20008000000 */
[----:B------:R-:W-:Y:S01]  /*1860*/  UMOV UR17, UR53 ;  /* 0x0000003500117c82 */ /* 0x000fe20008000000 */
[----:B------:R-:W-:Y:S01]  /*1870*/  LOP3.LUT R5, R3, 0x10000, RZ, 0xfc, !PT ;  /* 0x0001000003057812 */ /* 0x000fe200078efcff */
[----:B------:R-:W-:Y:S01]  /*1880*/  UMOV UR19, 0x40000040 ;  /* 0x4000004000137882 */ /* 0x000fe20000000000 */
[----:B------:R-:W-:Y:S01]  /*1890*/  UMOV UR20, UR52 ;  /* 0x0000003400147c82 */ /* 0x000fe20008000000 */
[----:B------:R-:W-:Y:S01]  /*18a0*/  UMOV UR21, UR53 ;  /* 0x0000003500157c82 */ /* 0x000fe20008000000 */
[----:B------:R-:W-:Y:S01]  /*18b0*/  UMOV UR23, 0x40000040 ;  /* 0x4000004000177882 */ /* 0x000fe20000000000 */
[----:B------:R-:W-:Y:S01]  /*18c0*/  IMAD R3, R16, 0xa80, R5 ;  /* 0x00000a8010037824 */ /* 0x000fe200078e0205 */
[----:B------:R-:W-:Y:S01]  /*18d0*/  UMOV UR8, UR52 ;  /* 0x0000003400087c82 */ /* 0x000fe20008000000 */
[----:B------:R-:W-:Y:S01]  /*18e0*/  UMOV UR9, UR53 ;  /* 0x0000003500097c82 */ /* 0x000fe20008000000 */
[----:B------:R-:W-:Y:S01]  /*18f0*/  UMOV UR11, 0x40000040 ;  /* 0x40000040000b7882 */ /* 0x000fe20000000000 */
[----:B------:R-:W-:Y:S01]  /*1900*/  UIADD3 UR7, UR5, 0x2, URZ ;  /* 0x0000000205077890 */ /* 0x000fe2000fffe03f */
        /* <DEDUP_REMOVED lines=9> */
[----:B------:R-:W-:Y:S01]  /*19a0*/  MOV R6, UR53 ;  /* 0x0000003500067c02 */ /* 0x000fe20008000f00 */
[----:B------:R-:W-:Y:S01]  /*19b0*/  IMAD.IADD R9, R214, 0x1, R83 ;  /* 0x00000001d6097824 */ /* 0x000fe200078e0253 */
[----:B------:R-:W-:Y:S01]  /*19c0*/  MOV R7, UR52 ;  /* 0x0000003400077c02 */ /* 0x000fe20008000f00 */
[----:B------:R-:W-:Y:S01]  /*19d0*/  @!P1 VIADD R0, R0, 0x36840 ;  /* 0x0003684000009836 */ /* 0x000fe20000000000 */
[----:B------:R-:W-:Y:S01]  /*19e0*/  UMOV UR54, UR4 ;  /* 0x0000000400367c82 */ /* 0x000fe20008000000 */
[----:B------:R-:W-:Y:S01]  /*19f0*/  UIADD3 UR14, UR4, 0x80, URZ ;  /* 0x00000080040e7890 */ /* 0x000fe2000fffe03f */
[----:B------:R-:W-:Y:S01]  /*1a00*/  HGMMA.64x16x16.F32.BF16 R72, gdesc[UR52], RZ, !UPT, gsb0 ;  /* 0x00200000344879f0 */ /* 0x000fe2000c0018ff */
[----:B------:R-:W-:Y:S01]  /*1a10*/  UIADD3 UR18, UR4, 0x100, URZ ;  /* 0x0000010004127890 */ /* 0x000fe2000fffe03f */
[----:B------:R-:W-:Y:S01]  /*1a20*/  P2R R80, PR, RZ, 0x1 ;  /* 0x00000001ff507803 */ /* 0x000fe20000000000 */
[----:B------:R-:W-:Y:S01]  /*1a30*/  UIADD3 UR22, UR4, 0x180, URZ ;  /* 0x0000018004167890 */ /* 0x000fe2000fffe03f */
[----:B------:R-:W-:Y:S01]  /*1a40*/  @!P1 PRMT R0, RZ, 0x654, R0 ;  /* 0x00000654ff009816 */ /* 0x000fe20000000000 */
[----:B------:R-:W-:Y:S01]  /*1a50*/  UIADD3 UR54, UR4, 0x200, URZ ;  /* 0x0000020004367890 */ /* 0x000fe2000fffe03f */
[--C-:B------:R-:W-:Y:S01]  /*1a60*/  IMAD.MOV.U32 R118, RZ, RZ, R119.reuse ;  /* 0x000000ffff767224 */ /* 0x100fe200078e0077 */
        /* <DEDUP_REMOVED lines=28> */
[----:B------:R-:W-:Y:S01]  /*1c30*/  IMAD.MOV.U32 R82, RZ, RZ, R119 ;  /* 0x000000ffff527224 */ /* 0x000fe200078e0077 */
[----:B------:R-:W-:Y:S02]  /*1c40*/  WARPGROUP.DEPBAR.LE gsb0, 0x0 ;  /* 0x00008000000079c5 */ /* 0x000fe40000010000 */
[----:B------:R-:W-:-:S06]  /*1c50*/  WARPGROUP.ARRIVE ;  /* 0x00000000000079c5 */ /* 0x000fcc0000000000 */
[----:B------:R-:W-:Y:S01]  /*1c60*/  HGMMA.64x16x16.F32.BF16 R64, gdesc[UR12], RZ, !UPT, gsb0 ;  /* 0x002000000c4079f0 */ /* 0x000fe2000c0018ff */
[----:B------:R-:W-:Y:S02]  /*1c70*/  UIADD3 UR12, UR4, 0x2, URZ ;  /* 0x00000002040c7890 */ /* 0x000fe4000fffe03f */
[----:B------:R-:W-:Y:S01]  /*1c80*/  UIADD3 UR14, UR4, 0x282, URZ ;  /* 0x00000282040e7890 */ /* 0x000fe2000fffe03f */
[----:B------:R-:W-:Y:S01]  /*1c90*/  UMOV UR15, 0x40000040 ;  /* 0x40000040000f7882 */ /* 0x000fe20000000000 */
        /* <DEDUP_REMOVED lines=31> */
[----:B------:R-:W-:Y:S01]  /*1e90*/  UIADD3 UR7, UR5, 0x4, URZ ;  /* 0x0000000405077890 */ /* 0x000fe2000fffe03f */
[----:B------:R-:W-:-:S02]  /*1ea0*/  MOV R3, UR9 ;  /* 0x0000000900037c02 */ /* 0x000fc40008000f00 */
[----:B------:R-:W-:Y:S01]  /*1eb0*/  MOV R4, UR8 ;  /* 0x0000000800047c02 */ /* 0x000fe20008000f00 */
        /* <DEDUP_REMOVED lines=338> */
[----:B------:R-:W-:-:S05]  /*33e0*/  UMOV UR53, UR41 ;  /* 0x0000002900357c82 */ /* 0x000fca0008000000 */
        /* <DEDUP_REMOVED lines=48> */
[----:B------:R-:W-:Y:S02]  /*36f0*/  UIADD3 UR7, UR5, 0x806, URZ ;  /* 0x0000080605077890 */ /* 0x000fe4000fffe03f */
[----:B------:R-:W-:Y:S01]  /*3700*/  UIADD3 UR5, UR4, 0x784, URZ ;  /* 0x0000078404057890 */ /* 0x000fe2000fffe03f */
[----:B------:R-:W-:Y:S01]  /*3710*/  UMOV UR8, UR44 ;  /* 0x0000002c00087c82 */ /* 0x000fe20008000000 */
[----:B------:R-:W-:Y:S01]  /*3720*/  UMOV UR9, UR45 ;  /* 0x0000002d00097c82 */ /* 0x000fe20008000000 */
[----:B------:R-:W-:Y:S01]  /*3730*/  UMOV UR52, UR44 ;  /* 0x0000002c00347c82 */ /* 0x000fe20008000000 */
[----:B------:R-:W-:-:S03]  /*3740*/  UMOV UR53, UR45 ;  /* 0x0000002d00357c82 */ /* 0x000fc60008000000 */
[----:B------:R-:W-:Y:S01]  /*3750*/  UMOV UR10, UR5 ;  /* 0x00000005000a7c82 */ /* 0x000fe20008000000 */
[----:B------:R-:W-:Y:S01]  /*3760*/  ULDC UR5, c[0x0][0x9d8] ;  /* 0x0002760000057ab9 */ /* 0x000fe20000000800 */
        /* <DEDUP_REMOVED lines=64> */
[----:B------:R-:W-:Y:S01]  /*3b70*/  MUFU.TANH R72, R72 ;  /* 0x0000004800487308 */ /* 0x000fe20000002400 */
[----:B------:R-:W-:Y:S01]  /*3b80*/  UMOV UR51, 0x40000040 ;  /* 0x4000004000337882 */ /* 0x000fe20000000000 */
[----:B------:R-:W-:Y:S01]  /*3b90*/  FMUL.FTZ R75, R75, UR5 ;  /* 0x000000054b4b7c20 */ /* 0x000fe20008410000 */
[----:B------:R-:W-:Y:S01]  /*3ba0*/  FMUL.FTZ R78, R78, UR5 ;  /* 0x000000054e4e7c20 */ /* 0x000fe20008410000 */
[----:B------:R-:W-:-:S04]  /*3bb0*/  FMUL.FTZ R79, R79, UR5 ;  /* 0x000000054f4f7c20 */ /* 0x000fc80008410000 */
[----:B------:R-:W0:Y:S08]  /*3bc0*/  MUFU.TANH R73, R73 ;  /* 0x0000004900497308 */ /* 0x000e300000002400 */
[----:B------:R-:W1:Y:S08]  /*3bd0*/  MUFU.TANH R76, R76 ;  /* 0x0000004c004c7308 */ /* 0x000e700000002400 */
[----:B------:R-:W2:Y:S08]  /*3be0*/  MUFU.TANH R77, R77 ;  /* 0x0000004d004d7308 */ /* 0x000eb00000002400 */
[----:B------:R3:W4:Y:S08]  /*3bf0*/  MUFU.TANH R3, R74 ;  /* 0x0000004a00037308 */ /* 0x0007300000002400 */
[----:B------:R-:W5:Y:S01]  /*3c00*/  MUFU.TANH R4, R75 ;  /* 0x0000004b00047308 */ /* 0x000f620000002400 */
[----:B---3--:R-:W-:-:S07]  /*3c10*/  IMAD.MOV.U32 R74, RZ, RZ, R119 ;  /* 0x000000ffff4a7224 */ /* 0x008fce00078e0077 */
[----:B------:R-:W-:Y:S01]  /*3c20*/  MUFU.TANH R7, R78 ;  /* 0x0000004e00077308 */ /* 0x000fe20000002400 */
[----:B------:R-:W-:Y:S02]  /*3c30*/  WARPGROUP.DEPBAR.LE gsb0, 0x0 ;  /* 0x00008000000079c5 */ /* 0x000fe40000010000 */
        /* <DEDUP_REMOVED lines=13> */
[----:B------:R-:W-:Y:S01]  /*3d10*/  MUFU.TANH R64, R64 ;  /* 0x0000004000407308 */ /* 0x000fe20000002400 */
[----:B---3--:R-:W-:-:S02]  /*3d20*/  IMAD R66, R120, -0x70, R9 ;  /* 0xffffff9078427824 */ /* 0x008fc400078e0209 */
[----:B------:R-:W-:-:S03]  /*3d30*/  IMAD.MOV.U32 R78, RZ, RZ, R119 ;  /* 0x000000ffff4e7224 */ /* 0x000fc600078e0077 */
[C---:B------:R-:W-:Y:S02]  /*3d40*/  ISETP.GT.AND P4, PT, R66.reuse, RZ, PT ;  /* 0x000000ff4200720c */ /* 0x040fe40003f84270 */
[C---:B------:R-:W-:Y:S01]  /*3d50*/  ISETP.GT.AND P2, PT, R66.reuse, 0x1, PT ;  /* 0x000000014200780c */ /* 0x040fe20003f44270 */
[----:B------:R-:W3:Y:S01]  /*3d60*/  MUFU.TANH R65, R65 ;  /* 0x0000004100417308 */ /* 0x000ee20000002400 */
[C---:B------:R-:W-:Y:S02]  /*3d70*/  ISETP.GT.AND P3, PT, R66.reuse, 0x8, PT ;  /* 0x000000084200780c */ /* 0x040fe40003f64270 */
[----:B0-----:R-:W-:Y:S02]  /*3d80*/  FSEL R73, R73, -INF , P2 ;  /* 0xff80000049497808 */ /* 0x001fe40001000000 */
[----:B------:R-:W-:Y:S02]  /*3d90*/  ISETP.GT.AND P6, PT, R66, 0x9, PT ;  /* 0x000000094200780c */ /* 0x000fe40003fc4270 */
[----:B-1----:R-:W-:Y:S01]  /*3da0*/  FSEL R75, R76, -INF , P3 ;  /* 0xff8000004c4b7808 */ /* 0x002fe20001800000 */
[----:B------:R0:W-:Y:S01]  /*3db0*/  MUFU.TANH R15, R67 ;  /* 0x00000043000f7308 */ /* 0x0001e20000002400 */
[----:B------:R-:W-:Y:S01]  /*3dc0*/  ISETP.GT.AND P5, PT, R66, 0x10, PT ;  /* 0x000000104200780c */ /* 0x000fe20003fa4270 */
[----:B------:R-:W-:Y:S01]  /*3dd0*/  IMAD.MOV.U32 R76, RZ, RZ, R119 ;  /* 0x000000ffff4c7224 */ /* 0x000fe200078e0077 */
[----:B--2---:R-:W-:-:S02]  /*3de0*/  FSEL R77, R77, -INF , P6 ;  /* 0xff8000004d4d7808 */ /* 0x004fc40003000000 */
[----:B----4-:R-:W-:Y:S02]  /*3df0*/  FSEL R3, R3, -INF , P4 ;  /* 0xff80000003037808 */ /* 0x010fe40002000000 */
[----:B-----5:R-:W-:Y:S01]  /*3e00*/  FSEL R4, R4, -INF , P2 ;  /* 0xff80000004047808 */ /* 0x020fe20001000000 */
[----:B------:R-:W1:Y:S01]  /*3e10*/  MUFU.TANH R68, R68 ;  /* 0x0000004400447308 */ /* 0x000e620000002400 */
[----:B0-----:R-:W-:Y:S01]  /*3e20*/  FSEL R67, R72, -INF , P4 ;  /* 0xff80000048437808 */ /* 0x001fe20002000000 */
[----:B------:R-:W-:Y:S01]  /*3e30*/  IMAD.MOV.U32 R72, RZ, RZ, R119 ;  /* 0x000000ffff487224 */ /* 0x000fe200078e0077 */
[C---:B------:R-:W-:Y:S02]  /*3e40*/  ISETP.GT.AND P4, PT, R66.reuse, 0x11, PT ;  /* 0x000000114200780c */ /* 0x040fe40003f84270 */
[----:B------:R-:W-:Y:S02]  /*3e50*/  FMNMX.FTZ R12, R67, R73, !PT ;  /* 0x00000049430c7209 */ /* 0x000fe40007810000 */
[----:B------:R-:W-:Y:S01]  /*3e60*/  ISETP.GT.AND P2, PT, R66, 0x18, PT ;  /* 0x000000184200780c */ /* 0x000fe20003f44270 */
[----:B------:R0:W2:Y:S01]  /*3e70*/  MUFU.TANH R11, R79 ;  /* 0x0000004f000b7308 */ /* 0x0000a20000002400 */
[----:B------:R-:W-:-:S02]  /*3e80*/  FMNMX.FTZ R14, R75, R12, !PT ;  /* 0x0000000c4b0e7209 */ /* 0x000fc40007810000 */
[----:B---3--:R-:W-:Y:S02]  /*3e90*/  FSEL R65, R65, -INF , P4 ;  /* 0xff80000041417808 */ /* 0x008fe40002000000 */
[----:B------:R-:W-:Y:S02]  /*3ea0*/  FMNMX.FTZ R14, R77, R14, !PT ;  /* 0x0000000e4d0e7209 */ /* 0x000fe40007810000 */
[----:B------:R-:W-:Y:S01]  /*3eb0*/  FSEL R7, R7, -INF , P3 ;  /* 0xff80000007077808 */ /* 0x000fe20001800000 */
[----:B------:R-:W3:Y:S01]  /*3ec0*/  MUFU.TANH R69, R69 ;  /* 0x0000004500457308 */ /* 0x000ee20000002400 */
[----:B0-----:R-:W-:Y:S01]  /*3ed0*/  FSEL R79, R64, -INF , P5 ;  /* 0xff800000404f7808 */ /* 0x001fe20002800000 */
[--C-:B------:R-:W-:Y:S01]  /*3ee0*/  IMAD.MOV.U32 R64, RZ, RZ, R119.reuse ;  /* 0x000000ffff407224 */ /* 0x100fe200078e0077 */
[----:B------:R-:W-:Y:S01]  /*3ef0*/  ISETP.GT.AND P3, PT, R66, 0x19, PT ;  /* 0x000000194200780c */ /* 0x000fe20003f64270 */
[----:B------:R-:W-:Y:S02]  /*3f00*/  WARPGROUP.DEPBAR.LE gsb0, 0x0 ;  /* 0x00008000000079c5 */ /* 0x000fe40000010000 */
[----:B------:R-:W-:Y:S01]  /*3f10*/  WARPGROUP.ARRIVE ;  /* 0x00000000000079c5 */ /* 0x000fe20000000000 */
[----:B------:R-:W-:Y:S01]  /*3f20*/  FMUL.FTZ R56, R56, UR5 ;  /* 0x0000000538387c20 */ /* 0x000fe20008410000 */
[----:B------:R-:W-:Y:S01]  /*3f30*/  FMUL.FTZ R57, R57, UR5 ;  /* 0x0000000539397c20 */ /* 0x000fe20008410000 */
[----:B------:R-:W-:Y:S01]  /*3f40*/  MUFU.TANH R71, R71 ;  /* 0x0000004700477308 */ /* 0x000fe20000002400 */
[----:B------:R-:W-:Y:S01]  /*3f50*/  FMUL.FTZ R60, R60, UR5 ;  /* 0x000000053c3c7c20 */ /* 0x000fe20008410000 */
[----:B------:R-:W-:Y:S01]  /*3f60*/  FMNMX.FTZ R14, R79, R14, !PT ;  /* 0x0000000e4f0e7209 */ /* 0x000fe20007810000 */
[----:B------:R-:W-:Y:S01]  /*3f70*/  HGMMA.64x16x16.F32.BF16 R48, gdesc[UR48], R48, gsb0 ;  /* 0x00200000303079f0 */ /* 0x000fe20008001830 */
[----:B------:R-:W-:Y:S01]  /*3f80*/  UIADD3 UR50, UR4, 0x906, URZ ;  /* 0x0000090604327890 */ /* 0x000fe2000fffe03f */
[----:B------:R-:W-:Y:S01]  /*3f90*/  FMUL.FTZ R61, R61, UR5 ;  /* 0x000000053d3d7c20 */ /* 0x000fe20008410000 */
[----:B------:R-:W-:Y:S01]  /*3fa0*/  UMOV UR51, 0x40000040 ;  /* 0x4000004000337882 */ /* 0x000fe20000000000 */
[----:B------:R-:W-:Y:S01]  /*3fb0*/  FMUL.FTZ R58, R58, UR5 ;  /* 0x000000053a3a7c20 */ /* 0x000fe20008410000 */
[----:B------:R-:W-:Y:S01]  /*3fc0*/  MUFU.TANH R56, R56 ;  /* 0x0000003800387308 */ /* 0x000fe20000002400 */
[----:B-1----:R-:W-:Y:S01]  /*3fd0*/  FSEL R81, R68, -INF , P2 ;  /* 0xff80000044517808 */ /* 0x002fe20001000000 */
[----:B------:R-:W-:Y:S01]  /*3fe0*/  FMUL.FTZ R59, R59, UR5 ;  /* 0x000000053b3b7c20 */ /* 0x000fe20008410000 */
[----:B------:R-:W-:Y:S01]  /*3ff0*/  FMNMX.FTZ R14, R65, R14, !PT ;  /* 0x0000000e410e7209 */ /* 0x000fe20007810000 */
[----:B------:R-:W-:Y:S01]  /*4000*/  FMUL.FTZ R62, R62, UR5 ;  /* 0x000000053e3e7c20 */ /* 0x000fe20008410000 */
[----:B--2---:R-:W-:Y:S01]  /*4010*/  FSEL R11, R11, -INF , P6 ;  /* 0xff8000000b0b7808 */ /* 0x004fe20003000000 */
[----:B------:R-:W-:Y:S01]  /*4020*/  FMUL.FTZ R63, R63, UR5 ;  /* 0x000000053f3f7c20 */ /* 0x000fe20008410000 */
[----:B------:R-:W-:Y:S01]  /*4030*/  ISETP.GT.AND P6, PT, R66, 0x20, PT ;  /* 0x000000204200780c */ /* 0x000fe20003fc4270 */
[----:B------:R-:W0:Y:S01]  /*4040*/  MUFU.TANH R57, R57 ;  /* 0x0000003900397308 */ /* 0x000e220000002400 */
[----:B---3--:R-:W-:Y:S01]  /*4050*/  FSEL R69, R69, -INF , P3 ;  /* 0xff80000045457808 */ /* 0x008fe20001800000 */
[----:B------:R-:W-:Y:S01]  /*4060*/  IMAD.MOV.U32 R68, RZ, RZ, R119 ;  /* 0x000000ffff447224 */ /* 0x000fe200078e0077 */
[----:B------:R-:W-:-:S02]  /*4070*/  FMNMX.FTZ R20, R81, R14, !PT ;  /* 0x0000000e51147209 */ /* 0x000fc40007810000 */
[----:B------:R-:W-:Y:S02]  /*4080*/  FSEL R13, R13, -INF , P5 ;  /* 0xff8000000d0d7808 */ /* 0x000fe40002800000 */
[C---:B------:R-:W-:Y:S01]  /*4090*/  ISETP.GT.AND P5, PT, R66.reuse, 0x21, PT ;  /* 0x000000214200780c */ /* 0x040fe20003fa4270 */
[----:B------:R1:W2:Y:S01]  /*40a0*/  MUFU.TANH R21, R70 ;  /* 0x0000004600157308 */ /* 0x0002a20000002400 */
[----:B------:R-:W-:Y:S02]  /*40b0*/  FMNMX.FTZ R20, R69, R20, !PT ;  /* 0x0000001445147209 */ /* 0x000fe40007810000 */
[----:B------:R-:W-:Y:S02]  /*40c0*/  FSEL R15, R15, -INF , P4 ;  /* 0xff8000000f0f7808 */ /* 0x000fe40002000000 */
[----:B------:R-:W-:-:S03]  /*40d0*/  ISETP.GT.AND P4, PT, R66, 0x28, PT ;  /* 0x000000284200780c */ /* 0x000fc60003f84270 */
[----:B------:R-:W3:Y:S01]  /*40e0*/  MUFU.TANH R60, R60 ;  /* 0x0000003c003c7308 */ /* 0x000ee20000002400 */
[----:B0-----:R-:W-:Y:S01]  /*40f0*/  FSEL R85, R57, -INF , P5 ;  /* 0xff80000039557808 */ /* 0x001fe20002800000 */
[----:B-1----:R-:W-:-:S06]  /*4100*/  IMAD.MOV.U32 R70, RZ, RZ, R119 ;  /* 0x000000ffff467224 */ /* 0x002fcc00078e0077 */
[----:B------:R-:W0:Y:S01]  /*4110*/  MUFU.TANH R61, R61 ;  /* 0x0000003d003d7308 */ /* 0x000e220000002400 */
[----:B--2---:R-:W-:Y:S02]  /*4120*/  FSEL R21, R21, -INF , P2 ;  /* 0xff80000015157808 */ /* 0x004fe40001000000 */
[----:B------:R-:W-:-:S05]  /*4130*/  ISETP.GT.AND P2, PT, R66, 0x29, PT ;  /* 0x000000294200780c */ /* 0x000fca0003f44270 */
[----:B------:R-:W-:Y:S01]  /*4140*/  MUFU.TANH R58, R58 ;  /* 0x0000003a003a7308 */ /* 0x000fe20000002400 */
[----:B---3--:R-:W-:Y:S01]  /*4150*/  FSEL R87, R60, -INF , P4 ;  /* 0xff8000003c577808 */ /* 0x008fe20002000000 */
[----:B------:R-:W-:Y:S01]  /*4160*/  IMAD.MOV.U32 R60, RZ, RZ, R119 ;  /* 0x000000ffff3c7224 */ /* 0x000fe200078e0077 */
[----:B------:R-:W-:Y:S02]  /*4170*/  WARPGROUP.DEPBAR.LE gsb0, 0x0 ;  /* 0x00008000000079c5 */ /* 0x000fe40000010000 */
[----:B------:R-:W-:Y:S01]  /*4180*/  WARPGROUP.ARRIVE ;  /* 0x00000000000079c5 */ /* 0x000fe20000000000 */
[----:B------:R-:W-:Y:S01]  /*4190*/  FMUL.FTZ R48, R48, UR5 ;  /* 0x0000000530307c20 */ /* 0x000fe20008410000 */
[----:B------:R-:W-:Y:S01]  /*41a0*/  FMUL.FTZ R49, R49, UR5 ;  /* 0x0000000531317c20 */ /* 0x000fe20008410000 */
[----:B------:R-:W-:Y:S01]  /*41b0*/  FMUL.FTZ R52, R52, UR5 ;  /* 0x0000000534347c20 */ /* 0x000fe20008410000 */
[----:B------:R-:W-:Y:S01]  /*41c0*/  MUFU.TANH R59, R59 ;  /* 0x0000003b003b7308 */ /* 0x000fe20000002400 */
[----:B------:R-:W-:Y:S01]  /*41d0*/  FMUL.FTZ R53, R53, UR5 ;  /* 0x0000000535357c20 */ /* 0x000fe20008410000 */
[----:B------:R-:W-:Y:S01]  /*41e0*/  HGMMA.64x16x16.F32.BF16 R40, gdesc[UR48], R40, gsb0 ;  /* 0x00200000302879f0 */ /* 0x000fe20008001828 */
[----:B------:R-:W-:Y:S01]  /*41f0*/  UIADD3 UR50, UR4, 0x986, URZ ;  /* 0x0000098604327890 */ /* 0x000fe2000fffe03f */
[----:B------:R-:W-:Y:S01]  /*4200*/  FMUL.FTZ R50, R50, UR5 ;  /* 0x0000000532327c20 */ /* 0x000fe20008410000 */
[----:B------:R-:W-:Y:S01]  /*4210*/  UMOV UR51, 0x40000040 ;  /* 0x4000004000337882 */ /* 0x000fe20000000000 */
[----:B------:R-:W-:Y:S01]  /*4220*/  FMUL.FTZ R51, R51, UR5 ;  /* 0x0000000533337c20 */ /* 0x000fe20008410000 */
[----:B0-----:R-:W-:Y:S01]  /*4230*/  FSEL R89, R61, -INF , P2 ;  /* 0xff8000003d597808 */ /* 0x001fe20001000000 */
[----:B------:R-:W0:Y:S01]  /*4240*/  MUFU.TANH R48, R48 ;  /* 0x0000003000307308 */ /* 0x000e220000002400 */
[----:B------:R-:W-:Y:S01]  /*4250*/  FMUL.FTZ R54, R54, UR5 ;  /* 0x0000000536367c20 */ /* 0x000fe20008410000 */
[----:B------:R-:W-:-:S06]  /*4260*/  FMUL.FTZ R55, R55, UR5 ;  /* 0x0000000537377c20 */ /* 0x000fcc0008410000 */
[----:B------:R-:W1:Y:S08]  /*4270*/  MUFU.TANH R49, R49 ;  /* 0x0000003100317308 */ /* 0x000e700000002400 */
[----:B------:R-:W2:Y:S08]  /*4280*/  MUFU.TANH R62, R62 ;  /* 0x0000003e003e7308 */ /* 0x000eb00000002400 */
[----:B------:R-:W3:Y:S08]  /*4290*/  MUFU.TANH R52, R52 ;  /* 0x0000003400347308 */ /* 0x000ef00000002400 */
[----:B------:R-:W4:Y:S08]  /*42a0*/  MUFU.TANH R63, R63 ;  /* 0x0000003f003f7308 */ /* 0x000f300000002400 */
[----:B------:R-:W5:Y:S01]  /*42b0*/  MUFU.TANH R53, R53 ;  /* 0x0000003500357308 */ /* 0x000f620000002400 */
[----:B------:R-:W-:-:S02]  /*42c0*/  WARPGROUP.DEPBAR.LE gsb0, 0x0 ;  /* 0x00008000000079c5 */ /* 0x000fc40000010000 */
[----:B------:R-:W-:Y:S01]  /*42d0*/  WARPGROUP.ARRIVE ;  /* 0x00000000000079c5 */ /* 0x000fe20000000000 */
[----:B------:R-:W-:Y:S01]  /*42e0*/  FMUL.FTZ R41, R41, UR5 ;  /* 0x0000000529297c20 */ /* 0x000fe20008410000 */
[----:B------:R-:W-:Y:S01]  /*42f0*/  FMUL.FTZ R40, R40, UR5 ;  /* 0x0000000528287c20 */ /* 0x000fe20008410000 */
[----:B------:R-:W-:Y:S02]  /*4300*/  FMUL.FTZ R43, R43, UR5 ;  /* 0x000000052b2b7c20 */ /* 0x000fe40008410000 */
[----:B------:R-:W-:Y:S01]  /*4310*/  MUFU.TANH R50, R50 ;  /* 0x0000003200327308 */ /* 0x000fe20000002400 */
[----:B------:R-:W-:Y:S01]  /*4320*/  FMUL.FTZ R44, R44, UR5 ;  /* 0x000000052c2c7c20 */ /* 0x000fe20008410000 */
[----:B------:R-:W-:Y:S01]  /*4330*/  HGMMA.64x16x16.F32.BF16 R32, gdesc[UR48], R32, gsb0 ;  /* 0x00200000302079f0 */ /* 0x000fe20008001820 */
[----:B------:R-:W-:Y:S01]  /*4340*/  UIADD3 UR50, UR4, 0xa06, URZ ;  /* 0x00000a0604327890 */ /* 0x000fe2000fffe03f */
[----:B------:R-:W-:Y:S01]  /*4350*/  FMUL.FTZ R45, R45, UR5 ;  /* 0x000000052d2d7c20 */ /* 0x000fe20008410000 */
[----:B------:R-:W-:Y:S01]  /*4360*/  UMOV UR51, 0x40000040 ;  /* 0x4000004000337882 */ /* 0x000fe20000000000 */
[----:B------:R-:W-:Y:S01]  /*4370*/  FMUL.FTZ R47, R47, UR5 ;  /* 0x000000052f2f7c20 */ /* 0x000fe20008410000 */
[----:B------:R-:W-:Y:S01]  /*4380*/  FMUL.FTZ R42, R42, UR5 ;  /* 0x000000052a2a7c20 */ /* 0x000fe20008410000 */
[----:B------:R0:W-:Y:S01]  /*4390*/  MUFU.TANH R6, R41 ;  /* 0x0000002900067308 */ /* 0x0001e20000002400 */
[----:B------:R-:W-:Y:S01]  /*43a0*/  FMUL.FTZ R46, R46, UR5 ;  /* 0x000000052e2e7c20 */ /* 0x000fe20008410000 */
[----:B------:R-:W-:-:S06]  /*43b0*/  ULDC UR4, c[0x0][0x988] ;  /* 0x0002620000047ab9 */ /* 0x000fcc0000000800 */
[----:B------:R1:W-:Y:S01]  /*43c0*/  MUFU.TANH R8, R43 ;  /* 0x0000002b00087308 */ /* 0x0003e20000002400 */
[----:B0-----:R-:W-:Y:S02]  /*43d0*/  FSEL R41, R71, -INF , P3 ;  /* 0xff80000047297808 */ /* 0x001fe40001800000 */
[----:B------:R-:W-:Y:S01]  /*43e0*/  FSEL R71, R56, -INF , P6 ;  /* 0xff80000038477808 */ /* 0x000fe20003000000 */
[----:B------:R-:W-:Y:S01]  /*43f0*/  IMAD.MOV.U32 R56, RZ, RZ, R119 ;  /* 0x000000ffff387224 */ /* 0x000fe200078e0077 */
[----:B------:R-:W-:Y:S02]  /*4400*/  ISETP.GT.AND P3, PT, R66, 0x30, PT ;  /* 0x000000304200780c */ /* 0x000fe40003f64270 */
[----:B------:R-:W-:Y:S01]  /*4410*/  FMNMX.FTZ R20, R71, R20, !PT ;  /* 0x0000001447147209 */ /* 0x000fe20007810000 */
[----:B------:R-:W0:Y:S01]  /*4420*/  MUFU.TANH R40, R40 ;  /* 0x0000002800287308 */ /* 0x000e220000002400 */
[----:B------:R-:W-:Y:S02]  /*4430*/  FSEL R91, R48, -INF , P3 ;  /* 0xff800000305b7808 */ /* 0x000fe40001800000 */
[----:B------:R-:W-:-:S02]  /*4440*/  FMNMX.FTZ R48, R85, R20, !PT ;  /* 0x0000001455307209 */ /* 0x000fc40007810000 */
[----:B-1----:R-:W-:Y:S01]  /*4450*/  FSEL R43, R58, -INF , P6 ;  /* 0xff8000003a2b7808 */ /* 0x002fe20003000000 */
[----:B------:R-:W-:Y:S01]  /*4460*/  IMAD.MOV.U32 R58, RZ, RZ, R119 ;  /* 0x000000ffff3a7224 */ /* 0x000fe200078e0077 */
[----:B------:R-:W-:Y:S01]  /*4470*/  FMNMX.FTZ R48, R87, R48, !PT ;  /* 0x0000003057307209 */ /* 0x000fe20007810000 */
[----:B------:R-:W1:Y:S01]  /*4480*/  MUFU.TANH R51, R51 ;  /* 0x0000003300337308 */ /* 0x000e620000002400 */
[----:B------:R-:W-:Y:S02]  /*4490*/  ISETP.GT.AND P6, PT, R66, 0x31, PT ;  /* 0x000000314200780c */ /* 0x000fe40003fc4270 */
[----:B------:R-:W-:Y:S02]  /*44a0*/  FMNMX.FTZ R48, R89, R48, !PT ;  /* 0x0000003059307209 */ /* 0x000fe40007810000 */
[----:B------:R-:W-:Y:S02]  /*44b0*/  FSEL R93, R49, -INF , P6 ;  /* 0xff800000315d7808 */ /* 0x000fe40003000000 */
[----:B------:R-:W-:Y:S01]  /*44c0*/  FMNMX.FTZ R48, R91, R48, !PT ;  /* 0x000000305b307209 */ /* 0x000fe20007810000 */
[----:B------:R-:W1:Y:S03]  /*44d0*/  MUFU.TANH R54, R54 ;  /* 0x0000003600367308 */ /* 0x000e660000002400 */
[----:B------:R-:W-:-:S05]  /*44e0*/  FMNMX.FTZ R48, R93, R48, !PT ;  /* 0x000000305d307209 */ /* 0x000fca0007810000 */
[----:B------:R2:W-:Y:S01]  /*44f0*/  MUFU.TANH R9, R45 ;  /* 0x0000002d00097308 */ /* 0x0005e20000002400 */
[----:B------:R-:W-:Y:S02]  /*4500*/  WARPGROUP.DEPBAR.LE gsb0, 0x0 ;  /* 0x00008000000079c5 */ /* 0x000fe40000010000 */
[----:B------:R-:W-:Y:S01]  /*4510*/  WARPGROUP.ARRIVE ;  /* 0x00000000000079c5 */ /* 0x000fe20000000000 */
[----:B------:R-:W-:Y:S01]  /*4520*/  FMUL.FTZ R12, R33, UR5 ;  /* 0x00000005210c7c20 */ /* 0x000fe20008410000 */
[----:B------:R-:W-:-:S03]  /*4530*/  FSEL R33, R59, -INF , P5 ;  /* 0xff8000003b217808 */ /* 0x000fc60002800000 */
[----:B------:R-:W1:Y:S01]  /*4540*/  MUFU.TANH R44, R44 ;  /* 0x0000002c002c7308 */ /* 0x000e620000002400 */
[----:B------:R-:W-:Y:S01]  /*4550*/  ISETP.GT.AND P5, PT, R66, 0x38, PT ;  /* 0x000000384200780c */ /* 0x000fe20003fa4270 */
[----:B------:R-:W-:Y:S01]  /*4560*/  FMUL.FTZ R32, R32, UR5 ;  /* 0x0000000520207c20 */ /* 0x000fe20008410000 */
[----:B------:R-:W-:Y:S01]  /*4570*/  HGMMA.64x16x16.F32.BF16 R24, gdesc[UR48], R24, gsb0 ;  /* 0x00200000301879f0 */ /* 0x000fe20008001818 */
[----:B--2---:R-:W-:Y:S01]  /*4580*/  FSEL R45, R62, -INF , P4 ;  /* 0xff8000003e2d7808 */ /* 0x004fe20002000000 */
[----:B------:R-:W-:Y:S01]  /*4590*/  FMUL.FTZ R14, R35, UR5 ;  /* 0x00000005230e7c20 */ /* 0x000fe20008410000 */
[----:B------:R-:W-:Y:S01]  /*45a0*/  ISETP.GT.AND P4, PT, R66, 0x39, PT ;  /* 0x000000394200780c */ /* 0x000fe20003f84270 */
[----:B------:R-:W-:Y:S01]  /*45b0*/  FMUL.FTZ R36, R36, UR5 ;  /* 0x0000000524247c20 */ /* 0x000fe20008410000 */
[----:B---3--:R-:W-:Y:S01]  /*45c0*/  FSEL R95, R52, -INF , P5 ;  /* 0xff800000345f7808 */ /* 0x008fe20002800000 */
[----:B------:R-:W2:Y:S01]  /*45d0*/  MUFU.TANH R55, R55 ;  /* 0x0000003700377308 */ /* 0x000ea20000002400 */
[----:B----4-:R-:W-:Y:S01]  /*45e0*/  FSEL R35, R63, -INF , P2 ;  /* 0xff8000003f237808 */ /* 0x010fe20001000000 */
[----:B------:R-:W-:Y:S01]  /*45f0*/  FMUL.FTZ R20, R37, UR5 ;  /* 0x0000000525147c20 */ /* 0x000fe20008410000 */
[----:B------:R-:W-:Y:S01]  /*4600*/  ISETP.GT.AND P2, PT, R66, 0x40, PT ;  /* 0x000000404200780c */ /* 0x000fe20003f44270 */
[----:B------:R-:W-:Y:S01]  /*4610*/  FMUL.FTZ R34, R34, UR5 ;  /* 0x0000000522227c20 */ /* 0x000fe20008410000 */
[----:B-----5:R-:W-:Y:S01]  /*4620*/  FSEL R97, R53, -INF , P4 ;  /* 0xff80000035617808 */ /* 0x020fe20002000000 */
[----:B------:R-:W-:Y:S01]  /*4630*/  FMUL.FTZ R38, R38, UR5 ;  /* 0x0000000526267c20 */ /* 0x000fe20008410000 */
[----:B------:R-:W-:Y:S01]  /*4640*/  FMNMX.FTZ R48, R95, R48, !PT ;  /* 0x000000305f307209 */ /* 0x000fe20007810000 */
[----:B------:R3:W-:Y:S01]  /*4650*/  MUFU.TANH R10, R47 ;  /* 0x0000002f000a7308 */ /* 0x0007e20000002400 */
[----:B0-----:R-:W-:Y:S01]  /*4660*/  FSEL R99, R40, -INF , P2 ;  /* 0xff80000028637808 */ /* 0x001fe20001000000 */
[----:B------:R-:W-:Y:S01]  /*4670*/  FMUL.FTZ R39, R39, UR5 ;  /* 0x0000000527277c20 */ /* 0x000fe20008410000 */
[----:B------:R-:W-:Y:S01]  /*4680*/  FMNMX.FTZ R48, R97, R48, !PT ;  /* 0x0000003061307209 */ /* 0x000fe20007810000 */
[--C-:B------:R-:W-:Y:S01]  /*4690*/  IMAD.MOV.U32 R62, RZ, RZ, R119.reuse ;  /* 0x000000ffff3e7224 */ /* 0x100fe200078e0077 */
[----:B-1----:R-:W-:Y:S01]  /*46a0*/  FSEL R37, R51, -INF , P6 ;  /* 0xff80000033257808 */ /* 0x002fe20003000000 */
[--C-:B------:R-:W-:Y:S01]  /*46b0*/  IMAD.MOV.U32 R52, RZ, RZ, R119.reuse ;  /* 0x000000ffff347224 */ /* 0x100fe200078e0077 */
[----:B------:R-:W-:Y:S01]  /*46c0*/  ISETP.GT.AND P6, PT, R66, 0x48, PT ;  /* 0x000000484200780c */ /* 0x000fe20003fc4270 */
[----:B------:R-:W0:Y:S01]  /*46d0*/  MUFU.TANH R32, R32 ;  /* 0x0000002000207308 */ /* 0x000e220000002400 */
[----:B---3--:R-:W-:Y:S01]  /*46e0*/  FSEL R47, R50, -INF , P3 ;  /* 0xff800000322f7808 */ /* 0x008fe20001800000 */
[----:B------:R-:W-:Y:S01]  /*46f0*/  IMAD.MOV.U32 R50, RZ, RZ, R119 ;  /* 0x000000ffff327224 */ /* 0x000fe200078e0077 */
[----:B------:R-:W-:-:S02]  /*4700*/  ISETP.GT.AND P3, PT, R66, 0x41, PT ;  /* 0x000000414200780c */ /* 0x000fc40003f64270 */
[----:B------:R-:W-:Y:S02]  /*4710*/  FMNMX.FTZ R48, R99, R48, !PT ;  /* 0x0000003063307209 */ /* 0x000fe40007810000 */
[----:B------:R-:W-:Y:S01]  /*4720*/  FSEL R101, R6, -INF , P3 ;  /* 0xff80000006657808 */ /* 0x000fe20001800000 */
[----:B------:R-:W1:Y:S01]  /*4730*/  MUFU.TANH R42, R42 ;  /* 0x0000002a002a7308 */ /* 0x000e620000002400 */
[----:B------:R-:W-:Y:S01]  /*4740*/  FSEL R49, R54, -INF , P5 ;  /* 0xff80000036317808 */ /* 0x000fe20002800000 */
[--C-:B------:R-:W-:Y:S01]  /*4750*/  IMAD.MOV.U32 R54, RZ, RZ, R119.reuse ;  /* 0x000000ffff367224 */ /* 0x100fe200078e0077 */
[----:B------:R-:W-:Y:S02]  /*4760*/  ISETP.GT.AND P5, PT, R66, 0x49, PT ;  /* 0x000000494200780c */ /* 0x000fe40003fa4270 */
[----:B------:R-:W-:Y:S01]  /*4770*/  FSEL R103, R44, -INF , P6 ;  /* 0xff8000002c677808 */ /* 0x000fe20003000000 */
[----:B------:R-:W-:Y:S01]  /*4780*/  IMAD.MOV.U32 R44, RZ, RZ, R119 ;  /* 0x000000ffff2c7224 */ /* 0x000fe200078e0077 */
[----:B------:R-:W-:Y:S01]  /*4790*/  FMNMX.FTZ R48, R101, R48, !PT ;  /* 0x0000003065307209 */ /* 0x000fe20007810000 */
[----:B------:R-:W3:Y:S01]  /*47a0*/  MUFU.TANH R12, R12 ;  /* 0x0000000c000c7308 */ /* 0x000ee20000002400 */
[----:B--2---:R-:W-:-:S02]  /*47b0*/  FSEL R51, R55, -INF , P4 ;  /* 0xff80000037337808 */ /* 0x004fc40002000000 */
[----:B------:R-:W-:Y:S02]  /*47c0*/  ISETP.GT.AND P4, PT, R66, 0x50, PT ;  /* 0x000000504200780c */ /* 0x000fe40003f84270 */
[----:B------:R-:W-:Y:S02]  /*47d0*/  FSEL R105, R9, -INF , P5 ;  /* 0xff80000009697808 */ /* 0x000fe40002800000 */
[----:B------:R-:W-:Y:S01]  /*47e0*/  FMNMX.FTZ R48, R103, R48, !PT ;  /* 0x0000003067307209 */ /* 0x000fe20007810000 */
[----:B------:R-:W2:Y:S01]  /*47f0*/  MUFU.TANH R46, R46 ;  /* 0x0000002e002e7308 */ /* 0x000ea20000002400 */
[----:B------:R-:W-:Y:S02]  /*4800*/  FSEL R55, R8, -INF , P3 ;  /* 0xff80000008377808 */ /* 0x000fe40001800000 */
[----:B------:R-:W-:Y:S02]  /*4810*/  ISETP.GT.AND P3, PT, R66, 0x51, PT ;  /* 0x000000514200780c */ /* 0x000fe40003f64270 */
[----:B0-----:R-:W-:Y:S01]  /*4820*/  FSEL R107, R32, -INF , P4 ;  /* 0xff800000206b7808 */ /* 0x001fe20002000000 */
[----:B------:R-:W-:-:S02]  /*4830*/  WARPGROUP.DEPBAR.LE gsb0, 0x0 ;  /* 0x00008000000079c5 */ /* 0x000fc40000010000 */
[----:B------:R-:W0:Y:S01]  /*4840*/  MUFU.TANH R36, R36 ;  /* 0x0000002400247308 */ /* 0x000e220000002400 */
[----:B------:R-:W-:Y:S01]  /*4850*/  FMUL.FTZ R24, R24, UR5 ;  /* 0x0000000518187c20 */ /* 0x000fe20008410000 */
[----:B------:R-:W-:Y:S01]  /*4860*/  FMUL.FTZ R6, R25, UR5 ;  /* 0x0000000519067c20 */ /* 0x000fe20008410000 */
[----:B------:R-:W-:Y:S01]  /*4870*/  FMNMX.FTZ R48, R105, R48, !PT ;  /* 0x0000003069307209 */ /* 0x000fe20007810000 */
[----:B------:R-:W-:Y:S01]  /*4880*/  FMUL.FTZ R28, R28, UR5 ;  /* 0x000000051c1c7c20 */ /* 0x000fe20008410000 */
[----:B-1----:R-:W-:Y:S01]  /*4890*/  FSEL R53, R42, -INF , P2 ;  /* 0xff8000002a357808 */ /* 0x002fe20001000000 */
[----:B------:R-:W-:Y:S01]  /*48a0*/  FMUL.FTZ R8, R29, UR5 ;  /* 0x000000051d087c20 */ /* 0x000fe20008410000 */
[----:B------:R-:W-:Y:S01]  /*48b0*/  ISETP.GT.AND P2, PT, R66, 0x58, PT ;  /* 0x000000584200780c */ /* 0x000fe20003f44270 */
[----:B------:R-:W1:Y:S01]  /*48c0*/  MUFU.TANH R20, R20 ;  /* 0x0000001400147308 */ /* 0x000e620000002400 */
[----:B---3--:R-:W-:Y:S01]  /*48d0*/  FSEL R109, R12, -INF , P3 ;  /* 0xff8000000c6d7808 */ /* 0x008fe20001800000 */
[----:B------:R-:W-:Y:S01]  /*48e0*/  FMUL.FTZ R26, R26, UR5 ;  /* 0x000000051a1a7c20 */ /* 0x000fe20008410000 */
[----:B------:R-:W-:Y:S01]  /*48f0*/  FMNMX.FTZ R48, R107, R48, !PT ;  /* 0x000000306b307209 */ /* 0x000fe20007810000 */
[----:B------:R-:W-:Y:S01]  /*4900*/  FMUL.FTZ R30, R30, UR5 ;  /* 0x000000051e1e7c20 */ /* 0x000fe20008410000 */
[----:B--2---:R-:W-:Y:S01]  /*4910*/  FSEL R25, R46, -INF , P6 ;  /* 0xff8000002e197808 */ /* 0x004fe20003000000 */
[----:B------:R-:W-:Y:S01]  /*4920*/  FMUL.FTZ R31, R31, UR5 ;  /* 0x000000051f1f7c20 */ /* 0x000fe20008410000 */
[----:B------:R-:W-:Y:S01]  /*4930*/  ISETP.GT.AND P6, PT, R66, 0x59, PT ;  /* 0x000000594200780c */ /* 0x000fe20003fc4270 */
[----:B------:R-:W2:Y:S01]  /*4940*/  MUFU.TANH R34, R34 ;  /* 0x0000002200227308 */ /* 0x000ea20000002400 */
[----:B0-----:R-:W-:Y:S01]  /*4950*/  FSEL R111, R36, -INF , P2 ;  /* 0xff800000246f7808 */ /* 0x001fe20001000000 */
[----:B------:R0:W-:Y:S01]  /*4960*/  @!P1 SYNCS.ARRIVE.TRANS64.RED.A1T0 RZ, [R0+URZ], RZ ;  /* 0x000000ff00ff99a7 */ /* 0x0001e2000810043f */
[----:B------:R-:W-:Y:S01]  /*4970*/  FMNMX.FTZ R48, R109, R48, !PT ;  /* 0x000000306d307209 */ /* 0x000fe20007810000 */
[----:B------:R-:W-:Y:S01]  /*4980*/  IMAD.MOV.U32 R46, RZ, RZ, R119 ;  /* 0x000000ffff2e7224 */ /* 0x000fe200078e0077 */
[----:B------:R-:W-:-:S02]  /*4990*/  FSEL R29, R10, -INF , P5 ;  /* 0xff8000000a1d7808 */ /* 0x000fc40002800000 */
[----:B------:R-:W-:Y:S01]  /*49a0*/  ISETP.GT.AND P5, PT, R66, 0x60, PT ;  /* 0x000000604200780c */ /* 0x000fe20003fa4270 */
[----:B------:R-:W3:Y:S01]  /*49b0*/  MUFU.TANH R24, R24 ;  /* 0x0000001800187308 */ /* 0x000ee20000002400 */
[----:B-1----:R-:W-:Y:S02]  /*49c0*/  FSEL R113, R20, -INF , P6 ;  /* 0xff80000014717808 */ /* 0x002fe40003000000 */
[----:B------:R-:W-:-:S04]  /*49d0*/  FMNMX.FTZ R48, R111, R48, !PT ;  /* 0x000000306f307209 */ /* 0x000fc80007810000 */
[----:B------:R-:W-:Y:S01]  /*49e0*/  FMNMX.FTZ R48, R113, R48, !PT ;  /* 0x0000003071307209 */ /* 0x000fe20007810000 */
[----:B------:R-:W1:Y:S01]  /*49f0*/  MUFU.TANH R14, R14 ;  /* 0x0000000e000e7308 */ /* 0x000e620000002400 */
[----:B--2---:R-:W-:Y:S02]  /*4a00*/  FSEL R57, R34, -INF , P4 ;  /* 0xff80000022397808 */ /* 0x004fe40002000000 */
[----:B------:R-:W-:-:S05]  /*4a10*/  ISETP.GT.AND P4, PT, R66, 0x61, PT ;  /* 0x000000614200780c */ /* 0x000fca0003f84270 */
[----:B------:R-:W2:Y:S01]  /*4a20*/  MUFU.TANH R6, R6 ;  /* 0x0000000600067308 */ /* 0x000ea20000002400 */
[----:B---3--:R-:W-:-:S04]  /*4a30*/  FSEL R115, R24, -INF , P5 ;  /* 0xff80000018737808 */ /* 0x008fc80002800000 */
[----:B------:R-:W-:-:S03]  /*4a40*/  FMNMX.FTZ R48, R115, R48, !PT ;  /* 0x0000003073307209 */ /* 0x000fc60007810000 */
[----:B------:R-:W3:Y:S01]  /*4a50*/  MUFU.TANH R38, R38 ;  /* 0x0000002600267308 */ /* 0x000ee20000002400 */
[----:B-1----:R-:W-:Y:S02]  /*4a60*/  FSEL R59, R14, -INF , P3 ;  /* 0xff8000000e3b7808 */ /* 0x002fe40001800000 */
[----:B------:R-:W-:Y:S02]  /*4a70*/  ISETP.GT.AND P3, PT, R66, 0x68, PT ;  /* 0x000000684200780c */ /* 0x000fe40003f64270 */
[----:B------:R-:W-:-:S03]  /*4a80*/  FMNMX.FTZ R14, R3, R4, !PT ;  /* 0x00000004030e7209 */ /* 0x000fc60007810000 */
[----:B------:R-:W1:Y:S01]  /*4a90*/  MUFU.TANH R28, R28 ;  /* 0x0000001c001c7308 */ /* 0x000e620000002400 */
[----:B--2---:R-:W-:Y:S01]  /*4aa0*/  FSEL R117, R6, -INF , P4 ;  /* 0xff80000006757808 */ /* 0x004fe20002000000 */
[----:B------:R-:W-:Y:S01]  /*4ab0*/  IMAD.U32 R6, RZ, RZ, UR4 ;  /* 0x00000004ff067e24 */ /* 0x000fe2000f8e00ff */
[----:B------:R-:W-:Y:S02]  /*4ac0*/  FMNMX.FTZ R14, R7, R14, !PT ;  /* 0x0000000e070e7209 */ /* 0x000fe40007810000 */
[----:B------:R-:W-:Y:S02]  /*4ad0*/  FMNMX.FTZ R48, R117, R48, !PT ;  /* 0x0000003075307209 */ /* 0x000fe40007810000 */
[----:B------:R-:W-:Y:S01]  /*4ae0*/  FMNMX.FTZ R14, R11, R14, !PT ;  /* 0x0000000e0b0e7209 */ /* 0x000fe20007810000 */
[----:B------:R-:W2:Y:S01]  /*4af0*/  MUFU.TANH R8, R8 ;  /* 0x0000000800087308 */ /* 0x000ea20000002400 */
[----:B---3--:R-:W-:Y:S02]  /*4b00*/  FSEL R61, R38, -INF , P2 ;  /* 0xff800000263d7808 */ /* 0x008fe40001000000 */
[----:B------:R-:W-:Y:S01]  /*4b10*/  ISETP.GT.AND P2, PT, R66, 0x69, PT ;  /* 0x000000694200780c */ /* 0x000fe20003f44270 */
[----:B------:R-:W-:Y:S01]  /*4b20*/  IMAD.MOV.U32 R66, RZ, RZ, R119 ;  /* 0x000000ffff427224 */ /* 0x000fe200078e0077 */
[----:B------:R-:W-:-:S03]  /*4b30*/  FMNMX.FTZ R14, R13, R14, !PT ;  /* 0x0000000e0d0e7209 */ /* 0x000fc60007810000 */
[----:B------:R-:W3:Y:S01]  /*4b40*/  MUFU.TANH R26, R26 ;  /* 0x0000001a001a7308 */ /* 0x000ee20000002400 */
[----:B-1----:R-:W-:Y:S02]  /*4b50*/  FSEL R121, R28, -INF , P3 ;  /* 0xff8000001c797808 */ /* 0x002fe40001800000 */
[----:B------:R-:W-:Y:S02]  /*4b60*/  FMNMX.FTZ R14, R15, R14, !PT ;  /* 0x0000000e0f0e7209 */ /* 0x000fe40007810000 */
[----:B------:R-:W-:Y:S02]  /*4b70*/  FMNMX.FTZ R48, R121, R48, !PT ;  /* 0x0000003079307209 */ /* 0x000fe40007810000 */
[----:B------:R-:W-:Y:S01]  /*4b80*/  FMNMX.FTZ R14, R21, R14, !PT ;  /* 0x0000000e150e7209 */ /* 0x000fe20007810000 */
[----:B------:R-:W1:Y:S01]  /*4b90*/  MUFU.TANH R30, R30 ;  /* 0x0000001e001e7308 */ /* 0x000e620000002400 */
[----:B--2---:R-:W-:Y:S02]  /*4ba0*/  FSEL R123, R8, -INF , P2 ;  /* 0xff800000087b7808 */ /* 0x004fe40001000000 */
[----:B------:R-:W-:-:S02]  /*4bb0*/  FMNMX.FTZ R14, R41, R14, !PT ;  /* 0x0000000e290e7209 */ /* 0x000fc40007810000 */
[----:B------:R-:W-:Y:S02]  /*4bc0*/  FMNMX.FTZ R48, R123, R48, !PT ;  /* 0x000000307b307209 */ /* 0x000fe40007810000 */
[----:B------:R-:W-:Y:S01]  /*4bd0*/  FMNMX.FTZ R14, R43, R14, !PT ;  /* 0x0000000e2b0e7209 */ /* 0x000fe20007810000 */
[----:B------:R-:W2:Y:S02]  /*4be0*/  MUFU.TANH R12, R31 ;  /* 0x0000001f000c7308 */ /* 0x000ea40000002400 */
[----:B------:R-:W4:Y:S01]  /*4bf0*/  SHFL.BFLY PT, R9, R48, 0x2, 0x1f ;  /* 0x0c401f0030097f89 */ /* 0x000f2200000e0000 */
[----:B------:R-:W-:-:S04]  /*4c00*/  FMNMX.FTZ R14, R33, R14, !PT ;  /* 0x0000000e210e7209 */ /* 0x000fc80007810000 */
[----:B------:R-:W-:-:S04]  /*4c10*/  FMNMX.FTZ R14, R45, R14, !PT ;  /* 0x0000000e2d0e7209 */ /* 0x000fc80007810000 */
[----:B------:R-:W-:-:S04]  /*4c20*/  FMNMX.FTZ R14, R35, R14, !PT ;  /* 0x0000000e230e7209 */ /* 0x000fc80007810000 */
[----:B------:R-:W-:-:S04]  /*4c30*/  FMNMX.FTZ R14, R47, R14, !PT ;  /* 0x0000000e2f0e7209 */ /* 0x000fc80007810000 */
[----:B------:R-:W-:-:S04]  /*4c40*/  FMNMX.FTZ R14, R37, R14, !PT ;  /* 0x0000000e250e7209 */ /* 0x000fc80007810000 */
[----:B------:R-:W-:Y:S02]  /*4c50*/  FMNMX.FTZ R14, R49, R14, !PT ;  /* 0x0000000e310e7209 */ /* 0x000fe40007810000 */
[----:B----4-:R-:W-:Y:S01]  /*4c60*/  FMNMX.FTZ R10, R48, R9, !PT ;  /* 0x00000009300a7209 */ /* 0x010fe20007810000 */
[----:B------:R-:W-:Y:S01]  /*4c70*/  IMAD.MOV.U32 R48, RZ, RZ, R119 ;  /* 0x000000ffff307224 */ /* 0x000fe200078e0077 */
[----:B------:R-:W-:-:S03]  /*4c80*/  FMNMX.FTZ R14, R51, R14, !PT ;  /* 0x0000000e330e7209 */ /* 0x000fc60007810000 */
        /* <DEDUP_REMOVED lines=8> */
[----:B------:R-:W-:Y:S01]  /*4d10*/  FMUL.FTZ R10, R27, UR5 ;  /* 0x000000051b0a7c20 */ /* 0x000fe20008410000 */
[----:B------:R-:W-:Y:S02]  /*4d20*/  FMNMX.FTZ R14, R61, R14, !PT ;  /* 0x0000000e3d0e7209 */ /* 0x000fe40007810000 */
[C---:B------:R-:W-:Y:S01]  /*4d30*/  FSETP.NEU.FTZ.AND P0, PT, R8.reuse, -INF , PT ;  /* 0xff8000000800780b */ /* 0x040fe20003f1d000 */
[----:B------:R-:W-:Y:S02]  /*4d40*/  FMUL.FTZ R9, R8, R6 ;  /* 0x0000000608097220 */ /* 0x000fe40000410000 */
[----:B------:R-:W4:Y:S03]  /*4d50*/  MUFU.TANH R10, R10 ;  /* 0x0000000a000a7308 */ /* 0x000f260000002400 */
[----:B------:R-:W-:-:S02]  /*4d60*/  FSEL R20, R9, RZ, P0 ;  /* 0x000000ff09147208 */ /* 0x000fc40000000000 */
[----:B------:R-:W-:Y:S01]  /*4d70*/  ISETP.NE.AND P0, PT, R80, RZ, PT ;  /* 0x000000ff5000720c */ /* 0x000fe20003f05270 */
[--C-:B------:R-:W-:Y:S02]  /*4d80*/  IMAD.MOV.U32 R80, RZ, RZ, R119.reuse ;  /* 0x000000ffff507224 */ /* 0x100fe400078e0077 */
[----:B------:R5:W0:Y:S01]  /*4d90*/  MUFU.TANH R9, R39 ;  /* 0x0000002700097308 */ /* 0x000a220000002400 */
[-CC-:B------:R-:W-:Y:S01]  /*4da0*/  FFMA.FTZ R200, R67, R6.reuse, -R20.reuse ;  /* 0x0000000643c87223 */ /* 0x180fe20000010814 */
[-CC-:B------:R-:W-:Y:S01]  /*4db0*/  FFMA.FTZ R63, R69, R6.reuse, -R20.reuse ;  /* 0x00000006453f7223 */ /* 0x180fe20000010814 */
[----:B---3--:R-:W-:Y:S01]  /*4dc0*/  FSEL R69, R26, -INF , P5 ;  /* 0xff8000001a457808 */ /* 0x008fe20002800000 */
[-CC-:B------:R-:W-:Y:S01]  /*4dd0*/  FFMA.FTZ R192, R71, R6.reuse, -R20.reuse ;  /* 0x0000000647c07223 */ /* 0x180fe20000010814 */
[-CC-:B------:R-:W-:Y:S01]  /*4de0*/  FFMA.FTZ R27, R73, R6.reuse, -R20.reuse ;  /* 0x00000006491b7223 */ /* 0x180fe20000010814 */
[----:B-1----:R-:W-:Y:S01]  /*4df0*/  FSEL R73, R30, -INF , P3 ;  /* 0xff8000001e497808 */ /* 0x002fe20001800000 */
[-CC-:B------:R-:W-:Y:S01]  /*4e00*/  FFMA.FTZ R202, R75, R6.reuse, -R20.reuse ;  /* 0x000000064bca7223 */ /* 0x180fe20000010814 */
[----:B--2---:R-:W-:Y:S01]  /*4e10*/  FSEL R75, R12, -INF , P2 ;  /* 0xff8000000c4b7808 */ /* 0x004fe20001000000 */
[----:B------:R-:W-:Y:S01]  /*4e20*/  MUFU.EX2 R200, R200 ;  /* 0x000000c800c87308 */ /* 0x000fe20000000800 */
[----:B----4-:R-:W-:Y:S01]  /*4e30*/  FSEL R71, R10, -INF , P4 ;  /* 0xff8000000a477808 */ /* 0x010fe20002000000 */
[-CC-:B------:R-:W-:Y:S01]  /*4e40*/  FFMA.FTZ R31, R77, R6.reuse, -R20.reuse ;  /* 0x000000064d1f7223 */ /* 0x180fe20000010814 */
[-CC-:B------:R-:W-:Y:S01]  /*4e50*/  FFMA.FTZ R196, R79, R6.reuse, -R20.reuse ;  /* 0x000000064fc47223 */ /* 0x180fe20000010814 */
[-CC-:B-----5:R-:W-:Y:S01]  /*4e60*/  FFMA.FTZ R39, R65, R6.reuse, -R20.reuse ;  /* 0x0000000641277223 */ /* 0x1a0fe20000010814 */
[-CC-:B------:R-:W-:Y:S01]  /*4e70*/  FFMA.FTZ R198, R81, R6.reuse, -R20.reuse ;  /* 0x0000000651c67223 */ /* 0x180fe20000010814 */
[-CC-:B------:R-:W-:Y:S01]  /*4e80*/  FFMA.FTZ R65, R85, R6.reuse, -R20.reuse ;  /* 0x0000000655417223 */ /* 0x180fe20000010814 */
[-CC-:B------:R-:W-:Y:S01]  /*4e90*/  FFMA.FTZ R194, R87, R6.reuse, -R20.reuse ;  /* 0x0000000657c27223 */ /* 0x180fe20000010814 */
[----:B0-----:R-:W-:Y:S01]  /*4ea0*/  FSEL R67, R9, -INF , P6 ;  /* 0xff80000009437808 */ /* 0x001fe20003000000 */
        /* <DEDUP_REMOVED lines=8> */
[----:B------:R-:W1:Y:S01]  /*4f30*/  MUFU.EX2 R202, R202 ;  /* 0x000000ca00ca7308 */ /* 0x000e620000000800 */
[-CC-:B------:R-:W-:Y:S01]  /*4f40*/  FFMA.FTZ R99, R99, R6.reuse, -R20.reuse ;  /* 0x0000000663637223 */ /* 0x180fe20000010814 */
[--C-:B------:R-:W-:Y:S01]  /*4f50*/  FFMA.FTZ R101, R101, R6, -R20.reuse ;  /* 0x0000000665657223 */ /* 0x100fe20000010814 */
[----:B------:R-:W-:Y:S01]  /*4f60*/  FMNMX.FTZ R14, R71, R14, !PT ;  /* 0x0000000e470e7209 */ /* 0x000fe20007810000 */
[-CC-:B------:R-:W-:Y:S01]  /*4f70*/  FFMA.FTZ R103, R103, R6.reuse, -R20.reuse ;  /* 0x0000000667677223 */ /* 0x180fe20000010814 */
[-CC-:B------:R-:W-:Y:S01]  /*4f80*/  FFMA.FTZ R105, R105, R6.reuse, -R20.reuse ;  /* 0x0000000669697223 */ /* 0x180fe20000010814 */
[--C-:B------:R-:W-:Y:S01]  /*4f90*/  FFMA.FTZ R107, R107, R6, -R20.reuse ;  /* 0x000000066b6b7223 */ /* 0x100fe20000010814 */
[----:B------:R-:W-:Y:S01]  /*4fa0*/  FMNMX.FTZ R14, R73, R14, !PT ;  /* 0x0000000e490e7209 */ /* 0x000fe20007810000 */
[----:B------:R-:W2:Y:S01]  /*4fb0*/  MUFU.EX2 R31, R31 ;  /* 0x0000001f001f7308 */ /* 0x000ea20000000800 */
[-CC-:B------:R-:W-:Y:S01]  /*4fc0*/  FFMA.FTZ R109, R109, R6.reuse, -R20.reuse ;  /* 0x000000066d6d7223 */ /* 0x180fe20000010814 */
[--C-:B------:R-:W-:Y:S01]  /*4fd0*/  FFMA.FTZ R111, R111, R6, -R20.reuse ;  /* 0x000000066f6f7223 */ /* 0x100fe20000010814 */
[----:B------:R-:W-:Y:S01]  /*4fe0*/  FMNMX.FTZ R14, R75, R14, !PT ;  /* 0x0000000e4b0e7209 */ /* 0x000fe20007810000 */
[-CC-:B------:R-:W-:Y:S01]  /*4ff0*/  FFMA.FTZ R113, R113, R6.reuse, -R20.reuse ;  /* 0x0000000671717223 */ /* 0x180fe20000010814 */
[-CC-:B------:R-:W-:Y:S01]  /*5000*/  FFMA.FTZ R115, R115, R6.reuse, -R20.reuse ;  /* 0x0000000673737223 */ /* 0x180fe20000010814 */
[-CC-:B------:R-:W-:Y:S01]  /*5010*/  FFMA.FTZ R117, R117, R6.reuse, -R20.reuse ;  /* 0x0000000675757223 */ /* 0x180fe20000010814 */
[-CC-:B------:R-:W-:Y:S01]  /*5020*/  FFMA.FTZ R121, R121, R6.reuse, -R20.reuse ;  /* 0x0000000679797223 */ /* 0x180fe20000010814 */
[----:B------:R-:W3:Y:S01]  /*5030*/  SHFL.BFLY PT, R9, R14, 0x2, 0x1f ;  /* 0x0c401f000e097f89 */ /* 0x000ee200000e0000 */
[----:B------:R-:W4:Y:S01]  /*5040*/  MUFU.EX2 R196, R196 ;  /* 0x000000c400c47308 */ /* 0x000f220000000800 */
[----:B------:R-:W-:Y:S01]  /*5050*/  FFMA.FTZ R20, R123, R6, -R20 ;  /* 0x000000067b147223 */ /* 0x000fe20000010814 */
[--C-:B------:R-:W-:Y:S01]  /*5060*/  IMAD.MOV.U32 R87, RZ, RZ, R119.reuse ;  /* 0x000000ffff577224 */ /* 0x100fe200078e0077 */
[----:B------:R-:W-:Y:S01]  /*5070*/  MOV R79, R119 ;  /* 0x00000077004f7202 */ /* 0x000fe20000000f00 */
[----:B------:R-:W-:-:S02]  /*5080*/  IMAD.MOV.U32 R85, RZ, RZ, R119 ;  /* 0x000000ffff557224 */ /* 0x000fc400078e0077 */
[--C-:B------:R-:W-:Y:S02]  /*5090*/  IMAD.MOV.U32 R81, RZ, RZ, R119.reuse ;  /* 0x000000ffff517224 */ /* 0x100fe400078e0077 */
[----:B------:R-:W-:Y:S01]  /*50a0*/  MUFU.EX2 R39, R39 ;  /* 0x0000002700277308 */ /* 0x000fe20000000800 */
[----:B------:R-:W-:-:S07]  /*50b0*/  IMAD.MOV.U32 R77, RZ, RZ, R119 ;  /* 0x000000ffff4d7224 */ /* 0x000fce00078e0077 */
[----:B------:R-:W-:Y:S01]  /*50c0*/  MUFU.EX2 R198, R198 ;  /* 0x000000c600c67308 */ /* 0x000fe20000000800 */
[----:B---3--:R-:W-:-:S07]  /*50d0*/  FMNMX.FTZ R10, R14, R9, !PT ;  /* 0x000000090e0a7209 */ /* 0x008fce0007810000 */
[----:B------:R-:W-:Y:S01]  /*50e0*/  MUFU.EX2 R63, R63 ;  /* 0x0000003f003f7308 */ /* 0x000fe20000000800 */
[----:B------:R-:W3:Y:S07]  /*50f0*/  SHFL.BFLY PT, R9, R10, 0x1, 0x1f ;  /* 0x0c201f000a097f89 */ /* 0x000eee00000e0000 */
[----:B------:R-:W-:Y:S08]  /*5100*/  MUFU.EX2 R192, R192 ;  /* 0x000000c000c07308 */ /* 0x000ff00000000800 */
[----:B------:R-:W-:Y:S08]  /*5110*/  MUFU.EX2 R65, R65 ;  /* 0x0000004100417308 */ /* 0x000ff00000000800 */
[----:B------:R-:W-:Y:S01]  /*5120*/  MUFU.EX2 R194, R194 ;  /* 0x000000c200c27308 */ /* 0x000fe20000000800 */
[----:B---3--:R-:W-:-:S04]  /*5130*/  FMNMX.FTZ R9, R10, R9, !PT ;  /* 0x000000090a097209 */ /* 0x008fc80007810000 */
[C---:B------:R-:W-:Y:S01]  /*5140*/  FSETP.NEU.FTZ.AND P2, PT, R9.reuse, -INF , PT ;  /* 0xff8000000900780b */ /* 0x040fe20003f5d000 */
[-C--:B------:R-:W-:Y:S02]  /*5150*/  FMUL.FTZ R10, R9, R6.reuse ;  /* 0x00000006090a7220 */ /* 0x080fe40000410000 */
[----:B------:R-:W-:Y:S03]  /*5160*/  MUFU.EX2 R89, R89 ;  /* 0x0000005900597308 */ /* 0x000fe60000000800 */
[----:B------:R-:W-:Y:S02]  /*5170*/  FSEL R10, R10, RZ, P2 ;  /* 0x000000ff0a0a7208 */ /* 0x000fe40001000000 */
        /* <DEDUP_REMOVED lines=10> */
[----:B------:R0:W-:Y:S01]  /*5220*/  MUFU.EX2 R14, R11 ;  /* 0x0000000b000e7308 */ /* 0x0001e20000000800 */
        /* <DEDUP_REMOVED lines=8> */
[----:B0-----:R-:W-:Y:S01]  /*52b0*/  FADD.FTZ R11, R200, R27 ;  /* 0x0000001bc80b7221 */ /* 0x001fe20000010000 */
[-CC-:B------:R-:W-:Y:S01]  /*52c0*/  FFMA.FTZ R49, R49, R6.reuse, -R10.reuse ;  /* 0x0000000631317223 */ /* 0x180fe2000001080a */
[-CC-:B------:R-:W-:Y:S01]  /*52d0*/  FFMA.FTZ R51, R51, R6.reuse, -R10.reuse ;  /* 0x0000000633337223 */ /* 0x180fe2000001080a */
[-CC-:B------:R-:W-:Y:S01]  /*52e0*/  FFMA.FTZ R53, R53, R6.reuse, -R10.reuse ;  /* 0x0000000635357223 */ /* 0x180fe2000001080a */
[-CC-:B------:R-:W-:Y:S01]  /*52f0*/  FFMA.FTZ R55, R55, R6.reuse, -R10.reuse ;  /* 0x0000000637377223 */ /* 0x180fe2000001080a */
[-CC-:B------:R-:W-:Y:S01]  /*5300*/  FFMA.FTZ R25, R25, R6.reuse, -R10.reuse ;  /* 0x0000000619197223 */ /* 0x180fe2000001080a */
[-CC-:B------:R-:W-:Y:S01]  /*5310*/  FFMA.FTZ R29, R29, R6.reuse, -R10.reuse ;  /* 0x000000061d1d7223 */ /* 0x180fe2000001080a */
[----:B------:R1:W0:Y:S01]  /*5320*/  MUFU.EX2 R12, R4 ;  /* 0x00000004000c7308 */ /* 0x0002220000000800 */
[-CC-:B------:R-:W-:Y:S01]  /*5330*/  FFMA.FTZ R57, R57, R6.reuse, -R10.reuse ;  /* 0x0000000639397223 */ /* 0x180fe2000001080a */
[-CC-:B------:R-:W-:Y:S01]  /*5340*/  FFMA.FTZ R59, R59, R6.reuse, -R10.reuse ;  /* 0x000000063b3b7223 */ /* 0x180fe2000001080a */
[-CC-:B------:R-:W-:Y:S01]  /*5350*/  FFMA.FTZ R61, R61, R6.reuse, -R10.reuse ;  /* 0x000000063d3d7223 */ /* 0x180fe2000001080a */
[-CC-:B------:R-:W-:Y:S01]  /*5360*/  FFMA.FTZ R67, R67, R6.reuse, -R10.reuse ;  /* 0x0000000643437223 */ /* 0x180fe2000001080a */
[-CC-:B------:R-:W-:Y:S01]  /*5370*/  FFMA.FTZ R69, R69, R6.reuse, -R10.reuse ;  /* 0x0000000645457223 */ /* 0x180fe2000001080a */
[-CC-:B------:R-:W-:Y:S01]  /*5380*/  FFMA.FTZ R71, R71, R6.reuse, -R10.reuse ;  /* 0x0000000647477223 */ /* 0x180fe2000001080a */
[-CC-:B------:R-:W-:Y:S01]  /*5390*/  FFMA.FTZ R73, R73, R6.reuse, -R10.reuse ;  /* 0x0000000649497223 */ /* 0x180fe2000001080a */
[----:B------:R-:W3:Y:S01]  /*53a0*/  MUFU.EX2 R7, R7 ;  /* 0x0000000700077308 */ /* 0x000ee20000000800 */
[----:B-1----:R-:W-:Y:S01]  /*53b0*/  FADD.FTZ R4, R202, R11 ;  /* 0x0000000bca047221 */ /* 0x002fe20000010000 */
[----:B------:R-:W-:Y:S01]  /*53c0*/  FFMA.FTZ R75, R75, R6, -R10 ;  /* 0x000000064b4b7223 */ /* 0x000fe2000001080a */
[----:B------:R-:W-:Y:S01]  /*53d0*/  F2FP.BF16.F32.PACK_AB R200, R27, R200 ;  /* 0x000000c81bc8723e */ /* 0x000fe200000010ff */
[----:B------:R-:W-:-:S02]  /*53e0*/  IMAD.MOV.U32 R27, RZ, RZ, R119 ;  /* 0x000000ffff1b7224 */ /* 0x000fc400078e0077 */
[C---:B--2---:R-:W-:Y:S01]  /*53f0*/  FADD.FTZ R11, R31.reuse, R4 ;  /* 0x000000041f0b7221 */ /* 0x044fe20000010000 */
[----:B------:R-:W-:Y:S01]  /*5400*/  F2FP.BF16.F32.PACK_AB R202, R31, R202 ;  /* 0x000000ca1fca723e */ /* 0x000fe200000010ff */
[----:B------:R-:W1:Y:S02]  /*5410*/  MUFU.EX2 R13, R13 ;  /* 0x0000000d000d7308 */ /* 0x000e640000000800 */
[----:B----4-:R-:W-:Y:S01]  /*5420*/  FADD.FTZ R4, R196, R11 ;  /* 0x0000000bc4047221 */ /* 0x010fe20000010000 */
[----:B0-----:R-:W-:Y:S02]  /*5430*/  F2FP.BF16.F32.PACK_AB R201, R12, R3 ;  /* 0x000000030cc9723e */ /* 0x001fe400000010ff */
[C---:B------:R-:W-:Y:S01]  /*5440*/  F2FP.BF16.F32.PACK_AB R196, R39.reuse, R196 ;  /* 0x000000c427c4723e */ /* 0x040fe200000010ff */
[----:B------:R-:W-:Y:S01]  /*5450*/  FADD.FTZ R11, R39, R4 ;  /* 0x00000004270b7221 */ /* 0x000fe20000010000 */
[----:B------:R-:W-:Y:S01]  /*5460*/  FADD.FTZ R4, R3, R12 ;  /* 0x0000000c03047221 */ /* 0x000fe20000010000 */
[----:B------:R-:W-:Y:S01]  /*5470*/  IMAD.MOV.U32 R39, RZ, RZ, R119 ;  /* 0x000000ffff277224 */ /* 0x000fe200078e0077 */
[----:B------:R0:W2:Y:S01]  /*5480*/  MUFU.EX2 R24, R15 ;  /* 0x0000000f00187308 */ /* 0x0000a20000000800 */
[----:B------:R-:W-:Y:S01]  /*5490*/  FADD.FTZ R36, R198, R11 ;  /* 0x0000000bc6247221 */ /* 0x000fe20000010000 */
[----:B---3--:R-:W-:Y:S01]  /*54a0*/  FADD.FTZ R11, R7, R4 ;  /* 0x00000004070b7221 */ /* 0x008fe20000010000 */
[C---:B------:R-:W-:Y:S01]  /*54b0*/  F2FP.BF16.F32.PACK_AB R203, R14.reuse, R7 ;  /* 0x000000070ecb723e */ /* 0x040fe200000010ff */
[----:B------:R-:W-:Y:S01]  /*54c0*/  IMAD.MOV.U32 R7, RZ, RZ, 0x3f800000 ;  /* 0x3f800000ff077424 */ /* 0x000fe200078e00ff */
[C---:B------:R-:W-:Y:S01]  /*54d0*/  F2FP.BF16.F32.PACK_AB R198, R63.reuse, R198 ;  /* 0x000000c63fc6723e */ /* 0x040fe200000010ff */
[----:B------:R-:W-:Y:S01]  /*54e0*/  FADD.FTZ R4, R14, R11 ;  /* 0x0000000b0e047221 */ /* 0x000fe20000010000 */
[----:B------:R-:W-:Y:S01]  /*54f0*/  MOV R31, R119 ;  /* 0x00000077001f7202 */ /* 0x000fe20000000f00 */
[----:B------:R-:W3:Y:S01]  /*5500*/  MUFU.EX2 R21, R21 ;  /* 0x0000001500157308 */ /* 0x000ee20000000800 */
[----:B0-----:R-:W-:Y:S01]  /*5510*/  FADD.FTZ R15, R63, R36 ;  /* 0x000000243f0f7221 */ /* 0x001fe20000010000 */
[----:B-1----:R-:W-:Y:S01]  /*5520*/  FADD.FTZ R11, R13, R4 ;  /* 0x000000040d0b7221 */ /* 0x002fe20000010000 */
[----:B------:R-:W-:-:S02]  /*5530*/  IMAD.MOV.U32 R63, RZ, RZ, R119 ;  /* 0x000000ffff3f7224 */ /* 0x000fc400078e0077 */
[----:B------:R-:W-:Y:S01]  /*5540*/  FADD.FTZ R38, R192, R15 ;  /* 0x0000000fc0267221 */ /* 0x000fe20000010000 */
[C---:B------:R-:W-:Y:S02]  /*5550*/  F2FP.BF16.F32.PACK_AB R192, R65.reuse, R192 ;  /* 0x000000c041c0723e */ /* 0x040fe400000010ff */
[----:B------:R0:W1:Y:S01]  /*5560*/  MUFU.EX2 R26, R41 ;  /* 0x00000029001a7308 */ /* 0x0000620000000800 */
[----:B------:R-:W-:Y:S01]  /*5570*/  FADD.FTZ R15, R65, R38 ;  /* 0x00000026410f7221 */ /* 0x000fe20000010000 */
[C---:B--2---:R-:W-:Y:S01]  /*5580*/  FADD.FTZ R4, R24.reuse, R11 ;  /* 0x0000000b18047221 */ /* 0x044fe20000010000 */
[----:B------:R-:W-:Y:S01]  /*5590*/  F2FP.BF16.F32.PACK_AB R197, R24, R13 ;  /* 0x0000000d18c5723e */ /* 0x000fe200000010ff */
[----:B------:R-:W-:Y:S02]  /*55a0*/  IMAD.MOV.U32 R65, RZ, RZ, R119 ;  /* 0x000000ffff417224 */ /* 0x000fe400078e0077 */
[----:B------:R-:W-:Y:S01]  /*55b0*/  FADD.FTZ R38, R194, R15 ;  /* 0x0000000fc2267221 */ /* 0x000fe20000010000 */
[----:B------:R-:W-:Y:S01]  /*55c0*/  F2FP.BF16.F32.PACK_AB R194, R89, R194 ;  /* 0x000000c259c2723e */ /* 0x000fe200000010ff */
[--C-:B------:R-:W-:Y:S01]  /*55d0*/  IMAD.MOV.U32 R24, RZ, RZ, R119.reuse ;  /* 0x000000ffff187224 */ /* 0x100fe200078e0077 */
[----:B------:R-:W2:Y:S01]  /*55e0*/  MUFU.EX2 R43, R43 ;  /* 0x0000002b002b7308 */ /* 0x000ea20000000800 */
[----:B---3--:R-:W-:Y:S01]  /*55f0*/  FADD.FTZ R11, R21, R4 ;  /* 0x00000004150b7221 */ /* 0x008fe20000010000 */
[----:B------:R-:W-:Y:S01]  /*5600*/  FADD.FTZ R40, R89, R38 ;  /* 0x0000002659287221 */ /* 0x000fe20000010000 */
[----:B------:R-:W-:-:S02]  /*5610*/  IMAD.MOV.U32 R89, RZ, RZ, R119 ;  /* 0x000000ffff597224 */ /* 0x000fc400078e0077 */
[----:B0-----:R-:W-:Y:S02]  /*5620*/  IMAD.MOV.U32 R41, RZ, RZ, R119 ;  /* 0x000000ffff297224 */ /* 0x001fe400078e0077 */
[----:B------:R-:W-:Y:S01]  /*5630*/  FADD.FTZ R15, R91, R40 ;  /* 0x000000285b0f7221 */ /* 0x000fe20000010000 */
[----:B------:R0:W3:Y:S01]  /*5640*/  MUFU.EX2 R188, R93 ;  /* 0x0000005d00bc7308 */ /* 0x0000e20000000800 */
[C---:B-1----:R-:W-:Y:S01]  /*5650*/  FADD.FTZ R4, R26.reuse, R11 ;  /* 0x0000000b1a047221 */ /* 0x042fe20000010000 */
[----:B------:R-:W-:Y:S01]  /*5660*/  F2FP.BF16.F32.PACK_AB R199, R26, R21 ;  /* 0x000000151ac7723e */ /* 0x000fe200000010ff */
[----:B------:R-:W-:-:S05]  /*5670*/  IMAD.MOV.U32 R26, RZ, RZ, R119 ;  /* 0x000000ffff1a7224 */ /* 0x000fca00078e0077 */
[----:B------:R1:W4:Y:S01]  /*5680*/  MUFU.EX2 R28, R33 ;  /* 0x00000021001c7308 */ /* 0x0003220000000800 */
[----:B--2---:R-:W-:Y:S01]  /*5690*/  FADD.FTZ R11, R43, R4 ;  /* 0x000000042b0b7221 */ /* 0x004fe20000010000 */
[----:B0-----:R-:W-:-:S06]  /*56a0*/  IMAD.MOV.U32 R93, RZ, RZ, R119 ;  /* 0x000000ffff5d7224 */ /* 0x001fcc00078e0077 */
[----:B------:R-:W0:Y:S01]  /*56b0*/  MUFU.EX2 R95, R95 ;  /* 0x0000005f005f7308 */ /* 0x000e220000000800 */
[C---:B---3--:R-:W-:Y:S01]  /*56c0*/  FADD.FTZ R4, R188.reuse, R15 ;  /* 0x0000000fbc047221 */ /* 0x048fe20000010000 */
[----:B------:R-:W-:Y:S01]  /*56d0*/  F2FP.BF16.F32.PACK_AB R188, R188, R91 ;  /* 0x0000005bbcbc723e */ /* 0x000fe200000010ff */
[----:B-1----:R-:W-:Y:S01]  /*56e0*/  IMAD.MOV.U32 R33, RZ, RZ, R119 ;  /* 0x000000ffff217224 */ /* 0x002fe200078e0077 */
[----:B------:R-:W-:-:S04]  /*56f0*/  MOV R91, R119 ;  /* 0x00000077005b7202 */ /* 0x000fc80000000f00 */
[----:B------:R-:W1:Y:S01]  /*5700*/  MUFU.EX2 R45, R45 ;  /* 0x0000002d002d7308 */ /* 0x000e620000000800 */
[C---:B----4-:R-:W-:Y:S01]  /*5710*/  FADD.FTZ R0, R28.reuse, R11 ;  /* 0x0000000b1c007221 */ /* 0x050fe20000010000 */
[----:B------:R-:W-:Y:S01]  /*5720*/  F2FP.BF16.F32.PACK_AB R193, R28, R43 ;  /* 0x0000002b1cc1723e */ /* 0x000fe200000010ff */
[----:B------:R-:W-:Y:S01]  /*5730*/  IMAD.MOV.U32 R28, RZ, RZ, R119 ;  /* 0x000000ffff1c7224 */ /* 0x000fe200078e0077 */
[----:B------:R-:W-:-:S04]  /*5740*/  MOV R43, R119 ;  /* 0x00000077002b7202 */ /* 0x000fc80000000f00 */
        /* <DEDUP_REMOVED lines=8> */
[--C-:B------:R-:W-:Y:S02]  /*57d0*/  IMAD.MOV.U32 R95, RZ, RZ, R119.reuse ;  /* 0x000000ffff5f7224 */ /* 0x100fe400078e0077 */
[----:B0-----:R-:W-:-:S03]  /*57e0*/  IMAD.MOV.U32 R35, RZ, RZ, R119 ;  /* 0x000000ffff237224 */ /* 0x001fc600078e0077 */
        /* <DEDUP_REMOVED lines=13> */
[--C-:B------:R-:W-:Y:S02]  /*58c0*/  IMAD.MOV.U32 R99, RZ, RZ, R119.reuse ;  /* 0x000000ffff637224 */ /* 0x100fe400078e0077 */
[----:B-1----:R-:W-:-:S03]  /*58d0*/  IMAD.MOV.U32 R37, RZ, RZ, R119 ;  /* 0x000000ffff257224 */ /* 0x002fc600078e0077 */
        /* <DEDUP_REMOVED lines=28> */
[----:B------:R-:W-:Y:S01]  /*5aa0*/  IMAD.MOV.U32 R107, RZ, RZ, R119 ;  /* 0x000000ffff6b7224 */ /* 0x000fe200078e0077 */
[----:B-1----:R-:W-:-:S04]  /*5ab0*/  MOV R55, R119 ;  /* 0x0000007700377202 */ /* 0x002fc80000000f00 */
        /* <DEDUP_REMOVED lines=33> */
[----:B------:R-:W-:Y:S02]  /*5cd0*/  IMAD.MOV.U32 R0, RZ, RZ, 0x3f800000 ;  /* 0x3f800000ff007424 */ /* 0x000fe400078e00ff */
[----:B------:R-:W-:-:S03]  /*5ce0*/  IMAD.MOV.U32 R57, RZ, RZ, R119 ;  /* 0x000000ffff397224 */ /* 0x000fc600078e0077 */
[----:B------:R-:W2:Y:S01]  /*5cf0*/  MUFU.EX2 R20, R20 ;  /* 0x0000001400147308 */ /* 0x000ea20000000800 */
[----:B0-----:R-:W-:Y:S01]  /*5d00*/  FADD.FTZ R15, R121, R42 ;  /* 0x0000002a790f7221 */ /* 0x001fe20000010000 */
[----:B------:R-:W-:-:S06]  /*5d10*/  IMAD.MOV.U32 R42, RZ, RZ, R119 ;  /* 0x000000ffff2a7224 */ /* 0x000fcc00078e0077 */
[----:B------:R0:W3:Y:S01]  /*5d20*/  MUFU.EX2 R10, R67 ;  /* 0x00000043000a7308 */ /* 0x0000e20000000800 */
[----:B-1----:R-:W-:-:S07]  /*5d30*/  FADD.FTZ R11, R61, R4 ;  /* 0x000000043d0b7221 */ /* 0x002fce0000010000 */
[----:B------:R-:W1:Y:S01]  /*5d40*/  MUFU.EX2 R69, R69 ;  /* 0x0000004500457308 */ /* 0x000e620000000800 */
[C---:B--2---:R-:W-:Y:S01]  /*5d50*/  FADD.FTZ R4, R20.reuse, R15 ;  /* 0x0000000f14047221 */ /* 0x044fe20000010000 */
[----:B------:R-:W-:Y:S02]  /*5d60*/  F2FP.BF16.F32.PACK_AB R178, R20, R121 ;  /* 0x0000007914b2723e */ /* 0x000fe400000010ff */
[----:B0-----:R-:W-:-:S04]  /*5d70*/  MOV R67, R119 ;  /* 0x0000007700437202 */ /* 0x001fc80000000f00 */
[----:B------:R0:W2:Y:S01]  /*5d80*/  MUFU.EX2 R40, R71 ;  /* 0x0000004700287308 */ /* 0x0000a20000000800 */
[C---:B---3--:R-:W-:Y:S01]  /*5d90*/  FADD.FTZ R20, R10.reuse, R11 ;  /* 0x0000000b0a147221 */ /* 0x048fe20000010000 */
[----:B------:R-:W-:Y:S01]  /*5da0*/  F2FP.BF16.F32.PACK_AB R183, R10, R61 ;  /* 0x0000003d0ab7723e */ /* 0x000fe200000010ff */
[----:B------:R-:W-:-:S05]  /*5db0*/  IMAD.MOV.U32 R61, RZ, RZ, R119 ;  /* 0x000000ffff3d7224 */ /* 0x000fca00078e0077 */
[----:B------:R-:W3:Y:S01]  /*5dc0*/  MUFU.EX2 R73, R73 ;  /* 0x0000004900497308 */ /* 0x000ee20000000800 */
[----:B-1----:R-:W-:Y:S01]  /*5dd0*/  FADD.FTZ R3, R69, R20 ;  /* 0x0000001445037221 */ /* 0x002fe20000010000 */
[----:B0-----:R-:W-:-:S06]  /*5de0*/  IMAD.MOV.U32 R71, RZ, RZ, R119 ;  /* 0x000000ffff477224 */ /* 0x001fcc00078e0077 */
[----:B------:R0:W1:Y:S01]  /*5df0*/  MUFU.EX2 R12, R75 ;  /* 0x0000004b000c7308 */ /* 0x0000620000000800 */
[C---:B--2---:R-:W-:Y:S01]  /*5e00*/  FADD.FTZ R14, R40.reuse, R3 ;  /* 0x00000003280e7221 */ /* 0x044fe20000010000 */
[----:B------:R-:W-:Y:S01]  /*5e10*/  F2FP.BF16.F32.PACK_AB R177, R40, R69 ;  /* 0x0000004528b1723e */ /* 0x000fe200000010ff */
[--C-:B------:R-:W-:Y:S02]  /*5e20*/  IMAD.MOV.U32 R69, RZ, RZ, R119.reuse ;  /* 0x000000ffff457224 */ /* 0x100fe400078e0077 */
[--C-:B------:R-:W-:Y:S02]  /*5e30*/  IMAD.MOV.U32 R40, RZ, RZ, R119.reuse ;  /* 0x000000ffff287224 */ /* 0x100fe400078e0077 */
[----:B---3--:R-:W-:Y:S01]  /*5e40*/  FADD.FTZ R3, R73, R14 ;  /* 0x0000000e49037221 */ /* 0x008fe20000010000 */
[----:B0-----:R-:W-:Y:S01]  /*5e50*/  IMAD.MOV.U32 R75, RZ, RZ, R119 ;  /* 0x000000ffff4b7224 */ /* 0x001fe200078e0077 */
[C---:B-1----:R-:W-:Y:S02]  /*5e60*/  F2FP.BF16.F32.PACK_AB R179, R12.reuse, R73 ;  /* 0x000000490cb3723e */ /* 0x042fe400000010ff */
[----:B------:R-:W-:Y:S01]  /*5e70*/  FADD.FTZ R3, R12, R3 ;  /* 0x000000030c037221 */ /* 0x000fe20000010000 */
[----:B------:R-:W-:Y:S01]  /*5e80*/  IMAD.MOV.U32 R73, RZ, RZ, R119 ;  /* 0x000000ffff497224 */ /* 0x000fe200078e0077 */
[----:B------:R-:W-:Y:S06]  /*5e90*/  @!P2 BRA `(.L_x_3820) ;  /* 0x00000044005ca947 */ /* 0x000fec0003800000 */
[----:B------:R-:W-:Y:S01]  /*5ea0*/  R2UR UR6, R16 ;  /* 0x00000000100672ca */ /* 0x000fe200000e0000 */
[----:B------:R-:W-:Y:S01]  /*5eb0*/  VIADD R11, R120, 0xfffffffe ;  /* 0xfffffffe780b7836 */ /* 0x000fe20000000000 */
[----:B------:R-:W-:Y:S01]  /*5ec0*/  MOV R0, 0x3f800000 ;  /* 0x3f80000000007802 */ /* 0x000fe20000000f00 */
[----:B------:R-:W-:Y:S01]  /*5ed0*/  IMAD.MOV.U32 R10, RZ, RZ, R9 ;  /* 0x000000ffff0a7224 */ /* 0x000fe200078e0009 */
[----:B------:R-:W-:Y:S01]  /*5ee0*/  CS2R R118, SRZ ;  /* 0x0000000000767805 */ /* 0x000fe2000001ff00 */
[----:B------:R-:W-:Y:S01]  /*5ef0*/  IMAD.MOV.U32 R13, RZ, RZ, R8 ;  /* 0x000000ffff0d7224 */ /* 0x000fe200078e0008 */
[----:B------:R-:W-:Y:S01]  /*5f00*/  CS2R R114, SRZ ;  /* 0x0000000000727805 */ /* 0x000fe2000001ff00 */
[----:B------:R-:W-:Y:S01]  /*5f10*/  IMAD.MOV.U32 R14, RZ, RZ, R17 ;  /* 0x000000ffff0e7224 */ /* 0x000fe200078e0011 */
        /* <DEDUP_REMOVED lines=46> */
[----:B------:R-:W-:-:S06]  /*6200*/  ULDC UR4, c[0x0][0x9d8] ;  /* 0x0002760000047ab9 */ /* 0x000fcc0000000800 */
.L_x_3829:
        /* <DEDUP_REMOVED lines=8> */
.L_x_3821:
[----:B------:R-:W0:Y:S01]  /*6290*/  S2UR UR10, SR_CgaCtaId ;  /* 0x00000000000a79c3 */ /* 0x000e220000008800 */
[----:B------:R-:W-:Y:S01]  /*62a0*/  UMOV UR7, 0x400 ;  /* 0x0000040000077882 */ /* 0x000fe20000000000 */
[----:B------:R-:W-:Y:S01]  /*62b0*/  IMAD.U32 R15, RZ, RZ, UR5 ;  /* 0x00000005ff0f7e24 */ /* 0x000fe2000f8e00ff */
[----:B------:R-:W-:Y:S01]  /*62c0*/  SHF.L.U32 R9, R17, 0x1f, RZ ;  /* 0x0000001f11097819 */ /* 0x000fe200000006ff */
[----:B0-----:R-:W-:-:S06]  /*62d0*/  ULEA UR7, UR10, UR7, 0x18 ;  /* 0x000000070a077291 */ /* 0x001fcc000f8ec03f */
[----:B------:R-:W-:-:S04]  /*62e0*/  IMAD.U32 R2, RZ, RZ, UR7 ;  /* 0x00000007ff027e24 */ /* 0x000fc8000f8e00ff */
[----:B------:R-:W-:-:S04]  /*62f0*/  IMAD R12, R15, 0x8, R2 ;  /* 0x000000080f0c7824 */ /* 0x000fc800078e0202 */
[----:B------:R0:W1:Y:S01]  /*6300*/  SYNCS.PHASECHK.TRANS64.TRYWAIT P2, [R12+URZ+0x36830], R9 ;  /* 0x036830090c0075a7 */ /* 0x000062000804017f */
[----:B------:R-:W-:Y:S05]  /*6310*/  @!P0 BRA `(.L_x_3822) ;  /* 0x0000000000048947 */ /* 0x000fea0003800000 */
[----:B------:R-:W-:Y:S01]  /*6320*/  BPT.TRAP 0x1 ;  /* 0x000000040000795c */ /* 0x000fe20000300000 */
.L_x_3822:
[----:B------:R-:W-:Y:S01]  /*6330*/  IMAD R6, R16, 0xa80, R5 ;  /* 0x00000a8010067824 */ /* 0x000fe200078e0205 */
[----:B-1----:R-:W-:Y:S06]  /*6340*/  @P2 BRA `(.L_x_3823) ;  /* 0x0000000000082947 */ /* 0x002fec0003800000 */
[----:B------:R-:W1:Y:S02]  /*6350*/  SYNCS.PHASECHK.TRANS64.TRYWAIT P2, [R12+URZ+0x36830], R9 ;  /* 0x036830090c0075a7 */ /* 0x000e64000804017f */
[----:B-1----:R-:W-:Y:S05]  /*6360*/  @!P2 BRA `(.L_x_3824) ;  /* 0x000000dc0094a947 */ /* 0x002fea0003800000 */
.L_x_3823:
        /* <DEDUP_REMOVED lines=13> */
[----:B------:R-:W-:Y:S01]  /*6440*/  UMOV UR54, UR5 ;  /* 0x0000000500367c82 */ /* 0x000fe20008000000 */
[----:B------:R-:W-:Y:S01]  /*6450*/  UIADD3 UR7, UR5, 0x80, URZ ;  /* 0x0000008005077890 */ /* 0x000fe2000fffe03f */
[----:B------:R-:W-:Y:S01]  /*6460*/  HGMMA.64x16x16.F32.BF16 R168, gdesc[UR52], RZ, !UPT, gsb0 ;  /* 0x0020000034a879f0 */ /* 0x000fe2000c0018ff */
[----:B------:R-:W-:Y:S01]  /*6470*/  UMOV UR55, 0x40000040 ;  /* 0x4000004000377882 */ /* 0x000fe20000000000 */
[----:B------:R-:W-:Y:S01]  /*6480*/  UIADD3 UR10, UR5, 0x100, URZ ;  /* 0x00000100050a7890 */ /* 0x000fe2000fffe03f */
[-C--:B------:R-:W-:Y:S01]  /*6490*/  FMUL.FTZ R24, R24, R7.reuse ;  /* 0x0000000718187220 */ /* 0x080fe20000410000 */
[----:B------:R-:W-:Y:S01]  /*64a0*/  UIADD3 UR14, UR5, 0x102, URZ ;  /* 0x00000102050e7890 */ /* 0x000fe2000fffe03f */
[-C--:B------:R-:W-:Y:S01]  /*64b0*/  FMUL.FTZ R25, R25, R7.reuse ;  /* 0x0000000719197220 */ /* 0x080fe20000410000 */
[----:B------:R-:W-:Y:S01]  /*64c0*/  UMOV UR54, UR7 ;  /* 0x0000000700367c82 */ /* 0x000fe20008000000 */
        /* <DEDUP_REMOVED lines=569> */
.L_x_3825:
[----:B01----:R-:W-:Y:S01]  /*8860*/  IMAD.U32 R9, RZ, RZ, UR6 ;  /* 0x00000006ff097e24 */ /* 0x003fe2000f8e00ff */
[----:B------:R-:W-:-:S03]  /*8870*/  SHF.L.U32 R7, R14, 0x1f, RZ ;  /* 0x0000001f0e077819 */ /* 0x000fc600000006ff */
[----:B------:R-:W-:-:S04]  /*8880*/  IMAD R14, R9, 0x8, R2 ;  /* 0x00000008090e7824 */ /* 0x000fc800078e0202 */
[----:B------:R0:W1:Y:S01]  /*8890*/  SYNCS.PHASECHK.TRANS64.TRYWAIT P2, [R14+URZ+0x36850], R7 ;  /* 0x036850070e0075a7 */ /* 0x000062000804017f */
[----:B------:R-:W-:Y:S05]  /*88a0*/  @!P0 BRA `(.L_x_3826) ;  /* 0x0000000000048947 */ /* 0x000fea0003800000 */
[----:B------:R-:W-:Y:S01]  /*88b0*/  BPT.TRAP 0x1 ;  /* 0x000000040000795c */ /* 0x000fe20000300000 */
.L_x_3826:
[----:B-1----:R-:W-:Y:S05]  /*88c0*/  @P2 BRA `(.L_x_3827) ;  /* 0x0000000000082947 */ /* 0x002fea0003800000 */
[----:B------:R-:W1:Y:S02]  /*88d0*/  SYNCS.PHASECHK.TRANS64.TRYWAIT P2, [R14+URZ+0x36850], R7 ;  /* 0x036850070e0075a7 */ /* 0x000e64000804017f */
[----:B-1----:R-:W-:Y:S05]  /*88e0*/  @!P2 BRA `(.L_x_3828) ;  /* 0x000000b80048a947 */ /* 0x002fea0003800000 */
.L_x_3827:
[----:B------:R-:W-:Y:S01]  /*88f0*/  R2UR UR5, R2 ;  /* 0x00000000020572ca */ /* 0x000fe200000e0000 */
[----:B------:R-:W-:Y:S01]  /*8900*/  WARPGROUP.ARRIVE ;  /* 0x00000000000079c5 */ /* 0x000fe20000000000 */
[----:B------:R-:W-:Y:S01]  /*8910*/  UMOV UR7, 0x40000040 ;  /* 0x4000004000077882 */ /* 0x000fe20000000000 */
[----:B------:R-:W-:Y:S01]  /*8920*/  UMOV UR11, 0x40000040 ;  /* 0x40000040000b7882 */ /* 0x000fe20000000000 */
        /* <DEDUP_REMOVED lines=14> */
[----:B------:R-:W3:Y:S01]  /*8a10*/  MUFU.TANH R9, R9 ;  /* 0x0000000900097308 */ /* 0x000ee20000002400 */
[----:B------:R-:W-:Y:S01]  /*8a20*/  FMUL.FTZ R137, R137, UR4 ;  /* 0x0000000489897c20 */ /* 0x000fe20008410000 */
[----:B------:R-:W-:Y:S01]  /*8a30*/  FMUL.FTZ R235, R140, UR4 ;  /* 0x000000048ceb7c20 */ /* 0x000fe20008410000 */
[----:B------:R-:W-:Y:S01]  /*8a40*/  ULOP3.LUT UR5, UR5, 0x3fff, URZ, 0xc0, !UPT ;  /* 0x00003fff05057892 */ /* 0x000fe2000f8ec03f */
[----:B------:R-:W-:Y:S01]  /*8a50*/  FMUL.FTZ R141, R141, UR4 ;  /* 0x000000048d8d7c20 */ /* 0x000fe20008410000 */
[----:B------:R-:W-:Y:S01]  /*8a60*/  FMUL.FTZ R237, R128, UR4 ;  /* 0x0000000480ed7c20 */ /* 0x000fe20008410000 */
[----:B------:R-:W-:Y:S01]  /*8a70*/  FMUL.FTZ R129, R129, UR4 ;  /* 0x0000000481817c20 */ /* 0x000fe20008410000 */
[----:B------:R-:W-:Y:S01]  /*8a80*/  ULOP3.LUT UR5, UR5, 0x3800000, URZ, 0xfc, !UPT ;  /* 0x0380000005057892 */ /* 0x000fe2000f8efc3f */
[----:B------:R-:W4:Y:S01]  /*8a90*/  MUFU.TANH R169, R169 ;  /* 0x000000a900a97308 */ /* 0x000f220000002400 */
[----:B--2---:R-:W-:Y:S01]  /*8aa0*/  FMNMX.FTZ R6, R0, R13, !PT ;  /* 0x0000000d00067209 */ /* 0x004fe20007810000 */
[----:B------:R-:W-:Y:S01]  /*8ab0*/  FMUL.FTZ R20, R132, UR4 ;  /* 0x0000000484147c20 */ /* 0x000fe20008410000 */
[----:B------:R-:W-:Y:S01]  /*8ac0*/  UIMAD UR6, UR6, 0xa80, UR5 ;  /* 0x00000a80060678a4 */ /* 0x000fe2000f8e0205 */
[----:B------:R-:W-:Y:S01]  /*8ad0*/  FMUL.FTZ R133, R133, UR4 ;  /* 0x0000000485857c20 */ /* 0x000fe20008410000 */
[----:B------:R-:W-:Y:S01]  /*8ae0*/  FMUL.FTZ R120, R120, UR4 ;  /* 0x0000000478787c20 */ /* 0x000fe20008410000 */
[----:B------:R-:W-:Y:S01]  /*8af0*/  FMUL.FTZ R121, R121, UR4 ;  /* 0x0000000479797c20 */ /* 0x000fe20008410000 */
[----:B------:R-:W-:Y:S01]  /*8b00*/  UIADD3 UR10, UR6, 0x80, URZ ;  /* 0x00000080060a7890 */ /* 0x000fe2000fffe03f */
[----:B------:R-:W2:Y:S01]  /*8b10*/  MUFU.TANH R173, R173 ;  /* 0x000000ad00ad7308 */ /* 0x000ea20000002400 */
[----:B---3--:R-:W-:Y:S01]  /*8b20*/  FMNMX.FTZ R6, R9, R6, !PT ;  /* 0x0000000609067209 */ /* 0x008fe20007810000 */
[----:B------:R-:W-:Y:S01]  /*8b30*/  FMUL.FTZ R15, R170, UR4 ;  /* 0x00000004aa0f7c20 */ /* 0x000fe20008410000 */
[----:B------:R-:W-:Y:S01]  /*8b40*/  FMUL.FTZ R21, R171, UR4 ;  /* 0x00000004ab157c20 */ /* 0x000fe20008410000 */
[----:B------:R-:W-:Y:S01]  /*8b50*/  HGMMA.64x192x16.F32.BF16 R24, R200, gdesc[UR4].tnspB, R24, gsb0 ;  /* 0x42e00004c8187df0 */ /* 0x000fe20008001818 */
[----:B------:R-:W-:Y:S01]  /*8b60*/  FMUL.FTZ R171, R174, UR4 ;  /* 0x00000004aeab7c20 */ /* 0x000fe20008410000 */
[----:B------:R-:W-:Y:S01]  /*8b70*/  FMUL.FTZ R175, R175, UR4 ;  /* 0x00000004afaf7c20 */ /* 0x000fe20008410000 */
[----:B------:R-:W-:Y:S01]  /*8b80*/  FMUL.FTZ R128, R130, UR4 ;  /* 0x0000000482807c20 */ /* 0x000fe20008410000 */
[----:B------:R-:W-:Y:S01]  /*8b90*/  MUFU.TANH R221, R221 ;  /* 0x000000dd00dd7308 */ /* 0x000fe20000002400 */
[----:B----4-:R-:W-:Y:S01]  /*8ba0*/  FMNMX.FTZ R6, R169, R6, !PT ;  /* 0x00000006a9067209 */ /* 0x010fe20007810000 */
[----:B------:R-:W-:Y:S01]  /*8bb0*/  FMUL.FTZ R130, R134, UR4 ;  /* 0x0000000486827c20 */ /* 0x000fe20008410000 */
[----:B------:R-:W-:Y:S01]  /*8bc0*/  FMUL.FTZ R163, R163, UR4 ;  /* 0x00000004a3a37c20 */ /* 0x000fe20008410000 */
[----:B------:R-:W-:Y:S01]  /*8bd0*/  FMUL.FTZ R167, R167, UR4 ;  /* 0x00000004a7a77c20 */ /* 0x000fe20008410000 */
[----:B------:R-:W-:Y:S01]  /*8be0*/  FMUL.FTZ R153, R154, UR4 ;  /* 0x000000049a997c20 */ /* 0x000fe20008410000 */
[----:B------:R-:W-:Y:S01]  /*8bf0*/  FMUL.FTZ R155, R155, UR4 ;  /* 0x000000049b9b7c20 */ /* 0x000fe20008410000 */
[----:B------:R-:W-:Y:S01]  /*8c00*/  FMUL.FTZ R159, R159, UR4 ;  /* 0x000000049f9f7c20 */ /* 0x000fe20008410000 */
[----:B------:R-:W-:Y:S01]  /*8c10*/  MUFU.TANH R223, R223 ;  /* 0x000000df00df7308 */ /* 0x000fe20000002400 */
        /* <DEDUP_REMOVED lines=8> */
[----:B------:R-:W-:Y:S01]  /*8ca0*/  UMOV UR7, 0x40000040 ;  /* 0x4000004000077882 */ /* 0x000fe20000000000 */
[----:B------:R-:W-:Y:S01]  /*8cb0*/  FMUL.FTZ R135, R135, UR4 ;  /* 0x0000000487877c20 */ /* 0x000fe20008410000 */
[----:B------:R-:W-:Y:S01]  /*8cc0*/  FMUL.FTZ R122, R122, UR4 ;  /* 0x000000047a7a7c20 */ /* 0x000fe20008410000 */
[----:B------:R-:W-:Y:S01]  /*8cd0*/  FMUL.FTZ R123, R123, UR4 ;  /* 0x000000047b7b7c20 */ /* 0x000fe20008410000 */
[----:B------:R-:W-:Y:S01]  /*8ce0*/  FMUL.FTZ R126, R126, UR4 ;  /* 0x000000047e7e7c20 */ /* 0x000fe20008410000 */
[----:B------:R-:W-:Y:S01]  /*8cf0*/  FMUL.FTZ R127, R127, UR4 ;  /* 0x000000047f7f7c20 */ /* 0x000fe20008410000 */
[----:B------:R-:W-:Y:S01]  /*8d00*/  @!P1 VIADD R12, R12, 0x36840 ;  /* 0x000368400c0c9836 */ /* 0x000fe20000000000 */
[----:B------:R-:W-:Y:S01]  /*8d10*/  MUFU.TANH R227, R227 ;  /* 0x000000e300e37308 */ /* 0x000fe20000002400 */
[----:B01----:R-:W-:Y:S01]  /*8d20*/  @!P1 VIADD R14, R14, 0x36860 ;  /* 0x000368600e0e9836 */ /* 0x003fe20000000000 */
[C---:B------:R-:W-:Y:S01]  /*8d30*/  ISETP.GT.AND P2, PT, R11.reuse, RZ, PT ;  /* 0x000000ff0b00720c */ /* 0x040fe20003f44270 */
[----:B------:R-:W-:Y:S01]  /*8d40*/  VIADD R11, R11, 0xffffffff ;  /* 0xffffffff0b0b7836 */ /* 0x000fe20000000000 */
[----:B------:R-:W-:-:S04]  /*8d50*/  @!P1 PRMT R12, RZ, 0x654, R12 ;  /* 0x00000654ff0c9816 */ /* 0x000fc8000000000c */
        /* <DEDUP_REMOVED lines=26> */
[----:B------:R-:W-:Y:S02]  /*8f00*/  FMUL.FTZ R165, R166, UR4 ;  /* 0x00000004a6a57c20 */ /* 0x000fe40008410000 */
[----:B------:R-:W-:Y:S01]  /*8f10*/  MUFU.TANH R147, R147 ;  /* 0x0000009300937308 */ /* 0x000fe20000002400 */
[----:B------:R-:W-:Y:S01]  /*8f20*/  HGMMA.64x192x16.F32.BF16 R24, R196, gdesc[UR8].tnspB, R24, gsb0 ;  /* 0x42e00008c4187df0 */ /* 0x000fe20008001818 */
[----:B------:R-:W-:Y:S01]  /*8f30*/  UIADD3 UR10, UR6, 0x100, URZ ;  /* 0x00000100060a7890 */ /* 0x000fe2000fffe03f */
[----:B------:R-:W-:-:S05]  /*8f40*/  UMOV UR11, 0x40000040 ;  /* 0x40000040000b7882 */ /* 0x000fca0000000000 */
        /* <DEDUP_REMOVED lines=18> */
[----:B------:R-:W-:-:S03]  /*9070*/  FMUL.FTZ R161, R162, UR4 ;  /* 0x00000004a2a17c20 */ /* 0x000fc60008410000 */
[----:B------:R-:W-:Y:S01]  /*9080*/  HGMMA.64x192x16.F32.BF16 R24, R192, gdesc[UR8].tnspB, R24, gsb0 ;  /* 0x42e00008c0187df0 */ /* 0x000fe20008001818 */
[----:B------:R-:W-:Y:S01]  /*9090*/  UIADD3 UR10, UR6, 0x180, URZ ;  /* 0x00000180060a7890 */ /* 0x000fe2000fffe03f */
[----:B------:R-:W0:Y:S01]  /*90a0*/  MUFU.TANH R197, R197 ;  /* 0x000000c500c57308 */ /* 0x000e220000002400 */
[----:B------:R-:W-:-:S07]  /*90b0*/  UMOV UR11, 0x40000040 ;  /* 0x40000040000b7882 */ /* 0x000fce0000000000 */
[----:B------:R-:W1:Y:S08]  /*90c0*/  MUFU.TANH R199, R199 ;  /* 0x000000c700c77308 */ /* 0x000e700000002400 */
[----:B------:R-:W-:Y:S01]  /*90d0*/  MUFU.TANH R161, R161 ;  /* 0x000000a100a17308 */ /* 0x000fe20000002400 */
[----:B0-----:R-:W-:-:S04]  /*90e0*/  FMNMX.FTZ R6, R197, R6, !PT ;  /* 0x00000006c5067209 */ /* 0x001fc80007810000 */
[----:B-1----:R-:W-:-:S04]  /*90f0*/  FMNMX.FTZ R6, R199, R6, !PT ;  /* 0x00000006c7067209 */ /* 0x002fc80007810000 */
[----:B------:R-:W-:-:S04]  /*9100*/  FMNMX.FTZ R6, R201, R6, !PT ;  /* 0x00000006c9067209 */ /* 0x000fc80007810000 */
[----:B------:R-:W-:-:S04]  /*9110*/  FMNMX.FTZ R6, R203, R6, !PT ;  /* 0x00000006cb067209 */ /* 0x000fc80007810000 */
[----:B------:R-:W-:-:S04]  /*9120*/  FMNMX.FTZ R6, R221, R6, !PT ;  /* 0x00000006dd067209 */ /* 0x000fc80007810000 */
[----:B------:R-:W-:Y:S01]  /*9130*/  FMNMX.FTZ R6, R223, R6, !PT ;  /* 0x00000006df067209 */ /* 0x000fe20007810000 */
[----:B------:R-:W-:Y:S02]  /*9140*/  WARPGROUP.DEPBAR.LE gsb0, 0x0 ;  /* 0x00008000000079c5 */ /* 0x000fe40000010000 */
        /* <DEDUP_REMOVED lines=30> */
[----:B------:R-:W-:Y:S01]  /*9330*/  FMUL.FTZ R125, R151, UR4 ;  /* 0x00000004977d7c20 */ /* 0x000fe20008410000 */
[----:B------:R-:W-:Y:S01]  /*9340*/  FMUL.FTZ R151, R138, UR4 ;  /* 0x000000048a977c20 */ /* 0x000fe20008410000 */
[----:B------:R-:W-:Y:S01]  /*9350*/  FMUL.FTZ R124, R142, UR4 ;  /* 0x000000048e7c7c20 */ /* 0x000fe20008410000 */
[----:B------:R-:W-:Y:S01]  /*9360*/  HGMMA.64x192x16.F32.BF16 R24, R184, gdesc[UR8].tnspB, R24, gsb0 ;  /* 0x42e00008b8187df0 */ /* 0x000fe20008001818 */
[----:B------:R-:W0:Y:S01]  /*9370*/  MUFU.TANH R189, R189 ;  /* 0x000000bd00bd7308 */ /* 0x000e220000002400 */
[----:B------:R-:W-:Y:S01]  /*9380*/  UIADD3 UR10, UR6, 0x280, URZ ;  /* 0x00000280060a7890 */ /* 0x000fe2000fffe03f */
[----:B------:R-:W-:Y:S01]  /*9390*/  UMOV UR11, 0x40000040 ;  /* 0x40000040000b7882 */ /* 0x000fe20000000000 */
[----:B------:R-:W-:-:S05]  /*93a0*/  UIADD3 UR6, UR6, 0x300, URZ ;  /* 0x0000030006067890 */ /* 0x000fca000fffe03f */
[----:B------:R-:W1:Y:S08]  /*93b0*/  MUFU.TANH R191, R191 ;  /* 0x000000bf00bf7308 */ /* 0x000e700000002400 */
[----:B------:R-:W-:Y:S01]  /*93c0*/  MUFU.TANH R125, R125 ;  /* 0x0000007d007d7308 */ /* 0x000fe20000002400 */
[----:B0-----:R-:W-:-:S07]  /*93d0*/  FMNMX.FTZ R6, R189, R6, !PT ;  /* 0x00000006bd067209 */ /* 0x001fce0007810000 */
[----:B------:R-:W-:Y:S01]  /*93e0*/  MUFU.TANH R151, R151 ;  /* 0x0000009700977308 */ /* 0x000fe20000002400 */
[----:B-1----:R-:W-:-:S05]  /*93f0*/  FMNMX.FTZ R6, R191, R6, !PT ;  /* 0x00000006bf067209 */ /* 0x002fca0007810000 */
[----:B------:R-:W0:Y:S02]  /*9400*/  SHFL.BFLY PT, R7, R6, 0x2, 0x1f ;  /* 0x0c401f0006077f89 */ /* 0x000e2400000e0000 */
[----:B------:R-:W-:Y:S01]  /*9410*/  MUFU.TANH R124, R124 ;  /* 0x0000007c007c7308 */ /* 0x000fe20000002400 */
[----:B0-----:R-:W-:Y:S02]  /*9420*/  FMNMX.FTZ R7, R6, R7, !PT ;  /* 0x0000000706077209 */ /* 0x001fe40007810000 */
[----:B------:R-:W0:Y:S03]  /*9430*/  LDC R6, c[0x0][0x988] ;  /* 0x00026200ff067b82 */ /* 0x000e260000000800 */
[----:B------:R-:W1:Y:S02]  /*9440*/  SHFL.BFLY PT, R8, R7, 0x1, 0x1f ;  /* 0x0c201f0007087f89 */ /* 0x000e6400000e0000 */
[----:B-1----:R-:W-:-:S05]  /*9450*/  FMNMX.FTZ R8, R7, R8, !PT ;  /* 0x0000000807087209 */ /* 0x002fca0007810000 */
[C---:B0-----:R-:W-:Y:S01]  /*9460*/  FMUL.FTZ R134, R8.reuse, R6 ;  /* 0x0000000608867220 */ /* 0x041fe20000410000 */
[----:B------:R-:W-:-:S03]  /*9470*/  FADD.FTZ R7, -R8, R13 ;  /* 0x0000000d08077221 */ /* 0x000fc60000010100 */
[--C-:B------:R-:W-:Y:S01]  /*9480*/  FFMA.FTZ R200, R0, R6, -R134.reuse ;  /* 0x0000000600c87223 */ /* 0x100fe20000010886 */
[----:B------:R-:W-:Y:S01]  /*9490*/  FMNMX.FTZ R0, R15, R10, !PT ;  /* 0x0000000a0f007209 */ /* 0x000fe20007810000 */
[-CC-:B------:R-:W-:Y:S01]  /*94a0*/  FFMA.FTZ R13, R9, R6.reuse, -R134.reuse ;  /* 0x00000006090d7223 */ /* 0x180fe20000010886 */
[-CC-:B------:R-:W-:Y:S01]  /*94b0*/  FFMA.FTZ R202, R169, R6.reuse, -R134.reuse ;  /* 0x00000006a9ca7223 */ /* 0x180fe20000010886 */
[--C-:B------:R-:W-:Y:S01]  /*94c0*/  FFMA.FTZ R132, R173, R6, -R134.reuse ;  /* 0x00000006ad847223 */ /* 0x100fe20000010886 */
[----:B------:R-:W-:Y:S01]  /*94d0*/  FMNMX.FTZ R0, R21, R0, !PT ;  /* 0x0000000015007209 */ /* 0x000fe20007810000 */
[-CC-:B------:R-:W-:Y:S01]  /*94e0*/  FFMA.FTZ R196, R197, R6.reuse, -R134.reuse ;  /* 0x00000006c5c47223 */ /* 0x180fe20000010886 */
[-CC-:B------:R-:W-:Y:S01]  /*94f0*/  FFMA.FTZ R192, R221, R6.reuse, -R134.reuse ;  /* 0x00000006ddc07223 */ /* 0x180fe20000010886 */
[----:B------:R-:W-:Y:S01]  /*9500*/  FMUL.FTZ R7, R7, R6 ;  /* 0x0000000607077220 */ /* 0x000fe20000410000 */
[----:B------:R-:W-:Y:S01]  /*9510*/  FMNMX.FTZ R0, R171, R0, !PT ;  /* 0x00000000ab007209 */ /* 0x000fe20007810000 */
[-CC-:B------:R-:W-:Y:S01]  /*9520*/  FFMA.FTZ R197, R199, R6.reuse, -R134.reuse ;  /* 0x00000006c7c57223 */ /* 0x180fe20000010886 */
[-CC-:B------:R-:W-:Y:S01]  /*9530*/  FFMA.FTZ R198, R201, R6.reuse, -R134.reuse ;  /* 0x00000006c9c67223 */ /* 0x180fe20000010886 */
        /* <DEDUP_REMOVED lines=11> */
[----:B------:R-:W-:Y:S01]  /*95f0*/  FFMA.FTZ R121, R121, R6, -R134 ;  /* 0x0000000679797223 */ /* 0x000fe20000010886 */
[----:B------:R-:W-:Y:S01]  /*9600*/  MUFU.EX2 R7, R7 ;  /* 0x0000000700077308 */ /* 0x000fe20000000800 */
[----:B------:R-:W-:-:S04]  /*9610*/  FMNMX.FTZ R0, R165, R0, !PT ;  /* 0x00000000a5007209 */ /* 0x000fc80007810000 */
[----:B------:R-:W-:-:S03]  /*9620*/  FMNMX.FTZ R0, R167, R0, !PT ;  /* 0x00000000a7007209 */ /* 0x000fc60007810000 */
[----:B------:R-:W0:Y:S01]  /*9630*/  MUFU.EX2 R200, R200 ;  /* 0x000000c800c87308 */ /* 0x000e220000000800 */
[----:B------:R-:W-:-:S04]  /*9640*/  FMNMX.FTZ R0, R153, R0, !PT ;  /* 0x0000000099007209 */ /* 0x000fc80007810000 */
[----:B------:R-:W-:-:S03]  /*9650*/  FMNMX.FTZ R0, R155, R0, !PT ;  /* 0x000000009b007209 */ /* 0x000fc60007810000 */
[----:B------:R-:W1:Y:S01]  /*9660*/  MUFU.EX2 R13, R13 ;  /* 0x0000000d000d7308 */ /* 0x000e620000000800 */
[----:B------:R-:W-:-:S04]  /*9670*/  FMNMX.FTZ R0, R157, R0, !PT ;  /* 0x000000009d007209 */ /* 0x000fc80007810000 */
[----:B------:R-:W-:-:S03]  /*9680*/  FMNMX.FTZ R0, R159, R0, !PT ;  /* 0x000000009f007209 */ /* 0x000fc60007810000 */
[----:B------:R-:W2:Y:S01]  /*9690*/  MUFU.EX2 R202, R202 ;  /* 0x000000ca00ca7308 */ /* 0x000ea20000000800 */
[----:B------:R-:W-:Y:S01]  /*96a0*/  FMNMX.FTZ R0, R145, R0, !PT ;  /* 0x0000000091007209 */ /* 0x000fe20007810000 */
[----:B0-----:R-:W-:-:S03]  /*96b0*/  FFMA.FTZ R148, R7, R4, R200 ;  /* 0x0000000407947223 */ /* 0x001fc600000100c8 */
[----:B------:R-:W-:-:S03]  /*96c0*/  FMNMX.FTZ R0, R147, R0, !PT ;  /* 0x0000000093007209 */ /* 0x000fc60007810000 */
[----:B------:R-:W0:Y:S01]  /*96d0*/  MUFU.EX2 R132, R132 ;  /* 0x0000008400847308 */ /* 0x000e220000000800 */
[----:B------:R-:W-:Y:S02]  /*96e0*/  FMNMX.FTZ R0, R149, R0, !PT ;  /* 0x0000000095007209 */ /* 0x000fe40007810000 */
[----:B-1----:R-:W-:Y:S02]  /*96f0*/  F2FP.BF16.F32.PACK_AB R200, R13, R200 ;  /* 0x000000c80dc8723e */ /* 0x002fe400000010ff */
[----:B------:R-:W-:-:S03]  /*9700*/  FMNMX.FTZ R0, R125, R0, !PT ;  /* 0x000000007d007209 */ /* 0x000fc60007810000 */
[----:B------:R-:W1:Y:S01]  /*9710*/  MUFU.EX2 R196, R196 ;  /* 0x000000c400c47308 */ /* 0x000e620000000800 */
[----:B------:R-:W-:-:S04]  /*9720*/  FMNMX.FTZ R0, R151, R0, !PT ;  /* 0x0000000097007209 */ /* 0x000fc80007810000 */
        /* <DEDUP_REMOVED lines=17> */
[----:B------:R-:W-:Y:S02]  /*9840*/  WARPGROUP.DEPBAR.LE gsb0, 0x0 ;  /* 0x00008000000079c5 */ /* 0x000fe40000010000 */
[----:B------:R-:W-:Y:S01]  /*9850*/  WARPGROUP.ARRIVE ;  /* 0x00000000000079c5 */ /* 0x000fe20000000000 */
[----:B------:R-:W3:Y:S01]  /*9860*/  SHFL.BFLY PT, R9, R0, 0x2, 0x1f ;  /* 0x0c401f0000097f89 */ /* 0x000ee200000e0000 */
[-CC-:B------:R-:W-:Y:S01]  /*9870*/  FFMA.FTZ R185, R203, R6.reuse, -R134.reuse ;  /* 0x00000006cbb97223 */ /* 0x180fe20000010886 */
[-CC-:B------:R-:W-:Y:S01]  /*9880*/  FFMA.FTZ R187, R195, R6.reuse, -R134.reuse ;  /* 0x00000006c3bb7223 */ /* 0x180fe20000010886 */
[-CC-:B------:R-:W-:Y:S01]  /*9890*/  FFMA.FTZ R184, R233, R6.reuse, -R134.reuse ;  /* 0x00000006e9b87223 */ /* 0x180fe20000010886 */
[----:B------:R-:W-:Y:S01]  /*98a0*/  FFMA.FTZ R186, R235, R6, -R134 ;  /* 0x00000006ebba7223 */ /* 0x000fe20000010886 */
[----:B------:R-:W-:Y:S01]  /*98b0*/  HGMMA.64x192x16.F32.BF16 R24, R180, gdesc[UR8].tnspB, R24, gsb0 ;  /* 0x42e00008b4187df0 */ /* 0x000fe20008001818 */
[----:B------:R-:W-:Y:S08]  /*98c0*/  MUFU.EX2 R221, R221 ;  /* 0x000000dd00dd7308 */ /* 0x000ff00000000800 */
[----:B------:R-:W-:Y:S08]  /*98d0*/  MUFU.EX2 R185, R185 ;  /* 0x000000b900b97308 */ /* 0x000ff00000000800 */
[----:B------:R-:W-:Y:S01]  /*98e0*/  MUFU.EX2 R187, R187 ;  /* 0x000000bb00bb7308 */ /* 0x000fe20000000800 */
[----:B---3--:R-:W-:-:S05]  /*98f0*/  FMNMX.FTZ R136, R0, R9, !PT ;  /* 0x0000000900887209 */ /* 0x008fca0007810000 */
[----:B------:R-:W3:Y:S02]  /*9900*/  SHFL.BFLY PT, R9, R136, 0x1, 0x1f ;  /* 0x0c201f0088097f89 */ /* 0x000ee400000e0000 */
[----:B------:R-:W-:Y:S08]  /*9910*/  MUFU.EX2 R190, R190 ;  /* 0x000000be00be7308 */ /* 0x000ff00000000800 */
[----:B------:R-:W-:Y:S08]  /*9920*/  MUFU.EX2 R173, R173 ;  /* 0x000000ad00ad7308 */ /* 0x000ff00000000800 */
[----:B------:R-:W-:Y:S01]  /*9930*/  MUFU.EX2 R184, R184 ;  /* 0x000000b800b87308 */ /* 0x000fe20000000800 */
[----:B---3--:R-:W-:-:S07]  /*9940*/  FMNMX.FTZ R9, R136, R9, !PT ;  /* 0x0000000988097209 */ /* 0x008fce0007810000 */
[----:B------:R-:W-:Y:S08]  /*9950*/  MUFU.EX2 R137, R137 ;  /* 0x0000008900897308 */ /* 0x000ff00000000800 */
[----:B------:R-:W-:Y:S08]  /*9960*/  MUFU.EX2 R186, R186 ;  /* 0x000000ba00ba7308 */ /* 0x000ff00000000800 */
[----:B------:R-:W-:Y:S08]  /*9970*/  MUFU.EX2 R141, R141 ;  /* 0x0000008d008d7308 */ /* 0x000ff00000000800 */
[----:B------:R-:W-:Y:S01]  /*9980*/  MUFU.EX2 R121, R121 ;  /* 0x0000007900797308 */ /* 0x000fe20000000800 */
[----:B------:R-:W-:-:S02]  /*9990*/  WARPGROUP.DEPBAR.LE gsb0, 0x0 ;  /* 0x00008000000079c5 */ /* 0x000fc40000010000 */
[----:B------:R-:W-:Y:S01]  /*99a0*/  WARPGROUP.ARRIVE ;  /* 0x00000000000079c5 */ /* 0x000fe20000000000 */
[-CC-:B------:R-:W-:Y:S01]  /*99b0*/  FFMA.FTZ R181, R129, R6.reuse, -R134.reuse ;  /* 0x0000000681b57223 */ /* 0x180fe20000010886 */
[-CC-:B------:R-:W-:Y:S01]  /*99c0*/  FFMA.FTZ R182, R20, R6.reuse, -R134.reuse ;  /* 0x0000000614b67223 */ /* 0x180fe20000010886 */
[-CC-:B------:R-:W-:Y:S01]  /*99d0*/  FFMA.FTZ R129, R133, R6.reuse, -R134.reuse ;  /* 0x0000000685817223 */ /* 0x180fe20000010886 */
[-CC-:B------:R-:W-:Y:S01]  /*99e0*/  FFMA.FTZ R20, R120, R6.reuse, -R134.reuse ;  /* 0x0000000678147223 */ /* 0x180fe20000010886 */
[-CC-:B------:R-:W-:Y:S01]  /*99f0*/  FFMA.FTZ R180, R237, R6.reuse, -R134.reuse ;  /* 0x00000006edb47223 */ /* 0x180fe20000010886 */
[----:B------:R-:W-:Y:S01]  /*9a00*/  HGMMA.64x192x16.F32.BF16 R24, R176, gdesc[UR4].tnspB, R24, gsb0 ;  /* 0x42e00004b0187df0 */ /* 0x000fe20008001818 */
[-CC-:B------:R-:W-:Y:S01]  /*9a10*/  FFMA.FTZ R120, R189, R6.reuse, -R134.reuse ;  /* 0x00000006bd787223 */ /* 0x180fe20000010886 */
[-C--:B------:R-:W-:Y:S01]  /*9a20*/  FFMA.FTZ R133, R191, R6.reuse, -R134 ;  /* 0x00000006bf857223 */ /* 0x080fe20000010886 */
[CC--:B------:R-:W-:Y:S01]  /*9a30*/  FMUL.FTZ R134, R9.reuse, R6.reuse ;  /* 0x0000000609867220 */ /* 0x0c0fe20000410000 */
[----:B------:R-:W-:Y:S01]  /*9a40*/  FADD.FTZ R183, -R9, R10 ;  /* 0x0000000a09b77221 */ /* 0x000fe20000010100 */
[----:B------:R-:W-:Y:S01]  /*9a50*/  MUFU.EX2 R180, R180 ;  /* 0x000000b400b47308 */ /* 0x000fe20000000800 */
[----:B------:R-:W-:Y:S01]  /*9a60*/  R2UR UR6, R16 ;  /* 0x00000000100672ca */ /* 0x000fe200000e0000 */
        /* <DEDUP_REMOVED lines=8> */
[-C--:B------:R-:W-:Y:S01]  /*9af0*/  FFMA.FTZ R189, R145, R6.reuse, -R134 ;  /* 0x0000000691bd7223 */ /* 0x080fe20000010886 */
[----:B------:R-:W-:Y:S01]  /*9b00*/  FADD.FTZ R145, R13, R148 ;  /* 0x000000940d917221 */ /* 0x000fe20000010000 */
[-CC-:B------:R-:W-:Y:S01]  /*9b10*/  FFMA.FTZ R199, R165, R6.reuse, -R134.reuse ;  /* 0x00000006a5c77223 */ /* 0x180fe20000010886 */
[-CC-:B------:R-:W-:Y:S01]  /*9b20*/  FFMA.FTZ R140, R167, R6.reuse, -R134.reuse ;  /* 0x00000006a78c7223 */ /* 0x180fe20000010886 */
[-CC-:B------:R-:W-:Y:S01]  /*9b30*/  FFMA.FTZ R193, R153, R6.reuse, -R134.reuse ;  /* 0x0000000699c17223 */ /* 0x180fe20000010886 */
[----:B--2---:R-:W-:Y:S01]  /*9b40*/  FADD.FTZ R145, R202, R145 ;  /* 0x00000091ca917221 */ /* 0x004fe20000010000 */
[----:B------:R-:W2:Y:S01]  /*9b50*/  MUFU.EX2 R201, R201 ;  /* 0x000000c900c97308 */ /* 0x000ea20000000800 */
[-CC-:B------:R-:W-:Y:S01]  /*9b60*/  FFMA.FTZ R125, R125, R6.reuse, -R134.reuse ;  /* 0x000000067d7d7223 */ /* 0x180fe20000010886 */
[-CC-:B------:R-:W-:Y:S01]  /*9b70*/  FFMA.FTZ R142, R155, R6.reuse, -R134.reuse ;  /* 0x000000069b8e7223 */ /* 0x180fe20000010886 */
[----:B0-----:R-:W-:Y:S01]  /*9b80*/  FADD.FTZ R145, R132, R145 ;  /* 0x0000009184917221 */ /* 0x001fe20000010000 */
[-CC-:B------:R-:W-:Y:S01]  /*9b90*/  FFMA.FTZ R195, R157, R6.reuse, -R134.reuse ;  /* 0x000000069dc37223 */ /* 0x180fe20000010886 */
[-CC-:B------:R-:W-:Y:S01]  /*9ba0*/  FFMA.FTZ R144, R159, R6.reuse, -R134.reuse ;  /* 0x000000069f907223 */ /* 0x180fe20000010886 */
[-CC-:B------:R-:W-:Y:S01]  /*9bb0*/  FFMA.FTZ R146, R147, R6.reuse, -R134.reuse ;  /* 0x0000000693927223 */ /* 0x180fe20000010886 */
[----:B-1----:R-:W-:Y:S01]  /*9bc0*/  FADD.FTZ R148, R196, R145 ;  /* 0x00000091c4947221 */ /* 0x002fe20000010000 */
        /* <DEDUP_REMOVED lines=9> */
[----:B--2---:R-:W-:Y:S01]  /*9c60*/  FFMA.FTZ R21, R0, R3, R201 ;  /* 0x0000000300157223 */ /* 0x004fe200000100c9 */
[-CC-:B------:R-:W-:Y:S01]  /*9c70*/  FFMA.FTZ R126, R126, R6.reuse, -R134.reuse ;  /* 0x000000067e7e7223 */ /* 0x180fe20000010886 */
[----:B------:R-:W-:Y:S01]  /*9c80*/  FFMA.FTZ R127, R127, R6, -R134 ;  /* 0x000000067f7f7223 */ /* 0x000fe20000010886 */
[----:B------:R-:W-:-:S02]  /*9c90*/  F2FP.BF16.F32.PACK_AB R202, R132, R202 ;  /* 0x000000ca84ca723e */ /* 0x000fc400000010ff */
[----:B------:R-:W-:Y:S02]  /*9ca0*/  F2FP.BF16.F32.PACK_AB R196, R197, R196 ;  /* 0x000000c4c5c4723e */ /* 0x000fe400000010ff */
[----:B------:R-:W-:Y:S01]  /*9cb0*/  MUFU.EX2 R136, R136 ;  /* 0x0000008800887308 */ /* 0x000fe20000000800 */
[----:B0-----:R-:W-:-:S07]  /*9cc0*/  F2FP.BF16.F32.PACK_AB R201, R10, R201 ;  /* 0x000000c90ac9723e */ /* 0x001fce00000010ff */
        /* <DEDUP_REMOVED lines=17> */
[----:B------:R-:W0:Y:S08]  /*9de0*/  MUFU.EX2 R135, R135 ;  /* 0x0000008700877308 */ /* 0x000e300000000800 */
[----:B------:R-:W-:Y:S08]  /*9df0*/  MUFU.EX2 R129, R129 ;  /* 0x0000008100817308 */ /* 0x000ff00000000800 */
[----:B------:R-:W1:Y:S01]  /*9e00*/  MUFU.EX2 R20, R20 ;  /* 0x0000001400147308 */ /* 0x000e620000000800 */
[----:B------:R-:W-:-:S02]  /*9e10*/  WARPGROUP.DEPBAR.LE gsb0, 0x0 ;  /* 0x00008000000079c5 */ /* 0x000fc40000010000 */
[----:B------:R2:W-:Y:S01]  /*9e20*/  @!P1 SYNCS.ARRIVE.TRANS64.RED.A1T0 RZ, [R12+URZ], RZ ;  /* 0x000000ff0cff99a7 */ /* 0x0005e2000810043f */
[----:B0-----:R-:W-:-:S04]  /*9e30*/  F2FP.BF16.F32.PACK_AB R183, R135, R130 ;  /* 0x0000008287b7723e */ /* 0x001fc800000010ff */
[----:B------:R-:W-:Y:S01]  /*9e40*/  MUFU.EX2 R123, R123 ;  /* 0x0000007b007b7308 */ /* 0x000fe20000000800 */
[----:B--2---:R-:W-:Y:S01]  /*9e50*/  @!P1 PRMT R12, RZ, 0x654, R14 ;  /* 0x00000654ff0c9816 */ /* 0x004fe2000000000e */
[----:B------:R-:W-:-:S03]  /*9e60*/  FADD.FTZ R14, R10, R21 ;  /* 0x000000150a0e7221 */ /* 0x000fc60000010000 */
[----:B------:R0:W-:Y:S01]  /*9e70*/  @!P1 SYNCS.ARRIVE.TRANS64.RED.A1T0 RZ, [R12+URZ], RZ ;  /* 0x000000ff0cff99a7 */ /* 0x0001e2000810043f */
[----:B------:R-:W-:Y:S01]  /*9e80*/  FADD.FTZ R21, R203, R14 ;  /* 0x0000000ecb157221 */ /* 0x000fe20000010000 */
[-CC-:B------:R-:W-:Y:S01]  /*9e90*/  FFMA.FTZ R14, R124, R6.reuse, -R134.reuse ;  /* 0x000000067c0e7223 */ /* 0x180fe20000010886 */
[----:B------:R-:W-:Y:S01]  /*9ea0*/  MUFU.EX2 R126, R126 ;  /* 0x0000007e007e7308 */ /* 0x000fe20000000800 */
[C---:B------:R-:W-:Y:S01]  /*9eb0*/  F2FP.BF16.F32.PACK_AB R203, R136.reuse, R203 ;  /* 0x000000cb88cb723e */ /* 0x040fe200000010ff */
[----:B------:R-:W-:Y:S01]  /*9ec0*/  FADD.FTZ R124, R136, R21 ;  /* 0x00000015887c7221 */ /* 0x000fe20000010000 */
[--C-:B------:R-:W-:Y:S01]  /*9ed0*/  FFMA.FTZ R21, R143, R6, -R134.reuse ;  /* 0x000000068f157223 */ /* 0x100fe20000010886 */
[----:B-1----:R-:W-:Y:S01]  /*9ee0*/  F2FP.BF16.F32.PACK_AB R176, R121, R20 ;  /* 0x0000001479b0723e */ /* 0x002fe200000010ff */
[----:B0-----:R-:W-:Y:S01]  /*9ef0*/  FFMA.FTZ R12, R139, R6, -R134 ;  /* 0x000000068b0c7223 */ /* 0x001fe20000010886 */
[----:B------:R-:W-:Y:S01]  /*9f00*/  FADD.FTZ R139, R197, R148 ;  /* 0x00000094c58b7221 */ /* 0x000fe20000010000 */
[----:B------:R-:W-:Y:S01]  /*9f10*/  FADD.FTZ R125, R15, R124 ;  /* 0x0000007c0f7d7221 */ /* 0x000fe20000010000 */
[----:B------:R-:W-:Y:S01]  /*9f20*/  F2FP.BF16.F32.PACK_AB R197, R138, R15 ;  /* 0x0000000f8ac5723e */ /* 0x000fe200000010ff */
[----:B------:R-:W-:Y:S01]  /*9f30*/  MUFU.EX2 R14, R14 ;  /* 0x0000000e000e7308 */ /* 0x000fe20000000800 */
[----:B------:R-:W-:Y:S01]  /*9f40*/  FADD.FTZ R148, R198, R139 ;  /* 0x0000008bc6947221 */ /* 0x000fe20000010000 */
[----:B------:R-:W-:Y:S01]  /*9f50*/  FADD.FTZ R124, R138, R125 ;  /* 0x0000007d8a7c7221 */ /* 0x000fe20000010000 */
[----:B------:R-:W-:-:S02]  /*9f60*/  F2FP.BF16.F32.PACK_AB R198, R185, R198 ;  /* 0x000000c6b9c6723e */ /* 0x000fc400000010ff */
[----:B------:R-:W-:Y:S01]  /*9f70*/  FADD.FTZ R139, R185, R148 ;  /* 0x00000094b98b7221 */ /* 0x000fe20000010000 */
[----:B------:R-:W-:Y:S01]  /*9f80*/  FADD.FTZ R125, R199, R124 ;  /* 0x0000007cc77d7221 */ /* 0x000fe20000010000 */
[----:B------:R-:W-:Y:S01]  /*9f90*/  FFMA.FTZ R124, R122, R6, -R134 ;  /* 0x000000067a7c7223 */ /* 0x000fe20000010886 */
[----:B------:R-:W0:Y:S01]  /*9fa0*/  MUFU.EX2 R12, R12 ;  /* 0x0000000c000c7308 */ /* 0x000e220000000800 */
[----:B------:R-:W-:Y:S01]  /*9fb0*/  FADD.FTZ R148, R192, R139 ;  /* 0x0000008bc0947221 */ /* 0x000fe20000010000 */
[C---:B------:R-:W-:Y:S01]  /*9fc0*/  FADD.FTZ R122, R140.reuse, R125 ;  /* 0x0000007d8c7a7221 */ /* 0x040fe20000010000 */
[----:B------:R-:W-:Y:S02]  /*9fd0*/  F2FP.BF16.F32.PACK_AB R199, R140, R199 ;  /* 0x000000c78cc7723e */ /* 0x000fe400000010ff */
[----:B------:R-:W-:Y:S01]  /*9fe0*/  FADD.FTZ R139, R169, R148 ;  /* 0x00000094a98b7221 */ /* 0x000fe20000010000 */
[----:B------:R-:W-:Y:S01]  /*9ff0*/  FADD.FTZ R125, R193, R122 ;  /* 0x0000007ac17d7221 */ /* 0x000fe20000010000 */
[----:B------:R-:W-:Y:S01]  /*a000*/  F2FP.BF16.F32.PACK_AB R192, R169, R192 ;  /* 0x000000c0a9c0723e */ /* 0x000fe200000010ff */
[----:B------:R1:W-:Y:S01]  /*a010*/  MUFU.EX2 R122, R128 ;  /* 0x00000080007a7308 */ /* 0x0003e20000000800 */
[----:B------:R-:W-:Y:S01]  /*a020*/  FADD.FTZ R148, R194, R139 ;  /* 0x0000008bc2947221 */ /* 0x000fe20000010000 */
[----:B------:R-:W-:Y:S01]  /*a030*/  FADD.FTZ R134, R142, R125 ;  /* 0x0000007d8e867221 */ /* 0x000fe20000010000 */
[----:B------:R-:W-:-:S02]  /*a040*/  F2FP.BF16.F32.PACK_AB R194, R187, R194 ;  /* 0x000000c2bbc2723e */ /* 0x000fc400000010ff */
[----:B------:R-:W-:Y:S01]  /*a050*/  FADD.FTZ R125, R187, R148 ;  /* 0x00000094bb7d7221 */ /* 0x000fe20000010000 */
[----:B------:R-:W-:Y:S01]  /*a060*/  FADD.FTZ R13, R195, R134 ;  /* 0x00000086c30d7221 */ /* 0x000fe20000010000 */
[----:B------:R-:W-:Y:S01]  /*a070*/  F2FP.BF16.F32.PACK_AB R193, R142, R193 ;  /* 0x000000c18ec1723e */ /* 0x000fe200000010ff */
[----:B------:R-:W2:Y:S01]  /*a080*/  MUFU.EX2 R21, R21 ;  /* 0x0000001500157308 */ /* 0x000ea20000000800 */
[----:B------:R-:W-:Y:S01]  /*a090*/  FADD.FTZ R134, R188, R125 ;  /* 0x0000007dbc867221 */ /* 0x000fe20000010000 */
[----:B------:R-:W-:Y:S01]  /*a0a0*/  FADD.FTZ R132, R144, R13 ;  /* 0x0000000d90847221 */ /* 0x000fe20000010000 */
[----:B0-----:R-:W-:Y:S02]  /*a0b0*/  F2FP.BF16.F32.PACK_AB R185, R12, R3 ;  /* 0x000000030cb9723e */ /* 0x001fe400000010ff */
[----:B------:R-:W-:Y:S01]  /*a0c0*/  FADD.FTZ R125, R221, R134 ;  /* 0x00000086dd7d7221 */ /* 0x000fe20000010000 */
[----:B------:R-:W-:Y:S01]  /*a0d0*/  FADD.FTZ R13, R189, R132 ;  /* 0x00000084bd0d7221 */ /* 0x000fe20000010000 */
[----:B------:R-:W-:Y:S01]  /*a0e0*/  F2FP.BF16.F32.PACK_AB R195, R144, R195 ;  /* 0x000000c390c3723e */ /* 0x000fe200000010ff */
[----:B------:R-:W0:Y:S01]  /*a0f0*/  MUFU.EX2 R124, R124 ;  /* 0x0000007c007c7308 */ /* 0x000e220000000800 */
[----:B-1----:R-:W-:Y:S01]  /*a100*/  FADD.FTZ R128, R190, R125 ;  /* 0x0000007dbe807221 */ /* 0x002fe20000010000 */
[----:B------:R-:W-:Y:S01]  /*a110*/  FADD.FTZ R10, R146, R13 ;  /* 0x0000000d920a7221 */ /* 0x000fe20000010000 */
[----:B------:R-:W-:-:S02]  /*a120*/  F2FP.BF16.F32.PACK_AB R188, R221, R188 ;  /* 0x000000bcddbc723e */ /* 0x000fc400000010ff */
[----:B------:R-:W-:Y:S01]  /*a130*/  FADD.FTZ R15, R173, R128 ;  /* 0x00000080ad0f7221 */ /* 0x000fe20000010000 */
[----:B------:R-:W-:Y:S01]  /*a140*/  FADD.FTZ R13, R191, R10 ;  /* 0x0000000abf0d7221 */ /* 0x000fe20000010000 */
[----:B------:R-:W-:Y:S01]  /*a150*/  F2FP.BF16.F32.PACK_AB R191, R4, R191 ;  /* 0x000000bf04bf723e */ /* 0x000fe200000010ff */
[----:B------:R-:W-:Y:S01]  /*a160*/  MUFU.EX2 R120, R120 ;  /* 0x0000007800787308 */ /* 0x000fe20000000800 */
[----:B------:R-:W-:Y:S01]  /*a170*/  FADD.FTZ R128, R184, R15 ;  /* 0x0000000fb8807221 */ /* 0x000fe20000010000 */
[----:B------:R-:W-:Y:S01]  /*a180*/  FADD.FTZ R10, R4, R13 ;  /* 0x0000000d040a7221 */ /* 0x000fe20000010000 */
[----:B--2---:R-:W-:Y:S02]  /*a190*/  F2FP.BF16.F32.PACK_AB R187, R21, R14 ;  /* 0x0000000e15bb723e */ /* 0x004fe400000010ff */
        /* <DEDUP_REMOVED lines=9> */
[----:B------:R-:W-:Y:S01]  /*a230*/  F2FP.BF16.F32.PACK_AB R184, R137, R184 ;  /* 0x000000b889b8723e */ /* 0x000fe200000010ff */
[----:B------:R-:W1:Y:S01]  /*a240*/  MUFU.EX2 R133, R133 ;  /* 0x0000008500857308 */ /* 0x000e620000000800 */
[----:B------:R-:W-:Y:S01]  /*a250*/  FADD.FTZ R128, R180, R15 ;  /* 0x0000000fb4807221 */ /* 0x000fe20000010000 */
[----:B------:R-:W-:Y:S01]  /*a260*/  FADD.FTZ R13, R21, R10 ;  /* 0x0000000a150d7221 */ /* 0x000fe20000010000 */
[C---:B------:R-:W-:Y:S01]  /*a270*/  F2FP.BF16.F32.PACK_AB R180, R181.reuse, R180 ;  /* 0x000000b4b5b4723e */ /* 0x040fe200000010ff */
[----:B------:R-:W-:Y:S02]  /*a280*/  IMAD.MOV.U32 R14, RZ, RZ, R17 ;  /* 0x000000ffff0e7224 */ /* 0x000fe400078e0011 */
[----:B------:R-:W-:Y:S01]  /*a290*/  FADD.FTZ R15, R181, R128 ;  /* 0x00000080b50f7221 */ /* 0x000fe20000010000 */
[----:B------:R-:W-:Y:S01]  /*a2a0*/  FADD.FTZ R13, R122, R13 ;  /* 0x0000000d7a0d7221 */ /* 0x000fe20000010000 */
[----:B------:R-:W-:-:S02]  /*a2b0*/  F2FP.BF16.F32.PACK_AB R186, R141, R186 ;  /* 0x000000ba8dba723e */ /* 0x000fc400000010ff */
[----:B------:R-:W-:Y:S01]  /*a2c0*/  FADD.FTZ R4, R182, R15 ;  /* 0x0000000fb6047221 */ /* 0x000fe20000010000 */
[C---:B------:R-:W-:Y:S01]  /*a2d0*/  FADD.FTZ R13, R131.reuse, R13 ;  /* 0x0000000d830d7221 */ /* 0x040fe20000010000 */
[----:B------:R-:W-:Y:S02]  /*a2e0*/  F2FP.BF16.F32.PACK_AB R181, R131, R122 ;  /* 0x0000007a83b5723e */ /* 0x000fe400000010ff */
[C---:B------:R-:W-:Y:S01]  /*a2f0*/  FADD.FTZ R3, R129.reuse, R4 ;  /* 0x0000000481037221 */ /* 0x040fe20000010000 */
[----:B------:R-:W-:Y:S01]  /*a300*/  FADD.FTZ R13, R130, R13 ;  /* 0x0000000d820d7221 */ /* 0x000fe20000010000 */
[----:B------:R-:W-:Y:S02]  /*a310*/  F2FP.BF16.F32.PACK_AB R182, R129, R182 ;  /* 0x000000b681b6723e */ /* 0x000fe400000010ff */
[----:B------:R-:W-:Y:S01]  /*a320*/  FADD.FTZ R4, R20, R3 ;  /* 0x0000000314047221 */ /* 0x000fe20000010000 */
[----:B------:R-:W-:Y:S01]  /*a330*/  FADD.FTZ R13, R135, R13 ;  /* 0x0000000d870d7221 */ /* 0x000fe20000010000 */
[----:B0-----:R-:W-:-:S02]  /*a340*/  F2FP.BF16.F32.PACK_AB R177, R123, R124 ;  /* 0x0000007c7bb1723e */ /* 0x001fc400000010ff */
[----:B------:R-:W-:Y:S01]  /*a350*/  FADD.FTZ R3, R121, R4 ;  /* 0x0000000479037221 */ /* 0x000fe20000010000 */
[----:B------:R-:W-:Y:S01]  /*a360*/  FADD.FTZ R13, R124, R13 ;  /* 0x0000000d7c0d7221 */ /* 0x000fe20000010000 */
[----:B-1----:R-:W-:Y:S02]  /*a370*/  F2FP.BF16.F32.PACK_AB R178, R133, R120 ;  /* 0x0000007885b2723e */ /* 0x002fe400000010ff */
[----:B------:R-:W-:Y:S01]  /*a380*/  FADD.FTZ R4, R120, R3 ;  /* 0x0000000378047221 */ /* 0x000fe20000010000 */
[----:B------:R-:W-:Y:S01]  /*a390*/  FADD.FTZ R13, R123, R13 ;  /* 0x0000000d7b0d7221 */ /* 0x000fe20000010000 */
[----:B------:R-:W-:Y:S02]  /*a3a0*/  F2FP.BF16.F32.PACK_AB R179, R127, R126 ;  /* 0x0000007e7fb3723e */ /* 0x000fe400000010ff */
[----:B------:R-:W-:Y:S01]  /*a3b0*/  FADD.FTZ R4, R133, R4 ;  /* 0x0000000485047221 */ /* 0x000fe20000010000 */
[----:B------:R-:W-:Y:S01]  /*a3c0*/  FADD.FTZ R13, R126, R13 ;  /* 0x0000000d7e0d7221 */ /* 0x000fe20000010000 */
[----:B------:R-:W-:-:S03]  /*a3d0*/  MOV R10, R9 ;  /* 0x00000009000a7202 */ /* 0x000fc60000000f00 */
[----:B------:R-:W-:Y:S01]  /*a3e0*/  FADD.FTZ R3, R127, R13 ;  /* 0x0000000d7f037221 */ /* 0x000fe20000010000 */
[----:B------:R-:W-:Y:S01]  /*a3f0*/  IMAD.MOV.U32 R13, RZ, RZ, R8 ;  /* 0x000000ffff0d7224 */ /* 0x000fe200078e0008 */
[----:B------:R-:W-:Y:S06]  /*a400*/  @P2 BRA `(.L_x_3829) ;  /* 0xffffffbc00802947 */ /* 0x000fec000383ffff */
.L_x_3820:
        /* <DEDUP_REMOVED lines=99> */
.L_x_3830:
[----:B------:R-:W-:Y:S01]  /*aa40*/  IMAD R13, R16, 0x8, R2 ;  /* 0x00000008100d7824 */ /* 0x000fe200078e0202 */
[----:B------:R-:W-:-:S04]  /*aa50*/  SHF.L.U32 R0, R17, 0x1f, RZ ;  /* 0x0000001f11007819 */ /* 0x000fc800000006ff */
[----:B------:R0:W1:Y:S01]  /*aa60*/  SYNCS.PHASECHK.TRANS64.TRYWAIT P2, [R13+URZ+0x36850], R0 ;  /* 0x036850000d0075a7 */ /* 0x000062000804017f */
[----:B------:R-:W-:Y:S05]  /*aa70*/  @!P0 BRA `(.L_x_3831) ;  /* 0x0000000000048947 */ /* 0x000fea0003800000 */
[----:B------:R-:W-:Y:S01]  /*aa80*/  BPT.TRAP 0x1 ;  /* 0x000000040000795c */ /* 0x000fe20000300000 */
.L_x_3831:
[----:B-1----:R-:W-:Y:S05]  /*aa90*/  @P2 BRA `(.L_x_3832) ;  /* 0x0000000000082947 */ /* 0x002fea0003800000 */
[----:B------:R-:W1:Y:S02]  /*aaa0*/  SYNCS.PHASECHK.TRANS64.TRYWAIT P0, [R13+URZ+0x36850], R0 ;  /* 0x036850000d0075a7 */ /* 0x000e64000800017f */
[----:B-1----:R-:W-:Y:S05]  /*aab0*/  @!P0 BRA `(.L_x_3833) ;  /* 0x0000009400e88947 */ /* 0x002fea0003800000 */
.L_x_3832:
[----:B------:R-:W-:Y:S05]  /*aac0*/  WARPSYNC.ALL ;  /* 0x0000000000007948 */ /* 0x000fea0003800000 */
[----:B------:R-:W-:Y:S01]  /*aad0*/  VIADD R2, R2, 0x400 ;  /* 0x0000040002027836 */ /* 0x000fe20000000000 */
[----:B------:R-:W-:Y:S01]  /*aae0*/  WARPGROUP.ARRIVE ;  /* 0x00000000000079c5 */ /* 0x000fe20000000000 */
[----:B------:R-:W-:Y:S01]  /*aaf0*/  IMAD.MOV.U32 R15, RZ, RZ, 0x40000040 ;  /* 0x40000040ff0f7424 */ /* 0x000fe200078e00ff */
[----:B------:R-:W2:Y:S01]  /*ab00*/  SHFL.BFLY PT, R5, R4, 0x2, 0x1f ;  /* 0x0c401f0004057f89 */ /* 0x000ea200000e0000 */
[----:B------:R-:W-:Y:S01]  /*ab10*/  VIADD R210, R210, 0x1 ;  /* 0x00000001d2d27836 */ /* 0x000fe20000000000 */
[----:B------:R-:W-:-:S02]  /*ab20*/  SHF.R.U32.HI R2, RZ, 0x4, R2 ;  /* 0x00000004ff027819 */ /* 0x000fc40000011602 */
[----:B01----:R-:W0:Y:S02]  /*ab30*/  SHFL.BFLY PT, R0, R3, 0x2, 0x1f ;  /* 0x0c401f0003007f89 */ /* 0x003e2400000e0000 */
[----:B------:R-:W-:-:S04]  /*ab40*/  LOP3.LUT R2, R2, 0x3fff, RZ, 0xc0, !PT ;  /* 0x00003fff02027812 */ /* 0x000fc800078ec0ff */
[----:B------:R-:W-:-:S05]  /*ab50*/  LOP3.LUT R11, R2, 0x3800000, RZ, 0xfc, !PT ;  /* 0x03800000020b7812 */ /* 0x000fca00078efcff */
[----:B------:R-:W-:Y:S02]  /*ab60*/  IMAD R10, R16, 0xa80, R11 ;  /* 0x00000a80100a7824 */ /* 0x000fe400078e020b */
[----:B------:R-:W-:Y:S02]  /*ab70*/  IMAD.MOV.U32 R11, RZ, RZ, 0x40000040 ;  /* 0x40000040ff0b7424 */ /* 0x000fe400078e00ff */
[C---:B------:R-:W-:Y:S01]  /*ab80*/  VIADD R14, R10.reuse, 0x80 ;  /* 0x000000800a0e7836 */ /* 0x040fe20000000000 */
[----:B------:R-:W-:Y:S01]  /*ab90*/  R2UR UR6, R10 ;  /* 0x000000000a0672ca */ /* 0x000fe200000e0000 */
[----:B------:R-:W-:Y:S01]  /*aba0*/  VIADD R16, R16, 0x1 ;  /* 0x0000000110107836 */ /* 0x000fe20000000000 */
[----:B------:R-:W-:Y:S01]  /*abb0*/  R2UR UR7, R11 ;  /* 0x000000000b0772ca */ /* 0x000fe200000e0000 */
[----:B------:R-:W-:Y:S02]  /*abc0*/  IMAD.MOV.U32 R11, RZ, RZ, 0x40000040 ;  /* 0x40000040ff0b7424 */ /* 0x000fe400078e00ff */
[----:B--2---:R-:W-:Y:S01]  /*abd0*/  FADD.FTZ R5, R5, R4 ;  /* 0x0000000405057221 */ /* 0x004fe20000010000 */
[----:B------:R-:W-:Y:S01]  /*abe0*/  ISETP.NE.AND P2, PT, R16, 0x2, PT ;  /* 0x000000021000780c */ /* 0x000fe20003f45270 */
[----:B0-----:R-:W-:-:S03]  /*abf0*/  FADD.FTZ R2, R0, R3 ;  /* 0x0000000300027221 */ /* 0x001fc60000010000 */
[----:B------:R-:W0:Y:S01]  /*ac00*/  SHFL.BFLY PT, R0, R5, 0x1, 0x1f ;  /* 0x0c201f0005007f89 */ /* 0x000e2200000e0000 */
[----:B------:R-:W-:-:S03]  /*ac10*/  SEL R16, R16, RZ, P2 ;  /* 0x000000ff10107207 */ /* 0x000fc60001000000 */
[----:B------:R-:W1:Y:S01]  /*ac20*/  SHFL.BFLY PT, R7, R2, 0x1, 0x1f ;  /* 0x0c201f0002077f89 */ /* 0x000e6200000e0000 */
[----:B------:R-:W-:Y:S01]  /*ac30*/  HGMMA.64x192x16.F32.BF16 R24, R200, gdesc[UR4].tnspB, R24, gsb0 ;  /* 0x42e00004c8187df0 */ /* 0x000fe20008001818 */
[----:B------:R-:W-:Y:S01]  /*ac40*/  R2UR UR6, R14 ;  /* 0x000000000e0672ca */ /* 0x000fe200000e0000 */
[----:B------:R-:W-:Y:S01]  /*ac50*/  VIADD R14, R10, 0x100 ;  /* 0x000001000a0e7836 */ /* 0x000fe20000000000 */
[----:B------:R-:W-:Y:S01]  /*ac60*/  R2UR UR7, R15 ;  /* 0x000000000f0772ca */ /* 0x000fe200000e0000 */
[----:B------:R-:W-:Y:S02]  /*ac70*/  IMAD.MOV.U32 R15, RZ, RZ, 0x40000040 ;  /* 0x40000040ff0f7424 */ /* 0x000fe400078e00ff */
[----:B0-----:R-:W-:Y:S01]  /*ac80*/  FADD.FTZ R12, R5, R0 ;  /* 0x00000000050c7221 */ /* 0x001fe20000010000 */
[----:B------:R-:W-:Y:S02]  /*ac90*/  CS2R R4, SRZ ;  /* 0x0000000000047805 */ /* 0x000fe4000001ff00 */
[----:B------:R-:W-:-:S02]  /*aca0*/  SEL R0, RZ, 0x1, P2 ;  /* 0x00000001ff007807 */ /* 0x000fc40001000000 */
[----:B------:R-:W-:Y:S02]  /*acb0*/  FSETP.NE.FTZ.AND P0, PT, R12, RZ, PT ;  /* 0x000000ff0c00720b */ /* 0x000fe40003f15000 */
[----:B------:R-:W-:Y:S01]  /*acc0*/  LOP3.LUT R17, R17, R0, RZ, 0x3c, !PT ;  /* 0x0000000011117212 */ /* 0x000fe200078e3cff */
[----:B------:R-:W-:-:S10]  /*acd0*/  IMAD.MOV.U32 R0, RZ, RZ, -0x800000 ;  /* 0xff800000ff007424 */ /* 0x000fd400078e00ff */
[----:B------:R-:W-:Y:S01]  /*ace0*/  @P0 MUFU.RCP R4, R12 ;  /* 0x0000000c00040308 */ /* 0x000fe20000001000 */
[----:B------:R-:W-:Y:S01]  /*acf0*/  @P0 FMUL.FTZ R3, R6, 0.69314718246459960938 ;  /* 0x3f31721806030820 */ /* 0x000fe20000410000 */
[----:B------:R-:W-:Y:S02]  /*ad00*/  WARPGROUP.DEPBAR.LE gsb0, 0x0 ;  /* 0x00008000000079c5 */ /* 0x000fe40000010000 */
[----:B------:R-:W-:-:S06]  /*ad10*/  WARPGROUP.ARRIVE ;  /* 0x00000000000079c5 */ /* 0x000fcc0000000000 */
[----:B------:R-:W-:Y:S01]  /*ad20*/  HGMMA.64x192x16.F32.BF16 R24, R196, gdesc[UR4].tnspB, R24, gsb0 ;  /* 0x42e00004c4187df0 */ /* 0x000fe20008001818 */
[----:B------:R-:W-:Y:S01]  /*ad30*/  R2UR UR6, R14 ;  /* 0x000000000e0672ca */ /* 0x000fe200000e0000 */
[----:B------:R-:W-:Y:S01]  /*ad40*/  VIADD R14, R10, 0x180 ;  /* 0x000001800a0e7836 */ /* 0x000fe20000000000 */
[----:B------:R-:W-:Y:S01]  /*ad50*/  R2UR UR7, R15 ;  /* 0x000000000f0772ca */ /* 0x000fe200000e0000 */
[----:B------:R-:W-:Y:S01]  /*ad60*/  IMAD.MOV.U32 R15, RZ, RZ, 0x40000040 ;  /* 0x40000040ff0f7424 */ /* 0x000fe200078e00ff */
[----:B------:R-:W-:Y:S02]  /*ad70*/  WARPGROUP.DEPBAR.LE gsb0, 0x0 ;  /* 0x00008000000079c5 */ /* 0x000fe40000010000 */
[----:B------:R-:W-:-:S13]  /*ad80*/  WARPGROUP.ARRIVE ;  /* 0x00000000000079c5 */ /* 0x000fda0000000000 */
[----:B------:R-:W-:Y:S01]  /*ad90*/  HGMMA.64x192x16.F32.BF16 R24, R192, gdesc[UR4].tnspB, R24, gsb0 ;  /* 0x42e00004c0187df0 */ /* 0x000fe20008001818 */
[----:B------:R-:W-:Y:S02]  /*ada0*/  R2UR UR6, R14 ;  /* 0x000000000e0672ca */ /* 0x000fe400000e0000 */
[----:B------:R-:W-:Y:S01]  /*adb0*/  R2UR UR7, R15 ;  /* 0x000000000f0772ca */ /* 0x000fe200000e0000 */
[----:B------:R-:W-:Y:S01]  /*adc0*/  IMAD.MOV.U32 R15, RZ, RZ, 0x40000040 ;  /* 0x40000040ff0f7424 */ /* 0x000fe200078e00ff */
[----:B------:R-:W-:Y:S01]  /*add0*/  IADD3 R14, R10, 0x200, RZ ;  /* 0x000002000a0e7810 */ /* 0x000fe20007ffe0ff */
[----:B------:R-:W-:Y:S02]  /*ade0*/  WARPGROUP.DEPBAR.LE gsb0, 0x0 ;  /* 0x00008000000079c5 */ /* 0x000fe40000010000 */
[----:B------:R-:W-:-:S12]  /*adf0*/  WARPGROUP.ARRIVE ;  /* 0x00000000000079c5 */ /* 0x000fd80000000000 */
[----:B------:R-:W-:Y:S01]  /*ae00*/  HGMMA.64x192x16.F32.BF16 R24, R188, gdesc[UR4].tnspB, R24, gsb0 ;  /* 0x42e00004bc187df0 */ /* 0x000fe20008001818 */
[----:B------:R-:W-:Y:S01]  /*ae10*/  R2UR UR6, R14 ;  /* 0x000000000e0672ca */ /* 0x000fe200000e0000 */
[C---:B------:R-:W-:Y:S01]  /*ae20*/  VIADD R14, R10.reuse, 0x280 ;  /* 0x000002800a0e7836 */ /* 0x040fe20000000000 */
[----:B------:R-:W-:Y:S01]  /*ae30*/  R2UR UR7, R15 ;  /* 0x000000000f0772ca */ /* 0x000fe200000e0000 */
[----:B------:R-:W-:Y:S02]  /*ae40*/  IMAD.MOV.U32 R15, RZ, RZ, 0x40000040 ;  /* 0x40000040ff0f7424 */ /* 0x000fe400078e00ff */
[----:B------:R-:W-:Y:S01]  /*ae50*/  VIADD R10, R10, 0x300 ;  /* 0x000003000a0a7836 */ /* 0x000fe20000000000 */
[----:B------:R-:W-:Y:S02]  /*ae60*/  WARPGROUP.DEPBAR.LE gsb0, 0x0 ;  /* 0x00008000000079c5 */ /* 0x000fe40000010000 */
[----:B------:R-:W-:-:S11]  /*ae70*/  WARPGROUP.ARRIVE ;  /* 0x00000000000079c5 */ /* 0x000fd60000000000 */
[----:B------:R-:W-:Y:S01]  /*ae80*/  HGMMA.64x192x16.F32.BF16 R24, R184, gdesc[UR4].tnspB, R24, gsb0 ;  /* 0x42e00004b8187df0 */ /* 0x000fe20008001818 */
[----:B------:R-:W-:Y:S01]  /*ae90*/  R2UR UR6, R14 ;  /* 0x000000000e0672ca */ /* 0x000fe200000e0000 */
[----:B-1----:R-:W-:Y:S01]  /*aea0*/  FADD.FTZ R14, R2, R7 ;  /* 0x00000007020e7221 */ /* 0x002fe20000010000 */
[----:B------:R-:W-:Y:S01]  /*aeb0*/  R2UR UR7, R15 ;  /* 0x000000000f0772ca */ /* 0x000fe200000e0000 */
[----:B------:R-:W0:Y:S01]  /*aec0*/  @P0 MUFU.LG2 R7, R12 ;  /* 0x0000000c00070308 */ /* 0x000e220000000c00 */
[----:B------:R-:W-:Y:S02]  /*aed0*/  IMAD.MOV.U32 R2, RZ, RZ, -0x800000 ;  /* 0xff800000ff027424 */ /* 0x000fe400078e00ff */
[----:B------:R-:W-:-:S13]  /*aee0*/  FSETP.NE.FTZ.AND P3, PT, R14, RZ, PT ;  /* 0x000000ff0e00720b */ /* 0x000fda0003f75000 */
[----:B------:R-:W-:Y:S01]  /*aef0*/  @P3 MUFU.RCP R5, R14 ;  /* 0x0000000e00053308 */ /* 0x000fe20000001000 */
[----:B------:R-:W-:Y:S02]  /*af00*/  WARPGROUP.DEPBAR.LE gsb0, 0x0 ;  /* 0x00008000000079c5 */ /* 0x000fe40000010000 */
[----:B------:R-:W-:-:S06]  /*af10*/  WARPGROUP.ARRIVE ;  /* 0x00000000000079c5 */ /* 0x000fcc0000000000 */
[----:B------:R-:W-:Y:S01]  /*af20*/  HGMMA.64x192x16.F32.BF16 R24, R180, gdesc[UR4].tnspB, R24, gsb0 ;  /* 0x42e00004b4187df0 */ /* 0x000fe20008001818 */
[----:B------:R-:W-:Y:S02]  /*af30*/  R2UR UR6, R10 ;  /* 0x000000000a0672ca */ /* 0x000fe400000e0000 */
[----:B------:R-:W-:Y:S01]  /*af40*/  R2UR UR7, R11 ;  /* 0x000000000b0772ca */ /* 0x000fe200000e0000 */
[----:B------:R-:W-:Y:S01]  /*af50*/  @!P1 VIADD R11, R13, 0x36860 ;  /* 0x000368600d0b9836 */ /* 0x000fe20000000000 */
[----:B------:R-:W1:Y:S01]  /*af60*/  @P3 MUFU.LG2 R10, R14 ;  /* 0x0000000e000a3308 */ /* 0x000e620000000c00 */
[----:B------:R-:W-:Y:S01]  /*af70*/  @P3 FMUL.FTZ R13, R6, 0.69314718246459960938 ;  /* 0x3f317218060d3820 */ /* 0x000fe20000410000 */
[----:B0-----:R-:W-:Y:S02]  /*af80*/  @P0 FMUL.FTZ R6, R7, 0.69314718246459960938 ;  /* 0x3f31721807060820 */ /* 0x001fe40000410000 */
[----:B------:R-:W-:Y:S02]  /*af90*/  @!P1 PRMT R11, RZ, 0x654, R11 ;  /* 0x00000654ff0b9816 */ /* 0x000fe4000000000b */
[----:B------:R-:W-:Y:S01]  /*afa0*/  @P0 FFMA.FTZ R0, R3, R8, R6 ;  /* 0x0000000803000223 */ /* 0x000fe20000010006 */
[----:B------:R-:W-:Y:S01]  /*afb0*/  PLOP3.LUT P0, PT, PT, PT, PT, 0x8, 0x0 ;  /* 0x000000000000781c */ /* 0x000fe20003f0e170 */
[----:B-1----:R-:W-:-:S04]  /*afc0*/  @P3 FMUL.FTZ R10, R10, 0.69314718246459960938 ;  /* 0x3f3172180a0a3820 */ /* 0x002fc80000410000 */
[----:B------:R-:W-:Y:S01]  /*afd0*/  @P3 FFMA.FTZ R2, R13, R9, R10 ;  /* 0x000000090d023223 */ /* 0x000fe2000001000a */
[----:B------:R-:W-:Y:S02]  /*afe0*/  WARPGROUP.DEPBAR.LE gsb0, 0x0 ;  /* 0x00008000000079c5 */ /* 0x000fe40000010000 */
[----:B------:R-:W-:-:S06]  /*aff0*/  WARPGROUP.ARRIVE ;  /* 0x00000000000079c5 */ /* 0x000fcc0000000000 */
[----:B------:R-:W-:Y:S03]  /*b000*/  HGMMA.64x192x16.F32.BF16 R24, R176, gdesc[UR4].tnspB, R24, gsb0 ;  /* 0x42e00004b0187df0 */ /* 0x000fe60008001818 */
        /* <DEDUP_REMOVED lines=98> */
.L_x_3812:
[----:B------:R-:W0:Y:S01]  /*b630*/  S2R R5, SR_CgaCtaId ;  /* 0x0000000000057919 */ /* 0x000e220000008800 */
[----:B------:R-:W-:Y:S01]  /*b640*/  MOV R38, 0x400 ;  /* 0x0000040000267802 */ /* 0x000fe20000000f00 */
[----:B------:R-:W-:Y:S01]  /*b650*/  BSSY B0, `(.L_x_3834) ;  /* 0x0000257000007945 */ /* 0x000fe20003800000 */
[----:B------:R-:W-:Y:S02]  /*b660*/  BAR.SYNC.DEFER_BLOCKING 0x5, 0x180 ;  /* 0x0146000000007b1d */ /* 0x000fe40000010000 */
[----:B0-----:R-:W-:-:S05]  /*b670*/  LEA R38, R5, R38, 0x18 ;  /* 0x0000002605267211 */ /* 0x001fca00078ec0ff */
[----:B------:R0:W1:Y:S01]  /*b680*/  LDS.128 R40, [R38+0x368d0] ;  /* 0x0368d00026287984 */ /* 0x0000620000000c00 */
[----:B------:R-:W-:Y:S06]  /*b690*/  BAR.ARV 0x4, 0x180 ;  /* 0x0106000000007b1d */ /* 0x000fec0000002000 */
[----:B------:R-:W-:Y:S05]  /*b6a0*/  @P0 BRA `(.L_x_3835) ;  /* 0x00000018004c0947 */ /* 0x000fea0003800000 */
[----:B------:R-:W2:Y:S01]  /*b6b0*/  S2R R5, SR_SWINHI ;  /* 0x0000000000057919 */ /* 0x000ea20000002f00 */
[----:B------:R-:W-:Y:S01]  /*b6c0*/  F2FP.BF16.F32.PACK_AB R6, R125, R6 ;  /* 0x000000067d06723e */ /* 0x000fe200000010ff */
[----:B------:R-:W-:Y:S01]  /*b6d0*/  ULDC.64 UR4, c[0x0][0xc08] ;  /* 0x0003020000047ab9 */ /* 0x000fe20000000a00 */
        /* <DEDUP_REMOVED lines=12> */
[----:B------:R-:W-:Y:S02]  /*b7a0*/  MOV R20, R38 ;  /* 0x0000002600147202 */ /* 0x000fe40000000f00 */
[----:B--2---:R-:W-:-:S03]  /*b7b0*/  MOV R21, R5 ;  /* 0x0000000500157202 */ /* 0x004fc60000000f00 */
[----:B------:R-:W-:-:S03]  /*b7c0*/  IMAD.WIDE R4, R216, 0x2, R20 ;  /* 0x00000002d8047825 */ /* 0x000fc600078e0214 */
[C---:B------:R-:W-:Y:S02]  /*b7d0*/  LOP3.LUT R29, R4.reuse, 0x380, RZ, 0xc0, !PT ;  /* 0x00000380041d7812 */ /* 0x040fe400078ec0ff */
[C---:B------:R-:W-:Y:S02]  /*b7e0*/  IADD3 R103, P1, R4.reuse, 0x40, RZ ;  /* 0x0000004004677810 */ /* 0x040fe40007f3e0ff */
[C---:B------:R-:W-:Y:S02]  /*b7f0*/  IADD3 R139, P6, R4.reuse, 0x60, RZ ;  /* 0x00000060048b7810 */ /* 0x040fe40007fde0ff */
[C---:B------:R-:W-:Y:S01]  /*b800*/  IADD3 R141, P5, R4.reuse, 0x4000, RZ ;  /* 0x00004000048d7810 */ /* 0x040fe20007fbe0ff */
[--C-:B------:R-:W-:Y:S01]  /*b810*/  IMAD.X R11, RZ, RZ, R5.reuse, P1 ;  /* 0x000000ffff0b7224 */ /* 0x100fe200008e0605 */
[----:B------:R-:W-:Y:S01]  /*b820*/  IADD3 R83, P2, R4, 0x20, RZ ;  /* 0x0000002004537810 */ /* 0x000fe20007f5e0ff */
[--C-:B------:R-:W-:Y:S01]  /*b830*/  IMAD.X R13, RZ, RZ, R5.reuse, P6 ;  /* 0x000000ffff0d7224 */ /* 0x100fe200030e0605 */
[----:B------:R-:W-:Y:S01]  /*b840*/  SHF.R.U64 R29, R29, 0x3, RZ ;  /* 0x000000031d1d7819 */ /* 0x000fe200000012ff */
[----:B------:R-:W-:Y:S01]  /*b850*/  IMAD.X R15, RZ, RZ, R5, P5 ;  /* 0x000000ffff0f7224 */ /* 0x000fe200028e0605 */
[----:B------:R-:W-:-:S02]  /*b860*/  LOP3.LUT R10, R103, 0x380, RZ, 0xc0, !PT ;  /* 0x00000380670a7812 */ /* 0x000fc400078ec0ff */
[C---:B------:R-:W-:Y:S02]  /*b870*/  IADD3 R143, P0, R4.reuse, 0x4020, RZ ;  /* 0x00004020048f7810 */ /* 0x040fe40007f1e0ff */
[C---:B------:R-:W-:Y:S02]  /*b880*/  IADD3 R145, P4, R4.reuse, 0x4040, RZ ;  /* 0x0000404004917810 */ /* 0x040fe40007f9e0ff */
[----:B------:R-:W-:Y:S01]  /*b890*/  IADD3.X R9, RZ, R5, RZ, P2, !PT ;  /* 0x00000005ff097210 */ /* 0x000fe200017fe4ff */
[--C-:B------:R-:W-:Y:S01]  /*b8a0*/  IMAD.X R25, RZ, RZ, R5.reuse, P0 ;  /* 0x000000ffff197224 */ /* 0x100fe200000e0605 */
[C---:B------:R-:W-:Y:S01]  /*b8b0*/  IADD3 R147, P3, R4.reuse, 0x4060, RZ ;  /* 0x0000406004937810 */ /* 0x040fe20007f7e0ff */
[--C-:B------:R-:W-:Y:S01]  /*b8c0*/  IMAD.X R27, RZ, RZ, R5.reuse, P4 ;  /* 0x000000ffff1b7224 */ /* 0x100fe200020e0605 */
[C---:B------:R-:W-:Y:S02]  /*b8d0*/  IADD3 R149, P2, R4.reuse, 0x8000, RZ ;  /* 0x0000800004957810 */ /* 0x040fe40007f5e0ff */
        /* <DEDUP_REMOVED lines=9> */
[----:B------:R-:W-:Y:S01]  /*b970*/  IMAD.X R29, RZ, RZ, R5, P5 ;  /* 0x000000ffff1d7224 */ /* 0x000fe200028e0605 */
[----:B------:R-:W-:-:S02]  /*b980*/  LOP3.LUT R12, R139, 0x380, RZ, 0xc0, !PT ;  /* 0x000003808b0c7812 */ /* 0x000fc400078ec0ff */
[----:B------:R-:W-:Y:S02]  /*b990*/  LOP3.LUT R14, R141, 0x380, RZ, 0xc0, !PT ;  /* 0x000003808d0e7812 */ /* 0x000fe400078ec0ff */
[----:B------:R-:W-:Y:S02]  /*b9a0*/  SHF.R.U64 R10, R10, 0x3, RZ ;  /* 0x000000030a0a7819 */ /* 0x000fe400000012ff */
[----:B------:R-:W-:Y:S02]  /*b9b0*/  LOP3.LUT R24, R143, 0x380, RZ, 0xc0, !PT ;  /* 0x000003808f187812 */ /* 0x000fe400078ec0ff */
[----:B------:R-:W-:Y:S02]  /*b9c0*/  LOP3.LUT R26, R145, 0x380, RZ, 0xc0, !PT ;  /* 0x00000380911a7812 */ /* 0x000fe400078ec0ff */
[----:B------:R-:W-:Y:S02]  /*b9d0*/  LOP3.LUT R30, R147, 0x380, RZ, 0xc0, !PT ;  /* 0x00000380931e7812 */ /* 0x000fe400078ec0ff */
[----:B-1----:R-:W-:-:S02]  /*b9e0*/  LOP3.LUT R40, R155, 0x380, RZ, 0xc0, !PT ;  /* 0x000003809b287812 */ /* 0x002fc400078ec0ff */
[----:B------:R-:W-:Y:S02]  /*b9f0*/  SHF.R.U64 R8, R8, 0x3, RZ ;  /* 0x0000000308087819 */ /* 0x000fe400000012ff */
[----:B------:R-:W-:Y:S02]  /*ba00*/  LOP3.LUT R32, R149, 0x380, RZ, 0xc0, !PT ;  /* 0x0000038095207812 */ /* 0x000fe400078ec0ff */
[----:B------:R-:W-:Y:S02]  /*ba10*/  MOV R138, R4 ;  /* 0x00000004008a7202 */ /* 0x000fe40000000f00 */
[----:B------:R-:W-:Y:S02]  /*ba20*/  LOP3.LUT R34, R151, 0x380, RZ, 0xc0, !PT ;  /* 0x0000038097227812 */ /* 0x000fe400078ec0ff */
[----:B------:R-:W-:Y:S02]  /*ba30*/  SHF.R.U64 R12, R12, 0x3, RZ ;  /* 0x000000030c0c7819 */ /* 0x000fe400000012ff */
[----:B------:R-:W-:-:S02]  /*ba40*/  SHF.R.U64 R14, R14, 0x3, RZ ;  /* 0x000000030e0e7819 */ /* 0x000fc400000012ff */
[----:B------:R-:W-:Y:S02]  /*ba50*/  LOP3.LUT R10, R10, R103, RZ, 0x3c, !PT ;  /* 0x000000670a0a7212 */ /* 0x000fe400078e3cff */
[----:B------:R-:W-:Y:S02]  /*ba60*/  F2FP.BF16.F32.PACK_AB R4, R128, R7 ;  /* 0x000000078004723e */ /* 0x000fe400000010ff */
[----:B------:R-:W-:Y:S02]  /*ba70*/  SHF.R.U64 R24, R24, 0x3, RZ ;  /* 0x0000000318187819 */ /* 0x000fe400000012ff */
[----:B------:R-:W-:Y:S02]  /*ba80*/  SHF.R.U64 R26, R26, 0x3, RZ ;  /* 0x000000031a1a7819 */ /* 0x000fe400000012ff */
[----:B------:R-:W-:Y:S02]  /*ba90*/  F2FP.BF16.F32.PACK_AB R5, R137, R36 ;  /* 0x000000248905723e */ /* 0x000fe400000010ff */
[----:B------:R-:W-:Y:S01]  /*baa0*/  F2FP.BF16.F32.PACK_AB R7, R135, R28 ;  /* 0x0000001c8707723e */ /* 0x000fe200000010ff */
[----:B------:R-:W-:Y:S01]  /*bab0*/  BAR.SYNC.DEFER_BLOCKING 0x1, 0x100 ;  /* 0x0044000000007b1d */ /* 0x000fe20000010000 */
[----:B------:R-:W-:-:S02]  /*bac0*/  SHF.R.U64 R30, R30, 0x3, RZ ;  /* 0x000000031e1e7819 */ /* 0x000fc400000012ff */
[----:B------:R-:W-:Y:S02]  /*bad0*/  SHF.R.U64 R40, R40, 0x3, RZ ;  /* 0x0000000328287819 */ /* 0x000fe400000012ff */
[----:B------:R-:W-:Y:S02]  /*bae0*/  LOP3.LUT R8, R8, R83, RZ, 0x3c, !PT ;  /* 0x0000005308087212 */ /* 0x000fe400078e3cff */
[----:B------:R-:W-:Y:S02]  /*baf0*/  SHF.R.U64 R32, R32, 0x3, RZ ;  /* 0x0000000320207819 */ /* 0x000fe400000012ff */
[----:B------:R-:W-:Y:S02]  /*bb00*/  SHF.R.U64 R34, R34, 0x3, RZ ;  /* 0x0000000322227819 */ /* 0x000fe400000012ff */
[----:B------:R-:W-:Y:S02]  /*bb10*/  LOP3.LUT R12, R12, R139, RZ, 0x3c, !PT ;  /* 0x0000008b0c0c7212 */ /* 0x000fe400078e3cff */
[----:B------:R-:W-:-:S02]  /*bb20*/  LOP3.LUT R14, R14, R141, RZ, 0x3c, !PT ;  /* 0x0000008d0e0e7212 */ /* 0x000fc400078e3cff */
[----:B------:R-:W-:Y:S02]  /*bb30*/  LOP3.LUT R36, R153, 0x380, RZ, 0xc0, !PT ;  /* 0x0000038099247812 */ /* 0x000fe400078ec0ff */
[----:B------:R-:W-:Y:S02]  /*bb40*/  MOV R135, R10 ;  /* 0x0000000a00877202 */ /* 0x000fe40000000f00 */
[----:B------:R-:W-:Y:S02]  /*bb50*/  LOP3.LUT R24, R24, R143, RZ, 0x3c, !PT ;  /* 0x0000008f18187212 */ /* 0x000fe400078e3cff */
[----:B------:R-:W-:Y:S02]  /*bb60*/  LOP3.LUT R26, R26, R145, RZ, 0x3c, !PT ;  /* 0x000000911a1a7212 */ /* 0x000fe400078e3cff */
[----:B------:R-:W-:Y:S01]  /*bb70*/  F2FP.BF16.F32.PACK_AB R10, R45, R44 ;  /* 0x0000002c2d0a723e */ /* 0x000fe200000010ff */
[----:B------:R1:W-:Y:S01]  /*bb80*/  STSM.16.M88.4 [R138], R4 ;  /* 0x000000048a007844 */ /* 0x0003e20000000200 */
[----:B------:R-:W-:Y:S01]  /*bb90*/  LOP3.LUT R30, R30, R147, RZ, 0x3c, !PT ;  /* 0x000000931e1e7212 */ /* 0x000fe200078e3cff */
[----:B------:R-:W2:Y:S01]  /*bba0*/  LDC.64 R44, c[0x0][0xc00] ;  /* 0x00030000ff2c7b82 */ /* 0x000ea20000000a00 */
[----:B------:R-:W-:-:S02]  /*bbb0*/  LOP3.LUT R28, R40, R155, RZ, 0x3c, !PT ;  /* 0x0000009b281c7212 */ /* 0x000fc400078e3cff */
[----:B------:R-:W-:Y:S02]  /*bbc0*/  LOP3.LUT R32, R32, R149, RZ, 0x3c, !PT ;  /* 0x0000009520207212 */ /* 0x000fe400078e3cff */
[----:B------:R-:W-:Y:S02]  /*bbd0*/  LOP3.LUT R34, R34, R151, RZ, 0x3c, !PT ;  /* 0x0000009722227212 */ /* 0x000fe400078e3cff */
[----:B------:R-:W-:Y:S02]  /*bbe0*/  MOV R137, R8 ;  /* 0x0000000800897202 */ /* 0x000fe40000000f00 */
[----:B------:R-:W-:Y:S02]  /*bbf0*/  SHF.R.U64 R36, R36, 0x3, RZ ;  /* 0x0000000324247819 */ /* 0x000fe400000012ff */
[----:B------:R-:W-:Y:S02]  /*bc00*/  MOV R128, R12 ;  /* 0x0000000c00807202 */ /* 0x000fe40000000f00 */
[----:B------:R-:W-:-:S02]  /*bc10*/  MOV R125, R14 ;  /* 0x0000000e007d7202 */ /* 0x000fc40000000f00 */
[----:B-1----:R-:W-:Y:S02]  /*bc20*/  F2FP.BF16.F32.PACK_AB R4, R123, R122 ;  /* 0x0000007a7b04723e */ /* 0x002fe400000010ff */
[----:B------:R-:W-:Y:S02]  /*bc30*/  F2FP.BF16.F32.PACK_AB R5, R136, R131 ;  /* 0x000000838805723e */ /* 0x000fe400000010ff */
[----:B------:R-:W-:Y:S02]  /*bc40*/  F2FP.BF16.F32.PACK_AB R6, R126, R121 ;  /* 0x000000797e06723e */ /* 0x000fe400000010ff */
[----:B------:R-:W-:Y:S02]  /*bc50*/  F2FP.BF16.F32.PACK_AB R7, R133, R130 ;  /* 0x000000828507723e */ /* 0x000fe400000010ff */
[----:B------:R-:W-:Y:S02]  /*bc60*/  F2FP.BF16.F32.PACK_AB R8, R124, R3 ;  /* 0x000000037c08723e */ /* 0x000fe400000010ff */
[----:B------:R-:W-:Y:S01]  /*bc70*/  F2FP.BF16.F32.PACK_AB R9, R132, R129 ;  /* 0x000000818409723e */ /* 0x000fe200000010ff */
[----:B------:R-:W-:Y:S01]  /*bc80*/  STSM.16.M88.4 [R137], R4 ;  /* 0x0000000489007844 */ /* 0x000fe20000000200 */
[----:B------:R-:W-:-:S02]  /*bc90*/  F2FP.BF16.F32.PACK_AB R11, R134, R127 ;  /* 0x0000007f860b723e */ /* 0x000fc400000010ff */
[----:B------:R-:W-:Y:S02]  /*bca0*/  MOV R120, R24 ;  /* 0x0000001800787202 */ /* 0x000fe40000000f00 */
[----:B------:R-:W-:Y:S01]  /*bcb0*/  MOV R103, R26 ;  /* 0x0000001a00677202 */ /* 0x000fe20000000f00 */
[----:B------:R-:W-:Y:S01]  /*bcc0*/  STSM.16.M88.4 [R135], R8 ;  /* 0x0000000887007844 */ /* 0x000fe20000000200 */
[----:B------:R-:W-:Y:S02]  /*bcd0*/  F2FP.BF16.F32.PACK_AB R12, R49, R48 ;  /* 0x00000030310c723e */ /* 0x000fe400000010ff */
        /* <DEDUP_REMOVED lines=8> */
[----:B------:R-:W-:Y:S02]  /*bd60*/  F2FP.BF16.F32.PACK_AB R27, R63, R62 ;  /* 0x0000003e3f1b723e */ /* 0x000fe400000010ff */
[----:B------:R-:W-:-:S02]  /*bd70*/  MOV R3, R28 ;  /* 0x0000001c00037202 */ /* 0x000fc40000000f00 */
[----:B------:R-:W-:Y:S01]  /*bd80*/  MOV R83, R32 ;  /* 0x0000002000537202 */ /* 0x000fe20000000f00 */
[----:B------:R-:W-:Y:S01]  /*bd90*/  STSM.16.M88.4 [R125], R24 ;  /* 0x000000187d007844 */ /* 0x000fe20000000200 */
[----:B------:R-:W-:Y:S02]  /*bda0*/  MOV R40, R34 ;  /* 0x0000002200287202 */ /* 0x000fe40000000f00 */
[----:B------:R-:W-:Y:S02]  /*bdb0*/  F2FP.BF16.F32.PACK_AB R28, R65, R64 ;  /* 0x00000040411c723e */ /* 0x000fe400000010ff */
[----:B------:R-:W-:Y:S01]  /*bdc0*/  F2FP.BF16.F32.PACK_AB R29, R67, R66 ;  /* 0x00000042431d723e */ /* 0x000fe200000010ff */
[----:B-1----:R-:W1:Y:S01]  /*bdd0*/  LDC.64 R12, c[0x0][0xc00] ;  /* 0x00030000ff0c7b82 */ /* 0x002e620000000a00 */
[----:B------:R-:W-:Y:S02]  /*bde0*/  F2FP.BF16.F32.PACK_AB R30, R69, R68 ;  /* 0x00000044451e723e */ /* 0x000fe400000010ff */
[----:B------:R-:W-:-:S02]  /*bdf0*/  F2FP.BF16.F32.PACK_AB R31, R71, R70 ;  /* 0x00000046471f723e */ /* 0x000fc400000010ff */
[----:B------:R-:W-:Y:S02]  /*be00*/  LOP3.LUT R36, R36, R153, RZ, 0x3c, !PT ;  /* 0x0000009924247212 */ /* 0x000fe400078e3cff */
[----:B------:R-:W-:Y:S01]  /*be10*/  F2FP.BF16.F32.PACK_AB R32, R73, R72 ;  /* 0x000000484920723e */ /* 0x000fe200000010ff */
[----:B------:R-:W-:Y:S01]  /*be20*/  STSM.16.M88.4 [R120], R28 ;  /* 0x0000001c78007844 */ /* 0x000fe20000000200 */
[----:B------:R-:W-:Y:S01]  /*be30*/  F2FP.BF16.F32.PACK_AB R33, R75, R74 ;  /* 0x0000004a4b21723e */ /* 0x000fe200000010ff */
[----:B------:R-:W3:Y:S01]  /*be40*/  LDC R68, c[0x0][0xbe8] ;  /* 0x0002fa00ff447b82 */ /* 0x000ee20000000800 */
[----:B------:R-:W-:Y:S02]  /*be50*/  F2FP.BF16.F32.PACK_AB R34, R77, R76 ;  /* 0x0000004c4d22723e */ /* 0x000fe400000010ff */
[----:B------:R-:W-:Y:S02]  /*be60*/  F2FP.BF16.F32.PACK_AB R35, R79, R78 ;  /* 0x0000004e4f23723e */ /* 0x000fe400000010ff */
[----:B------:R-:W-:-:S02]  /*be70*/  F2FP.BF16.F32.PACK_AB R4, R81, R80 ;  /* 0x000000505104723e */ /* 0x000fc400000010ff */
[----:B------:R-:W-:Y:S01]  /*be80*/  F2FP.BF16.F32.PACK_AB R5, R47, R82 ;  /* 0x000000522f05723e */ /* 0x000fe200000010ff */
[----:B------:R-:W-:Y:S01]  /*be90*/  STSM.16.M88.4 [R103], R32 ;  /* 0x0000002067007844 */ /* 0x000fe20000000200 */
[----:B------:R-:W-:Y:S02]  /*bea0*/  F2FP.BF16.F32.PACK_AB R6, R85, R84 ;  /* 0x000000545506723e */ /* 0x000fe400000010ff */
[----:B------:R-:W-:Y:S02]  /*beb0*/  F2FP.BF16.F32.PACK_AB R7, R87, R86 ;  /* 0x000000565707723e */ /* 0x000fe400000010ff */
[----:B------:R-:W-:Y:S01]  /*bec0*/  F2FP.BF16.F32.PACK_AB R8, R89, R88 ;  /* 0x000000585908723e */ /* 0x000fe200000010ff */
[----:B-1----:R-:W-:Y:S01]  /*bed0*/  IMAD.WIDE R12, R204, 0x4, R12 ;  /* 0x00000004cc0c7825 */ /* 0x002fe200078e020c */
[----:B------:R-:W-:Y:S01]  /*bee0*/  F2FP.BF16.F32.PACK_AB R9, R91, R90 ;  /* 0x0000005a5b09723e */ /* 0x000fe200000010ff */
[----:B------:R1:W-:Y:S01]  /*bef0*/  STSM.16.M88.4 [R102], R4 ;  /* 0x0000000466007844 */ /* 0x0003e20000000200 */
[----:B------:R-:W-:-:S02]  /*bf00*/  F2FP.BF16.F32.PACK_AB R10, R93, R92 ;  /* 0x0000005c5d0a723e */ /* 0x000fc400000010ff */
[----:B------:R-:W-:Y:S02]  /*bf10*/  F2FP.BF16.F32.PACK_AB R11, R95, R94 ;  /* 0x0000005e5f0b723e */ /* 0x000fe400000010ff */
[----:B------:R-:W-:Y:S02]  /*bf20*/  MOV R37, R36 ;  /* 0x0000002400257202 */ /* 0x000fe40000000f00 */
[----:B------:R-:W-:Y:S01]  /*bf30*/  ISETP.NE.U32.AND P2, PT, RZ, UR4, PT ;  /* 0x00000004ff007c0c */ /* 0x000fe2000bf45070 */
[----:B------:R-:W-:Y:S01]  /*bf40*/  STSM.16.M88.4 [R83], R8 ;  /* 0x0000000853007844 */ /* 0x000fe20000000200 */
[----:B--2---:R-:W-:Y:S02]  /*bf50*/  ISETP.NE.U32.AND P0, PT, R44, RZ, PT ;  /* 0x000000ff2c00720c */ /* 0x004fe40003f05070 */
[----:B------:R-:W-:Y:S01]  /*bf60*/  MOV R36, RZ ;  /* 0x000000ff00247202 */ /* 0x000fe20000000f00 */
[----:B------:R-:W-:Y:S01]  /*bf70*/  STSM.16.M88.4 [R40], R96 ;  /* 0x0000006028007844 */ /* 0x000fe20000000200 */
[----:B------:R-:W-:-:S02]  /*bf80*/  ISETP.NE.AND.EX P2, PT, RZ, UR5, PT, P2 ;  /* 0x00000005ff007c0c */ /* 0x000fc4000bf45320 */
[----:B------:R-:W-:Y:S01]  /*bf90*/  ISETP.NE.AND.EX P0, PT, R45, RZ, PT, P0 ;  /* 0x000000ff2d00720c */ /* 0x000fe20003f05300 */
[----:B------:R-:W-:Y:S04]  /*bfa0*/  STSM.16.M88.4 [R37], R104 ;  /* 0x0000006825007844 */ /* 0x000fe80000000200 */
[----:B------:R2:W-:Y:S01]  /*bfb0*/  STSM.16.M88.4 [R3], R112 ;  /* 0x0000007003007844 */ /* 0x0005e20000000200 */
[----:B------:R-:W-:Y:S05]  /*bfc0*/  BAR.SYNC.DEFER_BLOCKING 0x1, 0x100 ;  /* 0x0044000000007b1d */ /* 0x000fea0000010000 */
[----:B-1----:R-:W-:Y:S01]  /*bfd0*/  @P2 LEA R4, P3, R204, UR4, 0x2 ;  /* 0x00000004cc042c11 */ /* 0x002fe2000f8610ff */
[----:B------:R-:W-:-:S03]  /*bfe0*/  ULDC UR4, c[0x0][0xa88] ;  /* 0x0002a20000047ab9 */ /* 0x000fc60000000800 */
[----:B------:R-:W-:Y:S01]  /*bff0*/  @P2 LEA.HI.X R5, R204, UR5, R208, 0x2, P3 ;  /* 0x00000005cc052c11 */ /* 0x000fe200098f14d0 */
[----:B--2---:R-:W-:Y:S01]  /*c000*/  IMAD.U32 R3, RZ, RZ, UR4 ;  /* 0x00000004ff037e24 */ /* 0x004fe2000f8e00ff */
[----:B------:R1:W5:Y:S01]  /*c010*/  @P0 LDG.E R36, desc[UR60][R12.64] ;  /* 0x0000003c0c240981 */ /* 0x000362000c1e1900 */
[----:B---3--:R-:W-:-:S04]  /*c020*/  ISETP.NE.AND P1, PT, R68, 0x1, PT ;  /* 0x000000014400780c */ /* 0x008fc80003f25270 */
[----:B------:R1:W5:Y:S09]  /*c030*/  @P2 LDG.E R3, desc[UR60][R4.64] ;  /* 0x0000003c04032981 */ /* 0x000372000c1e1900 */
[----:B------:R-:W2:Y:S08]  /*c040*/  @P1 LDC R6, c[0x0][0xbec] ;  /* 0x0002fb00ff061b82 */ /* 0x000eb00000000800 */
[----:B------:R-:W3:Y:S01]  /*c050*/  @P1 LDC R9, c[0x0][0xbf0] ;  /* 0x0002fc00ff091b82 */ /* 0x000ee20000000800 */
[----:B-1----:R-:W-:Y:S05]  /*c060*/  @P2 BRA `(.L_x_3836) ;  /* 0x0000000000102947 */ /* 0x002fea0003800000 */
[----:B------:R-:W-:Y:S05]  /*c070*/  @!P0 BRA `(.L_x_3836) ;  /* 0x00000000000c8947 */ /* 0x000fea0003800000 */
[----:B------:R-:W4:Y:S04]  /*c080*/  LDG.E R4, desc[UR60][R12.64] ;  /* 0x0000003c0c047981 */ /* 0x000f28000c1e1900 */
[----:B-----5:R-:W4:Y:S02]  /*c090*/  LDG.E R3, desc[UR60][R12.64+0x4] ;  /* 0x0000043c0c037981 */ /* 0x020f24000c1e1900 */
[----:B----4-:R-:W-:-:S07]  /*c0a0*/  IMAD.IADD R3, R3, 0x1, -R4 ;  /* 0x0000000103037824 */ /* 0x010fce00078e0a04 */
.L_x_3836:
[----:B------:R-:W-:Y:S01]  /*c0b0*/  SHF.R.S32.HI R39, RZ, 0x1f, R206 ;  /* 0x0000001fff277819 */ /* 0x000fe200000114ce */
[C---:B------:R-:W-:Y:S01]  /*c0c0*/  IMAD R13, R207.reuse, 0x80, R215 ;  /* 0x00000080cf0d7824 */ /* 0x040fe200078e02d7 */
[----:B------:R-:W-:Y:S01]  /*c0d0*/  ULDC.64 UR4, c[0x0][0xb90] ;  /* 0x0002e40000047ab9 */ /* 0x000fe20000000a00 */
[----:B-----5:R-:W-:Y:S01]  /*c0e0*/  SHF.R.S32.HI R37, RZ, 0x1f, R36 ;  /* 0x0000001fff257819 */ /* 0x020fe20000011424 */
[----:B------:R-:W-:Y:S01]  /*c0f0*/  IMAD R14, R207, 0x80, R213 ;  /* 0x00000080cf0e7824 */ /* 0x000fe200078e02d5 */
[----:B------:R-:W-:Y:S01]  /*c100*/  SEL R208, R208, RZ, !P0 ;  /* 0x000000ffd0d07207 */ /* 0x000fe20004000000 */
[----:B------:R-:W-:Y:S01]  /*c110*/  IMAD R5, R39, UR4, RZ ;  /* 0x0000000427057c24 */ /* 0x000fe2000f8e02ff */
[----:B------:R-:W-:Y:S01]  /*c120*/  SEL R69, R204, RZ, !P0 ;  /* 0x000000ffcc457207 */ /* 0x000fe20004000000 */
[----:B--2---:R-:W-:Y:S01]  /*c130*/  @P1 IMAD.HI.U32 R6, R13, R6, RZ ;  /* 0x000000060d061227 */ /* 0x004fe200078e00ff */
[----:B------:R-:W1:Y:S03]  /*c140*/  @P1 LDC R73, c[0x0][0xbec] ;  /* 0x0002fb00ff491b82 */ /* 0x000e660000000800 */
[----:B------:R-:W-:Y:S01]  /*c150*/  IMAD.MOV.U32 R7, RZ, RZ, R13 ;  /* 0x000000ffff077224 */ /* 0x000fe200078e000d */
[----:B---3--:R-:W-:Y:S01]  /*c160*/  @P1 SHF.R.U32.HI R7, RZ, R9, R6 ;  /* 0x00000009ff071219 */ /* 0x008fe20000011606 */
[----:B------:R-:W-:-:S02]  /*c170*/  IMAD R11, R206, UR5, R5 ;  /* 0x00000005ce0b7c24 */ /* 0x000fc4000f8e0205 */
[----:B------:R-:W-:Y:S01]  /*c180*/  IMAD.WIDE.U32 R4, R206, UR4, R36 ;  /* 0x00000004ce047c25 */ /* 0x000fe2000f8e0024 */
[----:B------:R-:W-:-:S03]  /*c190*/  ULDC.64 UR4, c[0x0][0xb98] ;  /* 0x0002e60000047ab9 */ /* 0x000fc60000000a00 */
[----:B------:R-:W-:Y:S02]  /*c1a0*/  IMAD R9, R209, 0x40, R18 ;  /* 0x00000040d1097824 */ /* 0x000fe400078e0212 */
[----:B------:R-:W-:Y:S02]  /*c1b0*/  IMAD.IADD R5, R5, 0x1, R11 ;  /* 0x0000000105057824 */ /* 0x000fe400078e020b */
[----:B------:R-:W-:Y:S02]  /*c1c0*/  IMAD.MOV R11, RZ, RZ, -R7 ;  /* 0x000000ffff0b7224 */ /* 0x000fe400078e0a07 */
[----:B------:R-:W-:-:S04]  /*c1d0*/  IMAD.WIDE R20, R9, 0x2, R20 ;  /* 0x0000000209147825 */ /* 0x000fc800078e0214 */
[----:B------:R-:W-:Y:S01]  /*c1e0*/  IMAD R6, R208, UR4, RZ ;  /* 0x00000004d0067c24 */ /* 0x000fe2000f8e02ff */
[C---:B------:R-:W-:Y:S01]  /*c1f0*/  IADD3 R29, P3, R20.reuse, 0x6000, RZ ;  /* 0x00006000141d7810 */ /* 0x040fe20007f7e0ff */
[----:B------:R-:W-:Y:S01]  /*c200*/  IMAD.WIDE.U32 R4, R69, UR4, R4 ;  /* 0x0000000445047c25 */ /* 0x000fe2000f8e0004 */
[----:B------:R-:W-:Y:S02]  /*c210*/  IADD3 R25, P5, R20, 0x3000, RZ ;  /* 0x0000300014197810 */ /* 0x000fe40007fbe0ff */
[----:B------:R-:W-:Y:S01]  /*c220*/  LOP3.LUT R28, R29, 0x380, RZ, 0xc0, !PT ;  /* 0x000003801d1c7812 */ /* 0x000fe200078ec0ff */
[----:B------:R-:W-:Y:S01]  /*c230*/  IMAD R9, R68, R11, R13 ;  /* 0x0000000b44097224 */ /* 0x000fe200078e020d */
[----:B------:R-:W-:Y:S01]  /*c240*/  SHF.R.S32.HI R11, RZ, 0x1f, R7 ;  /* 0x0000001fff0b7819 */ /* 0x000fe20000011407 */
[----:B------:R-:W-:Y:S01]  /*c250*/  IMAD R8, R69, UR5, R6 ;  /* 0x0000000545087c24 */ /* 0x000fe2000f8e0206 */
[----:B------:R-:W-:Y:S01]  /*c260*/  IADD3 R4, P0, R7, R4, RZ ;  /* 0x0000000407047210 */ /* 0x000fe20007f1e0ff */
[----:B------:R-:W-:Y:S01]  /*c270*/  ULDC.64 UR4, c[0x0][0xb88] ;  /* 0x0002e20000047ab9 */ /* 0x000fe20000000a00 */
[----:B------:R-:W-:Y:S01]  /*c280*/  SHF.R.S32.HI R6, RZ, 0x1f, R9 ;  /* 0x0000001fff067819 */ /* 0x000fe20000011409 */
[----:B------:R-:W-:Y:S01]  /*c290*/  IMAD R71, R3, R68, RZ ;  /* 0x0000004403477224 */ /* 0x000fe200078e02ff */
[----:B------:R-:W-:-:S02]  /*c2a0*/  IADD3.X R5, R11, R5, R8, P0, !PT ;  /* 0x000000050b057210 */ /* 0x000fc400007fe408 */
[----:B------:R-:W-:Y:S01]  /*c2b0*/  IADD3 R7, P2, R20, 0x1000, RZ ;  /* 0x0000100014077810 */ /* 0x000fe20007f5e0ff */
[----:B------:R-:W-:Y:S01]  /*c2c0*/  IMAD R6, R6, UR4, RZ ;  /* 0x0000000406067c24 */ /* 0x000fe2000f8e02ff */
[C---:B------:R-:W-:Y:S01]  /*c2d0*/  IADD3 R13, P6, R20.reuse, 0x2000, RZ ;  /* 0x00002000140d7810 */ /* 0x040fe20007fde0ff */
[----:B------:R-:W-:Y:S01]  /*c2e0*/  IMAD.WIDE.U32 R4, R9, UR4, R4 ;  /* 0x0000000409047c25 */ /* 0x000fe2000f8e0004 */
[----:B------:R-:W-:Y:S02]  /*c2f0*/  LOP3.LUT R8, R7, 0x380, RZ, 0xc0, !PT ;  /* 0x0000038007087812 */ /* 0x000fe400078ec0ff */
[----:B------:R-:W-:Y:S01]  /*c300*/  IADD3 R53, P4, R20, 0x4000, RZ ;  /* 0x0000400014357810 */ /* 0x000fe20007f9e0ff */
[----:B------:R-:W-:Y:S01]  /*c310*/  IMAD R11, R9, UR5, R6 ;  /* 0x00000005090b7c24 */ /* 0x000fe2000f8e0206 */
[----:B------:R-:W-:Y:S01]  /*c320*/  ULDC.64 UR4, c[0x0][0xb50] ;  /* 0x0002d40000047ab9 */ /* 0x000fe20000000a00 */
[----:B------:R-:W-:Y:S01]  /*c330*/  SHF.R.U64 R8, R8, 0x3, RZ ;  /* 0x0000000308087819 */ /* 0x000fe200000012ff */
[----:B------:R-:W-:Y:S01]  /*c340*/  IMAD.X R9, RZ, RZ, R21, P2 ;  /* 0x000000ffff097224 */ /* 0x000fe200010e0615 */
[----:B------:R-:W-:Y:S01]  /*c350*/  LEA R10, P0, R4, UR4, 0x2 ;  /* 0x00000004040a7c11 */ /* 0x000fe2000f8010ff */
[----:B------:R-:W-:Y:S01]  /*c360*/  IMAD.IADD R5, R5, 0x1, R11 ;  /* 0x0000000105057824 */ /* 0x000fe200078e020b */
[----:B------:R-:W-:-:S02]  /*c370*/  LOP3.LUT R8, R8, R7, RZ, 0x3c, !PT ;  /* 0x0000000708087212 */ /* 0x000fc400078e3cff */
[----:B------:R-:W-:Y:S01]  /*c380*/  IADD3 R33, P2, R20, 0x7000, RZ ;  /* 0x0000700014217810 */ /* 0x000fe20007f5e0ff */
[----:B------:R-:W-:Y:S01]  /*c390*/  SHFL.IDX PT, R50, R10, RZ, 0x1c1f ;  /* 0x001c1fff0a327589 */ /* 0x000fe200000e0000 */
[----:B------:R-:W-:Y:S01]  /*c3a0*/  LEA.HI.X R7, R4, UR5, R5, 0x2, P0 ;  /* 0x0000000504077c11 */ /* 0x000fe200080f1405 */
[----:B------:R-:W-:Y:S01]  /*c3b0*/  VIADD R4, R14, 0x8 ;  /* 0x000000080e047836 */ /* 0x000fe20000000000 */
[----:B------:R-:W-:Y:S01]  /*c3c0*/  IADD3 R45, P0, R20, 0x5000, RZ ;  /* 0x00005000142d7810 */ /* 0x000fe20007f1e0ff */
[----:B------:R-:W-:Y:S01]  /*c3d0*/  SHFL.IDX PT, R58, R10, 0x1, 0x1c1f ;  /* 0x003c1f000a3a7f89 */ /* 0x000fe200000e0000 */
[----:B------:R-:W-:Y:S01]  /*c3e0*/  SHF.R.U64 R28, R28, 0x3, RZ ;  /* 0x000000031c1c7819 */ /* 0x000fe200000012ff */
[----:B------:R-:W-:Y:S01]  /*c3f0*/  ULDC.64 UR4, c[0x0][0xaa0] ;  /* 0x0002a80000047ab9 */ /* 0x000fe20000000a00 */
[----:B------:R-:W-:Y:S01]  /*c400*/  LOP3.LUT R44, R45, 0x380, RZ, 0xc0, !PT ;  /* 0x000003802d2c7812 */ /* 0x000fe200078ec0ff */
[----:B------:R-:W2:Y:S01]  /*c410*/  SHFL.IDX PT, R51, R7, RZ, 0x1c1f ;  /* 0x001c1fff07337589 */ /* 0x000ea200000e0000 */
[----:B------:R-:W-:-:S02]  /*c420*/  LOP3.LUT R32, R33, 0x380, RZ, 0xc0, !PT ;  /* 0x0000038021207812 */ /* 0x000fc400078ec0ff */
[----:B------:R-:W-:Y:S01]  /*c430*/  SHF.R.U64 R44, R44, 0x3, RZ ;  /* 0x000000032c2c7819 */ /* 0x000fe200000012ff */
[----:B------:R-:W3:Y:S01]  /*c440*/  SHFL.IDX PT, R59, R7, 0x1, 0x1c1f ;  /* 0x003c1f00073b7f89 */ /* 0x000ee200000e0000 */
[----:B------:R-:W-:Y:S02]  /*c450*/  LOP3.LUT R12, R13, 0x380, RZ, 0xc0, !PT ;  /* 0x000003800d0c7812 */ /* 0x000fe400078ec0ff */
[----:B------:R-:W-:Y:S02]  /*c460*/  LOP3.LUT R24, R25, 0x380, RZ, 0xc0, !PT ;  /* 0x0000038019187812 */ /* 0x000fe400078ec0ff */
[----:B------:R-:W-:Y:S02]  /*c470*/  LOP3.LUT R52, R53, 0x380, RZ, 0xc0, !PT ;  /* 0x0000038035347812 */ /* 0x000fe400078ec0ff */
[----:B------:R-:W-:Y:S01]  /*c480*/  LOP3.LUT R28, R28, R29, RZ, 0x3c, !PT ;  /* 0x0000001d1c1c7212 */ /* 0x000fe200078e3cff */
[--C-:B------:R-:W-:Y:S01]  /*c490*/  IMAD.X R29, RZ, RZ, R21.reuse, P3 ;  /* 0x000000ffff1d7224 */ /* 0x100fe200018e0615 */
[----:B------:R-:W-:Y:S01]  /*c4a0*/  LOP3.LUT R44, R44, R45, RZ, 0x3c, !PT ;  /* 0x0000002d2c2c7212 */ /* 0x000fe200078e3cff */
[----:B------:R-:W-:Y:S01]  /*c4b0*/  IMAD.X R45, RZ, RZ, R21, P0 ;  /* 0x000000ffff2d7224 */ /* 0x000fe200000e0615 */
[----:B------:R-:W-:-:S02]  /*c4c0*/  SHF.R.U64 R32, R32, 0x3, RZ ;  /* 0x0000000320207819 */ /* 0x000fc400000012ff */
[----:B------:R-:W-:Y:S02]  /*c4d0*/  IADD3 R6, P3, R20, 0xb000, RZ ;  /* 0x0000b00014067810 */ /* 0x000fe40007f7e0ff */
[----:B------:R-:W-:Y:S02]  /*c4e0*/  SHF.R.U64 R12, R12, 0x3, RZ ;  /* 0x000000030c0c7819 */ /* 0x000fe400000012ff */
[----:B------:R-:W-:Y:S01]  /*c4f0*/  SHF.R.U64 R24, R24, 0x3, RZ ;  /* 0x0000000318187819 */ /* 0x000fe200000012ff */
[--C-:B------:R-:W-:Y:S01]  /*c500*/  IMAD.X R49, RZ, RZ, R21.reuse, P3 ;  /* 0x000000ffff317224 */ /* 0x100fe200018e0615 */
[----:B------:R-:W-:Y:S02]  /*c510*/  SHF.R.U64 R52, R52, 0x3, RZ ;  /* 0x0000000334347819 */ /* 0x000fe400000012ff */
[----:B------:R-:W-:Y:S02]  /*c520*/  LOP3.LUT P0, RZ, R211, 0x3, RZ, 0xc0, !PT ;  /* 0x00000003d3ff7812 */ /* 0x000fe4000780c0ff */
[----:B------:R-:W-:Y:S01]  /*c530*/  LOP3.LUT R32, R32, R33, RZ, 0x3c, !PT ;  /* 0x0000002120207212 */ /* 0x000fe200078e3cff */
[----:B------:R-:W-:Y:S01]  /*c540*/  IMAD.X R33, RZ, RZ, R21, P2 ;  /* 0x000000ffff217224 */ /* 0x000fe200010e0615 */
[----:B------:R-:W-:-:S02]  /*c550*/  LOP3.LUT R3, R6, 0x380, RZ, 0xc0, !PT ;  /* 0x0000038006037812 */ /* 0x000fc400078ec0ff */
[----:B------:R-:W-:Y:S01]  /*c560*/  LOP3.LUT R12, R12, R13, RZ, 0x3c, !PT ;  /* 0x0000000d0c0c7212 */ /* 0x000fe200078e3cff */
[--C-:B------:R-:W-:Y:S01]  /*c570*/  IMAD.X R13, RZ, RZ, R21.reuse, P6 ;  /* 0x000000ffff0d7224 */ /* 0x100fe200030e0615 */
[----:B------:R-:W-:Y:S02]  /*c580*/  LOP3.LUT R24, R24, R25, RZ, 0x3c, !PT ;  /* 0x0000001918187212 */ /* 0x000fe400078e3cff */
[----:B------:R-:W-:Y:S01]  /*c590*/  LOP3.LUT R52, R52, R53, RZ, 0x3c, !PT ;  /* 0x0000003534347212 */ /* 0x000fe200078e3cff */
[----:B------:R-:W-:Y:S01]  /*c5a0*/  IMAD.X R53, RZ, RZ, R21, P4 ;  /* 0x000000ffff357224 */ /* 0x000fe200020e0615 */
[----:B------:R-:W-:Y:S02]  /*c5b0*/  ISETP.GE.OR P2, PT, R14, R71, P0 ;  /* 0x000000470e00720c */ /* 0x000fe40000746670 */
[----:B------:R-:W-:Y:S02]  /*c5c0*/  IADD3.X R25, RZ, R21, RZ, P5, !PT ;  /* 0x00000015ff197210 */ /* 0x000fe40002ffe4ff */
[----:B------:R-:W-:-:S02]  /*c5d0*/  ISETP.GE.OR P0, PT, R4, R71, P0 ;  /* 0x000000470400720c */ /* 0x000fc40000706670 */
[C---:B------:R-:W-:Y:S02]  /*c5e0*/  IADD3 R65, P6, R20.reuse, 0x8000, RZ ;  /* 0x0000800014417810 */ /* 0x040fe40007fde0ff */
[C---:B------:R-:W-:Y:S02]  /*c5f0*/  IADD3 R61, P5, R20.reuse, 0x9000, RZ ;  /* 0x00009000143d7810 */ /* 0x040fe40007fbe0ff */
[C---:B------:R-:W-:Y:S02]  /*c600*/  IADD3 R57, P4, R20.reuse, 0xa000, RZ ;  /* 0x0000a00014397810 */ /* 0x040fe40007f9e0ff */
[----:B------:R-:W-:Y:S01]  /*c610*/  LOP3.LUT R5, R20, 0x380, RZ, 0xc0, !PT ;  /* 0x0000038014057812 */ /* 0x000fe200078ec0ff */
[----:B--2---:R2:W-:Y:S01]  /*c620*/  @!P2 ST.E desc[UR60][R50.64], R0 ;  /* 0x000000003200a985 */ /* 0x0045e2000c10193c */
[----:B------:R-:W-:Y:S02]  /*c630*/  SHF.R.U64 R3, R3, 0x3, RZ ;  /* 0x0000000303037819 */ /* 0x000fe400000012ff */
[----:B------:R-:W-:Y:S01]  /*c640*/  LOP3.LUT R64, R65, 0x380, RZ, 0xc0, !PT ;  /* 0x0000038041407812 */ /* 0x000fe200078ec0ff */
[----:B---3--:R3:W-:Y:S01]  /*c650*/  @!P0 ST.E desc[UR60][R58.64], R2 ;  /* 0x000000023a008985 */ /* 0x0087e2000c10193c */
[----:B------:R-:W-:-:S02]  /*c660*/  LOP3.LUT R60, R61, 0x380, RZ, 0xc0, !PT ;  /* 0x000003803d3c7812 */ /* 0x000fc400078ec0ff */
[----:B------:R-:W-:Y:S01]  /*c670*/  LOP3.LUT R56, R57, 0x380, RZ, 0xc0, !PT ;  /* 0x0000038039387812 */ /* 0x000fe200078ec0ff */
[----:B------:R-:W5:Y:S01]  /*c680*/  LD.E.128 R8, desc[UR60][R8.64] ;  /* 0x0000003c08087980 */ /* 0x000f62000c101d00 */
[----:B------:R-:W-:Y:S02]  /*c690*/  SHF.R.U64 R5, R5, 0x3, RZ ;  /* 0x0000000305057819 */ /* 0x000fe400000012ff */
[----:B------:R-:W-:Y:S01]  /*c6a0*/  LOP3.LUT R48, R3, R6, RZ, 0x3c, !PT ;  /* 0x0000000603307212 */ /* 0x000fe200078e3cff */
[----:B------:R-:W-:Y:S01]  /*c6b0*/  IMAD R3, R37, UR4, RZ ;  /* 0x0000000425037c24 */ /* 0x000fe2000f8e02ff */
[----:B------:R-:W-:Y:S01]  /*c6c0*/  SHF.R.U64 R64, R64, 0x3, RZ ;  /* 0x0000000340407819 */ /* 0x000fe200000012ff */
[----:B------:R-:W4:Y:S01]  /*c6d0*/  @P1 LDC R37, c[0x0][0xbf0] ;  /* 0x0002fc00ff251b82 */ /* 0x000f220000000800 */
[----:B------:R-:W-:Y:S01]  /*c6e0*/  SHF.R.U64 R60, R60, 0x3, RZ ;  /* 0x000000033c3c7819 */ /* 0x000fe200000012ff */
[----:B--2---:R-:W-:Y:S01]  /*c6f0*/  IMAD R0, R205, 0x20, R209 ;  /* 0x00000020cd007824 */ /* 0x004fe200078e02d1 */
[----:B------:R-:W-:Y:S01]  /*c700*/  SHF.R.U64 R56, R56, 0x3, RZ ;  /* 0x0000000338387819 */ /* 0x000fe200000012ff */
[----:B------:R-:W5:Y:S01]  /*c710*/  LD.E.128 R12, desc[UR60][R12.64] ;  /* 0x0000003c0c0c7980 */ /* 0x000f62000c101d00 */
[----:B------:R-:W-:-:S02]  /*c720*/  LOP3.LUT R20, R5, R20, RZ, 0x3c, !PT ;  /* 0x0000001405147212 */ /* 0x000fc400078e3cff */
[----:B------:R-:W-:Y:S01]  /*c730*/  LOP3.LUT R64, R64, R65, RZ, 0x3c, !PT ;  /* 0x0000004140407212 */ /* 0x000fe200078e3cff */
[--C-:B------:R-:W-:Y:S01]  /*c740*/  IMAD.X R65, RZ, RZ, R21.reuse, P6 ;  /* 0x000000ffff417224 */ /* 0x100fe200030e0615 */
[----:B------:R-:W-:Y:S01]  /*c750*/  LOP3.LUT R60, R60, R61, RZ, 0x3c, !PT ;  /* 0x0000003d3c3c7212 */ /* 0x000fe200078e3cff */
[--C-:B------:R-:W-:Y:S01]  /*c760*/  IMAD.X R61, RZ, RZ, R21.reuse, P5 ;  /* 0x000000ffff3d7224 */ /* 0x100fe200028e0615 */
[----:B------:R-:W-:Y:S01]  /*c770*/  LOP3.LUT R56, R56, R57, RZ, 0x3c, !PT ;  /* 0x0000003938387212 */ /* 0x000fe200078e3cff */
[----:B------:R-:W-:Y:S01]  /*c780*/  IMAD.X R57, RZ, RZ, R21, P4 ;  /* 0x000000ffff397224 */ /* 0x000fe200020e0615 */
[----:B------:R2:W5:Y:S04]  /*c790*/  LD.E.128 R4, desc[UR60][R20.64] ;  /* 0x0000003c14047980 */ /* 0x000568000c101d00 */
[----:B------:R-:W5:Y:S04]  /*c7a0*/  LD.E.128 R24, desc[UR60][R24.64] ;  /* 0x0000003c18187980 */ /* 0x000f68000c101d00 */
[----:B------:R-:W5:Y:S01]  /*c7b0*/  LD.E.128 R52, desc[UR60][R52.64] ;  /* 0x0000003c34347980 */ /* 0x000f62000c101d00 */
[----:B--2---:R-:W-:-:S02]  /*c7c0*/  IMAD R21, R36, UR5, R3 ;  /* 0x0000000524157c24 */ /* 0x004fc4000f8e0203 */
[----:B---3--:R-:W-:Y:S01]  /*c7d0*/  IMAD.WIDE.U32 R2, R36, UR4, RZ ;  /* 0x0000000424027c25 */ /* 0x008fe2000f8e00ff */
[----:B------:R-:W-:Y:S01]  /*c7e0*/  ULDC.64 UR4, c[0x0][0xae8] ;  /* 0x0002ba0000047ab9 */ /* 0x000fe20000000a00 */
[----:B------:R-:W5:Y:S03]  /*c7f0*/  LD.E.128 R44, desc[UR60][R44.64] ;  /* 0x0000003c2c2c7980 */ /* 0x000f66000c101d00 */
[----:B------:R-:W-:Y:S01]  /*c800*/  IADD3 R3, R3, R21, RZ ;  /* 0x0000001503037210 */ /* 0x000fe20007ffe0ff */
        /* <DEDUP_REMOVED lines=8> */
[----:B-1----:R-:W-:-:S03]  /*c890*/  @P1 IMAD.HI.U32 R0, R36, R73, RZ ;  /* 0x0000004924001227 */ /* 0x002fc600078e00ff */
[----:B------:R-:W5:Y:S01]  /*c8a0*/  LD.E.128 R60, desc[UR60][R60.64] ;  /* 0x0000003c3c3c7980 */ /* 0x000f62000c101d00 */
[----:B------:R-:W-:Y:S02]  /*c8b0*/  IMAD.IADD R3, R3, 0x1, R21 ;  /* 0x0000000103037824 */ /* 0x000fe400078e0215 */
[----:B------:R-:W-:Y:S01]  /*c8c0*/  IMAD.MOV.U32 R21, RZ, RZ, R36 ;  /* 0x000000ffff157224 */ /* 0x000fe200078e0024 */
[----:B----4-:R-:W-:Y:S01]  /*c8d0*/  @P1 SHF.R.U32.HI R21, RZ, R37, R0 ;  /* 0x00000025ff151219 */ /* 0x010fe20000011600 */
[----:B------:R-:W-:Y:S01]  /*c8e0*/  IMAD R20, R208, UR4, RZ ;  /* 0x00000004d0147c24 */ /* 0x000fe2000f8e02ff */
[----:B------:R-:W5:Y:S01]  /*c8f0*/  LD.E.128 R56, desc[UR60][R56.64] ;  /* 0x0000003c38387980 */ /* 0x000f62000c101d00 */
[C---:B------:R-:W-:Y:S01]  /*c900*/  IMAD.WIDE.U32 R2, R69.reuse, UR4, R2 ;  /* 0x0000000445027c25 */ /* 0x040fe2000f8e0002 */
[--C-:B------:R-:W-:Y:S02]  /*c910*/  SHF.R.S32.HI R0, RZ, 0x1f, R21.reuse ;  /* 0x0000001fff007819 */ /* 0x100fe40000011415 */
[----:B------:R-:W5:Y:S01]  /*c920*/  LD.E.128 R48, desc[UR60][R48.64] ;  /* 0x0000003c30307980 */ /* 0x000f62000c101d00 */
[----:B------:R-:W-:Y:S01]  /*c930*/  IMAD R37, R69, UR5, R20 ;  /* 0x0000000545257c24 */ /* 0x000fe2000f8e0214 */
[----:B------:R-:W-:Y:S01]  /*c940*/  ULDC.64 UR4, c[0x0][0xae0] ;  /* 0x0002b80000047ab9 */ /* 0x000fe20000000a00 */
[----:B------:R-:W-:Y:S01]  /*c950*/  IMAD.MOV R39, RZ, RZ, -R21 ;  /* 0x000000ffff277224 */ /* 0x000fe200078e0a15 */
        /* <DEDUP_REMOVED lines=8> */
[----:B------:R-:W-:Y:S02]  /*c9e0*/  IMAD R37, R68, R39, R36 ;  /* 0x0000002744257224 */ /* 0x000fe400078e0224 */
[C---:B------:R-:W-:Y:S02]  /*c9f0*/  IMAD R39, R21.reuse, UR5, R0 ;  /* 0x0000000515277c24 */ /* 0x040fe4000f8e0200 */
[----:B------:R-:W-:Y:S01]  /*ca00*/  IMAD.WIDE.U32 R2, R21, UR4, R2 ;  /* 0x0000000415027c25 */ /* 0x000fe2000f8e0002 */
[----:B------:R-:W-:Y:S01]  /*ca10*/  SHF.R.S32.HI R0, RZ, 0x1f, R37 ;  /* 0x0000001fff007819 */ /* 0x000fe20000011425 */
[----:B------:R-:W-:Y:S02]  /*ca20*/  ULDC.64 UR4, c[0x0][0xad8] ;  /* 0x0002b60000047ab9 */ /* 0x000fe40000000a00 */
[----:B------:R-:W-:-:S02]  /*ca30*/  IMAD.IADD R3, R3, 0x1, R39 ;  /* 0x0000000103037824 */ /* 0x000fc400078e0227 */
[----:B------:R-:W-:Y:S02]  /*ca40*/  IMAD R20, R0, UR4, RZ ;  /* 0x0000000400147c24 */ /* 0x000fe4000f8e02ff */
[----:B------:R-:W-:Y:S02]  /*ca50*/  IMAD R68, R207, 0x80, R209 ;  /* 0x00000080cf447824 */ /* 0x000fe400078e02d1 */
[C---:B------:R-:W-:Y:S02]  /*ca60*/  IMAD R21, R37.reuse, UR5, R20 ;  /* 0x0000000525157c24 */ /* 0x040fe4000f8e0214 */
[----:B------:R-:W-:Y:S01]  /*ca70*/  IMAD.WIDE.U32 R2, R37, UR4, R2 ;  /* 0x0000000425027c25 */ /* 0x000fe2000f8e0002 */
[C---:B------:R-:W-:Y:S01]  /*ca80*/  ISETP.GE.AND P2, PT, R68.reuse, R71, PT ;  /* 0x000000474400720c */ /* 0x040fe20003f46270 */
[----:B------:R-:W-:Y:S02]  /*ca90*/  ULDC.64 UR4, c[0x0][0xa80] ;  /* 0x0002a00000047ab9 */ /* 0x000fe40000000a00 */
[----:B------:R-:W-:Y:S01]  /*caa0*/  VIADD R0, R68, 0x20 ;  /* 0x0000002044007836 */ /* 0x000fe20000000000 */
[----:B------:R-:W-:Y:S01]  /*cab0*/  LEA R39, P3, R2, UR4, 0x1 ;  /* 0x0000000402277c11 */ /* 0x000fe2000f8608ff */
[----:B------:R-:W-:-:S02]  /*cac0*/  IMAD.IADD R3, R3, 0x1, R21 ;  /* 0x0000000103037824 */ /* 0x000fc400078e0215 */
[----:B0-----:R-:W-:Y:S01]  /*cad0*/  VIADD R38, R38, 0x36820 ;  /* 0x0003682026267836 */ /* 0x001fe20000000000 */
[-C--:B------:R-:W-:Y:S02]  /*cae0*/  ISETP.GE.AND P1, PT, R0, R71.reuse, PT ;  /* 0x000000470000720c */ /* 0x080fe40003f26270 */
[----:B------:R-:W-:Y:S02]  /*caf0*/  IADD3 R0, R68, 0x40, RZ ;  /* 0x0000004044007810 */ /* 0x000fe40007ffe0ff */
        /* <DEDUP_REMOVED lines=8> */
[----:B------:R-:W-:Y:S02]  /*cb80*/  ULDC UR4, c[0x0][0xac8] ;  /* 0x0002b20000047ab9 */ /* 0x000fe40000000800 */
[----:B------:R-:W-:Y:S02]  /*cb90*/  ISETP.GE.AND P4, PT, R18, UR4, PT ;  /* 0x0000000412007c0c */ /* 0x000fe4000bf86270 */
[----:B------:R-:W-:Y:S02]  /*cba0*/  ISETP.GE.AND P3, PT, R19, UR4, PT ;  /* 0x0000000413007c0c */ /* 0x000fe4000bf66270 */
[----:B------:R-:W-:-:S09]  /*cbb0*/  ISETP.GE.AND P2, PT, R23, UR4, PT ;  /* 0x0000000417007c0c */ /* 0x000fd2000bf46270 */
[CC--:B-1----:R-:W-:Y:S02]  /*cbc0*/  @!P4 LEA R2, P6, R18.reuse, R36.reuse, 0x1 ;  /* 0x000000241202c211 */ /* 0x0c2fe400078c08ff */
[----:B------:R-:W-:Y:S02]  /*cbd0*/  @!P3 LEA R20, P5, R19, R36, 0x1 ;  /* 0x000000241314b211 */ /* 0x000fe400078a08ff */
[----:B--2---:R-:W-:Y:S02]  /*cbe0*/  @!P4 LEA.HI.X R3, R18, R0, R219, 0x1, P6 ;  /* 0x000000001203c211 */ /* 0x004fe400030f0cdb */
[----:B------:R-:W-:Y:S02]  /*cbf0*/  @!P2 LEA R36, P6, R23, R36, 0x1 ;  /* 0x000000241724a211 */ /* 0x000fe400078c08ff */
[-C--:B------:R-:W-:Y:S01]  /*cc00*/  @!P3 LEA.HI.X R21, R19, R0.reuse, R218, 0x1, P5 ;  /* 0x000000001315b211 */ /* 0x080fe200028f0cda */
[----:B-----5:R3:W-:Y:S01]  /*cc10*/  @!P4 ST.E.128 desc[UR60][R2.64], R4 ;  /* 0x000000040200c985 */ /* 0x0207e2000c101d3c */
[----:B------:R-:W-:-:S03]  /*cc20*/  @!P2 LEA.HI.X R37, R23, R0, R217, 0x1, P6 ;  /* 0x000000001725a211 */ /* 0x000fc600030f0cd9 */
[----:B------:R3:W-:Y:S04]  /*cc30*/  @!P3 ST.E.128 desc[UR60][R20.64], R52 ;  /* 0x000000341400b985 */ /* 0x0007e8000c101d3c */
[----:B------:R3:W-:Y:S02]  /*cc40*/  @!P2 ST.E.128 desc[UR60][R36.64], R64 ;  /* 0x000000402400a985 */ /* 0x0007e4000c101d3c */
.L_x_3838:
[----:B------:R-:W-:Y:S05]  /*cc50*/  BSYNC B1 ;  /* 0x0000000000017941 */ /* 0x000fea0003800000 */
.L_x_3837:
[----:B--2---:R2:W4:Y:S01]  /*cc60*/  SHFL.IDX PT, R0, R40, 0x1, 0x181f ;  /* 0x00381f0028007f89 */ /* 0x00452200000e0000 */
[----:B------:R-:W-:Y:S03]  /*cc70*/  BSSY B1, `(.L_x_3839) ;  /* 0x0000010000017945 */ /* 0x000fe60003800000 */
[----:B---3-5:R2:W3:Y:S01]  /*cc80*/  SHFL.IDX PT, R6, R39, 0x1, 0x181f ;  /* 0x00381f0027067f89 */ /* 0x0284e200000e0000 */
[----:B------:R-:W-:Y:S05]  /*cc90*/  @P1 BRA `(.L_x_3840) ;  /* 0x0000000000341947 */ /* 0x000fea0003800000 */
[----:B------:R-:W-:Y:S02]  /*cca0*/  ULDC UR4, c[0x0][0xac8] ;  /* 0x0002b20000047ab9 */ /* 0x000fe40000000800 */
[----:B------:R-:W-:Y:S02]  /*ccb0*/  ISETP.GE.AND P4, PT, R18, UR4, PT ;  /* 0x0000000412007c0c */ /* 0x000fe4000bf86270 */
[----:B------:R-:W-:Y:S02]  /*ccc0*/  ISETP.GE.AND P5, PT, R19, UR4, PT ;  /* 0x0000000413007c0c */ /* 0x000fe4000bfa6270 */
[----:B------:R-:W-:-:S09]  /*ccd0*/  ISETP.GE.AND P6, PT, R23, UR4, PT ;  /* 0x0000000417007c0c */ /* 0x000fd2000bfc6270 */
[CC--:B---3--:R-:W-:Y:S02]  /*cce0*/  @!P4 LEA R2, P1, R18.reuse, R6.reuse, 0x1 ;  /* 0x000000061202c211 */ /* 0x0c8fe400078208ff */
[-C--:B------:R-:W-:Y:S02]  /*ccf0*/  @!P5 LEA R4, P2, R19, R6.reuse, 0x1 ;  /* 0x000000061304d211 */ /* 0x080fe400078408ff */
[----:B------:R-:W-:Y:S02]  /*cd00*/  @!P6 LEA R6, P3, R23, R6, 0x1 ;  /* 0x000000061706e211 */ /* 0x000fe400078608ff */
[-C--:B----4-:R-:W-:Y:S02]  /*cd10*/  @!P4 LEA.HI.X R3, R18, R0.reuse, R219, 0x1, P1 ;  /* 0x000000001203c211 */ /* 0x090fe400008f0cdb */
[-C--:B------:R-:W-:Y:S02]  /*cd20*/  @!P5 LEA.HI.X R5, R19, R0.reuse, R218, 0x1, P2 ;  /* 0x000000001305d211 */ /* 0x080fe400010f0cda */
[----:B------:R-:W-:Y:S01]  /*cd30*/  @!P6 LEA.HI.X R7, R23, R0, R217, 0x1, P3 ;  /* 0x000000001707e211 */ /* 0x000fe200018f0cd9 */
[----:B------:R3:W-:Y:S04]  /*cd40*/  @!P4 ST.E.128 desc[UR60][R2.64], R8 ;  /* 0x000000080200c985 */ /* 0x0007e8000c101d3c */
[----:B------:R3:W-:Y:S04]  /*cd50*/  @!P5 ST.E.128 desc[UR60][R4.64], R44 ;  /* 0x0000002c0400d985 */ /* 0x0007e8000c101d3c */
[----:B------:R3:W-:Y:S02]  /*cd60*/  @!P6 ST.E.128 desc[UR60][R6.64], R60 ;  /* 0x0000003c0600e985 */ /* 0x0007e4000c101d3c */
.L_x_3840:
[----:B------:R-:W-:Y:S05]  /*cd70*/  BSYNC B1 ;  /* 0x0000000000017941 */ /* 0x000fea0003800000 */
.L_x_3839:
[----:B----4-:R4:W0:Y:S01]  /*cd80*/  SHFL.IDX PT, R0, R40, 0x2, 0x181f ;  /* 0x00581f0028007f89 */ /* 0x01082200000e0000 */
[----:B------:R-:W-:Y:S03]  /*cd90*/  BSSY B1, `(.L_x_3841) ;  /* 0x0000010000017945 */ /* 0x000fe60003800000 */
[----:B---3--:R4:W3:Y:S01]  /*cda0*/  SHFL.IDX PT, R6, R39, 0x2, 0x181f ;  /* 0x00581f0027067f89 */ /* 0x0088e200000e0000 */
        /* <DEDUP_REMOVED lines=8> */
[-C--:B0-----:R-:W-:Y:S02]  /*ce30*/  @!P3 LEA.HI.X R3, R18, R0.reuse, R219, 0x1, P0 ;  /* 0x000000001203b211 */ /* 0x081fe400000f0cdb */
[-C--:B------:R-:W-:Y:S02]  /*ce40*/  @!P4 LEA.HI.X R5, R19, R0.reuse, R218, 0x1, P1 ;  /* 0x000000001305c211 */ /* 0x080fe400008f0cda */
[----:B------:R-:W-:Y:S01]  /*ce50*/  @!P5 LEA.HI.X R7, R23, R0, R217, 0x1, P2 ;  /* 0x000000001707d211 */ /* 0x000fe200010f0cd9 */
[----:B------:R0:W-:Y:S04]  /*ce60*/  @!P3 ST.E.128 desc[UR60][R2.64], R12 ;  /* 0x0000000c0200b985 */ /* 0x0001e8000c101d3c */
[----:B------:R0:W-:Y:S04]  /*ce70*/  @!P4 ST.E.128 desc[UR60][R4.64], R28 ;  /* 0x0000001c0400c985 */ /* 0x0001e8000c101d3c */
[----:B------:R0:W-:Y:S02]  /*ce80*/  @!P5 ST.E.128 desc[UR60][R6.64], R56 ;  /* 0x000000380600d985 */ /* 0x0001e4000c101d3c */
.L_x_3842:
[----:B------:R-:W-:Y:S05]  /*ce90*/  BSYNC B1 ;  /* 0x0000000000017941 */ /* 0x000fea0003800000 */
.L_x_3841:
[----:B0-----:R-:W-:Y:S01]  /*cea0*/  VIADD R0, R68, 0x60 ;  /* 0x0000006044007836 */ /* 0x001fe20000000000 */
[----:B--2-4-:R-:W0:Y:S04]  /*ceb0*/  SHFL.IDX PT, R40, R40, 0x3, 0x181f ;  /* 0x00781f0028287f89 */ /* 0x014e2800000e0000 */
[----:B------:R-:W-:Y:S01]  /*cec0*/  ISETP.GE.AND P0, PT, R0, R71, PT ;  /* 0x000000470000720c */ /* 0x000fe20003f06270 */
[----:B---3--:R2:W3:-:S12]  /*ced0*/  SHFL.IDX PT, R6, R39, 0x3, 0x181f ;  /* 0x00781f0027067f89 */ /* 0x0084d800000e0000 */
[----:B--2---:R-:W-:Y:S05]  /*cee0*/  @P0 BRA `(.L_x_3843) ;  /* 0x0000000c00340947 */ /* 0x004fea0003800000 */
[----:B------:R-:W-:Y:S02]  /*cef0*/  ULDC UR4, c[0x0][0xac8] ;  /* 0x0002b20000047ab9 */ /* 0x000fe40000000800 */
[----:B------:R-:W-:Y:S02]  /*cf00*/  ISETP.GE.AND P2, PT, R18, UR4, PT ;  /* 0x0000000412007c0c */ /* 0x000fe4000bf46270 */
[----:B------:R-:W-:-:S11]  /*cf10*/  ISETP.GE.AND P3, PT, R19, UR4, PT ;  /* 0x0000000413007c0c */ /* 0x000fd6000bf66270 */
[CC--:B---3--:R-:W-:Y:S02]  /*cf20*/  @!P2 LEA R2, P0, R18.reuse, R6.reuse, 0x1 ;  /* 0x000000061202a211 */ /* 0x0c8fe400078008ff */
[C---:B------:R-:W-:Y:S02]  /*cf30*/  @!P3 LEA R4, P1, R19.reuse, R6, 0x1 ;  /* 0x000000061304b211 */ /* 0x040fe400078208ff */
[-C--:B0-----:R-:W-:Y:S02]  /*cf40*/  @!P2 LEA.HI.X R3, R18, R40.reuse, R219, 0x1, P0 ;  /* 0x000000281203a211 */ /* 0x081fe400000f0cdb */
[----:B------:R-:W-:Y:S02]  /*cf50*/  @!P3 LEA.HI.X R5, R19, R40, R218, 0x1, P1 ;  /* 0x000000281305b211 */ /* 0x000fe400008f0cda */
[----:B------:R-:W-:Y:S01]  /*cf60*/  ISETP.GE.AND P0, PT, R23, UR4, PT ;  /* 0x0000000417007c0c */ /* 0x000fe2000bf06270 */
[----:B------:R2:W-:Y:S04]  /*cf70*/  @!P2 ST.E.128 desc[UR60][R2.64], R24 ;  /* 0x000000180200a985 */ /* 0x0005e8000c101d3c */
[----:B------:R2:W-:Y:S08]  /*cf80*/  @!P3 ST.E.128 desc[UR60][R4.64], R32 ;  /* 0x000000200400b985 */ /* 0x0005f0000c101d3c */
[----:B------:R-:W-:Y:S05]  /*cf90*/  @P0 BRA `(.L_x_3843) ;  /* 0x0000000c00080947 */ /* 0x000fea0003800000 */
[----:B--2---:R-:W-:-:S04]  /*cfa0*/  LEA R2, P0, R23, R6, 0x1 ;  /* 0x0000000617027211 */ /* 0x004fc800078008ff */
[----:B------:R-:W-:-:S05]  /*cfb0*/  LEA.HI.X R3, R23, R40, R217, 0x1, P0 ;  /* 0x0000002817037211 */ /* 0x000fca00000f0cd9 */
[----:B------:R4:W-:Y:S01]  /*cfc0*/  ST.E.128 desc[UR60][R2.64], R48 ;  /* 0x0000003002007985 */ /* 0x0009e2000c101d3c */
[----:B------:R-:W-:Y:S05]  /*cfd0*/  BRA `(.L_x_3843) ;  /* 0x0000000800f87947 */ /* 0x000fea0003800000 */
.L_x_3835:
[----:B------:R-:W2:Y:S01]  /*cfe0*/  LDC.64 R4, c[0x0][0xc00] ;  /* 0x00030000ff047b82 */ /* 0x000ea20000000a00 */
[C---:B------:R-:W-:Y:S01]  /*cff0*/  IMAD.SHL.U32 R3, R204.reuse, 0x4, RZ ;  /* 0x00000004cc037824 */ /* 0x040fe200078e00ff */
[----:B------:R-:W-:Y:S01]  /*d000*/  SHF.L.U64.HI R0, R204, 0x2, R208 ;  /* 0x00000002cc007819 */ /* 0x000fe200000102d0 */
[----:B------:R-:W-:Y:S01]  /*d010*/  ULDC.64 UR4, c[0x0][0xc08] ;  /* 0x0003020000047ab9 */ /* 0x000fe20000000a00 */
[----:B------:R-:W-:-:S04]  /*d020*/  IMAD.MOV.U32 R6, RZ, RZ, RZ ;  /* 0x000000ffff067224 */ /* 0x000fc800078e00ff */
[----:B------:R-:W3:Y:S01]  /*d030*/  LDC R25, c[0x0][0xbe8] ;  /* 0x0002fa00ff197b82 */ /* 0x000ee20000000800 */
[----:B--2---:R-:W-:Y:S02]  /*d040*/  ISETP.NE.U32.AND P0, PT, R4, RZ, PT ;  /* 0x000000ff0400720c */ /* 0x004fe40003f05070 */
[----:B------:R-:W-:Y:S02]  /*d050*/  IADD3 R4, P1, R3, R4, RZ ;  /* 0x0000000403047210 */ /* 0x000fe40007f3e0ff */
[----:B------:R-:W-:-:S03]  /*d060*/  ISETP.NE.AND.EX P0, PT, R5, RZ, PT, P0 ;  /* 0x000000ff0500720c */ /* 0x000fc60003f05300 */
[----:B------:R-:W-:Y:S01]  /*d070*/  IMAD.X R5, R0, 0x1, R5, P1 ;  /* 0x0000000100057824 */ /* 0x000fe200008e0605 */
[----:B------:R-:W-:-:S04]  /*d080*/  ISETP.NE.U32.AND P1, PT, RZ, UR4, PT ;  /* 0x00000004ff007c0c */ /* 0x000fc8000bf25070 */
[----:B------:R-:W-:-:S05]  /*d090*/  ISETP.NE.AND.EX P1, PT, RZ, UR5, PT, P1 ;  /* 0x00000005ff007c0c */ /* 0x000fca000bf25310 */
[----:B------:R2:W5:Y:S08]  /*d0a0*/  @P0 LDG.E R6, desc[UR60][R4.64] ;  /* 0x0000003c04060981 */ /* 0x000570000c1e1900 */
[----:B------:R-:W-:Y:S01]  /*d0b0*/  @P1 IADD3 R2, P2, R3, UR4, RZ ;  /* 0x0000000403021c10 */ /* 0x000fe2000ff5e0ff */
[----:B------:R-:W-:-:S03]  /*d0c0*/  ULDC UR4, c[0x0][0xa88] ;  /* 0x0002a20000047ab9 */ /* 0x000fc60000000800 */
[----:B------:R-:W-:Y:S01]  /*d0d0*/  @P1 IADD3.X R3, R0, UR5, RZ, P2, !PT ;  /* 0x0000000500031c10 */ /* 0x000fe200097fe4ff */
[----:B------:R-:W-:-:S06]  /*d0e0*/  IMAD.U32 R0, RZ, RZ, UR4 ;  /* 0x00000004ff007e24 */ /* 0x000fcc000f8e00ff */
[----:B------:R2:W5:Y:S01]  /*d0f0*/  @P1 LDG.E R0, desc[UR60][R2.64] ;  /* 0x0000003c02001981 */ /* 0x000562000c1e1900 */
[----:B---3--:R-:W-:Y:S02]  /*d100*/  ISETP.NE.AND P2, PT, R25, 0x1, PT ;  /* 0x000000011900780c */ /* 0x008fe40003f45270 */
[----:B------:R-:W-:-:S11]  /*d110*/  ISETP.GE.AND P3, PT, R220, 0x80, PT ;  /* 0x00000080dc00780c */ /* 0x000fd60003f66270 */
[----:B------:R-:W3:Y:S08]  /*d120*/  @P2 LDC R12, c[0x0][0xbec] ;  /* 0x0002fb00ff0c2b82 */ /* 0x000ef00000000800 */
[----:B------:R-:W4:Y:S01]  /*d130*/  @P2 LDC R27, c[0x0][0xbf0] ;  /* 0x0002fc00ff1b2b82 */ /* 0x000f220000000800 */
[----:B--2---:R-:W-:Y:S05]  /*d140*/  @P1 BRA `(.L_x_3844) ;  /* 0x0000000000101947 */ /* 0x004fea0003800000 */
[----:B------:R-:W-:Y:S05]  /*d150*/  @!P0 BRA `(.L_x_3844) ;  /* 0x00000000000c8947 */ /* 0x000fea0003800000 */
[----:B------:R-:W2:Y:S04]  /*d160*/  LDG.E R3, desc[UR60][R4.64] ;  /* 0x0000003c04037981 */ /* 0x000ea8000c1e1900 */
[----:B-----5:R-:W2:Y:S02]  /*d170*/  LDG.E R0, desc[UR60][R4.64+0x4] ;  /* 0x0000043c04007981 */ /* 0x020ea4000c1e1900 */
[----:B--2---:R-:W-:-:S07]  /*d180*/  IMAD.IADD R0, R0, 0x1, -R3 ;  /* 0x0000000100007824 */ /* 0x004fce00078e0a03 */
.L_x_3844:
        /* <DEDUP_REMOVED lines=15> */
[----:B------:R-:W-:Y:S01]  /*d280*/  MOV R2, R6 ;  /* 0x0000000600027202 */ /* 0x000fe20000000f00 */
[----:B------:R-:W-:Y:S02]  /*d290*/  IMAD R7, R10, UR4, RZ ;  /* 0x000000040a077c24 */ /* 0x000fe4000f8e02ff */
[----:B------:R-:W-:Y:S02]  /*d2a0*/  IMAD.MOV.U32 R3, RZ, RZ, R11 ;  /* 0x000000ffff037224 */ /* 0x000fe400078e000b */
[----:B------:R-:W-:Y:S02]  /*d2b0*/  IMAD.MOV.U32 R5, RZ, RZ, R8 ;  /* 0x000000ffff057224 */ /* 0x000fe400078e0008 */
[----:B------:R-:W-:-:S04]  /*d2c0*/  IMAD.WIDE.U32 R2, R206, UR4, R2 ;  /* 0x00000004ce027c25 */ /* 0x000fc8000f8e0002 */
[----:B------:R-:W2:Y:S01]  /*d2d0*/  @P0 LDC R15, c[0x0][0xbec] ;  /* 0x0002fb00ff0f0b82 */ /* 0x000ea20000000800 */
[----:B------:R-:W-:Y:S01]  /*d2e0*/  IMAD R7, R206, UR5, R7 ;  /* 0x00000005ce077c24 */ /* 0x000fe2000f8e0207 */
[----:B------:R-:W-:-:S03]  /*d2f0*/  ULDC.64 UR4, c[0x0][0xb98] ;  /* 0x0002e60000047ab9 */ /* 0x000fc60000000a00 */
[----:B------:R-:W-:-:S03]  /*d300*/  IMAD.IADD R3, R3, 0x1, R7 ;  /* 0x0000000103037824 */ /* 0x000fc600078e0207 */
[----:B------:R-:W5:Y:S01]  /*d310*/  @P0 LDC R21, c[0x0][0xbf0] ;  /* 0x0002fc00ff150b82 */ /* 0x000f620000000800 */
[----:B------:R-:W-:-:S04]  /*d320*/  IMAD.WIDE.U32 R2, R13, UR4, R2 ;  /* 0x000000040d027c25 */ /* 0x000fc8000f8e0002 */
[----:B--2---:R-:W-:-:S05]  /*d330*/  @P0 IMAD.HI.U32 R4, R8, R15, RZ ;  /* 0x0000000f08040227 */ /* 0x004fca00078e00ff */
        /* <DEDUP_REMOVED lines=19> */
.L_x_3846:
[----:B------:R-:W-:Y:S05]  /*d470*/  BSYNC B1 ;  /* 0x0000000000017941 */ /* 0x000fea0003800000 */
.L_x_3845:
[----:B------:R-:W-:Y:S01]  /*d480*/  ULDC.64 UR4, c[0x0][0xaa0] ;  /* 0x0002a80000047ab9 */ /* 0x000fe20000000a00 */
[----:B--2---:R-:W-:Y:S01]  /*d490*/  IMAD R4, R205, 0x20, R209 ;  /* 0x00000020cd047824 */ /* 0x004fe200078e02d1 */
[----:B------:R-:W-:Y:S01]  /*d4a0*/  BSSY B1, `(.L_x_3847) ;  /* 0x000003b000017945 */ /* 0x000fe20003800000 */
[----:B------:R-:W-:Y:S02]  /*d4b0*/  IMAD R3, R11, UR4, RZ ;  /* 0x000000040b037c24 */ /* 0x000fe4000f8e02ff */
        /* <DEDUP_REMOVED lines=15> */
[----:B------:R-:W-:Y:S01]  /*d5b0*/  IMAD R7, R13, UR5, R6 ;  /* 0x000000050d077c24 */ /* 0x000fe2000f8e0206 */
[----:B------:R-:W-:Y:S01]  /*d5c0*/  IADD3 R6, -R5, RZ, RZ ;  /* 0x000000ff05067210 */ /* 0x000fe20007ffe1ff */
[----:B------:R-:W-:Y:S01]  /*d5d0*/  IMAD.WIDE.U32 R2, R13, UR4, R2 ;  /* 0x000000040d027c25 */ /* 0x000fe2000f8e0002 */
[----:B------:R-:W-:-:S03]  /*d5e0*/  ULDC.64 UR4, c[0x0][0xae0] ;  /* 0x0002b80000047ab9 */ /* 0x000fc60000000a00 */
        /* <DEDUP_REMOVED lines=9> */
[----:B------:R-:W-:Y:S02]  /*d680*/  IMAD R8, R207, 0x80, R209 ;  /* 0x00000080cf087824 */ /* 0x000fe400078e02d1 */
[----:B------:R-:W-:Y:S02]  /*d690*/  IMAD R25, R0, R25, RZ ;  /* 0x0000001900197224 */ /* 0x000fe400078e02ff */
        /* <DEDUP_REMOVED lines=10> */
[----:B------:R2:W3:Y:S02]  /*d740*/  SHFL.IDX PT, R2, R4, RZ, 0x181f ;  /* 0x00181fff04027589 */ /* 0x0004e400000e0000 */
[----:B------:R-:W-:Y:S02]  /*d750*/  ISETP.GE.AND P0, PT, R0, R25, PT ;  /* 0x000000190000720c */ /* 0x000fe40003f06270 */
[----:B------:R2:W4:Y:S01]  /*d760*/  SHFL.IDX PT, R0, R5, RZ, 0x181f ;  /* 0x00181fff05007589 */ /* 0x00052200000e0000 */
[----:B------:R-:W-:Y:S10]  /*d770*/  @P2 BRA `(.L_x_3848) ;  /* 0x0000000000342947 */ /* 0x000ff40003800000 */
[----:B------:R-:W-:Y:S02]  /*d780*/  ULDC UR4, c[0x0][0xac8] ;  /* 0x0002b20000047ab9 */ /* 0x000fe40000000800 */
[----:B------:R-:W-:Y:S02]  /*d790*/  ISETP.GE.AND P4, PT, R18, UR4, PT ;  /* 0x0000000412007c0c */ /* 0x000fe4000bf86270 */
[----:B------:R-:W-:Y:S02]  /*d7a0*/  ISETP.GE.AND P3, PT, R19, UR4, PT ;  /* 0x0000000413007c0c */ /* 0x000fe4000bf66270 */
[----:B------:R-:W-:-:S09]  /*d7b0*/  ISETP.GE.AND P2, PT, R23, UR4, PT ;  /* 0x0000000417007c0c */ /* 0x000fd2000bf46270 */
[CC--:B---3--:R-:W-:Y:S02]  /*d7c0*/  @!P4 LEA R6, P6, R18.reuse, R2.reuse, 0x1 ;  /* 0x000000021206c211 */ /* 0x0c8fe400078c08ff */
[----:B------:R-:W-:Y:S02]  /*d7d0*/  @!P3 LEA R10, P5, R19, R2, 0x1 ;  /* 0x00000002130ab211 */ /* 0x000fe400078a08ff */
[----:B----4-:R-:W-:Y:S02]  /*d7e0*/  @!P4 LEA.HI.X R7, R18, R0, R219, 0x1, P6 ;  /* 0x000000001207c211 */ /* 0x010fe400030f0cdb */
[----:B------:R-:W-:Y:S02]  /*d7f0*/  @!P2 LEA R2, P6, R23, R2, 0x1 ;  /* 0x000000021702a211 */ /* 0x000fe400078c08ff */
[-C--:B------:R-:W-:Y:S01]  /*d800*/  @!P3 LEA.HI.X R11, R19, R0.reuse, R218, 0x1, P5 ;  /* 0x00000000130bb211 */ /* 0x080fe200028f0cda */
[----:B------:R3:W-:Y:S01]  /*d810*/  @!P4 ST.E.128 desc[UR60][R6.64], RZ ;  /* 0x000000ff0600c985 */ /* 0x0007e2000c101d3c */
[----:B------:R-:W-:-:S03]  /*d820*/  @!P2 LEA.HI.X R3, R23, R0, R217, 0x1, P6 ;  /* 0x000000001703a211 */ /* 0x000fc600030f0cd9 */
[----:B------:R3:W-:Y:S04]  /*d830*/  @!P3 ST.E.128 desc[UR60][R10.64], RZ ;  /* 0x000000ff0a00b985 */ /* 0x0007e8000c101d3c */
[----:B------:R3:W-:Y:S02]  /*d840*/  @!P2 ST.E.128 desc[UR60][R2.64], RZ ;  /* 0x000000ff0200a985 */ /* 0x0007e4000c101d3c */
.L_x_3848:
[----:B------:R-:W-:Y:S05]  /*d850*/  BSYNC B1 ;  /* 0x0000000000017941 */ /* 0x000fea0003800000 */
.L_x_3847:
        /* <DEDUP_REMOVED lines=14> */
[----:B------:R0:W-:Y:S04]  /*d940*/  @!P4 ST.E.128 desc[UR60][R6.64], RZ ;  /* 0x000000ff0600c985 */ /* 0x0001e8000c101d3c */
[----:B------:R0:W-:Y:S04]  /*d950*/  @!P5 ST.E.128 desc[UR60][R10.64], RZ ;  /* 0x000000ff0a00d985 */ /* 0x0001e8000c101d3c */
[----:B------:R0:W-:Y:S02]  /*d960*/  @!P6 ST.E.128 desc[UR60][R2.64], RZ ;  /* 0x000000ff0200e985 */ /* 0x0001e4000c101d3c */
.L_x_3850:
[----:B------:R-:W-:Y:S05]  /*d970*/  BSYNC B1 ;  /* 0x0000000000017941 */ /* 0x000fea0003800000 */
.L_x_3849:
[----:B0-----:R0:W0:Y:S01]  /*d980*/  SHFL.IDX PT, R0, R5, 0x2, 0x181f ;  /* 0x00581f0005007f89 */ /* 0x00102200000e0000 */
[----:B------:R-:W-:Y:S03]  /*d990*/  BSSY B1, `(.L_x_3851) ;  /* 0x0000010000017945 */ /* 0x000fe60003800000 */
[----:B---3--:R3:W0:Y:S01]  /*d9a0*/  SHFL.IDX PT, R2, R4, 0x2, 0x181f ;  /* 0x00581f0004027f89 */ /* 0x00862200000e0000 */
[----:B------:R-:W-:Y:S05]  /*d9b0*/  @P0 BRA `(.L_x_3852) ;  /* 0x0000000000340947 */ /* 0x000fea0003800000 */
[----:B------:R-:W-:Y:S02]  /*d9c0*/  ULDC UR4, c[0x0][0xac8] ;  /* 0x0002b20000047ab9 */ /* 0x000fe40000000800 */
[----:B------:R-:W-:Y:S02]  /*d9d0*/  ISETP.GE.AND P3, PT, R18, UR4, PT ;  /* 0x0000000412007c0c */ /* 0x000fe4000bf66270 */
[----:B------:R-:W-:Y:S02]  /*d9e0*/  ISETP.GE.AND P4, PT, R19, UR4, PT ;  /* 0x0000000413007c0c */ /* 0x000fe4000bf86270 */
[----:B------:R-:W-:-:S09]  /*d9f0*/  ISETP.GE.AND P5, PT, R23, UR4, PT ;  /* 0x0000000417007c0c */ /* 0x000fd2000bfa6270 */
[CC--:B0-----:R-:W-:Y:S02]  /*da00*/  @!P3 LEA R6, P0, R18.reuse, R2.reuse, 0x1 ;  /* 0x000000021206b211 */ /* 0x0c1fe400078008ff */
[-C--:B------:R-:W-:Y:S02]  /*da10*/  @!P4 LEA R10, P1, R19, R2.reuse, 0x1 ;  /* 0x00000002130ac211 */ /* 0x080fe400078208ff */
[----:B------:R-:W-:Y:S02]  /*da20*/  @!P5 LEA R2, P2, R23, R2, 0x1 ;  /* 0x000000021702d211 */ /* 0x000fe400078408ff */
[-C--:B------:R-:W-:Y:S02]  /*da30*/  @!P3 LEA.HI.X R7, R18, R0.reuse, R219, 0x1, P0 ;  /* 0x000000001207b211 */ /* 0x080fe400000f0cdb */
[-C--:B------:R-:W-:Y:S02]  /*da40*/  @!P4 LEA.HI.X R11, R19, R0.reuse, R218, 0x1, P1 ;  /* 0x00000000130bc211 */ /* 0x080fe400008f0cda */
[----:B------:R-:W-:Y:S01]  /*da50*/  @!P5 LEA.HI.X R3, R23, R0, R217, 0x1, P2 ;  /* 0x000000001703d211 */ /* 0x000fe200010f0cd9 */
[----:B------:R0:W-:Y:S04]  /*da60*/  @!P3 ST.E.128 desc[UR60][R6.64], RZ ;  /* 0x000000ff0600b985 */ /* 0x0001e8000c101d3c */
[----:B------:R0:W-:Y:S04]  /*da70*/  @!P4 ST.E.128 desc[UR60][R10.64], RZ ;  /* 0x000000ff0a00c985 */ /* 0x0001e8000c101d3c */
[----:B------:R0:W-:Y:S02]  /*da80*/  @!P5 ST.E.128 desc[UR60][R2.64], RZ ;  /* 0x000000ff0200d985 */ /* 0x0001e4000c101d3c */
.L_x_3852:
[----:B------:R-:W-:Y:S05]  /*da90*/  BSYNC B1 ;  /* 0x0000000000017941 */ /* 0x000fea0003800000 */
.L_x_3851:
[----:B0-----:R-:W-:Y:S01]  /*daa0*/  VIADD R0, R8, 0x60 ;  /* 0x0000006008007836 */ /* 0x001fe20000000000 */
[----:B------:R0:W0:Y:S04]  /*dab0*/  SHFL.IDX PT, R6, R5, 0x3, 0x181f ;  /* 0x00781f0005067f89 */ /* 0x00002800000e0000 */
[----:B------:R-:W-:Y:S01]  /*dac0*/  ISETP.GE.AND P0, PT, R0, R25, PT ;  /* 0x000000190000720c */ /* 0x000fe20003f06270 */
[----:B------:R0:W0:-:S12]  /*dad0*/  SHFL.IDX PT, R2, R4, 0x3, 0x181f ;  /* 0x00781f0004027f89 */ /* 0x00001800000e0000 */
[----:B------:R-:W-:Y:S05]  /*dae0*/  @P0 BRA `(.L_x_3843) ;  /* 0x0000000000340947 */ /* 0x000fea0003800000 */
[----:B------:R-:W-:Y:S02]  /*daf0*/  ULDC UR4, c[0x0][0xac8] ;  /* 0x0002b20000047ab9 */ /* 0x000fe40000000800 */
[----:B------:R-:W-:Y:S02]  /*db00*/  ISETP.GE.AND P3, PT, R18, UR4, PT ;  /* 0x0000000412007c0c */ /* 0x000fe4000bf66270 */
[----:B------:R-:W-:Y:S02]  /*db10*/  ISETP.GE.AND P4, PT, R19, UR4, PT ;  /* 0x0000000413007c0c */ /* 0x000fe4000bf86270 */
[----:B------:R-:W-:-:S09]  /*db20*/  ISETP.GE.AND P5, PT, R23, UR4, PT ;  /* 0x0000000417007c0c */ /* 0x000fd2000bfa6270 */
[CC--:B0-234-:R-:W-:Y:S02]  /*db30*/  @!P3 LEA R4, P0, R18.reuse, R2.reuse, 0x1 ;  /* 0x000000021204b211 */ /* 0x0ddfe400078008ff */
        /* <DEDUP_REMOVED lines=8> */
.L_x_3843:
[----:B------:R-:W-:Y:S05]  /*dbc0*/  BSYNC B0 ;  /* 0x0000000000007941 */ /* 0x000fea0003800000 */
.L_x_3834:
[----:B------:R-:W-:Y:S02]  /*dbd0*/  ULDC UR4, c[0x0][0xc3c] ;  /* 0x00030f0000047ab9 */ /* 0x000fe40000000800 */
[----:B-1----:R-:W-:-:S13]  /*dbe0*/  ISETP.GE.AND P0, PT, R43, UR4, PT ;  /* 0x000000042b007c0c */ /* 0x002fda000bf06270 */
[----:B------:R-:W-:Y:S05]  /*dbf0*/  @!P0 BRA `(.L_x_3853) ;  /* 0xffffff3000788947 */ /* 0x000fea000383ffff */
[----:B------:R-:W-:Y:S05]  /*dc00*/  EXIT ;  /* 0x000000000000794d */ /* 0x000fea0003800000 */
.L_x_3809:
        /* <DEDUP_REMOVED lines=16> */
.L_x_3854:
[----:B0-----:R-:W0:Y:S01]  /*dd10*/  S2R R2, SR_TID.X ;  /* 0x0000000000027919 */ /* 0x001e220000002100 */
[----:B------:R-:W-:Y:S01]  /*dd20*/  ULDC UR4, c[0x0][0xc3c] ;  /* 0x00030f0000047ab9 */ /* 0x000fe20000000800 */
[----:B------:R-:W1:Y:S01]  /*dd30*/  S2UR UR6, SR_CTAID.X ;  /* 0x00000000000679c3 */ /* 0x000e620000002500 */
        /* <DEDUP_REMOVED lines=21> */
[----:B0-----:R-:W-:-:S04]  /*de90*/  SEL R3, R6, RZ, P3 ;  /* 0x000000ff06037207 */ /* 0x001fc80001800000 */
[----:B------:R-:W-:-:S05]  /*dea0*/  IADD3 R3, R4, R3, RZ ;  /* 0x0000000304037210 */ /* 0x000fca0007ffe0ff */
        /* <DEDUP_REMOVED lines=16> */
.L_x_3860:
        /* <DEDUP_REMOVED lines=12> */
.L_x_3859:
[----:B------:R-:W-:Y:S05]  /*e070*/  BSYNC B0 ;  /* 0x0000000000007941 */ /* 0x000fea0003800000 */
.L_x_3858:
[----:B0----5:R-:W0:Y:S02]  /*e080*/  SHFL.UP PT, R2, R0, 0x1, RZ ;  /* 0x0420000000027989 */ /* 0x021e2400000e00ff */
        /* <DEDUP_REMOVED lines=21> */
.L_x_3856:
        /* <DEDUP_REMOVED lines=16> */
.L_x_3861:
[----:B-1----:R-:W-:Y:S01]  /*e2e0*/  IMAD R16, R16, UR5, R7 ;  /* 0x0000000510107c24 */ /* 0x002fe2000f8e0207 */
[----:B------:R-:W-:Y:S01]  /*e2f0*/  IABS R6, R0 ;  /* 0x0000000000067213 */ /* 0x000fe20000000000 */
[----:B------:R-:W-:Y:S02]  /*e300*/  IMAD R7, R11, R4, RZ ;  /* 0x000000040b077224 */ /* 0x000fe400078e02ff */
[----:B0-----:R-:W-:Y:S01]  /*e310*/  IMAD.MOV.U32 R2, RZ, RZ, RZ ;  /* 0x000000ffff027224 */ /* 0x001fe200078e00ff */
[----:B------:R-:W-:Y:S01]  /*e320*/  IADD3 R17, -R16, UR6, RZ ;  /* 0x0000000610117c10 */ /* 0x000fe2000fffe1ff */
[----:B------:R-:W-:Y:S01]  /*e330*/  VIADD R19, R19, UR4 ;  /* 0x0000000413137c36 */ /* 0x000fe20008000000 */
[----:B------:R-:W-:Y:S01]  /*e340*/  IADD3 R6, RZ, -R6, RZ ;  /* 0x80000006ff067210 */ /* 0x000fe20007ffe0ff */
[----:B------:R-:W-:Y:S01]  /*e350*/  IMAD.HI.U32 R2, R3, R7, R2 ;  /* 0x0000000703027227 */ /* 0x000fe200078e0002 */
        /* <DEDUP_REMOVED lines=17> */
.L_x_3857:
[----:B------:R-:W-:Y:S02]  /*e470*/  IMAD.MOV.U32 R17, RZ, RZ, RZ ;  /* 0x000000ffff117224 */ /* 0x000fe400078e00ff */
[----:B------:R-:W-:Y:S02]  /*e480*/  IMAD.U32 R16, RZ, RZ, UR6 ;  /* 0x00000006ff107e24 */ /* 0x000fe4000f8e00ff */
[----:B------:R-:W-:-:S07]  /*e490*/  IMAD.MOV.U32 R18, RZ, RZ, RZ ;  /* 0x000000ffff127224 */ /* 0x000fce00078e00ff */
.L_x_3862:
[----:B------:R-:W-:-:S13]  /*e4a0*/  ISETP.NE.AND P0, PT, R5, RZ, PT ;  /* 0x000000ff0500720c */ /* 0x000fda0003f05270 */
[----:B------:R-:W0:Y:S01]  /*e4b0*/  @!P0 S2R R3, SR_CgaCtaId ;  /* 0x0000000000038919 */ /* 0x000e220000008800 */
[----:B------:R-:W-:-:S04]  /*e4c0*/  @!P0 MOV R0, 0x400 ;  /* 0x0000040000008802 */ /* 0x000fc80000000f00 */
[----:B0-----:R-:W-:-:S05]  /*e4d0*/  @!P0 LEA R0, R3, R0, 0x18 ;  /* 0x0000000003008211 */ /* 0x001fca00078ec0ff */
[----:B------:R0:W-:Y:S01]  /*e4e0*/  @!P0 STS.128 [R0+0x368d0], R16 ;  /* 0x0368d01000008388 */ /* 0x0001e20000000c00 */
[----:B------:R-:W-:Y:S06]  /*e4f0*/  BAR.ARV 0x5, 0x180 ;  /* 0x0146000000007b1d */ /* 0x000fec0000002000 */
.L_x_3855:
[----:B0-----:R-:W-:Y:S01]  /*e500*/  MOV R0, 0x1 ;  /* 0x0000000100007802 */ /* 0x001fe20000000f00 */
        /* <DEDUP_REMOVED lines=27> */
[----:B------:R-:W-:Y:S04]  /*e6c0*/  STL [R1+0x24], R3 ;  /* 0x0000240301007387 */ /* 0x000fe80000100800 */
[----:B------:R-:W-:Y:S04]  /*e6d0*/  STL [R1+0x8], RZ ;  /* 0x000008ff01007387 */ /* 0x000fe80000100800 */
[----:B------:R0:W-:Y:S04]  /*e6e0*/  STL [R1+0x10], R2 ;  /* 0x0000100201007387 */ /* 0x0001e80000100800 */
[----:B------:R1:W-:Y:S01]  /*e6f0*/  STL [R1+0x50], RZ ;  /* 0x000050ff01007387 */ /* 0x0003e20000100800 */
[----:B0-----:R-:W-:-:S02]  /*e700*/  LOP3.LUT R2, R0, 0x40, RZ, 0xfc, !PT ;  /* 0x0000004000027812 */ /* 0x001fc400078efcff */
[----:B-1----:R-:W-:-:S07]  /*e710*/  LOP3.LUT R0, R0, 0x80, RZ, 0xfc, !PT ;  /* 0x0000008000007812 */ /* 0x002fce00078efcff */
.L_x_3969:
[----:B0--3--:R-:W0:Y:S02]  /*e720*/  LDC.64 R2, c[0x0][0xc88] ;  /* 0x00032200ff027b82 */ /* 0x009e240000000a00 */
[----:B0-----:R-:W-:-:S05]  /*e730*/  IMAD.WIDE R2, R19, 0x4, R2 ;  /* 0x0000000413027825 */ /* 0x001fca00078e0202 */
[----:B------:R-:W2:Y:S01]  /*e740*/  LDG.E R11, desc[UR60][R2.64] ;  /* 0x0000003c020b7981 */ /* 0x000ea2000c1e1900 */
[----:B------:R-:W-:Y:S05]  /*e750*/  YIELD ;  /* 0x0000000000007946 */ /* 0x000fea0003800000 */
[----:B------:R-:W-:Y:S01]  /*e760*/  ULDC.64 UR4, c[0x0][0xa28] ;  /* 0x00028a0000047ab9 */ /* 0x000fe20000000a00 */
[----:B------:R-:W-:Y:S01]  /*e770*/  IMAD.MOV.U32 R0, RZ, RZ, RZ ;  /* 0x000000ffff007224 */ /* 0x000fe200078e00ff */
[----:B------:R-:W-:Y:S01]  /*e780*/  ISETP.NE.U32.AND P0, PT, RZ, UR4, PT ;  /* 0x00000004ff007c0c */ /* 0x000fe2000bf05070 */
[----:B------:R-:W-:Y:S01]  /*e790*/  IMAD.MOV.U32 R6, RZ, RZ, RZ ;  /* 0x000000ffff067224 */ /* 0x000fe200078e00ff */
[----:B------:R-:W-:Y:S01]  /*e7a0*/  ULDC.64 UR6, c[0x0][0xa18] ;  /* 0x0002860000067ab9 */ /* 0x000fe20000000a00 */
[----:B------:R-:W-:Y:S01]  /*e7b0*/  ULDC.64 UR8, c[0x0][0xa08] ;  /* 0x0002820000087ab9 */ /* 0x000fe20000000a00 */
[----:B------:R-:W-:-:S02]  /*e7c0*/  ISETP.NE.AND.EX P0, PT, RZ, UR5, PT, P0 ;  /* 0x00000005ff007c0c */ /* 0x000fc4000bf05300 */
        /* <DEDUP_REMOVED lines=9> */
[----:B-1---5:R1:W5:Y:S01]  /*e860*/  @P0 LDG.E R0, desc[UR60][R2.64] ;  /* 0x0000003c02000981 */ /* 0x022362000c1e1900 */
[----:B------:R-:W-:Y:S01]  /*e870*/  ISETP.NE.AND.EX P1, PT, RZ, UR5, PT, P1 ;  /* 0x00000005ff007c0c */ /* 0x000fe2000bf25310 */
[----:B----4-:R-:W-:Y:S01]  /*e880*/  IMAD.MOV.U32 R8, RZ, RZ, RZ ;  /* 0x000000ffff087224 */ /* 0x010fe200078e00ff */
[----:B------:R-:W-:Y:S01]  /*e890*/  ISETP.NE.U32.AND P2, PT, RZ, UR6, PT ;  /* 0x00000006ff007c0c */ /* 0x000fe2000bf45070 */
[----:B------:R-:W-:Y:S01]  /*e8a0*/  STL [R1], R10 ;  /* 0x0000000a01007387 */ /* 0x000fe20000100800 */
[----:B------:R-:W-:Y:S02]  /*e8b0*/  ISETP.NE.U32.AND P0, PT, RZ, UR8, PT ;  /* 0x00000008ff007c0c */ /* 0x000fe4000bf05070 */
[----:B------:R-:W-:Y:S01]  /*e8c0*/  ISETP.NE.AND.EX P2, PT, RZ, UR7, PT, P2 ;  /* 0x00000007ff007c0c */ /* 0x000fe2000bf45320 */
[----:B------:R-:W-:Y:S01]  /*e8d0*/  STL [R1+0x1c], R9 ;  /* 0x00001c0901007387 */ /* 0x000fe20000100800 */
[----:B------:R-:W-:Y:S02]  /*e8e0*/  ISETP.NE.AND.EX P0, PT, RZ, UR9, PT, P0 ;  /* 0x00000009ff007c0c */ /* 0x000fe4000bf05300 */
[----:B-1----:R-:W-:-:S02]  /*e8f0*/  IADD3 R2, P3, R10, UR4, RZ ;  /* 0x000000040a027c10 */ /* 0x002fc4000ff7e0ff */
[----:B0-----:R-:W-:Y:S02]  /*e900*/  IADD3 R4, P4, R10, UR8, RZ ;  /* 0x000000080a047c10 */ /* 0x001fe4000ff9e0ff */
        /* <DEDUP_REMOVED lines=8> */
[----:B0-----:R-:W-:-:S04]  /*e990*/  @P2 IADD3 R6, P3, R10, UR6, RZ ;  /* 0x000000060a062c10 */ /* 0x001fc8000ff7e0ff */
        /* <DEDUP_REMOVED lines=8> */
[----:B0-----:R-:W-:Y:S01]  /*ea20*/  IMAD.U32 R6, RZ, RZ, UR4 ;  /* 0x00000004ff067e24 */ /* 0x001fe2000f8e00ff */
[----:B--2---:R0:W-:Y:S01]  /*ea30*/  STL [R1+0x3c], R12 ;  /* 0x00003c0c01007387 */ /* 0x0041e20000100800 */
[----:B------:R-:W-:Y:S05]  /*ea40*/  @P2 BRA `(.L_x_3864) ;  /* 0x0000000000142947 */ /* 0x000fea0003800000 */
[----:B------:R-:W-:Y:S05]  /*ea50*/  @!P1 BRA `(.L_x_3864) ;  /* 0x0000000000109947 */ /* 0x000fea0003800000 */
[----:B------:R-:W2:Y:S04]  /*ea60*/  LDG.E R7, desc[UR60][R2.64] ;  /* 0x0000003c02077981 */ /* 0x000ea8000c1e1900 */
[----:B------:R-:W2:Y:S02]  /*ea70*/  LDG.E R2, desc[UR60][R2.64+0x4] ;  /* 0x0000043c02027981 */ /* 0x000ea4000c1e1900 */
[----:B--2---:R-:W-:-:S05]  /*ea80*/  IMAD.IADD R2, R2, 0x1, -R7 ;  /* 0x0000000102027824 */ /* 0x004fca00078e0a07 */
[----:B------:R1:W-:Y:S02]  /*ea90*/  STL [R1+0x3c], R2 ;  /* 0x00003c0201007387 */ /* 0x0003e40000100800 */
.L_x_3864:
[----:B-1----:R-:W-:Y:S01]  /*eaa0*/  IMAD.MOV.U32 R2, RZ, RZ, R11 ;  /* 0x000000ffff027224 */ /* 0x002fe200078e000b */
[----:B------:R-:W-:Y:S01]  /*eab0*/  ULDC.64 UR4, c[0x0][0xa20] ;  /* 0x0002880000047ab9 */ /* 0x000fe20000000a00 */
[----:B-----5:R-:W-:Y:S01]  /*eac0*/  IMAD.IADD R3, R8, 0x1, R0 ;  /* 0x0000000108037824 */ /* 0x020fe200078e0200 */
[----:B------:R-:W-:Y:S02]  /*ead0*/  ISETP.NE.U32.AND P1, PT, RZ, UR4, PT ;  /* 0x00000004ff007c0c */ /* 0x000fe4000bf25070 */
[----:B------:R1:W-:Y:S02]  /*eae0*/  STL [R1+0xc], R2 ;  /* 0x00000c0201007387 */ /* 0x0003e40000100800 */
[----:B------:R-:W-:Y:S02]  /*eaf0*/  ISETP.NE.AND.EX P1, PT, RZ, UR5, PT, P1 ;  /* 0x00000005ff007c0c */ /* 0x000fe4000bf25310 */
[----:B------:R1:W-:Y:S11]  /*eb00*/  STL [R1+0x18], R3 ;  /* 0x0000180301007387 */ /* 0x0003f60000100800 */
[----:B-1----:R-:W-:Y:S05]  /*eb10*/  @!P1 BRA `(.L_x_3865) ;  /* 0x0000000000109947 */ /* 0x002fea0003800000 */
[----:B------:R-:W-:-:S04]  /*eb20*/  IADD3 R6, P0, R10, UR4, RZ ;  /* 0x000000040a067c10 */ /* 0x000fc8000ff1e0ff */
[----:B------:R-:W-:-:S05]  /*eb30*/  IADD3.X R7, R9, UR5, RZ, P0, !PT ;  /* 0x0000000509077c10 */ /* 0x000fca00087fe4ff */
[----:B------:R1:W5:Y:S01]  /*eb40*/  LDG.E R6, desc[UR60][R6.64] ;  /* 0x0000003c06067981 */ /* 0x000362000c1e1900 */
[----:B------:R-:W-:Y:S05]  /*eb50*/  BRA `(.L_x_3866) ;  /* 0x0000000000107947 */ /* 0x000fea0003800000 */
.L_x_3865:
[----:B------:R-:W-:Y:S05]  /*eb60*/  @!P0 BRA `(.L_x_3866) ;  /* 0x00000000000c8947 */ /* 0x000fea0003800000 */
[----:B------:R-:W2:Y:S04]  /*eb70*/  LDG.E R6, desc[UR60][R4.64] ;  /* 0x0000003c04067981 */ /* 0x000ea8000c1e1900 */
[----:B------:R-:W2:Y:S02]  /*eb80*/  LDG.E R4, desc[UR60][R4.64+0x4] ;  /* 0x0000043c04047981 */ /* 0x000ea4000c1e1900 */
[----:B--2---:R-:W-:-:S07]  /*eb90*/  IMAD.IADD R6, R4, 0x1, -R6 ;  /* 0x0000000104067824 */ /* 0x004fce00078e0a06 */
.L_x_3866:
[----:B-----5:R-:W-:Y:S01]  /*eba0*/  IMAD.IADD R0, R6, 0x1, -R0 ;  /* 0x0000000106007824 */ /* 0x020fe200078e0a00 */
[----:B------:R-:W-:Y:S01]  /*ebb0*/  BSSY B7, `(.L_x_3867) ;  /* 0x0000476000077945 */ /* 0x000fe20003800000 */
[----:B------:R-:W-:Y:S02]  /*ebc0*/  IMAD.MOV.U32 R2, RZ, RZ, RZ ;  /* 0x000000ffff027224 */ /* 0x000fe400078e00ff */
[C---:B------:R-:W-:Y:S01]  /*ebd0*/  VIADD R3, R0.reuse, 0x6f ;  /* 0x0000006f00037836 */ /* 0x040fe20000000000 */
[----:B------:R2:W-:Y:S01]  /*ebe0*/  STL [R1+0x40], R0 ;  /* 0x0000400001007387 */ /* 0x0005e20000100800 */
[----:B------:R-:W-:Y:S02]  /*ebf0*/  ISETP.GT.AND P0, PT, R0, RZ, PT ;  /* 0x000000ff0000720c */ /* 0x000fe40003f04270 */
[----:B------:R-:W-:-:S05]  /*ec00*/  IMAD.HI R2, R3, -0x6db6db6d, R2 ;  /* 0x9249249303027827 */ /* 0x000fca00078e0202 */
[----:B--2---:R-:W-:-:S04]  /*ec10*/  SHF.R.U32.HI R0, RZ, 0x1f, R2 ;  /* 0x0000001fff007819 */ /* 0x004fc80000011602 */
[----:B------:R-:W-:-:S05]  /*ec20*/  LEA.HI.SX32 R0, R2, R0, 0x1a ;  /* 0x0000000002007211 */ /* 0x000fca00078fd2ff */
[----:B------:R2:W-:Y:S01]  /*ec30*/  STL [R1+0x30], R0 ;  /* 0x0000300001007387 */ /* 0x0005e20000100800 */
[----:B------:R-:W-:Y:S05]  /*ec40*/  @P0 BRA `(.L_x_3868) ;  /* 0x0000000000440947 */ /* 0x000fea0003800000 */
[----:B------:R-:W3:Y:S02]  /*ec50*/  S2R R4, SR_TID.X ;  /* 0x0000000000047919 */ /* 0x000ee40000002100 */
[----:B---3--:R-:W-:-:S04]  /*ec60*/  LOP3.LUT R4, R4, 0x7f, RZ, 0xc0, !PT ;  /* 0x0000007f04047812 */ /* 0x008fc800078ec0ff */
[----:B------:R-:W-:-:S13]  /*ec70*/  ISETP.NE.AND P0, PT, R4, RZ, PT ;  /* 0x000000ff0400720c */ /* 0x000fda0003f05270 */
[----:B------:R-:W-:Y:S05]  /*ec80*/  @P0 BRA `(.L_x_3869) ;  /* 0x0000004400a00947 */ /* 0x000fea0003800000 */
[----:B------:R-:W3:Y:S01]  /*ec90*/  S2R R3, SR_LANEID ;  /* 0x0000000000037919 */ /* 0x000ee20000000000 */
[----:B------:R-:W-:Y:S02]  /*eca0*/  VOTEU.ANY UR4, UPT, PT ;  /* 0x0000000000047886 */ /* 0x000fe400038e0100 */
[----:B--2---:R-:W3:Y:S08]  /*ecb0*/  FLO.U32 R0, UR4 ;  /* 0x0000000400007d00 */ /* 0x004ef000080e0000 */
[----:B------:R-:W2:Y:S01]  /*ecc0*/  POPC R5, UR4 ;  /* 0x0000000400057d09 */ /* 0x000ea20008000000 */
[----:B---3--:R-:W-:-:S02]  /*ecd0*/  ISETP.EQ.U32.AND P0, PT, R0, R3, PT ;  /* 0x000000030000720c */ /* 0x008fc40003f02070 */
[----:B------:R-:W2:Y:S11]  /*ece0*/  LDC.64 R2, c[0x0][0xc60] ;  /* 0x00031800ff027b82 */ /* 0x000eb60000000a00 */
[----:B--2---:R-:W2:Y:S01]  /*ecf0*/  @P0 ATOMG.E.ADD.STRONG.GPU PT, R3, desc[UR60][R2.64], R5 ;  /* 0x00000005020309a8 */ /* 0x004ea200081ee1fc */
[----:B------:R-:W3:Y:S02]  /*ed00*/  S2R R4, SR_LTMASK ;  /* 0x0000000000047919 */ /* 0x000ee40000003900 */
[----:B---3--:R-:W-:-:S04]  /*ed10*/  LOP3.LUT R4, R4, UR4, RZ, 0xc0, !PT ;  /* 0x0000000404047c12 */ /* 0x008fc8000f8ec0ff */
[----:B-1----:R-:W1:Y:S01]  /*ed20*/  POPC R7, R4 ;  /* 0x0000000400077309 */ /* 0x002e620000000000 */
[----:B--2---:R-:W1:Y:S02]  /*ed30*/  SHFL.IDX PT, R0, R3, R0, 0x1f ;  /* 0x00001f0003007589 */ /* 0x004e6400000e0000 */
[----:B-1----:R-:W-:Y:S01]  /*ed40*/  IADD3 R16, R0, UR38, R7 ;  /* 0x0000002600107c10 */ /* 0x002fe2000fffe007 */
[----:B------:R-:W-:Y:S06]  /*ed50*/  BRA `(.L_x_3869) ;  /* 0x00000044006c7947 */ /* 0x000fec0003800000 */
.L_x_3868:
[----:B--2---:R-:W2:Y:S01]  /*ed60*/  LDL R0, [R1+0x4] ;  /* 0x0000040001007983 */ /* 0x004ea20000100800 */
        /* <DEDUP_REMOVED lines=12> */
[----:B-1----:R-:W-:Y:S02]  /*ee30*/  IMAD.U32 R7, RZ, RZ, UR9 ;  /* 0x00000009ff077e24 */ /* 0x002fe4000f8e00ff */
[----:B------:R-:W-:-:S02]  /*ee40*/  IMAD.U32 R10, RZ, RZ, UR4 ;  /* 0x00000004ff0a7e24 */ /* 0x000fc4000f8e00ff */
[----:B------:R-:W-:Y:S02]  /*ee50*/  IMAD.U32 R11, RZ, RZ, UR5 ;  /* 0x00000005ff0b7e24 */ /* 0x000fe4000f8e00ff */
[----:B------:R-:W-:Y:S02]  /*ee60*/  IMAD.MOV.U32 R8, RZ, RZ, 0x70 ;  /* 0x00000070ff087424 */ /* 0x000fe400078e00ff */
[----:B0-----:R-:W-:Y:S02]  /*ee70*/  IMAD.MOV.U32 R12, RZ, RZ, 0x1 ;  /* 0x00000001ff0c7424 */ /* 0x001fe400078e00ff */
[----:B------:R-:W-:-:S07]  /*ee80*/  IMAD.MOV.U32 R13, RZ, RZ, RZ ;  /* 0x000000ffff0d7224 */ /* 0x000fce00078e00ff */
[----:B------:R-:W-:-:S07]  /*ee90*/  LEPC R20, `(.L_x_3871) ;  /* 0x000000001014794e */ /* 0x000fce0000000000 */
[----:B--2---:R-:W-:Y:S05]  /*eea0*/  CALL.ABS.NOINC R2 ;  /* 0x0000000002007343 */ /* 0x004fea0003c00000 */
.L_x_3871:
[----:B------:R-:W-:Y:S05]  /*eeb0*/  BSYNC B6 ;  /* 0x0000000000067941 */ /* 0x000fea0003800000 */
.L_x_3870:
        /* <DEDUP_REMOVED lines=13> */
[----:B-1----:R-:W-:Y:S02]  /*ef90*/  IMAD.U32 R7, RZ, RZ, UR9 ;  /* 0x00000009ff077e24 */ /* 0x002fe4000f8e00ff */
[----:B------:R-:W-:-:S02]  /*efa0*/  IMAD.U32 R10, RZ, RZ, UR4 ;  /* 0x00000004ff0a7e24 */ /* 0x000fc4000f8e00ff */
[----:B------:R-:W-:Y:S02]  /*efb0*/  IMAD.U32 R11, RZ, RZ, UR5 ;  /* 0x00000005ff0b7e24 */ /* 0x000fe4000f8e00ff */
[----:B------:R-:W-:Y:S02]  /*efc0*/  IMAD.MOV.U32 R8, RZ, RZ, 0x70 ;  /* 0x00000070ff087424 */ /* 0x000fe400078e00ff */
[----:B0-----:R-:W-:Y:S02]  /*efd0*/  IMAD.MOV.U32 R12, RZ, RZ, 0x1 ;  /* 0x00000001ff0c7424 */ /* 0x001fe400078e00ff */
[----:B--2---:R-:W-:-:S07]  /*efe0*/  IMAD.MOV.U32 R13, RZ, RZ, RZ ;  /* 0x000000ffff0d7224 */ /* 0x004fce00078e00ff */
[----:B------:R-:W-:-:S07]  /*eff0*/  LEPC R20, `(.L_x_3874) ;  /* 0x000000001014794e */ /* 0x000fce0000000000 */
[----:B---3--:R-:W-:Y:S05]  /*f000*/  CALL.ABS.NOINC R2 ;  /* 0x0000000002007343 */ /* 0x008fea0003c00000 */
.L_x_3874:
[----:B------:R-:W-:Y:S01]  /*f010*/  MOV R2, 0x0 ;  /* 0x0000000000027802 */ /* 0x000fe20000000f00 */
        /* <DEDUP_REMOVED lines=15> */
.L_x_3873:
[----:B------:R-:W-:Y:S05]  /*f110*/  BSYNC B6 ;  /* 0x0000000000067941 */ /* 0x000fea0003800000 */
.L_x_3872:
[----:B------:R-:W2:Y:S01]  /*f120*/  LDL.LU R2, [R1] ;  /* 0x0000000001027983 */ /* 0x000ea20000300800 */
[----:B------:R-:W-:-:S03]  /*f130*/  ULDC.64 UR4, c[0x0][0x9f8] ;  /* 0x00027e0000047ab9 */ /* 0x000fc60000000a00 */
[----:B------:R-:W3:Y:S04]  /*f140*/  LDL.LU R4, [R1+0x1c] ;  /* 0x00001c0001047983 */ /* 0x000ee80000300800 */
[----:B-1----:R-:W4:Y:S01]  /*f150*/  LDL R7, [R1+0xc] ;  /* 0x00000c0001077983 */ /* 0x002f220000100800 */
[----:B------:R-:W-:-:S03]  /*f160*/  ISETP.NE.U32.AND P0, PT, RZ, UR4, PT ;  /* 0x00000004ff007c0c */ /* 0x000fc6000bf05070 */
[----:B------:R-:W5:Y:S01]  /*f170*/  LDL R0, [R1+0x30] ;  /* 0x0000300001007983 */ /* 0x000f620000100800 */
[----:B------:R-:W-:-:S13]  /*f180*/  ISETP.NE.AND.EX P0, PT, RZ, UR5, PT, P0 ;  /* 0x00000005ff007c0c */ /* 0x000fda000bf05300 */
[----:B--2---:R-:W-:-:S04]  /*f190*/  @P0 IADD3 R2, P1, R2, UR4, RZ ;  /* 0x0000000402020c10 */ /* 0x004fc8000ff3e0ff */
[----:B---3--:R-:W-:Y:S01]  /*f1a0*/  @P0 IADD3.X R3, R4, UR5, RZ, P1, !PT ;  /* 0x0000000504030c10 */ /* 0x008fe20008ffe4ff */
[----:B------:R-:W-:-:S04]  /*f1b0*/  ULDC.64 UR4, c[0x0][0xa08] ;  /* 0x0002820000047ab9 */ /* 0x000fc80000000a00 */
[----:B----4-:R1:W2:Y:S01]  /*f1c0*/  @P0 LDG.E R7, desc[UR60][R2.64] ;  /* 0x0000003c02070981 */ /* 0x0102a2000c1e1900 */
[----:B-----5:R-:W-:Y:S01]  /*f1d0*/  VIADD R9, R0, 0xffffffff ;  /* 0xffffffff00097836 */ /* 0x020fe20000000000 */
[----:B-1----:R-:W1:Y:S01]  /*f1e0*/  LDC.64 R2, c[0x0][0x418] ;  /* 0x00010600ff027b82 */ /* 0x002e620000000a00 */
[----:B--2---:R-:W-:Y:S01]  /*f1f0*/  SHF.R.S32.HI R8, RZ, 0x1f, R7 ;  /* 0x0000001fff087819 */ /* 0x004fe20000011407 */
[----:B------:R2:W-:Y:S04]  /*f200*/  @P0 STL [R1+0xc], R7 ;  /* 0x00000c0701000387 */ /* 0x0005e80000100800 */
[----:B------:R2:W-:Y:S04]  /*f210*/  STL [R1+0x2c], R9 ;  /* 0x00002c0901007387 */ /* 0x0005e80000100800 */
        /* <DEDUP_REMOVED lines=10> */
.L_x_3985:
[----:B------:R-:W-:Y:S01]  /*f2c0*/  PLOP3.LUT P1, PT, PT, PT, PT, 0x8, 0x0 ;  /* 0x000000000000781c */ /* 0x000fe20003f2e170 */
[----:B------:R3:W-:Y:S01]  /*f2d0*/  STL [R1], R0 ;  /* 0x0000000001007387 */ /* 0x0007e20000100800 */
[----:B--2---:R-:W-:Y:S02]  /*f2e0*/  ISETP.NE.AND P0, PT, R14, RZ, PT ;  /* 0x000000ff0e00720c */ /* 0x004fe40003f05270 */
[----:B---3--:R-:W-:-:S05]  /*f2f0*/  P2R R0, PR, RZ, 0x2 ;  /* 0x00000002ff007803 */ /* 0x008fca0000000000 */
[----:B------:R2:W-:Y:S06]  /*f300*/  STL [R1+0x20], R0 ;  /* 0x0000200001007387 */ /* 0x0005ec0000100800 */
[----:B------:R-:W-:Y:S05]  /*f310*/  @P0 BRA `(.L_x_3876) ;  /* 0x0000000400480947 */ /* 0x000fea0003800000 */
[----:B------:R-:W-:-:S03]  /*f320*/  UMOV UR4, 0xffffffff ;  /* 0xffffffff00047882 */ /* 0x000fc60000000000 */
[----:B------:R-:W-:Y:S05]  /*f330*/  BRA.DIV UR4, `(.L_x_3877) ;  /* 0x0000005204107947 */ /* 0x000fea000b800000 */
[----:B------:R-:W-:-:S13]  /*f340*/  ELECT P6, URZ, PT ;  /* 0x00000000003f782f */ /* 0x000fda00038c0000 */
.L_x_3988:
[----:B------:R-:W-:Y:S05]  /*f350*/  @!P6 BRA `(.L_x_3876) ;  /* 0x000000040038e947 */ /* 0x000fea0003800000 */
[----:B------:R3:W-:Y:S01]  /*f360*/  STL [R1+0x14], R9 ;  /* 0x0000140901007387 */ /* 0x0007e20000100800 */
[----:B------:R-:W-:-:S04]  /*f370*/  ISETP.NE.U32.AND P0, PT, R2, RZ, PT ;  /* 0x000000ff0200720c */ /* 0x000fc80003f05070 */
[----:B------:R-:W-:-:S13]  /*f380*/  ISETP.NE.AND.EX P0, PT, R3, RZ, PT, P0 ;  /* 0x000000ff0300720c */ /* 0x000fda0003f05300 */
[----:B---3--:R-:W-:Y:S05]  /*f390*/  @!P0 BRA `(.L_x_3878) ;  /* 0x0000000000508947 */ /* 0x008fea0003800000 */
[----:B------:R-:W3:Y:S01]  /*f3a0*/  LDC R6, c[0x0][0x43c] ;  /* 0x00010f00ff067b82 */ /* 0x000ee20000000800 */
[----:B--2---:R-:W-:Y:S01]  /*f3b0*/  IMAD.MOV.U32 R0, RZ, RZ, R9 ;  /* 0x000000ffff007224 */ /* 0x004fe200078e0009 */
[----:B------:R-:W-:Y:S01]  /*f3c0*/  ULDC.64 UR4, c[0x0][0x428] ;  /* 0x00010a0000047ab9 */ /* 0x000fe20000000a00 */
[----:B---3--:R-:W-:-:S13]  /*f3d0*/  ISETP.NE.AND P0, PT, R6, 0x1, PT ;  /* 0x000000010600780c */ /* 0x008fda0003f05270 */
[----:B-1----:R-:W1:Y:S02]  /*f3e0*/  @P0 LDC.64 R4, c[0x0][0x440] ;  /* 0x00011000ff040b82 */ /* 0x002e640000000a00 */
        /* <DEDUP_REMOVED lines=10> */
[----:B------:R-:W-:-:S04]  /*f490*/  IMAD R0, R7, UR5, R6 ;  /* 0x0000000507007c24 */ /* 0x000fc8000f8e0206 */
[----:B------:R-:W-:-:S05]  /*f4a0*/  IMAD.IADD R0, R5, 0x1, R0 ;  /* 0x0000000105007824 */ /* 0x000fca00078e0200 */
[----:B------:R-:W-:-:S05]  /*f4b0*/  LEA.HI.X R3, R4, R3, R0, 0x2, P0 ;  /* 0x0000000304037211 */ /* 0x000fca00000f1400 */
[----:B------:R-:W2:Y:S04]  /*f4c0*/  LDG.E R0, desc[UR60][R2.64] ;  /* 0x0000003c02007981 */ /* 0x000ea8000c1e1900 */
[----:B--2---:R3:W-:Y:S02]  /*f4d0*/  STL [R1], R0 ;  /* 0x0000000001007387 */ /* 0x0047e40000100800 */
.L_x_3878:
[----:B------:R-:W4:Y:S04]  /*f4e0*/  LDL R7, [R1+0x4] ;  /* 0x0000040001077983 */ /* 0x000f280000100800 */
[----:B--23--:R-:W4:Y:S04]  /*f4f0*/  LDL R0, [R1+0x8] ;  /* 0x0000080001007983 */ /* 0x00cf280000100800 */
[----:B------:R-:W2:Y:S01]  /*f500*/  LDL R2, [R1+0x10] ;  /* 0x0000100001027983 */ /* 0x000ea20000100800 */
[----:B----4-:R-:W-:Y:S01]  /*f510*/  IMAD R0, R0, 0x8, R7 ;  /* 0x0000000800007824 */ /* 0x010fe200078e0207 */
[----:B--2---:R-:W-:-:S04]  /*f520*/  SHF.L.U32 R2, R2, 0x1f, RZ ;  /* 0x0000001f02027819 */ /* 0x004fc800000006ff */
[----:B------:R-:W2:Y:S02]  /*f530*/  SYNCS.PHASECHK.TRANS64.TRYWAIT P0, [R0+URZ+0x36840], R2 ;  /* 0x03684002000075a7 */ /* 0x000ea4000800017f */
[----:B--2---:R-:W-:Y:S05]  /*f540*/  @!P0 BRA `(.L_x_3879) ;  /* 0x0000004c00ac8947 */ /* 0x004fea0003800000 */
.L_x_3989:
[----:B------:R-:W3:Y:S02]  /*f550*/  S2R R3, SR_TID.X ;  /* 0x0000000000037919 */ /* 0x000ee40000002100 */
[----:B---3--:R-:W-:-:S04]  /*f560*/  LOP3.LUT R3, R3, 0x7f, RZ, 0xc0, !PT ;  /* 0x0000007f03037812 */ /* 0x008fc800078ec0ff */
[----:B------:R-:W-:-:S13]  /*f570*/  ISETP.NE.AND P0, PT, R3, RZ, PT ;  /* 0x000000ff0300720c */ /* 0x000fda0003f05270 */
[----:B------:R-:W-:Y:S05]  /*f580*/  @P0 BRA `(.L_x_3880) ;  /* 0x00000000001c0947 */ /* 0x000fea0003800000 */
[----:B------:R-:W3:Y:S01]  /*f590*/  S2R R3, SR_TID.X ;  /* 0x0000000000037919 */ /* 0x000ee20000002100 */
[----:B--2---:R-:W-:-:S04]  /*f5a0*/  MOV R2, 0xa800 ;  /* 0x0000a80000027802 */ /* 0x004fc80000000f00 */
[----:B------:R4:W-:Y:S01]  /*f5b0*/  SYNCS.ARRIVE.TRANS64 RZ, [R0+URZ+0x36830], R2 ;  /* 0x0368300200ff79a7 */ /* 0x0009e2000800003f */
[----:B---3--:R-:W-:-:S04]  /*f5c0*/  LOP3.LUT R3, R3, 0x1f, RZ, 0xc0, !PT ;  /* 0x0000001f03037812 */ /* 0x008fc800078ec0ff */
[----:B------:R-:W-:-:S13]  /*f5d0*/  ISETP.NE.AND P0, PT, R3, RZ, PT ;  /* 0x000000ff0300720c */ /* 0x000fda0003f05270 */
[----:B----4-:R-:W-:Y:S05]  /*f5e0*/  @!P0 BRA `(.L_x_3880) ;  /* 0x0000000000048947 */ /* 0x010fea0003800000 */
[----:B------:R-:W-:Y:S01]  /*f5f0*/  BPT.TRAP 0x1 ;  /* 0x000000040000795c */ /* 0x000fe20000300000 */
.L_x_3880:
[----:B------:R-:W3:Y:S04]  /*f600*/  LDL R6, [R1+0x4] ;  /* 0x0000040001067983 */ /* 0x000ee80000100800 */
[----:B------:R-:W3:Y:S04]  /*f610*/  LDL R5, [R1+0x8] ;  /* 0x0000080001057983 */ /* 0x000ee80000100800 */
[----:B-1----:R-:W4:Y:S04]  /*f620*/  LDL R4, [R1+0x14] ;  /* 0x0000140001047983 */ /* 0x002f280000100800 */
[----:B------:R-:W5:Y:S04]  /*f630*/  LDL R3, [R1+0x18] ;  /* 0x0000180001037983 */ /* 0x000f680000100800 */
[----:B--2---:R-:W2:Y:S01]  /*f640*/  LDL R2, [R1] ;  /* 0x0000000001027983 */ /* 0x004ea20000100800 */
[----:B------:R-:W-:Y:S01]  /*f650*/  R2UR UR9, R0 ;  /* 0x00000000000972ca */ /* 0x000fe200000e0000 */
[----:B------:R-:W-:Y:S01]  /*f660*/  UIADD3 UR4, UP0, UR36, 0x370, URZ ;  /* 0x0000037024047890 */ /* 0x000fe2000ff1e03f */
[----:B------:R-:W-:Y:S01]  /*f670*/  R2UR UR12, R18 ;  /* 0x00000000120c72ca */ /* 0x000fe200000e0000 */
[----:B------:R-:W-:Y:S01]  /*f680*/  UMOV UR10, URZ ;  /* 0x0000003f000a7c82 */ /* 0x000fe20008000000 */
[----:B------:R-:W-:Y:S01]  /*f690*/  PLOP3.LUT P0, PT, PT, PT, PT, 0x80, 0x0 ;  /* 0x000000000000781c */ /* 0x000fe20003f0f070 */
[----:B------:R-:W-:Y:S01]  /*f6a0*/  UMOV UR6, 0x0 ;  /* 0x0000000000067882 */ /* 0x000fe20000000000 */
[----:B------:R-:W-:Y:S01]  /*f6b0*/  UMOV UR7, 0x14f00000 ;  /* 0x14f0000000077882 */ /* 0x000fe20000000000 */
[----:B------:R-:W-:-:S06]  /*f6c0*/  UMOV UR16, 0x40 ;  /* 0x0000004000107882 */ /* 0x000fcc0000000000 */
        /* <DEDUP_REMOVED lines=12> */
[----:B------:R-:W-:-:S03]  /*f790*/  UIADD3 UR17, UR8, 0x28400, URZ ;  /* 0x0002840008117890 */ /* 0x000fc6000fffe03f */
[----:B------:R-:W-:Y:S01]  /*f7a0*/  UMOV UR8, UR14 ;  /* 0x0000000e00087c82 */ /* 0x000fe20008000000 */
[----:B------:R-:W-:Y:S01]  /*f7b0*/  UMOV UR14, 0x80 ;  /* 0x00000080000e7882 */ /* 0x000fe20000000000 */
[----:B------:R1:W-:Y:S02]  /*f7c0*/  UTMALDG.4D [UR8], [UR4], desc[UR6] ;  /* 0x00000608040075b4 */ /* 0x0003e40008019000 */
[----:B-1----:R-:W-:Y:S01]  /*f7d0*/  UMOV UR8, UR15 ;  /* 0x0000000f00087c82 */ /* 0x002fe20008000000 */
[----:B------:R-:W-:Y:S02]  /*f7e0*/  UMOV UR10, UR16 ;  /* 0x00000010000a7c82 */ /* 0x000fe40008000000 */
[----:B------:R1:W-:Y:S02]  /*f7f0*/  UTMALDG.4D [UR8], [UR4], desc[UR6] ;  /* 0x00000608040075b4 */ /* 0x0003e40008019000 */
[----:B-1----:R-:W-:Y:S01]  /*f800*/  UMOV UR8, UR17 ;  /* 0x0000001100087c82 */ /* 0x002fe20008000000 */
[----:B------:R-:W-:-:S02]  /*f810*/  UMOV UR10, UR14 ;  /* 0x0000000e000a7c82 */ /* 0x000fc40008000000 */
[----:B------:R3:W-:Y:S02]  /*f820*/  UTMALDG.4D [UR8], [UR4], desc[UR6] ;  /* 0x00000608040075b4 */ /* 0x0007e40008019000 */
[----:B---3--:R-:W-:Y:S01]  /*f830*/  NOP ;  /* 0x0000000000007918 */ /* 0x008fe20000000000 */
.L_x_3876:
[----:B------:R-:W3:Y:S04]  /*f840*/  LDL R2, [R1+0x4] ;  /* 0x0000040001027983 */ /* 0x000ee80000100800 */
[----:B------:R-:W2:Y:S04]  /*f850*/  LDL.LU R3, [R1+0x34] ;  /* 0x0000340001037983 */ /* 0x000ea80000300800 */
[----:B------:R-:W4:Y:S04]  /*f860*/  LDL.LU R5, [R1+0x28] ;  /* 0x0000280001057983 */ /* 0x000f280000300800 */
[----:B-1----:R-:W5:Y:S01]  /*f870*/  LDL.LU R4, [R1+0x38] ;  /* 0x0000380001047983 */ /* 0x002f620000300800 */
        /* <DEDUP_REMOVED lines=8> */
[----:B--2---:R-:W-:-:S04]  /*f900*/  SHF.R.S32.HI R0, RZ, 0x1f, R3 ;  /* 0x0000001fff007819 */ /* 0x004fc80000011403 */
        /* <DEDUP_REMOVED lines=18> */
[----:B------:R-:W-:Y:S01]  /*fa30*/  IMAD.U32 R4, RZ, RZ, UR6 ;  /* 0x00000006ff047e24 */ /* 0x000fe2000f8e00ff */
[----:B------:R-:W-:Y:S01]  /*fa40*/  MOV R13, RZ ;  /* 0x000000ff000d7202 */ /* 0x000fe20000000f00 */
[----:B------:R-:W1:Y:S01]  /*fa50*/  LDC.64 R2, c[0x4][R2] ;  /* 0x0100000002027b82 */ /* 0x000e620000000a00 */
[----:B------:R-:W-:Y:S02]  /*fa60*/  IMAD.U32 R5, RZ, RZ, UR7 ;  /* 0x00000007ff057e24 */ /* 0x000fe4000f8e00ff */
[----:B------:R-:W-:Y:S02]  /*fa70*/  IMAD.U32 R6, RZ, RZ, UR8 ;  /* 0x00000008ff067e24 */ /* 0x000fe4000f8e00ff */
[----:B------:R-:W-:-:S02]  /*fa80*/  IMAD.U32 R7, RZ, RZ, UR9 ;  /* 0x00000009ff077e24 */ /* 0x000fc4000f8e00ff */
[----:B------:R-:W-:Y:S02]  /*fa90*/  IMAD.U32 R10, RZ, RZ, UR4 ;  /* 0x00000004ff0a7e24 */ /* 0x000fe4000f8e00ff */
[----:B------:R-:W-:Y:S02]  /*faa0*/  IMAD.U32 R11, RZ, RZ, UR5 ;  /* 0x00000005ff0b7e24 */ /* 0x000fe4000f8e00ff */
[----:B------:R-:W-:Y:S02]  /*fab0*/  IMAD.MOV.U32 R8, RZ, RZ, 0x70 ;  /* 0x00000070ff087424 */ /* 0x000fe400078e00ff */
[----:B0-----:R-:W-:-:S07]  /*fac0*/  IMAD.MOV.U32 R12, RZ, RZ, 0x1 ;  /* 0x00000001ff0c7424 */ /* 0x001fce00078e00ff */
[----:B------:R-:W-:-:S07]  /*fad0*/  LEPC R20, `(.L_x_3882) ;  /* 0x000000001014794e */ /* 0x000fce0000000000 */
[----:B-1----:R-:W-:Y:S05]  /*fae0*/  CALL.ABS.NOINC R2 ;  /* 0x0000000002007343 */ /* 0x002fea0003c00000 */
.L_x_3882:
[----:B------:R-:W-:Y:S05]  /*faf0*/  BSYNC B6 ;  /* 0x0000000000067941 */ /* 0x000fea0003800000 */
.L_x_3881:
[----:B--2---:R-:W2:Y:S01]  /*fb00*/  LDL.LU R4, [R1+0x34] ;  /* 0x0000340001047983 */ /* 0x004ea20000300800 */
[----:B------:R-:W1:Y:S01]  /*fb10*/  LDC R7, c[0x0][0x448] ;  /* 0x00011200ff077b82 */ /* 0x000e620000000800 */
[----:B------:R-:W-:Y:S01]  /*fb20*/  ULDC.64 UR4, c[0x0][0x2d8] ;  /* 0x0000b60000047ab9 */ /* 0x000fe20000000a00 */
[----:B------:R-:W-:Y:S01]  /*fb30*/  IMAD.SHL.U32 R17, R17, 0x80, RZ ;  /* 0x0000008011117824 */ /* 0x000fe200078e00ff */
[----:B------:R-:W2:Y:S01]  /*fb40*/  LDL.LU.64 R2, [R1+0x48] ;  /* 0x0000480001027983 */ /* 0x000ea20000300a00 */
[----:B------:R-:W-:-:S03]  /*fb50*/  ULDC.64 UR6, c[0x0][0x280] ;  /* 0x0000a00000067ab9 */ /* 0x000fc60000000a00 */
[----:B------:R-:W3:Y:S04]  /*fb60*/  LDL.LU R0, [R1+0x38] ;  /* 0x0000380001007983 */ /* 0x000ee80000300800 */
[----:B------:R-:W4:Y:S04]  /*fb70*/  LDL.LU R6, [R1+0x54] ;  /* 0x0000540001067983 */ /* 0x000f280000300800 */
[----:B------:R-:W4:Y:S01]  /*fb80*/  LDL.LU R5, [R1+0x28] ;  /* 0x0000280001057983 */ /* 0x000f220000300800 */
[----:B------:R-:W0:Y:S01]  /*fb90*/  S2R R8, SR_TID.X ;  /* 0x0000000000087919 */ /* 0x000e220000002100 */
[----:B-1----:R-:W-:Y:S01]  /*fba0*/  ISETP.NE.AND P0, PT, R7, 0x1, PT ;  /* 0x000000010700780c */ /* 0x002fe20003f05270 */
[----:B0-----:R-:W-:-:S05]  /*fbb0*/  IMAD.SHL.U32 R10, R8, 0x8, RZ ;  /* 0x00000008080a7824 */ /* 0x001fca00078e00ff */
[----:B------:R-:W-:-:S04]  /*fbc0*/  LOP3.LUT R10, R10, 0x38, RZ, 0xc0, !PT ;  /* 0x000000380a0a7812 */ /* 0x000fc800078ec0ff */
[C---:B------:R-:W-:Y:S02]  /*fbd0*/  LOP3.LUT R9, R10.reuse, 0x40, RZ, 0xfc, !PT ;  /* 0x000000400a097812 */ /* 0x040fe400078efcff */
[----:B------:R-:W-:Y:S01]  /*fbe0*/  LOP3.LUT R8, R10, 0x80, RZ, 0xfc, !PT ;  /* 0x000000800a087812 */ /* 0x000fe200078efcff */
[----:B--2---:R-:W-:Y:S02]  /*fbf0*/  IMAD.MOV.U32 R3, RZ, RZ, R4 ;  /* 0x000000ffff037224 */ /* 0x004fe400078e0004 */
[----:B------:R-:W0:Y:S01]  /*fc00*/  S2R R4, SR_TID.X ;  /* 0x0000000000047919 */ /* 0x000e220000002100 */
[----:B---3--:R-:W-:Y:S02]  /*fc10*/  IMAD R0, R0, UR4, RZ ;  /* 0x0000000400007c24 */ /* 0x008fe4000f8e02ff */
        /* <DEDUP_REMOVED lines=37> */
[----:B------:R-:W-:Y:S01]  /*fe70*/  ISETP.GE.AND P0, PT, R8, UR4, PT ;  /* 0x0000000408007c0c */ /* 0x000fe2000bf06270 */
[----:B------:R-:W-:Y:S01]  /*fe80*/  UMOV UR4, 0xffffffff ;  /* 0xffffffff00047882 */ /* 0x000fe20000000000 */
[----:B------:R-:W-:-:S02]  /*fe90*/  LEA.HI.X R0, R2, UR7, R0, 0x1, P3 ;  /* 0x0000000702007c11 */ /* 0x000fc400098f0c00 */
[----:B0-----:R-:W-:Y:S09]  /*fea0*/  BRA.DIV UR4, `(.L_x_3883) ;  /* 0x0000004604687947 */ /* 0x001ff2000b800000 */
[----:B------:R-:W0:Y:S02]  /*feb0*/  S2R R5, SR_TID.X ;  /* 0x0000000000057919 */ /* 0x000e240000002100 */
[----:B0-----:R-:W-:-:S04]  /*fec0*/  LOP3.LUT R5, R5, 0x7f, RZ, 0xc0, !PT ;  /* 0x0000007f05057812 */ /* 0x001fc800078ec0ff */
[----:B------:R-:W-:Y:S02]  /*fed0*/  SHF.R.U32.HI R6, RZ, 0x3, R5 ;  /* 0x00000003ff067819 */ /* 0x000fe40000011605 */
[----:B------:R-:W2:Y:S02]  /*fee0*/  LDL.LU R5, [R1+0x3c] ;  /* 0x00003c0001057983 */ /* 0x000ea40000300800 */
[----:B------:R-:W-:Y:S02]  /*fef0*/  IADD3 R2, R6, R17, RZ ;  /* 0x0000001106027210 */ /* 0x000fe40007ffe0ff */
[----:B------:R-:W0:Y:S01]  /*ff00*/  S2R R6, SR_TID.X ;  /* 0x0000000000067919 */ /* 0x000e220000002100 */
[----:B------:R-:W-:Y:S01]  /*ff10*/  SHFL.IDX PT, R9, R0, 0x1, 0x181f ;  /* 0x00381f0000097f89 */ /* 0x000fe200000e0000 */
[----:B0-----:R-:W-:-:S03]  /*ff20*/  IMAD.SHL.U32 R11, R6, 0x8, RZ ;  /* 0x00000008060b7824 */ /* 0x001fc600078e00ff */
[----:B------:R-:W-:Y:S02]  /*ff30*/  SHFL.IDX PT, R6, R0, RZ, 0x181f ;  /* 0x00181fff00067589 */ /* 0x000fe400000e0000 */
[----:B------:R-:W-:Y:S01]  /*ff40*/  LOP3.LUT R11, R11, 0x38, RZ, 0xc0, !PT ;  /* 0x000000380b0b7812 */ /* 0x000fe200078ec0ff */
[----:B--2---:R-:W-:Y:S02]  /*ff50*/  IMAD R3, R5, R7, RZ ;  /* 0x0000000705037224 */ /* 0x004fe400078e02ff */
[----:B------:R-:W0:Y:S01]  /*ff60*/  SHFL.IDX PT, R7, R4, RZ, 0x181f ;  /* 0x00181fff04077589 */ /* 0x000e2200000e0000 */
[C---:B------:R-:W-:Y:S02]  /*ff70*/  VIADD R5, R2.reuse, 0x10 ;  /* 0x0000001002057836 */ /* 0x040fe40000000000 */
[----:B------:R-:W-:-:S03]  /*ff80*/  ISETP.GE.AND P4, PT, R2, R3, PT ;  /* 0x000000030200720c */ /* 0x000fc60003f86270 */
[----:B------:R-:W-:Y:S02]  /*ff90*/  ISETP.GE.AND P3, PT, R5, R3, PT ;  /* 0x000000030500720c */ /* 0x000fe40003f66270 */
[----:B------:R-:W1:Y:S08]  /*ffa0*/  SHFL.IDX PT, R5, R4, 0x1, 0x181f ;  /* 0x00381f0004057f89 */ /* 0x000e7000000e0000 */
[----:B0-----:R-:W-:-:S05]  /*ffb0*/  @!P4 LEA R7, P5, R11, R7, 0x1 ;  /* 0x000000070b07c211 */ /* 0x001fca00078a08ff */
[----:B------:R-:W-:Y:S01]  /*ffc0*/  @!P4 IMAD.X R6, RZ, RZ, R6, P5 ;  /* 0x000000ffff06c224 */ /* 0x000fe200028e0606 */
[----:B-1----:R-:W-:-:S04]  /*ffd0*/  @!P3 LEA R8, P5, R11, R5, 0x1 ;  /* 0x000000050b08b211 */ /* 0x002fc800078a08ff */
[----:B------:R-:W-:Y:S01]  /*ffe0*/  @!P4 LOP3.LUT R7, R7, R6, RZ, 0x3c, !PT ;  /* 0x000000060707c212 */ /* 0x000fe200078e3cff */
[----:B------:R-:W-:-:S03]  /*fff0*/  @!P3 IMAD.X R5, RZ, RZ, R9, P5 ;  /* 0x000000ffff05b224 */ /* 0x000fc600028e0609 */
[----:B------:R-:W-:-:S04]  /*10000*/  @!P4 LOP3.LUT R6, R7, R6, RZ, 0x3c, !PT ;  /* 0x000000060706c212 */ /* 0x000fc800078e3cff */
[----:B------:R-:W-:-:S05]  /*10010*/  @!P4 LOP3.LUT R7, R7, R6, RZ, 0x3c, !PT ;  /* 0x000000060707c212 */ /* 0x000fca00078e3cff */
[----:B-----5:R-:W-:Y:S04]  /*10020*/  @!P4 LDGSTS.E.BYPASS.LTC128B.128 [R10+0x15400], desc[UR60][R6.64], !P2 ;  /* 0x15400000060acfae */ /* 0x020fe8000d101d7c */
[----:B------:R-:W-:Y:S04]  /*10030*/  @!P4 LDGSTS.E.BYPASS.LTC128B.128 [R10+0x19400], desc[UR60][R6.64+0x80], !P1 ;  /* 0x19400080060acfae */ /* 0x000fe8000c901d7c */
[----:B------:R0:W-:Y:S02]  /*10040*/  @!P4 LDGSTS.E.BYPASS.LTC128B.128 [R10+0x1d400], desc[UR60][R6.64+0x100], !P0 ;  /* 0x1d400100060acfae */ /* 0x0001e4000c101d7c */
[----:B0-----:R-:W-:-:S02]  /*10050*/  @!P3 IMAD.MOV.U32 R6, RZ, RZ, R8 ;  /* 0x000000ffff06b224 */ /* 0x001fc400078e0008 */
[----:B------:R-:W-:Y:S01]  /*10060*/  @!P3 IMAD.MOV.U32 R7, RZ, RZ, R5 ;  /* 0x000000ffff07b224 */ /* 0x000fe200078e0005 */
[----:B------:R-:W-:Y:S01]  /*10070*/  SHFL.IDX PT, R8, R0, 0x2, 0x181f ;  /* 0x00581f0000087f89 */ /* 0x000fe200000e0000 */
[----:B------:R-:W-:-:S03]  /*10080*/  VIADD R5, R2, 0x20 ;  /* 0x0000002002057836 */ /* 0x000fc60000000000 */
[----:B------:R-:W-:Y:S04]  /*10090*/  @!P3 LDGSTS.E.BYPASS.LTC128B.128 [R10+0x15c00], desc[UR60][R6.64], !P2 ;  /* 0x15c00000060abfae */ /* 0x000fe8000d101d7c */
[----:B------:R-:W-:Y:S04]  /*100a0*/  @!P3 LDGSTS.E.BYPASS.LTC128B.128 [R10+0x19c00], desc[UR60][R6.64+0x80], !P1 ;  /* 0x19c00080060abfae */ /* 0x000fe8000c901d7c */
[----:B------:R0:W-:Y:S01]  /*100b0*/  @!P3 LDGSTS.E.BYPASS.LTC128B.128 [R10+0x1dc00], desc[UR60][R6.64+0x100], !P0 ;  /* 0x1dc00100060abfae */ /* 0x0001e2000c101d7c */
[----:B------:R-:W-:-:S03]  /*100c0*/  ISETP.GE.AND P3, PT, R5, R3, PT ;  /* 0x000000030500720c */ /* 0x000fc60003f66270 */
[----:B------:R-:W1:Y:S10]  /*100d0*/  SHFL.IDX PT, R5, R4, 0x2, 0x181f ;  /* 0x00581f0004057f89 */ /* 0x000e7400000e0000 */
[----:B-1----:R-:W-:-:S05]  /*100e0*/  @!P3 LEA R5, P4, R11, R5, 0x1 ;  /* 0x000000050b05b211 */ /* 0x002fca00078808ff */
[----:B0-----:R-:W-:-:S04]  /*100f0*/  @!P3 IMAD.X R6, RZ, RZ, R8, P4 ;  /* 0x000000ffff06b224 */ /* 0x001fc800020e0608 */
[----:B------:R-:W-:Y:S02]  /*10100*/  @!P3 IMAD.MOV.U32 R7, RZ, RZ, R6 ;  /* 0x000000ffff07b224 */ /* 0x000fe400078e0006 */
[----:B------:R-:W-:Y:S01]  /*10110*/  @!P3 IMAD.MOV.U32 R6, RZ, RZ, R5 ;  /* 0x000000ffff06b224 */ /* 0x000fe200078e0005 */
[----:B------:R-:W-:-:S04]  /*10120*/  IADD3 R5, R2, 0x30, RZ ;  /* 0x0000003002057810 */ /* 0x000fc80007ffe0ff */
        /* <DEDUP_REMOVED lines=33> */
[----:B------:R-:W-:Y:S01]  /*10340*/  @!P3 LDGSTS.E.BYPASS.LTC128B.128 [R10+0x17c00], desc[UR60][R6.64], !P2 ;  /* 0x17c00000060abfae */ /* 0x000fe2000d101d7c */
[----:B------:R-:W-:-:S03]  /*10350*/  ISETP.GE.AND P4, PT, R5, R3, PT ;  /* 0x000000030500720c */ /* 0x000fc60003f86270 */
[----:B------:R-:W0:Y:S04]  /*10360*/  SHFL.IDX PT, R5, R4, 0x6, 0x181f ;  /* 0x00d81f0004057f89 */ /* 0x000e2800000e0000 */
[----:B------:R-:W-:Y:S04]  /*10370*/  @!P3 LDGSTS.E.BYPASS.LTC128B.128 [R10+0x1bc00], desc[UR60][R6.64+0x80], !P1 ;  /* 0x1bc00080060abfae */ /* 0x000fe8000c901d7c */
[----:B------:R1:W-:Y:S04]  /*10380*/  @!P3 LDGSTS.E.BYPASS.LTC128B.128 [R10+0x1fc00], desc[UR60][R6.64+0x100], !P0 ;  /* 0x1fc00100060abfae */ /* 0x0003e8000c101d7c */
[----:B------:R-:W-:Y:S04]  /*10390*/  SHFL.IDX PT, R4, R4, 0x7, 0x181f ;  /* 0x00f81f0004047f89 */ /* 0x000fe800000e0000 */
[----:B-1----:R-:W1:Y:S01]  /*103a0*/  SHFL.IDX PT, R6, R0, 0x6, 0x181f ;  /* 0x00d81f0000067f89 */ /* 0x002e6200000e0000 */
[----:B0-----:R-:W-:-:S03]  /*103b0*/  @!P4 LEA R5, P3, R11, R5, 0x1 ;  /* 0x000000050b05c211 */ /* 0x001fc600078608ff */
[----:B------:R-:W2:Y:S02]  /*103c0*/  SHFL.IDX PT, R0, R0, 0x7, 0x181f ;  /* 0x00f81f0000007f89 */ /* 0x000ea400000e0000 */
[----:B-1----:R-:W-:-:S04]  /*103d0*/  @!P4 IMAD.X R6, RZ, RZ, R6, P3 ;  /* 0x000000ffff06c224 */ /* 0x002fc800018e0606 */
[----:B------:R-:W-:Y:S02]  /*103e0*/  @!P4 IMAD.MOV.U32 R7, RZ, RZ, R6 ;  /* 0x000000ffff07c224 */ /* 0x000fe400078e0006 */
[----:B------:R-:W-:-:S05]  /*103f0*/  @!P4 IMAD.MOV.U32 R6, RZ, RZ, R5 ;  /* 0x000000ffff06c224 */ /* 0x000fca00078e0005 */
[----:B------:R1:W-:Y:S04]  /*10400*/  @!P4 LDGSTS.E.BYPASS.LTC128B.128 [R10+0x18400], desc[UR60][R6.64], !P2 ;  /* 0x18400000060acfae */ /* 0x0003e8000d101d7c */
[----:B------:R1:W-:Y:S04]  /*10410*/  @!P4 LDGSTS.E.BYPASS.LTC128B.128 [R10+0x1c400], desc[UR60][R6.64+0x80], !P1 ;  /* 0x1c400080060acfae */ /* 0x0003e8000c901d7c */
[----:B--2---:R1:W-:Y:S02]  /*10420*/  @!P4 LDGSTS.E.BYPASS.LTC128B.128 [R10+0x20400], desc[UR60][R6.64+0x100], !P0 ;  /* 0x20400100060acfae */ /* 0x0043e4000c101d7c */
.L_x_4006:
[----:B------:R-:W-:Y:S01]  /*10430*/  VIADD R2, R2, 0x70 ;  /* 0x0000007002027836 */ /* 0x000fe20000000000 */
[----:B------:R-:W-:Y:S04]  /*10440*/  BSSY B0, `(.L_x_3884) ;  /* 0x000000e000007945 */ /* 0x000fe80003800000 */
[----:B------:R-:W-:-:S13]  /*10450*/  ISETP.GE.AND P3, PT, R2, R3, PT ;  /* 0x000000030200720c */ /* 0x000fda0003f66270 */
[----:B------:R-:W-:Y:S05]  /*10460*/  @P3 BRA `(.L_x_3885) ;  /* 0x00000000002c3947 */ /* 0x000fea0003800000 */
[----:B------:R-:W2:Y:S02]  /*10470*/  S2R R5, SR_TID.X ;  /* 0x0000000000057919 */ /* 0x000ea40000002100 */
[----:B--2---:R-:W-:-:S05]  /*10480*/  IMAD.SHL.U32 R5, R5, 0x8, RZ ;  /* 0x0000000805057824 */ /* 0x004fca00078e00ff */
[----:B------:R-:W-:-:S04]  /*10490*/  LOP3.LUT R5, R5, 0x38, RZ, 0xc0, !PT ;  /* 0x0000003805057812 */ /* 0x000fc800078ec0ff */
[----:B------:R-:W-:-:S05]  /*104a0*/  LEA R2, P3, R5, R4, 0x1 ;  /* 0x0000000405027211 */ /* 0x000fca00078608ff */
[----:B------:R-:W-:-:S05]  /*104b0*/  IMAD.X R3, RZ, RZ, R0, P3 ;  /* 0x000000ffff037224 */ /* 0x000fca00018e0600 */
[----:B------:R-:W-:Y:S01]  /*104c0*/  @!PT LDS RZ, [RZ] ;  /* 0x00000000fffff984 */ /* 0x000fe20000000800 */
[----:B------:R-:W-:Y:S01]  /*104d0*/  @!PT LDS RZ, [RZ] ;  /* 0x00000000fffff984 */ /* 0x000fe20000000800 */
[----:B------:R-:W-:Y:S01]  /*104e0*/  @!PT LDS RZ, [RZ] ;  /* 0x00000000fffff984 */ /* 0x000fe20000000800 */
[----:B------:R2:W-:Y:S04]  /*104f0*/  LDGSTS.E.BYPASS.LTC128B.128 [R10+0x18c00], desc[UR60][R2.64], !P2 ;  /* 0x18c00000020a7fae */ /* 0x0005e8000d101d7c */
[----:B------:R2:W-:Y:S04]  /*10500*/  LDGSTS.E.BYPASS.LTC128B.128 [R10+0x1cc00], desc[UR60][R2.64+0x80], !P1 ;  /* 0x1cc00080020a7fae */ /* 0x0005e8000c901d7c */
[----:B------:R2:W-:Y:S02]  /*10510*/  LDGSTS.E.BYPASS.LTC128B.128 [R10+0x20c00], desc[UR60][R2.64+0x100], !P0 ;  /* 0x20c00100020a7fae */ /* 0x0005e4000c101d7c */
.L_x_3885:
[----:B------:R-:W-:Y:S05]  /*10520*/  BSYNC B0 ;  /* 0x0000000000007941 */ /* 0x000fea0003800000 */
.L_x_3884:
[----:B012---:R-:W2:Y:S01]  /*10530*/  LDL R10, [R1+0x4] ;  /* 0x00000400010a7983 */ /* 0x007ea20000100800 */
[----:B------:R-:W-:Y:S01]  /*10540*/  PLOP3.LUT P0, PT, PT, PT, PT, 0x80, 0x0 ;  /* 0x000000000000781c */ /* 0x000fe20003f0f070 */
[----:B------:R-:W-:Y:S01]  /*10550*/  NOP ;  /* 0x0000000000007918 */ /* 0x000fe20000000000 */
[----:B--2---:R-:W-:-:S11]  /*10560*/  VIADD R6, R10, 0x36800 ;  /* 0x000368000a067836 */ /* 0x004fd60000000000 */
.L_x_3886:
        /* <DEDUP_REMOVED lines=19> */
.L_x_4007:
[----:B------:R-:W-:Y:S05]  /*106a0*/  BSYNC B0 ;  /* 0x0000000000007941 */ /* 0x000fea0003800000 */
.L_x_3887:
[----:B0-----:R-:W2:Y:S01]  /*106b0*/  LDL.LU R2, [R1+0x40] ;  /* 0x0000400001027983 */ /* 0x001ea20000300800 */
[----:B------:R-:W-:Y:S01]  /*106c0*/  BSSY B0, `(.L_x_3889) ;  /* 0x0000257000007945 */ /* 0x000fe20003800000 */
[----:B--2---:R-:W-:-:S13]  /*106d0*/  ISETP.GE.AND P0, PT, R2, 0x71, PT ;  /* 0x000000710200780c */ /* 0x004fda0003f06270 */
[----:B------:R-:W-:Y:S05]  /*106e0*/  @!P0 BRA `(.L_x_3890) ;  /* 0x0000002400508947 */ /* 0x000fea0003800000 */
[----:B------:R-:W2:Y:S01]  /*106f0*/  LDL R2, [R1+0x30] ;  /* 0x0000300001027983 */ /* 0x000ea20000100800 */
[----:B------:R-:W-:Y:S01]  /*10700*/  IMAD.MOV.U32 R0, RZ, RZ, 0x1 ;  /* 0x00000001ff007424 */ /* 0x000fe200078e00ff */
[----:B------:R-:W-:Y:S01]  /*10710*/  BSSY B2, `(.L_x_3891) ;  /* 0x00000cd000027945 */ /* 0x000fe20003800000 */
[----:B--2---:R-:W-:-:S04]  /*10720*/  IADD3 R9, -R2, RZ, RZ ;  /* 0x000000ff02097210 */ /* 0x004fc80007ffe1ff */
        /* <DEDUP_REMOVED lines=20> */
[----:B------:R-:W-:-:S13]  /*10870*/  ISETP.NE.AND.EX P0, PT, RZ, UR5, PT, P0 ;  /* 0x00000005ff007c0c */ /* 0x000fda000bf05300 */
[----:B0-----:R-:W-:Y:S05]  /*10880*/  @!P0 BRA `(.L_x_3895) ;  /* 0x00000000004c8947 */ /* 0x001fea0003800000 */
[----:B------:R-:W2:Y:S01]  /*10890*/  LDL R11, [R1+0x1c] ;  /* 0x00001c00010b7983 */ /* 0x000ea20000100800 */
[----:B------:R-:W0:Y:S01]  /*108a0*/  LDC R5, c[0x0][0x43c] ;  /* 0x00010f00ff057b82 */ /* 0x000e220000000800 */
[----:B------:R-:W-:Y:S02]  /*108b0*/  ULDC.64 UR6, c[0x0][0x428] ;  /* 0x00010a0000067ab9 */ /* 0x000fe40000000a00 */
[----:B------:R-:W3:Y:S01]  /*108c0*/  LDL R7, [R1+0xc] ;  /* 0x00000c0001077983 */ /* 0x000ee20000100800 */
        /* <DEDUP_REMOVED lines=15> */
.L_x_3895:
[----:B------:R-:W2:Y:S01]  /*109c0*/  LDL R2, [R1+0x4] ;  /* 0x0000040001027983 */ /* 0x000ea20000100800 */
[----:B------:R-:W-:Y:S01]  /*109d0*/  BSSY B3, `(.L_x_3896) ;  /* 0x0000005000037945 */ /* 0x000fe20003800000 */
[----:B--2---:R-:W-:Y:S01]  /*109e0*/  IMAD R3, R8, 0x8, R2 ;  /* 0x0000000808037824 */ /* 0x004fe200078e0202 */
[----:B------:R-:W-:-:S04]  /*109f0*/  SHF.L.U32 R2, R10, 0x1f, RZ ;  /* 0x0000001f0a027819 */ /* 0x000fc800000006ff */
[----:B------:R-:W1:Y:S02]  /*10a00*/  SYNCS.PHASECHK.TRANS64.TRYWAIT P0, [R3+URZ+0x36840], R2 ;  /* 0x03684002030075a7 */ /* 0x000e64000800017f */
[----:B-1----:R-:W-:Y:S05]  /*10a10*/  @!P0 BRA `(.L_x_3897) ;  /* 0x0000004400908947 */ /* 0x002fea0003800000 */
.L_x_4008:
[----:B------:R-:W-:Y:S05]  /*10a20*/  BSYNC B3 ;  /* 0x0000000000037941 */ /* 0x000fea0003800000 */
.L_x_3896:
        /* <DEDUP_REMOVED lines=12> */
.L_x_3899:
[----:B------:R-:W-:Y:S05]  /*10af0*/  BSYNC B3 ;  /* 0x0000000000037941 */ /* 0x000fea0003800000 */
.L_x_3898:
        /* <DEDUP_REMOVED lines=13> */
.L_x_3900:
        /* <DEDUP_REMOVED lines=16> */
.L_x_3901:
        /* <DEDUP_REMOVED lines=16> */
.L_x_3902:
        /* <DEDUP_REMOVED lines=17> */
.L_x_4009:
[----:B------:R-:W-:Y:S05]  /*10ee0*/  BSYNC B3 ;  /* 0x0000000000037941 */ /* 0x000fea0003800000 */
.L_x_3903:
[----:B------:R1:W5:Y:S01]  /*10ef0*/  LDL R17, [R1+0x8] ;  /* 0x0000080001117983 */ /* 0x0003620000100800 */
[----:B------:R-:W-:Y:S01]  /*10f00*/  BSSY B3, `(.L_x_3905) ;  /* 0x000000d000037945 */ /* 0x000fe20003800000 */
[----:B------:R-:W-:Y:S02]  /*10f10*/  IMAD.MOV.U32 R12, RZ, RZ, 0x0 ;  /* 0x00000000ff0c7424 */ /* 0x000fe400078e00ff */
[----:B------:R-:W-:Y:S01]  /*10f20*/  IMAD.MOV.U32 R13, RZ, RZ, 0x14f00000 ;  /* 0x14f00000ff0d7424 */ /* 0x000fe200078e00ff */
[----:B------:R-:W-:Y:S06]  /*10f30*/  @P1 BRA `(.L_x_3906) ;  /* 0x0000000000241947 */ /* 0x000fec0003800000 */
[----:B------:R-:W2:Y:S01]  /*10f40*/  LDL R7, [R1+0x4] ;  /* 0x0000040001077983 */ /* 0x000ea20000100800 */
[----:B------:R-:W3:Y:S01]  /*10f50*/  S2R R5, SR_TID.X ;  /* 0x0000000000057919 */ /* 0x000ee20000002100 */
[----:B0-----:R-:W-:Y:S01]  /*10f60*/  IMAD.MOV.U32 R3, RZ, RZ, 0xa800 ;  /* 0x0000a800ff037424 */ /* 0x001fe200078e00ff */
[----:B---3--:R-:W-:-:S04]  /*10f70*/  LOP3.LUT R5, R5, 0x1f, RZ, 0xc0, !PT ;  /* 0x0000001f05057812 */ /* 0x008fc800078ec0ff */
[----:B------:R-:W-:Y:S01]  /*10f80*/  ISETP.NE.AND P0, PT, R5, RZ, PT ;  /* 0x000000ff0500720c */ /* 0x000fe20003f05270 */
[----:B--2--5:R-:W-:-:S04]  /*10f90*/  IMAD R2, R17, 0x8, R7 ;  /* 0x0000000811027824 */ /* 0x024fc800078e0207 */
[----:B------:R2:W-:Y:S08]  /*10fa0*/  SYNCS.ARRIVE.TRANS64 RZ, [R2+URZ+0x36850], R3 ;  /* 0x0368500302ff79a7 */ /* 0x0005f0000800003f */
[----:B------:R-:W-:Y:S05]  /*10fb0*/  @!P0 BRA `(.L_x_3906) ;  /* 0x0000000000048947 */ /* 0x000fea0003800000 */
[----:B------:R-:W-:Y:S01]  /*10fc0*/  BPT.TRAP 0x1 ;  /* 0x000000040000795c */ /* 0x000fe20000300000 */
.L_x_3906:
[----:B------:R-:W-:Y:S05]  /*10fd0*/  BSYNC B3 ;  /* 0x0000000000037941 */ /* 0x000fea0003800000 */
.L_x_3905:
[----:B0-2---:R-:W2:Y:S04]  /*10fe0*/  LDL R2, [R1+0x4] ;  /* 0x0000040001027983 */ /* 0x005ea80000100800 */
[----:B------:R-:W3:Y:S04]  /*10ff0*/  LDL R7, [R1+0x18] ;  /* 0x0000180001077983 */ /* 0x000ee80000100800 */
[----:B------:R-:W3:Y:S01]  /*11000*/  LDL.LU R5, [R1+0x14] ;  /* 0x0000140001057983 */ /* 0x000ee20000300800 */
[----:B------:R-:W-:Y:S01]  /*11010*/  R2UR UR10, R11 ;  /* 0x000000000b0a72ca */ /* 0x000fe200000e0000 */
[----:B------:R-:W-:Y:S01]  /*11020*/  UIADD3 UR4, UP0, UR36, 0x470, URZ ;  /* 0x0000047024047890 */ /* 0x000fe2000ff1e03f */
[----:B------:R-:W-:-:S02]  /*11030*/  R2UR UR6, R12 ;  /* 0x000000000c0672ca */ /* 0x000fc400000e0000 */
[----:B------:R-:W-:Y:S01]  /*11040*/  R2UR UR7, R13 ;  /* 0x000000000d0772ca */ /* 0x000fe200000e0000 */
[----:B------:R-:W-:Y:S01]  /*11050*/  UIADD3.X UR5, URZ, UR37, URZ, UP0, !UPT ;  /* 0x000000253f057290 */ /* 0x000fe200087fe43f */
[----:B------:R-:W-:Y:S02]  /*11060*/  PLOP3.LUT P0, PT, PT, PT, PT, 0x80, 0x0 ;  /* 0x000000000000781c */ /* 0x000fe40003f0f070 */
[C---:B--2--5:R-:W-:Y:S01]  /*11070*/  LEA R3, R17.reuse, R2, 0x3 ;  /* 0x0000000211037211 */ /* 0x064fe200078e18ff */
[----:B------:R-:W-:-:S04]  /*11080*/  IMAD R2, R17, 0xa800, R2 ;  /* 0x0000a80011027824 */ /* 0x000fc800078e0202 */
[----:B------:R-:W-:Y:S02]  /*11090*/  VIADD R3, R3, 0x36850 ;  /* 0x0003685003037836 */ /* 0x000fe40000000000 */
[----:B---3--:R-:W-:Y:S02]  /*110a0*/  IMAD R5, R5, 0x70, R7 ;  /* 0x0000007005057824 */ /* 0x008fe400078e0207 */
[----:B------:R-:W-:-:S07]  /*110b0*/  VIADD R7, R2, 0x400 ;  /* 0x0000040002077836 */ /* 0x000fce0000000000 */
.L_x_3907:
        /* <DEDUP_REMOVED lines=16> */
.L_x_3908:
        /* <DEDUP_REMOVED lines=16> */
.L_x_3909:
        /* <DEDUP_REMOVED lines=13> */
.L_x_3894:
[----:B------:R-:W-:Y:S05]  /*11390*/  BSYNC B1 ;  /* 0x0000000000017941 */ /* 0x000fea0003800000 */
.L_x_3893:
[----:B0-----:R-:W2:Y:S04]  /*113a0*/  LDL.LU R0, [R1+0x30] ;  /* 0x0000300001007983 */ /* 0x001ea80000300800 */
[----:B------:R0:W-:Y:S04]  /*113b0*/  STL [R1+0x8], R8 ;  /* 0x0000080801007387 */ /* 0x0001e80000100800 */
[----:B------:R0:W-:Y:S02]  /*113c0*/  STL [R1+0x10], R10 ;  /* 0x0000100a01007387 */ /* 0x0001e40000100800 */
[----:B0-2---:R-:W-:-:S07]  /*113d0*/  VIADD R0, R0, 0xfffffffd ;  /* 0xfffffffd00007836 */ /* 0x005fce0000000000 */
.L_x_3892:
[----:B------:R-:W-:Y:S05]  /*113e0*/  BSYNC B2 ;  /* 0x0000000000027941 */ /* 0x000fea0003800000 */
.L_x_3891:
[----:B------:R-:W2:Y:S01]  /*113f0*/  LDL.LU R2, [R1+0x2c] ;  /* 0x00002c0001027983 */ /* 0x000ea20000300800 */
[----:B------:R-:W-:-:S05]  /*11400*/  IMAD.MOV R9, RZ, RZ, -R9 ;  /* 0x000000ffff097224 */ /* 0x000fca00078e0a09 */
[----:B--2---:R-:W-:-:S13]  /*11410*/  ISETP.NE.AND P0, PT, R2, R9, PT ;  /* 0x000000090200720c */ /* 0x004fda0003f05270 */
[----:B------:R-:W-:Y:S05]  /*11420*/  @!P0 BRA `(.L_x_3890) ;  /* 0x0000001800008947 */ /* 0x000fea0003800000 */
[----:B------:R0:W5:Y:S02]  /*11430*/  LDL R8, [R1] ;  /* 0x0000000001087983 */ /* 0x0001640000100800 */
.L_x_3944:
[----:B--2---:R-:W2:Y:S04]  /*11440*/  LDL R4, [R1+0x20] ;  /* 0x0000200001047983 */ /* 0x004ea80000100800 */
[----:B---3--:R-:W3:Y:S04]  /*11450*/  LDL R3, [R1+0x8] ;  /* 0x0000080001037983 */ /* 0x008ee80000100800 */
[----:B----4-:R-:W4:Y:S01]  /*11460*/  LDL R2, [R1+0x10] ;  /* 0x0000100001027983 */ /* 0x010f220000100800 */
        /* <DEDUP_REMOVED lines=15> */
[----:B-----5:R-:W3:Y:S01]  /*11560*/  LDC R8, c[0x0][0x43c] ;  /* 0x00010f00ff087b82 */ /* 0x020ee20000000800 */
[----:B------:R-:W-:Y:S02]  /*11570*/  ULDC.64 UR6, c[0x0][0x428] ;  /* 0x00010a0000067ab9 */ /* 0x000fe40000000a00 */
[----:B------:R-:W4:Y:S01]  /*11580*/  LDL R9, [R1+0xc] ;  /* 0x00000c0001097983 */ /* 0x000f220000100800 */
[----:B---3--:R-:W-:-:S13]  /*11590*/  ISETP.NE.AND P0, PT, R8, 0x1, PT ;  /* 0x000000010800780c */ /* 0x008fda0003f05270 */
[----:B------:R-:W3:Y:S02]  /*115a0*/  @P0 LDC.64 R2, c[0x0][0x440] ;  /* 0x00011000ff020b82 */ /* 0x000ee40000000a00 */
[----:B---3--:R-:W-:-:S04]  /*115b0*/  @P0 IMAD.HI.U32 R7, R0, R2, RZ ;  /* 0x0000000200070227 */ /* 0x008fc800078e00ff */
[----:B------:R-:W-:Y:S01]  /*115c0*/  IMAD.MOV.U32 R2, RZ, RZ, R0 ;  /* 0x000000ffff027224 */ /* 0x000fe200078e0000 */
[----:B------:R-:W-:-:S04]  /*115d0*/  @P0 SHF.R.U32.HI R2, RZ, R3, R7 ;  /* 0x00000003ff020219 */ /* 0x000fc80000011607 */
[--C-:B------:R-:W-:Y:S01]  /*115e0*/  SHF.R.S32.HI R3, RZ, 0x1f, R2.reuse ;  /* 0x0000001fff037819 */ /* 0x100fe20000011402 */
[----:B------:R-:W-:-:S04]  /*115f0*/  IMAD.MOV R7, RZ, RZ, -R2 ;  /* 0x000000ffff077224 */ /* 0x000fc800078e0a02 */
[----:B------:R-:W-:Y:S02]  /*11600*/  IMAD R7, R8, R7, R0 ;  /* 0x0000000708077224 */ /* 0x000fe400078e0200 */
[----:B--2---:R-:W-:-:S04]  /*11610*/  IMAD R8, R10, UR6, RZ ;  /* 0x000000060a087c24 */ /* 0x004fc8000f8e02ff */
[C---:B----4-:R-:W-:Y:S02]  /*11620*/  IMAD R8, R9.reuse, UR7, R8 ;  /* 0x0000000709087c24 */ /* 0x050fe4000f8e0208 */
[----:B------:R-:W-:-:S05]  /*11630*/  IMAD.WIDE.U32 R2, R9, UR6, R2 ;  /* 0x0000000609027c25 */ /* 0x000fca000f8e0002 */
[----:B------:R-:W-:Y:S02]  /*11640*/  IADD3 R3, R8, R3, RZ ;  /* 0x0000000308037210 */ /* 0x000fe40007ffe0ff */
[----:B------:R-:W-:-:S04]  /*11650*/  LEA R8, P0, R2, UR4, 0x2 ;  /* 0x0000000402087c11 */ /* 0x000fc8000f8010ff */
[----:B------:R-:W-:-:S05]  /*11660*/  LEA.HI.X R9, R2, UR5, R3, 0x2, P0 ;  /* 0x0000000502097c11 */ /* 0x000fca00080f1403 */
[----:B------:R2:W5:Y:S04]  /*11670*/  LDG.E R8, desc[UR60][R8.64] ;  /* 0x0000003c08087981 */ /* 0x000568000c1e1900 */
.L_x_3912:
[----:B------:R-:W3:Y:S01]  /*11680*/  LDL R2, [R1+0x4] ;  /* 0x0000040001027983 */ /* 0x000ee20000100800 */
[----:B------:R-:W-:Y:S01]  /*11690*/  BSSY B2, `(.L_x_3913) ;  /* 0x0000005000027945 */ /* 0x000fe20003800000 */
[----:B---3--:R-:W-:Y:S01]  /*116a0*/  IMAD R3, R4, 0x8, R2 ;  /* 0x0000000804037824 */ /* 0x008fe200078e0202 */
[----:B------:R-:W-:-:S04]  /*116b0*/  SHF.L.U32 R2, R5, 0x1f, RZ ;  /* 0x0000001f05027819 */ /* 0x000fc800000006ff */
[----:B------:R-:W3:Y:S02]  /*116c0*/  SYNCS.PHASECHK.TRANS64.TRYWAIT P0, [R3+URZ+0x36840], R2 ;  /* 0x03684002030075a7 */ /* 0x000ee4000800017f */
[----:B---3--:R-:W-:Y:S05]  /*116d0*/  @!P0 BRA `(.L_x_3914) ;  /* 0x0000003800888947 */ /* 0x008fea0003800000 */
.L_x_4010:
[----:B------:R-:W-:Y:S05]  /*116e0*/  BSYNC B2 ;  /* 0x0000000000027941 */ /* 0x000fea0003800000 */
.L_x_3913:
[----:B--2---:R-:W2:Y:S01]  /*116f0*/  S2R R9, SR_TID.X ;  /* 0x0000000000097919 */ /* 0x004ea20000002100 */
[----:B------:R-:W-:Y:S01]  /*11700*/  BSSY B2, `(.L_x_3915) ;  /* 0x000000b000027945 */ /* 0x000fe20003800000 */
[----:B--2---:R-:W-:-:S04]  /*11710*/  LOP3.LUT R9, R9, 0x7f, RZ, 0xc0, !PT ;  /* 0x0000007f09097812 */ /* 0x004fc800078ec0ff */
[----:B------:R-:W-:-:S13]  /*11720*/  ISETP.NE.AND P1, PT, R9, RZ, PT ;  /* 0x000000ff0900720c */ /* 0x000fda0003f25270 */
[----:B------:R-:W-:Y:S05]  /*11730*/  @P1 BRA `(.L_x_3916) ;  /* 0x00000000001c1947 */ /* 0x000fea0003800000 */
[----:B------:R-:W2:Y:S01]  /*11740*/  S2R R9, SR_TID.X ;  /* 0x0000000000097919 */ /* 0x000ea20000002100 */
[----:B---3--:R-:W-:-:S04]  /*11750*/  IMAD.MOV.U32 R2, RZ, RZ, 0xa800 ;  /* 0x0000a800ff027424 */ /* 0x008fc800078e00ff */
[----:B------:R4:W-:Y:S01]  /*11760*/  SYNCS.ARRIVE.TRANS64 RZ, [R3+URZ+0x36830], R2 ;  /* 0x0368300203ff79a7 */ /* 0x0009e2000800003f */
[----:B--2---:R-:W-:-:S04]  /*11770*/  LOP3.LUT R9, R9, 0x1f, RZ, 0xc0, !PT ;  /* 0x0000001f09097812 */ /* 0x004fc800078ec0ff */
[----:B------:R-:W-:-:S13]  /*11780*/  ISETP.NE.AND P0, PT, R9, RZ, PT ;  /* 0x000000ff0900720c */ /* 0x000fda0003f05270 */
[----:B----4-:R-:W-:Y:S05]  /*11790*/  @!P0 BRA `(.L_x_3916) ;  /* 0x0000000000048947 */ /* 0x010fea0003800000 */
[----:B------:R-:W-:Y:S01]  /*117a0*/  BPT.TRAP 0x1 ;  /* 0x000000040000795c */ /* 0x000fe20000300000 */
.L_x_3916:
[----:B------:R-:W-:Y:S05]  /*117b0*/  BSYNC B2 ;  /* 0x0000000000027941 */ /* 0x000fea0003800000 */
.L_x_3915:
[----:B------:R-:W2:Y:S04]  /*117c0*/  LDL R9, [R1+0x4] ;  /* 0x0000040001097983 */ /* 0x000ea80000100800 */
[----:B---3--:R-:W3:Y:S01]  /*117d0*/  LDL R2, [R1+0x18] ;  /* 0x0000180001027983 */ /* 0x008ee20000100800 */
        /* <DEDUP_REMOVED lines=11> */
.L_x_3917:
        /* <DEDUP_REMOVED lines=16> */
.L_x_3918:
        /* <DEDUP_REMOVED lines=16> */
.L_x_3919:
        /* <DEDUP_REMOVED lines=10> */
[----:B------:R-:W2:Y:S04]  /*11b30*/  LDL.LU R12, [R1+0x10] ;  /* 0x00001000010c7983 */ /* 0x000ea80000300800 */
[----:B------:R-:W3:Y:S01]  /*11b40*/  LDL R10, [R1+0x8] ;  /* 0x00000800010a7983 */ /* 0x000ee20000100800 */
[----:B------:R-:W-:Y:S01]  /*11b50*/  BSSY B2, `(.L_x_3920) ;  /* 0x0000005000027945 */ /* 0x000fe20003800000 */
[----:B--2---:R-:W-:Y:S01]  /*11b60*/  SHF.L.U32 R3, R12, 0x1f, RZ ;  /* 0x0000001f0c037819 */ /* 0x004fe200000006ff */
[----:B---3--:R-:W-:-:S04]  /*11b70*/  IMAD R2, R10, 0x8, R6 ;  /* 0x000000080a027824 */ /* 0x008fc800078e0206 */
[----:B------:R-:W2:Y:S02]  /*11b80*/  SYNCS.PHASECHK.TRANS64.TRYWAIT P0, [R2+URZ+0x60], R3 ;  /* 0x00006003020075a7 */ /* 0x000ea4000800017f */
[----:B--2---:R-:W-:Y:S05]  /*11b90*/  @!P0 BRA `(.L_x_3921) ;  /* 0x00000034006c8947 */ /* 0x004fea0003800000 */
.L_x_4011:
[----:B------:R-:W-:Y:S05]  /*11ba0*/  BSYNC B2 ;  /* 0x0000000000027941 */ /* 0x000fea0003800000 */
.L_x_3920:
[----:B------:R-:W-:Y:S01]  /*11bb0*/  BSSY B2, `(.L_x_3922) ;  /* 0x000000b000027945 */ /* 0x000fe20003800000 */
[----:B------:R-:W-:Y:S01]  /*11bc0*/  MOV R12, 0x0 ;  /* 0x00000000000c7802 */ /* 0x000fe20000000f00 */
[----:B------:R-:W-:Y:S02]  /*11bd0*/  IMAD.MOV.U32 R13, RZ, RZ, 0x14f00000 ;  /* 0x14f00000ff0d7424 */ /* 0x000fe400078e00ff */
        /* <DEDUP_REMOVED lines=8> */
.L_x_3923:
[----:B------:R-:W-:Y:S05]  /*11c60*/  BSYNC B2 ;  /* 0x0000000000027941 */ /* 0x000fea0003800000 */
.L_x_3922:
[----:B------:R-:W3:Y:S04]  /*11c70*/  LDL R17, [R1+0x4] ;  /* 0x0000040001117983 */ /* 0x000ee80000100800 */
[----:B--2---:R-:W3:Y:S04]  /*11c80*/  LDL.LU R3, [R1+0x8] ;  /* 0x0000080001037983 */ /* 0x004ee80000300800 */
[----:B------:R-:W2:Y:S04]  /*11c90*/  LDL R10, [R1+0x18] ;  /* 0x00001800010a7983 */ /* 0x000ea80000100800 */
[----:B------:R-:W2:Y:S01]  /*11ca0*/  LDL.LU R9, [R1+0x14] ;  /* 0x0000140001097983 */ /* 0x000ea20000300800 */
[----:B------:R-:W-:Y:S01]  /*11cb0*/  R2UR UR10, R11 ;  /* 0x000000000b0a72ca */ /* 0x000fe200000e0000 */
[----:B------:R-:W-:Y:S01]  /*11cc0*/  UIADD3 UR4, UP0, UR36, 0x470, URZ ;  /* 0x0000047024047890 */ /* 0x000fe2000ff1e03f */
[----:B------:R-:W-:Y:S01]  /*11cd0*/  R2UR UR6, R12 ;  /* 0x000000000c0672ca */ /* 0x000fe200000e0000 */
[----:B------:R-:W-:Y:S01]  /*11ce0*/  VIADD R2, R2, 0x50 ;  /* 0x0000005002027836 */ /* 0x000fe20000000000 */
[----:B------:R-:W-:Y:S01]  /*11cf0*/  R2UR UR7, R13 ;  /* 0x000000000d0772ca */ /* 0x000fe200000e0000 */
[----:B------:R-:W-:Y:S01]  /*11d00*/  UIADD3.X UR5, URZ, UR37, URZ, UP0, !UPT ;  /* 0x000000253f057290 */ /* 0x000fe200087fe43f */
[----:B------:R-:W-:Y:S01]  /*11d10*/  PLOP3.LUT P0, PT, PT, PT, PT, 0x80, 0x0 ;  /* 0x000000000000781c */ /* 0x000fe20003f0f070 */
[----:B---3--:R-:W-:-:S02]  /*11d20*/  IMAD R3, R3, 0xa800, R17 ;  /* 0x0000a80003037824 */ /* 0x008fc400078e0211 */
[----:B--2---:R-:W-:Y:S02]  /*11d30*/  IMAD R9, R9, 0x70, R10 ;  /* 0x0000007009097824 */ /* 0x004fe400078e020a */
[----:B------:R-:W-:-:S08]  /*11d40*/  VIADD R10, R3, 0x400 ;  /* 0x00000400030a7836 */ /* 0x000fd00000000000 */
.L_x_3924:
        /* <DEDUP_REMOVED lines=10> */
[----:B--2---:R-:W-:Y:S05]  /*11df0*/  @P0 BRA.U.ANY `(.L_x_3924) ;  /* 0xfffffffd00d40947 */ /* 0x004fea000393ffff */
[----:B------:R-:W-:Y:S01]  /*11e00*/  R2UR UR10, R15 ;  /* 0x000000000f0a72ca */ /* 0x000fe200000e0000 */
[----:B------:R-:W-:Y:S01]  /*11e10*/  VIADD R10, R3, 0x3c00 ;  /* 0x00003c00030a7836 */ /* 0x000fe20000000000 */
[----:B------:R-:W-:Y:S02]  /*11e20*/  R2UR UR6, R12 ;  /* 0x000000000c0672ca */ /* 0x000fe400000e0000 */
[----:B------:R-:W-:Y:S02]  /*11e30*/  R2UR UR7, R13 ;  /* 0x000000000d0772ca */ /* 0x000fe400000e0000 */
[----:B------:R-:W-:-:S13]  /*11e40*/  PLOP3.LUT P0, PT, PT, PT, PT, 0x80, 0x0 ;  /* 0x000000000000781c */ /* 0x000fda0003f0f070 */
.L_x_3925:
        /* <DEDUP_REMOVED lines=16> */
.L_x_3926:
        /* <DEDUP_REMOVED lines=11> */
[----:B------:R2:W-:Y:S04]  /*12000*/  STL [R1+0x14], R7 ;  /* 0x0000140701007387 */ /* 0x0005e80000100800 */
[----:B------:R2:W-:Y:S02]  /*12010*/  STL [R1], R8 ;  /* 0x0000000801007387 */ /* 0x0005e40000100800 */
.L_x_3911:
[----:B------:R-:W-:Y:S05]  /*12020*/  BSYNC B1 ;  /* 0x0000000000017941 */ /* 0x000fea0003800000 */
.L_x_3910:
        /* <DEDUP_REMOVED lines=8> */
[----:B------:R3:W-:Y:S04]  /*120b0*/  STL [R1+0x10], R10 ;  /* 0x0000100a01007387 */ /* 0x0007e80000100800 */
[----:B------:R3:W-:Y:S01]  /*120c0*/  STL [R1+0x8], R11 ;  /* 0x0000080b01007387 */ /* 0x0007e20000100800 */
[----:B------:R-:W-:Y:S05]  /*120d0*/  @!P1 BRA `(.L_x_3928) ;  /* 0x0000000800c49947 */ /* 0x000fea0003800000 */
[----:B------:R-:W-:Y:S01]  /*120e0*/  ULDC.64 UR4, c[0x0][0x418] ;  /* 0x0001060000047ab9 */ /* 0x000fe20000000a00 */
[----:B--2---:R-:W-:Y:S01]  /*120f0*/  VIADD R7, R0, 0xffffffff ;  /* 0xffffffff00077836 */ /* 0x004fe20000000000 */
[----:B------:R-:W-:-:S04]  /*12100*/  ISETP.NE.U32.AND P0, PT, RZ, UR4, PT ;  /* 0x00000004ff007c0c */ /* 0x000fc8000bf05070 */
[----:B------:R-:W-:-:S13]  /*12110*/  ISETP.NE.AND.EX P0, PT, RZ, UR5, PT, P0 ;  /* 0x00000005ff007c0c */ /* 0x000fda000bf05300 */
[----:B------:R-:W-:Y:S05]  /*12120*/  @!P0 BRA `(.L_x_3929) ;  /* 0x00000000004c8947 */ /* 0x000fea0003800000 */
[----:B------:R-:W2:Y:S01]  /*12130*/  LDL R13, [R1+0x1c] ;  /* 0x00001c00010d7983 */ /* 0x000ea20000100800 */
[----:B------:R-:W4:Y:S01]  /*12140*/  LDC R9, c[0x0][0x43c] ;  /* 0x00010f00ff097b82 */ /* 0x000f220000000800 */
[----:B------:R-:W-:Y:S02]  /*12150*/  ULDC.64 UR6, c[0x0][0x428] ;  /* 0x00010a0000067ab9 */ /* 0x000fe40000000a00 */
[----:B------:R-:W3:Y:S01]  /*12160*/  LDL R12, [R1+0xc] ;  /* 0x00000c00010c7983 */ /* 0x000ee20000100800 */
[----:B----4-:R-:W-:-:S13]  /*12170*/  ISETP.NE.AND P0, PT, R9, 0x1, PT ;  /* 0x000000010900780c */ /* 0x010fda0003f05270 */
[----:B------:R-:W4:Y:S02]  /*12180*/  @P0 LDC.64 R2, c[0x0][0x440] ;  /* 0x00011000ff020b82 */ /* 0x000f240000000a00 */
[----:B----45:R-:W-:-:S04]  /*12190*/  @P0 IMAD.HI.U32 R8, R7, R2, RZ ;  /* 0x0000000207080227 */ /* 0x030fc800078e00ff */
[----:B------:R-:W-:Y:S01]  /*121a0*/  IMAD.MOV.U32 R2, RZ, RZ, R7 ;  /* 0x000000ffff027224 */ /* 0x000fe200078e0007 */
[----:B------:R-:W-:-:S05]  /*121b0*/  @P0 SHF.R.U32.HI R2, RZ, R3, R8 ;  /* 0x00000003ff020219 */ /* 0x000fca0000011608 */
[----:B------:R-:W-:-:S04]  /*121c0*/  IMAD.MOV R3, RZ, RZ, -R2 ;  /* 0x000000ffff037224 */ /* 0x000fc800078e0a02 */
[----:B------:R-:W-:Y:S01]  /*121d0*/  IMAD R7, R9, R3, R7 ;  /* 0x0000000309077224 */ /* 0x000fe200078e0207 */
[----:B------:R-:W-:Y:S01]  /*121e0*/  SHF.R.S32.HI R3, RZ, 0x1f, R2 ;  /* 0x0000001fff037819 */ /* 0x000fe20000011402 */
[----:B--2---:R-:W-:-:S04]  /*121f0*/  IMAD R8, R13, UR6, RZ ;  /* 0x000000060d087c24 */ /* 0x004fc8000f8e02ff */
[C---:B---3--:R-:W-:Y:S02]  /*12200*/  IMAD R8, R12.reuse, UR7, R8 ;  /* 0x000000070c087c24 */ /* 0x048fe4000f8e0208 */
[----:B------:R-:W-:-:S05]  /*12210*/  IMAD.WIDE.U32 R2, R12, UR6, R2 ;  /* 0x000000060c027c25 */ /* 0x000fca000f8e0002 */
[----:B------:R-:W-:Y:S02]  /*12220*/  IADD3 R3, R8, R3, RZ ;  /* 0x0000000308037210 */ /* 0x000fe40007ffe0ff */
[----:B------:R-:W-:-:S04]  /*12230*/  LEA R8, P0, R2, UR4, 0x2 ;  /* 0x0000000402087c11 */ /* 0x000fc8000f8010ff */
[----:B------:R-:W-:-:S05]  /*12240*/  LEA.HI.X R9, R2, UR5, R3, 0x2, P0 ;  /* 0x0000000502097c11 */ /* 0x000fca00080f1403 */
[----:B------:R2:W5:Y:S04]  /*12250*/  LDG.E R8, desc[UR60][R8.64] ;  /* 0x0000003c08087981 */ /* 0x000568000c1e1900 */
.L_x_3929:
[----:B------:R-:W4:Y:S01]  /*12260*/  LDL R2, [R1+0x4] ;  /* 0x0000040001027983 */ /* 0x000f220000100800 */
[----:B------:R-:W-:Y:S01]  /*12270*/  SHF.L.U32 R3, R10, 0x1f, RZ ;  /* 0x0000001f0a037819 */ /* 0x000fe200000006ff */
[----:B------:R-:W-:Y:S01]  /*12280*/  BSSY B2, `(.L_x_3930) ;  /* 0x0000004000027945 */ /* 0x000fe20003800000 */
[----:B----4-:R-:W-:-:S04]  /*12290*/  IMAD R2, R11, 0x8, R2 ;  /* 0x000000080b027824 */ /* 0x010fc800078e0202 */
[----:B------:R-:W4:Y:S02]  /*122a0*/  SYNCS.PHASECHK.TRANS64.TRYWAIT P0, [R2+URZ+0x36840], R3 ;  /* 0x03684003020075a7 */ /* 0x000f24000800017f */
[----:B----4-:R-:W-:Y:S05]  /*122b0*/  @!P0 BRA `(.L_x_3931) ;  /* 0x0000002c00b88947 */ /* 0x010fea0003800000 */
.L_x_4012:
[----:B------:R-:W-:Y:S05]  /*122c0*/  BSYNC B2 ;  /* 0x0000000000027941 */ /* 0x000fea0003800000 */
.L_x_3930:
[----:B--2---:R-:W2:Y:S01]  /*122d0*/  S2R R9, SR_TID.X ;  /* 0x0000000000097919 */ /* 0x004ea20000002100 */
[----:B------:R-:W-:Y:S01]  /*122e0*/  BSSY B2, `(.L_x_3932) ;  /* 0x000000b000027945 */ /* 0x000fe20003800000 */
[----:B--2---:R-:W-:-:S04]  /*122f0*/  LOP3.LUT R9, R9, 0x7f, RZ, 0xc0, !PT ;  /* 0x0000007f09097812 */ /* 0x004fc800078ec0ff */
[----:B------:R-:W-:-:S13]  /*12300*/  ISETP.NE.AND P1, PT, R9, RZ, PT ;  /* 0x000000ff0900720c */ /* 0x000fda0003f25270 */
[----:B------:R-:W-:Y:S05]  /*12310*/  @P1 BRA `(.L_x_3933) ;  /* 0x00000000001c1947 */ /* 0x000fea0003800000 */
[----:B------:R-:W2:Y:S01]  /*12320*/  S2R R9, SR_TID.X ;  /* 0x0000000000097919 */ /* 0x000ea20000002100 */
[----:B----4-:R-:W-:-:S04]  /*12330*/  IMAD.MOV.U32 R3, RZ, RZ, 0xa800 ;  /* 0x0000a800ff037424 */ /* 0x010fc800078e00ff */
[----:B------:R4:W-:Y:S01]  /*12340*/  SYNCS.ARRIVE.TRANS64 RZ, [R2+URZ+0x36830], R3 ;  /* 0x0368300302ff79a7 */ /* 0x0009e2000800003f */
[----:B--2---:R-:W-:-:S04]  /*12350*/  LOP3.LUT R9, R9, 0x1f, RZ, 0xc0, !PT ;  /* 0x0000001f09097812 */ /* 0x004fc800078ec0ff */
[----:B------:R-:W-:-:S13]  /*12360*/  ISETP.NE.AND P0, PT, R9, RZ, PT ;  /* 0x000000ff0900720c */ /* 0x000fda0003f05270 */
[----:B----4-:R-:W-:Y:S05]  /*12370*/  @!P0 BRA `(.L_x_3933) ;  /* 0x0000000000048947 */ /* 0x010fea0003800000 */
[----:B------:R-:W-:Y:S01]  /*12380*/  BPT.TRAP 0x1 ;  /* 0x000000040000795c */ /* 0x000fe20000300000 */
.L_x_3933:
[----:B------:R-:W-:Y:S05]  /*12390*/  BSYNC B2 ;  /* 0x0000000000027941 */ /* 0x000fea0003800000 */
.L_x_3932:
[----:B------:R-:W2:Y:S04]  /*123a0*/  LDL R9, [R1+0x8] ;  /* 0x0000080001097983 */ /* 0x000ea80000100800 */
[----:B---3--:R-:W3:Y:S04]  /*123b0*/  LDL R10, [R1+0x4] ;  /* 0x00000400010a7983 */ /* 0x008ee80000100800 */
[----:B----4-:R-:W4:Y:S01]  /*123c0*/  LDL R2, [R1+0x18] ;  /* 0x0000180001027983 */ /* 0x010f220000100800 */
        /* <DEDUP_REMOVED lines=8> */
[----:B---3--:R-:W-:Y:S02]  /*12450*/  IMAD R9, R9, 0xa800, R10 ;  /* 0x0000a80009097824 */ /* 0x008fe400078e020a */
[----:B------:R-:W-:-:S02]  /*12460*/  VIADD R3, R3, 0x30 ;  /* 0x0000003003037836 */ /* 0x000fc40000000000 */
[----:B----4-:R-:W-:Y:S02]  /*12470*/  IMAD R2, R7, 0x70, R2 ;  /* 0x0000007007027824 */ /* 0x010fe400078e0202 */
[----:B------:R-:W-:-:S07]  /*12480*/  VIADD R10, R9, 0x21400 ;  /* 0x00021400090a7836 */ /* 0x000fce0000000000 */
.L_x_3934:
        /* <DEDUP_REMOVED lines=16> */
.L_x_3935:
        /* <DEDUP_REMOVED lines=16> */
.L_x_3936:
        /* <DEDUP_REMOVED lines=10> */
[----:B------:R-:W-:Y:S01]  /*12730*/  SHF.L.U32 R5, R5, 0x1f, RZ ;  /* 0x0000001f05057819 */ /* 0x000fe200000006ff */
[----:B------:R-:W-:Y:S01]  /*12740*/  BSSY B2, `(.L_x_3937) ;  /* 0x0000004000027945 */ /* 0x000fe20003800000 */
[----:B------:R-:W-:-:S04]  /*12750*/  LEA R2, R4, R6, 0x3 ;  /* 0x0000000604027211 */ /* 0x000fc800078e18ff */
[----:B------:R-:W2:Y:S02]  /*12760*/  SYNCS.PHASECHK.TRANS64.TRYWAIT P0, [R2+URZ+0x60], R5 ;  /* 0x00006005020075a7 */ /* 0x000ea4000800017f */
[----:B--2---:R-:W-:Y:S05]  /*12770*/  @!P0 BRA `(.L_x_3938) ;  /* 0x00000028009c8947 */ /* 0x004fea0003800000 */
.L_x_4013:
[----:B------:R-:W-:Y:S05]  /*12780*/  BSYNC B2 ;  /* 0x0000000000027941 */ /* 0x000fea0003800000 */
.L_x_3937:
[----:B------:R-:W-:Y:S01]  /*12790*/  BSSY B2, `(.L_x_3939) ;  /* 0x000000b000027945 */ /* 0x000fe20003800000 */
[----:B------:R-:W-:Y:S02]  /*127a0*/  IMAD.MOV.U32 R10, RZ, RZ, 0x0 ;  /* 0x00000000ff0a7424 */ /* 0x000fe400078e00ff */
[----:B------:R-:W-:Y:S01]  /*127b0*/  IMAD.MOV.U32 R11, RZ, RZ, 0x14f00000 ;  /* 0x14f00000ff0b7424 */ /* 0x000fe200078e00ff */
[----:B------:R-:W-:Y:S06]  /*127c0*/  @P1 BRA `(.L_x_3940) ;  /* 0x00000000001c1947 */ /* 0x000fec0003800000 */
[----:B------:R-:W3:Y:S02]  /*127d0*/  S2R R3, SR_TID.X ;  /* 0x0000000000037919 */ /* 0x000ee40000002100 */
[----:B---3--:R-:W-:Y:S01]  /*127e0*/  LOP3.LUT R9, R3, 0x1f, RZ, 0xc0, !PT ;  /* 0x0000001f03097812 */ /* 0x008fe200078ec0ff */
[----:B------:R-:W-:-:S03]  /*127f0*/  IMAD.MOV.U32 R3, RZ, RZ, 0xa800 ;  /* 0x0000a800ff037424 */ /* 0x000fc600078e00ff */
[----:B------:R-:W-:Y:S01]  /*12800*/  ISETP.NE.AND P0, PT, R9, RZ, PT ;  /* 0x000000ff0900720c */ /* 0x000fe20003f05270 */
[----:B------:R3:W-:-:S12]  /*12810*/  SYNCS.ARRIVE.TRANS64 RZ, [R2+URZ+0x50], R3 ;  /* 0x0000500302ff79a7 */ /* 0x0007d8000800003f */
[----:B---3--:R-:W-:Y:S05]  /*12820*/  @!P0 BRA `(.L_x_3940) ;  /* 0x0000000000048947 */ /* 0x008fea0003800000 */
[----:B------:R-:W-:Y:S01]  /*12830*/  BPT.TRAP 0x1 ;  /* 0x000000040000795c */ /* 0x000fe20000300000 */
.L_x_3940:
[----:B------:R-:W-:Y:S05]  /*12840*/  BSYNC B2 ;  /* 0x0000000000027941 */ /* 0x000fea0003800000 */
.L_x_3939:
[----:B------:R-:W3:Y:S04]  /*12850*/  LDL R9, [R1+0x4] ;  /* 0x0000040001097983 */ /* 0x000ee80000100800 */
[----:B--2---:R-:W2:Y:S04]  /*12860*/  LDL R5, [R1+0x18] ;  /* 0x0000180001057983 */ /* 0x004ea80000100800 */
        /* <DEDUP_REMOVED lines=11> */
.L_x_3941:
        /* <DEDUP_REMOVED lines=16> */
.L_x_3942:
        /* <DEDUP_REMOVED lines=16> */
.L_x_3943:
        /* <DEDUP_REMOVED lines=13> */
.L_x_3928:
[----:B------:R-:W-:Y:S05]  /*12bf0*/  BSYNC B1 ;  /* 0x0000000000017941 */ /* 0x000fea0003800000 */
.L_x_3927:
[C---:B------:R-:W-:Y:S01]  /*12c00*/  ISETP.GT.AND P0, PT, R0.reuse, 0x1, PT ;  /* 0x000000010000780c */ /* 0x040fe20003f04270 */
[----:B------:R-:W-:-:S12]  /*12c10*/  VIADD R0, R0, 0xfffffffe ;  /* 0xfffffffe00007836 */ /* 0x000fd80000000000 */
[----:B------:R-:W-:Y:S05]  /*12c20*/  @P0 BRA `(.L_x_3944) ;  /* 0xffffffe800040947 */ /* 0x000fea000383ffff */
.L_x_3890:
[----:B------:R-:W-:Y:S05]  /*12c30*/  BSYNC B0 ;  /* 0x0000000000007941 */ /* 0x000fea0003800000 */
.L_x_3889:
[----:B------:R-:W0:Y:S01]  /*12c40*/  S2R R2, SR_TID.X ;  /* 0x0000000000027919 */ /* 0x000e220000002100 */
[----:B------:R-:W-:Y:S01]  /*12c50*/  BSSY B0, `(.L_x_3945) ;  /* 0x0000010000007945 */ /* 0x000fe20003800000 */
        /* <DEDUP_REMOVED lines=15> */
.L_x_3946:
[----:B------:R-:W-:Y:S05]  /*12d50*/  BSYNC B0 ;  /* 0x0000000000007941 */ /* 0x000fea0003800000 */
.L_x_3945:
[----:B------:R-:W2:Y:S01]  /*12d60*/  LDL.LU R0, [R1+0x20] ;  /* 0x0000200001007983 */ /* 0x000ea20000300800 */
[----:B------:R-:W-:Y:S01]  /*12d70*/  BSSY B0, `(.L_x_3947) ;  /* 0x0000050000007945 */ /* 0x000fe20003800000 */
[----:B--2---:R-:W-:-:S13]  /*12d80*/  ISETP.NE.AND P0, PT, R0, RZ, PT ;  /* 0x000000ff0000720c */ /* 0x004fda0003f05270 */
[----:B------:R-:W-:Y:S05]  /*12d90*/  @!P0 BRA `(.L_x_3948) ;  /* 0x0000000400348947 */ /* 0x000fea0003800000 */
[----:B------:R-:W2:Y:S04]  /*12da0*/  LDL R4, [R1+0x4] ;  /* 0x0000040001047983 */ /* 0x000ea80000100800 */
[----:B------:R-:W2:Y:S04]  /*12db0*/  LDL R2, [R1+0x8] ;  /* 0x0000080001027983 */ /* 0x000ea80000100800 */
[----:B------:R-:W3:Y:S01]  /*12dc0*/  LDL R0, [R1+0x10] ;  /* 0x0000100001007983 */ /* 0x000ee20000100800 */
[----:B------:R-:W-:Y:S01]  /*12dd0*/  BSSY B1, `(.L_x_3949) ;  /* 0x0000006000017945 */ /* 0x000fe20003800000 */
[----:B------:R-:W-:Y:S01]  /*12de0*/  ISETP.NE.AND P1, PT, R3, RZ, PT ;  /* 0x000000ff0300720c */ /* 0x000fe20003f25270 */
[----:B--2---:R-:W-:Y:S01]  /*12df0*/  IMAD R2, R2, 0x8, R4 ;  /* 0x0000000802027824 */ /* 0x004fe200078e0204 */
[----:B---3--:R-:W-:-:S04]  /*12e00*/  SHF.L.U32 R0, R0, 0x1f, RZ ;  /* 0x0000001f00007819 */ /* 0x008fc800000006ff */
[----:B------:R-:W0:Y:S02]  /*12e10*/  SYNCS.PHASECHK.TRANS64.TRYWAIT P0, [R2+URZ+0x36860], R0 ;  /* 0x03686000020075a7 */ /* 0x000e24000800017f */
[----:B0-----:R-:W-:Y:S05]  /*12e20*/  @!P0 BRA `(.L_x_3950) ;  /* 0x0000002400048947 */ /* 0x001fea0003800000 */
.L_x_4014:
[----:B------:R-:W-:Y:S05]  /*12e30*/  BSYNC B1 ;  /* 0x0000000000017941 */ /* 0x000fea0003800000 */
.L_x_3949:
        /* <DEDUP_REMOVED lines=9> */
.L_x_3952:
[----:B------:R-:W-:Y:S05]  /*12ed0*/  BSYNC B1 ;  /* 0x0000000000017941 */ /* 0x000fea0003800000 */
.L_x_3951:
[----:B------:R-:W2:Y:S04]  /*12ee0*/  LDL R5, [R1+0x4] ;  /* 0x0000040001057983 */ /* 0x000ea80000100800 */
[----:B0-----:R-:W2:Y:S04]  /*12ef0*/  LDL R0, [R1+0x8] ;  /* 0x0000080001007983 */ /* 0x001ea80000100800 */
[----:B------:R-:W3:Y:S04]  /*12f00*/  LDL.LU R4, [R1+0x18] ;  /* 0x0000180001047983 */ /* 0x000ee80000300800 */
[----:B------:R-:W3:Y:S01]  /*12f10*/  LDL R3, [R1+0x14] ;  /* 0x0000140001037983 */ /* 0x000ee20000100800 */
[----:B------:R-:W-:Y:S01]  /*12f20*/  UIADD3 UR4, UP0, UR36, 0x470, URZ ;  /* 0x0000047024047890 */ /* 0x000fe2000ff1e03f */
[----:B------:R-:W-:Y:S01]  /*12f30*/  PLOP3.LUT P0, PT, PT, PT, PT, 0x80, 0x0 ;  /* 0x000000000000781c */ /* 0x000fe20003f0f070 */
[----:B------:R-:W-:Y:S01]  /*12f40*/  UMOV UR6, 0x0 ;  /* 0x0000000000067882 */ /* 0x000fe20000000000 */
[----:B------:R-:W-:Y:S01]  /*12f50*/  IADD3 R2, R2, 0x36850, RZ ;  /* 0x0003685002027810 */ /* 0x000fe20007ffe0ff */
[----:B------:R-:W-:Y:S01]  /*12f60*/  UIADD3.X UR5, URZ, UR37, URZ, UP0, !UPT ;  /* 0x000000253f057290 */ /* 0x000fe200087fe43f */
[----:B------:R-:W-:Y:S01]  /*12f70*/  UMOV UR7, 0x14f00000 ;  /* 0x14f0000000077882 */ /* 0x000fe20000000000 */
[----:B------:R-:W-:Y:S01]  /*12f80*/  UMOV UR10, URZ ;  /* 0x0000003f000a7c82 */ /* 0x000fe20008000000 */
[----:B--2---:R-:W-:-:S02]  /*12f90*/  IMAD R0, R0, 0xa800, R5 ;  /* 0x0000a80000007824 */ /* 0x004fc400078e0205 */
[----:B---3--:R-:W-:Y:S02]  /*12fa0*/  IMAD R3, R3, 0x70, R4 ;  /* 0x0000007003037824 */ /* 0x008fe400078e0204 */
[----:B------:R-:W-:-:S07]  /*12fb0*/  VIADD R4, R0, 0x400 ;  /* 0x0000040000047836 */ /* 0x000fce0000000000 */
.L_x_3953:
        /* <DEDUP_REMOVED lines=16> */
.L_x_3954:
        /* <DEDUP_REMOVED lines=16> */
.L_x_3955:
        /* <DEDUP_REMOVED lines=11> */
.L_x_3948:
[----:B------:R-:W-:Y:S05]  /*13270*/  BSYNC B0 ;  /* 0x0000000000007941 */ /* 0x000fea0003800000 */
.L_x_3947:
[----:B------:R-:W2:Y:S04]  /*13280*/  LDL.LU R5, [R1+0x8] ;  /* 0x0000080001057983 */ /* 0x000ea80000300800 */
        /* <DEDUP_REMOVED lines=8> */
.L_x_3869:
[----:B------:R-:W-:Y:S05]  /*13310*/  BSYNC B7 ;  /* 0x0000000000077941 */ /* 0x000fea0003800000 */
.L_x_3867:
[----:B0-2---:R-:W2:Y:S02]  /*13320*/  LDL R0, [R1+0x58] ;  /* 0x0000580001007983 */ /* 0x005ea40000100800 */
[----:B--2---:R-:W-:-:S13]  /*13330*/  ISETP.NE.AND P0, PT, R0, RZ, PT ;  /* 0x000000ff0000720c */ /* 0x004fda0003f05270 */
[----:B------:R-:W-:Y:S05]  /*13340*/  @!P0 BRA `(.L_x_3956) ;  /* 0x0000000000288947 */ /* 0x000fea0003800000 */
[----:B------:R-:W-:Y:S05]  /*13350*/  WARPSYNC.ALL ;  /* 0x0000000000007948 */ /* 0x000fea0003800000 */
[----:B------:R-:W0:Y:S08]  /*13360*/  S2UR UR5, SR_CgaCtaId ;  /* 0x00000000000579c3 */ /* 0x000e300000008800 */
[----:B------:R-:W-:Y:S06]  /*13370*/  BAR.SYNC.DEFER_BLOCKING 0x5, 0x180 ;  /* 0x0146000000007b1d */ /* 0x000fec0000010000 */
[----:B------:R-:W-:-:S02]  /*13380*/  UMOV UR4, 0x400 ;  /* 0x0000040000047882 */ /* 0x000fc40000000000 */
[----:B0-----:R-:W-:-:S06]  /*13390*/  ULEA UR4, UR5, UR4, 0x18 ;  /* 0x0000000405047291 */ /* 0x001fcc000f8ec03f */
[----:B------:R-:W-:-:S05]  /*133a0*/  IMAD.U32 R0, RZ, RZ, UR4 ;  /* 0x00000004ff007e24 */ /* 0x000fca000f8e00ff */
[----:B------:R0:W2:Y:S04]  /*133b0*/  LDS.128 R16, [R0+0x368d0] ;  /* 0x0368d00000107984 */ /* 0x0000a80000000c00 */
[----:B------:R0:W-:Y:S01]  /*133c0*/  STL [R1+0x4], R0 ;  /* 0x0000040001007387 */ /* 0x0001e20000100800 */
[----:B------:R-:W-:Y:S06]  /*133d0*/  BAR.ARV 0x4, 0x180 ;  /* 0x0106000000007b1d */ /* 0x000fec0000002000 */
[----:B------:R-:W-:Y:S05]  /*133e0*/  BRA `(.L_x_3957) ;  /* 0x0000000800487947 */ /* 0x000fea0003800000 */
.L_x_3956:
[----:B------:R-:W1:Y:S01]  /*133f0*/  S2R R0, SR_TID.X ;  /* 0x0000000000007919 */ /* 0x000e620000002100 */
[----:B------:R-:W-:Y:S01]  /*13400*/  UMOV UR4, 0xffffffff ;  /* 0xffffffff00047882 */ /* 0x000fe20000000000 */
[----:B-1--4-:R-:W-:-:S04]  /*13410*/  LOP3.LUT R7, R0, 0x1f, RZ, 0xc0, !PT ;  /* 0x0000001f00077812 */ /* 0x012fc800078ec0ff */
[----:B------:R-:W-:Y:S01]  /*13420*/  ISETP.NE.AND P0, PT, R7, 0x1f, PT ;  /* 0x0000001f0700780c */ /* 0x000fe20003f05270 */
[----:B------:R-:W-:-:S12]  /*13430*/  BRA.DIV UR4, `(.L_x_3958) ;  /* 0x0000001e04947947 */ /* 0x000fd8000b800000 */
[----:B------:R-:W-:Y:S01]  /*13440*/  IMAD.IADD R5, R19, 0x1, R7 ;  /* 0x0000000113057824 */ /* 0x000fe200078e0207 */
[----:B------:R-:W-:-:S04]  /*13450*/  ULDC UR4, c[0x0][0xc3c] ;  /* 0x00030f0000047ab9 */ /* 0x000fc80000000800 */
[----:B------:R-:W-:-:S13]  /*13460*/  ISETP.GE.OR P1, PT, R5, UR4, !P0 ;  /* 0x0000000405007c0c */ /* 0x000fda000c726670 */
[----:B------:R-:W0:Y:S02]  /*13470*/  @!P1 LDC.64 R2, c[0x0][0xc80] ;  /* 0x00032000ff029b82 */ /* 0x000e240000000a00 */
[----:B0-----:R-:W-:-:S06]  /*13480*/  @!P1 IMAD.WIDE R2, R5, 0x4, R2 ;  /* 0x0000000405029825 */ /* 0x001fcc00078e0202 */
[----:B------:R0:W2:Y:S01]  /*13490*/  @!P1 LDG.E R3, desc[UR60][R2.64] ;  /* 0x0000003c02039981 */ /* 0x0000a2000c1e1900 */
[C---:B------:R-:W-:Y:S02]  /*134a0*/  ISETP.GE.U32.AND P2, PT, R7.reuse, 0x2, PT ;  /* 0x000000020700780c */ /* 0x040fe40003f46070 */
[C---:B------:R-:W-:Y:S01]  /*134b0*/  ISETP.GE.U32.AND P3, PT, R7.reuse, 0x4, PT ;  /* 0x000000040700780c */ /* 0x040fe20003f66070 */
[----:B------:R-:W-:Y:S01]  /*134c0*/  SHFL.IDX PT, R4, R16, 0x1, 0x1f ;  /* 0x00201f0010047f89 */ /* 0x000fe200000e0000 */
[C---:B------:R-:W-:Y:S02]  /*134d0*/  ISETP.GE.U32.AND P4, PT, R7.reuse, 0x8, PT ;  /* 0x000000080700780c */ /* 0x040fe40003f86070 */
[C---:B------:R-:W-:Y:S01]  /*134e0*/  ISETP.GE.U32.AND P5, PT, R7.reuse, 0x10, PT ;  /* 0x000000100700780c */ /* 0x040fe20003fa6070 */
[----:B0-----:R-:W-:Y:S02]  /*134f0*/  IMAD.MOV.U32 R2, RZ, RZ, RZ ;  /* 0x000000ffff027224 */ /* 0x001fe400078e00ff */
[----:B--2---:R-:W-:Y:S01]  /*13500*/  @!P1 IMAD.MOV.U32 R2, RZ, RZ, R3 ;  /* 0x000000ffff029224 */ /* 0x004fe200078e0003 */
[----:B------:R-:W-:-:S04]  /*13510*/  ISETP.NE.AND P1, PT, R7, RZ, PT ;  /* 0x000000ff0700720c */ /* 0x000fc80003f25270 */
[----:B------:R-:W0:Y:S02]  /*13520*/  SHFL.UP PT, R3, R2, 0x1, RZ ;  /* 0x0420000002037989 */ /* 0x000e2400000e00ff */
        /* <DEDUP_REMOVED lines=13> */
[----:B------:R-:W-:Y:S02]  /*13600*/  IMAD.IADD R3, R3, 0x1, R0 ;  /* 0x0000000103037824 */ /* 0x000fe400078e0200 */
[----:B------:R0:W1:Y:S04]  /*13610*/  SHFL.IDX PT, R0, R16, RZ, 0x1f ;  /* 0x00001fff10007589 */ /* 0x00006800000e0000 */
[----:B------:R0:W2:Y:S02]  /*13620*/  SHFL.IDX PT, R6, R3, 0x1f, 0x1f ;  /* 0x03e01f0003067f89 */ /* 0x0000a400000e0000 */
.L_x_4024:
[----:B------:R-:W-:Y:S02]  /*13630*/  ULDC UR4, c[0x0][0xc38] ;  /* 0x00030e0000047ab9 */ /* 0x000fe40000000800 */
[----:B0-----:R-:W-:-:S04]  /*13640*/  IMAD.U32 R16, RZ, RZ, UR4 ;  /* 0x00000004ff107e24 */ /* 0x001fc8000f8e00ff */
[----:B--2---:R-:W-:-:S04]  /*13650*/  IMAD R6, R6, R16, RZ ;  /* 0x0000001006067224 */ /* 0x004fc800078e02ff */
[----:B------:R-:W-:-:S05]  /*13660*/  IMAD.IADD R4, R4, 0x1, R6 ;  /* 0x0000000104047824 */ /* 0x000fca00078e0206 */
[----:B-1----:R-:W-:-:S13]  /*13670*/  ISETP.GT.AND P6, PT, R4, R0, PT ;  /* 0x000000000400720c */ /* 0x002fda0003fc4270 */
[----:B------:R-:W-:Y:S05]  /*13680*/  @P6 BRA `(.L_x_3959) ;  /* 0x00000000009c6947 */ /* 0x000fea0003800000 */
.L_x_3964:
[----:B0-----:R-:W0:Y:S01]  /*13690*/  LDC R2, c[0x0][0xc3c] ;  /* 0x00030f00ff027b82 */ /* 0x001e220000000800 */
[----:B------:R-:W-:-:S05]  /*136a0*/  VIADD R19, R19, 0x1f ;  /* 0x0000001f13137836 */ /* 0x000fca0000000000 */
[----:B0-----:R-:W-:-:S13]  /*136b0*/  ISETP.GE.AND P6, PT, R19, R2, PT ;  /* 0x000000021300720c */ /* 0x001fda0003fc6270 */
[----:B------:R-:W-:Y:S05]  /*136c0*/  @P6 BRA `(.L_x_3960) ;  /* 0x0000000400446947 */ /* 0x000fea0003800000 */
[----:B------:R-:W0:Y:S01]  /*136d0*/  S2R R3, SR_TID.X ;  /* 0x0000000000037919 */ /* 0x000e220000002100 */
[----:B------:R-:W-:Y:S01]  /*136e0*/  BSSY B0, `(.L_x_3961) ;  /* 0x0000009000007945 */ /* 0x000fe20003800000 */
[----:B0-----:R-:W-:-:S05]  /*136f0*/  LOP3.LUT R3, R3, 0x1f, RZ, 0xc0, !PT ;  /* 0x0000001f03037812 */ /* 0x001fca00078ec0ff */
[----:B------:R-:W-:-:S05]  /*13700*/  IMAD.IADD R5, R19, 0x1, R3 ;  /* 0x0000000113057824 */ /* 0x000fca00078e0203 */
[----:B------:R-:W-:Y:S01]  /*13710*/  ISETP.GE.OR P6, PT, R5, R2, !P0 ;  /* 0x000000020500720c */ /* 0x000fe200047c6670 */
[----:B------:R-:W-:-:S12]  /*13720*/  IMAD.MOV.U32 R2, RZ, RZ, RZ ;  /* 0x000000ffff027224 */ /* 0x000fd800078e00ff */
[----:B------:R-:W-:Y:S05]  /*13730*/  @P6 BRA `(.L_x_3962) ;  /* 0x00000000000c6947 */ /* 0x000fea0003800000 */
[----:B------:R-:W0:Y:S02]  /*13740*/  LDC.64 R2, c[0x0][0xc80] ;  /* 0x00032000ff027b82 */ /* 0x000e240000000a00 */
[----:B0-----:R-:W-:-:S06]  /*13750*/  IMAD.WIDE R2, R5, 0x4, R2 ;  /* 0x0000000405027825 */ /* 0x001fcc00078e0202 */
[----:B------:R0:W5:Y:S02]  /*13760*/  LDG.E R2, desc[UR60][R2.64] ;  /* 0x0000003c02027981 */ /* 0x000164000c1e1900 */
.L_x_3962:
[----:B------:R-:W-:Y:S05]  /*13770*/  BSYNC B0 ;  /* 0x0000000000007941 */ /* 0x000fea0003800000 */
.L_x_3961:
        /* <DEDUP_REMOVED lines=17> */
[----:B------:R0:W1:Y:S02]  /*13890*/  SHFL.IDX PT, R6, R3, 0x1f, 0x1f ;  /* 0x03e01f0003067f89 */ /* 0x00006400000e0000 */
.L_x_4032:
[----:B------:R-:W-:Y:S02]  /*138a0*/  ULDC UR4, c[0x0][0xc38] ;  /* 0x00030e0000047ab9 */ /* 0x000fe40000000800 */
[----:B------:R-:W-:-:S04]  /*138b0*/  IMAD.U32 R16, RZ, RZ, UR4 ;  /* 0x00000004ff107e24 */ /* 0x000fc8000f8e00ff */
[----:B-1----:R-:W-:-:S04]  /*138c0*/  IMAD R6, R6, R16, RZ ;  /* 0x0000001006067224 */ /* 0x002fc800078e02ff */
[----:B------:R-:W-:-:S05]  /*138d0*/  IMAD.IADD R4, R6, 0x1, R4 ;  /* 0x0000000106047824 */ /* 0x000fca00078e0204 */
[----:B------:R-:W-:-:S13]  /*138e0*/  ISETP.GT.AND P6, PT, R4, R0, PT ;  /* 0x000000000400720c */ /* 0x000fda0003fc4270 */
[----:B------:R-:W-:Y:S05]  /*138f0*/  @!P6 BRA `(.L_x_3964) ;  /* 0xfffffffc0064e947 */ /* 0x000fea000383ffff */
.L_x_3959:
        /* <DEDUP_REMOVED lines=8> */
.L_x_4036:
[----:B------:R-:W-:Y:S01]  /*13980*/  ISETP.NE.AND P0, PT, R5, RZ, PT ;  /* 0x000000ff0500720c */ /* 0x000fe20003f05270 */
[----:B-1----:R-:W-:-:S12]  /*13990*/  IMAD.MOV.U32 R2, RZ, RZ, RZ ;  /* 0x000000ffff027224 */ /* 0x002fd800078e00ff */
[----:B------:R-:W-:Y:S05]  /*139a0*/  @!P0 BRA `(.L_x_3966) ;  /* 0x0000000000108947 */ /* 0x000fea0003800000 */
[----:B------:R-:W-:Y:S01]  /*139b0*/  UMOV UR4, 0xffffffff ;  /* 0xffffffff00047882 */ /* 0x000fe20000000000 */
[----:B------:R-:W-:Y:S02]  /*139c0*/  VIADD R12, R4, 0xffffffff ;  /* 0xffffffff040c7836 */ /* 0x000fe40000000000 */
[----:B------:R-:W-:Y:S05]  /*139d0*/  BRA.DIV UR4, `(.L_x_3967) ;  /* 0x0000002204847947 */ /* 0x000fea000b800000 */
[----:B------:R1:W3:Y:S02]  /*139e0*/  SHFL.IDX PT, R2, R3, R12, 0x1f ;  /* 0x00001f0c03027589 */ /* 0x0002e400000e0000 */
.L_x_3966:
[----:B--2---:R-:W-:Y:S01]  /*139f0*/  IABS R5, R17 ;  /* 0x0000001100057213 */ /* 0x004fe20000000000 */
[----:B---3--:R-:W-:Y:S02]  /*13a00*/  IMAD R16, R2, R16, R6 ;  /* 0x0000001002107224 */ /* 0x008fe400078e0206 */
[----:B------:R-:W-:Y:S01]  /*13a10*/  IMAD.IADD R19, R4, 0x1, R19 ;  /* 0x0000000104137824 */ /* 0x000fe200078e0213 */
[----:B------:R-:W2:Y:S01]  /*13a20*/  I2F.RP R2, R5 ;  /* 0x0000000500027306 */ /* 0x000ea20000209400 */
[----:B------:R-:W-:-:S07]  /*13a30*/  IMAD.IADD R0, R0, 0x1, -R16 ;  /* 0x0000000100007824 */ /* 0x000fce00078e0a10 */
[----:B--2---:R-:W2:Y:S02]  /*13a40*/  MUFU.RCP R2, R2 ;  /* 0x0000000200027308 */ /* 0x004ea40000001000 */
[----:B--2---:R-:W-:-:S06]  /*13a50*/  VIADD R2, R2, 0xffffffe ;  /* 0x0ffffffe02027836 */ /* 0x004fcc0000000000 */
[----:B01----:R-:W0:Y:S02]  /*13a60*/  F2I.FTZ.U32.TRUNC.NTZ R3, R2 ;  /* 0x0000000200037305 */ /* 0x003e24000021f000 */
[----:B0-----:R-:W-:-:S04]  /*13a70*/  IMAD.MOV R2, RZ, RZ, -R3 ;  /* 0x000000ffff027224 */ /* 0x001fc800078e0a03 */
[----:B------:R-:W-:Y:S02]  /*13a80*/  IMAD R6, R2, R5, RZ ;  /* 0x0000000502067224 */ /* 0x000fe400078e02ff */
[----:B------:R-:W-:-:S04]  /*13a90*/  IMAD.MOV.U32 R2, RZ, RZ, RZ ;  /* 0x000000ffff027224 */ /* 0x000fc800078e00ff */
[----:B------:R-:W-:Y:S01]  /*13aa0*/  IMAD.HI.U32 R2, R3, R6, R2 ;  /* 0x0000000603027227 */ /* 0x000fe200078e0002 */
[----:B------:R-:W-:Y:S02]  /*13ab0*/  IABS R6, R17 ;  /* 0x0000001100067213 */ /* 0x000fe40000000000 */
[----:B------:R-:W-:Y:S02]  /*13ac0*/  IABS R3, R0 ;  /* 0x0000000000037213 */ /* 0x000fe40000000000 */
        /* <DEDUP_REMOVED lines=17> */
.L_x_3960:
[----:B------:R-:W-:Y:S01]  /*13be0*/  UMOV UR4, URZ ;  /* 0x0000003f00047c82 */ /* 0x000fe20008000000 */
[----:B------:R-:W-:Y:S01]  /*13bf0*/  UMOV UR5, URZ ;  /* 0x0000003f00057c82 */ /* 0x000fe20008000000 */
[----:B------:R-:W-:Y:S01]  /*13c00*/  ULDC UR6, c[0x0][0xc3c] ;  /* 0x00030f0000067ab9 */ /* 0x000fe20000000800 */
[----:B------:R-:W-:Y:S01]  /*13c10*/  IMAD.MOV.U32 R16, RZ, RZ, R0 ;  /* 0x000000ffff107224 */ /* 0x000fe200078e0000 */
[----:B------:R-:W-:Y:S01]  /*13c20*/  MOV R19, UR6 ;  /* 0x0000000600137c02 */ /* 0x000fe20008000f00 */
[----:B------:R-:W-:Y:S02]  /*13c30*/  IMAD.U32 R17, RZ, RZ, UR4 ;  /* 0x00000004ff117e24 */ /* 0x000fe4000f8e00ff */
[----:B------:R-:W-:-:S07]  /*13c40*/  IMAD.U32 R18, RZ, RZ, UR5 ;  /* 0x00000005ff127e24 */ /* 0x000fce000f8e00ff */
.L_x_3968:
[----:B------:R3:W2:Y:S01]  /*13c50*/  LDL R3, [R1+0x4] ;  /* 0x0000040001037983 */ /* 0x0006a20000100800 */
[----:B------:R-:W0:Y:S01]  /*13c60*/  S2R R0, SR_TID.X ;  /* 0x0000000000007919 */ /* 0x000e220000002100 */
[----:B------:R-:W-:Y:S05]  /*13c70*/  WARPSYNC.ALL ;  /* 0x0000000000007948 */ /* 0x000fea0003800000 */
[----:B0-----:R-:W-:Y:S01]  /*13c80*/  LOP3.LUT R0, R0, 0x1f, RZ, 0xc0, !PT ;  /* 0x0000001f00007812 */ /* 0x001fe200078ec0ff */
        /* <DEDUP_REMOVED lines=8> */
.L_x_3957:
[----:B------:R-:W-:Y:S02]  /*13d10*/  ULDC UR4, c[0x0][0xc3c] ;  /* 0x00030f0000047ab9 */ /* 0x000fe40000000800 */
[----:B--2---:R-:W-:-:S13]  /*13d20*/  ISETP.GE.AND P0, PT, R19, UR4, PT ;  /* 0x0000000413007c0c */ /* 0x004fda000bf06270 */
[----:B------:R-:W-:Y:S05]  /*13d30*/  @!P0 BRA `(.L_x_3969) ;  /* 0xffffffa800788947 */ /* 0x000fea000383ffff */
[----:B------:R-:W-:Y:S05]  /*13d40*/  BSYNC B8 ;  /* 0x0000000000087941 */ /* 0x000fea0003800000 */
.L_x_3863:
        /* <DEDUP_REMOVED lines=12> */
.L_x_4039:
[----:B------:R-:W-:Y:S05]  /*13e10*/  BSYNC B0 ;  /* 0x0000000000007941 */ /* 0x000fea0003800000 */
.L_x_3970:
[----:B------:R-:W-:-:S03]  /*13e20*/  UMOV UR4, 0xffffffff ;  /* 0xffffffff00047882 */ /* 0x000fc60000000000 */
[----:B------:R-:W-:Y:S05]  /*13e30*/  BRA.DIV UR4, `(.L_x_3972) ;  /* 0x0000001e04a87947 */ /* 0x000fea000b800000 */
[----:B------:R-:W2:Y:S02]  /*13e40*/  S2R R2, SR_TID.X ;  /* 0x0000000000027919 */ /* 0x000ea40000002100 */
[----:B--2---:R-:W-:-:S04]  /*13e50*/  SHF.R.U32.HI R2, RZ, 0x5, R2 ;  /* 0x00000005ff027819 */ /* 0x004fc80000011602 */
[----:B------:R-:W-:-:S05]  /*13e60*/  LOP3.LUT R2, R2, 0x3, RZ, 0xc0, !PT ;  /* 0x0000000302027812 */ /* 0x000fca00078ec0ff */
[----:B------:R2:W3:Y:S02]  /*13e70*/  SHFL.IDX PT, R14, R2, RZ, 0x1f ;  /* 0x00001fff020e7589 */ /* 0x0004e400000e0000 */
.L_x_4042:
[----:B---3--:R-:W-:Y:S01]  /*13e80*/  ISETP.NE.AND P0, PT, R14, RZ, PT ;  /* 0x000000ff0e00720c */ /* 0x008fe20003f05270 */
[----:B------:R-:W-:-:S12]  /*13e90*/  BSSY B0, `(.L_x_3973) ;  /* 0x0000027000007945 */ /* 0x000fd80003800000 */
[----:B------:R-:W-:Y:S05]  /*13ea0*/  @P0 BRA `(.L_x_3974) ;  /* 0x0000000000940947 */ /* 0x000fea0003800000 */
[----:B------:R-:W-:-:S03]  /*13eb0*/  UMOV UR4, 0xffffffff ;  /* 0xffffffff00047882 */ /* 0x000fc60000000000 */
[----:B------:R-:W-:Y:S05]  /*13ec0*/  BRA.DIV UR4, `(.L_x_3975) ;  /* 0x0000001e04b87947 */ /* 0x000fea000b800000 */
[----:B------:R-:W-:-:S13]  /*13ed0*/  ELECT P6, URZ, PT ;  /* 0x00000000003f782f */ /* 0x000fda00038c0000 */
.L_x_4045:
[----:B------:R-:W-:Y:S05]  /*13ee0*/  @!P6 BRA `(.L_x_3974) ;  /* 0x000000000084e947 */ /* 0x000fea0003800000 */
[----:B--2---:R-:W2:Y:S02]  /*13ef0*/  LDL.LU R2, [R1+0x5c] ;  /* 0x00005c0001027983 */ /* 0x004ea40000300800 */
[----:B--2---:R-:W-:-:S04]  /*13f00*/  LOP3.LUT R2, R2, 0x2, RZ, 0xfc, !PT ;  /* 0x0000000202027812 */ /* 0x004fc800078efcff */
[----:B------:R-:W-:-:S13]  /*13f10*/  ISETP.NE.AND P2, PT, R2, 0x3, PT ;  /* 0x000000030200780c */ /* 0x000fda0003f45270 */
[----:B------:R-:W-:Y:S05]  /*13f20*/  @!P2 BRA `(.L_x_3976) ;  /* 0x000000000004a947 */ /* 0x000fea0003800000 */
[----:B------:R-:W-:Y:S01]  /*13f30*/  BPT.TRAP 0x1 ;  /* 0x000000040000795c */ /* 0x000fe20000300000 */
.L_x_3976:
[----:B0-----:R-:W2:Y:S04]  /*13f40*/  LDL R3, [R1+0x8] ;  /* 0x0000080001037983 */ /* 0x001ea80000100800 */
[----:B-1--4-:R-:W3:Y:S01]  /*13f50*/  LDL.LU R7, [R1+0x10] ;  /* 0x0000100001077983 */ /* 0x012ee20000300800 */
        /* <DEDUP_REMOVED lines=12> */
.L_x_4046:
[----:B------:R-:W1:Y:S02]  /*14020*/  SYNCS.PHASECHK.TRANS64.TRYWAIT P0, [R7+URZ], R2 ;  /* 0x00000002070075a7 */ /* 0x000e64000800017f */
[----:B-1----:R-:W-:Y:S05]  /*14030*/  @!P0 BRA `(.L_x_3978) ;  /* 0x0000001c00908947 */ /* 0x002fea0003800000 */
.L_x_4047:
[----:B------:R-:W-:Y:S05]  /*14040*/  @!P2 BRA `(.L_x_3979) ;  /* 0x000000000004a947 */ /* 0x000fea0003800000 */
[----:B------:R-:W-:Y:S01]  /*14050*/  BPT.TRAP 0x1 ;  /* 0x000000040000795c */ /* 0x000fe20000300000 */
.L_x_3979:
[----:B------:R-:W2:Y:S01]  /*14060*/  LDL.LU R4, [R1+0x8] ;  /* 0x0000080001047983 */ /* 0x000ea20000300800 */
[----:B------:R-:W-:-:S04]  /*14070*/  VIADD R0, R0, 0x36860 ;  /* 0x0003686000007836 */ /* 0x000fc80000000000 */
[----:B--2---:R-:W-:-:S04]  /*14080*/  IMAD R4, R4, 0x8, R0 ;  /* 0x0000000804047824 */ /* 0x004fc800078e0200 */
[----:B------:R-:W2:Y:S02]  /*14090*/  SYNCS.PHASECHK.TRANS64.TRYWAIT P0, [R4+URZ], R5 ;  /* 0x00000005040075a7 */ /* 0x000ea4000800017f */
[----:B--2---:R-:W-:Y:S05]  /*140a0*/  @!P0 BRA `(.L_x_3980) ;  /* 0x0000001c00888947 */ /* 0x004fea0003800000 */
.L_x_4048:
[----:B------:R-:W-:-:S07]  /*140b0*/  IMAD R3, R3, 0x8, R0 ;  /* 0x0000000803037824 */ /* 0x000fce00078e0200 */
.L_x_3981:
[----:B---3--:R3:W4:Y:S02]  /*140c0*/  SYNCS.PHASECHK.TRANS64.TRYWAIT P0, [R3+URZ], R2 ;  /* 0x00000002030075a7 */ /* 0x008724000800017f */
[----:B----4-:R-:W-:Y:S05]  /*140d0*/  @!P0 NANOSLEEP.SYNCS 0x989680 ;  /* 0x009896800000895d */ /* 0x010fea0003900000 */
[----:B------:R-:W4:Y:S02]  /*140e0*/  @!P0 SYNCS.PHASECHK.TRANS64 P0, [R3+URZ], R2 ;  /* 0x00000002030085a7 */ /* 0x000f24000800007f */
[----:B----4-:R-:W-:Y:S05]  /*140f0*/  @!P0 BRA `(.L_x_3981) ;  /* 0xfffffffc00f08947 */ /* 0x010fea000383ffff */
.L_x_3974:
[----:B------:R-:W-:Y:S05]  /*14100*/  BSYNC B0 ;  /* 0x0000000000007941 */ /* 0x000fea0003800000 */
.L_x_3973:
[----:B------:R-:W-:Y:S05]  /*14110*/  EXIT ;  /* 0x000000000000794d */ /* 0x000fea0003800000 */
.L_x_3815:
[----:B0-----:R0:W1:Y:S02]  /*14120*/  SYNCS.PHASECHK.TRANS64.TRYWAIT P1, [R2+URZ+0x36800], R3 ;  /* 0x03680003020075a7 */ /* 0x001064000802017f */
[----:B-1----:R-:W-:Y:S05]  /*14130*/  @!P1 NANOSLEEP.SYNCS 0x989680 ;  /* 0x009896800000995d */ /* 0x002fea0003900000 */
[----:B------:R-:W1:Y:S02]  /*14140*/  @!P1 SYNCS.PHASECHK.TRANS64 P1, [R2+URZ+0x36800], R3 ;  /* 0x03680003020095a7 */ /* 0x000e64000802007f */
[----:B-1----:R-:W-:Y:S05]  /*14150*/  @!P1 BRA `(.L_x_3815) ;  /* 0xfffffffc00f09947 */ /* 0x002fea000383ffff */
[----:B------:R-:W-:Y:S05]  /*14160*/  BRA `(.L_x_3982) ;  /* 0xfffffed400507947 */ /* 0x000fea000383ffff */
.L_x_3819:
[----:B-1----:R1:W2:Y:S02]  /*14170*/  SYNCS.PHASECHK.TRANS64.TRYWAIT P2, [R0+URZ+0x36830], R3 ;  /* 0x03683003000075a7 */ /* 0x0022a4000804017f */
[----:B--2---:R-:W-:Y:S05]  /*14180*/  @!P2 NANOSLEEP.SYNCS 0x989680 ;  /* 0x009896800000a95d */ /* 0x004fea0003900000 */
[----:B------:R-:W2:Y:S02]  /*14190*/  @!P2 SYNCS.PHASECHK.TRANS64 P2, [R0+URZ+0x36830], R3 ;  /* 0x036830030000a5a7 */ /* 0x000ea4000804007f */
[----:B--2---:R-:W-:Y:S05]  /*141a0*/  @!P2 BRA `(.L_x_3819) ;  /* 0xfffffffc00f0a947 */ /* 0x004fea000383ffff */
[----:B------:R-:W-:Y:S05]  /*141b0*/  BRA `(.L_x_3818) ;  /* 0xfffffed400747947 */ /* 0x000fea000383ffff */
.L_x_3824:
[----:B-1----:R1:W2:Y:S02]  /*141c0*/  SYNCS.PHASECHK.TRANS64.TRYWAIT P2, [R12+URZ+0x36830], R9 ;  /* 0x036830090c0075a7 */ /* 0x0022a4000804017f */
[----:B--2---:R-:W-:Y:S05]  /*141d0*/  @!P2 NANOSLEEP.SYNCS 0x989680 ;  /* 0x009896800000a95d */ /* 0x004fea0003900000 */
[----:B------:R-:W2:Y:S02]  /*141e0*/  @!P2 SYNCS.PHASECHK.TRANS64 P2, [R12+URZ+0x36830], R9 ;  /* 0x036830090c00a5a7 */ /* 0x000ea4000804007f */
[----:B--2---:R-:W-:Y:S05]  /*141f0*/  @!P2 BRA `(.L_x_3824) ;  /* 0xfffffffc00f0a947 */ /* 0x004fea000383ffff */
[----:B------:R-:W-:Y:S05]  /*14200*/  BRA `(.L_x_3823) ;  /* 0xffffff2000587947 */ /* 0x000fea000383ffff */
.L_x_3828:
[----:B-1----:R1:W2:Y:S02]  /*14210*/  SYNCS.PHASECHK.TRANS64.TRYWAIT P2, [R14+URZ+0x36850], R7 ;  /* 0x036850070e0075a7 */ /* 0x0022a4000804017f */
[----:B--2---:R-:W-:Y:S05]  /*14220*/  @!P2 NANOSLEEP.SYNCS 0x989680 ;  /* 0x009896800000a95d */ /* 0x004fea0003900000 */
[----:B------:R-:W2:Y:S02]  /*14230*/  @!P2 SYNCS.PHASECHK.TRANS64 P2, [R14+URZ+0x36850], R7 ;  /* 0x036850070e00a5a7 */ /* 0x000ea4000804007f */
[----:B--2---:R-:W-:Y:S05]  /*14240*/  @!P2 BRA `(.L_x_3828) ;  /* 0xfffffffc00f0a947 */ /* 0x004fea000383ffff */
[----:B------:R-:W-:Y:S05]  /*14250*/  BRA `(.L_x_3827) ;  /* 0xffffff4400a47947 */ /* 0x000fea000383ffff */
.L_x_3833:
[----:B-1----:R1:W2:Y:S02]  /*14260*/  SYNCS.PHASECHK.TRANS64.TRYWAIT P0, [R13+URZ+0x36850], R0 ;  /* 0x036850000d0075a7 */ /* 0x0022a4000800017f */
[----:B--2---:R-:W-:Y:S05]  /*14270*/  @!P0 NANOSLEEP.SYNCS 0x989680 ;  /* 0x009896800000895d */ /* 0x004fea0003900000 */
[----:B------:R-:W2:Y:S02]  /*14280*/  @!P0 SYNCS.PHASECHK.TRANS64 P0, [R13+URZ+0x36850], R0 ;  /* 0x036850000d0085a7 */ /* 0x000ea4000800007f */
[----:B--2---:R-:W-:Y:S05]  /*14290*/  @!P0 BRA `(.L_x_3833) ;  /* 0xfffffffc00f08947 */ /* 0x004fea000383ffff */
[----:B------:R-:W-:Y:S05]  /*142a0*/  BRA `(.L_x_3832) ;  /* 0xffffff6800047947 */ /* 0x000fea000383ffff */
.L_x_3875:
[----:B------:R-:W1:Y:S01]  /*142b0*/  S2R R4, SR_TID.X ;  /* 0x0000000000047919 */ /* 0x000e620000002100 */
[----:B------:R-:W-:Y:S01]  /*142c0*/  BSSY B0, `(.L_x_3983) ;  /* 0x000000a000007945 */ /* 0x000fe20003800000 */
[----:B0-----:R-:W-:Y:S01]  /*142d0*/  MOV R12, RZ ;  /* 0x000000ff000c7202 */ /* 0x001fe20000000f00 */
[----:B------:R-:W-:Y:S02]  /*142e0*/  IMAD.MOV.U32 R11, RZ, RZ, 0x1f ;  /* 0x0000001fff0b7424 */ /* 0x000fe400078e00ff */
[----:B------:R-:W-:Y:S01]  /*142f0*/  IMAD.MOV.U32 R15, RZ, RZ, -0x1 ;  /* 0xffffffffff0f7424 */ /* 0x000fe200078e00ff */
[----:B-1----:R-:W-:-:S04]  /*14300*/  SHF.R.U32.HI R4, RZ, 0x5, R4 ;  /* 0x00000005ff047819 */ /* 0x002fc80000011604 */
[----:B------:R-:W-:-:S05]  /*14310*/  LOP3.LUT R4, R4, 0x3, RZ, 0xc0, !PT ;  /* 0x0000000304047812 */ /* 0x000fca00078ec0ff */
[----:B------:R-:W-:-:S07]  /*14320*/  IMAD.MOV.U32 R13, RZ, RZ, R4 ;  /* 0x000000ffff0d7224 */ /* 0x000fce00078e0004 */
[----:B------:R-:W-:Y:S05]  /*14330*/  WARPSYNC.COLLECTIVE R15, `(.L_x_3984) ;  /* 0x000000000f087348 */ /* 0x000fea0003c00000 */
[----:B------:R0:W1:Y:S02]  /*14340*/  SHFL.IDX P6, R14, R13, R12, R11 ;  /* 0x0000000c0d0e7389 */ /* 0x00006400000c000b */
[----:B01----:R-:W-:Y:S01]  /*14350*/  ENDCOLLECTIVE ;  /* 0x000000000000791b */ /* 0x003fe20003800000 */
.L_x_3984:
[----:B------:R-:W-:Y:S05]  /*14360*/  BSYNC B0 ;  /* 0x0000000000007941 */ /* 0x000fea0003800000 */
.L_x_3983:
[----:B------:R-:W-:Y:S05]  /*14370*/  BRA `(.L_x_3985) ;  /* 0xffffffac00d07947 */ /* 0x000fea000383ffff */
.L_x_3877:
[----:B------:R-:W-:Y:S01]  /*14380*/  BSSY B0, `(.L_x_3986) ;  /* 0x0000006000007945 */ /* 0x000fe20003800000 */
[----:B------:R-:W-:-:S07]  /*14390*/  IMAD.MOV.U32 R15, RZ, RZ, -0x1 ;  /* 0xffffffffff0f7424 */ /* 0x000fce00078e00ff */
[----:B012---:R-:W-:Y:S05]  /*143a0*/  WARPSYNC.COLLECTIVE R15, `(.L_x_3987) ;  /* 0x000000000f0c7348 */ /* 0x007fea0003c00000 */
[----:B------:R-:W-:Y:S02]  /*143b0*/  ELECT P6, UR62, PT ;  /* 0x00000000003e782f */ /* 0x000fe400038c0000 */
[----:B------:R-:W-:Y:S01]  /*143c0*/  MOV R14, UR62 ;  /* 0x0000003e000e7c02 */ /* 0x000fe20008000f00 */
[----:B012---:R-:W-:Y:S10]  /*143d0*/  ENDCOLLECTIVE ;  /* 0x000000000000791b */ /* 0x007ff40003800000 */
.L_x_3987:
[----:B------:R-:W-:Y:S05]  /*143e0*/  BSYNC B0 ;  /* 0x0000000000007941 */ /* 0x000fea0003800000 */
.L_x_3986:
[----:B------:R-:W-:Y:S05]  /*143f0*/  BRA `(.L_x_3988) ;  /* 0xffffffac00d47947 */ /* 0x000fea000383ffff */
.L_x_3879:
[----:B--2---:R2:W3:Y:S02]  /*14400*/  SYNCS.PHASECHK.TRANS64.TRYWAIT P0, [R0+URZ+0x36840], R2 ;  /* 0x03684002000075a7 */ /* 0x0044e4000800017f */
[----:B---3--:R-:W-:Y:S05]  /*14410*/  @!P0 NANOSLEEP.SYNCS 0x989680 ;  /* 0x009896800000895d */ /* 0x008fea0003900000 */
[----:B------:R-:W3:Y:S02]  /*14420*/  @!P0 SYNCS.PHASECHK.TRANS64 P0, [R0+URZ+0x36840], R2 ;  /* 0x03684002000085a7 */ /* 0x000ee4000800007f */
[----:B---3--:R-:W-:Y:S05]  /*14430*/  @!P0 BRA `(.L_x_3879) ;  /* 0xfffffffc00f08947 */ /* 0x008fea000383ffff */
[----:B------:R-:W-:Y:S05]  /*14440*/  BRA `(.L_x_3989) ;  /* 0xffffffb000407947 */ /* 0x000fea000383ffff */
.L_x_3883:
[----:B------:R0:W5:Y:S01]  /*14450*/  LDL.LU R8, [R1+0x3c] ;  /* 0x00003c0001087983 */ /* 0x0001620000300800 */
        /* <DEDUP_REMOVED lines=8> */
.L_x_3990:
[----:B------:R-:W-:Y:S02]  /*144e0*/  IMAD.MOV.U32 R13, RZ, RZ, R4 ;  /* 0x000000ffff0d7224 */ /* 0x000fe400078e0004 */
[----:B------:R-:W-:-:S07]  /*144f0*/  IMAD.MOV.U32 R6, RZ, RZ, R14 ;  /* 0x000000ffff067224 */ /* 0x000fce00078e000e */
[----:B------:R-:W-:Y:S05]  /*14500*/  WARPSYNC.COLLECTIVE R15, `(.L_x_3991) ;  /* 0x000000000f087348 */ /* 0x000fea0003c00000 */
[----:B------:R0:W1:Y:S02]  /*14510*/  SHFL.IDX P6, R14, R13, R12, R11 ;  /* 0x0000000c0d0e7389 */ /* 0x00006400000c000b */
[----:B01----:R-:W-:Y:S01]  /*14520*/  ENDCOLLECTIVE ;  /* 0x000000000000791b */ /* 0x003fe20003800000 */
.L_x_3991:
[----:B------:R-:W-:Y:S02]  /*14530*/  IMAD.MOV.U32 R13, RZ, RZ, R0 ;  /* 0x000000ffff0d7224 */ /* 0x000fe400078e0000 */
[----:B------:R-:W-:Y:S02]  /*14540*/  IMAD.MOV.U32 R12, RZ, RZ, 0x1 ;  /* 0x00000001ff0c7424 */ /* 0x000fe400078e00ff */
[----:B------:R-:W-:Y:S02]  /*14550*/  IMAD R3, R8, R7, RZ ;  /* 0x0000000708037224 */ /* 0x000fe400078e02ff */
[----:B------:R-:W0:Y:S01]  /*14560*/  S2R R8, SR_TID.X ;  /* 0x0000000000087919 */ /* 0x000e220000002100 */
[----:B------:R-:W-:-:S07]  /*14570*/  IMAD.MOV.U32 R7, RZ, RZ, R14 ;  /* 0x000000ffff077224 */ /* 0x000fce00078e000e */
[----:B0-----:R-:W-:Y:S05]  /*14580*/  WARPSYNC.COLLECTIVE R15, `(.L_x_3992) ;  /* 0x000000000f087348 */ /* 0x001fea0003c00000 */
[----:B------:R1:W2:Y:S02]  /*14590*/  SHFL.IDX P6, R14, R13, R12, R11 ;  /* 0x0000000c0d0e7389 */ /* 0x0002a400000c000b */
[----:B012---:R-:W-:Y:S01]  /*145a0*/  ENDCOLLECTIVE ;  /* 0x000000000000791b */ /* 0x007fe20003800000 */
.L_x_3992:
[----:B------:R-:W-:Y:S02]  /*145b0*/  IMAD.MOV.U32 R13, RZ, RZ, R4 ;  /* 0x000000ffff0d7224 */ /* 0x000fe400078e0004 */
[----:B------:R-:W-:-:S07]  /*145c0*/  IMAD.MOV.U32 R9, RZ, RZ, R14 ;  /* 0x000000ffff097224 */ /* 0x000fce00078e000e */
[----:B------:R-:W-:Y:S05]  /*145d0*/  WARPSYNC.COLLECTIVE R15, `(.L_x_3993) ;  /* 0x000000000f087348 */ /* 0x000fea0003c00000 */
[----:B------:R0:W1:Y:S02]  /*145e0*/  SHFL.IDX P6, R14, R13, R12, R11 ;  /* 0x0000000c0d0e7389 */ /* 0x00006400000c000b */
[----:B01----:R-:W-:Y:S01]  /*145f0*/  ENDCOLLECTIVE ;  /* 0x000000000000791b */ /* 0x003fe20003800000 */
.L_x_3993:
[----:B------:R-:W-:-:S04]  /*14600*/  LOP3.LUT R8, R8, 0x7f, RZ, 0xc0, !PT ;  /* 0x0000007f08087812 */ /* 0x000fc800078ec0ff */
[----:B------:R-:W-:-:S04]  /*14610*/  SHF.R.U32.HI R8, RZ, 0x3, R8 ;  /* 0x00000003ff087819 */ /* 0x000fc80000011608 */
[----:B------:R-:W-:Y:S01]  /*14620*/  IADD3 R2, R8, R17, RZ ;  /* 0x0000001108027210 */ /* 0x000fe20007ffe0ff */
[----:B------:R-:W-:-:S03]  /*14630*/  IMAD.SHL.U32 R17, R5, 0x8, RZ ;  /* 0x0000000805117824 */ /* 0x000fc600078e00ff */
[C---:B------:R-:W-:Y:S01]  /*14640*/  ISETP.GE.AND P3, PT, R2.reuse, R3, PT ;  /* 0x000000030200720c */ /* 0x040fe20003f66270 */
[----:B------:R-:W-:Y:S01]  /*14650*/  VIADD R5, R2, 0x10 ;  /* 0x0000001002057836 */ /* 0x000fe20000000000 */
[----:B------:R-:W-:Y:S01]  /*14660*/  LOP3.LUT R17, R17, 0x38, RZ, 0xc0, !PT ;  /* 0x0000003811117812 */ /* 0x000fe200078ec0ff */
[----:B------:R-:W-:Y:S02]  /*14670*/  IMAD.MOV.U32 R13, RZ, RZ, R0 ;  /* 0x000000ffff0d7224 */ /* 0x000fe400078e0000 */
[----:B------:R-:W-:-:S08]  /*14680*/  IMAD.MOV.U32 R12, RZ, RZ, 0x2 ;  /* 0x00000002ff0c7424 */ /* 0x000fd000078e00ff */
        /* <DEDUP_REMOVED lines=16> */
.L_x_3994:
[----:B------:R-:W-:Y:S01]  /*14790*/  @!P3 LEA R8, P5, R17, R5, 0x1 ;  /* 0x000000051108b211 */ /* 0x000fe200078a08ff */
[----:B------:R-:W-:-:S04]  /*147a0*/  IMAD.MOV.U32 R13, RZ, RZ, R4 ;  /* 0x000000ffff0d7224 */ /* 0x000fc800078e0004 */
[----:B------:R-:W-:Y:S02]  /*147b0*/  @!P3 IMAD.MOV.U32 R6, RZ, RZ, R8 ;  /* 0x000000ffff06b224 */ /* 0x000fe400078e0008 */
[----:B------:R-:W-:-:S05]  /*147c0*/  @!P3 IMAD.X R5, RZ, RZ, R9, P5 ;  /* 0x000000ffff05b224 */ /* 0x000fca00028e0609 */
[----:B------:R-:W-:Y:S01]  /*147d0*/  @!P3 MOV R7, R5 ;  /* 0x000000050007b202 */ /* 0x000fe20000000f00 */
[----:B------:R-:W-:-:S07]  /*147e0*/  IMAD.MOV.U32 R8, RZ, RZ, R14 ;  /* 0x000000ffff087224 */ /* 0x000fce00078e000e */
[----:B------:R-:W-:Y:S05]  /*147f0*/  WARPSYNC.COLLECTIVE R15, `(.L_x_3995) ;  /* 0x000000000f087348 */ /* 0x000fea0003c00000 */
[----:B------:R0:W1:Y:S02]  /*14800*/  SHFL.IDX P6, R14, R13, R12, R11 ;  /* 0x0000000c0d0e7389 */ /* 0x00006400000c000b */
[----:B01----:R-:W-:Y:S01]  /*14810*/  ENDCOLLECTIVE ;  /* 0x000000000000791b */ /* 0x003fe20003800000 */
.L_x_3995:
[----:B------:R-:W-:Y:S01]  /*14820*/  VIADD R5, R2, 0x20 ;  /* 0x0000002002057836 */ /* 0x000fe20000000000 */
[----:B------:R-:W-:Y:S01]  /*14830*/  @!PT LDS RZ, [RZ] ;  /* 0x00000000fffff984 */ /* 0x000fe20000000800 */
[----:B------:R-:W-:Y:S01]  /*14840*/  @!PT LDS RZ, [RZ] ;  /* 0x00000000fffff984 */ /* 0x000fe20000000800 */
[----:B------:R-:W-:Y:S01]  /*14850*/  @!PT LDS RZ, [RZ] ;  /* 0x00000000fffff984 */ /* 0x000fe20000000800 */
[----:B------:R0:W-:Y:S04]  /*14860*/  @!P3 LDGSTS.E.BYPASS.LTC128B.128 [R10+0x15c00], desc[UR60][R6.64], !P2 ;  /* 0x15c00000060abfae */ /* 0x0001e8000d101d7c */
[----:B------:R0:W-:Y:S04]  /*14870*/  @!P3 LDGSTS.E.BYPASS.LTC128B.128 [R10+0x19c00], desc[UR60][R6.64+0x80], !P1 ;  /* 0x19c00080060abfae */ /* 0x0001e8000c901d7c */
[----:B------:R0:W-:Y:S01]  /*14880*/  @!P3 LDGSTS.E.BYPASS.LTC128B.128 [R10+0x1dc00], desc[UR60][R6.64+0x100], !P0 ;  /* 0x1dc00100060abfae */ /* 0x0001e2000c101d7c */
[----:B------:R-:W-:Y:S01]  /*14890*/  ISETP.GE.AND P3, PT, R5, R3, PT ;  /* 0x000000030500720c */ /* 0x000fe20003f66270 */
[----:B------:R-:W-:Y:S01]  /*148a0*/  IMAD.MOV.U32 R12, RZ, RZ, 0x3 ;  /* 0x00000003ff0c7424 */ /* 0x000fe200078e00ff */
[----:B------:R-:W-:Y:S01]  /*148b0*/  MOV R13, R0 ;  /* 0x00000000000d7202 */ /* 0x000fe20000000f00 */
[----:B------:R-:W-:-:S10]  /*148c0*/  IMAD.MOV.U32 R5, RZ, RZ, R14 ;  /* 0x000000ffff057224 */ /* 0x000fd400078e000e */
[----:B0-----:R-:W-:Y:S05]  /*148d0*/  WARPSYNC.COLLECTIVE R15, `(.L_x_3996) ;  /* 0x000000000f087348 */ /* 0x001fea0003c00000 */
[----:B------:R1:W2:Y:S02]  /*148e0*/  SHFL.IDX P6, R14, R13, R12, R11 ;  /* 0x0000000c0d0e7389 */ /* 0x0002a400000c000b */
[----:B012---:R-:W-:Y:S01]  /*148f0*/  ENDCOLLECTIVE ;  /* 0x000000000000791b */ /* 0x007fe20003800000 */
.L_x_3996:
[----:B------:R-:W-:-:S05]  /*14900*/  @!P3 LEA R5, P4, R17, R5, 0x1 ;  /* 0x000000051105b211 */ /* 0x000fca00078808ff */
[----:B------:R-:W-:Y:S02]  /*14910*/  @!P3 IMAD.X R6, RZ, RZ, R8, P4 ;  /* 0x000000ffff06b224 */ /* 0x000fe400020e0608 */
[C---:B------:R-:W-:Y:S02]  /*14920*/  VIADD R8, R2.reuse, 0x60 ;  /* 0x0000006002087836 */ /* 0x040fe40000000000 */
        /* <DEDUP_REMOVED lines=15> */
.L_x_3997:
[----:B------:R-:W-:Y:S02]  /*14a20*/  IMAD.MOV.U32 R13, RZ, RZ, R0 ;  /* 0x000000ffff0d7224 */ /* 0x000fe400078e0000 */
[----:B------:R-:W-:Y:S02]  /*14a30*/  IMAD.MOV.U32 R12, RZ, RZ, 0x4 ;  /* 0x00000004ff0c7424 */ /* 0x000fe400078e00ff */
[----:B------:R-:W-:-:S07]  /*14a40*/  IMAD.MOV.U32 R5, RZ, RZ, R14 ;  /* 0x000000ffff057224 */ /* 0x000fce00078e000e */
[----:B------:R-:W-:Y:S05]  /*14a50*/  WARPSYNC.COLLECTIVE R15, `(.L_x_3998) ;  /* 0x000000000f087348 */ /* 0x000fea0003c00000 */
[----:B------:R0:W1:Y:S02]  /*14a60*/  SHFL.IDX P6, R14, R13, R12, R11 ;  /* 0x0000000c0d0e7389 */ /* 0x00006400000c000b */
[----:B01----:R-:W-:Y:S01]  /*14a70*/  ENDCOLLECTIVE ;  /* 0x000000000000791b */ /* 0x003fe20003800000 */
.L_x_3998:
        /* <DEDUP_REMOVED lines=12> */
[----:B------:R-:W-:-:S02]  /*14b40*/  ISETP.GE.AND P3, PT, R5, R3, PT ;  /* 0x000000030500720c */ /* 0x000fc40003f66270 */
[----:B0-----:R-:W-:-:S11]  /*14b50*/  MOV R6, R14 ;  /* 0x0000000e00067202 */ /* 0x001fd60000000f00 */
[----:B------:R-:W-:Y:S05]  /*14b60*/  WARPSYNC.COLLECTIVE R15, `(.L_x_3999) ;  /* 0x000000000f087348 */ /* 0x000fea0003c00000 */
[----:B------:R0:W1:Y:S02]  /*14b70*/  SHFL.IDX P6, R14, R13, R12, R11 ;  /* 0x0000000c0d0e7389 */ /* 0x00006400000c000b */
[----:B01----:R-:W-:Y:S01]  /*14b80*/  ENDCOLLECTIVE ;  /* 0x000000000000791b */ /* 0x003fe20003800000 */
.L_x_3999:
[----:B------:R-:W-:Y:S02]  /*14b90*/  IMAD.MOV.U32 R13, RZ, RZ, R0 ;  /* 0x000000ffff0d7224 */ /* 0x000fe400078e0000 */
[----:B------:R-:W-:Y:S02]  /*14ba0*/  IMAD.MOV.U32 R12, RZ, RZ, 0x5 ;  /* 0x00000005ff0c7424 */ /* 0x000fe400078e00ff */
[----:B------:R-:W-:-:S07]  /*14bb0*/  IMAD.MOV.U32 R5, RZ, RZ, R14 ;  /* 0x000000ffff057224 */ /* 0x000fce00078e000e */
[----:B------:R-:W-:Y:S05]  /*14bc0*/  WARPSYNC.COLLECTIVE R15, `(.L_x_4000) ;  /* 0x000000000f087348 */ /* 0x000fea0003c00000 */
[----:B------:R0:W1:Y:S02]  /*14bd0*/  SHFL.IDX P6, R14, R13, R12, R11 ;  /* 0x0000000c0d0e7389 */ /* 0x00006400000c000b */
[----:B01----:R-:W-:Y:S01]  /*14be0*/  ENDCOLLECTIVE ;  /* 0x000000000000791b */ /* 0x003fe20003800000 */
.L_x_4000:
        /* <DEDUP_REMOVED lines=17> */
.L_x_4001:
[----:B------:R-:W-:Y:S02]  /*14d00*/  IMAD.MOV.U32 R13, RZ, RZ, R0 ;  /* 0x000000ffff0d7224 */ /* 0x000fe400078e0000 */
[----:B------:R-:W-:Y:S01]  /*14d10*/  IMAD.MOV.U32 R12, RZ, RZ, 0x6 ;  /* 0x00000006ff0c7424 */ /* 0x000fe200078e00ff */
[----:B------:R-:W-:-:S07]  /*14d20*/  MOV R5, R14 ;  /* 0x0000000e00057202 */ /* 0x000fce0000000f00 */
[----:B------:R-:W-:Y:S05]  /*14d30*/  WARPSYNC.COLLECTIVE R15, `(.L_x_4002) ;  /* 0x000000000f087348 */ /* 0x000fea0003c00000 */
[----:B------:R0:W1:Y:S02]  /*14d40*/  SHFL.IDX P6, R14, R13, R12, R11 ;  /* 0x0000000c0d0e7389 */ /* 0x00006400000c000b */
[----:B01----:R-:W-:Y:S01]  /*14d50*/  ENDCOLLECTIVE ;  /* 0x000000000000791b */ /* 0x003fe20003800000 */
.L_x_4002:
[----:B------:R-:W-:-:S05]  /*14d60*/  @!P3 LEA R5, P4, R17, R5, 0x1 ;  /* 0x000000051105b211 */ /* 0x000fca00078808ff */
[----:B------:R-:W-:Y:S01]  /*14d70*/  @!P3 IMAD.X R6, RZ, RZ, R6, P4 ;  /* 0x000000ffff06b224 */ /* 0x000fe200020e0606 */
[----:B------:R-:W-:-:S03]  /*14d80*/  ISETP.GE.AND P4, PT, R8, R3, PT ;  /* 0x000000030800720c */ /* 0x000fc60003f86270 */
[----:B------:R-:W-:Y:S02]  /*14d90*/  @!P3 IMAD.MOV.U32 R7, RZ, RZ, R6 ;  /* 0x000000ffff07b224 */ /* 0x000fe400078e0006 */
[----:B------:R-:W-:Y:S02]  /*14da0*/  @!P3 IMAD.MOV.U32 R6, RZ, RZ, R5 ;  /* 0x000000ffff06b224 */ /* 0x000fe400078e0005 */
[----:B------:R-:W-:-:S03]  /*14db0*/  IMAD.MOV.U32 R13, RZ, RZ, R4 ;  /* 0x000000ffff0d7224 */ /* 0x000fc600078e0004 */
[----:B------:R-:W-:Y:S01]  /*14dc0*/  @!PT LDS RZ, [RZ] ;  /* 0x00000000fffff984 */ /* 0x000fe20000000800 */
[----:B------:R-:W-:Y:S01]  /*14dd0*/  @!PT LDS RZ, [RZ] ;  /* 0x00000000fffff984 */ /* 0x000fe20000000800 */
[----:B------:R-:W-:Y:S01]  /*14de0*/  @!PT LDS RZ, [RZ] ;  /* 0x00000000fffff984 */ /* 0x000fe20000000800 */
[----:B------:R-:W-:Y:S04]  /*14df0*/  @!P3 LDGSTS.E.BYPASS.LTC128B.128 [R10+0x17c00], desc[UR60][R6.64], !P2 ;  /* 0x17c00000060abfae */ /* 0x000fe8000d101d7c */
[----:B------:R-:W-:Y:S04]  /*14e00*/  @!P3 LDGSTS.E.BYPASS.LTC128B.128 [R10+0x1bc00], desc[UR60][R6.64+0x80], !P1 ;  /* 0x1bc00080060abfae */ /* 0x000fe8000c901d7c */
[----:B------:R0:W-:Y:S02]  /*14e10*/  @!P3 LDGSTS.E.BYPASS.LTC128B.128 [R10+0x1fc00], desc[UR60][R6.64+0x100], !P0 ;  /* 0x1fc00100060abfae */ /* 0x0001e4000c101d7c */
[----:B0-----:R-:W-:-:S07]  /*14e20*/  IMAD.MOV.U32 R6, RZ, RZ, R14 ;  /* 0x000000ffff067224 */ /* 0x001fce00078e000e */
[----:B------:R-:W-:Y:S05]  /*14e30*/  WARPSYNC.COLLECTIVE R15, `(.L_x_4003) ;  /* 0x000000000f087348 */ /* 0x000fea0003c00000 */
[----:B------:R0:W1:Y:S02]  /*14e40*/  SHFL.IDX P6, R14, R13, R12, R11 ;  /* 0x0000000c0d0e7389 */ /* 0x00006400000c000b */
[----:B01----:R-:W-:Y:S01]  /*14e50*/  ENDCOLLECTIVE ;  /* 0x000000000000791b */ /* 0x003fe20003800000 */
.L_x_4003:
[----:B------:R-:W-:Y:S02]  /*14e60*/  IMAD.MOV.U32 R13, RZ, RZ, R0 ;  /* 0x000000ffff0d7224 */ /* 0x000fe400078e0000 */
[----:B------:R-:W-:Y:S02]  /*14e70*/  IMAD.MOV.U32 R12, RZ, RZ, 0x7 ;  /* 0x00000007ff0c7424 */ /* 0x000fe400078e00ff */
[----:B------:R-:W-:-:S07]  /*14e80*/  IMAD.MOV.U32 R5, RZ, RZ, R14 ;  /* 0x000000ffff057224 */ /* 0x000fce00078e000e */
[----:B------:R-:W-:Y:S05]  /*14e90*/  WARPSYNC.COLLECTIVE R15, `(.L_x_4004) ;  /* 0x000000000f087348 */ /* 0x000fea0003c00000 */
[----:B------:R0:W1:Y:S02]  /*14ea0*/  SHFL.IDX P6, R14, R13, R12, R11 ;  /* 0x0000000c0d0e7389 */ /* 0x00006400000c000b */
[----:B01----:R-:W-:Y:S01]  /*14eb0*/  ENDCOLLECTIVE ;  /* 0x000000000000791b */ /* 0x003fe20003800000 */
.L_x_4004:
[----:B------:R-:W-:-:S05]  /*14ec0*/  @!P4 LEA R5, P3, R17, R5, 0x1 ;  /* 0x000000051105c211 */ /* 0x000fca00078608ff */
[----:B------:R-:W-:-:S05]  /*14ed0*/  @!P4 IMAD.X R6, RZ, RZ, R6, P3 ;  /* 0x000000ffff06c224 */ /* 0x000fca00018e0606 */
[----:B------:R-:W-:Y:S01]  /*14ee0*/  @!P4 MOV R7, R6 ;  /* 0x000000060007c202 */ /* 0x000fe20000000f00 */
        /* <DEDUP_REMOVED lines=11> */
.L_x_4005:
[----:B------:R-:W-:Y:S01]  /*14fa0*/  @!PT LDS RZ, [RZ] ;  /* 0x00000000fffff984 */ /* 0x000fe20000000800 */
[----:B------:R-:W-:Y:S01]  /*14fb0*/  @!PT LDS RZ, [RZ] ;  /* 0x00000000fffff984 */ /* 0x000fe20000000800 */
[----:B------:R-:W-:Y:S01]  /*14fc0*/  @!PT LDS RZ, [RZ] ;  /* 0x00000000fffff984 */ /* 0x000fe20000000800 */
[----:B------:R0:W-:Y:S01]  /*14fd0*/  @!P4 LDGSTS.E.BYPASS.LTC128B.128 [R10+0x20400], desc[UR60][R6.64+0x100], !P0 ;  /* 0x20400100060acfae */ /* 0x0001e2000c101d7c */
[----:B------:R-:W-:Y:S01]  /*14fe0*/  IMAD.MOV.U32 R4, RZ, RZ, R14 ;  /* 0x000000ffff047224 */ /* 0x000fe200078e000e */
[----:B------:R-:W-:Y:S06]  /*14ff0*/  BRA `(.L_x_4006) ;  /* 0xffffffb4000c7947 */ /* 0x000fec000383ffff */
.L_x_3888:
[----:B0-----:R-:W2:Y:S02]  /*15000*/  LDL R2, [R1+0x4] ;  /* 0x0000040001027983 */ /* 0x001ea40000100800 */
[----:B--2---:R0:W1:Y:S02]  /*15010*/  SYNCS.PHASECHK.TRANS64.TRYWAIT P0, [R2+URZ+0x36820], R0 ;  /* 0x03682000020075a7 */ /* 0x004064000800017f */
[----:B-1----:R-:W-:Y:S05]  /*15020*/  @!P0 NANOSLEEP.SYNCS 0x989680 ;  /* 0x009896800000895d */ /* 0x002fea0003900000 */
[----:B------:R-:W1:Y:S02]  /*15030*/  @!P0 SYNCS.PHASECHK.TRANS64 P0, [R2+URZ+0x36820], R0 ;  /* 0x03682000020085a7 */ /* 0x000e64000800007f */
[----:B-1----:R-:W-:Y:S05]  /*15040*/  @!P0 BRA `(.L_x_3888) ;  /* 0xfffffffc00ec8947 */ /* 0x002fea000383ffff */
[----:B------:R-:W-:Y:S05]  /*15050*/  BRA `(.L_x_4007) ;  /* 0xffffffb400907947 */ /* 0x000fea000383ffff */
.L_x_3897:
[----:B-1----:R1:W2:Y:S02]  /*15060*/  SYNCS.PHASECHK.TRANS64.TRYWAIT P0, [R3+URZ+0x36840], R2 ;  /* 0x03684002030075a7 */ /* 0x0022a4000800017f */
[----:B--2---:R-:W-:Y:S05]  /*15070*/  @!P0 NANOSLEEP.SYNCS 0x989680 ;  /* 0x009896800000895d */ /* 0x004fea0003900000 */
[----:B------:R-:W2:Y:S02]  /*15080*/  @!P0 SYNCS.PHASECHK.TRANS64 P0, [R3+URZ+0x36840], R2 ;  /* 0x03684002030085a7 */ /* 0x000ea4000800007f */
[----:B--2---:R-:W-:Y:S05]  /*15090*/  @!P0 BRA `(.L_x_3897) ;  /* 0xfffffffc00f08947 */ /* 0x004fea000383ffff */
[----:B------:R-:W-:Y:S05]  /*150a0*/  BRA `(.L_x_4008) ;  /* 0xffffffb8005c7947 */ /* 0x000fea000383ffff */
.L_x_3904:
[----:B0-----:R0:W1:Y:S02]  /*150b0*/  SYNCS.PHASECHK.TRANS64.TRYWAIT P0, [R3+URZ+0x60], R2 ;  /* 0x00006002030075a7 */ /* 0x001064000800017f */
[----:B-1----:R-:W-:Y:S05]  /*150c0*/  @!P0 NANOSLEEP.SYNCS 0x989680 ;  /* 0x009896800000895d */ /* 0x002fea0003900000 */
[----:B------:R-:W1:Y:S02]  /*150d0*/  @!P0 SYNCS.PHASECHK.TRANS64 P0, [R3+URZ+0x60], R2 ;  /* 0x00006002030085a7 */ /* 0x000e64000800007f */
[----:B-1----:R-:W-:Y:S05]  /*150e0*/  @!P0 BRA `(.L_x_3904) ;  /* 0xfffffffc00f08947 */ /* 0x002fea000383ffff */
[----:B------:R-:W-:Y:S05]  /*150f0*/  BRA `(.L_x_4009) ;  /* 0xffffffbc00787947 */ /* 0x000fea000383ffff */
.L_x_3914:
[----:B---3--:R3:W4:Y:S02]  /*15100*/  SYNCS.PHASECHK.TRANS64.TRYWAIT P0, [R3+URZ+0x36840], R2 ;  /* 0x03684002030075a7 */ /* 0x008724000800017f */
[----:B----4-:R-:W-:Y:S05]  /*15110*/  @!P0 NANOSLEEP.SYNCS 0x989680 ;  /* 0x009896800000895d */ /* 0x010fea0003900000 */
[----:B------:R-:W4:Y:S02]  /*15120*/  @!P0 SYNCS.PHASECHK.TRANS64 P0, [R3+URZ+0x36840], R2 ;  /* 0x03684002030085a7 */ /* 0x000f24000800007f */
[----:B----4-:R-:W-:Y:S05]  /*15130*/  @!P0 BRA `(.L_x_3914) ;  /* 0xfffffffc00f08947 */ /* 0x010fea000383ffff */
[----:B------:R-:W-:Y:S05]  /*15140*/  BRA `(.L_x_4010) ;  /* 0xffffffc400647947 */ /* 0x000fea000383ffff */
.L_x_3921:
[----:B--2---:R2:W3:Y:S02]  /*15150*/  SYNCS.PHASECHK.TRANS64.TRYWAIT P0, [R2+URZ+0x60], R3 ;  /* 0x00006003020075a7 */ /* 0x0044e4000800017f */
[----:B---3--:R-:W-:Y:S05]  /*15160*/  @!P0 NANOSLEEP.SYNCS 0x989680 ;  /* 0x009896800000895d */ /* 0x008fea0003900000 */
[----:B------:R-:W3:Y:S02]  /*15170*/  @!P0 SYNCS.PHASECHK.TRANS64 P0, [R2+URZ+0x60], R3 ;  /* 0x00006003020085a7 */ /* 0x000ee4000800007f */
[----:B---3--:R-:W-:Y:S05]  /*15180*/  @!P0 BRA `(.L_x_3921) ;  /* 0xfffffffc00f08947 */ /* 0x008fea000383ffff */
[----:B------:R-:W-:Y:S05]  /*15190*/  BRA `(.L_x_4011) ;  /* 0xffffffc800807947 */ /* 0x000fea000383ffff */
.L_x_3931:
[----:B----4-:R4:W0:Y:S02]  /*151a0*/  SYNCS.PHASECHK.TRANS64.TRYWAIT P0, [R2+URZ+0x36840], R3 ;  /* 0x03684003020075a7 */ /* 0x010824000800017f */
[----:B0-----:R-:W-:Y:S05]  /*151b0*/  @!P0 NANOSLEEP.SYNCS 0x989680 ;  /* 0x009896800000895d */ /* 0x001fea0003900000 */
[----:B------:R-:W0:Y:S02]  /*151c0*/  @!P0 SYNCS.PHASECHK.TRANS64 P0, [R2+URZ+0x36840], R3 ;  /* 0x03684003020085a7 */ /* 0x000e24000800007f */
[----:B0-----:R-:W-:Y:S05]  /*151d0*/  @!P0 BRA `(.L_x_3931) ;  /* 0xfffffffc00f08947 */ /* 0x001fea000383ffff */
[----:B------:R-:W-:Y:S05]  /*151e0*/  BRA `(.L_x_4012) ;  /* 0xffffffd000347947 */ /* 0x000fea000383ffff */
.L_x_3938:
[----:B--2---:R2:W3:Y:S02]  /*151f0*/  SYNCS.PHASECHK.TRANS64.TRYWAIT P0, [R2+URZ+0x60], R5 ;  /* 0x00006005020075a7 */ /* 0x0044e4000800017f */
[----:B---3--:R-:W-:Y:S05]  /*15200*/  @!P0 NANOSLEEP.SYNCS 0x989680 ;  /* 0x009896800000895d */ /* 0x008fea0003900000 */
[----:B------:R-:W3:Y:S02]  /*15210*/  @!P0 SYNCS.PHASECHK.TRANS64 P0, [R2+URZ+0x60], R5 ;  /* 0x00006005020085a7 */ /* 0x000ee4000800007f */
[----:B---3--:R-:W-:Y:S05]  /*15220*/  @!P0 BRA `(.L_x_3938) ;  /* 0xfffffffc00f08947 */ /* 0x008fea000383ffff */
[----:B------:R-:W-:Y:S05]  /*15230*/  BRA `(.L_x_4013) ;  /* 0xffffffd400507947 */ /* 0x000fea000383ffff */
.L_x_3950:
[----:B0-----:R0:W2:Y:S02]  /*15240*/  SYNCS.PHASECHK.TRANS64.TRYWAIT P0, [R2+URZ+0x36860], R0 ;  /* 0x03686000020075a7 */ /* 0x0010a4000800017f */
[----:B--2---:R-:W-:Y:S05]  /*15250*/  @!P0 NANOSLEEP.SYNCS 0x989680 ;  /* 0x009896800000895d */ /* 0x004fea0003900000 */
[----:B------:R-:W2:Y:S02]  /*15260*/  @!P0 SYNCS.PHASECHK.TRANS64 P0, [R2+URZ+0x36860], R0 ;  /* 0x03686000020085a7 */ /* 0x000ea4000800007f */
[----:B--2---:R-:W-:Y:S05]  /*15270*/  @!P0 BRA `(.L_x_3950) ;  /* 0xfffffffc00f08947 */ /* 0x004fea000383ffff */
[----:B------:R-:W-:Y:S05]  /*15280*/  BRA `(.L_x_4014) ;  /* 0xffffffd800e87947 */ /* 0x000fea000383ffff */
.L_x_3958:
[----:B------:R-:W-:Y:S01]  /*15290*/  BSSY B0, `(.L_x_4015) ;  /* 0x0000008000007945 */ /* 0x000fe20003800000 */
[----:B------:R-:W-:Y:S02]  /*152a0*/  IMAD.MOV.U32 R13, RZ, RZ, R16 ;  /* 0x000000ffff0d7224 */ /* 0x000fe400078e0010 */
[----:B------:R-:W-:Y:S02]  /*152b0*/  IMAD.MOV.U32 R12, RZ, RZ, RZ ;  /* 0x000000ffff0c7224 */ /* 0x000fe400078e00ff */
[----:B------:R-:W-:Y:S02]  /*152c0*/  IMAD.MOV.U32 R11, RZ, RZ, 0x1f ;  /* 0x0000001fff0b7424 */ /* 0x000fe400078e00ff */
[----:B------:R-:W-:-:S07]  /*152d0*/  IMAD.MOV.U32 R15, RZ, RZ, -0x1 ;  /* 0xffffffffff0f7424 */ /* 0x000fce00078e00ff */
[----:B-----5:R-:W-:Y:S05]  /*152e0*/  WARPSYNC.COLLECTIVE R15, `(.L_x_4016) ;  /* 0x000000000f087348 */ /* 0x020fea0003c00000 */
[----:B------:R0:W1:Y:S02]  /*152f0*/  SHFL.IDX P6, R14, R13, R12, R11 ;  /* 0x0000000c0d0e7389 */ /* 0x00006400000c000b */
[----:B01---5:R-:W-:Y:S01]  /*15300*/  ENDCOLLECTIVE ;  /* 0x000000000000791b */ /* 0x023fe20003800000 */
.L_x_4016:
[----:B------:R-:W-:Y:S05]  /*15310*/  BSYNC B0 ;  /* 0x0000000000007941 */ /* 0x000fea0003800000 */
.L_x_4015:
[----:B------:R-:W-:Y:S01]  /*15320*/  IMAD.MOV.U32 R13, RZ, RZ, R16 ;  /* 0x000000ffff0d7224 */ /* 0x000fe200078e0010 */
[----:B------:R-:W-:Y:S01]  /*15330*/  MOV R0, R14 ;  /* 0x0000000e00007202 */ /* 0x000fe20000000f00 */
[----:B------:R-:W-:Y:S02]  /*15340*/  IMAD.MOV.U32 R12, RZ, RZ, 0x1 ;  /* 0x00000001ff0c7424 */ /* 0x000fe400078e00ff */
[----:B------:R-:W-:Y:S02]  /*15350*/  IMAD.MOV.U32 R11, RZ, RZ, 0x1f ;  /* 0x0000001fff0b7424 */ /* 0x000fe400078e00ff */
[----:B------:R-:W-:Y:S02]  /*15360*/  IMAD.MOV.U32 R15, RZ, RZ, -0x1 ;  /* 0xffffffffff0f7424 */ /* 0x000fe400078e00ff */
[----:B------:R-:W-:-:S07]  /*15370*/  IMAD.IADD R5, R19, 0x1, R7 ;  /* 0x0000000113057824 */ /* 0x000fce00078e0207 */
[----:B------:R-:W-:Y:S05]  /*15380*/  WARPSYNC.COLLECTIVE R15, `(.L_x_4017) ;  /* 0x000000000f087348 */ /* 0x000fea0003c00000 */
[----:B------:R0:W1:Y:S02]  /*15390*/  SHFL.IDX P6, R14, R13, R12, R11 ;  /* 0x0000000c0d0e7389 */ /* 0x00006400000c000b */
[----:B01----:R-:W-:Y:S01]  /*153a0*/  ENDCOLLECTIVE ;  /* 0x000000000000791b */ /* 0x003fe20003800000 */
.L_x_4017:
        /* <DEDUP_REMOVED lines=18> */
.L_x_4018:
[----:B------:R-:W-:Y:S01]  /*154d0*/  IMAD.MOV.U32 R12, RZ, RZ, 0x2 ;  /* 0x00000002ff0c7424 */ /* 0x000fe200078e00ff */
[----:B------:R-:W-:-:S04]  /*154e0*/  MOV R3, R14 ;  /* 0x0000000e00037202 */ /* 0x000fc80000000f00 */
[----:B------:R-:W-:-:S05]  /*154f0*/  SEL R5, R3, RZ, P1 ;  /* 0x000000ff03057207 */ /* 0x000fca0000800000 */
[----:B------:R-:W-:-:S04]  /*15500*/  IMAD.IADD R3, R2, 0x1, R5 ;  /* 0x0000000102037824 */ /* 0x000fc800078e0205 */
[----:B------:R-:W-:-:S07]  /*15510*/  IMAD.MOV.U32 R13, RZ, RZ, R3 ;  /* 0x000000ffff0d7224 */ /* 0x000fce00078e0003 */
[----:B------:R-:W-:Y:S05]  /*15520*/  WARPSYNC.COLLECTIVE R15, `(.L_x_4019) ;  /* 0x000000000f087348 */ /* 0x000fea0003c00000 */
[----:B------:R0:W1:Y:S02]  /*15530*/  SHFL.UP P6, R14, R13, R12, R11 ;  /* 0x0400000c0d0e7389 */ /* 0x00006400000c000b */
[----:B01----:R-:W-:Y:S01]  /*15540*/  ENDCOLLECTIVE ;  /* 0x000000000000791b */ /* 0x003fe20003800000 */
.L_x_4019:
        /* <DEDUP_REMOVED lines=8> */
.L_x_4020:
[----:B------:R-:W-:Y:S01]  /*155d0*/  MOV R12, 0x8 ;  /* 0x00000008000c7802 */ /* 0x000fe20000000f00 */
[----:B------:R-:W-:-:S05]  /*155e0*/  IMAD.MOV.U32 R5, RZ, RZ, R14 ;  /* 0x000000ffff057224 */ /* 0x000fca00078e000e */
[----:B------:R-:W-:-:S05]  /*155f0*/  SEL R5, R5, RZ, P3 ;  /* 0x000000ff05057207 */ /* 0x000fca0001800000 */
[----:B------:R-:W-:-:S04]  /*15600*/  IMAD.IADD R3, R3, 0x1, R5 ;  /* 0x0000000103037824 */ /* 0x000fc800078e0205 */
[----:B------:R-:W-:-:S07]  /*15610*/  IMAD.MOV.U32 R13, RZ, RZ, R3 ;  /* 0x000000ffff0d7224 */ /* 0x000fce00078e0003 */
[----:B------:R-:W-:Y:S05]  /*15620*/  WARPSYNC.COLLECTIVE R15, `(.L_x_4021) ;  /* 0x000000000f087348 */ /* 0x000fea0003c00000 */
[----:B------:R0:W1:Y:S02]  /*15630*/  SHFL.UP P6, R14, R13, R12, R11 ;  /* 0x0400000c0d0e7389 */ /* 0x00006400000c000b */
[----:B01----:R-:W-:Y:S01]  /*15640*/  ENDCOLLECTIVE ;  /* 0x000000000000791b */ /* 0x003fe20003800000 */
.L_x_4021:
        /* <DEDUP_REMOVED lines=8> */
.L_x_4022:
        /* <DEDUP_REMOVED lines=9> */
.L_x_4023:
[----:B------:R-:W-:Y:S01]  /*15760*/  IMAD.MOV.U32 R6, RZ, RZ, R14 ;  /* 0x000000ffff067224 */ /* 0x000fe200078e000e */
[----:B------:R-:W-:Y:S06]  /*15770*/  BRA `(.L_x_4024) ;  /* 0xffffffdc00ac7947 */ /* 0x000fec000383ffff */
.L_x_3963:
[----:B------:R-:W-:Y:S01]  /*15780*/  BSSY B0, `(.L_x_4025) ;  /* 0x0000008000007945 */ /* 0x000fe20003800000 */
[----:B-----5:R-:W-:Y:S01]  /*15790*/  MOV R13, R2 ;  /* 0x00000002000d7202 */ /* 0x020fe20000000f00 */
[----:B------:R-:W-:Y:S02]  /*157a0*/  IMAD.MOV.U32 R12, RZ, RZ, 0x1 ;  /* 0x00000001ff0c7424 */ /* 0x000fe400078e00ff */
[----:B------:R-:W-:Y:S02]  /*157b0*/  IMAD.MOV.U32 R11, RZ, RZ, RZ ;  /* 0x000000ffff0b7224 */ /* 0x000fe400078e00ff */
[----:B------:R-:W-:-:S07]  /*157c0*/  IMAD.MOV.U32 R15, RZ, RZ, -0x1 ;  /* 0xffffffffff0f7424 */ /* 0x000fce00078e00ff */
[----:B0-----:R-:W-:Y:S05]  /*157d0*/  WARPSYNC.COLLECTIVE R15, `(.L_x_4026) ;  /* 0x000000000f087348 */ /* 0x001fea0003c00000 */
[----:B------:R1:W2:Y:S02]  /*157e0*/  SHFL.UP P6, R14, R13, R12, R11 ;  /* 0x0400000c0d0e7389 */ /* 0x0002a400000c000b */
[----:B012---:R-:W-:Y:S01]  /*157f0*/  ENDCOLLECTIVE ;  /* 0x000000000000791b */ /* 0x007fe20003800000 */
.L_x_4026:
[----:B------:R-:W-:Y:S05]  /*15800*/  BSYNC B0 ;  /* 0x0000000000007941 */ /* 0x000fea0003800000 */
.L_x_4025:
        /* <DEDUP_REMOVED lines=9> */
.L_x_4027:
        /* <DEDUP_REMOVED lines=8> */
.L_x_4028:
        /* <DEDUP_REMOVED lines=8> */
.L_x_4029:
        /* <DEDUP_REMOVED lines=8> */
.L_x_4030:
[----:B------:R-:W-:Y:S02]  /*15a20*/  IMAD.MOV.U32 R12, RZ, RZ, 0x1f ;  /* 0x0000001fff0c7424 */ /* 0x000fe400078e00ff */
[----:B------:R-:W-:Y:S02]  /*15a30*/  IMAD.MOV.U32 R11, RZ, RZ, 0x1f ;  /* 0x0000001fff0b7424 */ /* 0x000fe400078e00ff */
[----:B------:R-:W-:-:S05]  /*15a40*/  IMAD.MOV.U32 R5, RZ, RZ, R14 ;  /* 0x000000ffff057224 */ /* 0x000fca00078e000e */
[----:B------:R-:W-:-:S04]  /*15a50*/  SEL R5, R5, RZ, P5 ;  /* 0x000000ff05057207 */ /* 0x000fc80002800000 */
[----:B------:R-:W-:-:S05]  /*15a60*/  IADD3 R3, R3, R5, RZ ;  /* 0x0000000503037210 */ /* 0x000fca0007ffe0ff */
[----:B------:R-:W-:-:S07]  /*15a70*/  IMAD.MOV.U32 R13, RZ, RZ, R3 ;  /* 0x000000ffff0d7224 */ /* 0x000fce00078e0003 */
[----:B------:R-:W-:Y:S05]  /*15a80*/  WARPSYNC.COLLECTIVE R15, `(.L_x_4031) ;  /* 0x000000000f087348 */ /* 0x000fea0003c00000 */
[----:B------:R0:W1:Y:S02]  /*15a90*/  SHFL.IDX P6, R14, R13, R12, R11 ;  /* 0x0000000c0d0e7389 */ /* 0x00006400000c000b */
[----:B01----:R-:W-:Y:S01]  /*15aa0*/  ENDCOLLECTIVE ;  /* 0x000000000000791b */ /* 0x003fe20003800000 */
.L_x_4031:
[----:B------:R-:W-:Y:S01]  /*15ab0*/  IMAD.MOV.U32 R6, RZ, RZ, R14 ;  /* 0x000000ffff067224 */ /* 0x000fe200078e000e */
[----:B------:R-:W-:Y:S06]  /*15ac0*/  BRA `(.L_x_4032) ;  /* 0xffffffdc00747947 */ /* 0x000fec000383ffff */
.L_x_3965:
[----:B------:R-:W-:Y:S01]  /*15ad0*/  BSSY B0, `(.L_x_4033) ;  /* 0x0000006000007945 */ /* 0x000fe20003800000 */
[----:B------:R-:W-:Y:S01]  /*15ae0*/  PLOP3.LUT P6, PT, P6, PT, PT, 0x8, 0x0 ;  /* 0x000000000000781c */ /* 0x000fe200037ce170 */
[----:B------:R-:W-:-:S12]  /*15af0*/  IMAD.MOV.U32 R15, RZ, RZ, -0x1 ;  /* 0xffffffffff0f7424 */ /* 0x000fd800078e00ff */
[----:B0----5:R-:W-:Y:S05]  /*15b00*/  WARPSYNC.COLLECTIVE R15, `(.L_x_4034) ;  /* 0x000000000f087348 */ /* 0x021fea0003c00000 */
[----:B------:R-:W-:Y:S01]  /*15b10*/  VOTE.ANY R14, PT, P6 ;  /* 0x00000000000e7806 */ /* 0x000fe200030e0100 */
[----:B0----5:R-:W-:Y:S06]  /*15b20*/  ENDCOLLECTIVE ;  /* 0x000000000000791b */ /* 0x021fec0003800000 */
.L_x_4034:
[----:B------:R-:W-:Y:S05]  /*15b30*/  BSYNC B0 ;  /* 0x0000000000007941 */ /* 0x000fea0003800000 */
.L_x_4033:
        /* <DEDUP_REMOVED lines=9> */
.L_x_4035:
[----:B------:R-:W-:Y:S01]  /*15bd0*/  MOV R17, R14 ;  /* 0x0000000e00117202 */ /* 0x000fe20000000f00 */
[----:B------:R-:W-:Y:S06]  /*15be0*/  BRA `(.L_x_4036) ;  /* 0xffffffdc00647947 */ /* 0x000fec000383ffff */
.L_x_3967:
[----:B------:R-:W-:Y:S01]  /*15bf0*/  BSSY B0, `(.L_x_4037) ;  /* 0x0000007000007945 */ /* 0x000fe20003800000 */
[----:B------:R-:W-:Y:S02]  /*15c00*/  IMAD.MOV.U32 R13, RZ, RZ, R3 ;  /* 0x000000ffff0d7224 */ /* 0x000fe400078e0003 */
[----:B------:R-:W-:Y:S02]  /*15c10*/  IMAD.MOV.U32 R11, RZ, RZ, 0x1f ;  /* 0x0000001fff0b7424 */ /* 0x000fe400078e00ff */
[----:B------:R-:W-:-:S07]  /*15c20*/  IMAD.MOV.U32 R15, RZ, RZ, -0x1 ;  /* 0xffffffffff0f7424 */ /* 0x000fce00078e00ff */
[----:B0-2--5:R-:W-:Y:S05]  /*15c30*/  WARPSYNC.COLLECTIVE R15, `(.L_x_4038) ;  /* 0x000000000f087348 */ /* 0x025fea0003c00000 */
[----:B------:R1:W3:Y:S02]  /*15c40*/  SHFL.IDX P6, R14, R13, R12, R11 ;  /* 0x0000000c0d0e7389 */ /* 0x0002e400000c000b */
[----:B0123-5:R-:W-:Y:S01]  /*15c50*/  ENDCOLLECTIVE ;  /* 0x000000000000791b */ /* 0x02ffe20003800000 */
.L_x_4038:
[----:B------:R-:W-:Y:S05]  /*15c60*/  BSYNC B0 ;  /* 0x0000000000007941 */ /* 0x000fea0003800000 */
.L_x_4037:
[----:B------:R-:W-:Y:S01]  /*15c70*/  IMAD.MOV.U32 R2, RZ, RZ, R14 ;  /* 0x000000ffff027224 */ /* 0x000fe200078e000e */
[----:B------:R-:W-:Y:S06]  /*15c80*/  BRA `(.L_x_3966) ;  /* 0xffffffdc00587947 */ /* 0x000fec000383ffff */
.L_x_3971:
[----:B0-----:R0:W2:Y:S02]  /*15c90*/  SYNCS.PHASECHK.TRANS64.TRYWAIT P0, [R0+URZ+0x36820], R3 ;  /* 0x03682003000075a7 */ /* 0x0010a4000800017f */
[----:B--2---:R-:W-:Y:S05]  /*15ca0*/  @!P0 NANOSLEEP.SYNCS 0x989680 ;  /* 0x009896800000895d */ /* 0x004fea0003900000 */
[----:B------:R-:W2:Y:S02]  /*15cb0*/  @!P0 SYNCS.PHASECHK.TRANS64 P0, [R0+URZ+0x36820], R3 ;  /* 0x03682003000085a7 */ /* 0x000ea4000800007f */
[----:B--2---:R-:W-:Y:S05]  /*15cc0*/  @!P0 BRA `(.L_x_3971) ;  /* 0xfffffffc00f08947 */ /* 0x004fea000383ffff */
[----:B------:R-:W-:Y:S05]  /*15cd0*/  BRA `(.L_x_4039) ;  /* 0xffffffe0004c7947 */ /* 0x000fea000383ffff */
.L_x_3972:
        /* <DEDUP_REMOVED lines=8> */
[----:B01--45:R-:W-:Y:S05]  /*15d60*/  WARPSYNC.COLLECTIVE R15, `(.L_x_4041) ;  /* 0x000000000f087348 */ /* 0x033fea0003c00000 */
[----:B------:R2:W3:Y:S02]  /*15d70*/  SHFL.IDX P6, R14, R13, R12, R11 ;  /* 0x0000000c0d0e7389 */ /* 0x0004e400000c000b */
[----:B012345:R-:W-:Y:S01]  /*15d80*/  ENDCOLLECTIVE ;  /* 0x000000000000791b */ /* 0x03ffe20003800000 */
.L_x_4041:
[----:B------:R-:W-:Y:S05]  /*15d90*/  BSYNC B0 ;  /* 0x0000000000007941 */ /* 0x000fea0003800000 */
.L_x_4040:
[----:B------:R-:W-:Y:S05]  /*15da0*/  BRA `(.L_x_4042) ;  /* 0xffffffe000347947 */ /* 0x000fea000383ffff */
.L_x_3975:
[----:B------:R-:W-:Y:S01]  /*15db0*/  BSSY B1, `(.L_x_4043) ;  /* 0x0000006000017945 */ /* 0x000fe20003800000 */
[----:B------:R-:W-:-:S07]  /*15dc0*/  IMAD.MOV.U32 R15, RZ, RZ, -0x1 ;  /* 0xffffffffff0f7424 */ /* 0x000fce00078e00ff */
[----:B012-45:R-:W-:Y:S05]  /*15dd0*/  WARPSYNC.COLLECTIVE R15, `(.L_x_4044) ;  /* 0x000000000f0c7348 */ /* 0x037fea0003c00000 */
[----:B------:R-:W-:Y:S02]  /*15de0*/  ELECT P6, UR62, PT ;  /* 0x00000000003e782f */ /* 0x000fe400038c0000 */
[----:B------:R-:W-:Y:S01]  /*15df0*/  MOV R14, UR62 ;  /* 0x0000003e000e7c02 */ /* 0x000fe20008000f00 */
[----:B012-45:R-:W-:Y:S10]  /*15e00*/  ENDCOLLECTIVE ;  /* 0x000000000000791b */ /* 0x037ff40003800000 */
.L_x_4044:
[----:B------:R-:W-:Y:S05]  /*15e10*/  BSYNC B1 ;  /* 0x0000000000017941 */ /* 0x000fea0003800000 */
.L_x_4043:
[----:B------:R-:W-:Y:S05]  /*15e20*/  BRA `(.L_x_4045) ;  /* 0xffffffe0002c7947 */ /* 0x000fea000383ffff */
.L_x_3977:
[----:B0-----:R0:W1:Y:S02]  /*15e30*/  SYNCS.PHASECHK.TRANS64.TRYWAIT P0, [R6+URZ], R5 ;  /* 0x00000005060075a7 */ /* 0x001064000800017f */
[----:B-1----:R-:W-:Y:S05]  /*15e40*/  @!P0 NANOSLEEP.SYNCS 0x989680 ;  /* 0x009896800000895d */ /* 0x002fea0003900000 */
[----:B------:R-:W1:Y:S02]  /*15e50*/  @!P0 SYNCS.PHASECHK.TRANS64 P0, [R6+URZ], R5 ;  /* 0x00000005060085a7 */ /* 0x000e64000800007f */
[----:B-1----:R-:W-:Y:S05]  /*15e60*/  @!P0 BRA `(.L_x_3977) ;  /* 0xfffffffc00f08947 */ /* 0x002fea000383ffff */
[----:B------:R-:W-:Y:S05]  /*15e70*/  BRA `(.L_x_4046) ;  /* 0xffffffe000687947 */ /* 0x000fea000383ffff */
.L_x_3978:
[----:B-1----:R1:W2:Y:S02]  /*15e80*/  SYNCS.PHASECHK.TRANS64.TRYWAIT P0, [R7+URZ], R2 ;  /* 0x00000002070075a7 */ /* 0x0022a4000800017f */
[----:B--2---:R-:W-:Y:S05]  /*15e90*/  @!P0 NANOSLEEP.SYNCS 0x989680 ;  /* 0x009896800000895d */ /* 0x004fea0003900000 */
[----:B------:R-:W2:Y:S02]  /*15ea0*/  @!P0 SYNCS.PHASECHK.TRANS64 P0, [R7+URZ], R2 ;  /* 0x00000002070085a7 */ /* 0x000ea4000800007f */
[----:B--2---:R-:W-:Y:S05]  /*15eb0*/  @!P0 BRA `(.L_x_3978) ;  /* 0xfffffffc00f08947 */ /* 0x004fea000383ffff */
[----:B------:R-:W-:Y:S05]  /*15ec0*/  BRA `(.L_x_4047) ;  /* 0xffffffe0005c7947 */ /* 0x000fea000383ffff */
.L_x_3980:
[----:B--2---:R2:W3:Y:S02]  /*15ed0*/  SYNCS.PHASECHK.TRANS64.TRYWAIT P0, [R4+URZ], R5 ;  /* 0x00000005040075a7 */ /* 0x0044e4000800017f */
[----:B---3--:R-:W-:Y:S05]  /*15ee0*/  @!P0 NANOSLEEP.SYNCS 0x989680 ;  /* 0x009896800000895d */ /* 0x008fea0003900000 */
[----:B------:R-:W3:Y:S02]  /*15ef0*/  @!P0 SYNCS.PHASECHK.TRANS64 P0, [R4+URZ], R5 ;  /* 0x00000005040085a7 */ /* 0x000ee4000800007f */
[----:B---3--:R-:W-:Y:S05]  /*15f00*/  @!P0 BRA `(.L_x_3980) ;  /* 0xfffffffc00f08947 */ /* 0x008fea000383ffff */
[----:B------:R-:W-:Y:S05]  /*15f10*/  BRA `(.L_x_4048) ;  /* 0xffffffe000647947 */ /* 0x000fea000383ffff */
.L_x_4049:
        /* <DEDUP_REMOVED lines=14> */
.L_x_15300:


//--------------------- .text._ZN7cutlass13device_kernelIN5flash11enable_sm90INS1_16FlashAttnFwdSm90INS1_25CollectiveMainloopFwdSm90ILi2EN4cute5tupleIJNS5_1CILi1EEES8_S8_EEENS6_IJNS7_ILi128EEENS7_ILi112EEENS7_ILi192EEEEEELi192ENS_10bfloat16_tEfNS_4arch4Sm90ELb0ELb0ELb1ELb1ELb0ELb1ELb0ELb1ELb1ELb1ELb0ELb0EEENS1_21CollectiveEpilogueFwdINS6_IJSA_SC_SB_EEES9_SE_SG_Li256ELb1ELb1ELb0ELb0EEENS1_36VarlenDynamicPersistentTileSchedulerILi128ELi112ELi256ELi128ELb0ELb1ELb1ELb0ELb1ELb1EEEEEEEEEvNT_6ParamsE --------------------------
	.section	.text._ZN7cutlass13device_kernelIN5flash11enable_sm90INS1_16FlashAttnFwdSm90INS1_25CollectiveMainloopFwdSm90ILi2EN4cute5tupleIJNS5_1CILi1EEES8_S8_EEENS6_IJNS7_ILi128EEENS7_ILi112EEENS7_ILi192EEEEEELi192ENS_10bfloat16_tEfNS_4arch4Sm90ELb0ELb0ELb1ELb1ELb0ELb1ELb0ELb1ELb1ELb1ELb0ELb0EEENS1_21CollectiveEpilogueFwdINS6_IJSA_SC_SB_EEES9_SE_SG_Li256ELb1ELb1ELb0ELb0EEENS1_36VarlenDynamicPersistentTileSchedulerILi128ELi112ELi256ELi128ELb0ELb1ELb1ELb0ELb1ELb1EEEEEEEEEvNT_6ParamsE,"ax",@progbits
	.align	128
.text._ZN7cutlass13device_kernelIN5flash11enable_sm90INS1_16FlashAttnFwdSm90INS1_25CollectiveMainloopFwdSm90ILi2EN4cute5tupleIJNS5_1CILi1EEES8_S8_EEENS6_IJNS7_ILi128EEENS7_ILi112EEENS7_ILi192EEEEEELi192ENS_10bfloat16_tEfNS_4arch4Sm90ELb0ELb0ELb1ELb1ELb0ELb1ELb0ELb1ELb1ELb1ELb0ELb0EEENS1_21CollectiveEpilogueFwdINS6_IJSA_SC_SB_EEES9_SE_SG_Li256ELb1ELb1ELb0ELb0EEENS1_36VarlenDynamicPersistentTileSchedulerILi128ELi112ELi256ELi128ELb0ELb1ELb1ELb0ELb1ELb1EEEEEEEEEvNT_6ParamsE:
        .type           _ZN7cutlass13device_kernelIN5flash11enable_sm90INS1_16FlashAttnFwdSm90INS1_25CollectiveMainloopFwdSm90ILi2EN4cute5tupleIJNS5_1CILi1EEES8_S8_EEENS6_IJNS7_ILi128EEENS7_ILi112EEENS7_ILi192EEEEEELi192ENS_10bfloat16_tEfNS_4arch4Sm90ELb0ELb0ELb1ELb1ELb0ELb1ELb0ELb1ELb1ELb1ELb0ELb0EEENS1_21CollectiveEpilogueFwdINS6_IJSA_SC_SB_EEES9_SE_SG_Li256ELb1ELb1ELb0ELb0EEENS1_36VarlenDynamicPersistentTileSchedulerILi128ELi112ELi256ELi128ELb0ELb1ELb1ELb0ELb1ELb1EEEEEEEEEvNT_6ParamsE,@function
        .size           _ZN7cutlass13device_kernelIN5flash11enable_sm90INS1_16FlashAttnFwdSm90INS1_25CollectiveMainloopFwdSm90ILi2EN4cute5tupleIJNS5_1CILi1EEES8_S8_EEENS6_IJNS7_ILi128EEENS7_ILi112EEENS7_ILi192EEEEEELi192ENS_10bfloat16_tEfNS_4arch4Sm90ELb0ELb0ELb1ELb1ELb0ELb1ELb0ELb1ELb1ELb1ELb0ELb0EEENS1_21CollectiveEpilogueFwdINS6_IJSA_SC_SB_EEES9_SE_SG_Li256ELb1ELb1ELb0ELb0EEENS1_36VarlenDynamicPersistentTileSchedulerILi128ELi112ELi256ELi128ELb0ELb1ELb1ELb0ELb1ELb1EEEEEEEEEvNT_6ParamsE,(.L_x_15301 - _ZN7cutlass13device_kernelIN5flash11enable_sm90INS1_16FlashAttnFwdSm90INS1_25CollectiveMainloopFwdSm90ILi2EN4cute5tupleIJNS5_1CILi1EEES8_S8_EEENS6_IJNS7_ILi128EEENS7_ILi112EEENS7_ILi192EEEEEELi192ENS_10bfloat16_tEfNS_4arch4Sm90ELb0ELb0ELb1ELb1ELb0ELb1ELb0ELb1ELb1ELb1ELb0ELb0EEENS1_21CollectiveEpilogueFwdINS6_IJSA_SC_SB_EEES9_SE_SG_Li256ELb1ELb1ELb0ELb0EEENS1_36VarlenDynamicPersistentTileSchedulerILi128ELi112ELi256ELi128ELb0ELb1ELb1ELb0ELb1ELb1EEEEEEEEEvNT_6ParamsE)
        .other          _ZN7cutlass13device_kernelIN5flash11enable_sm90INS1_16FlashAttnFwdSm90INS1_25CollectiveMainloopFwdSm90ILi2EN4cute5tupleIJNS5_1CILi1EEES8_S8_EEENS6_IJNS7_ILi128EEENS7_ILi112EEENS7_ILi192EEEEEELi192ENS_10bfloat16_tEfNS_4arch4Sm90ELb0ELb0ELb1ELb1ELb0ELb1ELb0ELb1ELb1ELb1ELb0ELb0EEENS1_21CollectiveEpilogueFwdINS6_IJSA_SC_SB_EEES9_SE_SG_Li256ELb1ELb1ELb0ELb0EEENS1_36VarlenDynamicPersistentTileSchedulerILi128ELi112ELi256ELi128ELb0ELb1ELb1ELb0ELb1ELb1EEEEEEEEEvNT_6ParamsE,@"STO_CUDA_ENTRY STV_DEFAULT"
_ZN7cutlass13device_kernelIN5flash11enable_sm90INS1_16FlashAttnFwdSm90INS1_25CollectiveMainloopFwdSm90ILi2EN4cute5tupleIJNS5_1CILi1EEES8_S8_EEENS6_IJNS7_ILi128EEENS7_ILi112EEENS7_ILi192EEEEEELi192ENS_10bfloat16_tEfNS_4arch4Sm90ELb0ELb0ELb1ELb1ELb0ELb1ELb0ELb1ELb1ELb1ELb0ELb0EEENS1_21CollectiveEpilogueFwdINS6_IJSA_SC_SB_EEES9_SE_SG_Li256ELb1ELb1ELb0ELb0EEENS1_36VarlenDynamicPersistentTileSchedulerILi128ELi112ELi256ELi128ELb0ELb1ELb1ELb0ELb1ELb1EEEEEEEEEvNT_6ParamsE:
[----:B------:R-:W0:Y:S02]  /*0000*/  LDC R1, c[0x0][0x28] ;  /* 0x00000a00ff017b82 */ /* 0x000e240000000800 */
[----:B0-----:R-:W-:Y:S01]  /*0010*/  VIADD R1, R1, 0xffffff60 ;  /* 0xffffff6001017836 */ /* 0x001fe20000000000 */
[----:B------:R-:W0:Y:S01]  /*0020*/  S2R R0, SR_TID.X ;  /* 0x0000000000007919 */ /* 0x000e220000002100 */
[----:B------:R-:W-:Y:S01]  /*0030*/  ELECT P0, URZ, PT ;  /* 0x00000000003f782f */ /* 0x000fe20003800000 */
[----:B------:R-:W-:Y:S01]  /*0040*/  BSSY B0, `(.L_x_4050) ;  /* 0x0000014000007945 */ /* 0x000fe20003800000 */
[--C-:B0-----:R-:W-:Y:S02]  /*0050*/  SHF.R.U32.HI R2, RZ, 0x5, R0.reuse ;  /* 0x00000005ff027819 */ /* 0x101fe40000011600 */
[----:B------:R-:W-:-:S03]  /*0060*/  SHF.R.U32.HI R4, RZ, 0x7, R0 ;  /* 0x00000007ff047819 */ /* 0x000fc60000011600 */
        /* <DEDUP_REMOVED lines=17> */
.L_x_4051:
[----:B------:R-:W-:Y:S05]  /*0180*/  BSYNC B0 ;  /* 0x0000000000007941 */ /* 0x000fea0003800000 */
.L_x_4050:
        /* <DEDUP_REMOVED lines=41> */
.L_x_4052:
        /* <DEDUP_REMOVED lines=22> */
.L_x_4053:
        /* <DEDUP_REMOVED lines=18> */
.L_x_4054:
        /* <DEDUP_REMOVED lines=22> */
.L_x_4055:
        /* <DEDUP_REMOVED lines=22> */
.L_x_4056:
[----:B0-----:R-:W-:Y:S01]  /*0960*/  UMOV UR4, 0x1 ;  /* 0x0000000100047882 */ /* 0x001fe20000000000 */
[----:B------:R-:W-:Y:S01]  /*0970*/  PLOP3.LUT P0, PT, PT, PT, UP0, 0x80, 0x0 ;  /* 0x000000000000781c */ /* 0x000fe20003f0f008 */
[----:B------:R-:W-:Y:S01]  /*0980*/  USEL UR4, UR4, 0x2, !UP0 ;  /* 0x0000000204047887 */ /* 0x000fe2000c000000 */
[----:B------:R-:W-:Y:S01]  /*0990*/  NOP ;  /* 0x0000000000007918 */ /* 0x000fe20000000000 */
[----:B------:R-:W-:Y:S01]  /*09a0*/  ULDC.64 UR60, c[0x0][0x208] ;  /* 0x00008200003c7ab9 */ /* 0x000fe20000000a00 */
[----:B------:R-:W-:Y:S03]  /*09b0*/  BSSY B9, `(.L_x_4057) ;  /* 0x000269c000097945 */ /* 0x000fe60003800000 */
[----:B------:R-:W-:-:S05]  /*09c0*/  IMAD.U32 R3, RZ, RZ, UR4 ;  /* 0x00000004ff037e24 */ /* 0x000fca000f8e00ff */
[----:B------:R0:W-:Y:S01]  /*09d0*/  STL [R1+0x94], R3 ;  /* 0x0000940301007387 */ /* 0x0001e20000100800 */
[----:B-12-4-:R-:W-:Y:S06]  /*09e0*/  BAR.SYNC.DEFER_BLOCKING 0x0 ;  /* 0x0000000000007b1d */ /* 0x016fec0000010000 */
[----:B------:R-:W-:Y:S05]  /*09f0*/  @!P0 BRA `(.L_x_4058) ;  /* 0x000001e800e48947 */ /* 0x000fea0003800000 */
.L_x_4059:
        /* <DEDUP_REMOVED lines=15> */
[----:B0-----:R-:W2:Y:S01]  /*0af0*/  LDL R3, [R1+0x94] ;  /* 0x0000940001037983 */ /* 0x001ea20000100800 */
[----:B------:R-:W-:Y:S01]  /*0b00*/  VIADD R18, R0, 0xffffff80 ;  /* 0xffffff8000127836 */ /* 0x000fe20000000000 */
[----:B------:R-:W-:Y:S01]  /*0b10*/  R2UR UR4, R2 ;  /* 0x00000000020472ca */ /* 0x000fe200000e0000 */
[----:B------:R-:W-:Y:S02]  /*0b20*/  IMAD.MOV.U32 R12, RZ, RZ, -0x2 ;  /* 0xfffffffeff0c7424 */ /* 0x000fe400078e00ff */
[----:B------:R-:W-:Y:S01]  /*0b30*/  IMAD.MOV.U32 R226, RZ, RZ, RZ ;  /* 0x000000ffffe27224 */ /* 0x000fe200078e00ff */
[----:B------:R-:W-:Y:S01]  /*0b40*/  SHF.R.S32.HI R0, RZ, 0x1f, R18 ;  /* 0x0000001fff007819 */ /* 0x000fe20000011412 */
[----:B------:R-:W-:Y:S02]  /*0b50*/  IMAD.MOV.U32 R16, RZ, RZ, RZ ;  /* 0x000000ffff107224 */ /* 0x000fe400078e00ff */
[----:B------:R-:W-:Y:S01]  /*0b60*/  IMAD.MOV.U32 R204, RZ, RZ, RZ ;  /* 0x000000ffffcc7224 */ /* 0x000fe200078e00ff */
[CC--:B------:R-:W-:Y:S01]  /*0b70*/  LEA.HI R4, R0.reuse, R18.reuse, RZ, 0x4 ;  /* 0x0000001200047211 */ /* 0x0c0fe200078f20ff */
[----:B------:R-:W-:Y:S01]  /*0b80*/  IMAD.MOV.U32 R216, RZ, RZ, RZ ;  /* 0x000000ffffd87224 */ /* 0x000fe200078e00ff */
[----:B------:R-:W-:Y:S01]  /*0b90*/  LEA.HI R10, R0, R18, RZ, 0x2 ;  /* 0x00000012000a7211 */ /* 0x000fe200078f10ff */
[----:B------:R-:W-:Y:S01]  /*0ba0*/  IMAD.MOV.U32 R214, RZ, RZ, RZ ;  /* 0x000000ffffd67224 */ /* 0x000fe200078e00ff */
[----:B------:R-:W-:Y:S01]  /*0bb0*/  SHF.R.S32.HI R5, RZ, 0x4, R4 ;  /* 0x00000004ff057819 */ /* 0x000fe20000011404 */
[----:B------:R-:W-:Y:S01]  /*0bc0*/  UIADD3 UR4, UR4, 0x15400, URZ ;  /* 0x0001540004047890 */ /* 0x000fe2000fffe03f */
[----:B------:R-:W-:-:S02]  /*0bd0*/  LOP3.LUT R231, R10, 0xfffffffc, RZ, 0xc0, !PT ;  /* 0xfffffffc0ae77812 */ /* 0x000fc400078ec0ff */
[C---:B------:R-:W-:Y:S02]  /*0be0*/  LEA.HI R6, R4.reuse, R5, RZ, 0x1 ;  /* 0x0000000504067211 */ /* 0x040fe400078f08ff */
[----:B------:R-:W-:Y:S01]  /*0bf0*/  LOP3.LUT R4, R4, 0x3fffff0, RZ, 0xc0, !PT ;  /* 0x03fffff004047812 */ /* 0x000fe200078ec0ff */
[----:B------:R-:W-:Y:S01]  /*0c00*/  IMAD.IADD R231, R18, 0x1, -R231 ;  /* 0x0000000112e77824 */ /* 0x000fe200078e0ae7 */
[----:B------:R-:W-:Y:S02]  /*0c10*/  LOP3.LUT R6, R6, 0x1ffffffe, RZ, 0xc0, !PT ;  /* 0x1ffffffe06067812 */ /* 0x000fe400078ec0ff */
[----:B------:R-:W-:Y:S01]  /*0c20*/  SHF.R.S32.HI R17, RZ, 0x2, R10 ;  /* 0x00000002ff117819 */ /* 0x000fe2000001140a */
[----:B------:R-:W-:Y:S01]  /*0c30*/  IMAD.IADD R4, R18, 0x1, -R4 ;  /* 0x0000000112047824 */ /* 0x000fe200078e0a04 */
[----:B------:R-:W-:Y:S01]  /*0c40*/  SHF.R.S32.HI R10, RZ, 0x1f, R10 ;  /* 0x0000001fff0a7819 */ /* 0x000fe2000001140a */
[----:B------:R-:W-:Y:S01]  /*0c50*/  IMAD.IADD R6, R5, 0x1, -R6 ;  /* 0x0000000105067824 */ /* 0x000fe200078e0a06 */
[----:B------:R-:W-:Y:S01]  /*0c60*/  LEA.HI R5, R0, R18, RZ, 0x5 ;  /* 0x0000001200057211 */ /* 0x000fe200078f28ff */
[----:B------:R-:W-:Y:S01]  /*0c70*/  IMAD.SHL.U32 R22, R231, 0x4, RZ ;  /* 0x00000004e7167824 */ /* 0x000fe200078e00ff */
[----:B------:R-:W-:Y:S01]  /*0c80*/  LEA.HI R10, R10, R17, RZ, 0x3 ;  /* 0x000000110a0a7211 */ /* 0x000fe200078f18ff */
[----:B------:R-:W-:Y:S01]  /*0c90*/  VIADD R227, R17, 0x40 ;  /* 0x0000004011e37836 */ /* 0x000fe20000000000 */
[----:B------:R-:W-:Y:S01]  /*0ca0*/  SHF.R.S32.HI R5, RZ, 0x5, R5 ;  /* 0x00000005ff057819 */ /* 0x000fe20000011405 */
[----:B------:R-:W-:Y:S01]  /*0cb0*/  VIADD R206, R22, 0x20 ;  /* 0x0000002016ce7836 */ /* 0x000fe20000000000 */
[----:B------:R-:W-:Y:S01]  /*0cc0*/  LOP3.LUT R10, R10, 0xfffffff8, RZ, 0xc0, !PT ;  /* 0xfffffff80a0a7812 */ /* 0x000fe200078ec0ff */
[----:B------:R-:W-:-:S02]  /*0cd0*/  VIADD R208, R22, 0x40 ;  /* 0x0000004016d07836 */ /* 0x000fc40000000000 */
[----:B------:R-:W-:Y:S01]  /*0ce0*/  IMAD R13, R5, 0x10, R4 ;  /* 0x00000010050d7824 */ /* 0x000fe200078e0204 */
[--C-:B------:R-:W-:Y:S01]  /*0cf0*/  SHF.R.S32.HI R237, RZ, 0x1f, R206.reuse ;  /* 0x0000001fffed7819 */ /* 0x100fe200000114ce */
[----:B------:R-:W-:Y:S02]  /*0d00*/  IMAD.IADD R11, R22, 0x1, R206 ;  /* 0x00000001160b7824 */ /* 0x000fe400078e02ce */
[----:B------:R-:W-:Y:S01]  /*0d10*/  IMAD.IADD R218, R17, 0x1, -R10 ;  /* 0x0000000111da7824 */ /* 0x000fe200078e0a0a */
[----:B------:R-:W-:Y:S01]  /*0d20*/  SHF.L.U64.HI R237, R206, 0x1, R237 ;  /* 0x00000001ceed7819 */ /* 0x000fe200000102ed */
[----:B------:R-:W-:Y:S02]  /*0d30*/  IMAD R14, R13, 0x8, R6 ;  /* 0x000000080d0e7824 */ /* 0x000fe400078e0206 */
[----:B------:R-:W-:Y:S02]  /*0d40*/  IMAD.IADD R6, R22, 0x1, R208 ;  /* 0x0000000116067824 */ /* 0x000fe400078e02d0 */
[----:B------:R-:W-:-:S02]  /*0d50*/  IMAD.SHL.U32 R211, R218, 0x40, RZ ;  /* 0x00000040dad37824 */ /* 0x000fc400078e00ff */
[----:B------:R-:W-:Y:S01]  /*0d60*/  IMAD.SHL.U32 R205, R227, 0x40, RZ ;  /* 0x00000040e3cd7824 */ /* 0x000fe200078e00ff */
[----:B------:R-:W-:Y:S01]  /*0d70*/  SHF.R.S32.HI R13, RZ, 0x1f, R6 ;  /* 0x0000001fff0d7819 */ /* 0x000fe20000011406 */
[----:B------:R-:W-:Y:S01]  /*0d80*/  IMAD.SHL.U32 R213, R5, 0x200, RZ ;  /* 0x0000020005d57824 */ /* 0x000fe200078e00ff */
[----:B------:R-:W-:Y:S01]  /*0d90*/  LOP3.LUT R211, R211, 0x1c0, RZ, 0xc0, !PT ;  /* 0x000001c0d3d37812 */ /* 0x000fe200078ec0ff */
[C---:B------:R-:W-:Y:S01]  /*0da0*/  VIADD R209, R22.reuse, 0x30 ;  /* 0x0000003016d17836 */ /* 0x040fe20000000000 */
[----:B------:R-:W-:Y:S01]  /*0db0*/  LOP3.LUT R205, R205, 0x1c0, RZ, 0xc0, !PT ;  /* 0x000001c0cdcd7812 */ /* 0x000fe200078ec0ff */
[C---:B------:R-:W-:Y:S01]  /*0dc0*/  VIADD R207, R22.reuse, 0x10 ;  /* 0x0000001016cf7836 */ /* 0x040fe20000000000 */
[----:B------:R-:W-:Y:S01]  /*0dd0*/  SHF.R.U32.HI R212, RZ, 0x3, R211 ;  /* 0x00000003ffd47819 */ /* 0x000fe200000116d3 */
[----:B------:R-:W-:Y:S01]  /*0de0*/  VIADD R210, R22, 0x50 ;  /* 0x0000005016d27836 */ /* 0x000fe20000000000 */
[----:B------:R-:W-:Y:S01]  /*0df0*/  SHF.R.U32.HI R20, RZ, 0x3, R205 ;  /* 0x00000003ff147819 */ /* 0x000fe200000116cd */
[----:B------:R-:W-:-:S02]  /*0e00*/  IMAD.SHL.U32 R24, R208, 0x2, RZ ;  /* 0x00000002d0187824 */ /* 0x000fc400078e00ff */
[----:B------:R-:W-:Y:S01]  /*0e10*/  IMAD.SHL.U32 R236, R207, 0x2, RZ ;  /* 0x00000002cfec7824 */ /* 0x000fe200078e00ff */
[----:B--2---:R-:W-:Y:S02]  /*0e20*/  R2UR UR5, R3 ;  /* 0x00000000030572ca */ /* 0x004fe400000e0000 */
[CC--:B------:R-:W-:Y:S02]  /*0e30*/  LEA.HI R3, R0.reuse, R18.reuse, RZ, 0x7 ;  /* 0x0000001200037211 */ /* 0x0c0fe400078f38ff */
[----:B------:R-:W-:Y:S02]  /*0e40*/  LEA.HI R0, R0, R18, RZ, 0x3 ;  /* 0x0000001200007211 */ /* 0x000fe400078f18ff */
[C---:B------:R-:W-:Y:S02]  /*0e50*/  LOP3.LUT R234, R3.reuse, 0xffffff80, RZ, 0xc0, !PT ;  /* 0xffffff8003ea7812 */ /* 0x040fe400078ec0ff */
[----:B------:R-:W-:Y:S02]  /*0e60*/  SHF.R.S32.HI R15, RZ, 0x7, R3 ;  /* 0x00000007ff0f7819 */ /* 0x000fe40000011403 */
[----:B------:R-:W-:Y:S01]  /*0e70*/  LOP3.LUT R221, R0, 0xfffffff8, RZ, 0xc0, !PT ;  /* 0xfffffff800dd7812 */ /* 0x000fe200078ec0ff */
[C---:B------:R-:W-:Y:S01]  /*0e80*/  IMAD.IADD R234, R18.reuse, 0x1, -R234 ;  /* 0x0000000112ea7824 */ /* 0x040fe200078e0aea */
[----:B------:R-:W-:Y:S01]  /*0e90*/  LEA.HI R3, R3, R15, RZ, 0x1 ;  /* 0x0000000f03037211 */ /* 0x000fe200078f08ff */
[----:B------:R-:W-:Y:S01]  /*0ea0*/  ULOP3.LUT UR5, UR5, 0x1, URZ, 0xfc, !UPT ;  /* 0x0000000105057892 */ /* 0x000fe2000f8efc3f */
[----:B------:R-:W-:Y:S01]  /*0eb0*/  SHF.R.S32.HI R229, RZ, 0x3, R0 ;  /* 0x00000003ffe57819 */ /* 0x000fe20000011400 */
[----:B------:R-:W-:Y:S01]  /*0ec0*/  IMAD.IADD R221, R18, 0x1, -R221 ;  /* 0x0000000112dd7824 */ /* 0x000fe200078e0add */
[----:B------:R-:W-:Y:S01]  /*0ed0*/  SHF.R.S32.HI R7, RZ, 0x1f, R234 ;  /* 0x0000001fff077819 */ /* 0x000fe200000114ea */
[----:B------:R-:W-:Y:S01]  /*0ee0*/  IMAD.U32 R0, RZ, RZ, UR4 ;  /* 0x00000004ff007e24 */ /* 0x000fe2000f8e00ff */
[----:B------:R-:W-:Y:S01]  /*0ef0*/  LOP3.LUT R3, R3, 0x3fffffe, RZ, 0xc0, !PT ;  /* 0x03fffffe03037812 */ /* 0x000fe200078ec0ff */
[----:B------:R-:W-:Y:S01]  /*0f00*/  IMAD.SHL.U32 R217, R221, 0x8, RZ ;  /* 0x00000008ddd97824 */ /* 0x000fe200078e00ff */
[-C--:B------:R-:W-:Y:S01]  /*0f10*/  LEA.HI R8, R7, R234.reuse, RZ, 0x2 ;  /* 0x000000ea07087211 */ /* 0x080fe200078f10ff */
[----:B------:R-:W-:Y:S01]  /*0f20*/  IMAD.SHL.U32 R18, R231, 0x8, RZ ;  /* 0x00000008e7127824 */ /* 0x000fe200078e00ff */
[----:B------:R-:W-:Y:S01]  /*0f30*/  LEA.HI R7, R7, R234, RZ, 0x5 ;  /* 0x000000ea07077211 */ /* 0x000fe200078f28ff */
[----:B------:R-:W-:Y:S01]  /*0f40*/  IMAD.IADD R3, R15, 0x1, -R3 ;  /* 0x000000010f037824 */ /* 0x000fe200078e0a03 */
[----:B------:R-:W-:Y:S01]  /*0f50*/  LOP3.LUT R9, R8, 0x7ffffffc, RZ, 0xc0, !PT ;  /* 0x7ffffffc08097812 */ /* 0x000fe200078ec0ff */
[C---:B------:R-:W-:Y:S01]  /*0f60*/  VIADD R219, R217.reuse, 0x40 ;  /* 0x00000040d9db7836 */ /* 0x040fe20000000000 */
[----:B------:R-:W-:Y:S01]  /*0f70*/  SHF.R.S32.HI R7, RZ, 0x5, R7 ;  /* 0x00000005ff077819 */ /* 0x000fe20000011407 */
[----:B------:R-:W-:-:S02]  /*0f80*/  VIADD R220, R217, 0x80 ;  /* 0x00000080d9dc7836 */ /* 0x000fc40000000000 */
[----:B------:R-:W-:Y:S01]  /*0f90*/  IMAD.IADD R9, R234, 0x1, -R9 ;  /* 0x00000001ea097824 */ /* 0x000fe200078e0a09 */
[----:B------:R-:W-:Y:S01]  /*0fa0*/  SHF.R.S32.HI R21, RZ, 0x1f, R219 ;  /* 0x0000001fff157819 */ /* 0x000fe200000114db */
[----:B------:R-:W-:Y:S02]  /*0fb0*/  IMAD.SHL.U32 R21, R206, 0x2, RZ ;  /* 0x00000002ce157824 */ /* 0x000fe400078e00ff */
[----:B------:R-:W-:Y:S01]  /*0fc0*/  IMAD R4, R9, R12, 0x70 ;  /* 0x0000007009047424 */ /* 0x000fe200078e020c */
[----:B------:R-:W-:Y:S02]  /*0fd0*/  SHF.R.S32.HI R9, RZ, 0x1f, R8 ;  /* 0x0000001fff097819 */ /* 0x000fe40000011408 */
[----:B------:R-:W-:Y:S02]  /*0fe0*/  SHF.R.S32.HI R12, RZ, 0x1f, R11 ;  /* 0x0000001fff0c7819 */ /* 0x000fe4000001140b */
[----:B------:R0:W-:Y:S02]  /*0ff0*/  STL [R1+0x88], R4 ;  /* 0x0000880401007387 */ /* 0x0001e40000100800 */
[----:B------:R-:W-:-:S02]  /*1000*/  LEA.HI R232, R12, R11, RZ, 0x3 ;  /* 0x0000000b0ce87211 */ /* 0x000fc400078f18ff */
[----:B------:R-:W-:Y:S02]  /*1010*/  LEA.HI R11, R12, R11, RZ, 0x6 ;  /* 0x0000000b0c0b7211 */ /* 0x000fe400078f30ff */
[----:B------:R-:W-:-:S03]  /*1020*/  SHF.R.S32.HI R12, RZ, 0x1f, R209 ;  /* 0x0000001fff0c7819 */ /* 0x000fc600000114d1 */
[----:B------:R-:W-:Y:S01]  /*1030*/  IMAD.SHL.U32 R11, R11, 0x80, RZ ;  /* 0x000000800b0b7824 */ /* 0x000fe200078e00ff */
[----:B0-----:R-:W-:Y:S02]  /*1040*/  SHF.R.S32.HI R4, RZ, 0x2, R8 ;  /* 0x00000002ff047819 */ /* 0x001fe40000011408 */
[----:B------:R-:W-:Y:S02]  /*1050*/  LEA.HI R8, R13, R6, RZ, 0x3 ;  /* 0x000000060d087211 */ /* 0x000fe400078f18ff */
[----:B------:R-:W-:Y:S02]  /*1060*/  LEA.HI R9, R9, R4, RZ, 0x3 ;  /* 0x0000000409097211 */ /* 0x000fe400078f18ff */
[----:B------:R-:W-:Y:S02]  /*1070*/  LEA.HI R13, R13, R6, RZ, 0x6 ;  /* 0x000000060d0d7211 */ /* 0x000fe400078f30ff */
[----:B------:R-:W-:Y:S02]  /*1080*/  LOP3.LUT R9, R9, 0xfffffff8, RZ, 0xc0, !PT ;  /* 0xfffffff809097812 */ /* 0x000fe400078ec0ff */
[----:B------:R-:W-:Y:S01]  /*1090*/  SHF.R.S32.HI R6, RZ, 0x1f, R227 ;  /* 0x0000001fff067819 */ /* 0x000fe200000114e3 */
[----:B------:R-:W-:Y:S01]  /*10a0*/  IMAD.SHL.U32 R13, R13, 0x80, RZ ;  /* 0x000000800d0d7824 */ /* 0x000fe200078e00ff */
[----:B------:R-:W-:Y:S01]  /*10b0*/  LOP3.LUT R5, R211, 0x38, R8, 0xf8, !PT ;  /* 0x00000038d3057812 */ /* 0x000fe200078ef808 */
[----:B------:R-:W-:Y:S01]  /*10c0*/  IMAD.IADD R4, R4, 0x1, -R9 ;  /* 0x0000000104047824 */ /* 0x000fe200078e0a09 */
[----:B------:R-:W-:-:S02]  /*10d0*/  LEA.HI R6, R6, R227, RZ, 0x3 ;  /* 0x000000e306067211 */ /* 0x000fc400078f18ff */
[----:B------:R-:W-:Y:S01]  /*10e0*/  LOP3.LUT R10, R205, 0x38, R8, 0xf8, !PT ;  /* 0x00000038cd0a7812 */ /* 0x000fe200078ef808 */
[----:B------:R-:W-:Y:S01]  /*10f0*/  IMAD R4, R7, 0x10, R4 ;  /* 0x0000001007047824 */ /* 0x000fe200078e0204 */
[----:B------:R-:W-:Y:S01]  /*1100*/  LOP3.LUT R7, R205, 0x38, R232, 0xf8, !PT ;  /* 0x00000038cd077812 */ /* 0x000fe200078ef8e8 */
[----:B------:R-:W-:Y:S01]  /*1110*/  IMAD.SHL.U32 R6, R6, 0x40, RZ ;  /* 0x0000004006067824 */ /* 0x000fe200078e00ff */
[----:B------:R-:W-:Y:S01]  /*1120*/  LOP3.LUT R10, R10, R20, RZ, 0x3c, !PT ;  /* 0x000000140a0a7212 */ /* 0x000fe200078e3cff */
[----:B------:R-:W-:Y:S01]  /*1130*/  IMAD R15, R3, 0x40, R4 ;  /* 0x00000040030f7824 */ /* 0x000fe200078e0204 */
[----:B------:R-:W-:Y:S02]  /*1140*/  LOP3.LUT R3, R211, 0x38, R232, 0xf8, !PT ;  /* 0x00000038d3037812 */ /* 0x000fe400078ef8e8 */
[----:B------:R-:W-:Y:S02]  /*1150*/  LOP3.LUT R4, R11, 0xffffe000, RZ, 0xc0, !PT ;  /* 0xffffe0000b047812 */ /* 0x000fe400078ec0ff */
[----:B------:R-:W-:Y:S01]  /*1160*/  LOP3.LUT R3, R3, R212, RZ, 0x3c, !PT ;  /* 0x000000d403037212 */ /* 0x000fe200078e3cff */
[----:B------:R-:W-:Y:S01]  /*1170*/  STL [R1+0x84], R15 ;  /* 0x0000840f01007387 */ /* 0x000fe20000100800 */
[----:B------:R-:W-:-:S02]  /*1180*/  LOP3.LUT R9, R7, R20, RZ, 0x3c, !PT ;  /* 0x0000001407097212 */ /* 0x000fc400078e3cff */
[----:B------:R-:W-:Y:S02]  /*1190*/  LOP3.LUT R7, R5, R212, RZ, 0x3c, !PT ;  /* 0x000000d405077212 */ /* 0x000fe400078e3cff */
[--C-:B------:R-:W-:Y:S01]  /*11a0*/  IADD3 R5, R3, R4, R213.reuse ;  /* 0x0000000403057210 */ /* 0x100fe20007ffe0d5 */
[----:B------:R-:W-:Y:S01]  /*11b0*/  IMAD.U32 R3, RZ, RZ, UR5 ;  /* 0x00000005ff037e24 */ /* 0x000fe2000f8e00ff */
[----:B------:R-:W-:Y:S02]  /*11c0*/  LOP3.LUT R215, R6, 0xfffffe00, RZ, 0xc0, !PT ;  /* 0xfffffe0006d77812 */ /* 0x000fe400078ec0ff */
[----:B------:R-:W-:Y:S02]  /*11d0*/  LOP3.LUT R6, R13, 0xffffe000, RZ, 0xc0, !PT ;  /* 0xffffe0000d067812 */ /* 0x000fe400078ec0ff */
[----:B------:R0:W-:Y:S01]  /*11e0*/  STL [R1+0x14], R3 ;  /* 0x0000140301007387 */ /* 0x0001e20000100800 */
[----:B------:R-:W-:Y:S01]  /*11f0*/  SHF.R.S32.HI R13, RZ, 0x1f, R220 ;  /* 0x0000001fff0d7819 */ /* 0x000fe200000114dc */
[----:B------:R-:W-:Y:S01]  /*1200*/  IMAD.SHL.U32 R13, R209, 0x2, RZ ;  /* 0x00000002d10d7824 */ /* 0x000fe200078e00ff */
[-C--:B------:R-:W-:Y:S01]  /*1210*/  IADD3 R7, R7, R6.reuse, R213 ;  /* 0x0000000607077210 */ /* 0x080fe20007ffe0d5 */
[----:B------:R1:W-:Y:S01]  /*1220*/  STL [R1+0x80], R0 ;  /* 0x0000800001007387 */ /* 0x0003e20000100800 */
[----:B------:R-:W-:-:S02]  /*1230*/  IADD3 R10, R10, R6, R215 ;  /* 0x000000060a0a7210 */ /* 0x000fc40007ffe0d7 */
[----:B------:R-:W-:Y:S01]  /*1240*/  SHF.R.S32.HI R6, RZ, 0x1f, R207 ;  /* 0x0000001fff067819 */ /* 0x000fe200000114cf */
[----:B------:R2:W-:Y:S01]  /*1250*/  STL [R1+0x50], R21 ;  /* 0x0000501501007387 */ /* 0x0005e20000100800 */
[----:B------:R-:W-:Y:S02]  /*1260*/  IADD3 R9, R9, R4, R215 ;  /* 0x0000000409097210 */ /* 0x000fe40007ffe0d7 */
[----:B0-----:R-:W-:Y:S01]  /*1270*/  LEA.HI R3, R231, R231, RZ, 0x1 ;  /* 0x000000e7e7037211 */ /* 0x001fe200078f08ff */
[----:B------:R0:W-:Y:S01]  /*1280*/  STL [R1+0x58], R13 ;  /* 0x0000580d01007387 */ /* 0x0001e20000100800 */
[----:B------:R-:W-:Y:S02]  /*1290*/  LOP3.LUT R4, R205, 0x38, R18, 0xf8, !PT ;  /* 0x00000038cd047812 */ /* 0x000fe400078ef812 */
[----:B-1----:R-:W-:Y:S01]  /*12a0*/  LOP3.LUT R0, R3, 0x1ffffffe, RZ, 0xc0, !PT ;  /* 0x1ffffffe03007812 */ /* 0x002fe200078ec0ff */
[----:B------:R-:W-:Y:S01]  /*12b0*/  STL [R1+0x60], R24 ;  /* 0x0000601801007387 */ /* 0x000fe20000100800 */
[----:B------:R-:W-:Y:S01]  /*12c0*/  SHF.R.S32.HI R3, RZ, 0x1f, R217 ;  /* 0x0000001fff037819 */ /* 0x000fe200000114d9 */
[----:B--2---:R-:W-:Y:S01]  /*12d0*/  IMAD.SHL.U32 R21, R210, 0x2, RZ ;  /* 0x00000002d2157824 */ /* 0x004fe200078e00ff */
[----:B------:R-:W-:Y:S01]  /*12e0*/  SHF.R.S32.HI R3, RZ, 0x1f, R208 ;  /* 0x0000001fff037819 */ /* 0x000fe200000114d0 */
[----:B------:R-:W-:Y:S01]  /*12f0*/  IMAD.IADD R0, R231, 0x1, -R0 ;  /* 0x00000001e7007824 */ /* 0x000fe200078e0a00 */
[----:B------:R-:W-:Y:S01]  /*1300*/  SHF.R.S32.HI R11, RZ, 0x1f, R210 ;  /* 0x0000001fff0b7819 */ /* 0x000fe200000114d2 */
[----:B0-----:R-:W-:Y:S01]  /*1310*/  IMAD.SHL.U32 R13, R14, 0x8, RZ ;  /* 0x000000080e0d7824 */ /* 0x001fe200078e00ff */
[----:B------:R-:W-:Y:S01]  /*1320*/  SHF.L.U64.HI R235, R207, 0x1, R6 ;  /* 0x00000001cfeb7819 */ /* 0x000fe20000010206 */
[----:B------:R-:W-:Y:S01]  /*1330*/  STL [R1+0x68], R21 ;  /* 0x0000681501007387 */ /* 0x000fe20000100800 */
[----:B------:R-:W-:Y:S01]  /*1340*/  SHF.L.U64.HI R12, R209, 0x1, R12 ;  /* 0x00000001d10c7819 */ /* 0x000fe2000001020c */
[----:B------:R-:W-:Y:S01]  /*1350*/  IMAD R0, R0, 0x8, R15 ;  /* 0x0000000800007824 */ /* 0x000fe200078e020f */
[----:B------:R-:W-:Y:S01]  /*1360*/  SHF.L.U64.HI R6, R208, 0x1, R3 ;  /* 0x00000001d0067819 */ /* 0x000fe20000010203 */
[----:B------:R-:W-:Y:S01]  /*1370*/  STL [R1+0x90], R13 ;  /* 0x0000900d01007387 */ /* 0x000fe20000100800 */
[----:B------:R-:W-:-:S02]  /*1380*/  LOP3.LUT R4, R215, R4, R20, 0xf6, !PT ;  /* 0x00000004d7047212 */ /* 0x000fc400078ef614 */
[----:B------:R-:W-:Y:S01]  /*1390*/  SHF.L.U64.HI R3, R210, 0x1, R11 ;  /* 0x00000001d2037819 */ /* 0x000fe2000001020b */
[----:B------:R-:W-:Y:S01]  /*13a0*/  STL [R1+0x54], R12 ;  /* 0x0000540c01007387 */ /* 0x000fe20000100800 */
[----:B------:R-:W-:Y:S02]  /*13b0*/  LEA R4, R4, UR4, 0x1 ;  /* 0x0000000404047c11 */ /* 0x000fe4000f8e08ff */
[----:B------:R-:W-:Y:S01]  /*13c0*/  SHF.R.S32.HI R232, RZ, 0x3, R232 ;  /* 0x00000003ffe87819 */ /* 0x000fe200000114e8 */
[----:B------:R-:W-:Y:S01]  /*13d0*/  STL [R1+0x5c], R6 ;  /* 0x00005c0601007387 */ /* 0x000fe20000100800 */
[----:B------:R-:W-:-:S03]  /*13e0*/  SHF.R.S32.HI R233, RZ, 0x3, R8 ;  /* 0x00000003ffe97819 */ /* 0x000fc60000011408 */
[----:B------:R0:W-:Y:S04]  /*13f0*/  STL [R1+0x64], R3 ;  /* 0x0000640301007387 */ /* 0x0001e80000100800 */
[----:B------:R1:W-:Y:S01]  /*1400*/  STL [R1+0x78], R4 ;  /* 0x0000780401007387 */ /* 0x0003e20000100800 */
[----:B0-----:R-:W-:Y:S02]  /*1410*/  LEA R3, R5, UR4, 0x1 ;  /* 0x0000000405037c11 */ /* 0x001fe4000f8e08ff */
[----:B------:R-:W-:Y:S02]  /*1420*/  LEA R5, R9, UR4, 0x1 ;  /* 0x0000000409057c11 */ /* 0x000fe4000f8e08ff */
[----:B-1----:R-:W-:Y:S01]  /*1430*/  LEA R4, R7, UR4, 0x1 ;  /* 0x0000000407047c11 */ /* 0x002fe2000f8e08ff */
[----:B------:R0:W-:Y:S04]  /*1440*/  STL [R1+0x7c], R3 ;  /* 0x00007c0301007387 */ /* 0x0001e80000100800 */
[----:B------:R1:W-:Y:S04]  /*1450*/  STL [R1+0x70], R5 ;  /* 0x0000700501007387 */ /* 0x0003e80000100800 */
[----:B------:R1:W-:Y:S01]  /*1460*/  STL [R1+0x74], R4 ;  /* 0x0000740401007387 */ /* 0x0003e20000100800 */
[----:B0-----:R-:W-:-:S03]  /*1470*/  LEA R3, R10, UR4, 0x1 ;  /* 0x000000040a037c11 */ /* 0x001fc6000f8e08ff */
[----:B------:R1:W-:Y:S04]  /*1480*/  STL [R1+0x8c], R0 ;  /* 0x00008c0001007387 */ /* 0x0003e80000100800 */
[----:B------:R1:W-:Y:S02]  /*1490*/  STL [R1+0x6c], R3 ;  /* 0x00006c0301007387 */ /* 0x0003e40000100800 */
.L_x_4265:
[----:B012---:R-:W0:Y:S01]  /*14a0*/  LDC.64 R4, c[0x0][0xc88] ;  /* 0x00032200ff047b82 */ /* 0x007e220000000a00 */
[----:B------:R-:W-:Y:S01]  /*14b0*/  ULDC.64 UR4, c[0x0][0xa28] ;  /* 0x00028a0000047ab9 */ /* 0x000fe20000000a00 */
[----:B------:R-:W-:Y:S01]  /*14c0*/  ULDC.64 UR8, c[0x0][0xa18] ;  /* 0x0002860000087ab9 */ /* 0x000fe20000000a00 */
[----:B------:R-:W-:Y:S01]  /*14d0*/  ULDC.64 UR6, c[0x0][0xa08] ;  /* 0x0002820000067ab9 */ /* 0x000fe20000000a00 */
[----:B0-----:R-:W-:-:S05]  /*14e0*/  IMAD.WIDE R4, R139, 0x4, R4 ;  /* 0x000000048b047825 */ /* 0x001fca00078e0204 */
[----:B------:R-:W2:Y:S01]  /*14f0*/  LDG.E R225, desc[UR60][R4.64] ;  /* 0x0000003c04e17981 */ /* 0x000ea2000c1e1900 */
[----:B------:R-:W-:Y:S01]  /*1500*/  ISETP.NE.U32.AND P2, PT, RZ, UR4, PT ;  /* 0x00000004ff007c0c */ /* 0x000fe2000bf45070 */
[----:B---3--:R-:W-:Y:S01]  /*1510*/  IMAD.MOV.U32 R3, RZ, RZ, RZ ;  /* 0x000000ffff037224 */ /* 0x008fe200078e00ff */
[----:B------:R-:W-:Y:S01]  /*1520*/  ISETP.NE.U32.AND P1, PT, RZ, UR8, PT ;  /* 0x00000008ff007c0c */ /* 0x000fe2000bf25070 */
[----:B------:R-:W-:Y:S01]  /*1530*/  IMAD.MOV.U32 R29, RZ, RZ, RZ ;  /* 0x000000ffff1d7224 */ /* 0x000fe200078e00ff */
[----:B------:R-:W-:Y:S02]  /*1540*/  ISETP.NE.AND.EX P2, PT, RZ, UR5, PT, P2 ;  /* 0x00000005ff007c0c */ /* 0x000fe4000bf45320 */
[----:B------:R-:W-:Y:S02]  /*1550*/  ISETP.NE.AND.EX P1, PT, RZ, UR9, PT, P1 ;  /* 0x00000009ff007c0c */ /* 0x000fe4000bf25310 */
[----:B------:R-:W-:-:S04]  /*1560*/  ISETP.NE.U32.AND P0, PT, RZ, UR6, PT ;  /* 0x00000006ff007c0c */ /* 0x000fc8000bf05070 */
[----:B------:R-:W-:Y:S02]  /*1570*/  ISETP.NE.AND.EX P0, PT, RZ, UR7, PT, P0 ;  /* 0x00000007ff007c0c */ /* 0x000fe4000bf05300 */
[----:B--2---:R-:W-:Y:S01]  /*1580*/  SHF.R.S32.HI R230, RZ, 0x1f, R225 ;  /* 0x0000001fffe67819 */ /* 0x004fe200000114e1 */
[C---:B------:R-:W-:Y:S02]  /*1590*/  IMAD.SHL.U32 R223, R225.reuse, 0x4, RZ ;  /* 0x00000004e1df7824 */ /* 0x040fe400078e00ff */
[C---:B------:R-:W-:Y:S02]  /*15a0*/  @P2 LEA R4, P3, R225.reuse, UR4, 0x2 ;  /* 0x00000004e1042c11 */ /* 0x040fe4000f8610ff */
[C-C-:B------:R-:W-:Y:S02]  /*15b0*/  SHF.L.U64.HI R224, R225.reuse, 0x2, R230.reuse ;  /* 0x00000002e1e07819 */ /* 0x140fe400000102e6 */
[----:B------:R-:W-:Y:S01]  /*15c0*/  @P2 LEA.HI.X R5, R225, UR5, R230, 0x2, P3 ;  /* 0x00000005e1052c11 */ /* 0x000fe200098f14e6 */
[----:B------:R-:W-:Y:S01]  /*15d0*/  ULDC UR4, c[0x0][0x288] ;  /* 0x0000a20000047ab9 */ /* 0x000fe20000000800 */
[----:B------:R-:W-:-:S03]  /*15e0*/  IADD3 R8, P4, R223, UR6, RZ ;  /* 0x00000006df087c10 */ /* 0x000fc6000ff9e0ff */
[----:B------:R0:W5:Y:S01]  /*15f0*/  @P2 LDG.E R3, desc[UR60][R4.64] ;  /* 0x0000003c04032981 */ /* 0x000162000c1e1900 */
[----:B------:R-:W-:Y:S01]  /*1600*/  @P1 IADD3 R6, P2, R223, UR8, RZ ;  /* 0x00000008df061c10 */ /* 0x000fe2000ff5e0ff */
[----:B------:R-:W-:Y:S01]  /*1610*/  IMAD.U32 R153, RZ, RZ, UR4 ;  /* 0x00000004ff997e24 */ /* 0x000fe2000f8e00ff */
[C---:B------:R-:W-:Y:S01]  /*1620*/  IADD3.X R9, R224.reuse, UR7, RZ, P4, !PT ;  /* 0x00000007e0097c10 */ /* 0x040fe2000a7fe4ff */
[----:B------:R-:W-:Y:S01]  /*1630*/  ULDC.64 UR4, c[0x0][0x418] ;  /* 0x0001060000047ab9 */ /* 0x000fe20000000a00 */
[----:B------:R-:W-:-:S03]  /*1640*/  @P1 IADD3.X R7, R224, UR9, RZ, P2, !PT ;  /* 0x00000009e0071c10 */ /* 0x000fc600097fe4ff */
[----:B------:R0:W5:Y:S01]  /*1650*/  @P0 LDG.E R29, desc[UR60][R8.64] ;  /* 0x0000003c081d0981 */ /* 0x000162000c1e1900 */
[----:B------:R-:W-:Y:S01]  /*1660*/  UISETP.NE.U32.AND UP0, UPT, UR4, URZ, UPT ;  /* 0x0000003f0400728c */ /* 0x000fe2000bf05070 */
[----:B------:R-:W-:Y:S02]  /*1670*/  ULDC.64 UR8, c[0x0][0xa20] ;  /* 0x0002880000087ab9 */ /* 0x000fe40000000a00 */
[----:B------:R0:W5:Y:S01]  /*1680*/  @P1 LDG.E R153, desc[UR60][R6.64] ;  /* 0x0000003c06991981 */ /* 0x000162000c1e1900 */
[----:B------:R-:W-:Y:S01]  /*1690*/  UISETP.NE.AND.EX UP0, UPT, UR5, URZ, UPT, UP0 ;  /* 0x0000003f0500728c */ /* 0x000fe2000bf05300 */
[----:B------:R-:W-:Y:S01]  /*16a0*/  ULDC UR4, c[0x0][0x424] ;  /* 0x0001090000047ab9 */ /* 0x000fe20000000800 */
[----:B------:R-:W-:Y:S02]  /*16b0*/  ISETP.NE.U32.AND P2, PT, RZ, UR8, PT ;  /* 0x00000008ff007c0c */ /* 0x000fe4000bf45070 */
[----:B------:R-:W-:Y:S01]  /*16c0*/  USEL UR4, UR4, 0x1, UP0 ;  /* 0x0000000104047887 */ /* 0x000fe20008000000 */
[----:B------:R-:W-:Y:S01]  /*16d0*/  ULDC UR5, c[0x0][0x2f0] ;  /* 0x0000bc0000057ab9 */ /* 0x000fe20000000800 */
[----:B------:R-:W-:-:S02]  /*16e0*/  ISETP.NE.AND.EX P2, PT, RZ, UR9, PT, P2 ;  /* 0x00000009ff007c0c */ /* 0x000fc4000bf45320 */
[----:B------:R-:W-:-:S03]  /*16f0*/  UIMAD UR4, UR4, UR5, URZ ;  /* 0x00000005040472a4 */ /* 0x000fc6000f8e023f */
[----:B------:R-:W-:Y:S01]  /*1700*/  ULDC UR5, c[0x0][0x348] ;  /* 0x0000d20000057ab9 */ /* 0x000fe20000000800 */
[----:B------:R-:W-:Y:S02]  /*1710*/  IMAD.MOV.U32 R228, RZ, RZ, R137 ;  /* 0x000000ffffe47224 */ /* 0x000fe400078e0089 */
[----:B------:R-:W-:Y:S02]  /*1720*/  IMAD.MOV.U32 R222, RZ, RZ, R138 ;  /* 0x000000ffffde7224 */ /* 0x000fe400078e008a */
[----:B------:R-:W-:Y:S01]  /*1730*/  IMAD.MOV.U32 R27, RZ, RZ, R225 ;  /* 0x000000ffff1b7224 */ /* 0x000fe200078e00e1 */
[----:B0---4-:R-:W-:Y:S06]  /*1740*/  @P1 BRA `(.L_x_4061) ;  /* 0x0000000000241947 */ /* 0x011fec0003800000 */
        /* <DEDUP_REMOVED lines=9> */
.L_x_4061:
[----:B------:R-:W-:Y:S01]  /*17e0*/  MOV R24, UR5 ;  /* 0x0000000500187c02 */ /* 0x000fe20008000f00 */
[----:B------:R-:W-:Y:S01]  /*17f0*/  IMAD.U32 R26, RZ, RZ, UR4 ;  /* 0x00000004ff1a7e24 */ /* 0x000fe2000f8e00ff */
[----:B------:R-:W-:Y:S06]  /*1800*/  @!P2 BRA `(.L_x_4062) ;  /* 0x000000000010a947 */ /* 0x000fec0003800000 */
[----:B------:R-:W-:-:S04]  /*1810*/  IADD3 R4, P0, R223, UR8, RZ ;  /* 0x00000008df047c10 */ /* 0x000fc8000ff1e0ff */
[----:B------:R-:W-:-:S05]  /*1820*/  IADD3.X R5, R224, UR9, RZ, P0, !PT ;  /* 0x00000009e0057c10 */ /* 0x000fca00087fe4ff */
[----:B------:R0:W5:Y:S01]  /*1830*/  LDG.E R26, desc[UR60][R4.64] ;  /* 0x0000003c041a7981 */ /* 0x000162000c1e1900 */
[----:B------:R-:W-:Y:S05]  /*1840*/  BRA `(.L_x_4063) ;  /* 0x0000000000107947 */ /* 0x000fea0003800000 */
.L_x_4062:
[----:B------:R-:W-:Y:S05]  /*1850*/  @!P0 BRA `(.L_x_4063) ;  /* 0x00000000000c8947 */ /* 0x000fea0003800000 */
[----:B------:R-:W2:Y:S04]  /*1860*/  LDG.E R5, desc[UR60][R8.64] ;  /* 0x0000003c08057981 */ /* 0x000ea8000c1e1900 */
[----:B------:R-:W2:Y:S02]  /*1870*/  LDG.E R26, desc[UR60][R8.64+0x4] ;  /* 0x0000043c081a7981 */ /* 0x000ea4000c1e1900 */
[----:B--2---:R-:W-:-:S07]  /*1880*/  IMAD.IADD R26, R26, 0x1, -R5 ;  /* 0x000000011a1a7824 */ /* 0x004fce00078e0a05 */
.L_x_4063:
[----:B------:R-:W-:Y:S02]  /*1890*/  ULDC.64 UR4, c[0x0][0xa10] ;  /* 0x0002840000047ab9 */ /* 0x000fe40000000a00 */
[----:B------:R-:W-:-:S04]  /*18a0*/  ISETP.NE.U32.AND P0, PT, RZ, UR4, PT ;  /* 0x00000004ff007c0c */ /* 0x000fc8000bf05070 */
        /* <DEDUP_REMOVED lines=12> */
[----:B------:R-:W-:Y:S01]  /*1970*/  IMAD.IADD R11, R26, 0x1, -R3 ;  /* 0x000000011a0b7824 */ /* 0x000fe200078e0a03 */
[----:B------:R-:W-:Y:S01]  /*1980*/  PLOP3.LUT P2, PT, PT, PT, PT, 0x80, 0x0 ;  /* 0x000000000000781c */ /* 0x000fe20003f4f070 */
[----:B0-----:R-:W-:Y:S02]  /*1990*/  IMAD.MOV.U32 R4, RZ, RZ, RZ ;  /* 0x000000ffff047224 */ /* 0x001fe400078e00ff */
[----:B--2---:R-:W-:Y:S02]  /*19a0*/  @P0 IMAD.IADD R24, R9, 0x1, -R0 ;  /* 0x0000000109180824 */ /* 0x004fe400078e0a00 */
[----:B------:R-:W-:Y:S02]  /*19b0*/  IMAD.MOV R0, RZ, RZ, -R11 ;  /* 0x000000ffff007224 */ /* 0x000fe400078e0a0b */
[----:B------:R-:W-:-:S03]  /*19c0*/  IMAD.IADD R154, R11, 0x1, R24 ;  /* 0x000000010b9a7824 */ /* 0x000fc600078e0218 */
[----:B------:R-:W-:Y:S01]  /*19d0*/  VIMNMX R0, RZ, R0, !PT ;  /* 0x00000000ff007248 */ /* 0x000fe20007fe0100 */
[----:B------:R-:W-:-:S03]  /*19e0*/  VIADD R5, R154, 0x6f ;  /* 0x0000006f9a057836 */ /* 0x000fc60000000000 */
[----:B------:R-:W-:Y:S01]  /*19f0*/  SHF.R.U32.HI R134, RZ, 0x4, R0 ;  /* 0x00000004ff867819 */ /* 0x000fe20000011600 */
[----:B------:R-:W-:-:S04]  /*1a00*/  IMAD.HI R4, R5, -0x6db6db6d, R4 ;  /* 0x9249249305047827 */ /* 0x000fc800078e0204 */
[----:B------:R-:W-:Y:S01]  /*1a10*/  IMAD.WIDE.U32 R134, R134, 0x24924925, RZ ;  /* 0x2492492586867825 */ /* 0x000fe200078e00ff */
[----:B------:R-:W-:-:S03]  /*1a20*/  SHF.R.U32.HI R3, RZ, 0x1f, R4 ;  /* 0x0000001fff037819 */ /* 0x000fc60000011604 */
[----:B------:R-:W-:Y:S01]  /*1a30*/  IMAD.MOV.U32 R134, RZ, RZ, R135 ;  /* 0x000000ffff867224 */ /* 0x000fe200078e0087 */
[----:B------:R-:W-:-:S03]  /*1a40*/  LEA.HI.SX32 R156, R4, R3, 0x1a ;  /* 0x00000003049c7211 */ /* 0x000fc600078fd2ff */
[----:B------:R-:W-:Y:S02]  /*1a50*/  IMAD.MOV.U32 R25, RZ, RZ, R134 ;  /* 0x000000ffff197224 */ /* 0x000fe400078e0086 */
[----:B------:R-:W-:-:S05]  /*1a60*/  IMAD R3, R156, 0x70, -R11 ;  /* 0x000000709c037824 */ /* 0x000fca00078e0a0b */
[----:B------:R-:W-:-:S04]  /*1a70*/  VIMNMX R3, R3, R24, PT ;  /* 0x0000001803037248 */ /* 0x000fc80003fe0100 */
[----:B------:R-:W-:-:S13]  /*1a80*/  ISETP.GT.AND P0, PT, R3, R0, PT ;  /* 0x000000000300720c */ /* 0x000fda0003f04270 */
[----:B------:R-:W-:Y:S02]  /*1a90*/  @P0 VIADD R5, R3, 0x6f ;  /* 0x0000006f03050836 */ /* 0x000fe40000000000 */
[----:B------:R-:W-:-:S04]  /*1aa0*/  @P0 IMAD.MOV.U32 R4, RZ, RZ, RZ ;  /* 0x000000ffff040224 */ /* 0x000fc800078e00ff */
[----:B------:R-:W-:-:S05]  /*1ab0*/  @P0 IMAD.HI R4, R5, -0x6db6db6d, R4 ;  /* 0x9249249305040827 */ /* 0x000fca00078e0204 */
[----:B------:R-:W-:-:S04]  /*1ac0*/  @P0 SHF.R.U32.HI R3, RZ, 0x1f, R4 ;  /* 0x0000001fff030819 */ /* 0x000fc80000011604 */
[----:B------:R-:W-:-:S04]  /*1ad0*/  @P0 LEA.HI.SX32 R25, R4, R3, 0x1a ;  /* 0x0000000304190211 */ /* 0x000fc800078fd2ff */
[----:B------:R-:W-:-:S13]  /*1ae0*/  ISETP.GT.AND P0, PT, R25, R134, PT ;  /* 0x000000861900720c */ /* 0x000fda0003f04270 */
[----:B-1----:R-:W-:Y:S05]  /*1af0*/  @!P0 BRA `(.L_x_4064) ;  /* 0x0000009000948947 */ /* 0x002fea0003800000 */
        /* <DEDUP_REMOVED lines=20> */
.L_x_4066:
[----:B------:R-:W-:Y:S05]  /*1c40*/  BSYNC B6 ;  /* 0x0000000000067941 */ /* 0x000fea0003800000 */
.L_x_4065:
        /* <DEDUP_REMOVED lines=20> */
.L_x_4068:
[----:B------:R-:W-:Y:S05]  /*1d90*/  BSYNC B6 ;  /* 0x0000000000067941 */ /* 0x000fea0003800000 */
.L_x_4067:
[----:B------:R-:W-:Y:S01]  /*1da0*/  ULDC.64 UR4, c[0x0][0x9f8] ;  /* 0x00027e0000047ab9 */ /* 0x000fe20000000a00 */
[----:B------:R-:W2:Y:S01]  /*1db0*/  LDL.LU R32, [R1+0x8] ;  /* 0x0000080001207983 */ /* 0x000ea20000300800 */
[----:B------:R-:W-:Y:S01]  /*1dc0*/  ISETP.NE.U32.AND P0, PT, RZ, UR4, PT ;  /* 0x00000004ff007c0c */ /* 0x000fe2000bf05070 */
[----:B------:R-:W-:Y:S01]  /*1dd0*/  VIADD R0, R18, 0x20 ;  /* 0x0000002012007836 */ /* 0x000fe20000000000 */
[----:B------:R-:W-:Y:S01]  /*1de0*/  SHF.R.S32.HI R11, RZ, 0x1f, R138 ;  /* 0x0000001fff0b7819 */ /* 0x000fe2000001148a */
[----:B------:R-:W0:Y:S01]  /*1df0*/  LDC.64 R114, c[0x0][0x300] ;  /* 0x0000c000ff727b82 */ /* 0x000e220000000a00 */
[----:B------:R-:W-:Y:S01]  /*1e00*/  ISETP.NE.AND.EX P0, PT, RZ, UR5, PT, P0 ;  /* 0x00000005ff007c0c */ /* 0x000fe2000bf05300 */
[----:B------:R-:W-:Y:S01]  /*1e10*/  ULDC UR6, c[0x0][0x2f4] ;  /* 0x0000bd0000067ab9 */ /* 0x000fe20000000800 */
[----:B------:R-:W-:Y:S01]  /*1e20*/  SHF.R.S32.HI R19, RZ, 0x1f, R18 ;  /* 0x0000001fff137819 */ /* 0x000fe20000011412 */
[----:B------:R-:W-:Y:S01]  /*1e30*/  IMAD.IADD R122, R29, 0x1, R26 ;  /* 0x000000011d7a7824 */ /* 0x000fe200078e021a */
[----:B------:R-:W-:-:S03]  /*1e40*/  ULDC.64 UR8, c[0x0][0xa08] ;  /* 0x0002820000087ab9 */ /* 0x000fc60000000a00 */
[----:B------:R-:W1:Y:S06]  /*1e50*/  LDC.64 R108, c[0x0][0x408] ;  /* 0x00010200ff6c7b82 */ /* 0x000e6c0000000a00 */
[----:B------:R-:W-:Y:S02]  /*1e60*/  @P0 IADD3 R4, P1, R223, UR4, RZ ;  /* 0x00000004df040c10 */ /* 0x000fe4000ff3e0ff */
[----:B------:R-:W3:Y:S02]  /*1e70*/  LDC R127, c[0x0][0x3f4] ;  /* 0x0000fd00ff7f7b82 */ /* 0x000ee40000000800 */
[----:B------:R-:W-:Y:S01]  /*1e80*/  @P0 IADD3.X R5, R224, UR5, RZ, P1, !PT ;  /* 0x00000005e0050c10 */ /* 0x000fe20008ffe4ff */
[----:B------:R-:W-:-:S04]  /*1e90*/  ULDC.64 UR4, c[0x0][0x330] ;  /* 0x0000cc0000047ab9 */ /* 0x000fc80000000a00 */
[----:B------:R4:W2:Y:S01]  /*1ea0*/  @P0 LDG.E R27, desc[UR60][R4.64] ;  /* 0x0000003c041b0981 */ /* 0x0008a2000c1e1900 */
[----:B------:R-:W-:Y:S01]  /*1eb0*/  ISETP.GE.AND P1, PT, R0, UR6, PT ;  /* 0x0000000600007c0c */ /* 0x000fe2000bf26270 */
[----:B------:R-:W-:Y:S01]  /*1ec0*/  IMAD R3, R11, UR4, RZ ;  /* 0x000000040b037c24 */ /* 0x000fe2000f8e02ff */
[----:B------:R-:W-:Y:S01]  /*1ed0*/  ISETP.GE.AND P0, PT, R18, UR6, PT ;  /* 0x0000000612007c0c */ /* 0x000fe2000bf06270 */
[C---:B------:R-:W-:Y:S01]  /*1ee0*/  IMAD.WIDE.U32 R116, R138.reuse, UR4, R18 ;  /* 0x000000048a747c25 */ /* 0x040fe2000f8e0012 */
[----:B------:R-:W-:Y:S01]  /*1ef0*/  SHF.R.S32.HI R15, RZ, 0x1f, R122 ;  /* 0x0000001fff0f7819 */ /* 0x000fe2000001147a */
[----:B------:R-:W1:Y:S01]  /*1f00*/  LDC.64 R102, c[0x0][0x3f8] ;  /* 0x0000fe00ff667b82 */ /* 0x000e620000000a00 */
[----:B------:R-:W-:Y:S01]  /*1f10*/  SEL R6, RZ, 0x1, P0 ;  /* 0x00000001ff067807 */ /* 0x000fe20000000000 */
[----:B------:R-:W-:Y:S01]  /*1f20*/  IMAD R3, R138, UR5, R3 ;  /* 0x000000058a037c24 */ /* 0x000fe2000f8e0203 */
[----:B------:R-:W-:Y:S01]  /*1f30*/  ULDC.64 UR4, c[0x0][0x308] ;  /* 0x0000c20000047ab9 */ /* 0x000fe20000000a00 */
[----:B----4-:R-:W-:Y:S01]  /*1f40*/  SEL R4, RZ, 0xffffffff, P1 ;  /* 0xffffffffff047807 */ /* 0x010fe20000800000 */
[----:B------:R-:W-:Y:S01]  /*1f50*/  VIADD R5, R18, 0x80 ;  /* 0x0000008012057836 */ /* 0x000fe20000000000 */
[----:B------:R-:W-:Y:S01]  /*1f60*/  SHF.R.S32.HI R150, RZ, 0x1f, R17 ;  /* 0x0000001fff967819 */ /* 0x000fe20000011411 */
[----:B------:R-:W-:Y:S01]  /*1f70*/  IMAD.IADD R117, R117, 0x1, R3 ;  /* 0x0000000175757824 */ /* 0x000fe200078e0203 */
[----:B------:R-:W-:Y:S01]  /*1f80*/  SHF.R.S32.HI R23, RZ, 0x1f, R22 ;  /* 0x0000001fff177819 */ /* 0x000fe20000011416 */
[----:B------:R-:W-:Y:S01]  /*1f90*/  IMAD.SHL.U32 R7, R4, 0x2, RZ ;  /* 0x0000000204077824 */ /* 0x000fe200078e00ff */
[----:B------:R-:W-:Y:S01]  /*1fa0*/  ISETP.GE.AND P2, PT, R5, UR6, PT ;  /* 0x0000000605007c0c */ /* 0x000fe2000bf46270 */
[C---:B------:R-:W-:Y:S01]  /*1fb0*/  VIADD R3, R18.reuse, 0x40 ;  /* 0x0000004012037836 */ /* 0x040fe20000000000 */
[----:B------:R-:W-:Y:S01]  /*1fc0*/  SHF.R.U32.HI R33, RZ, 0x3, R205 ;  /* 0x00000003ff217819 */ /* 0x000fe200000116cd */
[----:B------:R-:W-:Y:S01]  /*1fd0*/  VIADD R4, R18, 0x60 ;  /* 0x0000006012047836 */ /* 0x000fe20000000000 */
[----:B------:R-:W-:Y:S01]  /*1fe0*/  LOP3.LUT R8, R7, 0x2, R6, 0xe2, !PT ;  /* 0x0000000207087812 */ /* 0x000fe200078ee206 */
[-C--:B0-----:R-:W-:Y:S01]  /*1ff0*/  IMAD R12, R15, R114.reuse, RZ ;  /* 0x000000720f0c7224 */ /* 0x081fe200078e02ff */
[----:B------:R-:W-:Y:S01]  /*2000*/  ISETP.GE.AND P0, PT, R3, UR6, PT ;  /* 0x0000000603007c0c */ /* 0x000fe2000bf06270 */
[----:B------:R-:W-:Y:S01]  /*2010*/  IMAD.WIDE.U32 R6, R122, R114, RZ ;  /* 0x000000727a067225 */ /* 0x000fe200078e00ff */
[----:B------:R-:W-:-:S02]  /*2020*/  ISETP.GE.AND P1, PT, R4, UR6, PT ;  /* 0x0000000604007c0c */ /* 0x000fc4000bf26270 */
[----:B------:R-:W-:Y:S01]  /*2030*/  SEL R9, RZ, 0x4, P0 ;  /* 0x00000004ff097807 */ /* 0x000fe20000000000 */
[----:B------:R-:W-:Y:S01]  /*2040*/  IMAD R13, R122, R115, R12 ;  /* 0x000000737a0d7224 */ /* 0x000fe200078e020c */
[----:B------:R-:W-:Y:S01]  /*2050*/  SEL R10, RZ, 0x8, P1 ;  /* 0x00000008ff0a7807 */ /* 0x000fe20000800000 */
[----:B------:R-:W-:Y:S01]  /*2060*/  IMAD R11, R11, UR4, RZ ;  /* 0x000000040b0b7c24 */ /* 0x000fe2000f8e02ff */
[----:B------:R-:W-:Y:S01]  /*2070*/  SEL R31, RZ, 0x10, P2 ;  /* 0x00000010ff1f7807 */ /* 0x000fe20001000000 */
[----:B------:R-:W-:Y:S01]  /*2080*/  IMAD.IADD R7, R7, 0x1, R13 ;  /* 0x0000000107077824 */ /* 0x000fe200078e020d */
[----:B------:R-:W-:Y:S01]  /*2090*/  LOP3.LUT R8, R10, R8, R9, 0xfe, !PT ;  /* 0x000000080a087212 */ /* 0x000fe200078efe09 */
[C---:B------:R-:W-:Y:S01]  /*20a0*/  IMAD R11, R138.reuse, UR5, R11 ;  /* 0x000000058a0b7c24 */ /* 0x040fe2000f8e020b */
[----:B------:R-:W-:Y:S01]  /*20b0*/  ISETP.NE.U32.AND P0, PT, RZ, UR8, PT ;  /* 0x00000008ff007c0c */ /* 0x000fe2000bf05070 */
[----:B------:R-:W-:Y:S01]  /*20c0*/  IMAD.WIDE.U32 R6, R138, UR4, R6 ;  /* 0x000000048a067c25 */ /* 0x000fe2000f8e0006 */
[----:B------:R-:W-:Y:S01]  /*20d0*/  LOP3.LUT R31, R8, R31, RZ, 0xfc, !PT ;  /* 0x0000001f081f7212 */ /* 0x000fe200078efcff */
[----:B------:R-:W-:Y:S01]  /*20e0*/  ULDC.64 UR4, c[0x0][0x310] ;  /* 0x0000c40000047ab9 */ /* 0x000fe20000000a00 */
[----:B------:R-:W-:Y:S01]  /*20f0*/  ISETP.NE.AND.EX P0, PT, RZ, UR9, PT, P0 ;  /* 0x00000009ff007c0c */ /* 0x000fe2000bf05300 */
[----:B------:R-:W-:Y:S01]  /*2100*/  IMAD.IADD R7, R7, 0x1, R11 ;  /* 0x0000000107077824 */ /* 0x000fe200078e020b */
[-C--:B---3--:R-:W-:Y:S01]  /*2110*/  ISETP.GE.AND P1, PT, R0, R127.reuse, PT ;  /* 0x0000007f0000720c */ /* 0x088fe20003f26270 */
[----:B-1----:R-:W-:Y:S01]  /*2120*/  IMAD.WIDE.U32 R112, R17, R108, R22 ;  /* 0x0000006c11707225 */ /* 0x002fe200078e0016 */
[----:B------:R-:W-:-:S02]  /*2130*/  ISETP.GE.AND P3, PT, R3, R127, PT ;  /* 0x0000007f0300720c */ /* 0x000fc40003f66270 */
[----:B------:R-:W-:Y:S01]  /*2140*/  LOP3.LUT P2, RZ, R218, 0x4, RZ, 0xc0, !PT ;  /* 0x00000004daff7812 */ /* 0x000fe2000784c0ff */
[C---:B------:R-:W-:Y:S01]  /*2150*/  IMAD.WIDE.U32 R110, R17.reuse, R108, R18 ;  /* 0x0000006c116e7225 */ /* 0x040fe200078e0012 */
[----:B------:R-:W-:Y:S02]  /*2160*/  SHF.L.U64.HI R139, R114, 0x6, R115 ;  /* 0x00000006728b7819 */ /* 0x000fe40000010273 */
[----:B------:R-:W-:Y:S01]  /*2170*/  SHF.R.S32.HI R152, RZ, 0x1f, R227 ;  /* 0x0000001fff987819 */ /* 0x000fe200000114e3 */
[----:B------:R-:W-:-:S04]  /*2180*/  IMAD.WIDE.U32 R106, R17, R102, R22 ;  /* 0x00000066116a7225 */ /* 0x000fc800078e0016 */
[----:B------:R-:W-:-:S04]  /*2190*/  IMAD.WIDE.U32 R104, R17, R102, R18 ;  /* 0x0000006611687225 */ /* 0x000fc800078e0012 */
[----:B------:R-:W-:Y:S02]  /*21a0*/  IMAD R29, R109, 0x70, RZ ;  /* 0x000000706d1d7824 */ /* 0x000fe400078e02ff */
[----:B------:R-:W-:Y:S02]  /*21b0*/  IMAD R135, R115, 0x70, RZ ;  /* 0x0000007073877824 */ /* 0x000fe400078e02ff */
[----:B------:R-:W-:Y:S01]  /*21c0*/  IMAD.SHL.U32 R140, R114, 0x40, RZ ;  /* 0x00000040728c7824 */ /* 0x000fe200078e00ff */
[----:B--2---:R-:W-:-:S04]  /*21d0*/  LOP3.LUT R32, R32, 0xfffffffe, RZ, 0xc0, !PT ;  /* 0xfffffffe20207812 */ /* 0x004fc800078ec0ff */
[----:B------:R-:W-:-:S04]  /*21e0*/  @P3 LOP3.LUT R32, R32, 0x1, RZ, 0xfc, !PT ;  /* 0x0000000120203812 */ /* 0x000fc800078efcff */
[----:B------:R-:W-:-:S04]  /*21f0*/  LOP3.LUT R32, R32, 0xfffffffb, RZ, 0xc0, !PT ;  /* 0xfffffffb20207812 */ /* 0x000fc800078ec0ff */
[----:B------:R-:W-:-:S05]  /*2200*/  @P2 LOP3.LUT R32, R32, 0x4, RZ, 0xfc, !PT ;  /* 0x0000000420202812 */ /* 0x000fca00078efcff */
[----:B------:R0:W-:Y:S01]  /*2210*/  STL [R1+0x8], R32 ;  /* 0x0000082001007387 */ /* 0x0001e20000100800 */
[----:B------:R-:W-:Y:S02]  /*2220*/  SHF.R.S32.HI R8, RZ, 0x1f, R27 ;  /* 0x0000001fff087819 */ /* 0x000fe4000001141b */
[----:B------:R-:W-:Y:S01]  /*2230*/  SEL R41, R27, RZ, !P0 ;  /* 0x000000ff1b297207 */ /* 0x000fe20004000000 */
[----:B------:R-:W-:Y:S01]  /*2240*/  IMAD R27, R103, 0x70, RZ ;  /* 0x00000070671b7824 */ /* 0x000fe200078e02ff */
[----:B------:R-:W-:Y:S01]  /*2250*/  SEL R10, R8, RZ, !P0 ;  /* 0x000000ff080a7207 */ /* 0x000fe20004000000 */
[----:B------:R-:W-:Y:S02]  /*2260*/  IMAD R8, R150, R108, RZ ;  /* 0x0000006c96087224 */ /* 0x000fe400078e02ff */
[----:B------:R-:W-:-:S04]  /*2270*/  IMAD.WIDE.U32 R118, R41, UR4, R6 ;  /* 0x0000000429767c25 */ /* 0x000fc8000f8e0006 */
[----:B------:R-:W-:Y:S02]  /*2280*/  IMAD R12, R10, UR4, RZ ;  /* 0x000000040a0c7c24 */ /* 0x000fe4000f8e02ff */
[----:B------:R-:W-:Y:S02]  /*2290*/  IMAD R11, R17, R109, R8 ;  /* 0x0000006d110b7224 */ /* 0x000fe400078e0208 */
[----:B------:R-:W-:Y:S01]  /*22a0*/  IMAD R13, R41, UR5, R12 ;  /* 0x00000005290d7c24 */ /* 0x000fe2000f8e020c */
[----:B------:R-:W-:Y:S01]  /*22b0*/  ULDC.64 UR4, c[0x0][0x338] ;  /* 0x0000ce0000047ab9 */ /* 0x000fe20000000a00 */
[-C--:B------:R-:W-:Y:S02]  /*22c0*/  IMAD R6, R150, R114.reuse, RZ ;  /* 0x0000007296067224 */ /* 0x080fe400078e02ff */
[----:B------:R-:W-:-:S04]  /*22d0*/  IMAD.WIDE.U32 R8, R17, R114, R18 ;  /* 0x0000007211087225 */ /* 0x000fc800078e0012 */
[----:B------:R-:W-:Y:S01]  /*22e0*/  IMAD R12, R17, R115, R6 ;  /* 0x00000073110c7224 */ /* 0x000fe200078e0206 */
[----:B------:R-:W-:Y:S01]  /*22f0*/  IADD3 R6, P0, R118, R8, RZ ;  /* 0x0000000876067210 */ /* 0x000fe20007f1e0ff */
[----:B------:R-:W-:Y:S02]  /*2300*/  IMAD.IADD R7, R119, 0x1, R13 ;  /* 0x0000000177077824 */ /* 0x000fe400078e020d */
[----:B------:R-:W-:Y:S02]  /*2310*/  IMAD R10, R10, UR4, RZ ;  /* 0x000000040a0a7c24 */ /* 0x000fe4000f8e02ff */
[----:B------:R-:W-:Y:S01]  /*2320*/  IMAD.WIDE.U32 R116, R41, UR4, R116 ;  /* 0x0000000429747c25 */ /* 0x000fe2000f8e0074 */
[----:B------:R-:W-:Y:S02]  /*2330*/  IADD3.X R8, R7, R9, R12, P0, !PT ;  /* 0x0000000907087210 */ /* 0x000fe400007fe40c */
[----:B------:R-:W-:Y:S01]  /*2340*/  ISETP.GE.AND P0, PT, R18, R127, PT ;  /* 0x0000007f1200720c */ /* 0x000fe20003f06270 */
[----:B------:R-:W-:-:S02]  /*2350*/  IMAD R41, R41, UR5, R10 ;  /* 0x0000000529297c24 */ /* 0x000fc4000f8e020a */
[----:B------:R-:W-:Y:S01]  /*2360*/  IMAD.IADD R113, R113, 0x1, R11 ;  /* 0x0000000171717824 */ /* 0x000fe200078e020b */
[----:B------:R-:W-:Y:S01]  /*2370*/  SEL R9, R127, RZ, P0 ;  /* 0x000000ff7f097207 */ /* 0x000fe20000000000 */
[----:B------:R-:W-:Y:S01]  /*2380*/  IMAD.IADD R111, R11, 0x1, R111 ;  /* 0x000000010b6f7824 */ /* 0x000fe200078e026f */
[----:B------:R-:W-:Y:S01]  /*2390*/  SEL R11, R127, RZ, P1 ;  /* 0x000000ff7f0b7207 */ /* 0x000fe20000800000 */
[----:B------:R-:W-:Y:S02]  /*23a0*/  IMAD R10, R150, R102, RZ ;  /* 0x00000066960a7224 */ /* 0x000fe400078e02ff */
[----:B------:R-:W-:Y:S02]  /*23b0*/  IMAD.IADD R9, R18, 0x1, R9 ;  /* 0x0000000112097824 */ /* 0x000fe400078e0209 */
[----:B------:R-:W-:Y:S01]  /*23c0*/  IMAD R13, R17, R103, R10 ;  /* 0x00000067110d7224 */ /* 0x000fe200078e020a */
[----:B------:R-:W-:Y:S01]  /*23d0*/  SEL R10, R127, RZ, P3 ;  /* 0x000000ff7f0a7207 */ /* 0x000fe20001800000 */
[----:B------:R-:W-:Y:S01]  /*23e0*/  IMAD.IADD R11, R0, 0x1, R11 ;  /* 0x00000001000b7824 */ /* 0x000fe200078e020b */
[----:B------:R-:W-:Y:S01]  /*23f0*/  IADD3 R122, P3, R17, R122, RZ ;  /* 0x0000007a117a7210 */ /* 0x000fe20007f7e0ff */
[----:B------:R-:W-:-:S02]  /*2400*/  IMAD.IADD R107, R107, 0x1, R13 ;  /* 0x000000016b6b7824 */ /* 0x000fc400078e020d */
[----:B------:R-:W-:Y:S01]  /*2410*/  IMAD.IADD R20, R3, 0x1, R10 ;  /* 0x0000000103147824 */ /* 0x000fe200078e020a */
[----:B------:R-:W-:Y:S01]  /*2420*/  SHF.R.S32.HI R10, RZ, 0x1f, R9 ;  /* 0x0000001fff0a7819 */ /* 0x000fe20000011409 */
[----:B------:R-:W-:Y:S01]  /*2430*/  IMAD.IADD R105, R13, 0x1, R105 ;  /* 0x000000010d697824 */ /* 0x000fe200078e0269 */
[----:B------:R-:W-:Y:S01]  /*2440*/  SHF.R.S32.HI R12, RZ, 0x1f, R11 ;  /* 0x0000001fff0c7819 */ /* 0x000fe2000001140b */
[CC--:B-----5:R-:W-:Y:S01]  /*2450*/  IMAD.WIDE.U32 R112, R149.reuse, R108.reuse, R112 ;  /* 0x0000006c95707225 */ /* 0x0e0fe200078e0070 */
[----:B------:R-:W-:Y:S02]  /*2460*/  LEA.HI R26, R10, R9, RZ, 0x3 ;  /* 0x000000090a1a7211 */ /* 0x000fe400078f18ff */
[----:B------:R-:W-:Y:S01]  /*2470*/  LEA.HI R13, R12, R11, RZ, 0x6 ;  /* 0x0000000b0c0d7211 */ /* 0x000fe200078f30ff */
[C---:B------:R-:W-:Y:S01]  /*2480*/  IMAD.WIDE.U32 R110, R149.reuse, R108, R110 ;  /* 0x0000006c956e7225 */ /* 0x040fe200078e006e */
[----:B------:R-:W-:Y:S02]  /*2490*/  LEA.HI R9, R10, R9, RZ, 0x6 ;  /* 0x000000090a097211 */ /* 0x000fe400078f30ff */
[----:B------:R-:W-:Y:S01]  /*24a0*/  LEA.HI R28, R12, R11, RZ, 0x3 ;  /* 0x0000000b0c1c7211 */ /* 0x000fe200078f18ff */
[----:B------:R-:W-:Y:S01]  /*24b0*/  IMAD.WIDE.U32 R106, R149, R102, R106 ;  /* 0x00000066956a7225 */ /* 0x000fe200078e006a */
[----:B------:R-:W-:-:S02]  /*24c0*/  SHF.R.S32.HI R12, RZ, 0x6, R13 ;  /* 0x00000006ff0c7819 */ /* 0x000fc4000001140d */
[----:B------:R-:W-:Y:S01]  /*24d0*/  SHF.R.S32.HI R10, RZ, 0x6, R9 ;  /* 0x00000006ff0a7819 */ /* 0x000fe20000011409 */
[----:B------:R-:W-:Y:S01]  /*24e0*/  IMAD.WIDE.U32 R104, R149, R102, R104 ;  /* 0x0000006695687225 */ /* 0x000fe200078e0068 */
[--C-:B------:R-:W-:Y:S02]  /*24f0*/  LOP3.LUT R13, R205, 0x38, R26.reuse, 0xf8, !PT ;  /* 0x00000038cd0d7812 */ /* 0x100fe400078ef81a */
[----:B------:R-:W-:Y:S01]  /*2500*/  LOP3.LUT R9, R211, 0x38, R26, 0xf8, !PT ;  /* 0x00000038d3097812 */ /* 0x000fe200078ef81a */
[C---:B------:R-:W-:Y:S01]  /*2510*/  IMAD R145, R10.reuse, 0x1c00, R215 ;  /* 0x00001c000a917824 */ /* 0x040fe200078e02d7 */
[----:B------:R-:W-:Y:S01]  /*2520*/  LOP3.LUT R14, R13, R33, RZ, 0x3c, !PT ;  /* 0x000000210d0e7212 */ /* 0x000fe200078e3cff */
[--C-:B------:R-:W-:Y:S01]  /*2530*/  IMAD R147, R10, 0x1c00, R213.reuse ;  /* 0x00001c000a937824 */ /* 0x100fe200078e02d5 */
[-C--:B------:R-:W-:Y:S01]  /*2540*/  LOP3.LUT R10, R9, R212.reuse, RZ, 0x3c, !PT ;  /* 0x000000d4090a7212 */ /* 0x080fe200078e3cff */
[C---:B------:R-:W-:Y:S01]  /*2550*/  IMAD R146, R12.reuse, 0x1c00, R213 ;  /* 0x00001c000c927824 */ /* 0x040fe200078e02d5 */
[----:B------:R-:W-:Y:S01]  /*2560*/  LOP3.LUT R11, R211, 0x38, R28, 0xf8, !PT ;  /* 0x00000038d30b7812 */ /* 0x000fe200078ef81c */
[----:B------:R-:W-:Y:S01]  /*2570*/  IMAD.IADD R145, R145, 0x1, R14 ;  /* 0x0000000191917824 */ /* 0x000fe200078e020e */
[----:B------:R-:W-:Y:S01]  /*2580*/  SHF.R.S32.HI R21, RZ, 0x1f, R20 ;  /* 0x0000001fff157819 */ /* 0x000fe20000011414 */
[----:B------:R-:W1:Y:S01]  /*2590*/  S2R R14, SR_TID.X ;  /* 0x00000000000e7919 */ /* 0x000e620000002100 */
[----:B------:R-:W-:Y:S01]  /*25a0*/  IMAD.IADD R147, R147, 0x1, R10 ;  /* 0x0000000193937824 */ /* 0x000fe200078e020a */
[----:B------:R-:W-:Y:S01]  /*25b0*/  LOP3.LUT R10, R205, 0x38, R28, 0xf8, !PT ;  /* 0x00000038cd0a7812 */ /* 0x000fe200078ef81c */
[----:B------:R-:W-:Y:S01]  /*25c0*/  IMAD R143, R12, 0x1c00, R215 ;  /* 0x00001c000c8f7824 */ /* 0x000fe200078e02d7 */
[----:B------:R-:W-:Y:S01]  /*25d0*/  LOP3.LUT R11, R11, R212, RZ, 0x3c, !PT ;  /* 0x000000d40b0b7212 */ /* 0x000fe200078e3cff */
[----:B------:R-:W-:Y:S01]  /*25e0*/  IMAD.WIDE.U32 R114, R114, 0x70, RZ ;  /* 0x0000007072727825 */ /* 0x000fe200078e00ff */
[----:B------:R-:W-:-:S02]  /*25f0*/  LEA.HI R30, R21, R20, RZ, 0x3 ;  /* 0x00000014151e7211 */ /* 0x000fc400078f18ff */
[----:B------:R-:W-:Y:S01]  /*2600*/  LEA.HI R20, R21, R20, RZ, 0x6 ;  /* 0x0000001415147211 */ /* 0x000fe200078f30ff */
[----:B------:R-:W-:Y:S01]  /*2610*/  IMAD.IADD R146, R146, 0x1, R11 ;  /* 0x0000000192927824 */ /* 0x000fe200078e020b */
[-C--:B------:R-:W-:Y:S01]  /*2620*/  LOP3.LUT R10, R10, R33.reuse, RZ, 0x3c, !PT ;  /* 0x000000210a0a7212 */ /* 0x080fe200078e3cff */
[----:B------:R-:W-:Y:S01]  /*2630*/  IMAD.X R123, R15, 0x1, R150, P3 ;  /* 0x000000010f7b7824 */ /* 0x000fe200018e0696 */
[----:B------:R-:W-:Y:S01]  /*2640*/  SHF.R.S32.HI R13, RZ, 0x1f, R149 ;  /* 0x0000001fff0d7819 */ /* 0x000fe20000011495 */
[----:B------:R-:W-:Y:S01]  /*2650*/  IMAD.SHL.U32 R127, R127, 0x2, RZ ;  /* 0x000000027f7f7824 */ /* 0x000fe200078e00ff */
[----:B------:R-:W-:Y:S01]  /*2660*/  SHF.R.S32.HI R20, RZ, 0x6, R20 ;  /* 0x00000006ff147819 */ /* 0x000fe20000011414 */
[----:B------:R-:W-:Y:S01]  /*2670*/  IMAD.IADD R143, R143, 0x1, R10 ;  /* 0x000000018f8f7824 */ /* 0x000fe200078e020a */
[--C-:B------:R-:W-:Y:S01]  /*2680*/  LOP3.LUT R9, R211, 0x38, R30.reuse, 0xf8, !PT ;  /* 0x00000038d3097812 */ /* 0x100fe200078ef81e */
[----:B------:R-:W-:Y:S01]  /*2690*/  IMAD R10, R13, R108, RZ ;  /* 0x0000006c0d0a7224 */ /* 0x000fe200078e02ff */
[----:B------:R-:W-:Y:S01]  /*26a0*/  LOP3.LUT R11, R205, 0x38, R30, 0xf8, !PT ;  /* 0x00000038cd0b7812 */ /* 0x000fe200078ef81e */
[----:B------:R-:W-:Y:S01]  /*26b0*/  IMAD R12, R13, R102, RZ ;  /* 0x000000660d0c7224 */ /* 0x000fe200078e02ff */
[----:B------:R-:W-:Y:S01]  /*26c0*/  LOP3.LUT R9, R9, R212, RZ, 0x3c, !PT ;  /* 0x000000d409097212 */ /* 0x000fe200078e3cff */
[----:B------:R-:W-:Y:S01]  /*26d0*/  VIADD R13, R18, 0xa0 ;  /* 0x000000a0120d7836 */ /* 0x000fe20000000000 */
[----:B------:R-:W-:Y:S01]  /*26e0*/  LOP3.LUT R11, R11, R33, RZ, 0x3c, !PT ;  /* 0x000000210b0b7212 */ /* 0x000fe200078e3cff */
[C---:B------:R-:W-:Y:S01]  /*26f0*/  IMAD R144, R20.reuse, 0x1c00, R213 ;  /* 0x00001c0014907824 */ /* 0x040fe200078e02d5 */
[----:B------:R-:W-:Y:S01]  /*2700*/  LOP3.LUT R21, R211, 0x18, R18, 0xf8, !PT ;  /* 0x00000018d3157812 */ /* 0x000fe200078ef812 */
[----:B------:R-:W-:Y:S01]  /*2710*/  IMAD R142, R20, 0x1c00, R215 ;  /* 0x00001c00148e7824 */ /* 0x000fe200078e02d7 */
[----:B------:R-:W-:Y:S01]  /*2720*/  ISETP.GE.AND P2, PT, R13, UR6, PT ;  /* 0x000000060d007c0c */ /* 0x000fe2000bf46270 */
[----:B------:R-:W-:Y:S01]  /*2730*/  IMAD.IADD R144, R144, 0x1, R9 ;  /* 0x0000000190907824 */ /* 0x000fe200078e0209 */
[----:B------:R-:W-:Y:S01]  /*2740*/  SHF.L.U64.HI R9, R108, 0x6, R109 ;  /* 0x000000066c097819 */ /* 0x000fe2000001026d */
[----:B------:R-:W-:Y:S01]  /*2750*/  IMAD.IADD R142, R142, 0x1, R11 ;  /* 0x000000018e8e7824 */ /* 0x000fe200078e020b */
[C---:B------:R-:W-:Y:S01]  /*2760*/  SHF.L.U64.HI R11, R102.reuse, 0x6, R103 ;  /* 0x00000006660b7819 */ /* 0x040fe20000010267 */
[C---:B------:R-:W-:Y:S01]  /*2770*/  IMAD R35, R149.reuse, R109, R10 ;  /* 0x0000006d95237224 */ /* 0x040fe200078e020a */
[----:B-1----:R-:W-:Y:S01]  /*2780*/  SHF.R.U32.HI R14, RZ, 0x7, R14 ;  /* 0x00000007ff0e7819 */ /* 0x002fe2000001160e */
[----:B------:R-:W-:Y:S01]  /*2790*/  IMAD R33, R149, R103, R12 ;  /* 0x0000006795217224 */ /* 0x000fe200078e020c */
[----:B------:R-:W-:Y:S01]  /*27a0*/  SHF.L.U32 R12, R102, 0x6, RZ ;  /* 0x00000006660c7819 */ /* 0x000fe200000006ff */
[C---:B------:R-:W-:Y:S01]  /*27b0*/  IMAD.SHL.U32 R10, R108.reuse, 0x40, RZ ;  /* 0x000000406c0a7824 */ /* 0x040fe200078e00ff */
[----:B0-----:R-:W-:Y:S01]  /*27c0*/  SEL R32, RZ, 0x20, P2 ;  /* 0x00000020ff207807 */ /* 0x001fe20001000000 */
[----:B------:R-:W-:Y:S01]  /*27d0*/  IMAD.WIDE.U32 R108, R108, 0x70, RZ ;  /* 0x000000706c6c7825 */ /* 0x000fe200078e00ff */
[----:B------:R-:W-:-:S02]  /*27e0*/  SHF.R.S32.HI R120, RZ, 0x3, R26 ;  /* 0x00000003ff787819 */ /* 0x000fc4000001141a */
[----:B------:R-:W-:Y:S01]  /*27f0*/  LOP3.LUT R39, R31, R32, RZ, 0xfc, !PT ;  /* 0x000000201f277212 */ /* 0x000fe200078efcff */
[----:B------:R-:W-:Y:S01]  /*2800*/  IMAD.WIDE.U32 R102, R102, 0x70, RZ ;  /* 0x0000007066667825 */ /* 0x000fe200078e00ff */
[----:B------:R-:W-:Y:S02]  /*2810*/  LOP3.LUT R26, R26, 0xfffffff8, RZ, 0xc0, !PT ;  /* 0xfffffff81a1a7812 */ /* 0x000fe400078ec0ff */
[----:B------:R-:W-:Y:S01]  /*2820*/  LOP3.LUT R36, R39, 0x4, RZ, 0xc0, !PT ;  /* 0x0000000427247812 */ /* 0x000fe200078ec0ff */
[----:B------:R-:W-:Y:S01]  /*2830*/  VIADD R155, R14, 0x8 ;  /* 0x000000080e9b7836 */ /* 0x000fe20000000000 */
[----:B------:R-:W-:Y:S01]  /*2840*/  LOP3.LUT R14, R21, R212, RZ, 0x3c, !PT ;  /* 0x000000d4150e7212 */ /* 0x000fe200078e3cff */
[----:B------:R-:W-:Y:S01]  /*2850*/  IMAD.IADD R138, R109, 0x1, R29 ;  /* 0x000000016d8a7824 */ /* 0x000fe200078e021d */
[----:B------:R-:W-:Y:S01]  /*2860*/  SHF.R.S32.HI R29, RZ, 0x3, R30 ;  /* 0x00000003ff1d7819 */ /* 0x000fe2000001141e */
[----:B------:R-:W-:Y:S01]  /*2870*/  IMAD.IADD R136, R103, 0x1, R27 ;  /* 0x0000000167887824 */ /* 0x000fe200078e021b */
[----:B------:R-:W-:Y:S01]  /*2880*/  SHF.R.S32.HI R27, RZ, 0x3, R28 ;  /* 0x00000003ff1b7819 */ /* 0x000fe2000001141c */
[----:B------:R-:W-:Y:S01]  /*2890*/  IMAD.IADD R141, R213, 0x1, R14 ;  /* 0x00000001d58d7824 */ /* 0x000fe200078e020e */
[----:B------:R-:W-:Y:S01]  /*28a0*/  LOP3.LUT R28, R28, 0xfffffff8, RZ, 0xc0, !PT ;  /* 0xfffffff81c1c7812 */ /* 0x000fe200078ec0ff */
        /* <DEDUP_REMOVED lines=11> */
[----:B------:R-:W-:-:S02]  /*2960*/  SHF.R.S32.HI R32, RZ, 0x1f, R26 ;  /* 0x0000001fff207819 */ /* 0x000fc4000001141a */
[----:B------:R-:W-:Y:S02]  /*2970*/  SHF.R.S32.HI R33, RZ, 0x1f, R28 ;  /* 0x0000001fff217819 */ /* 0x000fe4000001141c */
[----:B------:R-:W-:Y:S02]  /*2980*/  SHF.R.S32.HI R34, RZ, 0x1f, R30 ;  /* 0x0000001fff227819 */ /* 0x000fe4000001141e */
[----:B------:R-:W-:-:S07]  /*2990*/  LOP3.LUT R39, R39, 0x20, RZ, 0xc0, !PT ;  /* 0x0000002027277812 */ /* 0x000fce00078ec0ff */
.L_x_4168:
[----:B--2---:R-:W2:Y:S01]  /*29a0*/  LDL.LU R43, [R1+0x8] ;  /* 0x00000800012b7983 */ /* 0x004ea20000300800 */
[----:B-----5:R-:W-:Y:S01]  /*29b0*/  VIADD R53, R25, 0xffffffff ;  /* 0xffffffff19357836 */ /* 0x020fe20000000000 */
[----:B------:R-:W0:Y:S01]  /*29c0*/  LDC.64 R124, c[0x0][0x2e8] ;  /* 0x0000ba00ff7c7b82 */ /* 0x000e220000000a00 */
[----:B------:R-:W-:Y:S01]  /*29d0*/  LOP3.LUT P5, RZ, R218, 0x4, RZ, 0xc0, !PT ;  /* 0x00000004daff7812 */ /* 0x000fe200078ac0ff */
[----:B------:R-:W-:Y:S01]  /*29e0*/  IMAD R42, R16, 0x5400, R141 ;  /* 0x00005400102a7824 */ /* 0x000fe200078e028d */
[----:B------:R-:W-:Y:S05]  /*29f0*/  YIELD ;  /* 0x0000000000007946 */ /* 0x000fea0003800000 */
[----:B------:R-:W-:Y:S01]  /*2a00*/  SHF.R.S32.HI R52, RZ, 0x1f, R53 ;  /* 0x0000001fff347819 */ /* 0x000fe20000011435 */
[-C--:B------:R-:W-:Y:S01]  /*2a10*/  IMAD R25, R135, R53.reuse, RZ ;  /* 0x0000003587197224 */ /* 0x080fe200078e02ff */
[----:B-1----:R-:W1:Y:S01]  /*2a20*/  LDC R126, c[0x0][0x3f4] ;  /* 0x0000fd00ff7e7b82 */ /* 0x002e620000000800 */
[----:B------:R-:W-:Y:S01]  /*2a30*/  IMAD.WIDE.U32 R128, R114, R53, RZ ;  /* 0x0000003572807225 */ /* 0x000fe200078e00ff */
[----:B------:R-:W-:Y:S03]  /*2a40*/  BSSY B0, `(.L_x_4069) ;  /* 0x00007b0000007945 */ /* 0x000fe60003800000 */
[----:B------:R-:W-:Y:S01]  /*2a50*/  IMAD R25, R52, R114, R25 ;  /* 0x0000007234197224 */ /* 0x000fe200078e0219 */
[----:B------:R-:W-:-:S03]  /*2a60*/  IADD3 R41, P4, R6, R128, RZ ;  /* 0x0000008006297210 */ /* 0x000fc60007f9e0ff */
[----:B------:R-:W-:Y:S01]  /*2a70*/  IMAD.IADD R96, R129, 0x1, R25 ;  /* 0x0000000181607824 */ /* 0x000fe200078e0219 */
[----:B------:R-:W-:-:S03]  /*2a80*/  IADD3 R25, P2, P3, R6, R128, R140 ;  /* 0x0000008006197210 */ /* 0x000fc60007b5e08c */
[----:B------:R-:W-:Y:S01]  /*2a90*/  IMAD.X R44, R96, 0x1, R8, P4 ;  /* 0x00000001602c7824 */ /* 0x000fe200020e0608 */
[----:B------:R-:W-:Y:S02]  /*2aa0*/  IADD3.X R46, R8, R96, R139, P2, P3 ;  /* 0x00000060082e7210 */ /* 0x000fe400017e648b */
[----:B------:R-:W-:Y:S02]  /*2ab0*/  ISETP.GT.AND P3, PT, R53, R134, PT ;  /* 0x000000863500720c */ /* 0x000fe40003f64270 */
[-C--:B0-----:R-:W-:Y:S02]  /*2ac0*/  LEA R48, P2, R25, R124.reuse, 0x1 ;  /* 0x0000007c19307211 */ /* 0x081fe400078408ff */
[----:B------:R-:W-:Y:S02]  /*2ad0*/  LEA R50, P4, R41, R124, 0x1 ;  /* 0x0000007c29327211 */ /* 0x000fe400078808ff */
[----:B------:R-:W-:Y:S01]  /*2ae0*/  LEA.HI.X R49, R25, R125, R46, 0x1, P2 ;  /* 0x0000007d19317211 */ /* 0x000fe200010f0c2e */
[----:B------:R-:W-:Y:S01]  /*2af0*/  IMAD.MOV.U32 R25, RZ, RZ, R53 ;  /* 0x000000ffff197224 */ /* 0x000fe200078e0035 */
[----:B-1----:R-:W-:-:S02]  /*2b00*/  ISETP.GE.AND P2, PT, R126, 0x1, PT ;  /* 0x000000017e00780c */ /* 0x002fc40003f46270 */
[----:B------:R-:W-:Y:S01]  /*2b10*/  LEA.HI.X R51, R41, R125, R44, 0x1, P4 ;  /* 0x0000007d29337211 */ /* 0x000fe200020f0c2c */
[C---:B------:R-:W-:Y:S02]  /*2b20*/  VIADD R44, R42.reuse, 0x20 ;  /* 0x000000202a2c7836 */ /* 0x040fe40000000000 */
[C---:B------:R-:W-:Y:S02]  /*2b30*/  @P5 VIADD R44, R42.reuse, 0xffffffe0 ;  /* 0xffffffe02a2c5836 */ /* 0x040fe40000000000 */
[--C-:B------:R-:W-:Y:S02]  /*2b40*/  IMAD R41, R42, 0x2, R121.reuse ;  /* 0x000000022a297824 */ /* 0x100fe400078e0279 */
[----:B------:R-:W-:Y:S01]  /*2b50*/  IMAD R42, R44, 0x2, R121 ;  /* 0x000000022c2a7824 */ /* 0x000fe200078e0279 */
[----:B--2---:R-:W-:-:S04]  /*2b60*/  LOP3.LUT R43, R43, 0xfffffffd, RZ, 0xc0, !PT ;  /* 0xfffffffd2b2b7812 */ /* 0x004fc800078ec0ff */
[----:B------:R-:W-:-:S05]  /*2b70*/  @P3 LOP3.LUT R43, R43, 0x2, RZ, 0xfc, !PT ;  /* 0x000000022b2b3812 */ /* 0x000fca00078efcff */
[----:B------:R0:W-:Y:S01]  /*2b80*/  STL [R1+0x8], R43 ;  /* 0x0000082b01007387 */ /* 0x0001e20000100800 */
[----:B------:R-:W-:Y:S05]  /*2b90*/  @!P2 BRA `(.L_x_4070) ;  /* 0x000000740088a947 */ /* 0x000fea0003800000 */
[----:B------:R-:W-:Y:S01]  /*2ba0*/  ULDC.U8 UR4, c[0x0][0x410] ;  /* 0x0001040000047ab9 */ /* 0x000fe20000000000 */
[-C--:B0-----:R-:W-:Y:S01]  /*2bb0*/  IMAD R43, R136, R53.reuse, RZ ;  /* 0x00000035882b7224 */ /* 0x081fe200078e02ff */
[----:B------:R-:W-:Y:S01]  /*2bc0*/  ISETP.NE.AND P2, PT, RZ, UR4, PT ;  /* 0x00000004ff007c0c */ /* 0x000fe2000bf45270 */
[-C--:B------:R-:W-:Y:S02]  /*2bd0*/  IMAD R47, R138, R53.reuse, RZ ;  /* 0x000000358a2f7224 */ /* 0x080fe400078e02ff */
[C---:B------:R-:W-:Y:S02]  /*2be0*/  IMAD R45, R52.reuse, R102, R43 ;  /* 0x00000066342d7224 */ /* 0x040fe400078e022b */
        /* <DEDUP_REMOVED lines=23> */
[----:B------:R-:W-:Y:S06]  /*2d60*/  @P3 BRA `(.L_x_4073) ;  /* 0x0000000000a03947 */ /* 0x000fec0003800000 */
[----:B------:R-:W-:Y:S01]  /*2d70*/  IADD3 R45, P2, R106, R94, RZ ;  /* 0x0000005e6a2d7210 */ /* 0x000fe20007f5e0ff */
[----:B------:R-:W-:Y:S01]  /*2d80*/  ULDC.64 UR4, c[0x0][0x3e8] ;  /* 0x0000fa0000047ab9 */ /* 0x000fe20000000a00 */
[----:B------:R-:W-:Y:S02]  /*2d90*/  CS2R R124, SRZ ;  /* 0x00000000007c7805 */ /* 0x000fe4000001ff00 */
[----:B------:R-:W-:Y:S01]  /*2da0*/  CS2R R128, SRZ ;  /* 0x0000000000807805 */ /* 0x000fe2000001ff00 */
[----:B------:R-:W-:Y:S01]  /*2db0*/  IMAD.X R46, R100, 0x1, R20, P2 ;  /* 0x00000001642e7824 */ /* 0x000fe200010e0614 */
[----:B------:R-:W-:-:S04]  /*2dc0*/  LEA R44, P2, R45, UR4, 0x1 ;  /* 0x000000042d2c7c11 */ /* 0x000fc8000f8408ff */
[----:B------:R-:W-:Y:S01]  /*2dd0*/  LEA.HI.X R45, R45, UR5, R46, 0x1, P2 ;  /* 0x000000052d2d7c11 */ /* 0x000fe200090f0c2e */
[----:B------:R-:W-:Y:S01]  /*2de0*/  ULDC.64 UR4, c[0x0][0x400] ;  /* 0x0001000000047ab9 */ /* 0x000fe20000000a00 */
[----:B------:R-:W-:-:S05]  /*2df0*/  IADD3 R47, P2, R112, R92, RZ ;  /* 0x0000005c702f7210 */ /* 0x000fca0007f5e0ff */
[----:B------:R-:W-:Y:S01]  /*2e00*/  IMAD.X R54, R101, 0x1, R14, P2 ;  /* 0x0000000165367824 */ /* 0x000fe200010e060e */
        /* <DEDUP_REMOVED lines=30> */
.L_x_4073:
[----:B------:R-:W-:Y:S05]  /*2ff0*/  BSYNC B1 ;  /* 0x0000000000017941 */ /* 0x000fea0003800000 */
.L_x_4072:
        /* <DEDUP_REMOVED lines=12> */
[----:B-----5:R-:W-:Y:S01]  /*30c0*/  IMAD.MOV.U32 R131, RZ, RZ, R76 ;  /* 0x000000ffff837224 */ /* 0x020fe200078e004c */
[----:B------:R-:W-:Y:S01]  /*30d0*/  CS2R R74, SRZ ;  /* 0x00000000004a7805 */ /* 0x000fe2000001ff00 */
[----:B------:R-:W-:Y:S01]  /*30e0*/  IMAD.MOV.U32 R130, RZ, RZ, R77 ;  /* 0x000000ffff827224 */ /* 0x000fe200078e004d */
[----:B------:R-:W-:Y:S06]  /*30f0*/  @P4 BRA `(.L_x_4075) ;  /* 0x0000000000a04947 */ /* 0x000fec0003800000 */
[----:B------:R-:W-:Y:S01]  /*3100*/  IADD3 R94, P2, P5, R106, R94, R12 ;  /* 0x0000005e6a5e7210 */ /* 0x000fe20007d5e00c */
[----:B------:R-:W-:Y:S01]  /*3110*/  ULDC.64 UR4, c[0x0][0x3e8] ;  /* 0x0000fa0000047ab9 */ /* 0x000fe20000000a00 */
[----:B------:R-:W-:Y:S02]  /*3120*/  CS2R R72, SRZ ;  /* 0x0000000000487805 */ /* 0x000fe4000001ff00 */
[----:B------:R-:W-:Y:S02]  /*3130*/  CS2R R74, SRZ ;  /* 0x00000000004a7805 */ /* 0x000fe4000001ff00 */
[----:B0-----:R-:W-:Y:S02]  /*3140*/  IADD3.X R45, R20, R100, R11, P2, P5 ;  /* 0x00000064142d7210 */ /* 0x001fe400017ea40b */
[----:B------:R-:W-:-:S04]  /*3150*/  IADD3 R92, P2, P5, R112, R92, R10 ;  /* 0x0000005c705c7210 */ /* 0x000fc80007d5e00a */
[----:B------:R-:W-:Y:S02]  /*3160*/  IADD3.X R101, R14, R101, R9, P2, P5 ;  /* 0x000000650e657210 */ /* 0x000fe400017ea409 */
[----:B------:R-:W-:-:S04]  /*3170*/  LEA R44, P2, R94, UR4, 0x1 ;  /* 0x000000045e2c7c11 */ /* 0x000fc8000f8408ff */
[----:B------:R-:W-:Y:S01]  /*3180*/  LEA.HI.X R45, R94, UR5, R45, 0x1, P2 ;  /* 0x000000055e2d7c11 */ /* 0x000fe200090f0c2d */
[----:B------:R-:W-:Y:S02]  /*3190*/  ULDC.64 UR4, c[0x0][0x400] ;  /* 0x0001000000047ab9 */ /* 0x000fe40000000a00 */
        /* <DEDUP_REMOVED lines=30> */
.L_x_4075:
[----:B------:R-:W-:Y:S05]  /*3380*/  BSYNC B1 ;  /* 0x0000000000017941 */ /* 0x000fea0003800000 */
.L_x_4074:
[----:B01----:R-:W2:Y:S01]  /*3390*/  LDL R44, [R1+0x14] ;  /* 0x00001400012c7983 */ /* 0x003ea20000100800 */
        /* <DEDUP_REMOVED lines=15> */
[----:B------:R-:W-:-:S05]  /*3490*/  IMAD.MOV.U32 R47, RZ, RZ, R79 ;  /* 0x000000ffff2f7224 */ /* 0x000fca00078e004f */
[----:B------:R-:W-:Y:S01]  /*34a0*/  PRMT R164, R46, 0x5410, R47 ;  /* 0x000054102ea47816 */ /* 0x000fe2000000002f */
[----:B------:R-:W-:Y:S02]  /*34b0*/  IMAD.MOV.U32 R46, RZ, RZ, R90 ;  /* 0x000000ffff2e7224 */ /* 0x000fe400078e005a */
[----:B------:R-:W-:-:S03]  /*34c0*/  IMAD.MOV.U32 R47, RZ, RZ, R91 ;  /* 0x000000ffff2f7224 */ /* 0x000fc600078e005b */
[----:B------:R-:W-:Y:S01]  /*34d0*/  PRMT R170, R170, 0x5410, R46 ;  /* 0x00005410aaaa7816 */ /* 0x000fe2000000002e */
[----:B------:R-:W-:Y:S01]  /*34e0*/  IMAD.MOV.U32 R46, RZ, RZ, R128 ;  /* 0x000000ffff2e7224 */ /* 0x000fe200078e0080 */
[----:B------:R-:W-:Y:S01]  /*34f0*/  PRMT R171, R171, 0x5410, R47 ;  /* 0x00005410abab7816 */ /* 0x000fe2000000002f */
[----:B------:R-:W-:-:S03]  /*3500*/  IMAD.MOV.U32 R47, RZ, RZ, R129 ;  /* 0x000000ffff2f7224 */ /* 0x000fc600078e0081 */
[----:B------:R-:W-:Y:S01]  /*3510*/  PRMT R130, R46, 0x7610, R130 ;  /* 0x000076102e827816 */ /* 0x000fe20000000082 */
[----:B-----5:R-:W-:Y:S01]  /*3520*/  IMAD.MOV.U32 R46, RZ, RZ, R53 ;  /* 0x000000ffff2e7224 */ /* 0x020fe200078e0035 */
[----:B------:R-:W-:Y:S01]  /*3530*/  PRMT R132, R132, 0x5410, R47 ;  /* 0x0000541084847816 */ /* 0x000fe2000000002f */
[----:B------:R-:W-:-:S05]  /*3540*/  IMAD.MOV.U32 R47, RZ, RZ, R52 ;  /* 0x000000ffff2f7224 */ /* 0x000fca00078e0034 */
[----:B------:R-:W-:Y:S01]  /*3550*/  PRMT R92, R46, 0x5410, R47 ;  /* 0x000054102e5c7816 */ /* 0x000fe2000000002f */
[----:B------:R-:W-:Y:S02]  /*3560*/  IMAD.MOV.U32 R47, RZ, RZ, R60 ;  /* 0x000000ffff2f7224 */ /* 0x000fe400078e003c */
[----:B------:R-:W-:-:S05]  /*3570*/  IMAD.MOV.U32 R46, RZ, RZ, R61 ;  /* 0x000000ffff2e7224 */ /* 0x000fca00078e003d */
[----:B------:R-:W-:Y:S01]  /*3580*/  PRMT R151, R47, 0x5410, R46 ;  /* 0x000054102f977816 */ /* 0x000fe2000000002e */
[----:B------:R-:W-:Y:S01]  /*3590*/  IMAD.MOV.U32 R47, RZ, RZ, R68 ;  /* 0x000000ffff2f7224 */ /* 0x000fe200078e0044 */
[----:B------:R-:W-:-:S04]  /*35a0*/  MOV R46, R69 ;  /* 0x00000045002e7202 */ /* 0x000fc80000000f00 */
[----:B------:R-:W-:Y:S01]  /*35b0*/  PRMT R160, R47, 0x5410, R46 ;  /* 0x000054102fa07816 */ /* 0x000fe2000000002e */
[----:B------:R-:W-:Y:S02]  /*35c0*/  IMAD.MOV.U32 R47, RZ, RZ, R54 ;  /* 0x000000ffff2f7224 */ /* 0x000fe400078e0036 */
[----:B------:R-:W-:-:S05]  /*35d0*/  IMAD.MOV.U32 R46, RZ, RZ, R55 ;  /* 0x000000ffff2e7224 */ /* 0x000fca00078e0037 */
[----:B------:R-:W-:Y:S01]  /*35e0*/  PRMT R93, R47, 0x5410, R46 ;  /* 0x000054102f5d7816 */ /* 0x000fe2000000002e */
[----:B------:R-:W-:Y:S02]  /*35f0*/  IMAD.MOV.U32 R47, RZ, RZ, R62 ;  /* 0x000000ffff2f7224 */ /* 0x000fe400078e003e */
[----:B------:R-:W-:-:S05]  /*3600*/  IMAD.MOV.U32 R46, RZ, RZ, R63 ;  /* 0x000000ffff2e7224 */ /* 0x000fca00078e003f */
[----:B------:R-:W-:Y:S02]  /*3610*/  PRMT R157, R47, 0x5410, R46 ;  /* 0x000054102f9d7816 */ /* 0x000fe4000000002e */
[----:B--2---:R-:W-:Y:S01]  /*3620*/  R2UR UR4, R44 ;  /* 0x000000002c0472ca */ /* 0x004fe200000e0000 */
[----:B------:R-:W-:-:S05]  /*3630*/  IMAD.MOV.U32 R44, RZ, RZ, R80 ;  /* 0x000000ffff2c7224 */ /* 0x000fca00078e0050 */
[----:B------:R-:W-:Y:S01]  /*3640*/  PRMT R168, R44, 0x7610, R168 ;  /* 0x000076102ca87816 */ /* 0x000fe200000000a8 */
[----:B------:R-:W-:-:S03]  /*3650*/  IMAD.MOV.U32 R44, RZ, RZ, R84 ;  /* 0x000000ffff2c7224 */ /* 0x000fc600078e0054 */
[----:B------:R-:W-:Y:S01]  /*3660*/  PRMT R168, R168, 0x5410, R45 ;  /* 0x00005410a8a87816 */ /* 0x000fe2000000002d */
[----:B------:R-:W-:Y:S01]  /*3670*/  IMAD.MOV.U32 R45, RZ, RZ, R82 ;  /* 0x000000ffff2d7224 */ /* 0x000fe200078e0052 */
[----:B------:R-:W-:Y:S01]  /*3680*/  PRMT R169, R44, 0x7610, R169 ;  /* 0x000076102ca97816 */ /* 0x000fe200000000a9 */
[----:B------:R-:W-:Y:S01]  /*3690*/  IMAD.MOV.U32 R44, RZ, RZ, R96 ;  /* 0x000000ffff2c7224 */ /* 0x000fe200078e0060 */
[----:B------:R-:W-:-:S04]  /*36a0*/  UISETP.NE.AND UP0, UPT, UR4, 0x3, UPT ;  /* 0x000000030400788c */ /* 0x000fc8000bf05270 */
[----:B------:R-:W-:Y:S01]  /*36b0*/  PRMT R167, R167, 0x5410, R44 ;  /* 0x00005410a7a77816 */ /* 0x000fe2000000002c */
[----:B------:R-:W-:Y:S01]  /*36c0*/  IMAD.MOV.U32 R44, RZ, RZ, R83 ;  /* 0x000000ffff2c7224 */ /* 0x000fe200078e0053 */
[----:B------:R-:W-:-:S04]  /*36d0*/  PLOP3.LUT P2, PT, PT, PT, UP0, 0x80, 0x0 ;  /* 0x000000000000781c */ /* 0x000fc80003f4f008 */
        /* <DEDUP_REMOVED lines=8> */
[----:B------:R-:W-:Y:S01]  /*3760*/  IMAD.MOV.U32 R44, RZ, RZ, R57 ;  /* 0x000000ffff2c7224 */ /* 0x000fe200078e0039 */
[----:B------:R-:W-:Y:S01]  /*3770*/  PRMT R172, R172, 0x5410, R45 ;  /* 0x00005410acac7816 */ /* 0x000fe2000000002d */
[----:B------:R-:W-:-:S05]  /*3780*/  IMAD.MOV.U32 R45, RZ, RZ, R56 ;  /* 0x000000ffff2d7224 */ /* 0x000fca00078e0038 */
[----:B------:R-:W-:Y:S01]  /*3790*/  PRMT R133, R45, 0x5410, R44 ;  /* 0x000054102d857816 */ /* 0x000fe2000000002c */
[----:B------:R-:W-:Y:S02]  /*37a0*/  IMAD.MOV.U32 R45, RZ, RZ, R64 ;  /* 0x000000ffff2d7224 */ /* 0x000fe400078e0040 */
[----:B------:R-:W-:-:S05]  /*37b0*/  IMAD.MOV.U32 R44, RZ, RZ, R65 ;  /* 0x000000ffff2c7224 */ /* 0x000fca00078e0041 */
[----:B------:R-:W-:Y:S01]  /*37c0*/  PRMT R159, R44, 0x5410, R45 ;  /* 0x000054102c9f7816 */ /* 0x000fe2000000002d */
[----:B------:R-:W-:Y:S02]  /*37d0*/  IMAD.MOV.U32 R45, RZ, RZ, R72 ;  /* 0x000000ffff2d7224 */ /* 0x000fe400078e0048 */
        /* <DEDUP_REMOVED lines=16> */
[----:B------:R-:W-:Y:S06]  /*38e0*/  @!P2 BRA `(.L_x_4076) ;  /* 0x000000000004a947 */ /* 0x000fec0003800000 */
[----:B------:R-:W-:Y:S01]  /*38f0*/  BPT.TRAP 0x1 ;  /* 0x000000040000795c */ /* 0x000fe20000300000 */
.L_x_4076:
[----:B------:R-:W-:Y:S01]  /*3900*/  IMAD R100, R16, 0x8, R2 ;  /* 0x0000000810647824 */ /* 0x000fe200078e0202 */
[----:B------:R-:W-:Y:S01]  /*3910*/  SHF.L.U32 R101, R204, 0x1f, RZ ;  /* 0x0000001fcc657819 */ /* 0x000fe200000006ff */
[----:B------:R-:W-:Y:S03]  /*3920*/  BSSY B1, `(.L_x_4077) ;  /* 0x0000003000017945 */ /* 0x000fe60003800000 */
[----:B------:R-:W0:Y:S02]  /*3930*/  SYNCS.PHASECHK.TRANS64.TRYWAIT P5, [R100+URZ+0x36890], R101 ;  /* 0x03689065640075a7 */ /* 0x000e2400080a017f */
[----:B0-----:R-:W-:Y:S05]  /*3940*/  @!P5 BRA `(.L_x_4078) ;  /* 0x000002380090d947 */ /* 0x001fea0003800000 */
.L_x_4436:
[----:B------:R-:W-:Y:S05]  /*3950*/  BSYNC B1 ;  /* 0x0000000000017941 */ /* 0x000fea0003800000 */
.L_x_4077:
        /* <DEDUP_REMOVED lines=10> */
[----:B------:R-:W-:Y:S01]  /*3a00*/  SHF.R.U64 R94, R124, 0x10, R125 ;  /* 0x000000107c5e7819 */ /* 0x000fe2000000127d */
[C---:B--2---:R-:W-:Y:S01]  /*3a10*/  IMAD.U32 R124, R45.reuse, 0x10000, RZ ;  /* 0x000100002d7c7824 */ /* 0x044fe200078e00ff */
[C---:B------:R-:W-:Y:S02]  /*3a20*/  PRMT R95, R130.reuse, 0x5410, R95 ;  /* 0x00005410825f7816 */ /* 0x040fe4000000005f */
[----:B------:R-:W-:Y:S02]  /*3a30*/  PRMT R94, R130, 0x5432, R94 ;  /* 0x00005432825e7816 */ /* 0x000fe4000000005e */
[----:B------:R-:W-:Y:S02]  /*3a40*/  SHF.R.U32.HI R128, RZ, 0x10, R129 ;  /* 0x00000010ff807819 */ /* 0x000fe40000011681 */
[----:B------:R-:W-:-:S02]  /*3a50*/  LOP3.LUT R130, R45, 0xffff0000, RZ, 0xc0, !PT ;  /* 0xffff00002d827812 */ /* 0x000fc400078ec0ff */
[C---:B------:R-:W-:Y:S01]  /*3a60*/  LOP3.LUT R129, R95.reuse, 0xffff0000, RZ, 0xc0, !PT ;  /* 0xffff00005f817812 */ /* 0x040fe200078ec0ff */
[----:B------:R-:W-:Y:S01]  /*3a70*/  IMAD.U32 R95, R95, 0x10000, RZ ;  /* 0x000100005f5f7824 */ /* 0x000fe200078e00ff */
[C---:B------:R-:W-:Y:S01]  /*3a80*/  LOP3.LUT R131, R94.reuse, 0xffff0000, RZ, 0xc0, !PT ;  /* 0xffff00005e837812 */ /* 0x040fe200078ec0ff */
[----:B------:R-:W-:Y:S01]  /*3a90*/  IMAD.U32 R94, R94, 0x10000, RZ ;  /* 0x000100005e5e7824 */ /* 0x000fe200078e00ff */
[----:B------:R-:W-:Y:S01]  /*3aa0*/  SHF.R.U32.HI R125, RZ, 0x10, R125 ;  /* 0x00000010ff7d7819 */ /* 0x000fe2000001167d */
[----:B------:R-:W-:Y:S01]  /*3ab0*/  FMUL.FTZ R45, R130, R129 ;  /* 0x00000081822d7220 */ /* 0x000fe20000410000 */
[----:B------:R-:W-:Y:S01]  /*3ac0*/  PRMT R128, R132, 0x5432, R128 ;  /* 0x0000543284807816 */ /* 0x000fe20000000080 */
[-C--:B------:R-:W-:Y:S01]  /*3ad0*/  FMUL.FTZ R130, R130, R131.reuse ;  /* 0x0000008382827220 */ /* 0x080fe20000410000 */
[----:B------:R-:W-:Y:S01]  /*3ae0*/  PRMT R125, R132, 0x5410, R125 ;  /* 0x00005410847d7816 */ /* 0x000fe2000000007d */
[----:B------:R-:W-:Y:S01]  /*3af0*/  FFMA.FTZ R45, R124, R131, -R45 ;  /* 0x000000837c2d7223 */ /* 0x000fe2000001082d */
[----:B------:R-:W-:Y:S01]  /*3b00*/  LOP3.LUT R132, R46, 0xffff0000, RZ, 0xc0, !PT ;  /* 0xffff00002e847812 */ /* 0x000fe200078ec0ff */
[----:B------:R-:W-:Y:S01]  /*3b10*/  FFMA.FTZ R124, R124, R129, R130 ;  /* 0x000000817c7c7223 */ /* 0x000fe20000010082 */
[C---:B------:R-:W-:Y:S01]  /*3b20*/  IMAD.U32 R129, R128.reuse, 0x10000, RZ ;  /* 0x0001000080817824 */ /* 0x040fe200078e00ff */
[----:B------:R-:W-:Y:S01]  /*3b30*/  LOP3.LUT R128, R128, 0xffff0000, RZ, 0xc0, !PT ;  /* 0xffff000080807812 */ /* 0x000fe200078ec0ff */
[C---:B------:R-:W-:Y:S01]  /*3b40*/  IMAD.U32 R130, R125.reuse, 0x10000, RZ ;  /* 0x000100007d827824 */ /* 0x040fe200078e00ff */
[----:B------:R-:W-:Y:S01]  /*3b50*/  LOP3.LUT R125, R125, 0xffff0000, RZ, 0xc0, !PT ;  /* 0xffff00007d7d7812 */ /* 0x000fe200078ec0ff */
[----:B------:R-:W-:Y:S01]  /*3b60*/  FMUL.FTZ R131, R132, R129 ;  /* 0x0000008184837220 */ /* 0x000fe20000410000 */
[----:B------:R-:W-:-:S02]  /*3b70*/  IMAD.U32 R46, R46, 0x10000, RZ ;  /* 0x000100002e2e7824 */ /* 0x000fc400078e00ff */
[-C--:B------:R-:W-:Y:S01]  /*3b80*/  FMUL.FTZ R132, R132, R130.reuse ;  /* 0x0000008284847220 */ /* 0x080fe20000410000 */
[----:B------:R-:W-:Y:S01]  /*3b90*/  F2FP.BF16.F32.PACK_AB R45, R124, R45 ;  /* 0x0000002d7c2d723e */ /* 0x000fe200000010ff */
[C---:B------:R-:W-:Y:S02]  /*3ba0*/  FFMA.FTZ R131, R46.reuse, R130, -R131 ;  /* 0x000000822e837223 */ /* 0x040fe40000010883 */
[----:B------:R-:W-:Y:S01]  /*3bb0*/  FFMA.FTZ R132, R46, R129, R132 ;  /* 0x000000812e847223 */ /* 0x000fe20000010084 */
[C---:B------:R-:W-:Y:S01]  /*3bc0*/  LOP3.LUT R46, R47.reuse, 0xffff0000, RZ, 0xc0, !PT ;  /* 0xffff00002f2e7812 */ /* 0x040fe200078ec0ff */
[----:B------:R-:W-:-:S03]  /*3bd0*/  IMAD.U32 R47, R47, 0x10000, RZ ;  /* 0x000100002f2f7824 */ /* 0x000fc600078e00ff */
[----:B------:R-:W-:Y:S01]  /*3be0*/  F2FP.BF16.F32.PACK_AB R131, R132, R131 ;  /* 0x000000838483723e */ /* 0x000fe200000010ff */
[C---:B------:R-:W-:Y:S01]  /*3bf0*/  FMUL.FTZ R129, R46.reuse, R128 ;  /* 0x000000802e817220 */ /* 0x040fe20000410000 */
[----:B------:R-:W-:-:S03]  /*3c00*/  FMUL.FTZ R46, R46, R125 ;  /* 0x0000007d2e2e7220 */ /* 0x000fc60000410000 */
[C---:B------:R-:W-:Y:S01]  /*3c10*/  FFMA.FTZ R129, R47.reuse, R125, -R129 ;  /* 0x0000007d2f817223 */ /* 0x040fe20000010881 */
[----:B------:R-:W-:Y:S01]  /*3c20*/  FFMA.FTZ R46, R47, R128, R46 ;  /* 0x000000802f2e7223 */ /* 0x000fe2000001002e */
[C---:B------:R-:W-:Y:S01]  /*3c30*/  LOP3.LUT R47, R44.reuse, 0xffff0000, RZ, 0xc0, !PT ;  /* 0xffff00002c2f7812 */ /* 0x040fe200078ec0ff */
[----:B------:R-:W-:-:S03]  /*3c40*/  IMAD.U32 R44, R44, 0x10000, RZ ;  /* 0x000100002c2c7824 */ /* 0x000fc600078e00ff */
[----:B------:R-:W-:Y:S01]  /*3c50*/  F2FP.BF16.F32.PACK_AB R46, R46, R129 ;  /* 0x000000812e2e723e */ /* 0x000fe200000010ff */
[C---:B------:R-:W-:Y:S01]  /*3c60*/  FMUL.FTZ R125, R47.reuse, R95 ;  /* 0x0000005f2f7d7220 */ /* 0x040fe20000410000 */
[----:B------:R-:W-:-:S03]  /*3c70*/  FMUL.FTZ R47, R47, R94 ;  /* 0x0000005e2f2f7220 */ /* 0x000fc60000410000 */
[C---:B------:R-:W-:Y:S01]  /*3c80*/  FFMA.FTZ R125, R44.reuse, R94, -R125 ;  /* 0x0000005e2c7d7223 */ /* 0x040fe2000001087d */
[----:B------:R-:W-:-:S05]  /*3c90*/  FFMA.FTZ R47, R44, R95, R47 ;  /* 0x0000005f2c2f7223 */ /* 0x000fca000001002f */
[----:B------:R-:W-:Y:S01]  /*3ca0*/  F2FP.BF16.F32.PACK_AB R125, R47, R125 ;  /* 0x0000007d2f7d723e */ /* 0x000fe200000010ff */
[----:B------:R-:W-:Y:S02]  /*3cb0*/  IMAD.MOV.U32 R47, RZ, RZ, R46 ;  /* 0x000000ffff2f7224 */ /* 0x000fe400078e002e */
[----:B------:R-:W-:Y:S02]  /*3cc0*/  IMAD.MOV.U32 R46, RZ, RZ, R131 ;  /* 0x000000ffff2e7224 */ /* 0x000fe400078e0083 */
[----:B------:R-:W-:-:S07]  /*3cd0*/  IMAD.MOV.U32 R44, RZ, RZ, R125 ;  /* 0x000000ffff2c7224 */ /* 0x000fce00078e007d */
.L_x_4084:
[----:B------:R-:W-:Y:S05]  /*3ce0*/  BSYNC B3 ;  /* 0x0000000000037941 */ /* 0x000fea0003800000 */
.L_x_4083:
[----:B--2---:R1:W-:Y:S02]  /*3cf0*/  STG.E.128 desc[UR60][R50.64], R44 ;  /* 0x0000002c32007986 */ /* 0x0043e4000c101d3c */
.L_x_4082:
[----:B------:R-:W-:Y:S05]  /*3d00*/  BSYNC B2 ;  /* 0x0000000000027941 */ /* 0x000fea0003800000 */
.L_x_4081:
[----:B------:R-:W-:Y:S01]  /*3d10*/  ISETP.NE.AND P3, PT, R35, RZ, PT ;  /* 0x000000ff2300720c */ /* 0x000fe20003f65270 */
[----:B------:R-:W-:-:S12]  /*3d20*/  BSSY B2, `(.L_x_4085) ;  /* 0x0000038000027945 */ /* 0x000fd80003800000 */
[----:B------:R-:W-:Y:S05]  /*3d30*/  @!P3 BRA `(.L_x_4086) ;  /* 0x0000000000d8b947 */ /* 0x000fea0003800000 */
[----:B-1----:R1:W2:Y:S01]  /*3d40*/  LDS.128 R44, [R42+0x21000] ;  /* 0x021000002a2c7984 */ /* 0x0022a20000000c00 */
[----:B------:R-:W-:Y:S01]  /*3d50*/  ISETP.GE.AND P3, PT, R207, R126, PT ;  /* 0x0000007ecf00720c */ /* 0x000fe20003f66270 */
[----:B------:R-:W-:-:S12]  /*3d60*/  BSSY B3, `(.L_x_4087) ;  /* 0x0000032000037945 */ /* 0x000fd80003800000 */
[----:B-1----:R-:W-:Y:S05]  /*3d70*/  @P3 BRA `(.L_x_4088) ;  /* 0x0000000000c03947 */ /* 0x002fea0003800000 */
[--C-:B------:R-:W-:Y:S01]  /*3d80*/  SHF.R.U64 R94, R96, 0x10, R97.reuse ;  /* 0x00000010605e7819 */ /* 0x100fe20000001261 */
[----:B--2---:R-:W-:Y:S01]  /*3d90*/  IMAD.U32 R95, R45, 0x10000, RZ ;  /* 0x000100002d5f7824 */ /* 0x004fe200078e00ff */
[----:B------:R-:W-:Y:S02]  /*3da0*/  SHF.R.U32.HI R124, RZ, 0x10, R97 ;  /* 0x00000010ff7c7819 */ /* 0x000fe40000011661 */
[----:B------:R-:W-:Y:S02]  /*3db0*/  SHF.R.U64 R97, R98, 0x10, R99 ;  /* 0x0000001062617819 */ /* 0x000fe40000001263 */
[----:B------:R-:W-:Y:S02]  /*3dc0*/  PRMT R94, R167, 0x5432, R94 ;  /* 0x00005432a75e7816 */ /* 0x000fe4000000005e */
[----:B------:R-:W-:Y:S02]  /*3dd0*/  PRMT R97, R174, 0x5410, R97 ;  /* 0x00005410ae617816 */ /* 0x000fe40000000061 */
[----:B------:R-:W-:-:S02]  /*3de0*/  SHF.R.U32.HI R98, RZ, 0x10, R99 ;  /* 0x00000010ff627819 */ /* 0x000fc40000011663 */
[----:B------:R-:W-:Y:S02]  /*3df0*/  LOP3.LUT R128, R45, 0xffff0000, RZ, 0xc0, !PT ;  /* 0xffff00002d807812 */ /* 0x000fe400078ec0ff */
[C---:B------:R-:W-:Y:S01]  /*3e00*/  LOP3.LUT R99, R97.reuse, 0xffff0000, RZ, 0xc0, !PT ;  /* 0xffff000061637812 */ /* 0x040fe200078ec0ff */
[----:B------:R-:W-:Y:S01]  /*3e10*/  IMAD.U32 R97, R97, 0x10000, RZ ;  /* 0x0001000061617824 */ /* 0x000fe200078e00ff */
[C---:B------:R-:W-:Y:S01]  /*3e20*/  LOP3.LUT R96, R94.reuse, 0xffff0000, RZ, 0xc0, !PT ;  /* 0xffff00005e607812 */ /* 0x040fe200078ec0ff */
[----:B------:R-:W-:Y:S01]  /*3e30*/  IMAD.U32 R94, R94, 0x10000, RZ ;  /* 0x000100005e5e7824 */ /* 0x000fe200078e00ff */
[----:B------:R-:W-:Y:S01]  /*3e40*/  PRMT R98, R172, 0x5432, R98 ;  /* 0x00005432ac627816 */ /* 0x000fe20000000062 */
[C---:B------:R-:W-:Y:S02]  /*3e50*/  FMUL.FTZ R125, R128.reuse, R99 ;  /* 0x00000063807d7220 */ /* 0x040fe40000410000 */
[-C--:B------:R-:W-:Y:S01]  /*3e60*/  FMUL.FTZ R45, R128, R96.reuse ;  /* 0x00000060802d7220 */ /* 0x080fe20000410000 */
[C---:B------:R-:W-:Y:S01]  /*3e70*/  LOP3.LUT R128, R46.reuse, 0xffff0000, RZ, 0xc0, !PT ;  /* 0xffff00002e807812 */ /* 0x040fe200078ec0ff */
[----:B------:R-:W-:Y:S01]  /*3e80*/  FFMA.FTZ R96, R95, R96, -R125 ;  /* 0x000000605f607223 */ /* 0x000fe2000001087d */
[----:B------:R-:W-:-:S02]  /*3e90*/  IMAD.U32 R46, R46, 0x10000, RZ ;  /* 0x000100002e2e7824 */ /* 0x000fc400078e00ff */
[----:B------:R-:W-:Y:S01]  /*3ea0*/  FFMA.FTZ R95, R95, R99, R45 ;  /* 0x000000635f5f7223 */ /* 0x000fe2000001002d */
[----:B------:R-:W-:Y:S01]  /*3eb0*/  PRMT R45, R168, 0x5432, R124 ;  /* 0x00005432a82d7816 */ /* 0x000fe2000000007c */
[C---:B------:R-:W-:Y:S01]  /*3ec0*/  IMAD.U32 R99, R98.reuse, 0x10000, RZ ;  /* 0x0001000062637824 */ /* 0x040fe200078e00ff */
[----:B------:R-:W-:Y:S02]  /*3ed0*/  LOP3.LUT R98, R98, 0xffff0000, RZ, 0xc0, !PT ;  /* 0xffff000062627812 */ /* 0x000fe400078ec0ff */
[----:B------:R-:W-:Y:S01]  /*3ee0*/  F2FP.BF16.F32.PACK_AB R95, R95, R96 ;  /* 0x000000605f5f723e */ /* 0x000fe200000010ff */
[C---:B------:R-:W-:Y:S02]  /*3ef0*/  IMAD.U32 R124, R45.reuse, 0x10000, RZ ;  /* 0x000100002d7c7824 */ /* 0x040fe400078e00ff */
[C---:B------:R-:W-:Y:S01]  /*3f00*/  FMUL.FTZ R125, R128.reuse, R99 ;  /* 0x00000063807d7220 */ /* 0x040fe20000410000 */
[----:B------:R-:W-:Y:S01]  /*3f10*/  LOP3.LUT R45, R45, 0xffff0000, RZ, 0xc0, !PT ;  /* 0xffff00002d2d7812 */ /* 0x000fe200078ec0ff */
[----:B------:R-:W-:-:S02]  /*3f20*/  FMUL.FTZ R128, R128, R124 ;  /* 0x0000007c80807220 */ /* 0x000fc40000410000 */
        /* <DEDUP_REMOVED lines=8> */
[C---:B------:R-:W-:Y:S01]  /*3fb0*/  LOP3.LUT R45, R44.reuse, 0xffff0000, RZ, 0xc0, !PT ;  /* 0xffff00002c2d7812 */ /* 0x040fe200078ec0ff */
[----:B------:R-:W-:Y:S01]  /*3fc0*/  FFMA.FTZ R46, R47, R98, R46 ;  /* 0x000000622f2e7223 */ /* 0x000fe2000001002e */
[----:B------:R-:W-:-:S03]  /*3fd0*/  IMAD.U32 R44, R44, 0x10000, RZ ;  /* 0x000100002c2c7824 */ /* 0x000fc600078e00ff */
[C---:B------:R-:W-:Y:S01]  /*3fe0*/  FMUL.FTZ R47, R45.reuse, R97 ;  /* 0x000000612d2f7220 */ /* 0x040fe20000410000 */
[-C--:B------:R-:W-:Y:S01]  /*3ff0*/  FMUL.FTZ R45, R45, R94.reuse ;  /* 0x0000005e2d2d7220 */ /* 0x080fe20000410000 */
[----:B------:R-:W-:Y:S02]  /*4000*/  F2FP.BF16.F32.PACK_AB R46, R46, R99 ;  /* 0x000000632e2e723e */ /* 0x000fe400000010ff */
[C---:B------:R-:W-:Y:S01]  /*4010*/  FFMA.FTZ R47, R44.reuse, R94, -R47 ;  /* 0x0000005e2c2f7223 */ /* 0x040fe2000001082f */
[----:B------:R-:W-:-:S05]  /*4020*/  FFMA.FTZ R45, R44, R97, R45 ;  /* 0x000000612c2d7223 */ /* 0x000fca000001002d */
[----:B------:R-:W-:Y:S01]  /*4030*/  F2FP.BF16.F32.PACK_AB R45, R45, R47 ;  /* 0x0000002f2d2d723e */ /* 0x000fe200000010ff */
[----:B------:R-:W-:Y:S02]  /*4040*/  IMAD.MOV.U32 R47, RZ, RZ, R46 ;  /* 0x000000ffff2f7224 */ /* 0x000fe400078e002e */
[----:B------:R-:W-:Y:S02]  /*4050*/  IMAD.MOV.U32 R46, RZ, RZ, R125 ;  /* 0x000000ffff2e7224 */ /* 0x000fe400078e007d */
[----:B------:R-:W-:Y:S02]  /*4060*/  IMAD.MOV.U32 R44, RZ, RZ, R45 ;  /* 0x000000ffff2c7224 */ /* 0x000fe400078e002d */
[----:B------:R-:W-:-:S07]  /*4070*/  IMAD.MOV.U32 R45, RZ, RZ, R95 ;  /* 0x000000ffff2d7224 */ /* 0x000fce00078e005f */
.L_x_4088:
[----:B------:R-:W-:Y:S05]  /*4080*/  BSYNC B3 ;  /* 0x0000000000037941 */ /* 0x000fea0003800000 */
.L_x_4087:
[----:B--2---:R2:W-:Y:S02]  /*4090*/  STG.E.128 desc[UR60][R50.64+0x40], R44 ;  /* 0x0000402c32007986 */ /* 0x0045e4000c101d3c */
.L_x_4086:
[----:B------:R-:W-:Y:S05]  /*40a0*/  BSYNC B2 ;  /* 0x0000000000027941 */ /* 0x000fea0003800000 */
.L_x_4085:
        /* <DEDUP_REMOVED lines=10> */
[----:B------:R-:W-:Y:S02]  /*4150*/  PRMT R90, R171, 0x5410, R95 ;  /* 0x00005410ab5a7816 */ /* 0x000fe4000000005f */
[----:B------:R-:W-:Y:S02]  /*4160*/  PRMT R88, R170, 0x5432, R88 ;  /* 0x00005432aa587816 */ /* 0x000fe40000000058 */
[C---:B------:R-:W-:Y:S02]  /*4170*/  LOP3.LUT R94, R45.reuse, 0xffff0000, RZ, 0xc0, !PT ;  /* 0xffff00002d5e7812 */ /* 0x040fe400078ec0ff */
[C---:B------:R-:W-:Y:S01]  /*4180*/  LOP3.LUT R96, R88.reuse, 0xffff0000, RZ, 0xc0, !PT ;  /* 0xffff000058607812 */ /* 0x040fe200078ec0ff */
[----:B------:R-:W-:Y:S01]  /*4190*/  IMAD.U32 R88, R88, 0x10000, RZ ;  /* 0x0001000058587824 */ /* 0x000fe200078e00ff */
[C---:B------:R-:W-:Y:S01]  /*41a0*/  LOP3.LUT R95, R90.reuse, 0xffff0000, RZ, 0xc0, !PT ;  /* 0xffff00005a5f7812 */ /* 0x040fe200078ec0ff */
[----:B------:R-:W-:Y:S01]  /*41b0*/  IMAD.U32 R90, R90, 0x10000, RZ ;  /* 0x000100005a5a7824 */ /* 0x000fe200078e00ff */
[----:B------:R-:W-:Y:S01]  /*41c0*/  SHF.R.U32.HI R98, RZ, 0x10, R91 ;  /* 0x00000010ff627819 */ /* 0x000fe2000001165b */
[----:B------:R-:W-:Y:S01]  /*41d0*/  IMAD.U32 R91, R45, 0x10000, RZ ;  /* 0x000100002d5b7824 */ /* 0x000fe200078e00ff */
[----:B------:R-:W-:Y:S01]  /*41e0*/  SHF.R.U32.HI R89, RZ, 0x10, R89 ;  /* 0x00000010ff597819 */ /* 0x000fe20000011659 */
[C---:B------:R-:W-:Y:S01]  /*41f0*/  FMUL.FTZ R45, R94.reuse, R96 ;  /* 0x000000605e2d7220 */ /* 0x040fe20000410000 */
[----:B------:R-:W-:Y:S01]  /*4200*/  FMUL.FTZ R97, R94, R95 ;  /* 0x0000005f5e617220 */ /* 0x000fe20000410000 */
[----:B------:R-:W-:-:S02]  /*4210*/  PRMT R94, R171, 0x5432, R98 ;  /* 0x00005432ab5e7816 */ /* 0x000fc40000000062 */
[----:B------:R-:W-:Y:S01]  /*4220*/  PRMT R89, R172, 0x5410, R89 ;  /* 0x00005410ac597816 */ /* 0x000fe20000000059 */
[C---:B------:R-:W-:Y:S01]  /*4230*/  FFMA.FTZ R95, R91.reuse, R95, -R45 ;  /* 0x0000005f5b5f7223 */ /* 0x040fe2000001082d */
[----:B------:R-:W-:Y:S01]  /*4240*/  FFMA.FTZ R91, R91, R96, R97 ;  /* 0x000000605b5b7223 */ /* 0x000fe20000010061 */
[----:B------:R-:W-:Y:S01]  /*4250*/  LOP3.LUT R45, R46, 0xffff0000, RZ, 0xc0, !PT ;  /* 0xffff00002e2d7812 */ /* 0x000fe200078ec0ff */
[C---:B------:R-:W-:Y:S01]  /*4260*/  IMAD.U32 R97, R94.reuse, 0x10000, RZ ;  /* 0x000100005e617824 */ /* 0x040fe200078e00ff */
[----:B------:R-:W-:Y:S01]  /*4270*/  LOP3.LUT R94, R94, 0xffff0000, RZ, 0xc0, !PT ;  /* 0xffff00005e5e7812 */ /* 0x000fe200078ec0ff */
[C---:B------:R-:W-:Y:S01]  /*4280*/  IMAD.U32 R98, R89.reuse, 0x10000, RZ ;  /* 0x0001000059627824 */ /* 0x040fe200078e00ff */
[----:B------:R-:W-:Y:S01]  /*4290*/  LOP3.LUT R89, R89, 0xffff0000, RZ, 0xc0, !PT ;  /* 0xffff000059597812 */ /* 0x000fe200078ec0ff */
[----:B------:R-:W-:Y:S02]  /*42a0*/  IMAD.U32 R96, R46, 0x10000, RZ ;  /* 0x000100002e607824 */ /* 0x000fe400078e00ff */
[----:B------:R-:W-:Y:S01]  /*42b0*/  FMUL.FTZ R99, R45, R97 ;  /* 0x000000612d637220 */ /* 0x000fe20000410000 */
[----:B------:R-:W-:Y:S01]  /*42c0*/  LOP3.LUT R46, R47, 0xffff0000, RZ, 0xc0, !PT ;  /* 0xffff00002f2e7812 */ /* 0x000fe200078ec0ff */
[-C--:B------:R-:W-:Y:S01]  /*42d0*/  FMUL.FTZ R45, R45, R98.reuse ;  /* 0x000000622d2d7220 */ /* 0x080fe20000410000 */
[----:B------:R-:W-:Y:S01]  /*42e0*/  LOP3.LUT R44, R44, 0xffff0000, RZ, 0xc0, !PT ;  /* 0xffff00002c2c7812 */ /* 0x000fe200078ec0ff */
[----:B------:R-:W-:Y:S01]  /*42f0*/  FFMA.FTZ R99, R96, R98, -R99 ;  /* 0x0000006260637223 */ /* 0x000fe20000010863 */
[----:B------:R-:W-:-:S02]  /*4300*/  IMAD.U32 R47, R47, 0x10000, RZ ;  /* 0x000100002f2f7824 */ /* 0x000fc400078e00ff */
        /* <DEDUP_REMOVED lines=10> */
[----:B------:R-:W-:-:S02]  /*43b0*/  F2FP.BF16.F32.PACK_AB R91, R91, R95 ;  /* 0x0000005f5b5b723e */ /* 0x000fc400000010ff */
[----:B------:R-:W-:Y:S02]  /*43c0*/  F2FP.BF16.F32.PACK_AB R96, R97, R96 ;  /* 0x000000606160723e */ /* 0x000fe400000010ff */
[----:B------:R-:W-:Y:S01]  /*43d0*/  F2FP.BF16.F32.PACK_AB R44, R44, R46 ;  /* 0x0000002e2c2c723e */ /* 0x000fe200000010ff */
[----:B------:R-:W-:Y:S02]  /*43e0*/  IMAD.MOV.U32 R46, RZ, RZ, R45 ;  /* 0x000000ffff2e7224 */ /* 0x000fe400078e002d */
[----:B------:R-:W-:Y:S02]  /*43f0*/  IMAD.MOV.U32 R47, RZ, RZ, R96 ;  /* 0x000000ffff2f7224 */ /* 0x000fe400078e0060 */
[----:B------:R-:W-:-:S07]  /*4400*/  IMAD.MOV.U32 R45, RZ, RZ, R91 ;  /* 0x000000ffff2d7224 */ /* 0x000fce00078e005b */
.L_x_4092:
[----:B------:R-:W-:Y:S05]  /*4410*/  BSYNC B3 ;  /* 0x0000000000037941 */ /* 0x000fea0003800000 */
.L_x_4091:
[----:B--2---:R3:W-:Y:S02]  /*4420*/  STG.E.128 desc[UR60][R50.64+0x80], R44 ;  /* 0x0000802c32007986 */ /* 0x0047e4000c101d3c */
.L_x_4090:
[----:B------:R-:W-:Y:S05]  /*4430*/  BSYNC B2 ;  /* 0x0000000000027941 */ /* 0x000fea0003800000 */
.L_x_4089:
[----:B------:R-:W-:Y:S01]  /*4440*/  ISETP.NE.AND P3, PT, R37, RZ, PT ;  /* 0x000000ff2500720c */ /* 0x000fe20003f65270 */
[----:B------:R-:W-:-:S12]  /*4450*/  BSSY B2, `(.L_x_4093) ;  /* 0x0000036000027945 */ /* 0x000fd80003800000 */
[----:B------:R-:W-:Y:S05]  /*4460*/  @!P3 BRA `(.L_x_4094) ;  /* 0x0000000000d0b947 */ /* 0x000fea0003800000 */
[----:B-123--:R1:W2:Y:S01]  /*4470*/  LDS.128 R44, [R42+0x24800] ;  /* 0x024800002a2c7984 */ /* 0x00e2a20000000c00 */
[----:B------:R-:W-:Y:S01]  /*4480*/  ISETP.GE.AND P3, PT, R209, R126, PT ;  /* 0x0000007ed100720c */ /* 0x000fe20003f66270 */
[----:B------:R-:W-:-:S12]  /*4490*/  BSSY B3, `(.L_x_4095) ;  /* 0x0000030000037945 */ /* 0x000fd80003800000 */
[----:B-1----:R-:W-:Y:S05]  /*44a0*/  @P3 BRA `(.L_x_4096) ;  /* 0x0000000000b83947 */ /* 0x002fea0003800000 */
[----:B------:R-:W-:Y:S01]  /*44b0*/  SHF.R.U64 R88, R86, 0x10, R87 ;  /* 0x0000001056587819 */ /* 0x000fe20000001257 */
[----:B--2---:R-:W-:Y:S01]  /*44c0*/  IMAD.U32 R90, R47, 0x10000, RZ ;  /* 0x000100002f5a7824 */ /* 0x004fe200078e00ff */
[--C-:B------:R-:W-:Y:S01]  /*44d0*/  SHF.R.U64 R89, R84, 0x10, R85.reuse ;  /* 0x0000001054597819 */ /* 0x100fe20000001255 */
[----:B------:R-:W-:Y:S01]  /*44e0*/  IMAD.U32 R94, R44, 0x10000, RZ ;  /* 0x000100002c5e7824 */ /* 0x000fe200078e00ff */
[----:B------:R-:W-:Y:S01]  /*44f0*/  SHF.R.U32.HI R91, RZ, 0x10, R85 ;  /* 0x00000010ff5b7819 */ /* 0x000fe20000011655 */
[----:B------:R-:W-:Y:S01]  /*4500*/  IMAD.U32 R85, R46, 0x10000, RZ ;  /* 0x000100002e557824 */ /* 0x000fe200078e00ff */
[----:B------:R-:W-:Y:S02]  /*4510*/  SHF.R.U32.HI R87, RZ, 0x10, R87 ;  /* 0x00000010ff577819 */ /* 0x000fe40000011657 */
[C---:B------:R-:W-:Y:S02]  /*4520*/  PRMT R88, R169.reuse, 0x5432, R88 ;  /* 0x00005432a9587816 */ /* 0x040fe40000000058 */
[----:B------:R-:W-:-:S02]  /*4530*/  PRMT R89, R169, 0x5410, R89 ;  /* 0x00005410a9597816 */ /* 0x000fc40000000059 */
[----:B------:R-:W-:Y:S01]  /*4540*/  LOP3.LUT R84, R47, 0xffff0000, RZ, 0xc0, !PT ;  /* 0xffff00002f547812 */ /* 0x000fe200078ec0ff */
[C---:B------:R-:W-:Y:S01]  /*4550*/  IMAD.U32 R47, R45.reuse, 0x10000, RZ ;  /* 0x000100002d2f7824 */ /* 0x040fe200078e00ff */
[----:B------:R-:W-:Y:S02]  /*4560*/  LOP3.LUT R98, R45, 0xffff0000, RZ, 0xc0, !PT ;  /* 0xffff00002d627812 */ /* 0x000fe400078ec0ff */
[----:B------:R-:W-:Y:S02]  /*4570*/  PRMT R86, R170, 0x5410, R91 ;  /* 0x00005410aa567816 */ /* 0x000fe4000000005b */
[----:B------:R-:W-:Y:S02]  /*4580*/  PRMT R87, R173, 0x5410, R87 ;  /* 0x00005410ad577816 */ /* 0x000fe40000000057 */
[----:B------:R-:W-:Y:S01]  /*4590*/  LOP3.LUT R45, R88, 0xffff0000, RZ, 0xc0, !PT ;  /* 0xffff0000582d7812 */ /* 0x000fe200078ec0ff */
[----:B------:R-:W-:Y:S01]  /*45a0*/  IMAD.U32 R96, R86, 0x10000, RZ ;  /* 0x0001000056607824 */ /* 0x000fe200078e00ff */
[----:B------:R-:W-:Y:S01]  /*45b0*/  LOP3.LUT R91, R89, 0xffff0000, RZ, 0xc0, !PT ;  /* 0xffff0000595b7812 */ /* 0x000fe200078ec0ff */
[C---:B------:R-:W-:Y:S01]  /*45c0*/  IMAD.U32 R95, R87.reuse, 0x10000, RZ ;  /* 0x00010000575f7824 */ /* 0x040fe200078e00ff */
[----:B------:R-:W-:Y:S01]  /*45d0*/  LOP3.LUT R87, R87, 0xffff0000, RZ, 0xc0, !PT ;  /* 0xffff000057577812 */ /* 0x000fe200078ec0ff */
[----:B------:R-:W-:Y:S01]  /*45e0*/  FMUL.FTZ R97, R98, R45 ;  /* 0x0000002d62617220 */ /* 0x000fe20000410000 */
[----:B------:R-:W-:Y:S01]  /*45f0*/  LOP3.LUT R86, R86, 0xffff0000, RZ, 0xc0, !PT ;  /* 0xffff000056567812 */ /* 0x000fe200078ec0ff */
[----:B------:R-:W-:Y:S01]  /*4600*/  FMUL.FTZ R98, R98, R91 ;  /* 0x0000005b62627220 */ /* 0x000fe20000410000 */
[----:B------:R-:W-:Y:S01]  /*4610*/  LOP3.LUT R44, R44, 0xffff0000, RZ, 0xc0, !PT ;  /* 0xffff00002c2c7812 */ /* 0x000fe200078ec0ff */
[----:B------:R-:W-:Y:S01]  /*4620*/  IMAD.U32 R88, R88, 0x10000, RZ ;  /* 0x0001000058587824 */ /* 0x000fe200078e00ff */
[----:B------:R-:W-:Y:S01]  /*4630*/  LOP3.LUT R46, R46, 0xffff0000, RZ, 0xc0, !PT ;  /* 0xffff00002e2e7812 */ /* 0x000fe200078ec0ff */
[----:B------:R-:W-:Y:S01]  /*4640*/  FFMA.FTZ R98, R47, R45, R98 ;  /* 0x0000002d2f627223 */ /* 0x000fe20000010062 */
[----:B------:R-:W-:Y:S01]  /*4650*/  FMUL.FTZ R45, R84, R87 ;  /* 0x00000057542d7220 */ /* 0x000fe20000410000 */
[----:B------:R-:W-:-:S02]  /*4660*/  IMAD.U32 R89, R89, 0x10000, RZ ;  /* 0x0001000059597824 */ /* 0x000fc400078e00ff */
[----:B------:R-:W-:Y:S01]  /*4670*/  FMUL.FTZ R84, R84, R86 ;  /* 0x0000005654547220 */ /* 0x000fe20000410000 */
[----:B------:R-:W-:Y:S01]  /*4680*/  FFMA.FTZ R97, R47, R91, -R97 ;  /* 0x0000005b2f617223 */ /* 0x000fe20000010861 */
[C---:B------:R-:W-:Y:S01]  /*4690*/  FMUL.FTZ R47, R44.reuse, R88 ;  /* 0x000000582c2f7220 */ /* 0x040fe20000410000 */
[----:B------:R-:W-:Y:S01]  /*46a0*/  FMUL.FTZ R44, R44, R89 ;  /* 0x000000592c2c7220 */ /* 0x000fe20000410000 */
[C---:B------:R-:W-:Y:S01]  /*46b0*/  FFMA.FTZ R45, R90.reuse, R86, -R45 ;  /* 0x000000565a2d7223 */ /* 0x040fe2000001082d */
[----:B------:R-:W-:Y:S01]  /*46c0*/  FFMA.FTZ R84, R90, R87, R84 ;  /* 0x000000575a547223 */ /* 0x000fe20000010054 */
[C---:B------:R-:W-:Y:S01]  /*46d0*/  FMUL.FTZ R99, R46.reuse, R95 ;  /* 0x0000005f2e637220 */ /* 0x040fe20000410000 */
[----:B------:R-:W-:Y:S01]  /*46e0*/  FMUL.FTZ R46, R46, R96 ;  /* 0x000000602e2e7220 */ /* 0x000fe20000410000 */
[C---:B------:R-:W-:Y:S01]  /*46f0*/  FFMA.FTZ R47, R94.reuse, R89, -R47 ;  /* 0x000000595e2f7223 */ /* 0x040fe2000001082f */
[----:B------:R-:W-:Y:S01]  /*4700*/  FFMA.FTZ R44, R94, R88, R44 ;  /* 0x000000585e2c7223 */ /* 0x000fe2000001002c */
[----:B------:R-:W-:Y:S01]  /*4710*/  F2FP.BF16.F32.PACK_AB R45, R84, R45 ;  /* 0x0000002d542d723e */ /* 0x000fe200000010ff */
[C---:B------:R-:W-:Y:S01]  /*4720*/  FFMA.FTZ R99, R85.reuse, R96, -R99 ;  /* 0x0000006055637223 */ /* 0x040fe20000010863 */
[----:B------:R-:W-:Y:S01]  /*4730*/  FFMA.FTZ R46, R85, R95, R46 ;  /* 0x0000005f552e7223 */ /* 0x000fe2000001002e */
[----:B------:R-:W-:-:S02]  /*4740*/  F2FP.BF16.F32.PACK_AB R97, R98, R97 ;  /* 0x000000616261723e */ /* 0x000fc400000010ff */
[----:B------:R-:W-:Y:S01]  /*4750*/  F2FP.BF16.F32.PACK_AB R44, R44, R47 ;  /* 0x0000002f2c2c723e */ /* 0x000fe200000010ff */
[----:B------:R-:W-:Y:S01]  /*4760*/  IMAD.MOV.U32 R47, RZ, RZ, R45 ;  /* 0x000000ffff2f7224 */ /* 0x000fe200078e002d */
[----:B------:R-:W-:Y:S02]  /*4770*/  F2FP.BF16.F32.PACK_AB R46, R46, R99 ;  /* 0x000000632e2e723e */ /* 0x000fe400000010ff */
[----:B------:R-:W-:-:S07]  /*4780*/  MOV R45, R97 ;  /* 0x00000061002d7202 */ /* 0x000fce0000000f00 */
.L_x_4096:
[----:B------:R-:W-:Y:S05]  /*4790*/  BSYNC B3 ;  /* 0x0000000000037941 */ /* 0x000fea0003800000 */
.L_x_4095:
[----:B--2---:R4:W-:Y:S02]  /*47a0*/  STG.E.128 desc[UR60][R50.64+0xc0], R44 ;  /* 0x0000c02c32007986 */ /* 0x0049e4000c101d3c */
.L_x_4094:
[----:B------:R-:W-:Y:S05]  /*47b0*/  BSYNC B2 ;  /* 0x0000000000027941 */ /* 0x000fea0003800000 */
.L_x_4093:
        /* <DEDUP_REMOVED lines=14> */
[----:B------:R-:W-:Y:S02]  /*48a0*/  PRMT R84, R166, 0x5432, R84 ;  /* 0x00005432a6547816 */ /* 0x000fe40000000054 */
        /* <DEDUP_REMOVED lines=36> */
[----:B------:R-:W-:Y:S01]  /*4af0*/  F2FP.BF16.F32.PACK_AB R46, R46, R95 ;  /* 0x0000005f2e2e723e */ /* 0x000fe200000010ff */
[----:B------:R-:W-:-:S07]  /*4b00*/  IMAD.MOV.U32 R45, RZ, RZ, R91 ;  /* 0x000000ffff2d7224 */ /* 0x000fce00078e005b */
.L_x_4100:
[----:B------:R-:W-:Y:S05]  /*4b10*/  BSYNC B3 ;  /* 0x0000000000037941 */ /* 0x000fea0003800000 */
.L_x_4099:
[----:B--2---:R1:W-:Y:S02]  /*4b20*/  STG.E.128 desc[UR60][R50.64+0x100], R44 ;  /* 0x0001002c32007986 */ /* 0x0043e4000c101d3c */
.L_x_4098:
[----:B------:R-:W-:Y:S05]  /*4b30*/  BSYNC B2 ;  /* 0x0000000000027941 */ /* 0x000fea0003800000 */
.L_x_4097:
        /* <DEDUP_REMOVED lines=10> */
[----:B------:R-:W-:Y:S01]  /*4be0*/  SHF.R.U32.HI R81, RZ, 0x10, R79 ;  /* 0x00000010ff517819 */ /* 0x000fe2000001164f */
[----:B------:R-:W-:Y:S01]  /*4bf0*/  IMAD.U32 R79, R46, 0x10000, RZ ;  /* 0x000100002e4f7824 */ /* 0x000fe200078e00ff */
[C---:B------:R-:W-:Y:S02]  /*4c00*/  PRMT R77, R164.reuse, 0x5410, R77 ;  /* 0x00005410a44d7816 */ /* 0x040fe4000000004d */
[----:B------:R-:W-:Y:S01]  /*4c10*/  PRMT R164, R164, 0x5432, R81 ;  /* 0x00005432a4a47816 */ /* 0x000fe20000000051 */
[----:B------:R-:W-:Y:S01]  /*4c20*/  IMAD.U32 R81, R45, 0x10000, RZ ;  /* 0x000100002d517824 */ /* 0x000fe200078e00ff */
[----:B------:R-:W-:-:S02]  /*4c30*/  PRMT R76, R163, 0x5410, R76 ;  /* 0x00005410a34c7816 */ /* 0x000fc4000000004c */
[----:B------:R-:W-:Y:S01]  /*4c40*/  PRMT R80, R163, 0x5432, R80 ;  /* 0x00005432a3507816 */ /* 0x000fe20000000050 */
[----:B------:R-:W-:Y:S01]  /*4c50*/  IMAD.U32 R84, R164, 0x10000, RZ ;  /* 0x00010000a4547824 */ /* 0x000fe200078e00ff */
[----:B------:R-:W-:Y:S02]  /*4c60*/  LOP3.LUT R87, R45, 0xffff0000, RZ, 0xc0, !PT ;  /* 0xffff00002d577812 */ /* 0x000fe400078ec0ff */
[----:B------:R-:W-:Y:S01]  /*4c70*/  LOP3.LUT R46, R46, 0xffff0000, RZ, 0xc0, !PT ;  /* 0xffff00002e2e7812 */ /* 0x000fe200078ec0ff */
[----:B------:R-:W-:Y:S01]  /*4c80*/  IMAD.U32 R85, R80, 0x10000, RZ ;  /* 0x0001000050557824 */ /* 0x000fe200078e00ff */
[C---:B------:R-:W-:Y:S01]  /*4c90*/  LOP3.LUT R45, R77.reuse, 0xffff0000, RZ, 0xc0, !PT ;  /* 0xffff00004d2d7812 */ /* 0x040fe200078ec0ff */
[----:B------:R-:W-:Y:S01]  /*4ca0*/  IMAD.U32 R77, R77, 0x10000, RZ ;  /* 0x000100004d4d7824 */ /* 0x000fe200078e00ff */
[----:B------:R-:W-:Y:S01]  /*4cb0*/  LOP3.LUT R82, R76, 0xffff0000, RZ, 0xc0, !PT ;  /* 0xffff00004c527812 */ /* 0x000fe200078ec0ff */
[C---:B------:R-:W-:Y:S01]  /*4cc0*/  FMUL.FTZ R88, R46.reuse, R84 ;  /* 0x000000542e587220 */ /* 0x040fe20000410000 */
[----:B------:R-:W-:Y:S01]  /*4cd0*/  LOP3.LUT R78, R47, 0xffff0000, RZ, 0xc0, !PT ;  /* 0xffff00002f4e7812 */ /* 0x000fe200078ec0ff */
[C---:B------:R-:W-:Y:S01]  /*4ce0*/  FMUL.FTZ R86, R87.reuse, R45 ;  /* 0x0000002d57567220 */ /* 0x040fe20000410000 */
[-C--:B------:R-:W-:Y:S01]  /*4cf0*/  FMUL.FTZ R46, R46, R85.reuse ;  /* 0x000000552e2e7220 */ /* 0x080fe20000410000 */
[----:B------:R-:W-:Y:S01]  /*4d00*/  FMUL.FTZ R87, R87, R82 ;  /* 0x0000005257577220 */ /* 0x000fe20000410000 */
[----:B------:R-:W-:Y:S01]  /*4d10*/  LOP3.LUT R164, R164, 0xffff0000, RZ, 0xc0, !PT ;  /* 0xffff0000a4a47812 */ /* 0x000fe200078ec0ff */
[----:B------:R-:W-:Y:S01]  /*4d20*/  FFMA.FTZ R88, R79, R85, -R88 ;  /* 0x000000554f587223 */ /* 0x000fe20000010858 */
[----:B------:R-:W-:Y:S01]  /*4d30*/  LOP3.LUT R80, R80, 0xffff0000, RZ, 0xc0, !PT ;  /* 0xffff000050507812 */ /* 0x000fe200078ec0ff */
[----:B------:R-:W-:Y:S01]  /*4d40*/  IMAD.U32 R76, R76, 0x10000, RZ ;  /* 0x000100004c4c7824 */ /* 0x000fe200078e00ff */
[----:B------:R-:W-:Y:S01]  /*4d50*/  LOP3.LUT R44, R44, 0xffff0000, RZ, 0xc0, !PT ;  /* 0xffff00002c2c7812 */ /* 0x000fe200078ec0ff */
[----:B------:R-:W-:Y:S01]  /*4d60*/  FFMA.FTZ R87, R81, R45, R87 ;  /* 0x0000002d51577223 */ /* 0x000fe20000010057 */
[----:B------:R-:W-:Y:S01]  /*4d70*/  FFMA.FTZ R79, R79, R84, R46 ;  /* 0x000000544f4f7223 */ /* 0x000fe2000001002e */
[C---:B------:R-:W-:Y:S01]  /*4d80*/  FMUL.FTZ R46, R78.reuse, R164 ;  /* 0x000000a44e2e7220 */ /* 0x040fe20000410000 */
[----:B------:R-:W-:Y:S01]  /*4d90*/  FMUL.FTZ R45, R78, R80 ;  /* 0x000000504e2d7220 */ /* 0x000fe20000410000 */
[----:B------:R-:W-:-:S02]  /*4da0*/  IMAD.U32 R47, R47, 0x10000, RZ ;  /* 0x000100002f2f7824 */ /* 0x000fc400078e00ff */
[----:B------:R-:W-:Y:S01]  /*4db0*/  FFMA.FTZ R86, R81, R82, -R86 ;  /* 0x0000005251567223 */ /* 0x000fe20000010856 */
[CC--:B------:R-:W-:Y:S01]  /*4dc0*/  FMUL.FTZ R78, R44.reuse, R77.reuse ;  /* 0x0000004d2c4e7220 */ /* 0x0c0fe20000410000 */
        /* <DEDUP_REMOVED lines=10> */
.L_x_4102:
[----:B------:R-:W-:Y:S05]  /*4e70*/  BSYNC B2 ;  /* 0x0000000000027941 */ /* 0x000fea0003800000 */
.L_x_4101:
[----:B--2---:R1:W-:Y:S02]  /*4e80*/  STG.E.128 desc[UR60][R50.64+0x140], R44 ;  /* 0x0001402c32007986 */ /* 0x0043e4000c101d3c */
.L_x_4080:
[----:B------:R-:W-:Y:S05]  /*4e90*/  BSYNC B1 ;  /* 0x0000000000017941 */ /* 0x000fea0003800000 */
.L_x_4079:
        /* <DEDUP_REMOVED lines=13> */
[----:B------:R-:W-:Y:S02]  /*4f70*/  PRMT R75, R165, 0x5410, R78 ;  /* 0x00005410a54b7816 */ /* 0x000fe4000000004e */
[----:B------:R-:W-:Y:S02]  /*4f80*/  PRMT R72, R161, 0x5432, R72 ;  /* 0x00005432a1487816 */ /* 0x000fe40000000048 */
[----:B------:R-:W-:-:S02]  /*4f90*/  SHF.R.U32.HI R73, RZ, 0x10, R73 ;  /* 0x00000010ff497819 */ /* 0x000fc40000011649 */
[----:B------:R-:W-:Y:S02]  /*4fa0*/  PRMT R165, R165, 0x5432, R76 ;  /* 0x00005432a5a57816 */ /* 0x000fe4000000004c */
[----:B------:R-:W-:Y:S01]  /*4fb0*/  LOP3.LUT R76, R45, 0xffff0000, RZ, 0xc0, !PT ;  /* 0xffff00002d4c7812 */ /* 0x000fe200078ec0ff */
[----:B------:R-:W-:Y:S01]  /*4fc0*/  IMAD.U32 R45, R44, 0x10000, RZ ;  /* 0x000100002c2d7824 */ /* 0x000fe200078e00ff */
[C---:B------:R-:W-:Y:S01]  /*4fd0*/  LOP3.LUT R80, R75.reuse, 0xffff0000, RZ, 0xc0, !PT ;  /* 0xffff00004b507812 */ /* 0x040fe200078ec0ff */
[----:B------:R-:W-:Y:S01]  /*4fe0*/  IMAD.U32 R75, R75, 0x10000, RZ ;  /* 0x000100004b4b7824 */ /* 0x000fe200078e00ff */
[C---:B------:R-:W-:Y:S01]  /*4ff0*/  LOP3.LUT R78, R72.reuse, 0xffff0000, RZ, 0xc0, !PT ;  /* 0xffff0000484e7812 */ /* 0x040fe200078ec0ff */
[----:B------:R-:W-:Y:S01]  /*5000*/  IMAD.U32 R72, R72, 0x10000, RZ ;  /* 0x0001000048487824 */ /* 0x000fe200078e00ff */
[----:B------:R-:W-:Y:S01]  /*5010*/  PRMT R74, R162, 0x5410, R73 ;  /* 0x00005410a24a7816 */ /* 0x000fe20000000049 */
[----:B------:R-:W-:Y:S01]  /*5020*/  FMUL.FTZ R82, R76, R80 ;  /* 0x000000504c527220 */ /* 0x000fe20000410000 */
[----:B------:R-:W-:Y:S01]  /*5030*/  LOP3.LUT R51, R46, 0xffff0000, RZ, 0xc0, !PT ;  /* 0xffff00002e337812 */ /* 0x000fe200078ec0ff */
[----:B------:R-:W-:-:S02]  /*5040*/  IMAD.U32 R73, R165, 0x10000, RZ ;  /* 0x00010000a5497824 */ /* 0x000fc400078e00ff */
        /* <DEDUP_REMOVED lines=9> */
[-C--:B------:R-:W-:Y:S01]  /*50e0*/  FMUL.FTZ R81, R51, R79.reuse ;  /* 0x0000004f33517220 */ /* 0x080fe20000410000 */
[----:B------:R-:W-:Y:S01]  /*50f0*/  FFMA.FTZ R51, R50, R79, -R83 ;  /* 0x0000004f32337223 */ /* 0x000fe20000010853 */
[----:B------:R-:W-:Y:S01]  /*5100*/  FMUL.FTZ R78, R46, R165 ;  /* 0x000000a52e4e7220 */ /* 0x000fe20000410000 */
[----:B------:R-:W-:-:S02]  /*5110*/  IMAD.U32 R47, R47, 0x10000, RZ ;  /* 0x000100002f2f7824 */ /* 0x000fc400078e00ff */
        /* <DEDUP_REMOVED lines=8> */
[----:B------:R-:W-:Y:S02]  /*51a0*/  F2FP.BF16.F32.PACK_AB R77, R77, R44 ;  /* 0x0000002c4d4d723e */ /* 0x000fe400000010ff */
[----:B------:R-:W-:-:S02]  /*51b0*/  F2FP.BF16.F32.PACK_AB R50, R50, R51 ;  /* 0x000000333232723e */ /* 0x000fc400000010ff */
[----:B------:R-:W-:Y:S01]  /*51c0*/  F2FP.BF16.F32.PACK_AB R44, R45, R46 ;  /* 0x0000002e2d2c723e */ /* 0x000fe200000010ff */
[----:B------:R-:W-:Y:S01]  /*51d0*/  IMAD.MOV.U32 R45, RZ, RZ, R77 ;  /* 0x000000ffff2d7224 */ /* 0x000fe200078e004d */
[----:B------:R-:W-:Y:S01]  /*51e0*/  F2FP.BF16.F32.PACK_AB R47, R47, R78 ;  /* 0x0000004e2f2f723e */ /* 0x000fe200000010ff */
[----:B------:R-:W-:-:S07]  /*51f0*/  IMAD.MOV.U32 R46, RZ, RZ, R50 ;  /* 0x000000ffff2e7224 */ /* 0x000fce00078e0032 */
.L_x_4107:
[----:B------:R-:W-:Y:S05]  /*5200*/  BSYNC B2 ;  /* 0x0000000000027941 */ /* 0x000fea0003800000 */
.L_x_4106:
[----:B--2---:R1:W-:Y:S02]  /*5210*/  STG.E.128 desc[UR60][R48.64], R44 ;  /* 0x0000002c30007986 */ /* 0x0043e4000c101d3c */
.L_x_4105:
[----:B------:R-:W-:Y:S05]  /*5220*/  BSYNC B1 ;  /* 0x0000000000017941 */ /* 0x000fea0003800000 */
.L_x_4104:
        /* <DEDUP_REMOVED lines=24> */
[-C--:B------:R-:W-:Y:S01]  /*53b0*/  FMUL.FTZ R77, R69, R72.reuse ;  /* 0x00000048454d7220 */ /* 0x080fe20000410000 */
[----:B------:R-:W-:Y:S01]  /*53c0*/  LOP3.LUT R46, R47, 0xffff0000, RZ, 0xc0, !PT ;  /* 0xffff00002f2e7812 */ /* 0x000fe200078ec0ff */
[-C--:B------:R-:W-:Y:S01]  /*53d0*/  FMUL.FTZ R69, R69, R71.reuse ;  /* 0x0000004745457220 */ /* 0x080fe20000410000 */
[----:B------:R-:W-:Y:S01]  /*53e0*/  LOP3.LUT R162, R162, 0xffff0000, RZ, 0xc0, !PT ;  /* 0xffff0000a2a27812 */ /* 0x000fe200078ec0ff */
[----:B------:R-:W-:Y:S01]  /*53f0*/  FFMA.FTZ R77, R68, R71, -R77 ;  /* 0x00000047444d7223 */ /* 0x000fe2000001084d */
[----:B------:R-:W-:Y:S01]  /*5400*/  FMUL.FTZ R79, R70, R75 ;  /* 0x0000004b464f7220 */ /* 0x000fe20000410000 */
[----:B------:R-:W-:Y:S01]  /*5410*/  FFMA.FTZ R68, R68, R72, R69 ;  /* 0x0000004844447223 */ /* 0x000fe20000010045 */
[-C--:B------:R-:W-:Y:S01]  /*5420*/  FMUL.FTZ R69, R70, R73.reuse ;  /* 0x0000004946457220 */ /* 0x080fe20000410000 */
[----:B------:R-:W-:Y:S01]  /*5430*/  LOP3.LUT R160, R160, 0xffff0000, RZ, 0xc0, !PT ;  /* 0xffff0000a0a07812 */ /* 0x000fe200078ec0ff */
[----:B------:R-:W-:Y:S01]  /*5440*/  IMAD.U32 R161, R161, 0x10000, RZ ;  /* 0x00010000a1a17824 */ /* 0x000fe200078e00ff */
        /* <DEDUP_REMOVED lines=17> */
[----:B------:R-:W-:Y:S01]  /*5560*/  F2FP.BF16.F32.PACK_AB R47, R69, R70 ;  /* 0x00000046452f723e */ /* 0x000fe200000010ff */
[----:B------:R-:W-:-:S07]  /*5570*/  IMAD.MOV.U32 R46, RZ, RZ, R50 ;  /* 0x000000ffff2e7224 */ /* 0x000fce00078e0032 */
.L_x_4111:
[----:B------:R-:W-:Y:S05]  /*5580*/  BSYNC B2 ;  /* 0x0000000000027941 */ /* 0x000fea0003800000 */
.L_x_4110:
[----:B--2---:R1:W-:Y:S02]  /*5590*/  STG.E.128 desc[UR60][R48.64+0x40], R44 ;  /* 0x0000402c30007986 */ /* 0x0043e4000c101d3c */
.L_x_4109:
[----:B------:R-:W-:Y:S05]  /*55a0*/  BSYNC B1 ;  /* 0x0000000000017941 */ /* 0x000fea0003800000 */
.L_x_4108:
        /* <DEDUP_REMOVED lines=23> */
[C---:B------:R-:W-:Y:S01]  /*5720*/  IMAD.U32 R46, R47.reuse, 0x10000, RZ ;  /* 0x000100002f2e7824 */ /* 0x040fe200078e00ff */
[----:B------:R-:W-:Y:S01]  /*5730*/  LOP3.LUT R65, R47, 0xffff0000, RZ, 0xc0, !PT ;  /* 0xffff00002f417812 */ /* 0x000fe200078ec0ff */
[----:B------:R-:W-:-:S02]  /*5740*/  IMAD.U32 R47, R45, 0x10000, RZ ;  /* 0x000100002d2f7824 */ /* 0x000fc400078e00ff */
[----:B------:R-:W-:Y:S01]  /*5750*/  FMUL.FTZ R72, R50, R70 ;  /* 0x0000004632487220 */ /* 0x000fe20000410000 */
[----:B------:R-:W-:Y:S02]  /*5760*/  IMAD.U32 R45, R44, 0x10000, RZ ;  /* 0x000100002c2d7824 */ /* 0x000fe400078e00ff */
[----:B------:R-:W-:Y:S01]  /*5770*/  FMUL.FTZ R73, R50, R67 ;  /* 0x0000004332497220 */ /* 0x000fe20000410000 */
[----:B------:R-:W-:Y:S01]  /*5780*/  LOP3.LUT R44, R44, 0xffff0000, RZ, 0xc0, !PT ;  /* 0xffff00002c2c7812 */ /* 0x000fe200078ec0ff */
[----:B------:R-:W-:Y:S01]  /*5790*/  FMUL.FTZ R50, R64, R71 ;  /* 0x0000004740327220 */ /* 0x000fe20000410000 */
[----:B------:R-:W-:Y:S01]  /*57a0*/  LOP3.LUT R158, R158, 0xffff0000, RZ, 0xc0, !PT ;  /* 0xffff00009e9e7812 */ /* 0x000fe200078ec0ff */
[----:B------:R-:W-:Y:S01]  /*57b0*/  IMAD.U32 R66, R66, 0x10000, RZ ;  /* 0x0001000042427824 */ /* 0x000fe200078e00ff */
[----:B------:R-:W-:Y:S01]  /*57c0*/  LOP3.LUT R159, R159, 0xffff0000, RZ, 0xc0, !PT ;  /* 0xffff00009f9f7812 */ /* 0x000fe200078ec0ff */
[----:B------:R-:W-:Y:S01]  /*57d0*/  FMUL.FTZ R64, R64, R68 ;  /* 0x0000004440407220 */ /* 0x000fe20000410000 */
[C---:B------:R-:W-:Y:S01]  /*57e0*/  FFMA.FTZ R72, R47.reuse, R67, -R72 ;  /* 0x000000432f487223 */ /* 0x040fe20000010848 */
[----:B------:R-:W-:Y:S01]  /*57f0*/  FFMA.FTZ R73, R47, R70, R73 ;  /* 0x000000462f497223 */ /* 0x000fe20000010049 */
[----:B------:R-:W-:Y:S01]  /*5800*/  FFMA.FTZ R68, R51, R68, -R50 ;  /* 0x0000004433447223 */ /* 0x000fe20000010832 */
        /* <DEDUP_REMOVED lines=8> */
[----:B------:R-:W-:Y:S01]  /*5890*/  FFMA.FTZ R51, R51, R71, R64 ;  /* 0x0000004733337223 */ /* 0x000fe20000010040 */
[----:B------:R-:W-:-:S02]  /*58a0*/  F2FP.BF16.F32.PACK_AB R72, R73, R72 ;  /* 0x000000484948723e */ /* 0x000fc400000010ff */
[----:B------:R-:W-:Y:S02]  /*58b0*/  F2FP.BF16.F32.PACK_AB R47, R46, R47 ;  /* 0x0000002f2e2f723e */ /* 0x000fe400000010ff */
[----:B------:R-:W-:Y:S01]  /*58c0*/  F2FP.BF16.F32.PACK_AB R44, R45, R50 ;  /* 0x000000322d2c723e */ /* 0x000fe200000010ff */
[----:B------:R-:W-:Y:S01]  /*58d0*/  IMAD.MOV.U32 R45, RZ, RZ, R72 ;  /* 0x000000ffff2d7224 */ /* 0x000fe200078e0048 */
[----:B------:R-:W-:-:S07]  /*58e0*/  F2FP.BF16.F32.PACK_AB R46, R51, R68 ;  /* 0x00000044332e723e */ /* 0x000fce00000010ff */
.L_x_4115:
[----:B------:R-:W-:Y:S05]  /*58f0*/  BSYNC B2 ;  /* 0x0000000000027941 */ /* 0x000fea0003800000 */
.L_x_4114:
[----:B--2---:R1:W-:Y:S02]  /*5900*/  STG.E.128 desc[UR60][R48.64+0x80], R44 ;  /* 0x0000802c30007986 */ /* 0x0043e4000c101d3c */
.L_x_4113:
[----:B------:R-:W-:Y:S05]  /*5910*/  BSYNC B1 ;  /* 0x0000000000017941 */ /* 0x000fea0003800000 */
.L_x_4112:
        /* <DEDUP_REMOVED lines=53> */
.L_x_4119:
[----:B------:R-:W-:Y:S05]  /*5c70*/  BSYNC B2 ;  /* 0x0000000000027941 */ /* 0x000fea0003800000 */
.L_x_4118:
[----:B--2---:R1:W-:Y:S02]  /*5c80*/  STG.E.128 desc[UR60][R48.64+0xc0], R44 ;  /* 0x0000c02c30007986 */ /* 0x0043e4000c101d3c */
.L_x_4117:
[----:B------:R-:W-:Y:S05]  /*5c90*/  BSYNC B1 ;  /* 0x0000000000017941 */ /* 0x000fea0003800000 */
.L_x_4116:
        /* <DEDUP_REMOVED lines=8> */
[----:B------:R-:W-:Y:S01]  /*5d20*/  SHF.R.U64 R62, R56, 0x10, R57 ;  /* 0x00000010383e7819 */ /* 0x000fe20000001239 */
[----:B--2---:R-:W-:Y:S01]  /*5d30*/  IMAD.U32 R56, R47, 0x10000, RZ ;  /* 0x000100002f387824 */ /* 0x004fe200078e00ff */
        /* <DEDUP_REMOVED lines=13> */
[C---:B------:R-:W-:Y:S01]  /*5e10*/  LOP3.LUT R51, R46.reuse, 0xffff0000, RZ, 0xc0, !PT ;  /* 0xffff00002e337812 */ /* 0x040fe200078ec0ff */
[----:B------:R-:W-:Y:S01]  /*5e20*/  FMUL.FTZ R65, R47, R62 ;  /* 0x0000003e2f417220 */ /* 0x000fe20000410000 */
[----:B------:R-:W-:Y:S01]  /*5e30*/  SHF.L.U32 R50, R46, 0x10, RZ ;  /* 0x000000102e327819 */ /* 0x000fe200000006ff */
[----:B------:R-:W-:-:S02]  /*5e40*/  IMAD.U32 R46, R45, 0x10000, RZ ;  /* 0x000100002d2e7824 */ /* 0x000fc400078e00ff */
[----:B------:R-:W-:Y:S01]  /*5e50*/  FMUL.FTZ R47, R47, R59 ;  /* 0x0000003b2f2f7220 */ /* 0x000fe20000410000 */
[C---:B------:R-:W-:Y:S01]  /*5e60*/  IMAD.U32 R45, R44.reuse, 0x10000, RZ ;  /* 0x000100002c2d7824 */ /* 0x040fe200078e00ff */
[----:B------:R-:W-:Y:S01]  /*5e70*/  LOP3.LUT R44, R44, 0xffff0000, RZ, 0xc0, !PT ;  /* 0xffff00002c2c7812 */ /* 0x000fe200078ec0ff */
[C---:B------:R-:W-:Y:S01]  /*5e80*/  FMUL.FTZ R67, R51.reuse, R63 ;  /* 0x0000003f33437220 */ /* 0x040fe20000410000 */
[----:B------:R-:W-:Y:S01]  /*5e90*/  LOP3.LUT R148, R148, 0xffff0000, RZ, 0xc0, !PT ;  /* 0xffff000094947812 */ /* 0x000fe200078ec0ff */
[----:B------:R-:W-:Y:S01]  /*5ea0*/  FMUL.FTZ R51, R51, R60 ;  /* 0x0000003c33337220 */ /* 0x000fe20000410000 */
        /* <DEDUP_REMOVED lines=20> */
.L_x_4123:
[----:B------:R-:W-:Y:S05]  /*5ff0*/  BSYNC B2 ;  /* 0x0000000000027941 */ /* 0x000fea0003800000 */
.L_x_4122:
[----:B--2---:R1:W-:Y:S02]  /*6000*/  STG.E.128 desc[UR60][R48.64+0x100], R44 ;  /* 0x0001002c30007986 */ /* 0x0043e4000c101d3c */
.L_x_4121:
[----:B------:R-:W-:Y:S05]  /*6010*/  BSYNC B1 ;  /* 0x0000000000017941 */ /* 0x000fea0003800000 */
.L_x_4120:
        /* <DEDUP_REMOVED lines=12> */
[C---:B------:R-:W-:Y:S02]  /*60e0*/  PRMT R54, R92.reuse, 0x5432, R59 ;  /* 0x000054325c367816 */ /* 0x040fe4000000003b */
[----:B------:R-:W-:-:S02]  /*60f0*/  PRMT R92, R92, 0x5410, R57 ;  /* 0x000054105c5c7816 */ /* 0x000fc40000000039 */
[C---:B------:R-:W-:Y:S02]  /*6100*/  PRMT R57, R93.reuse, 0x5410, R58 ;  /* 0x000054105d397816 */ /* 0x040fe4000000003a */
[----:B------:R-:W-:Y:S01]  /*6110*/  PRMT R93, R93, 0x5432, R56 ;  /* 0x000054325d5d7816 */ /* 0x000fe20000000038 */
[----:B------:R-:W-:Y:S01]  /*6120*/  IMAD.U32 R56, R92, 0x10000, RZ ;  /* 0x000100005c387824 */ /* 0x000fe200078e00ff */
[----:B------:R-:W-:Y:S02]  /*6130*/  LOP3.LUT R53, R47, 0xffff0000, RZ, 0xc0, !PT ;  /* 0xffff00002f357812 */ /* 0x000fe400078ec0ff */
[----:B------:R-:W-:Y:S01]  /*6140*/  LOP3.LUT R47, R45, 0xffff0000, RZ, 0xc0, !PT ;  /* 0xffff00002d2f7812 */ /* 0x000fe200078ec0ff */
[----:B------:R-:W-:Y:S01]  /*6150*/  IMAD.U32 R59, R93, 0x10000, RZ ;  /* 0x000100005d3b7824 */ /* 0x000fe200078e00ff */
[C---:B------:R-:W-:Y:S01]  /*6160*/  LOP3.LUT R58, R57.reuse, 0xffff0000, RZ, 0xc0, !PT ;  /* 0xffff0000393a7812 */ /* 0x040fe200078ec0ff */
[----:B------:R-:W-:Y:S01]  /*6170*/  IMAD.U32 R57, R57, 0x10000, RZ ;  /* 0x0001000039397824 */ /* 0x000fe200078e00ff */
[C---:B------:R-:W-:Y:S01]  /*6180*/  LOP3.LUT R55, R54.reuse, 0xffff0000, RZ, 0xc0, !PT ;  /* 0xffff000036377812 */ /* 0x040fe200078ec0ff */
        /* <DEDUP_REMOVED lines=10> */
[----:B------:R-:W-:Y:S01]  /*6230*/  FFMA.FTZ R61, R46, R55, -R61 ;  /* 0x000000372e3d7223 */ /* 0x000fe2000001083d */
[----:B------:R-:W-:Y:S01]  /*6240*/  LOP3.LUT R92, R92, 0xffff0000, RZ, 0xc0, !PT ;  /* 0xffff00005c5c7812 */ /* 0x000fe200078ec0ff */
        /* <DEDUP_REMOVED lines=17> */
.L_x_4125:
[----:B------:R-:W-:Y:S05]  /*6360*/  BSYNC B1 ;  /* 0x0000000000017941 */ /* 0x000fea0003800000 */
.L_x_4124:
[----:B--2---:R1:W-:Y:S01]  /*6370*/  STG.E.128 desc[UR60][R48.64+0x140], R44 ;  /* 0x0001402c30007986 */ /* 0x0043e2000c101d3c */
[----:B------:R-:W-:Y:S05]  /*6380*/  BRA `(.L_x_4103) ;  /* 0x00000040006c7947 */ /* 0x000fea0003800000 */
.L_x_4071:
        /* <DEDUP_REMOVED lines=19> */
[----:B------:R-:W-:Y:S02]  /*64c0*/  CS2R R52, SRZ ;  /* 0x0000000000347805 */ /* 0x000fe4000001ff00 */
[----:B------:R-:W-:Y:S01]  /*64d0*/  CS2R R66, SRZ ;  /* 0x0000000000427805 */ /* 0x000fe2000001ff00 */
[----:B------:R-:W-:Y:S01]  /*64e0*/  IMAD.X R45, R100, 0x1, R21, P2 ;  /* 0x00000001642d7824 */ /* 0x000fe200010e0615 */
[----:B------:R-:W-:Y:S02]  /*64f0*/  LEA R68, P2, R44, UR4, 0x1 ;  /* 0x000000042c447c11 */ /* 0x000fe4000f8408ff */
[----:B------:R-:W-:-:S02]  /*6500*/  CS2R R64, SRZ ;  /* 0x0000000000407805 */ /* 0x000fc4000001ff00 */
        /* <DEDUP_REMOVED lines=13> */
[----:B------:R-:W-:Y:S02]  /*65e0*/  ISETP.GE.AND P2, PT, R0, R126, PT ;  /* 0x0000007e0000720c */ /* 0x000fe40003f46270 */
[----:B------:R-:W-:Y:S02]  /*65f0*/  CS2R R46, SRZ ;  /* 0x00000000002e7805 */ /* 0x000fe4000001ff00 */
[----:B------:R-:W-:Y:S02]  /*6600*/  CS2R R44, SRZ ;  /* 0x00000000002c7805 */ /* 0x000fe4000001ff00 */
[----:B------:R-:W-:-:S02]  /*6610*/  CS2R R58, SRZ ;  /* 0x00000000003a7805 */ /* 0x000fc4000001ff00 */
[----:B------:R-:W-:-:S05]  /*6620*/  CS2R R56, SRZ ;  /* 0x0000000000387805 */ /* 0x000fca000001ff00 */
[----:B------:R0:W5:Y:S04]  /*6630*/  @!P2 LDG.E.128 R48, desc[UR60][R68.64+0x40] ;  /* 0x0000403c4430a981 */ /* 0x000168000c1e1d00 */
[----:B------:R0:W5:Y:S01]  /*6640*/  @!P2 LDG.E.128 R60, desc[UR60][R72.64+0x40] ;  /* 0x0000403c483ca981 */ /* 0x000162000c1e1d00 */
[----:B------:R-:W-:-:S13]  /*6650*/  ISETP.GE.AND P2, PT, R3, R126, PT ;  /* 0x0000007e0300720c */ /* 0x000fda0003f46270 */
[----:B------:R0:W5:Y:S04]  /*6660*/  @!P2 LDG.E.128 R44, desc[UR60][R68.64+0x80] ;  /* 0x0000803c442ca981 */ /* 0x000168000c1e1d00 */
[----:B------:R0:W5:Y:S02]  /*6670*/  @!P2 LDG.E.128 R56, desc[UR60][R72.64+0x80] ;  /* 0x0000803c4838a981 */ /* 0x000164000c1e1d00 */
.L_x_4127:
[----:B------:R-:W-:Y:S05]  /*6680*/  BSYNC B1 ;  /* 0x0000000000017941 */ /* 0x000fea0003800000 */
.L_x_4126:
[----:B------:R-:W-:Y:S01]  /*6690*/  ISETP.GE.AND P3, PT, R227, R43, PT ;  /* 0x0000002be300720c */ /* 0x000fe20003f66270 */
[----:B------:R-:W-:Y:S01]  /*66a0*/  BSSY B1, `(.L_x_4128) ;  /* 0x000002e000017945 */ /* 0x000fe20003800000 */
[----:B0-----:R-:W-:Y:S02]  /*66b0*/  CS2R R68, SRZ ;  /* 0x0000000000447805 */ /* 0x001fe4000001ff00 */
        /* <DEDUP_REMOVED lines=17> */
[----:B------:R-:W-:Y:S02]  /*67d0*/  IADD3.X R69, R21, R100, R11, P2, P5 ;  /* 0x0000006415457210 */ /* 0x000fe400017ea40b */
[----:B------:R-:W-:Y:S02]  /*67e0*/  CS2R R90, SRZ ;  /* 0x00000000005a7805 */ /* 0x000fe4000001ff00 */
[----:B------:R-:W-:-:S02]  /*67f0*/  IADD3 R68, P2, P5, R110, R92, R10 ;  /* 0x0000005c6e447210 */ /* 0x000fc40007d5e00a */
[----:B------:R-:W-:Y:S02]  /*6800*/  CS2R R88, SRZ ;  /* 0x0000000000587805 */ /* 0x000fe4000001ff00 */
        /* <DEDUP_REMOVED lines=23> */
.L_x_4129:
[----:B------:R-:W-:Y:S05]  /*6980*/  BSYNC B1 ;  /* 0x0000000000017941 */ /* 0x000fea0003800000 */
.L_x_4128:
[----:B0-----:R-:W2:Y:S01]  /*6990*/  LDL R92, [R1+0x14] ;  /* 0x00001400015c7983 */ /* 0x001ea20000100800 */
        /* <DEDUP_REMOVED lines=32> */
[----:B------:R-:W-:-:S03]  /*6ba0*/  IMAD.MOV.U32 R94, RZ, RZ, R65 ;  /* 0x000000ffff5e7224 */ /* 0x000fc600078e0041 */
[----:B------:R-:W-:Y:S01]  /*6bb0*/  PRMT R170, R170, 0x5410, R93 ;  /* 0x00005410aaaa7816 */ /* 0x000fe2000000005d */
[----:B------:R-:W-:Y:S01]  /*6bc0*/  IMAD.MOV.U32 R93, RZ, RZ, R74 ;  /* 0x000000ffff5d7224 */ /* 0x000fe200078e004a */
[----:B------:R-:W-:Y:S01]  /*6bd0*/  PRMT R171, R171, 0x5410, R94 ;  /* 0x00005410abab7816 */ /* 0x000fe2000000005e */
[----:B------:R-:W-:Y:S01]  /*6be0*/  IMAD.MOV.U32 R94, RZ, RZ, R69 ;  /* 0x000000ffff5e7224 */ /* 0x000fe200078e0045 */
        /* <DEDUP_REMOVED lines=20> */
[----:B------:R-:W-:Y:S02]  /*6d30*/  IMAD.MOV.U32 R92, RZ, RZ, R79 ;  /* 0x000000ffff5c7224 */ /* 0x000fe400078e004f */
[----:B------:R-:W-:Y:S02]  /*6d40*/  IMAD.MOV.U32 R95, RZ, RZ, R72 ;  /* 0x000000ffff5f7224 */ /* 0x000fe400078e0048 */
[----:B------:R-:W-:Y:S01]  /*6d50*/  IMAD.MOV.U32 R94, RZ, RZ, R73 ;  /* 0x000000ffff5e7224 */ /* 0x000fe200078e0049 */
[----:B------:R-:W-:Y:S01]  /*6d60*/  PRMT R167, R93, 0x5410, R92 ;  /* 0x000054105da77816 */ /* 0x000fe2000000005c */
[----:B------:R-:W-:Y:S01]  /*6d70*/  IMAD.MOV.U32 R93, RZ, RZ, R82 ;  /* 0x000000ffff5d7224 */ /* 0x000fe200078e0052 */
[----:B------:R-:W-:-:S02]  /*6d80*/  MOV R92, R83 ;  /* 0x00000053005c7202 */ /* 0x000fc40000000f00 */
[----:B------:R-:W-:Y:S01]  /*6d90*/  PRMT R164, R94, 0x5410, R95 ;  /* 0x000054105ea47816 */ /* 0x000fe2000000005f */
[----:B------:R-:W-:Y:S01]  /*6da0*/  IMAD.MOV.U32 R95, RZ, RZ, R76 ;  /* 0x000000ffff5f7224 */ /* 0x000fe200078e004c */
[----:B------:R-:W-:Y:S01]  /*6db0*/  PRMT R158, R92, 0x5410, R93 ;  /* 0x000054105c9e7816 */ /* 0x000fe2000000005d */
[----:B------:R-:W-:Y:S02]  /*6dc0*/  IMAD.MOV.U32 R93, RZ, RZ, R86 ;  /* 0x000000ffff5d7224 */ /* 0x000fe400078e0056 */
        /* <DEDUP_REMOVED lines=9> */
[----:B------:R-:W-:Y:S02]  /*6e60*/  IMAD.MOV.U32 R93, RZ, RZ, R90 ;  /* 0x000000ffff5d7224 */ /* 0x000fe400078e005a */
[----:B------:R-:W-:Y:S01]  /*6e70*/  IMAD.MOV.U32 R92, RZ, RZ, R91 ;  /* 0x000000ffff5c7224 */ /* 0x000fe200078e005b */
[----:B------:R-:W-:-:S04]  /*6e80*/  PRMT R161, R95, 0x5410, R94 ;  /* 0x000054105fa17816 */ /* 0x000fc8000000005e */
[----:B------:R-:W-:Y:S01]  /*6e90*/  PRMT R174, R93, 0x5410, R92 ;  /* 0x000054105dae7816 */ /* 0x000fe2000000005c */
[----:B------:R-:W-:Y:S02]  /*6ea0*/  IMAD.MOV.U32 R93, RZ, RZ, R88 ;  /* 0x000000ffff5d7224 */ /* 0x000fe400078e0058 */
[----:B------:R-:W-:-:S05]  /*6eb0*/  IMAD.MOV.U32 R92, RZ, RZ, R89 ;  /* 0x000000ffff5c7224 */ /* 0x000fca00078e0059 */
[----:B------:R-:W-:Y:S01]  /*6ec0*/  PRMT R175, R93, 0x5410, R92 ;  /* 0x000054105daf7816 */ /* 0x000fe2000000005c */
[----:B------:R-:W-:Y:S06]  /*6ed0*/  @!P2 BRA `(.L_x_4130) ;  /* 0x000000000004a947 */ /* 0x000fec0003800000 */
[----:B------:R-:W-:Y:S01]  /*6ee0*/  BPT.TRAP 0x1 ;  /* 0x000000040000795c */ /* 0x000fe20000300000 */
.L_x_4130:
[----:B------:R-:W-:Y:S01]  /*6ef0*/  IMAD R100, R16, 0x8, R2 ;  /* 0x0000000810647824 */ /* 0x000fe200078e0202 */
[----:B------:R-:W-:Y:S01]  /*6f00*/  SHF.L.U32 R101, R204, 0x1f, RZ ;  /* 0x0000001fcc657819 */ /* 0x000fe200000006ff */
[----:B------:R-:W0:Y:S01]  /*6f10*/  LDC R148, c[0x0][0x2f4] ;  /* 0x0000bd00ff947b82 */ /* 0x000e220000000800 */
[----:B------:R-:W-:Y:S01]  /*6f20*/  BSSY B1, `(.L_x_4131) ;  /* 0x0000005000017945 */ /* 0x000fe20003800000 */
[----:B------:R-:W-:Y:S01]  /*6f30*/  IMAD.MOV.U32 R129, RZ, RZ, R96 ;  /* 0x000000ffff817224 */ /* 0x000fe200078e0060 */
[----:B------:R-:W1:Y:S05]  /*6f40*/  SYNCS.PHASECHK.TRANS64.TRYWAIT P5, [R100+URZ+0x36890], R101 ;  /* 0x03689065640075a7 */ /* 0x000e6a00080a017f */
[----:B------:R-:W2:Y:S01]  /*6f50*/  LDC.64 R130, c[0x0][0x300] ;  /* 0x0000c000ff827b82 */ /* 0x000ea20000000a00 */
[----:B-1----:R-:W-:Y:S05]  /*6f60*/  @!P5 BRA `(.L_x_4132) ;  /* 0x00000204001cd947 */ /* 0x002fea0003800000 */
.L_x_4437:
[----:B------:R-:W-:Y:S05]  /*6f70*/  BSYNC B1 ;  /* 0x0000000000017941 */ /* 0x000fea0003800000 */
.L_x_4131:
[----:B------:R-:W-:Y:S01]  /*6f80*/  BSSY B1, `(.L_x_4133) ;  /* 0x0000191000017945 */ /* 0x000fe20003800000 */
[----:B0-----:R-:W-:-:S03]  /*6f90*/  IMAD.IADD R151, R148, 0x1, -R127 ;  /* 0x0000000194977824 */ /* 0x001fc600078e0a7f */
[----:B------:R-:W-:Y:S05]  /*6fa0*/  @P4 BRA `(.L_x_4134) ;  /* 0x0000001800384947 */ /* 0x000fea0003800000 */
[----:B------:R-:W-:Y:S01]  /*6fb0*/  ISETP.NE.AND P4, PT, R31, RZ, PT ;  /* 0x000000ff1f00720c */ /* 0x000fe20003f85270 */
[-C--:B--2---:R-:W-:Y:S01]  /*6fc0*/  IMAD R157, R150, R130.reuse, RZ ;  /* 0x00000082969d7224 */ /* 0x084fe200078e02ff */
[----:B------:R-:W-:Y:S01]  /*6fd0*/  BSSY B2, `(.L_x_4135) ;  /* 0x0000084000027945 */ /* 0x000fe20003800000 */
[----:B------:R-:W-:-:S04]  /*6fe0*/  IMAD.WIDE.U32 R132, R17, R130, R128 ;  /* 0x0000008211847225 */ /* 0x000fc800078e0080 */
[----:B------:R-:W-:-:S04]  /*6ff0*/  IMAD R157, R17, R131, R157 ;  /* 0x00000083119d7224 */ /* 0x000fc800078e029d */
[----:B------:R-:W-:Y:S02]  /*7000*/  IMAD.IADD R157, R157, 0x1, R133 ;  /* 0x000000019d9d7824 */ /* 0x000fe400078e0285 */
[----:B------:R-:W-:Y:S05]  /*7010*/  @!P4 BRA `(.L_x_4136) ;  /* 0x0000000400fcc947 */ /* 0x000fea0003800000 */
[----:B------:R-:W-:Y:S01]  /*7020*/  SEL R92, R127, R151, !P0 ;  /* 0x000000977f5c7207 */ /* 0x000fe20004000000 */
[----:B------:R-:W-:Y:S01]  /*7030*/  BSSY B3, `(.L_x_4137) ;  /* 0x0000071000037945 */ /* 0x000fe20003800000 */
[----:B------:R-:W-:Y:S02]  /*7040*/  ISETP.GE.AND P4, PT, R18, R126, PT ;  /* 0x0000007e1200720c */ /* 0x000fe40003f86270 */
[----:B------:R-:W-:-:S04]  /*7050*/  SHF.R.S32.HI R93, RZ, 0x1f, R92 ;  /* 0x0000001fff5d7819 */ /* 0x000fc8000001145c */
[----:B------:R-:W-:-:S04]  /*7060*/  LEA.HI R93, R93, R92, RZ, 0x4 ;  /* 0x0000005c5d5d7211 */ /* 0x000fc800078f20ff */
[----:B------:R-:W-:-:S04]  /*7070*/  LEA.HI.SX32 R166, R93, R120, 0x1c ;  /* 0x000000785da67211 */ /* 0x000fc800078fe2ff */
[----:B------:R-:W-:-:S04]  /*7080*/  SHF.R.S32.HI R93, RZ, 0x1f, R166 ;  /* 0x0000001fff5d7819 */ /* 0x000fc800000114a6 */
[----:B------:R-:W-:Y:S01]  /*7090*/  LEA.HI R93, R93, R166, RZ, 0x3 ;  /* 0x000000a65d5d7211 */ /* 0x000fe200078f18ff */
[----:B------:R-:W-:-:S03]  /*70a0*/  IMAD.SHL.U32 R166, R166, 0x8, RZ ;  /* 0x00000008a6a67824 */ /* 0x000fc600078e00ff */
[----:B------:R-:W-:Y:S02]  /*70b0*/  SHF.R.S32.HI R93, RZ, 0x3, R93 ;  /* 0x00000003ff5d7819 */ /* 0x000fe4000001145d */
[----:B------:R-:W-:-:S03]  /*70c0*/  LOP3.LUT R92, R211, 0x38, R166, 0xf8, !PT ;  /* 0x00000038d35c7812 */ /* 0x000fc600078ef8a6 */
[----:B------:R-:W-:Y:S01]  /*70d0*/  IMAD R93, R93, 0x1c00, R213 ;  /* 0x00001c005d5d7824 */ /* 0x000fe200078e02d5 */
[----:B------:R-:W-:-:S05]  /*70e0*/  LOP3.LUT R92, R92, R212, RZ, 0x3c, !PT ;  /* 0x000000d45c5c7212 */ /* 0x000fca00078e3cff */
        /* <DEDUP_REMOVED lines=9> */
[----:B0-----:R-:W-:Y:S01]  /*7180*/  IMAD.U32 R172, R97, 0x10000, RZ ;  /* 0x0001000061ac7824 */ /* 0x001fe200078e00ff */
[----:B------:R-:W-:Y:S02]  /*7190*/  SHF.R.U32.HI R53, RZ, 0x10, R53 ;  /* 0x00000010ff357819 */ /* 0x000fe40000011635 */
[C---:B------:R-:W-:Y:S02]  /*71a0*/  PRMT R52, R168.reuse, 0x5432, R52 ;  /* 0x00005432a8347816 */ /* 0x040fe40000000034 */
[----:B------:R-:W-:Y:S02]  /*71b0*/  PRMT R53, R168, 0x5410, R53 ;  /* 0x00005410a8357816 */ /* 0x000fe40000000035 */
[----:B------:R-:W-:Y:S02]  /*71c0*/  SHF.R.U64 R54, R54, 0x10, R55 ;  /* 0x0000001036367819 */ /* 0x000fe40000001237 */
[----:B------:R-:W-:-:S02]  /*71d0*/  SHF.R.U32.HI R168, RZ, 0x10, R65 ;  /* 0x00000010ffa87819 */ /* 0x000fc40000011641 */
[----:B------:R-:W-:Y:S02]  /*71e0*/  SHF.R.U64 R64, R64, 0x10, R65 ;  /* 0x0000001040407819 */ /* 0x000fe40000001241 */
[--C-:B------:R-:W-:Y:S02]  /*71f0*/  SHF.R.U64 R65, R66, 0x10, R67.reuse ;  /* 0x0000001042417819 */ /* 0x100fe40000001243 */
[----:B------:R-:W-:Y:S02]  /*7200*/  PRMT R66, R169, 0x5432, R54 ;  /* 0x00005432a9427816 */ /* 0x000fe40000000036 */
[----:B------:R-:W-:Y:S02]  /*7210*/  SHF.R.U32.HI R67, RZ, 0x10, R67 ;  /* 0x00000010ff437819 */ /* 0x000fe40000011643 */
[----:B------:R-:W-:Y:S01]  /*7220*/  PRMT R54, R171, 0x5432, R168 ;  /* 0x00005432ab367816 */ /* 0x000fe200000000a8 */
[----:B------:R-:W-:Y:S01]  /*7230*/  IMAD.U32 R168, R53, 0x10000, RZ ;  /* 0x0001000035a87824 */ /* 0x000fe200078e00ff */
[----:B------:R-:W-:-:S02]  /*7240*/  SHF.R.U32.HI R55, RZ, 0x10, R55 ;  /* 0x00000010ff377819 */ /* 0x000fc40000011637 */
[----:B------:R-:W-:Y:S01]  /*7250*/  PRMT R67, R171, 0x5410, R67 ;  /* 0x00005410ab437816 */ /* 0x000fe20000000043 */
[----:B------:R-:W-:Y:S01]  /*7260*/  IMAD.U32 R171, R54, 0x10000, RZ ;  /* 0x0001000036ab7824 */ /* 0x000fe200078e00ff */
[----:B------:R-:W-:Y:S02]  /*7270*/  PRMT R55, R169, 0x5410, R55 ;  /* 0x00005410a9377816 */ /* 0x000fe40000000037 */
[----:B------:R-:W-:Y:S01]  /*7280*/  PRMT R64, R170, 0x5432, R64 ;  /* 0x00005432aa407816 */ /* 0x000fe20000000040 */
[-C--:B------:R-:W-:Y:S01]  /*7290*/  FMUL.FTZ R169, R172, R171.reuse ;  /* 0x000000abaca97220 */ /* 0x080fe20000410000 */
[----:B------:R-:W-:Y:S01]  /*72a0*/  PRMT R65, R170, 0x5410, R65 ;  /* 0x00005410aa417816 */ /* 0x000fe20000000041 */
[----:B--2---:R-:W-:Y:S01]  /*72b0*/  IMAD.U32 R170, R93, 0x10000, RZ ;  /* 0x000100005daa7824 */ /* 0x004fe200078e00ff */
[----:B------:R-:W-:Y:S02]  /*72c0*/  LOP3.LUT R54, R54, 0xffff0000, RZ, 0xc0, !PT ;  /* 0xffff000036367812 */ /* 0x000fe400078ec0ff */
[----:B------:R-:W-:Y:S01]  /*72d0*/  LOP3.LUT R97, R97, 0xffff0000, RZ, 0xc0, !PT ;  /* 0xffff000061617812 */ /* 0x000fe200078ec0ff */
[-C--:B------:R-:W-:Y:S01]  /*72e0*/  FFMA.FTZ R169, R170, R168.reuse, -R169 ;  /* 0x000000a8aaa97223 */ /* 0x080fe200000108a9 */
[----:B------:R-:W-:Y:S01]  /*72f0*/  FMUL.FTZ R168, R172, R168 ;  /* 0x000000a8aca87220 */ /* 0x000fe20000410000 */
[----:B------:R-:W-:Y:S01]  /*7300*/  LOP3.LUT R93, R93, 0xffff0000, RZ, 0xc0, !PT ;  /* 0xffff00005d5d7812 */ /* 0x000fe200078ec0ff */
[C---:B------:R-:W-:Y:S01]  /*7310*/  IMAD.U32 R172, R99.reuse, 0x10000, RZ ;  /* 0x0001000063ac7824 */ /* 0x040fe200078e00ff */
[----:B------:R-:W-:Y:S01]  /*7320*/  LOP3.LUT R99, R99, 0xffff0000, RZ, 0xc0, !PT ;  /* 0xffff000063637812 */ /* 0x000fe200078ec0ff */
[----:B------:R-:W-:Y:S01]  /*7330*/  FFMA.FTZ R168, R170, R171, R168 ;  /* 0x000000abaaa87223 */ /* 0x000fe200000100a8 */
[----:B------:R-:W-:Y:S01]  /*7340*/  LOP3.LUT R170, R53, 0xffff0000, RZ, 0xc0, !PT ;  /* 0xffff000035aa7812 */ /* 0x000fe200078ec0ff */
[----:B------:R-:W-:Y:S01]  /*7350*/  FMUL.FTZ R53, R97, R54 ;  /* 0x0000003661357220 */ /* 0x000fe20000410000 */
[C---:B------:R-:W-:Y:S01]  /*7360*/  IMAD.U32 R171, R67.reuse, 0x10000, RZ ;  /* 0x0001000043ab7824 */ /* 0x040fe200078e00ff */
[----:B------:R-:W-:-:S02]  /*7370*/  LOP3.LUT R67, R67, 0xffff0000, RZ, 0xc0, !PT ;  /* 0xffff000043437812 */ /* 0x000fc400078ec0ff */
[-C--:B------:R-:W-:Y:S01]  /*7380*/  FMUL.FTZ R97, R97, R170.reuse ;  /* 0x000000aa61617220 */ /* 0x080fe20000410000 */
[----:B------:R-:W-:Y:S01]  /*7390*/  FFMA.FTZ R53, R93, R170, -R53 ;  /* 0x000000aa5d357223 */ /* 0x000fe20000010835 */
[----:B------:R-:W-:Y:S02]  /*73a0*/  IMAD.U32 R170, R95, 0x10000, RZ ;  /* 0x000100005faa7824 */ /* 0x000fe400078e00ff */
[----:B------:R-:W-:Y:S01]  /*73b0*/  FFMA.FTZ R54, R93, R54, R97 ;  /* 0x000000365d367223 */ /* 0x000fe20000010061 */
[----:B------:R-:W-:Y:S02]  /*73c0*/  IMAD.U32 R97, R55, 0x10000, RZ ;  /* 0x0001000037617824 */ /* 0x000fe400078e00ff */
[----:B------:R-:W-:Y:S01]  /*73d0*/  FMUL.FTZ R93, R172, R171 ;  /* 0x000000abac5d7220 */ /* 0x000fe20000410000 */
[----:B------:R-:W-:Y:S02]  /*73e0*/  F2FP.BF16.F32.PACK_AB R53, R53, R169 ;  /* 0x000000a93535723e */ /* 0x000fe400000010ff */
[----:B------:R-:W-:Y:S01]  /*73f0*/  F2FP.BF16.F32.PACK_AB R54, R54, R168 ;  /* 0x000000a83636723e */ /* 0x000fe200000010ff */
[-C--:B------:R-:W-:Y:S01]  /*7400*/  FFMA.FTZ R93, R170, R97.reuse, -R93 ;  /* 0x00000061aa5d7223 */ /* 0x080fe2000001085d */
[----:B------:R-:W-:-:S04]  /*7410*/  FMUL.FTZ R97, R172, R97 ;  /* 0x00000061ac617220 */ /* 0x000fc80000410000 */
[----:B------:R-:W-:Y:S01]  /*7420*/  FFMA.FTZ R97, R170, R171, R97 ;  /* 0x000000abaa617223 */ /* 0x000fe20000010061 */
[----:B------:R-:W-:Y:S02]  /*7430*/  LOP3.LUT R170, R55, 0xffff0000, RZ, 0xc0, !PT ;  /* 0xffff000037aa7812 */ /* 0x000fe400078ec0ff */
[----:B------:R-:W-:Y:S01]  /*7440*/  LOP3.LUT R55, R95, 0xffff0000, RZ, 0xc0, !PT ;  /* 0xffff00005f377812 */ /* 0x000fe200078ec0ff */
[CC--:B------:R-:W-:Y:S02]  /*7450*/  FMUL.FTZ R95, R99.reuse, R67.reuse ;  /* 0x00000043635f7220 */ /* 0x0c0fe40000410000 */
[-C--:B------:R-:W-:Y:S02]  /*7460*/  FMUL.FTZ R99, R99, R170.reuse ;  /* 0x000000aa63637220 */ /* 0x080fe40000410000 */
[C---:B------:R-:W-:Y:S02]  /*7470*/  FFMA.FTZ R95, R55.reuse, R170, -R95 ;  /* 0x000000aa375f7223 */ /* 0x040fe4000001085f */
[----:B------:R-:W-:Y:S01]  /*7480*/  FFMA.FTZ R99, R55, R67, R99 ;  /* 0x0000004337637223 */ /* 0x000fe20000010063 */
[C---:B------:R-:W-:Y:S01]  /*7490*/  IMAD.U32 R67, R64.reuse, 0x10000, RZ ;  /* 0x0001000040437824 */ /* 0x040fe200078e00ff */
[----:B------:R-:W-:Y:S01]  /*74a0*/  LOP3.LUT R64, R64, 0xffff0000, RZ, 0xc0, !PT ;  /* 0xffff000040407812 */ /* 0x000fe200078ec0ff */
[----:B------:R-:W-:Y:S01]  /*74b0*/  IMAD.U32 R55, R92, 0x10000, RZ ;  /* 0x000100005c377824 */ /* 0x000fe200078e00ff */
[----:B------:R-:W-:Y:S01]  /*74c0*/  F2FP.BF16.F32.PACK_AB R95, R95, R93 ;  /* 0x0000005d5f5f723e */ /* 0x000fe200000010ff */
[----:B------:R-:W-:Y:S01]  /*74d0*/  IMAD.U32 R93, R96, 0x10000, RZ ;  /* 0x00010000605d7824 */ /* 0x000fe200078e00ff */
[----:B------:R-:W-:Y:S01]  /*74e0*/  F2FP.BF16.F32.PACK_AB R99, R99, R97 ;  /* 0x000000616363723e */ /* 0x000fe200000010ff */
[C---:B------:R-:W-:Y:S01]  /*74f0*/  IMAD.U32 R97, R52.reuse, 0x10000, RZ ;  /* 0x0001000034617824 */ /* 0x040fe200078e00ff */
[----:B------:R-:W-:Y:S01]  /*7500*/  LOP3.LUT R52, R52, 0xffff0000, RZ, 0xc0, !PT ;  /* 0xffff000034347812 */ /* 0x000fe200078ec0ff */
[----:B------:R-:W-:-:S02]  /*7510*/  FMUL.FTZ R168, R93, R67 ;  /* 0x000000435da87220 */ /* 0x000fc40000410000 */
[-C--:B------:R-:W-:Y:S02]  /*7520*/  FMUL.FTZ R93, R93, R97.reuse ;  /* 0x000000615d5d7220 */ /* 0x080fe40000410000 */
[C---:B------:R-:W-:Y:S01]  /*7530*/  FFMA.FTZ R168, R55.reuse, R97, -R168 ;  /* 0x0000006137a87223 */ /* 0x040fe200000108a8 */
[----:B------:R-:W-:Y:S02]  /*7540*/  IMAD.U32 R97, R98, 0x10000, RZ ;  /* 0x0001000062617824 */ /* 0x000fe400078e00ff */
[----:B------:R-:W-:Y:S01]  /*7550*/  FFMA.FTZ R93, R55, R67, R93 ;  /* 0x00000043375d7223 */ /* 0x000fe2000001005d */
[----:B------:R-:W-:Y:S02]  /*7560*/  LOP3.LUT R55, R96, 0xffff0000, RZ, 0xc0, !PT ;  /* 0xffff000060377812 */ /* 0x000fe400078ec0ff */
[----:B------:R-:W-:-:S03]  /*7570*/  LOP3.LUT R67, R92, 0xffff0000, RZ, 0xc0, !PT ;  /* 0xffff00005c437812 */ /* 0x000fc600078ec0ff */
[C---:B------:R-:W-:Y:S01]  /*7580*/  FMUL.FTZ R92, R55.reuse, R64 ;  /* 0x00000040375c7220 */ /* 0x040fe20000410000 */
[----:B------:R-:W-:-:S03]  /*7590*/  FMUL.FTZ R55, R55, R52 ;  /* 0x0000003437377220 */ /* 0x000fc60000410000 */
[C---:B------:R-:W-:Y:S01]  /*75a0*/  FFMA.FTZ R52, R67.reuse, R52, -R92 ;  /* 0x0000003443347223 */ /* 0x040fe2000001085c */
[----:B------:R-:W-:Y:S01]  /*75b0*/  FFMA.FTZ R55, R67, R64, R55 ;  /* 0x0000004043377223 */ /* 0x000fe20000010037 */
[C---:B------:R-:W-:Y:S01]  /*75c0*/  IMAD.U32 R67, R65.reuse, 0x10000, RZ ;  /* 0x0001000041437824 */ /* 0x040fe200078e00ff */
[----:B------:R-:W-:Y:S01]  /*75d0*/  LOP3.LUT R65, R65, 0xffff0000, RZ, 0xc0, !PT ;  /* 0xffff000041417812 */ /* 0x000fe200078ec0ff */
[C---:B------:R-:W-:Y:S01]  /*75e0*/  IMAD.U32 R92, R66.reuse, 0x10000, RZ ;  /* 0x00010000425c7824 */ /* 0x040fe200078e00ff */
[----:B------:R-:W-:Y:S01]  /*75f0*/  LOP3.LUT R66, R66, 0xffff0000, RZ, 0xc0, !PT ;  /* 0xffff000042427812 */ /* 0x000fe200078ec0ff */
[C---:B------:R-:W-:Y:S01]  /*7600*/  FMUL.FTZ R96, R97.reuse, R67 ;  /* 0x0000004361607220 */ /* 0x040fe20000410000 */
[----:B------:R-:W-:Y:S02]  /*7610*/  IMAD.U32 R64, R94, 0x10000, RZ ;  /* 0x000100005e407824 */ /* 0x000fe400078e00ff */
[----:B------:R-:W-:Y:S01]  /*7620*/  FMUL.FTZ R97, R97, R92 ;  /* 0x0000005c61617220 */ /* 0x000fe20000410000 */
[----:B------:R-:W-:Y:S01]  /*7630*/  F2FP.BF16.F32.PACK_AB R52, R52, R168 ;  /* 0x000000a83434723e */ /* 0x000fe200000010ff */
[----:B------:R-:W-:-:S02]  /*7640*/  FFMA.FTZ R96, R64, R92, -R96 ;  /* 0x0000005c40607223 */ /* 0x000fc40000010860 */
[----:B------:R-:W-:Y:S01]  /*7650*/  FFMA.FTZ R97, R64, R67, R97 ;  /* 0x0000004340617223 */ /* 0x000fe20000010061 */
[----:B------:R-:W-:Y:S02]  /*7660*/  LOP3.LUT R64, R98, 0xffff0000, RZ, 0xc0, !PT ;  /* 0xffff000062407812 */ /* 0x000fe400078ec0ff */
[----:B------:R-:W-:Y:S02]  /*7670*/  LOP3.LUT R67, R94, 0xffff0000, RZ, 0xc0, !PT ;  /* 0xffff00005e437812 */ /* 0x000fe400078ec0ff */
[----:B------:R-:W-:Y:S01]  /*7680*/  F2FP.BF16.F32.PACK_AB R55, R55, R93 ;  /* 0x0000005d3737723e */ /* 0x000fe200000010ff */
[CC--:B------:R-:W-:Y:S01]  /*7690*/  FMUL.FTZ R92, R64.reuse, R65.reuse ;  /* 0x00000041405c7220 */ /* 0x0c0fe20000410000 */
[-C--:B------:R-:W-:Y:S01]  /*76a0*/  FMUL.FTZ R64, R64, R66.reuse ;  /* 0x0000004240407220 */ /* 0x080fe20000410000 */
[----:B------:R-:W-:Y:S02]  /*76b0*/  IMAD.MOV.U32 R93, RZ, RZ, R53 ;  /* 0x000000ffff5d7224 */ /* 0x000fe400078e0035 */
[C---:B------:R-:W-:Y:S01]  /*76c0*/  FFMA.FTZ R92, R67.reuse, R66, -R92 ;  /* 0x00000042435c7223 */ /* 0x040fe2000001085c */
[----:B------:R-:W-:-:S04]  /*76d0*/  FFMA.FTZ R64, R67, R65, R64 ;  /* 0x0000004143407223 */ /* 0x000fc80000010040 */
[----:B------:R-:W-:Y:S01]  /*76e0*/  F2FP.BF16.F32.PACK_AB R94, R92, R96 ;  /* 0x000000605c5e723e */ /* 0x000fe200000010ff */
[----:B------:R-:W-:Y:S01]  /*76f0*/  IMAD.MOV.U32 R92, RZ, RZ, R52 ;  /* 0x000000ffff5c7224 */ /* 0x000fe200078e0034 */
[----:B------:R-:W-:Y:S01]  /*7700*/  F2FP.BF16.F32.PACK_AB R64, R64, R97 ;  /* 0x000000614040723e */ /* 0x000fe200000010ff */
[----:B------:R-:W-:Y:S02]  /*7710*/  IMAD.MOV.U32 R96, RZ, RZ, R55 ;  /* 0x000000ffff607224 */ /* 0x000fe400078e0037 */
[----:B------:R-:W-:Y:S02]  /*7720*/  IMAD.MOV.U32 R97, RZ, RZ, R54 ;  /* 0x000000ffff617224 */ /* 0x000fe400078e0036 */
[----:B------:R-:W-:-:S07]  /*7730*/  IMAD.MOV.U32 R98, RZ, RZ, R64 ;  /* 0x000000ffff627224 */ /* 0x000fce00078e0040 */
.L_x_4138:
[----:B------:R-:W-:Y:S05]  /*7740*/  BSYNC B3 ;  /* 0x0000000000037941 */ /* 0x000fea0003800000 */
.L_x_4137:
[----:B------:R-:W-:-:S13]  /*7750*/  ISETP.GE.AND P4, PT, R166, R148, PT ;  /* 0x00000094a600720c */ /* 0x000fda0003f86270 */
[--C-:B------:R-:W-:Y:S02]  /*7760*/  @!P4 SHF.R.S32.HI R55, RZ, 0x1f, R166.reuse ;  /* 0x0000001fff37c819 */ /* 0x100fe400000114a6 */
[----:B------:R-:W-:-:S04]  /*7770*/  @!P4 IADD3 R166, P5, P6, R118, R132, R166 ;  /* 0x0000008476a6c210 */ /* 0x000fc80007ebe0a6 */
[----:B------:R-:W-:Y:S02]  /*7780*/  @!P4 IADD3.X R55, R7, R157, R55, P5, P6 ;  /* 0x0000009d0737c210 */ /* 0x000fe40002fec437 */
[----:B------:R-:W-:-:S04]  /*7790*/  IADD3 R53, P5, P6, R118, R132, R26 ;  /* 0x0000008476357210 */ /* 0x000fc80007ebe01a */
[----:B------:R-:W-:Y:S02]  /*77a0*/  IADD3.X R54, R7, R157, R32, P5, P6 ;  /* 0x0000009d07367210 */ /* 0x000fe40002fec420 */
[----:B------:R-:W-:-:S04]  /*77b0*/  LEA R52, P5, R53, R124, 0x1 ;  /* 0x0000007c35347211 */ /* 0x000fc800078a08ff */
[----:B------:R-:W-:Y:S02]  /*77c0*/  LEA.HI.X R53, R53, R125, R54, 0x1, P5 ;  /* 0x0000007d35357211 */ /* 0x000fe400028f0c36 */
[----:B------:R-:W-:-:S03]  /*77d0*/  @!P4 LEA R54, P5, R166, R124, 0x1 ;  /* 0x0000007ca636c211 */ /* 0x000fc600078a08ff */
[----:B--2---:R2:W-:Y:S01]  /*77e0*/  STG.E.128 desc[UR60][R52.64], R92 ;  /* 0x0000005c34007986 */ /* 0x0045e2000c101d3c */
[----:B------:R-:W-:-:S05]  /*77f0*/  @!P4 LEA.HI.X R55, R166, R125, R55, 0x1, P5 ;  /* 0x0000007da637c211 */ /* 0x000fca00028f0c37 */
[----:B0-----:R2:W-:Y:S04]  /*7800*/  @!P4 STG.E.128 desc[UR60][R54.64], R96 ;  /* 0x000000603600c986 */ /* 0x0015e8000c101d3c */
.L_x_4136:
[----:B------:R-:W-:Y:S05]  /*7810*/  BSYNC B2 ;  /* 0x0000000000027941 */ /* 0x000fea0003800000 */
.L_x_4135:
[----:B------:R-:W-:Y:S01]  /*7820*/  ISETP.NE.AND P4, PT, R35, RZ, PT ;  /* 0x000000ff2300720c */ /* 0x000fe20003f85270 */
[----:B------:R-:W-:-:S12]  /*7830*/  BSSY B2, `(.L_x_4139) ;  /* 0x0000082000027945 */ /* 0x000fd80003800000 */
[----:B------:R-:W-:Y:S05]  /*7840*/  @!P4 BRA `(.L_x_4140) ;  /* 0x000000080000c947 */ /* 0x000fea0003800000 */
[----:B--2---:R-:W-:Y:S01]  /*7850*/  SEL R52, R127, R151, !P1 ;  /* 0x000000977f347207 */ /* 0x004fe20004800000 */
[----:B------:R-:W-:Y:S01]  /*7860*/  BSSY B3, `(.L_x_4141) ;  /* 0x0000074000037945 */ /* 0x000fe20003800000 */
[----:B------:R-:W-:Y:S02]  /*7870*/  IADD3 R92, P4, P5, R118, R132, R28 ;  /* 0x00000084765c7210 */ /* 0x000fe40007d9e01c */
[----:B------:R-:W-:Y:S02]  /*7880*/  SHF.R.S32.HI R53, RZ, 0x1f, R52 ;  /* 0x0000001fff357819 */ /* 0x000fe40000011434 */
[----:B------:R-:W-:Y:S02]  /*7890*/  IADD3.X R93, R7, R157, R33, P4, P5 ;  /* 0x0000009d075d7210 */ /* 0x000fe400027ea421 */
[----:B------:R-:W-:Y:S02]  /*78a0*/  LEA.HI R53, R53, R52, RZ, 0x4 ;  /* 0x0000003435357211 */ /* 0x000fe400078f20ff */
[----:B------:R-:W-:-:S02]  /*78b0*/  ISETP.GE.AND P4, PT, R0, R126, PT ;  /* 0x0000007e0000720c */ /* 0x000fc40003f86270 */
        /* <DEDUP_REMOVED lines=17> */
[----:B--2---:R-:W-:Y:S01]  /*79d0*/  IMAD.U32 R95, R53, 0x10000, RZ ;  /* 0x00010000355f7824 */ /* 0x004fe200078e00ff */
[----:B------:R-:W-:Y:S01]  /*79e0*/  SHF.R.U32.HI R98, RZ, 0x10, R49 ;  /* 0x00000010ff627819 */ /* 0x000fe20000011631 */
[----:B0-----:R-:W-:Y:S01]  /*79f0*/  IMAD.U32 R166, R65, 0x10000, RZ ;  /* 0x0001000041a67824 */ /* 0x001fe200078e00ff */
[----:B------:R-:W-:Y:S02]  /*7a00*/  PRMT R97, R182, 0x5410, R97 ;  /* 0x00005410b6617816 */ /* 0x000fe40000000061 */
[----:B------:R-:W-:Y:S02]  /*7a10*/  PRMT R98, R184, 0x5432, R98 ;  /* 0x00005432b8627816 */ /* 0x000fe40000000062 */
[----:B------:R-:W-:Y:S01]  /*7a20*/  SHF.R.U64 R48, R48, 0x10, R49 ;  /* 0x0000001030307819 */ /* 0x000fe20000001231 */
[C---:B------:R-:W-:Y:S01]  /*7a30*/  IMAD.U32 R99, R97.reuse, 0x10000, RZ ;  /* 0x0001000061637824 */ /* 0x040fe200078e00ff */
[----:B------:R-:W-:Y:S01]  /*7a40*/  SHF.R.U64 R49, R60, 0x10, R61 ;  /* 0x000000103c317819 */ /* 0x000fe2000000123d */
[----:B------:R-:W-:Y:S01]  /*7a50*/  IMAD.U32 R96, R98, 0x10000, RZ ;  /* 0x0001000062607824 */ /* 0x000fe200078e00ff */
[----:B------:R-:W-:Y:S01]  /*7a60*/  LOP3.LUT R97, R97, 0xffff0000, RZ, 0xc0, !PT ;  /* 0xffff000061617812 */ /* 0x000fe200078ec0ff */
[C---:B------:R-:W-:Y:S01]  /*7a70*/  FMUL.FTZ R168, R166.reuse, R99 ;  /* 0x00000063a6a87220 */ /* 0x040fe20000410000 */
[----:B------:R-:W-:Y:S01]  /*7a80*/  LOP3.LUT R61, R65, 0xffff0000, RZ, 0xc0, !PT ;  /* 0xffff0000413d7812 */ /* 0x000fe200078ec0ff */
[-C--:B------:R-:W-:Y:S01]  /*7a90*/  FMUL.FTZ R166, R166, R96.reuse ;  /* 0x00000060a6a67220 */ /* 0x080fe20000410000 */
[----:B------:R-:W-:Y:S01]  /*7aa0*/  LOP3.LUT R60, R98, 0xffff0000, RZ, 0xc0, !PT ;  /* 0xffff0000623c7812 */ /* 0x000fe200078ec0ff */
[----:B------:R-:W-:Y:S01]  /*7ab0*/  FFMA.FTZ R96, R95, R96, -R168 ;  /* 0x000000605f607223 */ /* 0x000fe200000108a8 */
[----:B------:R-:W-:Y:S01]  /*7ac0*/  LOP3.LUT R53, R53, 0xffff0000, RZ, 0xc0, !PT ;  /* 0xffff000035357812 */ /* 0x000fe200078ec0ff */
[C---:B------:R-:W-:Y:S01]  /*7ad0*/  FMUL.FTZ R65, R61.reuse, R97 ;  /* 0x000000613d417220 */ /* 0x040fe20000410000 */
[----:B------:R-:W-:Y:S01]  /*7ae0*/  SHF.R.U32.HI R98, RZ, 0x10, R51 ;  /* 0x00000010ff627819 */ /* 0x000fe20000011633 */
[-C--:B------:R-:W-:Y:S01]  /*7af0*/  FMUL.FTZ R61, R61, R60.reuse ;  /* 0x0000003c3d3d7220 */ /* 0x080fe20000410000 */
[----:B------:R-:W-:Y:S01]  /*7b00*/  FFMA.FTZ R95, R95, R99, R166 ;  /* 0x000000635f5f7223 */ /* 0x000fe200000100a6 */
[C---:B------:R-:W-:Y:S01]  /*7b10*/  FFMA.FTZ R60, R53.reuse, R60, -R65 ;  /* 0x0000003c353c7223 */ /* 0x040fe20000010841 */
[----:B------:R-:W-:Y:S01]  /*7b20*/  PRMT R98, R182, 0x5432, R98 ;  /* 0x00005432b6627816 */ /* 0x000fe20000000062 */
[----:B------:R-:W-:Y:S01]  /*7b30*/  FFMA.FTZ R53, R53, R97, R61 ;  /* 0x0000006135357223 */ /* 0x000fe2000001003d */
[----:B------:R-:W-:Y:S01]  /*7b40*/  PRMT R97, R183, 0x5432, R48 ;  /* 0x00005432b7617816 */ /* 0x000fe20000000030 */
[C---:B------:R-:W-:Y:S01]  /*7b50*/  IMAD.U32 R166, R67.reuse, 0x10000, RZ ;  /* 0x0001000043a67824 */ /* 0x040fe200078e00ff */
[----:B------:R-:W-:Y:S01]  /*7b60*/  SHF.R.U32.HI R48, RZ, 0x10, R63 ;  /* 0x00000010ff307819 */ /* 0x000fe2000001163f */
[----:B------:R-:W-:Y:S01]  /*7b70*/  IMAD.U32 R65, R98, 0x10000, RZ ;  /* 0x0001000062417824 */ /* 0x000fe200078e00ff */
[----:B------:R-:W-:Y:S01]  /*7b80*/  LOP3.LUT R67, R67, 0xffff0000, RZ, 0xc0, !PT ;  /* 0xffff000043437812 */ /* 0x000fe200078ec0ff */
[----:B------:R-:W-:Y:S01]  /*7b90*/  IMAD.U32 R61, R55, 0x10000, RZ ;  /* 0x00010000373d7824 */ /* 0x000fe200078e00ff */
[----:B------:R-:W-:-:S02]  /*7ba0*/  PRMT R48, R181, 0x5432, R48 ;  /* 0x00005432b5307816 */ /* 0x000fc40000000030 */
[----:B------:R-:W-:Y:S02]  /*7bb0*/  PRMT R49, R181, 0x5410, R49 ;  /* 0x00005410b5317816 */ /* 0x000fe40000000031 */
[----:B------:R-:W-:Y:S01]  /*7bc0*/  SHF.R.U64 R50, R50, 0x10, R51 ;  /* 0x0000001032327819 */ /* 0x000fe20000001233 */
[----:B------:R-:W-:Y:S01]  /*7bd0*/  IMAD.U32 R99, R48, 0x10000, RZ ;  /* 0x0001000030637824 */ /* 0x000fe200078e00ff */
[----:B------:R-:W-:Y:S02]  /*7be0*/  LOP3.LUT R51, R49, 0xffff0000, RZ, 0xc0, !PT ;  /* 0xffff000031337812 */ /* 0x000fe400078ec0ff */
[----:B------:R-:W-:Y:S01]  /*7bf0*/  SHF.R.U64 R62, R62, 0x10, R63 ;  /* 0x000000103e3e7819 */ /* 0x000fe2000000123f */
[C---:B------:R-:W-:Y:S01]  /*7c00*/  FMUL.FTZ R168, R166.reuse, R99 ;  /* 0x00000063a6a87220 */ /* 0x040fe20000410000 */
[-C--:B------:R-:W-:Y:S01]  /*7c10*/  FMUL.FTZ R166, R166, R65.reuse ;  /* 0x00000041a6a67220 */ /* 0x080fe20000410000 */
[----:B------:R-:W-:Y:S02]  /*7c20*/  PRMT R50, R180, 0x5432, R50 ;  /* 0x00005432b4327816 */ /* 0x000fe40000000032 */
[C---:B------:R-:W-:Y:S01]  /*7c30*/  FFMA.FTZ R65, R61.reuse, R65, -R168 ;  /* 0x000000413d417223 */ /* 0x040fe200000108a8 */
[----:B------:R-:W-:Y:S01]  /*7c40*/  FFMA.FTZ R61, R61, R99, R166 ;  /* 0x000000633d3d7223 */ /* 0x000fe200000100a6 */
[----:B------:R-:W-:Y:S01]  /*7c50*/  LOP3.LUT R99, R98, 0xffff0000, RZ, 0xc0, !PT ;  /* 0xffff000062637812 */ /* 0x000fe200078ec0ff */
[----:B------:R-:W-:Y:S01]  /*7c60*/  IMAD.U32 R166, R97, 0x10000, RZ ;  /* 0x0001000061a67824 */ /* 0x000fe200078e00ff */
[----:B------:R-:W-:-:S02]  /*7c70*/  LOP3.LUT R98, R48, 0xffff0000, RZ, 0xc0, !PT ;  /* 0xffff000030627812 */ /* 0x000fc400078ec0ff */
[----:B------:R-:W-:Y:S02]  /*7c80*/  LOP3.LUT R48, R55, 0xffff0000, RZ, 0xc0, !PT ;  /* 0xffff000037307812 */ /* 0x000fe400078ec0ff */
[----:B------:R-:W-:Y:S01]  /*7c90*/  PRMT R62, R180, 0x5410, R62 ;  /* 0x00005410b43e7816 */ /* 0x000fe2000000003e */
[C---:B------:R-:W-:Y:S01]  /*7ca0*/  FMUL.FTZ R55, R67.reuse, R98 ;  /* 0x0000006243377220 */ /* 0x040fe20000410000 */
[-C--:B------:R-:W-:Y:S01]  /*7cb0*/  FMUL.FTZ R67, R67, R99.reuse ;  /* 0x0000006343437220 */ /* 0x080fe20000410000 */
[----:B------:R-:W-:Y:S02]  /*7cc0*/  F2FP.BF16.F32.PACK_AB R60, R60, R96 ;  /* 0x000000603c3c723e */ /* 0x000fe400000010ff */
[C---:B------:R-:W-:Y:S01]  /*7cd0*/  FFMA.FTZ R55, R48.reuse, R99, -R55 ;  /* 0x0000006330377223 */ /* 0x040fe20000010837 */
[----:B------:R-:W-:Y:S01]  /*7ce0*/  FFMA.FTZ R48, R48, R98, R67 ;  /* 0x0000006230307223 */ /* 0x000fe20000010043 */
[C---:B------:R-:W-:Y:S01]  /*7cf0*/  IMAD.U32 R99, R64.reuse, 0x10000, RZ ;  /* 0x0001000040637824 */ /* 0x040fe200078e00ff */
[----:B------:R-:W-:Y:S01]  /*7d00*/  LOP3.LUT R64, R64, 0xffff0000, RZ, 0xc0, !PT ;  /* 0xffff000040407812 */ /* 0x000fe200078ec0ff */
[----:B------:R-:W-:Y:S01]  /*7d10*/  IMAD.U32 R98, R49, 0x10000, RZ ;  /* 0x0001000031627824 */ /* 0x000fe200078e00ff */
[----:B------:R-:W-:Y:S01]  /*7d20*/  LOP3.LUT R49, R97, 0xffff0000, RZ, 0xc0, !PT ;  /* 0xffff000061317812 */ /* 0x000fe200078ec0ff */
[C---:B------:R-:W-:Y:S01]  /*7d30*/  IMAD.U32 R67, R52.reuse, 0x10000, RZ ;  /* 0x0001000034437824 */ /* 0x040fe200078e00ff */
[----:B------:R-:W-:Y:S01]  /*7d40*/  LOP3.LUT R52, R52, 0xffff0000, RZ, 0xc0, !PT ;  /* 0xffff000034347812 */ /* 0x000fe200078ec0ff */
[C---:B------:R-:W-:Y:S01]  /*7d50*/  FMUL.FTZ R63, R64.reuse, R51 ;  /* 0x00000033403f7220 */ /* 0x040fe20000410000 */
[C---:B------:R-:W-:Y:S01]  /*7d60*/  FMUL.FTZ R168, R99.reuse, R98 ;  /* 0x0000006263a87220 */ /* 0x040fe20000410000 */
[-C--:B------:R-:W-:Y:S01]  /*7d70*/  FMUL.FTZ R64, R64, R49.reuse ;  /* 0x0000003140407220 */ /* 0x080fe20000410000 */
[----:B------:R-:W-:Y:S01]  /*7d80*/  FMUL.FTZ R99, R99, R166 ;  /* 0x000000a663637220 */ /* 0x000fe20000410000 */
[----:B------:R-:W-:Y:S01]  /*7d90*/  FFMA.FTZ R49, R52, R49, -R63 ;  /* 0x0000003134317223 */ /* 0x000fe2000001083f */
[----:B------:R-:W-:-:S02]  /*7da0*/  IMAD.U32 R97, R66, 0x10000, RZ ;  /* 0x0001000042617824 */ /* 0x000fc400078e00ff */
[----:B------:R-:W-:Y:S01]  /*7db0*/  FFMA.FTZ R51, R52, R51, R64 ;  /* 0x0000003334337223 */ /* 0x000fe20000010040 */
[----:B------:R-:W-:Y:S02]  /*7dc0*/  IMAD.U32 R63, R62, 0x10000, RZ ;  /* 0x000100003e3f7824 */ /* 0x000fe400078e00ff */
[C---:B------:R-:W-:Y:S01]  /*7dd0*/  FFMA.FTZ R168, R67.reuse, R166, -R168 ;  /* 0x000000a643a87223 */ /* 0x040fe200000108a8 */
[----:B------:R-:W-:Y:S02]  /*7de0*/  IMAD.U32 R64, R50, 0x10000, RZ ;  /* 0x0001000032407824 */ /* 0x000fe400078e00ff */
[----:B------:R-:W-:Y:S01]  /*7df0*/  FFMA.FTZ R99, R67, R98, R99 ;  /* 0x0000006243637223 */ /* 0x000fe20000010063 */
[----:B------:R-:W-:Y:S01]  /*7e00*/  SHF.L.U32 R52, R54, 0x10, RZ ;  /* 0x0000001036347819 */ /* 0x000fe200000006ff */
[C---:B------:R-:W-:Y:S01]  /*7e10*/  FMUL.FTZ R67, R97.reuse, R63 ;  /* 0x0000003f61437220 */ /* 0x040fe20000410000 */
[----:B------:R-:W-:Y:S01]  /*7e20*/  FMUL.FTZ R97, R97, R64 ;  /* 0x0000004061617220 */ /* 0x000fe20000410000 */
[----:B------:R-:W-:-:S02]  /*7e30*/  LOP3.LUT R66, R66, 0xffff0000, RZ, 0xc0, !PT ;  /* 0xffff000042427812 */ /* 0x000fc400078ec0ff */
[----:B------:R-:W-:Y:S01]  /*7e40*/  LOP3.LUT R62, R62, 0xffff0000, RZ, 0xc0, !PT ;  /* 0xffff00003e3e7812 */ /* 0x000fe200078ec0ff */
[C---:B------:R-:W-:Y:S01]  /*7e50*/  FFMA.FTZ R67, R52.reuse, R64, -R67 ;  /* 0x0000004034437223 */ /* 0x040fe20000010843 */
[----:B------:R-:W-:Y:S01]  /*7e60*/  FFMA.FTZ R97, R52, R63, R97 ;  /* 0x0000003f34617223 */ /* 0x000fe20000010061 */
[----:B------:R-:W-:Y:S02]  /*7e70*/  LOP3.LUT R50, R50, 0xffff0000, RZ, 0xc0, !PT ;  /* 0xffff000032327812 */ /* 0x000fe400078ec0ff */
[----:B------:R-:W-:Y:S01]  /*7e80*/  LOP3.LUT R54, R54, 0xffff0000, RZ, 0xc0, !PT ;  /* 0xffff000036367812 */ /* 0x000fe200078ec0ff */
[C---:B------:R-:W-:Y:S01]  /*7e90*/  FMUL.FTZ R52, R66.reuse, R62 ;  /* 0x0000003e42347220 */ /* 0x040fe20000410000 */
[----:B------:R-:W-:Y:S01]  /*7ea0*/  F2FP.BF16.F32.PACK_AB R95, R53, R95 ;  /* 0x0000005f355f723e */ /* 0x000fe200000010ff */
[-C--:B------:R-:W-:Y:S01]  /*7eb0*/  FMUL.FTZ R66, R66, R50.reuse ;  /* 0x0000003242427220 */ /* 0x080fe20000410000 */
[----:B------:R-:W-:Y:S01]  /*7ec0*/  F2FP.BF16.F32.PACK_AB R48, R48, R61 ;  /* 0x0000003d3030723e */ /* 0x000fe200000010ff */
[C---:B------:R-:W-:Y:S01]  /*7ed0*/  FFMA.FTZ R52, R54.reuse, R50, -R52 ;  /* 0x0000003236347223 */ /* 0x040fe20000010834 */
[----:B------:R-:W-:Y:S01]  /*7ee0*/  F2FP.BF16.F32.PACK_AB R49, R49, R168 ;  /* 0x000000a83131723e */ /* 0x000fe200000010ff */
[----:B------:R-:W-:Y:S01]  /*7ef0*/  FFMA.FTZ R66, R54, R62, R66 ;  /* 0x0000003e36427223 */ /* 0x000fe20000010042 */
[----:B------:R-:W-:Y:S01]  /*7f00*/  F2FP.BF16.F32.PACK_AB R51, R51, R99 ;  /* 0x000000633333723e */ /* 0x000fe200000010ff */
[----:B------:R-:W-:Y:S01]  /*7f10*/  IMAD.MOV.U32 R53, RZ, RZ, R60 ;  /* 0x000000ffff357224 */ /* 0x000fe200078e003c */
[----:B------:R-:W-:Y:S01]  /*7f20*/  F2FP.BF16.F32.PACK_AB R67, R52, R67 ;  /* 0x000000433443723e */ /* 0x000fe200000010ff */
[----:B------:R-:W-:Y:S01]  /*7f30*/  IMAD.MOV.U32 R52, RZ, RZ, R49 ;  /* 0x000000ffff347224 */ /* 0x000fe200078e0031 */
[----:B------:R-:W-:Y:S01]  /*7f40*/  F2FP.BF16.F32.PACK_AB R55, R55, R65 ;  /* 0x000000413737723e */ /* 0x000fe200000010ff */
[----:B------:R-:W-:Y:S01]  /*7f50*/  IMAD.MOV.U32 R64, RZ, RZ, R51 ;  /* 0x000000ffff407224 */ /* 0x000fe200078e0033 */
[----:B------:R-:W-:Y:S01]  /*7f60*/  F2FP.BF16.F32.PACK_AB R66, R66, R97 ;  /* 0x000000614242723e */ /* 0x000fe200000010ff */
[----:B------:R-:W-:-:S02]  /*7f70*/  IMAD.MOV.U32 R54, RZ, RZ, R67 ;  /* 0x000000ffff367224 */ /* 0x000fc400078e0043 */
[----:B------:R-:W-:Y:S02]  /*7f80*/  IMAD.MOV.U32 R65, RZ, RZ, R95 ;  /* 0x000000ffff417224 */ /* 0x000fe400078e005f */
[----:B------:R-:W-:-:S07]  /*7f90*/  IMAD.MOV.U32 R67, RZ, RZ, R48 ;  /* 0x000000ffff437224 */ /* 0x000fce00078e0030 */
.L_x_4142:
[----:B------:R-:W-:Y:S05]  /*7fa0*/  BSYNC B3 ;  /* 0x0000000000037941 */ /* 0x000fea0003800000 */
.L_x_4141:
[----:B------:R-:W-:-:S13]  /*7fb0*/  ISETP.GE.AND P4, PT, R94, R148, PT ;  /* 0x000000945e00720c */ /* 0x000fda0003f86270 */
[--C-:B------:R-:W-:Y:S02]  /*7fc0*/  @!P4 SHF.R.S32.HI R51, RZ, 0x1f, R94.reuse ;  /* 0x0000001fff33c819 */ /* 0x100fe4000001145e */
[----:B------:R-:W-:-:S04]  /*7fd0*/  @!P4 IADD3 R94, P5, P6, R118, R132, R94 ;  /* 0x00000084765ec210 */ /* 0x000fc80007ebe05e */
[----:B------:R-:W-:Y:S02]  /*7fe0*/  @!P4 IADD3.X R51, R7, R157, R51, P5, P6 ;  /* 0x0000009d0733c210 */ /* 0x000fe40002fec433 */
[----:B------:R-:W-:-:S04]  /*7ff0*/  LEA R48, P5, R92, R124, 0x1 ;  /* 0x0000007c5c307211 */ /* 0x000fc800078a08ff */
[----:B------:R-:W-:Y:S02]  /*8000*/  LEA.HI.X R49, R92, R125, R93, 0x1, P5 ;  /* 0x0000007d5c317211 */ /* 0x000fe400028f0c5d */
[----:B------:R-:W-:-:S03]  /*8010*/  @!P4 LEA R50, P5, R94, R124, 0x1 ;  /* 0x0000007c5e32c211 */ /* 0x000fc600078a08ff */
[----:B--2---:R3:W-:Y:S01]  /*8020*/  STG.E.128 desc[UR60][R48.64], R52 ;  /* 0x0000003430007986 */ /* 0x0047e2000c101d3c */
[----:B------:R-:W-:-:S05]  /*8030*/  @!P4 LEA.HI.X R51, R94, R125, R51, 0x1, P5 ;  /* 0x0000007d5e33c211 */ /* 0x000fca00028f0c33 */
[----:B0-----:R3:W-:Y:S04]  /*8040*/  @!P4 STG.E.128 desc[UR60][R50.64], R64 ;  /* 0x000000403200c986 */ /* 0x0017e8000c101d3c */
.L_x_4140:
[----:B------:R-:W-:Y:S05]  /*8050*/  BSYNC B2 ;  /* 0x0000000000027941 */ /* 0x000fea0003800000 */
.L_x_4139:
[----:B------:R-:W-:-:S13]  /*8060*/  ISETP.NE.AND P4, PT, R36, RZ, PT ;  /* 0x000000ff2400720c */ /* 0x000fda0003f85270 */
[----:B------:R-:W-:Y:S05]  /*8070*/  @!P4 BRA `(.L_x_4134) ;  /* 0x000000080004c947 */ /* 0x000fea0003800000 */
[----:B---3--:R-:W3:Y:S01]  /*8080*/  LDL R48, [R1+0x8] ;  /* 0x0000080001307983 */ /* 0x008ee20000100800 */
[----:B------:R-:W-:Y:S01]  /*8090*/  IADD3 R60, P4, P5, R118, R132, R30 ;  /* 0x00000084763c7210 */ /* 0x000fe20007d9e01e */
[----:B------:R-:W-:Y:S03]  /*80a0*/  BSSY B2, `(.L_x_4143) ;  /* 0x0000074000027945 */ /* 0x000fe60003800000 */
[----:B------:R-:W-:Y:S02]  /*80b0*/  IADD3.X R61, R7, R157, R34, P4, P5 ;  /* 0x0000009d073d7210 */ /* 0x000fe400027ea422 */
[----:B------:R-:W-:Y:S02]  /*80c0*/  ISETP.GE.AND P4, PT, R3, R126, PT ;  /* 0x0000007e0300720c */ /* 0x000fe40003f86270 */
[----:B---3--:R-:W-:-:S04]  /*80d0*/  LOP3.LUT P6, RZ, R48, 0x1, RZ, 0xc0, !PT ;  /* 0x0000000130ff7812 */ /* 0x008fc800078cc0ff */
[----:B------:R-:W-:-:S04]  /*80e0*/  SEL R48, R127, R151, !P6 ;  /* 0x000000977f307207 */ /* 0x000fc80007000000 */
        /* <DEDUP_REMOVED lines=10> */
[----:B------:R-:W-:Y:S02]  /*8190*/  IMAD.IADD R49, R49, 0x1, R48 ;  /* 0x0000000131317824 */ /* 0x000fe400078e0230 */
[C---:B------:R-:W-:Y:S02]  /*81a0*/  IMAD R48, R16.reuse, 0x5400, R144 ;  /* 0x0000540010307824 */ /* 0x040fe400078e0290 */
[----:B--2---:R-:W-:Y:S02]  /*81b0*/  IMAD R52, R16, 0x5400, R49 ;  /* 0x0000540010347824 */ /* 0x004fe400078e0231 */
        /* <DEDUP_REMOVED lines=9> */
[----:B------:R-:W-:Y:S01]  /*8250*/  PRMT R63, R179, 0x5432, R63 ;  /* 0x00005432b33f7816 */ /* 0x000fe2000000003f */
[----:B------:R-:W-:Y:S01]  /*8260*/  IMAD.U32 R95, R55, 0x10000, RZ ;  /* 0x00010000375f7824 */ /* 0x000fe200078e00ff */
[----:B------:R-:W-:Y:S02]  /*8270*/  PRMT R179, R179, 0x5410, R65 ;  /* 0x00005410b3b37816 */ /* 0x000fe40000000041 */
[----:B------:R-:W-:Y:S01]  /*8280*/  LOP3.LUT R53, R53, 0xffff0000, RZ, 0xc0, !PT ;  /* 0xffff000035357812 */ /* 0x000fe200078ec0ff */
[C---:B------:R-:W-:Y:S01]  /*8290*/  IMAD.U32 R65, R63.reuse, 0x10000, RZ ;  /* 0x000100003f417824 */ /* 0x040fe200078e00ff */
[----:B------:R-:W-:Y:S01]  /*82a0*/  LOP3.LUT R63, R63, 0xffff0000, RZ, 0xc0, !PT ;  /* 0xffff00003f3f7812 */ /* 0x000fe200078ec0ff */
[C---:B------:R-:W-:Y:S01]  /*82b0*/  IMAD.U32 R67, R179.reuse, 0x10000, RZ ;  /* 0x00010000b3437824 */ /* 0x040fe200078e00ff */
[----:B------:R-:W-:-:S02]  /*82c0*/  LOP3.LUT R179, R179, 0xffff0000, RZ, 0xc0, !PT ;  /* 0xffff0000b3b37812 */ /* 0x000fc400078ec0ff */
[----:B------:R-:W-:Y:S01]  /*82d0*/  LOP3.LUT R49, R49, 0xffff0000, RZ, 0xc0, !PT ;  /* 0xffff000031317812 */ /* 0x000fe200078ec0ff */
[C---:B------:R-:W-:Y:S01]  /*82e0*/  FMUL.FTZ R92, R64.reuse, R67 ;  /* 0x00000043405c7220 */ /* 0x040fe20000410000 */
[-C--:B------:R-:W-:Y:S01]  /*82f0*/  FMUL.FTZ R64, R64, R65.reuse ;  /* 0x0000004140407220 */ /* 0x080fe20000410000 */
[----:B------:R-:W-:Y:S02]  /*8300*/  LOP3.LUT R55, R55, 0xffff0000, RZ, 0xc0, !PT ;  /* 0xffff000037377812 */ /* 0x000fe400078ec0ff */
[C---:B------:R-:W-:Y:S01]  /*8310*/  FFMA.FTZ R65, R66.reuse, R65, -R92 ;  /* 0x0000004142417223 */ /* 0x040fe2000001085c */
[----:B------:R-:W-:Y:S01]  /*8320*/  FFMA.FTZ R64, R66, R67, R64 ;  /* 0x0000004342407223 */ /* 0x000fe20000010040 */
[C---:B------:R-:W-:Y:S01]  /*8330*/  FMUL.FTZ R66, R53.reuse, R179 ;  /* 0x000000b335427220 */ /* 0x040fe20000410000 */
[-C--:B------:R-:W-:Y:S01]  /*8340*/  FMUL.FTZ R67, R53, R63.reuse ;  /* 0x0000003f35437220 */ /* 0x080fe20000410000 */
[----:B------:R-:W-:Y:S02]  /*8350*/  SHF.R.U64 R56, R56, 0x10, R57 ;  /* 0x0000001038387819 */ /* 0x000fe40000001239 */
[C---:B------:R-:W-:Y:S01]  /*8360*/  FFMA.FTZ R53, R49.reuse, R63, -R66 ;  /* 0x0000003f31357223 */ /* 0x040fe20000010842 */
[----:B------:R-:W-:Y:S01]  /*8370*/  SHF.R.U32.HI R63, RZ, 0x10, R59 ;  /* 0x00000010ff3f7819 */ /* 0x000fe2000001163b */
[----:B------:R-:W-:Y:S01]  /*8380*/  FFMA.FTZ R49, R49, R179, R67 ;  /* 0x000000b331317223 */ /* 0x000fe20000010043 */
[----:B------:R-:W-:Y:S01]  /*8390*/  SHF.R.U32.HI R66, RZ, 0x10, R47 ;  /* 0x00000010ff427819 */ /* 0x000fe2000001162f */
[----:B------:R-:W-:Y:S01]  /*83a0*/  IMAD.U32 R67, R51, 0x10000, RZ ;  /* 0x0001000033437824 */ /* 0x000fe200078e00ff */
[----:B------:R-:W-:-:S02]  /*83b0*/  PRMT R63, R178, 0x5410, R63 ;  /* 0x00005410b23f7816 */ /* 0x000fc4000000003f */
[----:B------:R-:W-:Y:S02]  /*83c0*/  PRMT R66, R178, 0x5432, R66 ;  /* 0x00005432b2427816 */ /* 0x000fe40000000042 */
        /* <DEDUP_REMOVED lines=8> */
[----:B------:R-:W-:Y:S01]  /*8450*/  PRMT R56, R177, 0x5432, R56 ;  /* 0x00005432b1387816 */ /* 0x000fe20000000038 */
[C---:B------:R-:W-:Y:S01]  /*8460*/  FFMA.FTZ R94, R67.reuse, R93, -R94 ;  /* 0x0000005d435e7223 */ /* 0x040fe2000001085e */
[----:B------:R-:W-:Y:S01]  /*8470*/  SHF.R.U64 R46, R46, 0x10, R47 ;  /* 0x000000102e2e7819 */ /* 0x000fe2000000122f */
[----:B------:R-:W-:Y:S01]  /*8480*/  FFMA.FTZ R95, R67, R92, R95 ;  /* 0x0000005c435f7223 */ /* 0x000fe2000001005f */
[C---:B------:R-:W-:Y:S01]  /*8490*/  FMUL.FTZ R67, R55.reuse, R63 ;  /* 0x0000003f37437220 */ /* 0x040fe20000410000 */
[----:B------:R-:W-:Y:S01]  /*84a0*/  PRMT R44, R176, 0x5432, R44 ;  /* 0x00005432b02c7816 */ /* 0x000fe2000000002c */
[----:B------:R-:W-:Y:S01]  /*84b0*/  FMUL.FTZ R55, R55, R66 ;  /* 0x0000004237377220 */ /* 0x000fe20000410000 */
[----:B------:R-:W-:-:S02]  /*84c0*/  IMAD.U32 R47, R52, 0x10000, RZ ;  /* 0x00010000342f7824 */ /* 0x000fc400078e00ff */
[C---:B------:R-:W-:Y:S01]  /*84d0*/  FFMA.FTZ R67, R57.reuse, R66, -R67 ;  /* 0x0000004239437223 */ /* 0x040fe20000010843 */
[----:B------:R-:W-:Y:S02]  /*84e0*/  IMAD.U32 R66, R56, 0x10000, RZ ;  /* 0x0001000038427824 */ /* 0x000fe400078e00ff */
[----:B------:R-:W-:Y:S01]  /*84f0*/  FFMA.FTZ R55, R57, R63, R55 ;  /* 0x0000003f39377223 */ /* 0x000fe20000010037 */
[----:B------:R-:W-:Y:S01]  /*8500*/  IMAD.U32 R45, R48, 0x10000, RZ ;  /* 0x00010000302d7824 */ /* 0x000fe200078e00ff */
[----:B------:R-:W-:Y:S01]  /*8510*/  LOP3.LUT R52, R52, 0xffff0000, RZ, 0xc0, !PT ;  /* 0xffff000034347812 */ /* 0x000fe200078ec0ff */
[----:B------:R-:W-:Y:S01]  /*8520*/  IMAD.U32 R57, R44, 0x10000, RZ ;  /* 0x000100002c397824 */ /* 0x000fe200078e00ff */
[----:B------:R-:W-:Y:S01]  /*8530*/  LOP3.LUT R56, R56, 0xffff0000, RZ, 0xc0, !PT ;  /* 0xffff000038387812 */ /* 0x000fe200078ec0ff */
[C---:B------:R-:W-:Y:S01]  /*8540*/  FMUL.FTZ R63, R47.reuse, R66 ;  /* 0x000000422f3f7220 */ /* 0x040fe20000410000 */
[----:B------:R-:W-:Y:S01]  /*8550*/  SHF.R.U64 R58, R58, 0x10, R59 ;  /* 0x000000103a3a7819 */ /* 0x000fe2000000123b */
[-C--:B------:R-:W-:Y:S01]  /*8560*/  FMUL.FTZ R47, R47, R57.reuse ;  /* 0x000000392f2f7220 */ /* 0x080fe20000410000 */
[----:B------:R-:W-:Y:S01]  /*8570*/  LOP3.LUT R48, R48, 0xffff0000, RZ, 0xc0, !PT ;  /* 0xffff000030307812 */ /* 0x000fe200078ec0ff */
[----:B------:R-:W-:Y:S01]  /*8580*/  FFMA.FTZ R63, R45, R57, -R63 ;  /* 0x000000392d3f7223 */ /* 0x000fe2000001083f */
[----:B------:R-:W-:Y:S01]  /*8590*/  LOP3.LUT R44, R44, 0xffff0000, RZ, 0xc0, !PT ;  /* 0xffff00002c2c7812 */ /* 0x000fe200078ec0ff */
[----:B------:R-:W-:Y:S01]  /*85a0*/  FMUL.FTZ R57, R52, R56 ;  /* 0x0000003834397220 */ /* 0x000fe20000410000 */
[----:B------:R-:W-:Y:S01]  /*85b0*/  PRMT R58, R177, 0x5410, R58 ;  /* 0x00005410b13a7816 */ /* 0x000fe2000000003a */
[----:B------:R-:W-:Y:S01]  /*85c0*/  IMAD.U32 R59, R54, 0x10000, RZ ;  /* 0x00010000363b7824 */ /* 0x000fe200078e00ff */
[----:B------:R-:W-:Y:S01]  /*85d0*/  PRMT R46, R176, 0x5410, R46 ;  /* 0x00005410b02e7816 */ /* 0x000fe2000000002e */
[-C--:B------:R-:W-:Y:S01]  /*85e0*/  FMUL.FTZ R52, R52, R44.reuse ;  /* 0x0000002c34347220 */ /* 0x080fe20000410000 */
[----:B------:R-:W-:Y:S01]  /*85f0*/  FFMA.FTZ R57, R48, R44, -R57 ;  /* 0x0000002c30397223 */ /* 0x000fe20000010839 */
[----:B------:R-:W-:Y:S01]  /*8600*/  IMAD.U32 R44, R58, 0x10000, RZ ;  /* 0x000100003a2c7824 */ /* 0x000fe200078e00ff */
[----:B------:R-:W-:Y:S01]  /*8610*/  LOP3.LUT R54, R54, 0xffff0000, RZ, 0xc0, !PT ;  /* 0xffff000036367812 */ /* 0x000fe200078ec0ff */
[----:B------:R-:W-:Y:S01]  /*8620*/  FFMA.FTZ R47, R45, R66, R47 ;  /* 0x000000422d2f7223 */ /* 0x000fe2000001002f */
[----:B------:R-:W-:Y:S01]  /*8630*/  LOP3.LUT R58, R58, 0xffff0000, RZ, 0xc0, !PT ;  /* 0xffff00003a3a7812 */ /* 0x000fe200078ec0ff */
[C---:B------:R-:W-:Y:S01]  /*8640*/  IMAD.U32 R51, R50.reuse, 0x10000, RZ ;  /* 0x0001000032337824 */ /* 0x040fe200078e00ff */
[----:B------:R-:W-:Y:S01]  /*8650*/  LOP3.LUT R50, R50, 0xffff0000, RZ, 0xc0, !PT ;  /* 0xffff000032327812 */ /* 0x000fe200078ec0ff */
[C---:B------:R-:W-:Y:S01]  /*8660*/  IMAD.U32 R45, R46.reuse, 0x10000, RZ ;  /* 0x000100002e2d7824 */ /* 0x040fe200078e00ff */
[----:B------:R-:W-:Y:S01]  /*8670*/  LOP3.LUT R46, R46, 0xffff0000, RZ, 0xc0, !PT ;  /* 0xffff00002e2e7812 */ /* 0x000fe200078ec0ff */
[----:B------:R-:W-:Y:S01]  /*8680*/  FFMA.FTZ R52, R48, R56, R52 ;  /* 0x0000003830347223 */ /* 0x000fe20000010034 */
[C---:B------:R-:W-:Y:S01]  /*8690*/  FMUL.FTZ R48, R59.reuse, R44 ;  /* 0x0000002c3b307220 */ /* 0x040fe20000410000 */
[C---:B------:R-:W-:Y:S01]  /*86a0*/  FMUL.FTZ R56, R54.reuse, R58 ;  /* 0x0000003a36387220 */ /* 0x040fe20000410000 */
[-C--:B------:R-:W-:Y:S01]  /*86b0*/  FMUL.FTZ R59, R59, R45.reuse ;  /* 0x0000002d3b3b7220 */ /* 0x080fe20000410000 */
[-C--:B------:R-:W-:Y:S01]  /*86c0*/  FMUL.FTZ R54, R54, R46.reuse ;  /* 0x0000002e36367220 */ /* 0x080fe20000410000 */
[----:B------:R-:W-:Y:S01]  /*86d0*/  FFMA.FTZ R48, R51, R45, -R48 ;  /* 0x0000002d33307223 */ /* 0x000fe20000010830 */
[C---:B------:R-:W-:Y:S01]  /*86e0*/  FFMA.FTZ R56, R50.reuse, R46, -R56 ;  /* 0x0000002e32387223 */ /* 0x040fe20000010838 */
[----:B------:R-:W-:Y:S01]  /*86f0*/  F2FP.BF16.F32.PACK_AB R53, R53, R65 ;  /* 0x000000413535723e */ /* 0x000fe200000010ff */
[----:B------:R-:W-:Y:S01]  /*8700*/  FFMA.FTZ R59, R51, R44, R59 ;  /* 0x0000002c333b7223 */ /* 0x000fe2000001003b */
[----:B------:R-:W-:Y:S01]  /*8710*/  FFMA.FTZ R54, R50, R58, R54 ;  /* 0x0000003a32367223 */ /* 0x000fe20000010036 */
[----:B------:R-:W-:-:S02]  /*8720*/  F2FP.BF16.F32.PACK_AB R67, R67, R94 ;  /* 0x0000005e4343723e */ /* 0x000fc400000010ff */
        /* <DEDUP_REMOVED lines=11> */
.L_x_4144:
[----:B------:R-:W-:Y:S05]  /*87e0*/  BSYNC B2 ;  /* 0x0000000000027941 */ /* 0x000fea0003800000 */
.L_x_4143:
[----:B------:R-:W-:-:S13]  /*87f0*/  ISETP.GE.AND P4, PT, R62, R148, PT ;  /* 0x000000943e00720c */ /* 0x000fda0003f86270 */
[--C-:B------:R-:W-:Y:S02]  /*8800*/  @!P4 SHF.R.S32.HI R44, RZ, 0x1f, R62.reuse ;  /* 0x0000001fff2cc819 */ /* 0x100fe4000001143e */
[----:B------:R-:W-:-:S04]  /*8810*/  @!P4 IADD3 R62, P5, P6, R118, R132, R62 ;  /* 0x00000084763ec210 */ /* 0x000fc80007ebe03e */
[----:B------:R-:W-:Y:S02]  /*8820*/  @!P4 IADD3.X R157, R7, R157, R44, P5, P6 ;  /* 0x0000009d079dc210 */ /* 0x000fe40002fec42c */
[----:B------:R-:W-:-:S04]  /*8830*/  LEA R44, P5, R60, R124, 0x1 ;  /* 0x0000007c3c2c7211 */ /* 0x000fc800078a08ff */
[----:B------:R-:W-:Y:S02]  /*8840*/  LEA.HI.X R45, R60, R125, R61, 0x1, P5 ;  /* 0x0000007d3c2d7211 */ /* 0x000fe400028f0c3d */
[----:B------:R-:W-:-:S03]  /*8850*/  @!P4 LEA R46, P5, R62, R124, 0x1 ;  /* 0x0000007c3e2ec211 */ /* 0x000fc600078a08ff */
[----:B0-----:R0:W-:Y:S01]  /*8860*/  STG.E.128 desc[UR60][R44.64], R48 ;  /* 0x000000302c007986 */ /* 0x0011e2000c101d3c */
[----:B------:R-:W-:-:S05]  /*8870*/  @!P4 LEA.HI.X R47, R62, R125, R157, 0x1, P5 ;  /* 0x0000007d3e2fc211 */ /* 0x000fca00028f0c9d */
[----:B--2---:R0:W-:Y:S04]  /*8880*/  @!P4 STG.E.128 desc[UR60][R46.64], R52 ;  /* 0x000000342e00c986 */ /* 0x0041e8000c101d3c */
.L_x_4134:
[----:B------:R-:W-:Y:S05]  /*8890*/  BSYNC B1 ;  /* 0x0000000000017941 */ /* 0x000fea0003800000 */
.L_x_4133:
[-C--:B0-2---:R-:W-:Y:S02]  /*88a0*/  IMAD R44, R152, R130.reuse, RZ ;  /* 0x00000082982c7224 */ /* 0x085fe400078e02ff */
        /* <DEDUP_REMOVED lines=9> */
[----:B------:R-:W-:Y:S02]  /*8940*/  IADD3 R47, P3, P4, R118, R128, R26 ;  /* 0x00000080762f7210 */ /* 0x000fe40007c7e01a */
[----:B------:R-:W-:Y:S02]  /*8950*/  SHF.R.S32.HI R45, RZ, 0x1f, R44 ;  /* 0x0000001fff2d7819 */ /* 0x000fe4000001142c */
[----:B---3--:R-:W-:Y:S02]  /*8960*/  IADD3.X R48, R7, R56, R32, P3, P4 ;  /* 0x0000003807307210 */ /* 0x008fe40001fe8420 */
[----:B------:R-:W-:Y:S02]  /*8970*/  LEA.HI R45, R45, R44, RZ, 0x4 ;  /* 0x0000002c2d2d7211 */ /* 0x000fe400078f20ff */
[----:B------:R-:W-:-:S02]  /*8980*/  SHF.R.U32.HI R50, RZ, 0x3, R205 ;  /* 0x00000003ff327819 */ /* 0x000fc400000116cd */
[----:B------:R-:W-:-:S05]  /*8990*/  LEA.HI.SX32 R49, R45, R120, 0x1c ;  /* 0x000000782d317211 */ /* 0x000fca00078fe2ff */
[----:B------:R-:W-:-:S05]  /*89a0*/  IMAD.SHL.U32 R45, R49, 0x8, RZ ;  /* 0x00000008312d7824 */ /* 0x000fca00078e00ff */
[----:B------:R-:W-:-:S13]  /*89b0*/  ISETP.GE.AND P3, PT, R45, R148, PT ;  /* 0x000000942d00720c */ /* 0x000fda0003f66270 */
[--C-:B------:R-:W-:Y:S02]  /*89c0*/  @!P3 SHF.R.S32.HI R46, RZ, 0x1f, R45.reuse ;  /* 0x0000001fff2eb819 */ /* 0x100fe4000001142d */
[--C-:B------:R-:W-:Y:S02]  /*89d0*/  @!P3 IADD3 R44, P4, P5, R118, R128, R45.reuse ;  /* 0x00000080762cb210 */ /* 0x100fe40007d9e02d */
[----:B------:R-:W-:Y:S02]  /*89e0*/  LOP3.LUT R45, R205, 0x38, R45, 0xf8, !PT ;  /* 0x00000038cd2d7812 */ /* 0x000fe400078ef82d */
[----:B------:R-:W-:Y:S02]  /*89f0*/  @!P3 IADD3.X R46, R7, R56, R46, P4, P5 ;  /* 0x00000038072eb210 */ /* 0x000fe400027ea42e */
[----:B------:R-:W-:Y:S02]  /*8a00*/  LEA R52, P4, R47, R124, 0x1 ;  /* 0x0000007c2f347211 */ /* 0x000fe400078808ff */
[----:B------:R-:W-:-:S02]  /*8a10*/  LOP3.LUT R45, R45, R50, RZ, 0x3c, !PT ;  /* 0x000000322d2d7212 */ /* 0x000fc400078e3cff */
        /* <DEDUP_REMOVED lines=26> */
[----:B------:R-:W-:Y:S01]  /*8bc0*/  PRMT R76, R173, 0x5432, R76 ;  /* 0x00005432ad4c7816 */ /* 0x000fe2000000004c */
[----:B------:R-:W-:Y:S01]  /*8bd0*/  IMAD.U32 R65, R46, 0x10000, RZ ;  /* 0x000100002e417824 */ /* 0x000fe200078e00ff */
[----:B------:R-:W-:-:S02]  /*8be0*/  SHF.R.U64 R58, R78, 0x10, R79 ;  /* 0x000000104e3a7819 */ /* 0x000fc4000000124f */
[----:B------:R-:W-:Y:S01]  /*8bf0*/  SHF.R.U32.HI R78, RZ, 0x10, R79 ;  /* 0x00000010ff4e7819 */ /* 0x000fe2000001164f */
[----:B------:R-:W-:Y:S01]  /*8c00*/  IMAD.U32 R79, R88, 0x10000, RZ ;  /* 0x00010000584f7824 */ /* 0x000fe200078e00ff */
[--C-:B------:R-:W-:Y:S01]  /*8c10*/  SHF.R.U64 R60, R90, 0x10, R91.reuse ;  /* 0x000000105a3c7819 */ /* 0x100fe2000000125b */
[----:B------:R-:W-:Y:S01]  /*8c20*/  IMAD.U32 R89, R76, 0x10000, RZ ;  /* 0x000100004c597824 */ /* 0x000fe200078e00ff */
[----:B------:R-:W-:Y:S02]  /*8c30*/  SHF.R.U32.HI R90, RZ, 0x10, R91 ;  /* 0x00000010ff5a7819 */ /* 0x000fe4000001165b */
[----:B------:R-:W-:Y:S01]  /*8c40*/  LOP3.LUT R64, R49, 0xffff0000, RZ, 0xc0, !PT ;  /* 0xffff000031407812 */ /* 0x000fe200078ec0ff */
[----:B------:R-:W-:Y:S01]  /*8c50*/  IMAD.U32 R49, R48, 0x10000, RZ ;  /* 0x0001000030317824 */ /* 0x000fe200078e00ff */
[----:B------:R-:W-:Y:S01]  /*8c60*/  PRMT R91, R174, 0x5410, R60 ;  /* 0x00005410ae5b7816 */ /* 0x000fe2000000003c */
[C---:B------:R-:W-:Y:S01]  /*8c70*/  FMUL.FTZ R60, R63.reuse, R79 ;  /* 0x0000004f3f3c7220 */ /* 0x040fe20000410000 */
[----:B------:R-:W-:Y:S01]  /*8c80*/  LOP3.LUT R88, R88, 0xffff0000, RZ, 0xc0, !PT ;  /* 0xffff000058587812 */ /* 0x000fe200078ec0ff */
[-C--:B------:R-:W-:Y:S01]  /*8c90*/  FMUL.FTZ R63, R63, R89.reuse ;  /* 0x000000593f3f7220 */ /* 0x080fe20000410000 */
[----:B------:R-:W-:Y:S01]  /*8ca0*/  PRMT R90, R174, 0x5432, R90 ;  /* 0x00005432ae5a7816 */ /* 0x000fe2000000005a */
[----:B------:R-:W-:Y:S01]  /*8cb0*/  FFMA.FTZ R60, R61, R89, -R60 ;  /* 0x000000593d3c7223 */ /* 0x000fe2000001083c */
[----:B------:R-:W-:Y:S01]  /*8cc0*/  PRMT R78, R167, 0x5432, R78 ;  /* 0x00005432a74e7816 */ /* 0x000fe2000000004e */
[----:B------:R-:W-:Y:S01]  /*8cd0*/  FMUL.FTZ R92, R64, R88 ;  /* 0x00000058405c7220 */ /* 0x000fe20000410000 */
[----:B------:R-:W-:Y:S01]  /*8ce0*/  LOP3.LUT R62, R45, 0xffff0000, RZ, 0xc0, !PT ;  /* 0xffff00002d3e7812 */ /* 0x000fe200078ec0ff */
[----:B------:R-:W-:Y:S01]  /*8cf0*/  IMAD.U32 R89, R90, 0x10000, RZ ;  /* 0x000100005a597824 */ /* 0x000fe200078e00ff */
[----:B------:R-:W-:Y:S01]  /*8d00*/  LOP3.LUT R76, R76, 0xffff0000, RZ, 0xc0, !PT ;  /* 0xffff00004c4c7812 */ /* 0x000fe200078ec0ff */
[----:B------:R-:W-:Y:S01]  /*8d10*/  FFMA.FTZ R63, R61, R79, R63 ;  /* 0x0000004f3d3f7223 */ /* 0x000fe2000001003f */
[----:B------:R-:W-:Y:S01]  /*8d20*/  IMAD.U32 R61, R78, 0x10000, RZ ;  /* 0x000100004e3d7824 */ /* 0x000fe200078e00ff */
[----:B------:R-:W-:Y:S01]  /*8d30*/  LOP3.LUT R51, R51, 0xffff0000, RZ, 0xc0, !PT ;  /* 0xffff000033337812 */ /* 0x000fe200078ec0ff */
[----:B------:R-:W-:-:S02]  /*8d40*/  IMAD.U32 R45, R44, 0x10000, RZ ;  /* 0x000100002c2d7824 */ /* 0x000fc400078e00ff */
[-C--:B------:R-:W-:Y:S01]  /*8d50*/  FMUL.FTZ R64, R64, R76.reuse ;  /* 0x0000004c40407220 */ /* 0x080fe20000410000 */
[----:B------:R-:W-:Y:S01]  /*8d60*/  FFMA.FTZ R92, R62, R76, -R92 ;  /* 0x0000004c3e5c7223 */ /* 0x000fe2000001085c */
[C---:B------:R-:W-:Y:S01]  /*8d70*/  FMUL.FTZ R76, R67.reuse, R89 ;  /* 0x00000059434c7220 */ /* 0x040fe20000410000 */
        /* <DEDUP_REMOVED lines=9> */
[----:B------:R-:W-:Y:S01]  /*8e10*/  FFMA.FTZ R64, R62, R88, R64 ;  /* 0x000000583e407223 */ /* 0x000fe20000010040 */
[----:B------:R-:W-:Y:S01]  /*8e20*/  IMAD.U32 R62, R59, 0x10000, RZ ;  /* 0x000100003b3e7824 */ /* 0x000fe200078e00ff */
[----:B------:R-:W-:Y:S01]  /*8e30*/  LOP3.LUT R48, R48, 0xffff0000, RZ, 0xc0, !PT ;  /* 0xffff000030307812 */ /* 0x000fe200078ec0ff */
[----:B------:R-:W-:-:S02]  /*8e40*/  IMAD.U32 R61, R57, 0x10000, RZ ;  /* 0x00010000393d7824 */ /* 0x000fc400078e00ff */
[-C--:B------:R-:W-:Y:S01]  /*8e50*/  FMUL.FTZ R51, R51, R78.reuse ;  /* 0x0000004e33337220 */ /* 0x080fe20000410000 */
[----:B------:R-:W-:Y:S01]  /*8e60*/  FFMA.FTZ R66, R47, R78, -R66 ;  /* 0x0000004e2f427223 */ /* 0x000fe20000010842 */
[----:B------:R-:W-:Y:S02]  /*8e70*/  LOP3.LUT R59, R59, 0xffff0000, RZ, 0xc0, !PT ;  /* 0xffff00003b3b7812 */ /* 0x000fe400078ec0ff */
[----:B------:R-:W-:Y:S01]  /*8e80*/  LOP3.LUT R78, R57, 0xffff0000, RZ, 0xc0, !PT ;  /* 0xffff0000394e7812 */ /* 0x000fe200078ec0ff */
[C---:B------:R-:W-:Y:S01]  /*8e90*/  FMUL.FTZ R57, R49.reuse, R62 ;  /* 0x0000003e31397220 */ /* 0x040fe20000410000 */
[----:B------:R-:W-:Y:S01]  /*8ea0*/  FMUL.FTZ R49, R49, R61 ;  /* 0x0000003d31317220 */ /* 0x000fe20000410000 */
[----:B------:R-:W-:Y:S01]  /*8eb0*/  LOP3.LUT R44, R44, 0xffff0000, RZ, 0xc0, !PT ;  /* 0xffff00002c2c7812 */ /* 0x000fe200078ec0ff */
[----:B------:R-:W-:Y:S01]  /*8ec0*/  FFMA.FTZ R90, R47, R90, R51 ;  /* 0x0000005a2f5a7223 */ /* 0x000fe20000010033 */
[C---:B------:R-:W-:Y:S01]  /*8ed0*/  FMUL.FTZ R47, R48.reuse, R59 ;  /* 0x0000003b302f7220 */ /* 0x040fe20000410000 */
[----:B------:R-:W-:Y:S01]  /*8ee0*/  PRMT R58, R167, 0x5410, R58 ;  /* 0x00005410a73a7816 */ /* 0x000fe2000000003a */
[C---:B------:R-:W-:Y:S01]  /*8ef0*/  FFMA.FTZ R57, R45.reuse, R61, -R57 ;  /* 0x0000003d2d397223 */ /* 0x040fe20000010839 */
[----:B------:R-:W-:Y:S01]  /*8f00*/  FFMA.FTZ R49, R45, R62, R49 ;  /* 0x0000003e2d317223 */ /* 0x000fe20000010031 */
[-C--:B------:R-:W-:Y:S01]  /*8f10*/  FMUL.FTZ R45, R48, R78.reuse ;  /* 0x0000004e302d7220 */ /* 0x080fe20000410000 */
[C---:B------:R-:W-:Y:S01]  /*8f20*/  IMAD.U32 R62, R91.reuse, 0x10000, RZ ;  /* 0x000100005b3e7824 */ /* 0x040fe200078e00ff */
        /* <DEDUP_REMOVED lines=27> */
[----:B------:R-:W-:-:S07]  /*90e0*/  IMAD.MOV.U32 R50, RZ, RZ, R62 ;  /* 0x000000ffff327224 */ /* 0x000fce00078e003e */
.L_x_4148:
[----:B------:R-:W-:Y:S05]  /*90f0*/  BSYNC B2 ;  /* 0x0000000000027941 */ /* 0x000fea0003800000 */
.L_x_4147:
[----:B0-----:R0:W-:Y:S04]  /*9100*/  STG.E.128 desc[UR60][R52.64], R44 ;  /* 0x0000002c34007986 */ /* 0x0011e8000c101d3c */
[----:B--2---:R0:W-:Y:S02]  /*9110*/  @!P3 STG.E.128 desc[UR60][R54.64], R48 ;  /* 0x000000303600b986 */ /* 0x0041e4000c101d3c */
.L_x_4146:
[----:B------:R-:W-:Y:S05]  /*9120*/  BSYNC B1 ;  /* 0x0000000000017941 */ /* 0x000fea0003800000 */
.L_x_4145:
[----:B------:R-:W-:Y:S01]  /*9130*/  ISETP.NE.AND P3, PT, R35, RZ, PT ;  /* 0x000000ff2300720c */ /* 0x000fe20003f65270 */
[----:B------:R-:W-:-:S12]  /*9140*/  BSSY B1, `(.L_x_4149) ;  /* 0x0000084000017945 */ /* 0x000fd80003800000 */
[----:B------:R-:W-:Y:S05]  /*9150*/  @!P3 BRA `(.L_x_4150) ;  /* 0x000000080008b947 */ /* 0x000fea0003800000 */
[----:B0-----:R-:W-:Y:S01]  /*9160*/  SEL R44, R127, R151, !P1 ;  /* 0x000000977f2c7207 */ /* 0x001fe20004800000 */
[----:B------:R-:W-:Y:S01]  /*9170*/  BSSY B2, `(.L_x_4151) ;  /* 0x000007e000027945 */ /* 0x000fe20003800000 */
[----:B------:R-:W-:Y:S02]  /*9180*/  IADD3 R46, P3, P4, R118, R128, R28 ;  /* 0x00000080762e7210 */ /* 0x000fe40007c7e01c */
[----:B------:R-:W-:Y:S02]  /*9190*/  SHF.R.S32.HI R45, RZ, 0x1f, R44 ;  /* 0x0000001fff2d7819 */ /* 0x000fe4000001142c */
[----:B------:R-:W-:Y:S02]  /*91a0*/  IADD3.X R47, R7, R56, R33, P3, P4 ;  /* 0x00000038072f7210 */ /* 0x000fe40001fe8421 */
[----:B------:R-:W-:Y:S02]  /*91b0*/  LEA.HI R44, R45, R44, RZ, 0x4 ;  /* 0x0000002c2d2c7211 */ /* 0x000fe400078f20ff */
[----:B---3--:R-:W-:-:S02]  /*91c0*/  SHF.R.U32.HI R50, RZ, 0x3, R205 ;  /* 0x00000003ff327819 */ /* 0x008fc400000116cd */
[----:B------:R-:W-:-:S05]  /*91d0*/  LEA.HI.SX32 R48, R44, R27, 0x1c ;  /* 0x0000001b2c307211 */ /* 0x000fca00078fe2ff */
[----:B------:R-:W-:-:S05]  /*91e0*/  IMAD.SHL.U32 R49, R48, 0x8, RZ ;  /* 0x0000000830317824 */ /* 0x000fca00078e00ff */
[----:B------:R-:W-:-:S13]  /*91f0*/  ISETP.GE.AND P3, PT, R49, R148, PT ;  /* 0x000000943100720c */ /* 0x000fda0003f66270 */
[--C-:B------:R-:W-:Y:S02]  /*9200*/  @!P3 SHF.R.S32.HI R45, RZ, 0x1f, R49.reuse ;  /* 0x0000001fff2db819 */ /* 0x100fe40000011431 */
[----:B------:R-:W-:-:S04]  /*9210*/  @!P3 IADD3 R44, P4, P5, R118, R128, R49 ;  /* 0x00000080762cb210 */ /* 0x000fc80007d9e031 */
[----:B------:R-:W-:Y:S02]  /*9220*/  @!P3 IADD3.X R45, R7, R56, R45, P4, P5 ;  /* 0x00000038072db210 */ /* 0x000fe400027ea42d */
[----:B------:R-:W-:-:S04]  /*9230*/  LEA R52, P4, R46, R124, 0x1 ;  /* 0x0000007c2e347211 */ /* 0x000fc800078808ff */
[----:B------:R-:W-:Y:S02]  /*9240*/  LEA.HI.X R53, R46, R125, R47, 0x1, P4 ;  /* 0x0000007d2e357211 */ /* 0x000fe400020f0c2f */
[----:B------:R-:W-:-:S04]  /*9250*/  @!P3 LEA R54, P4, R44, R124, 0x1 ;  /* 0x0000007c2c36b211 */ /* 0x000fc800078808ff */
[----:B------:R-:W-:Y:S02]  /*9260*/  @!P3 LEA.HI.X R55, R44, R125, R45, 0x1, P4 ;  /* 0x0000007d2c37b211 */ /* 0x000fe400020f0c2d */
[----:B------:R-:W-:Y:S02]  /*9270*/  SHF.R.S32.HI R45, RZ, 0x1f, R48 ;  /* 0x0000001fff2d7819 */ /* 0x000fe40000011430 */
[----:B------:R-:W-:Y:S02]  /*9280*/  LOP3.LUT R44, R205, 0x38, R49, 0xf8, !PT ;  /* 0x00000038cd2c7812 */ /* 0x000fe400078ef831 */
[----:B------:R-:W-:Y:S02]  /*9290*/  LEA.HI R45, R45, R48, RZ, 0x3 ;  /* 0x000000302d2d7211 */ /* 0x000fe400078f18ff */
[----:B------:R-:W-:Y:S02]  /*92a0*/  LOP3.LUT R44, R44, R50, RZ, 0x3c, !PT ;  /* 0x000000322c2c7212 */ /* 0x000fe400078e3cff */
[----:B------:R-:W-:-:S02]  /*92b0*/  SHF.R.S32.HI R46, RZ, 0x3, R45 ;  /* 0x00000003ff2e7819 */ /* 0x000fc4000001142d */
[----:B------:R-:W-:-:S03]  /*92c0*/  ISETP.GE.AND P4, PT, R0, R126, PT ;  /* 0x0000007e0000720c */ /* 0x000fc60003f86270 */
[----:B------:R-:W-:-:S05]  /*92d0*/  IMAD R45, R46, 0x1c00, R215 ;  /* 0x00001c002e2d7824 */ /* 0x000fca00078e02d7 */
[----:B------:R-:W-:Y:S01]  /*92e0*/  IADD3 R47, R45, R44, RZ ;  /* 0x0000002c2d2f7210 */ /* 0x000fe20007ffe0ff */
[----:B------:R-:W-:-:S04]  /*92f0*/  IMAD R45, R16, 0x5400, R143 ;  /* 0x00005400102d7824 */ /* 0x000fc800078e028f */
        /* <DEDUP_REMOVED lines=10> */
[--C-:B------:R-:W-:Y:S01]  /*93a0*/  SHF.R.U64 R57, R72, 0x10, R73.reuse ;  /* 0x0000001048397819 */ /* 0x100fe20000001249 */
[----:B------:R-:W-:Y:S01]  /*93b0*/  IMAD.U32 R72, R51, 0x10000, RZ ;  /* 0x0001000033487824 */ /* 0x000fe200078e00ff */
[----:B------:R-:W-:Y:S01]  /*93c0*/  SHF.R.U32.HI R73, RZ, 0x10, R73 ;  /* 0x00000010ff497819 */ /* 0x000fe20000011649 */
[----:B------:R-:W-:Y:S01]  /*93d0*/  IMAD.U32 R66, R47, 0x10000, RZ ;  /* 0x000100002f427824 */ /* 0x000fe200078e00ff */
[----:B------:R-:W-:Y:S01]  /*93e0*/  PRMT R85, R162, 0x5410, R85 ;  /* 0x00005410a2557816 */ /* 0x000fe20000000055 */
[----:B------:R-:W-:Y:S01]  /*93f0*/  IMAD.U32 R65, R46, 0x10000, RZ ;  /* 0x000100002e417824 */ /* 0x000fe200078e00ff */
[----:B------:R-:W-:-:S02]  /*9400*/  SHF.R.U64 R58, R74, 0x10, R75 ;  /* 0x000000104a3a7819 */ /* 0x000fc4000000124b */
[----:B------:R-:W-:Y:S01]  /*9410*/  SHF.R.U64 R60, R86, 0x10, R87 ;  /* 0x00000010563c7819 */ /* 0x000fe20000001257 */
[----:B------:R-:W-:Y:S01]  /*9420*/  IMAD.U32 R76, R85, 0x10000, RZ ;  /* 0x00010000554c7824 */ /* 0x000fe200078e00ff */
[C---:B------:R-:W-:Y:S02]  /*9430*/  PRMT R57, R164.reuse, 0x5432, R57 ;  /* 0x00005432a4397816 */ /* 0x040fe40000000039 */
[----:B------:R-:W-:Y:S01]  /*9440*/  SHF.R.U32.HI R74, RZ, 0x10, R75 ;  /* 0x00000010ff4a7819 */ /* 0x000fe2000001164b */
[----:B------:R-:W-:Y:S01]  /*9450*/  FMUL.FTZ R78, R63, R76 ;  /* 0x0000004c3f4e7220 */ /* 0x000fe20000410000 */
[----:B------:R-:W-:Y:S02]  /*9460*/  SHF.R.U32.HI R86, RZ, 0x10, R87 ;  /* 0x00000010ff567819 */ /* 0x000fe40000011657 */
[----:B------:R-:W-:Y:S02]  /*9470*/  PRMT R164, R164, 0x5410, R73 ;  /* 0x00005410a4a47816 */ /* 0x000fe40000000049 */
[----:B------:R-:W-:Y:S01]  /*9480*/  LOP3.LUT R64, R49, 0xffff0000, RZ, 0xc0, !PT ;  /* 0xffff000031407812 */ /* 0x000fe200078ec0ff */
[----:B------:R-:W-:Y:S01]  /*9490*/  IMAD.U32 R49, R48, 0x10000, RZ ;  /* 0x0001000030317824 */ /* 0x000fe200078e00ff */
[----:B------:R-:W-:-:S02]  /*94a0*/  PRMT R58, R165, 0x5432, R58 ;  /* 0x00005432a53a7816 */ /* 0x000fc4000000003a */
[----:B------:R-:W-:Y:S02]  /*94b0*/  PRMT R60, R163, 0x5432, R60 ;  /* 0x00005432a33c7816 */ /* 0x000fe4000000003c */
[----:B------:R-:W-:Y:S02]  /*94c0*/  LOP3.LUT R85, R85, 0xffff0000, RZ, 0xc0, !PT ;  /* 0xffff000055557812 */ /* 0x000fe400078ec0ff */
[----:B------:R-:W-:Y:S01]  /*94d0*/  PRMT R165, R165, 0x5410, R74 ;  /* 0x00005410a5a57816 */ /* 0x000fe2000000004a */
[----:B------:R-:W-:Y:S01]  /*94e0*/  IMAD.U32 R74, R164, 0x10000, RZ ;  /* 0x00010000a44a7824 */ /* 0x000fe200078e00ff */
[----:B------:R-:W-:Y:S01]  /*94f0*/  PRMT R163, R163, 0x5410, R86 ;  /* 0x00005410a3a37816 */ /* 0x000fe20000000056 */
[----:B------:R-:W-:Y:S01]  /*9500*/  FMUL.FTZ R79, R64, R85 ;  /* 0x00000055404f7220 */ /* 0x000fe20000410000 */
[----:B------:R-:W-:Y:S01]  /*9510*/  LOP3.LUT R73, R164, 0xffff0000, RZ, 0xc0, !PT ;  /* 0xffff0000a4497812 */ /* 0x000fe200078ec0ff */
[----:B------:R-:W-:Y:S01]  /*9520*/  FMUL.FTZ R84, R63, R74 ;  /* 0x0000004a3f547220 */ /* 0x000fe20000410000 */
[----:B------:R-:W-:Y:S01]  /*9530*/  LOP3.LUT R62, R45, 0xffff0000, RZ, 0xc0, !PT ;  /* 0xffff00002d3e7812 */ /* 0x000fe200078ec0ff */
[----:B------:R-:W-:-:S02]  /*9540*/  IMAD.U32 R77, R163, 0x10000, RZ ;  /* 0x00010000a34d7824 */ /* 0x000fc400078e00ff */
[----:B------:R-:W-:Y:S01]  /*9550*/  FFMA.FTZ R63, R61, R74, -R78 ;  /* 0x0000004a3d3f7223 */ /* 0x000fe2000001084e */
[----:B------:R-:W-:Y:S02]  /*9560*/  IMAD.U32 R75, R165, 0x10000, RZ ;  /* 0x00010000a54b7824 */ /* 0x000fe400078e00ff */
[-C--:B------:R-:W-:Y:S01]  /*9570*/  FMUL.FTZ R87, R64, R73.reuse ;  /* 0x0000004940577220 */ /* 0x080fe20000410000 */
[----:B------:R-:W-:Y:S01]  /*9580*/  LOP3.LUT R51, R51, 0xffff0000, RZ, 0xc0, !PT ;  /* 0xffff000033337812 */ /* 0x000fe200078ec0ff */
[----:B------:R-:W-:Y:S01]  /*9590*/  FFMA.FTZ R64, R62, R73, -R79 ;  /* 0x000000493e407223 */ /* 0x000fe2000001084f */
[----:B------:R-:W-:Y:S01]  /*95a0*/  LOP3.LUT R74, R163, 0xffff0000, RZ, 0xc0, !PT ;  /* 0xffff0000a34a7812 */ /* 0x000fe200078ec0ff */
[----:B------:R-:W-:Y:S01]  /*95b0*/  FFMA.FTZ R61, R61, R76, R84 ;  /* 0x0000004c3d3d7223 */ /* 0x000fe20000010054 */
[----:B------:R-:W-:Y:S01]  /*95c0*/  PRMT R59, R162, 0x5432, R59 ;  /* 0x00005432a23b7816 */ /* 0x000fe2000000003b */
[C---:B------:R-:W-:Y:S01]  /*95d0*/  FMUL.FTZ R73, R72.reuse, R77 ;  /* 0x0000004d48497220 */ /* 0x040fe20000410000 */
[-C--:B------:R-:W-:Y:S01]  /*95e0*/  FMUL.FTZ R76, R72, R75.reuse ;  /* 0x0000004b484c7220 */ /* 0x080fe20000410000 */
[----:B------:R-:W-:Y:S01]  /*95f0*/  LOP3.LUT R78, R165, 0xffff0000, RZ, 0xc0, !PT ;  /* 0xffff0000a54e7812 */ /* 0x000fe200078ec0ff */
[----:B------:R-:W-:Y:S01]  /*9600*/  FMUL.FTZ R86, R51, R74 ;  /* 0x0000004a33567220 */ /* 0x000fe20000410000 */
[----:B------:R-:W-:Y:S01]  /*9610*/  LOP3.LUT R47, R47, 0xffff0000, RZ, 0xc0, !PT ;  /* 0xffff00002f2f7812 */ /* 0x000fe200078ec0ff */
[C---:B------:R-:W-:Y:S01]  /*9620*/  FFMA.FTZ R72, R66.reuse, R75, -R73 ;  /* 0x0000004b42487223 */ /* 0x040fe20000010849 */
[----:B------:R-:W-:Y:S01]  /*9630*/  FFMA.FTZ R66, R66, R77, R76 ;  /* 0x0000004d42427223 */ /* 0x000fe2000001004c */
[----:B------:R-:W-:Y:S01]  /*9640*/  IMAD.U32 R84, R59, 0x10000, RZ ;  /* 0x000100003b547824 */ /* 0x000fe200078e00ff */
[----:B------:R-:W-:Y:S01]  /*9650*/  LOP3.LUT R48, R48, 0xffff0000, RZ, 0xc0, !PT ;  /* 0xffff000030307812 */ /* 0x000fe200078ec0ff */
[----:B------:R-:W-:Y:S01]  /*9660*/  IMAD.U32 R76, R57, 0x10000, RZ ;  /* 0x00010000394c7824 */ /* 0x000fe200078e00ff */
[----:B------:R-:W-:Y:S01]  /*9670*/  LOP3.LUT R59, R59, 0xffff0000, RZ, 0xc0, !PT ;  /* 0xffff00003b3b7812 */ /* 0x000fe200078ec0ff */
[-C--:B------:R-:W-:Y:S01]  /*9680*/  FMUL.FTZ R88, R51, R78.reuse ;  /* 0x0000004e33587220 */ /* 0x080fe20000410000 */
[----:B------:R-:W-:Y:S01]  /*9690*/  FFMA.FTZ R51, R47, R78, -R86 ;  /* 0x0000004e2f337223 */ /* 0x000fe20000010856 */
[----:B------:R-:W-:-:S02]  /*96a0*/  IMAD.U32 R45, R44, 0x10000, RZ ;  /* 0x000100002c2d7824 */ /* 0x000fc400078e00ff */
[C---:B------:R-:W-:Y:S01]  /*96b0*/  FMUL.FTZ R78, R49.reuse, R84 ;  /* 0x00000054314e7220 */ /* 0x040fe20000410000 */
[----:B------:R-:W-:Y:S01]  /*96c0*/  LOP3.LUT R44, R44, 0xffff0000, RZ, 0xc0, !PT ;  /* 0xffff00002c2c7812 */ /* 0x000fe200078ec0ff */
[-C--:B------:R-:W-:Y:S01]  /*96d0*/  FMUL.FTZ R73, R49, R76.reuse ;  /* 0x0000004c31497220 */ /* 0x080fe20000410000 */
[----:B------:R-:W-:Y:S01]  /*96e0*/  LOP3.LUT R57, R57, 0xffff0000, RZ, 0xc0, !PT ;  /* 0xffff000039397812 */ /* 0x000fe200078ec0ff */
[----:B------:R-:W-:Y:S01]  /*96f0*/  FMUL.FTZ R75, R48, R59 ;  /* 0x0000003b304b7220 */ /* 0x000fe20000410000 */
[----:B------:R-:W-:Y:S01]  /*9700*/  FFMA.FTZ R49, R45, R76, -R78 ;  /* 0x0000004c2d317223 */ /* 0x000fe2000001084e */
[----:B------:R-:W-:Y:S01]  /*9710*/  FFMA.FTZ R47, R47, R74, R88 ;  /* 0x0000004a2f2f7223 */ /* 0x000fe20000010058 */
[----:B------:R-:W-:Y:S01]  /*9720*/  FFMA.FTZ R45, R45, R84, R73 ;  /* 0x000000542d2d7223 */ /* 0x000fe20000010049 */
[----:B------:R-:W-:Y:S01]  /*9730*/  LOP3.LUT R67, R46, 0xffff0000, RZ, 0xc0, !PT ;  /* 0xffff00002e437812 */ /* 0x000fe200078ec0ff */
[-C--:B------:R-:W-:Y:S01]  /*9740*/  FMUL.FTZ R73, R48, R57.reuse ;  /* 0x0000003930497220 */ /* 0x080fe20000410000 */
[----:B------:R-:W-:Y:S01]  /*9750*/  FFMA.FTZ R74, R44, R57, -R75 ;  /* 0x000000392c4a7223 */ /* 0x000fe2000001084b */
[C---:B------:R-:W-:Y:S01]  /*9760*/  IMAD.U32 R46, R50.reuse, 0x10000, RZ ;  /* 0x00010000322e7824 */ /* 0x040fe200078e00ff */
[----:B------:R-:W-:Y:S01]  /*9770*/  LOP3.LUT R50, R50, 0xffff0000, RZ, 0xc0, !PT ;  /* 0xffff000032327812 */ /* 0x000fe200078ec0ff */
[C---:B------:R-:W-:Y:S01]  /*9780*/  IMAD.U32 R57, R60.reuse, 0x10000, RZ ;  /* 0x000100003c397824 */ /* 0x040fe200078e00ff */
[----:B------:R-:W-:Y:S01]  /*9790*/  LOP3.LUT R60, R60, 0xffff0000, RZ, 0xc0, !PT ;  /* 0xffff00003c3c7812 */ /* 0x000fe200078ec0ff */
[C---:B------:R-:W-:Y:S01]  /*97a0*/  IMAD.U32 R48, R58.reuse, 0x10000, RZ ;  /* 0x000100003a307824 */ /* 0x040fe200078e00ff */
[----:B------:R-:W-:Y:S01]  /*97b0*/  LOP3.LUT R58, R58, 0xffff0000, RZ, 0xc0, !PT ;  /* 0xffff00003a3a7812 */ /* 0x000fe200078ec0ff */
[----:B------:R-:W-:Y:S01]  /*97c0*/  FMUL.FTZ R76, R46, R57 ;  /* 0x000000392e4c7220 */ /* 0x000fe20000410000 */
[----:B------:R-:W-:Y:S01]  /*97d0*/  FFMA.FTZ R44, R44, R59, R73 ;  /* 0x0000003b2c2c7223 */ /* 0x000fe20000010049 */
[----:B------:R-:W-:Y:S01]  /*97e0*/  FMUL.FTZ R46, R46, R48 ;  /* 0x000000302e2e7220 */ /* 0x000fe20000410000 */
[C---:B------:R-:W-:Y:S01]  /*97f0*/  FMUL.FTZ R78, R50.reuse, R60 ;  /* 0x0000003c324e7220 */ /* 0x040fe20000410000 */
[----:B------:R-:W-:Y:S01]  /*9800*/  FMUL.FTZ R59, R50, R58 ;  /* 0x0000003a323b7220 */ /* 0x000fe20000410000 */
[----:B------:R-:W-:Y:S01]  /*9810*/  FFMA.FTZ R62, R62, R85, R87 ;  /* 0x000000553e3e7223 */ /* 0x000fe20000010057 */
[C---:B------:R-:W-:Y:S01]  /*9820*/  FFMA.FTZ R46, R65.reuse, R57, R46 ;  /* 0x00000039412e7223 */ /* 0x040fe2000001002e */
[----:B------:R-:W-:Y:S01]  /*9830*/  FFMA.FTZ R76, R65, R48, -R76 ;  /* 0x00000030414c7223 */ /* 0x000fe2000001084c */
        /* <DEDUP_REMOVED lines=17> */
.L_x_4152:
[----:B------:R-:W-:Y:S05]  /*9950*/  BSYNC B2 ;  /* 0x0000000000027941 */ /* 0x000fea0003800000 */
.L_x_4151:
[----:B0-----:R4:W-:Y:S04]  /*9960*/  STG.E.128 desc[UR60][R52.64], R44 ;  /* 0x0000002c34007986 */ /* 0x0019e8000c101d3c */
[----:B--2---:R4:W-:Y:S02]  /*9970*/  @!P3 STG.E.128 desc[UR60][R54.64], R48 ;  /* 0x000000303600b986 */ /* 0x0049e4000c101d3c */
.L_x_4150:
[----:B------:R-:W-:Y:S05]  /*9980*/  BSYNC B1 ;  /* 0x0000000000017941 */ /* 0x000fea0003800000 */
.L_x_4149:
[----:B------:R-:W-:-:S13]  /*9990*/  ISETP.NE.AND P3, PT, R36, RZ, PT ;  /* 0x000000ff2400720c */ /* 0x000fda0003f65270 */
[----:B------:R-:W-:Y:S05]  /*99a0*/  @!P3 BRA `(.L_x_4103) ;  /* 0x0000000800e4b947 */ /* 0x000fea0003800000 */
[----:B0---4-:R-:W2:Y:S01]  /*99b0*/  LDL R44, [R1+0x8] ;  /* 0x00000800012c7983 */ /* 0x011ea20000100800 */
[----:B------:R-:W-:Y:S01]  /*99c0*/  SHF.R.U32.HI R47, RZ, 0x3, R205 ;  /* 0x00000003ff2f7819 */ /* 0x000fe200000116cd */
[----:B------:R-:W-:Y:S01]  /*99d0*/  BSSY B1, `(.L_x_4153) ;  /* 0x0000074000017945 */ /* 0x000fe20003800000 */
[----:B------:R-:W-:-:S04]  /*99e0*/  IADD3 R46, P3, P4, R118, R128, R30 ;  /* 0x00000080762e7210 */ /* 0x000fc80007c7e01e */
[----:B---3--:R-:W-:Y:S02]  /*99f0*/  IADD3.X R49, R7, R56, R34, P3, P4 ;  /* 0x0000003807317210 */ /* 0x008fe40001fe8422 */
[----:B------:R-:W-:-:S04]  /*9a00*/  LEA R52, P3, R46, R124, 0x1 ;  /* 0x0000007c2e347211 */ /* 0x000fc800078608ff */
[----:B------:R-:W-:Y:S02]  /*9a10*/  LEA.HI.X R53, R46, R125, R49, 0x1, P3 ;  /* 0x0000007d2e357211 */ /* 0x000fe400018f0c31 */
[----:B------:R-:W-:Y:S02]  /*9a20*/  ISETP.GE.AND P3, PT, R3, R126, PT ;  /* 0x0000007e0300720c */ /* 0x000fe40003f66270 */
[----:B--2---:R-:W-:-:S04]  /*9a30*/  LOP3.LUT P5, RZ, R44, 0x1, RZ, 0xc0, !PT ;  /* 0x000000012cff7812 */ /* 0x004fc800078ac0ff */
[----:B------:R-:W-:-:S04]  /*9a40*/  SEL R151, R127, R151, !P5 ;  /* 0x000000977f977207 */ /* 0x000fc80006800000 */
[----:B------:R-:W-:-:S04]  /*9a50*/  SHF.R.S32.HI R44, RZ, 0x1f, R151 ;  /* 0x0000001fff2c7819 */ /* 0x000fc80000011497 */
[----:B------:R-:W-:-:S04]  /*9a60*/  LEA.HI R44, R44, R151, RZ, 0x4 ;  /* 0x000000972c2c7211 */ /* 0x000fc800078f20ff */
[----:B------:R-:W-:-:S04]  /*9a70*/  LEA.HI.SX32 R44, R44, R29, 0x1c ;  /* 0x0000001d2c2c7211 */ /* 0x000fc800078fe2ff */
[----:B------:R-:W-:Y:S01]  /*9a80*/  SHF.R.S32.HI R45, RZ, 0x1f, R44 ;  /* 0x0000001fff2d7819 */ /* 0x000fe2000001142c */
[----:B------:R-:W-:-:S03]  /*9a90*/  IMAD.SHL.U32 R55, R44, 0x8, RZ ;  /* 0x000000082c377824 */ /* 0x000fc600078e00ff */
[----:B------:R-:W-:Y:S02]  /*9aa0*/  LEA.HI R45, R45, R44, RZ, 0x3 ;  /* 0x0000002c2d2d7211 */ /* 0x000fe400078f18ff */
[----:B------:R-:W-:Y:S02]  /*9ab0*/  LOP3.LUT R44, R205, 0x38, R55, 0xf8, !PT ;  /* 0x00000038cd2c7812 */ /* 0x000fe400078ef837 */
[----:B------:R-:W-:Y:S02]  /*9ac0*/  SHF.R.S32.HI R48, RZ, 0x3, R45 ;  /* 0x00000003ff307819 */ /* 0x000fe4000001142d */
[----:B------:R-:W-:-:S03]  /*9ad0*/  LOP3.LUT R44, R44, R47, RZ, 0x3c, !PT ;  /* 0x0000002f2c2c7212 */ /* 0x000fc600078e3cff */
        /* <DEDUP_REMOVED lines=11> */
[----:B------:R-:W-:Y:S01]  /*9b90*/  SHF.R.U32.HI R68, RZ, 0x10, R81 ;  /* 0x00000010ff447819 */ /* 0x000fe20000011651 */
[----:B------:R-:W-:Y:S01]  /*9ba0*/  IMAD.U32 R62, R49, 0x10000, RZ ;  /* 0x00010000313e7824 */ /* 0x000fe200078e00ff */
[----:B------:R-:W-:Y:S01]  /*9bb0*/  SHF.R.U32.HI R72, RZ, 0x10, R69 ;  /* 0x00000010ff487819 */ /* 0x000fe20000011645 */
[----:B0-----:R-:W-:Y:S01]  /*9bc0*/  IMAD.U32 R59, R45, 0x10000, RZ ;  /* 0x000100002d3b7824 */ /* 0x001fe200078e00ff */
[--C-:B------:R-:W-:Y:S01]  /*9bd0*/  SHF.R.U64 R69, R70, 0x10, R71.reuse ;  /* 0x0000001046457819 */ /* 0x100fe20000001247 */
[----:B------:R-:W-:Y:S01]  /*9be0*/  IMAD.U32 R65, R47, 0x10000, RZ ;  /* 0x000100002f417824 */ /* 0x000fe200078e00ff */
[----:B------:R-:W-:Y:S01]  /*9bf0*/  PRMT R68, R161, 0x5432, R68 ;  /* 0x00005432a1447816 */ /* 0x000fe20000000044 */
[----:B------:R-:W-:Y:S01]  /*9c00*/  IMAD.U32 R57, R48, 0x10000, RZ ;  /* 0x0001000030397824 */ /* 0x000fe200078e00ff */
[----:B------:R-:W-:Y:S01]  /*9c10*/  PRMT R63, R159, 0x5432, R74 ;  /* 0x000054329f3f7816 */ /* 0x000fe2000000004a */
[----:B------:R-:W-:Y:S01]  /*9c20*/  IMAD.U32 R54, R44, 0x10000, RZ ;  /* 0x000100002c367824 */ /* 0x000fe200078e00ff */
[----:B------:R-:W-:-:S02]  /*9c30*/  SHF.R.U32.HI R73, RZ, 0x10, R71 ;  /* 0x00000010ff497819 */ /* 0x000fc40000011647 */
[----:B------:R-:W-:Y:S02]  /*9c40*/  SHF.R.U64 R60, R80, 0x10, R81 ;  /* 0x00000010503c7819 */ /* 0x000fe40000001251 */
[----:B------:R-:W-:Y:S02]  /*9c50*/  LOP3.LUT R61, R51, 0xffff0000, RZ, 0xc0, !PT ;  /* 0xffff0000333d7812 */ /* 0x000fe400078ec0ff */
[----:B------:R-:W-:Y:S02]  /*9c60*/  PRMT R159, R159, 0x5410, R72 ;  /* 0x000054109f9f7816 */ /* 0x000fe40000000048 */
[----:B------:R-:W-:Y:S02]  /*9c70*/  SHF.R.U64 R71, R82, 0x10, R83 ;  /* 0x0000001052477819 */ /* 0x000fe40000001253 */
[----:B------:R-:W-:Y:S01]  /*9c80*/  PRMT R51, R160, 0x5432, R69 ;  /* 0x00005432a0337816 */ /* 0x000fe20000000045 */
[----:B------:R-:W-:Y:S01]  /*9c90*/  IMAD.U32 R69, R68, 0x10000, RZ ;  /* 0x0001000044457824 */ /* 0x000fe200078e00ff */
[----:B------:R-:W-:-:S02]  /*9ca0*/  SHF.R.U32.HI R83, RZ, 0x10, R83 ;  /* 0x00000010ff537819 */ /* 0x000fc40000011653 */
[----:B------:R-:W-:Y:S01]  /*9cb0*/  LOP3.LUT R66, R49, 0xffff0000, RZ, 0xc0, !PT ;  /* 0xffff000031427812 */ /* 0x000fe200078ec0ff */
[----:B------:R-:W-:Y:S01]  /*9cc0*/  IMAD.U32 R49, R159, 0x10000, RZ ;  /* 0x000100009f317824 */ /* 0x000fe200078e00ff */
[----:B------:R-:W-:Y:S01]  /*9cd0*/  PRMT R161, R161, 0x5410, R60 ;  /* 0x00005410a1a17816 */ /* 0x000fe2000000003c */
[----:B------:R-:W-:Y:S01]  /*9ce0*/  FMUL.FTZ R70, R62, R69 ;  /* 0x000000453e467220 */ /* 0x000fe20000410000 */
[----:B------:R-:W-:Y:S01]  /*9cf0*/  PRMT R60, R158, 0x5432, R71 ;  /* 0x000054329e3c7816 */ /* 0x000fe20000000047 */
[-C--:B------:R-:W-:Y:S01]  /*9d00*/  FMUL.FTZ R62, R62, R49.reuse ;  /* 0x000000313e3e7220 */ /* 0x080fe20000410000 */
[----:B------:R-:W-:Y:S01]  /*9d10*/  PRMT R158, R158, 0x5410, R83 ;  /* 0x000054109e9e7816 */ /* 0x000fe20000000053 */
[C---:B------:R-:W-:Y:S01]  /*9d20*/  FFMA.FTZ R49, R59.reuse, R49, -R70 ;  /* 0x000000313b317223 */ /* 0x040fe20000010846 */
[----:B------:R-:W-:Y:S01]  /*9d30*/  PRMT R160, R160, 0x5410, R73 ;  /* 0x00005410a0a07816 */ /* 0x000fe20000000049 */
[----:B------:R-:W-:Y:S01]  /*9d40*/  FFMA.FTZ R59, R59, R69, R62 ;  /* 0x000000453b3b7223 */ /* 0x000fe2000001003e */
[----:B------:R-:W-:Y:S01]  /*9d50*/  LOP3.LUT R71, R68, 0xffff0000, RZ, 0xc0, !PT ;  /* 0xffff000044477812 */ /* 0x000fe200078ec0ff */
[----:B------:R-:W-:Y:S01]  /*9d60*/  IMAD.U32 R70, R158, 0x10000, RZ ;  /* 0x000100009e467824 */ /* 0x000fe200078e00ff */
[----:B------:R-:W-:Y:S01]  /*9d70*/  LOP3.LUT R159, R159, 0xffff0000, RZ, 0xc0, !PT ;  /* 0xffff00009f9f7812 */ /* 0x000fe200078ec0ff */
[----:B------:R-:W-:Y:S01]  /*9d80*/  IMAD.U32 R68, R160, 0x10000, RZ ;  /* 0x00010000a0447824 */ /* 0x000fe200078e00ff */
[----:B------:R-:W-:Y:S01]  /*9d90*/  LOP3.LUT R64, R45, 0xffff0000, RZ, 0xc0, !PT ;  /* 0xffff00002d407812 */ /* 0x000fe200078ec0ff */
[----:B------:R-:W-:Y:S01]  /*9da0*/  FMUL.FTZ R73, R66, R71 ;  /* 0x0000004742497220 */ /* 0x000fe20000410000 */
[----:B------:R-:W-:Y:S01]  /*9db0*/  LOP3.LUT R158, R158, 0xffff0000, RZ, 0xc0, !PT ;  /* 0xffff00009e9e7812 */ /* 0x000fe200078ec0ff */
[-C--:B------:R-:W-:Y:S01]  /*9dc0*/  FMUL.FTZ R69, R66, R159.reuse ;  /* 0x0000009f42457220 */ /* 0x080fe20000410000 */
[C---:B------:R-:W-:Y:S01]  /*9dd0*/  FMUL.FTZ R66, R67.reuse, R70 ;  /* 0x0000004643427220 */ /* 0x040fe20000410000 */
[-C--:B------:R-:W-:Y:S01]  /*9de0*/  FMUL.FTZ R67, R67, R68.reuse ;  /* 0x0000004443437220 */ /* 0x080fe20000410000 */
[----:B------:R-:W-:Y:S01]  /*9df0*/  LOP3.LUT R160, R160, 0xffff0000, RZ, 0xc0, !PT ;  /* 0xffff0000a0a07812 */ /* 0x000fe200078ec0ff */
[C---:B------:R-:W-:Y:S01]  /*9e00*/  FFMA.FTZ R62, R64.reuse, R159, -R73 ;  /* 0x0000009f403e7223 */ /* 0x040fe20000010849 */
[----:B------:R-:W-:Y:S01]  /*9e10*/  FFMA.FTZ R72, R64, R71, R69 ;  /* 0x0000004740487223 */ /* 0x000fe20000010045 */
[C---:B------:R-:W-:Y:S01]  /*9e20*/  FFMA.FTZ R68, R65.reuse, R68, -R66 ;  /* 0x0000004441447223 */ /* 0x040fe20000010842 */
[----:B------:R-:W-:Y:S01]  /*9e30*/  FFMA.FTZ R67, R65, R70, R67 ;  /* 0x0000004641437223 */ /* 0x000fe20000010043 */
[----:B------:R-:W-:-:S02]  /*9e40*/  IMAD.U32 R64, R63, 0x10000, RZ ;  /* 0x000100003f407824 */ /* 0x000fc400078e00ff */
[----:B------:R-:W-:Y:S01]  /*9e50*/  FMUL.FTZ R69, R61, R158 ;  /* 0x0000009e3d457220 */ /* 0x000fe20000410000 */
[----:B------:R-:W-:Y:S02]  /*9e60*/  IMAD.U32 R65, R161, 0x10000, RZ ;  /* 0x00010000a1417824 */ /* 0x000fe400078e00ff */
[----:B------:R-:W-:Y:S01]  /*9e70*/  FMUL.FTZ R71, R61, R160 ;  /* 0x000000a03d477220 */ /* 0x000fe20000410000 */
[----:B------:R-:W-:Y:S01]  /*9e80*/  LOP3.LUT R48, R48, 0xffff0000, RZ, 0xc0, !PT ;  /* 0xffff000030307812 */ /* 0x000fe200078ec0ff */
[-C--:B------:R-:W-:Y:S01]  /*9e90*/  FMUL.FTZ R66, R57, R64.reuse ;  /* 0x0000004039427220 */ /* 0x080fe20000410000 */
[----:B------:R-:W-:Y:S01]  /*9ea0*/  LOP3.LUT R161, R161, 0xffff0000, RZ, 0xc0, !PT ;  /* 0xffff0000a1a17812 */ /* 0x000fe200078ec0ff */
[-C--:B------:R-:W-:Y:S01]  /*9eb0*/  FMUL.FTZ R61, R57, R65.reuse ;  /* 0x00000041393d7220 */ /* 0x080fe20000410000 */
[----:B------:R-:W-:Y:S01]  /*9ec0*/  LOP3.LUT R63, R63, 0xffff0000, RZ, 0xc0, !PT ;  /* 0xffff00003f3f7812 */ /* 0x000fe200078ec0ff */
[----:B------:R-:W-:Y:S01]  /*9ed0*/  IMAD.U32 R45, R46, 0x10000, RZ ;  /* 0x000100002e2d7824 */ /* 0x000fe200078e00ff */
[----:B------:R-:W-:Y:S01]  /*9ee0*/  LOP3.LUT R58, R47, 0xffff0000, RZ, 0xc0, !PT ;  /* 0xffff00002f3a7812 */ /* 0x000fe200078ec0ff */
[----:B------:R-:W-:Y:S01]  /*9ef0*/  FFMA.FTZ R61, R54, R64, -R61 ;  /* 0x00000040363d7223 */ /* 0x000fe2000001083d */
[----:B------:R-:W-:Y:S01]  /*9f00*/  LOP3.LUT R44, R44, 0xffff0000, RZ, 0xc0, !PT ;  /* 0xffff00002c2c7812 */ /* 0x000fe200078ec0ff */
[----:B------:R-:W-:Y:S01]  /*9f10*/  FFMA.FTZ R66, R54, R65, R66 ;  /* 0x0000004136427223 */ /* 0x000fe20000010042 */
[----:B------:R-:W-:Y:S01]  /*9f20*/  LOP3.LUT R47, R46, 0xffff0000, RZ, 0xc0, !PT ;  /* 0xffff00002e2f7812 */ /* 0x000fe200078ec0ff */
[----:B------:R-:W-:-:S02]  /*9f30*/  IMAD.U32 R46, R50, 0x10000, RZ ;  /* 0x00010000322e7824 */ /* 0x000fc400078e00ff */
[C---:B------:R-:W-:Y:S01]  /*9f40*/  FMUL.FTZ R57, R48.reuse, R161 ;  /* 0x000000a130397220 */ /* 0x040fe20000410000 */
[-C--:B------:R-:W-:Y:S01]  /*9f50*/  FMUL.FTZ R65, R48, R63.reuse ;  /* 0x0000003f30417220 */ /* 0x080fe20000410000 */
[----:B------:R-:W-:Y:S01]  /*9f60*/  IMAD.U32 R54, R60, 0x10000, RZ ;  /* 0x000100003c367824 */ /* 0x000fe200078e00ff */
[----:B------:R-:W-:Y:S01]  /*9f70*/  LOP3.LUT R50, R50, 0xffff0000, RZ, 0xc0, !PT ;  /* 0xffff000032327812 */ /* 0x000fe200078ec0ff */
[C---:B------:R-:W-:Y:S01]  /*9f80*/  IMAD.U32 R48, R51.reuse, 0x10000, RZ ;  /* 0x0001000033307824 */ /* 0x040fe200078e00ff */
[----:B------:R-:W-:Y:S01]  /*9f90*/  LOP3.LUT R60, R60, 0xffff0000, RZ, 0xc0, !PT ;  /* 0xffff00003c3c7812 */ /* 0x000fe200078ec0ff */
[C---:B------:R-:W-:Y:S01]  /*9fa0*/  FFMA.FTZ R69, R58.reuse, R160, -R69 ;  /* 0x000000a03a457223 */ /* 0x040fe20000010845 */
[----:B------:R-:W-:Y:S01]  /*9fb0*/  LOP3.LUT R51, R51, 0xffff0000, RZ, 0xc0, !PT ;  /* 0xffff000033337812 */ /* 0x000fe200078ec0ff */
[----:B------:R-:W-:Y:S01]  /*9fc0*/  FFMA.FTZ R158, R58, R158, R71 ;  /* 0x0000009e3a9e7223 */ /* 0x000fe20000010047 */
[C---:B------:R-:W-:Y:S01]  /*9fd0*/  FFMA.FTZ R58, R44.reuse, R63, -R57 ;  /* 0x0000003f2c3a7223 */ /* 0x040fe20000010839 */
[----:B------:R-:W-:Y:S01]  /*9fe0*/  FFMA.FTZ R65, R44, R161, R65 ;  /* 0x000000a12c417223 */ /* 0x000fe20000010041 */
[C---:B------:R-:W-:Y:S01]  /*9ff0*/  FMUL.FTZ R44, R46.reuse, R54 ;  /* 0x000000362e2c7220 */ /* 0x040fe20000410000 */
[----:B------:R-:W-:Y:S01]  /*a000*/  FMUL.FTZ R57, R46, R48 ;  /* 0x000000302e397220 */ /* 0x000fe20000410000 */
        /* <DEDUP_REMOVED lines=16> */
.L_x_4154:
[----:B------:R-:W-:Y:S05]  /*a110*/  BSYNC B1 ;  /* 0x0000000000017941 */ /* 0x000fea0003800000 */
.L_x_4153:
[----:B0-----:R0:W-:Y:S01]  /*a120*/  STG.E.128 desc[UR60][R52.64], R44 ;  /* 0x0000002c34007986 */ /* 0x0011e2000c101d3c */
[----:B------:R-:W-:-:S13]  /*a130*/  ISETP.GE.AND P3, PT, R55, R148, PT ;  /* 0x000000943700720c */ /* 0x000fda0003f66270 */
[----:B------:R-:W-:Y:S05]  /*a140*/  @P3 BRA `(.L_x_4103) ;  /* 0x0000000000fc3947 */ /* 0x000fea0003800000 */
[--C-:B0-----:R-:W-:Y:S02]  /*a150*/  SHF.R.S32.HI R44, RZ, 0x1f, R55.reuse ;  /* 0x0000001fff2c7819 */ /* 0x101fe40000011437 */
[----:B------:R-:W-:-:S04]  /*a160*/  IADD3 R55, P3, P4, R118, R128, R55 ;  /* 0x0000008076377210 */ /* 0x000fc80007c7e037 */
[----:B------:R-:W-:Y:S02]  /*a170*/  IADD3.X R56, R7, R56, R44, P3, P4 ;  /* 0x0000003807387210 */ /* 0x000fe40001fe842c */
[----:B------:R-:W-:-:S04]  /*a180*/  LEA R124, P3, R55, R124, 0x1 ;  /* 0x0000007c377c7211 */ /* 0x000fc800078608ff */
[----:B------:R-:W-:-:S05]  /*a190*/  LEA.HI.X R125, R55, R125, R56, 0x1, P3 ;  /* 0x0000007d377d7211 */ /* 0x000fca00018f0c38 */
[----:B--2---:R0:W-:Y:S01]  /*a1a0*/  STG.E.128 desc[UR60][R124.64], R48 ;  /* 0x000000307c007986 */ /* 0x0041e2000c101d3c */
[----:B------:R-:W-:Y:S05]  /*a1b0*/  BRA `(.L_x_4103) ;  /* 0x0000000000e07947 */ /* 0x000fea0003800000 */
.L_x_4070:
[----:B------:R-:W2:Y:S02]  /*a1c0*/  LDL R44, [R1+0x14] ;  /* 0x00001400012c7983 */ /* 0x000ea40000100800 */
[----:B--2---:R-:W-:-:S13]  /*a1d0*/  R2UR UR4, R44 ;  /* 0x000000002c0472ca */ /* 0x004fda00000e0000 */
[----:B------:R-:W-:-:S06]  /*a1e0*/  UISETP.NE.AND UP0, UPT, UR4, 0x3, UPT ;  /* 0x000000030400788c */ /* 0x000fcc000bf05270 */
[----:B------:R-:W-:-:S13]  /*a1f0*/  PLOP3.LUT P2, PT, PT, PT, UP0, 0x80, 0x0 ;  /* 0x000000000000781c */ /* 0x000fda0003f4f008 */
[----:B------:R-:W-:Y:S05]  /*a200*/  @!P2 BRA `(.L_x_4155) ;  /* 0x000000000004a947 */ /* 0x000fea0003800000 */
[----:B------:R-:W-:Y:S01]  /*a210*/  BPT.TRAP 0x1 ;  /* 0x000000040000795c */ /* 0x000fe20000300000 */
.L_x_4155:
[----:B------:R-:W-:Y:S01]  /*a220*/  IMAD R100, R16, 0x8, R2 ;  /* 0x0000000810647824 */ /* 0x000fe200078e0202 */
[----:B------:R-:W-:Y:S01]  /*a230*/  SHF.L.U32 R101, R204, 0x1f, RZ ;  /* 0x0000001fcc657819 */ /* 0x000fe200000006ff */
[----:B0-----:R-:W-:Y:S01]  /*a240*/  IMAD R43, R25, -0x70, R24 ;  /* 0xffffff90192b7824 */ /* 0x001fe200078e0218 */
[----:B------:R-:W-:Y:S02]  /*a250*/  BSSY B1, `(.L_x_4156) ;  /* 0x0000004000017945 */ /* 0x000fe40003800000 */
[----:B------:R-:W0:Y:S02]  /*a260*/  SYNCS.PHASECHK.TRANS64.TRYWAIT P3, [R100+URZ+0x36890], R101 ;  /* 0x03689065640075a7 */ /* 0x000e24000806017f */
[----:B------:R-:W-:Y:S01]  /*a270*/  VIMNMX R43, R43, 0x70, PT ;  /* 0x000000702b2b7848 */ /* 0x000fe20003fe0100 */
[----:B0-----:R-:W-:Y:S06]  /*a280*/  @!P3 BRA `(.L_x_4157) ;  /* 0x000001d00068b947 */ /* 0x001fec0003800000 */
.L_x_4438:
[----:B------:R-:W-:Y:S05]  /*a290*/  BSYNC B1 ;  /* 0x0000000000017941 */ /* 0x000fea0003800000 */
.L_x_4156:
[----:B------:R-:W-:Y:S01]  /*a2a0*/  ISETP.GE.AND P3, PT, R17, R43, PT ;  /* 0x0000002b1100720c */ /* 0x000fe20003f66270 */
[----:B------:R-:W-:-:S12]  /*a2b0*/  BSSY B1, `(.L_x_4158) ;  /* 0x0000014000017945 */ /* 0x000fd80003800000 */
[----:B------:R-:W-:Y:S05]  /*a2c0*/  @P3 BRA `(.L_x_4159) ;  /* 0x0000000000483947 */ /* 0x000fea0003800000 */
[----:B------:R-:W-:-:S13]  /*a2d0*/  ISETP.NE.AND P3, PT, R31, RZ, PT ;  /* 0x000000ff1f00720c */ /* 0x000fda0003f65270 */
[----:B------:R-:W1:Y:S04]  /*a2e0*/  @P3 LDS.128 R44, [R41+0x21000] ;  /* 0x02100000292c3984 */ /* 0x000e680000000c00 */
[----:B-1----:R-:W-:Y:S01]  /*a2f0*/  @P3 STG.E.128 desc[UR60][R50.64], R44 ;  /* 0x0000002c32003986 */ /* 0x002fe2000c101d3c */
        /* <DEDUP_REMOVED lines=14> */
[----:B-1----:R1:W-:Y:S02]  /*a3e0*/  @P3 STG.E.128 desc[UR60][R50.64+0x140], R44 ;  /* 0x0001402c32003986 */ /* 0x0023e4000c101d3c */
.L_x_4159:
[----:B------:R-:W-:Y:S05]  /*a3f0*/  BSYNC B1 ;  /* 0x0000000000017941 */ /* 0x000fea0003800000 */
.L_x_4158:
[----:B------:R-:W-:-:S13]  /*a400*/  ISETP.GE.AND P3, PT, R227, R43, PT ;  /* 0x0000002be300720c */ /* 0x000fda0003f66270 */
[----:B------:R-:W-:Y:S05]  /*a410*/  @P3 BRA `(.L_x_4103) ;  /* 0x0000000000483947 */ /* 0x000fea0003800000 */
[----:B------:R-:W-:-:S13]  /*a420*/  ISETP.NE.AND P3, PT, R31, RZ, PT ;  /* 0x000000ff1f00720c */ /* 0x000fda0003f65270 */
[----:B-1----:R-:W1:Y:S04]  /*a430*/  @P3 LDS.128 R44, [R41+0x23000] ;  /* 0x02300000292c3984 */ /* 0x002e680000000c00 */
        /* <DEDUP_REMOVED lines=16> */
.L_x_4103:
[----:B------:R-:W-:Y:S05]  /*a540*/  BSYNC B0 ;  /* 0x0000000000007941 */ /* 0x000fea0003800000 */
.L_x_4069:
        /* <DEDUP_REMOVED lines=17> */
.L_x_4161:
[----:B------:R-:W-:Y:S05]  /*a660*/  BSYNC B0 ;  /* 0x0000000000007941 */ /* 0x000fea0003800000 */
.L_x_4160:
[----:B------:R-:W1:Y:S01]  /*a670*/  SYNCS.PHASECHK.TRANS64.TRYWAIT P2, [R100+URZ+0x368b0], R101 ;  /* 0x0368b065640075a7 */ /* 0x000e62000804017f */
[----:B------:R-:W-:Y:S01]  /*a680*/  ULDC.64 UR4, c[0x0][0x318] ;  /* 0x0000c60000047ab9 */ /* 0x000fe20000000a00 */
[----:B------:R-:W-:Y:S01]  /*a690*/  ULDC.64 UR6, c[0x0][0x328] ;  /* 0x0000ca0000067ab9 */ /* 0x000fe20000000a00 */
[----:B0-----:R-:W-:Y:S01]  /*a6a0*/  IMAD.U32 R44, RZ, RZ, UR4 ;  /* 0x00000004ff2c7e24 */ /* 0x001fe2000f8e00ff */
[----:B------:R-:W-:Y:S01]  /*a6b0*/  BSSY B0, `(.L_x_4162) ;  /* 0x0000009000007945 */ /* 0x000fe20003800000 */
[----:B------:R-:W-:Y:S02]  /*a6c0*/  IMAD.U32 R46, RZ, RZ, UR6 ;  /* 0x00000006ff2e7e24 */ /* 0x000fe4000f8e00ff */
[----:B------:R-:W-:Y:S01]  /*a6d0*/  IMAD.U32 R45, RZ, RZ, UR7 ;  /* 0x00000007ff2d7e24 */ /* 0x000fe2000f8e00ff */
[----:B------:R0:W-:Y:S04]  /*a6e0*/  STL [R1+0x4], R44 ;  /* 0x0000042c01007387 */ /* 0x0001e80000100800 */
[----:B------:R2:W-:Y:S01]  /*a6f0*/  STL [R1+0x10], R46 ;  /* 0x0000102e01007387 */ /* 0x0005e20000100800 */
[----:B0-----:R-:W-:-:S05]  /*a700*/  IMAD.U32 R44, RZ, RZ, UR5 ;  /* 0x00000005ff2c7e24 */ /* 0x001fca000f8e00ff */
[----:B------:R2:W-:Y:S04]  /*a710*/  STL [R1], R44 ;  /* 0x0000002c01007387 */ /* 0x0005e80000100800 */
[----:B------:R2:W-:Y:S02]  /*a720*/  STL [R1+0xc], R45 ;  /* 0x00000c2d01007387 */ /* 0x0005e40000100800 */
[----:B-12---:R-:W-:Y:S05]  /*a730*/  @!P2 BRA `(.L_x_4163) ;  /* 0x000001cc0050a947 */ /* 0x006fea0003800000 */
.L_x_4439:
[----:B------:R-:W-:Y:S05]  /*a740*/  BSYNC B0 ;  /* 0x0000000000007941 */ /* 0x000fea0003800000 */
.L_x_4162:
[----:B------:R1:W5:Y:S04]  /*a750*/  LDL R55, [R1+0x10] ;  /* 0x0000100001377983 */ /* 0x0003680000100800 */
[----:B------:R1:W5:Y:S04]  /*a760*/  LDL R54, [R1+0xc] ;  /* 0x00000c0001367983 */ /* 0x0003680000100800 */
[----:B------:R1:W5:Y:S04]  /*a770*/  LDL R53, [R1+0x4] ;  /* 0x0000040001357983 */ /* 0x0003680000100800 */
[----:B------:R1:W5:Y:S01]  /*a780*/  LDL R52, [R1] ;  /* 0x0000000001347983 */ /* 0x0003620000100800 */
[----:B------:R-:W-:Y:S01]  /*a790*/  ISETP.GE.AND P2, PT, R17, R43, PT ;  /* 0x0000002b1100720c */ /* 0x000fe20003f46270 */
[----:B------:R-:W-:Y:S01]  /*a7a0*/  BSSY B0, `(.L_x_4164) ;  /* 0x0000022000007945 */ /* 0x000fe20003800000 */
[----:B------:R-:W-:-:S11]  /*a7b0*/  IMAD.WIDE R48, R25, 0x70, R122 ;  /* 0x0000007019307825 */ /* 0x000fd600078e027a */
[----:B-1----:R-:W-:Y:S05]  /*a7c0*/  @P2 BRA `(.L_x_4165) ;  /* 0x00000000007c2947 */ /* 0x002fea0003800000 */
[----:B-----5:R-:W-:Y:S01]  /*a7d0*/  R2UR UR7, R55 ;  /* 0x00000000370772ca */ /* 0x020fe200000e0000 */
[----:B------:R-:W-:Y:S01]  /*a7e0*/  IMAD.MOV.U32 R44, RZ, RZ, R116 ;  /* 0x000000ffff2c7224 */ /* 0x000fe200078e0074 */
[----:B------:R-:W-:Y:S01]  /*a7f0*/  R2UR UR4, R54 ;  /* 0x00000000360472ca */ /* 0x000fe200000e0000 */
[----:B------:R-:W-:Y:S01]  /*a800*/  IMAD.MOV.U32 R45, RZ, RZ, R40 ;  /* 0x000000ffff2d7224 */ /* 0x000fe200078e0028 */
[----:B------:R-:W-:Y:S02]  /*a810*/  R2UR UR6, R53 ;  /* 0x00000000350672ca */ /* 0x000fe400000e0000 */
[----:B------:R-:W-:-:S07]  /*a820*/  R2UR UR5, R52 ;  /* 0x00000000340572ca */ /* 0x000fce00000e0000 */
[----:B------:R-:W-:Y:S02]  /*a830*/  IMAD R47, R49, UR7, RZ ;  /* 0x00000007312f7c24 */ /* 0x000fe4000f8e02ff */
[----:B------:R-:W-:-:S04]  /*a840*/  IMAD.WIDE.U32 R44, R48, UR7, R44 ;  /* 0x00000007302c7c25 */ /* 0x000fc8000f8e002c */
[----:B------:R-:W-:Y:S01]  /*a850*/  IMAD R47, R48, UR4, R47 ;  /* 0x00000004302f7c24 */ /* 0x000fe2000f8e022f */
[----:B------:R-:W-:Y:S01]  /*a860*/  LEA R50, P2, R44, UR6, 0x1 ;  /* 0x000000062c327c11 */ /* 0x000fe2000f8408ff */
[----:B------:R-:W-:Y:S02]  /*a870*/  ULDC UR4, c[0x0][0x2f4] ;  /* 0x0000bd0000047ab9 */ /* 0x000fe40000000800 */
[----:B------:R-:W-:-:S05]  /*a880*/  IMAD.IADD R45, R45, 0x1, R47 ;  /* 0x000000012d2d7824 */ /* 0x000fca00078e022f */
[----:B------:R-:W-:Y:S02]  /*a890*/  LEA.HI.X R51, R44, UR5, R45, 0x1, P2 ;  /* 0x000000052c337c11 */ /* 0x000fe400090f0c2d */
[----:B------:R-:W-:-:S13]  /*a8a0*/  ISETP.GE.AND P2, PT, R18, UR4, PT ;  /* 0x0000000412007c0c */ /* 0x000fda000bf46270 */
[----:B------:R-:W1:Y:S04]  /*a8b0*/  @!P2 LDS.128 R44, [R41] ;  /* 0x00000000292ca984 */ /* 0x000e680000000c00 */
[----:B-1----:R-:W-:Y:S01]  /*a8c0*/  @!P2 STG.E.128 desc[UR60][R50.64], R44 ;  /* 0x0000002c3200a986 */ /* 0x002fe2000c101d3c */
[----:B------:R-:W-:-:S13]  /*a8d0*/  ISETP.GE.AND P2, PT, R0, UR4, PT ;  /* 0x0000000400007c0c */ /* 0x000fda000bf46270 */
[----:B------:R-:W1:Y:S04]  /*a8e0*/  @!P2 LDS.128 R44, [R42] ;  /* 0x000000002a2ca984 */ /* 0x000e680000000c00 */
[----:B-1----:R-:W-:Y:S01]  /*a8f0*/  @!P2 STG.E.128 desc[UR60][R50.64+0x40], R44 ;  /* 0x0000402c3200a986 */ /* 0x002fe2000c101d3c */
[----:B------:R-:W-:-:S13]  /*a900*/  ISETP.GE.AND P2, PT, R3, UR4, PT ;  /* 0x0000000403007c0c */ /* 0x000fda000bf46270 */
[----:B------:R-:W1:Y:S04]  /*a910*/  @!P2 LDS.128 R44, [R41+0x3800] ;  /* 0x00380000292ca984 */ /* 0x000e680000000c00 */
        /* <DEDUP_REMOVED lines=9> */
[----:B-1----:R1:W-:Y:S02]  /*a9b0*/  @!P2 STG.E.128 desc[UR60][R50.64+0x140], R44 ;  /* 0x0001402c3200a986 */ /* 0x0023e4000c101d3c */
.L_x_4165:
[----:B------:R-:W-:Y:S05]  /*a9c0*/  BSYNC B0 ;  /* 0x0000000000007941 */ /* 0x000fea0003800000 */
.L_x_4164:
[----:B------:R-:W-:Y:S01]  /*a9d0*/  ISETP.GE.AND P2, PT, R227, R43, PT ;  /* 0x0000002be300720c */ /* 0x000fe20003f46270 */
[----:B------:R-:W-:-:S12]  /*a9e0*/  BSSY B0, `(.L_x_4166) ;  /* 0x0000023000007945 */ /* 0x000fd80003800000 */
[----:B------:R-:W-:Y:S05]  /*a9f0*/  @P2 BRA `(.L_x_4167) ;  /* 0x0000000000842947 */ /* 0x000fea0003800000 */
[----:B-----5:R-:W-:Y:S01]  /*aa00*/  R2UR UR7, R55 ;  /* 0x00000000370772ca */ /* 0x020fe200000e0000 */
[----:B-1----:R-:W-:Y:S01]  /*aa10*/  IMAD.MOV.U32 R44, RZ, RZ, R116 ;  /* 0x000000ffff2c7224 */ /* 0x002fe200078e0074 */
[----:B------:R-:W-:Y:S02]  /*aa20*/  R2UR UR4, R54 ;  /* 0x00000000360472ca */ /* 0x000fe400000e0000 */
[----:B------:R-:W-:Y:S02]  /*aa30*/  IADD3 R43, P2, R48, 0x40, RZ ;  /* 0x00000040302b7810 */ /* 0x000fe40007f5e0ff */
[----:B------:R-:W-:Y:S02]  /*aa40*/  R2UR UR6, R53 ;  /* 0x00000000350672ca */ /* 0x000fe400000e0000 */
[----:B------:R-:W-:Y:S01]  /*aa50*/  MOV R45, R40 ;  /* 0x00000028002d7202 */ /* 0x000fe20000000f00 */
[----:B------:R-:W-:Y:S01]  /*aa60*/  IMAD.X R48, RZ, RZ, R49, P2 ;  /* 0x000000ffff307224 */ /* 0x000fe200010e0631 */
[----:B------:R-:W-:-:S03]  /*aa70*/  R2UR UR5, R52 ;  /* 0x00000000340572ca */ /* 0x000fc600000e0000 */
        /* <DEDUP_REMOVED lines=25> */
.L_x_4167:
[----:B------:R-:W-:Y:S05]  /*ac10*/  BSYNC B0 ;  /* 0x0000000000007941 */ /* 0x000fea0003800000 */
.L_x_4166:
[----:B------:R-:W3:Y:S01]  /*ac20*/  LDL R41, [R1+0x8] ;  /* 0x0000080001297983 */ /* 0x000ee20000100800 */
[----:B0-----:R-:W-:Y:S01]  /*ac30*/  @!P3 VIADD R100, R100, 0x368c0 ;  /* 0x000368c06464b836 */ /* 0x001fe20000000000 */
        /* <DEDUP_REMOVED lines=13> */
[----:B---3--:R-:W-:Y:S02]  /*ad10*/  LOP3.LUT P4, RZ, R41, 0x2, RZ, 0xc0, !PT ;  /* 0x0000000229ff7812 */ /* 0x008fe4000788c0ff */
[----:B------:R-:W-:-:S04]  /*ad20*/  SEL R41, RZ, 0x1, P3 ;  /* 0x00000001ff297807 */ /* 0x000fc80001800000 */
[----:B------:R-:W-:-:S07]  /*ad30*/  LOP3.LUT R204, R204, R41, RZ, 0x3c, !PT ;  /* 0x00000029cccc7212 */ /* 0x000fce00078e3cff */
[----:B0-----:R-:W-:Y:S05]  /*ad40*/  @P4 BRA `(.L_x_4168) ;  /* 0xffffff7c00144947 */ /* 0x001fea000383ffff */
.L_x_4064:
[----:B------:R-:W-:Y:S01]  /*ad50*/  BSSY B0, `(.L_x_4169) ;  /* 0x000003a000007945 */ /* 0x000fe20003800000 */
[----:B------:R-:W-:Y:S01]  /*ad60*/  ISETP.GE.AND P1, PT, R154, 0x1, PT ;  /* 0x000000019a00780c */ /* 0x000fe20003f26270 */
[----:B------:R-:W-:Y:S01]  /*ad70*/  IMAD.MOV.U32 R0, RZ, RZ, RZ ;  /* 0x000000ffff007224 */ /* 0x000fe200078e00ff */
[----:B------:R-:W-:Y:S01]  /*ad80*/  PLOP3.LUT P0, PT, PT, PT, PT, 0x80, 0x0 ;  /* 0x000000000000781c */ /* 0x000fe20003f0f070 */
[----:B------:R-:W-:Y:S01]  /*ad90*/  IMAD.MOV.U32 R3, RZ, RZ, RZ ;  /* 0x000000ffff037224 */ /* 0x000fe200078e00ff */
[----:B------:R-:W-:Y:S02]  /*ada0*/  CS2R R118, SRZ ;  /* 0x0000000000767805 */ /* 0x000fe4000001ff00 */
[----:B------:R-:W-:Y:S02]  /*adb0*/  CS2R R116, SRZ ;  /* 0x0000000000747805 */ /* 0x000fe4000001ff00 */
[----:B------:R-:W-:Y:S02]  /*adc0*/  CS2R R114, SRZ ;  /* 0x0000000000727805 */ /* 0x000fe4000001ff00 */
[----:B------:R-:W-:Y:S01]  /*add0*/  CS2R R112, SRZ ;  /* 0x0000000000707805 */ /* 0x000fe2000001ff00 */
[----:B------:R-:W-:Y:S01]  /*ade0*/  IMAD.MOV.U32 R111, RZ, RZ, RZ ;  /* 0x000000ffff6f7224 */ /* 0x000fe200078e00ff */
[----:B------:R-:W-:-:S02]  /*adf0*/  CS2R R106, SRZ ;  /* 0x00000000006a7805 */ /* 0x000fc4000001ff00 */
[----:B------:R-:W-:Y:S02]  /*ae00*/  CS2R R108, SRZ ;  /* 0x00000000006c7805 */ /* 0x000fe4000001ff00 */
[----:B-----5:R-:W-:Y:S02]  /*ae10*/  CS2R R54, SRZ ;  /* 0x0000000000367805 */ /* 0x020fe4000001ff00 */
[----:B------:R-:W-:Y:S01]  /*ae20*/  CS2R R104, SRZ ;  /* 0x0000000000687805 */ /* 0x000fe2000001ff00 */
        /* <DEDUP_REMOVED lines=27> */
[----:B-1----:R-:W-:Y:S02]  /*afe0*/  CS2R R50, SRZ ;  /* 0x0000000000327805 */ /* 0x002fe4000001ff00 */
[----:B------:R-:W-:Y:S02]  /*aff0*/  CS2R R52, SRZ ;  /* 0x0000000000347805 */ /* 0x000fe4000001ff00 */
[----:B--2---:R-:W-:Y:S02]  /*b000*/  CS2R R48, SRZ ;  /* 0x0000000000307805 */ /* 0x004fe4000001ff00 */
        /* <DEDUP_REMOVED lines=10> */
[----:B------:R-:W-:Y:S01]  /*b0b0*/  CS2R R28, SRZ ;  /* 0x00000000001c7805 */ /* 0x000fe2000001ff00 */
[----:B------:R-:W-:Y:S06]  /*b0c0*/  @P2 BRA `(.L_x_4170) ;  /* 0x0000000000082947 */ /* 0x000fec0003800000 */
[----:B------:R-:W0:Y:S02]  /*b0d0*/  FENCE.VIEW.ASYNC.G ;  /* 0x00000000000073c6 */ /* 0x000e240000000100 */
[----:B0-----:R-:W-:Y:S06]  /*b0e0*/  BAR.ARV 0xc, 0x180 ;  /* 0x0306000000007b1d */ /* 0x001fec0000002000 */
.L_x_4170:
[----:B------:R-:W-:Y:S05]  /*b0f0*/  BSYNC B0 ;  /* 0x0000000000007941 */ /* 0x000fea0003800000 */
.L_x_4169:
        /* <DEDUP_REMOVED lines=35> */
.L_x_4172:
        /* <DEDUP_REMOVED lines=12> */
.L_x_4176:
[----:B-1----:R1:W2:Y:S02]  /*b3f0*/  SYNCS.PHASECHK.TRANS64.TRYWAIT P0, [R2+URZ+0x36800], R3 ;  /* 0x03680003020075a7 */ /* 0x0022a4000800017f */
[----:B--2---:R-:W-:Y:S05]  /*b400*/  @!P0 NANOSLEEP.SYNCS 0x989680 ;  /* 0x009896800000895d */ /* 0x004fea0003900000 */
[----:B------:R-:W2:Y:S02]  /*b410*/  @!P0 SYNCS.PHASECHK.TRANS64 P0, [R2+URZ+0x36800], R3 ;  /* 0x03680003020085a7 */ /* 0x000ea4000800007f */
[----:B--2---:R-:W-:Y:S05]  /*b420*/  @!P0 BRA `(.L_x_4176) ;  /* 0xfffffffc00f08947 */ /* 0x004fea000383ffff */
.L_x_4175:
[----:B------:R-:W-:Y:S05]  /*b430*/  BSYNC B0 ;  /* 0x0000000000007941 */ /* 0x000fea0003800000 */
.L_x_4174:
[----:B------:R-:W-:Y:S05]  /*b440*/  BRA `(.L_x_4177) ;  /* 0x0000005800787947 */ /* 0x000fea0003800000 */
.L_x_4173:
[----:B------:R-:W2:Y:S01]  /*b450*/  LDL R0, [R1+0x80] ;  /* 0x0000800001007983 */ /* 0x000ea20000100800 */
[----:B------:R-:W-:Y:S01]  /*b460*/  ULDC.64 UR4, c[0x0][0x3f8] ;  /* 0x0000fe0000047ab9 */ /* 0x000fe20000000a00 */
[----:B------:R-:W-:Y:S01]  /*b470*/  ULDC.64 UR6, c[0x0][0x408] ;  /* 0x0001020000067ab9 */ /* 0x000fe20000000a00 */
[----:B------:R-:W-:Y:S01]  /*b480*/  IMAD.WIDE.U32 R4, R149, UR4, RZ ;  /* 0x0000000495047c25 */ /* 0x000fe2000f8e00ff */
[----:B--2---:R-:W-:Y:S02]  /*b490*/  R2UR UR8, R0 ;  /* 0x00000000000872ca */ /* 0x004fe400000e0000 */
[----:B------:R-:W-:-:S05]  /*b4a0*/  SHF.R.S32.HI R0, RZ, 0x1f, R149 ;  /* 0x0000001fff007819 */ /* 0x000fca0000011495 */
[C---:B------:R-:W-:Y:S02]  /*b4b0*/  IMAD R6, R0.reuse, UR4, RZ ;  /* 0x0000000400067c24 */ /* 0x040fe4000f8e02ff */
[----:B------:R-:W-:Y:S02]  /*b4c0*/  IMAD R0, R0, UR6, RZ ;  /* 0x0000000600007c24 */ /* 0x000fe4000f8e02ff */
[C---:B------:R-:W-:Y:S01]  /*b4d0*/  IMAD R25, R149.reuse, UR5, R6 ;  /* 0x0000000595197c24 */ /* 0x040fe2000f8e0206 */
[----:B------:R-:W-:Y:S01]  /*b4e0*/  ULDC.64 UR4, c[0x0][0x3e8] ;  /* 0x0000fa0000047ab9 */ /* 0x000fe20000000a00 */
[----:B------:R-:W-:Y:S01]  /*b4f0*/  ULOP3.LUT UP0, URZ, UR8, 0x3ff, URZ, 0xc0, !UPT ;  /* 0x000003ff083f7892 */ /* 0x000fe2000f80c03f */
[C---:B------:R-:W-:Y:S01]  /*b500*/  IMAD R27, R149.reuse, UR7, R0 ;  /* 0x00000007951b7c24 */ /* 0x040fe2000f8e0200 */
[----:B------:R-:W-:Y:S01]  /*b510*/  LEA R24, P0, R4, UR4, 0x1 ;  /* 0x0000000404187c11 */ /* 0x000fe2000f8008ff */
[----:B------:R-:W-:Y:S01]  /*b520*/  IMAD.WIDE.U32 R6, R149, UR6, RZ ;  /* 0x0000000695067c25 */ /* 0x000fe2000f8e00ff */
[----:B------:R-:W-:-:S02]  /*b530*/  ULDC.64 UR6, c[0x0][0x400] ;  /* 0x0001000000067ab9 */ /* 0x000fc40000000a00 */
[----:B------:R-:W-:Y:S01]  /*b540*/  PLOP3.LUT P2, PT, PT, PT, UP0, 0x80, 0x0 ;  /* 0x000000000000781c */ /* 0x000fe20003f4f008 */
[----:B------:R-:W-:Y:S01]  /*b550*/  IMAD.IADD R25, R25, 0x1, R5 ;  /* 0x0000000119197824 */ /* 0x000fe200078e0205 */
[----:B------:R-:W-:Y:S01]  /*b560*/  LEA R26, P1, R6, UR6, 0x1 ;  /* 0x00000006061a7c11 */ /* 0x000fe2000f8208ff */
[----:B------:R-:W-:-:S03]  /*b570*/  IMAD.IADD R27, R27, 0x1, R7 ;  /* 0x000000011b1b7824 */ /* 0x000fc600078e0207 */
[----:B------:R-:W-:Y:S02]  /*b580*/  LEA.HI.X R25, R4, UR5, R25, 0x1, P0 ;  /* 0x0000000504197c11 */ /* 0x000fe400080f0c19 */
[----:B------:R-:W-:-:S05]  /*b590*/  LEA.HI.X R27, R6, UR7, R27, 0x1, P1 ;  /* 0x00000007061b7c11 */ /* 0x000fca00088f0c1b */
        /* <DEDUP_REMOVED lines=17> */
.L_x_4178:
[----:B------:R-:W-:Y:S01]  /*b6b0*/  ULDC.U8 UR4, c[0x0][0x410] ;  /* 0x0001040000047ab9 */ /* 0x000fe20000000000 */
[----:B------:R-:W-:Y:S01]  /*b6c0*/  BSSY B0, `(.L_x_4179) ;  /* 0x000056e000007945 */ /* 0x000fe20003800000 */
[----:B------:R-:W-:Y:S01]  /*b6d0*/  ISETP.NE.AND P0, PT, RZ, UR4, PT ;  /* 0x00000004ff007c0c */ /* 0x000fe2000bf05270 */
[----:B------:R-:W-:-:S12]  /*b6e0*/  IMAD R6, R137, 0x80, R17 ;  /* 0x0000008089067824 */ /* 0x000fd800078e0211 */
[----:B------:R-:W-:Y:S05]  /*b6f0*/  @!P0 BRA `(.L_x_4180) ;  /* 0x0000002800b88947 */ /* 0x000fea0003800000 */
[----:B------:R-:W-:-:S03]  /*b700*/  UMOV UR4, 0xffffffff ;  /* 0xffffffff00047882 */ /* 0x000fc60000000000 */
[----:B------:R-:W-:Y:S05]  /*b710*/  BRA.DIV UR4, `(.L_x_4181) ;  /* 0x000001be046c7947 */ /* 0x000fea000b800000 */
[----:B------:R0:W1:Y:S04]  /*b720*/  SHFL.IDX PT, R0, R25, RZ, 0x1c1f ;  /* 0x001c1fff19007589 */ /* 0x00006800000e0000 */
[----:B------:R0:W2:Y:S04]  /*b730*/  SHFL.IDX PT, R3, R24, RZ, 0x1c1f ;  /* 0x001c1fff18037589 */ /* 0x0000a800000e0000 */
[----:B------:R0:W3:Y:S04]  /*b740*/  SHFL.IDX PT, R4, R27, RZ, 0x1c1f ;  /* 0x001c1fff1b047589 */ /* 0x0000e800000e0000 */
[----:B------:R0:W4:Y:S02]  /*b750*/  SHFL.IDX PT, R14, R26, RZ, 0x1c1f ;  /* 0x001c1fff1a0e7589 */ /* 0x00012400000e0000 */
.L_x_4445:
[----:B------:R-:W-:Y:S01]  /*b760*/  ULDC UR4, c[0x0][0x448] ;  /* 0x0001120000047ab9 */ /* 0x000fe20000000800 */
[----:B------:R-:W-:Y:S01]  /*b770*/  LOP3.LUT R7, R211, 0x18, R18, 0xf8, !PT ;  /* 0x00000018d3077812 */ /* 0x000fe200078ef812 */
[----:B------:R-:W-:Y:S01]  /*b780*/  IMAD R5, R153, UR4, RZ ;  /* 0x0000000499057c24 */ /* 0x000fe2000f8e02ff */
[----:B------:R-:W-:Y:S01]  /*b790*/  BSSY B1, `(.L_x_4182) ;  /* 0x0000055000017945 */ /* 0x000fe20003800000 */
[----:B------:R-:W-:Y:S02]  /*b7a0*/  LOP3.LUT P0, RZ, R218, 0x4, RZ, 0xc0, !PT ;  /* 0x00000004daff7812 */ /* 0x000fe4000780c0ff */
[----:B------:R-:W-:Y:S02]  /*b7b0*/  CS2R R28, SRZ ;  /* 0x00000000001c7805 */ /* 0x000fe4000001ff00 */
[----:B------:R-:W-:Y:S02]  /*b7c0*/  CS2R R30, SRZ ;  /* 0x00000000001e7805 */ /* 0x000fe4000001ff00 */
[----:B------:R-:W-:Y:S01]  /*b7d0*/  ISETP.GE.AND P1, PT, R6, R5, PT ;  /* 0x000000050600720c */ /* 0x000fe20003f26270 */
[----:B------:R-:W-:Y:S01]  /*b7e0*/  IMAD R5, R137, -0x80, R5 ;  /* 0xffffff8089057824 */ /* 0x000fe200078e0205 */
[----:B------:R-:W-:-:S02]  /*b7f0*/  LOP3.LUT R6, R7, R212, RZ, 0x3c, !PT ;  /* 0x000000d407067212 */ /* 0x000fc400078e3cff */
[----:B------:R-:W-:Y:S02]  /*b800*/  CS2R R32, SRZ ;  /* 0x0000000000207805 */ /* 0x000fe4000001ff00 */
[----:B------:R-:W-:Y:S02]  /*b810*/  CS2R R34, SRZ ;  /* 0x0000000000227805 */ /* 0x000fe4000001ff00 */
[----:B------:R-:W-:Y:S02]  /*b820*/  CS2R R38, SRZ ;  /* 0x0000000000267805 */ /* 0x000fe4000001ff00 */
[----:B------:R-:W-:Y:S01]  /*b830*/  CS2R R40, SRZ ;  /* 0x0000000000287805 */ /* 0x000fe2000001ff00 */
[----:B------:R-:W-:Y:S01]  /*b840*/  IMAD.IADD R9, R213, 0x1, R6 ;  /* 0x00000001d5097824 */ /* 0x000fe200078e0206 */
[----:B0-----:R-:W-:Y:S02]  /*b850*/  CS2R R24, SRZ ;  /* 0x0000000000187805 */ /* 0x001fe4000001ff00 */
[----:B------:R-:W-:-:S02]  /*b860*/  CS2R R26, SRZ ;  /* 0x00000000001a7805 */ /* 0x000fc4000001ff00 */
[----:B------:R-:W-:Y:S01]  /*b870*/  CS2R R20, SRZ ;  /* 0x0000000000147805 */ /* 0x000fe2000001ff00 */
[----:B------:R-:W-:Y:S01]  /*b880*/  IMAD R9, R9, 0x2, R2 ;  /* 0x0000000209097824 */ /* 0x000fe200078e0202 */
[----:B------:R-:W-:Y:S02]  /*b890*/  CS2R R12, SRZ ;  /* 0x00000000000c7805 */ /* 0x000fe4000001ff00 */
[----:B------:R-:W-:Y:S02]  /*b8a0*/  CS2R R10, SRZ ;  /* 0x00000000000a7805 */ /* 0x000fe4000001ff00 */
[----:B------:R-:W-:Y:S01]  /*b8b0*/  CS2R R6, SRZ ;  /* 0x0000000000067805 */ /* 0x000fe2000001ff00 */
[C---:B------:R-:W-:Y:S02]  /*b8c0*/  VIADD R37, R9.reuse, 0x15400 ;  /* 0x0001540009257836 */ /* 0x040fe40000000000 */
[----:B------:R-:W-:Y:S01]  /*b8d0*/  VIADD R8, R9, 0x15440 ;  /* 0x0001544009087836 */ /* 0x000fe20000000000 */
[----:B------:R-:W-:Y:S06]  /*b8e0*/  @P1 BRA `(.L_x_4183) ;  /* 0x0000000000fc1947 */ /* 0x000fec0003800000 */
[----:B------:R-:W4:Y:S01]  /*b8f0*/  LDL R42, [R1+0x50] ;  /* 0x00005000012a7983 */ /* 0x000f220000100800 */
[----:B------:R-:W-:-:S03]  /*b900*/  ULDC UR4, c[0x0][0x3f4] ;  /* 0x0000fd0000047ab9 */ /* 0x000fc60000000800 */
[----:B------:R-:W4:Y:S04]  /*b910*/  LDL R46, [R1+0x58] ;  /* 0x00005800012e7983 */ /* 0x000f280000100800 */
[----:B------:R-:W4:Y:S04]  /*b920*/  LDL R51, [R1+0x54] ;  /* 0x0000540001337983 */ /* 0x000f280000100800 */
[----:B------:R-:W4:Y:S04]  /*b930*/  LDL R50, [R1+0x60] ;  /* 0x0000600001327983 */ /* 0x000f280000100800 */
[----:B------:R-:W4:Y:S04]  /*b940*/  LDL R54, [R1+0x68] ;  /* 0x0000680001367983 */ /* 0x000f280000100800 */
[----:B------:R-:W4:Y:S04]  /*b950*/  LDL R53, [R1+0x5c] ;  /* 0x00005c0001357983 */ /* 0x000f280000100800 */
[----:B------:R-:W4:Y:S01]  /*b960*/  LDL R52, [R1+0x64] ;  /* 0x0000640001347983 */ /* 0x000f220000100800 */
[----:B------:R-:W-:-:S02]  /*b970*/  ISETP.GE.AND P2, PT, R22, UR4, PT ;  /* 0x0000000416007c0c */ /* 0x000fc4000bf46270 */
[----:B------:R-:W-:Y:S02]  /*b980*/  CS2R R40, SRZ ;  /* 0x0000000000287805 */ /* 0x000fe4000001ff00 */
[----:B------:R-:W-:Y:S02]  /*b990*/  ISETP.GE.AND P3, PT, R207, UR4, PT ;  /* 0x00000004cf007c0c */ /* 0x000fe4000bf66270 */
[----:B------:R-:W-:Y:S02]  /*b9a0*/  CS2R R6, SRZ ;  /* 0x0000000000067805 */ /* 0x000fe4000001ff00 */
[----:B------:R-:W-:Y:S02]  /*b9b0*/  ISETP.GE.AND P4, PT, R206, UR4, PT ;  /* 0x00000004ce007c0c */ /* 0x000fe4000bf86270 */
[----:B------:R-:W-:-:S03]  /*b9c0*/  CS2R R38, SRZ ;  /* 0x0000000000267805 */ /* 0x000fc6000001ff00 */
[----:B--2---:R-:W-:Y:S02]  /*b9d0*/  @!P2 IMAD.MOV.U32 R10, RZ, RZ, R3 ;  /* 0x000000ffff0aa224 */ /* 0x004fe400078e0003 */
[----:B-1----:R-:W-:Y:S02]  /*b9e0*/  @!P2 IMAD.MOV.U32 R11, RZ, RZ, R0 ;  /* 0x000000ffff0ba224 */ /* 0x002fe400078e0000 */
[----:B------:R-:W-:Y:S01]  /*b9f0*/  @!P3 IADD3 R24, P1, R3, R236, RZ ;  /* 0x000000ec0318b210 */ /* 0x000fe20007f3e0ff */
[----:B---3--:R-:W-:Y:S02]  /*ba00*/  @!P2 IMAD.MOV.U32 R15, RZ, RZ, R4 ;  /* 0x000000ffff0fa224 */ /* 0x008fe400078e0004 */
[----:B------:R-:W-:-:S04]  /*ba10*/  @!P2 IMAD.WIDE R12, R22, 0x2, R10 ;  /* 0x00000002160ca825 */ /* 0x000fc800078e020a */
[----:B----4-:R-:W-:Y:S01]  /*ba20*/  @!P2 IMAD.WIDE R20, R22, 0x2, R14 ;  /* 0x000000021614a825 */ /* 0x010fe200078e020e */
[----:B------:R0:W5:Y:S03]  /*ba30*/  @!P2 LD.E.64 R40, desc[UR60][R12.64] ;  /* 0x0000003c0c28a980 */ /* 0x000166000c101b00 */
[----:B------:R-:W-:Y:S01]  /*ba40*/  @!P3 IMAD.X R25, R0, 0x1, R235, P1 ;  /* 0x000000010019b824 */ /* 0x000fe200008e06eb */
[----:B------:R1:W5:Y:S01]  /*ba50*/  @!P2 LD.E.64 R6, desc[UR60][R20.64] ;  /* 0x0000003c1406a980 */ /* 0x000362000c101b00 */
[----:B------:R-:W-:Y:S02]  /*ba60*/  ISETP.GE.AND P2, PT, R209, UR4, PT ;  /* 0x00000004d1007c0c */ /* 0x000fe4000bf46270 */
[----:B------:R-:W-:Y:S02]  /*ba70*/  @!P3 IADD3 R26, P1, R14, R236, RZ ;  /* 0x000000ec0e1ab210 */ /* 0x000fe40007f3e0ff */
[----:B------:R-:W-:-:S02]  /*ba80*/  CS2R R10, SRZ ;  /* 0x00000000000a7805 */ /* 0x000fc4000001ff00 */
[----:B------:R-:W-:Y:S02]  /*ba90*/  CS2R R34, SRZ ;  /* 0x0000000000227805 */ /* 0x000fe4000001ff00 */
[----:B0-----:R-:W-:Y:S01]  /*baa0*/  CS2R R12, SRZ ;  /* 0x00000000000c7805 */ /* 0x001fe2000001ff00 */
[----:B------:R0:W5:Y:S01]  /*bab0*/  @!P3 LD.E.64 R38, desc[UR60][R24.64] ;  /* 0x0000003c1826b980 */ /* 0x000162000c101b00 */
[----:B------:R-:W-:Y:S01]  /*bac0*/  @!P3 IMAD.X R27, R4, 0x1, R235, P1 ;  /* 0x00000001041bb824 */ /* 0x000fe200008e06eb */
[----:B------:R-:W-:-:S04]  /*bad0*/  ISETP.GE.AND P1, PT, R208, UR4, PT ;  /* 0x00000004d0007c0c */ /* 0x000fc8000bf26270 */
[----:B------:R2:W5:Y:S01]  /*bae0*/  @!P3 LD.E.64 R10, desc[UR60][R26.64] ;  /* 0x0000003c1a0ab980 */ /* 0x000562000c101b00 */
[----:B------:R-:W-:Y:S02]  /*baf0*/  ISETP.GE.AND P3, PT, R210, UR4, PT ;  /* 0x00000004d2007c0c */ /* 0x000fe4000bf66270 */
[----:B------:R-:W-:Y:S02]  /*bb00*/  CS2R R32, SRZ ;  /* 0x0000000000207805 */ /* 0x000fe4000001ff00 */
[----:B-1----:R-:W-:Y:S02]  /*bb10*/  CS2R R20, SRZ ;  /* 0x0000000000147805 */ /* 0x002fe4000001ff00 */
[----:B------:R-:W-:Y:S02]  /*bb20*/  CS2R R30, SRZ ;  /* 0x00000000001e7805 */ /* 0x000fe4000001ff00 */
[----:B0-----:R-:W-:Y:S02]  /*bb30*/  CS2R R24, SRZ ;  /* 0x0000000000187805 */ /* 0x001fe4000001ff00 */
[----:B--2---:R-:W-:-:S02]  /*bb40*/  CS2R R26, SRZ ;  /* 0x00000000001a7805 */ /* 0x004fc4000001ff00 */
[-C--:B------:R-:W-:Y:S02]  /*bb50*/  @!P4 IADD3 R28, P5, R3, R42.reuse, RZ ;  /* 0x0000002a031cc210 */ /* 0x080fe40007fbe0ff */
[----:B------:R-:W-:-:S03]  /*bb60*/  @!P4 IADD3 R42, P6, R14, R42, RZ ;  /* 0x0000002a0e2ac210 */ /* 0x000fc60007fde0ff */
[--C-:B------:R-:W-:Y:S02]  /*bb70*/  @!P4 IMAD.X R29, R0, 0x1, R237.reuse, P5 ;  /* 0x00000001001dc824 */ /* 0x100fe400028e06ed */
[----:B------:R-:W-:-:S03]  /*bb80*/  @!P4 IMAD.X R43, R4, 0x1, R237, P6 ;  /* 0x00000001042bc824 */ /* 0x000fc600030e06ed */
[----:B------:R-:W5:Y:S04]  /*bb90*/  @!P4 LD.E.64 R34, desc[UR60][R28.64] ;  /* 0x0000003c1c22c980 */ /* 0x000f68000c101b00 */
[----:B------:R0:W5:Y:S01]  /*bba0*/  @!P4 LD.E.64 R12, desc[UR60][R42.64] ;  /* 0x0000003c2a0cc980 */ /* 0x000162000c101b00 */
[-C--:B------:R-:W-:Y:S02]  /*bbb0*/  @!P2 IADD3 R44, P4, R3, R46.reuse, RZ ;  /* 0x0000002e032ca210 */ /* 0x080fe40007f9e0ff */
[----:B------:R-:W-:-:S03]  /*bbc0*/  @!P2 IADD3 R46, P5, R14, R46, RZ ;  /* 0x0000002e0e2ea210 */ /* 0x000fc60007fbe0ff */
[--C-:B------:R-:W-:Y:S02]  /*bbd0*/  @!P2 IMAD.X R45, R0, 0x1, R51.reuse, P4 ;  /* 0x00000001002da824 */ /* 0x100fe400020e0633 */
[----:B------:R-:W-:Y:S01]  /*bbe0*/  @!P2 IMAD.X R47, R4, 0x1, R51, P5 ;  /* 0x00000001042fa824 */ /* 0x000fe200028e0633 */
[-C--:B------:R-:W-:Y:S02]  /*bbf0*/  @!P1 IADD3 R48, P6, R3, R50.reuse, RZ ;  /* 0x0000003203309210 */ /* 0x080fe40007fde0ff */
[----:B------:R1:W5:Y:S04]  /*bc00*/  @!P2 LD.E.64 R32, desc[UR60][R44.64] ;  /* 0x0000003c2c20a980 */ /* 0x000368000c101b00 */
[----:B------:R1:W5:Y:S01]  /*bc10*/  @!P2 LD.E.64 R20, desc[UR60][R46.64] ;  /* 0x0000003c2e14a980 */ /* 0x000362000c101b00 */
[----:B0-----:R-:W-:-:S02]  /*bc20*/  @!P1 IADD3 R42, P2, R14, R50, RZ ;  /* 0x000000320e2a9210 */ /* 0x001fc40007f5e0ff */
[-C--:B------:R-:W-:Y:S02]  /*bc30*/  @!P3 IADD3 R50, P4, R3, R54.reuse, RZ ;  /* 0x000000360332b210 */ /* 0x080fe40007f9e0ff */
[----:B------:R-:W-:Y:S02]  /*bc40*/  @!P3 IADD3 R14, P5, R14, R54, RZ ;  /* 0x000000360e0eb210 */ /* 0x000fe40007fbe0ff */
[----:B------:R-:W-:Y:S01]  /*bc50*/  CS2R R28, SRZ ;  /* 0x00000000001c7805 */ /* 0x000fe2000001ff00 */
[--C-:B------:R-:W-:Y:S02]  /*bc60*/  @!P1 IMAD.X R49, R0, 0x1, R53.reuse, P6 ;  /* 0x0000000100319824 */ /* 0x100fe400030e0635 */
[----:B------:R-:W-:Y:S02]  /*bc70*/  @!P1 IMAD.X R43, R4, 0x1, R53, P2 ;  /* 0x00000001042b9824 */ /* 0x000fe400010e0635 */
[--C-:B------:R-:W-:Y:S01]  /*bc80*/  @!P3 IMAD.X R51, R0, 0x1, R52.reuse, P4 ;  /* 0x000000010033b824 */ /* 0x100fe200020e0634 */
[----:B------:R1:W5:Y:S01]  /*bc90*/  @!P1 LD.E.64 R30, desc[UR60][R48.64] ;  /* 0x0000003c301e9980 */ /* 0x000362000c101b00 */
[----:B------:R-:W-:-:S03]  /*bca0*/  @!P3 IMAD.X R15, R4, 0x1, R52, P5 ;  /* 0x00000001040fb824 */ /* 0x000fc600028e0634 */
[----:B------:R1:W5:Y:S04]  /*bcb0*/  @!P1 LD.E.64 R26, desc[UR60][R42.64] ;  /* 0x0000003c2a1a9980 */ /* 0x000368000c101b00 */
[----:B------:R1:W5:Y:S04]  /*bcc0*/  @!P3 LD.E.64 R28, desc[UR60][R50.64] ;  /* 0x0000003c321cb980 */ /* 0x000368000c101b00 */
[----:B------:R1:W5:Y:S02]  /*bcd0*/  @!P3 LD.E.64 R24, desc[UR60][R14.64] ;  /* 0x0000003c0e18b980 */ /* 0x000364000c101b00 */
.L_x_4183:
[----:B------:R-:W-:Y:S05]  /*bce0*/  BSYNC B1 ;  /* 0x0000000000017941 */ /* 0x000fea0003800000 */
.L_x_4182:
[----:B-1----:R-:W-:Y:S01]  /*bcf0*/  LEA.HI R0, R226, R226, RZ, 0x1 ;  /* 0x000000e2e2007211 */ /* 0x002fe200078f08ff */
[--C-:B----45:R-:W-:Y:S01]  /*bd00*/  IMAD.MOV.U32 R14, RZ, RZ, R31.reuse ;  /* 0x000000ffff0e7224 */ /* 0x130fe200078e001f */
[----:B------:R-:W-:Y:S01]  /*bd10*/  SHF.R.U64 R67, R30, 0x10, R31 ;  /* 0x000000101e437819 */ /* 0x000fe2000000121f */
[----:B------:R-:W-:Y:S01]  /*bd20*/  IMAD.MOV.U32 R48, RZ, RZ, R7 ;  /* 0x000000ffff307224 */ /* 0x000fe200078e0007 */
[----:B------:R-:W-:Y:S01]  /*bd30*/  SHF.R.U32.HI R65, RZ, 0x10, R31 ;  /* 0x00000010ff417819 */ /* 0x000fe2000001161f */
[----:B------:R-:W-:Y:S01]  /*bd40*/  @P0 VIADD R8, R37, 0xffffffc0 ;  /* 0xffffffc025080836 */ /* 0x000fe20000000000 */
[----:B------:R-:W-:Y:S01]  /*bd50*/  LOP3.LUT R31, R0, 0xfffffffe, RZ, 0xc0, !PT ;  /* 0xfffffffe001f7812 */ /* 0x000fe200078ec0ff */
[----:B------:R-:W-:Y:S01]  /*bd60*/  IMAD.MOV.U32 R42, RZ, RZ, R40 ;  /* 0x000000ffff2a7224 */ /* 0x000fe200078e0028 */
[----:B------:R-:W-:Y:S01]  /*bd70*/  SHF.R.U64 R58, R6, 0x10, R7 ;  /* 0x00000010063a7819 */ /* 0x000fe20000001207 */
[----:B------:R-:W-:Y:S01]  /*bd80*/  IMAD.MOV.U32 R43, RZ, RZ, R41 ;  /* 0x000000ffff2b7224 */ /* 0x000fe200078e0029 */
[----:B------:R-:W-:Y:S01]  /*bd90*/  SHF.R.U32.HI R61, RZ, 0x10, R7 ;  /* 0x00000010ff3d7819 */ /* 0x000fe20000011607 */
[----:B------:R-:W-:Y:S01]  /*bda0*/  IMAD.IADD R31, R226, 0x1, -R31 ;  /* 0x00000001e21f7824 */ /* 0x000fe200078e0a1f */
[----:B------:R-:W-:Y:S01]  /*bdb0*/  SHF.R.U64 R73, R40, 0x10, R41 ;  /* 0x0000001028497819 */ /* 0x000fe20000001229 */
[----:B------:R-:W-:Y:S01]  /*bdc0*/  IMAD.MOV.U32 R40, RZ, RZ, R38 ;  /* 0x000000ffff287224 */ /* 0x000fe200078e0026 */
[----:B------:R-:W-:Y:S01]  /*bdd0*/  SHF.R.U64 R71, R38, 0x10, R39 ;  /* 0x0000001026477819 */ /* 0x000fe20000001227 */
[----:B------:R-:W-:Y:S01]  /*bde0*/  IMAD.MOV.U32 R38, RZ, RZ, R34 ;  /* 0x000000ffff267224 */ /* 0x000fe200078e0022 */
[----:B------:R-:W-:Y:S01]  /*bdf0*/  SHF.L.U32 R7, R31, 0x1f, RZ ;  /* 0x0000001f1f077819 */ /* 0x000fe200000006ff */
[----:B------:R-:W-:Y:S01]  /*be00*/  IMAD.MOV.U32 R15, RZ, RZ, R32 ;  /* 0x000000ffff0f7224 */ /* 0x000fe200078e0020 */
[----:B------:R-:W-:Y:S01]  /*be10*/  SHF.R.U32.HI R70, RZ, 0x10, R41 ;  /* 0x00000010ff467819 */ /* 0x000fe20000011629 */
[--C-:B------:R-:W-:Y:S01]  /*be20*/  IMAD.MOV.U32 R37, RZ, RZ, R33.reuse ;  /* 0x000000ffff257224 */ /* 0x100fe200078e0021 */
[----:B------:R-:W0:Y:S01]  /*be30*/  SYNCS.PHASECHK.TRANS64.TRYWAIT P0, [R2+URZ+0x36800], R7 ;  /* 0x03680007020075a7 */ /* 0x000e22000800017f */
[--C-:B------:R-:W-:Y:S01]  /*be40*/  SHF.R.U64 R64, R32, 0x10, R33.reuse ;  /* 0x0000001020407819 */ /* 0x100fe20000001221 */
[----:B---3--:R-:W-:Y:S01]  /*be50*/  IMAD.MOV.U32 R4, RZ, RZ, R30 ;  /* 0x000000ffff047224 */ /* 0x008fe200078e001e */
[----:B------:R-:W-:Y:S01]  /*be60*/  SHF.R.U32.HI R62, RZ, 0x10, R33 ;  /* 0x00000010ff3e7819 */ /* 0x000fe20000011621 */
[----:B------:R-:W-:Y:S01]  /*be70*/  IMAD.MOV.U32 R0, RZ, RZ, R28 ;  /* 0x000000ffff007224 */ /* 0x000fe200078e001c */
[--C-:B------:R-:W-:Y:S01]  /*be80*/  SHF.R.U64 R63, R28, 0x10, R29.reuse ;  /* 0x000000101c3f7819 */ /* 0x100fe2000000121d */
[--C-:B--2---:R-:W-:Y:S01]  /*be90*/  IMAD.MOV.U32 R3, RZ, RZ, R29.reuse ;  /* 0x000000ffff037224 */ /* 0x104fe200078e001d */
[----:B------:R-:W-:Y:S01]  /*bea0*/  SHF.R.U32.HI R60, RZ, 0x10, R29 ;  /* 0x00000010ff3c7819 */ /* 0x000fe2000001161d */
[--C-:B------:R-:W-:Y:S01]  /*beb0*/  IMAD.MOV.U32 R41, RZ, RZ, R39.reuse ;  /* 0x000000ffff297224 */ /* 0x100fe200078e0027 */
[----:B------:R-:W-:Y:S01]  /*bec0*/  SHF.R.U32.HI R68, RZ, 0x10, R39 ;  /* 0x00000010ff447819 */ /* 0x000fe20000011627 */
[----:B------:R-:W-:Y:S01]  /*bed0*/  IMAD.MOV.U32 R47, RZ, RZ, R6 ;  /* 0x000000ffff2f7224 */ /* 0x000fe200078e0006 */
[----:B------:R-:W-:Y:S01]  /*bee0*/  SHF.R.U64 R69, R34, 0x10, R35 ;  /* 0x0000001022457819 */ /* 0x000fe20000001223 */
[----:B------:R-:W-:Y:S01]  /*bef0*/  IMAD.MOV.U32 R32, RZ, RZ, R10 ;  /* 0x000000ffff207224 */ /* 0x000fe200078e000a */
[----:B------:R-:W-:Y:S01]  /*bf00*/  PRMT R30, R40, 0x5410, R71 ;  /* 0x00005410281e7816 */ /* 0x000fe20000000047 */
[----:B------:R-:W-:Y:S01]  /*bf10*/  IMAD.MOV.U32 R33, RZ, RZ, R11 ;  /* 0x000000ffff217224 */ /* 0x000fe200078e000b */
[----:B------:R-:W-:Y:S01]  /*bf20*/  MOV R39, R35 ;  /* 0x0000002300277202 */ /* 0x000fe20000000f00 */
[----:B------:R-:W-:Y:S01]  /*bf30*/  IMAD.MOV.U32 R28, RZ, RZ, R12 ;  /* 0x000000ffff1c7224 */ /* 0x000fe200078e000c */
[----:B------:R-:W-:Y:S01]  /*bf40*/  SHF.R.U32.HI R66, RZ, 0x10, R35 ;  /* 0x00000010ff427819 */ /* 0x000fe20000011623 */
[----:B------:R-:W-:Y:S01]  /*bf50*/  IMAD.MOV.U32 R29, RZ, RZ, R13 ;  /* 0x000000ffff1d7224 */ /* 0x000fe200078e000d */
[--C-:B------:R-:W-:Y:S01]  /*bf60*/  SHF.R.U64 R59, R10, 0x10, R11.reuse ;  /* 0x000000100a3b7819 */ /* 0x100fe2000000120b */
[----:B------:R-:W-:Y:S01]  /*bf70*/  IMAD.MOV.U32 R45, RZ, RZ, R20 ;  /* 0x000000ffff2d7224 */ /* 0x000fe200078e0014 */
[----:B------:R-:W-:Y:S01]  /*bf80*/  SHF.R.U32.HI R56, RZ, 0x10, R11 ;  /* 0x00000010ff387819 */ /* 0x000fe2000001160b */
[----:B------:R-:W-:Y:S01]  /*bf90*/  IMAD.MOV.U32 R46, RZ, RZ, R21 ;  /* 0x000000ffff2e7224 */ /* 0x000fe200078e0015 */
[--C-:B------:R-:W-:Y:S01]  /*bfa0*/  SHF.R.U64 R57, R12, 0x10, R13.reuse ;  /* 0x000000100c397819 */ /* 0x100fe2000000120d */
[----:B------:R-:W-:Y:S01]  /*bfb0*/  BSSY B1, `(.L_x_4184) ;  /* 0x0000022000017945 */ /* 0x000fe20003800000 */
[----:B------:R-:W-:Y:S01]  /*bfc0*/  SHF.R.U32.HI R54, RZ, 0x10, R13 ;  /* 0x00000010ff367819 */ /* 0x000fe2000001160d */
[----:B------:R-:W-:Y:S01]  /*bfd0*/  IMAD.MOV.U32 R6, RZ, RZ, R26 ;  /* 0x000000ffff067224 */ /* 0x000fe200078e001a */
[----:B------:R-:W-:Y:S01]  /*bfe0*/  SHF.R.U64 R52, R20, 0x10, R21 ;  /* 0x0000001014347819 */ /* 0x000fe20000001215 */
[----:B------:R-:W-:Y:S01]  /*bff0*/  IMAD.MOV.U32 R44, RZ, RZ, R27 ;  /* 0x000000ffff2c7224 */ /* 0x000fe200078e001b */
[----:B------:R-:W-:Y:S01]  /*c000*/  SHF.R.U32.HI R55, RZ, 0x10, R21 ;  /* 0x00000010ff377819 */ /* 0x000fe20000011615 */
[----:B------:R-:W-:Y:S01]  /*c010*/  IMAD.MOV.U32 R10, RZ, RZ, R24 ;  /* 0x000000ffff0a7224 */ /* 0x000fe200078e0018 */
[----:B------:R-:W-:Y:S01]  /*c020*/  VIMNMX R40, R5, 0x80, PT ;  /* 0x0000008005287848 */ /* 0x000fe20003fe0100 */
[----:B------:R-:W-:Y:S01]  /*c030*/  IMAD.MOV.U32 R11, RZ, RZ, R25 ;  /* 0x000000ffff0b7224 */ /* 0x000fe200078e0019 */
[----:B------:R-:W-:-:S02]  /*c040*/  SHF.R.U64 R53, R26, 0x10, R27 ;  /* 0x000000101a357819 */ /* 0x000fc4000000121b */
[----:B------:R-:W-:Y:S02]  /*c050*/  SHF.R.U32.HI R51, RZ, 0x10, R27 ;  /* 0x00000010ff337819 */ /* 0x000fe4000001161b */
[--C-:B------:R-:W-:Y:S02]  /*c060*/  SHF.R.U64 R49, R24, 0x10, R25.reuse ;  /* 0x0000001018317819 */ /* 0x100fe40000001219 */
[----:B------:R-:W-:Y:S02]  /*c070*/  SHF.R.U32.HI R50, RZ, 0x10, R25 ;  /* 0x00000010ff327819 */ /* 0x000fe40000011619 */
[----:B------:R-:W-:Y:S02]  /*c080*/  PRMT R26, R38, 0x5410, R69 ;  /* 0x00005410261a7816 */ /* 0x000fe40000000045 */
[----:B------:R-:W-:Y:S02]  /*c090*/  PRMT R21, R37, 0x5410, R62 ;  /* 0x0000541025157816 */ /* 0x000fe4000000003e */
[----:B------:R-:W-:-:S02]  /*c0a0*/  PRMT R34, R42, 0x5410, R73 ;  /* 0x000054102a227816 */ /* 0x000fc40000000049 */
[----:B------:R-:W-:Y:S02]  /*c0b0*/  PRMT R35, R43, 0x5410, R70 ;  /* 0x000054102b237816 */ /* 0x000fe40000000046 */
[----:B------:R-:W-:Y:S02]  /*c0c0*/  PRMT R31, R41, 0x5410, R68 ;  /* 0x00005410291f7816 */ /* 0x000fe40000000044 */
[----:B------:R-:W-:Y:S02]  /*c0d0*/  PRMT R27, R39, 0x5410, R66 ;  /* 0x00005410271b7816 */ /* 0x000fe40000000042 */
[----:B------:R-:W-:Y:S02]  /*c0e0*/  PRMT R20, R15, 0x5410, R64 ;  /* 0x000054100f147816 */ /* 0x000fe40000000040 */
[----:B------:R-:W-:Y:S02]  /*c0f0*/  PRMT R12, R4, 0x5410, R67 ;  /* 0x00005410040c7816 */ /* 0x000fe40000000043 */
[----:B------:R-:W-:-:S02]  /*c100*/  PRMT R13, R14, 0x5410, R65 ;  /* 0x000054100e0d7816 */ /* 0x000fc40000000041 */
[----:B------:R-:W-:Y:S02]  /*c110*/  PRMT R0, R0, 0x5410, R63 ;  /* 0x0000541000007816 */ /* 0x000fe4000000003f */
[----:B------:R-:W-:Y:S02]  /*c120*/  PRMT R3, R3, 0x5410, R60 ;  /* 0x0000541003037816 */ /* 0x000fe4000000003c */
[----:B------:R-:W-:Y:S02]  /*c130*/  PRMT R37, R47, 0x5410, R58 ;  /* 0x000054102f257816 */ /* 0x000fe4000000003a */
[----:B------:R-:W-:Y:S02]  /*c140*/  ISETP.GE.AND P1, PT, R17, R40, PT ;  /* 0x000000281100720c */ /* 0x000fe40003f26270 */
[----:B------:R-:W-:Y:S02]  /*c150*/  PRMT R38, R48, 0x5410, R61 ;  /* 0x0000541030267816 */ /* 0x000fe4000000003d */
[----:B------:R-:W-:-:S02]  /*c160*/  PRMT R32, R32, 0x5410, R59 ;  /* 0x0000541020207816 */ /* 0x000fc4000000003b */
[----:B------:R-:W-:Y:S02]  /*c170*/  PRMT R33, R33, 0x5410, R56 ;  /* 0x0000541021217816 */ /* 0x000fe40000000038 */
[----:B------:R-:W-:Y:S02]  /*c180*/  PRMT R28, R28, 0x5410, R57 ;  /* 0x000054101c1c7816 */ /* 0x000fe40000000039 */
[----:B------:R-:W-:Y:S02]  /*c190*/  PRMT R29, R29, 0x5410, R54 ;  /* 0x000054101d1d7816 */ /* 0x000fe40000000036 */
[----:B------:R-:W-:Y:S02]  /*c1a0*/  PRMT R24, R45, 0x5410, R52 ;  /* 0x000054102d187816 */ /* 0x000fe40000000034 */
[----:B------:R-:W-:Y:S01]  /*c1b0*/  PRMT R25, R46, 0x5410, R55 ;  /* 0x000054102e197816 */ /* 0x000fe20000000037 */
[----:B0-----:R-:W-:Y:S06]  /*c1c0*/  @!P0 BRA `(.L_x_4185) ;  /* 0x000001b400308947 */ /* 0x001fec0003800000 */
.L_x_4446:
[----:B------:R-:W-:Y:S05]  /*c1d0*/  BSYNC B1 ;  /* 0x0000000000017941 */ /* 0x000fea0003800000 */
.L_x_4184:
        /* <DEDUP_REMOVED lines=11> */
[-C--:B------:R-:W-:Y:S02]  /*c290*/  ISETP.GE.AND P3, PT, R209, R5.reuse, PT ;  /* 0x00000005d100720c */ /* 0x080fe40003f66270 */
[----:B------:R-:W-:-:S02]  /*c2a0*/  ISETP.GE.AND P4, PT, R208, R5, PT ;  /* 0x00000005d000720c */ /* 0x000fc40003f86270 */
[----:B------:R-:W-:-:S03]  /*c2b0*/  ISETP.GE.AND P5, PT, R210, R5, PT ;  /* 0x00000005d200720c */ /* 0x000fc60003fa6270 */
[----:B------:R-:W-:Y:S10]  /*c2c0*/  @P0 BRA `(.L_x_4189) ;  /* 0x0000000000980947 */ /* 0x000ff40003800000 */
        /* <DEDUP_REMOVED lines=38> */
.L_x_4189:
[----:B------:R-:W-:Y:S05]  /*c530*/  BSYNC B2 ;  /* 0x0000000000027941 */ /* 0x000fea0003800000 */
.L_x_4188:
[----:B------:R-:W-:Y:S04]  /*c540*/  BSSY B2, `(.L_x_4190) ;  /* 0x0000028000027945 */ /* 0x000fe80003800000 */
[----:B------:R-:W-:Y:S05]  /*c550*/  @P1 BRA `(.L_x_4191) ;  /* 0x0000000000981947 */ /* 0x000fea0003800000 */
[----:B01----:R-:W0:Y:S01]  /*c560*/  LDS.128 R4, [R8] ;  /* 0x0000000008047984 */ /* 0x003e220000000c00 */
        /* <DEDUP_REMOVED lines=37> */
.L_x_4191:
[----:B------:R-:W-:Y:S05]  /*c7c0*/  BSYNC B2 ;  /* 0x0000000000027941 */ /* 0x000fea0003800000 */
.L_x_4190:
[----:B------:R-:W-:Y:S04]  /*c7d0*/  BSSY B2, `(.L_x_4192) ;  /* 0x0000028000027945 */ /* 0x000fe80003800000 */
        /* <DEDUP_REMOVED lines=39> */
.L_x_4193:
[----:B------:R-:W-:Y:S05]  /*ca50*/  BSYNC B2 ;  /* 0x0000000000027941 */ /* 0x000fea0003800000 */
.L_x_4192:
[----:B------:R-:W-:Y:S04]  /*ca60*/  BSSY B2, `(.L_x_4194) ;  /* 0x0000028000027945 */ /* 0x000fe80003800000 */
[----:B------:R-:W-:Y:S05]  /*ca70*/  @P3 BRA `(.L_x_4195) ;  /* 0x0000000000983947 */ /* 0x000fea0003800000 */
[----:B0123--:R-:W0:Y:S01]  /*ca80*/  LDS.128 R4, [R8+0x4000] ;  /* 0x0040000008047984 */ /* 0x00fe220000000c00 */
        /* <DEDUP_REMOVED lines=37> */
.L_x_4195:
[----:B------:R-:W-:Y:S05]  /*cce0*/  BSYNC B2 ;  /* 0x0000000000027941 */ /* 0x000fea0003800000 */
.L_x_4194:
[----:B------:R-:W-:Y:S04]  /*ccf0*/  BSSY B2, `(.L_x_4196) ;  /* 0x0000028000027945 */ /* 0x000fe80003800000 */
[----:B------:R-:W-:Y:S05]  /*cd00*/  @P4 BRA `(.L_x_4197) ;  /* 0x0000000000984947 */ /* 0x000fea0003800000 */
[----:B01234-:R-:W0:Y:S01]  /*cd10*/  LDS.128 R4, [R9+0x1d400] ;  /* 0x01d4000009047984 */ /* 0x01fe220000000c00 */
[----:B------:R-:W-:Y:S01]  /*cd20*/  IMAD.U32 R45, R14, 0x10000, RZ ;  /* 0x000100000e2d7824 */ /* 0x000fe200078e00ff */
[C---:B------:R-:W-:Y:S01]  /*cd30*/  LOP3.LUT R46, R12.reuse, 0xffff0000, RZ, 0xc0, !PT ;  /* 0xffff00000c2e7812 */ /* 0x040fe200078ec0ff */
[----:B------:R-:W-:Y:S01]  /*cd40*/  IMAD.U32 R44, R12, 0x10000, RZ ;  /* 0x000100000c2c7824 */ /* 0x000fe200078e00ff */
        /* <DEDUP_REMOVED lines=13> */
[-C--:B------:R-:W-:Y:S01]  /*ce20*/  FMUL.FTZ R54, R5, R46.reuse ;  /* 0x0000002e05367220 */ /* 0x080fe20000410000 */
[----:B------:R-:W-:Y:S01]  /*ce30*/  LOP3.LUT R7, R7, 0xffff0000, RZ, 0xc0, !PT ;  /* 0xffff000007077812 */ /* 0x000fe200078ec0ff */
[----:B------:R-:W-:Y:S01]  /*ce40*/  IMAD.U32 R39, R15, 0x10000, RZ ;  /* 0x000100000f277824 */ /* 0x000fe200078e00ff */
[----:B------:R-:W-:Y:S01]  /*ce50*/  SHF.L.U32 R5, R13, 0x10, RZ ;  /* 0x000000100d057819 */ /* 0x000fe200000006ff */
[----:B------:R-:W-:Y:S01]  /*ce60*/  FFMA.FTZ R52, R41, R46, -R52 ;  /* 0x0000002e29347223 */ /* 0x000fe20000010834 */
        /* <DEDUP_REMOVED lines=16> */
.L_x_4197:
[----:B------:R-:W-:Y:S05]  /*cf70*/  BSYNC B2 ;  /* 0x0000000000027941 */ /* 0x000fea0003800000 */
.L_x_4196:
[----:B------:R-:W-:Y:S05]  /*cf80*/  @P5 BRA `(.L_x_4187) ;  /* 0x0000000000985947 */ /* 0x000fea0003800000 */
[----:B01234-:R-:W0:Y:S01]  /*cf90*/  LDS.128 R4, [R8+0x8000] ;  /* 0x0080000008047984 */ /* 0x01fe220000000c00 */
        /* <DEDUP_REMOVED lines=37> */
.L_x_4187:
[----:B------:R-:W-:Y:S05]  /*d1f0*/  BSYNC B1 ;  /* 0x0000000000017941 */ /* 0x000fea0003800000 */
.L_x_4186:
[----:B------:R-:W-:-:S13]  /*d200*/  ISETP.GE.AND P0, PT, R227, R40, PT ;  /* 0x00000028e300720c */ /* 0x000fda0003f06270 */
[----:B------:R-:W-:Y:S05]  /*d210*/  @P0 BRA `(.L_x_4198) ;  /* 0x0000003800e00947 */ /* 0x000fea0003800000 */
[----:B01234-:R-:W0:Y:S01]  /*d220*/  LDC R5, c[0x0][0x3f4] ;  /* 0x0000fd00ff057b82 */ /* 0x01fe220000000800 */
[----:B------:R-:W-:Y:S01]  /*d230*/  BSSY B1, `(.L_x_4199) ;  /* 0x000002e000017945 */ /* 0x000fe20003800000 */
[-C--:B0-----:R-:W-:Y:S02]  /*d240*/  ISETP.GE.AND P0, PT, R22, R5.reuse, PT ;  /* 0x000000051600720c */ /* 0x081fe40003f06270 */
[-C--:B------:R-:W-:Y:S02]  /*d250*/  ISETP.GE.AND P1, PT, R207, R5.reuse, PT ;  /* 0x00000005cf00720c */ /* 0x080fe40003f26270 */
[-C--:B------:R-:W-:Y:S02]  /*d260*/  ISETP.GE.AND P2, PT, R206, R5.reuse, PT ;  /* 0x00000005ce00720c */ /* 0x080fe40003f46270 */
[-C--:B------:R-:W-:Y:S02]  /*d270*/  ISETP.GE.AND P3, PT, R209, R5.reuse, PT ;  /* 0x00000005d100720c */ /* 0x080fe40003f66270 */
[----:B------:R-:W-:-:S02]  /*d280*/  ISETP.GE.AND P4, PT, R208, R5, PT ;  /* 0x00000005d000720c */ /* 0x000fc40003f86270 */
[----:B------:R-:W-:-:S03]  /*d290*/  ISETP.GE.AND P5, PT, R210, R5, PT ;  /* 0x00000005d200720c */ /* 0x000fc60003fa6270 */
[----:B------:R-:W-:Y:S10]  /*d2a0*/  @P0 BRA `(.L_x_4200) ;  /* 0x0000000000980947 */ /* 0x000ff40003800000 */
[----:B------:R-:W0:Y:S01]  /*d2b0*/  LDS.128 R4, [R9+0x17400] ;  /* 0x0174000009047984 */ /* 0x000e220000000c00 */
[C---:B------:R-:W-:Y:S01]  /*d2c0*/  IMAD.U32 R45, R37.reuse, 0x10000, RZ ;  /* 0x00010000252d7824 */ /* 0x040fe200078e00ff */
[----:B------:R-:W-:Y:S01]  /*d2d0*/  LOP3.LUT R48, R37, 0xffff0000, RZ, 0xc0, !PT ;  /* 0xffff000025307812 */ /* 0x000fe200078ec0ff */
[C---:B------:R-:W-:Y:S01]  /*d2e0*/  IMAD.U32 R43, R34.reuse, 0x10000, RZ ;  /* 0x00010000222b7824 */ /* 0x040fe200078e00ff */
[----:B------:R-:W-:Y:S02]  /*d2f0*/  LOP3.LUT R46, R34, 0xffff0000, RZ, 0xc0, !PT ;  /* 0xffff0000222e7812 */ /* 0x000fe400078ec0ff */
        /* <DEDUP_REMOVED lines=15> */
[-C--:B------:R-:W-:Y:S01]  /*d3f0*/  FFMA.FTZ R5, R46, R40.reuse, -R41 ;  /* 0x000000282e057223 */ /* 0x080fe20000010829 */
[C---:B------:R-:W-:Y:S01]  /*d400*/  LOP3.LUT R45, R35.reuse, 0xffff0000, RZ, 0xc0, !PT ;  /* 0xffff0000232d7812 */ /* 0x040fe200078ec0ff */
[----:B------:R-:W-:Y:S02]  /*d410*/  IMAD.U32 R46, R38, 0x10000, RZ ;  /* 0x00010000262e7824 */ /* 0x000fe400078e00ff */
[----:B------:R-:W-:Y:S01]  /*d420*/  FFMA.FTZ R40, R48, R40, R43 ;  /* 0x0000002830287223 */ /* 0x000fe2000001002b */
[----:B------:R-:W-:Y:S02]  /*d430*/  IMAD.U32 R44, R35, 0x10000, RZ ;  /* 0x00010000232c7824 */ /* 0x000fe400078e00ff */
[-C--:B------:R-:W-:Y:S01]  /*d440*/  FMUL.FTZ R38, R47, R7.reuse ;  /* 0x000000072f267220 */ /* 0x080fe20000410000 */
[-C--:B------:R-:W-:Y:S01]  /*d450*/  FMUL.FTZ R35, R46, R6.reuse ;  /* 0x000000062e237220 */ /* 0x080fe20000410000 */
[C---:B------:R-:W-:Y:S01]  /*d460*/  FMUL.FTZ R42, R45.reuse, R7 ;  /* 0x000000072d2a7220 */ /* 0x040fe20000410000 */
[C---:B------:R-:W-:Y:S01]  /*d470*/  FMUL.FTZ R41, R44.reuse, R6 ;  /* 0x000000062c297220 */ /* 0x040fe20000410000 */
[-C--:B------:R-:W-:Y:S01]  /*d480*/  FFMA.FTZ R7, R45, R37.reuse, -R38 ;  /* 0x000000252d077223 */ /* 0x080fe20000010826 */
[-C--:B------:R-:W-:Y:S01]  /*d490*/  FFMA.FTZ R6, R44, R34.reuse, -R35 ;  /* 0x000000222c067223 */ /* 0x080fe20000010823 */
[----:B------:R-:W-:Y:S01]  /*d4a0*/  FFMA.FTZ R42, R47, R37, R42 ;  /* 0x000000252f2a7223 */ /* 0x000fe2000001002a */
[----:B------:R-:W-:Y:S01]  /*d4b0*/  FFMA.FTZ R41, R46, R34, R41 ;  /* 0x000000222e297223 */ /* 0x000fe20000010029 */
[----:B------:R-:W-:-:S02]  /*d4c0*/  F2FP.BF16.F32.PACK_AB R4, R39, R4 ;  /* 0x000000042704723e */ /* 0x000fc400000010ff */
[----:B------:R-:W-:Y:S02]  /*d4d0*/  F2FP.BF16.F32.PACK_AB R5, R40, R5 ;  /* 0x000000052805723e */ /* 0x000fe400000010ff */
[----:B------:R-:W-:Y:S02]  /*d4e0*/  F2FP.BF16.F32.PACK_AB R6, R41, R6 ;  /* 0x000000062906723e */ /* 0x000fe400000010ff */
[----:B------:R-:W-:-:S05]  /*d4f0*/  F2FP.BF16.F32.PACK_AB R7, R42, R7 ;  /* 0x000000072a07723e */ /* 0x000fca00000010ff */
[----:B------:R0:W-:Y:S02]  /*d500*/  STS.128 [R9+0x17400], R4 ;  /* 0x0174000409007388 */ /* 0x0001e40000000c00 */
.L_x_4200:
[----:B------:R-:W-:Y:S05]  /*d510*/  BSYNC B1 ;  /* 0x0000000000017941 */ /* 0x000fea0003800000 */
.L_x_4199:
[----:B------:R-:W-:Y:S04]  /*d520*/  BSSY B1, `(.L_x_4201) ;  /* 0x0000028000017945 */ /* 0x000fe80003800000 */
[----:B------:R-:W-:Y:S05]  /*d530*/  @P1 BRA `(.L_x_4202) ;  /* 0x0000000000981947 */ /* 0x000fea0003800000 */
[----:B0-----:R-:W0:Y:S01]  /*d540*/  LDS.128 R4, [R8+0x2000] ;  /* 0x0020000008047984 */ /* 0x001e220000000c00 */
[----:B------:R-:W-:Y:S01]  /*d550*/  IMAD.U32 R40, R30, 0x10000, RZ ;  /* 0x000100001e287824 */ /* 0x000fe200078e00ff */
[C---:B------:R-:W-:Y:S01]  /*d560*/  LOP3.LUT R43, R32.reuse, 0xffff0000, RZ, 0xc0, !PT ;  /* 0xffff0000202b7812 */ /* 0x040fe200078ec0ff */
[----:B------:R-:W-:Y:S01]  /*d570*/  IMAD.U32 R42, R32, 0x10000, RZ ;  /* 0x00010000202a7824 */ /* 0x000fe200078e00ff */
        /* <DEDUP_REMOVED lines=17> */
[----:B------:R-:W-:Y:S01]  /*d690*/  LOP3.LUT R40, R31, 0xffff0000, RZ, 0xc0, !PT ;  /* 0xffff00001f287812 */ /* 0x000fe200078ec0ff */
[----:B------:R-:W-:Y:S02]  /*d6a0*/  IMAD.U32 R42, R33, 0x10000, RZ ;  /* 0x00010000212a7824 */ /* 0x000fe400078e00ff */
[----:B------:R-:W-:Y:S01]  /*d6b0*/  FFMA.FTZ R34, R43, R35, R34 ;  /* 0x000000232b227223 */ /* 0x000fe20000010022 */
[----:B------:R-:W-:Y:S02]  /*d6c0*/  IMAD.U32 R38, R31, 0x10000, RZ ;  /* 0x000100001f267824 */ /* 0x000fe400078e00ff */
[-C--:B------:R-:W-:Y:S01]  /*d6d0*/  FMUL.FTZ R35, R44, R7.reuse ;  /* 0x000000072c237220 */ /* 0x080fe20000410000 */
[-C--:B------:R-:W-:Y:S01]  /*d6e0*/  FMUL.FTZ R31, R42, R6.reuse ;  /* 0x000000062a1f7220 */ /* 0x080fe20000410000 */
        /* <DEDUP_REMOVED lines=11> */
.L_x_4202:
[----:B------:R-:W-:Y:S05]  /*d7a0*/  BSYNC B1 ;  /* 0x0000000000017941 */ /* 0x000fea0003800000 */
.L_x_4201:
[----:B------:R-:W-:Y:S04]  /*d7b0*/  BSSY B1, `(.L_x_4203) ;  /* 0x0000028000017945 */ /* 0x000fe80003800000 */
[----:B------:R-:W-:Y:S05]  /*d7c0*/  @P2 BRA `(.L_x_4204) ;  /* 0x0000000000982947 */ /* 0x000fea0003800000 */
[----:B01----:R-:W0:Y:S01]  /*d7d0*/  LDS.128 R4, [R9+0x1b400] ;  /* 0x01b4000009047984 */ /* 0x003e220000000c00 */
        /* <DEDUP_REMOVED lines=37> */
.L_x_4204:
[----:B------:R-:W-:Y:S05]  /*da30*/  BSYNC B1 ;  /* 0x0000000000017941 */ /* 0x000fea0003800000 */
.L_x_4203:
[----:B------:R-:W-:Y:S04]  /*da40*/  BSSY B1, `(.L_x_4205) ;  /* 0x0000028000017945 */ /* 0x000fe80003800000 */
[----:B------:R-:W-:Y:S05]  /*da50*/  @P3 BRA `(.L_x_4206) ;  /* 0x0000000000983947 */ /* 0x000fea0003800000 */
[----:B012---:R-:W0:Y:S01]  /*da60*/  LDS.128 R4, [R8+0x6000] ;  /* 0x0060000008047984 */ /* 0x007e220000000c00 */
        /* <DEDUP_REMOVED lines=37> */
.L_x_4206:
[----:B------:R-:W-:Y:S05]  /*dcc0*/  BSYNC B1 ;  /* 0x0000000000017941 */ /* 0x000fea0003800000 */
.L_x_4205:
[----:B------:R-:W-:Y:S04]  /*dcd0*/  BSSY B1, `(.L_x_4207) ;  /* 0x0000028000017945 */ /* 0x000fe80003800000 */
[----:B------:R-:W-:Y:S05]  /*dce0*/  @P4 BRA `(.L_x_4208) ;  /* 0x0000000000984947 */ /* 0x000fea0003800000 */
[----:B0123--:R-:W0:Y:S01]  /*dcf0*/  LDS.128 R4, [R9+0x1f400] ;  /* 0x01f4000009047984 */ /* 0x00fe220000000c00 */
        /* <DEDUP_REMOVED lines=37> */
.L_x_4208:
[----:B------:R-:W-:Y:S05]  /*df50*/  BSYNC B1 ;  /* 0x0000000000017941 */ /* 0x000fea0003800000 */
.L_x_4207:
[----:B------:R-:W-:Y:S05]  /*df60*/  @P5 BRA `(.L_x_4198) ;  /* 0x0000002c008c5947 */ /* 0x000fea0003800000 */
[----:B01234-:R-:W0:Y:S01]  /*df70*/  LDS.128 R4, [R8+0xa000] ;  /* 0x00a0000008047984 */ /* 0x01fe220000000c00 */
        /* <DEDUP_REMOVED lines=17> */
[----:B------:R-:W-:Y:S01]  /*e090*/  FMUL.FTZ R15, R24, R5 ;  /* 0x00000005180f7220 */ /* 0x000fe20000410000 */
        /* <DEDUP_REMOVED lines=20> */
.L_x_4180:
[----:B------:R-:W-:-:S03]  /*e1e0*/  UMOV UR4, 0xffffffff ;  /* 0xffffffff00047882 */ /* 0x000fc60000000000 */
[----:B------:R-:W-:Y:S05]  /*e1f0*/  BRA.DIV UR4, `(.L_x_4209) ;  /* 0x0000019604387947 */ /* 0x000fea000b800000 */
[----:B------:R-:W0:Y:S04]  /*e200*/  SHFL.IDX PT, R3, R25, RZ, 0x1c1f ;  /* 0x001c1fff19037589 */ /* 0x000e2800000e0000 */
[----:B------:R-:W1:Y:S04]  /*e210*/  SHFL.IDX PT, R0, R24, RZ, 0x1c1f ;  /* 0x001c1fff18007589 */ /* 0x000e6800000e0000 */
[----:B------:R2:W3:Y:S04]  /*e220*/  SHFL.IDX PT, R5, R27, RZ, 0x1c1f ;  /* 0x001c1fff1b057589 */ /* 0x0004e800000e0000 */
[----:B------:R2:W4:Y:S01]  /*e230*/  SHFL.IDX PT, R14, R26, RZ, 0x1c1f ;  /* 0x001c1fff1a0e7589 */ /* 0x00052200000e0000 */
[----:B0-----:R-:W-:-:S02]  /*e240*/  IMAD.MOV.U32 R43, RZ, RZ, R3 ;  /* 0x000000ffff2b7224 */ /* 0x001fc400078e0003 */
[----:B-12---:R-:W-:-:S07]  /*e250*/  IMAD.MOV.U32 R42, RZ, RZ, R0 ;  /* 0x000000ffff2a7224 */ /* 0x006fce00078e0000 */
.L_x_4452:
[----:B------:R-:W-:Y:S01]  /*e260*/  ULDC UR4, c[0x0][0x448] ;  /* 0x0001120000047ab9 */ /* 0x000fe20000000800 */
[----:B------:R-:W-:Y:S01]  /*e270*/  BSSY B1, `(.L_x_4210) ;  /* 0x0000033000017945 */ /* 0x000fe20003800000 */
[----:B------:R-:W-:Y:S01]  /*e280*/  IMAD R37, R153, UR4, RZ ;  /* 0x0000000499257c24 */ /* 0x000fe2000f8e02ff */
[----:B----4-:R-:W-:Y:S01]  /*e290*/  MOV R20, R14 ;  /* 0x0000000e00147202 */ /* 0x010fe20000000f00 */
[----:B---3--:R-:W-:Y:S01]  /*e2a0*/  IMAD.MOV.U32 R21, RZ, RZ, R5 ;  /* 0x000000ffff157224 */ /* 0x008fe200078e0005 */
[----:B------:R-:W-:Y:S02]  /*e2b0*/  CS2R R4, SRZ ;  /* 0x0000000000047805 */ /* 0x000fe4000001ff00 */
[----:B------:R-:W-:Y:S02]  /*e2c0*/  CS2R R8, SRZ ;  /* 0x0000000000087805 */ /* 0x000fe4000001ff00 */
[----:B------:R-:W-:Y:S01]  /*e2d0*/  ISETP.GE.AND P0, PT, R6, R37, PT ;  /* 0x000000250600720c */ /* 0x000fe20003f06270 */
[----:B------:R-:W-:Y:S01]  /*e2e0*/  IMAD R37, R137, -0x80, R37 ;  /* 0xffffff8089257824 */ /* 0x000fe200078e0225 */
        /* <DEDUP_REMOVED lines=10> */
[----:B------:R-:W-:Y:S06]  /*e390*/  @P0 BRA `(.L_x_4211) ;  /* 0x0000000000800947 */ /* 0x000fec0003800000 */
[C---:B------:R-:W-:Y:S01]  /*e3a0*/  VIADD R0, R18.reuse, 0x20 ;  /* 0x0000002012007836 */ /* 0x040fe20000000000 */
[----:B------:R-:W-:Y:S01]  /*e3b0*/  ULDC UR4, c[0x0][0x3f4] ;  /* 0x0000fd0000047ab9 */ /* 0x000fe20000000800 */
[C---:B------:R-:W-:Y:S01]  /*e3c0*/  VIADD R3, R18.reuse, 0x40 ;  /* 0x0000004012037836 */ /* 0x040fe20000000000 */
[----:B------:R-:W-:Y:S02]  /*e3d0*/  ISETP.GE.AND P0, PT, R18, UR4, PT ;  /* 0x0000000412007c0c */ /* 0x000fe4000bf06270 */
[----:B------:R-:W-:Y:S02]  /*e3e0*/  CS2R R24, SRZ ;  /* 0x0000000000187805 */ /* 0x000fe4000001ff00 */
[----:B------:R-:W-:Y:S02]  /*e3f0*/  ISETP.GE.AND P1, PT, R0, UR4, PT ;  /* 0x0000000400007c0c */ /* 0x000fe4000bf26270 */
[----:B------:R-:W-:Y:S02]  /*e400*/  CS2R R26, SRZ ;  /* 0x00000000001a7805 */ /* 0x000fe4000001ff00 */
[----:B------:R-:W-:-:S02]  /*e410*/  ISETP.GE.AND P2, PT, R3, UR4, PT ;  /* 0x0000000403007c0c */ /* 0x000fc4000bf46270 */
[----:B------:R-:W-:Y:S02]  /*e420*/  CS2R R4, SRZ ;  /* 0x0000000000047805 */ /* 0x000fe4000001ff00 */
[----:B------:R-:W-:Y:S02]  /*e430*/  CS2R R6, SRZ ;  /* 0x0000000000067805 */ /* 0x000fe4000001ff00 */
[----:B------:R-:W-:Y:S01]  /*e440*/  CS2R R28, SRZ ;  /* 0x00000000001c7805 */ /* 0x000fe2000001ff00 */
[----:B------:R-:W-:-:S04]  /*e450*/  @!P0 IMAD.WIDE R12, R18, 0x2, R42 ;  /* 0x00000002120c8825 */ /* 0x000fc800078e022a */
[----:B------:R-:W-:Y:S01]  /*e460*/  @!P1 IMAD.SHL.U32 R41, R232, 0x8, RZ ;  /* 0x00000008e8299824 */ /* 0x000fe200078e00ff */
[----:B------:R0:W5:Y:S01]  /*e470*/  @!P0 LD.E.128 R24, desc[UR60][R12.64] ;  /* 0x0000003c0c188980 */ /* 0x000162000c101d00 */
[----:B------:R-:W-:Y:S01]  /*e480*/  @!P2 IMAD.SHL.U32 R45, R233, 0x8, RZ ;  /* 0x00000008e92da824 */ /* 0x000fe200078e00ff */
[----:B------:R-:W-:Y:S01]  /*e490*/  CS2R R30, SRZ ;  /* 0x00000000001e7805 */ /* 0x000fe2000001ff00 */
[--C-:B------:R-:W-:Y:S01]  /*e4a0*/  @!P1 IMAD.WIDE R38, R41, 0x2, R42.reuse ;  /* 0x0000000229269825 */ /* 0x100fe200078e022a */
[----:B------:R-:W-:Y:S02]  /*e4b0*/  CS2R R8, SRZ ;  /* 0x0000000000087805 */ /* 0x000fe4000001ff00 */
[----:B------:R-:W-:Y:S02]  /*e4c0*/  CS2R R10, SRZ ;  /* 0x00000000000a7805 */ /* 0x000fe4000001ff00 */
[----:B------:R-:W-:Y:S01]  /*e4d0*/  CS2R R32, SRZ ;  /* 0x0000000000207805 */ /* 0x000fe2000001ff00 */
[----:B------:R-:W-:Y:S01]  /*e4e0*/  @!P2 IMAD.WIDE R42, R45, 0x2, R42 ;  /* 0x000000022d2aa825 */ /* 0x000fe200078e022a */
[----:B------:R-:W-:-:S02]  /*e4f0*/  CS2R R34, SRZ ;  /* 0x0000000000227805 */ /* 0x000fc4000001ff00 */
[----:B------:R-:W-:Y:S02]  /*e500*/  CS2R R14, SRZ ;  /* 0x00000000000e7805 */ /* 0x000fe4000001ff00 */
[----:B0-----:R-:W-:Y:S01]  /*e510*/  CS2R R12, SRZ ;  /* 0x00000000000c7805 */ /* 0x001fe2000001ff00 */
[--C-:B------:R-:W-:Y:S01]  /*e520*/  @!P1 IMAD.WIDE R40, R41, 0x2, R20.reuse ;  /* 0x0000000229289825 */ /* 0x100fe200078e0214 */
[----:B------:R0:W5:Y:S03]  /*e530*/  @!P1 LD.E.128 R28, desc[UR60][R38.64] ;  /* 0x0000003c261c9980 */ /* 0x000166000c101d00 */
[--C-:B------:R-:W-:Y:S01]  /*e540*/  @!P2 IMAD.WIDE R44, R45, 0x2, R20.reuse ;  /* 0x000000022d2ca825 */ /* 0x100fe200078e0214 */
[----:B------:R0:W5:Y:S03]  /*e550*/  @!P1 LD.E.128 R8, desc[UR60][R40.64] ;  /* 0x0000003c28089980 */ /* 0x000166000c101d00 */
[----:B------:R-:W-:Y:S01]  /*e560*/  @!P0 IMAD.WIDE R20, R18, 0x2, R20 ;  /* 0x0000000212148825 */ /* 0x000fe200078e0214 */
[----:B------:R0:W5:Y:S04]  /*e570*/  @!P2 LD.E.128 R32, desc[UR60][R42.64] ;  /* 0x0000003c2a20a980 */ /* 0x000168000c101d00 */
[----:B------:R0:W5:Y:S04]  /*e580*/  @!P0 LD.E.128 R4, desc[UR60][R20.64] ;  /* 0x0000003c14048980 */ /* 0x000168000c101d00 */
[----:B------:R0:W5:Y:S02]  /*e590*/  @!P2 LD.E.128 R12, desc[UR60][R44.64] ;  /* 0x0000003c2c0ca980 */ /* 0x000164000c101d00 */
.L_x_4211:
[----:B------:R-:W-:Y:S05]  /*e5a0*/  BSYNC B1 ;  /* 0x0000000000017941 */ /* 0x000fea0003800000 */
.L_x_4210:
[----:B0-----:R-:W-:Y:S01]  /*e5b0*/  LEA.HI R20, R226, R226, RZ, 0x1 ;  /* 0x000000e2e2147211 */ /* 0x001fe200078f08ff */
[--C-:B-----5:R-:W-:Y:S01]  /*e5c0*/  IMAD.MOV.U32 R38, RZ, RZ, R5.reuse ;  /* 0x000000ffff267224 */ /* 0x120fe200078e0005 */
[----:B------:R-:W-:Y:S01]  /*e5d0*/  SHF.R.U64 R55, R4, 0x10, R5 ;  /* 0x0000001004377819 */ /* 0x000fe20000001205 */
[----:B------:R-:W-:Y:S01]  /*e5e0*/  IMAD.MOV.U32 R3, RZ, RZ, R25 ;  /* 0x000000ffff037224 */ /* 0x000fe200078e0019 */
[----:B------:R-:W-:Y:S01]  /*e5f0*/  LOP3.LUT R21, R20, 0xfffffffe, RZ, 0xc0, !PT ;  /* 0xfffffffe14157812 */ /* 0x000fe200078ec0ff */
[----:B------:R-:W-:Y:S01]  /*e600*/  IMAD.MOV.U32 R42, RZ, RZ, R31 ;  /* 0x000000ffff2a7224 */ /* 0x000fe200078e001f */
[----:B------:R-:W-:Y:S01]  /*e610*/  SHF.R.U32.HI R53, RZ, 0x10, R5 ;  /* 0x00000010ff357819 */ /* 0x000fe20000011605 */
[----:B------:R-:W-:Y:S01]  /*e620*/  IMAD.MOV.U32 R0, RZ, RZ, R24 ;  /* 0x000000ffff007224 */ /* 0x000fe200078e0018 */
[----:B------:R-:W-:Y:S01]  /*e630*/  SHF.R.U64 R67, R24, 0x10, R25 ;  /* 0x0000001018437819 */ /* 0x000fe20000001219 */
[----:B------:R-:W-:Y:S01]  /*e640*/  IMAD.IADD R21, R226, 0x1, -R21 ;  /* 0x00000001e2157824 */ /* 0x000fe200078e0a15 */
[----:B------:R-:W-:Y:S01]  /*e650*/  SHF.R.U32.HI R64, RZ, 0x10, R25 ;  /* 0x00000010ff407819 */ /* 0x000fe20000011619 */
[--C-:B------:R-:W-:Y:S01]  /*e660*/  IMAD.MOV.U32 R25, RZ, RZ, R27.reuse ;  /* 0x000000ffff197224 */ /* 0x100fe200078e001b */
[----:B------:R-:W-:Y:S01]  /*e670*/  SHF.R.U64 R65, R26, 0x10, R27 ;  /* 0x000000101a417819 */ /* 0x000fe2000000121b */
[----:B------:R-:W-:Y:S01]  /*e680*/  IMAD.MOV.U32 R46, RZ, RZ, R35 ;  /* 0x000000ffff2e7224 */ /* 0x000fe200078e0023 */
[----:B------:R-:W-:Y:S01]  /*e690*/  SHF.L.U32 R5, R21, 0x1f, RZ ;  /* 0x0000001f15057819 */ /* 0x000fe200000006ff */
[----:B------:R-:W-:Y:S01]  /*e6a0*/  IMAD.MOV.U32 R24, RZ, RZ, R26 ;  /* 0x000000ffff187224 */ /* 0x000fe200078e001a */
[----:B------:R-:W-:Y:S01]  /*e6b0*/  SHF.R.U32.HI R62, RZ, 0x10, R27 ;  /* 0x00000010ff3e7819 */ /* 0x000fe2000001161b */
[--C-:B------:R-:W-:Y:S01]  /*e6c0*/  IMAD.MOV.U32 R27, RZ, RZ, R29.reuse ;  /* 0x000000ffff1b7224 */ /* 0x100fe200078e001d */
[----:B------:R-:W0:Y:S01]  /*e6d0*/  SYNCS.PHASECHK.TRANS64.TRYWAIT P0, [R2+URZ+0x36800], R5 ;  /* 0x03680005020075a7 */ /* 0x000e22000800017f */
[----:B------:R-:W-:Y:S01]  /*e6e0*/  SHF.R.U32.HI R60, RZ, 0x10, R29 ;  /* 0x00000010ff3c7819 */ /* 0x000fe2000001161d */
[----:B------:R-:W-:Y:S01]  /*e6f0*/  IMAD.MOV.U32 R26, RZ, RZ, R28 ;  /* 0x000000ffff1a7224 */ /* 0x000fe200078e001c */
[----:B------:R-:W-:Y:S01]  /*e700*/  SHF.R.U32.HI R61, RZ, 0x10, R31 ;  /* 0x00000010ff3d7819 */ /* 0x000fe2000001161f */
[----:B------:R-:W-:Y:S01]  /*e710*/  IMAD.MOV.U32 R41, RZ, RZ, R30 ;  /* 0x000000ffff297224 */ /* 0x000fe200078e001e */
[--C-:B------:R-:W-:Y:S01]  /*e720*/  SHF.R.U64 R54, R34, 0x10, R35.reuse ;  /* 0x0000001022367819 */ /* 0x100fe20000001223 */
[----:B------:R-:W-:Y:S01]  /*e730*/  IMAD.MOV.U32 R43, RZ, RZ, R32 ;  /* 0x000000ffff2b7224 */ /* 0x000fe200078e0020 */
[----:B------:R-:W-:Y:S01]  /*e740*/  SHF.R.U32.HI R57, RZ, 0x10, R35 ;  /* 0x00000010ff397819 */ /* 0x000fe20000011623 */
[----:B------:R-:W-:Y:S01]  /*e750*/  IMAD.MOV.U32 R44, RZ, RZ, R33 ;  /* 0x000000ffff2c7224 */ /* 0x000fe200078e0021 */
[----:B------:R-:W-:Y:S01]  /*e760*/  PRMT R35, R25, 0x5410, R62 ;  /* 0x0000541019237816 */ /* 0x000fe2000000003e */
[----:B------:R-:W-:Y:S01]  /*e770*/  IMAD.MOV.U32 R45, RZ, RZ, R34 ;  /* 0x000000ffff2d7224 */ /* 0x000fe200078e0022 */
[----:B------:R-:W-:Y:S01]  /*e780*/  SHF.R.U64 R63, R28, 0x10, R29 ;  /* 0x000000101c3f7819 */ /* 0x000fe2000000121d */
[----:B------:R-:W-:Y:S01]  /*e790*/  IMAD.MOV.U32 R20, RZ, RZ, R4 ;  /* 0x000000ffff147224 */ /* 0x000fe200078e0004 */
[----:B------:R-:W-:Y:S01]  /*e7a0*/  SHF.R.U64 R58, R30, 0x10, R31 ;  /* 0x000000101e3a7819 */ /* 0x000fe2000000121f */
[----:B------:R-:W-:Y:S01]  /*e7b0*/  IMAD.MOV.U32 R39, RZ, RZ, R6 ;  /* 0x000000ffff277224 */ /* 0x000fe200078e0006 */
[----:B------:R-:W-:Y:S01]  /*e7c0*/  PRMT R25, R27, 0x5410, R60 ;  /* 0x000054101b197816 */ /* 0x000fe2000000003c */
[----:B------:R-:W-:Y:S01]  /*e7d0*/  IMAD.MOV.U32 R40, RZ, RZ, R7 ;  /* 0x000000ffff287224 */ /* 0x000fe200078e0007 */
[----:B------:R-:W-:Y:S01]  /*e7e0*/  PRMT R27, R42, 0x5410, R61 ;  /* 0x000054102a1b7816 */ /* 0x000fe2000000003d */
        /* <DEDUP_REMOVED lines=8> */
[----:B------:R-:W-:Y:S01]  /*e870*/  BSSY B1, `(.L_x_4212) ;  /* 0x0000021000017945 */ /* 0x000fe20003800000 */
[--C-:B------:R-:W-:Y:S01]  /*e880*/  SHF.R.U64 R49, R8, 0x10, R9.reuse ;  /* 0x0000001008317819 */ /* 0x100fe20000001209 */
[----:B------:R-:W-:Y:S01]  /*e890*/  IMAD.MOV.U32 R4, RZ, RZ, R12 ;  /* 0x000000ffff047224 */ /* 0x000fe200078e000c */
[----:B------:R-:W-:Y:S01]  /*e8a0*/  SHF.R.U32.HI R50, RZ, 0x10, R9 ;  /* 0x00000010ff327819 */ /* 0x000fe20000011609 */
[----:B------:R-:W-:Y:S01]  /*e8b0*/  IMAD.MOV.U32 R6, RZ, RZ, R13 ;  /* 0x000000ffff067224 */ /* 0x000fe200078e000d */
[--C-:B------:R-:W-:Y:S01]  /*e8c0*/  SHF.R.U64 R47, R10, 0x10, R11.reuse ;  /* 0x000000100a2f7819 */ /* 0x100fe2000000120b */
[----:B------:R-:W-:Y:S01]  /*e8d0*/  IMAD.MOV.U32 R7, RZ, RZ, R14 ;  /* 0x000000ffff077224 */ /* 0x000fe200078e000e */
[----:B------:R-:W-:Y:S01]  /*e8e0*/  SHF.R.U32.HI R48, RZ, 0x10, R11 ;  /* 0x00000010ff307819 */ /* 0x000fe2000001160b */
[----:B------:R-:W-:Y:S01]  /*e8f0*/  IMAD.MOV.U32 R21, RZ, RZ, R15 ;  /* 0x000000ffff157224 */ /* 0x000fe200078e000f */
[----:B------:R-:W-:-:S02]  /*e900*/  VIMNMX R42, R37, 0x80, PT ;  /* 0x00000080252a7848 */ /* 0x000fc40003fe0100 */
[----:B------:R-:W-:Y:S02]  /*e910*/  PRMT R34, R24, 0x5410, R65 ;  /* 0x0000541018227816 */ /* 0x000fe40000000041 */
[--C-:B------:R-:W-:Y:S02]  /*e920*/  SHF.R.U64 R11, R12, 0x10, R13.reuse ;  /* 0x000000100c0b7819 */ /* 0x100fe4000000120d */
[----:B------:R-:W-:Y:S02]  /*e930*/  SHF.R.U32.HI R9, RZ, 0x10, R13 ;  /* 0x00000010ff097819 */ /* 0x000fe4000001160d */
[----:B------:R-:W-:Y:S02]  /*e940*/  PRMT R32, R0, 0x5410, R67 ;  /* 0x0000541000207816 */ /* 0x000fe40000000043 */
[----:B------:R-:W-:Y:S02]  /*e950*/  PRMT R33, R3, 0x5410, R64 ;  /* 0x0000541003217816 */ /* 0x000fe40000000040 */
[----:B------:R-:W-:-:S02]  /*e960*/  PRMT R24, R26, 0x5410, R63 ;  /* 0x000054101a187816 */ /* 0x000fc4000000003f */
[--C-:B------:R-:W-:Y:S02]  /*e970*/  SHF.R.U64 R10, R14, 0x10, R15.reuse ;  /* 0x000000100e0a7819 */ /* 0x100fe4000000120f */
[----:B------:R-:W-:Y:S02]  /*e980*/  SHF.R.U32.HI R8, RZ, 0x10, R15 ;  /* 0x00000010ff087819 */ /* 0x000fe4000001160f */
[----:B------:R-:W-:Y:S02]  /*e990*/  PRMT R26, R41, 0x5410, R58 ;  /* 0x00005410291a7816 */ /* 0x000fe4000000003a */
[----:B------:R-:W-:Y:S02]  /*e9a0*/  PRMT R0, R43, 0x5410, R56 ;  /* 0x000054102b007816 */ /* 0x000fe40000000038 */
[----:B------:R-:W-:Y:S02]  /*e9b0*/  PRMT R3, R44, 0x5410, R59 ;  /* 0x000054102c037816 */ /* 0x000fe4000000003b */
[----:B------:R-:W-:-:S02]  /*e9c0*/  PRMT R12, R45, 0x5410, R54 ;  /* 0x000054102d0c7816 */ /* 0x000fc40000000036 */
[----:B------:R-:W-:Y:S02]  /*e9d0*/  PRMT R13, R46, 0x5410, R57 ;  /* 0x000054102e0d7816 */ /* 0x000fe40000000039 */
[----:B------:R-:W-:Y:S02]  /*e9e0*/  PRMT R37, R20, 0x5410, R55 ;  /* 0x0000541014257816 */ /* 0x000fe40000000037 */
[----:B------:R-:W-:Y:S02]  /*e9f0*/  ISETP.GE.AND P1, PT, R17, R42, PT ;  /* 0x0000002a1100720c */ /* 0x000fe40003f26270 */
[----:B------:R-:W-:Y:S02]  /*ea00*/  PRMT R38, R38, 0x5410, R53 ;  /* 0x0000541026267816 */ /* 0x000fe40000000035 */
[----:B------:R-:W-:Y:S02]  /*ea10*/  PRMT R39, R39, 0x5410, R52 ;  /* 0x0000541027277816 */ /* 0x000fe40000000034 */
[----:B------:R-:W-:-:S02]  /*ea20*/  PRMT R40, R40, 0x5410, R51 ;  /* 0x0000541028287816 */ /* 0x000fc40000000033 */
[----:B------:R-:W-:Y:S02]  /*ea30*/  PRMT R28, R28, 0x5410, R49 ;  /* 0x000054101c1c7816 */ /* 0x000fe40000000031 */
[----:B------:R-:W-:Y:S02]  /*ea40*/  PRMT R29, R29, 0x5410, R50 ;  /* 0x000054101d1d7816 */ /* 0x000fe40000000032 */
[----:B------:R-:W-:Y:S02]  /*ea50*/  PRMT R30, R30, 0x5410, R47 ;  /* 0x000054101e1e7816 */ /* 0x000fe4000000002f */
[----:B------:R-:W-:Y:S01]  /*ea60*/  PRMT R31, R31, 0x5410, R48 ;  /* 0x000054101f1f7816 */ /* 0x000fe20000000030 */
[----:B0-----:R-:W-:Y:S06]  /*ea70*/  @!P0 BRA `(.L_x_4213) ;  /* 0x0000018c00908947 */ /* 0x001fec0003800000 */
.L_x_4453:
[----:B------:R-:W-:Y:S05]  /*ea80*/  BSYNC B1 ;  /* 0x0000000000017941 */ /* 0x000fea0003800000 */
.L_x_4212:
[----:B------:R-:W-:Y:S01]  /*ea90*/  BSSY B1, `(.L_x_4214) ;  /* 0x000011b000017945 */ /* 0x000fe20003800000 */
[----:B------:R-:W-:Y:S02]  /*eaa0*/  PRMT R14, R4, 0x5410, R11 ;  /* 0x00005410040e7816 */ /* 0x000fe4000000000b */
[----:B------:R-:W-:Y:S02]  /*eab0*/  PRMT R15, R6, 0x5410, R9 ;  /* 0x00005410060f7816 */ /* 0x000fe40000000009 */
[----:B------:R-:W-:Y:S02]  /*eac0*/  PRMT R20, R7, 0x5410, R10 ;  /* 0x0000541007147816 */ /* 0x000fe4000000000a */
[----:B------:R-:W-:Y:S01]  /*ead0*/  PRMT R21, R21, 0x5410, R8 ;  /* 0x0000541015157816 */ /* 0x000fe20000000008 */
[----:B------:R-:W-:Y:S06]  /*eae0*/  @P1 BRA `(.L_x_4215) ;  /* 0x0000001000541947 */ /* 0x000fec0003800000 */
[----:B------:R-:W1:Y:S01]  /*eaf0*/  LDC R41, c[0x0][0x3f4] ;  /* 0x0000fd00ff297b82 */ /* 0x000e620000000800 */
[C---:B------:R-:W-:Y:S01]  /*eb00*/  VIADD R4, R18.reuse, 0x20 ;  /* 0x0000002012047836 */ /* 0x040fe20000000000 */
[----:B------:R-:W-:Y:S01]  /*eb10*/  BSSY B2, `(.L_x_4216) ;  /* 0x0000060000027945 */ /* 0x000fe20003800000 */
[C---:B------:R-:W-:Y:S01]  /*eb20*/  VIADD R6, R18.reuse, 0x40 ;  /* 0x0000004012067836 */ /* 0x040fe20000000000 */
[-C--:B-1----:R-:W-:Y:S02]  /*eb30*/  ISETP.GE.AND P0, PT, R18, R41.reuse, PT ;  /* 0x000000291200720c */ /* 0x082fe40003f06270 */
[-C--:B------:R-:W-:Y:S02]  /*eb40*/  ISETP.GE.AND P1, PT, R4, R41.reuse, PT ;  /* 0x000000290400720c */ /* 0x080fe40003f26270 */
[----:B------:R-:W-:-:S09]  /*eb50*/  ISETP.GE.AND P2, PT, R6, R41, PT ;  /* 0x000000290600720c */ /* 0x000fd20003f46270 */
[----:B------:R-:W-:Y:S05]  /*eb60*/  @P0 BRA `(.L_x_4217) ;  /* 0x0000000400680947 */ /* 0x000fea0003800000 */
[----:B------:R-:W-:Y:S01]  /*eb70*/  LEA.HI R6, R41, R231, RZ, 0x1d ;  /* 0x000000e729067211 */ /* 0x000fe200078fe8ff */
[----:B------:R-:W-:Y:S01]  /*eb80*/  IMAD.U32 R54, R37, 0x10000, RZ ;  /* 0x0001000025367824 */ /* 0x000fe200078e00ff */
[----:B0-----:R-:W-:Y:S01]  /*eb90*/  LOP3.LUT R5, R211, 0x38, R18, 0xf8, !PT ;  /* 0x00000038d3057812 */ /* 0x001fe200078ef812 */
[----:B------:R-:W-:Y:S01]  /*eba0*/  IMAD.U32 R52, R32, 0x10000, RZ ;  /* 0x0001000020347824 */ /* 0x000fe200078e00ff */
[----:B------:R-:W-:Y:S01]  /*ebb0*/  SHF.R.S32.HI R7, RZ, 0x1f, R6 ;  /* 0x0000001fff077819 */ /* 0x000fe20000011406 */
[----:B------:R-:W-:Y:S01]  /*ebc0*/  IMAD.SHL.U32 R8, R6, 0x8, RZ ;  /* 0x0000000806087824 */ /* 0x000fe200078e00ff */
[----:B------:R-:W-:Y:S01]  /*ebd0*/  LOP3.LUT R4, R5, R212, RZ, 0x3c, !PT ;  /* 0x000000d405047212 */ /* 0x000fe200078e3cff */
[----:B------:R-:W-:Y:S01]  /*ebe0*/  IMAD.U32 R53, R38, 0x10000, RZ ;  /* 0x0001000026357824 */ /* 0x000fe200078e00ff */
[----:B------:R-:W-:Y:S02]  /*ebf0*/  LEA.HI R6, R7, R6, RZ, 0x3 ;  /* 0x0000000607067211 */ /* 0x000fe400078f18ff */
[----:B------:R-:W-:Y:S01]  /*ec00*/  LOP3.LUT R7, R211, 0x38, R8, 0xf8, !PT ;  /* 0x00000038d3077812 */ /* 0x000fe200078ef808 */
[----:B------:R-:W-:Y:S01]  /*ec10*/  IMAD.IADD R5, R213, 0x1, R4 ;  /* 0x00000001d5057824 */ /* 0x000fe200078e0204 */
[----:B------:R-:W-:Y:S01]  /*ec20*/  LOP3.LUT R51, R37, 0xffff0000, RZ, 0xc0, !PT ;  /* 0xffff000025337812 */ /* 0x000fe200078ec0ff */
[----:B------:R-:W-:Y:S01]  /*ec30*/  IMAD.SHL.U32 R6, R6, 0x400, RZ ;  /* 0x0000040006067824 */ /* 0x000fe200078e00ff */
[----:B------:R-:W-:Y:S01]  /*ec40*/  LOP3.LUT R7, R7, R212, RZ, 0x3c, !PT ;  /* 0x000000d407077212 */ /* 0x000fe200078e3cff */
[----:B------:R-:W-:-:S03]  /*ec50*/  IMAD R61, R5, 0x2, R2 ;  /* 0x00000002053d7824 */ /* 0x000fc600078e0202 */
[----:B------:R-:W-:-:S04]  /*ec60*/  LOP3.LUT R6, R6, 0x7fffe000, RZ, 0xc0, !PT ;  /* 0x7fffe00006067812 */ /* 0x000fc800078ec0ff */
[----:B------:R-:W-:Y:S02]  /*ec70*/  IADD3 R9, R7, R6, R213 ;  /* 0x0000000607097210 */ /* 0x000fe40007ffe0d5 */
[----:B------:R-:W0:Y:S03]  /*ec80*/  LDS.128 R4, [R61+0x15400] ;  /* 0x015400003d047984 */ /* 0x000e260000000c00 */
        /* <DEDUP_REMOVED lines=68> */
[----:B------:R1:W-:Y:S01]  /*f0d0*/  STS.128 [R61+0x15400], R4 ;  /* 0x015400043d007388 */ /* 0x0003e20000000c00 */
[----:B------:R-:W-:Y:S02]  /*f0e0*/  F2FP.BF16.F32.PACK_AB R9, R43, R52 ;  /* 0x000000342b09723e */ /* 0x000fe400000010ff */
[----:B------:R-:W-:-:S05]  /*f0f0*/  F2FP.BF16.F32.PACK_AB R11, R11, R46 ;  /* 0x0000002e0b0b723e */ /* 0x000fca00000010ff */
[----:B------:R1:W-:Y:S02]  /*f100*/  STS.128 [R62+0x15400], R8 ;  /* 0x015400083e007388 */ /* 0x0003e40000000c00 */
.L_x_4217:
[----:B------:R-:W-:Y:S05]  /*f110*/  BSYNC B2 ;  /* 0x0000000000027941 */ /* 0x000fea0003800000 */
.L_x_4216:
[----:B------:R-:W-:Y:S04]  /*f120*/  BSSY B2, `(.L_x_4218) ;  /* 0x0000059000027945 */ /* 0x000fe80003800000 */
[----:B------:R-:W-:Y:S05]  /*f130*/  @P1 BRA `(.L_x_4219) ;  /* 0x00000004005c1947 */ /* 0x000fea0003800000 */
[----:B------:R-:W2:Y:S01]  /*f140*/  LDL R60, [R1+0x7c] ;  /* 0x00007c00013c7983 */ /* 0x000ea20000100800 */
[----:B-1----:R-:W-:Y:S01]  /*f150*/  LEA.HI R4, R41, R232, RZ, 0x1d ;  /* 0x000000e829047211 */ /* 0x002fe200078fe8ff */
[C---:B------:R-:W-:Y:S01]  /*f160*/  IMAD.U32 R55, R28.reuse, 0x10000, RZ ;  /* 0x000100001c377824 */ /* 0x040fe200078e00ff */
[----:B------:R-:W-:Y:S01]  /*f170*/  LOP3.LUT R57, R28, 0xffff0000, RZ, 0xc0, !PT ;  /* 0xffff00001c397812 */ /* 0x000fe200078ec0ff */
[----:B------:R-:W-:Y:S01]  /*f180*/  IMAD.U32 R53, R24, 0x10000, RZ ;  /* 0x0001000018357824 */ /* 0x000fe200078e00ff */
[----:B0-----:R-:W-:Y:S01]  /*f190*/  SHF.R.S32.HI R5, RZ, 0x1f, R4 ;  /* 0x0000001fff057819 */ /* 0x001fe20000011404 */
[----:B------:R-:W-:-:S03]  /*f1a0*/  IMAD.SHL.U32 R6, R4, 0x8, RZ ;  /* 0x0000000804067824 */ /* 0x000fc600078e00ff */
[----:B------:R-:W-:Y:S02]  /*f1b0*/  LEA.HI R4, R5, R4, RZ, 0x3 ;  /* 0x0000000405047211 */ /* 0x000fe400078f18ff */
[----:B------:R-:W-:-:S03]  /*f1c0*/  LOP3.LUT R5, R211, 0x38, R6, 0xf8, !PT ;  /* 0x00000038d3057812 */ /* 0x000fc600078ef806 */
[----:B------:R-:W-:Y:S01]  /*f1d0*/  IMAD.SHL.U32 R4, R4, 0x400, RZ ;  /* 0x0000040004047824 */ /* 0x000fe200078e00ff */
[----:B------:R-:W-:-:S04]  /*f1e0*/  LOP3.LUT R5, R5, R212, RZ, 0x3c, !PT ;  /* 0x000000d405057212 */ /* 0x000fc800078e3cff */
[----:B------:R-:W-:-:S04]  /*f1f0*/  LOP3.LUT R4, R4, 0x7fffe000, RZ, 0xc0, !PT ;  /* 0x7fffe00004047812 */ /* 0x000fc800078ec0ff */
[----:B------:R-:W-:-:S05]  /*f200*/  IADD3 R9, R5, R4, R213 ;  /* 0x0000000405097210 */ /* 0x000fca0007ffe0d5 */
        /* <DEDUP_REMOVED lines=17> */
[----:B------:R-:W-:Y:S01]  /*f320*/  IMAD.U32 R45, R5, 0x10000, RZ ;  /* 0x00010000052d7824 */ /* 0x000fe200078e00ff */
[----:B------:R-:W-:Y:S01]  /*f330*/  SHF.L.U32 R46, R6, 0x10, RZ ;  /* 0x00000010062e7819 */ /* 0x000fe200000006ff */
[----:B------:R-:W-:Y:S01]  /*f340*/  FFMA.FTZ R59, R44, R53, -R59 ;  /* 0x000000352c3b7223 */ /* 0x000fe2000001083b */
        /* <DEDUP_REMOVED lines=8> */
[----:B------:R-:W-:Y:S02]  /*f3d0*/  IMAD.U32 R53, R30, 0x10000, RZ ;  /* 0x000100001e357824 */ /* 0x000fe400078e00ff */
[-C--:B------:R-:W-:Y:S01]  /*f3e0*/  FMUL.FTZ R63, R49, R44.reuse ;  /* 0x0000002c313f7220 */ /* 0x080fe20000410000 */
[----:B------:R-:W-:Y:S01]  /*f3f0*/  FFMA.FTZ R54, R4, R57, R55 ;  /* 0x0000003904367223 */ /* 0x000fe20000010037 */
[C---:B------:R-:W-:Y:S01]  /*f400*/  FFMA.FTZ R56, R45.reuse, R44, -R8 ;  /* 0x0000002c2d387223 */ /* 0x040fe20000010808 */
[----:B------:R-:W-:Y:S02]  /*f410*/  IMAD.U32 R49, R26, 0x10000, RZ ;  /* 0x000100001a317824 */ /* 0x000fe400078e00ff */
[----:B------:R-:W-:Y:S01]  /*f420*/  FFMA.FTZ R63, R45, R48, R63 ;  /* 0x000000302d3f7223 */ /* 0x000fe2000001003f */
[----:B------:R-:W-:Y:S01]  /*f430*/  FMUL.FTZ R57, R50, R53 ;  /* 0x0000003532397220 */ /* 0x000fe20000410000 */
[----:B------:R-:W-:Y:S01]  /*f440*/  LOP3.LUT R55, R30, 0xffff0000, RZ, 0xc0, !PT ;  /* 0xffff00001e377812 */ /* 0x000fe200078ec0ff */
[----:B------:R-:W-:Y:S01]  /*f450*/  IMAD.U32 R44, R31, 0x10000, RZ ;  /* 0x000100001f2c7824 */ /* 0x000fe200078e00ff */
        /* <DEDUP_REMOVED lines=22> */
[----:B------:R-:W-:-:S02]  /*f5c0*/  FMUL.FTZ R11, R11, R6 ;  /* 0x000000060b0b7220 */ /* 0x000fc40000410000 */
[C---:B------:R-:W-:Y:S01]  /*f5d0*/  FFMA.FTZ R9, R5.reuse, R4, -R44 ;  /* 0x0000000405097223 */ /* 0x040fe2000001082c */
[----:B------:R-:W-:Y:S01]  /*f5e0*/  FFMA.FTZ R44, R5, R8, R45 ;  /* 0x00000008052c7223 */ /* 0x000fe2000001002d */
[C---:B------:R-:W-:Y:S01]  /*f5f0*/  FFMA.FTZ R58, R7.reuse, R6, -R58 ;  /* 0x00000006073a7223 */ /* 0x040fe2000001083a */
        /* <DEDUP_REMOVED lines=11> */
.L_x_4219:
[----:B------:R-:W-:Y:S05]  /*f6b0*/  BSYNC B2 ;  /* 0x0000000000027941 */ /* 0x000fea0003800000 */
.L_x_4218:
[----:B------:R-:W-:Y:S05]  /*f6c0*/  @P2 BRA `(.L_x_4215) ;  /* 0x00000004005c2947 */ /* 0x000fea0003800000 */
[----:B-1----:R-:W3:Y:S01]  /*f6d0*/  LDL R61, [R1+0x74] ;  /* 0x00007400013d7983 */ /* 0x002ee20000100800 */
[----:B------:R-:W-:Y:S01]  /*f6e0*/  LEA.HI R41, R41, R233, RZ, 0x1d ;  /* 0x000000e929297211 */ /* 0x000fe200078fe8ff */
[C---:B------:R-:W-:Y:S01]  /*f6f0*/  IMAD.U32 R54, R14.reuse, 0x10000, RZ ;  /* 0x000100000e367824 */ /* 0x040fe200078e00ff */
[----:B------:R-:W-:Y:S01]  /*f700*/  LOP3.LUT R51, R14, 0xffff0000, RZ, 0xc0, !PT ;  /* 0xffff00000e337812 */ /* 0x000fe200078ec0ff */
[----:B------:R-:W-:Y:S01]  /*f710*/  IMAD.U32 R52, R0, 0x10000, RZ ;  /* 0x0001000000347824 */ /* 0x000fe200078e00ff */
[----:B--2---:R-:W-:Y:S01]  /*f720*/  SHF.R.S32.HI R6, RZ, 0x1f, R41 ;  /* 0x0000001fff067819 */ /* 0x004fe20000011429 */
[----:B------:R-:W-:Y:S02]  /*f730*/  IMAD.SHL.U32 R4, R41, 0x8, RZ ;  /* 0x0000000829047824 */ /* 0x000fe400078e00ff */
[----:B------:R-:W-:Y:S01]  /*f740*/  IMAD.U32 R53, R15, 0x10000, RZ ;  /* 0x000100000f357824 */ /* 0x000fe200078e00ff */
[----:B------:R-:W-:Y:S02]  /*f750*/  LEA.HI R6, R6, R41, RZ, 0x3 ;  /* 0x0000002906067211 */ /* 0x000fe400078f18ff */
[----:B0-----:R-:W-:-:S03]  /*f760*/  LOP3.LUT R5, R211, 0x38, R4, 0xf8, !PT ;  /* 0x00000038d3057812 */ /* 0x001fc600078ef804 */
        /* <DEDUP_REMOVED lines=12> */
[----:B------:R-:W-:Y:S01]  /*f830*/  LOP3.LUT R47, R0, 0xffff0000, RZ, 0xc0, !PT ;  /* 0xffff0000002f7812 */ /* 0x000fe200078ec0ff */
[----:B------:R-:W-:Y:S01]  /*f840*/  FMUL.FTZ R55, R8, R51 ;  /* 0x0000003308377220 */ /* 0x000fe20000410000 */
[C---:B------:R-:W-:Y:S01]  /*f850*/  IMAD.U32 R49, R10.reuse, 0x10000, RZ ;  /* 0x000100000a317824 */ /* 0x040fe200078e00ff */
[----:B------:R-:W-:Y:S01]  /*f860*/  LOP3.LUT R10, R10, 0xffff0000, RZ, 0xc0, !PT ;  /* 0xffff00000a0a7812 */ /* 0x000fe200078ec0ff */
[----:B------:R-:W-:-:S02]  /*f870*/  IMAD.U32 R50, R11, 0x10000, RZ ;  /* 0x000100000b327824 */ /* 0x000fc400078e00ff */
[----:B------:R-:W-:Y:S01]  /*f880*/  FMUL.FTZ R57, R8, R47 ;  /* 0x0000002f08397220 */ /* 0x000fe20000410000 */
[----:B------:R-:W-:Y:S01]  /*f890*/  IMAD.U32 R8, R20, 0x10000, RZ ;  /* 0x0001000014087824 */ /* 0x000fe200078e00ff */
[----:B------:R-:W-:Y:S01]  /*f8a0*/  LOP3.LUT R11, R11, 0xffff0000, RZ, 0xc0, !PT ;  /* 0xffff00000b0b7812 */ /* 0x000fe200078ec0ff */
[----:B---3--:R-:W0:Y:S02]  /*f8b0*/  LDS.128 R4, [R61] ;  /* 0x000000003d047984 */ /* 0x008e240000000c00 */
[C---:B0-----:R-:W-:Y:S01]  /*f8c0*/  IMAD.U32 R43, R4.reuse, 0x10000, RZ ;  /* 0x00010000042b7824 */ /* 0x041fe200078e00ff */
[----:B------:R-:W-:Y:S01]  /*f8d0*/  LOP3.LUT R4, R4, 0xffff0000, RZ, 0xc0, !PT ;  /* 0xffff000004047812 */ /* 0x000fe200078ec0ff */
[C---:B------:R-:W-:Y:S01]  /*f8e0*/  IMAD.U32 R44, R5.reuse, 0x10000, RZ ;  /* 0x00010000052c7824 */ /* 0x040fe200078e00ff */
[----:B------:R-:W-:Y:S01]  /*f8f0*/  LOP3.LUT R5, R5, 0xffff0000, RZ, 0xc0, !PT ;  /* 0xffff000005057812 */ /* 0x000fe200078ec0ff */
[C---:B------:R-:W-:Y:S01]  /*f900*/  FFMA.FTZ R56, R43.reuse, R52, -R56 ;  /* 0x000000342b387223 */ /* 0x040fe20000010838 */
[----:B------:R-:W-:Y:S01]  /*f910*/  FFMA.FTZ R58, R43, R54, R58 ;  /* 0x000000362b3a7223 */ /* 0x000fe2000001003a */
[----:B------:R-:W-:-:S02]  /*f920*/  IMAD.U32 R43, R3, 0x10000, RZ ;  /* 0x00010000032b7824 */ /* 0x000fc400078e00ff */
[----:B------:R-:W-:Y:S01]  /*f930*/  FFMA.FTZ R55, R4, R47, -R55 ;  /* 0x0000002f04377223 */ /* 0x000fe20000010837 */
[----:B------:R-:W-:Y:S01]  /*f940*/  FMUL.FTZ R47, R48, R53 ;  /* 0x00000035302f7220 */ /* 0x000fe20000410000 */
[----:B------:R-:W-:Y:S01]  /*f950*/  FFMA.FTZ R57, R4, R51, R57 ;  /* 0x0000003304397223 */ /* 0x000fe20000010039 */
[-C--:B------:R-:W-:Y:S01]  /*f960*/  FMUL.FTZ R52, R48, R43.reuse ;  /* 0x0000002b30347220 */ /* 0x080fe20000410000 */
[----:B------:R-:W-:Y:S01]  /*f970*/  LOP3.LUT R51, R20, 0xffff0000, RZ, 0xc0, !PT ;  /* 0xffff000014337812 */ /* 0x000fe200078ec0ff */
[----:B------:R-:W-:Y:S01]  /*f980*/  FFMA.FTZ R48, R44, R43, -R47 ;  /* 0x0000002b2c307223 */ /* 0x000fe2000001082f */
[C---:B------:R-:W-:Y:S01]  /*f990*/  LOP3.LUT R43, R12.reuse, 0xffff0000, RZ, 0xc0, !PT ;  /* 0xffff00000c2b7812 */ /* 0x040fe200078ec0ff */
[----:B------:R-:W-:Y:S02]  /*f9a0*/  IMAD.U32 R4, R12, 0x10000, RZ ;  /* 0x000100000c047824 */ /* 0x000fe400078e00ff */
[----:B------:R-:W-:Y:S01]  /*f9b0*/  FFMA.FTZ R52, R44, R53, R52 ;  /* 0x000000352c347223 */ /* 0x000fe20000010034 */
[C---:B------:R-:W-:Y:S01]  /*f9c0*/  IMAD.U32 R45, R6.reuse, 0x10000, RZ ;  /* 0x00010000062d7824 */ /* 0x040fe200078e00ff */
[----:B------:R-:W-:Y:S01]  /*f9d0*/  LOP3.LUT R6, R6, 0xffff0000, RZ, 0xc0, !PT ;  /* 0xffff000006067812 */ /* 0x000fe200078ec0ff */
[C---:B------:R-:W-:Y:S01]  /*f9e0*/  FMUL.FTZ R59, R10.reuse, R51 ;  /* 0x000000330a3b7220 */ /* 0x040fe20000410000 */
[C---:B------:R-:W-:Y:S01]  /*f9f0*/  FMUL.FTZ R44, R49.reuse, R8 ;  /* 0x00000008312c7220 */ /* 0x040fe20000410000 */
[----:B------:R-:W-:Y:S01]  /*fa00*/  FMUL.FTZ R54, R49, R4 ;  /* 0x0000000431367220 */ /* 0x000fe20000410000 */
[----:B------:R-:W-:Y:S01]  /*fa10*/  FMUL.FTZ R10, R10, R43 ;  /* 0x0000002b0a0a7220 */ /* 0x000fe20000410000 */
[----:B------:R-:W-:-:S02]  /*fa20*/  IMAD.U32 R49, R21, 0x10000, RZ ;  /* 0x0001000015317824 */ /* 0x000fc400078e00ff */
[----:B------:R-:W-:Y:S01]  /*fa30*/  FFMA.FTZ R53, R45, R4, -R44 ;  /* 0x000000042d357223 */ /* 0x000fe2000001082c */
[----:B------:R-:W-:Y:S02]  /*fa40*/  IMAD.U32 R47, R13, 0x10000, RZ ;  /* 0x000100000d2f7824 */ /* 0x000fe400078e00ff */
[----:B------:R-:W-:Y:S01]  /*fa50*/  FFMA.FTZ R54, R45, R8, R54 ;  /* 0x000000082d367223 */ /* 0x000fe20000010036 */
[----:B------:R-:W-:Y:S01]  /*fa60*/  FFMA.FTZ R51, R6, R51, R10 ;  /* 0x0000003306337223 */ /* 0x000fe2000001000a */
[----:B------:R-:W-:Y:S02]  /*fa70*/  IMAD.U32 R46, R7, 0x10000, RZ ;  /* 0x00010000072e7824 */ /* 0x000fe400078e00ff */
        /* <DEDUP_REMOVED lines=28> */
.L_x_4215:
[----:B------:R-:W-:Y:S05]  /*fc40*/  BSYNC B1 ;  /* 0x0000000000017941 */ /* 0x000fea0003800000 */
.L_x_4214:
[----:B------:R-:W-:-:S13]  /*fc50*/  ISETP.GE.AND P0, PT, R227, R42, PT ;  /* 0x0000002ae300720c */ /* 0x000fda0003f06270 */
[----:B------:R-:W-:Y:S05]  /*fc60*/  @P0 BRA `(.L_x_4198) ;  /* 0x00000010004c0947 */ /* 0x000fea0003800000 */
[----:B---3--:R-:W3:Y:S01]  /*fc70*/  LDC R41, c[0x0][0x3f4] ;  /* 0x0000fd00ff297b82 */ /* 0x008ee20000000800 */
[C---:B-12---:R-:W-:Y:S01]  /*fc80*/  VIADD R4, R18.reuse, 0x20 ;  /* 0x0000002012047836 */ /* 0x046fe20000000000 */
[----:B------:R-:W-:Y:S01]  /*fc90*/  BSSY B1, `(.L_x_4220) ;  /* 0x000005e000017945 */ /* 0x000fe20003800000 */
[C---:B------:R-:W-:Y:S01]  /*fca0*/  VIADD R6, R18.reuse, 0x40 ;  /* 0x0000004012067836 */ /* 0x040fe20000000000 */
[----:B------:R-:W-:Y:S02]  /*fcb0*/  SHF.R.U32.HI R59, RZ, 0x3, R205 ;  /* 0x00000003ff3b7819 */ /* 0x000fe400000116cd */
[-C--:B---3--:R-:W-:Y:S02]  /*fcc0*/  ISETP.GE.AND P0, PT, R18, R41.reuse, PT ;  /* 0x000000291200720c */ /* 0x088fe40003f06270 */
[-C--:B------:R-:W-:Y:S02]  /*fcd0*/  ISETP.GE.AND P1, PT, R4, R41.reuse, PT ;  /* 0x000000290400720c */ /* 0x080fe40003f26270 */
[----:B------:R-:W-:-:S09]  /*fce0*/  ISETP.GE.AND P2, PT, R6, R41, PT ;  /* 0x000000290600720c */ /* 0x000fd20003f46270 */
[----:B------:R-:W-:Y:S05]  /*fcf0*/  @P0 BRA `(.L_x_4221) ;  /* 0x00000004005c0947 */ /* 0x000fea0003800000 */
[----:B------:R-:W2:Y:S01]  /*fd00*/  LDL R61, [R1+0x78] ;  /* 0x00007800013d7983 */ /* 0x000ea20000100800 */
[----:B------:R-:W-:Y:S01]  /*fd10*/  LEA.HI R4, R41, R231, RZ, 0x1d ;  /* 0x000000e729047211 */ /* 0x000fe200078fe8ff */
[C---:B------:R-:W-:Y:S01]  /*fd20*/  IMAD.U32 R53, R37.reuse, 0x10000, RZ ;  /* 0x0001000025357824 */ /* 0x040fe200078e00ff */
[----:B------:R-:W-:Y:S01]  /*fd30*/  LOP3.LUT R58, R37, 0xffff0000, RZ, 0xc0, !PT ;  /* 0xffff0000253a7812 */ /* 0x000fe200078ec0ff */
[----:B------:R-:W-:Y:S01]  /*fd40*/  IMAD.U32 R51, R32, 0x10000, RZ ;  /* 0x0001000020337824 */ /* 0x000fe200078e00ff */
[----:B0-----:R-:W-:Y:S01]  /*fd50*/  SHF.R.S32.HI R5, RZ, 0x1f, R4 ;  /* 0x0000001fff057819 */ /* 0x001fe20000011404 */
[----:B------:R-:W-:Y:S01]  /*fd60*/  IMAD.SHL.U32 R6, R4, 0x8, RZ ;  /* 0x0000000804067824 */ /* 0x000fe200078e00ff */
[----:B------:R-:W-:Y:S01]  /*fd70*/  LOP3.LUT R32, R32, 0xffff0000, RZ, 0xc0, !PT ;  /* 0xffff000020207812 */ /* 0x000fe200078ec0ff */
[----:B------:R-:W-:Y:S01]  /*fd80*/  IMAD.U32 R60, R38, 0x10000, RZ ;  /* 0x00010000263c7824 */ /* 0x000fe200078e00ff */
[----:B------:R-:W-:Y:S01]  /*fd90*/  LEA.HI R5, R5, R4, RZ, 0x3 ;  /* 0x0000000405057211 */ /* 0x000fe200078f18ff */
[----:B------:R-:W-:Y:S01]  /*fda0*/  IMAD.U32 R56, R33, 0x10000, RZ ;  /* 0x0001000021387824 */ /* 0x000fe200078e00ff */
[----:B------:R-:W-:Y:S01]  /*fdb0*/  LOP3.LUT R4, R205, 0x38, R6, 0xf8, !PT ;  /* 0x00000038cd047812 */ /* 0x000fe200078ef806 */
[----:B------:R-:W-:Y:S01]  /*fdc0*/  IMAD.U32 R55, R39, 0x10000, RZ ;  /* 0x0001000027377824 */ /* 0x000fe200078e00ff */
[----:B------:R-:W-:Y:S01]  /*fdd0*/  LOP3.LUT R57, R40, 0xffff0000, RZ, 0xc0, !PT ;  /* 0xffff000028397812 */ /* 0x000fe200078ec0ff */
[----:B------:R-:W-:Y:S01]  /*fde0*/  IMAD.SHL.U32 R5, R5, 0x400, RZ ;  /* 0x0000040005057824 */ /* 0x000fe200078e00ff */
[----:B------:R-:W-:-:S02]  /*fdf0*/  LOP3.LUT R4, R4, R59, RZ, 0x3c, !PT ;  /* 0x0000003b04047212 */ /* 0x000fc400078e3cff */
[----:B------:R-:W-:Y:S02]  /*fe00*/  LOP3.LUT R33, R33, 0xffff0000, RZ, 0xc0, !PT ;  /* 0xffff000021217812 */ /* 0x000fe400078ec0ff */
        /* <DEDUP_REMOVED lines=10> */
[----:B------:R-:W-:Y:S01]  /*feb0*/  FMUL.FTZ R47, R60, R48 ;  /* 0x000000303c2f7220 */ /* 0x000fe20000410000 */
[----:B------:R-:W-:Y:S01]  /*fec0*/  FMUL.FTZ R37, R58, R8 ;  /* 0x000000083a257220 */ /* 0x000fe20000410000 */
        /* <DEDUP_REMOVED lines=9> */
[-C--:B------:R-:W-:Y:S01]  /*ff60*/  FFMA.FTZ R52, R51, R43.reuse, -R52 ;  /* 0x0000002b33347223 */ /* 0x080fe20000010834 */
[----:B------:R-:W-:Y:S01]  /*ff70*/  FMUL.FTZ R51, R56, R48 ;  /* 0x0000003038337220 */ /* 0x000fe20000410000 */
[----:B------:R-:W-:Y:S01]  /*ff80*/  FFMA.FTZ R54, R53, R43, R54 ;  /* 0x0000002b35367223 */ /* 0x000fe20000010036 */
[----:B------:R-:W-:Y:S01]  /*ff90*/  FMUL.FTZ R43, R32, R8 ;  /* 0x00000008202b7220 */ /* 0x000fe20000410000 */
[----:B------:R-:W-:-:S02]  /*ffa0*/  IMAD.U32 R53, R34, 0x10000, RZ ;  /* 0x0001000022357824 */ /* 0x000fc400078e00ff */
[-C--:B------:R-:W-:Y:S01]  /*ffb0*/  FFMA.FTZ R47, R56, R44.reuse, -R47 ;  /* 0x0000002c382f7223 */ /* 0x080fe2000001082f */
[----:B------:R-:W-:Y:S01]  /*ffc0*/  FFMA.FTZ R51, R60, R44, R51 ;  /* 0x0000002c3c337223 */ /* 0x000fe20000010033 */
[----:B------:R-:W-:Y:S01]  /*ffd0*/  LOP3.LUT R34, R34, 0xffff0000, RZ, 0xc0, !PT ;  /* 0xffff000022227812 */ /* 0x000fe200078ec0ff */
[-C--:B------:R-:W-:Y:S01]  /*ffe0*/  FFMA.FTZ R37, R32, R4.reuse, -R37 ;  /* 0x0000000420257223 */ /* 0x080fe20000010825 */
[----:B------:R-:W-:Y:S01]  /*fff0*/  LOP3.LUT R44, R39, 0xffff0000, RZ, 0xc0, !PT ;  /* 0xffff0000272c7812 */ /* 0x000fe200078ec0ff */
        /* <DEDUP_REMOVED lines=10> */
[----:B------:R-:W-:Y:S02]  /*100a0*/  IMAD.U32 R46, R7, 0x10000, RZ ;  /* 0x00010000072e7824 */ /* 0x000fe400078e00ff */
[----:B------:R-:W-:Y:S01]  /*100b0*/  FMUL.FTZ R45, R48, R50 ;  /* 0x00000032302d7220 */ /* 0x000fe20000410000 */
[C---:B------:R-:W-:Y:S01]  /*100c0*/  IMAD.U32 R4, R35.reuse, 0x10000, RZ ;  /* 0x0001000023047824 */ /* 0x040fe200078e00ff */
[----:B------:R-:W-:Y:S01]  /*100d0*/  LOP3.LUT R55, R38, 0xffff0000, RZ, 0xc0, !PT ;  /* 0xffff000026377812 */ /* 0x000fe200078ec0ff */
[----:B------:R-:W-:Y:S01]  /*100e0*/  FFMA.FTZ R39, R34, R6, -R39 ;  /* 0x0000000622277223 */ /* 0x000fe20000010827 */
[----:B------:R-:W-:Y:S01]  /*100f0*/  LOP3.LUT R35, R35, 0xffff0000, RZ, 0xc0, !PT ;  /* 0xffff000023237812 */ /* 0x000fe200078ec0ff */
[C---:B------:R-:W-:Y:S01]  /*10100*/  FMUL.FTZ R53, R4.reuse, R50 ;  /* 0x0000003204357220 */ /* 0x040fe20000410000 */
[----:B------:R-:W-:Y:S01]  /*10110*/  LOP3.LUT R7, R7, 0xffff0000, RZ, 0xc0, !PT ;  /* 0xffff000007077812 */ /* 0x000fe200078ec0ff */
[----:B------:R-:W-:Y:S01]  /*10120*/  FFMA.FTZ R45, R4, R46, -R45 ;  /* 0x0000002e042d7223 */ /* 0x000fe2000001082d */
[----:B------:R-:W-:Y:S01]  /*10130*/  FFMA.FTZ R49, R44, R6, R49 ;  /* 0x000000062c317223 */ /* 0x000fe20000010031 */
[----:B------:R-:W-:Y:S01]  /*10140*/  FMUL.FTZ R4, R55, R9 ;  /* 0x0000000937047220 */ /* 0x000fe20000410000 */
        /* <DEDUP_REMOVED lines=18> */
.L_x_4221:
[----:B------:R-:W-:Y:S05]  /*10270*/  BSYNC B1 ;  /* 0x0000000000017941 */ /* 0x000fea0003800000 */
.L_x_4220:
        /* <DEDUP_REMOVED lines=12> */
[C---:B------:R-:W-:Y:S01]  /*10340*/  IMAD.U32 R47, R26.reuse, 0x10000, RZ ;  /* 0x000100001a2f7824 */ /* 0x040fe200078e00ff */
[----:B------:R-:W-:Y:S01]  /*10350*/  LOP3.LUT R4, R205, 0x38, R6, 0xf8, !PT ;  /* 0x00000038cd047812 */ /* 0x000fe200078ef806 */
[----:B------:R-:W-:Y:S01]  /*10360*/  IMAD.U32 R48, R29, 0x10000, RZ ;  /* 0x000100001d307824 */ /* 0x000fe200078e00ff */
[----:B------:R-:W-:Y:S01]  /*10370*/  LOP3.LUT R26, R26, 0xffff0000, RZ, 0xc0, !PT ;  /* 0xffff00001a1a7812 */ /* 0x000fe200078ec0ff */
[----:B------:R-:W-:Y:S01]  /*10380*/  IMAD.SHL.U32 R5, R5, 0x400, RZ ;  /* 0x0000040005057824 */ /* 0x000fe200078e00ff */
[----:B------:R-:W-:Y:S01]  /*10390*/  LOP3.LUT R4, R4, R59, RZ, 0x3c, !PT ;  /* 0x0000003b04047212 */ /* 0x000fe200078e3cff */
[----:B------:R-:W-:Y:S01]  /*103a0*/  IMAD.U32 R55, R31, 0x10000, RZ ;  /* 0x000100001f377824 */ /* 0x000fe200078e00ff */
[----:B------:R-:W-:Y:S01]  /*103b0*/  LOP3.LUT R30, R30, 0xffff0000, RZ, 0xc0, !PT ;  /* 0xffff00001e1e7812 */ /* 0x000fe200078ec0ff */
[----:B------:R-:W-:Y:S01]  /*103c0*/  IMAD.U32 R28, R25, 0x10000, RZ ;  /* 0x00010000191c7824 */ /* 0x000fe200078e00ff */
[----:B------:R-:W-:Y:S01]  /*103d0*/  LOP3.LUT R5, R5, 0x7fffe000, RZ, 0xc0, !PT ;  /* 0x7fffe00005057812 */ /* 0x000fe200078ec0ff */
[----:B------:R-:W-:Y:S01]  /*103e0*/  IMAD.U32 R51, R27, 0x10000, RZ ;  /* 0x000100001b337824 */ /* 0x000fe200078e00ff */
[----:B------:R-:W-:-:S02]  /*103f0*/  LOP3.LUT R29, R29, 0xffff0000, RZ, 0xc0, !PT ;  /* 0xffff00001d1d7812 */ /* 0x000fc400078ec0ff */
[----:B------:R-:W-:Y:S02]  /*10400*/  IADD3 R9, R4, R5, R215 ;  /* 0x0000000504097210 */ /* 0x000fe40007ffe0d7 */
[----:B------:R-:W-:Y:S02]  /*10410*/  LOP3.LUT R31, R31, 0xffff0000, RZ, 0xc0, !PT ;  /* 0xffff00001f1f7812 */ /* 0x000fe400078ec0ff */
[----:B------:R-:W-:Y:S01]  /*10420*/  LOP3.LUT R25, R25, 0xffff0000, RZ, 0xc0, !PT ;  /* 0xffff000019197812 */ /* 0x000fe200078ec0ff */
[----:B------:R-:W-:Y:S01]  /*10430*/  IMAD R32, R9, 0x2, R2 ;  /* 0x0000000209207824 */ /* 0x000fe200078e0202 */
[----:B------:R-:W-:-:S04]  /*10440*/  LOP3.LUT R27, R27, 0xffff0000, RZ, 0xc0, !PT ;  /* 0xffff00001b1b7812 */ /* 0x000fc800078ec0ff */
[----:B------:R-:W0:Y:S02]  /*10450*/  LDS.128 R8, [R32+0x15400] ;  /* 0x0154000020087984 */ /* 0x000e240000000c00 */
[C---:B0-----:R-:W-:Y:S01]  /*10460*/  IMAD.U32 R38, R8.reuse, 0x10000, RZ ;  /* 0x0001000008267824 */ /* 0x041fe200078e00ff */
[----:B------:R-:W-:Y:S01]  /*10470*/  LOP3.LUT R8, R8, 0xffff0000, RZ, 0xc0, !PT ;  /* 0xffff000008087812 */ /* 0x000fe200078ec0ff */
[C---:B------:R-:W-:Y:S01]  /*10480*/  IMAD.U32 R40, R10.reuse, 0x10000, RZ ;  /* 0x000100000a287824 */ /* 0x040fe200078e00ff */
[----:B------:R-:W-:Y:S01]  /*10490*/  LOP3.LUT R10, R10, 0xffff0000, RZ, 0xc0, !PT ;  /* 0xffff00000a0a7812 */ /* 0x000fe200078ec0ff */
[-C--:B------:R-:W-:Y:S01]  /*104a0*/  FMUL.FTZ R44, R45, R38.reuse ;  /* 0x000000262d2c7220 */ /* 0x080fe20000410000 */
[----:B------:R-:W-:Y:S01]  /*104b0*/  FMUL.FTZ R38, R43, R38 ;  /* 0x000000262b267220 */ /* 0x000fe20000410000 */
[C---:B------:R-:W-:Y:S01]  /*104c0*/  IMAD.U32 R39, R9.reuse, 0x10000, RZ ;  /* 0x0001000009277824 */ /* 0x040fe200078e00ff */
[----:B------:R-:W-:Y:S01]  /*104d0*/  LOP3.LUT R9, R9, 0xffff0000, RZ, 0xc0, !PT ;  /* 0xffff000009097812 */ /* 0x000fe200078ec0ff */
[C---:B------:R-:W-:Y:S01]  /*104e0*/  IMAD.U32 R42, R11.reuse, 0x10000, RZ ;  /* 0x000100000b2a7824 */ /* 0x040fe200078e00ff */
[----:B------:R-:W-:Y:S01]  /*104f0*/  LOP3.LUT R11, R11, 0xffff0000, RZ, 0xc0, !PT ;  /* 0xffff00000b0b7812 */ /* 0x000fe200078ec0ff */
[----:B------:R-:W-:Y:S01]  /*10500*/  FMUL.FTZ R49, R26, R10 ;  /* 0x0000000a1a317220 */ /* 0x000fe20000410000 */
[----:B--2---:R-:W0:Y:S02]  /*10510*/  LDS.128 R4, [R50] ;  /* 0x0000000032047984 */ /* 0x004e240000000c00 */
[C---:B0-----:R-:W-:Y:S01]  /*10520*/  IMAD.U32 R33, R4.reuse, 0x10000, RZ ;  /* 0x0001000004217824 */ /* 0x041fe200078e00ff */
[----:B------:R-:W-:Y:S01]  /*10530*/  LOP3.LUT R4, R4, 0xffff0000, RZ, 0xc0, !PT ;  /* 0xffff000004047812 */ /* 0x000fe200078ec0ff */
[----:B------:R-:W-:Y:S01]  /*10540*/  IMAD.U32 R34, R5, 0x10000, RZ ;  /* 0x0001000005227824 */ /* 0x000fe200078e00ff */
[----:B------:R-:W-:Y:S01]  /*10550*/  SHF.L.U32 R35, R6, 0x10, RZ ;  /* 0x0000001006237819 */ /* 0x000fe200000006ff */
[-C--:B------:R-:W-:Y:S01]  /*10560*/  FFMA.FTZ R44, R43, R33.reuse, -R44 ;  /* 0x000000212b2c7223 */ /* 0x080fe2000001082c */
[----:B------:R-:W-:Y:S01]  /*10570*/  FFMA.FTZ R38, R45, R33, R38 ;  /* 0x000000212d267223 */ /* 0x000fe20000010026 */
[-C--:B------:R-:W-:Y:S01]  /*10580*/  FMUL.FTZ R43, R46, R8.reuse ;  /* 0x000000082e2b7220 */ /* 0x080fe20000410000 */
[----:B------:R-:W-:Y:S01]  /*10590*/  FMUL.FTZ R33, R24, R8 ;  /* 0x0000000818217220 */ /* 0x000fe20000410000 */
[----:B------:R-:W-:Y:S01]  /*105a0*/  LOP3.LUT R6, R6, 0xffff0000, RZ, 0xc0, !PT ;  /* 0xffff000006067812 */ /* 0x000fe200078ec0ff */
[----:B------:R-:W-:Y:S01]  /*105b0*/  FMUL.FTZ R45, R48, R39 ;  /* 0x00000027302d7220 */ /* 0x000fe20000410000 */
[-C--:B------:R-:W-:Y:S01]  /*105c0*/  FFMA.FTZ R43, R24, R4.reuse, -R43 ;  /* 0x00000004182b7223 */ /* 0x080fe2000001082b */
[----:B------:R-:W-:Y:S01]  /*105d0*/  FFMA.FTZ R33, R46, R4, R33 ;  /* 0x000000042e217223 */ /* 0x000fe20000010021 */
[----:B------:R-:W-:Y:S01]  /*105e0*/  FMUL.FTZ R4, R53, R40 ;  /* 0x0000002835047220 */ /* 0x000fe20000410000 */
[----:B------:R-:W-:-:S02]  /*105f0*/  IMAD.U32 R37, R7, 0x10000, RZ ;  /* 0x0001000007257824 */ /* 0x000fc400078e00ff */
[C---:B------:R-:W-:Y:S01]  /*10600*/  FMUL.FTZ R40, R47.reuse, R40 ;  /* 0x000000282f287220 */ /* 0x040fe20000410000 */
[----:B------:R-:W-:Y:S01]  /*10610*/  FMUL.FTZ R39, R28, R39 ;  /* 0x000000271c277220 */ /* 0x000fe20000410000 */
[----:B------:R-:W-:Y:S01]  /*10620*/  FFMA.FTZ R8, R47, R35, -R4 ;  /* 0x000000232f087223 */ /* 0x000fe20000010804 */
[----:B------:R-:W-:Y:S01]  /*10630*/  FMUL.FTZ R4, R55, R42 ;  /* 0x0000002a37047220 */ /* 0x000fe20000410000 */
[----:B------:R-:W-:Y:S01]  /*10640*/  FMUL.FTZ R47, R30, R10 ;  /* 0x0000000a1e2f7220 */ /* 0x000fe20000410000 */
[----:B------:R-:W-:Y:S01]  /*10650*/  FFMA.FTZ R45, R28, R34, -R45 ;  /* 0x000000221c2d7223 */ /* 0x000fe2000001082d */
[----:B------:R-:W-:Y:S01]  /*10660*/  LOP3.LUT R5, R5, 0xffff0000, RZ, 0xc0, !PT ;  /* 0xffff000005057812 */ /* 0x000fe200078ec0ff */
[----:B------:R-:W-:Y:S01]  /*10670*/  FFMA.FTZ R49, R30, R6, R49 ;  /* 0x000000061e317223 */ /* 0x000fe20000010031 */
[----:B------:R-:W-:Y:S01]  /*10680*/  LOP3.LUT R7, R7, 0xffff0000, RZ, 0xc0, !PT ;  /* 0xffff000007077812 */ /* 0x000fe200078ec0ff */
[----:B------:R-:W-:Y:S01]  /*10690*/  FFMA.FTZ R28, R51, R37, -R4 ;  /* 0x00000025331c7223 */ /* 0x000fe20000010804 */
[----:B------:R-:W-:Y:S01]  /*106a0*/  FFMA.FTZ R39, R48, R34, R39 ;  /* 0x0000002230277223 */ /* 0x000fe20000010027 */
[----:B------:R-:W-:Y:S01]  /*106b0*/  FFMA.FTZ R47, R26, R6, -R47 ;  /* 0x000000061a2f7223 */ /* 0x000fe2000001082f */
[----:B------:R-:W-:Y:S01]  /*106c0*/  FMUL.FTZ R4, R29, R9 ;  /* 0x000000091d047220 */ /* 0x000fe20000410000 */
        /* <DEDUP_REMOVED lines=20> */
.L_x_4223:
[----:B------:R-:W-:Y:S05]  /*10810*/  BSYNC B1 ;  /* 0x0000000000017941 */ /* 0x000fea0003800000 */
.L_x_4222:
[----:B------:R-:W-:Y:S05]  /*10820*/  @P2 BRA `(.L_x_4198) ;  /* 0x00000004005c2947 */ /* 0x000fea0003800000 */
[----:B------:R-:W0:Y:S01]  /*10830*/  LDL R43, [R1+0x6c] ;  /* 0x00006c00012b7983 */ /* 0x000e220000100800 */
[----:B------:R-:W-:Y:S01]  /*10840*/  LEA.HI R41, R41, R233, RZ, 0x1d ;  /* 0x000000e929297211 */ /* 0x000fe200078fe8ff */
[C---:B------:R-:W-:Y:S01]  /*10850*/  IMAD.U32 R35, R14.reuse, 0x10000, RZ ;  /* 0x000100000e237824 */ /* 0x040fe200078e00ff */
[----:B------:R-:W-:Y:S01]  /*10860*/  LOP3.LUT R40, R14, 0xffff0000, RZ, 0xc0, !PT ;  /* 0xffff00000e287812 */ /* 0x000fe200078ec0ff */
[C---:B------:R-:W-:Y:S01]  /*10870*/  IMAD.U32 R33, R0.reuse, 0x10000, RZ ;  /* 0x0001000000217824 */ /* 0x040fe200078e00ff */
[----:B-12---:R-:W-:Y:S01]  /*10880*/  SHF.R.S32.HI R6, RZ, 0x1f, R41 ;  /* 0x0000001fff067819 */ /* 0x006fe20000011429 */
[----:B------:R-:W-:Y:S01]  /*10890*/  IMAD.SHL.U32 R4, R41, 0x8, RZ ;  /* 0x0000000829047824 */ /* 0x000fe200078e00ff */
[----:B------:R-:W-:Y:S01]  /*108a0*/  LOP3.LUT R0, R0, 0xffff0000, RZ, 0xc0, !PT ;  /* 0xffff000000007812 */ /* 0x000fe200078ec0ff */
[----:B------:R-:W-:Y:S01]  /*108b0*/  IMAD.U32 R42, R15, 0x10000, RZ ;  /* 0x000100000f2a7824 */ /* 0x000fe200078e00ff */
[----:B------:R-:W-:Y:S01]  /*108c0*/  LEA.HI R6, R6, R41, RZ, 0x3 ;  /* 0x0000002906067211 */ /* 0x000fe200078f18ff */
[----:B------:R-:W-:Y:S01]  /*108d0*/  IMAD.U32 R38, R3, 0x10000, RZ ;  /* 0x0001000003267824 */ /* 0x000fe200078e00ff */
[----:B------:R-:W-:Y:S01]  /*108e0*/  LOP3.LUT R4, R205, 0x38, R4, 0xf8, !PT ;  /* 0x00000038cd047812 */ /* 0x000fe200078ef804 */
[C---:B------:R-:W-:Y:S01]  /*108f0*/  IMAD.U32 R39, R20.reuse, 0x10000, RZ ;  /* 0x0001000014277824 */ /* 0x040fe200078e00ff */
[----:B------:R-:W-:Y:S01]  /*10900*/  LOP3.LUT R20, R20, 0xffff0000, RZ, 0xc0, !PT ;  /* 0xffff000014147812 */ /* 0x000fe200078ec0ff */
[----:B------:R-:W-:Y:S01]  /*10910*/  IMAD.SHL.U32 R6, R6, 0x400, RZ ;  /* 0x0000040006067824 */ /* 0x000fe200078e00ff */
[----:B------:R-:W-:Y:S01]  /*10920*/  LOP3.LUT R4, R4, R59, RZ, 0x3c, !PT ;  /* 0x0000003b04047212 */ /* 0x000fe200078e3cff */
[C---:B------:R-:W-:Y:S01]  /*10930*/  IMAD.U32 R37, R12.reuse, 0x10000, RZ ;  /* 0x000100000c257824 */ /* 0x040fe200078e00ff */
[----:B------:R-:W-:-:S02]  /*10940*/  LOP3.LUT R12, R12, 0xffff0000, RZ, 0xc0, !PT ;  /* 0xffff00000c0c7812 */ /* 0x000fc400078ec0ff */
[----:B------:R-:W-:Y:S02]  /*10950*/  LOP3.LUT R6, R6, 0x7fffe000, RZ, 0xc0, !PT ;  /* 0x7fffe00006067812 */ /* 0x000fe400078ec0ff */
[----:B------:R-:W-:Y:S02]  /*10960*/  LOP3.LUT R15, R15, 0xffff0000, RZ, 0xc0, !PT ;  /* 0xffff00000f0f7812 */ /* 0x000fe400078ec0ff */
[----:B------:R-:W-:Y:S02]  /*10970*/  IADD3 R9, R4, R6, R215 ;  /* 0x0000000604097210 */ /* 0x000fe40007ffe0d7 */
[----:B------:R-:W-:-:S03]  /*10980*/  LOP3.LUT R3, R3, 0xffff0000, RZ, 0xc0, !PT ;  /* 0xffff000003037812 */ /* 0x000fc600078ec0ff */
[----:B------:R-:W-:-:S05]  /*10990*/  IMAD R24, R9, 0x2, R2 ;  /* 0x0000000209187824 */ /* 0x000fca00078e0202 */
[----:B------:R-:W1:Y:S02]  /*109a0*/  LDS.128 R8, [R24+0x15400] ;  /* 0x0154000018087984 */ /* 0x000e640000000c00 */
[C---:B-1----:R-:W-:Y:S01]  /*109b0*/  IMAD.U32 R29, R8.reuse, 0x10000, RZ ;  /* 0x00010000081d7824 */ /* 0x042fe200078e00ff */
[----:B------:R-:W-:Y:S01]  /*109c0*/  LOP3.LUT R8, R8, 0xffff0000, RZ, 0xc0, !PT ;  /* 0xffff000008087812 */ /* 0x000fe200078ec0ff */
[C---:B------:R-:W-:Y:S01]  /*109d0*/  IMAD.U32 R30, R9.reuse, 0x10000, RZ ;  /* 0x00010000091e7824 */ /* 0x040fe200078e00ff */
[----:B------:R-:W-:Y:S01]  /*109e0*/  LOP3.LUT R9, R9, 0xffff0000, RZ, 0xc0, !PT ;  /* 0xffff000009097812 */ /* 0x000fe200078ec0ff */
[-C--:B------:R-:W-:Y:S01]  /*109f0*/  FMUL.FTZ R34, R35, R29.reuse ;  /* 0x0000001d23227220 */ /* 0x080fe20000410000 */
[----:B------:R-:W-:Y:S01]  /*10a00*/  FMUL.FTZ R14, R33, R29 ;  /* 0x0000001d210e7220 */ /* 0x000fe20000410000 */
[-C--:B------:R-:W-:Y:S01]  /*10a10*/  FMUL.FTZ R29, R40, R8.reuse ;  /* 0x00000008281d7220 */ /* 0x080fe20000410000 */
[C---:B------:R-:W-:Y:S01]  /*10a20*/  IMAD.U32 R31, R10.reuse, 0x10000, RZ ;  /* 0x000100000a1f7824 */ /* 0x040fe200078e00ff */
[----:B------:R-:W-:Y:S01]  /*10a30*/  LOP3.LUT R10, R10, 0xffff0000, RZ, 0xc0, !PT ;  /* 0xffff00000a0a7812 */ /* 0x000fe200078ec0ff */
[C---:B------:R-:W-:Y:S01]  /*10a40*/  IMAD.U32 R32, R11.reuse, 0x10000, RZ ;  /* 0x000100000b207824 */ /* 0x040fe200078e00ff */
[----:B------:R-:W-:Y:S01]  /*10a50*/  LOP3.LUT R11, R11, 0xffff0000, RZ, 0xc0, !PT ;  /* 0xffff00000b0b7812 */ /* 0x000fe200078ec0ff */
[----:B0-----:R-:W0:Y:S02]  /*10a60*/  LDS.128 R4, [R43] ;  /* 0x000000002b047984 */ /* 0x001e240000000c00 */
[C---:B0-----:R-:W-:Y:S01]  /*10a70*/  IMAD.U32 R25, R4.reuse, 0x10000, RZ ;  /* 0x0001000004197824 */ /* 0x041fe200078e00ff */
[----:B------:R-:W-:Y:S01]  /*10a80*/  LOP3.LUT R4, R4, 0xffff0000, RZ, 0xc0, !PT ;  /* 0xffff000004047812 */ /* 0x000fe200078ec0ff */
[C---:B------:R-:W-:Y:S01]  /*10a90*/  IMAD.U32 R26, R5.reuse, 0x10000, RZ ;  /* 0x00010000051a7824 */ /* 0x040fe200078e00ff */
[----:B------:R-:W-:Y:S01]  /*10aa0*/  LOP3.LUT R5, R5, 0xffff0000, RZ, 0xc0, !PT ;  /* 0xffff000005057812 */ /* 0x000fe200078ec0ff */
[-C--:B------:R-:W-:Y:S01]  /*10ab0*/  FFMA.FTZ R34, R33, R25.reuse, -R34 ;  /* 0x0000001921227223 */ /* 0x080fe20000010822 */
[----:B------:R-:W-:Y:S01]  /*10ac0*/  FFMA.FTZ R14, R35, R25, R14 ;  /* 0x00000019230e7223 */ /* 0x000fe2000001000e */
[C---:B------:R-:W-:Y:S01]  /*10ad0*/  FMUL.FTZ R25, R0.reuse, R8 ;  /* 0x0000000800197220 */ /* 0x040fe20000410000 */
[----:B------:R-:W-:Y:S01]  /*10ae0*/  FFMA.FTZ R29, R0, R4, -R29 ;  /* 0x00000004001d7223 */ /* 0x000fe2000001081d */
[-C--:B------:R-:W-:Y:S01]  /*10af0*/  FMUL.FTZ R33, R42, R30.reuse ;  /* 0x0000001e2a217220 */ /* 0x080fe20000410000 */
[----:B------:R-:W-:Y:S01]  /*10b00*/  FMUL.FTZ R35, R38, R30 ;  /* 0x0000001e26237220 */ /* 0x000fe20000410000 */
[----:B------:R-:W-:-:S02]  /*10b10*/  IMAD.U32 R27, R6, 0x10000, RZ ;  /* 0x00010000061b7824 */ /* 0x000fc400078e00ff */
[-C--:B------:R-:W-:Y:S01]  /*10b20*/  FMUL.FTZ R0, R39, R31.reuse ;  /* 0x0000001f27007220 */ /* 0x080fe20000410000 */
[----:B------:R-:W-:Y:S01]  /*10b30*/  FFMA.FTZ R25, R40, R4, R25 ;  /* 0x0000000428197223 */ /* 0x000fe20000010019 */
[-C--:B------:R-:W-:Y:S01]  /*10b40*/  FFMA.FTZ R33, R38, R26.reuse, -R33 ;  /* 0x0000001a26217223 */ /* 0x080fe20000010821 */
[----:B------:R-:W-:Y:S01]  /*10b50*/  FFMA.FTZ R35, R42, R26, R35 ;  /* 0x0000001a2a237223 */ /* 0x000fe20000010023 */
[C---:B------:R-:W-:Y:S01]  /*10b60*/  FMUL.FTZ R4, R37.reuse, R31 ;  /* 0x0000001f25047220 */ /* 0x040fe20000410000 */
[-C--:B------:R-:W-:Y:S01]  /*10b70*/  FFMA.FTZ R8, R37, R27.reuse, -R0 ;  /* 0x0000001b25087223 */ /* 0x080fe20000010800 */
[----:B------:R-:W-:Y:S02]  /*10b80*/  IMAD.U32 R26, R21, 0x10000, RZ ;  /* 0x00010000151a7824 */ /* 0x000fe400078e00ff */
[-C--:B------:R-:W-:Y:S01]  /*10b90*/  FMUL.FTZ R31, R20, R10.reuse ;  /* 0x0000000a141f7220 */ /* 0x080fe20000410000 */
[----:B------:R-:W-:Y:S02]  /*10ba0*/  IMAD.U32 R0, R13, 0x10000, RZ ;  /* 0x000100000d007824 */ /* 0x000fe400078e00ff */
[----:B------:R-:W-:Y:S01]  /*10bb0*/  FMUL.FTZ R37, R12, R10 ;  /* 0x0000000a0c257220 */ /* 0x000fe20000410000 */
[----:B------:R-:W-:Y:S01]  /*10bc0*/  LOP3.LUT R6, R6, 0xffff0000, RZ, 0xc0, !PT ;  /* 0xffff000006067812 */ /* 0x000fe200078ec0ff */
[----:B------:R-:W-:Y:S01]  /*10bd0*/  FFMA.FTZ R10, R39, R27, R4 ;  /* 0x0000001b270a7223 */ /* 0x000fe20000010004 */
[----:B------:R-:W-:-:S02]  /*10be0*/  IMAD.U32 R28, R7, 0x10000, RZ ;  /* 0x00010000071c7824 */ /* 0x000fc400078e00ff */
[-C--:B------:R-:W-:Y:S01]  /*10bf0*/  FMUL.FTZ R27, R26, R32.reuse ;  /* 0x000000201a1b7220 */ /* 0x080fe20000410000 */
[----:B------:R-:W-:Y:S01]  /*10c00*/  LOP3.LUT R21, R21, 0xffff0000, RZ, 0xc0, !PT ;  /* 0xffff000015157812 */ /* 0x000fe200078ec0ff */
[----:B------:R-:W-:Y:S01]  /*10c10*/  FMUL.FTZ R39, R0, R32 ;  /* 0x0000002000277220 */ /* 0x000fe20000410000 */
[----:B------:R-:W-:Y:S01]  /*10c20*/  LOP3.LUT R13, R13, 0xffff0000, RZ, 0xc0, !PT ;  /* 0xffff00000d0d7812 */ /* 0x000fe200078ec0ff */
[-C--:B------:R-:W-:Y:S01]  /*10c30*/  FFMA.FTZ R31, R12, R6.reuse, -R31 ;  /* 0x000000060c1f7223 */ /* 0x080fe2000001081f */
[----:B------:R-:W-:Y:S01]  /*10c40*/  LOP3.LUT R7, R7, 0xffff0000, RZ, 0xc0, !PT ;  /* 0xffff000007077812 */ /* 0x000fe200078ec0ff */
[----:B------:R-:W-:Y:S01]  /*10c50*/  FFMA.FTZ R37, R20, R6, R37 ;  /* 0x0000000614257223 */ /* 0x000fe20000010025 */
[-C--:B------:R-:W-:Y:S01]  /*10c60*/  FFMA.FTZ R27, R0, R28.reuse, -R27 ;  /* 0x0000001c001b7223 */ /* 0x080fe2000001081b */
        /* <DEDUP_REMOVED lines=19> */
.L_x_4198:
[----:B------:R-:W-:Y:S05]  /*10da0*/  BSYNC B0 ;  /* 0x0000000000007941 */ /* 0x000fea0003800000 */
.L_x_4179:
[----:B------:R-:W-:Y:S01]  /*10db0*/  @!PT LDS RZ, [RZ] ;  /* 0x00000000fffff984 */ /* 0x000fe20000000800 */
[----:B------:R-:W-:Y:S01]  /*10dc0*/  @!PT LDS RZ, [RZ] ;  /* 0x00000000fffff984 */ /* 0x000fe20000000800 */
[----:B------:R-:W-:Y:S01]  /*10dd0*/  @!PT LDS RZ, [RZ] ;  /* 0x00000000fffff984 */ /* 0x000fe20000000800 */
[----:B------:R-:W-:Y:S01]  /*10de0*/  @!PT LDS RZ, [RZ] ;  /* 0x00000000fffff984 */ /* 0x000fe20000000800 */
[----:B------:R5:W-:Y:S06]  /*10df0*/  MEMBAR.ALL.CTA ;  /* 0x0000000000007992 */ /* 0x000bec0000008000 */
[----:B-----5:R-:W5:Y:S01]  /*10e00*/  FENCE.VIEW.ASYNC.S ;  /* 0x00000000000073c6 */ /* 0x020f620000000000 */
[----:B------:R-:W-:Y:S05]  /*10e10*/  WARPSYNC.ALL ;  /* 0x0000000000007948 */ /* 0x000fea0003800000 */
[----:B-----5:R-:W-:Y:S06]  /*10e20*/  BAR.SYNC.DEFER_BLOCKING 0xd, 0x100 ;  /* 0x0344000000007b1d */ /* 0x020fec0000010000 */
.L_x_4177:
[----:B------:R-:W5:Y:S02]  /*10e30*/  LDL R0, [R1+0x14] ;  /* 0x0000140001007983 */ /* 0x000f640000100800 */
[----:B-----5:R-:W-:-:S13]  /*10e40*/  R2UR UR4, R0 ;  /* 0x00000000000472ca */ /* 0x020fda00000e0000 */
[----:B------:R-:W-:-:S05]  /*10e50*/  IMAD.U32 R0, RZ, RZ, UR4 ;  /* 0x00000004ff007e24 */ /* 0x000fca000f8e00ff */
[----:B------:R-:W-:-:S13]  /*10e60*/  ISETP.NE.AND P0, PT, R0, 0x3, PT ;  /* 0x000000030000780c */ /* 0x000fda0003f05270 */
[----:B------:R-:W-:Y:S05]  /*10e70*/  @!P0 BRA `(.L_x_4224) ;  /* 0x0000000000048947 */ /* 0x000fea0003800000 */
[----:B------:R-:W-:Y:S01]  /*10e80*/  BPT.TRAP 0x1 ;  /* 0x000000040000795c */ /* 0x000fe20000300000 */
.L_x_4224:
[----:B------:R-:W-:Y:S01]  /*10e90*/  IMAD R0, R214, 0x8, R2 ;  /* 0x00000008d6007824 */ /* 0x000fe200078e0202 */
[----:B01----:R-:W-:-:S04]  /*10ea0*/  SHF.L.U32 R3, R216, 0x1f, RZ ;  /* 0x0000001fd8037819 */ /* 0x003fc800000006ff */
[----:B------:R0:W1:Y:S01]  /*10eb0*/  SYNCS.PHASECHK.TRANS64.TRYWAIT P2, [R0+URZ+0x36830], R3 ;  /* 0x03683003000075a7 */ /* 0x000062000804017f */
[----:B------:R-:W-:Y:S05]  /*10ec0*/  @!P0 BRA `(.L_x_4225) ;  /* 0x0000000000048947 */ /* 0x000fea0003800000 */
[----:B------:R-:W-:Y:S01]  /*10ed0*/  BPT.TRAP 0x1 ;  /* 0x000000040000795c */ /* 0x000fe20000300000 */
.L_x_4225:
[----:B--234-:R-:W2:Y:S01]  /*10ee0*/  S2R R4, SR_TID.X ;  /* 0x0000000000047919 */ /* 0x01cea20000002100 */
[----:B------:R-:W-:Y:S01]  /*10ef0*/  IMAD.MOV.U32 R119, RZ, RZ, RZ ;  /* 0x000000ffff777224 */ /* 0x000fe200078e00ff */
[----:B--2---:R-:W-:-:S04]  /*10f00*/  LOP3.LUT R4, R4, 0x7f, RZ, 0xc0, !PT ;  /* 0x0000007f04047812 */ /* 0x004fc800078ec0ff */
[----:B------:R-:W-:Y:S01]  /*10f10*/  ISETP.NE.AND P1, PT, R4, RZ, PT ;  /* 0x000000ff0400720c */ /* 0x000fe20003f25270 */
[----:B-1----:R-:W-:-:S12]  /*10f20*/  @P2 BRA `(.L_x_4226) ;  /* 0x0000000000082947 */ /* 0x002fd80003800000 */
[----:B------:R-:W1:Y:S02]  /*10f30*/  SYNCS.PHASECHK.TRANS64.TRYWAIT P2, [R0+URZ+0x36830], R3 ;  /* 0x03683003000075a7 */ /* 0x000e64000804017f */
[----:B-1----:R-:W-:Y:S05]  /*10f40*/  @!P2 BRA `(.L_x_4227) ;  /* 0x000001680070a947 */ /* 0x002fea0003800000 */
.L_x_4226:
        /* <DEDUP_REMOVED lines=11> */
[----:B------:R-:W-:Y:S01]  /*11000*/  UMOV UR17, UR27 ;  /* 0x0000001b00117c82 */ /* 0x000fe20008000000 */
[----:B------:R-:W-:Y:S01]  /*11010*/  R2UR UR19, R7 ;  /* 0x00000000071372ca */ /* 0x000fe200000e0000 */
[----:B------:R-:W-:Y:S01]  /*11020*/  IMAD.MOV.U32 R9, RZ, RZ, 0x40000040 ;  /* 0x40000040ff097424 */ /* 0x000fe200078e00ff */
[----:B------:R-:W-:Y:S01]  /*11030*/  LOP3.LUT R21, R3, 0x10000, RZ, 0xfc, !PT ;  /* 0x0001000003157812 */ /* 0x000fe200078efcff */
[----:B------:R-:W-:Y:S01]  /*11040*/  ULOP3.LUT UR24, UR24, 0x10000, URZ, 0xfc, !UPT ;  /* 0x0001000018187892 */ /* 0x000fe2000f8efc3f */
[----:B------:R-:W-:Y:S01]  /*11050*/  IMAD.MOV.U32 R7, RZ, RZ, 0x40000040 ;  /* 0x40000040ff077424 */ /* 0x000fe200078e00ff */
[----:B------:R-:W-:Y:S01]  /*11060*/  UMOV UR21, UR27 ;  /* 0x0000001b00157c82 */ /* 0x000fe20008000000 */
[----:B------:R-:W-:Y:S01]  /*11070*/  R2UR UR23, R9 ;  /* 0x00000000091772ca */ /* 0x000fe200000e0000 */
[----:B------:R-:W-:Y:S01]  /*11080*/  IMAD R4, R214, 0xa80, R21 ;  /* 0x00000a80d6047824 */ /* 0x000fe200078e0215 */
[----:B------:R-:W-:Y:S01]  /*11090*/  UMOV UR9, UR27 ;  /* 0x0000001b00097c82 */ /* 0x000fe20008000000 */
[----:B------:R-:W-:Y:S01]  /*110a0*/  IMAD.U32 R15, RZ, RZ, UR5 ;  /* 0x00000005ff0f7e24 */ /* 0x000fe2000f8e00ff */
[----:B------:R-:W-:Y:S01]  /*110b0*/  UMOV UR4, UR24 ;  /* 0x0000001800047c82 */ /* 0x000fe20008000000 */
[C---:B------:R-:W-:Y:S01]  /*110c0*/  VIADD R6, R4.reuse, 0x80 ;  /* 0x0000008004067836 */ /* 0x040fe20000000000 */
[C---:B------:R-:W-:Y:S01]  /*110d0*/  R2UR UR6, R4.reuse ;  /* 0x00000000040672ca */ /* 0x040fe200000e0000 */
[----:B------:R-:W-:Y:S01]  /*110e0*/  UMOV UR26, UR4 ;  /* 0x00000004001a7c82 */ /* 0x000fe20008000000 */
[----:B------:R-:W-:Y:S01]  /*110f0*/  VIADD R8, R4, 0x100 ;  /* 0x0000010004087836 */ /* 0x000fe20000000000 */
[----:B------:R-:W-:Y:S01]  /*11100*/  UMOV UR16, UR26 ;  /* 0x0000001a00107c82 */ /* 0x000fe20008000000 */
[----:B------:R-:W-:Y:S01]  /*11110*/  R2UR UR18, R6 ;  /* 0x00000000061272ca */ /* 0x000fe200000e0000 */
[----:B------:R-:W-:Y:S01]  /*11120*/  UMOV UR20, UR26 ;  /* 0x0000001a00147c82 */ /* 0x000fe20008000000 */
[----:B------:R-:W-:Y:S01]  /*11130*/  VIADD R6, R4, 0x180 ;  /* 0x0000018004067836 */ /* 0x000fe20000000000 */
[----:B------:R-:W-:Y:S01]  /*11140*/  R2UR UR22, R8 ;  /* 0x00000000081672ca */ /* 0x000fe200000e0000 */
[----:B------:R-:W-:Y:S01]  /*11150*/  IMAD.U32 R14, RZ, RZ, UR4 ;  /* 0x00000004ff0e7e24 */ /* 0x000fe2000f8e00ff */
[----:B------:R-:W-:Y:S01]  /*11160*/  UMOV UR8, UR26 ;  /* 0x0000001a00087c82 */ /* 0x000fe20008000000 */
[----:B------:R-:W-:Y:S01]  /*11170*/  VIADD R10, R4, 0x200 ;  /* 0x00000200040a7836 */ /* 0x000fe20000000000 */
[----:B------:R-:W-:Y:S01]  /*11180*/  UMOV UR12, UR26 ;  /* 0x0000001a000c7c82 */ /* 0x000fe20008000000 */
[----:B------:R-:W-:Y:S01]  /*11190*/  IMAD.MOV.U32 R11, RZ, RZ, 0x40000040 ;  /* 0x40000040ff0b7424 */ /* 0x000fe200078e00ff */
[----:B------:R-:W-:Y:S01]  /*111a0*/  HGMMA.64x16x16.F32.BF16 R72, gdesc[UR4], RZ, !UPT, gsb0 ;  /* 0x00200000044879f0 */ /* 0x000fe2000c0018ff */
[----:B------:R-:W-:Y:S01]  /*111b0*/  R2UR UR6, R6 ;  /* 0x00000000060672ca */ /* 0x000fe200000e0000 */
[----:B------:R-:W-:Y:S01]  /*111c0*/  UMOV UR4, UR26 ;  /* 0x0000001a00047c82 */ /* 0x000fe20008000000 */
[----:B------:R-:W-:Y:S01]  /*111d0*/  R2UR UR7, R7 ;  /* 0x00000000070772ca */ /* 0x000fe200000e0000 */
[----:B------:R-:W-:Y:S01]  /*111e0*/  UMOV UR5, UR27 ;  /* 0x0000001b00057c82 */ /* 0x000fe20008000000 */
[----:B------:R-:W-:Y:S01]  /*111f0*/  R2UR UR10, R10 ;  /* 0x000000000a0a72ca */ /* 0x000fe200000e0000 */
[C---:B------:R-:W-:Y:S01]  /*11200*/  VIADD R8, R4.reuse, 0x280 ;  /* 0x0000028004087836 */ /* 0x040fe20000000000 */
[----:B------:R-:W-:Y:S01]  /*11210*/  R2UR UR11, R11 ;  /* 0x000000000b0b72ca */ /* 0x000fe200000e0000 */
[----:B------:R-:W-:Y:S01]  /*11220*/  IMAD.MOV.U32 R9, RZ, RZ, 0x40000040 ;  /* 0x40000040ff097424 */ /* 0x000fe200078e00ff */
[----:B------:R-:W-:Y:S01]  /*11230*/  UMOV UR13, UR27 ;  /* 0x0000001b000d7c82 */ /* 0x000fe20008000000 */
[----:B------:R-:W-:Y:S01]  /*11240*/  VIADD R6, R4, 0x300 ;  /* 0x0000030004067836 */ /* 0x000fe20000000000 */
[----:B------:R-:W-:Y:S01]  /*11250*/  R2UR UR14, R8 ;  /* 0x00000000080e72ca */ /* 0x000fe200000e0000 */
[----:B------:R-:W-:Y:S01]  /*11260*/  IMAD.MOV.U32 R7, RZ, RZ, 0x40000040 ;  /* 0x40000040ff077424 */ /* 0x000fe200078e00ff */
[----:B------:R-:W-:Y:S01]  /*11270*/  R2UR UR15, R9 ;  /* 0x00000000090f72ca */ /* 0x000fe200000e0000 */
[C---:B------:R-:W-:Y:S01]  /*11280*/  VIADD R8, R4.reuse, 0x2 ;  /* 0x0000000204087836 */ /* 0x040fe20000000000 */
[----:B------:R-:W-:Y:S01]  /*11290*/  UMOV UR29, 0x40000040 ;  /* 0x40000040001d7882 */ /* 0x000fe20000000000 */
[----:B------:R-:W-:Y:S01]  /*112a0*/  IMAD.MOV.U32 R9, RZ, RZ, 0x40000040 ;  /* 0x40000040ff097424 */ /* 0x000fe200078e00ff */
[----:B------:R0:W-:Y:S01]  /*112b0*/  STL.64 [R1+0x48], R14 ;  /* 0x0000480e01007387 */ /* 0x0001e20000100a00 */
[----:B------:R-:W-:Y:S01]  /*112c0*/  VIADD R10, R4, 0x202 ;  /* 0x00000202040a7836 */ /* 0x000fe20000000000 */
[----:B------:R-:W-:Y:S01]  /*112d0*/  R2UR UR30, R8 ;  /* 0x00000000081e72ca */ /* 0x000fe200000e0000 */
[----:B------:R-:W-:Y:S01]  /*112e0*/  VIADD R8, R4, 0x102 ;  /* 0x0000010204087836 */ /* 0x000fe20000000000 */
[----:B------:R-:W-:Y:S01]  /*112f0*/  R2UR UR31, R9 ;  /* 0x00000000091f72ca */ /* 0x000fe200000e0000 */
[----:B------:R-:W-:Y:S01]  /*11300*/  IMAD.MOV.U32 R9, RZ, RZ, 0x40000040 ;  /* 0x40000040ff097424 */ /* 0x000fe200078e00ff */
[----:B------:R-:W-:Y:S01]  /*11310*/  P2R R13, PR, RZ, 0x1 ;  /* 0x00000001ff0d7803 */ /* 0x000fe20000000000 */
[----:B------:R-:W-:-:S02]  /*11320*/  IMAD.MOV.U32 R11, RZ, RZ, 0x40000040 ;  /* 0x40000040ff0b7424 */ /* 0x000fc400078e00ff */
[----:B0-----:R-:W-:Y:S01]  /*11330*/  IMAD.U32 R15, RZ, RZ, UR29 ;  /* 0x0000001dff0f7e24 */ /* 0x001fe2000f8e00ff */
        /* <DEDUP_REMOVED lines=8> */
[----:B------:R-:W-:Y:S01]  /*113c0*/  UMOV UR27, UR29 ;  /* 0x0000001d001b7c82 */ /* 0x000fe20008000000 */
[----:B------:R-:W-:Y:S01]  /*113d0*/  IMAD.MOV.U32 R7, RZ, RZ, 0x40000040 ;  /* 0x40000040ff077424 */ /* 0x000fe200078e00ff */
[----:B------:R-:W-:Y:S02]  /*113e0*/  WARPGROUP.DEPBAR.LE gsb0, 0x0 ;  /* 0x00008000000079c5 */ /* 0x000fe40000010000 */
[----:B------:R-:W-:-:S06]  /*113f0*/  WARPGROUP.ARRIVE ;  /* 0x00000000000079c5 */ /* 0x000fcc0000000000 */
[----:B------:R-:W-:Y:S01]  /*11400*/  HGMMA.64x16x16.F32.BF16 R56, gdesc[UR20], RZ, !UPT, gsb0 ;  /* 0x00200000143879f0 */ /* 0x000fe2000c0018ff */
[----:B------:R-:W-:Y:S01]  /*11410*/  R2UR UR22, R8 ;  /* 0x00000000081672ca */ /* 0x000fe200000e0000 */
[----:B------:R-:W-:Y:S01]  /*11420*/  UMOV UR21, UR27 ;  /* 0x0000001b00157c82 */ /* 0x000fe20008000000 */
[----:B------:R-:W-:Y:S01]  /*11430*/  R2UR UR23, R9 ;  /* 0x00000000091772ca */ /* 0x000fe200000e0000 */
[----:B------:R-:W-:Y:S02]  /*11440*/  VIADD R8, R4, 0x282 ;  /* 0x0000028204087836 */ /* 0x000fe40000000000 */
[----:B------:R-:W-:Y:S01]  /*11450*/  IMAD.MOV.U32 R9, RZ, RZ, 0x40000040 ;  /* 0x40000040ff097424 */ /* 0x000fe200078e00ff */
[----:B------:R-:W-:Y:S02]  /*11460*/  WARPGROUP.DEPBAR.LE gsb0, 0x0 ;  /* 0x00008000000079c5 */ /* 0x000fe40000010000 */
[----:B------:R-:W-:-:S06]  /*11470*/  WARPGROUP.ARRIVE ;  /* 0x00000000000079c5 */ /* 0x000fcc0000000000 */
[----:B------:R-:W-:Y:S01]  /*11480*/  HGMMA.64x16x16.F32.BF16 R48, gdesc[UR4], RZ, !UPT, gsb0 ;  /* 0x00200000043079f0 */ /* 0x000fe2000c0018ff */
[----:B------:R-:W-:Y:S01]  /*11490*/  UIADD3 UR4, UR24, 0x2, URZ ;  /* 0x0000000218047890 */ /* 0x000fe2000fffe03f */
[----:B------:R-:W-:-:S06]  /*114a0*/  UMOV UR5, UR27 ;  /* 0x0000001b00057c82 */ /* 0x000fcc0008000000 */
[----:B------:R-:W-:Y:S02]  /*114b0*/  UMOV UR28, UR4 ;  /* 0x00000004001c7c82 */ /* 0x000fe40008000000 */
[----:B------:R-:W-:Y:S01]  /*114c0*/  UMOV UR26, UR28 ;  /* 0x0000001c001a7c82 */ /* 0x000fe20008000000 */
[----:B------:R-:W-:Y:S01]  /*114d0*/  IMAD.U32 R14, RZ, RZ, UR28 ;  /* 0x0000001cff0e7e24 */ /* 0x000fe2000f8e00ff */
[----:B------:R-:W-:Y:S01]  /*114e0*/  UMOV UR20, UR26 ;  /* 0x0000001a00147c82 */ /* 0x000fe20008000000 */
[----:B------:R-:W-:-:S03]  /*114f0*/  UMOV UR4, UR26 ;  /* 0x0000001a00047c82 */ /* 0x000fc60008000000 */
[----:B------:R0:W-:Y:S01]  /*11500*/  STL.64 [R1+0x40], R14 ;  /* 0x0000400e01007387 */ /* 0x0001e20000100a00 */
        /* <DEDUP_REMOVED lines=25> */
[----:B------:R-:W-:Y:S01]  /*116a0*/  IMAD.MOV.U32 R7, RZ, RZ, 0x40000040 ;  /* 0x40000040ff077424 */ /* 0x000fe200078e00ff */
[----:B------:R-:W-:-:S04]  /*116b0*/  IADD3 R6, R4, 0x182, RZ ;  /* 0x0000018204067810 */ /* 0x000fc80007ffe0ff */
        /* <DEDUP_REMOVED lines=25> */
[----:B------:R-:W-:Y:S01]  /*11850*/  HGMMA.64x16x16.F32.BF16 R56, gdesc[UR20], R56, gsb0 ;  /* 0x00200000143879f0 */ /* 0x000fe20008001838 */
[----:B------:R-:W-:Y:S01]  /*11860*/  R2UR UR22, R8 ;  /* 0x00000000081672ca */ /* 0x000fe200000e0000 */
[----:B------:R-:W-:Y:S01]  /*11870*/  UMOV UR21, UR27 ;  /* 0x0000001b00157c82 */ /* 0x000fe20008000000 */
[----:B------:R-:W-:Y:S01]  /*11880*/  R2UR UR23, R9 ;  /* 0x00000000091772ca */ /* 0x000fe200000e0000 */
[----:B------:R-:W-:Y:S02]  /*11890*/  VIADD R8, R4, 0x284 ;  /* 0x0000028404087836 */ /* 0x000fe40000000000 */
[----:B------:R-:W-:Y:S01]  /*118a0*/  IMAD.MOV.U32 R9, RZ, RZ, 0x40000040 ;  /* 0x40000040ff097424 */ /* 0x000fe200078e00ff */
[----:B------:R-:W-:Y:S02]  /*118b0*/  WARPGROUP.DEPBAR.LE gsb0, 0x0 ;  /* 0x00008000000079c5 */ /* 0x000fe40000010000 */
[----:B------:R-:W-:-:S06]  /*118c0*/  WARPGROUP.ARRIVE ;  /* 0x00000000000079c5 */ /* 0x000fcc0000000000 */
[----:B------:R-:W-:Y:S01]  /*118d0*/  HGMMA.64x16x16.F32.BF16 R48, gdesc[UR4], R48, gsb0 ;  /* 0x00200000043079f0 */ /* 0x000fe20008001830 */
        /* <DEDUP_REMOVED lines=211> */
[----:B------:R-:W-:Y:S01]  /*12610*/  MOV R14, UR28 ;  /* 0x0000001c000e7c02 */ /* 0x000fe20008000f00 */
[----:B------:R-:W-:Y:S01]  /*12620*/  UMOV UR20, UR26 ;  /* 0x0000001a00147c82 */ /* 0x000fe20008000000 */
[----:B------:R-:W-:Y:S01]  /*12630*/  UMOV UR4, UR26 ;  /* 0x0000001a00047c82 */ /* 0x000fe20008000000 */
[----:B------:R-:W-:Y:S01]  /*12640*/  UIADD3 UR52, UR24, 0x406, URZ ;  /* 0x0000040618347890 */ /* 0x000fe2000fffe03f */
[----:B------:R-:W-:Y:S01]  /*12650*/  UMOV UR53, 0x40000040 ;  /* 0x4000004000357882 */ /* 0x000fe20000000000 */
[----:B------:R-:W-:Y:S01]  /*12660*/  UIADD3 UR48, UR24, 0x800, URZ ;  /* 0x0000080018307890 */ /* 0x000fe2000fffe03f */
[----:B------:R0:W-:Y:S01]  /*12670*/  STL.64 [R1+0x20], R14 ;  /* 0x0000200e01007387 */ /* 0x0001e20000100a00 */
[----:B------:R-:W-:Y:S01]  /*12680*/  UMOV UR49, 0x40000040 ;  /* 0x4000004000317882 */ /* 0x000fe20000000000 */
[----:B------:R-:W-:Y:S01]  /*12690*/  UIADD3 UR44, UR24, 0x802, URZ ;  /* 0x00000802182c7890 */ /* 0x000fe2000fffe03f */
[----:B------:R-:W-:Y:S01]  /*126a0*/  UMOV UR45, 0x40000040 ;  /* 0x40000040002d7882 */ /* 0x000fe20000000000 */
[----:B------:R-:W-:Y:S01]  /*126b0*/  UIADD3 UR40, UR24, 0x804, URZ ;  /* 0x0000080418287890 */ /* 0x000fe2000fffe03f */
[----:B------:R-:W2:Y:S01]  /*126c0*/  LDL R80, [R1+0x88] ;  /* 0x0000880001507983 */ /* 0x000ea20000100800 */
[----:B------:R-:W-:-:S02]  /*126d0*/  WARPGROUP.DEPBAR.LE gsb0, 0x0 ;  /* 0x00008000000079c5 */ /* 0x000fc40000010000 */
        /* <DEDUP_REMOVED lines=37> */
[----:B------:R-:W-:Y:S02]  /*12930*/  VIADD R10, R4, 0x584 ;  /* 0x00000584040a7836 */ /* 0x000fe40000000000 */
[----:B------:R-:W-:Y:S01]  /*12940*/  IMAD.MOV.U32 R11, RZ, RZ, 0x40000040 ;  /* 0x40000040ff0b7424 */ /* 0x000fe200078e00ff */
[----:B------:R-:W-:Y:S01]  /*12950*/  HGMMA.64x16x16.F32.BF16 R64, gdesc[UR16], R64, gsb0 ;  /* 0x00200000104079f0 */ /* 0x000fe20008001840 */
[----:B------:R-:W-:Y:S01]  /*12960*/  R2UR UR18, R6 ;  /* 0x00000000061272ca */ /* 0x000fe200000e0000 */
[----:B------:R-:W-:Y:S01]  /*12970*/  UMOV UR16, UR26 ;  /* 0x0000001a00107c82 */ /* 0x000fe20008000000 */
[----:B------:R-:W-:Y:S01]  /*12980*/  R2UR UR19, R7 ;  /* 0x00000000071372ca */ /* 0x000fe200000e0000 */
[----:B------:R-:W-:Y:S01]  /*12990*/  UMOV UR17, UR27 ;  /* 0x0000001b00117c82 */ /* 0x000fe20008000000 */
[----:B------:R-:W-:Y:S01]  /*129a0*/  UMOV UR41, 0x40000040 ;  /* 0x4000004000297882 */ /* 0x000fe20000000000 */
[----:B------:R-:W-:Y:S01]  /*129b0*/  UIADD3 UR36, UR24, 0x806, URZ ;  /* 0x0000080618247890 */ /* 0x000fe2000fffe03f */
[----:B0-----:R-:W-:Y:S01]  /*129c0*/  IMAD.U32 R15, RZ, RZ, UR29 ;  /* 0x0000001dff0f7e24 */ /* 0x001fe2000f8e00ff */
[----:B------:R-:W-:-:S02]  /*129d0*/  WARPGROUP.DEPBAR.LE gsb0, 0x0 ;  /* 0x00008000000079c5 */ /* 0x000fc40000010000 */
[----:B------:R-:W-:-:S06]  /*129e0*/  WARPGROUP.ARRIVE ;  /* 0x00000000000079c5 */ /* 0x000fcc0000000000 */
[----:B------:R-:W-:Y:S03]  /*129f0*/  HGMMA.64x16x16.F32.BF16 R56, gdesc[UR20], R56, gsb0 ;  /* 0x00200000143879f0 */ /* 0x000fe60008001838 */
[----:B------:R-:W-:Y:S02]  /*12a00*/  WARPGROUP.DEPBAR.LE gsb0, 0x0 ;  /* 0x00008000000079c5 */ /* 0x000fe40000010000 */
[----:B------:R-:W-:-:S06]  /*12a10*/  WARPGROUP.ARRIVE ;  /* 0x00000000000079c5 */ /* 0x000fcc0000000000 */
[----:B------:R-:W-:Y:S01]  /*12a20*/  HGMMA.64x16x16.F32.BF16 R48, gdesc[UR4], R48, gsb0 ;  /* 0x00200000043079f0 */ /* 0x000fe20008001830 */
[----:B------:R-:W-:-:S07]  /*12a30*/  UIADD3 UR4, UR24, 0x404, URZ ;  /* 0x0000040418047890 */ /* 0x000fce000fffe03f */
[----:B------:R-:W-:Y:S01]  /*12a40*/  UMOV UR28, UR4 ;  /* 0x00000004001c7c82 */ /* 0x000fe20008000000 */
[----:B------:R-:W-:Y:S02]  /*12a50*/  WARPGROUP.DEPBAR.LE gsb0, 0x0 ;  /* 0x00008000000079c5 */ /* 0x000fe40000010000 */
[----:B------:R-:W-:Y:S01]  /*12a60*/  WARPGROUP.ARRIVE ;  /* 0x00000000000079c5 */ /* 0x000fe20000000000 */
[----:B------:R-:W-:Y:S02]  /*12a70*/  VIADD R6, R4, 0x404 ;  /* 0x0000040404067836 */ /* 0x000fe40000000000 */
[----:B------:R-:W-:Y:S01]  /*12a80*/  IMAD.MOV.U32 R7, RZ, RZ, 0x40000040 ;  /* 0x40000040ff077424 */ /* 0x000fe200078e00ff */
[----:B------:R-:W-:Y:S01]  /*12a90*/  UMOV UR26, UR28 ;  /* 0x0000001c001a7c82 */ /* 0x000fe20008000000 */
[----:B------:R-:W-:Y:S01]  /*12aa0*/  UMOV UR27, UR29 ;  /* 0x0000001d001b7c82 */ /* 0x000fe20008000000 */
[----:B------:R-:W-:Y:S01]  /*12ab0*/  HGMMA.64x16x16.F32.BF16 R40, gdesc[UR8], R40, gsb0 ;  /* 0x00200000082879f0 */ /* 0x000fe20008001828 */
[----:B------:R-:W-:Y:S01]  /*12ac0*/  IMAD.MOV.U32 R9, RZ, RZ, 0x40000040 ;  /* 0x40000040ff097424 */ /* 0x000fe200078e00ff */
[----:B------:R-:W-:Y:S01]  /*12ad0*/  R2UR UR22, R8 ;  /* 0x00000000081672ca */ /* 0x000fe200000e0000 */
[----:B------:R-:W-:Y:S01]  /*12ae0*/  UMOV UR37, 0x40000040 ;  /* 0x4000004000257882 */ /* 0x000fe20000000000 */
[----:B------:R-:W-:Y:S01]  /*12af0*/  IMAD.U32 R14, RZ, RZ, UR28 ;  /* 0x0000001cff0e7e24 */ /* 0x000fe2000f8e00ff */
[----:B------:R-:W-:-:S02]  /*12b00*/  WARPGROUP.DEPBAR.LE gsb0, 0x0 ;  /* 0x00008000000079c5 */ /* 0x000fc40000010000 */
        /* <DEDUP_REMOVED lines=8> */
[----:B------:R-:W-:Y:S02]  /*12b90*/  R2UR UR18, R6 ;  /* 0x00000000061272ca */ /* 0x000fe400000e0000 */
[----:B------:R-:W-:Y:S01]  /*12ba0*/  R2UR UR19, R7 ;  /* 0x00000000071372ca */ /* 0x000fe200000e0000 */
[----:B------:R-:W-:Y:S01]  /*12bb0*/  UMOV UR16, UR26 ;  /* 0x0000001a00107c82 */ /* 0x000fe20008000000 */
[----:B------:R-:W-:Y:S01]  /*12bc0*/  UMOV UR17, UR27 ;  /* 0x0000001b00117c82 */ /* 0x000fe20008000000 */
[----:B------:R-:W-:Y:S02]  /*12bd0*/  WARPGROUP.DEPBAR.LE gsb0, 0x0 ;  /* 0x00008000000079c5 */ /* 0x000fe40000010000 */
[----:B------:R-:W-:-:S08]  /*12be0*/  WARPGROUP.ARRIVE ;  /* 0x00000000000079c5 */ /* 0x000fd00000000000 */
        /* <DEDUP_REMOVED lines=251> */
[----:B------:R-:W-:Y:S01]  /*13ba0*/  UMOV UR20, UR40 ;  /* 0x0000002800147c82 */ /* 0x000fe20008000000 */
[----:B------:R-:W-:Y:S01]  /*13bb0*/  UMOV UR21, UR41 ;  /* 0x0000002900157c82 */ /* 0x000fe20008000000 */
[----:B------:R-:W-:Y:S01]  /*13bc0*/  R2UR UR22, R6 ;  /* 0x00000000061672ca */ /* 0x000fe200000e0000 */
[C---:B------:R-:W-:Y:S01]  /*13bd0*/  VIADD R10, R4.reuse, 0x904 ;  /* 0x00000904040a7836 */ /* 0x040fe20000000000 */
[----:B------:R-:W-:Y:S01]  /*13be0*/  R2UR UR23, R7 ;  /* 0x00000000071772ca */ /* 0x000fe200000e0000 */
[----:B------:R-:W-:Y:S01]  /*13bf0*/  IMAD.MOV.U32 R11, RZ, RZ, 0x40000040 ;  /* 0x40000040ff0b7424 */ /* 0x000fe200078e00ff */
[----:B------:R-:W-:Y:S01]  /*13c00*/  UMOV UR16, UR40 ;  /* 0x0000002800107c82 */ /* 0x000fe20008000000 */
[----:B------:R-:W-:Y:S01]  /*13c10*/  UMOV UR17, UR41 ;  /* 0x0000002900117c82 */ /* 0x000fe20008000000 */
[----:B------:R-:W-:Y:S01]  /*13c20*/  VIADD R8, R4, 0x984 ;  /* 0x0000098404087836 */ /* 0x000fe20000000000 */
[----:B------:R-:W-:Y:S01]  /*13c30*/  UMOV UR12, UR40 ;  /* 0x00000028000c7c82 */ /* 0x000fe20008000000 */
[----:B------:R-:W-:Y:S01]  /*13c40*/  IMAD.MOV.U32 R9, RZ, RZ, 0x40000040 ;  /* 0x40000040ff097424 */ /* 0x000fe200078e00ff */
[----:B------:R-:W-:Y:S01]  /*13c50*/  UMOV UR13, UR41 ;  /* 0x00000029000d7c82 */ /* 0x000fe20008000000 */
[----:B------:R-:W-:Y:S01]  /*13c60*/  UMOV UR4, UR40 ;  /* 0x0000002800047c82 */ /* 0x000fe20008000000 */
[----:B------:R-:W-:Y:S01]  /*13c70*/  UMOV UR5, UR41 ;  /* 0x0000002900057c82 */ /* 0x000fe20008000000 */
[----:B------:R-:W-:Y:S01]  /*13c80*/  ULDC UR8, c[0x0][0x9d8] ;  /* 0x0002760000087ab9 */ /* 0x000fe20000000800 */
[----:B------:R-:W-:-:S02]  /*13c90*/  WARPGROUP.DEPBAR.LE gsb0, 0x0 ;  /* 0x00008000000079c5 */ /* 0x000fc40000010000 */
[----:B------:R-:W-:-:S06]  /*13ca0*/  WARPGROUP.ARRIVE ;  /* 0x00000000000079c5 */ /* 0x000fcc0000000000 */
[----:B------:R-:W-:Y:S01]  /*13cb0*/  HGMMA.64x16x16.F32.BF16 R48, gdesc[UR20], R48, gsb0 ;  /* 0x00200000143079f0 */ /* 0x000fe20008001830 */
        /* <DEDUP_REMOVED lines=66> */
[----:B------:R-:W-:Y:S01]  /*140e0*/  FMUL.FTZ R3, R72, UR8 ;  /* 0x0000000848037c20 */ /* 0x000fe20008410000 */
[----:B------:R-:W-:Y:S01]  /*140f0*/  FMUL.FTZ R9, R73, UR8 ;  /* 0x0000000849097c20 */ /* 0x000fe20008410000 */
[----:B------:R-:W-:Y:S01]  /*14100*/  FMUL.FTZ R74, R74, UR8 ;  /* 0x000000084a4a7c20 */ /* 0x000fe20008410000 */
[----:B------:R-:W-:Y:S01]  /*14110*/  FMUL.FTZ R65, R65, UR8 ;  /* 0x0000000841417c20 */ /* 0x000fe20008410000 */
[----:B------:R-:W-:Y:S02]  /*14120*/  FMUL.FTZ R76, R76, UR8 ;  /* 0x000000084c4c7c20 */ /* 0x000fe40008410000 */
[----:B------:R-:W-:Y:S01]  /*14130*/  MUFU.TANH R3, R3 ;  /* 0x0000000300037308 */ /* 0x000fe20000002400 */
[----:B------:R-:W-:Y:S01]  /*14140*/  FMUL.FTZ R77, R77, UR8 ;  /* 0x000000084d4d7c20 */ /* 0x000fe20008410000 */
[----:B------:R-:W-:-:S02]  /*14150*/  WARPGROUP.DEPBAR.LE gsb0, 0x0 ;  /* 0x00008000000079c5 */ /* 0x000fc40000010000 */
[----:B------:R-:W-:-:S06]  /*14160*/  WARPGROUP.ARRIVE ;  /* 0x00000000000079c5 */ /* 0x000fcc0000000000 */
[----:B------:R-:W-:Y:S01]  /*14170*/  HGMMA.64x16x16.F32.BF16 R32, gdesc[UR4], R32, gsb0 ;  /* 0x00200000042079f0 */ /* 0x000fe20008001820 */
[----:B------:R-:W0:Y:S01]  /*14180*/  MUFU.TANH R8, R74 ;  /* 0x0000004a00087308 */ /* 0x000e220000002400 */
[----:B--2---:R-:W-:Y:S02]  /*14190*/  IMAD.IADD R7, R80, 0x1, R154 ;  /* 0x0000000150077824 */ /* 0x004fe400078e029a */
[----:B------:R-:W-:-:S05]  /*141a0*/  FMUL.FTZ R64, R64, UR8 ;  /* 0x0000000840407c20 */ /* 0x000fca0008410000 */
[----:B------:R-:W1:Y:S01]  /*141b0*/  MUFU.TANH R9, R9 ;  /* 0x0000000900097308 */ /* 0x000e620000002400 */
[----:B------:R-:W-:Y:S02]  /*141c0*/  IMAD R7, R156, -0x70, R7 ;  /* 0xffffff909c077824 */ /* 0x000fe400078e0207 */
[----:B------:R-:W-:-:S05]  /*141d0*/  FMUL.FTZ R75, R75, UR8 ;  /* 0x000000084b4b7c20 */ /* 0x000fca0008410000 */
[----:B------:R-:W2:Y:S01]  /*141e0*/  MUFU.TANH R65, R65 ;  /* 0x0000004100417308 */ /* 0x000ea20000002400 */
[----:B------:R-:W-:-:S07]  /*141f0*/  ISETP.GT.AND P4, PT, R7, RZ, PT ;  /* 0x000000ff0700720c */ /* 0x000fce0003f84270 */
[----:B------:R-:W3:Y:S01]  /*14200*/  MUFU.TANH R76, R76 ;  /* 0x0000004c004c7308 */ /* 0x000ee20000002400 */
[----:B------:R-:W-:Y:S01]  /*14210*/  ISETP.GT.AND P2, PT, R7, 0x1, PT ;  /* 0x000000010700780c */ /* 0x000fe20003f44270 */
[----:B------:R-:W-:-:S06]  /*14220*/  FMUL.FTZ R68, R68, UR8 ;  /* 0x0000000844447c20 */ /* 0x000fcc0008410000 */
[----:B------:R-:W-:Y:S01]  /*14230*/  MUFU.TANH R77, R77 ;  /* 0x0000004d004d7308 */ /* 0x000fe20000002400 */
[----:B------:R-:W-:Y:S01]  /*14240*/  FMUL.FTZ R78, R78, UR8 ;  /* 0x000000084e4e7c20 */ /* 0x000fe20008410000 */
[----:B------:R-:W-:Y:S01]  /*14250*/  FMUL.FTZ R60, R60, UR8 ;  /* 0x000000083c3c7c20 */ /* 0x000fe20008410000 */
[----:B0-----:R-:W-:Y:S01]  /*14260*/  FSEL R8, R8, -INF , P4 ;  /* 0xff80000008087808 */ /* 0x001fe20002000000 */
[----:B------:R-:W-:Y:S01]  /*14270*/  FMUL.FTZ R54, R54, UR8 ;  /* 0x0000000836367c20 */ /* 0x000fe20008410000 */
[----:B------:R-:W-:-:S03]  /*14280*/  FSEL R6, R3, -INF , P4 ;  /* 0xff80000003067808 */ /* 0x000fc60002000000 */
[----:B------:R-:W-:Y:S01]  /*14290*/  MUFU.TANH R64, R64 ;  /* 0x0000004000407308 */ /* 0x000fe20000002400 */
[----:B------:R-:W-:Y:S01]  /*142a0*/  VIADD R4, R4, 0xa06 ;  /* 0x00000a0604047836 */ /* 0x000fe20000000000 */
[C---:B------:R-:W-:Y:S01]  /*142b0*/  ISETP.GT.AND P4, PT, R7.reuse, 0x11, PT ;  /* 0x000000110700780c */ /* 0x040fe20003f84270 */
[----:B------:R-:W-:Y:S01]  /*142c0*/  IMAD.MOV.U32 R5, RZ, RZ, 0x40000040 ;  /* 0x40000040ff057424 */ /* 0x000fe200078e00ff */
[----:B------:R-:W-:Y:S01]  /*142d0*/  ISETP.GT.AND P3, PT, R7, 0x8, PT ;  /* 0x000000080700780c */ /* 0x000fe20003f64270 */
[----:B------:R0:W-:Y:S01]  /*142e0*/  STL.64 [R1+0x18], R14 ;  /* 0x0000180e01007387 */ /* 0x0001e20000100a00 */
[----:B-1----:R-:W-:Y:S02]  /*142f0*/  FSEL R9, R9, -INF , P2 ;  /* 0xff80000009097808 */ /* 0x002fe40001000000 */
[----:B------:R-:W1:Y:S01]  /*14300*/  MUFU.TANH R75, R75 ;  /* 0x0000004b004b7308 */ /* 0x000e620000002400 */
[----:B------:R-:W-:Y:S01]  /*14310*/  FMUL.FTZ R66, R66, UR8 ;  /* 0x0000000842427c20 */ /* 0x000fe20008410000 */
[----:B------:R-:W-:Y:S01]  /*14320*/  FMUL.FTZ R69, R69, UR8 ;  /* 0x0000000845457c20 */ /* 0x000fe20008410000 */
[----:B------:R-:W-:Y:S01]  /*14330*/  FMUL.FTZ R79, R79, UR8 ;  /* 0x000000084f4f7c20 */ /* 0x000fe20008410000 */
[----:B------:R-:W-:Y:S01]  /*14340*/  FMUL.FTZ R56, R56, UR8 ;  /* 0x0000000838387c20 */ /* 0x000fe20008410000 */
[----:B------:R-:W-:-:S03]  /*14350*/  R2UR UR6, R4 ;  /* 0x00000000040672ca */ /* 0x000fc600000e0000 */
[----:B------:R-:W4:Y:S01]  /*14360*/  MUFU.TANH R10, R78 ;  /* 0x0000004e000a7308 */ /* 0x000f220000002400 */
[----:B------:R-:W-:Y:S02]  /*14370*/  R2UR UR7, R5 ;  /* 0x00000000050772ca */ /* 0x000fe400000e0000 */
[----:B------:R-:W-:-:S05]  /*14380*/  ISETP.GT.AND P6, PT, R7, 0x9, PT ;  /* 0x000000090700780c */ /* 0x000fca0003fc4270 */
[----:B0-----:R2:W-:Y:S01]  /*14390*/  MUFU.TANH R15, R60 ;  /* 0x0000003c000f7308 */ /* 0x0015e20000002400 */
[----:B------:R-:W-:Y:S01]  /*143a0*/  FMUL.FTZ R58, R58, UR8 ;  /* 0x000000083a3a7c20 */ /* 0x000fe20008410000 */
[----:B------:R-:W-:-:S06]  /*143b0*/  ISETP.GT.AND P5, PT, R7, 0x10, PT ;  /* 0x000000100700780c */ /* 0x000fcc0003fa4270 */
[----:B------:R-:W-:Y:S01]  /*143c0*/  MUFU.TANH R68, R68 ;  /* 0x0000004400447308 */ /* 0x000fe20000002400 */
[----:B--2---:R-:W-:Y:S02]  /*143d0*/  FSEL R60, R65, -INF , P4 ;  /* 0xff800000413c7808 */ /* 0x004fe40002000000 */
[----:B------:R-:W-:-:S05]  /*143e0*/  FMNMX.FTZ R65, R6, R9, !PT ;  /* 0x0000000906417209 */ /* 0x000fca0007810000 */
[----:B------:R3:W-:Y:S01]  /*143f0*/  MUFU.TANH R72, R54 ;  /* 0x0000003600487308 */ /* 0x0007e20000002400 */
[----:B------:R-:W-:Y:S01]  /*14400*/  FMUL.FTZ R57, R57, UR8 ;  /* 0x0000000839397c20 */ /* 0x000fe20008410000 */
[----:B------:R-:W-:Y:S01]  /*14410*/  FMUL.FTZ R67, R67, UR8 ;  /* 0x0000000843437c20 */ /* 0x000fe20008410000 */
[----:B------:R-:W-:Y:S02]  /*14420*/  WARPGROUP.DEPBAR.LE gsb0, 0x0 ;  /* 0x00008000000079c5 */ /* 0x000fe40000010000 */
[----:B---3--:R-:W-:-:S03]  /*14430*/  FSEL R54, R76, -INF , P3 ;  /* 0xff8000004c367808 */ /* 0x008fc60001800000 */
[----:B------:R-:W0:Y:S01]  /*14440*/  MUFU.TANH R12, R79 ;  /* 0x0000004f000c7308 */ /* 0x000e220000002400 */
[----:B------:R-:W-:-:S07]  /*14450*/  FMNMX.FTZ R65, R54, R65, !PT ;  /* 0x0000004136417209 */ /* 0x000fce0007810000 */
[----:B------:R-:W-:Y:S01]  /*14460*/  MUFU.TANH R14, R66 ;  /* 0x00000042000e7308 */ /* 0x000fe20000002400 */
[----:B------:R-:W-:Y:S01]  /*14470*/  WARPGROUP.ARRIVE ;  /* 0x00000000000079c5 */ /* 0x000fe20000000000 */
[----:B------:R-:W-:-:S06]  /*14480*/  FMUL.FTZ R70, R70, UR8 ;  /* 0x0000000846467c20 */ /* 0x000fcc0008410000 */
[----:B------:R-:W2:Y:S08]  /*14490*/  MUFU.TANH R69, R69 ;  /* 0x0000004500457308 */ /* 0x000eb00000002400 */
[----:B------:R3:W-:Y:S01]  /*144a0*/  MUFU.TANH R66, R56 ;  /* 0x0000003800427308 */ /* 0x0007e20000002400 */
[----:B------:R-:W-:Y:S01]  /*144b0*/  FMUL.FTZ R62, R62, UR8 ;  /* 0x000000083e3e7c20 */ /* 0x000fe20008410000 */
[----:B-1----:R-:W-:-:S02]  /*144c0*/  FSEL R3, R75, -INF , P2 ;  /* 0xff8000004b037808 */ /* 0x002fc40001000000 */
[----:B---3--:R-:W-:-:S04]  /*144d0*/  FSEL R56, R77, -INF , P6 ;  /* 0xff8000004d387808 */ /* 0x008fc80003000000 */
[----:B------:R1:W-:Y:S01]  /*144e0*/  MUFU.TANH R11, R58 ;  /* 0x0000003a000b7308 */ /* 0x0003e20000002400 */
[----:B------:R-:W-:Y:S01]  /*144f0*/  FMNMX.FTZ R65, R56, R65, !PT ;  /* 0x0000004138417209 */ /* 0x000fe20007810000 */
[----:B------:R-:W-:Y:S01]  /*14500*/  UMOV UR4, UR36 ;  /* 0x0000002400047c82 */ /* 0x000fe20008000000 */
[----:B------:R-:W-:Y:S01]  /*14510*/  UMOV UR5, UR37 ;  /* 0x0000002500057c82 */ /* 0x000fe20008000000 */
[----:B------:R-:W-:-:S04]  /*14520*/  FMUL.FTZ R71, R71, UR8 ;  /* 0x0000000847477c20 */ /* 0x000fc80008410000 */
[----:B------:R-:W3:Y:S01]  /*14530*/  MUFU.TANH R20, R67 ;  /* 0x0000004300147308 */ /* 0x000ee20000002400 */
[----:B-1----:R-:W-:Y:S01]  /*14540*/  FSEL R58, R64, -INF , P5 ;  /* 0xff800000403a7808 */ /* 0x002fe20002800000 */
[----:B------:R-:W-:Y:S01]  /*14550*/  FMUL.FTZ R61, R61, UR8 ;  /* 0x000000083d3d7c20 */ /* 0x000fe20008410000 */
[----:B------:R-:W-:Y:S01]  /*14560*/  ISETP.GT.AND P2, PT, R7, 0x18, PT ;  /* 0x000000180700780c */ /* 0x000fe20003f44270 */
[----:B------:R-:W-:Y:S01]  /*14570*/  HGMMA.64x16x16.F32.BF16 R24, gdesc[UR4], R24, gsb0 ;  /* 0x00200000041879f0 */ /* 0x000fe20008001818 */
[----:B------:R-:W-:-:S03]  /*14580*/  FMNMX.FTZ R65, R58, R65, !PT ;  /* 0x000000413a417209 */ /* 0x000fc60007810000 */
[----:B------:R-:W1:Y:S01]  /*14590*/  MUFU.TANH R57, R57 ;  /* 0x0000003900397308 */ /* 0x000e620000002400 */
[----:B----4-:R-:W-:Y:S01]  /*145a0*/  FSEL R10, R10, -INF , P3 ;  /* 0xff8000000a0a7808 */ /* 0x010fe20001800000 */
[----:B------:R-:W-:Y:S01]  /*145b0*/  FMUL.FTZ R48, R48, UR8 ;  /* 0x0000000830307c20 */ /* 0x000fe20008410000 */
[----:B------:R-:W-:Y:S01]  /*145c0*/  ISETP.GT.AND P3, PT, R7, 0x19, PT ;  /* 0x000000190700780c */ /* 0x000fe20003f64270 */
[----:B------:R-:W-:Y:S01]  /*145d0*/  FMUL.FTZ R59, R59, UR8 ;  /* 0x000000083b3b7c20 */ /* 0x000fe20008410000 */
[----:B------:R-:W-:Y:S01]  /*145e0*/  FMNMX.FTZ R65, R60, R65, !PT ;  /* 0x000000413c417209 */ /* 0x000fe20007810000 */
[----:B------:R-:W-:Y:S02]  /*145f0*/  FMUL.FTZ R49, R49, UR8 ;  /* 0x0000000831317c20 */ /* 0x000fe40008410000 */
[----:B------:R-:W4:Y:S01]  /*14600*/  MUFU.TANH R70, R70 ;  /* 0x0000004600467308 */ /* 0x000f220000002400 */
[----:B0-----:R-:W-:Y:S01]  /*14610*/  FSEL R12, R12, -INF , P6 ;  /* 0xff8000000c0c7808 */ /* 0x001fe20003000000 */
[----:B------:R-:W-:Y:S01]  /*14620*/  FMUL.FTZ R52, R52, UR8 ;  /* 0x0000000834347c20 */ /* 0x000fe20008410000 */
[----:B------:R-:W-:Y:S01]  /*14630*/  ISETP.GT.AND P6, PT, R7, 0x20, PT ;  /* 0x000000200700780c */ /* 0x000fe20003fc4270 */
[----:B------:R-:W-:-:S04]  /*14640*/  FMUL.FTZ R40, R40, UR8 ;  /* 0x0000000828287c20 */ /* 0x000fc80008410000 */
[----:B------:R0:W-:Y:S01]  /*14650*/  MUFU.TANH R67, R62 ;  /* 0x0000003e00437308 */ /* 0x0001e20000002400 */
[----:B--2---:R-:W-:Y:S01]  /*14660*/  FSEL R64, R69, -INF , P3 ;  /* 0xff80000045407808 */ /* 0x004fe20001800000 */
[----:B------:R-:W-:Y:S01]  /*14670*/  FMUL.FTZ R63, R63, UR8 ;  /* 0x000000083f3f7c20 */ /* 0x000fe20008410000 */
[----:B------:R-:W-:Y:S01]  /*14680*/  FSEL R14, R14, -INF , P5 ;  /* 0xff8000000e0e7808 */ /* 0x000fe20002800000 */
[----:B------:R-:W-:-:S04]  /*14690*/  FMUL.FTZ R53, R53, UR8 ;  /* 0x0000000835357c20 */ /* 0x000fc80008410000 */
[----:B------:R-:W-:Y:S01]  /*146a0*/  MUFU.TANH R71, R71 ;  /* 0x0000004700477308 */ /* 0x000fe20000002400 */
[----:B0-----:R-:W-:Y:S01]  /*146b0*/  FSEL R62, R68, -INF , P2 ;  /* 0xff800000443e7808 */ /* 0x001fe20001000000 */
[----:B------:R-:W-:Y:S01]  /*146c0*/  FMUL.FTZ R42, R42, UR8 ;  /* 0x000000082a2a7c20 */ /* 0x000fe20008410000 */
[----:B---3--:R-:W-:Y:S01]  /*146d0*/  FSEL R20, R20, -INF , P4 ;  /* 0xff80000014147808 */ /* 0x008fe20002000000 */
[----:B------:R-:W-:Y:S01]  /*146e0*/  FMUL.FTZ R50, R50, UR8 ;  /* 0x0000000832327c20 */ /* 0x000fe20008410000 */
[----:B------:R-:W-:Y:S01]  /*146f0*/  FMNMX.FTZ R65, R62, R65, !PT ;  /* 0x000000413e417209 */ /* 0x000fe20007810000 */
[----:B------:R-:W-:Y:S02]  /*14700*/  FMUL.FTZ R51, R51, UR8 ;  /* 0x0000000833337c20 */ /* 0x000fe40008410000 */
[----:B------:R-:W0:Y:S01]  /*14710*/  MUFU.TANH R61, R61 ;  /* 0x0000003d003d7308 */ /* 0x000e220000002400 */
[----:B------:R-:W-:Y:S01]  /*14720*/  ISETP.GT.AND P5, PT, R7, 0x21, PT ;  /* 0x000000210700780c */ /* 0x000fe20003fa4270 */
[----:B------:R-:W-:Y:S01]  /*14730*/  FMUL.FTZ R41, R41, UR8 ;  /* 0x0000000829297c20 */ /* 0x000fe20008410000 */
[----:B------:R-:W-:Y:S01]  /*14740*/  FSEL R66, R66, -INF , P6 ;  /* 0xff80000042427808 */ /* 0x000fe20003000000 */
[----:B------:R-:W-:Y:S01]  /*14750*/  FMUL.FTZ R44, R44, UR8 ;  /* 0x000000082c2c7c20 */ /* 0x000fe20008410000 */
[----:B------:R-:W-:Y:S01]  /*14760*/  FMNMX.FTZ R65, R64, R65, !PT ;  /* 0x0000004140417209 */ /* 0x000fe20007810000 */
[----:B------:R-:W-:Y:S01]  /*14770*/  FMUL.FTZ R5, R32, UR8 ;  /* 0x0000000820057c20 */ /* 0x000fe20008410000 */
[----:B------:R-:W-:Y:S01]  /*14780*/  FMUL.FTZ R55, R55, UR8 ;  /* 0x0000000837377c20 */ /* 0x000fe20008410000 */
[----:B------:R-:W2:Y:S01]  /*14790*/  MUFU.TANH R48, R48 ;  /* 0x0000003000307308 */ /* 0x000ea20000002400 */
[----:B------:R-:W-:Y:S01]  /*147a0*/  ISETP.GT.AND P4, PT, R7, 0x28, PT ;  /* 0x000000280700780c */ /* 0x000fe20003f84270 */
[----:B------:R-:W-:Y:S01]  /*147b0*/  FMUL.FTZ R45, R45, UR8 ;  /* 0x000000082d2d7c20 */ /* 0x000fe20008410000 */
[----:B-1----:R-:W-:Y:S01]  /*147c0*/  FSEL R68, R57, -INF , P5 ;  /* 0xff80000039447808 */ /* 0x002fe20002800000 */
[----:B------:R-:W-:Y:S01]  /*147d0*/  FMUL.FTZ R46, R46, UR8 ;  /* 0x000000082e2e7c20 */ /* 0x000fe20008410000 */
[----:B------:R-:W-:Y:S01]  /*147e0*/  FMNMX.FTZ R65, R66, R65, !PT ;  /* 0x0000004142417209 */ /* 0x000fe20007810000 */
[----:B------:R-:W-:Y:S01]  /*147f0*/  FMUL.FTZ R43, R43, UR8 ;  /* 0x000000082b2b7c20 */ /* 0x000fe20008410000 */
[----:B------:R-:W-:Y:S01]  /*14800*/  FMUL.FTZ R33, R33, UR8 ;  /* 0x0000000821217c20 */ /* 0x000fe20008410000 */
[----:B------:R-:W-:Y:S01]  /*14810*/  MUFU.TANH R59, R59 ;  /* 0x0000003b003b7308 */ /* 0x000fe20000002400 */
[----:B------:R-:W-:Y:S01]  /*14820*/  FMNMX.FTZ R65, R68, R65, !PT ;  /* 0x0000004144417209 */ /* 0x000fe20007810000 */
[----:B------:R-:W-:Y:S01]  /*14830*/  FMUL.FTZ R47, R47, UR8 ;  /* 0x000000082f2f7c20 */ /* 0x000fe20008410000 */
[----:B------:R-:W-:Y:S01]  /*14840*/  FMUL.FTZ R37, R37, UR8 ;  /* 0x0000000825257c20 */ /* 0x000fe20008410000 */
[----:B------:R-:W-:Y:S01]  /*14850*/  FMUL.FTZ R35, R35, UR8 ;  /* 0x0000000823237c20 */ /* 0x000fe20008410000 */
[----:B------:R-:W-:-:S03]  /*14860*/  ULDC UR4, c[0x0][0x988] ;  /* 0x0002620000047ab9 */ /* 0x000fc60000000800 */
[----:B------:R-:W1:Y:S08]  /*14870*/  MUFU.TANH R49, R49 ;  /* 0x0000003100317308 */ /* 0x000e700000002400 */
[----:B------:R4:W-:Y:S08]  /*14880*/  MUFU.TANH R90, R40 ;  /* 0x00000028005a7308 */ /* 0x0009f00000002400 */
[----:B------:R-:W3:Y:S01]  /*14890*/  MUFU.TANH R52, R52 ;  /* 0x0000003400347308 */ /* 0x000ee20000002400 */
[----:B----4-:R-:W-:-:S02]  /*148a0*/  FSEL R40, R70, -INF , P2 ;  /* 0xff80000046287808 */ /* 0x010fc40001000000 */
[----:B------:R-:W-:Y:S02]  /*148b0*/  ISETP.GT.AND P2, PT, R7, 0x29, PT ;  /* 0x000000290700780c */ /* 0x000fe40003f44270 */
[----:B------:R-:W-:-:S03]  /*148c0*/  FSEL R70, R15, -INF , P4 ;  /* 0xff8000000f467808 */ /* 0x000fc60002000000 */
[----:B------:R-:W-:Y:S01]  /*148d0*/  MUFU.TANH R63, R63 ;  /* 0x0000003f003f7308 */ /* 0x000fe20000002400 */
[----:B0-----:R-:W-:Y:S02]  /*148e0*/  FSEL R74, R61, -INF , P2 ;  /* 0xff8000003d4a7808 */ /* 0x001fe40001000000 */
[----:B------:R-:W-:-:S05]  /*148f0*/  FMNMX.FTZ R65, R70, R65, !PT ;  /* 0x0000004146417209 */ /* 0x000fca0007810000 */
[----:B------:R0:W-:Y:S01]  /*14900*/  MUFU.TANH R73, R42 ;  /* 0x0000002a00497308 */ /* 0x0001e20000002400 */
[----:B------:R-:W-:Y:S02]  /*14910*/  FSEL R32, R11, -INF , P6 ;  /* 0xff8000000b207808 */ /* 0x000fe40003000000 */
[----:B------:R-:W-:-:S05]  /*14920*/  ISETP.GT.AND P6, PT, R7, 0x31, PT ;  /* 0x000000310700780c */ /* 0x000fca0003fc4270 */
[----:B------:R-:W4:Y:S01]  /*14930*/  MUFU.TANH R53, R53 ;  /* 0x0000003500357308 */ /* 0x000f220000002400 */
[----:B0-----:R-:W-:Y:S02]  /*14940*/  FSEL R42, R71, -INF , P3 ;  /* 0xff800000472a7808 */ /* 0x001fe40001800000 */
[----:B------:R-:W-:Y:S02]  /*14950*/  ISETP.GT.AND P3, PT, R7, 0x30, PT ;  /* 0x000000300700780c */ /* 0x000fe40003f64270 */
[----:B------:R-:W-:-:S03]  /*14960*/  FMNMX.FTZ R65, R74, R65, !PT ;  /* 0x000000414a417209 */ /* 0x000fc60007810000 */
[----:B------:R-:W0:Y:S01]  /*14970*/  MUFU.TANH R50, R50 ;  /* 0x0000003200327308 */ /* 0x000e220000002400 */
[----:B--2---:R-:W-:Y:S02]  /*14980*/  FSEL R78, R48, -INF , P3 ;  /* 0xff800000304e7808 */ /* 0x004fe40001800000 */
[----:B-1----:R-:W-:Y:S02]  /*14990*/  FSEL R80, R49, -INF , P6 ;  /* 0xff80000031507808 */ /* 0x002fe40003000000 */
[----:B------:R-:W-:-:S03]  /*149a0*/  FMNMX.FTZ R65, R78, R65, !PT ;  /* 0x000000414e417209 */ /* 0x000fc60007810000 */
[----:B------:R-:W1:Y:S01]  /*149b0*/  MUFU.TANH R51, R51 ;  /* 0x0000003300337308 */ /* 0x000e620000002400 */
[----:B------:R-:W-:Y:S01]  /*149c0*/  FMUL.FTZ R11, R34, UR8 ;  /* 0x00000008220b7c20 */ /* 0x000fe20008410000 */
[----:B------:R-:W-:-:S06]  /*149d0*/  FSEL R34, R67, -INF , P4 ;  /* 0xff80000043227808 */ /* 0x000fcc0002000000 */
[----:B------:R2:W-:Y:S01]  /*149e0*/  MUFU.TANH R94, R44 ;  /* 0x0000002c005e7308 */ /* 0x0005e20000002400 */
[----:B------:R-:W-:Y:S02]  /*149f0*/  ISETP.GT.AND P4, PT, R7, 0x39, PT ;  /* 0x000000390700780c */ /* 0x000fe40003f84270 */
[----:B------:R-:W-:-:S05]  /*14a00*/  FMNMX.FTZ R65, R80, R65, !PT ;  /* 0x0000004150417209 */ /* 0x000fca0007810000 */
[----:B------:R-:W5:Y:S01]  /*14a10*/  MUFU.TANH R41, R41 ;  /* 0x0000002900297308 */ /* 0x000f620000002400 */
[----:B--2---:R-:W-:Y:S02]  /*14a20*/  FSEL R44, R59, -INF , P5 ;  /* 0xff8000003b2c7808 */ /* 0x004fe40002800000 */
[----:B------:R-:W-:-:S04]  /*14a30*/  ISETP.GT.AND P5, PT, R7, 0x38, PT ;  /* 0x000000380700780c */ /* 0x000fc80003fa4270 */
[----:B---3--:R-:W-:Y:S01]  /*14a40*/  FSEL R84, R52, -INF , P5 ;  /* 0xff80000034547808 */ /* 0x008fe20002800000 */
[----:B------:R-:W2:Y:S01]  /*14a50*/  MUFU.TANH R55, R55 ;  /* 0x0000003700377308 */ /* 0x000ea20000002400 */
[----:B----4-:R-:W-:Y:S02]  /*14a60*/  FSEL R88, R53, -INF , P4 ;  /* 0xff80000035587808 */ /* 0x010fe40002000000 */
[----:B------:R-:W-:Y:S01]  /*14a70*/  FMNMX.FTZ R65, R84, R65, !PT ;  /* 0x0000004154417209 */ /* 0x000fe20007810000 */
[----:B------:R-:W-:-:S04]  /*14a80*/  FMUL.FTZ R15, R36, UR8 ;  /* 0x00000008240f7c20 */ /* 0x000fc80008410000 */
[----:B------:R3:W-:Y:S01]  /*14a90*/  MUFU.TANH R4, R46 ;  /* 0x0000002e00047308 */ /* 0x0007e20000002400 */
[----:B0-----:R-:W-:Y:S02]  /*14aa0*/  FSEL R36, R50, -INF , P3 ;  /* 0xff80000032247808 */ /* 0x001fe40001800000 */
[----:B------:R-:W-:-:S05]  /*14ab0*/  ISETP.GT.AND P3, PT, R7, 0x41, PT ;  /* 0x000000410700780c */ /* 0x000fca0003f64270 */
[----:B------:R-:W0:Y:S01]  /*14ac0*/  MUFU.TANH R45, R45 ;  /* 0x0000002d002d7308 */ /* 0x000e220000002400 */
[----:B---3--:R-:W-:Y:S02]  /*14ad0*/  FSEL R46, R63, -INF , P2 ;  /* 0xff8000003f2e7808 */ /* 0x008fe40001000000 */
[----:B------:R-:W-:Y:S02]  /*14ae0*/  ISETP.GT.AND P2, PT, R7, 0x40, PT ;  /* 0x000000400700780c */ /* 0x000fe40003f44270 */
[----:B------:R-:W-:-:S03]  /*14af0*/  FMNMX.FTZ R65, R88, R65, !PT ;  /* 0x0000004158417209 */ /* 0x000fc60007810000 */
[----:B------:R-:W3:Y:S01]  /*14b00*/  MUFU.TANH R43, R43 ;  /* 0x0000002b002b7308 */ /* 0x000ee20000002400 */
[----:B------:R-:W-:Y:S02]  /*14b10*/  FSEL R90, R90, -INF , P2 ;  /* 0xff8000005a5a7808 */ /* 0x000fe40001000000 */
[----:B-1----:R-:W-:-:S05]  /*14b20*/  FSEL R48, R51, -INF , P6 ;  /* 0xff80000033307808 */ /* 0x002fca0003000000 */
[----:B------:R-:W1:Y:S01]  /*14b30*/  MUFU.TANH R5, R5 ;  /* 0x0000000500057308 */ /* 0x000e620000002400 */
[----:B------:R-:W-:Y:S02]  /*14b40*/  ISETP.GT.AND P6, PT, R7, 0x48, PT ;  /* 0x000000480700780c */ /* 0x000fe40003fc4270 */
[----:B-----5:R-:W-:Y:S02]  /*14b50*/  FSEL R92, R41, -INF , P3 ;  /* 0xff800000295c7808 */ /* 0x020fe40001800000 */
[----:B------:R-:W-:-:S03]  /*14b60*/  FMNMX.FTZ R65, R90, R65, !PT ;  /* 0x000000415a417209 */ /* 0x000fc60007810000 */
[----:B------:R-:W4:Y:S01]  /*14b70*/  MUFU.TANH R33, R33 ;  /* 0x0000002100217308 */ /* 0x000f220000002400 */
[----:B------:R-:W-:Y:S01]  /*14b80*/  FSEL R50, R72, -INF , P5 ;  /* 0xff80000048327808 */ /* 0x000fe20002800000 */
[----:B------:R-:W-:Y:S02]  /*14b90*/  WARPGROUP.DEPBAR.LE gsb0, 0x0 ;  /* 0x00008000000079c5 */ /* 0x000fe40000010000 */
[----:B------:R-:W-:Y:S01]  /*14ba0*/  ISETP.GT.AND P5, PT, R7, 0x49, PT ;  /* 0x000000490700780c */ /* 0x000fe20003fa4270 */
[----:B------:R-:W-:Y:S01]  /*14bb0*/  FMUL.FTZ R51, R24, UR8 ;  /* 0x0000000818337c20 */ /* 0x000fe20008410000 */
[----:B------:R-:W-:Y:S02]  /*14bc0*/  FSEL R94, R94, -INF , P6 ;  /* 0xff8000005e5e7808 */ /* 0x000fe40003000000 */
[----:B------:R-:W5:Y:S01]  /*14bd0*/  MUFU.TANH R15, R15 ;  /* 0x0000000f000f7308 */ /* 0x000f620000002400 */
[----:B------:R-:W-:Y:S01]  /*14be0*/  FMNMX.FTZ R65, R92, R65, !PT ;  /* 0x000000415c417209 */ /* 0x000fe20007810000 */
[----:B------:R-:W-:Y:S01]  /*14bf0*/  FMUL.FTZ R49, R38, UR8 ;  /* 0x0000000826317c20 */ /* 0x000fe20008410000 */
[----:B--2---:R-:W-:Y:S01]  /*14c00*/  FSEL R38, R55, -INF , P4 ;  /* 0xff80000037267808 */ /* 0x004fe20002000000 */
[----:B------:R-:W-:Y:S01]  /*14c10*/  FMUL.FTZ R25, R25, UR8 ;  /* 0x0000000819197c20 */ /* 0x000fe20008410000 */
[----:B------:R-:W-:-:S03]  /*14c20*/  ISETP.GT.AND P4, PT, R7, 0x50, PT ;  /* 0x000000500700780c */ /* 0x000fc60003f84270 */
[----:B------:R-:W2:Y:S01]  /*14c30*/  MUFU.TANH R47, R47 ;  /* 0x0000002f002f7308 */ /* 0x000ea20000002400 */
[----:B0-----:R-:W-:Y:S02]  /*14c40*/  FSEL R96, R45, -INF , P5 ;  /* 0xff8000002d607808 */ /* 0x001fe40002800000 */
[----:B------:R-:W-:-:S05]  /*14c50*/  FMNMX.FTZ R65, R94, R65, !PT ;  /* 0x000000415e417209 */ /* 0x000fca0007810000 */
[----:B------:R-:W0:Y:S01]  /*14c60*/  MUFU.TANH R37, R37 ;  /* 0x0000002500257308 */ /* 0x000e220000002400 */
[----:B---3--:R-:W-:Y:S01]  /*14c70*/  FSEL R52, R43, -INF , P3 ;  /* 0xff8000002b347808 */ /* 0x008fe20001800000 */
[----:B------:R-:W-:Y:S01]  /*14c80*/  FMUL.FTZ R41, R28, UR8 ;  /* 0x000000081c297c20 */ /* 0x000fe20008410000 */
[----:B------:R-:W-:Y:S02]  /*14c90*/  ISETP.GT.AND P3, PT, R7, 0x51, PT ;  /* 0x000000510700780c */ /* 0x000fe40003f64270 */
[----:B-1----:R-:W-:-:S03]  /*14ca0*/  FSEL R98, R5, -INF , P4 ;  /* 0xff80000005627808 */ /* 0x002fc60002000000 */
[----:B------:R-:W1:Y:S01]  /*14cb0*/  MUFU.TANH R11, R11 ;  /* 0x0000000b000b7308 */ /* 0x000e620000002400 */
[----:B------:R-:W-:Y:S02]  /*14cc0*/  FMNMX.FTZ R65, R96, R65, !PT ;  /* 0x0000004160417209 */ /* 0x000fe40007810000 */
[----:B------:R-:W-:-:S05]  /*14cd0*/  FSEL R24, R73, -INF , P2 ;  /* 0xff80000049187808 */ /* 0x000fca0001000000 */
[----:B------:R-:W3:Y:S01]  /*14ce0*/  MUFU.TANH R51, R51 ;  /* 0x0000003300337308 */ /* 0x000ee20000002400 */
[----:B------:R-:W-:Y:S01]  /*14cf0*/  ISETP.GT.AND P2, PT, R7, 0x58, PT ;  /* 0x000000580700780c */ /* 0x000fe20003f44270 */
[----:B------:R-:W-:Y:S01]  /*14d00*/  FMUL.FTZ R29, R29, UR8 ;  /* 0x000000081d1d7c20 */ /* 0x000fe20008410000 */
[----:B----4-:R-:W-:Y:S02]  /*14d10*/  FSEL R100, R33, -INF , P3 ;  /* 0xff80000021647808 */ /* 0x010fe40001800000 */
[----:B------:R-:W-:-:S03]  /*14d20*/  FMNMX.FTZ R65, R98, R65, !PT ;  /* 0x0000004162417209 */ /* 0x000fc60007810000 */
[----:B------:R-:W4:Y:S01]  /*14d30*/  MUFU.TANH R35, R35 ;  /* 0x0000002300237308 */ /* 0x000f220000002400 */
[----:B------:R-:W-:Y:S02]  /*14d40*/  FSEL R28, R4, -INF , P6 ;  /* 0xff800000041c7808 */ /* 0x000fe40003000000 */
[----:B------:R-:W-:-:S05]  /*14d50*/  ISETP.GT.AND P6, PT, R7, 0x59, PT ;  /* 0x000000590700780c */ /* 0x000fca0003fc4270 */
[----:B------:R-:W4:Y:S01]  /*14d60*/  MUFU.TANH R25, R25 ;  /* 0x0000001900197308 */ /* 0x000f220000002400 */
[----:B-----5:R-:W-:Y:S02]  /*14d70*/  FSEL R102, R15, -INF , P2 ;  /* 0xff8000000f667808 */ /* 0x020fe40001000000 */
[----:B------:R-:W-:-:S05]  /*14d80*/  FMNMX.FTZ R65, R100, R65, !PT ;  /* 0x0000004164417209 */ /* 0x000fca0007810000 */
[----:B------:R-:W5:Y:S01]  /*14d90*/  MUFU.TANH R49, R49 ;  /* 0x0000003100317308 */ /* 0x000f620000002400 */
[----:B--2---:R-:W-:Y:S02]  /*14da0*/  FSEL R72, R47, -INF , P5 ;  /* 0xff8000002f487808 */ /* 0x004fe40002800000 */
[----:B------:R-:W-:-:S05]  /*14db0*/  ISETP.GT.AND P5, PT, R7, 0x60, PT ;  /* 0x000000600700780c */ /* 0x000fca0003fa4270 */
[----:B------:R-:W2:Y:S01]  /*14dc0*/  MUFU.TANH R41, R41 ;  /* 0x0000002900297308 */ /* 0x000ea20000002400 */
[----:B0-----:R-:W-:Y:S02]  /*14dd0*/  FSEL R104, R37, -INF , P6 ;  /* 0xff80000025687808 */ /* 0x001fe40003000000 */
[----:B------:R-:W-:-:S05]  /*14de0*/  FMNMX.FTZ R65, R102, R65, !PT ;  /* 0x0000004166417209 */ /* 0x000fca0007810000 */
[----:B------:R-:W0:Y:S01]  /*14df0*/  MUFU.TANH R29, R29 ;  /* 0x0000001d001d7308 */ /* 0x000e220000002400 */
[----:B-1----:R-:W-:Y:S02]  /*14e00*/  FSEL R76, R11, -INF , P4 ;  /* 0xff8000000b4c7808 */ /* 0x002fe40002000000 */
[----:B------:R-:W-:Y:S02]  /*14e10*/  ISETP.GT.AND P4, PT, R7, 0x61, PT ;  /* 0x000000610700780c */ /* 0x000fe40003f84270 */
[----:B---3--:R-:W-:Y:S02]  /*14e20*/  FSEL R106, R51, -INF , P5 ;  /* 0xff800000336a7808 */ /* 0x008fe40002800000 */
[----:B------:R-:W-:Y:S02]  /*14e30*/  FMNMX.FTZ R65, R104, R65, !PT ;  /* 0x0000004168417209 */ /* 0x000fe40007810000 */
[----:B----4-:R-:W-:Y:S02]  /*14e40*/  FSEL R82, R35, -INF , P3 ;  /* 0xff80000023527808 */ /* 0x010fe40001800000 */
[----:B------:R-:W-:-:S02]  /*14e50*/  ISETP.GT.AND P3, PT, R7, 0x68, PT ;  /* 0x000000680700780c */ /* 0x000fc40003f64270 */
[----:B------:R-:W-:Y:S02]  /*14e60*/  FSEL R108, R25, -INF , P4 ;  /* 0xff800000196c7808 */ /* 0x000fe40002000000 */
[----:B------:R-:W-:Y:S02]  /*14e70*/  FMNMX.FTZ R65, R106, R65, !PT ;  /* 0x000000416a417209 */ /* 0x000fe40007810000 */
[----:B-----5:R-:W-:Y:S02]  /*14e80*/  FSEL R86, R49, -INF , P2 ;  /* 0xff80000031567808 */ /* 0x020fe40001000000 */
[----:B------:R-:W-:Y:S02]  /*14e90*/  ISETP.GT.AND P2, PT, R7, 0x69, PT ;  /* 0x000000690700780c */ /* 0x000fe40003f44270 */
[----:B--2---:R-:W-:Y:S02]  /*14ea0*/  FSEL R110, R41, -INF , P3 ;  /* 0xff800000296e7808 */ /* 0x004fe40001800000 */
[----:B------:R-:W-:-:S02]  /*14eb0*/  FMNMX.FTZ R65, R108, R65, !PT ;  /* 0x000000416c417209 */ /* 0x000fc40007810000 */
[----:B0-----:R-:W-:Y:S02]  /*14ec0*/  FSEL R112, R29, -INF , P2 ;  /* 0xff8000001d707808 */ /* 0x001fe40001000000 */
        /* <DEDUP_REMOVED lines=9> */
[----:B------:R-:W-:-:S05]  /*14f60*/  FSEL R11, R11, RZ, P0 ;  /* 0x000000ff0b0b7208 */ /* 0x000fca0000000000 */
[----:B------:R-:W-:Y:S01]  /*14f70*/  FFMA.FTZ R7, R9, R5, -R11 ;  /* 0x0000000509077223 */ /* 0x000fe2000001080b */
[----:B------:R-:W-:-:S04]  /*14f80*/  FMNMX.FTZ R9, R8, R3, !PT ;  /* 0x0000000308097209 */ /* 0x000fc80007810000 */
[----:B------:R-:W-:-:S04]  /*14f90*/  FMNMX.FTZ R9, R10, R9, !PT ;  /* 0x000000090a097209 */ /* 0x000fc80007810000 */
[----:B------:R-:W-:-:S04]  /*14fa0*/  FMNMX.FTZ R9, R12, R9, !PT ;  /* 0x000000090c097209 */ /* 0x000fc80007810000 */
[----:B------:R-:W-:Y:S02]  /*14fb0*/  FMNMX.FTZ R9, R14, R9, !PT ;  /* 0x000000090e097209 */ /* 0x000fe40007810000 */
[----:B------:R-:W-:Y:S02]  /*14fc0*/  ISETP.NE.AND P0, PT, R13, RZ, PT ;  /* 0x000000ff0d00720c */ /* 0x000fe40003f05270 */
        /* <DEDUP_REMOVED lines=10> */
[----:B------:R-:W-:-:S03]  /*15070*/  FMUL.FTZ R27, R27, UR8 ;  /* 0x000000081b1b7c20 */ /* 0x000fc60008410000 */
[----:B------:R-:W-:Y:S01]  /*15080*/  FMNMX.FTZ R25, R38, R25, !PT ;  /* 0x0000001926197209 */ /* 0x000fe20007810000 */
[----:B------:R-:W-:-:S03]  /*15090*/  FMUL.FTZ R39, R39, UR8 ;  /* 0x0000000827277c20 */ /* 0x000fc60008410000 */
[----:B------:R-:W-:Y:S01]  /*150a0*/  FMNMX.FTZ R25, R24, R25, !PT ;  /* 0x0000001918197209 */ /* 0x000fe20007810000 */
[----:B------:R0:W-:Y:S01]  /*150b0*/  MUFU.TANH R33, R27 ;  /* 0x0000001b00217308 */ /* 0x0001e20000002400 */
[----:B------:R-:W-:Y:S02]  /*150c0*/  FMUL.FTZ R26, R26, UR8 ;  /* 0x000000081a1a7c20 */ /* 0x000fe40008410000 */
[----:B0-----:R-:W-:-:S05]  /*150d0*/  FMNMX.FTZ R27, R52, R25, !PT ;  /* 0x00000019341b7209 */ /* 0x001fca0007810000 */
[----:B------:R-:W0:Y:S01]  /*150e0*/  MUFU.TANH R39, R39 ;  /* 0x0000002700277308 */ /* 0x000e220000002400 */
[----:B------:R-:W-:Y:S01]  /*150f0*/  FMNMX.FTZ R27, R28, R27, !PT ;  /* 0x0000001b1c1b7209 */ /* 0x000fe20007810000 */
[----:B------:R-:W-:-:S03]  /*15100*/  FMUL.FTZ R30, R30, UR8 ;  /* 0x000000081e1e7c20 */ /* 0x000fc60008410000 */
[----:B------:R-:W-:-:S03]  /*15110*/  FMNMX.FTZ R27, R72, R27, !PT ;  /* 0x0000001b481b7209 */ /* 0x000fc60007810000 */
[----:B------:R0:W1:Y:S01]  /*15120*/  MUFU.TANH R29, R26 ;  /* 0x0000001a001d7308 */ /* 0x0000620000002400 */
[----:B------:R-:W-:Y:S01]  /*15130*/  FMUL.FTZ R31, R31, UR8 ;  /* 0x000000081f1f7c20 */ /* 0x000fe20008410000 */
[----:B------:R-:W-:-:S04]  /*15140*/  FMNMX.FTZ R27, R76, R27, !PT ;  /* 0x0000001b4c1b7209 */ /* 0x000fc80007810000 */
[----:B------:R-:W-:Y:S02]  /*15150*/  FMNMX.FTZ R37, R82, R27, !PT ;  /* 0x0000001b52257209 */ /* 0x000fe40007810000 */
[----:B------:R1:W2:Y:S01]  /*15160*/  MUFU.TANH R35, R30 ;  /* 0x0000001e00237308 */ /* 0x0002a20000002400 */
[----:B0-----:R-:W-:Y:S02]  /*15170*/  FSEL R26, R39, -INF , P6 ;  /* 0xff800000271a7808 */ /* 0x001fe40003000000 */
[----:B------:R-:W-:-:S05]  /*15180*/  FMNMX.FTZ R37, R86, R37, !PT ;  /* 0x0000002556257209 */ /* 0x000fca0007810000 */
[----:B------:R-:W0:Y:S01]  /*15190*/  MUFU.TANH R31, R31 ;  /* 0x0000001f001f7308 */ /* 0x000e220000002400 */
[----:B-1----:R-:W-:Y:S02]  /*151a0*/  FSEL R30, R29, -INF , P5 ;  /* 0xff8000001d1e7808 */ /* 0x002fe40002800000 */
[----:B------:R-:W-:Y:S01]  /*151b0*/  FMNMX.FTZ R37, R26, R37, !PT ;  /* 0x000000251a257209 */ /* 0x000fe20007810000 */
[-CC-:B------:R-:W-:Y:S01]  /*151c0*/  FFMA.FTZ R202, R54, R5.reuse, -R11.reuse ;  /* 0x0000000536ca7223 */ /* 0x180fe2000001080b */
[--C-:B------:R-:W-:Y:S01]  /*151d0*/  FFMA.FTZ R56, R56, R5, -R11.reuse ;  /* 0x0000000538387223 */ /* 0x100fe2000001080b */
[----:B------:R-:W-:Y:S02]  /*151e0*/  FSEL R54, R33, -INF , P4 ;  /* 0xff80000021367808 */ /* 0x000fe40002000000 */
[----:B------:R-:W-:Y:S01]  /*151f0*/  FMNMX.FTZ R37, R30, R37, !PT ;  /* 0x000000251e257209 */ /* 0x000fe20007810000 */
[----:B------:R2:W-:Y:S03]  /*15200*/  MUFU.EX2 R9, R56 ;  /* 0x0000003800097308 */ /* 0x0005e60000000800 */
[----:B------:R-:W-:Y:S01]  /*15210*/  FMNMX.FTZ R37, R54, R37, !PT ;  /* 0x0000002536257209 */ /* 0x000fe20007810000 */
[----:B------:R-:W-:Y:S01]  /*15220*/  FFMA.FTZ R196, R58, R5, -R11 ;  /* 0x000000053ac47223 */ /* 0x000fe2000001080b */
[----:B--2---:R-:W-:-:S02]  /*15230*/  FSEL R56, R35, -INF , P3 ;  /* 0xff80000023387808 */ /* 0x004fc40001800000 */
[----:B0-----:R-:W-:Y:S02]  /*15240*/  FSEL R58, R31, -INF , P2 ;  /* 0xff8000001f3a7808 */ /* 0x001fe40001000000 */
[----:B------:R-:W-:-:S04]  /*15250*/  FMNMX.FTZ R37, R56, R37, !PT ;  /* 0x0000002538257209 */ /* 0x000fc80007810000 */
[----:B------:R-:W-:Y:S01]  /*15260*/  FMNMX.FTZ R37, R58, R37, !PT ;  /* 0x000000253a257209 */ /* 0x000fe20007810000 */
[----:B------:R-:W-:-:S04]  /*15270*/  FFMA.FTZ R200, R6, R5, -R11 ;  /* 0x0000000506c87223 */ /* 0x000fc8000001080b */
[----:B------:R-:W0:Y:S02]  /*15280*/  SHFL.BFLY PT, R6, R37, 0x2, 0x1f ;  /* 0x0c401f0025067f89 */ /* 0x000e2400000e0000 */
[----:B0-----:R-:W-:-:S05]  /*15290*/  FMNMX.FTZ R41, R37, R6, !PT ;  /* 0x0000000625297209 */ /* 0x001fca0007810000 */
[----:B------:R-:W0:Y:S01]  /*152a0*/  SHFL.BFLY PT, R6, R41, 0x1, 0x1f ;  /* 0x0c201f0029067f89 */ /* 0x000e2200000e0000 */
[----:B------:R-:W-:Y:S08]  /*152b0*/  MUFU.EX2 R200, R200 ;  /* 0x000000c800c87308 */ /* 0x000ff00000000800 */
[----:B------:R-:W1:Y:S01]  /*152c0*/  MUFU.EX2 R7, R7 ;  /* 0x0000000700077308 */ /* 0x000e620000000800 */
[----:B0-----:R-:W-:-:S07]  /*152d0*/  FMNMX.FTZ R6, R41, R6, !PT ;  /* 0x0000000629067209 */ /* 0x001fce0007810000 */
[----:B------:R-:W0:Y:S01]  /*152e0*/  MUFU.EX2 R202, R202 ;  /* 0x000000ca00ca7308 */ /* 0x000e220000000800 */
[C---:B------:R-:W-:Y:S01]  /*152f0*/  FSETP.NEU.FTZ.AND P2, PT, R6.reuse, -INF , PT ;  /* 0xff8000000600780b */ /* 0x040fe20003f5d000 */
[----:B------:R-:W-:-:S05]  /*15300*/  FMUL.FTZ R43, R6, R5 ;  /* 0x00000005062b7220 */ /* 0x000fca0000410000 */
[----:B------:R-:W-:Y:S01]  /*15310*/  FSEL R43, R43, RZ, P2 ;  /* 0x000000ff2b2b7208 */ /* 0x000fe20001000000 */
[----:B------:R-:W2:Y:S01]  /*15320*/  MUFU.EX2 R196, R196 ;  /* 0x000000c400c47308 */ /* 0x000ea20000000800 */
[----:B------:R-:W-:-:S03]  /*15330*/  FFMA.FTZ R60, R60, R5, -R11 ;  /* 0x000000053c3c7223 */ /* 0x000fc6000001080b */
[-CC-:B------:R-:W-:Y:S01]  /*15340*/  FFMA.FTZ R201, R8, R5.reuse, -R43.reuse ;  /* 0x0000000508c97223 */ /* 0x180fe2000001082b */
[-C--:B------:R-:W-:Y:S01]  /*15350*/  FFMA.FTZ R8, R3, R5.reuse, -R43 ;  /* 0x0000000503087223 */ /* 0x080fe2000001082b */
[-C--:B------:R-:W-:Y:S01]  /*15360*/  FFMA.FTZ R198, R62, R5.reuse, -R11 ;  /* 0x000000053ec67223 */ /* 0x080fe2000001080b */
[-C--:B------:R-:W-:Y:S01]  /*15370*/  FFMA.FTZ R203, R10, R5.reuse, -R43 ;  /* 0x000000050acb7223 */ /* 0x080fe2000001082b */
[----:B------:R-:W3:Y:S01]  /*15380*/  MUFU.EX2 R13, R60 ;  /* 0x0000003c000d7308 */ /* 0x000ee20000000800 */
[----:B-1----:R-:W-:Y:S01]  /*15390*/  FADD.FTZ R3, R200, R7 ;  /* 0x00000007c8037221 */ /* 0x002fe20000010000 */
[-CC-:B------:R-:W-:Y:S01]  /*153a0*/  FFMA.FTZ R10, R12, R5.reuse, -R43.reuse ;  /* 0x000000050c0a7223 */ /* 0x180fe2000001082b */
[----:B------:R-:W-:-:S05]  /*153b0*/  FFMA.FTZ R12, R20, R5, -R43 ;  /* 0x00000005140c7223 */ /* 0x000fca000001082b */
[----:B------:R-:W-:Y:S01]  /*153c0*/  MUFU.EX2 R201, R201 ;  /* 0x000000c900c97308 */ /* 0x000fe20000000800 */
[----:B0-----:R-:W-:Y:S01]  /*153d0*/  FADD.FTZ R20, R202, R3 ;  /* 0x00000003ca147221 */ /* 0x001fe20000010000 */
[----:B------:R-:W-:-:S06]  /*153e0*/  FFMA.FTZ R197, R14, R5, -R43 ;  /* 0x000000050ec57223 */ /* 0x000fcc000001082b */
[----:B------:R-:W0:Y:S01]  /*153f0*/  MUFU.EX2 R8, R8 ;  /* 0x0000000800087308 */ /* 0x000e220000000800 */
[----:B------:R-:W-:-:S07]  /*15400*/  FADD.FTZ R3, R9, R20 ;  /* 0x0000001409037221 */ /* 0x000fce0000010000 */
[----:B------:R-:W1:Y:S08]  /*15410*/  MUFU.EX2 R198, R198 ;  /* 0x000000c600c67308 */ /* 0x000e700000000800 */
[----:B------:R-:W4:Y:S01]  /*15420*/  MUFU.EX2 R203, R203 ;  /* 0x000000cb00cb7308 */ /* 0x000f220000000800 */
[----:B--2---:R-:W-:Y:S01]  /*15430*/  FADD.FTZ R20, R196, R3 ;  /* 0x00000003c4147221 */ /* 0x004fe20000010000 */
[----:B------:R-:W-:-:S06]  /*15440*/  FFMA.FTZ R199, R40, R5, -R43 ;  /* 0x0000000528c77223 */ /* 0x000fcc000001082b */
[----:B------:R-:W2:Y:S01]  /*15450*/  MUFU.EX2 R10, R10 ;  /* 0x0000000a000a7308 */ /* 0x000ea20000000800 */
[----:B---3--:R-:W-:Y:S01]  /*15460*/  FADD.FTZ R3, R13, R20 ;  /* 0x000000140d037221 */ /* 0x008fe20000010000 */
[----:B0-----:R-:W-:-:S06]  /*15470*/  FADD.FTZ R20, R201, R8 ;  /* 0x00000008c9147221 */ /* 0x001fcc0000010000 */
[----:B------:R-:W0:Y:S01]  /*15480*/  MUFU.EX2 R197, R197 ;  /* 0x000000c500c57308 */ /* 0x000e220000000800 */
[-C--:B------:R-:W-:Y:S01]  /*15490*/  FFMA.FTZ R14, R42, R5.reuse, -R43 ;  /* 0x000000052a0e7223 */ /* 0x080fe2000001082b */
[----:B-1----:R-:W-:Y:S01]  /*154a0*/  FADD.FTZ R40, R198, R3 ;  /* 0x00000003c6287221 */ /* 0x002fe20000010000 */
[----:B------:R-:W-:-:S05]  /*154b0*/  FFMA.FTZ R64, R64, R5, -R11 ;  /* 0x0000000540407223 */ /* 0x000fca000001080b */
[----:B------:R-:W1:Y:S01]  /*154c0*/  MUFU.EX2 R12, R12 ;  /* 0x0000000c000c7308 */ /* 0x000e620000000800 */
[----:B----4-:R-:W-:Y:S01]  /*154d0*/  FADD.FTZ R3, R203, R20 ;  /* 0x00000014cb037221 */ /* 0x010fe20000010000 */
[-C--:B------:R-:W-:Y:S01]  /*154e0*/  FFMA.FTZ R193, R32, R5.reuse, -R43 ;  /* 0x0000000520c17223 */ /* 0x080fe2000001082b */
[----:B------:R-:W-:-:S05]  /*154f0*/  FFMA.FTZ R192, R66, R5, -R11 ;  /* 0x0000000542c07223 */ /* 0x000fca000001080b */
[----:B------:R-:W3:Y:S01]  /*15500*/  MUFU.EX2 R199, R199 ;  /* 0x000000c700c77308 */ /* 0x000ee20000000800 */
[----:B--2---:R-:W-:Y:S01]  /*15510*/  FADD.FTZ R20, R10, R3 ;  /* 0x000000030a147221 */ /* 0x004fe20000010000 */
[-C--:B------:R-:W-:Y:S01]  /*15520*/  FFMA.FTZ R32, R44, R5.reuse, -R43 ;  /* 0x000000052c207223 */ /* 0x080fe2000001082b */
[----:B------:R-:W-:-:S05]  /*15530*/  FFMA.FTZ R68, R68, R5, -R11 ;  /* 0x0000000544447223 */ /* 0x000fca000001080b */
[----:B------:R-:W2:Y:S01]  /*15540*/  MUFU.EX2 R14, R14 ;  /* 0x0000000e000e7308 */ /* 0x000ea20000000800 */
[----:B0-----:R-:W-:Y:S01]  /*15550*/  FADD.FTZ R3, R197, R20 ;  /* 0x00000014c5037221 */ /* 0x001fe20000010000 */
[----:B------:R-:W-:-:S06]  /*15560*/  FFMA.FTZ R195, R34, R5, -R43 ;  /* 0x0000000522c37223 */ /* 0x000fcc000001082b */
[----:B------:R-:W0:Y:S01]  /*15570*/  MUFU.EX2 R15, R64 ;  /* 0x00000040000f7308 */ /* 0x000e220000000800 */
[----:B------:R-:W-:Y:S01]  /*15580*/  FFMA.FTZ R194, R70, R5, -R11 ;  /* 0x0000000546c27223 */ /* 0x000fe2000001080b */
[----:B-1----:R-:W-:-:S06]  /*15590*/  FADD.FTZ R20, R12, R3 ;  /* 0x000000030c147221 */ /* 0x002fcc0000010000 */
[----:B------:R-:W1:Y:S01]  /*155a0*/  MUFU.EX2 R193, R193 ;  /* 0x000000c100c17308 */ /* 0x000e620000000800 */
[----:B------:R-:W-:-:S07]  /*155b0*/  FFMA.FTZ R34, R46, R5, -R43 ;  /* 0x000000052e227223 */ /* 0x000fce000001082b */
[----:B------:R-:W4:Y:S01]  /*155c0*/  MUFU.EX2 R192, R192 ;  /* 0x000000c000c07308 */ /* 0x000f220000000800 */
[----:B------:R-:W-:Y:S01]  /*155d0*/  FFMA.FTZ R74, R74, R5, -R11 ;  /* 0x000000054a4a7223 */ /* 0x000fe2000001080b */
[----:B---3--:R-:W-:-:S06]  /*155e0*/  FADD.FTZ R3, R199, R20 ;  /* 0x00000014c7037221 */ /* 0x008fcc0000010000 */
[----:B------:R-:W-:Y:S01]  /*155f0*/  MUFU.EX2 R32, R32 ;  /* 0x0000002000207308 */ /* 0x000fe20000000800 */
[-C--:B------:R-:W-:Y:S01]  /*15600*/  FFMA.FTZ R189, R36, R5.reuse, -R43 ;  /* 0x0000000524bd7223 */ /* 0x080fe2000001082b */
[----:B------:R-:W-:-:S06]  /*15610*/  FFMA.FTZ R188, R78, R5, -R11 ;  /* 0x000000054ebc7223 */ /* 0x000fcc000001080b */
[----:B------:R-:W3:Y:S01]  /*15620*/  MUFU.EX2 R25, R68 ;  /* 0x0000004400197308 */ /* 0x000ee20000000800 */
[----:B------:R-:W-:Y:S02]  /*15630*/  @!P1 VIADD R0, R0, 0x36840 ;  /* 0x0003684000009836 */ /* 0x000fe40000000000 */
[----:B--2---:R-:W-:-:S05]  /*15640*/  FADD.FTZ R20, R14, R3 ;  /* 0x000000030e147221 */ /* 0x004fca0000010000 */
[----:B------:R-:W2:Y:S01]  /*15650*/  MUFU.EX2 R195, R195 ;  /* 0x000000c300c37308 */ /* 0x000ea20000000800 */
[----:B------:R-:W-:Y:S01]  /*15660*/  FFMA.FTZ R36, R48, R5, -R43 ;  /* 0x0000000530247223 */ /* 0x000fe2000001082b */
[----:B0-----:R-:W-:-:S06]  /*15670*/  FADD.FTZ R45, R15, R40 ;  /* 0x000000280f2d7221 */ /* 0x001fcc0000010000 */
[----:B------:R-:W0:Y:S01]  /*15680*/  MUFU.EX2 R194, R194 ;  /* 0x000000c200c27308 */ /* 0x000e220000000800 */
[----:B------:R-:W-:Y:S01]  /*15690*/  FFMA.FTZ R29, R80, R5, -R11 ;  /* 0x00000005501d7223 */ /* 0x000fe2000001080b */
[----:B------:R-:W-:Y:S01]  /*156a0*/  @!P1 PRMT R0, RZ, 0x654, R0 ;  /* 0x00000654ff009816 */ /* 0x000fe20000000000 */
[----:B-1----:R-:W-:-:S05]  /*156b0*/  FADD.FTZ R3, R193, R20 ;  /* 0x00000014c1037221 */ /* 0x002fca0000010000 */
[----:B------:R-:W1:Y:S01]  /*156c0*/  MUFU.EX2 R34, R34 ;  /* 0x0000002200227308 */ /* 0x000e620000000800 */
[-C--:B------:R-:W-:Y:S01]  /*156d0*/  FFMA.FTZ R191, R50, R5.reuse, -R43 ;  /* 0x0000000532bf7223 */ /* 0x080fe2000001082b */
[----:B----4-:R-:W-:Y:S01]  /*156e0*/  FADD.FTZ R40, R192, R45 ;  /* 0x0000002dc0287221 */ /* 0x010fe20000010000 */
[-C--:B------:R-:W-:Y:S01]  /*156f0*/  FFMA.FTZ R190, R84, R5.reuse, -R11 ;  /* 0x0000000554be7223 */ /* 0x080fe2000001080b */
[----:B------:R4:W-:Y:S04]  /*15700*/  @!P1 SYNCS.ARRIVE.TRANS64.RED.A1T0 RZ, [R0+URZ], RZ ;  /* 0x000000ff00ff99a7 */ /* 0x0009e8000810043f */
[----:B------:R-:W5:Y:S01]  /*15710*/  MUFU.EX2 R27, R74 ;  /* 0x0000004a001b7308 */ /* 0x000f620000000800 */
[----:B------:R-:W-:Y:S01]  /*15720*/  FFMA.FTZ R38, R38, R5, -R43 ;  /* 0x0000000526267223 */ /* 0x000fe2000001082b */
[----:B---3--:R-:W-:-:S06]  /*15730*/  FADD.FTZ R45, R25, R40 ;  /* 0x00000028192d7221 */ /* 0x008fcc0000010000 */
[----:B------:R-:W3:Y:S01]  /*15740*/  MUFU.EX2 R189, R189 ;  /* 0x000000bd00bd7308 */ /* 0x000ee20000000800 */
[----:B----4-:R-:W-:Y:S01]  /*15750*/  FADD.FTZ R0, R32, R3 ;  /* 0x0000000320007221 */ /* 0x010fe20000010000 */
[----:B------:R-:W-:-:S06]  /*15760*/  FFMA.FTZ R31, R88, R5, -R11 ;  /* 0x00000005581f7223 */ /* 0x000fcc000001080b */
[----:B------:R-:W4:Y:S01]  /*15770*/  MUFU.EX2 R188, R188 ;  /* 0x000000bc00bc7308 */ /* 0x000f220000000800 */
[----:B--2---:R-:W-:Y:S01]  /*15780*/  FADD.FTZ R3, R195, R0 ;  /* 0x00000000c3037221 */ /* 0x004fe20000010000 */
[----:B------:R-:W-:-:S06]  /*15790*/  FFMA.FTZ R185, R24, R5, -R43 ;  /* 0x0000000518b97223 */ /* 0x000fcc000001082b */
[----:B------:R-:W2:Y:S01]  /*157a0*/  MUFU.EX2 R36, R36 ;  /* 0x0000002400247308 */ /* 0x000ea20000000800 */
[----:B0-----:R-:W-:Y:S01]  /*157b0*/  FADD.FTZ R40, R194, R45 ;  /* 0x0000002dc2287221 */ /* 0x001fe20000010000 */
[----:B------:R-:W-:-:S06]  /*157c0*/  FFMA.FTZ R184, R90, R5, -R11 ;  /* 0x000000055ab87223 */ /* 0x000fcc000001080b */
[----:B------:R-:W0:Y:S01]  /*157d0*/  MUFU.EX2 R29, R29 ;  /* 0x0000001d001d7308 */ /* 0x000e220000000800 */
[----:B-1----:R-:W-:Y:S01]  /*157e0*/  FADD.FTZ R0, R34, R3 ;  /* 0x0000000322007221 */ /* 0x002fe20000010000 */
[----:B------:R-:W-:-:S06]  /*157f0*/  FFMA.FTZ R24, R52, R5, -R43 ;  /* 0x0000000534187223 */ /* 0x000fcc000001082b */
[----:B------:R-:W1:Y:S01]  /*15800*/  MUFU.EX2 R191, R191 ;  /* 0x000000bf00bf7308 */ /* 0x000e620000000800 */
[----:B-----5:R-:W-:Y:S01]  /*15810*/  FADD.FTZ R45, R27, R40 ;  /* 0x000000281b2d7221 */ /* 0x020fe20000010000 */
[----:B------:R-:W-:-:S06]  /*15820*/  FFMA.FTZ R33, R92, R5, -R11 ;  /* 0x000000055c217223 */ /* 0x000fcc000001080b */
[----:B------:R-:W5:Y:S01]  /*15830*/  MUFU.EX2 R190, R190 ;  /* 0x000000be00be7308 */ /* 0x000f620000000800 */
[----:B---3--:R-:W-:Y:S01]  /*15840*/  FADD.FTZ R3, R189, R0 ;  /* 0x00000000bd037221 */ /* 0x008fe20000010000 */
[----:B------:R-:W-:-:S06]  /*15850*/  FFMA.FTZ R28, R28, R5, -R43 ;  /* 0x000000051c1c7223 */ /* 0x000fcc000001082b */
[----:B------:R-:W3:Y:S01]  /*15860*/  MUFU.EX2 R38, R38 ;  /* 0x0000002600267308 */ /* 0x000ee20000000800 */
[----:B----4-:R-:W-:Y:S01]  /*15870*/  FADD.FTZ R40, R188, R45 ;  /* 0x0000002dbc287221 */ /* 0x010fe20000010000 */
[----:B------:R-:W-:-:S06]  /*15880*/  FFMA.FTZ R186, R94, R5, -R11 ;  /* 0x000000055eba7223 */ /* 0x000fcc000001080b */
[----:B------:R-:W4:Y:S01]  /*15890*/  MUFU.EX2 R31, R31 ;  /* 0x0000001f001f7308 */ /* 0x000f220000000800 */
[----:B--2---:R-:W-:Y:S01]  /*158a0*/  FADD.FTZ R0, R36, R3 ;  /* 0x0000000324007221 */ /* 0x004fe20000010000 */
[----:B0-----:R-:W-:-:S06]  /*158b0*/  FADD.FTZ R45, R29, R40 ;  /* 0x000000281d2d7221 */ /* 0x001fcc0000010000 */
[----:B------:R-:W0:Y:S01]  /*158c0*/  MUFU.EX2 R185, R185 ;  /* 0x000000b900b97308 */ /* 0x000e220000000800 */
[----:B------:R-:W-:-:S07]  /*158d0*/  FFMA.FTZ R35, R96, R5, -R11 ;  /* 0x0000000560237223 */ /* 0x000fce000001080b */
[----:B------:R-:W2:Y:S01]  /*158e0*/  MUFU.EX2 R184, R184 ;  /* 0x000000b800b87308 */ /* 0x000ea20000000800 */
[----:B------:R-:W-:Y:S01]  /*158f0*/  FFMA.FTZ R72, R72, R5, -R43 ;  /* 0x0000000548487223 */ /* 0x000fe2000001082b */
[----:B-1----:R-:W-:-:S06]  /*15900*/  FADD.FTZ R3, R191, R0 ;  /* 0x00000000bf037221 */ /* 0x002fcc0000010000 */
[----:B------:R-:W1:Y:S01]  /*15910*/  MUFU.EX2 R24, R24 ;  /* 0x0000001800187308 */ /* 0x000e620000000800 */
[----:B------:R-:W-:Y:S01]  /*15920*/  FFMA.FTZ R76, R76, R5, -R43 ;  /* 0x000000054c4c7223 */ /* 0x000fe2000001082b */
[----:B-----5:R-:W-:-:S06]  /*15930*/  FADD.FTZ R20, R190, R45 ;  /* 0x0000002dbe147221 */ /* 0x020fcc0000010000 */
[----:B------:R-:W5:Y:S01]  /*15940*/  MUFU.EX2 R33, R33 ;  /* 0x0000002100217308 */ /* 0x000f620000000800 */
[----:B------:R-:W-:Y:S01]  /*15950*/  FFMA.FTZ R180, R98, R5, -R11 ;  /* 0x0000000562b47223 */ /* 0x000fe2000001080b */
[----:B---3--:R-:W-:-:S06]  /*15960*/  FADD.FTZ R0, R38, R3 ;  /* 0x0000000326007221 */ /* 0x008fcc0000010000 */
[----:B------:R-:W3:Y:S01]  /*15970*/  MUFU.EX2 R28, R28 ;  /* 0x0000001c001c7308 */ /* 0x000ee20000000800 */
[----:B----4-:R-:W-:Y:S01]  /*15980*/  FADD.FTZ R45, R31, R20 ;  /* 0x000000141f2d7221 */ /* 0x010fe20000010000 */
[----:B------:R-:W-:-:S06]  /*15990*/  FFMA.FTZ R37, R100, R5, -R11 ;  /* 0x0000000564257223 */ /* 0x000fcc000001080b */
[----:B------:R-:W4:Y:S01]  /*159a0*/  MUFU.EX2 R186, R186 ;  /* 0x000000ba00ba7308 */ /* 0x000f220000000800 */
[----:B------:R-:W-:Y:S01]  /*159b0*/  FFMA.FTZ R82, R82, R5, -R43 ;  /* 0x0000000552527223 */ /* 0x000fe2000001082b */
[----:B0-----:R-:W-:-:S06]  /*159c0*/  FADD.FTZ R3, R185, R0 ;  /* 0x00000000b9037221 */ /* 0x001fcc0000010000 */
[----:B------:R-:W0:Y:S01]  /*159d0*/  MUFU.EX2 R187, R72 ;  /* 0x0000004800bb7308 */ /* 0x000e220000000800 */
[----:B------:R-:W-:Y:S01]  /*159e0*/  FFMA.FTZ R86, R86, R5, -R43 ;  /* 0x0000000556567223 */ /* 0x000fe2000001082b */
[----:B--2---:R-:W-:-:S06]  /*159f0*/  FADD.FTZ R20, R184, R45 ;  /* 0x0000002db8147221 */ /* 0x004fcc0000010000 */
[----:B------:R-:W2:Y:S01]  /*15a00*/  MUFU.EX2 R35, R35 ;  /* 0x0000002300237308 */ /* 0x000ea20000000800 */
[----:B------:R-:W-:Y:S01]  /*15a10*/  FFMA.FTZ R182, R102, R5, -R11 ;  /* 0x0000000566b67223 */ /* 0x000fe2000001080b */
[----:B-1----:R-:W-:-:S06]  /*15a20*/  FADD.FTZ R3, R24, R3 ;  /* 0x0000000318037221 */ /* 0x002fcc0000010000 */
[----:B------:R-:W1:Y:S01]  /*15a30*/  MUFU.EX2 R76, R76 ;  /* 0x0000004c004c7308 */ /* 0x000e620000000800 */
[----:B-----5:R-:W-:Y:S01]  /*15a40*/  FADD.FTZ R45, R33, R20 ;  /* 0x00000014212d7221 */ /* 0x020fe20000010000 */
[----:B------:R-:W-:-:S06]  /*15a50*/  FFMA.FTZ R39, R104, R5, -R11 ;  /* 0x0000000568277223 */ /* 0x000fcc000001080b */
[----:B------:R-:W5:Y:S01]  /*15a60*/  MUFU.EX2 R180, R180 ;  /* 0x000000b400b47308 */ /* 0x000f620000000800 */
[----:B------:R-:W-:Y:S01]  /*15a70*/  FFMA.FTZ R26, R26, R5, -R43 ;  /* 0x000000051a1a7223 */ /* 0x000fe2000001082b */
[----:B---3--:R-:W-:-:S06]  /*15a80*/  FADD.FTZ R0, R28, R3 ;  /* 0x000000031c007221 */ /* 0x008fcc0000010000 */
[----:B------:R-:W3:Y:S01]  /*15a90*/  MUFU.EX2 R181, R82 ;  /* 0x0000005200b57308 */ /* 0x000ee20000000800 */
[----:B------:R-:W-:Y:S01]  /*15aa0*/  FFMA.FTZ R30, R30, R5, -R43 ;  /* 0x000000051e1e7223 */ /* 0x000fe2000001082b */
[----:B----4-:R-:W-:-:S06]  /*15ab0*/  FADD.FTZ R20, R186, R45 ;  /* 0x0000002dba147221 */ /* 0x010fcc0000010000 */
[----:B------:R-:W4:Y:S01]  /*15ac0*/  MUFU.EX2 R37, R37 ;  /* 0x0000002500257308 */ /* 0x000f220000000800 */
[----:B------:R-:W-:Y:S01]  /*15ad0*/  FFMA.FTZ R176, R106, R5, -R11 ;  /* 0x000000056ab07223 */ /* 0x000fe2000001080b */
[----:B------:R-:W-:Y:S01]  /*15ae0*/  F2FP.BF16.F32.PACK_AB R200, R7, R200 ;  /* 0x000000c807c8723e */ /* 0x000fe200000010ff */
[----:B0-----:R-:W-:-:S05]  /*15af0*/  FADD.FTZ R3, R187, R0 ;  /* 0x00000000bb037221 */ /* 0x001fca0000010000 */
[----:B------:R-:W0:Y:S01]  /*15b00*/  MUFU.EX2 R86, R86 ;  /* 0x0000005600567308 */ /* 0x000e220000000800 */
[----:B--2---:R-:W-:-:S07]  /*15b10*/  FADD.FTZ R7, R35, R20 ;  /* 0x0000001423077221 */ /* 0x004fce0000010000 */
[----:B------:R-:W2:Y:S01]  /*15b20*/  MUFU.EX2 R182, R182 ;  /* 0x000000b600b67308 */ /* 0x000ea20000000800 */
[-C--:B------:R-:W-:Y:S01]  /*15b30*/  FFMA.FTZ R54, R54, R5.reuse, -R43 ;  /* 0x0000000536367223 */ /* 0x080fe2000001082b */
[----:B------:R-:W-:Y:S01]  /*15b40*/  FFMA.FTZ R108, R108, R5, -R11 ;  /* 0x000000056c6c7223 */ /* 0x000fe2000001080b */
[----:B-1----:R-:W-:-:S05]  /*15b50*/  FADD.FTZ R0, R76, R3 ;  /* 0x000000034c007221 */ /* 0x002fca0000010000 */
[----:B------:R-:W1:Y:S01]  /*15b60*/  MUFU.EX2 R183, R26 ;  /* 0x0000001a00b77308 */ /* 0x000e620000000800 */
[----:B------:R-:W-:Y:S01]  /*15b70*/  FFMA.FTZ R56, R56, R5, -R43 ;  /* 0x0000000538387223 */ /* 0x000fe2000001082b */
[----:B-----5:R-:W-:-:S06]  /*15b80*/  FADD.FTZ R20, R180, R7 ;  /* 0x00000007b4147221 */ /* 0x020fcc0000010000 */
        /* <DEDUP_REMOVED lines=8> */
[----:B0-----:R-:W-:-:S06]  /*15c10*/  FADD.FTZ R0, R86, R3 ;  /* 0x0000000356007221 */ /* 0x001fcc0000010000 */
[----:B------:R-:W0:Y:S01]  /*15c20*/  MUFU.EX2 R177, R54 ;  /* 0x0000003600b17308 */ /* 0x000e220000000800 */
[----:B--2---:R-:W-:-:S07]  /*15c30*/  FADD.FTZ R20, R182, R7 ;  /* 0x00000007b6147221 */ /* 0x004fce0000010000 */
[----:B------:R-:W2:Y:S01]  /*15c40*/  MUFU.EX2 R41, R108 ;  /* 0x0000006c00297308 */ /* 0x000ea20000000800 */
[----:B-1----:R-:W-:Y:S01]  /*15c50*/  FADD.FTZ R3, R183, R0 ;  /* 0x00000000b7037221 */ /* 0x002fe20000010000 */
[----:B-----5:R-:W-:-:S06]  /*15c60*/  FADD.FTZ R7, R39, R20 ;  /* 0x0000001427077221 */ /* 0x020fcc0000010000 */
[----:B------:R-:W1:Y:S01]  /*15c70*/  MUFU.EX2 R56, R56 ;  /* 0x0000003800387308 */ /* 0x000e620000000800 */
[----:B------:R-:W-:-:S07]  /*15c80*/  ISETP.GE.AND P2, PT, R154, 0x71, PT ;  /* 0x000000719a00780c */ /* 0x000fce0003f46270 */
[----:B------:R-:W5:Y:S01]  /*15c90*/  MUFU.EX2 R178, R178 ;  /* 0x000000b200b27308 */ /* 0x000f620000000800 */
[----:B---3--:R-:W-:Y:S01]  /*15ca0*/  FADD.FTZ R0, R30, R3 ;  /* 0x000000031e007221 */ /* 0x008fe20000010000 */
[----:B----4-:R-:W-:-:S06]  /*15cb0*/  FADD.FTZ R20, R176, R7 ;  /* 0x00000007b0147221 */ /* 0x010fcc0000010000 */
[----:B------:R-:W3:Y:S08]  /*15cc0*/  MUFU.EX2 R43, R43 ;  /* 0x0000002b002b7308 */ /* 0x000ef00000000800 */
[----:B------:R-:W4:Y:S01]  /*15cd0*/  MUFU.EX2 R11, R11 ;  /* 0x0000000b000b7308 */ /* 0x000f220000000800 */
[----:B0-----:R-:W-:Y:S01]  /*15ce0*/  FADD.FTZ R3, R177, R0 ;  /* 0x00000000b1037221 */ /* 0x001fe20000010000 */
[----:B--2---:R-:W-:Y:S01]  /*15cf0*/  FADD.FTZ R7, R41, R20 ;  /* 0x0000001429077221 */ /* 0x004fe20000010000 */
[----:B------:R-:W-:Y:S02]  /*15d00*/  BSSY B0, `(.L_x_4228) ;  /* 0x00005fb000007945 */ /* 0x000fe40003800000 */
[----:B-1----:R-:W-:Y:S01]  /*15d10*/  FADD.FTZ R0, R56, R3 ;  /* 0x0000000338007221 */ /* 0x002fe20000010000 */
[----:B-----5:R-:W-:Y:S01]  /*15d20*/  FADD.FTZ R20, R178, R7 ;  /* 0x00000007b2147221 */ /* 0x020fe20000010000 */
[----:B------:R-:W-:Y:S01]  /*15d30*/  F2FP.BF16.F32.PACK_AB R196, R13, R196 ;  /* 0x000000c40dc4723e */ /* 0x000fe200000010ff */
[----:B------:R-:W-:Y:S01]  /*15d40*/  IMAD.MOV.U32 R3, RZ, RZ, 0x3f800000 ;  /* 0x3f800000ff037424 */ /* 0x000fe200078e00ff */
[----:B------:R-:W-:Y:S01]  /*15d50*/  F2FP.BF16.F32.PACK_AB R192, R25, R192 ;  /* 0x000000c019c0723e */ /* 0x000fe200000010ff */
[----:B---3--:R-:W-:Y:S01]  /*15d60*/  FADD.FTZ R13, R43, R0 ;  /* 0x000000002b0d7221 */ /* 0x008fe20000010000 */
[----:B------:R-:W-:Y:S01]  /*15d70*/  F2FP.BF16.F32.PACK_AB R194, R27, R194 ;  /* 0x000000c21bc2723e */ /* 0x000fe200000010ff */
[----:B------:R-:W-:Y:S01]  /*15d80*/  IMAD.MOV.U32 R0, RZ, RZ, 0x3f800000 ;  /* 0x3f800000ff007424 */ /* 0x000fe200078e00ff */
[----:B------:R-:W-:Y:S01]  /*15d90*/  F2FP.BF16.F32.PACK_AB R188, R29, R188 ;  /* 0x000000bc1dbc723e */ /* 0x000fe200000010ff */
[--C-:B------:R-:W-:Y:S01]  /*15da0*/  IMAD.MOV.U32 R118, RZ, RZ, R119.reuse ;  /* 0x000000ffff767224 */ /* 0x100fe200078e0077 */
[----:B------:R-:W-:Y:S01]  /*15db0*/  F2FP.BF16.F32.PACK_AB R190, R31, R190 ;  /* 0x000000be1fbe723e */ /* 0x000fe200000010ff */
[--C-:B------:R-:W-:Y:S01]  /*15dc0*/  IMAD.MOV.U32 R117, RZ, RZ, R119.reuse ;  /* 0x000000ffff757224 */ /* 0x100fe200078e0077 */
[----:B------:R-:W-:Y:S01]  /*15dd0*/  F2FP.BF16.F32.PACK_AB R184, R33, R184 ;  /* 0x000000b821b8723e */ /* 0x000fe200000010ff */
[----:B----4-:R-:W-:Y:S01]  /*15de0*/  FADD.FTZ R20, R11, R20 ;  /* 0x000000140b147221 */ /* 0x010fe20000010000 */
        /* <DEDUP_REMOVED lines=168> */
[----:B------:R-:W-:-:S07]  /*16870*/  CS2R R24, SRZ ;  /* 0x0000000000187805 */ /* 0x000fce000001ff00 */
.L_x_4240:
[----:B------:R-:W-:-:S05]  /*16880*/  VIADD R4, R11, 0x1 ;  /* 0x000000010b047836 */ /* 0x000fca0000000000 */
[----:B------:R-:W-:-:S04]  /*16890*/  ISETP.NE.AND P2, PT, R4, 0x2, PT ;  /* 0x000000020400780c */ /* 0x000fc80003f45270 */
[----:B------:R-:W-:Y:S02]  /*168a0*/  SEL R5, RZ, 0x1, P2 ;  /* 0x00000001ff057807 */ /* 0x000fe40001000000 */
[----:B------:R-:W-:Y:S02]  /*168b0*/  SEL R214, R4, RZ, P2 ;  /* 0x000000ff04d67207 */ /* 0x000fe40001000000 */
[----:B------:R-:W-:Y:S01]  /*168c0*/  LOP3.LUT R216, R10, R5, RZ, 0x3c, !PT ;  /* 0x000000050ad87212 */ /* 0x000fe200078e3cff */
[----:B------:R-:W-:Y:S06]  /*168d0*/  @!P0 BRA `(.L_x_4230) ;  /* 0x0000000000048947 */ /* 0x000fec0003800000 */
[----:B------:R-:W-:Y:S01]  /*168e0*/  BPT.TRAP 0x1 ;  /* 0x000000040000795c */ /* 0x000fe20000300000 */
.L_x_4230:
[----:B------:R-:W-:Y:S01]  /*168f0*/  IMAD R12, R214, 0x8, R2 ;  /* 0x00000008d60c7824 */ /* 0x000fe200078e0202 */
[----:B------:R-:W-:-:S04]  /*16900*/  SHF.L.U32 R5, R216, 0x1f, RZ ;  /* 0x0000001fd8057819 */ /* 0x000fc800000006ff */
[----:B------:R0:W1:Y:S01]  /*16910*/  SYNCS.PHASECHK.TRANS64.TRYWAIT P2, [R12+URZ+0x36830], R5 ;  /* 0x036830050c0075a7 */ /* 0x000062000804017f */
[----:B------:R-:W-:Y:S05]  /*16920*/  @!P0 BRA `(.L_x_4231) ;  /* 0x0000000000048947 */ /* 0x000fea0003800000 */
[----:B------:R-:W-:Y:S01]  /*16930*/  BPT.TRAP 0x1 ;  /* 0x000000040000795c */ /* 0x000fe20000300000 */
.L_x_4231:
[----:B------:R-:W-:Y:S01]  /*16940*/  IMAD R4, R214, 0xa80, R21 ;  /* 0x00000a80d6047824 */ /* 0x000fe200078e0215 */
[----:B------:R-:W-:Y:S03]  /*16950*/  BSSY B1, `(.L_x_4232) ;  /* 0x0000006000017945 */ /* 0x000fe60003800000 */
[C---:B------:R-:W-:Y:S02]  /*16960*/  VIADD R120, R4.reuse, 0x80 ;  /* 0x0000008004787836 */ /* 0x040fe40000000000 */
[----:B------:R-:W-:Y:S01]  /*16970*/  VIADD R122, R4, 0x100 ;  /* 0x00000100047a7836 */ /* 0x000fe20000000000 */
[----:B-1----:R-:W-:Y:S06]  /*16980*/  @P2 BRA `(.L_x_4233) ;  /* 0x0000000000082947 */ /* 0x002fec0003800000 */
[----:B------:R-:W1:Y:S02]  /*16990*/  SYNCS.PHASECHK.TRANS64.TRYWAIT P2, [R12+URZ+0x36830], R5 ;  /* 0x036830050c0075a7 */ /* 0x000e64000804017f */
[----:B-1----:R-:W-:Y:S05]  /*169a0*/  @!P2 BRA `(.L_x_4234) ;  /* 0x0000010c00eca947 */ /* 0x002fea0003800000 */
.L_x_4233:
[----:B------:R-:W-:Y:S05]  /*169b0*/  BSYNC B1 ;  /* 0x0000000000017941 */ /* 0x000fea0003800000 */
.L_x_4232:
[----:B------:R-:W2:Y:S04]  /*169c0*/  LDL.64 R14, [R1+0x40] ;  /* 0x00004000010e7983 */ /* 0x000ea80000100a00 */
[----:B------:R-:W3:Y:S01]  /*169d0*/  LDL.64 R124, [R1+0x48] ;  /* 0x00004800017c7983 */ /* 0x000ee20000100a00 */
[----:B------:R-:W-:Y:S01]  /*169e0*/  WARPGROUP.ARRIVE ;  /* 0x00000000000079c5 */ /* 0x000fe20000000000 */
[----:B------:R-:W-:Y:S01]  /*169f0*/  IMAD.MOV.U32 R121, RZ, RZ, 0x40000040 ;  /* 0x40000040ff797424 */ /* 0x000fe200078e00ff */
[----:B------:R-:W-:-:S04]  /*16a00*/  R2UR UR6, R120 ;  /* 0x00000000780672ca */ /* 0x000fc800000e0000 */
[C---:B------:R-:W-:Y:S01]  /*16a10*/  R2UR UR7, R121.reuse ;  /* 0x00000000790772ca */ /* 0x040fe200000e0000 */
[----:B------:R-:W-:Y:S01]  /*16a20*/  IMAD.MOV.U32 R120, RZ, RZ, R122 ;  /* 0x000000ffff787224 */ /* 0x000fe200078e007a */
[----:B------:R-:W-:-:S04]  /*16a30*/  R2UR UR19, R121 ;  /* 0x00000000791372ca */ /* 0x000fc800000e0000 */
[----:B------:R-:W-:Y:S01]  /*16a40*/  R2UR UR18, R120 ;  /* 0x00000000781272ca */ /* 0x000fe200000e0000 */
[----:B------:R-:W-:Y:S01]  /*16a50*/  VIADD R120, R4, 0x200 ;  /* 0x0000020004787836 */ /* 0x000fe20000000000 */
[----:B------:R-:W-:-:S04]  /*16a60*/  R2UR UR15, R121 ;  /* 0x00000000790f72ca */ /* 0x000fc800000e0000 */
[----:B------:R-:W-:Y:S02]  /*16a70*/  R2UR UR14, R120 ;  /* 0x00000000780e72ca */ /* 0x000fe400000e0000 */
[----:B--2---:R-:W-:Y:S01]  /*16a80*/  R2UR UR42, R14 ;  /* 0x000000000e2a72ca */ /* 0x004fe200000e0000 */
[----:B------:R-:W-:Y:S01]  /*16a90*/  IMAD.MOV.U32 R14, RZ, RZ, R4 ;  /* 0x000000ffff0e7224 */ /* 0x000fe200078e0004 */
[----:B------:R-:W-:Y:S01]  /*16aa0*/  R2UR UR43, R15 ;  /* 0x000000000f2b72ca */ /* 0x000fe200000e0000 */
[----:B------:R-:W-:Y:S01]  /*16ab0*/  IMAD.MOV.U32 R15, RZ, RZ, 0x40000040 ;  /* 0x40000040ff0f7424 */ /* 0x000fe200078e00ff */
[----:B---3--:R-:W-:Y:S02]  /*16ac0*/  R2UR UR28, R124 ;  /* 0x000000007c1c72ca */ /* 0x008fe400000e0000 */
[----:B------:R-:W-:Y:S02]  /*16ad0*/  R2UR UR29, R125 ;  /* 0x000000007d1d72ca */ /* 0x000fe400000e0000 */
[----:B------:R-:W-:-:S02]  /*16ae0*/  R2UR UR26, R14 ;  /* 0x000000000e1a72ca */ /* 0x000fc400000e0000 */
[----:B------:R-:W-:-:S07]  /*16af0*/  R2UR UR27, R15 ;  /* 0x000000000f1b72ca */ /* 0x000fce00000e0000 */
[----:B------:R-:W-:Y:S02]  /*16b00*/  UMOV UR24, UR28 ;  /* 0x0000001c00187c82 */ /* 0x000fe40008000000 */
[----:B------:R-:W-:-:S04]  /*16b10*/  UMOV UR25, UR29 ;  /* 0x0000001d00197c82 */ /* 0x000fc80008000000 */
        /* <DEDUP_REMOVED lines=26> */
[----:B------:R-:W-:-:S04]  /*16cc0*/  R2UR UR10, R122 ;  /* 0x000000007a0a72ca */ /* 0x000fc800000e0000 */
[----:B------:R-:W-:Y:S01]  /*16cd0*/  R2UR UR11, R123 ;  /* 0x000000007b0b72ca */ /* 0x000fe200000e0000 */
[----:B------:R-:W-:Y:S01]  /*16ce0*/  UMOV UR8, UR28 ;  /* 0x0000001c00087c82 */ /* 0x000fe20008000000 */
[----:B------:R-:W-:Y:S01]  /*16cf0*/  UMOV UR9, UR29 ;  /* 0x0000001d00097c82 */ /* 0x000fe20008000000 */
[----:B------:R-:W-:Y:S01]  /*16d00*/  VIADD R120, R4, 0x2 ;  /* 0x0000000204787836 */ /* 0x000fe20000000000 */
[----:B------:R-:W-:Y:S02]  /*16d10*/  WARPGROUP.DEPBAR.LE gsb0, 0x0 ;  /* 0x00008000000079c5 */ /* 0x000fe40000010000 */
[----:B------:R-:W-:-:S07]  /*16d20*/  WARPGROUP.ARRIVE ;  /* 0x00000000000079c5 */ /* 0x000fce0000000000 */
[----:B------:R-:W-:Y:S01]  /*16d30*/  HGMMA.64x16x16.F32.BF16 R128, gdesc[UR8], RZ, !UPT, gsb0 ;  /* 0x00200000088079f0 */ /* 0x000fe2000c0018ff */
[----:B------:R-:W-:Y:S01]  /*16d40*/  IMAD.MOV.U32 R121, RZ, RZ, 0x40000040 ;  /* 0x40000040ff797424 */ /* 0x000fe200078e00ff */
[----:B------:R-:W-:Y:S01]  /*16d50*/  R2UR UR34, R120 ;  /* 0x00000000782272ca */ /* 0x000fe200000e0000 */
[C---:B------:R-:W-:Y:S02]  /*16d60*/  VIADD R14, R4.reuse, 0x300 ;  /* 0x00000300040e7836 */ /* 0x040fe40000000000 */
[C---:B------:R-:W-:Y:S01]  /*16d70*/  VIADD R120, R4.reuse, 0x102 ;  /* 0x0000010204787836 */ /* 0x040fe20000000000 */
[----:B------:R-:W-:Y:S01]  /*16d80*/  R2UR UR35, R121 ;  /* 0x00000000792372ca */ /* 0x000fe200000e0000 */
[----:B------:R-:W-:Y:S02]  /*16d90*/  VIADD R122, R4, 0x182 ;  /* 0x00000182047a7836 */ /* 0x000fe40000000000 */
[----:B------:R-:W-:Y:S02]  /*16da0*/  IMAD.MOV.U32 R121, RZ, RZ, 0x40000040 ;  /* 0x40000040ff797424 */ /* 0x000fe400078e00ff */
[----:B------:R-:W-:Y:S01]  /*16db0*/  IMAD.MOV.U32 R123, RZ, RZ, 0x40000040 ;  /* 0x40000040ff7b7424 */ /* 0x000fe200078e00ff */
[----:B------:R-:W-:-:S02]  /*16dc0*/  R2UR UR58, R14 ;  /* 0x000000000e3a72ca */ /* 0x000fc400000e0000 */
[----:B------:R-:W-:Y:S02]  /*16dd0*/  R2UR UR59, R15 ;  /* 0x000000000f3b72ca */ /* 0x000fe400000e0000 */
[----:B------:R-:W-:Y:S01]  /*16de0*/  R2UR UR30, R120 ;  /* 0x00000000781e72ca */ /* 0x000fe200000e0000 */
[----:B------:R-:W-:Y:S01]  /*16df0*/  VIADD R120, R4, 0x282 ;  /* 0x0000028204787836 */ /* 0x000fe20000000000 */
[----:B------:R-:W-:Y:S01]  /*16e00*/  R2UR UR31, R121 ;  /* 0x00000000791f72ca */ /* 0x000fe200000e0000 */
[----:B------:R-:W-:Y:S01]  /*16e10*/  IMAD.MOV.U32 R121, RZ, RZ, 0x40000040 ;  /* 0x40000040ff797424 */ /* 0x000fe200078e00ff */
[----:B------:R-:W-:Y:S01]  /*16e20*/  R2UR UR26, R122 ;  /* 0x000000007a1a72ca */ /* 0x000fe200000e0000 */
[----:B------:R-:W-:Y:S01]  /*16e30*/  VIADD R122, R4, 0x302 ;  /* 0x00000302047a7836 */ /* 0x000fe20000000000 */
[----:B------:R-:W-:Y:S01]  /*16e40*/  R2UR UR27, R123 ;  /* 0x000000007b1b72ca */ /* 0x000fe200000e0000 */
[----:B------:R-:W-:Y:S01]  /*16e50*/  IMAD.MOV.U32 R123, RZ, RZ, 0x40000040 ;  /* 0x40000040ff7b7424 */ /* 0x000fe200078e00ff */
[----:B------:R-:W-:-:S02]  /*16e60*/  R2UR UR18, R120 ;  /* 0x00000000781272ca */ /* 0x000fc400000e0000 */
[----:B------:R-:W-:Y:S02]  /*16e70*/  R2UR UR19, R121 ;  /* 0x00000000791372ca */ /* 0x000fe400000e0000 */
[----:B------:R-:W-:Y:S02]  /*16e80*/  R2UR UR46, R122 ;  /* 0x000000007a2e72ca */ /* 0x000fe400000e0000 */
[----:B------:R-:W-:Y:S01]  /*16e90*/  R2UR UR47, R123 ;  /* 0x000000007b2f72ca */ /* 0x000fe200000e0000 */
        /* <DEDUP_REMOVED lines=19> */
[----:B------:R2:W-:Y:S04]  /*16fd0*/  STL.64 [R1+0x98], R8 ;  /* 0x0000980801007387 */ /* 0x0005e80000100a00 */
[----:B--2---:R-:W2:Y:S01]  /*16fe0*/  LDL.64 R8, [R1+0x38] ;  /* 0x0000380001087983 */ /* 0x004ea20000100a00 */
[----:B------:R-:W-:Y:S01]  /*16ff0*/  UMOV UR28, UR42 ;  /* 0x0000002a001c7c82 */ /* 0x000fe20008000000 */
[----:B------:R-:W-:Y:S01]  /*17000*/  UMOV UR29, UR43 ;  /* 0x0000002b001d7c82 */ /* 0x000fe20008000000 */
[----:B------:R-:W-:Y:S02]  /*17010*/  WARPGROUP.DEPBAR.LE gsb0, 0x0 ;  /* 0x00008000000079c5 */ /* 0x000fe40000010000 */
[----:B------:R-:W-:-:S06]  /*17020*/  WARPGROUP.ARRIVE ;  /* 0x00000000000079c5 */ /* 0x000fcc0000000000 */
[----:B------:R-:W-:Y:S01]  /*17030*/  HGMMA.64x16x16.F32.BF16 R152, gdesc[UR28], R152, gsb0 ;  /* 0x002000001c9879f0 */ /* 0x000fe20008001898 */
        /* <DEDUP_REMOVED lines=14> */
[----:B------:R-:W-:Y:S01]  /*17120*/  UMOV UR16, UR42 ;  /* 0x0000002a00107c82 */ /* 0x000fe20008000000 */
[----:B------:R-:W-:Y:S01]  /*17130*/  UMOV UR17, UR43 ;  /* 0x0000002b00117c82 */ /* 0x000fe20008000000 */
[----:B------:R-:W-:Y:S02]  /*17140*/  WARPGROUP.DEPBAR.LE gsb0, 0x0 ;  /* 0x00008000000079c5 */ /* 0x000fe40000010000 */
[----:B------:R-:W-:-:S06]  /*17150*/  WARPGROUP.ARRIVE ;  /* 0x00000000000079c5 */ /* 0x000fcc0000000000 */
[----:B------:R-:W-:Y:S01]  /*17160*/  HGMMA.64x16x16.F32.BF16 R128, gdesc[UR16], R128, gsb0 ;  /* 0x00200000108079f0 */ /* 0x000fe20008001880 */
[----:B------:R-:W-:Y:S01]  /*17170*/  MOV R6, UR45 ;  /* 0x0000002d00067c02 */ /* 0x000fe20008000f00 */
[----:B------:R-:W-:Y:S01]  /*17180*/  UMOV UR45, UR43 ;  /* 0x0000002b002d7c82 */ /* 0x000fe20008000000 */
[----:B01----:R-:W-:Y:S01]  /*17190*/  MOV R5, UR44 ;  /* 0x0000002c00057c02 */ /* 0x003fe20008000f00 */
[----:B------:R-:W-:Y:S01]  /*171a0*/  UMOV UR44, UR42 ;  /* 0x0000002a002c7c82 */ /* 0x000fe20008000000 */
[----:B------:R-:W-:Y:S02]  /*171b0*/  WARPGROUP.DEPBAR.LE gsb0, 0x0 ;  /* 0x00008000000079c5 */ /* 0x000fe40000010000 */
[----:B------:R-:W-:-:S06]  /*171c0*/  WARPGROUP.ARRIVE ;  /* 0x00000000000079c5 */ /* 0x000fcc0000000000 */
[----:B------:R-:W-:Y:S01]  /*171d0*/  HGMMA.64x16x16.F32.BF16 R120, gdesc[UR44], R120, gsb0 ;  /* 0x002000002c7879f0 */ /* 0x000fe20008001878 */
[----:B------:R-:W-:Y:S02]  /*171e0*/  VIADD R14, R4, 0x4 ;  /* 0x00000004040e7836 */ /* 0x000fe40000000000 */
[----:B------:R-:W-:-:S03]  /*171f0*/  IMAD.MOV.U32 R15, RZ, RZ, 0x40000040 ;  /* 0x40000040ff0f7424 */ /* 0x000fc600078e00ff */
[----:B------:R-:W-:Y:S02]  /*17200*/  R2UR UR14, R14 ;  /* 0x000000000e0e72ca */ /* 0x000fe400000e0000 */
[----:B------:R-:W-:Y:S02]  /*17210*/  R2UR UR15, R15 ;  /* 0x000000000f0f72ca */ /* 0x000fe400000e0000 */
[----:B--2---:R-:W-:Y:S02]  /*17220*/  R2UR UR38, R8 ;  /* 0x00000000082672ca */ /* 0x004fe400000e0000 */
[----:B------:R-:W-:Y:S01]  /*17230*/  R2UR UR39, R9 ;  /* 0x00000000092772ca */ /* 0x000fe200000e0000 */
[----:B------:R-:W-:Y:S02]  /*17240*/  WARPGROUP.DEPBAR.LE gsb0, 0x0 ;  /* 0x00008000000079c5 */ /* 0x000fe40000010000 */
[----:B------:R-:W-:-:S08]  /*17250*/  WARPGROUP.ARRIVE ;  /* 0x00000000000079c5 */ /* 0x000fd00000000000 */
[----:B------:R-:W-:Y:S02]  /*17260*/  UMOV UR12, UR38 ;  /* 0x00000026000c7c82 */ /* 0x000fe40008000000 */
[----:B------:R-:W-:Y:S01]  /*17270*/  UMOV UR13, UR39 ;  /* 0x00000027000d7c82 */ /* 0x000fe20008000000 */
[----:B------:R-:W-:Y:S01]  /*17280*/  VIADD R14, R4, 0x84 ;  /* 0x00000084040e7836 */ /* 0x000fe20000000000 */
[----:B------:R-:W-:Y:S01]  /*17290*/  MOV R15, 0x40000040 ;  /* 0x40000040000f7802 */ /* 0x000fe20000000f00 */
[----:B------:R-:W-:Y:S01]  /*172a0*/  UMOV UR8, UR38 ;  /* 0x0000002600087c82 */ /* 0x000fe20008000000 */
[----:B------:R-:W-:Y:S01]  /*172b0*/  HGMMA.64x16x16.F32.BF16 R168, gdesc[UR12], R168, gsb0 ;  /* 0x002000000ca879f0 */ /* 0x000fe200080018a8 */
[----:B------:R-:W2:Y:S01]  /*172c0*/  LDL.64 R8, [R1+0x30] ;  /* 0x0000300001087983 */ /* 0x000ea20000100a00 */
[----:B------:R-:W-:Y:S02]  /*172d0*/  R2UR UR10, R14 ;  /* 0x000000000e0a72ca */ /* 0x000fe400000e0000 */
[----:B------:R-:W-:Y:S01]  /*172e0*/  R2UR UR11, R15 ;  /* 0x000000000f0b72ca */ /* 0x000fe200000e0000 */
[----:B------:R-:W-:Y:S01]  /*172f0*/  UMOV UR9, UR39 ;  /* 0x0000002700097c82 */ /* 0x000fe20008000000 */
[----:B------:R-:W-:-:S02]  /*17300*/  WARPGROUP.DEPBAR.LE gsb0, 0x0 ;  /* 0x00008000000079c5 */ /* 0x000fc40000010000 */
[----:B------:R-:W-:-:S09]  /*17310*/  WARPGROUP.ARRIVE ;  /* 0x00000000000079c5 */ /* 0x000fd20000000000 */
        /* <DEDUP_REMOVED lines=165> */
[----:B------:R-:W-:-:S09]  /*17d70*/  UMOV UR17, UR39 ;  /* 0x0000002700117c82 */ /* 0x000fd20008000000 */
        /* <DEDUP_REMOVED lines=85> */
[----:B------:R-:W-:Y:S01]  /*182d0*/  UMOV UR28, UR52 ;  /* 0x00000034001c7c82 */ /* 0x000fe20008000000 */
[----:B------:R-:W-:Y:S01]  /*182e0*/  R2UR UR23, R15 ;  /* 0x000000000f1772ca */ /* 0x000fe200000e0000 */
[----:B------:R-:W-:Y:S01]  /*182f0*/  UMOV UR29, UR53 ;  /* 0x00000035001d7c82 */ /* 0x000fe20008000000 */
[----:B------:R-:W-:Y:S01]  /*18300*/  UMOV UR24, UR52 ;  /* 0x0000003400187c82 */ /* 0x000fe20008000000 */
[----:B------:R-:W-:Y:S01]  /*18310*/  UMOV UR25, UR53 ;  /* 0x0000003500197c82 */ /* 0x000fe20008000000 */
[----:B------:R-:W-:Y:S01]  /*18320*/  R2UR UR45, R6 ;  /* 0x00000000062d72ca */ /* 0x000fe200000e0000 */
[----:B------:R0:W5:Y:S02]  /*18330*/  LDL.LU.64 R8, [R1+0x98] ;  /* 0x0000980001087983 */ /* 0x0001640000300a00 */
[----:B------:R-:W-:-:S02]  /*18340*/  UMOV UR20, UR38 ;  /* 0x0000002600147c82 */ /* 0x000fc40008000000 */
        /* <DEDUP_REMOVED lines=178> */
[----:B------:R-:W-:Y:S02]  /*18e70*/  R2UR UR44, R5 ;  /* 0x00000000052c72ca */ /* 0x000fe400000e0000 */
[----:B------:R-:W-:Y:S02]  /*18e80*/  R2UR UR18, R14 ;  /* 0x000000000e1272ca */ /* 0x000fe400000e0000 */
[----:B------:R-:W-:Y:S01]  /*18e90*/  R2UR UR19, R15 ;  /* 0x000000000f1372ca */ /* 0x000fe200000e0000 */
[----:B------:R-:W-:-:S08]  /*18ea0*/  UMOV UR17, UR45 ;  /* 0x0000002d00117c82 */ /* 0x000fd00008000000 */
        /* <DEDUP_REMOVED lines=275> */
[----:B0-----:R-:W-:Y:S06]  /*19fe0*/  @!P0 BRA `(.L_x_4235) ;  /* 0x0000000000048947 */ /* 0x001fec0003800000 */
[----:B------:R-:W-:Y:S01]  /*19ff0*/  BPT.TRAP 0x1 ;  /* 0x000000040000795c */ /* 0x000fe20000300000 */
.L_x_4235:
[----:B------:R-:W-:Y:S01]  /*1a000*/  SHF.L.U32 R0, R10, 0x1f, RZ ;  /* 0x0000001f0a007819 */ /* 0x000fe200000006ff */
[----:B------:R-:W-:-:S04]  /*1a010*/  IMAD R14, R11, 0x8, R2 ;  /* 0x000000080b0e7824 */ /* 0x000fc800078e0202 */
[----:B------:R0:W1:Y:S01]  /*1a020*/  SYNCS.PHASECHK.TRANS64.TRYWAIT P2, [R14+URZ+0x36850], R0 ;  /* 0x036850000e0075a7 */ /* 0x000062000804017f */
[----:B------:R-:W-:Y:S05]  /*1a030*/  @!P0 BRA `(.L_x_4236) ;  /* 0x0000000000048947 */ /* 0x000fea0003800000 */
[----:B------:R-:W-:Y:S01]  /*1a040*/  BPT.TRAP 0x1 ;  /* 0x000000040000795c */ /* 0x000fe20000300000 */
.L_x_4236:
[----:B------:R-:W-:Y:S04]  /*1a050*/  BSSY B1, `(.L_x_4237) ;  /* 0x0000004000017945 */ /* 0x000fe80003800000 */
[----:B-1----:R-:W-:Y:S05]  /*1a060*/  @P2 BRA `(.L_x_4238) ;  /* 0x0000000000082947 */ /* 0x002fea0003800000 */
[----:B------:R-:W1:Y:S02]  /*1a070*/  SYNCS.PHASECHK.TRANS64.TRYWAIT P2, [R14+URZ+0x36850], R0 ;  /* 0x036850000e0075a7 */ /* 0x000e64000804017f */
[----:B-1----:R-:W-:Y:S05]  /*1a080*/  @!P2 BRA `(.L_x_4239) ;  /* 0x000000d80048a947 */ /* 0x002fea0003800000 */
.L_x_4238:
[----:B------:R-:W-:Y:S05]  /*1a090*/  BSYNC B1 ;  /* 0x0000000000017941 */ /* 0x000fea0003800000 */
.L_x_4237:
[----:B01----:R-:W-:Y:S01]  /*1a0a0*/  VIADD R0, R2, 0x400 ;  /* 0x0000040002007836 */ /* 0x003fe20000000000 */
[----:B------:R-:W-:Y:S01]  /*1a0b0*/  WARPGROUP.ARRIVE ;  /* 0x00000000000079c5 */ /* 0x000fe20000000000 */
[----:B------:R-:W-:Y:S01]  /*1a0c0*/  IMAD.MOV.U32 R5, RZ, RZ, 0x40000040 ;  /* 0x40000040ff057424 */ /* 0x000fe200078e00ff */
[----:B------:R-:W-:Y:S01]  /*1a0d0*/  ULDC UR5, c[0x0][0x9d8] ;  /* 0x0002760000057ab9 */ /* 0x000fe20000000800 */
[----:B------:R-:W-:Y:S01]  /*1a0e0*/  ULDC UR4, c[0x0][0x988] ;  /* 0x0002620000047ab9 */ /* 0x000fe20000000800 */
[----:B------:R-:W-:Y:S01]  /*1a0f0*/  SHF.R.U32.HI R0, RZ, 0x4, R0 ;  /* 0x00000004ff007819 */ /* 0x000fe20000011600 */
[----:B------:R-:W-:Y:S01]  /*1a100*/  FMUL.FTZ R6, R169, UR5 ;  /* 0x00000005a9067c20 */ /* 0x000fe20008410000 */
[----:B------:R-:W-:Y:S01]  /*1a110*/  FMUL.FTZ R169, R172, UR5 ;  /* 0x00000005aca97c20 */ /* 0x000fe20008410000 */
[----:B------:R-:W-:Y:S01]  /*1a120*/  FMUL.FTZ R172, R160, UR5 ;  /* 0x00000005a0ac7c20 */ /* 0x000fe20008410000 */
[----:B------:R-:W-:Y:S01]  /*1a130*/  LOP3.LUT R0, R0, 0x3fff, RZ, 0xc0, !PT ;  /* 0x00003fff00007812 */ /* 0x000fe200078ec0ff */
[----:B------:R-:W-:Y:S01]  /*1a140*/  FMUL.FTZ R161, R161, UR5 ;  /* 0x00000005a1a17c20 */ /* 0x000fe20008410000 */
[----:B------:R-:W-:Y:S01]  /*1a150*/  FMUL.FTZ R164, R164, UR5 ;  /* 0x00000005a4a47c20 */ /* 0x000fe20008410000 */
[----:B------:R-:W-:Y:S01]  /*1a160*/  MUFU.TANH R6, R6 ;  /* 0x0000000600067308 */ /* 0x000fe20000002400 */
[----:B------:R-:W-:Y:S01]  /*1a170*/  LOP3.LUT R0, R0, 0x3800000, RZ, 0xfc, !PT ;  /* 0x0380000000007812 */ /* 0x000fe200078efcff */
[----:B------:R-:W-:Y:S01]  /*1a180*/  FMUL.FTZ R160, R162, UR5 ;  /* 0x00000005a2a07c20 */ /* 0x000fe20008410000 */
[----:B------:R-:W-:Y:S01]  /*1a190*/  FMUL.FTZ R165, R165, UR5 ;  /* 0x00000005a5a57c20 */ /* 0x000fe20008410000 */
[----:B------:R-:W-:Y:S01]  /*1a1a0*/  FMUL.FTZ R162, R163, UR5 ;  /* 0x00000005a3a27c20 */ /* 0x000fe20008410000 */
[----:B------:R-:W-:Y:S01]  /*1a1b0*/  FMUL.FTZ R163, R166, UR5 ;  /* 0x00000005a6a37c20 */ /* 0x000fe20008410000 */
[----:B------:R-:W-:-:S02]  /*1a1c0*/  IMAD R10, R11, 0xa80, R0 ;  /* 0x00000a800b0a7824 */ /* 0x000fc400078e0200 */
[----:B------:R-:W-:Y:S01]  /*1a1d0*/  FMUL.FTZ R0, R168, UR5 ;  /* 0x00000005a8007c20 */ /* 0x000fe20008410000 */
[----:B------:R-:W-:Y:S01]  /*1a1e0*/  IMAD.MOV.U32 R11, RZ, RZ, 0x40000040 ;  /* 0x40000040ff0b7424 */ /* 0x000fe200078e00ff */
[----:B------:R-:W-:Y:S01]  /*1a1f0*/  MUFU.TANH R169, R169 ;  /* 0x000000a900a97308 */ /* 0x000fe20000002400 */
[C---:B------:R-:W-:Y:S01]  /*1a200*/  VIADD R4, R10.reuse, 0x80 ;  /* 0x000000800a047836 */ /* 0x040fe20000000000 */
[----:B------:R-:W-:Y:S01]  /*1a210*/  R2UR UR6, R10 ;  /* 0x000000000a0672ca */ /* 0x000fe200000e0000 */
[----:B------:R-:W-:Y:S01]  /*1a220*/  FMUL.FTZ R166, R167, UR5 ;  /* 0x00000005a7a67c20 */ /* 0x000fe20008410000 */
[----:B------:R-:W-:Y:S01]  /*1a230*/  R2UR UR7, R11 ;  /* 0x000000000b0772ca */ /* 0x000fe200000e0000 */
        /* <DEDUP_REMOVED lines=12> */
[----:B------:R-:W-:Y:S01]  /*1a300*/  HGMMA.64x192x16.F32.BF16 R24, R200, gdesc[UR4].tnspB, R24, gsb0 ;  /* 0x42e00004c8187df0 */ /* 0x000fe20008001818 */
[----:B------:R-:W-:Y:S01]  /*1a310*/  R2UR UR6, R4 ;  /* 0x00000000040672ca */ /* 0x000fe200000e0000 */
[----:B------:R-:W-:Y:S01]  /*1a320*/  VIADD R4, R10, 0x100 ;  /* 0x000001000a047836 */ /* 0x000fe20000000000 */
[----:B------:R-:W-:Y:S01]  /*1a330*/  R2UR UR7, R5 ;  /* 0x00000000050772ca */ /* 0x000fe200000e0000 */
[----:B------:R-:W-:-:S02]  /*1a340*/  IMAD.MOV.U32 R5, RZ, RZ, 0x40000040 ;  /* 0x40000040ff057424 */ /* 0x000fc400078e00ff */
[----:B------:R-:W-:Y:S01]  /*1a350*/  FMUL.FTZ R159, R144, UR5 ;  /* 0x00000005909f7c20 */ /* 0x000fe20008410000 */
[----:B------:R-:W-:Y:S01]  /*1a360*/  FMUL.FTZ R173, R145, UR5 ;  /* 0x0000000591ad7c20 */ /* 0x000fe20008410000 */
[----:B------:R-:W2:Y:S01]  /*1a370*/  MUFU.TANH R172, R172 ;  /* 0x000000ac00ac7308 */ /* 0x000ea20000002400 */
[----:B0----5:R-:W-:Y:S01]  /*1a380*/  FMNMX.FTZ R3, R0, R9, !PT ;  /* 0x0000000900037209 */ /* 0x021fe20007810000 */
[----:B------:R-:W-:Y:S01]  /*1a390*/  FMUL.FTZ R145, R147, UR5 ;  /* 0x0000000593917c20 */ /* 0x000fe20008410000 */
[----:B------:R-:W-:Y:S01]  /*1a3a0*/  FMUL.FTZ R147, R148, UR5 ;  /* 0x0000000594937c20 */ /* 0x000fe20008410000 */
[----:B------:R-:W-:Y:S01]  /*1a3b0*/  FMUL.FTZ R148, R149, UR5 ;  /* 0x0000000595947c20 */ /* 0x000fe20008410000 */
[----:B------:R-:W-:Y:S01]  /*1a3c0*/  FMNMX.FTZ R3, R6, R3, !PT ;  /* 0x0000000306037209 */ /* 0x000fe20007810000 */
[----:B------:R-:W-:Y:S01]  /*1a3d0*/  FMUL.FTZ R136, R136, UR5 ;  /* 0x0000000588887c20 */ /* 0x000fe20008410000 */
[----:B------:R-:W-:Y:S01]  /*1a3e0*/  FMUL.FTZ R137, R137, UR5 ;  /* 0x0000000589897c20 */ /* 0x000fe20008410000 */
[----:B------:R-:W0:Y:S01]  /*1a3f0*/  MUFU.TANH R161, R161 ;  /* 0x000000a100a17308 */ /* 0x000e220000002400 */
[----:B------:R-:W-:Y:S01]  /*1a400*/  FMNMX.FTZ R3, R169, R3, !PT ;  /* 0x00000003a9037209 */ /* 0x000fe20007810000 */
[----:B------:R-:W-:Y:S01]  /*1a410*/  FMUL.FTZ R140, R140, UR5 ;  /* 0x000000058c8c7c20 */ /* 0x000fe20008410000 */
[----:B------:R-:W-:Y:S01]  /*1a420*/  FMUL.FTZ R141, R141, UR5 ;  /* 0x000000058d8d7c20 */ /* 0x000fe20008410000 */
[----:B------:R-:W-:Y:S01]  /*1a430*/  FMUL.FTZ R128, R128, UR5 ;  /* 0x0000000580807c20 */ /* 0x000fe20008410000 */
[----:B-1----:R-:W-:Y:S01]  /*1a440*/  FMNMX.FTZ R3, R170, R3, !PT ;  /* 0x00000003aa037209 */ /* 0x002fe20007810000 */
        /* <DEDUP_REMOVED lines=17> */
[----:B------:R-:W-:Y:S01]  /*1a560*/  VIADD R120, R10, 0x280 ;  /* 0x000002800a787836 */ /* 0x000fe20000000000 */
[----:B------:R-:W0:Y:S01]  /*1a570*/  MUFU.TANH R167, R167 ;  /* 0x000000a700a77308 */ /* 0x000e220000002400 */
[----:B-1----:R-:W-:Y:S01]  /*1a580*/  FMNMX.FTZ R3, R164, R3, !PT ;  /* 0x00000003a4037209 */ /* 0x002fe20007810000 */
[----:B------:R-:W-:-:S02]  /*1a590*/  IMAD.MOV.U32 R121, RZ, RZ, 0x40000040 ;  /* 0x40000040ff797424 */ /* 0x000fc400078e00ff */
        /* <DEDUP_REMOVED lines=16> */
[----:B------:R-:W-:Y:S01]  /*1a6a0*/  @!P1 VIADD R12, R12, 0x36840 ;  /* 0x000368400c0c9836 */ /* 0x000fe20000000000 */
[----:B------:R-:W-:Y:S01]  /*1a6b0*/  ISETP.GT.AND P2, PT, R7, RZ, PT ;  /* 0x000000ff0700720c */ /* 0x000fe20003f44270 */
[----:B------:R-:W-:-:S02]  /*1a6c0*/  @!P1 VIADD R14, R14, 0x36860 ;  /* 0x000368600e0e9836 */ /* 0x000fc40000000000 */
[----:B------:R-:W-:Y:S01]  /*1a6d0*/  VIADD R7, R7, 0xffffffff ;  /* 0xffffffff07077836 */ /* 0x000fe20000000000 */
[----:B------:R-:W0:Y:S01]  /*1a6e0*/  MUFU.TANH R157, R157 ;  /* 0x0000009d009d7308 */ /* 0x000e220000002400 */
[----:B-1----:R-:W-:Y:S02]  /*1a6f0*/  FMNMX.FTZ R3, R153, R3, !PT ;  /* 0x0000000399037209 */ /* 0x002fe40007810000 */
[----:B------:R-:W-:Y:S02]  /*1a700*/  @!P1 PRMT R12, RZ, 0x654, R12 ;  /* 0x00000654ff0c9816 */ /* 0x000fe4000000000c */
[----:B------:R-:W-:-:S03]  /*1a710*/  @!P1 PRMT R14, RZ, 0x654, R14 ;  /* 0x00000654ff0e9816 */ /* 0x000fc6000000000e */
        /* <DEDUP_REMOVED lines=34> */
[----:B------:R-:W-:Y:S02]  /*1a940*/  WARPGROUP.DEPBAR.LE gsb0, 0x0 ;  /* 0x00008000000079c5 */ /* 0x000fe40000010000 */
[----:B------:R-:W-:-:S04]  /*1a950*/  WARPGROUP.ARRIVE ;  /* 0x00000000000079c5 */ /* 0x000fc80000000000 */
[----:B------:R-:W0:Y:S02]  /*1a960*/  MUFU.TANH R15, R15 ;  /* 0x0000000f000f7308 */ /* 0x000e240000002400 */
[----:B------:R-:W-:Y:S01]  /*1a970*/  HGMMA.64x192x16.F32.BF16 R24, R196, gdesc[UR4].tnspB, R24, gsb0 ;  /* 0x42e00004c4187df0 */ /* 0x000fe20008001818 */
[----:B------:R-:W-:Y:S01]  /*1a980*/  R2UR UR6, R4 ;  /* 0x00000000040672ca */ /* 0x000fe200000e0000 */
[----:B------:R-:W-:Y:S01]  /*1a990*/  VIADD R4, R10, 0x180 ;  /* 0x000001800a047836 */ /* 0x000fe20000000000 */
[----:B------:R-:W-:Y:S01]  /*1a9a0*/  R2UR UR7, R5 ;  /* 0x00000000050772ca */ /* 0x000fe200000e0000 */
[----:B------:R-:W-:Y:S02]  /*1a9b0*/  IMAD.MOV.U32 R5, RZ, RZ, 0x40000040 ;  /* 0x40000040ff057424 */ /* 0x000fe400078e00ff */
[----:B------:R-:W3:Y:S08]  /*1a9c0*/  MUFU.TANH R168, R168 ;  /* 0x000000a800a87308 */ /* 0x000ef00000002400 */
[----:B------:R-:W4:Y:S08]  /*1a9d0*/  MUFU.TANH R171, R171 ;  /* 0x000000ab00ab7308 */ /* 0x000f300000002400 */
[----:B------:R-:W4:Y:S08]  /*1a9e0*/  MUFU.TANH R160, R160 ;  /* 0x000000a000a07308 */ /* 0x000f300000002400 */
        /* <DEDUP_REMOVED lines=34> */
[----:B------:R-:W-:Y:S02]  /*1ac10*/  R2UR UR6, R4 ;  /* 0x00000000040672ca */ /* 0x000fe400000e0000 */
[----:B------:R-:W-:Y:S01]  /*1ac20*/  R2UR UR7, R5 ;  /* 0x00000000050772ca */ /* 0x000fe200000e0000 */
[----:B------:R-:W-:Y:S01]  /*1ac30*/  IMAD.U32 R5, RZ, RZ, UR4 ;  /* 0x00000004ff057e24 */ /* 0x000fe2000f8e00ff */
[----:B-1----:R-:W-:-:S05]  /*1ac40*/  FMNMX.FTZ R4, R125, R3, !PT ;  /* 0x000000037d047209 */ /* 0x002fca0007810000 */
[----:B------:R-:W1:Y:S02]  /*1ac50*/  SHFL.BFLY PT, R3, R4, 0x2, 0x1f ;  /* 0x0c401f0004037f89 */ /* 0x000e6400000e0000 */
[----:B-1----:R-:W-:-:S05]  /*1ac60*/  FMNMX.FTZ R4, R4, R3, !PT ;  /* 0x0000000304047209 */ /* 0x002fca0007810000 */
[----:B------:R-:W1:Y:S02]  /*1ac70*/  SHFL.BFLY PT, R3, R4, 0x1, 0x1f ;  /* 0x0c201f0004037f89 */ /* 0x000e6400000e0000 */
[----:B-1----:R-:W-:-:S05]  /*1ac80*/  FMNMX.FTZ R4, R4, R3, !PT ;  /* 0x0000000304047209 */ /* 0x002fca0007810000 */
[----:B------:R-:W-:-:S04]  /*1ac90*/  FADD.FTZ R3, -R4, R9 ;  /* 0x0000000904037221 */ /* 0x000fc80000010100 */
[----:B------:R-:W-:-:S06]  /*1aca0*/  FMUL.FTZ R3, R3, R5 ;  /* 0x0000000503037220 */ /* 0x000fcc0000410000 */
[----:B------:R-:W-:Y:S01]  /*1acb0*/  MUFU.EX2 R3, R3 ;  /* 0x0000000300037308 */ /* 0x000fe20000000800 */
[----:B------:R-:W-:Y:S02]  /*1acc0*/  WARPGROUP.DEPBAR.LE gsb0, 0x0 ;  /* 0x00008000000079c5 */ /* 0x000fe40000010000 */
[----:B------:R-:W-:-:S06]  /*1acd0*/  WARPGROUP.ARRIVE ;  /* 0x00000000000079c5 */ /* 0x000fcc0000000000 */
[----:B------:R-:W-:Y:S01]  /*1ace0*/  HGMMA.64x192x16.F32.BF16 R24, R184, gdesc[UR4].tnspB, R24, gsb0 ;  /* 0x42e00004b8187df0 */ /* 0x000fe20008001818 */
[----:B------:R-:W-:Y:S02]  /*1acf0*/  R2UR UR6, R120 ;  /* 0x00000000780672ca */ /* 0x000fe400000e0000 */
[----:B------:R-:W-:Y:S01]  /*1ad00*/  R2UR UR7, R121 ;  /* 0x00000000790772ca */ /* 0x000fe200000e0000 */
[----:B------:R-:W-:Y:S02]  /*1ad10*/  WARPGROUP.DEPBAR.LE gsb0, 0x0 ;  /* 0x00008000000079c5 */ /* 0x000fe40000010000 */
[----:B------:R-:W-:Y:S01]  /*1ad20*/  FMUL.FTZ R184, R4, R5 ;  /* 0x0000000504b87220 */ /* 0x000fe20000410000 */
[----:B------:R-:W-:-:S03]  /*1ad30*/  WARPGROUP.ARRIVE ;  /* 0x00000000000079c5 */ /* 0x000fc60000000000 */
[-CC-:B------:R-:W-:Y:S01]  /*1ad40*/  FFMA.FTZ R200, R0, R5.reuse, -R184.reuse ;  /* 0x0000000500c87223 */ /* 0x180fe200000108b8 */
[----:B--2---:R-:W-:Y:S01]  /*1ad50*/  FMNMX.FTZ R0, R11, R8, !PT ;  /* 0x000000080b007209 */ /* 0x004fe20007810000 */
[----:B------:R-:W-:-:S08]  /*1ad60*/  FFMA.FTZ R174, R6, R5, -R184 ;  /* 0x0000000506ae7223 */ /* 0x000fd000000108b8 */
[----:B------:R-:W-:Y:S01]  /*1ad70*/  HGMMA.64x192x16.F32.BF16 R24, R180, gdesc[UR4].tnspB, R24, gsb0 ;  /* 0x42e00004b4187df0 */ /* 0x000fe20008001818 */
[-CC-:B------:R-:W-:Y:S01]  /*1ad80*/  FFMA.FTZ R9, R148, R5.reuse, -R184.reuse ;  /* 0x0000000594097223 */ /* 0x180fe200000108b8 */
[----:B0-----:R-:W-:Y:S01]  /*1ad90*/  FMNMX.FTZ R0, R15, R0, !PT ;  /* 0x000000000f007209 */ /* 0x001fe20007810000 */
[----:B------:R-:W0:Y:S01]  /*1ada0*/  MUFU.EX2 R200, R200 ;  /* 0x000000c800c87308 */ /* 0x000e220000000800 */
[----:B------:R-:W-:Y:S01]  /*1adb0*/  R2UR UR6, R10 ;  /* 0x000000000a0672ca */ /* 0x000fe200000e0000 */
[-CC-:B------:R-:W-:Y:S01]  /*1adc0*/  FFMA.FTZ R202, R169, R5.reuse, -R184.reuse ;  /* 0x00000005a9ca7223 */ /* 0x180fe200000108b8 */
[----:B---3--:R-:W-:Y:S01]  /*1add0*/  FMNMX.FTZ R0, R168, R0, !PT ;  /* 0x00000000a8007209 */ /* 0x008fe20007810000 */
[-CC-:B------:R-:W-:Y:S01]  /*1ade0*/  FFMA.FTZ R169, R170, R5.reuse, -R184.reuse ;  /* 0x00000005aaa97223 */ /* 0x180fe200000108b8 */
[-CC-:B------:R-:W-:Y:S01]  /*1adf0*/  FFMA.FTZ R196, R172, R5.reuse, -R184.reuse ;  /* 0x00000005acc47223 */ /* 0x180fe200000108b8 */
[-CC-:B------:R-:W-:Y:S01]  /*1ae00*/  FFMA.FTZ R186, R140, R5.reuse, -R184.reuse ;  /* 0x000000058cba7223 */ /* 0x180fe200000108b8 */
[----:B----4-:R-:W-:Y:S01]  /*1ae10*/  FMNMX.FTZ R0, R171, R0, !PT ;  /* 0x00000000ab007209 */ /* 0x010fe20007810000 */
[----:B------:R-:W1:Y:S01]  /*1ae20*/  MUFU.EX2 R174, R174 ;  /* 0x000000ae00ae7308 */ /* 0x000e620000000800 */
[-CC-:B------:R-:W-:Y:S01]  /*1ae30*/  FFMA.FTZ R120, R161, R5.reuse, -R184.reuse ;  /* 0x00000005a1787223 */ /* 0x180fe200000108b8 */
[-CC-:B------:R-:W-:Y:S01]  /*1ae40*/  FFMA.FTZ R140, R141, R5.reuse, -R184.reuse ;  /* 0x000000058d8c7223 */ /* 0x180fe200000108b8 */
[----:B------:R-:W-:Y:S01]  /*1ae50*/  FMNMX.FTZ R0, R160, R0, !PT ;  /* 0x00000000a0007209 */ /* 0x000fe20007810000 */
[-CC-:B------:R-:W-:Y:S01]  /*1ae60*/  FFMA.FTZ R198, R164, R5.reuse, -R184.reuse ;  /* 0x00000005a4c67223 */ /* 0x180fe200000108b8 */
[-CC-:B------:R-:W-:Y:S01]  /*1ae70*/  FFMA.FTZ R161, R165, R5.reuse, -R184.reuse ;  /* 0x00000005a5a17223 */ /* 0x180fe200000108b8 */
[-C--:B------:R-:W-:Y:S01]  /*1ae80*/  FFMA.FTZ R192, R167, R5.reuse, -R184 ;  /* 0x00000005a7c07223 */ /* 0x080fe200000108b8 */
[----:B------:R-:W-:Y:S01]  /*1ae90*/  FMNMX.FTZ R0, R162, R0, !PT ;  /* 0x00000000a2007209 */ /* 0x000fe20007810000 */
[----:B------:R-:W2:Y:S01]  /*1aea0*/  MUFU.EX2 R202, R202 ;  /* 0x000000ca00ca7308 */ /* 0x000ea20000000800 */
[----:B0-----:R-:W-:Y:S01]  /*1aeb0*/  FFMA.FTZ R20, R3, R20, R200 ;  /* 0x0000001403147223 */ /* 0x001fe200000100c8 */
[-CC-:B------:R-:W-:Y:S01]  /*1aec0*/  FFMA.FTZ R125, R125, R5.reuse, -R184.reuse ;  /* 0x000000057d7d7223 */ /* 0x180fe200000108b8 */
[----:B------:R-:W-:Y:S01]  /*1aed0*/  FMNMX.FTZ R0, R163, R0, !PT ;  /* 0x00000000a3007209 */ /* 0x000fe20007810000 */
[-CC-:B------:R-:W-:Y:S01]  /*1aee0*/  FFMA.FTZ R164, R153, R5.reuse, -R184.reuse ;  /* 0x0000000599a47223 */ /* 0x180fe200000108b8 */
[-CC-:B------:R-:W-:Y:S01]  /*1aef0*/  FFMA.FTZ R194, R156, R5.reuse, -R184.reuse ;  /* 0x000000059cc27223 */ /* 0x180fe200000108b8 */
[-C--:B------:R-:W-:Y:S01]  /*1af00*/  FFMA.FTZ R121, R157, R5.reuse, -R184 ;  /* 0x000000059d797223 */ /* 0x080fe200000108b8 */
[----:B------:R-:W-:Y:S01]  /*1af10*/  FMNMX.FTZ R0, R166, R0, !PT ;  /* 0x00000000a6007209 */ /* 0x000fe20007810000 */
[----:B------:R-:W0:Y:S01]  /*1af20*/  MUFU.EX2 R169, R169 ;  /* 0x000000a900a97308 */ /* 0x000e220000000800 */
[----:B-1----:R-:W-:Y:S01]  /*1af30*/  FADD.FTZ R20, R174, R20 ;  /* 0x00000014ae147221 */ /* 0x002fe20000010000 */
[-CC-:B------:R-:W-:Y:S01]  /*1af40*/  FFMA.FTZ R190, R147, R5.reuse, -R184.reuse ;  /* 0x0000000593be7223 */ /* 0x180fe200000108b8 */
[----:B------:R-:W-:Y:S01]  /*1af50*/  FMNMX.FTZ R0, R152, R0, !PT ;  /* 0x0000000098007209 */ /* 0x000fe20007810000 */
[-CC-:B------:R-:W-:Y:S01]  /*1af60*/  FFMA.FTZ R188, R159, R5.reuse, -R184.reuse ;  /* 0x000000059fbc7223 */ /* 0x180fe200000108b8 */
[-CC-:B------:R-:W-:Y:S01]  /*1af70*/  FFMA.FTZ R153, R173, R5.reuse, -R184.reuse ;  /* 0x00000005ad997223 */ /* 0x180fe200000108b8 */
[-C--:B------:R-:W-:Y:S01]  /*1af80*/  FFMA.FTZ R136, R136, R5.reuse, -R184 ;  /* 0x0000000588887223 */ /* 0x080fe200000108b8 */
[----:B------:R-:W-:Y:S01]  /*1af90*/  FMNMX.FTZ R0, R154, R0, !PT ;  /* 0x000000009a007209 */ /* 0x000fe20007810000 */
[----:B------:R-:W1:Y:S01]  /*1afa0*/  MUFU.EX2 R196, R196 ;  /* 0x000000c400c47308 */ /* 0x000e620000000800 */
[----:B--2---:R-:W-:Y:S01]  /*1afb0*/  FADD.FTZ R20, R202, R20 ;  /* 0x00000014ca147221 */ /* 0x004fe20000010000 */
[-CC-:B------:R-:W-:Y:S01]  /*1afc0*/  FFMA.FTZ R137, R137, R5.reuse, -R184.reuse ;  /* 0x0000000589897223 */ /* 0x180fe200000108b8 */
[----:B------:R-:W-:Y:S01]  /*1afd0*/  FMNMX.FTZ R0, R155, R0, !PT ;  /* 0x000000009b007209 */ /* 0x000fe20007810000 */
[-CC-:B------:R-:W-:Y:S01]  /*1afe0*/  FFMA.FTZ R129, R129, R5.reuse, -R184.reuse ;  /* 0x0000000581817223 */ /* 0x180fe200000108b8 */
[----:B------:R-:W-:Y:S01]  /*1aff0*/  FFMA.FTZ R124, R124, R5, -R184 ;  /* 0x000000057c7c7223 */ /* 0x000fe200000108b8 */
[----:B------:R-:W-:-:S02]  /*1b000*/  F2FP.BF16.F32.PACK_AB R200, R174, R200 ;  /* 0x000000c8aec8723e */ /* 0x000fc400000010ff */
[----:B------:R-:W-:Y:S01]  /*1b010*/  FMNMX.FTZ R0, R158, R0, !PT ;  /* 0x000000009e007209 */ /* 0x000fe20007810000 */
[----:B------:R-:W2:Y:S01]  /*1b020*/  MUFU.EX2 R120, R120 ;  /* 0x0000007800787308 */ /* 0x000ea20000000800 */
[C---:B0-----:R-:W-:Y:S01]  /*1b030*/  FADD.FTZ R20, R169.reuse, R20 ;  /* 0x00000014a9147221 */ /* 0x041fe20000010000 */
[----:B------:R-:W-:Y:S02]  /*1b040*/  F2FP.BF16.F32.PACK_AB R202, R169, R202 ;  /* 0x000000caa9ca723e */ /* 0x000fe400000010ff */
[----:B------:R-:W-:-:S04]  /*1b050*/  FMNMX.FTZ R0, R144, R0, !PT ;  /* 0x0000000090007209 */ /* 0x000fc80007810000 */
[----:B------:R-:W-:Y:S01]  /*1b060*/  FMNMX.FTZ R0, R145, R0, !PT ;  /* 0x0000000091007209 */ /* 0x000fe20007810000 */
[----:B------:R-:W0:Y:S01]  /*1b070*/  MUFU.EX2 R198, R198 ;  /* 0x000000c600c67308 */ /* 0x000e220000000800 */
[----:B-1----:R-:W-:Y:S02]  /*1b080*/  FADD.FTZ R20, R196, R20 ;  /* 0x00000014c4147221 */ /* 0x002fe40000010000 */
[----:B------:R-:W-:-:S04]  /*1b090*/  FMNMX.FTZ R0, R146, R0, !PT ;  /* 0x0000000092007209 */ /* 0x000fc80007810000 */
[----:B------:R-:W-:Y:S01]  /*1b0a0*/  FMNMX.FTZ R0, R151, R0, !PT ;  /* 0x0000000097007209 */ /* 0x000fe20007810000 */
[----:B------:R-:W1:Y:S01]  /*1b0b0*/  MUFU.EX2 R161, R161 ;  /* 0x000000a100a17308 */ /* 0x000e620000000800 */
[C---:B--2---:R-:W-:Y:S01]  /*1b0c0*/  FADD.FTZ R20, R120.reuse, R20 ;  /* 0x0000001478147221 */ /* 0x044fe20000010000 */
[----:B------:R-:W-:Y:S02]  /*1b0d0*/  F2FP.BF16.F32.PACK_AB R196, R120, R196 ;  /* 0x000000c478c4723e */ /* 0x000fe400000010ff */
[----:B------:R-:W-:-:S04]  /*1b0e0*/  FMNMX.FTZ R0, R138, R0, !PT ;  /* 0x000000008a007209 */ /* 0x000fc80007810000 */
[----:B------:R-:W-:Y:S01]  /*1b0f0*/  FMNMX.FTZ R0, R139, R0, !PT ;  /* 0x000000008b007209 */ /* 0x000fe20007810000 */
[----:B------:R-:W2:Y:S01]  /*1b100*/  MUFU.EX2 R192, R192 ;  /* 0x000000c000c07308 */ /* 0x000ea20000000800 */
[----:B0-----:R-:W-:Y:S02]  /*1b110*/  FADD.FTZ R20, R198, R20 ;  /* 0x00000014c6147221 */ /* 0x001fe40000010000 */
[----:B------:R-:W-:-:S04]  /*1b120*/  FMNMX.FTZ R0, R142, R0, !PT ;  /* 0x000000008e007209 */ /* 0x000fc80007810000 */
[----:B------:R-:W-:Y:S01]  /*1b130*/  FMNMX.FTZ R0, R143, R0, !PT ;  /* 0x000000008f007209 */ /* 0x000fe20007810000 */
[----:B------:R-:W0:Y:S01]  /*1b140*/  MUFU.EX2 R164, R164 ;  /* 0x000000a400a47308 */ /* 0x000e220000000800 */
[C---:B-1----:R-:W-:Y:S01]  /*1b150*/  FADD.FTZ R20, R161.reuse, R20 ;  /* 0x00000014a1147221 */ /* 0x042fe20000010000 */
[----:B------:R-:W-:Y:S02]  /*1b160*/  F2FP.BF16.F32.PACK_AB R198, R161, R198 ;  /* 0x000000c6a1c6723e */ /* 0x000fe400000010ff */
[----:B------:R-:W-:-:S04]  /*1b170*/  FMNMX.FTZ R0, R130, R0, !PT ;  /* 0x0000000082007209 */ /* 0x000fc80007810000 */
[----:B------:R-:W-:Y:S01]  /*1b180*/  FMNMX.FTZ R0, R131, R0, !PT ;  /* 0x0000000083007209 */ /* 0x000fe20007810000 */
[----:B------:R-:W1:Y:S01]  /*1b190*/  MUFU.EX2 R194, R194 ;  /* 0x000000c200c27308 */ /* 0x000e620000000800 */
[----:B--2---:R-:W-:Y:S02]  /*1b1a0*/  FADD.FTZ R20, R192, R20 ;  /* 0x00000014c0147221 */ /* 0x004fe40000010000 */
[----:B------:R-:W-:-:S04]  /*1b1b0*/  FMNMX.FTZ R0, R134, R0, !PT ;  /* 0x0000000086007209 */ /* 0x000fc80007810000 */
        /* <DEDUP_REMOVED lines=13> */
[----:B------:R-:W2:Y:S04]  /*1b290*/  SHFL.BFLY PT, R6, R0, 0x2, 0x1f ;  /* 0x0c401f0000067f89 */ /* 0x000ea800000e0000 */
[----:B------:R-:W3:Y:S01]  /*1b2a0*/  MUFU.EX2 R190, R190 ;  /* 0x000000be00be7308 */ /* 0x000ee20000000800 */
[----:B0-----:R-:W-:-:S07]  /*1b2b0*/  FADD.FTZ R20, R188, R20 ;  /* 0x00000014bc147221 */ /* 0x001fce0000010000 */
[----:B------:R-:W0:Y:S01]  /*1b2c0*/  MUFU.EX2 R9, R9 ;  /* 0x0000000900097308 */ /* 0x000e220000000800 */
[C---:B-1----:R-:W-:Y:S01]  /*1b2d0*/  FADD.FTZ R20, R153.reuse, R20 ;  /* 0x0000001499147221 */ /* 0x042fe20000010000 */
[----:B------:R-:W-:-:S06]  /*1b2e0*/  F2FP.BF16.F32.PACK_AB R188, R153, R188 ;  /* 0x000000bc99bc723e */ /* 0x000fcc00000010ff */
[----:B------:R-:W1:Y:S01]  /*1b2f0*/  MUFU.EX2 R136, R136 ;  /* 0x0000008800887308 */ /* 0x000e620000000800 */
[----:B---3--:R-:W-:Y:S01]  /*1b300*/  FADD.FTZ R20, R190, R20 ;  /* 0x00000014be147221 */ /* 0x008fe20000010000 */
[----:B--2---:R-:W-:-:S06]  /*1b310*/  FMNMX.FTZ R0, R0, R6, !PT ;  /* 0x0000000600007209 */ /* 0x004fcc0007810000 */
[----:B------:R-:W2:Y:S01]  /*1b320*/  MUFU.EX2 R137, R137 ;  /* 0x0000008900897308 */ /* 0x000ea20000000800 */
[----:B------:R-:W3:Y:S01]  /*1b330*/  SHFL.BFLY PT, R6, R0, 0x1, 0x1f ;  /* 0x0c201f0000067f89 */ /* 0x000ee200000e0000 */
[C---:B0-----:R-:W-:Y:S01]  /*1b340*/  FADD.FTZ R20, R9.reuse, R20 ;  /* 0x0000001409147221 */ /* 0x041fe20000010000 */
[----:B------:R-:W-:-:S05]  /*1b350*/  F2FP.BF16.F32.PACK_AB R190, R9, R190 ;  /* 0x000000be09be723e */ /* 0x000fca00000010ff */
[----:B------:R-:W0:Y:S01]  /*1b360*/  MUFU.EX2 R186, R186 ;  /* 0x000000ba00ba7308 */ /* 0x000e220000000800 */
[----:B-1----:R-:W-:-:S07]  /*1b370*/  FADD.FTZ R20, R136, R20 ;  /* 0x0000001488147221 */ /* 0x002fce0000010000 */
[----:B------:R-:W1:Y:S01]  /*1b380*/  MUFU.EX2 R140, R140 ;  /* 0x0000008c008c7308 */ /* 0x000e620000000800 */
[----:B--2---:R-:W-:-:S07]  /*1b390*/  FADD.FTZ R20, R137, R20 ;  /* 0x0000001489147221 */ /* 0x004fce0000010000 */
[----:B------:R-:W-:Y:S01]  /*1b3a0*/  MUFU.EX2 R129, R129 ;  /* 0x0000008100817308 */ /* 0x000fe20000000800 */
[----:B---3--:R-:W-:Y:S01]  /*1b3b0*/  FMNMX.FTZ R6, R0, R6, !PT ;  /* 0x0000000600067209 */ /* 0x008fe20007810000 */
[----:B0-----:R-:W-:-:S04]  /*1b3c0*/  FADD.FTZ R20, R186, R20 ;  /* 0x00000014ba147221 */ /* 0x001fc80000010000 */
[CC--:B------:R-:W-:Y:S01]  /*1b3d0*/  FMUL.FTZ R148, R6.reuse, R5.reuse ;  /* 0x0000000506947220 */ /* 0x0c0fe20000410000 */
[----:B------:R-:W-:Y:S01]  /*1b3e0*/  FADD.FTZ R0, -R6, R8 ;  /* 0x0000000806007221 */ /* 0x000fe20000010100 */
[----:B------:R-:W-:Y:S01]  /*1b3f0*/  MUFU.EX2 R124, R124 ;  /* 0x0000007c007c7308 */ /* 0x000fe20000000800 */
[----:B-1----:R-:W-:Y:S01]  /*1b400*/  F2FP.BF16.F32.PACK_AB R186, R140, R186 ;  /* 0x000000ba8cba723e */ /* 0x002fe200000010ff */
[-CC-:B------:R-:W-:Y:S01]  /*1b410*/  FFMA.FTZ R201, R11, R5.reuse, -R148.reuse ;  /* 0x000000050bc97223 */ /* 0x180fe20000010894 */
[----:B------:R-:W-:Y:S02]  /*1b420*/  IMAD.MOV.U32 R11, RZ, RZ, 0x40000040 ;  /* 0x40000040ff0b7424 */ /* 0x000fe400078e00ff */
[-C--:B------:R-:W-:Y:S01]  /*1b430*/  FMUL.FTZ R0, R0, R5.reuse ;  /* 0x0000000500007220 */ /* 0x080fe20000410000 */
[-CC-:B------:R-:W-:Y:S01]  /*1b440*/  FFMA.FTZ R15, R15, R5.reuse, -R148.reuse ;  /* 0x000000050f0f7223 */ /* 0x180fe20000010894 */
[-CC-:B------:R-:W-:Y:S01]  /*1b450*/  FFMA.FTZ R203, R168, R5.reuse, -R148.reuse ;  /* 0x00000005a8cb7223 */ /* 0x180fe20000010894 */
[-CC-:B------:R-:W-:Y:S01]  /*1b460*/  FFMA.FTZ R197, R160, R5.reuse, -R148.reuse ;  /* 0x00000005a0c57223 */ /* 0x180fe20000010894 */
[----:B------:R-:W-:Y:S01]  /*1b470*/  R2UR UR7, R11 ;  /* 0x000000000b0772ca */ /* 0x000fe200000e0000 */
        /* <DEDUP_REMOVED lines=18> */
[----:B------:R-:W-:Y:S01]  /*1b5a0*/  FFMA.FTZ R127, R127, R5, -R148 ;  /* 0x000000057f7f7223 */ /* 0x000fe20000010894 */
[----:B------:R-:W-:-:S02]  /*1b5b0*/  WARPGROUP.DEPBAR.LE gsb0, 0x0 ;  /* 0x00008000000079c5 */ /* 0x000fc40000010000 */
[----:B------:R-:W-:Y:S01]  /*1b5c0*/  WARPGROUP.ARRIVE ;  /* 0x00000000000079c5 */ /* 0x000fe20000000000 */
[-CC-:B------:R-:W-:Y:S01]  /*1b5d0*/  FFMA.FTZ R180, R128, R5.reuse, -R184.reuse ;  /* 0x0000000580b47223 */ /* 0x180fe200000108b8 */
[-C--:B------:R-:W-:Y:S01]  /*1b5e0*/  FFMA.FTZ R128, R149, R5.reuse, -R184 ;  /* 0x0000000595807223 */ /* 0x080fe200000108b8 */
[----:B------:R-:W-:Y:S01]  /*1b5f0*/  FFMA.FTZ R149, R171, R5, -R148 ;  /* 0x00000005ab957223 */ /* 0x000fe20000010894 */
[----:B------:R-:W2:Y:S01]  /*1b600*/  MUFU.EX2 R203, R203 ;  /* 0x000000cb00cb7308 */ /* 0x000ea20000000800 */
[----:B0-----:R-:W-:Y:S01]  /*1b610*/  FFMA.FTZ R13, R0, R13, R201 ;  /* 0x0000000d000d7223 */ /* 0x001fe200000100c9 */
[----:B------:R-:W-:Y:S01]  /*1b620*/  HGMMA.64x192x16.F32.BF16 R24, R176, gdesc[UR4].tnspB, R24, gsb0 ;  /* 0x42e00004b0187df0 */ /* 0x000fe20008001818 */
[-CC-:B------:R-:W-:Y:S01]  /*1b630*/  FFMA.FTZ R182, R132, R5.reuse, -R184.reuse ;  /* 0x0000000584b67223 */ /* 0x180fe200000108b8 */
[-CC-:B------:R-:W-:Y:S01]  /*1b640*/  FFMA.FTZ R132, R133, R5.reuse, -R184.reuse ;  /* 0x0000000585847223 */ /* 0x180fe200000108b8 */
[-C--:B------:R-:W-:Y:S01]  /*1b650*/  FFMA.FTZ R133, R150, R5.reuse, -R184 ;  /* 0x0000000596857223 */ /* 0x080fe200000108b8 */
[C---:B-1----:R-:W-:Y:S01]  /*1b660*/  FADD.FTZ R13, R15.reuse, R13 ;  /* 0x0000000d0f0d7221 */ /* 0x042fe20000010000 */
[-CC-:B------:R-:W-:Y:S01]  /*1b670*/  FFMA.FTZ R150, R166, R5.reuse, -R148.reuse ;  /* 0x00000005a6967223 */ /* 0x180fe20000010894 */
[----:B------:R-:W0:Y:S01]  /*1b680*/  MUFU.EX2 R149, R149 ;  /* 0x0000009500957308 */ /* 0x000e220000000800 */
[-CC-:B------:R-:W-:Y:S01]  /*1b690*/  FFMA.FTZ R181, R130, R5.reuse, -R148.reuse ;  /* 0x0000000582b57223 */ /* 0x180fe20000010894 */
[----:B------:R-:W-:Y:S01]  /*1b6a0*/  FFMA.FTZ R183, R134, R5, -R148 ;  /* 0x0000000586b77223 */ /* 0x000fe20000010894 */
[----:B------:R-:W-:Y:S01]  /*1b6b0*/  F2FP.BF16.F32.PACK_AB R201, R15, R201 ;  /* 0x000000c90fc9723e */ /* 0x000fe200000010ff */
[----:B------:R-:W-:Y:S01]  /*1b6c0*/  FADD.FTZ R15, R140, R20 ;  /* 0x000000148c0f7221 */ /* 0x000fe20000010000 */
[----:B------:R-:W-:-:S03]  /*1b6d0*/  F2FP.BF16.F32.PACK_AB R184, R137, R136 ;  /* 0x0000008889b8723e */ /* 0x000fc600000010ff */
[----:B------:R-:W-:Y:S01]  /*1b6e0*/  MUFU.EX2 R197, R197 ;  /* 0x000000c500c57308 */ /* 0x000fe20000000800 */
[----:B--2---:R-:W-:-:S07]  /*1b6f0*/  FADD.FTZ R13, R203, R13 ;  /* 0x0000000dcb0d7221 */ /* 0x004fce0000010000 */
[----:B------:R-:W-:Y:S01]  /*1b700*/  MUFU.EX2 R141, R141 ;  /* 0x0000008d008d7308 */ /* 0x000fe20000000800 */
[----:B0-----:R-:W-:-:S07]  /*1b710*/  F2FP.BF16.F32.PACK_AB R203, R149, R203 ;  /* 0x000000cb95cb723e */ /* 0x001fce00000010ff */
[----:B------:R-:W-:Y:S08]  /*1b720*/  MUFU.EX2 R199, R199 ;  /* 0x000000c700c77308 */ /* 0x000ff00000000800 */
[----:B------:R-:W-:Y:S08]  /*1b730*/  MUFU.EX2 R150, R150 ;  /* 0x0000009600967308 */ /* 0x000ff00000000800 */
[----:B------:R0:W1:Y:S08]  /*1b740*/  MUFU.EX2 R8, R125 ;  /* 0x0000007d00087308 */ /* 0x0000700000000800 */
[----:B------:R-:W-:Y:S01]  /*1b750*/  MUFU.EX2 R193, R193 ;  /* 0x000000c100c17308 */ /* 0x000fe20000000800 */
[----:B0-----:R-:W-:-:S07]  /*1b760*/  FFMA.FTZ R125, R154, R5, -R148 ;  /* 0x000000059a7d7223 */ /* 0x001fce0000010894 */
        /* <DEDUP_REMOVED lines=17> */
[----:B------:R-:W0:Y:S01]  /*1b880*/  MUFU.EX2 R133, R133 ;  /* 0x0000008500857308 */ /* 0x000e220000000800 */
[----:B------:R-:W-:-:S02]  /*1b890*/  WARPGROUP.DEPBAR.LE gsb0, 0x0 ;  /* 0x00008000000079c5 */ /* 0x000fc40000010000 */
[----:B------:R2:W-:Y:S05]  /*1b8a0*/  @!P1 SYNCS.ARRIVE.TRANS64.RED.A1T0 RZ, [R12+URZ], RZ ;  /* 0x000000ff0cff99a7 */ /* 0x0005ea000810043f */
[----:B------:R-:W3:Y:S01]  /*1b8b0*/  MUFU.EX2 R123, R123 ;  /* 0x0000007b007b7308 */ /* 0x000ee20000000800 */
[----:B-1----:R-:W-:Y:S02]  /*1b8c0*/  F2FP.BF16.F32.PACK_AB R178, R8, R124 ;  /* 0x0000007c08b2723e */ /* 0x002fe400000010ff */
[----:B0-----:R-:W-:Y:S01]  /*1b8d0*/  F2FP.BF16.F32.PACK_AB R176, R133, R128 ;  /* 0x0000008085b0723e */ /* 0x001fe200000010ff */
[----:B------:R0:W-:Y:S01]  /*1b8e0*/  @!P1 SYNCS.ARRIVE.TRANS64.RED.A1T0 RZ, [R14+URZ], RZ ;  /* 0x000000ff0eff99a7 */ /* 0x0001e2000810043f */
[----:B--2---:R-:W-:-:S03]  /*1b8f0*/  FFMA.FTZ R12, R139, R5, -R148 ;  /* 0x000000058b0c7223 */ /* 0x004fc60000010894 */
[----:B------:R-:W-:Y:S01]  /*1b900*/  MUFU.EX2 R126, R126 ;  /* 0x0000007e007e7308 */ /* 0x000fe20000000800 */
[----:B0-----:R-:W-:Y:S01]  /*1b910*/  FADD.FTZ R14, R149, R13 ;  /* 0x0000000d950e7221 */ /* 0x001fe20000010000 */
[----:B------:R-:W-:-:S06]  /*1b920*/  FFMA.FTZ R13, R143, R5, -R148 ;  /* 0x000000058f0d7223 */ /* 0x000fcc0000010894 */
[----:B------:R-:W-:Y:S01]  /*1b930*/  MUFU.EX2 R12, R12 ;  /* 0x0000000c000c7308 */ /* 0x000fe20000000800 */
[----:B---3--:R-:W-:Y:S01]  /*1b940*/  F2FP.BF16.F32.PACK_AB R177, R123, R122 ;  /* 0x0000007a7bb1723e */ /* 0x008fe200000010ff */
[----:B------:R-:W-:Y:S01]  /*1b950*/  FADD.FTZ R14, R197, R14 ;  /* 0x0000000ec50e7221 */ /* 0x000fe20000010000 */
[----:B------:R-:W-:-:S03]  /*1b960*/  F2FP.BF16.F32.PACK_AB R197, R141, R197 ;  /* 0x000000c58dc5723e */ /* 0x000fc600000010ff */
[----:B------:R-:W-:Y:S01]  /*1b970*/  FADD.FTZ R130, R141, R14 ;  /* 0x0000000e8d827221 */ /* 0x000fe20000010000 */
[----:B------:R-:W-:Y:S01]  /*1b980*/  FFMA.FTZ R14, R131, R5, -R148 ;  /* 0x00000005830e7223 */ /* 0x000fe20000010894 */
[----:B------:R-:W-:Y:S02]  /*1b990*/  MUFU.EX2 R13, R13 ;  /* 0x0000000d000d7308 */ /* 0x000fe40000000800 */
[----:B------:R-:W-:Y:S01]  /*1b9a0*/  FADD.FTZ R130, R199, R130 ;  /* 0x00000082c7827221 */ /* 0x000fe20000010000 */
[----:B------:R-:W-:-:S03]  /*1b9b0*/  F2FP.BF16.F32.PACK_AB R199, R150, R199 ;  /* 0x000000c796c7723e */ /* 0x000fc600000010ff */
[----:B------:R-:W-:Y:S02]  /*1b9c0*/  FADD.FTZ R130, R150, R130 ;  /* 0x0000008296827221 */ /* 0x000fe40000010000 */
[----:B------:R-:W-:Y:S02]  /*1b9d0*/  MUFU.EX2 R14, R14 ;  /* 0x0000000e000e7308 */ /* 0x000fe40000000800 */
[----:B------:R-:W-:Y:S01]  /*1b9e0*/  FADD.FTZ R130, R193, R130 ;  /* 0x00000082c1827221 */ /* 0x000fe20000010000 */
[----:B------:R-:W-:-:S03]  /*1b9f0*/  F2FP.BF16.F32.PACK_AB R193, R125, R193 ;  /* 0x000000c17dc1723e */ /* 0x000fc600000010ff */
[----:B------:R-:W-:Y:S02]  /*1ba00*/  FADD.FTZ R130, R125, R130 ;  /* 0x000000827d827221 */ /* 0x000fe40000010000 */
[----:B------:R-:W0:Y:S02]  /*1ba10*/  MUFU.EX2 R127, R127 ;  /* 0x0000007f007f7308 */ /* 0x000e240000000800 */
[----:B------:R-:W-:Y:S01]  /*1ba20*/  FADD.FTZ R130, R195, R130 ;  /* 0x00000082c3827221 */ /* 0x000fe20000010000 */
[----:B------:R-:W-:-:S03]  /*1ba30*/  F2FP.BF16.F32.PACK_AB R195, R147, R195 ;  /* 0x000000c393c3723e */ /* 0x000fc600000010ff */
[----:B------:R-:W-:-:S04]  /*1ba40*/  FADD.FTZ R130, R147, R130 ;  /* 0x0000008293827221 */ /* 0x000fc80000010000 */
[----:B------:R-:W-:Y:S01]  /*1ba50*/  FADD.FTZ R130, R189, R130 ;  /* 0x00000082bd827221 */ /* 0x000fe20000010000 */
[----:B------:R-:W-:-:S03]  /*1ba60*/  F2FP.BF16.F32.PACK_AB R189, R10, R189 ;  /* 0x000000bd0abd723e */ /* 0x000fc600000010ff */
[----:B------:R-:W-:Y:S01]  /*1ba70*/  FADD.FTZ R130, R10, R130 ;  /* 0x000000820a827221 */ /* 0x000fe20000010000 */
[----:B------:R-:W-:Y:S01]  /*1ba80*/  FADD.FTZ R10, R180, R15 ;  /* 0x0000000fb40a7221 */ /* 0x000fe20000010000 */
[----:B------:R-:W-:Y:S02]  /*1ba90*/  F2FP.BF16.F32.PACK_AB R180, R129, R180 ;  /* 0x000000b481b4723e */ /* 0x000fe400000010ff */
[----:B------:R-:W-:Y:S01]  /*1baa0*/  FADD.FTZ R130, R191, R130 ;  /* 0x00000082bf827221 */ /* 0x000fe20000010000 */
[----:B------:R-:W-:Y:S02]  /*1bab0*/  F2FP.BF16.F32.PACK_AB R191, R11, R191 ;  /* 0x000000bf0bbf723e */ /* 0x000fe400000010ff */
[----:B0-----:R-:W-:Y:S01]  /*1bac0*/  F2FP.BF16.F32.PACK_AB R179, R127, R126 ;  /* 0x0000007e7fb3723e */ /* 0x001fe200000010ff */
[----:B------:R-:W-:Y:S01]  /*1bad0*/  FADD.FTZ R130, R11, R130 ;  /* 0x000000820b827221 */ /* 0x000fe20000010000 */
[----:B------:R-:W-:-:S03]  /*1bae0*/  FADD.FTZ R11, R129, R10 ;  /* 0x0000000a810b7221 */ /* 0x000fc60000010000 */
[----:B------:R-:W-:Y:S01]  /*1baf0*/  FADD.FTZ R130, R185, R130 ;  /* 0x00000082b9827221 */ /* 0x000fe20000010000 */
[----:B------:R-:W-:Y:S01]  /*1bb00*/  FADD.FTZ R11, R182, R11 ;  /* 0x0000000bb60b7221 */ /* 0x000fe20000010000 */
[C---:B------:R-:W-:Y:S02]  /*1bb10*/  F2FP.BF16.F32.PACK_AB R185, R12.reuse, R185 ;  /* 0x000000b90cb9723e */ /* 0x040fe400000010ff */
[----:B------:R-:W-:Y:S01]  /*1bb20*/  FADD.FTZ R130, R12, R130 ;  /* 0x000000820c827221 */ /* 0x000fe20000010000 */
[C---:B------:R-:W-:Y:S01]  /*1bb30*/  FADD.FTZ R11, R132.reuse, R11 ;  /* 0x0000000b840b7221 */ /* 0x040fe20000010000 */
[----:B------:R-:W-:Y:S02]  /*1bb40*/  F2FP.BF16.F32.PACK_AB R182, R132, R182 ;  /* 0x000000b684b6723e */ /* 0x000fe400000010ff */
        /* <DEDUP_REMOVED lines=8> */
[----:B------:R-:W-:Y:S01]  /*1bbd0*/  FADD.FTZ R9, R135, R10 ;  /* 0x0000000a87097221 */ /* 0x000fe20000010000 */
[----:B------:R-:W-:-:S03]  /*1bbe0*/  FADD.FTZ R10, R128, R11 ;  /* 0x0000000b800a7221 */ /* 0x000fc60000010000 */
[----:B------:R-:W-:Y:S01]  /*1bbf0*/  FADD.FTZ R12, R122, R9 ;  /* 0x000000097a0c7221 */ /* 0x000fe20000010000 */
[----:B------:R-:W-:-:S03]  /*1bc00*/  FADD.FTZ R9, R133, R10 ;  /* 0x0000000a85097221 */ /* 0x000fc60000010000 */
[----:B------:R-:W-:Y:S01]  /*1bc10*/  FADD.FTZ R11, R123, R12 ;  /* 0x0000000c7b0b7221 */ /* 0x000fe20000010000 */
[----:B------:R-:W-:-:S03]  /*1bc20*/  FADD.FTZ R9, R124, R9 ;  /* 0x000000097c097221 */ /* 0x000fc60000010000 */
[----:B------:R-:W-:Y:S01]  /*1bc30*/  FADD.FTZ R10, R126, R11 ;  /* 0x0000000b7e0a7221 */ /* 0x000fe20000010000 */
[----:B------:R-:W-:Y:S01]  /*1bc40*/  FADD.FTZ R20, R8, R9 ;  /* 0x0000000908147221 */ /* 0x000fe20000010000 */
[----:B------:R-:W-:Y:S02]  /*1bc50*/  IMAD.MOV.U32 R11, RZ, RZ, R214 ;  /* 0x000000ffff0b7224 */ /* 0x000fe400078e00d6 */
[----:B------:R-:W-:Y:S01]  /*1bc60*/  FADD.FTZ R13, R127, R10 ;  /* 0x0000000a7f0d7221 */ /* 0x000fe20000010000 */
[----:B------:R-:W-:Y:S02]  /*1bc70*/  IMAD.MOV.U32 R10, RZ, RZ, R216 ;  /* 0x000000ffff0a7224 */ /* 0x000fe400078e00d8 */
[----:B------:R-:W-:Y:S02]  /*1bc80*/  IMAD.MOV.U32 R8, RZ, RZ, R6 ;  /* 0x000000ffff087224 */ /* 0x000fe400078e0006 */
[----:B------:R-:W-:Y:S01]  /*1bc90*/  IMAD.MOV.U32 R9, RZ, RZ, R4 ;  /* 0x000000ffff097224 */ /* 0x000fe200078e0004 */
[----:B------:R-:W-:Y:S06]  /*1bca0*/  @P2 BRA `(.L_x_4240) ;  /* 0xffffffa800f42947 */ /* 0x000fec000383ffff */
.L_x_4229:
[----:B------:R-:W-:Y:S05]  /*1bcb0*/  BSYNC B0 ;  /* 0x0000000000007941 */ /* 0x000fea0003800000 */
.L_x_4228:
        /* <DEDUP_REMOVED lines=99> */
.L_x_4241:
[----:B------:R-:W-:Y:S01]  /*1c2f0*/  IMAD R0, R214, 0x8, R2 ;  /* 0x00000008d6007824 */ /* 0x000fe200078e0202 */
[----:B------:R-:W-:-:S04]  /*1c300*/  SHF.L.U32 R3, R216, 0x1f, RZ ;  /* 0x0000001fd8037819 */ /* 0x000fc800000006ff */
[----:B------:R0:W1:Y:S01]  /*1c310*/  SYNCS.PHASECHK.TRANS64.TRYWAIT P2, [R0+URZ+0x36850], R3 ;  /* 0x03685003000075a7 */ /* 0x000062000804017f */
[----:B------:R-:W-:Y:S05]  /*1c320*/  @!P0 BRA `(.L_x_4242) ;  /* 0x0000000000048947 */ /* 0x000fea0003800000 */
[----:B------:R-:W-:Y:S01]  /*1c330*/  BPT.TRAP 0x1 ;  /* 0x000000040000795c */ /* 0x000fe20000300000 */
.L_x_4242:
        /* <DEDUP_REMOVED lines=9> */
.L_x_4244:
[----:B------:R-:W-:Y:S05]  /*1c3d0*/  BSYNC B0 ;  /* 0x0000000000007941 */ /* 0x000fea0003800000 */
.L_x_4243:
[----:B------:R-:W-:Y:S01]  /*1c3e0*/  IMAD.MOV.U32 R2, RZ, RZ, R7 ;  /* 0x000000ffff027224 */ /* 0x000fe200078e0007 */
[----:B------:R-:W-:Y:S01]  /*1c3f0*/  WARPGROUP.ARRIVE ;  /* 0x00000000000079c5 */ /* 0x000fe20000000000 */
[----:B01----:R-:W-:Y:S02]  /*1c400*/  IMAD.MOV.U32 R3, RZ, RZ, 0x40000040 ;  /* 0x40000040ff037424 */ /* 0x003fe400078e00ff */
[----:B------:R-:W-:Y:S01]  /*1c410*/  VIADD R214, R214, 0x1 ;  /* 0x00000001d6d67836 */ /* 0x000fe20000000000 */
[----:B------:R-:W-:Y:S01]  /*1c420*/  R2UR UR6, R2 ;  /* 0x00000000020672ca */ /* 0x000fe200000e0000 */
[----:B------:R-:W-:Y:S01]  /*1c430*/  VIADD R2, R7, 0x80 ;  /* 0x0000008007027836 */ /* 0x000fe20000000000 */
[----:B------:R-:W-:Y:S01]  /*1c440*/  R2UR UR7, R3 ;  /* 0x00000000030772ca */ /* 0x000fe200000e0000 */
[----:B------:R-:W-:Y:S01]  /*1c450*/  IMAD.MOV.U32 R3, RZ, RZ, 0x40000040 ;  /* 0x40000040ff037424 */ /* 0x000fe200078e00ff */
[----:B------:R-:W-:Y:S01]  /*1c460*/  ISETP.NE.AND P2, PT, R214, 0x2, PT ;  /* 0x00000002d600780c */ /* 0x000fe20003f45270 */
[----:B------:R-:W-:-:S03]  /*1c470*/  VIADD R226, R226, 0x1 ;  /* 0x00000001e2e27836 */ /* 0x000fc60000000000 */
[----:B------:R-:W-:-:S07]  /*1c480*/  SEL R214, R214, RZ, P2 ;  /* 0x000000ffd6d67207 */ /* 0x000fce0001000000 */
        /* <DEDUP_REMOVED lines=38> */
[----:B------:R-:W0:Y:S04]  /*1c6f0*/  SHFL.BFLY PT, R2, R13, 0x2, 0x1f ;  /* 0x0c401f000d027f89 */ /* 0x000e2800000e0000 */
[----:B------:R-:W1:Y:S01]  /*1c700*/  SHFL.BFLY PT, R3, R20, 0x2, 0x1f ;  /* 0x0c401f0014037f89 */ /* 0x000e6200000e0000 */
[----:B0-----:R-:W-:Y:S01]  /*1c710*/  FADD.FTZ R8, R2, R13 ;  /* 0x0000000d02087221 */ /* 0x001fe20000010000 */
[----:B-1----:R-:W-:-:S04]  /*1c720*/  FADD.FTZ R3, R3, R20 ;  /* 0x0000001403037221 */ /* 0x002fc80000010000 */
[----:B------:R-:W0:Y:S04]  /*1c730*/  SHFL.BFLY PT, R7, R8, 0x1, 0x1f ;  /* 0x0c201f0008077f89 */ /* 0x000e2800000e0000 */
[----:B------:R-:W1:Y:S01]  /*1c740*/  SHFL.BFLY PT, R2, R3, 0x1, 0x1f ;  /* 0x0c201f0003027f89 */ /* 0x000e6200000e0000 */
[----:B0-----:R-:W-:Y:S01]  /*1c750*/  FADD.FTZ R14, R8, R7 ;  /* 0x00000007080e7221 */ /* 0x001fe20000010000 */
[----:B------:R-:W-:Y:S01]  /*1c760*/  @!P1 VIADD R8, R0, 0x36860 ;  /* 0x0003686000089836 */ /* 0x000fe20000000000 */
[----:B------:R-:W-:Y:S01]  /*1c770*/  MOV R7, RZ ;  /* 0x000000ff00077202 */ /* 0x000fe20000000f00 */
[----:B------:R-:W-:Y:S02]  /*1c780*/  IMAD.MOV.U32 R0, RZ, RZ, -0x800000 ;  /* 0xff800000ff007424 */ /* 0x000fe400078e00ff */
[----:B-1----:R-:W-:Y:S01]  /*1c790*/  FADD.FTZ R12, R3, R2 ;  /* 0x00000002030c7221 */ /* 0x002fe20000010000 */
[----:B------:R-:W-:Y:S01]  /*1c7a0*/  FSETP.NE.FTZ.AND P3, PT, R14, RZ, PT ;  /* 0x000000ff0e00720b */ /* 0x000fe20003f75000 */
[----:B------:R-:W-:Y:S01]  /*1c7b0*/  IMAD.MOV.U32 R2, RZ, RZ, RZ ;  /* 0x000000ffff027224 */ /* 0x000fe200078e00ff */
[----:B------:R-:W-:-:S02]  /*1c7c0*/  @!P1 PRMT R8, RZ, 0x654, R8 ;  /* 0x00000654ff089816 */ /* 0x000fc40000000008 */
[----:B------:R-:W-:Y:S02]  /*1c7d0*/  FSETP.NE.FTZ.AND P0, PT, R12, RZ, PT ;  /* 0x000000ff0c00720b */ /* 0x000fe40003f15000 */
[----:B------:R-:W-:-:S04]  /*1c7e0*/  SEL R3, RZ, 0x1, P2 ;  /* 0x00000001ff037807 */ /* 0x000fc80001000000 */
[----:B------:R-:W-:Y:S01]  /*1c7f0*/  LOP3.LUT R216, R216, R3, RZ, 0x3c, !PT ;  /* 0x00000003d8d87212 */ /* 0x000fe200078e3cff */
[----:B------:R-:W-:Y:S02]  /*1c800*/  IMAD.MOV.U32 R3, RZ, RZ, -0x800000 ;  /* 0xff800000ff037424 */ /* 0x000fe400078e00ff */
        /* <DEDUP_REMOVED lines=8> */
[----:B-1----:R-:W-:-:S04]  /*1c890*/  @P0 FMUL.FTZ R10, R10, 0.69314718246459960938 ;  /* 0x3f3172180a0a0820 */ /* 0x002fc80000410000 */
[----:B------:R-:W-:Y:S01]  /*1c8a0*/  @P0 FFMA.FTZ R3, R9, R4, R10 ;  /* 0x0000000409030223 */ /* 0x000fe2000001000a */
[----:B------:R-:W-:Y:S01]  /*1c8b0*/  PLOP3.LUT P0, PT, PT, PT, PT, 0x8, 0x0 ;  /* 0x000000000000781c */ /* 0x000fe20003f0e170 */
[----:B------:R-:W-:Y:S02]  /*1c8c0*/  WARPGROUP.DEPBAR.LE gsb0, 0x0 ;  /* 0x00008000000079c5 */ /* 0x000fe40000010000 */
[----:B------:R-:W-:-:S06]  /*1c8d0*/  WARPGROUP.ARRIVE ;  /* 0x00000000000079c5 */ /* 0x000fcc0000000000 */
[----:B------:R-:W-:Y:S03]  /*1c8e0*/  HGMMA.64x192x16.F32.BF16 R24, R176, gdesc[UR4].tnspB, R24, gsb0 ;  /* 0x42e00004b0187df0 */ /* 0x000fe60008001818 */
        /* <DEDUP_REMOVED lines=97> */
[----:B-1----:R-:W-:-:S07]  /*1cf00*/  FMUL.FTZ R119, R119, R2 ;  /* 0x0000000277777220 */ /* 0x002fce0000410000 */
.L_x_4171:
        /* <DEDUP_REMOVED lines=27> */
[----:B------:R-:W4:Y:S01]  /*1d0c0*/  LDC R60, c[0x0][0xbe8] ;  /* 0x0002fa00ff3c7b82 */ /* 0x000f220000000800 */
[----:B------:R-:W-:Y:S02]  /*1d0d0*/  F2FP.BF16.F32.PACK_AB R65, R125, R66 ;  /* 0x000000427d41723e */ /* 0x000fe400000010ff */
[----:B------:R-:W-:Y:S02]  /*1d0e0*/  F2FP.BF16.F32.PACK_AB R72, R73, R72 ;  /* 0x000000484948723e */ /* 0x000fe400000010ff */
[----:B------:R-:W-:-:S02]  /*1d0f0*/  F2FP.BF16.F32.PACK_AB R66, R69, R68 ;  /* 0x000000444542723e */ /* 0x000fc400000010ff */
[----:B------:R-:W-:Y:S02]  /*1d100*/  MOV R4, R2 ;  /* 0x0000000200047202 */ /* 0x000fe40000000f00 */
[----:B---3--:R-:W-:Y:S02]  /*1d110*/  MOV R5, R7 ;  /* 0x0000000700057202 */ /* 0x008fe40000000f00 */
        /* <DEDUP_REMOVED lines=23> */
[----:B------:R-:W-:Y:S01]  /*1d290*/  F2FP.BF16.F32.PACK_AB R115, R119, R118 ;  /* 0x000000767773723e */ /* 0x000fe200000010ff */
[----:B------:R-:W-:Y:S01]  /*1d2a0*/  BAR.SYNC.DEFER_BLOCKING 0x1, 0x100 ;  /* 0x0044000000007b1d */ /* 0x000fe20000010000 */
[----:B--2---:R-:W-:-:S03]  /*1d2b0*/  IMAD.WIDE R26, R8, 0x2, R4 ;  /* 0x00000002081a7825 */ /* 0x004fc600078e0204 */
[C---:B------:R-:W-:Y:S02]  /*1d2c0*/  IADD3 R145, P6, R26.reuse, 0x60, RZ ;  /* 0x000000601a917810 */ /* 0x040fe40007fde0ff */
[C---:B------:R-:W-:Y:S02]  /*1d2d0*/  LOP3.LUT R7, R26.reuse, 0x380, RZ, 0xc0, !PT ;  /* 0x000003801a077812 */ /* 0x040fe400078ec0ff */
[C---:B------:R-:W-:Y:S01]  /*1d2e0*/  IADD3 R141, P2, R26.reuse, 0x20, RZ ;  /* 0x000000201a8d7810 */ /* 0x040fe20007f5e0ff */
[--C-:B------:R-:W-:Y:S01]  /*1d2f0*/  IMAD.X R13, RZ, RZ, R27.reuse, P6 ;  /* 0x000000ffff0d7224 */ /* 0x100fe200030e061b */
[C---:B------:R-:W-:Y:S02]  /*1d300*/  IADD3 R143, P1, R26.reuse, 0x40, RZ ;  /* 0x000000401a8f7810 */ /* 0x040fe40007f3e0ff */
[C---:B------:R-:W-:Y:S01]  /*1d310*/  IADD3 R147, P5, R26.reuse, 0x4000, RZ ;  /* 0x000040001a937810 */ /* 0x040fe20007fbe0ff */
[--C-:B------:R-:W-:Y:S01]  /*1d320*/  IMAD.X R9, RZ, RZ, R27.reuse, P2 ;  /* 0x000000ffff097224 */ /* 0x100fe200010e061b */
[----:B------:R-:W-:Y:S01]  /*1d330*/  LOP3.LUT R12, R145, 0x380, RZ, 0xc0, !PT ;  /* 0x00000380910c7812 */ /* 0x000fe200078ec0ff */
[--C-:B------:R-:W-:Y:S01]  /*1d340*/  IMAD.X R11, RZ, RZ, R27.reuse, P1 ;  /* 0x000000ffff0b7224 */ /* 0x100fe200008e061b */
[----:B------:R-:W-:Y:S01]  /*1d350*/  SHF.R.U64 R7, R7, 0x3, RZ ;  /* 0x0000000307077819 */ /* 0x000fe200000012ff */
        /* <DEDUP_REMOVED lines=16> */
[----:B------:R-:W-:Y:S01]  /*1d460*/  IMAD.X R7, RZ, RZ, R27, P5 ;  /* 0x000000ffff077224 */ /* 0x000fe200028e061b */
[----:B------:R-:W-:-:S02]  /*1d470*/  LOP3.LUT R8, R141, 0x380, RZ, 0xc0, !PT ;  /* 0x000003808d087812 */ /* 0x000fc400078ec0ff */
[----:B------:R-:W-:Y:S02]  /*1d480*/  LOP3.LUT R10, R143, 0x380, RZ, 0xc0, !PT ;  /* 0x000003808f0a7812 */ /* 0x000fe400078ec0ff */
[----:B------:R-:W-:Y:S02]  /*1d490*/  LOP3.LUT R12, R12, R145, RZ, 0x3c, !PT ;  /* 0x000000910c0c7212 */ /* 0x000fe400078e3cff */
[----:B------:R-:W-:Y:S02]  /*1d4a0*/  SHF.R.U64 R8, R8, 0x3, RZ ;  /* 0x0000000308087819 */ /* 0x000fe400000012ff */
[----:B------:R-:W-:Y:S02]  /*1d4b0*/  LOP3.LUT R145, R34, 0x380, RZ, 0xc0, !PT ;  /* 0x0000038022917812 */ /* 0x000fe400078ec0ff */
[----:B------:R-:W-:Y:S02]  /*1d4c0*/  MOV R86, R26 ;  /* 0x0000001a00567202 */ /* 0x000fe40000000f00 */
[----:B------:R-:W-:-:S02]  /*1d4d0*/  SHF.R.U64 R10, R10, 0x3, RZ ;  /* 0x000000030a0a7819 */ /* 0x000fc400000012ff */
[----:B------:R-:W-:Y:S02]  /*1d4e0*/  LOP3.LUT R27, R42, 0x380, RZ, 0xc0, !PT ;  /* 0x000003802a1b7812 */ /* 0x000fe400078ec0ff */
[----:B------:R-:W-:Y:S02]  /*1d4f0*/  LOP3.LUT R14, R147, 0x380, RZ, 0xc0, !PT ;  /* 0x00000380930e7812 */ /* 0x000fe400078ec0ff */
[----:B------:R-:W-:Y:S02]  /*1d500*/  LOP3.LUT R8, R8, R141, RZ, 0x3c, !PT ;  /* 0x0000008d08087212 */ /* 0x000fe400078e3cff */
[----:B------:R-:W-:Y:S02]  /*1d510*/  SHF.R.U64 R145, R145, 0x3, RZ ;  /* 0x0000000391917819 */ /* 0x000fe400000012ff */
[----:B------:R-:W-:Y:S02]  /*1d520*/  F2FP.BF16.F32.PACK_AB R26, R29, R28 ;  /* 0x0000001c1d1a723e */ /* 0x000fe400000010ff */
[----:B------:R-:W-:-:S02]  /*1d530*/  LOP3.LUT R10, R10, R143, RZ, 0x3c, !PT ;  /* 0x0000008f0a0a7212 */ /* 0x000fc400078e3cff */
[----:B------:R-:W-:Y:S02]  /*1d540*/  LOP3.LUT R141, R20, 0x380, RZ, 0xc0, !PT ;  /* 0x00000380148d7812 */ /* 0x000fe400078ec0ff */
[----:B------:R-:W-:Y:S02]  /*1d550*/  SHF.R.U64 R29, R27, 0x3, RZ ;  /* 0x000000031b1d7819 */ /* 0x000fe400000012ff */
[----:B------:R-:W-:Y:S02]  /*1d560*/  LOP3.LUT R143, R30, 0x380, RZ, 0xc0, !PT ;  /* 0x000003801e8f7812 */ /* 0x000fe400078ec0ff */
[----:B------:R-:W-:Y:S02]  /*1d570*/  SHF.R.U64 R14, R14, 0x3, RZ ;  /* 0x000000030e0e7819 */ /* 0x000fe400000012ff */
[----:B------:R-:W-:Y:S02]  /*1d580*/  LOP3.LUT R34, R145, R34, RZ, 0x3c, !PT ;  /* 0x0000002291227212 */ /* 0x000fe400078e3cff */
[----:B------:R-:W-:-:S02]  /*1d590*/  SHF.R.U64 R141, R141, 0x3, RZ ;  /* 0x000000038d8d7819 */ /* 0x000fc400000012ff */
[----:B------:R-:W-:Y:S02]  /*1d5a0*/  LOP3.LUT R42, R29, R42, RZ, 0x3c, !PT ;  /* 0x0000002a1d2a7212 */ /* 0x000fe400078e3cff */
[----:B------:R-:W-:Y:S02]  /*1d5b0*/  SHF.R.U64 R143, R143, 0x3, RZ ;  /* 0x000000038f8f7819 */ /* 0x000fe400000012ff */
[----:B------:R-:W-:Y:S02]  /*1d5c0*/  MOV R11, R10 ;  /* 0x0000000a000b7202 */ /* 0x000fe40000000f00 */
[----:B------:R-:W-:Y:S02]  /*1d5d0*/  LOP3.LUT R14, R14, R147, RZ, 0x3c, !PT ;  /* 0x000000930e0e7212 */ /* 0x000fe400078e3cff */
[----:B------:R-:W-:Y:S02]  /*1d5e0*/  F2FP.BF16.F32.PACK_AB R27, R134, R6 ;  /* 0x00000006861b723e */ /* 0x000fe400000010ff */
[----:B------:R-:W-:-:S02]  /*1d5f0*/  MOV R28, R8 ;  /* 0x00000008001c7202 */ /* 0x000fc40000000f00 */
[----:B------:R-:W-:Y:S01]  /*1d600*/  MOV R10, R34 ;  /* 0x00000022000a7202 */ /* 0x000fe20000000f00 */
[----:B------:R-:W-:Y:S01]  /*1d610*/  STSM.16.M88.4 [R86], R24 ;  /* 0x0000001856007844 */ /* 0x000fe20000000200 */
[----:B------:R-:W-:Y:S02]  /*1d620*/  LOP3.LUT R147, R38, 0x380, RZ, 0xc0, !PT ;  /* 0x0000038026937812 */ /* 0x000fe400078ec0ff */
[----:B------:R-:W-:Y:S02]  /*1d630*/  LOP3.LUT R20, R141, R20, RZ, 0x3c, !PT ;  /* 0x000000148d147212 */ /* 0x000fe400078e3cff */
[----:B------:R-:W-:Y:S02]  /*1d640*/  MOV R8, R42 ;  /* 0x0000002a00087202 */ /* 0x000fe40000000f00 */
[----:B------:R-:W-:Y:S02]  /*1d650*/  F2FP.BF16.F32.PACK_AB R34, R37, R36 ;  /* 0x000000242522723e */ /* 0x000fe400000010ff */
[----:B------:R-:W-:-:S02]  /*1d660*/  F2FP.BF16.F32.PACK_AB R35, R132, R122 ;  /* 0x0000007a8423723e */ /* 0x000fc400000010ff */
[----:B------:R-:W-:Y:S02]  /*1d670*/  LOP3.LUT R30, R143, R30, RZ, 0x3c, !PT ;  /* 0x0000001e8f1e7212 */ /* 0x000fe400078e3cff */
[----:B------:R-:W-:Y:S01]  /*1d680*/  F2FP.BF16.F32.PACK_AB R42, R45, R44 ;  /* 0x0000002c2d2a723e */ /* 0x000fe200000010ff */
[----:B------:R-:W-:Y:S01]  /*1d690*/  STSM.16.M88.4 [R28], R32 ;  /* 0x000000201c007844 */ /* 0x000fe20000000200 */
[----:B------:R-:W-:Y:S02]  /*1d6a0*/  F2FP.BF16.F32.PACK_AB R43, R130, R120 ;  /* 0x00000078822b723e */ /* 0x000fe400000010ff */
[----:B------:R-:W-:Y:S02]  /*1d6b0*/  LOP3.LUT R135, R46, 0x380, RZ, 0xc0, !PT ;  /* 0x000003802e877812 */ /* 0x000fe400078ec0ff */
[----:B------:R-:W-:Y:S01]  /*1d6c0*/  MOV R12, R12 ;  /* 0x0000000c000c7202 */ /* 0x000fe20000000f00 */
[----:B------:R-:W-:Y:S01]  /*1d6d0*/  STSM.16.M88.4 [R11], R40 ;  /* 0x000000280b007844 */ /* 0x000fe20000000200 */
[----:B------:R-:W-:-:S02]  /*1d6e0*/  LOP3.LUT R141, R78, 0x380, RZ, 0xc0, !PT ;  /* 0x000003804e8d7812 */ /* 0x000fc400078ec0ff */
[----:B------:R-:W-:Y:S01]  /*1d6f0*/  MOV R14, R14 ;  /* 0x0000000e000e7202 */ /* 0x000fe20000000f00 */
[----:B------:R-:W-:Y:S01]  /*1d700*/  STSM.16.M88.4 [R12], R48 ;  /* 0x000000300c007844 */ /* 0x000fe20000000200 */
[----:B------:R-:W-:Y:S02]  /*1d710*/  SHF.R.U64 R147, R147, 0x3, RZ ;  /* 0x0000000393937819 */ /* 0x000fe400000012ff */
[----:B------:R-:W-:Y:S01]  /*1d720*/  MOV R20, R20 ;  /* 0x0000001400147202 */ /* 0x000fe20000000f00 */
[----:B------:R-:W-:Y:S01]  /*1d730*/  STSM.16.M88.4 [R14], R56 ;  /* 0x000000380e007844 */ /* 0x000fe20000000200 */
[----:B------:R-:W-:Y:S02]  /*1d740*/  MOV R30, R30 ;  /* 0x0000001e001e7202 */ /* 0x000fe40000000f00 */
[----:B------:R-:W-:Y:S01]  /*1d750*/  SHF.R.U64 R135, R135, 0x3, RZ ;  /* 0x0000000387877819 */ /* 0x000fe200000012ff */
[----:B------:R2:W-:Y:S01]  /*1d760*/  STSM.16.M88.4 [R20], R64 ;  /* 0x0000004014007844 */ /* 0x0005e20000000200 */
[----:B------:R-:W-:-:S02]  /*1d770*/  SHF.R.U64 R141, R141, 0x3, RZ ;  /* 0x000000038d8d7819 */ /* 0x000fc400000012ff */
[----:B------:R-:W-:Y:S01]  /*1d780*/  LOP3.LUT R38, R147, R38, RZ, 0x3c, !PT ;  /* 0x0000002693267212 */ /* 0x000fe200078e3cff */
[----:B------:R-:W-:Y:S01]  /*1d790*/  STSM.16.M88.4 [R30], R72 ;  /* 0x000000481e007844 */ /* 0x000fe20000000200 */
[----:B------:R-:W-:Y:S02]  /*1d7a0*/  LOP3.LUT R46, R135, R46, RZ, 0x3c, !PT ;  /* 0x0000002e872e7212 */ /* 0x000fe400078e3cff */
[----:B------:R-:W-:Y:S01]  /*1d7b0*/  LOP3.LUT R6, R141, R78, RZ, 0x3c, !PT ;  /* 0x0000004e8d067212 */ /* 0x000fe200078e3cff */
[----:B------:R3:W-:Y:S01]  /*1d7c0*/  STSM.16.M88.4 [R10], R80 ;  /* 0x000000500a007844 */ /* 0x0007e20000000200 */
[----:B------:R-:W-:Y:S02]  /*1d7d0*/  MOV R38, R38 ;  /* 0x0000002600267202 */ /* 0x000fe40000000f00 */
[----:B------:R-:W-:Y:S02]  /*1d7e0*/  ISETP.NE.U32.AND P0, PT, RZ, UR4, PT ;  /* 0x00000004ff007c0c */ /* 0x000fe4000bf05070 */
[----:B------:R-:W-:Y:S01]  /*1d7f0*/  MOV R46, R46 ;  /* 0x0000002e002e7202 */ /* 0x000fe20000000f00 */
[----:B------:R-:W-:Y:S01]  /*1d800*/  STSM.16.M88.4 [R38], R88 ;  /* 0x0000005826007844 */ /* 0x000fe20000000200 */
[----:B------:R-:W-:Y:S01]  /*1d810*/  MOV R9, R6 ;  /* 0x0000000600097202 */ /* 0x000fe20000000f00 */
[----:B--2---:R-:W-:Y:S01]  /*1d820*/  IMAD.MOV.U32 R20, RZ, RZ, RZ ;  /* 0x000000ffff147224 */ /* 0x004fe200078e00ff */
[----:B------:R-:W-:Y:S01]  /*1d830*/  ISETP.NE.AND.EX P0, PT, RZ, UR5, PT, P0 ;  /* 0x00000005ff007c0c */ /* 0x000fe2000bf05300 */
[----:B------:R2:W-:Y:S04]  /*1d840*/  STSM.16.M88.4 [R8], R96 ;  /* 0x0000006008007844 */ /* 0x0005e80000000200 */
[----:B------:R0:W-:Y:S01]  /*1d850*/  STSM.16.M88.4 [R46], R104 ;  /* 0x000000682e007844 */ /* 0x0001e20000000200 */
[----:B---3--:R-:W-:-:S03]  /*1d860*/  IADD3 R10, P1, R223, UR4, RZ ;  /* 0x00000004df0a7c10 */ /* 0x008fc6000ff3e0ff */
[----:B------:R0:W-:Y:S01]  /*1d870*/  STSM.16.M88.4 [R9], R112 ;  /* 0x0000007009007844 */ /* 0x0001e20000000200 */
[----:B------:R-:W-:Y:S01]  /*1d880*/  IADD3.X R11, R224, UR5, RZ, P1, !PT ;  /* 0x00000005e00b7c10 */ /* 0x000fe20008ffe4ff */
[----:B------:R-:W-:Y:S01]  /*1d890*/  ULDC.64 UR4, c[0x0][0xc08] ;  /* 0x0003020000047ab9 */ /* 0x000fe20000000a00 */
[----:B------:R-:W-:Y:S01]  /*1d8a0*/  BAR.SYNC.DEFER_BLOCKING 0x1, 0x100 ;  /* 0x0044000000007b1d */ /* 0x000fe20000010000 */
[----:B------:R-:W-:-:S04]  /*1d8b0*/  ISETP.NE.U32.AND P2, PT, RZ, UR4, PT ;  /* 0x00000004ff007c0c */ /* 0x000fc8000bf45070 */
[----:B------:R-:W-:-:S13]  /*1d8c0*/  ISETP.NE.AND.EX P2, PT, RZ, UR5, PT, P2 ;  /* 0x00000005ff007c0c */ /* 0x000fda000bf45320 */
[----:B------:R-:W-:Y:S01]  /*1d8d0*/  @P2 IADD3 R6, P3, R223, UR4, RZ ;  /* 0x00000004df062c10 */ /* 0x000fe2000ff7e0ff */
[----:B------:R-:W-:Y:S02]  /*1d8e0*/  ULDC UR4, c[0x0][0xa88] ;  /* 0x0002a20000047ab9 */ /* 0x000fe40000000800 */
[----:B------:R-:W-:Y:S01]  /*1d8f0*/  IMAD.U32 R15, RZ, RZ, UR4 ;  /* 0x00000004ff0f7e24 */ /* 0x000fe2000f8e00ff */
[----:B------:R-:W-:Y:S01]  /*1d900*/  @P2 IADD3.X R7, R224, UR5, RZ, P3, !PT ;  /* 0x00000005e0072c10 */ /* 0x000fe20009ffe4ff */
[----:B------:R0:W5:Y:S01]  /*1d910*/  @P0 LDG.E R20, desc[UR60][R10.64] ;  /* 0x0000003c0a140981 */ /* 0x000162000c1e1900 */
[----:B----4-:R-:W-:-:S03]  /*1d920*/  ISETP.NE.AND P1, PT, R60, 0x1, PT ;  /* 0x000000013c00780c */ /* 0x010fc60003f25270 */
[----:B------:R0:W5:Y:S10]  /*1d930*/  @P2 LDG.E R15, desc[UR60][R6.64] ;  /* 0x0000003c060f2981 */ /* 0x000174000c1e1900 */
[----:B--2---:R-:W2:Y:S08]  /*1d940*/  @P1 LDC R8, c[0x0][0xbec] ;  /* 0x0002fb00ff081b82 */ /* 0x004eb00000000800 */
[----:B------:R-:W3:Y:S01]  /*1d950*/  @P1 LDC R25, c[0x0][0xbf0] ;  /* 0x0002fc00ff191b82 */ /* 0x000ee20000000800 */
[----:B0-----:R-:W-:Y:S05]  /*1d960*/  @P2 BRA `(.L_x_4248) ;  /* 0x0000000000102947 */ /* 0x001fea0003800000 */
[----:B------:R-:W-:Y:S05]  /*1d970*/  @!P0 BRA `(.L_x_4248) ;  /* 0x00000000000c8947 */ /* 0x000fea0003800000 */
[----:B------:R-:W4:Y:S04]  /*1d980*/  LDG.E R6, desc[UR60][R10.64] ;  /* 0x0000003c0a067981 */ /* 0x000f28000c1e1900 */
[----:B-----5:R-:W4:Y:S02]  /*1d990*/  LDG.E R15, desc[UR60][R10.64+0x4] ;  /* 0x0000043c0a0f7981 */ /* 0x020f24000c1e1900 */
[----:B----4-:R-:W-:-:S07]  /*1d9a0*/  IMAD.IADD R15, R15, 0x1, -R6 ;  /* 0x000000010f0f7824 */ /* 0x010fce00078e0a06 */
.L_x_4248:
[----:B------:R-:W4:Y:S01]  /*1d9b0*/  LDL R6, [R1+0x8c] ;  /* 0x00008c0001067983 */ /* 0x000f220000100800 */
[----:B------:R-:W-:Y:S01]  /*1d9c0*/  SHF.R.S32.HI R61, RZ, 0x1f, R222 ;  /* 0x0000001fff3d7819 */ /* 0x000fe200000114de */
[----:B------:R-:W-:Y:S02]  /*1d9d0*/  ULDC.64 UR4, c[0x0][0xb90] ;  /* 0x0002e40000047ab9 */ /* 0x000fe40000000a00 */
[----:B------:R-:W3:Y:S01]  /*1d9e0*/  LDL R14, [R1+0x84] ;  /* 0x00008400010e7983 */ /* 0x000ee20000100800 */
[----:B-----5:R-:W-:Y:S01]  /*1d9f0*/  SHF.R.S32.HI R21, RZ, 0x1f, R20 ;  /* 0x0000001fff157819 */ /* 0x020fe20000011414 */
[----:B------:R-:W-:Y:S01]  /*1da00*/  IMAD R7, R61, UR4, RZ ;  /* 0x000000043d077c24 */ /* 0x000fe2000f8e02ff */
[----:B------:R-:W-:Y:S01]  /*1da10*/  SEL R230, R230, RZ, !P0 ;  /* 0x000000ffe6e67207 */ /* 0x000fe20004000000 */
[----:B------:R-:W-:Y:S01]  /*1da20*/  IMAD R11, R229, 0x40, R217 ;  /* 0x00000040e50b7824 */ /* 0x000fe200078e02d9 */
[----:B------:R-:W-:Y:S01]  /*1da30*/  SEL R225, R225, RZ, !P0 ;  /* 0x000000ffe1e17207 */ /* 0x000fe20004000000 */
[----:B------:R-:W-:Y:S01]  /*1da40*/  IMAD R13, R222, UR5, R7 ;  /* 0x00000005de0d7c24 */ /* 0x000fe2000f8e0207 */
[----:B------:R-:W0:Y:S01]  /*1da50*/  @P1 LDC R63, c[0x0][0xbec] ;  /* 0x0002fb00ff3f1b82 */ /* 0x000e220000000800 */
[----:B------:R-:W-:-:S04]  /*1da60*/  IMAD.WIDE R4, R11, 0x2, R4 ;  /* 0x000000020b047825 */ /* 0x000fc800078e0204 */
[----:B------:R-:W-:Y:S01]  /*1da70*/  IMAD R62, R15, R60, RZ ;  /* 0x0000003c0f3e7224 */ /* 0x000fe200078e02ff */
[C---:B------:R-:W-:Y:S02]  /*1da80*/  IADD3 R29, P4, R4.reuse, 0x4000, RZ ;  /* 0x00004000041d7810 */ /* 0x040fe40007f9e0ff */
[----:B------:R-:W1:Y:S01]  /*1da90*/  @P1 LDC R65, c[0x0][0xbf0] ;  /* 0x0002fc00ff411b82 */ /* 0x000e620000000800 */
[----:B------:R-:W-:Y:S02]  /*1daa0*/  IADD3 R37, P3, R4, 0x6000, RZ ;  /* 0x0000600004257810 */ /* 0x000fe40007f7e0ff */
        /* <DEDUP_REMOVED lines=8> */
[C---:B------:R-:W-:Y:S02]  /*1db30*/  IADD3 R53, P4, R4.reuse, 0xa000, RZ ;  /* 0x0000a00004357810 */ /* 0x040fe40007f9e0ff */
[----:B------:R-:W-:Y:S02]  /*1db40*/  LOP3.LUT R15, R4, 0x380, RZ, 0xc0, !PT ;  /* 0x00000380040f7812 */ /* 0x000fe400078ec0ff */
[----:B------:R-:W-:-:S02]  /*1db50*/  LOP3.LUT R52, R53, 0x380, RZ, 0xc0, !PT ;  /* 0x0000038035347812 */ /* 0x000fc400078ec0ff */
[----:B------:R-:W-:Y:S02]  /*1db60*/  SHF.R.U64 R15, R15, 0x3, RZ ;  /* 0x000000030f0f7819 */ /* 0x000fe400000012ff */
[----:B------:R-:W-:-:S04]  /*1db70*/  SHF.R.U64 R52, R52, 0x3, RZ ;  /* 0x0000000334347819 */ /* 0x000fc800000012ff */
[----:B------:R-:W-:Y:S01]  /*1db80*/  LOP3.LUT R52, R52, R53, RZ, 0x3c, !PT ;  /* 0x0000003534347212 */ /* 0x000fe200078e3cff */
[----:B------:R-:W-:Y:S02]  /*1db90*/  IMAD.X R53, RZ, RZ, R5, P4 ;  /* 0x000000ffff357224 */ /* 0x000fe400020e0605 */
[C---:B------:R-:W-:Y:S01]  /*1dba0*/  IMAD R67, R228.reuse, 0x80, R229 ;  /* 0x00000080e4437824 */ /* 0x040fe200078e02e5 */
[----:B------:R-:W-:Y:S01]  /*1dbb0*/  BSSY B1, `(.L_x_4249) ;  /* 0x000009f000017945 */ /* 0x000fe20003800000 */
[----:B------:R-:W-:Y:S02]  /*1dbc0*/  SHF.R.S32.HI R68, RZ, 0x1f, R220 ;  /* 0x0000001fff447819 */ /* 0x000fe400000114dc */
[----:B------:R-:W-:Y:S02]  /*1dbd0*/  SHF.R.S32.HI R69, RZ, 0x1f, R219 ;  /* 0x0000001fff457819 */ /* 0x000fe400000114db */
[----:B------:R-:W-:Y:S01]  /*1dbe0*/  SHF.R.S32.HI R70, RZ, 0x1f, R217 ;  /* 0x0000001fff467819 */ /* 0x000fe200000114d9 */
[----:B----4-:R-:W-:-:S04]  /*1dbf0*/  IMAD R27, R228, 0x80, R6 ;  /* 0x00000080e41b7824 */ /* 0x010fc800078e0206 */
[----:B--2---:R-:W-:-:S04]  /*1dc00*/  @P1 IMAD.HI.U32 R8, R27, R8, RZ ;  /* 0x000000081b081227 */ /* 0x004fc800078e00ff */
[----:B------:R-:W-:Y:S01]  /*1dc10*/  IMAD.MOV.U32 R9, RZ, RZ, R27 ;  /* 0x000000ffff097224 */ /* 0x000fe200078e001b */
[----:B---3--:R-:W-:Y:S01]  /*1dc20*/  @P1 SHF.R.U32.HI R9, RZ, R25, R8 ;  /* 0x00000019ff091219 */ /* 0x008fe20000011608 */
[----:B------:R-:W-:Y:S01]  /*1dc30*/  IMAD.WIDE.U32 R6, R222, UR4, R20 ;  /* 0x00000004de067c25 */ /* 0x000fe2000f8e0014 */
[----:B------:R-:W-:-:S03]  /*1dc40*/  ULDC.64 UR4, c[0x0][0xb98] ;  /* 0x0002e60000047ab9 */ /* 0x000fc60000000a00 */
[----:B------:R-:W-:Y:S02]  /*1dc50*/  IMAD.IADD R7, R7, 0x1, R13 ;  /* 0x0000000107077824 */ /* 0x000fe400078e020d */
[----:B------:R-:W-:Y:S02]  /*1dc60*/  IMAD.MOV R13, RZ, RZ, -R9 ;  /* 0x000000ffff0d7224 */ /* 0x000fe400078e0a09 */
        /* <DEDUP_REMOVED lines=9> */
[----:B------:R-:W-:Y:S01]  /*1dd00*/  IMAD R10, R8, UR4, RZ ;  /* 0x00000004080a7c24 */ /* 0x000fe2000f8e02ff */
[----:B------:R-:W-:Y:S01]  /*1dd10*/  IADD3 R9, P2, R4, 0x1000, RZ ;  /* 0x0000100004097810 */ /* 0x000fe20007f5e0ff */
[----:B------:R-:W-:-:S04]  /*1dd20*/  IMAD.WIDE.U32 R6, R11, UR4, R6 ;  /* 0x000000040b067c25 */ /* 0x000fc8000f8e0006 */
[----:B------:R-:W-:Y:S01]  /*1dd30*/  IMAD R25, R11, UR5, R10 ;  /* 0x000000050b197c24 */ /* 0x000fe2000f8e020a */
[----:B------:R-:W-:Y:S01]  /*1dd40*/  ULDC.64 UR4, c[0x0][0xb50] ;  /* 0x0002d40000047ab9 */ /* 0x000fe20000000a00 */
[----:B------:R-:W-:Y:S02]  /*1dd50*/  LOP3.LUT R8, R9, 0x380, RZ, 0xc0, !PT ;  /* 0x0000038009087812 */ /* 0x000fe400078ec0ff */
[----:B------:R-:W-:Y:S01]  /*1dd60*/  IMAD.IADD R7, R7, 0x1, R25 ;  /* 0x0000000107077824 */ /* 0x000fe200078e0219 */
[----:B------:R-:W-:Y:S02]  /*1dd70*/  LEA R10, P0, R6, UR4, 0x2 ;  /* 0x00000004060a7c11 */ /* 0x000fe4000f8010ff */
[----:B------:R-:W-:Y:S02]  /*1dd80*/  SHF.R.U64 R8, R8, 0x3, RZ ;  /* 0x0000000308087819 */ /* 0x000fe400000012ff */
[----:B------:R-:W-:Y:S01]  /*1dd90*/  LEA.HI.X R6, R6, UR5, R7, 0x2, P0 ;  /* 0x0000000506067c11 */ /* 0x000fe200080f1407 */
[----:B------:R-:W-:Y:S01]  /*1dda0*/  SHFL.IDX PT, R50, R10, RZ, 0x1c1f ;  /* 0x001c1fff0a327589 */ /* 0x000fe200000e0000 */
[----:B------:R-:W-:Y:S01]  /*1ddb0*/  IADD3 R33, P0, R4, 0x5000, RZ ;  /* 0x0000500004217810 */ /* 0x000fe20007f1e0ff */
[----:B------:R-:W-:Y:S01]  /*1ddc0*/  IMAD R27, R228, 0x80, R14 ;  /* 0x00000080e41b7824 */ /* 0x000fe200078e020e */
[----:B------:R-:W-:Y:S01]  /*1ddd0*/  LOP3.LUT R8, R8, R9, RZ, 0x3c, !PT ;  /* 0x0000000908087212 */ /* 0x000fe200078e3cff */
[----:B------:R-:W-:Y:S01]  /*1dde0*/  IMAD.X R9, RZ, RZ, R5, P2 ;  /* 0x000000ffff097224 */ /* 0x000fe200010e0605 */
[----:B------:R-:W-:Y:S01]  /*1ddf0*/  LOP3.LUT R32, R33, 0x380, RZ, 0xc0, !PT ;  /* 0x0000038021207812 */ /* 0x000fe200078ec0ff */
[----:B------:R-:W-:Y:S01]  /*1de00*/  SHFL.IDX PT, R54, R10, 0x1, 0x1c1f ;  /* 0x003c1f000a367f89 */ /* 0x000fe200000e0000 */
[----:B------:R-:W-:Y:S01]  /*1de10*/  IADD3 R41, P2, R4, 0x7000, RZ ;  /* 0x0000700004297810 */ /* 0x000fe20007f5e0ff */
[----:B------:R-:W-:Y:S01]  /*1de20*/  ULDC.64 UR4, c[0x0][0xaa0] ;  /* 0x0002a80000047ab9 */ /* 0x000fe20000000a00 */
[----:B------:R-:W-:Y:S01]  /*1de30*/  SHF.R.U64 R32, R32, 0x3, RZ ;  /* 0x0000000320207819 */ /* 0x000fe200000012ff */
[----:B------:R-:W2:Y:S01]  /*1de40*/  SHFL.IDX PT, R51, R6, RZ, 0x1c1f ;  /* 0x001c1fff06337589 */ /* 0x000ea200000e0000 */
[----:B------:R-:W-:-:S02]  /*1de50*/  LOP3.LUT R40, R41, 0x380, RZ, 0xc0, !PT ;  /* 0x0000038029287812 */ /* 0x000fc400078ec0ff */
[----:B------:R-:W-:Y:S01]  /*1de60*/  LOP3.LUT R32, R32, R33, RZ, 0x3c, !PT ;  /* 0x0000002120207212 */ /* 0x000fe200078e3cff */
[--C-:B------:R-:W-:Y:S01]  /*1de70*/  IMAD.X R33, RZ, RZ, R5.reuse, P0 ;  /* 0x000000ffff217224 */ /* 0x100fe200000e0605 */
[----:B------:R-:W-:Y:S02]  /*1de80*/  SHF.R.U64 R40, R40, 0x3, RZ ;  /* 0x0000000328287819 */ /* 0x000fe400000012ff */
[----:B------:R-:W-:Y:S02]  /*1de90*/  LOP3.LUT P0, RZ, R234, 0x3, RZ, 0xc0, !PT ;  /* 0x00000003eaff7812 */ /* 0x000fe4000780c0ff */
[----:B------:R-:W-:Y:S01]  /*1dea0*/  LOP3.LUT R40, R40, R41, RZ, 0x3c, !PT ;  /* 0x0000002928287212 */ /* 0x000fe200078e3cff */
[----:B------:R-:W-:Y:S01]  /*1deb0*/  IMAD.X R41, RZ, RZ, R5, P2 ;  /* 0x000000ffff297224 */ /* 0x000fe200010e0605 */
[C---:B------:R-:W-:Y:S01]  /*1dec0*/  ISETP.GE.OR P2, PT, R27.reuse, R62, P0 ;  /* 0x0000003e1b00720c */ /* 0x040fe20000746670 */
[----:B------:R-:W3:Y:S01]  /*1ded0*/  SHFL.IDX PT, R55, R6, 0x1, 0x1c1f ;  /* 0x003c1f0006377f89 */ /* 0x000ee200000e0000 */
[----:B------:R-:W-:Y:S01]  /*1dee0*/  VIADD R7, R27, 0x8 ;  /* 0x000000081b077836 */ /* 0x000fe20000000000 */
[----:B------:R-:W-:-:S02]  /*1def0*/  IADD3 R13, P6, R4, 0x2000, RZ ;  /* 0x00002000040d7810 */ /* 0x000fc40007fde0ff */
[----:B------:R-:W-:Y:S02]  /*1df00*/  IADD3 R25, P5, R4, 0x3000, RZ ;  /* 0x0000300004197810 */ /* 0x000fe40007fbe0ff */
[----:B------:R-:W-:-:S06]  /*1df10*/  ISETP.GE.OR P0, PT, R7, R62, P0 ;  /* 0x0000003e0700720c */ /* 0x000fcc0000706670 */
[----:B--2---:R2:W-:Y:S01]  /*1df20*/  @!P2 ST.E desc[UR60][R50.64], R3 ;  /* 0x000000033200a985 */ /* 0x0045e2000c10193c */
[----:B------:R-:W-:Y:S02]  /*1df30*/  LOP3.LUT R12, R13, 0x380, RZ, 0xc0, !PT ;  /* 0x000003800d0c7812 */ /* 0x000fe400078ec0ff */
[----:B------:R-:W-:Y:S01]  /*1df40*/  LOP3.LUT R24, R25, 0x380, RZ, 0xc0, !PT ;  /* 0x0000038019187812 */ /* 0x000fe200078ec0ff */
[----:B--2---:R-:W-:-:S04]  /*1df50*/  IMAD R3, R21, UR4, RZ ;  /* 0x0000000415037c24 */ /* 0x004fc8000f8e02ff */
[C---:B------:R-:W-:Y:S02]  /*1df60*/  IMAD R3, R20.reuse, UR5, R3 ;  /* 0x0000000514037c24 */ /* 0x040fe4000f8e0203 */
[----:B------:R-:W-:Y:S01]  /*1df70*/  IMAD.WIDE.U32 R20, R20, UR4, RZ ;  /* 0x0000000414147c25 */ /* 0x000fe2000f8e00ff */
[----:B------:R-:W-:Y:S01]  /*1df80*/  SHF.R.U64 R12, R12, 0x3, RZ ;  /* 0x000000030c0c7819 */ /* 0x000fe200000012ff */
[----:B------:R-:W-:Y:S01]  /*1df90*/  ULDC.64 UR4, c[0x0][0xae8] ;  /* 0x0002ba0000047ab9 */ /* 0x000fe20000000a00 */
[----:B------:R-:W-:Y:S01]  /*1dfa0*/  SHF.R.U64 R24, R24, 0x3, RZ ;  /* 0x0000000318187819 */ /* 0x000fe200000012ff */
[----:B------:R-:W-:Y:S02]  /*1dfb0*/  IMAD.IADD R21, R21, 0x1, R3 ;  /* 0x0000000115157824 */ /* 0x000fe400078e0203 */
[----:B------:R-:W-:Y:S01]  /*1dfc0*/  IMAD R3, R221, 0x20, R229 ;  /* 0x00000020dd037824 */ /* 0x000fe200078e02e5 */
[----:B------:R-:W-:Y:S01]  /*1dfd0*/  LOP3.LUT R12, R12, R13, RZ, 0x3c, !PT ;  /* 0x0000000d0c0c7212 */ /* 0x000fe200078e3cff */
[--C-:B------:R-:W-:Y:S01]  /*1dfe0*/  IMAD.X R13, RZ, RZ, R5.reuse, P6 ;  /* 0x000000ffff0d7224 */ /* 0x100fe200030e0605 */
[----:B------:R-:W-:Y:S01]  /*1dff0*/  LOP3.LUT R24, R24, R25, RZ, 0x3c, !PT ;  /* 0x0000001918187212 */ /* 0x000fe200078e3cff */
[----:B------:R-:W-:Y:S01]  /*1e000*/  IMAD.X R25, RZ, RZ, R5, P5 ;  /* 0x000000ffff197224 */ /* 0x000fe200028e0605 */
[----:B------:R-:W-:Y:S01]  /*1e010*/  IADD3 R45, P6, R4, 0x8000, RZ ;  /* 0x00008000042d7810 */ /* 0x000fe20007fde0ff */
[----:B------:R-:W-:Y:S01]  /*1e020*/  IMAD R64, R228, 0x80, R3 ;  /* 0x00000080e4407824 */ /* 0x000fe200078e0203 */
[C---:B------:R-:W-:Y:S01]  /*1e030*/  IADD3 R49, P5, R4.reuse, 0x9000, RZ ;  /* 0x0000900004317810 */ /* 0x040fe20007fbe0ff */
[----:B------:R-:W-:Y:S01]  /*1e040*/  IMAD R61, R61, UR4, RZ ;  /* 0x000000043d3d7c24 */ /* 0x000fe2000f8e02ff */
[----:B------:R-:W-:Y:S01]  /*1e050*/  IADD3 R11, P3, R4, 0xb000, RZ ;  /* 0x0000b000040b7810 */ /* 0x000fe20007f7e0ff */
[----:B---3--:R0:W-:Y:S01]  /*1e060*/  @!P0 ST.E desc[UR60][R54.64], R0 ;  /* 0x0000000036008985 */ /* 0x0081e2000c10193c */
[----:B------:R-:W-:Y:S01]  /*1e070*/  LOP3.LUT R44, R45, 0x380, RZ, 0xc0, !PT ;  /* 0x000003802d2c7812 */ /* 0x000fe200078ec0ff */
[C---:B------:R-:W-:Y:S01]  /*1e080*/  IMAD R61, R222.reuse, UR5, R61 ;  /* 0x00000005de3d7c24 */ /* 0x040fe2000f8e023d */
[----:B------:R-:W-:Y:S01]  /*1e090*/  LOP3.LUT R48, R49, 0x380, RZ, 0xc0, !PT ;  /* 0x0000038031307812 */ /* 0x000fe200078ec0ff */
[----:B------:R-:W-:Y:S01]  /*1e0a0*/  IMAD.WIDE.U32 R20, R222, UR4, R20 ;  /* 0x00000004de147c25 */ /* 0x000fe2000f8e0014 */
[----:B------:R-:W-:Y:S01]  /*1e0b0*/  LOP3.LUT R6, R11, 0x380, RZ, 0xc0, !PT ;  /* 0x000003800b067812 */ /* 0x000fe200078ec0ff */
[----:B------:R-:W-:Y:S01]  /*1e0c0*/  ULDC.64 UR4, c[0x0][0xaf0] ;  /* 0x0002bc0000047ab9 */ /* 0x000fe20000000a00 */
[----:B------:R-:W-:Y:S01]  /*1e0d0*/  SHF.R.U64 R44, R44, 0x3, RZ ;  /* 0x000000032c2c7819 */ /* 0x000fe200000012ff */
[----:B------:R-:W-:-:S02]  /*1e0e0*/  IMAD.MOV.U32 R3, RZ, RZ, R64 ;  /* 0x000000ffff037224 */ /* 0x000fc400078e0040 */
[----:B0-----:R-:W-:Y:S01]  /*1e0f0*/  @P1 IMAD.HI.U32 R0, R64, R63, RZ ;  /* 0x0000003f40001227 */ /* 0x001fe200078e00ff */
[----:B------:R-:W-:Y:S01]  /*1e100*/  SHF.R.U64 R48, R48, 0x3, RZ ;  /* 0x0000000330307819 */ /* 0x000fe200000012ff */
[----:B------:R-:W5:Y:S01]  /*1e110*/  LD.E.128 R24, desc[UR60][R24.64] ;  /* 0x0000003c18187980 */ /* 0x000f62000c101d00 */
[----:B------:R-:W-:Y:S01]  /*1e120*/  SHF.R.U64 R6, R6, 0x3, RZ ;  /* 0x0000000306067819 */ /* 0x000fe200000012ff */
[----:B------:R-:W-:Y:S01]  /*1e130*/  IMAD.IADD R21, R21, 0x1, R61 ;  /* 0x0000000115157824 */ /* 0x000fe200078e023d */
[----:B-1----:R-:W-:Y:S01]  /*1e140*/  @P1 SHF.R.U32.HI R3, RZ, R65, R0 ;  /* 0x00000041ff031219 */ /* 0x002fe20000011600 */
[----:B------:R-:W-:Y:S01]  /*1e150*/  IMAD R230, R230, UR4, RZ ;  /* 0x00000004e6e67c24 */ /* 0x000fe2000f8e02ff */
[----:B------:R-:W-:Y:S01]  /*1e160*/  LOP3.LUT R44, R44, R45, RZ, 0x3c, !PT ;  /* 0x0000002d2c2c7212 */ /* 0x000fe200078e3cff */
[C---:B------:R-:W-:Y:S01]  /*1e170*/  IMAD.WIDE.U32 R20, R225.reuse, UR4, R20 ;  /* 0x00000004e1147c25 */ /* 0x040fe2000f8e0014 */
[----:B------:R-:W-:Y:S01]  /*1e180*/  LOP3.LUT R48, R48, R49, RZ, 0x3c, !PT ;  /* 0x0000003130307212 */ /* 0x000fe200078e3cff */
[----:B------:R-:W5:Y:S01]  /*1e190*/  LD.E.128 R28, desc[UR60][R28.64] ;  /* 0x0000003c1c1c7980 */ /* 0x000f62000c101d00 */
[----:B------:R-:W-:Y:S01]  /*1e1a0*/  SHF.R.S32.HI R0, RZ, 0x1f, R3 ;  /* 0x0000001fff007819 */ /* 0x000fe20000011403 */
[----:B------:R-:W-:Y:S01]  /*1e1b0*/  IMAD R61, R225, UR5, R230 ;  /* 0x00000005e13d7c24 */ /* 0x000fe2000f8e02e6 */
[----:B------:R-:W-:Y:S01]  /*1e1c0*/  LOP3.LUT R4, R15, R4, RZ, 0x3c, !PT ;  /* 0x000000040f047212 */ /* 0x000fe200078e3cff */
[--C-:B------:R-:W-:Y:S01]  /*1e1d0*/  IMAD.X R45, RZ, RZ, R5.reuse, P6 ;  /* 0x000000ffff2d7224 */ /* 0x100fe200030e0605 */
[----:B------:R-:W-:Y:S01]  /*1e1e0*/  LOP3.LUT R56, R6, R11, RZ, 0x3c, !PT ;  /* 0x0000000b06387212 */ /* 0x000fe200078e3cff */
[--C-:B------:R-:W-:Y:S01]  /*1e1f0*/  IMAD.X R49, RZ, RZ, R5.reuse, P5 ;  /* 0x000000ffff317224 */ /* 0x100fe200028e0605 */
[----:B------:R-:W-:Y:S01]  /*1e200*/  ULDC.64 UR4, c[0x0][0xae0] ;  /* 0x0002b80000047ab9 */ /* 0x000fe20000000a00 */
[----:B------:R-:W-:Y:S01]  /*1e210*/  IMAD.X R57, RZ, RZ, R5, P3 ;  /* 0x000000ffff397224 */ /* 0x000fe200018e0605 */
[----:B------:R-:W5:Y:S01]  /*1e220*/  LD.E.128 R8, desc[UR60][R8.64] ;  /* 0x0000003c08087980 */ /* 0x000f62000c101d00 */
[----:B------:R-:W-:-:S02]  /*1e230*/  IMAD.MOV R63, RZ, RZ, -R3 ;  /* 0x000000ffff3f7224 */ /* 0x000fc400078e0a03 */
[----:B------:R-:W-:Y:S01]  /*1e240*/  IMAD.IADD R21, R21, 0x1, R61 ;  /* 0x0000000115157824 */ /* 0x000fe200078e023d */
[----:B------:R-:W5:Y:S01]  /*1e250*/  LD.E.128 R4, desc[UR60][R4.64] ;  /* 0x0000003c04047980 */ /* 0x000f62000c101d00 */
[----:B------:R-:W-:Y:S02]  /*1e260*/  IMAD R0, R0, UR4, RZ ;  /* 0x0000000400007c24 */ /* 0x000fe4000f8e02ff */
[----:B------:R-:W-:Y:S01]  /*1e270*/  IMAD R61, R60, R63, R64 ;  /* 0x0000003f3c3d7224 */ /* 0x000fe200078e0240 */
        /* <DEDUP_REMOVED lines=8> */
[----:B------:R-:W5:Y:S04]  /*1e300*/  LD.E.128 R52, desc[UR60][R52.64] ;  /* 0x0000003c34347980 */ /* 0x000f68000c101d00 */
[----:B------:R-:W5:Y:S01]  /*1e310*/  LD.E.128 R56, desc[UR60][R56.64] ;  /* 0x0000003c38387980 */ /* 0x000f62000c101d00 */
[----:B------:R-:W-:Y:S01]  /*1e320*/  IMAD.WIDE.U32 R20, R3, UR4, R20 ;  /* 0x0000000403147c25 */ /* 0x000fe2000f8e0014 */
[----:B------:R-:W-:Y:S01]  /*1e330*/  ULDC.64 UR4, c[0x0][0xad8] ;  /* 0x0002b60000047ab9 */ /* 0x000fe20000000a00 */
        /* <DEDUP_REMOVED lines=8> */
[----:B------:R-:W-:Y:S01]  /*1e3c0*/  IMAD.WIDE.U32 R20, R61, UR4, R20 ;  /* 0x000000043d147c25 */ /* 0x000fe2000f8e0014 */
[----:B------:R-:W-:-:S03]  /*1e3d0*/  ISETP.GE.AND P2, PT, R67, R62, PT ;  /* 0x0000003e4300720c */ /* 0x000fc60003f46270 */
[----:B------:R-:W-:Y:S01]  /*1e3e0*/  IMAD R63, R61, UR5, R0 ;  /* 0x000000053d3f7c24 */ /* 0x000fe2000f8e0200 */
[----:B------:R-:W-:Y:S01]  /*1e3f0*/  ULDC.64 UR4, c[0x0][0xa80] ;  /* 0x0002a00000047ab9 */ /* 0x000fe20000000a00 */
[----:B------:R-:W-:Y:S02]  /*1e400*/  VIADD R0, R2, 0x36820 ;  /* 0x0003682002007836 */ /* 0x000fe40000000000 */
[----:B------:R-:W-:Y:S01]  /*1e410*/  IMAD.IADD R21, R21, 0x1, R63 ;  /* 0x0000000115157824 */ /* 0x000fe200078e023f */
[C---:B------:R-:W-:Y:S01]  /*1e420*/  LEA R63, P3, R20.reuse, UR4, 0x1 ;  /* 0x00000004143f7c11 */ /* 0x040fe2000f8608ff */
[----:B------:R-:W-:Y:S01]  /*1e430*/  VIADD R3, R67, 0x20 ;  /* 0x0000002043037836 */ /* 0x000fe20000000000 */
[----:B------:R-:W-:Y:S02]  /*1e440*/  PRMT R0, RZ, 0x654, R0 ;  /* 0x00000654ff007816 */ /* 0x000fe40000000000 */
[----:B------:R-:W-:Y:S02]  /*1e450*/  LEA.HI.X R66, R20, UR5, R21, 0x1, P3 ;  /* 0x0000000514427c11 */ /* 0x000fe400098f0c15 */
[-C--:B------:R-:W-:Y:S01]  /*1e460*/  ISETP.GE.AND P1, PT, R3, R62.reuse, PT ;  /* 0x0000003e0300720c */ /* 0x080fe20003f26270 */
[----:B------:R-:W-:Y:S01]  /*1e470*/  VIADD R3, R67, 0x40 ;  /* 0x0000004043037836 */ /* 0x000fe20000000000 */
[----:B0-----:R0:W1:Y:S01]  /*1e480*/  SHFL.IDX PT, R64, R63, RZ, 0x181f ;  /* 0x00181fff3f407589 */ /* 0x00106200000e0000 */
[----:B------:R2:W-:Y:S03]  /*1e490*/  SYNCS.ARRIVE.TRANS64.RED.A1T0 RZ, [R0+URZ], RZ ;  /* 0x000000ff00ff79a7 */ /* 0x0005e6000810043f */
[----:B------:R-:W-:Y:S01]  /*1e4a0*/  ISETP.GE.AND P0, PT, R3, R62, PT ;  /* 0x0000003e0300720c */ /* 0x000fe20003f06270 */
[----:B--2---:R0:W2:Y:S01]  /*1e4b0*/  SHFL.IDX PT, R0, R66, RZ, 0x181f ;  /* 0x00181fff42007589 */ /* 0x0040a200000e0000 */
[----:B------:R-:W-:Y:S11]  /*1e4c0*/  @P2 BRA `(.L_x_4250) ;  /* 0x0000000000342947 */ /* 0x000ff60003800000 */
[----:B------:R-:W-:Y:S02]  /*1e4d0*/  ULDC UR4, c[0x0][0xac8] ;  /* 0x0002b20000047ab9 */ /* 0x000fe40000000800 */
[----:B------:R-:W-:Y:S02]  /*1e4e0*/  ISETP.GE.AND P4, PT, R217, UR4, PT ;  /* 0x00000004d9007c0c */ /* 0x000fe4000bf86270 */
[----:B------:R-:W-:Y:S02]  /*1e4f0*/  ISETP.GE.AND P3, PT, R219, UR4, PT ;  /* 0x00000004db007c0c */ /* 0x000fe4000bf66270 */
[----:B------:R-:W-:-:S09]  /*1e500*/  ISETP.GE.AND P2, PT, R220, UR4, PT ;  /* 0x00000004dc007c0c */ /* 0x000fd2000bf46270 */
[-C--:B-1----:R-:W-:Y:S02]  /*1e510*/  @!P4 LEA R20, P6, R217, R64.reuse, 0x1 ;  /* 0x00000040d914c211 */ /* 0x082fe400078c08ff */
[----:B------:R-:W-:Y:S02]  /*1e520*/  @!P3 LEA R60, P5, R219, R64, 0x1 ;  /* 0x00000040db3cb211 */ /* 0x000fe400078a08ff */
[----:B--2---:R-:W-:Y:S02]  /*1e530*/  @!P4 LEA.HI.X R21, R217, R0, R70, 0x1, P6 ;  /* 0x00000000d915c211 */ /* 0x004fe400030f0c46 */
[C---:B------:R-:W-:Y:S02]  /*1e540*/  @!P2 LEA R64, P6, R220.reuse, R64, 0x1 ;  /* 0x00000040dc40a211 */ /* 0x040fe400078c08ff */
[-C--:B------:R-:W-:Y:S01]  /*1e550*/  @!P3 LEA.HI.X R61, R219, R0.reuse, R69, 0x1, P5 ;  /* 0x00000000db3db211 */ /* 0x080fe200028f0c45 */
[----:B-----5:R3:W-:Y:S01]  /*1e560*/  @!P4 ST.E.128 desc[UR60][R20.64], R4 ;  /* 0x000000041400c985 */ /* 0x0207e2000c101d3c */
[----:B------:R-:W-:-:S03]  /*1e570*/  @!P2 LEA.HI.X R65, R220, R0, R68, 0x1, P6 ;  /* 0x00000000dc41a211 */ /* 0x000fc600030f0c44 */
[----:B------:R3:W-:Y:S04]  /*1e580*/  @!P3 ST.E.128 desc[UR60][R60.64], R28 ;  /* 0x0000001c3c00b985 */ /* 0x0007e8000c101d3c */
[----:B------:R3:W-:Y:S02]  /*1e590*/  @!P2 ST.E.128 desc[UR60][R64.64], R44 ;  /* 0x0000002c4000a985 */ /* 0x0007e4000c101d3c */
.L_x_4250:
[----:B------:R-:W-:Y:S05]  /*1e5a0*/  BSYNC B1 ;  /* 0x0000000000017941 */ /* 0x000fea0003800000 */
.L_x_4249:
[----:B--2---:R2:W4:Y:S01]  /*1e5b0*/  SHFL.IDX PT, R0, R66, 0x1, 0x181f ;  /* 0x00381f0042007f89 */ /* 0x00452200000e0000 */
[----:B------:R-:W-:Y:S03]  /*1e5c0*/  BSSY B1, `(.L_x_4251) ;  /* 0x0000010000017945 */ /* 0x000fe60003800000 */
[----:B---3--:R2:W3:Y:S01]  /*1e5d0*/  SHFL.IDX PT, R20, R63, 0x1, 0x181f ;  /* 0x00381f003f147f89 */ /* 0x0084e200000e0000 */
[----:B------:R-:W-:Y:S05]  /*1e5e0*/  @P1 BRA `(.L_x_4252) ;  /* 0x0000000000341947 */ /* 0x000fea0003800000 */
[----:B------:R-:W-:Y:S02]  /*1e5f0*/  ULDC UR4, c[0x0][0xac8] ;  /* 0x0002b20000047ab9 */ /* 0x000fe40000000800 */
[----:B------:R-:W-:Y:S02]  /*1e600*/  ISETP.GE.AND P4, PT, R217, UR4, PT ;  /* 0x00000004d9007c0c */ /* 0x000fe4000bf86270 */
[----:B------:R-:W-:Y:S02]  /*1e610*/  ISETP.GE.AND P5, PT, R219, UR4, PT ;  /* 0x00000004db007c0c */ /* 0x000fe4000bfa6270 */
[----:B------:R-:W-:-:S09]  /*1e620*/  ISETP.GE.AND P6, PT, R220, UR4, PT ;  /* 0x00000004dc007c0c */ /* 0x000fd2000bfc6270 */
[-C--:B---3-5:R-:W-:Y:S02]  /*1e630*/  @!P4 LEA R4, P1, R217, R20.reuse, 0x1 ;  /* 0x00000014d904c211 */ /* 0x0a8fe400078208ff */
[-C--:B------:R-:W-:Y:S02]  /*1e640*/  @!P5 LEA R6, P2, R219, R20.reuse, 0x1 ;  /* 0x00000014db06d211 */ /* 0x080fe400078408ff */
[C---:B------:R-:W-:Y:S02]  /*1e650*/  @!P6 LEA R20, P3, R220.reuse, R20, 0x1 ;  /* 0x00000014dc14e211 */ /* 0x040fe400078608ff */
[-C--:B----4-:R-:W-:Y:S02]  /*1e660*/  @!P4 LEA.HI.X R5, R217, R0.reuse, R70, 0x1, P1 ;  /* 0x00000000d905c211 */ /* 0x090fe400008f0c46 */
[-C--:B------:R-:W-:Y:S02]  /*1e670*/  @!P5 LEA.HI.X R7, R219, R0.reuse, R69, 0x1, P2 ;  /* 0x00000000db07d211 */ /* 0x080fe400010f0c45 */
[----:B------:R-:W-:Y:S01]  /*1e680*/  @!P6 LEA.HI.X R21, R220, R0, R68, 0x1, P3 ;  /* 0x00000000dc15e211 */ /* 0x000fe200018f0c44 */
[----:B------:R3:W-:Y:S04]  /*1e690*/  @!P4 ST.E.128 desc[UR60][R4.64], R8 ;  /* 0x000000080400c985 */ /* 0x0007e8000c101d3c */
[----:B------:R3:W-:Y:S04]  /*1e6a0*/  @!P5 ST.E.128 desc[UR60][R6.64], R32 ;  /* 0x000000200600d985 */ /* 0x0007e8000c101d3c */
[----:B------:R3:W-:Y:S02]  /*1e6b0*/  @!P6 ST.E.128 desc[UR60][R20.64], R48 ;  /* 0x000000301400e985 */ /* 0x0007e4000c101d3c */
.L_x_4252:
[----:B------:R-:W-:Y:S05]  /*1e6c0*/  BSYNC B1 ;  /* 0x0000000000017941 */ /* 0x000fea0003800000 */
.L_x_4251:
[----:B----4-:R4:W0:Y:S01]  /*1e6d0*/  SHFL.IDX PT, R0, R66, 0x2, 0x181f ;  /* 0x00581f0042007f89 */ /* 0x01082200000e0000 */
[----:B------:R-:W-:Y:S03]  /*1e6e0*/  BSSY B1, `(.L_x_4253) ;  /* 0x0000010000017945 */ /* 0x000fe60003800000 */
[----:B---3-5:R4:W3:Y:S01]  /*1e6f0*/  SHFL.IDX PT, R8, R63, 0x2, 0x181f ;  /* 0x00581f003f087f89 */ /* 0x0288e200000e0000 */
[----:B------:R-:W-:Y:S05]  /*1e700*/  @P0 BRA `(.L_x_4254) ;  /* 0x0000000000340947 */ /* 0x000fea0003800000 */
[----:B------:R-:W-:Y:S02]  /*1e710*/  ULDC UR4, c[0x0][0xac8] ;  /* 0x0002b20000047ab9 */ /* 0x000fe40000000800 */
[----:B------:R-:W-:Y:S02]  /*1e720*/  ISETP.GE.AND P3, PT, R217, UR4, PT ;  /* 0x00000004d9007c0c */ /* 0x000fe4000bf66270 */
[----:B------:R-:W-:Y:S02]  /*1e730*/  ISETP.GE.AND P4, PT, R219, UR4, PT ;  /* 0x00000004db007c0c */ /* 0x000fe4000bf86270 */
[----:B------:R-:W-:-:S09]  /*1e740*/  ISETP.GE.AND P5, PT, R220, UR4, PT ;  /* 0x00000004dc007c0c */ /* 0x000fd2000bfa6270 */
[-C--:B---3--:R-:W-:Y:S02]  /*1e750*/  @!P3 LEA R4, P0, R217, R8.reuse, 0x1 ;  /* 0x00000008d904b211 */ /* 0x088fe400078008ff */
[-C--:B------:R-:W-:Y:S02]  /*1e760*/  @!P4 LEA R6, P1, R219, R8.reuse, 0x1 ;  /* 0x00000008db06c211 */ /* 0x080fe400078208ff */
[C---:B------:R-:W-:Y:S02]  /*1e770*/  @!P5 LEA R8, P2, R220.reuse, R8, 0x1 ;  /* 0x00000008dc08d211 */ /* 0x040fe400078408ff */
[-C--:B0-----:R-:W-:Y:S02]  /*1e780*/  @!P3 LEA.HI.X R5, R217, R0.reuse, R70, 0x1, P0 ;  /* 0x00000000d905b211 */ /* 0x081fe400000f0c46 */
[-C--:B------:R-:W-:Y:S02]  /*1e790*/  @!P4 LEA.HI.X R7, R219, R0.reuse, R69, 0x1, P1 ;  /* 0x00000000db07c211 */ /* 0x080fe400008f0c45 */
[----:B------:R-:W-:Y:S01]  /*1e7a0*/  @!P5 LEA.HI.X R9, R220, R0, R68, 0x1, P2 ;  /* 0x00000000dc09d211 */ /* 0x000fe200010f0c44 */
[----:B------:R0:W-:Y:S04]  /*1e7b0*/  @!P3 ST.E.128 desc[UR60][R4.64], R12 ;  /* 0x0000000c0400b985 */ /* 0x0001e8000c101d3c */
[----:B------:R0:W-:Y:S04]  /*1e7c0*/  @!P4 ST.E.128 desc[UR60][R6.64], R36 ;  /* 0x000000240600c985 */ /* 0x0001e8000c101d3c */
[----:B------:R0:W-:Y:S02]  /*1e7d0*/  @!P5 ST.E.128 desc[UR60][R8.64], R52 ;  /* 0x000000340800d985 */ /* 0x0001e4000c101d3c */
.L_x_4254:
[----:B------:R-:W-:Y:S05]  /*1e7e0*/  BSYNC B1 ;  /* 0x0000000000017941 */ /* 0x000fea0003800000 */
.L_x_4253:
[----:B------:R-:W-:Y:S01]  /*1e7f0*/  VIADD R3, R67, 0x60 ;  /* 0x0000006043037836 */ /* 0x000fe20000000000 */
[----:B0-2-4-:R-:W0:Y:S04]  /*1e800*/  SHFL.IDX PT, R66, R66, 0x3, 0x181f ;  /* 0x00781f0042427f89 */ /* 0x015e2800000e0000 */
[----:B------:R-:W-:Y:S01]  /*1e810*/  ISETP.GE.AND P0, PT, R3, R62, PT ;  /* 0x0000003e0300720c */ /* 0x000fe20003f06270 */
[----:B------:R2:W4:-:S12]  /*1e820*/  SHFL.IDX PT, R0, R63, 0x3, 0x181f ;  /* 0x00781f003f007f89 */ /* 0x00051800000e0000 */
[----:B--2---:R-:W-:Y:S05]  /*1e830*/  @P0 BRA `(.L_x_4255) ;  /* 0x0000000c00400947 */ /* 0x004fea0003800000 */
[----:B------:R-:W-:Y:S02]  /*1e840*/  ULDC UR4, c[0x0][0xac8] ;  /* 0x0002b20000047ab9 */ /* 0x000fe40000000800 */
[----:B------:R-:W-:Y:S02]  /*1e850*/  ISETP.GE.AND P2, PT, R217, UR4, PT ;  /* 0x00000004d9007c0c */ /* 0x000fe4000bf46270 */
[----:B------:R-:W-:-:S11]  /*1e860*/  ISETP.GE.AND P3, PT, R219, UR4, PT ;  /* 0x00000004db007c0c */ /* 0x000fd6000bf66270 */
[-C--:B----4-:R-:W-:Y:S02]  /*1e870*/  @!P2 LEA R4, P0, R217, R0.reuse, 0x1 ;  /* 0x00000000d904a211 */ /* 0x090fe400078008ff */
[----:B------:R-:W-:Y:S02]  /*1e880*/  @!P3 LEA R6, P1, R219, R0, 0x1 ;  /* 0x00000000db06b211 */ /* 0x000fe400078208ff */
        /* <DEDUP_REMOVED lines=10> */
.L_x_4247:
[----:B------:R-:W-:Y:S01]  /*1e930*/  ULDC.64 UR4, c[0x0][0xc00] ;  /* 0x0003000000047ab9 */ /* 0x000fe20000000a00 */
[----:B------:R-:W-:Y:S01]  /*1e940*/  IMAD.MOV.U32 R3, RZ, RZ, RZ ;  /* 0x000000ffff037224 */ /* 0x000fe200078e00ff */
[----:B------:R-:W-:Y:S01]  /*1e950*/  ISETP.NE.U32.AND P0, PT, RZ, UR4, PT ;  /* 0x00000004ff007c0c */ /* 0x000fe2000bf05070 */
[----:B------:R-:W2:Y:S01]  /*1e960*/  LDC R21, c[0x0][0xbe8] ;  /* 0x0002fa00ff157b82 */ /* 0x000ea20000000800 */
[----:B------:R-:W-:Y:S02]  /*1e970*/  IADD3 R4, P1, R223, UR4, RZ ;  /* 0x00000004df047c10 */ /* 0x000fe4000ff3e0ff */
[----:B------:R-:W-:Y:S02]  /*1e980*/  ISETP.NE.AND.EX P0, PT, RZ, UR5, PT, P0 ;  /* 0x00000005ff007c0c */ /* 0x000fe4000bf05300 */
[----:B------:R-:W-:Y:S01]  /*1e990*/  IADD3.X R5, R224, UR5, RZ, P1, !PT ;  /* 0x00000005e0057c10 */ /* 0x000fe20008ffe4ff */
[----:B------:R-:W-:Y:S02]  /*1e9a0*/  ULDC.64 UR4, c[0x0][0xc08] ;  /* 0x0003020000047ab9 */ /* 0x000fe40000000a00 */
[----:B------:R-:W-:-:S04]  /*1e9b0*/  ISETP.NE.U32.AND P1, PT, RZ, UR4, PT ;  /* 0x00000004ff007c0c */ /* 0x000fc8000bf25070 */
[----:B------:R-:W-:-:S04]  /*1e9c0*/  ISETP.NE.AND.EX P1, PT, RZ, UR5, PT, P1 ;  /* 0x00000005ff007c0c */ /* 0x000fc8000bf25310 */
[----:B------:R3:W5:Y:S09]  /*1e9d0*/  @P0 LDG.E R3, desc[UR60][R4.64] ;  /* 0x0000003c04030981 */ /* 0x000772000c1e1900 */
[----:B------:R-:W-:Y:S01]  /*1e9e0*/  @P1 IADD3 R6, P2, R223, UR4, RZ ;  /* 0x00000004df061c10 */ /* 0x000fe2000ff5e0ff */
[----:B------:R-:W-:-:S02]  /*1e9f0*/  ULDC UR4, c[0x0][0xa88] ;  /* 0x0002a20000047ab9 */ /* 0x000fc40000000800 */
[----:B------:R-:W-:Y:S01]  /*1ea00*/  IMAD.U32 R0, RZ, RZ, UR4 ;  /* 0x00000004ff007e24 */ /* 0x000fe2000f8e00ff */
[----:B------:R-:W-:-:S05]  /*1ea10*/  @P1 IADD3.X R7, R224, UR5, RZ, P2, !PT ;  /* 0x00000005e0071c10 */ /* 0x000fca00097fe4ff */
[----:B------:R3:W5:Y:S01]  /*1ea20*/  @P1 LDG.E R0, desc[UR60][R6.64] ;  /* 0x0000003c06001981 */ /* 0x000762000c1e1900 */
[----:B--2---:R-:W-:Y:S01]  /*1ea30*/  ISETP.NE.AND P2, PT, R21, 0x1, PT ;  /* 0x000000011500780c */ /* 0x004fe20003f45270 */
[----:B------:R-:W2:-:S12]  /*1ea40*/  S2R R8, SR_TID.X ;  /* 0x0000000000087919 */ /* 0x000e980000002100 */
[----:B------:R-:W4:Y:S08]  /*1ea50*/  @P2 LDC R14, c[0x0][0xbec] ;  /* 0x0002fb00ff0e2b82 */ /* 0x000f300000000800 */
[----:B------:R-:W0:Y:S01]  /*1ea60*/  @P2 LDC R25, c[0x0][0xbf0] ;  /* 0x0002fc00ff192b82 */ /* 0x000e220000000800 */
[----:B--2---:R-:W-:-:S05]  /*1ea70*/  VIADD R8, R8, 0xffffff80 ;  /* 0xffffff8008087836 */ /* 0x004fca0000000000 */
[----:B------:R-:W-:Y:S01]  /*1ea80*/  ISETP.GE.AND P3, PT, R8, 0x80, PT ;  /* 0x000000800800780c */ /* 0x000fe20003f66270 */
[----:B---3--:R-:W-:-:S12]  /*1ea90*/  @P1 BRA `(.L_x_4256) ;  /* 0x0000000000101947 */ /* 0x008fd80003800000 */
[----:B------:R-:W-:Y:S05]  /*1eaa0*/  @!P0 BRA `(.L_x_4256) ;  /* 0x00000000000c8947 */ /* 0x000fea0003800000 */
[----:B------:R-:W2:Y:S04]  /*1eab0*/  LDG.E R7, desc[UR60][R4.64] ;  /* 0x0000003c04077981 */ /* 0x000ea8000c1e1900 */
[----:B-----5:R-:W2:Y:S02]  /*1eac0*/  LDG.E R0, desc[UR60][R4.64+0x4] ;  /* 0x0000043c04007981 */ /* 0x020ea4000c1e1900 */
[----:B--2---:R-:W-:-:S07]  /*1ead0*/  IMAD.IADD R0, R0, 0x1, -R7 ;  /* 0x0000000100007824 */ /* 0x004fce00078e0a07 */
.L_x_4256:
[----:B------:R-:W-:Y:S01]  /*1eae0*/  BSSY B1, `(.L_x_4257) ;  /* 0x000002e000017945 */ /* 0x000fe20003800000 */
[----:B------:R-:W-:Y:S02]  /*1eaf0*/  SHF.R.S32.HI R12, RZ, 0x1f, R222 ;  /* 0x0000001fff0c7819 */ /* 0x000fe400000114de */
[----:B------:R-:W-:Y:S02]  /*1eb00*/  SEL R225, R225, RZ, !P0 ;  /* 0x000000ffe1e17207 */ /* 0x000fe40004000000 */
[----:B------:R-:W-:Y:S02]  /*1eb10*/  SEL R230, R230, RZ, !P0 ;  /* 0x000000ffe6e67207 */ /* 0x000fe40004000000 */
[----:B-----5:R-:W-:Y:S01]  /*1eb20*/  SHF.R.S32.HI R10, RZ, 0x1f, R3 ;  /* 0x0000001fff0a7819 */ /* 0x020fe20000011403 */
[----:B------:R-:W-:Y:S06]  /*1eb30*/  @P3 BRA `(.L_x_4258) ;  /* 0x0000000000a03947 */ /* 0x000fec0003800000 */
[----:B------:R-:W2:Y:S01]  /*1eb40*/  S2R R5, SR_TID.X ;  /* 0x0000000000057919 */ /* 0x000ea20000002100 */
[----:B------:R-:W3:Y:S01]  /*1eb50*/  LDC R11, c[0x0][0xbe8] ;  /* 0x0002fa00ff0b7b82 */ /* 0x000ee20000000800 */
[----:B--2---:R-:W-:Y:S01]  /*1eb60*/  LEA R4, R228, R5, 0x7 ;  /* 0x00000005e4047211 */ /* 0x004fe200078e38ff */
[----:B---3--:R-:W-:-:S04]  /*1eb70*/  IMAD R5, R0, R11, RZ ;  /* 0x0000000b00057224 */ /* 0x008fc800078e02ff */
[----:B------:R-:W-:-:S05]  /*1eb80*/  VIADD R8, R4, 0xffffff80 ;  /* 0xffffff8004087836 */ /* 0x000fca0000000000 */
        /* <DEDUP_REMOVED lines=13> */
[----:B------:R-:W3:Y:S01]  /*1ec60*/  @P0 LDC R15, c[0x0][0xbf0] ;  /* 0x0002fc00ff0f0b82 */ /* 0x000ee20000000800 */
[----:B------:R-:W-:-:S04]  /*1ec70*/  IMAD.WIDE.U32 R4, R225, UR4, R4 ;  /* 0x00000004e1047c25 */ /* 0x000fc8000f8e0004 */
[----:B--2---:R-:W-:-:S05]  /*1ec80*/  @P0 IMAD.HI.U32 R6, R8, R13, RZ ;  /* 0x0000000d08060227 */ /* 0x004fca00078e00ff */
[----:B---3--:R-:W-:Y:S01]  /*1ec90*/  @P0 SHF.R.U32.HI R7, RZ, R15, R6 ;  /* 0x0000000fff070219 */ /* 0x008fe20000011606 */
        /* <DEDUP_REMOVED lines=18> */
.L_x_4258:
[----:B------:R-:W-:Y:S05]  /*1edc0*/  BSYNC B1 ;  /* 0x0000000000017941 */ /* 0x000fea0003800000 */
.L_x_4257:
[----:B------:R-:W-:Y:S01]  /*1edd0*/  ULDC.64 UR4, c[0x0][0xaa0] ;  /* 0x0002a80000047ab9 */ /* 0x000fe20000000a00 */
[----:B------:R-:W-:Y:S01]  /*1ede0*/  BSSY B1, `(.L_x_4259) ;  /* 0x000003f000017945 */ /* 0x000fe20003800000 */
[----:B------:R-:W-:Y:S01]  /*1edf0*/  IMAD R4, R10, UR4, RZ ;  /* 0x000000040a047c24 */ /* 0x000fe2000f8e02ff */
[----:B------:R-:W-:Y:S01]  /*1ee00*/  SHF.R.S32.HI R15, RZ, 0x1f, R220 ;  /* 0x0000001fff0f7819 */ /* 0x000fe200000114dc */
[----:B------:R-:W-:Y:S01]  /*1ee10*/  IMAD R10, R228, 0x80, R229 ;  /* 0x00000080e40a7824 */ /* 0x000fe200078e02e5 */
[----:B------:R-:W-:Y:S01]  /*1ee20*/  SHF.R.S32.HI R20, RZ, 0x1f, R219 ;  /* 0x0000001fff147819 */ /* 0x000fe200000114db */
[C---:B--2---:R-:W-:Y:S01]  /*1ee30*/  IMAD R7, R3.reuse, UR5, R4 ;  /* 0x0000000503077c24 */ /* 0x044fe2000f8e0204 */
[----:B------:R-:W-:Y:S01]  /*1ee40*/  SHF.R.S32.HI R24, RZ, 0x1f, R217 ;  /* 0x0000001fff187819 */ /* 0x000fe200000114d9 */
[----:B------:R-:W-:Y:S01]  /*1ee50*/  IMAD.WIDE.U32 R4, R3, UR4, RZ ;  /* 0x0000000403047c25 */ /* 0x000fe2000f8e00ff */
[----:B------:R-:W-:-:S03]  /*1ee60*/  ULDC.64 UR4, c[0x0][0xae8] ;  /* 0x0002ba0000047ab9 */ /* 0x000fc60000000a00 */
[----:B------:R-:W-:Y:S02]  /*1ee70*/  IMAD R3, R221, 0x20, R229 ;  /* 0x00000020dd037824 */ /* 0x000fe400078e02e5 */
[----:B------:R-:W-:Y:S02]  /*1ee80*/  IMAD.IADD R5, R5, 0x1, R7 ;  /* 0x0000000105057824 */ /* 0x000fe400078e0207 */
[----:B------:R-:W-:Y:S02]  /*1ee90*/  IMAD R9, R228, 0x80, R3 ;  /* 0x00000080e4097824 */ /* 0x000fe400078e0203 */
[----:B------:R-:W-:Y:S02]  /*1eea0*/  IMAD R7, R12, UR4, RZ ;  /* 0x000000040c077c24 */ /* 0x000fe4000f8e02ff */
[----:B----4-:R-:W-:-:S04]  /*1eeb0*/  @P2 IMAD.HI.U32 R6, R9, R14, RZ ;  /* 0x0000000e09062227 */ /* 0x010fc800078e00ff */
[C---:B------:R-:W-:Y:S02]  /*1eec0*/  IMAD R7, R222.reuse, UR5, R7 ;  /* 0x00000005de077c24 */ /* 0x040fe4000f8e0207 */
[----:B------:R-:W-:Y:S01]  /*1eed0*/  IMAD.WIDE.U32 R4, R222, UR4, R4 ;  /* 0x00000004de047c25 */ /* 0x000fe2000f8e0004 */
[----:B------:R-:W-:-:S03]  /*1eee0*/  ULDC.64 UR4, c[0x0][0xaf0] ;  /* 0x0002bc0000047ab9 */ /* 0x000fc60000000a00 */
[----:B------:R-:W-:Y:S01]  /*1eef0*/  IMAD.MOV.U32 R3, RZ, RZ, R9 ;  /* 0x000000ffff037224 */ /* 0x000fe200078e0009 */
[----:B0-----:R-:W-:Y:S01]  /*1ef00*/  @P2 SHF.R.U32.HI R3, RZ, R25, R6 ;  /* 0x00000019ff032219 */ /* 0x001fe20000011606 */
        /* <DEDUP_REMOVED lines=27> */
[----:B------:R0:W2:Y:S02]  /*1f0c0*/  SHFL.IDX PT, R4, R6, RZ, 0x181f ;  /* 0x00181fff06047589 */ /* 0x0000a400000e0000 */
[----:B------:R-:W-:Y:S02]  /*1f0d0*/  ISETP.GE.AND P0, PT, R0, R21, PT ;  /* 0x000000150000720c */ /* 0x000fe40003f06270 */
[----:B------:R0:W3:Y:S01]  /*1f0e0*/  SHFL.IDX PT, R0, R3, RZ, 0x181f ;  /* 0x00181fff03007589 */ /* 0x0000e200000e0000 */
[----:B------:R-:W-:Y:S10]  /*1f0f0*/  @P2 BRA `(.L_x_4260) ;  /* 0x0000000000342947 */ /* 0x000ff40003800000 */
[----:B------:R-:W-:Y:S02]  /*1f100*/  ULDC UR4, c[0x0][0xac8] ;  /* 0x0002b20000047ab9 */ /* 0x000fe40000000800 */
[----:B------:R-:W-:Y:S02]  /*1f110*/  ISETP.GE.AND P4, PT, R217, UR4, PT ;  /* 0x00000004d9007c0c */ /* 0x000fe4000bf86270 */
[----:B------:R-:W-:Y:S02]  /*1f120*/  ISETP.GE.AND P3, PT, R219, UR4, PT ;  /* 0x00000004db007c0c */ /* 0x000fe4000bf66270 */
[----:B------:R-:W-:-:S09]  /*1f130*/  ISETP.GE.AND P2, PT, R220, UR4, PT ;  /* 0x00000004dc007c0c */ /* 0x000fd2000bf46270 */
[-C--:B--2---:R-:W-:Y:S02]  /*1f140*/  @!P4 LEA R8, P6, R217, R4.reuse, 0x1 ;  /* 0x00000004d908c211 */ /* 0x084fe400078c08ff */
[----:B------:R-:W-:Y:S02]  /*1f150*/  @!P3 LEA R12, P5, R219, R4, 0x1 ;  /* 0x00000004db0cb211 */ /* 0x000fe400078a08ff */
[----:B---3--:R-:W-:Y:S02]  /*1f160*/  @!P4 LEA.HI.X R9, R217, R0, R24, 0x1, P6 ;  /* 0x00000000d909c211 */ /* 0x008fe400030f0c18 */
[C---:B------:R-:W-:Y:S02]  /*1f170*/  @!P2 LEA R4, P6, R220.reuse, R4, 0x1 ;  /* 0x00000004dc04a211 */ /* 0x040fe400078c08ff */
[-C--:B------:R-:W-:Y:S01]  /*1f180*/  @!P3 LEA.HI.X R13, R219, R0.reuse, R20, 0x1, P5 ;  /* 0x00000000db0db211 */ /* 0x080fe200028f0c14 */
[----:B------:R4:W-:Y:S01]  /*1f190*/  @!P4 ST.E.128 desc[UR60][R8.64], RZ ;  /* 0x000000ff0800c985 */ /* 0x0009e2000c101d3c */
[----:B------:R-:W-:-:S03]  /*1f1a0*/  @!P2 LEA.HI.X R5, R220, R0, R15, 0x1, P6 ;  /* 0x00000000dc05a211 */ /* 0x000fc600030f0c0f */
[----:B------:R4:W-:Y:S04]  /*1f1b0*/  @!P3 ST.E.128 desc[UR60][R12.64], RZ ;  /* 0x000000ff0c00b985 */ /* 0x0009e8000c101d3c */
[----:B------:R4:W-:Y:S02]  /*1f1c0*/  @!P2 ST.E.128 desc[UR60][R4.64], RZ ;  /* 0x000000ff0400a985 */ /* 0x0009e4000c101d3c */
.L_x_4260:
[----:B------:R-:W-:Y:S05]  /*1f1d0*/  BSYNC B1 ;  /* 0x0000000000017941 */ /* 0x000fea0003800000 */
.L_x_4259:
[----:B---3--:R3:W0:Y:S01]  /*1f1e0*/  SHFL.IDX PT, R0, R3, 0x1, 0x181f ;  /* 0x00381f0003007f89 */ /* 0x00862200000e0000 */
[----:B------:R-:W-:Y:S03]  /*1f1f0*/  BSSY B1, `(.L_x_4261) ;  /* 0x0000010000017945 */ /* 0x000fe60003800000 */
[----:B--2-4-:R3:W2:Y:S01]  /*1f200*/  SHFL.IDX PT, R4, R6, 0x1, 0x181f ;  /* 0x00381f0006047f89 */ /* 0x0146a200000e0000 */
[----:B------:R-:W-:Y:S05]  /*1f210*/  @P1 BRA `(.L_x_4262) ;  /* 0x0000000000341947 */ /* 0x000fea0003800000 */
[----:B------:R-:W-:Y:S02]  /*1f220*/  ULDC UR4, c[0x0][0xac8] ;  /* 0x0002b20000047ab9 */ /* 0x000fe40000000800 */
[----:B------:R-:W-:Y:S02]  /*1f230*/  ISETP.GE.AND P4, PT, R217, UR4, PT ;  /* 0x00000004d9007c0c */ /* 0x000fe4000bf86270 */
[----:B------:R-:W-:Y:S02]  /*1f240*/  ISETP.GE.AND P5, PT, R219, UR4, PT ;  /* 0x00000004db007c0c */ /* 0x000fe4000bfa6270 */
[----:B------:R-:W-:-:S09]  /*1f250*/  ISETP.GE.AND P6, PT, R220, UR4, PT ;  /* 0x00000004dc007c0c */ /* 0x000fd2000bfc6270 */
[-C--:B--2---:R-:W-:Y:S02]  /*1f260*/  @!P4 LEA R8, P1, R217, R4.reuse, 0x1 ;  /* 0x00000004d908c211 */ /* 0x084fe400078208ff */
[-C--:B------:R-:W-:Y:S02]  /*1f270*/  @!P5 LEA R12, P2, R219, R4.reuse, 0x1 ;  /* 0x00000004db0cd211 */ /* 0x080fe400078408ff */
[C---:B------:R-:W-:Y:S02]  /*1f280*/  @!P6 LEA R4, P3, R220.reuse, R4, 0x1 ;  /* 0x00000004dc04e211 */ /* 0x040fe400078608ff */
[-C--:B0-----:R-:W-:Y:S02]  /*1f290*/  @!P4 LEA.HI.X R9, R217, R0.reuse, R24, 0x1, P1 ;  /* 0x00000000d909c211 */ /* 0x081fe400008f0c18 */
[-C--:B------:R-:W-:Y:S02]  /*1f2a0*/  @!P5 LEA.HI.X R13, R219, R0.reuse, R20, 0x1, P2 ;  /* 0x00000000db0dd211 */ /* 0x080fe400010f0c14 */
[----:B------:R-:W-:Y:S01]  /*1f2b0*/  @!P6 LEA.HI.X R5, R220, R0, R15, 0x1, P3 ;  /* 0x00000000dc05e211 */ /* 0x000fe200018f0c0f */
[----:B------:R4:W-:Y:S04]  /*1f2c0*/  @!P4 ST.E.128 desc[UR60][R8.64], RZ ;  /* 0x000000ff0800c985 */ /* 0x0009e8000c101d3c */
[----:B------:R4:W-:Y:S04]  /*1f2d0*/  @!P5 ST.E.128 desc[UR60][R12.64], RZ ;  /* 0x000000ff0c00d985 */ /* 0x0009e8000c101d3c */
[----:B------:R4:W-:Y:S02]  /*1f2e0*/  @!P6 ST.E.128 desc[UR60][R4.64], RZ ;  /* 0x000000ff0400e985 */ /* 0x0009e4000c101d3c */
.L_x_4262:
[----:B------:R-:W-:Y:S05]  /*1f2f0*/  BSYNC B1 ;  /* 0x0000000000017941 */ /* 0x000fea0003800000 */
.L_x_4261:
[----:B0-----:R0:W0:Y:S01]  /*1f300*/  SHFL.IDX PT, R0, R3, 0x2, 0x181f ;  /* 0x00581f0003007f89 */ /* 0x00102200000e0000 */
[----:B------:R-:W-:Y:S03]  /*1f310*/  BSSY B1, `(.L_x_4263) ;  /* 0x0000010000017945 */ /* 0x000fe60003800000 */
[----:B--2-4-:R2:W4:Y:S01]  /*1f320*/  SHFL.IDX PT, R4, R6, 0x2, 0x181f ;  /* 0x00581f0006047f89 */ /* 0x01452200000e0000 */
[----:B------:R-:W-:Y:S05]  /*1f330*/  @P0 BRA `(.L_x_4264) ;  /* 0x0000000000340947 */ /* 0x000fea0003800000 */
[----:B------:R-:W-:Y:S02]  /*1f340*/  ULDC UR4, c[0x0][0xac8] ;  /* 0x0002b20000047ab9 */ /* 0x000fe40000000800 */
[----:B------:R-:W-:Y:S02]  /*1f350*/  ISETP.GE.AND P3, PT, R217, UR4, PT ;  /* 0x00000004d9007c0c */ /* 0x000fe4000bf66270 */
[----:B------:R-:W-:Y:S02]  /*1f360*/  ISETP.GE.AND P4, PT, R219, UR4, PT ;  /* 0x00000004db007c0c */ /* 0x000fe4000bf86270 */
[----:B------:R-:W-:-:S09]  /*1f370*/  ISETP.GE.AND P5, PT, R220, UR4, PT ;  /* 0x00000004dc007c0c */ /* 0x000fd2000bfa6270 */
[-C--:B----4-:R-:W-:Y:S02]  /*1f380*/  @!P3 LEA R8, P0, R217, R4.reuse, 0x1 ;  /* 0x00000004d908b211 */ /* 0x090fe400078008ff */
        /* <DEDUP_REMOVED lines=8> */
.L_x_4264:
[----:B------:R-:W-:Y:S05]  /*1f410*/  BSYNC B1 ;  /* 0x0000000000017941 */ /* 0x000fea0003800000 */
.L_x_4263:
[----:B0-----:R-:W-:Y:S01]  /*1f420*/  VIADD R0, R10, 0x60 ;  /* 0x000000600a007836 */ /* 0x001fe20000000000 */
[----:B------:R0:W0:Y:S04]  /*1f430*/  SHFL.IDX PT, R8, R3, 0x3, 0x181f ;  /* 0x00781f0003087f89 */ /* 0x00002800000e0000 */
[----:B------:R-:W-:Y:S01]  /*1f440*/  ISETP.GE.AND P0, PT, R0, R21, PT ;  /* 0x000000150000720c */ /* 0x000fe20003f06270 */
[----:B----4-:R4:W0:-:S12]  /*1f450*/  SHFL.IDX PT, R4, R6, 0x3, 0x181f ;  /* 0x00781f0006047f89 */ /* 0x01081800000e0000 */
[----:B----4-:R-:W-:Y:S05]  /*1f460*/  @P0 BRA `(.L_x_4255) ;  /* 0x0000000000340947 */ /* 0x010fea0003800000 */
[----:B------:R-:W-:Y:S02]  /*1f470*/  ULDC UR4, c[0x0][0xac8] ;  /* 0x0002b20000047ab9 */ /* 0x000fe40000000800 */
[----:B------:R-:W-:Y:S02]  /*1f480*/  ISETP.GE.AND P3, PT, R217, UR4, PT ;  /* 0x00000004d9007c0c */ /* 0x000fe4000bf66270 */
[----:B------:R-:W-:Y:S02]  /*1f490*/  ISETP.GE.AND P4, PT, R219, UR4, PT ;  /* 0x00000004db007c0c */ /* 0x000fe4000bf86270 */
[----:B------:R-:W-:-:S09]  /*1f4a0*/  ISETP.GE.AND P5, PT, R220, UR4, PT ;  /* 0x00000004dc007c0c */ /* 0x000fd2000bfa6270 */
[-C--:B0-23--:R-:W-:Y:S02]  /*1f4b0*/  @!P3 LEA R6, P0, R217, R4.reuse, 0x1 ;  /* 0x00000004d906b211 */ /* 0x08dfe400078008ff */
[-C--:B------:R-:W-:Y:S02]  /*1f4c0*/  @!P4 LEA R10, P1, R219, R4.reuse, 0x1 ;  /* 0x00000004db0ac211 */ /* 0x080fe400078208ff */
[C---:B------:R-:W-:Y:S02]  /*1f4d0*/  @!P5 LEA R4, P2, R220.reuse, R4, 0x1 ;  /* 0x00000004dc04d211 */ /* 0x040fe400078408ff */
[-C--:B------:R-:W-:Y:S02]  /*1f4e0*/  @!P3 LEA.HI.X R7, R217, R8.reuse, R24, 0x1, P0 ;  /* 0x00000008d907b211 */ /* 0x080fe400000f0c18 */
[-C--:B------:R-:W-:Y:S02]  /*1f4f0*/  @!P4 LEA.HI.X R11, R219, R8.reuse, R20, 0x1, P1 ;  /* 0x00000008db0bc211 */ /* 0x080fe400008f0c14 */
[----:B------:R-:W-:Y:S01]  /*1f500*/  @!P5 LEA.HI.X R5, R220, R8, R15, 0x1, P2 ;  /* 0x00000008dc05d211 */ /* 0x000fe200010f0c0f */
[----:B------:R0:W-:Y:S04]  /*1f510*/  @!P3 ST.E.128 desc[UR60][R6.64], RZ ;  /* 0x000000ff0600b985 */ /* 0x0001e8000c101d3c */
[----:B------:R0:W-:Y:S04]  /*1f520*/  @!P4 ST.E.128 desc[UR60][R10.64], RZ ;  /* 0x000000ff0a00c985 */ /* 0x0001e8000c101d3c */
[----:B------:R0:W-:Y:S02]  /*1f530*/  @!P5 ST.E.128 desc[UR60][R4.64], RZ ;  /* 0x000000ff0400d985 */ /* 0x0001e4000c101d3c */
.L_x_4255:
[----:B------:R-:W-:Y:S05]  /*1f540*/  BSYNC B0 ;  /* 0x0000000000007941 */ /* 0x000fea0003800000 */
.L_x_4246:
[----:B------:R-:W-:Y:S02]  /*1f550*/  ULDC UR4, c[0x0][0xc3c] ;  /* 0x00030f0000047ab9 */ /* 0x000fe40000000800 */
[----:B-1----:R-:W-:-:S13]  /*1f560*/  ISETP.GE.AND P0, PT, R139, UR4, PT ;  /* 0x000000048b007c0c */ /* 0x002fda000bf06270 */
[----:B------:R-:W-:Y:S05]  /*1f570*/  @!P0 BRA `(.L_x_4265) ;  /* 0xfffffe1c00c88947 */ /* 0x000fea000383ffff */
[----:B------:R-:W-:Y:S05]  /*1f580*/  BRA `(.L_x_4060) ;  /* 0x0000007c00787947 */ /* 0x000fea0003800000 */
.L_x_4058:
        /* <DEDUP_REMOVED lines=18> */
.L_x_4266:
        /* <DEDUP_REMOVED lines=41> */
.L_x_4272:
        /* <DEDUP_REMOVED lines=12> */
.L_x_4271:
[----:B------:R-:W-:Y:S05]  /*1fa00*/  BSYNC B0 ;  /* 0x0000000000007941 */ /* 0x000fea0003800000 */
.L_x_4270:
        /* <DEDUP_REMOVED lines=21> */
.L_x_4268:
        /* <DEDUP_REMOVED lines=16> */
.L_x_4273:
[----:B-1----:R-:W-:Y:S02]  /*1fc60*/  IMAD R16, R16, UR5, R7 ;  /* 0x0000000510107c24 */ /* 0x002fe4000f8e0207 */
[----:B------:R-:W-:Y:S02]  /*1fc70*/  IMAD R7, R11, R6, RZ ;  /* 0x000000060b077224 */ /* 0x000fe400078e02ff */
[----:B0-----:R-:W-:Y:S01]  /*1fc80*/  IMAD.MOV.U32 R2, RZ, RZ, RZ ;  /* 0x000000ffff027224 */ /* 0x001fe200078e00ff */
[----:B------:R-:W-:Y:S01]  /*1fc90*/  IADD3 R17, -R16, UR6, RZ ;  /* 0x0000000610117c10 */ /* 0x000fe2000fffe1ff */
[----:B------:R-:W-:Y:S02]  /*1fca0*/  VIADD R19, R19, UR4 ;  /* 0x0000000413137c36 */ /* 0x000fe40008000000 */
        /* <DEDUP_REMOVED lines=20> */
.L_x_4269:
[----:B------:R-:W-:Y:S02]  /*1fdf0*/  IMAD.MOV.U32 R17, RZ, RZ, RZ ;  /* 0x000000ffff117224 */ /* 0x000fe400078e00ff */
[----:B------:R-:W-:Y:S02]  /*1fe00*/  IMAD.U32 R16, RZ, RZ, UR6 ;  /* 0x00000006ff107e24 */ /* 0x000fe4000f8e00ff */
[----:B------:R-:W-:-:S07]  /*1fe10*/  IMAD.MOV.U32 R18, RZ, RZ, RZ ;  /* 0x000000ffff127224 */ /* 0x000fce00078e00ff */
.L_x_4274:
[----:B------:R-:W-:-:S13]  /*1fe20*/  ISETP.NE.AND P0, PT, R5, RZ, PT ;  /* 0x000000ff0500720c */ /* 0x000fda0003f05270 */
[----:B------:R-:W0:Y:S01]  /*1fe30*/  @!P0 S2R R3, SR_CgaCtaId ;  /* 0x0000000000038919 */ /* 0x000e220000008800 */
[----:B------:R-:W-:-:S04]  /*1fe40*/  @!P0 MOV R2, 0x400 ;  /* 0x0000040000028802 */ /* 0x000fc80000000f00 */
[----:B0-----:R-:W-:-:S05]  /*1fe50*/  @!P0 LEA R2, R3, R2, 0x18 ;  /* 0x0000000203028211 */ /* 0x001fca00078ec0ff */
[----:B------:R2:W-:Y:S01]  /*1fe60*/  @!P0 STS.128 [R2+0x368d0], R16 ;  /* 0x0368d01002008388 */ /* 0x0005e20000000c00 */
[----:B------:R-:W-:Y:S06]  /*1fe70*/  BAR.ARV 0x5, 0x180 ;  /* 0x0146000000007b1d */ /* 0x000fec0000002000 */
.L_x_4267:
[----:B--2---:R-:W-:Y:S01]  /*1fe80*/  IMAD.MOV.U32 R2, RZ, RZ, 0x1 ;  /* 0x00000001ff027424 */ /* 0x004fe200078e00ff */
[----:B------:R2:W-:Y:S01]  /*1fe90*/  STL [R1+0xc], RZ ;  /* 0x00000cff01007387 */ /* 0x0005e20000100800 */
[----:B------:R-:W-:Y:S02]  /*1fea0*/  ULDC UR4, c[0x0][0xc3c] ;  /* 0x00030f0000047ab9 */ /* 0x000fe40000000800 */
[----:B-1----:R-:W-:Y:S01]  /*1feb0*/  ISETP.GE.AND P0, PT, R19, UR4, PT ;  /* 0x0000000413007c0c */ /* 0x002fe2000bf06270 */
[----:B------:R2:W-:Y:S04]  /*1fec0*/  STL [R1+0x14], R2 ;  /* 0x0000140201007387 */ /* 0x0005e80000100800 */
[----:B------:R2:W-:Y:S08]  /*1fed0*/  STL [R1+0x54], RZ ;  /* 0x000054ff01007387 */ /* 0x0005f00000100800 */
[----:B--2---:R-:W-:Y:S05]  /*1fee0*/  @P0 BRA `(.L_x_4275) ;  /* 0x0000007000300947 */ /* 0x004fea0003800000 */
[----:B------:R-:W2:Y:S04]  /*1fef0*/  LDL R2, [R1+0x94] ;  /* 0x0000940001027983 */ /* 0x000ea80000100800 */
[----:B------:R-:W3:Y:S01]  /*1ff00*/  LDL.LU R5, [R1+0x8] ;  /* 0x0000080001057983 */ /* 0x000ee20000300800 */
[----:B------:R-:W1:Y:S01]  /*1ff10*/  S2UR UR5, SR_CgaCtaId ;  /* 0x00000000000579c3 */ /* 0x000e620000008800 */
[----:B------:R-:W-:Y:S01]  /*1ff20*/  LOP3.LUT R7, R0, 0x7f, RZ, 0xc0, !PT ;  /* 0x0000007f00077812 */ /* 0x000fe200078ec0ff */
[----:B------:R-:W-:Y:S01]  /*1ff30*/  UMOV UR4, 0x400 ;  /* 0x0000040000047882 */ /* 0x000fe20000000000 */
[----:B------:R-:W-:Y:S01]  /*1ff40*/  BSSY B8, `(.L_x_4275) ;  /* 0x0000706000087945 */ /* 0x000fe20003800000 */
[----:B------:R-:W-:Y:S01]  /*1ff50*/  ULDC.64 UR36, c[0x0][0x198] ;  /* 0x0000660000247ab9 */ /* 0x000fe20000000a00 */
[----:B------:R-:W-:Y:S01]  /*1ff60*/  ISETP.NE.AND P1, PT, R7, RZ, PT ;  /* 0x000000ff0700720c */ /* 0x000fe20003f25270 */
[----:B------:R-:W-:Y:S01]  /*1ff70*/  ULDC UR39, c[0x0][0xc] ;  /* 0x0000030000277ab9 */ /* 0x000fe20000000800 */
[----:B------:R-:W-:Y:S01]  /*1ff80*/  SHF.R.U32.HI R6, RZ, 0x3, R7 ;  /* 0x00000003ff067819 */ /* 0x000fe20000011607 */
[----:B-1----:R-:W-:Y:S01]  /*1ff90*/  ULEA UR4, UR5, UR4, 0x18 ;  /* 0x0000000405047291 */ /* 0x002fe2000f8ec03f */
[----:B--2---:R-:W-:-:S02]  /*1ffa0*/  R2UR UR6, R2 ;  /* 0x00000000020672ca */ /* 0x004fc400000e0000 */
[----:B------:R-:W-:Y:S02]  /*1ffb0*/  SHF.L.U32 R2, R0, 0x3, RZ ;  /* 0x0000000300027819 */ /* 0x000fe400000006ff */
[----:B---3--:R-:W-:Y:S02]  /*1ffc0*/  LOP3.LUT R5, R5, 0xfffffffd, RZ, 0xc0, !PT ;  /* 0xfffffffd05057812 */ /* 0x008fe400078ec0ff */
[----:B0-----:R-:W-:-:S03]  /*1ffd0*/  LOP3.LUT R3, R2, 0x1f8, RZ, 0xc0, !PT ;  /* 0x000001f802037812 */ /* 0x001fc600078ec0ff */
[----:B------:R-:W-:Y:S02]  /*1ffe0*/  @P1 LOP3.LUT R5, R5, 0x2, RZ, 0xfc, !PT ;  /* 0x0000000205051812 */ /* 0x000fe400078efcff */
[----:B------:R-:W-:Y:S01]  /*1fff0*/  LOP3.LUT R4, R3, 0x38, R0, 0x78, !PT ;  /* 0x0000003803047812 */ /* 0x000fe200078e7800 */
[----:B------:R-:W-:Y:S01]  /*20000*/  IMAD.SHL.U32 R3, R7, 0x8, RZ ;  /* 0x0000000807037824 */ /* 0x000fe200078e00ff */
[----:B------:R-:W-:Y:S01]  /*20010*/  LOP3.LUT R5, R5, 0xfffffffe, RZ, 0xc0, !PT ;  /* 0xfffffffe05057812 */ /* 0x000fe200078ec0ff */
[----:B------:R-:W-:Y:S01]  /*20020*/  ULOP3.LUT UR38, UR6, 0x2, URZ, 0xfc, !UPT ;  /* 0x0000000206267892 */ /* 0x000fe2000f8efc3f */
[----:B------:R-:W-:Y:S02]  /*20030*/  LOP3.LUT R2, R2, 0x38, RZ, 0xc0, !PT ;  /* 0x0000003802027812 */ /* 0x000fe400078ec0ff */
[----:B------:R-:W-:Y:S02]  /*20040*/  LOP3.LUT R3, R4, 0x200, R3, 0xf8, !PT ;  /* 0x0000020004037812 */ /* 0x000fe400078ef803 */
[C---:B------:R-:W-:Y:S01]  /*20050*/  LOP3.LUT P0, R4, R0.reuse, 0x1f, RZ, 0xc0, !PT ;  /* 0x0000001f00047812 */ /* 0x040fe2000780c0ff */
[----:B------:R-:W-:-:S04]  /*20060*/  IMAD.SHL.U32 R0, R0, 0x10, RZ ;  /* 0x0000001000007824 */ /* 0x000fc800078e00ff */
[----:B------:R0:W-:Y:S01]  /*20070*/  STL [R1+0x2c], R4 ;  /* 0x00002c0401007387 */ /* 0x0001e20000100800 */
[----:B------:R-:W-:-:S07]  /*20080*/  LOP3.LUT R6, R6, 0x70, R0, 0xf8, !PT ;  /* 0x0000007006067812 */ /* 0x000fce00078ef800 */
[----:B------:R-:W-:Y:S02]  /*20090*/  @P0 LOP3.LUT R5, R5, 0x1, RZ, 0xfc, !PT ;  /* 0x0000000105050812 */ /* 0x000fe400078efcff */
[----:B------:R-:W-:Y:S01]  /*200a0*/  ISETP.NE.OR P0, PT, R7, RZ, !P0 ;  /* 0x000000ff0700720c */ /* 0x000fe20004705670 */
[----:B0-----:R-:W-:Y:S01]  /*200b0*/  IMAD.U32 R4, RZ, RZ, UR4 ;  /* 0x00000004ff047e24 */ /* 0x001fe2000f8e00ff */
[----:B------:R-:W-:-:S03]  /*200c0*/  LOP3.LUT R5, R5, 0xfffffff7, RZ, 0xc0, !PT ;  /* 0xfffffff705057812 */ /* 0x000fc600078ec0ff */
[----:B------:R-:W-:Y:S01]  /*200d0*/  IMAD R0, R3, 0x2, R4 ;  /* 0x0000000203007824 */ /* 0x000fe200078e0204 */
[----:B------:R-:W-:Y:S01]  /*200e0*/  STL [R1+0x4], R4 ;  /* 0x0000040401007387 */ /* 0x000fe20000100800 */
[----:B------:R-:W-:-:S03]  /*200f0*/  LOP3.LUT R3, R2, 0x40, RZ, 0xfc, !PT ;  /* 0x0000004002037812 */ /* 0x000fc600078efcff */
[----:B------:R0:W-:Y:S03]  /*20100*/  STL [R1+0x30], R0 ;  /* 0x0000300001007387 */ /* 0x0001e60000100800 */
[----:B------:R-:W-:Y:S01]  /*20110*/  @P0 LOP3.LUT R5, R5, 0x8, RZ, 0xfc, !PT ;  /* 0x0000000805050812 */ /* 0x000fe200078efcff */
[----:B------:R-:W-:Y:S04]  /*20120*/  STL [R1+0x20], RZ ;  /* 0x000020ff01007387 */ /* 0x000fe80000100800 */
[----:B------:R-:W-:Y:S01]  /*20130*/  STL [R1+0x8], R5 ;  /* 0x0000080501007387 */ /* 0x000fe20000100800 */
[----:B0-----:R-:W-:-:S05]  /*20140*/  IMAD.MOV.U32 R0, RZ, RZ, 0x1 ;  /* 0x00000001ff007424 */ /* 0x001fca00078e00ff */
[----:B------:R-:W-:Y:S04]  /*20150*/  STL [R1+0x24], R0 ;  /* 0x0000240001007387 */ /* 0x000fe80000100800 */
[----:B------:R-:W-:Y:S04]  /*20160*/  STL [R1+0x54], RZ ;  /* 0x000054ff01007387 */ /* 0x000fe80000100800 */
[----:B------:R-:W-:Y:S04]  /*20170*/  STL [R1+0xc], RZ ;  /* 0x00000cff01007387 */ /* 0x000fe80000100800 */
[----:B------:R0:W-:Y:S02]  /*20180*/  STL [R1+0x14], R0 ;  /* 0x0000140001007387 */ /* 0x0001e40000100800 */
[----:B0-----:R-:W-:-:S07]  /*20190*/  LOP3.LUT R0, R2, 0x80, RZ, 0xfc, !PT ;  /* 0x0000008002007812 */ /* 0x001fce00078efcff */
.L_x_4425:
[----:B01----:R-:W0:Y:S02]  /*201a0*/  LDC.64 R2, c[0x0][0xc88] ;  /* 0x00032200ff027b82 */ /* 0x003e240000000a00 */
        /* <DEDUP_REMOVED lines=10> */
[----:B------:R-:W-:Y:S01]  /*20250*/  IMAD.MOV.U32 R12, RZ, RZ, RZ ;  /* 0x000000ffff0c7224 */ /* 0x000fe200078e00ff */
[----:B------:R-:W-:Y:S01]  /*20260*/  ISETP.NE.AND.EX P3, PT, RZ, UR11, PT, P3 ;  /* 0x0000000bff007c0c */ /* 0x000fe2000bf65330 */
[----:B------:R-:W-:Y:S01]  /*20270*/  ULDC.64 UR8, c[0x0][0xa10] ;  /* 0x0002840000087ab9 */ /* 0x000fe20000000a00 */
[----:B--2---:R-:W-:Y:S01]  /*20280*/  SHF.R.S32.HI R4, RZ, 0x1f, R15 ;  /* 0x0000001fff047819 */ /* 0x004fe2000001140f */
[----:B------:R-:W-:-:S08]  /*20290*/  IMAD.SHL.U32 R14, R15, 0x4, RZ ;  /* 0x000000040f0e7824 */ /* 0x000fd000078e00ff */
        /* <DEDUP_REMOVED lines=42> */
[----:B------:R-:W-:Y:S05]  /*20540*/  @P3 BRA `(.L_x_4276) ;  /* 0x0000000000143947 */ /* 0x000fea0003800000 */
[----:B------:R-:W-:Y:S05]  /*20550*/  @!P1 BRA `(.L_x_4276) ;  /* 0x0000000000109947 */ /* 0x000fea0003800000 */
[----:B0-----:R-:W2:Y:S04]  /*20560*/  LDG.E R12, desc[UR60][R2.64] ;  /* 0x0000003c020c7981 */ /* 0x001ea8000c1e1900 */
[----:B------:R-:W2:Y:S02]  /*20570*/  LDG.E R2, desc[UR60][R2.64+0x4] ;  /* 0x0000043c02027981 */ /* 0x000ea4000c1e1900 */
[----:B--2---:R-:W-:-:S05]  /*20580*/  IMAD.IADD R2, R2, 0x1, -R12 ;  /* 0x0000000102027824 */ /* 0x004fca00078e0a0c */
[----:B------:R1:W-:Y:S02]  /*20590*/  STL [R1+0x50], R2 ;  /* 0x0000500201007387 */ /* 0x0003e40000100800 */
.L_x_4276:
        /* <DEDUP_REMOVED lines=8> */
[----:B------:R-:W-:-:S04]  /*20620*/  IADD3 R2, P1, R14, UR4, RZ ;  /* 0x000000040e027c10 */ /* 0x000fc8000ff3e0ff */
[----:B------:R-:W-:-:S05]  /*20630*/  IADD3.X R3, R13, UR5, RZ, P1, !PT ;  /* 0x000000050d037c10 */ /* 0x000fca0008ffe4ff */
[----:B------:R0:W5:Y:S01]  /*20640*/  LDG.E R8, desc[UR60][R2.64] ;  /* 0x0000003c02087981 */ /* 0x000162000c1e1900 */
[----:B------:R-:W-:Y:S05]  /*20650*/  BRA `(.L_x_4278) ;  /* 0x0000000000107947 */ /* 0x000fea0003800000 */
.L_x_4277:
[----:B------:R-:W-:Y:S05]  /*20660*/  @!P2 BRA `(.L_x_4278) ;  /* 0x00000000000ca947 */ /* 0x000fea0003800000 */
[----:B------:R-:W2:Y:S04]  /*20670*/  LDG.E R8, desc[UR60][R6.64] ;  /* 0x0000003c06087981 */ /* 0x000ea8000c1e1900 */
[----:B------:R-:W2:Y:S02]  /*20680*/  LDG.E R6, desc[UR60][R6.64+0x4] ;  /* 0x0000043c06067981 */ /* 0x000ea4000c1e1900 */
[----:B--2---:R-:W-:-:S07]  /*20690*/  IMAD.IADD R8, R6, 0x1, -R8 ;  /* 0x0000000106087824 */ /* 0x004fce00078e0a08 */
.L_x_4278:
[----:B0-----:R-:W2:Y:S01]  /*206a0*/  @P0 LDG.E R2, desc[UR60][R4.64] ;  /* 0x0000003c04020981 */ /* 0x001ea2000c1e1900 */
[----:B-----5:R-:W-:-:S03]  /*206b0*/  IMAD.IADD R0, R8, 0x1, -R0 ;  /* 0x0000000108007824 */ /* 0x020fc600078e0a00 */
[----:B------:R-:W2:Y:S01]  /*206c0*/  @P0 LDG.E R4, desc[UR60][R4.64+0x4] ;  /* 0x0000043c04040981 */ /* 0x000ea2000c1e1900 */
[----:B------:R-:W-:Y:S01]  /*206d0*/  BSSY B0, `(.L_x_4279) ;  /* 0x000016a000007945 */ /* 0x000fe20003800000 */
[----:B------:R-:W-:Y:S01]  /*206e0*/  PLOP3.LUT P5, PT, PT, PT, PT, 0x80, 0x0 ;  /* 0x000000000000781c */ /* 0x000fe20003faf070 */
[----:B--2---:R-:W-:-:S04]  /*206f0*/  @P0 IMAD.IADD R9, R4, 0x1, -R2 ;  /* 0x0000000104090824 */ /* 0x004fc800078e0a02 */
[----:B------:R-:W-:Y:S02]  /*20700*/  IMAD.IADD R3, R0, 0x1, R9 ;  /* 0x0000000100037824 */ /* 0x000fe400078e0209 */
[----:B------:R-:W-:-:S03]  /*20710*/  IMAD.MOV.U32 R2, RZ, RZ, RZ ;  /* 0x000000ffff027224 */ /* 0x000fc600078e00ff */
[----:B------:R0:W-:Y:S02]  /*20720*/  STL [R1+0x4c], R3 ;  /* 0x00004c0301007387 */ /* 0x0001e40000100800 */
[----:B0-----:R-:W-:-:S04]  /*20730*/  VIADD R3, R3, 0x6f ;  /* 0x0000006f03037836 */ /* 0x001fc80000000000 */
[----:B------:R-:W-:-:S05]  /*20740*/  IMAD.HI R2, R3, -0x6db6db6d, R2 ;  /* 0x9249249303027827 */ /* 0x000fca00078e0202 */
[----:B------:R-:W-:-:S04]  /*20750*/  SHF.R.U32.HI R3, RZ, 0x1f, R2 ;  /* 0x0000001fff037819 */ /* 0x000fc80000011602 */
[----:B------:R-:W-:-:S05]  /*20760*/  LEA.HI.SX32 R4, R2, R3, 0x1a ;  /* 0x0000000302047211 */ /* 0x000fca00078fd2ff */
[--C-:B------:R-:W-:Y:S02]  /*20770*/  IMAD R2, R4, 0x70, -R0.reuse ;  /* 0x0000007004027824 */ /* 0x100fe400078e0a00 */
[----:B------:R-:W-:-:S03]  /*20780*/  IMAD.MOV R0, RZ, RZ, -R0 ;  /* 0x000000ffff007224 */ /* 0x000fc600078e0a00 */
[----:B------:R-:W-:Y:S02]  /*20790*/  VIMNMX R2, R2, R9, PT ;  /* 0x0000000902027248 */ /* 0x000fe40003fe0100 */
[----:B------:R-:W-:-:S04]  /*207a0*/  VIMNMX R0, RZ, R0, !PT ;  /* 0x00000000ff007248 */ /* 0x000fc80007fe0100 */
[----:B------:R-:W-:Y:S01]  /*207b0*/  ISETP.GT.AND P1, PT, R2, R0, PT ;  /* 0x000000000200720c */ /* 0x000fe20003f24270 */
[----:B------:R0:W-:Y:S02]  /*207c0*/  STL [R1+0x38], R4 ;  /* 0x0000380401007387 */ /* 0x0001e40000100800 */
[----:B0-----:R-:W-:-:S10]  /*207d0*/  SHF.R.U32.HI R4, RZ, 0x4, R0 ;  /* 0x00000004ff047819 */ /* 0x001fd40000011600 */
[----:B------:R-:W-:Y:S02]  /*207e0*/  @P1 VIADD R3, R2, 0x6f ;  /* 0x0000006f02031836 */ /* 0x000fe40000000000 */
[----:B------:R-:W-:Y:S02]  /*207f0*/  @P1 IMAD.MOV.U32 R2, RZ, RZ, RZ ;  /* 0x000000ffff021224 */ /* 0x000fe400078e00ff */
[----:B------:R-:W-:-:S04]  /*20800*/  IMAD.WIDE.U32 R4, R4, 0x24924925, RZ ;  /* 0x2492492504047825 */ /* 0x000fc800078e00ff */
[----:B------:R-:W-:-:S04]  /*20810*/  @P1 IMAD.HI R2, R3, -0x6db6db6d, R2 ;  /* 0x9249249303021827 */ /* 0x000fc800078e0202 */
[----:B------:R-:W-:Y:S01]  /*20820*/  IMAD.MOV.U32 R9, RZ, RZ, R5 ;  /* 0x000000ffff097224 */ /* 0x000fe200078e0005 */
[----:B------:R-:W-:-:S03]  /*20830*/  @P1 SHF.R.U32.HI R0, RZ, 0x1f, R2 ;  /* 0x0000001fff001819 */ /* 0x000fc60000011602 */
[----:B------:R-:W-:Y:S01]  /*20840*/  IMAD.MOV.U32 R7, RZ, RZ, R9 ;  /* 0x000000ffff077224 */ /* 0x000fe200078e0009 */
        /* <DEDUP_REMOVED lines=10> */
.L_x_4456:
[----:B-1----:R-:W-:Y:S02]  /*208f0*/  ISETP.NE.AND P0, PT, R14, RZ, PT ;  /* 0x000000ff0e00720c */ /* 0x002fe40003f05270 */
[----:B------:R-:W-:-:S11]  /*20900*/  PLOP3.LUT P2, PT, PT, PT, PT, 0x8, 0x0 ;  /* 0x000000000000781c */ /* 0x000fd60003f4e170 */
[----:B------:R-:W-:Y:S05]  /*20910*/  @P0 BRA `(.L_x_4282) ;  /* 0x00000000000c0947 */ /* 0x000fea0003800000 */
[----:B------:R-:W-:-:S03]  /*20920*/  UMOV UR4, 0xffffffff ;  /* 0xffffffff00047882 */ /* 0x000fc60000000000 */
[----:B------:R-:W-:Y:S05]  /*20930*/  BRA.DIV UR4, `(.L_x_4283) ;  /* 0x0000007204787947 */ /* 0x000fea000b800000 */
[----:B------:R-:W-:-:S13]  /*20940*/  ELECT P2, URZ, PT ;  /* 0x00000000003f782f */ /* 0x000fda0003840000 */
.L_x_4282:
        /* <DEDUP_REMOVED lines=10> */
.L_x_4459:
[----:B------:R-:W-:Y:S05]  /*209f0*/  BSYNC B1 ;  /* 0x0000000000017941 */ /* 0x000fea0003800000 */
.L_x_4284:
        /* <DEDUP_REMOVED lines=13> */
.L_x_4460:
[----:B------:R-:W-:Y:S05]  /*20ad0*/  BSYNC B2 ;  /* 0x0000000000027941 */ /* 0x000fea0003800000 */
.L_x_4288:
        /* <DEDUP_REMOVED lines=8> */
.L_x_4291:
[----:B------:R-:W-:Y:S05]  /*20b60*/  BSYNC B2 ;  /* 0x0000000000027941 */ /* 0x000fea0003800000 */
.L_x_4290:
        /* <DEDUP_REMOVED lines=14> */
.L_x_4292:
        /* <DEDUP_REMOVED lines=16> */
.L_x_4293:
        /* <DEDUP_REMOVED lines=16> */
.L_x_4294:
        /* <DEDUP_REMOVED lines=13> */
.L_x_4461:
[----:B------:R-:W-:Y:S05]  /*20f20*/  BSYNC B2 ;  /* 0x0000000000027941 */ /* 0x000fea0003800000 */
.L_x_4295:
        /* <DEDUP_REMOVED lines=10> */
.L_x_4298:
[----:B------:R-:W-:Y:S05]  /*20fd0*/  BSYNC B2 ;  /* 0x0000000000027941 */ /* 0x000fea0003800000 */
.L_x_4297:
        /* <DEDUP_REMOVED lines=8> */
.L_x_4299:
        /* <DEDUP_REMOVED lines=15> */
.L_x_4300:
        /* <DEDUP_REMOVED lines=15> */
.L_x_4301:
        /* <DEDUP_REMOVED lines=10> */
.L_x_4287:
[----:B------:R-:W-:Y:S05]  /*212e0*/  BSYNC B1 ;  /* 0x0000000000017941 */ /* 0x000fea0003800000 */
.L_x_4286:
[----:B0-----:R-:W2:Y:S04]  /*212f0*/  LDL.LU R2, [R1+0x20] ;  /* 0x0000200001027983 */ /* 0x001ea80000300800 */
        /* <DEDUP_REMOVED lines=12> */
.L_x_4318:
        /* <DEDUP_REMOVED lines=14> */
.L_x_4462:
[----:B------:R-:W-:Y:S05]  /*214a0*/  BSYNC B2 ;  /* 0x0000000000027941 */ /* 0x000fea0003800000 */
.L_x_4304:
        /* <DEDUP_REMOVED lines=8> */
.L_x_4307:
[----:B------:R-:W-:Y:S05]  /*21530*/  BSYNC B2 ;  /* 0x0000000000027941 */ /* 0x000fea0003800000 */
.L_x_4306:
[----:B------:R-:W2:Y:S04]  /*21540*/  LDL R3, [R1+0x4] ;  /* 0x0000040001037983 */ /* 0x000ea80000100800 */
        /* <DEDUP_REMOVED lines=12> */
.L_x_4308:
        /* <DEDUP_REMOVED lines=16> */
.L_x_4309:
        /* <DEDUP_REMOVED lines=16> */
.L_x_4310:
        /* <DEDUP_REMOVED lines=13> */
.L_x_4463:
[----:B------:R-:W-:Y:S05]  /*218e0*/  BSYNC B2 ;  /* 0x0000000000027941 */ /* 0x000fea0003800000 */
.L_x_4311:
[----:B------:R-:W-:Y:S01]  /*218f0*/  BSSY B2, `(.L_x_4313) ;  /* 0x000000a000027945 */ /* 0x000fe20003800000 */
[----:B------:R-:W-:Y:S02]  /*21900*/  IMAD.MOV.U32 R12, RZ, RZ, 0x0 ;  /* 0x00000000ff0c7424 */ /* 0x000fe400078e00ff */
[----:B------:R-:W-:Y:S01]  /*21910*/  IMAD.MOV.U32 R13, RZ, RZ, 0x12f00000 ;  /* 0x12f00000ff0d7424 */ /* 0x000fe200078e00ff */
[----:B------:R-:W-:Y:S06]  /*21920*/  @P1 BRA `(.L_x_4314) ;  /* 0x0000000000181947 */ /* 0x000fec0003800000 */
[----:B------:R-:W2:Y:S02]  /*21930*/  LDL R2, [R1+0x8] ;  /* 0x0000080001027983 */ /* 0x000ea40000100800 */
[----:B--2---:R-:W-:Y:S02]  /*21940*/  LOP3.LUT P0, RZ, R2, 0x1, RZ, 0xc0, !PT ;  /* 0x0000000102ff7812 */ /* 0x004fe4000780c0ff */
[----:B------:R-:W-:-:S04]  /*21950*/  MOV R2, 0xa800 ;  /* 0x0000a80000027802 */ /* 0x000fc80000000f00 */
[----:B------:R2:W-:Y:S07]  /*21960*/  SYNCS.ARRIVE.TRANS64 RZ, [R6+URZ+0x368b0], R2 ;  /* 0x0368b00206ff79a7 */ /* 0x0005ee000800003f */
[----:B------:R-:W-:Y:S05]  /*21970*/  @!P0 BRA `(.L_x_4314) ;  /* 0x0000000000048947 */ /* 0x000fea0003800000 */
[----:B------:R-:W-:Y:S01]  /*21980*/  BPT.TRAP 0x1 ;  /* 0x000000040000795c */ /* 0x000fe20000300000 */
.L_x_4314:
[----:B------:R-:W-:Y:S05]  /*21990*/  BSYNC B2 ;  /* 0x0000000000027941 */ /* 0x000fea0003800000 */
.L_x_4313:
        /* <DEDUP_REMOVED lines=8> */
.L_x_4315:
        /* <DEDUP_REMOVED lines=15> */
.L_x_4316:
        /* <DEDUP_REMOVED lines=15> */
.L_x_4317:
        /* <DEDUP_REMOVED lines=10> */
.L_x_4303:
[----:B------:R-:W-:Y:S05]  /*21ca0*/  BSYNC B1 ;  /* 0x0000000000017941 */ /* 0x000fea0003800000 */
.L_x_4302:
        /* <DEDUP_REMOVED lines=12> */
.L_x_4280:
[----:B------:R-:W-:Y:S05]  /*21d70*/  BSYNC B0 ;  /* 0x0000000000007941 */ /* 0x000fea0003800000 */
.L_x_4279:
        /* <DEDUP_REMOVED lines=13> */
[----:B------:R-:W0:Y:S08]  /*21e50*/  FLO.U32 R0, UR4 ;  /* 0x0000000400007d00 */ /* 0x000e3000080e0000 */
        /* <DEDUP_REMOVED lines=9> */
.L_x_4320:
        /* <DEDUP_REMOVED lines=21> */
.L_x_4323:
[----:B------:R-:W-:Y:S05]  /*22040*/  BSYNC B6 ;  /* 0x0000000000067941 */ /* 0x000fea0003800000 */
.L_x_4322:
        /* <DEDUP_REMOVED lines=21> */
.L_x_4326:
        /* <DEDUP_REMOVED lines=16> */
.L_x_4325:
[----:B------:R-:W-:Y:S05]  /*222a0*/  BSYNC B6 ;  /* 0x0000000000067941 */ /* 0x000fea0003800000 */
.L_x_4324:
[----:B------:R-:W2:Y:S01]  /*222b0*/  LDL.LU R2, [R1] ;  /* 0x0000000001027983 */ /* 0x000ea20000300800 */
[----:B------:R-:W-:-:S03]  /*222c0*/  ULDC.64 UR4, c[0x0][0x9f8] ;  /* 0x00027e0000047ab9 */ /* 0x000fc60000000a00 */
[----:B0-----:R-:W3:Y:S04]  /*222d0*/  LDL.LU R4, [R1+0x28] ;  /* 0x0000280001047983 */ /* 0x001ee80000300800 */
[----:B------:R-:W4:Y:S01]  /*222e0*/  LDL R7, [R1+0x10] ;  /* 0x0000100001077983 */ /* 0x000f220000100800 */
        /* <DEDUP_REMOVED lines=22> */
.L_x_4466:
        /* <DEDUP_REMOVED lines=11> */
.L_x_4469:
        /* <DEDUP_REMOVED lines=25> */
.L_x_4330:
[----:B------:R-:W2:Y:S04]  /*22690*/  LDL R7, [R1+0x4] ;  /* 0x0000040001077983 */ /* 0x000ea80000100800 */
[----:B01----:R-:W2:Y:S04]  /*226a0*/  LDL R0, [R1+0xc] ;  /* 0x00000c0001007983 */ /* 0x003ea80000100800 */
[----:B------:R-:W3:Y:S01]  /*226b0*/  LDL R2, [R1+0x14] ;  /* 0x0000140001027983 */ /* 0x000ee20000100800 */
[----:B--2---:R-:W-:Y:S01]  /*226c0*/  IMAD R0, R0, 0x8, R7 ;  /* 0x0000000800007824 */ /* 0x004fe200078e0207 */
[----:B---3--:R-:W-:-:S04]  /*226d0*/  SHF.L.U32 R2, R2, 0x1f, RZ ;  /* 0x0000001f02027819 */ /* 0x008fc800000006ff */
[----:B------:R-:W0:Y:S02]  /*226e0*/  SYNCS.PHASECHK.TRANS64.TRYWAIT P0, [R0+URZ+0x36840], R2 ;  /* 0x03684002000075a7 */ /* 0x000e24000800017f */
[----:B0-----:R-:W-:Y:S05]  /*226f0*/  @!P0 BRA `(.L_x_4331) ;  /* 0x0000005400e88947 */ /* 0x001fea0003800000 */
.L_x_4470:
        /* <DEDUP_REMOVED lines=10> */
.L_x_4332:
        /* <DEDUP_REMOVED lines=11> */
[----:B-----5:R-:W-:Y:S01]  /*22850*/  LOP3.LUT R3, R3, 0xfffffffb, RZ, 0xc0, !PT ;  /* 0xfffffffb03037812 */ /* 0x020fe200078ec0ff */
[----:B------:R-:W-:Y:S01]  /*22860*/  UMOV UR7, 0x14f00000 ;  /* 0x14f0000000077882 */ /* 0x000fe20000000000 */
[----:B------:R-:W-:-:S05]  /*22870*/  UMOV UR17, 0x40 ;  /* 0x0000004000117882 */ /* 0x000fca0000000000 */
        /* <DEDUP_REMOVED lines=12> */
[----:B------:R-:W-:-:S03]  /*22940*/  UIADD3 UR16, UR8, 0x28400, URZ ;  /* 0x0002840008107890 */ /* 0x000fc6000fffe03f */
[----:B------:R-:W-:Y:S01]  /*22950*/  UMOV UR8, UR14 ;  /* 0x0000000e00087c82 */ /* 0x000fe20008000000 */
[----:B------:R-:W-:Y:S01]  /*22960*/  UMOV UR14, 0x80 ;  /* 0x00000080000e7882 */ /* 0x000fe20000000000 */
[----:B------:R0:W-:Y:S02]  /*22970*/  UTMALDG.4D [UR8], [UR4], desc[UR6] ;  /* 0x00000608040075b4 */ /* 0x0001e40008019000 */
[----:B0-----:R-:W-:Y:S01]  /*22980*/  UMOV UR8, UR15 ;  /* 0x0000000f00087c82 */ /* 0x001fe20008000000 */
[----:B------:R-:W-:Y:S02]  /*22990*/  UMOV UR10, UR17 ;  /* 0x00000011000a7c82 */ /* 0x000fe40008000000 */
[----:B------:R0:W-:Y:S02]  /*229a0*/  UTMALDG.4D [UR8], [UR4], desc[UR6] ;  /* 0x00000608040075b4 */ /* 0x0001e40008019000 */
[----:B0-----:R-:W-:Y:S01]  /*229b0*/  UMOV UR8, UR16 ;  /* 0x0000001000087c82 */ /* 0x001fe20008000000 */
[----:B------:R-:W-:-:S02]  /*229c0*/  UMOV UR10, UR14 ;  /* 0x0000000e000a7c82 */ /* 0x000fc40008000000 */
[----:B------:R1:W-:Y:S02]  /*229d0*/  UTMALDG.4D [UR8], [UR4], desc[UR6] ;  /* 0x00000608040075b4 */ /* 0x0003e40008019000 */
[----:B-1----:R-:W-:Y:S01]  /*229e0*/  NOP ;  /* 0x0000000000007918 */ /* 0x002fe20000000000 */
.L_x_4328:
        /* <DEDUP_REMOVED lines=43> */
.L_x_4334:
[----:B------:R-:W-:Y:S05]  /*22ca0*/  BSYNC B6 ;  /* 0x0000000000067941 */ /* 0x000fea0003800000 */
.L_x_4333:
[----:B------:R-:W2:Y:S01]  /*22cb0*/  LDL.LU R6, [R1+0x48] ;  /* 0x0000480001067983 */ /* 0x000ea20000300800 */
[----:B------:R-:W-:Y:S01]  /*22cc0*/  ULDC.64 UR4, c[0x0][0x2d8] ;  /* 0x0000b60000047ab9 */ /* 0x000fe20000000a00 */
[----:B------:R-:W0:Y:S02]  /*22cd0*/  LDC R7, c[0x0][0x448] ;  /* 0x00011200ff077b82 */ /* 0x000e240000000800 */
[----:B-1----:R-:W2:Y:S04]  /*22ce0*/  LDL.LU.64 R2, [R1+0x40] ;  /* 0x0000400001027983 */ /* 0x002ea80000300a00 */
[----:B------:R-:W3:Y:S04]  /*22cf0*/  LDL.LU R0, [R1+0x58] ;  /* 0x0000580001007983 */ /* 0x000ee80000300800 */
[----:B------:R-:W4:Y:S04]  /*22d00*/  LDL.LU R5, [R1+0x5c] ;  /* 0x00005c0001057983 */ /* 0x000f280000300800 */
[----:B------:R-:W5:Y:S01]  /*22d10*/  LDL.LU R4, [R1+0x34] ;  /* 0x0000340001047983 */ /* 0x000f620000300800 */
[----:B------:R-:W-:Y:S01]  /*22d20*/  SHF.L.U32 R17, R17, 0x7, RZ ;  /* 0x0000000711117819 */ /* 0x000fe200000006ff */
        /* <DEDUP_REMOVED lines=9> */
[----:B------:R-:W-:Y:S02]  /*22dc0*/  LOP3.LUT R8, R8, 0x38, RZ, 0xc0, !PT ;  /* 0x0000003808087812 */ /* 0x000fe400078ec0ff */
[----:B------:R-:W-:Y:S02]  /*22dd0*/  LOP3.LUT R9, R9, 0x80, RZ, 0xfc, !PT ;  /* 0x0000008009097812 */ /* 0x000fe400078efcff */
[----:B------:R-:W-:Y:S01]  /*22de0*/  SHF.R.U32.HI R10, RZ, 0x3, R10 ;  /* 0x00000003ff0a7819 */ /* 0x000fe2000001160a */
[----:B--2---:R-:W-:-:S02]  /*22df0*/  IMAD.MOV.U32 R3, RZ, RZ, R6 ;  /* 0x000000ffff037224 */ /* 0x004fc400078e0006 */
        /* <DEDUP_REMOVED lines=42> */
[----:B------:R-:W-:Y:S01]  /*230a0*/  ISETP.GE.AND P1, PT, R9, UR4, PT ;  /* 0x0000000409007c0c */ /* 0x000fe2000bf26270 */
[----:B------:R-:W-:-:S12]  /*230b0*/  BRA.DIV UR5, `(.L_x_4335) ;  /* 0x0000004e058c7947 */ /* 0x000fd8000b800000 */
[----:B------:R-:W2:Y:S04]  /*230c0*/  LDL.LU R6, [R1+0x50] ;  /* 0x0000500001067983 */ /* 0x000ea80000300800 */
[----:B------:R-:W3:Y:S01]  /*230d0*/  LDL R9, [R1+0x30] ;  /* 0x0000300001097983 */ /* 0x000ee20000100800 */
[----:B------:R-:W-:-:S04]  /*230e0*/  IMAD.IADD R0, R10, 0x1, R17 ;  /* 0x000000010a007824 */ /* 0x000fc800078e0211 */
        /* <DEDUP_REMOVED lines=10> */
[----:B------:R-:W-:Y:S01]  /*23190*/  @!PT LDS RZ, [RZ] ;  /* 0x00000000fffff984 */ /* 0x000fe20000000800 */
[----:B---3--:R-:W-:Y:S04]  /*231a0*/  @!P2 LDGSTS.E.BYPASS.LTC128B.128 [R9+0x15400], desc[UR60][R6.64], !P3 ;  /* 0x154000000609afae */ /* 0x008fe8000d901d7c */
        /* <DEDUP_REMOVED lines=68> */
[----:B------:R0:W2:Y:S02]  /*235f0*/  SHFL.IDX PT, R3, R4, 0x7, 0x181f ;  /* 0x00f81f0004037f89 */ /* 0x0000a400000e0000 */
.L_x_4487:
[----:B------:R-:W-:Y:S01]  /*23600*/  VIADD R0, R0, 0x70 ;  /* 0x0000007000007836 */ /* 0x000fe20000000000 */
[----:B------:R-:W-:Y:S04]  /*23610*/  BSSY B0, `(.L_x_4336) ;  /* 0x000000c000007945 */ /* 0x000fe80003800000 */
[----:B------:R-:W-:-:S13]  /*23620*/  ISETP.GE.AND P2, PT, R0, R2, PT ;  /* 0x000000020000720c */ /* 0x000fda0003f46270 */
[----:B------:R-:W-:Y:S05]  /*23630*/  @P2 BRA `(.L_x_4337) ;  /* 0x0000000000242947 */ /* 0x000fea0003800000 */
[----:B0-----:R-:W4:Y:S01]  /*23640*/  LDL R4, [R1+0x30] ;  /* 0x0000300001047983 */ /* 0x001f220000100800 */
[----:B--2---:R-:W-:-:S05]  /*23650*/  LEA R2, P2, R8, R3, 0x1 ;  /* 0x0000000308027211 */ /* 0x004fca00078408ff */
[----:B-1----:R-:W-:-:S05]  /*23660*/  IMAD.X R3, RZ, RZ, R5, P2 ;  /* 0x000000ffff037224 */ /* 0x002fca00010e0605 */
[----:B------:R-:W-:Y:S01]  /*23670*/  @!PT LDS RZ, [RZ] ;  /* 0x00000000fffff984 */ /* 0x000fe20000000800 */
[----:B------:R-:W-:Y:S01]  /*23680*/  @!PT LDS RZ, [RZ] ;  /* 0x00000000fffff984 */ /* 0x000fe20000000800 */
[----:B------:R-:W-:Y:S01]  /*23690*/  @!PT LDS RZ, [RZ] ;  /* 0x00000000fffff984 */ /* 0x000fe20000000800 */
[----:B----4-:R4:W-:Y:S04]  /*236a0*/  LDGSTS.E.BYPASS.LTC128B.128 [R4+0x18c00], desc[UR60][R2.64], !P3 ;  /* 0x18c0000002047fae */ /* 0x0109e8000d901d7c */
[----:B------:R4:W-:Y:S04]  /*236b0*/  LDGSTS.E.BYPASS.LTC128B.128 [R4+0x1cc00], desc[UR60][R2.64+0x80], !P0 ;  /* 0x1cc0008002047fae */ /* 0x0009e8000c101d7c */
[----:B------:R4:W-:Y:S02]  /*236c0*/  LDGSTS.E.BYPASS.LTC128B.128 [R4+0x20c00], desc[UR60][R2.64+0x100], !P1 ;  /* 0x20c0010002047fae */ /* 0x0009e4000c901d7c */
.L_x_4337:
[----:B------:R-:W-:Y:S05]  /*236d0*/  BSYNC B0 ;  /* 0x0000000000007941 */ /* 0x000fea0003800000 */
.L_x_4336:
[----:B------:R0:W5:Y:S01]  /*236e0*/  LDL R8, [R1+0x4] ;  /* 0x0000040001087983 */ /* 0x0001620000100800 */
[----:B------:R-:W-:Y:S01]  /*236f0*/  PLOP3.LUT P0, PT, PT, PT, PT, 0x80, 0x0 ;  /* 0x000000000000781c */ /* 0x000fe20003f0f070 */
[----:B------:R-:W-:-:S12]  /*23700*/  NOP ;  /* 0x0000000000007918 */ /* 0x000fd80000000000 */
.L_x_4338:
[----:B----4-:R-:W4:Y:S01]  /*23710*/  LDL R2, [R1+0x4] ;  /* 0x0000040001027983 */ /* 0x010f220000100800 */
[----:B------:R-:W-:Y:S02]  /*23720*/  PLOP3.LUT P1, PT, P1, P0, PT, 0xa2, 0x0 ;  /* 0x000000000000781c */ /* 0x000fe40000f21472 */
[----:B----4-:R-:W-:-:S08]  /*23730*/  @P0 R2UR P1, UR4, R2 ;  /* 0x00000000020402ca */ /* 0x010fd00000020000 */
        /* <DEDUP_REMOVED lines=16> */
.L_x_4488:
[----:B------:R-:W-:Y:S05]  /*23840*/  BSYNC B0 ;  /* 0x0000000000007941 */ /* 0x000fea0003800000 */
.L_x_4339:
        /* <DEDUP_REMOVED lines=49> */
.L_x_4347:
[----:B------:R-:W2:Y:S01]  /*23b60*/  LDL R2, [R1+0x4] ;  /* 0x0000040001027983 */ /* 0x000ea20000100800 */
[----:B------:R-:W-:Y:S01]  /*23b70*/  BSSY B3, `(.L_x_4348) ;  /* 0x0000005000037945 */ /* 0x000fe20003800000 */
[----:B--2---:R-:W-:Y:S01]  /*23b80*/  IMAD R3, R7, 0x8, R2 ;  /* 0x0000000807037824 */ /* 0x004fe200078e0202 */
[----:B------:R-:W-:-:S04]  /*23b90*/  SHF.L.U32 R2, R9, 0x1f, RZ ;  /* 0x0000001f09027819 */ /* 0x000fc800000006ff */
[----:B------:R-:W2:Y:S02]  /*23ba0*/  SYNCS.PHASECHK.TRANS64.TRYWAIT P0, [R3+URZ+0x36840], R2 ;  /* 0x03684002030075a7 */ /* 0x000ea4000800017f */
[----:B--2---:R-:W-:Y:S05]  /*23bb0*/  @!P0 BRA `(.L_x_4349) ;  /* 0x0000004c00bc8947 */ /* 0x004fea0003800000 */
.L_x_4489:
[----:B------:R-:W-:Y:S05]  /*23bc0*/  BSYNC B3 ;  /* 0x0000000000037941 */ /* 0x000fea0003800000 */
.L_x_4348:
        /* <DEDUP_REMOVED lines=11> */
.L_x_4351:
[----:B------:R-:W-:Y:S05]  /*23c80*/  BSYNC B3 ;  /* 0x0000000000037941 */ /* 0x000fea0003800000 */
.L_x_4350:
        /* <DEDUP_REMOVED lines=13> */
.L_x_4352:
        /* <DEDUP_REMOVED lines=16> */
.L_x_4353:
        /* <DEDUP_REMOVED lines=16> */
.L_x_4354:
        /* <DEDUP_REMOVED lines=18> */
.L_x_4490:
[----:B------:R-:W-:Y:S05]  /*24080*/  BSYNC B3 ;  /* 0x0000000000037941 */ /* 0x000fea0003800000 */
.L_x_4355:
        /* <DEDUP_REMOVED lines=10> */
.L_x_4357:
[----:B------:R-:W2:Y:S01]  /*24130*/  LDL R3, [R1+0x8] ;  /* 0x0000080001037983 */ /* 0x000ea20000100800 */
[----:B------:R-:W-:Y:S01]  /*24140*/  BSSY B3, `(.L_x_4358) ;  /* 0x0000004000037945 */ /* 0x000fe20003800000 */
[----:B--2---:R-:W-:-:S13]  /*24150*/  LOP3.LUT P0, RZ, R3, 0x8, RZ, 0xc0, !PT ;  /* 0x0000000803ff7812 */ /* 0x004fda000780c0ff */
[----:B------:R-:W-:Y:S05]  /*24160*/  @P0 BRA `(.L_x_4359) ;  /* 0x0000000000040947 */ /* 0x000fea0003800000 */
[----:B------:R-:W-:Y:S01]  /*24170*/  BPT.TRAP 0x1 ;  /* 0x000000040000795c */ /* 0x000fe20000300000 */
.L_x_4359:
[----:B------:R-:W-:Y:S05]  /*24180*/  BSYNC B3 ;  /* 0x0000000000037941 */ /* 0x000fea0003800000 */
.L_x_4358:
        /* <DEDUP_REMOVED lines=14> */
.L_x_4360:
        /* <DEDUP_REMOVED lines=12> */
[----:B------:R-:W-:Y:S01]  /*24330*/  UMOV UR6, 0x0 ;  /* 0x0000000000067882 */ /* 0x000fe20000000000 */
[----:B------:R-:W-:Y:S01]  /*24340*/  PLOP3.LUT P0, PT, PT, PT, PT, 0x80, 0x0 ;  /* 0x000000000000781c */ /* 0x000fe20003f0f070 */
[----:B------:R-:W-:Y:S01]  /*24350*/  UMOV UR7, 0x14f00000 ;  /* 0x14f0000000077882 */ /* 0x000fe20000000000 */
[----:B------:R-:W-:-:S11]  /*24360*/  IADD3 R6, R3, 0x3c00, RZ ;  /* 0x00003c0003067810 */ /* 0x000fd60007ffe0ff */
.L_x_4361:
        /* <DEDUP_REMOVED lines=16> */
.L_x_4362:
        /* <DEDUP_REMOVED lines=13> */
.L_x_4346:
[----:B------:R-:W-:Y:S05]  /*24540*/  BSYNC B1 ;  /* 0x0000000000017941 */ /* 0x000fea0003800000 */
.L_x_4345:
[----:B0-----:R-:W2:Y:S04]  /*24550*/  LDL.LU R0, [R1+0x38] ;  /* 0x0000380001007983 */ /* 0x001ea80000300800 */
[----:B------:R0:W-:Y:S04]  /*24560*/  STL [R1+0xc], R7 ;  /* 0x00000c0701007387 */ /* 0x0001e80000100800 */
[----:B------:R0:W-:Y:S02]  /*24570*/  STL [R1+0x14], R9 ;  /* 0x0000140901007387 */ /* 0x0001e40000100800 */
[----:B0-2---:R-:W-:-:S07]  /*24580*/  VIADD R0, R0, 0xfffffffd ;  /* 0xfffffffd00007836 */ /* 0x005fce0000000000 */
.L_x_4344:
[----:B------:R-:W-:Y:S05]  /*24590*/  BSYNC B2 ;  /* 0x0000000000027941 */ /* 0x000fea0003800000 */
.L_x_4343:
[----:B------:R-:W2:Y:S01]  /*245a0*/  LDL.LU R2, [R1+0x3c] ;  /* 0x00003c0001027983 */ /* 0x000ea20000300800 */
[----:B------:R-:W-:-:S05]  /*245b0*/  IMAD.MOV R8, RZ, RZ, -R8 ;  /* 0x000000ffff087224 */ /* 0x000fca00078e0a08 */
[----:B--2---:R-:W-:-:S13]  /*245c0*/  ISETP.NE.AND P0, PT, R2, R8, PT ;  /* 0x000000080200720c */ /* 0x004fda0003f05270 */
[----:B------:R-:W-:Y:S05]  /*245d0*/  @!P0 BRA `(.L_x_4342) ;  /* 0x00000018001c8947 */ /* 0x000fea0003800000 */
[----:B------:R0:W5:Y:S02]  /*245e0*/  LDL R8, [R1] ;  /* 0x0000000001087983 */ /* 0x0001640000100800 */
.L_x_4399:
[----:B--2---:R-:W2:Y:S04]  /*245f0*/  LDL R4, [R1+0x8] ;  /* 0x0000080001047983 */ /* 0x004ea80000100800 */
[----:B------:R-:W4:Y:S04]  /*24600*/  LDL R3, [R1+0xc] ;  /* 0x00000c0001037983 */ /* 0x000f280000100800 */
[----:B---3--:R-:W3:Y:S01]  /*24610*/  LDL R2, [R1+0x14] ;  /* 0x0000140001027983 */ /* 0x008ee20000100800 */
[----:B------:R-:W-:Y:S05]  /*24620*/  YIELD ;  /* 0x0000000000007946 */ /* 0x000fea0003800000 */
[----:B------:R-:W-:Y:S01]  /*24630*/  BSSY B1, `(.L_x_4363) ;  /* 0x00000be000017945 */ /* 0x000fe20003800000 */
[----:B--2---:R-:W-:Y:S01]  /*24640*/  LOP3.LUT P1, RZ, R4, 0x4, RZ, 0xc0, !PT ;  /* 0x0000000404ff7812 */ /* 0x004fe2000782c0ff */
[----:B----4-:R-:W-:-:S05]  /*24650*/  VIADD R4, R3, 0x1 ;  /* 0x0000000103047836 */ /* 0x010fca0000000000 */
[----:B------:R-:W-:-:S04]  /*24660*/  ISETP.NE.AND P0, PT, R4, 0x2, PT ;  /* 0x000000020400780c */ /* 0x000fc80003f05270 */
[----:B-1----:R-:W-:Y:S02]  /*24670*/  SEL R5, RZ, 0x1, P0 ;  /* 0x00000001ff057807 */ /* 0x002fe40000000000 */
        /* <DEDUP_REMOVED lines=27> */
.L_x_4365:
[----:B------:R-:W2:Y:S01]  /*24830*/  LDL R2, [R1+0x4] ;  /* 0x0000040001027983 */ /* 0x000ea20000100800 */
[----:B------:R-:W-:Y:S01]  /*24840*/  BSSY B2, `(.L_x_4366) ;  /* 0x0000005000027945 */ /* 0x000fe20003800000 */
[----:B--2---:R-:W-:Y:S01]  /*24850*/  IMAD R3, R4, 0x8, R2 ;  /* 0x0000000804037824 */ /* 0x004fe200078e0202 */
[----:B------:R-:W-:-:S04]  /*24860*/  SHF.L.U32 R2, R5, 0x1f, RZ ;  /* 0x0000001f05027819 */ /* 0x000fc800000006ff */
[----:B------:R-:W2:Y:S02]  /*24870*/  SYNCS.PHASECHK.TRANS64.TRYWAIT P0, [R3+URZ+0x36840], R2 ;  /* 0x03684002030075a7 */ /* 0x000ea4000800017f */
[----:B--2---:R-:W-:Y:S05]  /*24880*/  @!P0 BRA `(.L_x_4367) ;  /* 0x0000004000b08947 */ /* 0x004fea0003800000 */
.L_x_4491:
[----:B------:R-:W-:Y:S05]  /*24890*/  BSYNC B2 ;  /* 0x0000000000027941 */ /* 0x000fea0003800000 */
.L_x_4366:
        /* <DEDUP_REMOVED lines=11> */
.L_x_4369:
[----:B------:R-:W-:Y:S05]  /*24950*/  BSYNC B2 ;  /* 0x0000000000027941 */ /* 0x000fea0003800000 */
.L_x_4368:
        /* <DEDUP_REMOVED lines=13> */
.L_x_4370:
        /* <DEDUP_REMOVED lines=16> */
.L_x_4371:
        /* <DEDUP_REMOVED lines=16> */
.L_x_4372:
        /* <DEDUP_REMOVED lines=18> */
.L_x_4492:
[----:B------:R-:W-:Y:S05]  /*24d50*/  BSYNC B2 ;  /* 0x0000000000027941 */ /* 0x000fea0003800000 */
.L_x_4373:
        /* <DEDUP_REMOVED lines=10> */
.L_x_4375:
[----:B------:R-:W2:Y:S01]  /*24e00*/  LDL R3, [R1+0x8] ;  /* 0x0000080001037983 */ /* 0x000ea20000100800 */
[----:B------:R-:W-:Y:S01]  /*24e10*/  BSSY B2, `(.L_x_4376) ;  /* 0x0000004000027945 */ /* 0x000fe20003800000 */
[----:B--2---:R-:W-:-:S13]  /*24e20*/  LOP3.LUT P0, RZ, R3, 0x8, RZ, 0xc0, !PT ;  /* 0x0000000803ff7812 */ /* 0x004fda000780c0ff */
[----:B------:R-:W-:Y:S05]  /*24e30*/  @P0 BRA `(.L_x_4377) ;  /* 0x0000000000040947 */ /* 0x000fea0003800000 */
[----:B------:R-:W-:Y:S01]  /*24e40*/  BPT.TRAP 0x1 ;  /* 0x000000040000795c */ /* 0x000fe20000300000 */
.L_x_4377:
[----:B------:R-:W-:Y:S05]  /*24e50*/  BSYNC B2 ;  /* 0x0000000000027941 */ /* 0x000fea0003800000 */
.L_x_4376:
        /* <DEDUP_REMOVED lines=14> */
.L_x_4378:
        /* <DEDUP_REMOVED lines=16> */
.L_x_4379:
        /* <DEDUP_REMOVED lines=16> */
.L_x_4380:
        /* <DEDUP_REMOVED lines=13> */
.L_x_4364:
[----:B------:R-:W-:Y:S05]  /*25210*/  BSYNC B1 ;  /* 0x0000000000017941 */ /* 0x000fea0003800000 */
.L_x_4363:
        /* <DEDUP_REMOVED lines=35> */
.L_x_4383:
[----:B------:R-:W3:Y:S01]  /*25450*/  LDL R2, [R1+0x4] ;  /* 0x0000040001027983 */ /* 0x000ee20000100800 */
[----:B------:R-:W-:Y:S01]  /*25460*/  BSSY B2, `(.L_x_4384) ;  /* 0x0000005000027945 */ /* 0x000fe20003800000 */
[----:B---3--:R-:W-:Y:S01]  /*25470*/  IMAD R3, R11, 0x8, R2 ;  /* 0x000000080b037824 */ /* 0x008fe200078e0202 */
[----:B------:R-:W-:-:S04]  /*25480*/  SHF.L.U32 R2, R10, 0x1f, RZ ;  /* 0x0000001f0a027819 */ /* 0x000fc800000006ff */
[----:B------:R-:W3:Y:S02]  /*25490*/  SYNCS.PHASECHK.TRANS64.TRYWAIT P0, [R3+URZ+0x36840], R2 ;  /* 0x03684002030075a7 */ /* 0x000ee4000800017f */
[----:B---3--:R-:W-:Y:S05]  /*254a0*/  @!P0 BRA `(.L_x_4385) ;  /* 0x0000003400d08947 */ /* 0x008fea0003800000 */
.L_x_4493:
[----:B------:R-:W-:Y:S05]  /*254b0*/  BSYNC B2 ;  /* 0x0000000000027941 */ /* 0x000fea0003800000 */
.L_x_4384:
        /* <DEDUP_REMOVED lines=11> */
.L_x_4387:
[----:B------:R-:W-:Y:S05]  /*25570*/  BSYNC B2 ;  /* 0x0000000000027941 */ /* 0x000fea0003800000 */
.L_x_4386:
        /* <DEDUP_REMOVED lines=14> */
.L_x_4388:
        /* <DEDUP_REMOVED lines=16> */
.L_x_4389:
        /* <DEDUP_REMOVED lines=16> */
.L_x_4390:
        /* <DEDUP_REMOVED lines=16> */
.L_x_4494:
[----:B------:R-:W-:Y:S05]  /*25960*/  BSYNC B2 ;  /* 0x0000000000027941 */ /* 0x000fea0003800000 */
.L_x_4391:
        /* <DEDUP_REMOVED lines=10> */
.L_x_4393:
[----:B------:R-:W2:Y:S01]  /*25a10*/  LDL R3, [R1+0x8] ;  /* 0x0000080001037983 */ /* 0x000ea20000100800 */
[----:B------:R-:W-:Y:S01]  /*25a20*/  BSSY B2, `(.L_x_4394) ;  /* 0x0000004000027945 */ /* 0x000fe20003800000 */
[----:B--2---:R-:W-:-:S13]  /*25a30*/  LOP3.LUT P0, RZ, R3, 0x8, RZ, 0xc0, !PT ;  /* 0x0000000803ff7812 */ /* 0x004fda000780c0ff */
[----:B------:R-:W-:Y:S05]  /*25a40*/  @P0 BRA `(.L_x_4395) ;  /* 0x0000000000040947 */ /* 0x000fea0003800000 */
[----:B------:R-:W-:Y:S01]  /*25a50*/  BPT.TRAP 0x1 ;  /* 0x000000040000795c */ /* 0x000fe20000300000 */
.L_x_4395:
[----:B------:R-:W-:Y:S05]  /*25a60*/  BSYNC B2 ;  /* 0x0000000000027941 */ /* 0x000fea0003800000 */
.L_x_4394:
        /* <DEDUP_REMOVED lines=13> */
.L_x_4396:
        /* <DEDUP_REMOVED lines=16> */
.L_x_4397:
        /* <DEDUP_REMOVED lines=16> */
.L_x_4398:
        /* <DEDUP_REMOVED lines=13> */
.L_x_4382:
[----:B------:R-:W-:Y:S05]  /*25e10*/  BSYNC B1 ;  /* 0x0000000000017941 */ /* 0x000fea0003800000 */
.L_x_4381:
[C---:B------:R-:W-:Y:S01]  /*25e20*/  ISETP.GT.AND P0, PT, R0.reuse, 0x1, PT ;  /* 0x000000010000780c */ /* 0x040fe20003f04270 */
[----:B------:R-:W-:-:S12]  /*25e30*/  VIADD R0, R0, 0xfffffffe ;  /* 0xfffffffe00007836 */ /* 0x000fd80000000000 */
[----:B------:R-:W-:Y:S05]  /*25e40*/  @P0 BRA `(.L_x_4399) ;  /* 0xffffffe400e80947 */ /* 0x000fea000383ffff */
.L_x_4342:
[----:B------:R-:W-:Y:S05]  /*25e50*/  BSYNC B0 ;  /* 0x0000000000007941 */ /* 0x000fea0003800000 */
.L_x_4341:
        /* <DEDUP_REMOVED lines=8> */
[----:B------:R-:W4:Y:S02]  /*25ee0*/  FLO.U32 R0, UR4 ;  /* 0x0000000400007d00 */ /* 0x000f2400080e0000 */
        /* <DEDUP_REMOVED lines=8> */
.L_x_4401:
[----:B------:R-:W-:Y:S05]  /*25f70*/  BSYNC B0 ;  /* 0x0000000000007941 */ /* 0x000fea0003800000 */
.L_x_4400:
        /* <DEDUP_REMOVED lines=12> */
.L_x_4495:
[----:B------:R-:W-:Y:S05]  /*26040*/  BSYNC B1 ;  /* 0x0000000000017941 */ /* 0x000fea0003800000 */
.L_x_4404:
        /* <DEDUP_REMOVED lines=10> */
.L_x_4406:
[----:B------:R-:W2:Y:S01]  /*260f0*/  LDL R0, [R1+0x8] ;  /* 0x0000080001007983 */ /* 0x000ea20000100800 */
[----:B------:R-:W-:Y:S01]  /*26100*/  BSSY B1, `(.L_x_4407) ;  /* 0x0000004000017945 */ /* 0x000fe20003800000 */
[----:B--2---:R-:W-:-:S13]  /*26110*/  LOP3.LUT P0, RZ, R0, 0x8, RZ, 0xc0, !PT ;  /* 0x0000000800ff7812 */ /* 0x004fda000780c0ff */
[----:B------:R-:W-:Y:S05]  /*26120*/  @P0 BRA `(.L_x_4408) ;  /* 0x0000000000040947 */ /* 0x000fea0003800000 */
[----:B------:R-:W-:Y:S01]  /*26130*/  BPT.TRAP 0x1 ;  /* 0x000000040000795c */ /* 0x000fe20000300000 */
.L_x_4408:
[----:B------:R-:W-:Y:S05]  /*26140*/  BSYNC B1 ;  /* 0x0000000000017941 */ /* 0x000fea0003800000 */
.L_x_4407:
[----:B-1----:R-:W2:Y:S04]  /*26150*/  LDL R5, [R1+0x4] ;  /* 0x0000040001057983 */ /* 0x002ea80000100800 */
[----:B------:R-:W2:Y:S04]  /*26160*/  LDL R0, [R1+0xc] ;  /* 0x00000c0001007983 */ /* 0x000ea80000100800 */
[----:B------:R-:W4:Y:S04]  /*26170*/  LDL.LU R4, [R1+0x1c] ;  /* 0x00001c0001047983 */ /* 0x000f280000300800 */
        /* <DEDUP_REMOVED lines=9> */
[----:B----4-:R-:W-:Y:S02]  /*26210*/  IMAD R3, R3, 0x70, R4 ;  /* 0x0000007003037824 */ /* 0x010fe400078e0204 */
[----:B------:R-:W-:-:S07]  /*26220*/  VIADD R4, R0, 0x400 ;  /* 0x0000040000047836 */ /* 0x000fce0000000000 */
.L_x_4409:
        /* <DEDUP_REMOVED lines=16> */
.L_x_4410:
        /* <DEDUP_REMOVED lines=16> */
.L_x_4411:
        /* <DEDUP_REMOVED lines=11> */
.L_x_4403:
[----:B------:R-:W-:Y:S05]  /*264e0*/  BSYNC B0 ;  /* 0x0000000000007941 */ /* 0x000fea0003800000 */
.L_x_4402:
        /* <DEDUP_REMOVED lines=9> */
.L_x_4321:
[----:B------:R-:W-:Y:S05]  /*26580*/  BSYNC B7 ;  /* 0x0000000000077941 */ /* 0x000fea0003800000 */
.L_x_4319:
[----:B---3-5:R-:W2:Y:S02]  /*26590*/  LDL R8, [R1+0x8] ;  /* 0x0000080001087983 */ /* 0x028ea40000100800 */
        /* <DEDUP_REMOVED lines=12> */
.L_x_4412:
[----:B------:R-:W2:Y:S01]  /*26660*/  LDL R7, [R1+0x2c] ;  /* 0x00002c0001077983 */ /* 0x000ea20000100800 */
[----:B------:R-:W-:Y:S01]  /*26670*/  UMOV UR4, 0xffffffff ;  /* 0xffffffff00047882 */ /* 0x000fe20000000000 */
[----:B--2---:R-:W-:Y:S02]  /*26680*/  ISETP.NE.AND P5, PT, R7, 0x1f, PT ;  /* 0x0000001f0700780c */ /* 0x004fe40003fa5270 */
[----:B------:R-:W-:Y:S11]  /*26690*/  BRA.DIV UR4, `(.L_x_4414) ;  /* 0x0000002604907947 */ /* 0x000ff6000b800000 */
[----:B-1----:R-:W-:Y:S01]  /*266a0*/  IMAD.IADD R0, R19, 0x1, R7 ;  /* 0x0000000113007824 */ /* 0x002fe200078e0207 */
[----:B------:R-:W-:Y:S01]  /*266b0*/  ULDC UR4, c[0x0][0xc3c] ;  /* 0x00030f0000047ab9 */ /* 0x000fe20000000800 */
[----:B------:R-:W-:-:S03]  /*266c0*/  LOP3.LUT P4, RZ, R8, 0x1, RZ, 0xc0, !PT ;  /* 0x0000000108ff7812 */ /* 0x000fc6000788c0ff */
        /* <DEDUP_REMOVED lines=27> */
[----:B------:R0:W1:Y:S02]  /*26880*/  SHFL.IDX PT, R6, R5, 0x1f, 0x1f ;  /* 0x03e01f0005067f89 */ /* 0x00006400000e0000 */
.L_x_4505:
[----:B------:R-:W-:Y:S02]  /*26890*/  ULDC UR4, c[0x0][0xc38] ;  /* 0x00030e0000047ab9 */ /* 0x000fe40000000800 */
[----:B------:R-:W-:-:S04]  /*268a0*/  IMAD.U32 R16, RZ, RZ, UR4 ;  /* 0x00000004ff107e24 */ /* 0x000fc8000f8e00ff */
[----:B-1----:R-:W-:-:S04]  /*268b0*/  IMAD R6, R6, R16, RZ ;  /* 0x0000001006067224 */ /* 0x002fc800078e02ff */
[----:B------:R-:W-:-:S05]  /*268c0*/  IMAD.IADD R4, R4, 0x1, R6 ;  /* 0x0000000104047824 */ /* 0x000fca00078e0206 */
[----:B------:R-:W-:-:S13]  /*268d0*/  ISETP.GT.AND P4, PT, R4, R0, PT ;  /* 0x000000000400720c */ /* 0x000fda0003f84270 */
[----:B------:R-:W-:Y:S05]  /*268e0*/  @P4 BRA `(.L_x_4415) ;  /* 0x0000000000a04947 */ /* 0x000fea0003800000 */
.L_x_4420:
[----:B------:R-:W1:Y:S01]  /*268f0*/  LDC R2, c[0x0][0xc3c] ;  /* 0x00030f00ff027b82 */ /* 0x000e620000000800 */
[----:B------:R-:W-:-:S05]  /*26900*/  VIADD R19, R19, 0x1f ;  /* 0x0000001f13137836 */ /* 0x000fca0000000000 */
[----:B-1----:R-:W-:-:S13]  /*26910*/  ISETP.GE.AND P4, PT, R19, R2, PT ;  /* 0x000000021300720c */ /* 0x002fda0003f86270 */
[----:B------:R-:W-:Y:S05]  /*26920*/  @P4 BRA `(.L_x_4416) ;  /* 0x0000000400484947 */ /* 0x000fea0003800000 */
[----:B------:R-:W0:Y:S01]  /*26930*/  LDL R3, [R1+0x2c] ;  /* 0x00002c0001037983 */ /* 0x000e220000100800 */
[----:B------:R-:W-:Y:S01]  /*26940*/  BSSY B0, `(.L_x_4417) ;  /* 0x0000008000007945 */ /* 0x000fe20003800000 */
[----:B0-----:R-:W-:-:S05]  /*26950*/  IMAD.IADD R5, R19, 0x1, R3 ;  /* 0x0000000113057824 */ /* 0x001fca00078e0203 */
[----:B------:R-:W-:Y:S01]  /*26960*/  ISETP.GE.OR P4, PT, R5, R2, !P5 ;  /* 0x000000020500720c */ /* 0x000fe20006f86670 */
[----:B------:R-:W-:-:S12]  /*26970*/  IMAD.MOV.U32 R2, RZ, RZ, RZ ;  /* 0x000000ffff027224 */ /* 0x000fd800078e00ff */
[----:B------:R-:W-:Y:S05]  /*26980*/  @P4 BRA `(.L_x_4418) ;  /* 0x00000000000c4947 */ /* 0x000fea0003800000 */
[----:B------:R-:W0:Y:S02]  /*26990*/  LDC.64 R2, c[0x0][0xc80] ;  /* 0x00032000ff027b82 */ /* 0x000e240000000a00 */
[----:B0-----:R-:W-:-:S06]  /*269a0*/  IMAD.WIDE R2, R5, 0x4, R2 ;  /* 0x0000000405027825 */ /* 0x001fcc00078e0202 */
[----:B------:R0:W5:Y:S02]  /*269b0*/  LDG.E R2, desc[UR60][R2.64] ;  /* 0x0000003c02027981 */ /* 0x000164000c1e1900 */
.L_x_4418:
[----:B------:R-:W-:Y:S05]  /*269c0*/  BSYNC B0 ;  /* 0x0000000000007941 */ /* 0x000fea0003800000 */
.L_x_4417:
[----:B------:R-:W-:-:S03]  /*269d0*/  UMOV UR4, 0xffffffff ;  /* 0xffffffff00047882 */ /* 0x000fc60000000000 */
[----:B------:R-:W-:Y:S05]  /*269e0*/  BRA.DIV UR4, `(.L_x_4419) ;  /* 0x0000002604f87947 */ /* 0x000fea000b800000 */
[----:B0-----:R-:W2:Y:S02]  /*269f0*/  LDL R3, [R1+0x8] ;  /* 0x0000080001037983 */ /* 0x001ea40000100800 */
[----:B--2---:R-:W-:Y:S02]  /*26a00*/  LOP3.LUT P4, RZ, R3, 0x1, RZ, 0xc0, !PT ;  /* 0x0000000103ff7812 */ /* 0x004fe4000788c0ff */
        /* <DEDUP_REMOVED lines=16> */
.L_x_4513:
[----:B------:R-:W-:Y:S02]  /*26b10*/  ULDC UR4, c[0x0][0xc38] ;  /* 0x00030e0000047ab9 */ /* 0x000fe40000000800 */
[----:B------:R-:W-:-:S04]  /*26b20*/  IMAD.U32 R16, RZ, RZ, UR4 ;  /* 0x00000004ff107e24 */ /* 0x000fc8000f8e00ff */
[----:B-1----:R-:W-:-:S04]  /*26b30*/  IMAD R6, R6, R16, RZ ;  /* 0x0000001006067224 */ /* 0x002fc800078e02ff */
[----:B------:R-:W-:-:S05]  /*26b40*/  IMAD.IADD R4, R6, 0x1, R4 ;  /* 0x0000000106047824 */ /* 0x000fca00078e0204 */
[----:B------:R-:W-:-:S13]  /*26b50*/  ISETP.GT.AND P4, PT, R4, R0, PT ;  /* 0x000000000400720c */ /* 0x000fda0003f84270 */
[----:B------:R-:W-:Y:S05]  /*26b60*/  @!P4 BRA `(.L_x_4420) ;  /* 0xfffffffc0060c947 */ /* 0x000fea000383ffff */
.L_x_4415:
        /* <DEDUP_REMOVED lines=8> */
.L_x_4517:
[----:B------:R-:W-:Y:S01]  /*26bf0*/  ISETP.NE.AND P0, PT, R3, RZ, PT ;  /* 0x000000ff0300720c */ /* 0x000fe20003f05270 */
[----:B-1----:R-:W-:-:S12]  /*26c00*/  IMAD.MOV.U32 R2, RZ, RZ, RZ ;  /* 0x000000ffff027224 */ /* 0x002fd800078e00ff */
[----:B------:R-:W-:Y:S05]  /*26c10*/  @!P0 BRA `(.L_x_4422) ;  /* 0x0000000000108947 */ /* 0x000fea0003800000 */
[----:B------:R-:W-:Y:S01]  /*26c20*/  UMOV UR4, 0xffffffff ;  /* 0xffffffff00047882 */ /* 0x000fe20000000000 */
[----:B------:R-:W-:Y:S02]  /*26c30*/  VIADD R12, R4, 0xffffffff ;  /* 0xffffffff040c7836 */ /* 0x000fe40000000000 */
[----:B------:R-:W-:Y:S05]  /*26c40*/  BRA.DIV UR4, `(.L_x_4423) ;  /* 0x0000002a04887947 */ /* 0x000fea000b800000 */
[----:B------:R1:W3:Y:S02]  /*26c50*/  SHFL.IDX PT, R2, R5, R12, 0x1f ;  /* 0x00001f0c05027589 */ /* 0x0002e400000e0000 */
.L_x_4422:
        /* <DEDUP_REMOVED lines=31> */
.L_x_4416:
[----:B------:R-:W-:Y:S01]  /*26e50*/  UMOV UR4, URZ ;  /* 0x0000003f00047c82 */ /* 0x000fe20008000000 */
[----:B------:R-:W-:Y:S01]  /*26e60*/  UMOV UR5, URZ ;  /* 0x0000003f00057c82 */ /* 0x000fe20008000000 */
[----:B------:R-:W-:Y:S01]  /*26e70*/  ULDC UR6, c[0x0][0xc3c] ;  /* 0x00030f0000067ab9 */ /* 0x000fe20000000800 */
[----:B------:R-:W-:Y:S02]  /*26e80*/  IMAD.MOV.U32 R16, RZ, RZ, R0 ;  /* 0x000000ffff107224 */ /* 0x000fe400078e0000 */
[----:B------:R-:W-:Y:S02]  /*26e90*/  IMAD.U32 R17, RZ, RZ, UR4 ;  /* 0x00000004ff117e24 */ /* 0x000fe4000f8e00ff */
[----:B------:R-:W-:Y:S02]  /*26ea0*/  IMAD.U32 R18, RZ, RZ, UR5 ;  /* 0x00000005ff127e24 */ /* 0x000fe4000f8e00ff */
[----:B------:R-:W-:-:S07]  /*26eb0*/  IMAD.U32 R19, RZ, RZ, UR6 ;  /* 0x00000006ff137e24 */ /* 0x000fce000f8e00ff */
.L_x_4424:
        /* <DEDUP_REMOVED lines=11> */
.L_x_4413:
[----:B------:R-:W-:Y:S02]  /*26f70*/  ULDC UR4, c[0x0][0xc3c] ;  /* 0x00030f0000047ab9 */ /* 0x000fe40000000800 */
[----:B---3--:R-:W-:-:S13]  /*26f80*/  ISETP.GE.AND P0, PT, R19, UR4, PT ;  /* 0x0000000413007c0c */ /* 0x008fda000bf06270 */
[----:B------:R-:W-:Y:S05]  /*26f90*/  @!P0 BRA `(.L_x_4425) ;  /* 0xffffff9000808947 */ /* 0x000fea000383ffff */
[----:B------:R-:W-:Y:S05]  /*26fa0*/  BSYNC B8 ;  /* 0x0000000000087941 */ /* 0x000fea0003800000 */
.L_x_4275:
        /* <DEDUP_REMOVED lines=12> */
.L_x_4520:
[----:B------:R-:W-:Y:S05]  /*27070*/  BSYNC B0 ;  /* 0x0000000000007941 */ /* 0x000fea0003800000 */
.L_x_4426:
[----:B------:R-:W-:-:S03]  /*27080*/  UMOV UR4, 0xffffffff ;  /* 0xffffffff00047882 */ /* 0x000fc60000000000 */
[----:B------:R-:W-:Y:S05]  /*27090*/  BRA.DIV UR4, `(.L_x_4428) ;  /* 0x0000002604b07947 */ /* 0x000fea000b800000 */
[----:B------:R-:W1:Y:S02]  /*270a0*/  S2R R2, SR_TID.X ;  /* 0x0000000000027919 */ /* 0x000e640000002100 */
[----:B-1----:R-:W-:-:S04]  /*270b0*/  SHF.R.U32.HI R2, RZ, 0x5, R2 ;  /* 0x00000005ff027819 */ /* 0x002fc80000011602 */
[----:B------:R-:W-:-:S05]  /*270c0*/  LOP3.LUT R2, R2, 0x3, RZ, 0xc0, !PT ;  /* 0x0000000302027812 */ /* 0x000fca00078ec0ff */
[----:B------:R1:W2:Y:S02]  /*270d0*/  SHFL.IDX PT, R14, R2, RZ, 0x1f ;  /* 0x00001fff020e7589 */ /* 0x0002a400000e0000 */
.L_x_4523:
[----:B--2---:R-:W-:-:S13]  /*270e0*/  ISETP.NE.AND P0, PT, R14, RZ, PT ;  /* 0x000000ff0e00720c */ /* 0x004fda0003f05270 */
[----:B------:R-:W-:Y:S05]  /*270f0*/  @P0 BRA `(.L_x_4060) ;  /* 0x00000000009c0947 */ /* 0x000fea0003800000 */
[----:B------:R-:W-:-:S03]  /*27100*/  UMOV UR4, 0xffffffff ;  /* 0xffffffff00047882 */ /* 0x000fc60000000000 */
[----:B------:R-:W-:Y:S05]  /*27110*/  BRA.DIV UR4, `(.L_x_4429) ;  /* 0x0000002604c47947 */ /* 0x000fea000b800000 */
[----:B------:R-:W-:-:S13]  /*27120*/  ELECT P6, URZ, PT ;  /* 0x00000000003f782f */ /* 0x000fda00038c0000 */
.L_x_4526:
        /* <DEDUP_REMOVED lines=8> */
.L_x_4430:
        /* <DEDUP_REMOVED lines=14> */
.L_x_4527:
[----:B------:R-:W1:Y:S02]  /*27290*/  SYNCS.PHASECHK.TRANS64.TRYWAIT P0, [R7+URZ], R2 ;  /* 0x00000002070075a7 */ /* 0x000e64000800017f */
[----:B-1----:R-:W-:Y:S05]  /*272a0*/  @!P0 BRA `(.L_x_4432) ;  /* 0x0000002400948947 */ /* 0x002fea0003800000 */
.L_x_4528:
[----:B------:R-:W-:Y:S05]  /*272b0*/  @!P2 BRA `(.L_x_4433) ;  /* 0x000000000004a947 */ /* 0x000fea0003800000 */
[----:B------:R-:W-:Y:S01]  /*272c0*/  BPT.TRAP 0x1 ;  /* 0x000000040000795c */ /* 0x000fe20000300000 */
.L_x_4433:
[----:B------:R-:W2:Y:S01]  /*272d0*/  LDL.LU R4, [R1+0xc] ;  /* 0x00000c0001047983 */ /* 0x000ea20000300800 */
[----:B------:R-:W-:-:S04]  /*272e0*/  VIADD R0, R0, 0x36860 ;  /* 0x0003686000007836 */ /* 0x000fc80000000000 */
[----:B--2---:R-:W-:-:S04]  /*272f0*/  IMAD R4, R4, 0x8, R0 ;  /* 0x0000000804047824 */ /* 0x004fc800078e0200 */
[----:B------:R-:W2:Y:S02]  /*27300*/  SYNCS.PHASECHK.TRANS64.TRYWAIT P0, [R4+URZ], R5 ;  /* 0x00000005040075a7 */ /* 0x000ea4000800017f */
[----:B--2---:R-:W-:Y:S05]  /*27310*/  @!P0 BRA `(.L_x_4434) ;  /* 0x00000024008c8947 */ /* 0x004fea0003800000 */
.L_x_4529:
[----:B------:R-:W-:-:S07]  /*27320*/  IMAD R3, R3, 0x8, R0 ;  /* 0x0000000803037824 */ /* 0x000fce00078e0200 */
.L_x_4435:
[----:B---3--:R3:W4:Y:S02]  /*27330*/  SYNCS.PHASECHK.TRANS64.TRYWAIT P0, [R3+URZ], R2 ;  /* 0x00000002030075a7 */ /* 0x008724000800017f */
[----:B----4-:R-:W-:Y:S05]  /*27340*/  @!P0 NANOSLEEP.SYNCS 0x989680 ;  /* 0x009896800000895d */ /* 0x010fea0003900000 */
[----:B------:R-:W4:Y:S02]  /*27350*/  @!P0 SYNCS.PHASECHK.TRANS64 P0, [R3+URZ], R2 ;  /* 0x00000002030085a7 */ /* 0x000f24000800007f */
[----:B----4-:R-:W-:Y:S05]  /*27360*/  @!P0 BRA `(.L_x_4435) ;  /* 0xfffffffc00f08947 */ /* 0x010fea000383ffff */
.L_x_4060:
[----:B------:R-:W-:Y:S05]  /*27370*/  BSYNC B9 ;  /* 0x0000000000097941 */ /* 0x000fea0003800000 */
.L_x_4057:
[----:B------:R-:W-:Y:S05]  /*27380*/  EXIT ;  /* 0x000000000000794d */ /* 0x000fea0003800000 */
.L_x_4078:
[----:B0-----:R0:W1:Y:S02]  /*27390*/  SYNCS.PHASECHK.TRANS64.TRYWAIT P5, [R100+URZ+0x36890], R101 ;  /* 0x03689065640075a7 */ /* 0x00106400080a017f */
[----:B-1----:R-:W-:Y:S05]  /*273a0*/  @!P5 NANOSLEEP.SYNCS 0x989680 ;  /* 0x009896800000d95d */ /* 0x002fea0003900000 */
[----:B------:R-:W1:Y:S02]  /*273b0*/  @!P5 SYNCS.PHASECHK.TRANS64 P5, [R100+URZ+0x36890], R101 ;  /* 0x036890656400d5a7 */ /* 0x000e6400080a007f */
[----:B-1----:R-:W-:Y:S05]  /*273c0*/  @!P5 BRA `(.L_x_4078) ;  /* 0xfffffffc00f0d947 */ /* 0x002fea000383ffff */
[----:B------:R-:W-:Y:S05]  /*273d0*/  BRA `(.L_x_4436) ;  /* 0xfffffdc4005c7947 */ /* 0x000fea000383ffff */
.L_x_4132:
[----:B-1----:R1:W3:Y:S02]  /*273e0*/  SYNCS.PHASECHK.TRANS64.TRYWAIT P5, [R100+URZ+0x36890], R101 ;  /* 0x03689065640075a7 */ /* 0x0022e400080a017f */
[----:B---3--:R-:W-:Y:S05]  /*273f0*/  @!P5 NANOSLEEP.SYNCS 0x989680 ;  /* 0x009896800000d95d */ /* 0x008fea0003900000 */
[----:B------:R-:W3:Y:S02]  /*27400*/  @!P5 SYNCS.PHASECHK.TRANS64 P5, [R100+URZ+0x36890], R101 ;  /* 0x036890656400d5a7 */ /* 0x000ee400080a007f */
[----:B---3--:R-:W-:Y:S05]  /*27410*/  @!P5 BRA `(.L_x_4132) ;  /* 0xfffffffc00f0d947 */ /* 0x008fea000383ffff */
[----:B------:R-:W-:Y:S05]  /*27420*/  BRA `(.L_x_4437) ;  /* 0xfffffdf800d07947 */ /* 0x000fea000383ffff */
.L_x_4157:
[----:B0-----:R0:W1:Y:S02]  /*27430*/  SYNCS.PHASECHK.TRANS64.TRYWAIT P3, [R100+URZ+0x36890], R101 ;  /* 0x03689065640075a7 */ /* 0x001064000806017f */
[----:B-1----:R-:W-:Y:S05]  /*27440*/  @!P3 NANOSLEEP.SYNCS 0x989680 ;  /* 0x009896800000b95d */ /* 0x002fea0003900000 */
[----:B------:R-:W1:Y:S02]  /*27450*/  @!P3 SYNCS.PHASECHK.TRANS64 P3, [R100+URZ+0x36890], R101 ;  /* 0x036890656400b5a7 */ /* 0x000e64000806007f */
[----:B-1----:R-:W-:Y:S05]  /*27460*/  @!P3 BRA `(.L_x_4157) ;  /* 0xfffffffc00f0b947 */ /* 0x002fea000383ffff */
[----:B------:R-:W-:Y:S05]  /*27470*/  BRA `(.L_x_4438) ;  /* 0xfffffe2c00847947 */ /* 0x000fea000383ffff */
.L_x_4163:
[----:B0-----:R0:W1:Y:S02]  /*27480*/  SYNCS.PHASECHK.TRANS64.TRYWAIT P2, [R100+URZ+0x368b0], R101 ;  /* 0x0368b065640075a7 */ /* 0x001064000804017f */
[----:B-1----:R-:W-:Y:S05]  /*27490*/  @!P2 NANOSLEEP.SYNCS 0x989680 ;  /* 0x009896800000a95d */ /* 0x002fea0003900000 */
[----:B------:R-:W1:Y:S02]  /*274a0*/  @!P2 SYNCS.PHASECHK.TRANS64 P2, [R100+URZ+0x368b0], R101 ;  /* 0x0368b0656400a5a7 */ /* 0x000e64000804007f */
[----:B-1----:R-:W-:Y:S05]  /*274b0*/  @!P2 BRA `(.L_x_4163) ;  /* 0xfffffffc00f0a947 */ /* 0x002fea000383ffff */
[----:B------:R-:W-:Y:S05]  /*274c0*/  BRA `(.L_x_4439) ;  /* 0xfffffe30009c7947 */ /* 0x000fea000383ffff */
.L_x_4181:
        /* <DEDUP_REMOVED lines=8> */
.L_x_4441:
[----:B------:R-:W-:Y:S05]  /*27550*/  BSYNC B1 ;  /* 0x0000000000017941 */ /* 0x000fea0003800000 */
.L_x_4440:
        /* <DEDUP_REMOVED lines=8> */
.L_x_4442:
[----:B------:R-:W-:Y:S02]  /*275e0*/  IMAD.MOV.U32 R13, RZ, RZ, R27 ;  /* 0x000000ffff0d7224 */ /* 0x000fe400078e001b */
[----:B------:R-:W-:-:S07]  /*275f0*/  IMAD.MOV.U32 R3, RZ, RZ, R14 ;  /* 0x000000ffff037224 */ /* 0x000fce00078e000e */
[----:B------:R-:W-:Y:S05]  /*27600*/  WARPSYNC.COLLECTIVE R15, `(.L_x_4443) ;  /* 0x000000000f087348 */ /* 0x000fea0003c00000 */
[----:B------:R0:W1:Y:S02]  /*27610*/  SHFL.IDX P6, R14, R13, R12, R11 ;  /* 0x0000000c0d0e7389 */ /* 0x00006400000c000b */
[----:B01----:R-:W-:Y:S01]  /*27620*/  ENDCOLLECTIVE ;  /* 0x000000000000791b */ /* 0x003fe20003800000 */
.L_x_4443:
[----:B------:R-:W-:Y:S02]  /*27630*/  IMAD.MOV.U32 R13, RZ, RZ, R26 ;  /* 0x000000ffff0d7224 */ /* 0x000fe400078e001a */
[----:B------:R-:W-:-:S07]  /*27640*/  IMAD.MOV.U32 R4, RZ, RZ, R14 ;  /* 0x000000ffff047224 */ /* 0x000fce00078e000e */
[----:B------:R-:W-:Y:S05]  /*27650*/  WARPSYNC.COLLECTIVE R15, `(.L_x_4444) ;  /* 0x000000000f087348 */ /* 0x000fea0003c00000 */
[----:B------:R0:W1:Y:S02]  /*27660*/  SHFL.IDX P6, R14, R13, R12, R11 ;  /* 0x0000000c0d0e7389 */ /* 0x00006400000c000b */
[----:B01----:R-:W-:Y:S01]  /*27670*/  ENDCOLLECTIVE ;  /* 0x000000000000791b */ /* 0x003fe20003800000 */
.L_x_4444:
[----:B------:R-:W-:Y:S05]  /*27680*/  BRA `(.L_x_4445) ;  /* 0xfffffe4000347947 */ /* 0x000fea000383ffff */
.L_x_4185:
[----:B0-----:R0:W1:Y:S02]  /*27690*/  SYNCS.PHASECHK.TRANS64.TRYWAIT P0, [R2+URZ+0x36800], R7 ;  /* 0x03680007020075a7 */ /* 0x001064000800017f */
[----:B-1----:R-:W-:Y:S05]  /*276a0*/  @!P0 NANOSLEEP.SYNCS 0x989680 ;  /* 0x009896800000895d */ /* 0x002fea0003900000 */
[----:B------:R-:W1:Y:S02]  /*276b0*/  @!P0 SYNCS.PHASECHK.TRANS64 P0, [R2+URZ+0x36800], R7 ;  /* 0x03680007020085a7 */ /* 0x000e64000800007f */
[----:B-1----:R-:W-:Y:S05]  /*276c0*/  @!P0 BRA `(.L_x_4185) ;  /* 0xfffffffc00f08947 */ /* 0x002fea000383ffff */
[----:B------:R-:W-:Y:S05]  /*276d0*/  BRA `(.L_x_4446) ;  /* 0xfffffe4800bc7947 */ /* 0x000fea000383ffff */
.L_x_4209:
[----:B------:R-:W-:Y:S01]  /*276e0*/  BSSY B1, `(.L_x_4447) ;  /* 0x0000008000017945 */ /* 0x000fe20003800000 */
[----:B------:R-:W-:Y:S01]  /*276f0*/  IMAD.MOV.U32 R13, RZ, RZ, R25 ;  /* 0x000000ffff0d7224 */ /* 0x000fe200078e0019 */
[----:B------:R-:W-:Y:S01]  /*27700*/  MOV R12, RZ ;  /* 0x000000ff000c7202 */ /* 0x000fe20000000f00 */
[----:B------:R-:W-:Y:S02]  /*27710*/  IMAD.MOV.U32 R11, RZ, RZ, 0x1c1f ;  /* 0x00001c1fff0b7424 */ /* 0x000fe400078e00ff */
[----:B------:R-:W-:-:S07]  /*27720*/  IMAD.MOV.U32 R15, RZ, RZ, -0x1 ;  /* 0xffffffffff0f7424 */ /* 0x000fce00078e00ff */
[----:B------:R-:W-:Y:S05]  /*27730*/  WARPSYNC.COLLECTIVE R15, `(.L_x_4448) ;  /* 0x000000000f087348 */ /* 0x000fea0003c00000 */
[----:B------:R0:W1:Y:S02]  /*27740*/  SHFL.IDX P6, R14, R13, R12, R11 ;  /* 0x0000000c0d0e7389 */ /* 0x00006400000c000b */
[----:B01----:R-:W-:Y:S01]  /*27750*/  ENDCOLLECTIVE ;  /* 0x000000000000791b */ /* 0x003fe20003800000 */
.L_x_4448:
[----:B------:R-:W-:Y:S05]  /*27760*/  BSYNC B1 ;  /* 0x0000000000017941 */ /* 0x000fea0003800000 */
.L_x_4447:
        /* <DEDUP_REMOVED lines=8> */
.L_x_4449:
[----:B------:R-:W-:Y:S02]  /*277f0*/  IMAD.MOV.U32 R43, RZ, RZ, R3 ;  /* 0x000000ffff2b7224 */ /* 0x000fe400078e0003 */
[----:B------:R-:W-:Y:S02]  /*27800*/  IMAD.MOV.U32 R13, RZ, RZ, R27 ;  /* 0x000000ffff0d7224 */ /* 0x000fe400078e001b */
[----:B------:R-:W-:-:S07]  /*27810*/  IMAD.MOV.U32 R0, RZ, RZ, R14 ;  /* 0x000000ffff007224 */ /* 0x000fce00078e000e */
[----:B------:R-:W-:Y:S05]  /*27820*/  WARPSYNC.COLLECTIVE R15, `(.L_x_4450) ;  /* 0x000000000f087348 */ /* 0x000fea0003c00000 */
[----:B------:R0:W1:Y:S02]  /*27830*/  SHFL.IDX P6, R14, R13, R12, R11 ;  /* 0x0000000c0d0e7389 */ /* 0x00006400000c000b */
[----:B01----:R-:W-:Y:S01]  /*27840*/  ENDCOLLECTIVE ;  /* 0x000000000000791b */ /* 0x003fe20003800000 */
.L_x_4450:
[----:B------:R-:W-:Y:S02]  /*27850*/  IMAD.MOV.U32 R42, RZ, RZ, R0 ;  /* 0x000000ffff2a7224 */ /* 0x000fe400078e0000 */
[----:B------:R-:W-:Y:S02]  /*27860*/  IMAD.MOV.U32 R13, RZ, RZ, R26 ;  /* 0x000000ffff0d7224 */ /* 0x000fe400078e001a */
[----:B------:R-:W-:-:S07]  /*27870*/  IMAD.MOV.U32 R5, RZ, RZ, R14 ;  /* 0x000000ffff057224 */ /* 0x000fce00078e000e */
[----:B------:R-:W-:Y:S05]  /*27880*/  WARPSYNC.COLLECTIVE R15, `(.L_x_4451) ;  /* 0x000000000f087348 */ /* 0x000fea0003c00000 */
[----:B------:R0:W1:Y:S02]  /*27890*/  SHFL.IDX P6, R14, R13, R12, R11 ;  /* 0x0000000c0d0e7389 */ /* 0x00006400000c000b */
[----:B01----:R-:W-:Y:S01]  /*278a0*/  ENDCOLLECTIVE ;  /* 0x000000000000791b */ /* 0x003fe20003800000 */
.L_x_4451:
[----:B------:R-:W-:Y:S05]  /*278b0*/  BRA `(.L_x_4452) ;  /* 0xfffffe6800687947 */ /* 0x000fea000383ffff */
.L_x_4213:
[----:B0-----:R0:W1:Y:S02]  /*278c0*/  SYNCS.PHASECHK.TRANS64.TRYWAIT P0, [R2+URZ+0x36800], R5 ;  /* 0x03680005020075a7 */ /* 0x001064000800017f */
[----:B-1----:R-:W-:Y:S05]  /*278d0*/  @!P0 NANOSLEEP.SYNCS 0x989680 ;  /* 0x009896800000895d */ /* 0x002fea0003900000 */
[----:B------:R-:W1:Y:S02]  /*278e0*/  @!P0 SYNCS.PHASECHK.TRANS64 P0, [R2+URZ+0x36800], R5 ;  /* 0x03680005020085a7 */ /* 0x000e64000800007f */
[----:B-1----:R-:W-:Y:S05]  /*278f0*/  @!P0 BRA `(.L_x_4213) ;  /* 0xfffffffc00f08947 */ /* 0x002fea000383ffff */
[----:B------:R-:W-:Y:S05]  /*27900*/  BRA `(.L_x_4453) ;  /* 0xfffffe70005c7947 */ /* 0x000fea000383ffff */
.L_x_4227:
[----:B-1----:R1:W2:Y:S02]  /*27910*/  SYNCS.PHASECHK.TRANS64.TRYWAIT P2, [R0+URZ+0x36830], R3 ;  /* 0x03683003000075a7 */ /* 0x0022a4000804017f */
[----:B--2---:R-:W-:Y:S05]  /*27920*/  @!P2 NANOSLEEP.SYNCS 0x989680 ;  /* 0x009896800000a95d */ /* 0x004fea0003900000 */
[----:B------:R-:W2:Y:S02]  /*27930*/  @!P2 SYNCS.PHASECHK.TRANS64 P2, [R0+URZ+0x36830], R3 ;  /* 0x036830030000a5a7 */ /* 0x000ea4000804007f */
[----:B--2---:R-:W-:Y:S05]  /*27940*/  @!P2 BRA `(.L_x_4227) ;  /* 0xfffffffc00f0a947 */ /* 0x004fea000383ffff */
[----:B------:R-:W-:Y:S05]  /*27950*/  BRA `(.L_x_4226) ;  /* 0xfffffe94007c7947 */ /* 0x000fea000383ffff */
.L_x_4234:
[----:B-1----:R1:W2:Y:S02]  /*27960*/  SYNCS.PHASECHK.TRANS64.TRYWAIT P2, [R12+URZ+0x36830], R5 ;  /* 0x036830050c0075a7 */ /* 0x0022a4000804017f */
[----:B--2---:R-:W-:Y:S05]  /*27970*/  @!P2 NANOSLEEP.SYNCS 0x989680 ;  /* 0x009896800000a95d */ /* 0x004fea0003900000 */
[----:B------:R-:W2:Y:S02]  /*27980*/  @!P2 SYNCS.PHASECHK.TRANS64 P2, [R12+URZ+0x36830], R5 ;  /* 0x036830050c00a5a7 */ /* 0x000ea4000804007f */
[----:B--2---:R-:W-:Y:S05]  /*27990*/  @!P2 BRA `(.L_x_4234) ;  /* 0xfffffffc00f0a947 */ /* 0x004fea000383ffff */
[----:B------:R-:W-:Y:S05]  /*279a0*/  BRA `(.L_x_4233) ;  /* 0xfffffef000007947 */ /* 0x000fea000383ffff */
.L_x_4239:
[----:B-1----:R1:W2:Y:S02]  /*279b0*/  SYNCS.PHASECHK.TRANS64.TRYWAIT P2, [R14+URZ+0x36850], R0 ;  /* 0x036850000e0075a7 */ /* 0x0022a4000804017f */
[----:B--2---:R-:W-:Y:S05]  /*279c0*/  @!P2 NANOSLEEP.SYNCS 0x989680 ;  /* 0x009896800000a95d */ /* 0x004fea0003900000 */
[----:B------:R-:W2:Y:S02]  /*279d0*/  @!P2 SYNCS.PHASECHK.TRANS64 P2, [R14+URZ+0x36850], R0 ;  /* 0x036850000e00a5a7 */ /* 0x000ea4000804007f */
[----:B--2---:R-:W-:Y:S05]  /*279e0*/  @!P2 BRA `(.L_x_4239) ;  /* 0xfffffffc00f0a947 */ /* 0x004fea000383ffff */
[----:B------:R-:W-:Y:S05]  /*279f0*/  BRA `(.L_x_4238) ;  /* 0xffffff2400a47947 */ /* 0x000fea000383ffff */
.L_x_4245:
[----:B-1----:R1:W2:Y:S02]  /*27a00*/  SYNCS.PHASECHK.TRANS64.TRYWAIT P0, [R0+URZ+0x36850], R3 ;  /* 0x03685003000075a7 */ /* 0x0022a4000800017f */
[----:B--2---:R-:W-:Y:S05]  /*27a10*/  @!P0 NANOSLEEP.SYNCS 0x989680 ;  /* 0x009896800000895d */ /* 0x004fea0003900000 */
[----:B------:R-:W2:Y:S02]  /*27a20*/  @!P0 SYNCS.PHASECHK.TRANS64 P0, [R0+URZ+0x36850], R3 ;  /* 0x03685003000085a7 */ /* 0x000ea4000800007f */
[----:B--2---:R-:W-:Y:S05]  /*27a30*/  @!P0 BRA `(.L_x_4245) ;  /* 0xfffffffc00f08947 */ /* 0x004fea000383ffff */
[----:B------:R-:W-:Y:S05]  /*27a40*/  BRA `(.L_x_4244) ;  /* 0xffffff4800607947 */ /* 0x000fea000383ffff */
.L_x_4281:
        /* <DEDUP_REMOVED lines=11> */
.L_x_4455:
[----:B------:R-:W-:Y:S05]  /*27b00*/  BSYNC B1 ;  /* 0x0000000000017941 */ /* 0x000fea0003800000 */
.L_x_4454:
[----:B------:R-:W-:Y:S05]  /*27b10*/  BRA `(.L_x_4456) ;  /* 0xffffff8c00747947 */ /* 0x000fea000383ffff */
.L_x_4283:
[----:B------:R-:W-:Y:S01]  /*27b20*/  BSSY B1, `(.L_x_4457) ;  /* 0x0000006000017945 */ /* 0x000fe20003800000 */
[----:B------:R-:W-:-:S07]  /*27b30*/  IMAD.MOV.U32 R15, RZ, RZ, -0x1 ;  /* 0xffffffffff0f7424 */ /* 0x000fce00078e00ff */
[----:B0-----:R-:W-:Y:S05]  /*27b40*/  WARPSYNC.COLLECTIVE R15, `(.L_x_4458) ;  /* 0x000000000f0c7348 */ /* 0x001fea0003c00000 */
[----:B------:R-:W-:Y:S02]  /*27b50*/  ELECT P6, UR62, PT ;  /* 0x00000000003e782f */ /* 0x000fe400038c0000 */
[----:B------:R-:W-:Y:S01]  /*27b60*/  MOV R14, UR62 ;  /* 0x0000003e000e7c02 */ /* 0x000fe20008000f00 */
[----:B0-----:R-:W-:Y:S10]  /*27b70*/  ENDCOLLECTIVE ;  /* 0x000000000000791b */ /* 0x001ff40003800000 */
.L_x_4458:
[----:B------:R-:W-:Y:S05]  /*27b80*/  BSYNC B1 ;  /* 0x0000000000017941 */ /* 0x000fea0003800000 */
.L_x_4457:
[----:B------:R-:W-:Y:S01]  /*27b90*/  PLOP3.LUT P2, PT, P6, PT, PT, 0x80, 0x0 ;  /* 0x000000000000781c */ /* 0x000fe2000374f070 */
[----:B------:R-:W-:-:S12]  /*27ba0*/  BRA `(.L_x_4282) ;  /* 0xffffff8c00687947 */ /* 0x000fd8000383ffff */
.L_x_4285:
[----:B0-----:R-:W2:Y:S02]  /*27bb0*/  LDL R3, [R1+0x4] ;  /* 0x0000040001037983 */ /* 0x001ea40000100800 */
[----:B--2---:R0:W1:Y:S02]  /*27bc0*/  SYNCS.PHASECHK.TRANS64.TRYWAIT P0, [R3+URZ+0x36820], R2 ;  /* 0x03682002030075a7 */ /* 0x004064000800017f */
[----:B-1----:R-:W-:Y:S05]  /*27bd0*/  @!P0 NANOSLEEP.SYNCS 0x989680 ;  /* 0x009896800000895d */ /* 0x002fea0003900000 */
[----:B------:R-:W1:Y:S02]  /*27be0*/  @!P0 SYNCS.PHASECHK.TRANS64 P0, [R3+URZ+0x36820], R2 ;  /* 0x03682002030085a7 */ /* 0x000e64000800007f */
[----:B-1----:R-:W-:Y:S05]  /*27bf0*/  @!P0 BRA `(.L_x_4285) ;  /* 0xfffffffc00ec8947 */ /* 0x002fea000383ffff */
[----:B------:R-:W-:Y:S05]  /*27c00*/  BRA `(.L_x_4459) ;  /* 0xffffff8c00787947 */ /* 0x000fea000383ffff */
.L_x_4289:
[----:B0-----:R0:W1:Y:S02]  /*27c10*/  SYNCS.PHASECHK.TRANS64.TRYWAIT P0, [R5+URZ+0x368a0], R8 ;  /* 0x0368a008050075a7 */ /* 0x001064000800017f */
[----:B-1----:R-:W-:Y:S05]  /*27c20*/  @!P0 NANOSLEEP.SYNCS 0x989680 ;  /* 0x009896800000895d */ /* 0x002fea0003900000 */
[----:B------:R-:W1:Y:S02]  /*27c30*/  @!P0 SYNCS.PHASECHK.TRANS64 P0, [R5+URZ+0x368a0], R8 ;  /* 0x0368a008050085a7 */ /* 0x000e64000800007f */
[----:B-1----:R-:W-:Y:S05]  /*27c40*/  @!P0 BRA `(.L_x_4289) ;  /* 0xfffffffc00f08947 */ /* 0x002fea000383ffff */
[----:B------:R-:W-:Y:S05]  /*27c50*/  BRA `(.L_x_4460) ;  /* 0xffffff8c009c7947 */ /* 0x000fea000383ffff */
.L_x_4296:
[----:B-1----:R1:W2:Y:S02]  /*27c60*/  SYNCS.PHASECHK.TRANS64.TRYWAIT P0, [R5+URZ+0x368c0], R8 ;  /* 0x0368c008050075a7 */ /* 0x0022a4000800017f */
[----:B--2---:R-:W-:Y:S05]  /*27c70*/  @!P0 NANOSLEEP.SYNCS 0x989680 ;  /* 0x009896800000895d */ /* 0x004fea0003900000 */
[----:B------:R-:W2:Y:S02]  /*27c80*/  @!P0 SYNCS.PHASECHK.TRANS64 P0, [R5+URZ+0x368c0], R8 ;  /* 0x0368c008050085a7 */ /* 0x000ea4000800007f */
[----:B--2---:R-:W-:Y:S05]  /*27c90*/  @!P0 BRA `(.L_x_4296) ;  /* 0xfffffffc00f08947 */ /* 0x004fea000383ffff */
[----:B------:R-:W-:Y:S05]  /*27ca0*/  BRA `(.L_x_4461) ;  /* 0xffffff90009c7947 */ /* 0x000fea000383ffff */
.L_x_4305:
[----:B0-----:R0:W1:Y:S02]  /*27cb0*/  SYNCS.PHASECHK.TRANS64.TRYWAIT P0, [R6+URZ+0x368a0], R5 ;  /* 0x0368a005060075a7 */ /* 0x001064000800017f */
[----:B-1----:R-:W-:Y:S05]  /*27cc0*/  @!P0 NANOSLEEP.SYNCS 0x989680 ;  /* 0x009896800000895d */ /* 0x002fea0003900000 */
[----:B------:R-:W1:Y:S02]  /*27cd0*/  @!P0 SYNCS.PHASECHK.TRANS64 P0, [R6+URZ+0x368a0], R5 ;  /* 0x0368a005060085a7 */ /* 0x000e64000800007f */
[----:B-1----:R-:W-:Y:S05]  /*27ce0*/  @!P0 BRA `(.L_x_4305) ;  /* 0xfffffffc00f08947 */ /* 0x002fea000383ffff */
[----:B------:R-:W-:Y:S05]  /*27cf0*/  BRA `(.L_x_4462) ;  /* 0xffffff9400e87947 */ /* 0x000fea000383ffff */
.L_x_4312:
[----:B-1----:R1:W2:Y:S02]  /*27d00*/  SYNCS.PHASECHK.TRANS64.TRYWAIT P0, [R6+URZ+0x368c0], R5 ;  /* 0x0368c005060075a7 */ /* 0x0022a4000800017f */
[----:B--2---:R-:W-:Y:S05]  /*27d10*/  @!P0 NANOSLEEP.SYNCS 0x989680 ;  /* 0x009896800000895d */ /* 0x004fea0003900000 */
[----:B------:R-:W2:Y:S02]  /*27d20*/  @!P0 SYNCS.PHASECHK.TRANS64 P0, [R6+URZ+0x368c0], R5 ;  /* 0x0368c005060085a7 */ /* 0x000ea4000800007f */
[----:B--2---:R-:W-:Y:S05]  /*27d30*/  @!P0 BRA `(.L_x_4312) ;  /* 0xfffffffc00f08947 */ /* 0x004fea000383ffff */
[----:B------:R-:W-:Y:S05]  /*27d40*/  BRA `(.L_x_4463) ;  /* 0xffffff9800e47947 */ /* 0x000fea000383ffff */
.L_x_4327:
        /* <DEDUP_REMOVED lines=11> */
.L_x_4465:
[----:B------:R-:W-:Y:S05]  /*27e00*/  BSYNC B0 ;  /* 0x0000000000007941 */ /* 0x000fea0003800000 */
.L_x_4464:
[----:B------:R-:W-:Y:S05]  /*27e10*/  BRA `(.L_x_4466) ;  /* 0xffffffa4008c7947 */ /* 0x000fea000383ffff */
.L_x_4329:
[----:B------:R-:W-:Y:S01]  /*27e20*/  BSSY B0, `(.L_x_4467) ;  /* 0x0000006000007945 */ /* 0x000fe20003800000 */
[----:B------:R-:W-:-:S07]  /*27e30*/  IMAD.MOV.U32 R15, RZ, RZ, -0x1 ;  /* 0xffffffffff0f7424 */ /* 0x000fce00078e00ff */
[----:B0-----:R-:W-:Y:S05]  /*27e40*/  WARPSYNC.COLLECTIVE R15, `(.L_x_4468) ;  /* 0x000000000f0c7348 */ /* 0x001fea0003c00000 */
[----:B------:R-:W-:Y:S02]  /*27e50*/  ELECT P6, UR62, PT ;  /* 0x00000000003e782f */ /* 0x000fe400038c0000 */
[----:B------:R-:W-:Y:S01]  /*27e60*/  MOV R14, UR62 ;  /* 0x0000003e000e7c02 */ /* 0x000fe20008000f00 */
[----:B0-----:R-:W-:Y:S10]  /*27e70*/  ENDCOLLECTIVE ;  /* 0x000000000000791b */ /* 0x001ff40003800000 */
.L_x_4468:
[----:B------:R-:W-:Y:S05]  /*27e80*/  BSYNC B0 ;  /* 0x0000000000007941 */ /* 0x000fea0003800000 */
.L_x_4467:
[----:B------:R-:W-:Y:S05]  /*27e90*/  BRA `(.L_x_4469) ;  /* 0xffffffa400987947 */ /* 0x000fea000383ffff */
.L_x_4331:
[----:B0-----:R0:W1:Y:S02]  /*27ea0*/  SYNCS.PHASECHK.TRANS64.TRYWAIT P0, [R0+URZ+0x36840], R2 ;  /* 0x03684002000075a7 */ /* 0x001064000800017f */
[----:B-1----:R-:W-:Y:S05]  /*27eb0*/  @!P0 NANOSLEEP.SYNCS 0x989680 ;  /* 0x009896800000895d */ /* 0x002fea0003900000 */
[----:B------:R-:W1:Y:S02]  /*27ec0*/  @!P0 SYNCS.PHASECHK.TRANS64 P0, [R0+URZ+0x36840], R2 ;  /* 0x03684002000085a7 */ /* 0x000e64000800007f */
[----:B-1----:R-:W-:Y:S05]  /*27ed0*/  @!P0 BRA `(.L_x_4331) ;  /* 0xfffffffc00f08947 */ /* 0x002fea000383ffff */
[----:B------:R-:W-:Y:S05]  /*27ee0*/  BRA `(.L_x_4470) ;  /* 0xffffffa800047947 */ /* 0x000fea000383ffff */
.L_x_4335:
        /* <DEDUP_REMOVED lines=8> */
.L_x_4471:
[----:B------:R-:W-:Y:S02]  /*27f70*/  IMAD.MOV.U32 R13, RZ, RZ, R4 ;  /* 0x000000ffff0d7224 */ /* 0x000fe400078e0004 */
[----:B------:R-:W-:-:S07]  /*27f80*/  IMAD.MOV.U32 R6, RZ, RZ, R14 ;  /* 0x000000ffff067224 */ /* 0x000fce00078e000e */
[----:B------:R-:W-:Y:S05]  /*27f90*/  WARPSYNC.COLLECTIVE R15, `(.L_x_4472) ;  /* 0x000000000f087348 */ /* 0x000fea0003c00000 */
[----:B------:R0:W1:Y:S02]  /*27fa0*/  SHFL.IDX P6, R14, R13, R12, R11 ;  /* 0x0000000c0d0e7389 */ /* 0x00006400000c000b */
[----:B01----:R-:W-:Y:S01]  /*27fb0*/  ENDCOLLECTIVE ;  /* 0x000000000000791b */ /* 0x003fe20003800000 */
.L_x_4472:
[----:B------:R-:W-:Y:S02]  /*27fc0*/  IMAD.IADD R0, R10, 0x1, R17 ;  /* 0x000000010a007824 */ /* 0x000fe400078e0211 */
[----:B------:R-:W-:Y:S02]  /*27fd0*/  IMAD R2, R9, R7, RZ ;  /* 0x0000000709027224 */ /* 0x000fe400078e02ff */
[----:B------:R0:W5:Y:S01]  /*27fe0*/  LDL R9, [R1+0x30] ;  /* 0x0000300001097983 */ /* 0x0001620000100800 */
[----:B------:R-:W-:Y:S02]  /*27ff0*/  IMAD.MOV.U32 R7, RZ, RZ, R14 ;  /* 0x000000ffff077224 */ /* 0x000fe400078e000e */
[----:B------:R-:W-:Y:S01]  /*28000*/  ISETP.GE.AND P2, PT, R0, R2, PT ;  /* 0x000000020000720c */ /* 0x000fe20003f46270 */
[----:B------:R-:W-:Y:S02]  /*28010*/  IMAD.MOV.U32 R13, RZ, RZ, R3 ;  /* 0x000000ffff0d7224 */ /* 0x000fe400078e0003 */
[----:B------:R-:W-:-:S02]  /*28020*/  IMAD.MOV.U32 R12, RZ, RZ, 0x1 ;  /* 0x00000001ff0c7424 */ /* 0x000fc400078e00ff */
[----:B0-----:R-:W-:-:S08]  /*28030*/  VIADD R5, R0, 0x10 ;  /* 0x0000001000057836 */ /* 0x001fd00000000000 */
[----:B-----5:R-:W-:Y:S05]  /*28040*/  WARPSYNC.COLLECTIVE R15, `(.L_x_4473) ;  /* 0x000000000f087348 */ /* 0x020fea0003c00000 */
[----:B------:R0:W1:Y:S02]  /*28050*/  SHFL.IDX P6, R14, R13, R12, R11 ;  /* 0x0000000c0d0e7389 */ /* 0x00006400000c000b */
[----:B01---5:R-:W-:Y:S01]  /*28060*/  ENDCOLLECTIVE ;  /* 0x000000000000791b */ /* 0x023fe20003800000 */
.L_x_4473:
        /* <DEDUP_REMOVED lines=17> */
.L_x_4474:
[----:B------:R-:W-:Y:S02]  /*28180*/  IMAD.MOV.U32 R13, RZ, RZ, R3 ;  /* 0x000000ffff0d7224 */ /* 0x000fe400078e0003 */
[----:B------:R-:W-:Y:S02]  /*28190*/  IMAD.MOV.U32 R12, RZ, RZ, 0x2 ;  /* 0x00000002ff0c7424 */ /* 0x000fe400078e00ff */
[----:B------:R-:W-:-:S07]  /*281a0*/  IMAD.MOV.U32 R5, RZ, RZ, R14 ;  /* 0x000000ffff057224 */ /* 0x000fce00078e000e */
[----:B------:R-:W-:Y:S05]  /*281b0*/  WARPSYNC.COLLECTIVE R15, `(.L_x_4475) ;  /* 0x000000000f087348 */ /* 0x000fea0003c00000 */
[----:B------:R0:W1:Y:S02]  /*281c0*/  SHFL.IDX P6, R14, R13, R12, R11 ;  /* 0x0000000c0d0e7389 */ /* 0x00006400000c000b */
[----:B01----:R-:W-:Y:S01]  /*281d0*/  ENDCOLLECTIVE ;  /* 0x000000000000791b */ /* 0x003fe20003800000 */
.L_x_4475:
        /* <DEDUP_REMOVED lines=17> */
.L_x_4476:
[----:B------:R-:W-:Y:S02]  /*282f0*/  IMAD.MOV.U32 R13, RZ, RZ, R3 ;  /* 0x000000ffff0d7224 */ /* 0x000fe400078e0003 */
[----:B------:R-:W-:Y:S02]  /*28300*/  IMAD.MOV.U32 R12, RZ, RZ, 0x3 ;  /* 0x00000003ff0c7424 */ /* 0x000fe400078e00ff */
[----:B------:R-:W-:-:S07]  /*28310*/  IMAD.MOV.U32 R5, RZ, RZ, R14 ;  /* 0x000000ffff057224 */ /* 0x000fce00078e000e */
[----:B------:R-:W-:Y:S05]  /*28320*/  WARPSYNC.COLLECTIVE R15, `(.L_x_4477) ;  /* 0x000000000f087348 */ /* 0x000fea0003c00000 */
[----:B------:R0:W1:Y:S02]  /*28330*/  SHFL.IDX P6, R14, R13, R12, R11 ;  /* 0x0000000c0d0e7389 */ /* 0x00006400000c000b */
[----:B01----:R-:W-:Y:S01]  /*28340*/  ENDCOLLECTIVE ;  /* 0x000000000000791b */ /* 0x003fe20003800000 */
.L_x_4477:
        /* <DEDUP_REMOVED lines=17> */
.L_x_4478:
[----:B------:R-:W-:Y:S02]  /*28460*/  IMAD.MOV.U32 R13, RZ, RZ, R3 ;  /* 0x000000ffff0d7224 */ /* 0x000fe400078e0003 */
[----:B------:R-:W-:Y:S02]  /*28470*/  IMAD.MOV.U32 R12, RZ, RZ, 0x4 ;  /* 0x00000004ff0c7424 */ /* 0x000fe400078e00ff */
[----:B------:R-:W-:-:S07]  /*28480*/  IMAD.MOV.U32 R5, RZ, RZ, R14 ;  /* 0x000000ffff057224 */ /* 0x000fce00078e000e */
[----:B------:R-:W-:Y:S05]  /*28490*/  WARPSYNC.COLLECTIVE R15, `(.L_x_4479) ;  /* 0x000000000f087348 */ /* 0x000fea0003c00000 */
[----:B------:R0:W1:Y:S02]  /*284a0*/  SHFL.IDX P6, R14, R13, R12, R11 ;  /* 0x0000000c0d0e7389 */ /* 0x00006400000c000b */
[----:B01----:R-:W-:Y:S01]  /*284b0*/  ENDCOLLECTIVE ;  /* 0x000000000000791b */ /* 0x003fe20003800000 */
.L_x_4479:
[----:B------:R-:W-:-:S05]  /*284c0*/  @!P2 LEA R5, P4, R8, R5, 0x1 ;  /* 0x000000050805a211 */ /* 0x000fca00078808ff */
[----:B------:R-:W-:-:S05]  /*284d0*/  @!P2 IMAD.X R6, RZ, RZ, R6, P4 ;  /* 0x000000ffff06a224 */ /* 0x000fca00020e0606 */
[----:B------:R-:W-:Y:S01]  /*284e0*/  @!P2 MOV R7, R6 ;  /* 0x000000060007a202 */ /* 0x000fe20000000f00 */
        /* <DEDUP_REMOVED lines=14> */
.L_x_4480:
[----:B------:R-:W-:Y:S02]  /*285d0*/  IMAD.MOV.U32 R13, RZ, RZ, R3 ;  /* 0x000000ffff0d7224 */ /* 0x000fe400078e0003 */
[----:B------:R-:W-:Y:S02]  /*285e0*/  IMAD.MOV.U32 R12, RZ, RZ, 0x5 ;  /* 0x00000005ff0c7424 */ /* 0x000fe400078e00ff */
[----:B------:R-:W-:-:S07]  /*285f0*/  IMAD.MOV.U32 R5, RZ, RZ, R14 ;  /* 0x000000ffff057224 */ /* 0x000fce00078e000e */
[----:B------:R-:W-:Y:S05]  /*28600*/  WARPSYNC.COLLECTIVE R15, `(.L_x_4481) ;  /* 0x000000000f087348 */ /* 0x000fea0003c00000 */
[----:B------:R0:W1:Y:S02]  /*28610*/  SHFL.IDX P6, R14, R13, R12, R11 ;  /* 0x0000000c0d0e7389 */ /* 0x00006400000c000b */
[----:B01----:R-:W-:Y:S01]  /*28620*/  ENDCOLLECTIVE ;  /* 0x000000000000791b */ /* 0x003fe20003800000 */
.L_x_4481:
        /* <DEDUP_REMOVED lines=17> */
.L_x_4482:
[----:B------:R-:W-:Y:S02]  /*28740*/  IMAD.MOV.U32 R13, RZ, RZ, R3 ;  /* 0x000000ffff0d7224 */ /* 0x000fe400078e0003 */
[----:B------:R-:W-:Y:S02]  /*28750*/  IMAD.MOV.U32 R12, RZ, RZ, 0x6 ;  /* 0x00000006ff0c7424 */ /* 0x000fe400078e00ff */
[----:B------:R-:W-:-:S07]  /*28760*/  IMAD.MOV.U32 R5, RZ, RZ, R14 ;  /* 0x000000ffff057224 */ /* 0x000fce00078e000e */
[----:B------:R-:W-:Y:S05]  /*28770*/  WARPSYNC.COLLECTIVE R15, `(.L_x_4483) ;  /* 0x000000000f087348 */ /* 0x000fea0003c00000 */
[----:B------:R0:W1:Y:S02]  /*28780*/  SHFL.IDX P6, R14, R13, R12, R11 ;  /* 0x0000000c0d0e7389 */ /* 0x00006400000c000b */
[----:B01----:R-:W-:Y:S01]  /*28790*/  ENDCOLLECTIVE ;  /* 0x000000000000791b */ /* 0x003fe20003800000 */
.L_x_4483:
        /* <DEDUP_REMOVED lines=17> */
.L_x_4484:
[----:B------:R-:W-:Y:S02]  /*288b0*/  IMAD.MOV.U32 R13, RZ, RZ, R3 ;  /* 0x000000ffff0d7224 */ /* 0x000fe400078e0003 */
[----:B------:R-:W-:Y:S02]  /*288c0*/  IMAD.MOV.U32 R12, RZ, RZ, 0x7 ;  /* 0x00000007ff0c7424 */ /* 0x000fe400078e00ff */
[----:B------:R-:W-:-:S07]  /*288d0*/  IMAD.MOV.U32 R5, RZ, RZ, R14 ;  /* 0x000000ffff057224 */ /* 0x000fce00078e000e */
[----:B------:R-:W-:Y:S05]  /*288e0*/  WARPSYNC.COLLECTIVE R15, `(.L_x_4485) ;  /* 0x000000000f087348 */ /* 0x000fea0003c00000 */
[----:B------:R0:W1:Y:S02]  /*288f0*/  SHFL.IDX P6, R14, R13, R12, R11 ;  /* 0x0000000c0d0e7389 */ /* 0x00006400000c000b */
[----:B01----:R-:W-:Y:S01]  /*28900*/  ENDCOLLECTIVE ;  /* 0x000000000000791b */ /* 0x003fe20003800000 */
.L_x_4485:
        /* <DEDUP_REMOVED lines=14> */
.L_x_4486:
[----:B------:R-:W-:Y:S01]  /*289f0*/  @!PT LDS RZ, [RZ] ;  /* 0x00000000fffff984 */ /* 0x000fe20000000800 */
[----:B------:R-:W-:Y:S01]  /*28a00*/  @!PT LDS RZ, [RZ] ;  /* 0x00000000fffff984 */ /* 0x000fe20000000800 */
[----:B------:R-:W-:Y:S01]  /*28a10*/  @!PT LDS RZ, [RZ] ;  /* 0x00000000fffff984 */ /* 0x000fe20000000800 */
[----:B------:R3:W-:Y:S01]  /*28a20*/  @!P2 LDGSTS.E.BYPASS.LTC128B.128 [R9+0x20400], desc[UR60][R6.64+0x100], !P1 ;  /* 0x204001000609afae */ /* 0x0007e2000c901d7c */
[----:B------:R-:W-:Y:S01]  /*28a30*/  IMAD.MOV.U32 R3, RZ, RZ, R14 ;  /* 0x000000ffff037224 */ /* 0x000fe200078e000e */
[----:B------:R-:W-:Y:S06]  /*28a40*/  BRA `(.L_x_4487) ;  /* 0xffffffa800ec7947 */ /* 0x000fec000383ffff */
.L_x_4340:
[----:B0-----:R-:W2:Y:S02]  /*28a50*/  LDL R2, [R1+0x4] ;  /* 0x0000040001027983 */ /* 0x001ea40000100800 */
[----:B--2---:R0:W2:Y:S02]  /*28a60*/  SYNCS.PHASECHK.TRANS64.TRYWAIT P0, [R2+URZ+0x36820], R0 ;  /* 0x03682000020075a7 */ /* 0x0040a4000800017f */
[----:B--2---:R-:W-:Y:S05]  /*28a70*/  @!P0 NANOSLEEP.SYNCS 0x989680 ;  /* 0x009896800000895d */ /* 0x004fea0003900000 */
[----:B------:R-:W2:Y:S02]  /*28a80*/  @!P0 SYNCS.PHASECHK.TRANS64 P0, [R2+URZ+0x36820], R0 ;  /* 0x03682000020085a7 */ /* 0x000ea4000800007f */
[----:B--2---:R-:W-:Y:S05]  /*28a90*/  @!P0 BRA `(.L_x_4340) ;  /* 0xfffffffc00ec8947 */ /* 0x004fea000383ffff */
[----:B------:R-:W-:Y:S05]  /*28aa0*/  BRA `(.L_x_4488) ;  /* 0xffffffac00647947 */ /* 0x000fea000383ffff */
.L_x_4349:
[----:B--2---:R2:W3:Y:S02]  /*28ab0*/  SYNCS.PHASECHK.TRANS64.TRYWAIT P0, [R3+URZ+0x36840], R2 ;  /* 0x03684002030075a7 */ /* 0x0044e4000800017f */
[----:B---3--:R-:W-:Y:S05]  /*28ac0*/  @!P0 NANOSLEEP.SYNCS 0x989680 ;  /* 0x009896800000895d */ /* 0x008fea0003900000 */
[----:B------:R-:W3:Y:S02]  /*28ad0*/  @!P0 SYNCS.PHASECHK.TRANS64 P0, [R3+URZ+0x36840], R2 ;  /* 0x03684002030085a7 */ /* 0x000ee4000800007f */
[----:B---3--:R-:W-:Y:S05]  /*28ae0*/  @!P0 BRA `(.L_x_4349) ;  /* 0xfffffffc00f08947 */ /* 0x008fea000383ffff */
[----:B------:R-:W-:Y:S05]  /*28af0*/  BRA `(.L_x_4489) ;  /* 0xffffffb000307947 */ /* 0x000fea000383ffff */
.L_x_4356:
[----:B0-----:R0:W1:Y:S02]  /*28b00*/  SYNCS.PHASECHK.TRANS64.TRYWAIT P0, [R2+URZ+0x36860], R3 ;  /* 0x03686003020075a7 */ /* 0x001064000800017f */
[----:B-1----:R-:W-:Y:S05]  /*28b10*/  @!P0 NANOSLEEP.SYNCS 0x989680 ;  /* 0x009896800000895d */ /* 0x002fea0003900000 */
[----:B------:R-:W1:Y:S02]  /*28b20*/  @!P0 SYNCS.PHASECHK.TRANS64 P0, [R2+URZ+0x36860], R3 ;  /* 0x03686003020085a7 */ /* 0x000e64000800007f */
[----:B-1----:R-:W-:Y:S05]  /*28b30*/  @!P0 BRA `(.L_x_4356) ;  /* 0xfffffffc00f08947 */ /* 0x002fea000383ffff */
[----:B------:R-:W-:Y:S05]  /*28b40*/  BRA `(.L_x_4490) ;  /* 0xffffffb4004c7947 */ /* 0x000fea000383ffff */
.L_x_4367:
[----:B--2---:R2:W3:Y:S02]  /*28b50*/  SYNCS.PHASECHK.TRANS64.TRYWAIT P0, [R3+URZ+0x36840], R2 ;  /* 0x03684002030075a7 */ /* 0x0044e4000800017f */
[----:B---3--:R-:W-:Y:S05]  /*28b60*/  @!P0 NANOSLEEP.SYNCS 0x989680 ;  /* 0x009896800000895d */ /* 0x008fea0003900000 */
[----:B------:R-:W3:Y:S02]  /*28b70*/  @!P0 SYNCS.PHASECHK.TRANS64 P0, [R3+URZ+0x36840], R2 ;  /* 0x03684002030085a7 */ /* 0x000ee4000800007f */
[----:B---3--:R-:W-:Y:S05]  /*28b80*/  @!P0 BRA `(.L_x_4367) ;  /* 0xfffffffc00f08947 */ /* 0x008fea000383ffff */
[----:B------:R-:W-:Y:S05]  /*28b90*/  BRA `(.L_x_4491) ;  /* 0xffffffbc003c7947 */ /* 0x000fea000383ffff */
.L_x_4374:
[----:B-1----:R1:W2:Y:S02]  /*28ba0*/  SYNCS.PHASECHK.TRANS64.TRYWAIT P0, [R2+URZ+0x36860], R3 ;  /* 0x03686003020075a7 */ /* 0x0022a4000800017f */
[----:B--2---:R-:W-:Y:S05]  /*28bb0*/  @!P0 NANOSLEEP.SYNCS 0x989680 ;  /* 0x009896800000895d */ /* 0x004fea0003900000 */
[----:B------:R-:W2:Y:S02]  /*28bc0*/  @!P0 SYNCS.PHASECHK.TRANS64 P0, [R2+URZ+0x36860], R3 ;  /* 0x03686003020085a7 */ /* 0x000ea4000800007f */
[----:B--2---:R-:W-:Y:S05]  /*28bd0*/  @!P0 BRA `(.L_x_4374) ;  /* 0xfffffffc00f08947 */ /* 0x004fea000383ffff */
[----:B------:R-:W-:Y:S05]  /*28be0*/  BRA `(.L_x_4492) ;  /* 0xffffffc000587947 */ /* 0x000fea000383ffff */
.L_x_4385:
[----:B---3--:R3:W4:Y:S02]  /*28bf0*/  SYNCS.PHASECHK.TRANS64.TRYWAIT P0, [R3+URZ+0x36840], R2 ;  /* 0x03684002030075a7 */ /* 0x008724000800017f */
[----:B----4-:R-:W-:Y:S05]  /*28c00*/  @!P0 NANOSLEEP.SYNCS 0x989680 ;  /* 0x009896800000895d */ /* 0x010fea0003900000 */
[----:B------:R-:W4:Y:S02]  /*28c10*/  @!P0 SYNCS.PHASECHK.TRANS64 P0, [R3+URZ+0x36840], R2 ;  /* 0x03684002030085a7 */ /* 0x000f24000800007f */
[----:B----4-:R-:W-:Y:S05]  /*28c20*/  @!P0 BRA `(.L_x_4385) ;  /* 0xfffffffc00f08947 */ /* 0x010fea000383ffff */
[----:B------:R-:W-:Y:S05]  /*28c30*/  BRA `(.L_x_4493) ;  /* 0xffffffc8001c7947 */ /* 0x000fea000383ffff */
.L_x_4392:
[----:B-1----:R1:W2:Y:S02]  /*28c40*/  SYNCS.PHASECHK.TRANS64.TRYWAIT P0, [R2+URZ+0x36860], R5 ;  /* 0x03686005020075a7 */ /* 0x0022a4000800017f */
[----:B--2---:R-:W-:Y:S05]  /*28c50*/  @!P0 NANOSLEEP.SYNCS 0x989680 ;  /* 0x009896800000895d */ /* 0x004fea0003900000 */
[----:B------:R-:W2:Y:S02]  /*28c60*/  @!P0 SYNCS.PHASECHK.TRANS64 P0, [R2+URZ+0x36860], R5 ;  /* 0x03686005020085a7 */ /* 0x000ea4000800007f */
[----:B--2---:R-:W-:Y:S05]  /*28c70*/  @!P0 BRA `(.L_x_4392) ;  /* 0xfffffffc00f08947 */ /* 0x004fea000383ffff */
[----:B------:R-:W-:Y:S05]  /*28c80*/  BRA `(.L_x_4494) ;  /* 0xffffffcc00347947 */ /* 0x000fea000383ffff */
.L_x_4405:
[----:B--2---:R2:W4:Y:S02]  /*28c90*/  SYNCS.PHASECHK.TRANS64.TRYWAIT P0, [R2+URZ+0x36860], R0 ;  /* 0x03686000020075a7 */ /* 0x004524000800017f */
[----:B----4-:R-:W-:Y:S05]  /*28ca0*/  @!P0 NANOSLEEP.SYNCS 0x989680 ;  /* 0x009896800000895d */ /* 0x010fea0003900000 */
[----:B------:R-:W4:Y:S02]  /*28cb0*/  @!P0 SYNCS.PHASECHK.TRANS64 P0, [R2+URZ+0x36860], R0 ;  /* 0x03686000020085a7 */ /* 0x000f24000800007f */
[----:B----4-:R-:W-:Y:S05]  /*28cc0*/  @!P0 BRA `(.L_x_4405) ;  /* 0xfffffffc00f08947 */ /* 0x010fea000383ffff */
[----:B------:R-:W-:Y:S05]  /*28cd0*/  BRA `(.L_x_4495) ;  /* 0xffffffd000d87947 */ /* 0x000fea000383ffff */
.L_x_4414:
[----:B------:R-:W-:Y:S01]  /*28ce0*/  BSSY B0, `(.L_x_4496) ;  /* 0x0000008000007945 */ /* 0x000fe20003800000 */
[----:B------:R-:W-:Y:S02]  /*28cf0*/  IMAD.MOV.U32 R13, RZ, RZ, R16 ;  /* 0x000000ffff0d7224 */ /* 0x000fe400078e0010 */
[----:B------:R-:W-:Y:S02]  /*28d00*/  IMAD.MOV.U32 R12, RZ, RZ, RZ ;  /* 0x000000ffff0c7224 */ /* 0x000fe400078e00ff */
[----:B------:R-:W-:Y:S02]  /*28d10*/  IMAD.MOV.U32 R11, RZ, RZ, 0x1f ;  /* 0x0000001fff0b7424 */ /* 0x000fe400078e00ff */
[----:B------:R-:W-:-:S07]  /*28d20*/  IMAD.MOV.U32 R15, RZ, RZ, -0x1 ;  /* 0xffffffffff0f7424 */ /* 0x000fce00078e00ff */
[----:B01----:R-:W-:Y:S05]  /*28d30*/  WARPSYNC.COLLECTIVE R15, `(.L_x_4497) ;  /* 0x000000000f087348 */ /* 0x003fea0003c00000 */
[----:B------:R2:W3:Y:S02]  /*28d40*/  SHFL.IDX P6, R14, R13, R12, R11 ;  /* 0x0000000c0d0e7389 */ /* 0x0004e400000c000b */
[----:B0123--:R-:W-:Y:S01]  /*28d50*/  ENDCOLLECTIVE ;  /* 0x000000000000791b */ /* 0x00ffe20003800000 */
.L_x_4497:
[----:B------:R-:W-:Y:S05]  /*28d60*/  BSYNC B0 ;  /* 0x0000000000007941 */ /* 0x000fea0003800000 */
.L_x_4496:
        /* <DEDUP_REMOVED lines=10> */
.L_x_4498:
        /* <DEDUP_REMOVED lines=16> */
.L_x_4499:
        /* <DEDUP_REMOVED lines=9> */
.L_x_4500:
        /* <DEDUP_REMOVED lines=8> */
.L_x_4501:
[----:B------:R-:W-:Y:S02]  /*29020*/  IMAD.MOV.U32 R12, RZ, RZ, 0x8 ;  /* 0x00000008ff0c7424 */ /* 0x000fe400078e00ff */
[----:B------:R-:W-:-:S05]  /*29030*/  IMAD.MOV.U32 R5, RZ, RZ, R14 ;  /* 0x000000ffff057224 */ /* 0x000fca00078e000e */
[----:B------:R-:W-:-:S04]  /*29040*/  SEL R5, R5, RZ, P1 ;  /* 0x000000ff05057207 */ /* 0x000fc80000800000 */
[----:B------:R-:W-:-:S05]  /*29050*/  IADD3 R3, R3, R5, RZ ;  /* 0x0000000503037210 */ /* 0x000fca0007ffe0ff */
[----:B------:R-:W-:-:S07]  /*29060*/  IMAD.MOV.U32 R13, RZ, RZ, R3 ;  /* 0x000000ffff0d7224 */ /* 0x000fce00078e0003 */
[----:B------:R-:W-:Y:S05]  /*29070*/  WARPSYNC.COLLECTIVE R15, `(.L_x_4502) ;  /* 0x000000000f087348 */ /* 0x000fea0003c00000 */
[----:B------:R0:W1:Y:S02]  /*29080*/  SHFL.UP P6, R14, R13, R12, R11 ;  /* 0x0400000c0d0e7389 */ /* 0x00006400000c000b */
[----:B01----:R-:W-:Y:S01]  /*29090*/  ENDCOLLECTIVE ;  /* 0x000000000000791b */ /* 0x003fe20003800000 */
.L_x_4502:
        /* <DEDUP_REMOVED lines=8> */
.L_x_4503:
        /* <DEDUP_REMOVED lines=9> */
.L_x_4504:
[----:B------:R-:W-:Y:S01]  /*291b0*/  IMAD.MOV.U32 R6, RZ, RZ, R14 ;  /* 0x000000ffff067224 */ /* 0x000fe200078e000e */
[----:B------:R-:W-:Y:S06]  /*291c0*/  BRA `(.L_x_4505) ;  /* 0xffffffd400b07947 */ /* 0x000fec000383ffff */
.L_x_4419:
        /* <DEDUP_REMOVED lines=8> */
.L_x_4507:
[----:B------:R-:W-:Y:S05]  /*29250*/  BSYNC B0 ;  /* 0x0000000000007941 */ /* 0x000fea0003800000 */
.L_x_4506:
        /* <DEDUP_REMOVED lines=12> */
.L_x_4508:
        /* <DEDUP_REMOVED lines=8> */
.L_x_4509:
        /* <DEDUP_REMOVED lines=8> */
.L_x_4510:
        /* <DEDUP_REMOVED lines=8> */
.L_x_4511:
        /* <DEDUP_REMOVED lines=9> */
.L_x_4512:
[----:B------:R-:W-:Y:S01]  /*29530*/  IMAD.MOV.U32 R6, RZ, RZ, R14 ;  /* 0x000000ffff067224 */ /* 0x000fe200078e000e */
[----:B------:R-:W-:Y:S06]  /*29540*/  BRA `(.L_x_4513) ;  /* 0xffffffd400707947 */ /* 0x000fec000383ffff */
.L_x_4421:
[----:B------:R-:W-:Y:S01]  /*29550*/  BSSY B0, `(.L_x_4514) ;  /* 0x0000006000007945 */ /* 0x000fe20003800000 */
[----:B------:R-:W-:Y:S01]  /*29560*/  PLOP3.LUT P6, PT, P6, PT, PT, 0x8, 0x0 ;  /* 0x000000000000781c */ /* 0x000fe200037ce170 */
[----:B------:R-:W-:-:S12]  /*29570*/  IMAD.MOV.U32 R15, RZ, RZ, -0x1 ;  /* 0xffffffffff0f7424 */ /* 0x000fd800078e00ff */
[----:B0-----:R-:W-:Y:S05]  /*29580*/  WARPSYNC.COLLECTIVE R15, `(.L_x_4515) ;  /* 0x000000000f087348 */ /* 0x001fea0003c00000 */
[----:B------:R-:W-:Y:S01]  /*29590*/  VOTE.ANY R14, PT, P6 ;  /* 0x00000000000e7806 */ /* 0x000fe200030e0100 */
[----:B0-----:R-:W-:Y:S06]  /*295a0*/  ENDCOLLECTIVE ;  /* 0x000000000000791b */ /* 0x001fec0003800000 */
.L_x_4515:
[----:B------:R-:W-:Y:S05]  /*295b0*/  BSYNC B0 ;  /* 0x0000000000007941 */ /* 0x000fea0003800000 */
.L_x_4514:
        /* <DEDUP_REMOVED lines=9> */
.L_x_4516:
[----:B------:R-:W-:Y:S01]  /*29650*/  IMAD.MOV.U32 R17, RZ, RZ, R14 ;  /* 0x000000ffff117224 */ /* 0x000fe200078e000e */
[----:B------:R-:W-:Y:S06]  /*29660*/  BRA `(.L_x_4517) ;  /* 0xffffffd400607947 */ /* 0x000fec000383ffff */
.L_x_4423:
[----:B------:R-:W-:Y:S01]  /*29670*/  BSSY B0, `(.L_x_4518) ;  /* 0x0000007000007945 */ /* 0x000fe20003800000 */
[----:B------:R-:W-:Y:S02]  /*29680*/  IMAD.MOV.U32 R13, RZ, RZ, R5 ;  /* 0x000000ffff0d7224 */ /* 0x000fe400078e0005 */
[----:B------:R-:W-:Y:S02]  /*29690*/  IMAD.MOV.U32 R11, RZ, RZ, 0x1f ;  /* 0x0000001fff0b7424 */ /* 0x000fe400078e00ff */
[----:B------:R-:W-:-:S07]  /*296a0*/  IMAD.MOV.U32 R15, RZ, RZ, -0x1 ;  /* 0xffffffffff0f7424 */ /* 0x000fce00078e00ff */
[----:B0-2---:R-:W-:Y:S05]  /*296b0*/  WARPSYNC.COLLECTIVE R15, `(.L_x_4519) ;  /* 0x000000000f087348 */ /* 0x005fea0003c00000 */
[----:B------:R1:W3:Y:S02]  /*296c0*/  SHFL.IDX P6, R14, R13, R12, R11 ;  /* 0x0000000c0d0e7389 */ /* 0x0002e400000c000b */
[----:B0123--:R-:W-:Y:S01]  /*296d0*/  ENDCOLLECTIVE ;  /* 0x000000000000791b */ /* 0x00ffe20003800000 */
.L_x_4519:
[----:B------:R-:W-:Y:S05]  /*296e0*/  BSYNC B0 ;  /* 0x0000000000007941 */ /* 0x000fea0003800000 */
.L_x_4518:
[----:B------:R-:W-:Y:S01]  /*296f0*/  IMAD.MOV.U32 R2, RZ, RZ, R14 ;  /* 0x000000ffff027224 */ /* 0x000fe200078e000e */
[----:B------:R-:W-:Y:S06]  /*29700*/  BRA `(.L_x_4422) ;  /* 0xffffffd400547947 */ /* 0x000fec000383ffff */
.L_x_4427:
[----:B0-----:R0:W1:Y:S02]  /*29710*/  SYNCS.PHASECHK.TRANS64.TRYWAIT P0, [R0+URZ+0x36820], R3 ;  /* 0x03682003000075a7 */ /* 0x001064000800017f */
[----:B-1----:R-:W-:Y:S05]  /*29720*/  @!P0 NANOSLEEP.SYNCS 0x989680 ;  /* 0x009896800000895d */ /* 0x002fea0003900000 */
[----:B------:R-:W1:Y:S02]  /*29730*/  @!P0 SYNCS.PHASECHK.TRANS64 P0, [R0+URZ+0x36820], R3 ;  /* 0x03682003000085a7 */ /* 0x000e64000800007f */
[----:B-1----:R-:W-:Y:S05]  /*29740*/  @!P0 BRA `(.L_x_4427) ;  /* 0xfffffffc00f08947 */ /* 0x002fea000383ffff */
[----:B------:R-:W-:Y:S05]  /*29750*/  BRA `(.L_x_4520) ;  /* 0xffffffd800447947 */ /* 0x000fea000383ffff */
.L_x_4428:
        /* <DEDUP_REMOVED lines=11> */
.L_x_4522:
[----:B------:R-:W-:Y:S05]  /*29810*/  BSYNC B0 ;  /* 0x0000000000007941 */ /* 0x000fea0003800000 */
.L_x_4521:
[----:B------:R-:W-:Y:S05]  /*29820*/  BRA `(.L_x_4523) ;  /* 0xffffffd8002c7947 */ /* 0x000fea000383ffff */
.L_x_4429:
[----:B------:R-:W-:Y:S01]  /*29830*/  BSSY B0, `(.L_x_4524) ;  /* 0x0000006000007945 */ /* 0x000fe20003800000 */
[----:B------:R-:W-:-:S07]  /*29840*/  IMAD.MOV.U32 R15, RZ, RZ, -0x1 ;  /* 0xffffffffff0f7424 */ /* 0x000fce00078e00ff */
[----:B01----:R-:W-:Y:S05]  /*29850*/  WARPSYNC.COLLECTIVE R15, `(.L_x_4525) ;  /* 0x000000000f0c7348 */ /* 0x003fea0003c00000 */
[----:B------:R-:W-:Y:S02]  /*29860*/  ELECT P6, UR62, PT ;  /* 0x00000000003e782f */ /* 0x000fe400038c0000 */
[----:B------:R-:W-:Y:S01]  /*29870*/  MOV R14, UR62 ;  /* 0x0000003e000e7c02 */ /* 0x000fe20008000f00 */
[----:B01----:R-:W-:Y:S10]  /*29880*/  ENDCOLLECTIVE ;  /* 0x000000000000791b */ /* 0x003ff40003800000 */
.L_x_4525:
[----:B------:R-:W-:Y:S05]  /*29890*/  BSYNC B0 ;  /* 0x0000000000007941 */ /* 0x000fea0003800000 */
.L_x_4524:
[----:B------:R-:W-:Y:S05]  /*298a0*/  BRA `(.L_x_4526) ;  /* 0xffffffd800207947 */ /* 0x000fea000383ffff */
.L_x_4431:
[----:B0-----:R0:W1:Y:S02]  /*298b0*/  SYNCS.PHASECHK.TRANS64.TRYWAIT P0, [R6+URZ], R5 ;  /* 0x00000005060075a7 */ /* 0x001064000800017f */
[----:B-1----:R-:W-:Y:S05]  /*298c0*/  @!P0 NANOSLEEP.SYNCS 0x989680 ;  /* 0x009896800000895d */ /* 0x002fea0003900000 */
[----:B------:R-:W1:Y:S02]  /*298d0*/  @!P0 SYNCS.PHASECHK.TRANS64 P0, [R6+URZ], R5 ;  /* 0x00000005060085a7 */ /* 0x000e64000800007f */
[----:B-1----:R-:W-:Y:S05]  /*298e0*/  @!P0 BRA `(.L_x_4431) ;  /* 0xfffffffc00f08947 */ /* 0x002fea000383ffff */
[----:B------:R-:W-:Y:S05]  /*298f0*/  BRA `(.L_x_4527) ;  /* 0xffffffd800647947 */ /* 0x000fea000383ffff */
.L_x_4432:
[----:B-1----:R1:W2:Y:S02]  /*29900*/  SYNCS.PHASECHK.TRANS64.TRYWAIT P0, [R7+URZ], R2 ;  /* 0x00000002070075a7 */ /* 0x0022a4000800017f */
[----:B--2---:R-:W-:Y:S05]  /*29910*/  @!P0 NANOSLEEP.SYNCS 0x989680 ;  /* 0x009896800000895d */ /* 0x004fea0003900000 */
[----:B------:R-:W2:Y:S02]  /*29920*/  @!P0 SYNCS.PHASECHK.TRANS64 P0, [R7+URZ], R2 ;  /* 0x00000002070085a7 */ /* 0x000ea4000800007f */
[----:B--2---:R-:W-:Y:S05]  /*29930*/  @!P0 BRA `(.L_x_4432) ;  /* 0xfffffffc00f08947 */ /* 0x004fea000383ffff */
[----:B------:R-:W-:Y:S05]  /*29940*/  BRA `(.L_x_4528) ;  /* 0xffffffd800587947 */ /* 0x000fea000383ffff */
.L_x_4434:
[----:B--2---:R2:W3:Y:S02]  /*29950*/  SYNCS.PHASECHK.TRANS64.TRYWAIT P0, [R4+URZ], R5 ;  /* 0x00000005040075a7 */ /* 0x0044e4000800017f */
[----:B---3--:R-:W-:Y:S05]  /*29960*/  @!P0 NANOSLEEP.SYNCS 0x989680 ;  /* 0x009896800000895d */ /* 0x008fea0003900000 */
[----:B------:R-:W3:Y:S02]  /*29970*/  @!P0 SYNCS.PHASECHK.TRANS64 P0, [R4+URZ], R5 ;  /* 0x00000005040085a7 */ /* 0x000ee4000800007f */
[----:B---3--:R-:W-:Y:S05]  /*29980*/  @!P0 BRA `(.L_x_4434) ;  /* 0xfffffffc00f08947 */ /* 0x008fea000383ffff */
[----:B------:R-:W-:Y:S05]  /*29990*/  BRA `(.L_x_4529) ;  /* 0xffffffd800607947 */ /* 0x000fea000383ffff */
.L_x_4530:
        /* <DEDUP_REMOVED lines=14> */
.L_x_15301:


//--------------------- .text._ZN7cutlass13device_kernelIN5flash11enable_sm90INS1_16FlashAttnFwdSm90INS1_25CollectiveMainloopFwdSm90ILi2EN4cute5tupleIJNS5_1CILi1EEES8_S8_EEENS6_IJNS7_ILi128EEENS7_ILi96EEENS7_ILi192EEEEEELi192ENS_10bfloat16_tEfNS_4arch4Sm90ELb0ELb1ELb1ELb0ELb0ELb0ELb0ELb1ELb1ELb1ELb0ELb0EEENS1_21CollectiveEpilogueFwdINS6_IJSA_SC_SB_EEES9_SE_SG_Li256ELb0ELb1ELb0ELb0EEENS1_30DynamicPersistentTileSchedulerILi256ELi128ELb0ELb1ELb1EEEEEEEEEvNT_6ParamsE --------------------------
	.section	.text._ZN7cutlass13device_kernelIN5flash11enable_sm90INS1_16FlashAttnFwdSm90INS1_25CollectiveMainloopFwdSm90ILi2EN4cute5tupleIJNS5_1CILi1EEES8_S8_EEENS6_IJNS7_ILi128EEENS7_ILi96EEENS7_ILi192EEEEEELi192ENS_10bfloat16_tEfNS_4arch4Sm90ELb0ELb1ELb1ELb0ELb0ELb0ELb0ELb1ELb1ELb1ELb0ELb0EEENS1_21CollectiveEpilogueFwdINS6_IJSA_SC_SB_EEES9_SE_SG_Li256ELb0ELb1ELb0ELb0EEENS1_30DynamicPersistentTileSchedulerILi256ELi128ELb0ELb1ELb1EEEEEEEEEvNT_6ParamsE,"ax",@progbits
	.align	128
.text._ZN7cutlass13device_kernelIN5flash11enable_sm90INS1_16FlashAttnFwdSm90INS1_25CollectiveMainloopFwdSm90ILi2EN4cute5tupleIJNS5_1CILi1EEES8_S8_EEENS6_IJNS7_ILi128EEENS7_ILi96EEENS7_ILi192EEEEEELi192ENS_10bfloat16_tEfNS_4arch4Sm90ELb0ELb1ELb1ELb0ELb0ELb0ELb0ELb1ELb1ELb1ELb0ELb0EEENS1_21CollectiveEpilogueFwdINS6_IJSA_SC_SB_EEES9_SE_SG_Li256ELb0ELb1ELb0ELb0EEENS1_30DynamicPersistentTileSchedulerILi256ELi128ELb0ELb1ELb1EEEEEEEEEvNT_6ParamsE:
        .type           _ZN7cutlass13device_kernelIN5flash11enable_sm90INS1_16FlashAttnFwdSm90INS1_25CollectiveMainloopFwdSm90ILi2EN4cute5tupleIJNS5_1CILi1EEES8_S8_EEENS6_IJNS7_ILi128EEENS7_ILi96EEENS7_ILi192EEEEEELi192ENS_10bfloat16_tEfNS_4arch4Sm90ELb0ELb1ELb1ELb0ELb0ELb0ELb0ELb1ELb1ELb1ELb0ELb0EEENS1_21CollectiveEpilogueFwdINS6_IJSA_SC_SB_EEES9_SE_SG_Li256ELb0ELb1ELb0ELb0EEENS1_30DynamicPersistentTileSchedulerILi256ELi128ELb0ELb1ELb1EEEEEEEEEvNT_6ParamsE,@function
        .size           _ZN7cutlass13device_kernelIN5flash11enable_sm90INS1_16FlashAttnFwdSm90INS1_25CollectiveMainloopFwdSm90ILi2EN4cute5tupleIJNS5_1CILi1EEES8_S8_EEENS6_IJNS7_ILi128EEENS7_ILi96EEENS7_ILi192EEEEEELi192ENS_10bfloat16_tEfNS_4arch4Sm90ELb0ELb1ELb1ELb0ELb0ELb0ELb0ELb1ELb1ELb1ELb0ELb0EEENS1_21CollectiveEpilogueFwdINS6_IJSA_SC_SB_EEES9_SE_SG_Li256ELb0ELb1ELb0ELb0EEENS1_30DynamicPersistentTileSchedulerILi256ELi128ELb0ELb1ELb1EEEEEEEEEvNT_6ParamsE,(.L_x_15302 - _ZN7cutlass13device_kernelIN5flash11enable_sm90INS1_16FlashAttnFwdSm90INS1_25CollectiveMainloopFwdSm90ILi2EN4cute5tupleIJNS5_1CILi1EEES8_S8_EEENS6_IJNS7_ILi128EEENS7_ILi96EEENS7_ILi192EEEEEELi192ENS_10bfloat16_tEfNS_4arch4Sm90ELb0ELb1ELb1ELb0ELb0ELb0ELb0ELb1ELb1ELb1ELb0ELb0EEENS1_21CollectiveEpilogueFwdINS6_IJSA_SC_SB_EEES9_SE_SG_Li256ELb0ELb1ELb0ELb0EEENS1_30DynamicPersistentTileSchedulerILi256ELi128ELb0ELb1ELb1EEEEEEEEEvNT_6ParamsE)
        .other          _ZN7cutlass13device_kernelIN5flash11enable_sm90INS1_16FlashAttnFwdSm90INS1_25CollectiveMainloopFwdSm90ILi2EN4cute5tupleIJNS5_1CILi1EEES8_S8_EEENS6_IJNS7_ILi128EEENS7_ILi96EEENS7_ILi192EEEEEELi192ENS_10bfloat16_tEfNS_4arch4Sm90ELb0ELb1ELb1ELb0ELb0ELb0ELb0ELb1ELb1ELb1ELb0ELb0EEENS1_21CollectiveEpilogueFwdINS6_IJSA_SC_SB_EEES9_SE_SG_Li256ELb0ELb1ELb0ELb0EEENS1_30DynamicPersistentTileSchedulerILi256ELi128ELb0ELb1ELb1EEEEEEEEEvNT_6ParamsE,@"STO_CUDA_ENTRY STV_DEFAULT"
_ZN7cutlass13device_kernelIN5flash11enable_sm90INS1_16FlashAttnFwdSm90INS1_25CollectiveMainloopFwdSm90ILi2EN4cute5tupleIJNS5_1CILi1EEES8_S8_EEENS6_IJNS7_ILi128EEENS7_ILi96EEENS7_ILi192EEEEEELi192ENS_10bfloat16_tEfNS_4arch4Sm90ELb0ELb1ELb1ELb0ELb0ELb0ELb0ELb1ELb1ELb1ELb0ELb0EEENS1_21CollectiveEpilogueFwdINS6_IJSA_SC_SB_EEES9_SE_SG_Li256ELb0ELb1ELb0ELb0EEENS1_30DynamicPersistentTileSchedulerILi256ELi128ELb0ELb1ELb1EEEEEEEEEvNT_6ParamsE:
        /* <DEDUP_REMOVED lines=18> */
.L_x_4532:
[----:B------:R-:W-:Y:S05]  /*0120*/  BSYNC B0 ;  /* 0x0000000000007941 */ /* 0x000fea0003800000 */
.L_x_4531:
        /* <DEDUP_REMOVED lines=41> */
.L_x_4533:
        /* <DEDUP_REMOVED lines=22> */
.L_x_4534:
        /* <DEDUP_REMOVED lines=18> */
.L_x_4535:
        /* <DEDUP_REMOVED lines=22> */
.L_x_4536:
        /* <DEDUP_REMOVED lines=22> */
.L_x_4537:
        /* <DEDUP_REMOVED lines=8> */
.L_x_4539:
        /* <DEDUP_REMOVED lines=18> */
[CC--:B------:R-:W-:Y:S02]  /*0aa0*/  LEA.HI R2, R3.reuse, R206.reuse, RZ, 0x4 ;  /* 0x000000ce03027211 */ /* 0x0c0fe400078f20ff */
[----:B------:R-:W-:Y:S02]  /*0ab0*/  LOP3.LUT R5, R0, 0xffffff80, RZ, 0xc0, !PT ;  /* 0xffffff8000057812 */ /* 0x000fe400078ec0ff */
[----:B------:R-:W-:Y:S01]  /*0ac0*/  SHF.R.S32.HI R7, RZ, 0x4, R2 ;  /* 0x00000004ff077819 */ /* 0x000fe20000011402 */
[----:B------:R-:W-:Y:S01]  /*0ad0*/  ULOP3.LUT UR6, UR5, 0x1, URZ, 0xfc, !UPT ;  /* 0x0000000105067892 */ /* 0x000fe2000f8efc3f */
[----:B------:R-:W-:Y:S01]  /*0ae0*/  LEA.HI R4, R3, R206, RZ, 0x5 ;  /* 0x000000ce03047211 */ /* 0x000fe200078f28ff */
        /* <DEDUP_REMOVED lines=35> */
[----:B------:R-:W-:Y:S01]  /*0d20*/  VIADD R23, R19, 0x40 ;  /* 0x0000004013177836 */ /* 0x000fe20000000000 */
[----:B------:R-:W-:Y:S01]  /*0d30*/  LOP3.LUT R17, R6, 0x7ffffffc, RZ, 0xc0, !PT ;  /* 0x7ffffffc06117812 */ /* 0x000fe200078ec0ff */
[----:B------:R-:W-:Y:S01]  /*0d40*/  IMAD.IADD R0, R199, 0x1, -R0 ;  /* 0x00000001c7007824 */ /* 0x000fe200078e0a00 */
        /* <DEDUP_REMOVED lines=9> */
.L_x_4636:
        /* <DEDUP_REMOVED lines=12> */
[----:B01234-:R-:W-:Y:S05]  /*0ea0*/  @!P0 BRA `(.L_x_4540) ;  /* 0x0000000000208947 */ /* 0x01ffea0003800000 */
        /* <DEDUP_REMOVED lines=8> */
.L_x_4540:
[----:B------:R-:W-:Y:S01]  /*0f30*/  ULDC UR7, c[0x0][0xc54] ;  /* 0x0003150000077ab9 */ /* 0x000fe20000000800 */
[----:B------:R-:W-:Y:S01]  /*0f40*/  UMOV UR6, UR9 ;  /* 0x0000000900067c82 */ /* 0x000fe20008000000 */
[----:B------:R-:W-:-:S11]  /*0f50*/  UISETP.NE.AND UP0, UPT, UR7, 0x1, UPT ;  /* 0x000000010700788c */ /* 0x000fd6000bf05270 */
[----:B------:R-:W-:Y:S02]  /*0f60*/  @UP0 ULDC.64 UR10, c[0x0][0xc58] ;  /* 0x00031600000a0ab9 */ /* 0x000fe40000000a00 */
[----:B------:R-:W-:-:S04]  /*0f70*/  UIMAD.WIDE.U32 UR4, UR9, UR10, URZ ;  /* 0x0000000a090472a5 */ /* 0x000fc8000f8e003f */
[----:B------:R-:W-:-:S04]  /*0f80*/  @UP0 USHF.R.U32.HI UR6, URZ, UR11, UR5 ;  /* 0x0000000b3f060299 */ /* 0x000fc80008011605 */
[----:B------:R-:W-:-:S12]  /*0f90*/  UIMAD UR4, UR6, UR7, URZ ;  /* 0x00000007060472a4 */ /* 0x000fd8000f8e023f */
.L_x_4541:
[----:B------:R-:W0:Y:S01]  /*0fa0*/  LDC R0, c[0x0][0x448] ;  /* 0x00011200ff007b82 */ /* 0x000e220000000800 */
[----:B------:R-:W-:Y:S01]  /*0fb0*/  ULDC UR7, c[0x0][0xc48] ;  /* 0x0003120000077ab9 */ /* 0x000fe20000000800 */
[----:B------:R-:W-:Y:S02]  /*0fc0*/  ULOP3.LUT UR6, URZ, UR6, URZ, 0x33, !UPT ;  /* 0x000000063f067292 */ /* 0x000fe4000f8e333f */
[----:B------:R-:W-:Y:S02]  /*0fd0*/  UISETP.NE.AND UP0, UPT, UR7, 0x1, UPT ;  /* 0x000000010700788c */ /* 0x000fe4000bf05270 */
[----:B------:R-:W-:Y:S02]  /*0fe0*/  UIADD3 UR4, UR9, -UR4, URZ ;  /* 0x8000000409047290 */ /* 0x000fe4000fffe03f */
[----:B------:R-:W1:Y:S01]  /*0ff0*/  LDC.64 R8, c[0x0][0x9e0] ;  /* 0x00027800ff087b82 */ /* 0x000e620000000a00 */
[----:B------:R-:W-:Y:S01]  /*1000*/  ULDC UR5, c[0x0][0xc3c] ;  /* 0x00030f0000057ab9 */ /* 0x000fe20000000800 */
[----:B------:R-:W-:Y:S01]  /*1010*/  ULDC UR9, c[0x0][0xc54] ;  /* 0x0003150000097ab9 */ /* 0x000fe20000000800 */
[----:B------:R-:W-:-:S02]  /*1020*/  UIADD3 UR6, UR6, UR5, URZ ;  /* 0x0000000506067290 */ /* 0x000fc4000fffe03f */
[----:B------:R-:W-:Y:S02]  /*1030*/  UIMAD UR8, UR8, UR9, UR4 ;  /* 0x00000009080872a4 */ /* 0x000fe4000f8e0204 */
[----:B------:R-:W-:Y:S01]  /*1040*/  USHF.L.U32 UR60, UR6, 0x7, URZ ;  /* 0x00000007063c7899 */ /* 0x000fe2000800063f */
[----:B------:R-:W2:Y:S01]  /*1050*/  LDC R74, c[0x0][0x288] ;  /* 0x0000a200ff4a7b82 */ /* 0x000ea20000000800 */
[----:B------:R-:W-:Y:S01]  /*1060*/  ULDC.64 UR10, c[0x0][0x418] ;  /* 0x00010600000a7ab9 */ /* 0x000fe20000000a00 */
[----:B------:R-:W-:Y:S01]  /*1070*/  @UP0 ULDC UR4, c[0x0][0xc4c] ;  /* 0x0003130000040ab9 */ /* 0x000fe20000000800 */
[----:B------:R-:W-:Y:S01]  /*1080*/  ISETP.NE.U32.AND P0, PT, RZ, UR10, PT ;  /* 0x0000000aff007c0c */ /* 0x000fe2000bf05070 */
[----:B------:R-:W-:Y:S02]  /*1090*/  UIMAD.WIDE.U32 UR4, UR8, UR4, URZ ;  /* 0x00000004080472a5 */ /* 0x000fe4000f8e003f */
[----:B------:R-:W-:Y:S01]  /*10a0*/  UIADD3 UR6, UR60, 0x7f, URZ ;  /* 0x0000007f3c067890 */ /* 0x000fe2000fffe03f */
[----:B------:R-:W-:Y:S01]  /*10b0*/  ISETP.NE.AND.EX P0, PT, RZ, UR11, PT, P0 ;  /* 0x0000000bff007c0c */ /* 0x000fe2000bf05300 */
[----:B------:R-:W3:Y:S01]  /*10c0*/  LDC R7, c[0x0][0x2f0] ;  /* 0x0000bc00ff077b82 */ /* 0x000ee20000000800 */
[----:B0-----:R-:W-:Y:S01]  /*10d0*/  ISETP.NE.AND P1, PT, R0, 0x1, PT ;  /* 0x000000010000780c */ /* 0x001fe20003f25270 */
[----:B------:R-:W-:Y:S01]  /*10e0*/  @UP0 ULDC UR9, c[0x0][0xc50] ;  /* 0x0003140000090ab9 */ /* 0x000fe20000000800 */
[----:B------:R-:W-:Y:S01]  /*10f0*/  UMOV UR12, UR8 ;  /* 0x00000008000c7c82 */ /* 0x000fe20008000000 */
[----:B------:R-:W-:Y:S01]  /*1100*/  @UP0 USHF.R.U32.HI UR12, URZ, UR9, UR5 ;  /* 0x000000093f0c0299 */ /* 0x000fe20008011605 */
[----:B------:R-:W-:-:S03]  /*1110*/  IMAD.U32 R2, RZ, RZ, UR6 ;  /* 0x00000006ff027e24 */ /* 0x000fc6000f8e00ff */
[----:B------:R-:W0:Y:S01]  /*1120*/  LDC R0, c[0x0][0x424] ;  /* 0x00010900ff007b82 */ /* 0x000e220000000800 */
[----:B-1----:R-:W-:Y:S01]  /*1130*/  ISETP.GE.AND P2, PT, R9, 0x1, PT ;  /* 0x000000010900780c */ /* 0x002fe20003f46270 */
[----:B------:R-:W-:Y:S02]  /*1140*/  UIADD3 UR4, -UR12, URZ, URZ ;  /* 0x0000003f0c047290 */ /* 0x000fe4000fffe13f */
[----:B------:R-:W-:Y:S02]  /*1150*/  IMAD.U32 R195, RZ, RZ, UR12 ;  /* 0x0000000cffc37e24 */ /* 0x000fe4000f8e00ff */
[----:B------:R-:W-:Y:S02]  /*1160*/  UIMAD UR4, UR7, UR4, UR8 ;  /* 0x00000004070472a4 */ /* 0x000fe4000f8e0208 */
[----:B------:R-:W1:Y:S01]  /*1170*/  @P1 LDC R3, c[0x0][0x44c] ;  /* 0x00011300ff031b82 */ /* 0x000e620000000800 */
[----:B--2---:R-:W-:-:S03]  /*1180*/  IADD3 R5, -R74, 0x1, RZ ;  /* 0x000000014a057810 */ /* 0x004fc60007ffe1ff */
[----:B------:R-:W-:-:S04]  /*1190*/  IMAD.U32 R194, RZ, RZ, UR4 ;  /* 0x00000004ffc27e24 */ /* 0x000fc8000f8e00ff */
[----:B------:R-:W2:Y:S01]  /*11a0*/  @P1 LDC R4, c[0x0][0x450] ;  /* 0x00011400ff041b82 */ /* 0x000ea20000000800 */
[----:B0-----:R-:W-:-:S05]  /*11b0*/  SEL R0, R0, 0x1, P0 ;  /* 0x0000000100007807 */ /* 0x001fca0000000000 */
[CC--:B---3--:R-:W-:Y:S02]  /*11c0*/  IMAD R5, R0.reuse, R7.reuse, R5 ;  /* 0x0000000700057224 */ /* 0x0c8fe400078e0205 */
[----:B------:R-:W-:Y:S02]  /*11d0*/  IMAD R16, R0, R7, RZ ;  /* 0x0000000700107224 */ /* 0x000fe400078e02ff */
[----:B-1----:R-:W-:-:S05]  /*11e0*/  @P1 IMAD.HI.U32 R3, R3, UR6, RZ ;  /* 0x0000000603031c27 */ /* 0x002fca000f8e00ff */
[----:B--2---:R-:W-:-:S05]  /*11f0*/  @P1 SHF.R.U32.HI R2, RZ, R4, R3 ;  /* 0x00000004ff021219 */ /* 0x004fca0000011603 */
[----:B------:R-:W-:-:S04]  /*1200*/  IMAD.IADD R11, R5, 0x1, R2 ;  /* 0x00000001050b7824 */ /* 0x000fc800078e0202 */
[----:B------:R-:W-:Y:S01]  /*1210*/  IMAD.IADD R2, R11, 0x1, R8 ;  /* 0x000000010b027824 */ /* 0x000fe200078e0208 */
[----:B------:R-:W-:Y:S06]  /*1220*/  @!P2 BRA `(.L_x_4542) ;  /* 0x000000000040a947 */ /* 0x000fec0003800000 */
[C---:B------:R-:W-:Y:S01]  /*1230*/  ISETP.GT.AND P0, PT, R11.reuse, RZ, PT ;  /* 0x000000ff0b00720c */ /* 0x040fe20003f04270 */
[----:B------:R-:W-:-:S12]  /*1240*/  VIADD R3, R11, 0xffffffff ;  /* 0xffffffff0b037836 */ /* 0x000fd80000000000 */
        /* <DEDUP_REMOVED lines=8> */
.L_x_4543:
[----:B------:R-:W-:-:S13]  /*12d0*/  ISETP.NE.AND P0, PT, R9, 0x1, PT ;  /* 0x000000010900780c */ /* 0x000fda0003f05270 */
[----:B------:R-:W0:Y:S02]  /*12e0*/  @P0 LDC.64 R4, c[0x0][0x9e8] ;  /* 0x00027a00ff040b82 */ /* 0x000e240000000a00 */
[----:B0-----:R-:W-:-:S05]  /*12f0*/  @P0 IMAD.HI.U32 R4, R3, R4, RZ ;  /* 0x0000000403040227 */ /* 0x001fca00078e00ff */
[----:B------:R-:W-:-:S07]  /*1300*/  @P0 SHF.R.U32.HI R3, RZ, R5, R4 ;  /* 0x00000005ff030219 */ /* 0x000fce0000011604 */
.L_x_4544:
[----:B------:R-:W-:-:S05]  /*1310*/  IMAD R3, R3, R9, R9 ;  /* 0x0000000903037224 */ /* 0x000fca00078e0209 */
[----:B------:R-:W-:-:S07]  /*1320*/  VIMNMX R2, R2, R3, PT ;  /* 0x0000000302027248 */ /* 0x000fce0003fe0100 */
.L_x_4542:
[----:B------:R-:W0:Y:S01]  /*1330*/  @P1 LDC R4, c[0x0][0x44c] ;  /* 0x00011300ff041b82 */ /* 0x000e220000000800 */
[----:B------:R-:W-:Y:S01]  /*1340*/  IMAD.U32 R3, RZ, RZ, UR60 ;  /* 0x0000003cff037e24 */ /* 0x000fe2000f8e00ff */
[----:B------:R-:W-:Y:S01]  /*1350*/  ULDC UR4, c[0x0][0x9dc] ;  /* 0x0002770000047ab9 */ /* 0x000fe20000000800 */
[-C--:B------:R-:W-:Y:S02]  /*1360*/  IMAD R74, R0, R7.reuse, -R74 ;  /* 0x00000007004a7224 */ /* 0x080fe400078e0a4a */
[----:B------:R-:W-:Y:S02]  /*1370*/  VIADD R2, R2, 0x5f ;  /* 0x0000005f02027836 */ /* 0x000fe40000000000 */
[----:B------:R-:W-:Y:S01]  /*1380*/  IMAD R0, R0, R7, 0x5f ;  /* 0x0000005f00007424 */ /* 0x000fe200078e0207 */
[----:B------:R-:W1:Y:S01]  /*1390*/  @P1 LDC R5, c[0x0][0x450] ;  /* 0x00011400ff051b82 */ /* 0x000e620000000800 */
[----:B------:R-:W-:-:S04]  /*13a0*/  IMAD.HI R2, R2, 0x2aaaaaab, RZ ;  /* 0x2aaaaaab02027827 */ /* 0x000fc800078e02ff */
[----:B------:R-:W-:-:S04]  /*13b0*/  IMAD.HI R0, R0, 0x2aaaaaab, RZ ;  /* 0x2aaaaaab00007827 */ /* 0x000fc800078e02ff */
[----:B0-----:R-:W-:-:S05]  /*13c0*/  @P1 IMAD.HI.U32 R4, R4, UR60, RZ ;  /* 0x0000003c04041c27 */ /* 0x001fca000f8e00ff */
[----:B-1----:R-:W-:Y:S02]  /*13d0*/  @P1 SHF.R.U32.HI R3, RZ, R5, R4 ;  /* 0x00000005ff031219 */ /* 0x002fe40000011604 */
[----:B------:R-:W-:-:S03]  /*13e0*/  SHF.R.U32.HI R5, RZ, 0x1f, R2 ;  /* 0x0000001fff057819 */ /* 0x000fc60000011602 */
[----:B------:R-:W-:Y:S01]  /*13f0*/  IMAD.IADD R4, R74, 0x1, R3 ;  /* 0x000000014a047824 */ /* 0x000fe200078e0203 */
[----:B------:R-:W-:Y:S02]  /*1400*/  SHF.R.U32.HI R3, RZ, 0x1f, R0 ;  /* 0x0000001fff037819 */ /* 0x000fe40000011600 */
[----:B------:R-:W-:Y:S01]  /*1410*/  LEA.HI.SX32 R2, R2, R5, 0x1c ;  /* 0x0000000502027211 */ /* 0x000fe200078fe2ff */
[----:B------:R-:W-:Y:S01]  /*1420*/  VIADD R6, R4, -UR4 ;  /* 0x8000000404067c36 */ /* 0x000fe20008000000 */
[----:B------:R-:W-:-:S04]  /*1430*/  LEA.HI.SX32 R3, R0, R3, 0x1c ;  /* 0x0000000300037211 */ /* 0x000fc800078fe2ff */
[----:B------:R-:W-:Y:S02]  /*1440*/  R2UR UR4, R6 ;  /* 0x00000000060472ca */ /* 0x000fe400000e0000 */
[----:B------:R-:W-:Y:S01]  /*1450*/  VIMNMX R75, R3, R2, PT ;  /* 0x00000002034b7248 */ /* 0x000fe20003fe0100 */
[----:B------:R-:W-:-:S12]  /*1460*/  @!P2 BRA `(.L_x_4545) ;  /* 0x000000000044a947 */ /* 0x000fd80003800000 */
        /* <DEDUP_REMOVED lines=9> */
.L_x_4546:
[----:B------:R-:W-:-:S13]  /*1500*/  ISETP.NE.AND P0, PT, R9, 0x1, PT ;  /* 0x000000010900780c */ /* 0x000fda0003f05270 */
[----:B------:R-:W0:Y:S02]  /*1510*/  @P0 LDC.64 R2, c[0x0][0x9e8] ;  /* 0x00027a00ff020b82 */ /* 0x000e240000000a00 */
[----:B0-----:R-:W-:-:S05]  /*1520*/  @P0 IMAD.HI.U32 R0, R4, R2, RZ ;  /* 0x0000000204000227 */ /* 0x001fca00078e00ff */
[----:B------:R-:W-:-:S07]  /*1530*/  @P0 SHF.R.U32.HI R4, RZ, R3, R0 ;  /* 0x00000003ff040219 */ /* 0x000fce0000011600 */
.L_x_4547:
[----:B------:R-:W-:-:S05]  /*1540*/  IMAD R4, R4, R9, RZ ;  /* 0x0000000904047224 */ /* 0x000fca00078e02ff */
[----:B------:R-:W-:-:S13]  /*1550*/  R2UR UR5, R4 ;  /* 0x00000000040572ca */ /* 0x000fda00000e0000 */
[----:B------:R-:W-:-:S04]  /*1560*/  UISETP.LT.AND UP0, UPT, UR4, UR5, UPT ;  /* 0x000000050400728c */ /* 0x000fc8000bf01270 */
[----:B------:R-:W-:-:S12]  /*1570*/  USEL UR4, UR4, UR5, !UP0 ;  /* 0x0000000504047287 */ /* 0x000fd8000c000000 */
.L_x_4545:
[----:B------:R-:W-:Y:S01]  /*1580*/  UIMAD.WIDE UR4, UR4, 0x2aaaaaab, URZ ;  /* 0x2aaaaaab040478a5 */ /* 0x000fe2000f8e023f */
[----:B------:R-:W-:Y:S01]  /*1590*/  PLOP3.LUT P0, PT, PT, PT, PT, 0x80, 0x0 ;  /* 0x000000000000781c */ /* 0x000fe20003f0f070 */
[----:B------:R-:W-:Y:S01]  /*15a0*/  IMAD.MOV.U32 R0, RZ, RZ, RZ ;  /* 0x000000ffff007224 */ /* 0x000fe200078e00ff */
[----:B------:R-:W-:Y:S01]  /*15b0*/  CS2R R2, SRZ ;  /* 0x0000000000027805 */ /* 0x000fe2000001ff00 */
[----:B------:R-:W-:Y:S01]  /*15c0*/  USHF.R.U32.HI UR4, URZ, 0x1f, UR5 ;  /* 0x0000001f3f047899 */ /* 0x000fe20008011605 */
[----:B------:R-:W-:Y:S02]  /*15d0*/  CS2R R118, SRZ ;  /* 0x0000000000767805 */ /* 0x000fe4000001ff00 */
[----:B------:R-:W-:Y:S02]  /*15e0*/  CS2R R116, SRZ ;  /* 0x0000000000747805 */ /* 0x000fe4000001ff00 */
[----:B------:R-:W-:Y:S01]  /*15f0*/  CS2R R114, SRZ ;  /* 0x0000000000727805 */ /* 0x000fe2000001ff00 */
[----:B------:R-:W-:Y:S01]  /*1600*/  ULEA.HI.SX32 UR4, UR5, UR4, 0x1c ;  /* 0x0000000405047291 */ /* 0x000fe2000f8fe23f */
        /* <DEDUP_REMOVED lines=82> */
.L_x_4549:
        /* <DEDUP_REMOVED lines=11> */
.L_x_4750:
[----:B------:R-:W-:Y:S05]  /*1be0*/  @!P0 BRA `(.L_x_4551) ;  /* 0x0000000000048947 */ /* 0x000fea0003800000 */
[----:B------:R-:W-:Y:S01]  /*1bf0*/  BPT.TRAP 0x1 ;  /* 0x000000040000795c */ /* 0x000fe20000300000 */
.L_x_4551:
[----:B------:R-:W-:Y:S02]  /*1c00*/  IMAD.U32 R11, RZ, RZ, UR37 ;  /* 0x00000025ff0b7e24 */ /* 0x000fe4000f8e00ff */
[----:B0-----:R-:W-:-:S03]  /*1c10*/  IMAD.U32 R0, RZ, RZ, UR36 ;  /* 0x00000024ff007e24 */ /* 0x001fc6000f8e00ff */
[----:B------:R-:W-:Y:S02]  /*1c20*/  LEA R11, R11, UR38, 0x3 ;  /* 0x000000260b0b7c11 */ /* 0x000fe4000f8e18ff */
[----:B------:R-:W-:-:S04]  /*1c30*/  SHF.L.U32 R0, R0, 0x1f, RZ ;  /* 0x0000001f00007819 */ /* 0x000fc800000006ff */
[----:B------:R0:W1:Y:S01]  /*1c40*/  SYNCS.PHASECHK.TRANS64.TRYWAIT P1, [R11+URZ+0x30830], R0 ;  /* 0x030830000b0075a7 */ /* 0x000062000802017f */
[----:B------:R-:W-:Y:S05]  /*1c50*/  @!P0 BRA `(.L_x_4552) ;  /* 0x0000000000048947 */ /* 0x000fea0003800000 */
[----:B------:R-:W-:Y:S01]  /*1c60*/  BPT.TRAP 0x1 ;  /* 0x000000040000795c */ /* 0x000fe20000300000 */
.L_x_4552:
[----:B------:R-:W2:Y:S01]  /*1c70*/  LDL.LU R2, [R1+0xc] ;  /* 0x00000c0001027983 */ /* 0x000ea20000300800 */
[----:B------:R-:W3:Y:S02]  /*1c80*/  S2R R3, SR_TID.X ;  /* 0x0000000000037919 */ /* 0x000ee40000002100 */
[----:B---3--:R-:W-:Y:S02]  /*1c90*/  LOP3.LUT P2, RZ, R3, 0x7f, RZ, 0xc0, !PT ;  /* 0x0000007f03ff7812 */ /* 0x008fe4000784c0ff */
[----:B--2---:R-:W-:-:S11]  /*1ca0*/  LOP3.LUT R2, R2, 0xfff7ffff, RZ, 0xc0, !PT ;  /* 0xfff7ffff02027812 */ /* 0x004fd600078ec0ff */
[----:B------:R-:W-:-:S05]  /*1cb0*/  @P2 LOP3.LUT R2, R2, 0x80000, RZ, 0xfc, !PT ;  /* 0x0008000002022812 */ /* 0x000fca00078efcff */
[----:B------:R2:W-:Y:S01]  /*1cc0*/  STL [R1+0xc], R2 ;  /* 0x00000c0201007387 */ /* 0x0005e20000100800 */
[----:B-1----:R-:W-:Y:S05]  /*1cd0*/  @P1 BRA `(.L_x_4553) ;  /* 0x0000000000081947 */ /* 0x002fea0003800000 */
[----:B------:R-:W1:Y:S02]  /*1ce0*/  SYNCS.PHASECHK.TRANS64.TRYWAIT P1, [R11+URZ+0x30830], R0 ;  /* 0x030830000b0075a7 */ /* 0x000e64000802017f */
[----:B-1----:R-:W-:Y:S05]  /*1cf0*/  @!P1 BRA `(.L_x_4554) ;  /* 0x0000014c00709947 */ /* 0x002fea0003800000 */
.L_x_4553:
        /* <DEDUP_REMOVED lines=10> */
[----:B------:R-:W3:Y:S01]  /*1da0*/  S2R R12, SR_TID.X ;  /* 0x00000000000c7919 */ /* 0x000ee20000002100 */
[----:B------:R-:W-:Y:S01]  /*1db0*/  UMOV UR53, 0x40000040 ;  /* 0x4000004000357882 */ /* 0x000fe20000000000 */
[----:B------:R-:W-:Y:S01]  /*1dc0*/  UMOV UR55, 0x40000040 ;  /* 0x4000004000377882 */ /* 0x000fe20000000000 */
[----:B------:R-:W-:Y:S01]  /*1dd0*/  ULOP3.LUT UR61, UR4, 0x10000, URZ, 0xfc, !UPT ;  /* 0x00010000043d7892 */ /* 0x000fe2000f8efc3f */
[----:B------:R-:W-:Y:S01]  /*1de0*/  VIADD R4, R18, UR60 ;  /* 0x0000003c12047c36 */ /* 0x000fe20008000000 */
[----:B------:R-:W-:Y:S01]  /*1df0*/  ULOP3.LUT UR4, UR39, 0x10000, URZ, 0xfc, !UPT ;  /* 0x0001000027047892 */ /* 0x000fe2000f8efc3f */
[----:B------:R-:W4:Y:S01]  /*1e00*/  LDC R121, c[0x0][0x288] ;  /* 0x0000a200ff797b82 */ /* 0x000f220000000800 */
[----:B------:R-:W-:Y:S01]  /*1e10*/  UIMAD UR5, UR37, 0x900, UR61 ;  /* 0x00000900250578a4 */ /* 0x000fe2000f8e023d */
[----:B------:R-:W-:Y:S01]  /*1e20*/  IMAD.MOV.U32 R9, RZ, RZ, R4 ;  /* 0x000000ffff097224 */ /* 0x000fe200078e0004 */
[----:B------:R-:W-:-:S02]  /*1e30*/  UIADD3 UR56, UR4, 0x2, URZ ;  /* 0x0000000204387890 */ /* 0x000fc4000fffe03f */
[----:B------:R-:W-:Y:S01]  /*1e40*/  UIADD3 UR58, UR5, 0x2, URZ ;  /* 0x00000002053a7890 */ /* 0x000fe2000fffe03f */
[----:B------:R-:W-:Y:S02]  /*1e50*/  UMOV UR8, UR4 ;  /* 0x0000000400087c82 */ /* 0x000fe40008000000 */
[----:B------:R-:W-:Y:S01]  /*1e60*/  UMOV UR10, UR5 ;  /* 0x00000005000a7c82 */ /* 0x000fe20008000000 */
[----:B------:R-:W-:Y:S01]  /*1e70*/  UIADD3 UR52, UR4, 0x4, URZ ;  /* 0x0000000404347890 */ /* 0x000fe2000fffe03f */
[----:B------:R-:W-:Y:S01]  /*1e80*/  HGMMA.64x96x16.F32.BF16 R24, gdesc[UR8], RZ, !UPT, gsb0 ;  /* 0x01600000081879f0 */ /* 0x000fe2000c0018ff */
[----:B------:R-:W-:Y:S01]  /*1e90*/  UIADD3 UR54, UR5, 0x4, URZ ;  /* 0x0000000405367890 */ /* 0x000fe2000fffe03f */
[----:B------:R-:W-:Y:S01]  /*1ea0*/  IMAD.U32 R6, RZ, RZ, UR8 ;  /* 0x00000008ff067e24 */ /* 0x000fe2000f8e00ff */
        /* <DEDUP_REMOVED lines=8> */
[----:B------:R-:W-:Y:S01]  /*1f30*/  UIADD3 UR16, UR4, 0x402, URZ ;  /* 0x0000040204107890 */ /* 0x000fe2000fffe03f */
[----:B---3--:R-:W-:Y:S01]  /*1f40*/  LOP3.LUT P3, RZ, R12, 0x7f, RZ, 0xc0, !PT ;  /* 0x0000007f0cff7812 */ /* 0x008fe2000786c0ff */
        /* <DEDUP_REMOVED lines=27> */
[----:B------:R-:W-:Y:S01]  /*2100*/  ULDC UR5, c[0x0][0x448] ;  /* 0x0001120000057ab9 */ /* 0x000fe20000000800 */
[----:B------:R-:W-:Y:S01]  /*2110*/  ULDC UR4, c[0x0][0x9d8] ;  /* 0x0002760000047ab9 */ /* 0x000fe20000000800 */
        /* <DEDUP_REMOVED lines=8> */
[----:B------:R-:W-:-:S03]  /*21a0*/  IMAD.MOV.U32 R10, RZ, RZ, -0x60 ;  /* 0xffffffa0ff0a7424 */ /* 0x000fc600078e00ff */
[----:B------:R-:W-:Y:S01]  /*21b0*/  @!P3 PRMT R4, RZ, 0x654, R4 ;  /* 0x00000654ff04b816 */ /* 0x000fe20000000004 */
[----:B------:R-:W-:-:S04]  /*21c0*/  IMAD R10, R75, R10, 0x61 ;  /* 0x000000614b0a7424 */ /* 0x000fc800078e020a */
[----:B------:R-:W-:-:S05]  /*21d0*/  IMAD R12, R17, -0x2, R10 ;  /* 0xfffffffe110c7824 */ /* 0x000fca00078e020a */
[----:B----4-:R-:W-:Y:S01]  /*21e0*/  IADD3 R14, R12, -R121, R16 ;  /* 0x800000790c0e7210 */ /* 0x010fe20007ffe010 */
[----:B------:R-:W-:Y:S02]  /*21f0*/  WARPGROUP.DEPBAR.LE gsb0, 0x0 ;  /* 0x00008000000079c5 */ /* 0x000fe40000010000 */
[----:B------:R-:W-:-:S06]  /*2200*/  WARPGROUP.ARRIVE ;  /* 0x00000000000079c5 */ /* 0x000fcc0000000000 */
[----:B------:R-:W-:Y:S03]  /*2210*/  HGMMA.64x96x16.F32.BF16 R24, gdesc[UR56], R24, gsb0 ;  /* 0x01600000381879f0 */ /* 0x000fe60008001818 */
[----:B------:R-:W-:Y:S02]  /*2220*/  WARPGROUP.DEPBAR.LE gsb0, 0x0 ;  /* 0x00008000000079c5 */ /* 0x000fe40000010000 */
[----:B------:R-:W-:-:S06]  /*2230*/  WARPGROUP.ARRIVE ;  /* 0x00000000000079c5 */ /* 0x000fcc0000000000 */
[----:B------:R-:W-:Y:S01]  /*2240*/  HGMMA.64x96x16.F32.BF16 R24, gdesc[UR52], R24, gsb0 ;  /* 0x01600000341879f0 */ /* 0x000fe20008001818 */
[----:B------:R-:W-:Y:S02]  /*2250*/  ULDC UR54, c[0x0][0x9dc] ;  /* 0x0002770000367ab9 */ /* 0x000fe40000000800 */
[----:B------:R-:W-:Y:S01]  /*2260*/  ULOP3.LUT UR54, URZ, UR54, URZ, 0x33, !UPT ;  /* 0x000000363f367292 */ /* 0x000fe2000f8e333f */
[----:B------:R-:W-:Y:S02]  /*2270*/  WARPGROUP.DEPBAR.LE gsb0, 0x0 ;  /* 0x00008000000079c5 */ /* 0x000fe40000010000 */
[----:B------:R-:W-:-:S06]  /*2280*/  WARPGROUP.ARRIVE ;  /* 0x00000000000079c5 */ /* 0x000fcc0000000000 */
[----:B------:R-:W-:Y:S03]  /*2290*/  HGMMA.64x96x16.F32.BF16 R24, gdesc[UR8], R24, gsb0 ;  /* 0x01600000081879f0 */ /* 0x000fe60008001818 */
        /* <DEDUP_REMOVED lines=25> */
[----:B------:R-:W-:Y:S01]  /*2430*/  FMUL.FTZ R8, R66, UR4 ;  /* 0x0000000442087c20 */ /* 0x000fe20008410000 */
[----:B------:R-:W-:Y:S01]  /*2440*/  FMUL.FTZ R24, R24, UR4 ;  /* 0x0000000418187c20 */ /* 0x000fe20008410000 */
[----:B------:R-:W-:Y:S01]  /*2450*/  FMUL.FTZ R25, R25, UR4 ;  /* 0x0000000419197c20 */ /* 0x000fe20008410000 */
[----:B--2---:R-:W-:Y:S01]  /*2460*/  FMUL.FTZ R2, R26, UR4 ;  /* 0x000000041a027c20 */ /* 0x004fe20008410000 */
[----:B01----:R-:W-:Y:S01]  /*2470*/  FMUL.FTZ R0, R27, UR4 ;  /* 0x000000041b007c20 */ /* 0x003fe20008410000 */
        /* <DEDUP_REMOVED lines=41> */
[----:B------:R-:W0:Y:S01]  /*2710*/  SHFL.IDX PT, R66, R9, RZ, 0x1c1f ;  /* 0x001c1fff09427589 */ /* 0x000e2200000e0000 */
[----:B------:R-:W-:Y:S01]  /*2720*/  FMUL.FTZ R13, R70, UR4 ;  /* 0x00000004460d7c20 */ /* 0x000fe20008410000 */
[----:B------:R-:W-:Y:S01]  /*2730*/  FMUL.FTZ R11, R71, UR4 ;  /* 0x00000004470b7c20 */ /* 0x000fe20008410000 */
[----:B------:R-:W-:Y:S01]  /*2740*/  ULDC.64 UR4, c[0x0][0x9e0] ;  /* 0x0002780000047ab9 */ /* 0x000fe20000000a00 */
[----:B------:R1:W-:Y:S01]  /*2750*/  @!P3 SYNCS.ARRIVE.TRANS64.RED.A1T0 RZ, [R4+URZ], RZ ;  /* 0x000000ff04ffb9a7 */ /* 0x0003e2000810043f */
[----:B------:R-:W-:Y:S01]  /*2760*/  UISETP.GE.AND UP1, UPT, UR5, 0x1, UPT ;  /* 0x000000010500788c */ /* 0x000fe2000bf26270 */
[----:B------:R-:W2:Y:S01]  /*2770*/  MUFU.TANH R24, R24 ;  /* 0x0000001800187308 */ /* 0x000ea20000002400 */
[----:B------:R-:W-:-:S02]  /*2780*/  VIADD R21, R14, UR4 ;  /* 0x000000040e157c36 */ /* 0x000fc40008000000 */
[----:B------:R-:W-:Y:S02]  /*2790*/  VIADD R27, R14, UR54 ;  /* 0x000000360e1b7c36 */ /* 0x000fe40008000000 */
[----:B------:R-:W-:Y:S01]  /*27a0*/  PLOP3.LUT P1, PT, PT, PT, UP1, 0x40, 0x0 ;  /* 0x000000000000781c */ /* 0x000fe20003f2e818 */
[----:B-1----:R-:W-:Y:S02]  /*27b0*/  IMAD R4, R75, -0x60, R16 ;  /* 0xffffffa04b047824 */ /* 0x002fe400078e0210 */
[----:B------:R-:W1:Y:S01]  /*27c0*/  MUFU.TANH R25, R25 ;  /* 0x0000001900197308 */ /* 0x000e620000002400 */
[----:B------:R-:W-:Y:S02]  /*27d0*/  VIADD R63, R12, 0xffffffff ;  /* 0xffffffff0c3f7836 */ /* 0x000fe40000000000 */
[----:B------:R-:W-:-:S04]  /*27e0*/  VIADD R4, R4, 0x60 ;  /* 0x0000006004047836 */ /* 0x000fc80000000000 */
[----:B------:R-:W-:Y:S01]  /*27f0*/  IMAD R20, R17, -0x2, R4 ;  /* 0xfffffffe11147824 */ /* 0x000fe200078e0204 */
[----:B------:R-:W3:Y:S04]  /*2800*/  MUFU.TANH R2, R2 ;  /* 0x0000000200027308 */ /* 0x000ee80000002400 */
[----:B0-----:R-:W-:-:S04]  /*2810*/  VIADDMNMX R4, R66, R21, R20, PT ;  /* 0x0000001542047246 */ /* 0x001fc80003800114 */
[----:B------:R-:W0:Y:S08]  /*2820*/  MUFU.TANH R0, R0 ;  /* 0x0000000000007308 */ /* 0x000e300000002400 */
[----:B------:R-:W4:Y:S08]  /*2830*/  MUFU.TANH R28, R28 ;  /* 0x0000001c001c7308 */ /* 0x000f300000002400 */
        /* <DEDUP_REMOVED lines=42> */
[----:B------:R5:W0:Y:S02]  /*2ae0*/  MUFU.TANH R26, R31 ;  /* 0x0000001f001a7308 */ /* 0x000a240000002400 */
[----:B-----5:R-:W-:-:S02]  /*2af0*/  VIADD R31, R10, 0xffffffff ;  /* 0xffffffff0a1f7836 */ /* 0x020fc40000000000 */
[----:B------:R-:W-:Y:S01]  /*2b00*/  IMAD.IADD R10, R27, 0x1, R66 ;  /* 0x000000011b0a7824 */ /* 0x000fe200078e0242 */
[----:B-1234-:R-:W-:Y:S06]  /*2b10*/  @P1 BRA `(.L_x_4555) ;  /* 0x0000000000541947 */ /* 0x01efec0003800000 */
[----:B------:R-:W-:Y:S01]  /*2b20*/  IADD3 R12, R16, -R121, R66 ;  /* 0x80000079100c7210 */ /* 0x000fe20007ffe042 */
[----:B------:R-:W-:Y:S03]  /*2b30*/  BSSY B0, `(.L_x_4556) ;  /* 0x0000010000007945 */ /* 0x000fe60003800000 */
        /* <DEDUP_REMOVED lines=10> */
.L_x_4557:
[----:B------:R-:W-:-:S06]  /*2be0*/  UISETP.NE.AND UP2, UPT, UR5, 0x1, UPT ;  /* 0x000000010500788c */ /* 0x000fcc000bf45270 */
[----:B------:R-:W-:-:S05]  /*2bf0*/  PLOP3.LUT P1, PT, PT, PT, UP2, 0x80, 0x0 ;  /* 0x000000000000781c */ /* 0x000fca0003f2f028 */
[----:B------:R-:W-:-:S08]  /*2c00*/  @UP2 ULDC.64 UR6, c[0x0][0x9e8] ;  /* 0x00027a0000062ab9 */ /* 0x000fd00000000a00 */
[----:B------:R-:W-:-:S05]  /*2c10*/  @P1 IMAD.HI.U32 R14, R12, UR6, RZ ;  /* 0x000000060c0e1c27 */ /* 0x000fca000f8e00ff */
[----:B------:R-:W-:-:S07]  /*2c20*/  @P1 SHF.R.U32.HI R12, RZ, UR7, R14 ;  /* 0x00000007ff0c1c19 */ /* 0x000fce000801160e */
.L_x_4558:
[----:B------:R-:W-:Y:S05]  /*2c30*/  BSYNC B0 ;  /* 0x0000000000007941 */ /* 0x000fea0003800000 */
.L_x_4556:
[----:B------:R-:W-:-:S05]  /*2c40*/  IMAD R15, R12, UR5, R63 ;  /* 0x000000050c0f7c24 */ /* 0x000fca000f8e023f */
[----:B------:R-:W-:Y:S02]  /*2c50*/  VIMNMX R10, R10, R15, !PT ;  /* 0x0000000f0a0a7248 */ /* 0x000fe40007fe0100 */
[----:B------:R-:W-:-:S07]  /*2c60*/  VIADDMNMX R4, R15, UR5, R4, PT ;  /* 0x000000050f047c46 */ /* 0x000fce000b800104 */
.L_x_4555:
[C---:B------:R-:W-:Y:S02]  /*2c70*/  ISETP.GE.AND P1, PT, R31.reuse, 0x2, PT ;  /* 0x000000021f00780c */ /* 0x040fe40003f26270 */
[C---:B------:R-:W-:Y:S02]  /*2c80*/  ISETP.GE.AND P5, PT, R31.reuse, 0xa, PT ;  /* 0x0000000a1f00780c */ /* 0x040fe40003fa6270 */
[----:B------:R-:W-:Y:S02]  /*2c90*/  ISETP.GT.AND P3, PT, R10, 0x1, !P1 ;  /* 0x000000010a00780c */ /* 0x000fe40004f64270 */
[----:B------:R-:W-:Y:S02]  /*2ca0*/  ISETP.GE.AND P2, PT, R31, 0x9, PT ;  /* 0x000000091f00780c */ /* 0x000fe40003f46270 */
[----:B------:R-:W-:Y:S02]  /*2cb0*/  ISETP.LT.OR P3, PT, R4, 0x2, P3 ;  /* 0x000000020400780c */ /* 0x000fe40001f61670 */
[----:B------:R-:W-:-:S02]  /*2cc0*/  P2R R12, PR, RZ, 0x20 ;  /* 0x00000020ff0c7803 */ /* 0x000fc40000000000 */
[----:B------:R-:W-:Y:S02]  /*2cd0*/  FSEL R67, R25, -INF , !P3 ;  /* 0xff80000019437808 */ /* 0x000fe40005800000 */
[C---:B------:R-:W-:Y:S02]  /*2ce0*/  ISETP.GT.AND P3, PT, R10.reuse, 0x9, !P5 ;  /* 0x000000090a00780c */ /* 0x040fe40006f64270 */
[----:B------:R-:W-:Y:S02]  /*2cf0*/  ISETP.GT.AND P4, PT, R10, 0x8, !P2 ;  /* 0x000000080a00780c */ /* 0x000fe40005784270 */
        /* <DEDUP_REMOVED lines=27> */
[C---:B------:R-:W-:Y:S02]  /*2eb0*/  ISETP.GE.AND P4, PT, R31.reuse, 0x22, PT ;  /* 0x000000221f00780c */ /* 0x040fe40003f86270 */
        /* <DEDUP_REMOVED lines=59> */
[----:B------:R-:W-:Y:S02]  /*3270*/  P2R R25, PR, RZ, 0x20 ;  /* 0x00000020ff197803 */ /* 0x000fe40000000000 */
[----:B------:R-:W-:Y:S02]  /*3280*/  FSEL R97, R64, -INF , !P3 ;  /* 0xff80000040617808 */ /* 0x000fe40005800000 */
[C---:B------:R-:W-:Y:S02]  /*3290*/  ISETP.GE.AND P3, PT, R31.reuse, 0x52, PT ;  /* 0x000000521f00780c */ /* 0x040fe40003f66270 */
[----:B------:R-:W-:Y:S02]  /*32a0*/  ISETP.GE.AND P6, PT, R31, 0x1, PT ;  /* 0x000000011f00780c */ /* 0x000fe40003fc6270 */
[----:B------:R-:W-:-:S04]  /*32b0*/  ISETP.GT.AND P4, PT, R10, 0x51, !P3 ;  /* 0x000000510a00780c */ /* 0x000fc80005f84270 */
[----:B------:R-:W-:-:S04]  /*32c0*/  ISETP.LT.OR P4, PT, R4, 0x52, P4 ;  /* 0x000000520400780c */ /* 0x000fc80002781670 */
[----:B------:R-:W-:Y:S02]  /*32d0*/  FSEL R65, R65, -INF , !P4 ;  /* 0xff80000041417808 */ /* 0x000fe40006000000 */
[----:B------:R-:W-:-:S04]  /*32e0*/  ISETP.GE.AND P4, PT, R31, 0x59, PT ;  /* 0x000000591f00780c */ /* 0x000fc80003f86270 */
[----:B------:R-:W-:-:S04]  /*32f0*/  ISETP.GT.AND P5, PT, R10, 0x58, !P4 ;  /* 0x000000580a00780c */ /* 0x000fc800067a4270 */
[----:B------:R-:W-:-:S04]  /*3300*/  ISETP.LT.OR P5, PT, R4, 0x59, P5 ;  /* 0x000000590400780c */ /* 0x000fc80002fa1670 */
[----:B------:R-:W-:Y:S02]  /*3310*/  FSEL R14, R68, -INF , !P5 ;  /* 0xff800000440e7808 */ /* 0x000fe40006800000 */
[----:B------:R-:W-:-:S04]  /*3320*/  ISETP.GT.AND P5, PT, R10, RZ, !P6 ;  /* 0x000000ff0a00720c */ /* 0x000fc800077a4270 */
[----:B------:R-:W-:-:S04]  /*3330*/  ISETP.LT.OR P5, PT, R4, 0x1, P5 ;  /* 0x000000010400780c */ /* 0x000fc80002fa1670 */
[----:B------:R-:W-:Y:S02]  /*3340*/  FSEL R33, R24, -INF , !P5 ;  /* 0xff80000018217808 */ /* 0x000fe40006800000 */
[----:B------:R-:W-:-:S04]  /*3350*/  ISETP.GE.AND P5, PT, R31, 0x5a, PT ;  /* 0x0000005a1f00780c */ /* 0x000fc80003fa6270 */
[----:B------:R-:W-:Y:S02]  /*3360*/  P2R R31, PR, RZ, 0x20 ;  /* 0x00000020ff1f7803 */ /* 0x000fe40000000000 */
[----:B------:R-:W-:-:S04]  /*3370*/  ISETP.GT.AND P5, PT, R10, 0x59, !P5 ;  /* 0x000000590a00780c */ /* 0x000fc80006fa4270 */
[----:B------:R-:W-:Y:S02]  /*3380*/  ISETP.LT.OR P5, PT, R4, 0x5a, P5 ;  /* 0x0000005a0400780c */ /* 0x000fe40002fa1670 */
[----:B------:R-:W0:Y:S02]  /*3390*/  SHFL.IDX PT, R4, R9, 0x1, 0x1c1f ;  /* 0x003c1f0009047f89 */ /* 0x000e2400000e0000 */
[----:B------:R-:W-:Y:S02]  /*33a0*/  FSEL R69, R69, -INF , !P5 ;  /* 0xff80000045457808 */ /* 0x000fe40006800000 */
[----:B------:R-:W-:Y:S02]  /*33b0*/  PLOP3.LUT P5, PT, PT, PT, UP1, 0x40, 0x0 ;  /* 0x000000000000781c */ /* 0x000fe40003fae818 */
[----:B0-----:R-:W-:Y:S01]  /*33c0*/  VIADDMNMX R15, R4, R21, R20, PT ;  /* 0x00000015040f7246 */ /* 0x001fe20003800114 */
[----:B------:R-:W-:-:S10]  /*33d0*/  IMAD.IADD R20, R27, 0x1, R4 ;  /* 0x000000011b147824 */ /* 0x000fd400078e0204 */
[----:B------:R-:W-:Y:S05]  /*33e0*/  @P5 BRA `(.L_x_4559) ;  /* 0x00000000005c5947 */ /* 0x000fea0003800000 */
        /* <DEDUP_REMOVED lines=13> */
.L_x_4561:
[----:B------:R-:W-:-:S06]  /*34c0*/  UISETP.NE.AND UP2, UPT, UR5, 0x1, UPT ;  /* 0x000000010500788c */ /* 0x000fcc000bf45270 */
[----:B------:R-:W-:-:S05]  /*34d0*/  PLOP3.LUT P5, PT, PT, PT, UP2, 0x80, 0x0 ;  /* 0x000000000000781c */ /* 0x000fca0003faf028 */
[----:B------:R-:W-:-:S08]  /*34e0*/  @UP2 ULDC.64 UR6, c[0x0][0x9e8] ;  /* 0x00027a0000062ab9 */ /* 0x000fd00000000a00 */
[----:B------:R-:W-:Y:S01]  /*34f0*/  @P5 IMAD.HI.U32 R9, R4, UR6, RZ ;  /* 0x0000000604095c27 */ /* 0x000fe2000f8e00ff */
[----:B------:R-:W-:-:S13]  /*3500*/  PLOP3.LUT P5, PT, PT, PT, UP2, 0x80, 0x0 ;  /* 0x000000000000781c */ /* 0x000fda0003faf028 */
[----:B------:R-:W-:-:S07]  /*3510*/  @P5 SHF.R.U32.HI R4, RZ, UR7, R9 ;  /* 0x00000007ff045c19 */ /* 0x000fce0008011609 */
.L_x_4562:
[----:B------:R-:W-:Y:S05]  /*3520*/  BSYNC B0 ;  /* 0x0000000000007941 */ /* 0x000fea0003800000 */
.L_x_4560:
[----:B------:R-:W-:-:S05]  /*3530*/  IMAD R4, R4, UR5, R63 ;  /* 0x0000000504047c24 */ /* 0x000fca000f8e023f */
[----:B------:R-:W-:Y:S02]  /*3540*/  VIMNMX R20, R20, R4, !PT ;  /* 0x0000000414147248 */ /* 0x000fe40007fe0100 */
[----:B------:R-:W-:-:S07]  /*3550*/  VIADDMNMX R15, R4, UR5, R15, PT ;  /* 0x00000005040f7c46 */ /* 0x000fce000b80010f */
.L_x_4559:
[C---:B------:R-:W-:Y:S01]  /*3560*/  ISETP.GT.AND P1, PT, R20.reuse, 0x1, !P1 ;  /* 0x000000011400780c */ /* 0x040fe20004f24270 */
[----:B------:R-:W-:Y:S01]  /*3570*/  ULDC UR6, c[0x0][0x988] ;  /* 0x0002620000067ab9 */ /* 0x000fe20000000800 */
[----:B------:R-:W-:Y:S01]  /*3580*/  ISETP.GT.AND P2, PT, R20, 0x8, !P2 ;  /* 0x000000081400780c */ /* 0x000fe20005744270 */
[----:B------:R-:W-:Y:S01]  /*3590*/  @UP0 ULDC UR14, c[0x0][0x450] ;  /* 0x00011400000e0ab9 */ /* 0x000fe20000000800 */
[----:B------:R-:W-:Y:S01]  /*35a0*/  ISETP.LT.OR P1, PT, R15, 0x2, P1 ;  /* 0x000000020f00780c */ /* 0x000fe20000f21670 */
[----:B------:R-:W-:Y:S01]  /*35b0*/  UMOV UR10, UR60 ;  /* 0x0000003c000a7c82 */ /* 0x000fe20008000000 */
[----:B------:R-:W-:Y:S02]  /*35c0*/  FMNMX.FTZ R4, R33, R67, !PT ;  /* 0x0000004321047209 */ /* 0x000fe40007810000 */
[----:B------:R-:W-:Y:S02]  /*35d0*/  FSEL R21, R0, -INF , !P1 ;  /* 0xff80000000157808 */ /* 0x000fe40004800000 */
[----:B------:R-:W-:-:S02]  /*35e0*/  ISETP.NE.AND P1, PT, R12, RZ, PT ;  /* 0x000000ff0c00720c */ /* 0x000fc40003f25270 */
[----:B------:R-:W-:Y:S02]  /*35f0*/  ISETP.LT.OR P2, PT, R15, 0x9, P2 ;  /* 0x000000090f00780c */ /* 0x000fe40001741670 */
[----:B------:R-:W-:Y:S02]  /*3600*/  ISETP.GT.AND P1, PT, R20, 0x9, !P1 ;  /* 0x000000091400780c */ /* 0x000fe40004f24270 */
[----:B------:R-:W-:Y:S02]  /*3610*/  FMNMX.FTZ R4, R71, R4, !PT ;  /* 0x0000000447047209 */ /* 0x000fe40007810000 */
[----:B------:R-:W-:Y:S02]  /*3620*/  ISETP.LT.OR P1, PT, R15, 0xa, P1 ;  /* 0x0000000a0f00780c */ /* 0x000fe40000f21670 */
[----:B------:R-:W-:Y:S02]  /*3630*/  FSEL R24, R30, -INF , !P2 ;  /* 0xff8000001e187808 */ /* 0x000fe40005000000 */
[----:B------:R-:W-:-:S02]  /*3640*/  FSEL R26, R26, -INF , !P1 ;  /* 0xff8000001a1a7808 */ /* 0x000fc40004800000 */
[----:B------:R-:W-:Y:S02]  /*3650*/  ISETP.NE.AND P1, PT, R25, RZ, PT ;  /* 0x000000ff1900720c */ /* 0x000fe40003f25270 */
[----:B------:R-:W-:Y:S02]  /*3660*/  ISETP.NE.AND P2, PT, R28, RZ, PT ;  /* 0x000000ff1c00720c */ /* 0x000fe40003f45270 */
[----:B------:R-:W-:Y:S02]  /*3670*/  ISETP.GT.AND P1, PT, R20, 0x10, !P1 ;  /* 0x000000101400780c */ /* 0x000fe40004f24270 */
[----:B------:R-:W-:Y:S02]  /*3680*/  FMNMX.FTZ R4, R73, R4, !PT ;  /* 0x0000000449047209 */ /* 0x000fe40007810000 */
[----:B------:R-:W-:Y:S02]  /*3690*/  ISETP.LT.OR P1, PT, R15, 0x11, P1 ;  /* 0x000000110f00780c */ /* 0x000fe40000f21670 */
[----:B------:R-:W-:-:S02]  /*36a0*/  FMNMX.FTZ R4, R77, R4, !PT ;  /* 0x000000044d047209 */ /* 0x000fc40007810000 */
[----:B------:R-:W-:Y:S02]  /*36b0*/  FSEL R28, R34, -INF , !P1 ;  /* 0xff800000221c7808 */ /* 0x000fe40004800000 */
[----:B------:R-:W-:Y:S02]  /*36c0*/  ISETP.GT.AND P1, PT, R20, 0x11, !P2 ;  /* 0x000000111400780c */ /* 0x000fe40005724270 */
[----:B------:R-:W-:Y:S02]  /*36d0*/  ISETP.NE.AND P5, PT, R29, RZ, PT ;  /* 0x000000ff1d00720c */ /* 0x000fe40003fa5270 */
[----:B------:R-:W-:Y:S02]  /*36e0*/  ISETP.LT.OR P1, PT, R15, 0x12, P1 ;  /* 0x000000120f00780c */ /* 0x000fe40000f21670 */
[----:B------:R-:W-:Y:S02]  /*36f0*/  FMNMX.FTZ R4, R79, R4, !PT ;  /* 0x000000044f047209 */ /* 0x000fe40007810000 */
[----:B------:R-:W-:-:S02]  /*3700*/  FSEL R30, R35, -INF , !P1 ;  /* 0xff800000231e7808 */ /* 0x000fc40004800000 */
[----:B------:R-:W-:Y:S02]  /*3710*/  ISETP.GT.AND P1, PT, R20, 0x18, !P5 ;  /* 0x000000181400780c */ /* 0x000fe40006f24270 */
[----:B------:R-:W-:Y:S02]  /*3720*/  FMNMX.FTZ R4, R81, R4, !PT ;  /* 0x0000000451047209 */ /* 0x000fe40007810000 */
[----:B------:R-:W-:Y:S02]  /*3730*/  ISETP.LT.OR P1, PT, R15, 0x19, P1 ;  /* 0x000000190f00780c */ /* 0x000fe40000f21670 */
[----:B------:R-:W-:Y:S02]  /*3740*/  FMNMX.FTZ R4, R83, R4, !PT ;  /* 0x0000000453047209 */ /* 0x000fe40007810000 */
[----:B------:R-:W-:Y:S02]  /*3750*/  ISETP.NE.AND P2, PT, R32, RZ, PT ;  /* 0x000000ff2000720c */ /* 0x000fe40003f45270 */
[----:B------:R-:W-:-:S02]  /*3760*/  FSEL R32, R38, -INF , !P1 ;  /* 0xff80000026207808 */ /* 0x000fc40004800000 */
[----:B------:R-:W-:Y:S02]  /*3770*/  FMNMX.FTZ R4, R85, R4, !PT ;  /* 0x0000000455047209 */ /* 0x000fe40007810000 */
        /* <DEDUP_REMOVED lines=28> */
[----:B------:R-:W-:-:S02]  /*3940*/  FMNMX.FTZ R9, R65, R4, !PT ;  /* 0x0000000441097209 */ /* 0x000fc40007810000 */
[----:B------:R-:W-:Y:S02]  /*3950*/  ISETP.NE.AND P1, PT, R44, RZ, PT ;  /* 0x000000ff2c00720c */ /* 0x000fe40003f25270 */
[----:B------:R-:W-:Y:S02]  /*3960*/  FMNMX.FTZ R9, R14, R9, !PT ;  /* 0x000000090e097209 */ /* 0x000fe40007810000 */
[C---:B------:R-:W-:Y:S02]  /*3970*/  ISETP.GT.AND P1, PT, R20.reuse, 0x29, !P1 ;  /* 0x000000291400780c */ /* 0x040fe40004f24270 */
[----:B------:R-:W-:Y:S01]  /*3980*/  FMNMX.FTZ R25, R69, R9, !PT ;  /* 0x0000000945197209 */ /* 0x000fe20007810000 */
[----:B------:R-:W-:Y:S01]  /*3990*/  IMAD.U32 R9, RZ, RZ, UR6 ;  /* 0x00000006ff097e24 */ /* 0x000fe2000f8e00ff */
[----:B------:R-:W-:Y:S01]  /*39a0*/  ISETP.LT.OR P1, PT, R15, 0x2a, P1 ;  /* 0x0000002a0f00780c */ /* 0x000fe20000f21670 */
[----:B------:R-:W-:Y:S01]  /*39b0*/  @UP0 ULDC UR6, c[0x0][0x44c] ;  /* 0x0001130000060ab9 */ /* 0x000fe20000000800 */
[----:B------:R-:W-:Y:S01]  /*39c0*/  ISETP.GT.AND P6, PT, R20, RZ, !P6 ;  /* 0x000000ff1400720c */ /* 0x000fe200077c4270 */
[----:B------:R-:W0:Y:S01]  /*39d0*/  SHFL.BFLY PT, R4, R25, 0x2, 0x1f ;  /* 0x0c401f0019047f89 */ /* 0x000e2200000e0000 */
[----:B------:R-:W-:Y:S01]  /*39e0*/  FSEL R42, R47, -INF , !P1 ;  /* 0xff8000002f2a7808 */ /* 0x000fe20004800000 */
[----:B------:R-:W-:Y:S01]  /*39f0*/  UIMAD.WIDE.U32 UR6, UR60, UR6, URZ ;  /* 0x000000063c0672a5 */ /* 0x000fe2000f8e003f */
[----:B------:R-:W-:-:S02]  /*3a00*/  ISETP.NE.AND P1, PT, R70, RZ, PT ;  /* 0x000000ff4600720c */ /* 0x000fc40003f25270 */
[C---:B------:R-:W-:Y:S01]  /*3a10*/  ISETP.LT.OR P6, PT, R15.reuse, 0x1, P6 ;  /* 0x000000010f00780c */ /* 0x040fe200037c1670 */
[----:B------:R-:W-:Y:S01]  /*3a20*/  @UP0 USHF.R.U32.HI UR10, URZ, UR14, UR7 ;  /* 0x0000000e3f0a0299 */ /* 0x000fe20008011607 */
[----:B------:R-:W-:Y:S02]  /*3a30*/  ISETP.GT.AND P1, PT, R20, 0x30, !P1 ;  /* 0x000000301400780c */ /* 0x000fe40004f24270 */
[----:B------:R-:W-:Y:S02]  /*3a40*/  FSEL R2, R2, -INF , !P6 ;  /* 0xff80000002027808 */ /* 0x000fe40007000000 */
[----:B------:R-:W-:Y:S02]  /*3a50*/  ISETP.LT.OR P1, PT, R15, 0x31, P1 ;  /* 0x000000310f00780c */ /* 0x000fe40000f21670 */
[----:B------:R-:W-:Y:S02]  /*3a60*/  ISETP.NE.AND P5, PT, R56, RZ, PT ;  /* 0x000000ff3800720c */ /* 0x000fe40003fa5270 */
[----:B------:R-:W-:-:S02]  /*3a70*/  FSEL R44, R50, -INF , !P1 ;  /* 0xff800000322c7808 */ /* 0x000fc40004800000 */
[----:B------:R-:W-:Y:S02]  /*3a80*/  ISETP.NE.AND P1, PT, R48, RZ, PT ;  /* 0x000000ff3000720c */ /* 0x000fe40003f25270 */
[----:B------:R-:W-:Y:S02]  /*3a90*/  ISETP.NE.AND P6, PT, R78, RZ, PT ;  /* 0x000000ff4e00720c */ /* 0x000fe40003fc5270 */
[C---:B------:R-:W-:Y:S02]  /*3aa0*/  ISETP.GT.AND P1, PT, R20.reuse, 0x31, !P1 ;  /* 0x000000311400780c */ /* 0x040fe40004f24270 */
[----:B------:R-:W-:Y:S02]  /*3ab0*/  ISETP.GT.AND P3, PT, R20, 0x51, !P3 ;  /* 0x000000511400780c */ /* 0x000fe40005f64270 */
[----:B------:R-:W-:Y:S02]  /*3ac0*/  ISETP.LT.OR P1, PT, R15, 0x32, P1 ;  /* 0x000000320f00780c */ /* 0x000fe40000f21670 */
[----:B0-----:R-:W-:-:S02]  /*3ad0*/  FMNMX.FTZ R27, R25, R4, !PT ;  /* 0x00000004191b7209 */ /* 0x001fc40007810000 */
[----:B------:R-:W-:Y:S02]  /*3ae0*/  FMNMX.FTZ R25, R2, R21, !PT ;  /* 0x0000001502197209 */ /* 0x000fe40007810000 */
[----:B------:R-:W-:Y:S01]  /*3af0*/  FSEL R46, R51, -INF , !P1 ;  /* 0xff800000332e7808 */ /* 0x000fe20004800000 */
[----:B------:R-:W0:Y:S01]  /*3b00*/  SHFL.BFLY PT, R4, R27, 0x1, 0x1f ;  /* 0x0c201f001b047f89 */ /* 0x000e2200000e0000 */
        /* <DEDUP_REMOVED lines=14> */
[----:B------:R-:W-:Y:S02]  /*3bf0*/  ISETP.GT.AND P1, PT, R20, 0x40, !P2 ;  /* 0x000000401400780c */ /* 0x000fe40005724270 */
[----:B------:R-:W-:-:S02]  /*3c00*/  FMNMX.FTZ R25, R36, R25, !PT ;  /* 0x0000001924197209 */ /* 0x000fc40007810000 */
[----:B------:R-:W-:Y:S02]  /*3c10*/  ISETP.LT.OR P1, PT, R15, 0x41, P1 ;  /* 0x000000410f00780c */ /* 0x000fe40000f21670 */
[----:B------:R-:W-:Y:S02]  /*3c20*/  FMNMX.FTZ R25, R38, R25, !PT ;  /* 0x0000001926197209 */ /* 0x000fe40007810000 */
[----:B------:R-:W-:Y:S02]  /*3c30*/  FSEL R10, R58, -INF , !P1 ;  /* 0xff8000003a0a7808 */ /* 0x000fe40004800000 */
[----:B------:R-:W-:Y:S02]  /*3c40*/  FMNMX.FTZ R25, R40, R25, !PT ;  /* 0x0000001928197209 */ /* 0x000fe40007810000 */
[----:B------:R-:W-:Y:S02]  /*3c50*/  ISETP.GT.AND P1, PT, R20, 0x41, !P5 ;  /* 0x000000411400780c */ /* 0x000fe40006f24270 */
[----:B0-----:R-:W-:-:S02]  /*3c60*/  FMNMX.FTZ R4, R27, R4, !PT ;  /* 0x000000041b047209 */ /* 0x001fc40007810000 */
[----:B------:R-:W-:Y:S02]  /*3c70*/  FMNMX.FTZ R25, R42, R25, !PT ;  /* 0x000000192a197209 */ /* 0x000fe40007810000 */
[----:B------:R-:W-:Y:S01]  /*3c80*/  ISETP.LT.OR P1, PT, R15, 0x42, P1 ;  /* 0x000000420f00780c */ /* 0x000fe20000f21670 */
[----:B------:R-:W-:Y:S01]  /*3c90*/  FMUL.FTZ R29, R4, R9 ;  /* 0x00000009041d7220 */ /* 0x000fe20000410000 */
[----:B------:R-:W-:Y:S02]  /*3ca0*/  FMNMX.FTZ R25, R44, R25, !PT ;  /* 0x000000192c197209 */ /* 0x000fe40007810000 */
[----:B------:R-:W-:Y:S02]  /*3cb0*/  FSEL R0, R59, -INF , !P1 ;  /* 0xff8000003b007808 */ /* 0x000fe40004800000 */
[----:B------:R-:W-:Y:S02]  /*3cc0*/  FSETP.NEU.FTZ.AND P1, PT, R4, -INF , PT ;  /* 0xff8000000400780b */ /* 0x000fe40003f3d000 */
[----:B------:R-:W-:-:S02]  /*3cd0*/  ISETP.NE.AND P5, PT, R76, RZ, PT ;  /* 0x000000ff4c00720c */ /* 0x000fc40003fa5270 */
[----:B------:R-:W-:Y:S02]  /*3ce0*/  FMNMX.FTZ R25, R46, R25, !PT ;  /* 0x000000192e197209 */ /* 0x000fe40007810000 */
[----:B------:R-:W-:Y:S02]  /*3cf0*/  FSEL R60, R29, RZ, P1 ;  /* 0x000000ff1d3c7208 */ /* 0x000fe40000800000 */
[----:B------:R-:W-:Y:S02]  /*3d00*/  ISETP.GT.AND P1, PT, R20, 0x48, !P5 ;  /* 0x000000481400780c */ /* 0x000fe40006f24270 */
[----:B------:R-:W-:Y:S01]  /*3d10*/  FMNMX.FTZ R25, R48, R25, !PT ;  /* 0x0000001930197209 */ /* 0x000fe20007810000 */
[-CC-:B------:R-:W-:Y:S01]  /*3d20*/  FFMA.FTZ R27, R33, R9.reuse, -R60.reuse ;  /* 0x00000009211b7223 */ /* 0x180fe2000001083c */
[----:B------:R-:W-:Y:S01]  /*3d30*/  ISETP.LT.OR P1, PT, R15, 0x49, P1 ;  /* 0x000000490f00780c */ /* 0x000fe20000f21670 */
[--C-:B------:R-:W-:Y:S01]  /*3d40*/  FFMA.FTZ R29, R67, R9, -R60.reuse ;  /* 0x00000009431d7223 */ /* 0x100fe2000001083c */
[----:B------:R-:W-:Y:S01]  /*3d50*/  FMNMX.FTZ R25, R12, R25, !PT ;  /* 0x000000190c197209 */ /* 0x000fe20007810000 */
[-CC-:B------:R-:W-:Y:S01]  /*3d60*/  FFMA.FTZ R33, R73, R9.reuse, -R60.reuse ;  /* 0x0000000949217223 */ /* 0x180fe2000001083c */
[----:B------:R-:W-:Y:S01]  /*3d70*/  FSEL R50, R62, -INF , !P1 ;  /* 0xff8000003e327808 */ /* 0x000fe20004800000 */
[----:B------:R-:W-:Y:S01]  /*3d80*/  MUFU.EX2 R27, R27 ;  /* 0x0000001b001b7308 */ /* 0x000fe20000000800 */
[----:B------:R-:W-:Y:S01]  /*3d90*/  ISETP.NE.AND P2, PT, R80, RZ, PT ;  /* 0x000000ff5000720c */ /* 0x000fe20003f45270 */
[-CC-:B------:R-:W-:Y:S01]  /*3da0*/  FFMA.FTZ R35, R77, R9.reuse, -R60.reuse ;  /* 0x000000094d237223 */ /* 0x180fe2000001083c */
[----:B------:R-:W-:Y:S01]  /*3db0*/  ISETP.GT.AND P1, PT, R20, 0x49, !P6 ;  /* 0x000000491400780c */ /* 0x000fe20007724270 */
[--C-:B------:R-:W-:Y:S01]  /*3dc0*/  FFMA.FTZ R37, R81, R9, -R60.reuse ;  /* 0x0000000951257223 */ /* 0x100fe2000001083c */
[----:B------:R-:W-:Y:S01]  /*3dd0*/  FMNMX.FTZ R25, R10, R25, !PT ;  /* 0x000000190a197209 */ /* 0x000fe20007810000 */
[-CC-:B------:R-:W-:Y:S01]  /*3de0*/  FFMA.FTZ R43, R65, R9.reuse, -R60.reuse ;  /* 0x00000009412b7223 */ /* 0x180fe2000001083c */
[----:B------:R-:W-:Y:S01]  /*3df0*/  ISETP.NE.AND P5, PT, R31, RZ, PT ;  /* 0x000000ff1f00720c */ /* 0x000fe20003fa5270 */
[-CC-:B------:R-:W-:Y:S01]  /*3e00*/  FFMA.FTZ R31, R71, R9.reuse, -R60.reuse ;  /* 0x00000009471f7223 */ /* 0x180fe2000001083c */
[----:B------:R-:W-:Y:S01]  /*3e10*/  ISETP.GT.AND P2, PT, R20, 0x50, !P2 ;  /* 0x000000501400780c */ /* 0x000fe20005744270 */
[----:B------:R0:W1:Y:S01]  /*3e20*/  MUFU.EX2 R188, R29 ;  /* 0x0000001d00bc7308 */ /* 0x0000620000000800 */
[----:B------:R-:W-:Y:S01]  /*3e30*/  ISETP.LT.OR P1, PT, R15, 0x4a, P1 ;  /* 0x0000004a0f00780c */ /* 0x000fe20000f21670 */
[--C-:B------:R-:W-:Y:S01]  /*3e40*/  FFMA.FTZ R39, R93, R9, -R60.reuse ;  /* 0x000000095d277223 */ /* 0x100fe2000001083c */
[----:B------:R-:W-:Y:S01]  /*3e50*/  FMNMX.FTZ R25, R0, R25, !PT ;  /* 0x0000001900197209 */ /* 0x000fe20007810000 */
[----:B------:R-:W-:Y:S01]  /*3e60*/  FFMA.FTZ R14, R14, R9, -R60 ;  /* 0x000000090e0e7223 */ /* 0x000fe2000001083c */
[----:B------:R-:W-:-:S02]  /*3e70*/  ISETP.GT.AND P4, PT, R20, 0x58, !P4 ;  /* 0x000000581400780c */ /* 0x000fc40006784270 */
[----:B------:R-:W-:Y:S01]  /*3e80*/  ISETP.GT.AND P5, PT, R20, 0x59, !P5 ;  /* 0x000000591400780c */ /* 0x000fe20006fa4270 */
[----:B------:R-:W2:Y:S01]  /*3e90*/  MUFU.EX2 R31, R31 ;  /* 0x0000001f001f7308 */ /* 0x000ea20000000800 */
[----:B------:R-:W-:Y:S01]  /*3ea0*/  ISETP.LT.OR P2, PT, R15, 0x51, P2 ;  /* 0x000000510f00780c */ /* 0x000fe20001741670 */
[-CC-:B0-----:R-:W-:Y:S01]  /*3eb0*/  FFMA.FTZ R29, R79, R9.reuse, -R60.reuse ;  /* 0x000000094f1d7223 */ /* 0x181fe2000001083c */
[----:B------:R-:W-:Y:S01]  /*3ec0*/  FSEL R20, R3, -INF , !P1 ;  /* 0xff80000003147808 */ /* 0x000fe20004800000 */
[----:B------:R-:W-:Y:S01]  /*3ed0*/  FFMA.FTZ R3, R85, R9, -R60 ;  /* 0x0000000955037223 */ /* 0x000fe2000001083c */
[----:B------:R-:W-:Y:S02]  /*3ee0*/  FMNMX.FTZ R25, R50, R25, !PT ;  /* 0x0000001932197209 */ /* 0x000fe40007810000 */
[----:B------:R-:W-:Y:S01]  /*3ef0*/  ISETP.LT.OR P3, PT, R15, 0x52, P3 ;  /* 0x000000520f00780c */ /* 0x000fe20001f61670 */
[----:B------:R0:W-:Y:S01]  /*3f00*/  MUFU.EX2 R180, R3 ;  /* 0x0000000300b47308 */ /* 0x0001e20000000800 */
[----:B------:R-:W-:-:S02]  /*3f10*/  FSEL R8, R8, -INF , !P2 ;  /* 0xff80000008087808 */ /* 0x000fc40005000000 */
[----:B------:R-:W-:Y:S02]  /*3f20*/  FMNMX.FTZ R25, R20, R25, !PT ;  /* 0x0000001914197209 */ /* 0x000fe40007810000 */
[----:B------:R-:W-:Y:S02]  /*3f30*/  ISETP.LT.OR P4, PT, R15, 0x59, P4 ;  /* 0x000000590f00780c */ /* 0x000fe40002781670 */
[----:B------:R-:W-:Y:S01]  /*3f40*/  FSEL R52, R5, -INF , !P3 ;  /* 0xff80000005347808 */ /* 0x000fe20005800000 */
[--C-:B------:R-:W-:Y:S01]  /*3f50*/  FFMA.FTZ R5, R41, R9, -R60.reuse ;  /* 0x0000000929057223 */ /* 0x100fe2000001083c */
[----:B------:R-:W-:Y:S01]  /*3f60*/  FMNMX.FTZ R25, R8, R25, !PT ;  /* 0x0000001908197209 */ /* 0x000fe20007810000 */
[-CC-:B0-----:R-:W-:Y:S01]  /*3f70*/  FFMA.FTZ R3, R87, R9.reuse, -R60.reuse ;  /* 0x0000000957037223 */ /* 0x181fe2000001083c */
[----:B------:R-:W-:Y:S01]  /*3f80*/  ISETP.LT.OR P5, PT, R15, 0x5a, P5 ;  /* 0x0000005a0f00780c */ /* 0x000fe20002fa1670 */
[--C-:B------:R-:W-:Y:S01]  /*3f90*/  FFMA.FTZ R41, R61, R9, -R60.reuse ;  /* 0x000000093d297223 */ /* 0x100fe2000001083c */
[----:B------:R-:W-:Y:S01]  /*3fa0*/  FSEL R54, R13, -INF , !P4 ;  /* 0xff8000000d367808 */ /* 0x000fe20006000000 */
[----:B------:R-:W-:Y:S01]  /*3fb0*/  MUFU.EX2 R182, R3 ;  /* 0x0000000300b67308 */ /* 0x000fe20000000800 */
[----:B------:R-:W-:Y:S01]  /*3fc0*/  FMNMX.FTZ R25, R52, R25, !PT ;  /* 0x0000001934197209 */ /* 0x000fe20007810000 */
[-CC-:B------:R-:W-:Y:S01]  /*3fd0*/  FFMA.FTZ R13, R89, R9.reuse, -R60.reuse ;  /* 0x00000009590d7223 */ /* 0x180fe2000001083c */
[----:B------:R-:W-:Y:S01]  /*3fe0*/  FSEL R56, R11, -INF , !P5 ;  /* 0xff8000000b387808 */ /* 0x000fe20006800000 */
[--C-:B------:R-:W-:Y:S01]  /*3ff0*/  FFMA.FTZ R11, R45, R9, -R60.reuse ;  /* 0x000000092d0b7223 */ /* 0x100fe2000001083c */
[----:B------:R-:W-:Y:S01]  /*4000*/  FMNMX.FTZ R25, R54, R25, !PT ;  /* 0x0000001936197209 */ /* 0x000fe20007810000 */
[----:B------:R-:W-:Y:S01]  /*4010*/  FFMA.FTZ R15, R49, R9, -R60 ;  /* 0x00000009310f7223 */ /* 0x000fe2000001083c */
[----:B------:R-:W-:Y:S01]  /*4020*/  R2UR UR11, R74 ;  /* 0x000000004a0b72ca */ /* 0x000fe200000e0000 */
[----:B------:R-:W-:Y:S01]  /*4030*/  MUFU.EX2 R174, R41 ;  /* 0x0000002900ae7308 */ /* 0x000fe20000000800 */
[----:B------:R-:W-:-:S05]  /*4040*/  FMNMX.FTZ R25, R56, R25, !PT ;  /* 0x0000001938197209 */ /* 0x000fca0007810000 */
[----:B------:R-:W0:Y:S02]  /*4050*/  SHFL.BFLY PT, R58, R25, 0x2, 0x1f ;  /* 0x0c401f00193a7f89 */ /* 0x000e2400000e0000 */
[----:B------:R3:W4:Y:S04]  /*4060*/  MUFU.EX2 R190, R33 ;  /* 0x0000002100be7308 */ /* 0x0007280000000800 */
[----:B------:R-:W-:-:S04]  /*4070*/  UIADD3 UR6, UR11, UR10, URZ ;  /* 0x0000000a0b067290 */ /* 0x000fc8000fffe03f */
[----:B------:R-:W5:Y:S01]  /*4080*/  MUFU.EX2 R35, R35 ;  /* 0x0000002300237308 */ /* 0x000f620000000800 */
[----:B---3--:R-:W-:Y:S01]  /*4090*/  FFMA.FTZ R33, R83, R9, -R60 ;  /* 0x0000000953217223 */ /* 0x008fe2000001083c */
[----:B------:R-:W-:-:S06]  /*40a0*/  UIADD3 UR4, UR6, UR4, URZ ;  /* 0x0000000406047290 */ /* 0x000fcc000fffe03f */
[----:B------:R3:W5:Y:S01]  /*40b0*/  MUFU.EX2 R184, R29 ;  /* 0x0000001d00b87308 */ /* 0x0007620000000800 */
[----:B0-----:R-:W-:Y:S01]  /*40c0*/  FMNMX.FTZ R58, R25, R58, !PT ;  /* 0x0000003a193a7209 */ /* 0x001fe20007810000 */
[----:B------:R-:W-:-:S06]  /*40d0*/  FFMA.FTZ R25, R57, R9, -R60 ;  /* 0x0000000939197223 */ /* 0x000fcc000001083c */
[----:B------:R-:W0:Y:S01]  /*40e0*/  MUFU.EX2 R37, R37 ;  /* 0x0000002500257308 */ /* 0x000e220000000800 */
[----:B---3--:R-:W-:Y:S01]  /*40f0*/  FFMA.FTZ R29, R91, R9, -R60 ;  /* 0x000000095b1d7223 */ /* 0x008fe2000001083c */
[----:B------:R-:W3:Y:S06]  /*4100*/  SHFL.BFLY PT, R3, R58, 0x1, 0x1f ;  /* 0x0c201f003a037f89 */ /* 0x000eec00000e0000 */
[----:B------:R1:W-:Y:S08]  /*4110*/  MUFU.EX2 R172, R25 ;  /* 0x0000001900ac7308 */ /* 0x0003f00000000800 */
[----:B------:R-:W-:Y:S08]  /*4120*/  MUFU.EX2 R168, R43 ;  /* 0x0000002b00a87308 */ /* 0x000ff00000000800 */
[----:B------:R2:W0:Y:S01]  /*4130*/  MUFU.EX2 R186, R33 ;  /* 0x0000002100ba7308 */ /* 0x0004220000000800 */
[----:B---3--:R-:W-:-:S04]  /*4140*/  FMNMX.FTZ R3, R58, R3, !PT ;  /* 0x000000033a037209 */ /* 0x008fc80007810000 */
[C---:B------:R-:W-:Y:S01]  /*4150*/  FSETP.NEU.FTZ.AND P1, PT, R3.reuse, -INF , PT ;  /* 0xff8000000300780b */ /* 0x040fe20003f3d000 */
[-C--:B-1----:R-:W-:Y:S02]  /*4160*/  FMUL.FTZ R25, R3, R9.reuse ;  /* 0x0000000903197220 */ /* 0x082fe40000410000 */
[----:B------:R-:W-:Y:S01]  /*4170*/  MUFU.EX2 R5, R5 ;  /* 0x0000000500057308 */ /* 0x000fe20000000800 */
[----:B--2---:R-:W-:Y:S02]  /*4180*/  FFMA.FTZ R33, R53, R9, -R60 ;  /* 0x0000000935217223 */ /* 0x004fe4000001083c */
[----:B------:R-:W-:Y:S02]  /*4190*/  FSEL R41, R25, RZ, P1 ;  /* 0x000000ff19297208 */ /* 0x000fe40000800000 */
[----:B------:R-:W-:-:S03]  /*41a0*/  PLOP3.LUT P1, PT, PT, PT, UP1, 0x40, 0x0 ;  /* 0x000000000000781c */ /* 0x000fc60003f2e818 */
        /* <DEDUP_REMOVED lines=17> */
[----:B-1----:R-:W-:Y:S01]  /*42c0*/  FADD.FTZ R26, R27, R188 ;  /* 0x000000bc1b1a7221 */ /* 0x002fe20000010000 */
[-CC-:B------:R-:W-:Y:S01]  /*42d0*/  FFMA.FTZ R46, R46, R9.reuse, -R41.reuse ;  /* 0x000000092e2e7223 */ /* 0x180fe20000010829 */
[-CC-:B------:R-:W-:Y:S01]  /*42e0*/  FFMA.FTZ R48, R48, R9.reuse, -R41.reuse ;  /* 0x0000000930307223 */ /* 0x180fe20000010829 */
[--C-:B------:R-:W-:Y:S01]  /*42f0*/  FFMA.FTZ R0, R0, R9, -R41.reuse ;  /* 0x0000000900007223 */ /* 0x100fe20000010829 */
[----:B------:R-:W-:Y:S01]  /*4300*/  FADD.FTZ R43, R31, R26 ;  /* 0x0000001a1f2b7221 */ /* 0x000fe20000010000 */
[----:B------:R-:W-:Y:S01]  /*4310*/  F2FP.BF16.F32.PACK_AB R188, R188, R27 ;  /* 0x0000001bbcbc723e */ /* 0x000fe200000010ff */
[-C--:B------:R-:W-:Y:S01]  /*4320*/  FFMA.FTZ R10, R10, R9.reuse, -R41 ;  /* 0x000000090a0a7223 */ /* 0x080fe20000010829 */
[----:B------:R-:W1:Y:S01]  /*4330*/  MUFU.EX2 R21, R21 ;  /* 0x0000001500157308 */ /* 0x000e620000000800 */
[----:B----4-:R-:W-:Y:S01]  /*4340*/  FADD.FTZ R26, R190, R43 ;  /* 0x0000002bbe1a7221 */ /* 0x010fe20000010000 */
[-CC-:B------:R-:W-:Y:S01]  /*4350*/  FFMA.FTZ R50, R50, R9.reuse, -R41.reuse ;  /* 0x0000000932327223 */ /* 0x180fe20000010829 */
[-CC-:B------:R-:W-:Y:S01]  /*4360*/  FFMA.FTZ R20, R20, R9.reuse, -R41.reuse ;  /* 0x0000000914147223 */ /* 0x180fe20000010829 */
[-CC-:B------:R-:W-:Y:S01]  /*4370*/  FFMA.FTZ R52, R52, R9.reuse, -R41.reuse ;  /* 0x0000000934347223 */ /* 0x180fe20000010829 */
[----:B-----5:R-:W-:Y:S01]  /*4380*/  FADD.FTZ R43, R35, R26 ;  /* 0x0000001a232b7221 */ /* 0x020fe20000010000 */
[----:B------:R-:W-:Y:S01]  /*4390*/  FFMA.FTZ R54, R54, R9, -R41 ;  /* 0x0000000936367223 */ /* 0x000fe20000010829 */
[----:B------:R-:W-:Y:S01]  /*43a0*/  F2FP.BF16.F32.PACK_AB R190, R190, R31 ;  /* 0x0000001fbebe723e */ /* 0x000fe200000010ff */
[----:B------:R-:W2:Y:S01]  /*43b0*/  MUFU.EX2 R24, R24 ;  /* 0x0000001800187308 */ /* 0x000ea20000000800 */
[C---:B------:R-:W-:Y:S01]  /*43c0*/  FADD.FTZ R26, R184.reuse, R43 ;  /* 0x0000002bb81a7221 */ /* 0x040fe20000010000 */
[----:B------:R-:W-:-:S03]  /*43d0*/  F2FP.BF16.F32.PACK_AB R184, R184, R35 ;  /* 0x00000023b8b8723e */ /* 0x000fc600000010ff */
[----:B0-----:R-:W-:-:S03]  /*43e0*/  FADD.FTZ R43, R37, R26 ;  /* 0x0000001a252b7221 */ /* 0x001fc60000010000 */
[----:B------:R-:W0:Y:S01]  /*43f0*/  MUFU.EX2 R28, R28 ;  /* 0x0000001c001c7308 */ /* 0x000e220000000800 */
[C---:B------:R-:W-:Y:S01]  /*4400*/  FADD.FTZ R43, R186.reuse, R43 ;  /* 0x0000002bba2b7221 */ /* 0x040fe20000010000 */
[----:B------:R-:W-:Y:S02]  /*4410*/  F2FP.BF16.F32.PACK_AB R186, R186, R37 ;  /* 0x00000025baba723e */ /* 0x000fe400000010ff */
[----:B-1----:R-:W-:Y:S01]  /*4420*/  F2FP.BF16.F32.PACK_AB R189, R21, R2 ;  /* 0x0000000215bd723e */ /* 0x002fe200000010ff */
[----:B------:R-:W-:Y:S01]  /*4430*/  FADD.FTZ R26, R180, R43 ;  /* 0x0000002bb41a7221 */ /* 0x000fe20000010000 */
[----:B------:R-:W-:Y:S01]  /*4440*/  FADD.FTZ R43, R2, R21 ;  /* 0x00000015022b7221 */ /* 0x000fe20000010000 */
[C---:B------:R-:W-:Y:S01]  /*4450*/  F2FP.BF16.F32.PACK_AB R180, R5.reuse, R180 ;  /* 0x000000b405b4723e */ /* 0x040fe200000010ff */
[----:B------:R1:W3:Y:S01]  /*4460*/  MUFU.EX2 R185, R30 ;  /* 0x0000001e00b97308 */ /* 0x0002e20000000800 */
[----:B------:R-:W-:Y:S01]  /*4470*/  FADD.FTZ R45, R5, R26 ;  /* 0x0000001a052d7221 */ /* 0x000fe20000010000 */
[----:B--2---:R-:W-:-:S04]  /*4480*/  FADD.FTZ R26, R24, R43 ;  /* 0x0000002b181a7221 */ /* 0x004fc80000010000 */
[C---:B------:R-:W-:Y:S01]  /*4490*/  FADD.FTZ R43, R191.reuse, R26 ;  /* 0x0000001abf2b7221 */ /* 0x040fe20000010000 */
[----:B------:R-:W-:Y:S01]  /*44a0*/  F2FP.BF16.F32.PACK_AB R191, R191, R24 ;  /* 0x00000018bfbf723e */ /* 0x000fe200000010ff */
[----:B------:R-:W2:Y:S01]  /*44b0*/  MUFU.EX2 R32, R32 ;  /* 0x0000002000207308 */ /* 0x000ea20000000800 */
[----:B-1----:R-:W-:Y:S01]  /*44c0*/  FADD.FTZ R30, R182, R45 ;  /* 0x0000002db61e7221 */ /* 0x002fe20000010000 */
[----:B0-----:R-:W-:Y:S01]  /*44d0*/  FADD.FTZ R26, R28, R43 ;  /* 0x0000002b1c1a7221 */ /* 0x001fe20000010000 */
[C---:B------:R-:W-:Y:S02]  /*44e0*/  F2FP.BF16.F32.PACK_AB R182, R11.reuse, R182 ;  /* 0x000000b60bb6723e */ /* 0x040fe400000010ff */
[----:B------:R-:W-:-:S03]  /*44f0*/  FADD.FTZ R30, R11, R30 ;  /* 0x0000001e0b1e7221 */ /* 0x000fc60000010000 */
[----:B------:R-:W0:Y:S01]  /*4500*/  MUFU.EX2 R187, R34 ;  /* 0x0000002200bb7308 */ /* 0x000e220000000800 */
[C---:B---3--:R-:W-:Y:S01]  /*4510*/  FADD.FTZ R43, R185.reuse, R26 ;  /* 0x0000001ab92b7221 */ /* 0x048fe20000010000 */
[----:B------:R-:W-:-:S06]  /*4520*/  F2FP.BF16.F32.PACK_AB R185, R185, R28 ;  /* 0x0000001cb9b9723e */ /* 0x000fcc00000010ff */
[----:B------:R-:W1:Y:S08]  /*4530*/  MUFU.EX2 R36, R36 ;  /* 0x0000002400247308 */ /* 0x000e700000000800 */
[----:B------:R-:W3:Y:S08]  /*4540*/  MUFU.EX2 R181, R38 ;  /* 0x0000002600b57308 */ /* 0x000ef00000000800 */
[----:B------:R4:W-:Y:S08]  /*4550*/  MUFU.EX2 R179, R12 ;  /* 0x0000000c00b37308 */ /* 0x0009f00000000800 */
[----:B------:R-:W-:Y:S01]  /*4560*/  MUFU.EX2 R40, R40 ;  /* 0x0000002800287308 */ /* 0x000fe20000000800 */
[-C--:B----4-:R-:W-:Y:S01]  /*4570*/  FFMA.FTZ R12, R8, R9.reuse, -R41 ;  /* 0x00000009080c7223 */ /* 0x090fe20000010829 */
[----:B--2---:R-:W-:Y:S01]  /*4580*/  FADD.FTZ R8, R32, R43 ;  /* 0x0000002b20087221 */ /* 0x004fe20000010000 */
[----:B------:R-:W-:-:S03]  /*4590*/  FFMA.FTZ R41, R56, R9, -R41 ;  /* 0x0000000938297223 */ /* 0x000fc60000010829 */
[C---:B0-----:R-:W-:Y:S01]  /*45a0*/  FADD.FTZ R43, R187.reuse, R8 ;  /* 0x00000008bb2b7221 */ /* 0x041fe20000010000 */
[----:B------:R-:W-:Y:S01]  /*45b0*/  F2FP.BF16.F32.PACK_AB R187, R187, R32 ;  /* 0x00000020bbbb723e */ /* 0x000fe200000010ff */
[----:B------:R-:W-:Y:S02]  /*45c0*/  MUFU.EX2 R183, R42 ;  /* 0x0000002a00b77308 */ /* 0x000fe40000000800 */
[----:B-1----:R-:W-:-:S04]  /*45d0*/  FADD.FTZ R8, R36, R43 ;  /* 0x0000002b24087221 */ /* 0x002fc80000010000 */
[C---:B---3--:R-:W-:Y:S01]  /*45e0*/  FADD.FTZ R27, R181.reuse, R8 ;  /* 0x00000008b51b7221 */ /* 0x048fe20000010000 */
[----:B------:R-:W-:Y:S01]  /*45f0*/  F2FP.BF16.F32.PACK_AB R181, R181, R36 ;  /* 0x00000024b5b5723e */ /* 0x000fe200000010ff */
[----:B------:R-:W0:Y:S08]  /*4600*/  MUFU.EX2 R13, R13 ;  /* 0x0000000d000d7308 */ /* 0x000e300000000800 */
[----:B------:R-:W-:Y:S08]  /*4610*/  MUFU.EX2 R44, R44 ;  /* 0x0000002c002c7308 */ /* 0x000ff00000000800 */
[----:B------:R1:W2:Y:S01]  /*4620*/  MUFU.EX2 R176, R15 ;  /* 0x0000000f00b07308 */ /* 0x0002a20000000800 */
[----:B0-----:R-:W-:-:S07]  /*4630*/  FADD.FTZ R45, R13, R30 ;  /* 0x0000001e0d2d7221 */ /* 0x001fce0000010000 */
[----:B------:R-:W-:Y:S01]  /*4640*/  MUFU.EX2 R177, R46 ;  /* 0x0000002e00b17308 */ /* 0x000fe20000000800 */
[----:B-1----:R-:W-:-:S07]  /*4650*/  FFMA.FTZ R15, R95, R9, -R60 ;  /* 0x000000095f0f7223 */ /* 0x002fce000001083c */
[----:B------:R-:W0:Y:S01]  /*4660*/  MUFU.EX2 R29, R29 ;  /* 0x0000001d001d7308 */ /* 0x000e220000000800 */
[C---:B--2---:R-:W-:Y:S01]  /*4670*/  FADD.FTZ R26, R176.reuse, R45 ;  /* 0x0000002db01a7221 */ /* 0x044fe20000010000 */
[----:B------:R-:W-:-:S06]  /*4680*/  F2FP.BF16.F32.PACK_AB R176, R176, R13 ;  /* 0x0000000db0b0723e */ /* 0x000fcc00000010ff */
[----:B------:R-:W1:Y:S08]  /*4690*/  MUFU.EX2 R48, R48 ;  /* 0x0000003000307308 */ /* 0x000e700000000800 */
[----:B------:R2:W-:Y:S01]  /*46a0*/  MUFU.EX2 R173, R0 ;  /* 0x0000000000ad7308 */ /* 0x0005e20000000800 */
[----:B0-----:R-:W-:-:S07]  /*46b0*/  FADD.FTZ R45, R29, R26 ;  /* 0x0000001a1d2d7221 */ /* 0x001fce0000010000 */
[----:B------:R0:W3:Y:S01]  /*46c0*/  MUFU.EX2 R178, R33 ;  /* 0x0000002100b27308 */ /* 0x0000e20000000800 */
[----:B--2---:R-:W-:-:S04]  /*46d0*/  FADD.FTZ R0, R40, R27 ;  /* 0x0000001b28007221 */ /* 0x004fc80000010000 */
[C---:B------:R-:W-:Y:S01]  /*46e0*/  FADD.FTZ R5, R183.reuse, R0 ;  /* 0x00000000b7057221 */ /* 0x040fe20000010000 */
[----:B------:R-:W-:Y:S02]  /*46f0*/  F2FP.BF16.F32.PACK_AB R183, R183, R40 ;  /* 0x00000028b7b7723e */ /* 0x000fe400000010ff */
[----:B------:R-:W2:Y:S01]  /*4700*/  MUFU.EX2 R39, R39 ;  /* 0x0000002700277308 */ /* 0x000ea20000000800 */
[----:B------:R-:W-:Y:S01]  /*4710*/  FADD.FTZ R0, R44, R5 ;  /* 0x000000052c007221 */ /* 0x000fe20000010000 */
[-CC-:B0-----:R-:W-:Y:S01]  /*4720*/  FFMA.FTZ R33, R97, R9.reuse, -R60.reuse ;  /* 0x0000000961217223 */ /* 0x181fe2000001083c */
[----:B------:R-:W-:Y:S02]  /*4730*/  FFMA.FTZ R60, R69, R9, -R60 ;  /* 0x00000009453c7223 */ /* 0x000fe4000001083c */
[C---:B------:R-:W-:Y:S01]  /*4740*/  FADD.FTZ R5, R177.reuse, R0 ;  /* 0x00000000b1057221 */ /* 0x040fe20000010000 */
[----:B------:R-:W-:Y:S02]  /*4750*/  F2FP.BF16.F32.PACK_AB R177, R177, R44 ;  /* 0x0000002cb1b1723e */ /* 0x000fe400000010ff */
[----:B------:R-:W0:Y:S01]  /*4760*/  MUFU.EX2 R10, R10 ;  /* 0x0000000a000a7308 */ /* 0x000e220000000800 */
[----:B-1----:R-:W-:Y:S01]  /*4770*/  FADD.FTZ R0, R48, R5 ;  /* 0x0000000530007221 */ /* 0x002fe20000010000 */
[C---:B---3--:R-:W-:Y:S01]  /*4780*/  FADD.FTZ R26, R178.reuse, R45 ;  /* 0x0000002db21a7221 */ /* 0x048fe20000010000 */
[----:B------:R-:W-:-:S02]  /*4790*/  F2FP.BF16.F32.PACK_AB R178, R178, R29 ;  /* 0x0000001db2b2723e */ /* 0x000fc400000010ff */
[C---:B------:R-:W-:Y:S01]  /*47a0*/  FADD.FTZ R5, R179.reuse, R0 ;  /* 0x00000000b3057221 */ /* 0x040fe20000010000 */
[----:B------:R-:W-:Y:S02]  /*47b0*/  F2FP.BF16.F32.PACK_AB R179, R179, R48 ;  /* 0x00000030b3b3723e */ /* 0x000fe400000010ff */
[----:B------:R-:W1:Y:S01]  /*47c0*/  MUFU.EX2 R15, R15 ;  /* 0x0000000f000f7308 */ /* 0x000e620000000800 */
[----:B--2---:R-:W-:-:S04]  /*47d0*/  FADD.FTZ R43, R39, R26 ;  /* 0x0000001a272b7221 */ /* 0x004fc80000010000 */
[C---:B------:R-:W-:Y:S01]  /*47e0*/  FADD.FTZ R8, R172.reuse, R43 ;  /* 0x0000002bac087221 */ /* 0x040fe20000010000 */
[----:B------:R-:W-:Y:S02]  /*47f0*/  F2FP.BF16.F32.PACK_AB R172, R172, R39 ;  /* 0x00000027acac723e */ /* 0x000fe400000010ff */
[----:B------:R-:W2:Y:S01]  /*4800*/  MUFU.EX2 R50, R50 ;  /* 0x0000003200327308 */ /* 0x000ea20000000800 */
[----:B0-----:R-:W-:-:S04]  /*4810*/  FADD.FTZ R0, R10, R5 ;  /* 0x000000050a007221 */ /* 0x001fc80000010000 */
[C---:B------:R-:W-:Y:S01]  /*4820*/  FADD.FTZ R5, R173.reuse, R0 ;  /* 0x00000000ad057221 */ /* 0x040fe20000010000 */
[----:B------:R-:W-:Y:S01]  /*4830*/  F2FP.BF16.F32.PACK_AB R173, R173, R10 ;  /* 0x0000000aadad723e */ /* 0x000fe200000010ff */
[----:B------:R-:W-:Y:S01]  /*4840*/  VIADD R10, R75, 0xfffffffe ;  /* 0xfffffffe4b0a7836 */ /* 0x000fe20000000000 */
[----:B------:R-:W0:Y:S01]  /*4850*/  MUFU.EX2 R175, R20 ;  /* 0x0000001400af7308 */ /* 0x000e220000000800 */
[----:B-1----:R-:W-:-:S04]  /*4860*/  FADD.FTZ R27, R15, R8 ;  /* 0x000000080f1b7221 */ /* 0x002fc80000010000 */
[C---:B------:R-:W-:Y:S01]  /*4870*/  FADD.FTZ R8, R174.reuse, R27 ;  /* 0x0000001bae087221 */ /* 0x040fe20000010000 */
[----:B------:R-:W-:Y:S02]  /*4880*/  F2FP.BF16.F32.PACK_AB R174, R174, R15 ;  /* 0x0000000faeae723e */ /* 0x000fe400000010ff */
[----:B------:R-:W1:Y:S01]  /*4890*/  MUFU.EX2 R33, R33 ;  /* 0x0000002100217308 */ /* 0x000e620000000800 */
[----:B--2---:R-:W-:-:S07]  /*48a0*/  FADD.FTZ R0, R50, R5 ;  /* 0x0000000532007221 */ /* 0x004fce0000010000 */
[----:B------:R-:W2:Y:S01]  /*48b0*/  MUFU.EX2 R12, R12 ;  /* 0x0000000c000c7308 */ /* 0x000ea20000000800 */
[C---:B0-----:R-:W-:Y:S01]  /*48c0*/  FADD.FTZ R5, R175.reuse, R0 ;  /* 0x00000000af057221 */ /* 0x041fe20000010000 */
[----:B------:R-:W-:-:S06]  /*48d0*/  F2FP.BF16.F32.PACK_AB R175, R175, R50 ;  /* 0x00000032afaf723e */ /* 0x000fcc00000010ff */
        /* <DEDUP_REMOVED lines=12> */
[----:B--2---:R-:W-:Y:S01]  /*49a0*/  FADD.FTZ R0, R54, R5 ;  /* 0x0000000536007221 */ /* 0x004fe20000010000 */
[C---:B0-----:R-:W-:Y:S01]  /*49b0*/  FADD.FTZ R8, R25.reuse, R8 ;  /* 0x0000000819087221 */ /* 0x041fe20000010000 */
[----:B------:R-:W-:Y:S02]  /*49c0*/  F2FP.BF16.F32.PACK_AB R170, R25, R14 ;  /* 0x0000000e19aa723e */ /* 0x000fe400000010ff */
[C---:B-1----:R-:W-:Y:S01]  /*49d0*/  FADD.FTZ R5, R41.reuse, R0 ;  /* 0x0000000029057221 */ /* 0x042fe20000010000 */
        /* <DEDUP_REMOVED lines=12> */
.L_x_4564:
[----:B------:R-:W-:-:S11]  /*4aa0*/  UISETP.NE.AND UP2, UPT, UR5, 0x1, UPT ;  /* 0x000000010500788c */ /* 0x000fd6000bf45270 */
[----:B------:R-:W-:Y:S02]  /*4ab0*/  @UP2 ULDC.64 UR6, c[0x0][0x9e8] ;  /* 0x00027a0000062ab9 */ /* 0x000fe40000000a00 */
[----:B------:R-:W-:-:S04]  /*4ac0*/  UIMAD.WIDE.U32 UR10, UR14, UR6, URZ ;  /* 0x000000060e0a72a5 */ /* 0x000fc8000f8e003f */
[----:B------:R-:W-:-:S12]  /*4ad0*/  @UP2 USHF.R.U32.HI UR14, URZ, UR7, UR11 ;  /* 0x000000073f0e2299 */ /* 0x000fd8000801160b */
.L_x_4565:
[----:B------:R-:W-:-:S04]  /*4ae0*/  UIMAD UR5, UR14, UR5, UR5 ;  /* 0x000000050e0572a4 */ /* 0x000fc8000f8e0205 */
[----:B------:R-:W-:-:S04]  /*4af0*/  UISETP.LT.AND UP2, UPT, UR4, UR5, UPT ;  /* 0x000000050400728c */ /* 0x000fc8000bf41270 */
[----:B------:R-:W-:-:S12]  /*4b00*/  USEL UR4, UR4, UR5, UP2 ;  /* 0x0000000504047287 */ /* 0x000fd80009000000 */
.L_x_4563:
[----:B------:R-:W-:Y:S01]  /*4b10*/  R2UR UR6, R22 ;  /* 0x00000000160672ca */ /* 0x000fe200000e0000 */
[----:B------:R-:W-:Y:S01]  /*4b20*/  UIMAD.WIDE UR4, UR4, 0x2aaaaaab, URZ ;  /* 0x2aaaaaab040478a5 */ /* 0x000fe2000f8e023f */
[----:B------:R-:W-:Y:S01]  /*4b30*/  IMAD.MOV.U32 R2, RZ, RZ, 0x3f800000 ;  /* 0x3f800000ff027424 */ /* 0x000fe200078e00ff */
[----:B------:R-:W-:Y:S01]  /*4b40*/  CS2R R118, SRZ ;  /* 0x0000000000767805 */ /* 0x000fe2000001ff00 */
[----:B------:R-:W-:Y:S01]  /*4b50*/  IMAD.MOV.U32 R0, RZ, RZ, 0x3f800000 ;  /* 0x3f800000ff007424 */ /* 0x000fe200078e00ff */
        /* <DEDUP_REMOVED lines=58> */
.L_x_4583:
[----:B------:R-:W-:-:S04]  /*4f00*/  UIADD3 UR5, UR37, 0x1, URZ ;  /* 0x0000000125057890 */ /* 0x000fc8000fffe03f */
[----:B------:R-:W-:-:S04]  /*4f10*/  UISETP.NE.AND UP2, UPT, UR5, 0x2, UPT ;  /* 0x000000020500788c */ /* 0x000fc8000bf45270 */
[----:B------:R-:W-:Y:S02]  /*4f20*/  USEL UR39, URZ, 0x1, UP2 ;  /* 0x000000013f277887 */ /* 0x000fe40009000000 */
[----:B------:R-:W-:Y:S02]  /*4f30*/  USEL UR5, UR5, URZ, UP2 ;  /* 0x0000003f05057287 */ /* 0x000fe40009000000 */
[----:B------:R-:W-:Y:S01]  /*4f40*/  ULOP3.LUT UR39, UR36, UR39, URZ, 0x3c, !UPT ;  /* 0x0000002724277292 */ /* 0x000fe2000f8e3c3f */
[----:B------:R-:W-:Y:S11]  /*4f50*/  @!P0 BRA `(.L_x_4567) ;  /* 0x0000000000048947 */ /* 0x000ff60003800000 */
[----:B------:R-:W-:Y:S01]  /*4f60*/  BPT.TRAP 0x1 ;  /* 0x000000040000795c */ /* 0x000fe20000300000 */
.L_x_4567:
[----:B------:R-:W-:Y:S01]  /*4f70*/  ULEA UR7, UR5, UR38, 0x3 ;  /* 0x0000002605077291 */ /* 0x000fe2000f8e183f */
[----:B------:R-:W-:-:S05]  /*4f80*/  IMAD.U32 R9, RZ, RZ, UR39 ;  /* 0x00000027ff097e24 */ /* 0x000fca000f8e00ff */
[----:B------:R-:W-:-:S04]  /*4f90*/  SHF.L.U32 R9, R9, 0x1f, RZ ;  /* 0x0000001f09097819 */ /* 0x000fc800000006ff */
[----:B------:R0:W1:Y:S01]  /*4fa0*/  SYNCS.PHASECHK.TRANS64.TRYWAIT P1, [UR7+0x30830], R9 ;  /* 0x03083009ff0075a7 */ /* 0x0000620008020147 */
[----:B------:R-:W-:Y:S05]  /*4fb0*/  @!P0 BRA `(.L_x_4568) ;  /* 0x0000000000048947 */ /* 0x000fea0003800000 */
[----:B------:R-:W-:Y:S01]  /*4fc0*/  BPT.TRAP 0x1 ;  /* 0x000000040000795c */ /* 0x000fe20000300000 */
.L_x_4568:
[----:B-1----:R-:W-:Y:S05]  /*4fd0*/  @P1 BRA `(.L_x_4569) ;  /* 0x0000000000081947 */ /* 0x002fea0003800000 */
[----:B------:R-:W1:Y:S02]  /*4fe0*/  SYNCS.PHASECHK.TRANS64.TRYWAIT P1, [UR7+0x30830], R9 ;  /* 0x03083009ff0075a7 */ /* 0x000e640008020147 */
[----:B-1----:R-:W-:Y:S05]  /*4ff0*/  @!P1 BRA `(.L_x_4570) ;  /* 0x0000011800c49947 */ /* 0x002fea0003800000 */
.L_x_4569:
[----:B------:R-:W-:Y:S01]  /*5000*/  R2UR UR44, R6 ;  /* 0x00000000062c72ca */ /* 0x000fe200000e0000 */
[----:B------:R-:W-:Y:S01]  /*5010*/  UIMAD UR6, UR5, 0x900, UR61 ;  /* 0x00000900050678a4 */ /* 0x000fe2000f8e023d */
[----:B------:R-:W-:Y:S01]  /*5020*/  R2UR UR45, R7 ;  /* 0x00000000072d72ca */ /* 0x000fe200000e0000 */
[----:B------:R-:W-:Y:S01]  /*5030*/  WARPGROUP.ARRIVE ;  /* 0x00000000000079c5 */ /* 0x000fe20000000000 */
[----:B------:R-:W-:Y:S01]  /*5040*/  UMOV UR47, 0x40000040 ;  /* 0x40000040002f7882 */ /* 0x000fe20000000000 */
[----:B------:R-:W-:Y:S01]  /*5050*/  UIADD3 UR10, UR6, 0x6, URZ ;  /* 0x00000006060a7890 */ /* 0x000fe2000fffe03f */
[-C--:B------:R-:W-:Y:S01]  /*5060*/  FMUL.FTZ R24, R24, R0.reuse ;  /* 0x0000000018187220 */ /* 0x080fe20000410000 */
[----:B------:R-:W-:Y:S01]  /*5070*/  UMOV UR11, 0x40000040 ;  /* 0x40000040000b7882 */ /* 0x000fe20000000000 */
[----:B------:R-:W-:Y:S01]  /*5080*/  UMOV UR46, UR6 ;  /* 0x00000006002e7c82 */ /* 0x000fe20008000000 */
[----:B------:R-:W-:Y:S01]  /*5090*/  UIADD3 UR14, UR6, 0x300, URZ ;  /* 0x00000300060e7890 */ /* 0x000fe2000fffe03f */
[-C--:B------:R-:W-:Y:S01]  /*50a0*/  FMUL.FTZ R25, R25, R0.reuse ;  /* 0x0000000019197220 */ /* 0x080fe20000410000 */
[----:B------:R-:W-:Y:S01]  /*50b0*/  UMOV UR15, 0x40000040 ;  /* 0x40000040000f7882 */ /* 0x000fe20000000000 */
[----:B------:R-:W-:Y:S01]  /*50c0*/  UIADD3 UR18, UR6, 0x302, URZ ;  /* 0x0000030206127890 */ /* 0x000fe2000fffe03f */
[-C--:B------:R-:W-:Y:S01]  /*50d0*/  FMUL.FTZ R28, R28, R0.reuse ;  /* 0x000000001c1c7220 */ /* 0x080fe20000410000 */
[----:B------:R-:W-:Y:S01]  /*50e0*/  UMOV UR19, 0x40000040 ;  /* 0x4000004000137882 */ /* 0x000fe20000000000 */
[----:B------:R-:W-:Y:S01]  /*50f0*/  HGMMA.64x96x16.F32.BF16 R120, gdesc[UR44], RZ, !UPT, gsb0 ;  /* 0x016000002c7879f0 */ /* 0x000fe2000c0018ff */
[----:B------:R-:W-:Y:S01]  /*5100*/  UIADD3 UR46, UR6, 0x2, URZ ;  /* 0x00000002062e7890 */ /* 0x000fe2000fffe03f */
[-C--:B------:R-:W-:Y:S01]  /*5110*/  FMUL.FTZ R29, R29, R0.reuse ;  /* 0x000000001d1d7220 */ /* 0x080fe20000410000 */
[----:B------:R-:W-:Y:S01]  /*5120*/  UMOV UR44, UR56 ;  /* 0x00000038002c7c82 */ /* 0x000fe20008000000 */
[----:B------:R-:W-:Y:S01]  /*5130*/  UMOV UR45, UR57 ;  /* 0x00000039002d7c82 */ /* 0x000fe20008000000 */
        /* <DEDUP_REMOVED lines=104> */
[----:B------:R-:W-:Y:S01]  /*57c0*/  HGMMA.64x96x16.F32.BF16 R120, gdesc[UR44], R120, gsb0 ;  /* 0x016000002c7879f0 */ /* 0x000fe20008001878 */
[----:B------:R-:W-:Y:S01]  /*57d0*/  UIADD3 UR46, UR6, 0x4, URZ ;  /* 0x00000004062e7890 */ /* 0x000fe2000fffe03f */
[----:B------:R-:W-:Y:S01]  /*57e0*/  FMUL.FTZ R119, R119, R2 ;  /* 0x0000000277777220 */ /* 0x000fe20000410000 */
[----:B------:R-:W-:Y:S01]  /*57f0*/  UMOV UR44, UR52 ;  /* 0x00000034002c7c82 */ /* 0x000fe20008000000 */
[----:B------:R-:W-:Y:S01]  /*5800*/  UMOV UR45, UR53 ;  /* 0x00000035002d7c82 */ /* 0x000fe20008000000 */
[----:B------:R-:W-:Y:S01]  /*5810*/  UMOV UR47, 0x40000040 ;  /* 0x40000040002f7882 */ /* 0x000fe20000000000 */
[----:B------:R-:W-:-:S02]  /*5820*/  WARPGROUP.DEPBAR.LE gsb0, 0x0 ;  /* 0x00008000000079c5 */ /* 0x000fc40000010000 */
[----:B------:R-:W-:-:S06]  /*5830*/  WARPGROUP.ARRIVE ;  /* 0x00000000000079c5 */ /* 0x000fcc0000000000 */
[----:B------:R-:W-:Y:S01]  /*5840*/  HGMMA.64x96x16.F32.BF16 R120, gdesc[UR44], R120, gsb0 ;  /* 0x016000002c7879f0 */ /* 0x000fe20008001878 */
[----:B------:R-:W-:Y:S01]  /*5850*/  UIADD3 UR46, UR6, 0x606, URZ ;  /* 0x00000606062e7890 */ /* 0x000fe2000fffe03f */
[----:B------:R-:W-:Y:S01]  /*5860*/  UMOV UR44, UR48 ;  /* 0x00000030002c7c82 */ /* 0x000fe20008000000 */
[----:B------:R-:W-:Y:S01]  /*5870*/  UMOV UR45, UR49 ;  /* 0x00000031002d7c82 */ /* 0x000fe20008000000 */
[----:B------:R-:W-:Y:S01]  /*5880*/  UMOV UR47, 0x40000040 ;  /* 0x40000040002f7882 */ /* 0x000fe20000000000 */
        /* <DEDUP_REMOVED lines=28> */
[----:B------:R-:W-:Y:S05]  /*5a50*/  @!P0 BRA `(.L_x_4571) ;  /* 0x0000000000048947 */ /* 0x000fea0003800000 */
[----:B------:R-:W-:Y:S01]  /*5a60*/  BPT.TRAP 0x1 ;  /* 0x000000040000795c */ /* 0x000fe20000300000 */
.L_x_4571:
[----:B------:R-:W-:Y:S01]  /*5a70*/  ULEA UR6, UR37, UR38, 0x3 ;  /* 0x0000002625067291 */ /* 0x000fe2000f8e183f */
[----:B------:R-:W-:-:S05]  /*5a80*/  IMAD.U32 R0, RZ, RZ, UR36 ;  /* 0x00000024ff007e24 */ /* 0x000fca000f8e00ff */
[----:B------:R-:W-:-:S04]  /*5a90*/  SHF.L.U32 R0, R0, 0x1f, RZ ;  /* 0x0000001f00007819 */ /* 0x000fc800000006ff */
[----:B------:R2:W3:Y:S01]  /*5aa0*/  SYNCS.PHASECHK.TRANS64.TRYWAIT P1, [UR6+0x30850], R0 ;  /* 0x03085000ff0075a7 */ /* 0x0004e20008020146 */
[----:B------:R-:W-:Y:S05]  /*5ab0*/  @!P0 BRA `(.L_x_4572) ;  /* 0x0000000000048947 */ /* 0x000fea0003800000 */
[----:B------:R-:W-:Y:S01]  /*5ac0*/  BPT.TRAP 0x1 ;  /* 0x000000040000795c */ /* 0x000fe20000300000 */
.L_x_4572:
[----:B---3--:R-:W-:Y:S05]  /*5ad0*/  @P1 BRA `(.L_x_4573) ;  /* 0x0000000000081947 */ /* 0x008fea0003800000 */
[----:B------:R-:W3:Y:S02]  /*5ae0*/  SYNCS.PHASECHK.TRANS64.TRYWAIT P1, [UR6+0x30850], R0 ;  /* 0x03085000ff0075a7 */ /* 0x000ee40008020146 */
[----:B---3--:R-:W-:Y:S05]  /*5af0*/  @!P1 BRA `(.L_x_4574) ;  /* 0x00000110001c9947 */ /* 0x008fea0003800000 */
.L_x_4573:
[----:B------:R-:W-:Y:S01]  /*5b00*/  UIADD3 UR10, UR38, 0x400, URZ ;  /* 0x00000400260a7890 */ /* 0x000fe2000fffe03f */
[----:B------:R-:W-:Y:S01]  /*5b10*/  WARPGROUP.ARRIVE ;  /* 0x00000000000079c5 */ /* 0x000fe20000000000 */
[----:B------:R-:W-:-:S05]  /*5b20*/  UMOV UR11, 0x40000040 ;  /* 0x40000040000b7882 */ /* 0x000fca0000000000 */
[----:B------:R-:W3:Y:S01]  /*5b30*/  S2R R207, SR_TID.X ;  /* 0x0000000000cf7919 */ /* 0x000ee20000002100 */
[----:B------:R-:W-:Y:S01]  /*5b40*/  USHF.R.U32.HI UR10, URZ, 0x4, UR10 ;  /* 0x000000043f0a7899 */ /* 0x000fe2000801160a */
[----:B------:R-:W-:Y:S01]  /*5b50*/  PLOP3.LUT P1, PT, PT, PT, UP0, 0x80, 0x0 ;  /* 0x000000000000781c */ /* 0x000fe20003f2f008 */
[----:B------:R-:W-:Y:S01]  /*5b60*/  FMUL.FTZ R2, R123, UR4 ;  /* 0x000000047b027c20 */ /* 0x000fe20008410000 */
[----:B------:R-:W-:Y:S01]  /*5b70*/  PLOP3.LUT P2, PT, PT, PT, UP0, 0x80, 0x0 ;  /* 0x000000000000781c */ /* 0x000fe20003f4f008 */
[----:B------:R-:W-:Y:S01]  /*5b80*/  ULOP3.LUT UR10, UR10, 0x3fff, URZ, 0xc0, !UPT ;  /* 0x00003fff0a0a7892 */ /* 0x000fe2000f8ec03f */
[----:B0-2---:R-:W-:Y:S01]  /*5b90*/  FMUL.FTZ R0, R122, UR4 ;  /* 0x000000047a007c20 */ /* 0x005fe20008410000 */
[----:B------:R-:W-:Y:S01]  /*5ba0*/  FMUL.FTZ R123, R138, UR4 ;  /* 0x000000048a7b7c20 */ /* 0x000fe20008410000 */
[----:B------:R-:W-:Y:S01]  /*5bb0*/  FMUL.FTZ R122, R139, UR4 ;  /* 0x000000048b7a7c20 */ /* 0x000fe20008410000 */
[----:B------:R-:W-:Y:S01]  /*5bc0*/  ULOP3.LUT UR10, UR10, 0x3000000, URZ, 0xfc, !UPT ;  /* 0x030000000a0a7892 */ /* 0x000fe2000f8efc3f */
[----:B------:R-:W-:Y:S01]  /*5bd0*/  FMUL.FTZ R138, R140, UR4 ;  /* 0x000000048c8a7c20 */ /* 0x000fe20008410000 */
[----:B------:R-:W-:Y:S01]  /*5be0*/  FMUL.FTZ R139, R141, UR4 ;  /* 0x000000048d8b7c20 */ /* 0x000fe20008410000 */
[----:B------:R-:W-:Y:S01]  /*5bf0*/  FMUL.FTZ R140, R144, UR4 ;  /* 0x00000004908c7c20 */ /* 0x000fe20008410000 */
[----:B------:R-:W-:Y:S01]  /*5c00*/  UIMAD UR14, UR37, 0x900, UR10 ;  /* 0x00000900250e78a4 */ /* 0x000fe2000f8e020a */
[----:B------:R-:W-:Y:S01]  /*5c10*/  FMUL.FTZ R144, R148, UR4 ;  /* 0x0000000494907c20 */ /* 0x000fe20008410000 */
[----:B------:R-:W-:-:S02]  /*5c20*/  IMAD R141, R10, -0x60, RZ ;  /* 0xffffffa00a8d7824 */ /* 0x000fc400078e02ff */
[----:B------:R-:W-:Y:S01]  /*5c30*/  FMUL.FTZ R148, R152, UR4 ;  /* 0x0000000498947c20 */ /* 0x000fe20008410000 */
[----:B-1----:R-:W-:Y:S01]  /*5c40*/  FMUL.FTZ R9, R120, UR4 ;  /* 0x0000000478097c20 */ /* 0x002fe20008410000 */
[----:B------:R-:W-:Y:S01]  /*5c50*/  FMUL.FTZ R152, R156, UR4 ;  /* 0x000000049c987c20 */ /* 0x000fe20008410000 */
[----:B------:R-:W-:Y:S01]  /*5c60*/  FMUL.FTZ R14, R127, UR4 ;  /* 0x000000047f0e7c20 */ /* 0x000fe20008410000 */
[----:B------:R-:W-:Y:S01]  /*5c70*/  UMOV UR10, UR14 ;  /* 0x0000000e000a7c82 */ /* 0x000fe20008000000 */
[----:B------:R-:W-:Y:S01]  /*5c80*/  FMUL.FTZ R120, R135, UR4 ;  /* 0x0000000487787c20 */ /* 0x000fe20008410000 */
[----:B------:R-:W-:Y:S01]  /*5c90*/  HGMMA.64x192x16.F32.BF16 R24, R188, gdesc[UR8].tnspB, R24, gsb0 ;  /* 0x42e00008bc187df0 */ /* 0x000fe20008001818 */
[----:B------:R-:W-:Y:S01]  /*5ca0*/  UIADD3 UR10, UR14, 0x80, URZ ;  /* 0x000000800e0a7890 */ /* 0x000fe2000fffe03f */
[----:B------:R-:W-:Y:S01]  /*5cb0*/  FMUL.FTZ R156, R160, UR4 ;  /* 0x00000004a09c7c20 */ /* 0x000fe20008410000 */
[----:B------:R-:W-:Y:S01]  /*5cc0*/  UMOV UR11, 0x40000040 ;  /* 0x40000040000b7882 */ /* 0x000fe20000000000 */
[----:B------:R-:W-:Y:S01]  /*5cd0*/  FMUL.FTZ R11, R126, UR4 ;  /* 0x000000047e0b7c20 */ /* 0x000fe20008410000 */
[----:B------:R-:W-:Y:S01]  /*5ce0*/  FMUL.FTZ R15, R130, UR4 ;  /* 0x00000004820f7c20 */ /* 0x000fe20008410000 */
[----:B------:R-:W-:Y:S01]  /*5cf0*/  FMUL.FTZ R20, R131, UR4 ;  /* 0x0000000483147c20 */ /* 0x000fe20008410000 */
[----:B------:R-:W-:Y:S01]  /*5d00*/  FMUL.FTZ R21, R134, UR4 ;  /* 0x0000000486157c20 */ /* 0x000fe20008410000 */
[----:B------:R-:W-:Y:S01]  /*5d10*/  FMUL.FTZ R127, R146, UR4 ;  /* 0x00000004927f7c20 */ /* 0x000fe20008410000 */
[----:B------:R-:W-:Y:S01]  /*5d20*/  FMUL.FTZ R135, R154, UR4 ;  /* 0x000000049a877c20 */ /* 0x000fe20008410000 */
[----:B---3--:R-:W-:Y:S01]  /*5d30*/  LOP3.LUT P3, RZ, R207, 0x7f, RZ, 0xc0, !PT ;  /* 0x0000007fcfff7812 */ /* 0x008fe2000786c0ff */
        /* <DEDUP_REMOVED lines=8> */
[----:B------:R-:W0:Y:S08]  /*5dc0*/  MUFU.TANH R9, R9 ;  /* 0x0000000900097308 */ /* 0x000e300000002400 */
[----:B------:R-:W1:Y:S08]  /*5dd0*/  MUFU.TANH R0, R0 ;  /* 0x0000000000007308 */ /* 0x000e700000002400 */
[----:B------:R-:W2:Y:S08]  /*5de0*/  MUFU.TANH R2, R2 ;  /* 0x0000000200027308 */ /* 0x000eb00000002400 */
[----:B------:R-:W3:Y:S08]  /*5df0*/  MUFU.TANH R11, R11 ;  /* 0x0000000b000b7308 */ /* 0x000ef00000002400 */
        /* <DEDUP_REMOVED lines=21> */
[----:B------:R-:W-:-:S05]  /*5f50*/  WARPGROUP.ARRIVE ;  /* 0x00000000000079c5 */ /* 0x000fca0000000000 */
[----:B------:R-:W0:Y:S01]  /*5f60*/  MUFU.TANH R160, R160 ;  /* 0x000000a000a07308 */ /* 0x000e220000002400 */
[----:B------:R-:W-:Y:S01]  /*5f70*/  HGMMA.64x192x16.F32.BF16 R24, R184, gdesc[UR8].tnspB, R24, gsb0 ;  /* 0x42e00008b8187df0 */ /* 0x000fe20008001818 */
[----:B------:R-:W-:Y:S01]  /*5f80*/  UIADD3 UR10, UR14, 0x100, URZ ;  /* 0x000001000e0a7890 */ /* 0x000fe2000fffe03f */
[----:B------:R-:W-:-:S05]  /*5f90*/  UMOV UR11, 0x40000040 ;  /* 0x40000040000b7882 */ /* 0x000fca0000000000 */
[----:B------:R-:W0:Y:S08]  /*5fa0*/  MUFU.TANH R164, R164 ;  /* 0x000000a400a47308 */ /* 0x000e300000002400 */
[----:B------:R-:W0:Y:S08]  /*5fb0*/  MUFU.TANH R130, R130 ;  /* 0x0000008200827308 */ /* 0x000e300000002400 */
[----:B------:R-:W0:Y:S01]  /*5fc0*/  MUFU.TANH R131, R131 ;  /* 0x0000008300837308 */ /* 0x000e220000002400 */
[----:B------:R-:W-:-:S02]  /*5fd0*/  WARPGROUP.DEPBAR.LE gsb0, 0x0 ;  /* 0x00008000000079c5 */ /* 0x000fc40000010000 */
[----:B------:R-:W-:-:S06]  /*5fe0*/  WARPGROUP.ARRIVE ;  /* 0x00000000000079c5 */ /* 0x000fcc0000000000 */
[----:B------:R-:W-:Y:S01]  /*5ff0*/  HGMMA.64x192x16.F32.BF16 R24, R180, gdesc[UR8].tnspB, R24, gsb0 ;  /* 0x42e00008b4187df0 */ /* 0x000fe20008001818 */
[----:B------:R-:W-:Y:S01]  /*6000*/  UIADD3 UR10, UR14, 0x180, URZ ;  /* 0x000001800e0a7890 */ /* 0x000fe2000fffe03f */
[----:B------:R-:W-:Y:S01]  /*6010*/  UMOV UR11, 0x40000040 ;  /* 0x40000040000b7882 */ /* 0x000fe20000000000 */
[----:B------:R-:W-:Y:S02]  /*6020*/  WARPGROUP.DEPBAR.LE gsb0, 0x0 ;  /* 0x00008000000079c5 */ /* 0x000fe40000010000 */
[----:B------:R-:W-:Y:S01]  /*6030*/  WARPGROUP.ARRIVE ;  /* 0x00000000000079c5 */ /* 0x000fe20000000000 */
[----:B------:R-:W-:Y:S01]  /*6040*/  FMUL.FTZ R180, R137, UR4 ;  /* 0x0000000489b47c20 */ /* 0x000fe20008410000 */
[----:B------:R-:W-:Y:S01]  /*6050*/  FMUL.FTZ R137, R158, UR4 ;  /* 0x000000049e897c20 */ /* 0x000fe20008410000 */
[----:B------:R-:W-:-:S12]  /*6060*/  FMUL.FTZ R158, R161, UR4 ;  /* 0x00000004a19e7c20 */ /* 0x000fd80008410000 */
[----:B------:R-:W-:Y:S01]  /*6070*/  HGMMA.64x192x16.F32.BF16 R24, R176, gdesc[UR8].tnspB, R24, gsb0 ;  /* 0x42e00008b0187df0 */ /* 0x000fe20008001818 */
[----:B------:R-:W-:Y:S01]  /*6080*/  UIADD3 UR10, UR14, 0x200, URZ ;  /* 0x000002000e0a7890 */ /* 0x000fe2000fffe03f */
[----:B------:R-:W0:Y:S01]  /*6090*/  MUFU.TANH R180, R180 ;  /* 0x000000b400b47308 */ /* 0x000e220000002400 */
[----:B------:R-:W-:-:S07]  /*60a0*/  UMOV UR11, 0x40000040 ;  /* 0x40000040000b7882 */ /* 0x000fce0000000000 */
[----:B------:R-:W0:Y:S08]  /*60b0*/  MUFU.TANH R137, R137 ;  /* 0x0000008900897308 */ /* 0x000e300000002400 */
[----:B------:R-:W0:Y:S01]  /*60c0*/  MUFU.TANH R158, R158 ;  /* 0x0000009e009e7308 */ /* 0x000e220000002400 */
[----:B------:R-:W-:Y:S02]  /*60d0*/  WARPGROUP.DEPBAR.LE gsb0, 0x0 ;  /* 0x00008000000079c5 */ /* 0x000fe40000010000 */
[----:B------:R-:W-:Y:S01]  /*60e0*/  WARPGROUP.ARRIVE ;  /* 0x00000000000079c5 */ /* 0x000fe20000000000 */
[----:B------:R-:W-:Y:S01]  /*60f0*/  FMUL.FTZ R176, R121, UR4 ;  /* 0x0000000479b07c20 */ /* 0x000fe20008410000 */
[----:B------:R-:W-:Y:S01]  /*6100*/  FMUL.FTZ R178, R133, UR4 ;  /* 0x0000000485b27c20 */ /* 0x000fe20008410000 */
[----:B------:R-:W5:Y:S01]  /*6110*/  LDC R121, c[0x0][0x288] ;  /* 0x0000a200ff797b82 */ /* 0x000f620000000800 */
[----:B------:R-:W-:Y:S01]  /*6120*/  FMUL.FTZ R177, R132, UR4 ;  /* 0x0000000484b17c20 */ /* 0x000fe20008410000 */
        /* <DEDUP_REMOVED lines=21> */
[----:B------:R-:W-:Y:S02]  /*6280*/  VIADD R145, R18, UR60 ;  /* 0x0000003c12917c36 */ /* 0x000fe40008000000 */
[----:B------:R-:W-:Y:S01]  /*6290*/  FMUL.FTZ R174, R128, UR4 ;  /* 0x0000000480ae7c20 */ /* 0x000fe20008410000 */
[----:B------:R-:W-:Y:S01]  /*62a0*/  HGMMA.64x192x16.F32.BF16 R24, R168, gdesc[UR8].tnspB, R24, gsb0 ;  /* 0x42e00008a8187df0 */ /* 0x000fe20008001818 */
[----:B------:R-:W-:Y:S01]  /*62b0*/  @UP0 ULDC UR10, c[0x0][0x44c] ;  /* 0x00011300000a0ab9 */ /* 0x000fe20000000800 */
[----:B------:R-:W-:Y:S01]  /*62c0*/  FMUL.FTZ R128, R162, UR4 ;  /* 0x00000004a2807c20 */ /* 0x000fe20008410000 */
[----:B------:R-:W-:Y:S01]  /*62d0*/  @P1 IMAD.HI.U32 R12, R145, UR10, RZ ;  /* 0x0000000a910c1c27 */ /* 0x000fe2000f8e00ff */
[----:B------:R-:W-:-:S03]  /*62e0*/  @UP0 ULDC UR10, c[0x0][0x450] ;  /* 0x00011400000a0ab9 */ /* 0x000fc60000000800 */
[----:B------:R-:W-:Y:S01]  /*62f0*/  FMUL.FTZ R172, R124, UR4 ;  /* 0x000000047cac7c20 */ /* 0x000fe20008410000 */
[----:B------:R-:W-:Y:S01]  /*6300*/  FMUL.FTZ R175, R129, UR4 ;  /* 0x0000000481af7c20 */ /* 0x000fe20008410000 */
[----:B------:R-:W-:Y:S01]  /*6310*/  VIADD R162, R141, 0x1 ;  /* 0x000000018da27836 */ /* 0x000fe20000000000 */
[----:B------:R-:W-:Y:S01]  /*6320*/  @P2 SHF.R.U32.HI R145, RZ, UR10, R12 ;  /* 0x0000000aff912c19 */ /* 0x000fe2000801160c */
[----:B------:R-:W-:Y:S01]  /*6330*/  FMUL.FTZ R124, R143, UR4 ;  /* 0x000000048f7c7c20 */ /* 0x000fe20008410000 */
[----:B------:R-:W-:Y:S01]  /*6340*/  FMUL.FTZ R129, R163, UR4 ;  /* 0x00000004a3817c20 */ /* 0x000fe20008410000 */
[----:B------:R-:W-:Y:S01]  /*6350*/  IMAD.U32 R12, RZ, RZ, UR7 ;  /* 0x00000007ff0c7e24 */ /* 0x000fe2000f8e00ff */
[----:B------:R-:W-:Y:S01]  /*6360*/  PLOP3.LUT P1, PT, PT, PT, UP1, 0x40, 0x0 ;  /* 0x000000000000781c */ /* 0x000fe20003f2e818 */
[----:B------:R-:W-:Y:S01]  /*6370*/  IMAD R162, R17, -0x2, R162 ;  /* 0xfffffffe11a27824 */ /* 0x000fe200078e02a2 */
[----:B------:R-:W0:Y:S01]  /*6380*/  MUFU.TANH R172, R172 ;  /* 0x000000ac00ac7308 */ /* 0x000e220000002400 */
[----:B------:R-:W-:-:S02]  /*6390*/  @!P3 VIADD R12, R12, 0x30840 ;  /* 0x000308400c0cb836 */ /* 0x000fc40000000000 */
[C---:B------:R-:W-:Y:S01]  /*63a0*/  VIADD R147, R162.reuse, 0xffffffff ;  /* 0xffffffffa2937836 */ /* 0x040fe20000000000 */
[----:B-----5:R-:W-:Y:S02]  /*63b0*/  IADD3 R149, R162, -R121, R16 ;  /* 0x80000079a2957210 */ /* 0x020fe40007ffe010 */
[----:B------:R-:W-:Y:S02]  /*63c0*/  @!P3 PRMT R12, RZ, 0x654, R12 ;  /* 0x00000654ff0cb816 */ /* 0x000fe4000000000c */
[----:B------:R-:W0:Y:S01]  /*63d0*/  MUFU.TANH R173, R173 ;  /* 0x000000ad00ad7308 */ /* 0x000e220000002400 */
[C---:B------:R-:W-:Y:S02]  /*63e0*/  VIADD R151, R149.reuse, UR55 ;  /* 0x0000003795977c36 */ /* 0x040fe40008000000 */
[----:B------:R-:W-:-:S05]  /*63f0*/  VIADD R149, R149, UR54 ;  /* 0x0000003695957c36 */ /* 0x000fca0008000000 */
        /* <DEDUP_REMOVED lines=8> */
[----:B------:R-:W5:Y:S01]  /*6480*/  SHFL.IDX PT, R168, R145, RZ, 0x1c1f ;  /* 0x001c1fff91a87589 */ /* 0x000f6200000e0000 */
[----:B------:R0:W-:Y:S01]  /*6490*/  @!P3 SYNCS.ARRIVE.TRANS64.RED.A1T0 RZ, [R12+URZ], RZ ;  /* 0x000000ff0cffb9a7 */ /* 0x0001e2000810043f */
[--C-:B-----5:R-:W-:Y:S02]  /*64a0*/  IMAD.IADD R153, R151, 0x1, R168.reuse ;  /* 0x0000000197997824 */ /* 0x120fe400078e02a8 */
[----:B------:R-:W-:Y:S01]  /*64b0*/  IMAD.IADD R155, R149, 0x1, R168 ;  /* 0x00000001959b7824 */ /* 0x000fe200078e02a8 */
[----:B01234-:R-:W-:Y:S06]  /*64c0*/  @P1 BRA `(.L_x_4575) ;  /* 0x0000000000541947 */ /* 0x01ffec0003800000 */
[----:B------:R-:W-:Y:S01]  /*64d0*/  IADD3 R143, R16, -R121, R168 ;  /* 0x80000079108f7210 */ /* 0x000fe20007ffe0a8 */
[----:B------:R-:W-:Y:S03]  /*64e0*/  BSSY B0, `(.L_x_4576) ;  /* 0x0000010000007945 */ /* 0x000fe60003800000 */
        /* <DEDUP_REMOVED lines=10> */
.L_x_4577:
[----:B------:R-:W-:-:S05]  /*6590*/  IMAD.U32 R162, RZ, RZ, UR51 ;  /* 0x00000033ffa27e24 */ /* 0x000fca000f8e00ff */
[----:B------:R-:W-:-:S13]  /*65a0*/  ISETP.NE.AND P1, PT, R162, 0x1, PT ;  /* 0x00000001a200780c */ /* 0x000fda0003f25270 */
[----:B------:R-:W0:Y:S02]  /*65b0*/  @P1 LDC.64 R12, c[0x0][0x9e8] ;  /* 0x00027a00ff0c1b82 */ /* 0x000e240000000a00 */
[----:B0-----:R-:W-:-:S05]  /*65c0*/  @P1 IMAD.HI.U32 R12, R143, R12, RZ ;  /* 0x0000000c8f0c1227 */ /* 0x001fca00078e00ff */
[----:B------:R-:W-:-:S07]  /*65d0*/  @P1 SHF.R.U32.HI R143, RZ, R13, R12 ;  /* 0x0000000dff8f1219 */ /* 0x000fce000001160c */
.L_x_4578:
[----:B------:R-:W-:Y:S05]  /*65e0*/  BSYNC B0 ;  /* 0x0000000000007941 */ /* 0x000fea0003800000 */
.L_x_4576:
[----:B------:R-:W-:-:S05]  /*65f0*/  IMAD R12, R143, R162, R147 ;  /* 0x000000a28f0c7224 */ /* 0x000fca00078e0293 */
[----:B------:R-:W-:Y:S02]  /*6600*/  VIADDMNMX R153, R12, R162, R153, PT ;  /* 0x000000a20c997246 */ /* 0x000fe40003800199 */
[----:B------:R-:W-:-:S07]  /*6610*/  VIMNMX R155, R155, R12, !PT ;  /* 0x0000000c9b9b7248 */ /* 0x000fce0007fe0100 */
.L_x_4575:
[C---:B------:R-:W-:Y:S01]  /*6620*/  ISETP.GE.AND P1, PT, R141.reuse, 0x2, PT ;  /* 0x000000028d00780c */ /* 0x040fe20003f26270 */
[----:B------:R-:W0:Y:S01]  /*6630*/  SHFL.IDX PT, R12, R145, 0x1, 0x1c1f ;  /* 0x003c1f00910c7f89 */ /* 0x000e2200000e0000 */
[----:B------:R-:W-:Y:S02]  /*6640*/  ISETP.GE.AND P5, PT, R141, 0xa, PT ;  /* 0x0000000a8d00780c */ /* 0x000fe40003fa6270 */
        /* <DEDUP_REMOVED lines=50> */
[----:B------:R-:W-:Y:S01]  /*6970*/  FSEL R138, R139, -INF , !P3 ;  /* 0xff8000008b8a7808 */ /* 0x000fe20005800000 */
[----:B0-----:R-:W-:Y:S01]  /*6980*/  IMAD.IADD R139, R151, 0x1, R12 ;  /* 0x00000001978b7824 */ /* 0x001fe200078e020c */
        /* <DEDUP_REMOVED lines=58> */
[----:B------:R-:W-:-:S03]  /*6d30*/  IMAD.IADD R141, R149, 0x1, R12 ;  /* 0x00000001958d7824 */ /* 0x000fc600078e020c */
[----:B------:R-:W-:Y:S02]  /*6d40*/  P2R R157, PR, RZ, 0x40 ;  /* 0x00000040ff9d7803 */ /* 0x000fe40000000000 */
[----:B------:R-:W-:-:S04]  /*6d50*/  ISETP.GT.AND P6, PT, R155, 0x59, !P6 ;  /* 0x000000599b00780c */ /* 0x000fc800077c4270 */
[----:B------:R-:W-:-:S04]  /*6d60*/  ISETP.LT.OR P6, PT, R153, 0x5a, P6 ;  /* 0x0000005a9900780c */ /* 0x000fc800037c1670 */
[----:B------:R-:W-:Y:S02]  /*6d70*/  FSEL R164, R164, -INF , !P6 ;  /* 0xff800000a4a47808 */ /* 0x000fe40007000000 */
[----:B------:R-:W-:-:S13]  /*6d80*/  PLOP3.LUT P6, PT, PT, PT, UP1, 0x40, 0x0 ;  /* 0x000000000000781c */ /* 0x000fda0003fce818 */
[----:B------:R-:W-:Y:S05]  /*6d90*/  @P6 BRA `(.L_x_4579) ;  /* 0x0000000000546947 */ /* 0x000fea0003800000 */
        /* <DEDUP_REMOVED lines=12> */
.L_x_4581:
[----:B------:R-:W-:-:S05]  /*6e60*/  IMAD.U32 R184, RZ, RZ, UR51 ;  /* 0x00000033ffb87e24 */ /* 0x000fca000f8e00ff */
[----:B------:R-:W-:-:S13]  /*6e70*/  ISETP.NE.AND P6, PT, R184, 0x1, PT ;  /* 0x00000001b800780c */ /* 0x000fda0003fc5270 */
[----:B------:R-:W0:Y:S02]  /*6e80*/  @P6 LDC.64 R12, c[0x0][0x9e8] ;  /* 0x00027a00ff0c6b82 */ /* 0x000e240000000a00 */
[----:B0-----:R-:W-:-:S05]  /*6e90*/  @P6 IMAD.HI.U32 R12, R9, R12, RZ ;  /* 0x0000000c090c6227 */ /* 0x001fca00078e00ff */
[----:B------:R-:W-:-:S07]  /*6ea0*/  @P6 SHF.R.U32.HI R9, RZ, R13, R12 ;  /* 0x0000000dff096219 */ /* 0x000fce000001160c */
.L_x_4582:
[----:B------:R-:W-:Y:S05]  /*6eb0*/  BSYNC B0 ;  /* 0x0000000000007941 */ /* 0x000fea0003800000 */
.L_x_4580:
[----:B------:R-:W-:-:S05]  /*6ec0*/  IMAD R12, R9, R184, R147 ;  /* 0x000000b8090c7224 */ /* 0x000fca00078e0293 */
[----:B------:R-:W-:Y:S02]  /*6ed0*/  VIADDMNMX R139, R12, R184, R139, PT ;  /* 0x000000b80c8b7246 */ /* 0x000fe4000380018b */
[----:B------:R-:W-:-:S07]  /*6ee0*/  VIMNMX R141, R141, R12, !PT ;  /* 0x0000000c8d8d7248 */ /* 0x000fce0007fe0100 */
.L_x_4579:
[C---:B------:R-:W-:Y:S01]  /*6ef0*/  ISETP.GT.AND P1, PT, R141.reuse, 0x1, !P1 ;  /* 0x000000018d00780c */ /* 0x040fe20004f24270 */
[----:B------:R-:W-:Y:S01]  /*6f00*/  UMOV UR36, UR39 ;  /* 0x0000002700247c82 */ /* 0x000fe20008000000 */
[----:B------:R-:W-:Y:S01]  /*6f10*/  ISETP.GT.AND P2, PT, R141, 0x8, !P2 ;  /* 0x000000088d00780c */ /* 0x000fe20005744270 */
[----:B------:R-:W-:Y:S01]  /*6f20*/  UMOV UR37, UR5 ;  /* 0x0000000500257c82 */ /* 0x000fe20008000000 */
[C---:B------:R-:W-:Y:S02]  /*6f30*/  ISETP.LT.OR P1, PT, R139.reuse, 0x2, P1 ;  /* 0x000000028b00780c */ /* 0x040fe40000f21670 */
[----:B------:R-:W-:Y:S02]  /*6f40*/  ISETP.LT.OR P2, PT, R139, 0x9, P2 ;  /* 0x000000098b00780c */ /* 0x000fe40001741670 */
[----:B------:R-:W-:Y:S02]  /*6f50*/  FSEL R216, R2, -INF , !P1 ;  /* 0xff80000002d87808 */ /* 0x000fe40004800000 */
[----:B------:R-:W-:-:S02]  /*6f60*/  ISETP.NE.AND P1, PT, R165, RZ, PT ;  /* 0x000000ffa500720c */ /* 0x000fc40003f25270 */
[----:B------:R-:W-:Y:S02]  /*6f70*/  FSEL R2, R11, -INF , !P2 ;  /* 0xff8000000b027808 */ /* 0x000fe40005000000 */
[----:B------:R-:W-:Y:S02]  /*6f80*/  ISETP.GT.AND P1, PT, R141, 0x9, !P1 ;  /* 0x000000098d00780c */ /* 0x000fe40004f24270 */
[----:B------:R-:W-:Y:S02]  /*6f90*/  ISETP.NE.AND P2, PT, R186, RZ, PT ;  /* 0x000000ffba00720c */ /* 0x000fe40003f45270 */
[----:B------:R-:W-:Y:S02]  /*6fa0*/  ISETP.LT.OR P1, PT, R139, 0xa, P1 ;  /* 0x0000000a8b00780c */ /* 0x000fe40000f21670 */
[----:B------:R-:W-:Y:S02]  /*6fb0*/  ISETP.NE.AND P6, PT, R187, RZ, PT ;  /* 0x000000ffbb00720c */ /* 0x000fe40003fc5270 */
        /* <DEDUP_REMOVED lines=22> */
[----:B------:R-:W-:Y:S02]  /*7120*/  ISETP.GT.AND P1, PT, R141, 0x19, !P2 ;  /* 0x000000198d00780c */ /* 0x000fe40005724270 */
[----:B------:R-:W-:Y:S02]  /*7130*/  FMNMX.FTZ R9, R180, R9, !PT ;  /* 0x00000009b4097209 */ /* 0x000fe40007810000 */
[----:B------:R-:W-:-:S02]  /*7140*/  ISETP.LT.OR P1, PT, R139, 0x1a, P1 ;  /* 0x0000001a8b00780c */ /* 0x000fc40000f21670 */
[----:B------:R-:W-:Y:S02]  /*7150*/  FMNMX.FTZ R9, R162, R9, !PT ;  /* 0x00000009a2097209 */ /* 0x000fe40007810000 */
[----:B------:R-:W-:Y:S02]  /*7160*/  FSEL R210, R120, -INF , !P1 ;  /* 0xff80000078d27808 */ /* 0x000fe40004800000 */
[----:B------:R-:W-:Y:S02]  /*7170*/  ISETP.GT.AND P1, PT, R141, 0x20, !P6 ;  /* 0x000000208d00780c */ /* 0x000fe40007724270 */
[----:B------:R-:W-:Y:S02]  /*7180*/  ISETP.NE.AND P6, PT, R190, RZ, PT ;  /* 0x000000ffbe00720c */ /* 0x000fe40003fc5270 */
        /* <DEDUP_REMOVED lines=30> */
[----:B------:R-:W-:Y:S01]  /*7370*/  FSEL R122, R127, -INF , !P1 ;  /* 0xff8000007f7a7808 */ /* 0x000fe20004800000 */
[----:B------:R-:W0:Y:S01]  /*7380*/  LDC R9, c[0x0][0x988] ;  /* 0x00026200ff097b82 */ /* 0x000e220000000800 */
[----:B------:R-:W-:Y:S01]  /*7390*/  ISETP.NE.AND P1, PT, R175, RZ, PT ;  /* 0x000000ffaf00720c */ /* 0x000fe20003f25270 */
[----:B------:R-:W1:Y:S01]  /*73a0*/  SHFL.BFLY PT, R12, R11, 0x2, 0x1f ;  /* 0x0c401f000b0c7f89 */ /* 0x000e6200000e0000 */
[----:B------:R-:W-:-:S02]  /*73b0*/  ISETP.NE.AND P2, PT, R189, RZ, PT ;  /* 0x000000ffbd00720c */ /* 0x000fc40003f45270 */
[C---:B------:R-:W-:Y:S02]  /*73c0*/  ISETP.GT.AND P1, PT, R141.reuse, 0x31, !P1 ;  /* 0x000000318d00780c */ /* 0x040fe40004f24270 */
[----:B------:R-:W-:Y:S02]  /*73d0*/  ISETP.GT.AND P3, PT, R141, 0x50, !P3 ;  /* 0x000000508d00780c */ /* 0x000fe40005f64270 */
[----:B------:R-:W-:Y:S02]  /*73e0*/  ISETP.LT.OR P1, PT, R139, 0x32, P1 ;  /* 0x000000328b00780c */ /* 0x000fe40000f21670 */
[----:B------:R-:W-:Y:S02]  /*73f0*/  ISETP.GT.AND P4, PT, R141, 0x51, !P4 ;  /* 0x000000518d00780c */ /* 0x000fe40006784270 */
[----:B------:R-:W-:Y:S02]  /*7400*/  FSEL R126, R126, -INF , !P1 ;  /* 0xff8000007e7e7808 */ /* 0x000fe40004800000 */
[----:B------:R-:W-:-:S02]  /*7410*/  ISETP.NE.AND P1, PT, R177, RZ, PT ;  /* 0x000000ffb100720c */ /* 0x000fc40003f25270 */
[----:B------:R-:W-:Y:S02]  /*7420*/  ISETP.LT.OR P3, PT, R139, 0x51, P3 ;  /* 0x000000518b00780c */ /* 0x000fe40001f61670 */
[C---:B------:R-:W-:Y:S02]  /*7430*/  ISETP.GT.AND P1, PT, R141.reuse, 0x38, !P1 ;  /* 0x000000388d00780c */ /* 0x040fe40004f24270 */
[----:B------:R-:W-:Y:S02]  /*7440*/  ISETP.GT.AND P5, PT, R141, 0x58, !P5 ;  /* 0x000000588d00780c */ /* 0x000fe40006fa4270 */
[C---:B------:R-:W-:Y:S02]  /*7450*/  ISETP.LT.OR P1, PT, R139.reuse, 0x39, P1 ;  /* 0x000000398b00780c */ /* 0x040fe40000f21670 */
[----:B------:R-:W-:Y:S02]  /*7460*/  ISETP.LT.OR P4, PT, R139, 0x52, P4 ;  /* 0x000000528b00780c */ /* 0x000fe40002781670 */
[----:B------:R-:W-:-:S02]  /*7470*/  FSEL R120, R133, -INF , !P1 ;  /* 0xff80000085787808 */ /* 0x000fc40004800000 */
[----:B------:R-:W-:Y:S02]  /*7480*/  ISETP.NE.AND P1, PT, R179, RZ, PT ;  /* 0x000000ffb300720c */ /* 0x000fe40003f25270 */
[----:B-1----:R-:W-:Y:S02]  /*7490*/  FMNMX.FTZ R13, R11, R12, !PT ;  /* 0x0000000c0b0d7209 */ /* 0x002fe40007810000 */
[----:B------:R-:W-:Y:S02]  /*74a0*/  ISETP.GT.AND P1, PT, R141, 0x39, !P1 ;  /* 0x000000398d00780c */ /* 0x000fe40004f24270 */
[----:B------:R-:W-:Y:S01]  /*74b0*/  FSEL R128, R128, -INF , !P3 ;  /* 0xff80000080807808 */ /* 0x000fe20005800000 */
[----:B------:R-:W1:Y:S01]  /*74c0*/  SHFL.BFLY PT, R12, R13, 0x1, 0x1f ;  /* 0x0c201f000d0c7f89 */ /* 0x000e6200000e0000 */
[C---:B------:R-:W-:Y:S02]  /*74d0*/  ISETP.LT.OR P1, PT, R139.reuse, 0x3a, P1 ;  /* 0x0000003a8b00780c */ /* 0x040fe40000f21670 */
[----:B------:R-:W-:-:S02]  /*74e0*/  ISETP.LT.OR P5, PT, R139, 0x59, P5 ;  /* 0x000000598b00780c */ /* 0x000fc40002fa1670 */
[----:B------:R-:W-:Y:S02]  /*74f0*/  FSEL R132, R132, -INF , !P1 ;  /* 0xff80000084847808 */ /* 0x000fe40004800000 */
[----:B------:R-:W-:Y:S02]  /*7500*/  ISETP.NE.AND P1, PT, R181, RZ, PT ;  /* 0x000000ffb500720c */ /* 0x000fe40003f25270 */
[----:B------:R-:W-:Y:S02]  /*7510*/  FSEL R130, R130, -INF , !P5 ;  /* 0xff80000082827808 */ /* 0x000fe40006800000 */
[----:B------:R-:W-:-:S04]  /*7520*/  ISETP.GT.AND P1, PT, R141, 0x40, !P1 ;  /* 0x000000408d00780c */ /* 0x000fc80004f24270 */
[----:B------:R-:W-:-:S04]  /*7530*/  ISETP.LT.OR P1, PT, R139, 0x41, P1 ;  /* 0x000000418b00780c */ /* 0x000fc80000f21670 */
[----:B------:R-:W-:Y:S02]  /*7540*/  FSEL R20, R135, -INF , !P1 ;  /* 0xff80000087147808 */ /* 0x000fe40004800000 */
[----:B------:R-:W-:Y:S02]  /*7550*/  ISETP.NE.AND P1, PT, R183, RZ, PT ;  /* 0x000000ffb700720c */ /* 0x000fe40003f25270 */
[----:B-1----:R-:W-:Y:S02]  /*7560*/  FMNMX.FTZ R12, R13, R12, !PT ;  /* 0x0000000c0d0c7209 */ /* 0x002fe40007810000 */
[----:B------:R-:W-:-:S03]  /*7570*/  ISETP.GT.AND P1, PT, R141, 0x41, !P1 ;  /* 0x000000418d00780c */ /* 0x000fc60004f24270 */
[----:B0-----:R-:W-:Y:S01]  /*7580*/  FMUL.FTZ R123, R12, R9 ;  /* 0x000000090c7b7220 */ /* 0x001fe20000410000 */
[----:B------:R-:W-:-:S04]  /*7590*/  ISETP.LT.OR P1, PT, R139, 0x42, P1 ;  /* 0x000000428b00780c */ /* 0x000fc80000f21670 */
[----:B------:R-:W-:Y:S02]  /*75a0*/  FSEL R134, R134, -INF , !P1 ;  /* 0xff80000086867808 */ /* 0x000fe40004800000 */
[----:B------:R-:W-:-:S04]  /*75b0*/  ISETP.GT.AND P1, PT, R141, 0x48, !P2 ;  /* 0x000000488d00780c */ /* 0x000fc80005724270 */
[----:B------:R-:W-:-:S04]  /*75c0*/  ISETP.LT.OR P1, PT, R139, 0x49, P1 ;  /* 0x000000498b00780c */ /* 0x000fc80000f21670 */
[----:B------:R-:W-:Y:S02]  /*75d0*/  FSEL R14, R137, -INF , !P1 ;  /* 0xff800000890e7808 */ /* 0x000fe40004800000 */
[----:B------:R-:W-:Y:S02]  /*75e0*/  ISETP.GT.AND P1, PT, R141, 0x49, !P6 ;  /* 0x000000498d00780c */ /* 0x000fe40007724270 */
[----:B------:R-:W-:Y:S02]  /*75f0*/  ISETP.NE.AND P6, PT, R185, RZ, PT ;  /* 0x000000ffb900720c */ /* 0x000fe40003fc5270 */
        /* <DEDUP_REMOVED lines=8> */
[----:B------:R-:W-:Y:S02]  /*7680*/  FMNMX.FTZ R11, R218, R3, !PT ;  /* 0x00000003da0b7209 */ /* 0x000fe40007810000 */
[----:B------:R-:W-:Y:S02]  /*7690*/  FSEL R123, R123, RZ, P1 ;  /* 0x000000ff7b7b7208 */ /* 0x000fe40000800000 */
[----:B------:R-:W-:Y:S02]  /*76a0*/  FMNMX.FTZ R13, R216, R11, !PT ;  /* 0x0000000bd80d7209 */ /* 0x000fe40007810000 */
[----:B------:R-:W-:Y:S01]  /*76b0*/  ISETP.LT.OR P2, PT, R139, 0x5a, P2 ;  /* 0x0000005a8b00780c */ /* 0x000fe20001741670 */
[--C-:B------:R-:W-:Y:S01]  /*76c0*/  FFMA.FTZ R172, R172, R9, -R123.reuse ;  /* 0x00000009acac7223 */ /* 0x100fe2000001087b */
[----:B------:R-:W-:Y:S01]  /*76d0*/  FMNMX.FTZ R13, R2, R13, !PT ;  /* 0x0000000d020d7209 */ /* 0x000fe20007810000 */
[-CC-:B------:R-:W-:Y:S01]  /*76e0*/  FFMA.FTZ R182, R182, R9.reuse, -R123.reuse ;  /* 0x00000009b6b67223 */ /* 0x180fe2000001087b */
[-CC-:B------:R-:W-:Y:S01]  /*76f0*/  FFMA.FTZ R0, R170, R9.reuse, -R123.reuse ;  /* 0x00000009aa007223 */ /* 0x180fe2000001087b */
[----:B------:R-:W-:Y:S01]  /*7700*/  FSEL R141, R12, RZ, P1 ;  /* 0x000000ff0c8d7208 */ /* 0x000fe20000800000 */
        /* <DEDUP_REMOVED lines=11> */
[----:B------:R0:W-:Y:S01]  /*77c0*/  MUFU.EX2 R13, R172 ;  /* 0x000000ac000d7308 */ /* 0x0001e20000000800 */
        /* <DEDUP_REMOVED lines=8> */
[----:B0-----:R-:W-:Y:S01]  /*7850*/  FSEL R172, R129, -INF , !P4 ;  /* 0xff80000081ac7808 */ /* 0x001fe20006000000 */
[--C-:B------:R-:W-:Y:S01]  /*7860*/  FFMA.FTZ R129, R140, R9, -R123.reuse ;  /* 0x000000098c817223 */ /* 0x100fe2000001087b */
[----:B------:R-:W-:Y:S01]  /*7870*/  FMNMX.FTZ R15, R186, R15, !PT ;  /* 0x0000000fba0f7209 */ /* 0x000fe20007810000 */
[----:B------:R-:W-:Y:S01]  /*7880*/  FFMA.FTZ R160, R160, R9, -R123 ;  /* 0x00000009a0a07223 */ /* 0x000fe2000001087b */
[----:B------:R-:W-:Y:S01]  /*7890*/  MUFU.EX2 R11, R143 ;  /* 0x0000008f000b7308 */ /* 0x000fe20000000800 */
[----:B------:R-:W-:-:S02]  /*78a0*/  LOP3.LUT P6, RZ, R207, 0x7f, RZ, 0xc0, !PT ;  /* 0x0000007fcfff7812 */ /* 0x000fc400078cc0ff */
[----:B------:R-:W-:-:S04]  /*78b0*/  FMNMX.FTZ R21, R208, R15, !PT ;  /* 0x0000000fd0157209 */ /* 0x000fc80007810000 */
[----:B------:R-:W-:Y:S01]  /*78c0*/  FMNMX.FTZ R21, R190, R21, !PT ;  /* 0x00000015be157209 */ /* 0x000fe20007810000 */
[----:B------:R0:W-:Y:S03]  /*78d0*/  MUFU.EX2 R15, R174 ;  /* 0x000000ae000f7308 */ /* 0x0001e60000000800 */
[----:B------:R-:W-:-:S04]  /*78e0*/  FMNMX.FTZ R21, R124, R21, !PT ;  /* 0x000000157c157209 */ /* 0x000fc80007810000 */
[----:B------:R-:W-:Y:S01]  /*78f0*/  FMNMX.FTZ R21, R122, R21, !PT ;  /* 0x000000157a157209 */ /* 0x000fe20007810000 */
[----:B------:R-:W-:Y:S01]  /*7900*/  MUFU.EX2 R176, R176 ;  /* 0x000000b000b07308 */ /* 0x000fe20000000800 */
[----:B0-----:R-:W-:Y:S02]  /*7910*/  FFMA.FTZ R174, R152, R9, -R123 ;  /* 0x0000000998ae7223 */ /* 0x001fe4000001087b */
[----:B------:R-:W-:-:S04]  /*7920*/  FMNMX.FTZ R125, R126, R21, !PT ;  /* 0x000000157e7d7209 */ /* 0x000fc80007810000 */
[----:B------:R-:W-:Y:S01]  /*7930*/  FMNMX.FTZ R125, R120, R125, !PT ;  /* 0x0000007d787d7209 */ /* 0x000fe20007810000 */
[----:B------:R-:W-:Y:S03]  /*7940*/  MUFU.EX2 R21, R0 ;  /* 0x0000000000157308 */ /* 0x000fe60000000800 */
[----:B------:R-:W-:-:S04]  /*7950*/  FMNMX.FTZ R125, R132, R125, !PT ;  /* 0x0000007d847d7209 */ /* 0x000fc80007810000 */
[----:B------:R-:W-:Y:S01]  /*7960*/  FMNMX.FTZ R125, R20, R125, !PT ;  /* 0x0000007d147d7209 */ /* 0x000fe20007810000 */
[----:B------:R-:W-:Y:S03]  /*7970*/  MUFU.EX2 R166, R166 ;  /* 0x000000a600a67308 */ /* 0x000fe60000000800 */
[----:B------:R-:W-:-:S04]  /*7980*/  FMNMX.FTZ R127, R134, R125, !PT ;  /* 0x0000007d867f7209 */ /* 0x000fc80007810000 */
[----:B------:R-:W-:Y:S01]  /*7990*/  FMNMX.FTZ R127, R14, R127, !PT ;  /* 0x0000007f0e7f7209 */ /* 0x000fe20007810000 */
[----:B------:R0:W-:Y:S03]  /*79a0*/  MUFU.EX2 R125, R182 ;  /* 0x000000b6007d7308 */ /* 0x0001e60000000800 */
[----:B------:R-:W-:-:S04]  /*79b0*/  FMNMX.FTZ R127, R136, R127, !PT ;  /* 0x0000007f887f7209 */ /* 0x000fc80007810000 */
[----:B------:R-:W-:Y:S01]  /*79c0*/  FMNMX.FTZ R127, R128, R127, !PT ;  /* 0x0000007f807f7209 */ /* 0x000fe20007810000 */
[----:B------:R-:W-:Y:S01]  /*79d0*/  MUFU.EX2 R168, R168 ;  /* 0x000000a800a87308 */ /* 0x000fe20000000800 */
[-CC-:B0-----:R-:W-:Y:S01]  /*79e0*/  FFMA.FTZ R182, R162, R9.reuse, -R123.reuse ;  /* 0x00000009a2b67223 */ /* 0x181fe2000001087b */
[----:B------:R-:W-:Y:S01]  /*79f0*/  FSEL R162, R131, -INF , !P2 ;  /* 0xff80000083a27808 */ /* 0x000fe20005000000 */
[----:B------:R-:W-:Y:S01]  /*7a00*/  FFMA.FTZ R131, R146, R9, -R123 ;  /* 0x0000000992837223 */ /* 0x000fe2000001087b */
[----:B------:R-:W-:-:S04]  /*7a10*/  FMNMX.FTZ R127, R172, R127, !PT ;  /* 0x0000007fac7f7209 */ /* 0x000fc80007810000 */
[----:B------:R-:W-:Y:S01]  /*7a20*/  FMNMX.FTZ R127, R130, R127, !PT ;  /* 0x0000007f827f7209 */ /* 0x000fe20007810000 */
[----:B------:R-:W-:Y:S03]  /*7a30*/  MUFU.EX2 R170, R170 ;  /* 0x000000aa00aa7308 */ /* 0x000fe60000000800 */
[----:B------:R-:W-:-:S05]  /*7a40*/  FMNMX.FTZ R0, R162, R127, !PT ;  /* 0x0000007fa2007209 */ /* 0x000fca0007810000 */
[----:B------:R-:W0:Y:S01]  /*7a50*/  SHFL.BFLY PT, R135, R0, 0x2, 0x1f ;  /* 0x0c401f0000877f89 */ /* 0x000e2200000e0000 */
[----:B------:R-:W-:Y:S08]  /*7a60*/  MUFU.EX2 R127, R133 ;  /* 0x00000085007f7308 */ /* 0x000ff00000000800 */
[----:B------:R1:W-:Y:S08]  /*7a70*/  MUFU.EX2 R133, R148 ;  /* 0x0000009400857308 */ /* 0x0003f00000000800 */
[----:B------:R-:W-:Y:S01]  /*7a80*/  MUFU.EX2 R180, R180 ;  /* 0x000000b400b47308 */ /* 0x000fe20000000800 */
[----:B0-----:R-:W-:Y:S01]  /*7a90*/  FMNMX.FTZ R140, R0, R135, !PT ;  /* 0x00000087008c7209 */ /* 0x001fe20007810000 */
[----:B------:R-:W-:Y:S01]  /*7aa0*/  FADD.FTZ R0, -R141, R4 ;  /* 0x000000048d007221 */ /* 0x000fe20000010100 */
[-CC-:B------:R-:W-:Y:S01]  /*7ab0*/  FFMA.FTZ R135, R154, R9.reuse, -R123.reuse ;  /* 0x000000099a877223 */ /* 0x180fe2000001087b */
[----:B------:R-:W-:-:S04]  /*7ac0*/  FFMA.FTZ R4, R164, R9, -R123 ;  /* 0x00000009a4047223 */ /* 0x000fc8000001087b */
[----:B------:R-:W-:Y:S01]  /*7ad0*/  MUFU.EX2 R182, R182 ;  /* 0x000000b600b67308 */ /* 0x000fe20000000800 */
[----:B------:R-:W0:Y:S01]  /*7ae0*/  SHFL.BFLY PT, R139, R140, 0x1, 0x1f ;  /* 0x0c201f008c8b7f89 */ /* 0x000e2200000e0000 */
[----:B------:R-:W-:-:S06]  /*7af0*/  FMUL.FTZ R0, R0, R9 ;  /* 0x0000000900007220 */ /* 0x000fcc0000410000 */
[----:B------:R-:W2:Y:S08]  /*7b00*/  MUFU.EX2 R0, R0 ;  /* 0x0000000000007308 */ /* 0x000eb00000000800 */
[----:B------:R-:W-:Y:S08]  /*7b10*/  MUFU.EX2 R129, R129 ;  /* 0x0000008100817308 */ /* 0x000ff00000000800 */
[----:B------:R-:W-:Y:S01]  /*7b20*/  MUFU.EX2 R138, R138 ;  /* 0x0000008a008a7308 */ /* 0x000fe20000000800 */
[----:B0-----:R-:W-:-:S04]  /*7b30*/  FMNMX.FTZ R140, R140, R139, !PT ;  /* 0x0000008b8c8c7209 */ /* 0x001fc80007810000 */
[C---:B------:R-:W-:Y:S01]  /*7b40*/  FSETP.NEU.FTZ.AND P1, PT, R140.reuse, -INF , PT ;  /* 0xff8000008c00780b */ /* 0x040fe20003f3d000 */
[----:B------:R-:W-:Y:S02]  /*7b50*/  FMUL.FTZ R123, R140, R9 ;  /* 0x000000098c7b7220 */ /* 0x000fe40000410000 */
[----:B------:R-:W-:Y:S03]  /*7b60*/  MUFU.EX2 R178, R178 ;  /* 0x000000b200b27308 */ /* 0x000fe60000000800 */
[----:B------:R-:W-:-:S05]  /*7b70*/  FSEL R123, R123, RZ, P1 ;  /* 0x000000ff7b7b7208 */ /* 0x000fca0000800000 */
[-CC-:B------:R-:W-:Y:S01]  /*7b80*/  FFMA.FTZ R191, R2, R9.reuse, -R123.reuse ;  /* 0x0000000902bf7223 */ /* 0x180fe2000001087b */
[----:B------:R-:W-:Y:S01]  /*7b90*/  FSEL R2, R140, RZ, P1 ;  /* 0x000000ff8c027208 */ /* 0x000fe20000800000 */
[-CC-:B------:R-:W-:Y:S01]  /*7ba0*/  FFMA.FTZ R189, R218, R9.reuse, -R123.reuse ;  /* 0x00000009dabd7223 */ /* 0x180fe2000001087b */
[-CC-:B------:R-:W-:Y:S01]  /*7bb0*/  FFMA.FTZ R146, R216, R9.reuse, -R123.reuse ;  /* 0x00000009d8927223 */ /* 0x180fe2000001087b */
[-CC-:B-1----:R-:W-:Y:S01]  /*7bc0*/  FFMA.FTZ R148, R214, R9.reuse, -R123.reuse ;  /* 0x00000009d6947223 */ /* 0x182fe2000001087b */
[-C--:B------:R-:W-:Y:S01]  /*7bd0*/  FFMA.FTZ R185, R188, R9.reuse, -R123 ;  /* 0x00000009bcb97223 */ /* 0x080fe2000001087b */
[----:B------:R-:W-:Y:S01]  /*7be0*/  FADD.FTZ R2, -R2, R3 ;  /* 0x0000000302027221 */ /* 0x000fe20000010100 */
[----:B--2---:R-:W-:Y:S01]  /*7bf0*/  FFMA.FTZ R3, R0, R8, R11 ;  /* 0x0000000800037223 */ /* 0x004fe2000001000b */
[----:B------:R-:W-:Y:S01]  /*7c00*/  MUFU.EX2 R189, R189 ;  /* 0x000000bd00bd7308 */ /* 0x000fe20000000800 */
[-C--:B------:R-:W-:Y:S01]  /*7c10*/  FFMA.FTZ R150, R212, R9.reuse, -R123 ;  /* 0x00000009d4967223 */ /* 0x080fe2000001087b */
[-C--:B------:R-:W-:Y:S01]  /*7c20*/  FMUL.FTZ R2, R2, R9.reuse ;  /* 0x0000000902027220 */ /* 0x080fe20000410000 */
[----:B------:R-:W-:Y:S01]  /*7c30*/  FADD.FTZ R8, R176, R3 ;  /* 0x00000003b0087221 */ /* 0x000fe20000010000 */
[-CC-:B------:R-:W-:Y:S01]  /*7c40*/  FFMA.FTZ R187, R184, R9.reuse, -R123.reuse ;  /* 0x00000009b8bb7223 */ /* 0x180fe2000001087b */
[-CC-:B------:R-:W-:Y:S01]  /*7c50*/  FFMA.FTZ R179, R120, R9.reuse, -R123.reuse ;  /* 0x0000000978b37223 */ /* 0x180fe2000001087b */
[-CC-:B------:R-:W-:Y:S01]  /*7c60*/  FFMA.FTZ R152, R210, R9.reuse, -R123.reuse ;  /* 0x00000009d2987223 */ /* 0x180fe2000001087b */
[----:B------:R-:W-:Y:S01]  /*7c70*/  FADD.FTZ R3, R13, R8 ;  /* 0x000000080d037221 */ /* 0x000fe20000010000 */
[----:B------:R-:W0:Y:S01]  /*7c80*/  MUFU.EX2 R2, R2 ;  /* 0x0000000200027308 */ /* 0x000e220000000800 */
[-CC-:B------:R-:W-:Y:S01]  /*7c90*/  FFMA.FTZ R181, R186, R9.reuse, -R123.reuse ;  /* 0x00000009bab57223 */ /* 0x180fe2000001087b */
[-C--:B------:R-:W-:Y:S01]  /*7ca0*/  FFMA.FTZ R177, R122, R9.reuse, -R123 ;  /* 0x000000097ab17223 */ /* 0x080fe2000001087b */
[----:B------:R-:W-:Y:S01]  /*7cb0*/  FADD.FTZ R8, R166, R3 ;  /* 0x00000003a6087221 */ /* 0x000fe20000010000 */
[-CC-:B------:R-:W-:Y:S01]  /*7cc0*/  FFMA.FTZ R122, R126, R9.reuse, -R123.reuse ;  /* 0x000000097e7a7223 */ /* 0x180fe2000001087b */
[-CC-:B------:R-:W-:Y:S01]  /*7cd0*/  FFMA.FTZ R154, R208, R9.reuse, -R123.reuse ;  /* 0x00000009d09a7223 */ /* 0x180fe2000001087b */
[-CC-:B------:R-:W-:Y:S01]  /*7ce0*/  FFMA.FTZ R183, R190, R9.reuse, -R123.reuse ;  /* 0x00000009beb77223 */ /* 0x180fe2000001087b */
[----:B------:R-:W-:Y:S01]  /*7cf0*/  FADD.FTZ R3, R15, R8 ;  /* 0x000000080f037221 */ /* 0x000fe20000010000 */
[----:B------:R-:W1:Y:S01]  /*7d00*/  MUFU.EX2 R146, R146 ;  /* 0x0000009200927308 */ /* 0x000e620000000800 */
[-CC-:B------:R-:W-:Y:S01]  /*7d10*/  FFMA.FTZ R173, R20, R9.reuse, -R123.reuse ;  /* 0x0000000914ad7223 */ /* 0x180fe2000001087b */
[-C--:B------:R-:W-:Y:S01]  /*7d20*/  FFMA.FTZ R124, R124, R9.reuse, -R123 ;  /* 0x000000097c7c7223 */ /* 0x080fe2000001087b */
[----:B------:R-:W-:Y:S01]  /*7d30*/  FADD.FTZ R120, R168, R3 ;  /* 0x00000003a8787221 */ /* 0x000fe20000010000 */
[-CC-:B------:R-:W-:Y:S01]  /*7d40*/  FFMA.FTZ R14, R14, R9.reuse, -R123.reuse ;  /* 0x000000090e0e7223 */ /* 0x180fe2000001087b */
[-CC-:B------:R-:W-:Y:S01]  /*7d50*/  FFMA.FTZ R136, R136, R9.reuse, -R123.reuse ;  /* 0x0000000988887223 */ /* 0x180fe2000001087b */
[-CC-:B------:R-:W-:Y:S01]  /*7d60*/  FFMA.FTZ R128, R128, R9.reuse, -R123.reuse ;  /* 0x0000000980807223 */ /* 0x180fe2000001087b */
[----:B------:R-:W-:Y:S01]  /*7d70*/  FFMA.FTZ R130, R130, R9, -R123 ;  /* 0x0000000982827223 */ /* 0x000fe2000001087b */
[----:B------:R-:W2:Y:S01]  /*7d80*/  MUFU.EX2 R191, R191 ;  /* 0x000000bf00bf7308 */ /* 0x000ea20000000800 */
[----:B0-----:R-:W-:Y:S01]  /*7d90*/  FFMA.FTZ R5, R2, R5, R189 ;  /* 0x0000000502057223 */ /* 0x001fe200000100bd */
[C---:B------:R-:W-:Y:S01]  /*7da0*/  ISETP.GT.AND P1, PT, R10.reuse, UR50, PT ;  /* 0x000000320a007c0c */ /* 0x040fe2000bf24270 */
[----:B------:R-:W-:Y:S01]  /*7db0*/  VIADD R10, R10, 0xffffffff ;  /* 0xffffffff0a0a7836 */ /* 0x000fe20000000000 */
[----:B------:R-:W-:-:S02]  /*7dc0*/  F2FP.BF16.F32.PACK_AB R188, R176, R11 ;  /* 0x0000000bb0bc723e */ /* 0x000fc400000010ff */
[----:B------:R-:W-:Y:S02]  /*7dd0*/  F2FP.BF16.F32.PACK_AB R186, R170, R21 ;  /* 0x00000015aaba723e */ /* 0x000fe400000010ff */
[----:B------:R-:W0:Y:S01]  /*7de0*/  MUFU.EX2 R148, R148 ;  /* 0x0000009400947308 */ /* 0x000e220000000800 */
[----:B-1----:R-:W-:Y:S01]  /*7df0*/  FADD.FTZ R8, R146, R5 ;  /* 0x0000000592087221 */ /* 0x002fe20000010000 */
[----:B------:R-:W-:Y:S01]  /*7e00*/  FADD.FTZ R5, R21, R120 ;  /* 0x0000007815057221 */ /* 0x000fe20000010000 */
[----:B------:R-:W-:Y:S01]  /*7e10*/  FFMA.FTZ R120, R132, R9, -R123 ;  /* 0x0000000984787223 */ /* 0x000fe2000001087b */
[----:B------:R-:W-:Y:S02]  /*7e20*/  F2FP.BF16.F32.PACK_AB R184, R168, R15 ;  /* 0x0000000fa8b8723e */ /* 0x000fe400000010ff */
[----:B------:R-:W-:Y:S01]  /*7e30*/  FADD.FTZ R126, R170, R5 ;  /* 0x00000005aa7e7221 */ /* 0x000fe20000010000 */
[----:B------:R-:W-:Y:S01]  /*7e40*/  F2FP.BF16.F32.PACK_AB R190, R166, R13 ;  /* 0x0000000da6be723e */ /* 0x000fe200000010ff */
[----:B------:R-:W1:Y:S01]  /*7e50*/  MUFU.EX2 R185, R185 ;  /* 0x000000b900b97308 */ /* 0x000e620000000800 */
[----:B--2---:R-:W-:Y:S01]  /*7e60*/  FADD.FTZ R3, R191, R8 ;  /* 0x00000008bf037221 */ /* 0x004fe20000010000 */
[----:B------:R-:W-:Y:S01]  /*7e70*/  FADD.FTZ R5, R125, R126 ;  /* 0x0000007e7d057221 */ /* 0x000fe20000010000 */
[----:B------:R-:W-:Y:S01]  /*7e80*/  IMAD.U32 R126, RZ, RZ, UR6 ;  /* 0x00000006ff7e7e24 */ /* 0x000fe2000f8e00ff */
[----:B------:R-:W-:-:S02]  /*7e90*/  F2FP.BF16.F32.PACK_AB R176, R138, R129 ;  /* 0x000000818ab0723e */ /* 0x000fc400000010ff */
[----:B------:R-:W-:Y:S01]  /*7ea0*/  FADD.FTZ R5, R180, R5 ;  /* 0x00000005b4057221 */ /* 0x000fe20000010000 */
[----:B------:R-:W-:Y:S01]  /*7eb0*/  @!P6 VIADD R20, R126, 0x30860 ;  /* 0x000308607e14e836 */ /* 0x000fe20000000000 */
[----:B------:R-:W2:Y:S01]  /*7ec0*/  MUFU.EX2 R150, R150 ;  /* 0x0000009600967308 */ /* 0x000ea20000000800 */
[----:B0-----:R-:W-:Y:S01]  /*7ed0*/  FADD.FTZ R8, R148, R3 ;  /* 0x0000000394087221 */ /* 0x001fe20000010000 */
[----:B------:R-:W-:Y:S01]  /*7ee0*/  FADD.FTZ R126, R182, R5 ;  /* 0x00000005b67e7221 */ /* 0x000fe20000010000 */
[----:B------:R-:W-:Y:S02]  /*7ef0*/  F2FP.BF16.F32.PACK_AB R180, R180, R125 ;  /* 0x0000007db4b4723e */ /* 0x000fe400000010ff */
[----:B------:R-:W-:Y:S01]  /*7f00*/  @!P6 PRMT R5, RZ, 0x654, R20 ;  /* 0x00000654ff05e816 */ /* 0x000fe20000000014 */
[----:B------:R-:W-:Y:S01]  /*7f10*/  FADD.FTZ R126, R127, R126 ;  /* 0x0000007e7f7e7221 */ /* 0x000fe20000010000 */
[----:B------:R-:W-:Y:S01]  /*7f20*/  FFMA.FTZ R20, R134, R9, -R123 ;  /* 0x0000000986147223 */ /* 0x000fe2000001087b */
[----:B------:R-:W0:Y:S01]  /*7f30*/  MUFU.EX2 R187, R187 ;  /* 0x000000bb00bb7308 */ /* 0x000e220000000800 */
[----:B-1----:R-:W-:Y:S01]  /*7f40*/  FADD.FTZ R3, R185, R8 ;  /* 0x00000008b9037221 */ /* 0x002fe20000010000 */
[----:B------:R1:W-:Y:S01]  /*7f50*/  @!P6 SYNCS.ARRIVE.TRANS64.RED.A1T0 RZ, [R5+URZ], RZ ;  /* 0x000000ff05ffe9a7 */ /* 0x0003e2000810043f */
[----:B------:R-:W-:-:S02]  /*7f60*/  F2FP.BF16.F32.PACK_AB R182, R127, R182 ;  /* 0x000000b67fb6723e */ /* 0x000fc400000010ff */
[----:B------:R-:W-:Y:S02]  /*7f70*/  F2FP.BF16.F32.PACK_AB R189, R146, R189 ;  /* 0x000000bd92bd723e */ /* 0x000fe400000010ff */
[----:B------:R-:W-:Y:S01]  /*7f80*/  F2FP.BF16.F32.PACK_AB R191, R148, R191 ;  /* 0x000000bf94bf723e */ /* 0x000fe200000010ff */
[----:B------:R-:W3:Y:S01]  /*7f90*/  MUFU.EX2 R152, R152 ;  /* 0x0000009800987308 */ /* 0x000ee20000000800 */
[C---:B--2---:R-:W-:Y:S01]  /*7fa0*/  FADD.FTZ R8, R150.reuse, R3 ;  /* 0x0000000396087221 */ /* 0x044fe20000010000 */
[----:B-1----:R-:W-:Y:S01]  /*7fb0*/  FADD.FTZ R5, R129, R126 ;  /* 0x0000007e81057221 */ /* 0x002fe20000010000 */
[----:B------:R-:W-:-:S03]  /*7fc0*/  F2FP.BF16.F32.PACK_AB R185, R150, R185 ;  /* 0x000000b996b9723e */ /* 0x000fc600000010ff */
[----:B------:R-:W-:Y:S02]  /*7fd0*/  FADD.FTZ R5, R138, R5 ;  /* 0x000000058a057221 */ /* 0x000fe40000010000 */
[----:B------:R-:W1:Y:S01]  /*7fe0*/  MUFU.EX2 R181, R181 ;  /* 0x000000b500b57308 */ /* 0x000e620000000800 */
[----:B0-----:R-:W-:Y:S01]  /*7ff0*/  FADD.FTZ R3, R187, R8 ;  /* 0x00000008bb037221 */ /* 0x001fe20000010000 */
[----:B------:R-:W-:-:S06]  /*8000*/  FADD.FTZ R126, R178, R5 ;  /* 0x00000005b27e7221 */ /* 0x000fcc0000010000 */
[----:B------:R-:W0:Y:S01]  /*8010*/  MUFU.EX2 R154, R154 ;  /* 0x0000009a009a7308 */ /* 0x000e220000000800 */
[C---:B---3--:R-:W-:Y:S01]  /*8020*/  FADD.FTZ R8, R152.reuse, R3 ;  /* 0x0000000398087221 */ /* 0x048fe20000010000 */
[----:B------:R-:W-:-:S06]  /*8030*/  F2FP.BF16.F32.PACK_AB R187, R152, R187 ;  /* 0x000000bb98bb723e */ /* 0x000fcc00000010ff */
[----:B------:R-:W2:Y:S01]  /*8040*/  MUFU.EX2 R183, R183 ;  /* 0x000000b700b77308 */ /* 0x000ea20000000800 */
[----:B-1----:R-:W-:-:S07]  /*8050*/  FADD.FTZ R3, R181, R8 ;  /* 0x00000008b5037221 */ /* 0x002fce0000010000 */
[----:B------:R-:W1:Y:S01]  /*8060*/  MUFU.EX2 R124, R124 ;  /* 0x0000007c007c7308 */ /* 0x000e620000000800 */
[----:B0-----:R-:W-:Y:S01]  /*8070*/  FADD.FTZ R8, R154, R3 ;  /* 0x000000039a087221 */ /* 0x001fe20000010000 */
[-CC-:B------:R-:W-:Y:S01]  /*8080*/  FFMA.FTZ R3, R172, R9.reuse, -R123.reuse ;  /* 0x00000009ac037223 */ /* 0x180fe2000001087b */
[----:B------:R-:W-:Y:S01]  /*8090*/  FFMA.FTZ R123, R162, R9, -R123 ;  /* 0x00000009a27b7223 */ /* 0x000fe2000001087b */
[----:B------:R-:W-:-:S04]  /*80a0*/  F2FP.BF16.F32.PACK_AB R181, R154, R181 ;  /* 0x000000b59ab5723e */ /* 0x000fc800000010ff */
        /* <DEDUP_REMOVED lines=14> */
[----:B------:R-:W-:-:S03]  /*8190*/  F2FP.BF16.F32.PACK_AB R178, R131, R178 ;  /* 0x000000b283b2723e */ /* 0x000fc600000010ff */
[----:B------:R-:W-:-:S03]  /*81a0*/  FADD.FTZ R141, R133, R126 ;  /* 0x0000007e858d7221 */ /* 0x000fc60000010000 */
        /* <DEDUP_REMOVED lines=8> */
[----:B------:R1:W0:Y:S01]  /*8230*/  MUFU.EX2 R132, R14 ;  /* 0x0000000e00847308 */ /* 0x0002220000000800 */
[C---:B--2---:R-:W-:Y:S01]  /*8240*/  FADD.FTZ R5, R20.reuse, R5 ;  /* 0x0000000514057221 */ /* 0x044fe20000010000 */
[----:B------:R-:W-:-:S06]  /*8250*/  F2FP.BF16.F32.PACK_AB R173, R20, R173 ;  /* 0x000000ad14ad723e */ /* 0x000fcc00000010ff */
[----:B------:R-:W2:Y:S01]  /*8260*/  MUFU.EX2 R135, R135 ;  /* 0x0000008700877308 */ /* 0x000ea20000000800 */
[----:B-1----:R-:W-:-:S07]  /*8270*/  FADD.FTZ R14, R174, R141 ;  /* 0x0000008dae0e7221 */ /* 0x002fce0000010000 */
[----:B------:R-:W1:Y:S01]  /*8280*/  MUFU.EX2 R136, R136 ;  /* 0x0000008800887308 */ /* 0x000e620000000800 */
[----:B0-----:R-:W-:-:S07]  /*8290*/  FADD.FTZ R5, R132, R5 ;  /* 0x0000000584057221 */ /* 0x001fce0000010000 */
[----:B------:R-:W0:Y:S01]  /*82a0*/  MUFU.EX2 R137, R137 ;  /* 0x0000008900897308 */ /* 0x000e220000000800 */
[C---:B--2---:R-:W-:Y:S01]  /*82b0*/  FADD.FTZ R14, R135.reuse, R14 ;  /* 0x0000000e870e7221 */ /* 0x044fe20000010000 */
[----:B------:R-:W-:-:S06]  /*82c0*/  F2FP.BF16.F32.PACK_AB R174, R135, R174 ;  /* 0x000000ae87ae723e */ /* 0x000fcc00000010ff */
[----:B------:R-:W2:Y:S01]  /*82d0*/  MUFU.EX2 R128, R128 ;  /* 0x0000008000807308 */ /* 0x000ea20000000800 */
[C---:B-1----:R-:W-:Y:S01]  /*82e0*/  FADD.FTZ R5, R136.reuse, R5 ;  /* 0x0000000588057221 */ /* 0x042fe20000010000 */
[----:B------:R-:W-:-:S06]  /*82f0*/  F2FP.BF16.F32.PACK_AB R175, R136, R132 ;  /* 0x0000008488af723e */ /* 0x000fcc00000010ff */
[----:B------:R-:W1:Y:S01]  /*8300*/  MUFU.EX2 R144, R144 ;  /* 0x0000009000907308 */ /* 0x000e620000000800 */
[----:B0-----:R-:W-:-:S07]  /*8310*/  FADD.FTZ R11, R137, R14 ;  /* 0x0000000e890b7221 */ /* 0x001fce0000010000 */
[----:B------:R-:W0:Y:S01]  /*8320*/  MUFU.EX2 R3, R3 ;  /* 0x0000000300037308 */ /* 0x000e220000000800 */
[----:B--2---:R-:W-:-:S07]  /*8330*/  FADD.FTZ R5, R128, R5 ;  /* 0x0000000580057221 */ /* 0x004fce0000010000 */
[----:B------:R-:W2:Y:S01]  /*8340*/  MUFU.EX2 R139, R160 ;  /* 0x000000a0008b7308 */ /* 0x000ea20000000800 */
[C---:B-1----:R-:W-:Y:S01]  /*8350*/  FADD.FTZ R8, R144.reuse, R11 ;  /* 0x0000000b90087221 */ /* 0x042fe20000010000 */
[----:B------:R-:W-:-:S06]  /*8360*/  F2FP.BF16.F32.PACK_AB R168, R144, R137 ;  /* 0x0000008990a8723e */ /* 0x000fcc00000010ff */
[----:B------:R-:W1:Y:S01]  /*8370*/  MUFU.EX2 R130, R130 ;  /* 0x0000008200827308 */ /* 0x000e620000000800 */
[C---:B0-----:R-:W-:Y:S01]  /*8380*/  FADD.FTZ R5, R3.reuse, R5 ;  /* 0x0000000503057221 */ /* 0x041fe20000010000 */
[----:B------:R-:W-:Y:S01]  /*8390*/  F2FP.BF16.F32.PACK_AB R169, R3, R128 ;  /* 0x0000008003a9723e */ /* 0x000fe200000010ff */
[----:B------:R-:W-:-:S05]  /*83a0*/  IMAD.MOV.U32 R3, RZ, RZ, R140 ;  /* 0x000000ffff037224 */ /* 0x000fca00078e008c */
[----:B------:R-:W0:Y:S01]  /*83b0*/  MUFU.EX2 R4, R4 ;  /* 0x0000000400047308 */ /* 0x000e220000000800 */
[----:B--2---:R-:W-:-:S07]  /*83c0*/  FADD.FTZ R11, R139, R8 ;  /* 0x000000088b0b7221 */ /* 0x004fce0000010000 */
[----:B------:R-:W2:Y:S01]  /*83d0*/  MUFU.EX2 R123, R123 ;  /* 0x0000007b007b7308 */ /* 0x000ea20000000800 */
[----:B-1----:R-:W-:Y:S01]  /*83e0*/  FADD.FTZ R5, R130, R5 ;  /* 0x0000000582057221 */ /* 0x002fe20000010000 */
[C---:B0-----:R-:W-:Y:S01]  /*83f0*/  FADD.FTZ R8, R4.reuse, R11 ;  /* 0x0000000b04087221 */ /* 0x041fe20000010000 */
[----:B------:R-:W-:Y:S01]  /*8400*/  F2FP.BF16.F32.PACK_AB R170, R4, R139 ;  /* 0x0000008b04aa723e */ /* 0x000fe200000010ff */
[----:B------:R-:W-:Y:S02]  /*8410*/  IMAD.MOV.U32 R4, RZ, RZ, R12 ;  /* 0x000000ffff047224 */ /* 0x000fe400078e000c */
[C---:B--2---:R-:W-:Y:S01]  /*8420*/  FADD.FTZ R5, R123.reuse, R5 ;  /* 0x000000057b057221 */ /* 0x044fe20000010000 */
[----:B------:R-:W-:Y:S01]  /*8430*/  F2FP.BF16.F32.PACK_AB R171, R123, R130 ;  /* 0x000000827bab723e */ /* 0x000fe200000010ff */
[----:B------:R-:W-:Y:S06]  /*8440*/  @P1 BRA `(.L_x_4583) ;  /* 0xffffffc800ac1947 */ /* 0x000fec000383ffff */
[----:B------:R-:W-:Y:S01]  /*8450*/  IMAD.MOV.U32 R3, RZ, RZ, R140 ;  /* 0x000000ffff037224 */ /* 0x000fe200078e008c */
[----:B------:R-:W-:Y:S01]  /*8460*/  UMOV UR37, UR5 ;  /* 0x0000000500257c82 */ /* 0x000fe20008000000 */
[----:B------:R-:W-:Y:S01]  /*8470*/  IMAD.MOV.U32 R4, RZ, RZ, R12 ;  /* 0x000000ffff047224 */ /* 0x000fe200078e000c */
[----:B------:R-:W-:-:S06]  /*8480*/  UMOV UR36, UR39 ;  /* 0x0000002700247c82 */ /* 0x000fcc0008000000 */
.L_x_4566:
[----:B------:R-:W-:Y:S01]  /*8490*/  ULDC UR4, c[0x0][0x448] ;  /* 0x0001120000047ab9 */ /* 0x000fe20000000800 */
[----:B------:R-:W-:Y:S01]  /*84a0*/  IADD3 R121, R16, 0x1, -R121 ;  /* 0x0000000110797810 */ /* 0x000fe20007ffe879 */
[----:B------:R-:W-:Y:S01]  /*84b0*/  UISETP.NE.AND UP0, UPT, UR4, 0x1, UPT ;  /* 0x000000010400788c */ /* 0x000fe2000bf05270 */
[----:B------:R-:W-:Y:S02]  /*84c0*/  ULDC UR10, c[0x0][0x9e4] ;  /* 0x00027900000a7ab9 */ /* 0x000fe40000000800 */
[----:B------:R-:W-:Y:S01]  /*84d0*/  R2UR UR7, R121 ;  /* 0x00000000790772ca */ /* 0x000fe200000e0000 */
[----:B------:R-:W-:Y:S02]  /*84e0*/  UISETP.GE.AND UP1, UPT, UR10, 0x1, UPT ;  /* 0x000000010a00788c */ /* 0x000fe4000bf26270 */
[----:B------:R-:W-:Y:S01]  /*84f0*/  UIADD3 UR6, UR60, 0x7f, URZ ;  /* 0x0000007f3c067890 */ /* 0x000fe2000fffe03f */
[----:B------:R-:W-:-:S03]  /*8500*/  ULDC UR14, c[0x0][0x9dc] ;  /* 0x00027700000e7ab9 */ /* 0x000fc60000000800 */
[----:B------:R-:W-:Y:S01]  /*8510*/  PLOP3.LUT P1, PT, PT, PT, UP1, 0x40, 0x0 ;  /* 0x000000000000781c */ /* 0x000fe20003f2e818 */
[----:B------:R-:W-:Y:S01]  /*8520*/  @UP0 ULDC UR4, c[0x0][0x44c] ;  /* 0x0001130000040ab9 */ /* 0x000fe20000000800 */
[----:B------:R-:W-:Y:S01]  /*8530*/  @UP0 ULDC UR11, c[0x0][0x450] ;  /* 0x00011400000b0ab9 */ /* 0x000fe20000000800 */
[----:B------:R-:W-:-:S04]  /*8540*/  UIMAD.WIDE.U32 UR4, UR6, UR4, URZ ;  /* 0x00000004060472a5 */ /* 0x000fc8000f8e003f */
[----:B------:R-:W-:-:S04]  /*8550*/  @UP0 USHF.R.U32.HI UR6, URZ, UR11, UR5 ;  /* 0x0000000b3f060299 */ /* 0x000fc80008011605 */
[----:B------:R-:W-:-:S04]  /*8560*/  UIADD3 UR6, UR7, UR6, URZ ;  /* 0x0000000607067290 */ /* 0x000fc8000fffe03f */
[----:B------:R-:W-:Y:S01]  /*8570*/  UIADD3 UR14, UR6, -UR14, URZ ;  /* 0x8000000e060e7290 */ /* 0x000fe2000fffe03f */
[----:B------:R-:W-:Y:S11]  /*8580*/  @P1 BRA `(.L_x_4584) ;  /* 0x0000000000481947 */ /* 0x000ff60003800000 */
        /* <DEDUP_REMOVED lines=11> */
.L_x_4585:
[----:B------:R-:W-:-:S11]  /*8640*/  UISETP.NE.AND UP2, UPT, UR10, 0x1, UPT ;  /* 0x000000010a00788c */ /* 0x000fd6000bf45270 */
[----:B------:R-:W-:Y:S02]  /*8650*/  @UP2 ULDC.64 UR4, c[0x0][0x9e8] ;  /* 0x00027a0000042ab9 */ /* 0x000fe40000000a00 */
[----:B------:R-:W-:-:S04]  /*8660*/  UIMAD.WIDE.U32 UR6, UR11, UR4, URZ ;  /* 0x000000040b0672a5 */ /* 0x000fc8000f8e003f */
[----:B------:R-:W-:-:S12]  /*8670*/  @UP2 USHF.R.U32.HI UR11, URZ, UR5, UR7 ;  /* 0x000000053f0b2299 */ /* 0x000fd80008011607 */
.L_x_4586:
[----:B------:R-:W-:-:S04]  /*8680*/  UIMAD UR10, UR11, UR10, URZ ;  /* 0x0000000a0b0a72a4 */ /* 0x000fc8000f8e023f */
[----:B------:R-:W-:-:S04]  /*8690*/  UISETP.LT.AND UP2, UPT, UR14, UR10, UPT ;  /* 0x0000000a0e00728c */ /* 0x000fc8000bf41270 */
[----:B------:R-:W-:-:S12]  /*86a0*/  USEL UR14, UR14, UR10, !UP2 ;  /* 0x0000000a0e0e7287 */ /* 0x000fd8000d000000 */
.L_x_4584:
[----:B------:R-:W-:Y:S01]  /*86b0*/  UIADD3 UR4, UR14, 0x5f, URZ ;  /* 0x0000005f0e047890 */ /* 0x000fe2000fffe03f */
[----:B------:R-:W-:-:S03]  /*86c0*/  R2UR UR6, R22 ;  /* 0x00000000160672ca */ /* 0x000fc600000e0000 */
[----:B------:R-:W-:-:S04]  /*86d0*/  UIMAD.WIDE UR4, UR4, 0x2aaaaaab, URZ ;  /* 0x2aaaaaab040478a5 */ /* 0x000fc8000f8e023f */
[----:B------:R-:W-:-:S04]  /*86e0*/  USHF.R.U32.HI UR4, URZ, 0x1f, UR5 ;  /* 0x0000001f3f047899 */ /* 0x000fc80008011605 */
[----:B------:R-:W-:-:S04]  /*86f0*/  ULEA.HI.SX32 UR4, UR5, UR4, 0x1c ;  /* 0x0000000405047291 */ /* 0x000fc8000f8fe23f */
        /* <DEDUP_REMOVED lines=8> */
[----:B------:R-:W-:-:S05]  /*8780*/  ULDC UR5, c[0x0][0x9d8] ;  /* 0x0002760000057ab9 */ /* 0x000fca0000000800 */
.L_x_4596:
[----:B------:R-:W-:-:S04]  /*8790*/  UIADD3 UR37, UR4, 0x1, URZ ;  /* 0x0000000104257890 */ /* 0x000fc8000fffe03f */
[----:B------:R-:W-:-:S04]  /*87a0*/  UISETP.NE.AND UP2, UPT, UR37, 0x2, UPT ;  /* 0x000000022500788c */ /* 0x000fc8000bf45270 */
[----:B------:R-:W-:Y:S02]  /*87b0*/  USEL UR36, URZ, 0x1, UP2 ;  /* 0x000000013f247887 */ /* 0x000fe40009000000 */
[----:B------:R-:W-:Y:S02]  /*87c0*/  USEL UR37, UR37, URZ, UP2 ;  /* 0x0000003f25257287 */ /* 0x000fe40009000000 */
[----:B------:R-:W-:Y:S01]  /*87d0*/  ULOP3.LUT UR36, UR7, UR36, URZ, 0x3c, !UPT ;  /* 0x0000002407247292 */ /* 0x000fe2000f8e3c3f */
[----:B------:R-:W-:Y:S11]  /*87e0*/  @!P0 BRA `(.L_x_4588) ;  /* 0x0000000000048947 */ /* 0x000ff60003800000 */
[----:B------:R-:W-:Y:S01]  /*87f0*/  BPT.TRAP 0x1 ;  /* 0x000000040000795c */ /* 0x000fe20000300000 */
.L_x_4588:
[----:B------:R-:W-:Y:S01]  /*8800*/  ULEA UR6, UR37, UR38, 0x3 ;  /* 0x0000002625067291 */ /* 0x000fe2000f8e183f */
[----:B------:R-:W-:-:S05]  /*8810*/  IMAD.U32 R3, RZ, RZ, UR36 ;  /* 0x00000024ff037e24 */ /* 0x000fca000f8e00ff */
[----:B------:R-:W-:-:S04]  /*8820*/  SHF.L.U32 R3, R3, 0x1f, RZ ;  /* 0x0000001f03037819 */ /* 0x000fc800000006ff */
[----:B------:R0:W1:Y:S01]  /*8830*/  SYNCS.PHASECHK.TRANS64.TRYWAIT P1, [UR6+0x30830], R3 ;  /* 0x03083003ff0075a7 */ /* 0x0000620008020146 */
[----:B------:R-:W-:Y:S05]  /*8840*/  @!P0 BRA `(.L_x_4589) ;  /* 0x0000000000048947 */ /* 0x000fea0003800000 */
[----:B------:R-:W-:Y:S01]  /*8850*/  BPT.TRAP 0x1 ;  /* 0x000000040000795c */ /* 0x000fe20000300000 */
.L_x_4589:
[----:B-1----:R-:W-:Y:S05]  /*8860*/  @P1 BRA `(.L_x_4590) ;  /* 0x0000000000081947 */ /* 0x002fea0003800000 */
[----:B------:R-:W1:Y:S02]  /*8870*/  SYNCS.PHASECHK.TRANS64.TRYWAIT P1, [UR6+0x30830], R3 ;  /* 0x03083003ff0075a7 */ /* 0x000e640008020146 */
[----:B-1----:R-:W-:Y:S05]  /*8880*/  @!P1 BRA `(.L_x_4591) ;  /* 0x000000e000d09947 */ /* 0x002fea0003800000 */
.L_x_4590:
        /* <DEDUP_REMOVED lines=167> */
.L_x_4592:
[----:B------:R-:W-:Y:S01]  /*9300*/  ULEA UR10, UR4, UR38, 0x3 ;  /* 0x00000026040a7291 */ /* 0x000fe2000f8e183f */
[----:B------:R-:W-:-:S05]  /*9310*/  IMAD.U32 R0, RZ, RZ, UR7 ;  /* 0x00000007ff007e24 */ /* 0x000fca000f8e00ff */
[----:B------:R-:W-:-:S04]  /*9320*/  SHF.L.U32 R0, R0, 0x1f, RZ ;  /* 0x0000001f00007819 */ /* 0x000fc800000006ff */
[----:B------:R2:W3:Y:S01]  /*9330*/  SYNCS.PHASECHK.TRANS64.TRYWAIT P1, [UR10+0x30850], R0 ;  /* 0x03085000ff0075a7 */ /* 0x0004e2000802014a */
[----:B------:R-:W-:Y:S05]  /*9340*/  @!P0 BRA `(.L_x_4593) ;  /* 0x0000000000048947 */ /* 0x000fea0003800000 */
[----:B------:R-:W-:Y:S01]  /*9350*/  BPT.TRAP 0x1 ;  /* 0x000000040000795c */ /* 0x000fe20000300000 */
.L_x_4593:
[----:B---3--:R-:W-:Y:S05]  /*9360*/  @P1 BRA `(.L_x_4594) ;  /* 0x0000000000081947 */ /* 0x008fea0003800000 */
[----:B------:R-:W3:Y:S02]  /*9370*/  SYNCS.PHASECHK.TRANS64.TRYWAIT P1, [UR10+0x30850], R0 ;  /* 0x03085000ff0075a7 */ /* 0x000ee4000802014a */
[----:B---3--:R-:W-:Y:S05]  /*9380*/  @!P1 BRA `(.L_x_4595) ;  /* 0x000000d800289947 */ /* 0x008fea0003800000 */
.L_x_4594:
[----:B------:R-:W-:Y:S01]  /*9390*/  UIADD3 UR6, UR38, 0x400, URZ ;  /* 0x0000040026067890 */ /* 0x000fe2000fffe03f */
[----:B------:R-:W-:Y:S01]  /*93a0*/  WARPGROUP.ARRIVE ;  /* 0x00000000000079c5 */ /* 0x000fe20000000000 */
[----:B------:R-:W-:Y:S01]  /*93b0*/  UMOV UR7, 0x40000040 ;  /* 0x4000004000077882 */ /* 0x000fe20000000000 */
[----:B------:R-:W-:Y:S01]  /*93c0*/  FMUL.FTZ R2, R120, UR5 ;  /* 0x0000000578027c20 */ /* 0x000fe20008410000 */
[----:B------:R-:W-:Y:S01]  /*93d0*/  USHF.R.U32.HI UR6, URZ, 0x4, UR6 ;  /* 0x000000043f067899 */ /* 0x000fe20008011606 */
[----:B------:R-:W-:Y:S01]  /*93e0*/  FMUL.FTZ R14, R121, UR5 ;  /* 0x00000005790e7c20 */ /* 0x000fe20008410000 */
        /* <DEDUP_REMOVED lines=11> */
[----:B------:R-:W3:Y:S01]  /*94a0*/  MUFU.TANH R14, R14 ;  /* 0x0000000e000e7308 */ /* 0x000ee20000002400 */
[----:B------:R-:W-:Y:S01]  /*94b0*/  FMUL.FTZ R218, R144, UR5 ;  /* 0x0000000590da7c20 */ /* 0x000fe20008410000 */
[----:B------:R-:W-:Y:S01]  /*94c0*/  FMUL.FTZ R220, R145, UR5 ;  /* 0x0000000591dc7c20 */ /* 0x000fe20008410000 */
[----:B------:R-:W-:Y:S01]  /*94d0*/  FMUL.FTZ R222, R152, UR5 ;  /* 0x0000000598de7c20 */ /* 0x000fe20008410000 */
[----:B------:R-:W-:Y:S01]  /*94e0*/  FMUL.FTZ R224, R153, UR5 ;  /* 0x0000000599e07c20 */ /* 0x000fe20008410000 */
[----:B------:R-:W-:Y:S01]  /*94f0*/  FMUL.FTZ R156, R156, UR5 ;  /* 0x000000059c9c7c20 */ /* 0x000fe20008410000 */
[----:B------:R-:W-:Y:S01]  /*9500*/  UMOV UR6, UR4 ;  /* 0x0000000400067c82 */ /* 0x000fe20008000000 */
[----:B------:R-:W-:Y:S01]  /*9510*/  FMUL.FTZ R226, R157, UR5 ;  /* 0x000000059de27c20 */ /* 0x000fe20008410000 */
[----:B------:R-:W-:Y:S01]  /*9520*/  HGMMA.64x192x16.F32.BF16 R24, R188, gdesc[UR4].tnspB, R24, gsb0 ;  /* 0x42e00004bc187df0 */ /* 0x000fe20008001818 */
[----:B------:R-:W-:Y:S01]  /*9530*/  UIADD3 UR6, UR4, 0x80, URZ ;  /* 0x0000008004067890 */ /* 0x000fe2000fffe03f */
[----:B------:R-:W4:Y:S01]  /*9540*/  MUFU.TANH R122, R122 ;  /* 0x0000007a007a7308 */ /* 0x000f220000002400 */
[----:B------:R-:W-:Y:S01]  /*9550*/  UMOV UR7, 0x40000040 ;  /* 0x4000004000077882 */ /* 0x000fe20000000000 */
[----:B01----:R-:W-:Y:S01]  /*9560*/  FMNMX.FTZ R3, R2, R11, !PT ;  /* 0x0000000b02037209 */ /* 0x003fe20007810000 */
[----:B------:R-:W-:Y:S01]  /*9570*/  FMUL.FTZ R228, R160, UR5 ;  /* 0x00000005a0e47c20 */ /* 0x000fe20008410000 */
[----:B------:R-:W-:Y:S01]  /*9580*/  FMUL.FTZ R230, R161, UR5 ;  /* 0x00000005a1e67c20 */ /* 0x000fe20008410000 */
[----:B------:R-:W-:Y:S01]  /*9590*/  FMUL.FTZ R164, R164, UR5 ;  /* 0x00000005a4a47c20 */ /* 0x000fe20008410000 */
[----:B------:R-:W-:Y:S01]  /*95a0*/  FMUL.FTZ R160, R165, UR5 ;  /* 0x00000005a5a07c20 */ /* 0x000fe20008410000 */
[----:B---3--:R-:W-:Y:S01]  /*95b0*/  FMNMX.FTZ R3, R14, R3, !PT ;  /* 0x000000030e037209 */ /* 0x008fe20007810000 */
        /* <DEDUP_REMOVED lines=22> */
[----:B------:R-:W0:Y:S01]  /*9720*/  LDC R9, c[0x0][0x988] ;  /* 0x00026200ff097b82 */ /* 0x000e220000000800 */
[----:B------:R-:W1:Y:S01]  /*9730*/  S2R R207, SR_TID.X ;  /* 0x0000000000cf7919 */ /* 0x000e620000002100 */
[----:B------:R-:W-:Y:S08]  /*9740*/  MUFU.TANH R214, R214 ;  /* 0x000000d600d67308 */ /* 0x000ff00000002400 */
[----:B------:R-:W-:Y:S08]  /*9750*/  MUFU.TANH R216, R216 ;  /* 0x000000d800d87308 */ /* 0x000ff00000002400 */
[----:B------:R-:W-:Y:S08]  /*9760*/  MUFU.TANH R218, R218 ;  /* 0x000000da00da7308 */ /* 0x000ff00000002400 */
[----:B------:R-:W-:Y:S01]  /*9770*/  MUFU.TANH R220, R220 ;  /* 0x000000dc00dc7308 */ /* 0x000fe20000002400 */
[----:B-1----:R-:W-:-:S07]  /*9780*/  LOP3.LUT P1, RZ, R207, 0x7f, RZ, 0xc0, !PT ;  /* 0x0000007fcfff7812 */ /* 0x002fce000782c0ff */
        /* <DEDUP_REMOVED lines=43> */
[----:B------:R-:W-:-:S04]  /*9a40*/  FMUL.FTZ R186, R129, UR5 ;  /* 0x0000000581ba7c20 */ /* 0x000fc80008410000 */
[----:B------:R-:W-:Y:S01]  /*9a50*/  HGMMA.64x192x16.F32.BF16 R24, R180, gdesc[UR4].tnspB, R24, gsb0 ;  /* 0x42e00004b4187df0 */ /* 0x000fe20008001818 */
[----:B------:R-:W-:Y:S01]  /*9a60*/  UIADD3 UR6, UR4, 0x180, URZ ;  /* 0x0000018004067890 */ /* 0x000fe2000fffe03f */
[----:B------:R-:W1:Y:S01]  /*9a70*/  MUFU.TANH R184, R184 ;  /* 0x000000b800b87308 */ /* 0x000e620000002400 */
[----:B------:R-:W-:-:S07]  /*9a80*/  UMOV UR7, 0x40000040 ;  /* 0x4000004000077882 */ /* 0x000fce0000000000 */
[----:B------:R-:W3:Y:S01]  /*9a90*/  MUFU.TANH R186, R186 ;  /* 0x000000ba00ba7308 */ /* 0x000ee20000002400 */
[----:B-1----:R-:W-:-:S04]  /*9aa0*/  FMNMX.FTZ R3, R184, R3, !PT ;  /* 0x00000003b8037209 */ /* 0x002fc80007810000 */
[----:B------:R-:W-:-:S04]  /*9ab0*/  FMNMX.FTZ R3, R188, R3, !PT ;  /* 0x00000003bc037209 */ /* 0x000fc80007810000 */
[----:B---3--:R-:W-:-:S04]  /*9ac0*/  FMNMX.FTZ R3, R186, R3, !PT ;  /* 0x00000003ba037209 */ /* 0x008fc80007810000 */
        /* <DEDUP_REMOVED lines=14> */
[----:B------:R-:W1:Y:S01]  /*9bb0*/  MUFU.TANH R180, R180 ;  /* 0x000000b400b47308 */ /* 0x000e620000002400 */
[----:B------:R-:W-:Y:S01]  /*9bc0*/  UIADD3 UR6, UR4, 0x200, URZ ;  /* 0x0000020004067890 */ /* 0x000fe2000fffe03f */
[----:B------:R-:W-:-:S06]  /*9bd0*/  UMOV UR7, 0x40000040 ;  /* 0x4000004000077882 */ /* 0x000fcc0000000000 */
[----:B------:R-:W3:Y:S08]  /*9be0*/  MUFU.TANH R182, R182 ;  /* 0x000000b600b67308 */ /* 0x000ef00000002400 */
[----:B------:R-:W4:Y:S01]  /*9bf0*/  MUFU.TANH R148, R148 ;  /* 0x0000009400947308 */ /* 0x000f220000002400 */
[----:B-1----:R-:W-:-:S04]  /*9c00*/  FMNMX.FTZ R3, R180, R3, !PT ;  /* 0x00000003b4037209 */ /* 0x002fc80007810000 */
        /* <DEDUP_REMOVED lines=9> */
[----:B--2---:R-:W1:Y:S02]  /*9ca0*/  SHFL.BFLY PT, R0, R3, 0x2, 0x1f ;  /* 0x0c401f0003007f89 */ /* 0x004e6400000e0000 */
[----:B-1----:R-:W-:-:S05]  /*9cb0*/  FMNMX.FTZ R0, R3, R0, !PT ;  /* 0x0000000003007209 */ /* 0x002fca0007810000 */
[----:B------:R-:W1:Y:S02]  /*9cc0*/  SHFL.BFLY PT, R3, R0, 0x1, 0x1f ;  /* 0x0c201f0000037f89 */ /* 0x000e6400000e0000 */
[----:B-1----:R-:W-:Y:S02]  /*9cd0*/  FMNMX.FTZ R4, R0, R3, !PT ;  /* 0x0000000300047209 */ /* 0x002fe40007810000 */
[----:B------:R-:W-:-:S03]  /*9ce0*/  FMNMX.FTZ R3, R13, R12, !PT ;  /* 0x0000000c0d037209 */ /* 0x000fc60007810000 */
[----:B0-----:R-:W-:Y:S01]  /*9cf0*/  FMUL.FTZ R125, R4, R9 ;  /* 0x00000009047d7220 */ /* 0x001fe20000410000 */
[----:B------:R-:W-:Y:S01]  /*9d00*/  FMNMX.FTZ R3, R20, R3, !PT ;  /* 0x0000000314037209 */ /* 0x000fe20007810000 */
[----:B------:R-:W-:Y:S02]  /*9d10*/  FADD.FTZ R0, -R4, R11 ;  /* 0x0000000b04007221 */ /* 0x000fe40000010100 */
        /* <DEDUP_REMOVED lines=28> */
[----:B------:R-:W-:Y:S01]  /*9ee0*/  FFMA.FTZ R160, R160, R9, -R125 ;  /* 0x00000009a0a07223 */ /* 0x000fe2000001087d */
[----:B------:R-:W-:Y:S01]  /*9ef0*/  FMNMX.FTZ R3, R136, R3, !PT ;  /* 0x0000000388037209 */ /* 0x000fe20007810000 */
[----:B------:R-:W-:Y:S01]  /*9f00*/  FMUL.FTZ R0, R0, R9 ;  /* 0x0000000900007220 */ /* 0x000fe20000410000 */
[----:B------:R-:W-:Y:S02]  /*9f10*/  MUFU.EX2 R11, R11 ;  /* 0x0000000b000b7308 */ /* 0x000fe40000000800 */
[----:B------:R-:W-:-:S04]  /*9f20*/  FMNMX.FTZ R3, R138, R3, !PT ;  /* 0x000000038a037209 */ /* 0x000fc80007810000 */
[----:B------:R-:W-:Y:S02]  /*9f30*/  FMNMX.FTZ R3, R140, R3, !PT ;  /* 0x000000038c037209 */ /* 0x000fe40007810000 */
[----:B------:R-:W-:Y:S02]  /*9f40*/  MUFU.EX2 R0, R0 ;  /* 0x0000000000007308 */ /* 0x000fe40000000800 */
[----:B------:R-:W-:-:S04]  /*9f50*/  FMNMX.FTZ R3, R142, R3, !PT ;  /* 0x000000038e037209 */ /* 0x000fc80007810000 */
[----:B------:R-:W-:Y:S02]  /*9f60*/  FMNMX.FTZ R3, R144, R3, !PT ;  /* 0x0000000390037209 */ /* 0x000fe40007810000 */
[----:B------:R-:W0:Y:S02]  /*9f70*/  MUFU.EX2 R14, R14 ;  /* 0x0000000e000e7308 */ /* 0x000e240000000800 */
[----:B------:R-:W-:-:S04]  /*9f80*/  FMNMX.FTZ R3, R146, R3, !PT ;  /* 0x0000000392037209 */ /* 0x000fc80007810000 */
[----:B----4-:R-:W-:Y:S02]  /*9f90*/  FMNMX.FTZ R3, R148, R3, !PT ;  /* 0x0000000394037209 */ /* 0x010fe40007810000 */
[----:B------:R-:W-:Y:S02]  /*9fa0*/  MUFU.EX2 R15, R15 ;  /* 0x0000000f000f7308 */ /* 0x000fe40000000800 */
[----:B------:R-:W-:-:S04]  /*9fb0*/  FMNMX.FTZ R3, R150, R3, !PT ;  /* 0x0000000396037209 */ /* 0x000fc80007810000 */
[----:B------:R-:W-:Y:S02]  /*9fc0*/  FMNMX.FTZ R3, R152, R3, !PT ;  /* 0x0000000398037209 */ /* 0x000fe40007810000 */
[----:B------:R-:W1:Y:S01]  /*9fd0*/  MUFU.EX2 R122, R122 ;  /* 0x0000007a007a7308 */ /* 0x000e620000000800 */
[----:B0-----:R-:W-:Y:S02]  /*9fe0*/  F2FP.BF16.F32.PACK_AB R188, R14, R11 ;  /* 0x0000000b0ebc723e */ /* 0x001fe400000010ff */
[----:B------:R-:W-:-:S04]  /*9ff0*/  FMNMX.FTZ R3, R154, R3, !PT ;  /* 0x000000039a037209 */ /* 0x000fc80007810000 */
[----:B------:R-:W-:Y:S01]  /*a000*/  FMNMX.FTZ R3, R158, R3, !PT ;  /* 0x000000039e037209 */ /* 0x000fe20007810000 */
[----:B------:R-:W-:Y:S03]  /*a010*/  MUFU.EX2 R184, R184 ;  /* 0x000000b800b87308 */ /* 0x000fe60000000800 */
[----:B------:R-:W-:-:S05]  /*a020*/  FMNMX.FTZ R3, R162, R3, !PT ;  /* 0x00000003a2037209 */ /* 0x000fca0007810000 */
[----:B------:R-:W-:Y:S01]  /*a030*/  MUFU.EX2 R21, R21 ;  /* 0x0000001500157308 */ /* 0x000fe20000000800 */
[----:B-1----:R-:W-:Y:S01]  /*a040*/  F2FP.BF16.F32.PACK_AB R190, R122, R15 ;  /* 0x0000000f7abe723e */ /* 0x002fe200000010ff */
[----:B------:R-:W-:Y:S02]  /*a050*/  WARPGROUP.DEPBAR.LE gsb0, 0x0 ;  /* 0x00008000000079c5 */ /* 0x000fe40000010000 */
[----:B------:R-:W-:Y:S01]  /*a060*/  WARPGROUP.ARRIVE ;  /* 0x00000000000079c5 */ /* 0x000fe20000000000 */
[----:B------:R-:W-:Y:S01]  /*a070*/  FMUL.FTZ R176, R163, UR5 ;  /* 0x00000005a3b07c20 */ /* 0x000fe20008410000 */
[----:B------:R-:W-:Y:S02]  /*a080*/  FMUL.FTZ R178, R167, UR5 ;  /* 0x00000005a7b27c20 */ /* 0x000fe40008410000 */
[----:B------:R-:W-:Y:S02]  /*a090*/  MUFU.EX2 R186, R186 ;  /* 0x000000ba00ba7308 */ /* 0x000fe40000000800 */
[----:B------:R-:W-:Y:S01]  /*a0a0*/  HGMMA.64x192x16.F32.BF16 R24, R172, gdesc[UR4].tnspB, R24, gsb0 ;  /* 0x42e00004ac187df0 */ /* 0x000fe20008001818 */
[----:B------:R-:W-:Y:S01]  /*a0b0*/  UIADD3 UR6, UR4, 0x280, URZ ;  /* 0x0000028004067890 */ /* 0x000fe2000fffe03f */
[----:B------:R-:W-:-:S02]  /*a0c0*/  UMOV UR7, 0x40000040 ;  /* 0x4000004000077882 */ /* 0x000fc40000000000 */
[----:B------:R-:W-:Y:S02]  /*a0d0*/  UMOV UR4, UR37 ;  /* 0x0000002500047c82 */ /* 0x000fe40008000000 */
[----:B------:R-:W0:Y:S08]  /*a0e0*/  MUFU.TANH R176, R176 ;  /* 0x000000b000b07308 */ /* 0x000e300000002400 */
[----:B------:R-:W1:Y:S08]  /*a0f0*/  MUFU.TANH R178, R178 ;  /* 0x000000b200b27308 */ /* 0x000e700000002400 */
[----:B------:R-:W-:Y:S01]  /*a100*/  MUFU.EX2 R121, R121 ;  /* 0x0000007900797308 */ /* 0x000fe20000000800 */
[----:B0-----:R-:W-:-:S04]  /*a110*/  FMNMX.FTZ R3, R176, R3, !PT ;  /* 0x00000003b0037209 */ /* 0x001fc80007810000 */
[----:B------:R-:W-:-:S03]  /*a120*/  FMNMX.FTZ R3, R166, R3, !PT ;  /* 0x00000003a6037209 */ /* 0x000fc60007810000 */
[----:B------:R-:W-:Y:S01]  /*a130*/  MUFU.EX2 R123, R123 ;  /* 0x0000007b007b7308 */ /* 0x000fe20000000800 */
[----:B-1----:R-:W-:-:S05]  /*a140*/  FMNMX.FTZ R3, R178, R3, !PT ;  /* 0x00000003b2037209 */ /* 0x002fca0007810000 */
[----:B------:R-:W0:Y:S02]  /*a150*/  SHFL.BFLY PT, R2, R3, 0x2, 0x1f ;  /* 0x0c401f0003027f89 */ /* 0x000e2400000e0000 */
[----:B------:R-:W1:Y:S08]  /*a160*/  MUFU.EX2 R208, R208 ;  /* 0x000000d000d07308 */ /* 0x000e700000000800 */
[----:B------:R-:W-:Y:S08]  /*a170*/  MUFU.EX2 R127, R127 ;  /* 0x0000007f007f7308 */ /* 0x000ff00000000800 */
[----:B------:R-:W-:Y:S01]  /*a180*/  MUFU.EX2 R129, R129 ;  /* 0x0000008100817308 */ /* 0x000fe20000000800 */
[----:B-1----:R-:W-:-:S02]  /*a190*/  F2FP.BF16.F32.PACK_AB R180, R208, R123 ;  /* 0x0000007bd0b4723e */ /* 0x002fc400000010ff */
[----:B0-----:R-:W-:-:S05]  /*a1a0*/  FMNMX.FTZ R2, R3, R2, !PT ;  /* 0x0000000203027209 */ /* 0x001fca0007810000 */
        /* <DEDUP_REMOVED lines=13> */
[----:B------:R-:W-:Y:S08]  /*a280*/  MUFU.EX2 R139, R139 ;  /* 0x0000008b008b7308 */ /* 0x000ff00000000800 */
[----:B------:R-:W-:Y:S01]  /*a290*/  MUFU.EX2 R12, R160 ;  /* 0x000000a0000c7308 */ /* 0x000fe20000000800 */
[----:B------:R-:W-:-:S02]  /*a2a0*/  WARPGROUP.DEPBAR.LE gsb0, 0x0 ;  /* 0x00008000000079c5 */ /* 0x000fc40000010000 */
[----:B------:R-:W-:Y:S01]  /*a2b0*/  WARPGROUP.ARRIVE ;  /* 0x00000000000079c5 */ /* 0x000fe20000000000 */
[-CC-:B------:R-:W-:Y:S01]  /*a2c0*/  FFMA.FTZ R172, R216, R9.reuse, -R125.reuse ;  /* 0x00000009d8ac7223 */ /* 0x180fe2000001087d */
[-C--:B------:R-:W-:Y:S01]  /*a2d0*/  FFMA.FTZ R174, R220, R9.reuse, -R125 ;  /* 0x00000009dcae7223 */ /* 0x080fe2000001087d */
[----:B------:R-:W-:-:S03]  /*a2e0*/  FMUL.FTZ R125, R3, R9 ;  /* 0x00000009037d7220 */ /* 0x000fc60000410000 */
[----:B------:R-:W-:Y:S01]  /*a2f0*/  HGMMA.64x192x16.F32.BF16 R24, R168, gdesc[UR4].tnspB, R24, gsb0 ;  /* 0x42e00004a8187df0 */ /* 0x000fe20008001818 */
[-CC-:B------:R-:W-:Y:S01]  /*a300*/  FFMA.FTZ R189, R13, R9.reuse, -R125.reuse ;  /* 0x000000090dbd7223 */ /* 0x180fe2000001087d */
[----:B------:R-:W-:Y:S02]  /*a310*/  IMAD.U32 R13, RZ, RZ, UR37 ;  /* 0x00000025ff0d7e24 */ /* 0x000fe4000f8e00ff */
[-CC-:B------:R-:W-:Y:S01]  /*a320*/  FFMA.FTZ R20, R20, R9.reuse, -R125.reuse ;  /* 0x0000000914147223 */ /* 0x180fe2000001087d */
[-CC-:B------:R-:W-:Y:S01]  /*a330*/  FFMA.FTZ R191, R120, R9.reuse, -R125.reuse ;  /* 0x0000000978bf7223 */ /* 0x180fe2000001087d */
[-CC-:B------:R-:W-:Y:S01]  /*a340*/  FFMA.FTZ R120, R124, R9.reuse, -R125.reuse ;  /* 0x000000097c787223 */ /* 0x180fe2000001087d */
[-CC-:B------:R-:W-:Y:S01]  /*a350*/  FFMA.FTZ R185, R126, R9.reuse, -R125.reuse ;  /* 0x000000097eb97223 */ /* 0x180fe2000001087d */
[----:B------:R-:W0:Y:S01]  /*a360*/  MUFU.EX2 R189, R189 ;  /* 0x000000bd00bd7308 */ /* 0x000e220000000800 */
[----:B------:R-:W-:Y:S01]  /*a370*/  @!P1 LEA R13, R13, UR38, 0x3 ;  /* 0x000000260d0d9c11 */ /* 0x000fe2000f8e18ff */
[----:B------:R-:W-:Y:S01]  /*a380*/  FFMA.FTZ R181, R134, R9, -R125 ;  /* 0x0000000986b57223 */ /* 0x000fe2000001087d */
[----:B------:R-:W-:-:S02]  /*a390*/  IMAD.U32 R134, RZ, RZ, UR10 ;  /* 0x0000000aff867e24 */ /* 0x000fc4000f8e00ff */
[-CC-:B------:R-:W-:Y:S01]  /*a3a0*/  FFMA.FTZ R124, R128, R9.reuse, -R125.reuse ;  /* 0x00000009807c7223 */ /* 0x180fe2000001087d */
[-CC-:B------:R-:W-:Y:S01]  /*a3b0*/  FFMA.FTZ R187, R130, R9.reuse, -R125.reuse ;  /* 0x0000000982bb7223 */ /* 0x180fe2000001087d */
[----:B------:R-:W-:Y:S02]  /*a3c0*/  @!P1 VIADD R13, R13, 0x30840 ;  /* 0x000308400d0d9836 */ /* 0x000fe40000000000 */
[-CC-:B------:R-:W-:Y:S01]  /*a3d0*/  FFMA.FTZ R128, R136, R9.reuse, -R125.reuse ;  /* 0x0000000988807223 */ /* 0x180fe2000001087d */
[----:B------:R-:W1:Y:S01]  /*a3e0*/  MUFU.EX2 R20, R20 ;  /* 0x0000001400147308 */ /* 0x000e620000000800 */
[----:B------:R-:W-:Y:S02]  /*a3f0*/  @!P1 VIADD R134, R134, 0x30860 ;  /* 0x0003086086869836 */ /* 0x000fe40000000000 */
[-C--:B------:R-:W-:Y:S01]  /*a400*/  FFMA.FTZ R126, R132, R9.reuse, -R125 ;  /* 0x00000009847e7223 */ /* 0x080fe2000001087d */
[----:B------:R-:W-:Y:S01]  /*a410*/  @!P1 PRMT R13, RZ, 0x654, R13 ;  /* 0x00000654ff0d9816 */ /* 0x000fe2000000000d */
[-CC-:B------:R-:W-:Y:S01]  /*a420*/  FFMA.FTZ R183, R138, R9.reuse, -R125.reuse ;  /* 0x000000098ab77223 */ /* 0x180fe2000001087d */
[-CC-:B------:R-:W-:Y:S01]  /*a430*/  FFMA.FTZ R130, R140, R9.reuse, -R125.reuse ;  /* 0x000000098c827223 */ /* 0x180fe2000001087d */
[----:B------:R-:W-:Y:S01]  /*a440*/  @!P1 PRMT R136, RZ, 0x654, R134 ;  /* 0x00000654ff889816 */ /* 0x000fe20000000086 */
[----:B------:R-:W-:Y:S01]  /*a450*/  FFMA.FTZ R177, R142, R9, -R125 ;  /* 0x000000098eb17223 */ /* 0x000fe2000001087d */
[----:B------:R-:W-:Y:S01]  /*a460*/  MUFU.EX2 R191, R191 ;  /* 0x000000bf00bf7308 */ /* 0x000fe20000000800 */
[----:B0-----:R-:W-:Y:S01]  /*a470*/  FFMA.FTZ R5, R2, R5, R189 ;  /* 0x0000000502057223 */ /* 0x001fe200000100bd */
[-CC-:B------:R-:W-:Y:S01]  /*a480*/  FFMA.FTZ R132, R144, R9.reuse, -R125.reuse ;  /* 0x0000000990847223 */ /* 0x180fe2000001087d */
[-CC-:B------:R-:W-:Y:S01]  /*a490*/  FFMA.FTZ R179, R146, R9.reuse, -R125.reuse ;  /* 0x0000000992b37223 */ /* 0x180fe2000001087d */
[-CC-:B------:R-:W-:Y:S01]  /*a4a0*/  FFMA.FTZ R150, R150, R9.reuse, -R125.reuse ;  /* 0x0000000996967223 */ /* 0x180fe2000001087d */
[-CC-:B------:R-:W-:Y:S01]  /*a4b0*/  FFMA.FTZ R152, R152, R9.reuse, -R125.reuse ;  /* 0x0000000998987223 */ /* 0x180fe2000001087d */
[-CC-:B------:R-:W-:Y:S01]  /*a4c0*/  FFMA.FTZ R154, R154, R9.reuse, -R125.reuse ;  /* 0x000000099a9a7223 */ /* 0x180fe2000001087d */
[----:B------:R-:W-:Y:S01]  /*a4d0*/  FFMA.FTZ R158, R158, R9, -R125 ;  /* 0x000000099e9e7223 */ /* 0x000fe2000001087d */
[----:B------:R-:W-:Y:S01]  /*a4e0*/  MUFU.EX2 R120, R120 ;  /* 0x0000007800787308 */ /* 0x000fe20000000800 */
[C---:B-1----:R-:W-:Y:S01]  /*a4f0*/  FADD.FTZ R134, R20.reuse, R5 ;  /* 0x0000000514867221 */ /* 0x042fe20000010000 */
[----:B------:R-:W-:Y:S01]  /*a500*/  F2FP.BF16.F32.PACK_AB R189, R20, R189 ;  /* 0x000000bd14bd723e */ /* 0x000fe200000010ff */
[-CC-:B------:R-:W-:Y:S01]  /*a510*/  FFMA.FTZ R162, R162, R9.reuse, -R125.reuse ;  /* 0x00000009a2a27223 */ /* 0x180fe2000001087d */
[----:B------:R-:W-:Y:S01]  /*a520*/  FFMA.FTZ R166, R166, R9, -R125 ;  /* 0x00000009a6a67223 */ /* 0x000fe2000001087d */
[----:B------:R-:W-:-:S03]  /*a530*/  UMOV UR7, UR36 ;  /* 0x0000002400077c82 */ /* 0x000fc60008000000 */
        /* <DEDUP_REMOVED lines=9> */
[----:B------:R-:W-:Y:S01]  /*a5d0*/  MUFU.EX2 R177, R177 ;  /* 0x000000b100b17308 */ /* 0x000fe20000000800 */
[----:B0-----:R-:W-:-:S07]  /*a5e0*/  F2FP.BF16.F32.PACK_AB R182, R172, R127 ;  /* 0x0000007facb6723e */ /* 0x001fce00000010ff */
[----:B------:R-:W-:Y:S08]  /*a5f0*/  MUFU.EX2 R174, R174 ;  /* 0x000000ae00ae7308 */ /* 0x000ff00000000800 */
[----:B------:R-:W-:Y:S08]  /*a600*/  MUFU.EX2 R132, R132 ;  /* 0x0000008400847308 */ /* 0x000ff00000000800 */
[----:B------:R-:W-:Y:S08]  /*a610*/  MUFU.EX2 R179, R179 ;  /* 0x000000b300b37308 */ /* 0x000ff00000000800 */
[----:B------:R-:W-:Y:S08]  /*a620*/  MUFU.EX2 R150, R150 ;  /* 0x0000009600967308 */ /* 0x000ff00000000800 */
[----:B------:R-:W0:Y:S08]  /*a630*/  MUFU.EX2 R152, R152 ;  /* 0x0000009800987308 */ /* 0x000e300000000800 */
[----:B------:R-:W-:Y:S08]  /*a640*/  MUFU.EX2 R154, R154 ;  /* 0x0000009a009a7308 */ /* 0x000ff00000000800 */
[----:B------:R-:W1:Y:S01]  /*a650*/  MUFU.EX2 R158, R158 ;  /* 0x0000009e009e7308 */ /* 0x000e620000000800 */
[----:B0-----:R-:W-:-:S07]  /*a660*/  F2FP.BF16.F32.PACK_AB R173, R152, R150 ;  /* 0x0000009698ad723e */ /* 0x001fce00000010ff */
[----:B------:R-:W-:Y:S08]  /*a670*/  MUFU.EX2 R162, R162 ;  /* 0x000000a200a27308 */ /* 0x000ff00000000800 */
[----:B------:R-:W-:Y:S01]  /*a680*/  MUFU.EX2 R166, R166 ;  /* 0x000000a600a67308 */ /* 0x000fe20000000800 */
[----:B-1----:R-:W-:Y:S01]  /*a690*/  F2FP.BF16.F32.PACK_AB R175, R158, R154 ;  /* 0x0000009a9eaf723e */ /* 0x002fe200000010ff */
[----:B------:R-:W-:-:S02]  /*a6a0*/  WARPGROUP.DEPBAR.LE gsb0, 0x0 ;  /* 0x00008000000079c5 */ /* 0x000fc40000010000 */
[----:B------:R0:W-:Y:S01]  /*a6b0*/  @!P1 SYNCS.ARRIVE.TRANS64.RED.A1T0 RZ, [R13+URZ], RZ ;  /* 0x000000ff0dff99a7 */ /* 0x0001e2000810043f */
[----:B------:R-:W-:Y:S02]  /*a6c0*/  F2FP.BF16.F32.PACK_AB R170, R12, R139 ;  /* 0x0000008b0caa723e */ /* 0x000fe400000010ff */
[----:B------:R-:W-:Y:S01]  /*a6d0*/  F2FP.BF16.F32.PACK_AB R168, R214, R137 ;  /* 0x00000089d6a8723e */ /* 0x000fe200000010ff */
[----:B0-----:R-:W-:Y:S01]  /*a6e0*/  FFMA.FTZ R13, R0, R8, R11 ;  /* 0x00000008000d7223 */ /* 0x001fe2000001000b */
[----:B------:R0:W-:Y:S01]  /*a6f0*/  @!P1 SYNCS.ARRIVE.TRANS64.RED.A1T0 RZ, [R136+URZ], RZ ;  /* 0x000000ff88ff99a7 */ /* 0x0001e2000810043f */
[C---:B------:R-:W-:Y:S01]  /*a700*/  ISETP.GT.AND P1, PT, R10.reuse, UR39, PT ;  /* 0x000000270a007c0c */ /* 0x040fe2000bf24270 */
[----:B------:R-:W-:Y:S02]  /*a710*/  VIADD R10, R10, 0xffffffff ;  /* 0xffffffff0a0a7836 */ /* 0x000fe40000000000 */
[----:B------:R-:W-:Y:S01]  /*a720*/  FADD.FTZ R8, R14, R13 ;  /* 0x0000000d0e087221 */ /* 0x000fe20000010000 */
[----:B------:R-:W-:Y:S01]  /*a730*/  FADD.FTZ R13, R191, R134 ;  /* 0x00000086bf0d7221 */ /* 0x000fe20000010000 */
[----:B------:R-:W-:-:S02]  /*a740*/  F2FP.BF16.F32.PACK_AB R191, R120, R191 ;  /* 0x000000bf78bf723e */ /* 0x000fc400000010ff */
[----:B------:R-:W-:Y:S01]  /*a750*/  FADD.FTZ R5, R15, R8 ;  /* 0x000000080f057221 */ /* 0x000fe20000010000 */
[----:B------:R-:W-:Y:S01]  /*a760*/  FADD.FTZ R134, R120, R13 ;  /* 0x0000000d78867221 */ /* 0x000fe20000010000 */
[----:B------:R-:W-:Y:S02]  /*a770*/  FFMA.FTZ R8, R148, R9, -R125 ;  /* 0x0000000994087223 */ /* 0x000fe4000001087d */
[----:B------:R-:W-:-:S04]  /*a780*/  FADD.FTZ R5, R122, R5 ;  /* 0x000000057a057221 */ /* 0x000fc80000010000 */
[----:B0-----:R-:W-:Y:S01]  /*a790*/  FADD.FTZ R136, R184, R5 ;  /* 0x00000005b8887221 */ /* 0x001fe20000010000 */
[----:B------:R-:W-:Y:S01]  /*a7a0*/  FADD.FTZ R5, R185, R134 ;  /* 0x00000086b9057221 */ /* 0x000fe20000010000 */
[----:B------:R-:W0:Y:S01]  /*a7b0*/  MUFU.EX2 R8, R8 ;  /* 0x0000000800087308 */ /* 0x000e220000000800 */
[C---:B------:R-:W-:Y:S01]  /*a7c0*/  F2FP.BF16.F32.PACK_AB R184, R21.reuse, R184 ;  /* 0x000000b815b8723e */ /* 0x040fe200000010ff */
[----:B------:R-:W-:Y:S01]  /*a7d0*/  FADD.FTZ R13, R21, R136 ;  /* 0x00000088150d7221 */ /* 0x000fe20000010000 */
[----:B------:R-:W-:Y:S01]  /*a7e0*/  FADD.FTZ R134, R124, R5 ;  /* 0x000000057c867221 */ /* 0x000fe20000010000 */
[-CC-:B------:R-:W-:Y:S01]  /*a7f0*/  FFMA.FTZ R5, R176, R9.reuse, -R125.reuse ;  /* 0x00000009b0057223 */ /* 0x180fe2000001087d */
[----:B------:R-:W-:Y:S01]  /*a800*/  FFMA.FTZ R125, R178, R9, -R125 ;  /* 0x00000009b27d7223 */ /* 0x000fe2000001087d */
[----:B------:R-:W-:Y:S01]  /*a810*/  FADD.FTZ R136, R186, R13 ;  /* 0x0000000dba887221 */ /* 0x000fe20000010000 */
[----:B------:R-:W-:Y:S01]  /*a820*/  FADD.FTZ R13, R187, R134 ;  /* 0x00000086bb0d7221 */ /* 0x000fe20000010000 */
[----:B------:R-:W-:Y:S01]  /*a830*/  MUFU.EX2 R169, R5 ;  /* 0x0000000500a97308 */ /* 0x000fe20000000800 */
[----:B------:R-:W-:Y:S01]  /*a840*/  F2FP.BF16.F32.PACK_AB R176, R174, R129 ;  /* 0x00000081aeb0723e */ /* 0x000fe200000010ff */
[----:B------:R-:W-:Y:S01]  /*a850*/  FADD.FTZ R136, R121, R136 ;  /* 0x0000008879887221 */ /* 0x000fe20000010000 */
[----:B------:R-:W-:Y:S01]  /*a860*/  FADD.FTZ R134, R126, R13 ;  /* 0x0000000d7e867221 */ /* 0x000fe20000010000 */
[----:B------:R-:W-:-:S02]  /*a870*/  F2FP.BF16.F32.PACK_AB R185, R124, R185 ;  /* 0x000000b97cb9723e */ /* 0x000fc400000010ff */
[----:B------:R-:W-:Y:S01]  /*a880*/  FADD.FTZ R13, R123, R136 ;  /* 0x000000887b0d7221 */ /* 0x000fe20000010000 */
[----:B------:R-:W-:Y:S01]  /*a890*/  FADD.FTZ R11, R181, R134 ;  /* 0x00000086b50b7221 */ /* 0x000fe20000010000 */
[----:B------:R-:W1:Y:S01]  /*a8a0*/  MUFU.EX2 R125, R125 ;  /* 0x0000007d007d7308 */ /* 0x000e620000000800 */
[----:B------:R-:W-:Y:S01]  /*a8b0*/  F2FP.BF16.F32.PACK_AB R186, R121, R186 ;  /* 0x000000ba79ba723e */ /* 0x000fe200000010ff */
[----:B------:R-:W-:Y:S01]  /*a8c0*/  FADD.FTZ R14, R208, R13 ;  /* 0x0000000dd00e7221 */ /* 0x000fe20000010000 */
[----:B------:R-:W-:Y:S01]  /*a8d0*/  FADD.FTZ R122, R128, R11 ;  /* 0x0000000b807a7221 */ /* 0x000fe20000010000 */
[----:B------:R-:W-:Y:S02]  /*a8e0*/  F2FP.BF16.F32.PACK_AB R187, R126, R187 ;  /* 0x000000bb7ebb723e */ /* 0x000fe400000010ff */
[----:B------:R-:W-:Y:S01]  /*a8f0*/  FADD.FTZ R11, R127, R14 ;  /* 0x0000000e7f0b7221 */ /* 0x000fe20000010000 */
[----:B------:R-:W-:Y:S01]  /*a900*/  FADD.FTZ R13, R183, R122 ;  /* 0x0000007ab70d7221 */ /* 0x000fe20000010000 */
[----:B------:R-:W-:-:S02]  /*a910*/  F2FP.BF16.F32.PACK_AB R181, R128, R181 ;  /* 0x000000b580b5723e */ /* 0x000fc400000010ff */
[----:B------:R-:W-:Y:S01]  /*a920*/  FADD.FTZ R14, R172, R11 ;  /* 0x0000000bac0e7221 */ /* 0x000fe20000010000 */
[C---:B------:R-:W-:Y:S01]  /*a930*/  FADD.FTZ R20, R130.reuse, R13 ;  /* 0x0000000d82147221 */ /* 0x040fe20000010000 */
[----:B------:R-:W-:Y:S02]  /*a940*/  F2FP.BF16.F32.PACK_AB R183, R130, R183 ;  /* 0x000000b782b7723e */ /* 0x000fe400000010ff */
[----:B------:R-:W-:Y:S01]  /*a950*/  FADD.FTZ R11, R129, R14 ;  /* 0x0000000e810b7221 */ /* 0x000fe20000010000 */
[----:B------:R-:W-:Y:S01]  /*a960*/  FADD.FTZ R13, R177, R20 ;  /* 0x00000014b10d7221 */ /* 0x000fe20000010000 */
[----:B------:R-:W-:Y:S02]  /*a970*/  F2FP.BF16.F32.PACK_AB R177, R132, R177 ;  /* 0x000000b184b1723e */ /* 0x000fe400000010ff */
[----:B------:R-:W-:Y:S01]  /*a980*/  FADD.FTZ R14, R174, R11 ;  /* 0x0000000bae0e7221 */ /* 0x000fe20000010000 */
[----:B------:R-:W-:Y:S01]  /*a990*/  FADD.FTZ R20, R132, R13 ;  /* 0x0000000d84147221 */ /* 0x000fe20000010000 */
[----:B------:R-:W-:-:S02]  /*a9a0*/  F2FP.BF16.F32.PACK_AB R178, R210, R131 ;  /* 0x00000083d2b2723e */ /* 0x000fc400000010ff */
[----:B------:R-:W-:Y:S01]  /*a9b0*/  FADD.FTZ R11, R131, R14 ;  /* 0x0000000e830b7221 */ /* 0x000fe20000010000 */
[----:B------:R-:W-:Y:S01]  /*a9c0*/  FADD.FTZ R13, R179, R20 ;  /* 0x00000014b30d7221 */ /* 0x000fe20000010000 */
[----:B0-----:R-:W-:Y:S02]  /*a9d0*/  F2FP.BF16.F32.PACK_AB R179, R8, R179 ;  /* 0x000000b308b3723e */ /* 0x001fe400000010ff */
        /* <DEDUP_REMOVED lines=8> */
[----:B-1----:R-:W-:Y:S01]  /*aa60*/  F2FP.BF16.F32.PACK_AB R171, R125, R166 ;  /* 0x000000a67dab723e */ /* 0x002fe200000010ff */
[----:B------:R-:W-:Y:S02]  /*aa70*/  IMAD.MOV.U32 R11, RZ, RZ, R4 ;  /* 0x000000ffff0b7224 */ /* 0x000fe400078e0004 */
[----:B------:R-:W-:Y:S01]  /*aa80*/  FADD.FTZ R5, R135, R14 ;  /* 0x0000000e87057221 */ /* 0x000fe20000010000 */
[----:B------:R-:W-:-:S03]  /*aa90*/  FADD.FTZ R13, R154, R13 ;  /* 0x0000000d9a0d7221 */ /* 0x000fc60000010000 */
[----:B------:R-:W-:Y:S01]  /*aaa0*/  FADD.FTZ R8, R156, R5 ;  /* 0x000000059c087221 */ /* 0x000fe20000010000 */
[----:B------:R-:W-:-:S03]  /*aab0*/  FADD.FTZ R13, R158, R13 ;  /* 0x0000000d9e0d7221 */ /* 0x000fc60000010000 */
[----:B------:R-:W-:Y:S01]  /*aac0*/  FADD.FTZ R5, R137, R8 ;  /* 0x0000000889057221 */ /* 0x000fe20000010000 */
[----:B------:R-:W-:-:S03]  /*aad0*/  FADD.FTZ R13, R162, R13 ;  /* 0x0000000da20d7221 */ /* 0x000fc60000010000 */
[----:B------:R-:W-:Y:S01]  /*aae0*/  FADD.FTZ R8, R214, R5 ;  /* 0x00000005d6087221 */ /* 0x000fe20000010000 */
[C---:B------:R-:W-:Y:S01]  /*aaf0*/  FADD.FTZ R13, R169.reuse, R13 ;  /* 0x0000000da90d7221 */ /* 0x040fe20000010000 */
[----:B------:R-:W-:Y:S02]  /*ab00*/  F2FP.BF16.F32.PACK_AB R169, R169, R162 ;  /* 0x000000a2a9a9723e */ /* 0x000fe400000010ff */
[----:B------:R-:W-:Y:S01]  /*ab10*/  FADD.FTZ R5, R139, R8 ;  /* 0x000000088b057221 */ /* 0x000fe20000010000 */
[----:B------:R-:W-:-:S03]  /*ab20*/  FADD.FTZ R13, R166, R13 ;  /* 0x0000000da60d7221 */ /* 0x000fc60000010000 */
[----:B------:R-:W-:Y:S01]  /*ab30*/  FADD.FTZ R8, R12, R5 ;  /* 0x000000050c087221 */ /* 0x000fe20000010000 */
[----:B------:R-:W-:Y:S01]  /*ab40*/  FADD.FTZ R5, R125, R13 ;  /* 0x0000000d7d057221 */ /* 0x000fe20000010000 */
[----:B------:R-:W-:Y:S01]  /*ab50*/  IMAD.MOV.U32 R12, RZ, RZ, R3 ;  /* 0x000000ffff0c7224 */ /* 0x000fe200078e0003 */
[----:B------:R-:W-:Y:S06]  /*ab60*/  @P1 BRA `(.L_x_4596) ;  /* 0xffffffdc00081947 */ /* 0x000fec000383ffff */
.L_x_4587:
        /* <DEDUP_REMOVED lines=11> */
.L_x_4614:
[----:B------:R-:W-:-:S04]  /*ac20*/  UIADD3 UR37, UR4, 0x1, URZ ;  /* 0x0000000104257890 */ /* 0x000fc8000fffe03f */
[----:B------:R-:W-:-:S04]  /*ac30*/  UISETP.NE.AND UP2, UPT, UR37, 0x2, UPT ;  /* 0x000000022500788c */ /* 0x000fc8000bf45270 */
[----:B------:R-:W-:Y:S02]  /*ac40*/  USEL UR36, URZ, 0x1, UP2 ;  /* 0x000000013f247887 */ /* 0x000fe40009000000 */
[----:B------:R-:W-:Y:S02]  /*ac50*/  USEL UR37, UR37, URZ, UP2 ;  /* 0x0000003f25257287 */ /* 0x000fe40009000000 */
[----:B------:R-:W-:Y:S01]  /*ac60*/  ULOP3.LUT UR36, UR7, UR36, URZ, 0x3c, !UPT ;  /* 0x0000002407247292 */ /* 0x000fe2000f8e3c3f */
[----:B------:R-:W-:Y:S11]  /*ac70*/  @!P0 BRA `(.L_x_4598) ;  /* 0x0000000000048947 */ /* 0x000ff60003800000 */
[----:B------:R-:W-:Y:S01]  /*ac80*/  BPT.TRAP 0x1 ;  /* 0x000000040000795c */ /* 0x000fe20000300000 */
.L_x_4598:
[----:B------:R-:W-:Y:S01]  /*ac90*/  ULEA UR6, UR37, UR38, 0x3 ;  /* 0x0000002625067291 */ /* 0x000fe2000f8e183f */
[----:B------:R-:W-:-:S05]  /*aca0*/  IMAD.U32 R3, RZ, RZ, UR36 ;  /* 0x00000024ff037e24 */ /* 0x000fca000f8e00ff */
[----:B------:R-:W-:-:S04]  /*acb0*/  SHF.L.U32 R3, R3, 0x1f, RZ ;  /* 0x0000001f03037819 */ /* 0x000fc800000006ff */
[----:B------:R0:W1:Y:S01]  /*acc0*/  SYNCS.PHASECHK.TRANS64.TRYWAIT P1, [UR6+0x30830], R3 ;  /* 0x03083003ff0075a7 */ /* 0x0000620008020146 */
[----:B------:R-:W-:Y:S05]  /*acd0*/  @!P0 BRA `(.L_x_4599) ;  /* 0x0000000000048947 */ /* 0x000fea0003800000 */
[----:B------:R-:W-:Y:S01]  /*ace0*/  BPT.TRAP 0x1 ;  /* 0x000000040000795c */ /* 0x000fe20000300000 */
.L_x_4599:
[----:B-1----:R-:W-:Y:S05]  /*acf0*/  @P1 BRA `(.L_x_4600) ;  /* 0x0000000000081947 */ /* 0x002fea0003800000 */
[----:B------:R-:W1:Y:S02]  /*ad00*/  SYNCS.PHASECHK.TRANS64.TRYWAIT P1, [UR6+0x30830], R3 ;  /* 0x03083003ff0075a7 */ /* 0x000e640008020146 */
[----:B-1----:R-:W-:Y:S05]  /*ad10*/  @!P1 BRA `(.L_x_4601) ;  /* 0x000000bc00dc9947 */ /* 0x002fea0003800000 */
.L_x_4600:
        /* <DEDUP_REMOVED lines=167> */
.L_x_4602:
[----:B------:R-:W-:Y:S01]  /*b790*/  ULEA UR10, UR4, UR38, 0x3 ;  /* 0x00000026040a7291 */ /* 0x000fe2000f8e183f */
[----:B------:R-:W-:-:S05]  /*b7a0*/  IMAD.U32 R0, RZ, RZ, UR7 ;  /* 0x00000007ff007e24 */ /* 0x000fca000f8e00ff */
[----:B------:R-:W-:-:S04]  /*b7b0*/  SHF.L.U32 R0, R0, 0x1f, RZ ;  /* 0x0000001f00007819 */ /* 0x000fc800000006ff */
[----:B------:R2:W3:Y:S01]  /*b7c0*/  SYNCS.PHASECHK.TRANS64.TRYWAIT P1, [UR10+0x30850], R0 ;  /* 0x03085000ff0075a7 */ /* 0x0004e2000802014a */
[----:B------:R-:W-:Y:S05]  /*b7d0*/  @!P0 BRA `(.L_x_4603) ;  /* 0x0000000000048947 */ /* 0x000fea0003800000 */
[----:B------:R-:W-:Y:S01]  /*b7e0*/  BPT.TRAP 0x1 ;  /* 0x000000040000795c */ /* 0x000fe20000300000 */
.L_x_4603:
[----:B---3--:R-:W-:Y:S05]  /*b7f0*/  @P1 BRA `(.L_x_4604) ;  /* 0x0000000000081947 */ /* 0x008fea0003800000 */
[----:B------:R-:W3:Y:S02]  /*b800*/  SYNCS.PHASECHK.TRANS64.TRYWAIT P1, [UR10+0x30850], R0 ;  /* 0x03085000ff0075a7 */ /* 0x000ee4000802014a */
[----:B---3--:R-:W-:Y:S05]  /*b810*/  @!P1 BRA `(.L_x_4605) ;  /* 0x000000b400349947 */ /* 0x008fea0003800000 */
.L_x_4604:
        /* <DEDUP_REMOVED lines=9> */
[----:B------:R-:W-:Y:S01]  /*b8b0*/  FMUL.FTZ R20, R131, UR5 ;  /* 0x0000000583147c20 */ /* 0x000fe20008410000 */
[----:B------:R-:W-:Y:S01]  /*b8c0*/  FMUL.FTZ R126, R146, UR5 ;  /* 0x00000005927e7c20 */ /* 0x000fe20008410000 */
[----:B------:R-:W-:Y:S01]  /*b8d0*/  FMUL.FTZ R131, R151, UR5 ;  /* 0x0000000597837c20 */ /* 0x000fe20008410000 */
[----:B------:R-:W-:Y:S01]  /*b8e0*/  ULOP3.LUT UR6, UR6, 0x3000000, URZ, 0xfc, !UPT ;  /* 0x0300000006067892 */ /* 0x000fe2000f8efc3f */
[----:B0-2---:R-:W-:Y:S01]  /*b8f0*/  FMUL.FTZ R0, R122, UR5 ;  /* 0x000000057a007c20 */ /* 0x005fe20008410000 */
[----:B------:R-:W-:-:S02]  /*b900*/  IMAD R151, R10, -0x60, RZ ;  /* 0xffffffa00a977824 */ /* 0x000fc400078e02ff */
[----:B------:R-:W-:Y:S01]  /*b910*/  FMUL.FTZ R122, R138, UR5 ;  /* 0x000000058a7a7c20 */ /* 0x000fe20008410000 */
[----:B------:R-:W-:Y:S01]  /*b920*/  UIMAD UR4, UR4, 0x900, UR6 ;  /* 0x00000900040478a4 */ /* 0x000fe2000f8e0206 */
[----:B-1----:R-:W-:Y:S02]  /*b930*/  IMAD.U32 R3, RZ, RZ, UR37 ;  /* 0x00000025ff037e24 */ /* 0x002fe4000f8e00ff */
        /* <DEDUP_REMOVED lines=15> */
[----:B------:R-:W-:-:S02]  /*ba30*/  VIADD R144, R151, 0x1 ;  /* 0x0000000197907836 */ /* 0x000fc40000000000 */
[----:B------:R-:W-:Y:S01]  /*ba40*/  FMUL.FTZ R137, R137, UR5 ;  /* 0x0000000589897c20 */ /* 0x000fe20008410000 */
[----:B---3--:R-:W-:Y:S01]  /*ba50*/  LOP3.LUT P3, RZ, R207, 0x7f, RZ, 0xc0, !PT ;  /* 0x0000007fcfff7812 */ /* 0x008fe2000786c0ff */
        /* <DEDUP_REMOVED lines=49> */
[----:B------:R-:W-:-:S10]  /*bd70*/  VIADD R145, R18, UR60 ;  /* 0x0000003c12917c36 */ /* 0x000fd40008000000 */
[----:B------:R-:W-:Y:S01]  /*bd80*/  HGMMA.64x192x16.F32.BF16 R24, R172, gdesc[UR4].tnspB, R24, gsb0 ;  /* 0x42e00004ac187df0 */ /* 0x000fe20008001818 */
[----:B------:R-:W-:Y:S01]  /*bd90*/  UIADD3 UR6, UR4, 0x280, URZ ;  /* 0x0000028004067890 */ /* 0x000fe2000fffe03f */
[----:B------:R-:W-:Y:S01]  /*bda0*/  FMUL.FTZ R177, R132, UR5 ;  /* 0x0000000584b17c20 */ /* 0x000fe20008410000 */
[----:B------:R-:W-:Y:S01]  /*bdb0*/  UMOV UR7, 0x40000040 ;  /* 0x4000004000077882 */ /* 0x000fe20000000000 */
[----:B------:R-:W-:Y:S01]  /*bdc0*/  @UP0 ULDC UR4, c[0x0][0x44c] ;  /* 0x0001130000040ab9 */ /* 0x000fe20000000800 */
[----:B------:R-:W-:Y:S01]  /*bdd0*/  FMUL.FTZ R179, R136, UR5 ;  /* 0x0000000588b37c20 */ /* 0x000fe20008410000 */
[----:B------:R-:W-:Y:S01]  /*bde0*/  @P1 IMAD.HI.U32 R2, R145, UR4, RZ ;  /* 0x0000000491021c27 */ /* 0x000fe2000f8e00ff */
[----:B------:R-:W-:-:S03]  /*bdf0*/  @UP0 ULDC UR4, c[0x0][0x450] ;  /* 0x0001140000040ab9 */ /* 0x000fc60000000800 */
[----:B------:R-:W-:Y:S01]  /*be00*/  FMUL.FTZ R178, R133, UR5 ;  /* 0x0000000585b27c20 */ /* 0x000fe20008410000 */
[----:B------:R-:W-:Y:S01]  /*be10*/  FMUL.FTZ R132, R150, UR5 ;  /* 0x0000000596847c20 */ /* 0x000fe20008410000 */
[----:B------:R-:W-:Y:S01]  /*be20*/  FMUL.FTZ R136, R158, UR5 ;  /* 0x000000059e887c20 */ /* 0x000fe20008410000 */
[----:B------:R-:W-:Y:S01]  /*be30*/  @P2 SHF.R.U32.HI R145, RZ, UR4, R2 ;  /* 0x00000004ff912c19 */ /* 0x000fe20008011602 */
[----:B------:R-:W-:Y:S01]  /*be40*/  FMUL.FTZ R150, R153, UR5 ;  /* 0x0000000599967c20 */ /* 0x000fe20008410000 */
[----:B------:R-:W-:Y:S01]  /*be50*/  FMUL.FTZ R133, R155, UR5 ;  /* 0x000000059b857c20 */ /* 0x000fe20008410000 */
[----:B------:R-:W-:Y:S01]  /*be60*/  FMUL.FTZ R158, R161, UR5 ;  /* 0x00000005a19e7c20 */ /* 0x000fe20008410000 */
[----:B------:R-:W-:Y:S01]  /*be70*/  @!P3 LEA R2, R3, UR38, 0x3 ;  /* 0x000000260302bc11 */ /* 0x000fe2000f8e18ff */
[----:B------:R-:W5:Y:S01]  /*be80*/  SHFL.IDX PT, R146, R145, RZ, 0x1c1f ;  /* 0x001c1fff91927589 */ /* 0x000f6200000e0000 */
        /* <DEDUP_REMOVED lines=20> */
[----:B------:R-:W-:Y:S01]  /*bfd0*/  FMUL.FTZ R148, R152, UR5 ;  /* 0x0000000598947c20 */ /* 0x000fe20008410000 */
[----:B------:R-:W-:Y:S01]  /*bfe0*/  FMUL.FTZ R152, R156, UR5 ;  /* 0x000000059c987c20 */ /* 0x000fe20008410000 */
[----:B------:R-:W-:Y:S01]  /*bff0*/  HGMMA.64x192x16.F32.BF16 R24, R168, gdesc[UR4].tnspB, R24, gsb0 ;  /* 0x42e00004a8187df0 */ /* 0x000fe20008001818 */
        /* <DEDUP_REMOVED lines=9> */
[----:B------:R-:W0:Y:S04]  /*c090*/  MUFU.TANH R172, R172 ;  /* 0x000000ac00ac7308 */ /* 0x000e280000002400 */
[C---:B------:R-:W-:Y:S01]  /*c0a0*/  IADD3 R153, R147.reuse, -UR50, R16 ;  /* 0x8000003293997c10 */ /* 0x040fe2000fffe010 */
[----:B------:R-:W-:-:S03]  /*c0b0*/  VIADD R147, R147, 0xffffffff ;  /* 0xffffffff93937836 */ /* 0x000fc60000000000 */
[----:B------:R-:W0:Y:S01]  /*c0c0*/  MUFU.TANH R173, R173 ;  /* 0x000000ad00ad7308 */ /* 0x000e220000002400 */
        /* <DEDUP_REMOVED lines=16> */
[----:B------:R0:W-:Y:S01]  /*c1d0*/  @!P3 SYNCS.ARRIVE.TRANS64.RED.A1T0 RZ, [R2+URZ], RZ ;  /* 0x000000ff02ffb9a7 */ /* 0x0001e2000810043f */
[----:B-1234-:R-:W-:Y:S05]  /*c1e0*/  @P1 BRA `(.L_x_4606) ;  /* 0x0000000000541947 */ /* 0x01efea0003800000 */
[----:B------:R-:W-:Y:S01]  /*c1f0*/  IADD3 R144, R16, -UR50, R146 ;  /* 0x8000003210907c10 */ /* 0x000fe2000fffe092 */
[----:B------:R-:W-:Y:S03]  /*c200*/  BSSY B0, `(.L_x_4607) ;  /* 0x0000010000007945 */ /* 0x000fe60003800000 */
        /* <DEDUP_REMOVED lines=10> */
.L_x_4608:
[----:B------:R-:W-:-:S05]  /*c2b0*/  IMAD.U32 R146, RZ, RZ, UR39 ;  /* 0x00000027ff927e24 */ /* 0x000fca000f8e00ff */
[----:B------:R-:W-:-:S13]  /*c2c0*/  ISETP.NE.AND P1, PT, R146, 0x1, PT ;  /* 0x000000019200780c */ /* 0x000fda0003f25270 */
[----:B0-----:R-:W0:Y:S02]  /*c2d0*/  @P1 LDC.64 R2, c[0x0][0x9e8] ;  /* 0x00027a00ff021b82 */ /* 0x001e240000000a00 */
[----:B0-----:R-:W-:-:S05]  /*c2e0*/  @P1 IMAD.HI.U32 R2, R144, R2, RZ ;  /* 0x0000000290021227 */ /* 0x001fca00078e00ff */
[----:B------:R-:W-:-:S07]  /*c2f0*/  @P1 SHF.R.U32.HI R144, RZ, R3, R2 ;  /* 0x00000003ff901219 */ /* 0x000fce0000011602 */
.L_x_4609:
[----:B------:R-:W-:Y:S05]  /*c300*/  BSYNC B0 ;  /* 0x0000000000007941 */ /* 0x000fea0003800000 */
.L_x_4607:
[----:B------:R-:W-:-:S05]  /*c310*/  IMAD R144, R144, R146, R147 ;  /* 0x0000009290907224 */ /* 0x000fca00078e0293 */
[----:B------:R-:W-:Y:S02]  /*c320*/  VIADDMNMX R157, R144, R146, R157, PT ;  /* 0x00000092909d7246 */ /* 0x000fe4000380019d */
[----:B------:R-:W-:-:S07]  /*c330*/  VIMNMX R159, R159, R144, !PT ;  /* 0x000000909f9f7248 */ /* 0x000fce0007fe0100 */
.L_x_4606:
[C---:B------:R-:W-:Y:S01]  /*c340*/  ISETP.GE.AND P1, PT, R151.reuse, 0x2, PT ;  /* 0x000000029700780c */ /* 0x040fe20003f26270 */
[----:B0-----:R-:W0:Y:S01]  /*c350*/  SHFL.IDX PT, R2, R145, 0x1, 0x1c1f ;  /* 0x003c1f0091027f89 */ /* 0x001e2200000e0000 */
        /* <DEDUP_REMOVED lines=41> */
[----:B------:R-:W-:Y:S01]  /*c5f0*/  FSEL R164, R137, -INF , !P3 ;  /* 0xff80000089a47808 */ /* 0x000fe20005800000 */
[----:B0-----:R-:W-:Y:S01]  /*c600*/  IMAD.IADD R137, R155, 0x1, R2 ;  /* 0x000000019b897824 */ /* 0x001fe200078e0202 */
        /* <DEDUP_REMOVED lines=10> */
[----:B------:R-:W-:Y:S01]  /*c6b0*/  IMAD.IADD R139, R153, 0x1, R2 ;  /* 0x00000001998b7824 */ /* 0x000fe200078e0202 */
        /* <DEDUP_REMOVED lines=59> */
[----:B------:R-:W-:-:S04]  /*ca70*/  ISETP.GT.AND P6, PT, R159, 0x59, !P6 ;  /* 0x000000599f00780c */ /* 0x000fc800077c4270 */
[----:B------:R-:W-:-:S04]  /*ca80*/  ISETP.LT.OR P6, PT, R157, 0x5a, P6 ;  /* 0x0000005a9d00780c */ /* 0x000fc800037c1670 */
[----:B------:R-:W-:Y:S02]  /*ca90*/  FSEL R166, R149, -INF , !P6 ;  /* 0xff80000095a67808 */ /* 0x000fe40007000000 */
[----:B------:R-:W-:-:S13]  /*caa0*/  PLOP3.LUT P6, PT, PT, PT, UP1, 0x40, 0x0 ;  /* 0x000000000000781c */ /* 0x000fda0003fce818 */
[----:B------:R-:W-:Y:S05]  /*cab0*/  @P6 BRA `(.L_x_4610) ;  /* 0x0000000000546947 */ /* 0x000fea0003800000 */
[----:B------:R-:W-:Y:S01]  /*cac0*/  IADD3 R9, R16, -UR50, R2 ;  /* 0x8000003210097c10 */ /* 0x000fe2000fffe002 */
        /* <DEDUP_REMOVED lines=11> */
.L_x_4612:
[----:B------:R-:W-:-:S05]  /*cb80*/  IMAD.U32 R184, RZ, RZ, UR39 ;  /* 0x00000027ffb87e24 */ /* 0x000fca000f8e00ff */
[----:B------:R-:W-:-:S13]  /*cb90*/  ISETP.NE.AND P6, PT, R184, 0x1, PT ;  /* 0x00000001b800780c */ /* 0x000fda0003fc5270 */
[----:B------:R-:W0:Y:S02]  /*cba0*/  @P6 LDC.64 R2, c[0x0][0x9e8] ;  /* 0x00027a00ff026b82 */ /* 0x000e240000000a00 */
[----:B0-----:R-:W-:-:S05]  /*cbb0*/  @P6 IMAD.HI.U32 R2, R9, R2, RZ ;  /* 0x0000000209026227 */ /* 0x001fca00078e00ff */
[----:B------:R-:W-:-:S07]  /*cbc0*/  @P6 SHF.R.U32.HI R9, RZ, R3, R2 ;  /* 0x00000003ff096219 */ /* 0x000fce0000011602 */
.L_x_4613:
[----:B------:R-:W-:Y:S05]  /*cbd0*/  BSYNC B0 ;  /* 0x0000000000007941 */ /* 0x000fea0003800000 */
.L_x_4611:
[----:B------:R-:W-:-:S05]  /*cbe0*/  IMAD R2, R9, R184, R147 ;  /* 0x000000b809027224 */ /* 0x000fca00078e0293 */
[----:B------:R-:W-:Y:S02]  /*cbf0*/  VIADDMNMX R137, R2, R184, R137, PT ;  /* 0x000000b802897246 */ /* 0x000fe40003800189 */
[----:B------:R-:W-:-:S07]  /*cc00*/  VIMNMX R139, R139, R2, !PT ;  /* 0x000000028b8b7248 */ /* 0x000fce0007fe0100 */
.L_x_4610:
[C---:B------:R-:W-:Y:S01]  /*cc10*/  ISETP.GT.AND P1, PT, R139.reuse, 0x1, !P1 ;  /* 0x000000018b00780c */ /* 0x040fe20004f24270 */
[----:B------:R-:W0:Y:S01]  /*cc20*/  LDC R9, c[0x0][0x988] ;  /* 0x00026200ff097b82 */ /* 0x000e220000000800 */
        /* <DEDUP_REMOVED lines=67> */
[----:B------:R-:W-:Y:S02]  /*d060*/  ISETP.NE.AND P2, PT, R189, RZ, PT ;  /* 0x000000ffbd00720c */ /* 0x000fe40003f45270 */
[----:B------:R-:W-:Y:S02]  /*d070*/  ISETP.LT.OR P1, PT, R137, 0x31, P1 ;  /* 0x000000318900780c */ /* 0x000fe40000f21670 */
[----:B------:R-:W-:Y:S02]  /*d080*/  FMNMX.FTZ R3, R160, R3, !PT ;  /* 0x00000003a0037209 */ /* 0x000fe40007810000 */
[----:B------:R-:W-:Y:S02]  /*d090*/  FSEL R126, R126, -INF , !P1 ;  /* 0xff8000007e7e7808 */ /* 0x000fe40004800000 */
[----:B------:R-:W-:-:S02]  /*d0a0*/  ISETP.NE.AND P1, PT, R177, RZ, PT ;  /* 0x000000ffb100720c */ /* 0x000fc40003f25270 */
[----:B------:R-:W-:Y:S02]  /*d0b0*/  FMNMX.FTZ R3, R166, R3, !PT ;  /* 0x00000003a6037209 */ /* 0x000fe40007810000 */
[C---:B------:R-:W-:Y:S02]  /*d0c0*/  ISETP.GT.AND P1, PT, R139.reuse, 0x31, !P1 ;  /* 0x000000318b00780c */ /* 0x040fe40004f24270 */
[----:B------:R-:W-:Y:S01]  /*d0d0*/  ISETP.GT.AND P3, PT, R139, 0x50, !P3 ;  /* 0x000000508b00780c */ /* 0x000fe20005f64270 */
[----:B------:R-:W1:Y:S01]  /*d0e0*/  SHFL.BFLY PT, R4, R3, 0x2, 0x1f ;  /* 0x0c401f0003047f89 */ /* 0x000e6200000e0000 */
[----:B------:R-:W-:Y:S02]  /*d0f0*/  ISETP.LT.OR P1, PT, R137, 0x32, P1 ;  /* 0x000000328900780c */ /* 0x000fe40000f21670 */
[----:B------:R-:W-:Y:S02]  /*d100*/  ISETP.GT.AND P4, PT, R139, 0x51, !P4 ;  /* 0x000000518b00780c */ /* 0x000fe40006784270 */
[----:B------:R-:W-:-:S02]  /*d110*/  FSEL R20, R125, -INF , !P1 ;  /* 0xff8000007d147808 */ /* 0x000fc40004800000 */
[----:B------:R-:W-:Y:S02]  /*d120*/  ISETP.NE.AND P1, PT, R179, RZ, PT ;  /* 0x000000ffb300720c */ /* 0x000fe40003f25270 */
[----:B------:R-:W-:Y:S02]  /*d130*/  ISETP.LT.OR P3, PT, R137, 0x51, P3 ;  /* 0x000000518900780c */ /* 0x000fe40001f61670 */
[C---:B------:R-:W-:Y:S02]  /*d140*/  ISETP.GT.AND P1, PT, R139.reuse, 0x38, !P1 ;  /* 0x000000388b00780c */ /* 0x040fe40004f24270 */
[----:B------:R-:W-:Y:S02]  /*d150*/  ISETP.GT.AND P5, PT, R139, 0x58, !P5 ;  /* 0x000000588b00780c */ /* 0x000fe40006fa4270 */
[C---:B------:R-:W-:Y:S02]  /*d160*/  ISETP.LT.OR P1, PT, R137.reuse, 0x39, P1 ;  /* 0x000000398900780c */ /* 0x040fe40000f21670 */
[----:B------:R-:W-:-:S02]  /*d170*/  ISETP.LT.OR P4, PT, R137, 0x52, P4 ;  /* 0x000000528900780c */ /* 0x000fc40002781670 */
[----:B------:R-:W-:Y:S02]  /*d180*/  FSEL R132, R132, -INF , !P1 ;  /* 0xff80000084847808 */ /* 0x000fe40004800000 */
[----:B------:R-:W-:Y:S02]  /*d190*/  ISETP.NE.AND P1, PT, R181, RZ, PT ;  /* 0x000000ffb500720c */ /* 0x000fe40003f25270 */
[----:B------:R-:W-:Y:S02]  /*d1a0*/  ISETP.LT.OR P5, PT, R137, 0x59, P5 ;  /* 0x000000598900780c */ /* 0x000fe40002fa1670 */
[----:B------:R-:W-:Y:S02]  /*d1b0*/  ISETP.GT.AND P1, PT, R139, 0x39, !P1 ;  /* 0x000000398b00780c */ /* 0x000fe40004f24270 */
[----:B-1----:R-:W-:Y:S02]  /*d1c0*/  FMNMX.FTZ R13, R3, R4, !PT ;  /* 0x00000004030d7209 */ /* 0x002fe40007810000 */
[----:B------:R-:W-:-:S02]  /*d1d0*/  ISETP.LT.OR P1, PT, R137, 0x3a, P1 ;  /* 0x0000003a8900780c */ /* 0x000fc40000f21670 */
[----:B------:R-:W-:Y:S01]  /*d1e0*/  FSEL R128, R128, -INF , !P4 ;  /* 0xff80000080807808 */ /* 0x000fe20006000000 */
[----:B------:R-:W1:Y:S01]  /*d1f0*/  SHFL.BFLY PT, R4, R13, 0x1, 0x1f ;  /* 0x0c201f000d047f89 */ /* 0x000e6200000e0000 */
[----:B------:R-:W-:Y:S02]  /*d200*/  FSEL R120, R131, -INF , !P1 ;  /* 0xff80000083787808 */ /* 0x000fe40004800000 */
[----:B------:R-:W-:Y:S02]  /*d210*/  ISETP.NE.AND P1, PT, R143, RZ, PT ;  /* 0x000000ff8f00720c */ /* 0x000fe40003f25270 */
[----:B------:R-:W-:Y:S02]  /*d220*/  R2UR UR4, R22 ;  /* 0x00000000160472ca */ /* 0x000fe400000e0000 */
[----:B------:R-:W-:-:S04]  /*d230*/  ISETP.GT.AND P1, PT, R139, 0x40, !P1 ;  /* 0x000000408b00780c */ /* 0x000fc80004f24270 */
[----:B------:R-:W-:-:S04]  /*d240*/  ISETP.LT.OR P1, PT, R137, 0x41, P1 ;  /* 0x000000418900780c */ /* 0x000fc80000f21670 */
[----:B------:R-:W-:Y:S02]  /*d250*/  FSEL R134, R134, -INF , !P1 ;  /* 0xff80000086867808 */ /* 0x000fe40004800000 */
[----:B------:R-:W-:-:S04]  /*d260*/  ISETP.NE.AND P1, PT, R183, RZ, PT ;  /* 0x000000ffb700720c */ /* 0x000fc80003f25270 */
[----:B------:R-:W-:Y:S02]  /*d270*/  ISETP.GT.AND P1, PT, R139, 0x41, !P1 ;  /* 0x000000418b00780c */ /* 0x000fe40004f24270 */
[----:B-1----:R-:W-:Y:S02]  /*d280*/  FMNMX.FTZ R4, R13, R4, !PT ;  /* 0x000000040d047209 */ /* 0x002fe40007810000 */
[----:B------:R-:W-:-:S03]  /*d290*/  ISETP.LT.OR P1, PT, R137, 0x42, P1 ;  /* 0x000000428900780c */ /* 0x000fc60000f21670 */
[----:B0-----:R-:W-:Y:S01]  /*d2a0*/  FMUL.FTZ R125, R4, R9 ;  /* 0x00000009047d7220 */ /* 0x001fe20000410000 */
        /* <DEDUP_REMOVED lines=21> */
[----:B------:R-:W-:Y:S01]  /*d400*/  FSEL R174, R127, -INF , !P3 ;  /* 0xff8000007fae7808 */ /* 0x000fe20005800000 */
        /* <DEDUP_REMOVED lines=11> */
[----:B------:R-:W-:Y:S01]  /*d4c0*/  FSEL R146, R4, RZ, P1 ;  /* 0x000000ff04927208 */ /* 0x000fe20000800000 */
[--C-:B------:R-:W-:Y:S01]  /*d4d0*/  FFMA.FTZ R135, R148, R9, -R125.reuse ;  /* 0x0000000994877223 */ /* 0x100fe2000001087d */
[----:B------:R-:W-:Y:S01]  /*d4e0*/  FMNMX.FTZ R3, R184, R3, !PT ;  /* 0x00000003b8037209 */ /* 0x000fe20007810000 */
[----:B------:R-:W-:Y:S01]  /*d4f0*/  MUFU.EX2 R176, R176 ;  /* 0x000000b000b07308 */ /* 0x000fe20000000800 */
        /* <DEDUP_REMOVED lines=21> */
[----:B------:R-:W-:Y:S01]  /*d650*/  FFMA.FTZ R141, R160, R9, -R125 ;  /* 0x00000009a08d7223 */ /* 0x000fe2000001087d */
[----:B------:R-:W-:Y:S01]  /*d660*/  FMNMX.FTZ R3, R126, R3, !PT ;  /* 0x000000037e037209 */ /* 0x000fe20007810000 */
[----:B------:R-:W-:Y:S01]  /*d670*/  MUFU.EX2 R21, R21 ;  /* 0x0000001500157308 */ /* 0x000fe20000000800 */
[----:B------:R-:W-:-:S02]  /*d680*/  LOP3.LUT P6, RZ, R207, 0x7f, RZ, 0xc0, !PT ;  /* 0x0000007fcfff7812 */ /* 0x000fc400078cc0ff */
        /* <DEDUP_REMOVED lines=26> */
[----:B0-----:R-:W-:Y:S01]  /*d830*/  FMNMX.FTZ R3, R0, R3, !PT ;  /* 0x0000000300037209 */ /* 0x001fe20007810000 */
[----:B------:R-:W-:Y:S01]  /*d840*/  FADD.FTZ R0, -R146, R11 ;  /* 0x0000000b92007221 */ /* 0x000fe20000010100 */
[-C--:B------:R-:W-:Y:S01]  /*d850*/  FFMA.FTZ R146, R166, R9.reuse, -R125 ;  /* 0x00000009a6927223 */ /* 0x080fe2000001087d */
[----:B------:R-:W-:Y:S01]  /*d860*/  IMAD.U32 R125, RZ, RZ, UR10 ;  /* 0x0000000aff7d7e24 */ /* 0x000fe2000f8e00ff */
[C---:B------:R-:W-:Y:S01]  /*d870*/  FSETP.NEU.FTZ.AND P1, PT, R3.reuse, -INF , PT ;  /* 0xff8000000300780b */ /* 0x040fe20003f3d000 */
[-C--:B------:R-:W-:Y:S01]  /*d880*/  FMUL.FTZ R11, R3, R9.reuse ;  /* 0x00000009030b7220 */ /* 0x080fe20000410000 */
[----:B------:R-:W-:Y:S01]  /*d890*/  FMUL.FTZ R0, R0, R9 ;  /* 0x0000000900007220 */ /* 0x000fe20000410000 */
[----:B------:R-:W-:Y:S01]  /*d8a0*/  MUFU.EX2 R140, R140 ;  /* 0x0000008c008c7308 */ /* 0x000fe20000000800 */
[----:B------:R-:W-:-:S02]  /*d8b0*/  @!P6 VIADD R125, R125, 0x30860 ;  /* 0x000308607d7de836 */ /* 0x000fc40000000000 */
[----:B------:R-:W-:-:S03]  /*d8c0*/  FSEL R11, R11, RZ, P1 ;  /* 0x000000ff0b0b7208 */ /* 0x000fc60000800000 */
[----:B------:R-:W-:Y:S02]  /*d8d0*/  @!P6 PRMT R125, RZ, 0x654, R125 ;  /* 0x00000654ff7de816 */ /* 0x000fe4000000007d */
[-CC-:B------:R-:W-:Y:S01]  /*d8e0*/  FFMA.FTZ R189, R123, R9.reuse, -R11.reuse ;  /* 0x000000097bbd7223 */ /* 0x180fe2000001080b */
[----:B------:R-:W-:Y:S01]  /*d8f0*/  FSEL R123, R3, RZ, P1 ;  /* 0x000000ff037b7208 */ /* 0x000fe20000800000 */
[----:B------:R-:W0:Y:S01]  /*d900*/  MUFU.EX2 R0, R0 ;  /* 0x0000000000007308 */ /* 0x000e220000000800 */
[-CC-:B------:R-:W-:Y:S01]  /*d910*/  FFMA.FTZ R191, R2, R9.reuse, -R11.reuse ;  /* 0x0000000902bf7223 */ /* 0x180fe2000001080b */
[-CC-:B------:R-:W-:Y:S01]  /*d920*/  FFMA.FTZ R148, R216, R9.reuse, -R11.reuse ;  /* 0x00000009d8947223 */ /* 0x180fe2000001080b */
[-CC-:B------:R-:W-:Y:S01]  /*d930*/  FFMA.FTZ R150, R214, R9.reuse, -R11.reuse ;  /* 0x00000009d6967223 */ /* 0x180fe2000001080b */
[----:B------:R-:W-:Y:S01]  /*d940*/  FADD.FTZ R2, -R123, R12 ;  /* 0x0000000c7b027221 */ /* 0x000fe20000010100 */
[-CC-:B------:R-:W-:Y:S01]  /*d950*/  FFMA.FTZ R185, R188, R9.reuse, -R11.reuse ;  /* 0x00000009bcb97223 */ /* 0x180fe2000001080b */
[-CC-:B------:R-:W-:Y:S01]  /*d960*/  FFMA.FTZ R152, R212, R9.reuse, -R11.reuse ;  /* 0x00000009d4987223 */ /* 0x180fe2000001080b */
[-CC-:B------:R-:W-:Y:S01]  /*d970*/  FFMA.FTZ R187, R184, R9.reuse, -R11.reuse ;  /* 0x00000009b8bb7223 */ /* 0x180fe2000001080b */
[-C--:B------:R-:W-:Y:S01]  /*d980*/  FMUL.FTZ R2, R2, R9.reuse ;  /* 0x0000000902027220 */ /* 0x080fe20000410000 */
[----:B------:R-:W-:Y:S01]  /*d990*/  MUFU.EX2 R189, R189 ;  /* 0x000000bd00bd7308 */ /* 0x000fe20000000800 */
        /* <DEDUP_REMOVED lines=8> */
[----:B0-----:R-:W-:Y:S01]  /*da20*/  FFMA.FTZ R123, R0, R8, R13 ;  /* 0x00000008007b7223 */ /* 0x001fe2000001000d */
[-CC-:B------:R-:W-:Y:S01]  /*da30*/  FFMA.FTZ R179, R132, R9.reuse, -R11.reuse ;  /* 0x0000000984b37223 */ /* 0x180fe2000001080b */
[-CC-:B------:R-:W-:Y:S01]  /*da40*/  FFMA.FTZ R120, R120, R9.reuse, -R11.reuse ;  /* 0x0000000978787223 */ /* 0x180fe2000001080b */
[-C--:B------:R-:W-:Y:S01]  /*da50*/  FFMA.FTZ R173, R134, R9.reuse, -R11 ;  /* 0x0000000986ad7223 */ /* 0x080fe2000001080b */
[----:B------:R-:W-:Y:S01]  /*da60*/  FADD.FTZ R8, R176, R123 ;  /* 0x0000007bb0087221 */ /* 0x000fe20000010000 */
[-CC-:B------:R-:W-:Y:S01]  /*da70*/  FFMA.FTZ R14, R14, R9.reuse, -R11.reuse ;  /* 0x000000090e0e7223 */ /* 0x180fe2000001080b */
[-CC-:B------:R-:W-:Y:S01]  /*da80*/  FFMA.FTZ R136, R136, R9.reuse, -R11.reuse ;  /* 0x0000000988887223 */ /* 0x180fe2000001080b */
[----:B------:R-:W0:Y:S01]  /*da90*/  MUFU.EX2 R148, R148 ;  /* 0x0000009400947308 */ /* 0x000e220000000800 */
[----:B------:R-:W-:Y:S01]  /*daa0*/  FADD.FTZ R123, R15, R8 ;  /* 0x000000080f7b7221 */ /* 0x000fe20000010000 */
[-CC-:B------:R-:W-:Y:S01]  /*dab0*/  FFMA.FTZ R122, R122, R9.reuse, -R11.reuse ;  /* 0x000000097a7a7223 */ /* 0x180fe2000001080b */
[-CC-:B------:R-:W-:Y:S01]  /*dac0*/  FFMA.FTZ R174, R174, R9.reuse, -R11.reuse ;  /* 0x00000009aeae7223 */ /* 0x180fe2000001080b */
[-C--:B------:R-:W-:Y:S01]  /*dad0*/  FFMA.FTZ R128, R128, R9.reuse, -R11 ;  /* 0x0000000980807223 */ /* 0x080fe2000001080b */
[----:B------:R-:W-:Y:S01]  /*dae0*/  FADD.FTZ R8, R168, R123 ;  /* 0x0000007ba8087221 */ /* 0x000fe20000010000 */
[-CC-:B------:R-:W-:Y:S01]  /*daf0*/  FFMA.FTZ R164, R164, R9.reuse, -R11.reuse ;  /* 0x00000009a4a47223 */ /* 0x180fe2000001080b */
[----:B------:R-:W-:Y:S01]  /*db00*/  FFMA.FTZ R11, R130, R9, -R11 ;  /* 0x00000009820b7223 */ /* 0x000fe2000001080b */
[----:B------:R-:W2:Y:S01]  /*db10*/  MUFU.EX2 R191, R191 ;  /* 0x000000bf00bf7308 */ /* 0x000ea20000000800 */
[----:B-1----:R-:W-:Y:S01]  /*db20*/  FFMA.FTZ R5, R2, R5, R189 ;  /* 0x0000000502057223 */ /* 0x002fe200000100bd */
[----:B------:R-:W-:Y:S01]  /*db30*/  FADD.FTZ R123, R21, R8 ;  /* 0x00000008157b7221 */ /* 0x000fe20000010000 */
[----:B------:R-:W-:Y:S01]  /*db40*/  F2FP.BF16.F32.PACK_AB R188, R176, R13 ;  /* 0x0000000db0bc723e */ /* 0x000fe200000010ff */
[----:B------:R1:W-:Y:S01]  /*db50*/  @!P6 SYNCS.ARRIVE.TRANS64.RED.A1T0 RZ, [R125+URZ], RZ ;  /* 0x000000ff7dffe9a7 */ /* 0x0003e2000810043f */
[----:B------:R-:W-:Y:S01]  /*db60*/  ISETP.GT.AND P1, PT, R10, UR4, PT ;  /* 0x000000040a007c0c */ /* 0x000fe2000bf24270 */
[----:B------:R-:W-:Y:S01]  /*db70*/  FADD.FTZ R124, R170, R123 ;  /* 0x0000007baa7c7221 */ /* 0x000fe20000010000 */
[----:B------:R-:W-:Y:S01]  /*db80*/  UMOV UR4, UR37 ;  /* 0x0000002500047c82 */ /* 0x000fe20008000000 */
[----:B------:R-:W3:Y:S01]  /*db90*/  MUFU.EX2 R150, R150 ;  /* 0x0000009600967308 */ /* 0x000ee20000000800 */
[----:B0-----:R-:W-:Y:S01]  /*dba0*/  FADD.FTZ R8, R148, R5 ;  /* 0x0000000594087221 */ /* 0x001fe20000010000 */
[----:B------:R-:W-:Y:S01]  /*dbb0*/  FADD.FTZ R123, R121, R124 ;  /* 0x0000007c797b7221 */ /* 0x000fe20000010000 */
[----:B------:R-:W-:Y:S01]  /*dbc0*/  F2FP.BF16.F32.PACK_AB R184, R170, R21 ;  /* 0x00000015aab8723e */ /* 0x000fe200000010ff */
[----:B------:R-:W-:Y:S01]  /*dbd0*/  VIADD R10, R10, 0xffffffff ;  /* 0xffffffff0a0a7836 */ /* 0x000fe20000000000 */
[C---:B------:R-:W-:Y:S01]  /*dbe0*/  F2FP.BF16.F32.PACK_AB R186, R172.reuse, R121 ;  /* 0x00000079acba723e */ /* 0x040fe200000010ff */
[----:B------:R-:W-:Y:S01]  /*dbf0*/  FADD.FTZ R123, R172, R123 ;  /* 0x0000007bac7b7221 */ /* 0x000fe20000010000 */
[----:B------:R-:W-:Y:S01]  /*dc00*/  F2FP.BF16.F32.PACK_AB R176, R138, R131 ;  /* 0x000000838ab0723e */ /* 0x000fe200000010ff */
[----:B------:R-:W0:Y:S01]  /*dc10*/  MUFU.EX2 R185, R185 ;  /* 0x000000b900b97308 */ /* 0x000e220000000800 */
[----:B--2---:R-:W-:Y:S01]  /*dc20*/  FADD.FTZ R5, R191, R8 ;  /* 0x00000008bf057221 */ /* 0x004fe20000010000 */
[----:B------:R-:W-:Y:S01]  /*dc30*/  FADD.FTZ R124, R180, R123 ;  /* 0x0000007bb47c7221 */ /* 0x000fe20000010000 */
[----:B------:R-:W-:-:S02]  /*dc40*/  F2FP.BF16.F32.PACK_AB R180, R127, R180 ;  /* 0x000000b47fb4723e */ /* 0x000fc400000010ff */
[----:B------:R-:W-:Y:S01]  /*dc50*/  F2FP.BF16.F32.PACK_AB R172, R140, R135 ;  /* 0x000000878cac723e */ /* 0x000fe200000010ff */
[----:B------:R-:W-:Y:S01]  /*dc60*/  FADD.FTZ R123, R127, R124 ;  /* 0x0000007c7f7b7221 */ /* 0x000fe20000010000 */
[----:B------:R-:W-:Y:S01]  /*dc70*/  F2FP.BF16.F32.PACK_AB R189, R148, R189 ;  /* 0x000000bd94bd723e */ /* 0x000fe200000010ff */
[----:B------:R-:W2:Y:S01]  /*dc80*/  MUFU.EX2 R152, R152 ;  /* 0x0000009800987308 */ /* 0x000ea20000000800 */
[----:B---3--:R-:W-:Y:S01]  /*dc90*/  FADD.FTZ R8, R150, R5 ;  /* 0x0000000596087221 */ /* 0x008fe20000010000 */
[----:B------:R-:W-:Y:S01]  /*dca0*/  FADD.FTZ R124, R182, R123 ;  /* 0x0000007bb67c7221 */ /* 0x000fe20000010000 */
[C---:B------:R-:W-:Y:S02]  /*dcb0*/  F2FP.BF16.F32.PACK_AB R182, R129.reuse, R182 ;  /* 0x000000b681b6723e */ /* 0x040fe400000010ff */
[----:B------:R-:W-:Y:S01]  /*dcc0*/  F2FP.BF16.F32.PACK_AB R191, R150, R191 ;  /* 0x000000bf96bf723e */ /* 0x000fe200000010ff */
[----:B------:R-:W-:Y:S02]  /*dcd0*/  FADD.FTZ R124, R129, R124 ;  /* 0x0000007c817c7221 */ /* 0x000fe40000010000 */
[----:B------:R-:W3:Y:S01]  /*dce0*/  MUFU.EX2 R187, R187 ;  /* 0x000000bb00bb7308 */ /* 0x000ee20000000800 */
[----:B0-----:R-:W-:Y:S01]  /*dcf0*/  FADD.FTZ R5, R185, R8 ;  /* 0x00000008b9057221 */ /* 0x001fe20000010000 */
[----:B------:R-:W-:-:S04]  /*dd00*/  FADD.FTZ R123, R131, R124 ;  /* 0x0000007c837b7221 */ /* 0x000fc80000010000 */
[----:B------:R-:W-:Y:S02]  /*dd10*/  FADD.FTZ R123, R138, R123 ;  /* 0x0000007b8a7b7221 */ /* 0x000fe40000010000 */
[----:B------:R-:W0:Y:S01]  /*dd20*/  MUFU.EX2 R154, R154 ;  /* 0x0000009a009a7308 */ /* 0x000e220000000800 */
[----:B--2---:R-:W-:Y:S01]  /*dd30*/  FADD.FTZ R8, R152, R5 ;  /* 0x0000000598087221 */ /* 0x004fe20000010000 */
[----:B------:R-:W-:Y:S01]  /*dd40*/  FADD.FTZ R124, R178, R123 ;  /* 0x0000007bb27c7221 */ /* 0x000fe20000010000 */
[C---:B------:R-:W-:Y:S02]  /*dd50*/  F2FP.BF16.F32.PACK_AB R178, R133.reuse, R178 ;  /* 0x000000b285b2723e */ /* 0x040fe400000010ff */
[----:B------:R-:W-:Y:S01]  /*dd60*/  F2FP.BF16.F32.PACK_AB R185, R152, R185 ;  /* 0x000000b998b9723e */ /* 0x000fe200000010ff */
[----:B------:R-:W-:Y:S02]  /*dd70*/  FADD.FTZ R124, R133, R124 ;  /* 0x0000007c857c7221 */ /* 0x000fe40000010000 */
[----:B------:R-:W2:Y:S01]  /*dd80*/  MUFU.EX2 R181, R181 ;  /* 0x000000b500b57308 */ /* 0x000ea20000000800 */
[----:B---3--:R-:W-:Y:S01]  /*dd90*/  FADD.FTZ R5, R187, R8 ;  /* 0x00000008bb057221 */ /* 0x008fe20000010000 */
[----:B------:R-:W-:-:S04]  /*dda0*/  FADD.FTZ R123, R135, R124 ;  /* 0x0000007c877b7221 */ /* 0x000fc80000010000 */
[----:B------:R-:W-:Y:S02]  /*ddb0*/  FADD.FTZ R124, R140, R123 ;  /* 0x0000007b8c7c7221 */ /* 0x000fe40000010000 */
[----:B------:R-:W3:Y:S01]  /*ddc0*/  MUFU.EX2 R156, R156 ;  /* 0x0000009c009c7308 */ /* 0x000ee20000000800 */
[C---:B0-----:R-:W-:Y:S01]  /*ddd0*/  FADD.FTZ R8, R154.reuse, R5 ;  /* 0x000000059a087221 */ /* 0x041fe20000010000 */
[----:B------:R-:W-:-:S06]  /*dde0*/  F2FP.BF16.F32.PACK_AB R187, R154, R187 ;  /* 0x000000bb9abb723e */ /* 0x000fcc00000010ff */
[----:B------:R-:W0:Y:S01]  /*ddf0*/  MUFU.EX2 R183, R183 ;  /* 0x000000b700b77308 */ /* 0x000e220000000800 */
[----:B--2---:R-:W-:-:S07]  /*de00*/  FADD.FTZ R5, R181, R8 ;  /* 0x00000008b5057221 */ /* 0x004fce0000010000 */
[----:B------:R2:W4:Y:S01]  /*de10*/  MUFU.EX2 R12, R190 ;  /* 0x000000be000c7308 */ /* 0x0005220000000800 */
[C---:B---3--:R-:W-:Y:S01]  /*de20*/  FADD.FTZ R8, R156.reuse, R5 ;  /* 0x000000059c087221 */ /* 0x048fe20000010000 */
[----:B------:R-:W-:-:S06]  /*de30*/  F2FP.BF16.F32.PACK_AB R181, R156, R181 ;  /* 0x000000b59cb5723e */ /* 0x000fcc00000010ff */
[----:B------:R-:W3:Y:S01]  /*de40*/  MUFU.EX2 R177, R177 ;  /* 0x000000b100b17308 */ /* 0x000ee20000000800 */
[----:B0-----:R-:W-:Y:S01]  /*de50*/  FADD.FTZ R5, R183, R8 ;  /* 0x00000008b7057221 */ /* 0x001fe20000010000 */
[----:B--2---:R-:W-:-:S06]  /*de60*/  F2FP.BF16.F32.PACK_AB R190, R168, R15 ;  /* 0x0000000fa8be723e */ /* 0x004fcc00000010ff */
[----:B------:R-:W0:Y:S01]  /*de70*/  MUFU.EX2 R20, R20 ;  /* 0x0000001400147308 */ /* 0x000e220000000800 */
[C---:B----4-:R-:W-:Y:S01]  /*de80*/  FADD.FTZ R8, R12.reuse, R5 ;  /* 0x000000050c087221 */ /* 0x050fe20000010000 */
        /* <DEDUP_REMOVED lines=16> */
[----:B------:R-:W-:-:S06]  /*df90*/  F2FP.BF16.F32.PACK_AB R173, R14, R173 ;  /* 0x000000ad0ead723e */ /* 0x000fcc00000010ff */
[----:B------:R-:W2:Y:S01]  /*dfa0*/  MUFU.EX2 R175, R122 ;  /* 0x0000007a00af7308 */ /* 0x000ea20000000800 */
[----:B---3--:R-:W-:-:S07]  /*dfb0*/  FADD.FTZ R5, R136, R5 ;  /* 0x0000000588057221 */ /* 0x008fce0000010000 */
[----:B------:R-:W3:Y:S01]  /*dfc0*/  MUFU.EX2 R142, R142 ;  /* 0x0000008e008e7308 */ /* 0x000ee20000000800 */
[----:B0-----:R-:W-:-:S07]  /*dfd0*/  FADD.FTZ R13, R137, R124 ;  /* 0x0000007c890d7221 */ /* 0x001fce0000010000 */
[----:B------:R0:W4:Y:S01]  /*dfe0*/  MUFU.EX2 R126, R174 ;  /* 0x000000ae007e7308 */ /* 0x0001220000000800 */
[C---:B--2---:R-:W-:Y:S01]  /*dff0*/  FADD.FTZ R5, R175.reuse, R5 ;  /* 0x00000005af057221 */ /* 0x044fe20000010000 */
[----:B------:R-:W-:-:S06]  /*e000*/  F2FP.BF16.F32.PACK_AB R175, R175, R136 ;  /* 0x00000088afaf723e */ /* 0x000fcc00000010ff */
[----:B------:R-:W2:Y:S01]  /*e010*/  MUFU.EX2 R139, R139 ;  /* 0x0000008b008b7308 */ /* 0x000ea20000000800 */
[C---:B---3--:R-:W-:Y:S01]  /*e020*/  FADD.FTZ R122, R142.reuse, R13 ;  /* 0x0000000d8e7a7221 */ /* 0x048fe20000010000 */
[----:B0-----:R-:W-:-:S06]  /*e030*/  F2FP.BF16.F32.PACK_AB R174, R142, R137 ;  /* 0x000000898eae723e */ /* 0x001fcc00000010ff */
[----:B------:R-:W0:Y:S01]  /*e040*/  MUFU.EX2 R128, R128 ;  /* 0x0000008000807308 */ /* 0x000e220000000800 */
[----:B----4-:R-:W-:-:S07]  /*e050*/  FADD.FTZ R5, R126, R5 ;  /* 0x000000057e057221 */ /* 0x010fce0000010000 */
[----:B------:R-:W3:Y:S01]  /*e060*/  MUFU.EX2 R144, R144 ;  /* 0x0000009000907308 */ /* 0x000ee20000000800 */
[----:B--2---:R-:W-:-:S07]  /*e070*/  FADD.FTZ R13, R139, R122 ;  /* 0x0000007a8b0d7221 */ /* 0x004fce0000010000 */
[----:B------:R-:W2:Y:S01]  /*e080*/  MUFU.EX2 R164, R164 ;  /* 0x000000a400a47308 */ /* 0x000ea20000000800 */
[C---:B0-----:R-:W-:Y:S01]  /*e090*/  FADD.FTZ R5, R128.reuse, R5 ;  /* 0x0000000580057221 */ /* 0x041fe20000010000 */
[----:B------:R-:W-:-:S06]  /*e0a0*/  F2FP.BF16.F32.PACK_AB R169, R128, R126 ;  /* 0x0000007e80a9723e */ /* 0x000fcc00000010ff */
[----:B------:R-:W0:Y:S01]  /*e0b0*/  MUFU.EX2 R141, R141 ;  /* 0x0000008d008d7308 */ /* 0x000e220000000800 */
[C---:B---3--:R-:W-:Y:S01]  /*e0c0*/  FADD.FTZ R8, R144.reuse, R13 ;  /* 0x0000000d90087221 */ /* 0x048fe20000010000 */
[----:B------:R-:W-:-:S06]  /*e0d0*/  F2FP.BF16.F32.PACK_AB R168, R144, R139 ;  /* 0x0000008b90a8723e */ /* 0x000fcc00000010ff */
[----:B------:R-:W3:Y:S01]  /*e0e0*/  MUFU.EX2 R11, R11 ;  /* 0x0000000b000b7308 */ /* 0x000ee20000000800 */
[----:B--2---:R-:W-:-:S07]  /*e0f0*/  FADD.FTZ R5, R164, R5 ;  /* 0x00000005a4057221 */ /* 0x004fce0000010000 */
[----:B------:R-:W2:Y:S01]  /*e100*/  MUFU.EX2 R146, R146 ;  /* 0x0000009200927308 */ /* 0x000ea20000000800 */
[----:B0-----:R-:W-:Y:S01]  /*e110*/  FADD.FTZ R13, R141, R8 ;  /* 0x000000088d0d7221 */ /* 0x001fe20000010000 */
[C---:B---3--:R-:W-:Y:S01]  /*e120*/  FADD.FTZ R5, R11.reuse, R5 ;  /* 0x000000050b057221 */ /* 0x048fe20000010000 */
[----:B------:R-:W-:Y:S01]  /*e130*/  F2FP.BF16.F32.PACK_AB R171, R11, R164 ;  /* 0x000000a40bab723e */ /* 0x000fe200000010ff */
[----:B------:R-:W-:Y:S02]  /*e140*/  IMAD.MOV.U32 R11, RZ, RZ, R4 ;  /* 0x000000ffff0b7224 */ /* 0x000fe400078e0004 */
[C---:B--2---:R-:W-:Y:S01]  /*e150*/  FADD.FTZ R8, R146.reuse, R13 ;  /* 0x0000000d92087221 */ /* 0x044fe20000010000 */
[----:B------:R-:W-:Y:S01]  /*e160*/  F2FP.BF16.F32.PACK_AB R170, R146, R141 ;  /* 0x0000008d92aa723e */ /* 0x000fe200000010ff */
[----:B-1----:R-:W-:Y:S06]  /*e170*/  @P1 BRA `(.L_x_4614) ;  /* 0xffffffc800a81947 */ /* 0x002fec000383ffff */
.L_x_4597:
        /* <DEDUP_REMOVED lines=99> */
.L_x_4615:
[----:B------:R-:W-:Y:S01]  /*e7b0*/  ULEA UR5, UR37, UR38, 0x3 ;  /* 0x0000002625057291 */ /* 0x000fe2000f8e183f */
[----:B------:R-:W-:-:S05]  /*e7c0*/  IMAD.U32 R0, RZ, RZ, UR36 ;  /* 0x00000024ff007e24 */ /* 0x000fca000f8e00ff */
[----:B------:R-:W-:-:S04]  /*e7d0*/  SHF.L.U32 R0, R0, 0x1f, RZ ;  /* 0x0000001f00007819 */ /* 0x000fc800000006ff */
[----:B------:R0:W1:Y:S01]  /*e7e0*/  SYNCS.PHASECHK.TRANS64.TRYWAIT P1, [UR5+0x30850], R0 ;  /* 0x03085000ff0075a7 */ /* 0x0000620008020145 */
[----:B------:R-:W-:Y:S05]  /*e7f0*/  @!P0 BRA `(.L_x_4616) ;  /* 0x0000000000048947 */ /* 0x000fea0003800000 */
[----:B------:R-:W-:Y:S01]  /*e800*/  BPT.TRAP 0x1 ;  /* 0x000000040000795c */ /* 0x000fe20000300000 */
.L_x_4616:
[----:B-1----:R-:W-:Y:S05]  /*e810*/  @P1 BRA `(.L_x_4617) ;  /* 0x0000000000081947 */ /* 0x002fea0003800000 */
[----:B------:R-:W1:Y:S02]  /*e820*/  SYNCS.PHASECHK.TRANS64.TRYWAIT P0, [UR5+0x30850], R0 ;  /* 0x03085000ff0075a7 */ /* 0x000e640008000145 */
[----:B-1----:R-:W-:Y:S05]  /*e830*/  @!P0 BRA `(.L_x_4618) ;  /* 0x0000008400448947 */ /* 0x002fea0003800000 */
.L_x_4617:
[----:B------:R-:W-:Y:S01]  /*e840*/  UIADD3 UR38, UR38, 0x400, URZ ;  /* 0x0000040026267890 */ /* 0x000fe2000fffe03f */
[----:B------:R-:W-:Y:S01]  /*e850*/  WARPGROUP.ARRIVE ;  /* 0x00000000000079c5 */ /* 0x000fe20000000000 */
[----:B------:R-:W-:Y:S01]  /*e860*/  UMOV UR7, 0x40000040 ;  /* 0x4000004000077882 */ /* 0x000fe20000000000 */
[----:B-1----:R-:W1:Y:S01]  /*e870*/  SHFL.BFLY PT, R7, R8, 0x2, 0x1f ;  /* 0x0c401f0008077f89 */ /* 0x002e6200000e0000 */
[----:B------:R-:W-:Y:S01]  /*e880*/  USHF.R.U32.HI UR38, URZ, 0x4, UR38 ;  /* 0x000000043f267899 */ /* 0x000fe20008011626 */
[----:B------:R-:W-:Y:S01]  /*e890*/  IMAD.MOV.U32 R16, RZ, RZ, RZ ;  /* 0x000000ffff107224 */ /* 0x000fe200078e00ff */
[----:B------:R-:W-:Y:S01]  /*e8a0*/  R2UR UR8, R197 ;  /* 0x00000000c50872ca */ /* 0x000fe200000e0000 */
[----:B0-----:R-:W0:Y:S01]  /*e8b0*/  SHFL.BFLY PT, R0, R5, 0x2, 0x1f ;  /* 0x0c401f0005007f89 */ /* 0x001e2200000e0000 */
[----:B------:R-:W-:Y:S01]  /*e8c0*/  ULOP3.LUT UR38, UR38, 0x3fff, URZ, 0xc0, !UPT ;  /* 0x00003fff26267892 */ /* 0x000fe2000f8ec03f */
[----:B------:R-:W-:Y:S01]  /*e8d0*/  IMAD.U32 R12, RZ, RZ, UR5 ;  /* 0x00000005ff0c7e24 */ /* 0x000fe2000f8e00ff */
[----:B------:R-:W2:Y:S02]  /*e8e0*/  S2R R13, SR_TID.X ;  /* 0x00000000000d7919 */ /* 0x000ea40000002100 */
[----:B------:R-:W-:-:S04]  /*e8f0*/  ULOP3.LUT UR4, UR38, 0x3000000, URZ, 0xfc, !UPT ;  /* 0x0300000026047892 */ /* 0x000fc8000f8efc3f */
[----:B------:R-:W-:Y:S02]  /*e900*/  UIMAD UR4, UR37, 0x900, UR4 ;  /* 0x00000900250478a4 */ /* 0x000fe4000f8e0204 */
[----:B------:R-:W-:Y:S02]  /*e910*/  UIADD3 UR37, UR37, 0x1, URZ ;  /* 0x0000000125257890 */ /* 0x000fe4000fffe03f */
[----:B------:R-:W-:Y:S02]  /*e920*/  UIADD3 UR8, UR8, 0x1, URZ ;  /* 0x0000000108087890 */ /* 0x000fe4000fffe03f */
[----:B------:R-:W-:Y:S01]  /*e930*/  UISETP.NE.AND UP0, UPT, UR37, 0x2, UPT ;  /* 0x000000022500788c */ /* 0x000fe2000bf05270 */
[----:B------:R-:W-:Y:S02]  /*e940*/  UMOV UR6, UR4 ;  /* 0x0000000400067c82 */ /* 0x000fe40008000000 */
[----:B------:R-:W-:Y:S01]  /*e950*/  HGMMA.64x192x16.F32.BF16 R24, R188, gdesc[UR4].tnspB, R24, gsb0 ;  /* 0x42e00004bc187df0 */ /* 0x000fe20008001818 */
[----:B------:R-:W-:Y:S01]  /*e960*/  UIADD3 UR6, UR4, 0x80, URZ ;  /* 0x0000008004067890 */ /* 0x000fe2000fffe03f */
[----:B-1----:R-:W-:Y:S01]  /*e970*/  FADD.FTZ R7, R7, R8 ;  /* 0x0000000807077221 */ /* 0x002fe20000010000 */
[----:B------:R-:W-:Y:S01]  /*e980*/  UMOV UR7, 0x40000040 ;  /* 0x4000004000077882 */ /* 0x000fe20000000000 */
[----:B------:R-:W-:-:S02]  /*e990*/  IMAD.U32 R197, RZ, RZ, UR8 ;  /* 0x00000008ffc57e24 */ /* 0x000fc4000f8e00ff */
[----:B0-----:R-:W-:Y:S01]  /*e9a0*/  FADD.FTZ R2, R0, R5 ;  /* 0x0000000500027221 */ /* 0x001fe20000010000 */
[----:B------:R-:W-:Y:S01]  /*e9b0*/  IMAD.MOV.U32 R5, RZ, RZ, RZ ;  /* 0x000000ffff057224 */ /* 0x000fe200078e00ff */
[----:B------:R-:W0:Y:S01]  /*e9c0*/  SHFL.BFLY PT, R0, R7, 0x1, 0x1f ;  /* 0x0c201f0007007f89 */ /* 0x000e2200000e0000 */
[----:B------:R-:W-:-:S03]  /*e9d0*/  USEL UR37, UR37, URZ, UP0 ;  /* 0x0000003f25257287 */ /* 0x000fc60008000000 */
[----:B------:R-:W1:Y:S01]  /*e9e0*/  SHFL.BFLY PT, R11, R2, 0x1, 0x1f ;  /* 0x0c201f00020b7f89 */ /* 0x000e6200000e0000 */
[----:B--2---:R-:W-:Y:S01]  /*e9f0*/  LOP3.LUT P2, RZ, R13, 0x7f, RZ, 0xc0, !PT ;  /* 0x0000007f0dff7812 */ /* 0x004fe2000784c0ff */
[----:B0-----:R-:W-:Y:S01]  /*ea00*/  FADD.FTZ R10, R7, R0 ;  /* 0x00000000070a7221 */ /* 0x001fe20000010000 */
[----:B------:R-:W-:Y:S02]  /*ea10*/  IMAD.MOV.U32 R0, RZ, RZ, -0x800000 ;  /* 0xff800000ff007424 */ /* 0x000fe400078e00ff */
[----:B-1----:R-:W-:Y:S02]  /*ea20*/  FADD.FTZ R11, R2, R11 ;  /* 0x0000000b020b7221 */ /* 0x002fe40000010000 */
[----:B------:R-:W-:Y:S01]  /*ea30*/  FSETP.NE.FTZ.AND P0, PT, R10, RZ, PT ;  /* 0x000000ff0a00720b */ /* 0x000fe20003f15000 */
[----:B------:R-:W-:Y:S02]  /*ea40*/  IMAD.MOV.U32 R2, RZ, RZ, -0x800000 ;  /* 0xff800000ff027424 */ /* 0x000fe400078e00ff */
[----:B------:R-:W-:-:S10]  /*ea50*/  FSETP.NE.FTZ.AND P1, PT, R11, RZ, PT ;  /* 0x000000ff0b00720b */ /* 0x000fd40003f35000 */
[----:B------:R-:W0:Y:S01]  /*ea60*/  @P0 MUFU.LG2 R6, R10 ;  /* 0x0000000a00060308 */ /* 0x000e220000000c00 */
[C---:B------:R-:W-:Y:S02]  /*ea70*/  @P0 FMUL.FTZ R7, R9.reuse, 0.69314718246459960938 ;  /* 0x3f31721809070820 */ /* 0x040fe40000410000 */
[----:B------:R-:W-:Y:S01]  /*ea80*/  @P1 FMUL.FTZ R13, R9, 0.69314718246459960938 ;  /* 0x3f317218090d1820 */ /* 0x000fe20000410000 */
[----:B------:R-:W-:-:S04]  /*ea90*/  @!P2 VIADD R9, R12, 0x30860 ;  /* 0x000308600c09a836 */ /* 0x000fc80000000000 */
[----:B------:R-:W1:Y:S08]  /*eaa0*/  @P1 MUFU.LG2 R8, R11 ;  /* 0x0000000b00081308 */ /* 0x000e700000000c00 */
[----:B------:R-:W2:Y:S01]  /*eab0*/  @P0 MUFU.RCP R5, R10 ;  /* 0x0000000a00050308 */ /* 0x000ea20000001000 */
[----:B0-----:R-:W-:-:S04]  /*eac0*/  @P0 FMUL.FTZ R6, R6, 0.69314718246459960938 ;  /* 0x3f31721806060820 */ /* 0x001fc80000410000 */
[----:B------:R-:W-:Y:S01]  /*ead0*/  @P0 FFMA.FTZ R2, R7, R4, R6 ;  /* 0x0000000407020223 */ /* 0x000fe20000010006 */
[----:B------:R-:W-:Y:S02]  /*eae0*/  @!P2 PRMT R7, RZ, 0x654, R9 ;  /* 0x00000654ff07a816 */ /* 0x000fe40000000009 */
[----:B------:R-:W0:Y:S01]  /*eaf0*/  @P1 MUFU.RCP R16, R11 ;  /* 0x0000000b00101308 */ /* 0x000e220000001000 */
[----:B-1----:R-:W-:Y:S01]  /*eb00*/  @P1 FMUL.FTZ R8, R8, 0.69314718246459960938 ;  /* 0x3f31721808081820 */ /* 0x002fe20000410000 */
[----:B------:R-:W-:-:S03]  /*eb10*/  PLOP3.LUT P0, PT, PT, PT, PT, 0x8, 0x0 ;  /* 0x000000000000781c */ /* 0x000fc60003f0e170 */
        /* <DEDUP_REMOVED lines=21> */
[----:B------:R-:W-:Y:S01]  /*ec70*/  UMOV UR7, 0x40000040 ;  /* 0x4000004000077882 */ /* 0x000fe20000000000 */
[----:B------:R-:W-:-:S04]  /*ec80*/  USEL UR4, URZ, 0x1, UP0 ;  /* 0x000000013f047887 */ /* 0x000fc80008000000 */
[----:B------:R-:W-:Y:S01]  /*ec90*/  ULOP3.LUT UR36, UR36, UR4, URZ, 0x3c, !UPT ;  /* 0x0000000424247292 */ /* 0x000fe2000f8e3c3f */
[----:B------:R-:W-:Y:S02]  /*eca0*/  WARPGROUP.DEPBAR.LE gsb0, 0x0 ;  /* 0x00008000000079c5 */ /* 0x000fe40000010000 */
[----:B------:R-:W-:-:S10]  /*ecb0*/  WARPGROUP.ARRIVE ;  /* 0x00000000000079c5 */ /* 0x000fd40000000000 */
[----:B------:R-:W-:Y:S03]  /*ecc0*/  HGMMA.64x192x16.F32.BF16 R24, R168, gdesc[UR4].tnspB, R24, gsb0 ;  /* 0x42e00004a8187df0 */ /* 0x000fe60008001818 */
[----:B------:R-:W-:Y:S02]  /*ecd0*/  WARPGROUP.DEPBAR.LE gsb0, 0x0 ;  /* 0x00008000000079c5 */ /* 0x000fe40000010000 */
[-C--:B--2---:R-:W-:Y:S01]  /*ece0*/  FMUL.FTZ R4, R24, R5.reuse ;  /* 0x0000000518047220 */ /* 0x084fe20000410000 */
        /* <DEDUP_REMOVED lines=96> */
.L_x_4548:
        /* <DEDUP_REMOVED lines=10> */
[----:B------:R-:W-:Y:S01]  /*f390*/  F2FP.BF16.F32.PACK_AB R6, R29, R6 ;  /* 0x000000061d06723e */ /* 0x000fe200000010ff */
[----:B------:R-:W-:Y:S01]  /*f3a0*/  ULDC.64 UR8, c[0x0][0xb90] ;  /* 0x0002e40000087ab9 */ /* 0x000fe20000000a00 */
[----:B------:R-:W-:Y:S01]  /*f3b0*/  F2FP.BF16.F32.PACK_AB R4, R25, R4 ;  /* 0x000000041904723e */ /* 0x000fe200000010ff */
[----:B------:R-:W-:Y:S01]  /*f3c0*/  ULDC.64 UR14, c[0x0][0x208] ;  /* 0x00008200000e7ab9 */ /* 0x000fe20000000a00 */
[----:B------:R-:W-:Y:S02]  /*f3d0*/  R2UR UR11, R194 ;  /* 0x00000000c20b72ca */ /* 0x000fe400000e0000 */
[----:B------:R-:W-:Y:S02]  /*f3e0*/  R2UR UR13, R195 ;  /* 0x00000000c30d72ca */ /* 0x000fe400000e0000 */
[----:B------:R-:W-:Y:S02]  /*f3f0*/  F2FP.BF16.F32.PACK_AB R5, R150, R5 ;  /* 0x000000059605723e */ /* 0x000fe400000010ff */
[----:B------:R-:W-:-:S02]  /*f400*/  F2FP.BF16.F32.PACK_AB R7, R152, R7 ;  /* 0x000000079807723e */ /* 0x000fc400000010ff */
[----:B------:R-:W-:Y:S02]  /*f410*/  F2FP.BF16.F32.PACK_AB R10, R11, R10 ;  /* 0x0000000a0b0a723e */ /* 0x000fe400000010ff */
[----:B------:R-:W-:Y:S02]  /*f420*/  F2FP.BF16.F32.PACK_AB R8, R15, R8 ;  /* 0x000000080f08723e */ /* 0x000fe400000010ff */
[----:B------:R-:W-:Y:S01]  /*f430*/  F2FP.BF16.F32.PACK_AB R11, R147, R140 ;  /* 0x0000008c930b723e */ /* 0x000fe200000010ff */
[----:B------:R-:W-:Y:S01]  /*f440*/  USHF.R.S32.HI UR10, URZ, 0x1f, UR11 ;  /* 0x0000001f3f0a7899 */ /* 0x000fe2000801140b */
[----:B------:R-:W-:Y:S01]  /*f450*/  F2FP.BF16.F32.PACK_AB R12, R13, R12 ;  /* 0x0000000c0d0c723e */ /* 0x000fe200000010ff */
[----:B------:R-:W-:Y:S01]  /*f460*/  UIMAD.WIDE.U32 UR6, UR11, UR8, URZ ;  /* 0x000000080b0672a5 */ /* 0x000fe2000f8e003f */
[----:B------:R-:W-:Y:S01]  /*f470*/  F2FP.BF16.F32.PACK_AB R13, R144, R139 ;  /* 0x0000008b900d723e */ /* 0x000fe200000010ff */
[----:B------:R-:W-:Y:S01]  /*f480*/  UIMAD UR5, UR10, UR8, URZ ;  /* 0x000000080a0572a4 */ /* 0x000fe2000f8e023f */
[----:B------:R-:W-:Y:S01]  /*f490*/  F2FP.BF16.F32.PACK_AB R14, R53, R14 ;  /* 0x0000000e350e723e */ /* 0x000fe200000010ff */
[----:B------:R-:W-:Y:S01]  /*f4a0*/  USHF.R.S32.HI UR12, URZ, 0x1f, UR13 ;  /* 0x0000001f3f0c7899 */ /* 0x000fe2000801140d */
[----:B------:R-:W-:Y:S01]  /*f4b0*/  F2FP.BF16.F32.PACK_AB R15, R145, R138 ;  /* 0x0000008a910f723e */ /* 0x000fe200000010ff */
[----:B------:R-:W-:Y:S01]  /*f4c0*/  UIMAD UR5, UR11, UR9, UR5 ;  /* 0x000000090b0572a4 */ /* 0x000fe2000f8e0205 */
[----:B------:R-:W-:-:S02]  /*f4d0*/  F2FP.BF16.F32.PACK_AB R24, R57, R24 ;  /* 0x000000183918723e */ /* 0x000fc400000010ff */
[----:B------:R-:W-:Y:S01]  /*f4e0*/  ULDC.64 UR8, c[0x0][0xb98] ;  /* 0x0002e60000087ab9 */ /* 0x000fe20000000a00 */
[----:B------:R-:W-:Y:S01]  /*f4f0*/  UIADD3 UR7, UR7, UR5, URZ ;  /* 0x0000000507077290 */ /* 0x000fe2000fffe03f */
[----:B------:R-:W-:Y:S01]  /*f500*/  F2FP.BF16.F32.PACK_AB R96, R97, R96 ;  /* 0x000000606160723e */ /* 0x000fe200000010ff */
[----:B------:R-:W-:Y:S01]  /*f510*/  UIMAD UR5, UR12, UR8, URZ ;  /* 0x000000080c0572a4 */ /* 0x000fe2000f8e023f */
[----:B------:R-:W-:Y:S02]  /*f520*/  MOV R48, R16 ;  /* 0x0000001000307202 */ /* 0x000fe40000000f00 */
[----:B0-----:R-:W-:Y:S01]  /*f530*/  MOV R49, R21 ;  /* 0x0000001500317202 */ /* 0x001fe20000000f00 */
[----:B------:R-:W-:Y:S01]  /*f540*/  IMAD R21, R196, 0x40, R19 ;  /* 0x00000040c4157824 */ /* 0x000fe200078e0213 */
[----:B------:R-:W-:Y:S01]  /*f550*/  UIMAD.WIDE.U32 UR6, UR13, UR8, UR6 ;  /* 0x000000080d0672a5 */ /* 0x000fe2000f8e0006 */
[----:B------:R-:W-:Y:S01]  /*f560*/  F2FP.BF16.F32.PACK_AB R97, R91, R98 ;  /* 0x000000625b61723e */ /* 0x000fe200000010ff */
[----:B------:R-:W-:Y:S01]  /*f570*/  UIMAD UR5, UR13, UR9, UR5 ;  /* 0x000000090d0572a4 */ /* 0x000fe2000f8e0205 */
[--C-:B------:R-:W-:Y:S01]  /*f580*/  IMAD.WIDE R46, R201, 0x2, R48.reuse ;  /* 0x00000002c92e7825 */ /* 0x100fe200078e0230 */
[----:B------:R-:W-:Y:S01]  /*f590*/  F2FP.BF16.F32.PACK_AB R104, R105, R104 ;  /* 0x000000686968723e */ /* 0x000fe200000010ff */
[----:B------:R-:W-:Y:S01]  /*f5a0*/  ULDC.64 UR8, c[0x0][0xae8] ;  /* 0x0002ba0000087ab9 */ /* 0x000fe20000000a00 */
[----:B------:R-:W-:Y:S01]  /*f5b0*/  F2FP.BF16.F32.PACK_AB R98, R101, R100 ;  /* 0x000000646562723e */ /* 0x000fe200000010ff */
[----:B------:R-:W-:Y:S01]  /*f5c0*/  IMAD.WIDE R48, R21, 0x2, R48 ;  /* 0x0000000215307825 */ /* 0x000fe200078e0230 */
[----:B------:R-:W-:-:S02]  /*f5d0*/  IADD3 R27, P5, R46, 0x8060, RZ ;  /* 0x000080602e1b7810 */ /* 0x000fc40007fbe0ff */
[C---:B------:R-:W-:Y:S02]  /*f5e0*/  LOP3.LUT R21, R46.reuse, 0x380, RZ, 0xc0, !PT ;  /* 0x000003802e157812 */ /* 0x040fe400078ec0ff */
[----:B------:R-:W-:Y:S02]  /*f5f0*/  LOP3.LUT R26, R27, 0x380, RZ, 0xc0, !PT ;  /* 0x000003801b1a7812 */ /* 0x000fe400078ec0ff */
[----:B------:R-:W-:Y:S02]  /*f600*/  IADD3 R43, P6, R46, 0x8040, RZ ;  /* 0x000080402e2b7810 */ /* 0x000fe40007fde0ff */
[----:B------:R-:W-:Y:S02]  /*f610*/  SHF.R.U64 R26, R26, 0x3, RZ ;  /* 0x000000031a1a7819 */ /* 0x000fe400000012ff */
[C---:B------:R-:W-:Y:S01]  /*f620*/  IADD3 R41, P0, R46.reuse, 0x8020, RZ ;  /* 0x000080202e297810 */ /* 0x040fe20007f1e0ff */
[----:B------:R-:W-:Y:S01]  /*f630*/  IMAD.X R51, RZ, RZ, R47, P6 ;  /* 0x000000ffff337224 */ /* 0x000fe200030e062f */
[----:B------:R-:W-:-:S02]  /*f640*/  IADD3 R30, P1, R46, 0x8000, RZ ;  /* 0x000080002e1e7810 */ /* 0x000fc40007f3e0ff */
[----:B------:R-:W-:Y:S01]  /*f650*/  SHF.R.U64 R21, R21, 0x3, RZ ;  /* 0x0000000315157819 */ /* 0x000fe200000012ff */
[--C-:B------:R-:W-:Y:S01]  /*f660*/  IMAD.X R55, RZ, RZ, R47.reuse, P0 ;  /* 0x000000ffff377224 */ /* 0x100fe200000e062f */
[----:B------:R-:W-:Y:S01]  /*f670*/  LOP3.LUT R26, R26, R27, RZ, 0x3c, !PT ;  /* 0x0000001b1a1a7212 */ /* 0x000fe200078e3cff */
        /* <DEDUP_REMOVED lines=19> */
[----:B------:R-:W-:Y:S02]  /*f7b0*/  SHF.R.U64 R21, R21, 0x3, RZ ;  /* 0x0000000315157819 */ /* 0x000fe400000012ff */
[----:B------:R-:W-:Y:S02]  /*f7c0*/  SHF.R.U64 R20, R20, 0x3, RZ ;  /* 0x0000000314147819 */ /* 0x000fe400000012ff */
[----:B------:R-:W-:Y:S02]  /*f7d0*/  LOP3.LUT R58, R21, R30, RZ, 0x3c, !PT ;  /* 0x0000001e153a7212 */ /* 0x000fe400078e3cff */
[----:B------:R-:W-:Y:S02]  /*f7e0*/  LOP3.LUT R21, R28, 0x380, RZ, 0xc0, !PT ;  /* 0x000003801c157812 */ /* 0x000fe400078ec0ff */
[----:B------:R-:W-:Y:S02]  /*f7f0*/  LOP3.LUT R62, R20, R39, RZ, 0x3c, !PT ;  /* 0x00000027143e7212 */ /* 0x000fe400078e3cff */
        /* <DEDUP_REMOVED lines=8> */
[----:B------:R-:W0:Y:S01]  /*f880*/  LDC R22, c[0x0][0xbe8] ;  /* 0x0002fa00ff167b82 */ /* 0x000e220000000800 */
[----:B------:R-:W-:Y:S02]  /*f890*/  LOP3.LUT R20, R33, 0x380, RZ, 0xc0, !PT ;  /* 0x0000038021147812 */ /* 0x000fe400078ec0ff */
[----:B------:R-:W-:Y:S02]  /*f8a0*/  IADD3 R21, P0, R48, 0x5000, RZ ;  /* 0x0000500030157810 */ /* 0x000fe40007f1e0ff */
[----:B------:R-:W-:Y:S02]  /*f8b0*/  SHF.R.U64 R20, R20, 0x3, RZ ;  /* 0x0000000314147819 */ /* 0x000fe400000012ff */
[----:B------:R-:W-:Y:S01]  /*f8c0*/  LOP3.LUT R28, R21, 0x380, RZ, 0xc0, !PT ;  /* 0x00000380151c7812 */ /* 0x000fe200078ec0ff */
[----:B------:R-:W-:Y:S01]  /*f8d0*/  IMAD.X R29, RZ, RZ, R49, P0 ;  /* 0x000000ffff1d7224 */ /* 0x000fe200000e0631 */
[----:B------:R-:W-:-:S02]  /*f8e0*/  LOP3.LUT R86, R20, R33, RZ, 0x3c, !PT ;  /* 0x0000002114567212 */ /* 0x000fc400078e3cff */
[----:B------:R-:W-:Y:S02]  /*f8f0*/  IADD3 R33, P1, R48, 0x4000, RZ ;  /* 0x0000400030217810 */ /* 0x000fe40007f3e0ff */
[----:B------:R-:W-:Y:S02]  /*f900*/  SHF.R.U64 R28, R28, 0x3, RZ ;  /* 0x000000031c1c7819 */ /* 0x000fe400000012ff */
[----:B------:R-:W-:Y:S01]  /*f910*/  MOV R151, R46 ;  /* 0x0000002e00977202 */ /* 0x000fe20000000f00 */
[----:B------:R-:W-:Y:S01]  /*f920*/  BAR.SYNC.DEFER_BLOCKING 0x1, 0x100 ;  /* 0x0044000000007b1d */ /* 0x000fe20000010000 */
[----:B------:R-:W-:Y:S01]  /*f930*/  LOP3.LUT R28, R28, R21, RZ, 0x3c, !PT ;  /* 0x000000151c1c7212 */ /* 0x000fe200078e3cff */
[--C-:B------:R-:W-:Y:S01]  /*f940*/  IMAD.X R21, RZ, RZ, R49.reuse, P1 ;  /* 0x000000ffff157224 */ /* 0x100fe200008e0631 */
[----:B------:R-:W-:Y:S02]  /*f950*/  IADD3 R46, P0, R48, 0xb000, RZ ;  /* 0x0000b000302e7810 */ /* 0x000fe40007f1e0ff */
[----:B------:R-:W-:Y:S01]  /*f960*/  MOV R102, R26 ;  /* 0x0000001a00667202 */ /* 0x000fe20000000f00 */
[----:B------:R-:W-:Y:S01]  /*f970*/  VIADD R26, R18, UR60 ;  /* 0x0000003c121a7c36 */ /* 0x000fe20008000000 */
[----:B------:R-:W-:Y:S01]  /*f980*/  LOP3.LUT R25, R46, 0x380, RZ, 0xc0, !PT ;  /* 0x000003802e197812 */ /* 0x000fe200078ec0ff */
[----:B------:R-:W-:Y:S01]  /*f990*/  IMAD.X R47, RZ, RZ, R49, P0 ;  /* 0x000000ffff2f7224 */ /* 0x000fe200000e0631 */
[----:B0-----:R-:W-:-:S02]  /*f9a0*/  ISETP.NE.AND P1, PT, R22, 0x1, PT ;  /* 0x000000011600780c */ /* 0x001fc40003f25270 */
[----:B------:R-:W-:Y:S02]  /*f9b0*/  SHF.R.U64 R25, R25, 0x3, RZ ;  /* 0x0000000319197819 */ /* 0x000fe400000012ff */
[----:B------:R-:W-:Y:S02]  /*f9c0*/  LOP3.LUT R34, R43, 0x380, RZ, 0xc0, !PT ;  /* 0x000003802b227812 */ /* 0x000fe400078ec0ff */
[----:B------:R-:W-:Y:S02]  /*f9d0*/  LOP3.LUT R46, R25, R46, RZ, 0x3c, !PT ;  /* 0x0000002e192e7212 */ /* 0x000fe400078e3cff */
[----:B------:R-:W-:Y:S02]  /*f9e0*/  SHF.R.U64 R34, R34, 0x3, RZ ;  /* 0x0000000322227819 */ /* 0x000fe400000012ff */
[----:B------:R-:W-:Y:S02]  /*f9f0*/  LOP3.LUT R32, R41, 0x380, RZ, 0xc0, !PT ;  /* 0x0000038029207812 */ /* 0x000fe400078ec0ff */
[----:B------:R-:W-:Y:S01]  /*fa00*/  LOP3.LUT R50, R34, R43, RZ, 0x3c, !PT ;  /* 0x0000002b22327212 */ /* 0x000fe200078e3cff */
[----:B------:R-:W0:Y:S01]  /*fa10*/  @P1 LDC R25, c[0x0][0xbec] ;  /* 0x0002fb00ff191b82 */ /* 0x000e220000000800 */
[----:B------:R-:W-:Y:S01]  /*fa20*/  SHF.R.U64 R32, R32, 0x3, RZ ;  /* 0x0000000320207819 */ /* 0x000fe200000012ff */
[----:B------:R1:W-:Y:S01]  /*fa30*/  STSM.16.M88.4 [R151], R4 ;  /* 0x0000000497007844 */ /* 0x0003e20000000200 */
[----:B------:R-:W-:Y:S01]  /*fa40*/  MOV R103, R50 ;  /* 0x0000003200677202 */ /* 0x000fe20000000f00 */
[----:B------:R-:W-:Y:S01]  /*fa50*/  IMAD.MOV.U32 R50, RZ, RZ, R26 ;  /* 0x000000ffff327224 */ /* 0x000fe200078e001a */
[----:B------:R-:W-:-:S02]  /*fa60*/  MOV R66, R66 ;  /* 0x0000004200427202 */ /* 0x000fc40000000f00 */
[----:B------:R-:W-:Y:S01]  /*fa70*/  LOP3.LUT R20, R33, 0x380, RZ, 0xc0, !PT ;  /* 0x0000038021147812 */ /* 0x000fe200078ec0ff */
[----:B------:R-:W2:Y:S01]  /*fa80*/  @P1 LDC R27, c[0x0][0xbf0] ;  /* 0x0002fc00ff1b1b82 */ /* 0x000ea20000000800 */
[----:B------:R-:W-:Y:S02]  /*fa90*/  MOV R86, R86 ;  /* 0x0000005600567202 */ /* 0x000fe40000000f00 */
[----:B------:R-:W-:Y:S02]  /*faa0*/  MOV R82, R82 ;  /* 0x0000005200527202 */ /* 0x000fe40000000f00 */
[----:B------:R-:W-:Y:S02]  /*fab0*/  LOP3.LUT R54, R32, R41, RZ, 0x3c, !PT ;  /* 0x0000002920367212 */ /* 0x000fe400078e3cff */
[----:B------:R-:W-:Y:S02]  /*fac0*/  LOP3.LUT R32, R37, 0x380, RZ, 0xc0, !PT ;  /* 0x0000038025207812 */ /* 0x000fe400078ec0ff */
[----:B------:R-:W-:-:S02]  /*fad0*/  LOP3.LUT R30, R35, 0x380, RZ, 0xc0, !PT ;  /* 0x00000380231e7812 */ /* 0x000fc400078ec0ff */
[----:B-1----:R-:W-:Y:S02]  /*fae0*/  F2FP.BF16.F32.PACK_AB R5, R148, R143 ;  /* 0x0000008f9405723e */ /* 0x002fe400000010ff */
[----:B------:R-:W-:Y:S02]  /*faf0*/  F2FP.BF16.F32.PACK_AB R6, R120, R3 ;  /* 0x000000037806723e */ /* 0x000fe400000010ff */
[----:B------:R-:W-:Y:S01]  /*fb00*/  F2FP.BF16.F32.PACK_AB R7, R149, R142 ;  /* 0x0000008e9507723e */ /* 0x000fe200000010ff */
[----:B0-----:R-:W-:Y:S01]  /*fb10*/  @P1 IMAD.HI.U32 R4, R26, R25, RZ ;  /* 0x000000191a041227 */ /* 0x001fe200078e00ff */
[----:B------:R-:W-:Y:S02]  /*fb20*/  SHF.R.U64 R20, R20, 0x3, RZ ;  /* 0x0000000314147819 */ /* 0x000fe400000012ff */
[----:B------:R-:W-:Y:S02]  /*fb30*/  SHF.R.U64 R32, R32, 0x3, RZ ;  /* 0x0000000320207819 */ /* 0x000fe400000012ff */
[----:B------:R-:W-:-:S02]  /*fb40*/  SHF.R.U64 R30, R30, 0x3, RZ ;  /* 0x000000031e1e7819 */ /* 0x000fc400000012ff */
[----:B------:R-:W-:Y:S02]  /*fb50*/  LOP3.LUT R20, R20, R33, RZ, 0x3c, !PT ;  /* 0x0000002114147212 */ /* 0x000fe400078e3cff */
[----:B--2---:R-:W-:Y:S02]  /*fb60*/  @P1 SHF.R.U32.HI R50, RZ, R27, R4 ;  /* 0x0000001bff321219 */ /* 0x004fe40000011604 */
[----:B------:R-:W-:Y:S02]  /*fb70*/  F2FP.BF16.F32.PACK_AB R4, R122, R9 ;  /* 0x000000097a04723e */ /* 0x000fe400000010ff */
[----:B------:R-:W-:Y:S01]  /*fb80*/  F2FP.BF16.F32.PACK_AB R9, R146, R141 ;  /* 0x0000008d9209723e */ /* 0x000fe200000010ff */
[----:B------:R-:W-:Y:S01]  /*fb90*/  IMAD.MOV R3, RZ, RZ, -R50 ;  /* 0x000000ffff037224 */ /* 0x000fe200078e0a32 */
[----:B------:R-:W-:Y:S01]  /*fba0*/  IADD3 R33, P3, R48, 0x7000, RZ ;  /* 0x0000700030217810 */ /* 0x000fe20007f7e0ff */
[----:B------:R-:W-:Y:S01]  /*fbb0*/  STSM.16.M88.4 [R66], R4 ;  /* 0x0000000442007844 */ /* 0x000fe20000000200 */
[----:B------:R-:W-:Y:S01]  /*fbc0*/  LOP3.LUT R70, R32, R37, RZ, 0x3c, !PT ;  /* 0x0000002520467212 */ /* 0x000fe200078e3cff */
[----:B------:R-:W-:Y:S01]  /*fbd0*/  IMAD R3, R22, R3, R26 ;  /* 0x0000000316037224 */ /* 0x000fe200078e021a */
[----:B------:R-:W-:Y:S01]  /*fbe0*/  LOP3.LUT R74, R30, R35, RZ, 0x3c, !PT ;  /* 0x000000231e4a7212 */ /* 0x000fe200078e3cff */
[----:B------:R0:W-:Y:S01]  /*fbf0*/  STSM.16.M88.4 [R86], R8 ;  /* 0x0000000856007844 */ /* 0x0001e20000000200 */
[----:B------:R-:W-:-:S02]  /*fc00*/  IADD3 R31, P2, R48, 0x6000, RZ ;  /* 0x00006000301f7810 */ /* 0x000fc40007f5e0ff */
[----:B------:R-:W-:Y:S01]  /*fc10*/  LOP3.LUT R32, R33, 0x380, RZ, 0xc0, !PT ;  /* 0x0000038021207812 */ /* 0x000fe200078ec0ff */
[----:B------:R1:W-:Y:S01]  /*fc20*/  STSM.16.M88.4 [R82], R12 ;  /* 0x0000000c52007844 */ /* 0x0003e20000000200 */
[----:B------:R-:W-:Y:S02]  /*fc30*/  MOV R78, R78 ;  /* 0x0000004e004e7202 */ /* 0x000fe40000000f00 */
[----:B------:R-:W-:Y:S02]  /*fc40*/  F2FP.BF16.F32.PACK_AB R25, R137, R134 ;  /* 0x000000868919723e */ /* 0x000fe400000010ff */
[----:B------:R-:W-:Y:S02]  /*fc50*/  F2FP.BF16.F32.PACK_AB R26, R61, R60 ;  /* 0x0000003c3d1a723e */ /* 0x000fe400000010ff */
[----:B------:R-:W-:Y:S02]  /*fc60*/  F2FP.BF16.F32.PACK_AB R27, R136, R133 ;  /* 0x00000085881b723e */ /* 0x000fe400000010ff */
[----:B------:R-:W-:-:S02]  /*fc70*/  LOP3.LUT R30, R31, 0x380, RZ, 0xc0, !PT ;  /* 0x000003801f1e7812 */ /* 0x000fc400078ec0ff */
[----:B------:R-:W-:Y:S01]  /*fc80*/  MOV R74, R74 ;  /* 0x0000004a004a7202 */ /* 0x000fe20000000f00 */
[----:B0-----:R-:W-:Y:S01]  /*fc90*/  IMAD.U32 R10, RZ, RZ, UR5 ;  /* 0x00000005ff0a7e24 */ /* 0x001fe2000f8e00ff */
[----:B------:R-:W-:Y:S01]  /*fca0*/  SHF.R.S32.HI R9, RZ, 0x1f, R50 ;  /* 0x0000001fff097819 */ /* 0x000fe20000011432 */
[----:B------:R-:W-:Y:S01]  /*fcb0*/  ULDC UR5, c[0x0][0xa88] ;  /* 0x0002a20000057ab9 */ /* 0x000fe20000000800 */
[----:B------:R-:W-:Y:S01]  /*fcc0*/  SHF.R.S32.HI R8, RZ, 0x1f, R3 ;  /* 0x0000001fff087819 */ /* 0x000fe20000011403 */
[----:B-1----:R-:W-:Y:S01]  /*fcd0*/  VIADD R14, R200, UR60 ;  /* 0x0000003cc80e7c36 */ /* 0x002fe20008000000 */
[----:B------:R-:W-:Y:S01]  /*fce0*/  IADD3 R12, P0, R50, UR6, RZ ;  /* 0x00000006320c7c10 */ /* 0x000fe2000ff1e0ff */
[----:B------:R0:W-:Y:S01]  /*fcf0*/  STSM.16.M88.4 [R78], R24 ;  /* 0x000000184e007844 */ /* 0x0001e20000000200 */
[----:B------:R-:W-:Y:S02]  /*fd00*/  F2FP.BF16.F32.PACK_AB R4, R65, R64 ;  /* 0x000000404104723e */ /* 0x000fe400000010ff */
[----:B------:R-:W-:Y:S01]  /*fd10*/  IADD3.X R13, R9, UR7, R10, P0, !PT ;  /* 0x00000007090d7c10 */ /* 0x000fe200087fe40a */
[----:B------:R-:W-:Y:S01]  /*fd20*/  ULDC.64 UR6, c[0x0][0xb88] ;  /* 0x0002e20000067ab9 */ /* 0x000fe20000000a00 */
[----:B------:R-:W-:Y:S01]  /*fd30*/  F2FP.BF16.F32.PACK_AB R5, R135, R132 ;  /* 0x000000848705723e */ /* 0x000fe200000010ff */
[----:B------:R-:W-:Y:S01]  /*fd40*/  IMAD R8, R8, UR6, RZ ;  /* 0x0000000608087c24 */ /* 0x000fe2000f8e02ff */
[----:B------:R-:W-:Y:S01]  /*fd50*/  F2FP.BF16.F32.PACK_AB R6, R69, R68 ;  /* 0x000000444506723e */ /* 0x000fe200000010ff */
[----:B------:R-:W-:Y:S01]  /*fd60*/  IMAD.WIDE.U32 R12, R3, UR6, R12 ;  /* 0x00000006030c7c25 */ /* 0x000fe2000f8e000c */
[----:B------:R-:W-:-:S02]  /*fd70*/  F2FP.BF16.F32.PACK_AB R7, R131, R130 ;  /* 0x000000828307723e */ /* 0x000fc400000010ff */
[----:B------:R-:W-:Y:S01]  /*fd80*/  SHF.R.U64 R32, R32, 0x3, RZ ;  /* 0x0000000320207819 */ /* 0x000fe200000012ff */
[----:B------:R-:W-:Y:S01]  /*fd90*/  IMAD R15, R3, UR7, R8 ;  /* 0x00000007030f7c24 */ /* 0x000fe2000f8e0208 */
[----:B------:R-:W-:Y:S01]  /*fda0*/  SHF.R.U64 R30, R30, 0x3, RZ ;  /* 0x000000031e1e7819 */ /* 0x000fe200000012ff */
[----:B------:R1:W-:Y:S01]  /*fdb0*/  STSM.16.M88.4 [R74], R4 ;  /* 0x000000044a007844 */ /* 0x0003e20000000200 */
[----:B------:R-:W-:Y:S01]  /*fdc0*/  LOP3.LUT R32, R32, R33, RZ, 0x3c, !PT ;  /* 0x0000002120207212 */ /* 0x000fe200078e3cff */
[----:B------:R-:W-:Y:S01]  /*fdd0*/  ULDC.64 UR6, c[0x0][0xb50] ;  /* 0x0002d40000067ab9 */ /* 0x000fe20000000a00 */
[----:B------:R-:W-:Y:S01]  /*fde0*/  IMAD R3, R22, UR5, RZ ;  /* 0x0000000516037c24 */ /* 0x000fe2000f8e02ff */
[----:B------:R-:W-:Y:S01]  /*fdf0*/  LOP3.LUT P0, RZ, R198, 0x3, RZ, 0xc0, !PT ;  /* 0x00000003c6ff7812 */ /* 0x000fe2000780c0ff */
[--C-:B------:R-:W-:Y:S01]  /*fe00*/  IMAD.X R33, RZ, RZ, R49.reuse, P3 ;  /* 0x000000ffff217224 */ /* 0x100fe200018e0631 */
[----:B0-----:R-:W-:Y:S02]  /*fe10*/  LEA R24, P3, R12, UR6, 0x2 ;  /* 0x000000060c187c11 */ /* 0x001fe4000f8610ff */
[----:B------:R-:W-:Y:S01]  /*fe20*/  LOP3.LUT R30, R30, R31, RZ, 0x3c, !PT ;  /* 0x0000001f1e1e7212 */ /* 0x000fe200078e3cff */
[----:B------:R-:W-:Y:S01]  /*fe30*/  IMAD.X R31, RZ, RZ, R49, P2 ;  /* 0x000000ffff1f7224 */ /* 0x000fe200010e0631 */
[----:B------:R-:W-:Y:S01]  /*fe40*/  ISETP.GE.OR P2, PT, R14, R3, P0 ;  /* 0x000000030e00720c */ /* 0x000fe20000746670 */
[----:B------:R-:W-:Y:S01]  /*fe50*/  SHFL.IDX PT, R60, R24, RZ, 0x1c1f ;  /* 0x001c1fff183c7589 */ /* 0x000fe200000e0000 */
[----:B------:R-:W-:-:S02]  /*fe60*/  MOV R54, R54 ;  /* 0x0000003600367202 */ /* 0x000fc40000000f00 */
[----:B------:R-:W-:Y:S01]  /*fe70*/  MOV R70, R70 ;  /* 0x0000004600467202 */ /* 0x000fe20000000f00 */
[----:B-1----:R-:W-:Y:S01]  /*fe80*/  VIADD R4, R14, 0x8 ;  /* 0x000000080e047836 */ /* 0x002fe20000000000 */
[----:B------:R-:W-:Y:S01]  /*fe90*/  F2FP.BF16.F32.PACK_AB R8, R73, R72 ;  /* 0x000000484908723e */ /* 0x000fe200000010ff */
[----:B------:R-:W-:Y:S01]  /*fea0*/  IMAD.IADD R5, R13, 0x1, R15 ;  /* 0x000000010d057824 */ /* 0x000fe200078e020f */
[----:B------:R-:W-:Y:S02]  /*feb0*/  F2FP.BF16.F32.PACK_AB R9, R128, R127 ;  /* 0x0000007f8009723e */ /* 0x000fe400000010ff */
[----:B------:R-:W-:Y:S02]  /*fec0*/  F2FP.BF16.F32.PACK_AB R10, R77, R76 ;  /* 0x0000004c4d0a723e */ /* 0x000fe400000010ff */
[----:B------:R-:W-:Y:S02]  /*fed0*/  F2FP.BF16.F32.PACK_AB R11, R129, R126 ;  /* 0x0000007e810b723e */ /* 0x000fe400000010ff */
[----:B------:R-:W-:-:S02]  /*fee0*/  ISETP.GE.OR P0, PT, R4, R3, P0 ;  /* 0x000000030400720c */ /* 0x000fc40000706670 */
[----:B------:R-:W-:Y:S01]  /*fef0*/  LEA.HI.X R25, R12, UR7, R5, 0x2, P3 ;  /* 0x000000070c197c11 */ /* 0x000fe200098f1405 */
[----:B------:R-:W-:Y:S01]  /*ff00*/  STSM.16.M88.4 [R70], R8 ;  /* 0x0000000846007844 */ /* 0x000fe20000000200 */
[----:B------:R-:W-:Y:S02]  /*ff10*/  MOV R55, R62 ;  /* 0x0000003e00377202 */ /* 0x000fe40000000f00 */
[----:B------:R-:W-:Y:S01]  /*ff20*/  F2FP.BF16.F32.PACK_AB R4, R81, R80 ;  /* 0x000000505104723e */ /* 0x000fe200000010ff */
[----:B------:R-:W0:Y:S01]  /*ff30*/  SHFL.IDX PT, R61, R25, RZ, 0x1c1f ;  /* 0x001c1fff193d7589 */ /* 0x000e2200000e0000 */
[----:B------:R-:W-:Y:S02]  /*ff40*/  F2FP.BF16.F32.PACK_AB R5, R124, R123 ;  /* 0x0000007b7c05723e */ /* 0x000fe400000010ff */
[----:B------:R-:W-:Y:S01]  /*ff50*/  F2FP.BF16.F32.PACK_AB R6, R85, R84 ;  /* 0x000000545506723e */ /* 0x000fe200000010ff */
[----:B------:R-:W-:Y:S01]  /*ff60*/  SHFL.IDX PT, R62, R24, 0x1, 0x1c1f ;  /* 0x003c1f00183e7f89 */ /* 0x000fe200000e0000 */
[----:B------:R-:W-:-:S02]  /*ff70*/  F2FP.BF16.F32.PACK_AB R7, R125, R56 ;  /* 0x000000387d07723e */ /* 0x000fc400000010ff */
[----:B------:R-:W-:Y:S01]  /*ff80*/  MOV R58, R58 ;  /* 0x0000003a003a7202 */ /* 0x000fe20000000f00 */
[----:B------:R-:W1:Y:S01]  /*ff90*/  SHFL.IDX PT, R63, R25, 0x1, 0x1c1f ;  /* 0x003c1f00193f7f89 */ /* 0x000e6200000e0000 */
        /* <DEDUP_REMOVED lines=9> */
[----:B------:R-:W-:Y:S01]  /*10030*/  F2FP.BF16.F32.PACK_AB R106, R109, R108 ;  /* 0x0000006c6d6a723e */ /* 0x000fe200000010ff */
[----:B------:R-:W-:Y:S01]  /*10040*/  STSM.16.M88.4 [R54], R96 ;  /* 0x0000006036007844 */ /* 0x000fe20000000200 */
[----:B------:R-:W-:Y:S02]  /*10050*/  F2FP.BF16.F32.PACK_AB R107, R111, R110 ;  /* 0x0000006e6f6b723e */ /* 0x000fe400000010ff */
[----:B------:R-:W-:Y:S02]  /*10060*/  F2FP.BF16.F32.PACK_AB R113, R115, R114 ;  /* 0x000000727371723e */ /* 0x000fe400000010ff */
[----:B------:R-:W-:Y:S01]  /*10070*/  F2FP.BF16.F32.PACK_AB R114, R117, R116 ;  /* 0x000000747572723e */ /* 0x000fe200000010ff */
[----:B------:R-:W-:Y:S01]  /*10080*/  STSM.16.M88.4 [R103], R104 ;  /* 0x0000006867007844 */ /* 0x000fe20000000200 */
[----:B------:R-:W-:-:S02]  /*10090*/  F2FP.BF16.F32.PACK_AB R115, R119, R118 ;  /* 0x000000767773723e */ /* 0x000fc400000010ff */
[C---:B------:R-:W-:Y:S02]  /*100a0*/  IADD3 R41, P4, R48.reuse, 0x1000, RZ ;  /* 0x0000100030297810 */ /* 0x040fe40007f9e0ff */
[----:B------:R-:W-:Y:S01]  /*100b0*/  IADD3 R43, P5, R48, 0x2000, RZ ;  /* 0x00002000302b7810 */ /* 0x000fe20007fbe0ff */
[----:B------:R-:W-:Y:S01]  /*100c0*/  STSM.16.M88.4 [R102], R112 ;  /* 0x0000007066007844 */ /* 0x000fe20000000200 */
[----:B------:R-:W-:Y:S02]  /*100d0*/  LOP3.LUT R40, R41, 0x380, RZ, 0xc0, !PT ;  /* 0x0000038029287812 */ /* 0x000fe400078ec0ff */
[----:B------:R-:W-:Y:S01]  /*100e0*/  LOP3.LUT R42, R43, 0x380, RZ, 0xc0, !PT ;  /* 0x000003802b2a7812 */ /* 0x000fe200078ec0ff */
[----:B------:R-:W-:Y:S01]  /*100f0*/  BAR.SYNC.DEFER_BLOCKING 0x1, 0x100 ;  /* 0x0044000000007b1d */ /* 0x000fe20000010000 */
[----:B------:R-:W-:Y:S02]  /*10100*/  SHF.R.U64 R40, R40, 0x3, RZ ;  /* 0x0000000328287819 */ /* 0x000fe400000012ff */
[----:B------:R-:W-:-:S02]  /*10110*/  SHF.R.U64 R42, R42, 0x3, RZ ;  /* 0x000000032a2a7819 */ /* 0x000fc400000012ff */
[----:B------:R-:W-:Y:S01]  /*10120*/  LOP3.LUT R40, R40, R41, RZ, 0x3c, !PT ;  /* 0x0000002928287212 */ /* 0x000fe200078e3cff */
[--C-:B------:R-:W-:Y:S01]  /*10130*/  IMAD.X R41, RZ, RZ, R49.reuse, P4 ;  /* 0x000000ffff297224 */ /* 0x100fe200020e0631 */
[----:B------:R-:W-:Y:S01]  /*10140*/  LOP3.LUT R42, R42, R43, RZ, 0x3c, !PT ;  /* 0x0000002b2a2a7212 */ /* 0x000fe200078e3cff */
[----:B------:R-:W-:Y:S01]  /*10150*/  IMAD.X R43, RZ, RZ, R49, P5 ;  /* 0x000000ffff2b7224 */ /* 0x000fe200028e0631 */
[C---:B------:R-:W-:Y:S02]  /*10160*/  IADD3 R45, P6, R48.reuse, 0x3000, RZ ;  /* 0x00003000302d7810 */ /* 0x040fe40007fde0ff */
[----:B------:R-:W-:Y:S02]  /*10170*/  IADD3 R37, P5, R48, 0x9000, RZ ;  /* 0x0000900030257810 */ /* 0x000fe40007fbe0ff */
[----:B------:R-:W-:Y:S01]  /*10180*/  LOP3.LUT R44, R45, 0x380, RZ, 0xc0, !PT ;  /* 0x000003802d2c7812 */ /* 0x000fe200078ec0ff */
[----:B------:R-:W-:Y:S01]  /*10190*/  UIMAD UR5, UR10, UR8, URZ ;  /* 0x000000080a0572a4 */ /* 0x000fe2000f8e023f */
[----:B------:R-:W-:-:S02]  /*101a0*/  LOP3.LUT R36, R37, 0x380, RZ, 0xc0, !PT ;  /* 0x0000038025247812 */ /* 0x000fc400078ec0ff */
[----:B------:R-:W-:Y:S01]  /*101b0*/  SHF.R.U64 R44, R44, 0x3, RZ ;  /* 0x000000032c2c7819 */ /* 0x000fe200000012ff */
[----:B0-----:R-:W-:Y:S03]  /*101c0*/  @!P2 ST.E desc[UR14][R60.64], R2 ;  /* 0x000000023c00a985 */ /* 0x001fe6000c10190e */
[----:B------:R-:W-:Y:S01]  /*101d0*/  LOP3.LUT R44, R44, R45, RZ, 0x3c, !PT ;  /* 0x0000002d2c2c7212 */ /* 0x000fe200078e3cff */
[----:B------:R-:W-:Y:S01]  /*101e0*/  IMAD.X R45, RZ, RZ, R49, P6 ;  /* 0x000000ffff2d7224 */ /* 0x000fe200030e0631 */
[----:B------:R-:W-:Y:S01]  /*101f0*/  SHF.R.U64 R36, R36, 0x3, RZ ;  /* 0x0000000324247819 */ /* 0x000fe200000012ff */
[----:B-1----:R0:W-:Y:S01]  /*10200*/  @!P0 ST.E desc[UR14][R62.64], R0 ;  /* 0x000000003e008985 */ /* 0x0021e2000c10190e */
[----:B------:R-:W-:Y:S01]  /*10210*/  UIMAD.WIDE.U32 UR6, UR11, UR8, URZ ;  /* 0x000000080b0672a5 */ /* 0x000fe2000f8e003f */
[C---:B------:R-:W-:Y:S02]  /*10220*/  IADD3 R35, P4, R48.reuse, 0x8000, RZ ;  /* 0x0000800030237810 */ /* 0x040fe40007f9e0ff */
[----:B------:R1:W5:Y:S01]  /*10230*/  LD.E.128 R24, desc[UR14][R40.64] ;  /* 0x0000000e28187980 */ /* 0x000362000c101d00 */
[----:B------:R-:W-:Y:S01]  /*10240*/  UIMAD UR5, UR11, UR9, UR5 ;  /* 0x000000090b0572a4 */ /* 0x000fe2000f8e0205 */
[----:B------:R-:W-:-:S02]  /*10250*/  IADD3 R39, P6, R48, 0xa000, RZ ;  /* 0x0000a00030277810 */ /* 0x000fc40007fde0ff */
[----:B------:R2:W5:Y:S01]  /*10260*/  LD.E.128 R8, desc[UR14][R42.64] ;  /* 0x0000000e2a087980 */ /* 0x000562000c101d00 */
[----:B------:R-:W-:Y:S01]  /*10270*/  ULDC.64 UR10, c[0x0][0xaf0] ;  /* 0x0002bc00000a7ab9 */ /* 0x000fe20000000a00 */
[----:B------:R-:W-:Y:S01]  /*10280*/  LOP3.LUT R36, R36, R37, RZ, 0x3c, !PT ;  /* 0x0000002524247212 */ /* 0x000fe200078e3cff */
[----:B0-----:R-:W-:Y:S01]  /*10290*/  IMAD R0, R193, 0x20, R196 ;  /* 0x00000020c1007824 */ /* 0x001fe200078e02c4 */
[----:B------:R-:W-:Y:S01]  /*102a0*/  LOP3.LUT R34, R35, 0x380, RZ, 0xc0, !PT ;  /* 0x0000038023227812 */ /* 0x000fe200078ec0ff */
[----:B-1----:R-:W0:Y:S01]  /*102b0*/  @P1 LDC R41, c[0x0][0xbec] ;  /* 0x0002fb00ff291b82 */ /* 0x002e220000000800 */
[----:B------:R-:W-:Y:S01]  /*102c0*/  UIADD3 UR7, UR7, UR5, URZ ;  /* 0x0000000507077290 */ /* 0x000fe2000fffe03f */
[----:B------:R-:W-:Y:S01]  /*102d0*/  LOP3.LUT R38, R39, 0x380, RZ, 0xc0, !PT ;  /* 0x0000038027267812 */ /* 0x000fe200078ec0ff */
[----:B------:R1:W5:Y:S04]  /*102e0*/  LD.E.128 R56, desc[UR14][R28.64] ;  /* 0x0000000e1c387980 */ /* 0x000368000c101d00 */
[----:B------:R3:W5:Y:S01]  /*102f0*/  LD.E.128 R52, desc[UR14][R30.64] ;  /* 0x0000000e1e347980 */ /* 0x000762000c101d00 */
[----:B--2---:R-:W2:Y:S01]  /*10300*/  @P1 LDC R43, c[0x0][0xbf0] ;  /* 0x0002fc00ff2b1b82 */ /* 0x004ea20000000800 */
[----:B------:R-:W-:Y:S01]  /*10310*/  VIADD R2, R0, UR60 ;  /* 0x0000003c00027c36 */ /* 0x000fe20008000000 */
[----:B------:R-:W-:Y:S01]  /*10320*/  UIMAD UR8, UR12, UR10, URZ ;  /* 0x0000000a0c0872a4 */ /* 0x000fe2000f8e023f */
[----:B------:R-:W-:Y:S01]  /*10330*/  LOP3.LUT R37, R48, 0x380, RZ, 0xc0, !PT ;  /* 0x0000038030257812 */ /* 0x000fe200078ec0ff */
[----:B------:R4:W5:Y:S01]  /*10340*/  LD.E.128 R64, desc[UR14][R20.64] ;  /* 0x0000000e14407980 */ /* 0x000962000c101d00 */
[----:B-1----:R-:W-:Y:S01]  /*10350*/  IMAD.MOV.U32 R29, RZ, RZ, R2 ;  /* 0x000000ffff1d7224 */ /* 0x002fe200078e0002 */
[----:B------:R-:W-:Y:S01]  /*10360*/  UIMAD UR5, UR13, UR11, UR8 ;  /* 0x0000000b0d0572a4 */ /* 0x000fe2000f8e0208 */
[----:B------:R-:W-:Y:S01]  /*10370*/  SHF.R.U64 R34, R34, 0x3, RZ ;  /* 0x0000000322227819 */ /* 0x000fe200000012ff */
[----:B------:R-:W-:Y:S01]  /*10380*/  UIMAD.WIDE.U32 UR6, UR13, UR10, UR6 ;  /* 0x0000000a0d0672a5 */ /* 0x000fe2000f8e0006 */
[----:B------:R-:W-:Y:S01]  /*10390*/  SHF.R.U64 R38, R38, 0x3, RZ ;  /* 0x0000000326267819 */ /* 0x000fe200000012ff */
[----:B------:R-:W-:Y:S01]  /*103a0*/  ULDC.64 UR8, c[0x0][0xae0] ;  /* 0x0002b80000087ab9 */ /* 0x000fe20000000a00 */
[----:B------:R-:W-:Y:S01]  /*103b0*/  SHF.R.U64 R37, R37, 0x3, RZ ;  /* 0x0000000325257819 */ /* 0x000fe200000012ff */
[----:B------:R-:W5:Y:S01]  /*103c0*/  LD.E.128 R4, desc[UR14][R44.64] ;  /* 0x0000000e2c047980 */ /* 0x000f62000c101d00 */
[----:B0-----:R-:W-:Y:S01]  /*103d0*/  @P1 IMAD.HI.U32 R0, R2, R41, RZ ;  /* 0x0000002902001227 */ /* 0x001fe200078e00ff */
[----:B------:R-:W-:Y:S01]  /*103e0*/  UIADD3 UR5, UR7, UR5, URZ ;  /* 0x0000000507057290 */ /* 0x000fe2000fffe03f */
[----:B------:R-:W-:Y:S01]  /*103f0*/  LOP3.LUT R34, R34, R35, RZ, 0x3c, !PT ;  /* 0x0000002322227212 */ /* 0x000fe200078e3cff */
[----:B------:R0:W5:Y:S01]  /*10400*/  LD.E.128 R12, desc[UR14][R32.64] ;  /* 0x0000000e200c7980 */ /* 0x000162000c101d00 */
[----:B------:R-:W-:Y:S01]  /*10410*/  LOP3.LUT R38, R38, R39, RZ, 0x3c, !PT ;  /* 0x0000002726267212 */ /* 0x000fe200078e3cff */
[--C-:B------:R-:W-:Y:S01]  /*10420*/  IMAD.X R35, RZ, RZ, R49.reuse, P4 ;  /* 0x000000ffff237224 */ /* 0x100fe200020e0631 */
[----:B------:R-:W-:Y:S01]  /*10430*/  LOP3.LUT R48, R37, R48, RZ, 0x3c, !PT ;  /* 0x0000003025307212 */ /* 0x000fe200078e3cff */
[--C-:B------:R-:W-:Y:S01]  /*10440*/  IMAD.X R37, RZ, RZ, R49.reuse, P5 ;  /* 0x000000ffff257224 */ /* 0x100fe200028e0631 */
[----:B--2---:R-:W-:Y:S01]  /*10450*/  @P1 SHF.R.U32.HI R29, RZ, R43, R0 ;  /* 0x0000002bff1d1219 */ /* 0x004fe20000011600 */
[----:B------:R-:W-:Y:S01]  /*10460*/  IMAD.X R39, RZ, RZ, R49, P6 ;  /* 0x000000ffff277224 */ /* 0x000fe200030e0631 */
[----:B------:R1:W5:Y:S02]  /*10470*/  LD.E.128 R76, desc[UR14][R34.64] ;  /* 0x0000000e224c7980 */ /* 0x000364000c101d00 */
[--C-:B------:R-:W-:Y:S01]  /*10480*/  SHF.R.S32.HI R0, RZ, 0x1f, R29.reuse ;  /* 0x0000001fff007819 */ /* 0x100fe2000001141d */
[----:B---3--:R-:W-:Y:S01]  /*10490*/  IMAD.MOV R31, RZ, RZ, -R29 ;  /* 0x000000ffff1f7224 */ /* 0x008fe200078e0a1d */
[----:B------:R-:W5:Y:S01]  /*104a0*/  LD.E.128 R48, desc[UR14][R48.64] ;  /* 0x0000000e30307980 */ /* 0x000f62000c101d00 */
[----:B----4-:R-:W-:-:S02]  /*104b0*/  IMAD.U32 R21, RZ, RZ, UR7 ;  /* 0x00000007ff157e24 */ /* 0x010fc4000f8e00ff */
[----:B------:R-:W-:Y:S01]  /*104c0*/  IMAD R0, R0, UR8, RZ ;  /* 0x0000000800007c24 */ /* 0x000fe2000f8e02ff */
[----:B------:R1:W5:Y:S01]  /*104d0*/  LD.E.128 R72, desc[UR14][R36.64] ;  /* 0x0000000e24487980 */ /* 0x000362000c101d00 */
[----:B------:R-:W-:Y:S02]  /*104e0*/  IMAD R31, R22, R31, R2 ;  /* 0x0000001f161f7224 */ /* 0x000fe400078e0202 */
[----:B------:R-:W-:Y:S01]  /*104f0*/  IMAD.U32 R20, RZ, RZ, UR6 ;  /* 0x00000006ff147e24 */ /* 0x000fe2000f8e00ff */
[----:B------:R1:W5:Y:S01]  /*10500*/  LD.E.128 R68, desc[UR14][R38.64] ;  /* 0x0000000e26447980 */ /* 0x000362000c101d00 */
[----:B------:R-:W-:Y:S01]  /*10510*/  IMAD.U32 R21, RZ, RZ, UR5 ;  /* 0x00000005ff157e24 */ /* 0x000fe2000f8e00ff */
[----:B------:R-:W-:Y:S01]  /*10520*/  ULDC.64 UR6, c[0x0][0xad8] ;  /* 0x0002b60000067ab9 */ /* 0x000fe20000000a00 */
[C---:B0-----:R-:W-:Y:S01]  /*10530*/  IMAD R33, R29.reuse, UR9, R0 ;  /* 0x000000091d217c24 */ /* 0x041fe2000f8e0200 */
[----:B------:R1:W5:Y:S01]  /*10540*/  LD.E.128 R60, desc[UR14][R46.64] ;  /* 0x0000000e2e3c7980 */ /* 0x000362000c101d00 */
[----:B------:R-:W-:Y:S01]  /*10550*/  SHF.R.S32.HI R0, RZ, 0x1f, R31 ;  /* 0x0000001fff007819 */ /* 0x000fe2000001141f */
        /* <DEDUP_REMOVED lines=22> */
[----:B0-----:R1:W0:Y:S01]  /*106c0*/  SHFL.IDX PT, R30, R2, RZ, 0x181f ;  /* 0x00181fff021e7589 */ /* 0x00122200000e0000 */
        /* <DEDUP_REMOVED lines=9> */
[----:B------:R-:W-:-:S09]  /*10760*/  ISETP.GE.AND P2, PT, R192, UR5, PT ;  /* 0x00000005c0007c0c */ /* 0x000fd2000bf46270 */
[-C--:B0-----:R-:W-:Y:S02]  /*10770*/  @!P4 LEA R20, P6, R19, R30.reuse, 0x1 ;  /* 0x0000001e1314c211 */ /* 0x081fe400078c08ff */
        /* <DEDUP_REMOVED lines=8> */
.L_x_4622:
[----:B------:R-:W-:Y:S05]  /*10800*/  BSYNC B1 ;  /* 0x0000000000017941 */ /* 0x000fea0003800000 */
.L_x_4621:
[----:B--2---:R2:W4:Y:S01]  /*10810*/  SHFL.IDX PT, R0, R22, 0x1, 0x181f ;  /* 0x00381f0016007f89 */ /* 0x00452200000e0000 */
[----:B------:R-:W-:Y:S03]  /*10820*/  BSSY B1, `(.L_x_4623) ;  /* 0x0000011000017945 */ /* 0x000fe60003800000 */
[----:B0--3--:R2:W0:Y:S01]  /*10830*/  SHFL.IDX PT, R30, R2, 0x1, 0x181f ;  /* 0x00381f00021e7f89 */ /* 0x00942200000e0000 */
[----:B------:R-:W-:Y:S05]  /*10840*/  @P1 BRA `(.L_x_4624) ;  /* 0x0000000000381947 */ /* 0x000fea0003800000 */
[----:B------:R-:W-:Y:S01]  /*10850*/  ULDC UR5, c[0x0][0xac8] ;  /* 0x0002b20000057ab9 */ /* 0x000fe20000000800 */
[----:B------:R-:W-:Y:S01]  /*10860*/  ULDC.64 UR6, c[0x0][0x208] ;  /* 0x0000820000067ab9 */ /* 0x000fe20000000a00 */
[----:B------:R-:W-:Y:S02]  /*10870*/  ISETP.GE.AND P4, PT, R19, UR5, PT ;  /* 0x0000000513007c0c */ /* 0x000fe4000bf86270 */
[----:B------:R-:W-:Y:S02]  /*10880*/  ISETP.GE.AND P5, PT, R23, UR5, PT ;  /* 0x0000000517007c0c */ /* 0x000fe4000bfa6270 */
[----:B------:R-:W-:-:S09]  /*10890*/  ISETP.GE.AND P6, PT, R192, UR5, PT ;  /* 0x00000005c0007c0c */ /* 0x000fd2000bfc6270 */
[-C--:B0-----:R-:W-:Y:S02]  /*108a0*/  @!P4 LEA R20, P1, R19, R30.reuse, 0x1 ;  /* 0x0000001e1314c211 */ /* 0x081fe400078208ff */
[-C--:B------:R-:W-:Y:S02]  /*108b0*/  @!P5 LEA R28, P2, R23, R30.reuse, 0x1 ;  /* 0x0000001e171cd211 */ /* 0x080fe400078408ff */
[C---:B------:R-:W-:Y:S02]  /*108c0*/  @!P6 LEA R30, P3, R192.reuse, R30, 0x1 ;  /* 0x0000001ec01ee211 */ /* 0x040fe400078608ff */
[-C--:B----4-:R-:W-:Y:S02]  /*108d0*/  @!P4 LEA.HI.X R21, R19, R0.reuse, R205, 0x1, P1 ;  /* 0x000000001315c211 */ /* 0x090fe400008f0ccd */
[-C--:B------:R-:W-:Y:S02]  /*108e0*/  @!P5 LEA.HI.X R29, R23, R0.reuse, R204, 0x1, P2 ;  /* 0x00000000171dd211 */ /* 0x080fe400010f0ccc */
[----:B------:R-:W-:Y:S01]  /*108f0*/  @!P6 LEA.HI.X R31, R192, R0, R203, 0x1, P3 ;  /* 0x00000000c01fe211 */ /* 0x000fe200018f0ccb */
[----:B-----5:R3:W-:Y:S04]  /*10900*/  @!P4 ST.E.128 desc[UR6][R20.64], R24 ;  /* 0x000000181400c985 */ /* 0x0207e8000c101d06 */
[----:B------:R3:W-:Y:S04]  /*10910*/  @!P5 ST.E.128 desc[UR6][R28.64], R56 ;  /* 0x000000381c00d985 */ /* 0x0007e8000c101d06 */
[----:B------:R3:W-:Y:S02]  /*10920*/  @!P6 ST.E.128 desc[UR6][R30.64], R72 ;  /* 0x000000481e00e985 */ /* 0x0007e4000c101d06 */
.L_x_4624:
[----:B------:R-:W-:Y:S05]  /*10930*/  BSYNC B1 ;  /* 0x0000000000017941 */ /* 0x000fea0003800000 */
.L_x_4623:
        /* <DEDUP_REMOVED lines=18> */
.L_x_4626:
[----:B------:R-:W-:Y:S05]  /*10a60*/  BSYNC B1 ;  /* 0x0000000000017941 */ /* 0x000fea0003800000 */
.L_x_4625:
[----:B0-----:R-:W-:Y:S01]  /*10a70*/  VIADD R0, R32, 0x60 ;  /* 0x0000006020007836 */ /* 0x001fe20000000000 */
[----:B-12-4-:R-:W0:Y:S04]  /*10a80*/  SHFL.IDX PT, R22, R22, 0x3, 0x181f ;  /* 0x00781f0016167f89 */ /* 0x016e2800000e0000 */
[----:B------:R-:W-:Y:S01]  /*10a90*/  ISETP.GE.AND P0, PT, R0, R3, PT ;  /* 0x000000030000720c */ /* 0x000fe20003f06270 */
[----:B------:R1:W2:-:S12]  /*10aa0*/  SHFL.IDX PT, R10, R2, 0x3, 0x181f ;  /* 0x00781f00020a7f89 */ /* 0x00029800000e0000 */
[----:B-1----:R-:W-:Y:S05]  /*10ab0*/  @P0 BRA `(.L_x_4627) ;  /* 0x0000000c00040947 */ /* 0x002fea0003800000 */
[----:B------:R-:W-:Y:S01]  /*10ac0*/  ULDC UR5, c[0x0][0xac8] ;  /* 0x0002b20000057ab9 */ /* 0x000fe20000000800 */
[----:B------:R-:W-:Y:S01]  /*10ad0*/  ULDC.64 UR6, c[0x0][0x208] ;  /* 0x0000820000067ab9 */ /* 0x000fe20000000a00 */
[----:B------:R-:W-:Y:S02]  /*10ae0*/  ISETP.GE.AND P2, PT, R19, UR5, PT ;  /* 0x0000000513007c0c */ /* 0x000fe4000bf46270 */
[----:B------:R-:W-:-:S11]  /*10af0*/  ISETP.GE.AND P3, PT, R23, UR5, PT ;  /* 0x0000000517007c0c */ /* 0x000fd6000bf66270 */
[-C--:B--2---:R-:W-:Y:S02]  /*10b00*/  @!P2 LEA R2, P0, R19, R10.reuse, 0x1 ;  /* 0x0000000a1302a211 */ /* 0x084fe400078008ff */
[----:B------:R-:W-:Y:S02]  /*10b10*/  @!P3 LEA R8, P1, R23, R10, 0x1 ;  /* 0x0000000a1708b211 */ /* 0x000fe400078208ff */
[-C--:B0-----:R-:W-:Y:S02]  /*10b20*/  @!P2 LEA.HI.X R3, R19, R22.reuse, R205, 0x1, P0 ;  /* 0x000000161303a211 */ /* 0x081fe400000f0ccd */
[----:B------:R-:W-:Y:S02]  /*10b30*/  ISETP.GE.AND P0, PT, R192, UR5, PT ;  /* 0x00000005c0007c0c */ /* 0x000fe4000bf06270 */
[----:B------:R-:W-:Y:S01]  /*10b40*/  @!P3 LEA.HI.X R9, R23, R22, R204, 0x1, P1 ;  /* 0x000000161709b211 */ /* 0x000fe200008f0ccc */
[----:B------:R0:W-:Y:S04]  /*10b50*/  @!P2 ST.E.128 desc[UR6][R2.64], R4 ;  /* 0x000000040200a985 */ /* 0x0001e8000c101d06 */
[----:B------:R0:W-:Y:S06]  /*10b60*/  @!P3 ST.E.128 desc[UR6][R8.64], R12 ;  /* 0x0000000c0800b985 */ /* 0x0001ec000c101d06 */
[----:B------:R-:W-:Y:S05]  /*10b70*/  @P0 BRA `(.L_x_4627) ;  /* 0x0000000800d40947 */ /* 0x000fea0003800000 */
[----:B0-----:R-:W-:Y:S01]  /*10b80*/  LEA R2, P0, R192, R10, 0x1 ;  /* 0x0000000ac0027211 */ /* 0x001fe200078008ff */
[----:B------:R-:W-:-:S03]  /*10b90*/  ULDC.64 UR6, c[0x0][0x208] ;  /* 0x0000820000067ab9 */ /* 0x000fc60000000a00 */
[----:B------:R-:W-:-:S05]  /*10ba0*/  LEA.HI.X R3, R192, R22, R203, 0x1, P0 ;  /* 0x00000016c0037211 */ /* 0x000fca00000f0ccb */
[----:B------:R0:W-:Y:S01]  /*10bb0*/  ST.E.128 desc[UR6][R2.64], R60 ;  /* 0x0000003c02007985 */ /* 0x0001e2000c101d06 */
[----:B------:R-:W-:Y:S05]  /*10bc0*/  BRA `(.L_x_4627) ;  /* 0x0000000800c07947 */ /* 0x000fea0003800000 */
.L_x_4620:
        /* <DEDUP_REMOVED lines=55> */
.L_x_4629:
[----:B------:R-:W-:Y:S05]  /*10f40*/  BSYNC B1 ;  /* 0x0000000000017941 */ /* 0x000fea0003800000 */
.L_x_4628:
[----:B------:R-:W-:Y:S01]  /*10f50*/  R2UR UR13, R194 ;  /* 0x00000000c20d72ca */ /* 0x000fe200000e0000 */
[----:B------:R-:W-:Y:S01]  /*10f60*/  ULDC.64 UR10, c[0x0][0xae8] ;  /* 0x0002ba00000a7ab9 */ /* 0x000fe20000000a00 */
[----:B------:R-:W-:Y:S01]  /*10f70*/  R2UR UR12, R195 ;  /* 0x00000000c30c72ca */ /* 0x000fe200000e0000 */
[----:B------:R-:W-:Y:S01]  /*10f80*/  UIMAD UR5, UR8, UR10, URZ ;  /* 0x0000000a080572a4 */ /* 0x000fe2000f8e023f */
[----:B------:R-:W-:Y:S01]  /*10f90*/  VIADD R6, R6, UR60 ;  /* 0x0000003c06067c36 */ /* 0x000fe20008000000 */
[----:B------:R-:W-:Y:S01]  /*10fa0*/  BSSY B1, `(.L_x_4630) ;  /* 0x0000039000017945 */ /* 0x000fe20003800000 */
[----:B------:R-:W-:Y:S02]  /*10fb0*/  VIADD R10, R196, UR60 ;  /* 0x0000003cc40a7c36 */ /* 0x000fe40008000000 */
        /* <DEDUP_REMOVED lines=13> */
[----:B------:R-:W-:Y:S02]  /*11090*/  ULDC.64 UR8, c[0x0][0xae0] ;  /* 0x0002b80000087ab9 */ /* 0x000fe40000000a00 */
        /* <DEDUP_REMOVED lines=37> */
[----:B------:R3:W-:Y:S01]  /*112f0*/  @!P4 ST.E.128 desc[UR6][R6.64], RZ ;  /* 0x000000ff0600c985 */ /* 0x0007e2000c101d06 */
[----:B------:R-:W-:-:S03]  /*11300*/  @!P2 LEA.HI.X R3, R192, R0, R203, 0x1, P6 ;  /* 0x00000000c003a211 */ /* 0x000fc600030f0ccb */
[----:B------:R3:W-:Y:S04]  /*11310*/  @!P3 ST.E.128 desc[UR6][R12.64], RZ ;  /* 0x000000ff0c00b985 */ /* 0x0007e8000c101d06 */
[----:B------:R3:W-:Y:S02]  /*11320*/  @!P2 ST.E.128 desc[UR6][R2.64], RZ ;  /* 0x000000ff0200a985 */ /* 0x0007e4000c101d06 */
.L_x_4631:
[----:B------:R-:W-:Y:S05]  /*11330*/  BSYNC B1 ;  /* 0x0000000000017941 */ /* 0x000fea0003800000 */
.L_x_4630:
        /* <DEDUP_REMOVED lines=8> */
[----:B------:R-:W-:-:S09]  /*113c0*/  ISETP.GE.AND P6, PT, R192, UR5, PT ;  /* 0x00000005c0007c0c */ /* 0x000fd2000bfc6270 */
[-C--:B-1----:R-:W-:Y:S02]  /*113d0*/  @!P4 LEA R6, P1, R19, R2.reuse, 0x1 ;  /* 0x000000021306c211 */ /* 0x082fe400078208ff */
[-C--:B------:R-:W-:Y:S02]  /*113e0*/  @!P5 LEA R12, P2, R23, R2.reuse, 0x1 ;  /* 0x00000002170cd211 */ /* 0x080fe400078408ff */
[C---:B------:R-:W-:Y:S02]  /*113f0*/  @!P6 LEA R2, P3, R192.reuse, R2, 0x1 ;  /* 0x00000002c002e211 */ /* 0x040fe400078608ff */
[-C--:B----4-:R-:W-:Y:S02]  /*11400*/  @!P4 LEA.HI.X R7, R19, R0.reuse, R205, 0x1, P1 ;  /* 0x000000001307c211 */ /* 0x090fe400008f0ccd */
[-C--:B------:R-:W-:Y:S02]  /*11410*/  @!P5 LEA.HI.X R13, R23, R0.reuse, R204, 0x1, P2 ;  /* 0x00000000170dd211 */ /* 0x080fe400010f0ccc */
[----:B------:R-:W-:Y:S01]  /*11420*/  @!P6 LEA.HI.X R3, R192, R0, R203, 0x1, P3 ;  /* 0x00000000c003e211 */ /* 0x000fe200018f0ccb */
[----:B------:R3:W-:Y:S04]  /*11430*/  @!P4 ST.E.128 desc[UR6][R6.64], RZ ;  /* 0x000000ff0600c985 */ /* 0x0007e8000c101d06 */
[----:B------:R3:W-:Y:S04]  /*11440*/  @!P5 ST.E.128 desc[UR6][R12.64], RZ ;  /* 0x000000ff0c00d985 */ /* 0x0007e8000c101d06 */
[----:B------:R3:W-:Y:S02]  /*11450*/  @!P6 ST.E.128 desc[UR6][R2.64], RZ ;  /* 0x000000ff0200e985 */ /* 0x0007e4000c101d06 */
.L_x_4633:
[----:B------:R-:W-:Y:S05]  /*11460*/  BSYNC B1 ;  /* 0x0000000000017941 */ /* 0x000fea0003800000 */
.L_x_4632:
        /* <DEDUP_REMOVED lines=18> */
.L_x_4635:
[----:B------:R-:W-:Y:S05]  /*11590*/  BSYNC B1 ;  /* 0x0000000000017941 */ /* 0x000fea0003800000 */
.L_x_4634:
        /* <DEDUP_REMOVED lines=9> */
[----:B------:R-:W-:-:S09]  /*11630*/  ISETP.GE.AND P5, PT, R192, UR5, PT ;  /* 0x00000005c0007c0c */ /* 0x000fd2000bfa6270 */
[-C--:B-12-4-:R-:W-:Y:S02]  /*11640*/  @!P3 LEA R4, P0, R19, R2.reuse, 0x1 ;  /* 0x000000021304b211 */ /* 0x096fe400078008ff */
[-C--:B------:R-:W-:Y:S02]  /*11650*/  @!P4 LEA R8, P1, R23, R2.reuse, 0x1 ;  /* 0x000000021708c211 */ /* 0x080fe400078208ff */
[C---:B------:R-:W-:Y:S02]  /*11660*/  @!P5 LEA R2, P2, R192.reuse, R2, 0x1 ;  /* 0x00000002c002d211 */ /* 0x040fe400078408ff */
[-C--:B---3--:R-:W-:Y:S02]  /*11670*/  @!P3 LEA.HI.X R5, R19, R6.reuse, R205, 0x1, P0 ;  /* 0x000000061305b211 */ /* 0x088fe400000f0ccd */
[-C--:B------:R-:W-:Y:S02]  /*11680*/  @!P4 LEA.HI.X R9, R23, R6.reuse, R204, 0x1, P1 ;  /* 0x000000061709c211 */ /* 0x080fe400008f0ccc */
[----:B------:R-:W-:Y:S01]  /*11690*/  @!P5 LEA.HI.X R3, R192, R6, R203, 0x1, P2 ;  /* 0x00000006c003d211 */ /* 0x000fe200010f0ccb */
[----:B------:R0:W-:Y:S04]  /*116a0*/  @!P3 ST.E.128 desc[UR6][R4.64], RZ ;  /* 0x000000ff0400b985 */ /* 0x0001e8000c101d06 */
[----:B------:R0:W-:Y:S04]  /*116b0*/  @!P4 ST.E.128 desc[UR6][R8.64], RZ ;  /* 0x000000ff0800c985 */ /* 0x0001e8000c101d06 */
[----:B------:R0:W-:Y:S02]  /*116c0*/  @!P5 ST.E.128 desc[UR6][R2.64], RZ ;  /* 0x000000ff0200d985 */ /* 0x0001e4000c101d06 */
.L_x_4627:
[----:B------:R-:W-:Y:S05]  /*116d0*/  BSYNC B0 ;  /* 0x0000000000007941 */ /* 0x000fea0003800000 */
.L_x_4619:
[----:B------:R-:W-:Y:S02]  /*116e0*/  ULDC UR5, c[0x0][0xc38] ;  /* 0x00030e0000057ab9 */ /* 0x000fe40000000800 */
[----:B------:R-:W-:-:S06]  /*116f0*/  UISETP.GE.AND UP0, UPT, UR4, UR5, UPT ;  /* 0x000000050400728c */ /* 0x000fcc000bf06270 */
[----:B------:R-:W-:-:S13]  /*11700*/  PLOP3.LUT P0, PT, PT, PT, UP0, 0x80, 0x0 ;  /* 0x000000000000781c */ /* 0x000fda0003f0f008 */
[----:B------:R-:W-:Y:S05]  /*11710*/  @!P0 BRA `(.L_x_4636) ;  /* 0xfffffef400b08947 */ /* 0x000fea000383ffff */
[----:B------:R-:W-:Y:S05]  /*11720*/  EXIT ;  /* 0x000000000000794d */ /* 0x000fea0003800000 */
.L_x_4538:
[----:B------:R-:W-:-:S08]  /*11730*/  NOP ;  /* 0x0000000000007918 */ /* 0x000fd00000000000 */
[----:B0-----:R-:W0:-:S00]  /*11740*/  USETMAXREG.DEALLOC.CTAPOOL 0x18 ;  /* 0x00000018000079c8 */ /* 0x001e0000080e0500 */
[----:B0-----:R-:W2:Y:S01]  /*11750*/  LDL.LU R2, [R1+0xc] ;  /* 0x00000c0001027983 */ /* 0x001ea20000300800 */
[----:B------:R-:W-:-:S05]  /*11760*/  LOP3.LUT R0, R0, 0x3, RZ, 0xc0, !PT ;  /* 0x0000000300007812 */ /* 0x000fca00078ec0ff */
[----:B------:R-:W0:Y:S01]  /*11770*/  S2UR UR6, SR_CTAID.X ;  /* 0x00000000000679c3 */ /* 0x000e220000002500 */
[----:B------:R-:W-:Y:S01]  /*11780*/  IMAD.MOV.U32 R18, RZ, RZ, RZ ;  /* 0x000000ffff127224 */ /* 0x000fe200078e00ff */
[----:B------:R-:W1:Y:S02]  /*11790*/  SHFL.IDX PT, R0, R0, RZ, 0x1f ;  /* 0x00001fff00007589 */ /* 0x000e6400000e0000 */
[----:B-1----:R-:W-:-:S04]  /*117a0*/  ISETP.NE.AND P0, PT, R0, RZ, PT ;  /* 0x000000ff0000720c */ /* 0x002fc80003f05270 */
[----:B------:R-:W0:Y:S09]  /*117b0*/  LDC R0, c[0x0][0xc38] ;  /* 0x00030e00ff007b82 */ /* 0x000e320000000800 */
[----:B------:R-:W-:Y:S06]  /*117c0*/  @P0 BAR.ARV 0x4, 0x180 ;  /* 0x0106000000000b1d */ /* 0x000fec0000002000 */
[----:B--2---:R-:W-:-:S04]  /*117d0*/  LOP3.LUT R2, R2, 0xfffffffb, RZ, 0xc0, !PT ;  /* 0xfffffffb02027812 */ /* 0x004fc800078ec0ff */
[----:B------:R-:W-:Y:S02]  /*117e0*/  @P0 LOP3.LUT R2, R2, 0x4, RZ, 0xfc, !PT ;  /* 0x0000000402020812 */ /* 0x000fe400078efcff */
[----:B0-----:R-:W-:Y:S01]  /*117f0*/  ISETP.LE.AND P0, PT, R0, UR6, PT ;  /* 0x0000000600007c0c */ /* 0x001fe2000bf03270 */
[----:B------:R-:W-:Y:S02]  /*11800*/  IMAD.MOV.U32 R0, RZ, RZ, 0x1 ;  /* 0x00000001ff007424 */ /* 0x000fe400078e00ff */
[----:B------:R0:W-:Y:S04]  /*11810*/  STL [R1+0xc], R2 ;  /* 0x00000c0201007387 */ /* 0x0001e80000100800 */
[----:B------:R0:W-:Y:S04]  /*11820*/  STL [R1+0x18], RZ ;  /* 0x000018ff01007387 */ /* 0x0001e80000100800 */
[----:B------:R0:W-:Y:S02]  /*11830*/  STL [R1+0x4], R0 ;  /* 0x0000040001007387 */ /* 0x0001e40000100800 */
        /* <DEDUP_REMOVED lines=23> */
[----:B------:R-:W-:Y:S04]  /*119b0*/  STL [R1+0x14], R3 ;  /* 0x0000140301007387 */ /* 0x000fe80000100800 */
[----:B------:R-:W-:Y:S04]  /*119c0*/  STL [R1+0x18], RZ ;  /* 0x000018ff01007387 */ /* 0x000fe80000100800 */
[----:B------:R0:W-:Y:S02]  /*119d0*/  STL [R1+0x4], R2 ;  /* 0x0000040201007387 */ /* 0x0001e40000100800 */
[----:B0-----:R-:W-:-:S02]  /*119e0*/  LOP3.LUT R2, R0, 0x40, RZ, 0xfc, !PT ;  /* 0x0000004000027812 */ /* 0x001fc400078efcff */
[----:B------:R-:W-:-:S07]  /*119f0*/  LOP3.LUT R0, R0, 0x80, RZ, 0xfc, !PT ;  /* 0x0000008000007812 */ /* 0x000fce00078efcff */
.L_x_4737:
        /* <DEDUP_REMOVED lines=23> */
.L_x_4638:
[----:B------:R-:W-:Y:S01]  /*11b70*/  ULDC UR9, c[0x0][0xc54] ;  /* 0x0003150000097ab9 */ /* 0x000fe20000000800 */
[----:B------:R-:W-:Y:S01]  /*11b80*/  UMOV UR6, UR8 ;  /* 0x0000000800067c82 */ /* 0x000fe20008000000 */
[----:B------:R-:W-:-:S11]  /*11b90*/  UISETP.NE.AND UP0, UPT, UR9, 0x1, UPT ;  /* 0x000000010900788c */ /* 0x000fd6000bf05270 */
[----:B------:R-:W-:Y:S02]  /*11ba0*/  @UP0 ULDC.64 UR10, c[0x0][0xc58] ;  /* 0x00031600000a0ab9 */ /* 0x000fe40000000a00 */
[----:B------:R-:W-:-:S04]  /*11bb0*/  UIMAD.WIDE.U32 UR4, UR8, UR10, URZ ;  /* 0x0000000a080472a5 */ /* 0x000fc8000f8e003f */
[----:B------:R-:W-:-:S04]  /*11bc0*/  @UP0 USHF.R.U32.HI UR6, URZ, UR11, UR5 ;  /* 0x0000000b3f060299 */ /* 0x000fc80008011605 */
[----:B------:R-:W-:-:S12]  /*11bd0*/  UIMAD UR4, UR6, UR9, URZ ;  /* 0x00000009060472a4 */ /* 0x000fd8000f8e023f */
.L_x_4639:
        /* <DEDUP_REMOVED lines=48> */
.L_x_4641:
[----:B------:R-:W-:-:S11]  /*11ee0*/  UISETP.NE.AND UP0, UPT, UR5, 0x1, UPT ;  /* 0x000000010500788c */ /* 0x000fd6000bf05270 */
[----:B------:R-:W-:Y:S02]  /*11ef0*/  @UP0 ULDC.64 UR12, c[0x0][0x9e8] ;  /* 0x00027a00000c0ab9 */ /* 0x000fe40000000a00 */
[----:B------:R-:W-:-:S04]  /*11f00*/  UIMAD.WIDE.U32 UR8, UR10, UR12, URZ ;  /* 0x0000000c0a0872a5 */ /* 0x000fc8000f8e003f */
[----:B------:R-:W-:-:S12]  /*11f10*/  @UP0 USHF.R.U32.HI UR10, URZ, UR13, UR9 ;  /* 0x0000000d3f0a0299 */ /* 0x000fd80008011609 */
.L_x_4642:
[----:B------:R-:W-:-:S04]  /*11f20*/  UIMAD UR10, UR10, UR5, UR5 ;  /* 0x000000050a0a72a4 */ /* 0x000fc8000f8e0205 */
[----:B------:R-:W-:-:S04]  /*11f30*/  UISETP.LT.AND UP0, UPT, UR4, UR10, UPT ;  /* 0x0000000a0400728c */ /* 0x000fc8000bf01270 */
[----:B------:R-:W-:-:S12]  /*11f40*/  USEL UR4, UR4, UR10, UP0 ;  /* 0x0000000a04047287 */ /* 0x000fd80008000000 */
.L_x_4640:
[----:B------:R-:W-:Y:S02]  /*11f50*/  UIMAD UR8, UR15, UR7, 0x5f ;  /* 0x0000005f0f0874a4 */ /* 0x000fe4000f8e0207 */
[----:B------:R-:W-:Y:S02]  /*11f60*/  UIADD3 UR10, UR4, 0x5f, URZ ;  /* 0x0000005f040a7890 */ /* 0x000fe4000fffe03f */
[----:B------:R-:W-:Y:S02]  /*11f70*/  UIMAD.WIDE UR8, UR8, 0x2aaaaaab, URZ ;  /* 0x2aaaaaab080878a5 */ /* 0x000fe4000f8e023f */
[----:B------:R-:W-:Y:S01]  /*11f80*/  UIMAD.WIDE UR10, UR10, 0x2aaaaaab, URZ ;  /* 0x2aaaaaab0a0a78a5 */ /* 0x000fe2000f8e023f */
[----:B------:R-:W-:Y:S01]  /*11f90*/  @UP1 ULDC UR12, c[0x0][0x44c] ;  /* 0x00011300000c1ab9 */ /* 0x000fe20000000800 */
[----:B------:R-:W-:Y:S02]  /*11fa0*/  UIMAD UR7, UR15, UR7, -UR6 ;  /* 0x000000070f0772a4 */ /* 0x000fe4000f8e0a06 */
[----:B------:R-:W-:-:S02]  /*11fb0*/  UIMAD.WIDE.U32 UR12, UR43, UR12, URZ ;  /* 0x0000000c2b0c72a5 */ /* 0x000fc4000f8e003f */
[----:B------:R-:W-:Y:S02]  /*11fc0*/  USHF.R.U32.HI UR6, URZ, 0x1f, UR9 ;  /* 0x0000001f3f067899 */ /* 0x000fe40008011609 */
[----:B------:R-:W-:Y:S01]  /*11fd0*/  USHF.R.U32.HI UR4, URZ, 0x1f, UR11 ;  /* 0x0000001f3f047899 */ /* 0x000fe2000801160b */
[----:B------:R-:W-:Y:S01]  /*11fe0*/  @UP1 ULDC UR16, c[0x0][0x450] ;  /* 0x0001140000101ab9 */ /* 0x000fe20000000800 */
[----:B------:R-:W-:Y:S01]  /*11ff0*/  UMOV UR14, UR43 ;  /* 0x0000002b000e7c82 */ /* 0x000fe20008000000 */
[----:B------:R-:W-:Y:S02]  /*12000*/  @UP1 USHF.R.U32.HI UR14, URZ, UR16, UR13 ;  /* 0x000000103f0e1299 */ /* 0x000fe4000801160d */
[----:B------:R-:W-:Y:S02]  /*12010*/  ULEA.HI.SX32 UR9, UR9, UR6, 0x1c ;  /* 0x0000000609097291 */ /* 0x000fe4000f8fe23f */
[----:B------:R-:W-:Y:S02]  /*12020*/  ULEA.HI.SX32 UR4, UR11, UR4, 0x1c ;  /* 0x000000040b047291 */ /* 0x000fe4000f8fe23f */
[----:B------:R-:W-:-:S02]  /*12030*/  UIADD3 UR6, UR7, UR14, URZ ;  /* 0x0000000e07067290 */ /* 0x000fc4000fffe03f */
[----:B------:R-:W-:Y:S01]  /*12040*/  UISETP.LT.AND UP0, UPT, UR9, UR4, UPT ;  /* 0x000000040900728c */ /* 0x000fe2000bf01270 */
[----:B------:R-:W-:Y:S02]  /*12050*/  ULDC UR8, c[0x0][0x9dc] ;  /* 0x0002770000087ab9 */ /* 0x000fe40000000800 */
[----:B------:R-:W-:Y:S02]  /*12060*/  UIADD3 UR8, UR6, -UR8, URZ ;  /* 0x8000000806087290 */ /* 0x000fe4000fffe03f */
[----:B------:R-:W-:Y:S01]  /*12070*/  USEL UR41, UR9, UR4, UP0 ;  /* 0x0000000409297287 */ /* 0x000fe20008000000 */
        /* <DEDUP_REMOVED lines=12> */
.L_x_4644:
[----:B------:R-:W-:-:S11]  /*12140*/  UISETP.NE.AND UP0, UPT, UR5, 0x1, UPT ;  /* 0x000000010500788c */ /* 0x000fd6000bf05270 */
[----:B------:R-:W-:Y:S02]  /*12150*/  @UP0 ULDC.64 UR10, c[0x0][0x9e8] ;  /* 0x00027a00000a0ab9 */ /* 0x000fe40000000a00 */
[----:B------:R-:W-:-:S04]  /*12160*/  UIMAD.WIDE.U32 UR6, UR4, UR10, URZ ;  /* 0x0000000a040672a5 */ /* 0x000fc8000f8e003f */
[----:B------:R-:W-:-:S12]  /*12170*/  @UP0 USHF.R.U32.HI UR4, URZ, UR11, UR7 ;  /* 0x0000000b3f040299 */ /* 0x000fd80008011607 */
.L_x_4645:
[----:B------:R-:W-:-:S04]  /*12180*/  UIMAD UR4, UR4, UR5, URZ ;  /* 0x00000005040472a4 */ /* 0x000fc8000f8e023f */
[----:B------:R-:W-:-:S04]  /*12190*/  UISETP.LT.AND UP0, UPT, UR8, UR4, UPT ;  /* 0x000000040800728c */ /* 0x000fc8000bf01270 */
[----:B------:R-:W-:-:S12]  /*121a0*/  USEL UR8, UR8, UR4, !UP0 ;  /* 0x0000000408087287 */ /* 0x000fd8000c000000 */
.L_x_4643:
[----:B------:R-:W-:Y:S01]  /*121b0*/  UIMAD.WIDE UR4, UR8, 0x2aaaaaab, URZ ;  /* 0x2aaaaaab080478a5 */ /* 0x000fe2000f8e023f */
[----:B------:R-:W-:Y:S03]  /*121c0*/  BSSY B7, `(.L_x_4646) ;  /* 0x000042f000077945 */ /* 0x000fe60003800000 */
[----:B------:R-:W-:-:S04]  /*121d0*/  USHF.R.U32.HI UR4, URZ, 0x1f, UR5 ;  /* 0x0000001f3f047899 */ /* 0x000fc80008011605 */
[----:B------:R-:W-:-:S04]  /*121e0*/  ULEA.HI.SX32 UR4, UR5, UR4, 0x1c ;  /* 0x0000000405047291 */ /* 0x000fc8000f8fe23f */
        /* <DEDUP_REMOVED lines=24> */
.L_x_4647:
        /* <DEDUP_REMOVED lines=20> */
.L_x_4650:
[----:B------:R-:W-:Y:S05]  /*124b0*/  BSYNC B6 ;  /* 0x0000000000067941 */ /* 0x000fea0003800000 */
.L_x_4649:
        /* <DEDUP_REMOVED lines=20> */
.L_x_4653:
        /* <DEDUP_REMOVED lines=15> */
.L_x_4652:
[----:B------:R-:W-:Y:S05]  /*126f0*/  BSYNC B6 ;  /* 0x0000000000067941 */ /* 0x000fea0003800000 */
.L_x_4651:
[----:B------:R-:W-:Y:S01]  /*12700*/  ULDC.64 UR4, c[0x0][0x9f8] ;  /* 0x00027e0000047ab9 */ /* 0x000fe20000000a00 */
[----:B------:R-:W2:Y:S01]  /*12710*/  LDL.LU R0, [R1+0xc] ;  /* 0x00000c0001007983 */ /* 0x000ea20000300800 */
[----:B------:R-:W-:Y:S01]  /*12720*/  UISETP.NE.U32.AND UP0, UPT, UR4, URZ, UPT ;  /* 0x0000003f0400728c */ /* 0x000fe2000bf05070 */
[----:B------:R-:W-:Y:S01]  /*12730*/  IMAD.U32 R7, RZ, RZ, UR42 ;  /* 0x0000002aff077e24 */ /* 0x000fe2000f8e00ff */
[----:B------:R-:W-:Y:S02]  /*12740*/  ULDC.64 UR6, c[0x0][0x208] ;  /* 0x0000820000067ab9 */ /* 0x000fe40000000a00 */
[----:B------:R-:W-:-:S06]  /*12750*/  UISETP.NE.AND.EX UP0, UPT, UR5, URZ, UPT, UP0 ;  /* 0x0000003f0500728c */ /* 0x000fcc000bf05300 */
[----:B------:R-:W-:-:S05]  /*12760*/  PLOP3.LUT P0, PT, PT, PT, UP0, 0x80, 0x0 ;  /* 0x000000000000781c */ /* 0x000fca0003f0f008 */
[----:B------:R-:W-:Y:S02]  /*12770*/  @UP0 ULDC.64 UR4, c[0x0][0x9f8] ;  /* 0x00027e0000040ab9 */ /* 0x000fe40000000a00 */
[----:B------:R-:W-:-:S06]  /*12780*/  @UP0 UIMAD.WIDE UR4, UR42, 0x4, UR4 ;  /* 0x000000042a0408a5 */ /* 0x000fcc000f8e0204 */
[----:B------:R-:W-:Y:S02]  /*12790*/  IMAD.U32 R2, RZ, RZ, UR4 ;  /* 0x00000004ff027e24 */ /* 0x000fe4000f8e00ff */
[----:B------:R-:W-:-:S05]  /*127a0*/  IMAD.U32 R3, RZ, RZ, UR5 ;  /* 0x00000005ff037e24 */ /* 0x000fca000f8e00ff */
[----:B------:R0:W3:Y:S01]  /*127b0*/  @P0 LDG.E R7, desc[UR6][R2.64] ;  /* 0x0000000602070981 */ /* 0x0000e2000c1e1900 */
        /* <DEDUP_REMOVED lines=9> */
[----:B--2---:R-:W-:-:S09]  /*12850*/  LOP3.LUT R0, R0, 0xfffffffe, RZ, 0xc0, !PT ;  /* 0xfffffffe00007812 */ /* 0x004fd200078ec0ff */
[----:B------:R-:W-:Y:S02]  /*12860*/  @P1 LOP3.LUT R0, R0, 0x1, RZ, 0xfc, !PT ;  /* 0x0000000100001812 */ /* 0x000fe400078efcff */
[----:B---3--:R-:W-:Y:S01]  /*12870*/  SHF.R.S32.HI R8, RZ, 0x1f, R7 ;  /* 0x0000001fff087819 */ /* 0x008fe20000011407 */
[----:B------:R0:W-:Y:S01]  /*12880*/  STL [R1], R7 ;  /* 0x0000000701007387 */ /* 0x0001e20000100800 */
[----:B------:R-:W-:-:S03]  /*12890*/  SEL R16, R7, RZ, !P1 ;  /* 0x000000ff07107207 */ /* 0x000fc60004800000 */
[----:B------:R0:W-:Y:S04]  /*128a0*/  STL [R1+0x8], R8 ;  /* 0x0000080801007387 */ /* 0x0001e80000100800 */
[----:B------:R0:W-:Y:S01]  /*128b0*/  STL [R1+0xc], R0 ;  /* 0x00000c0001007387 */ /* 0x0001e20000100800 */
[----:B------:R-:W-:Y:S05]  /*128c0*/  BRA.DIV UR4, `(.L_x_4654) ;  /* 0x0000004604387947 */ /* 0x000fea000b800000 */
[----:B------:R1:W2:Y:S02]  /*128d0*/  SHFL.IDX PT, R14, R4, RZ, 0x1f ;  /* 0x00001fff040e7589 */ /* 0x0002a400000e0000 */
.L_x_4752:
[----:B------:R-:W-:Y:S02]  /*128e0*/  PLOP3.LUT P2, PT, PT, PT, PT, 0x8, 0x0 ;  /* 0x000000000000781c */ /* 0x000fe40003f4e170 */
[----:B0-----:R-:W-:Y:S02]  /*128f0*/  LOP3.LUT R0, R0, 0xfffffffd, RZ, 0xc0, !PT ;  /* 0xfffffffd00007812 */ /* 0x001fe400078ec0ff */
[----:B--2---:R-:W-:-:S09]  /*12900*/  ISETP.NE.AND P0, PT, R14, RZ, PT ;  /* 0x000000ff0e00720c */ /* 0x004fd20003f05270 */
[----:B------:R-:W-:-:S05]  /*12910*/  @P2 LOP3.LUT R0, R0, 0x2, RZ, 0xfc, !PT ;  /* 0x0000000200002812 */ /* 0x000fca00078efcff */
[----:B------:R0:W-:Y:S01]  /*12920*/  STL [R1+0xc], R0 ;  /* 0x00000c0001007387 */ /* 0x0001e20000100800 */
[----:B------:R-:W-:Y:S05]  /*12930*/  @P0 BRA `(.L_x_4655) ;  /* 0x0000000400280947 */ /* 0x000fea0003800000 */
[----:B------:R-:W-:-:S03]  /*12940*/  UMOV UR4, 0xffffffff ;  /* 0xffffffff00047882 */ /* 0x000fc60000000000 */
[----:B------:R-:W-:Y:S05]  /*12950*/  BRA.DIV UR4, `(.L_x_4656) ;  /* 0x0000004604347947 */ /* 0x000fea000b800000 */
[----:B------:R-:W-:-:S13]  /*12960*/  ELECT P6, URZ, PT ;  /* 0x00000000003f782f */ /* 0x000fda00038c0000 */
.L_x_4755:
[----:B------:R-:W-:Y:S05]  /*12970*/  @!P6 BRA `(.L_x_4655) ;  /* 0x000000040018e947 */ /* 0x000fea0003800000 */
[----:B------:R-:W-:Y:S01]  /*12980*/  IMAD.MOV.U32 R16, RZ, RZ, R7 ;  /* 0x000000ffff107224 */ /* 0x000fe200078e0007 */
[----:B------:R-:W-:Y:S06]  /*12990*/  @!P1 BRA `(.L_x_4657) ;  /* 0x0000000000489947 */ /* 0x000fec0003800000 */
[----:B------:R-:W2:Y:S01]  /*129a0*/  LDC R6, c[0x0][0x43c] ;  /* 0x00010f00ff067b82 */ /* 0x000ea20000000800 */
[----:B------:R-:W-:Y:S01]  /*129b0*/  ULDC.64 UR4, c[0x0][0x428] ;  /* 0x00010a0000047ab9 */ /* 0x000fe20000000a00 */
[----:B------:R-:W-:Y:S01]  /*129c0*/  ULDC.64 UR6, c[0x0][0x208] ;  /* 0x0000820000067ab9 */ /* 0x000fe20000000a00 */
[----:B--2---:R-:W-:-:S13]  /*129d0*/  ISETP.NE.AND P0, PT, R6, 0x1, PT ;  /* 0x000000010600780c */ /* 0x004fda0003f05270 */
[----:B-1----:R-:W0:Y:S02]  /*129e0*/  @P0 LDC.64 R4, c[0x0][0x440] ;  /* 0x00011000ff040b82 */ /* 0x002e240000000a00 */
[----:B0-----:R-:W-:-:S04]  /*129f0*/  @P0 IMAD.HI.U32 R0, R19, R4, RZ ;  /* 0x0000000413000227 */ /* 0x001fc800078e00ff */
        /* <DEDUP_REMOVED lines=12> */
.L_x_4657:
[----:B--2---:R-:W2:Y:S01]  /*12ac0*/  LDL R2, [R1+0x4] ;  /* 0x0000040001027983 */ /* 0x004ea20000100800 */
[----:B0-----:R-:W-:Y:S01]  /*12ad0*/  IMAD R0, R18, 0x8, R17 ;  /* 0x0000000812007824 */ /* 0x001fe200078e0211 */
[----:B--2---:R-:W-:-:S04]  /*12ae0*/  SHF.L.U32 R2, R2, 0x1f, RZ ;  /* 0x0000001f02027819 */ /* 0x004fc800000006ff */
[----:B------:R-:W0:Y:S02]  /*12af0*/  SYNCS.PHASECHK.TRANS64.TRYWAIT P0, [R0+URZ+0x30840], R2 ;  /* 0x03084002000075a7 */ /* 0x000e24000800017f */
[----:B0-----:R-:W-:Y:S05]  /*12b00*/  @!P0 BRA `(.L_x_4658) ;  /* 0x0000004000e88947 */ /* 0x001fea0003800000 */
.L_x_4756:
        /* <DEDUP_REMOVED lines=11> */
.L_x_4659:
[----:B0-----:R-:W2:Y:S01]  /*12bc0*/  LDL.LU R2, [R1+0xc] ;  /* 0x00000c0001027983 */ /* 0x001ea20000300800 */
[----:B------:R-:W-:Y:S01]  /*12bd0*/  R2UR UR33, R0 ;  /* 0x00000000002172ca */ /* 0x000fe200000e0000 */
[----:B------:R-:W-:Y:S01]  /*12be0*/  IMAD R0, R18, 0x9000, R17 ;  /* 0x0000900012007824 */ /* 0x000fe200078e0211 */
[----:B------:R-:W-:Y:S01]  /*12bf0*/  R2UR UR35, R19 ;  /* 0x00000000132372ca */ /* 0x000fe200000e0000 */
[----:B------:R-:W-:Y:S01]  /*12c00*/  UIADD3 UR4, UP0, UR38, 0x370, URZ ;  /* 0x0000037026047890 */ /* 0x000fe2000ff1e03f */
[----:B------:R-:W-:Y:S01]  /*12c10*/  PLOP3.LUT P0, PT, PT, PT, PT, 0x80, 0x0 ;  /* 0x000000000000781c */ /* 0x000fe20003f0f070 */
[----:B------:R-:W-:Y:S01]  /*12c20*/  UMOV UR6, 0x0 ;  /* 0x0000000000067882 */ /* 0x000fe20000000000 */
[----:B------:R-:W-:Y:S01]  /*12c30*/  R2UR UR8, R0 ;  /* 0x00000000000872ca */ /* 0x000fe200000e0000 */
[----:B------:R-:W-:Y:S01]  /*12c40*/  UIADD3.X UR5, URZ, UR39, URZ, UP0, !UPT ;  /* 0x000000273f057290 */ /* 0x000fe200087fe43f */
[----:B-----5:R-:W-:Y:S01]  /*12c50*/  R2UR UR37, R16 ;  /* 0x00000000102572ca */ /* 0x020fe200000e0000 */
[----:B------:R-:W-:Y:S01]  /*12c60*/  UMOV UR7, 0x14f00000 ;  /* 0x14f0000000077882 */ /* 0x000fe20000000000 */
[----:B------:R-:W-:Y:S01]  /*12c70*/  UMOV UR34, URZ ;  /* 0x0000003f00227c82 */ /* 0x000fe20008000000 */
[----:B------:R-:W-:Y:S01]  /*12c80*/  UMOV UR18, 0x40 ;  /* 0x0000004000127882 */ /* 0x000fe20000000000 */
[----:B------:R-:W-:Y:S01]  /*12c90*/  UMOV UR20, UR36 ;  /* 0x0000002400147c82 */ /* 0x000fe20008000000 */
[----:B------:R-:W-:-:S02]  /*12ca0*/  UIADD3 UR33, UR33, 0x30830, URZ ;  /* 0x0003083021217890 */ /* 0x000fc4000fffe03f */
[----:B------:R-:W-:Y:S01]  /*12cb0*/  UIMAD UR35, UR35, 0x60, URZ ;  /* 0x00000060232378a4 */ /* 0x000fe2000f8e023f */
[----:B------:R-:W-:Y:S01]  /*12cc0*/  UMOV UR10, 0x80 ;  /* 0x00000080000a7882 */ /* 0x000fe20000000000 */
[----:B------:R-:W-:Y:S02]  /*12cd0*/  UMOV UR12, UR36 ;  /* 0x00000024000c7c82 */ /* 0x000fe40008000000 */
[----:B------:R-:W-:Y:S02]  /*12ce0*/  UIADD3 UR32, UR8, 0x1e400, URZ ;  /* 0x0001e40008207890 */ /* 0x000fe4000fffe03f */
[----:B------:R-:W-:Y:S02]  /*12cf0*/  UIADD3 UR16, UR8, 0x21400, URZ ;  /* 0x0002140008107890 */ /* 0x000fe4000fffe03f */
[----:B------:R-:W-:Y:S01]  /*12d00*/  UIADD3 UR8, UR8, 0x24400, URZ ;  /* 0x0002440008087890 */ /* 0x000fe2000fffe03f */
[----:B------:R-:W-:Y:S01]  /*12d10*/  UMOV UR21, UR37 ;  /* 0x0000002500157c82 */ /* 0x000fe20008000000 */
[----:B------:R-:W-:Y:S01]  /*12d20*/  UMOV UR17, UR33 ;  /* 0x0000002100117c82 */ /* 0x000fe20008000000 */
[----:B------:R-:W-:Y:S01]  /*12d30*/  UMOV UR19, UR35 ;  /* 0x0000002300137c82 */ /* 0x000fe20008000000 */
[----:B------:R-:W-:Y:S01]  /*12d40*/  UMOV UR13, UR37 ;  /* 0x00000025000d7c82 */ /* 0x000fe20008000000 */
[----:B------:R-:W-:Y:S01]  /*12d50*/  UMOV UR9, UR33 ;  /* 0x0000002100097c82 */ /* 0x000fe20008000000 */
[----:B------:R-:W-:Y:S01]  /*12d60*/  UMOV UR11, UR35 ;  /* 0x00000023000b7c82 */ /* 0x000fe20008000000 */
[----:B------:R3:W-:Y:S01]  /*12d70*/  UTMALDG.4D [UR32], [UR4], desc[UR6] ;  /* 0x00000620040075b4 */ /* 0x0007e20008019000 */
[----:B------:R3:W-:Y:S01]  /*12d80*/  UTMALDG.4D [UR16], [UR4], desc[UR6] ;  /* 0x00000610040075b4 */ /* 0x0007e20008019000 */
[----:B------:R3:W-:Y:S01]  /*12d90*/  UTMALDG.4D [UR8], [UR4], desc[UR6] ;  /* 0x00000608040075b4 */ /* 0x0007e20008019000 */
[----:B--2---:R-:W-:-:S04]  /*12da0*/  LOP3.LUT R2, R2, 0xfffffffd, RZ, 0xc0, !PT ;  /* 0xfffffffd02027812 */ /* 0x004fc800078ec0ff */
[----:B------:R-:W-:-:S05]  /*12db0*/  @P0 LOP3.LUT R2, R2, 0x2, RZ, 0xfc, !PT ;  /* 0x0000000202020812 */ /* 0x000fca00078efcff */
[----:B------:R3:W-:Y:S01]  /*12dc0*/  STL [R1+0xc], R2 ;  /* 0x00000c0201007387 */ /* 0x0007e20000100800 */
[----:B------:R-:W-:Y:S01]  /*12dd0*/  NOP ;  /* 0x0000000000007918 */ /* 0x000fe20000000000 */
.L_x_4655:
[----:B0-----:R-:W-:Y:S01]  /*12de0*/  VIADD R0, R17, 0x12400 ;  /* 0x0001240011007836 */ /* 0x001fe20000000000 */
[----:B------:R-:W-:Y:S05]  /*12df0*/  WARPSYNC.ALL ;  /* 0x0000000000007948 */ /* 0x000fea0003800000 */
[----:B------:R-:W-:Y:S01]  /*12e00*/  BAR.SYNC.DEFER_BLOCKING 0x8, 0x180 ;  /* 0x0206000000007b1d */ /* 0x000fe20000010000 */
[----:B------:R-:W-:-:S05]  /*12e10*/  LOP3.LUT P0, RZ, R0, 0x3ff, RZ, 0xc0, !PT ;  /* 0x000003ff00ff7812 */ /* 0x000fca000780c0ff */
[----:B------:R-:W-:Y:S08]  /*12e20*/  BSSY B6, `(.L_x_4660) ;  /* 0x0000012000067945 */ /* 0x000ff00003800000 */
[----:B------:R-:W-:Y:S05]  /*12e30*/  @!P0 BRA `(.L_x_4661) ;  /* 0x0000000000408947 */ /* 0x000fea0003800000 */
[----:B---3--:R-:W-:Y:S01]  /*12e40*/  MOV R2, 0x0 ;  /* 0x0000000000027802 */ /* 0x008fe20000000f00 */
        /* <DEDUP_REMOVED lines=15> */
.L_x_4661:
[----:B---3--:R-:W-:Y:S05]  /*12f40*/  BSYNC B6 ;  /* 0x0000000000067941 */ /* 0x008fea0003800000 */
.L_x_4660:
[----:B------:R-:W0:Y:S01]  /*12f50*/  S2R R2, SR_TID.X ;  /* 0x0000000000027919 */ /* 0x000e220000002100 */
[----:B------:R-:W2:Y:S01]  /*12f60*/  LDC R7, c[0x0][0x448] ;  /* 0x00011200ff077b82 */ /* 0x000ea20000000800 */
        /* <DEDUP_REMOVED lines=13> */
[----:B--2---:R-:W-:Y:S01]  /*13040*/  ISETP.NE.AND P0, PT, R7, 0x1, PT ;  /* 0x000000010700780c */ /* 0x004fe20003f05270 */
[----:B-1----:R-:W-:Y:S02]  /*13050*/  IMAD.U32 R4, RZ, RZ, UR4 ;  /* 0x00000004ff047e24 */ /* 0x002fe4000f8e00ff */
[----:B------:R-:W-:Y:S02]  /*13060*/  UIADD3 UR6, UR5, UR6, URZ ;  /* 0x0000000605067290 */ /* 0x000fe4000fffe03f */
[----:B------:R-:W-:Y:S01]  /*13070*/  IMAD.U32 R5, RZ, RZ, UR5 ;  /* 0x00000005ff057e24 */ /* 0x000fe2000f8e00ff */
[----:B------:R-:W-:Y:S01]  /*13080*/  ULDC.64 UR4, c[0x0][0x2d0] ;  /* 0x0000b40000047ab9 */ /* 0x000fe20000000a00 */
[C---:B0-----:R-:W-:Y:S01]  /*13090*/  LOP3.LUT R0, R2.reuse, 0x7f, RZ, 0xc0, !PT ;  /* 0x0000007f02007812 */ /* 0x041fe200078ec0ff */
        /* <DEDUP_REMOVED lines=11> */
[----:B------:R-:W-:Y:S02]  /*13150*/  LOP3.LUT R9, R9, 0x80, RZ, 0xfc, !PT ;  /* 0x0000008009097812 */ /* 0x000fe400078efcff */
[----:B------:R-:W-:Y:S01]  /*13160*/  LOP3.LUT R10, R10, 0x38, RZ, 0xc0, !PT ;  /* 0x000000380a0a7812 */ /* 0x000fe200078ec0ff */
[----:B0-----:R-:W-:-:S05]  /*13170*/  @P0 IMAD.HI.U32 R3, R2, R3, RZ ;  /* 0x0000000302030227 */ /* 0x001fca00078e00ff */
[----:B-1----:R-:W-:Y:S01]  /*13180*/  @P0 SHF.R.U32.HI R6, RZ, R0, R3 ;  /* 0x00000000ff060219 */ /* 0x002fe20000011603 */
[----:B------:R-:W-:Y:S01]  /*13190*/  IMAD.U32 R3, RZ, RZ, UR6 ;  /* 0x00000006ff037e24 */ /* 0x000fe2000f8e00ff */
[----:B------:R-:W-:-:S03]  /*131a0*/  ULDC.64 UR6, c[0x0][0x280] ;  /* 0x0000a00000067ab9 */ /* 0x000fc60000000a00 */
        /* <DEDUP_REMOVED lines=31> */
[----:B------:R-:W-:-:S05]  /*133a0*/  VIADD R4, R8, UR43 ;  /* 0x0000002b08047c36 */ /* 0x000fca0008000000 */
        /* <DEDUP_REMOVED lines=72> */
[----:B------:R-:W-:Y:S01]  /*13830*/  ISETP.GE.AND P4, PT, R2, R5, PT ;  /* 0x000000050200720c */ /* 0x000fe20003f86270 */
[----:B------:R-:W-:Y:S04]  /*13840*/  SHFL.IDX PT, R0, R0, 0x7, 0x181f ;  /* 0x00f81f0000007f89 */ /* 0x000fe800000e0000 */
[----:B------:R-:W1:Y:S04]  /*13850*/  SHFL.IDX PT, R2, R6, 0x6, 0x181f ;  /* 0x00d81f0006027f89 */ /* 0x000e6800000e0000 */
[----:B------:R-:W2:Y:S04]  /*13860*/  SHFL.IDX PT, R6, R6, 0x7, 0x181f ;  /* 0x00f81f0006067f89 */ /* 0x000ea800000e0000 */
[----:B0-----:R-:W-:-:S05]  /*13870*/  @!P4 LEA R3, P3, R10, R3, 0x1 ;  /* 0x000000030a03c211 */ /* 0x001fca00078608ff */
[----:B-1----:R-:W-:-:S05]  /*13880*/  @!P4 IMAD.X R2, RZ, RZ, R2, P3 ;  /* 0x000000ffff02c224 */ /* 0x002fca00018e0602 */
[----:B------:R-:W-:-:S04]  /*13890*/  @!P4 LOP3.LUT R3, R3, R2, RZ, 0x3c, !PT ;  /* 0x000000020303c212 */ /* 0x000fc800078e3cff */
[----:B------:R-:W-:-:S04]  /*138a0*/  @!P4 LOP3.LUT R2, R3, R2, RZ, 0x3c, !PT ;  /* 0x000000020302c212 */ /* 0x000fc800078e3cff */
[----:B------:R-:W-:-:S05]  /*138b0*/  @!P4 LOP3.LUT R3, R3, R2, RZ, 0x3c, !PT ;  /* 0x000000020303c212 */ /* 0x000fca00078e3cff */
[----:B------:R0:W-:Y:S04]  /*138c0*/  @!P4 LDGSTS.E.BYPASS.LTC128B.128 [R9+0x15400], desc[UR6][R2.64], !P0 ;  /* 0x154000000209cfae */ /* 0x0001e8000c101d46 */
[----:B------:R0:W-:Y:S04]  /*138d0*/  @!P4 LDGSTS.E.BYPASS.LTC128B.128 [R9+0x19400], desc[UR6][R2.64+0x80], !P1 ;  /* 0x194000800209cfae */ /* 0x0001e8000c901d46 */
[----:B--2---:R0:W-:Y:S02]  /*138e0*/  @!P4 LDGSTS.E.BYPASS.LTC128B.128 [R9+0x1d400], desc[UR6][R2.64+0x100], !P2 ;  /* 0x1d4001000209cfae */ /* 0x0041e4000d101d46 */
.L_x_4773:
[----:B------:R-:W-:Y:S01]  /*138f0*/  VIADD R4, R4, 0x70 ;  /* 0x0000007004047836 */ /* 0x000fe20000000000 */
[----:B------:R-:W-:Y:S04]  /*13900*/  BSSY B0, `(.L_x_4663) ;  /* 0x000000c000007945 */ /* 0x000fe80003800000 */
[----:B------:R-:W-:-:S13]  /*13910*/  ISETP.GE.AND P3, PT, R4, R5, PT ;  /* 0x000000050400720c */ /* 0x000fda0003f66270 */
[----:B------:R-:W-:Y:S05]  /*13920*/  @P3 BRA `(.L_x_4664) ;  /* 0x0000000000243947 */ /* 0x000fea0003800000 */
[----:B0-----:R-:W-:Y:S01]  /*13930*/  LEA R2, P3, R10, R0, 0x1 ;  /* 0x000000000a027211 */ /* 0x001fe200078608ff */
[----:B------:R-:W-:-:S04]  /*13940*/  ULDC.64 UR4, c[0x0][0x208] ;  /* 0x0000820000047ab9 */ /* 0x000fc80000000a00 */
[----:B------:R-:W-:-:S05]  /*13950*/  IMAD.X R3, RZ, RZ, R6, P3 ;  /* 0x000000ffff037224 */ /* 0x000fca00018e0606 */
[----:B------:R-:W-:Y:S01]  /*13960*/  @!PT LDS RZ, [RZ] ;  /* 0x00000000fffff984 */ /* 0x000fe20000000800 */
[----:B------:R-:W-:Y:S01]  /*13970*/  @!PT LDS RZ, [RZ] ;  /* 0x00000000fffff984 */ /* 0x000fe20000000800 */
[----:B------:R-:W-:Y:S01]  /*13980*/  @!PT LDS RZ, [RZ] ;  /* 0x00000000fffff984 */ /* 0x000fe20000000800 */
[----:B------:R1:W-:Y:S04]  /*13990*/  LDGSTS.E.BYPASS.LTC128B.128 [R9+0x15c00], desc[UR4][R2.64], !P0 ;  /* 0x15c0000002097fae */ /* 0x0003e8000c101d44 */
[----:B------:R1:W-:Y:S04]  /*139a0*/  LDGSTS.E.BYPASS.LTC128B.128 [R9+0x19c00], desc[UR4][R2.64+0x80], !P1 ;  /* 0x19c0008002097fae */ /* 0x0003e8000c901d44 */
[----:B------:R1:W-:Y:S02]  /*139b0*/  LDGSTS.E.BYPASS.LTC128B.128 [R9+0x1dc00], desc[UR4][R2.64+0x100], !P2 ;  /* 0x1dc0010002097fae */ /* 0x0003e4000d101d44 */
.L_x_4664:
[----:B------:R-:W-:Y:S05]  /*139c0*/  BSYNC B0 ;  /* 0x0000000000007941 */ /* 0x000fea0003800000 */
.L_x_4663:
[----:B------:R-:W-:Y:S01]  /*139d0*/  NOP ;  /* 0x0000000000007918 */ /* 0x000fe20000000000 */
[----:B------:R-:W-:Y:S01]  /*139e0*/  PLOP3.LUT P0, PT, PT, PT, PT, 0x80, 0x0 ;  /* 0x000000000000781c */ /* 0x000fe20003f0f070 */
[----:B------:R-:W-:-:S12]  /*139f0*/  VIADD R6, R17, 0x30800 ;  /* 0x0003080011067836 */ /* 0x000fd80000000000 */
.L_x_4665:
[----:B------:R-:W-:Y:S02]  /*13a00*/  PLOP3.LUT P1, PT, P1, P0, PT, 0xa2, 0x0 ;  /* 0x000000000000781c */ /* 0x000fe40000f21472 */
[----:B------:R-:W-:-:S08]  /*13a10*/  @P0 R2UR P1, UR4, R17 ;  /* 0x00000000110402ca */ /* 0x000fd00000020000 */
[----:B------:R-:W-:-:S05]  /*13a20*/  @P0 PLOP3.LUT P0, PT, P1, PT, PT, 0x80, 0x0 ;  /* 0x000000000000081c */ /* 0x000fca0000f0f070 */
[----:B------:R-:W-:Y:S01]  /*13a30*/  @!P1 SYNCS.ARRIVE.TRANS64.RED.A0T1 RZ, [UR4+0x30800], RZ ;  /* 0x030800ffffff99a7 */ /* 0x000fe20008200404 */
[----:B------:R-:W-:Y:S07]  /*13a40*/  @!P1 ARRIVES.LDGSTSBAR.64.TRANSCNT [UR4+0x30800] ;  /* 0x03080000ff0099b0 */ /* 0x000fee0008000a84 */
[----:B------:R-:W-:Y:S05]  /*13a50*/  @P0 BRA.U.ANY `(.L_x_4665) ;  /* 0xfffffffd00e80947 */ /* 0x000fea000393ffff */
[----:B01----:R-:W2:Y:S02]  /*13a60*/  LDL.LU R2, [R1+0x18] ;  /* 0x0000180001027983 */ /* 0x003ea40000300800 */
        /* <DEDUP_REMOVED lines=11> */
.L_x_4774:
[----:B------:R-:W-:Y:S05]  /*13b20*/  BSYNC B0 ;  /* 0x0000000000007941 */ /* 0x000fea0003800000 */
.L_x_4666:
[----:B------:R-:W-:-:S04]  /*13b30*/  UIADD3 UR4, UR41, -0x2, URZ ;  /* 0xfffffffe29047890 */ /* 0x000fc8000fffe03f */
[----:B------:R-:W-:-:S06]  /*13b40*/  UISETP.GE.AND UP0, UPT, UR4, UR40, UPT ;  /* 0x000000280400728c */ /* 0x000fcc000bf06270 */
[----:B------:R-:W-:-:S13]  /*13b50*/  PLOP3.LUT P0, PT, PT, PT, UP0, 0x80, 0x0 ;  /* 0x000000000000781c */ /* 0x000fda0003f0f008 */
[----:B------:R-:W-:Y:S05]  /*13b60*/  @!P0 BRA `(.L_x_4668) ;  /* 0x0000002000c08947 */ /* 0x000fea0003800000 */
[----:B0-----:R-:W-:Y:S01]  /*13b70*/  IMAD R0, RZ, RZ, -UR41 ;  /* 0x80000029ff007e24 */ /* 0x001fe2000f8e02ff */
[----:B------:R-:W-:-:S04]  /*13b80*/  LOP3.LUT R8, RZ, UR40, RZ, 0x33, !PT ;  /* 0x00000028ff087c12 */ /* 0x000fc8000f8e33ff */
[----:B------:R-:W-:-:S05]  /*13b90*/  VIADDMNMX R8, R0, 0x1, R8, !PT ;  /* 0x0000000100087846 */ /* 0x000fca0007800108 */
[----:B------:R-:W-:-:S05]  /*13ba0*/  VIADD R0, R8, UR41 ;  /* 0x0000002908007c36 */ /* 0x000fca0008000000 */
[----:B------:R-:W-:-:S04]  /*13bb0*/  LOP3.LUT R0, R0, 0x1, RZ, 0xc0, !PT ;  /* 0x0000000100007812 */ /* 0x000fc800078ec0ff */
[----:B------:R-:W-:Y:S01]  /*13bc0*/  ISETP.NE.U32.AND P0, PT, R0, 0x1, PT ;  /* 0x000000010000780c */ /* 0x000fe20003f05070 */
[----:B------:R-:W-:-:S12]  /*13bd0*/  IMAD.U32 R0, RZ, RZ, UR4 ;  /* 0x00000004ff007e24 */ /* 0x000fd8000f8e00ff */
[----:B------:R-:W-:Y:S05]  /*13be0*/  @P0 BRA `(.L_x_4669) ;  /* 0x0000000800e00947 */ /* 0x000fea0003800000 */
[----:B------:R-:W2:Y:S04]  /*13bf0*/  LDL R2, [R1+0xc] ;  /* 0x00000c0001027983 */ /* 0x000ea80000100800 */
[----:B------:R-:W3:Y:S01]  /*13c00*/  LDL R3, [R1+0x4] ;  /* 0x0000040001037983 */ /* 0x000ee20000100800 */
[----:B------:R-:W-:-:S05]  /*13c10*/  VIADD R7, R18, 0x1 ;  /* 0x0000000112077836 */ /* 0x000fca0000000000 */
[C---:B------:R-:W-:Y:S01]  /*13c20*/  ISETP.NE.AND P0, PT, R7.reuse, 0x2, PT ;  /* 0x000000020700780c */ /* 0x040fe20003f05270 */
[----:B------:R-:W-:Y:S03]  /*13c30*/  BSSY B0, `(.L_x_4670) ;  /* 0x00000af000007945 */ /* 0x000fe60003800000 */
[----:B------:R-:W-:Y:S02]  /*13c40*/  SEL R10, RZ, 0x1, P0 ;  /* 0x00000001ff0a7807 */ /* 0x000fe40000000000 */
[----:B------:R-:W-:Y:S02]  /*13c50*/  SEL R7, R7, RZ, P0 ;  /* 0x000000ff07077207 */ /* 0x000fe40000000000 */
[----:B--2---:R-:W-:Y:S02]  /*13c60*/  LOP3.LUT P1, RZ, R2, 0x2, RZ, 0xc0, !PT ;  /* 0x0000000202ff7812 */ /* 0x004fe4000782c0ff */
[----:B---3--:R-:W-:-:S11]  /*13c70*/  LOP3.LUT R10, R3, R10, RZ, 0x3c, !PT ;  /* 0x0000000a030a7212 */ /* 0x008fd600078e3cff */
[----:B------:R-:W-:Y:S05]  /*13c80*/  @!P1 BRA `(.L_x_4671) ;  /* 0x0000000800a49947 */ /* 0x000fea0003800000 */
[----:B------:R-:W-:Y:S01]  /*13c90*/  LOP3.LUT P1, RZ, R2, 0x1, RZ, 0xc0, !PT ;  /* 0x0000000102ff7812 */ /* 0x000fe2000782c0ff */
[----:B------:R-:W-:-:S12]  /*13ca0*/  IMAD.MOV.U32 R5, RZ, RZ, R16 ;  /* 0x000000ffff057224 */ /* 0x000fd800078e0010 */
[----:B------:R-:W-:Y:S05]  /*13cb0*/  @!P1 BRA `(.L_x_4672) ;  /* 0x0000000000549947 */ /* 0x000fea0003800000 */
[----:B------:R-:W2:Y:S01]  /*13cc0*/  LDL R9, [R1+0x8] ;  /* 0x0000080001097983 */ /* 0x000ea20000100800 */
[----:B------:R-:W0:Y:S03]  /*13cd0*/  LDC R5, c[0x0][0x43c] ;  /* 0x00010f00ff057b82 */ /* 0x000e260000000800 */
[----:B------:R-:W3:Y:S01]  /*13ce0*/  LDL R11, [R1] ;  /* 0x00000000010b7983 */ /* 0x000ee20000100800 */
        /* <DEDUP_REMOVED lines=8> */
[----:B------:R-:W-:Y:S01]  /*13d70*/  IMAD R0, R5, R2, R0 ;  /* 0x0000000205007224 */ /* 0x000fe200078e0200 */
[----:B------:R-:W-:Y:S01]  /*13d80*/  SHF.R.S32.HI R5, RZ, 0x1f, R4 ;  /* 0x0000001fff057819 */ /* 0x000fe20000011404 */
[----:B------:R-:W0:Y:S01]  /*13d90*/  LDC.64 R2, c[0x0][0x418] ;  /* 0x00010600ff027b82 */ /* 0x000e220000000a00 */
[----:B--2---:R-:W-:-:S04]  /*13da0*/  IMAD R9, R9, UR4, RZ ;  /* 0x0000000409097c24 */ /* 0x004fc8000f8e02ff */
[C---:B---3--:R-:W-:Y:S02]  /*13db0*/  IMAD R9, R11.reuse, UR5, R9 ;  /* 0x000000050b097c24 */ /* 0x048fe4000f8e0209 */
[----:B------:R-:W-:-:S04]  /*13dc0*/  IMAD.WIDE.U32 R4, R11, UR4, R4 ;  /* 0x000000040b047c25 */ /* 0x000fc8000f8e0004 */
[----:B------:R-:W-:Y:S01]  /*13dd0*/  IMAD.IADD R5, R9, 0x1, R5 ;  /* 0x0000000109057824 */ /* 0x000fe200078e0205 */
[----:B0-----:R-:W-:-:S04]  /*13de0*/  LEA R2, P0, R4, R2, 0x2 ;  /* 0x0000000204027211 */ /* 0x001fc800078010ff */
[----:B------:R-:W-:-:S05]  /*13df0*/  LEA.HI.X R3, R4, R3, R5, 0x2, P0 ;  /* 0x0000000304037211 */ /* 0x000fca00000f1405 */
[----:B------:R0:W5:Y:S04]  /*13e00*/  LDG.E R5, desc[UR6][R2.64] ;  /* 0x0000000602057981 */ /* 0x000168000c1e1900 */
.L_x_4672:
[----:B0-----:R-:W-:Y:S01]  /*13e10*/  IMAD R3, R7, 0x8, R17 ;  /* 0x0000000807037824 */ /* 0x001fe200078e0211 */
[----:B------:R-:W-:Y:S01]  /*13e20*/  SHF.L.U32 R2, R10, 0x1f, RZ ;  /* 0x0000001f0a027819 */ /* 0x000fe200000006ff */
[----:B------:R-:W-:Y:S03]  /*13e30*/  BSSY B1, `(.L_x_4673) ;  /* 0x0000003000017945 */ /* 0x000fe60003800000 */
[----:B------:R-:W0:Y:S02]  /*13e40*/  SYNCS.PHASECHK.TRANS64.TRYWAIT P0, [R3+URZ+0x30840], R2 ;  /* 0x03084002030075a7 */ /* 0x000e24000800017f */
[----:B0-----:R-:W-:Y:S05]  /*13e50*/  @!P0 BRA `(.L_x_4674) ;  /* 0x0000003c00408947 */ /* 0x001fea0003800000 */
.L_x_4775:
[----:B------:R-:W-:Y:S05]  /*13e60*/  BSYNC B1 ;  /* 0x0000000000017941 */ /* 0x000fea0003800000 */
.L_x_4673:
        /* <DEDUP_REMOVED lines=12> */
.L_x_4676:
[----:B------:R-:W-:Y:S05]  /*13f30*/  BSYNC B1 ;  /* 0x0000000000017941 */ /* 0x000fea0003800000 */
.L_x_4675:
[----:B------:R-:W-:Y:S01]  /*13f40*/  IMAD.MOV.U32 R11, RZ, RZ, RZ ;  /* 0x000000ffff0b7224 */ /* 0x000fe200078e00ff */
[----:B------:R-:W-:Y:S01]  /*13f50*/  UIADD3 UR4, UP0, UR38, 0x370, URZ ;  /* 0x0000037026047890 */ /* 0x000fe2000ff1e03f */
[----:B------:R-:W-:Y:S01]  /*13f60*/  IMAD R4, R7, 0x9000, R17 ;  /* 0x0000900007047824 */ /* 0x000fe200078e0211 */
[----:B------:R-:W-:Y:S01]  /*13f70*/  PLOP3.LUT P0, PT, PT, PT, PT, 0x80, 0x0 ;  /* 0x000000000000781c */ /* 0x000fe20003f0f070 */
[----:B0-----:R-:W-:Y:S01]  /*13f80*/  VIADD R3, R3, 0x30830 ;  /* 0x0003083003037836 */ /* 0x001fe20000000000 */
[----:B------:R-:W-:Y:S01]  /*13f90*/  R2UR UR10, R11 ;  /* 0x000000000b0a72ca */ /* 0x000fe200000e0000 */
[----:B------:R-:W-:Y:S01]  /*13fa0*/  IMAD R2, R0, 0x60, RZ ;  /* 0x0000006000027824 */ /* 0x000fe200078e02ff */
[----:B------:R-:W-:Y:S01]  /*13fb0*/  UIADD3.X UR5, URZ, UR39, URZ, UP0, !UPT ;  /* 0x000000273f057290 */ /* 0x000fe200087fe43f */
[----:B------:R-:W-:Y:S01]  /*13fc0*/  VIADD R9, R4, 0x1e400 ;  /* 0x0001e40004097836 */ /* 0x000fe20000000000 */
[----:B------:R-:W-:Y:S01]  /*13fd0*/  UMOV UR6, 0x0 ;  /* 0x0000000000067882 */ /* 0x000fe20000000000 */
[----:B------:R-:W-:-:S10]  /*13fe0*/  UMOV UR7, 0x14f00000 ;  /* 0x14f0000000077882 */ /* 0x000fd40000000000 */
.L_x_4677:
        /* <DEDUP_REMOVED lines=16> */
.L_x_4678:
        /* <DEDUP_REMOVED lines=16> */
.L_x_4679:
        /* <DEDUP_REMOVED lines=16> */
.L_x_4776:
[----:B------:R-:W-:Y:S05]  /*142f0*/  BSYNC B1 ;  /* 0x0000000000017941 */ /* 0x000fea0003800000 */
.L_x_4680:
        /* <DEDUP_REMOVED lines=12> */
.L_x_4683:
[----:B------:R-:W-:Y:S05]  /*143c0*/  BSYNC B1 ;  /* 0x0000000000017941 */ /* 0x000fea0003800000 */
.L_x_4682:
[----:B------:R-:W-:Y:S01]  /*143d0*/  R2UR UR10, R11 ;  /* 0x000000000b0a72ca */ /* 0x000fe200000e0000 */
[--C-:B0-----:R-:W-:Y:S01]  /*143e0*/  IMAD R2, R18, 0x8, R17.reuse ;  /* 0x0000000812027824 */ /* 0x101fe200078e0211 */
        /* <DEDUP_REMOVED lines=9> */
.L_x_4684:
        /* <DEDUP_REMOVED lines=15> */
.L_x_4685:
        /* <DEDUP_REMOVED lines=15> */
.L_x_4686:
        /* <DEDUP_REMOVED lines=12> */
.L_x_4671:
[----:B------:R-:W-:Y:S05]  /*14720*/  BSYNC B0 ;  /* 0x0000000000007941 */ /* 0x000fea0003800000 */
.L_x_4670:
[----:B------:R0:W-:Y:S01]  /*14730*/  STL [R1+0x4], R10 ;  /* 0x0000040a01007387 */ /* 0x0001e20000100800 */
[----:B------:R-:W-:Y:S01]  /*14740*/  UIADD3 UR4, UR41, -0x3, URZ ;  /* 0xfffffffd29047890 */ /* 0x000fe2000fffe03f */
[----:B------:R-:W-:-:S05]  /*14750*/  IMAD.MOV.U32 R18, RZ, RZ, R7 ;  /* 0x000000ffff127224 */ /* 0x000fca00078e0007 */
[----:B------:R-:W-:-:S07]  /*14760*/  IMAD.U32 R0, RZ, RZ, UR4 ;  /* 0x00000004ff007e24 */ /* 0x000fce000f8e00ff */
.L_x_4669:
[----:B------:R-:W-:Y:S01]  /*14770*/  ULOP3.LUT UR4, URZ, UR41, URZ, 0x33, !UPT ;  /* 0x000000293f047292 */ /* 0x000fe2000f8e333f */
[----:B------:R-:W-:Y:S01]  /*14780*/  VIADD R8, R8, 0xfffffffe ;  /* 0xfffffffe08087836 */ /* 0x000fe20000000000 */
[----:B------:R-:W-:Y:S04]  /*14790*/  BSSY B0, `(.L_x_4668) ;  /* 0x000016d000007945 */ /* 0x000fe80003800000 */
[----:B------:R-:W-:-:S13]  /*147a0*/  ISETP.NE.AND P0, PT, R8, UR4, PT ;  /* 0x0000000408007c0c */ /* 0x000fda000bf05270 */
[----:B------:R-:W-:Y:S05]  /*147b0*/  @!P0 BRA `(.L_x_4687) ;  /* 0x0000001400a88947 */ /* 0x000fea0003800000 */
[----:B------:R-:W-:-:S07]  /*147c0*/  IMAD.MOV.U32 R8, RZ, RZ, R16 ;  /* 0x000000ffff087224 */ /* 0x000fce00078e0010 */
.L_x_4722:
[----:B------:R-:W2:Y:S04]  /*147d0*/  LDL R2, [R1+0xc] ;  /* 0x00000c0001027983 */ /* 0x000ea80000100800 */
[----:B------:R-:W3:Y:S01]  /*147e0*/  LDL R3, [R1+0x4] ;  /* 0x0000040001037983 */ /* 0x000ee20000100800 */
[----:B------:R-:W-:Y:S01]  /*147f0*/  VIADD R4, R18, 0x1 ;  /* 0x0000000112047836 */ /* 0x000fe20000000000 */
[----:B------:R-:W-:Y:S05]  /*14800*/  YIELD ;  /* 0x0000000000007946 */ /* 0x000fea0003800000 */
[----:B------:R-:W-:Y:S01]  /*14810*/  ISETP.NE.AND P0, PT, R4, 0x2, PT ;  /* 0x000000020400780c */ /* 0x000fe20003f05270 */
[----:B------:R-:W-:Y:S03]  /*14820*/  BSSY B1, `(.L_x_4688) ;  /* 0x00000ad000017945 */ /* 0x000fe60003800000 */
[----:B------:R-:W-:-:S02]  /*14830*/  SEL R5, RZ, 0x1, P0 ;  /* 0x00000001ff057807 */ /* 0x000fc40000000000 */
[----:B------:R-:W-:Y:S02]  /*14840*/  SEL R4, R4, RZ, P0 ;  /* 0x000000ff04047207 */ /* 0x000fe40000000000 */
[----:B--2---:R-:W-:Y:S02]  /*14850*/  LOP3.LUT P1, RZ, R2, 0x2, RZ, 0xc0, !PT ;  /* 0x0000000202ff7812 */ /* 0x004fe4000782c0ff */
[----:B---3--:R-:W-:-:S11]  /*14860*/  LOP3.LUT R5, R3, R5, RZ, 0x3c, !PT ;  /* 0x0000000503057212 */ /* 0x008fd600078e3cff */
[----:B------:R-:W-:Y:S05]  /*14870*/  @!P1 BRA `(.L_x_4689) ;  /* 0x00000008009c9947 */ /* 0x000fea0003800000 */
[----:B------:R-:W-:Y:S01]  /*14880*/  LOP3.LUT P1, RZ, R2, 0x1, RZ, 0xc0, !PT ;  /* 0x0000000102ff7812 */ /* 0x000fe2000782c0ff */
[----:B------:R-:W-:-:S12]  /*14890*/  IMAD.MOV.U32 R7, RZ, RZ, R0 ;  /* 0x000000ffff077224 */ /* 0x000fd800078e0000 */
[----:B------:R-:W-:Y:S05]  /*148a0*/  @!P1 BRA `(.L_x_4690) ;  /* 0x0000000000549947 */ /* 0x000fea0003800000 */
[----:B0-----:R-:W2:Y:S01]  /*148b0*/  LDL R10, [R1+0x8] ;  /* 0x00000800010a7983 */ /* 0x001ea20000100800 */
[----:B------:R-:W0:Y:S01]  /*148c0*/  LDC R8, c[0x0][0x43c] ;  /* 0x00010f00ff087b82 */ /* 0x000e220000000800 */
[----:B------:R-:W-:Y:S02]  /*148d0*/  ULDC.64 UR4, c[0x0][0x428] ;  /* 0x00010a0000047ab9 */ /* 0x000fe40000000a00 */
[----:B------:R-:W3:Y:S01]  /*148e0*/  LDL R9, [R1] ;  /* 0x0000000001097983 */ /* 0x000ee20000100800 */
        /* <DEDUP_REMOVED lines=17> */
.L_x_4690:
[----:B------:R-:W-:Y:S01]  /*14a00*/  IMAD R3, R4, 0x8, R17 ;  /* 0x0000000804037824 */ /* 0x000fe200078e0211 */
[----:B------:R-:W-:Y:S01]  /*14a10*/  SHF.L.U32 R2, R5, 0x1f, RZ ;  /* 0x0000001f05027819 */ /* 0x000fe200000006ff */
[----:B------:R-:W-:Y:S03]  /*14a20*/  BSSY B2, `(.L_x_4691) ;  /* 0x0000003000027945 */ /* 0x000fe60003800000 */
[----:B------:R-:W2:Y:S02]  /*14a30*/  SYNCS.PHASECHK.TRANS64.TRYWAIT P0, [R3+URZ+0x30840], R2 ;  /* 0x03084002030075a7 */ /* 0x000ea4000800017f */
[----:B--2---:R-:W-:Y:S05]  /*14a40*/  @!P0 BRA `(.L_x_4692) ;  /* 0x00000030006c8947 */ /* 0x004fea0003800000 */
.L_x_4777:
[----:B------:R-:W-:Y:S05]  /*14a50*/  BSYNC B2 ;  /* 0x0000000000027941 */ /* 0x000fea0003800000 */
.L_x_4691:
        /* <DEDUP_REMOVED lines=12> */
.L_x_4694:
[----:B------:R-:W-:Y:S05]  /*14b20*/  BSYNC B2 ;  /* 0x0000000000027941 */ /* 0x000fea0003800000 */
.L_x_4693:
        /* <DEDUP_REMOVED lines=11> */
.L_x_4695:
        /* <DEDUP_REMOVED lines=16> */
.L_x_4696:
        /* <DEDUP_REMOVED lines=16> */
.L_x_4697:
        /* <DEDUP_REMOVED lines=16> */
.L_x_4778:
[----:B------:R-:W-:Y:S05]  /*14ee0*/  BSYNC B2 ;  /* 0x0000000000027941 */ /* 0x000fea0003800000 */
.L_x_4698:
        /* <DEDUP_REMOVED lines=11> */
.L_x_4701:
[----:B------:R-:W-:Y:S05]  /*14fa0*/  BSYNC B2 ;  /* 0x0000000000027941 */ /* 0x000fea0003800000 */
.L_x_4700:
[----:B------:R-:W-:Y:S01]  /*14fb0*/  R2UR UR6, R2 ;  /* 0x00000000020672ca */ /* 0x000fe200000e0000 */
[----:B------:R-:W-:Y:S01]  /*14fc0*/  IMAD R18, R18, 0x9000, R17 ;  /* 0x0000900012127824 */ /* 0x000fe200078e0211 */
[----:B------:R-:W-:Y:S01]  /*14fd0*/  R2UR UR7, R3 ;  /* 0x00000000030772ca */ /* 0x000fe200000e0000 */
[----:B------:R-:W-:Y:S01]  /*14fe0*/  UIADD3 UR4, UP0, UR38, 0x470, URZ ;  /* 0x0000047026047890 */ /* 0x000fe2000ff1e03f */
[----:B------:R-:W-:Y:S01]  /*14ff0*/  R2UR UR10, R11 ;  /* 0x000000000b0a72ca */ /* 0x000fe200000e0000 */
[----:B------:R-:W-:Y:S01]  /*15000*/  IMAD R10, R19, 0x60, RZ ;  /* 0x00000060130a7824 */ /* 0x000fe200078e02ff */
[----:B------:R-:W-:Y:S01]  /*15010*/  PLOP3.LUT P0, PT, PT, PT, PT, 0x80, 0x0 ;  /* 0x000000000000781c */ /* 0x000fe20003f0f070 */
[----:B------:R-:W-:Y:S01]  /*15020*/  VIADD R9, R9, 0x50 ;  /* 0x0000005009097836 */ /* 0x000fe20000000000 */
[----:B------:R-:W-:Y:S01]  /*15030*/  UIADD3.X UR5, URZ, UR39, URZ, UP0, !UPT ;  /* 0x000000273f057290 */ /* 0x000fe200087fe43f */
[----:B------:R-:W-:-:S11]  /*15040*/  VIADD R11, R18, 0x400 ;  /* 0x00000400120b7836 */ /* 0x000fd60000000000 */
.L_x_4702:
        /* <DEDUP_REMOVED lines=15> */
.L_x_4703:
        /* <DEDUP_REMOVED lines=15> */
.L_x_4704:
        /* <DEDUP_REMOVED lines=12> */
.L_x_4689:
[----:B------:R-:W-:Y:S05]  /*152f0*/  BSYNC B1 ;  /* 0x0000000000017941 */ /* 0x000fea0003800000 */
.L_x_4688:
[----:B------:R-:W2:Y:S01]  /*15300*/  LDL R3, [R1+0xc] ;  /* 0x00000c0001037983 */ /* 0x000ea20000100800 */
[----:B------:R-:W-:Y:S01]  /*15310*/  VIADD R18, R4, 0x1 ;  /* 0x0000000104127836 */ /* 0x000fe20000000000 */
[----:B------:R-:W-:Y:S01]  /*15320*/  BSSY B1, `(.L_x_4705) ;  /* 0x00000b0000017945 */ /* 0x000fe20003800000 */
[----:B------:R-:W-:-:S03]  /*15330*/  VIADD R7, R0, 0xffffffff ;  /* 0xffffffff00077836 */ /* 0x000fc60000000000 */
[----:B------:R-:W-:-:S04]  /*15340*/  ISETP.NE.AND P0, PT, R18, 0x2, PT ;  /* 0x000000021200780c */ /* 0x000fc80003f05270 */
[----:B------:R-:W-:Y:S02]  /*15350*/  SEL R2, RZ, 0x1, P0 ;  /* 0x00000001ff027807 */ /* 0x000fe40000000000 */
[----:B------:R-:W-:Y:S02]  /*15360*/  SEL R18, R18, RZ, P0 ;  /* 0x000000ff12127207 */ /* 0x000fe40000000000 */
[----:B------:R-:W-:-:S05]  /*15370*/  LOP3.LUT R11, R5, R2, RZ, 0x3c, !PT ;  /* 0x00000002050b7212 */ /* 0x000fca00078e3cff */
[----:B------:R1:W-:Y:S01]  /*15380*/  STL [R1+0x4], R11 ;  /* 0x0000040b01007387 */ /* 0x0003e20000100800 */
[----:B--2---:R-:W-:-:S13]  /*15390*/  LOP3.LUT P1, RZ, R3, 0x2, RZ, 0xc0, !PT ;  /* 0x0000000203ff7812 */ /* 0x004fda000782c0ff */
[----:B-1----:R-:W-:Y:S05]  /*153a0*/  @!P1 BRA `(.L_x_4706) ;  /* 0x00000008009c9947 */ /* 0x002fea0003800000 */
[----:B------:R-:W-:Y:S01]  /*153b0*/  LOP3.LUT P1, RZ, R3, 0x1, RZ, 0xc0, !PT ;  /* 0x0000000103ff7812 */ /* 0x000fe2000782c0ff */
[----:B0-----:R-:W-:-:S12]  /*153c0*/  IMAD.MOV.U32 R10, RZ, RZ, R7 ;  /* 0x000000ffff0a7224 */ /* 0x001fd800078e0007 */
[----:B------:R-:W-:Y:S05]  /*153d0*/  @!P1 BRA `(.L_x_4707) ;  /* 0x0000000000549947 */ /* 0x000fea0003800000 */
[----:B------:R-:W2:Y:S01]  /*153e0*/  LDL R13, [R1+0x8] ;  /* 0x00000800010d7983 */ /* 0x000ea20000100800 */
        /* <DEDUP_REMOVED lines=20> */
.L_x_4707:
[----:B------:R-:W-:Y:S01]  /*15530*/  IMAD R2, R18, 0x8, R17 ;  /* 0x0000000812027824 */ /* 0x000fe200078e0211 */
[----:B------:R-:W-:Y:S01]  /*15540*/  SHF.L.U32 R3, R11, 0x1f, RZ ;  /* 0x0000001f0b037819 */ /* 0x000fe200000006ff */
[----:B------:R-:W-:Y:S03]  /*15550*/  BSSY B2, `(.L_x_4708) ;  /* 0x0000003000027945 */ /* 0x000fe60003800000 */
[----:B------:R-:W1:Y:S02]  /*15560*/  SYNCS.PHASECHK.TRANS64.TRYWAIT P0, [R2+URZ+0x30840], R3 ;  /* 0x03084003020075a7 */ /* 0x000e64000800017f */
[----:B-1----:R-:W-:Y:S05]  /*15570*/  @!P0 BRA `(.L_x_4709) ;  /* 0x0000002400c88947 */ /* 0x002fea0003800000 */
.L_x_4779:
[----:B------:R-:W-:Y:S05]  /*15580*/  BSYNC B2 ;  /* 0x0000000000027941 */ /* 0x000fea0003800000 */
.L_x_4708:
        /* <DEDUP_REMOVED lines=12> */
.L_x_4711:
[----:B------:R-:W-:Y:S05]  /*15650*/  BSYNC B2 ;  /* 0x0000000000027941 */ /* 0x000fea0003800000 */
.L_x_4710:
[----:B------:R-:W-:Y:S01]  /*15660*/  IMAD.MOV.U32 R14, RZ, RZ, RZ ;  /* 0x000000ffff0e7224 */ /* 0x000fe200078e00ff */
[----:B------:R-:W-:Y:S01]  /*15670*/  UIADD3 UR4, UP0, UR38, 0x370, URZ ;  /* 0x0000037026047890 */ /* 0x000fe2000ff1e03f */
[C---:B-1----:R-:W-:Y:S01]  /*15680*/  IMAD R3, R18.reuse, 0x8, R6 ;  /* 0x0000000812037824 */ /* 0x042fe200078e0206 */
[----:B------:R-:W-:Y:S01]  /*15690*/  PLOP3.LUT P0, PT, PT, PT, PT, 0x80, 0x0 ;  /* 0x000000000000781c */ /* 0x000fe20003f0f070 */
[----:B------:R-:W-:Y:S01]  /*156a0*/  IMAD R9, R18, 0x9000, R17 ;  /* 0x0000900012097824 */ /* 0x000fe200078e0211 */
[----:B------:R-:W-:Y:S01]  /*156b0*/  R2UR UR10, R14 ;  /* 0x000000000e0a72ca */ /* 0x000fe200000e0000 */
[----:B------:R-:W-:Y:S01]  /*156c0*/  VIADD R3, R3, 0x30 ;  /* 0x0000003003037836 */ /* 0x000fe20000000000 */
[----:B------:R-:W-:Y:S01]  /*156d0*/  UIADD3.X UR5, URZ, UR39, URZ, UP0, !UPT ;  /* 0x000000273f057290 */ /* 0x000fe200087fe43f */
[----:B------:R-:W-:Y:S01]  /*156e0*/  IMAD R2, R10, 0x60, RZ ;  /* 0x000000600a027824 */ /* 0x000fe200078e02ff */
[----:B------:R-:W-:Y:S01]  /*156f0*/  UMOV UR6, 0x0 ;  /* 0x0000000000067882 */ /* 0x000fe20000000000 */
[----:B------:R-:W-:Y:S01]  /*15700*/  VIADD R11, R9, 0x1e400 ;  /* 0x0001e400090b7836 */ /* 0x000fe20000000000 */
[----:B------:R-:W-:-:S09]  /*15710*/  UMOV UR7, 0x14f00000 ;  /* 0x14f0000000077882 */ /* 0x000fd20000000000 */
.L_x_4712:
        /* <DEDUP_REMOVED lines=16> */
.L_x_4713:
        /* <DEDUP_REMOVED lines=16> */
.L_x_4714:
        /* <DEDUP_REMOVED lines=15> */
.L_x_4780:
[----:B------:R-:W-:Y:S05]  /*15a10*/  BSYNC B2 ;  /* 0x0000000000027941 */ /* 0x000fea0003800000 */
.L_x_4715:
        /* <DEDUP_REMOVED lines=11> */
.L_x_4718:
[----:B------:R-:W-:Y:S05]  /*15ad0*/  BSYNC B2 ;  /* 0x0000000000027941 */ /* 0x000fea0003800000 */
.L_x_4717:
        /* <DEDUP_REMOVED lines=10> */
.L_x_4719:
        /* <DEDUP_REMOVED lines=15> */
.L_x_4720:
        /* <DEDUP_REMOVED lines=15> */
.L_x_4721:
        /* <DEDUP_REMOVED lines=12> */
.L_x_4706:
[----:B------:R-:W-:Y:S05]  /*15e20*/  BSYNC B1 ;  /* 0x0000000000017941 */ /* 0x000fea0003800000 */
.L_x_4705:
[----:B------:R-:W-:Y:S01]  /*15e30*/  ISETP.GT.AND P0, PT, R7, UR40, PT ;  /* 0x0000002807007c0c */ /* 0x000fe2000bf04270 */
[----:B------:R-:W-:-:S12]  /*15e40*/  VIADD R0, R0, 0xfffffffe ;  /* 0xfffffffe00007836 */ /* 0x000fd80000000000 */
[----:B------:R-:W-:Y:S05]  /*15e50*/  @P0 BRA `(.L_x_4722) ;  /* 0xffffffe8005c0947 */ /* 0x000fea000383ffff */
.L_x_4687:
[----:B------:R-:W-:Y:S05]  /*15e60*/  BSYNC B0 ;  /* 0x0000000000007941 */ /* 0x000fea0003800000 */
.L_x_4668:
[----:B0-----:R-:W0:Y:S01]  /*15e70*/  S2R R0, SR_TID.X ;  /* 0x0000000000007919 */ /* 0x001e220000002100 */
[----:B------:R-:W-:Y:S01]  /*15e80*/  BSSY B0, `(.L_x_4723) ;  /* 0x0000012000007945 */ /* 0x000fe20003800000 */
[----:B0-----:R-:W-:-:S04]  /*15e90*/  LOP3.LUT R6, R0, 0x7f, RZ, 0xc0, !PT ;  /* 0x0000007f00067812 */ /* 0x001fc800078ec0ff */
[----:B------:R-:W-:-:S13]  /*15ea0*/  ISETP.NE.AND P1, PT, R6, RZ, PT ;  /* 0x000000ff0600720c */ /* 0x000fda0003f25270 */
[----:B------:R-:W-:Y:S05]  /*15eb0*/  @P1 BRA `(.L_x_4724) ;  /* 0x0000000000381947 */ /* 0x000fea0003800000 */
[----:B------:R-:W0:Y:S01]  /*15ec0*/  S2R R3, SR_LANEID ;  /* 0x0000000000037919 */ /* 0x000e220000000000 */
[----:B------:R-:W-:Y:S01]  /*15ed0*/  VOTEU.ANY UR4, UPT, PT ;  /* 0x0000000000047886 */ /* 0x000fe200038e0100 */
[----:B------:R-:W-:Y:S01]  /*15ee0*/  ULDC.64 UR6, c[0x0][0x208] ;  /* 0x0000820000067ab9 */ /* 0x000fe20000000a00 */
[----:B------:R-:W0:Y:S08]  /*15ef0*/  FLO.U32 R0, UR4 ;  /* 0x0000000400007d00 */ /* 0x000e3000080e0000 */
[----:B------:R-:W1:Y:S01]  /*15f00*/  POPC R5, UR4 ;  /* 0x0000000400057d09 */ /* 0x000e620008000000 */
[----:B0-----:R-:W-:-:S02]  /*15f10*/  ISETP.EQ.U32.AND P0, PT, R0, R3, PT ;  /* 0x000000030000720c */ /* 0x001fc40003f02070 */
[----:B------:R-:W1:Y:S11]  /*15f20*/  LDC.64 R2, c[0x0][0xc80] ;  /* 0x00032000ff027b82 */ /* 0x000e760000000a00 */
[----:B-1----:R-:W2:Y:S01]  /*15f30*/  @P0 ATOMG.E.ADD.STRONG.GPU PT, R3, desc[UR6][R2.64], R5 ;  /* 0x00000005020309a8 */ /* 0x002ea200081ee1c6 */
[----:B------:R-:W0:Y:S02]  /*15f40*/  S2R R4, SR_LTMASK ;  /* 0x0000000000047919 */ /* 0x000e240000003900 */
[----:B0-----:R-:W-:-:S04]  /*15f50*/  LOP3.LUT R4, R4, UR4, RZ, 0xc0, !PT ;  /* 0x0000000404047c12 */ /* 0x001fc8000f8ec0ff */
[----:B------:R-:W0:Y:S01]  /*15f60*/  POPC R7, R4 ;  /* 0x0000000400077309 */ /* 0x000e220000000000 */
[----:B--2---:R-:W0:Y:S02]  /*15f70*/  SHFL.IDX PT, R0, R3, R0, 0x1f ;  /* 0x00001f0003007589 */ /* 0x004e2400000e0000 */
[----:B0-----:R-:W-:-:S05]  /*15f80*/  IADD3 R0, R0, UR44, R7 ;  /* 0x0000002c00007c10 */ /* 0x001fca000fffe007 */
[----:B------:R0:W-:Y:S02]  /*15f90*/  STL [R1+0x14], R0 ;  /* 0x0000140001007387 */ /* 0x0001e40000100800 */
.L_x_4724:
[----:B------:R-:W-:Y:S05]  /*15fa0*/  BSYNC B0 ;  /* 0x0000000000007941 */ /* 0x000fea0003800000 */
.L_x_4723:
[----:B0-----:R-:W2:Y:S01]  /*15fb0*/  LDL R0, [R1+0xc] ;  /* 0x00000c0001007983 */ /* 0x001ea20000100800 */
[----:B------:R-:W-:Y:S01]  /*15fc0*/  BSSY B0, `(.L_x_4725) ;  /* 0x0000047000007945 */ /* 0x000fe20003800000 */
[----:B--2---:R-:W-:-:S13]  /*15fd0*/  LOP3.LUT P0, RZ, R0, 0x2, RZ, 0xc0, !PT ;  /* 0x0000000200ff7812 */ /* 0x004fda000780c0ff */
        /* <DEDUP_REMOVED lines=8> */
.L_x_4781:
[----:B------:R-:W-:Y:S05]  /*16060*/  BSYNC B1 ;  /* 0x0000000000017941 */ /* 0x000fea0003800000 */
.L_x_4727:
[----:B------:R-:W-:Y:S04]  /*16070*/  BSSY B1, `(.L_x_4729) ;  /* 0x0000009000017945 */ /* 0x000fe80003800000 */
        /* <DEDUP_REMOVED lines=8> */
.L_x_4730:
[----:B------:R-:W-:Y:S05]  /*16100*/  BSYNC B1 ;  /* 0x0000000000017941 */ /* 0x000fea0003800000 */
.L_x_4729:
        /* <DEDUP_REMOVED lines=10> */
.L_x_4731:
        /* <DEDUP_REMOVED lines=15> */
.L_x_4732:
        /* <DEDUP_REMOVED lines=15> */
.L_x_4733:
        /* <DEDUP_REMOVED lines=10> */
.L_x_4726:
[----:B------:R-:W-:Y:S05]  /*16430*/  BSYNC B0 ;  /* 0x0000000000007941 */ /* 0x000fea0003800000 */
.L_x_4725:
[----:B------:R-:W2:Y:S01]  /*16440*/  LDL.LU R3, [R1+0x4] ;  /* 0x0000040001037983 */ /* 0x000ea20000300800 */
[----:B------:R-:W-:-:S05]  /*16450*/  VIADD R18, R18, 0x1 ;  /* 0x0000000112127836 */ /* 0x000fca0000000000 */
[----:B------:R-:W-:-:S04]  /*16460*/  ISETP.NE.AND P0, PT, R18, 0x2, PT ;  /* 0x000000021200780c */ /* 0x000fc80003f05270 */
[----:B------:R-:W-:Y:S02]  /*16470*/  SEL R0, RZ, 0x1, P0 ;  /* 0x00000001ff007807 */ /* 0x000fe40000000000 */
[----:B------:R-:W-:Y:S02]  /*16480*/  SEL R18, R18, RZ, P0 ;  /* 0x000000ff12127207 */ /* 0x000fe40000000000 */
[----:B--2---:R-:W-:-:S05]  /*16490*/  LOP3.LUT R3, R3, R0, RZ, 0x3c, !PT ;  /* 0x0000000003037212 */ /* 0x004fca00078e3cff */
[----:B------:R0:W-:Y:S02]  /*164a0*/  STL [R1+0x4], R3 ;  /* 0x0000040301007387 */ /* 0x0001e40000100800 */
.L_x_4648:
[----:B------:R-:W-:Y:S05]  /*164b0*/  BSYNC B7 ;  /* 0x0000000000077941 */ /* 0x000fea0003800000 */
.L_x_4646:
[----:B-1----:R-:W2:Y:S04]  /*164c0*/  LDL R0, [R1+0xc] ;  /* 0x00000c0001007983 */ /* 0x002ea80000100800 */
[----:B------:R1:W5:Y:S01]  /*164d0*/  LDL R2, [R1+0x14] ;  /* 0x0000140001027983 */ /* 0x0003620000100800 */
[----:B--2---:R-:W-:-:S13]  /*164e0*/  LOP3.LUT P0, RZ, R0, 0x4, RZ, 0xc0, !PT ;  /* 0x0000000400ff7812 */ /* 0x004fda000780c0ff */
[----:B-1----:R-:W-:Y:S05]  /*164f0*/  @!P0 BRA `(.L_x_4734) ;  /* 0x0000000000288947 */ /* 0x002fea0003800000 */
[----:B------:R-:W-:Y:S05]  /*16500*/  WARPSYNC.ALL ;  /* 0x0000000000007948 */ /* 0x000fea0003800000 */
[----:B------:R-:W1:Y:S08]  /*16510*/  S2UR UR5, SR_CgaCtaId ;  /* 0x00000000000579c3 */ /* 0x000e700000008800 */
[----:B------:R-:W-:Y:S06]  /*16520*/  BAR.SYNC.DEFER_BLOCKING 0x5, 0x180 ;  /* 0x0146000000007b1d */ /* 0x000fec0000010000 */
[----:B------:R-:W-:-:S02]  /*16530*/  UMOV UR4, 0x400 ;  /* 0x0000040000047882 */ /* 0x000fc40000000000 */
[----:B-1----:R-:W-:-:S06]  /*16540*/  ULEA UR4, UR5, UR4, 0x18 ;  /* 0x0000000405047291 */ /* 0x002fcc000f8ec03f */
[----:B------:R-:W-:-:S05]  /*16550*/  IMAD.U32 R17, RZ, RZ, UR4 ;  /* 0x00000004ff117e24 */ /* 0x000fca000f8e00ff */
[----:B-----5:R-:W1:Y:S04]  /*16560*/  LDS R2, [R17+0x308d0] ;  /* 0x0308d00011027984 */ /* 0x020e680000000800 */
[----:B-1----:R3:W-:Y:S01]  /*16570*/  STL [R1+0x14], R2 ;  /* 0x0000140201007387 */ /* 0x0027e20000100800 */
[----:B------:R-:W-:Y:S06]  /*16580*/  BAR.ARV 0x4, 0x180 ;  /* 0x0106000000007b1d */ /* 0x000fec0000002000 */
[----:B------:R-:W-:Y:S05]  /*16590*/  BRA `(.L_x_4735) ;  /* 0x00000000002c7947 */ /* 0x000fea0003800000 */
.L_x_4734:
[----:B------:R-:W-:-:S03]  /*165a0*/  UMOV UR4, 0xffffffff ;  /* 0xffffffff00047882 */ /* 0x000fc60000000000 */
[----:B------:R-:W-:Y:S05]  /*165b0*/  BRA.DIV UR4, `(.L_x_4736) ;  /* 0x0000001604f47947 */ /* 0x000fea000b800000 */
[----:B-----5:R1:W2:Y:S02]  /*165c0*/  SHFL.IDX PT, R14, R2, RZ, 0x1f ;  /* 0x00001fff020e7589 */ /* 0x0202a400000e0000 */
.L_x_4784:
[----:B0-----:R-:W0:Y:S01]  /*165d0*/  @!P1 S2R R3, SR_CgaCtaId ;  /* 0x0000000000039919 */ /* 0x001e220000008800 */
[----:B------:R-:W-:Y:S05]  /*165e0*/  WARPSYNC.ALL ;  /* 0x0000000000007948 */ /* 0x000fea0003800000 */
[----:B------:R-:W-:Y:S01]  /*165f0*/  BAR.SYNC.DEFER_BLOCKING 0x4, 0x180 ;  /* 0x0106000000007b1d */ /* 0x000fe20000010000 */
[----:B------:R-:W-:-:S05]  /*16600*/  @!P1 MOV R0, 0x400 ;  /* 0x0000040000009802 */ /* 0x000fca0000000f00 */
[----:B--2---:R2:W-:Y:S01]  /*16610*/  STL [R1+0x14], R14 ;  /* 0x0000140e01007387 */ /* 0x0045e20000100800 */
[----:B0-----:R-:W-:-:S05]  /*16620*/  @!P1 LEA R17, R3, R0, 0x18 ;  /* 0x0000000003119211 */ /* 0x001fca00078ec0ff */
[----:B------:R2:W-:Y:S01]  /*16630*/  @!P1 STS [R17+0x308d0], R2 ;  /* 0x0308d00211009388 */ /* 0x0005e20000000800 */
[----:B------:R-:W-:Y:S06]  /*16640*/  BAR.ARV 0x5, 0x180 ;  /* 0x0146000000007b1d */ /* 0x000fec0000002000 */
.L_x_4735:
[----:B------:R-:W4:Y:S01]  /*16650*/  LDL R0, [R1+0x14] ;  /* 0x0000140001007983 */ /* 0x000f220000100800 */
[----:B------:R-:W-:Y:S02]  /*16660*/  ULDC UR4, c[0x0][0xc38] ;  /* 0x00030e0000047ab9 */ /* 0x000fe40000000800 */
[----:B----4-:R-:W-:-:S13]  /*16670*/  ISETP.GE.AND P0, PT, R0, UR4, PT ;  /* 0x0000000400007c0c */ /* 0x010fda000bf06270 */
[----:B------:R-:W-:Y:S05]  /*16680*/  @!P0 BRA `(.L_x_4737) ;  /* 0xffffffb000dc8947 */ /* 0x000fea000383ffff */
.L_x_4637:
[----:B0-----:R-:W4:Y:S01]  /*16690*/  LDL.LU R0, [R1+0x18] ;  /* 0x0000180001007983 */ /* 0x001f220000300800 */
[----:B------:R-:W-:Y:S01]  /*166a0*/  BSSY B0, `(.L_x_4738) ;  /* 0x000000b000007945 */ /* 0x000fe20003800000 */
[----:B------:R-:W0:Y:S01]  /*166b0*/  S2R R5, SR_CgaCtaId ;  /* 0x0000000000057919 */ /* 0x000e220000008800 */
[----:B----4-:R-:W-:-:S05]  /*166c0*/  VIADD R0, R0, 0x1 ;  /* 0x0000000100007836 */ /* 0x010fca0000000000 */
[----:B-123--:R-:W-:-:S04]  /*166d0*/  LEA.HI R2, R0, R0, RZ, 0x1 ;  /* 0x0000000000027211 */ /* 0x00efc800078f08ff */
[----:B------:R-:W-:-:S05]  /*166e0*/  LOP3.LUT R3, R2, 0xfffffffe, RZ, 0xc0, !PT ;  /* 0xfffffffe02037812 */ /* 0x000fca00078ec0ff */
[----:B------:R-:W-:Y:S01]  /*166f0*/  IMAD.IADD R3, R0, 0x1, -R3 ;  /* 0x0000000100037824 */ /* 0x000fe200078e0a03 */
[----:B------:R-:W-:-:S04]  /*16700*/  MOV R0, 0x400 ;  /* 0x0000040000007802 */ /* 0x000fc80000000f00 */
[----:B0-----:R-:W-:Y:S02]  /*16710*/  LEA R0, R5, R0, 0x18 ;  /* 0x0000000005007211 */ /* 0x001fe400078ec0ff */
[----:B------:R-:W-:-:S04]  /*16720*/  SHF.L.U32 R3, R3, 0x1f, RZ ;  /* 0x0000001f03037819 */ /* 0x000fc800000006ff */
[----:B------:R-:W0:Y:S02]  /*16730*/  SYNCS.PHASECHK.TRANS64.TRYWAIT P0, [R0+URZ+0x30820], R3 ;  /* 0x03082003000075a7 */ /* 0x000e24000800017f */
[----:B0-----:R-:W-:Y:S05]  /*16740*/  @!P0 BRA `(.L_x_4739) ;  /* 0x0000001400b88947 */ /* 0x001fea0003800000 */
.L_x_4785:
[----:B------:R-:W-:Y:S05]  /*16750*/  BSYNC B0 ;  /* 0x0000000000007941 */ /* 0x000fea0003800000 */
.L_x_4738:
[----:B------:R-:W-:-:S03]  /*16760*/  UMOV UR4, 0xffffffff ;  /* 0xffffffff00047882 */ /* 0x000fc60000000000 */
[----:B------:R-:W-:Y:S05]  /*16770*/  BRA.DIV UR4, `(.L_x_4740) ;  /* 0x0000001604c07947 */ /* 0x000fea000b800000 */
[----:B------:R-:W1:Y:S02]  /*16780*/  S2R R2, SR_TID.X ;  /* 0x0000000000027919 */ /* 0x000e640000002100 */
[----:B-1----:R-:W-:-:S04]  /*16790*/  SHF.R.U32.HI R2, RZ, 0x5, R2 ;  /* 0x00000005ff027819 */ /* 0x002fc80000011602 */
[----:B------:R-:W-:-:S05]  /*167a0*/  LOP3.LUT R2, R2, 0x3, RZ, 0xc0, !PT ;  /* 0x0000000302027812 */ /* 0x000fca00078ec0ff */
[----:B------:R1:W2:Y:S02]  /*167b0*/  SHFL.IDX PT, R14, R2, RZ, 0x1f ;  /* 0x00001fff020e7589 */ /* 0x0002a400000e0000 */
.L_x_4788:
[----:B--2---:R-:W-:Y:S01]  /*167c0*/  ISETP.NE.AND P0, PT, R14, RZ, PT ;  /* 0x000000ff0e00720c */ /* 0x004fe20003f05270 */
[----:B------:R-:W-:-:S12]  /*167d0*/  BSSY B0, `(.L_x_4741) ;  /* 0x0000027000007945 */ /* 0x000fd80003800000 */
[----:B------:R-:W-:Y:S05]  /*167e0*/  @P0 BRA `(.L_x_4742) ;  /* 0x0000000000940947 */ /* 0x000fea0003800000 */
[----:B------:R-:W-:-:S03]  /*167f0*/  UMOV UR4, 0xffffffff ;  /* 0xffffffff00047882 */ /* 0x000fc60000000000 */
[----:B------:R-:W-:Y:S05]  /*16800*/  BRA.DIV UR4, `(.L_x_4743) ;  /* 0x0000001604d07947 */ /* 0x000fea000b800000 */
[----:B------:R-:W-:-:S13]  /*16810*/  ELECT P6, URZ, PT ;  /* 0x00000000003f782f */ /* 0x000fda00038c0000 */
.L_x_4791:
        /* <DEDUP_REMOVED lines=8> */
.L_x_4744:
        /* <DEDUP_REMOVED lines=13> */
.L_x_4792:
[----:B------:R-:W1:Y:S02]  /*16970*/  SYNCS.PHASECHK.TRANS64.TRYWAIT P0, [R3+URZ], R2 ;  /* 0x00000002030075a7 */ /* 0x000e64000800017f */
[----:B-1----:R-:W-:Y:S05]  /*16980*/  @!P0 BRA `(.L_x_4746) ;  /* 0x0000001400a48947 */ /* 0x002fea0003800000 */
.L_x_4793:
[----:B------:R-:W-:Y:S05]  /*16990*/  @!P2 BRA `(.L_x_4747) ;  /* 0x000000000004a947 */ /* 0x000fea0003800000 */
[----:B------:R-:W-:Y:S01]  /*169a0*/  BPT.TRAP 0x1 ;  /* 0x000000040000795c */ /* 0x000fe20000300000 */
.L_x_4747:
[----:B-1----:R-:W-:-:S04]  /*169b0*/  VIADD R3, R0, 0x30860 ;  /* 0x0003086000037836 */ /* 0x002fc80000000000 */
[----:B------:R-:W-:-:S04]  /*169c0*/  IMAD R18, R18, 0x8, R3 ;  /* 0x0000000812127824 */ /* 0x000fc800078e0203 */
[----:B------:R-:W1:Y:S02]  /*169d0*/  SYNCS.PHASECHK.TRANS64.TRYWAIT P0, [R18+URZ], R5 ;  /* 0x00000005120075a7 */ /* 0x000e64000800017f */
[----:B-1----:R-:W-:Y:S05]  /*169e0*/  @!P0 BRA `(.L_x_4748) ;  /* 0x0000001400a08947 */ /* 0x002fea0003800000 */
.L_x_4794:
[----:B------:R-:W-:-:S07]  /*169f0*/  IMAD R3, R4, 0x8, R3 ;  /* 0x0000000804037824 */ /* 0x000fce00078e0203 */
.L_x_4749:
[----:B--2---:R2:W3:Y:S02]  /*16a00*/  SYNCS.PHASECHK.TRANS64.TRYWAIT P0, [R3+URZ], R2 ;  /* 0x00000002030075a7 */ /* 0x0044e4000800017f */
[----:B---3--:R-:W-:Y:S05]  /*16a10*/  @!P0 NANOSLEEP.SYNCS 0x989680 ;  /* 0x009896800000895d */ /* 0x008fea0003900000 */
[----:B------:R-:W3:Y:S02]  /*16a20*/  @!P0 SYNCS.PHASECHK.TRANS64 P0, [R3+URZ], R2 ;  /* 0x00000002030085a7 */ /* 0x000ee4000800007f */
[----:B---3--:R-:W-:Y:S05]  /*16a30*/  @!P0 BRA `(.L_x_4749) ;  /* 0xfffffffc00f08947 */ /* 0x008fea000383ffff */
.L_x_4742:
[----:B------:R-:W-:Y:S05]  /*16a40*/  BSYNC B0 ;  /* 0x0000000000007941 */ /* 0x000fea0003800000 */
.L_x_4741:
[----:B------:R-:W-:Y:S05]  /*16a50*/  EXIT ;  /* 0x000000000000794d */ /* 0x000fea0003800000 */
.L_x_4550:
[----:B0-----:R-:W-:-:S04]  /*16a60*/  IMAD.U32 R3, RZ, RZ, UR38 ;  /* 0x00000026ff037e24 */ /* 0x001fc8000f8e00ff */
[----:B------:R0:W1:Y:S03]  /*16a70*/  SYNCS.PHASECHK.TRANS64.TRYWAIT P1, [R3+URZ+0x30800], R0 ;  /* 0x03080000030075a7 */ /* 0x000066000802017f */
[----:B-1----:R-:W-:Y:S05]  /*16a80*/  @!P1 NANOSLEEP.SYNCS 0x989680 ;  /* 0x009896800000995d */ /* 0x002fea0003900000 */
[----:B------:R-:W1:Y:S02]  /*16a90*/  @!P1 SYNCS.PHASECHK.TRANS64 P1, [R3+URZ+0x30800], R0 ;  /* 0x03080000030095a7 */ /* 0x000e64000802007f */
[----:B-1----:R-:W-:Y:S05]  /*16aa0*/  @!P1 BRA `(.L_x_4550) ;  /* 0xfffffffc00ec9947 */ /* 0x002fea000383ffff */
[----:B------:R-:W-:Y:S05]  /*16ab0*/  BRA `(.L_x_4750) ;  /* 0xfffffeb000487947 */ /* 0x000fea000383ffff */
.L_x_4554:
[----:B-1----:R1:W3:Y:S02]  /*16ac0*/  SYNCS.PHASECHK.TRANS64.TRYWAIT P1, [R11+URZ+0x30830], R0 ;  /* 0x030830000b0075a7 */ /* 0x0022e4000802017f */
[----:B---3--:R-:W-:Y:S05]  /*16ad0*/  @!P1 NANOSLEEP.SYNCS 0x989680 ;  /* 0x009896800000995d */ /* 0x008fea0003900000 */
[----:B------:R-:W3:Y:S02]  /*16ae0*/  @!P1 SYNCS.PHASECHK.TRANS64 P1, [R11+URZ+0x30830], R0 ;  /* 0x030830000b0095a7 */ /* 0x000ee4000802007f */
[----:B---3--:R-:W-:Y:S05]  /*16af0*/  @!P1 BRA `(.L_x_4554) ;  /* 0xfffffffc00f09947 */ /* 0x008fea000383ffff */
[----:B------:R-:W-:Y:S05]  /*16b00*/  BRA `(.L_x_4553) ;  /* 0xfffffeb0007c7947 */ /* 0x000fea000383ffff */
.L_x_4570:
[----:B-1----:R-:W-:-:S04]  /*16b10*/  IMAD.U32 R12, RZ, RZ, UR7 ;  /* 0x00000007ff0c7e24 */ /* 0x002fc8000f8e00ff */
[----:B------:R1:W2:Y:S03]  /*16b20*/  SYNCS.PHASECHK.TRANS64.TRYWAIT P1, [R12+URZ+0x30830], R9 ;  /* 0x030830090c0075a7 */ /* 0x0002a6000802017f */
[----:B--2---:R-:W-:Y:S05]  /*16b30*/  @!P1 NANOSLEEP.SYNCS 0x989680 ;  /* 0x009896800000995d */ /* 0x004fea0003900000 */
[----:B------:R-:W2:Y:S02]  /*16b40*/  @!P1 SYNCS.PHASECHK.TRANS64 P1, [R12+URZ+0x30830], R9 ;  /* 0x030830090c0095a7 */ /* 0x000ea4000802007f */
[----:B--2---:R-:W-:Y:S05]  /*16b50*/  @!P1 BRA `(.L_x_4570) ;  /* 0xfffffffc00ec9947 */ /* 0x004fea000383ffff */
[----:B------:R-:W-:Y:S05]  /*16b60*/  BRA `(.L_x_4569) ;  /* 0xfffffee400247947 */ /* 0x000fea000383ffff */
.L_x_4574:
[----:B01----:R-:W-:-:S04]  /*16b70*/  IMAD.U32 R9, RZ, RZ, UR6 ;  /* 0x00000006ff097e24 */ /* 0x003fc8000f8e00ff */
[----:B------:R0:W1:Y:S03]  /*16b80*/  SYNCS.PHASECHK.TRANS64.TRYWAIT P1, [R9+URZ+0x30850], R0 ;  /* 0x03085000090075a7 */ /* 0x000066000802017f */
[----:B-1----:R-:W-:Y:S05]  /*16b90*/  @!P1 NANOSLEEP.SYNCS 0x989680 ;  /* 0x009896800000995d */ /* 0x002fea0003900000 */
[----:B------:R-:W1:Y:S02]  /*16ba0*/  @!P1 SYNCS.PHASECHK.TRANS64 P1, [R9+URZ+0x30850], R0 ;  /* 0x03085000090095a7 */ /* 0x000e64000802007f */
[----:B-1----:R-:W-:Y:S05]  /*16bb0*/  @!P1 BRA `(.L_x_4574) ;  /* 0xfffffffc00ec9947 */ /* 0x002fea000383ffff */
[----:B------:R-:W-:Y:S05]  /*16bc0*/  BRA `(.L_x_4573) ;  /* 0xfffffeec00cc7947 */ /* 0x000fea000383ffff */
.L_x_4591:
[----:B-1----:R-:W-:-:S04]  /*16bd0*/  IMAD.U32 R4, RZ, RZ, UR6 ;  /* 0x00000006ff047e24 */ /* 0x002fc8000f8e00ff */
[----:B------:R1:W2:Y:S03]  /*16be0*/  SYNCS.PHASECHK.TRANS64.TRYWAIT P1, [R4+URZ+0x30830], R3 ;  /* 0x03083003040075a7 */ /* 0x0002a6000802017f */
[----:B--2---:R-:W-:Y:S05]  /*16bf0*/  @!P1 NANOSLEEP.SYNCS 0x989680 ;  /* 0x009896800000995d */ /* 0x004fea0003900000 */
[----:B------:R-:W2:Y:S02]  /*16c00*/  @!P1 SYNCS.PHASECHK.TRANS64 P1, [R4+URZ+0x30830], R3 ;  /* 0x03083003040095a7 */ /* 0x000ea4000802007f */
[----:B--2---:R-:W-:Y:S05]  /*16c10*/  @!P1 BRA `(.L_x_4591) ;  /* 0xfffffffc00ec9947 */ /* 0x004fea000383ffff */
[----:B------:R-:W-:Y:S05]  /*16c20*/  BRA `(.L_x_4590) ;  /* 0xffffff1c00187947 */ /* 0x000fea000383ffff */
.L_x_4595:
[----:B01----:R-:W-:-:S04]  /*16c30*/  IMAD.U32 R3, RZ, RZ, UR10 ;  /* 0x0000000aff037e24 */ /* 0x003fc8000f8e00ff */
[----:B------:R0:W1:Y:S03]  /*16c40*/  SYNCS.PHASECHK.TRANS64.TRYWAIT P1, [R3+URZ+0x30850], R0 ;  /* 0x03085000030075a7 */ /* 0x000066000802017f */
[----:B-1----:R-:W-:Y:S05]  /*16c50*/  @!P1 NANOSLEEP.SYNCS 0x989680 ;  /* 0x009896800000995d */ /* 0x002fea0003900000 */
[----:B------:R-:W1:Y:S02]  /*16c60*/  @!P1 SYNCS.PHASECHK.TRANS64 P1, [R3+URZ+0x30850], R0 ;  /* 0x03085000030095a7 */ /* 0x000e64000802007f */
[----:B-1----:R-:W-:Y:S05]  /*16c70*/  @!P1 BRA `(.L_x_4595) ;  /* 0xfffffffc00ec9947 */ /* 0x002fea000383ffff */
[----:B------:R-:W-:Y:S05]  /*16c80*/  BRA `(.L_x_4594) ;  /* 0xffffff2400c07947 */ /* 0x000fea000383ffff */
.L_x_4601:
[----:B-1----:R-:W-:-:S04]  /*16c90*/  IMAD.U32 R4, RZ, RZ, UR6 ;  /* 0x00000006ff047e24 */ /* 0x002fc8000f8e00ff */
[----:B------:R1:W2:Y:S03]  /*16ca0*/  SYNCS.PHASECHK.TRANS64.TRYWAIT P1, [R4+URZ+0x30830], R3 ;  /* 0x03083003040075a7 */ /* 0x0002a6000802017f */
[----:B--2---:R-:W-:Y:S05]  /*16cb0*/  @!P1 NANOSLEEP.SYNCS 0x989680 ;  /* 0x009896800000995d */ /* 0x004fea0003900000 */
[----:B------:R-:W2:Y:S02]  /*16cc0*/  @!P1 SYNCS.PHASECHK.TRANS64 P1, [R4+URZ+0x30830], R3 ;  /* 0x03083003040095a7 */ /* 0x000ea4000802007f */
[----:B--2---:R-:W-:Y:S05]  /*16cd0*/  @!P1 BRA `(.L_x_4601) ;  /* 0xfffffffc00ec9947 */ /* 0x004fea000383ffff */
[----:B------:R-:W-:Y:S05]  /*16ce0*/  BRA `(.L_x_4600) ;  /* 0xffffff40000c7947 */ /* 0x000fea000383ffff */
.L_x_4605:
[----:B01----:R-:W-:-:S04]  /*16cf0*/  IMAD.U32 R3, RZ, RZ, UR10 ;  /* 0x0000000aff037e24 */ /* 0x003fc8000f8e00ff */
[----:B------:R0:W1:Y:S03]  /*16d00*/  SYNCS.PHASECHK.TRANS64.TRYWAIT P1, [R3+URZ+0x30850], R0 ;  /* 0x03085000030075a7 */ /* 0x000066000802017f */
[----:B-1----:R-:W-:Y:S05]  /*16d10*/  @!P1 NANOSLEEP.SYNCS 0x989680 ;  /* 0x009896800000995d */ /* 0x002fea0003900000 */
[----:B------:R-:W1:Y:S02]  /*16d20*/  @!P1 SYNCS.PHASECHK.TRANS64 P1, [R3+URZ+0x30850], R0 ;  /* 0x03085000030095a7 */ /* 0x000e64000802007f */
[----:B-1----:R-:W-:Y:S05]  /*16d30*/  @!P1 BRA `(.L_x_4605) ;  /* 0xfffffffc00ec9947 */ /* 0x002fea000383ffff */
[----:B------:R-:W-:Y:S05]  /*16d40*/  BRA `(.L_x_4604) ;  /* 0xffffff4800b47947 */ /* 0x000fea000383ffff */
.L_x_4618:
[----:B-1----:R-:W-:-:S04]  /*16d50*/  IMAD.U32 R7, RZ, RZ, UR5 ;  /* 0x00000005ff077e24 */ /* 0x002fc8000f8e00ff */
[----:B------:R1:W2:Y:S03]  /*16d60*/  SYNCS.PHASECHK.TRANS64.TRYWAIT P0, [R7+URZ+0x30850], R0 ;  /* 0x03085000070075a7 */ /* 0x0002a6000800017f */
[----:B--2---:R-:W-:Y:S05]  /*16d70*/  @!P0 NANOSLEEP.SYNCS 0x989680 ;  /* 0x009896800000895d */ /* 0x004fea0003900000 */
[----:B------:R-:W2:Y:S02]  /*16d80*/  @!P0 SYNCS.PHASECHK.TRANS64 P0, [R7+URZ+0x30850], R0 ;  /* 0x03085000070085a7 */ /* 0x000ea4000800007f */
[----:B--2---:R-:W-:Y:S05]  /*16d90*/  @!P0 BRA `(.L_x_4618) ;  /* 0xfffffffc00ec8947 */ /* 0x004fea000383ffff */
[----:B------:R-:W-:Y:S05]  /*16da0*/  BRA `(.L_x_4617) ;  /* 0xffffff7800a47947 */ /* 0x000fea000383ffff */
.L_x_4654:
[----:B------:R-:W-:Y:S02]  /*16db0*/  IMAD.MOV.U32 R13, RZ, RZ, R4 ;  /* 0x000000ffff0d7224 */ /* 0x000fe400078e0004 */
[----:B------:R-:W-:Y:S02]  /*16dc0*/  IMAD.MOV.U32 R12, RZ, RZ, RZ ;  /* 0x000000ffff0c7224 */ /* 0x000fe400078e00ff */
[----:B------:R-:W-:Y:S02]  /*16dd0*/  IMAD.MOV.U32 R11, RZ, RZ, 0x1f ;  /* 0x0000001fff0b7424 */ /* 0x000fe400078e00ff */
[----:B------:R-:W-:-:S07]  /*16de0*/  IMAD.MOV.U32 R15, RZ, RZ, -0x1 ;  /* 0xffffffffff0f7424 */ /* 0x000fce00078e00ff */
[----:B0-----:R-:W-:Y:S05]  /*16df0*/  WARPSYNC.COLLECTIVE R15, `(.L_x_4751) ;  /* 0x000000000f087348 */ /* 0x001fea0003c00000 */
[----:B------:R1:W2:Y:S02]  /*16e00*/  SHFL.IDX P6, R14, R13, R12, R11 ;  /* 0x0000000c0d0e7389 */ /* 0x0002a400000c000b */
[----:B012---:R-:W-:Y:S01]  /*16e10*/  ENDCOLLECTIVE ;  /* 0x000000000000791b */ /* 0x007fe20003800000 */
.L_x_4751:
[----:B------:R-:W-:Y:S05]  /*16e20*/  BRA `(.L_x_4752) ;  /* 0xffffffb800ac7947 */ /* 0x000fea000383ffff */
.L_x_4656:
[----:B------:R-:W-:Y:S01]  /*16e30*/  BSSY B0, `(.L_x_4753) ;  /* 0x0000006000007945 */ /* 0x000fe20003800000 */
[----:B------:R-:W-:-:S07]  /*16e40*/  IMAD.MOV.U32 R15, RZ, RZ, -0x1 ;  /* 0xffffffffff0f7424 */ /* 0x000fce00078e00ff */
[----:B01----:R-:W-:Y:S05]  /*16e50*/  WARPSYNC.COLLECTIVE R15, `(.L_x_4754) ;  /* 0x000000000f0c7348 */ /* 0x003fea0003c00000 */
[----:B------:R-:W-:Y:S02]  /*16e60*/  ELECT P6, UR62, PT ;  /* 0x00000000003e782f */ /* 0x000fe400038c0000 */
[----:B------:R-:W-:Y:S01]  /*16e70*/  MOV R14, UR62 ;  /* 0x0000003e000e7c02 */ /* 0x000fe20008000f00 */
[----:B01----:R-:W-:Y:S10]  /*16e80*/  ENDCOLLECTIVE ;  /* 0x000000000000791b */ /* 0x003ff40003800000 */
.L_x_4754:
[----:B------:R-:W-:Y:S05]  /*16e90*/  BSYNC B0 ;  /* 0x0000000000007941 */ /* 0x000fea0003800000 */
.L_x_4753:
[----:B------:R-:W-:Y:S05]  /*16ea0*/  BRA `(.L_x_4755) ;  /* 0xffffffb800b07947 */ /* 0x000fea000383ffff */
.L_x_4658:
[----:B0-----:R0:W2:Y:S02]  /*16eb0*/  SYNCS.PHASECHK.TRANS64.TRYWAIT P0, [R0+URZ+0x30840], R2 ;  /* 0x03084002000075a7 */ /* 0x0010a4000800017f */
[----:B--2---:R-:W-:Y:S05]  /*16ec0*/  @!P0 NANOSLEEP.SYNCS 0x989680 ;  /* 0x009896800000895d */ /* 0x004fea0003900000 */
[----:B------:R-:W2:Y:S02]  /*16ed0*/  @!P0 SYNCS.PHASECHK.TRANS64 P0, [R0+URZ+0x30840], R2 ;  /* 0x03084002000085a7 */ /* 0x000ea4000800007f */
[----:B--2---:R-:W-:Y:S05]  /*16ee0*/  @!P0 BRA `(.L_x_4658) ;  /* 0xfffffffc00f08947 */ /* 0x004fea000383ffff */
[----:B------:R-:W-:Y:S05]  /*16ef0*/  BRA `(.L_x_4756) ;  /* 0xffffffbc00047947 */ /* 0x000fea000383ffff */
.L_x_4662:
[----:B------:R-:W-:Y:S01]  /*16f00*/  IMAD.MOV.U32 R13, RZ, RZ, R6 ;  /* 0x000000ffff0d7224 */ /* 0x000fe200078e0006 */
[----:B------:R-:W-:Y:S01]  /*16f10*/  LOP3.LUT R8, R8, 0x7f, RZ, 0xc0, !PT ;  /* 0x0000007f08087812 */ /* 0x000fe200078ec0ff */
[----:B------:R-:W-:Y:S02]  /*16f20*/  IMAD.MOV.U32 R12, RZ, RZ, RZ ;  /* 0x000000ffff0c7224 */ /* 0x000fe400078e00ff */
[----:B------:R-:W-:Y:S01]  /*16f30*/  IMAD.MOV.U32 R11, RZ, RZ, 0x181f ;  /* 0x0000181fff0b7424 */ /* 0x000fe200078e00ff */
[----:B------:R-:W-:Y:S01]  /*16f40*/  SHF.R.U32.HI R8, RZ, 0x3, R8 ;  /* 0x00000003ff087819 */ /* 0x000fe20000011608 */
[----:B------:R-:W-:-:S04]  /*16f50*/  IMAD.MOV.U32 R15, RZ, RZ, -0x1 ;  /* 0xffffffffff0f7424 */ /* 0x000fc800078e00ff */
[----:B------:R-:W-:-:S07]  /*16f60*/  VIADD R4, R8, UR43 ;  /* 0x0000002b08047c36 */ /* 0x000fce0008000000 */
[----:B-----5:R-:W-:Y:S05]  /*16f70*/  WARPSYNC.COLLECTIVE R15, `(.L_x_4757) ;  /* 0x000000000f087348 */ /* 0x020fea0003c00000 */
[----:B------:R0:W1:Y:S02]  /*16f80*/  SHFL.IDX P6, R14, R13, R12, R11 ;  /* 0x0000000c0d0e7389 */ /* 0x00006400000c000b */
[----:B01---5:R-:W-:Y:S01]  /*16f90*/  ENDCOLLECTIVE ;  /* 0x000000000000791b */ /* 0x023fe20003800000 */
.L_x_4757:
[----:B------:R-:W-:Y:S02]  /*16fa0*/  VIADD R8, R4, 0x10 ;  /* 0x0000001004087836 */ /* 0x000fe40000000000 */
[----:B------:R-:W-:Y:S02]  /*16fb0*/  IMAD.MOV.U32 R13, RZ, RZ, R0 ;  /* 0x000000ffff0d7224 */ /* 0x000fe400078e0000 */
[----:B------:R-:W-:-:S07]  /*16fc0*/  IMAD.MOV.U32 R2, RZ, RZ, R14 ;  /* 0x000000ffff027224 */ /* 0x000fce00078e000e */
[----:B------:R-:W-:Y:S05]  /*16fd0*/  WARPSYNC.COLLECTIVE R15, `(.L_x_4758) ;  /* 0x000000000f087348 */ /* 0x000fea0003c00000 */
[----:B------:R0:W1:Y:S02]  /*16fe0*/  SHFL.IDX P6, R14, R13, R12, R11 ;  /* 0x0000000c0d0e7389 */ /* 0x00006400000c000b */
[----:B01----:R-:W-:Y:S01]  /*16ff0*/  ENDCOLLECTIVE ;  /* 0x000000000000791b */ /* 0x003fe20003800000 */
.L_x_4758:
        /* <DEDUP_REMOVED lines=18> */
[----:B------:R-:W-:-:S13]  /*17120*/  ISETP.GE.AND P4, PT, R8, R5, PT ;  /* 0x000000050800720c */ /* 0x000fda0003f86270 */
[----:B0-----:R-:W-:Y:S05]  /*17130*/  WARPSYNC.COLLECTIVE R15, `(.L_x_4759) ;  /* 0x000000000f087348 */ /* 0x001fea0003c00000 */
[----:B------:R1:W2:Y:S02]  /*17140*/  SHFL.IDX P6, R14, R13, R12, R11 ;  /* 0x0000000c0d0e7389 */ /* 0x0002a400000c000b */
[----:B012---:R-:W-:Y:S01]  /*17150*/  ENDCOLLECTIVE ;  /* 0x000000000000791b */ /* 0x007fe20003800000 */
.L_x_4759:
[----:B------:R-:W-:Y:S02]  /*17160*/  IMAD.MOV.U32 R13, RZ, RZ, R0 ;  /* 0x000000ffff0d7224 */ /* 0x000fe400078e0000 */
[----:B------:R-:W-:-:S07]  /*17170*/  IMAD.MOV.U32 R2, RZ, RZ, R14 ;  /* 0x000000ffff027224 */ /* 0x000fce00078e000e */
[----:B------:R-:W-:Y:S05]  /*17180*/  WARPSYNC.COLLECTIVE R15, `(.L_x_4760) ;  /* 0x000000000f087348 */ /* 0x000fea0003c00000 */
[----:B------:R0:W1:Y:S02]  /*17190*/  SHFL.IDX P6, R14, R13, R12, R11 ;  /* 0x0000000c0d0e7389 */ /* 0x00006400000c000b */
[----:B01----:R-:W-:Y:S01]  /*171a0*/  ENDCOLLECTIVE ;  /* 0x000000000000791b */ /* 0x003fe20003800000 */
.L_x_4760:
        /* <DEDUP_REMOVED lines=14> */
[----:B------:R0:W-:Y:S02]  /*17290*/  @!P4 LDGSTS.E.BYPASS.LTC128B.128 [R9+0x1ac00], desc[UR4][R2.64+0x100], !P2 ;  /* 0x1ac001000209cfae */ /* 0x0001e4000d101d44 */
[----:B0-----:R-:W-:Y:S05]  /*172a0*/  WARPSYNC.COLLECTIVE R15, `(.L_x_4761) ;  /* 0x000000000f087348 */ /* 0x001fea0003c00000 */
[----:B------:R1:W2:Y:S02]  /*172b0*/  SHFL.IDX P6, R14, R13, R12, R11 ;  /* 0x0000000c0d0e7389 */ /* 0x0002a400000c000b */
[----:B012---:R-:W-:Y:S01]  /*172c0*/  ENDCOLLECTIVE ;  /* 0x000000000000791b */ /* 0x007fe20003800000 */
.L_x_4761:
[----:B------:R-:W-:-:S05]  /*172d0*/  VIADD R2, R4, 0x20 ;  /* 0x0000002004027836 */ /* 0x000fca0000000000 */
[----:B------:R-:W-:Y:S01]  /*172e0*/  ISETP.GE.AND P4, PT, R2, R5, PT ;  /* 0x000000050200720c */ /* 0x000fe20003f86270 */
[----:B------:R-:W-:Y:S02]  /*172f0*/  IMAD.MOV.U32 R13, RZ, RZ, R0 ;  /* 0x000000ffff0d7224 */ /* 0x000fe400078e0000 */
[----:B------:R-:W-:-:S10]  /*17300*/  IMAD.MOV.U32 R2, RZ, RZ, R14 ;  /* 0x000000ffff027224 */ /* 0x000fd400078e000e */
[----:B------:R-:W-:Y:S05]  /*17310*/  WARPSYNC.COLLECTIVE R15, `(.L_x_4762) ;  /* 0x000000000f087348 */ /* 0x000fea0003c00000 */
[----:B------:R0:W1:Y:S02]  /*17320*/  SHFL.IDX P6, R14, R13, R12, R11 ;  /* 0x0000000c0d0e7389 */ /* 0x00006400000c000b */
[----:B01----:R-:W-:Y:S01]  /*17330*/  ENDCOLLECTIVE ;  /* 0x000000000000791b */ /* 0x003fe20003800000 */
.L_x_4762:
        /* <DEDUP_REMOVED lines=18> */
.L_x_4763:
[----:B------:R-:W-:-:S05]  /*17460*/  VIADD R2, R4, 0x30 ;  /* 0x0000003004027836 */ /* 0x000fca0000000000 */
[----:B------:R-:W-:Y:S01]  /*17470*/  ISETP.GE.AND P4, PT, R2, R5, PT ;  /* 0x000000050200720c */ /* 0x000fe20003f86270 */
[----:B------:R-:W-:Y:S02]  /*17480*/  IMAD.MOV.U32 R13, RZ, RZ, R0 ;  /* 0x000000ffff0d7224 */ /* 0x000fe400078e0000 */
[----:B------:R-:W-:-:S10]  /*17490*/  IMAD.MOV.U32 R2, RZ, RZ, R14 ;  /* 0x000000ffff027224 */ /* 0x000fd400078e000e */
[----:B------:R-:W-:Y:S05]  /*174a0*/  WARPSYNC.COLLECTIVE R15, `(.L_x_4764) ;  /* 0x000000000f087348 */ /* 0x000fea0003c00000 */
[----:B------:R0:W1:Y:S02]  /*174b0*/  SHFL.IDX P6, R14, R13, R12, R11 ;  /* 0x0000000c0d0e7389 */ /* 0x00006400000c000b */
[----:B01----:R-:W-:Y:S01]  /*174c0*/  ENDCOLLECTIVE ;  /* 0x000000000000791b */ /* 0x003fe20003800000 */
.L_x_4764:
        /* <DEDUP_REMOVED lines=18> */
.L_x_4765:
[----:B------:R-:W-:-:S05]  /*175f0*/  VIADD R2, R4, 0x40 ;  /* 0x0000004004027836 */ /* 0x000fca0000000000 */
[----:B------:R-:W-:Y:S01]  /*17600*/  ISETP.GE.AND P4, PT, R2, R5, PT ;  /* 0x000000050200720c */ /* 0x000fe20003f86270 */
[----:B------:R-:W-:Y:S02]  /*17610*/  IMAD.MOV.U32 R13, RZ, RZ, R0 ;  /* 0x000000ffff0d7224 */ /* 0x000fe400078e0000 */
[----:B------:R-:W-:-:S10]  /*17620*/  IMAD.MOV.U32 R2, RZ, RZ, R14 ;  /* 0x000000ffff027224 */ /* 0x000fd400078e000e */
[----:B------:R-:W-:Y:S05]  /*17630*/  WARPSYNC.COLLECTIVE R15, `(.L_x_4766) ;  /* 0x000000000f087348 */ /* 0x000fea0003c00000 */
[----:B------:R0:W1:Y:S02]  /*17640*/  SHFL.IDX P6, R14, R13, R12, R11 ;  /* 0x0000000c0d0e7389 */ /* 0x00006400000c000b */
[----:B01----:R-:W-:Y:S01]  /*17650*/  ENDCOLLECTIVE ;  /* 0x000000000000791b */ /* 0x003fe20003800000 */
.L_x_4766:
        /* <DEDUP_REMOVED lines=18> */
.L_x_4767:
[----:B------:R-:W-:-:S05]  /*17780*/  VIADD R2, R4, 0x50 ;  /* 0x0000005004027836 */ /* 0x000fca0000000000 */
[----:B------:R-:W-:Y:S01]  /*17790*/  ISETP.GE.AND P4, PT, R2, R5, PT ;  /* 0x000000050200720c */ /* 0x000fe20003f86270 */
[----:B------:R-:W-:Y:S02]  /*177a0*/  IMAD.MOV.U32 R13, RZ, RZ, R0 ;  /* 0x000000ffff0d7224 */ /* 0x000fe400078e0000 */
[----:B------:R-:W-:-:S10]  /*177b0*/  IMAD.MOV.U32 R2, RZ, RZ, R14 ;  /* 0x000000ffff027224 */ /* 0x000fd400078e000e */
[----:B------:R-:W-:Y:S05]  /*177c0*/  WARPSYNC.COLLECTIVE R15, `(.L_x_4768) ;  /* 0x000000000f087348 */ /* 0x000fea0003c00000 */
[----:B------:R0:W1:Y:S02]  /*177d0*/  SHFL.IDX P6, R14, R13, R12, R11 ;  /* 0x0000000c0d0e7389 */ /* 0x00006400000c000b */
[----:B01----:R-:W-:Y:S01]  /*177e0*/  ENDCOLLECTIVE ;  /* 0x000000000000791b */ /* 0x003fe20003800000 */
.L_x_4768:
        /* <DEDUP_REMOVED lines=18> */
.L_x_4769:
[----:B------:R-:W-:-:S05]  /*17910*/  VIADD R2, R4, 0x60 ;  /* 0x0000006004027836 */ /* 0x000fca0000000000 */
[----:B------:R-:W-:Y:S01]  /*17920*/  ISETP.GE.AND P4, PT, R2, R5, PT ;  /* 0x000000050200720c */ /* 0x000fe20003f86270 */
[----:B------:R-:W-:Y:S02]  /*17930*/  IMAD.MOV.U32 R13, RZ, RZ, R0 ;  /* 0x000000ffff0d7224 */ /* 0x000fe400078e0000 */
[----:B------:R-:W-:-:S10]  /*17940*/  IMAD.MOV.U32 R2, RZ, RZ, R14 ;  /* 0x000000ffff027224 */ /* 0x000fd400078e000e */
[----:B------:R-:W-:Y:S05]  /*17950*/  WARPSYNC.COLLECTIVE R15, `(.L_x_4770) ;  /* 0x000000000f087348 */ /* 0x000fea0003c00000 */
[----:B------:R0:W1:Y:S02]  /*17960*/  SHFL.IDX P6, R14, R13, R12, R11 ;  /* 0x0000000c0d0e7389 */ /* 0x00006400000c000b */
[----:B01----:R-:W-:Y:S01]  /*17970*/  ENDCOLLECTIVE ;  /* 0x000000000000791b */ /* 0x003fe20003800000 */
.L_x_4770:
        /* <DEDUP_REMOVED lines=18> */
.L_x_4771:
[----:B------:R-:W-:Y:S02]  /*17aa0*/  IMAD.MOV.U32 R13, RZ, RZ, R0 ;  /* 0x000000ffff0d7224 */ /* 0x000fe400078e0000 */
[----:B------:R-:W-:-:S07]  /*17ab0*/  IMAD.MOV.U32 R6, RZ, RZ, R14 ;  /* 0x000000ffff067224 */ /* 0x000fce00078e000e */
[----:B------:R-:W-:Y:S05]  /*17ac0*/  WARPSYNC.COLLECTIVE R15, `(.L_x_4772) ;  /* 0x000000000f087348 */ /* 0x000fea0003c00000 */
[----:B------:R0:W1:Y:S02]  /*17ad0*/  SHFL.IDX P6, R14, R13, R12, R11 ;  /* 0x0000000c0d0e7389 */ /* 0x00006400000c000b */
[----:B01----:R-:W-:Y:S01]  /*17ae0*/  ENDCOLLECTIVE ;  /* 0x000000000000791b */ /* 0x003fe20003800000 */
.L_x_4772:
[----:B------:R-:W-:Y:S01]  /*17af0*/  IMAD.MOV.U32 R0, RZ, RZ, R14 ;  /* 0x000000ffff007224 */ /* 0x000fe200078e000e */
[----:B------:R-:W-:Y:S06]  /*17b00*/  BRA `(.L_x_4773) ;  /* 0xffffffbc00787947 */ /* 0x000fec000383ffff */
.L_x_4667:
[----:B0-----:R0:W1:Y:S02]  /*17b10*/  SYNCS.PHASECHK.TRANS64.TRYWAIT P0, [R17+URZ+0x30820], R0 ;  /* 0x03082000110075a7 */ /* 0x001064000800017f */
[----:B-1----:R-:W-:Y:S05]  /*17b20*/  @!P0 NANOSLEEP.SYNCS 0x989680 ;  /* 0x009896800000895d */ /* 0x002fea0003900000 */
[----:B------:R-:W1:Y:S02]  /*17b30*/  @!P0 SYNCS.PHASECHK.TRANS64 P0, [R17+URZ+0x30820], R0 ;  /* 0x03082000110085a7 */ /* 0x000e64000800007f */
[----:B-1----:R-:W-:Y:S05]  /*17b40*/  @!P0 BRA `(.L_x_4667) ;  /* 0xfffffffc00f08947 */ /* 0x002fea000383ffff */
[----:B------:R-:W-:Y:S05]  /*17b50*/  BRA `(.L_x_4774) ;  /* 0xffffffbc00f07947 */ /* 0x000fea000383ffff */
.L_x_4674:
[----:B0-----:R0:W1:Y:S02]  /*17b60*/  SYNCS.PHASECHK.TRANS64.TRYWAIT P0, [R3+URZ+0x30840], R2 ;  /* 0x03084002030075a7 */ /* 0x001064000800017f */
[----:B-1----:R-:W-:Y:S05]  /*17b70*/  @!P0 NANOSLEEP.SYNCS 0x989680 ;  /* 0x009896800000895d */ /* 0x002fea0003900000 */
[----:B------:R-:W1:Y:S02]  /*17b80*/  @!P0 SYNCS.PHASECHK.TRANS64 P0, [R3+URZ+0x30840], R2 ;  /* 0x03084002030085a7 */ /* 0x000e64000800007f */
[----:B-1----:R-:W-:Y:S05]  /*17b90*/  @!P0 BRA `(.L_x_4674) ;  /* 0xfffffffc00f08947 */ /* 0x002fea000383ffff */
[----:B------:R-:W-:Y:S05]  /*17ba0*/  BRA `(.L_x_4775) ;  /* 0xffffffc000ac7947 */ /* 0x000fea000383ffff */
.L_x_4681:
[----:B0-----:R0:W1:Y:S02]  /*17bb0*/  SYNCS.PHASECHK.TRANS64.TRYWAIT P0, [R3+URZ+0x60], R2 ;  /* 0x00006002030075a7 */ /* 0x001064000800017f */
[----:B-1----:R-:W-:Y:S05]  /*17bc0*/  @!P0 NANOSLEEP.SYNCS 0x989680 ;  /* 0x009896800000895d */ /* 0x002fea0003900000 */
[----:B------:R-:W1:Y:S02]  /*17bd0*/  @!P0 SYNCS.PHASECHK.TRANS64 P0, [R3+URZ+0x60], R2 ;  /* 0x00006002030085a7 */ /* 0x000e64000800007f */
[----:B-1----:R-:W-:Y:S05]  /*17be0*/  @!P0 BRA `(.L_x_4681) ;  /* 0xfffffffc00f08947 */ /* 0x002fea000383ffff */
[----:B------:R-:W-:Y:S05]  /*17bf0*/  BRA `(.L_x_4776) ;  /* 0xffffffc400bc7947 */ /* 0x000fea000383ffff */
.L_x_4692:
[----:B--2---:R2:W3:Y:S02]  /*17c00*/  SYNCS.PHASECHK.TRANS64.TRYWAIT P0, [R3+URZ+0x30840], R2 ;  /* 0x03084002030075a7 */ /* 0x0044e4000800017f */
[----:B---3--:R-:W-:Y:S05]  /*17c10*/  @!P0 NANOSLEEP.SYNCS 0x989680 ;  /* 0x009896800000895d */ /* 0x008fea0003900000 */
[----:B------:R-:W3:Y:S02]  /*17c20*/  @!P0 SYNCS.PHASECHK.TRANS64 P0, [R3+URZ+0x30840], R2 ;  /* 0x03084002030085a7 */ /* 0x000ee4000800007f */
[----:B---3--:R-:W-:Y:S05]  /*17c30*/  @!P0 BRA `(.L_x_4692) ;  /* 0xfffffffc00f08947 */ /* 0x008fea000383ffff */
[----:B------:R-:W-:Y:S05]  /*17c40*/  BRA `(.L_x_4777) ;  /* 0xffffffcc00807947 */ /* 0x000fea000383ffff */
.L_x_4699:
[----:B0-----:R0:W1:Y:S02]  /*17c50*/  SYNCS.PHASECHK.TRANS64.TRYWAIT P0, [R9+URZ+0x60], R2 ;  /* 0x00006002090075a7 */ /* 0x001064000800017f */
[----:B-1----:R-:W-:Y:S05]  /*17c60*/  @!P0 NANOSLEEP.SYNCS 0x989680 ;  /* 0x009896800000895d */ /* 0x002fea0003900000 */
[----:B------:R-:W1:Y:S02]  /*17c70*/  @!P0 SYNCS.PHASECHK.TRANS64 P0, [R9+URZ+0x60], R2 ;  /* 0x00006002090085a7 */ /* 0x000e64000800007f */
[----:B-1----:R-:W-:Y:S05]  /*17c80*/  @!P0 BRA `(.L_x_4699) ;  /* 0xfffffffc00f08947 */ /* 0x002fea000383ffff */
[----:B------:R-:W-:Y:S05]  /*17c90*/  BRA `(.L_x_4778) ;  /* 0xffffffd000907947 */ /* 0x000fea000383ffff */
.L_x_4709:
[----:B-1----:R1:W2:Y:S02]  /*17ca0*/  SYNCS.PHASECHK.TRANS64.TRYWAIT P0, [R2+URZ+0x30840], R3 ;  /* 0x03084003020075a7 */ /* 0x0022a4000800017f */
[----:B--2---:R-:W-:Y:S05]  /*17cb0*/  @!P0 NANOSLEEP.SYNCS 0x989680 ;  /* 0x009896800000895d */ /* 0x004fea0003900000 */
[----:B------:R-:W2:Y:S02]  /*17cc0*/  @!P0 SYNCS.PHASECHK.TRANS64 P0, [R2+URZ+0x30840], R3 ;  /* 0x03084003020085a7 */ /* 0x000ea4000800007f */
[----:B--2---:R-:W-:Y:S05]  /*17cd0*/  @!P0 BRA `(.L_x_4709) ;  /* 0xfffffffc00f08947 */ /* 0x004fea000383ffff */
[----:B------:R-:W-:Y:S05]  /*17ce0*/  BRA `(.L_x_4779) ;  /* 0xffffffd800247947 */ /* 0x000fea000383ffff */
.L_x_4716:
[----:B0-----:R0:W1:Y:S02]  /*17cf0*/  SYNCS.PHASECHK.TRANS64.TRYWAIT P0, [R2+URZ+0x60], R5 ;  /* 0x00006005020075a7 */ /* 0x001064000800017f */
[----:B-1----:R-:W-:Y:S05]  /*17d00*/  @!P0 NANOSLEEP.SYNCS 0x989680 ;  /* 0x009896800000895d */ /* 0x002fea0003900000 */
[----:B------:R-:W1:Y:S02]  /*17d10*/  @!P0 SYNCS.PHASECHK.TRANS64 P0, [R2+URZ+0x60], R5 ;  /* 0x00006005020085a7 */ /* 0x000e64000800007f */
[----:B-1----:R-:W-:Y:S05]  /*17d20*/  @!P0 BRA `(.L_x_4716) ;  /* 0xfffffffc00f08947 */ /* 0x002fea000383ffff */
[----:B------:R-:W-:Y:S05]  /*17d30*/  BRA `(.L_x_4780) ;  /* 0xffffffdc00347947 */ /* 0x000fea000383ffff */
.L_x_4728:
[----:B0-----:R0:W1:Y:S02]  /*17d40*/  SYNCS.PHASECHK.TRANS64.TRYWAIT P0, [R2+URZ+0x30860], R3 ;  /* 0x03086003020075a7 */ /* 0x001064000800017f */
[----:B-1----:R-:W-:Y:S05]  /*17d50*/  @!P0 NANOSLEEP.SYNCS 0x989680 ;  /* 0x009896800000895d */ /* 0x002fea0003900000 */
[----:B------:R-:W1:Y:S02]  /*17d60*/  @!P0 SYNCS.PHASECHK.TRANS64 P0, [R2+URZ+0x30860], R3 ;  /* 0x03086003020085a7 */ /* 0x000e64000800007f */
[----:B-1----:R-:W-:Y:S05]  /*17d70*/  @!P0 BRA `(.L_x_4728) ;  /* 0xfffffffc00f08947 */ /* 0x002fea000383ffff */
[----:B------:R-:W-:Y:S05]  /*17d80*/  BRA `(.L_x_4781) ;  /* 0xffffffe000b47947 */ /* 0x000fea000383ffff */
.L_x_4736:
[----:B------:R-:W-:Y:S01]  /*17d90*/  BSSY B0, `(.L_x_4782) ;  /* 0x0000008000007945 */ /* 0x000fe20003800000 */
[----:B-----5:R-:W-:Y:S02]  /*17da0*/  IMAD.MOV.U32 R13, RZ, RZ, R2 ;  /* 0x000000ffff0d7224 */ /* 0x020fe400078e0002 */
[----:B------:R-:W-:Y:S02]  /*17db0*/  IMAD.MOV.U32 R12, RZ, RZ, RZ ;  /* 0x000000ffff0c7224 */ /* 0x000fe400078e00ff */
[----:B------:R-:W-:Y:S02]  /*17dc0*/  IMAD.MOV.U32 R11, RZ, RZ, 0x1f ;  /* 0x0000001fff0b7424 */ /* 0x000fe400078e00ff */
[----:B------:R-:W-:-:S07]  /*17dd0*/  IMAD.MOV.U32 R15, RZ, RZ, -0x1 ;  /* 0xffffffffff0f7424 */ /* 0x000fce00078e00ff */
[----:B0-----:R-:W-:Y:S05]  /*17de0*/  WARPSYNC.COLLECTIVE R15, `(.L_x_4783) ;  /* 0x000000000f087348 */ /* 0x001fea0003c00000 */
[----:B------:R1:W2:Y:S02]  /*17df0*/  SHFL.IDX P6, R14, R13, R12, R11 ;  /* 0x0000000c0d0e7389 */ /* 0x0002a400000c000b */
[----:B012---:R-:W-:Y:S01]  /*17e00*/  ENDCOLLECTIVE ;  /* 0x000000000000791b */ /* 0x007fe20003800000 */
.L_x_4783:
[----:B------:R-:W-:Y:S05]  /*17e10*/  BSYNC B0 ;  /* 0x0000000000007941 */ /* 0x000fea0003800000 */
.L_x_4782:
[----:B------:R-:W-:Y:S05]  /*17e20*/  BRA `(.L_x_4784) ;  /* 0xffffffe400e87947 */ /* 0x000fea000383ffff */
.L_x_4739:
[----:B0-----:R0:W1:Y:S02]  /*17e30*/  SYNCS.PHASECHK.TRANS64.TRYWAIT P0, [R0+URZ+0x30820], R3 ;  /* 0x03082003000075a7 */ /* 0x001064000800017f */
[----:B-1----:R-:W-:Y:S05]  /*17e40*/  @!P0 NANOSLEEP.SYNCS 0x989680 ;  /* 0x009896800000895d */ /* 0x002fea0003900000 */
[----:B------:R-:W1:Y:S02]  /*17e50*/  @!P0 SYNCS.PHASECHK.TRANS64 P0, [R0+URZ+0x30820], R3 ;  /* 0x03082003000085a7 */ /* 0x000e64000800007f */
[----:B-1----:R-:W-:Y:S05]  /*17e60*/  @!P0 BRA `(.L_x_4739) ;  /* 0xfffffffc00f08947 */ /* 0x002fea000383ffff */
[----:B------:R-:W-:Y:S05]  /*17e70*/  BRA `(.L_x_4785) ;  /* 0xffffffe800347947 */ /* 0x000fea000383ffff */
.L_x_4740:
        /* <DEDUP_REMOVED lines=11> */
.L_x_4787:
[----:B------:R-:W-:Y:S05]  /*17f30*/  BSYNC B0 ;  /* 0x0000000000007941 */ /* 0x000fea0003800000 */
.L_x_4786:
[----:B------:R-:W-:Y:S05]  /*17f40*/  BRA `(.L_x_4788) ;  /* 0xffffffe8001c7947 */ /* 0x000fea000383ffff */
.L_x_4743:
[----:B------:R-:W-:Y:S01]  /*17f50*/  BSSY B1, `(.L_x_4789) ;  /* 0x0000006000017945 */ /* 0x000fe20003800000 */
[----:B------:R-:W-:-:S07]  /*17f60*/  IMAD.MOV.U32 R15, RZ, RZ, -0x1 ;  /* 0xffffffffff0f7424 */ /* 0x000fce00078e00ff */
[----:B01----:R-:W-:Y:S05]  /*17f70*/  WARPSYNC.COLLECTIVE R15, `(.L_x_4790) ;  /* 0x000000000f0c7348 */ /* 0x003fea0003c00000 */
[----:B------:R-:W-:Y:S02]  /*17f80*/  ELECT P6, UR62, PT ;  /* 0x00000000003e782f */ /* 0x000fe400038c0000 */
[----:B------:R-:W-:Y:S01]  /*17f90*/  MOV R14, UR62 ;  /* 0x0000003e000e7c02 */ /* 0x000fe20008000f00 */
[----:B01----:R-:W-:Y:S10]  /*17fa0*/  ENDCOLLECTIVE ;  /* 0x000000000000791b */ /* 0x003ff40003800000 */
.L_x_4790:
[----:B------:R-:W-:Y:S05]  /*17fb0*/  BSYNC B1 ;  /* 0x0000000000017941 */ /* 0x000fea0003800000 */
.L_x_4789:
[----:B------:R-:W-:Y:S05]  /*17fc0*/  BRA `(.L_x_4791) ;  /* 0xffffffe800147947 */ /* 0x000fea000383ffff */
.L_x_4745:
[----:B0-----:R0:W1:Y:S02]  /*17fd0*/  SYNCS.PHASECHK.TRANS64.TRYWAIT P0, [R6+URZ], R5 ;  /* 0x00000005060075a7 */ /* 0x001064000800017f */
[----:B-1----:R-:W-:Y:S05]  /*17fe0*/  @!P0 NANOSLEEP.SYNCS 0x989680 ;  /* 0x009896800000895d */ /* 0x002fea0003900000 */
[----:B------:R-:W1:Y:S02]  /*17ff0*/  @!P0 SYNCS.PHASECHK.TRANS64 P0, [R6+URZ], R5 ;  /* 0x00000005060085a7 */ /* 0x000e64000800007f */
[----:B-1----:R-:W-:Y:S05]  /*18000*/  @!P0 BRA `(.L_x_4745) ;  /* 0xfffffffc00f08947 */ /* 0x002fea000383ffff */
[----:B------:R-:W-:Y:S05]  /*18010*/  BRA `(.L_x_4792) ;  /* 0xffffffe800547947 */ /* 0x000fea000383ffff */
.L_x_4746:
[----:B-1----:R1:W2:Y:S02]  /*18020*/  SYNCS.PHASECHK.TRANS64.TRYWAIT P0, [R3+URZ], R2 ;  /* 0x00000002030075a7 */ /* 0x0022a4000800017f */
[----:B--2---:R-:W-:Y:S05]  /*18030*/  @!P0 NANOSLEEP.SYNCS 0x989680 ;  /* 0x009896800000895d */ /* 0x004fea0003900000 */
[----:B------:R-:W2:Y:S02]  /*18040*/  @!P0 SYNCS.PHASECHK.TRANS64 P0, [R3+URZ], R2 ;  /* 0x00000002030085a7 */ /* 0x000ea4000800007f */
[----:B--2---:R-:W-:Y:S05]  /*18050*/  @!P0 BRA `(.L_x_4746) ;  /* 0xfffffffc00f08947 */ /* 0x004fea000383ffff */
[----:B------:R-:W-:Y:S05]  /*18060*/  BRA `(.L_x_4793) ;  /* 0xffffffe800487947 */ /* 0x000fea000383ffff */
.L_x_4748:
[----:B-1----:R1:W2:Y:S02]  /*18070*/  SYNCS.PHASECHK.TRANS64.TRYWAIT P0, [R18+URZ], R5 ;  /* 0x00000005120075a7 */ /* 0x0022a4000800017f */
[----:B--2---:R-:W-:Y:S05]  /*18080*/  @!P0 NANOSLEEP.SYNCS 0x989680 ;  /* 0x009896800000895d */ /* 0x004fea0003900000 */
[----:B------:R-:W2:Y:S02]  /*18090*/  @!P0 SYNCS.PHASECHK.TRANS64 P0, [R18+URZ], R5 ;  /* 0x00000005120085a7 */ /* 0x000ea4000800007f */
[----:B--2---:R-:W-:Y:S05]  /*180a0*/  @!P0 BRA `(.L_x_4748) ;  /* 0xfffffffc00f08947 */ /* 0x004fea000383ffff */
[----:B------:R-:W-:Y:S05]  /*180b0*/  BRA `(.L_x_4794) ;  /* 0xffffffe8004c7947 */ /* 0x000fea000383ffff */
.L_x_4795:
        /* <DEDUP_REMOVED lines=12> */
.L_x_15302:


//--------------------- .text._ZN7cutlass13device_kernelIN5flash11enable_sm90INS1_16FlashAttnFwdSm90INS1_25CollectiveMainloopFwdSm90ILi2EN4cute5tupleIJNS5_1CILi1EEES8_S8_EEENS6_IJNS7_ILi128EEENS7_ILi96EEENS7_ILi192EEEEEELi192ENS_10bfloat16_tEfNS_4arch4Sm90ELb0ELb1ELb1ELb1ELb0ELb0ELb0ELb1ELb1ELb1ELb0ELb0EEENS1_21CollectiveEpilogueFwdINS6_IJSA_SC_SB_EEES9_SE_SG_Li256ELb1ELb1ELb0ELb0EEENS1_36VarlenDynamicPersistentTileSchedulerILi128ELi96ELi256ELi128ELb0ELb1ELb1ELb1ELb0ELb1EEEEEEEEEvNT_6ParamsE --------------------------
	.section	.text._ZN7cutlass13device_kernelIN5flash11enable_sm90INS1_16FlashAttnFwdSm90INS1_25CollectiveMainloopFwdSm90ILi2EN4cute5tupleIJNS5_1CILi1EEES8_S8_EEENS6_IJNS7_ILi128EEENS7_ILi96EEENS7_ILi192EEEEEELi192ENS_10bfloat16_tEfNS_4arch4Sm90ELb0ELb1ELb1ELb1ELb0ELb0ELb0ELb1ELb1ELb1ELb0ELb0EEENS1_21CollectiveEpilogueFwdINS6_IJSA_SC_SB_EEES9_SE_SG_Li256ELb1ELb1ELb0ELb0EEENS1_36VarlenDynamicPersistentTileSchedulerILi128ELi96ELi256ELi128ELb0ELb1ELb1ELb1ELb0ELb1EEEEEEEEEvNT_6ParamsE,"ax",@progbits
	.align	128
.text._ZN7cutlass13device_kernelIN5flash11enable_sm90INS1_16FlashAttnFwdSm90INS1_25CollectiveMainloopFwdSm90ILi2EN4cute5tupleIJNS5_1CILi1EEES8_S8_EEENS6_IJNS7_ILi128EEENS7_ILi96EEENS7_ILi192EEEEEELi192ENS_10bfloat16_tEfNS_4arch4Sm90ELb0ELb1ELb1ELb1ELb0ELb0ELb0ELb1ELb1ELb1ELb0ELb0EEENS1_21CollectiveEpilogueFwdINS6_IJSA_SC_SB_EEES9_SE_SG_Li256ELb1ELb1ELb0ELb0EEENS1_36VarlenDynamicPersistentTileSchedulerILi128ELi96ELi256ELi128ELb0ELb1ELb1ELb1ELb0ELb1EEEEEEEEEvNT_6ParamsE:
        .type           _ZN7cutlass13device_kernelIN5flash11enable_sm90INS1_16FlashAttnFwdSm90INS1_25CollectiveMainloopFwdSm90ILi2EN4cute5tupleIJNS5_1CILi1EEES8_S8_EEENS6_IJNS7_ILi128EEENS7_ILi96EEENS7_ILi192EEEEEELi192ENS_10bfloat16_tEfNS_4arch4Sm90ELb0ELb1ELb1ELb1ELb0ELb0ELb0ELb1ELb1ELb1ELb0ELb0EEENS1_21CollectiveEpilogueFwdINS6_IJSA_SC_SB_EEES9_SE_SG_Li256ELb1ELb1ELb0ELb0EEENS1_36VarlenDynamicPersistentTileSchedulerILi128ELi96ELi256ELi128ELb0ELb1ELb1ELb1ELb0ELb1EEEEEEEEEvNT_6ParamsE,@function
        .size           _ZN7cutlass13device_kernelIN5flash11enable_sm90INS1_16FlashAttnFwdSm90INS1_25CollectiveMainloopFwdSm90ILi2EN4cute5tupleIJNS5_1CILi1EEES8_S8_EEENS6_IJNS7_ILi128EEENS7_ILi96EEENS7_ILi192EEEEEELi192ENS_10bfloat16_tEfNS_4arch4Sm90ELb0ELb1ELb1ELb1ELb0ELb0ELb0ELb1ELb1ELb1ELb0ELb0EEENS1_21CollectiveEpilogueFwdINS6_IJSA_SC_SB_EEES9_SE_SG_Li256ELb1ELb1ELb0ELb0EEENS1_36VarlenDynamicPersistentTileSchedulerILi128ELi96ELi256ELi128ELb0ELb1ELb1ELb1ELb0ELb1EEEEEEEEEvNT_6ParamsE,(.L_x_15303 - _ZN7cutlass13device_kernelIN5flash11enable_sm90INS1_16FlashAttnFwdSm90INS1_25CollectiveMainloopFwdSm90ILi2EN4cute5tupleIJNS5_1CILi1EEES8_S8_EEENS6_IJNS7_ILi128EEENS7_ILi96EEENS7_ILi192EEEEEELi192ENS_10bfloat16_tEfNS_4arch4Sm90ELb0ELb1ELb1ELb1ELb0ELb0ELb0ELb1ELb1ELb1ELb0ELb0EEENS1_21CollectiveEpilogueFwdINS6_IJSA_SC_SB_EEES9_SE_SG_Li256ELb1ELb1ELb0ELb0EEENS1_36VarlenDynamicPersistentTileSchedulerILi128ELi96ELi256ELi128ELb0ELb1ELb1ELb1ELb0ELb1EEEEEEEEEvNT_6ParamsE)
        .other          _ZN7cutlass13device_kernelIN5flash11enable_sm90INS1_16FlashAttnFwdSm90INS1_25CollectiveMainloopFwdSm90ILi2EN4cute5tupleIJNS5_1CILi1EEES8_S8_EEENS6_IJNS7_ILi128EEENS7_ILi96EEENS7_ILi192EEEEEELi192ENS_10bfloat16_tEfNS_4arch4Sm90ELb0ELb1ELb1ELb1ELb0ELb0ELb0ELb1ELb1ELb1ELb0ELb0EEENS1_21CollectiveEpilogueFwdINS6_IJSA_SC_SB_EEES9_SE_SG_Li256ELb1ELb1ELb0ELb0EEENS1_36VarlenDynamicPersistentTileSchedulerILi128ELi96ELi256ELi128ELb0ELb1ELb1ELb1ELb0ELb1EEEEEEEEEvNT_6ParamsE,@"STO_CUDA_ENTRY STV_DEFAULT"
_ZN7cutlass13device_kernelIN5flash11enable_sm90INS1_16FlashAttnFwdSm90INS1_25CollectiveMainloopFwdSm90ILi2EN4cute5tupleIJNS5_1CILi1EEES8_S8_EEENS6_IJNS7_ILi128EEENS7_ILi96EEENS7_ILi192EEEEEELi192ENS_10bfloat16_tEfNS_4arch4Sm90ELb0ELb1ELb1ELb1ELb0ELb0ELb0ELb1ELb1ELb1ELb0ELb0EEENS1_21CollectiveEpilogueFwdINS6_IJSA_SC_SB_EEES9_SE_SG_Li256ELb1ELb1ELb0ELb0EEENS1_36VarlenDynamicPersistentTileSchedulerILi128ELi96ELi256ELi128ELb0ELb1ELb1ELb1ELb0ELb1EEEEEEEEEvNT_6ParamsE:
        /* <DEDUP_REMOVED lines=18> */
.L_x_4797:
[----:B------:R-:W-:Y:S05]  /*0120*/  BSYNC B0 ;  /* 0x0000000000007941 */ /* 0x000fea0003800000 */
.L_x_4796:
        /* <DEDUP_REMOVED lines=41> */
.L_x_4798:
        /* <DEDUP_REMOVED lines=22> */
.L_x_4799:
        /* <DEDUP_REMOVED lines=18> */
.L_x_4800:
        /* <DEDUP_REMOVED lines=22> */
.L_x_4801:
        /* <DEDUP_REMOVED lines=22> */
.L_x_4802:
        /* <DEDUP_REMOVED lines=8> */
.L_x_4804:
        /* <DEDUP_REMOVED lines=25> */
[----:B------:R-:W-:-:S03]  /*0b10*/  SHF.R.S32.HI R200, RZ, 0x7, R3 ;  /* 0x00000007ffc87819 */ /* 0x000fc60000011403 */
[----:B------:R-:W-:-:S05]  /*0b20*/  IMAD.SHL.U32 R6, R4, 0x20, RZ ;  /* 0x0000002004067824 */ /* 0x000fca00078e00ff */
[----:B------:R-:W-:Y:S02]  /*0b30*/  LOP3.LUT R7, R6, 0xfffffc00, RZ, 0xc0, !PT ;  /* 0xfffffc0006077812 */ /* 0x000fe400078ec0ff */
[----:B------:R-:W-:-:S04]  /*0b40*/  LEA.HI R6, R0, R207, RZ, 0x2 ;  /* 0x000000cf00067211 */ /* 0x000fc800078f10ff */
[----:B------:R-:W-:-:S05]  /*0b50*/  LOP3.LUT R6, R6, 0xfffffffc, RZ, 0xc0, !PT ;  /* 0xfffffffc06067812 */ /* 0x000fca00078ec0ff */
[----:B------:R-:W-:Y:S01]  /*0b60*/  IMAD.IADD R6, R207, 0x1, -R6 ;  /* 0x00000001cf067824 */ /* 0x000fe200078e0a06 */
[----:B--2---:R-:W-:Y:S02]  /*0b70*/  R2UR UR4, R2 ;  /* 0x00000000020472ca */ /* 0x004fe400000e0000 */
[C---:B------:R-:W-:Y:S02]  /*0b80*/  LOP3.LUT R2, R3.reuse, 0xffffff80, RZ, 0xc0, !PT ;  /* 0xffffff8003027812 */ /* 0x040fe400078ec0ff */
[----:B------:R-:W-:-:S03]  /*0b90*/  LEA.HI R3, R3, R200, RZ, 0x1 ;  /* 0x000000c803037211 */ /* 0x000fc600078f08ff */
[C---:B------:R-:W-:Y:S01]  /*0ba0*/  IMAD.IADD R199, R207.reuse, 0x1, -R2 ;  /* 0x00000001cfc77824 */ /* 0x040fe200078e0a02 */
[CC--:B------:R-:W-:Y:S02]  /*0bb0*/  LEA.HI R2, R0.reuse, R207.reuse, RZ, 0x4 ;  /* 0x000000cf00027211 */ /* 0x0c0fe400078f20ff */
[----:B------:R-:W-:Y:S02]  /*0bc0*/  LEA.HI R0, R0, R207, RZ, 0x3 ;  /* 0x000000cf00007211 */ /* 0x000fe400078f18ff */
[----:B------:R-:W-:Y:S01]  /*0bd0*/  SHF.R.S32.HI R8, RZ, 0x1f, R199 ;  /* 0x0000001fff087819 */ /* 0x000fe200000114c7 */
[----:B------:R-:W-:Y:S01]  /*0be0*/  ULOP3.LUT UR8, UR4, 0x1, URZ, 0xfc, !UPT ;  /* 0x0000000104087892 */ /* 0x000fe2000f8efc3f */
[----:B------:R-:W-:Y:S02]  /*0bf0*/  SHF.R.S32.HI R5, RZ, 0x4, R2 ;  /* 0x00000004ff057819 */ /* 0x000fe40000011402 */
[----:B------:R-:W-:Y:S01]  /*0c00*/  LEA.HI R9, R8, R199, RZ, 0x2 ;  /* 0x000000c708097211 */ /* 0x000fe200078f10ff */
[----:B------:R-:W-:Y:S01]  /*0c10*/  UMOV UR4, URZ ;  /* 0x0000003f00047c82 */ /* 0x000fe20008000000 */
[C---:B------:R-:W-:Y:S01]  /*0c20*/  LOP3.LUT R4, R2.reuse, 0x3fffff0, RZ, 0xc0, !PT ;  /* 0x03fffff002047812 */ /* 0x040fe200078ec0ff */
[----:B------:R-:W-:Y:S01]  /*0c30*/  IMAD.U32 R203, RZ, RZ, UR8 ;  /* 0x00000008ffcb7e24 */ /* 0x000fe2000f8e00ff */
[--C-:B------:R-:W-:Y:S01]  /*0c40*/  SHF.R.S32.HI R10, RZ, 0x2, R9.reuse ;  /* 0x00000002ff0a7819 */ /* 0x100fe20000011409 */
[----:B------:R-:W-:Y:S01]  /*0c50*/  IMAD.U32 R198, RZ, RZ, UR4 ;  /* 0x00000004ffc67e24 */ /* 0x000fe2000f8e00ff */
[----:B------:R-:W-:Y:S01]  /*0c60*/  SHF.R.S32.HI R11, RZ, 0x1f, R9 ;  /* 0x0000001fff0b7819 */ /* 0x000fe20000011409 */
[----:B------:R-:W-:Y:S01]  /*0c70*/  IMAD.IADD R4, R207, 0x1, -R4 ;  /* 0x00000001cf047824 */ /* 0x000fe200078e0a04 */
[----:B------:R-:W-:-:S02]  /*0c80*/  LEA.HI R2, R2, R5, RZ, 0x1 ;  /* 0x0000000502027211 */ /* 0x000fc400078f08ff */
[----:B------:R-:W-:Y:S01]  /*0c90*/  LEA.HI R11, R11, R10, RZ, 0x3 ;  /* 0x0000000a0b0b7211 */ /* 0x000fe200078f18ff */
[----:B------:R-:W-:Y:S01]  /*0ca0*/  IMAD R7, R4, 0x40, R7 ;  /* 0x0000004004077824 */ /* 0x000fe200078e0207 */
[----:B------:R-:W-:Y:S02]  /*0cb0*/  LOP3.LUT R194, R0, 0xfffffff8, RZ, 0xc0, !PT ;  /* 0xfffffff800c27812 */ /* 0x000fe400078ec0ff */
[----:B------:R-:W-:Y:S02]  /*0cc0*/  LOP3.LUT R11, R11, 0xfffffff8, RZ, 0xc0, !PT ;  /* 0xfffffff80b0b7812 */ /* 0x000fe400078ec0ff */
[----:B------:R-:W-:Y:S01]  /*0cd0*/  LEA.HI R8, R8, R199, RZ, 0x5 ;  /* 0x000000c708087211 */ /* 0x000fe200078f28ff */
[----:B------:R-:W-:Y:S01]  /*0ce0*/  IMAD.IADD R194, R207, 0x1, -R194 ;  /* 0x00000001cfc27824 */ /* 0x000fe200078e0ac2 */
[----:B------:R-:W-:Y:S01]  /*0cf0*/  LOP3.LUT R2, R2, 0x1ffffffe, RZ, 0xc0, !PT ;  /* 0x1ffffffe02027812 */ /* 0x000fe200078ec0ff */
[----:B------:R-:W-:Y:S01]  /*0d00*/  IMAD.IADD R11, R10, 0x1, -R11 ;  /* 0x000000010a0b7824 */ /* 0x000fe200078e0a0b */
[----:B------:R-:W-:Y:S01]  /*0d10*/  SHF.R.S32.HI R8, RZ, 0x5, R8 ;  /* 0x00000005ff087819 */ /* 0x000fe20000011408 */
[----:B------:R-:W-:Y:S01]  /*0d20*/  IMAD.SHL.U32 R22, R194, 0x8, RZ ;  /* 0x00000008c2167824 */ /* 0x000fe200078e00ff */
[----:B------:R-:W-:Y:S01]  /*0d30*/  LEA.HI R4, R6, R6, RZ, 0x1 ;  /* 0x0000000606047211 */ /* 0x000fe200078f08ff */
[----:B------:R-:W-:Y:S01]  /*0d40*/  IMAD.IADD R2, R5, 0x1, -R2 ;  /* 0x0000000105027824 */ /* 0x000fe200078e0a02 */
        /* <DEDUP_REMOVED lines=13> */
[----:B------:R-:W-:-:S02]  /*0e20*/  IMAD R202, R2, 0x8, R7 ;  /* 0x0000000802ca7824 */ /* 0x000fc400078e0207 */
[----:B------:R-:W-:Y:S02]  /*0e30*/  IMAD.IADD R18, R199, 0x1, -R18 ;  /* 0x00000001c7127824 */ /* 0x000fe400078e0a12 */
[----:B------:R-:W-:-:S07]  /*0e40*/  IMAD R19, R6, 0x8, R201 ;  /* 0x0000000806137824 */ /* 0x000fce00078e02c9 */
.L_x_4904:
[----:B------:R-:W-:Y:S01]  /*0e50*/  ULDC.64 UR8, c[0x0][0xa28] ;  /* 0x00028a0000087ab9 */ /* 0x000fe20000000a00 */
[----:B01----:R-:W-:Y:S01]  /*0e60*/  IMAD.MOV.U32 R7, RZ, RZ, RZ ;  /* 0x000000ffff077224 */ /* 0x003fe200078e00ff */
[----:B------:R-:W-:Y:S01]  /*0e70*/  UISETP.NE.U32.AND UP0, UPT, UR8, URZ, UPT ;  /* 0x0000003f0800728c */ /* 0x000fe2000bf05070 */
[----:B------:R-:W-:-:S03]  /*0e80*/  ULDC.64 UR12, c[0x0][0x208] ;  /* 0x00008200000c7ab9 */ /* 0x000fc60000000a00 */
        /* <DEDUP_REMOVED lines=9> */
[----:B------:R-:W-:Y:S02]  /*0f20*/  IMAD.U32 R2, RZ, RZ, UR8 ;  /* 0x00000008ff027e24 */ /* 0x000fe4000f8e00ff */
[----:B--2-4-:R-:W-:Y:S01]  /*0f30*/  IMAD.U32 R3, RZ, RZ, UR9 ;  /* 0x00000009ff037e24 */ /* 0x014fe2000f8e00ff */
[----:B------:R-:W-:Y:S01]  /*0f40*/  @UP1 UIMAD.WIDE UR8, UR6, 0x4, UR10 ;  /* 0x00000004060818a5 */ /* 0x000fe2000f8e020a */
[----:B------:R-:W-:-:S03]  /*0f50*/  ULDC UR4, c[0x0][0x288] ;  /* 0x0000a20000047ab9 */ /* 0x000fc60000000800 */
[----:B------:R0:W5:Y:S01]  /*0f60*/  @P0 LDG.E R7, desc[UR12][R2.64] ;  /* 0x0000000c02070981 */ /* 0x000162000c1e1900 */
[----:B------:R-:W-:Y:S01]  /*0f70*/  IMAD.U32 R17, RZ, RZ, UR4 ;  /* 0x00000004ff117e24 */ /* 0x000fe2000f8e00ff */
[----:B------:R-:W-:Y:S01]  /*0f80*/  ULDC UR4, c[0x0][0x424] ;  /* 0x0001090000047ab9 */ /* 0x000fe20000000800 */
[----:B------:R-:W-:Y:S02]  /*0f90*/  IMAD.U32 R4, RZ, RZ, UR8 ;  /* 0x00000008ff047e24 */ /* 0x000fe4000f8e00ff */
[----:B------:R-:W-:Y:S01]  /*0fa0*/  IMAD.U32 R5, RZ, RZ, UR9 ;  /* 0x00000009ff057e24 */ /* 0x000fe2000f8e00ff */
[----:B------:R-:W-:Y:S02]  /*0fb0*/  ULDC.64 UR8, c[0x0][0x418] ;  /* 0x0001060000087ab9 */ /* 0x000fe40000000a00 */
[----:B------:R-:W-:Y:S02]  /*0fc0*/  UISETP.NE.U32.AND UP0, UPT, UR8, URZ, UPT ;  /* 0x0000003f0800728c */ /* 0x000fe4000bf05070 */
[----:B------:R0:W5:Y:S01]  /*0fd0*/  @P2 LDG.E R17, desc[UR12][R4.64] ;  /* 0x0000000c04112981 */ /* 0x000162000c1e1900 */
[----:B------:R-:W-:Y:S01]  /*0fe0*/  IMAD.U32 R195, RZ, RZ, UR7 ;  /* 0x00000007ffc37e24 */ /* 0x000fe2000f8e00ff */
[----:B------:R-:W-:-:S03]  /*0ff0*/  UISETP.NE.AND.EX UP0, UPT, UR9, URZ, UPT, UP0 ;  /* 0x0000003f0900728c */ /* 0x000fc6000bf05300 */
[----:B------:R-:W-:Y:S01]  /*1000*/  ULDC.64 UR8, c[0x0][0xa20] ;  /* 0x0002880000087ab9 */ /* 0x000fe20000000a00 */
[----:B------:R-:W-:Y:S01]  /*1010*/  USEL UR4, UR4, 0x1, UP0 ;  /* 0x0000000104047887 */ /* 0x000fe20008000000 */
[----:B------:R-:W-:Y:S01]  /*1020*/  ISETP.NE.U32.AND P1, PT, RZ, UR8, PT ;  /* 0x00000008ff007c0c */ /* 0x000fe2000bf25070 */
[----:B------:R-:W-:Y:S02]  /*1030*/  ULDC UR8, c[0x0][0x2f0] ;  /* 0x0000bc0000087ab9 */ /* 0x000fe40000000800 */
[----:B------:R-:W-:Y:S01]  /*1040*/  UIMAD UR4, UR4, UR8, URZ ;  /* 0x00000008040472a4 */ /* 0x000fe2000f8e023f */
[----:B------:R-:W-:Y:S01]  /*1050*/  ISETP.NE.AND.EX P1, PT, RZ, UR9, PT, P1 ;  /* 0x00000009ff007c0c */ /* 0x000fe2000bf25310 */
[----:B0--3--:R-:W-:-:S12]  /*1060*/  @P2 BRA `(.L_x_4805) ;  /* 0x0000000000302947 */ /* 0x009fd80003800000 */
        /* <DEDUP_REMOVED lines=9> */
[----:B-----5:R-:W2:Y:S04]  /*1100*/  LDG.E R17, desc[UR10][R2.64] ;  /* 0x0000000a02117981 */ /* 0x020ea8000c1e1900 */
[----:B------:R-:W2:Y:S02]  /*1110*/  LDG.E R0, desc[UR10][R2.64+0x4] ;  /* 0x0000040a02007981 */ /* 0x000ea4000c1e1900 */
[----:B--2---:R-:W-:-:S07]  /*1120*/  IMAD.IADD R17, R0, 0x1, -R17 ;  /* 0x0000000100117824 */ /* 0x004fce00078e0a11 */
.L_x_4805:
[----:B------:R-:W-:Y:S02]  /*1130*/  IMAD.U32 R16, RZ, RZ, UR4 ;  /* 0x00000004ff107e24 */ /* 0x000fe4000f8e00ff */
[----:B------:R-:W-:Y:S01]  /*1140*/  IMAD.U32 R197, RZ, RZ, UR6 ;  /* 0x00000006ffc57e24 */ /* 0x000fe2000f8e00ff */
[----:B------:R-:W-:Y:S06]  /*1150*/  @!P1 BRA `(.L_x_4806) ;  /* 0x00000000001c9947 */ /* 0x000fec0003800000 */
[----:B------:R-:W-:Y:S01]  /*1160*/  ULDC.64 UR8, c[0x0][0xa20] ;  /* 0x0002880000087ab9 */ /* 0x000fe20000000a00 */
[----:B------:R-:W-:Y:S01]  /*1170*/  ULDC.64 UR10, c[0x0][0x208] ;  /* 0x00008200000a7ab9 */ /* 0x000fe20000000a00 */
[----:B------:R-:W-:-:S06]  /*1180*/  UIMAD.WIDE UR6, UR6, 0x4, UR8 ;  /* 0x00000004060678a5 */ /* 0x000fcc000f8e0208 */
[----:B------:R-:W-:Y:S02]  /*1190*/  IMAD.U32 R2, RZ, RZ, UR6 ;  /* 0x00000006ff027e24 */ /* 0x000fe4000f8e00ff */
[----:B------:R-:W-:-:S05]  /*11a0*/  IMAD.U32 R3, RZ, RZ, UR7 ;  /* 0x00000007ff037e24 */ /* 0x000fca000f8e00ff */
[----:B------:R0:W5:Y:S01]  /*11b0*/  LDG.E R16, desc[UR10][R2.64] ;  /* 0x0000000a02107981 */ /* 0x000162000c1e1900 */
[----:B------:R-:W-:Y:S05]  /*11c0*/  BRA `(.L_x_4807) ;  /* 0x0000000000307947 */ /* 0x000fea0003800000 */
.L_x_4806:
        /* <DEDUP_REMOVED lines=10> */
[----:B------:R-:W2:Y:S02]  /*1270*/  LDG.E R5, desc[UR10][R2.64+0x4] ;  /* 0x0000040a02057981 */ /* 0x000ea4000c1e1900 */
[----:B--2---:R-:W-:-:S07]  /*1280*/  IMAD.IADD R16, R5, 0x1, -R16 ;  /* 0x0000000105107824 */ /* 0x004fce00078e0a10 */
.L_x_4807:
[----:B------:R-:W1:Y:S01]  /*1290*/  LDC R0, c[0x0][0x448] ;  /* 0x00011200ff007b82 */ /* 0x000e620000000800 */
[----:B------:R-:W-:Y:S01]  /*12a0*/  USHF.L.U32 UR60, UR5, 0x7, URZ ;  /* 0x00000007053c7899 */ /* 0x000fe2000800063f */
[----:B-----5:R-:W-:-:S03]  /*12b0*/  IMAD.IADD R16, R16, 0x1, -R7 ;  /* 0x0000000110107824 */ /* 0x020fc600078e0a07 */
[----:B------:R-:W-:Y:S02]  /*12c0*/  UIADD3 UR4, UR60, 0x7f, URZ ;  /* 0x0000007f3c047890 */ /* 0x000fe4000fffe03f */
[----:B0-----:R-:W-:Y:S01]  /*12d0*/  IADD3 R3, R16, 0x1, -R17 ;  /* 0x0000000110037810 */ /* 0x001fe20007ffe811 */
[----:B------:R-:W0:Y:S01]  /*12e0*/  LDC.64 R8, c[0x0][0x9e0] ;  /* 0x00027800ff087b82 */ /* 0x000e220000000a00 */
[----:B-1----:R-:W-:Y:S02]  /*12f0*/  ISETP.NE.AND P1, PT, R0, 0x1, PT ;  /* 0x000000010000780c */ /* 0x002fe40003f25270 */
[----:B------:R-:W-:Y:S01]  /*1300*/  IMAD.U32 R0, RZ, RZ, UR4 ;  /* 0x00000004ff007e24 */ /* 0x000fe2000f8e00ff */
[----:B0-----:R-:W-:-:S10]  /*1310*/  ISETP.GE.AND P2, PT, R9, 0x1, PT ;  /* 0x000000010900780c */ /* 0x001fd40003f46270 */
[----:B------:R-:W0:Y:S08]  /*1320*/  @P1 LDC R2, c[0x0][0x44c] ;  /* 0x00011300ff021b82 */ /* 0x000e300000000800 */
[----:B------:R-:W1:Y:S01]  /*1330*/  @P1 LDC R5, c[0x0][0x450] ;  /* 0x00011400ff051b82 */ /* 0x000e620000000800 */
[----:B0-----:R-:W-:-:S05]  /*1340*/  @P1 IMAD.HI.U32 R2, R2, UR4, RZ ;  /* 0x0000000402021c27 */ /* 0x001fca000f8e00ff */
[----:B-1----:R-:W-:-:S05]  /*1350*/  @P1 SHF.R.U32.HI R0, RZ, R5, R2 ;  /* 0x00000005ff001219 */ /* 0x002fca0000011602 */
        /* <DEDUP_REMOVED lines=13> */
.L_x_4809:
[----:B------:R-:W-:-:S13]  /*1430*/  ISETP.NE.AND P0, PT, R9, 0x1, PT ;  /* 0x000000010900780c */ /* 0x000fda0003f05270 */
[----:B------:R-:W0:Y:S02]  /*1440*/  @P0 LDC.64 R4, c[0x0][0x9e8] ;  /* 0x00027a00ff040b82 */ /* 0x000e240000000a00 */
[----:B0-----:R-:W-:-:S05]  /*1450*/  @P0 IMAD.HI.U32 R4, R2, R4, RZ ;  /* 0x0000000402040227 */ /* 0x001fca00078e00ff */
[----:B------:R-:W-:-:S07]  /*1460*/  @P0 SHF.R.U32.HI R2, RZ, R5, R4 ;  /* 0x00000005ff020219 */ /* 0x000fce0000011604 */
.L_x_4810:
[----:B------:R-:W-:-:S05]  /*1470*/  IMAD R3, R2, R9, R9 ;  /* 0x0000000902037224 */ /* 0x000fca00078e0209 */
[----:B------:R-:W-:-:S07]  /*1480*/  VIMNMX R0, R0, R3, PT ;  /* 0x0000000300007248 */ /* 0x000fce0003fe0100 */
.L_x_4808:
[----:B------:R-:W0:Y:S01]  /*1490*/  @P1 LDC R4, c[0x0][0x44c] ;  /* 0x00011300ff041b82 */ /* 0x000e220000000800 */
[----:B------:R-:W-:Y:S01]  /*14a0*/  IMAD.U32 R3, RZ, RZ, UR60 ;  /* 0x0000003cff037e24 */ /* 0x000fe2000f8e00ff */
[----:B------:R-:W-:Y:S01]  /*14b0*/  ULDC UR4, c[0x0][0x9dc] ;  /* 0x0002770000047ab9 */ /* 0x000fe20000000800 */
[----:B------:R-:W-:Y:S02]  /*14c0*/  VIADD R2, R0, 0x5f ;  /* 0x0000005f00027836 */ /* 0x000fe40000000000 */
[C---:B------:R-:W-:Y:S02]  /*14d0*/  VIADD R0, R16.reuse, 0x5f ;  /* 0x0000005f10007836 */ /* 0x040fe40000000000 */
[----:B------:R-:W-:Y:S01]  /*14e0*/  IMAD.IADD R74, R16, 0x1, -R17 ;  /* 0x00000001104a7824 */ /* 0x000fe200078e0a11 */
        /* <DEDUP_REMOVED lines=23> */
.L_x_4812:
[----:B------:R-:W-:-:S13]  /*1660*/  ISETP.NE.AND P0, PT, R9, 0x1, PT ;  /* 0x000000010900780c */ /* 0x000fda0003f05270 */
[----:B------:R-:W0:Y:S02]  /*1670*/  @P0 LDC.64 R2, c[0x0][0x9e8] ;  /* 0x00027a00ff020b82 */ /* 0x000e240000000a00 */
[----:B0-----:R-:W-:-:S05]  /*1680*/  @P0 IMAD.HI.U32 R0, R4, R2, RZ ;  /* 0x0000000204000227 */ /* 0x001fca00078e00ff */
[----:B------:R-:W-:-:S07]  /*1690*/  @P0 SHF.R.U32.HI R4, RZ, R3, R0 ;  /* 0x00000003ff040219 */ /* 0x000fce0000011600 */
.L_x_4813:
[----:B------:R-:W-:-:S05]  /*16a0*/  IMAD R4, R4, R9, RZ ;  /* 0x0000000904047224 */ /* 0x000fca00078e02ff */
[----:B------:R-:W-:-:S13]  /*16b0*/  R2UR UR5, R4 ;  /* 0x00000000040572ca */ /* 0x000fda00000e0000 */
[----:B------:R-:W-:-:S04]  /*16c0*/  UISETP.LT.AND UP0, UPT, UR4, UR5, UPT ;  /* 0x000000050400728c */ /* 0x000fc8000bf01270 */
[----:B------:R-:W-:-:S12]  /*16d0*/  USEL UR4, UR4, UR5, !UP0 ;  /* 0x0000000504047287 */ /* 0x000fd8000c000000 */
.L_x_4811:
[----:B------:R-:W-:Y:S01]  /*16e0*/  UIMAD.WIDE UR4, UR4, 0x2aaaaaab, URZ ;  /* 0x2aaaaaab040478a5 */ /* 0x000fe2000f8e023f */
[----:B------:R-:W-:Y:S02]  /*16f0*/  PLOP3.LUT P0, PT, PT, PT, PT, 0x80, 0x0 ;  /* 0x000000000000781c */ /* 0x000fe40003f0f070 */
[----:B------:R-:W-:Y:S01]  /*1700*/  CS2R R2, SRZ ;  /* 0x0000000000027805 */ /* 0x000fe2000001ff00 */
[----:B------:R-:W-:Y:S01]  /*1710*/  IMAD.MOV.U32 R0, RZ, RZ, RZ ;  /* 0x000000ffff007224 */ /* 0x000fe200078e00ff */
        /* <DEDUP_REMOVED lines=87> */
.L_x_4815:
        /* <DEDUP_REMOVED lines=11> */
.L_x_5041:
[----:B------:R-:W-:Y:S05]  /*1d40*/  @!P0 BRA `(.L_x_4817) ;  /* 0x0000000000048947 */ /* 0x000fea0003800000 */
[----:B------:R-:W-:Y:S01]  /*1d50*/  BPT.TRAP 0x1 ;  /* 0x000000040000795c */ /* 0x000fe20000300000 */
.L_x_4817:
[----:B------:R-:W-:Y:S02]  /*1d60*/  IMAD.U32 R11, RZ, RZ, UR37 ;  /* 0x00000025ff0b7e24 */ /* 0x000fe4000f8e00ff */
[----:B0-----:R-:W-:-:S03]  /*1d70*/  IMAD.U32 R0, RZ, RZ, UR36 ;  /* 0x00000024ff007e24 */ /* 0x001fc6000f8e00ff */
[----:B------:R-:W-:Y:S02]  /*1d80*/  LEA R11, R11, UR38, 0x3 ;  /* 0x000000260b0b7c11 */ /* 0x000fe4000f8e18ff */
[----:B------:R-:W-:-:S04]  /*1d90*/  SHF.L.U32 R0, R0, 0x1f, RZ ;  /* 0x0000001f00007819 */ /* 0x000fc800000006ff */
[----:B------:R0:W1:Y:S01]  /*1da0*/  SYNCS.PHASECHK.TRANS64.TRYWAIT P1, [R11+URZ+0x30830], R0 ;  /* 0x030830000b0075a7 */ /* 0x000062000802017f */
[----:B------:R-:W-:Y:S05]  /*1db0*/  @!P0 BRA `(.L_x_4818) ;  /* 0x0000000000048947 */ /* 0x000fea0003800000 */
[----:B------:R-:W-:Y:S01]  /*1dc0*/  BPT.TRAP 0x1 ;  /* 0x000000040000795c */ /* 0x000fe20000300000 */
.L_x_4818:
        /* <DEDUP_REMOVED lines=9> */
.L_x_4819:
        /* <DEDUP_REMOVED lines=15> */
[----:B------:R-:W-:-:S02]  /*1f50*/  ULOP3.LUT UR4, UR39, 0x10000, URZ, 0xfc, !UPT ;  /* 0x0001000027047892 */ /* 0x000fc4000f8efc3f */
[----:B------:R-:W-:Y:S01]  /*1f60*/  UIMAD UR5, UR37, 0x900, UR61 ;  /* 0x00000900250578a4 */ /* 0x000fe2000f8e023d */
[----:B------:R-:W-:Y:S01]  /*1f70*/  IMAD.MOV.U32 R10, RZ, RZ, R4 ;  /* 0x000000ffff0a7224 */ /* 0x000fe200078e0004 */
[----:B------:R-:W-:Y:S02]  /*1f80*/  UIADD3 UR56, UR4, 0x2, URZ ;  /* 0x0000000204387890 */ /* 0x000fe4000fffe03f */
[----:B------:R-:W-:Y:S01]  /*1f90*/  UIADD3 UR58, UR5, 0x2, URZ ;  /* 0x00000002053a7890 */ /* 0x000fe2000fffe03f */
[----:B------:R-:W-:Y:S02]  /*1fa0*/  UMOV UR8, UR4 ;  /* 0x0000000400087c82 */ /* 0x000fe40008000000 */
[----:B------:R-:W-:Y:S01]  /*1fb0*/  UMOV UR10, UR5 ;  /* 0x00000005000a7c82 */ /* 0x000fe20008000000 */
[----:B------:R-:W-:Y:S01]  /*1fc0*/  UIADD3 UR52, UR4, 0x4, URZ ;  /* 0x0000000404347890 */ /* 0x000fe2000fffe03f */
[----:B------:R-:W-:Y:S01]  /*1fd0*/  HGMMA.64x96x16.F32.BF16 R24, gdesc[UR8], RZ, !UPT, gsb0 ;  /* 0x01600000081879f0 */ /* 0x000fe2000c0018ff */
[----:B------:R-:W-:Y:S01]  /*1fe0*/  UIADD3 UR54, UR5, 0x4, URZ ;  /* 0x0000000405367890 */ /* 0x000fe2000fffe03f */
[----:B------:R-:W-:Y:S01]  /*1ff0*/  IMAD.U32 R6, RZ, RZ, UR8 ;  /* 0x00000008ff067e24 */ /* 0x000fe2000f8e00ff */
        /* <DEDUP_REMOVED lines=8> */
[----:B------:R-:W-:Y:S01]  /*2080*/  UIADD3 UR16, UR4, 0x402, URZ ;  /* 0x0000040204107890 */ /* 0x000fe2000fffe03f */
[----:B---3--:R-:W-:Y:S01]  /*2090*/  LOP3.LUT P3, RZ, R12, 0x7f, RZ, 0xc0, !PT ;  /* 0x0000007f0cff7812 */ /* 0x008fe2000786c0ff */
[----:B------:R-:W-:Y:S01]  /*20a0*/  UIADD3 UR18, UR5, 0x302, URZ ;  /* 0x0000030205127890 */ /* 0x000fe2000fffe03f */
[----:B------:R-:W-:Y:S01]  /*20b0*/  IMAD.MOV.U32 R12, RZ, RZ, -0x60 ;  /* 0xffffffa0ff0c7424 */ /* 0x000fe200078e00ff */
[----:B------:R-:W-:Y:S01]  /*20c0*/  UMOV UR17, 0x40000040 ;  /* 0x4000004000117882 */ /* 0x000fe20000000000 */
[----:B------:R-:W-:Y:S01]  /*20d0*/  UMOV UR19, 0x40000040 ;  /* 0x4000004000137882 */ /* 0x000fe20000000000 */
[----:B------:R-:W-:Y:S01]  /*20e0*/  UIADD3 UR20, UR4, 0x404, URZ ;  /* 0x0000040404147890 */ /* 0x000fe2000fffe03f */
[----:B------:R-:W-:Y:S01]  /*20f0*/  IMAD R15, R75, R12, 0x61 ;  /* 0x000000614b0f7424 */ /* 0x000fe200078e020c */
[----:B------:R-:W-:Y:S01]  /*2100*/  UIADD3 UR22, UR5, 0x304, URZ ;  /* 0x0000030405167890 */ /* 0x000fe2000fffe03f */
[----:B------:R-:W-:Y:S01]  /*2110*/  UMOV UR21, 0x40000040 ;  /* 0x4000004000157882 */ /* 0x000fe20000000000 */
[----:B------:R-:W-:Y:S01]  /*2120*/  UMOV UR23, 0x40000040 ;  /* 0x4000004000177882 */ /* 0x000fe20000000000 */
[----:B------:R-:W-:Y:S01]  /*2130*/  UIADD3 UR24, UR4, 0x406, URZ ;  /* 0x0000040604187890 */ /* 0x000fe2000fffe03f */
[----:B------:R-:W-:Y:S01]  /*2140*/  IMAD R12, R18, -0x2, R15 ;  /* 0xfffffffe120c7824 */ /* 0x000fe200078e020f */
[----:B------:R-:W-:Y:S01]  /*2150*/  UIADD3 UR26, UR5, 0x306, URZ ;  /* 0x00000306051a7890 */ /* 0x000fe2000fffe03f */
[----:B------:R-:W-:Y:S01]  /*2160*/  VIADD R15, R15, 0xffffffff ;  /* 0xffffffff0f0f7836 */ /* 0x000fe20000000000 */
        /* <DEDUP_REMOVED lines=27> */
[----:B------:R-:W-:-:S04]  /*2320*/  @P2 SHF.R.U32.HI R10, RZ, UR5, R9 ;  /* 0x00000005ff0a2c19 */ /* 0x000fc80008011609 */
[----:B------:R-:W-:Y:S01]  /*2330*/  @!P3 PRMT R4, RZ, 0x654, R4 ;  /* 0x00000654ff04b816 */ /* 0x000fe20000000004 */
        /* <DEDUP_REMOVED lines=88> */
[----:B------:R-:W2:Y:S05]  /*28c0*/  MUFU.TANH R24, R24 ;  /* 0x0000001800187308 */ /* 0x000eaa0000002400 */
[----:B------:R-:W-:Y:S01]  /*28d0*/  PLOP3.LUT P1, PT, PT, PT, UP1, 0x40, 0x0 ;  /* 0x000000000000781c */ /* 0x000fe20003f2e818 */
[----:B-1----:R-:W-:-:S02]  /*28e0*/  IMAD R4, R75, -0x60, R16 ;  /* 0xffffffa04b047824 */ /* 0x002fc400078e0210 */
[----:B------:R-:W1:Y:S02]  /*28f0*/  MUFU.TANH R25, R25 ;  /* 0x0000001900197308 */ /* 0x000e640000002400 */
[----:B------:R-:W-:Y:S01]  /*2900*/  VIADD R9, R4, 0x60 ;  /* 0x0000006004097836 */ /* 0x000fe20000000000 */
[----:B------:R-:W-:-:S03]  /*2910*/  IADD3 R4, -R17, R12, R16 ;  /* 0x0000000c11047210 */ /* 0x000fc60007ffe110 */
[----:B------:R-:W-:Y:S02]  /*2920*/  IMAD R20, R18, -0x2, R9 ;  /* 0xfffffffe12147824 */ /* 0x000fe400078e0209 */
[----:B------:R-:W3:Y:S01]  /*2930*/  MUFU.TANH R2, R2 ;  /* 0x0000000200027308 */ /* 0x000ee20000002400 */
[C---:B------:R-:W-:Y:S02]  /*2940*/  VIADD R21, R4.reuse, UR4 ;  /* 0x0000000404157c36 */ /* 0x040fe40008000000 */
[----:B------:R-:W-:-:S03]  /*2950*/  VIADD R27, R4, UR54 ;  /* 0x00000036041b7c36 */ /* 0x000fc60008000000 */
[----:B0-----:R-:W-:Y:S01]  /*2960*/  VIADDMNMX R4, R66, R21, R20, PT ;  /* 0x0000001542047246 */ /* 0x001fe20003800114 */
[----:B------:R-:W-:Y:S01]  /*2970*/  IMAD.IADD R9, R27, 0x1, R66 ;  /* 0x000000011b097824 */ /* 0x000fe200078e0242 */
        /* <DEDUP_REMOVED lines=45> */
[----:B-----5:R-:W-:Y:S01]  /*2c50*/  VIADD R31, R12, 0xffffffff ;  /* 0xffffffff0c1f7836 */ /* 0x020fe20000000000 */
[----:B-1234-:R-:W-:Y:S06]  /*2c60*/  @P1 BRA `(.L_x_4821) ;  /* 0x0000000000541947 */ /* 0x01efec0003800000 */
[----:B------:R-:W-:Y:S01]  /*2c70*/  IADD3 R12, -R17, R16, R66 ;  /* 0x00000010110c7210 */ /* 0x000fe20007ffe142 */
        /* <DEDUP_REMOVED lines=11> */
.L_x_4823:
[----:B------:R-:W-:-:S06]  /*2d30*/  UISETP.NE.AND UP2, UPT, UR5, 0x1, UPT ;  /* 0x000000010500788c */ /* 0x000fcc000bf45270 */
[----:B------:R-:W-:-:S05]  /*2d40*/  PLOP3.LUT P1, PT, PT, PT, UP2, 0x80, 0x0 ;  /* 0x000000000000781c */ /* 0x000fca0003f2f028 */
[----:B------:R-:W-:-:S08]  /*2d50*/  @UP2 ULDC.64 UR6, c[0x0][0x9e8] ;  /* 0x00027a0000062ab9 */ /* 0x000fd00000000a00 */
[----:B------:R-:W-:-:S05]  /*2d60*/  @P1 IMAD.HI.U32 R63, R12, UR6, RZ ;  /* 0x000000060c3f1c27 */ /* 0x000fca000f8e00ff */
[----:B------:R-:W-:-:S07]  /*2d70*/  @P1 SHF.R.U32.HI R12, RZ, UR7, R63 ;  /* 0x00000007ff0c1c19 */ /* 0x000fce000801163f */
.L_x_4824:
[----:B------:R-:W-:Y:S05]  /*2d80*/  BSYNC B0 ;  /* 0x0000000000007941 */ /* 0x000fea0003800000 */
.L_x_4822:
[----:B------:R-:W-:-:S05]  /*2d90*/  IMAD R12, R12, UR5, R31 ;  /* 0x000000050c0c7c24 */ /* 0x000fca000f8e021f */
[----:B------:R-:W-:Y:S02]  /*2da0*/  VIMNMX R9, R9, R12, !PT ;  /* 0x0000000c09097248 */ /* 0x000fe40007fe0100 */
[----:B------:R-:W-:-:S07]  /*2db0*/  VIADDMNMX R4, R12, UR5, R4, PT ;  /* 0x000000050c047c46 */ /* 0x000fce000b800104 */
.L_x_4821:
[C---:B------:R-:W-:Y:S02]  /*2dc0*/  ISETP.GE.AND P1, PT, R15.reuse, 0x2, PT ;  /* 0x000000020f00780c */ /* 0x040fe40003f26270 */
        /* <DEDUP_REMOVED lines=29> */
[C---:B------:R-:W-:Y:S02]  /*2fa0*/  ISETP.LT.OR P3, PT, R4.reuse, 0x1a, P3 ;  /* 0x0000001a0400780c */ /* 0x040fe40001f61670 */
        /* <DEDUP_REMOVED lines=102> */
.L_x_4827:
[----:B------:R-:W-:-:S06]  /*3610*/  UISETP.NE.AND UP2, UPT, UR5, 0x1, UPT ;  /* 0x000000010500788c */ /* 0x000fcc000bf45270 */
[----:B------:R-:W-:-:S05]  /*3620*/  PLOP3.LUT P5, PT, PT, PT, UP2, 0x80, 0x0 ;  /* 0x000000000000781c */ /* 0x000fca0003faf028 */
[----:B------:R-:W-:-:S08]  /*3630*/  @UP2 ULDC.64 UR6, c[0x0][0x9e8] ;  /* 0x00027a0000062ab9 */ /* 0x000fd00000000a00 */
[----:B------:R-:W-:Y:S01]  /*3640*/  @P5 IMAD.HI.U32 R9, R4, UR6, RZ ;  /* 0x0000000604095c27 */ /* 0x000fe2000f8e00ff */
[----:B------:R-:W-:-:S13]  /*3650*/  PLOP3.LUT P5, PT, PT, PT, UP2, 0x80, 0x0 ;  /* 0x000000000000781c */ /* 0x000fda0003faf028 */
[----:B------:R-:W-:-:S07]  /*3660*/  @P5 SHF.R.U32.HI R4, RZ, UR7, R9 ;  /* 0x00000007ff045c19 */ /* 0x000fce0008011609 */
.L_x_4828:
[----:B------:R-:W-:Y:S05]  /*3670*/  BSYNC B0 ;  /* 0x0000000000007941 */ /* 0x000fea0003800000 */
.L_x_4826:
[----:B------:R-:W-:-:S05]  /*3680*/  IMAD R4, R4, UR5, R31 ;  /* 0x0000000504047c24 */ /* 0x000fca000f8e021f */
[----:B------:R-:W-:Y:S02]  /*3690*/  VIMNMX R20, R20, R4, !PT ;  /* 0x0000000414147248 */ /* 0x000fe40007fe0100 */
[----:B------:R-:W-:-:S07]  /*36a0*/  VIADDMNMX R15, R4, UR5, R15, PT ;  /* 0x00000005040f7c46 */ /* 0x000fce000b80010f */
.L_x_4825:
        /* <DEDUP_REMOVED lines=138> */
[----:B------:R0:W1:Y:S01]  /*3f50*/  MUFU.EX2 R188, R29 ;  /* 0x0000001d00bc7308 */ /* 0x0000620000000800 */
[----:B------:R-:W-:Y:S01]  /*3f60*/  ISETP.GT.AND P2, PT, R20, 0x50, !P2 ;  /* 0x000000501400780c */ /* 0x000fe20005744270 */
[-CC-:B------:R-:W-:Y:S01]  /*3f70*/  FFMA.FTZ R43, R65, R9.reuse, -R60.reuse ;  /* 0x00000009412b7223 */ /* 0x180fe2000001083c */
[----:B------:R-:W-:Y:S01]  /*3f80*/  ISETP.LT.OR P1, PT, R15, 0x4a, P1 ;  /* 0x0000004a0f00780c */ /* 0x000fe20000f21670 */
[--C-:B------:R-:W-:Y:S01]  /*3f90*/  FFMA.FTZ R39, R91, R9, -R60.reuse ;  /* 0x000000095b277223 */ /* 0x100fe2000001083c */
[----:B------:R-:W-:Y:S01]  /*3fa0*/  FMNMX.FTZ R25, R0, R25, !PT ;  /* 0x0000001900197209 */ /* 0x000fe20007810000 */
[-CC-:B------:R-:W-:Y:S01]  /*3fb0*/  FFMA.FTZ R14, R14, R9.reuse, -R60.reuse ;  /* 0x000000090e0e7223 */ /* 0x180fe2000001083c */
[C---:B------:R-:W-:Y:S01]  /*3fc0*/  ISETP.GT.AND P4, PT, R20.reuse, 0x58, !P4 ;  /* 0x000000581400780c */ /* 0x040fe20006784270 */
[----:B------:R-:W2:Y:S01]  /*3fd0*/  MUFU.EX2 R31, R31 ;  /* 0x0000001f001f7308 */ /* 0x000ea20000000800 */
[----:B------:R-:W-:Y:S01]  /*3fe0*/  ISETP.GT.AND P5, PT, R20, 0x59, !P5 ;  /* 0x000000591400780c */ /* 0x000fe20006fa4270 */
[----:B0-----:R-:W-:Y:S01]  /*3ff0*/  FFMA.FTZ R29, R77, R9, -R60 ;  /* 0x000000094d1d7223 */ /* 0x001fe2000001083c */
[----:B------:R-:W-:-:S02]  /*4000*/  ISETP.LT.OR P2, PT, R15, 0x51, P2 ;  /* 0x000000510f00780c */ /* 0x000fc40001741670 */
[----:B------:R-:W-:Y:S01]  /*4010*/  FSEL R20, R3, -INF , !P1 ;  /* 0xff80000003147808 */ /* 0x000fe20004800000 */
[--C-:B------:R-:W-:Y:S01]  /*4020*/  FFMA.FTZ R3, R83, R9, -R60.reuse ;  /* 0x0000000953037223 */ /* 0x100fe2000001083c */
[----:B------:R-:W-:Y:S01]  /*4030*/  FMNMX.FTZ R25, R50, R25, !PT ;  /* 0x0000001932197209 */ /* 0x000fe20007810000 */
[----:B------:R0:W3:Y:S01]  /*4040*/  MUFU.EX2 R190, R33 ;  /* 0x0000002100be7308 */ /* 0x0000e20000000800 */
[C---:B------:R-:W-:Y:S02]  /*4050*/  ISETP.LT.OR P3, PT, R15.reuse, 0x52, P3 ;  /* 0x000000520f00780c */ /* 0x040fe40001f61670 */
[----:B------:R-:W-:Y:S02]  /*4060*/  FSEL R8, R8, -INF , !P2 ;  /* 0xff80000008087808 */ /* 0x000fe40005000000 */
[----:B------:R-:W-:Y:S02]  /*4070*/  FMNMX.FTZ R25, R20, R25, !PT ;  /* 0x0000001914197209 */ /* 0x000fe40007810000 */
[----:B------:R-:W-:Y:S01]  /*4080*/  ISETP.LT.OR P4, PT, R15, 0x59, P4 ;  /* 0x000000590f00780c */ /* 0x000fe20002781670 */
[----:B------:R4:W-:Y:S01]  /*4090*/  MUFU.EX2 R180, R3 ;  /* 0x0000000300b47308 */ /* 0x0009e20000000800 */
[----:B------:R-:W-:Y:S01]  /*40a0*/  FSEL R52, R5, -INF , !P3 ;  /* 0xff80000005347808 */ /* 0x000fe20005800000 */
[--C-:B------:R-:W-:Y:S01]  /*40b0*/  FFMA.FTZ R5, R41, R9, -R60.reuse ;  /* 0x0000000929057223 */ /* 0x100fe2000001083c */
[----:B------:R-:W-:Y:S01]  /*40c0*/  FMNMX.FTZ R25, R8, R25, !PT ;  /* 0x0000001908197209 */ /* 0x000fe20007810000 */
[-CC-:B------:R-:W-:Y:S01]  /*40d0*/  FFMA.FTZ R41, R61, R9.reuse, -R60.reuse ;  /* 0x000000093d297223 */ /* 0x180fe2000001083c */
[----:B------:R-:W-:Y:S01]  /*40e0*/  ISETP.LT.OR P5, PT, R15, 0x5a, P5 ;  /* 0x0000005a0f00780c */ /* 0x000fe20002fa1670 */
[--C-:B0-----:R-:W-:Y:S01]  /*40f0*/  FFMA.FTZ R33, R81, R9, -R60.reuse ;  /* 0x0000000951217223 */ /* 0x101fe2000001083c */
[----:B------:R-:W-:Y:S01]  /*4100*/  FSEL R54, R13, -INF , !P4 ;  /* 0xff8000000d367808 */ /* 0x000fe20006000000 */
[----:B------:R-:W-:Y:S01]  /*4110*/  MUFU.EX2 R174, R41 ;  /* 0x0000002900ae7308 */ /* 0x000fe20000000800 */
[----:B------:R-:W-:Y:S01]  /*4120*/  FMNMX.FTZ R25, R52, R25, !PT ;  /* 0x0000001934197209 */ /* 0x000fe20007810000 */
[-CC-:B----4-:R-:W-:Y:S01]  /*4130*/  FFMA.FTZ R3, R85, R9.reuse, -R60.reuse ;  /* 0x0000000955037223 */ /* 0x190fe2000001083c */
[----:B------:R-:W-:Y:S01]  /*4140*/  FSEL R56, R11, -INF , !P5 ;  /* 0xff8000000b387808 */ /* 0x000fe20006800000 */
[--C-:B------:R-:W-:Y:S01]  /*4150*/  FFMA.FTZ R11, R45, R9, -R60.reuse ;  /* 0x000000092d0b7223 */ /* 0x100fe2000001083c */
[----:B------:R-:W-:Y:S01]  /*4160*/  FMNMX.FTZ R25, R54, R25, !PT ;  /* 0x0000001936197209 */ /* 0x000fe20007810000 */
[-CC-:B------:R-:W-:Y:S01]  /*4170*/  FFMA.FTZ R13, R87, R9.reuse, -R60.reuse ;  /* 0x00000009570d7223 */ /* 0x180fe2000001083c */
[----:B------:R-:W-:Y:S01]  /*4180*/  FFMA.FTZ R15, R49, R9, -R60 ;  /* 0x00000009310f7223 */ /* 0x000fe2000001083c */
[----:B------:R-:W-:Y:S01]  /*4190*/  MUFU.EX2 R182, R3 ;  /* 0x0000000300b67308 */ /* 0x000fe20000000800 */
[----:B------:R-:W-:-:S02]  /*41a0*/  FMNMX.FTZ R25, R56, R25, !PT ;  /* 0x0000001938197209 */ /* 0x000fc40007810000 */
[----:B------:R-:W-:-:S03]  /*41b0*/  R2UR UR11, R74 ;  /* 0x000000004a0b72ca */ /* 0x000fc600000e0000 */
[----:B------:R-:W0:Y:S02]  /*41c0*/  SHFL.BFLY PT, R58, R25, 0x2, 0x1f ;  /* 0x0c401f00193a7f89 */ /* 0x000e2400000e0000 */
[----:B------:R-:W4:Y:S08]  /*41d0*/  MUFU.EX2 R35, R35 ;  /* 0x0000002300237308 */ /* 0x000f300000000800 */
[----:B------:R5:W4:Y:S01]  /*41e0*/  MUFU.EX2 R184, R29 ;  /* 0x0000001d00b87308 */ /* 0x000b220000000800 */
[----:B------:R-:W-:-:S04]  /*41f0*/  UIADD3 UR6, UR11, UR10, URZ ;  /* 0x0000000a0b067290 */ /* 0x000fc8000fffe03f */
[----:B------:R-:W-:-:S03]  /*4200*/  UIADD3 UR4, UR6, UR4, URZ ;  /* 0x0000000406047290 */ /* 0x000fc6000fffe03f */
[----:B------:R-:W4:Y:S01]  /*4210*/  MUFU.EX2 R37, R37 ;  /* 0x0000002500257308 */ /* 0x000f220000000800 */
[-CC-:B-----5:R-:W-:Y:S01]  /*4220*/  FFMA.FTZ R29, R89, R9.reuse, -R60.reuse ;  /* 0x00000009591d7223 */ /* 0x1a0fe2000001083c */
[----:B0-----:R-:W-:Y:S01]  /*4230*/  FMNMX.FTZ R58, R25, R58, !PT ;  /* 0x0000003a193a7209 */ /* 0x001fe20007810000 */
[----:B------:R-:W-:-:S05]  /*4240*/  FFMA.FTZ R25, R57, R9, -R60 ;  /* 0x0000000939197223 */ /* 0x000fca000001083c */
[----:B------:R-:W-:Y:S01]  /*4250*/  MUFU.EX2 R168, R43 ;  /* 0x0000002b00a87308 */ /* 0x000fe20000000800 */
[----:B------:R-:W0:Y:S07]  /*4260*/  SHFL.BFLY PT, R3, R58, 0x1, 0x1f ;  /* 0x0c201f003a037f89 */ /* 0x000e2e00000e0000 */
[----:B------:R-:W-:Y:S08]  /*4270*/  MUFU.EX2 R172, R25 ;  /* 0x0000001900ac7308 */ /* 0x000ff00000000800 */
[----:B------:R5:W4:Y:S08]  /*4280*/  MUFU.EX2 R186, R33 ;  /* 0x0000002100ba7308 */ /* 0x000b300000000800 */
[----:B------:R-:W-:Y:S01]  /*4290*/  MUFU.EX2 R5, R5 ;  /* 0x0000000500057308 */ /* 0x000fe20000000800 */
[----:B-----5:R-:W-:Y:S01]  /*42a0*/  FFMA.FTZ R33, R53, R9, -R60 ;  /* 0x0000000935217223 */ /* 0x020fe2000001083c */
[----:B0-----:R-:W-:-:S04]  /*42b0*/  FMNMX.FTZ R3, R58, R3, !PT ;  /* 0x000000033a037209 */ /* 0x001fc80007810000 */
[C---:B------:R-:W-:Y:S01]  /*42c0*/  FSETP.NEU.FTZ.AND P1, PT, R3.reuse, -INF , PT ;  /* 0xff8000000300780b */ /* 0x040fe20003f3d000 */
[-C--:B------:R-:W-:Y:S01]  /*42d0*/  FMUL.FTZ R25, R3, R9.reuse ;  /* 0x0000000903197220 */ /* 0x080fe20000410000 */
[----:B------:R-:W-:Y:S04]  /*42e0*/  MUFU.EX2 R11, R11 ;  /* 0x0000000b000b7308 */ /* 0x000fe80000000800 */
[----:B------:R-:W-:Y:S02]  /*42f0*/  FSEL R41, R25, RZ, P1 ;  /* 0x000000ff19297208 */ /* 0x000fe40000800000 */
[----:B------:R-:W-:Y:S02]  /*4300*/  PLOP3.LUT P1, PT, PT, PT, UP1, 0x40, 0x0 ;  /* 0x000000000000781c */ /* 0x000fe40003f2e818 */
        /* <DEDUP_REMOVED lines=21> */
[----:B--2---:R-:W-:Y:S01]  /*4460*/  FADD.FTZ R43, R31, R26 ;  /* 0x0000001a1f2b7221 */ /* 0x004fe20000010000 */
[----:B------:R-:W-:Y:S01]  /*4470*/  F2FP.BF16.F32.PACK_AB R188, R188, R27 ;  /* 0x0000001bbcbc723e */ /* 0x000fe200000010ff */
[-C--:B------:R-:W-:Y:S01]  /*4480*/  FFMA.FTZ R10, R10, R9.reuse, -R41 ;  /* 0x000000090a0a7223 */ /* 0x080fe20000010829 */
[----:B------:R-:W0:Y:S01]  /*4490*/  MUFU.EX2 R21, R21 ;  /* 0x0000001500157308 */ /* 0x000e220000000800 */
[----:B---3--:R-:W-:Y:S01]  /*44a0*/  FADD.FTZ R26, R190, R43 ;  /* 0x0000002bbe1a7221 */ /* 0x008fe20000010000 */
[-CC-:B------:R-:W-:Y:S01]  /*44b0*/  FFMA.FTZ R50, R50, R9.reuse, -R41.reuse ;  /* 0x0000000932327223 */ /* 0x180fe20000010829 */
[-CC-:B------:R-:W-:Y:S01]  /*44c0*/  FFMA.FTZ R20, R20, R9.reuse, -R41.reuse ;  /* 0x0000000914147223 */ /* 0x180fe20000010829 */
[-CC-:B------:R-:W-:Y:S01]  /*44d0*/  FFMA.FTZ R52, R52, R9.reuse, -R41.reuse ;  /* 0x0000000934347223 */ /* 0x180fe20000010829 */
[----:B----4-:R-:W-:Y:S01]  /*44e0*/  FADD.FTZ R43, R35, R26 ;  /* 0x0000001a232b7221 */ /* 0x010fe20000010000 */
[----:B------:R-:W-:Y:S01]  /*44f0*/  FFMA.FTZ R54, R54, R9, -R41 ;  /* 0x0000000936367223 */ /* 0x000fe20000010829 */
[----:B------:R-:W-:Y:S01]  /*4500*/  F2FP.BF16.F32.PACK_AB R190, R190, R31 ;  /* 0x0000001fbebe723e */ /* 0x000fe200000010ff */
[----:B------:R-:W1:Y:S01]  /*4510*/  MUFU.EX2 R24, R24 ;  /* 0x0000001800187308 */ /* 0x000e620000000800 */
[C---:B------:R-:W-:Y:S01]  /*4520*/  FADD.FTZ R26, R184.reuse, R43 ;  /* 0x0000002bb81a7221 */ /* 0x040fe20000010000 */
[----:B------:R-:W-:-:S03]  /*4530*/  F2FP.BF16.F32.PACK_AB R184, R184, R35 ;  /* 0x00000023b8b8723e */ /* 0x000fc600000010ff */
[----:B------:R-:W-:-:S03]  /*4540*/  FADD.FTZ R43, R37, R26 ;  /* 0x0000001a252b7221 */ /* 0x000fc60000010000 */
[----:B------:R-:W2:Y:S01]  /*4550*/  MUFU.EX2 R28, R28 ;  /* 0x0000001c001c7308 */ /* 0x000ea20000000800 */
[C---:B------:R-:W-:Y:S01]  /*4560*/  FADD.FTZ R43, R186.reuse, R43 ;  /* 0x0000002bba2b7221 */ /* 0x040fe20000010000 */
[----:B------:R-:W-:Y:S02]  /*4570*/  F2FP.BF16.F32.PACK_AB R186, R186, R37 ;  /* 0x00000025baba723e */ /* 0x000fe400000010ff */
[----:B0-----:R-:W-:Y:S01]  /*4580*/  F2FP.BF16.F32.PACK_AB R189, R21, R2 ;  /* 0x0000000215bd723e */ /* 0x001fe200000010ff */
[----:B------:R-:W-:Y:S01]  /*4590*/  FADD.FTZ R26, R180, R43 ;  /* 0x0000002bb41a7221 */ /* 0x000fe20000010000 */
[----:B------:R-:W-:Y:S01]  /*45a0*/  FADD.FTZ R43, R2, R21 ;  /* 0x00000015022b7221 */ /* 0x000fe20000010000 */
[C---:B------:R-:W-:Y:S01]  /*45b0*/  F2FP.BF16.F32.PACK_AB R180, R5.reuse, R180 ;  /* 0x000000b405b4723e */ /* 0x040fe200000010ff */
[----:B------:R0:W3:Y:S01]  /*45c0*/  MUFU.EX2 R185, R30 ;  /* 0x0000001e00b97308 */ /* 0x0000e20000000800 */
[----:B------:R-:W-:Y:S01]  /*45d0*/  FADD.FTZ R45, R5, R26 ;  /* 0x0000001a052d7221 */ /* 0x000fe20000010000 */
[----:B-1----:R-:W-:-:S04]  /*45e0*/  FADD.FTZ R26, R24, R43 ;  /* 0x0000002b181a7221 */ /* 0x002fc80000010000 */
[C---:B------:R-:W-:Y:S01]  /*45f0*/  FADD.FTZ R43, R191.reuse, R26 ;  /* 0x0000001abf2b7221 */ /* 0x040fe20000010000 */
[----:B------:R-:W-:Y:S01]  /*4600*/  F2FP.BF16.F32.PACK_AB R191, R191, R24 ;  /* 0x00000018bfbf723e */ /* 0x000fe200000010ff */
[----:B------:R-:W1:Y:S01]  /*4610*/  MUFU.EX2 R32, R32 ;  /* 0x0000002000207308 */ /* 0x000e620000000800 */
[----:B0-----:R-:W-:Y:S01]  /*4620*/  FADD.FTZ R30, R182, R45 ;  /* 0x0000002db61e7221 */ /* 0x001fe20000010000 */
[----:B--2---:R-:W-:Y:S01]  /*4630*/  FADD.FTZ R26, R28, R43 ;  /* 0x0000002b1c1a7221 */ /* 0x004fe20000010000 */
[C---:B------:R-:W-:Y:S02]  /*4640*/  F2FP.BF16.F32.PACK_AB R182, R11.reuse, R182 ;  /* 0x000000b60bb6723e */ /* 0x040fe400000010ff */
[----:B------:R-:W-:-:S03]  /*4650*/  FADD.FTZ R30, R11, R30 ;  /* 0x0000001e0b1e7221 */ /* 0x000fc60000010000 */
[----:B------:R-:W0:Y:S01]  /*4660*/  MUFU.EX2 R187, R34 ;  /* 0x0000002200bb7308 */ /* 0x000e220000000800 */
[----:B---3--:R-:W-:Y:S01]  /*4670*/  FADD.FTZ R43, R185, R26 ;  /* 0x0000001ab92b7221 */ /* 0x008fe20000010000 */
[----:B------:R-:W-:Y:S01]  /*4680*/  FADD.FTZ R45, R13, R30 ;  /* 0x0000001e0d2d7221 */ /* 0x000fe20000010000 */
[----:B------:R-:W-:-:S05]  /*4690*/  F2FP.BF16.F32.PACK_AB R185, R185, R28 ;  /* 0x0000001cb9b9723e */ /* 0x000fca00000010ff */
[----:B------:R-:W2:Y:S08]  /*46a0*/  MUFU.EX2 R36, R36 ;  /* 0x0000002400247308 */ /* 0x000eb00000000800 */
[----:B------:R-:W3:Y:S08]  /*46b0*/  MUFU.EX2 R181, R38 ;  /* 0x0000002600b57308 */ /* 0x000ef00000000800 */
[----:B------:R4:W-:Y:S08]  /*46c0*/  MUFU.EX2 R179, R12 ;  /* 0x0000000c00b37308 */ /* 0x0009f00000000800 */
[----:B------:R-:W-:Y:S01]  /*46d0*/  MUFU.EX2 R40, R40 ;  /* 0x0000002800287308 */ /* 0x000fe20000000800 */
[-C--:B----4-:R-:W-:Y:S01]  /*46e0*/  FFMA.FTZ R12, R8, R9.reuse, -R41 ;  /* 0x00000009080c7223 */ /* 0x090fe20000010829 */
[----:B-1----:R-:W-:Y:S01]  /*46f0*/  FADD.FTZ R8, R32, R43 ;  /* 0x0000002b20087221 */ /* 0x002fe20000010000 */
[----:B------:R-:W-:-:S03]  /*4700*/  FFMA.FTZ R41, R56, R9, -R41 ;  /* 0x0000000938297223 */ /* 0x000fc60000010829 */
[C---:B0-----:R-:W-:Y:S01]  /*4710*/  FADD.FTZ R43, R187.reuse, R8 ;  /* 0x00000008bb2b7221 */ /* 0x041fe20000010000 */
[----:B------:R-:W-:Y:S01]  /*4720*/  F2FP.BF16.F32.PACK_AB R187, R187, R32 ;  /* 0x00000020bbbb723e */ /* 0x000fe200000010ff */
[----:B------:R-:W-:Y:S02]  /*4730*/  MUFU.EX2 R183, R42 ;  /* 0x0000002a00b77308 */ /* 0x000fe40000000800 */
[----:B--2---:R-:W-:-:S04]  /*4740*/  FADD.FTZ R8, R36, R43 ;  /* 0x0000002b24087221 */ /* 0x004fc80000010000 */
[C---:B---3--:R-:W-:Y:S01]  /*4750*/  FADD.FTZ R27, R181.reuse, R8 ;  /* 0x00000008b51b7221 */ /* 0x048fe20000010000 */
[----:B------:R-:W-:Y:S01]  /*4760*/  F2FP.BF16.F32.PACK_AB R181, R181, R36 ;  /* 0x00000024b5b5723e */ /* 0x000fe200000010ff */
[----:B------:R-:W-:Y:S08]  /*4770*/  MUFU.EX2 R44, R44 ;  /* 0x0000002c002c7308 */ /* 0x000ff00000000800 */
[----:B------:R0:W1:Y:S08]  /*4780*/  MUFU.EX2 R176, R15 ;  /* 0x0000000f00b07308 */ /* 0x0000700000000800 */
[----:B------:R-:W-:Y:S01]  /*4790*/  MUFU.EX2 R177, R46 ;  /* 0x0000002e00b17308 */ /* 0x000fe20000000800 */
[----:B0-----:R-:W-:-:S07]  /*47a0*/  FFMA.FTZ R15, R93, R9, -R60 ;  /* 0x000000095d0f7223 */ /* 0x001fce000001083c */
[----:B------:R-:W0:Y:S01]  /*47b0*/  MUFU.EX2 R29, R29 ;  /* 0x0000001d001d7308 */ /* 0x000e220000000800 */
[C---:B-1----:R-:W-:Y:S01]  /*47c0*/  FADD.FTZ R26, R176.reuse, R45 ;  /* 0x0000002db01a7221 */ /* 0x042fe20000010000 */
        /* <DEDUP_REMOVED lines=66> */
.L_x_4830:
[----:B------:R-:W-:-:S11]  /*4bf0*/  UISETP.NE.AND UP2, UPT, UR5, 0x1, UPT ;  /* 0x000000010500788c */ /* 0x000fd6000bf45270 */
[----:B------:R-:W-:Y:S02]  /*4c00*/  @UP2 ULDC.64 UR6, c[0x0][0x9e8] ;  /* 0x00027a0000062ab9 */ /* 0x000fe40000000a00 */
[----:B------:R-:W-:-:S04]  /*4c10*/  UIMAD.WIDE.U32 UR10, UR14, UR6, URZ ;  /* 0x000000060e0a72a5 */ /* 0x000fc8000f8e003f */
[----:B------:R-:W-:-:S12]  /*4c20*/  @UP2 USHF.R.U32.HI UR14, URZ, UR7, UR11 ;  /* 0x000000073f0e2299 */ /* 0x000fd8000801160b */
.L_x_4831:
[----:B------:R-:W-:-:S04]  /*4c30*/  UIMAD UR5, UR14, UR5, UR5 ;  /* 0x000000050e0572a4 */ /* 0x000fc8000f8e0205 */
[----:B------:R-:W-:-:S04]  /*4c40*/  UISETP.LT.AND UP2, UPT, UR4, UR5, UPT ;  /* 0x000000050400728c */ /* 0x000fc8000bf41270 */
[----:B------:R-:W-:-:S12]  /*4c50*/  USEL UR4, UR4, UR5, UP2 ;  /* 0x0000000504047287 */ /* 0x000fd80009000000 */
.L_x_4829:
        /* <DEDUP_REMOVED lines=63> */
.L_x_4849:
[----:B------:R-:W-:-:S04]  /*5050*/  UIADD3 UR5, UR37, 0x1, URZ ;  /* 0x0000000125057890 */ /* 0x000fc8000fffe03f */
[----:B------:R-:W-:-:S04]  /*5060*/  UISETP.NE.AND UP2, UPT, UR5, 0x2, UPT ;  /* 0x000000020500788c */ /* 0x000fc8000bf45270 */
[----:B------:R-:W-:Y:S02]  /*5070*/  USEL UR39, URZ, 0x1, UP2 ;  /* 0x000000013f277887 */ /* 0x000fe40009000000 */
[----:B------:R-:W-:Y:S02]  /*5080*/  USEL UR5, UR5, URZ, UP2 ;  /* 0x0000003f05057287 */ /* 0x000fe40009000000 */
[----:B------:R-:W-:Y:S01]  /*5090*/  ULOP3.LUT UR39, UR36, UR39, URZ, 0x3c, !UPT ;  /* 0x0000002724277292 */ /* 0x000fe2000f8e3c3f */
[----:B------:R-:W-:Y:S11]  /*50a0*/  @!P0 BRA `(.L_x_4833) ;  /* 0x0000000000048947 */ /* 0x000ff60003800000 */
[----:B------:R-:W-:Y:S01]  /*50b0*/  BPT.TRAP 0x1 ;  /* 0x000000040000795c */ /* 0x000fe20000300000 */
.L_x_4833:
[----:B------:R-:W-:Y:S01]  /*50c0*/  ULEA UR7, UR5, UR38, 0x3 ;  /* 0x0000002605077291 */ /* 0x000fe2000f8e183f */
[----:B------:R-:W-:-:S05]  /*50d0*/  IMAD.U32 R9, RZ, RZ, UR39 ;  /* 0x00000027ff097e24 */ /* 0x000fca000f8e00ff */
[----:B------:R-:W-:-:S04]  /*50e0*/  SHF.L.U32 R9, R9, 0x1f, RZ ;  /* 0x0000001f09097819 */ /* 0x000fc800000006ff */
[----:B------:R0:W1:Y:S01]  /*50f0*/  SYNCS.PHASECHK.TRANS64.TRYWAIT P1, [UR7+0x30830], R9 ;  /* 0x03083009ff0075a7 */ /* 0x0000620008020147 */
[----:B------:R-:W-:Y:S05]  /*5100*/  @!P0 BRA `(.L_x_4834) ;  /* 0x0000000000048947 */ /* 0x000fea0003800000 */
[----:B------:R-:W-:Y:S01]  /*5110*/  BPT.TRAP 0x1 ;  /* 0x000000040000795c */ /* 0x000fe20000300000 */
.L_x_4834:
[----:B-1----:R-:W-:Y:S05]  /*5120*/  @P1 BRA `(.L_x_4835) ;  /* 0x0000000000081947 */ /* 0x002fea0003800000 */
[----:B------:R-:W1:Y:S02]  /*5130*/  SYNCS.PHASECHK.TRANS64.TRYWAIT P1, [UR7+0x30830], R9 ;  /* 0x03083009ff0075a7 */ /* 0x000e640008020147 */
[----:B-1----:R-:W-:Y:S05]  /*5140*/  @!P1 BRA `(.L_x_4836) ;  /* 0x0000013800849947 */ /* 0x002fea0003800000 */
.L_x_4835:
        /* <DEDUP_REMOVED lines=167> */
.L_x_4837:
[----:B------:R-:W-:Y:S01]  /*5bc0*/  ULEA UR6, UR37, UR38, 0x3 ;  /* 0x0000002625067291 */ /* 0x000fe2000f8e183f */
[----:B------:R-:W-:-:S05]  /*5bd0*/  IMAD.U32 R0, RZ, RZ, UR36 ;  /* 0x00000024ff007e24 */ /* 0x000fca000f8e00ff */
[----:B------:R-:W-:-:S04]  /*5be0*/  SHF.L.U32 R0, R0, 0x1f, RZ ;  /* 0x0000001f00007819 */ /* 0x000fc800000006ff */
[----:B------:R2:W3:Y:S01]  /*5bf0*/  SYNCS.PHASECHK.TRANS64.TRYWAIT P1, [UR6+0x30850], R0 ;  /* 0x03085000ff0075a7 */ /* 0x0004e20008020146 */
[----:B------:R-:W-:Y:S05]  /*5c00*/  @!P0 BRA `(.L_x_4838) ;  /* 0x0000000000048947 */ /* 0x000fea0003800000 */
[----:B------:R-:W-:Y:S01]  /*5c10*/  BPT.TRAP 0x1 ;  /* 0x000000040000795c */ /* 0x000fe20000300000 */
.L_x_4838:
[----:B---3--:R-:W-:Y:S05]  /*5c20*/  @P1 BRA `(.L_x_4839) ;  /* 0x0000000000081947 */ /* 0x008fea0003800000 */
[----:B------:R-:W3:Y:S02]  /*5c30*/  SYNCS.PHASECHK.TRANS64.TRYWAIT P1, [UR6+0x30850], R0 ;  /* 0x03085000ff0075a7 */ /* 0x000ee40008020146 */
[----:B---3--:R-:W-:Y:S05]  /*5c40*/  @!P1 BRA `(.L_x_4840) ;  /* 0x0000012c00dc9947 */ /* 0x008fea0003800000 */
.L_x_4839:
        /* <DEDUP_REMOVED lines=10> */
[----:B------:R-:W-:Y:S02]  /*5cf0*/  VIADD R143, R19, UR60 ;  /* 0x0000003c138f7c36 */ /* 0x000fe40008000000 */
[----:B0-2---:R-:W-:Y:S01]  /*5d00*/  FMUL.FTZ R0, R122, UR4 ;  /* 0x000000047a007c20 */ /* 0x005fe20008410000 */
[----:B------:R-:W-:Y:S01]  /*5d10*/  ULOP3.LUT UR10, UR10, 0x3000000, URZ, 0xfc, !UPT ;  /* 0x030000000a0a7892 */ /* 0x000fe2000f8efc3f */
[----:B------:R-:W-:Y:S01]  /*5d20*/  FMUL.FTZ R14, R127, UR4 ;  /* 0x000000047f0e7c20 */ /* 0x000fe20008410000 */
[----:B------:R-:W-:Y:S01]  /*5d30*/  FMUL.FTZ R122, R138, UR4 ;  /* 0x000000048a7a7c20 */ /* 0x000fe20008410000 */
[----:B------:R-:W-:Y:S01]  /*5d40*/  FMUL.FTZ R138, R140, UR4 ;  /* 0x000000048c8a7c20 */ /* 0x000fe20008410000 */
[----:B------:R-:W-:Y:S01]  /*5d50*/  UIMAD UR14, UR37, 0x900, UR10 ;  /* 0x00000900250e78a4 */ /* 0x000fe2000f8e020a */
[----:B------:R-:W-:Y:S01]  /*5d60*/  FMUL.FTZ R127, R162, UR4 ;  /* 0x00000004a27f7c20 */ /* 0x000fe20008410000 */
[----:B------:R-:W-:Y:S01]  /*5d70*/  FMUL.FTZ R140, R144, UR4 ;  /* 0x00000004908c7c20 */ /* 0x000fe20008410000 */
[----:B------:R-:W-:Y:S01]  /*5d80*/  FMUL.FTZ R144, R148, UR4 ;  /* 0x0000000494907c20 */ /* 0x000fe20008410000 */
[----:B------:R-:W-:Y:S01]  /*5d90*/  FMUL.FTZ R148, R152, UR4 ;  /* 0x0000000498947c20 */ /* 0x000fe20008410000 */
[----:B------:R-:W-:Y:S01]  /*5da0*/  FMUL.FTZ R152, R156, UR4 ;  /* 0x000000049c987c20 */ /* 0x000fe20008410000 */
[----:B-1----:R-:W-:Y:S01]  /*5db0*/  FMUL.FTZ R9, R120, UR4 ;  /* 0x0000000478097c20 */ /* 0x002fe20008410000 */
        /* <DEDUP_REMOVED lines=70> */
[----:B------:R-:W-:-:S10]  /*6220*/  FMUL.FTZ R121, R139, UR4 ;  /* 0x000000048b797c20 */ /* 0x000fd40008410000 */
        /* <DEDUP_REMOVED lines=24> */
[----:B------:R-:W-:Y:S02]  /*63b0*/  IMAD R147, R10, -0x60, RZ ;  /* 0xffffffa00a937824 */ /* 0x000fe400078e02ff */
[----:B------:R-:W-:Y:S01]  /*63c0*/  FMUL.FTZ R172, R124, UR4 ;  /* 0x000000047cac7c20 */ /* 0x000fe20008410000 */
        /* <DEDUP_REMOVED lines=14> */
[----:B------:R-:W5:Y:S01]  /*64b0*/  SHFL.IDX PT, R162, R143, RZ, 0x1c1f ;  /* 0x001c1fff8fa27589 */ /* 0x000f6200000e0000 */
[----:B------:R-:W-:Y:S01]  /*64c0*/  IMAD R13, R18, -0x2, R13 ;  /* 0xfffffffe120d7824 */ /* 0x000fe200078e020d */
[----:B------:R-:W0:Y:S01]  /*64d0*/  MUFU.TANH R172, R172 ;  /* 0x000000ac00ac7308 */ /* 0x000e220000002400 */
[----:B------:R-:W-:-:S02]  /*64e0*/  @!P3 VIADD R12, R12, 0x30840 ;  /* 0x000308400c0cb836 */ /* 0x000fc40000000000 */
[----:B------:R-:W-:Y:S01]  /*64f0*/  VIADD R145, R13, 0xffffffff ;  /* 0xffffffff0d917836 */ /* 0x000fe20000000000 */
[----:B------:R-:W-:Y:S02]  /*6500*/  IADD3 R149, -R17, R13, R16 ;  /* 0x0000000d11957210 */ /* 0x000fe40007ffe110 */
[----:B------:R-:W-:Y:S02]  /*6510*/  @!P3 PRMT R12, RZ, 0x654, R12 ;  /* 0x00000654ff0cb816 */ /* 0x000fe4000000000c */
[----:B------:R-:W0:Y:S01]  /*6520*/  MUFU.TANH R173, R173 ;  /* 0x000000ad00ad7308 */ /* 0x000e220000002400 */
[C---:B------:R-:W-:Y:S02]  /*6530*/  VIADD R151, R149.reuse, UR55 ;  /* 0x0000003795977c36 */ /* 0x040fe40008000000 */
[----:B------:R-:W-:-:S05]  /*6540*/  VIADD R149, R149, UR54 ;  /* 0x0000003695957c36 */ /* 0x000fca0008000000 */
[----:B------:R-:W0:Y:S01]  /*6550*/  MUFU.TANH R174, R174 ;  /* 0x000000ae00ae7308 */ /* 0x000e220000002400 */
[----:B-----5:R-:W-:-:S07]  /*6560*/  IMAD.IADD R153, R151, 0x1, R162 ;  /* 0x0000000197997824 */ /* 0x020fce00078e02a2 */
[----:B------:R-:W0:Y:S01]  /*6570*/  MUFU.TANH R175, R175 ;  /* 0x000000af00af7308 */ /* 0x000e220000002400 */
[----:B------:R-:W-:-:S07]  /*6580*/  IMAD.IADD R155, R149, 0x1, R162 ;  /* 0x00000001959b7824 */ /* 0x000fce00078e02a2 */
        /* <DEDUP_REMOVED lines=8> */
[----:B------:R-:W-:Y:S01]  /*6610*/  IADD3 R141, -R17, R16, R162 ;  /* 0x00000010118d7210 */ /* 0x000fe20007ffe1a2 */
        /* <DEDUP_REMOVED lines=11> */
.L_x_4843:
[----:B------:R-:W-:-:S05]  /*66d0*/  IMAD.U32 R162, RZ, RZ, UR51 ;  /* 0x00000033ffa27e24 */ /* 0x000fca000f8e00ff */
[----:B------:R-:W-:-:S13]  /*66e0*/  ISETP.NE.AND P1, PT, R162, 0x1, PT ;  /* 0x00000001a200780c */ /* 0x000fda0003f25270 */
[----:B0-----:R-:W0:Y:S02]  /*66f0*/  @P1 LDC.64 R12, c[0x0][0x9e8] ;  /* 0x00027a00ff0c1b82 */ /* 0x001e240000000a00 */
[----:B0-----:R-:W-:-:S05]  /*6700*/  @P1 IMAD.HI.U32 R12, R141, R12, RZ ;  /* 0x0000000c8d0c1227 */ /* 0x001fca00078e00ff */
[----:B------:R-:W-:-:S07]  /*6710*/  @P1 SHF.R.U32.HI R141, RZ, R13, R12 ;  /* 0x0000000dff8d1219 */ /* 0x000fce000001160c */
.L_x_4844:
[----:B------:R-:W-:Y:S05]  /*6720*/  BSYNC B0 ;  /* 0x0000000000007941 */ /* 0x000fea0003800000 */
.L_x_4842:
[----:B------:R-:W-:-:S05]  /*6730*/  IMAD R12, R141, R162, R145 ;  /* 0x000000a28d0c7224 */ /* 0x000fca00078e0291 */
[----:B------:R-:W-:Y:S02]  /*6740*/  VIADDMNMX R153, R12, R162, R153, PT ;  /* 0x000000a20c997246 */ /* 0x000fe40003800199 */
[----:B------:R-:W-:-:S07]  /*6750*/  VIMNMX R155, R155, R12, !PT ;  /* 0x0000000c9b9b7248 */ /* 0x000fce0007fe0100 */
.L_x_4841:
        /* <DEDUP_REMOVED lines=120> */
[----:B------:R-:W-:Y:S01]  /*6ee0*/  IADD3 R9, -R17, R16, R12 ;  /* 0x0000001011097210 */ /* 0x000fe20007ffe10c */
        /* <DEDUP_REMOVED lines=11> */
.L_x_4847:
[----:B------:R-:W-:-:S05]  /*6fa0*/  IMAD.U32 R184, RZ, RZ, UR51 ;  /* 0x00000033ffb87e24 */ /* 0x000fca000f8e00ff */
[----:B------:R-:W-:-:S13]  /*6fb0*/  ISETP.NE.AND P6, PT, R184, 0x1, PT ;  /* 0x00000001b800780c */ /* 0x000fda0003fc5270 */
[----:B------:R-:W0:Y:S02]  /*6fc0*/  @P6 LDC.64 R12, c[0x0][0x9e8] ;  /* 0x00027a00ff0c6b82 */ /* 0x000e240000000a00 */
[----:B0-----:R-:W-:-:S05]  /*6fd0*/  @P6 IMAD.HI.U32 R12, R9, R12, RZ ;  /* 0x0000000c090c6227 */ /* 0x001fca00078e00ff */
[----:B------:R-:W-:-:S07]  /*6fe0*/  @P6 SHF.R.U32.HI R9, RZ, R13, R12 ;  /* 0x0000000dff096219 */ /* 0x000fce000001160c */
.L_x_4848:
[----:B------:R-:W-:Y:S05]  /*6ff0*/  BSYNC B0 ;  /* 0x0000000000007941 */ /* 0x000fea0003800000 */
.L_x_4846:
[----:B------:R-:W-:-:S05]  /*7000*/  IMAD R12, R9, R184, R145 ;  /* 0x000000b8090c7224 */ /* 0x000fca00078e0291 */
[----:B------:R-:W-:Y:S02]  /*7010*/  VIADDMNMX R137, R12, R184, R137, PT ;  /* 0x000000b80c897246 */ /* 0x000fe40003800189 */
[----:B------:R-:W-:-:S07]  /*7020*/  VIMNMX R139, R139, R12, !PT ;  /* 0x0000000c8b8b7248 */ /* 0x000fce0007fe0100 */
.L_x_4845:
        /* <DEDUP_REMOVED lines=70> */
[----:B------:R-:W-:Y:S01]  /*7490*/  ISETP.LT.OR P1, PT, R137, 0x31, P1 ;  /* 0x000000318900780c */ /* 0x000fe20000f21670 */
[----:B------:R-:W0:Y:S01]  /*74a0*/  LDC R9, c[0x0][0x988] ;  /* 0x00026200ff097b82 */ /* 0x000e220000000800 */
[----:B------:R-:W-:Y:S01]  /*74b0*/  ISETP.NE.AND P2, PT, R187, RZ, PT ;  /* 0x000000ffbb00720c */ /* 0x000fe20003f45270 */
[----:B------:R-:W1:Y:S01]  /*74c0*/  SHFL.BFLY PT, R12, R11, 0x2, 0x1f ;  /* 0x0c401f000b0c7f89 */ /* 0x000e6200000e0000 */
[----:B------:R-:W-:Y:S02]  /*74d0*/  FSEL R126, R126, -INF , !P1 ;  /* 0xff8000007e7e7808 */ /* 0x000fe40004800000 */
[----:B------:R-:W-:-:S02]  /*74e0*/  ISETP.NE.AND P1, PT, R173, RZ, PT ;  /* 0x000000ffad00720c */ /* 0x000fc40003f25270 */
[----:B------:R-:W-:Y:S02]  /*74f0*/  ISETP.NE.AND P6, PT, R189, RZ, PT ;  /* 0x000000ffbd00720c */ /* 0x000fe40003fc5270 */
[C---:B------:R-:W-:Y:S02]  /*7500*/  ISETP.GT.AND P1, PT, R139.reuse, 0x31, !P1 ;  /* 0x000000318b00780c */ /* 0x040fe40004f24270 */
[----:B------:R-:W-:Y:S02]  /*7510*/  ISETP.GT.AND P3, PT, R139, 0x50, !P3 ;  /* 0x000000508b00780c */ /* 0x000fe40005f64270 */
[----:B------:R-:W-:Y:S02]  /*7520*/  ISETP.LT.OR P1, PT, R137, 0x32, P1 ;  /* 0x000000328900780c */ /* 0x000fe40000f21670 */
[----:B------:R-:W-:Y:S02]  /*7530*/  ISETP.GT.AND P4, PT, R139, 0x51, !P4 ;  /* 0x000000518b00780c */ /* 0x000fe40006784270 */
[----:B------:R-:W-:-:S02]  /*7540*/  FSEL R20, R125, -INF , !P1 ;  /* 0xff8000007d147808 */ /* 0x000fc40004800000 */
[----:B------:R-:W-:Y:S02]  /*7550*/  ISETP.NE.AND P1, PT, R175, RZ, PT ;  /* 0x000000ffaf00720c */ /* 0x000fe40003f25270 */
[----:B------:R-:W-:Y:S02]  /*7560*/  ISETP.LT.OR P3, PT, R137, 0x51, P3 ;  /* 0x000000518900780c */ /* 0x000fe40001f61670 */
[C---:B------:R-:W-:Y:S02]  /*7570*/  ISETP.GT.AND P1, PT, R139.reuse, 0x38, !P1 ;  /* 0x000000388b00780c */ /* 0x040fe40004f24270 */
[----:B------:R-:W-:Y:S02]  /*7580*/  ISETP.GT.AND P5, PT, R139, 0x58, !P5 ;  /* 0x000000588b00780c */ /* 0x000fe40006fa4270 */
[----:B------:R-:W-:Y:S02]  /*7590*/  ISETP.LT.OR P1, PT, R137, 0x39, P1 ;  /* 0x000000398900780c */ /* 0x000fe40000f21670 */
[----:B-1----:R-:W-:-:S02]  /*75a0*/  FMNMX.FTZ R13, R11, R12, !PT ;  /* 0x0000000c0b0d7209 */ /* 0x002fc40007810000 */
[----:B------:R-:W-:Y:S02]  /*75b0*/  FSEL R132, R132, -INF , !P1 ;  /* 0xff80000084847808 */ /* 0x000fe40004800000 */
[----:B------:R-:W-:Y:S01]  /*75c0*/  ISETP.NE.AND P1, PT, R177, RZ, PT ;  /* 0x000000ffb100720c */ /* 0x000fe20003f25270 */
[----:B------:R-:W1:Y:S01]  /*75d0*/  SHFL.BFLY PT, R12, R13, 0x1, 0x1f ;  /* 0x0c201f000d0c7f89 */ /* 0x000e6200000e0000 */
[----:B------:R-:W-:Y:S02]  /*75e0*/  ISETP.LT.OR P4, PT, R137, 0x52, P4 ;  /* 0x000000528900780c */ /* 0x000fe40002781670 */
[----:B------:R-:W-:Y:S02]  /*75f0*/  ISETP.GT.AND P1, PT, R139, 0x39, !P1 ;  /* 0x000000398b00780c */ /* 0x000fe40004f24270 */
[C---:B------:R-:W-:Y:S02]  /*7600*/  ISETP.LT.OR P5, PT, R137.reuse, 0x59, P5 ;  /* 0x000000598900780c */ /* 0x040fe40002fa1670 */
[----:B------:R-:W-:-:S02]  /*7610*/  ISETP.LT.OR P1, PT, R137, 0x3a, P1 ;  /* 0x0000003a8900780c */ /* 0x000fc40000f21670 */
[----:B------:R-:W-:Y:S02]  /*7620*/  FSEL R128, R128, -INF , !P4 ;  /* 0xff80000080807808 */ /* 0x000fe40006000000 */
[----:B------:R-:W-:Y:S02]  /*7630*/  FSEL R120, R131, -INF , !P1 ;  /* 0xff80000083787808 */ /* 0x000fe40004800000 */
[----:B------:R-:W-:-:S04]  /*7640*/  ISETP.NE.AND P1, PT, R179, RZ, PT ;  /* 0x000000ffb300720c */ /* 0x000fc80003f25270 */
[----:B------:R-:W-:-:S04]  /*7650*/  ISETP.GT.AND P1, PT, R139, 0x40, !P1 ;  /* 0x000000408b00780c */ /* 0x000fc80004f24270 */
[----:B------:R-:W-:Y:S02]  /*7660*/  ISETP.LT.OR P1, PT, R137, 0x41, P1 ;  /* 0x000000418900780c */ /* 0x000fe40000f21670 */
[----:B-1----:R-:W-:Y:S02]  /*7670*/  FMNMX.FTZ R12, R13, R12, !PT ;  /* 0x0000000c0d0c7209 */ /* 0x002fe40007810000 */
[----:B------:R-:W-:Y:S02]  /*7680*/  FSEL R134, R134, -INF , !P1 ;  /* 0xff80000086867808 */ /* 0x000fe40004800000 */
[----:B------:R-:W-:Y:S01]  /*7690*/  ISETP.NE.AND P1, PT, R181, RZ, PT ;  /* 0x000000ffb500720c */ /* 0x000fe20003f25270 */
[----:B0-----:R-:W-:-:S03]  /*76a0*/  FMUL.FTZ R121, R12, R9 ;  /* 0x000000090c797220 */ /* 0x001fc60000410000 */
[----:B------:R-:W-:-:S04]  /*76b0*/  ISETP.GT.AND P1, PT, R139, 0x41, !P1 ;  /* 0x000000418b00780c */ /* 0x000fc80004f24270 */
        /* <DEDUP_REMOVED lines=42> */
[----:B------:R-:W-:Y:S01]  /*7960*/  MUFU.EX2 R11, R141 ;  /* 0x0000008d000b7308 */ /* 0x000fe20000000800 */
[--C-:B0-----:R-:W-:Y:S01]  /*7970*/  FFMA.FTZ R172, R178, R9, -R121.reuse ;  /* 0x00000009b2ac7223 */ /* 0x101fe20000010879 */
[----:B------:R-:W-:Y:S01]  /*7980*/  FMNMX.FTZ R15, R186, R15, !PT ;  /* 0x0000000fba0f7209 */ /* 0x000fe20007810000 */
[-CC-:B------:R-:W-:Y:S01]  /*7990*/  FFMA.FTZ R178, R144, R9.reuse, -R121.reuse ;  /* 0x0000000990b27223 */ /* 0x180fe20000010879 */
[----:B------:R-:W-:Y:S01]  /*79a0*/  FFMA.FTZ R144, R154, R9, -R121 ;  /* 0x000000099a907223 */ /* 0x000fe20000010879 */
[----:B------:R-:W-:-:S02]  /*79b0*/  LOP3.LUT P6, RZ, R209, 0x7f, RZ, 0xc0, !PT ;  /* 0x0000007fd1ff7812 */ /* 0x000fc400078cc0ff */
        /* <DEDUP_REMOVED lines=8> */
[----:B0-----:R-:W-:Y:S01]  /*7a40*/  FSEL R174, R127, -INF , !P3 ;  /* 0xff8000007fae7808 */ /* 0x001fe20005800000 */
[--C-:B------:R-:W-:Y:S01]  /*7a50*/  FFMA.FTZ R127, R166, R9, -R121.reuse ;  /* 0x00000009a67f7223 */ /* 0x100fe20000010879 */
[----:B------:R-:W-:Y:S02]  /*7a60*/  FMNMX.FTZ R123, R132, R123, !PT ;  /* 0x0000007b847b7209 */ /* 0x000fe40007810000 */
[----:B------:R-:W-:Y:S01]  /*7a70*/  FSEL R166, R129, -INF , !P5 ;  /* 0xff80000081a67808 */ /* 0x000fe20006800000 */
[--C-:B------:R-:W-:Y:S01]  /*7a80*/  FFMA.FTZ R129, R146, R9, -R121.reuse ;  /* 0x0000000992817223 */ /* 0x100fe20000010879 */
[----:B------:R-:W-:Y:S01]  /*7a90*/  FMNMX.FTZ R123, R120, R123, !PT ;  /* 0x0000007b787b7209 */ /* 0x000fe20007810000 */
[----:B------:R-:W-:Y:S01]  /*7aa0*/  MUFU.EX2 R21, R180 ;  /* 0x000000b400157308 */ /* 0x000fe20000000800 */
[----:B------:R-:W-:-:S02]  /*7ab0*/  FFMA.FTZ R146, R158, R9, -R121 ;  /* 0x000000099e927223 */ /* 0x000fc40000010879 */
        /* <DEDUP_REMOVED lines=9> */
[----:B------:R0:W-:Y:S03]  /*7b50*/  MUFU.EX2 R123, R127 ;  /* 0x0000007f007b7308 */ /* 0x0001e60000000800 */
[----:B------:R-:W-:-:S04]  /*7b60*/  FMNMX.FTZ R125, R166, R125, !PT ;  /* 0x0000007da67d7209 */ /* 0x000fc80007810000 */
[----:B------:R-:W-:Y:S01]  /*7b70*/  FMNMX.FTZ R0, R130, R125, !PT ;  /* 0x0000007d82007209 */ /* 0x000fe20007810000 */
[----:B------:R-:W-:Y:S01]  /*7b80*/  MUFU.EX2 R172, R172 ;  /* 0x000000ac00ac7308 */ /* 0x000fe20000000800 */
[----:B0-----:R-:W-:-:S03]  /*7b90*/  FFMA.FTZ R127, R140, R9, -R121 ;  /* 0x000000098c7f7223 */ /* 0x001fc60000010879 */
[----:B------:R-:W0:Y:S04]  /*7ba0*/  SHFL.BFLY PT, R133, R0, 0x2, 0x1f ;  /* 0x0c401f0000857f89 */ /* 0x000e2800000e0000 */
        /* <DEDUP_REMOVED lines=21> */
[-CC-:B-1----:R-:W-:Y:S01]  /*7d00*/  FFMA.FTZ R148, R216, R9.reuse, -R121.reuse ;  /* 0x00000009d8947223 */ /* 0x182fe20000010879 */
[-CC-:B------:R-:W-:Y:S01]  /*7d10*/  FFMA.FTZ R150, R214, R9.reuse, -R121.reuse ;  /* 0x00000009d6967223 */ /* 0x180fe20000010879 */
        /* <DEDUP_REMOVED lines=29> */
[-CC-:B------:R-:W-:Y:S01]  /*7ef0*/  FFMA.FTZ R174, R174, R9.reuse, -R121.reuse ;  /* 0x00000009aeae7223 */ /* 0x180fe20000010879 */
[-CC-:B------:R-:W-:Y:S01]  /*7f00*/  FFMA.FTZ R128, R128, R9.reuse, -R121.reuse ;  /* 0x0000000980807223 */ /* 0x180fe20000010879 */
[-CC-:B------:R-:W-:Y:S01]  /*7f10*/  FFMA.FTZ R166, R166, R9.reuse, -R121.reuse ;  /* 0x00000009a6a67223 */ /* 0x180fe20000010879 */
[----:B------:R-:W-:Y:S01]  /*7f20*/  FFMA.FTZ R121, R130, R9, -R121 ;  /* 0x0000000982797223 */ /* 0x000fe20000010879 */
[----:B------:R-:W-:Y:S01]  /*7f30*/  IMAD.U32 R132, RZ, RZ, UR6 ;  /* 0x00000006ff847e24 */ /* 0x000fe2000f8e00ff */
[----:B------:R-:W-:Y:S01]  /*7f40*/  ISETP.GT.AND P1, PT, R10, UR50, PT ;  /* 0x000000320a007c0c */ /* 0x000fe2000bf24270 */
[----:B------:R-:W0:Y:S01]  /*7f50*/  MUFU.EX2 R150, R150 ;  /* 0x0000009600967308 */ /* 0x000e220000000800 */
[----:B-1----:R-:W-:Y:S01]  /*7f60*/  FADD.FTZ R8, R148, R5 ;  /* 0x0000000594087221 */ /* 0x002fe20000010000 */
[----:B------:R-:W-:Y:S01]  /*7f70*/  FADD.FTZ R5, R21, R126 ;  /* 0x0000007e15057221 */ /* 0x000fe20000010000 */
[----:B------:R-:W-:Y:S01]  /*7f80*/  @!P6 VIADD R132, R132, 0x30860 ;  /* 0x000308608484e836 */ /* 0x000fe20000000000 */
[----:B------:R-:W-:Y:S01]  /*7f90*/  F2FP.BF16.F32.PACK_AB R184, R170, R15 ;  /* 0x0000000faab8723e */ /* 0x000fe200000010ff */
[----:B------:R-:W-:-:S02]  /*7fa0*/  VIADD R10, R10, 0xffffffff ;  /* 0xffffffff0a0a7836 */ /* 0x000fc40000000000 */
[----:B------:R-:W-:Y:S01]  /*7fb0*/  FADD.FTZ R5, R172, R5 ;  /* 0x00000005ac057221 */ /* 0x000fe20000010000 */
[----:B------:R-:W-:Y:S01]  /*7fc0*/  F2FP.BF16.F32.PACK_AB R188, R176, R11 ;  /* 0x0000000bb0bc723e */ /* 0x000fe200000010ff */
[----:B------:R-:W1:Y:S01]  /*7fd0*/  MUFU.EX2 R185, R185 ;  /* 0x000000b900b97308 */ /* 0x000e620000000800 */
[----:B--2---:R-:W-:Y:S01]  /*7fe0*/  FADD.FTZ R3, R191, R8 ;  /* 0x00000008bf037221 */ /* 0x004fe20000010000 */
[----:B------:R-:W-:Y:S01]  /*7ff0*/  FADD.FTZ R126, R180, R5 ;  /* 0x00000005b47e7221 */ /* 0x000fe20000010000 */
[----:B------:R-:W-:Y:S02]  /*8000*/  @!P6 PRMT R132, RZ, 0x654, R132 ;  /* 0x00000654ff84e816 */ /* 0x000fe40000000084 */
[----:B------:R-:W-:Y:S01]  /*8010*/  F2FP.BF16.F32.PACK_AB R190, R168, R13 ;  /* 0x0000000da8be723e */ /* 0x000fe200000010ff */
[----:B------:R-:W-:Y:S01]  /*8020*/  FADD.FTZ R5, R123, R126 ;  /* 0x0000007e7b057221 */ /* 0x000fe20000010000 */
[----:B------:R2:W-:Y:S01]  /*8030*/  @!P6 SYNCS.ARRIVE.TRANS64.RED.A1T0 RZ, [R132+URZ], RZ ;  /* 0x000000ff84ffe9a7 */ /* 0x0005e2000810043f */
[----:B------:R-:W3:Y:S01]  /*8040*/  MUFU.EX2 R152, R152 ;  /* 0x0000009800987308 */ /* 0x000ee20000000800 */
[----:B0-----:R-:W-:Y:S01]  /*8050*/  FADD.FTZ R8, R150, R3 ;  /* 0x0000000396087221 */ /* 0x001fe20000010000 */
[----:B------:R-:W-:Y:S01]  /*8060*/  FADD.FTZ R126, R182, R5 ;  /* 0x00000005b67e7221 */ /* 0x000fe20000010000 */
[----:B------:R-:W-:-:S02]  /*8070*/  F2FP.BF16.F32.PACK_AB R186, R172, R21 ;  /* 0x00000015acba723e */ /* 0x000fc400000010ff */
[----:B------:R-:W-:Y:S01]  /*8080*/  F2FP.BF16.F32.PACK_AB R180, R123, R180 ;  /* 0x000000b47bb4723e */ /* 0x000fe200000010ff */
[C---:B------:R-:W-:Y:S01]  /*8090*/  FADD.FTZ R126, R125.reuse, R126 ;  /* 0x0000007e7d7e7221 */ /* 0x040fe20000010000 */
[----:B------:R-:W-:Y:S01]  /*80a0*/  F2FP.BF16.F32.PACK_AB R182, R125, R182 ;  /* 0x000000b67db6723e */ /* 0x000fe200000010ff */
[----:B------:R-:W0:Y:S01]  /*80b0*/  MUFU.EX2 R187, R187 ;  /* 0x000000bb00bb7308 */ /* 0x000e220000000800 */
[----:B-1----:R-:W-:Y:S01]  /*80c0*/  FADD.FTZ R3, R185, R8 ;  /* 0x00000008b9037221 */ /* 0x002fe20000010000 */
[----:B------:R-:W-:Y:S01]  /*80d0*/  FADD.FTZ R5, R127, R126 ;  /* 0x0000007e7f057221 */ /* 0x000fe20000010000 */
[----:B------:R-:W-:Y:S02]  /*80e0*/  F2FP.BF16.F32.PACK_AB R176, R138, R127 ;  /* 0x0000007f8ab0723e */ /* 0x000fe400000010ff */
[----:B------:R-:W-:Y:S01]  /*80f0*/  F2FP.BF16.F32.PACK_AB R189, R148, R189 ;  /* 0x000000bd94bd723e */ /* 0x000fe200000010ff */
[----:B------:R-:W-:Y:S01]  /*8100*/  FADD.FTZ R5, R138, R5 ;  /* 0x000000058a057221 */ /* 0x000fe20000010000 */
[----:B------:R-:W-:Y:S01]  /*8110*/  F2FP.BF16.F32.PACK_AB R191, R150, R191 ;  /* 0x000000bf96bf723e */ /* 0x000fe200000010ff */
[----:B------:R-:W1:Y:S01]  /*8120*/  MUFU.EX2 R154, R154 ;  /* 0x0000009a009a7308 */ /* 0x000e620000000800 */
[----:B---3--:R-:W-:Y:S01]  /*8130*/  FADD.FTZ R8, R152, R3 ;  /* 0x0000000398087221 */ /* 0x008fe20000010000 */
[----:B------:R-:W-:Y:S01]  /*8140*/  FADD.FTZ R126, R178, R5 ;  /* 0x00000005b27e7221 */ /* 0x000fe20000010000 */
[----:B------:R-:W-:-:S02]  /*8150*/  F2FP.BF16.F32.PACK_AB R178, R129, R178 ;  /* 0x000000b281b2723e */ /* 0x000fc400000010ff */
[----:B------:R-:W-:Y:S01]  /*8160*/  F2FP.BF16.F32.PACK_AB R185, R152, R185 ;  /* 0x000000b998b9723e */ /* 0x000fe200000010ff */
[----:B------:R-:W-:Y:S02]  /*8170*/  FADD.FTZ R126, R129, R126 ;  /* 0x0000007e817e7221 */ /* 0x000fe40000010000 */
[----:B------:R-:W3:Y:S01]  /*8180*/  MUFU.EX2 R181, R181 ;  /* 0x000000b500b57308 */ /* 0x000ee20000000800 */
[----:B0-----:R-:W-:Y:S01]  /*8190*/  FADD.FTZ R3, R187, R8 ;  /* 0x00000008bb037221 */ /* 0x001fe20000010000 */
[----:B------:R-:W-:-:S06]  /*81a0*/  FADD.FTZ R5, R131, R126 ;  /* 0x0000007e83057221 */ /* 0x000fcc0000010000 */
        /* <DEDUP_REMOVED lines=33> */
[----:B------:R0:W1:Y:S01]  /*83c0*/  MUFU.EX2 R175, R122 ;  /* 0x0000007a00af7308 */ /* 0x0000620000000800 */
[----:B---3--:R-:W-:-:S07]  /*83d0*/  FADD.FTZ R3, R136, R3 ;  /* 0x0000000388037221 */ /* 0x008fce0000010000 */
[----:B------:R-:W3:Y:S01]  /*83e0*/  MUFU.EX2 R135, R135 ;  /* 0x0000008700877308 */ /* 0x000ee20000000800 */
[----:B0-----:R-:W-:-:S07]  /*83f0*/  FADD.FTZ R122, R144, R5 ;  /* 0x00000005907a7221 */ /* 0x001fce0000010000 */
[----:B------:R0:W4:Y:S01]  /*8400*/  MUFU.EX2 R130, R174 ;  /* 0x000000ae00827308 */ /* 0x0001220000000800 */
[C---:B-1----:R-:W-:Y:S01]  /*8410*/  FADD.FTZ R3, R175.reuse, R3 ;  /* 0x00000003af037221 */ /* 0x042fe20000010000 */
[----:B------:R-:W-:-:S06]  /*8420*/  F2FP.BF16.F32.PACK_AB R175, R175, R136 ;  /* 0x00000088afaf723e */ /* 0x000fcc00000010ff */
[----:B------:R-:W1:Y:S01]  /*8430*/  MUFU.EX2 R146, R146 ;  /* 0x0000009200927308 */ /* 0x000e620000000800 */
[----:B---3--:R-:W-:Y:S01]  /*8440*/  FADD.FTZ R5, R135, R122 ;  /* 0x0000007a87057221 */ /* 0x008fe20000010000 */
[----:B0-----:R-:W-:-:S06]  /*8450*/  F2FP.BF16.F32.PACK_AB R174, R144, R133 ;  /* 0x0000008590ae723e */ /* 0x001fcc00000010ff */
[----:B------:R-:W0:Y:S01]  /*8460*/  MUFU.EX2 R128, R128 ;  /* 0x0000008000807308 */ /* 0x000e220000000800 */
[----:B----4-:R-:W-:-:S07]  /*8470*/  FADD.FTZ R3, R130, R3 ;  /* 0x0000000382037221 */ /* 0x010fce0000010000 */
[----:B------:R-:W3:Y:S01]  /*8480*/  MUFU.EX2 R137, R160 ;  /* 0x000000a000897308 */ /* 0x000ee20000000800 */
[C---:B-1----:R-:W-:Y:S01]  /*8490*/  FADD.FTZ R8, R146.reuse, R5 ;  /* 0x0000000592087221 */ /* 0x042fe20000010000 */
[----:B------:R-:W-:-:S06]  /*84a0*/  F2FP.BF16.F32.PACK_AB R168, R146, R135 ;  /* 0x0000008792a8723e */ /* 0x000fcc00000010ff */
[----:B------:R-:W1:Y:S01]  /*84b0*/  MUFU.EX2 R166, R166 ;  /* 0x000000a600a67308 */ /* 0x000e620000000800 */
[C---:B0-----:R-:W-:Y:S01]  /*84c0*/  FADD.FTZ R3, R128.reuse, R3 ;  /* 0x0000000380037221 */ /* 0x041fe20000010000 */
[----:B------:R-:W-:-:S06]  /*84d0*/  F2FP.BF16.F32.PACK_AB R169, R128, R130 ;  /* 0x0000008280a9723e */ /* 0x000fcc00000010ff */
[----:B------:R-:W0:Y:S01]  /*84e0*/  MUFU.EX2 R4, R4 ;  /* 0x0000000400047308 */ /* 0x000e220000000800 */
[----:B---3--:R-:W-:-:S07]  /*84f0*/  FADD.FTZ R5, R137, R8 ;  /* 0x0000000889057221 */ /* 0x008fce0000010000 */
[----:B------:R-:W3:Y:S01]  /*8500*/  MUFU.EX2 R121, R121 ;  /* 0x0000007900797308 */ /* 0x000ee20000000800 */
[----:B-1----:R-:W-:Y:S01]  /*8510*/  FADD.FTZ R3, R166, R3 ;  /* 0x00000003a6037221 */ /* 0x002fe20000010000 */
[C---:B0-----:R-:W-:Y:S01]  /*8520*/  FADD.FTZ R8, R4.reuse, R5 ;  /* 0x0000000504087221 */ /* 0x041fe20000010000 */
[----:B------:R-:W-:Y:S01]  /*8530*/  F2FP.BF16.F32.PACK_AB R170, R4, R137 ;  /* 0x0000008904aa723e */ /* 0x000fe200000010ff */
[----:B------:R-:W-:Y:S02]  /*8540*/  IMAD.MOV.U32 R4, RZ, RZ, R12 ;  /* 0x000000ffff047224 */ /* 0x000fe400078e000c */
[C---:B---3--:R-:W-:Y:S01]  /*8550*/  FADD.FTZ R5, R121.reuse, R3 ;  /* 0x0000000379057221 */ /* 0x048fe20000010000 */
[----:B------:R-:W-:Y:S01]  /*8560*/  F2FP.BF16.F32.PACK_AB R171, R121, R166 ;  /* 0x000000a679ab723e */ /* 0x000fe200000010ff */
[----:B------:R-:W-:Y:S01]  /*8570*/  IMAD.MOV.U32 R3, RZ, RZ, R140 ;  /* 0x000000ffff037224 */ /* 0x000fe200078e008c */
[----:B--2---:R-:W-:Y:S06]  /*8580*/  @P1 BRA `(.L_x_4849) ;  /* 0xffffffc800b01947 */ /* 0x004fec000383ffff */
[----:B------:R-:W-:Y:S01]  /*8590*/  IMAD.MOV.U32 R3, RZ, RZ, R140 ;  /* 0x000000ffff037224 */ /* 0x000fe200078e008c */
[----:B------:R-:W-:Y:S01]  /*85a0*/  UMOV UR37, UR5 ;  /* 0x0000000500257c82 */ /* 0x000fe20008000000 */
[----:B------:R-:W-:Y:S01]  /*85b0*/  IMAD.MOV.U32 R4, RZ, RZ, R12 ;  /* 0x000000ffff047224 */ /* 0x000fe200078e000c */
[----:B------:R-:W-:-:S06]  /*85c0*/  UMOV UR36, UR39 ;  /* 0x0000002700247c82 */ /* 0x000fcc0008000000 */
.L_x_4832:
        /* <DEDUP_REMOVED lines=27> */
.L_x_4851:
[----:B------:R-:W-:-:S11]  /*8780*/  UISETP.NE.AND UP2, UPT, UR10, 0x1, UPT ;  /* 0x000000010a00788c */ /* 0x000fd6000bf45270 */
[----:B------:R-:W-:Y:S02]  /*8790*/  @UP2 ULDC.64 UR4, c[0x0][0x9e8] ;  /* 0x00027a0000042ab9 */ /* 0x000fe40000000a00 */
[----:B------:R-:W-:-:S04]  /*87a0*/  UIMAD.WIDE.U32 UR6, UR11, UR4, URZ ;  /* 0x000000040b0672a5 */ /* 0x000fc8000f8e003f */
[----:B------:R-:W-:-:S12]  /*87b0*/  @UP2 USHF.R.U32.HI UR11, URZ, UR5, UR7 ;  /* 0x000000053f0b2299 */ /* 0x000fd80008011607 */
.L_x_4852:
[----:B------:R-:W-:-:S04]  /*87c0*/  UIMAD UR10, UR11, UR10, URZ ;  /* 0x0000000a0b0a72a4 */ /* 0x000fc8000f8e023f */
[----:B------:R-:W-:-:S04]  /*87d0*/  UISETP.LT.AND UP2, UPT, UR14, UR10, UPT ;  /* 0x0000000a0e00728c */ /* 0x000fc8000bf41270 */
[----:B------:R-:W-:-:S12]  /*87e0*/  USEL UR14, UR14, UR10, !UP2 ;  /* 0x0000000a0e0e7287 */ /* 0x000fd8000d000000 */
.L_x_4850:
        /* <DEDUP_REMOVED lines=14> */
.L_x_4862:
[----:B------:R-:W-:-:S04]  /*88d0*/  UIADD3 UR37, UR4, 0x1, URZ ;  /* 0x0000000104257890 */ /* 0x000fc8000fffe03f */
[----:B------:R-:W-:-:S04]  /*88e0*/  UISETP.NE.AND UP2, UPT, UR37, 0x2, UPT ;  /* 0x000000022500788c */ /* 0x000fc8000bf45270 */
[----:B------:R-:W-:Y:S02]  /*88f0*/  USEL UR36, URZ, 0x1, UP2 ;  /* 0x000000013f247887 */ /* 0x000fe40009000000 */
[----:B------:R-:W-:Y:S02]  /*8900*/  USEL UR37, UR37, URZ, UP2 ;  /* 0x0000003f25257287 */ /* 0x000fe40009000000 */
[----:B------:R-:W-:Y:S01]  /*8910*/  ULOP3.LUT UR36, UR7, UR36, URZ, 0x3c, !UPT ;  /* 0x0000002407247292 */ /* 0x000fe2000f8e3c3f */
[----:B------:R-:W-:Y:S11]  /*8920*/  @!P0 BRA `(.L_x_4854) ;  /* 0x0000000000048947 */ /* 0x000ff60003800000 */
[----:B------:R-:W-:Y:S01]  /*8930*/  BPT.TRAP 0x1 ;  /* 0x000000040000795c */ /* 0x000fe20000300000 */
.L_x_4854:
[----:B------:R-:W-:Y:S01]  /*8940*/  ULEA UR6, UR37, UR38, 0x3 ;  /* 0x0000002625067291 */ /* 0x000fe2000f8e183f */
[----:B------:R-:W-:-:S05]  /*8950*/  IMAD.U32 R3, RZ, RZ, UR36 ;  /* 0x00000024ff037e24 */ /* 0x000fca000f8e00ff */
[----:B------:R-:W-:-:S04]  /*8960*/  SHF.L.U32 R3, R3, 0x1f, RZ ;  /* 0x0000001f03037819 */ /* 0x000fc800000006ff */
[----:B------:R0:W1:Y:S01]  /*8970*/  SYNCS.PHASECHK.TRANS64.TRYWAIT P1, [UR6+0x30830], R3 ;  /* 0x03083003ff0075a7 */ /* 0x0000620008020146 */
[----:B------:R-:W-:Y:S05]  /*8980*/  @!P0 BRA `(.L_x_4855) ;  /* 0x0000000000048947 */ /* 0x000fea0003800000 */
[----:B------:R-:W-:Y:S01]  /*8990*/  BPT.TRAP 0x1 ;  /* 0x000000040000795c */ /* 0x000fe20000300000 */
.L_x_4855:
[----:B-1----:R-:W-:Y:S05]  /*89a0*/  @P1 BRA `(.L_x_4856) ;  /* 0x0000000000081947 */ /* 0x002fea0003800000 */
[----:B------:R-:W1:Y:S02]  /*89b0*/  SYNCS.PHASECHK.TRANS64.TRYWAIT P1, [UR6+0x30830], R3 ;  /* 0x03083003ff0075a7 */ /* 0x000e640008020146 */
[----:B-1----:R-:W-:Y:S05]  /*89c0*/  @!P1 BRA `(.L_x_4857) ;  /* 0x0000010000949947 */ /* 0x002fea0003800000 */
.L_x_4856:
        /* <DEDUP_REMOVED lines=167> */
.L_x_4858:
[----:B------:R-:W-:Y:S01]  /*9440*/  ULEA UR10, UR4, UR38, 0x3 ;  /* 0x00000026040a7291 */ /* 0x000fe2000f8e183f */
[----:B------:R-:W-:-:S05]  /*9450*/  IMAD.U32 R0, RZ, RZ, UR7 ;  /* 0x00000007ff007e24 */ /* 0x000fca000f8e00ff */
[----:B------:R-:W-:-:S04]  /*9460*/  SHF.L.U32 R0, R0, 0x1f, RZ ;  /* 0x0000001f00007819 */ /* 0x000fc800000006ff */
[----:B------:R2:W3:Y:S01]  /*9470*/  SYNCS.PHASECHK.TRANS64.TRYWAIT P1, [UR10+0x30850], R0 ;  /* 0x03085000ff0075a7 */ /* 0x0004e2000802014a */
[----:B------:R-:W-:Y:S05]  /*9480*/  @!P0 BRA `(.L_x_4859) ;  /* 0x0000000000048947 */ /* 0x000fea0003800000 */
[----:B------:R-:W-:Y:S01]  /*9490*/  BPT.TRAP 0x1 ;  /* 0x000000040000795c */ /* 0x000fe20000300000 */
.L_x_4859:
[----:B---3--:R-:W-:Y:S05]  /*94a0*/  @P1 BRA `(.L_x_4860) ;  /* 0x0000000000081947 */ /* 0x008fea0003800000 */
[----:B------:R-:W3:Y:S02]  /*94b0*/  SYNCS.PHASECHK.TRANS64.TRYWAIT P1, [UR10+0x30850], R0 ;  /* 0x03085000ff0075a7 */ /* 0x000ee4000802014a */
[----:B---3--:R-:W-:Y:S05]  /*94c0*/  @!P1 BRA `(.L_x_4861) ;  /* 0x000000f400ec9947 */ /* 0x008fea0003800000 */
.L_x_4860:
        /* <DEDUP_REMOVED lines=56> */
[----:B------:R-:W0:Y:S01]  /*9850*/  LDC R9, c[0x0][0x988] ;  /* 0x00026200ff097b82 */ /* 0x000e220000000800 */
[----:B------:R-:W1:Y:S02]  /*9860*/  S2R R209, SR_TID.X ;  /* 0x0000000000d17919 */ /* 0x000e640000002100 */
        /* <DEDUP_REMOVED lines=71> */
[----:B------:R-:W1:Y:S01]  /*9ce0*/  MUFU.TANH R180, R180 ;  /* 0x000000b400b47308 */ /* 0x000e620000002400 */
[----:B------:R-:W-:Y:S01]  /*9cf0*/  UIADD3 UR6, UR4, 0x200, URZ ;  /* 0x0000020004067890 */ /* 0x000fe2000fffe03f */
[----:B------:R-:W-:-:S06]  /*9d00*/  UMOV UR7, 0x40000040 ;  /* 0x4000004000077882 */ /* 0x000fcc0000000000 */
[----:B------:R-:W3:Y:S08]  /*9d10*/  MUFU.TANH R182, R182 ;  /* 0x000000b600b67308 */ /* 0x000ef00000002400 */
[----:B------:R-:W4:Y:S01]  /*9d20*/  MUFU.TANH R148, R148 ;  /* 0x0000009400947308 */ /* 0x000f220000002400 */
[----:B-1----:R-:W-:-:S07]  /*9d30*/  FMNMX.FTZ R3, R180, R3, !PT ;  /* 0x00000003b4037209 */ /* 0x002fce0007810000 */
[----:B------:R-:W1:Y:S01]  /*9d40*/  MUFU.TANH R150, R150 ;  /* 0x0000009600967308 */ /* 0x000e620000002400 */
        /* <DEDUP_REMOVED lines=9> */
[----:B--2---:R-:W2:Y:S02]  /*9de0*/  SHFL.BFLY PT, R0, R3, 0x2, 0x1f ;  /* 0x0c401f0003007f89 */ /* 0x004ea400000e0000 */
[----:B--2---:R-:W-:-:S05]  /*9df0*/  FMNMX.FTZ R0, R3, R0, !PT ;  /* 0x0000000003007209 */ /* 0x004fca0007810000 */
[----:B------:R-:W2:Y:S02]  /*9e00*/  SHFL.BFLY PT, R3, R0, 0x1, 0x1f ;  /* 0x0c201f0000037f89 */ /* 0x000ea400000e0000 */
[----:B--2---:R-:W-:Y:S02]  /*9e10*/  FMNMX.FTZ R4, R0, R3, !PT ;  /* 0x0000000300047209 */ /* 0x004fe40007810000 */
        /* <DEDUP_REMOVED lines=31> */
[-C--:B------:R-:W-:Y:S01]  /*a010*/  FFMA.FTZ R160, R160, R9.reuse, -R127 ;  /* 0x00000009a0a07223 */ /* 0x080fe2000001087f */
[----:B------:R-:W-:Y:S01]  /*a020*/  FMUL.FTZ R0, R0, R9 ;  /* 0x0000000900007220 */ /* 0x000fe20000410000 */
[----:B------:R-:W-:Y:S01]  /*a030*/  FMNMX.FTZ R3, R138, R3, !PT ;  /* 0x000000038a037209 */ /* 0x000fe20007810000 */
[----:B------:R-:W-:Y:S03]  /*a040*/  MUFU.EX2 R11, R11 ;  /* 0x0000000b000b7308 */ /* 0x000fe60000000800 */
[----:B------:R-:W-:-:S04]  /*a050*/  FMNMX.FTZ R3, R140, R3, !PT ;  /* 0x000000038c037209 */ /* 0x000fc80007810000 */
[----:B------:R-:W-:Y:S01]  /*a060*/  FMNMX.FTZ R3, R142, R3, !PT ;  /* 0x000000038e037209 */ /* 0x000fe20007810000 */
[----:B------:R-:W-:Y:S03]  /*a070*/  MUFU.EX2 R0, R0 ;  /* 0x0000000000007308 */ /* 0x000fe60000000800 */
[----:B------:R-:W-:-:S04]  /*a080*/  FMNMX.FTZ R3, R144, R3, !PT ;  /* 0x0000000390037209 */ /* 0x000fc80007810000 */
[----:B------:R-:W-:Y:S01]  /*a090*/  FMNMX.FTZ R3, R146, R3, !PT ;  /* 0x0000000392037209 */ /* 0x000fe20007810000 */
[----:B------:R-:W0:Y:S03]  /*a0a0*/  MUFU.EX2 R14, R14 ;  /* 0x0000000e000e7308 */ /* 0x000e260000000800 */
[----:B----4-:R-:W-:-:S04]  /*a0b0*/  FMNMX.FTZ R3, R148, R3, !PT ;  /* 0x0000000394037209 */ /* 0x010fc80007810000 */
[----:B-1----:R-:W-:Y:S01]  /*a0c0*/  FMNMX.FTZ R3, R150, R3, !PT ;  /* 0x0000000396037209 */ /* 0x002fe20007810000 */
[----:B------:R-:W-:Y:S03]  /*a0d0*/  MUFU.EX2 R15, R15 ;  /* 0x0000000f000f7308 */ /* 0x000fe60000000800 */
[----:B------:R-:W-:-:S04]  /*a0e0*/  FMNMX.FTZ R3, R152, R3, !PT ;  /* 0x0000000398037209 */ /* 0x000fc80007810000 */
[----:B------:R-:W-:Y:S01]  /*a0f0*/  FMNMX.FTZ R3, R154, R3, !PT ;  /* 0x000000039a037209 */ /* 0x000fe20007810000 */
        /* <DEDUP_REMOVED lines=48> */
[-C--:B------:R-:W-:Y:S01]  /*a400*/  FFMA.FTZ R214, R230, R9.reuse, -R127 ;  /* 0x00000009e6d67223 */ /* 0x080fe2000001087f */
[-C--:B------:R-:W-:Y:S02]  /*a410*/  FMUL.FTZ R127, R3, R9.reuse ;  /* 0x00000009037f7220 */ /* 0x080fe40000410000 */
[----:B------:R-:W-:Y:S01]  /*a420*/  HGMMA.64x192x16.F32.BF16 R24, R168, gdesc[UR4].tnspB, R24, gsb0 ;  /* 0x42e00004a8187df0 */ /* 0x000fe20008001818 */
[----:B------:R-:W-:Y:S01]  /*a430*/  MUFU.EX2 R172, R172 ;  /* 0x000000ac00ac7308 */ /* 0x000fe20000000800 */
[-CC-:B------:R-:W-:Y:S01]  /*a440*/  FFMA.FTZ R189, R13, R9.reuse, -R127.reuse ;  /* 0x000000090dbd7223 */ /* 0x180fe2000001087f */
[----:B------:R-:W-:Y:S02]  /*a450*/  IMAD.U32 R13, RZ, RZ, UR37 ;  /* 0x00000025ff0d7e24 */ /* 0x000fe4000f8e00ff */
[-CC-:B------:R-:W-:Y:S01]  /*a460*/  FFMA.FTZ R20, R20, R9.reuse, -R127.reuse ;  /* 0x0000000914147223 */ /* 0x180fe2000001087f */
[-CC-:B------:R-:W-:Y:S01]  /*a470*/  FFMA.FTZ R191, R120, R9.reuse, -R127.reuse ;  /* 0x0000000978bf7223 */ /* 0x180fe2000001087f */
[-CC-:B------:R-:W-:Y:S01]  /*a480*/  FFMA.FTZ R120, R124, R9.reuse, -R127.reuse ;  /* 0x000000097c787223 */ /* 0x180fe2000001087f */
[-CC-:B------:R-:W-:Y:S01]  /*a490*/  FFMA.FTZ R185, R126, R9.reuse, -R127.reuse ;  /* 0x000000097eb97223 */ /* 0x180fe2000001087f */
[----:B------:R-:W-:Y:S01]  /*a4a0*/  @!P1 LEA R13, R13, UR38, 0x3 ;  /* 0x000000260d0d9c11 */ /* 0x000fe2000f8e18ff */
[----:B------:R-:W0:Y:S01]  /*a4b0*/  MUFU.EX2 R189, R189 ;  /* 0x000000bd00bd7308 */ /* 0x000e220000000800 */
[----:B------:R-:W-:Y:S01]  /*a4c0*/  FFMA.FTZ R181, R136, R9, -R127 ;  /* 0x0000000988b57223 */ /* 0x000fe2000001087f */
[----:B------:R-:W-:-:S02]  /*a4d0*/  IMAD.U32 R136, RZ, RZ, UR10 ;  /* 0x0000000aff887e24 */ /* 0x000fc4000f8e00ff */
[-CC-:B------:R-:W-:Y:S01]  /*a4e0*/  FFMA.FTZ R124, R130, R9.reuse, -R127.reuse ;  /* 0x00000009827c7223 */ /* 0x180fe2000001087f */
[----:B------:R-:W-:Y:S02]  /*a4f0*/  @!P1 VIADD R13, R13, 0x30840 ;  /* 0x000308400d0d9836 */ /* 0x000fe40000000000 */
[-CC-:B------:R-:W-:Y:S01]  /*a500*/  FFMA.FTZ R187, R132, R9.reuse, -R127.reuse ;  /* 0x0000000984bb7223 */ /* 0x180fe2000001087f */
[----:B------:R-:W-:Y:S02]  /*a510*/  @!P1 VIADD R136, R136, 0x30860 ;  /* 0x0003086088889836 */ /* 0x000fe40000000000 */
[-C--:B------:R-:W-:Y:S01]  /*a520*/  FFMA.FTZ R130, R138, R9.reuse, -R127 ;  /* 0x000000098a827223 */ /* 0x080fe2000001087f */
[----:B------:R-:W1:Y:S01]  /*a530*/  MUFU.EX2 R20, R20 ;  /* 0x0000001400147308 */ /* 0x000e620000000800 */
[----:B------:R-:W-:Y:S01]  /*a540*/  @!P1 PRMT R13, RZ, 0x654, R13 ;  /* 0x00000654ff0d9816 */ /* 0x000fe2000000000d */
[-CC-:B------:R-:W-:Y:S01]  /*a550*/  FFMA.FTZ R126, R134, R9.reuse, -R127.reuse ;  /* 0x00000009867e7223 */ /* 0x180fe2000001087f */
[----:B------:R-:W-:Y:S01]  /*a560*/  @!P1 PRMT R138, RZ, 0x654, R136 ;  /* 0x00000654ff8a9816 */ /* 0x000fe20000000088 */
[-CC-:B------:R-:W-:Y:S01]  /*a570*/  FFMA.FTZ R183, R140, R9.reuse, -R127.reuse ;  /* 0x000000098cb77223 */ /* 0x180fe2000001087f */
[-CC-:B------:R-:W-:Y:S01]  /*a580*/  FFMA.FTZ R132, R142, R9.reuse, -R127.reuse ;  /* 0x000000098e847223 */ /* 0x180fe2000001087f */
[-CC-:B------:R-:W-:Y:S01]  /*a590*/  FFMA.FTZ R177, R144, R9.reuse, -R127.reuse ;  /* 0x0000000990b17223 */ /* 0x180fe2000001087f */
        /* <DEDUP_REMOVED lines=12> */
[----:B------:R-:W-:Y:S01]  /*a660*/  FFMA.FTZ R166, R166, R9, -R127 ;  /* 0x00000009a6a67223 */ /* 0x000fe2000001087f */
[----:B------:R-:W-:Y:S01]  /*a670*/  UMOV UR7, UR36 ;  /* 0x0000002400077c82 */ /* 0x000fe20008000000 */
[----:B------:R-:W-:-:S03]  /*a680*/  F2FP.BF16.F32.PACK_AB R182, R172, R125 ;  /* 0x0000007dacb6723e */ /* 0x000fc600000010ff */
        /* <DEDUP_REMOVED lines=18> */
[----:B------:R-:W0:Y:S01]  /*a7b0*/  MUFU.EX2 R214, R214 ;  /* 0x000000d600d67308 */ /* 0x000e220000000800 */
[----:B-1----:R-:W-:-:S07]  /*a7c0*/  F2FP.BF16.F32.PACK_AB R175, R158, R156 ;  /* 0x0000009c9eaf723e */ /* 0x002fce00000010ff */
[----:B------:R-:W-:Y:S01]  /*a7d0*/  MUFU.EX2 R166, R166 ;  /* 0x000000a600a67308 */ /* 0x000fe20000000800 */
[----:B------:R-:W-:Y:S02]  /*a7e0*/  WARPGROUP.DEPBAR.LE gsb0, 0x0 ;  /* 0x00008000000079c5 */ /* 0x000fe40000010000 */
[----:B------:R1:W-:Y:S01]  /*a7f0*/  @!P1 SYNCS.ARRIVE.TRANS64.RED.A1T0 RZ, [R13+URZ], RZ ;  /* 0x000000ff0dff99a7 */ /* 0x0003e2000810043f */
[----:B------:R-:W-:Y:S02]  /*a800*/  F2FP.BF16.F32.PACK_AB R170, R12, R139 ;  /* 0x0000008b0caa723e */ /* 0x000fe400000010ff */
[----:B0-----:R-:W-:Y:S01]  /*a810*/  F2FP.BF16.F32.PACK_AB R168, R214, R137 ;  /* 0x00000089d6a8723e */ /* 0x001fe200000010ff */
[----:B-1----:R-:W-:Y:S01]  /*a820*/  FFMA.FTZ R13, R0, R8, R11 ;  /* 0x00000008000d7223 */ /* 0x002fe2000001000b */
[----:B------:R0:W-:Y:S01]  /*a830*/  @!P1 SYNCS.ARRIVE.TRANS64.RED.A1T0 RZ, [R138+URZ], RZ ;  /* 0x000000ff8aff99a7 */ /* 0x0001e2000810043f */
[C---:B------:R-:W-:Y:S01]  /*a840*/  ISETP.GT.AND P1, PT, R10.reuse, UR39, PT ;  /* 0x000000270a007c0c */ /* 0x040fe2000bf24270 */
[----:B------:R-:W-:-:S02]  /*a850*/  VIADD R10, R10, 0xffffffff ;  /* 0xffffffff0a0a7836 */ /* 0x000fc40000000000 */
[----:B------:R-:W-:Y:S01]  /*a860*/  FADD.FTZ R8, R14, R13 ;  /* 0x0000000d0e087221 */ /* 0x000fe20000010000 */
[----:B------:R-:W-:Y:S01]  /*a870*/  FADD.FTZ R13, R191, R136 ;  /* 0x00000088bf0d7221 */ /* 0x000fe20000010000 */
[C---:B------:R-:W-:Y:S02]  /*a880*/  F2FP.BF16.F32.PACK_AB R191, R120.reuse, R191 ;  /* 0x000000bf78bf723e */ /* 0x040fe400000010ff */
        /* <DEDUP_REMOVED lines=66> */
.L_x_4853:
        /* <DEDUP_REMOVED lines=9> */
[----:B------:R-:W-:-:S05]  /*ad40*/  ULDC UR50, c[0x0][0x9e0] ;  /* 0x0002780000327ab9 */ /* 0x000fca0000000800 */
.L_x_4880:
[----:B------:R-:W-:-:S04]  /*ad50*/  UIADD3 UR37, UR4, 0x1, URZ ;  /* 0x0000000104257890 */ /* 0x000fc8000fffe03f */
[----:B------:R-:W-:-:S04]  /*ad60*/  UISETP.NE.AND UP2, UPT, UR37, 0x2, UPT ;  /* 0x000000022500788c */ /* 0x000fc8000bf45270 */
[----:B------:R-:W-:Y:S02]  /*ad70*/  USEL UR36, URZ, 0x1, UP2 ;  /* 0x000000013f247887 */ /* 0x000fe40009000000 */
[----:B------:R-:W-:Y:S02]  /*ad80*/  USEL UR37, UR37, URZ, UP2 ;  /* 0x0000003f25257287 */ /* 0x000fe40009000000 */
[----:B------:R-:W-:Y:S01]  /*ad90*/  ULOP3.LUT UR36, UR7, UR36, URZ, 0x3c, !UPT ;  /* 0x0000002407247292 */ /* 0x000fe2000f8e3c3f */
[----:B------:R-:W-:Y:S11]  /*ada0*/  @!P0 BRA `(.L_x_4864) ;  /* 0x0000000000048947 */ /* 0x000ff60003800000 */
[----:B------:R-:W-:Y:S01]  /*adb0*/  BPT.TRAP 0x1 ;  /* 0x000000040000795c */ /* 0x000fe20000300000 */
.L_x_4864:
[----:B------:R-:W-:Y:S01]  /*adc0*/  ULEA UR6, UR37, UR38, 0x3 ;  /* 0x0000002625067291 */ /* 0x000fe2000f8e183f */
[----:B------:R-:W-:-:S05]  /*add0*/  IMAD.U32 R3, RZ, RZ, UR36 ;  /* 0x00000024ff037e24 */ /* 0x000fca000f8e00ff */
[----:B------:R-:W-:-:S04]  /*ade0*/  SHF.L.U32 R3, R3, 0x1f, RZ ;  /* 0x0000001f03037819 */ /* 0x000fc800000006ff */
[----:B------:R0:W1:Y:S01]  /*adf0*/  SYNCS.PHASECHK.TRANS64.TRYWAIT P1, [UR6+0x30830], R3 ;  /* 0x03083003ff0075a7 */ /* 0x0000620008020146 */
[----:B------:R-:W-:Y:S05]  /*ae00*/  @!P0 BRA `(.L_x_4865) ;  /* 0x0000000000048947 */ /* 0x000fea0003800000 */
[----:B------:R-:W-:Y:S01]  /*ae10*/  BPT.TRAP 0x1 ;  /* 0x000000040000795c */ /* 0x000fe20000300000 */
.L_x_4865:
[----:B-1----:R-:W-:Y:S05]  /*ae20*/  @P1 BRA `(.L_x_4866) ;  /* 0x0000000000081947 */ /* 0x002fea0003800000 */
[----:B------:R-:W1:Y:S02]  /*ae30*/  SYNCS.PHASECHK.TRANS64.TRYWAIT P1, [UR6+0x30830], R3 ;  /* 0x03083003ff0075a7 */ /* 0x000e640008020146 */
[----:B-1----:R-:W-:Y:S05]  /*ae40*/  @!P1 BRA `(.L_x_4867) ;  /* 0x000000dc00a49947 */ /* 0x002fea0003800000 */
.L_x_4866:
        /* <DEDUP_REMOVED lines=167> */
.L_x_4868:
[----:B------:R-:W-:Y:S01]  /*b8c0*/  ULEA UR10, UR4, UR38, 0x3 ;  /* 0x00000026040a7291 */ /* 0x000fe2000f8e183f */
[----:B------:R-:W-:-:S05]  /*b8d0*/  IMAD.U32 R0, RZ, RZ, UR7 ;  /* 0x00000007ff007e24 */ /* 0x000fca000f8e00ff */
[----:B------:R-:W-:-:S04]  /*b8e0*/  SHF.L.U32 R0, R0, 0x1f, RZ ;  /* 0x0000001f00007819 */ /* 0x000fc800000006ff */
[----:B------:R2:W3:Y:S01]  /*b8f0*/  SYNCS.PHASECHK.TRANS64.TRYWAIT P1, [UR10+0x30850], R0 ;  /* 0x03085000ff0075a7 */ /* 0x0004e2000802014a */
[----:B------:R-:W-:Y:S05]  /*b900*/  @!P0 BRA `(.L_x_4869) ;  /* 0x0000000000048947 */ /* 0x000fea0003800000 */
[----:B------:R-:W-:Y:S01]  /*b910*/  BPT.TRAP 0x1 ;  /* 0x000000040000795c */ /* 0x000fe20000300000 */
.L_x_4869:
[----:B---3--:R-:W-:Y:S05]  /*b920*/  @P1 BRA `(.L_x_4870) ;  /* 0x0000000000081947 */ /* 0x008fea0003800000 */
[----:B------:R-:W3:Y:S02]  /*b930*/  SYNCS.PHASECHK.TRANS64.TRYWAIT P1, [UR10+0x30850], R0 ;  /* 0x03085000ff0075a7 */ /* 0x000ee4000802014a */
[----:B---3--:R-:W-:Y:S05]  /*b940*/  @!P1 BRA `(.L_x_4871) ;  /* 0x000000d000fc9947 */ /* 0x008fea0003800000 */
.L_x_4870:
[----:B------:R-:W-:Y:S01]  /*b950*/  UIADD3 UR6, UR38, 0x400, URZ ;  /* 0x0000040026067890 */ /* 0x000fe2000fffe03f */
[----:B------:R-:W-:Y:S01]  /*b960*/  WARPGROUP.ARRIVE ;  /* 0x00000000000079c5 */ /* 0x000fe20000000000 */
[----:B------:R-:W-:-:S05]  /*b970*/  UMOV UR7, 0x40000040 ;  /* 0x4000004000077882 */ /* 0x000fca0000000000 */
[----:B------:R-:W3:Y:S01]  /*b980*/  S2R R209, SR_TID.X ;  /* 0x0000000000d17919 */ /* 0x000ee20000002100 */
[----:B------:R-:W-:Y:S01]  /*b990*/  USHF.R.U32.HI UR6, URZ, 0x4, UR6 ;  /* 0x000000043f067899 */ /* 0x000fe20008011606 */
[----:B------:R-:W-:Y:S01]  /*b9a0*/  PLOP3.LUT P1, PT, PT, PT, UP0, 0x80, 0x0 ;  /* 0x000000000000781c */ /* 0x000fe20003f2f008 */
[----:B0-2---:R-:W-:Y:S01]  /*b9b0*/  FMUL.FTZ R0, R122, UR5 ;  /* 0x000000057a007c20 */ /* 0x005fe20008410000 */
[----:B------:R-:W-:Y:S01]  /*b9c0*/  PLOP3.LUT P2, PT, PT, PT, UP0, 0x80, 0x0 ;  /* 0x000000000000781c */ /* 0x000fe20003f4f008 */
[----:B------:R-:W-:Y:S01]  /*b9d0*/  ULOP3.LUT UR6, UR6, 0x3fff, URZ, 0xc0, !UPT ;  /* 0x00003fff06067892 */ /* 0x000fe2000f8ec03f */
[----:B------:R-:W-:Y:S01]  /*b9e0*/  FMUL.FTZ R9, R127, UR5 ;  /* 0x000000057f097c20 */ /* 0x000fe20008410000 */
[----:B------:R-:W-:Y:S01]  /*b9f0*/  FMUL.FTZ R122, R138, UR5 ;  /* 0x000000058a7a7c20 */ /* 0x000fe20008410000 */
[----:B------:R-:W-:Y:S01]  /*ba00*/  FMUL.FTZ R138, R140, UR5 ;  /* 0x000000058c8a7c20 */ /* 0x000fe20008410000 */
[----:B------:R-:W-:Y:S01]  /*ba10*/  ULOP3.LUT UR6, UR6, 0x3000000, URZ, 0xfc, !UPT ;  /* 0x0300000006067892 */ /* 0x000fe2000f8efc3f */
[----:B------:R-:W-:Y:S01]  /*ba20*/  FMUL.FTZ R127, R162, UR5 ;  /* 0x00000005a27f7c20 */ /* 0x000fe20008410000 */
[----:B------:R-:W-:-:S02]  /*ba30*/  IMAD.U32 R15, RZ, RZ, UR37 ;  /* 0x00000025ff0f7e24 */ /* 0x000fc4000f8e00ff */
[----:B------:R-:W-:Y:S01]  /*ba40*/  FMUL.FTZ R140, R144, UR5 ;  /* 0x00000005908c7c20 */ /* 0x000fe20008410000 */
[----:B------:R-:W-:Y:S01]  /*ba50*/  UIMAD UR4, UR4, 0x900, UR6 ;  /* 0x00000900040478a4 */ /* 0x000fe2000f8e0206 */
[----:B------:R-:W-:Y:S01]  /*ba60*/  FMUL.FTZ R144, R148, UR5 ;  /* 0x0000000594907c20 */ /* 0x000fe20008410000 */
[----:B------:R-:W-:Y:S01]  /*ba70*/  FMUL.FTZ R148, R152, UR5 ;  /* 0x0000000598947c20 */ /* 0x000fe20008410000 */
        /* <DEDUP_REMOVED lines=73> */
[----:B------:R-:W-:Y:S02]  /*bf10*/  VIADD R141, R19, UR60 ;  /* 0x0000003c138d7c36 */ /* 0x000fe40008000000 */
[----:B------:R-:W-:-:S09]  /*bf20*/  FMUL.FTZ R177, R132, UR5 ;  /* 0x0000000584b17c20 */ /* 0x000fd20008410000 */
        /* <DEDUP_REMOVED lines=13> */
[----:B------:R-:W-:Y:S01]  /*c000*/  @!P3 LEA R14, R15, UR38, 0x3 ;  /* 0x000000260f0ebc11 */ /* 0x000fe2000f8e18ff */
[----:B------:R-:W-:Y:S01]  /*c010*/  FMUL.FTZ R158, R161, UR5 ;  /* 0x00000005a19e7c20 */ /* 0x000fe20008410000 */
[----:B------:R-:W-:Y:S01]  /*c020*/  PLOP3.LUT P1, PT, PT, PT, UP1, 0x40, 0x0 ;  /* 0x000000000000781c */ /* 0x000fe20003f2e818 */
[----:B------:R-:W5:Y:S01]  /*c030*/  SHFL.IDX PT, R162, R141, RZ, 0x1c1f ;  /* 0x001c1fff8da27589 */ /* 0x000f6200000e0000 */
[----:B------:R-:W0:Y:S01]  /*c040*/  MUFU.TANH R176, R176 ;  /* 0x000000b000b07308 */ /* 0x000e220000002400 */
[----:B------:R-:W-:-:S05]  /*c050*/  @!P3 VIADD R14, R14, 0x30840 ;  /* 0x000308400e0eb836 */ /* 0x000fca0000000000 */
[----:B------:R-:W-:Y:S02]  /*c060*/  @!P3 PRMT R14, RZ, 0x654, R14 ;  /* 0x00000654ff0eb816 */ /* 0x000fe4000000000e */
        /* <DEDUP_REMOVED lines=15> */
[----:B------:R-:W-:Y:S02]  /*c160*/  IMAD R145, R10, -0x60, RZ ;  /* 0xffffffa00a917824 */ /* 0x000fe400078e02ff */
[----:B------:R-:W-:Y:S01]  /*c170*/  FMUL.FTZ R173, R125, UR5 ;  /* 0x000000057dad7c20 */ /* 0x000fe20008410000 */
[----:B------:R-:W-:Y:S01]  /*c180*/  HGMMA.64x192x16.F32.BF16 R24, R168, gdesc[UR4].tnspB, R24, gsb0 ;  /* 0x42e00004a8187df0 */ /* 0x000fe20008001818 */
[----:B------:R-:W-:Y:S01]  /*c190*/  FMUL.FTZ R174, R128, UR5 ;  /* 0x0000000580ae7c20 */ /* 0x000fe20008410000 */
[----:B------:R-:W-:Y:S01]  /*c1a0*/  FMUL.FTZ R175, R129, UR5 ;  /* 0x0000000581af7c20 */ /* 0x000fe20008410000 */
[----:B------:R-:W-:-:S02]  /*c1b0*/  VIADD R15, R145, 0x1 ;  /* 0x00000001910f7836 */ /* 0x000fc40000000000 */
[----:B------:R-:W-:Y:S01]  /*c1c0*/  FMUL.FTZ R125, R147, UR5 ;  /* 0x00000005937d7c20 */ /* 0x000fe20008410000 */
[----:B------:R-:W-:Y:S01]  /*c1d0*/  FMUL.FTZ R128, R163, UR5 ;  /* 0x00000005a3807c20 */ /* 0x000fe20008410000 */
[----:B------:R-:W-:Y:S01]  /*c1e0*/  FMUL.FTZ R129, R166, UR5 ;  /* 0x00000005a6817c20 */ /* 0x000fe20008410000 */
[----:B------:R-:W-:Y:S01]  /*c1f0*/  IMAD R15, R18, -0x2, R15 ;  /* 0xfffffffe120f7824 */ /* 0x000fe200078e020f */
[----:B------:R-:W0:Y:S03]  /*c200*/  MUFU.TANH R172, R172 ;  /* 0x000000ac00ac7308 */ /* 0x000e260000002400 */
[----:B------:R-:W-:Y:S01]  /*c210*/  VIADD R143, R15, 0xffffffff ;  /* 0xffffffff0f8f7836 */ /* 0x000fe20000000000 */
[----:B------:R-:W-:-:S04]  /*c220*/  IADD3 R147, -R17, R15, R16 ;  /* 0x0000000f11937210 */ /* 0x000fc80007ffe110 */
        /* <DEDUP_REMOVED lines=27> */
.L_x_4874:
[----:B------:R-:W-:-:S05]  /*c3e0*/  IMAD.U32 R162, RZ, RZ, UR39 ;  /* 0x00000027ffa27e24 */ /* 0x000fca000f8e00ff */
[----:B------:R-:W-:-:S13]  /*c3f0*/  ISETP.NE.AND P1, PT, R162, 0x1, PT ;  /* 0x00000001a200780c */ /* 0x000fda0003f25270 */
[----:B0-----:R-:W0:Y:S02]  /*c400*/  @P1 LDC.64 R14, c[0x0][0x9e8] ;  /* 0x00027a00ff0e1b82 */ /* 0x001e240000000a00 */
[----:B0-----:R-:W-:-:S05]  /*c410*/  @P1 IMAD.HI.U32 R14, R155, R14, RZ ;  /* 0x0000000e9b0e1227 */ /* 0x001fca00078e00ff */
[----:B------:R-:W-:-:S07]  /*c420*/  @P1 SHF.R.U32.HI R155, RZ, R15, R14 ;  /* 0x0000000fff9b1219 */ /* 0x000fce000001160e */
.L_x_4875:
[----:B------:R-:W-:Y:S05]  /*c430*/  BSYNC B0 ;  /* 0x0000000000007941 */ /* 0x000fea0003800000 */
.L_x_4873:
[----:B------:R-:W-:-:S05]  /*c440*/  IMAD R14, R155, R162, R143 ;  /* 0x000000a29b0e7224 */ /* 0x000fca00078e028f */
[----:B------:R-:W-:Y:S02]  /*c450*/  VIADDMNMX R151, R14, R162, R151, PT ;  /* 0x000000a20e977246 */ /* 0x000fe40003800197 */
[----:B------:R-:W-:-:S07]  /*c460*/  VIMNMX R153, R153, R14, !PT ;  /* 0x0000000e99997248 */ /* 0x000fce0007fe0100 */
.L_x_4872:
        /* <DEDUP_REMOVED lines=111> */
[----:B------:R-:W-:Y:S01]  /*cb60*/  FSEL R218, R3, -INF , !P6 ;  /* 0xff80000003da7808 */ /* 0x000fe20007000000 */
[----:B------:R-:W-:Y:S01]  /*cb70*/  IMAD.IADD R3, R149, 0x1, R14 ;  /* 0x0000000195037824 */ /* 0x000fe200078e020e */
        /* <DEDUP_REMOVED lines=19> */
.L_x_4878:
[----:B------:R-:W-:-:S05]  /*ccb0*/  IMAD.U32 R184, RZ, RZ, UR39 ;  /* 0x00000027ffb87e24 */ /* 0x000fca000f8e00ff */
[----:B------:R-:W-:-:S13]  /*ccc0*/  ISETP.NE.AND P6, PT, R184, 0x1, PT ;  /* 0x00000001b800780c */ /* 0x000fda0003fc5270 */
[----:B------:R-:W0:Y:S02]  /*ccd0*/  @P6 LDC.64 R14, c[0x0][0x9e8] ;  /* 0x00027a00ff0e6b82 */ /* 0x000e240000000a00 */
[----:B0-----:R-:W-:-:S05]  /*cce0*/  @P6 IMAD.HI.U32 R14, R139, R14, RZ ;  /* 0x0000000e8b0e6227 */ /* 0x001fca00078e00ff */
[----:B------:R-:W-:-:S07]  /*ccf0*/  @P6 SHF.R.U32.HI R139, RZ, R15, R14 ;  /* 0x0000000fff8b6219 */ /* 0x000fce000001160e */
.L_x_4879:
[----:B------:R-:W-:Y:S05]  /*cd00*/  BSYNC B0 ;  /* 0x0000000000007941 */ /* 0x000fea0003800000 */
.L_x_4877:
[----:B------:R-:W-:-:S05]  /*cd10*/  IMAD R14, R139, R184, R143 ;  /* 0x000000b88b0e7224 */ /* 0x000fca00078e028f */
[----:B------:R-:W-:Y:S02]  /*cd20*/  VIADDMNMX R3, R14, R184, R3, PT ;  /* 0x000000b80e037246 */ /* 0x000fe40003800103 */
[----:B------:R-:W-:-:S07]  /*cd30*/  VIMNMX R137, R137, R14, !PT ;  /* 0x0000000e89897248 */ /* 0x000fce0007fe0100 */
.L_x_4876:
[C---:B------:R-:W-:Y:S01]  /*cd40*/  ISETP.GT.AND P1, PT, R137.reuse, 0x1, !P1 ;  /* 0x000000018900780c */ /* 0x040fe20004f24270 */
[----:B------:R-:W-:Y:S01]  /*cd50*/  UMOV UR7, UR36 ;  /* 0x0000002400077c82 */ /* 0x000fe20008000000 */
[----:B------:R-:W-:Y:S02]  /*cd60*/  ISETP.GT.AND P2, PT, R137, 0x8, !P2 ;  /* 0x000000088900780c */ /* 0x000fe40005744270 */
        /* <DEDUP_REMOVED lines=32> */
[----:B------:R-:W-:Y:S02]  /*cf70*/  ISETP.NE.AND P2, PT, R186, RZ, PT ;  /* 0x000000ffba00720c */ /* 0x000fe40003f45270 */
        /* <DEDUP_REMOVED lines=55> */
[C---:B------:R-:W-:Y:S01]  /*d2f0*/  ISETP.LT.OR P5, PT, R3.reuse, 0x59, P5 ;  /* 0x000000590300780c */ /* 0x040fe20002fa1670 */
[----:B------:R-:W1:Y:S01]  /*d300*/  SHFL.BFLY PT, R4, R15, 0x1, 0x1f ;  /* 0x0c201f000f047f89 */ /* 0x000e6200000e0000 */
[----:B------:R-:W-:Y:S02]  /*d310*/  ISETP.LT.OR P1, PT, R3, 0x3a, P1 ;  /* 0x0000003a0300780c */ /* 0x000fe40000f21670 */
[----:B------:R-:W-:-:S02]  /*d320*/  FSEL R128, R128, -INF , !P4 ;  /* 0xff80000080807808 */ /* 0x000fc40006000000 */
[----:B------:R-:W-:Y:S02]  /*d330*/  FSEL R120, R131, -INF , !P1 ;  /* 0xff80000083787808 */ /* 0x000fe40004800000 */
[----:B------:R-:W-:Y:S02]  /*d340*/  ISETP.NE.AND P1, PT, R177, RZ, PT ;  /* 0x000000ffb100720c */ /* 0x000fe40003f25270 */
[----:B------:R-:W-:Y:S02]  /*d350*/  R2UR UR4, R23 ;  /* 0x00000000170472ca */ /* 0x000fe400000e0000 */
        /* <DEDUP_REMOVED lines=32> */
[--C-:B------:R-:W-:Y:S01]  /*d560*/  FFMA.FTZ R176, R176, R9, -R125.reuse ;  /* 0x00000009b0b07223 */ /* 0x100fe2000001087d */
[----:B------:R-:W-:Y:S01]  /*d570*/  FSEL R146, R4, RZ, P1 ;  /* 0x000000ff04927208 */ /* 0x000fe20000800000 */
        /* <DEDUP_REMOVED lines=14> */
[----:B------:R-:W-:Y:S01]  /*d660*/  FFMA.FTZ R141, R160, R9, -R125 ;  /* 0x00000009a08d7223 */ /* 0x000fe2000001087d */
[----:B------:R-:W-:Y:S01]  /*d670*/  LOP3.LUT P6, RZ, R209, 0x7f, RZ, 0xc0, !PT ;  /* 0x0000007fd1ff7812 */ /* 0x000fe200078cc0ff */
[----:B------:R0:W-:Y:S01]  /*d680*/  MUFU.EX2 R15, R172 ;  /* 0x000000ac000f7308 */ /* 0x0001e20000000800 */
[----:B------:R-:W-:-:S04]  /*d690*/  FMNMX.FTZ R21, R186, R21, !PT ;  /* 0x00000015ba157209 */ /* 0x000fc80007810000 */
[----:B------:R-:W-:-:S03]  /*d6a0*/  FMNMX.FTZ R121, R208, R21, !PT ;  /* 0x00000015d0797209 */ /* 0x000fc60007810000 */
[----:B------:R1:W-:Y:S01]  /*d6b0*/  MUFU.EX2 R21, R174 ;  /* 0x000000ae00157308 */ /* 0x0003e20000000800 */
[----:B------:R-:W-:Y:S01]  /*d6c0*/  FMNMX.FTZ R121, R124, R121, !PT ;  /* 0x000000797c797209 */ /* 0x000fe20007810000 */
[-CC-:B0-----:R-:W-:Y:S01]  /*d6d0*/  FFMA.FTZ R172, R178, R9.reuse, -R125.reuse ;  /* 0x00000009b2ac7223 */ /* 0x181fe2000001087d */
[-CC-:B------:R-:W-:Y:S01]  /*d6e0*/  FFMA.FTZ R178, R144, R9.reuse, -R125.reuse ;  /* 0x0000000990b27223 */ /* 0x180fe2000001087d */
[----:B------:R-:W-:Y:S01]  /*d6f0*/  FFMA.FTZ R144, R158, R9, -R125 ;  /* 0x000000099e907223 */ /* 0x000fe2000001087d */
[----:B------:R-:W-:-:S03]  /*d700*/  FMNMX.FTZ R121, R190, R121, !PT ;  /* 0x00000079be797209 */ /* 0x000fc60007810000 */
[----:B------:R-:W-:Y:S01]  /*d710*/  MUFU.EX2 R168, R168 ;  /* 0x000000a800a87308 */ /* 0x000fe20000000800 */
[----:B------:R-:W-:Y:S02]  /*d720*/  FMNMX.FTZ R121, R126, R121, !PT ;  /* 0x000000797e797209 */ /* 0x000fe40007810000 */
[----:B-1----:R-:W-:Y:S01]  /*d730*/  FSEL R174, R127, -INF , !P3 ;  /* 0xff8000007fae7808 */ /* 0x002fe20005800000 */
[--C-:B------:R-:W-:Y:S01]  /*d740*/  FFMA.FTZ R127, R166, R9, -R125.reuse ;  /* 0x00000009a67f7223 */ /* 0x100fe2000001087d */
[----:B------:R-:W-:Y:S02]  /*d750*/  FMNMX.FTZ R131, R20, R121, !PT ;  /* 0x0000007914837209 */ /* 0x000fe40007810000 */
[----:B------:R-:W-:Y:S01]  /*d760*/  FSEL R166, R129, -INF , !P5 ;  /* 0xff80000081a67808 */ /* 0x000fe20006800000 */
[--C-:B------:R-:W-:Y:S01]  /*d770*/  FFMA.FTZ R129, R138, R9, -R125.reuse ;  /* 0x000000098a817223 */ /* 0x100fe2000001087d */
[----:B------:R-:W-:Y:S01]  /*d780*/  FMNMX.FTZ R131, R132, R131, !PT ;  /* 0x0000008384837209 */ /* 0x000fe20007810000 */
[-CC-:B------:R-:W-:Y:S01]  /*d790*/  FFMA.FTZ R138, R142, R9.reuse, -R125.reuse ;  /* 0x000000098e8a7223 */ /* 0x180fe2000001087d */
[----:B------:R-:W-:Y:S01]  /*d7a0*/  MUFU.EX2 R170, R170 ;  /* 0x000000aa00aa7308 */ /* 0x000fe20000000800 */
[----:B------:R-:W-:Y:S01]  /*d7b0*/  FFMA.FTZ R142, R154, R9, -R125 ;  /* 0x000000099a8e7223 */ /* 0x000fe2000001087d */
[----:B------:R-:W-:-:S04]  /*d7c0*/  FMNMX.FTZ R131, R120, R131, !PT ;  /* 0x0000008378837209 */ /* 0x000fc80007810000 */
[----:B------:R-:W-:Y:S02]  /*d7d0*/  FMNMX.FTZ R131, R134, R131, !PT ;  /* 0x0000008386837209 */ /* 0x000fe40007810000 */
[----:B------:R-:W-:Y:S02]  /*d7e0*/  MUFU.EX2 R121, R180 ;  /* 0x000000b400797308 */ /* 0x000fe40000000800 */
[----:B------:R-:W-:-:S04]  /*d7f0*/  FMNMX.FTZ R131, R14, R131, !PT ;  /* 0x000000830e837209 */ /* 0x000fc80007810000 */
[----:B------:R-:W-:Y:S02]  /*d800*/  FMNMX.FTZ R131, R136, R131, !PT ;  /* 0x0000008388837209 */ /* 0x000fe40007810000 */
[----:B------:R-:W-:Y:S02]  /*d810*/  MUFU.EX2 R172, R172 ;  /* 0x000000ac00ac7308 */ /* 0x000fe40000000800 */
[----:B------:R-:W-:-:S04]  /*d820*/  FMNMX.FTZ R131, R122, R131, !PT ;  /* 0x000000837a837209 */ /* 0x000fc80007810000 */
[----:B------:R-:W-:Y:S02]  /*d830*/  FMNMX.FTZ R131, R174, R131, !PT ;  /* 0x00000083ae837209 */ /* 0x000fe40007810000 */
[----:B------:R0:W-:Y:S02]  /*d840*/  MUFU.EX2 R180, R182 ;  /* 0x000000b600b47308 */ /* 0x0001e40000000800 */
[----:B------:R-:W-:-:S04]  /*d850*/  FMNMX.FTZ R131, R128, R131, !PT ;  /* 0x0000008380837209 */ /* 0x000fc80007810000 */
[----:B------:R-:W-:Y:S02]  /*d860*/  FMNMX.FTZ R131, R166, R131, !PT ;  /* 0x00000083a6837209 */ /* 0x000fe40007810000 */
[----:B------:R-:W-:Y:S01]  /*d870*/  MUFU.EX2 R127, R127 ;  /* 0x0000007f007f7308 */ /* 0x000fe20000000800 */
[--C-:B0-----:R-:W-:Y:S01]  /*d880*/  FFMA.FTZ R182, R162, R9, -R125.reuse ;  /* 0x00000009a2b67223 */ /* 0x101fe2000001087d */
[----:B------:R-:W-:Y:S01]  /*d890*/  FMNMX.FTZ R0, R130, R131, !PT ;  /* 0x0000008382007209 */ /* 0x000fe20007810000 */
[-CC-:B------:R-:W-:Y:S01]  /*d8a0*/  FFMA.FTZ R131, R140, R9.reuse, -R125.reuse ;  /* 0x000000098c837223 */ /* 0x180fe2000001087d */
[----:B------:R-:W-:-:S03]  /*d8b0*/  FFMA.FTZ R140, R150, R9, -R125 ;  /* 0x00000009968c7223 */ /* 0x000fc6000001087d */
        /* <DEDUP_REMOVED lines=159> */
.L_x_4863:
        /* <DEDUP_REMOVED lines=99> */
.L_x_4881:
[----:B------:R-:W-:Y:S01]  /*e8e0*/  ULEA UR5, UR37, UR38, 0x3 ;  /* 0x0000002625057291 */ /* 0x000fe2000f8e183f */
[----:B------:R-:W-:-:S05]  /*e8f0*/  IMAD.U32 R0, RZ, RZ, UR36 ;  /* 0x00000024ff007e24 */ /* 0x000fca000f8e00ff */
[----:B------:R-:W-:-:S04]  /*e900*/  SHF.L.U32 R0, R0, 0x1f, RZ ;  /* 0x0000001f00007819 */ /* 0x000fc800000006ff */
[----:B------:R0:W1:Y:S01]  /*e910*/  SYNCS.PHASECHK.TRANS64.TRYWAIT P1, [UR5+0x30850], R0 ;  /* 0x03085000ff0075a7 */ /* 0x0000620008020145 */
[----:B------:R-:W-:Y:S05]  /*e920*/  @!P0 BRA `(.L_x_4882) ;  /* 0x0000000000048947 */ /* 0x000fea0003800000 */
[----:B------:R-:W-:Y:S01]  /*e930*/  BPT.TRAP 0x1 ;  /* 0x000000040000795c */ /* 0x000fe20000300000 */
.L_x_4882:
[----:B-1----:R-:W-:Y:S05]  /*e940*/  @P1 BRA `(.L_x_4883) ;  /* 0x0000000000081947 */ /* 0x002fea0003800000 */
[----:B------:R-:W1:Y:S02]  /*e950*/  SYNCS.PHASECHK.TRANS64.TRYWAIT P0, [UR5+0x30850], R0 ;  /* 0x03085000ff0075a7 */ /* 0x000e640008000145 */
[----:B-1----:R-:W-:Y:S05]  /*e960*/  @!P0 BRA `(.L_x_4884) ;  /* 0x000000a4000c8947 */ /* 0x002fea0003800000 */
.L_x_4883:
        /* <DEDUP_REMOVED lines=9> */
[----:B------:R-:W2:Y:S03]  /*ea00*/  S2R R12, SR_TID.X ;  /* 0x00000000000c7919 */ /* 0x000ea60000002100 */
        /* <DEDUP_REMOVED lines=8> */
[----:B0-----:R-:W-:Y:S01]  /*ea90*/  FADD.FTZ R2, R0, R5 ;  /* 0x0000000500027221 */ /* 0x001fe20000010000 */
[----:B------:R-:W-:Y:S01]  /*eaa0*/  UMOV UR7, 0x40000040 ;  /* 0x4000004000077882 */ /* 0x000fe20000000000 */
[----:B------:R-:W-:-:S02]  /*eab0*/  IMAD.U32 R198, RZ, RZ, UR8 ;  /* 0x00000008ffc67e24 */ /* 0x000fc4000f8e00ff */
[----:B-1----:R-:W-:Y:S01]  /*eac0*/  FADD.FTZ R7, R7, R8 ;  /* 0x0000000807077221 */ /* 0x002fe20000010000 */
        /* <DEDUP_REMOVED lines=9> */
[----:B------:R-:W-:Y:S02]  /*eb60*/  IMAD.U32 R7, RZ, RZ, UR5 ;  /* 0x00000005ff077e24 */ /* 0x000fe4000f8e00ff */
[----:B------:R-:W-:Y:S01]  /*eb70*/  IMAD.MOV.U32 R0, RZ, RZ, -0x800000 ;  /* 0xff800000ff007424 */ /* 0x000fe200078e00ff */
[----:B------:R-:W-:-:S03]  /*eb80*/  FSETP.NE.FTZ.AND P0, PT, R13, RZ, PT ;  /* 0x000000ff0d00720b */ /* 0x000fc60003f15000 */
[----:B------:R-:W-:-:S06]  /*eb90*/  @!P2 VIADD R7, R7, 0x30860 ;  /* 0x000308600707a836 */ /* 0x000fcc0000000000 */
[----:B------:R-:W0:Y:S04]  /*eba0*/  @P1 MUFU.LG2 R11, R14 ;  /* 0x0000000e000b1308 */ /* 0x000e280000000c00 */
[C---:B------:R-:W-:Y:S01]  /*ebb0*/  @P0 FMUL.FTZ R5, R9.reuse, 0.69314718246459960938 ;  /* 0x3f31721809050820 */ /* 0x040fe20000410000 */
[----:B------:R-:W-:-:S03]  /*ebc0*/  @P1 FMUL.FTZ R9, R9, 0.69314718246459960938 ;  /* 0x3f31721809091820 */ /* 0x000fc60000410000 */
[----:B------:R-:W1:Y:S08]  /*ebd0*/  @P0 MUFU.LG2 R6, R13 ;  /* 0x0000000d00060308 */ /* 0x000e700000000c00 */
[----:B------:R-:W2:Y:S01]  /*ebe0*/  @P1 MUFU.RCP R10, R14 ;  /* 0x0000000e000a1308 */ /* 0x000ea20000001000 */
[----:B0-----:R-:W-:-:S04]  /*ebf0*/  @P1 FMUL.FTZ R12, R11, 0.69314718246459960938 ;  /* 0x3f3172180b0c1820 */ /* 0x001fc80000410000 */
[----:B------:R-:W-:Y:S01]  /*ec00*/  @P1 FFMA.FTZ R2, R9, R3, R12 ;  /* 0x0000000309021223 */ /* 0x000fe2000001000c */
[----:B------:R-:W-:Y:S02]  /*ec10*/  @!P2 PRMT R9, RZ, 0x654, R7 ;  /* 0x00000654ff09a816 */ /* 0x000fe40000000007 */
[----:B------:R-:W0:Y:S01]  /*ec20*/  @P0 MUFU.RCP R8, R13 ;  /* 0x0000000d00080308 */ /* 0x000e220000001000 */
[----:B-1----:R-:W-:-:S04]  /*ec30*/  @P0 FMUL.FTZ R6, R6, 0.69314718246459960938 ;  /* 0x3f31721806060820 */ /* 0x002fc80000410000 */
[----:B------:R-:W-:Y:S01]  /*ec40*/  @P0 FFMA.FTZ R0, R5, R4, R6 ;  /* 0x0000000405000223 */ /* 0x000fe20000010006 */
[----:B------:R-:W-:Y:S01]  /*ec50*/  PLOP3.LUT P0, PT, PT, PT, PT, 0x8, 0x0 ;  /* 0x000000000000781c */ /* 0x000fe20003f0e170 */
        /* <DEDUP_REMOVED lines=27> */
[----:B------:R1:W-:Y:S01]  /*ee10*/  @!P2 SYNCS.ARRIVE.TRANS64.RED.A1T0 RZ, [R9+URZ], RZ ;  /* 0x000000ff09ffa9a7 */ /* 0x0003e2000810043f */
[----:B--2---:R-:W-:Y:S01]  /*ee20*/  FMUL.FTZ R125, R43, R10 ;  /* 0x0000000a2b7d7220 */ /* 0x004fe20000410000 */
[----:B0-----:R-:W-:Y:S01]  /*ee30*/  FMUL.FTZ R3, R32, R8 ;  /* 0x0000000820037220 */ /* 0x001fe20000410000 */
        /* <DEDUP_REMOVED lines=94> */
.L_x_4814:
        /* <DEDUP_REMOVED lines=40> */
[C---:B------:R-:W-:Y:S02]  /*f6a0*/  LOP3.LUT R21, R38.reuse, 0x380, RZ, 0xc0, !PT ;  /* 0x0000038026157812 */ /* 0x040fe400078ec0ff */
[C---:B------:R-:W-:Y:S02]  /*f6b0*/  IADD3 R75, P2, R38.reuse, 0x20, RZ ;  /* 0x00000020264b7810 */ /* 0x040fe40007f5e0ff */
[----:B------:R-:W-:-:S02]  /*f6c0*/  IADD3 R95, P1, R38, 0x40, RZ ;  /* 0x00000040265f7810 */ /* 0x000fc40007f3e0ff */
[C---:B------:R-:W-:Y:S01]  /*f6d0*/  IADD3 R133, P6, R38.reuse, 0x60, RZ ;  /* 0x0000006026857810 */ /* 0x040fe20007fde0ff */
[--C-:B------:R-:W-:Y:S01]  /*f6e0*/  IMAD.X R9, RZ, RZ, R39.reuse, P2 ;  /* 0x000000ffff097224 */ /* 0x100fe200010e0627 */
[C---:B------:R-:W-:Y:S01]  /*f6f0*/  IADD3 R135, P5, R38.reuse, 0x4000, RZ ;  /* 0x0000400026877810 */ /* 0x040fe20007fbe0ff */
[--C-:B------:R-:W-:Y:S01]  /*f700*/  IMAD.X R11, RZ, RZ, R39.reuse, P1 ;  /* 0x000000ffff0b7224 */ /* 0x100fe200008e0627 */
[----:B------:R-:W-:Y:S01]  /*f710*/  SHF.R.U64 R21, R21, 0x3, RZ ;  /* 0x0000000315157819 */ /* 0x000fe200000012ff */
        /* <DEDUP_REMOVED lines=12> */
[----:B------:R-:W-:-:S02]  /*f7e0*/  IADD3 R145, P1, R38, 0x8020, RZ ;  /* 0x0000802026917810 */ /* 0x000fc40007f3e0ff */
[C---:B------:R-:W-:Y:S02]  /*f7f0*/  IADD3 R147, P6, R38.reuse, 0x8040, RZ ;  /* 0x0000804026937810 */ /* 0x040fe40007fde0ff */
[----:B------:R-:W-:Y:S01]  /*f800*/  IADD3 R149, P5, R38, 0x8060, RZ ;  /* 0x0000806026957810 */ /* 0x000fe20007fbe0ff */
[--C-:B------:R-:W-:Y:S01]  /*f810*/  IMAD.X R33, RZ, RZ, R39.reuse, P1 ;  /* 0x000000ffff217224 */ /* 0x100fe200008e0627 */
[----:B------:R-:W-:Y:S01]  /*f820*/  LOP3.LUT R38, R21, R38, RZ, 0x3c, !PT ;  /* 0x0000002615267212 */ /* 0x000fe200078e3cff */
[--C-:B------:R-:W-:Y:S01]  /*f830*/  IMAD.X R35, RZ, RZ, R39.reuse, P6 ;  /* 0x000000ffff237224 */ /* 0x100fe200030e0627 */
[----:B------:R-:W-:Y:S01]  /*f840*/  LOP3.LUT R12, R133, 0x380, RZ, 0xc0, !PT ;  /* 0x00000380850c7812 */ /* 0x000fe200078ec0ff */
[----:B------:R-:W-:Y:S01]  /*f850*/  IMAD.X R21, RZ, RZ, R39, P5 ;  /* 0x000000ffff157224 */ /* 0x000fe200028e0627 */
[----:B------:R-:W-:Y:S02]  /*f860*/  LOP3.LUT R14, R135, 0x380, RZ, 0xc0, !PT ;  /* 0x00000380870e7812 */ /* 0x000fe400078ec0ff */
[----:B------:R-:W-:-:S02]  /*f870*/  LOP3.LUT R24, R137, 0x380, RZ, 0xc0, !PT ;  /* 0x0000038089187812 */ /* 0x000fc400078ec0ff */
[----:B------:R-:W-:Y:S02]  /*f880*/  LOP3.LUT R26, R139, 0x380, RZ, 0xc0, !PT ;  /* 0x000003808b1a7812 */ /* 0x000fe400078ec0ff */
[----:B------:R-:W-:Y:S02]  /*f890*/  SHF.R.U64 R8, R8, 0x3, RZ ;  /* 0x0000000308087819 */ /* 0x000fe400000012ff */
[----:B------:R-:W-:Y:S02]  /*f8a0*/  SHF.R.U64 R10, R10, 0x3, RZ ;  /* 0x000000030a0a7819 */ /* 0x000fe400000012ff */
[----:B------:R-:W-:Y:S02]  /*f8b0*/  LOP3.LUT R28, R141, 0x380, RZ, 0xc0, !PT ;  /* 0x000003808d1c7812 */ /* 0x000fe400078ec0ff */
[----:B------:R-:W-:Y:S02]  /*f8c0*/  LOP3.LUT R30, R143, 0x380, RZ, 0xc0, !PT ;  /* 0x000003808f1e7812 */ /* 0x000fe400078ec0ff */
[----:B------:R-:W-:-:S02]  /*f8d0*/  SHF.R.U64 R12, R12, 0x3, RZ ;  /* 0x000000030c0c7819 */ /* 0x000fc400000012ff */
[----:B------:R-:W-:Y:S02]  /*f8e0*/  SHF.R.U64 R14, R14, 0x3, RZ ;  /* 0x000000030e0e7819 */ /* 0x000fe400000012ff */
[----:B------:R-:W-:Y:S01]  /*f8f0*/  MOV R132, R38 ;  /* 0x0000002600847202 */ /* 0x000fe20000000f00 */
[----:B------:R-:W-:Y:S01]  /*f900*/  BAR.SYNC.DEFER_BLOCKING 0x1, 0x100 ;  /* 0x0044000000007b1d */ /* 0x000fe20000010000 */
[----:B------:R-:W-:Y:S02]  /*f910*/  SHF.R.U64 R24, R24, 0x3, RZ ;  /* 0x0000000318187819 */ /* 0x000fe400000012ff */
[----:B------:R-:W-:Y:S02]  /*f920*/  SHF.R.U64 R26, R26, 0x3, RZ ;  /* 0x000000031a1a7819 */ /* 0x000fe400000012ff */
[----:B------:R-:W-:Y:S02]  /*f930*/  LOP3.LUT R38, R149, 0x380, RZ, 0xc0, !PT ;  /* 0x0000038095267812 */ /* 0x000fe400078ec0ff */
[----:B------:R-:W-:-:S02]  /*f940*/  LOP3.LUT R8, R8, R75, RZ, 0x3c, !PT ;  /* 0x0000004b08087212 */ /* 0x000fc400078e3cff */
[----:B------:R-:W-:Y:S02]  /*f950*/  LOP3.LUT R10, R10, R95, RZ, 0x3c, !PT ;  /* 0x0000005f0a0a7212 */ /* 0x000fe400078e3cff */
[----:B------:R-:W-:Y:S02]  /*f960*/  SHF.R.U64 R28, R28, 0x3, RZ ;  /* 0x000000031c1c7819 */ /* 0x000fe400000012ff */
[----:B------:R-:W-:Y:S02]  /*f970*/  SHF.R.U64 R30, R30, 0x3, RZ ;  /* 0x000000031e1e7819 */ /* 0x000fe400000012ff */
[----:B------:R-:W-:Y:S02]  /*f980*/  LOP3.LUT R32, R145, 0x380, RZ, 0xc0, !PT ;  /* 0x0000038091207812 */ /* 0x000fe400078ec0ff */
[----:B------:R-:W-:Y:S02]  /*f990*/  LOP3.LUT R12, R12, R133, RZ, 0x3c, !PT ;  /* 0x000000850c0c7212 */ /* 0x000fe400078e3cff */
[----:B------:R-:W-:-:S02]  /*f9a0*/  LOP3.LUT R14, R14, R135, RZ, 0x3c, !PT ;  /* 0x000000870e0e7212 */ /* 0x000fc400078e3cff */
[----:B------:R-:W-:Y:S02]  /*f9b0*/  LOP3.LUT R34, R147, 0x380, RZ, 0xc0, !PT ;  /* 0x0000038093227812 */ /* 0x000fe400078ec0ff */
[----:B------:R-:W-:Y:S01]  /*f9c0*/  LOP3.LUT R24, R24, R137, RZ, 0x3c, !PT ;  /* 0x0000008918187212 */ /* 0x000fe200078e3cff */
[----:B------:R0:W-:Y:S01]  /*f9d0*/  STSM.16.M88.4 [R132], R4 ;  /* 0x0000000484007844 */ /* 0x0001e20000000200 */
[----:B------:R-:W-:Y:S02]  /*f9e0*/  LOP3.LUT R26, R26, R139, RZ, 0x3c, !PT ;  /* 0x0000008b1a1a7212 */ /* 0x000fe400078e3cff */
[----:B------:R-:W-:Y:S02]  /*f9f0*/  SHF.R.U64 R38, R38, 0x3, RZ ;  /* 0x0000000326267819 */ /* 0x000fe400000012ff */
[----:B------:R-:W-:Y:S02]  /*fa00*/  LOP3.LUT R28, R28, R141, RZ, 0x3c, !PT ;  /* 0x0000008d1c1c7212 */ /* 0x000fe400078e3cff */
[----:B------:R-:W-:-:S02]  /*fa10*/  LOP3.LUT R30, R30, R143, RZ, 0x3c, !PT ;  /* 0x0000008f1e1e7212 */ /* 0x000fc400078e3cff */
[----:B------:R-:W-:Y:S02]  /*fa20*/  MOV R130, R8 ;  /* 0x0000000800827202 */ /* 0x000fe40000000f00 */
[----:B------:R-:W-:Y:S02]  /*fa30*/  MOV R129, R10 ;  /* 0x0000000a00817202 */ /* 0x000fe40000000f00 */
[----:B------:R-:W-:Y:S02]  /*fa40*/  SHF.R.U64 R32, R32, 0x3, RZ ;  /* 0x0000000320207819 */ /* 0x000fe400000012ff */
[----:B------:R-:W-:Y:S02]  /*fa50*/  F2FP.BF16.F32.PACK_AB R8, R41, R40 ;  /* 0x000000282908723e */ /* 0x000fe400000010ff */
[----:B0-----:R-:W-:Y:S02]  /*fa60*/  F2FP.BF16.F32.PACK_AB R4, R120, R3 ;  /* 0x000000037804723e */ /* 0x001fe400000010ff */
[----:B------:R-:W-:-:S02]  /*fa70*/  F2FP.BF16.F32.PACK_AB R5, R127, R124 ;  /* 0x0000007c7f05723e */ /* 0x000fc400000010ff */
[----:B------:R-:W-:Y:S02]  /*fa80*/  F2FP.BF16.F32.PACK_AB R6, R37, R36 ;  /* 0x000000242506723e */ /* 0x000fe400000010ff */
[----:B------:R-:W-:Y:S02]  /*fa90*/  F2FP.BF16.F32.PACK_AB R7, R128, R123 ;  /* 0x0000007b8007723e */ /* 0x000fe400000010ff */
[----:B------:R-:W-:Y:S02]  /*faa0*/  F2FP.BF16.F32.PACK_AB R9, R125, R122 ;  /* 0x0000007a7d09723e */ /* 0x000fe400000010ff */
[----:B------:R-:W-:Y:S01]  /*fab0*/  F2FP.BF16.F32.PACK_AB R10, R45, R44 ;  /* 0x0000002c2d0a723e */ /* 0x000fe200000010ff */
[----:B------:R0:W-:Y:S01]  /*fac0*/  STSM.16.M88.4 [R130], R4 ;  /* 0x0000000482007844 */ /* 0x0001e20000000200 */
[----:B------:R-:W-:Y:S02]  /*fad0*/  F2FP.BF16.F32.PACK_AB R11, R126, R121 ;  /* 0x000000797e0b723e */ /* 0x000fe400000010ff */
[----:B------:R-:W-:-:S02]  /*fae0*/  SHF.R.U64 R34, R34, 0x3, RZ ;  /* 0x0000000322227819 */ /* 0x000fc400000012ff */
[----:B------:R-:W-:Y:S01]  /*faf0*/  MOV R95, R12 ;  /* 0x0000000c005f7202 */ /* 0x000fe20000000f00 */
[----:B------:R1:W-:Y:S01]  /*fb00*/  STSM.16.M88.4 [R129], R8 ;  /* 0x0000000881007844 */ /* 0x0003e20000000200 */
[----:B------:R-:W-:Y:S02]  /*fb10*/  MOV R94, R14 ;  /* 0x0000000e005e7202 */ /* 0x000fe40000000f00 */
[----:B------:R-:W-:Y:S02]  /*fb20*/  LOP3.LUT R20, R38, R149, RZ, 0x3c, !PT ;  /* 0x0000009526147212 */ /* 0x000fe400078e3cff */
[----:B------:R-:W-:Y:S02]  /*fb30*/  MOV R75, R24 ;  /* 0x00000018004b7202 */ /* 0x000fe40000000f00 */
[----:B------:R-:W-:Y:S02]  /*fb40*/  MOV R74, R26 ;  /* 0x0000001a004a7202 */ /* 0x000fe40000000f00 */
[----:B------:R-:W-:-:S02]  /*fb50*/  F2FP.BF16.F32.PACK_AB R12, R49, R48 ;  /* 0x00000030310c723e */ /* 0x000fc400000010ff */
[----:B------:R-:W-:Y:S02]  /*fb60*/  F2FP.BF16.F32.PACK_AB R13, R51, R50 ;  /* 0x00000032330d723e */ /* 0x000fe400000010ff */
[----:B------:R-:W-:Y:S02]  /*fb70*/  F2FP.BF16.F32.PACK_AB R14, R53, R52 ;  /* 0x00000034350e723e */ /* 0x000fe400000010ff */
[----:B------:R-:W-:Y:S02]  /*fb80*/  F2FP.BF16.F32.PACK_AB R15, R55, R54 ;  /* 0x00000036370f723e */ /* 0x000fe400000010ff */
[----:B------:R-:W-:Y:S02]  /*fb90*/  MOV R39, R28 ;  /* 0x0000001c00277202 */ /* 0x000fe40000000f00 */
[----:B------:R-:W-:Y:S01]  /*fba0*/  MOV R38, R30 ;  /* 0x0000001e00267202 */ /* 0x000fe20000000f00 */
[----:B------:R-:W-:Y:S01]  /*fbb0*/  STSM.16.M88.4 [R95], R12 ;  /* 0x0000000c5f007844 */ /* 0x000fe20000000200 */
[----:B------:R-:W-:-:S02]  /*fbc0*/  F2FP.BF16.F32.PACK_AB R24, R57, R56 ;  /* 0x000000383918723e */ /* 0x000fc400000010ff */
[----:B------:R-:W-:Y:S02]  /*fbd0*/  F2FP.BF16.F32.PACK_AB R25, R59, R58 ;  /* 0x0000003a3b19723e */ /* 0x000fe400000010ff */
[----:B------:R-:W-:Y:S02]  /*fbe0*/  F2FP.BF16.F32.PACK_AB R26, R61, R60 ;  /* 0x0000003c3d1a723e */ /* 0x000fe400000010ff */
[----:B------:R-:W-:Y:S01]  /*fbf0*/  F2FP.BF16.F32.PACK_AB R27, R63, R62 ;  /* 0x0000003e3f1b723e */ /* 0x000fe200000010ff */
[----:B------:R-:W2:Y:S01]  /*fc00*/  LDC R60, c[0x0][0xbe8] ;  /* 0x0002fa00ff3c7b82 */ /* 0x000ea20000000800 */
[----:B------:R-:W-:Y:S02]  /*fc10*/  LOP3.LUT R32, R32, R145, RZ, 0x3c, !PT ;  /* 0x0000009120207212 */ /* 0x000fe400078e3cff */
[----:B------:R-:W-:Y:S01]  /*fc20*/  F2FP.BF16.F32.PACK_AB R28, R65, R64 ;  /* 0x00000040411c723e */ /* 0x000fe200000010ff */
[----:B------:R-:W-:Y:S01]  /*fc30*/  STSM.16.M88.4 [R94], R24 ;  /* 0x000000185e007844 */ /* 0x000fe20000000200 */
[----:B------:R-:W-:-:S02]  /*fc40*/  F2FP.BF16.F32.PACK_AB R29, R67, R66 ;  /* 0x00000042431d723e */ /* 0x000fc400000010ff */
[----:B------:R-:W-:Y:S02]  /*fc50*/  F2FP.BF16.F32.PACK_AB R30, R69, R68 ;  /* 0x00000044451e723e */ /* 0x000fe400000010ff */
[----:B------:R-:W-:Y:S02]  /*fc60*/  F2FP.BF16.F32.PACK_AB R31, R71, R70 ;  /* 0x00000046471f723e */ /* 0x000fe400000010ff */
[----:B------:R-:W-:Y:S02]  /*fc70*/  LOP3.LUT R34, R34, R147, RZ, 0x3c, !PT ;  /* 0x0000009322227212 */ /* 0x000fe400078e3cff */
[----:B0-----:R-:W-:Y:S01]  /*fc80*/  F2FP.BF16.F32.PACK_AB R4, R73, R72 ;  /* 0x000000484904723e */ /* 0x001fe200000010ff */
[----:B------:R-:W-:Y:S01]  /*fc90*/  STSM.16.M88.4 [R75], R28 ;  /* 0x0000001c4b007844 */ /* 0x000fe20000000200 */
[----:B------:R-:W-:Y:S02]  /*fca0*/  F2FP.BF16.F32.PACK_AB R5, R47, R42 ;  /* 0x0000002a2f05723e */ /* 0x000fe400000010ff */
[----:B------:R-:W-:-:S02]  /*fcb0*/  F2FP.BF16.F32.PACK_AB R6, R77, R76 ;  /* 0x0000004c4d06723e */ /* 0x000fc400000010ff */
[----:B------:R-:W-:Y:S02]  /*fcc0*/  F2FP.BF16.F32.PACK_AB R7, R79, R78 ;  /* 0x0000004e4f07723e */ /* 0x000fe400000010ff */
[----:B-1----:R-:W-:Y:S02]  /*fcd0*/  F2FP.BF16.F32.PACK_AB R8, R81, R80 ;  /* 0x000000505108723e */ /* 0x002fe400000010ff */
[----:B------:R-:W-:Y:S01]  /*fce0*/  F2FP.BF16.F32.PACK_AB R9, R83, R82 ;  /* 0x000000525309723e */ /* 0x000fe200000010ff */
[----:B------:R0:W-:Y:S01]  /*fcf0*/  STSM.16.M88.4 [R74], R4 ;  /* 0x000000044a007844 */ /* 0x0001e20000000200 */
[----:B------:R-:W-:Y:S02]  /*fd00*/  F2FP.BF16.F32.PACK_AB R10, R85, R84 ;  /* 0x00000054550a723e */ /* 0x000fe400000010ff */
[----:B------:R-:W-:Y:S02]  /*fd10*/  F2FP.BF16.F32.PACK_AB R11, R87, R86 ;  /* 0x00000056570b723e */ /* 0x000fe400000010ff */
[----:B------:R-:W-:-:S02]  /*fd20*/  MOV R32, R32 ;  /* 0x0000002000207202 */ /* 0x000fc40000000f00 */
[----:B------:R-:W-:Y:S01]  /*fd30*/  MOV R34, R34 ;  /* 0x0000002200227202 */ /* 0x000fe20000000f00 */
[----:B------:R1:W-:Y:S01]  /*fd40*/  STSM.16.M88.4 [R39], R8 ;  /* 0x0000000827007844 */ /* 0x0003e20000000200 */
[----:B------:R-:W-:Y:S02]  /*fd50*/  MOV R20, R20 ;  /* 0x0000001400147202 */ /* 0x000fe40000000f00 */
[----:B------:R-:W-:Y:S01]  /*fd60*/  R2UR UR4, R197 ;  /* 0x00000000c50472ca */ /* 0x000fe200000e0000 */
[----:B------:R3:W-:Y:S01]  /*fd70*/  STSM.16.M88.4 [R38], R88 ;  /* 0x0000005826007844 */ /* 0x0007e20000000200 */
[----:B------:R-:W-:-:S03]  /*fd80*/  PLOP3.LUT P0, PT, PT, PT, UP0, 0x80, 0x0 ;  /* 0x000000000000781c */ /* 0x000fc60003f0f008 */
[----:B------:R3:W-:Y:S04]  /*fd90*/  STSM.16.M88.4 [R32], R96 ;  /* 0x0000006020007844 */ /* 0x0007e80000000200 */
[----:B------:R3:W-:Y:S04]  /*fda0*/  STSM.16.M88.4 [R34], R104 ;  /* 0x0000006822007844 */ /* 0x0007e80000000200 */
[----:B------:R3:W-:Y:S01]  /*fdb0*/  STSM.16.M88.4 [R20], R112 ;  /* 0x0000007014007844 */ /* 0x0007e20000000200 */
[----:B------:R-:W-:-:S06]  /*fdc0*/  UIMAD.WIDE UR8, UR4, 0x4, UR8 ;  /* 0x00000004040878a5 */ /* 0x000fcc000f8e0208 */
[----:B0-----:R-:W-:Y:S02]  /*fdd0*/  IMAD.U32 R4, RZ, RZ, UR8 ;  /* 0x00000008ff047e24 */ /* 0x001fe4000f8e00ff */
[----:B------:R-:W-:Y:S01]  /*fde0*/  IMAD.U32 R5, RZ, RZ, UR9 ;  /* 0x00000009ff057e24 */ /* 0x000fe2000f8e00ff */
[----:B------:R-:W-:Y:S01]  /*fdf0*/  BAR.SYNC.DEFER_BLOCKING 0x1, 0x100 ;  /* 0x0044000000007b1d */ /* 0x000fe20000010000 */
[----:B--2---:R-:W-:-:S05]  /*fe00*/  ISETP.NE.AND P1, PT, R60, 0x1, PT ;  /* 0x000000013c00780c */ /* 0x004fca0003f25270 */
[----:B------:R-:W-:Y:S01]  /*fe10*/  ULDC.64 UR8, c[0x0][0xc08] ;  /* 0x0003020000087ab9 */ /* 0x000fe20000000a00 */
[----:B------:R-:W2:Y:S01]  /*fe20*/  @P0 LDG.E R3, desc[UR12][R4.64] ;  /* 0x0000000c04030981 */ /* 0x000ea2000c1e1900 */
[----:B------:R-:W-:-:S06]  /*fe30*/  UISETP.NE.U32.AND UP1, UPT, UR8, URZ, UPT ;  /* 0x0000003f0800728c */ /* 0x000fcc000bf25070 */
[----:B------:R-:W0:Y:S01]  /*fe40*/  @P1 LDC R6, c[0x0][0xbec] ;  /* 0x0002fb00ff061b82 */ /* 0x000e220000000800 */
[----:B------:R-:W-:Y:S01]  /*fe50*/  ULDC UR10, c[0x0][0xa88] ;  /* 0x0002a200000a7ab9 */ /* 0x000fe20000000800 */
[----:B------:R-:W-:-:S06]  /*fe60*/  UISETP.NE.AND.EX UP1, UPT, UR9, URZ, UPT, UP1 ;  /* 0x0000003f0900728c */ /* 0x000fcc000bf25310 */
[----:B-1----:R-:W1:Y:S01]  /*fe70*/  @P1 LDC R8, c[0x0][0xbf0] ;  /* 0x0002fc00ff081b82 */ /* 0x002e620000000800 */
[----:B------:R-:W-:-:S04]  /*fe80*/  PLOP3.LUT P2, PT, PT, PT, UP1, 0x80, 0x0 ;  /* 0x000000000000781c */ /* 0x000fc80003f4f018 */
[----:B------:R-:W-:Y:S02]  /*fe90*/  @UP1 ULDC.64 UR8, c[0x0][0xc08] ;  /* 0x0003020000081ab9 */ /* 0x000fe40000000a00 */
[----:B------:R-:W-:-:S03]  /*fea0*/  @UP1 UIMAD.WIDE UR8, UR4, 0x4, UR8 ;  /* 0x00000004040818a5 */ /* 0x000fc6000f8e0208 */
[----:B------:R-:W-:-:S03]  /*feb0*/  UMOV UR4, URZ ;  /* 0x0000003f00047c82 */ /* 0x000fc60008000000 */
[----:B------:R-:W-:Y:S02]  /*fec0*/  IMAD.U32 R10, RZ, RZ, UR8 ;  /* 0x00000008ff0a7e24 */ /* 0x000fe4000f8e00ff */
[----:B------:R-:W-:Y:S01]  /*fed0*/  IMAD.U32 R11, RZ, RZ, UR9 ;  /* 0x00000009ff0b7e24 */ /* 0x000fe2000f8e00ff */
[----:B--2---:R-:W-:Y:S01]  /*fee0*/  @P0 R2UR UR4, R3 ;  /* 0x00000000030402ca */ /* 0x004fe200000e0000 */
[----:B------:R-:W-:-:S06]  /*fef0*/  IMAD.U32 R3, RZ, RZ, UR10 ;  /* 0x0000000aff037e24 */ /* 0x000fcc000f8e00ff */
[----:B------:R3:W5:Y:S01]  /*ff00*/  @P2 LDG.E R3, desc[UR12][R10.64] ;  /* 0x0000000c0a032981 */ /* 0x000762000c1e1900 */
[----:B01----:R-:W-:Y:S07]  /*ff10*/  @P2 BRA `(.L_x_4887) ;  /* 0x0000000000142947 */ /* 0x003fee0003800000 */
[----:B------:R-:W-:Y:S05]  /*ff20*/  @!P0 BRA `(.L_x_4887) ;  /* 0x0000000000108947 */ /* 0x000fea0003800000 */
[----:B------:R-:W-:Y:S02]  /*ff30*/  ULDC.64 UR8, c[0x0][0x208] ;  /* 0x0000820000087ab9 */ /* 0x000fe40000000a00 */
[----:B---3--:R-:W2:Y:S04]  /*ff40*/  LDG.E R10, desc[UR8][R4.64] ;  /* 0x00000008040a7981 */ /* 0x008ea8000c1e1900 */
[----:B-----5:R-:W2:Y:S02]  /*ff50*/  LDG.E R3, desc[UR8][R4.64+0x4] ;  /* 0x0000040804037981 */ /* 0x020ea4000c1e1900 */
[----:B--2---:R-:W-:-:S07]  /*ff60*/  IMAD.IADD R3, R3, 0x1, -R10 ;  /* 0x0000000103037824 */ /* 0x004fce00078e0a0a */
.L_x_4887:
[----:B------:R-:W-:Y:S01]  /*ff70*/  R2UR UR19, R195 ;  /* 0x00000000c31372ca */ /* 0x000fe200000e0000 */
[----:B------:R-:W-:Y:S01]  /*ff80*/  USHF.R.S32.HI UR9, URZ, 0x1f, UR4 ;  /* 0x0000001f3f097899 */ /* 0x000fe20008011404 */
[----:B------:R-:W-:Y:S01]  /*ff90*/  R2UR UR13, R197 ;  /* 0x00000000c50d72ca */ /* 0x000fe200000e0000 */
[----:B------:R-:W-:Y:S01]  /*ffa0*/  ULDC.64 UR14, c[0x0][0xb90] ;  /* 0x0002e400000e7ab9 */ /* 0x000fe20000000a00 */
[----:B------:R-:W-:Y:S01]  /*ffb0*/  UMOV UR8, UR4 ;  /* 0x0000000400087c82 */ /* 0x000fe20008000000 */
[----:B------:R-:W-:Y:S01]  /*ffc0*/  VIADD R9, R19, UR60 ;  /* 0x0000003c13097c36 */ /* 0x000fe20008000000 */
[----:B------:R-:W-:Y:S01]  /*ffd0*/  ULDC.64 UR20, c[0x0][0x208] ;  /* 0x0000820000147ab9 */ /* 0x000fe20000000a00 */
[----:B------:R-:W-:Y:S02]  /*ffe0*/  VIADD R26, R201, UR60 ;  /* 0x0000003cc91a7c36 */ /* 0x000fe40008000000 */
[----:B------:R-:W-:-:S04]  /*fff0*/  @P1 IMAD.HI.U32 R5, R9, R6, RZ ;  /* 0x0000000609051227 */ /* 0x000fc800078e00ff */
[----:B------:R-:W-:Y:S01]  /*10000*/  USHF.R.S32.HI UR16, URZ, 0x1f, UR19 ;  /* 0x0000001f3f107899 */ /* 0x000fe20008011413 */
[----:B------:R-:W-:Y:S01]  /*10010*/  IMAD.MOV.U32 R4, RZ, RZ, R9 ;  /* 0x000000ffff047224 */ /* 0x000fe200078e0009 */
[----:B------:R-:W-:Y:S01]  /*10020*/  UIMAD.WIDE.U32 UR10, UR19, UR14, UR8 ;  /* 0x0000000e130a72a5 */ /* 0x000fe2000f8e0008 */
[----:B------:R-:W-:Y:S01]  /*10030*/  @P1 SHF.R.U32.HI R4, RZ, R8, R5 ;  /* 0x00000008ff041219 */ /* 0x000fe20000011605 */
[----:B------:R-:W-:Y:S01]  /*10040*/  USHF.R.S32.HI UR8, URZ, 0x1f, UR13 ;  /* 0x0000001f3f087899 */ /* 0x000fe2000801140d */
[----:B------:R-:W-:Y:S01]  /*10050*/  IMAD R5, R196, 0x40, R22 ;  /* 0x00000040c4057824 */ /* 0x000fe200078e0216 */
[----:B------:R-:W-:Y:S01]  /*10060*/  UIMAD UR12, UR16, UR14, URZ ;  /* 0x0000000e100c72a4 */ /* 0x000fe2000f8e023f */
[----:B-----5:R-:W-:Y:S01]  /*10070*/  IMAD R63, R3, R60, RZ ;  /* 0x0000003c033f7224 */ /* 0x020fe200078e02ff */
[----:B------:R-:W-:Y:S01]  /*10080*/  USEL UR18, UR8, URZ, !UP0 ;  /* 0x0000003f08127287 */ /* 0x000fe2000c000000 */
[----:B------:R-:W-:Y:S01]  /*10090*/  IMAD.MOV R7, RZ, RZ, -R4 ;  /* 0x000000ffff077224 */ /* 0x000fe200078e0a04 */
[----:B------:R-:W-:Y:S01]  /*100a0*/  UIMAD UR12, UR19, UR15, UR12 ;  /* 0x0000000f130c72a4 */ /* 0x000fe2000f8e020c */
[----:B------:R-:W-:Y:S01]  /*100b0*/  IMAD.WIDE R16, R5, 0x2, R16 ;  /* 0x0000000205107825 */ /* 0x000fe200078e0210 */
[----:B------:R-:W-:Y:S01]  /*100c0*/  USEL UR17, UR13, URZ, !UP0 ;  /* 0x0000003f0d117287 */ /* 0x000fe2000c000000 */
[----:B------:R-:W-:Y:S01]  /*100d0*/  SHF.R.S32.HI R5, RZ, 0x1f, R4 ;  /* 0x0000001fff057819 */ /* 0x000fe20000011404 */
[----:B------:R-:W-:Y:S01]  /*100e0*/  ULDC.64 UR14, c[0x0][0xb98] ;  /* 0x0002e600000e7ab9 */ /* 0x000fe20000000a00 */
[----:B------:R-:W-:Y:S01]  /*100f0*/  UIADD3 UR11, UR11, UR12, URZ ;  /* 0x0000000c0b0b7290 */ /* 0x000fe2000fffe03f */
[----:B------:R-:W-:Y:S01]  /*10100*/  IMAD R7, R60, R7, R9 ;  /* 0x000000073c077224 */ /* 0x000fe200078e0209 */
[----:B------:R-:W-:Y:S01]  /*10110*/  UIMAD UR8, UR18, UR14, URZ ;  /* 0x0000000e120872a4 */ /* 0x000fe2000f8e023f */
[C---:B------:R-:W-:Y:S01]  /*10120*/  IADD3 R13, P2, R16.reuse, 0x1000, RZ ;  /* 0x00001000100d7810 */ /* 0x040fe20007f5e0ff */
[----:B------:R-:W-:Y:S01]  /*10130*/  UIMAD.WIDE.U32 UR10, UR17, UR14, UR10 ;  /* 0x0000000e110a72a5 */ /* 0x000fe2000f8e000a */
[----:B------:R-:W-:Y:S01]  /*10140*/  IADD3 R33, P3, R16, 0x6000, RZ ;  /* 0x0000600010217810 */ /* 0x000fe20007f7e0ff */
[----:B------:R-:W-:Y:S01]  /*10150*/  UIMAD UR8, UR17, UR15, UR8 ;  /* 0x0000000f110872a4 */ /* 0x000fe2000f8e0208 */
[----:B------:R-:W-:Y:S01]  /*10160*/  SHF.R.S32.HI R6, RZ, 0x1f, R7 ;  /* 0x0000001fff067819 */ /* 0x000fe20000011407 */
[----:B------:R-:W-:Y:S01]  /*10170*/  ULDC.64 UR12, c[0x0][0xaa0] ;  /* 0x0002a800000c7ab9 */ /* 0x000fe20000000a00 */
[----:B------:R-:W-:-:S02]  /*10180*/  LOP3.LUT R12, R13, 0x380, RZ, 0xc0, !PT ;  /* 0x000003800d0c7812 */ /* 0x000fc400078ec0ff */
[----:B------:R-:W-:Y:S01]  /*10190*/  IADD3 R4, P0, R4, UR10, RZ ;  /* 0x0000000a04047c10 */ /* 0x000fe2000ff1e0ff */
[----:B------:R-:W-:Y:S01]  /*101a0*/  IMAD.U32 R8, RZ, RZ, UR8 ;  /* 0x00000008ff087e24 */ /* 0x000fe2000f8e00ff */
[----:B------:R-:W-:Y:S02]  /*101b0*/  SHF.R.U64 R12, R12, 0x3, RZ ;  /* 0x000000030c0c7819 */ /* 0x000fe400000012ff */
[----:B---3--:R-:W-:Y:S02]  /*101c0*/  LOP3.LUT R32, R33, 0x380, RZ, 0xc0, !PT ;  /* 0x0000038021207812 */ /* 0x008fe400078ec0ff */
[----:B------:R-:W-:Y:S01]  /*101d0*/  IADD3.X R5, R5, UR11, R8, P0, !PT ;  /* 0x0000000b05057c10 */ /* 0x000fe200087fe408 */
[----:B------:R-:W-:Y:S01]  /*101e0*/  ULDC.64 UR10, c[0x0][0xb88] ;  /* 0x0002e200000a7ab9 */ /* 0x000fe20000000a00 */
[----:B------:R-:W-:Y:S01]  /*101f0*/  LOP3.LUT R12, R12, R13, RZ, 0x3c, !PT ;  /* 0x0000000d0c0c7212 */ /* 0x000fe200078e3cff */
[----:B------:R-:W-:Y:S01]  /*10200*/  IMAD R6, R6, UR10, RZ ;  /* 0x0000000a06067c24 */ /* 0x000fe2000f8e02ff */
[----:B------:R-:W-:Y:S01]  /*10210*/  SHF.R.U64 R32, R32, 0x3, RZ ;  /* 0x0000000320207819 */ /* 0x000fe200000012ff */
[----:B------:R-:W-:Y:S01]  /*10220*/  IMAD.WIDE.U32 R4, R7, UR10, R4 ;  /* 0x0000000a07047c25 */ /* 0x000fe2000f8e0004 */
[----:B------:R-:W-:-:S02]  /*10230*/  IADD3 R9, P6, R16, 0x2000, RZ ;  /* 0x0000200010097810 */ /* 0x000fc40007fde0ff */
[----:B------:R-:W-:Y:S01]  /*10240*/  LOP3.LUT R32, R32, R33, RZ, 0x3c, !PT ;  /* 0x0000002120207212 */ /* 0x000fe200078e3cff */
[----:B------:R-:W-:Y:S01]  /*10250*/  IMAD R11, R7, UR11, R6 ;  /* 0x0000000b070b7c24 */ /* 0x000fe2000f8e0206 */
[----:B------:R-:W-:Y:S01]  /*10260*/  ULDC.64 UR10, c[0x0][0xb50] ;  /* 0x0002d400000a7ab9 */ /* 0x000fe20000000a00 */
[----:B------:R-:W-:Y:S01]  /*10270*/  IMAD.X R13, RZ, RZ, R17, P2 ;  /* 0x000000ffff0d7224 */ /* 0x000fe200010e0611 */
[----:B------:R-:W-:Y:S01]  /*10280*/  IADD3 R25, P2, R16, 0x7000, RZ ;  /* 0x0000700010197810 */ /* 0x000fe20007f5e0ff */
[----:B------:R-:W-:Y:S01]  /*10290*/  IMAD.IADD R5, R5, 0x1, R11 ;  /* 0x0000000105057824 */ /* 0x000fe200078e020b */
[----:B------:R-:W-:Y:S01]  /*102a0*/  LEA R11, P0, R4, UR10, 0x2 ;  /* 0x0000000a040b7c11 */ /* 0x000fe2000f8010ff */
[----:B------:R-:W-:Y:S01]  /*102b0*/  IMAD.X R33, RZ, RZ, R17, P3 ;  /* 0x000000ffff217224 */ /* 0x000fe200018e0611 */
[----:B------:R-:W-:Y:S01]  /*102c0*/  LOP3.LUT R24, R25, 0x380, RZ, 0xc0, !PT ;  /* 0x0000038019187812 */ /* 0x000fe200078ec0ff */
[----:B------:R-:W-:Y:S01]  /*102d0*/  VIADD R6, R26, 0x8 ;  /* 0x000000081a067836 */ /* 0x000fe20000000000 */
[----:B------:R-:W-:Y:S01]  /*102e0*/  LEA.HI.X R14, R4, UR11, R5, 0x2, P0 ;  /* 0x0000000b040e7c11 */ /* 0x000fe200080f1405 */
[----:B------:R-:W-:Y:S01]  /*102f0*/  SHFL.IDX PT, R20, R11, RZ, 0x1c1f ;  /* 0x001c1fff0b147589 */ /* 0x000fe200000e0000 */
[----:B------:R-:W-:-:S02]  /*10300*/  IADD3 R41, P0, R16, 0x5000, RZ ;  /* 0x0000500010297810 */ /* 0x000fc40007f1e0ff */
[----:B------:R-:W-:Y:S01]  /*10310*/  SHF.R.U64 R24, R24, 0x3, RZ ;  /* 0x0000000318187819 */ /* 0x000fe200000012ff */
[----:B------:R-:W0:Y:S01]  /*10320*/  SHFL.IDX PT, R21, R14, RZ, 0x1c1f ;  /* 0x001c1fff0e157589 */ /* 0x000e2200000e0000 */
[----:B------:R-:W-:Y:S02]  /*10330*/  LOP3.LUT R40, R41, 0x380, RZ, 0xc0, !PT ;  /* 0x0000038029287812 */ /* 0x000fe400078ec0ff */
[----:B------:R-:W-:Y:S01]  /*10340*/  IADD3 R10, P3, R16, 0xb000, RZ ;  /* 0x0000b000100a7810 */ /* 0x000fe20007f7e0ff */
[----:B------:R-:W-:Y:S01]  /*10350*/  SHFL.IDX PT, R38, R11, 0x1, 0x1c1f ;  /* 0x003c1f000b267f89 */ /* 0x000fe200000e0000 */
[----:B------:R-:W-:Y:S02]  /*10360*/  SHF.R.U64 R40, R40, 0x3, RZ ;  /* 0x0000000328287819 */ /* 0x000fe400000012ff */
[----:B------:R-:W-:Y:S01]  /*10370*/  LOP3.LUT R24, R24, R25, RZ, 0x3c, !PT ;  /* 0x0000001918187212 */ /* 0x000fe200078e3cff */
[--C-:B------:R-:W-:Y:S01]  /*10380*/  IMAD.X R25, RZ, RZ, R17.reuse, P2 ;  /* 0x000000ffff197224 */ /* 0x100fe200010e0611 */
[----:B------:R-:W-:Y:S01]  /*10390*/  LOP3.LUT R40, R40, R41, RZ, 0x3c, !PT ;  /* 0x0000002928287212 */ /* 0x000fe200078e3cff */
[----:B------:R-:W-:Y:S01]  /*103a0*/  IMAD.X R41, RZ, RZ, R17, P0 ;  /* 0x000000ffff297224 */ /* 0x000fe200000e0611 */
[----:B------:R-:W-:Y:S01]  /*103b0*/  LOP3.LUT P0, RZ, R199, 0x3, RZ, 0xc0, !PT ;  /* 0x00000003c7ff7812 */ /* 0x000fe2000780c0ff */
[----:B------:R-:W1:Y:S01]  /*103c0*/  SHFL.IDX PT, R39, R14, 0x1, 0x1c1f ;  /* 0x003c1f000e277f89 */ /* 0x000e6200000e0000 */
[----:B------:R-:W-:-:S02]  /*103d0*/  LOP3.LUT R3, R10, 0x380, RZ, 0xc0, !PT ;  /* 0x000003800a037812 */ /* 0x000fc400078ec0ff */
[C---:B------:R-:W-:Y:S02]  /*103e0*/  IADD3 R45, P4, R16.reuse, 0x4000, RZ ;  /* 0x00004000102d7810 */ /* 0x040fe40007f9e0ff */
[----:B------:R-:W-:Y:S02]  /*103f0*/  LOP3.LUT R8, R9, 0x380, RZ, 0xc0, !PT ;  /* 0x0000038009087812 */ /* 0x000fe400078ec0ff */
[----:B------:R-:W-:Y:S01]  /*10400*/  LOP3.LUT R7, R16, 0x380, RZ, 0xc0, !PT ;  /* 0x0000038010077812 */ /* 0x000fe200078ec0ff */
[----:B------:R-:W-:Y:S01]  /*10410*/  UIMAD UR10, UR9, UR12, URZ ;  /* 0x0000000c090a72a4 */ /* 0x000fe2000f8e023f */
[----:B------:R-:W-:Y:S01]  /*10420*/  ISETP.GE.OR P2, PT, R26, R63, P0 ;  /* 0x0000003f1a00720c */ /* 0x000fe20000746670 */
[----:B------:R-:W-:Y:S01]  /*10430*/  IMAD.X R37, RZ, RZ, R17, P3 ;  /* 0x000000ffff257224 */ /* 0x000fe200018e0611 */
[----:B------:R-:W-:Y:S02]  /*10440*/  SHF.R.U64 R3, R3, 0x3, RZ ;  /* 0x0000000303037819 */ /* 0x000fe400000012ff */
[----:B------:R-:W-:-:S02]  /*10450*/  IADD3 R5, P5, R16, 0x3000, RZ ;  /* 0x0000300010057810 */ /* 0x000fc40007fbe0ff */
[----:B------:R-:W-:Y:S02]  /*10460*/  LOP3.LUT R36, R3, R10, RZ, 0x3c, !PT ;  /* 0x0000000a03247212 */ /* 0x000fe400078e3cff */
[----:B------:R-:W2:Y:S01]  /*10470*/  @P1 LDC R3, c[0x0][0xbec] ;  /* 0x0002fb00ff031b82 */ /* 0x000ea20000000800 */
[----:B------:R-:W-:Y:S02]  /*10480*/  LOP3.LUT R4, R5, 0x380, RZ, 0xc0, !PT ;  /* 0x0000038005047812 */ /* 0x000fe400078ec0ff */
[----:B------:R-:W-:Y:S02]  /*10490*/  LOP3.LUT R44, R45, 0x380, RZ, 0xc0, !PT ;  /* 0x000003802d2c7812 */ /* 0x000fe400078ec0ff */
[----:B0-----:R0:W-:Y:S01]  /*104a0*/  @!P2 ST.E desc[UR20][R20.64], R0 ;  /* 0x000000001400a985 */ /* 0x0011e2000c101914 */
[----:B------:R-:W-:Y:S02]  /*104b0*/  ISETP.GE.OR P0, PT, R6, R63, P0 ;  /* 0x0000003f0600720c */ /* 0x000fe40000706670 */
[----:B------:R-:W-:-:S02]  /*104c0*/  SHF.R.U64 R8, R8, 0x3, RZ ;  /* 0x0000000308087819 */ /* 0x000fc400000012ff */
[----:B------:R-:W-:Y:S02]  /*104d0*/  SHF.R.U64 R4, R4, 0x3, RZ ;  /* 0x0000000304047819 */ /* 0x000fe400000012ff */
[----:B------:R-:W-:Y:S02]  /*104e0*/  SHF.R.U64 R44, R44, 0x3, RZ ;  /* 0x000000032c2c7819 */ /* 0x000fe400000012ff */
[----:B------:R-:W-:Y:S02]  /*104f0*/  SHF.R.U64 R7, R7, 0x3, RZ ;  /* 0x0000000307077819 */ /* 0x000fe400000012ff */
[----:B------:R-:W-:Y:S01]  /*10500*/  LOP3.LUT R8, R8, R9, RZ, 0x3c, !PT ;  /* 0x0000000908087212 */ /* 0x000fe200078e3cff */
[----:B0-----:R-:W0:Y:S01]  /*10510*/  @P1 LDC R21, c[0x0][0xbf0] ;  /* 0x0002fc00ff151b82 */ /* 0x001e220000000800 */
[----:B------:R-:W-:Y:S01]  /*10520*/  LOP3.LUT R4, R4, R5, RZ, 0x3c, !PT ;  /* 0x0000000504047212 */ /* 0x000fe200078e3cff */
[--C-:B------:R-:W-:Y:S01]  /*10530*/  IMAD.X R9, RZ, RZ, R17.reuse, P6 ;  /* 0x000000ffff097224 */ /* 0x100fe200030e0611 */
[----:B------:R-:W-:Y:S01]  /*10540*/  LOP3.LUT R44, R44, R45, RZ, 0x3c, !PT ;  /* 0x0000002d2c2c7212 */ /* 0x000fe200078e3cff */
[--C-:B------:R-:W-:Y:S01]  /*10550*/  IMAD.X R5, RZ, RZ, R17.reuse, P5 ;  /* 0x000000ffff057224 */ /* 0x100fe200028e0611 */
[C---:B------:R-:W-:Y:S01]  /*10560*/  IADD3 R57, P6, R16.reuse, 0x8000, RZ ;  /* 0x0000800010397810 */ /* 0x040fe20007fde0ff */
[--C-:B------:R-:W-:Y:S01]  /*10570*/  IMAD.X R45, RZ, RZ, R17.reuse, P4 ;  /* 0x000000ffff2d7224 */ /* 0x100fe200020e0611 */
[C---:B------:R-:W-:Y:S01]  /*10580*/  IADD3 R53, P5, R16.reuse, 0x9000, RZ ;  /* 0x0000900010357810 */ /* 0x040fe20007fbe0ff */
[----:B------:R-:W-:Y:S01]  /*10590*/  UIMAD.WIDE.U32 UR8, UR4, UR12, URZ ;  /* 0x0000000c040872a5 */ /* 0x000fe2000f8e003f */
[----:B------:R-:W-:Y:S01]  /*105a0*/  IADD3 R49, P4, R16, 0xa000, RZ ;  /* 0x0000a00010317810 */ /* 0x000fe20007f9e0ff */
[----:B------:R-:W-:Y:S01]  /*105b0*/  UIMAD UR10, UR4, UR13, UR10 ;  /* 0x0000000d040a72a4 */ /* 0x000fe2000f8e020a */
[----:B------:R-:W-:Y:S01]  /*105c0*/  LOP3.LUT R16, R7, R16, RZ, 0x3c, !PT ;  /* 0x0000001007107212 */ /* 0x000fe200078e3cff */
[----:B------:R-:W-:Y:S01]  /*105d0*/  IMAD R0, R194, 0x20, R196 ;  /* 0x00000020c2007824 */ /* 0x000fe200078e02c4 */
[----:B------:R-:W-:Y:S01]  /*105e0*/  ULDC.64 UR12, c[0x0][0xae8] ;  /* 0x0002ba00000c7ab9 */ /* 0x000fe20000000a00 */
[----:B------:R-:W-:Y:S01]  /*105f0*/  UIADD3 UR9, UR9, UR10, URZ ;  /* 0x0000000a09097290 */ /* 0x000fe2000fffe03f */
[----:B------:R-:W-:Y:S01]  /*10600*/  LOP3.LUT R56, R57, 0x380, RZ, 0xc0, !PT ;  /* 0x0000038039387812 */ /* 0x000fe200078ec0ff */
[----:B------:R-:W-:Y:S01]  /*10610*/  UIMAD UR4, UR16, UR12, URZ ;  /* 0x0000000c100472a4 */ /* 0x000fe2000f8e023f */
[----:B------:R-:W-:Y:S01]  /*10620*/  LOP3.LUT R52, R53, 0x380, RZ, 0xc0, !PT ;  /* 0x0000038035347812 */ /* 0x000fe200078ec0ff */
[----:B-1----:R1:W-:Y:S01]  /*10630*/  @!P0 ST.E desc[UR20][R38.64], R2 ;  /* 0x0000000226008985 */ /* 0x0023e2000c101914 */
[----:B------:R-:W-:Y:S01]  /*10640*/  LOP3.LUT R48, R49, 0x380, RZ, 0xc0, !PT ;  /* 0x0000038031307812 */ /* 0x000fe200078ec0ff */
[----:B------:R-:W-:Y:S01]  /*10650*/  UIMAD UR4, UR19, UR13, UR4 ;  /* 0x0000000d130472a4 */ /* 0x000fe2000f8e0204 */
[----:B------:R-:W-:Y:S01]  /*10660*/  SHF.R.U64 R56, R56, 0x3, RZ ;  /* 0x0000000338387819 */ /* 0x000fe200000012ff */
[----:B------:R3:W5:Y:S01]  /*10670*/  LD.E.128 R28, desc[UR20][R16.64] ;  /* 0x00000014101c7980 */ /* 0x000762000c101d00 */
[----:B------:R-:W-:Y:S01]  /*10680*/  UIMAD.WIDE.U32 UR8, UR19, UR12, UR8 ;  /* 0x0000000c130872a5 */ /* 0x000fe2000f8e0008 */
[----:B------:R-:W-:Y:S01]  /*10690*/  SHF.R.U64 R52, R52, 0x3, RZ ;  /* 0x0000000334347819 */ /* 0x000fe200000012ff */
[----:B------:R-:W-:Y:S01]  /*106a0*/  ULDC.64 UR10, c[0x0][0xaf0] ;  /* 0x0002bc00000a7ab9 */ /* 0x000fe20000000a00 */
[----:B------:R-:W-:Y:S01]  /*106b0*/  SHF.R.U64 R48, R48, 0x3, RZ ;  /* 0x0000000330307819 */ /* 0x000fe200000012ff */
[----:B------:R-:W-:Y:S01]  /*106c0*/  UIADD3 UR9, UR9, UR4, URZ ;  /* 0x0000000409097290 */ /* 0x000fe2000fffe03f */
[----:B------:R-:W-:Y:S01]  /*106d0*/  LOP3.LUT R56, R56, R57, RZ, 0x3c, !PT ;  /* 0x0000003938387212 */ /* 0x000fe200078e3cff */
[----:B------:R-:W5:Y:S01]  /*106e0*/  LD.E.128 R12, desc[UR20][R12.64] ;  /* 0x000000140c0c7980 */ /* 0x000f62000c101d00 */
[----:B------:R-:W-:Y:S01]  /*106f0*/  LOP3.LUT R52, R52, R53, RZ, 0x3c, !PT ;  /* 0x0000003534347212 */ /* 0x000fe200078e3cff */
[----:B---3--:R-:W-:Y:S01]  /*10700*/  VIADD R16, R0, UR60 ;  /* 0x0000003c00107c36 */ /* 0x008fe20008000000 */
[----:B------:R-:W-:Y:S01]  /*10710*/  LOP3.LUT R48, R48, R49, RZ, 0x3c, !PT ;  /* 0x0000003130307212 */ /* 0x000fe200078e3cff */
[----:B------:R-:W-:Y:S01]  /*10720*/  UIMAD UR4, UR18, UR10, URZ ;  /* 0x0000000a120472a4 */ /* 0x000fe2000f8e023f */
[----:B------:R-:W-:Y:S01]  /*10730*/  IMAD.X R57, RZ, RZ, R17, P6 ;  /* 0x000000ffff397224 */ /* 0x000fe200030e0611 */
[----:B------:R-:W5:Y:S01]  /*10740*/  LD.E.128 R8, desc[UR20][R8.64] ;  /* 0x0000001408087980 */ /* 0x000f62000c101d00 */
[----:B--2---:R-:W-:Y:S01]  /*10750*/  @P1 IMAD.HI.U32 R0, R16, R3, RZ ;  /* 0x0000000310001227 */ /* 0x004fe200078e00ff */
[----:B------:R-:W-:-:S02]  /*10760*/  UIMAD UR4, UR17, UR11, UR4 ;  /* 0x0000000b110472a4 */ /* 0x000fc4000f8e0204 */
[----:B------:R-:W5:Y:S01]  /*10770*/  LD.E.128 R4, desc[UR20][R4.64] ;  /* 0x0000001404047980 */ /* 0x000f62000c101d00 */
[--C-:B------:R-:W-:Y:S02]  /*10780*/  IMAD.X R53, RZ, RZ, R17.reuse, P5 ;  /* 0x000000ffff357224 */ /* 0x100fe400028e0611 */
[----:B------:R-:W-:Y:S01]  /*10790*/  IMAD.X R49, RZ, RZ, R17, P4 ;  /* 0x000000ffff317224 */ /* 0x000fe200020e0611 */
[----:B------:R-:W-:Y:S01]  /*107a0*/  UIMAD.WIDE.U32 UR8, UR17, UR10, UR8 ;  /* 0x0000000a110872a5 */ /* 0x000fe2000f8e0008 */
[----:B------:R-:W-:Y:S01]  /*107b0*/  IMAD.MOV.U32 R17, RZ, RZ, R16 ;  /* 0x000000ffff117224 */ /* 0x000fe200078e0010 */
[----:B0-----:R-:W-:Y:S01]  /*107c0*/  @P1 SHF.R.U32.HI R17, RZ, R21, R0 ;  /* 0x00000015ff111219 */ /* 0x001fe20000011600 */
[----:B------:R-:W-:Y:S01]  /*107d0*/  ULDC.64 UR10, c[0x0][0xae0] ;  /* 0x0002b800000a7ab9 */ /* 0x000fe20000000a00 */
[----:B------:R-:W-:Y:S01]  /*107e0*/  UIADD3 UR4, UR9, UR4, URZ ;  /* 0x0000000409047290 */ /* 0x000fe2000fffe03f */
[----:B------:R-:W5:Y:S01]  /*107f0*/  LD.E.128 R44, desc[UR20][R44.64] ;  /* 0x000000142c2c7980 */ /* 0x000f62000c101d00 */
[--C-:B------:R-:W-:Y:S01]  /*10800*/  SHF.R.S32.HI R0, RZ, 0x1f, R17.reuse ;  /* 0x0000001fff007819 */ /* 0x100fe20000011411 */
[----:B------:R-:W-:-:S02]  /*10810*/  IMAD.MOV R21, RZ, RZ, -R17 ;  /* 0x000000ffff157224 */ /* 0x000fc400078e0a11 */
[----:B------:R-:W-:Y:S01]  /*10820*/  IMAD.U32 R3, RZ, RZ, UR9 ;  /* 0x00000009ff037e24 */ /* 0x000fe2000f8e00ff */
[----:B------:R-:W5:Y:S01]  /*10830*/  LD.E.128 R40, desc[UR20][R40.64] ;  /* 0x0000001428287980 */ /* 0x000f62000c101d00 */
[----:B------:R-:W-:Y:S02]  /*10840*/  IMAD R0, R0, UR10, RZ ;  /* 0x0000000a00007c24 */ /* 0x000fe4000f8e02ff */
[----:B------:R-:W-:Y:S01]  /*10850*/  IMAD R21, R60, R21, R16 ;  /* 0x000000153c157224 */ /* 0x000fe200078e0210 */
[----:B------:R-:W5:Y:S01]  /*10860*/  LD.E.128 R32, desc[UR20][R32.64] ;  /* 0x0000001420207980 */ /* 0x000f62000c101d00 */
[----:B-1----:R-:W-:Y:S01]  /*10870*/  IMAD.U32 R2, RZ, RZ, UR8 ;  /* 0x00000008ff027e24 */ /* 0x002fe2000f8e00ff */
[----:B------:R-:W-:Y:S01]  /*10880*/  ULDC.64 UR8, c[0x0][0xad8] ;  /* 0x0002b60000087ab9 */ /* 0x000fe20000000a00 */
[----:B------:R-:W-:Y:S01]  /*10890*/  IMAD.U32 R3, RZ, RZ, UR4 ;  /* 0x00000004ff037e24 */ /* 0x000fe2000f8e00ff */
[----:B------:R-:W5:Y:S01]  /*108a0*/  LD.E.128 R24, desc[UR20][R24.64] ;  /* 0x0000001418187980 */ /* 0x000f62000c101d00 */
[----:B------:R-:W-:Y:S01]  /*108b0*/  IMAD R61, R17, UR11, R0 ;  /* 0x0000000b113d7c24 */ /* 0x000fe2000f8e0200 */
[----:B------:R-:W-:-:S02]  /*108c0*/  SHF.R.S32.HI R0, RZ, 0x1f, R21 ;  /* 0x0000001fff007819 */ /* 0x000fc40000011415 */
        /* <DEDUP_REMOVED lines=27> */
[----:B------:R0:W1:Y:S01]  /*10a80*/  SHFL.IDX PT, R17, R60, RZ, 0x181f ;  /* 0x00181fff3c117589 */ /* 0x00006200000e0000 */
[----:B------:R-:W-:Y:S03]  /*10a90*/  BSSY B1, `(.L_x_4888) ;  /* 0x0000012000017945 */ /* 0x000fe60003800000 */
[----:B------:R0:W2:Y:S01]  /*10aa0*/  SHFL.IDX PT, R21, R61, RZ, 0x181f ;  /* 0x00181fff3d157589 */ /* 0x0000a200000e0000 */
[----:B------:R-:W-:Y:S01]  /*10ab0*/  ISETP.GE.AND P0, PT, R0, R63, PT ;  /* 0x0000003f0000720c */ /* 0x000fe20003f06270 */
[----:B------:R-:W-:-:S12]  /*10ac0*/  @P2 BRA `(.L_x_4889) ;  /* 0x0000000000382947 */ /* 0x000fd80003800000 */
        /* <DEDUP_REMOVED lines=14> */
.L_x_4889:
[----:B------:R-:W-:Y:S05]  /*10bb0*/  BSYNC B1 ;  /* 0x0000000000017941 */ /* 0x000fea0003800000 */
.L_x_4888:
[----:B--23--:R2:W3:Y:S01]  /*10bc0*/  SHFL.IDX PT, R21, R61, 0x1, 0x181f ;  /* 0x00381f003d157f89 */ /* 0x00c4e200000e0000 */
[----:B------:R-:W-:Y:S03]  /*10bd0*/  BSSY B1, `(.L_x_4890) ;  /* 0x0000011000017945 */ /* 0x000fe60003800000 */
[----:B------:R2:W4:Y:S01]  /*10be0*/  SHFL.IDX PT, R3, R60, 0x1, 0x181f ;  /* 0x00381f003c037f89 */ /* 0x00052200000e0000 */
[----:B------:R-:W-:Y:S05]  /*10bf0*/  @P1 BRA `(.L_x_4891) ;  /* 0x0000000000381947 */ /* 0x000fea0003800000 */
[----:B------:R-:W-:Y:S01]  /*10c00*/  ULDC UR4, c[0x0][0xac8] ;  /* 0x0002b20000047ab9 */ /* 0x000fe20000000800 */
[----:B------:R-:W-:Y:S01]  /*10c10*/  ULDC.64 UR8, c[0x0][0x208] ;  /* 0x0000820000087ab9 */ /* 0x000fe20000000a00 */
[----:B------:R-:W-:Y:S02]  /*10c20*/  ISETP.GE.AND P4, PT, R22, UR4, PT ;  /* 0x0000000416007c0c */ /* 0x000fe4000bf86270 */
[----:B------:R-:W-:Y:S02]  /*10c30*/  ISETP.GE.AND P5, PT, R192, UR4, PT ;  /* 0x00000004c0007c0c */ /* 0x000fe4000bfa6270 */
[----:B------:R-:W-:-:S09]  /*10c40*/  ISETP.GE.AND P6, PT, R193, UR4, PT ;  /* 0x00000004c1007c0c */ /* 0x000fd2000bfc6270 */
[-C--:B----4-:R-:W-:Y:S02]  /*10c50*/  @!P4 LEA R2, P1, R22, R3.reuse, 0x1 ;  /* 0x000000031602c211 */ /* 0x090fe400078208ff */
[-C--:B------:R-:W-:Y:S02]  /*10c60*/  @!P5 LEA R16, P2, R192, R3.reuse, 0x1 ;  /* 0x00000003c010d211 */ /* 0x080fe400078408ff */
[C---:B------:R-:W-:Y:S02]  /*10c70*/  @!P6 LEA R20, P3, R193.reuse, R3, 0x1 ;  /* 0x00000003c114e211 */ /* 0x040fe400078608ff */
[-C--:B---3--:R-:W-:Y:S02]  /*10c80*/  @!P4 LEA.HI.X R3, R22, R21.reuse, R206, 0x1, P1 ;  /* 0x000000151603c211 */ /* 0x088fe400008f0cce */
[-C--:B-1----:R-:W-:Y:S02]  /*10c90*/  @!P5 LEA.HI.X R17, R192, R21.reuse, R205, 0x1, P2 ;  /* 0x00000015c011d211 */ /* 0x082fe400010f0ccd */
[----:B------:R-:W-:Y:S01]  /*10ca0*/  @!P6 LEA.HI.X R21, R193, R21, R204, 0x1, P3 ;  /* 0x00000015c115e211 */ /* 0x000fe200018f0ccc */
[----:B-----5:R1:W-:Y:S04]  /*10cb0*/  @!P4 ST.E.128 desc[UR8][R2.64], R12 ;  /* 0x0000000c0200c985 */ /* 0x0203e8000c101d08 */
[----:B------:R1:W-:Y:S04]  /*10cc0*/  @!P5 ST.E.128 desc[UR8][R16.64], R40 ;  /* 0x000000281000d985 */ /* 0x0003e8000c101d08 */
[----:B------:R1:W-:Y:S02]  /*10cd0*/  @!P6 ST.E.128 desc[UR8][R20.64], R52 ;  /* 0x000000341400e985 */ /* 0x0003e4000c101d08 */
.L_x_4891:
[----:B------:R-:W-:Y:S05]  /*10ce0*/  BSYNC B1 ;  /* 0x0000000000017941 */ /* 0x000fea0003800000 */
.L_x_4890:
[----:B-1---5:R1:W0:Y:S01]  /*10cf0*/  SHFL.IDX PT, R15, R61, 0x2, 0x181f ;  /* 0x00581f003d0f7f89 */ /* 0x02222200000e0000 */
[----:B------:R-:W-:Y:S03]  /*10d00*/  BSSY B1, `(.L_x_4892) ;  /* 0x0000011000017945 */ /* 0x000fe60003800000 */
[----:B----4-:R1:W4:Y:S01]  /*10d10*/  SHFL.IDX PT, R3, R60, 0x2, 0x181f ;  /* 0x00581f003c037f89 */ /* 0x01032200000e0000 */
        /* <DEDUP_REMOVED lines=15> */
.L_x_4893:
[----:B------:R-:W-:Y:S05]  /*10e10*/  BSYNC B1 ;  /* 0x0000000000017941 */ /* 0x000fea0003800000 */
.L_x_4892:
[----:B------:R-:W-:Y:S01]  /*10e20*/  VIADD R0, R62, 0x60 ;  /* 0x000000603e007836 */ /* 0x000fe20000000000 */
[----:B012---:R-:W0:Y:S04]  /*10e30*/  SHFL.IDX PT, R61, R61, 0x3, 0x181f ;  /* 0x00781f003d3d7f89 */ /* 0x007e2800000e0000 */
        /* <DEDUP_REMOVED lines=9> */
[-C--:B0---4-:R-:W-:Y:S02]  /*10ed0*/  @!P2 LEA.HI.X R3, R22, R61.reuse, R206, 0x1, P0 ;  /* 0x0000003d1603a211 */ /* 0x091fe400000f0cce */
[----:B------:R-:W-:Y:S02]  /*10ee0*/  ISETP.GE.AND P0, PT, R193, UR4, PT ;  /* 0x00000004c1007c0c */ /* 0x000fe4000bf06270 */
[----:B------:R-:W-:Y:S01]  /*10ef0*/  @!P3 LEA.HI.X R9, R192, R61, R205, 0x1, P1 ;  /* 0x0000003dc009b211 */ /* 0x000fe200008f0ccd */
[----:B------:R1:W-:Y:S04]  /*10f00*/  @!P2 ST.E.128 desc[UR8][R2.64], R4 ;  /* 0x000000040200a985 */ /* 0x0003e8000c101d08 */
[----:B------:R1:W-:Y:S06]  /*10f10*/  @!P3 ST.E.128 desc[UR8][R8.64], R24 ;  /* 0x000000180800b985 */ /* 0x0003ec000c101d08 */
[----:B------:R-:W-:Y:S05]  /*10f20*/  @P0 BRA `(.L_x_4894) ;  /* 0x0000000c00640947 */ /* 0x000fea0003800000 */
[----:B-1----:R-:W-:Y:S01]  /*10f30*/  LEA R2, P0, R193, R11, 0x1 ;  /* 0x0000000bc1027211 */ /* 0x002fe200078008ff */
[----:B------:R-:W-:-:S03]  /*10f40*/  ULDC.64 UR8, c[0x0][0x208] ;  /* 0x0000820000087ab9 */ /* 0x000fc60000000a00 */
[----:B------:R-:W-:-:S05]  /*10f50*/  LEA.HI.X R3, R193, R61, R204, 0x1, P0 ;  /* 0x0000003dc1037211 */ /* 0x000fca00000f0ccc */
[----:B------:R0:W-:Y:S01]  /*10f60*/  ST.E.128 desc[UR8][R2.64], R36 ;  /* 0x0000002402007985 */ /* 0x0001e2000c101d08 */
[----:B------:R-:W-:Y:S05]  /*10f70*/  BRA `(.L_x_4894) ;  /* 0x0000000c00507947 */ /* 0x000fea0003800000 */
.L_x_4886:
        /* <DEDUP_REMOVED lines=36> */
.L_x_4895:
        /* <DEDUP_REMOVED lines=50> */
.L_x_4897:
[----:B------:R-:W-:Y:S05]  /*114e0*/  BSYNC B1 ;  /* 0x0000000000017941 */ /* 0x000fea0003800000 */
.L_x_4896:
[----:B0-----:R-:W0:Y:S01]  /*114f0*/  @P0 LDC R3, c[0x0][0xbf0] ;  /* 0x0002fc00ff030b82 */ /* 0x001e220000000800 */
[----:B------:R-:W-:Y:S01]  /*11500*/  ULDC.64 UR16, c[0x0][0xaa0] ;  /* 0x0002a80000107ab9 */ /* 0x000fe20000000a00 */
[----:B------:R-:W-:Y:S01]  /*11510*/  R2UR UR15, R195 ;  /* 0x00000000c30f72ca */ /* 0x000fe200000e0000 */
[----:B------:R-:W-:Y:S01]  /*11520*/  UIMAD UR10, UR11, UR16, URZ ;  /* 0x000000100b0a72a4 */ /* 0x000fe2000f8e023f */
[----:B------:R-:W-:Y:S01]  /*11530*/  IMAD R2, R194, 0x20, R196 ;  /* 0x00000020c2027824 */ /* 0x000fe200078e02c4 */
[----:B------:R-:W-:Y:S01]  /*11540*/  UIMAD.WIDE.U32 UR8, UR4, UR16, URZ ;  /* 0x00000010040872a5 */ /* 0x000fe2000f8e003f */
[----:B------:R-:W-:Y:S01]  /*11550*/  BSSY B1, `(.L_x_4898) ;  /* 0x000003d000017945 */ /* 0x000fe20003800000 */
[----:B------:R-:W-:Y:S01]  /*11560*/  UIMAD UR10, UR4, UR17, UR10 ;  /* 0x00000011040a72a4 */ /* 0x000fe2000f8e020a */
[----:B------:R-:W-:Y:S02]  /*11570*/  VIADD R6, R2, UR60 ;  /* 0x0000003c02067c36 */ /* 0x000fe40008000000 */
[----:B------:R-:W-:Y:S01]  /*11580*/  ULDC.64 UR16, c[0x0][0xae8] ;  /* 0x0002ba0000107ab9 */ /* 0x000fe20000000a00 */
[----:B------:R-:W-:Y:S01]  /*11590*/  UIADD3 UR9, UR9, UR10, URZ ;  /* 0x0000000a09097290 */ /* 0x000fe2000fffe03f */
[----:B------:R-:W-:Y:S01]  /*115a0*/  @P0 IMAD.HI.U32 R2, R6, R9, RZ ;  /* 0x0000000906020227 */ /* 0x000fe200078e00ff */
[----:B------:R-:W-:-:S02]  /*115b0*/  UIMAD UR4, UR12, UR16, URZ ;  /* 0x000000100c0472a4 */ /* 0x000fc4000f8e023f */
[----:B------:R-:W-:Y:S01]  /*115c0*/  UIMAD.WIDE.U32 UR8, UR15, UR16, UR8 ;  /* 0x000000100f0872a5 */ /* 0x000fe2000f8e0008 */
[----:B------:R-:W-:Y:S01]  /*115d0*/  IMAD.MOV.U32 R5, RZ, RZ, R6 ;  /* 0x000000ffff057224 */ /* 0x000fe200078e0006 */
[----:B------:R-:W-:Y:S01]  /*115e0*/  UIMAD UR4, UR15, UR17, UR4 ;  /* 0x000000110f0472a4 */ /* 0x000fe2000f8e0204 */
[----:B------:R-:W-:-:S03]  /*115f0*/  ULDC.64 UR10, c[0x0][0xaf0] ;  /* 0x0002bc00000a7ab9 */ /* 0x000fc60000000a00 */
[----:B------:R-:W-:Y:S02]  /*11600*/  UIADD3 UR9, UR9, UR4, URZ ;  /* 0x0000000409097290 */ /* 0x000fe4000fffe03f */
[----:B------:R-:W-:Y:S01]  /*11610*/  UIMAD UR4, UR14, UR10, URZ ;  /* 0x0000000a0e0472a4 */ /* 0x000fe2000f8e023f */
[----:B0-----:R-:W-:Y:S01]  /*11620*/  @P0 SHF.R.U32.HI R5, RZ, R3, R2 ;  /* 0x00000003ff050219 */ /* 0x001fe20000011602 */
[----:B------:R-:W-:Y:S02]  /*11630*/  UIMAD.WIDE.U32 UR8, UR13, UR10, UR8 ;  /* 0x0000000a0d0872a5 */ /* 0x000fe4000f8e0008 */
[----:B------:R-:W-:Y:S01]  /*11640*/  UIMAD UR4, UR13, UR11, UR4 ;  /* 0x0000000b0d0472a4 */ /* 0x000fe2000f8e0204 */
[--C-:B------:R-:W-:Y:S01]  /*11650*/  SHF.R.S32.HI R2, RZ, 0x1f, R5.reuse ;  /* 0x0000001fff027819 */ /* 0x100fe20000011405 */
[----:B------:R-:W-:Y:S01]  /*11660*/  IMAD.MOV R7, RZ, RZ, -R5 ;  /* 0x000000ffff077224 */ /* 0x000fe200078e0a05 */
[----:B------:R-:W-:Y:S01]  /*11670*/  ULDC.64 UR10, c[0x0][0xae0] ;  /* 0x0002b800000a7ab9 */ /* 0x000fe20000000a00 */
[----:B------:R-:W-:-:S02]  /*11680*/  UIADD3 UR4, UR9, UR4, URZ ;  /* 0x0000000409047290 */ /* 0x000fc4000fffe03f */
[----:B------:R-:W-:Y:S02]  /*11690*/  IMAD.U32 R3, RZ, RZ, UR9 ;  /* 0x00000009ff037e24 */ /* 0x000fe4000f8e00ff */
        /* <DEDUP_REMOVED lines=40> */
.L_x_4899:
[----:B------:R-:W-:Y:S05]  /*11920*/  BSYNC B1 ;  /* 0x0000000000017941 */ /* 0x000fea0003800000 */
.L_x_4898:
        /* <DEDUP_REMOVED lines=18> */
.L_x_4901:
[----:B------:R-:W-:Y:S05]  /*11a50*/  BSYNC B1 ;  /* 0x0000000000017941 */ /* 0x000fea0003800000 */
.L_x_4900:
        /* <DEDUP_REMOVED lines=18> */
.L_x_4903:
[----:B------:R-:W-:Y:S05]  /*11b80*/  BSYNC B1 ;  /* 0x0000000000017941 */ /* 0x000fea0003800000 */
.L_x_4902:
        /* <DEDUP_REMOVED lines=19> */
.L_x_4894:
[----:B------:R-:W-:Y:S05]  /*11cc0*/  BSYNC B0 ;  /* 0x0000000000007941 */ /* 0x000fea0003800000 */
.L_x_4885:
[----:B------:R-:W-:Y:S02]  /*11cd0*/  ULDC UR4, c[0x0][0xc3c] ;  /* 0x00030f0000047ab9 */ /* 0x000fe40000000800 */
[----:B------:R-:W-:-:S06]  /*11ce0*/  UISETP.GE.AND UP0, UPT, UR6, UR4, UPT ;  /* 0x000000040600728c */ /* 0x000fcc000bf06270 */
[----:B------:R-:W-:-:S13]  /*11cf0*/  PLOP3.LUT P0, PT, PT, PT, UP0, 0x80, 0x0 ;  /* 0x000000000000781c */ /* 0x000fda0003f0f008 */
[----:B------:R-:W-:Y:S05]  /*11d00*/  @!P0 BRA `(.L_x_4904) ;  /* 0xfffffef000508947 */ /* 0x000fea000383ffff */
[----:B------:R-:W-:Y:S05]  /*11d10*/  EXIT ;  /* 0x000000000000794d */ /* 0x000fea0003800000 */
.L_x_4803:
        /* <DEDUP_REMOVED lines=18> */
.L_x_4905:
        /* <DEDUP_REMOVED lines=43> */
.L_x_4911:
        /* <DEDUP_REMOVED lines=13> */
.L_x_4910:
[----:B------:R-:W-:Y:S05]  /*121c0*/  BSYNC B0 ;  /* 0x0000000000007941 */ /* 0x000fea0003800000 */
.L_x_4909:
        /* <DEDUP_REMOVED lines=21> */
.L_x_4907:
        /* <DEDUP_REMOVED lines=21> */
.L_x_4912:
        /* <DEDUP_REMOVED lines=57> */
.L_x_4908:
[----:B------:R-:W-:Y:S02]  /*12800*/  IMAD.MOV.U32 R17, RZ, RZ, RZ ;  /* 0x000000ffff117224 */ /* 0x000fe400078e00ff */
[----:B------:R-:W-:Y:S02]  /*12810*/  IMAD.U32 R16, RZ, RZ, UR6 ;  /* 0x00000006ff107e24 */ /* 0x000fe4000f8e00ff */
[----:B------:R-:W-:-:S07]  /*12820*/  IMAD.MOV.U32 R18, RZ, RZ, RZ ;  /* 0x000000ffff127224 */ /* 0x000fce00078e00ff */
.L_x_4913:
[----:B------:R-:W-:-:S13]  /*12830*/  ISETP.NE.AND P0, PT, R0, RZ, PT ;  /* 0x000000ff0000720c */ /* 0x000fda0003f05270 */
[----:B------:R-:W1:Y:S01]  /*12840*/  @!P0 S2R R3, SR_CgaCtaId ;  /* 0x0000000000038919 */ /* 0x000e620000008800 */
[----:B------:R-:W-:-:S04]  /*12850*/  @!P0 MOV R0, 0x400 ;  /* 0x0000040000008802 */ /* 0x000fc80000000f00 */
[----:B-1----:R-:W-:-:S05]  /*12860*/  @!P0 LEA R0, R3, R0, 0x18 ;  /* 0x0000000003008211 */ /* 0x002fca00078ec0ff */
[----:B------:R1:W-:Y:S01]  /*12870*/  @!P0 STS.128 [R0+0x308d0], R16 ;  /* 0x0308d01000008388 */ /* 0x0003e20000000c00 */
[----:B------:R-:W-:Y:S06]  /*12880*/  BAR.ARV 0x5, 0x180 ;  /* 0x0146000000007b1d */ /* 0x000fec0000002000 */
.L_x_4906:
        /* <DEDUP_REMOVED lines=28> */
[----:B------:R-:W-:Y:S04]  /*12a50*/  STL [R1+0x1c], R3 ;  /* 0x00001c0301007387 */ /* 0x000fe80000100800 */
[----:B------:R-:W-:Y:S04]  /*12a60*/  STL [R1+0x38], RZ ;  /* 0x000038ff01007387 */ /* 0x000fe80000100800 */
[----:B------:R0:W-:Y:S04]  /*12a70*/  STL [R1+0x10], R2 ;  /* 0x0000100201007387 */ /* 0x0001e80000100800 */
[----:B------:R1:W-:Y:S01]  /*12a80*/  STL [R1+0x4], RZ ;  /* 0x000004ff01007387 */ /* 0x0003e20000100800 */
[----:B0-----:R-:W-:-:S02]  /*12a90*/  LOP3.LUT R2, R0, 0x40, RZ, 0xfc, !PT ;  /* 0x0000004000027812 */ /* 0x001fc400078efcff */
[----:B-1----:R-:W-:-:S07]  /*12aa0*/  LOP3.LUT R0, R0, 0x80, RZ, 0xfc, !PT ;  /* 0x0000008000007812 */ /* 0x002fce00078efcff */
.L_x_5028:
[----:B------:R-:W-:Y:S05]  /*12ab0*/  YIELD ;  /* 0x0000000000007946 */ /* 0x000fea0003800000 */
[----:B------:R-:W-:Y:S01]  /*12ac0*/  ULDC.64 UR4, c[0x0][0xa28] ;  /* 0x00028a0000047ab9 */ /* 0x000fe20000000a00 */
[----:B---3--:R-:W-:Y:S01]  /*12ad0*/  IMAD.MOV.U32 R0, RZ, RZ, RZ ;  /* 0x000000ffff007224 */ /* 0x008fe200078e00ff */
[----:B------:R-:W-:Y:S01]  /*12ae0*/  ISETP.NE.U32.AND P0, PT, RZ, UR4, PT ;  /* 0x00000004ff007c0c */ /* 0x000fe2000bf05070 */
[----:B0-----:R-:W0:Y:S01]  /*12af0*/  LDC.64 R4, c[0x0][0xa00] ;  /* 0x00028000ff047b82 */ /* 0x001e220000000a00 */
[----:B------:R-:W-:Y:S01]  /*12b00*/  ULDC.64 UR8, c[0x0][0x208] ;  /* 0x0000820000087ab9 */ /* 0x000fe20000000a00 */
[----:B-1----:R-:W-:-:S02]  /*12b10*/  CS2R R8, SRZ ;  /* 0x0000000000087805 */ /* 0x002fc4000001ff00 */
[----:B------:R-:W-:Y:S01]  /*12b20*/  ISETP.NE.AND.EX P0, PT, RZ, UR5, PT, P0 ;  /* 0x00000005ff007c0c */ /* 0x000fe2000bf05300 */
[----:B------:R-:W-:Y:S01]  /*12b30*/  ULDC.64 UR4, c[0x0][0xa18] ;  /* 0x0002860000047ab9 */ /* 0x000fe20000000a00 */
[----:B------:R-:W-:-:S11]  /*12b40*/  ULDC.64 UR6, c[0x0][0xa08] ;  /* 0x0002820000067ab9 */ /* 0x000fd60000000a00 */
[----:B------:R-:W1:Y:S02]  /*12b50*/  @P0 LDC.64 R2, c[0x0][0xa28] ;  /* 0x00028a00ff020b82 */ /* 0x000e640000000a00 */
[----:B-1----:R-:W-:-:S05]  /*12b60*/  @P0 IMAD.WIDE R2, R19, 0x4, R2 ;  /* 0x0000000413020825 */ /* 0x002fca00078e0202 */
[----:B------:R1:W5:Y:S01]  /*12b70*/  @P0 LDG.E R0, desc[UR8][R2.64] ;  /* 0x0000000802000981 */ /* 0x000362000c1e1900 */
[----:B------:R-:W-:Y:S01]  /*12b80*/  ISETP.NE.U32.AND P0, PT, RZ, UR4, PT ;  /* 0x00000004ff007c0c */ /* 0x000fe2000bf05070 */
[----:B0-----:R-:W-:Y:S01]  /*12b90*/  IMAD.WIDE R4, R19, 0x4, R4 ;  /* 0x0000000413047825 */ /* 0x001fe200078e0204 */
[----:B------:R-:W-:Y:S02]  /*12ba0*/  ISETP.NE.U32.AND P1, PT, RZ, UR6, PT ;  /* 0x00000006ff007c0c */ /* 0x000fe4000bf25070 */
[----:B------:R-:W-:Y:S01]  /*12bb0*/  ISETP.NE.AND.EX P2, PT, RZ, UR5, PT, P0 ;  /* 0x00000005ff007c0c */ /* 0x000fe2000bf45300 */
[----:B------:R-:W-:Y:S01]  /*12bc0*/  ULDC.64 UR4, c[0x0][0xa00] ;  /* 0x0002800000047ab9 */ /* 0x000fe20000000a00 */
[----:B------:R-:W-:Y:S02]  /*12bd0*/  ISETP.NE.AND.EX P1, PT, RZ, UR7, PT, P1 ;  /* 0x00000007ff007c0c */ /* 0x000fe4000bf25310 */
[----:B------:R-:W-:Y:S01]  /*12be0*/  ISETP.NE.U32.AND P0, PT, RZ, UR4, PT ;  /* 0x00000004ff007c0c */ /* 0x000fe2000bf05070 */
[----:B-1----:R-:W0:Y:S03]  /*12bf0*/  LDC.64 R2, c[0x0][0xa08] ;  /* 0x00028200ff027b82 */ /* 0x002e260000000a00 */
[----:B------:R-:W-:-:S05]  /*12c00*/  ISETP.NE.AND.EX P0, PT, RZ, UR5, PT, P0 ;  /* 0x00000005ff007c0c */ /* 0x000fca000bf05300 */
[----:B--2---:R-:W1:Y:S08]  /*12c10*/  @P2 LDC.64 R6, c[0x0][0xa18] ;  /* 0x00028600ff062b82 */ /* 0x004e700000000a00 */
[----:B------:R-:W2:Y:S01]  /*12c20*/  @P0 LDG.E R9, desc[UR8][R4.64] ;  /* 0x0000000804090981 */ /* 0x000ea2000c1e1900 */
[----:B------:R-:W-:Y:S01]  /*12c30*/  ULDC UR4, c[0x0][0x288] ;  /* 0x0000a20000047ab9 */ /* 0x000fe20000000800 */
[----:B0-----:R-:W-:-:S05]  /*12c40*/  IMAD.WIDE R2, R19, 0x4, R2 ;  /* 0x0000000413027825 */ /* 0x001fca00078e0202 */
[----:B------:R-:W5:Y:S01]  /*12c50*/  @P1 LDG.E R8, desc[UR8][R2.64] ;  /* 0x0000000802081981 */ /* 0x000f62000c1e1900 */
[----:B-1----:R-:W-:-:S03]  /*12c60*/  @P2 IMAD.WIDE R6, R19, 0x4, R6 ;  /* 0x0000000413062825 */ /* 0x002fc600078e0206 */
        /* <DEDUP_REMOVED lines=14> */
[----:B------:R-:W-:Y:S02]  /*12d50*/  ULDC.64 UR4, c[0x0][0x208] ;  /* 0x0000820000047ab9 */ /* 0x000fe40000000a00 */
[----:B------:R-:W0:Y:S04]  /*12d60*/  LDG.E R7, desc[UR4][R4.64] ;  /* 0x0000000404077981 */ /* 0x000e28000c1e1900 */
[----:B------:R-:W0:Y:S02]  /*12d70*/  LDG.E R4, desc[UR4][R4.64+0x4] ;  /* 0x0000040404047981 */ /* 0x000e24000c1e1900 */
[----:B0-----:R-:W-:-:S05]  /*12d80*/  IMAD.IADD R9, R4, 0x1, -R7 ;  /* 0x0000000104097824 */ /* 0x001fca00078e0a07 */
[----:B------:R1:W-:Y:S02]  /*12d90*/  STL [R1+0x30], R9 ;  /* 0x0000300901007387 */ /* 0x0003e40000100800 */
.L_x_4915:
[----:B-----5:R-:W-:Y:S01]  /*12da0*/  IMAD.IADD R4, R8, 0x1, R0 ;  /* 0x0000000108047824 */ /* 0x020fe200078e0200 */
[----:B------:R-:W-:Y:S02]  /*12db0*/  ULDC.64 UR4, c[0x0][0xa20] ;  /* 0x0002880000047ab9 */ /* 0x000fe40000000a00 */
[----:B------:R-:W-:Y:S02]  /*12dc0*/  ISETP.NE.U32.AND P0, PT, RZ, UR4, PT ;  /* 0x00000004ff007c0c */ /* 0x000fe4000bf05070 */
[----:B------:R2:W-:Y:S02]  /*12dd0*/  STL [R1+0x14], R4 ;  /* 0x0000140401007387 */ /* 0x0005e40000100800 */
[----:B------:R-:W-:-:S13]  /*12de0*/  ISETP.NE.AND.EX P0, PT, RZ, UR5, PT, P0 ;  /* 0x00000005ff007c0c */ /* 0x000fda000bf05300 */
[----:B--2---:R-:W-:Y:S05]  /*12df0*/  @!P0 BRA `(.L_x_4916) ;  /* 0x0000000000148947 */ /* 0x004fea0003800000 */
[----:B------:R-:W2:Y:S01]  /*12e00*/  LDC.64 R2, c[0x0][0xa20] ;  /* 0x00028800ff027b82 */ /* 0x000ea20000000a00 */
[----:B------:R-:W-:Y:S01]  /*12e10*/  ULDC.64 UR4, c[0x0][0x208] ;  /* 0x0000820000047ab9 */ /* 0x000fe20000000a00 */
[----:B--2---:R-:W-:-:S05]  /*12e20*/  IMAD.WIDE R2, R19, 0x4, R2 ;  /* 0x0000000413027825 */ /* 0x004fca00078e0202 */
[----:B------:R2:W5:Y:S01]  /*12e30*/  LDG.E R6, desc[UR4][R2.64] ;  /* 0x0000000402067981 */ /* 0x000562000c1e1900 */
[----:B------:R-:W-:Y:S05]  /*12e40*/  BRA `(.L_x_4917) ;  /* 0x0000000000147947 */ /* 0x000fea0003800000 */
.L_x_4916:
[----:B------:R-:W-:Y:S05]  /*12e50*/  @!P1 BRA `(.L_x_4917) ;  /* 0x0000000000109947 */ /* 0x000fea0003800000 */
[----:B------:R-:W-:Y:S02]  /*12e60*/  ULDC.64 UR4, c[0x0][0x208] ;  /* 0x0000820000047ab9 */ /* 0x000fe40000000a00 */
[----:B------:R-:W2:Y:S04]  /*12e70*/  LDG.E R6, desc[UR4][R2.64] ;  /* 0x0000000402067981 */ /* 0x000ea8000c1e1900 */
[----:B------:R-:W2:Y:S02]  /*12e80*/  LDG.E R2, desc[UR4][R2.64+0x4] ;  /* 0x0000040402027981 */ /* 0x000ea4000c1e1900 */
[----:B--2---:R-:W-:-:S07]  /*12e90*/  IMAD.IADD R6, R2, 0x1, -R6 ;  /* 0x0000000102067824 */ /* 0x004fce00078e0a06 */
.L_x_4917:
[----:B--2---:R-:W2:Y:S01]  /*12ea0*/  LDC R2, c[0x0][0x448] ;  /* 0x00011200ff027b82 */ /* 0x004ea20000000800 */
[----:B------:R-:W-:Y:S02]  /*12eb0*/  IMAD.SHL.U32 R8, R17, 0x80, RZ ;  /* 0x0000008011087824 */ /* 0x000fe400078e00ff */
[----:B-----5:R-:W-:Y:S02]  /*12ec0*/  IMAD.IADD R0, R6, 0x1, -R0 ;  /* 0x0000000106007824 */ /* 0x020fe400078e0a00 */
[----:B------:R-:W-:Y:S01]  /*12ed0*/  VIADD R4, R8, 0x7f ;  /* 0x0000007f08047836 */ /* 0x000fe20000000000 */
[----:B------:R3:W-:Y:S03]  /*12ee0*/  STL [R1+0x2c], R8 ;  /* 0x00002c0801007387 */ /* 0x0007e60000100800 */
[----:B------:R-:W-:Y:S01]  /*12ef0*/  IMAD.MOV.U32 R6, RZ, RZ, R4 ;  /* 0x000000ffff067224 */ /* 0x000fe200078e0004 */
[----:B--2---:R-:W-:-:S13]  /*12f00*/  ISETP.NE.AND P1, PT, R2, 0x1, PT ;  /* 0x000000010200780c */ /* 0x004fda0003f25270 */
[----:B------:R-:W2:Y:S08]  /*12f10*/  @P1 LDC R3, c[0x0][0x44c] ;  /* 0x00011300ff031b82 */ /* 0x000eb00000000800 */
[----:B------:R-:W4:Y:S01]  /*12f20*/  @P1 LDC R2, c[0x0][0x450] ;  /* 0x00011400ff021b82 */ /* 0x000f220000000800 */
[----:B--2---:R-:W-:-:S05]  /*12f30*/  @P1 IMAD.HI.U32 R3, R4, R3, RZ ;  /* 0x0000000304031227 */ /* 0x004fca00078e00ff */
[----:B----4-:R-:W-:Y:S02]  /*12f40*/  @P1 SHF.R.U32.HI R6, RZ, R2, R3 ;  /* 0x00000002ff061219 */ /* 0x010fe40000011603 */
[----:B------:R-:W-:-:S05]  /*12f50*/  IADD3 R2, R0, 0x1, -R9 ;  /* 0x0000000100027810 */ /* 0x000fca0007ffe809 */
[----:B------:R-:W-:Y:S02]  /*12f60*/  IMAD.IADD R6, R2, 0x1, R6 ;  /* 0x0000000102067824 */ /* 0x000fe400078e0206 */
[----:B------:R-:W2:Y:S02]  /*12f70*/  LDC.64 R2, c[0x0][0x9e0] ;  /* 0x00027800ff027b82 */ /* 0x000ea40000000a00 */
[----:B--2---:R-:W-:Y:S01]  /*12f80*/  ISETP.GE.AND P2, PT, R3, 0x1, PT ;  /* 0x000000010300780c */ /* 0x004fe20003f46270 */
[----:B------:R-:W-:-:S12]  /*12f90*/  IMAD.IADD R2, R6, 0x1, R2 ;  /* 0x0000000106027824 */ /* 0x000fd800078e0202 */
[----:B---3--:R-:W-:Y:S05]  /*12fa0*/  @!P2 BRA `(.L_x_4918) ;  /* 0x000000000048a947 */ /* 0x008fea0003800000 */
[C---:B------:R-:W-:Y:S01]  /*12fb0*/  ISETP.GT.AND P0, PT, R6.reuse, RZ, PT ;  /* 0x000000ff0600720c */ /* 0x040fe20003f04270 */
[----:B------:R-:W-:Y:S01]  /*12fc0*/  BSSY B0, `(.L_x_4919) ;  /* 0x000000e000007945 */ /* 0x000fe20003800000 */
[----:B------:R-:W-:-:S11]  /*12fd0*/  VIADD R7, R6, 0xffffffff ;  /* 0xffffffff06077836 */ /* 0x000fd60000000000 */
[----:B------:R-:W-:Y:S05]  /*12fe0*/  @P0 BRA `(.L_x_4920) ;  /* 0x00000000001c0947 */ /* 0x000fea0003800000 */
[----:B------:R-:W-:Y:S01]  /*12ff0*/  ISETP.NE.AND P0, PT, R3, 0x1, PT ;  /* 0x000000010300780c */ /* 0x000fe20003f05270 */
[----:B------:R-:W-:-:S12]  /*13000*/  IMAD.MOV R6, RZ, RZ, -R6 ;  /* 0x000000ffff067224 */ /* 0x000fd800078e0a06 */
[----:B------:R-:W2:Y:S02]  /*13010*/  @P0 LDC.64 R4, c[0x0][0x9e8] ;  /* 0x00027a00ff040b82 */ /* 0x000ea40000000a00 */
[----:B--2---:R-:W-:-:S05]  /*13020*/  @P0 IMAD.HI.U32 R4, R6, R4, RZ ;  /* 0x0000000406040227 */ /* 0x004fca00078e00ff */
[----:B------:R-:W-:-:S04]  /*13030*/  @P0 SHF.R.U32.HI R6, RZ, R5, R4 ;  /* 0x00000005ff060219 */ /* 0x000fc80000011604 */
[----:B------:R-:W-:Y:S01]  /*13040*/  LOP3.LUT R7, RZ, R6, RZ, 0x33, !PT ;  /* 0x00000006ff077212 */ /* 0x000fe200078e33ff */
[----:B------:R-:W-:Y:S06]  /*13050*/  BRA `(.L_x_4921) ;  /* 0x0000000000107947 */ /* 0x000fec0003800000 */
.L_x_4920:
[----:B------:R-:W-:-:S13]  /*13060*/  ISETP.NE.AND P0, PT, R3, 0x1, PT ;  /* 0x000000010300780c */ /* 0x000fda0003f05270 */
[----:B------:R-:W2:Y:S02]  /*13070*/  @P0 LDC.64 R4, c[0x0][0x9e8] ;  /* 0x00027a00ff040b82 */ /* 0x000ea40000000a00 */
[----:B--2---:R-:W-:-:S05]  /*13080*/  @P0 IMAD.HI.U32 R4, R7, R4, RZ ;  /* 0x0000000407040227 */ /* 0x004fca00078e00ff */
[----:B------:R-:W-:-:S07]  /*13090*/  @P0 SHF.R.U32.HI R7, RZ, R5, R4 ;  /* 0x00000005ff070219 */ /* 0x000fce0000011604 */
.L_x_4921:
[----:B------:R-:W-:Y:S05]  /*130a0*/  BSYNC B0 ;  /* 0x0000000000007941 */ /* 0x000fea0003800000 */
.L_x_4919:
[----:B------:R-:W-:-:S05]  /*130b0*/  IMAD R7, R7, R3, R3 ;  /* 0x0000000307077224 */ /* 0x000fca00078e0203 */
[----:B------:R-:W-:-:S07]  /*130c0*/  VIMNMX R2, R2, R7, PT ;  /* 0x0000000702027248 */ /* 0x000fce0003fe0100 */
.L_x_4918:
[----:B------:R-:W2:Y:S01]  /*130d0*/  @P1 LDC R6, c[0x0][0x44c] ;  /* 0x00011300ff061b82 */ /* 0x000ea20000000800 */
[----:B------:R-:W-:Y:S01]  /*130e0*/  IMAD.MOV.U32 R4, RZ, RZ, R8 ;  /* 0x000000ffff047224 */ /* 0x000fe200078e0008 */
[----:B------:R-:W-:-:S06]  /*130f0*/  ULDC UR4, c[0x0][0x9dc] ;  /* 0x0002770000047ab9 */ /* 0x000fcc0000000800 */
[----:B------:R-:W3:Y:S01]  /*13100*/  @P1 LDC R5, c[0x0][0x450] ;  /* 0x00011400ff051b82 */ /* 0x000ee20000000800 */
[----:B--2---:R-:W-:-:S05]  /*13110*/  @P1 IMAD.HI.U32 R6, R8, R6, RZ ;  /* 0x0000000608061227 */ /* 0x004fca00078e00ff */
[----:B---3--:R-:W-:Y:S01]  /*13120*/  @P1 SHF.R.U32.HI R4, RZ, R5, R6 ;  /* 0x00000005ff041219 */ /* 0x008fe20000011606 */
[----:B------:R-:W-:Y:S02]  /*13130*/  VIADD R5, R2, 0x5f ;  /* 0x0000005f02057836 */ /* 0x000fe40000000000 */
[----:B------:R-:W-:Y:S01]  /*13140*/  VIADD R6, R0, 0x5f ;  /* 0x0000005f00067836 */ /* 0x000fe20000000000 */
[----:B------:R-:W-:Y:S01]  /*13150*/  IADD3 R2, R4, R0, -R9 ;  /* 0x0000000004027210 */ /* 0x000fe20007ffe809 */
[----:B------:R-:W-:-:S04]  /*13160*/  IMAD.HI R5, R5, 0x2aaaaaab, RZ ;  /* 0x2aaaaaab05057827 */ /* 0x000fc800078e02ff */
[----:B------:R-:W-:Y:S01]  /*13170*/  IMAD.HI R6, R6, 0x2aaaaaab, RZ ;  /* 0x2aaaaaab06067827 */ /* 0x000fe200078e02ff */
[----:B------:R-:W-:-:S04]  /*13180*/  SHF.R.U32.HI R0, RZ, 0x1f, R5 ;  /* 0x0000001fff007819 */ /* 0x000fc80000011605 */
[----:B------:R-:W-:Y:S02]  /*13190*/  SHF.R.U32.HI R4, RZ, 0x1f, R6 ;  /* 0x0000001fff047819 */ /* 0x000fe40000011606 */
[----:B------:R-:W-:Y:S02]  /*131a0*/  LEA.HI.SX32 R0, R5, R0, 0x1c ;  /* 0x0000000005007211 */ /* 0x000fe400078fe2ff */
[----:B------:R-:W-:-:S04]  /*131b0*/  LEA.HI.SX32 R4, R6, R4, 0x1c ;  /* 0x0000000406047211 */ /* 0x000fc800078fe2ff */
[----:B------:R-:W-:Y:S01]  /*131c0*/  VIMNMX R7, R4, R0, PT ;  /* 0x0000000004077248 */ /* 0x000fe20003fe0100 */
[----:B------:R-:W-:-:S04]  /*131d0*/  VIADD R0, R2, -UR4 ;  /* 0x8000000402007c36 */ /* 0x000fc80008000000 */
        /* <DEDUP_REMOVED lines=12> */
.L_x_4924:
[----:B------:R-:W-:-:S13]  /*132a0*/  ISETP.NE.AND P0, PT, R3, 0x1, PT ;  /* 0x000000010300780c */ /* 0x000fda0003f05270 */
[----:B------:R-:W3:Y:S02]  /*132b0*/  @P0 LDC.64 R4, c[0x0][0x9e8] ;  /* 0x00027a00ff040b82 */ /* 0x000ee40000000a00 */
[----:B---3--:R-:W-:-:S05]  /*132c0*/  @P0 IMAD.HI.U32 R4, R2, R4, RZ ;  /* 0x0000000402040227 */ /* 0x008fca00078e00ff */
[----:B------:R-:W-:-:S07]  /*132d0*/  @P0 SHF.R.U32.HI R2, RZ, R5, R4 ;  /* 0x00000005ff020219 */ /* 0x000fce0000011604 */
.L_x_4925:
[----:B------:R-:W-:Y:S05]  /*132e0*/  BSYNC B0 ;  /* 0x0000000000007941 */ /* 0x000fea0003800000 */
.L_x_4923:
[----:B------:R-:W-:-:S05]  /*132f0*/  IMAD R2, R2, R3, RZ ;  /* 0x0000000302027224 */ /* 0x000fca00078e02ff */
[----:B------:R-:W-:-:S07]  /*13300*/  VIMNMX R0, R0, R2, !PT ;  /* 0x0000000200007248 */ /* 0x000fce0007fe0100 */
.L_x_4922:
[----:B------:R-:W-:Y:S01]  /*13310*/  IMAD.HI R0, R0, 0x2aaaaaab, RZ ;  /* 0x2aaaaaab00007827 */ /* 0x000fe200078e02ff */
[----:B------:R-:W-:Y:S04]  /*13320*/  BSSY B7, `(.L_x_4926) ;  /* 0x000046f000077945 */ /* 0x000fe80003800000 */
[----:B------:R-:W-:-:S04]  /*13330*/  SHF.R.U32.HI R2, RZ, 0x1f, R0 ;  /* 0x0000001fff027819 */ /* 0x000fc80000011600 */
[----:B------:R-:W-:-:S04]  /*13340*/  LEA.HI.SX32 R2, R0, R2, 0x1c ;  /* 0x0000000200027211 */ /* 0x000fc800078fe2ff */
        /* <DEDUP_REMOVED lines=15> */
[----:B----4-:R-:W3:Y:S01]  /*13440*/  @P0 ATOMG.E.ADD.STRONG.GPU PT, R3, desc[UR6][R2.64], R5 ;  /* 0x00000005020309a8 */ /* 0x010ee200081ee1c6 */
[----:B------:R-:W4:Y:S02]  /*13450*/  S2R R4, SR_LTMASK ;  /* 0x0000000000047919 */ /* 0x000f240000003900 */
[----:B----4-:R-:W-:-:S04]  /*13460*/  LOP3.LUT R4, R4, UR4, RZ, 0xc0, !PT ;  /* 0x0000000404047c12 */ /* 0x010fc8000f8ec0ff */
[----:B--2---:R-:W2:Y:S01]  /*13470*/  POPC R7, R4 ;  /* 0x0000000400077309 */ /* 0x004ea20000000000 */
[----:B---3--:R-:W2:Y:S02]  /*13480*/  SHFL.IDX PT, R0, R3, R0, 0x1f ;  /* 0x00001f0003007589 */ /* 0x008ea400000e0000 */
[----:B--2---:R-:W-:Y:S01]  /*13490*/  IADD3 R16, R0, UR38, R7 ;  /* 0x0000002600107c10 */ /* 0x004fe2000fffe007 */
[----:B------:R-:W-:Y:S06]  /*134a0*/  BRA `(.L_x_4928) ;  /* 0x0000004400587947 */ /* 0x000fec0003800000 */
.L_x_4927:
        /* <DEDUP_REMOVED lines=17> */
[----:B------:R-:W-:Y:S02]  /*135c0*/  IMAD.MOV.U32 R12, RZ, RZ, 0x1 ;  /* 0x00000001ff0c7424 */ /* 0x000fe400078e00ff */
[----:B------:R-:W-:-:S07]  /*135d0*/  IMAD.MOV.U32 R13, RZ, RZ, RZ ;  /* 0x000000ffff0d7224 */ /* 0x000fce00078e00ff */
[----:B------:R-:W-:-:S07]  /*135e0*/  LEPC R20, `(.L_x_4930) ;  /* 0x000000001014794e */ /* 0x000fce0000000000 */
[----:B01-3--:R-:W-:Y:S05]  /*135f0*/  CALL.ABS.NOINC R2 ;  /* 0x0000000002007343 */ /* 0x00bfea0003c00000 */
.L_x_4930:
[----:B------:R-:W-:Y:S05]  /*13600*/  BSYNC B6 ;  /* 0x0000000000067941 */ /* 0x000fea0003800000 */
.L_x_4929:
        /* <DEDUP_REMOVED lines=16> */
[----:B------:R-:W-:Y:S02]  /*13710*/  IMAD.MOV.U32 R12, RZ, RZ, 0x1 ;  /* 0x00000001ff0c7424 */ /* 0x000fe400078e00ff */
[----:B---3--:R-:W-:-:S07]  /*13720*/  IMAD.MOV.U32 R13, RZ, RZ, RZ ;  /* 0x000000ffff0d7224 */ /* 0x008fce00078e00ff */
[----:B------:R-:W-:-:S07]  /*13730*/  LEPC R20, `(.L_x_4933) ;  /* 0x000000001014794e */ /* 0x000fce0000000000 */
[----:B01--4-:R-:W-:Y:S05]  /*13740*/  CALL.ABS.NOINC R2 ;  /* 0x0000000002007343 */ /* 0x013fea0003c00000 */
.L_x_4933:
        /* <DEDUP_REMOVED lines=15> */
.L_x_4932:
[----:B------:R-:W-:Y:S05]  /*13840*/  BSYNC B6 ;  /* 0x0000000000067941 */ /* 0x000fea0003800000 */
.L_x_4931:
[----:B------:R-:W-:Y:S01]  /*13850*/  ULDC.64 UR4, c[0x0][0x9f8] ;  /* 0x00027e0000047ab9 */ /* 0x000fe20000000a00 */
[----:B------:R-:W3:Y:S01]  /*13860*/  LDL R17, [R1+0x28] ;  /* 0x0000280001117983 */ /* 0x000ee20000100800 */
[----:B------:R-:W-:Y:S01]  /*13870*/  ISETP.NE.U32.AND P0, PT, RZ, UR4, PT ;  /* 0x00000004ff007c0c */ /* 0x000fe2000bf05070 */
[----:B--2---:R-:W-:Y:S01]  /*13880*/  IMAD.MOV.U32 R7, RZ, RZ, R19 ;  /* 0x000000ffff077224 */ /* 0x004fe200078e0013 */
[----:B------:R-:W-:Y:S02]  /*13890*/  ULDC.64 UR6, c[0x0][0x208] ;  /* 0x0000820000067ab9 */ /* 0x000fe40000000a00 */
[----:B------:R-:W-:Y:S01]  /*138a0*/  ISETP.NE.AND.EX P0, PT, RZ, UR5, PT, P0 ;  /* 0x00000005ff007c0c */ /* 0x000fe2000bf05300 */
[----:B------:R-:W-:-:S12]  /*138b0*/  ULDC.64 UR4, c[0x0][0xa08] ;  /* 0x0002820000047ab9 */ /* 0x000fd80000000a00 */
[----:B------:R-:W2:Y:S02]  /*138c0*/  @P0 LDC.64 R2, c[0x0][0x9f8] ;  /* 0x00027e00ff020b82 */ /* 0x000ea40000000a00 */
[----:B--2---:R-:W-:-:S05]  /*138d0*/  @P0 IMAD.WIDE R2, R19, 0x4, R2 ;  /* 0x0000000413020825 */ /* 0x004fca00078e0202 */
[----:B------:R2:W4:Y:S02]  /*138e0*/  @P0 LDG.E R7, desc[UR6][R2.64] ;  /* 0x0000000602070981 */ /* 0x000524000c1e1900 */
[----:B--2---:R-:W2:Y:S02]  /*138f0*/  LDC.64 R2, c[0x0][0x418] ;  /* 0x00010600ff027b82 */ /* 0x004ea40000000a00 */
[----:B--2---:R-:W-:Y:S01]  /*13900*/  LOP3.LUT P0, RZ, R2, UR4, RZ, 0xfc, !PT ;  /* 0x0000000402ff7c12 */ /* 0x004fe2000f80fcff */
        /* <DEDUP_REMOVED lines=12> */
.L_x_5044:
        /* <DEDUP_REMOVED lines=11> */
.L_x_5047:
[----:B------:R-:W-:Y:S05]  /*13a80*/  @!P6 BRA `(.L_x_4935) ;  /* 0x00000004003ce947 */ /* 0x000fea0003800000 */
[----:B------:R-:W-:-:S04]  /*13a90*/  ISETP.NE.U32.AND P0, PT, R2, RZ, PT ;  /* 0x000000ff0200720c */ /* 0x000fc80003f05070 */
[----:B------:R-:W-:-:S13]  /*13aa0*/  ISETP.NE.AND.EX P0, PT, R3, RZ, PT, P0 ;  /* 0x000000ff0300720c */ /* 0x000fda0003f05300 */
[----:B------:R-:W-:Y:S05]  /*13ab0*/  @!P0 BRA `(.L_x_4937) ;  /* 0x0000000000548947 */ /* 0x000fea0003800000 */
[----:B------:R-:W3:Y:S01]  /*13ac0*/  LDC R6, c[0x0][0x43c] ;  /* 0x00010f00ff067b82 */ /* 0x000ee20000000800 */
[----:B01----:R-:W-:Y:S01]  /*13ad0*/  IMAD.MOV.U32 R9, RZ, RZ, R0 ;  /* 0x000000ffff097224 */ /* 0x003fe200078e0000 */
[----:B------:R-:W-:Y:S01]  /*13ae0*/  ULDC.64 UR4, c[0x0][0x428] ;  /* 0x00010a0000047ab9 */ /* 0x000fe20000000a00 */
[----:B------:R-:W-:Y:S02]  /*13af0*/  ULDC.64 UR6, c[0x0][0x208] ;  /* 0x0000820000067ab9 */ /* 0x000fe40000000a00 */
[----:B----4-:R-:W-:Y:S01]  /*13b00*/  IMAD.MOV.U32 R0, RZ, RZ, R9 ;  /* 0x000000ffff007224 */ /* 0x010fe200078e0009 */
[----:B---3--:R-:W-:-:S13]  /*13b10*/  ISETP.NE.AND P0, PT, R6, 0x1, PT ;  /* 0x000000010600780c */ /* 0x008fda0003f05270 */
[----:B------:R-:W0:Y:S02]  /*13b20*/  @P0 LDC.64 R4, c[0x0][0x440] ;  /* 0x00011000ff040b82 */ /* 0x000e240000000a00 */
        /* <DEDUP_REMOVED lines=14> */
.L_x_4937:
[----:B--2---:R-:W2:Y:S04]  /*13c10*/  LDL R7, [R1] ;  /* 0x0000000001077983 */ /* 0x004ea80000100800 */
[----:B----4-:R-:W2:Y:S04]  /*13c20*/  LDL R0, [R1+0x4] ;  /* 0x0000040001007983 */ /* 0x010ea80000100800 */
[----:B---3--:R-:W3:Y:S01]  /*13c30*/  LDL R2, [R1+0x10] ;  /* 0x0000100001027983 */ /* 0x008ee20000100800 */
[----:B--2---:R-:W-:Y:S01]  /*13c40*/  IMAD R0, R0, 0x8, R7 ;  /* 0x0000000800007824 */ /* 0x004fe200078e0207 */
[----:B---3--:R-:W-:-:S04]  /*13c50*/  SHF.L.U32 R2, R2, 0x1f, RZ ;  /* 0x0000001f02027819 */ /* 0x008fc800000006ff */
[----:B------:R-:W2:Y:S02]  /*13c60*/  SYNCS.PHASECHK.TRANS64.TRYWAIT P0, [R0+URZ+0x30840], R2 ;  /* 0x03084002000075a7 */ /* 0x000ea4000800017f */
[----:B--2---:R-:W-:Y:S05]  /*13c70*/  @!P0 BRA `(.L_x_4938) ;  /* 0x0000005000b48947 */ /* 0x004fea0003800000 */
.L_x_5048:
        /* <DEDUP_REMOVED lines=11> */
.L_x_4939:
[----:B------:R-:W3:Y:S04]  /*13d30*/  LDL R6, [R1] ;  /* 0x0000000001067983 */ /* 0x000ee80000100800 */
[----:B------:R-:W3:Y:S04]  /*13d40*/  LDL R5, [R1+0x4] ;  /* 0x0000040001057983 */ /* 0x000ee80000100800 */
[----:B------:R-:W4:Y:S04]  /*13d50*/  LDL R4, [R1+0x8] ;  /* 0x0000080001047983 */ /* 0x000f280000100800 */
[----:B------:R-:W4:Y:S04]  /*13d60*/  LDL R3, [R1+0x14] ;  /* 0x0000140001037983 */ /* 0x000f280000100800 */
[----:B--2---:R-:W2:Y:S01]  /*13d70*/  LDL.LU R2, [R1+0x24] ;  /* 0x0000240001027983 */ /* 0x004ea20000300800 */
[----:B------:R-:W-:Y:S01]  /*13d80*/  R2UR UR9, R0 ;  /* 0x00000000000972ca */ /* 0x000fe200000e0000 */
[----:B------:R-:W-:Y:S01]  /*13d90*/  UIADD3 UR4, UP0, UR36, 0x370, URZ ;  /* 0x0000037024047890 */ /* 0x000fe2000ff1e03f */
[----:B------:R-:W-:Y:S01]  /*13da0*/  R2UR UR12, R18 ;  /* 0x00000000120c72ca */ /* 0x000fe200000e0000 */
[----:B------:R-:W-:Y:S01]  /*13db0*/  UMOV UR10, URZ ;  /* 0x0000003f000a7c82 */ /* 0x000fe20008000000 */
[----:B-----5:R-:W-:Y:S01]  /*13dc0*/  R2UR UR13, R17 ;  /* 0x00000000110d72ca */ /* 0x020fe200000e0000 */
[----:B------:R-:W-:Y:S01]  /*13dd0*/  UMOV UR6, 0x0 ;  /* 0x0000000000067882 */ /* 0x000fe20000000000 */
[----:B------:R-:W-:Y:S01]  /*13de0*/  PLOP3.LUT P0, PT, PT, PT, PT, 0x80, 0x0 ;  /* 0x000000000000781c */ /* 0x000fe20003f0f070 */
[----:B------:R-:W-:Y:S01]  /*13df0*/  UMOV UR7, 0x14f00000 ;  /* 0x14f0000000077882 */ /* 0x000fe20000000000 */
[----:B------:R-:W-:-:S05]  /*13e00*/  UMOV UR16, 0x40 ;  /* 0x0000004000107882 */ /* 0x000fca0000000000 */
[----:B------:R-:W-:Y:S01]  /*13e10*/  UIADD3 UR9, UR9, 0x30830, URZ ;  /* 0x0003083009097890 */ /* 0x000fe2000fffe03f */
[----:B---3--:R-:W-:Y:S01]  /*13e20*/  IMAD R0, R5, 0x9000, R6 ;  /* 0x0000900005007824 */ /* 0x008fe200078e0206 */
[----:B----4-:R-:W-:-:S04]  /*13e30*/  R2UR UR11, R4 ;  /* 0x00000000040b72ca */ /* 0x010fc800000e0000 */
[----:B------:R-:W-:Y:S02]  /*13e40*/  R2UR UR8, R0 ;  /* 0x00000000000872ca */ /* 0x000fe400000e0000 */
[----:B------:R-:W-:Y:S02]  /*13e50*/  R2UR UR5, R3 ;  /* 0x00000000030572ca */ /* 0x000fe400000e0000 */
[----:B--2---:R-:W-:-:S04]  /*13e60*/  LOP3.LUT R2, R2, 0xfffffffe, RZ, 0xc0, !PT ;  /* 0xfffffffe02027812 */ /* 0x004fc800078ec0ff */
[----:B------:R-:W-:-:S05]  /*13e70*/  @P0 LOP3.LUT R2, R2, 0x1, RZ, 0xfc, !PT ;  /* 0x0000000102020812 */ /* 0x000fca00078efcff */
[----:B------:R-:W-:Y:S02]  /*13e80*/  UIADD3 UR14, UR8, 0x1e400, URZ ;  /* 0x0001e400080e7890 */ /* 0x000fe4000fffe03f */
[----:B------:R-:W-:Y:S01]  /*13e90*/  UIMAD UR11, UR11, 0x60, UR5 ;  /* 0x000000600b0b78a4 */ /* 0x000fe2000f8e0205 */
[----:B------:R3:W-:Y:S01]  /*13ea0*/  STL [R1+0x24], R2 ;  /* 0x0000240201007387 */ /* 0x0007e20000100800 */
[----:B------:R-:W-:Y:S02]  /*13eb0*/  UIADD3.X UR5, URZ, UR37, URZ, UP0, !UPT ;  /* 0x000000253f057290 */ /* 0x000fe400087fe43f */
[----:B------:R-:W-:Y:S02]  /*13ec0*/  UIADD3 UR15, UR8, 0x21400, URZ ;  /* 0x00021400080f7890 */ /* 0x000fe4000fffe03f */
[----:B------:R-:W-:-:S03]  /*13ed0*/  UIADD3 UR17, UR8, 0x24400, URZ ;  /* 0x0002440008117890 */ /* 0x000fc6000fffe03f */
[----:B------:R-:W-:Y:S01]  /*13ee0*/  UMOV UR8, UR14 ;  /* 0x0000000e00087c82 */ /* 0x000fe20008000000 */
[----:B------:R-:W-:Y:S01]  /*13ef0*/  UMOV UR14, 0x80 ;  /* 0x00000080000e7882 */ /* 0x000fe20000000000 */
[----:B------:R2:W-:Y:S02]  /*13f00*/  UTMALDG.4D [UR8], [UR4], desc[UR6] ;  /* 0x00000608040075b4 */ /* 0x0005e40008019000 */
[----:B--2---:R-:W-:Y:S01]  /*13f10*/  UMOV UR8, UR15 ;  /* 0x0000000f00087c82 */ /* 0x004fe20008000000 */
[----:B------:R-:W-:Y:S02]  /*13f20*/  UMOV UR10, UR16 ;  /* 0x00000010000a7c82 */ /* 0x000fe40008000000 */
[----:B------:R2:W-:Y:S02]  /*13f30*/  UTMALDG.4D [UR8], [UR4], desc[UR6] ;  /* 0x00000608040075b4 */ /* 0x0005e40008019000 */
[----:B--2---:R-:W-:Y:S01]  /*13f40*/  UMOV UR8, UR17 ;  /* 0x0000001100087c82 */ /* 0x004fe20008000000 */
[----:B------:R-:W-:-:S02]  /*13f50*/  UMOV UR10, UR14 ;  /* 0x0000000e000a7c82 */ /* 0x000fc40008000000 */
[----:B------:R3:W-:Y:S02]  /*13f60*/  UTMALDG.4D [UR8], [UR4], desc[UR6] ;  /* 0x00000608040075b4 */ /* 0x0007e40008019000 */
[----:B---3--:R-:W-:Y:S01]  /*13f70*/  NOP ;  /* 0x0000000000007918 */ /* 0x008fe20000000000 */
.L_x_4935:
[----:B----4-:R-:W3:Y:S04]  /*13f80*/  LDL R0, [R1] ;  /* 0x0000000001007983 */ /* 0x010ee80000100800 */
[----:B------:R-:W4:Y:S01]  /*13f90*/  LDL.LU R3, [R1+0x34] ;  /* 0x0000340001037983 */ /* 0x000f220000300800 */
[----:B------:R-:W-:Y:S05]  /*13fa0*/  WARPSYNC.ALL ;  /* 0x0000000000007948 */ /* 0x000fea0003800000 */
[----:B------:R-:W-:Y:S01]  /*13fb0*/  ULDC.64 UR4, c[0x0][0x298] ;  /* 0x0000a60000047ab9 */ /* 0x000fe20000000a00 */
[----:B------:R-:W-:Y:S01]  /*13fc0*/  BSSY B6, `(.L_x_4940) ;  /* 0x000001c000067945 */ /* 0x000fe20003800000 */
[----:B------:R-:W-:Y:S01]  /*13fd0*/  BAR.SYNC.DEFER_BLOCKING 0x8, 0x180 ;  /* 0x0206000000007b1d */ /* 0x000fe20000010000 */
[----:B---3--:R-:W-:Y:S01]  /*13fe0*/  VIADD R0, R0, 0x12400 ;  /* 0x0001240000007836 */ /* 0x008fe20000000000 */
[----:B----4-:R-:W-:Y:S01]  /*13ff0*/  SHF.R.S32.HI R2, RZ, 0x1f, R3 ;  /* 0x0000001fff027819 */ /* 0x010fe20000011403 */
[----:B------:R-:W-:-:S03]  /*14000*/  IMAD.WIDE.U32 R4, R3, UR4, RZ ;  /* 0x0000000403047c25 */ /* 0x000fc6000f8e00ff */
[----:B------:R-:W-:Y:S01]  /*14010*/  LOP3.LUT P0, RZ, R0, 0x3ff, RZ, 0xc0, !PT ;  /* 0x000003ff00ff7812 */ /* 0x000fe2000780c0ff */
[----:B------:R-:W-:Y:S01]  /*14020*/  IMAD R2, R2, UR4, RZ ;  /* 0x0000000402027c24 */ /* 0x000fe2000f8e02ff */
[----:B------:R3:W-:Y:S03]  /*14030*/  STL.64 [R1+0x40], R4 ;  /* 0x0000400401007387 */ /* 0x0007e60000100a00 */
[----:B------:R-:W-:-:S04]  /*14040*/  IMAD R2, R3, UR5, R2 ;  /* 0x0000000503027c24 */ /* 0x000fc8000f8e0202 */
[----:B------:R-:W-:-:S05]  /*14050*/  IMAD.IADD R0, R5, 0x1, R2 ;  /* 0x0000000105007824 */ /* 0x000fca00078e0202 */
[----:B------:R3:W-:Y:S01]  /*14060*/  STL [R1+0x34], R0 ;  /* 0x0000340001007387 */ /* 0x0007e20000100800 */
[----:B------:R-:W-:Y:S05]  /*14070*/  @!P0 BRA `(.L_x_4941) ;  /* 0x0000000000408947 */ /* 0x000fea0003800000 */
[----:B------:R-:W-:Y:S01]  /*14080*/  MOV R2, 0x0 ;  /* 0x0000000000027802 */ /* 0x000fe20000000f00 */
[----:B------:R-:W-:Y:S01]  /*14090*/  ULDC.64 UR6, c[0x4][0x1b8] ;  /* 0x01006e0000067ab9 */ /* 0x000fe20000000a00 */
[----:B------:R-:W-:Y:S01]  /*140a0*/  ULDC.64 UR8, c[0x4][0x1c0] ;  /* 0x0100700000087ab9 */ /* 0x000fe20000000a00 */
[----:B------:R-:W-:Y:S01]  /*140b0*/  ULDC.64 UR4, c[0x4][0xe8] ;  /* 0x01003a0000047ab9 */ /* 0x000fe20000000a00 */
[----:B---3--:R-:W-:Y:S02]  /*140c0*/  IMAD.U32 R4, RZ, RZ, UR6 ;  /* 0x00000006ff047e24 */ /* 0x008fe4000f8e00ff */
        /* <DEDUP_REMOVED lines=11> */
.L_x_4941:
[----:B------:R-:W-:Y:S05]  /*14180*/  BSYNC B6 ;  /* 0x0000000000067941 */ /* 0x000fea0003800000 */
.L_x_4940:
[----:B---3--:R-:W3:Y:S01]  /*14190*/  LDL.LU R0, [R1+0x34] ;  /* 0x0000340001007983 */ /* 0x008ee20000300800 */
[----:B--2---:R-:W2:Y:S01]  /*141a0*/  LDC R7, c[0x0][0x448] ;  /* 0x00011200ff077b82 */ /* 0x004ea20000000800 */
[----:B------:R-:W-:Y:S01]  /*141b0*/  ULDC.64 UR4, c[0x0][0x2d8] ;  /* 0x0000b60000047ab9 */ /* 0x000fe20000000a00 */
[----:B------:R-:W-:Y:S01]  /*141c0*/  ULDC.64 UR6, c[0x0][0x280] ;  /* 0x0000a00000067ab9 */ /* 0x000fe20000000a00 */
[----:B------:R-:W3:Y:S04]  /*141d0*/  LDL.LU.64 R2, [R1+0x40] ;  /* 0x0000400001027983 */ /* 0x000ee80000300a00 */
[----:B01----:R-:W4:Y:S01]  /*141e0*/  LDL R9, [R1+0x2c] ;  /* 0x00002c0001097983 */ /* 0x003f220000100800 */
[----:B------:R-:W0:Y:S01]  /*141f0*/  S2R R5, SR_TID.X ;  /* 0x0000000000057919 */ /* 0x000e220000002100 */
[----:B------:R-:W1:Y:S01]  /*14200*/  S2R R6, SR_TID.X ;  /* 0x0000000000067919 */ /* 0x000e620000002100 */
[----:B------:R-:W1:Y:S01]  /*14210*/  S2R R10, SR_TID.X ;  /* 0x00000000000a7919 */ /* 0x000e620000002100 */
[----:B0-----:R-:W-:-:S04]  /*14220*/  LOP3.LUT R5, R5, 0x7f, RZ, 0xc0, !PT ;  /* 0x0000007f05057812 */ /* 0x001fc800078ec0ff */
[----:B------:R-:W-:Y:S01]  /*14230*/  SHF.R.U32.HI R5, RZ, 0x3, R5 ;  /* 0x00000003ff057819 */ /* 0x000fe20000011605 */
[----:B-1----:R-:W-:-:S05]  /*14240*/  IMAD.SHL.U32 R8, R6, 0x10, RZ ;  /* 0x0000001006087824 */ /* 0x002fca00078e00ff */
[----:B------:R-:W-:Y:S01]  /*14250*/  LOP3.LUT R8, R5, 0x70, R8, 0xf8, !PT ;  /* 0x0000007005087812 */ /* 0x000fe200078ef808 */
[----:B------:R-:W-:-:S05]  /*14260*/  IMAD.SHL.U32 R10, R10, 0x8, RZ ;  /* 0x000000080a0a7824 */ /* 0x000fca00078e00ff */
[----:B------:R-:W-:-:S04]  /*14270*/  LOP3.LUT R10, R10, 0x38, RZ, 0xc0, !PT ;  /* 0x000000380a0a7812 */ /* 0x000fc800078ec0ff */
[C---:B------:R-:W-:Y:S02]  /*14280*/  LOP3.LUT R11, R10.reuse, 0x40, RZ, 0xfc, !PT ;  /* 0x000000400a0b7812 */ /* 0x040fe400078efcff */
[----:B------:R-:W-:Y:S01]  /*14290*/  LOP3.LUT R10, R10, 0x80, RZ, 0xfc, !PT ;  /* 0x000000800a0a7812 */ /* 0x000fe200078efcff */
[----:B---3--:R-:W-:Y:S01]  /*142a0*/  IMAD.MOV.U32 R3, RZ, RZ, R0 ;  /* 0x000000ffff037224 */ /* 0x008fe200078e0000 */
        /* <DEDUP_REMOVED lines=12> */
[----:B--2---:R-:W-:Y:S01]  /*14370*/  ISETP.NE.AND P0, PT, R7, 0x1, PT ;  /* 0x000000010700780c */ /* 0x004fe20003f05270 */
[----:B------:R-:W-:-:S12]  /*14380*/  IMAD R4, R4, UR4, RZ ;  /* 0x0000000404047c24 */ /* 0x000fd8000f8e02ff */
[----:B------:R-:W0:Y:S08]  /*14390*/  @P0 LDC R5, c[0x0][0x44c] ;  /* 0x00011300ff050b82 */ /* 0x000e300000000800 */
[----:B------:R-:W1:Y:S01]  /*143a0*/  @P0 LDC R6, c[0x0][0x450] ;  /* 0x00011400ff060b82 */ /* 0x000e620000000800 */
[----:B------:R-:W-:-:S04]  /*143b0*/  IMAD.WIDE.U32 R2, R0, UR4, R2 ;  /* 0x0000000400027c25 */ /* 0x000fc8000f8e0002 */
[----:B------:R-:W-:Y:S01]  /*143c0*/  IMAD R0, R0, UR5, R4 ;  /* 0x0000000500007c24 */ /* 0x000fe2000f8e0204 */
[----:B------:R-:W-:-:S03]  /*143d0*/  ULDC.64 UR4, c[0x0][0x2d0] ;  /* 0x0000b40000047ab9 */ /* 0x000fc60000000a00 */
[----:B------:R-:W-:Y:S02]  /*143e0*/  IMAD.IADD R3, R3, 0x1, R0 ;  /* 0x0000000103037824 */ /* 0x000fe400078e0200 */
[----:B----4-:R-:W-:-:S04]  /*143f0*/  IMAD.IADD R0, R8, 0x1, R9 ;  /* 0x0000000108007824 */ /* 0x010fc800078e0209 */
        /* <DEDUP_REMOVED lines=15> */
[----:B------:R-:W-:Y:S02]  /*144f0*/  ISETP.GE.AND P0, PT, R10, UR4, PT ;  /* 0x000000040a007c0c */ /* 0x000fe4000bf06270 */
[----:B------:R0:W5:Y:S01]  /*14500*/  LDL R10, [R1+0x1c] ;  /* 0x00001c00010a7983 */ /* 0x0001620000100800 */
[----:B------:R-:W1:Y:S01]  /*14510*/  S2R R5, SR_TID.X ;  /* 0x0000000000057919 */ /* 0x000e620000002100 */
[----:B------:R-:W-:Y:S01]  /*14520*/  IMAD R0, R0, UR5, R4 ;  /* 0x0000000500007c24 */ /* 0x000fe2000f8e0204 */
[----:B------:R-:W-:-:S03]  /*14530*/  LEA R4, P3, R2, UR6, 0x1 ;  /* 0x0000000602047c11 */ /* 0x000fc6000f8608ff */
[----:B------:R-:W-:Y:S01]  /*14540*/  IMAD.IADD R0, R3, 0x1, R0 ;  /* 0x0000000103007824 */ /* 0x000fe200078e0200 */
[----:B------:R-:W-:-:S04]  /*14550*/  ISETP.GE.AND P1, PT, R11, UR4, PT ;  /* 0x000000040b007c0c */ /* 0x000fc8000bf26270 */
[----:B------:R-:W-:Y:S01]  /*14560*/  LEA.HI.X R3, R2, UR7, R0, 0x1, P3 ;  /* 0x0000000702037c11 */ /* 0x000fe200098f0c00 */
[----:B-1----:R-:W-:-:S05]  /*14570*/  IMAD.SHL.U32 R8, R5, 0x8, RZ ;  /* 0x0000000805087824 */ /* 0x002fca00078e00ff */
[----:B------:R-:W-:-:S04]  /*14580*/  LOP3.LUT R8, R8, 0x38, RZ, 0xc0, !PT ;  /* 0x0000003808087812 */ /* 0x000fc800078ec0ff */
[----:B------:R-:W-:Y:S01]  /*14590*/  ISETP.GE.AND P2, PT, R8, UR4, PT ;  /* 0x0000000408007c0c */ /* 0x000fe2000bf46270 */
[----:B------:R-:W-:-:S03]  /*145a0*/  UMOV UR4, 0xffffffff ;  /* 0xffffffff00047882 */ /* 0x000fc60000000000 */
[----:B0-----:R-:W-:Y:S09]  /*145b0*/  BRA.DIV UR4, `(.L_x_4942) ;  /* 0x0000004a04787947 */ /* 0x001ff2000b800000 */
[----:B------:R-:W0:Y:S01]  /*145c0*/  S2R R5, SR_TID.X ;  /* 0x0000000000057919 */ /* 0x000e220000002100 */
[----:B------:R-:W2:Y:S01]  /*145d0*/  LDL.LU R8, [R1+0x2c] ;  /* 0x00002c0001087983 */ /* 0x000ea20000300800 */
[----:B0-----:R-:W-:-:S04]  /*145e0*/  LOP3.LUT R5, R5, 0x7f, RZ, 0xc0, !PT ;  /* 0x0000007f05057812 */ /* 0x001fc800078ec0ff */
[----:B------:R-:W-:Y:S02]  /*145f0*/  SHF.R.U32.HI R6, RZ, 0x3, R5 ;  /* 0x00000003ff067819 */ /* 0x000fe40000011605 */
[----:B------:R-:W3:Y:S04]  /*14600*/  LDL.LU R5, [R1+0x30] ;  /* 0x0000300001057983 */ /* 0x000ee80000300800 */
[----:B------:R-:W-:Y:S01]  /*14610*/  SHFL.IDX PT, R9, R3, 0x1, 0x181f ;  /* 0x00381f0003097f89 */ /* 0x000fe200000e0000 */
[----:B------:R-:W-:Y:S01]  /*14620*/  ULDC.64 UR4, c[0x0][0x208] ;  /* 0x0000820000047ab9 */ /* 0x000fe20000000a00 */
[----:B--2---:R-:W-:Y:S02]  /*14630*/  IMAD.IADD R0, R6, 0x1, R8 ;  /* 0x0000000106007824 */ /* 0x004fe400078e0208 */
[----:B------:R-:W0:Y:S01]  /*14640*/  S2R R6, SR_TID.X ;  /* 0x0000000000067919 */ /* 0x000e220000002100 */
[----:B---3--:R-:W-:-:S02]  /*14650*/  IMAD R2, R5, R7, RZ ;  /* 0x0000000705027224 */ /* 0x008fc400078e02ff */
[----:B------:R-:W1:Y:S01]  /*14660*/  SHFL.IDX PT, R7, R4, RZ, 0x181f ;  /* 0x00181fff04077589 */ /* 0x000e6200000e0000 */
[----:B0-----:R-:W-:-:S03]  /*14670*/  IMAD.SHL.U32 R11, R6, 0x8, RZ ;  /* 0x00000008060b7824 */ /* 0x001fc600078e00ff */
[----:B------:R-:W0:Y:S01]  /*14680*/  SHFL.IDX PT, R6, R3, RZ, 0x181f ;  /* 0x00181fff03067589 */ /* 0x000e2200000e0000 */
[C---:B------:R-:W-:Y:S01]  /*14690*/  VIADD R5, R0.reuse, 0x10 ;  /* 0x0000001000057836 */ /* 0x040fe20000000000 */
[----:B------:R-:W-:-:S04]  /*146a0*/  ISETP.GE.AND P4, PT, R0, R2, PT ;  /* 0x000000020000720c */ /* 0x000fc80003f86270 */
[----:B------:R-:W-:Y:S02]  /*146b0*/  ISETP.GE.AND P3, PT, R5, R2, PT ;  /* 0x000000020500720c */ /* 0x000fe40003f66270 */
[----:B------:R-:W2:Y:S01]  /*146c0*/  SHFL.IDX PT, R5, R4, 0x1, 0x181f ;  /* 0x00381f0004057f89 */ /* 0x000ea200000e0000 */
[----:B------:R-:W-:-:S06]  /*146d0*/  LOP3.LUT R11, R11, 0x38, RZ, 0xc0, !PT ;  /* 0x000000380b0b7812 */ /* 0x000fcc00078ec0ff */
[----:B-1----:R-:W-:-:S05]  /*146e0*/  @!P4 LEA R7, P5, R11, R7, 0x1 ;  /* 0x000000070b07c211 */ /* 0x002fca00078a08ff */
[----:B0-----:R-:W-:-:S05]  /*146f0*/  @!P4 IMAD.X R6, RZ, RZ, R6, P5 ;  /* 0x000000ffff06c224 */ /* 0x001fca00028e0606 */
[----:B------:R-:W-:-:S04]  /*14700*/  @!P4 LOP3.LUT R7, R7, R6, RZ, 0x3c, !PT ;  /* 0x000000060707c212 */ /* 0x000fc800078e3cff */
[----:B------:R-:W-:Y:S02]  /*14710*/  @!P4 LOP3.LUT R6, R7, R6, RZ, 0x3c, !PT ;  /* 0x000000060706c212 */ /* 0x000fe400078e3cff */
[----:B--2---:R-:W-:Y:S02]  /*14720*/  @!P3 LEA R8, P5, R11, R5, 0x1 ;  /* 0x000000050b08b211 */ /* 0x004fe400078a08ff */
[----:B------:R-:W-:-:S03]  /*14730*/  @!P4 LOP3.LUT R7, R7, R6, RZ, 0x3c, !PT ;  /* 0x000000060707c212 */ /* 0x000fc600078e3cff */
[----:B------:R-:W-:Y:S02]  /*14740*/  @!P3 IMAD.X R5, RZ, RZ, R9, P5 ;  /* 0x000000ffff05b224 */ /* 0x000fe400028e0609 */
[----:B-----5:R-:W-:Y:S04]  /*14750*/  @!P4 LDGSTS.E.BYPASS.LTC128B.128 [R10+0x12400], desc[UR4][R6.64], !P2 ;  /* 0x12400000060acfae */ /* 0x020fe8000d101d44 */
[----:B------:R-:W-:Y:S04]  /*14760*/  @!P4 LDGSTS.E.BYPASS.LTC128B.128 [R10+0x16400], desc[UR4][R6.64+0x80], !P1 ;  /* 0x16400080060acfae */ /* 0x000fe8000c901d44 */
[----:B------:R0:W-:Y:S02]  /*14770*/  @!P4 LDGSTS.E.BYPASS.LTC128B.128 [R10+0x1a400], desc[UR4][R6.64+0x100], !P0 ;  /* 0x1a400100060acfae */ /* 0x0001e4000c101d44 */
[----:B0-----:R-:W-:-:S02]  /*14780*/  @!P3 IMAD.MOV.U32 R6, RZ, RZ, R8 ;  /* 0x000000ffff06b224 */ /* 0x001fc400078e0008 */
[----:B------:R-:W-:Y:S02]  /*14790*/  @!P3 IMAD.MOV.U32 R7, RZ, RZ, R5 ;  /* 0x000000ffff07b224 */ /* 0x000fe400078e0005 */
[----:B------:R-:W-:-:S03]  /*147a0*/  VIADD R5, R0, 0x20 ;  /* 0x0000002000057836 */ /* 0x000fc60000000000 */
[----:B------:R-:W-:Y:S04]  /*147b0*/  @!P3 LDGSTS.E.BYPASS.LTC128B.128 [R10+0x12c00], desc[UR4][R6.64], !P2 ;  /* 0x12c00000060abfae */ /* 0x000fe8000d101d44 */
[----:B------:R-:W-:Y:S04]  /*147c0*/  @!P3 LDGSTS.E.BYPASS.LTC128B.128 [R10+0x16c00], desc[UR4][R6.64+0x80], !P1 ;  /* 0x16c00080060abfae */ /* 0x000fe8000c901d44 */
[----:B------:R0:W-:Y:S01]  /*147d0*/  @!P3 LDGSTS.E.BYPASS.LTC128B.128 [R10+0x1ac00], desc[UR4][R6.64+0x100], !P0 ;  /* 0x1ac00100060abfae */ /* 0x0001e2000c101d44 */
[----:B------:R-:W-:-:S03]  /*147e0*/  ISETP.GE.AND P3, PT, R5, R2, PT ;  /* 0x000000020500720c */ /* 0x000fc60003f66270 */
[----:B------:R-:W1:Y:S04]  /*147f0*/  SHFL.IDX PT, R5, R4, 0x2, 0x181f ;  /* 0x00581f0004057f89 */ /* 0x000e6800000e0000 */
[----:B------:R-:W0:Y:S06]  /*14800*/  SHFL.IDX PT, R8, R3, 0x2, 0x181f ;  /* 0x00581f0003087f89 */ /* 0x000e2c00000e0000 */
        /* <DEDUP_REMOVED lines=38> */
[----:B------:R-:W-:Y:S02]  /*14a70*/  @!P3 LDGSTS.E.BYPASS.LTC128B.128 [R10+0x14c00], desc[UR4][R6.64], !P2 ;  /* 0x14c00000060abfae */ /* 0x000fe4000d101d44 */
[----:B------:R-:W-:Y:S02]  /*14a80*/  ISETP.GE.AND P4, PT, R5, R2, PT ;  /* 0x000000020500720c */ /* 0x000fe40003f86270 */
[----:B------:R-:W0:Y:S04]  /*14a90*/  SHFL.IDX PT, R5, R4, 0x6, 0x181f ;  /* 0x00d81f0004057f89 */ /* 0x000e2800000e0000 */
[----:B------:R-:W-:Y:S04]  /*14aa0*/  @!P3 LDGSTS.E.BYPASS.LTC128B.128 [R10+0x18c00], desc[UR4][R6.64+0x80], !P1 ;  /* 0x18c00080060abfae */ /* 0x000fe8000c901d44 */
[----:B------:R1:W-:Y:S04]  /*14ab0*/  @!P3 LDGSTS.E.BYPASS.LTC128B.128 [R10+0x1cc00], desc[UR4][R6.64+0x100], !P0 ;  /* 0x1cc00100060abfae */ /* 0x0003e8000c101d44 */
[----:B-1----:R-:W1:Y:S01]  /*14ac0*/  SHFL.IDX PT, R6, R3, 0x6, 0x181f ;  /* 0x00d81f0003067f89 */ /* 0x002e6200000e0000 */
[----:B0-----:R-:W-:-:S03]  /*14ad0*/  @!P4 LEA R5, P3, R11, R5, 0x1 ;  /* 0x000000050b05c211 */ /* 0x001fc600078608ff */
[----:B------:R-:W0:Y:S04]  /*14ae0*/  SHFL.IDX PT, R3, R3, 0x7, 0x181f ;  /* 0x00f81f0003037f89 */ /* 0x000e2800000e0000 */
[----:B------:R-:W2:Y:S01]  /*14af0*/  SHFL.IDX PT, R4, R4, 0x7, 0x181f ;  /* 0x00f81f0004047f89 */ /* 0x000ea200000e0000 */
[----:B-1----:R-:W-:-:S04]  /*14b00*/  @!P4 IMAD.X R6, RZ, RZ, R6, P3 ;  /* 0x000000ffff06c224 */ /* 0x002fc800018e0606 */
[----:B------:R-:W-:Y:S02]  /*14b10*/  @!P4 IMAD.MOV.U32 R7, RZ, RZ, R6 ;  /* 0x000000ffff07c224 */ /* 0x000fe400078e0006 */
[----:B------:R-:W-:-:S05]  /*14b20*/  @!P4 IMAD.MOV.U32 R6, RZ, RZ, R5 ;  /* 0x000000ffff06c224 */ /* 0x000fca00078e0005 */
[----:B------:R1:W-:Y:S04]  /*14b30*/  @!P4 LDGSTS.E.BYPASS.LTC128B.128 [R10+0x15400], desc[UR4][R6.64], !P2 ;  /* 0x15400000060acfae */ /* 0x0003e8000d101d44 */
[----:B------:R1:W-:Y:S04]  /*14b40*/  @!P4 LDGSTS.E.BYPASS.LTC128B.128 [R10+0x19400], desc[UR4][R6.64+0x80], !P1 ;  /* 0x19400080060acfae */ /* 0x0003e8000c901d44 */
[----:B0-2---:R1:W-:Y:S02]  /*14b50*/  @!P4 LDGSTS.E.BYPASS.LTC128B.128 [R10+0x1d400], desc[UR4][R6.64+0x100], !P0 ;  /* 0x1d400100060acfae */ /* 0x0053e4000c101d44 */
.L_x_5065:
[----:B------:R-:W-:Y:S01]  /*14b60*/  VIADD R0, R0, 0x70 ;  /* 0x0000007000007836 */ /* 0x000fe20000000000 */
[----:B------:R-:W-:Y:S04]  /*14b70*/  BSSY B0, `(.L_x_4943) ;  /* 0x000000f000007945 */ /* 0x000fe80003800000 */
[----:B------:R-:W-:-:S13]  /*14b80*/  ISETP.GE.AND P3, PT, R0, R2, PT ;  /* 0x000000020000720c */ /* 0x000fda0003f66270 */
[----:B------:R-:W-:Y:S05]  /*14b90*/  @P3 BRA `(.L_x_4944) ;  /* 0x0000000000303947 */ /* 0x000fea0003800000 */
[----:B------:R-:W0:Y:S01]  /*14ba0*/  S2R R5, SR_TID.X ;  /* 0x0000000000057919 */ /* 0x000e220000002100 */
[----:B------:R-:W-:Y:S01]  /*14bb0*/  ULDC.64 UR4, c[0x0][0x208] ;  /* 0x0000820000047ab9 */ /* 0x000fe20000000a00 */
[----:B0-----:R-:W-:-:S05]  /*14bc0*/  IMAD.SHL.U32 R5, R5, 0x8, RZ ;  /* 0x0000000805057824 */ /* 0x001fca00078e00ff */
        /* <DEDUP_REMOVED lines=9> */
.L_x_4944:
[----:B------:R-:W-:Y:S05]  /*14c60*/  BSYNC B0 ;  /* 0x0000000000007941 */ /* 0x000fea0003800000 */
.L_x_4943:
[----:B01----:R-:W2:Y:S01]  /*14c70*/  LDL R10, [R1] ;  /* 0x00000000010a7983 */ /* 0x003ea20000100800 */
[----:B------:R-:W-:Y:S01]  /*14c80*/  PLOP3.LUT P0, PT, PT, PT, PT, 0x80, 0x0 ;  /* 0x000000000000781c */ /* 0x000fe20003f0f070 */
[----:B------:R-:W-:Y:S01]  /*14c90*/  NOP ;  /* 0x0000000000007918 */ /* 0x000fe20000000000 */
[----:B--2---:R-:W-:-:S11]  /*14ca0*/  VIADD R10, R10, 0x30800 ;  /* 0x000308000a0a7836 */ /* 0x004fd60000000000 */
.L_x_4945:
        /* <DEDUP_REMOVED lines=19> */
.L_x_5066:
[----:B------:R-:W-:Y:S05]  /*14de0*/  BSYNC B0 ;  /* 0x0000000000007941 */ /* 0x000fea0003800000 */
.L_x_4946:
        /* <DEDUP_REMOVED lines=50> */
.L_x_4954:
[----:B------:R-:W2:Y:S01]  /*15110*/  LDL R2, [R1] ;  /* 0x0000000001027983 */ /* 0x000ea20000100800 */
[----:B------:R-:W-:Y:S01]  /*15120*/  BSSY B3, `(.L_x_4955) ;  /* 0x0000005000037945 */ /* 0x000fe20003800000 */
[----:B--2---:R-:W-:Y:S01]  /*15130*/  IMAD R3, R7, 0x8, R2 ;  /* 0x0000000807037824 */ /* 0x004fe200078e0202 */
[----:B------:R-:W-:-:S04]  /*15140*/  SHF.L.U32 R2, R9, 0x1f, RZ ;  /* 0x0000001f09027819 */ /* 0x000fc800000006ff */
[----:B------:R-:W1:Y:S02]  /*15150*/  SYNCS.PHASECHK.TRANS64.TRYWAIT P0, [R3+URZ+0x30840], R2 ;  /* 0x03084002030075a7 */ /* 0x000e64000800017f */
[----:B-1----:R-:W-:Y:S05]  /*15160*/  @!P0 BRA `(.L_x_4956) ;  /* 0x00000048009c8947 */ /* 0x002fea0003800000 */
.L_x_5067:
[----:B------:R-:W-:Y:S05]  /*15170*/  BSYNC B3 ;  /* 0x0000000000037941 */ /* 0x000fea0003800000 */
.L_x_4955:
        /* <DEDUP_REMOVED lines=12> */
.L_x_4958:
[----:B------:R-:W-:Y:S05]  /*15240*/  BSYNC B3 ;  /* 0x0000000000037941 */ /* 0x000fea0003800000 */
.L_x_4957:
        /* <DEDUP_REMOVED lines=13> */
.L_x_4959:
        /* <DEDUP_REMOVED lines=16> */
.L_x_4960:
        /* <DEDUP_REMOVED lines=16> */
.L_x_4961:
        /* <DEDUP_REMOVED lines=17> */
.L_x_5068:
[----:B------:R-:W-:Y:S05]  /*15630*/  BSYNC B3 ;  /* 0x0000000000037941 */ /* 0x000fea0003800000 */
.L_x_4962:
        /* <DEDUP_REMOVED lines=14> */
.L_x_4965:
[----:B------:R-:W-:Y:S05]  /*15720*/  BSYNC B3 ;  /* 0x0000000000037941 */ /* 0x000fea0003800000 */
.L_x_4964:
        /* <DEDUP_REMOVED lines=15> */
.L_x_4966:
        /* <DEDUP_REMOVED lines=15> */
.L_x_4967:
        /* <DEDUP_REMOVED lines=15> */
.L_x_4968:
        /* <DEDUP_REMOVED lines=12> */
.L_x_4953:
[----:B------:R-:W-:Y:S05]  /*15ac0*/  BSYNC B1 ;  /* 0x0000000000017941 */ /* 0x000fea0003800000 */
.L_x_4952:
[----:B0-----:R-:W2:Y:S04]  /*15ad0*/  LDL R0, [R1+0x28] ;  /* 0x0000280001007983 */ /* 0x001ea80000100800 */
[----:B------:R0:W-:Y:S04]  /*15ae0*/  STL [R1+0x4], R7 ;  /* 0x0000040701007387 */ /* 0x0001e80000100800 */
[----:B------:R0:W-:Y:S02]  /*15af0*/  STL [R1+0x10], R9 ;  /* 0x0000100901007387 */ /* 0x0001e40000100800 */
[----:B0-2---:R-:W-:-:S07]  /*15b00*/  VIADD R0, R0, 0xfffffffd ;  /* 0xfffffffd00007836 */ /* 0x005fce0000000000 */
.L_x_4951:
[----:B------:R-:W-:Y:S05]  /*15b10*/  BSYNC B2 ;  /* 0x0000000000027941 */ /* 0x000fea0003800000 */
.L_x_4950:
[----:B------:R-:W2:Y:S01]  /*15b20*/  LDL.LU R2, [R1+0x28] ;  /* 0x0000280001027983 */ /* 0x000ea20000300800 */
[----:B------:R-:W-:Y:S01]  /*15b30*/  VIADD R8, R8, 0xfffffffe ;  /* 0xfffffffe08087836 */ /* 0x000fe20000000000 */
[----:B--2---:R-:W-:-:S04]  /*15b40*/  LOP3.LUT R2, RZ, R2, RZ, 0x33, !PT ;  /* 0x00000002ff027212 */ /* 0x004fc800078e33ff */
[----:B------:R-:W-:-:S13]  /*15b50*/  ISETP.NE.AND P0, PT, R8, R2, PT ;  /* 0x000000020800720c */ /* 0x000fda0003f05270 */
[----:B------:R-:W-:Y:S05]  /*15b60*/  @!P0 BRA `(.L_x_4949) ;  /* 0x0000001400f88947 */ /* 0x000fea0003800000 */
[----:B------:R-:W-:-:S07]  /*15b70*/  IMAD.MOV.U32 R9, RZ, RZ, R17 ;  /* 0x000000ffff097224 */ /* 0x000fce00078e0011 */
.L_x_5003:
        /* <DEDUP_REMOVED lines=37> */
.L_x_4971:
[----:B------:R-:W2:Y:S01]  /*15dd0*/  LDL R2, [R1] ;  /* 0x0000000001027983 */ /* 0x000ea20000100800 */
[----:B------:R-:W-:Y:S01]  /*15de0*/  BSSY B2, `(.L_x_4972) ;  /* 0x0000005000027945 */ /* 0x000fe20003800000 */
[----:B--2---:R-:W-:Y:S01]  /*15df0*/  IMAD R3, R4, 0x8, R2 ;  /* 0x0000000804037824 */ /* 0x004fe200078e0202 */
[----:B------:R-:W-:-:S04]  /*15e00*/  SHF.L.U32 R2, R5, 0x1f, RZ ;  /* 0x0000001f05027819 */ /* 0x000fc800000006ff */
[----:B------:R-:W1:Y:S02]  /*15e10*/  SYNCS.PHASECHK.TRANS64.TRYWAIT P0, [R3+URZ+0x30840], R2 ;  /* 0x03084002030075a7 */ /* 0x000e64000800017f */
[----:B-1----:R-:W-:Y:S05]  /*15e20*/  @!P0 BRA `(.L_x_4973) ;  /* 0x0000003c00948947 */ /* 0x002fea0003800000 */
.L_x_5069:
[----:B------:R-:W-:Y:S05]  /*15e30*/  BSYNC B2 ;  /* 0x0000000000027941 */ /* 0x000fea0003800000 */
.L_x_4972:
        /* <DEDUP_REMOVED lines=12> */
.L_x_4975:
[----:B------:R-:W-:Y:S05]  /*15f00*/  BSYNC B2 ;  /* 0x0000000000027941 */ /* 0x000fea0003800000 */
.L_x_4974:
        /* <DEDUP_REMOVED lines=13> */
.L_x_4976:
        /* <DEDUP_REMOVED lines=16> */
.L_x_4977:
        /* <DEDUP_REMOVED lines=16> */
.L_x_4978:
        /* <DEDUP_REMOVED lines=17> */
.L_x_5070:
[----:B------:R-:W-:Y:S05]  /*162f0*/  BSYNC B2 ;  /* 0x0000000000027941 */ /* 0x000fea0003800000 */
.L_x_4979:
        /* <DEDUP_REMOVED lines=11> */
.L_x_4982:
[----:B------:R-:W-:Y:S05]  /*163b0*/  BSYNC B2 ;  /* 0x0000000000027941 */ /* 0x000fea0003800000 */
.L_x_4981:
        /* <DEDUP_REMOVED lines=14> */
.L_x_4983:
        /* <DEDUP_REMOVED lines=15> */
.L_x_4984:
        /* <DEDUP_REMOVED lines=15> */
.L_x_4985:
        /* <DEDUP_REMOVED lines=12> */
.L_x_4970:
[----:B------:R-:W-:Y:S05]  /*16740*/  BSYNC B1 ;  /* 0x0000000000017941 */ /* 0x000fea0003800000 */
.L_x_4969:
        /* <DEDUP_REMOVED lines=37> */
.L_x_4988:
[----:B------:R-:W3:Y:S01]  /*169a0*/  LDL R2, [R1] ;  /* 0x0000000001027983 */ /* 0x000ee20000100800 */
[----:B------:R-:W-:Y:S01]  /*169b0*/  SHF.L.U32 R3, R11, 0x1f, RZ ;  /* 0x0000001f0b037819 */ /* 0x000fe200000006ff */
[----:B------:R-:W-:Y:S01]  /*169c0*/  BSSY B2, `(.L_x_4989) ;  /* 0x0000004000027945 */ /* 0x000fe20003800000 */
[----:B---3--:R-:W-:-:S04]  /*169d0*/  IMAD R2, R12, 0x8, R2 ;  /* 0x000000080c027824 */ /* 0x008fc800078e0202 */
[----:B------:R-:W3:Y:S02]  /*169e0*/  SYNCS.PHASECHK.TRANS64.TRYWAIT P0, [R2+URZ+0x30840], R3 ;  /* 0x03084003020075a7 */ /* 0x000ee4000800017f */
[----:B---3--:R-:W-:Y:S05]  /*169f0*/  @!P0 BRA `(.L_x_4990) ;  /* 0x0000003000c88947 */ /* 0x008fea0003800000 */
.L_x_5071:
[----:B------:R-:W-:Y:S05]  /*16a00*/  BSYNC B2 ;  /* 0x0000000000027941 */ /* 0x000fea0003800000 */
.L_x_4989:
        /* <DEDUP_REMOVED lines=12> */
.L_x_4992:
[----:B------:R-:W-:Y:S05]  /*16ad0*/  BSYNC B2 ;  /* 0x0000000000027941 */ /* 0x000fea0003800000 */
.L_x_4991:
        /* <DEDUP_REMOVED lines=15> */
.L_x_4993:
        /* <DEDUP_REMOVED lines=16> */
.L_x_4994:
        /* <DEDUP_REMOVED lines=16> */
.L_x_4995:
        /* <DEDUP_REMOVED lines=15> */
.L_x_5072:
[----:B------:R-:W-:Y:S05]  /*16ec0*/  BSYNC B2 ;  /* 0x0000000000027941 */ /* 0x000fea0003800000 */
.L_x_4996:
        /* <DEDUP_REMOVED lines=11> */
.L_x_4999:
[----:B------:R-:W-:Y:S05]  /*16f80*/  BSYNC B2 ;  /* 0x0000000000027941 */ /* 0x000fea0003800000 */
.L_x_4998:
        /* <DEDUP_REMOVED lines=13> */
.L_x_5000:
        /* <DEDUP_REMOVED lines=15> */
.L_x_5001:
        /* <DEDUP_REMOVED lines=15> */
.L_x_5002:
        /* <DEDUP_REMOVED lines=12> */
.L_x_4987:
[----:B------:R-:W-:Y:S05]  /*17300*/  BSYNC B1 ;  /* 0x0000000000017941 */ /* 0x000fea0003800000 */
.L_x_4986:
[----:B------:R-:W3:Y:S01]  /*17310*/  LDL R2, [R1+0x20] ;  /* 0x0000200001027983 */ /* 0x000ee20000100800 */
[----:B------:R-:W-:Y:S01]  /*17320*/  VIADD R0, R0, 0xfffffffe ;  /* 0xfffffffe00007836 */ /* 0x000fe20000000000 */
[----:B---3--:R-:W-:-:S13]  /*17330*/  ISETP.GT.AND P0, PT, R6, R2, PT ;  /* 0x000000020600720c */ /* 0x008fda0003f04270 */
[----:B------:R-:W-:Y:S05]  /*17340*/  @P0 BRA `(.L_x_5003) ;  /* 0xffffffe8000c0947 */ /* 0x000fea000383ffff */
.L_x_4949:
[----:B------:R-:W-:Y:S05]  /*17350*/  BSYNC B0 ;  /* 0x0000000000007941 */ /* 0x000fea0003800000 */
.L_x_4948:
        /* <DEDUP_REMOVED lines=18> */
.L_x_5005:
[----:B------:R-:W-:Y:S05]  /*17480*/  BSYNC B0 ;  /* 0x0000000000007941 */ /* 0x000fea0003800000 */
.L_x_5004:
        /* <DEDUP_REMOVED lines=13> */
.L_x_5073:
[----:B------:R-:W-:Y:S05]  /*17560*/  BSYNC B1 ;  /* 0x0000000000017941 */ /* 0x000fea0003800000 */
.L_x_5008:
        /* <DEDUP_REMOVED lines=9> */
.L_x_5011:
[----:B------:R-:W-:Y:S05]  /*17600*/  BSYNC B1 ;  /* 0x0000000000017941 */ /* 0x000fea0003800000 */
.L_x_5010:
        /* <DEDUP_REMOVED lines=14> */
.L_x_5012:
        /* <DEDUP_REMOVED lines=15> */
.L_x_5013:
        /* <DEDUP_REMOVED lines=15> */
.L_x_5014:
        /* <DEDUP_REMOVED lines=10> */
.L_x_5007:
[----:B------:R-:W-:Y:S05]  /*17970*/  BSYNC B0 ;  /* 0x0000000000007941 */ /* 0x000fea0003800000 */
.L_x_5006:
        /* <DEDUP_REMOVED lines=9> */
.L_x_4928:
[----:B------:R-:W-:Y:S05]  /*17a10*/  BSYNC B7 ;  /* 0x0000000000077941 */ /* 0x000fea0003800000 */
.L_x_4926:
        /* <DEDUP_REMOVED lines=9> */
[----:B------:R3:W4:Y:S04]  /*17ab0*/  LDS.128 R16, [R0+0x308d0] ;  /* 0x0308d00000107984 */ /* 0x0007280000000c00 */
[----:B------:R3:W-:Y:S01]  /*17ac0*/  STL [R1], R0 ;  /* 0x0000000001007387 */ /* 0x0007e20000100800 */
[----:B------:R-:W-:Y:S06]  /*17ad0*/  BAR.ARV 0x4, 0x180 ;  /* 0x0106000000007b1d */ /* 0x000fec0000002000 */
[----:B------:R-:W-:Y:S05]  /*17ae0*/  BRA `(.L_x_5016) ;  /* 0x0000000800e47947 */ /* 0x000fea0003800000 */
.L_x_5015:
        /* <DEDUP_REMOVED lines=37> */
.L_x_5083:
[----:B------:R-:W-:Y:S02]  /*17d40*/  ULDC UR4, c[0x0][0xc38] ;  /* 0x00030e0000047ab9 */ /* 0x000fe40000000800 */
[----:B------:R-:W-:-:S04]  /*17d50*/  IMAD.U32 R4, RZ, RZ, UR4 ;  /* 0x00000004ff047e24 */ /* 0x000fc8000f8e00ff */
[----:B----4-:R-:W-:-:S04]  /*17d60*/  IMAD R16, R16, R4, RZ ;  /* 0x0000000410107224 */ /* 0x010fc800078e02ff */
[----:B------:R-:W-:-:S05]  /*17d70*/  IMAD.IADD R5, R5, 0x1, R16 ;  /* 0x0000000105057824 */ /* 0x000fca00078e0210 */
[----:B------:R-:W-:-:S13]  /*17d80*/  ISETP.GT.AND P6, PT, R5, R0, PT ;  /* 0x000000000500720c */ /* 0x000fda0003fc4270 */
[----:B------:R-:W-:Y:S05]  /*17d90*/  @P6 BRA `(.L_x_5018) ;  /* 0x0000000000a06947 */ /* 0x000fea0003800000 */
.L_x_5023:
[----:B------:R-:W4:Y:S01]  /*17da0*/  LDC R2, c[0x0][0xc3c] ;  /* 0x00030f00ff027b82 */ /* 0x000f220000000800 */
[----:B------:R-:W-:-:S05]  /*17db0*/  VIADD R19, R19, 0x1f ;  /* 0x0000001f13137836 */ /* 0x000fca0000000000 */
[----:B----4-:R-:W-:-:S13]  /*17dc0*/  ISETP.GE.AND P6, PT, R19, R2, PT ;  /* 0x000000021300720c */ /* 0x010fda0003fc6270 */
[----:B------:R-:W-:Y:S05]  /*17dd0*/  @P6 BRA `(.L_x_5019) ;  /* 0x0000000400dc6947 */ /* 0x000fea0003800000 */
[----:B---3--:R-:W3:Y:S01]  /*17de0*/  S2R R3, SR_TID.X ;  /* 0x0000000000037919 */ /* 0x008ee20000002100 */
[----:B------:R-:W-:Y:S01]  /*17df0*/  BSSY B0, `(.L_x_5020) ;  /* 0x000000a000007945 */ /* 0x000fe20003800000 */
[----:B---3--:R-:W-:-:S05]  /*17e00*/  LOP3.LUT R3, R3, 0x1f, RZ, 0xc0, !PT ;  /* 0x0000001f03037812 */ /* 0x008fca00078ec0ff */
[----:B------:R-:W-:-:S05]  /*17e10*/  IMAD.IADD R4, R19, 0x1, R3 ;  /* 0x0000000113047824 */ /* 0x000fca00078e0203 */
[----:B------:R-:W-:Y:S01]  /*17e20*/  ISETP.GE.OR P6, PT, R4, R2, !P0 ;  /* 0x000000020400720c */ /* 0x000fe200047c6670 */
[----:B------:R-:W-:-:S12]  /*17e30*/  IMAD.MOV.U32 R2, RZ, RZ, RZ ;  /* 0x000000ffff027224 */ /* 0x000fd800078e00ff */
[----:B------:R-:W-:Y:S05]  /*17e40*/  @P6 BRA `(.L_x_5021) ;  /* 0x0000000000106947 */ /* 0x000fea0003800000 */
[----:B------:R-:W3:Y:S01]  /*17e50*/  LDC.64 R2, c[0x0][0xc80] ;  /* 0x00032000ff027b82 */ /* 0x000ee20000000a00 */
[----:B------:R-:W-:Y:S01]  /*17e60*/  ULDC.64 UR4, c[0x0][0x208] ;  /* 0x0000820000047ab9 */ /* 0x000fe20000000a00 */
[----:B---3--:R-:W-:-:S06]  /*17e70*/  IMAD.WIDE R2, R4, 0x4, R2 ;  /* 0x0000000404027825 */ /* 0x008fcc00078e0202 */
[----:B------:R3:W5:Y:S02]  /*17e80*/  LDG.E R2, desc[UR4][R2.64] ;  /* 0x0000000402027981 */ /* 0x000764000c1e1900 */
.L_x_5021:
[----:B------:R-:W-:Y:S05]  /*17e90*/  BSYNC B0 ;  /* 0x0000000000007941 */ /* 0x000fea0003800000 */
.L_x_5020:
        /* <DEDUP_REMOVED lines=18> */
.L_x_5091:
[----:B------:R-:W-:Y:S02]  /*17fc0*/  ULDC UR4, c[0x0][0xc38] ;  /* 0x00030e0000047ab9 */ /* 0x000fe40000000800 */
[----:B------:R-:W-:-:S04]  /*17fd0*/  IMAD.U32 R4, RZ, RZ, UR4 ;  /* 0x00000004ff047e24 */ /* 0x000fc8000f8e00ff */
[----:B----4-:R-:W-:-:S04]  /*17fe0*/  IMAD R16, R16, R4, RZ ;  /* 0x0000000410107224 */ /* 0x010fc800078e02ff */
[----:B------:R-:W-:-:S05]  /*17ff0*/  IMAD.IADD R5, R16, 0x1, R5 ;  /* 0x0000000110057824 */ /* 0x000fca00078e0205 */
[----:B------:R-:W-:-:S13]  /*18000*/  ISETP.GT.AND P6, PT, R5, R0, PT ;  /* 0x000000000500720c */ /* 0x000fda0003fc4270 */
[----:B------:R-:W-:Y:S05]  /*18010*/  @!P6 BRA `(.L_x_5023) ;  /* 0xfffffffc0060e947 */ /* 0x000fea000383ffff */
.L_x_5018:
        /* <DEDUP_REMOVED lines=8> */
.L_x_5095:
[----:B------:R-:W-:Y:S01]  /*180a0*/  ISETP.NE.AND P0, PT, R5, RZ, PT ;  /* 0x000000ff0500720c */ /* 0x000fe20003f05270 */
[----:B------:R-:W-:-:S12]  /*180b0*/  IMAD.MOV.U32 R5, RZ, RZ, RZ ;  /* 0x000000ffff057224 */ /* 0x000fd800078e00ff */
[----:B------:R-:W-:Y:S05]  /*180c0*/  @!P0 BRA `(.L_x_5025) ;  /* 0x0000000000148947 */ /* 0x000fea0003800000 */
[----:B------:R-:W-:Y:S01]  /*180d0*/  UMOV UR4, 0xffffffff ;  /* 0xffffffff00047882 */ /* 0x000fe20000000000 */
[----:B-1----:R-:W-:Y:S02]  /*180e0*/  VIADD R12, R6, 0xffffffff ;  /* 0xffffffff060c7836 */ /* 0x002fe40000000000 */
[----:B------:R-:W-:Y:S05]  /*180f0*/  BRA.DIV UR4, `(.L_x_5026) ;  /* 0x00000026048c7947 */ /* 0x000fea000b800000 */
[----:B---3--:R1:W3:Y:S02]  /*18100*/  SHFL.IDX PT, R3, R3, R12, 0x1f ;  /* 0x00001f0c03037589 */ /* 0x0082e400000e0000 */
.L_x_5098:
[----:B---3--:R-:W-:-:S07]  /*18110*/  IMAD.MOV.U32 R5, RZ, RZ, R3 ;  /* 0x000000ffff057224 */ /* 0x008fce00078e0003 */
.L_x_5025:
[----:B---34-:R-:W3:Y:S01]  /*18120*/  LDC.64 R2, c[0x0][0xc90] ;  /* 0x00032400ff027b82 */ /* 0x018ee20000000a00 */
[----:B------:R-:W-:Y:S01]  /*18130*/  IMAD.IADD R19, R6, 0x1, R19 ;  /* 0x0000000106137824 */ /* 0x000fe200078e0213 */
[----:B------:R-:W-:-:S03]  /*18140*/  ULDC.64 UR4, c[0x0][0x208] ;  /* 0x0000820000047ab9 */ /* 0x000fc60000000a00 */
[----:B---3--:R-:W-:-:S05]  /*18150*/  IMAD.WIDE R2, R19, 0x4, R2 ;  /* 0x0000000413027825 */ /* 0x008fca00078e0202 */
[----:B--2---:R-:W0:Y:S01]  /*18160*/  LDG.E R7, desc[UR4][R2.64] ;  /* 0x0000000402077981 */ /* 0x004e22000c1e1900 */
[----:B------:R-:W-:-:S04]  /*18170*/  IMAD R16, R5, R4, R16 ;  /* 0x0000000405107224 */ /* 0x000fc800078e0210 */
[----:B------:R-:W-:Y:S02]  /*18180*/  IMAD.IADD R0, R0, 0x1, -R16 ;  /* 0x0000000100007824 */ /* 0x000fe400078e0a10 */
[----:B0-----:R-:W-:-:S05]  /*18190*/  IMAD R6, R17, R7, RZ ;  /* 0x0000000711067224 */ /* 0x001fca00078e02ff */
        /* <DEDUP_REMOVED lines=28> */
[----:B------:R-:W-:Y:S01]  /*18360*/  VIADDMNMX R4, R3, R4, R7, PT ;  /* 0x0000000403047246 */ /* 0x000fe20003800107 */
[----:B------:R-:W-:-:S03]  /*18370*/  IMAD.IADD R5, R0, 0x1, R5 ;  /* 0x0000000100057824 */ /* 0x000fc600078e0205 */
        /* <DEDUP_REMOVED lines=29> */
.L_x_5019:
[----:B------:R-:W-:Y:S01]  /*18550*/  UMOV UR4, URZ ;  /* 0x0000003f00047c82 */ /* 0x000fe20008000000 */
[----:B------:R-:W-:Y:S01]  /*18560*/  UMOV UR5, URZ ;  /* 0x0000003f00057c82 */ /* 0x000fe20008000000 */
[----:B------:R-:W-:Y:S01]  /*18570*/  ULDC UR6, c[0x0][0xc3c] ;  /* 0x00030f0000067ab9 */ /* 0x000fe20000000800 */
[----:B------:R-:W-:Y:S02]  /*18580*/  IMAD.MOV.U32 R16, RZ, RZ, R0 ;  /* 0x000000ffff107224 */ /* 0x000fe400078e0000 */
[----:B------:R-:W-:Y:S02]  /*18590*/  IMAD.U32 R17, RZ, RZ, UR4 ;  /* 0x00000004ff117e24 */ /* 0x000fe4000f8e00ff */
[----:B------:R-:W-:Y:S02]  /*185a0*/  IMAD.U32 R18, RZ, RZ, UR5 ;  /* 0x00000005ff127e24 */ /* 0x000fe4000f8e00ff */
[----:B------:R-:W-:-:S07]  /*185b0*/  IMAD.U32 R19, RZ, RZ, UR6 ;  /* 0x00000006ff137e24 */ /* 0x000fce000f8e00ff */
.L_x_5027:
[----:B------:R4:W5:Y:S01]  /*185c0*/  LDL R2, [R1] ;  /* 0x0000000001027983 */ /* 0x0009620000100800 */
[----:B------:R-:W0:Y:S01]  /*185d0*/  S2R R0, SR_TID.X ;  /* 0x0000000000007919 */ /* 0x000e220000002100 */
[----:B------:R-:W-:Y:S05]  /*185e0*/  WARPSYNC.ALL ;  /* 0x0000000000007948 */ /* 0x000fea0003800000 */
[----:B0-----:R-:W-:Y:S01]  /*185f0*/  LOP3.LUT R0, R0, 0x1f, RZ, 0xc0, !PT ;  /* 0x0000001f00007812 */ /* 0x001fe200078ec0ff */
[----:B------:R-:W-:Y:S03]  /*18600*/  BAR.SYNC.DEFER_BLOCKING 0x4, 0x180 ;  /* 0x0106000000007b1d */ /* 0x000fe60000010000 */
[----:B------:R-:W-:-:S13]  /*18610*/  ISETP.NE.AND P0, PT, R0, RZ, PT ;  /* 0x000000ff0000720c */ /* 0x000fda0003f05270 */
[----:B---3--:R-:W5:Y:S01]  /*18620*/  @!P0 S2R R3, SR_CgaCtaId ;  /* 0x0000000000038919 */ /* 0x008f620000008800 */
[----:B------:R-:W-:-:S04]  /*18630*/  @!P0 MOV R0, 0x400 ;  /* 0x0000040000008802 */ /* 0x000fc80000000f00 */
[----:B-----5:R-:W-:-:S05]  /*18640*/  @!P0 LEA R2, R3, R0, 0x18 ;  /* 0x0000000003028211 */ /* 0x020fca00078ec0ff */
[----:B------:R4:W-:Y:S04]  /*18650*/  @!P0 STS.128 [R2+0x308d0], R16 ;  /* 0x0308d01002008388 */ /* 0x0009e80000000c00 */
[----:B------:R4:W-:Y:S01]  /*18660*/  @!P0 STL [R1], R2 ;  /* 0x0000000201008387 */ /* 0x0009e20000100800 */
[----:B------:R-:W-:Y:S06]  /*18670*/  BAR.ARV 0x5, 0x180 ;  /* 0x0146000000007b1d */ /* 0x000fec0000002000 */
.L_x_5016:
[----:B------:R-:W-:Y:S02]  /*18680*/  ULDC UR4, c[0x0][0xc3c] ;  /* 0x00030f0000047ab9 */ /* 0x000fe40000000800 */
[----:B----4-:R-:W-:-:S13]  /*18690*/  ISETP.GE.AND P0, PT, R19, UR4, PT ;  /* 0x0000000413007c0c */ /* 0x010fda000bf06270 */
[----:B------:R-:W-:Y:S05]  /*186a0*/  @!P0 BRA `(.L_x_5028) ;  /* 0xffffffa400008947 */ /* 0x000fea000383ffff */
[----:B------:R-:W-:Y:S05]  /*186b0*/  BSYNC B8 ;  /* 0x0000000000087941 */ /* 0x000fea0003800000 */
.L_x_4914:
[----:B---3--:R-:W3:Y:S01]  /*186c0*/  LDL.LU R0, [R1+0x38] ;  /* 0x0000380001007983 */ /* 0x008ee20000300800 */
        /* <DEDUP_REMOVED lines=11> */
.L_x_5099:
[----:B------:R-:W-:Y:S05]  /*18780*/  BSYNC B0 ;  /* 0x0000000000007941 */ /* 0x000fea0003800000 */
.L_x_5029:
[----:B------:R-:W-:-:S03]  /*18790*/  UMOV UR4, 0xffffffff ;  /* 0xffffffff00047882 */ /* 0x000fc60000000000 */
[----:B------:R-:W-:Y:S05]  /*187a0*/  BRA.DIV UR4, `(.L_x_5031) ;  /* 0x00000022041c7947 */ /* 0x000fea000b800000 */
[----:B------:R-:W3:Y:S02]  /*187b0*/  S2R R2, SR_TID.X ;  /* 0x0000000000027919 */ /* 0x000ee40000002100 */
[----:B---3--:R-:W-:-:S04]  /*187c0*/  SHF.R.U32.HI R2, RZ, 0x5, R2 ;  /* 0x00000005ff027819 */ /* 0x008fc80000011602 */
[----:B------:R-:W-:-:S05]  /*187d0*/  LOP3.LUT R2, R2, 0x3, RZ, 0xc0, !PT ;  /* 0x0000000302027812 */ /* 0x000fca00078ec0ff */
[----:B------:R3:W4:Y:S02]  /*187e0*/  SHFL.IDX PT, R14, R2, RZ, 0x1f ;  /* 0x00001fff020e7589 */ /* 0x00072400000e0000 */
.L_x_5102:
[----:B----4-:R-:W-:Y:S01]  /*187f0*/  ISETP.NE.AND P0, PT, R14, RZ, PT ;  /* 0x000000ff0e00720c */ /* 0x010fe20003f05270 */
[----:B------:R-:W-:-:S12]  /*18800*/  BSSY B0, `(.L_x_5032) ;  /* 0x0000029000007945 */ /* 0x000fd80003800000 */
[----:B------:R-:W-:Y:S05]  /*18810*/  @P0 BRA `(.L_x_5033) ;  /* 0x00000000009c0947 */ /* 0x000fea0003800000 */
[----:B------:R-:W-:-:S03]  /*18820*/  UMOV UR4, 0xffffffff ;  /* 0xffffffff00047882 */ /* 0x000fc60000000000 */
[----:B------:R-:W-:Y:S05]  /*18830*/  BRA.DIV UR4, `(.L_x_5034) ;  /* 0x00000022042c7947 */ /* 0x000fea000b800000 */
[----:B------:R-:W-:-:S13]  /*18840*/  ELECT P6, URZ, PT ;  /* 0x00000000003f782f */ /* 0x000fda00038c0000 */
.L_x_5105:
        /* <DEDUP_REMOVED lines=8> */
.L_x_5035:
        /* <DEDUP_REMOVED lines=14> */
.L_x_5106:
[----:B------:R-:W2:Y:S02]  /*189b0*/  SYNCS.PHASECHK.TRANS64.TRYWAIT P0, [R7+URZ], R2 ;  /* 0x00000002070075a7 */ /* 0x000ea4000800017f */
[----:B--2---:R-:W-:Y:S05]  /*189c0*/  @!P0 BRA `(.L_x_5037) ;  /* 0x0000001c00fc8947 */ /* 0x004fea0003800000 */
.L_x_5107:
[----:B------:R-:W-:Y:S05]  /*189d0*/  @!P2 BRA `(.L_x_5038) ;  /* 0x000000000004a947 */ /* 0x000fea0003800000 */
[----:B------:R-:W-:Y:S01]  /*189e0*/  BPT.TRAP 0x1 ;  /* 0x000000040000795c */ /* 0x000fe20000300000 */
.L_x_5038:
[----:B------:R-:W3:Y:S01]  /*189f0*/  LDL.LU R4, [R1+0x4] ;  /* 0x0000040001047983 */ /* 0x000ee20000300800 */
[----:B------:R-:W-:-:S04]  /*18a00*/  VIADD R0, R0, 0x30860 ;  /* 0x0003086000007836 */ /* 0x000fc80000000000 */
[----:B---3--:R-:W-:-:S04]  /*18a10*/  IMAD R4, R4, 0x8, R0 ;  /* 0x0000000804047824 */ /* 0x008fc800078e0200 */
[----:B------:R-:W3:Y:S02]  /*18a20*/  SYNCS.PHASECHK.TRANS64.TRYWAIT P0, [R4+URZ], R5 ;  /* 0x00000005040075a7 */ /* 0x000ee4000800017f */
[----:B---3--:R-:W-:Y:S05]  /*18a30*/  @!P0 BRA `(.L_x_5039) ;  /* 0x0000001c00f48947 */ /* 0x008fea0003800000 */
.L_x_5108:
[----:B------:R-:W-:-:S07]  /*18a40*/  IMAD R3, R3, 0x8, R0 ;  /* 0x0000000803037824 */ /* 0x000fce00078e0200 */
.L_x_5040:
[----:B----4-:R4:W0:Y:S02]  /*18a50*/  SYNCS.PHASECHK.TRANS64.TRYWAIT P0, [R3+URZ], R2 ;  /* 0x00000002030075a7 */ /* 0x010824000800017f */
[----:B0-----:R-:W-:Y:S05]  /*18a60*/  @!P0 NANOSLEEP.SYNCS 0x989680 ;  /* 0x009896800000895d */ /* 0x001fea0003900000 */
[----:B------:R-:W0:Y:S02]  /*18a70*/  @!P0 SYNCS.PHASECHK.TRANS64 P0, [R3+URZ], R2 ;  /* 0x00000002030085a7 */ /* 0x000e24000800007f */
[----:B0-----:R-:W-:Y:S05]  /*18a80*/  @!P0 BRA `(.L_x_5040) ;  /* 0xfffffffc00f08947 */ /* 0x001fea000383ffff */
.L_x_5033:
[----:B------:R-:W-:Y:S05]  /*18a90*/  BSYNC B0 ;  /* 0x0000000000007941 */ /* 0x000fea0003800000 */
.L_x_5032:
[----:B------:R-:W-:Y:S05]  /*18aa0*/  EXIT ;  /* 0x000000000000794d */ /* 0x000fea0003800000 */
.L_x_4816:
[----:B0-----:R-:W-:-:S04]  /*18ab0*/  IMAD.U32 R3, RZ, RZ, UR38 ;  /* 0x00000026ff037e24 */ /* 0x001fc8000f8e00ff */
[----:B------:R0:W1:Y:S03]  /*18ac0*/  SYNCS.PHASECHK.TRANS64.TRYWAIT P1, [R3+URZ+0x30800], R0 ;  /* 0x03080000030075a7 */ /* 0x000066000802017f */
[----:B-1----:R-:W-:Y:S05]  /*18ad0*/  @!P1 NANOSLEEP.SYNCS 0x989680 ;  /* 0x009896800000995d */ /* 0x002fea0003900000 */
[----:B------:R-:W1:Y:S02]  /*18ae0*/  @!P1 SYNCS.PHASECHK.TRANS64 P1, [R3+URZ+0x30800], R0 ;  /* 0x03080000030095a7 */ /* 0x000e64000802007f */
[----:B-1----:R-:W-:Y:S05]  /*18af0*/  @!P1 BRA `(.L_x_4816) ;  /* 0xfffffffc00ec9947 */ /* 0x002fea000383ffff */
[----:B------:R-:W-:Y:S05]  /*18b00*/  BRA `(.L_x_5041) ;  /* 0xfffffe90008c7947 */ /* 0x000fea000383ffff */
.L_x_4820:
[----:B-1----:R1:W3:Y:S02]  /*18b10*/  SYNCS.PHASECHK.TRANS64.TRYWAIT P1, [R11+URZ+0x30830], R0 ;  /* 0x030830000b0075a7 */ /* 0x0022e4000802017f */
[----:B---3--:R-:W-:Y:S05]  /*18b20*/  @!P1 NANOSLEEP.SYNCS 0x989680 ;  /* 0x009896800000995d */ /* 0x008fea0003900000 */
[----:B------:R-:W3:Y:S02]  /*18b30*/  @!P1 SYNCS.PHASECHK.TRANS64 P1, [R11+URZ+0x30830], R0 ;  /* 0x030830000b0095a7 */ /* 0x000ee4000802007f */
[----:B---3--:R-:W-:Y:S05]  /*18b40*/  @!P1 BRA `(.L_x_4820) ;  /* 0xfffffffc00f09947 */ /* 0x008fea000383ffff */
[----:B------:R-:W-:Y:S05]  /*18b50*/  BRA `(.L_x_4819) ;  /* 0xfffffe9000c07947 */ /* 0x000fea000383ffff */
.L_x_4836:
[----:B-1----:R-:W-:-:S04]  /*18b60*/  IMAD.U32 R12, RZ, RZ, UR7 ;  /* 0x00000007ff0c7e24 */ /* 0x002fc8000f8e00ff */
[----:B------:R1:W2:Y:S03]  /*18b70*/  SYNCS.PHASECHK.TRANS64.TRYWAIT P1, [R12+URZ+0x30830], R9 ;  /* 0x030830090c0075a7 */ /* 0x0002a6000802017f */
[----:B--2---:R-:W-:Y:S05]  /*18b80*/  @!P1 NANOSLEEP.SYNCS 0x989680 ;  /* 0x009896800000995d */ /* 0x004fea0003900000 */
[----:B------:R-:W2:Y:S02]  /*18b90*/  @!P1 SYNCS.PHASECHK.TRANS64 P1, [R12+URZ+0x30830], R9 ;  /* 0x030830090c0095a7 */ /* 0x000ea4000802007f */
[----:B--2---:R-:W-:Y:S05]  /*18ba0*/  @!P1 BRA `(.L_x_4836) ;  /* 0xfffffffc00ec9947 */ /* 0x004fea000383ffff */
[----:B------:R-:W-:Y:S05]  /*18bb0*/  BRA `(.L_x_4835) ;  /* 0xfffffec400647947 */ /* 0x000fea000383ffff */
.L_x_4840:
[----:B01----:R-:W-:-:S04]  /*18bc0*/  IMAD.U32 R9, RZ, RZ, UR6 ;  /* 0x00000006ff097e24 */ /* 0x003fc8000f8e00ff */
[----:B------:R0:W1:Y:S03]  /*18bd0*/  SYNCS.PHASECHK.TRANS64.TRYWAIT P1, [R9+URZ+0x30850], R0 ;  /* 0x03085000090075a7 */ /* 0x000066000802017f */
[----:B-1----:R-:W-:Y:S05]  /*18be0*/  @!P1 NANOSLEEP.SYNCS 0x989680 ;  /* 0x009896800000995d */ /* 0x002fea0003900000 */
[----:B------:R-:W1:Y:S02]  /*18bf0*/  @!P1 SYNCS.PHASECHK.TRANS64 P1, [R9+URZ+0x30850], R0 ;  /* 0x03085000090095a7 */ /* 0x000e64000802007f */
[----:B-1----:R-:W-:Y:S05]  /*18c00*/  @!P1 BRA `(.L_x_4840) ;  /* 0xfffffffc00ec9947 */ /* 0x002fea000383ffff */
[----:B------:R-:W-:Y:S05]  /*18c10*/  BRA `(.L_x_4839) ;  /* 0xfffffed0000c7947 */ /* 0x000fea000383ffff */
.L_x_4857:
[----:B-1----:R-:W-:-:S04]  /*18c20*/  IMAD.U32 R4, RZ, RZ, UR6 ;  /* 0x00000006ff047e24 */ /* 0x002fc8000f8e00ff */
[----:B------:R1:W2:Y:S03]  /*18c30*/  SYNCS.PHASECHK.TRANS64.TRYWAIT P1, [R4+URZ+0x30830], R3 ;  /* 0x03083003040075a7 */ /* 0x0002a6000802017f */
[----:B--2---:R-:W-:Y:S05]  /*18c40*/  @!P1 NANOSLEEP.SYNCS 0x989680 ;  /* 0x009896800000995d */ /* 0x004fea0003900000 */
[----:B------:R-:W2:Y:S02]  /*18c50*/  @!P1 SYNCS.PHASECHK.TRANS64 P1, [R4+URZ+0x30830], R3 ;  /* 0x03083003040095a7 */ /* 0x000ea4000802007f */
[----:B--2---:R-:W-:Y:S05]  /*18c60*/  @!P1 BRA `(.L_x_4857) ;  /* 0xfffffffc00ec9947 */ /* 0x004fea000383ffff */
[----:B------:R-:W-:Y:S05]  /*18c70*/  BRA `(.L_x_4856) ;  /* 0xfffffefc00547947 */ /* 0x000fea000383ffff */
.L_x_4861:
[----:B01----:R-:W-:-:S04]  /*18c80*/  IMAD.U32 R3, RZ, RZ, UR10 ;  /* 0x0000000aff037e24 */ /* 0x003fc8000f8e00ff */
[----:B------:R0:W1:Y:S03]  /*18c90*/  SYNCS.PHASECHK.TRANS64.TRYWAIT P1, [R3+URZ+0x30850], R0 ;  /* 0x03085000030075a7 */ /* 0x000066000802017f */
[----:B-1----:R-:W-:Y:S05]  /*18ca0*/  @!P1 NANOSLEEP.SYNCS 0x989680 ;  /* 0x009896800000995d */ /* 0x002fea0003900000 */
[----:B------:R-:W1:Y:S02]  /*18cb0*/  @!P1 SYNCS.PHASECHK.TRANS64 P1, [R3+URZ+0x30850], R0 ;  /* 0x03085000030095a7 */ /* 0x000e64000802007f */
[----:B-1----:R-:W-:Y:S05]  /*18cc0*/  @!P1 BRA `(.L_x_4861) ;  /* 0xfffffffc00ec9947 */ /* 0x002fea000383ffff */
[----:B------:R-:W-:Y:S05]  /*18cd0*/  BRA `(.L_x_4860) ;  /* 0xffffff0400fc7947 */ /* 0x000fea000383ffff */
.L_x_4867:
[----:B-1----:R-:W-:-:S04]  /*18ce0*/  IMAD.U32 R4, RZ, RZ, UR6 ;  /* 0x00000006ff047e24 */ /* 0x002fc8000f8e00ff */
[----:B------:R1:W2:Y:S03]  /*18cf0*/  SYNCS.PHASECHK.TRANS64.TRYWAIT P1, [R4+URZ+0x30830], R3 ;  /* 0x03083003040075a7 */ /* 0x0002a6000802017f */
[----:B--2---:R-:W-:Y:S05]  /*18d00*/  @!P1 NANOSLEEP.SYNCS 0x989680 ;  /* 0x009896800000995d */ /* 0x004fea0003900000 */
[----:B------:R-:W2:Y:S02]  /*18d10*/  @!P1 SYNCS.PHASECHK.TRANS64 P1, [R4+URZ+0x30830], R3 ;  /* 0x03083003040095a7 */ /* 0x000ea4000802007f */
[----:B--2---:R-:W-:Y:S05]  /*18d20*/  @!P1 BRA `(.L_x_4867) ;  /* 0xfffffffc00ec9947 */ /* 0x004fea000383ffff */
[----:B------:R-:W-:Y:S05]  /*18d30*/  BRA `(.L_x_4866) ;  /* 0xffffff2000447947 */ /* 0x000fea000383ffff */
.L_x_4871:
[----:B01----:R-:W-:-:S04]  /*18d40*/  IMAD.U32 R3, RZ, RZ, UR10 ;  /* 0x0000000aff037e24 */ /* 0x003fc8000f8e00ff */
[----:B------:R0:W1:Y:S03]  /*18d50*/  SYNCS.PHASECHK.TRANS64.TRYWAIT P1, [R3+URZ+0x30850], R0 ;  /* 0x03085000030075a7 */ /* 0x000066000802017f */
[----:B-1----:R-:W-:Y:S05]  /*18d60*/  @!P1 NANOSLEEP.SYNCS 0x989680 ;  /* 0x009896800000995d */ /* 0x002fea0003900000 */
[----:B------:R-:W1:Y:S02]  /*18d70*/  @!P1 SYNCS.PHASECHK.TRANS64 P1, [R3+URZ+0x30850], R0 ;  /* 0x03085000030095a7 */ /* 0x000e64000802007f */
[----:B-1----:R-:W-:Y:S05]  /*18d80*/  @!P1 BRA `(.L_x_4871) ;  /* 0xfffffffc00ec9947 */ /* 0x002fea000383ffff */
[----:B------:R-:W-:Y:S05]  /*18d90*/  BRA `(.L_x_4870) ;  /* 0xffffff2800ec7947 */ /* 0x000fea000383ffff */
.L_x_4884:
[----:B-1----:R-:W-:-:S04]  /*18da0*/  IMAD.U32 R7, RZ, RZ, UR5 ;  /* 0x00000005ff077e24 */ /* 0x002fc8000f8e00ff */
[----:B------:R1:W2:Y:S03]  /*18db0*/  SYNCS.PHASECHK.TRANS64.TRYWAIT P0, [R7+URZ+0x30850], R0 ;  /* 0x03085000070075a7 */ /* 0x0002a6000800017f */
[----:B--2---:R-:W-:Y:S05]  /*18dc0*/  @!P0 NANOSLEEP.SYNCS 0x989680 ;  /* 0x009896800000895d */ /* 0x004fea0003900000 */
[----:B------:R-:W2:Y:S02]  /*18dd0*/  @!P0 SYNCS.PHASECHK.TRANS64 P0, [R7+URZ+0x30850], R0 ;  /* 0x03085000070085a7 */ /* 0x000ea4000800007f */
[----:B--2---:R-:W-:Y:S05]  /*18de0*/  @!P0 BRA `(.L_x_4884) ;  /* 0xfffffffc00ec8947 */ /* 0x004fea000383ffff */
[----:B------:R-:W-:Y:S05]  /*18df0*/  BRA `(.L_x_4883) ;  /* 0xffffff5800dc7947 */ /* 0x000fea000383ffff */
.L_x_4934:
        /* <DEDUP_REMOVED lines=11> */
.L_x_5043:
[----:B------:R-:W-:Y:S05]  /*18eb0*/  BSYNC B0 ;  /* 0x0000000000007941 */ /* 0x000fea0003800000 */
.L_x_5042:
[----:B------:R-:W-:Y:S05]  /*18ec0*/  BRA `(.L_x_5044) ;  /* 0xffffffa800c07947 */ /* 0x000fea000383ffff */
.L_x_4936:
[----:B------:R-:W-:Y:S01]  /*18ed0*/  BSSY B0, `(.L_x_5045) ;  /* 0x0000006000007945 */ /* 0x000fe20003800000 */
[----:B------:R-:W-:-:S07]  /*18ee0*/  IMAD.MOV.U32 R15, RZ, RZ, -0x1 ;  /* 0xffffffffff0f7424 */ /* 0x000fce00078e00ff */
[----:B012-4-:R-:W-:Y:S05]  /*18ef0*/  WARPSYNC.COLLECTIVE R15, `(.L_x_5046) ;  /* 0x000000000f0c7348 */ /* 0x017fea0003c00000 */
[----:B------:R-:W-:Y:S02]  /*18f00*/  ELECT P6, UR62, PT ;  /* 0x00000000003e782f */ /* 0x000fe400038c0000 */
[----:B------:R-:W-:Y:S01]  /*18f10*/  MOV R14, UR62 ;  /* 0x0000003e000e7c02 */ /* 0x000fe20008000f00 */
[----:B012-4-:R-:W-:Y:S10]  /*18f20*/  ENDCOLLECTIVE ;  /* 0x000000000000791b */ /* 0x017ff40003800000 */
.L_x_5046:
[----:B------:R-:W-:Y:S05]  /*18f30*/  BSYNC B0 ;  /* 0x0000000000007941 */ /* 0x000fea0003800000 */
.L_x_5045:
[----:B------:R-:W-:Y:S05]  /*18f40*/  BRA `(.L_x_5047) ;  /* 0xffffffa800cc7947 */ /* 0x000fea000383ffff */
.L_x_4938:
[----:B--2---:R2:W3:Y:S02]  /*18f50*/  SYNCS.PHASECHK.TRANS64.TRYWAIT P0, [R0+URZ+0x30840], R2 ;  /* 0x03084002000075a7 */ /* 0x0044e4000800017f */
[----:B---3--:R-:W-:Y:S05]  /*18f60*/  @!P0 NANOSLEEP.SYNCS 0x989680 ;  /* 0x009896800000895d */ /* 0x008fea0003900000 */
[----:B------:R-:W3:Y:S02]  /*18f70*/  @!P0 SYNCS.PHASECHK.TRANS64 P0, [R0+URZ+0x30840], R2 ;  /* 0x03084002000085a7 */ /* 0x000ee4000800007f */
[----:B---3--:R-:W-:Y:S05]  /*18f80*/  @!P0 BRA `(.L_x_4938) ;  /* 0xfffffffc00f08947 */ /* 0x008fea000383ffff */
[----:B------:R-:W-:Y:S05]  /*18f90*/  BRA `(.L_x_5048) ;  /* 0xffffffac00387947 */ /* 0x000fea000383ffff */
.L_x_4942:
        /* <DEDUP_REMOVED lines=14> */
.L_x_5049:
[----:B------:R-:W-:Y:S02]  /*19080*/  IMAD.MOV.U32 R13, RZ, RZ, R4 ;  /* 0x000000ffff0d7224 */ /* 0x000fe400078e0004 */
[----:B------:R-:W-:-:S07]  /*19090*/  IMAD.MOV.U32 R6, RZ, RZ, R14 ;  /* 0x000000ffff067224 */ /* 0x000fce00078e000e */
[----:B------:R-:W-:Y:S05]  /*190a0*/  WARPSYNC.COLLECTIVE R15, `(.L_x_5050) ;  /* 0x000000000f087348 */ /* 0x000fea0003c00000 */
[----:B------:R0:W1:Y:S02]  /*190b0*/  SHFL.IDX P6, R14, R13, R12, R11 ;  /* 0x0000000c0d0e7389 */ /* 0x00006400000c000b */
[----:B01----:R-:W-:Y:S01]  /*190c0*/  ENDCOLLECTIVE ;  /* 0x000000000000791b */ /* 0x003fe20003800000 */
.L_x_5050:
        /* <DEDUP_REMOVED lines=19> */
.L_x_5051:
[----:B------:R-:W-:Y:S02]  /*19200*/  IMAD.MOV.U32 R13, RZ, RZ, R4 ;  /* 0x000000ffff0d7224 */ /* 0x000fe400078e0004 */
[----:B------:R-:W-:-:S07]  /*19210*/  IMAD.MOV.U32 R9, RZ, RZ, R14 ;  /* 0x000000ffff097224 */ /* 0x000fce00078e000e */
[----:B------:R-:W-:Y:S05]  /*19220*/  WARPSYNC.COLLECTIVE R15, `(.L_x_5052) ;  /* 0x000000000f087348 */ /* 0x000fea0003c00000 */
[----:B------:R0:W1:Y:S02]  /*19230*/  SHFL.IDX P6, R14, R13, R12, R11 ;  /* 0x0000000c0d0e7389 */ /* 0x00006400000c000b */
[----:B01----:R-:W-:Y:S01]  /*19240*/  ENDCOLLECTIVE ;  /* 0x000000000000791b */ /* 0x003fe20003800000 */
.L_x_5052:
[----:B------:R-:W-:Y:S01]  /*19250*/  ULDC.64 UR4, c[0x0][0x208] ;  /* 0x0000820000047ab9 */ /* 0x000fe20000000a00 */
[----:B------:R-:W-:Y:S02]  /*19260*/  IMAD.MOV.U32 R13, RZ, RZ, R3 ;  /* 0x000000ffff0d7224 */ /* 0x000fe400078e0003 */
[----:B------:R-:W-:Y:S02]  /*19270*/  IMAD.MOV.U32 R12, RZ, RZ, 0x2 ;  /* 0x00000002ff0c7424 */ /* 0x000fe400078e00ff */
[----:B------:R-:W-:-:S05]  /*19280*/  IMAD.MOV.U32 R5, RZ, RZ, R14 ;  /* 0x000000ffff057224 */ /* 0x000fca00078e000e */
[----:B------:R-:W-:-:S05]  /*19290*/  @!P3 LEA R8, P5, R8, R5, 0x1 ;  /* 0x000000050808b211 */ /* 0x000fca00078a08ff */
[----:B------:R-:W-:Y:S02]  /*192a0*/  @!P3 IMAD.X R5, RZ, RZ, R9, P5 ;  /* 0x000000ffff05b224 */ /* 0x000fe400028e0609 */
[----:B------:R-:W-:Y:S01]  /*192b0*/  @!P3 IMAD.MOV.U32 R6, RZ, RZ, R8 ;  /* 0x000000ffff06b224 */ /* 0x000fe200078e0008 */
[----:B------:R-:W0:Y:S01]  /*192c0*/  S2R R9, SR_TID.X ;  /* 0x0000000000097919 */ /* 0x000e220000002100 */
[----:B------:R-:W-:Y:S02]  /*192d0*/  @!P3 IMAD.MOV.U32 R7, RZ, RZ, R5 ;  /* 0x000000ffff07b224 */ /* 0x000fe400078e0005 */
[----:B------:R-:W-:-:S03]  /*192e0*/  VIADD R5, R0, 0x20 ;  /* 0x0000002000057836 */ /* 0x000fc60000000000 */
[----:B------:R-:W-:Y:S01]  /*192f0*/  @!PT LDS RZ, [RZ] ;  /* 0x00000000fffff984 */ /* 0x000fe20000000800 */
[----:B------:R-:W-:Y:S01]  /*19300*/  @!PT LDS RZ, [RZ] ;  /* 0x00000000fffff984 */ /* 0x000fe20000000800 */
[----:B------:R-:W-:Y:S01]  /*19310*/  @!PT LDS RZ, [RZ] ;  /* 0x00000000fffff984 */ /* 0x000fe20000000800 */
[----:B------:R1:W-:Y:S04]  /*19320*/  @!P3 LDGSTS.E.BYPASS.LTC128B.128 [R10+0x12c00], desc[UR4][R6.64], !P2 ;  /* 0x12c00000060abfae */ /* 0x0003e8000d101d44 */
[----:B------:R1:W-:Y:S04]  /*19330*/  @!P3 LDGSTS.E.BYPASS.LTC128B.128 [R10+0x16c00], desc[UR4][R6.64+0x80], !P1 ;  /* 0x16c00080060abfae */ /* 0x0003e8000c901d44 */
[----:B------:R1:W-:Y:S01]  /*19340*/  @!P3 LDGSTS.E.BYPASS.LTC128B.128 [R10+0x1ac00], desc[UR4][R6.64+0x100], !P0 ;  /* 0x1ac00100060abfae */ /* 0x0003e2000c101d44 */
[----:B------:R-:W-:-:S13]  /*19350*/  ISETP.GE.AND P3, PT, R5, R2, PT ;  /* 0x000000020500720c */ /* 0x000fda0003f66270 */
[----:B01----:R-:W-:Y:S05]  /*19360*/  WARPSYNC.COLLECTIVE R15, `(.L_x_5053) ;  /* 0x000000000f087348 */ /* 0x003fea0003c00000 */
[----:B------:R2:W3:Y:S02]  /*19370*/  SHFL.IDX P6, R14, R13, R12, R11 ;  /* 0x0000000c0d0e7389 */ /* 0x0004e400000c000b */
[----:B0123--:R-:W-:Y:S01]  /*19380*/  ENDCOLLECTIVE ;  /* 0x000000000000791b */ /* 0x00ffe20003800000 */
.L_x_5053:
[----:B------:R-:W-:Y:S02]  /*19390*/  IMAD.MOV.U32 R13, RZ, RZ, R4 ;  /* 0x000000ffff0d7224 */ /* 0x000fe400078e0004 */
[----:B------:R-:W-:-:S05]  /*193a0*/  IMAD.SHL.U32 R9, R9, 0x8, RZ ;  /* 0x0000000809097824 */ /* 0x000fca00078e00ff */
[----:B------:R-:W-:Y:S01]  /*193b0*/  LOP3.LUT R9, R9, 0x38, RZ, 0xc0, !PT ;  /* 0x0000003809097812 */ /* 0x000fe200078ec0ff */
[----:B------:R-:W-:-:S07]  /*193c0*/  IMAD.MOV.U32 R8, RZ, RZ, R14 ;  /* 0x000000ffff087224 */ /* 0x000fce00078e000e */
[----:B------:R-:W-:Y:S05]  /*193d0*/  WARPSYNC.COLLECTIVE R15, `(.L_x_5054) ;  /* 0x000000000f087348 */ /* 0x000fea0003c00000 */
[----:B------:R0:W1:Y:S02]  /*193e0*/  SHFL.IDX P6, R14, R13, R12, R11 ;  /* 0x0000000c0d0e7389 */ /* 0x00006400000c000b */
[----:B01----:R-:W-:Y:S01]  /*193f0*/  ENDCOLLECTIVE ;  /* 0x000000000000791b */ /* 0x003fe20003800000 */
.L_x_5054:
        /* <DEDUP_REMOVED lines=19> */
.L_x_5055:
[----:B------:R-:W-:Y:S02]  /*19530*/  IMAD.MOV.U32 R13, RZ, RZ, R4 ;  /* 0x000000ffff0d7224 */ /* 0x000fe400078e0004 */
[----:B------:R-:W-:-:S07]  /*19540*/  IMAD.MOV.U32 R6, RZ, RZ, R14 ;  /* 0x000000ffff067224 */ /* 0x000fce00078e000e */
[----:B------:R-:W-:Y:S05]  /*19550*/  WARPSYNC.COLLECTIVE R15, `(.L_x_5056) ;  /* 0x000000000f087348 */ /* 0x000fea0003c00000 */
[----:B------:R0:W1:Y:S02]  /*19560*/  SHFL.IDX P6, R14, R13, R12, R11 ;  /* 0x0000000c0d0e7389 */ /* 0x00006400000c000b */
[----:B01----:R-:W-:Y:S01]  /*19570*/  ENDCOLLECTIVE ;  /* 0x000000000000791b */ /* 0x003fe20003800000 */
.L_x_5056:
        /* <DEDUP_REMOVED lines=19> */
.L_x_5057:
[----:B------:R-:W-:Y:S02]  /*196b0*/  IMAD.MOV.U32 R13, RZ, RZ, R4 ;  /* 0x000000ffff0d7224 */ /* 0x000fe400078e0004 */
[----:B------:R-:W-:-:S07]  /*196c0*/  IMAD.MOV.U32 R6, RZ, RZ, R14 ;  /* 0x000000ffff067224 */ /* 0x000fce00078e000e */
[----:B------:R-:W-:Y:S05]  /*196d0*/  WARPSYNC.COLLECTIVE R15, `(.L_x_5058) ;  /* 0x000000000f087348 */ /* 0x000fea0003c00000 */
[----:B------:R0:W1:Y:S02]  /*196e0*/  SHFL.IDX P6, R14, R13, R12, R11 ;  /* 0x0000000c0d0e7389 */ /* 0x00006400000c000b */
[----:B01----:R-:W-:Y:S01]  /*196f0*/  ENDCOLLECTIVE ;  /* 0x000000000000791b */ /* 0x003fe20003800000 */
.L_x_5058:
        /* <DEDUP_REMOVED lines=19> */
.L_x_5059:
[----:B------:R-:W-:Y:S02]  /*19830*/  IMAD.MOV.U32 R13, RZ, RZ, R4 ;  /* 0x000000ffff0d7224 */ /* 0x000fe400078e0004 */
[----:B------:R-:W-:-:S07]  /*19840*/  IMAD.MOV.U32 R6, RZ, RZ, R14 ;  /* 0x000000ffff067224 */ /* 0x000fce00078e000e */
[----:B------:R-:W-:Y:S05]  /*19850*/  WARPSYNC.COLLECTIVE R15, `(.L_x_5060) ;  /* 0x000000000f087348 */ /* 0x000fea0003c00000 */
[----:B------:R0:W1:Y:S02]  /*19860*/  SHFL.IDX P6, R14, R13, R12, R11 ;  /* 0x0000000c0d0e7389 */ /* 0x00006400000c000b */
[----:B01----:R-:W-:Y:S01]  /*19870*/  ENDCOLLECTIVE ;  /* 0x000000000000791b */ /* 0x003fe20003800000 */
.L_x_5060:
        /* <DEDUP_REMOVED lines=17> */
.L_x_5061:
[----:B------:R-:W-:-:S05]  /*19990*/  VIADD R7, R0, 0x60 ;  /* 0x0000006000077836 */ /* 0x000fca0000000000 */
[----:B------:R-:W-:Y:S01]  /*199a0*/  ISETP.GE.AND P4, PT, R7, R2, PT ;  /* 0x000000020700720c */ /* 0x000fe20003f86270 */
[----:B------:R-:W-:Y:S02]  /*199b0*/  IMAD.MOV.U32 R13, RZ, RZ, R4 ;  /* 0x000000ffff0d7224 */ /* 0x000fe400078e0004 */
[----:B------:R-:W-:-:S10]  /*199c0*/  IMAD.MOV.U32 R6, RZ, RZ, R14 ;  /* 0x000000ffff067224 */ /* 0x000fd400078e000e */
[----:B------:R-:W-:Y:S05]  /*199d0*/  WARPSYNC.COLLECTIVE R15, `(.L_x_5062) ;  /* 0x000000000f087348 */ /* 0x000fea0003c00000 */
[----:B------:R0:W1:Y:S02]  /*199e0*/  SHFL.IDX P6, R14, R13, R12, R11 ;  /* 0x0000000c0d0e7389 */ /* 0x00006400000c000b */
[----:B01----:R-:W-:Y:S01]  /*199f0*/  ENDCOLLECTIVE ;  /* 0x000000000000791b */ /* 0x003fe20003800000 */
.L_x_5062:
        /* <DEDUP_REMOVED lines=17> */
.L_x_5063:
[----:B------:R-:W-:Y:S02]  /*19b10*/  IMAD.MOV.U32 R13, RZ, RZ, R4 ;  /* 0x000000ffff0d7224 */ /* 0x000fe400078e0004 */
[----:B------:R-:W-:-:S07]  /*19b20*/  IMAD.MOV.U32 R3, RZ, RZ, R14 ;  /* 0x000000ffff037224 */ /* 0x000fce00078e000e */
[----:B------:R-:W-:Y:S05]  /*19b30*/  WARPSYNC.COLLECTIVE R15, `(.L_x_5064) ;  /* 0x000000000f087348 */ /* 0x000fea0003c00000 */
[----:B------:R0:W1:Y:S02]  /*19b40*/  SHFL.IDX P6, R14, R13, R12, R11 ;  /* 0x0000000c0d0e7389 */ /* 0x00006400000c000b */
[----:B01----:R-:W-:Y:S01]  /*19b50*/  ENDCOLLECTIVE ;  /* 0x000000000000791b */ /* 0x003fe20003800000 */
.L_x_5064:
[----:B------:R-:W-:Y:S01]  /*19b60*/  IMAD.MOV.U32 R4, RZ, RZ, R14 ;  /* 0x000000ffff047224 */ /* 0x000fe200078e000e */
[----:B------:R-:W-:Y:S06]  /*19b70*/  BRA `(.L_x_5065) ;  /* 0xffffffac00f87947 */ /* 0x000fec000383ffff */
.L_x_4947:
[----:B0-----:R-:W2:Y:S02]  /*19b80*/  LDL R2, [R1] ;  /* 0x0000000001027983 */ /* 0x001ea40000100800 */
[----:B--2---:R0:W1:Y:S02]  /*19b90*/  SYNCS.PHASECHK.TRANS64.TRYWAIT P0, [R2+URZ+0x30820], R0 ;  /* 0x03082000020075a7 */ /* 0x004064000800017f */
[----:B-1----:R-:W-:Y:S05]  /*19ba0*/  @!P0 NANOSLEEP.SYNCS 0x989680 ;  /* 0x009896800000895d */ /* 0x002fea0003900000 */
[----:B------:R-:W1:Y:S02]  /*19bb0*/  @!P0 SYNCS.PHASECHK.TRANS64 P0, [R2+URZ+0x30820], R0 ;  /* 0x03082000020085a7 */ /* 0x000e64000800007f */
[----:B-1----:R-:W-:Y:S05]  /*19bc0*/  @!P0 BRA `(.L_x_4947) ;  /* 0xfffffffc00ec8947 */ /* 0x002fea000383ffff */
[----:B------:R-:W-:Y:S05]  /*19bd0*/  BRA `(.L_x_5066) ;  /* 0xffffffb000807947 */ /* 0x000fea000383ffff */
.L_x_4956:
[----:B-1----:R1:W2:Y:S02]  /*19be0*/  SYNCS.PHASECHK.TRANS64.TRYWAIT P0, [R3+URZ+0x30840], R2 ;  /* 0x03084002030075a7 */ /* 0x0022a4000800017f */
[----:B--2---:R-:W-:Y:S05]  /*19bf0*/  @!P0 NANOSLEEP.SYNCS 0x989680 ;  /* 0x009896800000895d */ /* 0x004fea0003900000 */
[----:B------:R-:W2:Y:S02]  /*19c00*/  @!P0 SYNCS.PHASECHK.TRANS64 P0, [R3+URZ+0x30840], R2 ;  /* 0x03084002030085a7 */ /* 0x000ea4000800007f */
[----:B--2---:R-:W-:Y:S05]  /*19c10*/  @!P0 BRA `(.L_x_4956) ;  /* 0xfffffffc00f08947 */ /* 0x004fea000383ffff */
[----:B------:R-:W-:Y:S05]  /*19c20*/  BRA `(.L_x_5067) ;  /* 0xffffffb400507947 */ /* 0x000fea000383ffff */
.L_x_4963:
[----:B0-----:R0:W1:Y:S02]  /*19c30*/  SYNCS.PHASECHK.TRANS64.TRYWAIT P0, [R3+URZ+0x60], R2 ;  /* 0x00006002030075a7 */ /* 0x001064000800017f */
[----:B-1----:R-:W-:Y:S05]  /*19c40*/  @!P0 NANOSLEEP.SYNCS 0x989680 ;  /* 0x009896800000895d */ /* 0x002fea0003900000 */
[----:B------:R-:W1:Y:S02]  /*19c50*/  @!P0 SYNCS.PHASECHK.TRANS64 P0, [R3+URZ+0x60], R2 ;  /* 0x00006002030085a7 */ /* 0x000e64000800007f */
[----:B-1----:R-:W-:Y:S05]  /*19c60*/  @!P0 BRA `(.L_x_4963) ;  /* 0xfffffffc00f08947 */ /* 0x002fea000383ffff */
[----:B------:R-:W-:Y:S05]  /*19c70*/  BRA `(.L_x_5068) ;  /* 0xffffffb8006c7947 */ /* 0x000fea000383ffff */
.L_x_4973:
[----:B-1----:R1:W2:Y:S02]  /*19c80*/  SYNCS.PHASECHK.TRANS64.TRYWAIT P0, [R3+URZ+0x30840], R2 ;  /* 0x03084002030075a7 */ /* 0x0022a4000800017f */
[----:B--2---:R-:W-:Y:S05]  /*19c90*/  @!P0 NANOSLEEP.SYNCS 0x989680 ;  /* 0x009896800000895d */ /* 0x004fea0003900000 */
[----:B------:R-:W2:Y:S02]  /*19ca0*/  @!P0 SYNCS.PHASECHK.TRANS64 P0, [R3+URZ+0x30840], R2 ;  /* 0x03084002030085a7 */ /* 0x000ea4000800007f */
[----:B--2---:R-:W-:Y:S05]  /*19cb0*/  @!P0 BRA `(.L_x_4973) ;  /* 0xfffffffc00f08947 */ /* 0x004fea000383ffff */
[----:B------:R-:W-:Y:S05]  /*19cc0*/  BRA `(.L_x_5069) ;  /* 0xffffffc000587947 */ /* 0x000fea000383ffff */
.L_x_4980:
[----:B0-----:R0:W1:Y:S02]  /*19cd0*/  SYNCS.PHASECHK.TRANS64.TRYWAIT P0, [R2+URZ+0x60], R3 ;  /* 0x00006003020075a7 */ /* 0x001064000800017f */
[----:B-1----:R-:W-:Y:S05]  /*19ce0*/  @!P0 NANOSLEEP.SYNCS 0x989680 ;  /* 0x009896800000895d */ /* 0x002fea0003900000 */
[----:B------:R-:W1:Y:S02]  /*19cf0*/  @!P0 SYNCS.PHASECHK.TRANS64 P0, [R2+URZ+0x60], R3 ;  /* 0x00006003020085a7 */ /* 0x000e64000800007f */
[----:B-1----:R-:W-:Y:S05]  /*19d00*/  @!P0 BRA `(.L_x_4980) ;  /* 0xfffffffc00f08947 */ /* 0x002fea000383ffff */
[----:B------:R-:W-:Y:S05]  /*19d10*/  BRA `(.L_x_5070) ;  /* 0xffffffc400747947 */ /* 0x000fea000383ffff */
.L_x_4990:
[----:B---3--:R3:W4:Y:S02]  /*19d20*/  SYNCS.PHASECHK.TRANS64.TRYWAIT P0, [R2+URZ+0x30840], R3 ;  /* 0x03084003020075a7 */ /* 0x008724000800017f */
[----:B----4-:R-:W-:Y:S05]  /*19d30*/  @!P0 NANOSLEEP.SYNCS 0x989680 ;  /* 0x009896800000895d */ /* 0x010fea0003900000 */
[----:B------:R-:W4:Y:S02]  /*19d40*/  @!P0 SYNCS.PHASECHK.TRANS64 P0, [R2+URZ+0x30840], R3 ;  /* 0x03084003020085a7 */ /* 0x000f24000800007f */
[----:B----4-:R-:W-:Y:S05]  /*19d50*/  @!P0 BRA `(.L_x_4990) ;  /* 0xfffffffc00f08947 */ /* 0x010fea000383ffff */
[----:B------:R-:W-:Y:S05]  /*19d60*/  BRA `(.L_x_5071) ;  /* 0xffffffcc00247947 */ /* 0x000fea000383ffff */
.L_x_4997:
[----:B0-----:R0:W1:Y:S02]  /*19d70*/  SYNCS.PHASECHK.TRANS64.TRYWAIT P0, [R2+URZ+0x60], R5 ;  /* 0x00006005020075a7 */ /* 0x001064000800017f */
[----:B-1----:R-:W-:Y:S05]  /*19d80*/  @!P0 NANOSLEEP.SYNCS 0x989680 ;  /* 0x009896800000895d */ /* 0x002fea0003900000 */
[----:B------:R-:W1:Y:S02]  /*19d90*/  @!P0 SYNCS.PHASECHK.TRANS64 P0, [R2+URZ+0x60], R5 ;  /* 0x00006005020085a7 */ /* 0x000e64000800007f */
[----:B-1----:R-:W-:Y:S05]  /*19da0*/  @!P0 BRA `(.L_x_4997) ;  /* 0xfffffffc00f08947 */ /* 0x002fea000383ffff */
[----:B------:R-:W-:Y:S05]  /*19db0*/  BRA `(.L_x_5072) ;  /* 0xffffffd000407947 */ /* 0x000fea000383ffff */
.L_x_5009:
[----:B---3--:R3:W4:Y:S02]  /*19dc0*/  SYNCS.PHASECHK.TRANS64.TRYWAIT P0, [R0+URZ+0x30860], R2 ;  /* 0x03086002000075a7 */ /* 0x008724000800017f */
[----:B----4-:R-:W-:Y:S05]  /*19dd0*/  @!P0 NANOSLEEP.SYNCS 0x989680 ;  /* 0x009896800000895d */ /* 0x010fea0003900000 */
[----:B------:R-:W4:Y:S02]  /*19de0*/  @!P0 SYNCS.PHASECHK.TRANS64 P0, [R0+URZ+0x30860], R2 ;  /* 0x03086002000085a7 */ /* 0x000f24000800007f */
[----:B----4-:R-:W-:Y:S05]  /*19df0*/  @!P0 BRA `(.L_x_5009) ;  /* 0xfffffffc00f08947 */ /* 0x010fea000383ffff */
[----:B------:R-:W-:Y:S05]  /*19e00*/  BRA `(.L_x_5073) ;  /* 0xffffffd400d47947 */ /* 0x000fea000383ffff */
.L_x_5017:
        /* <DEDUP_REMOVED lines=8> */
.L_x_5075:
[----:B------:R-:W-:Y:S05]  /*19e90*/  BSYNC B0 ;  /* 0x0000000000007941 */ /* 0x000fea0003800000 */
.L_x_5074:
        /* <DEDUP_REMOVED lines=9> */
.L_x_5076:
        /* <DEDUP_REMOVED lines=19> */
.L_x_5077:
[----:B------:R-:W-:Y:S01]  /*1a060*/  IMAD.MOV.U32 R12, RZ, RZ, 0x2 ;  /* 0x00000002ff0c7424 */ /* 0x000fe200078e00ff */
[----:B------:R-:W-:-:S05]  /*1a070*/  SEL R7, R14, RZ, P1 ;  /* 0x000000ff0e077207 */ /* 0x000fca0000800000 */
[----:B------:R-:W-:-:S04]  /*1a080*/  IMAD.IADD R3, R2, 0x1, R7 ;  /* 0x0000000102037824 */ /* 0x000fc800078e0207 */
[----:B------:R-:W-:-:S07]  /*1a090*/  IMAD.MOV.U32 R13, RZ, RZ, R3 ;  /* 0x000000ffff0d7224 */ /* 0x000fce00078e0003 */
[----:B------:R-:W-:Y:S05]  /*1a0a0*/  WARPSYNC.COLLECTIVE R15, `(.L_x_5078) ;  /* 0x000000000f087348 */ /* 0x000fea0003c00000 */
[----:B------:R0:W1:Y:S02]  /*1a0b0*/  SHFL.UP P6, R14, R13, R12, R11 ;  /* 0x0400000c0d0e7389 */ /* 0x00006400000c000b */
[----:B01----:R-:W-:Y:S01]  /*1a0c0*/  ENDCOLLECTIVE ;  /* 0x000000000000791b */ /* 0x003fe20003800000 */
.L_x_5078:
        /* <DEDUP_REMOVED lines=8> */
.L_x_5079:
        /* <DEDUP_REMOVED lines=8> */
.L_x_5080:
        /* <DEDUP_REMOVED lines=8> */
.L_x_5081:
        /* <DEDUP_REMOVED lines=9> */
.L_x_5082:
[----:B------:R-:W-:Y:S01]  /*1a2e0*/  IMAD.MOV.U32 R16, RZ, RZ, R14 ;  /* 0x000000ffff107224 */ /* 0x000fe200078e000e */
[----:B------:R-:W-:Y:S06]  /*1a2f0*/  BRA `(.L_x_5083) ;  /* 0xffffffd800907947 */ /* 0x000fec000383ffff */
.L_x_5022:
        /* <DEDUP_REMOVED lines=8> */
.L_x_5085:
[----:B------:R-:W-:Y:S05]  /*1a380*/  BSYNC B0 ;  /* 0x0000000000007941 */ /* 0x000fea0003800000 */
.L_x_5084:
        /* <DEDUP_REMOVED lines=9> */
.L_x_5086:
[----:B------:R-:W-:Y:S01]  /*1a420*/  IMAD.MOV.U32 R12, RZ, RZ, 0x4 ;  /* 0x00000004ff0c7424 */ /* 0x000fe200078e00ff */
[----:B------:R-:W-:-:S05]  /*1a430*/  SEL R14, R14, RZ, P2 ;  /* 0x000000ff0e0e7207 */ /* 0x000fca0001000000 */
[----:B------:R-:W-:-:S04]  /*1a440*/  IMAD.IADD R3, R3, 0x1, R14 ;  /* 0x0000000103037824 */ /* 0x000fc800078e020e */
[----:B------:R-:W-:-:S07]  /*1a450*/  IMAD.MOV.U32 R13, RZ, RZ, R3 ;  /* 0x000000ffff0d7224 */ /* 0x000fce00078e0003 */
[----:B------:R-:W-:Y:S05]  /*1a460*/  WARPSYNC.COLLECTIVE R15, `(.L_x_5087) ;  /* 0x000000000f087348 */ /* 0x000fea0003c00000 */
[----:B------:R0:W1:Y:S02]  /*1a470*/  SHFL.UP P6, R14, R13, R12, R11 ;  /* 0x0400000c0d0e7389 */ /* 0x00006400000c000b */
[----:B01----:R-:W-:Y:S01]  /*1a480*/  ENDCOLLECTIVE ;  /* 0x000000000000791b */ /* 0x003fe20003800000 */
.L_x_5087:
[----:B------:R-:W-:Y:S01]  /*1a490*/  IMAD.MOV.U32 R12, RZ, RZ, 0x8 ;  /* 0x00000008ff0c7424 */ /* 0x000fe200078e00ff */
[----:B------:R-:W-:-:S05]  /*1a4a0*/  SEL R14, R14, RZ, P3 ;  /* 0x000000ff0e0e7207 */ /* 0x000fca0001800000 */
[----:B------:R-:W-:-:S04]  /*1a4b0*/  IMAD.IADD R3, R3, 0x1, R14 ;  /* 0x0000000103037824 */ /* 0x000fc800078e020e */
[----:B------:R-:W-:-:S07]  /*1a4c0*/  IMAD.MOV.U32 R13, RZ, RZ, R3 ;  /* 0x000000ffff0d7224 */ /* 0x000fce00078e0003 */
[----:B------:R-:W-:Y:S05]  /*1a4d0*/  WARPSYNC.COLLECTIVE R15, `(.L_x_5088) ;  /* 0x000000000f087348 */ /* 0x000fea0003c00000 */
[----:B------:R0:W1:Y:S02]  /*1a4e0*/  SHFL.UP P6, R14, R13, R12, R11 ;  /* 0x0400000c0d0e7389 */ /* 0x00006400000c000b */
[----:B01----:R-:W-:Y:S01]  /*1a4f0*/  ENDCOLLECTIVE ;  /* 0x000000000000791b */ /* 0x003fe20003800000 */
.L_x_5088:
[----:B------:R-:W-:Y:S01]  /*1a500*/  IMAD.MOV.U32 R12, RZ, RZ, 0x10 ;  /* 0x00000010ff0c7424 */ /* 0x000fe200078e00ff */
[----:B------:R-:W-:-:S05]  /*1a510*/  SEL R14, R14, RZ, P4 ;  /* 0x000000ff0e0e7207 */ /* 0x000fca0002000000 */
[----:B------:R-:W-:-:S04]  /*1a520*/  IMAD.IADD R3, R3, 0x1, R14 ;  /* 0x0000000103037824 */ /* 0x000fc800078e020e */
[----:B------:R-:W-:-:S07]  /*1a530*/  IMAD.MOV.U32 R13, RZ, RZ, R3 ;  /* 0x000000ffff0d7224 */ /* 0x000fce00078e0003 */
[----:B------:R-:W-:Y:S05]  /*1a540*/  WARPSYNC.COLLECTIVE R15, `(.L_x_5089) ;  /* 0x000000000f087348 */ /* 0x000fea0003c00000 */
[----:B------:R0:W1:Y:S02]  /*1a550*/  SHFL.UP P6, R14, R13, R12, R11 ;  /* 0x0400000c0d0e7389 */ /* 0x00006400000c000b */
[----:B01----:R-:W-:Y:S01]  /*1a560*/  ENDCOLLECTIVE ;  /* 0x000000000000791b */ /* 0x003fe20003800000 */
.L_x_5089:
[----:B------:R-:W-:Y:S02]  /*1a570*/  IMAD.MOV.U32 R12, RZ, RZ, 0x1f ;  /* 0x0000001fff0c7424 */ /* 0x000fe400078e00ff */
[----:B------:R-:W-:Y:S01]  /*1a580*/  IMAD.MOV.U32 R11, RZ, RZ, 0x1f ;  /* 0x0000001fff0b7424 */ /* 0x000fe200078e00ff */
[----:B------:R-:W-:-:S05]  /*1a590*/  SEL R14, R14, RZ, P5 ;  /* 0x000000ff0e0e7207 */ /* 0x000fca0002800000 */
[----:B------:R-:W-:-:S04]  /*1a5a0*/  IMAD.IADD R3, R3, 0x1, R14 ;  /* 0x0000000103037824 */ /* 0x000fc800078e020e */
[----:B------:R-:W-:-:S07]  /*1a5b0*/  IMAD.MOV.U32 R13, RZ, RZ, R3 ;  /* 0x000000ffff0d7224 */ /* 0x000fce00078e0003 */
[----:B------:R-:W-:Y:S05]  /*1a5c0*/  WARPSYNC.COLLECTIVE R15, `(.L_x_5090) ;  /* 0x000000000f087348 */ /* 0x000fea0003c00000 */
[----:B------:R0:W1:Y:S02]  /*1a5d0*/  SHFL.IDX P6, R14, R13, R12, R11 ;  /* 0x0000000c0d0e7389 */ /* 0x00006400000c000b */
[----:B01----:R-:W-:Y:S01]  /*1a5e0*/  ENDCOLLECTIVE ;  /* 0x000000000000791b */ /* 0x003fe20003800000 */
.L_x_5090:
[----:B------:R-:W-:Y:S01]  /*1a5f0*/  IMAD.MOV.U32 R16, RZ, RZ, R14 ;  /* 0x000000ffff107224 */ /* 0x000fe200078e000e */
[----:B------:R-:W-:Y:S06]  /*1a600*/  BRA `(.L_x_5091) ;  /* 0xffffffd8006c7947 */ /* 0x000fec000383ffff */
.L_x_5024:
[----:B------:R-:W-:Y:S01]  /*1a610*/  BSSY B0, `(.L_x_5092) ;  /* 0x0000006000007945 */ /* 0x000fe20003800000 */
[----:B------:R-:W-:Y:S01]  /*1a620*/  PLOP3.LUT P6, PT, P6, PT, PT, 0x8, 0x0 ;  /* 0x000000000000781c */ /* 0x000fe200037ce170 */
[----:B------:R-:W-:-:S12]  /*1a630*/  IMAD.MOV.U32 R15, RZ, RZ, -0x1 ;  /* 0xffffffffff0f7424 */ /* 0x000fd800078e00ff */
[----:B0123--:R-:W-:Y:S05]  /*1a640*/  WARPSYNC.COLLECTIVE R15, `(.L_x_5093) ;  /* 0x000000000f087348 */ /* 0x00ffea0003c00000 */
[----:B------:R-:W-:Y:S01]  /*1a650*/  VOTE.ANY R14, PT, P6 ;  /* 0x00000000000e7806 */ /* 0x000fe200030e0100 */
[----:B0123--:R-:W-:Y:S06]  /*1a660*/  ENDCOLLECTIVE ;  /* 0x000000000000791b */ /* 0x00ffec0003800000 */
.L_x_5093:
[----:B------:R-:W-:Y:S05]  /*1a670*/  BSYNC B0 ;  /* 0x0000000000007941 */ /* 0x000fea0003800000 */
.L_x_5092:
        /* <DEDUP_REMOVED lines=9> */
.L_x_5094:
[----:B------:R-:W-:Y:S01]  /*1a710*/  IMAD.MOV.U32 R17, RZ, RZ, R14 ;  /* 0x000000ffff117224 */ /* 0x000fe200078e000e */
[----:B------:R-:W-:Y:S06]  /*1a720*/  BRA `(.L_x_5095) ;  /* 0xffffffd8005c7947 */ /* 0x000fec000383ffff */
.L_x_5026:
[----:B------:R-:W-:Y:S01]  /*1a730*/  BSSY B0, `(.L_x_5096) ;  /* 0x0000007000007945 */ /* 0x000fe20003800000 */
[----:B------:R-:W-:Y:S02]  /*1a740*/  IMAD.MOV.U32 R13, RZ, RZ, R3 ;  /* 0x000000ffff0d7224 */ /* 0x000fe400078e0003 */
[----:B------:R-:W-:Y:S02]  /*1a750*/  IMAD.MOV.U32 R11, RZ, RZ, 0x1f ;  /* 0x0000001fff0b7424 */ /* 0x000fe400078e00ff */
[----:B------:R-:W-:-:S07]  /*1a760*/  IMAD.MOV.U32 R15, RZ, RZ, -0x1 ;  /* 0xffffffffff0f7424 */ /* 0x000fce00078e00ff */
[----:B0-234-:R-:W-:Y:S05]  /*1a770*/  WARPSYNC.COLLECTIVE R15, `(.L_x_5097) ;  /* 0x000000000f087348 */ /* 0x01dfea0003c00000 */
[----:B------:R1:W0:Y:S02]  /*1a780*/  SHFL.IDX P6, R14, R13, R12, R11 ;  /* 0x0000000c0d0e7389 */ /* 0x00022400000c000b */
[----:B01234-:R-:W-:Y:S01]  /*1a790*/  ENDCOLLECTIVE ;  /* 0x000000000000791b */ /* 0x01ffe20003800000 */
.L_x_5097:
[----:B------:R-:W-:Y:S05]  /*1a7a0*/  BSYNC B0 ;  /* 0x0000000000007941 */ /* 0x000fea0003800000 */
.L_x_5096:
[----:B------:R-:W-:Y:S01]  /*1a7b0*/  IMAD.MOV.U32 R3, RZ, RZ, R14 ;  /* 0x000000ffff037224 */ /* 0x000fe200078e000e */
[----:B------:R-:W-:Y:S06]  /*1a7c0*/  BRA `(.L_x_5098) ;  /* 0xffffffd800507947 */ /* 0x000fec000383ffff */
.L_x_5030:
[----:B0-----:R0:W3:Y:S02]  /*1a7d0*/  SYNCS.PHASECHK.TRANS64.TRYWAIT P0, [R0+URZ+0x30820], R3 ;  /* 0x03082003000075a7 */ /* 0x0010e4000800017f */
[----:B---3--:R-:W-:Y:S05]  /*1a7e0*/  @!P0 NANOSLEEP.SYNCS 0x989680 ;  /* 0x009896800000895d */ /* 0x008fea0003900000 */
[----:B------:R-:W3:Y:S02]  /*1a7f0*/  @!P0 SYNCS.PHASECHK.TRANS64 P0, [R0+URZ+0x30820], R3 ;  /* 0x03082003000085a7 */ /* 0x000ee4000800007f */
[----:B---3--:R-:W-:Y:S05]  /*1a800*/  @!P0 BRA `(.L_x_5030) ;  /* 0xfffffffc00f08947 */ /* 0x008fea000383ffff */
[----:B------:R-:W-:Y:S05]  /*1a810*/  BRA `(.L_x_5099) ;  /* 0xffffffdc00d87947 */ /* 0x000fea000383ffff */
.L_x_5031:
        /* <DEDUP_REMOVED lines=11> */
.L_x_5101:
[----:B------:R-:W-:Y:S05]  /*1a8d0*/  BSYNC B0 ;  /* 0x0000000000007941 */ /* 0x000fea0003800000 */
.L_x_5100:
[----:B------:R-:W-:Y:S05]  /*1a8e0*/  BRA `(.L_x_5102) ;  /* 0xffffffdc00c07947 */ /* 0x000fea000383ffff */
.L_x_5034:
[----:B------:R-:W-:Y:S01]  /*1a8f0*/  BSSY B1, `(.L_x_5103) ;  /* 0x0000006000017945 */ /* 0x000fe20003800000 */
[----:B------:R-:W-:-:S07]  /*1a900*/  IMAD.MOV.U32 R15, RZ, RZ, -0x1 ;  /* 0xffffffffff0f7424 */ /* 0x000fce00078e00ff */
[----:B0123--:R-:W-:Y:S05]  /*1a910*/  WARPSYNC.COLLECTIVE R15, `(.L_x_5104) ;  /* 0x000000000f0c7348 */ /* 0x00ffea0003c00000 */
[----:B------:R-:W-:Y:S02]  /*1a920*/  ELECT P6, UR62, PT ;  /* 0x00000000003e782f */ /* 0x000fe400038c0000 */
[----:B------:R-:W-:Y:S01]  /*1a930*/  MOV R14, UR62 ;  /* 0x0000003e000e7c02 */ /* 0x000fe20008000f00 */
[----:B0123--:R-:W-:Y:S10]  /*1a940*/  ENDCOLLECTIVE ;  /* 0x000000000000791b */ /* 0x00fff40003800000 */
.L_x_5104:
[----:B------:R-:W-:Y:S05]  /*1a950*/  BSYNC B1 ;  /* 0x0000000000017941 */ /* 0x000fea0003800000 */
.L_x_5103:
[----:B------:R-:W-:Y:S05]  /*1a960*/  BRA `(.L_x_5105) ;  /* 0xffffffdc00b87947 */ /* 0x000fea000383ffff */
.L_x_5036:
[----:B0-----:R0:W2:Y:S02]  /*1a970*/  SYNCS.PHASECHK.TRANS64.TRYWAIT P0, [R6+URZ], R5 ;  /* 0x00000005060075a7 */ /* 0x0010a4000800017f */
[----:B--2---:R-:W-:Y:S05]  /*1a980*/  @!P0 NANOSLEEP.SYNCS 0x989680 ;  /* 0x009896800000895d */ /* 0x004fea0003900000 */
[----:B------:R-:W2:Y:S02]  /*1a990*/  @!P0 SYNCS.PHASECHK.TRANS64 P0, [R6+URZ], R5 ;  /* 0x00000005060085a7 */ /* 0x000ea4000800007f */
[----:B--2---:R-:W-:Y:S05]  /*1a9a0*/  @!P0 BRA `(.L_x_5036) ;  /* 0xfffffffc00f08947 */ /* 0x004fea000383ffff */
[----:B------:R-:W-:Y:S05]  /*1a9b0*/  BRA `(.L_x_5106) ;  /* 0xffffffdc00fc7947 */ /* 0x000fea000383ffff */
.L_x_5037:
[----:B--2---:R2:W3:Y:S02]  /*1a9c0*/  SYNCS.PHASECHK.TRANS64.TRYWAIT P0, [R7+URZ], R2 ;  /* 0x00000002070075a7 */ /* 0x0044e4000800017f */
[----:B---3--:R-:W-:Y:S05]  /*1a9d0*/  @!P0 NANOSLEEP.SYNCS 0x989680 ;  /* 0x009896800000895d */ /* 0x008fea0003900000 */
[----:B------:R-:W3:Y:S02]  /*1a9e0*/  @!P0 SYNCS.PHASECHK.TRANS64 P0, [R7+URZ], R2 ;  /* 0x00000002070085a7 */ /* 0x000ee4000800007f */
[----:B---3--:R-:W-:Y:S05]  /*1a9f0*/  @!P0 BRA `(.L_x_5037) ;  /* 0xfffffffc00f08947 */ /* 0x008fea000383ffff */
[----:B------:R-:W-:Y:S05]  /*1aa00*/  BRA `(.L_x_5107) ;  /* 0xffffffdc00f07947 */ /* 0x000fea000383ffff */
.L_x_5039:
[----:B---3--:R3:W4:Y:S02]  /*1aa10*/  SYNCS.PHASECHK.TRANS64.TRYWAIT P0, [R4+URZ], R5 ;  /* 0x00000005040075a7 */ /* 0x008724000800017f */
[----:B----4-:R-:W-:Y:S05]  /*1aa20*/  @!P0 NANOSLEEP.SYNCS 0x989680 ;  /* 0x009896800000895d */ /* 0x010fea0003900000 */
[----:B------:R-:W4:Y:S02]  /*1aa30*/  @!P0 SYNCS.PHASECHK.TRANS64 P0, [R4+URZ], R5 ;  /* 0x00000005040085a7 */ /* 0x000f24000800007f */
[----:B----4-:R-:W-:Y:S05]  /*1aa40*/  @!P0 BRA `(.L_x_5039) ;  /* 0xfffffffc00f08947 */ /* 0x010fea000383ffff */
[----:B------:R-:W-:Y:S05]  /*1aa50*/  BRA `(.L_x_5108) ;  /* 0xffffffdc00f87947 */ /* 0x000fea000383ffff */
.L_x_5109:
        /* <DEDUP_REMOVED lines=10> */
.L_x_15303:


//--------------------- .text._ZN7cutlass13device_kernelIN5flash11enable_sm90INS1_16FlashAttnFwdSm90INS1_25CollectiveMainloopFwdSm90ILi2EN4cute5tupleIJNS5_1CILi1EEES8_S8_EEENS6_IJNS7_ILi128EEENS7_ILi96EEENS7_ILi192EEEEEELi192ENS_10bfloat16_tEfNS_4arch4Sm90ELb0ELb1ELb1ELb1ELb0ELb1ELb0ELb1ELb1ELb1ELb0ELb0EEENS1_21CollectiveEpilogueFwdINS6_IJSA_SC_SB_EEES9_SE_SG_Li256ELb1ELb1ELb0ELb0EEENS1_36VarlenDynamicPersistentTileSchedulerILi128ELi96ELi256ELi128ELb0ELb1ELb1ELb1ELb0ELb1EEEEEEEEEvNT_6ParamsE --------------------------
	.section	.text._ZN7cutlass13device_kernelIN5flash11enable_sm90INS1_16FlashAttnFwdSm90INS1_25CollectiveMainloopFwdSm90ILi2EN4cute5tupleIJNS5_1CILi1EEES8_S8_EEENS6_IJNS7_ILi128EEENS7_ILi96EEENS7_ILi192EEEEEELi192ENS_10bfloat16_tEfNS_4arch4Sm90ELb0ELb1ELb1ELb1ELb0ELb1ELb0ELb1ELb1ELb1ELb0ELb0EEENS1_21CollectiveEpilogueFwdINS6_IJSA_SC_SB_EEES9_SE_SG_Li256ELb1ELb1ELb0ELb0EEENS1_36VarlenDynamicPersistentTileSchedulerILi128ELi96ELi256ELi128ELb0ELb1ELb1ELb1ELb0ELb1EEEEEEEEEvNT_6ParamsE,"ax",@progbits
	.align	128
.text._ZN7cutlass13device_kernelIN5flash11enable_sm90INS1_16FlashAttnFwdSm90INS1_25CollectiveMainloopFwdSm90ILi2EN4cute5tupleIJNS5_1CILi1EEES8_S8_EEENS6_IJNS7_ILi128EEENS7_ILi96EEENS7_ILi192EEEEEELi192ENS_10bfloat16_tEfNS_4arch4Sm90ELb0ELb1ELb1ELb1ELb0ELb1ELb0ELb1ELb1ELb1ELb0ELb0EEENS1_21CollectiveEpilogueFwdINS6_IJSA_SC_SB_EEES9_SE_SG_Li256ELb1ELb1ELb0ELb0EEENS1_36VarlenDynamicPersistentTileSchedulerILi128ELi96ELi256ELi128ELb0ELb1ELb1ELb1ELb0ELb1EEEEEEEEEvNT_6ParamsE:
        .type           _ZN7cutlass13device_kernelIN5flash11enable_sm90INS1_16FlashAttnFwdSm90INS1_25CollectiveMainloopFwdSm90ILi2EN4cute5tupleIJNS5_1CILi1EEES8_S8_EEENS6_IJNS7_ILi128EEENS7_ILi96EEENS7_ILi192EEEEEELi192ENS_10bfloat16_tEfNS_4arch4Sm90ELb0ELb1ELb1ELb1ELb0ELb1ELb0ELb1ELb1ELb1ELb0ELb0EEENS1_21CollectiveEpilogueFwdINS6_IJSA_SC_SB_EEES9_SE_SG_Li256ELb1ELb1ELb0ELb0EEENS1_36VarlenDynamicPersistentTileSchedulerILi128ELi96ELi256ELi128ELb0ELb1ELb1ELb1ELb0ELb1EEEEEEEEEvNT_6ParamsE,@function
        .size           _ZN7cutlass13device_kernelIN5flash11enable_sm90INS1_16FlashAttnFwdSm90INS1_25CollectiveMainloopFwdSm90ILi2EN4cute5tupleIJNS5_1CILi1EEES8_S8_EEENS6_IJNS7_ILi128EEENS7_ILi96EEENS7_ILi192EEEEEELi192ENS_10bfloat16_tEfNS_4arch4Sm90ELb0ELb1ELb1ELb1ELb0ELb1ELb0ELb1ELb1ELb1ELb0ELb0EEENS1_21CollectiveEpilogueFwdINS6_IJSA_SC_SB_EEES9_SE_SG_Li256ELb1ELb1ELb0ELb0EEENS1_36VarlenDynamicPersistentTileSchedulerILi128ELi96ELi256ELi128ELb0ELb1ELb1ELb1ELb0ELb1EEEEEEEEEvNT_6ParamsE,(.L_x_15304 - _ZN7cutlass13device_kernelIN5flash11enable_sm90INS1_16FlashAttnFwdSm90INS1_25CollectiveMainloopFwdSm90ILi2EN4cute5tupleIJNS5_1CILi1EEES8_S8_EEENS6_IJNS7_ILi128EEENS7_ILi96EEENS7_ILi192EEEEEELi192ENS_10bfloat16_tEfNS_4arch4Sm90ELb0ELb1ELb1ELb1ELb0ELb1ELb0ELb1ELb1ELb1ELb0ELb0EEENS1_21CollectiveEpilogueFwdINS6_IJSA_SC_SB_EEES9_SE_SG_Li256ELb1ELb1ELb0ELb0EEENS1_36VarlenDynamicPersistentTileSchedulerILi128ELi96ELi256ELi128ELb0ELb1ELb1ELb1ELb0ELb1EEEEEEEEEvNT_6ParamsE)
        .other          _ZN7cutlass13device_kernelIN5flash11enable_sm90INS1_16FlashAttnFwdSm90INS1_25CollectiveMainloopFwdSm90ILi2EN4cute5tupleIJNS5_1CILi1EEES8_S8_EEENS6_IJNS7_ILi128EEENS7_ILi96EEENS7_ILi192EEEEEELi192ENS_10bfloat16_tEfNS_4arch4Sm90ELb0ELb1ELb1ELb1ELb0ELb1ELb0ELb1ELb1ELb1ELb0ELb0EEENS1_21CollectiveEpilogueFwdINS6_IJSA_SC_SB_EEES9_SE_SG_Li256ELb1ELb1ELb0ELb0EEENS1_36VarlenDynamicPersistentTileSchedulerILi128ELi96ELi256ELi128ELb0ELb1ELb1ELb1ELb0ELb1EEEEEEEEEvNT_6ParamsE,@"STO_CUDA_ENTRY STV_DEFAULT"
_ZN7cutlass13device_kernelIN5flash11enable_sm90INS1_16FlashAttnFwdSm90INS1_25CollectiveMainloopFwdSm90ILi2EN4cute5tupleIJNS5_1CILi1EEES8_S8_EEENS6_IJNS7_ILi128EEENS7_ILi96EEENS7_ILi192EEEEEELi192ENS_10bfloat16_tEfNS_4arch4Sm90ELb0ELb1ELb1ELb1ELb0ELb1ELb0ELb1ELb1ELb1ELb0ELb0EEENS1_21CollectiveEpilogueFwdINS6_IJSA_SC_SB_EEES9_SE_SG_Li256ELb1ELb1ELb0ELb0EEENS1_36VarlenDynamicPersistentTileSchedulerILi128ELi96ELi256ELi128ELb0ELb1ELb1ELb1ELb0ELb1EEEEEEEEEvNT_6ParamsE:
[----:B------:R-:W0:Y:S02]  /*0000*/  LDC R1, c[0x0][0x28] ;  /* 0x00000a00ff017b82 */ /* 0x000e240000000800 */
[----:B0-----:R-:W-:-:S05]  /*0010*/  VIADD R1, R1, 0xfffffcd0 ;  /* 0xfffffcd001017836 */ /* 0x001fca0000000000 */
[----:B------:R-:W-:Y:S01]  /*0020*/  R2UR UR5, R1 ;  /* 0x00000000010572ca */ /* 0x000fe200000e0000 */
[----:B------:R-:W0:Y:S01]  /*0030*/  S2R R3, SR_TID.X ;  /* 0x0000000000037919 */ /* 0x000e220000002100 */
[----:B------:R-:W-:Y:S01]  /*0040*/  ULDC UR4, c[0x0][0x20] ;  /* 0x0000080000047ab9 */ /* 0x000fe20000000800 */
[----:B------:R-:W-:Y:S01]  /*0050*/  ELECT P0, URZ, PT ;  /* 0x00000000003f782f */ /* 0x000fe20003800000 */
[----:B------:R-:W-:Y:S09]  /*0060*/  BSSY B0, `(.L_x_5110) ;  /* 0x000001b000007945 */ /* 0x000ff20003800000 */
[----:B------:R-:W-:-:S03]  /*0070*/  UIADD3 UR5, UP0, UR5, UR4, URZ ;  /* 0x0000000405057290 */ /* 0x000fc6000ff1e03f */
[----:B------:R-:W-:Y:S02]  /*0080*/  ULDC UR4, c[0x0][0x24] ;  /* 0x0000090000047ab9 */ /* 0x000fe40000000800 */
[----:B------:R-:W-:Y:S01]  /*0090*/  UIADD3.X UR4, URZ, UR4, URZ, UP0, !UPT ;  /* 0x000000043f047290 */ /* 0x000fe200087fe43f */
[----:B------:R-:W-:-:S05]  /*00a0*/  IMAD.U32 R4, RZ, RZ, UR5 ;  /* 0x00000005ff047e24 */ /* 0x000fca000f8e00ff */
[----:B------:R-:W-:Y:S01]  /*00b0*/  STL [R1+0x2d0], R4 ;  /* 0x0002d00401007387 */ /* 0x000fe20000100800 */
[--C-:B0-----:R-:W-:Y:S02]  /*00c0*/  SHF.R.U32.HI R0, RZ, 0x5, R3.reuse ;  /* 0x00000005ff007819 */ /* 0x101fe40000011603 */
[----:B------:R-:W-:-:S03]  /*00d0*/  SHF.R.U32.HI R3, RZ, 0x7, R3 ;  /* 0x00000007ff037819 */ /* 0x000fc60000011603 */
[----:B------:R-:W0:Y:S02]  /*00e0*/  SHFL.IDX PT, R2, R0, RZ, 0x1f ;  /* 0x00001fff00027589 */ /* 0x000e2400000e0000 */
[----:B0-----:R-:W-:Y:S01]  /*00f0*/  ISETP.EQ.AND P0, PT, R2, RZ, P0 ;  /* 0x000000ff0200720c */ /* 0x001fe20000702270 */
[----:B------:R-:W-:-:S05]  /*0100*/  IMAD.U32 R2, RZ, RZ, UR4 ;  /* 0x00000004ff027e24 */ /* 0x000fca000f8e00ff */
[----:B------:R0:W-:Y:S07]  /*0110*/  STL [R1+0x2d4], R2 ;  /* 0x0002d40201007387 */ /* 0x0001ee0000100800 */
        /* <DEDUP_REMOVED lines=14> */
[----:B-1----:R-:W-:Y:S01]  /*0200*/  NOP ;  /* 0x0000000000007918 */ /* 0x002fe20000000000 */
.L_x_5111:
[----:B------:R-:W-:Y:S05]  /*0210*/  BSYNC B0 ;  /* 0x0000000000007941 */ /* 0x000fea0003800000 */
.L_x_5110:
[----:B------:R-:W-:Y:S01]  /*0220*/  VOTEU.ANY UP0, P0 ;  /* 0x00000000003f7886 */ /* 0x000fe20000000100 */
[----:B------:R-:W1:Y:S01]  /*0230*/  SHFL.IDX PT, R3, R3, RZ, 0x1f ;  /* 0x00001fff03037589 */ /* 0x000e6200000e0000 */
[----:B------:R-:W-:Y:S01]  /*0240*/  UMOV UR4, 0x80 ;  /* 0x0000008000047882 */ /* 0x000fe20000000000 */
[----:B------:R-:W-:Y:S01]  /*0250*/  UMOV UR7, 0x100 ;  /* 0x0000010000077882 */ /* 0x000fe20000000000 */
[----:B------:R-:W-:Y:S01]  /*0260*/  VOTEU.ANY UP1, P0 ;  /* 0x00000000003f7886 */ /* 0x000fe20000020100 */
[----:B------:R-:W2:Y:S01]  /*0270*/  @UP0 S2UR UR8, SR_CgaCtaId ;  /* 0x00000000000809c3 */ /* 0x000ea20000008800 */
[----:B0-----:R-:W0:Y:S01]  /*0280*/  SHFL.IDX PT, R2, R0, RZ, 0x1f ;  /* 0x00001fff00027589 */ /* 0x001e2200000e0000 */
[----:B------:R-:W-:Y:S01]  /*0290*/  @UP0 UMOV UR6, 0x400 ;  /* 0x0000040000060882 */ /* 0x000fe20000000000 */
[----:B------:R-:W-:-:S04]  /*02a0*/  @UP0 UIADD3 UR4, -UR4, 0x100000, URZ ;  /* 0x0010000004040890 */ /* 0x000fc8000fffe13f */
[----:B------:R-:W-:Y:S02]  /*02b0*/  @UP0 USHF.L.U32 UR5, UR4, 0xb, URZ ;  /* 0x0000000b04050899 */ /* 0x000fe4000800063f */
[----:B------:R-:W-:Y:S01]  /*02c0*/  @UP0 USHF.L.U32 UR4, UR4, 0x1, URZ ;  /* 0x0000000104040899 */ /* 0x000fe2000800063f */
[----:B------:R-:W-:Y:S01]  /*02d0*/  VOTEU.ANY UP2, P0 ;  /* 0x00000000003f7886 */ /* 0x000fe20000040100 */
[----:B-1----:R-:W-:Y:S01]  /*02e0*/  R2UR UR9, R3 ;  /* 0x00000000030972ca */ /* 0x002fe200000e0000 */
[----:B--2---:R-:W-:Y:S01]  /*02f0*/  @UP0 ULEA UR8, UR8, UR6, 0x18 ;  /* 0x0000000608080291 */ /* 0x004fe2000f8ec03f */
[----:B0-----:R-:W-:Y:S01]  /*0300*/  ISETP.NE.AND P1, PT, R2, RZ, PT ;  /* 0x000000ff0200720c */ /* 0x001fe20003f25270 */
        /* <DEDUP_REMOVED lines=26> */
.L_x_5112:
        /* <DEDUP_REMOVED lines=22> */
.L_x_5113:
        /* <DEDUP_REMOVED lines=18> */
.L_x_5114:
        /* <DEDUP_REMOVED lines=22> */
.L_x_5115:
        /* <DEDUP_REMOVED lines=22> */
.L_x_5116:
        /* <DEDUP_REMOVED lines=8> */
.L_x_5118:
[----:B------:R-:W-:-:S08]  /*0a70*/  NOP ;  /* 0x0000000000007918 */ /* 0x000fd00000000000 */
[----:B------:R-:W1:Y:S02]  /*0a80*/  USETMAXREG.TRY_ALLOC.CTAPOOL UP0, 0xf0 ;  /* 0x000000f0000079c8 */ /* 0x000e640008000600 */
[----:B-1----:R-:W-:-:S13]  /*0a90*/  PLOP3.LUT P0, PT, PT, PT, UP0, 0x80, 0x0 ;  /* 0x000000000000781c */ /* 0x002fda0003f0f008 */
[----:B------:R-:W-:Y:S05]  /*0aa0*/  @!P0 BRA `(.L_x_5118) ;  /* 0xfffffffc00f08947 */ /* 0x000fea000383ffff */
[----:B------:R-:W1:Y:S08]  /*0ab0*/  S2UR UR4, SR_CgaCtaId ;  /* 0x00000000000479c3 */ /* 0x000e700000008800 */
[----:B------:R-:W-:Y:S06]  /*0ac0*/  BAR.ARV 0x8, 0x180 ;  /* 0x0206000000007b1d */ /* 0x000fec0000002000 */
[----:B------:R-:W-:-:S02]  /*0ad0*/  UMOV UR39, 0x400 ;  /* 0x0000040000277882 */ /* 0x000fc40000000000 */
[----:B------:R-:W-:Y:S06]  /*0ae0*/  BAR.SYNC.DEFER_BLOCKING 0x5, 0x180 ;  /* 0x0146000000007b1d */ /* 0x000fec0000010000 */
[----:B------:R-:W-:Y:S04]  /*0af0*/  STL.64 [R1+0x2b8], RZ ;  /* 0x0002b8ff01007387 */ /* 0x000fe80000100a00 */
[----:B------:R-:W-:Y:S01]  /*0b00*/  STL [R1+0x2c0], RZ ;  /* 0x0002c0ff01007387 */ /* 0x000fe20000100800 */
[----:B-1----:R-:W-:-:S03]  /*0b10*/  ULEA UR39, UR4, UR39, 0x18 ;  /* 0x0000002704277291 */ /* 0x002fc6000f8ec03f */
[----:B------:R-:W-:-:S06]  /*0b20*/  ULDC UR4, c[0x0][0xc3c] ;  /* 0x00030f0000047ab9 */ /* 0x000fcc0000000800 */
[----:B------:R-:W1:Y:S01]  /*0b30*/  LDS.128 R24, [UR39+0x308d0] ;  /* 0x0308d027ff187984 */ /* 0x000e620008000c00 */
[----:B------:R-:W-:Y:S06]  /*0b40*/  BAR.ARV 0x4, 0x180 ;  /* 0x0106000000007b1d */ /* 0x000fec0000002000 */
[----:B-1----:R-:W-:-:S13]  /*0b50*/  ISETP.GE.AND P0, PT, R27, UR4, PT ;  /* 0x000000041b007c0c */ /* 0x002fda000bf06270 */
[----:B------:R-:W-:Y:S05]  /*0b60*/  @P0 EXIT ;  /* 0x000000000000094d */ /* 0x000fea0003800000 */
[----:B------:R-:W2:Y:S04]  /*0b70*/  LDL R3, [R1+0x2d0] ;  /* 0x0002d00001037983 */ /* 0x000ea80000100800 */
[----:B0-----:R-:W3:Y:S01]  /*0b80*/  LDL R2, [R1+0x320] ;  /* 0x0003200001027983 */ /* 0x001ee20000100800 */
[----:B------:R-:W-:Y:S01]  /*0b90*/  R2UR UR5, R25 ;  /* 0x00000000190572ca */ /* 0x000fe200000e0000 */
[----:B------:R-:W-:Y:S01]  /*0ba0*/  UMOV UR60, URZ ;  /* 0x0000003f003c7c82 */ /* 0x000fe20008000000 */
[----:B------:R-:W-:Y:S01]  /*0bb0*/  R2UR UR42, R26 ;  /* 0x000000001a2a72ca */ /* 0x000fe200000e0000 */
[----:B------:R-:W0:Y:S01]  /*0bc0*/  S2R R0, SR_TID.X ;  /* 0x0000000000007919 */ /* 0x000e220000002100 */
[----:B------:R-:W-:Y:S01]  /*0bd0*/  UMOV UR38, URZ ;  /* 0x0000003f00267c82 */ /* 0x000fe20008000000 */
[----:B0-----:R-:W-:Y:S01]  /*0be0*/  VIADD R192, R0, 0xffffff80 ;  /* 0xffffff8000c07836 */ /* 0x001fe20000000000 */
[----:B--2---:R-:W-:-:S04]  /*0bf0*/  R2UR UR6, R3 ;  /* 0x00000000030672ca */ /* 0x004fc800000e0000 */
[----:B------:R-:W-:Y:S02]  /*0c00*/  SHF.R.S32.HI R3, RZ, 0x1f, R192 ;  /* 0x0000001fff037819 */ /* 0x000fe400000114c0 */
[----:B---3--:R-:W-:Y:S02]  /*0c10*/  R2UR UR4, R2 ;  /* 0x00000000020472ca */ /* 0x008fe400000e0000 */
[CC--:B------:R-:W-:Y:S02]  /*0c20*/  LEA.HI R0, R3.reuse, R192.reuse, RZ, 0x7 ;  /* 0x000000c003007211 */ /* 0x0c0fe400078f38ff */
[CC--:B------:R-:W-:Y:S02]  /*0c30*/  LEA.HI R2, R3.reuse, R192.reuse, RZ, 0x4 ;  /* 0x000000c003027211 */ /* 0x0c0fe400078f20ff */
[----:B------:R-:W-:Y:S02]  /*0c40*/  LOP3.LUT R5, R0, 0xffffff80, RZ, 0xc0, !PT ;  /* 0xffffff8000057812 */ /* 0x000fe400078ec0ff */
[----:B------:R-:W-:Y:S01]  /*0c50*/  SHF.R.S32.HI R7, RZ, 0x4, R2 ;  /* 0x00000004ff077819 */ /* 0x000fe20000011402 */
[----:B------:R-:W-:Y:S01]  /*0c60*/  UIADD3 UR7, UR6, 0x2b8, URZ ;  /* 0x000002b806077890 */ /* 0x000fe2000fffe03f */
[-C--:B------:R-:W-:Y:S01]  /*0c70*/  LEA.HI R215, R3, R192.reuse, RZ, 0x5 ;  /* 0x000000c003d77211 */ /* 0x080fe200078f28ff */
[----:B------:R-:W-:Y:S01]  /*0c80*/  IMAD.IADD R13, R192, 0x1, -R5 ;  /* 0x00000001c00d7824 */ /* 0x000fe200078e0a05 */
[C---:B------:R-:W-:Y:S01]  /*0c90*/  LOP3.LUT R5, R2.reuse, 0x3fffff0, RZ, 0xc0, !PT ;  /* 0x03fffff002057812 */ /* 0x040fe200078ec0ff */
[----:B------:R-:W-:Y:S01]  /*0ca0*/  ULOP3.LUT UR4, UR4, 0x1, URZ, 0xfc, !UPT ;  /* 0x0000000104047892 */ /* 0x000fe2000f8efc3f */
[----:B------:R-:W-:Y:S01]  /*0cb0*/  LEA.HI R4, R2, R7, RZ, 0x1 ;  /* 0x0000000702047211 */ /* 0x000fe200078f08ff */
[----:B------:R-:W-:Y:S01]  /*0cc0*/  UMOV UR6, URZ ;  /* 0x0000003f00067c82 */ /* 0x000fe20008000000 */
[----:B------:R-:W-:Y:S01]  /*0cd0*/  SHF.R.S32.HI R6, RZ, 0x1f, R13 ;  /* 0x0000001fff067819 */ /* 0x000fe2000001140d */
[----:B------:R-:W-:Y:S01]  /*0ce0*/  IMAD.IADD R2, R192, 0x1, -R5 ;  /* 0x00000001c0027824 */ /* 0x000fe200078e0a05 */
[----:B------:R-:W-:Y:S01]  /*0cf0*/  LOP3.LUT R4, R4, 0x1ffffffe, RZ, 0xc0, !PT ;  /* 0x1ffffffe04047812 */ /* 0x000fe200078ec0ff */
[----:B------:R-:W-:Y:S01]  /*0d00*/  IMAD.U32 R202, RZ, RZ, UR4 ;  /* 0x00000004ffca7e24 */ /* 0x000fe2000f8e00ff */
[----:B------:R-:W-:Y:S01]  /*0d10*/  LEA.HI R8, R6, R13, RZ, 0x2 ;  /* 0x0000000d06087211 */ /* 0x000fe200078f10ff */
[----:B------:R-:W-:Y:S01]  /*0d20*/  UIADD3 UR4, UR39, 0x12400, URZ ;  /* 0x0001240027047890 */ /* 0x000fe2000fffe03f */
[----:B------:R-:W-:Y:S01]  /*0d30*/  SHF.R.S32.HI R215, RZ, 0x5, R215 ;  /* 0x00000005ffd77819 */ /* 0x000fe200000114d7 */
[----:B------:R-:W-:Y:S01]  /*0d40*/  IMAD.IADD R4, R7, 0x1, -R4 ;  /* 0x0000000107047824 */ /* 0x000fe200078e0a04 */
[--C-:B------:R-:W-:Y:S01]  /*0d50*/  SHF.R.S32.HI R5, RZ, 0x2, R8.reuse ;  /* 0x00000002ff057819 */ /* 0x100fe20000011408 */
[----:B------:R-:W-:Y:S01]  /*0d60*/  STL [R1+0x2e0], R13 ;  /* 0x0002e00d01007387 */ /* 0x000fe20000100800 */
[----:B------:R-:W-:Y:S01]  /*0d70*/  SHF.R.S32.HI R10, RZ, 0x1f, R8 ;  /* 0x0000001fff0a7819 */ /* 0x000fe20000011408 */
[----:B------:R-:W-:Y:S01]  /*0d80*/  IMAD R7, R215, 0x10, R2 ;  /* 0x00000010d7077824 */ /* 0x000fe200078e0202 */
[----:B------:R-:W-:Y:S01]  /*0d90*/  SHF.R.S32.HI R9, RZ, 0x7, R0 ;  /* 0x00000007ff097819 */ /* 0x000fe20000011400 */
[----:B------:R-:W-:Y:S01]  /*0da0*/  IMAD.U32 R203, RZ, RZ, UR7 ;  /* 0x00000007ffcb7e24 */ /* 0x000fe2000f8e00ff */
[----:B------:R-:W-:Y:S01]  /*0db0*/  LEA.HI R10, R10, R5, RZ, 0x3 ;  /* 0x000000050a0a7211 */ /* 0x000fe200078f18ff */
[----:B------:R-:W-:Y:S01]  /*0dc0*/  IMAD R12, R7, 0x8, R4 ;  /* 0x00000008070c7824 */ /* 0x000fe200078e0204 */
[----:B------:R-:W-:Y:S01]  /*0dd0*/  LEA.HI R2, R3, R192, RZ, 0x2 ;  /* 0x000000c003027211 */ /* 0x000fe200078f10ff */
[----:B------:R0:W-:Y:S01]  /*0de0*/  STL [R1+0x2e8], R9 ;  /* 0x0002e80901007387 */ /* 0x0001e20000100800 */
[----:B------:R-:W-:Y:S01]  /*0df0*/  LOP3.LUT R10, R10, 0xfffffff8, RZ, 0xc0, !PT ;  /* 0xfffffff80a0a7812 */ /* 0x000fe200078ec0ff */
[----:B------:R-:W-:Y:S01]  /*0e00*/  IMAD.U32 R218, RZ, RZ, UR6 ;  /* 0x00000006ffda7e24 */ /* 0x000fe2000f8e00ff */
[----:B------:R-:W-:-:S02]  /*0e10*/  LEA.HI R6, R6, R13, RZ, 0x5 ;  /* 0x0000000d06067211 */ /* 0x000fc400078f28ff */
[----:B------:R-:W-:Y:S01]  /*0e20*/  LEA.HI R0, R0, R9, RZ, 0x1 ;  /* 0x0000000900007211 */ /* 0x000fe200078f08ff */
[----:B------:R-:W-:Y:S01]  /*0e30*/  IMAD.IADD R7, R5, 0x1, -R10 ;  /* 0x0000000105077824 */ /* 0x000fe200078e0a0a */
[----:B------:R-:W-:Y:S02]  /*0e40*/  LOP3.LUT R219, R2, 0xfffffffc, RZ, 0xc0, !PT ;  /* 0xfffffffc02db7812 */ /* 0x000fe400078ec0ff */
[----:B------:R-:W-:Y:S02]  /*0e50*/  SHF.R.S32.HI R6, RZ, 0x5, R6 ;  /* 0x00000005ff067819 */ /* 0x000fe40000011406 */
[----:B------:R-:W-:Y:S01]  /*0e60*/  LOP3.LUT R0, R0, 0x3fffffe, RZ, 0xc0, !PT ;  /* 0x03fffffe00007812 */ /* 0x000fe200078ec0ff */
[----:B------:R-:W-:Y:S01]  /*0e70*/  IMAD.IADD R219, R192, 0x1, -R219 ;  /* 0x00000001c0db7824 */ /* 0x000fe200078e0adb */
[--C-:B------:R-:W-:Y:S01]  /*0e80*/  SHF.R.S32.HI R16, RZ, 0x2, R2.reuse ;  /* 0x00000002ff107819 */ /* 0x100fe20000011402 */
[----:B------:R-:W-:Y:S01]  /*0e90*/  IMAD R7, R6, 0x10, R7 ;  /* 0x0000001006077824 */ /* 0x000fe200078e0207 */
[----:B------:R-:W-:Y:S01]  /*0ea0*/  SHF.R.S32.HI R5, RZ, 0x1f, R2 ;  /* 0x0000001fff057819 */ /* 0x000fe20000011402 */
[----:B------:R-:W-:Y:S01]  /*0eb0*/  IMAD.IADD R0, R9, 0x1, -R0 ;  /* 0x0000000109007824 */ /* 0x000fe200078e0a00 */
[----:B------:R-:W-:Y:S01]  /*0ec0*/  LEA.HI R3, R3, R192, RZ, 0x3 ;  /* 0x000000c003037211 */ /* 0x000fe200078f18ff */
[----:B------:R-:W-:Y:S01]  /*0ed0*/  VIADD R201, R16, 0x40 ;  /* 0x0000004010c97836 */ /* 0x000fe20000000000 */
[----:B------:R-:W-:Y:S01]  /*0ee0*/  LEA.HI R5, R5, R16, RZ, 0x3 ;  /* 0x0000001005057211 */ /* 0x000fe200078f18ff */
[----:B------:R-:W-:Y:S01]  /*0ef0*/  IMAD.SHL.U32 R196, R219, 0x4, RZ ;  /* 0x00000004dbc47824 */ /* 0x000fe200078e00ff */
[----:B------:R-:W-:Y:S01]  /*0f00*/  SHF.R.S32.HI R217, RZ, 0x3, R3 ;  /* 0x00000003ffd97819 */ /* 0x000fe20000011403 */
[----:B------:R-:W-:Y:S01]  /*0f10*/  IMAD R6, R0, 0x40, R7 ;  /* 0x0000004000067824 */ /* 0x000fe200078e0207 */
[----:B------:R-:W-:Y:S01]  /*0f20*/  SHF.R.S32.HI R0, RZ, 0x1f, R201 ;  /* 0x0000001fff007819 */ /* 0x000fe200000114c9 */
[C---:B------:R-:W-:Y:S01]  /*0f30*/  VIADD R206, R196.reuse, 0x20 ;  /* 0x00000020c4ce7836 */ /* 0x040fe20000000000 */
[----:B------:R-:W-:Y:S01]  /*0f40*/  LOP3.LUT R5, R5, 0xfffffff8, RZ, 0xc0, !PT ;  /* 0xfffffff805057812 */ /* 0x000fe200078ec0ff */
[----:B------:R-:W-:Y:S01]  /*0f50*/  VIADD R205, R196, 0x40 ;  /* 0x00000040c4cd7836 */ /* 0x000fe20000000000 */
[----:B------:R-:W-:Y:S01]  /*0f60*/  LEA.HI R0, R0, R201, RZ, 0x3 ;  /* 0x000000c900007211 */ /* 0x000fe200078f18ff */
[C-C-:B------:R-:W-:Y:S01]  /*0f70*/  IMAD.IADD R225, R196.reuse, 0x1, R206.reuse ;  /* 0x00000001c4e17824 */ /* 0x140fe200078e02ce */
[----:B------:R-:W-:Y:S01]  /*0f80*/  STL [R1+0x2e4], R6 ;  /* 0x0002e40601007387 */ /* 0x000fe20000100800 */
[----:B------:R-:W-:Y:S01]  /*0f90*/  IMAD.IADD R226, R196, 0x1, R205 ;  /* 0x00000001c4e27824 */ /* 0x000fe200078e02cd */
[----:B------:R-:W-:Y:S01]  /*0fa0*/  LOP3.LUT R23, R8, 0x7ffffffc, RZ, 0xc0, !PT ;  /* 0x7ffffffc08177812 */ /* 0x000fe200078ec0ff */
[----:B------:R-:W-:Y:S01]  /*0fb0*/  IMAD.SHL.U32 R224, R0, 0x40, RZ ;  /* 0x0000004000e07824 */ /* 0x000fe200078e00ff */
[----:B------:R-:W-:Y:S01]  /*0fc0*/  SHF.R.S32.HI R0, RZ, 0x1f, R225 ;  /* 0x0000001fff007819 */ /* 0x000fe200000114e1 */
[----:B------:R-:W-:Y:S01]  /*0fd0*/  IMAD.SHL.U32 R222, R201, 0x40, RZ ;  /* 0x00000040c9de7824 */ /* 0x000fe200078e00ff */
[----:B------:R-:W-:Y:S01]  /*0fe0*/  SHF.R.S32.HI R230, RZ, 0x1f, R206 ;  /* 0x0000001fffe67819 */ /* 0x000fe200000114ce */
[----:B------:R-:W-:Y:S01]  /*0ff0*/  IMAD.IADD R233, R16, 0x1, -R5 ;  /* 0x0000000110e97824 */ /* 0x000fe200078e0a05 */
[-C--:B------:R-:W-:Y:S01]  /*1000*/  LEA.HI R2, R0, R225.reuse, RZ, 0x6 ;  /* 0x000000e100027211 */ /* 0x080fe200078f30ff */
[----:B------:R-:W-:Y:S01]  /*1010*/  IMAD.SHL.U32 R17, R219, 0x8, RZ ;  /* 0x00000008db117824 */ /* 0x000fe200078e00ff */
[----:B------:R-:W-:Y:S01]  /*1020*/  SHF.R.S32.HI R5, RZ, 0x1f, R226 ;  /* 0x0000001fff057819 */ /* 0x000fe200000114e2 */
[----:B------:R-:W-:Y:S01]  /*1030*/  IMAD.SHL.U32 R214, R233, 0x40, RZ ;  /* 0x00000040e9d67824 */ /* 0x000fe200078e00ff */
[----:B------:R-:W-:Y:S01]  /*1040*/  LOP3.LUT R222, R222, 0x1c0, RZ, 0xc0, !PT ;  /* 0x000001c0dede7812 */ /* 0x000fe200078ec0ff */
[----:B------:R-:W-:Y:S01]  /*1050*/  IMAD.SHL.U32 R2, R2, 0x80, RZ ;  /* 0x0000008002027824 */ /* 0x000fe200078e00ff */
[----:B------:R-:W-:Y:S01]  /*1060*/  LEA.HI R7, R0, R225, RZ, 0x3 ;  /* 0x000000e100077211 */ /* 0x000fe200078f18ff */
[C---:B------:R-:W-:Y:S01]  /*1070*/  VIADD R204, R196.reuse, 0x10 ;  /* 0x00000010c4cc7836 */ /* 0x040fe20000000000 */
[CC--:B------:R-:W-:Y:S01]  /*1080*/  LEA.HI R0, R5.reuse, R226.reuse, RZ, 0x6 ;  /* 0x000000e205007211 */ /* 0x0c0fe200078f30ff */
[C---:B------:R-:W-:Y:S01]  /*1090*/  VIADD R208, R196.reuse, 0x30 ;  /* 0x00000030c4d07836 */ /* 0x040fe20000000000 */
[----:B------:R-:W-:Y:S01]  /*10a0*/  SHF.R.U32.HI R223, RZ, 0x3, R222 ;  /* 0x00000003ffdf7819 */ /* 0x000fe200000116de */
[----:B------:R-:W-:Y:S01]  /*10b0*/  VIADD R207, R196, 0x50 ;  /* 0x00000050c4cf7836 */ /* 0x000fe20000000000 */
[----:B------:R-:W-:Y:S01]  /*10c0*/  LOP3.LUT R4, R222, 0x38, R7, 0xf8, !PT ;  /* 0x00000038de047812 */ /* 0x000fe200078ef807 */
[----:B------:R-:W-:Y:S01]  /*10d0*/  IMAD.SHL.U32 R0, R0, 0x80, RZ ;  /* 0x0000008000007824 */ /* 0x000fe200078e00ff */
[----:B------:R-:W-:Y:S01]  /*10e0*/  LEA.HI R221, R5, R226, RZ, 0x3 ;  /* 0x000000e205dd7211 */ /* 0x000fe200078f18ff */
[----:B------:R-:W-:Y:S01]  /*10f0*/  IMAD.IADD R23, R13, 0x1, -R23 ;  /* 0x000000010d177824 */ /* 0x000fe200078e0a17 */
[----:B------:R-:W-:-:S02]  /*1100*/  LOP3.LUT R224, R224, 0xfffffe00, RZ, 0xc0, !PT ;  /* 0xfffffe00e0e07812 */ /* 0x000fc400078ec0ff */
[----:B------:R-:W-:Y:S02]  /*1110*/  LOP3.LUT R2, R2, 0xffffe000, RZ, 0xc0, !PT ;  /* 0xffffe00002027812 */ /* 0x000fe400078ec0ff */
[----:B0-----:R-:W-:Y:S02]  /*1120*/  LOP3.LUT R9, R4, R223, RZ, 0x3c, !PT ;  /* 0x000000df04097212 */ /* 0x001fe400078e3cff */
[----:B------:R-:W-:Y:S02]  /*1130*/  LOP3.LUT R214, R214, 0x1c0, RZ, 0xc0, !PT ;  /* 0x000001c0d6d67812 */ /* 0x000fe400078ec0ff */
[----:B------:R-:W-:Y:S02]  /*1140*/  LOP3.LUT R4, R222, 0x38, R221, 0xf8, !PT ;  /* 0x00000038de047812 */ /* 0x000fe400078ef8dd */
[----:B------:R-:W-:Y:S01]  /*1150*/  IADD3 R235, R9, R2, R224 ;  /* 0x0000000209eb7210 */ /* 0x000fe20007ffe0e0 */
[----:B------:R-:W-:Y:S01]  /*1160*/  IMAD R2, R215, 0x200, R2 ;  /* 0x00000200d7027824 */ /* 0x000fe200078e0202 */
[----:B------:R-:W-:-:S02]  /*1170*/  SHF.R.U32.HI R216, RZ, 0x3, R214 ;  /* 0x00000003ffd87819 */ /* 0x000fc400000116d6 */
[----:B------:R-:W-:Y:S02]  /*1180*/  LOP3.LUT R9, R214, 0x38, R221, 0xf8, !PT ;  /* 0x00000038d6097812 */ /* 0x000fe400078ef8dd */
[----:B------:R-:W-:Y:S02]  /*1190*/  LOP3.LUT R0, R0, 0xffffe000, RZ, 0xc0, !PT ;  /* 0xffffe00000007812 */ /* 0x000fe400078ec0ff */
[----:B------:R-:W-:Y:S01]  /*11a0*/  LOP3.LUT R11, R4, R223, RZ, 0x3c, !PT ;  /* 0x000000df040b7212 */ /* 0x000fe200078e3cff */
[----:B------:R-:W-:Y:S01]  /*11b0*/  IMAD.SHL.U32 R4, R12, 0x8, RZ ;  /* 0x000000080c047824 */ /* 0x000fe200078e00ff */
[----:B------:R-:W-:Y:S02]  /*11c0*/  LOP3.LUT R9, R9, R216, RZ, 0x3c, !PT ;  /* 0x000000d809097212 */ /* 0x000fe400078e3cff */
[----:B------:R-:W-:Y:S01]  /*11d0*/  IADD3 R11, R11, R0, R224 ;  /* 0x000000000b0b7210 */ /* 0x000fe20007ffe0e0 */
[----:B------:R-:W-:Y:S01]  /*11e0*/  IMAD R0, R215, 0x200, R0 ;  /* 0x00000200d7007824 */ /* 0x000fe200078e0200 */
[----:B------:R-:W-:Y:S01]  /*11f0*/  LOP3.LUT R5, R214, 0x38, R7, 0xf8, !PT ;  /* 0x00000038d6057812 */ /* 0x000fe200078ef807 */
[----:B------:R-:W-:Y:S01]  /*1200*/  STL [R1+0x2ec], R4 ;  /* 0x0002ec0401007387 */ /* 0x000fe20000100800 */
[----:B------:R-:W-:Y:S01]  /*1210*/  SHF.R.S32.HI R231, RZ, 0x1f, R204 ;  /* 0x0000001fffe77819 */ /* 0x000fe200000114cc */
[----:B------:R-:W-:Y:S01]  /*1220*/  IMAD.IADD R9, R0, 0x1, R9 ;  /* 0x0000000100097824 */ /* 0x000fe200078e0209 */
[----:B------:R-:W-:-:S02]  /*1230*/  LEA.HI R0, R219, R219, RZ, 0x1 ;  /* 0x000000dbdb007211 */ /* 0x000fc400078f08ff */
[----:B------:R-:W-:Y:S02]  /*1240*/  LOP3.LUT R5, R5, R216, RZ, 0x3c, !PT ;  /* 0x000000d805057212 */ /* 0x000fe400078e3cff */
[----:B------:R-:W-:Y:S02]  /*1250*/  LOP3.LUT R0, R0, 0x1ffffffe, RZ, 0xc0, !PT ;  /* 0x1ffffffe00007812 */ /* 0x000fe400078ec0ff */
[----:B------:R-:W-:Y:S01]  /*1260*/  SHF.R.S32.HI R229, RZ, 0x1f, R208 ;  /* 0x0000001fffe57819 */ /* 0x000fe200000114d0 */
[----:B------:R-:W-:Y:S01]  /*1270*/  IMAD.IADD R2, R2, 0x1, R5 ;  /* 0x0000000102027824 */ /* 0x000fe200078e0205 */
[----:B------:R-:W-:Y:S01]  /*1280*/  LOP3.LUT R5, R3, 0xfffffff8, RZ, 0xc0, !PT ;  /* 0xfffffff803057812 */ /* 0x000fe200078ec0ff */
[----:B------:R-:W-:Y:S01]  /*1290*/  IMAD.IADD R0, R219, 0x1, -R0 ;  /* 0x00000001db007824 */ /* 0x000fe200078e0a00 */
[----:B------:R-:W-:Y:S01]  /*12a0*/  SHF.R.S32.HI R228, RZ, 0x1f, R205 ;  /* 0x0000001fffe47819 */ /* 0x000fe200000114cd */
[----:B------:R-:W-:Y:S01]  /*12b0*/  IMAD.U32 R3, RZ, RZ, UR4 ;  /* 0x00000004ff037e24 */ /* 0x000fe2000f8e00ff */
[----:B------:R-:W-:Y:S01]  /*12c0*/  SHF.R.S32.HI R227, RZ, 0x1f, R207 ;  /* 0x0000001fffe37819 */ /* 0x000fe200000114cf */
[----:B------:R-:W-:Y:S01]  /*12d0*/  IMAD R22, R0, 0x8, R6 ;  /* 0x0000000800167824 */ /* 0x000fe200078e0206 */
[----:B------:R-:W-:Y:S01]  /*12e0*/  LEA R0, R2, UR4, 0x1 ;  /* 0x0000000402007c11 */ /* 0x000fe2000f8e08ff */
[----:B------:R-:W-:Y:S01]  /*12f0*/  IMAD.IADD R232, R192, 0x1, -R5 ;  /* 0x00000001c0e87824 */ /* 0x000fe200078e0a05 */
[----:B------:R0:W-:Y:S01]  /*1300*/  STL [R1+0x2dc], R3 ;  /* 0x0002dc0301007387 */ /* 0x0001e20000100800 */
[----:B------:R-:W-:-:S02]  /*1310*/  SHF.R.S32.HI R220, RZ, 0x3, R7 ;  /* 0x00000003ffdc7819 */ /* 0x000fc40000011407 */
[----:B------:R-:W-:Y:S01]  /*1320*/  IMAD.SHL.U32 R198, R232, 0x8, RZ ;  /* 0x00000008e8c67824 */ /* 0x000fe200078e00ff */
[----:B------:R1:W-:Y:S01]  /*1330*/  STL [R1+0x2d8], R0 ;  /* 0x0002d80001007387 */ /* 0x0003e20000100800 */
[----:B------:R-:W-:Y:S02]  /*1340*/  SHF.R.S32.HI R221, RZ, 0x3, R221 ;  /* 0x00000003ffdd7819 */ /* 0x000fe400000114dd */
[C---:B------:R-:W-:Y:S01]  /*1350*/  VIADD R199, R198.reuse, 0x40 ;  /* 0x00000040c6c77836 */ /* 0x040fe20000000000 */
[----:B------:R-:W-:Y:S01]  /*1360*/  SHF.R.S32.HI R212, RZ, 0x1f, R198 ;  /* 0x0000001fffd47819 */ /* 0x000fe200000114c6 */
[----:B------:R-:W-:Y:S01]  /*1370*/  VIADD R200, R198, 0x80 ;  /* 0x00000080c6c87836 */ /* 0x000fe20000000000 */
[----:B0-----:R-:W-:Y:S02]  /*1380*/  LOP3.LUT R3, R222, 0x38, R17, 0xf8, !PT ;  /* 0x00000038de037812 */ /* 0x001fe400078ef811 */
[----:B------:R-:W-:Y:S02]  /*1390*/  SHF.R.S32.HI R211, RZ, 0x1f, R199 ;  /* 0x0000001fffd37819 */ /* 0x000fe400000114c7 */
[----:B------:R-:W-:-:S02]  /*13a0*/  LOP3.LUT R3, R224, R3, R223, 0xf6, !PT ;  /* 0x00000003e0037212 */ /* 0x000fc400078ef6df */
[----:B------:R-:W-:Y:S02]  /*13b0*/  SHF.R.S32.HI R210, RZ, 0x1f, R200 ;  /* 0x0000001fffd27819 */ /* 0x000fe400000114c8 */
[----:B------:R-:W-:Y:S02]  /*13c0*/  LEA R237, R3, UR4, 0x1 ;  /* 0x0000000403ed7c11 */ /* 0x000fe4000f8e08ff */
[----:B------:R-:W-:Y:S02]  /*13d0*/  LEA R235, R235, UR4, 0x1 ;  /* 0x00000004ebeb7c11 */ /* 0x000fe4000f8e08ff */
[----:B------:R-:W-:Y:S02]  /*13e0*/  LEA R234, R11, UR4, 0x1 ;  /* 0x000000040bea7c11 */ /* 0x000fe4000f8e08ff */
[----:B-1----:R-:W-:-:S07]  /*13f0*/  LEA R236, R9, UR4, 0x1 ;  /* 0x0000000409ec7c11 */ /* 0x002fce000f8e08ff */
.L_x_5289:
[----:B012-4-:R-:W0:Y:S01]  /*1400*/  LDC.64 R2, c[0x0][0xa28] ;  /* 0x00028a00ff027b82 */ /* 0x017e220000000a00 */
[----:B------:R-:W-:Y:S01]  /*1410*/  ULDC.64 UR6, c[0x0][0xa08] ;  /* 0x0002820000067ab9 */ /* 0x000fe20000000a00 */
[----:B------:R-:W-:Y:S01]  /*1420*/  IMAD.MOV.U32 R13, RZ, RZ, RZ ;  /* 0x000000ffff0d7224 */ /* 0x000fe200078e00ff */
[----:B------:R-:W-:Y:S01]  /*1430*/  ISETP.NE.U32.AND P3, PT, RZ, UR6, PT ;  /* 0x00000006ff007c0c */ /* 0x000fe2000bf65070 */
[----:B------:R-:W-:Y:S01]  /*1440*/  IMAD.MOV.U32 R31, RZ, RZ, RZ ;  /* 0x000000ffff1f7224 */ /* 0x000fe200078e00ff */
[----:B------:R-:W-:Y:S02]  /*1450*/  ULDC.64 UR8, c[0x0][0x208] ;  /* 0x0000820000087ab9 */ /* 0x000fe40000000a00 */
[----:B------:R-:W-:Y:S01]  /*1460*/  ISETP.NE.AND.EX P3, PT, RZ, UR7, PT, P3 ;  /* 0x00000007ff007c0c */ /* 0x000fe2000bf65330 */
[----:B------:R-:W1:Y:S01]  /*1470*/  LDC.64 R4, c[0x0][0xa18] ;  /* 0x00028600ff047b82 */ /* 0x000e620000000a00 */
[----:B------:R-:W-:Y:S01]  /*1480*/  ULDC.64 UR6, c[0x0][0x418] ;  /* 0x0001060000067ab9 */ /* 0x000fe20000000a00 */
[----:B0-----:R-:W-:-:S04]  /*1490*/  ISETP.NE.U32.AND P0, PT, R2, RZ, PT ;  /* 0x000000ff0200720c */ /* 0x001fc80003f05070 */
[----:B------:R-:W-:Y:S02]  /*14a0*/  ISETP.NE.AND.EX P0, PT, R3, RZ, PT, P0 ;  /* 0x000000ff0300720c */ /* 0x000fe40003f05300 */
[----:B-1----:R-:W-:-:S04]  /*14b0*/  ISETP.NE.U32.AND P1, PT, R4, RZ, PT ;  /* 0x000000ff0400720c */ /* 0x002fc80003f25070 */
[----:B------:R-:W-:Y:S02]  /*14c0*/  ISETP.NE.AND.EX P1, PT, R5, RZ, PT, P1 ;  /* 0x000000ff0500720c */ /* 0x000fe40003f25310 */
[----:B------:R-:W0:Y:S08]  /*14d0*/  LDC.64 R4, c[0x0][0xa08] ;  /* 0x00028200ff047b82 */ /* 0x000e300000000a00 */
[----:B------:R-:W1:Y:S08]  /*14e0*/  @P0 LDC.64 R2, c[0x0][0xa28] ;  /* 0x00028a00ff020b82 */ /* 0x000e700000000a00 */
[----:B------:R-:W2:Y:S01]  /*14f0*/  @P1 LDC.64 R6, c[0x0][0xa18] ;  /* 0x00028600ff061b82 */ /* 0x000ea20000000a00 */
[----:B------:R-:W-:-:S07]  /*1500*/  UISETP.NE.U32.AND UP0, UPT, UR6, URZ, UPT ;  /* 0x0000003f0600728c */ /* 0x000fce000bf05070 */
[----:B---3--:R-:W3:Y:S01]  /*1510*/  LDC R193, c[0x0][0x348] ;  /* 0x0000d200ffc17b82 */ /* 0x008ee20000000800 */
[----:B------:R-:W-:Y:S01]  /*1520*/  ULDC UR4, c[0x0][0x288] ;  /* 0x0000a20000047ab9 */ /* 0x000fe20000000800 */
[----:B------:R-:W-:Y:S01]  /*1530*/  UISETP.NE.AND.EX UP0, UPT, UR7, URZ, UPT, UP0 ;  /* 0x0000003f0700728c */ /* 0x000fe2000bf05300 */
[----:B------:R-:W-:Y:S01]  /*1540*/  IMAD.U32 R18, RZ, RZ, UR4 ;  /* 0x00000004ff127e24 */ /* 0x000fe2000f8e00ff */
[----:B------:R-:W-:Y:S01]  /*1550*/  ULDC UR4, c[0x0][0x424] ;  /* 0x0001090000047ab9 */ /* 0x000fe20000000800 */
[C---:B0-----:R-:W-:Y:S01]  /*1560*/  IMAD.WIDE R8, R27.reuse, 0x4, R4 ;  /* 0x000000041b087825 */ /* 0x041fe200078e0204 */
[----:B------:R-:W-:Y:S01]  /*1570*/  ULDC.64 UR6, c[0x0][0xa20] ;  /* 0x0002880000067ab9 */ /* 0x000fe20000000a00 */
[----:B------:R-:W-:Y:S01]  /*1580*/  USEL UR4, UR4, 0x1, UP0 ;  /* 0x0000000104047887 */ /* 0x000fe20008000000 */
[----:B------:R-:W-:Y:S01]  /*1590*/  ISETP.NE.U32.AND P2, PT, RZ, UR6, PT ;  /* 0x00000006ff007c0c */ /* 0x000fe2000bf45070 */
[C---:B-1----:R-:W-:Y:S01]  /*15a0*/  @P0 IMAD.WIDE R2, R27.reuse, 0x4, R2 ;  /* 0x000000041b020825 */ /* 0x042fe200078e0202 */
[----:B------:R-:W-:Y:S01]  /*15b0*/  ULDC UR6, c[0x0][0x2f0] ;  /* 0x0000bc0000067ab9 */ /* 0x000fe20000000800 */
[----:B------:R0:W5:Y:S02]  /*15c0*/  @P3 LDG.E R31, desc[UR8][R8.64] ;  /* 0x00000008081f3981 */ /* 0x000164000c1e1900 */
[----:B--2---:R-:W-:-:S02]  /*15d0*/  @P1 IMAD.WIDE R4, R27, 0x4, R6 ;  /* 0x000000041b041825 */ /* 0x004fc400078e0206 */
[----:B------:R0:W5:Y:S01]  /*15e0*/  @P0 LDG.E R13, desc[UR8][R2.64] ;  /* 0x00000008020d0981 */ /* 0x000162000c1e1900 */
[----:B------:R-:W-:Y:S01]  /*15f0*/  ISETP.NE.AND.EX P2, PT, RZ, UR7, PT, P2 ;  /* 0x00000007ff007c0c */ /* 0x000fe2000bf45320 */
[----:B------:R-:W-:Y:S02]  /*1600*/  UIMAD UR4, UR4, UR6, URZ ;  /* 0x00000006040472a4 */ /* 0x000fe4000f8e023f */
[----:B------:R0:W5:Y:S01]  /*1610*/  @P1 LDG.E R18, desc[UR8][R4.64] ;  /* 0x0000000804121981 */ /* 0x000162000c1e1900 */
[----:B------:R-:W-:Y:S09]  /*1620*/  @P1 BRA `(.L_x_5119) ;  /* 0x0000000000281947 */ /* 0x000ff20003800000 */
        /* <DEDUP_REMOVED lines=10> */
.L_x_5119:
[----:B------:R-:W-:Y:S02]  /*16d0*/  IMAD.U32 R26, RZ, RZ, UR4 ;  /* 0x00000004ff1a7e24 */ /* 0x000fe4000f8e00ff */
[----:B------:R-:W-:Y:S02]  /*16e0*/  IMAD.MOV.U32 R209, RZ, RZ, R27 ;  /* 0x000000ffffd17224 */ /* 0x000fe400078e001b */
[----:B------:R-:W-:Y:S01]  /*16f0*/  IMAD.U32 R213, RZ, RZ, UR42 ;  /* 0x0000002affd57e24 */ /* 0x000fe2000f8e00ff */
[----:B------:R-:W-:Y:S06]  /*1700*/  @!P2 BRA `(.L_x_5120) ;  /* 0x000000000014a947 */ /* 0x000fec0003800000 */
[----:B0-----:R-:W0:Y:S01]  /*1710*/  LDC.64 R2, c[0x0][0xa20] ;  /* 0x00028800ff027b82 */ /* 0x001e220000000a00 */
[----:B------:R-:W-:Y:S01]  /*1720*/  ULDC.64 UR6, c[0x0][0x208] ;  /* 0x0000820000067ab9 */ /* 0x000fe20000000a00 */
[----:B0-----:R-:W-:-:S05]  /*1730*/  IMAD.WIDE R2, R27, 0x4, R2 ;  /* 0x000000041b027825 */ /* 0x001fca00078e0202 */
[----:B------:R1:W5:Y:S01]  /*1740*/  LDG.E R26, desc[UR6][R2.64] ;  /* 0x00000006021a7981 */ /* 0x000362000c1e1900 */
[----:B------:R-:W-:Y:S05]  /*1750*/  BRA `(.L_x_5121) ;  /* 0x0000000000147947 */ /* 0x000fea0003800000 */
.L_x_5120:
[----:B------:R-:W-:Y:S05]  /*1760*/  @!P3 BRA `(.L_x_5121) ;  /* 0x000000000010b947 */ /* 0x000fea0003800000 */
[----:B------:R-:W-:Y:S02]  /*1770*/  ULDC.64 UR6, c[0x0][0x208] ;  /* 0x0000820000067ab9 */ /* 0x000fe40000000a00 */
[----:B0-----:R-:W2:Y:S04]  /*1780*/  LDG.E R3, desc[UR6][R8.64] ;  /* 0x0000000608037981 */ /* 0x001ea8000c1e1900 */
[----:B------:R-:W2:Y:S02]  /*1790*/  LDG.E R26, desc[UR6][R8.64+0x4] ;  /* 0x00000406081a7981 */ /* 0x000ea4000c1e1900 */
[----:B--2---:R-:W-:-:S07]  /*17a0*/  IMAD.IADD R26, R26, 0x1, -R3 ;  /* 0x000000011a1a7824 */ /* 0x004fce00078e0a03 */
.L_x_5121:
[----:B------:R-:W2:Y:S01]  /*17b0*/  LDL R0, [R1+0x320] ;  /* 0x0003200001007983 */ /* 0x000ea20000100800 */
[----:B01----:R-:W0:Y:S01]  /*17c0*/  LDC.64 R2, c[0x0][0xa10] ;  /* 0x00028400ff027b82 */ /* 0x003e220000000a00 */
[----:B------:R-:W-:-:S07]  /*17d0*/  ULDC.64 UR8, c[0x0][0x208] ;  /* 0x0000820000087ab9 */ /* 0x000fce0000000a00 */
[----:B------:R-:W1:Y:S01]  /*17e0*/  LDC.64 R4, c[0x0][0xa30] ;  /* 0x00028c00ff047b82 */ /* 0x000e620000000a00 */
[----:B------:R-:W4:Y:S07]  /*17f0*/  S2R R6, SR_TID.X ;  /* 0x0000000000067919 */ /* 0x000f2e0000002100 */
[----:B------:R-:W3:Y:S01]  /*1800*/  S2UR UR4, SR_SWINHI ;  /* 0x00000000000479c3 */ /* 0x000ee20000002f00 */
[----:B0-----:R-:W-:-:S07]  /*1810*/  ISETP.NE.U32.AND P0, PT, R2, RZ, PT ;  /* 0x000000ff0200720c */ /* 0x001fce0003f05070 */
[----:B------:R-:W0:Y:S01]  /*1820*/  LDC.64 R14, c[0x0][0x9e0] ;  /* 0x00027800ff0e7b82 */ /* 0x000e220000000a00 */
[----:B------:R-:W-:Y:S02]  /*1830*/  ISETP.NE.AND.EX P0, PT, R3, RZ, PT, P0 ;  /* 0x000000ff0300720c */ /* 0x000fe40003f05300 */
[----:B-1----:R-:W-:-:S05]  /*1840*/  ISETP.NE.U32.AND P1, PT, R4, RZ, PT ;  /* 0x000000ff0400720c */ /* 0x002fca0003f25070 */
[----:B------:R-:W1:Y:S01]  /*1850*/  LDC R4, c[0x0][0x448] ;  /* 0x00011200ff047b82 */ /* 0x000e620000000800 */
[----:B------:R-:W-:-:S07]  /*1860*/  ISETP.NE.AND.EX P1, PT, R5, RZ, PT, P1 ;  /* 0x000000ff0500720c */ /* 0x000fce0003f25310 */
[----:B------:R-:W3:Y:S08]  /*1870*/  @P0 LDC.64 R2, c[0x0][0xa10] ;  /* 0x00028400ff020b82 */ /* 0x000ef00000000a00 */
[----:B------:R-:W4:Y:S01]  /*1880*/  @P1 LDC.64 R8, c[0x0][0xa30] ;  /* 0x00028c00ff081b82 */ /* 0x000f220000000a00 */
[----:B---3--:R-:W-:-:S05]  /*1890*/  @P0 IMAD.WIDE R2, R27, 0x4, R2 ;  /* 0x000000041b020825 */ /* 0x008fca00078e0202 */
[----:B------:R-:W3:Y:S01]  /*18a0*/  @P0 LDG.E R19, desc[UR8][R2.64+0x4] ;  /* 0x0000040802130981 */ /* 0x000ee2000c1e1900 */
[----:B----4-:R-:W-:-:S05]  /*18b0*/  @P1 IMAD.WIDE R8, R27, 0x4, R8 ;  /* 0x000000041b081825 */ /* 0x010fca00078e0208 */
[----:B------:R4:W3:Y:S01]  /*18c0*/  @P1 LDG.E R20, desc[UR8][R8.64] ;  /* 0x0000000808141981 */ /* 0x0008e2000c1e1900 */
[----:B--2---:R-:W-:-:S03]  /*18d0*/  R2UR UR6, R0 ;  /* 0x00000000000672ca */ /* 0x004fc600000e0000 */
[----:B------:R2:W3:Y:S01]  /*18e0*/  @P0 LDG.E R0, desc[UR8][R2.64] ;  /* 0x0000000802000981 */ /* 0x0004e2000c1e1900 */
[----:B-1----:R-:W-:Y:S01]  /*18f0*/  ISETP.NE.AND P2, PT, R4, 0x1, PT ;  /* 0x000000010400780c */ /* 0x002fe20003f45270 */
[----:B------:R-:W-:Y:S01]  /*1900*/  UMOV UR36, UR39 ;  /* 0x0000002700247c82 */ /* 0x000fe20008000000 */
[----:B------:R-:W-:Y:S01]  /*1910*/  UMOV UR37, UR4 ;  /* 0x0000000400257c82 */ /* 0x000fe20008000000 */
[----:B------:R-:W-:-:S10]  /*1920*/  UIADD3 UR4, UP0, UR36, 0x30890, URZ ;  /* 0x0003089024047890 */ /* 0x000fd4000ff1e03f */
[----:B------:R-:W1:Y:S01]  /*1930*/  @P2 LDC R21, c[0x0][0x44c] ;  /* 0x00011300ff152b82 */ /* 0x000e620000000800 */
[----:B------:R-:W-:Y:S01]  /*1940*/  IMAD.U32 R11, RZ, RZ, UR6 ;  /* 0x00000006ff0b7e24 */ /* 0x000fe2000f8e00ff */
[----:B------:R-:W-:Y:S01]  /*1950*/  UIADD3.X UR6, URZ, UR37, URZ, UP0, !UPT ;  /* 0x000000253f067290 */ /* 0x000fe200087fe43f */
[----:B------:R-:W-:-:S05]  /*1960*/  LOP3.LUT R6, R6, 0x7f, RZ, 0xc0, !PT ;  /* 0x0000007f06067812 */ /* 0x000fca00078ec0ff */
[----:B------:R-:W0:Y:S01]  /*1970*/  @P2 LDC R12, c[0x0][0x450] ;  /* 0x00011400ff0c2b82 */ /* 0x000e220000000800 */
[----:B------:R-:W-:Y:S01]  /*1980*/  IMAD.MOV.U32 R10, RZ, RZ, 0x9000 ;  /* 0x00009000ff0a7424 */ /* 0x000fe200078e00ff */
[----:B------:R-:W-:Y:S01]  /*1990*/  ISETP.NE.AND P3, PT, R6, RZ, PT ;  /* 0x000000ff0600720c */ /* 0x000fe20003f65270 */
[----:B----4-:R-:W-:Y:S01]  /*19a0*/  IMAD.U32 R8, RZ, RZ, UR4 ;  /* 0x00000004ff087e24 */ /* 0x010fe2000f8e00ff */
[----:B------:R-:W-:Y:S01]  /*19b0*/  USHF.L.U32 UR61, UR5, 0x7, URZ ;  /* 0x00000007053d7899 */ /* 0x000fe2000800063f */
[----:B------:R-:W-:Y:S01]  /*19c0*/  IMAD.U32 R9, RZ, RZ, UR6 ;  /* 0x00000006ff097e24 */ /* 0x000fe2000f8e00ff */
[----:B------:R4:W-:Y:S01]  /*19d0*/  STL.64 [R1+0x18], R10 ;  /* 0x0000180a01007387 */ /* 0x0009e20000100a00 */
[----:B------:R-:W-:Y:S01]  /*19e0*/  IMAD.MOV.U32 R5, RZ, RZ, 0x100 ;  /* 0x00000100ff057424 */ /* 0x000fe200078e00ff */
[----:B------:R-:W-:Y:S01]  /*19f0*/  SEL R4, RZ, 0x1, P3 ;  /* 0x00000001ff047807 */ /* 0x000fe20001800000 */
[----:B------:R-:W-:Y:S01]  /*1a00*/  IMAD.MOV.U32 R6, RZ, RZ, 0x1 ;  /* 0x00000001ff067424 */ /* 0x000fe200078e00ff */
[----:B------:R-:W-:Y:S01]  /*1a10*/  UIADD3 UR7, UP1, UR36, 0x308a0, URZ ;  /* 0x000308a024077890 */ /* 0x000fe2000ff3e03f */
[----:B------:R-:W-:Y:S01]  /*1a20*/  IMAD.MOV.U32 R7, RZ, RZ, RZ ;  /* 0x000000ffff077224 */ /* 0x000fe200078e00ff */
[----:B------:R-:W-:Y:S01]  /*1a30*/  STL.64 [R1+0x8], R8 ;  /* 0x0000080801007387 */ /* 0x000fe20000100a00 */
[----:B------:R-:W-:-:S03]  /*1a40*/  UIADD3 UR4, UR61, 0x7f, URZ ;  /* 0x0000007f3d047890 */ /* 0x000fc6000fffe03f */
[----:B------:R-:W-:Y:S01]  /*1a50*/  STL.64 [R1], RZ ;  /* 0x000000ff01007387 */ /* 0x000fe20000100a00 */
[C---:B----45:R-:W-:Y:S01]  /*1a60*/  IMAD.IADD R10, R26.reuse, 0x1, -R13 ;  /* 0x000000011a0a7824 */ /* 0x070fe200078e0a0d */
[----:B------:R-:W-:Y:S01]  /*1a70*/  R2UR UR43, R26 ;  /* 0x000000001a2b72ca */ /* 0x000fe200000e0000 */
[----:B------:R-:W-:Y:S01]  /*1a80*/  UIADD3.X UR8, URZ, UR37, URZ, UP1, !UPT ;  /* 0x000000253f087290 */ /* 0x000fe20008ffe43f */
[----:B------:R1:W-:Y:S01]  /*1a90*/  STL.128 [R1+0x20], R4 ;  /* 0x0000200401007387 */ /* 0x0003e20000100c00 */
[----:B--2---:R-:W-:-:S04]  /*1aa0*/  IMAD.U32 R2, RZ, RZ, UR7 ;  /* 0x00000007ff027e24 */ /* 0x004fc8000f8e00ff */
[----:B------:R-:W-:Y:S02]  /*1ab0*/  IMAD.U32 R3, RZ, RZ, UR8 ;  /* 0x00000008ff037e24 */ /* 0x000fe4000f8e00ff */
[----:B-1----:R-:W-:-:S04]  /*1ac0*/  @P2 IMAD.HI.U32 R5, R21, UR4, RZ ;  /* 0x0000000415052c27 */ /* 0x002fc8000f8e00ff */
[----:B------:R-:W-:Y:S01]  /*1ad0*/  IMAD.U32 R4, RZ, RZ, UR4 ;  /* 0x00000004ff047e24 */ /* 0x000fe2000f8e00ff */
[----:B0-----:R-:W-:Y:S01]  /*1ae0*/  @P2 SHF.R.U32.HI R4, RZ, R12, R5 ;  /* 0x0000000cff042219 */ /* 0x001fe20000011605 */
[----:B------:R-:W-:Y:S01]  /*1af0*/  STL.64 [R1+0x10], R2 ;  /* 0x0000100201007387 */ /* 0x000fe20000100a00 */
[----:B---3--:R-:W-:Y:S02]  /*1b00*/  @P1 R2UR UR43, R20 ;  /* 0x00000000142b12ca */ /* 0x008fe400000e0000 */
[----:B------:R-:W-:Y:S01]  /*1b10*/  ISETP.GE.AND P1, PT, R15, 0x1, PT ;  /* 0x000000010f00780c */ /* 0x000fe20003f26270 */
[----:B------:R0:W-:Y:S01]  /*1b20*/  STL.64 [R1+0x30], R2 ;  /* 0x0000300201007387 */ /* 0x0001e20000100a00 */
[----:B------:R-:W-:-:S04]  /*1b30*/  @P0 IMAD.IADD R193, R19, 0x1, -R0 ;  /* 0x0000000113c10824 */ /* 0x000fc800078e0a00 */
[----:B------:R-:W-:-:S04]  /*1b40*/  IMAD.IADD R19, R10, 0x1, R193 ;  /* 0x000000010a137824 */ /* 0x000fc800078e02c1 */
[C---:B------:R-:W-:Y:S01]  /*1b50*/  VIADD R0, R19.reuse, 0x5f ;  /* 0x0000005f13007836 */ /* 0x040fe20000000000 */
[----:B------:R-:W-:-:S03]  /*1b60*/  IADD3 R25, R19, 0x1, -R18 ;  /* 0x0000000113197810 */ /* 0x000fc60007ffe812 */
[----:B------:R-:W-:-:S04]  /*1b70*/  IMAD.HI R0, R0, 0x2aaaaaab, RZ ;  /* 0x2aaaaaab00007827 */ /* 0x000fc800078e02ff */
[----:B0-----:R-:W-:Y:S01]  /*1b80*/  IMAD.IADD R3, R25, 0x1, R4 ;  /* 0x0000000119037824 */ /* 0x001fe200078e0204 */
[----:B------:R-:W-:-:S03]  /*1b90*/  SHF.R.U32.HI R79, RZ, 0x1f, R0 ;  /* 0x0000001fff4f7819 */ /* 0x000fc60000011600 */
[----:B------:R-:W-:Y:S01]  /*1ba0*/  IMAD.IADD R14, R3, 0x1, R14 ;  /* 0x00000001030e7824 */ /* 0x000fe200078e020e */
[----:B------:R-:W-:Y:S01]  /*1bb0*/  LEA.HI.SX32 R79, R0, R79, 0x1c ;  /* 0x0000004f004f7211 */ /* 0x000fe200078fe2ff */
        /* <DEDUP_REMOVED lines=11> */
.L_x_5123:
[----:B------:R-:W-:-:S13]  /*1c70*/  ISETP.NE.AND P0, PT, R15, 0x1, PT ;  /* 0x000000010f00780c */ /* 0x000fda0003f05270 */
[----:B------:R-:W0:Y:S02]  /*1c80*/  @P0 LDC.64 R2, c[0x0][0x9e8] ;  /* 0x00027a00ff020b82 */ /* 0x000e240000000a00 */
[----:B0-----:R-:W-:-:S05]  /*1c90*/  @P0 IMAD.HI.U32 R2, R0, R2, RZ ;  /* 0x0000000200020227 */ /* 0x001fca00078e00ff */
[----:B------:R-:W-:-:S07]  /*1ca0*/  @P0 SHF.R.U32.HI R0, RZ, R3, R2 ;  /* 0x00000003ff000219 */ /* 0x000fce0000011602 */
.L_x_5124:
[----:B------:R-:W-:-:S05]  /*1cb0*/  IMAD R3, R0, R15, R15 ;  /* 0x0000000f00037224 */ /* 0x000fca00078e020f */
[----:B------:R-:W-:-:S07]  /*1cc0*/  VIMNMX R14, R14, R3, PT ;  /* 0x000000030e0e7248 */ /* 0x000fce0003fe0100 */
.L_x_5122:
[----:B------:R-:W0:Y:S01]  /*1cd0*/  @P2 LDC R0, c[0x0][0x44c] ;  /* 0x00011300ff002b82 */ /* 0x000e220000000800 */
[----:B------:R-:W-:Y:S02]  /*1ce0*/  IMAD.U32 R3, RZ, RZ, UR61 ;  /* 0x0000003dff037e24 */ /* 0x000fe4000f8e00ff */
[----:B------:R-:W-:-:S05]  /*1cf0*/  IMAD.IADD R76, R19, 0x1, -R18 ;  /* 0x00000001134c7824 */ /* 0x000fca00078e0a12 */
[----:B------:R-:W1:Y:S08]  /*1d00*/  @P2 LDC R5, c[0x0][0x450] ;  /* 0x00011400ff052b82 */ /* 0x000e700000000800 */
[----:B------:R-:W2:Y:S01]  /*1d10*/  LDC R2, c[0x0][0x9dc] ;  /* 0x00027700ff027b82 */ /* 0x000ea20000000800 */
[----:B0-----:R-:W-:-:S05]  /*1d20*/  @P2 IMAD.HI.U32 R0, R0, UR61, RZ ;  /* 0x0000003d00002c27 */ /* 0x001fca000f8e00ff */
[----:B-1----:R-:W-:-:S05]  /*1d30*/  @P2 SHF.R.U32.HI R3, RZ, R5, R0 ;  /* 0x00000005ff032219 */ /* 0x002fca0000011600 */
[----:B------:R-:W-:-:S04]  /*1d40*/  IMAD.IADD R3, R76, 0x1, R3 ;  /* 0x000000014c037824 */ /* 0x000fc800078e0203 */
[----:B--2---:R-:W-:Y:S01]  /*1d50*/  IMAD.IADD R0, R3, 0x1, -R2 ;  /* 0x0000000103007824 */ /* 0x004fe200078e0a02 */
        /* <DEDUP_REMOVED lines=10> */
.L_x_5126:
[----:B------:R-:W-:-:S13]  /*1e00*/  ISETP.NE.AND P0, PT, R15, 0x1, PT ;  /* 0x000000010f00780c */ /* 0x000fda0003f05270 */
[----:B------:R-:W0:Y:S02]  /*1e10*/  @P0 LDC.64 R4, c[0x0][0x9e8] ;  /* 0x00027a00ff040b82 */ /* 0x000e240000000a00 */
[----:B0-----:R-:W-:-:S05]  /*1e20*/  @P0 IMAD.HI.U32 R2, R3, R4, RZ ;  /* 0x0000000403020227 */ /* 0x001fca00078e00ff */
[----:B------:R-:W-:-:S07]  /*1e30*/  @P0 SHF.R.U32.HI R3, RZ, R5, R2 ;  /* 0x00000005ff030219 */ /* 0x000fce0000011602 */
.L_x_5127:
[----:B------:R-:W-:-:S05]  /*1e40*/  IMAD R3, R3, R15, RZ ;  /* 0x0000000f03037224 */ /* 0x000fca00078e02ff */
[----:B------:R-:W-:-:S07]  /*1e50*/  VIMNMX R0, R0, R3, !PT ;  /* 0x0000000300007248 */ /* 0x000fce0007fe0100 */
.L_x_5125:
[----:B------:R-:W-:Y:S02]  /*1e60*/  VIADD R14, R14, 0x5f ;  /* 0x0000005f0e0e7836 */ /* 0x000fe40000000000 */
[----:B------:R-:W-:-:S04]  /*1e70*/  IMAD.HI R0, R0, 0x2aaaaaab, RZ ;  /* 0x2aaaaaab00007827 */ /* 0x000fc800078e02ff */
[----:B------:R-:W-:Y:S01]  /*1e80*/  IMAD.HI R14, R14, 0x2aaaaaab, RZ ;  /* 0x2aaaaaab0e0e7827 */ /* 0x000fe200078e02ff */
[----:B------:R-:W-:-:S04]  /*1e90*/  SHF.R.U32.HI R5, RZ, 0x1f, R0 ;  /* 0x0000001fff057819 */ /* 0x000fc80000011600 */
[----:B------:R-:W-:Y:S02]  /*1ea0*/  SHF.R.U32.HI R3, RZ, 0x1f, R14 ;  /* 0x0000001fff037819 */ /* 0x000fe4000001160e */
[----:B------:R-:W-:Y:S02]  /*1eb0*/  LEA.HI.SX32 R5, R0, R5, 0x1c ;  /* 0x0000000500057211 */ /* 0x000fe400078fe2ff */
[----:B------:R-:W-:Y:S02]  /*1ec0*/  LEA.HI.SX32 R14, R14, R3, 0x1c ;  /* 0x000000030e0e7211 */ /* 0x000fe400078fe2ff */
[----:B------:R-:W-:Y:S02]  /*1ed0*/  VIMNMX R5, RZ, R5, !PT ;  /* 0x00000005ff057248 */ /* 0x000fe40007fe0100 */
[----:B------:R-:W-:-:S03]  /*1ee0*/  VIMNMX R3, R79, R14, PT ;  /* 0x0000000e4f037248 */ /* 0x000fc60003fe0100 */
[--C-:B------:R-:W-:Y:S02]  /*1ef0*/  IMAD R5, R5, 0x60, -R10.reuse ;  /* 0x0000006005057824 */ /* 0x100fe400078e0a0a */
[----:B------:R-:W-:-:S03]  /*1f00*/  IMAD R10, R3, 0x60, -R10 ;  /* 0x00000060030a7824 */ /* 0x000fc600078e0a0a */
[----:B------:R-:W-:Y:S02]  /*1f10*/  VIMNMX R5, RZ, R5, !PT ;  /* 0x00000005ff057248 */ /* 0x000fe40007fe0100 */
[----:B------:R-:W-:-:S03]  /*1f20*/  VIMNMX R10, R10, R193, PT ;  /* 0x000000c10a0a7248 */ /* 0x000fc60003fe0100 */
[----:B------:R-:W-:Y:S01]  /*1f30*/  IMAD.WIDE.U32 R2, R5, -0x55555555, RZ ;  /* 0xaaaaaaab05027825 */ /* 0x000fe200078e00ff */
[----:B------:R-:W-:-:S04]  /*1f40*/  ISETP.GT.AND P0, PT, R10, R5, PT ;  /* 0x000000050a00720c */ /* 0x000fc80003f04270 */
[----:B------:R-:W-:-:S05]  /*1f50*/  SHF.R.U32.HI R78, RZ, 0x6, R3 ;  /* 0x00000006ff4e7819 */ /* 0x000fca0000011603 */
[----:B------:R-:W-:-:S04]  /*1f60*/  IMAD.MOV.U32 R77, RZ, RZ, R78 ;  /* 0x000000ffff4d7224 */ /* 0x000fc800078e004e */
[----:B------:R-:W-:-:S04]  /*1f70*/  @P0 VIADD R0, R10, 0x5f ;  /* 0x0000005f0a000836 */ /* 0x000fc80000000000 */
[----:B------:R-:W-:-:S05]  /*1f80*/  @P0 IMAD.HI R0, R0, 0x2aaaaaab, RZ ;  /* 0x2aaaaaab00000827 */ /* 0x000fca00078e02ff */
[----:B------:R-:W-:-:S04]  /*1f90*/  @P0 SHF.R.U32.HI R3, RZ, 0x1f, R0 ;  /* 0x0000001fff030819 */ /* 0x000fc80000011600 */
[----:B------:R-:W-:Y:S02]  /*1fa0*/  @P0 LEA.HI.SX32 R77, R0, R3, 0x1c ;  /* 0x00000003004d0211 */ /* 0x000fe400078fe2ff */
[----:B------:R-:W-:Y:S02]  /*1fb0*/  PLOP3.LUT P0, PT, PT, PT, PT, 0x80, 0x0 ;  /* 0x000000000000781c */ /* 0x000fe40003f0f070 */
[----:B------:R-:W-:-:S13]  /*1fc0*/  ISETP.GT.AND P1, PT, R77, R78, PT ;  /* 0x0000004e4d00720c */ /* 0x000fda0003f24270 */
[----:B------:R-:W-:Y:S05]  /*1fd0*/  @!P1 BRA `(.L_x_5128) ;  /* 0x0000002400049947 */ /* 0x000fea0003800000 */
[----:B------:R-:W-:Y:S01]  /*1fe0*/  UIADD3 UR4, UR39, 0x1e400, URZ ;  /* 0x0001e40027047890 */ /* 0x000fe2000fffe03f */
[----:B------:R-:W-:Y:S01]  /*1ff0*/  ULDC UR44, c[0x0][0x2f4] ;  /* 0x0000bd00002c7ab9 */ /* 0x000fe20000000800 */
[----:B------:R-:W-:Y:S02]  /*2000*/  ULDC.64 UR40, c[0x0][0x318] ;  /* 0x0000c60000287ab9 */ /* 0x000fe40000000a00 */
        /* <DEDUP_REMOVED lines=19> */
.L_x_5129:
[----:B------:R-:W2:Y:S04]  /*2140*/  LDL R30, [R1+0x2d0] ;  /* 0x0002d000011e7983 */ /* 0x000ea80000100800 */
[----:B------:R-:W3:Y:S01]  /*2150*/  LDL R32, [R1+0x2d4] ;  /* 0x0002d40001207983 */ /* 0x000ee20000100800 */
[----:B------:R-:W-:-:S04]  /*2160*/  UIADD3 UR4, UP0, UR36, 0x1e400, URZ ;  /* 0x0001e40024047890 */ /* 0x000fc8000ff1e03f */
[----:B------:R-:W-:Y:S01]  /*2170*/  UIADD3.X UR5, URZ, UR37, URZ, UP0, !UPT ;  /* 0x000000253f057290 */ /* 0x000fe200087fe43f */
[----:B------:R-:W-:Y:S02]  /*2180*/  IMAD.U32 R24, RZ, RZ, UR39 ;  /* 0x00000027ff187e24 */ /* 0x000fe4000f8e00ff */
[----:B------:R-:W-:-:S03]  /*2190*/  IMAD.U32 R2, RZ, RZ, UR4 ;  /* 0x00000004ff027e24 */ /* 0x000fc6000f8e00ff */
[----:B------:R-:W-:Y:S02]  /*21a0*/  IMAD.U32 R3, RZ, RZ, UR5 ;  /* 0x00000005ff037e24 */ /* 0x000fe4000f8e00ff */
[----:B------:R-:W-:-:S03]  /*21b0*/  VIADD R24, R24, 0x400 ;  /* 0x0000040018187836 */ /* 0x000fc60000000000 */
[----:B------:R0:W-:Y:S02]  /*21c0*/  STL.64 [R1+0x38], R2 ;  /* 0x0000380201007387 */ /* 0x0001e40000100a00 */
[----:B------:R-:W-:Y:S02]  /*21d0*/  LOP3.LUT P0, RZ, R24, 0x3ff, RZ, 0xc0, !PT ;  /* 0x000003ff18ff7812 */ /* 0x000fe4000780c0ff */
[----:B--2---:R-:W-:Y:S02]  /*21e0*/  R2UR UR7, R30 ;  /* 0x000000001e0772ca */ /* 0x004fe400000e0000 */
[----:B---3--:R-:W-:-:S11]  /*21f0*/  R2UR UR6, R32 ;  /* 0x00000000200672ca */ /* 0x008fd600000e0000 */
[----:B------:R-:W-:-:S05]  /*2200*/  IMAD.U32 R28, RZ, RZ, UR7 ;  /* 0x00000007ff1c7e24 */ /* 0x000fca000f8e00ff */
[----:B------:R-:W-:-:S05]  /*2210*/  IADD3 R28, P1, R28, 0x38, RZ ;  /* 0x000000381c1c7810 */ /* 0x000fca0007f3e0ff */
[----:B------:R-:W-:Y:S01]  /*2220*/  IMAD.X R29, RZ, RZ, UR6, P1 ;  /* 0x00000006ff1d7e24 */ /* 0x000fe200088e06ff */
[----:B0-----:R-:W-:Y:S07]  /*2230*/  @!P0 BRA `(.L_x_5130) ;  /* 0x0000000000408947 */ /* 0x001fee0003800000 */
        /* <DEDUP_REMOVED lines=16> */
.L_x_5130:
[----:B------:R-:W0:Y:S01]  /*2340*/  LDC.64 R2, c[0x0][0x9f8] ;  /* 0x00027e00ff027b82 */ /* 0x000e220000000a00 */
[----:B------:R-:W-:Y:S01]  /*2350*/  IMAD.MOV.U32 R43, RZ, RZ, R27 ;  /* 0x000000ffff2b7224 */ /* 0x000fe200078e001b */
[----:B------:R-:W-:Y:S01]  /*2360*/  ULDC.64 UR4, c[0x0][0x208] ;  /* 0x0000820000047ab9 */ /* 0x000fe20000000a00 */
[----:B------:R-:W-:Y:S01]  /*2370*/  USHF.R.S32.HI UR8, URZ, 0x1f, UR43 ;  /* 0x0000001f3f087899 */ /* 0x000fe2000801142b */
[----:B------:R-:W-:Y:S01]  /*2380*/  R2UR UR29, R30 ;  /* 0x000000001e1d72ca */ /* 0x000fe200000e0000 */
[----:B------:R-:W-:Y:S01]  /*2390*/  ULDC.64 UR14, c[0x0][0x3f8] ;  /* 0x0000fe00000e7ab9 */ /* 0x000fe20000000a00 */
[----:B------:R-:W-:Y:S01]  /*23a0*/  R2UR UR30, R32 ;  /* 0x00000000201e72ca */ /* 0x000fe200000e0000 */
[----:B------:R-:W-:Y:S01]  /*23b0*/  ULDC.64 UR12, c[0x0][0x3e8] ;  /* 0x0000fa00000c7ab9 */ /* 0x000fe20000000a00 */
[----:B------:R-:W-:Y:S01]  /*23c0*/  ULDC.64 UR16, c[0x0][0x408] ;  /* 0x0001020000107ab9 */ /* 0x000fe20000000a00 */
[----:B------:R-:W-:Y:S04]  /*23d0*/  STL.128 [R1+0x100], RZ ;  /* 0x000100ff01007387 */ /* 0x000fe80000100c00 */
[----:B------:R-:W-:Y:S01]  /*23e0*/  STL.128 [R1+0xc0], RZ ;  /* 0x0000c0ff01007387 */ /* 0x000fe20000100c00 */
[----:B------:R-:W-:Y:S01]  /*23f0*/  SHF.R.S32.HI R197, RZ, 0x1f, R196 ;  /* 0x0000001fffc57819 */ /* 0x000fe200000114c4 */
[----:B------:R-:W1:Y:S02]  /*2400*/  LDC.64 R38, c[0x0][0xa08] ;  /* 0x00028200ff267b82 */ /* 0x000e640000000a00 */
[----:B------:R-:W-:Y:S04]  /*2410*/  STL.128 [R1+0x120], RZ ;  /* 0x000120ff01007387 */ /* 0x000fe80000100c00 */
[----:B------:R-:W-:Y:S01]  /*2420*/  STL.128 [R1+0xe0], RZ ;  /* 0x0000e0ff01007387 */ /* 0x000fe20000100c00 */
[----:B------:R-:W-:Y:S01]  /*2430*/  IMAD.IADD R0, R31, 0x1, R26 ;  /* 0x000000011f007824 */ /* 0x000fe200078e021a */
[----:B------:R-:W2:Y:S01]  /*2440*/  LDC.64 R40, c[0x0][0x418] ;  /* 0x00010600ff287b82 */ /* 0x000ea20000000a00 */
[----:B0-----:R-:W-:-:S04]  /*2450*/  ISETP.NE.U32.AND P0, PT, R2, RZ, PT ;  /* 0x000000ff0200720c */ /* 0x001fc80003f05070 */
[----:B------:R-:W-:-:S13]  /*2460*/  ISETP.NE.AND.EX P0, PT, R3, RZ, PT, P0 ;  /* 0x000000ff0300720c */ /* 0x000fda0003f05300 */
[----:B------:R-:W0:Y:S02]  /*2470*/  @P0 LDC.64 R2, c[0x0][0x9f8] ;  /* 0x00027e00ff020b82 */ /* 0x000e240000000a00 */
[----:B0-----:R-:W-:Y:S01]  /*2480*/  @P0 IMAD.WIDE R2, R27, 0x4, R2 ;  /* 0x000000041b020825 */ /* 0x001fe200078e0202 */
[----:B------:R-:W-:Y:S01]  /*2490*/  UIMAD UR6, UR8, UR14, URZ ;  /* 0x0000000e080672a4 */ /* 0x000fe2000f8e023f */
[----:B------:R-:W5:Y:S04]  /*24a0*/  LDL R27, [R1+0x2b8] ;  /* 0x0002b800011b7983 */ /* 0x000f680000100800 */
[----:B------:R0:W3:Y:S01]  /*24b0*/  @P0 LDG.E R43, desc[UR4][R2.64] ;  /* 0x00000004022b0981 */ /* 0x0000e2000c1e1900 */
[----:B------:R-:W-:Y:S02]  /*24c0*/  UIMAD.WIDE.U32 UR4, UR43, UR14, URZ ;  /* 0x0000000e2b0472a5 */ /* 0x000fe4000f8e003f */
[----:B------:R-:W-:Y:S01]  /*24d0*/  UIMAD UR6, UR43, UR15, UR6 ;  /* 0x0000000f2b0672a4 */ /* 0x000fe2000f8e0206 */
[----:B------:R4:W-:Y:S01]  /*24e0*/  STL.64 [R1+0x2b0], R28 ;  /* 0x0002b01c01007387 */ /* 0x0009e20000100a00 */
[----:B------:R-:W-:-:S02]  /*24f0*/  ULEA UR10, UP0, UR4, UR12, 0x1 ;  /* 0x0000000c040a7291 */ /* 0x000fc4000f80083f */
[----:B------:R-:W-:Y:S01]  /*2500*/  UIADD3 UR11, UR5, UR6, URZ ;  /* 0x00000006050b7290 */ /* 0x000fe2000fffe03f */
[----:B------:R-:W1:Y:S01]  /*2510*/  S2R R44, SR_TID.X ;  /* 0x00000000002c7919 */ /* 0x000e620000002100 */
[----:B------:R-:W-:Y:S01]  /*2520*/  UIADD3 UR23, UP6, UR29, 0x228, URZ ;  /* 0x000002281d177890 */ /* 0x000fe2000ffde03f */
[----:B0-----:R-:W-:Y:S01]  /*2530*/  IMAD.MOV.U32 R2, RZ, RZ, 0x1 ;  /* 0x00000001ff027424 */ /* 0x001fe200078e00ff */
[----:B------:R-:W-:Y:S01]  /*2540*/  ULEA.HI.X UR11, UR4, UR13, UR11, 0x1, UP0 ;  /* 0x0000000d040b7291 */ /* 0x000fe200080f0c0b */
[----:B------:R-:W-:Y:S01]  /*2550*/  STL [R1+0x60], R193 ;  /* 0x000060c101007387 */ /* 0x000fe20000100800 */
[----:B------:R-:W-:Y:S02]  /*2560*/  UIADD3 UR21, UP0, UR29, 0x218, URZ ;  /* 0x000002181d157890 */ /* 0x000fe4000ff1e03f */
[----:B------:R-:W-:Y:S01]  /*2570*/  UIADD3.X UR24, URZ, UR30, URZ, UP6, !UPT ;  /* 0x0000001e3f187290 */ /* 0x000fe2000b7fe43f */
[----:B------:R-:W-:Y:S01]  /*2580*/  IMAD.U32 R6, RZ, RZ, UR23 ;  /* 0x00000017ff067e24 */ /* 0x000fe2000f8e00ff */
[----:B------:R-:W-:Y:S01]  /*2590*/  UIADD3.X UR22, URZ, UR30, URZ, UP0, !UPT ;  /* 0x0000001e3f167290 */ /* 0x000fe200087fe43f */
[----:B------:R-:W-:Y:S01]  /*25a0*/  STL.U8 [R1+0x140], R2 ;  /* 0x0001400201007387 */ /* 0x000fe20000100000 */
[----:B------:R-:W-:Y:S01]  /*25b0*/  UIADD3 UR5, UP2, UR29, 0x210, URZ ;  /* 0x000002101d057890 */ /* 0x000fe2000ff5e03f */
[----:B------:R-:W-:Y:S01]  /*25c0*/  IMAD.U32 R4, RZ, RZ, UR21 ;  /* 0x00000015ff047e24 */ /* 0x000fe2000f8e00ff */
[----:B------:R-:W-:Y:S01]  /*25d0*/  UIADD3 UR25, UP1, UR29, 0x248, URZ ;  /* 0x000002481d197890 */ /* 0x000fe2000ff3e03f */
[----:B------:R-:W-:Y:S01]  /*25e0*/  IMAD.U32 R7, RZ, RZ, UR24 ;  /* 0x00000018ff077e24 */ /* 0x000fe2000f8e00ff */
[----:B------:R-:W-:Y:S01]  /*25f0*/  UIADD3.X UR9, URZ, UR30, URZ, UP2, !UPT ;  /* 0x0000001e3f097290 */ /* 0x000fe200097fe43f */
[----:B------:R-:W-:Y:S01]  /*2600*/  IMAD.U32 R5, RZ, RZ, UR22 ;  /* 0x00000016ff057e24 */ /* 0x000fe2000f8e00ff */
[----:B------:R-:W-:Y:S01]  /*2610*/  UIADD3.X UR26, URZ, UR30, URZ, UP1, !UPT ;  /* 0x0000001e3f1a7290 */ /* 0x000fe20008ffe43f */
[----:B------:R-:W-:Y:S01]  /*2620*/  IMAD.U32 R3, RZ, RZ, UR5 ;  /* 0x00000005ff037e24 */ /* 0x000fe2000f8e00ff */
[----:B------:R-:W-:Y:S01]  /*2630*/  UIADD3 UR27, UP3, UR29, 0x250, URZ ;  /* 0x000002501d1b7890 */ /* 0x000fe2000ff7e03f */
[----:B------:R-:W-:Y:S01]  /*2640*/  IMAD.U32 R9, RZ, RZ, UR25 ;  /* 0x00000019ff097e24 */ /* 0x000fe2000f8e00ff */
[----:B------:R0:W-:Y:S01]  /*2650*/  STL.128 [R1+0x270], R4 ;  /* 0x0002700401007387 */ /* 0x0001e20000100c00 */
[----:B------:R-:W-:Y:S01]  /*2660*/  UIADD3 UR18, UP4, UR29, 0x40, URZ ;  /* 0x000000401d127890 */ /* 0x000fe2000ff9e03f */
[----:B------:R-:W-:Y:S01]  /*2670*/  IMAD.U32 R10, RZ, RZ, UR26 ;  /* 0x0000001aff0a7e24 */ /* 0x000fe2000f8e00ff */
[----:B------:R-:W-:Y:S01]  /*2680*/  UIADD3.X UR28, URZ, UR30, URZ, UP3, !UPT ;  /* 0x0000001e3f1c7290 */ /* 0x000fe20009ffe43f */
[----:B------:R-:W-:Y:S01]  /*2690*/  IMAD.U32 R8, RZ, RZ, UR9 ;  /* 0x00000009ff087e24 */ /* 0x000fe2000f8e00ff */
[----:B------:R-:W-:-:S02]  /*26a0*/  UIADD3.X UR19, URZ, UR30, URZ, UP4, !UPT ;  /* 0x0000001e3f137290 */ /* 0x000fc4000a7fe43f */
[----:B------:R-:W-:Y:S02]  /*26b0*/  UIADD3 UR20, UP5, UR29, 0x140, URZ ;  /* 0x000001401d147890 */ /* 0x000fe4000ffbe03f */
[----:B------:R-:W-:Y:S02]  /*26c0*/  UIADD3 UR12, UP6, UR29, 0x68, URZ ;  /* 0x000000681d0c7890 */ /* 0x000fe4000ffde03f */
[----:B------:R-:W-:Y:S01]  /*26d0*/  UIMAD.WIDE.U32 UR6, UR14, 0x60, URZ ;  /* 0x000000600e0678a5 */ /* 0x000fe2000f8e003f */
[----:B------:R-:W-:Y:S01]  /*26e0*/  SHF.R.S32.HI R30, RZ, 0x1f, R16 ;  /* 0x0000001fff1e7819 */ /* 0x000fe20000011410 */
[----:B------:R-:W-:Y:S01]  /*26f0*/  UIMAD UR4, UR15, 0x60, URZ ;  /* 0x000000600f0478a4 */ /* 0x000fe2000f8e023f */
[----:B----4-:R-:W-:Y:S01]  /*2700*/  SHF.R.S32.HI R29, RZ, 0x1f, R17 ;  /* 0x0000001fff1d7819 */ /* 0x010fe20000011411 */
[----:B------:R-:W-:Y:S01]  /*2710*/  UIADD3.X UR21, URZ, UR30, URZ, UP5, !UPT ;  /* 0x0000001e3f157290 */ /* 0x000fe2000affe43f */
[----:B0-----:R-:W-:Y:S01]  /*2720*/  IMAD.MOV.U32 R4, RZ, RZ, R3 ;  /* 0x000000ffff047224 */ /* 0x001fe200078e0003 */
[----:B------:R-:W-:Y:S01]  /*2730*/  UIADD3.X UR5, URZ, UR30, URZ, UP6, !UPT ;  /* 0x0000001e3f057290 */ /* 0x000fe2000b7fe43f */
[----:B------:R-:W4:Y:S01]  /*2740*/  LDL.64 R2, [R1+0x38] ;  /* 0x0000380001027983 */ /* 0x000f220000100a00 */
[----:B------:R-:W-:Y:S01]  /*2750*/  IMAD.MOV.U32 R6, RZ, RZ, R9 ;  /* 0x000000ffff067224 */ /* 0x000fe200078e0009 */
[----:B------:R-:W-:Y:S01]  /*2760*/  UIADD3 UR13, UP0, UR29, 0x60, URZ ;  /* 0x000000601d0d7890 */ /* 0x000fe2000ff1e03f */
[----:B------:R-:W-:-:S02]  /*2770*/  IMAD.MOV.U32 R7, RZ, RZ, R10 ;  /* 0x000000ffff077224 */ /* 0x000fc400078e000a */
[----:B------:R-:W-:Y:S02]  /*2780*/  IMAD.MOV.U32 R5, RZ, RZ, R8 ;  /* 0x000000ffff057224 */ /* 0x000fe400078e0008 */
[----:B------:R-:W-:Y:S02]  /*2790*/  IMAD.U32 R8, RZ, RZ, UR27 ;  /* 0x0000001bff087e24 */ /* 0x000fe4000f8e00ff */
[----:B------:R-:W-:Y:S01]  /*27a0*/  IMAD.U32 R10, RZ, RZ, UR18 ;  /* 0x00000012ff0a7e24 */ /* 0x000fe2000f8e00ff */
[----:B------:R0:W-:Y:S01]  /*27b0*/  STL.128 [R1+0x280], R4 ;  /* 0x0002800401007387 */ /* 0x0001e20000100c00 */
[----:B------:R-:W-:Y:S02]  /*27c0*/  IMAD.U32 R9, RZ, RZ, UR28 ;  /* 0x0000001cff097e24 */ /* 0x000fe4000f8e00ff */
[----:B------:R-:W-:Y:S01]  /*27d0*/  IMAD.U32 R11, RZ, RZ, UR19 ;  /* 0x00000013ff0b7e24 */ /* 0x000fe2000f8e00ff */
[----:B------:R-:W-:Y:S01]  /*27e0*/  UIADD3 UR4, UR7, UR4, URZ ;  /* 0x0000000407047290 */ /* 0x000fe2000fffe03f */
[----:B------:R-:W-:-:S02]  /*27f0*/  IMAD.U32 R12, RZ, RZ, UR20 ;  /* 0x00000014ff0c7e24 */ /* 0x000fc4000f8e00ff */
[----:B------:R-:W-:Y:S02]  /*2800*/  IMAD.U32 R14, RZ, RZ, UR12 ;  /* 0x0000000cff0e7e24 */ /* 0x000fe4000f8e00ff */
[----:B------:R-:W-:Y:S02]  /*2810*/  IMAD.U32 R13, RZ, RZ, UR21 ;  /* 0x00000015ff0d7e24 */ /* 0x000fe4000f8e00ff */
[----:B------:R-:W-:Y:S02]  /*2820*/  IMAD.U32 R15, RZ, RZ, UR5 ;  /* 0x00000005ff0f7e24 */ /* 0x000fe4000f8e00ff */
[----:B------:R-:W-:Y:S01]  /*2830*/  IMAD.MOV.U32 R28, RZ, RZ, R17 ;  /* 0x000000ffff1c7224 */ /* 0x000fe200078e0011 */
[----:B------:R-:W-:Y:S01]  /*2840*/  SHF.R.S32.HI R31, RZ, 0x1f, R0 ;  /* 0x0000001fff1f7819 */ /* 0x000fe20000011400 */
[----:B------:R-:W-:Y:S01]  /*2850*/  STL.128 [R1+0x1c0], RZ ;  /* 0x0001c0ff01007387 */ /* 0x000fe20000100c00 */
[----:B0-----:R-:W-:Y:S02]  /*2860*/  IMAD.MOV.U32 R4, RZ, RZ, R8 ;  /* 0x000000ffff047224 */ /* 0x001fe400078e0008 */
[----:B------:R-:W-:-:S02]  /*2870*/  IMAD.MOV.U32 R5, RZ, RZ, R9 ;  /* 0x000000ffff057224 */ /* 0x000fc400078e0009 */
[----:B------:R-:W-:Y:S02]  /*2880*/  IMAD.MOV.U32 R6, RZ, RZ, R10 ;  /* 0x000000ffff067224 */ /* 0x000fe400078e000a */
[----:B------:R-:W-:Y:S01]  /*2890*/  IMAD.MOV.U32 R7, RZ, RZ, R11 ;  /* 0x000000ffff077224 */ /* 0x000fe200078e000b */
[----:B------:R-:W-:Y:S01]  /*28a0*/  UIADD3.X UR9, URZ, UR30, URZ, UP0, !UPT ;  /* 0x0000001e3f097290 */ /* 0x000fe200087fe43f */
[----:B------:R-:W-:Y:S01]  /*28b0*/  IMAD.U32 R11, RZ, RZ, UR7 ;  /* 0x00000007ff0b7e24 */ /* 0x000fe2000f8e00ff */
[----:B------:R-:W-:Y:S01]  /*28c0*/  USHF.L.U64.HI UR5, UR14, 0x6, UR15 ;  /* 0x000000060e057899 */ /* 0x000fe2000801020f */
[----:B------:R-:W-:Y:S01]  /*28d0*/  IMAD.U32 R11, RZ, RZ, UR4 ;  /* 0x00000004ff0b7e24 */ /* 0x000fe2000f8e00ff */
[----:B------:R0:W-:Y:S01]  /*28e0*/  STL.128 [R1+0x290], R4 ;  /* 0x0002900401007387 */ /* 0x0001e20000100c00 */
[----:B------:R-:W-:Y:S01]  /*28f0*/  UIMAD UR4, UR17, 0x60, URZ ;  /* 0x00000060110478a4 */ /* 0x000fe2000f8e023f */
[----:B------:R-:W-:Y:S01]  /*2900*/  IMAD.U32 R8, RZ, RZ, UR13 ;  /* 0x0000000dff087e24 */ /* 0x000fe2000f8e00ff */
[----:B------:R-:W-:Y:S01]  /*2910*/  UIMAD.WIDE.U32 UR12, UR16, 0x60, URZ ;  /* 0x00000060100c78a5 */ /* 0x000fe2000f8e003f */
[----:B------:R-:W-:Y:S01]  /*2920*/  IMAD.U32 R9, RZ, RZ, UR9 ;  /* 0x00000009ff097e24 */ /* 0x000fe2000f8e00ff */
[----:B------:R-:W-:Y:S01]  /*2930*/  USHF.L.U32 UR18, UR14, 0x6, URZ ;  /* 0x000000060e127899 */ /* 0x000fe2000800063f */
[----:B------:R-:W-:Y:S01]  /*2940*/  IMAD.U32 R10, RZ, RZ, UR6 ;  /* 0x00000006ff0a7e24 */ /* 0x000fe2000f8e00ff */
[----:B------:R-:W-:Y:S01]  /*2950*/  UIADD3 UR9, UR13, UR4, URZ ;  /* 0x000000040d097290 */ /* 0x000fe2000fffe03f */
[----:B------:R-:W-:Y:S01]  /*2960*/  STL.64 [R1+0x1a0], RZ ;  /* 0x0001a0ff01007387 */ /* 0x000fe20000100a00 */
[----:B------:R-:W-:Y:S01]  /*2970*/  USHF.L.U64.HI UR19, UR16, 0x6, UR17 ;  /* 0x0000000610137899 */ /* 0x000fe20008010211 */
[----:B-1----:R-:W-:Y:S01]  /*2980*/  VIADD R192, R44, 0xffffff80 ;  /* 0xffffff802cc07836 */ /* 0x002fe20000000000 */
[----:B------:R-:W-:Y:S01]  /*2990*/  USHF.L.U32 UR21, UR16, 0x6, URZ ;  /* 0x0000000610157899 */ /* 0x000fe2000800063f */
[----:B0-----:R-:W-:-:S02]  /*29a0*/  IMAD.MOV.U32 R4, RZ, RZ, R12 ;  /* 0x000000ffff047224 */ /* 0x001fc400078e000c */
[----:B------:R-:W-:Y:S02]  /*29b0*/  IMAD.MOV.U32 R5, RZ, RZ, R13 ;  /* 0x000000ffff057224 */ /* 0x000fe400078e000d */
[----:B------:R-:W-:Y:S02]  /*29c0*/  IMAD.MOV.U32 R6, RZ, RZ, R14 ;  /* 0x000000ffff067224 */ /* 0x000fe400078e000e */
[----:B------:R-:W-:Y:S01]  /*29d0*/  IMAD.MOV.U32 R7, RZ, RZ, R15 ;  /* 0x000000ffff077224 */ /* 0x000fe200078e000f */
[----:B------:R0:W-:Y:S01]  /*29e0*/  STL.64 [R1+0x258], R8 ;  /* 0x0002580801007387 */ /* 0x0001e20000100a00 */
[----:B------:R-:W-:Y:S01]  /*29f0*/  ULDC.64 UR6, c[0x0][0x400] ;  /* 0x0001000000067ab9 */ /* 0x000fe20000000a00 */
[--C-:B------:R-:W-:Y:S02]  /*2a00*/  IMAD.MOV.U32 R194, RZ, RZ, R192.reuse ;  /* 0x000000ffffc27224 */ /* 0x100fe400078e00c0 */
[----:B------:R1:W-:Y:S01]  /*2a10*/  STL.128 [R1+0x2a0], R4 ;  /* 0x0002a00401007387 */ /* 0x0003e20000100c00 */
[----:B------:R-:W-:-:S03]  /*2a20*/  IMAD.MOV.U32 R195, RZ, RZ, R192 ;  /* 0x000000ffffc37224 */ /* 0x000fc600078e00c0 */
[----:B------:R-:W-:Y:S01]  /*2a30*/  STL [R1+0xf8], RZ ;  /* 0x0000f8ff01007387 */ /* 0x000fe20000100800 */
[----:B0-----:R-:W-:-:S03]  /*2a40*/  IMAD.U32 R9, RZ, RZ, UR9 ;  /* 0x00000009ff097e24 */ /* 0x001fc6000f8e00ff */
[----:B------:R-:W-:Y:S04]  /*2a50*/  STL [R1+0x118], RZ ;  /* 0x000118ff01007387 */ /* 0x000fe80000100800 */
[----:B------:R-:W-:Y:S01]  /*2a60*/  STL [R1+0xb8], RZ ;  /* 0x0000b8ff01007387 */ /* 0x000fe20000100800 */
[----:B-1----:R-:W-:Y:S01]  /*2a70*/  IMAD.U32 R5, RZ, RZ, UR5 ;  /* 0x00000005ff057e24 */ /* 0x002fe2000f8e00ff */
[----:B------:R-:W-:Y:S01]  /*2a80*/  ULDC.64 UR4, c[0x0][0x198] ;  /* 0x0000660000047ab9 */ /* 0x000fe20000000a00 */
[----:B------:R-:W-:Y:S01]  /*2a90*/  IMAD.MOV.U32 R7, RZ, RZ, R11 ;  /* 0x000000ffff077224 */ /* 0x000fe200078e000b */
[----:B------:R-:W-:Y:S01]  /*2aa0*/  STL [R1+0xd8], RZ ;  /* 0x0000d8ff01007387 */ /* 0x000fe20000100800 */
[----:B------:R-:W-:Y:S01]  /*2ab0*/  IMAD.U32 R11, RZ, RZ, UR13 ;  /* 0x0000000dff0b7e24 */ /* 0x000fe2000f8e00ff */
[----:B------:R-:W-:Y:S01]  /*2ac0*/  UIADD3 UR13, UP0, UR4, 0x70, URZ ;  /* 0x00000070040d7890 */ /* 0x000fe2000ff1e03f */
[----:B------:R-:W-:Y:S01]  /*2ad0*/  IMAD.MOV.U32 R6, RZ, RZ, R10 ;  /* 0x000000ffff067224 */ /* 0x000fe200078e000a */
[----:B------:R-:W-:Y:S01]  /*2ae0*/  STL.64 [R1+0x188], RZ ;  /* 0x000188ff01007387 */ /* 0x000fe20000100a00 */
[----:B------:R-:W-:Y:S01]  /*2af0*/  IMAD.U32 R4, RZ, RZ, UR18 ;  /* 0x00000012ff047e24 */ /* 0x000fe2000f8e00ff */
[----:B------:R-:W-:Y:S01]  /*2b00*/  UIADD3.X UR18, URZ, UR5, URZ, UP0, !UPT ;  /* 0x000000053f127290 */ /* 0x000fe200087fe43f */
[----:B------:R-:W-:Y:S01]  /*2b10*/  IMAD.U32 R10, RZ, RZ, UR12 ;  /* 0x0000000cff0a7e24 */ /* 0x000fe2000f8e00ff */
[----:B------:R-:W-:Y:S04]  /*2b20*/  STL.64 [R1+0x1b0], RZ ;  /* 0x0001b0ff01007387 */ /* 0x000fe80000100a00 */
[----:B------:R-:W-:Y:S04]  /*2b30*/  STL.128 [R1+0xc0], R4 ;  /* 0x0000c00401007387 */ /* 0x000fe80000100c00 */
[----:B------:R0:W-:Y:S01]  /*2b40*/  STL.128 [R1+0x100], R4 ;  /* 0x0001000401007387 */ /* 0x0001e20000100c00 */
[----:B------:R-:W-:-:S02]  /*2b50*/  IMAD.U32 R8, RZ, RZ, UR13 ;  /* 0x0000000dff087e24 */ /* 0x000fc4000f8e00ff */
[----:B------:R-:W-:Y:S01]  /*2b60*/  IMAD.U32 R11, RZ, RZ, UR18 ;  /* 0x00000012ff0b7e24 */ /* 0x000fe2000f8e00ff */
[----:B------:R-:W-:Y:S01]  /*2b70*/  UIMAD UR12, UR8, UR16, URZ ;  /* 0x00000010080c72a4 */ /* 0x000fe2000f8e023f */
[----:B------:R-:W-:Y:S01]  /*2b80*/  STL.64 [R1+0x198], RZ ;  /* 0x000198ff01007387 */ /* 0x000fe20000100a00 */
[----:B------:R-:W-:-:S03]  /*2b90*/  UIMAD.WIDE.U32 UR8, UR43, UR16, URZ ;  /* 0x000000102b0872a5 */ /* 0x000fc6000f8e003f */
[----:B------:R-:W-:Y:S04]  /*2ba0*/  STL [R1+0x190], RZ ;  /* 0x000190ff01007387 */ /* 0x000fe80000100800 */
[----:B------:R-:W-:Y:S01]  /*2bb0*/  STL [R1+0x1b8], RZ ;  /* 0x0001b8ff01007387 */ /* 0x000fe20000100800 */
[----:B0-----:R-:W-:-:S03]  /*2bc0*/  IMAD.MOV.U32 R6, RZ, RZ, R10 ;  /* 0x000000ffff067224 */ /* 0x001fc600078e000a */
[----:B------:R-:W-:Y:S01]  /*2bd0*/  STL.64 [R1+0x158], R192 ;  /* 0x000158c001007387 */ /* 0x000fe20000100a00 */
[----:B------:R-:W-:Y:S02]  /*2be0*/  IMAD.MOV.U32 R7, RZ, RZ, R9 ;  /* 0x000000ffff077224 */ /* 0x000fe400078e0009 */
[----:B------:R-:W-:Y:S01]  /*2bf0*/  IMAD.U32 R4, RZ, RZ, UR21 ;  /* 0x00000015ff047e24 */ /* 0x000fe2000f8e00ff */
[----:B------:R-:W-:Y:S01]  /*2c00*/  STL.128 [R1+0x70], R192 ;  /* 0x000070c001007387 */ /* 0x000fe20000100c00 */
[----:B------:R-:W-:Y:S01]  /*2c10*/  IMAD.U32 R5, RZ, RZ, UR19 ;  /* 0x00000013ff057e24 */ /* 0x000fe2000f8e00ff */
[----:B------:R-:W-:Y:S01]  /*2c20*/  UIMAD UR20, UR43, UR17, UR12 ;  /* 0x000000112b1472a4 */ /* 0x000fe2000f8e020c */
[----:B------:R-:W-:Y:S01]  /*2c30*/  IMAD.U32 R9, RZ, RZ, UR29 ;  /* 0x0000001dff097e24 */ /* 0x000fe2000f8e00ff */
[----:B------:R-:W-:Y:S01]  /*2c40*/  UIADD3 UR22, UP1, UR4, 0x22c, URZ ;  /* 0x0000022c04167890 */ /* 0x000fe2000ff3e03f */
[----:B------:R-:W-:Y:S01]  /*2c50*/  IMAD.U32 R10, RZ, RZ, UR30 ;  /* 0x0000001eff0a7e24 */ /* 0x000fe2000f8e00ff */
[----:B------:R-:W-:Y:S01]  /*2c60*/  STL.128 [R1+0xe0], R4 ;  /* 0x0000e00401007387 */ /* 0x000fe20000100c00 */
[----:B------:R-:W-:Y:S01]  /*2c70*/  USHF.R.S32.HI UR13, URZ, 0x1f, UR42 ;  /* 0x0000001f3f0d7899 */ /* 0x000fe2000801142a */
[----:B------:R-:W-:-:S02]  /*2c80*/  ULDC.64 UR18, c[0x0][0x300] ;  /* 0x0000c00000127ab9 */ /* 0x000fc40000000a00 */
[----:B------:R0:W-:Y:S01]  /*2c90*/  STL.128 [R1+0x120], R4 ;  /* 0x0001200401007387 */ /* 0x0001e20000100c00 */
[----:B------:R-:W-:Y:S02]  /*2ca0*/  ULEA UR12, UP0, UR8, UR6, 0x1 ;  /* 0x00000006080c7291 */ /* 0x000fe4000f80083f */
[----:B------:R-:W-:Y:S01]  /*2cb0*/  UIADD3 UR20, UR9, UR20, URZ ;  /* 0x0000001409147290 */ /* 0x000fe2000fffe03f */
[----:B0-----:R-:W-:Y:S02]  /*2cc0*/  IMAD.MOV.U32 R6, RZ, RZ, R9 ;  /* 0x000000ffff067224 */ /* 0x001fe400078e0009 */
[----:B------:R-:W-:Y:S02]  /*2cd0*/  IMAD.MOV.U32 R7, RZ, RZ, R10 ;  /* 0x000000ffff077224 */ /* 0x000fe400078e000a */
[----:B------:R-:W-:Y:S02]  /*2ce0*/  IMAD.MOV.U32 R4, RZ, RZ, R8 ;  /* 0x000000ffff047224 */ /* 0x000fe400078e0008 */
[----:B------:R-:W-:-:S02]  /*2cf0*/  IMAD.MOV.U32 R5, RZ, RZ, R11 ;  /* 0x000000ffff057224 */ /* 0x000fc400078e000b */
[----:B------:R-:W-:-:S03]  /*2d00*/  IMAD R9, R30, UR14, RZ ;  /* 0x0000000e1e097c24 */ /* 0x000fc6000f8e02ff */
[----:B------:R0:W-:Y:S01]  /*2d10*/  STL.128 [R1+0x260], R4 ;  /* 0x0002600401007387 */ /* 0x0001e20000100c00 */
[C---:B------:R-:W-:Y:S02]  /*2d20*/  IMAD R11, R16.reuse, UR15, R9 ;  /* 0x0000000f100b7c24 */ /* 0x040fe4000f8e0209 */
[C---:B------:R-:W-:Y:S01]  /*2d30*/  IMAD.WIDE.U32 R8, R16.reuse, UR14, R196 ;  /* 0x0000000e10087c25 */ /* 0x040fe2000f8e00c4 */
[----:B------:R-:W-:Y:S02]  /*2d40*/  ULEA.HI.X UR20, UR8, UR7, UR20, 0x1, UP0 ;  /* 0x0000000708147291 */ /* 0x000fe400080f0c14 */
[----:B------:R-:W-:Y:S01]  /*2d50*/  UIADD3 UR23, UP0, UR4, 0x220, URZ ;  /* 0x0000022004177890 */ /* 0x000fe2000ff1e03f */
[----:B------:R-:W-:Y:S01]  /*2d60*/  ULDC.64 UR8, c[0x0][0x308] ;  /* 0x0000c20000087ab9 */ /* 0x000fe20000000a00 */
[----:B0-----:R-:W-:Y:S01]  /*2d70*/  IMAD.WIDE.U32 R4, R16, UR14, R28 ;  /* 0x0000000e10047c25 */ /* 0x001fe2000f8e001c */
[----:B------:R-:W-:-:S03]  /*2d80*/  LEA R6, P0, R8, UR10, 0x1 ;  /* 0x0000000a08067c11 */ /* 0x000fc6000f8008ff */
[----:B------:R-:W-:Y:S01]  /*2d90*/  IMAD.IADD R7, R9, 0x1, R11 ;  /* 0x0000000109077824 */ /* 0x000fe200078e020b */
[----:B------:R-:W-:Y:S01]  /*2da0*/  LEA R32, P1, R4, UR10, 0x1 ;  /* 0x0000000a04207c11 */ /* 0x000fe2000f8208ff */
[----:B------:R-:W-:Y:S02]  /*2db0*/  IMAD.IADD R11, R11, 0x1, R5 ;  /* 0x000000010b0b7824 */ /* 0x000fe400078e0205 */
[----:B------:R-:W-:Y:S01]  /*2dc0*/  IMAD R5, R30, UR16, RZ ;  /* 0x000000101e057c24 */ /* 0x000fe2000f8e02ff */
[----:B------:R-:W-:Y:S01]  /*2dd0*/  LEA.HI.X R7, R8, UR11, R7, 0x1, P0 ;  /* 0x0000000b08077c11 */ /* 0x000fe200080f0c07 */
[----:B------:R-:W-:Y:S01]  /*2de0*/  IMAD.WIDE.U32 R8, R16, UR16, R196 ;  /* 0x0000001010087c25 */ /* 0x000fe2000f8e00c4 */
[----:B------:R-:W-:Y:S01]  /*2df0*/  LEA.HI.X R33, R4, UR11, R11, 0x1, P1 ;  /* 0x0000000b04217c11 */ /* 0x000fe200088f0c0b */
[----:B------:R-:W-:Y:S02]  /*2e00*/  UIADD3.X UR4, URZ, UR5, URZ, UP0, !UPT ;  /* 0x000000053f047290 */ /* 0x000fe400087fe43f */
[----:B------:R-:W-:-:S02]  /*2e10*/  IMAD R5, R16, UR17, R5 ;  /* 0x0000001110057c24 */ /* 0x000fc4000f8e0205 */
[----:B------:R-:W-:Y:S01]  /*2e20*/  IMAD.WIDE.U32 R10, R16, UR16, R28 ;  /* 0x00000010100a7c25 */ /* 0x000fe2000f8e001c */
[----:B------:R-:W-:Y:S02]  /*2e30*/  UIMAD UR21, UR13, UR8, URZ ;  /* 0x000000080d1572a4 */ /* 0x000fe4000f8e023f */
[----:B------:R-:W-:Y:S01]  /*2e40*/  UIMAD.WIDE.U32 UR6, UR42, UR8, URZ ;  /* 0x000000082a0672a5 */ /* 0x000fe2000f8e003f */
[----:B------:R-:W-:Y:S01]  /*2e50*/  IMAD.IADD R13, R9, 0x1, R5 ;  /* 0x00000001090d7824 */ /* 0x000fe200078e0205 */
[----:B------:R-:W-:Y:S01]  /*2e60*/  UIMAD UR8, UR19, 0x60, URZ ;  /* 0x00000060130878a4 */ /* 0x000fe2000f8e023f */
[----:B------:R-:W-:Y:S01]  /*2e70*/  IMAD.IADD R9, R5, 0x1, R11 ;  /* 0x0000000105097824 */ /* 0x000fe200078e020b */
[----:B------:R-:W-:Y:S01]  /*2e80*/  UIMAD.WIDE.U32 UR14, UR18, 0x60, URZ ;  /* 0x00000060120e78a5 */ /* 0x000fe2000f8e003f */
[----:B------:R-:W-:Y:S01]  /*2e90*/  IMAD.U32 R5, RZ, RZ, UR4 ;  /* 0x00000004ff057e24 */ /* 0x000fe2000f8e00ff */
[----:B------:R-:W-:Y:S01]  /*2ea0*/  UIADD3.X UR4, URZ, UR5, URZ, UP1, !UPT ;  /* 0x000000053f047290 */ /* 0x000fe20008ffe43f */
[----:B------:R-:W-:Y:S01]  /*2eb0*/  LEA R34, P1, R10, UR12, 0x1 ;  /* 0x0000000c0a227c11 */ /* 0x000fe2000f8208ff */
[----:B------:R-:W-:Y:S01]  /*2ec0*/  UIADD3 UR8, UR15, UR8, URZ ;  /* 0x000000080f087290 */ /* 0x000fe2000fffe03f */
[----:B------:R-:W-:-:S02]  /*2ed0*/  LEA R20, P0, R8, UR12, 0x1 ;  /* 0x0000000c08147c11 */ /* 0x000fc4000f8008ff */
[----:B------:R-:W-:Y:S01]  /*2ee0*/  LEA.HI.X R35, R10, UR20, R9, 0x1, P1 ;  /* 0x000000140a237c11 */ /* 0x000fe200088f0c09 */
[----:B------:R-:W-:Y:S01]  /*2ef0*/  IMAD.U32 R9, RZ, RZ, UR4 ;  /* 0x00000004ff097e24 */ /* 0x000fe2000f8e00ff */
[----:B------:R-:W-:Y:S01]  /*2f00*/  USHF.L.U32 UR4, UR18, 0x6, URZ ;  /* 0x0000000612047899 */ /* 0x000fe2000800063f */
[----:B------:R-:W-:Y:S01]  /*2f10*/  IMAD.U32 R4, RZ, RZ, UR23 ;  /* 0x00000017ff047e24 */ /* 0x000fe2000f8e00ff */
[----:B------:R-:W-:Y:S01]  /*2f20*/  USHF.L.U64.HI UR5, UR18, 0x6, UR19 ;  /* 0x0000000612057899 */ /* 0x000fe20008010213 */
[----:B------:R-:W-:Y:S01]  /*2f30*/  IMAD.U32 R11, RZ, RZ, UR15 ;  /* 0x0000000fff0b7e24 */ /* 0x000fe2000f8e00ff */
[----:B------:R-:W-:Y:S01]  /*2f40*/  LEA.HI.X R21, R8, UR20, R13, 0x1, P0 ;  /* 0x0000001408157c11 */ /* 0x000fe200080f0c0d */
[----:B------:R-:W-:Y:S01]  /*2f50*/  IMAD.U32 R10, RZ, RZ, UR14 ;  /* 0x0000000eff0a7e24 */ /* 0x000fe2000f8e00ff */
[----:B------:R-:W-:Y:S01]  /*2f60*/  UIMAD UR9, UR42, UR9, UR21 ;  /* 0x000000092a0972a4 */ /* 0x000fe2000f8e0215 */
[----:B------:R-:W-:Y:S01]  /*2f70*/  IMAD.U32 R11, RZ, RZ, UR8 ;  /* 0x00000008ff0b7e24 */ /* 0x000fe2000f8e00ff */
[----:B------:R-:W-:Y:S01]  /*2f80*/  ULDC.64 UR14, c[0x0][0x330] ;  /* 0x0000cc00000e7ab9 */ /* 0x000fe20000000a00 */
[----:B------:R-:W-:Y:S01]  /*2f90*/  IMAD.U32 R8, RZ, RZ, UR22 ;  /* 0x00000016ff087e24 */ /* 0x000fe2000f8e00ff */
[----:B------:R0:W-:Y:S01]  /*2fa0*/  STL.64 [R1+0x148], R4 ;  /* 0x0001480401007387 */ /* 0x0001e20000100a00 */
[----:B------:R-:W-:Y:S01]  /*2fb0*/  IMAD.U32 R14, RZ, RZ, UR4 ;  /* 0x00000004ff0e7e24 */ /* 0x000fe2000f8e00ff */
[----:B------:R-:W-:Y:S01]  /*2fc0*/  UIMAD UR13, UR13, UR14, URZ ;  /* 0x0000000e0d0d72a4 */ /* 0x000fe2000f8e023f */
[----:B------:R-:W-:Y:S01]  /*2fd0*/  IMAD.U32 R15, RZ, RZ, UR5 ;  /* 0x00000005ff0f7e24 */ /* 0x000fe2000f8e00ff */
[----:B------:R-:W-:Y:S01]  /*2fe0*/  UIADD3 UR9, UR7, UR9, URZ ;  /* 0x0000000907097290 */ /* 0x000fe2000fffe03f */
[----:B------:R1:W-:Y:S01]  /*2ff0*/  STL.64 [R1+0x150], R8 ;  /* 0x0001500801007387 */ /* 0x0003e20000100a00 */
[----:B------:R-:W-:Y:S01]  /*3000*/  ISETP.NE.U32.AND P0, PT, R38, RZ, PT ;  /* 0x000000ff2600720c */ /* 0x000fe20003f05070 */
[----:B------:R-:W-:Y:S01]  /*3010*/  UIMAD.WIDE.U32 UR4, UR42, UR14, URZ ;  /* 0x0000000e2a0472a5 */ /* 0x000fe2000f8e003f */
[----:B0-----:R-:W-:-:S02]  /*3020*/  IMAD.MOV.U32 R4, RZ, RZ, R10 ;  /* 0x000000ffff047224 */ /* 0x001fc400078e000a */
[----:B------:R-:W-:Y:S01]  /*3030*/  IMAD.MOV.U32 R5, RZ, RZ, R11 ;  /* 0x000000ffff057224 */ /* 0x000fe200078e000b */
[----:B------:R0:W-:Y:S01]  /*3040*/  STL.64 [R1+0xd0], R6 ;  /* 0x0000d00601007387 */ /* 0x0001e20000100a00 */
[----:B------:R-:W-:Y:S01]  /*3050*/  IMAD.MOV.U32 R10, RZ, RZ, R4 ;  /* 0x000000ffff0a7224 */ /* 0x000fe200078e0004 */
[----:B------:R-:W-:Y:S01]  /*3060*/  UIMAD UR8, UR42, UR15, UR13 ;  /* 0x0000000f2a0872a4 */ /* 0x000fe2000f8e020d */
[----:B------:R-:W-:Y:S02]  /*3070*/  IMAD.MOV.U32 R11, RZ, RZ, R5 ;  /* 0x000000ffff0b7224 */ /* 0x000fe400078e0005 */
[----:B-1----:R-:W-:Y:S02]  /*3080*/  IMAD.MOV.U32 R8, RZ, RZ, R14 ;  /* 0x000000ffff087224 */ /* 0x002fe400078e000e */
[----:B------:R-:W-:Y:S01]  /*3090*/  IMAD.MOV.U32 R9, RZ, RZ, R15 ;  /* 0x000000ffff097224 */ /* 0x000fe200078e000f */
[----:B------:R-:W-:Y:S01]  /*30a0*/  ISETP.NE.AND.EX P0, PT, R39, RZ, PT, P0 ;  /* 0x000000ff2700720c */ /* 0x000fe20003f05300 */
[----:B------:R-:W-:-:S02]  /*30b0*/  IMAD.U32 R13, RZ, RZ, UR7 ;  /* 0x00000007ff0d7e24 */ /* 0x000fc4000f8e00ff */
[----:B------:R-:W-:Y:S01]  /*30c0*/  IMAD.U32 R14, RZ, RZ, UR12 ;  /* 0x0000000cff0e7e24 */ /* 0x000fe2000f8e00ff */
[----:B------:R-:W-:Y:S01]  /*30d0*/  ULDC.64 UR12, c[0x0][0x318] ;  /* 0x0000c600000c7ab9 */ /* 0x000fe20000000a00 */
[----:B0-----:R-:W-:Y:S02]  /*30e0*/  IMAD R7, R31, UR18, RZ ;  /* 0x000000121f077c24 */ /* 0x001fe4000f8e02ff */
[----:B------:R-:W-:Y:S02]  /*30f0*/  IMAD.U32 R12, RZ, RZ, UR6 ;  /* 0x00000006ff0c7e24 */ /* 0x000fe4000f8e00ff */
[----:B------:R-:W-:Y:S01]  /*3100*/  IMAD.U32 R13, RZ, RZ, UR9 ;  /* 0x00000009ff0d7e24 */ /* 0x000fe2000f8e00ff */
[----:B------:R0:W-:Y:S01]  /*3110*/  STL.128 [R1+0x230], R8 ;  /* 0x0002300801007387 */ /* 0x0001e20000100c00 */
[----:B------:R-:W-:Y:S02]  /*3120*/  ULEA UR7, UP0, UR4, UR12, 0x1 ;  /* 0x0000000c04077291 */ /* 0x000fe4000f80083f */
[----:B------:R-:W-:Y:S01]  /*3130*/  UIADD3 UR8, UR5, UR8, URZ ;  /* 0x0000000805087290 */ /* 0x000fe2000fffe03f */
[----:B---3--:R-:W-:Y:S01]  /*3140*/  SHF.R.S32.HI R26, RZ, 0x1f, R43 ;  /* 0x0000001fff1a7819 */ /* 0x008fe2000001142b */
[----:B------:R1:W-:Y:S02]  /*3150*/  STL.64 [R1+0x110], R32 ;  /* 0x0001102001007387 */ /* 0x0003e40000100a00 */
[----:B------:R-:W-:-:S03]  /*3160*/  ULEA.HI.X UR5, UR4, UR13, UR8, 0x1, UP0 ;  /* 0x0000000d04057291 */ /* 0x000fc600080f0c08 */
[----:B------:R-:W-:Y:S01]  /*3170*/  ULDC.64 UR12, c[0x0][0x310] ;  /* 0x0000c400000c7ab9 */ /* 0x000fe20000000a00 */
[C---:B0-----:R-:W-:Y:S01]  /*3180*/  IMAD R11, R0.reuse, UR19, R7 ;  /* 0x00000013000b7c24 */ /* 0x041fe2000f8e0207 */
[----:B------:R0:W-:Y:S01]  /*3190*/  STL.64 [R1+0xf0], R20 ;  /* 0x0000f01401007387 */ /* 0x0001e20000100a00 */
[----:B------:R-:W-:Y:S01]  /*31a0*/  IMAD.WIDE.U32 R6, R0, UR18, R12 ;  /* 0x0000001200067c25 */ /* 0x000fe2000f8e000c */
[----:B-1----:R-:W-:Y:S01]  /*31b0*/  SEL R33, R26, RZ, !P0 ;  /* 0x000000ff1a217207 */ /* 0x002fe20004000000 */
[----:B------:R-:W1:Y:S01]  /*31c0*/  LDC.64 R8, c[0x0][0x3f8] ;  /* 0x0000fe00ff087b82 */ /* 0x000e620000000a00 */
[----:B------:R-:W-:Y:S01]  /*31d0*/  SEL R32, R43, RZ, !P0 ;  /* 0x000000ff2b207207 */ /* 0x000fe20004000000 */
[----:B------:R-:W-:Y:S02]  /*31e0*/  IMAD.IADD R7, R7, 0x1, R11 ;  /* 0x0000000107077824 */ /* 0x000fe400078e020b */
[----:B------:R-:W-:Y:S01]  /*31f0*/  IMAD R11, R33, UR12, RZ ;  /* 0x0000000c210b7c24 */ /* 0x000fe2000f8e02ff */
[----:B--2---:R-:W-:Y:S01]  /*3200*/  LOP3.LUT P0, RZ, R40, R38, RZ, 0xfc, !PT ;  /* 0x0000002628ff7212 */ /* 0x004fe2000780fcff */
[C---:B------:R-:W-:Y:S01]  /*3210*/  IMAD.WIDE.U32 R6, R32.reuse, UR12, R6 ;  /* 0x0000000c20067c25 */ /* 0x040fe2000f8e0006 */
[----:B------:R2:W-:Y:S01]  /*3220*/  STL.64 [R1+0x130], R34 ;  /* 0x0001302201007387 */ /* 0x0005e20000100a00 */
[----:B------:R-:W3:Y:S02]  /*3230*/  LDC.64 R12, c[0x0][0x328] ;  /* 0x0000ca00ff0c7b82 */ /* 0x000ee40000000a00 */
[----:B------:R-:W-:-:S02]  /*3240*/  IMAD R11, R32, UR13, R11 ;  /* 0x0000000d200b7c24 */ /* 0x000fc4000f8e020b */
[----:B0-----:R-:W-:Y:S01]  /*3250*/  IMAD.U32 R21, RZ, RZ, UR11 ;  /* 0x0000000bff157e24 */ /* 0x001fe2000f8e00ff */
[----:B------:R-:W-:Y:S01]  /*3260*/  LOP3.LUT P0, RZ, R41, R39, RZ, 0xfc, P0 ;  /* 0x0000002729ff7212 */ /* 0x000fe2000000fcff */
[----:B------:R-:W-:Y:S01]  /*3270*/  IMAD.U32 R10, RZ, RZ, UR10 ;  /* 0x0000000aff0a7e24 */ /* 0x000fe2000f8e00ff */
[----:B------:R-:W-:Y:S01]  /*3280*/  ULDC.64 UR10, c[0x0][0x2e8] ;  /* 0x0000ba00000a7ab9 */ /* 0x000fe20000000a00 */
[----:B------:R-:W-:Y:S01]  /*3290*/  IMAD.IADD R7, R7, 0x1, R11 ;  /* 0x0000000107077824 */ /* 0x000fe200078e020b */
[----:B------:R-:W0:Y:S01]  /*32a0*/  LDC.64 R38, c[0x0][0x3f0] ;  /* 0x0000fc00ff267b82 */ /* 0x000e220000000a00 */
[----:B--2---:R-:W-:Y:S01]  /*32b0*/  IMAD R35, R30, UR18, RZ ;  /* 0x000000121e237c24 */ /* 0x004fe2000f8e02ff */
[----:B------:R-:W-:Y:S01]  /*32c0*/  LEA R42, P1, R6, UR10, 0x1 ;  /* 0x0000000a062a7c11 */ /* 0x000fe2000f8208ff */
[----:B------:R-:W-:Y:S01]  /*32d0*/  IMAD.MOV.U32 R11, RZ, RZ, R21 ;  /* 0x000000ffff0b7224 */ /* 0x000fe200078e0015 */
[----:B------:R-:W-:Y:S01]  /*32e0*/  ULDC.64 UR12, c[0x0][0x428] ;  /* 0x00010a00000c7ab9 */ /* 0x000fe20000000a00 */
[----:B------:R-:W-:-:S02]  /*32f0*/  IMAD.U32 R36, RZ, RZ, UR7 ;  /* 0x00000007ff247e24 */ /* 0x000fc4000f8e00ff */
[----:B------:R-:W-:Y:S02]  /*3300*/  IMAD.U32 R37, RZ, RZ, UR5 ;  /* 0x00000005ff257e24 */ /* 0x000fe4000f8e00ff */
[C---:B------:R-:W-:Y:S02]  /*3310*/  IMAD R21, R16.reuse, UR19, R35 ;  /* 0x0000001310157c24 */ /* 0x040fe4000f8e0223 */
[----:B------:R-:W-:Y:S02]  /*3320*/  IMAD.U32 R15, RZ, RZ, UR20 ;  /* 0x00000014ff0f7e24 */ /* 0x000fe4000f8e00ff */
[----:B------:R-:W-:Y:S01]  /*3330*/  IMAD.WIDE.U32 R34, R16, UR18, R28 ;  /* 0x0000001210227c25 */ /* 0x000fe2000f8e001c */
[----:B------:R-:W-:Y:S01]  /*3340*/  LEA.HI.X R7, R6, UR11, R7, 0x1, P1 ;  /* 0x0000000b06077c11 */ /* 0x000fe200088f0c07 */
[----:B------:R2:W-:Y:S02]  /*3350*/  STL.64 [R1+0x1d0], R36 ;  /* 0x0001d02401007387 */ /* 0x0005e40000100a00 */
[----:B------:R-:W-:-:S02]  /*3360*/  IMAD R26, R26, UR12, RZ ;  /* 0x0000000c1a1a7c24 */ /* 0x000fc4000f8e02ff */
[----:B-1----:R-:W-:Y:S01]  /*3370*/  STL.128 [R1+0x90], R8 ;  /* 0x0000900801007387 */ /* 0x002fe20000100c00 */
[----:B------:R-:W-:Y:S01]  /*3380*/  IMAD.IADD R6, R35, 0x1, R21 ;  /* 0x0000000123067824 */ /* 0x000fe200078e0215 */
[----:B------:R-:W-:Y:S01]  /*3390*/  ULEA UR5, UP0, UR6, UR10, 0x1 ;  /* 0x0000000a06057291 */ /* 0x000fe2000f80083f */
[----:B------:R-:W1:Y:S01]  /*33a0*/  LDC R28, c[0x0][0x2fc] ;  /* 0x0000bf00ff1c7b82 */ /* 0x000e620000000800 */
[----:B------:R4:W-:Y:S01]  /*33b0*/  STL.64 [R1+0xb0], R14 ;  /* 0x0000b00e01007387 */ /* 0x0009e20000100a00 */
[----:B--2---:R-:W-:-:S04]  /*33c0*/  LEA R36, P1, R34, R42, 0x1 ;  /* 0x0000002a22247211 */ /* 0x004fc800078208ff */
[----:B------:R-:W-:Y:S02]  /*33d0*/  LEA.HI.X R37, R34, R7, R6, 0x1, P1 ;  /* 0x0000000722257211 */ /* 0x000fe400008f0c06 */
[----:B----4-:R-:W3:Y:S01]  /*33e0*/  LDC.64 R14, c[0x0][0x338] ;  /* 0x0000ce00ff0e7b82 */ /* 0x010ee20000000a00 */
[----:B------:R-:W-:Y:S02]  /*33f0*/  IMAD.MOV.U32 R6, RZ, RZ, R42 ;  /* 0x000000ffff067224 */ /* 0x000fe400078e002a */
[----:B------:R2:W-:Y:S01]  /*3400*/  STL.64 [R1+0x240], R36 ;  /* 0x0002402401007387 */ /* 0x0005e20000100a00 */
[----:B------:R-:W-:-:S03]  /*3410*/  IMAD.WIDE.U32 R20, R43, UR12, RZ ;  /* 0x0000000c2b147c25 */ /* 0x000fc6000f8e00ff */
[----:B------:R4:W-:Y:S01]  /*3420*/  STL.128 [R1+0x50], R4 ;  /* 0x0000500401007387 */ /* 0x0009e20000100c00 */
[C---:B------:R-:W-:Y:S01]  /*3430*/  IMAD R9, R43.reuse, UR13, R26 ;  /* 0x0000000d2b097c24 */ /* 0x040fe2000f8e021a */
[----:B------:R-:W-:Y:S02]  /*3440*/  SEL R8, R43, RZ, !P0 ;  /* 0x000000ff2b087207 */ /* 0x000fe40004000000 */
[----:B0-----:R-:W-:Y:S01]  /*3450*/  ISETP.GE.AND P1, PT, R204, R39, PT ;  /* 0x00000027cc00720c */ /* 0x001fe20003f26270 */
[----:B------:R-:W-:Y:S01]  /*3460*/  IMAD.IADD R10, R21, 0x1, R9 ;  /* 0x00000001150a7824 */ /* 0x000fe200078e0209 */
[----:B--2---:R-:W0:Y:S01]  /*3470*/  LDC.64 R36, c[0x0][0x2f0] ;  /* 0x0000bc00ff247b82 */ /* 0x004e220000000a00 */
[----:B------:R-:W-:-:S07]  /*3480*/  LEA R34, P0, R20, R40, 0x2 ;  /* 0x0000002814227211 */ /* 0x000fce00078010ff */
[----:B----4-:R-:W2:Y:S01]  /*3490*/  LDC.64 R4, c[0x0][0x310] ;  /* 0x0000c400ff047b82 */ /* 0x010ea20000000a00 */
[----:B------:R-:W-:Y:S01]  /*34a0*/  IMAD.MOV.U32 R9, RZ, RZ, R8 ;  /* 0x000000ffff097224 */ /* 0x000fe200078e0008 */
[----:B------:R-:W-:Y:S01]  /*34b0*/  ULEA.HI.X UR6, UR6, UR11, UR9, 0x1, UP0 ;  /* 0x0000000b06067291 */ /* 0x000fe200080f0c09 */
[----:B------:R-:W-:Y:S02]  /*34c0*/  ISETP.GE.AND P3, PT, R225, R39, PT ;  /* 0x00000027e100720c */ /* 0x000fe40003f66270 */
[----:B------:R-:W-:Y:S02]  /*34d0*/  SEL R6, RZ, 0xffffffff, P1 ;  /* 0xffffffffff067807 */ /* 0x000fe40000800000 */
[----:B------:R-:W-:Y:S02]  /*34e0*/  LEA.HI.X R35, R20, R41, R10, 0x2, P0 ;  /* 0x0000002914237211 */ /* 0x000fe400000f140a */
[----:B------:R-:W-:Y:S01]  /*34f0*/  ISETP.GE.AND P0, PT, R196, R39, PT ;  /* 0x00000027c400720c */ /* 0x000fe20003f06270 */
[----:B---3--:R3:W-:Y:S01]  /*3500*/  STL.128 [R1+0x1c0], R12 ;  /* 0x0001c00c01007387 */ /* 0x0087e20000100c00 */
[----:B------:R-:W-:Y:S01]  /*3510*/  SEL R7, RZ, 0xffffffff, P3 ;  /* 0xffffffffff077807 */ /* 0x000fe20001800000 */
[----:B------:R-:W-:-:S02]  /*3520*/  IMAD.U32 R11, RZ, RZ, UR5 ;  /* 0x00000005ff0b7e24 */ /* 0x000fc4000f8e00ff */
[----:B------:R4:W-:Y:S01]  /*3530*/  STL.64 [R1+0x200], R8 ;  /* 0x0002000801007387 */ /* 0x0009e20000100a00 */
[CC--:B------:R-:W-:Y:S02]  /*3540*/  ISETP.GE.AND P2, PT, R17.reuse, R39.reuse, PT ;  /* 0x000000271100720c */ /* 0x0c0fe40003f46270 */
[-C--:B------:R-:W-:Y:S01]  /*3550*/  ISETP.GE.AND P4, PT, R226, R39.reuse, PT ;  /* 0x00000027e200720c */ /* 0x080fe20003f86270 */
[----:B------:R-:W-:Y:S01]  /*3560*/  VIADD R26, R17, 0x60 ;  /* 0x00000060111a7836 */ /* 0x000fe20000000000 */
[----:B------:R-:W-:Y:S02]  /*3570*/  SEL R10, RZ, 0x1, P2 ;  /* 0x00000001ff0a7807 */ /* 0x000fe40001000000 */
[----:B------:R-:W-:Y:S01]  /*3580*/  ISETP.GE.AND P1, PT, R205, R39, PT ;  /* 0x00000027cd00720c */ /* 0x000fe20003f26270 */
[C---:B------:R-:W-:Y:S01]  /*3590*/  VIADD R21, R17.reuse, 0x80 ;  /* 0x0000008011157836 */ /* 0x040fe20000000000 */
[----:B------:R-:W-:Y:S01]  /*35a0*/  STL.64 [R1+0x88], R38 ;  /* 0x0000882601007387 */ /* 0x000fe20000100a00 */
[----:B------:R-:W-:Y:S01]  /*35b0*/  VIADD R20, R17, 0xa0 ;  /* 0x000000a011147836 */ /* 0x000fe20000000000 */
[----:B------:R-:W1:Y:S01]  /*35c0*/  LDC R41, c[0x0][0x320] ;  /* 0x0000c800ff297b82 */ /* 0x000e620000000800 */
[----:B---3--:R-:W-:Y:S01]  /*35d0*/  IMAD.U32 R12, RZ, RZ, UR6 ;  /* 0x00000006ff0c7e24 */ /* 0x008fe2000f8e00ff */
[----:B----4-:R-:W-:Y:S01]  /*35e0*/  SEL R8, RZ, 0x1, P0 ;  /* 0x00000001ff087807 */ /* 0x010fe20000000000 */
[----:B------:R-:W-:-:S02]  /*35f0*/  IMAD.SHL.U32 R9, R6, 0x2, RZ ;  /* 0x0000000206097824 */ /* 0x000fc400078e00ff */
[----:B------:R-:W-:Y:S02]  /*3600*/  IMAD.SHL.U32 R13, R7, 0x2, RZ ;  /* 0x00000002070d7824 */ /* 0x000fe400078e00ff */
[----:B------:R-:W-:Y:S01]  /*3610*/  IMAD.MOV.U32 R6, RZ, RZ, R11 ;  /* 0x000000ffff067224 */ /* 0x000fe200078e000b */
[----:B------:R-:W-:Y:S01]  /*3620*/  LOP3.LUT R9, R9, 0x2, R8, 0xe2, !PT ;  /* 0x0000000209097812 */ /* 0x000fe200078ee208 */
[----:B------:R-:W-:Y:S01]  /*3630*/  IMAD.MOV.U32 R7, RZ, RZ, R12 ;  /* 0x000000ffff077224 */ /* 0x000fe200078e000c */
[-C--:B------:R-:W-:Y:S01]  /*3640*/  ISETP.GE.AND P3, PT, R208, R39.reuse, PT ;  /* 0x00000027d000720c */ /* 0x080fe20003f66270 */
[----:B------:R-:W-:Y:S01]  /*3650*/  VIADD R8, R38, 0x5f ;  /* 0x0000005f26087836 */ /* 0x000fe20000000000 */
[----:B------:R-:W-:Y:S01]  /*3660*/  LOP3.LUT R10, R13, 0x2, R10, 0xe2, !PT ;  /* 0x000000020d0a7812 */ /* 0x000fe200078ee20a */
[----:B------:R3:W-:Y:S01]  /*3670*/  STL.64 [R1+0x180], R34 ;  /* 0x0001802201007387 */ /* 0x0007e20000100a00 */
[----:B------:R-:W-:Y:S01]  /*3680*/  ISETP.GE.AND P2, PT, R206, R39, PT ;  /* 0x00000027ce00720c */ /* 0x000fe20003f46270 */
[----:B------:R-:W-:Y:S01]  /*3690*/  IMAD.HI R8, R8, 0x2aaaaaab, RZ ;  /* 0x2aaaaaab08087827 */ /* 0x000fe200078e02ff */
[----:B------:R-:W4:Y:S01]  /*36a0*/  LDC.U8 R14, c[0x0][0x410] ;  /* 0x00010400ff0e7b82 */ /* 0x000f220000000000 */
[----:B--2---:R2:W-:Y:S01]  /*36b0*/  STL.128 [R1+0x1a0], R4 ;  /* 0x0001a00401007387 */ /* 0x0045e20000100c00 */
[----:B------:R-:W-:-:S02]  /*36c0*/  SEL R11, RZ, 0x4, P4 ;  /* 0x00000004ff0b7807 */ /* 0x000fc40002000000 */
[----:B------:R-:W-:Y:S02]  /*36d0*/  ISETP.GE.AND P0, PT, R207, R39, PT ;  /* 0x00000027cf00720c */ /* 0x000fe40003f06270 */
[----:B------:R-:W-:Y:S01]  /*36e0*/  LOP3.LUT R10, R10, R11, RZ, 0xfc, !PT ;  /* 0x0000000b0a0a7212 */ /* 0x000fe200078efcff */
[----:B------:R0:W-:Y:S01]  /*36f0*/  STL.64 [R1+0xa0], R38 ;  /* 0x0000a02601007387 */ /* 0x0001e20000100a00 */
[----:B---3--:R-:W3:Y:S01]  /*3700*/  LDC.64 R34, c[0x0][0x408] ;  /* 0x00010200ff227b82 */ /* 0x008ee20000000a00 */
[----:B--2---:R-:W-:Y:S01]  /*3710*/  IMAD.SHL.U32 R4, R39, 0x2, RZ ;  /* 0x0000000227047824 */ /* 0x004fe200078e00ff */
[----:B------:R-:W-:Y:S02]  /*3720*/  SEL R7, RZ, 0x8, P3 ;  /* 0x00000008ff077807 */ /* 0x000fe40001800000 */
[----:B------:R-:W-:Y:S02]  /*3730*/  SEL R6, RZ, 0x4, P2 ;  /* 0x00000004ff067807 */ /* 0x000fe40001000000 */
[----:B------:R-:W-:-:S02]  /*3740*/  SHF.R.U32.HI R5, RZ, 0x1f, R8 ;  /* 0x0000001fff057819 */ /* 0x000fc40000011608 */
[-C--:B0-----:R-:W-:Y:S01]  /*3750*/  ISETP.GE.AND P4, PT, R226, R37.reuse, PT ;  /* 0x00000025e200720c */ /* 0x081fe20003f86270 */
[----:B------:R-:W-:Y:S01]  /*3760*/  STL.U8 [R1+0x81], R10 ;  /* 0x0000810a01007387 */ /* 0x000fe20000100000 */
[-C--:B------:R-:W-:Y:S01]  /*3770*/  ISETP.GE.AND P3, PT, R225, R37.reuse, PT ;  /* 0x00000025e100720c */ /* 0x080fe20003f66270 */
[----:B------:R-:W0:Y:S02]  /*3780*/  LDC R38, c[0x0][0x424] ;  /* 0x00010900ff267b82 */ /* 0x000e240000000800 */
[----:B------:R2:W-:Y:S01]  /*3790*/  STL [R1+0x6c], R4 ;  /* 0x00006c0401007387 */ /* 0x0005e20000100800 */
[----:B------:R-:W-:Y:S02]  /*37a0*/  SEL R11, RZ, 0xffffffff, P3 ;  /* 0xffffffffff0b7807 */ /* 0x000fe40001800000 */
[----:B------:R-:W-:Y:S02]  /*37b0*/  ISETP.GE.AND P2, PT, R17, R37, PT ;  /* 0x000000251100720c */ /* 0x000fe40003f46270 */
[----:B------:R-:W-:-:S02]  /*37c0*/  LEA.HI.SX32 R8, R8, R5, 0x1c ;  /* 0x0000000508087211 */ /* 0x000fc400078fe2ff */
[----:B------:R-:W-:Y:S01]  /*37d0*/  LOP3.LUT R6, R7, R9, R6, 0xfe, !PT ;  /* 0x0000000907067212 */ /* 0x000fe200078efe06 */
[----:B--2---:R-:W-:Y:S01]  /*37e0*/  VIADD R4, R36, 0x5f ;  /* 0x0000005f24047836 */ /* 0x004fe20000000000 */
[----:B------:R-:W-:Y:S01]  /*37f0*/  SEL R5, RZ, 0x10, P1 ;  /* 0x00000010ff057807 */ /* 0x000fe20000800000 */
[----:B------:R-:W-:Y:S01]  /*3800*/  IMAD.SHL.U32 R12, R11, 0x2, RZ ;  /* 0x000000020b0c7824 */ /* 0x000fe200078e00ff */
[----:B------:R-:W-:Y:S01]  /*3810*/  SEL R7, RZ, 0x20, P0 ;  /* 0x00000020ff077807 */ /* 0x000fe20000000000 */
[----:B------:R-:W-:Y:S01]  /*3820*/  IMAD.HI R4, R4, 0x2aaaaaab, RZ ;  /* 0x2aaaaaab04047827 */ /* 0x000fe200078e02ff */
[----:B------:R-:W-:Y:S01]  /*3830*/  SEL R9, RZ, 0x1, P2 ;  /* 0x00000001ff097807 */ /* 0x000fe20001000000 */
[----:B------:R-:W-:Y:S01]  /*3840*/  STL [R1+0xb8], R8 ;  /* 0x0000b80801007387 */ /* 0x000fe20000100800 */
[----:B------:R-:W-:Y:S01]  /*3850*/  ISETP.GE.AND P0, PT, R26, R37, PT ;  /* 0x000000251a00720c */ /* 0x000fe20003f06270 */
[----:B------:R-:W2:Y:S01]  /*3860*/  LDC.64 R10, c[0x0][0x418] ;  /* 0x00010600ff0a7b82 */ /* 0x000ea20000000a00 */
[----:B------:R-:W-:Y:S01]  /*3870*/  LOP3.LUT R6, R7, R6, R5, 0xfe, !PT ;  /* 0x0000000607067212 */ /* 0x000fe200078efe05 */
[----:B------:R-:W-:Y:S01]  /*3880*/  STL [R1+0xd8], R8 ;  /* 0x0000d80801007387 */ /* 0x000fe20000100800 */
[----:B------:R-:W-:-:S02]  /*3890*/  SHF.R.U32.HI R5, RZ, 0x1f, R4 ;  /* 0x0000001fff057819 */ /* 0x000fc40000011604 */
[----:B------:R-:W-:Y:S01]  /*38a0*/  LOP3.LUT R9, R12, 0x2, R9, 0xe2, !PT ;  /* 0x000000020c097812 */ /* 0x000fe200078ee209 */
[----:B------:R-:W-:Y:S01]  /*38b0*/  STL [R1+0xf8], R8 ;  /* 0x0000f80801007387 */ /* 0x000fe20000100800 */
[----:B------:R-:W-:Y:S01]  /*38c0*/  SEL R7, RZ, 0x8, P0 ;  /* 0x00000008ff077807 */ /* 0x000fe20000000000 */
[----:B------:R-:W4:Y:S02]  /*38d0*/  LDC.64 R12, c[0x0][0x300] ;  /* 0x0000c000ff0c7b82 */ /* 0x000f240000000a00 */
[----:B------:R1:W-:Y:S01]  /*38e0*/  STL [R1+0x118], R8 ;  /* 0x0001180801007387 */ /* 0x0003e20000100800 */
[-C--:B------:R-:W-:Y:S02]  /*38f0*/  ISETP.GE.AND P0, PT, R21, R37.reuse, PT ;  /* 0x000000251500720c */ /* 0x080fe40003f06270 */
[----:B------:R-:W-:Y:S01]  /*3900*/  ISETP.GE.AND P1, PT, R20, R37, PT ;  /* 0x000000251400720c */ /* 0x000fe20003f26270 */
[----:B------:R3:W-:Y:S01]  /*3910*/  STL.U8 [R1+0x80], R6 ;  /* 0x0000800601007387 */ /* 0x0007e20000100000 */
[----:B------:R-:W-:-:S02]  /*3920*/  LEA.HI.SX32 R4, R4, R5, 0x1c ;  /* 0x0000000504047211 */ /* 0x000fc400078fe2ff */
[----:B-1----:R-:W-:-:S04]  /*3930*/  SEL R8, RZ, 0x4, P4 ;  /* 0x00000004ff087807 */ /* 0x002fc80002000000 */
[----:B------:R-:W-:Y:S02]  /*3940*/  LOP3.LUT R5, R7, R9, R8, 0xfe, !PT ;  /* 0x0000000907057212 */ /* 0x000fe400078efe08 */
[----:B---3--:R-:W-:Y:S02]  /*3950*/  SEL R6, RZ, 0x10, P0 ;  /* 0x00000010ff067807 */ /* 0x008fe40000000000 */
[----:B------:R-:W-:-:S04]  /*3960*/  SEL R8, RZ, 0x20, P1 ;  /* 0x00000020ff087807 */ /* 0x000fc80000800000 */
[----:B------:R-:W-:Y:S02]  /*3970*/  LOP3.LUT R6, R8, R5, R6, 0xfe, !PT ;  /* 0x0000000508067212 */ /* 0x000fe400078efe06 */
[----:B------:R-:W-:-:S03]  /*3980*/  LOP3.LUT P0, RZ, R233, 0x4, RZ, 0xc0, !PT ;  /* 0x00000004e9ff7812 */ /* 0x000fc6000780c0ff */
[----:B------:R-:W-:Y:S04]  /*3990*/  STL.U8 [R1+0x1d8], R6 ;  /* 0x0001d80601007387 */ /* 0x000fe80000100000 */
[----:B------:R-:W-:Y:S04]  /*39a0*/  STL.U8 [R1+0x1d9], R6 ;  /* 0x0001d90601007387 */ /* 0x000fe80000100000 */
[----:B------:R1:W-:Y:S01]  /*39b0*/  STL.U8 [R1+0x250], R6 ;  /* 0x0002500601007387 */ /* 0x0003e20000100000 */
[----:B------:R-:W-:Y:S01]  /*39c0*/  IMAD.MOV.U32 R40, RZ, RZ, R36 ;  /* 0x000000ffff287224 */ /* 0x000fe200078e0024 */
[----:B------:R-:W-:Y:S01]  /*39d0*/  LOP3.LUT R7, R214, 0x18, R17, 0xf8, !PT ;  /* 0x00000018d6077812 */ /* 0x000fe200078ef811 */
[----:B-1----:R-:W-:-:S05]  /*39e0*/  IMAD.MOV.U32 R6, RZ, RZ, 0x20 ;  /* 0x00000020ff067424 */ /* 0x002fca00078e00ff */
[----:B------:R-:W-:Y:S01]  /*39f0*/  SEL R6, R6, 0xffffffe0, !P0 ;  /* 0xffffffe006067807 */ /* 0x000fe20004000000 */
[----:B------:R-:W-:Y:S01]  /*3a00*/  STL.64 [R1+0x188], R36 ;  /* 0x0001882401007387 */ /* 0x000fe20000100a00 */
[----:B------:R-:W-:-:S03]  /*3a10*/  LOP3.LUT R8, R7, R216, RZ, 0x3c, !PT ;  /* 0x000000d807087212 */ /* 0x000fc600078e3cff */
[----:B------:R-:W-:Y:S04]  /*3a20*/  STL.64 [R1+0x1b0], R40 ;  /* 0x0001b02801007387 */ /* 0x000fe80000100a00 */
[----:B----4-:R-:W-:Y:S04]  /*3a30*/  STL.64 [R1+0x48], R12 ;  /* 0x0000480c01007387 */ /* 0x010fe80000100a00 */
[----:B------:R-:W-:Y:S04]  /*3a40*/  STL.64 [R1+0x198], R12 ;  /* 0x0001980c01007387 */ /* 0x000fe80000100a00 */
[----:B------:R-:W-:Y:S04]  /*3a50*/  STL.64 [R1+0xa8], R34 ;  /* 0x0000a82201007387 */ /* 0x000fe80000100a00 */
[----:B--2---:R-:W-:Y:S04]  /*3a60*/  STL.64 [R1+0x168], R10 ;  /* 0x0001680a01007387 */ /* 0x004fe80000100a00 */
[----:B------:R-:W-:Y:S04]  /*3a70*/  STL.U8 [R1+0x6a], R14 ;  /* 0x00006a0e01007387 */ /* 0x000fe80000100000 */
[----:B0-----:R-:W-:Y:S04]  /*3a80*/  STL [R1+0x178], R38 ;  /* 0x0001782601007387 */ /* 0x001fe80000100800 */
[----:B------:R-:W-:Y:S04]  /*3a90*/  STL [R1+0x190], R28 ;  /* 0x0001901c01007387 */ /* 0x000fe80000100800 */
[----:B------:R-:W-:Y:S04]  /*3aa0*/  STL [R1+0x1b8], R28 ;  /* 0x0001b81c01007387 */ /* 0x000fe80000100800 */
[----:B------:R-:W-:Y:S04]  /*3ab0*/  STL.128 [R1+0x1e0], RZ ;  /* 0x0001e0ff01007387 */ /* 0x000fe80000100c00 */
[----:B------:R-:W-:Y:S04]  /*3ac0*/  STL.64 [R1+0x1f0], RZ ;  /* 0x0001f0ff01007387 */ /* 0x000fe80000100a00 */
[----:B------:R-:W-:Y:S04]  /*3ad0*/  STL.64 [R1+0x1f8], RZ ;  /* 0x0001f8ff01007387 */ /* 0x000fe80000100a00 */
[----:B------:R-:W-:Y:S04]  /*3ae0*/  STL.64 [R1+0x248], R16 ;  /* 0x0002481001007387 */ /* 0x000fe80000100a00 */
[----:B------:R-:W-:Y:S04]  /*3af0*/  STL [R1+0x170], R192 ;  /* 0x000170c001007387 */ /* 0x000fe80000100800 */
[----:B------:R-:W-:Y:S01]  /*3b00*/  STL [R1+0x218], R6 ;  /* 0x0002180601007387 */ /* 0x000fe20000100800 */
[----:B------:R-:W-:-:S03]  /*3b10*/  IMAD R7, R215, 0x200, R8 ;  /* 0x00000200d7077824 */ /* 0x000fc600078e0208 */
[----:B------:R-:W-:Y:S01]  /*3b20*/  STL [R1+0x40], R4 ;  /* 0x0000400401007387 */ /* 0x000fe20000100800 */
[----:B------:R-:W-:-:S03]  /*3b30*/  IMAD.WIDE.U32 R2, R7, 0x2, R2 ;  /* 0x0000000207027825 */ /* 0x000fc600078e0002 */
[----:B------:R0:W-:Y:S01]  /*3b40*/  STL [R1+0x228], R4 ;  /* 0x0002280401007387 */ /* 0x0001e20000100800 */
[----:B------:R-:W-:Y:S02]  /*3b50*/  SHF.R.U32.HI R44, RZ, 0x7, R44 ;  /* 0x00000007ff2c7819 */ /* 0x000fe4000001162c */
[----:B0-----:R-:W-:Y:S01]  /*3b60*/  IADD3 R4, P0, R17, UR4, RZ ;  /* 0x0000000411047c10 */ /* 0x001fe2000ff1e0ff */
[----:B------:R-:W-:Y:S02]  /*3b70*/  ULDC.64 UR4, c[0x0][0x338] ;  /* 0x0000ce0000047ab9 */ /* 0x000fe40000000a00 */
[----:B------:R-:W-:Y:S01]  /*3b80*/  IMAD R33, R33, UR4, RZ ;  /* 0x0000000421217c24 */ /* 0x000fe2000f8e02ff */
[----:B------:R-:W-:Y:S01]  /*3b90*/  IADD3.X R5, R29, UR8, RZ, P0, !PT ;  /* 0x000000081d057c10 */ /* 0x000fe200087fe4ff */
[----:B------:R0:W-:Y:S01]  /*3ba0*/  STL.64 [R1+0x220], R2 ;  /* 0x0002200201007387 */ /* 0x0001e20000100a00 */
[----:B------:R-:W-:Y:S02]  /*3bb0*/  IMAD.U32 R81, RZ, RZ, UR29 ;  /* 0x0000001dff517e24 */ /* 0x000fe4000f8e00ff */
[----:B------:R-:W-:-:S02]  /*3bc0*/  IMAD R33, R32, UR5, R33 ;  /* 0x0000000520217c24 */ /* 0x000fc4000f8e0221 */
[----:B------:R-:W-:Y:S01]  /*3bd0*/  IMAD.WIDE.U32 R4, R32, UR4, R4 ;  /* 0x0000000420047c25 */ /* 0x000fe2000f8e0004 */
[----:B------:R1:W-:Y:S01]  /*3be0*/  STL [R1+0x160], R0 ;  /* 0x0001600001007387 */ /* 0x0003e20000100800 */
[----:B0-----:R-:W-:Y:S02]  /*3bf0*/  IADD3 R2, P0, R16, R0, RZ ;  /* 0x0000000010027210 */ /* 0x001fe40007f1e0ff */
[----:B------:R-:W-:Y:S02]  /*3c00*/  VIADD R81, R81, 0x258 ;  /* 0x0000025851517836 */ /* 0x000fe40000000000 */
[----:B------:R-:W-:Y:S02]  /*3c10*/  IMAD.IADD R80, R5, 0x1, R33 ;  /* 0x0000000105507824 */ /* 0x000fe400078e0221 */
[----:B------:R-:W-:Y:S02]  /*3c20*/  IMAD.X R3, R31, 0x1, R30, P0 ;  /* 0x000000011f037824 */ /* 0x000fe400000e061e */
[----:B-1----:R-:W-:-:S07]  /*3c30*/  VIADD R0, R44, 0x8 ;  /* 0x000000082c007836 */ /* 0x002fce0000000000 */
.L_x_5139:
[----:B------:R-:W-:Y:S01]  /*3c40*/  VIADD R77, R77, 0xffffffff ;  /* 0xffffffff4d4d7836 */ /* 0x000fe20000000000 */
[----:B------:R-:W-:Y:S05]  /*3c50*/  YIELD ;  /* 0x0000000000007946 */ /* 0x000fea0003800000 */
[----:B------:R-:W-:Y:S01]  /*3c60*/  BSSY B1, `(.L_x_5131) ;  /* 0x0000004000017945 */ /* 0x000fe20003800000 */
[----:B------:R-:W-:Y:S02]  /*3c70*/  ISETP.GT.AND P6, PT, R77, R78, PT ;  /* 0x0000004e4d00720c */ /* 0x000fe40003fc4270 */
[----:B0-----:R-:W-:-:S11]  /*3c80*/  MOV R96, 0x3ca0 ;  /* 0x00003ca000607802 */ /* 0x001fd60000000f00 */
[----:B-----5:R-:W-:Y:S05]  /*3c90*/  CALL.REL.NOINC `($_ZN7cutlass13device_kernelIN5flash11enable_sm90INS1_16FlashAttnFwdSm90INS1_25CollectiveMainloopFwdSm90ILi2EN4cute5tupleIJNS5_1CILi1EEES8_S8_EEENS6_IJNS7_ILi128EEENS7_ILi96EEENS7_ILi192EEEEEELi192ENS_10bfloat16_tEfNS_4arch4Sm90ELb0ELb1ELb1ELb1ELb0ELb1ELb0ELb1ELb1ELb1ELb0ELb0EEENS1_21CollectiveEpilogueFwdINS6_IJSA_SC_SB_EEES9_SE_SG_Li256ELb1ELb1ELb0ELb0EEENS1_36VarlenDynamicPersistentTileSchedulerILi128ELi96ELi256ELi128ELb0ELb1ELb1ELb1ELb0ELb1EEEEEEEEEvNT_6ParamsE$_ZZN5flash25CollectiveMainloopFwdSm90ILi2EN4cute5tupleIJNS1_1CILi1EEES4_S4_EEENS2_IJNS3_ILi128EEENS3_ILi96EEENS3_ILi192EEEEEELi192EN7cutlass10bfloat16_tEfNSA_4arch4Sm90ELb0ELb1ELb1ELb1ELb0ELb1ELb0ELb1ELb1ELb1ELb0ELb0EE12store_kv_newINS_16FlashAttnFwdSm90ISE_NS_21CollectiveEpilogueFwdINS2_IJS6_S8_S7_EEES5_SB_SD_Li256ELb1ELb1ELb0ELb0EEENS_36VarlenDynamicPersistentTileSchedulerILi128ELi96ELi256ELi128ELb0ELb1ELb1ELb1ELb0ELb1EEEE13SharedStorageEEEbRKNSE_6ParamsENSA_25PipelineTmaAsyncNoClusterILi2ENSA_16PipelineTmaAsyncILi2EEEEESU_RNSA_13PipelineStateILj2EEEiRT_RKNS_16SeqlenInfoQKNewKILb1ELb1EEENS2_IJiiiiEEEENKUliRKT_E_clISW_EEDaiS17_) ;  /* 0x0000023800987944 */ /* 0x020fea0003c00000 */
[----:B------:R-:W-:Y:S05]  /*3ca0*/  BSYNC B1 ;  /* 0x0000000000017941 */ /* 0x000fea0003800000 */
.L_x_5131:
[----:B------:R0:W5:Y:S01]  /*3cb0*/  LDL R48, [R1+0x2bc] ;  /* 0x0002bc0001307983 */ /* 0x0001620000100800 */
[----:B------:R-:W-:-:S13]  /*3cc0*/  R2UR UR4, R202 ;  /* 0x00000000ca0472ca */ /* 0x000fda00000e0000 */
[----:B------:R-:W-:-:S06]  /*3cd0*/  UISETP.NE.AND UP0, UPT, UR4, 0x3, UPT ;  /* 0x000000030400788c */ /* 0x000fcc000bf05270 */
[----:B------:R-:W-:-:S13]  /*3ce0*/  PLOP3.LUT P0, PT, PT, PT, UP0, 0x80, 0x0 ;  /* 0x000000000000781c */ /* 0x000fda0003f0f008 */
[----:B0-----:R-:W-:Y:S05]  /*3cf0*/  @!P0 BRA `(.L_x_5132) ;  /* 0x0000000000048947 */ /* 0x001fea0003800000 */
[----:B------:R-:W-:Y:S01]  /*3d00*/  BPT.TRAP 0x1 ;  /* 0x000000040000795c */ /* 0x000fe20000300000 */
.L_x_5132:
[----:B------:R-:W-:Y:S01]  /*3d10*/  LEA R49, R27, UR39, 0x3 ;  /* 0x000000271b317c11 */ /* 0x000fe2000f8e18ff */
[----:B------:R-:W-:Y:S01]  /*3d20*/  BSSY B0, `(.L_x_5133) ;  /* 0x0000004000007945 */ /* 0x000fe20003800000 */
[----:B-----5:R-:W-:-:S04]  /*3d30*/  SHF.L.U32 R8, R48, 0x1f, RZ ;  /* 0x0000001f30087819 */ /* 0x020fc800000006ff */
[----:B------:R-:W0:Y:S02]  /*3d40*/  SYNCS.PHASECHK.TRANS64.TRYWAIT P0, [R49+URZ+0x308b0], R8 ;  /* 0x0308b008310075a7 */ /* 0x000e24000800017f */
[----:B0-----:R-:W-:Y:S05]  /*3d50*/  @!P0 BRA `(.L_x_5134) ;  /* 0x0000020c00d48947 */ /* 0x001fea0003800000 */
.L_x_5478:
[----:B------:R-:W-:Y:S05]  /*3d60*/  BSYNC B0 ;  /* 0x0000000000007941 */ /* 0x000fea0003800000 */
.L_x_5133:
[----:B0-----:R-:W2:Y:S01]  /*3d70*/  LDL R8, [R1+0x60] ;  /* 0x0000600001087983 */ /* 0x001ea20000100800 */
[----:B------:R-:W-:Y:S01]  /*3d80*/  IMAD R9, R27, 0x4800, R7 ;  /* 0x000048001b097824 */ /* 0x000fe200078e0207 */
[----:B------:R-:W-:Y:S01]  /*3d90*/  BSSY B0, `(.L_x_5135) ;  /* 0x0000028000007945 */ /* 0x000fe20003800000 */
[----:B------:R-:W-:-:S04]  /*3da0*/  IMAD.WIDE R40, R77, 0x60, R2 ;  /* 0x000000604d287825 */ /* 0x000fc800078e0202 */
[----:B------:R-:W-:Y:S02]  /*3db0*/  IMAD.IADD R11, R6, 0x1, R9 ;  /* 0x00000001060b7824 */ /* 0x000fe400078e0209 */
[--C-:B------:R-:W-:Y:S02]  /*3dc0*/  IMAD R44, R9, 0x2, R24.reuse ;  /* 0x00000002092c7824 */ /* 0x100fe400078e0218 */
[----:B------:R-:W-:Y:S02]  /*3dd0*/  IMAD R45, R11, 0x2, R24 ;  /* 0x000000020b2d7824 */ /* 0x000fe400078e0218 */
[----:B--2---:R-:W-:-:S05]  /*3de0*/  IMAD R8, R77, -0x60, R8 ;  /* 0xffffffa04d087824 */ /* 0x004fca00078e0208 */
[----:B------:R-:W-:-:S04]  /*3df0*/  VIMNMX R8, R8, 0x60, PT ;  /* 0x0000006008087848 */ /* 0x000fc80003fe0100 */
[-C--:B------:R-:W-:Y:S02]  /*3e00*/  ISETP.GE.AND P1, PT, R16, R8.reuse, PT ;  /* 0x000000081000720c */ /* 0x080fe40003f26270 */
[----:B------:R-:W-:-:S11]  /*3e10*/  ISETP.GE.AND P0, PT, R201, R8, PT ;  /* 0x00000008c900720c */ /* 0x000fd60003f06270 */
[----:B------:R-:W-:Y:S05]  /*3e20*/  @P1 BRA `(.L_x_5136) ;  /* 0x0000000000781947 */ /* 0x000fea0003800000 */
[----:B------:R-:W-:Y:S01]  /*3e30*/  ISETP.GE.AND P3, PT, R17, UR44, PT ;  /* 0x0000002c11007c0c */ /* 0x000fe2000bf66270 */
[----:B------:R-:W-:Y:S01]  /*3e40*/  ULDC.64 UR4, c[0x0][0x328] ;  /* 0x0000ca0000047ab9 */ /* 0x000fe20000000a00 */
[----:B------:R-:W-:Y:S01]  /*3e50*/  IMAD.MOV.U32 R12, RZ, RZ, R4 ;  /* 0x000000ffff0c7224 */ /* 0x000fe200078e0004 */
[----:B------:R-:W-:Y:S01]  /*3e60*/  ULDC.64 UR6, c[0x0][0x208] ;  /* 0x0000820000067ab9 */ /* 0x000fe20000000a00 */
[----:B------:R-:W-:Y:S01]  /*3e70*/  IMAD R15, R41, UR4, RZ ;  /* 0x00000004290f7c24 */ /* 0x000fe2000f8e02ff */
[----:B------:R-:W-:Y:S01]  /*3e80*/  ISETP.GE.AND P4, PT, R21, UR44, PT ;  /* 0x0000002c15007c0c */ /* 0x000fe2000bf86270 */
[----:B------:R-:W-:Y:S01]  /*3e90*/  IMAD.MOV.U32 R13, RZ, RZ, R80 ;  /* 0x000000ffff0d7224 */ /* 0x000fe200078e0050 */
[----:B------:R-:W-:Y:S01]  /*3ea0*/  ISETP.GE.AND P5, PT, R20, UR44, PT ;  /* 0x0000002c14007c0c */ /* 0x000fe2000bfa6270 */
[C---:B------:R-:W-:Y:S02]  /*3eb0*/  IMAD R15, R40.reuse, UR5, R15 ;  /* 0x00000005280f7c24 */ /* 0x040fe4000f8e020f */
[----:B------:R-:W-:-:S03]  /*3ec0*/  IMAD.WIDE.U32 R12, R40, UR4, R12 ;  /* 0x00000004280c7c25 */ /* 0x000fc6000f8e000c */
[----:B------:R-:W0:Y:S01]  /*3ed0*/  @!P3 LDS.128 R8, [R44] ;  /* 0x000000002c08b984 */ /* 0x000e220000000c00 */
[----:B------:R-:W-:Y:S01]  /*3ee0*/  IMAD.IADD R15, R13, 0x1, R15 ;  /* 0x000000010d0f7824 */ /* 0x000fe200078e020f */
[C---:B------:R-:W-:Y:S01]  /*3ef0*/  LEA R42, P1, R12.reuse, UR40, 0x1 ;  /* 0x000000280c2a7c11 */ /* 0x040fe2000f8208ff */
[C---:B------:R-:W-:Y:S02]  /*3f00*/  VIADD R13, R17.reuse, 0x20 ;  /* 0x00000020110d7836 */ /* 0x040fe40000000000 */
[----:B------:R-:W1:Y:S01]  /*3f10*/  @!P4 LDS.128 R32, [R44+0x6000] ;  /* 0x006000002c20c984 */ /* 0x000e620000000c00 */
[----:B------:R-:W-:Y:S01]  /*3f20*/  LEA.HI.X R43, R12, UR41, R15, 0x1, P1 ;  /* 0x000000290c2b7c11 */ /* 0x000fe200088f0c0f */
[----:B------:R-:W-:Y:S01]  /*3f30*/  VIADD R12, R17, 0x40 ;  /* 0x00000040110c7836 */ /* 0x000fe20000000000 */
[----:B------:R-:W-:Y:S01]  /*3f40*/  ISETP.GE.AND P2, PT, R13, UR44, PT ;  /* 0x0000002c0d007c0c */ /* 0x000fe2000bf46270 */
[----:B------:R-:W2:Y:S03]  /*3f50*/  @!P5 LDS.128 R36, [R45+0x6000] ;  /* 0x006000002d24d984 */ /* 0x000ea60000000c00 */
[----:B------:R-:W-:-:S13]  /*3f60*/  ISETP.GE.AND P1, PT, R12, UR44, PT ;  /* 0x0000002c0c007c0c */ /* 0x000fda000bf26270 */
[----:B------:R-:W3:Y:S04]  /*3f70*/  @!P1 LDS.128 R12, [R44+0x3000] ;  /* 0x003000002c0c9984 */ /* 0x000ee80000000c00 */
[----:B0-----:R-:W-:Y:S01]  /*3f80*/  @!P3 STG.E.128 desc[UR6][R42.64], R8 ;  /* 0x000000082a00b986 */ /* 0x001fe2000c101d06 */
[----:B------:R-:W-:-:S03]  /*3f90*/  ISETP.GE.AND P3, PT, R26, UR44, PT ;  /* 0x0000002c1a007c0c */ /* 0x000fc6000bf66270 */
[----:B------:R-:W0:Y:S04]  /*3fa0*/  @!P2 LDS.128 R8, [R45] ;  /* 0x000000002d08a984 */ /* 0x000e280000000c00 */
[----:B-1----:R-:W-:Y:S04]  /*3fb0*/  @!P4 STG.E.128 desc[UR6][R42.64+0x100], R32 ;  /* 0x000100202a00c986 */ /* 0x002fe8000c101d06 */
[----:B--2---:R-:W-:Y:S04]  /*3fc0*/  @!P5 STG.E.128 desc[UR6][R42.64+0x140], R36 ;  /* 0x000140242a00d986 */ /* 0x004fe8000c101d06 */
[----:B------:R-:W1:Y:S04]  /*3fd0*/  @!P3 LDS.128 R28, [R45+0x3000] ;  /* 0x003000002d1cb984 */ /* 0x000e680000000c00 */
[----:B---3--:R2:W-:Y:S04]  /*3fe0*/  @!P1 STG.E.128 desc[UR6][R42.64+0x80], R12 ;  /* 0x0000800c2a009986 */ /* 0x0085e8000c101d06 */
[----:B0-----:R2:W-:Y:S04]  /*3ff0*/  @!P2 STG.E.128 desc[UR6][R42.64+0x40], R8 ;  /* 0x000040082a00a986 */ /* 0x0015e8000c101d06 */
[----:B-1----:R2:W-:Y:S02]  /*4000*/  @!P3 STG.E.128 desc[UR6][R42.64+0xc0], R28 ;  /* 0x0000c01c2a00b986 */ /* 0x0025e4000c101d06 */
.L_x_5136:
[----:B------:R-:W-:Y:S05]  /*4010*/  BSYNC B0 ;  /* 0x0000000000007941 */ /* 0x000fea0003800000 */
.L_x_5135:
[----:B------:R-:W-:Y:S04]  /*4020*/  BSSY B0, `(.L_x_5137) ;  /* 0x0000022000007945 */ /* 0x000fe80003800000 */
[----:B------:R-:W-:Y:S05]  /*4030*/  @P0 BRA `(.L_x_5138) ;  /* 0x0000000000800947 */ /* 0x000fea0003800000 */
[----:B--2---:R-:W-:Y:S01]  /*4040*/  IADD3 R11, P0, R40, 0x40, RZ ;  /* 0x00000040280b7810 */ /* 0x004fe20007f1e0ff */
[----:B------:R-:W-:Y:S01]  /*4050*/  ULDC.64 UR4, c[0x0][0x328] ;  /* 0x0000ca0000047ab9 */ /* 0x000fe20000000a00 */
[----:B------:R-:W-:Y:S01]  /*4060*/  IMAD.MOV.U32 R8, RZ, RZ, R4 ;  /* 0x000000ffff087224 */ /* 0x000fe200078e0004 */
[----:B------:R-:W-:Y:S01]  /*4070*/  ISETP.GE.AND P3, PT, R17, UR44, PT ;  /* 0x0000002c11007c0c */ /* 0x000fe2000bf66270 */
[----:B------:R-:W-:Y:S01]  /*4080*/  IMAD.MOV.U32 R9, RZ, RZ, R80 ;  /* 0x000000ffff097224 */ /* 0x000fe200078e0050 */
[----:B------:R-:W-:Y:S01]  /*4090*/  ISETP.GE.AND P1, PT, R21, UR44, PT ;  /* 0x0000002c15007c0c */ /* 0x000fe2000bf26270 */
[----:B------:R-:W-:Y:S01]  /*40a0*/  IMAD.X R40, RZ, RZ, R41, P0 ;  /* 0x000000ffff287224 */ /* 0x000fe200000e0629 */
[----:B------:R-:W-:Y:S01]  /*40b0*/  ISETP.GE.AND P5, PT, R20, UR44, PT ;  /* 0x0000002c14007c0c */ /* 0x000fe2000bfa6270 */
[----:B------:R-:W-:Y:S01]  /*40c0*/  VIADD R10, R17, 0x40 ;  /* 0x00000040110a7836 */ /* 0x000fe20000000000 */
[----:B------:R-:W-:Y:S01]  /*40d0*/  ULDC.64 UR6, c[0x0][0x208] ;  /* 0x0000820000067ab9 */ /* 0x000fe20000000a00 */
[----:B------:R-:W-:-:S02]  /*40e0*/  IMAD R40, R40, UR4, RZ ;  /* 0x0000000428287c24 */ /* 0x000fc4000f8e02ff */
[----:B------:R-:W-:Y:S01]  /*40f0*/  IMAD.WIDE.U32 R8, R11, UR4, R8 ;  /* 0x000000040b087c25 */ /* 0x000fe2000f8e0008 */
[----:B------:R-:W-:-:S03]  /*4100*/  ISETP.GE.AND P2, PT, R10, UR44, PT ;  /* 0x0000002c0a007c0c */ /* 0x000fc6000bf46270 */
[----:B------:R-:W-:Y:S01]  /*4110*/  IMAD R11, R11, UR5, R40 ;  /* 0x000000050b0b7c24 */ /* 0x000fe2000f8e0228 */
[----:B------:R-:W-:Y:S01]  /*4120*/  LEA R46, P4, R8, UR40, 0x1 ;  /* 0x00000028082e7c11 */ /* 0x000fe2000f8808ff */
[----:B------:R-:W-:Y:S01]  /*4130*/  VIADD R10, R17, 0x20 ;  /* 0x00000020110a7836 */ /* 0x000fe20000000000 */
[----:B------:R-:W0:Y:S01]  /*4140*/  @!P1 LDS.128 R28, [R44+0x8000] ;  /* 0x008000002c1c9984 */ /* 0x000e220000000c00 */
[----:B------:R-:W-:-:S03]  /*4150*/  IMAD.IADD R9, R9, 0x1, R11 ;  /* 0x0000000109097824 */ /* 0x000fc600078e020b */
[----:B------:R-:W-:Y:S01]  /*4160*/  ISETP.GE.AND P0, PT, R10, UR44, PT ;  /* 0x0000002c0a007c0c */ /* 0x000fe2000bf06270 */
[----:B------:R-:W1:Y:S01]  /*4170*/  @!P5 LDS.128 R40, [R45+0x8000] ;  /* 0x008000002d28d984 */ /* 0x000e620000000c00 */
[----:B------:R-:W-:Y:S02]  /*4180*/  LEA.HI.X R47, R8, UR41, R9, 0x1, P4 ;  /* 0x00000029082f7c11 */ /* 0x000fe4000a0f0c09 */
[----:B------:R-:W-:Y:S01]  /*4190*/  ISETP.GE.AND P4, PT, R26, UR44, PT ;  /* 0x0000002c1a007c0c */ /* 0x000fe2000bf86270 */
[----:B------:R-:W2:Y:S04]  /*41a0*/  @!P3 LDS.128 R8, [R44+0x2000] ;  /* 0x002000002c08b984 */ /* 0x000ea80000000c00 */
[----:B------:R-:W3:Y:S04]  /*41b0*/  @!P2 LDS.128 R12, [R44+0x5000] ;  /* 0x005000002c0ca984 */ /* 0x000ee80000000c00 */
[----:B------:R-:W4:Y:S04]  /*41c0*/  @!P0 LDS.128 R32, [R45+0x2000] ;  /* 0x002000002d208984 */ /* 0x000f280000000c00 */
[----:B------:R-:W5:Y:S04]  /*41d0*/  @!P4 LDS.128 R36, [R45+0x5000] ;  /* 0x005000002d24c984 */ /* 0x000f680000000c00 */
[----:B0-----:R0:W-:Y:S04]  /*41e0*/  @!P1 STG.E.128 desc[UR6][R46.64+0x100], R28 ;  /* 0x0001001c2e009986 */ /* 0x0011e8000c101d06 */
[----:B-1----:R0:W-:Y:S04]  /*41f0*/  @!P5 STG.E.128 desc[UR6][R46.64+0x140], R40 ;  /* 0x000140282e00d986 */ /* 0x0021e8000c101d06 */
[----:B--2---:R0:W-:Y:S04]  /*4200*/  @!P3 STG.E.128 desc[UR6][R46.64], R8 ;  /* 0x000000082e00b986 */ /* 0x0041e8000c101d06 */
[----:B---3--:R0:W-:Y:S04]  /*4210*/  @!P2 STG.E.128 desc[UR6][R46.64+0x80], R12 ;  /* 0x0000800c2e00a986 */ /* 0x0081e8000c101d06 */
[----:B----4-:R0:W-:Y:S04]  /*4220*/  @!P0 STG.E.128 desc[UR6][R46.64+0x40], R32 ;  /* 0x000040202e008986 */ /* 0x0101e8000c101d06 */
[----:B-----5:R0:W-:Y:S02]  /*4230*/  @!P4 STG.E.128 desc[UR6][R46.64+0xc0], R36 ;  /* 0x0000c0242e00c986 */ /* 0x0201e4000c101d06 */
.L_x_5138:
[----:B------:R-:W-:Y:S05]  /*4240*/  BSYNC B0 ;  /* 0x0000000000007941 */ /* 0x000fea0003800000 */
.L_x_5137:
[----:B0-2---:R-:W0:Y:S01]  /*4250*/  S2R R8, SR_TID.X ;  /* 0x0000000000087919 */ /* 0x005e220000002100 */
[----:B------:R-:W-:Y:S01]  /*4260*/  @!PT LDS RZ, [RZ] ;  /* 0x00000000fffff984 */ /* 0x000fe20000000800 */
[----:B------:R-:W-:Y:S01]  /*4270*/  @!PT LDS RZ, [RZ] ;  /* 0x00000000fffff984 */ /* 0x000fe20000000800 */
[----:B------:R-:W-:Y:S01]  /*4280*/  @!PT LDS RZ, [RZ] ;  /* 0x00000000fffff984 */ /* 0x000fe20000000800 */
[----:B------:R-:W-:Y:S01]  /*4290*/  @!PT LDS RZ, [RZ] ;  /* 0x00000000fffff984 */ /* 0x000fe20000000800 */
[----:B------:R1:W-:Y:S06]  /*42a0*/  MEMBAR.ALL.CTA ;  /* 0x0000000000007992 */ /* 0x0003ec0000008000 */
[----:B-1----:R-:W1:Y:S01]  /*42b0*/  FENCE.VIEW.ASYNC.S ;  /* 0x00000000000073c6 */ /* 0x002e620000000000 */
[----:B------:R-:W-:Y:S05]  /*42c0*/  WARPSYNC.ALL ;  /* 0x0000000000007948 */ /* 0x000fea0003800000 */
[----:B0-----:R-:W-:-:S04]  /*42d0*/  LOP3.LUT R8, R8, 0x7f, RZ, 0xc0, !PT ;  /* 0x0000007f08087812 */ /* 0x001fc800078ec0ff */
[----:B------:R-:W-:Y:S01]  /*42e0*/  ISETP.NE.AND P0, PT, R8, RZ, PT ;  /* 0x000000ff0800720c */ /* 0x000fe20003f05270 */
[----:B-1----:R0:W-:-:S12]  /*42f0*/  BAR.SYNC.DEFER_BLOCKING R0, 0x80 ;  /* 0x000200000000751d */ /* 0x0021d80000010000 */
[----:B------:R-:W-:-:S05]  /*4300*/  @!P0 VIADD R8, R49, 0x308c0 ;  /* 0x000308c031088836 */ /* 0x000fca0000000000 */
[----:B------:R-:W-:-:S04]  /*4310*/  @!P0 PRMT R8, RZ, 0x654, R8 ;  /* 0x00000654ff088816 */ /* 0x000fc80000000008 */
[----:B------:R1:W-:Y:S02]  /*4320*/  @!P0 SYNCS.ARRIVE.TRANS64.RED.A1T0 RZ, [R8+URZ], RZ ;  /* 0x000000ff08ff89a7 */ /* 0x0003e4000810043f */
[----:B-1----:R-:W2:Y:S01]  /*4330*/  LDL R8, [R1+0x2c0] ;  /* 0x0002c00001087983 */ /* 0x002ea20000100800 */
[----:B------:R-:W-:Y:S01]  /*4340*/  VIADD R27, R27, 0x1 ;  /* 0x000000011b1b7836 */ /* 0x000fe20000000000 */
[----:B------:R-:W-:Y:S01]  /*4350*/  PLOP3.LUT P0, PT, PT, PT, PT, 0x8, 0x0 ;  /* 0x000000000000781c */ /* 0x000fe20003f0e170 */
[----:B------:R-:W-:-:S03]  /*4360*/  IMAD.MOV.U32 R10, RZ, RZ, RZ ;  /* 0x000000ffff0a7224 */ /* 0x000fc600078e00ff */
[----:B------:R-:W-:Y:S01]  /*4370*/  ISETP.NE.AND P1, PT, R27, 0x2, PT ;  /* 0x000000021b00780c */ /* 0x000fe20003f25270 */
[----:B------:R1:W-:-:S12]  /*4380*/  STL [R1+0x2b8], R27 ;  /* 0x0002b81b01007387 */ /* 0x0003d80000100800 */
[----:B------:R-:W-:Y:S01]  /*4390*/  @!P1 LOP3.LUT R11, R48, 0x1, RZ, 0x3c, !PT ;  /* 0x00000001300b9812 */ /* 0x000fe200078e3cff */
[----:B-1----:R-:W-:-:S04]  /*43a0*/  @!P1 IMAD.MOV.U32 R27, RZ, RZ, RZ ;  /* 0x000000ffff1b9224 */ /* 0x002fc800078e00ff */
[----:B------:R0:W-:Y:S01]  /*43b0*/  @!P1 STL.64 [R1+0x2b8], R10 ;  /* 0x0002b80a01009387 */ /* 0x0001e20000100a00 */
[----:B--2---:R-:W-:-:S05]  /*43c0*/  VIADD R8, R8, 0x1 ;  /* 0x0000000108087836 */ /* 0x004fca0000000000 */
[----:B------:R0:W-:Y:S01]  /*43d0*/  STL [R1+0x2c0], R8 ;  /* 0x0002c00801007387 */ /* 0x0001e20000100800 */
[----:B------:R-:W-:Y:S05]  /*43e0*/  @P6 BRA `(.L_x_5139) ;  /* 0xfffffff800146947 */ /* 0x000fea000383ffff */
.L_x_5128:
[----:B0-----:R-:W0:Y:S01]  /*43f0*/  LDC R0, c[0x0][0x448] ;  /* 0x00011200ff007b82 */ /* 0x001e220000000800 */
[----:B------:R-:W-:-:S07]  /*4400*/  UIADD3 UR4, UR61, 0x7f, URZ ;  /* 0x0000007f3d047890 */ /* 0x000fce000fffe03f */
[----:B------:R-:W1:Y:S01]  /*4410*/  LDC.64 R4, c[0x0][0x9e0] ;  /* 0x00027800ff047b82 */ /* 0x000e620000000a00 */
[----:B0-----:R-:W-:Y:S02]  /*4420*/  ISETP.NE.AND P1, PT, R0, 0x1, PT ;  /* 0x000000010000780c */ /* 0x001fe40003f25270 */
[----:B-1----:R-:W-:-:S11]  /*4430*/  ISETP.GE.AND P2, PT, R5, 0x1, PT ;  /* 0x000000010500780c */ /* 0x002fd60003f46270 */
[----:B------:R-:W0:Y:S08]  /*4440*/  @P1 LDC R0, c[0x0][0x44c] ;  /* 0x00011300ff001b82 */ /* 0x000e300000000800 */
[----:B------:R-:W1:Y:S01]  /*4450*/  @P1 LDC R3, c[0x0][0x450] ;  /* 0x00011400ff031b82 */ /* 0x000e620000000800 */
[----:B0-----:R-:W-:-:S04]  /*4460*/  @P1 IMAD.HI.U32 R2, R0, UR4, RZ ;  /* 0x0000000400021c27 */ /* 0x001fc8000f8e00ff */
[----:B------:R-:W-:Y:S01]  /*4470*/  IMAD.U32 R0, RZ, RZ, UR4 ;  /* 0x00000004ff007e24 */ /* 0x000fe2000f8e00ff */
[----:B-1----:R-:W-:-:S05]  /*4480*/  @P1 SHF.R.U32.HI R0, RZ, R3, R2 ;  /* 0x00000003ff001219 */ /* 0x002fca0000011602 */
[----:B------:R-:W-:Y:S01]  /*4490*/  IMAD.IADD R3, R25, 0x1, R0 ;  /* 0x0000000119037824 */ /* 0x000fe200078e0200 */
[----:B------:R-:W-:Y:S06]  /*44a0*/  @P0 BRA `(.L_x_5140) ;  /* 0x0000000000080947 */ /* 0x000fec0003800000 */
[----:B------:R-:W0:Y:S02]  /*44b0*/  FENCE.VIEW.ASYNC.G ;  /* 0x00000000000073c6 */ /* 0x000e240000000100 */
[----:B0-----:R-:W-:Y:S06]  /*44c0*/  BAR.ARV 0xc, 0x180 ;  /* 0x0306000000007b1d */ /* 0x001fec0000002000 */
.L_x_5140:
        /* <DEDUP_REMOVED lines=12> */
.L_x_5142:
[----:B------:R-:W-:-:S13]  /*4590*/  ISETP.NE.AND P0, PT, R5, 0x1, PT ;  /* 0x000000010500780c */ /* 0x000fda0003f05270 */
[----:B------:R-:W0:Y:S02]  /*45a0*/  @P0 LDC.64 R6, c[0x0][0x9e8] ;  /* 0x00027a00ff060b82 */ /* 0x000e240000000a00 */
[----:B0-----:R-:W-:-:S05]  /*45b0*/  @P0 IMAD.HI.U32 R4, R2, R6, RZ ;  /* 0x0000000602040227 */ /* 0x001fca00078e00ff */
[----:B------:R-:W-:-:S07]  /*45c0*/  @P0 SHF.R.U32.HI R2, RZ, R7, R4 ;  /* 0x00000007ff020219 */ /* 0x000fce0000011604 */
.L_x_5143:
[----:B------:R-:W-:-:S05]  /*45d0*/  IMAD R3, R2, R5, R5 ;  /* 0x0000000502037224 */ /* 0x000fca00078e0205 */
[----:B------:R-:W-:-:S07]  /*45e0*/  VIMNMX R0, R0, R3, PT ;  /* 0x0000000300007248 */ /* 0x000fce0003fe0100 */
.L_x_5141:
[----:B------:R-:W0:Y:S01]  /*45f0*/  @P1 LDC R2, c[0x0][0x44c] ;  /* 0x00011300ff021b82 */ /* 0x000e220000000800 */
[----:B------:R-:W-:Y:S01]  /*4600*/  IMAD.U32 R3, RZ, RZ, UR61 ;  /* 0x0000003dff037e24 */ /* 0x000fe2000f8e00ff */
[----:B------:R-:W-:Y:S01]  /*4610*/  ULDC UR4, c[0x0][0x9dc] ;  /* 0x0002770000047ab9 */ /* 0x000fe20000000800 */
[----:B------:R-:W-:-:S04]  /*4620*/  VIADD R0, R0, 0x5f ;  /* 0x0000005f00007836 */ /* 0x000fc80000000000 */
[----:B------:R-:W-:Y:S01]  /*4630*/  IMAD.HI R0, R0, 0x2aaaaaab, RZ ;  /* 0x2aaaaaab00007827 */ /* 0x000fe200078e02ff */
[----:B------:R-:W1:Y:S03]  /*4640*/  @P1 LDC R7, c[0x0][0x450] ;  /* 0x00011400ff071b82 */ /* 0x000e660000000800 */
[----:B0-----:R-:W-:-:S05]  /*4650*/  @P1 IMAD.HI.U32 R2, R2, UR61, RZ ;  /* 0x0000003d02021c27 */ /* 0x001fca000f8e00ff */
[----:B-1----:R-:W-:-:S05]  /*4660*/  @P1 SHF.R.U32.HI R3, RZ, R7, R2 ;  /* 0x00000007ff031219 */ /* 0x002fca0000011602 */
[----:B------:R-:W-:Y:S01]  /*4670*/  IMAD.IADD R2, R76, 0x1, R3 ;  /* 0x000000014c027824 */ /* 0x000fe200078e0203 */
[----:B------:R-:W-:-:S03]  /*4680*/  SHF.R.U32.HI R3, RZ, 0x1f, R0 ;  /* 0x0000001fff037819 */ /* 0x000fc60000011600 */
        /* <DEDUP_REMOVED lines=14> */
.L_x_5145:
[----:B------:R-:W-:-:S13]  /*4770*/  ISETP.NE.AND P0, PT, R5, 0x1, PT ;  /* 0x000000010500780c */ /* 0x000fda0003f05270 */
[----:B------:R-:W0:Y:S02]  /*4780*/  @P0 LDC.64 R6, c[0x0][0x9e8] ;  /* 0x00027a00ff060b82 */ /* 0x000e240000000a00 */
[----:B0-----:R-:W-:-:S05]  /*4790*/  @P0 IMAD.HI.U32 R0, R2, R6, RZ ;  /* 0x0000000602000227 */ /* 0x001fca00078e00ff */
[----:B------:R-:W-:-:S07]  /*47a0*/  @P0 SHF.R.U32.HI R2, RZ, R7, R0 ;  /* 0x00000007ff020219 */ /* 0x000fce0000011600 */
.L_x_5146:
[----:B------:R-:W-:-:S05]  /*47b0*/  IMAD R2, R2, R5, RZ ;  /* 0x0000000502027224 */ /* 0x000fca00078e02ff */
[----:B------:R-:W-:-:S13]  /*47c0*/  R2UR UR5, R2 ;  /* 0x00000000020572ca */ /* 0x000fda00000e0000 */
[----:B------:R-:W-:-:S04]  /*47d0*/  UISETP.LT.AND UP0, UPT, UR4, UR5, UPT ;  /* 0x000000050400728c */ /* 0x000fc8000bf01270 */
[----:B------:R-:W-:-:S12]  /*47e0*/  USEL UR4, UR4, UR5, !UP0 ;  /* 0x0000000504047287 */ /* 0x000fd8000c000000 */
.L_x_5144:
        /* <DEDUP_REMOVED lines=57> */
[----:B------:R-:W-:Y:S01]  /*4b80*/  CS2R R4, SRZ ;  /* 0x0000000000047805 */ /* 0x000fe2000001ff00 */
[----:B------:R-:W-:Y:S02]  /*4b90*/  IMAD.MOV.U32 R132, RZ, RZ, RZ ;  /* 0x000000ffff847224 */ /* 0x000fe400078e00ff */
[----:B------:R-:W-:Y:S01]  /*4ba0*/  IMAD.MOV.U32 R20, RZ, RZ, RZ ;  /* 0x000000ffff147224 */ /* 0x000fe200078e00ff */
[----:B------:R-:W-:Y:S06]  /*4bb0*/  @!P1 BRA `(.L_x_5147) ;  /* 0x0000014c00989947 */ /* 0x000fec0003800000 */
[----:B------:R-:W2:Y:S04]  /*4bc0*/  LDL R7, [R1+0x2e8] ;  /* 0x0002e80001077983 */ /* 0x000ea80000100800 */
[----:B------:R-:W3:Y:S04]  /*4bd0*/  LDL R21, [R1+0x2dc] ;  /* 0x0002dc0001157983 */ /* 0x000ee80000100800 */
[----:B--2---:R-:W0:Y:S01]  /*4be0*/  SHFL.IDX PT, R0, R7, RZ, 0x1f ;  /* 0x00001fff07007589 */ /* 0x004e2200000e0000 */
[----:B---3--:R-:W-:Y:S02]  /*4bf0*/  R2UR UR6, R21 ;  /* 0x00000000150672ca */ /* 0x008fe400000e0000 */
[----:B0-----:R-:W-:-:S11]  /*4c00*/  R2UR UR4, R0 ;  /* 0x00000000000472ca */ /* 0x001fd600000e0000 */
[----:B------:R-:W-:Y:S02]  /*4c10*/  ULOP3.LUT UP0, URZ, UR6, 0x1bf, URZ, 0xc0, !UPT ;  /* 0x000001bf063f7892 */ /* 0x000fe4000f80c03f */
[----:B------:R-:W-:-:S04]  /*4c20*/  ULEA.HI UR5, UR4, UR4, URZ, 0x1 ;  /* 0x0000000404057291 */ /* 0x000fc8000f8f083f */
[----:B------:R-:W-:Y:S01]  /*4c30*/  ULOP3.LUT UR5, UR5, 0x1e, URZ, 0xc0, !UPT ;  /* 0x0000001e05057892 */ /* 0x000fe2000f8ec03f */
[----:B------:R-:W-:-:S03]  /*4c40*/  PLOP3.LUT P0, PT, PT, PT, UP0, 0x80, 0x0 ;  /* 0x000000000000781c */ /* 0x000fc60003f0f008 */
        /* <DEDUP_REMOVED lines=21> */
.L_x_5148:
[----:B------:R-:W-:Y:S02]  /*4da0*/  ULDC UR4, c[0x0][0x3f4] ;  /* 0x0000fd0000047ab9 */ /* 0x000fe40000000800 */
[----:B------:R-:W-:-:S13]  /*4db0*/  ISETP.LT.AND P0, PT, RZ, UR4, PT ;  /* 0x00000004ff007c0c */ /* 0x000fda000bf01270 */
[----:B------:R-:W-:Y:S05]  /*4dc0*/  @P0 BRA `(.L_x_5149) ;  /* 0x0000000000440947 */ /* 0x000fea0003800000 */
[----:B------:R-:W-:Y:S01]  /*4dd0*/  R2UR UR5, R218 ;  /* 0x00000000da0572ca */ /* 0x000fe200000e0000 */
[----:B------:R-:W-:-:S12]  /*4de0*/  IMAD.U32 R3, RZ, RZ, UR39 ;  /* 0x00000027ff037e24 */ /* 0x000fd8000f8e00ff */
[----:B------:R-:W-:-:S04]  /*4df0*/  ULEA.HI UR4, UR5, UR5, URZ, 0x1 ;  /* 0x0000000505047291 */ /* 0x000fc8000f8f083f */
[----:B------:R-:W-:-:S04]  /*4e00*/  ULOP3.LUT UR4, UR4, 0xfffffffe, URZ, 0xc0, !UPT ;  /* 0xfffffffe04047892 */ /* 0x000fc8000f8ec03f */
[----:B------:R-:W-:-:S06]  /*4e10*/  UIADD3 UR4, UR5, -UR4, URZ ;  /* 0x8000000405047290 */ /* 0x000fcc000fffe03f */
[----:B------:R-:W-:-:S05]  /*4e20*/  IMAD.U32 R0, RZ, RZ, UR4 ;  /* 0x00000004ff007e24 */ /* 0x000fca000f8e00ff */
[----:B------:R-:W-:-:S04]  /*4e30*/  SHF.L.U32 R0, R0, 0x1f, RZ ;  /* 0x0000001f00007819 */ /* 0x000fc800000006ff */
[----:B------:R0:W1:Y:S03]  /*4e40*/  SYNCS.PHASECHK.TRANS64.TRYWAIT P0, [R3+URZ+0x30800], R0 ;  /* 0x03080000030075a7 */ /* 0x000066000800017f */
[----:B-1----:R-:W-:Y:S05]  /*4e50*/  @!P0 NANOSLEEP.SYNCS 0x989680 ;  /* 0x009896800000895d */ /* 0x002fea0003900000 */
[----:B------:R-:W1:Y:S02]  /*4e60*/  @!P0 SYNCS.PHASECHK.TRANS64 P0, [R3+URZ+0x30800], R0 ;  /* 0x03080000030085a7 */ /* 0x000e64000800007f */
[----:B-1----:R-:W-:Y:S05]  /*4e70*/  @P0 BRA `(.L_x_5150) ;  /* 0x00000074004c0947 */ /* 0x002fea0003800000 */
.L_x_5151:
[----:B0-----:R-:W-:-:S04]  /*4e80*/  IMAD.U32 R3, RZ, RZ, UR39 ;  /* 0x00000027ff037e24 */ /* 0x001fc8000f8e00ff */
[----:B------:R0:W1:Y:S03]  /*4e90*/  SYNCS.PHASECHK.TRANS64.TRYWAIT P0, [R3+URZ+0x30800], R0 ;  /* 0x03080000030075a7 */ /* 0x000066000800017f */
[----:B-1----:R-:W-:Y:S05]  /*4ea0*/  @!P0 NANOSLEEP.SYNCS 0x989680 ;  /* 0x009896800000895d */ /* 0x002fea0003900000 */
[----:B------:R-:W1:Y:S02]  /*4eb0*/  @!P0 SYNCS.PHASECHK.TRANS64 P0, [R3+URZ+0x30800], R0 ;  /* 0x03080000030085a7 */ /* 0x000e64000800007f */
[----:B-1----:R-:W-:Y:S05]  /*4ec0*/  @!P0 BRA `(.L_x_5151) ;  /* 0xfffffffc00ec8947 */ /* 0x002fea000383ffff */
[----:B------:R-:W-:Y:S05]  /*4ed0*/  BRA `(.L_x_5150) ;  /* 0x0000007400347947 */ /* 0x000fea0003800000 */
.L_x_5149:
[----:B------:R-:W2:Y:S01]  /*4ee0*/  LDL R0, [R1+0x2dc] ;  /* 0x0002dc0001007983 */ /* 0x000ea20000100800 */
[----:B------:R-:W-:Y:S01]  /*4ef0*/  USHF.R.S32.HI UR4, URZ, 0x1f, UR43 ;  /* 0x0000001f3f047899 */ /* 0x000fe2000801142b */
[----:B------:R-:W-:Y:S01]  /*4f00*/  ULDC.64 UR6, c[0x0][0x3f8] ;  /* 0x0000fe0000067ab9 */ /* 0x000fe20000000a00 */
[----:B------:R-:W-:Y:S01]  /*4f10*/  ULDC.64 UR8, c[0x0][0x408] ;  /* 0x0001020000087ab9 */ /* 0x000fe20000000a00 */
[----:B------:R-:W-:Y:S02]  /*4f20*/  IMAD.U32 R24, RZ, RZ, UR6 ;  /* 0x00000006ff187e24 */ /* 0x000fe4000f8e00ff */
[----:B------:R-:W-:Y:S02]  /*4f30*/  IMAD.U32 R26, RZ, RZ, UR8 ;  /* 0x00000008ff1a7e24 */ /* 0x000fe4000f8e00ff */
[----:B------:R-:W-:-:S04]  /*4f40*/  IMAD.WIDE.U32 R24, R24, UR43, RZ ;  /* 0x0000002b18187c25 */ /* 0x000fc8000f8e00ff */
[----:B------:R-:W-:Y:S01]  /*4f50*/  IMAD.WIDE.U32 R26, R26, UR43, RZ ;  /* 0x0000002b1a1a7c25 */ /* 0x000fe2000f8e00ff */
[----:B--2---:R-:W-:-:S13]  /*4f60*/  R2UR UR5, R0 ;  /* 0x00000000000572ca */ /* 0x004fda00000e0000 */
[----:B------:R-:W-:Y:S02]  /*4f70*/  ULOP3.LUT UP0, URZ, UR5, 0x3ff, URZ, 0xc0, !UPT ;  /* 0x000003ff053f7892 */ /* 0x000fe4000f80c03f */
[----:B------:R-:W-:Y:S02]  /*4f80*/  UIMAD UR5, UR4, UR6, URZ ;  /* 0x00000006040572a4 */ /* 0x000fe4000f8e023f */
[----:B------:R-:W-:Y:S02]  /*4f90*/  UIMAD UR4, UR4, UR8, URZ ;  /* 0x00000008040472a4 */ /* 0x000fe4000f8e023f */
[----:B------:R-:W-:Y:S01]  /*4fa0*/  PLOP3.LUT P0, PT, PT, PT, UP0, 0x80, 0x0 ;  /* 0x000000000000781c */ /* 0x000fe20003f0f008 */
[----:B------:R-:W-:Y:S02]  /*4fb0*/  UIMAD UR5, UR43, UR7, UR5 ;  /* 0x000000072b0572a4 */ /* 0x000fe4000f8e0205 */
[----:B------:R-:W-:-:S04]  /*4fc0*/  UIMAD UR4, UR43, UR9, UR4 ;  /* 0x000000092b0472a4 */ /* 0x000fc8000f8e0204 */
[----:B------:R-:W-:Y:S02]  /*4fd0*/  VIADD R29, R25, UR5 ;  /* 0x00000005191d7c36 */ /* 0x000fe40008000000 */
[----:B------:R-:W-:-:S04]  /*4fe0*/  VIADD R31, R27, UR4 ;  /* 0x000000041b1f7c36 */ /* 0x000fc80008000000 */
        /* <DEDUP_REMOVED lines=17> */
.L_x_5152:
[----:B------:R-:W-:Y:S01]  /*5100*/  ULDC.U8 UR4, c[0x0][0x410] ;  /* 0x0001040000047ab9 */ /* 0x000fe20000000000 */
[----:B------:R-:W-:Y:S01]  /*5110*/  BSSY B0, `(.L_x_5153) ;  /* 0x0000721000007945 */ /* 0x000fe20003800000 */
[----:B------:R-:W-:Y:S01]  /*5120*/  ISETP.NE.AND P0, PT, RZ, UR4, PT ;  /* 0x00000004ff007c0c */ /* 0x000fe2000bf05270 */
[----:B------:R-:W-:-:S12]  /*5130*/  VIADD R10, R16, UR61 ;  /* 0x0000003d100a7c36 */ /* 0x000fd80008000000 */
[----:B------:R-:W-:Y:S05]  /*5140*/  @!P0 BRA `(.L_x_5154) ;  /* 0x00000038005c8947 */ /* 0x000fea0003800000 */
[----:B------:R-:W0:Y:S01]  /*5150*/  LDC R89, c[0x0][0x448] ;  /* 0x00011200ff597b82 */ /* 0x000e220000000800 */
[----:B------:R-:W-:Y:S01]  /*5160*/  IMAD R7, R219, 0x40, R10 ;  /* 0x00000040db077824 */ /* 0x000fe200078e020a */
[----:B------:R-:W-:Y:S01]  /*5170*/  ULDC.64 UR4, c[0x0][0x3f8] ;  /* 0x0000fe0000047ab9 */ /* 0x000fe20000000a00 */
[----:B------:R-:W-:Y:S01]  /*5180*/  ULDC.64 UR6, c[0x0][0x408] ;  /* 0x0001020000067ab9 */ /* 0x000fe20000000a00 */
[----:B------:R-:W-:Y:S02]  /*5190*/  IMAD.MOV.U32 R4, RZ, RZ, R24 ;  /* 0x000000ffff047224 */ /* 0x000fe400078e0018 */
[----:B------:R-:W-:Y:S02]  /*51a0*/  IMAD.MOV.U32 R5, RZ, RZ, R29 ;  /* 0x000000ffff057224 */ /* 0x000fe400078e001d */
        /* <DEDUP_REMOVED lines=28> */
.L_x_5483:
        /* <DEDUP_REMOVED lines=23> */
[----:B------:R-:W-:-:S02]  /*54e0*/  ISETP.GE.AND P0, PT, R205, UR4, PT ;  /* 0x00000004cd007c0c */ /* 0x000fc4000bf06270 */
[----:B------:R-:W-:-:S03]  /*54f0*/  ISETP.GE.AND P4, PT, R196, UR4, PT ;  /* 0x00000004c4007c0c */ /* 0x000fc6000bf86270 */
[C---:B------:R-:W-:Y:S01]  /*5500*/  @!P3 IMAD.SHL.U32 R25, R204.reuse, 0x2, RZ ;  /* 0x00000002cc19b824 */ /* 0x040fe200078e00ff */
[----:B------:R-:W-:-:S03]  /*5510*/  @!P3 SHF.L.U64.HI R12, R204, 0x1, R231 ;  /* 0x00000001cc0cb819 */ /* 0x000fc600000102e7 */
[C---:B------:R-:W-:Y:S01]  /*5520*/  @!P2 IMAD.SHL.U32 R33, R206.reuse, 0x2, RZ ;  /* 0x00000002ce21a824 */ /* 0x040fe200078e00ff */
[----:B------:R-:W-:Y:S01]  /*5530*/  @!P2 SHF.L.U64.HI R8, R206, 0x1, R230 ;  /* 0x00000001ce08a819 */ /* 0x000fe200000102e6 */
[----:B------:R-:W-:Y:S01]  /*5540*/  @!P1 IMAD.SHL.U32 R41, R208, 0x2, RZ ;  /* 0x00000002d0299824 */ /* 0x000fe200078e00ff */
[-C--:B--2---:R-:W-:Y:S01]  /*5550*/  @!P3 IADD3 R20, P6, R2, R25.reuse, RZ ;  /* 0x000000190214b210 */ /* 0x084fe20007fde0ff */
[C---:B------:R-:W-:Y:S01]  /*5560*/  @!P0 IMAD.SHL.U32 R49, R205.reuse, 0x2, RZ ;  /* 0x00000002cd318824 */ /* 0x040fe200078e00ff */
[----:B----4-:R-:W-:Y:S01]  /*5570*/  @!P3 IADD3 R24, P5, R14, R25, RZ ;  /* 0x000000190e18b210 */ /* 0x010fe20007fbe0ff */
[----:B---3--:R-:W-:Y:S01]  /*5580*/  @!P4 IMAD.MOV.U32 R15, RZ, RZ, R5 ;  /* 0x000000ffff0fc224 */ /* 0x008fe200078e0005 */
[----:B------:R-:W-:Y:S01]  /*5590*/  @!P0 SHF.L.U64.HI R30, R205, 0x1, R228 ;  /* 0x00000001cd1e8819 */ /* 0x000fe200000102e4 */
[--C-:B-1----:R-:W-:Y:S01]  /*55a0*/  @!P3 IMAD.X R21, R3, 0x1, R12.reuse, P6 ;  /* 0x000000010315b824 */ /* 0x102fe200030e060c */
[-C--:B------:R-:W-:Y:S01]  /*55b0*/  @!P2 IADD3 R26, P6, R2, R33.reuse, RZ ;  /* 0x00000021021aa210 */ /* 0x080fe20007fde0ff */
[----:B------:R-:W-:Y:S01]  /*55c0*/  @!P3 IMAD.X R25, R5, 0x1, R12, P5 ;  /* 0x000000010519b824 */ /* 0x000fe200028e060c */
[----:B------:R-:W-:-:S02]  /*55d0*/  @!P2 IADD3 R32, P5, R14, R33, RZ ;  /* 0x000000210e20a210 */ /* 0x000fc40007fbe0ff */
[----:B------:R-:W-:Y:S01]  /*55e0*/  @!P1 SHF.L.U64.HI R12, R208, 0x1, R229 ;  /* 0x00000001d00c9819 */ /* 0x000fe200000102e5 */
[--C-:B------:R-:W-:Y:S01]  /*55f0*/  @!P2 IMAD.X R27, R3, 0x1, R8.reuse, P6 ;  /* 0x00000001031ba824 */ /* 0x100fe200030e0608 */
[----:B------:R-:W-:Y:S01]  /*5600*/  @!P1 IADD3 R34, P6, R2, R41, RZ ;  /* 0x0000002902229210 */ /* 0x000fe20007fde0ff */
[----:B------:R-:W-:Y:S01]  /*5610*/  @!P2 IMAD.X R33, R5, 0x1, R8, P5 ;  /* 0x000000010521a824 */ /* 0x000fe200028e0608 */
[----:B------:R-:W-:Y:S01]  /*5620*/  ISETP.GE.AND P5, PT, R207, UR4, PT ;  /* 0x00000004cf007c0c */ /* 0x000fe2000bfa6270 */
[----:B------:R-:W-:-:S04]  /*5630*/  @!P4 IMAD.WIDE R8, R196, 0x2, R2 ;  /* 0x00000002c408c825 */ /* 0x000fc800078e0202 */
[--C-:B------:R-:W-:Y:S01]  /*5640*/  @!P1 IMAD.X R35, R3, 0x1, R12.reuse, P6 ;  /* 0x0000000103239824 */ /* 0x100fe200030e060c */
[----:B------:R-:W-:Y:S01]  /*5650*/  @!P1 IADD3 R40, P6, R14, R41, RZ ;  /* 0x000000290e289210 */ /* 0x000fe20007fde0ff */
[----:B------:R1:W5:Y:S04]  /*5660*/  @!P4 LD.E.64 R62, desc[UR6][R8.64] ;  /* 0x00000006083ec980 */ /* 0x000368000c101b00 */
[----:B------:R-:W-:Y:S01]  /*5670*/  @!P1 IMAD.X R41, R5, 0x1, R12, P6 ;  /* 0x0000000105299824 */ /* 0x000fe200030e060c */
[----:B------:R-:W-:Y:S01]  /*5680*/  @!P0 IADD3 R42, P6, R2, R49, RZ ;  /* 0x00000031022a8210 */ /* 0x000fe20007fde0ff */
[----:B------:R-:W-:-:S04]  /*5690*/  @!P4 IMAD.WIDE R12, R196, 0x2, R14 ;  /* 0x00000002c40cc825 */ /* 0x000fc800078e020e */
[--C-:B------:R-:W-:Y:S01]  /*56a0*/  @!P0 IMAD.X R43, R3, 0x1, R30.reuse, P6 ;  /* 0x00000001032b8824 */ /* 0x100fe200030e061e */
[----:B------:R-:W-:Y:S01]  /*56b0*/  @!P0 IADD3 R48, P6, R14, R49, RZ ;  /* 0x000000310e308210 */ /* 0x000fe20007fde0ff */
[C---:B------:R-:W-:Y:S01]  /*56c0*/  @!P5 IMAD.SHL.U32 R15, R207.reuse, 0x2, RZ ;  /* 0x00000002cf0fd824 */ /* 0x040fe200078e00ff */
[----:B------:R1:W5:Y:S01]  /*56d0*/  @!P4 LD.E.64 R60, desc[UR6][R12.64] ;  /* 0x000000060c3cc980 */ /* 0x000362000c101b00 */
[----:B------:R-:W-:Y:S02]  /*56e0*/  @!P5 SHF.L.U64.HI R28, R207, 0x1, R227 ;  /* 0x00000001cf1cd819 */ /* 0x000fe400000102e3 */
[----:B------:R-:W-:Y:S01]  /*56f0*/  @!P0 IMAD.X R49, R5, 0x1, R30, P6 ;  /* 0x0000000105318824 */ /* 0x000fe200030e061e */
[-C--:B------:R-:W-:Y:S02]  /*5700*/  @!P5 IADD3 R2, P4, R2, R15.reuse, RZ ;  /* 0x0000000f0202d210 */ /* 0x080fe40007f9e0ff */
[----:B------:R-:W-:Y:S02]  /*5710*/  @!P5 IADD3 R14, P6, R14, R15, RZ ;  /* 0x0000000f0e0ed210 */ /* 0x000fe40007fde0ff */
[----:B------:R-:W-:-:S02]  /*5720*/  CS2R R56, SRZ ;  /* 0x0000000000387805 */ /* 0x000fc4000001ff00 */
[----:B------:R-:W-:Y:S01]  /*5730*/  CS2R R58, SRZ ;  /* 0x00000000003a7805 */ /* 0x000fe2000001ff00 */
[--C-:B------:R-:W-:Y:S01]  /*5740*/  @!P5 IMAD.X R3, R3, 0x1, R28.reuse, P4 ;  /* 0x000000010303d824 */ /* 0x100fe200020e061c */
[----:B------:R-:W-:Y:S01]  /*5750*/  CS2R R52, SRZ ;  /* 0x0000000000347805 */ /* 0x000fe2000001ff00 */
[----:B------:R-:W-:Y:S01]  /*5760*/  @!P5 IMAD.X R15, R5, 0x1, R28, P6 ;  /* 0x00000001050fd824 */ /* 0x000fe200030e061c */
[----:B------:R-:W-:Y:S02]  /*5770*/  CS2R R54, SRZ ;  /* 0x0000000000367805 */ /* 0x000fe4000001ff00 */
[----:B------:R-:W-:Y:S02]  /*5780*/  CS2R R46, SRZ ;  /* 0x00000000002e7805 */ /* 0x000fe4000001ff00 */
[----:B------:R-:W-:Y:S02]  /*5790*/  CS2R R44, SRZ ;  /* 0x00000000002c7805 */ /* 0x000fe4000001ff00 */
[----:B------:R-:W-:-:S02]  /*57a0*/  CS2R R38, SRZ ;  /* 0x0000000000267805 */ /* 0x000fc4000001ff00 */
[----:B------:R-:W-:Y:S02]  /*57b0*/  CS2R R36, SRZ ;  /* 0x0000000000247805 */ /* 0x000fe4000001ff00 */
        /* <DEDUP_REMOVED lines=12> */
.L_x_5157:
[----:B------:R-:W-:Y:S05]  /*5880*/  BSYNC B1 ;  /* 0x0000000000017941 */ /* 0x000fea0003800000 */
.L_x_5156:
[----:B-1---5:R-:W-:Y:S01]  /*5890*/  IMAD.MOV.U32 R8, RZ, RZ, R39 ;  /* 0x000000ffff087224 */ /* 0x022fe200078e0027 */
[----:B------:R-:W-:Y:S01]  /*58a0*/  UMOV UR4, 0xffffffff ;  /* 0xffffffff00047882 */ /* 0x000fe20000000000 */
[----:B--2---:R-:W-:Y:S02]  /*58b0*/  IMAD.MOV.U32 R2, RZ, RZ, R30 ;  /* 0x000000ffff027224 */ /* 0x004fe400078e001e */
        /* <DEDUP_REMOVED lines=51> */
[----:B----4-:R1:W4:Y:S02]  /*5bf0*/  SHFL.IDX PT, R14, R6, 0x1, 0x1c1f ;  /* 0x003c1f00060e7f89 */ /* 0x01032400000e0000 */
.L_x_5489:
[----:B------:R-:W-:Y:S01]  /*5c00*/  VIADD R10, R10, 0x40 ;  /* 0x000000400a0a7836 */ /* 0x000fe20000000000 */
[----:B01----:R-:W-:Y:S01]  /*5c10*/  LOP3.LUT R7, R214, 0x18, R17, 0xf8, !PT ;  /* 0x00000018d6077812 */ /* 0x003fe200078ef811 */
[----:B------:R-:W-:Y:S01]  /*5c20*/  BSSY B1, `(.L_x_5159) ;  /* 0x0000054000017945 */ /* 0x000fe20003800000 */
[----:B------:R-:W-:Y:S01]  /*5c30*/  LOP3.LUT P0, RZ, R233, 0x4, RZ, 0xc0, !PT ;  /* 0x00000004e9ff7812 */ /* 0x000fe2000780c0ff */
[----:B------:R-:W-:Y:S01]  /*5c40*/  IMAD.U32 R88, RZ, RZ, UR61 ;  /* 0x0000003dff587e24 */ /* 0x000fe2000f8e00ff */
[----:B------:R-:W-:Y:S02]  /*5c50*/  ISETP.GE.AND P1, PT, R10, R89, PT ;  /* 0x000000590a00720c */ /* 0x000fe40003f26270 */
[----:B------:R-:W-:Y:S02]  /*5c60*/  CS2R R12, SRZ ;  /* 0x00000000000c7805 */ /* 0x000fe4000001ff00 */
[----:B------:R-:W-:Y:S02]  /*5c70*/  LOP3.LUT R0, R7, R216, RZ, 0x3c, !PT ;  /* 0x000000d807007212 */ /* 0x000fe400078e3cff */
[----:B------:R-:W-:-:S02]  /*5c80*/  CS2R R24, SRZ ;  /* 0x0000000000187805 */ /* 0x000fc4000001ff00 */
[----:B------:R-:W-:Y:S02]  /*5c90*/  CS2R R32, SRZ ;  /* 0x0000000000207805 */ /* 0x000fe4000001ff00 */
[----:B------:R-:W-:Y:S02]  /*5ca0*/  CS2R R40, SRZ ;  /* 0x0000000000287805 */ /* 0x000fe4000001ff00 */
[----:B------:R-:W-:Y:S01]  /*5cb0*/  CS2R R50, SRZ ;  /* 0x0000000000327805 */ /* 0x000fe2000001ff00 */
[----:B------:R-:W-:Y:S01]  /*5cc0*/  IMAD R0, R215, 0x200, R0 ;  /* 0x00000200d7007824 */ /* 0x000fe200078e0200 */
[----:B------:R-:W-:Y:S02]  /*5cd0*/  CS2R R10, SRZ ;  /* 0x00000000000a7805 */ /* 0x000fe4000001ff00 */
[----:B------:R-:W-:Y:S02]  /*5ce0*/  CS2R R20, SRZ ;  /* 0x0000000000147805 */ /* 0x000fe4000001ff00 */
[----:B------:R-:W-:-:S02]  /*5cf0*/  CS2R R26, SRZ ;  /* 0x00000000001a7805 */ /* 0x000fc4000001ff00 */
[----:B------:R-:W-:Y:S02]  /*5d00*/  CS2R R34, SRZ ;  /* 0x0000000000227805 */ /* 0x000fe4000001ff00 */
[----:B------:R-:W-:Y:S02]  /*5d10*/  CS2R R42, SRZ ;  /* 0x00000000002a7805 */ /* 0x000fe4000001ff00 */
[----:B------:R-:W-:Y:S02]  /*5d20*/  LEA R0, R0, UR39, 0x1 ;  /* 0x0000002700007c11 */ /* 0x000fe4000f8e08ff */
        /* <DEDUP_REMOVED lines=15> */
[-C--:B---3--:R-:W-:Y:S01]  /*5e20*/  @!P4 IADD3 R10, P5, R2, R9.reuse, RZ ;  /* 0x00000009020ac210 */ /* 0x088fe20007fbe0ff */
[----:B------:R-:W-:Y:S01]  /*5e30*/  @!P1 IMAD.SHL.U32 R7, R205, 0x2, RZ ;  /* 0x00000002cd079824 */ /* 0x000fe200078e00ff */
[----:B----4-:R-:W-:Y:S02]  /*5e40*/  @!P4 IADD3 R8, P6, R14, R9, RZ ;  /* 0x000000090e08c210 */ /* 0x010fe40007fde0ff */
[----:B------:R-:W-:Y:S01]  /*5e50*/  @!P2 SHF.L.U64.HI R12, R208, 0x1, R229 ;  /* 0x00000001d00ca819 */ /* 0x000fe200000102e5 */
[--C-:B--2---:R-:W-:Y:S01]  /*5e60*/  @!P4 IMAD.X R11, R3, 0x1, R4.reuse, P5 ;  /* 0x00000001030bc824 */ /* 0x104fe200028e0604 */
[-C--:B------:R-:W-:Y:S01]  /*5e70*/  @!P3 IADD3 R72, P5, R2, R71.reuse, RZ ;  /* 0x000000470248b210 */ /* 0x080fe20007fbe0ff */
[----:B------:R-:W-:Y:S01]  /*5e80*/  @!P4 IMAD.X R9, R5, 0x1, R4, P6 ;  /* 0x000000010509c824 */ /* 0x000fe200030e0604 */
[----:B------:R-:W-:-:S02]  /*5e90*/  @!P3 IADD3 R70, P6, R14, R71, RZ ;  /* 0x000000470e46b210 */ /* 0x000fc40007fde0ff */
[----:B------:R-:W-:Y:S01]  /*5ea0*/  @!P1 SHF.L.U64.HI R20, R205, 0x1, R228 ;  /* 0x00000001cd149819 */ /* 0x000fe200000102e4 */
[--C-:B------:R-:W-:Y:S01]  /*5eb0*/  @!P3 IMAD.X R73, R3, 0x1, R6.reuse, P5 ;  /* 0x000000010349b824 */ /* 0x100fe200028e0606 */
[-C--:B------:R-:W-:Y:S01]  /*5ec0*/  @!P2 IADD3 R68, P5, R2, R67.reuse, RZ ;  /* 0x000000430244a210 */ /* 0x080fe20007fbe0ff */
[----:B------:R-:W-:Y:S01]  /*5ed0*/  @!P3 IMAD.X R71, R5, 0x1, R6, P6 ;  /* 0x000000010547b824 */ /* 0x000fe200030e0606 */
[----:B------:R-:W-:-:S03]  /*5ee0*/  @!P2 IADD3 R66, P6, R14, R67, RZ ;  /* 0x000000430e42a210 */ /* 0x000fc60007fde0ff */
[--C-:B------:R-:W-:Y:S01]  /*5ef0*/  @!P2 IMAD.X R69, R3, 0x1, R12.reuse, P5 ;  /* 0x000000010345a824 */ /* 0x100fe200028e060c */
[----:B------:R-:W-:Y:S01]  /*5f00*/  @!P1 IADD3 R64, P5, R2, R7, RZ ;  /* 0x0000000702409210 */ /* 0x000fe20007fbe0ff */
[----:B------:R-:W-:Y:S01]  /*5f10*/  @!P2 IMAD.X R67, R5, 0x1, R12, P6 ;  /* 0x000000010543a824 */ /* 0x000fe200030e060c */
[----:B------:R-:W-:-:S03]  /*5f20*/  ISETP.GE.AND P6, PT, R196, UR4, PT ;  /* 0x00000004c4007c0c */ /* 0x000fc6000bfc6270 */
[----:B------:R-:W-:Y:S01]  /*5f30*/  @!P1 IMAD.X R65, R3, 0x1, R20, P5 ;  /* 0x0000000103419824 */ /* 0x000fe200028e0614 */
[----:B------:R-:W-:-:S05]  /*5f40*/  @!P1 IADD3 R6, P5, R14, R7, RZ ;  /* 0x000000070e069210 */ /* 0x000fca0007fbe0ff */
[----:B------:R-:W-:Y:S01]  /*5f50*/  @!P1 IMAD.X R7, R5, 0x1, R20, P5 ;  /* 0x0000000105079824 */ /* 0x000fe200028e0614 */
[----:B------:R-:W-:-:S03]  /*5f60*/  ISETP.GE.AND P5, PT, R207, UR4, PT ;  /* 0x00000004cf007c0c */ /* 0x000fc6000bfa6270 */
[----:B------:R-:W-:Y:S02]  /*5f70*/  @!P6 IMAD.MOV.U32 R4, RZ, RZ, R14 ;  /* 0x000000ffff04e224 */ /* 0x000fe400078e000e */
[----:B------:R-:W-:-:S04]  /*5f80*/  @!P6 IMAD.WIDE R12, R196, 0x2, R2 ;  /* 0x00000002c40ce825 */ /* 0x000fc800078e0202 */
[----:B------:R-:W-:Y:S01]  /*5f90*/  @!P6 IMAD.WIDE R20, R196, 0x2, R4 ;  /* 0x00000002c414e825 */ /* 0x000fe200078e0204 */
[----:B------:R0:W5:Y:S03]  /*5fa0*/  @!P6 LD.E.64 R50, desc[UR6][R12.64] ;  /* 0x000000060c32e980 */ /* 0x000166000c101b00 */
[C---:B------:R-:W-:Y:S01]  /*5fb0*/  @!P5 IMAD.SHL.U32 R15, R207.reuse, 0x2, RZ ;  /* 0x00000002cf0fd824 */ /* 0x040fe200078e00ff */
[----:B------:R1:W5:Y:S01]  /*5fc0*/  @!P6 LD.E.64 R48, desc[UR6][R20.64] ;  /* 0x000000061430e980 */ /* 0x000362000c101b00 */
[----:B------:R-:W-:-:S03]  /*5fd0*/  @!P5 SHF.L.U64.HI R4, R207, 0x1, R227 ;  /* 0x00000001cf04d819 */ /* 0x000fc600000102e3 */
[-C--:B------:R-:W-:Y:S02]  /*5fe0*/  @!P5 IADD3 R2, P6, R2, R15.reuse, RZ ;  /* 0x0000000f0202d210 */ /* 0x080fe40007fde0ff */
[----:B------:R-:W-:Y:S02]  /*5ff0*/  CS2R R40, SRZ ;  /* 0x0000000000287805 */ /* 0x000fe4000001ff00 */
[----:B------:R-:W-:Y:S01]  /*6000*/  CS2R R42, SRZ ;  /* 0x00000000002a7805 */ /* 0x000fe2000001ff00 */
[----:B------:R-:W-:Y:S01]  /*6010*/  @!P5 IMAD.X R3, R3, 0x1, R4, P6 ;  /* 0x000000010303d824 */ /* 0x000fe200030e0604 */
[----:B------:R-:W-:Y:S02]  /*6020*/  @!P5 IADD3 R14, P6, R14, R15, RZ ;  /* 0x0000000f0e0ed210 */ /* 0x000fe40007fde0ff */
[----:B------:R2:W5:Y:S01]  /*6030*/  @!P4 LD.E.64 R40, desc[UR6][R10.64] ;  /* 0x000000060a28c980 */ /* 0x000562000c101b00 */
[----:B------:R-:W-:Y:S02]  /*6040*/  CS2R R32, SRZ ;  /* 0x0000000000207805 */ /* 0x000fe4000001ff00 */
[----:B------:R-:W-:-:S02]  /*6050*/  CS2R R34, SRZ ;  /* 0x0000000000227805 */ /* 0x000fc4000001ff00 */
[----:B------:R-:W-:Y:S01]  /*6060*/  CS2R R24, SRZ ;  /* 0x0000000000187805 */ /* 0x000fe2000001ff00 */
[----:B------:R3:W5:Y:S01]  /*6070*/  @!P4 LD.E.64 R42, desc[UR6][R8.64] ;  /* 0x00000006082ac980 */ /* 0x000762000c101b00 */
[----:B------:R-:W-:Y:S02]  /*6080*/  CS2R R26, SRZ ;  /* 0x00000000001a7805 */ /* 0x000fe4000001ff00 */
[----:B0-----:R-:W-:Y:S02]  /*6090*/  CS2R R12, SRZ ;  /* 0x00000000000c7805 */ /* 0x001fe4000001ff00 */
[----:B-1----:R-:W-:Y:S01]  /*60a0*/  CS2R R20, SRZ ;  /* 0x0000000000147805 */ /* 0x002fe2000001ff00 */
[----:B------:R-:W-:Y:S01]  /*60b0*/  @!P5 IMAD.X R15, R5, 0x1, R4, P6 ;  /* 0x00000001050fd824 */ /* 0x000fe200030e0604 */
[----:B------:R0:W5:Y:S01]  /*60c0*/  @!P3 LD.E.64 R32, desc[UR6][R72.64] ;  /* 0x000000064820b980 */ /* 0x000162000c101b00 */
[----:B--2---:R-:W-:-:S03]  /*60d0*/  CS2R R10, SRZ ;  /* 0x00000000000a7805 */ /* 0x004fc6000001ff00 */
[----:B------:R0:W5:Y:S01]  /*60e0*/  @!P3 LD.E.64 R34, desc[UR6][R70.64] ;  /* 0x000000064622b980 */ /* 0x000162000c101b00 */
[----:B---3--:R-:W-:-:S03]  /*60f0*/  CS2R R8, SRZ ;  /* 0x0000000000087805 */ /* 0x008fc6000001ff00 */
[----:B------:R0:W5:Y:S04]  /*6100*/  @!P2 LD.E.64 R24, desc[UR6][R68.64] ;  /* 0x000000064418a980 */ /* 0x000168000c101b00 */
[----:B------:R0:W5:Y:S04]  /*6110*/  @!P2 LD.E.64 R26, desc[UR6][R66.64] ;  /* 0x00000006421aa980 */ /* 0x000168000c101b00 */
[----:B------:R0:W5:Y:S04]  /*6120*/  @!P1 LD.E.64 R12, desc[UR6][R64.64] ;  /* 0x00000006400c9980 */ /* 0x000168000c101b00 */
[----:B------:R0:W5:Y:S04]  /*6130*/  @!P1 LD.E.64 R20, desc[UR6][R6.64] ;  /* 0x0000000606149980 */ /* 0x000168000c101b00 */
[----:B------:R0:W5:Y:S04]  /*6140*/  @!P5 LD.E.64 R8, desc[UR6][R2.64] ;  /* 0x000000060208d980 */ /* 0x000168000c101b00 */
[----:B------:R0:W5:Y:S02]  /*6150*/  @!P5 LD.E.64 R10, desc[UR6][R14.64] ;  /* 0x000000060e0ad980 */ /* 0x000164000c101b00 */
.L_x_5160:
[----:B------:R-:W-:Y:S05]  /*6160*/  BSYNC B1 ;  /* 0x0000000000017941 */ /* 0x000fea0003800000 */
.L_x_5159:
[----:B------:R-:W-:Y:S01]  /*6170*/  R2UR UR5, R218 ;  /* 0x00000000da0572ca */ /* 0x000fe200000e0000 */
[----:B-----5:R-:W-:Y:S01]  /*6180*/  IMAD.MOV.U32 R4, RZ, RZ, R9 ;  /* 0x000000ffff047224 */ /* 0x020fe200078e0009 */
[----:B0-----:R-:W-:Y:S01]  /*6190*/  VIADDMNMX R73, R89, -R88, 0x80, PT ;  /* 0x0000008059497446 */ /* 0x001fe20003800958 */
[C---:B------:R-:W-:Y:S02]  /*61a0*/  VIADD R6, R0.reuse, 0x12400 ;  /* 0x0001240000067836 */ /* 0x040fe40000000000 */
[----:B---3--:R-:W-:Y:S01]  /*61b0*/  VIADD R2, R0, 0x12440 ;  /* 0x0001244000027836 */ /* 0x008fe20000000000 */
[----:B----4-:R-:W-:Y:S01]  /*61c0*/  PRMT R14, R4, 0x7610, R14 ;  /* 0x00007610040e7816 */ /* 0x010fe2000000000e */
[----:B------:R-:W-:Y:S01]  /*61d0*/  @P0 VIADD R2, R6, 0xffffffc0 ;  /* 0xffffffc006020836 */ /* 0x000fe20000000000 */
[----:B------:R-:W-:Y:S01]  /*61e0*/  ISETP.GE.AND P1, PT, R16, R73, PT ;  /* 0x000000491000720c */ /* 0x000fe20003f26270 */
[----:B------:R-:W-:Y:S02]  /*61f0*/  IMAD.MOV.U32 R5, RZ, RZ, R12 ;  /* 0x000000ffff057224 */ /* 0x000fe400078e000c */
[----:B------:R-:W-:-:S02]  /*6200*/  IMAD.MOV.U32 R6, RZ, RZ, R24 ;  /* 0x000000ffff067224 */ /* 0x000fc400078e0018 */
[----:B------:R-:W-:Y:S01]  /*6210*/  ULEA.HI UR4, UR5, UR5, URZ, 0x1 ;  /* 0x0000000505047291 */ /* 0x000fe2000f8f083f */
[----:B------:R-:W-:Y:S01]  /*6220*/  PRMT R65, R5, 0x7610, R65 ;  /* 0x0000761005417816 */ /* 0x000fe20000000041 */
[----:B------:R-:W-:Y:S01]  /*6230*/  IMAD.MOV.U32 R7, RZ, RZ, R25 ;  /* 0x000000ffff077224 */ /* 0x000fe200078e0019 */
[----:B------:R-:W-:Y:S01]  /*6240*/  PRMT R69, R6, 0x7610, R69 ;  /* 0x0000761006457816 */ /* 0x000fe20000000045 */
[----:B------:R-:W-:Y:S01]  /*6250*/  ULOP3.LUT UR4, UR4, 0xfffffffe, URZ, 0xc0, !UPT ;  /* 0xfffffffe04047892 */ /* 0x000fe2000f8ec03f */
[----:B------:R-:W-:Y:S02]  /*6260*/  IMAD.MOV.U32 R5, RZ, RZ, R13 ;  /* 0x000000ffff057224 */ /* 0x000fe400078e000d */
[----:B------:R-:W-:Y:S01]  /*6270*/  PRMT R70, R7, 0x7610, R70 ;  /* 0x0000761007467816 */ /* 0x000fe20000000046 */
[----:B------:R-:W-:Y:S01]  /*6280*/  UIADD3 UR4, UR5, -UR4, URZ ;  /* 0x8000000405047290 */ /* 0x000fe2000fffe03f */
[----:B------:R-:W-:Y:S01]  /*6290*/  IMAD.MOV.U32 R6, RZ, RZ, R33 ;  /* 0x000000ffff067224 */ /* 0x000fe200078e0021 */
[----:B------:R-:W-:Y:S01]  /*62a0*/  PRMT R66, R5, 0x7610, R66 ;  /* 0x0000761005427816 */ /* 0x000fe20000000042 */
[----:B------:R-:W-:-:S02]  /*62b0*/  IMAD.MOV.U32 R7, RZ, RZ, R40 ;  /* 0x000000ffff077224 */ /* 0x000fc400078e0028 */
[----:B------:R-:W-:Y:S01]  /*62c0*/  IMAD.MOV.U32 R5, RZ, RZ, R32 ;  /* 0x000000ffff057224 */ /* 0x000fe200078e0020 */
[----:B------:R-:W-:Y:S01]  /*62d0*/  PRMT R89, R6, 0x7610, R89 ;  /* 0x0000761006597816 */ /* 0x000fe20000000059 */
[----:B------:R-:W-:Y:S01]  /*62e0*/  IMAD.U32 R4, RZ, RZ, UR4 ;  /* 0x00000004ff047e24 */ /* 0x000fe2000f8e00ff */
[----:B------:R-:W-:Y:S01]  /*62f0*/  PRMT R96, R7, 0x7610, R96 ;  /* 0x0000761007607816 */ /* 0x000fe20000000060 */
[----:B------:R-:W-:Y:S01]  /*6300*/  IMAD.MOV.U32 R15, RZ, RZ, R41 ;  /* 0x000000ffff0f7224 */ /* 0x000fe200078e0029 */
[----:B------:R-:W-:Y:S01]  /*6310*/  PRMT R88, R5, 0x7610, R88 ;  /* 0x0000761005587816 */ /* 0x000fe20000000058 */
[----:B------:R-:W-:Y:S01]  /*6320*/  IMAD.MOV.U32 R6, RZ, RZ, R51 ;  /* 0x000000ffff067224 */ /* 0x000fe200078e0033 */
[----:B------:R-:W-:Y:S01]  /*6330*/  SHF.L.U32 R4, R4, 0x1f, RZ ;  /* 0x0000001f04047819 */ /* 0x000fe200000006ff */
[----:B------:R-:W-:Y:S01]  /*6340*/  IMAD.MOV.U32 R7, RZ, RZ, R10 ;  /* 0x000000ffff077224 */ /* 0x000fe200078e000a */
[----:B------:R-:W-:Y:S01]  /*6350*/  PRMT R97, R15, 0x7610, R97 ;  /* 0x000076100f617816 */ /* 0x000fe20000000061 */
[----:B------:R-:W-:Y:S01]  /*6360*/  IMAD.MOV.U32 R5, RZ, RZ, R50 ;  /* 0x000000ffff057224 */ /* 0x000fe200078e0032 */
[----:B------:R-:W0:Y:S01]  /*6370*/  SYNCS.PHASECHK.TRANS64.TRYWAIT P0, [UR39+0x30800], R4 ;  /* 0x03080004ff0075a7 */ /* 0x000e220008000167 */
        /* <DEDUP_REMOVED lines=15> */
[----:B------:R-:W-:Y:S01]  /*6470*/  IMAD.MOV.U32 R64, RZ, RZ, R11 ;  /* 0x000000ffff407224 */ /* 0x000fe200078e000b */
[----:B------:R-:W-:Y:S01]  /*6480*/  PRMT R90, R5, 0x7610, R90 ;  /* 0x00007610055a7816 */ /* 0x000fe2000000005a */
[----:B------:R-:W-:-:S02]  /*6490*/  IMAD.MOV.U32 R72, RZ, RZ, R27 ;  /* 0x000000ffff487224 */ /* 0x000fc400078e001b */
[----:B------:R-:W-:Y:S02]  /*64a0*/  IMAD.MOV.U32 R99, RZ, RZ, R43 ;  /* 0x000000ffff637224 */ /* 0x000fe400078e002b */
[----:B------:R-:W-:Y:S02]  /*64b0*/  IMAD.MOV.U32 R6, RZ, RZ, R48 ;  /* 0x000000ffff067224 */ /* 0x000fe400078e0030 */
[----:B------:R-:W-:Y:S01]  /*64c0*/  IMAD.MOV.U32 R7, RZ, RZ, R49 ;  /* 0x000000ffff077224 */ /* 0x000fe200078e0031 */
[----:B0-----:R-:W-:Y:S06]  /*64d0*/  @!P0 BRA `(.L_x_5161) ;  /* 0x000001e800d48947 */ /* 0x001fec0003800000 */
.L_x_5490:
[----:B------:R-:W-:Y:S01]  /*64e0*/  BSSY B1, `(.L_x_5162) ;  /* 0x000012f000017945 */ /* 0x000fe20003800000 */
        /* <DEDUP_REMOVED lines=13> */
[----:B------:R-:W-:Y:S02]  /*65c0*/  SHF.R.U64 R113, R62, 0x10, R63 ;  /* 0x000000103e717819 */ /* 0x000fe4000000123f */
[----:B------:R-:W-:Y:S02]  /*65d0*/  SHF.R.U32.HI R112, RZ, 0x10, R61 ;  /* 0x00000010ff707819 */ /* 0x000fe4000001163d */
[----:B------:R-:W-:Y:S02]  /*65e0*/  SHF.R.U32.HI R62, RZ, 0x10, R63 ;  /* 0x00000010ff3e7819 */ /* 0x000fe4000001163f */
[----:B------:R-:W-:Y:S02]  /*65f0*/  PRMT R112, R74, 0x5432, R112 ;  /* 0x000054324a707816 */ /* 0x000fe40000000070 */
[----:B------:R-:W-:Y:S02]  /*6600*/  SHF.R.U64 R111, R60, 0x10, R61 ;  /* 0x000000103c6f7819 */ /* 0x000fe4000000123d */
        /* <DEDUP_REMOVED lines=16> */
[----:B------:R-:W-:Y:S01]  /*6710*/  FFMA.FTZ R114, R60, R113, R114 ;  /* 0x000000713c727223 */ /* 0x000fe20000010072 */
[-C--:B------:R-:W-:Y:S01]  /*6720*/  FFMA.FTZ R113, R62, R109.reuse, -R61 ;  /* 0x0000006d3e717223 */ /* 0x080fe2000001083d */
[C---:B------:R-:W-:Y:S01]  /*6730*/  IMAD.U32 R7, R5.reuse, 0x10000, RZ ;  /* 0x0001000005077824 */ /* 0x040fe200078e00ff */
[----:B------:R-:W-:Y:S01]  /*6740*/  LOP3.LUT R4, R4, 0xffff0000, RZ, 0xc0, !PT ;  /* 0xffff000004047812 */ /* 0x000fe200078ec0ff */
[C---:B------:R-:W-:Y:S01]  /*6750*/  IMAD.U32 R61, R108.reuse, 0x10000, RZ ;  /* 0x000100006c3d7824 */ /* 0x040fe200078e00ff */
[----:B------:R-:W-:Y:S01]  /*6760*/  LOP3.LUT R5, R5, 0xffff0000, RZ, 0xc0, !PT ;  /* 0xffff000005057812 */ /* 0x000fe200078ec0ff */
[----:B------:R-:W-:Y:S01]  /*6770*/  FMUL.FTZ R117, R63, R109 ;  /* 0x0000006d3f757220 */ /* 0x000fe20000410000 */
[C---:B------:R-:W-:Y:S01]  /*6780*/  LOP3.LUT R60, R111.reuse, 0xffff0000, RZ, 0xc0, !PT ;  /* 0xffff00006f3c7812 */ /* 0x040fe200078ec0ff */
[----:B------:R-:W-:Y:S01]  /*6790*/  IMAD.U32 R63, R111, 0x10000, RZ ;  /* 0x000100006f3f7824 */ /* 0x000fe200078e00ff */
[----:B------:R-:W-:Y:S01]  /*67a0*/  LOP3.LUT R108, R108, 0xffff0000, RZ, 0xc0, !PT ;  /* 0xffff00006c6c7812 */ /* 0x000fe200078ec0ff */
[----:B------:R-:W-:Y:S01]  /*67b0*/  FFMA.FTZ R112, R62, R112, R117 ;  /* 0x000000703e707223 */ /* 0x000fe20000010075 */
[C---:B------:R-:W-:Y:S01]  /*67c0*/  FMUL.FTZ R62, R4.reuse, R61 ;  /* 0x0000003d043e7220 */ /* 0x040fe20000410000 */
[-C--:B------:R-:W-:Y:S01]  /*67d0*/  FMUL.FTZ R109, R4, R63.reuse ;  /* 0x0000003f046d7220 */ /* 0x080fe20000410000 */
[C---:B------:R-:W-:Y:S01]  /*67e0*/  FMUL.FTZ R110, R5.reuse, R60 ;  /* 0x0000003c056e7220 */ /* 0x040fe20000410000 */
[-C--:B------:R-:W-:Y:S01]  /*67f0*/  FMUL.FTZ R111, R5, R108.reuse ;  /* 0x0000006c056f7220 */ /* 0x080fe20000410000 */
[C---:B------:R-:W-:Y:S01]  /*6800*/  FFMA.FTZ R63, R6.reuse, R63, R62 ;  /* 0x0000003f063f7223 */ /* 0x040fe2000001003e */
[----:B------:R-:W-:Y:S01]  /*6810*/  FFMA.FTZ R4, R6, R61, -R109 ;  /* 0x0000003d06047223 */ /* 0x000fe2000001086d */
[C---:B------:R-:W-:Y:S01]  /*6820*/  FFMA.FTZ R5, R7.reuse, R108, -R110 ;  /* 0x0000006c07057223 */ /* 0x040fe2000001086e */
[----:B------:R-:W-:Y:S01]  /*6830*/  FFMA.FTZ R60, R7, R60, R111 ;  /* 0x0000003c073c7223 */ /* 0x000fe2000001006f */
[----:B------:R-:W-:-:S02]  /*6840*/  F2FP.BF16.F32.PACK_AB R6, R114, R115 ;  /* 0x000000737206723e */ /* 0x000fc400000010ff */
[----:B------:R-:W-:Y:S02]  /*6850*/  F2FP.BF16.F32.PACK_AB R7, R112, R113 ;  /* 0x000000717007723e */ /* 0x000fe400000010ff */
[----:B------:R-:W-:Y:S02]  /*6860*/  F2FP.BF16.F32.PACK_AB R4, R63, R4 ;  /* 0x000000043f04723e */ /* 0x000fe400000010ff */
[----:B------:R-:W-:-:S05]  /*6870*/  F2FP.BF16.F32.PACK_AB R5, R60, R5 ;  /* 0x000000053c05723e */ /* 0x000fca00000010ff */
[----:B------:R0:W-:Y:S02]  /*6880*/  STS.128 [R0+0x12400], R4 ;  /* 0x0124000400007388 */ /* 0x0001e40000000c00 */
.L_x_5165:
[----:B------:R-:W-:Y:S05]  /*6890*/  BSYNC B2 ;  /* 0x0000000000027941 */ /* 0x000fea0003800000 */
.L_x_5164:
[----:B------:R-:W-:Y:S04]  /*68a0*/  BSSY B2, `(.L_x_5166) ;  /* 0x0000030000027945 */ /* 0x000fe80003800000 */
[----:B------:R-:W-:Y:S05]  /*68b0*/  @P1 BRA `(.L_x_5167) ;  /* 0x0000000000b81947 */ /* 0x000fea0003800000 */
[----:B0-----:R-:W0:Y:S01]  /*68c0*/  LDS.128 R4, [R2] ;  /* 0x0000000002047984 */ /* 0x001e220000000c00 */
        /* <DEDUP_REMOVED lines=45> */
.L_x_5167:
[----:B------:R-:W-:Y:S05]  /*6ba0*/  BSYNC B2 ;  /* 0x0000000000027941 */ /* 0x000fea0003800000 */
.L_x_5166:
[----:B------:R-:W-:Y:S04]  /*6bb0*/  BSSY B2, `(.L_x_5168) ;  /* 0x0000030000027945 */ /* 0x000fe80003800000 */
[----:B------:R-:W-:Y:S05]  /*6bc0*/  @P2 BRA `(.L_x_5169) ;  /* 0x0000000000b82947 */ /* 0x000fea0003800000 */
[----:B01----:R-:W0:Y:S01]  /*6bd0*/  LDS.128 R4, [R0+0x16400] ;  /* 0x0164000000047984 */ /* 0x003e220000000c00 */
        /* <DEDUP_REMOVED lines=45> */
.L_x_5169:
[----:B------:R-:W-:Y:S05]  /*6eb0*/  BSYNC B2 ;  /* 0x0000000000027941 */ /* 0x000fea0003800000 */
.L_x_5168:
[----:B------:R-:W-:Y:S04]  /*6ec0*/  BSSY B2, `(.L_x_5170) ;  /* 0x0000030000027945 */ /* 0x000fe80003800000 */
[----:B------:R-:W-:Y:S05]  /*6ed0*/  @P3 BRA `(.L_x_5171) ;  /* 0x0000000000b83947 */ /* 0x000fea0003800000 */
[----:B012---:R-:W0:Y:S01]  /*6ee0*/  LDS.128 R4, [R2+0x4000] ;  /* 0x0040000002047984 */ /* 0x007e220000000c00 */
        /* <DEDUP_REMOVED lines=45> */
.L_x_5171:
[----:B------:R-:W-:Y:S05]  /*71c0*/  BSYNC B2 ;  /* 0x0000000000027941 */ /* 0x000fea0003800000 */
.L_x_5170:
[----:B------:R-:W-:Y:S04]  /*71d0*/  BSSY B2, `(.L_x_5172) ;  /* 0x0000030000027945 */ /* 0x000fe80003800000 */
[----:B------:R-:W-:Y:S05]  /*71e0*/  @P4 BRA `(.L_x_5173) ;  /* 0x0000000000b84947 */ /* 0x000fea0003800000 */
[----:B0123--:R-:W0:Y:S01]  /*71f0*/  LDS.128 R4, [R0+0x1a400] ;  /* 0x01a4000000047984 */ /* 0x00fe220000000c00 */
        /* <DEDUP_REMOVED lines=45> */
.L_x_5173:
[----:B------:R-:W-:Y:S05]  /*74d0*/  BSYNC B2 ;  /* 0x0000000000027941 */ /* 0x000fea0003800000 */
.L_x_5172:
[----:B------:R-:W-:Y:S05]  /*74e0*/  @P5 BRA `(.L_x_5163) ;  /* 0x0000000000b85947 */ /* 0x000fea0003800000 */
[----:B01234-:R-:W0:Y:S01]  /*74f0*/  LDS.128 R4, [R2+0x8000] ;  /* 0x0080000002047984 */ /* 0x01fe220000000c00 */
        /* <DEDUP_REMOVED lines=45> */
.L_x_5163:
[----:B------:R-:W-:Y:S05]  /*77d0*/  BSYNC B1 ;  /* 0x0000000000017941 */ /* 0x000fea0003800000 */
.L_x_5162:
        /* <DEDUP_REMOVED lines=57> */
.L_x_5176:
[----:B------:R-:W-:Y:S05]  /*7b70*/  BSYNC B1 ;  /* 0x0000000000017941 */ /* 0x000fea0003800000 */
.L_x_5175:
[----:B------:R-:W-:Y:S04]  /*7b80*/  BSSY B1, `(.L_x_5177) ;  /* 0x0000030000017945 */ /* 0x000fe80003800000 */
[----:B------:R-:W-:Y:S05]  /*7b90*/  @P1 BRA `(.L_x_5178) ;  /* 0x0000000000b81947 */ /* 0x000fea0003800000 */
[----:B0-----:R-:W0:Y:S01]  /*7ba0*/  LDS.128 R4, [R2+0x2000] ;  /* 0x0020000002047984 */ /* 0x001e220000000c00 */
        /* <DEDUP_REMOVED lines=45> */
.L_x_5178:
[----:B------:R-:W-:Y:S05]  /*7e80*/  BSYNC B1 ;  /* 0x0000000000017941 */ /* 0x000fea0003800000 */
.L_x_5177:
[----:B------:R-:W-:Y:S04]  /*7e90*/  BSSY B1, `(.L_x_5179) ;  /* 0x0000030000017945 */ /* 0x000fe80003800000 */
[----:B------:R-:W-:Y:S05]  /*7ea0*/  @P2 BRA `(.L_x_5180) ;  /* 0x0000000000b82947 */ /* 0x000fea0003800000 */
[----:B01----:R-:W0:Y:S01]  /*7eb0*/  LDS.128 R4, [R0+0x18400] ;  /* 0x0184000000047984 */ /* 0x003e220000000c00 */
        /* <DEDUP_REMOVED lines=45> */
.L_x_5180:
[----:B------:R-:W-:Y:S05]  /*8190*/  BSYNC B1 ;  /* 0x0000000000017941 */ /* 0x000fea0003800000 */
.L_x_5179:
[----:B------:R-:W-:Y:S04]  /*81a0*/  BSSY B1, `(.L_x_5181) ;  /* 0x0000030000017945 */ /* 0x000fe80003800000 */
[----:B------:R-:W-:Y:S05]  /*81b0*/  @P3 BRA `(.L_x_5182) ;  /* 0x0000000000b83947 */ /* 0x000fea0003800000 */
[----:B012---:R-:W0:Y:S01]  /*81c0*/  LDS.128 R4, [R2+0x6000] ;  /* 0x0060000002047984 */ /* 0x007e220000000c00 */
        /* <DEDUP_REMOVED lines=45> */
.L_x_5182:
[----:B------:R-:W-:Y:S05]  /*84a0*/  BSYNC B1 ;  /* 0x0000000000017941 */ /* 0x000fea0003800000 */
.L_x_5181:
[----:B------:R-:W-:Y:S04]  /*84b0*/  BSSY B1, `(.L_x_5183) ;  /* 0x0000030000017945 */ /* 0x000fe80003800000 */
[----:B------:R-:W-:Y:S05]  /*84c0*/  @P4 BRA `(.L_x_5184) ;  /* 0x0000000000b84947 */ /* 0x000fea0003800000 */
[----:B0123--:R-:W0:Y:S01]  /*84d0*/  LDS.128 R4, [R0+0x1c400] ;  /* 0x01c4000000047984 */ /* 0x00fe220000000c00 */
        /* <DEDUP_REMOVED lines=45> */
.L_x_5184:
[----:B------:R-:W-:Y:S05]  /*87b0*/  BSYNC B1 ;  /* 0x0000000000017941 */ /* 0x000fea0003800000 */
.L_x_5183:
        /* <DEDUP_REMOVED lines=22> */
[----:B------:R-:W-:Y:S01]  /*8920*/  FMUL.FTZ R12, R7, R64 ;  /* 0x00000040070c7220 */ /* 0x000fe20000410000 */
[----:B------:R-:W-:-:S02]  /*8930*/  IMAD.U32 R4, R5, 0x10000, RZ ;  /* 0x0001000005047824 */ /* 0x000fc400078e00ff */
[C---:B------:R-:W-:Y:S01]  /*8940*/  FFMA.FTZ R21, R8.reuse, R11, -R21 ;  /* 0x0000000b08157223 */ /* 0x040fe20000010815 */
[----:B------:R-:W-:Y:S01]  /*8950*/  FFMA.FTZ R20, R8, R13, R6 ;  /* 0x0000000d08147223 */ /* 0x000fe20000010006 */
        /* <DEDUP_REMOVED lines=22> */
.L_x_5154:
        /* <DEDUP_REMOVED lines=30> */
[----:B------:R-:W0:Y:S04]  /*8ca0*/  SHFL.IDX PT, R3, R4, RZ, 0x1c1f ;  /* 0x001c1fff04037589 */ /* 0x000e2800000e0000 */
[----:B------:R-:W1:Y:S04]  /*8cb0*/  SHFL.IDX PT, R2, R0, RZ, 0x1c1f ;  /* 0x001c1fff00027589 */ /* 0x000e6800000e0000 */
[----:B------:R2:W3:Y:S04]  /*8cc0*/  SHFL.IDX PT, R5, R9, RZ, 0x1c1f ;  /* 0x001c1fff09057589 */ /* 0x0004e800000e0000 */
[----:B------:R2:W4:Y:S01]  /*8cd0*/  SHFL.IDX PT, R14, R8, RZ, 0x1c1f ;  /* 0x001c1fff080e7589 */ /* 0x00052200000e0000 */
[----:B0-----:R-:W-:-:S02]  /*8ce0*/  IMAD.MOV.U32 R13, RZ, RZ, R3 ;  /* 0x000000ffff0d7224 */ /* 0x001fc400078e0003 */
[----:B-12---:R-:W-:-:S07]  /*8cf0*/  IMAD.MOV.U32 R12, RZ, RZ, R2 ;  /* 0x000000ffff0c7224 */ /* 0x006fce00078e0002 */
.L_x_5495:
[----:B------:R-:W-:Y:S01]  /*8d00*/  IMAD R71, R18, R21, RZ ;  /* 0x0000001512477224 */ /* 0x000fe200078e02ff */
[----:B------:R-:W-:Y:S01]  /*8d10*/  BSSY B1, `(.L_x_5186) ;  /* 0x0000032000017945 */ /* 0x000fe20003800000 */
[----:B----4-:R-:W-:Y:S01]  /*8d20*/  IMAD.MOV.U32 R48, RZ, RZ, R14 ;  /* 0x000000ffff307224 */ /* 0x010fe200078e000e */
[----:B------:R-:W-:Y:S01]  /*8d30*/  CS2R R46, SRZ ;  /* 0x00000000002e7805 */ /* 0x000fe2000001ff00 */
[----:B---3--:R-:W-:Y:S01]  /*8d40*/  IMAD.MOV.U32 R49, RZ, RZ, R5 ;  /* 0x000000ffff317224 */ /* 0x008fe200078e0005 */
[----:B------:R-:W-:Y:S02]  /*8d50*/  ISETP.GE.AND P0, PT, R10, R71, PT ;  /* 0x000000470a00720c */ /* 0x000fe40003f06270 */
        /* <DEDUP_REMOVED lines=19> */
[----:B------:R-:W-:Y:S01]  /*8e90*/  ISETP.GE.AND P2, PT, R3, UR4, PT ;  /* 0x0000000403007c0c */ /* 0x000fe2000bf46270 */
[----:B------:R-:W-:Y:S01]  /*8ea0*/  ULDC.64 UR6, c[0x0][0x208] ;  /* 0x0000820000067ab9 */ /* 0x000fe20000000a00 */
[----:B------:R-:W-:-:S02]  /*8eb0*/  CS2R R26, SRZ ;  /* 0x00000000001a7805 */ /* 0x000fc4000001ff00 */
[----:B------:R-:W-:Y:S02]  /*8ec0*/  CS2R R24, SRZ ;  /* 0x0000000000187805 */ /* 0x000fe4000001ff00 */
[----:B------:R-:W-:Y:S01]  /*8ed0*/  CS2R R42, SRZ ;  /* 0x00000000002a7805 */ /* 0x000fe2000001ff00 */
[----:B------:R-:W-:-:S04]  /*8ee0*/  @!P0 IMAD.WIDE R2, R17, 0x2, R12 ;  /* 0x0000000211028825 */ /* 0x000fc800078e020c */
[----:B------:R-:W-:Y:S01]  /*8ef0*/  @!P1 IMAD.SHL.U32 R5, R220, 0x8, RZ ;  /* 0x00000008dc059824 */ /* 0x000fe200078e00ff */
[----:B------:R0:W5:Y:S01]  /*8f00*/  @!P0 LD.E.128 R36, desc[UR6][R2.64] ;  /* 0x0000000602248980 */ /* 0x000162000c101d00 */
[----:B------:R-:W-:Y:S01]  /*8f10*/  @!P2 IMAD.SHL.U32 R21, R221, 0x8, RZ ;  /* 0x00000008dd15a824 */ /* 0x000fe200078e00ff */
[----:B------:R-:W-:Y:S02]  /*8f20*/  CS2R R40, SRZ ;  /* 0x0000000000287805 */ /* 0x000fe4000001ff00 */
[----:B------:R-:W-:Y:S02]  /*8f30*/  CS2R R30, SRZ ;  /* 0x00000000001e7805 */ /* 0x000fe4000001ff00 */
[----:B------:R-:W-:Y:S01]  /*8f40*/  CS2R R28, SRZ ;  /* 0x00000000001c7805 */ /* 0x000fe2000001ff00 */
[----:B------:R-:W-:Y:S01]  /*8f50*/  @!P1 IMAD.WIDE R6, R5, 0x2, R12 ;  /* 0x0000000205069825 */ /* 0x000fe200078e020c */
[----:B------:R-:W-:Y:S02]  /*8f60*/  CS2R R46, SRZ ;  /* 0x00000000002e7805 */ /* 0x000fe4000001ff00 */
[----:B------:R-:W-:-:S02]  /*8f70*/  CS2R R44, SRZ ;  /* 0x00000000002c7805 */ /* 0x000fc4000001ff00 */
[----:B------:R-:W-:Y:S01]  /*8f80*/  CS2R R34, SRZ ;  /* 0x0000000000227805 */ /* 0x000fe2000001ff00 */
[----:B------:R-:W-:Y:S01]  /*8f90*/  @!P2 IMAD.WIDE R14, R21, 0x2, R12 ;  /* 0x00000002150ea825 */ /* 0x000fe200078e020c */
[----:B------:R-:W-:Y:S01]  /*8fa0*/  CS2R R32, SRZ ;  /* 0x0000000000207805 */ /* 0x000fe2000001ff00 */
[----:B------:R1:W5:Y:S02]  /*8fb0*/  @!P1 LD.E.128 R40, desc[UR6][R6.64] ;  /* 0x0000000606289980 */ /* 0x000364000c101d00 */
[--C-:B------:R-:W-:Y:S02]  /*8fc0*/  @!P1 IMAD.WIDE R12, R5, 0x2, R48.reuse ;  /* 0x00000002050c9825 */ /* 0x100fe400078e0230 */
[----:B------:R1:W5:Y:S02]  /*8fd0*/  @!P2 LD.E.128 R44, desc[UR6][R14.64] ;  /* 0x000000060e2ca980 */ /* 0x000364000c101d00 */
[--C-:B------:R-:W-:Y:S02]  /*8fe0*/  @!P2 IMAD.WIDE R20, R21, 0x2, R48.reuse ;  /* 0x000000021514a825 */ /* 0x100fe400078e0230 */
[----:B------:R1:W5:Y:S02]  /*8ff0*/  @!P1 LD.E.128 R28, desc[UR6][R12.64] ;  /* 0x000000060c1c9980 */ /* 0x000364000c101d00 */
[----:B0-----:R-:W-:-:S02]  /*9000*/  @!P0 IMAD.WIDE R2, R17, 0x2, R48 ;  /* 0x0000000211028825 */ /* 0x001fc400078e0230 */
[----:B------:R1:W5:Y:S04]  /*9010*/  @!P2 LD.E.128 R32, desc[UR6][R20.64] ;  /* 0x000000061420a980 */ /* 0x000368000c101d00 */
[----:B------:R1:W5:Y:S02]  /*9020*/  @!P0 LD.E.128 R24, desc[UR6][R2.64] ;  /* 0x0000000602188980 */ /* 0x000364000c101d00 */
.L_x_5187:
[----:B------:R-:W-:Y:S05]  /*9030*/  BSYNC B1 ;  /* 0x0000000000017941 */ /* 0x000fea0003800000 */
.L_x_5186:
[----:B-1---5:R-:W-:Y:S01]  /*9040*/  IMAD.MOV.U32 R6, RZ, RZ, R45 ;  /* 0x000000ffff067224 */ /* 0x022fe200078e002d */
[----:B------:R-:W-:Y:S01]  /*9050*/  UMOV UR4, 0xffffffff ;  /* 0xffffffff00047882 */ /* 0x000fe20000000000 */
        /* <DEDUP_REMOVED lines=49> */
[----:B------:R-:W0:Y:S04]  /*9370*/  SHFL.IDX PT, R3, R4, 0x1, 0x1c1f ;  /* 0x003c1f0004037f89 */ /* 0x000e2800000e0000 */
[----:B------:R-:W1:Y:S04]  /*9380*/  SHFL.IDX PT, R2, R0, 0x1, 0x1c1f ;  /* 0x003c1f0000027f89 */ /* 0x000e6800000e0000 */
[----:B------:R2:W3:Y:S04]  /*9390*/  SHFL.IDX PT, R5, R9, 0x1, 0x1c1f ;  /* 0x003c1f0009057f89 */ /* 0x0004e800000e0000 */
[----:B------:R2:W4:Y:S01]  /*93a0*/  SHFL.IDX PT, R14, R8, 0x1, 0x1c1f ;  /* 0x003c1f00080e7f89 */ /* 0x00052200000e0000 */
[----:B0-----:R-:W-:-:S02]  /*93b0*/  IMAD.MOV.U32 R21, RZ, RZ, R3 ;  /* 0x000000ffff157224 */ /* 0x001fc400078e0003 */
[----:B-12---:R-:W-:-:S07]  /*93c0*/  IMAD.MOV.U32 R20, RZ, RZ, R2 ;  /* 0x000000ffff147224 */ /* 0x006fce00078e0002 */
.L_x_5501:
[----:B------:R-:W-:Y:S01]  /*93d0*/  VIADD R10, R10, 0x40 ;  /* 0x000000400a0a7836 */ /* 0x000fe20000000000 */
        /* <DEDUP_REMOVED lines=26> */
[----:B------:R-:W-:Y:S01]  /*9580*/  CS2R R56, SRZ ;  /* 0x0000000000387805 */ /* 0x000fe2000001ff00 */
[----:B------:R-:W-:-:S04]  /*9590*/  @!P0 IMAD.WIDE R4, R17, 0x2, R20 ;  /* 0x0000000211048825 */ /* 0x000fc800078e0214 */
[----:B------:R-:W-:Y:S01]  /*95a0*/  @!P1 IMAD.SHL.U32 R63, R220, 0x8, RZ ;  /* 0x00000008dc3f9824 */ /* 0x000fe200078e00ff */
[----:B------:R0:W5:Y:S03]  /*95b0*/  @!P0 LD.E.128 R12, desc[UR6][R4.64] ;  /* 0x00000006040c8980 */ /* 0x000166000c101d00 */
        /* <DEDUP_REMOVED lines=11> */
[----:B------:R-:W-:Y:S01]  /*9670*/  CS2R R48, SRZ ;  /* 0x0000000000307805 */ /* 0x000fe2000001ff00 */
[----:B------:R0:W5:Y:S02]  /*9680*/  @!P1 LD.E.128 R8, desc[UR6][R60.64] ;  /* 0x000000063c089980 */ /* 0x000164000c101d00 */
[--C-:B------:R-:W-:Y:S02]  /*9690*/  @!P2 IMAD.WIDE R64, R65, 0x2, R2.reuse ;  /* 0x000000024140a825 */ /* 0x100fe400078e0202 */
[----:B------:R0:W5:Y:S02]  /*96a0*/  @!P1 LD.E.128 R52, desc[UR6][R62.64] ;  /* 0x000000063e349980 */ /* 0x000164000c101d00 */
[----:B------:R-:W-:-:S02]  /*96b0*/  @!P0 IMAD.WIDE R2, R17, 0x2, R2 ;  /* 0x0000000211028825 */ /* 0x000fc400078e0202 */
[----:B------:R0:W5:Y:S04]  /*96c0*/  @!P2 LD.E.128 R4, desc[UR6][R20.64] ;  /* 0x000000061404a980 */ /* 0x000168000c101d00 */
[----:B------:R0:W5:Y:S04]  /*96d0*/  @!P0 LD.E.128 R56, desc[UR6][R2.64] ;  /* 0x0000000602388980 */ /* 0x000168000c101d00 */
[----:B------:R0:W5:Y:S02]  /*96e0*/  @!P2 LD.E.128 R48, desc[UR6][R64.64] ;  /* 0x000000064030a980 */ /* 0x000164000c101d00 */
.L_x_5190:
[----:B------:R-:W-:Y:S05]  /*96f0*/  BSYNC B1 ;  /* 0x0000000000017941 */ /* 0x000fea0003800000 */
.L_x_5189:
[----:B------:R-:W-:Y:S01]  /*9700*/  R2UR UR5, R218 ;  /* 0x00000000da0572ca */ /* 0x000fe200000e0000 */
[----:B0----5:R-:W-:Y:S02]  /*9710*/  IMAD.MOV.U32 R21, RZ, RZ, R10 ;  /* 0x000000ffff157224 */ /* 0x021fe400078e000a */
        /* <DEDUP_REMOVED lines=9> */
[----:B------:R-:W-:Y:S01]  /*97b0*/  ULEA.HI UR4, UR5, UR5, URZ, 0x1 ;  /* 0x0000000505047291 */ /* 0x000fe2000f8f083f */
[----:B------:R-:W-:Y:S01]  /*97c0*/  PRMT R91, R63, 0x7610, R91 ;  /* 0x000076103f5b7816 */ /* 0x000fe2000000005b */
[----:B------:R-:W-:Y:S01]  /*97d0*/  IMAD.MOV.U32 R21, RZ, RZ, R12 ;  /* 0x000000ffff157224 */ /* 0x000fe200078e000c */
[----:B------:R-:W-:Y:S01]  /*97e0*/  PRMT R75, R61, 0x7610, R75 ;  /* 0x000076103d4b7816 */ /* 0x000fe2000000004b */
[----:B------:R-:W-:Y:S01]  /*97f0*/  ULOP3.LUT UR4, UR4, 0xfffffffe, URZ, 0xc0, !UPT ;  /* 0xfffffffe04047892 */ /* 0x000fe2000f8ec03f */
[----:B------:R-:W-:-:S02]  /*9800*/  IMAD.MOV.U32 R62, RZ, RZ, R50 ;  /* 0x000000ffff3e7224 */ /* 0x000fc400078e0032 */
[----:B------:R-:W-:Y:S01]  /*9810*/  IMAD.MOV.U32 R63, RZ, RZ, R51 ;  /* 0x000000ffff3f7224 */ /* 0x000fe200078e0033 */
[----:B------:R-:W-:Y:S01]  /*9820*/  UIADD3 UR4, UR5, -UR4, URZ ;  /* 0x8000000405047290 */ /* 0x000fe2000fffe03f */
[----:B------:R-:W-:Y:S01]  /*9830*/  IMAD.MOV.U32 R61, RZ, RZ, R13 ;  /* 0x000000ffff3d7224 */ /* 0x000fe200078e000d */
[----:B------:R-:W-:Y:S01]  /*9840*/  PRMT R92, R21, 0x7610, R92 ;  /* 0x00007610155c7816 */ /* 0x000fe2000000005c */
[----:B------:R-:W-:Y:S01]  /*9850*/  IMAD.MOV.U32 R64, RZ, RZ, R55 ;  /* 0x000000ffff407224 */ /* 0x000fe200078e0037 */
[----:B------:R-:W-:Y:S01]  /*9860*/  PRMT R21, R62, 0x7610, R21 ;  /* 0x000076103e157816 */ /* 0x000fe20000000015 */
        /* <DEDUP_REMOVED lines=8> */
[----:B------:R-:W-:Y:S01]  /*98f0*/  IMAD.U32 R20, RZ, RZ, UR61 ;  /* 0x0000003dff147e24 */ /* 0x000fe2000f8e00ff */
[----:B------:R-:W-:Y:S01]  /*9900*/  PRMT R77, R63, 0x7610, R77 ;  /* 0x000076103f4d7816 */ /* 0x000fe2000000004d */
[----:B------:R-:W-:Y:S01]  /*9910*/  IMAD.MOV.U32 R62, RZ, RZ, R53 ;  /* 0x000000ffff3e7224 */ /* 0x000fe200078e0035 */
[----:B------:R-:W0:Y:S01]  /*9920*/  SYNCS.PHASECHK.TRANS64.TRYWAIT P0, [UR39+0x30800], R60 ;  /* 0x0308003cff0075a7 */ /* 0x000e220008000167 */
        /* <DEDUP_REMOVED lines=15> */
[----:B------:R-:W-:-:S02]  /*9a20*/  IMAD.MOV.U32 R62, RZ, RZ, R56 ;  /* 0x000000ffff3e7224 */ /* 0x000fc400078e0038 */
[----:B------:R-:W-:Y:S01]  /*9a30*/  IMAD.MOV.U32 R63, RZ, RZ, R57 ;  /* 0x000000ffff3f7224 */ /* 0x000fe200078e0039 */
[----:B0-----:R-:W-:Y:S06]  /*9a40*/  @!P0 BRA `(.L_x_5191) ;  /* 0x000001b8006c8947 */ /* 0x001fec0003800000 */
.L_x_5502:
[----:B------:R-:W-:Y:S01]  /*9a50*/  BSSY B1, `(.L_x_5192) ;  /* 0x000014b000017945 */ /* 0x000fe20003800000 */
[----:B------:R-:W-:Y:S02]  /*9a60*/  PRMT R96, R62, 0x7610, R96 ;  /* 0x000076103e607816 */ /* 0x000fe40000000060 */
[----:B------:R-:W-:Y:S01]  /*9a70*/  PRMT R97, R63, 0x7610, R97 ;  /* 0x000076103f617816 */ /* 0x000fe20000000061 */
[----:B------:R-:W-:Y:S06]  /*9a80*/  @P1 BRA `(.L_x_5193) ;  /* 0x00000014001c1947 */ /* 0x000fec0003800000 */
[----:B------:R-:W1:Y:S01]  /*9a90*/  LDC R98, c[0x0][0x3f4] ;  /* 0x0000fd00ff627b82 */ /* 0x000e620000000800 */
[C---:B0-----:R-:W-:Y:S01]  /*9aa0*/  VIADD R61, R17.reuse, 0x20 ;  /* 0x00000020113d7836 */ /* 0x041fe20000000000 */
[----:B------:R-:W-:Y:S01]  /*9ab0*/  BSSY B2, `(.L_x_5194) ;  /* 0x0000071000027945 */ /* 0x000fe20003800000 */
[C---:B------:R-:W-:Y:S01]  /*9ac0*/  VIADD R63, R17.reuse, 0x40 ;  /* 0x00000040113f7836 */ /* 0x040fe20000000000 */
[-C--:B-1----:R-:W-:Y:S02]  /*9ad0*/  ISETP.GE.AND P0, PT, R17, R98.reuse, PT ;  /* 0x000000621100720c */ /* 0x082fe40003f06270 */
[-C--:B------:R-:W-:Y:S02]  /*9ae0*/  ISETP.GE.AND P1, PT, R61, R98.reuse, PT ;  /* 0x000000623d00720c */ /* 0x080fe40003f26270 */
[----:B------:R-:W-:-:S09]  /*9af0*/  ISETP.GE.AND P2, PT, R63, R98, PT ;  /* 0x000000623f00720c */ /* 0x000fd20003f46270 */
[----:B------:R-:W-:Y:S05]  /*9b00*/  @P0 BRA `(.L_x_5195) ;  /* 0x0000000400ac0947 */ /* 0x000fea0003800000 */
[----:B------:R-:W-:Y:S02]  /*9b10*/  LEA.HI R60, R98, R219, RZ, 0x1d ;  /* 0x000000db623c7211 */ /* 0x000fe400078fe8ff */
[----:B------:R-:W-:Y:S02]  /*9b20*/  LOP3.LUT R61, R214, 0x38, R17, 0xf8, !PT ;  /* 0x00000038d63d7812 */ /* 0x000fe400078ef811 */
[----:B------:R-:W-:Y:S02]  /*9b30*/  SHF.R.S32.HI R63, RZ, 0x1f, R60 ;  /* 0x0000001fff3f7819 */ /* 0x000fe4000001143c */
[----:B------:R-:W-:Y:S02]  /*9b40*/  SHF.R.U64 R120, R36, 0x10, R37 ;  /* 0x0000001024787819 */ /* 0x000fe40000001225 */
[----:B------:R-:W-:Y:S01]  /*9b50*/  LEA.HI R62, R63, R60, RZ, 0x3 ;  /* 0x0000003c3f3e7211 */ /* 0x000fe200078f18ff */
[----:B------:R-:W-:Y:S01]  /*9b60*/  IMAD.SHL.U32 R63, R60, 0x8, RZ ;  /* 0x000000083c3f7824 */ /* 0x000fe200078e00ff */
[----:B------:R-:W-:-:S02]  /*9b70*/  LOP3.LUT R60, R61, R216, RZ, 0x3c, !PT ;  /* 0x000000d83d3c7212 */ /* 0x000fc400078e3cff */
[----:B------:R-:W-:Y:S01]  /*9b80*/  SHF.R.U64 R24, R24, 0x10, R25 ;  /* 0x0000001018187819 */ /* 0x000fe20000001219 */
[----:B------:R-:W-:Y:S01]  /*9b90*/  IMAD.SHL.U32 R62, R62, 0x400, RZ ;  /* 0x000004003e3e7824 */ /* 0x000fe200078e00ff */
[----:B------:R-:W-:Y:S01]  /*9ba0*/  LOP3.LUT R63, R214, 0x38, R63, 0xf8, !PT ;  /* 0x00000038d63f7812 */ /* 0x000fe200078ef83f */
[----:B------:R-:W-:Y:S01]  /*9bb0*/  IMAD R60, R215, 0x200, R60 ;  /* 0x00000200d73c7824 */ /* 0x000fe200078e023c */
[----:B------:R-:W-:Y:S02]  /*9bc0*/  SHF.R.U64 R36, R38, 0x10, R39 ;  /* 0x0000001026247819 */ /* 0x000fe40000001227 */
[----:B------:R-:W-:Y:S02]  /*9bd0*/  LOP3.LUT R62, R62, 0x7fffe000, RZ, 0xc0, !PT ;  /* 0x7fffe0003e3e7812 */ /* 0x000fe400078ec0ff */
[----:B------:R-:W-:Y:S02]  /*9be0*/  LOP3.LUT R63, R63, R216, RZ, 0x3c, !PT ;  /* 0x000000d83f3f7212 */ /* 0x000fe400078e3cff */
[----:B------:R-:W-:Y:S01]  /*9bf0*/  LEA R107, R60, UR39, 0x1 ;  /* 0x000000273c6b7c11 */ /* 0x000fe2000f8e08ff */
[----:B------:R-:W-:Y:S01]  /*9c00*/  IMAD R62, R215, 0x200, R62 ;  /* 0x00000200d73e7824 */ /* 0x000fe200078e023e */
[----:B------:R-:W-:-:S02]  /*9c10*/  SHF.R.U32.HI R25, RZ, 0x10, R25 ;  /* 0x00000010ff197819 */ /* 0x000fc40000011619 */
[----:B------:R-:W-:Y:S01]  /*9c20*/  SHF.R.U64 R118, R26, 0x10, R27 ;  /* 0x000000101a767819 */ /* 0x000fe2000000121b */
[----:B------:R-:W-:Y:S01]  /*9c30*/  IMAD.IADD R108, R62, 0x1, R63 ;  /* 0x000000013e6c7824 */ /* 0x000fe200078e023f */
[----:B------:R-:W-:Y:S01]  /*9c40*/  PRMT R111, R111, 0x5410, R120 ;  /* 0x000054106f6f7816 */ /* 0x000fe20000000078 */
[----:B------:R-:W0:Y:S01]  /*9c50*/  LDS.128 R60, [R107+0x12400] ;  /* 0x012400006b3c7984 */ /* 0x000e220000000c00 */
[----:B------:R-:W-:Y:S02]  /*9c60*/  PRMT R115, R115, 0x5410, R24 ;  /* 0x0000541073737816 */ /* 0x000fe40000000018 */
[----:B------:R-:W-:Y:S02]  /*9c70*/  LEA R108, R108, UR39, 0x1 ;  /* 0x000000276c6c7c11 */ /* 0x000fe4000f8e08ff */
[----:B------:R-:W-:Y:S01]  /*9c80*/  SHF.R.U32.HI R39, RZ, 0x10, R39 ;  /* 0x00000010ff277819 */ /* 0x000fe20000011627 */
[----:B------:R-:W-:Y:S01]  /*9c90*/  IMAD.U32 R119, R115, 0x10000, RZ ;  /* 0x0001000073777824 */ /* 0x000fe200078e00ff */
[----:B------:R-:W-:Y:S01]  /*9ca0*/  SHF.R.U32.HI R27, RZ, 0x10, R27 ;  /* 0x00000010ff1b7819 */ /* 0x000fe2000001161b */
[----:B------:R-:W1:Y:S01]  /*9cb0*/  LDS.128 R64, [R108+0x12400] ;  /* 0x012400006c407984 */ /* 0x000e620000000c00 */
[----:B------:R-:W-:-:S02]  /*9cc0*/  SHF.R.U32.HI R37, RZ, 0x10, R37 ;  /* 0x00000010ff257819 */ /* 0x000fc40000011625 */
[----:B------:R-:W-:Y:S02]  /*9cd0*/  PRMT R116, R116, 0x5410, R25 ;  /* 0x0000541074747816 */ /* 0x000fe40000000019 */
[----:B------:R-:W-:Y:S01]  /*9ce0*/  PRMT R118, R113, 0x5410, R118 ;  /* 0x0000541071767816 */ /* 0x000fe20000000076 */
[----:B------:R-:W-:Y:S01]  /*9cf0*/  IMAD.U32 R113, R111, 0x10000, RZ ;  /* 0x000100006f717824 */ /* 0x000fe200078e00ff */
[----:B------:R-:W-:Y:S02]  /*9d00*/  PRMT R117, R109, 0x5410, R36 ;  /* 0x000054106d757816 */ /* 0x000fe40000000024 */
[----:B------:R-:W-:Y:S02]  /*9d10*/  PRMT R110, R110, 0x5410, R39 ;  /* 0x000054106e6e7816 */ /* 0x000fe40000000027 */
[----:B------:R-:W-:Y:S02]  /*9d20*/  PRMT R114, R114, 0x5410, R27 ;  /* 0x0000541072727816 */ /* 0x000fe4000000001b */
[----:B------:R-:W-:-:S03]  /*9d30*/  PRMT R112, R112, 0x5410, R37 ;  /* 0x0000541070707816 */ /* 0x000fc60000000025 */
[----:B------:R-:W-:Y:S02]  /*9d40*/  IMAD.U32 R120, R114, 0x10000, RZ ;  /* 0x0001000072787824 */ /* 0x000fe400078e00ff */
        /* <DEDUP_REMOVED lines=14> */
[----:B------:R-:W-:-:S02]  /*9e30*/  IMAD.U32 R109, R67, 0x10000, RZ ;  /* 0x00010000436d7824 */ /* 0x000fc400078e00ff */
[C---:B------:R-:W-:Y:S01]  /*9e40*/  FMUL.FTZ R121, R38.reuse, R119 ;  /* 0x0000007726797220 */ /* 0x040fe20000410000 */
[----:B------:R-:W-:Y:S01]  /*9e50*/  LOP3.LUT R66, R67, 0xffff0000, RZ, 0xc0, !PT ;  /* 0xffff000043427812 */ /* 0x000fe200078ec0ff */
[-C--:B------:R-:W-:Y:S01]  /*9e60*/  FMUL.FTZ R123, R38, R113.reuse ;  /* 0x00000071267b7220 */ /* 0x080fe20000410000 */
[----:B------:R-:W-:Y:S02]  /*9e70*/  IMAD.U32 R67, R116, 0x10000, RZ ;  /* 0x0001000074437824 */ /* 0x000fe400078e00ff */
[----:B------:R-:W-:Y:S01]  /*9e80*/  FFMA.FTZ R121, R24, R113, -R121 ;  /* 0x0000007118797223 */ /* 0x000fe20000010879 */
[----:B------:R-:W-:Y:S02]  /*9e90*/  IMAD.U32 R38, R112, 0x10000, RZ ;  /* 0x0001000070267824 */ /* 0x000fe400078e00ff */
[----:B------:R-:W-:Y:S01]  /*9ea0*/  FFMA.FTZ R123, R24, R119, R123 ;  /* 0x00000077187b7223 */ /* 0x000fe2000001007b */
[----:B------:R-:W-:Y:S01]  /*9eb0*/  FMUL.FTZ R113, R61, R67 ;  /* 0x000000433d717220 */ /* 0x000fe20000410000 */
[----:B------:R-:W-:-:S02]  /*9ec0*/  IMAD.U32 R24, R110, 0x10000, RZ ;  /* 0x000100006e187824 */ /* 0x000fc400078e00ff */
[----:B------:R-:W-:Y:S01]  /*9ed0*/  FMUL.FTZ R122, R109, R120 ;  /* 0x000000786d7a7220 */ /* 0x000fe20000410000 */
[-C--:B------:R-:W-:Y:S01]  /*9ee0*/  FMUL.FTZ R61, R61, R38.reuse ;  /* 0x000000263d3d7220 */ /* 0x080fe20000410000 */
[C---:B------:R-:W-:Y:S01]  /*9ef0*/  FFMA.FTZ R113, R26.reuse, R38, -R113 ;  /* 0x000000261a717223 */ /* 0x040fe20000010871 */
        /* <DEDUP_REMOVED lines=11> */
[C---:B------:R-:W-:Y:S01]  /*9fb0*/  FFMA.FTZ R112, R25.reuse, R24, -R26 ;  /* 0x0000001819707223 */ /* 0x040fe2000001081a */
        /* <DEDUP_REMOVED lines=14> */
[CC--:B------:R-:W-:Y:S01]  /*a0a0*/  FMUL.FTZ R27, R65.reuse, R118.reuse ;  /* 0x00000076411b7220 */ /* 0x0c0fe20000410000 */
[----:B------:R-:W-:Y:S01]  /*a0b0*/  FMUL.FTZ R39, R66, R37 ;  /* 0x0000002542277220 */ /* 0x000fe20000410000 */
[----:B------:R-:W-:Y:S01]  /*a0c0*/  FMUL.FTZ R65, R65, R117 ;  /* 0x0000007541417220 */ /* 0x000fe20000410000 */
[----:B------:R-:W-:Y:S01]  /*a0d0*/  F2FP.BF16.F32.PACK_AB R24, R112, R121 ;  /* 0x000000797018723e */ /* 0x000fe200000010ff */
        /* <DEDUP_REMOVED lines=10> */
[----:B------:R0:W-:Y:S01]  /*a180*/  STS.128 [R107+0x12400], R24 ;  /* 0x012400186b007388 */ /* 0x0001e20000000c00 */
[----:B------:R-:W-:Y:S02]  /*a190*/  F2FP.BF16.F32.PACK_AB R38, R65, R60 ;  /* 0x0000003c4126723e */ /* 0x000fe400000010ff */
[----:B------:R-:W-:-:S05]  /*a1a0*/  F2FP.BF16.F32.PACK_AB R39, R66, R109 ;  /* 0x0000006d4227723e */ /* 0x000fca00000010ff */
[----:B------:R0:W-:Y:S02]  /*a1b0*/  STS.128 [R108+0x12400], R36 ;  /* 0x012400246c007388 */ /* 0x0001e40000000c00 */
.L_x_5195:
[----:B------:R-:W-:Y:S05]  /*a1c0*/  BSYNC B2 ;  /* 0x0000000000027941 */ /* 0x000fea0003800000 */
.L_x_5194:
[----:B------:R-:W-:Y:S04]  /*a1d0*/  BSSY B2, `(.L_x_5196) ;  /* 0x000006a000027945 */ /* 0x000fe80003800000 */
[----:B------:R-:W-:Y:S05]  /*a1e0*/  @P1 BRA `(.L_x_5197) ;  /* 0x0000000400a01947 */ /* 0x000fea0003800000 */
[----:B0-----:R-:W2:Y:S01]  /*a1f0*/  LDL R107, [R1+0x2d8] ;  /* 0x0002d800016b7983 */ /* 0x001ea20000100800 */
[----:B------:R-:W-:Y:S02]  /*a200*/  LEA.HI R24, R98, R220, RZ, 0x1d ;  /* 0x000000dc62187211 */ /* 0x000fe400078fe8ff */
[----:B------:R-:W-:Y:S02]  /*a210*/  SHF.R.U64 R62, R40, 0x10, R41 ;  /* 0x00000010283e7819 */ /* 0x000fe40000001229 */
[----:B------:R-:W-:Y:S02]  /*a220*/  SHF.R.S32.HI R25, RZ, 0x1f, R24 ;  /* 0x0000001fff197819 */ /* 0x000fe40000011418 */
[--C-:B------:R-:W-:Y:S02]  /*a230*/  SHF.R.U64 R40, R28, 0x10, R29.reuse ;  /* 0x000000101c287819 */ /* 0x100fe4000000121d */
[----:B------:R-:W-:Y:S01]  /*a240*/  LEA.HI R26, R25, R24, RZ, 0x3 ;  /* 0x00000018191a7211 */ /* 0x000fe200078f18ff */
[----:B------:R-:W-:Y:S01]  /*a250*/  IMAD.SHL.U32 R25, R24, 0x8, RZ ;  /* 0x0000000818197824 */ /* 0x000fe200078e00ff */
[----:B------:R-:W-:-:S02]  /*a260*/  SHF.R.U32.HI R29, RZ, 0x10, R29 ;  /* 0x00000010ff1d7819 */ /* 0x000fc4000001161d */
[----:B------:R-:W-:Y:S01]  /*a270*/  PRMT R101, R101, 0x5410, R62 ;  /* 0x0000541065657816 */ /* 0x000fe2000000003e */
[----:B------:R-:W-:Y:S01]  /*a280*/  IMAD.SHL.U32 R26, R26, 0x400, RZ ;  /* 0x000004001a1a7824 */ /* 0x000fe200078e00ff */
[----:B------:R-:W-:Y:S02]  /*a290*/  LOP3.LUT R25, R214, 0x38, R25, 0xf8, !PT ;  /* 0x00000038d6197812 */ /* 0x000fe400078ef819 */
[----:B------:R-:W-:Y:S01]  /*a2a0*/  PRMT R105, R105, 0x5410, R40 ;  /* 0x0000541069697816 */ /* 0x000fe20000000028 */
[----:B------:R-:W-:Y:S01]  /*a2b0*/  IMAD.U32 R61, R101, 0x10000, RZ ;  /* 0x00010000653d7824 */ /* 0x000fe200078e00ff */
[----:B------:R-:W-:Y:S02]  /*a2c0*/  LOP3.LUT R26, R26, 0x7fffe000, RZ, 0xc0, !PT ;  /* 0x7fffe0001a1a7812 */ /* 0x000fe400078ec0ff */
[----:B------:R-:W-:Y:S01]  /*a2d0*/  LOP3.LUT R25, R25, R216, RZ, 0x3c, !PT ;  /* 0x000000d819197212 */ /* 0x000fe200078e3cff */
[----:B------:R-:W-:Y:S01]  /*a2e0*/  IMAD.U32 R63, R105, 0x10000, RZ ;  /* 0x00010000693f7824 */ /* 0x000fe200078e00ff */
[----:B------:R-:W-:Y:S01]  /*a2f0*/  SHF.R.U32.HI R41, RZ, 0x10, R41 ;  /* 0x00000010ff297819 */ /* 0x000fe20000011629 */
[----:B------:R-:W-:Y:S01]  /*a300*/  IMAD R26, R215, 0x200, R26 ;  /* 0x00000200d71a7824 */ /* 0x000fe200078e021a */
[----:B------:R-:W-:-:S02]  /*a310*/  SHF.R.U64 R28, R30, 0x10, R31 ;  /* 0x000000101e1c7819 */ /* 0x000fc4000000121f */
[----:B------:R-:W-:Y:S01]  /*a320*/  PRMT R106, R106, 0x5410, R29 ;  /* 0x000054106a6a7816 */ /* 0x000fe2000000001d */
[----:B------:R-:W-:Y:S01]  /*a330*/  IMAD.IADD R60, R26, 0x1, R25 ;  /* 0x000000011a3c7824 */ /* 0x000fe200078e0219 */
[----:B------:R-:W-:Y:S02]  /*a340*/  SHF.R.U64 R42, R42, 0x10, R43 ;  /* 0x000000102a2a7819 */ /* 0x000fe4000000122b */
[----:B------:R-:W-:Y:S01]  /*a350*/  SHF.R.U32.HI R31, RZ, 0x10, R31 ;  /* 0x00000010ff1f7819 */ /* 0x000fe2000001161f */
[----:B------:R-:W-:Y:S01]  /*a360*/  IMAD.U32 R62, R106, 0x10000, RZ ;  /* 0x000100006a3e7824 */ /* 0x000fe200078e00ff */
[----:B------:R-:W-:Y:S02]  /*a370*/  LEA R60, R60, UR39, 0x1 ;  /* 0x000000273c3c7c11 */ /* 0x000fe4000f8e08ff */
[----:B------:R-:W-:Y:S02]  /*a380*/  SHF.R.U32.HI R43, RZ, 0x10, R43 ;  /* 0x00000010ff2b7819 */ /* 0x000fe4000001162b */
[----:B------:R-:W-:Y:S01]  /*a390*/  PRMT R102, R102, 0x5410, R41 ;  /* 0x0000541066667816 */ /* 0x000fe20000000029 */
[----:B------:R-:W0:Y:S01]  /*a3a0*/  LDS.128 R36, [R60+0x12400] ;  /* 0x012400003c247984 */ /* 0x000e220000000c00 */
[----:B------:R-:W-:-:S02]  /*a3b0*/  PRMT R103, R103, 0x5410, R28 ;  /* 0x0000541067677816 */ /* 0x000fc4000000001c */
[----:B------:R-:W-:Y:S02]  /*a3c0*/  PRMT R104, R104, 0x5410, R31 ;  /* 0x0000541068687816 */ /* 0x000fe4000000001f */
[----:B------:R-:W-:Y:S02]  /*a3d0*/  PRMT R100, R100, 0x5410, R43 ;  /* 0x0000541064647816 */ /* 0x000fe4000000002b */
[----:B------:R-:W-:Y:S01]  /*a3e0*/  LOP3.LUT R105, R105, 0xffff0000, RZ, 0xc0, !PT ;  /* 0xffff000069697812 */ /* 0x000fe200078ec0ff */
[----:B------:R-:W-:Y:S01]  /*a3f0*/  IMAD.U32 R64, R104, 0x10000, RZ ;  /* 0x0001000068407824 */ /* 0x000fe200078e00ff */
[----:B------:R-:W-:Y:S02]  /*a400*/  LOP3.LUT R101, R101, 0xffff0000, RZ, 0xc0, !PT ;  /* 0xffff000065657812 */ /* 0x000fe400078ec0ff */
[----:B------:R-:W-:Y:S02]  /*a410*/  LOP3.LUT R106, R106, 0xffff0000, RZ, 0xc0, !PT ;  /* 0xffff00006a6a7812 */ /* 0x000fe400078ec0ff */
[----:B------:R-:W-:-:S02]  /*a420*/  PRMT R99, R99, 0x5410, R42 ;  /* 0x0000541063637816 */ /* 0x000fc4000000002a */
[----:B------:R-:W-:Y:S01]  /*a430*/  LOP3.LUT R104, R104, 0xffff0000, RZ, 0xc0, !PT ;  /* 0xffff000068687812 */ /* 0x000fe200078ec0ff */
[C---:B0-----:R-:W-:Y:S01]  /*a440*/  IMAD.U32 R40, R36.reuse, 0x10000, RZ ;  /* 0x0001000024287824 */ /* 0x041fe200078e00ff */
[----:B------:R-:W-:Y:S01]  /*a450*/  LOP3.LUT R36, R36, 0xffff0000, RZ, 0xc0, !PT ;  /* 0xffff000024247812 */ /* 0x000fe200078ec0ff */
[C---:B------:R-:W-:Y:S01]  /*a460*/  IMAD.U32 R41, R37.reuse, 0x10000, RZ ;  /* 0x0001000025297824 */ /* 0x040fe200078e00ff */
[----:B------:R-:W-:Y:S01]  /*a470*/  LOP3.LUT R37, R37, 0xffff0000, RZ, 0xc0, !PT ;  /* 0xffff000025257812 */ /* 0x000fe200078ec0ff */
[C---:B------:R-:W-:Y:S01]  /*a480*/  FMUL.FTZ R65, R40.reuse, R63 ;  /* 0x0000003f28417220 */ /* 0x040fe20000410000 */
[----:B------:R-:W-:Y:S01]  /*a490*/  FMUL.FTZ R67, R40, R61 ;  /* 0x0000003d28437220 */ /* 0x000fe20000410000 */
[C---:B------:R-:W-:Y:S02]  /*a4a0*/  IMAD.U32 R40, R102.reuse, 0x10000, RZ ;  /* 0x0001000066287824 */ /* 0x040fe400078e00ff */
[----:B------:R-:W-:Y:S01]  /*a4b0*/  FMUL.FTZ R66, R41, R62 ;  /* 0x0000003e29427220 */ /* 0x000fe20000410000 */
[----:B------:R-:W-:Y:S01]  /*a4c0*/  IMAD.U32 R43, R39, 0x10000, RZ ;  /* 0x00010000272b7824 */ /* 0x000fe200078e00ff */
[----:B------:R-:W-:Y:S01]  /*a4d0*/  LOP3.LUT R102, R102, 0xffff0000, RZ, 0xc0, !PT ;  /* 0xffff000066667812 */ /* 0x000fe200078ec0ff */
[----:B------:R-:W-:Y:S01]  /*a4e0*/  FMUL.FTZ R108, R41, R40 ;  /* 0x00000028296c7220 */ /* 0x000fe20000410000 */
[----:B------:R-:W-:Y:S01]  /*a4f0*/  FMUL.FTZ R41, R36, R101 ;  /* 0x0000006524297220 */ /* 0x000fe20000410000 */
[C---:B------:R-:W-:Y:S01]  /*a500*/  IMAD.U32 R42, R38.reuse, 0x10000, RZ ;  /* 0x00010000262a7824 */ /* 0x040fe200078e00ff */
[----:B------:R-:W-:-:S02]  /*a510*/  LOP3.LUT R38, R38, 0xffff0000, RZ, 0xc0, !PT ;  /* 0xffff000026267812 */ /* 0x000fc400078ec0ff */
[----:B------:R-:W-:Y:S01]  /*a520*/  LOP3.LUT R39, R39, 0xffff0000, RZ, 0xc0, !PT ;  /* 0xffff000027277812 */ /* 0x000fe200078ec0ff */
[----:B--2---:R-:W0:Y:S02]  /*a530*/  LDS.128 R24, [R107] ;  /* 0x000000006b187984 */ /* 0x004e240000000c00 */
[C---:B0-----:R-:W-:Y:S01]  /*a540*/  IMAD.U32 R28, R24.reuse, 0x10000, RZ ;  /* 0x00010000181c7824 */ /* 0x041fe200078e00ff */
[----:B------:R-:W-:Y:S01]  /*a550*/  LOP3.LUT R24, R24, 0xffff0000, RZ, 0xc0, !PT ;  /* 0xffff000018187812 */ /* 0x000fe200078ec0ff */
[C---:B------:R-:W-:Y:S01]  /*a560*/  IMAD.U32 R29, R25.reuse, 0x10000, RZ ;  /* 0x00010000191d7824 */ /* 0x040fe200078e00ff */
[----:B------:R-:W-:Y:S01]  /*a570*/  LOP3.LUT R25, R25, 0xffff0000, RZ, 0xc0, !PT ;  /* 0xffff000019197812 */ /* 0x000fe200078ec0ff */
[C---:B------:R-:W-:Y:S01]  /*a580*/  FFMA.FTZ R65, R28.reuse, R61, -R65 ;  /* 0x0000003d1c417223 */ /* 0x040fe20000010841 */
[----:B------:R-:W-:Y:S01]  /*a590*/  FFMA.FTZ R67, R28, R63, R67 ;  /* 0x0000003f1c437223 */ /* 0x000fe20000010043 */
[----:B------:R-:W-:Y:S02]  /*a5a0*/  IMAD.U32 R28, R100, 0x10000, RZ ;  /* 0x00010000641c7824 */ /* 0x000fe400078e00ff */
[----:B------:R-:W-:Y:S01]  /*a5b0*/  FFMA.FTZ R66, R29, R40, -R66 ;  /* 0x000000281d427223 */ /* 0x000fe20000010842 */
[----:B------:R-:W-:Y:S01]  /*a5c0*/  FMUL.FTZ R40, R43, R64 ;  /* 0x000000402b287220 */ /* 0x000fe20000410000 */
[----:B------:R-:W-:-:S02]  /*a5d0*/  IMAD.U32 R31, R27, 0x10000, RZ ;  /* 0x000100001b1f7824 */ /* 0x000fc400078e00ff */
[----:B------:R-:W-:Y:S01]  /*a5e0*/  FMUL.FTZ R43, R43, R28 ;  /* 0x0000001c2b2b7220 */ /* 0x000fe20000410000 */
[----:B------:R-:W-:Y:S01]  /*a5f0*/  FFMA.FTZ R108, R29, R62, R108 ;  /* 0x0000003e1d6c7223 */ /* 0x000fe2000001006c */
[----:B------:R-:W-:Y:S01]  /*a600*/  FMUL.FTZ R29, R36, R105 ;  /* 0x00000069241d7220 */ /* 0x000fe20000410000 */
[C---:B------:R-:W-:Y:S01]  /*a610*/  FFMA.FTZ R61, R31.reuse, R28, -R40 ;  /* 0x0000001c1f3d7223 */ /* 0x040fe20000010828 */
[----:B------:R-:W-:Y:S01]  /*a620*/  FFMA.FTZ R64, R31, R64, R43 ;  /* 0x000000401f407223 */ /* 0x000fe2000001002b */
[----:B------:R-:W-:Y:S02]  /*a630*/  IMAD.U32 R31, R103, 0x10000, RZ ;  /* 0x00010000671f7824 */ /* 0x000fe400078e00ff */
[----:B------:R-:W-:Y:S01]  /*a640*/  FFMA.FTZ R28, R24, R101, -R29 ;  /* 0x00000065181c7223 */ /* 0x000fe2000001081d */
[C---:B------:R-:W-:Y:S01]  /*a650*/  FMUL.FTZ R40, R37.reuse, R106 ;  /* 0x0000006a25287220 */ /* 0x040fe20000410000 */
[----:B------:R-:W-:Y:S01]  /*a660*/  FMUL.FTZ R43, R37, R102 ;  /* 0x00000066252b7220 */ /* 0x000fe20000410000 */
[----:B------:R-:W-:-:S02]  /*a670*/  IMAD.U32 R29, R99, 0x10000, RZ ;  /* 0x00010000631d7824 */ /* 0x000fc400078e00ff */
[----:B------:R-:W-:Y:S01]  /*a680*/  FFMA.FTZ R36, R24, R105, R41 ;  /* 0x0000006918247223 */ /* 0x000fe20000010029 */
[----:B------:R-:W-:Y:S02]  /*a690*/  IMAD.U32 R30, R26, 0x10000, RZ ;  /* 0x000100001a1e7824 */ /* 0x000fe400078e00ff */
[C---:B------:R-:W-:Y:S01]  /*a6a0*/  FMUL.FTZ R41, R42.reuse, R31 ;  /* 0x0000001f2a297220 */ /* 0x040fe20000410000 */
[C---:B------:R-:W-:Y:S01]  /*a6b0*/  FFMA.FTZ R37, R25.reuse, R102, -R40 ;  /* 0x0000006619257223 */ /* 0x040fe20000010828 */
[----:B------:R-:W-:Y:S01]  /*a6c0*/  FFMA.FTZ R43, R25, R106, R43 ;  /* 0x0000006a192b7223 */ /* 0x000fe2000001002b */
        /* <DEDUP_REMOVED lines=11> */
[----:B------:R-:W-:Y:S01]  /*a780*/  FMUL.FTZ R39, R39, R100 ;  /* 0x0000006427277220 */ /* 0x000fe20000410000 */
[C---:B------:R-:W-:Y:S01]  /*a790*/  FFMA.FTZ R38, R26.reuse, R99, -R25 ;  /* 0x000000631a267223 */ /* 0x040fe20000010819 */
[----:B------:R-:W-:Y:S01]  /*a7a0*/  F2FP.BF16.F32.PACK_AB R25, R37, R66 ;  /* 0x000000422519723e */ /* 0x000fe200000010ff */
        /* <DEDUP_REMOVED lines=12> */
.L_x_5197:
[----:B------:R-:W-:Y:S05]  /*a870*/  BSYNC B2 ;  /* 0x0000000000027941 */ /* 0x000fea0003800000 */
.L_x_5196:
[----:B------:R-:W-:Y:S05]  /*a880*/  @P2 BRA `(.L_x_5193) ;  /* 0x00000004009c2947 */ /* 0x000fea0003800000 */
[----:B------:R-:W-:Y:S02]  /*a890*/  LEA.HI R98, R98, R221, RZ, 0x1d ;  /* 0x000000dd62627211 */ /* 0x000fe400078fe8ff */
[----:B0-----:R-:W-:Y:S02]  /*a8a0*/  SHF.R.U64 R37, R32, 0x10, R33 ;  /* 0x0000001020257819 */ /* 0x001fe40000001221 */
[----:B-1----:R-:W-:Y:S02]  /*a8b0*/  SHF.R.S32.HI R25, RZ, 0x1f, R98 ;  /* 0x0000001fff197819 */ /* 0x002fe40000011462 */
[----:B------:R-:W-:Y:S02]  /*a8c0*/  SHF.R.U64 R41, R44, 0x10, R45 ;  /* 0x000000102c297819 */ /* 0x000fe4000000122d */
[----:B------:R-:W-:Y:S01]  /*a8d0*/  LEA.HI R24, R25, R98, RZ, 0x3 ;  /* 0x0000006219187211 */ /* 0x000fe200078f18ff */
[----:B------:R-:W-:Y:S01]  /*a8e0*/  IMAD.SHL.U32 R25, R98, 0x8, RZ ;  /* 0x0000000862197824 */ /* 0x000fe200078e00ff */
[----:B------:R-:W-:-:S02]  /*a8f0*/  PRMT R88, R88, 0x5410, R37 ;  /* 0x0000541058587816 */ /* 0x000fc40000000025 */
[----:B------:R-:W-:Y:S01]  /*a900*/  SHF.R.U32.HI R32, RZ, 0x10, R33 ;  /* 0x00000010ff207819 */ /* 0x000fe20000011621 */
[----:B------:R-:W-:Y:S01]  /*a910*/  IMAD.SHL.U32 R24, R24, 0x400, RZ ;  /* 0x0000040018187824 */ /* 0x000fe200078e00ff */
[----:B------:R-:W-:Y:S01]  /*a920*/  LOP3.LUT R25, R214, 0x38, R25, 0xf8, !PT ;  /* 0x00000038d6197812 */ /* 0x000fe200078ef819 */
[----:B------:R-:W-:Y:S01]  /*a930*/  IMAD.U32 R42, R88, 0x10000, RZ ;  /* 0x00010000582a7824 */ /* 0x000fe200078e00ff */
[----:B------:R-:W-:Y:S02]  /*a940*/  PRMT R84, R84, 0x5410, R41 ;  /* 0x0000541054547816 */ /* 0x000fe40000000029 */
[----:B------:R-:W-:Y:S02]  /*a950*/  LOP3.LUT R24, R24, 0x7fffe000, RZ, 0xc0, !PT ;  /* 0x7fffe00018187812 */ /* 0x000fe400078ec0ff */
[----:B------:R-:W-:Y:S01]  /*a960*/  LOP3.LUT R25, R25, R216, RZ, 0x3c, !PT ;  /* 0x000000d819197212 */ /* 0x000fe200078e3cff */
[----:B------:R-:W-:Y:S01]  /*a970*/  IMAD.U32 R41, R84, 0x10000, RZ ;  /* 0x0001000054297824 */ /* 0x000fe200078e00ff */
[----:B------:R-:W-:Y:S01]  /*a980*/  SHF.R.U64 R33, R34, 0x10, R35 ;  /* 0x0000001022217819 */ /* 0x000fe20000001223 */
[----:B------:R-:W-:Y:S01]  /*a990*/  IMAD R24, R215, 0x200, R24 ;  /* 0x00000200d7187824 */ /* 0x000fe200078e0218 */
[----:B------:R-:W-:-:S02]  /*a9a0*/  SHF.R.U32.HI R44, RZ, 0x10, R45 ;  /* 0x00000010ff2c7819 */ /* 0x000fc4000001162d */
[----:B------:R-:W-:Y:S01]  /*a9b0*/  SHF.R.U64 R39, R46, 0x10, R47 ;  /* 0x000000102e277819 */ /* 0x000fe2000000122f */
[----:B------:R-:W-:Y:S01]  /*a9c0*/  IMAD.IADD R28, R24, 0x1, R25 ;  /* 0x00000001181c7824 */ /* 0x000fe200078e0219 */
[----:B------:R-:W-:Y:S01]  /*a9d0*/  SHF.R.U32.HI R34, RZ, 0x10, R35 ;  /* 0x00000010ff227819 */ /* 0x000fe20000011623 */
[----:B------:R-:W0:Y:S01]  /*a9e0*/  LDS.128 R24, [R236] ;  /* 0x00000000ec187984 */ /* 0x000e220000000c00 */
[----:B------:R-:W-:Y:S02]  /*a9f0*/  PRMT R89, R89, 0x5410, R32 ;  /* 0x0000541059597816 */ /* 0x000fe40000000020 */
[----:B------:R-:W-:Y:S02]  /*aa00*/  LEA R36, R28, UR39, 0x1 ;  /* 0x000000271c247c11 */ /* 0x000fe4000f8e08ff */
[----:B------:R-:W-:Y:S01]  /*aa10*/  SHF.R.U32.HI R46, RZ, 0x10, R47 ;  /* 0x00000010ff2e7819 */ /* 0x000fe2000001162f */
[----:B------:R-:W-:Y:S01]  /*aa20*/  IMAD.U32 R43, R89, 0x10000, RZ ;  /* 0x00010000592b7824 */ /* 0x000fe200078e00ff */
[----:B------:R-:W-:Y:S01]  /*aa30*/  PRMT R85, R85, 0x5410, R44 ;  /* 0x0000541055557816 */ /* 0x000fe2000000002c */
[----:B------:R-:W1:Y:S01]  /*aa40*/  LDS.128 R28, [R36+0x12400] ;  /* 0x01240000241c7984 */ /* 0x000e620000000c00 */
[----:B------:R-:W-:-:S02]  /*aa50*/  PRMT R87, R87, 0x5410, R34 ;  /* 0x0000541057577816 */ /* 0x000fc40000000022 */
[----:B------:R-:W-:Y:S02]  /*aa60*/  PRMT R83, R83, 0x5410, R46 ;  /* 0x0000541053537816 */ /* 0x000fe4000000002e */
[----:B------:R-:W-:Y:S02]  /*aa70*/  PRMT R86, R86, 0x5410, R33 ;  /* 0x0000541056567816 */ /* 0x000fe40000000021 */
[----:B------:R-:W-:Y:S01]  /*aa80*/  PRMT R82, R82, 0x5410, R39 ;  /* 0x0000541052527816 */ /* 0x000fe20000000027 */
        /* <DEDUP_REMOVED lines=23> */
[C---:B------:R-:W-:Y:S01]  /*ac00*/  FFMA.FTZ R44, R33.reuse, R37, -R44 ;  /* 0x00000025212c7223 */ /* 0x040fe2000001082c */
[----:B------:R-:W-:Y:S01]  /*ac10*/  FMUL.FTZ R42, R40, R41 ;  /* 0x00000029282a7220 */ /* 0x000fe20000410000 */
[----:B------:R-:W-:Y:S01]  /*ac20*/  LOP3.LUT R37, R88, 0xffff0000, RZ, 0xc0, !PT ;  /* 0xffff000058257812 */ /* 0x000fe200078ec0ff */
[-C--:B------:R-:W-:Y:S01]  /*ac30*/  FMUL.FTZ R40, R40, R32.reuse ;  /* 0x0000002028287220 */ /* 0x080fe20000410000 */
[----:B------:R-:W-:Y:S01]  /*ac40*/  FFMA.FTZ R43, R33, R43, R38 ;  /* 0x0000002b212b7223 */ /* 0x000fe20000010026 */
[C---:B------:R-:W-:Y:S01]  /*ac50*/  FFMA.FTZ R60, R35.reuse, R32, -R42 ;  /* 0x00000020233c7223 */ /* 0x040fe2000001082a */
[----:B------:R-:W-:Y:S01]  /*ac60*/  LOP3.LUT R33, R84, 0xffff0000, RZ, 0xc0, !PT ;  /* 0xffff000054217812 */ /* 0x000fe200078ec0ff */
[----:B------:R-:W-:Y:S01]  /*ac70*/  FFMA.FTZ R61, R35, R41, R40 ;  /* 0x00000029233d7223 */ /* 0x000fe20000010028 */
[----:B------:R-:W-:Y:S01]  /*ac80*/  FMUL.FTZ R35, R28, R37 ;  /* 0x000000251c237220 */ /* 0x000fe20000410000 */
[----:B------:R-:W-:Y:S01]  /*ac90*/  LOP3.LUT R38, R89, 0xffff0000, RZ, 0xc0, !PT ;  /* 0xffff000059267812 */ /* 0x000fe200078ec0ff */
[----:B------:R-:W-:Y:S01]  /*aca0*/  IMAD.U32 R39, R30, 0x10000, RZ ;  /* 0x000100001e277824 */ /* 0x000fe200078e00ff */
[----:B------:R-:W-:Y:S01]  /*acb0*/  LOP3.LUT R32, R85, 0xffff0000, RZ, 0xc0, !PT ;  /* 0xffff000055207812 */ /* 0x000fe200078ec0ff */
[-C--:B------:R-:W-:Y:S01]  /*acc0*/  FMUL.FTZ R41, R28, R33.reuse ;  /* 0x000000211c297220 */ /* 0x080fe20000410000 */
[----:B------:R-:W-:Y:S01]  /*acd0*/  FFMA.FTZ R40, R24, R33, -R35 ;  /* 0x0000002118287223 */ /* 0x000fe20000010823 */
[----:B------:R-:W-:-:S02]  /*ace0*/  IMAD.U32 R33, R86, 0x10000, RZ ;  /* 0x0001000056217824 */ /* 0x000fc400078e00ff */
[C---:B------:R-:W-:Y:S01]  /*acf0*/  FMUL.FTZ R46, R29.reuse, R38 ;  /* 0x000000261d2e7220 */ /* 0x040fe20000410000 */
[----:B------:R-:W-:Y:S01]  /*ad00*/  FFMA.FTZ R42, R24, R37, R41 ;  /* 0x00000025182a7223 */ /* 0x000fe20000010029 */
[----:B------:R-:W-:Y:S02]  /*ad10*/  IMAD.U32 R28, R82, 0x10000, RZ ;  /* 0x00010000521c7824 */ /* 0x000fe400078e00ff */
[----:B------:R-:W-:Y:S01]  /*ad20*/  FMUL.FTZ R29, R29, R32 ;  /* 0x000000201d1d7220 */ /* 0x000fe20000410000 */
[CC--:B------:R-:W-:Y:S01]  /*ad30*/  FMUL.FTZ R37, R39.reuse, R33.reuse ;  /* 0x0000002127257220 */ /* 0x0c0fe20000410000 */
[----:B------:R-:W-:Y:S01]  /*ad40*/  LOP3.LUT R30, R30, 0xffff0000, RZ, 0xc0, !PT ;  /* 0xffff00001e1e7812 */ /* 0x000fe200078ec0ff */
[----:B------:R-:W-:Y:S01]  /*ad50*/  FMUL.FTZ R39, R39, R28 ;  /* 0x0000001c27277220 */ /* 0x000fe20000410000 */
[C---:B------:R-:W-:Y:S01]  /*ad60*/  FFMA.FTZ R38, R25.reuse, R38, R29 ;  /* 0x0000002619267223 */ /* 0x040fe2000001001d */
[----:B------:R-:W-:Y:S01]  /*ad70*/  FFMA.FTZ R37, R34, R28, -R37 ;  /* 0x0000001c22257223 */ /* 0x000fe20000010825 */
[----:B------:R-:W-:Y:S01]  /*ad80*/  FFMA.FTZ R35, R25, R32, -R46 ;  /* 0x0000002019237223 */ /* 0x000fe2000001082e */
[----:B------:R-:W-:Y:S01]  /*ad90*/  LOP3.LUT R29, R86, 0xffff0000, RZ, 0xc0, !PT ;  /* 0xffff0000561d7812 */ /* 0x000fe200078ec0ff */
[----:B------:R-:W-:Y:S01]  /*ada0*/  FFMA.FTZ R39, R34, R33, R39 ;  /* 0x0000002122277223 */ /* 0x000fe20000010027 */
[----:B------:R-:W-:-:S02]  /*adb0*/  LOP3.LUT R28, R87, 0xffff0000, RZ, 0xc0, !PT ;  /* 0xffff0000571c7812 */ /* 0x000fc400078ec0ff */
[----:B------:R-:W-:Y:S01]  /*adc0*/  LOP3.LUT R25, R82, 0xffff0000, RZ, 0xc0, !PT ;  /* 0xffff000052197812 */ /* 0x000fe200078ec0ff */
[C---:B------:R-:W-:Y:S01]  /*add0*/  FMUL.FTZ R33, R30.reuse, R29 ;  /* 0x0000001d1e217220 */ /* 0x040fe20000410000 */
[----:B------:R-:W-:Y:S01]  /*ade0*/  LOP3.LUT R24, R83, 0xffff0000, RZ, 0xc0, !PT ;  /* 0xffff000053187812 */ /* 0x000fe200078ec0ff */
[C---:B------:R-:W-:Y:S02]  /*adf0*/  FMUL.FTZ R34, R31.reuse, R28 ;  /* 0x0000001c1f227220 */ /* 0x040fe40000410000 */
[-C--:B------:R-:W-:Y:S01]  /*ae00*/  FMUL.FTZ R32, R30, R25.reuse ;  /* 0x000000191e207220 */ /* 0x080fe20000410000 */
[C---:B------:R-:W-:Y:S01]  /*ae10*/  FFMA.FTZ R30, R26.reuse, R25, -R33 ;  /* 0x000000191a1e7223 */ /* 0x040fe20000010821 */
[-C--:B------:R-:W-:Y:S01]  /*ae20*/  FMUL.FTZ R41, R31, R24.reuse ;  /* 0x000000181f297220 */ /* 0x080fe20000410000 */
[C---:B------:R-:W-:Y:S01]  /*ae30*/  FFMA.FTZ R31, R27.reuse, R24, -R34 ;  /* 0x000000181b1f7223 */ /* 0x040fe20000010822 */
[----:B------:R-:W-:Y:S01]  /*ae40*/  FFMA.FTZ R32, R26, R29, R32 ;  /* 0x0000001d1a207223 */ /* 0x000fe20000010020 */
[----:B------:R-:W-:Y:S01]  /*ae50*/  F2FP.BF16.F32.PACK_AB R24, R40, R45 ;  /* 0x0000002d2818723e */ /* 0x000fe200000010ff */
        /* <DEDUP_REMOVED lines=10> */
.L_x_5193:
[----:B------:R-:W-:Y:S05]  /*af00*/  BSYNC B1 ;  /* 0x0000000000017941 */ /* 0x000fea0003800000 */
.L_x_5192:
[----:B------:R-:W-:-:S13]  /*af10*/  ISETP.GE.AND P0, PT, R201, R71, PT ;  /* 0x00000047c900720c */ /* 0x000fda0003f06270 */
[----:B------:R-:W-:Y:S05]  /*af20*/  @P0 BRA `(.L_x_5174) ;  /* 0x0000001000fc0947 */ /* 0x000fea0003800000 */
[----:B------:R-:W3:Y:S01]  /*af30*/  LDC R32, c[0x0][0x3f4] ;  /* 0x0000fd00ff207b82 */ /* 0x000ee20000000800 */
[C---:B012---:R-:W-:Y:S01]  /*af40*/  VIADD R25, R17.reuse, 0x20 ;  /* 0x0000002011197836 */ /* 0x047fe20000000000 */
[----:B------:R-:W-:Y:S01]  /*af50*/  BSSY B1, `(.L_x_5198) ;  /* 0x000006c000017945 */ /* 0x000fe20003800000 */
[C---:B------:R-:W-:Y:S01]  /*af60*/  VIADD R27, R17.reuse, 0x40 ;  /* 0x00000040111b7836 */ /* 0x040fe20000000000 */
[-C--:B---3--:R-:W-:Y:S02]  /*af70*/  ISETP.GE.AND P0, PT, R17, R32.reuse, PT ;  /* 0x000000201100720c */ /* 0x088fe40003f06270 */
[-C--:B------:R-:W-:Y:S02]  /*af80*/  ISETP.GE.AND P1, PT, R25, R32.reuse, PT ;  /* 0x000000201900720c */ /* 0x080fe40003f26270 */
[----:B------:R-:W-:-:S09]  /*af90*/  ISETP.GE.AND P2, PT, R27, R32, PT ;  /* 0x000000201b00720c */ /* 0x000fd20003f46270 */
[----:B------:R-:W-:Y:S05]  /*afa0*/  @P0 BRA `(.L_x_5199) ;  /* 0x0000000400980947 */ /* 0x000fea0003800000 */
[----:B------:R-:W-:Y:S02]  /*afb0*/  LEA.HI R24, R32, R219, RZ, 0x1d ;  /* 0x000000db20187211 */ /* 0x000fe400078fe8ff */
[----:B------:R-:W-:Y:S02]  /*afc0*/  SHF.R.U64 R37, R12, 0x10, R13 ;  /* 0x000000100c257819 */ /* 0x000fe4000000120d */
[----:B------:R-:W-:Y:S01]  /*afd0*/  SHF.R.S32.HI R27, RZ, 0x1f, R24 ;  /* 0x0000001fff1b7819 */ /* 0x000fe20000011418 */
[----:B------:R-:W-:Y:S01]  /*afe0*/  IMAD.SHL.U32 R25, R24, 0x8, RZ ;  /* 0x0000000818197824 */ /* 0x000fe200078e00ff */
[----:B------:R-:W-:Y:S02]  /*aff0*/  SHF.R.U64 R35, R14, 0x10, R15 ;  /* 0x000000100e237819 */ /* 0x000fe4000000120f */
[----:B------:R-:W-:Y:S02]  /*b000*/  LEA.HI R27, R27, R24, RZ, 0x3 ;  /* 0x000000181b1b7211 */ /* 0x000fe400078f18ff */
[----:B------:R-:W-:-:S02]  /*b010*/  LOP3.LUT R24, R222, 0x38, R25, 0xf8, !PT ;  /* 0x00000038de187812 */ /* 0x000fc400078ef819 */
[----:B------:R-:W-:Y:S01]  /*b020*/  SHF.R.U32.HI R12, RZ, 0x10, R13 ;  /* 0x00000010ff0c7819 */ /* 0x000fe2000001160d */
[----:B------:R-:W-:Y:S01]  /*b030*/  IMAD.SHL.U32 R27, R27, 0x400, RZ ;  /* 0x000004001b1b7824 */ /* 0x000fe200078e00ff */
[----:B------:R-:W-:Y:S02]  /*b040*/  LOP3.LUT R25, R24, R223, RZ, 0x3c, !PT ;  /* 0x000000df18197212 */ /* 0x000fe400078e3cff */
[----:B------:R-:W-:Y:S02]  /*b050*/  SHF.R.U32.HI R14, RZ, 0x10, R15 ;  /* 0x00000010ff0e7819 */ /* 0x000fe4000001160f */
[----:B------:R-:W-:Y:S02]  /*b060*/  LOP3.LUT R27, R27, 0x7fffe000, RZ, 0xc0, !PT ;  /* 0x7fffe0001b1b7812 */ /* 0x000fe400078ec0ff */
[----:B------:R-:W-:Y:S02]  /*b070*/  SHF.R.U64 R15, R56, 0x10, R57 ;  /* 0x00000010380f7819 */ /* 0x000fe40000001239 */
[----:B------:R-:W-:-:S02]  /*b080*/  IADD3 R28, R25, R27, R224 ;  /* 0x0000001b191c7210 */ /* 0x000fc40007ffe0e0 */
[----:B------:R-:W0:Y:S01]  /*b090*/  LDS.128 R24, [R237] ;  /* 0x00000000ed187984 */ /* 0x000e220000000c00 */
[----:B------:R-:W-:Y:S02]  /*b0a0*/  SHF.R.U64 R13, R58, 0x10, R59 ;  /* 0x000000103a0d7819 */ /* 0x000fe4000000123b */
[----:B------:R-:W-:Y:S02]  /*b0b0*/  LEA R33, R28, UR39, 0x1 ;  /* 0x000000271c217c11 */ /* 0x000fe4000f8e08ff */
[----:B------:R-:W-:Y:S02]  /*b0c0*/  SHF.R.U32.HI R56, RZ, 0x10, R57 ;  /* 0x00000010ff387819 */ /* 0x000fe40000011639 */
[----:B------:R-:W-:Y:S01]  /*b0d0*/  PRMT R93, R93, 0x5410, R12 ;  /* 0x000054105d5d7816 */ /* 0x000fe2000000000c */
[----:B------:R-:W1:Y:S01]  /*b0e0*/  LDS.128 R28, [R33+0x12400] ;  /* 0x01240000211c7984 */ /* 0x000e620000000c00 */
[----:B------:R-:W-:Y:S02]  /*b0f0*/  PRMT R96, R96, 0x5410, R15 ;  /* 0x0000541060607816 */ /* 0x000fe4000000000f */
[----:B------:R-:W-:-:S02]  /*b100*/  PRMT R94, R94, 0x5410, R13 ;  /* 0x000054105e5e7816 */ /* 0x000fc4000000000d */
[----:B------:R-:W-:Y:S01]  /*b110*/  PRMT R91, R91, 0x5410, R14 ;  /* 0x000054105b5b7816 */ /* 0x000fe2000000000e */
[----:B------:R-:W-:Y:S01]  /*b120*/  IMAD.U32 R39, R96, 0x10000, RZ ;  /* 0x0001000060277824 */ /* 0x000fe200078e00ff */
[----:B------:R-:W-:Y:S02]  /*b130*/  PRMT R92, R92, 0x5410, R37 ;  /* 0x000054105c5c7816 */ /* 0x000fe40000000025 */
[----:B------:R-:W-:Y:S02]  /*b140*/  PRMT R97, R97, 0x5410, R56 ;  /* 0x0000541061617816 */ /* 0x000fe40000000038 */
[----:B------:R-:W-:Y:S01]  /*b150*/  SHF.R.U32.HI R58, RZ, 0x10, R59 ;  /* 0x00000010ff3a7819 */ /* 0x000fe2000001163b */
[----:B------:R-:W-:Y:S01]  /*b160*/  IMAD.U32 R38, R92, 0x10000, RZ ;  /* 0x000100005c267824 */ /* 0x000fe200078e00ff */
[----:B------:R-:W-:Y:S01]  /*b170*/  PRMT R90, R90, 0x5410, R35 ;  /* 0x000054105a5a7816 */ /* 0x000fe20000000023 */
[----:B------:R-:W-:Y:S01]  /*b180*/  IMAD.U32 R40, R97, 0x10000, RZ ;  /* 0x0001000061287824 */ /* 0x000fe200078e00ff */
[----:B------:R-:W-:-:S02]  /*b190*/  PRMT R95, R95, 0x5410, R58 ;  /* 0x000054105f5f7816 */ /* 0x000fc4000000003a */
[----:B------:R-:W-:Y:S02]  /*b1a0*/  LOP3.LUT R96, R96, 0xffff0000, RZ, 0xc0, !PT ;  /* 0xffff000060607812 */ /* 0x000fe400078ec0ff */
        /* <DEDUP_REMOVED lines=39> */
[----:B------:R-:W-:Y:S01]  /*b420*/  FMUL.FTZ R36, R36, R12 ;  /* 0x0000000c24247220 */ /* 0x000fe20000410000 */
        /* <DEDUP_REMOVED lines=30> */
.L_x_5199:
[----:B------:R-:W-:Y:S05]  /*b610*/  BSYNC B1 ;  /* 0x0000000000017941 */ /* 0x000fea0003800000 */
.L_x_5198:
[----:B------:R-:W-:Y:S04]  /*b620*/  BSSY B1, `(.L_x_5200) ;  /* 0x0000068000017945 */ /* 0x000fe80003800000 */
[----:B------:R-:W-:Y:S05]  /*b630*/  @P1 BRA `(.L_x_5201) ;  /* 0x0000000400981947 */ /* 0x000fea0003800000 */
[----:B0-----:R-:W-:Y:S02]  /*b640*/  LEA.HI R12, R32, R220, RZ, 0x1d ;  /* 0x000000dc200c7211 */ /* 0x001fe400078fe8ff */
[--C-:B------:R-:W-:Y:S02]  /*b650*/  SHF.R.U64 R31, R8, 0x10, R9.reuse ;  /* 0x00000010081f7819 */ /* 0x100fe40000001209 */
[----:B------:R-:W-:Y:S01]  /*b660*/  SHF.R.S32.HI R15, RZ, 0x1f, R12 ;  /* 0x0000001fff0f7819 */ /* 0x000fe2000001140c */
[----:B------:R-:W-:Y:S01]  /*b670*/  IMAD.SHL.U32 R13, R12, 0x8, RZ ;  /* 0x000000080c0d7824 */ /* 0x000fe200078e00ff */
[----:B------:R-:W-:Y:S02]  /*b680*/  SHF.R.U32.HI R30, RZ, 0x10, R9 ;  /* 0x00000010ff1e7819 */ /* 0x000fe40000011609 */
[----:B------:R-:W-:Y:S02]  /*b690*/  LEA.HI R15, R15, R12, RZ, 0x3 ;  /* 0x0000000c0f0f7211 */ /* 0x000fe400078f18ff */
[----:B------:R-:W-:-:S02]  /*b6a0*/  LOP3.LUT R12, R222, 0x38, R13, 0xf8, !PT ;  /* 0x00000038de0c7812 */ /* 0x000fc400078ef80d */
[----:B------:R-:W-:Y:S01]  /*b6b0*/  SHF.R.U64 R29, R10, 0x10, R11 ;  /* 0x000000100a1d7819 */ /* 0x000fe2000000120b */
[----:B------:R-:W-:Y:S01]  /*b6c0*/  IMAD.SHL.U32 R15, R15, 0x400, RZ ;  /* 0x000004000f0f7824 */ /* 0x000fe200078e00ff */
[----:B------:R-:W-:Y:S02]  /*b6d0*/  LOP3.LUT R13, R12, R223, RZ, 0x3c, !PT ;  /* 0x000000df0c0d7212 */ /* 0x000fe400078e3cff */
[----:B------:R-:W-:Y:S02]  /*b6e0*/  SHF.R.U64 R9, R52, 0x10, R53 ;  /* 0x0000001034097819 */ /* 0x000fe40000001235 */
[----:B------:R-:W-:Y:S02]  /*b6f0*/  LOP3.LUT R15, R15, 0x7fffe000, RZ, 0xc0, !PT ;  /* 0x7fffe0000f0f7812 */ /* 0x000fe400078ec0ff */
[----:B------:R-:W-:Y:S02]  /*b700*/  SHF.R.U64 R8, R54, 0x10, R55 ;  /* 0x0000001036087819 */ /* 0x000fe40000001237 */
[----:B------:R-:W-:-:S02]  /*b710*/  IADD3 R24, R13, R15, R224 ;  /* 0x0000000f0d187210 */ /* 0x000fc40007ffe0e0 */
[----:B------:R-:W0:Y:S01]  /*b720*/  LDS.128 R12, [R235] ;  /* 0x00000000eb0c7984 */ /* 0x000e220000000c00 */
[----:B------:R-:W-:Y:S02]  /*b730*/  SHF.R.U32.HI R10, RZ, 0x10, R11 ;  /* 0x00000010ff0a7819 */ /* 0x000fe4000001160b */
[----:B------:R-:W-:Y:S02]  /*b740*/  LEA R28, R24, UR39, 0x1 ;  /* 0x00000027181c7c11 */ /* 0x000fe4000f8e08ff */
[----:B------:R-:W-:Y:S02]  /*b750*/  PRMT R80, R80, 0x5410, R9 ;  /* 0x0000541050507816 */ /* 0x000fe40000000009 */
[----:B------:R-:W-:Y:S01]  /*b760*/  PRMT R77, R77, 0x5410, R8 ;  /* 0x000054104d4d7816 */ /* 0x000fe20000000008 */
[----:B------:R-:W1:Y:S01]  /*b770*/  LDS.128 R24, [R28+0x12400] ;  /* 0x012400001c187984 */ /* 0x000e620000000c00 */
[----:B------:R-:W-:Y:S01]  /*b780*/  PRMT R73, R73, 0x5410, R10 ;  /* 0x0000541049497816 */ /* 0x000fe2000000000a */
[----:B------:R-:W-:Y:S01]  /*b790*/  IMAD.U32 R35, R80, 0x10000, RZ ;  /* 0x0001000050237824 */ /* 0x000fe200078e00ff */
[----:B------:R-:W-:-:S02]  /*b7a0*/  SHF.R.U32.HI R52, RZ, 0x10, R53 ;  /* 0x00000010ff347819 */ /* 0x000fc40000011635 */
[----:B------:R-:W-:Y:S02]  /*b7b0*/  PRMT R74, R74, 0x5410, R31 ;  /* 0x000054104a4a7816 */ /* 0x000fe4000000001f */
[----:B------:R-:W-:Y:S02]  /*b7c0*/  PRMT R72, R72, 0x5410, R29 ;  /* 0x0000541048487816 */ /* 0x000fe4000000001d */
[----:B------:R-:W-:Y:S01]  /*b7d0*/  SHF.R.U32.HI R55, RZ, 0x10, R55 ;  /* 0x00000010ff377819 */ /* 0x000fe20000011637 */
[----:B------:R-:W-:Y:S01]  /*b7e0*/  IMAD.U32 R34, R74, 0x10000, RZ ;  /* 0x000100004a227824 */ /* 0x000fe200078e00ff */
[----:B------:R-:W-:Y:S02]  /*b7f0*/  PRMT R81, R81, 0x5410, R52 ;  /* 0x0000541051517816 */ /* 0x000fe40000000034 */
[----:B------:R-:W-:Y:S02]  /*b800*/  PRMT R75, R75, 0x5410, R30 ;  /* 0x000054104b4b7816 */ /* 0x000fe4000000001e */
[----:B------:R-:W-:Y:S01]  /*b810*/  PRMT R78, R78, 0x5410, R55 ;  /* 0x000054104e4e7816 */ /* 0x000fe20000000037 */
[----:B------:R-:W-:Y:S01]  /*b820*/  IMAD.U32 R37, R81, 0x10000, RZ ;  /* 0x0001000051257824 */ /* 0x000fe200078e00ff */
[----:B------:R-:W-:-:S02]  /*b830*/  LOP3.LUT R80, R80, 0xffff0000, RZ, 0xc0, !PT ;  /* 0xffff000050507812 */ /* 0x000fc400078ec0ff */
        /* <DEDUP_REMOVED lines=25> */
[----:B------:R-:W-:Y:S01]  /*b9d0*/  FMUL.FTZ R30, R33, R34 ;  /* 0x00000022211e7220 */ /* 0x000fe20000410000 */
[----:B------:R-:W-:Y:S01]  /*b9e0*/  LOP3.LUT R75, R75, 0xffff0000, RZ, 0xc0, !PT ;  /* 0xffff00004b4b7812 */ /* 0x000fe200078ec0ff */
[-C--:B------:R-:W-:Y:S01]  /*b9f0*/  FMUL.FTZ R15, R33, R8.reuse ;  /* 0x00000008210f7220 */ /* 0x080fe20000410000 */
[----:B------:R-:W-:Y:S01]  /*ba00*/  FFMA.FTZ R35, R10, R37, R35 ;  /* 0x000000250a237223 */ /* 0x000fe20000010023 */
[----:B------:R-:W-:Y:S01]  /*ba10*/  FFMA.FTZ R33, R29, R8, -R30 ;  /* 0x000000081d217223 */ /* 0x000fe2000001081e */
[----:B------:R-:W-:Y:S01]  /*ba20*/  FMUL.FTZ R8, R24, R80 ;  /* 0x0000005018087220 */ /* 0x000fe20000410000 */
[----:B------:R-:W-:-:S02]  /*ba30*/  IMAD.U32 R31, R26, 0x10000, RZ ;  /* 0x000100001a1f7824 */ /* 0x000fc400078e00ff */
[----:B------:R-:W-:Y:S01]  /*ba40*/  FFMA.FTZ R29, R29, R34, R15 ;  /* 0x000000221d1d7223 */ /* 0x000fe2000001000f */
[----:B------:R-:W-:Y:S02]  /*ba50*/  IMAD.U32 R10, R77, 0x10000, RZ ;  /* 0x000100004d0a7824 */ /* 0x000fe400078e00ff */
[-C--:B------:R-:W-:Y:S01]  /*ba60*/  FMUL.FTZ R24, R24, R74.reuse ;  /* 0x0000004a18187220 */ /* 0x080fe20000410000 */
[----:B------:R-:W-:Y:S01]  /*ba70*/  FFMA.FTZ R74, R9, R74, -R8 ;  /* 0x0000004a094a7223 */ /* 0x000fe20000010808 */
[C---:B------:R-:W-:Y:S01]  /*ba80*/  FMUL.FTZ R15, R25.reuse, R81 ;  /* 0x00000051190f7220 */ /* 0x040fe20000410000 */
[-C--:B------:R-:W-:Y:S01]  /*ba90*/  FMUL.FTZ R34, R25, R75.reuse ;  /* 0x0000004b19227220 */ /* 0x080fe20000410000 */
[----:B------:R-:W-:Y:S01]  /*baa0*/  LOP3.LUT R26, R26, 0xffff0000, RZ, 0xc0, !PT ;  /* 0xffff00001a1a7812 */ /* 0x000fe200078ec0ff */
[----:B------:R-:W-:Y:S02]  /*bab0*/  IMAD.U32 R8, R72, 0x10000, RZ ;  /* 0x0001000048087824 */ /* 0x000fe400078e00ff */
        /* <DEDUP_REMOVED lines=30> */
.L_x_5201:
[----:B------:R-:W-:Y:S05]  /*bca0*/  BSYNC B1 ;  /* 0x0000000000017941 */ /* 0x000fea0003800000 */
.L_x_5200:
[----:B------:R-:W-:Y:S05]  /*bcb0*/  @P2 BRA `(.L_x_5174) ;  /* 0x0000000400982947 */ /* 0x000fea0003800000 */
[----:B------:R-:W-:Y:S02]  /*bcc0*/  LEA.HI R32, R32, R221, RZ, 0x1d ;  /* 0x000000dd20207211 */ /* 0x000fe400078fe8ff */
[----:B0-----:R-:W-:Y:S02]  /*bcd0*/  SHF.R.U64 R27, R6, 0x10, R7 ;  /* 0x00000010061b7819 */ /* 0x001fe40000001207 */
[----:B-1----:R-:W-:Y:S01]  /*bce0*/  SHF.R.S32.HI R11, RZ, 0x1f, R32 ;  /* 0x0000001fff0b7819 */ /* 0x002fe20000011420 */
[----:B------:R-:W-:Y:S01]  /*bcf0*/  IMAD.SHL.U32 R9, R32, 0x8, RZ ;  /* 0x0000000820097824 */ /* 0x000fe200078e00ff */
[----:B------:R-:W-:Y:S02]  /*bd00*/  SHF.R.U64 R6, R48, 0x10, R49 ;  /* 0x0000001030067819 */ /* 0x000fe40000001231 */
[----:B------:R-:W-:Y:S02]  /*bd10*/  LEA.HI R11, R11, R32, RZ, 0x3 ;  /* 0x000000200b0b7211 */ /* 0x000fe400078f18ff */
[----:B------:R-:W-:-:S02]  /*bd20*/  LOP3.LUT R8, R222, 0x38, R9, 0xf8, !PT ;  /* 0x00000038de087812 */ /* 0x000fc400078ef809 */
[----:B------:R-:W-:Y:S01]  /*bd30*/  SHF.R.U64 R26, R4, 0x10, R5 ;  /* 0x00000010041a7819 */ /* 0x000fe20000001205 */
[----:B------:R-:W-:Y:S01]  /*bd40*/  IMAD.SHL.U32 R11, R11, 0x400, RZ ;  /* 0x000004000b0b7824 */ /* 0x000fe200078e00ff */
[----:B------:R-:W-:Y:S02]  /*bd50*/  LOP3.LUT R9, R8, R223, RZ, 0x3c, !PT ;  /* 0x000000df08097212 */ /* 0x000fe400078e3cff */
[----:B------:R-:W-:Y:S02]  /*bd60*/  PRMT R69, R69, 0x5410, R6 ;  /* 0x0000541045457816 */ /* 0x000fe40000000006 */
[----:B------:R-:W-:Y:S02]  /*bd70*/  LOP3.LUT R11, R11, 0x7fffe000, RZ, 0xc0, !PT ;  /* 0x7fffe0000b0b7812 */ /* 0x000fe400078ec0ff */
[----:B------:R-:W-:Y:S01]  /*bd80*/  SHF.R.U64 R4, R50, 0x10, R51 ;  /* 0x0000001032047819 */ /* 0x000fe20000001233 */
[----:B------:R-:W-:Y:S01]  /*bd90*/  IMAD.U32 R30, R69, 0x10000, RZ ;  /* 0x00010000451e7824 */ /* 0x000fe200078e00ff */
[----:B------:R-:W-:-:S02]  /*bda0*/  IADD3 R12, R9, R11, R224 ;  /* 0x0000000b090c7210 */ /* 0x000fc40007ffe0e0 */
[----:B------:R-:W0:Y:S01]  /*bdb0*/  LDS.128 R8, [R234] ;  /* 0x00000000ea087984 */ /* 0x000e220000000c00 */
[----:B------:R-:W-:Y:S02]  /*bdc0*/  PRMT R25, R3, 0x5410, R26 ;  /* 0x0000541003197816 */ /* 0x000fe4000000001a */
[----:B------:R-:W-:Y:S02]  /*bdd0*/  LEA R24, R12, UR39, 0x1 ;  /* 0x000000270c187c11 */ /* 0x000fe4000f8e08ff */
[----:B------:R-:W-:Y:S02]  /*bde0*/  SHF.R.U32.HI R5, RZ, 0x10, R5 ;  /* 0x00000010ff057819 */ /* 0x000fe40000011605 */
[----:B------:R-:W-:Y:S01]  /*bdf0*/  SHF.R.U32.HI R29, RZ, 0x10, R7 ;  /* 0x00000010ff1d7819 */ /* 0x000fe20000011607 */
[----:B------:R-:W1:Y:S01]  /*be00*/  LDS.128 R12, [R24+0x12400] ;  /* 0x01240000180c7984 */ /* 0x000e620000000c00 */
[----:B------:R-:W-:Y:S02]  /*be10*/  SHF.R.U32.HI R49, RZ, 0x10, R49 ;  /* 0x00000010ff317819 */ /* 0x000fe40000011631 */
[----:B------:R-:W-:-:S02]  /*be20*/  SHF.R.U32.HI R51, RZ, 0x10, R51 ;  /* 0x00000010ff337819 */ /* 0x000fc40000011633 */
[----:B------:R-:W-:Y:S01]  /*be30*/  PRMT R31, R21, 0x5410, R4 ;  /* 0x00005410151f7816 */ /* 0x000fe20000000004 */
[----:B------:R-:W-:Y:S01]  /*be40*/  IMAD.U32 R21, R25, 0x10000, RZ ;  /* 0x0001000019157824 */ /* 0x000fe200078e00ff */
        /* <DEDUP_REMOVED lines=8> */
[----:B------:R-:W-:Y:S01]  /*bed0*/  LOP3.LUT R25, R25, 0xffff0000, RZ, 0xc0, !PT ;  /* 0xffff000019197812 */ /* 0x000fe200078ec0ff */
        /* <DEDUP_REMOVED lines=16> */
[----:B------:R-:W-:Y:S01]  /*bfe0*/  FFMA.FTZ R33, R0, R21, -R33 ;  /* 0x0000001500217223 */ /* 0x000fe20000010821 */
[----:B------:R-:W-:Y:S02]  /*bff0*/  IMAD.U32 R21, R68, 0x10000, RZ ;  /* 0x0001000044157824 */ /* 0x000fe400078e00ff */
[----:B------:R-:W-:Y:S01]  /*c000*/  FFMA.FTZ R30, R0, R30, R7 ;  /* 0x0000001e001e7223 */ /* 0x000fe20000010007 */
[----:B------:R-:W-:Y:S02]  /*c010*/  IMAD.U32 R7, R29, 0x10000, RZ ;  /* 0x000100001d077824 */ /* 0x000fe400078e00ff */
[-C--:B------:R-:W-:Y:S01]  /*c020*/  FMUL.FTZ R0, R11, R28.reuse ;  /* 0x0000001c0b007220 */ /* 0x080fe20000410000 */
[C---:B------:R-:W-:Y:S01]  /*c030*/  FMUL.FTZ R11, R20.reuse, R21 ;  /* 0x00000015140b7220 */ /* 0x040fe20000410000 */
[----:B------:R-:W-:Y:S01]  /*c040*/  FFMA.FTZ R34, R3, R28, -R34 ;  /* 0x0000001c03227223 */ /* 0x000fe20000010822 */
[----:B------:R-:W-:Y:S01]  /*c050*/  FMUL.FTZ R20, R20, R7 ;  /* 0x0000000714147220 */ /* 0x000fe20000410000 */
[----:B------:R-:W-:-:S02]  /*c060*/  IMAD.U32 R13, R14, 0x10000, RZ ;  /* 0x000100000e0d7824 */ /* 0x000fc400078e00ff */
[C---:B------:R-:W-:Y:S01]  /*c070*/  FFMA.FTZ R28, R6.reuse, R7, -R11 ;  /* 0x00000007061c7223 */ /* 0x040fe2000001080b */
[----:B------:R-:W-:Y:S01]  /*c080*/  FMUL.FTZ R11, R9, R69 ;  /* 0x00000045090b7220 */ /* 0x000fe20000410000 */
[----:B------:R-:W-:Y:S01]  /*c090*/  FFMA.FTZ R35, R6, R21, R20 ;  /* 0x0000001506237223 */ /* 0x000fe20000010014 */
[----:B------:R-:W-:Y:S01]  /*c0a0*/  LOP3.LUT R7, R70, 0xffff0000, RZ, 0xc0, !PT ;  /* 0xffff000046077812 */ /* 0x000fe200078ec0ff */
[----:B------:R-:W-:Y:S02]  /*c0b0*/  IMAD.U32 R6, R31, 0x10000, RZ ;  /* 0x000100001f067824 */ /* 0x000fe400078e00ff */
[----:B------:R-:W-:Y:S01]  /*c0c0*/  FFMA.FTZ R32, R3, R32, R0 ;  /* 0x0000002003207223 */ /* 0x000fe20000010000 */
[----:B------:R-:W-:Y:S01]  /*c0d0*/  LOP3.LUT R3, R26, 0xffff0000, RZ, 0xc0, !PT ;  /* 0xffff00001a037812 */ /* 0x000fe200078ec0ff */
[----:B------:R-:W-:Y:S01]  /*c0e0*/  FFMA.FTZ R20, R2, R25, -R11 ;  /* 0x0000001902147223 */ /* 0x000fe2000001080b */
[----:B------:R-:W-:Y:S01]  /*c0f0*/  LOP3.LUT R14, R14, 0xffff0000, RZ, 0xc0, !PT ;  /* 0xffff00000e0e7812 */ /* 0x000fe200078ec0ff */
[----:B------:R-:W-:Y:S01]  /*c100*/  IMAD.U32 R0, R27, 0x10000, RZ ;  /* 0x000100001b007824 */ /* 0x000fe200078e00ff */
[----:B------:R-:W-:Y:S01]  /*c110*/  LOP3.LUT R15, R15, 0xffff0000, RZ, 0xc0, !PT ;  /* 0xffff00000f0f7812 */ /* 0x000fe200078ec0ff */
[----:B------:R-:W-:Y:S01]  /*c120*/  FMUL.FTZ R11, R12, R7 ;  /* 0x000000070c0b7220 */ /* 0x000fe20000410000 */
[----:B------:R-:W-:Y:S01]  /*c130*/  FMUL.FTZ R21, R13, R6 ;  /* 0x000000060d157220 */ /* 0x000fe20000410000 */
[----:B------:R-:W-:Y:S01]  /*c140*/  LOP3.LUT R31, R31, 0xffff0000, RZ, 0xc0, !PT ;  /* 0xffff00001f1f7812 */ /* 0x000fe200078ec0ff */
[----:B------:R-:W-:Y:S01]  /*c150*/  FMUL.FTZ R9, R9, R25 ;  /* 0x0000001909097220 */ /* 0x000fe20000410000 */
[----:B------:R-:W-:Y:S01]  /*c160*/  LOP3.LUT R68, R68, 0xffff0000, RZ, 0xc0, !PT ;  /* 0xffff000044447812 */ /* 0x000fe200078ec0ff */
[-C--:B------:R-:W-:Y:S01]  /*c170*/  FMUL.FTZ R12, R12, R3.reuse ;  /* 0x000000030c0c7220 */ /* 0x080fe20000410000 */
[----:B------:R-:W-:Y:S01]  /*c180*/  LOP3.LUT R27, R27, 0xffff0000, RZ, 0xc0, !PT ;  /* 0xffff00001b1b7812 */ /* 0x000fe200078ec0ff */
[----:B------:R-:W-:Y:S01]  /*c190*/  FFMA.FTZ R11, R8, R3, -R11 ;  /* 0x00000003080b7223 */ /* 0x000fe2000001080b */
[----:B------:R-:W-:Y:S01]  /*c1a0*/  LOP3.LUT R29, R29, 0xffff0000, RZ, 0xc0, !PT ;  /* 0xffff00001d1d7812 */ /* 0x000fe200078ec0ff */
[-C--:B------:R-:W-:Y:S01]  /*c1b0*/  FMUL.FTZ R13, R13, R0.reuse ;  /* 0x000000000d0d7220 */ /* 0x080fe20000410000 */
[----:B------:R-:W-:Y:S01]  /*c1c0*/  FFMA.FTZ R21, R4, R0, -R21 ;  /* 0x0000000004157223 */ /* 0x000fe20000010815 */
[C---:B------:R-:W-:Y:S01]  /*c1d0*/  FMUL.FTZ R0, R14.reuse, R31 ;  /* 0x0000001f0e007220 */ /* 0x040fe20000410000 */
[C---:B------:R-:W-:Y:S01]  /*c1e0*/  FMUL.FTZ R3, R15.reuse, R68 ;  /* 0x000000440f037220 */ /* 0x040fe20000410000 */
[----:B------:R-:W-:Y:S01]  /*c1f0*/  FMUL.FTZ R14, R14, R27 ;  /* 0x0000001b0e0e7220 */ /* 0x000fe20000410000 */
[----:B------:R-:W-:Y:S01]  /*c200*/  FMUL.FTZ R15, R15, R29 ;  /* 0x0000001d0f0f7220 */ /* 0x000fe20000410000 */
[----:B------:R-:W-:Y:S01]  /*c210*/  FFMA.FTZ R9, R2, R69, R9 ;  /* 0x0000004502097223 */ /* 0x000fe20000010009 */
[----:B------:R-:W-:Y:S01]  /*c220*/  FFMA.FTZ R7, R8, R7, R12 ;  /* 0x0000000708077223 */ /* 0x000fe2000001000c */
        /* <DEDUP_REMOVED lines=13> */
[----:B------:R3:W-:Y:S04]  /*c300*/  STS.128 [R234], R4 ;  /* 0x00000004ea007388 */ /* 0x0007e80000000c00 */
[----:B------:R3:W-:Y:S02]  /*c310*/  STS.128 [R24+0x12400], R8 ;  /* 0x0124000818007388 */ /* 0x0007e40000000c00 */
.L_x_5174:
[----:B------:R-:W-:Y:S05]  /*c320*/  BSYNC B0 ;  /* 0x0000000000007941 */ /* 0x000fea0003800000 */
.L_x_5153:
        /* <DEDUP_REMOVED lines=8> */
.L_x_5150:
[----:B------:R-:W-:-:S13]  /*c3b0*/  R2UR UR4, R202 ;  /* 0x00000000ca0472ca */ /* 0x000fda00000e0000 */
[----:B0-2-4-:R-:W-:-:S05]  /*c3c0*/  IMAD.U32 R0, RZ, RZ, UR4 ;  /* 0x00000004ff007e24 */ /* 0x015fca000f8e00ff */
[----:B------:R-:W-:-:S13]  /*c3d0*/  ISETP.NE.AND P0, PT, R0, 0x3, PT ;  /* 0x000000030000780c */ /* 0x000fda0003f05270 */
[----:B------:R-:W-:Y:S05]  /*c3e0*/  @!P0 BRA `(.L_x_5202) ;  /* 0x0000000000048947 */ /* 0x000fea0003800000 */
[----:B------:R-:W-:Y:S01]  /*c3f0*/  BPT.TRAP 0x1 ;  /* 0x000000040000795c */ /* 0x000fe20000300000 */
.L_x_5202:
[----:B------:R-:W-:Y:S02]  /*c400*/  IMAD.U32 R73, RZ, RZ, UR38 ;  /* 0x00000026ff497e24 */ /* 0x000fe4000f8e00ff */
[----:B------:R-:W-:-:S03]  /*c410*/  IMAD.U32 R0, RZ, RZ, UR60 ;  /* 0x0000003cff007e24 */ /* 0x000fc6000f8e00ff */
[----:B------:R-:W-:Y:S02]  /*c420*/  LEA R73, R73, UR39, 0x3 ;  /* 0x0000002749497c11 */ /* 0x000fe4000f8e18ff */
[----:B------:R-:W-:-:S04]  /*c430*/  SHF.L.U32 R0, R0, 0x1f, RZ ;  /* 0x0000001f00007819 */ /* 0x000fc800000006ff */
[----:B------:R0:W2:Y:S01]  /*c440*/  SYNCS.PHASECHK.TRANS64.TRYWAIT P2, [R73+URZ+0x30830], R0 ;  /* 0x03083000490075a7 */ /* 0x0000a2000804017f */
[----:B------:R-:W-:Y:S05]  /*c450*/  @!P0 BRA `(.L_x_5203) ;  /* 0x0000000000048947 */ /* 0x000fea0003800000 */
[----:B------:R-:W-:Y:S01]  /*c460*/  BPT.TRAP 0x1 ;  /* 0x000000040000795c */ /* 0x000fe20000300000 */
.L_x_5203:
[----:B-1-3--:R-:W1:Y:S02]  /*c470*/  S2R R2, SR_TID.X ;  /* 0x0000000000027919 */ /* 0x00ae640000002100 */
[----:B-1----:R-:W-:-:S04]  /*c480*/  LOP3.LUT R2, R2, 0x7f, RZ, 0xc0, !PT ;  /* 0x0000007f02027812 */ /* 0x002fc800078ec0ff */
[----:B------:R-:W-:Y:S01]  /*c490*/  ISETP.NE.AND P1, PT, R2, RZ, PT ;  /* 0x000000ff0200720c */ /* 0x000fe20003f25270 */
[----:B--2---:R-:W-:-:S12]  /*c4a0*/  @P2 BRA `(.L_x_5204) ;  /* 0x0000000000082947 */ /* 0x004fd80003800000 */
[----:B------:R-:W1:Y:S02]  /*c4b0*/  SYNCS.PHASECHK.TRANS64.TRYWAIT P2, [R73+URZ+0x30830], R0 ;  /* 0x03083000490075a7 */ /* 0x000e64000804017f */
[----:B-1----:R-:W-:Y:S05]  /*c4c0*/  @!P2 BRA `(.L_x_5205) ;  /* 0x0000018c00e4a947 */ /* 0x002fea0003800000 */
.L_x_5204:
        /* <DEDUP_REMOVED lines=10> */
[----:B------:R-:W-:Y:S01]  /*c570*/  VIADD R4, R22, UR61 ;  /* 0x0000003d16047c36 */ /* 0x000fe20008000000 */
[----:B------:R-:W-:Y:S01]  /*c580*/  UMOV UR13, 0x40000040 ;  /* 0x40000040000d7882 */ /* 0x000fe20000000000 */
[----:B------:R-:W-:Y:S01]  /*c590*/  UMOV UR15, 0x40000040 ;  /* 0x40000040000f7882 */ /* 0x000fe20000000000 */
[----:B------:R-:W-:-:S02]  /*c5a0*/  ULOP3.LUT UR36, UR4, 0x10000, URZ, 0xfc, !UPT ;  /* 0x0001000004247892 */ /* 0x000fc4000f8efc3f */
[----:B------:R-:W-:Y:S02]  /*c5b0*/  ULOP3.LUT UR4, UR37, 0x10000, URZ, 0xfc, !UPT ;  /* 0x0001000025047892 */ /* 0x000fe4000f8efc3f */
[----:B------:R-:W-:Y:S02]  /*c5c0*/  UIMAD UR5, UR38, 0x900, UR36 ;  /* 0x00000900260578a4 */ /* 0x000fe4000f8e0224 */
[----:B------:R-:W-:Y:S02]  /*c5d0*/  UIADD3 UR56, UR4, 0x2, URZ ;  /* 0x0000000204387890 */ /* 0x000fe4000fffe03f */
[----:B------:R-:W-:Y:S01]  /*c5e0*/  UIADD3 UR58, UR5, 0x2, URZ ;  /* 0x00000002053a7890 */ /* 0x000fe2000fffe03f */
[----:B------:R-:W-:Y:S02]  /*c5f0*/  UMOV UR8, UR4 ;  /* 0x0000000400087c82 */ /* 0x000fe40008000000 */
[----:B------:R-:W-:Y:S01]  /*c600*/  UMOV UR10, UR5 ;  /* 0x00000005000a7c82 */ /* 0x000fe20008000000 */
[----:B------:R-:W-:Y:S01]  /*c610*/  IMAD.U32 R6, RZ, RZ, UR8 ;  /* 0x00000008ff067e24 */ /* 0x000fe2000f8e00ff */
[----:B------:R-:W-:Y:S01]  /*c620*/  HGMMA.64x96x16.F32.BF16 R24, gdesc[UR8], RZ, !UPT, gsb0 ;  /* 0x01600000081879f0 */ /* 0x000fe2000c0018ff */
[----:B------:R-:W-:-:S02]  /*c630*/  UIADD3 UR8, UR4, 0x4, URZ ;  /* 0x0000000404087890 */ /* 0x000fc4000fffe03f */
[----:B------:R-:W-:Y:S01]  /*c640*/  UIADD3 UR10, UR5, 0x4, URZ ;  /* 0x00000004050a7890 */ /* 0x000fe2000fffe03f */
[----:B------:R-:W-:Y:S01]  /*c650*/  UMOV UR9, 0x40000040 ;  /* 0x4000004000097882 */ /* 0x000fe20000000000 */
[----:B------:R-:W-:Y:S01]  /*c660*/  UMOV UR11, 0x40000040 ;  /* 0x40000040000b7882 */ /* 0x000fe20000000000 */
        /* <DEDUP_REMOVED lines=40> */
[----:B01----:R-:W-:Y:S01]  /*c8f0*/  @P2 IMAD.HI.U32 R0, R4, UR5, RZ ;  /* 0x0000000504002c27 */ /* 0x003fe2000f8e00ff */
[----:B------:R-:W-:-:S04]  /*c900*/  @UP0 ULDC UR5, c[0x0][0x450] ;  /* 0x0001140000050ab9 */ /* 0x000fc80000000800 */
[----:B------:R-:W-:Y:S01]  /*c910*/  @P3 SHF.R.U32.HI R4, RZ, UR5, R0 ;  /* 0x00000005ff043c19 */ /* 0x000fe20008011600 */
[----:B------:R-:W-:-:S05]  /*c920*/  @!P1 VIADD R0, R73, 0x30840 ;  /* 0x0003084049009836 */ /* 0x000fca0000000000 */
[----:B------:R-:W-:Y:S01]  /*c930*/  @!P1 PRMT R0, RZ, 0x654, R0 ;  /* 0x00000654ff009816 */ /* 0x000fe20000000000 */
        /* <DEDUP_REMOVED lines=78> */
[----:B0-----:R-:W-:Y:S01]  /*ce20*/  FMUL.FTZ R32, R63, UR4 ;  /* 0x000000043f207c20 */ /* 0x001fe20008410000 */
[----:B------:R-:W-:Y:S01]  /*ce30*/  FMUL.FTZ R64, R64, UR4 ;  /* 0x0000000440407c20 */ /* 0x000fe20008410000 */
[----:B------:R-:W-:Y:S01]  /*ce40*/  FMUL.FTZ R65, R65, UR4 ;  /* 0x0000000441417c20 */ /* 0x000fe20008410000 */
[----:B--2---:R-:W-:Y:S01]  /*ce50*/  FMUL.FTZ R36, R66, UR4 ;  /* 0x0000000442247c20 */ /* 0x004fe20008410000 */
[----:B------:R-:W-:Y:S01]  /*ce60*/  FMUL.FTZ R34, R67, UR4 ;  /* 0x0000000443227c20 */ /* 0x000fe20008410000 */
[----:B------:R-:W-:Y:S01]  /*ce70*/  FMUL.FTZ R68, R68, UR4 ;  /* 0x0000000444447c20 */ /* 0x000fe20008410000 */
[----:B------:R-:W-:Y:S01]  /*ce80*/  FMUL.FTZ R69, R69, UR4 ;  /* 0x0000000445457c20 */ /* 0x000fe20008410000 */
[----:B------:R-:W0:Y:S01]  /*ce90*/  SHFL.IDX PT, R35, R4, RZ, 0x1c1f ;  /* 0x001c1fff04237589 */ /* 0x000e2200000e0000 */
[----:B----4-:R-:W-:Y:S01]  /*cea0*/  FMUL.FTZ R40, R70, UR4 ;  /* 0x0000000446287c20 */ /* 0x010fe20008410000 */
[----:B------:R-:W-:Y:S01]  /*ceb0*/  FMUL.FTZ R39, R71, UR4 ;  /* 0x0000000447277c20 */ /* 0x000fe20008410000 */
[----:B------:R-:W-:Y:S01]  /*cec0*/  IMAD.MOV.U32 R26, RZ, RZ, -0x60 ;  /* 0xffffffa0ff1a7424 */ /* 0x000fe200078e00ff */
[----:B------:R-:W-:Y:S01]  /*ced0*/  ULDC.64 UR4, c[0x0][0x9e0] ;  /* 0x0002780000047ab9 */ /* 0x000fe20000000a00 */
[----:B------:R2:W4:Y:S01]  /*cee0*/  MUFU.TANH R72, R25 ;  /* 0x0000001900487308 */ /* 0x0005220000002400 */
[----:B------:R-:W-:Y:S01]  /*cef0*/  UISETP.GE.AND UP1, UPT, UR5, 0x1, UPT ;  /* 0x000000010500788c */ /* 0x000fe2000bf26270 */
[----:B------:R-:W-:Y:S01]  /*cf00*/  IMAD R26, R79, R26, 0x61 ;  /* 0x000000614f1a7424 */ /* 0x000fe200078e021a */
[----:B------:R5:W-:Y:S03]  /*cf10*/  @!P1 SYNCS.ARRIVE.TRANS64.RED.A1T0 RZ, [R0+URZ], RZ ;  /* 0x000000ff00ff99a7 */ /* 0x000be6000810043f */
[----:B------:R-:W-:Y:S01]  /*cf20*/  VIADD R62, R26, 0xffffffff ;  /* 0xffffffff1a3e7836 */ /* 0x000fe20000000000 */
[----:B------:R-:W-:Y:S01]  /*cf30*/  PLOP3.LUT P2, PT, PT, PT, UP1, 0x40, 0x0 ;  /* 0x000000000000781c */ /* 0x000fe20003f4e818 */
[----:B------:R-:W0:Y:S01]  /*cf40*/  MUFU.TANH R2, R2 ;  /* 0x0000000200027308 */ /* 0x000e220000002400 */
[----:B--2---:R-:W-:-:S02]  /*cf50*/  IMAD R25, R23, -0x2, R26 ;  /* 0xfffffffe17197824 */ /* 0x004fc400078e021a */
[--C-:B-----5:R-:W-:Y:S02]  /*cf60*/  IMAD R0, R79, -0x60, R19.reuse ;  /* 0xffffffa04f007824 */ /* 0x120fe400078e0213 */
[----:B------:R-:W-:Y:S02]  /*cf70*/  VIADD R63, R25, 0xffffffff ;  /* 0xffffffff193f7836 */ /* 0x000fe40000000000 */
[----:B------:R-:W-:Y:S01]  /*cf80*/  VIADD R0, R0, 0x60 ;  /* 0x0000006000007836 */ /* 0x000fe20000000000 */
        /* <DEDUP_REMOVED lines=42> */
[----:B-----5:R-:W-:-:S07]  /*d230*/  IADD3 R28, -R18, R25, R19 ;  /* 0x00000019121c7210 */ /* 0x020fce0007ffe113 */
[----:B------:R5:W2:Y:S01]  /*d240*/  MUFU.TANH R43, R60 ;  /* 0x0000003c002b7308 */ /* 0x000aa20000002400 */
[----:B-1----:R-:W-:Y:S02]  /*d250*/  IMAD R55, R23, -0x2, R0 ;  /* 0xfffffffe17377824 */ /* 0x002fe400078e0200 */
[C---:B-----5:R-:W-:Y:S02]  /*d260*/  VIADD R60, R28.reuse, UR4 ;  /* 0x000000041c3c7c36 */ /* 0x060fe40008000000 */
[----:B------:R-:W-:-:S03]  /*d270*/  VIADD R28, R28, UR58 ;  /* 0x0000003a1c1c7c36 */ /* 0x000fc60008000000 */
[----:B0-----:R-:W-:Y:S01]  /*d280*/  VIADDMNMX R25, R35, R60, R55, PT ;  /* 0x0000003c23197246 */ /* 0x001fe20003800137 */
[----:B------:R-:W-:Y:S01]  /*d290*/  IMAD.IADD R26, R28, 0x1, R35 ;  /* 0x000000011c1a7824 */ /* 0x000fe200078e0223 */
[----:B---34-:R-:W-:Y:S06]  /*d2a0*/  @P2 BRA `(.L_x_5206) ;  /* 0x0000000000542947 */ /* 0x018fec0003800000 */
        /* <DEDUP_REMOVED lines=12> */
.L_x_5208:
[----:B------:R-:W-:-:S06]  /*d370*/  UISETP.NE.AND UP2, UPT, UR5, 0x1, UPT ;  /* 0x000000010500788c */ /* 0x000fcc000bf45270 */
[----:B------:R-:W-:-:S05]  /*d380*/  PLOP3.LUT P2, PT, PT, PT, UP2, 0x80, 0x0 ;  /* 0x000000000000781c */ /* 0x000fca0003f4f028 */
[----:B------:R-:W-:-:S08]  /*d390*/  @UP2 ULDC.64 UR6, c[0x0][0x9e8] ;  /* 0x00027a0000062ab9 */ /* 0x000fd00000000a00 */
[----:B------:R-:W-:-:S05]  /*d3a0*/  @P2 IMAD.HI.U32 R35, R0, UR6, RZ ;  /* 0x0000000600232c27 */ /* 0x000fca000f8e00ff */
[----:B------:R-:W-:-:S07]  /*d3b0*/  @P2 SHF.R.U32.HI R0, RZ, UR7, R35 ;  /* 0x00000007ff002c19 */ /* 0x000fce0008011623 */
.L_x_5209:
[----:B------:R-:W-:Y:S05]  /*d3c0*/  BSYNC B0 ;  /* 0x0000000000007941 */ /* 0x000fea0003800000 */
.L_x_5207:
[----:B------:R-:W-:-:S05]  /*d3d0*/  IMAD R0, R0, UR5, R63 ;  /* 0x0000000500007c24 */ /* 0x000fca000f8e023f */
[----:B------:R-:W-:Y:S02]  /*d3e0*/  VIMNMX R26, R26, R0, !PT ;  /* 0x000000001a1a7248 */ /* 0x000fe40007fe0100 */
[----:B------:R-:W-:-:S07]  /*d3f0*/  VIADDMNMX R25, R0, UR5, R25, PT ;  /* 0x0000000500197c46 */ /* 0x000fce000b800119 */
.L_x_5206:
        /* <DEDUP_REMOVED lines=12> */
[C---:B------:R-:W-:Y:S02]  /*d4c0*/  ISETP.LT.OR P5, PT, R25.reuse, 0x9, P5 ;  /* 0x000000091900780c */ /* 0x040fe40002fa1670 */
        /* <DEDUP_REMOVED lines=74> */
[----:B--2---:R-:W-:Y:S02]  /*d970*/  FSEL R43, R43, -INF , !P4 ;  /* 0xff8000002b2b7808 */ /* 0x004fe40006000000 */
        /* <DEDUP_REMOVED lines=46> */
.L_x_5212:
[----:B------:R-:W-:-:S06]  /*dc60*/  UISETP.NE.AND UP2, UPT, UR5, 0x1, UPT ;  /* 0x000000010500788c */ /* 0x000fcc000bf45270 */
[----:B------:R-:W-:-:S05]  /*dc70*/  PLOP3.LUT P6, PT, PT, PT, UP2, 0x80, 0x0 ;  /* 0x000000000000781c */ /* 0x000fca0003fcf028 */
[----:B------:R-:W-:-:S08]  /*dc80*/  @UP2 ULDC.64 UR6, c[0x0][0x9e8] ;  /* 0x00027a0000062ab9 */ /* 0x000fd00000000a00 */
[----:B------:R-:W-:Y:S01]  /*dc90*/  @P6 IMAD.HI.U32 R25, R4, UR6, RZ ;  /* 0x0000000604196c27 */ /* 0x000fe2000f8e00ff */
[----:B------:R-:W-:-:S13]  /*dca0*/  PLOP3.LUT P6, PT, PT, PT, UP2, 0x80, 0x0 ;  /* 0x000000000000781c */ /* 0x000fda0003fcf028 */
[----:B------:R-:W-:-:S07]  /*dcb0*/  @P6 SHF.R.U32.HI R4, RZ, UR7, R25 ;  /* 0x00000007ff046c19 */ /* 0x000fce0008011619 */
.L_x_5213:
[----:B------:R-:W-:Y:S05]  /*dcc0*/  BSYNC B0 ;  /* 0x0000000000007941 */ /* 0x000fea0003800000 */
.L_x_5211:
[----:B------:R-:W-:-:S05]  /*dcd0*/  IMAD R4, R4, UR5, R63 ;  /* 0x0000000504047c24 */ /* 0x000fca000f8e023f */
[----:B------:R-:W-:Y:S02]  /*dce0*/  VIMNMX R56, R56, R4, !PT ;  /* 0x0000000438387248 */ /* 0x000fe40007fe0100 */
[----:B------:R-:W-:-:S07]  /*dcf0*/  VIADDMNMX R55, R4, UR5, R55, PT ;  /* 0x0000000504377c46 */ /* 0x000fce000b800137 */
.L_x_5210:
[C---:B------:R-:W-:Y:S01]  /*dd00*/  ISETP.GT.AND P2, PT, R56.reuse, 0x1, !P2 ;  /* 0x000000013800780c */ /* 0x040fe20005744270 */
[----:B------:R-:W-:Y:S01]  /*dd10*/  ULDC UR10, c[0x0][0x988] ;  /* 0x00026200000a7ab9 */ /* 0x000fe20000000800 */
[----:B------:R-:W-:Y:S01]  /*dd20*/  ISETP.GT.AND P3, PT, R56, 0x8, !P3 ;  /* 0x000000083800780c */ /* 0x000fe20005f64270 */
[----:B------:R-:W-:Y:S01]  /*dd30*/  @UP0 ULDC UR6, c[0x0][0x44c] ;  /* 0x0001130000060ab9 */ /* 0x000fe20000000800 */
[C---:B------:R-:W-:Y:S01]  /*dd40*/  ISETP.LT.OR P2, PT, R55.reuse, 0x2, P2 ;  /* 0x000000023700780c */ /* 0x040fe20001741670 */
[----:B------:R-:W-:Y:S01]  /*dd50*/  UIMAD.WIDE.U32 UR6, UR61, UR6, URZ ;  /* 0x000000063d0672a5 */ /* 0x000fe2000f8e003f */
[----:B------:R-:W-:Y:S01]  /*dd60*/  ISETP.LT.OR P3, PT, R55, 0x9, P3 ;  /* 0x000000093700780c */ /* 0x000fe20001f61670 */
[----:B------:R-:W-:Y:S01]  /*dd70*/  @UP0 ULDC UR15, c[0x0][0x450] ;  /* 0x00011400000f0ab9 */ /* 0x000fe20000000800 */
[----:B------:R-:W-:Y:S01]  /*dd80*/  FSEL R5, R5, -INF , !P2 ;  /* 0xff80000005057808 */ /* 0x000fe20005000000 */
[----:B------:R-:W-:Y:S01]  /*dd90*/  UMOV UR11, UR61 ;  /* 0x0000003d000b7c82 */ /* 0x000fe20008000000 */
[----:B------:R-:W-:Y:S01]  /*dda0*/  ISETP.NE.AND P2, PT, R67, RZ, PT ;  /* 0x000000ff4300720c */ /* 0x000fe20003f45270 */
[----:B------:R-:W-:Y:S01]  /*ddb0*/  @UP0 USHF.R.U32.HI UR11, URZ, UR15, UR7 ;  /* 0x0000000f3f0b0299 */ /* 0x000fe20008011607 */
[----:B------:R-:W-:-:S02]  /*ddc0*/  FSEL R8, R8, -INF , !P3 ;  /* 0xff80000008087808 */ /* 0x000fc40005800000 */
[----:B------:R-:W-:Y:S02]  /*ddd0*/  ISETP.GT.AND P2, PT, R56, 0x9, !P2 ;  /* 0x000000093800780c */ /* 0x000fe40005744270 */
[----:B------:R-:W-:Y:S02]  /*dde0*/  ISETP.NE.AND P3, PT, R33, RZ, PT ;  /* 0x000000ff2100720c */ /* 0x000fe40003f65270 */
        /* <DEDUP_REMOVED lines=10> */
[----:B------:R-:W-:Y:S02]  /*de90*/  ISETP.NE.AND P2, PT, R31, RZ, PT ;  /* 0x000000ff1f00720c */ /* 0x000fe40003f45270 */
[C---:B------:R-:W-:Y:S02]  /*dea0*/  ISETP.LT.OR P5, PT, R55.reuse, 0x59, P5 ;  /* 0x000000593700780c */ /* 0x040fe40002fa1670 */
[----:B------:R-:W-:Y:S02]  /*deb0*/  ISETP.GT.AND P2, PT, R56, 0x11, !P2 ;  /* 0x000000113800780c */ /* 0x000fe40005744270 */
[----:B------:R-:W-:Y:S02]  /*dec0*/  FSEL R34, R34, -INF , !P4 ;  /* 0xff80000022227808 */ /* 0x000fe40006000000 */
[----:B------:R-:W-:Y:S02]  /*ded0*/  ISETP.LT.OR P2, PT, R55, 0x12, P2 ;  /* 0x000000123700780c */ /* 0x000fe40001741670 */
[----:B------:R-:W-:-:S02]  /*dee0*/  FSEL R40, R40, -INF , !P5 ;  /* 0xff80000028287808 */ /* 0x000fc40006800000 */
[----:B------:R-:W-:Y:S02]  /*def0*/  FSEL R11, R11, -INF , !P2 ;  /* 0xff8000000b0b7808 */ /* 0x000fe40005000000 */
[----:B------:R-:W-:Y:S02]  /*df00*/  ISETP.GT.AND P2, PT, R56, 0x18, !P3 ;  /* 0x000000183800780c */ /* 0x000fe40005f44270 */
[----:B------:R-:W-:Y:S02]  /*df10*/  ISETP.NE.AND P3, PT, R87, RZ, PT ;  /* 0x000000ff5700720c */ /* 0x000fe40003f65270 */
[----:B------:R-:W-:Y:S02]  /*df20*/  ISETP.LT.OR P2, PT, R55, 0x19, P2 ;  /* 0x000000193700780c */ /* 0x000fe40001741670 */
[----:B------:R-:W-:Y:S02]  /*df30*/  R2UR UR14, R76 ;  /* 0x000000004c0e72ca */ /* 0x000fe400000e0000 */
[----:B------:R-:W-:-:S02]  /*df40*/  FSEL R12, R12, -INF , !P2 ;  /* 0xff8000000c0c7808 */ /* 0x000fc40005000000 */
[----:B------:R-:W-:Y:S02]  /*df50*/  ISETP.GT.AND P2, PT, R56, 0x19, !P6 ;  /* 0x000000193800780c */ /* 0x000fe40007744270 */
[----:B------:R-:W-:Y:S02]  /*df60*/  ISETP.NE.AND P6, PT, R29, RZ, PT ;  /* 0x000000ff1d00720c */ /* 0x000fe40003fc5270 */
[----:B------:R-:W-:-:S04]  /*df70*/  ISETP.LT.OR P2, PT, R55, 0x1a, P2 ;  /* 0x0000001a3700780c */ /* 0x000fc80001741670 */
[----:B------:R-:W-:Y:S01]  /*df80*/  FSEL R13, R13, -INF , !P2 ;  /* 0xff8000000d0d7808 */ /* 0x000fe20005000000 */
[----:B------:R-:W-:Y:S01]  /*df90*/  UIADD3 UR6, UR14, UR11, URZ ;  /* 0x0000000b0e067290 */ /* 0x000fe2000fffe03f */
[----:B------:R-:W-:-:S03]  /*dfa0*/  ISETP.NE.AND P2, PT, R73, RZ, PT ;  /* 0x000000ff4900720c */ /* 0x000fc60003f45270 */
[----:B------:R-:W-:Y:S01]  /*dfb0*/  UIADD3 UR4, UR6, UR4, URZ ;  /* 0x0000000406047290 */ /* 0x000fe2000fffe03f */
[----:B------:R-:W-:-:S04]  /*dfc0*/  ISETP.GT.AND P2, PT, R56, 0x20, !P2 ;  /* 0x000000203800780c */ /* 0x000fc80005744270 */
[----:B------:R-:W-:-:S04]  /*dfd0*/  ISETP.LT.OR P2, PT, R55, 0x21, P2 ;  /* 0x000000213700780c */ /* 0x000fc80001741670 */
[----:B------:R-:W-:Y:S02]  /*dfe0*/  FSEL R14, R14, -INF , !P2 ;  /* 0xff8000000e0e7808 */ /* 0x000fe40005000000 */
[----:B------:R-:W-:-:S04]  /*dff0*/  ISETP.NE.AND P2, PT, R75, RZ, PT ;  /* 0x000000ff4b00720c */ /* 0x000fc80003f45270 */
        /* <DEDUP_REMOVED lines=31> */
[C---:B------:R-:W-:Y:S02]  /*e1f0*/  ISETP.GT.AND P2, PT, R56.reuse, 0x41, !P3 ;  /* 0x000000413800780c */ /* 0x040fe40005f44270 */
[----:B------:R-:W-:Y:S02]  /*e200*/  ISETP.NE.AND P3, PT, R61, RZ, PT ;  /* 0x000000ff3d00720c */ /* 0x000fe40003f65270 */
[----:B------:R-:W-:Y:S02]  /*e210*/  ISETP.LT.OR P2, PT, R55, 0x42, P2 ;  /* 0x000000423700780c */ /* 0x000fe40001741670 */
[----:B------:R-:W-:Y:S02]  /*e220*/  ISETP.GT.AND P3, PT, R56, 0x50, !P3 ;  /* 0x000000503800780c */ /* 0x000fe40005f64270 */
[----:B------:R-:W-:-:S02]  /*e230*/  FSEL R28, R59, -INF , !P2 ;  /* 0xff8000003b1c7808 */ /* 0x000fc40005000000 */
[----:B------:R-:W-:Y:S02]  /*e240*/  ISETP.GT.AND P2, PT, R56, RZ, !P6 ;  /* 0x000000ff3800720c */ /* 0x000fe40007744270 */
[----:B------:R-:W-:Y:S02]  /*e250*/  ISETP.NE.AND P6, PT, R57, RZ, PT ;  /* 0x000000ff3900720c */ /* 0x000fe40003fc5270 */
[C---:B------:R-:W-:Y:S02]  /*e260*/  ISETP.LT.OR P2, PT, R55.reuse, 0x1, P2 ;  /* 0x000000013700780c */ /* 0x040fe40001741670 */
[----:B------:R-:W-:Y:S02]  /*e270*/  ISETP.LT.OR P3, PT, R55, 0x51, P3 ;  /* 0x000000513700780c */ /* 0x000fe40001f61670 */
[----:B------:R-:W-:Y:S02]  /*e280*/  FSEL R58, R3, -INF , !P2 ;  /* 0xff800000033a7808 */ /* 0x000fe40005000000 */
[----:B------:R-:W-:-:S02]  /*e290*/  FMNMX.FTZ R3, R188, R72, !PT ;  /* 0x00000048bc037209 */ /* 0x000fc40007810000 */
[----:B------:R-:W-:Y:S02]  /*e2a0*/  FSEL R36, R36, -INF , !P3 ;  /* 0xff80000024247808 */ /* 0x000fe40005800000 */
        /* <DEDUP_REMOVED lines=28> */
[----:B------:R-:W-:-:S04]  /*e470*/  FMNMX.FTZ R60, R10, R3, !PT ;  /* 0x000000030a3c7209 */ /* 0x000fc80007810000 */
[----:B------:R-:W-:-:S04]  /*e480*/  FMNMX.FTZ R3, R11, R60, !PT ;  /* 0x0000003c0b037209 */ /* 0x000fc80007810000 */
[----:B------:R-:W-:-:S04]  /*e490*/  FMNMX.FTZ R60, R12, R3, !PT ;  /* 0x000000030c3c7209 */ /* 0x000fc80007810000 */
[----:B------:R-:W-:Y:S02]  /*e4a0*/  FMNMX.FTZ R3, R13, R60, !PT ;  /* 0x0000003c0d037209 */ /* 0x000fe40007810000 */
        /* <DEDUP_REMOVED lines=8> */
[----:B------:R-:W-:Y:S01]  /*e530*/  ISETP.GT.AND P2, PT, R56, 0x48, !P6 ;  /* 0x000000483800780c */ /* 0x000fe20007744270 */
        /* <DEDUP_REMOVED lines=8> */
[----:B------:R-:W-:Y:S01]  /*e5c0*/  MUFU.EX2 R188, R188 ;  /* 0x000000bc00bc7308 */ /* 0x000fe20000000800 */
[----:B------:R-:W-:Y:S01]  /*e5d0*/  FMNMX.FTZ R54, R26, R3, !PT ;  /* 0x000000031a367209 */ /* 0x000fe20007810000 */
[--C-:B------:R-:W-:Y:S01]  /*e5e0*/  FFMA.FTZ R33, R66, UR10, -R57.reuse ;  /* 0x0000000a42217c23 */ /* 0x100fe20008010839 */
[----:B------:R-:W-:Y:S01]  /*e5f0*/  ISETP.NE.AND P2, PT, R88, RZ, PT ;  /* 0x000000ff5800720c */ /* 0x000fe20003f45270 */
[--C-:B------:R-:W-:Y:S01]  /*e600*/  FFMA.FTZ R184, R184, UR10, -R57.reuse ;  /* 0x0000000ab8b87c23 */ /* 0x100fe20008010839 */
[----:B------:R-:W-:Y:S01]  /*e610*/  FMNMX.FTZ R54, R29, R54, !PT ;  /* 0x000000361d367209 */ /* 0x000fe20007810000 */
[--C-:B------:R-:W-:Y:S01]  /*e620*/  FFMA.FTZ R35, R35, UR10, -R57.reuse ;  /* 0x0000000a23237c23 */ /* 0x100fe20008010839 */
[----:B------:R-:W-:Y:S01]  /*e630*/  ISETP.GT.AND P2, PT, R56, 0x49, !P2 ;  /* 0x000000493800780c */ /* 0x000fe20005744270 */
[----:B------:R-:W-:Y:S01]  /*e640*/  MUFU.EX2 R31, R31 ;  /* 0x0000001f001f7308 */ /* 0x000fe20000000800 */
        /* <DEDUP_REMOVED lines=24> */
[----:B------:R-:W-:Y:S01]  /*e7d0*/  FMNMX.FTZ R52, R40, R3, !PT ;  /* 0x0000000328347209 */ /* 0x000fe20007810000 */
[--C-:B------:R-:W-:Y:S01]  /*e7e0*/  FFMA.FTZ R42, R42, UR10, -R57.reuse ;  /* 0x0000000a2a2a7c23 */ /* 0x100fe20008010839 */
[--C-:B------:R-:W-:Y:S01]  /*e7f0*/  FFMA.FTZ R41, R41, UR10, -R57.reuse ;  /* 0x0000000a29297c23 */ /* 0x100fe20008010839 */
[--C-:B------:R-:W-:Y:S01]  /*e800*/  FFMA.FTZ R38, R38, UR10, -R57.reuse ;  /* 0x0000000a26267c23 */ /* 0x100fe20008010839 */
[----:B------:R-:W-:Y:S01]  /*e810*/  FMNMX.FTZ R52, R39, R52, !PT ;  /* 0x0000003427347209 */ /* 0x000fe20007810000 */
[--C-:B------:R-:W-:Y:S01]  /*e820*/  FFMA.FTZ R0, R0, UR10, -R57.reuse ;  /* 0x0000000a00007c23 */ /* 0x100fe20008010839 */
[--C-:B------:R-:W-:Y:S01]  /*e830*/  FFMA.FTZ R2, R2, UR10, -R57.reuse ;  /* 0x0000000a02027c23 */ /* 0x100fe20008010839 */
[----:B------:R-:W-:Y:S02]  /*e840*/  MUFU.EX2 R33, R33 ;  /* 0x0000002100217308 */ /* 0x000fe40000000800 */
[----:B------:R-:W0:Y:S06]  /*e850*/  SHFL.BFLY PT, R3, R52, 0x2, 0x1f ;  /* 0x0c401f0034037f89 */ /* 0x000e2c00000e0000 */
[----:B------:R-:W-:Y:S08]  /*e860*/  MUFU.EX2 R184, R184 ;  /* 0x000000b800b87308 */ /* 0x000ff00000000800 */
[----:B------:R-:W-:Y:S08]  /*e870*/  MUFU.EX2 R35, R35 ;  /* 0x0000002300237308 */ /* 0x000ff00000000800 */
[----:B------:R-:W-:Y:S01]  /*e880*/  MUFU.EX2 R186, R186 ;  /* 0x000000ba00ba7308 */ /* 0x000fe20000000800 */
[----:B0-----:R-:W-:Y:S01]  /*e890*/  FMNMX.FTZ R45, R52, R3, !PT ;  /* 0x00000003342d7209 */ /* 0x001fe20007810000 */
[----:B------:R-:W-:-:S04]  /*e8a0*/  FFMA.FTZ R52, R44, UR10, -R57 ;  /* 0x0000000a2c347c23 */ /* 0x000fc80008010839 */
[----:B------:R-:W0:Y:S02]  /*e8b0*/  SHFL.BFLY PT, R44, R45, 0x1, 0x1f ;  /* 0x0c201f002d2c7f89 */ /* 0x000e2400000e0000 */
[----:B------:R-:W-:Y:S08]  /*e8c0*/  MUFU.EX2 R37, R37 ;  /* 0x0000002500257308 */ /* 0x000ff00000000800 */
[----:B------:R-:W-:Y:S08]  /*e8d0*/  MUFU.EX2 R53, R53 ;  /* 0x0000003500357308 */ /* 0x000ff00000000800 */
[----:B------:R-:W1:Y:S01]  /*e8e0*/  MUFU.EX2 R54, R54 ;  /* 0x0000003600367308 */ /* 0x000e620000000800 */
[----:B0-----:R-:W-:-:S07]  /*e8f0*/  FMNMX.FTZ R3, R45, R44, !PT ;  /* 0x0000002c2d037209 */ /* 0x001fce0007810000 */
[----:B------:R-:W-:Y:S01]  /*e900*/  MUFU.EX2 R51, R51 ;  /* 0x0000003300337308 */ /* 0x000fe20000000800 */
[C---:B------:R-:W-:Y:S01]  /*e910*/  FSETP.NEU.FTZ.AND P2, PT, R3.reuse, -INF , PT ;  /* 0xff8000000300780b */ /* 0x040fe20003f5d000 */
[----:B------:R-:W-:-:S06]  /*e920*/  FMUL.FTZ R44, R3, UR10 ;  /* 0x0000000a032c7c20 */ /* 0x000fcc0008410000 */
[----:B------:R-:W-:Y:S01]  /*e930*/  MUFU.EX2 R45, R2 ;  /* 0x00000002002d7308 */ /* 0x000fe20000000800 */
[----:B------:R-:W-:Y:S02]  /*e940*/  FSEL R57, R44, RZ, P2 ;  /* 0x000000ff2c397208 */ /* 0x000fe40001000000 */
[----:B------:R-:W-:Y:S02]  /*e950*/  PLOP3.LUT P2, PT, PT, PT, UP1, 0x40, 0x0 ;  /* 0x000000000000781c */ /* 0x000fe40003f4e818 */
[----:B-1----:R-:W-:Y:S01]  /*e960*/  F2FP.BF16.F32.PACK_AB R180, R54, R53 ;  /* 0x0000003536b4723e */ /* 0x002fe200000010ff */
        /* <DEDUP_REMOVED lines=13> */
[----:B0-----:R-:W-:Y:S01]  /*ea40*/  FADD.FTZ R9, R188, R31 ;  /* 0x0000001fbc097221 */ /* 0x001fe20000010000 */
[--C-:B------:R-:W-:Y:S01]  /*ea50*/  FFMA.FTZ R21, R21, UR10, -R57.reuse ;  /* 0x0000000a15157c23 */ /* 0x100fe20008010839 */
[--C-:B------:R-:W-:Y:S01]  /*ea60*/  FFMA.FTZ R24, R24, UR10, -R57.reuse ;  /* 0x0000000a18187c23 */ /* 0x100fe20008010839 */
[----:B------:R-:W-:Y:S01]  /*ea70*/  FFMA.FTZ R27, R27, UR10, -R57 ;  /* 0x0000000a1b1b7c23 */ /* 0x000fe20008010839 */
[----:B------:R-:W-:Y:S01]  /*ea80*/  FADD.FTZ R2, R190, R9 ;  /* 0x00000009be027221 */ /* 0x000fe20000010000 */
[--C-:B------:R-:W-:Y:S01]  /*ea90*/  FFMA.FTZ R26, R26, UR10, -R57.reuse ;  /* 0x0000000a1a1a7c23 */ /* 0x100fe20008010839 */
[--C-:B------:R-:W-:Y:S01]  /*eaa0*/  FFMA.FTZ R29, R29, UR10, -R57.reuse ;  /* 0x0000000a1d1d7c23 */ /* 0x100fe20008010839 */
[----:B------:R-:W0:Y:S01]  /*eab0*/  MUFU.EX2 R5, R5 ;  /* 0x0000000500057308 */ /* 0x000e220000000800 */
[----:B------:R-:W-:Y:S01]  /*eac0*/  FADD.FTZ R9, R33, R2 ;  /* 0x0000000221097221 */ /* 0x000fe20000010000 */
[--C-:B------:R-:W-:Y:S01]  /*ead0*/  FFMA.FTZ R25, R25, UR10, -R57.reuse ;  /* 0x0000000a19197c23 */ /* 0x100fe20008010839 */
[----:B------:R-:W-:Y:S01]  /*eae0*/  FFMA.FTZ R28, R28, UR10, -R57 ;  /* 0x0000000a1c1c7c23 */ /* 0x000fe20008010839 */
[----:B------:R-:W-:Y:S01]  /*eaf0*/  F2FP.BF16.F32.PACK_AB R188, R31, R188 ;  /* 0x000000bc1fbc723e */ /* 0x000fe200000010ff */
[----:B------:R-:W-:Y:S01]  /*eb00*/  FADD.FTZ R2, R184, R9 ;  /* 0x00000009b8027221 */ /* 0x000fe20000010000 */
[--C-:B------:R-:W-:Y:S01]  /*eb10*/  FFMA.FTZ R30, R30, UR10, -R57.reuse ;  /* 0x0000000a1e1e7c23 */ /* 0x100fe20008010839 */
[--C-:B------:R-:W-:Y:S01]  /*eb20*/  FFMA.FTZ R32, R32, UR10, -R57.reuse ;  /* 0x0000000a20207c23 */ /* 0x100fe20008010839 */
[----:B------:R1:W2:Y:S01]  /*eb30*/  MUFU.EX2 R191, R8 ;  /* 0x0000000800bf7308 */ /* 0x0002a20000000800 */
[----:B------:R-:W-:Y:S01]  /*eb40*/  FADD.FTZ R9, R35, R2 ;  /* 0x0000000223097221 */ /* 0x000fe20000010000 */
[--C-:B------:R-:W-:Y:S01]  /*eb50*/  FFMA.FTZ R36, R36, UR10, -R57.reuse ;  /* 0x0000000a24247c23 */ /* 0x100fe20008010839 */
[--C-:B------:R-:W-:Y:S01]  /*eb60*/  FFMA.FTZ R34, R34, UR10, -R57.reuse ;  /* 0x0000000a22227c23 */ /* 0x100fe20008010839 */
[----:B------:R-:W-:Y:S01]  /*eb70*/  FFMA.FTZ R40, R40, UR10, -R57 ;  /* 0x0000000a28287c23 */ /* 0x000fe20008010839 */
[----:B------:R-:W-:Y:S01]  /*eb80*/  FADD.FTZ R2, R186, R9 ;  /* 0x00000009ba027221 */ /* 0x000fe20000010000 */
[----:B------:R-:W-:Y:S01]  /*eb90*/  FFMA.FTZ R39, R39, UR10, -R57 ;  /* 0x0000000a27277c23 */ /* 0x000fe20008010839 */
[----:B------:R-:W-:Y:S01]  /*eba0*/  F2FP.BF16.F32.PACK_AB R190, R33, R190 ;  /* 0x000000be21be723e */ /* 0x000fe200000010ff */
[----:B------:R-:W3:Y:S01]  /*ebb0*/  MUFU.EX2 R10, R10 ;  /* 0x0000000a000a7308 */ /* 0x000ee20000000800 */
[----:B------:R-:W-:Y:S01]  /*ebc0*/  FADD.FTZ R2, R37, R2 ;  /* 0x0000000225027221 */ /* 0x000fe20000010000 */
[----:B0-----:R-:W-:-:S02]  /*ebd0*/  F2FP.BF16.F32.PACK_AB R189, R5, R58 ;  /* 0x0000003a05bd723e */ /* 0x001fc400000010ff */
[----:B------:R-:W-:Y:S01]  /*ebe0*/  F2FP.BF16.F32.PACK_AB R184, R35, R184 ;  /* 0x000000b823b8723e */ /* 0x000fe200000010ff */
[----:B------:R-:W-:Y:S01]  /*ebf0*/  FADD.FTZ R9, R53, R2 ;  /* 0x0000000235097221 */ /* 0x000fe20000010000 */
[----:B------:R-:W-:Y:S01]  /*ec00*/  FADD.FTZ R2, R58, R5 ;  /* 0x000000053a027221 */ /* 0x000fe20000010000 */
[----:B------:R-:W-:Y:S01]  /*ec10*/  F2FP.BF16.F32.PACK_AB R186, R37, R186 ;  /* 0x000000ba25ba723e */ /* 0x000fe200000010ff */
[----:B------:R-:W0:Y:S01]  /*ec20*/  MUFU.EX2 R11, R11 ;  /* 0x0000000b000b7308 */ /* 0x000e220000000800 */
[----:B-1----:R-:W-:Y:S01]  /*ec30*/  FADD.FTZ R8, R54, R9 ;  /* 0x0000000936087221 */ /* 0x002fe20000010000 */
[----:B--2---:R-:W-:Y:S01]  /*ec40*/  FADD.FTZ R9, R191, R2 ;  /* 0x00000002bf097221 */ /* 0x004fe20000010000 */
[C---:B------:R-:W-:Y:S02]  /*ec50*/  F2FP.BF16.F32.PACK_AB R191, R44.reuse, R191 ;  /* 0x000000bf2cbf723e */ /* 0x040fe400000010ff */
[----:B------:R-:W-:Y:S01]  /*ec60*/  FADD.FTZ R59, R51, R8 ;  /* 0x00000008333b7221 */ /* 0x000fe20000010000 */
[----:B------:R-:W-:-:S02]  /*ec70*/  FADD.FTZ R9, R44, R9 ;  /* 0x000000092c097221 */ /* 0x000fc40000010000 */
[----:B------:R-:W1:Y:S02]  /*ec80*/  MUFU.EX2 R12, R12 ;  /* 0x0000000c000c7308 */ /* 0x000e640000000800 */
[----:B---3--:R-:W-:-:S06]  /*ec90*/  FADD.FTZ R2, R10, R9 ;  /* 0x000000090a027221 */ /* 0x008fcc0000010000 */
        /* <DEDUP_REMOVED lines=44> */
[----:B--2---:R-:W-:Y:S01]  /*ef60*/  FADD.FTZ R2, R26, R9 ;  /* 0x000000091a027221 */ /* 0x004fe20000010000 */
[----:B------:R-:W-:-:S06]  /*ef70*/  VIADD R9, R79, 0xfffffffe ;  /* 0xfffffffe4f097836 */ /* 0x000fcc0000000000 */
        /* <DEDUP_REMOVED lines=44> */
.L_x_5215:
[----:B------:R-:W-:-:S11]  /*f240*/  UISETP.NE.AND UP2, UPT, UR5, 0x1, UPT ;  /* 0x000000010500788c */ /* 0x000fd6000bf45270 */
[----:B------:R-:W-:Y:S02]  /*f250*/  @UP2 ULDC.64 UR6, c[0x0][0x9e8] ;  /* 0x00027a0000062ab9 */ /* 0x000fe40000000a00 */
[----:B------:R-:W-:-:S04]  /*f260*/  UIMAD.WIDE.U32 UR14, UR11, UR6, URZ ;  /* 0x000000060b0e72a5 */ /* 0x000fc8000f8e003f */
[----:B------:R-:W-:-:S12]  /*f270*/  @UP2 USHF.R.U32.HI UR11, URZ, UR7, UR15 ;  /* 0x000000073f0b2299 */ /* 0x000fd8000801160f */
.L_x_5216:
[----:B------:R-:W-:-:S04]  /*f280*/  UIMAD UR5, UR11, UR5, UR5 ;  /* 0x000000050b0572a4 */ /* 0x000fc8000f8e0205 */
[----:B------:R-:W-:-:S04]  /*f290*/  UISETP.LT.AND UP2, UPT, UR4, UR5, UPT ;  /* 0x000000050400728c */ /* 0x000fc8000bf41270 */
[----:B------:R-:W-:-:S12]  /*f2a0*/  USEL UR4, UR4, UR5, UP2 ;  /* 0x0000000504047287 */ /* 0x000fd80009000000 */
.L_x_5214:
        /* <DEDUP_REMOVED lines=63> */
.L_x_5234:
[----:B------:R-:W-:-:S04]  /*f6a0*/  UIADD3 UR5, UR38, 0x1, URZ ;  /* 0x0000000126057890 */ /* 0x000fc8000fffe03f */
[----:B------:R-:W-:-:S04]  /*f6b0*/  UISETP.NE.AND UP2, UPT, UR5, 0x2, UPT ;  /* 0x000000020500788c */ /* 0x000fc8000bf45270 */
[----:B------:R-:W-:Y:S02]  /*f6c0*/  USEL UR37, URZ, 0x1, UP2 ;  /* 0x000000013f257887 */ /* 0x000fe40009000000 */
[----:B------:R-:W-:Y:S02]  /*f6d0*/  USEL UR5, UR5, URZ, UP2 ;  /* 0x0000003f05057287 */ /* 0x000fe40009000000 */
[----:B------:R-:W-:Y:S01]  /*f6e0*/  ULOP3.LUT UR37, UR60, UR37, URZ, 0x3c, !UPT ;  /* 0x000000253c257292 */ /* 0x000fe2000f8e3c3f */
[----:B------:R-:W-:Y:S11]  /*f6f0*/  @!P0 BRA `(.L_x_5218) ;  /* 0x0000000000048947 */ /* 0x000ff60003800000 */
[----:B------:R-:W-:Y:S01]  /*f700*/  BPT.TRAP 0x1 ;  /* 0x000000040000795c */ /* 0x000fe20000300000 */
.L_x_5218:
[----:B------:R-:W-:Y:S01]  /*f710*/  ULEA UR7, UR5, UR39, 0x3 ;  /* 0x0000002705077291 */ /* 0x000fe2000f8e183f */
[----:B------:R-:W-:-:S05]  /*f720*/  IMAD.U32 R10, RZ, RZ, UR37 ;  /* 0x00000025ff0a7e24 */ /* 0x000fca000f8e00ff */
[----:B------:R-:W-:-:S04]  /*f730*/  SHF.L.U32 R10, R10, 0x1f, RZ ;  /* 0x0000001f0a0a7819 */ /* 0x000fc800000006ff */
[----:B------:R0:W1:Y:S01]  /*f740*/  SYNCS.PHASECHK.TRANS64.TRYWAIT P2, [UR7+0x30830], R10 ;  /* 0x0308300aff0075a7 */ /* 0x0000620008040147 */
[----:B------:R-:W-:Y:S05]  /*f750*/  @!P0 BRA `(.L_x_5219) ;  /* 0x0000000000048947 */ /* 0x000fea0003800000 */
[----:B------:R-:W-:Y:S01]  /*f760*/  BPT.TRAP 0x1 ;  /* 0x000000040000795c */ /* 0x000fe20000300000 */
.L_x_5219:
[----:B-1----:R-:W-:Y:S05]  /*f770*/  @P2 BRA `(.L_x_5220) ;  /* 0x0000000000082947 */ /* 0x002fea0003800000 */
[----:B------:R-:W1:Y:S02]  /*f780*/  SYNCS.PHASECHK.TRANS64.TRYWAIT P2, [UR7+0x30830], R10 ;  /* 0x0308300aff0075a7 */ /* 0x000e640008040147 */
[----:B-1----:R-:W-:Y:S05]  /*f790*/  @!P2 BRA `(.L_x_5221) ;  /* 0x0000015c0044a947 */ /* 0x002fea0003800000 */
.L_x_5220:
        /* <DEDUP_REMOVED lines=126> */
[-C--:B------:R-:W-:Y:S01]  /*ff80*/  FMUL.FTZ R115, R115, R2.reuse ;  /* 0x0000000273737220 */ /* 0x080fe20000410000 */
[----:B------:R-:W-:Y:S01]  /*ff90*/  UMOV UR48, UR52 ;  /* 0x0000003400307c82 */ /* 0x000fe20008000000 */
[----:B------:R-:W-:Y:S01]  /*ffa0*/  UMOV UR49, UR53 ;  /* 0x0000003500317c82 */ /* 0x000fe20008000000 */
[----:B------:R-:W-:Y:S01]  /*ffb0*/  UMOV UR51, 0x40000040 ;  /* 0x4000004000337882 */ /* 0x000fe20000000000 */
[-C--:B------:R-:W-:Y:S01]  /*ffc0*/  FMUL.FTZ R118, R118, R2.reuse ;  /* 0x0000000276767220 */ /* 0x080fe20000410000 */
[----:B------:R-:W-:Y:S01]  /*ffd0*/  FMUL.FTZ R119, R119, R2 ;  /* 0x0000000277777220 */ /* 0x000fe20000410000 */
[----:B------:R-:W-:-:S02]  /*ffe0*/  WARPGROUP.DEPBAR.LE gsb0, 0x0 ;  /* 0x00008000000079c5 */ /* 0x000fc40000010000 */
        /* <DEDUP_REMOVED lines=32> */
.L_x_5222:
[----:B------:R-:W-:Y:S01]  /*101f0*/  ULEA UR6, UR38, UR39, 0x3 ;  /* 0x0000002726067291 */ /* 0x000fe2000f8e183f */
[----:B------:R-:W-:-:S05]  /*10200*/  IMAD.U32 R0, RZ, RZ, UR60 ;  /* 0x0000003cff007e24 */ /* 0x000fca000f8e00ff */
[----:B------:R-:W-:-:S04]  /*10210*/  SHF.L.U32 R0, R0, 0x1f, RZ ;  /* 0x0000001f00007819 */ /* 0x000fc800000006ff */
[----:B------:R2:W3:Y:S01]  /*10220*/  SYNCS.PHASECHK.TRANS64.TRYWAIT P2, [UR6+0x30850], R0 ;  /* 0x03085000ff0075a7 */ /* 0x0004e20008040146 */
[----:B------:R-:W-:Y:S05]  /*10230*/  @!P0 BRA `(.L_x_5223) ;  /* 0x0000000000048947 */ /* 0x000fea0003800000 */
[----:B------:R-:W-:Y:S01]  /*10240*/  BPT.TRAP 0x1 ;  /* 0x000000040000795c */ /* 0x000fe20000300000 */
.L_x_5223:
[----:B---3--:R-:W-:Y:S05]  /*10250*/  @P2 BRA `(.L_x_5224) ;  /* 0x0000000000082947 */ /* 0x008fea0003800000 */
[----:B------:R-:W3:Y:S02]  /*10260*/  SYNCS.PHASECHK.TRANS64.TRYWAIT P2, [UR6+0x30850], R0 ;  /* 0x03085000ff0075a7 */ /* 0x000ee40008040146 */
[----:B---3--:R-:W-:Y:S05]  /*10270*/  @!P2 BRA `(.L_x_5225) ;  /* 0x0000015000a4a947 */ /* 0x008fea0003800000 */
.L_x_5224:
[----:B------:R-:W-:Y:S01]  /*10280*/  UIADD3 UR10, UR39, 0x400, URZ ;  /* 0x00000400270a7890 */ /* 0x000fe2000fffe03f */
[----:B------:R-:W-:Y:S01]  /*10290*/  WARPGROUP.ARRIVE ;  /* 0x00000000000079c5 */ /* 0x000fe20000000000 */
[----:B------:R-:W-:Y:S01]  /*102a0*/  UMOV UR11, 0x40000040 ;  /* 0x40000040000b7882 */ /* 0x000fe20000000000 */
[----:B------:R-:W-:Y:S01]  /*102b0*/  PLOP3.LUT P2, PT, PT, PT, UP0, 0x80, 0x0 ;  /* 0x000000000000781c */ /* 0x000fe20003f4f008 */
[----:B------:R-:W-:Y:S01]  /*102c0*/  USHF.R.U32.HI UR10, URZ, 0x4, UR10 ;  /* 0x000000043f0a7899 */ /* 0x000fe2000801160a */
[----:B------:R-:W-:Y:S01]  /*102d0*/  FMUL.FTZ R20, R128, UR4 ;  /* 0x0000000480147c20 */ /* 0x000fe20008410000 */
[----:B------:R-:W-:Y:S01]  /*102e0*/  FMUL.FTZ R128, R138, UR4 ;  /* 0x000000048a807c20 */ /* 0x000fe20008410000 */
[----:B------:R-:W-:Y:S01]  /*102f0*/  PLOP3.LUT P3, PT, PT, PT, UP0, 0x80, 0x0 ;  /* 0x000000000000781c */ /* 0x000fe20003f6f008 */
[----:B------:R-:W-:Y:S01]  /*10300*/  ULOP3.LUT UR10, UR10, 0x3fff, URZ, 0xc0, !UPT ;  /* 0x00003fff0a0a7892 */ /* 0x000fe2000f8ec03f */
[----:B------:R-:W-:Y:S01]  /*10310*/  FMUL.FTZ R138, R144, UR4 ;  /* 0x00000004908a7c20 */ /* 0x000fe20008410000 */
[----:B------:R-:W-:Y:S01]  /*10320*/  FMUL.FTZ R144, R154, UR4 ;  /* 0x000000049a907c20 */ /* 0x000fe20008410000 */
[----:B------:R-:W-:Y:S01]  /*10330*/  FMUL.FTZ R154, R160, UR4 ;  /* 0x00000004a09a7c20 */ /* 0x000fe20008410000 */
[----:B------:R-:W-:Y:S01]  /*10340*/  ULOP3.LUT UR10, UR10, 0x3000000, URZ, 0xfc, !UPT ;  /* 0x030000000a0a7892 */ /* 0x000fe2000f8efc3f */
[----:B------:R-:W-:-:S02]  /*10350*/  VIADD R160, R22, UR61 ;  /* 0x0000003d16a07c36 */ /* 0x000fc40008000000 */
[----:B--23--:R-:W-:Y:S01]  /*10360*/  FMUL.FTZ R0, R120, UR4 ;  /* 0x0000000478007c20 */ /* 0x00cfe20008410000 */
[----:B------:R-:W-:Y:S01]  /*10370*/  FMUL.FTZ R21, R129, UR4 ;  /* 0x0000000481157c20 */ /* 0x000fe20008410000 */
[----:B------:R-:W-:Y:S01]  /*10380*/  UIMAD UR14, UR38, 0x900, UR10 ;  /* 0x00000900260e78a4 */ /* 0x000fe2000f8e020a */
[----:B------:R-:W-:Y:S01]  /*10390*/  FMUL.FTZ R129, R139, UR4 ;  /* 0x000000048b817c20 */ /* 0x000fe20008410000 */
[----:B------:R-:W-:Y:S01]  /*103a0*/  FMUL.FTZ R139, R145, UR4 ;  /* 0x00000004918b7c20 */ /* 0x000fe20008410000 */
[----:B------:R-:W-:Y:S01]  /*103b0*/  FMUL.FTZ R2, R121, UR4 ;  /* 0x0000000479027c20 */ /* 0x000fe20008410000 */
[----:B------:R-:W-:Y:S01]  /*103c0*/  FMUL.FTZ R13, R125, UR4 ;  /* 0x000000047d0d7c20 */ /* 0x000fe20008410000 */
[----:B------:R-:W-:Y:S01]  /*103d0*/  FMUL.FTZ R145, R155, UR4 ;  /* 0x000000049b917c20 */ /* 0x000fe20008410000 */
[----:B01----:R-:W-:Y:S01]  /*103e0*/  FMUL.FTZ R10, R122, UR4 ;  /* 0x000000047a0a7c20 */ /* 0x003fe20008410000 */
        /* <DEDUP_REMOVED lines=11> */
[----:B------:R-:W-:-:S02]  /*104a0*/  IMAD R161, R9, -0x60, RZ ;  /* 0xffffffa009a17824 */ /* 0x000fc400078e02ff */
        /* <DEDUP_REMOVED lines=23> */
[----:B------:R-:W-:-:S02]  /*10620*/  VIADD R164, R161, 0x1 ;  /* 0x00000001a1a47836 */ /* 0x000fc40000000000 */
[----:B------:R-:W-:Y:S01]  /*10630*/  FMUL.FTZ R151, R157, UR4 ;  /* 0x000000049d977c20 */ /* 0x000fe20008410000 */
[----:B------:R-:W-:Y:S01]  /*10640*/  FMUL.FTZ R153, R163, UR4 ;  /* 0x00000004a3997c20 */ /* 0x000fe20008410000 */
[----:B------:R-:W-:Y:S01]  /*10650*/  FMUL.FTZ R162, R165, UR4 ;  /* 0x00000004a5a27c20 */ /* 0x000fe20008410000 */
[----:B------:R-:W-:Y:S01]  /*10660*/  FMUL.FTZ R156, R166, UR4 ;  /* 0x00000004a69c7c20 */ /* 0x000fe20008410000 */
[----:B------:R-:W-:Y:S01]  /*10670*/  FMUL.FTZ R158, R167, UR4 ;  /* 0x00000004a79e7c20 */ /* 0x000fe20008410000 */
[----:B------:R-:W-:Y:S01]  /*10680*/  IMAD R164, R23, -0x2, R164 ;  /* 0xfffffffe17a47824 */ /* 0x000fe200078e02a4 */
[----:B------:R-:W0:Y:S01]  /*10690*/  MUFU.TANH R0, R0 ;  /* 0x0000000000007308 */ /* 0x000e220000002400 */
[----:B------:R-:W-:Y:S02]  /*106a0*/  ULDC UR15, c[0x0][0x9e0] ;  /* 0x00027800000f7ab9 */ /* 0x000fe40000000800 */
[----:B------:R-:W-:Y:S01]  /*106b0*/  VIADD R157, R164, 0xffffffff ;  /* 0xffffffffa49d7836 */ /* 0x000fe20000000000 */
[----:B------:R-:W-:-:S04]  /*106c0*/  IADD3 R165, -R18, R164, R19 ;  /* 0x000000a412a57210 */ /* 0x000fc80007ffe113 */
[----:B------:R-:W1:Y:S01]  /*106d0*/  MUFU.TANH R2, R2 ;  /* 0x0000000200027308 */ /* 0x000e620000002400 */
[C---:B------:R-:W-:Y:S02]  /*106e0*/  VIADD R166, R165.reuse, UR15 ;  /* 0x0000000fa5a67c36 */ /* 0x040fe40008000000 */
[----:B------:R-:W-:-:S05]  /*106f0*/  VIADD R165, R165, UR58 ;  /* 0x0000003aa5a57c36 */ /* 0x000fca0008000000 */
        /* <DEDUP_REMOVED lines=69> */
[----:B------:R-:W-:Y:S02]  /*10b50*/  @UP0 ULDC UR10, c[0x0][0x44c] ;  /* 0x00011300000a0ab9 */ /* 0x000fe40000000800 */
[----:B------:R-:W-:Y:S01]  /*10b60*/  @P2 IMAD.HI.U32 R120, R160, UR10, RZ ;  /* 0x0000000aa0782c27 */ /* 0x000fe2000f8e00ff */
[----:B------:R-:W-:Y:S01]  /*10b70*/  @UP0 ULDC UR10, c[0x0][0x450] ;  /* 0x00011400000a0ab9 */ /* 0x000fe20000000800 */
[----:B------:R-:W-:-:S03]  /*10b80*/  PLOP3.LUT P2, PT, PT, PT, UP1, 0x40, 0x0 ;  /* 0x000000000000781c */ /* 0x000fc60003f4e818 */
[----:B------:R-:W-:Y:S01]  /*10b90*/  @P3 SHF.R.U32.HI R160, RZ, UR10, R120 ;  /* 0x0000000affa03c19 */ /* 0x000fe20008011678 */
[----:B------:R-:W-:-:S04]  /*10ba0*/  IMAD.U32 R120, RZ, RZ, UR7 ;  /* 0x00000007ff787e24 */ /* 0x000fc8000f8e00ff */
[----:B------:R-:W5:Y:S01]  /*10bb0*/  SHFL.IDX PT, R121, R160, RZ, 0x1c1f ;  /* 0x001c1fffa0797589 */ /* 0x000f6200000e0000 */
[----:B------:R-:W-:-:S05]  /*10bc0*/  @!P1 VIADD R120, R120, 0x30840 ;  /* 0x0003084078789836 */ /* 0x000fca0000000000 */
[----:B------:R-:W-:Y:S01]  /*10bd0*/  @!P1 PRMT R120, RZ, 0x654, R120 ;  /* 0x00000654ff789816 */ /* 0x000fe20000000078 */
[--C-:B-----5:R-:W-:Y:S02]  /*10be0*/  IMAD.IADD R164, R166, 0x1, R121.reuse ;  /* 0x00000001a6a47824 */ /* 0x120fe400078e0279 */
[----:B------:R-:W-:Y:S01]  /*10bf0*/  IMAD.IADD R163, R165, 0x1, R121 ;  /* 0x00000001a5a37824 */ /* 0x000fe200078e0279 */
[----:B------:R-:W-:Y:S02]  /*10c00*/  WARPGROUP.DEPBAR.LE gsb0, 0x0 ;  /* 0x00008000000079c5 */ /* 0x000fe40000010000 */
        /* <DEDUP_REMOVED lines=14> */
.L_x_5228:
[----:B------:R-:W-:-:S05]  /*10cf0*/  IMAD.U32 R168, RZ, RZ, UR55 ;  /* 0x00000037ffa87e24 */ /* 0x000fca000f8e00ff */
[----:B------:R-:W-:-:S13]  /*10d00*/  ISETP.NE.AND P2, PT, R168, 0x1, PT ;  /* 0x00000001a800780c */ /* 0x000fda0003f45270 */
[----:B0-----:R-:W0:Y:S02]  /*10d10*/  @P2 LDC.64 R120, c[0x0][0x9e8] ;  /* 0x00027a00ff782b82 */ /* 0x001e240000000a00 */
[----:B0-----:R-:W-:-:S05]  /*10d20*/  @P2 IMAD.HI.U32 R120, R167, R120, RZ ;  /* 0x00000078a7782227 */ /* 0x001fca00078e00ff */
[----:B------:R-:W-:-:S07]  /*10d30*/  @P2 SHF.R.U32.HI R167, RZ, R121, R120 ;  /* 0x00000079ffa72219 */ /* 0x000fce0000011678 */
.L_x_5229:
[----:B------:R-:W-:Y:S05]  /*10d40*/  BSYNC B0 ;  /* 0x0000000000007941 */ /* 0x000fea0003800000 */
.L_x_5227:
[----:B------:R-:W-:-:S05]  /*10d50*/  IMAD R167, R167, R168, R157 ;  /* 0x000000a8a7a77224 */ /* 0x000fca00078e029d */
[----:B------:R-:W-:Y:S02]  /*10d60*/  VIADDMNMX R164, R167, R168, R164, PT ;  /* 0x000000a8a7a47246 */ /* 0x000fe400038001a4 */
[----:B------:R-:W-:-:S07]  /*10d70*/  VIMNMX R163, R163, R167, !PT ;  /* 0x000000a7a3a37248 */ /* 0x000fce0007fe0100 */
.L_x_5226:
[C---:B------:R-:W-:Y:S01]  /*10d80*/  ISETP.GE.AND P2, PT, R161.reuse, 0x2, PT ;  /* 0x00000002a100780c */ /* 0x040fe20003f46270 */
[----:B------:R-:W1:Y:S01]  /*10d90*/  SHFL.IDX PT, R160, R160, 0x1, 0x1c1f ;  /* 0x003c1f00a0a07f89 */ /* 0x000e6200000e0000 */
[----:B------:R-:W-:Y:S02]  /*10da0*/  ISETP.GE.AND P6, PT, R161, 0xa, PT ;  /* 0x0000000aa100780c */ /* 0x000fe40003fc6270 */
[----:B------:R-:W-:Y:S02]  /*10db0*/  ISETP.GT.AND P4, PT, R163, 0x1, !P2 ;  /* 0x00000001a300780c */ /* 0x000fe40005784270 */
[----:B------:R-:W-:Y:S02]  /*10dc0*/  ISETP.GE.AND P3, PT, R161, 0x9, PT ;  /* 0x00000009a100780c */ /* 0x000fe40003f66270 */
[----:B------:R-:W-:Y:S02]  /*10dd0*/  ISETP.LT.OR P4, PT, R164, 0x2, P4 ;  /* 0x00000002a400780c */ /* 0x000fe40002781670 */
[----:B0-----:R-:W-:-:S02]  /*10de0*/  P2R R120, PR, RZ, 0x40 ;  /* 0x00000040ff787803 */ /* 0x001fc40000000000 */
[----:B------:R-:W-:Y:S02]  /*10df0*/  FSEL R2, R2, -INF , !P4 ;  /* 0xff80000002027808 */ /* 0x000fe40006000000 */
[C---:B------:R-:W-:Y:S02]  /*10e00*/  ISETP.GT.AND P4, PT, R163.reuse, 0x9, !P6 ;  /* 0x00000009a300780c */ /* 0x040fe40007784270 */
[----:B------:R-:W-:Y:S02]  /*10e10*/  ISETP.GT.AND P5, PT, R163, 0x8, !P3 ;  /* 0x00000008a300780c */ /* 0x000fe40005fa4270 */
[----:B------:R-:W-:Y:S02]  /*10e20*/  ISETP.LT.OR P4, PT, R164, 0xa, P4 ;  /* 0x0000000aa400780c */ /* 0x000fe40002781670 */
[----:B------:R-:W-:Y:S02]  /*10e30*/  ISETP.GE.AND P6, PT, R161, 0x11, PT ;  /* 0x00000011a100780c */ /* 0x000fe40003fc6270 */
[----:B------:R-:W-:-:S02]  /*10e40*/  FSEL R168, R13, -INF , !P4 ;  /* 0xff8000000da87808 */ /* 0x000fc40006000000 */
[----:B------:R-:W-:Y:S01]  /*10e50*/  ISETP.LT.OR P5, PT, R164, 0x9, P5 ;  /* 0x00000009a400780c */ /* 0x000fe20002fa1670 */
[--C-:B-1----:R-:W-:Y:S01]  /*10e60*/  IMAD.IADD R166, R166, 0x1, R160.reuse ;  /* 0x00000001a6a67824 */ /* 0x102fe200078e02a0 */
[----:B------:R-:W-:Y:S01]  /*10e70*/  ISETP.GT.AND P4, PT, R163, 0x10, !P6 ;  /* 0x00000010a300780c */ /* 0x000fe20007784270 */
[----:B------:R-:W-:Y:S01]  /*10e80*/  IMAD.IADD R165, R165, 0x1, R160 ;  /* 0x00000001a5a57824 */ /* 0x000fe200078e02a0 */
        /* <DEDUP_REMOVED lines=116> */
.L_x_5232:
[----:B------:R-:W-:-:S05]  /*115d0*/  IMAD.U32 R163, RZ, RZ, UR55 ;  /* 0x00000037ffa37e24 */ /* 0x000fca000f8e00ff */
[----:B------:R-:W-:-:S13]  /*115e0*/  ISETP.NE.AND P6, PT, R163, 0x1, PT ;  /* 0x00000001a300780c */ /* 0x000fda0003fc5270 */
[----:B------:R-:W0:Y:S02]  /*115f0*/  @P6 LDC.64 R12, c[0x0][0x9e8] ;  /* 0x00027a00ff0c6b82 */ /* 0x000e240000000a00 */
[----:B0-----:R-:W-:-:S05]  /*11600*/  @P6 IMAD.HI.U32 R12, R160, R12, RZ ;  /* 0x0000000ca00c6227 */ /* 0x001fca00078e00ff */
[----:B------:R-:W-:-:S07]  /*11610*/  @P6 SHF.R.U32.HI R160, RZ, R13, R12 ;  /* 0x0000000dffa06219 */ /* 0x000fce000001160c */
.L_x_5233:
[----:B------:R-:W-:Y:S05]  /*11620*/  BSYNC B0 ;  /* 0x0000000000007941 */ /* 0x000fea0003800000 */
.L_x_5231:
[----:B------:R-:W-:-:S05]  /*11630*/  IMAD R160, R160, R163, R157 ;  /* 0x000000a3a0a07224 */ /* 0x000fca00078e029d */
[----:B------:R-:W-:Y:S02]  /*11640*/  VIADDMNMX R166, R160, R163, R166, PT ;  /* 0x000000a3a0a67246 */ /* 0x000fe400038001a6 */
[----:B------:R-:W-:-:S07]  /*11650*/  VIMNMX R165, R165, R160, !PT ;  /* 0x000000a0a5a57248 */ /* 0x000fce0007fe0100 */
.L_x_5230:
[----:B------:R-:W-:Y:S01]  /*11660*/  ISETP.GT.AND P2, PT, R165, 0x1, !P2 ;  /* 0x00000001a500780c */ /* 0x000fe20005744270 */
[----:B------:R-:W-:Y:S01]  /*11670*/  UMOV UR10, UR59 ;  /* 0x0000003b000a7c82 */ /* 0x000fe20008000000 */
[----:B------:R-:W-:Y:S01]  /*11680*/  FMNMX.FTZ R13, R0, R4, !PT ;  /* 0x00000004000d7209 */ /* 0x000fe20007810000 */
[----:B------:R-:W-:Y:S01]  /*11690*/  UMOV UR60, UR37 ;  /* 0x00000025003c7c82 */ /* 0x000fe20008000000 */
[----:B------:R-:W-:Y:S01]  /*116a0*/  ISETP.LT.OR P2, PT, R166, 0x2, P2 ;  /* 0x00000002a600780c */ /* 0x000fe20001741670 */
[----:B------:R-:W-:Y:S01]  /*116b0*/  UMOV UR38, UR5 ;  /* 0x0000000500267c82 */ /* 0x000fe20008000000 */
[----:B------:R-:W-:Y:S02]  /*116c0*/  ISETP.NE.AND P6, PT, R125, RZ, PT ;  /* 0x000000ff7d00720c */ /* 0x000fe40003fc5270 */
[----:B------:R-:W-:Y:S02]  /*116d0*/  FSEL R11, R11, -INF , !P2 ;  /* 0xff8000000b0b7808 */ /* 0x000fe40005000000 */
[----:B------:R-:W-:-:S02]  /*116e0*/  ISETP.NE.AND P2, PT, R120, RZ, PT ;  /* 0x000000ff7800720c */ /* 0x000fc40003f45270 */
[C---:B------:R-:W-:Y:S02]  /*116f0*/  ISETP.GT.AND P3, PT, R165.reuse, 0x8, !P3 ;  /* 0x00000008a500780c */ /* 0x040fe40005f64270 */
[----:B------:R-:W-:Y:S02]  /*11700*/  ISETP.GT.AND P2, PT, R165, 0x9, !P2 ;  /* 0x00000009a500780c */ /* 0x000fe40005744270 */
[----:B------:R-:W-:Y:S02]  /*11710*/  FMNMX.FTZ R12, R2, R13, !PT ;  /* 0x0000000d020c7209 */ /* 0x000fe40007810000 */
[C---:B------:R-:W-:Y:S02]  /*11720*/  ISETP.LT.OR P2, PT, R166.reuse, 0xa, P2 ;  /* 0x0000000aa600780c */ /* 0x040fe40001741670 */
[----:B------:R-:W-:Y:S02]  /*11730*/  ISETP.LT.OR P3, PT, R166, 0x9, P3 ;  /* 0x00000009a600780c */ /* 0x000fe40001f61670 */
[----:B------:R-:W-:-:S02]  /*11740*/  FSEL R15, R15, -INF , !P2 ;  /* 0xff8000000f0f7808 */ /* 0x000fc40005000000 */
[----:B------:R-:W-:Y:S02]  /*11750*/  ISETP.NE.AND P2, PT, R167, RZ, PT ;  /* 0x000000ffa700720c */ /* 0x000fe40003f45270 */
[----:B------:R-:W-:Y:S02]  /*11760*/  FMNMX.FTZ R13, R121, R12, !PT ;  /* 0x0000000c790d7209 */ /* 0x000fe40007810000 */
[----:B------:R-:W-:Y:S02]  /*11770*/  ISETP.GT.AND P2, PT, R165, 0x10, !P2 ;  /* 0x00000010a500780c */ /* 0x000fe40005744270 */
[----:B------:R-:W-:Y:S02]  /*11780*/  FSEL R14, R14, -INF , !P3 ;  /* 0xff8000000e0e7808 */ /* 0x000fe40005800000 */
[----:B------:R-:W-:Y:S02]  /*11790*/  ISETP.LT.OR P2, PT, R166, 0x11, P2 ;  /* 0x00000011a600780c */ /* 0x000fe40001741670 */
[----:B------:R-:W-:-:S02]  /*117a0*/  ISETP.NE.AND P3, PT, R173, RZ, PT ;  /* 0x000000ffad00720c */ /* 0x000fc40003f65270 */
        /* <DEDUP_REMOVED lines=51> */
[----:B------:R-:W-:Y:S01]  /*11ae0*/  ISETP.NE.AND P6, PT, R147, RZ, PT ;  /* 0x000000ff9300720c */ /* 0x000fe20003fc5270 */
[----:B------:R-:W0:Y:S01]  /*11af0*/  SHFL.BFLY PT, R12, R13, 0x2, 0x1f ;  /* 0x0c401f000d0c7f89 */ /* 0x000e2200000e0000 */
[----:B------:R-:W-:Y:S02]  /*11b00*/  FSEL R136, R136, -INF , !P2 ;  /* 0xff80000088887808 */ /* 0x000fe40005000000 */
[----:B------:R-:W-:-:S02]  /*11b10*/  ISETP.NE.AND P2, PT, R177, RZ, PT ;  /* 0x000000ffb100720c */ /* 0x000fc40003f45270 */
[----:B------:R-:W-:Y:S02]  /*11b20*/  ISETP.NE.AND P3, PT, R183, RZ, PT ;  /* 0x000000ffb700720c */ /* 0x000fe40003f65270 */
[C---:B------:R-:W-:Y:S02]  /*11b30*/  ISETP.GT.AND P2, PT, R165.reuse, 0x31, !P2 ;  /* 0x00000031a500780c */ /* 0x040fe40005744270 */
[C---:B------:R-:W-:Y:S02]  /*11b40*/  ISETP.GT.AND P4, PT, R165.reuse, 0x51, !P4 ;  /* 0x00000051a500780c */ /* 0x040fe40006784270 */
[----:B------:R-:W-:Y:S02]  /*11b50*/  ISETP.LT.OR P2, PT, R166, 0x32, P2 ;  /* 0x00000032a600780c */ /* 0x000fe40001741670 */
[----:B------:R-:W-:Y:S02]  /*11b60*/  ISETP.GT.AND P5, PT, R165, 0x58, !P5 ;  /* 0x00000058a500780c */ /* 0x000fe40006fa4270 */
[----:B------:R-:W-:-:S02]  /*11b70*/  FSEL R137, R137, -INF , !P2 ;  /* 0xff80000089897808 */ /* 0x000fc40005000000 */
[----:B------:R-:W-:Y:S02]  /*11b80*/  ISETP.NE.AND P2, PT, R178, RZ, PT ;  /* 0x000000ffb200720c */ /* 0x000fe40003f45270 */
[C---:B------:R-:W-:Y:S02]  /*11b90*/  ISETP.LT.OR P4, PT, R166.reuse, 0x52, P4 ;  /* 0x00000052a600780c */ /* 0x040fe40002781670 */
[----:B------:R-:W-:Y:S02]  /*11ba0*/  ISETP.GT.AND P2, PT, R165, 0x38, !P2 ;  /* 0x00000038a500780c */ /* 0x000fe40005744270 */
[C---:B------:R-:W-:Y:S02]  /*11bb0*/  ISETP.LT.OR P5, PT, R166.reuse, 0x59, P5 ;  /* 0x00000059a600780c */ /* 0x040fe40002fa1670 */
[----:B------:R-:W-:Y:S02]  /*11bc0*/  ISETP.LT.OR P2, PT, R166, 0x39, P2 ;  /* 0x00000039a600780c */ /* 0x000fe40001741670 */
[----:B0-----:R-:W-:-:S02]  /*11bd0*/  FMNMX.FTZ R21, R13, R12, !PT ;  /* 0x0000000c0d157209 */ /* 0x001fc40007810000 */
[----:B------:R-:W-:Y:S02]  /*11be0*/  FSEL R141, R141, -INF , !P2 ;  /* 0xff8000008d8d7808 */ /* 0x000fe40005000000 */
[----:B------:R-:W-:Y:S01]  /*11bf0*/  ISETP.NE.AND P2, PT, R179, RZ, PT ;  /* 0x000000ffb300720c */ /* 0x000fe20003f45270 */
[----:B------:R-:W0:Y:S01]  /*11c00*/  SHFL.BFLY PT, R12, R21, 0x1, 0x1f ;  /* 0x0c201f00150c7f89 */ /* 0x000e2200000e0000 */
[----:B------:R-:W-:Y:S02]  /*11c10*/  FSEL R153, R153, -INF , !P4 ;  /* 0xff80000099997808 */ /* 0x000fe40006000000 */
[----:B------:R-:W-:Y:S02]  /*11c20*/  ISETP.GT.AND P2, PT, R165, 0x39, !P2 ;  /* 0x00000039a500780c */ /* 0x000fe40005744270 */
[----:B------:R-:W-:Y:S02]  /*11c30*/  FSEL R156, R156, -INF , !P5 ;  /* 0xff8000009c9c7808 */ /* 0x000fe40006800000 */
        /* <DEDUP_REMOVED lines=8> */
[----:B------:R-:W-:-:S03]  /*11cc0*/  FMUL.FTZ R125, R12, UR10 ;  /* 0x0000000a0c7d7c20 */ /* 0x000fc60008410000 */
[----:B------:R-:W-:-:S04]  /*11cd0*/  ISETP.GT.AND P2, PT, R165, 0x41, !P2 ;  /* 0x00000041a500780c */ /* 0x000fc80005744270 */
[----:B------:R-:W-:-:S04]  /*11ce0*/  ISETP.LT.OR P2, PT, R166, 0x42, P2 ;  /* 0x00000042a600780c */ /* 0x000fc80001741670 */
[----:B------:R-:W-:Y:S02]  /*11cf0*/  FSEL R145, R145, -INF , !P2 ;  /* 0xff80000091917808 */ /* 0x000fe40005000000 */
[----:B------:R-:W-:Y:S02]  /*11d00*/  ISETP.GT.AND P2, PT, R165, 0x48, !P6 ;  /* 0x00000048a500780c */ /* 0x000fe40007744270 */
[----:B------:R-:W-:Y:S02]  /*11d10*/  ISETP.NE.AND P6, PT, R185, RZ, PT ;  /* 0x000000ffb900720c */ /* 0x000fe40003fc5270 */
        /* <DEDUP_REMOVED lines=8> */
[C---:B------:R-:W-:Y:S02]  /*11da0*/  ISETP.LT.OR P3, PT, R166.reuse, 0x51, P3 ;  /* 0x00000051a600780c */ /* 0x040fe40001f61670 */
[----:B------:R-:W-:Y:S02]  /*11db0*/  ISETP.LT.OR P2, PT, R166, 0x1, P2 ;  /* 0x00000001a600780c */ /* 0x000fe40001741670 */
[----:B------:R-:W-:Y:S02]  /*11dc0*/  ISETP.NE.AND P6, PT, R161, RZ, PT ;  /* 0x000000ffa100720c */ /* 0x000fe40003fc5270 */
[----:B------:R-:W-:Y:S02]  /*11dd0*/  FSEL R10, R10, -INF , !P2 ;  /* 0xff8000000a0a7808 */ /* 0x000fe40005000000 */
[----:B------:R-:W-:-:S02]  /*11de0*/  FSETP.NEU.FTZ.AND P2, PT, R12, -INF , PT ;  /* 0xff8000000c00780b */ /* 0x000fc40003f5d000 */
[----:B------:R-:W-:Y:S02]  /*11df0*/  FSEL R152, R152, -INF , !P3 ;  /* 0xff80000098987808 */ /* 0x000fe40005800000 */
[----:B------:R-:W-:Y:S02]  /*11e00*/  FSEL R125, R125, RZ, P2 ;  /* 0x000000ff7d7d7208 */ /* 0x000fe40001000000 */
[----:B------:R-:W-:-:S03]  /*11e10*/  ISETP.GT.AND P6, PT, R165, 0x59, !P6 ;  /* 0x00000059a500780c */ /* 0x000fc600077c4270 */
        /* <DEDUP_REMOVED lines=23> */
[----:B------:R-:W-:Y:S01]  /*11f90*/  FFMA.FTZ R155, R155, UR10, -R125 ;  /* 0x0000000a9b9b7c23 */ /* 0x000fe2000801087d */
[----:B------:R-:W-:Y:S01]  /*11fa0*/  MUFU.EX2 R190, R190 ;  /* 0x000000be00be7308 */ /* 0x000fe20000000800 */
[----:B------:R-:W-:-:S04]  /*11fb0*/  FMNMX.FTZ R0, R126, R121, !PT ;  /* 0x000000797e007209 */ /* 0x000fc80007810000 */
[----:B------:R-:W-:-:S03]  /*11fc0*/  FMNMX.FTZ R121, R127, R0, !PT ;  /* 0x000000007f797209 */ /* 0x000fc60007810000 */
[----:B------:R-:W-:Y:S01]  /*11fd0*/  MUFU.EX2 R21, R21 ;  /* 0x0000001500157308 */ /* 0x000fe20000000800 */
[----:B------:R-:W-:Y:S01]  /*11fe0*/  FMNMX.FTZ R0, R128, R121, !PT ;  /* 0x0000007980007209 */ /* 0x000fe20007810000 */
[--C-:B------:R-:W-:Y:S01]  /*11ff0*/  FFMA.FTZ R121, R170, UR10, -R125.reuse ;  /* 0x0000000aaa797c23 */ /* 0x100fe2000801087d */
[----:B------:R-:W-:Y:S01]  /*12000*/  FFMA.FTZ R170, R159, UR10, -R125 ;  /* 0x0000000a9faa7c23 */ /* 0x000fe2000801087d */
[----:B------:R-:W-:Y:S02]  /*12010*/  FSEL R159, R12, RZ, P2 ;  /* 0x000000ff0c9f7208 */ /* 0x000fe40001000000 */
[----:B------:R-:W-:Y:S02]  /*12020*/  FMNMX.FTZ R131, R129, R0, !PT ;  /* 0x0000000081837209 */ /* 0x000fe40007810000 */
[----:B------:R-:W-:Y:S01]  /*12030*/  MUFU.EX2 R184, R184 ;  /* 0x000000b800b87308 */ /* 0x000fe20000000800 */
[----:B------:R-:W-:Y:S01]  /*12040*/  FADD.FTZ R159, -R159, R4 ;  /* 0x000000049f9f7221 */ /* 0x000fe20000010100 */
[----:B------:R-:W-:-:S04]  /*12050*/  FMNMX.FTZ R0, R132, R131, !PT ;  /* 0x0000008384007209 */ /* 0x000fc80007810000 */
[----:B------:R-:W-:Y:S02]  /*12060*/  FMNMX.FTZ R131, R133, R0, !PT ;  /* 0x0000000085837209 */ /* 0x000fe40007810000 */
[----:B------:R-:W-:Y:S02]  /*12070*/  MUFU.EX2 R121, R121 ;  /* 0x0000007900797308 */ /* 0x000fe40000000800 */
[----:B------:R-:W-:Y:S01]  /*12080*/  FMNMX.FTZ R0, R136, R131, !PT ;  /* 0x0000008388007209 */ /* 0x000fe20007810000 */
[--C-:B------:R-:W-:Y:S01]  /*12090*/  FFMA.FTZ R131, R172, UR10, -R125.reuse ;  /* 0x0000000aac837c23 */ /* 0x100fe2000801087d */
[----:B------:R-:W-:Y:S02]  /*120a0*/  FFMA.FTZ R172, R146, UR10, -R125 ;  /* 0x0000000a92ac7c23 */ /* 0x000fe4000801087d */
[----:B------:R-:W-:Y:S02]  /*120b0*/  FMNMX.FTZ R0, R137, R0, !PT ;  /* 0x0000000089007209 */ /* 0x000fe40007810000 */
[----:B------:R-:W-:Y:S02]  /*120c0*/  MUFU.EX2 R186, R186 ;  /* 0x000000ba00ba7308 */ /* 0x000fe40000000800 */
        /* <DEDUP_REMOVED lines=17> */
[----:B------:R-:W-:Y:S01]  /*121e0*/  FMNMX.FTZ R0, R158, R157, !PT ;  /* 0x0000009d9e007209 */ /* 0x000fe20007810000 */
[--C-:B------:R-:W-:Y:S01]  /*121f0*/  FFMA.FTZ R157, R182, UR10, -R125.reuse ;  /* 0x0000000ab69d7c23 */ /* 0x100fe2000801087d */
[----:B------:R-:W0:Y:S01]  /*12200*/  MUFU.EX2 R147, R147 ;  /* 0x0000009300937308 */ /* 0x000e220000000800 */
[----:B------:R-:W-:Y:S02]  /*12210*/  FFMA.FTZ R125, R162, UR10, -R125 ;  /* 0x0000000aa27d7c23 */ /* 0x000fe4000801087d */
[----:B------:R-:W1:Y:S05]  /*12220*/  SHFL.BFLY PT, R161, R0, 0x2, 0x1f ;  /* 0x0c401f0000a17f89 */ /* 0x000e6a00000e0000 */
[----:B------:R-:W-:Y:S08]  /*12230*/  MUFU.EX2 R176, R176 ;  /* 0x000000b000b07308 */ /* 0x000ff00000000800 */
[----:B------:R-:W-:Y:S01]  /*12240*/  MUFU.EX2 R139, R139 ;  /* 0x0000008b008b7308 */ /* 0x000fe20000000800 */
[----:B0-----:R-:W-:-:S07]  /*12250*/  F2FP.BF16.F32.PACK_AB R182, R147, R120 ;  /* 0x0000007893b6723e */ /* 0x001fce00000010ff */
[----:B------:R-:W-:Y:S01]  /*12260*/  MUFU.EX2 R178, R178 ;  /* 0x000000b200b27308 */ /* 0x000fe20000000800 */
[----:B-1----:R-:W-:Y:S01]  /*12270*/  FMNMX.FTZ R161, R0, R161, !PT ;  /* 0x000000a100a17209 */ /* 0x002fe20007810000 */
[----:B------:R-:W-:-:S04]  /*12280*/  FMUL.FTZ R0, R159, UR10 ;  /* 0x0000000a9f007c20 */ /* 0x000fc80008410000 */
[----:B------:R-:W0:Y:S02]  /*12290*/  SHFL.BFLY PT, R20, R161, 0x1, 0x1f ;  /* 0x0c201f00a1147f89 */ /* 0x000e2400000e0000 */
[----:B------:R-:W-:Y:S08]  /*122a0*/  MUFU.EX2 R143, R143 ;  /* 0x0000008f008f7308 */ /* 0x000ff00000000800 */
[----:B------:R-:W1:Y:S08]  /*122b0*/  MUFU.EX2 R0, R0 ;  /* 0x0000000000007308 */ /* 0x000e700000000800 */
[----:B------:R-:W-:Y:S01]  /*122c0*/  MUFU.EX2 R172, R172 ;  /* 0x000000ac00ac7308 */ /* 0x000fe20000000800 */
[----:B0-----:R-:W-:-:S07]  /*122d0*/  FMNMX.FTZ R20, R161, R20, !PT ;  /* 0x00000014a1147209 */ /* 0x001fce0007810000 */
[----:B------:R-:W-:Y:S01]  /*122e0*/  MUFU.EX2 R157, R157 ;  /* 0x0000009d009d7308 */ /* 0x000fe20000000800 */
[C---:B------:R-:W-:Y:S01]  /*122f0*/  FSETP.NEU.FTZ.AND P2, PT, R20.reuse, -INF , PT ;  /* 0xff8000001400780b */ /* 0x040fe20003f5d000 */
[----:B------:R-:W-:-:S06]  /*12300*/  FMUL.FTZ R2, R20, UR10 ;  /* 0x0000000a14027c20 */ /* 0x000fcc0008410000 */
[----:B------:R-:W-:Y:S01]  /*12310*/  MUFU.EX2 R174, R174 ;  /* 0x000000ae00ae7308 */ /* 0x000fe20000000800 */
[----:B------:R-:W-:Y:S02]  /*12320*/  FSEL R159, R2, RZ, P2 ;  /* 0x000000ff029f7208 */ /* 0x000fe40001000000 */
[----:B------:R-:W-:Y:S02]  /*12330*/  FSEL R2, R20, RZ, P2 ;  /* 0x000000ff14027208 */ /* 0x000fe40001000000 */
[----:B------:R-:W-:Y:S01]  /*12340*/  ISETP.GT.AND P2, PT, R9, UR54, PT ;  /* 0x0000003609007c0c */ /* 0x000fe2000bf44270 */
[--C-:B------:R-:W-:Y:S01]  /*12350*/  FFMA.FTZ R189, R10, UR10, -R159.reuse ;  /* 0x0000000a0abd7c23 */ /* 0x100fe2000801089f */
[----:B------:R-:W-:Y:S01]  /*12360*/  FFMA.FTZ R4, R11, UR10, -R159 ;  /* 0x0000000a0b047c23 */ /* 0x000fe2000801089f */
[----:B------:R-:W-:Y:S01]  /*12370*/  FADD.FTZ R2, -R2, R3 ;  /* 0x0000000302027221 */ /* 0x000fe20000010100 */
[----:B-1----:R-:W-:Y:S01]  /*12380*/  FFMA.FTZ R3, R0, R8, R13 ;  /* 0x0000000800037223 */ /* 0x002fe2000001000d */
[--C-:B------:R-:W-:Y:S01]  /*12390*/  FFMA.FTZ R191, R14, UR10, -R159.reuse ;  /* 0x0000000a0ebf7c23 */ /* 0x100fe2000801089f */
[----:B------:R-:W-:Y:S01]  /*123a0*/  FFMA.FTZ R10, R15, UR10, -R159 ;  /* 0x0000000a0f0a7c23 */ /* 0x000fe2000801089f */
[----:B------:R-:W-:Y:S01]  /*123b0*/  FMUL.FTZ R2, R2, UR10 ;  /* 0x0000000a02027c20 */ /* 0x000fe20008410000 */
[----:B------:R-:W-:Y:S01]  /*123c0*/  MUFU.EX2 R189, R189 ;  /* 0x000000bd00bd7308 */ /* 0x000fe20000000800 */
[----:B------:R-:W-:Y:S01]  /*123d0*/  FADD.FTZ R3, R188, R3 ;  /* 0x00000003bc037221 */ /* 0x000fe20000010000 */
        /* <DEDUP_REMOVED lines=9> */
[--C-:B------:R-:W-:Y:S01]  /*12470*/  FFMA.FTZ R124, R129, UR10, -R159.reuse ;  /* 0x0000000a817c7c23 */ /* 0x100fe2000801089f */
[----:B------:R-:W-:Y:S01]  /*12480*/  FFMA.FTZ R126, R133, UR10, -R159 ;  /* 0x0000000a857e7c23 */ /* 0x000fe2000801089f */
[----:B------:R-:W-:Y:S01]  /*12490*/  FADD.FTZ R8, R184, R3 ;  /* 0x00000003b8087221 */ /* 0x000fe20000010000 */
[--C-:B------:R-:W-:Y:S01]  /*124a0*/  FFMA.FTZ R177, R136, UR10, -R159.reuse ;  /* 0x0000000a88b17c23 */ /* 0x100fe2000801089f */
[--C-:B------:R-:W-:Y:S01]  /*124b0*/  FFMA.FTZ R128, R137, UR10, -R159.reuse ;  /* 0x0000000a89807c23 */ /* 0x100fe2000801089f */
[----:B------:R-:W1:Y:S01]  /*124c0*/  MUFU.EX2 R4, R4 ;  /* 0x0000000400047308 */ /* 0x000e620000000800 */
[----:B------:R-:W-:Y:S01]  /*124d0*/  FADD.FTZ R3, R121, R8 ;  /* 0x0000000879037221 */ /* 0x000fe20000010000 */
[--C-:B------:R-:W-:Y:S01]  /*124e0*/  FFMA.FTZ R179, R141, UR10, -R159.reuse ;  /* 0x0000000a8db37c23 */ /* 0x100fe2000801089f */
[--C-:B------:R-:W-:Y:S01]  /*124f0*/  FFMA.FTZ R130, R142, UR10, -R159.reuse ;  /* 0x0000000a8e827c23 */ /* 0x100fe2000801089f */
[----:B------:R-:W-:Y:S01]  /*12500*/  FFMA.FTZ R173, R144, UR10, -R159 ;  /* 0x0000000a90ad7c23 */ /* 0x000fe2000801089f */
[----:B------:R-:W-:Y:S01]  /*12510*/  FADD.FTZ R132, R186, R3 ;  /* 0x00000003ba847221 */ /* 0x000fe20000010000 */
[--C-:B------:R-:W-:Y:S01]  /*12520*/  FFMA.FTZ R175, R148, UR10, -R159.reuse ;  /* 0x0000000a94af7c23 */ /* 0x100fe2000801089f */
[----:B------:R-:W-:Y:S01]  /*12530*/  FFMA.FTZ R169, R152, UR10, -R159 ;  /* 0x0000000a98a97c23 */ /* 0x000fe2000801089f */
[----:B------:R-:W2:Y:S01]  /*12540*/  MUFU.EX2 R191, R191 ;  /* 0x000000bf00bf7308 */ /* 0x000ea20000000800 */
[----:B0-----:R-:W-:Y:S01]  /*12550*/  FFMA.FTZ R5, R2, R5, R189 ;  /* 0x0000000502057223 */ /* 0x001fe200000100bd */
[--C-:B------:R-:W-:Y:S01]  /*12560*/  FFMA.FTZ R153, R153, UR10, -R159.reuse ;  /* 0x0000000a99997c23 */ /* 0x100fe2000801089f */
[--C-:B------:R-:W-:Y:S01]  /*12570*/  FFMA.FTZ R156, R156, UR10, -R159.reuse ;  /* 0x0000000a9c9c7c23 */ /* 0x100fe2000801089f */
[----:B------:R-:W-:Y:S01]  /*12580*/  FFMA.FTZ R158, R158, UR10, -R159 ;  /* 0x0000000a9e9e7c23 */ /* 0x000fe2000801089f */
[----:B------:R-:W-:Y:S01]  /*12590*/  IMAD.U32 R11, RZ, RZ, UR6 ;  /* 0x00000006ff0b7e24 */ /* 0x000fe2000f8e00ff */
[----:B------:R-:W-:Y:S01]  /*125a0*/  F2FP.BF16.F32.PACK_AB R188, R188, R13 ;  /* 0x0000000dbcbc723e */ /* 0x000fe200000010ff */
[----:B------:R-:W-:Y:S01]  /*125b0*/  VIADD R9, R9, 0xffffffff ;  /* 0xffffffff09097836 */ /* 0x000fe20000000000 */
[----:B------:R-:W0:Y:S01]  /*125c0*/  MUFU.EX2 R10, R10 ;  /* 0x0000000a000a7308 */ /* 0x000e220000000800 */
[C---:B-1----:R-:W-:Y:S01]  /*125d0*/  FADD.FTZ R8, R4.reuse, R5 ;  /* 0x0000000504087221 */ /* 0x042fe20000010000 */
[----:B------:R-:W-:Y:S01]  /*125e0*/  FADD.FTZ R5, R131, R132 ;  /* 0x0000008483057221 */ /* 0x000fe20000010000 */
[----:B------:R-:W-:Y:S01]  /*125f0*/  F2FP.BF16.F32.PACK_AB R189, R4, R189 ;  /* 0x000000bd04bd723e */ /* 0x000fe200000010ff */
[----:B------:R-:W-:Y:S01]  /*12600*/  @!P1 VIADD R11, R11, 0x30860 ;  /* 0x000308600b0b9836 */ /* 0x000fe20000000000 */
[----:B------:R-:W-:Y:S01]  /*12610*/  F2FP.BF16.F32.PACK_AB R190, R21, R190 ;  /* 0x000000be15be723e */ /* 0x000fe200000010ff */
[----:B------:R-:W-:Y:S01]  /*12620*/  FADD.FTZ R132, R180, R5 ;  /* 0x00000005b4847221 */ /* 0x000fe20000010000 */
[----:B------:R-:W-:Y:S01]  /*12630*/  F2FP.BF16.F32.PACK_AB R184, R121, R184 ;  /* 0x000000b879b8723e */ /* 0x000fe200000010ff */
[----:B------:R-:W1:Y:S01]  /*12640*/  MUFU.EX2 R185, R185 ;  /* 0x000000b900b97308 */ /* 0x000e620000000800 */
[----:B--2---:R-:W-:Y:S01]  /*12650*/  FADD.FTZ R3, R191, R8 ;  /* 0x00000008bf037221 */ /* 0x004fe20000010000 */
[----:B------:R-:W-:Y:S01]  /*12660*/  FADD.FTZ R5, R135, R132 ;  /* 0x0000008487057221 */ /* 0x000fe20000010000 */
[----:B------:R-:W-:Y:S01]  /*12670*/  FFMA.FTZ R132, R145, UR10, -R159 ;  /* 0x0000000a91847c23 */ /* 0x000fe2000801089f */
[----:B------:R-:W-:-:S02]  /*12680*/  @!P1 PRMT R11, RZ, 0x654, R11 ;  /* 0x00000654ff0b9816 */ /* 0x000fc4000000000b */
[----:B------:R-:W-:Y:S01]  /*12690*/  FADD.FTZ R134, R120, R5 ;  /* 0x0000000578867221 */ /* 0x000fe20000010000 */
[----:B------:R-:W-:Y:S01]  /*126a0*/  F2FP.BF16.F32.PACK_AB R186, R131, R186 ;  /* 0x000000ba83ba723e */ /* 0x000fe200000010ff */
[----:B------:R-:W2:Y:S01]  /*126b0*/  MUFU.EX2 R14, R14 ;  /* 0x0000000e000e7308 */ /* 0x000ea20000000800 */
[----:B0-----:R-:W-:Y:S01]  /*126c0*/  FADD.FTZ R8, R10, R3 ;  /* 0x000000030a087221 */ /* 0x001fe20000010000 */
[----:B------:R-:W-:Y:S01]  /*126d0*/  FADD.FTZ R5, R147, R134 ;  /* 0x0000008693057221 */ /* 0x000fe20000010000 */
[----:B------:R-:W-:Y:S01]  /*126e0*/  FFMA.FTZ R134, R149, UR10, -R159 ;  /* 0x0000000a95867c23 */ /* 0x000fe2000801089f */
[----:B------:R0:W-:Y:S01]  /*126f0*/  @!P1 SYNCS.ARRIVE.TRANS64.RED.A1T0 RZ, [R11+URZ], RZ ;  /* 0x000000ff0bff99a7 */ /* 0x0001e2000810043f */
[----:B------:R-:W-:Y:S01]  /*12700*/  F2FP.BF16.F32.PACK_AB R180, R135, R180 ;  /* 0x000000b487b4723e */ /* 0x000fe200000010ff */
[----:B------:R-:W-:Y:S01]  /*12710*/  FADD.FTZ R136, R176, R5 ;  /* 0x00000005b0887221 */ /* 0x000fe20000010000 */
[----:B------:R-:W-:Y:S01]  /*12720*/  F2FP.BF16.F32.PACK_AB R176, R139, R176 ;  /* 0x000000b08bb0723e */ /* 0x000fe200000010ff */
[----:B------:R-:W3:Y:S01]  /*12730*/  MUFU.EX2 R187, R187 ;  /* 0x000000bb00bb7308 */ /* 0x000ee20000000800 */
[----:B-1----:R-:W-:Y:S01]  /*12740*/  FADD.FTZ R3, R185, R8 ;  /* 0x00000008b9037221 */ /* 0x002fe20000010000 */
[----:B------:R-:W-:Y:S01]  /*12750*/  FADD.FTZ R5, R139, R136 ;  /* 0x000000888b057221 */ /* 0x000fe20000010000 */
[----:B------:R-:W-:-:S03]  /*12760*/  F2FP.BF16.F32.PACK_AB R191, R10, R191 ;  /* 0x000000bf0abf723e */ /* 0x000fc600000010ff */
[----:B------:R-:W-:Y:S01]  /*12770*/  FADD.FTZ R136, R178, R5 ;  /* 0x00000005b2887221 */ /* 0x000fe20000010000 */
[C---:B------:R-:W-:Y:S01]  /*12780*/  F2FP.BF16.F32.PACK_AB R178, R143.reuse, R178 ;  /* 0x000000b28fb2723e */ /* 0x040fe200000010ff */
[----:B------:R-:W1:Y:S01]  /*12790*/  MUFU.EX2 R122, R122 ;  /* 0x0000007a007a7308 */ /* 0x000e620000000800 */
[C---:B--2---:R-:W-:Y:S01]  /*127a0*/  FADD.FTZ R8, R14.reuse, R3 ;  /* 0x000000030e087221 */ /* 0x044fe20000010000 */
[----:B------:R-:W-:Y:S01]  /*127b0*/  FADD.FTZ R5, R143, R136 ;  /* 0x000000888f057221 */ /* 0x000fe20000010000 */
[----:B------:R-:W-:-:S03]  /*127c0*/  F2FP.BF16.F32.PACK_AB R185, R14, R185 ;  /* 0x000000b90eb9723e */ /* 0x000fc600000010ff */
[----:B------:R-:W-:Y:S01]  /*127d0*/  FADD.FTZ R136, R172, R5 ;  /* 0x00000005ac887221 */ /* 0x000fe20000010000 */
[----:B------:R-:W-:Y:S01]  /*127e0*/  F2FP.BF16.F32.PACK_AB R172, R157, R172 ;  /* 0x000000ac9dac723e */ /* 0x000fe200000010ff */
[----:B------:R-:W2:Y:S01]  /*127f0*/  MUFU.EX2 R181, R181 ;  /* 0x000000b500b57308 */ /* 0x000ea20000000800 */
[----:B---3--:R-:W-:Y:S01]  /*12800*/  FADD.FTZ R3, R187, R8 ;  /* 0x00000008bb037221 */ /* 0x008fe20000010000 */
[----:B------:R-:W-:-:S04]  /*12810*/  FADD.FTZ R5, R157, R136 ;  /* 0x000000889d057221 */ /* 0x000fc80000010000 */
[----:B------:R-:W-:Y:S02]  /*12820*/  FADD.FTZ R136, R174, R5 ;  /* 0x00000005ae887221 */ /* 0x000fe40000010000 */
        /* <DEDUP_REMOVED lines=37> */
[----:B---3--:R-:W-:Y:S01]  /*12a80*/  FADD.FTZ R3, R169, R4 ;  /* 0x00000004a9037221 */ /* 0x008fe20000010000 */
[----:B------:R-:W-:-:S06]  /*12a90*/  IMAD.MOV.U32 R4, RZ, RZ, R12 ;  /* 0x000000ffff047224 */ /* 0x000fcc00078e000c */
[----:B------:R-:W3:Y:S01]  /*12aa0*/  MUFU.EX2 R155, R155 ;  /* 0x0000009b009b7308 */ /* 0x000ee20000000800 */
[----:B-1----:R-:W-:-:S07]  /*12ab0*/  FADD.FTZ R136, R168, R5 ;  /* 0x00000005a8887221 */ /* 0x002fce0000010000 */
[----:B------:R-:W1:Y:S01]  /*12ac0*/  MUFU.EX2 R156, R156 ;  /* 0x0000009c009c7308 */ /* 0x000e620000000800 */
[C---:B--2---:R-:W-:Y:S01]  /*12ad0*/  FADD.FTZ R3, R120.reuse, R3 ;  /* 0x0000000378037221 */ /* 0x044fe20000010000 */
[----:B------:R-:W-:-:S06]  /*12ae0*/  F2FP.BF16.F32.PACK_AB R169, R120, R169 ;  /* 0x000000a978a9723e */ /* 0x000fcc00000010ff */
[----:B------:R-:W2:Y:S01]  /*12af0*/  MUFU.EX2 R170, R170 ;  /* 0x000000aa00aa7308 */ /* 0x000ea20000000800 */
[C---:B---3--:R-:W-:Y:S01]  /*12b00*/  FADD.FTZ R5, R155.reuse, R136 ;  /* 0x000000889b057221 */ /* 0x048fe20000010000 */
[----:B------:R-:W-:-:S06]  /*12b10*/  F2FP.BF16.F32.PACK_AB R168, R155, R168 ;  /* 0x000000a89ba8723e */ /* 0x000fcc00000010ff */
[----:B------:R-:W3:Y:S01]  /*12b20*/  MUFU.EX2 R158, R158 ;  /* 0x0000009e009e7308 */ /* 0x000ee20000000800 */
[----:B-1----:R-:W-:-:S07]  /*12b30*/  FADD.FTZ R3, R156, R3 ;  /* 0x000000039c037221 */ /* 0x002fce0000010000 */
[----:B------:R-:W1:Y:S01]  /*12b40*/  MUFU.EX2 R125, R125 ;  /* 0x0000007d007d7308 */ /* 0x000e620000000800 */
[----:B--2---:R-:W-:Y:S01]  /*12b50*/  FADD.FTZ R136, R170, R5 ;  /* 0x00000005aa887221 */ /* 0x004fe20000010000 */
[C---:B---3--:R-:W-:Y:S01]  /*12b60*/  FADD.FTZ R5, R158.reuse, R3 ;  /* 0x000000039e057221 */ /* 0x048fe20000010000 */
[----:B------:R-:W-:Y:S01]  /*12b70*/  F2FP.BF16.F32.PACK_AB R171, R158, R156 ;  /* 0x0000009c9eab723e */ /* 0x000fe200000010ff */
[----:B------:R-:W-:Y:S02]  /*12b80*/  IMAD.MOV.U32 R3, RZ, RZ, R20 ;  /* 0x000000ffff037224 */ /* 0x000fe400078e0014 */
[C---:B-1----:R-:W-:Y:S01]  /*12b90*/  FADD.FTZ R8, R125.reuse, R136 ;  /* 0x000000887d087221 */ /* 0x042fe20000010000 */
[----:B------:R-:W-:Y:S01]  /*12ba0*/  F2FP.BF16.F32.PACK_AB R170, R125, R170 ;  /* 0x000000aa7daa723e */ /* 0x000fe200000010ff */
[----:B0-----:R-:W-:Y:S06]  /*12bb0*/  @P2 BRA `(.L_x_5234) ;  /* 0xffffffc800b82947 */ /* 0x001fec000383ffff */
[----:B------:R-:W-:Y:S01]  /*12bc0*/  IMAD.MOV.U32 R3, RZ, RZ, R20 ;  /* 0x000000ffff037224 */ /* 0x000fe200078e0014 */
[----:B------:R-:W-:Y:S01]  /*12bd0*/  UMOV UR38, UR5 ;  /* 0x0000000500267c82 */ /* 0x000fe20008000000 */
[----:B------:R-:W-:Y:S01]  /*12be0*/  IMAD.MOV.U32 R4, RZ, RZ, R12 ;  /* 0x000000ffff047224 */ /* 0x000fe200078e000c */
[----:B------:R-:W-:-:S06]  /*12bf0*/  UMOV UR60, UR37 ;  /* 0x00000025003c7c82 */ /* 0x000fcc0008000000 */
.L_x_5217:
        /* <DEDUP_REMOVED lines=27> */
.L_x_5236:
[----:B------:R-:W-:-:S11]  /*12db0*/  UISETP.NE.AND UP2, UPT, UR11, 0x1, UPT ;  /* 0x000000010b00788c */ /* 0x000fd6000bf45270 */
[----:B------:R-:W-:Y:S02]  /*12dc0*/  @UP2 ULDC.64 UR4, c[0x0][0x9e8] ;  /* 0x00027a0000042ab9 */ /* 0x000fe40000000a00 */
[----:B------:R-:W-:-:S04]  /*12dd0*/  UIMAD.WIDE.U32 UR6, UR14, UR4, URZ ;  /* 0x000000040e0672a5 */ /* 0x000fc8000f8e003f */
[----:B------:R-:W-:-:S12]  /*12de0*/  @UP2 USHF.R.U32.HI UR14, URZ, UR5, UR7 ;  /* 0x000000053f0e2299 */ /* 0x000fd80008011607 */
.L_x_5237:
[----:B------:R-:W-:-:S04]  /*12df0*/  UIMAD UR11, UR14, UR11, URZ ;  /* 0x0000000b0e0b72a4 */ /* 0x000fc8000f8e023f */
[----:B------:R-:W-:-:S04]  /*12e00*/  UISETP.LT.AND UP2, UPT, UR15, UR11, UPT ;  /* 0x0000000b0f00728c */ /* 0x000fc8000bf41270 */
[----:B------:R-:W-:-:S12]  /*12e10*/  USEL UR15, UR15, UR11, !UP2 ;  /* 0x0000000b0f0f7287 */ /* 0x000fd8000d000000 */
.L_x_5235:
        /* <DEDUP_REMOVED lines=15> */
.L_x_5247:
[----:B------:R-:W-:-:S04]  /*12f10*/  UIADD3 UR37, UR4, 0x1, URZ ;  /* 0x0000000104257890 */ /* 0x000fc8000fffe03f */
[----:B------:R-:W-:-:S04]  /*12f20*/  UISETP.NE.AND UP2, UPT, UR37, 0x2, UPT ;  /* 0x000000022500788c */ /* 0x000fc8000bf45270 */
[----:B------:R-:W-:Y:S02]  /*12f30*/  USEL UR37, UR37, URZ, UP2 ;  /* 0x0000003f25257287 */ /* 0x000fe40009000000 */
[----:B------:R-:W-:-:S04]  /*12f40*/  USEL UR60, URZ, 0x1, UP2 ;  /* 0x000000013f3c7887 */ /* 0x000fc80009000000 */
[----:B------:R-:W-:Y:S01]  /*12f50*/  ULOP3.LUT UR60, UR7, UR60, URZ, 0x3c, !UPT ;  /* 0x0000003c073c7292 */ /* 0x000fe2000f8e3c3f */
[----:B------:R-:W-:Y:S01]  /*12f60*/  UMOV UR38, UR37 ;  /* 0x0000002500267c82 */ /* 0x000fe20008000000 */
[----:B------:R-:W-:Y:S10]  /*12f70*/  @!P0 BRA `(.L_x_5239) ;  /* 0x0000000000048947 */ /* 0x000ff40003800000 */
[----:B------:R-:W-:Y:S01]  /*12f80*/  BPT.TRAP 0x1 ;  /* 0x000000040000795c */ /* 0x000fe20000300000 */
.L_x_5239:
[----:B------:R-:W-:Y:S01]  /*12f90*/  ULEA UR6, UR38, UR39, 0x3 ;  /* 0x0000002726067291 */ /* 0x000fe2000f8e183f */
[----:B------:R-:W-:-:S05]  /*12fa0*/  IMAD.U32 R3, RZ, RZ, UR60 ;  /* 0x0000003cff037e24 */ /* 0x000fca000f8e00ff */
[----:B------:R-:W-:-:S04]  /*12fb0*/  SHF.L.U32 R3, R3, 0x1f, RZ ;  /* 0x0000001f03037819 */ /* 0x000fc800000006ff */
[----:B------:R0:W1:Y:S01]  /*12fc0*/  SYNCS.PHASECHK.TRANS64.TRYWAIT P2, [UR6+0x30830], R3 ;  /* 0x03083003ff0075a7 */ /* 0x0000620008040146 */
[----:B------:R-:W-:Y:S05]  /*12fd0*/  @!P0 BRA `(.L_x_5240) ;  /* 0x0000000000048947 */ /* 0x000fea0003800000 */
[----:B------:R-:W-:Y:S01]  /*12fe0*/  BPT.TRAP 0x1 ;  /* 0x000000040000795c */ /* 0x000fe20000300000 */
.L_x_5240:
[----:B-1----:R-:W-:Y:S05]  /*12ff0*/  @P2 BRA `(.L_x_5241) ;  /* 0x0000000000082947 */ /* 0x002fea0003800000 */
[----:B------:R-:W1:Y:S02]  /*13000*/  SYNCS.PHASECHK.TRANS64.TRYWAIT P2, [UR6+0x30830], R3 ;  /* 0x03083003ff0075a7 */ /* 0x000e640008040146 */
[----:B-1----:R-:W-:Y:S05]  /*13010*/  @!P2 BRA `(.L_x_5242) ;  /* 0x000001240054a947 */ /* 0x002fea0003800000 */
.L_x_5241:
        /* <DEDUP_REMOVED lines=165> */
.L_x_5243:
[----:B------:R-:W-:Y:S01]  /*13a70*/  ULEA UR11, UR4, UR39, 0x3 ;  /* 0x00000027040b7291 */ /* 0x000fe2000f8e183f */
[----:B------:R-:W-:-:S05]  /*13a80*/  IMAD.U32 R0, RZ, RZ, UR7 ;  /* 0x00000007ff007e24 */ /* 0x000fca000f8e00ff */
[----:B------:R-:W-:-:S04]  /*13a90*/  SHF.L.U32 R0, R0, 0x1f, RZ ;  /* 0x0000001f00007819 */ /* 0x000fc800000006ff */
[----:B------:R2:W3:Y:S01]  /*13aa0*/  SYNCS.PHASECHK.TRANS64.TRYWAIT P2, [UR11+0x30850], R0 ;  /* 0x03085000ff0075a7 */ /* 0x0004e2000804014b */
[----:B------:R-:W-:Y:S05]  /*13ab0*/  @!P0 BRA `(.L_x_5244) ;  /* 0x0000000000048947 */ /* 0x000fea0003800000 */
[----:B------:R-:W-:Y:S01]  /*13ac0*/  BPT.TRAP 0x1 ;  /* 0x000000040000795c */ /* 0x000fe20000300000 */
.L_x_5244:
[----:B---3--:R-:W-:Y:S05]  /*13ad0*/  @P2 BRA `(.L_x_5245) ;  /* 0x0000000000082947 */ /* 0x008fea0003800000 */
[----:B------:R-:W3:Y:S02]  /*13ae0*/  SYNCS.PHASECHK.TRANS64.TRYWAIT P2, [UR11+0x30850], R0 ;  /* 0x03085000ff0075a7 */ /* 0x000ee4000804014b */
[----:B---3--:R-:W-:Y:S05]  /*13af0*/  @!P2 BRA `(.L_x_5246) ;  /* 0x0000011800b4a947 */ /* 0x008fea0003800000 */
.L_x_5245:
[----:B------:R-:W-:Y:S01]  /*13b00*/  UIADD3 UR6, UR39, 0x400, URZ ;  /* 0x0000040027067890 */ /* 0x000fe2000fffe03f */
[----:B------:R-:W-:Y:S01]  /*13b10*/  WARPGROUP.ARRIVE ;  /* 0x00000000000079c5 */ /* 0x000fe20000000000 */
[----:B------:R-:W-:Y:S01]  /*13b20*/  UMOV UR7, 0x40000040 ;  /* 0x4000004000077882 */ /* 0x000fe20000000000 */
[----:B---3--:R-:W-:Y:S01]  /*13b30*/  FMUL.FTZ R2, R120, UR5 ;  /* 0x0000000578027c20 */ /* 0x008fe20008410000 */
        /* <DEDUP_REMOVED lines=12> */
[----:B------:R-:W-:Y:S01]  /*13c00*/  UIMAD UR4, UR4, 0x900, UR6 ;  /* 0x00000900040478a4 */ /* 0x000fe2000f8e0206 */
[----:B------:R-:W0:Y:S01]  /*13c10*/  MUFU.TANH R3, R3 ;  /* 0x0000000300037308 */ /* 0x000e220000002400 */
        /* <DEDUP_REMOVED lines=9> */
[----:B------:R-:W1:Y:S01]  /*13cb0*/  MUFU.TANH R15, R15 ;  /* 0x0000000f000f7308 */ /* 0x000e620000002400 */
[----:B------:R-:W-:Y:S01]  /*13cc0*/  UMOV UR7, 0x40000040 ;  /* 0x4000004000077882 */ /* 0x000fe20000000000 */
[----:B--2---:R-:W-:Y:S01]  /*13cd0*/  FMNMX.FTZ R0, R2, R10, !PT ;  /* 0x0000000a02007209 */ /* 0x004fe20007810000 */
[----:B------:R-:W-:Y:S01]  /*13ce0*/  FMUL.FTZ R133, R140, UR5 ;  /* 0x000000058c857c20 */ /* 0x000fe20008410000 */
[----:B------:R-:W-:Y:S01]  /*13cf0*/  FMUL.FTZ R20, R127, UR5 ;  /* 0x000000057f147c20 */ /* 0x000fe20008410000 */
[----:B------:R-:W-:Y:S01]  /*13d00*/  FMUL.FTZ R136, R145, UR5 ;  /* 0x0000000591887c20 */ /* 0x000fe20008410000 */
[----:B------:R-:W-:Y:S01]  /*13d10*/  FMUL.FTZ R127, R135, UR5 ;  /* 0x00000005877f7c20 */ /* 0x000fe20008410000 */
[----:B0-----:R-:W-:Y:S01]  /*13d20*/  FMNMX.FTZ R0, R3, R0, !PT ;  /* 0x0000000003007209 */ /* 0x001fe20007810000 */
        /* <DEDUP_REMOVED lines=29> */
[C---:B------:R-:W-:Y:S01]  /*13f00*/  ISETP.GT.AND P2, PT, R9.reuse, UR54, PT ;  /* 0x0000003609007c0c */ /* 0x040fe2000bf44270 */
[----:B------:R-:W-:-:S02]  /*13f10*/  VIADD R9, R9, 0xffffffff ;  /* 0xffffffff09097836 */ /* 0x000fc40000000000 */
[----:B------:R-:W2:Y:S01]  /*13f20*/  MUFU.TANH R126, R126 ;  /* 0x0000007e007e7308 */ /* 0x000ea20000002400 */
[----:B-1----:R-:W-:Y:S01]  /*13f30*/  FMNMX.FTZ R0, R122, R141, !PT ;  /* 0x0000008d7a007209 */ /* 0x002fe20007810000 */
[----:B------:R-:W-:Y:S01]  /*13f40*/  FMUL.FTZ R141, R156, UR5 ;  /* 0x000000059c8d7c20 */ /* 0x000fe20008410000 */
[----:B------:R-:W-:-:S05]  /*13f50*/  FMUL.FTZ R156, R162, UR5 ;  /* 0x00000005a29c7c20 */ /* 0x000fca0008410000 */
[----:B------:R-:W1:Y:S01]  /*13f60*/  MUFU.TANH R128, R128 ;  /* 0x0000008000807308 */ /* 0x000e620000002400 */
[----:B0-----:R-:W-:-:S07]  /*13f70*/  FMNMX.FTZ R145, R125, R0, !PT ;  /* 0x000000007d917209 */ /* 0x001fce0007810000 */
[----:B------:R-:W0:Y:S01]  /*13f80*/  MUFU.TANH R130, R130 ;  /* 0x0000008200827308 */ /* 0x000e220000002400 */
[----:B--2---:R-:W-:-:S07]  /*13f90*/  FMNMX.FTZ R145, R126, R145, !PT ;  /* 0x000000917e917209 */ /* 0x004fce0007810000 */
[----:B------:R-:W2:Y:S01]  /*13fa0*/  MUFU.TANH R133, R133 ;  /* 0x0000008500857308 */ /* 0x000ea20000002400 */
[----:B-1----:R-:W-:-:S07]  /*13fb0*/  FMNMX.FTZ R145, R128, R145, !PT ;  /* 0x0000009180917209 */ /* 0x002fce0007810000 */
[----:B------:R-:W1:Y:S01]  /*13fc0*/  MUFU.TANH R134, R134 ;  /* 0x0000008600867308 */ /* 0x000e620000002400 */
[----:B0-----:R-:W-:-:S07]  /*13fd0*/  FMNMX.FTZ R0, R130, R145, !PT ;  /* 0x0000009182007209 */ /* 0x001fce0007810000 */
[----:B------:R-:W0:Y:S01]  /*13fe0*/  MUFU.TANH R135, R135 ;  /* 0x0000008700877308 */ /* 0x000e220000002400 */
[----:B--2---:R-:W-:-:S07]  /*13ff0*/  FMNMX.FTZ R145, R133, R0, !PT ;  /* 0x0000000085917209 */ /* 0x004fce0007810000 */
[----:B------:R-:W2:Y:S01]  /*14000*/  MUFU.TANH R136, R136 ;  /* 0x0000008800887308 */ /* 0x000ea20000002400 */
[----:B-1----:R-:W-:Y:S01]  /*14010*/  FMNMX.FTZ R0, R134, R145, !PT ;  /* 0x0000009186007209 */ /* 0x002fe20007810000 */
[----:B------:R-:W-:-:S06]  /*14020*/  FMUL.FTZ R145, R161, UR5 ;  /* 0x00000005a1917c20 */ /* 0x000fcc0008410000 */
[----:B------:R-:W1:Y:S01]  /*14030*/  MUFU.TANH R137, R137 ;  /* 0x0000008900897308 */ /* 0x000e620000002400 */
[----:B0-----:R-:W-:-:S07]  /*14040*/  FMNMX.FTZ R149, R135, R0, !PT ;  /* 0x0000000087957209 */ /* 0x001fce0007810000 */
[----:B------:R-:W0:Y:S01]  /*14050*/  MUFU.TANH R138, R138 ;  /* 0x0000008a008a7308 */ /* 0x000e220000002400 */
[----:B--2---:R-:W-:Y:S01]  /*14060*/  FMNMX.FTZ R0, R136, R149, !PT ;  /* 0x0000009588007209 */ /* 0x004fe20007810000 */
[----:B------:R-:W-:-:S06]  /*14070*/  FMUL.FTZ R149, R164, UR5 ;  /* 0x00000005a4957c20 */ /* 0x000fcc0008410000 */
[----:B------:R-:W2:Y:S01]  /*14080*/  MUFU.TANH R139, R139 ;  /* 0x0000008b008b7308 */ /* 0x000ea20000002400 */
[----:B-1----:R-:W-:-:S07]  /*14090*/  FMNMX.FTZ R153, R137, R0, !PT ;  /* 0x0000000089997209 */ /* 0x002fce0007810000 */
        /* <DEDUP_REMOVED lines=18> */
[----:B------:R-:W-:Y:S01]  /*141c0*/  FMUL.FTZ R153, R155, UR5 ;  /* 0x000000059b997c20 */ /* 0x000fe20008410000 */
[----:B------:R-:W-:Y:S01]  /*141d0*/  FMUL.FTZ R155, R159, UR5 ;  /* 0x000000059f9b7c20 */ /* 0x000fe20008410000 */
[----:B------:R-:W-:Y:S02]  /*141e0*/  FMUL.FTZ R159, R167, UR5 ;  /* 0x00000005a79f7c20 */ /* 0x000fe40008410000 */
[----:B------:R-:W1:Y:S02]  /*141f0*/  SHFL.BFLY PT, R157, R4, 0x2, 0x1f ;  /* 0x0c401f00049d7f89 */ /* 0x000e6400000e0000 */
[----:B------:R-:W3:Y:S01]  /*14200*/  MUFU.TANH R14, R14 ;  /* 0x0000000e000e7308 */ /* 0x000ee20000002400 */
[----:B0-----:R-:W-:-:S07]  /*14210*/  FMNMX.FTZ R160, R12, R11, !PT ;  /* 0x0000000b0ca07209 */ /* 0x001fce0007810000 */
[----:B------:R-:W0:Y:S01]  /*14220*/  MUFU.TANH R20, R20 ;  /* 0x0000001400147308 */ /* 0x000e220000002400 */
[----:B------:R-:W-:Y:S02]  /*14230*/  WARPGROUP.DEPBAR.LE gsb0, 0x0 ;  /* 0x00008000000079c5 */ /* 0x000fe40000010000 */
[----:B------:R-:W-:-:S05]  /*14240*/  WARPGROUP.ARRIVE ;  /* 0x00000000000079c5 */ /* 0x000fca0000000000 */
[----:B------:R-:W4:Y:S01]  /*14250*/  MUFU.TANH R120, R120 ;  /* 0x0000007800787308 */ /* 0x000f220000002400 */
[----:B------:R-:W-:Y:S01]  /*14260*/  HGMMA.64x192x16.F32.BF16 R24, R184, gdesc[UR4].tnspB, R24, gsb0 ;  /* 0x42e00004b8187df0 */ /* 0x000fe20008001818 */
[----:B------:R-:W-:Y:S01]  /*14270*/  UIADD3 UR6, UR4, 0x100, URZ ;  /* 0x0000010004067890 */ /* 0x000fe2000fffe03f */
[----:B-1----:R-:W-:Y:S01]  /*14280*/  FMNMX.FTZ R0, R4, R157, !PT ;  /* 0x0000009d04007209 */ /* 0x002fe20007810000 */
[----:B------:R-:W-:-:S04]  /*14290*/  UMOV UR7, 0x40000040 ;  /* 0x4000004000077882 */ /* 0x000fc80000000000 */
[----:B------:R-:W1:Y:S01]  /*142a0*/  MUFU.TANH R123, R123 ;  /* 0x0000007b007b7308 */ /* 0x000e620000002400 */
[----:B------:R-:W-:Y:S01]  /*142b0*/  FMUL.FTZ R157, R163, UR5 ;  /* 0x00000005a39d7c20 */ /* 0x000fe20008410000 */
[----:B------:R-:W5:Y:S06]  /*142c0*/  SHFL.BFLY PT, R161, R0, 0x1, 0x1f ;  /* 0x0c201f0000a17f89 */ /* 0x000f6c00000e0000 */
[----:B------:R-:W1:Y:S08]  /*142d0*/  MUFU.TANH R124, R124 ;  /* 0x0000007c007c7308 */ /* 0x000e700000002400 */
[----:B------:R-:W1:Y:S08]  /*142e0*/  MUFU.TANH R127, R127 ;  /* 0x0000007f007f7308 */ /* 0x000e700000002400 */
[----:B------:R-:W1:Y:S01]  /*142f0*/  MUFU.TANH R129, R129 ;  /* 0x0000008100817308 */ /* 0x000e620000002400 */
[----:B-----5:R-:W-:-:S02]  /*14300*/  FMNMX.FTZ R4, R0, R161, !PT ;  /* 0x000000a100047209 */ /* 0x020fc40007810000 */
[----:B--2---:R-:W-:-:S03]  /*14310*/  FMNMX.FTZ R161, R13, R160, !PT ;  /* 0x000000a00da17209 */ /* 0x004fc60007810000 */
[----:B------:R-:W-:Y:S01]  /*14320*/  FADD.FTZ R0, -R4, R10 ;  /* 0x0000000a04007221 */ /* 0x000fe20000010100 */
[----:B---3--:R-:W-:Y:S01]  /*14330*/  FMNMX.FTZ R161, R14, R161, !PT ;  /* 0x000000a10ea17209 */ /* 0x008fe20007810000 */
[----:B------:R-:W-:Y:S01]  /*14340*/  FMUL.FTZ R10, R4, UR10 ;  /* 0x0000000a040a7c20 */ /* 0x000fe20008410000 */
[----:B------:R-:W2:Y:S01]  /*14350*/  MUFU.TANH R131, R131 ;  /* 0x0000008300837308 */ /* 0x000ea20000002400 */
[----:B------:R-:W-:Y:S01]  /*14360*/  FMUL.FTZ R0, R0, UR10 ;  /* 0x0000000a00007c20 */ /* 0x000fe20008410000 */
[----:B0-----:R-:W-:Y:S01]  /*14370*/  FMNMX.FTZ R161, R20, R161, !PT ;  /* 0x000000a114a17209 */ /* 0x001fe20007810000 */
[--C-:B------:R-:W-:Y:S01]  /*14380*/  FFMA.FTZ R188, R2, UR10, -R10.reuse ;  /* 0x0000000a02bc7c23 */ /* 0x100fe2000801080a */
[--C-:B------:R-:W-:Y:S01]  /*14390*/  FFMA.FTZ R160, R3, UR10, -R10.reuse ;  /* 0x0000000a03a07c23 */ /* 0x100fe2000801080a */
[--C-:B------:R-:W-:Y:S01]  /*143a0*/  FFMA.FTZ R190, R15, UR10, -R10.reuse ;  /* 0x0000000a0fbe7c23 */ /* 0x100fe2000801080a */
[----:B----4-:R-:W-:Y:S01]  /*143b0*/  FMNMX.FTZ R2, R120, R161, !PT ;  /* 0x000000a178027209 */ /* 0x010fe20007810000 */
[--C-:B------:R-:W-:Y:S01]  /*143c0*/  FFMA.FTZ R161, R21, UR10, -R10.reuse ;  /* 0x0000000a15a17c23 */ /* 0x100fe2000801080a */
[----:B------:R-:W0:Y:S01]  /*143d0*/  MUFU.TANH R132, R132 ;  /* 0x0000008400847308 */ /* 0x000e220000002400 */
[--C-:B------:R-:W-:Y:S01]  /*143e0*/  FFMA.FTZ R15, R122, UR10, -R10.reuse ;  /* 0x0000000a7a0f7c23 */ /* 0x100fe2000801080a */
[----:B-1----:R-:W-:Y:S01]  /*143f0*/  FMNMX.FTZ R3, R123, R2, !PT ;  /* 0x000000027b037209 */ /* 0x002fe20007810000 */
[--C-:B------:R-:W-:Y:S01]  /*14400*/  FFMA.FTZ R21, R126, UR10, -R10.reuse ;  /* 0x0000000a7e157c23 */ /* 0x100fe2000801080a */
[--C-:B------:R-:W-:Y:S01]  /*14410*/  FFMA.FTZ R126, R138, UR10, -R10.reuse ;  /* 0x0000000a8a7e7c23 */ /* 0x100fe2000801080a */
[--C-:B------:R-:W-:Y:S01]  /*14420*/  FFMA.FTZ R134, R134, UR10, -R10.reuse ;  /* 0x0000000a86867c23 */ /* 0x100fe2000801080a */
[----:B------:R-:W-:Y:S01]  /*14430*/  FMNMX.FTZ R2, R124, R3, !PT ;  /* 0x000000037c027209 */ /* 0x000fe20007810000 */
[--C-:B------:R-:W-:Y:S01]  /*14440*/  FFMA.FTZ R122, R144, UR10, -R10.reuse ;  /* 0x0000000a907a7c23 */ /* 0x100fe2000801080a */
[----:B------:R-:W1:Y:S01]  /*14450*/  MUFU.TANH R143, R143 ;  /* 0x0000008f008f7308 */ /* 0x000e620000002400 */
[----:B------:R-:W-:Y:S01]  /*14460*/  FFMA.FTZ R149, R149, UR10, -R10 ;  /* 0x0000000a95957c23 */ /* 0x000fe2000801080a */
[----:B------:R-:W-:-:S04]  /*14470*/  FMNMX.FTZ R2, R127, R2, !PT ;  /* 0x000000027f027209 */ /* 0x000fc80007810000 */
[----:B------:R-:W-:Y:S02]  /*14480*/  FMNMX.FTZ R2, R129, R2, !PT ;  /* 0x0000000281027209 */ /* 0x000fe40007810000 */
[----:B------:R-:W3:Y:S02]  /*14490*/  MUFU.TANH R146, R146 ;  /* 0x0000009200927308 */ /* 0x000ee40000002400 */
[----:B--2---:R-:W-:-:S04]  /*144a0*/  FMNMX.FTZ R3, R131, R2, !PT ;  /* 0x0000000283037209 */ /* 0x004fc80007810000 */
[----:B0-----:R-:W-:Y:S02]  /*144b0*/  FMNMX.FTZ R2, R132, R3, !PT ;  /* 0x0000000384027209 */ /* 0x001fe40007810000 */
[----:B------:R-:W0:Y:S02]  /*144c0*/  MUFU.TANH R147, R147 ;  /* 0x0000009300937308 */ /* 0x000e240000002400 */
[----:B-1----:R-:W-:-:S06]  /*144d0*/  FMNMX.FTZ R3, R143, R2, !PT ;  /* 0x000000028f037209 */ /* 0x002fcc0007810000 */
[----:B------:R-:W1:Y:S01]  /*144e0*/  MUFU.TANH R150, R150 ;  /* 0x0000009600967308 */ /* 0x000e620000002400 */
[----:B---3--:R-:W-:-:S07]  /*144f0*/  FMNMX.FTZ R2, R146, R3, !PT ;  /* 0x0000000392027209 */ /* 0x008fce0007810000 */
        /* <DEDUP_REMOVED lines=18> */
[----:B------:R-:W-:Y:S01]  /*14620*/  MUFU.EX2 R0, R0 ;  /* 0x0000000000007308 */ /* 0x000fe20000000800 */
[----:B0-----:R-:W-:-:S07]  /*14630*/  FMNMX.FTZ R2, R158, R3, !PT ;  /* 0x000000039e027209 */ /* 0x001fce0007810000 */
[----:B------:R-:W-:Y:S01]  /*14640*/  MUFU.EX2 R188, R188 ;  /* 0x000000bc00bc7308 */ /* 0x000fe20000000800 */
[----:B-1----:R-:W-:-:S05]  /*14650*/  FMNMX.FTZ R2, R159, R2, !PT ;  /* 0x000000029f027209 */ /* 0x002fca0007810000 */
[----:B------:R-:W0:Y:S02]  /*14660*/  SHFL.BFLY PT, R3, R2, 0x2, 0x1f ;  /* 0x0c401f0002037f89 */ /* 0x000e2400000e0000 */
[----:B------:R-:W-:Y:S08]  /*14670*/  MUFU.EX2 R160, R160 ;  /* 0x000000a000a07308 */ /* 0x000ff00000000800 */
[----:B------:R-:W-:Y:S08]  /*14680*/  MUFU.EX2 R190, R190 ;  /* 0x000000be00be7308 */ /* 0x000ff00000000800 */
[----:B------:R-:W-:Y:S08]  /*14690*/  MUFU.EX2 R161, R161 ;  /* 0x000000a100a17308 */ /* 0x000ff00000000800 */
[----:B------:R-:W-:Y:S01]  /*146a0*/  MUFU.EX2 R15, R15 ;  /* 0x0000000f000f7308 */ /* 0x000fe20000000800 */
[----:B------:R-:W-:-:S02]  /*146b0*/  WARPGROUP.DEPBAR.LE gsb0, 0x0 ;  /* 0x00008000000079c5 */ /* 0x000fc40000010000 */
[----:B------:R-:W-:Y:S01]  /*146c0*/  WARPGROUP.ARRIVE ;  /* 0x00000000000079c5 */ /* 0x000fe20000000000 */
[--C-:B------:R-:W-:Y:S01]  /*146d0*/  FFMA.FTZ R184, R121, UR10, -R10.reuse ;  /* 0x0000000a79b87c23 */ /* 0x100fe2000801080a */
[----:B------:R-:W-:-:S03]  /*146e0*/  FFMA.FTZ R186, R125, UR10, -R10 ;  /* 0x0000000a7dba7c23 */ /* 0x000fc6000801080a */
[----:B------:R-:W-:Y:S01]  /*146f0*/  MUFU.EX2 R21, R21 ;  /* 0x0000001500157308 */ /* 0x000fe20000000800 */
[--C-:B------:R-:W-:Y:S01]  /*14700*/  FFMA.FTZ R121, R130, UR10, -R10.reuse ;  /* 0x0000000a82797c23 */ /* 0x100fe2000801080a */
[--C-:B------:R-:W-:Y:S01]  /*14710*/  FFMA.FTZ R125, R136, UR10, -R10.reuse ;  /* 0x0000000a887d7c23 */ /* 0x100fe2000801080a */
[----:B------:R-:W-:Y:S01]  /*14720*/  HGMMA.64x192x16.F32.BF16 R24, R180, gdesc[UR4].tnspB, R24, gsb0 ;  /* 0x42e00004b4187df0 */ /* 0x000fe20008001818 */
[----:B------:R-:W-:Y:S01]  /*14730*/  UIADD3 UR6, UR4, 0x180, URZ ;  /* 0x0000018004067890 */ /* 0x000fe2000fffe03f */
[----:B------:R-:W-:Y:S01]  /*14740*/  FFMA.FTZ R130, R145, UR10, -R10 ;  /* 0x0000000a91827c23 */ /* 0x000fe2000801080a */
[----:B------:R-:W-:Y:S02]  /*14750*/  UMOV UR7, 0x40000040 ;  /* 0x4000004000077882 */ /* 0x000fe40000000000 */
        /* <DEDUP_REMOVED lines=10> */
[--C-:B------:R-:W-:Y:S01]  /*14800*/  FFMA.FTZ R182, R133, UR10, -R10.reuse ;  /* 0x0000000a85b67c23 */ /* 0x100fe2000801080a */
[--C-:B------:R-:W-:Y:S01]  /*14810*/  FFMA.FTZ R133, R140, UR10, -R10.reuse ;  /* 0x0000000a8c857c23 */ /* 0x100fe2000801080a */
[--C-:B------:R-:W-:Y:S01]  /*14820*/  FFMA.FTZ R180, R128, UR10, -R10.reuse ;  /* 0x0000000a80b47c23 */ /* 0x100fe2000801080a */
[----:B------:R-:W-:Y:S02]  /*14830*/  FFMA.FTZ R128, R142, UR10, -R10 ;  /* 0x0000000a8e807c23 */ /* 0x000fe4000801080a */
[----:B------:R-:W-:Y:S01]  /*14840*/  HGMMA.64x192x16.F32.BF16 R24, R176, gdesc[UR4].tnspB, R24, gsb0 ;  /* 0x42e00004b0187df0 */ /* 0x000fe20008001818 */
[----:B------:R-:W-:Y:S01]  /*14850*/  UIADD3 UR6, UR4, 0x200, URZ ;  /* 0x0000020004067890 */ /* 0x000fe2000fffe03f */
[----:B------:R-:W-:Y:S01]  /*14860*/  MUFU.EX2 R182, R182 ;  /* 0x000000b600b67308 */ /* 0x000fe20000000800 */
[----:B------:R-:W-:-:S07]  /*14870*/  UMOV UR7, 0x40000040 ;  /* 0x4000004000077882 */ /* 0x000fce0000000000 */
[----:B------:R-:W-:Y:S08]  /*14880*/  MUFU.EX2 R180, R180 ;  /* 0x000000b400b47308 */ /* 0x000ff00000000800 */
[----:B------:R-:W-:Y:S08]  /*14890*/  MUFU.EX2 R133, R133 ;  /* 0x0000008500857308 */ /* 0x000ff00000000800 */
[----:B------:R-:W-:Y:S01]  /*148a0*/  MUFU.EX2 R128, R128 ;  /* 0x0000008000807308 */ /* 0x000fe20000000800 */
[----:B------:R-:W-:-:S02]  /*148b0*/  WARPGROUP.DEPBAR.LE gsb0, 0x0 ;  /* 0x00008000000079c5 */ /* 0x000fc40000010000 */
[----:B------:R-:W-:Y:S01]  /*148c0*/  WARPGROUP.ARRIVE ;  /* 0x00000000000079c5 */ /* 0x000fe20000000000 */
[--C-:B------:R-:W-:Y:S01]  /*148d0*/  FFMA.FTZ R176, R135, UR10, -R10.reuse ;  /* 0x0000000a87b07c23 */ /* 0x100fe2000801080a */
[----:B0-----:R-:W-:Y:S01]  /*148e0*/  FMNMX.FTZ R135, R2, R3, !PT ;  /* 0x0000000302877209 */ /* 0x001fe20007810000 */
[----:B------:R-:W-:-:S03]  /*148f0*/  FFMA.FTZ R178, R137, UR10, -R10 ;  /* 0x0000000a89b27c23 */ /* 0x000fc6000801080a */
[----:B------:R-:W-:Y:S01]  /*14900*/  HGMMA.64x192x16.F32.BF16 R24, R172, gdesc[UR4].tnspB, R24, gsb0 ;  /* 0x42e00004ac187df0 */ /* 0x000fe20008001818 */
[----:B------:R-:W-:Y:S01]  /*14910*/  UIADD3 UR6, UR4, 0x280, URZ ;  /* 0x0000028004067890 */ /* 0x000fe2000fffe03f */
[----:B------:R-:W0:Y:S01]  /*14920*/  SHFL.BFLY PT, R2, R135, 0x1, 0x1f ;  /* 0x0c201f0087027f89 */ /* 0x000e2200000e0000 */
[----:B------:R-:W-:Y:S01]  /*14930*/  UMOV UR7, 0x40000040 ;  /* 0x4000004000077882 */ /* 0x000fe20000000000 */
[----:B------:R-:W-:Y:S01]  /*14940*/  MUFU.EX2 R176, R176 ;  /* 0x000000b000b07308 */ /* 0x000fe20000000800 */
[----:B------:R-:W-:-:S07]  /*14950*/  UMOV UR4, UR38 ;  /* 0x0000002600047c82 */ /* 0x000fce0008000000 */
        /* <DEDUP_REMOVED lines=8> */
[----:B------:R-:W-:Y:S02]  /*149e0*/  IMAD.U32 R13, RZ, RZ, UR37 ;  /* 0x00000025ff0d7e24 */ /* 0x000fe4000f8e00ff */
[--C-:B------:R-:W-:Y:S01]  /*149f0*/  FFMA.FTZ R191, R14, UR10, -R11.reuse ;  /* 0x0000000a0ebf7c23 */ /* 0x100fe2000801080b */
[--C-:B------:R-:W-:Y:S01]  /*14a00*/  FFMA.FTZ R14, R20, UR10, -R11.reuse ;  /* 0x0000000a140e7c23 */ /* 0x100fe2000801080b */
[----:B------:R-:W-:Y:S01]  /*14a10*/  MUFU.EX2 R2, R2 ;  /* 0x0000000200027308 */ /* 0x000fe20000000800 */
[--C-:B------:R-:W-:Y:S01]  /*14a20*/  FFMA.FTZ R185, R120, UR10, -R11.reuse ;  /* 0x0000000a78b97c23 */ /* 0x100fe2000801080b */
[----:B------:R-:W-:Y:S01]  /*14a30*/  @!P1 LEA R13, R13, UR39, 0x3 ;  /* 0x000000270d0d9c11 */ /* 0x000fe2000f8e18ff */
[--C-:B------:R-:W-:Y:S01]  /*14a40*/  FFMA.FTZ R20, R123, UR10, -R11.reuse ;  /* 0x0000000a7b147c23 */ /* 0x100fe2000801080b */
[--C-:B------:R-:W-:Y:S01]  /*14a50*/  FFMA.FTZ R187, R124, UR10, -R11.reuse ;  /* 0x0000000a7cbb7c23 */ /* 0x100fe2000801080b */
[--C-:B------:R-:W-:Y:S01]  /*14a60*/  FFMA.FTZ R124, R127, UR10, -R11.reuse ;  /* 0x0000000a7f7c7c23 */ /* 0x100fe2000801080b */
[--C-:B------:R-:W-:Y:S01]  /*14a70*/  FFMA.FTZ R181, R129, UR10, -R11.reuse ;  /* 0x0000000a81b57c23 */ /* 0x100fe2000801080b */
[----:B------:R-:W-:Y:S01]  /*14a80*/  @!P1 VIADD R13, R13, 0x30840 ;  /* 0x000308400d0d9836 */ /* 0x000fe20000000000 */
[----:B------:R-:W0:Y:S01]  /*14a90*/  MUFU.EX2 R189, R189 ;  /* 0x000000bd00bd7308 */ /* 0x000e220000000800 */
[--C-:B------:R-:W-:Y:S01]  /*14aa0*/  FFMA.FTZ R120, R131, UR10, -R11.reuse ;  /* 0x0000000a83787c23 */ /* 0x100fe2000801080b */
[--C-:B------:R-:W-:Y:S01]  /*14ab0*/  FFMA.FTZ R183, R132, UR10, -R11.reuse ;  /* 0x0000000a84b77c23 */ /* 0x100fe2000801080b */
[----:B------:R-:W-:Y:S01]  /*14ac0*/  FFMA.FTZ R132, R143, UR10, -R11 ;  /* 0x0000000a8f847c23 */ /* 0x000fe2000801080b */
[----:B------:R-:W-:Y:S01]  /*14ad0*/  @!P1 PRMT R13, RZ, 0x654, R13 ;  /* 0x00000654ff0d9816 */ /* 0x000fe2000000000d */
[--C-:B------:R-:W-:Y:S01]  /*14ae0*/  FFMA.FTZ R177, R146, UR10, -R11.reuse ;  /* 0x0000000a92b17c23 */ /* 0x100fe2000801080b */
[--C-:B------:R-:W-:Y:S01]  /*14af0*/  FFMA.FTZ R136, R147, UR10, -R11.reuse ;  /* 0x0000000a93887c23 */ /* 0x100fe2000801080b */
[--C-:B------:R-:W-:Y:S01]  /*14b00*/  FFMA.FTZ R179, R150, UR10, -R11.reuse ;  /* 0x0000000a96b37c23 */ /* 0x100fe2000801080b */
[----:B------:R-:W1:Y:S01]  /*14b10*/  MUFU.EX2 R12, R12 ;  /* 0x0000000c000c7308 */ /* 0x000e620000000800 */
[--C-:B------:R-:W-:Y:S01]  /*14b20*/  FFMA.FTZ R155, R155, UR10, -R11.reuse ;  /* 0x0000000a9b9b7c23 */ /* 0x100fe2000801080b */
[--C-:B------:R-:W-:Y:S01]  /*14b30*/  FFMA.FTZ R156, R156, UR10, -R11.reuse ;  /* 0x0000000a9c9c7c23 */ /* 0x100fe2000801080b */
[--C-:B------:R-:W-:Y:S01]  /*14b40*/  FFMA.FTZ R157, R157, UR10, -R11.reuse ;  /* 0x0000000a9d9d7c23 */ /* 0x100fe2000801080b */
[----:B------:R-:W-:Y:S01]  /*14b50*/  FFMA.FTZ R158, R158, UR10, -R11 ;  /* 0x0000000a9e9e7c23 */ /* 0x000fe2000801080b */
[----:B------:R-:W-:-:S03]  /*14b60*/  IMAD.U32 R123, RZ, RZ, UR11 ;  /* 0x0000000bff7b7e24 */ /* 0x000fc6000f8e00ff */
[----:B------:R-:W2:Y:S01]  /*14b70*/  MUFU.EX2 R191, R191 ;  /* 0x000000bf00bf7308 */ /* 0x000ea20000000800 */
[----:B0-----:R-:W-:Y:S01]  /*14b80*/  FFMA.FTZ R5, R2, R5, R189 ;  /* 0x0000000502057223 */ /* 0x001fe200000100bd */
[----:B------:R-:W-:-:S05]  /*14b90*/  @!P1 VIADD R123, R123, 0x30860 ;  /* 0x000308607b7b9836 */ /* 0x000fca0000000000 */
[----:B------:R-:W-:Y:S01]  /*14ba0*/  @!P1 PRMT R123, RZ, 0x654, R123 ;  /* 0x00000654ff7b9816 */ /* 0x000fe2000000007b */
[----:B------:R-:W0:Y:S01]  /*14bb0*/  MUFU.EX2 R14, R14 ;  /* 0x0000000e000e7308 */ /* 0x000e220000000800 */
[C---:B-1----:R-:W-:Y:S01]  /*14bc0*/  FADD.FTZ R138, R12.reuse, R5 ;  /* 0x000000050c8a7221 */ /* 0x042fe20000010000 */
[----:B------:R-:W-:-:S06]  /*14bd0*/  F2FP.BF16.F32.PACK_AB R189, R12, R189 ;  /* 0x000000bd0cbd723e */ /* 0x000fcc00000010ff */
[----:B------:R-:W-:Y:S01]  /*14be0*/  MUFU.EX2 R185, R185 ;  /* 0x000000b900b97308 */ /* 0x000fe20000000800 */
[----:B--2---:R-:W-:Y:S01]  /*14bf0*/  FADD.FTZ R5, R191, R138 ;  /* 0x0000008abf057221 */ /* 0x004fe20000010000 */
[----:B------:R-:W-:-:S06]  /*14c00*/  FFMA.FTZ R138, R153, UR10, -R11 ;  /* 0x0000000a998a7c23 */ /* 0x000fcc000801080b */
        /* <DEDUP_REMOVED lines=21> */
[----:B------:R-:W-:Y:S01]  /*14d60*/  FFMA.FTZ R175, R154, UR10, -R11 ;  /* 0x0000000a9aaf7c23 */ /* 0x000fe2000801080b */
[----:B------:R-:W-:Y:S01]  /*14d70*/  FFMA.FTZ R10, R148, UR10, -R10 ;  /* 0x0000000a940a7c23 */ /* 0x000fe2000801080a */
[----:B------:R-:W-:Y:S01]  /*14d80*/  HGMMA.64x192x16.F32.BF16 R24, R168, gdesc[UR4].tnspB, R24, gsb0 ;  /* 0x42e00004a8187df0 */ /* 0x000fe20008001818 */
[----:B------:R-:W-:Y:S01]  /*14d90*/  MUFU.EX2 R172, R172 ;  /* 0x000000ac00ac7308 */ /* 0x000fe20000000800 */
[----:B------:R-:W-:-:S07]  /*14da0*/  UMOV UR7, UR60 ;  /* 0x0000003c00077c82 */ /* 0x000fce0008000000 */
[----:B------:R-:W-:Y:S08]  /*14db0*/  MUFU.EX2 R173, R173 ;  /* 0x000000ad00ad7308 */ /* 0x000ff00000000800 */
[----:B------:R-:W-:Y:S08]  /*14dc0*/  MUFU.EX2 R174, R174 ;  /* 0x000000ae00ae7308 */ /* 0x000ff00000000800 */
[----:B------:R-:W-:Y:S08]  /*14dd0*/  MUFU.EX2 R175, R175 ;  /* 0x000000af00af7308 */ /* 0x000ff00000000800 */
[----:B------:R-:W0:Y:S01]  /*14de0*/  MUFU.EX2 R10, R10 ;  /* 0x0000000a000a7308 */ /* 0x000e220000000800 */
[----:B------:R-:W-:-:S02]  /*14df0*/  WARPGROUP.DEPBAR.LE gsb0, 0x0 ;  /* 0x00008000000079c5 */ /* 0x000fc40000010000 */
[----:B------:R1:W-:Y:S01]  /*14e00*/  @!P1 SYNCS.ARRIVE.TRANS64.RED.A1T0 RZ, [R13+URZ], RZ ;  /* 0x000000ff0dff99a7 */ /* 0x0003e2000810043f */
[----:B0-----:R-:W-:Y:S02]  /*14e10*/  F2FP.BF16.F32.PACK_AB R170, R10, R135 ;  /* 0x000000870aaa723e */ /* 0x001fe400000010ff */
[----:B------:R-:W-:Y:S02]  /*14e20*/  F2FP.BF16.F32.PACK_AB R168, R130, R122 ;  /* 0x0000007a82a8723e */ /* 0x000fe400000010ff */
[----:B------:R-:W-:Y:S01]  /*14e30*/  F2FP.BF16.F32.PACK_AB R169, R157, R156 ;  /* 0x0000009c9da9723e */ /* 0x000fe200000010ff */
[----:B-1----:R-:W-:Y:S01]  /*14e40*/  FFMA.FTZ R13, R0, R8, R188 ;  /* 0x00000008000d7223 */ /* 0x002fe200000100bc */
[--C-:B------:R-:W-:Y:S01]  /*14e50*/  FFMA.FTZ R8, R151, UR10, -R11.reuse ;  /* 0x0000000a97087c23 */ /* 0x100fe2000801080b */
[----:B------:R-:W-:Y:S01]  /*14e60*/  FFMA.FTZ R11, R159, UR10, -R11 ;  /* 0x0000000a9f0b7c23 */ /* 0x000fe2000801080b */
[----:B------:R0:W-:Y:S01]  /*14e70*/  @!P1 SYNCS.ARRIVE.TRANS64.RED.A1T0 RZ, [R123+URZ], RZ ;  /* 0x000000ff7bff99a7 */ /* 0x0001e2000810043f */
[C---:B------:R-:W-:Y:S01]  /*14e80*/  FADD.FTZ R13, R160.reuse, R13 ;  /* 0x0000000da00d7221 */ /* 0x040fe20000010000 */
[----:B------:R-:W-:Y:S01]  /*14e90*/  F2FP.BF16.F32.PACK_AB R188, R160, R188 ;  /* 0x000000bca0bc723e */ /* 0x000fe200000010ff */
[----:B------:R-:W-:Y:S02]  /*14ea0*/  MUFU.EX2 R171, R11 ;  /* 0x0000000b00ab7308 */ /* 0x000fe40000000800 */
[----:B------:R-:W-:Y:S01]  /*14eb0*/  FADD.FTZ R140, R190, R13 ;  /* 0x0000000dbe8c7221 */ /* 0x000fe20000010000 */
[----:B------:R-:W-:-:S03]  /*14ec0*/  F2FP.BF16.F32.PACK_AB R190, R161, R190 ;  /* 0x000000bea1be723e */ /* 0x000fc600000010ff */
[----:B------:R-:W-:Y:S01]  /*14ed0*/  FADD.FTZ R13, R161, R140 ;  /* 0x0000008ca10d7221 */ /* 0x000fe20000010000 */
[----:B------:R-:W-:Y:S01]  /*14ee0*/  FADD.FTZ R140, R14, R5 ;  /* 0x000000050e8c7221 */ /* 0x000fe20000010000 */
[----:B------:R-:W1:Y:S02]  /*14ef0*/  MUFU.EX2 R8, R8 ;  /* 0x0000000800087308 */ /* 0x000e640000000800 */
[----:B------:R-:W-:Y:S01]  /*14f00*/  FADD.FTZ R142, R184, R13 ;  /* 0x0000000db88e7221 */ /* 0x000fe20000010000 */
[----:B------:R-:W-:Y:S01]  /*14f10*/  FADD.FTZ R5, R185, R140 ;  /* 0x0000008cb9057221 */ /* 0x000fe20000010000 */
[C---:B------:R-:W-:Y:S02]  /*14f20*/  F2FP.BF16.F32.PACK_AB R185, R20.reuse, R185 ;  /* 0x000000b914b9723e */ /* 0x040fe400000010ff */
[C---:B------:R-:W-:Y:S01]  /*14f30*/  FADD.FTZ R13, R15.reuse, R142 ;  /* 0x0000008e0f0d7221 */ /* 0x040fe20000010000 */
[----:B------:R-:W-:Y:S01]  /*14f40*/  FADD.FTZ R140, R20, R5 ;  /* 0x00000005148c7221 */ /* 0x000fe20000010000 */
        /* <DEDUP_REMOVED lines=27> */
[----:B-1----:R-:W-:-:S02]  /*15100*/  F2FP.BF16.F32.PACK_AB R179, R8, R179 ;  /* 0x000000b308b3723e */ /* 0x002fc400000010ff */
[----:B------:R-:W-:Y:S01]  /*15110*/  FADD.FTZ R13, R126, R13 ;  /* 0x0000000d7e0d7221 */ /* 0x000fe20000010000 */
[----:B------:R-:W-:Y:S01]  /*15120*/  FADD.FTZ R14, R8, R5 ;  /* 0x00000005080e7221 */ /* 0x000fe20000010000 */
        /* <DEDUP_REMOVED lines=21> */
[----:B------:R-:W-:Y:S01]  /*15280*/  F2FP.BF16.F32.PACK_AB R171, R171, R158 ;  /* 0x0000009eabab723e */ /* 0x000fe200000010ff */
[----:B------:R-:W-:Y:S02]  /*15290*/  IMAD.MOV.U32 R11, RZ, RZ, R3 ;  /* 0x000000ffff0b7224 */ /* 0x000fe400078e0003 */
[----:B------:R-:W-:Y:S01]  /*152a0*/  IMAD.MOV.U32 R10, RZ, RZ, R4 ;  /* 0x000000ffff0a7224 */ /* 0x000fe200078e0004 */
[----:B0-----:R-:W-:Y:S06]  /*152b0*/  @P2 BRA `(.L_x_5247) ;  /* 0xffffffdc00142947 */ /* 0x001fec000383ffff */
.L_x_5238:
        /* <DEDUP_REMOVED lines=11> */
.L_x_5265:
        /* <DEDUP_REMOVED lines=8> */
.L_x_5249:
[----:B------:R-:W-:Y:S01]  /*153f0*/  ULEA UR6, UR38, UR39, 0x3 ;  /* 0x0000002726067291 */ /* 0x000fe2000f8e183f */
[----:B------:R-:W-:-:S05]  /*15400*/  IMAD.U32 R3, RZ, RZ, UR60 ;  /* 0x0000003cff037e24 */ /* 0x000fca000f8e00ff */
[----:B------:R-:W-:-:S04]  /*15410*/  SHF.L.U32 R3, R3, 0x1f, RZ ;  /* 0x0000001f03037819 */ /* 0x000fc800000006ff */
[----:B------:R0:W1:Y:S01]  /*15420*/  SYNCS.PHASECHK.TRANS64.TRYWAIT P2, [UR6+0x30830], R3 ;  /* 0x03083003ff0075a7 */ /* 0x0000620008040146 */
[----:B------:R-:W-:Y:S05]  /*15430*/  @!P0 BRA `(.L_x_5250) ;  /* 0x0000000000048947 */ /* 0x000fea0003800000 */
[----:B------:R-:W-:Y:S01]  /*15440*/  BPT.TRAP 0x1 ;  /* 0x000000040000795c */ /* 0x000fe20000300000 */
.L_x_5250:
[----:B-1----:R-:W-:Y:S05]  /*15450*/  @P2 BRA `(.L_x_5251) ;  /* 0x0000000000082947 */ /* 0x002fea0003800000 */
[----:B------:R-:W1:Y:S02]  /*15460*/  SYNCS.PHASECHK.TRANS64.TRYWAIT P2, [UR6+0x30830], R3 ;  /* 0x03083003ff0075a7 */ /* 0x000e640008040146 */
[----:B-1----:R-:W-:Y:S05]  /*15470*/  @!P2 BRA `(.L_x_5252) ;  /* 0x00000100006ca947 */ /* 0x002fea0003800000 */
.L_x_5251:
        /* <DEDUP_REMOVED lines=165> */
.L_x_5253:
[----:B------:R-:W-:Y:S01]  /*15ed0*/  ULEA UR11, UR4, UR39, 0x3 ;  /* 0x00000027040b7291 */ /* 0x000fe2000f8e183f */
[----:B------:R-:W-:-:S05]  /*15ee0*/  IMAD.U32 R0, RZ, RZ, UR7 ;  /* 0x00000007ff007e24 */ /* 0x000fca000f8e00ff */
[----:B------:R-:W-:-:S04]  /*15ef0*/  SHF.L.U32 R0, R0, 0x1f, RZ ;  /* 0x0000001f00007819 */ /* 0x000fc800000006ff */
[----:B------:R2:W3:Y:S01]  /*15f00*/  SYNCS.PHASECHK.TRANS64.TRYWAIT P2, [UR11+0x30850], R0 ;  /* 0x03085000ff0075a7 */ /* 0x0004e2000804014b */
[----:B------:R-:W-:Y:S05]  /*15f10*/  @!P0 BRA `(.L_x_5254) ;  /* 0x0000000000048947 */ /* 0x000fea0003800000 */
[----:B------:R-:W-:Y:S01]  /*15f20*/  BPT.TRAP 0x1 ;  /* 0x000000040000795c */ /* 0x000fe20000300000 */
.L_x_5254:
[----:B---3--:R-:W-:Y:S05]  /*15f30*/  @P2 BRA `(.L_x_5255) ;  /* 0x0000000000082947 */ /* 0x008fea0003800000 */
[----:B------:R-:W3:Y:S02]  /*15f40*/  SYNCS.PHASECHK.TRANS64.TRYWAIT P2, [UR11+0x30850], R0 ;  /* 0x03085000ff0075a7 */ /* 0x000ee4000804014b */
[----:B---3--:R-:W-:Y:S05]  /*15f50*/  @!P2 BRA `(.L_x_5256) ;  /* 0x000000f400cca947 */ /* 0x008fea0003800000 */
.L_x_5255:
[----:B------:R-:W-:Y:S01]  /*15f60*/  UIADD3 UR6, UR39, 0x400, URZ ;  /* 0x0000040027067890 */ /* 0x000fe2000fffe03f */
[----:B------:R-:W-:Y:S01]  /*15f70*/  WARPGROUP.ARRIVE ;  /* 0x00000000000079c5 */ /* 0x000fe20000000000 */
[----:B------:R-:W-:Y:S01]  /*15f80*/  UMOV UR7, 0x40000040 ;  /* 0x4000004000077882 */ /* 0x000fe20000000000 */
[----:B------:R-:W-:Y:S01]  /*15f90*/  PLOP3.LUT P2, PT, PT, PT, UP0, 0x80, 0x0 ;  /* 0x000000000000781c */ /* 0x000fe20003f4f008 */
[----:B------:R-:W-:Y:S01]  /*15fa0*/  USHF.R.U32.HI UR6, URZ, 0x4, UR6 ;  /* 0x000000043f067899 */ /* 0x000fe20008011606 */
[----:B---3--:R-:W-:Y:S01]  /*15fb0*/  FMUL.FTZ R2, R122, UR5 ;  /* 0x000000057a027c20 */ /* 0x008fe20008410000 */
[----:B------:R-:W-:Y:S01]  /*15fc0*/  FMUL.FTZ R122, R130, UR5 ;  /* 0x00000005827a7c20 */ /* 0x000fe20008410000 */
[----:B------:R-:W-:Y:S01]  /*15fd0*/  FMUL.FTZ R130, R138, UR5 ;  /* 0x000000058a827c20 */ /* 0x000fe20008410000 */
[----:B------:R-:W-:Y:S01]  /*15fe0*/  ULOP3.LUT UR6, UR6, 0x3fff, URZ, 0xc0, !UPT ;  /* 0x00003fff06067892 */ /* 0x000fe2000f8ec03f */
[----:B------:R-:W-:Y:S01]  /*15ff0*/  PLOP3.LUT P3, PT, PT, PT, UP0, 0x80, 0x0 ;  /* 0x000000000000781c */ /* 0x000fe20003f6f008 */
[----:B------:R-:W-:Y:S01]  /*16000*/  FMUL.FTZ R138, R144, UR5 ;  /* 0x00000005908a7c20 */ /* 0x000fe20008410000 */
[----:B------:R-:W-:Y:S01]  /*16010*/  FMUL.FTZ R144, R154, UR5 ;  /* 0x000000059a907c20 */ /* 0x000fe20008410000 */
[----:B------:R-:W-:Y:S01]  /*16020*/  ULOP3.LUT UR6, UR6, 0x3000000, URZ, 0xfc, !UPT ;  /* 0x0300000006067892 */ /* 0x000fe2000f8efc3f */
[----:B------:R-:W-:Y:S01]  /*16030*/  FMUL.FTZ R154, R160, UR5 ;  /* 0x00000005a09a7c20 */ /* 0x000fe20008410000 */
[----:B------:R-:W-:-:S02]  /*16040*/  VIADD R160, R22, UR61 ;  /* 0x0000003d16a07c36 */ /* 0x000fc40008000000 */
[----:B--2---:R-:W-:Y:S01]  /*16050*/  FMUL.FTZ R0, R120, UR5 ;  /* 0x0000000578007c20 */ /* 0x004fe20008410000 */
[----:B------:R-:W-:Y:S01]  /*16060*/  UIMAD UR4, UR4, 0x900, UR6 ;  /* 0x00000900040478a4 */ /* 0x000fe2000f8e0206 */
[----:B01----:R-:W-:Y:S01]  /*16070*/  FMUL.FTZ R3, R121, UR5 ;  /* 0x0000000579037c20 */ /* 0x003fe20008410000 */
[----:B------:R-:W-:Y:S02]  /*16080*/  IMAD.U32 R121, RZ, RZ, UR37 ;  /* 0x00000025ff797e24 */ /* 0x000fe4000f8e00ff */
        /* <DEDUP_REMOVED lines=47> */
[----:B------:R-:W0:Y:S04]  /*16380*/  MUFU.TANH R0, R0 ;  /* 0x0000000000007308 */ /* 0x000e280000002400 */
[----:B------:R-:W-:Y:S01]  /*16390*/  IADD3 R165, -R18, R158, R19 ;  /* 0x0000009e12a57210 */ /* 0x000fe20007ffe113 */
[----:B------:R-:W-:-:S03]  /*163a0*/  VIADD R158, R158, 0xffffffff ;  /* 0xffffffff9e9e7836 */ /* 0x000fc60000000000 */
        /* <DEDUP_REMOVED lines=68> */
[----:B------:R-:W-:Y:S02]  /*167f0*/  UMOV UR7, 0x40000040 ;  /* 0x4000004000077882 */ /* 0x000fe40000000000 */
[----:B------:R-:W-:Y:S02]  /*16800*/  @UP0 ULDC UR4, c[0x0][0x44c] ;  /* 0x0001130000040ab9 */ /* 0x000fe40000000800 */
[----:B------:R-:W-:Y:S01]  /*16810*/  @P2 IMAD.HI.U32 R120, R160, UR4, RZ ;  /* 0x00000004a0782c27 */ /* 0x000fe2000f8e00ff */
[----:B------:R-:W-:Y:S01]  /*16820*/  @UP0 ULDC UR4, c[0x0][0x450] ;  /* 0x0001140000040ab9 */ /* 0x000fe20000000800 */
[----:B------:R-:W-:-:S03]  /*16830*/  PLOP3.LUT P2, PT, PT, PT, UP1, 0x40, 0x0 ;  /* 0x000000000000781c */ /* 0x000fc60003f4e818 */
[----:B------:R-:W-:Y:S02]  /*16840*/  @P3 SHF.R.U32.HI R160, RZ, UR4, R120 ;  /* 0x00000004ffa03c19 */ /* 0x000fe40008011678 */
[----:B------:R-:W-:-:S03]  /*16850*/  @!P1 LEA R120, R121, UR39, 0x3 ;  /* 0x0000002779789c11 */ /* 0x000fc6000f8e18ff */
[----:B------:R-:W5:Y:S02]  /*16860*/  SHFL.IDX PT, R121, R160, RZ, 0x1c1f ;  /* 0x001c1fffa0797589 */ /* 0x000f6400000e0000 */
[----:B------:R-:W-:-:S05]  /*16870*/  @!P1 VIADD R120, R120, 0x30840 ;  /* 0x0003084078789836 */ /* 0x000fca0000000000 */
[----:B------:R-:W-:Y:S01]  /*16880*/  @!P1 PRMT R120, RZ, 0x654, R120 ;  /* 0x00000654ff789816 */ /* 0x000fe20000000078 */
[--C-:B-----5:R-:W-:Y:S02]  /*16890*/  IMAD.IADD R164, R166, 0x1, R121.reuse ;  /* 0x00000001a6a47824 */ /* 0x120fe400078e0279 */
[----:B------:R-:W-:Y:S01]  /*168a0*/  IMAD.IADD R163, R165, 0x1, R121 ;  /* 0x00000001a5a37824 */ /* 0x000fe200078e0279 */
[----:B------:R-:W-:Y:S02]  /*168b0*/  WARPGROUP.DEPBAR.LE gsb0, 0x0 ;  /* 0x00008000000079c5 */ /* 0x000fe40000010000 */
[----:B------:R-:W-:-:S06]  /*168c0*/  WARPGROUP.ARRIVE ;  /* 0x00000000000079c5 */ /* 0x000fcc0000000000 */
[----:B------:R-:W-:Y:S03]  /*168d0*/  HGMMA.64x192x16.F32.BF16 R24, R168, gdesc[UR4].tnspB, R24, gsb0 ;  /* 0x42e00004a8187df0 */ /* 0x000fe60008001818 */
        /* <DEDUP_REMOVED lines=15> */
.L_x_5259:
[----:B------:R-:W-:-:S05]  /*169d0*/  IMAD.U32 R168, RZ, RZ, UR54 ;  /* 0x00000036ffa87e24 */ /* 0x000fca000f8e00ff */
[----:B------:R-:W-:-:S13]  /*169e0*/  ISETP.NE.AND P2, PT, R168, 0x1, PT ;  /* 0x00000001a800780c */ /* 0x000fda0003f45270 */
[----:B0-----:R-:W0:Y:S02]  /*169f0*/  @P2 LDC.64 R120, c[0x0][0x9e8] ;  /* 0x00027a00ff782b82 */ /* 0x001e240000000a00 */
[----:B0-----:R-:W-:-:S05]  /*16a00*/  @P2 IMAD.HI.U32 R120, R167, R120, RZ ;  /* 0x00000078a7782227 */ /* 0x001fca00078e00ff */
[----:B------:R-:W-:-:S07]  /*16a10*/  @P2 SHF.R.U32.HI R167, RZ, R121, R120 ;  /* 0x00000079ffa72219 */ /* 0x000fce0000011678 */
.L_x_5260:
[----:B------:R-:W-:Y:S05]  /*16a20*/  BSYNC B0 ;  /* 0x0000000000007941 */ /* 0x000fea0003800000 */
.L_x_5258:
[----:B------:R-:W-:-:S05]  /*16a30*/  IMAD R167, R167, R168, R158 ;  /* 0x000000a8a7a77224 */ /* 0x000fca00078e029e */
[----:B------:R-:W-:Y:S02]  /*16a40*/  VIADDMNMX R164, R167, R168, R164, PT ;  /* 0x000000a8a7a47246 */ /* 0x000fe400038001a4 */
[----:B------:R-:W-:-:S07]  /*16a50*/  VIMNMX R163, R163, R167, !PT ;  /* 0x000000a7a3a37248 */ /* 0x000fce0007fe0100 */
.L_x_5257:
[C---:B------:R-:W-:Y:S01]  /*16a60*/  ISETP.GE.AND P2, PT, R161.reuse, 0x2, PT ;  /* 0x00000002a100780c */ /* 0x040fe20003f46270 */
[----:B------:R-:W1:Y:S01]  /*16a70*/  SHFL.IDX PT, R160, R160, 0x1, 0x1c1f ;  /* 0x003c1f00a0a07f89 */ /* 0x000e6200000e0000 */
        /* <DEDUP_REMOVED lines=131> */
.L_x_5263:
[----:B------:R-:W-:-:S05]  /*172b0*/  IMAD.U32 R163, RZ, RZ, UR54 ;  /* 0x00000036ffa37e24 */ /* 0x000fca000f8e00ff */
[----:B------:R-:W-:-:S13]  /*172c0*/  ISETP.NE.AND P6, PT, R163, 0x1, PT ;  /* 0x00000001a300780c */ /* 0x000fda0003fc5270 */
[----:B------:R-:W0:Y:S02]  /*172d0*/  @P6 LDC.64 R12, c[0x0][0x9e8] ;  /* 0x00027a00ff0c6b82 */ /* 0x000e240000000a00 */
[----:B0-----:R-:W-:-:S05]  /*172e0*/  @P6 IMAD.HI.U32 R12, R160, R12, RZ ;  /* 0x0000000ca00c6227 */ /* 0x001fca00078e00ff */
[----:B------:R-:W-:-:S07]  /*172f0*/  @P6 SHF.R.U32.HI R160, RZ, R13, R12 ;  /* 0x0000000dffa06219 */ /* 0x000fce000001160c */
.L_x_5264:
[----:B------:R-:W-:Y:S05]  /*17300*/  BSYNC B0 ;  /* 0x0000000000007941 */ /* 0x000fea0003800000 */
.L_x_5262:
[----:B------:R-:W-:-:S05]  /*17310*/  IMAD R158, R160, R163, R158 ;  /* 0x000000a3a09e7224 */ /* 0x000fca00078e029e */
[----:B------:R-:W-:Y:S02]  /*17320*/  VIADDMNMX R166, R158, R163, R166, PT ;  /* 0x000000a39ea67246 */ /* 0x000fe400038001a6 */
[----:B------:R-:W-:-:S07]  /*17330*/  VIMNMX R165, R165, R158, !PT ;  /* 0x0000009ea5a57248 */ /* 0x000fce0007fe0100 */
.L_x_5261:
[C---:B------:R-:W-:Y:S01]  /*17340*/  ISETP.GT.AND P2, PT, R165.reuse, 0x1, !P2 ;  /* 0x00000001a500780c */ /* 0x040fe20005744270 */
[----:B------:R-:W-:Y:S01]  /*17350*/  UMOV UR10, UR55 ;  /* 0x00000037000a7c82 */ /* 0x000fe20008000000 */
[----:B------:R-:W-:Y:S01]  /*17360*/  ISETP.NE.AND P6, PT, R172, RZ, PT ;  /* 0x000000ffac00720c */ /* 0x000fe20003fc5270 */
[----:B------:R-:W-:Y:S01]  /*17370*/  UMOV UR7, UR60 ;  /* 0x0000003c00077c82 */ /* 0x000fe20008000000 */
[----:B------:R-:W-:Y:S02]  /*17380*/  ISETP.LT.OR P2, PT, R166, 0x2, P2 ;  /* 0x00000002a600780c */ /* 0x000fe40001741670 */
[----:B------:R-:W-:Y:S02]  /*17390*/  ISETP.GT.AND P3, PT, R165, 0x8, !P3 ;  /* 0x00000008a500780c */ /* 0x000fe40005f64270 */
[----:B------:R-:W-:Y:S02]  /*173a0*/  FSEL R12, R4, -INF , !P2 ;  /* 0xff800000040c7808 */ /* 0x000fe40005000000 */
[----:B------:R-:W-:-:S02]  /*173b0*/  ISETP.NE.AND P2, PT, R121, RZ, PT ;  /* 0x000000ff7900720c */ /* 0x000fc40003f45270 */
[----:B------:R-:W-:Y:S02]  /*173c0*/  FMNMX.FTZ R4, R0, R10, !PT ;  /* 0x0000000a00047209 */ /* 0x000fe40007810000 */
        /* <DEDUP_REMOVED lines=84> */
[----:B------:R-:W-:-:S02]  /*17910*/  ISETP.LT.OR P2, PT, R166, 0x3a, P2 ;  /* 0x0000003aa600780c */ /* 0x000fc40001741670 */
[----:B------:R-:W-:Y:S02]  /*17920*/  R2UR UR4, R193 ;  /* 0x00000000c10472ca */ /* 0x000fe400000e0000 */
[----:B------:R-:W-:Y:S02]  /*17930*/  FSEL R142, R142, -INF , !P2 ;  /* 0xff8000008e8e7808 */ /* 0x000fe40005000000 */
[----:B------:R-:W-:-:S04]  /*17940*/  ISETP.NE.AND P2, PT, R180, RZ, PT ;  /* 0x000000ffb400720c */ /* 0x000fc80003f45270 */
[----:B------:R-:W-:-:S04]  /*17950*/  ISETP.GT.AND P2, PT, R165, 0x40, !P2 ;  /* 0x00000040a500780c */ /* 0x000fc80005744270 */
[----:B------:R-:W-:Y:S02]  /*17960*/  ISETP.LT.OR P2, PT, R166, 0x41, P2 ;  /* 0x00000041a600780c */ /* 0x000fe40001741670 */
[----:B0-----:R-:W-:Y:S02]  /*17970*/  FMNMX.FTZ R4, R121, R4, !PT ;  /* 0x0000000479047209 */ /* 0x001fe40007810000 */
[----:B------:R-:W-:Y:S02]  /*17980*/  FSEL R144, R144, -INF , !P2 ;  /* 0xff80000090907808 */ /* 0x000fe40005000000 */
[----:B------:R-:W-:-:S04]  /*17990*/  ISETP.NE.AND P2, PT, R181, RZ, PT ;  /* 0x000000ffb500720c */ /* 0x000fc80003f45270 */
        /* <DEDUP_REMOVED lines=13> */
[----:B------:R-:W-:Y:S01]  /*17a70*/  ISETP.NE.AND P6, PT, R161, RZ, PT ;  /* 0x000000ffa100720c */ /* 0x000fe20003fc5270 */
[----:B------:R-:W-:Y:S01]  /*17a80*/  FMUL.FTZ R161, R4, UR10 ;  /* 0x0000000a04a17c20 */ /* 0x000fe20008410000 */
[C---:B------:R-:W-:Y:S02]  /*17a90*/  ISETP.LT.OR P2, PT, R166.reuse, 0x1, P2 ;  /* 0x00000001a600780c */ /* 0x040fe40001741670 */
[----:B------:R-:W-:Y:S02]  /*17aa0*/  ISETP.LT.OR P3, PT, R166, 0x51, P3 ;  /* 0x00000051a600780c */ /* 0x000fe40001f61670 */
[----:B------:R-:W-:Y:S02]  /*17ab0*/  FSEL R2, R2, -INF , !P2 ;  /* 0xff80000002027808 */ /* 0x000fe40005000000 */
[----:B------:R-:W-:-:S02]  /*17ac0*/  FSETP.NEU.FTZ.AND P2, PT, R4, -INF , PT ;  /* 0xff8000000400780b */ /* 0x000fc40003f5d000 */
[----:B------:R-:W-:Y:S02]  /*17ad0*/  FMNMX.FTZ R121, R2, R11, !PT ;  /* 0x0000000b02797209 */ /* 0x000fe40007810000 */
[----:B------:R-:W-:Y:S02]  /*17ae0*/  FSEL R161, R161, RZ, P2 ;  /* 0x000000ffa1a17208 */ /* 0x000fe40001000000 */
[----:B------:R-:W-:Y:S02]  /*17af0*/  FMNMX.FTZ R121, R12, R121, !PT ;  /* 0x000000790c797209 */ /* 0x000fe40007810000 */
[----:B------:R-:W-:Y:S01]  /*17b00*/  FSEL R151, R151, -INF , !P3 ;  /* 0xff80000097977808 */ /* 0x000fe20005800000 */
        /* <DEDUP_REMOVED lines=10> */
[----:B------:R-:W-:Y:S01]  /*17bb0*/  MUFU.EX2 R13, R13 ;  /* 0x0000000d000d7308 */ /* 0x000fe20000000800 */
[----:B------:R-:W-:Y:S01]  /*17bc0*/  FSEL R20, R157, -INF , !P6 ;  /* 0xff8000009d147808 */ /* 0x000fe20007000000 */
[--C-:B------:R-:W-:Y:S01]  /*17bd0*/  FFMA.FTZ R190, R120, UR10, -R161.reuse ;  /* 0x0000000a78be7c23 */ /* 0x100fe200080108a1 */
[----:B------:R-:W-:Y:S01]  /*17be0*/  FMNMX.FTZ R3, R123, R0, !PT ;  /* 0x000000007b037209 */ /* 0x000fe20007810000 */
[--C-:B------:R-:W-:Y:S01]  /*17bf0*/  FFMA.FTZ R121, R167, UR10, -R161.reuse ;  /* 0x0000000aa7797c23 */ /* 0x100fe200080108a1 */
[----:B------:R-:W-:Y:S01]  /*17c00*/  FSEL R159, R4, RZ, P2 ;  /* 0x000000ff049f7208 */ /* 0x000fe20001000000 */
        /* <DEDUP_REMOVED lines=27> */
[----:B------:R-:W-:-:S02]  /*17dc0*/  FFMA.FTZ R161, R162, UR10, -R161 ;  /* 0x0000000aa2a17c23 */ /* 0x000fc400080108a1 */
        /* <DEDUP_REMOVED lines=27> */
[----:B------:R-:W-:-:S03]  /*17f80*/  FADD.FTZ R0, -R159, R10 ;  /* 0x0000000a9f007221 */ /* 0x000fc60000010100 */
[C---:B------:R-:W-:Y:S01]  /*17f90*/  FSETP.NEU.FTZ.AND P2, PT, R3.reuse, -INF , PT ;  /* 0xff8000000300780b */ /* 0x040fe20003f5d000 */
[----:B------:R-:W-:Y:S01]  /*17fa0*/  FMUL.FTZ R134, R3, UR10 ;  /* 0x0000000a03867c20 */ /* 0x000fe20008410000 */
[----:B------:R-:W-:Y:S01]  /*17fb0*/  FMUL.FTZ R0, R0, UR10 ;  /* 0x0000000a00007c20 */ /* 0x000fe20008410000 */
        /* <DEDUP_REMOVED lines=8> */
[--C-:B------:R-:W-:Y:S01]  /*18040*/  FFMA.FTZ R185, R122, UR10, -R134.reuse ;  /* 0x0000000a7ab97c23 */ /* 0x100fe20008010886 */
        /* <DEDUP_REMOVED lines=8> */
[--C-:B------:R-:W-:Y:S01]  /*180d0*/  FFMA.FTZ R183, R132, UR10, -R134.reuse ;  /* 0x0000000a84b77c23 */ /* 0x100fe20008010886 */
[----:B------:R-:W-:Y:S01]  /*180e0*/  MUFU.EX2 R10, R10 ;  /* 0x0000000a000a7308 */ /* 0x000fe20000000800 */
[----:B0-----:R-:W-:Y:S01]  /*180f0*/  FFMA.FTZ R11, R0, R8, R13 ;  /* 0x00000008000b7223 */ /* 0x001fe2000001000d */
[--C-:B------:R-:W-:Y:S01]  /*18100*/  FFMA.FTZ R124, R133, UR10, -R134.reuse ;  /* 0x0000000a857c7c23 */ /* 0x100fe20008010886 */
[--C-:B------:R-:W-:Y:S01]  /*18110*/  FFMA.FTZ R177, R136, UR10, -R134.reuse ;  /* 0x0000000a88b17c23 */ /* 0x100fe20008010886 */
[--C-:B------:R-:W-:Y:S01]  /*18120*/  FFMA.FTZ R126, R137, UR10, -R134.reuse ;  /* 0x0000000a897e7c23 */ /* 0x100fe20008010886 */
        /* <DEDUP_REMOVED lines=10> */
[----:B------:R-:W-:Y:S01]  /*181d0*/  FFMA.FTZ R155, R155, UR10, -R134 ;  /* 0x0000000a9b9b7c23 */ /* 0x000fe20008010886 */
[----:B------:R-:W1:Y:S01]  /*181e0*/  MUFU.EX2 R191, R191 ;  /* 0x000000bf00bf7308 */ /* 0x000e620000000800 */
[----:B------:R-:W-:Y:S01]  /*181f0*/  FADD.FTZ R8, R184, R11 ;  /* 0x0000000bb8087221 */ /* 0x000fe20000010000 */
[----:B------:R-:W-:Y:S01]  /*18200*/  IMAD.U32 R15, RZ, RZ, UR11 ;  /* 0x0000000bff0f7e24 */ /* 0x000fe2000f8e00ff */
[----:B------:R-:W-:Y:S01]  /*18210*/  ISETP.GT.AND P2, PT, R9, UR4, PT ;  /* 0x0000000409007c0c */ /* 0x000fe2000bf44270 */
[----:B------:R-:W-:Y:S01]  /*18220*/  UMOV UR4, UR38 ;  /* 0x0000002600047c82 */ /* 0x000fe20008000000 */
[----:B------:R-:W-:Y:S01]  /*18230*/  FADD.FTZ R11, R21, R8 ;  /* 0x00000008150b7221 */ /* 0x000fe20000010000 */
[----:B------:R-:W-:Y:S01]  /*18240*/  @!P1 VIADD R15, R15, 0x30860 ;  /* 0x000308600f0f9836 */ /* 0x000fe20000000000 */
[----:B------:R-:W-:Y:S01]  /*18250*/  F2FP.BF16.F32.PACK_AB R188, R188, R13 ;  /* 0x0000000dbcbc723e */ /* 0x000fe200000010ff */
[----:B------:R-:W2:Y:S01]  /*18260*/  MUFU.EX2 R12, R12 ;  /* 0x0000000c000c7308 */ /* 0x000ea20000000800 */
[----:B0-----:R-:W-:Y:S01]  /*18270*/  FFMA.FTZ R5, R2, R5, R189 ;  /* 0x0000000502057223 */ /* 0x001fe200000100bd */
[----:B------:R-:W-:Y:S01]  /*18280*/  FADD.FTZ R130, R186, R11 ;  /* 0x0000000bba827221 */ /* 0x000fe20000010000 */
[----:B------:R-:W-:Y:S01]  /*18290*/  F2FP.BF16.F32.PACK_AB R189, R10, R189 ;  /* 0x000000bd0abd723e */ /* 0x000fe200000010ff */
[----:B------:R-:W-:-:S02]  /*182a0*/  VIADD R9, R9, 0xffffffff ;  /* 0xffffffff09097836 */ /* 0x000fc40000000000 */
[----:B------:R-:W-:Y:S01]  /*182b0*/  FADD.FTZ R8, R10, R5 ;  /* 0x000000050a087221 */ /* 0x000fe20000010000 */
[----:B------:R-:W-:Y:S01]  /*182c0*/  FADD.FTZ R11, R125, R130 ;  /* 0x000000827d0b7221 */ /* 0x000fe20000010000 */
[----:B------:R-:W-:Y:S01]  /*182d0*/  @!P1 PRMT R15, RZ, 0x654, R15 ;  /* 0x00000654ff0f9816 */ /* 0x000fe2000000000f */
[----:B------:R-:W0:Y:S01]  /*182e0*/  MUFU.EX2 R185, R185 ;  /* 0x000000b900b97308 */ /* 0x000e220000000800 */
[----:B-1----:R-:W-:Y:S01]  /*182f0*/  FADD.FTZ R5, R191, R8 ;  /* 0x00000008bf057221 */ /* 0x002fe20000010000 */
[----:B------:R-:W-:Y:S01]  /*18300*/  FADD.FTZ R130, R180, R11 ;  /* 0x0000000bb4827221 */ /* 0x000fe20000010000 */
[----:B------:R1:W-:Y:S01]  /*18310*/  @!P1 SYNCS.ARRIVE.TRANS64.RED.A1T0 RZ, [R15+URZ], RZ ;  /* 0x000000ff0fff99a7 */ /* 0x0003e2000810043f */
[----:B------:R-:W-:Y:S02]  /*18320*/  F2FP.BF16.F32.PACK_AB R190, R121, R190 ;  /* 0x000000be79be723e */ /* 0x000fe400000010ff */
[----:B------:R-:W-:Y:S01]  /*18330*/  FADD.FTZ R11, R129, R130 ;  /* 0x00000082810b7221 */ /* 0x000fe20000010000 */
[----:B------:R-:W-:Y:S01]  /*18340*/  FFMA.FTZ R130, R145, UR10, -R134 ;  /* 0x0000000a91827c23 */ /* 0x000fe20008010886 */
[----:B------:R-:W3:Y:S01]  /*18350*/  MUFU.EX2 R14, R14 ;  /* 0x0000000e000e7308 */ /* 0x000ee20000000800 */
[----:B--2---:R-:W-:Y:S01]  /*18360*/  FADD.FTZ R8, R12, R5 ;  /* 0x000000050c087221 */ /* 0x004fe20000010000 */
[----:B------:R-:W-:Y:S01]  /*18370*/  FADD.FTZ R132, R182, R11 ;  /* 0x0000000bb6847221 */ /* 0x000fe20000010000 */
[----:B------:R-:W-:-:S02]  /*18380*/  F2FP.BF16.F32.PACK_AB R184, R21, R184 ;  /* 0x000000b815b8723e */ /* 0x000fc400000010ff */
[----:B------:R-:W-:Y:S01]  /*18390*/  F2FP.BF16.F32.PACK_AB R186, R125, R186 ;  /* 0x000000ba7dba723e */ /* 0x000fe200000010ff */
[----:B------:R-:W-:Y:S01]  /*183a0*/  FADD.FTZ R11, R135, R132 ;  /* 0x00000084870b7221 */ /* 0x000fe20000010000 */
[----:B------:R-:W-:Y:S01]  /*183b0*/  F2FP.BF16.F32.PACK_AB R180, R129, R180 ;  /* 0x000000b481b4723e */ /* 0x000fe200000010ff */
[----:B------:R-:W2:Y:S01]  /*183c0*/  MUFU.EX2 R187, R187 ;  /* 0x000000bb00bb7308 */ /* 0x000ea20000000800 */
[----:B0-----:R-:W-:Y:S01]  /*183d0*/  FADD.FTZ R5, R185, R8 ;  /* 0x00000008b9057221 */ /* 0x001fe20000010000 */
[----:B------:R-:W-:Y:S01]  /*183e0*/  FADD.FTZ R132, R176, R11 ;  /* 0x0000000bb0847221 */ /* 0x000fe20000010000 */
[----:B------:R-:W-:Y:S02]  /*183f0*/  F2FP.BF16.F32.PACK_AB R182, R135, R182 ;  /* 0x000000b687b6723e */ /* 0x000fe400000010ff */
[C---:B------:R-:W-:Y:S01]  /*18400*/  F2FP.BF16.F32.PACK_AB R176, R139.reuse, R176 ;  /* 0x000000b08bb0723e */ /* 0x040fe200000010ff */
[----:B------:R-:W-:Y:S01]  /*18410*/  FADD.FTZ R11, R139, R132 ;  /* 0x000000848b0b7221 */ /* 0x000fe20000010000 */
[--C-:B------:R-:W-:Y:S01]  /*18420*/  FFMA.FTZ R132, R153, UR10, -R134.reuse ;  /* 0x0000000a99847c23 */ /* 0x100fe20008010886 */
[----:B------:R-:W0:Y:S01]  /*18430*/  MUFU.EX2 R120, R120 ;  /* 0x0000007800787308 */ /* 0x000e220000000800 */
[----:B---3--:R-:W-:Y:S01]  /*18440*/  FADD.FTZ R8, R14, R5 ;  /* 0x000000050e087221 */ /* 0x008fe20000010000 */
[----:B------:R-:W-:Y:S01]  /*18450*/  FADD.FTZ R136, R178, R11 ;  /* 0x0000000bb2887221 */ /* 0x000fe20000010000 */
[----:B------:R-:W-:Y:S01]  /*18460*/  FFMA.FTZ R134, R20, UR10, -R134 ;  /* 0x0000000a14867c23 */ /* 0x000fe20008010886 */
[----:B------:R-:W-:-:S02]  /*18470*/  F2FP.BF16.F32.PACK_AB R178, R143, R178 ;  /* 0x000000b28fb2723e */ /* 0x000fc400000010ff */
[----:B------:R-:W-:Y:S01]  /*18480*/  FADD.FTZ R11, R143, R136 ;  /* 0x000000888f0b7221 */ /* 0x000fe20000010000 */
[----:B------:R-:W-:Y:S01]  /*18490*/  F2FP.BF16.F32.PACK_AB R191, R12, R191 ;  /* 0x000000bf0cbf723e */ /* 0x000fe200000010ff */
[----:B------:R-:W3:Y:S01]  /*184a0*/  MUFU.EX2 R181, R181 ;  /* 0x000000b500b57308 */ /* 0x000ee20000000800 */
[----:B--2---:R-:W-:Y:S01]  /*184b0*/  FADD.FTZ R5, R187, R8 ;  /* 0x00000008bb057221 */ /* 0x004fe20000010000 */
[----:B------:R-:W-:Y:S01]  /*184c0*/  FADD.FTZ R136, R172, R11 ;  /* 0x0000000bac887221 */ /* 0x000fe20000010000 */
[C---:B------:R-:W-:Y:S02]  /*184d0*/  F2FP.BF16.F32.PACK_AB R172, R147.reuse, R172 ;  /* 0x000000ac93ac723e */ /* 0x040fe400000010ff */
[----:B------:R-:W-:Y:S01]  /*184e0*/  F2FP.BF16.F32.PACK_AB R185, R14, R185 ;  /* 0x000000b90eb9723e */ /* 0x000fe200000010ff */
[----:B------:R-:W-:Y:S02]  /*184f0*/  FADD.FTZ R11, R147, R136 ;  /* 0x00000088930b7221 */ /* 0x000fe40000010000 */
[----:B------:R-:W2:Y:S01]  /*18500*/  MUFU.EX2 R122, R122 ;  /* 0x0000007a007a7308 */ /* 0x000ea20000000800 */
[C---:B0-----:R-:W-:Y:S01]  /*18510*/  FADD.FTZ R8, R120.reuse, R5 ;  /* 0x0000000578087221 */ /* 0x041fe20000010000 */
[----:B------:R-:W-:-:S06]  /*18520*/  F2FP.BF16.F32.PACK_AB R187, R120, R187 ;  /* 0x000000bb78bb723e */ /* 0x000fcc00000010ff */
[----:B------:R-:W0:Y:S01]  /*18530*/  MUFU.EX2 R183, R183 ;  /* 0x000000b700b77308 */ /* 0x000e220000000800 */
[----:B---3--:R-:W-:-:S07]  /*18540*/  FADD.FTZ R5, R181, R8 ;  /* 0x00000008b5057221 */ /* 0x008fce0000010000 */
[----:B------:R-:W3:Y:S01]  /*18550*/  MUFU.EX2 R124, R124 ;  /* 0x0000007c007c7308 */ /* 0x000ee20000000800 */
[C---:B--2---:R-:W-:Y:S01]  /*18560*/  FADD.FTZ R8, R122.reuse, R5 ;  /* 0x000000057a087221 */ /* 0x044fe20000010000 */
[----:B------:R-:W-:-:S06]  /*18570*/  F2FP.BF16.F32.PACK_AB R181, R122, R181 ;  /* 0x000000b57ab5723e */ /* 0x000fcc00000010ff */
[----:B------:R-:W2:Y:S01]  /*18580*/  MUFU.EX2 R177, R177 ;  /* 0x000000b100b17308 */ /* 0x000ea20000000800 */
[----:B0-----:R-:W-:-:S07]  /*18590*/  FADD.FTZ R5, R183, R8 ;  /* 0x00000008b7057221 */ /* 0x001fce0000010000 */
[----:B------:R-:W0:Y:S01]  /*185a0*/  MUFU.EX2 R126, R126 ;  /* 0x0000007e007e7308 */ /* 0x000e220000000800 */
[C---:B---3--:R-:W-:Y:S01]  /*185b0*/  FADD.FTZ R8, R124.reuse, R5 ;  /* 0x000000057c087221 */ /* 0x048fe20000010000 */
[----:B------:R-:W-:-:S06]  /*185c0*/  F2FP.BF16.F32.PACK_AB R183, R124, R183 ;  /* 0x000000b77cb7723e */ /* 0x000fcc00000010ff */
[----:B------:R-:W3:Y:S01]  /*185d0*/  MUFU.EX2 R179, R179 ;  /* 0x000000b300b37308 */ /* 0x000ee20000000800 */
[----:B--2---:R-:W-:-:S07]  /*185e0*/  FADD.FTZ R5, R177, R8 ;  /* 0x00000008b1057221 */ /* 0x004fce0000010000 */
        /* <DEDUP_REMOVED lines=16> */
[----:B0-----:R-:W-:-:S07]  /*186f0*/  FADD.FTZ R5, R175, R8 ;  /* 0x00000008af057221 */ /* 0x001fce0000010000 */
[----:B------:R-:W0:Y:S01]  /*18700*/  MUFU.EX2 R168, R168 ;  /* 0x000000a800a87308 */ /* 0x000e220000000800 */
[C---:B---3--:R-:W-:Y:S01]  /*18710*/  FADD.FTZ R11, R157.reuse, R136 ;  /* 0x000000889d0b7221 */ /* 0x048fe20000010000 */
[----:B------:R-:W-:-:S06]  /*18720*/  F2FP.BF16.F32.PACK_AB R174, R157, R174 ;  /* 0x000000ae9dae723e */ /* 0x000fcc00000010ff */
[----:B------:R-:W3:Y:S01]  /*18730*/  MUFU.EX2 R169, R169 ;  /* 0x000000a900a97308 */ /* 0x000ee20000000800 */
[C---:B--2---:R-:W-:Y:S01]  /*18740*/  FADD.FTZ R10, R20.reuse, R5 ;  /* 0x00000005140a7221 */ /* 0x044fe20000010000 */
[----:B------:R-:W-:-:S06]  /*18750*/  F2FP.BF16.F32.PACK_AB R175, R20, R175 ;  /* 0x000000af14af723e */ /* 0x000fcc00000010ff */
[----:B------:R-:W2:Y:S01]  /*18760*/  MUFU.EX2 R163, R163 ;  /* 0x000000a300a37308 */ /* 0x000ea20000000800 */
[----:B0-----:R-:W-:-:S07]  /*18770*/  FADD.FTZ R136, R168, R11 ;  /* 0x0000000ba8887221 */ /* 0x001fce0000010000 */
[----:B------:R-:W0:Y:S01]  /*18780*/  MUFU.EX2 R132, R132 ;  /* 0x0000008400847308 */ /* 0x000e220000000800 */
[----:B---3--:R-:W-:Y:S01]  /*18790*/  FADD.FTZ R5, R169, R10 ;  /* 0x0000000aa9057221 */ /* 0x008fe20000010000 */
[----:B------:R-:W-:-:S06]  /*187a0*/  IMAD.MOV.U32 R10, RZ, RZ, R4 ;  /* 0x000000ffff0a7224 */ /* 0x000fcc00078e0004 */
[----:B------:R-:W3:Y:S01]  /*187b0*/  MUFU.EX2 R170, R170 ;  /* 0x000000aa00aa7308 */ /* 0x000ee20000000800 */
[C---:B--2---:R-:W-:Y:S01]  /*187c0*/  FADD.FTZ R11, R163.reuse, R136 ;  /* 0x00000088a30b7221 */ /* 0x044fe20000010000 */
[----:B------:R-:W-:-:S06]  /*187d0*/  F2FP.BF16.F32.PACK_AB R168, R163, R168 ;  /* 0x000000a8a3a8723e */ /* 0x000fcc00000010ff */
[----:B------:R-:W2:Y:S01]  /*187e0*/  MUFU.EX2 R138, R155 ;  /* 0x0000009b008a7308 */ /* 0x000ea20000000800 */
[C---:B0-----:R-:W-:Y:S01]  /*187f0*/  FADD.FTZ R5, R132.reuse, R5 ;  /* 0x0000000584057221 */ /* 0x041fe20000010000 */
[----:B------:R-:W-:-:S06]  /*18800*/  F2FP.BF16.F32.PACK_AB R169, R132, R169 ;  /* 0x000000a984a9723e */ /* 0x000fcc00000010ff */
[----:B------:R-:W0:Y:S01]  /*18810*/  MUFU.EX2 R159, R161 ;  /* 0x000000a1009f7308 */ /* 0x000e220000000800 */
[----:B---3--:R-:W-:Y:S01]  /*18820*/  FADD.FTZ R136, R170, R11 ;  /* 0x0000000baa887221 */ /* 0x008fe20000010000 */
[----:B------:R-:W-:-:S06]  /*18830*/  IMAD.MOV.U32 R11, RZ, RZ, R3 ;  /* 0x000000ffff0b7224 */ /* 0x000fcc00078e0003 */
[----:B------:R-:W3:Y:S01]  /*18840*/  MUFU.EX2 R134, R134 ;  /* 0x0000008600867308 */ /* 0x000ee20000000800 */
[----:B--2---:R-:W-:Y:S01]  /*18850*/  FADD.FTZ R5, R138, R5 ;  /* 0x000000058a057221 */ /* 0x004fe20000010000 */
[C---:B0-----:R-:W-:Y:S01]  /*18860*/  FADD.FTZ R8, R159.reuse, R136 ;  /* 0x000000889f087221 */ /* 0x041fe20000010000 */
[----:B------:R-:W-:Y:S02]  /*18870*/  F2FP.BF16.F32.PACK_AB R170, R159, R170 ;  /* 0x000000aa9faa723e */ /* 0x000fe400000010ff */
[C---:B---3--:R-:W-:Y:S01]  /*18880*/  FADD.FTZ R5, R134.reuse, R5 ;  /* 0x0000000586057221 */ /* 0x048fe20000010000 */
[----:B------:R-:W-:Y:S01]  /*18890*/  F2FP.BF16.F32.PACK_AB R171, R134, R138 ;  /* 0x0000008a86ab723e */ /* 0x000fe200000010ff */
[----:B-1----:R-:W-:Y:S06]  /*188a0*/  @P2 BRA `(.L_x_5265) ;  /* 0xffffffc800b02947 */ /* 0x002fec000383ffff */
.L_x_5248:
        /* <DEDUP_REMOVED lines=99> */
.L_x_5266:
[----:B------:R-:W-:Y:S01]  /*18ee0*/  ULEA UR5, UR38, UR39, 0x3 ;  /* 0x0000002726057291 */ /* 0x000fe2000f8e183f */
[----:B------:R-:W-:-:S05]  /*18ef0*/  IMAD.U32 R0, RZ, RZ, UR60 ;  /* 0x0000003cff007e24 */ /* 0x000fca000f8e00ff */
[----:B------:R-:W-:-:S04]  /*18f00*/  SHF.L.U32 R0, R0, 0x1f, RZ ;  /* 0x0000001f00007819 */ /* 0x000fc800000006ff */
[----:B------:R0:W1:Y:S01]  /*18f10*/  SYNCS.PHASECHK.TRANS64.TRYWAIT P2, [UR5+0x30850], R0 ;  /* 0x03085000ff0075a7 */ /* 0x0000620008040145 */
[----:B------:R-:W-:Y:S05]  /*18f20*/  @!P0 BRA `(.L_x_5267) ;  /* 0x0000000000048947 */ /* 0x000fea0003800000 */
[----:B------:R-:W-:Y:S01]  /*18f30*/  BPT.TRAP 0x1 ;  /* 0x000000040000795c */ /* 0x000fe20000300000 */
.L_x_5267:
[----:B-1----:R-:W-:Y:S05]  /*18f40*/  @P2 BRA `(.L_x_5268) ;  /* 0x0000000000082947 */ /* 0x002fea0003800000 */
[----:B------:R-:W1:Y:S02]  /*18f50*/  SYNCS.PHASECHK.TRANS64.TRYWAIT P0, [UR5+0x30850], R0 ;  /* 0x03085000ff0075a7 */ /* 0x000e640008000145 */
[----:B-1----:R-:W-:Y:S05]  /*18f60*/  @!P0 BRA `(.L_x_5269) ;  /* 0x000000c400e08947 */ /* 0x002fea0003800000 */
.L_x_5268:
[----:B------:R-:W-:Y:S01]  /*18f70*/  UIADD3 UR39, UR39, 0x400, URZ ;  /* 0x0000040027277890 */ /* 0x000fe2000fffe03f */
[----:B------:R-:W-:Y:S01]  /*18f80*/  WARPGROUP.ARRIVE ;  /* 0x00000000000079c5 */ /* 0x000fe20000000000 */
[----:B------:R-:W-:Y:S01]  /*18f90*/  UMOV UR7, 0x40000040 ;  /* 0x4000004000077882 */ /* 0x000fe20000000000 */
[----:B-1----:R-:W0:Y:S01]  /*18fa0*/  SHFL.BFLY PT, R7, R8, 0x2, 0x1f ;  /* 0x0c401f0008077f89 */ /* 0x002e2200000e0000 */
[----:B------:R-:W-:Y:S01]  /*18fb0*/  USHF.R.U32.HI UR39, URZ, 0x4, UR39 ;  /* 0x000000043f277899 */ /* 0x000fe20008011627 */
[----:B------:R-:W-:Y:S01]  /*18fc0*/  R2UR UR8, R218 ;  /* 0x00000000da0872ca */ /* 0x000fe200000e0000 */
[----:B------:R-:W-:Y:S01]  /*18fd0*/  IMAD.U32 R12, RZ, RZ, UR5 ;  /* 0x00000005ff0c7e24 */ /* 0x000fe2000f8e00ff */
[----:B------:R-:W1:Y:S01]  /*18fe0*/  SHFL.BFLY PT, R2, R5, 0x2, 0x1f ;  /* 0x0c401f0005027f89 */ /* 0x000e6200000e0000 */
[----:B------:R-:W-:Y:S01]  /*18ff0*/  ULOP3.LUT UR39, UR39, 0x3fff, URZ, 0xc0, !UPT ;  /* 0x00003fff27277892 */ /* 0x000fe2000f8ec03f */
[----:B------:R-:W-:-:S03]  /*19000*/  IMAD.U32 R13, RZ, RZ, UR10 ;  /* 0x0000000aff0d7e24 */ /* 0x000fc6000f8e00ff */
        /* <DEDUP_REMOVED lines=12> */
[----:B------:R-:W-:Y:S01]  /*190d0*/  IMAD.U32 R5, RZ, RZ, UR10 ;  /* 0x0000000aff057e24 */ /* 0x000fe2000f8e00ff */
[----:B------:R-:W0:Y:S01]  /*190e0*/  SHFL.BFLY PT, R7, R0, 0x1, 0x1f ;  /* 0x0c201f0000077f89 */ /* 0x000e2200000e0000 */
[----:B------:R-:W-:-:S03]  /*190f0*/  USEL UR38, UR38, URZ, UP0 ;  /* 0x0000003f26267287 */ /* 0x000fc60008000000 */
[----:B------:R-:W1:Y:S01]  /*19100*/  SHFL.BFLY PT, R9, R2, 0x1, 0x1f ;  /* 0x0c201f0002097f89 */ /* 0x000e6200000e0000 */
[----:B0-----:R-:W-:Y:S01]  /*19110*/  FADD.FTZ R10, R0, R7 ;  /* 0x00000007000a7221 */ /* 0x001fe20000010000 */
[----:B------:R-:W-:Y:S02]  /*19120*/  IMAD.MOV.U32 R7, RZ, RZ, RZ ;  /* 0x000000ffff077224 */ /* 0x000fe400078e00ff */
[----:B------:R-:W-:Y:S02]  /*19130*/  IMAD.MOV.U32 R0, RZ, RZ, -0x800000 ;  /* 0xff800000ff007424 */ /* 0x000fe400078e00ff */
[----:B-1----:R-:W-:Y:S01]  /*19140*/  FADD.FTZ R11, R2, R9 ;  /* 0x00000009020b7221 */ /* 0x002fe20000010000 */
[----:B------:R-:W-:Y:S01]  /*19150*/  FSETP.NE.FTZ.AND P0, PT, R10, RZ, PT ;  /* 0x000000ff0a00720b */ /* 0x000fe20003f15000 */
[----:B------:R-:W-:Y:S02]  /*19160*/  IMAD.MOV.U32 R9, RZ, RZ, RZ ;  /* 0x000000ffff097224 */ /* 0x000fe400078e00ff */
[----:B------:R-:W-:Y:S01]  /*19170*/  IMAD.MOV.U32 R2, RZ, RZ, -0x800000 ;  /* 0xff800000ff027424 */ /* 0x000fe200078e00ff */
[----:B------:R-:W-:-:S09]  /*19180*/  FSETP.NE.FTZ.AND P2, PT, R11, RZ, PT ;  /* 0x000000ff0b00720b */ /* 0x000fd20003f55000 */
[----:B------:R-:W0:Y:S01]  /*19190*/  @P0 MUFU.LG2 R6, R10 ;  /* 0x0000000a00060308 */ /* 0x000e220000000c00 */
[----:B------:R-:W-:-:S03]  /*191a0*/  @P0 FMUL.FTZ R5, R5, 0.69314718246459960938 ;  /* 0x3f31721805050820 */ /* 0x000fc60000410000 */
[----:B------:R-:W-:-:S04]  /*191b0*/  @P2 FMUL.FTZ R13, R13, 0.69314718246459960938 ;  /* 0x3f3172180d0d2820 */ /* 0x000fc80000410000 */
[----:B------:R-:W1:Y:S08]  /*191c0*/  @P2 MUFU.LG2 R8, R11 ;  /* 0x0000000b00082308 */ /* 0x000e700000000c00 */
[----:B------:R2:W3:Y:S01]  /*191d0*/  @P0 MUFU.RCP R9, R10 ;  /* 0x0000000a00090308 */ /* 0x0004e20000001000 */
[----:B0-----:R-:W-:-:S04]  /*191e0*/  @P0 FMUL.FTZ R6, R6, 0.69314718246459960938 ;  /* 0x3f31721806060820 */ /* 0x001fc80000410000 */
[----:B------:R-:W-:Y:S01]  /*191f0*/  @P0 FFMA.FTZ R0, R5, R4, R6 ;  /* 0x0000000405000223 */ /* 0x000fe20000010006 */
[----:B------:R-:W-:Y:S02]  /*19200*/  PLOP3.LUT P0, PT, PT, PT, PT, 0x8, 0x0 ;  /* 0x000000000000781c */ /* 0x000fe40003f0e170 */
[----:B------:R0:W4:Y:S01]  /*19210*/  @P2 MUFU.RCP R7, R11 ;  /* 0x0000000b00072308 */ /* 0x0001220000001000 */
[----:B--2---:R-:W-:Y:S02]  /*19220*/  @!P1 VIADD R10, R12, 0x30860 ;  /* 0x000308600c0a9836 */ /* 0x004fe40000000000 */
[----:B-1----:R-:W-:-:S04]  /*19230*/  @P2 FMUL.FTZ R8, R8, 0.69314718246459960938 ;  /* 0x3f31721808082820 */ /* 0x002fc80000410000 */
[----:B------:R-:W-:Y:S01]  /*19240*/  @P2 FFMA.FTZ R2, R13, R3, R8 ;  /* 0x000000030d022223 */ /* 0x000fe20000010008 */
[----:B0-----:R-:W-:Y:S01]  /*19250*/  @!P1 PRMT R11, RZ, 0x654, R10 ;  /* 0x00000654ff0b9816 */ /* 0x001fe2000000000a */
        /* <DEDUP_REMOVED lines=27> */
[-C--:B---3--:R-:W-:Y:S01]  /*19410*/  FMUL.FTZ R6, R28, R9.reuse ;  /* 0x000000091c067220 */ /* 0x088fe20000410000 */
        /* <DEDUP_REMOVED lines=96> */
.L_x_5147:
[----:B------:R-:W0:Y:S08]  /*19a20*/  S2UR UR4, SR_CgaCtaId ;  /* 0x00000000000479c3 */ /* 0x000e300000008800 */
[----:B------:R-:W-:Y:S06]  /*19a30*/  BAR.SYNC.DEFER_BLOCKING 0x5, 0x180 ;  /* 0x0146000000007b1d */ /* 0x000fec0000010000 */
[----:B------:R-:W-:Y:S01]  /*19a40*/  UMOV UR39, 0x400 ;  /* 0x0000040000277882 */ /* 0x000fe20000000000 */
[----:B------:R-:W-:Y:S01]  /*19a50*/  BSSY B0, `(.L_x_5270) ;  /* 0x000027f000007945 */ /* 0x000fe20003800000 */
[----:B0-----:R-:W-:-:S09]  /*19a60*/  ULEA UR39, UR4, UR39, 0x18 ;  /* 0x0000002704277291 */ /* 0x001fd2000f8ec03f */
[----:B------:R-:W0:Y:S02]  /*19a70*/  LDS.128 R24, [UR39+0x308d0] ;  /* 0x0308d027ff187984 */ /* 0x000e240008000c00 */
[----:B0-----:R-:W-:Y:S02]  /*19a80*/  R2UR UR5, R25 ;  /* 0x00000000190572ca */ /* 0x001fe400000e0000 */
[----:B------:R-:W-:Y:S01]  /*19a90*/  R2UR UR42, R26 ;  /* 0x000000001a2a72ca */ /* 0x000fe200000e0000 */
[----:B------:R-:W-:Y:S06]  /*19aa0*/  BAR.ARV 0x4, 0x180 ;  /* 0x0106000000007b1d */ /* 0x000fec0000002000 */
[----:B------:R-:W-:Y:S08]  /*19ab0*/  @P0 BRA `(.L_x_5271) ;  /* 0x0000001800a80947 */ /* 0x000ff00003800000 */
[----:B------:R-:W2:Y:S01]  /*19ac0*/  LDL R7, [R1+0x2ec] ;  /* 0x0002ec0001077983 */ /* 0x000ea20000100800 */
[----:B------:R-:W0:Y:S01]  /*19ad0*/  S2UR UR4, SR_SWINHI ;  /* 0x00000000000479c3 */ /* 0x000e220000002f00 */
[----:B------:R-:W-:Y:S01]  /*19ae0*/  F2FP.BF16.F32.PACK_AB R4, R5, R4 ;  /* 0x000000040504723e */ /* 0x000fe200000010ff */
[----:B------:R-:W-:Y:S01]  /*19af0*/  ULDC.64 UR8, c[0x0][0x208] ;  /* 0x0000820000087ab9 */ /* 0x000fe20000000a00 */
        /* <DEDUP_REMOVED lines=11> */
[----:B------:R-:W-:Y:S01]  /*19bb0*/  UMOV UR6, UR39 ;  /* 0x0000002700067c82 */ /* 0x000fe20008000000 */
[----:B0-----:R-:W-:Y:S01]  /*19bc0*/  UMOV UR7, UR4 ;  /* 0x0000000400077c82 */ /* 0x001fe20008000000 */
[----:B------:R-:W-:Y:S02]  /*19bd0*/  IMAD.U32 R18, RZ, RZ, UR6 ;  /* 0x00000006ff127e24 */ /* 0x000fe4000f8e00ff */
[----:B------:R-:W-:Y:S01]  /*19be0*/  IMAD.U32 R19, RZ, RZ, UR7 ;  /* 0x00000007ff137e24 */ /* 0x000fe2000f8e00ff */
[----:B------:R-:W-:Y:S01]  /*19bf0*/  BAR.SYNC.DEFER_BLOCKING 0x1, 0x100 ;  /* 0x0044000000007b1d */ /* 0x000fe20000010000 */
[----:B--2---:R-:W-:-:S03]  /*19c00*/  IMAD.WIDE R70, R7, 0x2, R18 ;  /* 0x0000000207467825 */ /* 0x004fc600078e0212 */
[C---:B------:R-:W-:Y:S02]  /*19c10*/  LOP3.LUT R7, R70.reuse, 0x380, RZ, 0xc0, !PT ;  /* 0x0000038046077812 */ /* 0x040fe400078ec0ff */
[C---:B------:R-:W-:Y:S02]  /*19c20*/  IADD3 R24, P2, R70.reuse, 0x20, RZ ;  /* 0x0000002046187810 */ /* 0x040fe40007f5e0ff */
[C---:B------:R-:W-:Y:S02]  /*19c30*/  IADD3 R79, P1, R70.reuse, 0x40, RZ ;  /* 0x00000040464f7810 */ /* 0x040fe40007f3e0ff */
[C---:B------:R-:W-:Y:S01]  /*19c40*/  IADD3 R133, P6, R70.reuse, 0x60, RZ ;  /* 0x0000006046857810 */ /* 0x040fe20007fde0ff */
[--C-:B------:R-:W-:Y:S01]  /*19c50*/  IMAD.X R25, RZ, RZ, R71.reuse, P2 ;  /* 0x000000ffff197224 */ /* 0x100fe200010e0647 */
[C---:B------:R-:W-:Y:S01]  /*19c60*/  IADD3 R135, P5, R70.reuse, 0x4000, RZ ;  /* 0x0000400046877810 */ /* 0x040fe20007fbe0ff */
[--C-:B------:R-:W-:Y:S01]  /*19c70*/  IMAD.X R31, RZ, RZ, R71.reuse, P1 ;  /* 0x000000ffff1f7224 */ /* 0x100fe200008e0647 */
[----:B------:R-:W-:Y:S01]  /*19c80*/  SHF.R.U64 R7, R7, 0x3, RZ ;  /* 0x0000000307077819 */ /* 0x000fe200000012ff */
        /* <DEDUP_REMOVED lines=22> */
[----:B------:R-:W-:Y:S02]  /*19df0*/  LOP3.LUT R24, R7, R24, RZ, 0x3c, !PT ;  /* 0x0000001807187212 */ /* 0x000fe400078e3cff */
[----:B------:R-:W-:Y:S02]  /*19e00*/  LOP3.LUT R26, R137, 0x380, RZ, 0xc0, !PT ;  /* 0x00000380891a7812 */ /* 0x000fe400078ec0ff */
[----:B------:R-:W-:-:S02]  /*19e10*/  LOP3.LUT R7, R42, 0x380, RZ, 0xc0, !PT ;  /* 0x000003802a077812 */ /* 0x000fc400078ec0ff */
[----:B------:R-:W-:Y:S02]  /*19e20*/  SHF.R.U64 R26, R26, 0x3, RZ ;  /* 0x000000031a1a7819 */ /* 0x000fe400000012ff */
[----:B------:R-:W-:Y:S02]  /*19e30*/  SHF.R.U64 R7, R7, 0x3, RZ ;  /* 0x0000000307077819 */ /* 0x000fe400000012ff */
[----:B------:R-:W-:Y:S02]  /*19e40*/  LOP3.LUT R34, R133, 0x380, RZ, 0xc0, !PT ;  /* 0x0000038085227812 */ /* 0x000fe400078ec0ff */
[----:B------:R-:W-:Y:S02]  /*19e50*/  LOP3.LUT R46, R26, R137, RZ, 0x3c, !PT ;  /* 0x000000891a2e7212 */ /* 0x000fe400078e3cff */
[----:B------:R-:W-:Y:S02]  /*19e60*/  LOP3.LUT R38, R135, 0x380, RZ, 0xc0, !PT ;  /* 0x0000038087267812 */ /* 0x000fe400078ec0ff */
[----:B------:R-:W-:-:S02]  /*19e70*/  LOP3.LUT R42, R7, R42, RZ, 0x3c, !PT ;  /* 0x0000002a072a7212 */ /* 0x000fc400078e3cff */
[----:B------:R-:W-:Y:S02]  /*19e80*/  MOV R26, R70 ;  /* 0x00000046001a7202 */ /* 0x000fe40000000f00 */
[----:B------:R-:W-:Y:S02]  /*19e90*/  LOP3.LUT R20, R143, 0x380, RZ, 0xc0, !PT ;  /* 0x000003808f147812 */ /* 0x000fe400078ec0ff */
[----:B------:R-:W-:Y:S02]  /*19ea0*/  LOP3.LUT R7, R66, 0x380, RZ, 0xc0, !PT ;  /* 0x0000038042077812 */ /* 0x000fe400078ec0ff */
[----:B------:R-:W-:Y:S02]  /*19eb0*/  LOP3.LUT R70, R145, 0x380, RZ, 0xc0, !PT ;  /* 0x0000038091467812 */ /* 0x000fe400078ec0ff */
[----:B------:R-:W-:Y:S02]  /*19ec0*/  SHF.R.U64 R34, R34, 0x3, RZ ;  /* 0x0000000322227819 */ /* 0x000fe400000012ff */
[----:B------:R-:W-:-:S02]  /*19ed0*/  SHF.R.U64 R38, R38, 0x3, RZ ;  /* 0x0000000326267819 */ /* 0x000fc400000012ff */
[----:B------:R-:W-:Y:S02]  /*19ee0*/  LOP3.LUT R50, R139, 0x380, RZ, 0xc0, !PT ;  /* 0x000003808b327812 */ /* 0x000fe400078ec0ff */
[----:B------:R-:W-:Y:S02]  /*19ef0*/  SHF.R.U64 R20, R20, 0x3, RZ ;  /* 0x0000000314147819 */ /* 0x000fe400000012ff */
[----:B------:R-:W-:Y:S02]  /*19f00*/  LOP3.LUT R54, R141, 0x380, RZ, 0xc0, !PT ;  /* 0x000003808d367812 */ /* 0x000fe400078ec0ff */
[----:B------:R-:W-:Y:S02]  /*19f10*/  SHF.R.U64 R29, R7, 0x3, RZ ;  /* 0x00000003071d7819 */ /* 0x000fe400000012ff */
[----:B------:R-:W-:Y:S02]  /*19f20*/  SHF.R.U64 R70, R70, 0x3, RZ ;  /* 0x0000000346467819 */ /* 0x000fe400000012ff */
[----:B------:R-:W-:-:S02]  /*19f30*/  LOP3.LUT R34, R34, R133, RZ, 0x3c, !PT ;  /* 0x0000008522227212 */ /* 0x000fc400078e3cff */
[----:B------:R-:W-:Y:S02]  /*19f40*/  F2FP.BF16.F32.PACK_AB R7, R131, R13 ;  /* 0x0000000d8307723e */ /* 0x000fe400000010ff */
[----:B------:R-:W-:Y:S02]  /*19f50*/  LOP3.LUT R38, R38, R135, RZ, 0x3c, !PT ;  /* 0x0000008726267212 */ /* 0x000fe400078e3cff */
[----:B------:R-:W-:Y:S01]  /*19f60*/  SHF.R.U64 R50, R50, 0x3, RZ ;  /* 0x0000000332327819 */ /* 0x000fe200000012ff */
[----:B------:R0:W-:Y:S01]  /*19f70*/  STSM.16.M88.4 [R26], R4 ;  /* 0x000000041a007844 */ /* 0x0001e20000000200 */
[----:B------:R-:W-:Y:S02]  /*19f80*/  LOP3.LUT R62, R20, R143, RZ, 0x3c, !PT ;  /* 0x0000008f143e7212 */ /* 0x000fe400078e3cff */
[----:B------:R-:W-:Y:S02]  /*19f90*/  MOV R76, R24 ;  /* 0x00000018004c7202 */ /* 0x000fe40000000f00 */
[----:B------:R-:W-:Y:S01]  /*19fa0*/  F2FP.BF16.F32.PACK_AB R13, R130, R15 ;  /* 0x0000000f820d723e */ /* 0x000fe200000010ff */
[----:B------:R-:W1:Y:S01]  /*19fb0*/  LDC.64 R24, c[0x0][0xc00] ;  /* 0x00030000ff187b82 */ /* 0x000e620000000a00 */
[----:B------:R-:W-:-:S02]  /*19fc0*/  SHF.R.U64 R54, R54, 0x3, RZ ;  /* 0x0000000336367819 */ /* 0x000fc400000012ff */
[----:B------:R-:W-:Y:S02]  /*19fd0*/  LOP3.LUT R66, R29, R66, RZ, 0x3c, !PT ;  /* 0x000000421d427212 */ /* 0x000fe400078e3cff */
[----:B------:R-:W-:Y:S02]  /*19fe0*/  LOP3.LUT R20, R70, R145, RZ, 0x3c, !PT ;  /* 0x0000009146147212 */ /* 0x000fe400078e3cff */
[----:B------:R-:W-:Y:S02]  /*19ff0*/  MOV R71, R30 ;  /* 0x0000001e00477202 */ /* 0x000fe40000000f00 */
[----:B------:R-:W-:Y:S02]  /*1a000*/  F2FP.BF16.F32.PACK_AB R15, R129, R120 ;  /* 0x00000078810f723e */ /* 0x000fe400000010ff */
[----:B------:R-:W-:Y:S02]  /*1a010*/  MOV R70, R34 ;  /* 0x0000002200467202 */ /* 0x000fe40000000f00 */
[----:B------:R-:W-:Y:S01]  /*1a020*/  F2FP.BF16.F32.PACK_AB R29, R128, R121 ;  /* 0x00000079801d723e */ /* 0x000fe200000010ff */
[----:B------:R2:W-:Y:S01]  /*1a030*/  STSM.16.M88.4 [R76], R12 ;  /* 0x0000000c4c007844 */ /* 0x0005e20000000200 */
[----:B------:R-:W-:-:S02]  /*1a040*/  F2FP.BF16.F32.PACK_AB R30, R45, R44 ;  /* 0x0000002c2d1e723e */ /* 0x000fc400000010ff */
[----:B------:R-:W-:Y:S02]  /*1a050*/  F2FP.BF16.F32.PACK_AB R31, R127, R122 ;  /* 0x0000007a7f1f723e */ /* 0x000fe400000010ff */
[----:B------:R-:W-:Y:S02]  /*1a060*/  F2FP.BF16.F32.PACK_AB R34, R53, R52 ;  /* 0x000000343522723e */ /* 0x000fe400000010ff */
[----:B------:R-:W-:Y:S01]  /*1a070*/  F2FP.BF16.F32.PACK_AB R35, R125, R124 ;  /* 0x0000007c7d23723e */ /* 0x000fe200000010ff */
[----:B------:R3:W-:Y:S01]  /*1a080*/  STSM.16.M88.4 [R71], R28 ;  /* 0x0000001c47007844 */ /* 0x0007e20000000200 */
[----:B------:R-:W-:Y:S02]  /*1a090*/  LOP3.LUT R50, R50, R139, RZ, 0x3c, !PT ;  /* 0x0000008b32327212 */ /* 0x000fe400078e3cff */
[----:B------:R-:W-:Y:S01]  /*1a0a0*/  MOV R38, R38 ;  /* 0x0000002600267202 */ /* 0x000fe20000000f00 */
[----:B------:R4:W-:Y:S01]  /*1a0b0*/  STSM.16.M88.4 [R70], R32 ;  /* 0x0000002046007844 */ /* 0x0009e20000000200 */
[----:B0-----:R-:W-:-:S02]  /*1a0c0*/  F2FP.BF16.F32.PACK_AB R4, R57, R56 ;  /* 0x000000383904723e */ /* 0x001fc400000010ff */
[----:B------:R-:W-:Y:S02]  /*1a0d0*/  F2FP.BF16.F32.PACK_AB R5, R59, R58 ;  /* 0x0000003a3b05723e */ /* 0x000fe400000010ff */
[----:B------:R-:W-:Y:S02]  /*1a0e0*/  F2FP.BF16.F32.PACK_AB R6, R61, R60 ;  /* 0x0000003c3d06723e */ /* 0x000fe400000010ff */
[----:B------:R-:W-:Y:S02]  /*1a0f0*/  F2FP.BF16.F32.PACK_AB R7, R48, R9 ;  /* 0x000000093007723e */ /* 0x000fe400000010ff */
[----:B------:R-:W-:Y:S02]  /*1a100*/  LOP3.LUT R54, R54, R141, RZ, 0x3c, !PT ;  /* 0x0000008d36367212 */ /* 0x000fe400078e3cff */
[----:B------:R-:W-:Y:S01]  /*1a110*/  F2FP.BF16.F32.PACK_AB R9, R64, R11 ;  /* 0x0000000b4009723e */ /* 0x000fe200000010ff */
[----:B------:R-:W-:Y:S01]  /*1a120*/  STSM.16.M88.4 [R38], R4 ;  /* 0x0000000426007844 */ /* 0x000fe20000000200 */
[----:B------:R-:W-:-:S02]  /*1a130*/  MOV R42, R42 ;  /* 0x0000002a002a7202 */ /* 0x000fc40000000f00 */
[----:B------:R-:W-:Y:S02]  /*1a140*/  F2FP.BF16.F32.PACK_AB R11, R68, R40 ;  /* 0x00000028440b723e */ /* 0x000fe400000010ff */
[----:B------:R-:W-:Y:S02]  /*1a150*/  MOV R46, R46 ;  /* 0x0000002e002e7202 */ /* 0x000fe40000000f00 */
[----:B--2---:R-:W-:Y:S01]  /*1a160*/  F2FP.BF16.F32.PACK_AB R12, R73, R72 ;  /* 0x00000048490c723e */ /* 0x004fe200000010ff */
[----:B------:R-:W-:Y:S01]  /*1a170*/  STSM.16.M88.4 [R42], R8 ;  /* 0x000000082a007844 */ /* 0x000fe20000000200 */
[----:B------:R-:W-:Y:S02]  /*1a180*/  F2FP.BF16.F32.PACK_AB R13, R75, R74 ;  /* 0x0000004a4b0d723e */ /* 0x000fe400000010ff */
[----:B------:R-:W-:Y:S02]  /*1a190*/  F2FP.BF16.F32.PACK_AB R14, R77, R3 ;  /* 0x000000034d0e723e */ /* 0x000fe400000010ff */
[----:B------:R-:W-:Y:S01]  /*1a1a0*/  F2FP.BF16.F32.PACK_AB R15, R96, R78 ;  /* 0x0000004e600f723e */ /* 0x000fe200000010ff */
[----:B------:R-:W0:Y:S01]  /*1a1b0*/  LDC R3, c[0x0][0xbe8] ;  /* 0x0002fa00ff037b82 */ /* 0x000e220000000800 */
[----:B------:R-:W-:-:S02]  /*1a1c0*/  MOV R50, R50 ;  /* 0x0000003200327202 */ /* 0x000fc40000000f00 */
[----:B---3--:R-:W-:Y:S01]  /*1a1d0*/  F2FP.BF16.F32.PACK_AB R28, R81, R80 ;  /* 0x00000050511c723e */ /* 0x008fe200000010ff */
[----:B------:R2:W-:Y:S01]  /*1a1e0*/  STSM.16.M88.4 [R46], R12 ;  /* 0x0000000c2e007844 */ /* 0x0005e20000000200 */
[----:B------:R-:W-:Y:S02]  /*1a1f0*/  F2FP.BF16.F32.PACK_AB R29, R83, R82 ;  /* 0x00000052531d723e */ /* 0x000fe400000010ff */
[----:B------:R-:W-:Y:S02]  /*1a200*/  F2FP.BF16.F32.PACK_AB R30, R85, R84 ;  /* 0x00000054551e723e */ /* 0x000fe400000010ff */
[----:B------:R-:W-:Y:S02]  /*1a210*/  F2FP.BF16.F32.PACK_AB R31, R87, R86 ;  /* 0x00000056571f723e */ /* 0x000fe400000010ff */
[----:B------:R-:W-:Y:S02]  /*1a220*/  MOV R54, R54 ;  /* 0x0000003600367202 */ /* 0x000fe40000000f00 */
[----:B----4-:R-:W-:Y:S01]  /*1a230*/  F2FP.BF16.F32.PACK_AB R32, R89, R88 ;  /* 0x000000585920723e */ /* 0x010fe200000010ff */
[----:B------:R-:W-:Y:S01]  /*1a240*/  STSM.16.M88.4 [R50], R28 ;  /* 0x0000001c32007844 */ /* 0x000fe20000000200 */
[----:B------:R-:W-:-:S02]  /*1a250*/  F2FP.BF16.F32.PACK_AB R33, R91, R90 ;  /* 0x0000005a5b21723e */ /* 0x000fc400000010ff */
[----:B------:R-:W-:Y:S02]  /*1a260*/  F2FP.BF16.F32.PACK_AB R34, R93, R92 ;  /* 0x0000005c5d22723e */ /* 0x000fe400000010ff */
[----:B------:R-:W-:Y:S01]  /*1a270*/  F2FP.BF16.F32.PACK_AB R35, R95, R94 ;  /* 0x0000005e5f23723e */ /* 0x000fe200000010ff */
[----:B--2---:R-:W2:Y:S01]  /*1a280*/  LDC.64 R12, c[0x0][0xc08] ;  /* 0x00030200ff0c7b82 */ /* 0x004ea20000000a00 */
[----:B------:R-:W-:Y:S02]  /*1a290*/  MOV R62, R62 ;  /* 0x0000003e003e7202 */ /* 0x000fe40000000f00 */
[----:B------:R-:W-:Y:S01]  /*1a2a0*/  F2FP.BF16.F32.PACK_AB R38, R101, R100 ;  /* 0x000000646526723e */ /* 0x000fe200000010ff */
[----:B------:R-:W-:Y:S01]  /*1a2b0*/  STSM.16.M88.4 [R54], R32 ;  /* 0x0000002036007844 */ /* 0x000fe20000000200 */
[----:B------:R-:W-:Y:S02]  /*1a2c0*/  F2FP.BF16.F32.PACK_AB R39, R103, R102 ;  /* 0x000000666727723e */ /* 0x000fe400000010ff */
[----:B------:R-:W-:-:S02]  /*1a2d0*/  MOV R66, R66 ;  /* 0x0000004200427202 */ /* 0x000fc40000000f00 */
[----:B------:R-:W-:Y:S01]  /*1a2e0*/  F2FP.BF16.F32.PACK_AB R4, R105, R104 ;  /* 0x000000686904723e */ /* 0x000fe200000010ff */
[----:B------:R-:W-:Y:S01]  /*1a2f0*/  STSM.16.M88.4 [R62], R36 ;  /* 0x000000243e007844 */ /* 0x000fe20000000200 */
[----:B------:R-:W-:Y:S02]  /*1a300*/  F2FP.BF16.F32.PACK_AB R5, R107, R106 ;  /* 0x0000006a6b05723e */ /* 0x000fe400000010ff */
[----:B------:R-:W-:Y:S02]  /*1a310*/  F2FP.BF16.F32.PACK_AB R6, R109, R108 ;  /* 0x0000006c6d06723e */ /* 0x000fe400000010ff */
[----:B------:R-:W-:Y:S02]  /*1a320*/  F2FP.BF16.F32.PACK_AB R7, R111, R110 ;  /* 0x0000006e6f07723e */ /* 0x000fe400000010ff */
[----:B------:R-:W-:Y:S02]  /*1a330*/  MOV R26, R20 ;  /* 0x00000014001a7202 */ /* 0x000fe40000000f00 */
[----:B------:R-:W-:Y:S01]  /*1a340*/  F2FP.BF16.F32.PACK_AB R8, R113, R112 ;  /* 0x000000707108723e */ /* 0x000fe200000010ff */
[----:B------:R-:W3:Y:S01]  /*1a350*/  LDC.64 R20, c[0x0][0xc00] ;  /* 0x00030000ff147b82 */ /* 0x000ee20000000a00 */
[----:B------:R-:W-:Y:S01]  /*1a360*/  F2FP.BF16.F32.PACK_AB R9, R115, R114 ;  /* 0x000000727309723e */ /* 0x000fe200000010ff */
[----:B------:R4:W-:Y:S01]  /*1a370*/  STSM.16.M88.4 [R66], R4 ;  /* 0x0000000442007844 */ /* 0x0009e20000000200 */
[----:B------:R-:W-:-:S02]  /*1a380*/  F2FP.BF16.F32.PACK_AB R10, R117, R116 ;  /* 0x00000074750a723e */ /* 0x000fc400000010ff */
[----:B------:R-:W-:Y:S02]  /*1a390*/  F2FP.BF16.F32.PACK_AB R11, R119, R118 ;  /* 0x00000076770b723e */ /* 0x000fe400000010ff */
[----:B-1----:R-:W-:-:S03]  /*1a3a0*/  ISETP.NE.U32.AND P0, PT, R24, RZ, PT ;  /* 0x000000ff1800720c */ /* 0x002fc60003f05070 */
[----:B------:R1:W-:Y:S01]  /*1a3b0*/  STSM.16.M88.4 [R26], R8 ;  /* 0x000000081a007844 */ /* 0x0003e20000000200 */
[----:B------:R-:W-:Y:S01]  /*1a3c0*/  BAR.SYNC.DEFER_BLOCKING 0x1, 0x100 ;  /* 0x0044000000007b1d */ /* 0x000fe20000010000 */
[----:B------:R-:W-:Y:S01]  /*1a3d0*/  ISETP.NE.AND.EX P0, PT, R25, RZ, PT, P0 ;  /* 0x000000ff1900720c */ /* 0x000fe20003f05300 */
[----:B---3--:R-:W-:-:S12]  /*1a3e0*/  IMAD.WIDE R20, R209, 0x4, R20 ;  /* 0x00000004d1147825 */ /* 0x008fd800078e0214 */
[----:B------:R-:W3:Y:S01]  /*1a3f0*/  @P0 LDG.E R14, desc[UR8][R20.64] ;  /* 0x00000008140e0981 */ /* 0x000ee2000c1e1900 */
[----:B--2---:R-:W-:Y:S01]  /*1a400*/  ISETP.NE.U32.AND P2, PT, R12, RZ, PT ;  /* 0x000000ff0c00720c */ /* 0x004fe20003f45070 */
[----:B------:R-:W-:Y:S01]  /*1a410*/  ULDC UR6, c[0x0][0xa88] ;  /* 0x0002a20000067ab9 */ /* 0x000fe20000000800 */
[----:B0-----:R-:W-:Y:S01]  /*1a420*/  ISETP.NE.AND P1, PT, R3, 0x1, PT ;  /* 0x000000010300780c */ /* 0x001fe20003f25270 */
[----:B----4-:R-:W-:Y:S01]  /*1a430*/  IMAD.U32 R6, RZ, RZ, UR6 ;  /* 0x00000006ff067e24 */ /* 0x010fe2000f8e00ff */
[----:B------:R-:W-:Y:S01]  /*1a440*/  ISETP.NE.AND.EX P2, PT, R13, RZ, PT, P2 ;  /* 0x000000ff0d00720c */ /* 0x000fe20003f45320 */
[----:B------:R-:W-:-:S10]  /*1a450*/  UMOV UR4, URZ ;  /* 0x0000003f00047c82 */ /* 0x000fd40008000000 */
[----:B------:R-:W0:Y:S08]  /*1a460*/  @P1 LDC R15, c[0x0][0xbec] ;  /* 0x0002fb00ff0f1b82 */ /* 0x000e300000000800 */
[----:B------:R-:W2:Y:S08]  /*1a470*/  @P2 LDC.64 R12, c[0x0][0xc08] ;  /* 0x00030200ff0c2b82 */ /* 0x000eb00000000a00 */
[----:B------:R-:W4:Y:S01]  /*1a480*/  @P1 LDC R25, c[0x0][0xbf0] ;  /* 0x0002fc00ff191b82 */ /* 0x000f220000000800 */
[----:B--2---:R-:W-:-:S05]  /*1a490*/  @P2 IMAD.WIDE R4, R209, 0x4, R12 ;  /* 0x00000004d1042825 */ /* 0x004fca00078e020c */
[----:B------:R1:W5:Y:S01]  /*1a4a0*/  @P2 LDG.E R6, desc[UR8][R4.64] ;  /* 0x0000000804062981 */ /* 0x000362000c1e1900 */
[----:B---3--:R-:W-:Y:S01]  /*1a4b0*/  @P0 R2UR UR4, R14 ;  /* 0x000000000e0402ca */ /* 0x008fe200000e0000 */
[----:B01--4-:R-:W-:-:S14]  /*1a4c0*/  @P2 BRA `(.L_x_5272) ;  /* 0x0000000000142947 */ /* 0x013fdc0003800000 */
[----:B------:R-:W-:Y:S05]  /*1a4d0*/  @!P0 BRA `(.L_x_5272) ;  /* 0x0000000000108947 */ /* 0x000fea0003800000 */
[----:B------:R-:W-:Y:S02]  /*1a4e0*/  ULDC.64 UR6, c[0x0][0x208] ;  /* 0x0000820000067ab9 */ /* 0x000fe40000000a00 */
[----:B------:R-:W2:Y:S04]  /*1a4f0*/  LDG.E R5, desc[UR6][R20.64] ;  /* 0x0000000614057981 */ /* 0x000ea8000c1e1900 */
[----:B-----5:R-:W2:Y:S02]  /*1a500*/  LDG.E R6, desc[UR6][R20.64+0x4] ;  /* 0x0000040614067981 */ /* 0x020ea4000c1e1900 */
[----:B--2---:R-:W-:-:S07]  /*1a510*/  IMAD.IADD R6, R6, 0x1, -R5 ;  /* 0x0000000106067824 */ /* 0x004fce00078e0a05 */
.L_x_5272:
[----:B------:R-:W2:Y:S04]  /*1a520*/  LDL R14, [R1+0x2e4] ;  /* 0x0002e400010e7983 */ /* 0x000ea80000100800 */
[----:B------:R-:W3:Y:S01]  /*1a530*/  LDL R30, [R1+0x2e0] ;  /* 0x0002e000011e7983 */ /* 0x000ee20000100800 */
[----:B------:R-:W-:Y:S01]  /*1a540*/  R2UR UR15, R213 ;  /* 0x00000000d50f72ca */ /* 0x000fe200000e0000 */
[----:B------:R-:W-:Y:S01]  /*1a550*/  ULDC.64 UR12, c[0x0][0xb90] ;  /* 0x0002e400000c7ab9 */ /* 0x000fe20000000a00 */
[----:B------:R-:W-:Y:S01]  /*1a560*/  USHF.R.S32.HI UR9, URZ, 0x1f, UR4 ;  /* 0x0000001f3f097899 */ /* 0x000fe20008011404 */
[----:B------:R-:W-:Y:S01]  /*1a570*/  VIADD R12, R22, UR61 ;  /* 0x0000003d160c7c36 */ /* 0x000fe20008000000 */
[----:B------:R-:W-:Y:S01]  /*1a580*/  UMOV UR8, UR4 ;  /* 0x0000000400087c82 */ /* 0x000fe20008000000 */
[----:B------:R-:W-:Y:S01]  /*1a590*/  SHF.R.S32.HI R8, RZ, 0x1f, R209 ;  /* 0x0000001fff087819 */ /* 0x000fe200000114d1 */
[----:B------:R-:W-:Y:S01]  /*1a5a0*/  IMAD R9, R217, 0x40, R198 ;  /* 0x00000040d9097824 */ /* 0x000fe200078e02c6 */
[----:B------:R-:W-:Y:S01]  /*1a5b0*/  SEL R65, R209, RZ, !P0 ;  /* 0x000000ffd1417207 */ /* 0x000fe20004000000 */
[----:B------:R-:W-:Y:S01]  /*1a5c0*/  @P1 IMAD.HI.U32 R4, R12, R15, RZ ;  /* 0x0000000f0c041227 */ /* 0x000fe200078e00ff */
[----:B------:R-:W-:Y:S01]  /*1a5d0*/  SEL R26, R8, RZ, !P0 ;  /* 0x000000ff081a7207 */ /* 0x000fe20004000000 */
[----:B------:R-:W-:-:S02]  /*1a5e0*/  ULDC.64 UR16, c[0x0][0x208] ;  /* 0x0000820000107ab9 */ /* 0x000fc40000000a00 */
[----:B------:R-:W-:Y:S01]  /*1a5f0*/  IMAD.MOV.U32 R7, RZ, RZ, R12 ;  /* 0x000000ffff077224 */ /* 0x000fe200078e000c */
[----:B------:R-:W-:Y:S01]  /*1a600*/  USHF.R.S32.HI UR14, URZ, 0x1f, UR15 ;  /* 0x0000001f3f0e7899 */ /* 0x000fe2000801140f */
[----:B------:R-:W-:Y:S01]  /*1a610*/  @P1 SHF.R.U32.HI R7, RZ, R25, R4 ;  /* 0x00000019ff071219 */ /* 0x000fe20000011604 */
[----:B------:R-:W-:Y:S01]  /*1a620*/  UIMAD.WIDE.U32 UR6, UR15, UR12, UR8 ;  /* 0x0000000c0f0672a5 */ /* 0x000fe2000f8e0008 */
[----:B------:R-:W-:Y:S01]  /*1a630*/  IMAD.WIDE R18, R9, 0x2, R18 ;  /* 0x0000000209127825 */ /* 0x000fe200078e0212 */
[----:B------:R-:W-:Y:S01]  /*1a640*/  UIMAD UR10, UR14, UR12, URZ ;  /* 0x0000000c0e0a72a4 */ /* 0x000fe2000f8e023f */
[--C-:B------:R-:W-:Y:S02]  /*1a650*/  SHF.R.S32.HI R11, RZ, 0x1f, R7.reuse ;  /* 0x0000001fff0b7819 */ /* 0x100fe40000011407 */
[----:B------:R-:W-:Y:S01]  /*1a660*/  IMAD.MOV R10, RZ, RZ, -R7 ;  /* 0x000000ffff0a7224 */ /* 0x000fe200078e0a07 */
[----:B------:R-:W-:Y:S01]  /*1a670*/  UIMAD UR8, UR15, UR13, UR10 ;  /* 0x0000000d0f0872a4 */ /* 0x000fe2000f8e020a */
[----:B------:R-:W-:Y:S01]  /*1a680*/  IMAD.U32 R5, RZ, RZ, UR7 ;  /* 0x00000007ff057e24 */ /* 0x000fe2000f8e00ff */
[C---:B------:R-:W-:Y:S01]  /*1a690*/  IADD3 R15, P2, R18.reuse, 0x1000, RZ ;  /* 0x00001000120f7810 */ /* 0x040fe20007f5e0ff */
[----:B------:R-:W-:Y:S01]  /*1a6a0*/  IMAD.U32 R4, RZ, RZ, UR6 ;  /* 0x00000006ff047e24 */ /* 0x000fe2000f8e00ff */
[----:B------:R-:W-:Y:S01]  /*1a6b0*/  UIADD3 UR8, UR7, UR8, URZ ;  /* 0x0000000807087290 */ /* 0x000fe2000fffe03f */
[----:B------:R-:W-:Y:S01]  /*1a6c0*/  IMAD R9, R3, R10, R12 ;  /* 0x0000000a03097224 */ /* 0x000fe200078e020c */
[C---:B------:R-:W-:Y:S01]  /*1a6d0*/  IADD3 R41, P3, R18.reuse, 0x6000, RZ ;  /* 0x0000600012297810 */ /* 0x040fe20007f7e0ff */
[----:B------:R-:W-:Y:S01]  /*1a6e0*/  ULDC.64 UR6, c[0x0][0xb98] ;  /* 0x0002e60000067ab9 */ /* 0x000fe20000000a00 */
[----:B------:R-:W-:Y:S01]  /*1a6f0*/  IADD3 R13, P6, R18, 0x2000, RZ ;  /* 0x00002000120d7810 */ /* 0x000fe20007fde0ff */
[----:B------:R-:W-:Y:S01]  /*1a700*/  IMAD R8, R26, UR6, RZ ;  /* 0x000000061a087c24 */ /* 0x000fe2000f8e02ff */
[C---:B------:R-:W-:Y:S01]  /*1a710*/  IADD3 R29, P5, R18.reuse, 0x3000, RZ ;  /* 0x00003000121d7810 */ /* 0x040fe20007fbe0ff */
[----:B------:R-:W-:Y:S01]  /*1a720*/  IMAD.U32 R5, RZ, RZ, UR8 ;  /* 0x00000008ff057e24 */ /* 0x000fe2000f8e00ff */
[----:B------:R-:W-:Y:S01]  /*1a730*/  IADD3 R33, P4, R18, 0x4000, RZ ;  /* 0x0000400012217810 */ /* 0x000fe20007f9e0ff */
[----:B------:R-:W-:Y:S01]  /*1a740*/  IMAD R8, R65, UR7, R8 ;  /* 0x0000000741087c24 */ /* 0x000fe2000f8e0208 */
[----:B------:R-:W-:Y:S01]  /*1a750*/  LOP3.LUT R40, R41, 0x380, RZ, 0xc0, !PT ;  /* 0x0000038029287812 */ /* 0x000fe200078ec0ff */
[----:B------:R-:W-:Y:S01]  /*1a760*/  IMAD.WIDE.U32 R4, R65, UR6, R4 ;  /* 0x0000000641047c25 */ /* 0x000fe2000f8e0004 */
[----:B------:R-:W-:Y:S01]  /*1a770*/  ULDC.64 UR6, c[0x0][0xb88] ;  /* 0x0002e20000067ab9 */ /* 0x000fe20000000a00 */
[----:B------:R-:W-:Y:S01]  /*1a780*/  LOP3.LUT R12, R13, 0x380, RZ, 0xc0, !PT ;  /* 0x000003800d0c7812 */ /* 0x000fe200078ec0ff */
[----:B------:R-:W-:Y:S01]  /*1a790*/  ULDC.64 UR10, c[0x0][0xaa0] ;  /* 0x0002a800000a7ab9 */ /* 0x000fe20000000a00 */
[----:B------:R-:W-:Y:S01]  /*1a7a0*/  LOP3.LUT R28, R29, 0x380, RZ, 0xc0, !PT ;  /* 0x000003801d1c7812 */ /* 0x000fe200078ec0ff */
[----:B-----5:R-:W-:Y:S01]  /*1a7b0*/  IMAD R67, R6, R3, RZ ;  /* 0x0000000306437224 */ /* 0x020fe200078e02ff */
[----:B------:R-:W-:-:S02]  /*1a7c0*/  IADD3 R4, P0, R7, R4, RZ ;  /* 0x0000000407047210 */ /* 0x000fc40007f1e0ff */
[----:B------:R-:W-:Y:S02]  /*1a7d0*/  SHF.R.S32.HI R7, RZ, 0x1f, R9 ;  /* 0x0000001fff077819 */ /* 0x000fe40000011409 */
[----:B------:R-:W-:Y:S02]  /*1a7e0*/  IADD3.X R5, R11, R5, R8, P0, !PT ;  /* 0x000000050b057210 */ /* 0x000fe400007fe408 */
[----:B------:R-:W-:Y:S01]  /*1a7f0*/  LOP3.LUT R32, R33, 0x380, RZ, 0xc0, !PT ;  /* 0x0000038021207812 */ /* 0x000fe200078ec0ff */
[----:B------:R-:W-:Y:S01]  /*1a800*/  IMAD R10, R7, UR6, RZ ;  /* 0x00000006070a7c24 */ /* 0x000fe2000f8e02ff */
[----:B------:R-:W-:Y:S01]  /*1a810*/  SHF.R.U64 R40, R40, 0x3, RZ ;  /* 0x0000000328287819 */ /* 0x000fe200000012ff */
[C---:B------:R-:W-:Y:S01]  /*1a820*/  IMAD.WIDE.U32 R4, R9.reuse, UR6, R4 ;  /* 0x0000000609047c25 */ /* 0x040fe2000f8e0004 */
[----:B------:R-:W-:Y:S02]  /*1a830*/  SHF.R.U64 R12, R12, 0x3, RZ ;  /* 0x000000030c0c7819 */ /* 0x000fe400000012ff */
[----:B------:R-:W-:Y:S01]  /*1a840*/  SHF.R.U64 R28, R28, 0x3, RZ ;  /* 0x000000031c1c7819 */ /* 0x000fe200000012ff */
[----:B------:R-:W-:Y:S01]  /*1a850*/  IMAD R7, R9, UR7, R10 ;  /* 0x0000000709077c24 */ /* 0x000fe2000f8e020a */
[----:B------:R-:W-:Y:S01]  /*1a860*/  ULDC.64 UR6, c[0x0][0xb50] ;  /* 0x0002d40000067ab9 */ /* 0x000fe20000000a00 */
[----:B------:R-:W-:Y:S01]  /*1a870*/  IMAD.X R9, RZ, RZ, R19, P2 ;  /* 0x000000ffff097224 */ /* 0x000fe200010e0613 */
[----:B------:R-:W-:Y:S01]  /*1a880*/  LEA R10, P0, R4, UR6, 0x2 ;  /* 0x00000006040a7c11 */ /* 0x000fe2000f8010ff */
[----:B------:R-:W-:Y:S01]  /*1a890*/  IMAD.IADD R5, R5, 0x1, R7 ;  /* 0x0000000105057824 */ /* 0x000fe200078e0207 */
[----:B------:R-:W-:-:S02]  /*1a8a0*/  IADD3 R45, P2, R18, 0x7000, RZ ;  /* 0x00007000122d7810 */ /* 0x000fc40007f5e0ff */
[----:B------:R-:W-:Y:S01]  /*1a8b0*/  SHF.R.U64 R32, R32, 0x3, RZ ;  /* 0x0000000320207819 */ /* 0x000fe200000012ff */
[----:B------:R-:W-:Y:S01]  /*1a8c0*/  SHFL.IDX PT, R20, R10, RZ, 0x1c1f ;  /* 0x001c1fff0a147589 */ /* 0x000fe200000e0000 */
[----:B------:R-:W-:Y:S02]  /*1a8d0*/  LEA.HI.X R11, R4, UR7, R5, 0x2, P0 ;  /* 0x00000007040b7c11 */ /* 0x000fe400080f1405 */
[----:B------:R-:W-:Y:S01]  /*1a8e0*/  IADD3 R37, P0, R18, 0x5000, RZ ;  /* 0x0000500012257810 */ /* 0x000fe20007f1e0ff */
[----:B------:R-:W-:Y:S01]  /*1a8f0*/  SHFL.IDX PT, R24, R10, 0x1, 0x1c1f ;  /* 0x003c1f000a187f89 */ /* 0x000fe200000e0000 */
[----:B------:R-:W-:Y:S02]  /*1a900*/  LOP3.LUT R44, R45, 0x380, RZ, 0xc0, !PT ;  /* 0x000003802d2c7812 */ /* 0x000fe400078ec0ff */
[----:B------:R-:W-:Y:S01]  /*1a910*/  LOP3.LUT R36, R37, 0x380, RZ, 0xc0, !PT ;  /* 0x0000038025247812 */ /* 0x000fe200078ec0ff */
[----:B------:R-:W0:Y:S01]  /*1a920*/  SHFL.IDX PT, R21, R11, RZ, 0x1c1f ;  /* 0x001c1fff0b157589 */ /* 0x000e2200000e0000 */
[----:B------:R-:W-:-:S02]  /*1a930*/  SHF.R.U64 R44, R44, 0x3, RZ ;  /* 0x000000032c2c7819 */ /* 0x000fc400000012ff */
[----:B------:R-:W-:Y:S01]  /*1a940*/  SHF.R.U64 R36, R36, 0x3, RZ ;  /* 0x0000000324247819 */ /* 0x000fe200000012ff */
[----:B------:R-:W1:Y:S01]  /*1a950*/  SHFL.IDX PT, R25, R11, 0x1, 0x1c1f ;  /* 0x003c1f000b197f89 */ /* 0x000e6200000e0000 */
        /* <DEDUP_REMOVED lines=14> */
[C---:B------:R-:W-:Y:S01]  /*1aa40*/  IADD3 R53, P5, R18.reuse, 0x9000, RZ ;  /* 0x0000900012357810 */ /* 0x040fe20007fbe0ff */
[----:B------:R-:W-:Y:S01]  /*1aa50*/  IMAD.X R61, RZ, RZ, R19, P3 ;  /* 0x000000ffff3d7224 */ /* 0x000fe200018e0613 */
[C---:B------:R-:W-:Y:S02]  /*1aa60*/  IADD3 R57, P4, R18.reuse, 0xa000, RZ ;  /* 0x0000a00012397810 */ /* 0x040fe40007f9e0ff */
        /* <DEDUP_REMOVED lines=8> */
[----:B------:R-:W-:-:S02]  /*1aaf0*/  LOP3.LUT R18, R7, R18, RZ, 0x3c, !PT ;  /* 0x0000001207127212 */ /* 0x000fc400078e3cff */
[----:B------:R-:W-:Y:S01]  /*1ab00*/  LOP3.LUT R48, R48, R49, RZ, 0x3c, !PT ;  /* 0x0000003130307212 */ /* 0x000fe200078e3cff */
[--C-:B------:R-:W-:Y:S01]  /*1ab10*/  IMAD.X R49, RZ, RZ, R19.reuse, P6 ;  /* 0x000000ffff317224 */ /* 0x100fe200030e0613 */
[----:B------:R-:W-:Y:S01]  /*1ab20*/  LOP3.LUT R52, R52, R53, RZ, 0x3c, !PT ;  /* 0x0000003534347212 */ /* 0x000fe200078e3cff */
[--C-:B------:R-:W-:Y:S01]  /*1ab30*/  IMAD.X R53, RZ, RZ, R19.reuse, P5 ;  /* 0x000000ffff357224 */ /* 0x100fe200028e0613 */
[----:B------:R-:W-:Y:S01]  /*1ab40*/  LOP3.LUT R56, R56, R57, RZ, 0x3c, !PT ;  /* 0x0000003938387212 */ /* 0x000fe200078e3cff */
[----:B------:R-:W-:Y:S01]  /*1ab50*/  IMAD.X R57, RZ, RZ, R19, P4 ;  /* 0x000000ffff397224 */ /* 0x000fe200020e0613 */
[----:B------:R-:W-:Y:S01]  /*1ab60*/  UIMAD UR8, UR9, UR10, URZ ;  /* 0x0000000a090872a4 */ /* 0x000fe2000f8e023f */
[----:B------:R-:W-:Y:S01]  /*1ab70*/  LOP3.LUT R8, R15, 0x380, RZ, 0xc0, !PT ;  /* 0x000003800f087812 */ /* 0x000fe200078ec0ff */
[----:B------:R-:W-:Y:S02]  /*1ab80*/  UIMAD.WIDE.U32 UR6, UR4, UR10, URZ ;  /* 0x0000000a040672a5 */ /* 0x000fe4000f8e003f */
[----:B------:R-:W-:Y:S01]  /*1ab90*/  UIMAD UR8, UR4, UR11, UR8 ;  /* 0x0000000b040872a4 */ /* 0x000fe2000f8e0208 */
[----:B------:R-:W-:-:S02]  /*1aba0*/  SHF.R.U64 R8, R8, 0x3, RZ ;  /* 0x0000000308087819 */ /* 0x000fc400000012ff */
[----:B------:R-:W-:Y:S01]  /*1abb0*/  ULDC.64 UR10, c[0x0][0xae8] ;  /* 0x0002ba00000a7ab9 */ /* 0x000fe20000000a00 */
[----:B------:R-:W-:Y:S01]  /*1abc0*/  UIADD3 UR7, UR7, UR8, URZ ;  /* 0x0000000807077290 */ /* 0x000fe2000fffe03f */
[----:B------:R-:W-:Y:S01]  /*1abd0*/  LOP3.LUT R8, R8, R15, RZ, 0x3c, !PT ;  /* 0x0000000f08087212 */ /* 0x000fe200078e3cff */
[----:B------:R-:W-:Y:S02]  /*1abe0*/  UIMAD UR4, UR14, UR10, URZ ;  /* 0x0000000a0e0472a4 */ /* 0x000fe4000f8e023f */
[----:B------:R-:W-:Y:S02]  /*1abf0*/  UIMAD.WIDE.U32 UR6, UR15, UR10, UR6 ;  /* 0x0000000a0f0672a5 */ /* 0x000fe4000f8e0006 */
[----:B------:R-:W-:-:S04]  /*1ac00*/  UIMAD UR4, UR15, UR11, UR4 ;  /* 0x0000000b0f0472a4 */ /* 0x000fc8000f8e0204 */
[----:B------:R-:W-:Y:S01]  /*1ac10*/  UIADD3 UR4, UR7, UR4, URZ ;  /* 0x0000000407047290 */ /* 0x000fe2000fffe03f */
[----:B------:R-:W-:Y:S01]  /*1ac20*/  BSSY B1, `(.L_x_5273) ;  /* 0x0000057000017945 */ /* 0x000fe20003800000 */
[----:B--2---:R-:W-:Y:S01]  /*1ac30*/  VIADD R14, R14, UR61 ;  /* 0x0000003d0e0e7c36 */ /* 0x004fe20008000000 */
[----:B---3--:R-:W-:-:S03]  /*1ac40*/  LOP3.LUT P0, RZ, R30, 0x3, RZ, 0xc0, !PT ;  /* 0x000000031eff7812 */ /* 0x008fc6000780c0ff */
[C---:B------:R-:W-:Y:S01]  /*1ac50*/  VIADD R4, R14.reuse, 0x8 ;  /* 0x000000080e047836 */ /* 0x040fe20000000000 */
[----:B------:R-:W-:-:S04]  /*1ac60*/  ISETP.GE.OR P2, PT, R14, R67, P0 ;  /* 0x000000430e00720c */ /* 0x000fc80000746670 */
[----:B------:R-:W-:Y:S02]  /*1ac70*/  ISETP.GE.OR P0, PT, R4, R67, P0 ;  /* 0x000000430400720c */ /* 0x000fe40000706670 */
[----:B------:R-:W-:-:S04]  /*1ac80*/  LOP3.LUT R4, R5, 0x380, RZ, 0xc0, !PT ;  /* 0x0000038005047812 */ /* 0x000fc800078ec0ff */
[----:B------:R-:W-:-:S04]  /*1ac90*/  SHF.R.U64 R4, R4, 0x3, RZ ;  /* 0x0000000304047819 */ /* 0x000fc800000012ff */
[----:B------:R-:W-:Y:S01]  /*1aca0*/  LOP3.LUT R60, R4, R5, RZ, 0x3c, !PT ;  /* 0x00000005043c7212 */ /* 0x000fe200078e3cff */
[----:B0-----:R0:W-:Y:S04]  /*1acb0*/  @!P2 ST.E desc[UR16][R20.64], R0 ;  /* 0x000000001400a985 */ /* 0x0011e8000c101910 */
[----:B-1----:R1:W-:Y:S04]  /*1acc0*/  @!P0 ST.E desc[UR16][R24.64], R2 ;  /* 0x0000000218008985 */ /* 0x0023e8000c101910 */
[----:B------:R2:W5:Y:S01]  /*1acd0*/  LD.E.128 R4, desc[UR16][R18.64] ;  /* 0x0000001012047980 */ /* 0x000562000c101d00 */
[----:B0-----:R-:W-:-:S03]  /*1ace0*/  IMAD R0, R232, 0x20, R217 ;  /* 0x00000020e8007824 */ /* 0x001fc600078e02d9 */
[----:B------:R-:W5:Y:S01]  /*1acf0*/  LD.E.128 R8, desc[UR16][R8.64] ;  /* 0x0000001008087980 */ /* 0x000f62000c101d00 */
[----:B-1----:R-:W0:Y:S03]  /*1ad00*/  @P1 LDC R25, c[0x0][0xbf0] ;  /* 0x0002fc00ff191b82 */ /* 0x002e260000000800 */
[----:B------:R-:W5:Y:S04]  /*1ad10*/  LD.E.128 R12, desc[UR16][R12.64] ;  /* 0x000000100c0c7980 */ /* 0x000f68000c101d00 */
[----:B------:R-:W5:Y:S01]  /*1ad20*/  LD.E.128 R28, desc[UR16][R28.64] ;  /* 0x000000101c1c7980 */ /* 0x000f62000c101d00 */
[----:B--2---:R-:W1:Y:S01]  /*1ad30*/  @P1 LDC R19, c[0x0][0xbec] ;  /* 0x0002fb00ff131b82 */ /* 0x004e620000000800 */
[----:B------:R-:W-:-:S02]  /*1ad40*/  VIADD R20, R0, UR61 ;  /* 0x0000003d00147c36 */ /* 0x000fc40008000000 */
[----:B------:R-:W5:Y:S01]  /*1ad50*/  LD.E.128 R32, desc[UR16][R32.64] ;  /* 0x0000001020207980 */ /* 0x000f62000c101d00 */
[----:B------:R-:W-:Y:S02]  /*1ad60*/  IMAD.U32 R18, RZ, RZ, UR6 ;  /* 0x00000006ff127e24 */ /* 0x000fe4000f8e00ff */
[----:B------:R-:W-:Y:S01]  /*1ad70*/  IMAD.MOV.U32 R21, RZ, RZ, R20 ;  /* 0x000000ffff157224 */ /* 0x000fe200078e0014 */
[----:B------:R-:W5:Y:S04]  /*1ad80*/  LD.E.128 R36, desc[UR16][R36.64] ;  /* 0x0000001024247980 */ /* 0x000f68000c101d00 */
[----:B------:R-:W5:Y:S04]  /*1ad90*/  LD.E.128 R40, desc[UR16][R40.64] ;  /* 0x0000001028287980 */ /* 0x000f68000c101d00 */
[----:B------:R-:W5:Y:S04]  /*1ada0*/  LD.E.128 R44, desc[UR16][R44.64] ;  /* 0x000000102c2c7980 */ /* 0x000f68000c101d00 */
[----:B------:R-:W5:Y:S04]  /*1adb0*/  LD.E.128 R48, desc[UR16][R48.64] ;  /* 0x0000001030307980 */ /* 0x000f68000c101d00 */
[----:B------:R-:W5:Y:S01]  /*1adc0*/  LD.E.128 R52, desc[UR16][R52.64] ;  /* 0x0000001034347980 */ /* 0x000f62000c101d00 */
[----:B-1----:R-:W-:-:S03]  /*1add0*/  @P1 IMAD.HI.U32 R0, R20, R19, RZ ;  /* 0x0000001314001227 */ /* 0x002fc600078e00ff */
[----:B------:R-:W5:Y:S01]  /*1ade0*/  LD.E.128 R56, desc[UR16][R56.64] ;  /* 0x0000001038387980 */ /* 0x000f62000c101d00 */
[----:B------:R-:W-:Y:S01]  /*1adf0*/  IMAD.U32 R19, RZ, RZ, UR7 ;  /* 0x00000007ff137e24 */ /* 0x000fe2000f8e00ff */
[----:B------:R-:W-:Y:S01]  /*1ae00*/  ULDC.64 UR6, c[0x0][0xaf0] ;  /* 0x0002bc0000067ab9 */ /* 0x000fe20000000a00 */
[----:B------:R-:W-:Y:S01]  /*1ae10*/  IMAD.U32 R19, RZ, RZ, UR4 ;  /* 0x00000004ff137e24 */ /* 0x000fe2000f8e00ff */
[----:B0-----:R-:W-:Y:S01]  /*1ae20*/  @P1 SHF.R.U32.HI R21, RZ, R25, R0 ;  /* 0x00000019ff151219 */ /* 0x001fe20000011600 */
[----:B------:R-:W-:Y:S01]  /*1ae30*/  IMAD R2, R26, UR6, RZ ;  /* 0x000000061a027c24 */ /* 0x000fe2000f8e02ff */
[----:B------:R-:W5:Y:S01]  /*1ae40*/  LD.E.128 R60, desc[UR16][R60.64] ;  /* 0x000000103c3c7980 */ /* 0x000f62000c101d00 */
[C---:B------:R-:W-:Y:S01]  /*1ae50*/  IMAD.WIDE.U32 R18, R65.reuse, UR6, R18 ;  /* 0x0000000641127c25 */ /* 0x040fe2000f8e0012 */
[--C-:B------:R-:W-:Y:S01]  /*1ae60*/  SHF.R.S32.HI R0, RZ, 0x1f, R21.reuse ;  /* 0x0000001fff007819 */ /* 0x100fe20000011415 */
[----:B------:R-:W-:Y:S01]  /*1ae70*/  UIADD3 UR4, UR39, 0x30820, URZ ;  /* 0x0003082027047890 */ /* 0x000fe2000fffe03f */
[----:B------:R-:W-:Y:S01]  /*1ae80*/  @!PT LDS RZ, [RZ] ;  /* 0x00000000fffff984 */ /* 0x000fe20000000800 */
[----:B------:R-:W-:Y:S01]  /*1ae90*/  @!PT LDS RZ, [RZ] ;  /* 0x00000000fffff984 */ /* 0x000fe20000000800 */
[----:B------:R-:W-:Y:S01]  /*1aea0*/  @!PT LDS RZ, [RZ] ;  /* 0x00000000fffff984 */ /* 0x000fe20000000800 */
[----:B------:R-:W-:Y:S01]  /*1aeb0*/  @!PT LDS RZ, [RZ] ;  /* 0x00000000fffff984 */ /* 0x000fe20000000800 */
[----:B------:R0:W-:Y:S06]  /*1aec0*/  MEMBAR.ALL.CTA ;  /* 0x0000000000007992 */ /* 0x0001ec0000008000 */
[----:B0-----:R-:W0:Y:S01]  /*1aed0*/  FENCE.VIEW.ASYNC.S ;  /* 0x00000000000073c6 */ /* 0x001e220000000000 */
[----:B------:R-:W-:Y:S01]  /*1aee0*/  IMAD R25, R65, UR7, R2 ;  /* 0x0000000741197c24 */ /* 0x000fe2000f8e0202 */
[----:B------:R-:W-:Y:S01]  /*1aef0*/  ULDC.64 UR6, c[0x0][0xae0] ;  /* 0x0002b80000067ab9 */ /* 0x000fe20000000a00 */
[----:B------:R-:W-:Y:S01]  /*1af00*/  IMAD.MOV R2, RZ, RZ, -R21 ;  /* 0x000000ffff027224 */ /* 0x000fe200078e0a15 */
[----:B------:R-:W-:Y:S01]  /*1af10*/  UPRMT UR4, URZ, 0x654, UR4 ;  /* 0x000006543f047896 */ /* 0x000fe20008000004 */
        /* <DEDUP_REMOVED lines=9> */
[----:B------:R-:W-:Y:S02]  /*1afb0*/  VIADD R26, R217, UR61 ;  /* 0x0000003dd91a7c36 */ /* 0x000fe40008000000 */
[C---:B------:R-:W-:Y:S01]  /*1afc0*/  IMAD R19, R25.reuse, UR7, R18 ;  /* 0x0000000719137c24 */ /* 0x040fe2000f8e0212 */
[----:B0-----:R-:W-:Y:S01]  /*1afd0*/  SYNCS.ARRIVE.TRANS64.RED.A1T0 RZ, [UR4], RZ ;  /* 0x000000ffffff79a7 */ /* 0x001fe20008100404 */
        /* <DEDUP_REMOVED lines=18> */
[CC--:B-1----:R-:W-:Y:S02]  /*1b100*/  @!P4 LEA R2, P6, R198.reuse, R19.reuse, 0x1 ;  /* 0x00000013c602c211 */ /* 0x0c2fe400078c08ff */
[C---:B------:R-:W-:Y:S02]  /*1b110*/  @!P3 LEA R18, P5, R199.reuse, R19, 0x1 ;  /* 0x00000013c712b211 */ /* 0x040fe400078a08ff */
[----:B--2---:R-:W-:Y:S02]  /*1b120*/  @!P4 LEA.HI.X R3, R198, R21, R212, 0x1, P6 ;  /* 0x00000015c603c211 */ /* 0x004fe400030f0cd4 */
[C---:B------:R-:W-:Y:S02]  /*1b130*/  @!P2 LEA R20, P6, R200.reuse, R19, 0x1 ;  /* 0x00000013c814a211 */ /* 0x040fe400078c08ff */
[-C--:B------:R-:W-:Y:S01]  /*1b140*/  @!P3 LEA.HI.X R19, R199, R21.reuse, R211, 0x1, P5 ;  /* 0x00000015c713b211 */ /* 0x080fe200028f0cd3 */
[----:B-----5:R3:W-:Y:S01]  /*1b150*/  @!P4 ST.E.128 desc[UR6][R2.64], R4 ;  /* 0x000000040200c985 */ /* 0x0207e2000c101d06 */
[----:B------:R-:W-:-:S03]  /*1b160*/  @!P2 LEA.HI.X R21, R200, R21, R210, 0x1, P6 ;  /* 0x00000015c815a211 */ /* 0x000fc600030f0cd2 */
[----:B------:R3:W-:Y:S04]  /*1b170*/  @!P3 ST.E.128 desc[UR6][R18.64], R32 ;  /* 0x000000201200b985 */ /* 0x0007e8000c101d06 */
[----:B------:R3:W-:Y:S02]  /*1b180*/  @!P2 ST.E.128 desc[UR6][R20.64], R48 ;  /* 0x000000301400a985 */ /* 0x0007e4000c101d06 */
.L_x_5274:
[----:B------:R-:W-:Y:S05]  /*1b190*/  BSYNC B1 ;  /* 0x0000000000017941 */ /* 0x000fea0003800000 */
.L_x_5273:
        /* <DEDUP_REMOVED lines=8> */
[----:B------:R-:W-:-:S09]  /*1b220*/  ISETP.GE.AND P6, PT, R200, UR4, PT ;  /* 0x00000004c8007c0c */ /* 0x000fd2000bfc6270 */
[-C--:B0-----:R-:W-:Y:S02]  /*1b230*/  @!P4 LEA R2, P1, R198, R3.reuse, 0x1 ;  /* 0x00000003c602c211 */ /* 0x081fe400078208ff */
[CC--:B------:R-:W-:Y:S02]  /*1b240*/  @!P5 LEA R4, P2, R199.reuse, R3.reuse, 0x1 ;  /* 0x00000003c704d211 */ /* 0x0c0fe400078408ff */
[----:B------:R-:W-:Y:S02]  /*1b250*/  @!P6 LEA R6, P3, R200, R3, 0x1 ;  /* 0x00000003c806e211 */ /* 0x000fe400078608ff */
[-C--:B----4-:R-:W-:Y:S02]  /*1b260*/  @!P4 LEA.HI.X R3, R198, R7.reuse, R212, 0x1, P1 ;  /* 0x00000007c603c211 */ /* 0x090fe400008f0cd4 */
[-C--:B------:R-:W-:Y:S02]  /*1b270*/  @!P5 LEA.HI.X R5, R199, R7.reuse, R211, 0x1, P2 ;  /* 0x00000007c705d211 */ /* 0x080fe400010f0cd3 */
[----:B------:R-:W-:Y:S01]  /*1b280*/  @!P6 LEA.HI.X R7, R200, R7, R210, 0x1, P3 ;  /* 0x00000007c807e211 */ /* 0x000fe200018f0cd2 */
[----:B------:R0:W-:Y:S04]  /*1b290*/  @!P4 ST.E.128 desc[UR6][R2.64], R8 ;  /* 0x000000080200c985 */ /* 0x0001e8000c101d06 */
[----:B------:R0:W-:Y:S04]  /*1b2a0*/  @!P5 ST.E.128 desc[UR6][R4.64], R36 ;  /* 0x000000240400d985 */ /* 0x0001e8000c101d06 */
[----:B------:R0:W-:Y:S02]  /*1b2b0*/  @!P6 ST.E.128 desc[UR6][R6.64], R52 ;  /* 0x000000340600e985 */ /* 0x0001e4000c101d06 */
.L_x_5276:
[----:B------:R-:W-:Y:S05]  /*1b2c0*/  BSYNC B1 ;  /* 0x0000000000017941 */ /* 0x000fea0003800000 */
.L_x_5275:
        /* <DEDUP_REMOVED lines=18> */
.L_x_5278:
[----:B------:R-:W-:Y:S05]  /*1b3f0*/  BSYNC B1 ;  /* 0x0000000000017941 */ /* 0x000fea0003800000 */
.L_x_5277:
[----:B------:R-:W-:Y:S01]  /*1b400*/  VIADD R0, R26, 0x60 ;  /* 0x000000601a007836 */ /* 0x000fe20000000000 */
[----:B0--3--:R-:W3:Y:S04]  /*1b410*/  SHFL.IDX PT, R25, R25, 0x3, 0x181f ;  /* 0x00781f0019197f89 */ /* 0x009ee800000e0000 */
[----:B------:R-:W-:Y:S01]  /*1b420*/  ISETP.GE.AND P0, PT, R0, R67, PT ;  /* 0x000000430000720c */ /* 0x000fe20003f06270 */
[----:B----4-:R4:W0:-:S12]  /*1b430*/  SHFL.IDX PT, R7, R24, 0x3, 0x181f ;  /* 0x00781f0018077f89 */ /* 0x01081800000e0000 */
[----:B----4-:R-:W-:Y:S05]  /*1b440*/  @P0 BRA `(.L_x_5279) ;  /* 0x0000000c007c0947 */ /* 0x010fea0003800000 */
[----:B------:R-:W-:Y:S01]  /*1b450*/  ULDC UR4, c[0x0][0xac8] ;  /* 0x0002b20000047ab9 */ /* 0x000fe20000000800 */
[----:B------:R-:W-:Y:S01]  /*1b460*/  ULDC.64 UR6, c[0x0][0x208] ;  /* 0x0000820000067ab9 */ /* 0x000fe20000000a00 */
[----:B------:R-:W-:Y:S02]  /*1b470*/  ISETP.GE.AND P2, PT, R198, UR4, PT ;  /* 0x00000004c6007c0c */ /* 0x000fe4000bf46270 */
[----:B------:R-:W-:-:S11]  /*1b480*/  ISETP.GE.AND P3, PT, R199, UR4, PT ;  /* 0x00000004c7007c0c */ /* 0x000fd6000bf66270 */
[CC--:B0-----:R-:W-:Y:S02]  /*1b490*/  @!P2 LEA R2, P0, R198.reuse, R7.reuse, 0x1 ;  /* 0x00000007c602a211 */ /* 0x0c1fe400078008ff */
[C---:B------:R-:W-:Y:S02]  /*1b4a0*/  @!P3 LEA R4, P1, R199.reuse, R7, 0x1 ;  /* 0x00000007c704b211 */ /* 0x040fe400078208ff */
[-C--:B---3--:R-:W-:Y:S02]  /*1b4b0*/  @!P2 LEA.HI.X R3, R198, R25.reuse, R212, 0x1, P0 ;  /* 0x00000019c603a211 */ /* 0x088fe400000f0cd4 */
[----:B------:R-:W-:Y:S02]  /*1b4c0*/  ISETP.GE.AND P0, PT, R200, UR4, PT ;  /* 0x00000004c8007c0c */ /* 0x000fe4000bf06270 */
[----:B------:R-:W-:Y:S01]  /*1b4d0*/  @!P3 LEA.HI.X R5, R199, R25, R211, 0x1, P1 ;  /* 0x00000019c705b211 */ /* 0x000fe200008f0cd3 */
[----:B------:R4:W-:Y:S04]  /*1b4e0*/  @!P2 ST.E.128 desc[UR6][R2.64], R28 ;  /* 0x0000001c0200a985 */ /* 0x0009e8000c101d06 */
[----:B------:R4:W-:Y:S06]  /*1b4f0*/  @!P3 ST.E.128 desc[UR6][R4.64], R44 ;  /* 0x0000002c0400b985 */ /* 0x0009ec000c101d06 */
[----:B------:R-:W-:Y:S05]  /*1b500*/  @P0 BRA `(.L_x_5279) ;  /* 0x0000000c004c0947 */ /* 0x000fea0003800000 */
[----:B----4-:R-:W-:Y:S01]  /*1b510*/  LEA R2, P0, R200, R7, 0x1 ;  /* 0x00000007c8027211 */ /* 0x010fe200078008ff */
[----:B------:R-:W-:-:S03]  /*1b520*/  ULDC.64 UR6, c[0x0][0x208] ;  /* 0x0000820000067ab9 */ /* 0x000fc60000000a00 */
[----:B------:R-:W-:-:S05]  /*1b530*/  LEA.HI.X R3, R200, R25, R210, 0x1, P0 ;  /* 0x00000019c8037211 */ /* 0x000fca00000f0cd2 */
[----:B------:R0:W-:Y:S01]  /*1b540*/  ST.E.128 desc[UR6][R2.64], R60 ;  /* 0x0000003c02007985 */ /* 0x0001e2000c101d06 */
[----:B------:R-:W-:Y:S05]  /*1b550*/  BRA `(.L_x_5279) ;  /* 0x0000000c00387947 */ /* 0x000fea0003800000 */
.L_x_5271:
[----:B------:R-:W0:Y:S01]  /*1b560*/  LDC.64 R4, c[0x0][0xc00] ;  /* 0x00030000ff047b82 */ /* 0x000e220000000a00 */
[----:B------:R-:W-:-:S07]  /*1b570*/  ULDC.64 UR6, c[0x0][0x208] ;  /* 0x0000820000067ab9 */ /* 0x000fce0000000a00 */
[----:B------:R-:W1:Y:S08]  /*1b580*/  LDC.64 R2, c[0x0][0xc00] ;  /* 0x00030000ff027b82 */ /* 0x000e700000000a00 */
[----:B------:R-:W2:Y:S01]  /*1b590*/  LDC R13, c[0x0][0xbe8] ;  /* 0x0002fa00ff0d7b82 */ /* 0x000ea20000000800 */
[----:B0-----:R-:W-:-:S04]  /*1b5a0*/  ISETP.NE.U32.AND P0, PT, R4, RZ, PT ;  /* 0x000000ff0400720c */ /* 0x001fc80003f05070 */
[----:B------:R-:W-:-:S03]  /*1b5b0*/  ISETP.NE.AND.EX P0, PT, R5, RZ, PT, P0 ;  /* 0x000000ff0500720c */ /* 0x000fc60003f05300 */
[----:B------:R-:W0:Y:S01]  /*1b5c0*/  LDC.64 R4, c[0x0][0xc08] ;  /* 0x00030200ff047b82 */ /* 0x000e220000000a00 */
[----:B-1----:R-:W-:-:S09]  /*1b5d0*/  IMAD.WIDE R2, R209, 0x4, R2 ;  /* 0x00000004d1027825 */ /* 0x002fd200078e0202 */
[----:B------:R-:W3:Y:S01]  /*1b5e0*/  @P0 LDG.E R6, desc[UR6][R2.64] ;  /* 0x0000000602060981 */ /* 0x000ee2000c1e1900 */
[----:B------:R-:W-:Y:S01]  /*1b5f0*/  ULDC UR4, c[0x0][0xa88] ;  /* 0x0002a20000047ab9 */ /* 0x000fe20000000800 */
[----:B--2---:R-:W-:Y:S01]  /*1b600*/  ISETP.NE.AND P2, PT, R13, 0x1, PT ;  /* 0x000000010d00780c */ /* 0x004fe20003f45270 */
[----:B------:R-:W-:Y:S01]  /*1b610*/  IMAD.U32 R0, RZ, RZ, UR4 ;  /* 0x00000004ff007e24 */ /* 0x000fe2000f8e00ff */
[----:B0-----:R-:W-:-:S11]  /*1b620*/  ISETP.NE.U32.AND P1, PT, R4, RZ, PT ;  /* 0x000000ff0400720c */ /* 0x001fd60003f25070 */
[----:B------:R-:W0:Y:S01]  /*1b630*/  @P2 LDC R10, c[0x0][0xbec] ;  /* 0x0002fb00ff0a2b82 */ /* 0x000e220000000800 */
[----:B------:R-:W-:-:S13]  /*1b640*/  ISETP.NE.AND.EX P1, PT, R5, RZ, PT, P1 ;  /* 0x000000ff0500720c */ /* 0x000fda0003f25310 */
[----:B------:R-:W1:Y:S01]  /*1b650*/  @P1 LDC.64 R4, c[0x0][0xc08] ;  /* 0x00030200ff041b82 */ /* 0x000e620000000a00 */
[----:B------:R-:W-:Y:S01]  /*1b660*/  UMOV UR4, URZ ;  /* 0x0000003f00047c82 */ /* 0x000fe20008000000 */
[----:B------:R-:W-:Y:S01]  /*1b670*/  ISETP.GE.AND P3, PT, R192, 0x80, PT ;  /* 0x00000080c000780c */ /* 0x000fe20003f66270 */
[----:B-1----:R-:W-:-:S05]  /*1b680*/  @P1 IMAD.WIDE R4, R209, 0x4, R4 ;  /* 0x00000004d1041825 */ /* 0x002fca00078e0204 */
[----:B------:R1:W5:Y:S01]  /*1b690*/  @P1 LDG.E R0, desc[UR6][R4.64] ;  /* 0x0000000604001981 */ /* 0x000362000c1e1900 */
[----:B---3--:R-:W-:Y:S02]  /*1b6a0*/  @P0 R2UR UR4, R6 ;  /* 0x00000000060402ca */ /* 0x008fe400000e0000 */
[----:B------:R-:W-:Y:S01]  /*1b6b0*/  SHF.R.S32.HI R6, RZ, 0x1f, R209 ;  /* 0x0000001fff067819 */ /* 0x000fe200000114d1 */
[----:B01----:R-:W-:-:S12]  /*1b6c0*/  @P1 BRA `(.L_x_5280) ;  /* 0x0000000000141947 */ /* 0x003fd80003800000 */
[----:B------:R-:W-:Y:S05]  /*1b6d0*/  @!P0 BRA `(.L_x_5280) ;  /* 0x0000000000108947 */ /* 0x000fea0003800000 */
[----:B------:R-:W-:Y:S02]  /*1b6e0*/  ULDC.64 UR6, c[0x0][0x208] ;  /* 0x0000820000067ab9 */ /* 0x000fe40000000a00 */
[----:B------:R-:W2:Y:S04]  /*1b6f0*/  LDG.E R5, desc[UR6][R2.64] ;  /* 0x0000000602057981 */ /* 0x000ea8000c1e1900 */
[----:B-----5:R-:W2:Y:S02]  /*1b700*/  LDG.E R0, desc[UR6][R2.64+0x4] ;  /* 0x0000040602007981 */ /* 0x020ea4000c1e1900 */
[----:B--2---:R-:W-:-:S07]  /*1b710*/  IMAD.IADD R0, R0, 0x1, -R5 ;  /* 0x0000000100007824 */ /* 0x004fce00078e0a05 */
.L_x_5280:
[----:B------:R-:W-:Y:S01]  /*1b720*/  R2UR UR6, R213 ;  /* 0x00000000d50672ca */ /* 0x000fe200000e0000 */
[----:B------:R-:W-:Y:S01]  /*1b730*/  USHF.R.S32.HI UR9, URZ, 0x1f, UR4 ;  /* 0x0000001f3f097899 */ /* 0x000fe20008011404 */
[----:B------:R-:W-:Y:S01]  /*1b740*/  BSSY B1, `(.L_x_5281) ;  /* 0x0000032000017945 */ /* 0x000fe20003800000 */
[----:B------:R-:W-:Y:S02]  /*1b750*/  SEL R11, R209, RZ, !P0 ;  /* 0x000000ffd10b7207 */ /* 0x000fe40004000000 */
[----:B------:R-:W-:-:S08]  /*1b760*/  SEL R8, R6, RZ, !P0 ;  /* 0x000000ff06087207 */ /* 0x000fd00004000000 */
[----:B------:R-:W-:Y:S01]  /*1b770*/  USHF.R.S32.HI UR10, URZ, 0x1f, UR6 ;  /* 0x0000001f3f0a7899 */ /* 0x000fe20008011406 */
        /* <DEDUP_REMOVED lines=18> */
[----:B------:R-:W-:-:S04]  /*1b8a0*/  UIMAD UR8, UR11, UR13, UR8 ;  /* 0x0000000d0b0872a4 */ /* 0x000fc8000f8e0208 */
[----:B------:R-:W1:Y:S01]  /*1b8b0*/  @P0 LDC R7, c[0x0][0xbf0] ;  /* 0x0002fc00ff070b82 */ /* 0x000e620000000800 */
[----:B------:R-:W-:Y:S01]  /*1b8c0*/  UIADD3 UR8, UR7, UR8, URZ ;  /* 0x0000000807087290 */ /* 0x000fe2000fffe03f */
[----:B0-----:R-:W-:-:S04]  /*1b8d0*/  @P0 IMAD.HI.U32 R2, R4, R3, RZ ;  /* 0x0000000304020227 */ /* 0x001fc800078e00ff */
[----:B------:R-:W-:Y:S02]  /*1b8e0*/  IMAD.U32 R3, RZ, RZ, UR7 ;  /* 0x00000007ff037e24 */ /* 0x000fe4000f8e00ff */
[----:B------:R-:W-:Y:S01]  /*1b8f0*/  IMAD.U32 R3, RZ, RZ, UR8 ;  /* 0x00000008ff037e24 */ /* 0x000fe2000f8e00ff */
[----:B-1----:R-:W-:Y:S01]  /*1b900*/  @P0 SHF.R.U32.HI R5, RZ, R7, R2 ;  /* 0x00000007ff050219 */ /* 0x002fe20000011602 */
[----:B------:R-:W-:Y:S01]  /*1b910*/  IMAD.U32 R2, RZ, RZ, UR6 ;  /* 0x00000006ff027e24 */ /* 0x000fe2000f8e00ff */
[----:B------:R-:W-:-:S03]  /*1b920*/  ULDC.64 UR6, c[0x0][0xb98] ;  /* 0x0002e60000067ab9 */ /* 0x000fc60000000a00 */
[----:B------:R-:W-:Y:S02]  /*1b930*/  IMAD.MOV R7, RZ, RZ, -R5 ;  /* 0x000000ffff077224 */ /* 0x000fe400078e0a05 */
[----:B------:R-:W-:-:S04]  /*1b940*/  IMAD.WIDE.U32 R2, R11, UR6, R2 ;  /* 0x000000060b027c25 */ /* 0x000fc8000f8e0002 */
[----:B------:R-:W-:Y:S01]  /*1b950*/  IMAD R7, R9, R7, R4 ;  /* 0x0000000709077224 */ /* 0x000fe200078e0204 */
[----:B------:R-:W-:Y:S01]  /*1b960*/  SHF.R.S32.HI R9, RZ, 0x1f, R5 ;  /* 0x0000001fff097819 */ /* 0x000fe20000011405 */
[----:B------:R-:W-:Y:S01]  /*1b970*/  IMAD R4, R8, UR6, RZ ;  /* 0x0000000608047c24 */ /* 0x000fe2000f8e02ff */
[----:B------:R-:W-:-:S03]  /*1b980*/  IADD3 R2, P0, R5, R2, RZ ;  /* 0x0000000205027210 */ /* 0x000fc60007f1e0ff */
[----:B------:R-:W-:Y:S01]  /*1b990*/  IMAD R6, R11, UR7, R4 ;  /* 0x000000070b067c24 */ /* 0x000fe2000f8e0204 */
[----:B------:R-:W-:Y:S01]  /*1b9a0*/  SHF.R.S32.HI R4, RZ, 0x1f, R7 ;  /* 0x0000001fff047819 */ /* 0x000fe20000011407 */
[----:B------:R-:W-:-:S03]  /*1b9b0*/  ULDC.64 UR6, c[0x0][0xb88] ;  /* 0x0002e20000067ab9 */ /* 0x000fc60000000a00 */
[----:B------:R-:W-:Y:S01]  /*1b9c0*/  IADD3.X R3, R9, R3, R6, P0, !PT ;  /* 0x0000000309037210 */ /* 0x000fe200007fe406 */
[----:B------:R-:W-:-:S04]  /*1b9d0*/  IMAD R4, R4, UR6, RZ ;  /* 0x0000000604047c24 */ /* 0x000fc8000f8e02ff */
[C---:B------:R-:W-:Y:S02]  /*1b9e0*/  IMAD R5, R7.reuse, UR7, R4 ;  /* 0x0000000707057c24 */ /* 0x040fe4000f8e0204 */
[----:B------:R-:W-:Y:S01]  /*1b9f0*/  IMAD.WIDE.U32 R2, R7, UR6, R2 ;  /* 0x0000000607027c25 */ /* 0x000fe2000f8e0002 */
[----:B------:R-:W-:-:S03]  /*1ba00*/  ULDC.64 UR6, c[0x0][0xb50] ;  /* 0x0002d40000067ab9 */ /* 0x000fc60000000a00 */
[----:B------:R-:W-:Y:S01]  /*1ba10*/  IMAD.IADD R3, R3, 0x1, R5 ;  /* 0x0000000103037824 */ /* 0x000fe200078e0205 */
[----:B------:R-:W-:-:S04]  /*1ba20*/  LEA R4, P0, R2, UR6, 0x2 ;  /* 0x0000000602047c11 */ /* 0x000fc8000f8010ff */
[----:B------:R-:W-:Y:S01]  /*1ba30*/  LEA.HI.X R5, R2, UR7, R3, 0x2, P0 ;  /* 0x0000000702057c11 */ /* 0x000fe200080f1403 */
[----:B------:R-:W-:-:S05]  /*1ba40*/  IMAD.MOV.U32 R3, RZ, RZ, -0x800000 ;  /* 0xff800000ff037424 */ /* 0x000fca00078e00ff */
[----:B------:R0:W-:Y:S03]  /*1ba50*/  STG.E desc[UR14][R4.64], R3 ;  /* 0x0000000304007986 */ /* 0x0001e6000c10190e */
.L_x_5282:
[----:B------:R-:W-:Y:S05]  /*1ba60*/  BSYNC B1 ;  /* 0x0000000000017941 */ /* 0x000fea0003800000 */
.L_x_5281:
        /* <DEDUP_REMOVED lines=17> */
[----:B------:R-:W-:Y:S01]  /*1bb80*/  UIADD3 UR4, UR7, UR4, URZ ;  /* 0x0000000407047290 */ /* 0x000fe2000fffe03f */
[----:B------:R-:W-:Y:S01]  /*1bb90*/  IMAD R6, R8, UR8, RZ ;  /* 0x0000000808067c24 */ /* 0x000fe2000f8e02ff */
[----:B0-----:R-:W-:Y:S01]  /*1bba0*/  @P2 SHF.R.U32.HI R5, RZ, R3, R2 ;  /* 0x00000003ff052219 */ /* 0x001fe20000011602 */
[----:B------:R-:W-:Y:S02]  /*1bbb0*/  IMAD.U32 R3, RZ, RZ, UR7 ;  /* 0x00000007ff037e24 */ /* 0x000fe4000f8e00ff */
[----:B------:R-:W-:Y:S01]  /*1bbc0*/  IMAD.U32 R2, RZ, RZ, UR6 ;  /* 0x00000006ff027e24 */ /* 0x000fe2000f8e00ff */
[----:B------:R-:W-:Y:S01]  /*1bbd0*/  SHF.R.S32.HI R4, RZ, 0x1f, R5 ;  /* 0x0000001fff047819 */ /* 0x000fe20000011405 */
[----:B------:R-:W-:Y:S01]  /*1bbe0*/  IMAD.U32 R3, RZ, RZ, UR4 ;  /* 0x00000004ff037e24 */ /* 0x000fe2000f8e00ff */
[----:B------:R-:W-:Y:S01]  /*1bbf0*/  ULDC.64 UR6, c[0x0][0xae0] ;  /* 0x0002b80000067ab9 */ /* 0x000fe20000000a00 */
[C---:B------:R-:W-:Y:S02]  /*1bc00*/  IMAD R7, R11.reuse, UR9, R6 ;  /* 0x000000090b077c24 */ /* 0x040fe4000f8e0206 */
[----:B------:R-:W-:-:S04]  /*1bc10*/  IMAD.WIDE.U32 R2, R11, UR8, R2 ;  /* 0x000000080b027c25 */ /* 0x000fc8000f8e0002 */
        /* <DEDUP_REMOVED lines=36> */
[----:B------:R3:W-:Y:S01]  /*1be60*/  @!P4 ST.E.128 desc[UR6][R8.64], RZ ;  /* 0x000000ff0800c985 */ /* 0x0007e2000c101d06 */
[----:B------:R-:W-:-:S03]  /*1be70*/  @!P2 LEA.HI.X R3, R200, R3, R210, 0x1, P6 ;  /* 0x00000003c803a211 */ /* 0x000fc600030f0cd2 */
[----:B------:R3:W-:Y:S04]  /*1be80*/  @!P3 ST.E.128 desc[UR6][R10.64], RZ ;  /* 0x000000ff0a00b985 */ /* 0x0007e8000c101d06 */
[----:B------:R3:W-:Y:S02]  /*1be90*/  @!P2 ST.E.128 desc[UR6][R2.64], RZ ;  /* 0x000000ff0200a985 */ /* 0x0007e4000c101d06 */
.L_x_5284:
[----:B------:R-:W-:Y:S05]  /*1bea0*/  BSYNC B1 ;  /* 0x0000000000017941 */ /* 0x000fea0003800000 */
.L_x_5283:
        /* <DEDUP_REMOVED lines=10> */
[CC--:B------:R-:W-:Y:S02]  /*1bf50*/  @!P5 LEA R10, P2, R199.reuse, R7.reuse, 0x1 ;  /* 0x00000007c70ad211 */ /* 0x0c0fe400078408ff */
[----:B------:R-:W-:Y:S02]  /*1bf60*/  @!P6 LEA R2, P3, R200, R7, 0x1 ;  /* 0x00000007c802e211 */ /* 0x000fe400078608ff */
[-C--:B---3--:R-:W-:Y:S02]  /*1bf70*/  @!P4 LEA.HI.X R9, R198, R3.reuse, R212, 0x1, P1 ;  /* 0x00000003c609c211 */ /* 0x088fe400008f0cd4 */
[-C--:B------:R-:W-:Y:S02]  /*1bf80*/  @!P5 LEA.HI.X R11, R199, R3.reuse, R211, 0x1, P2 ;  /* 0x00000003c70bd211 */ /* 0x080fe400010f0cd3 */
[----:B------:R-:W-:Y:S01]  /*1bf90*/  @!P6 LEA.HI.X R3, R200, R3, R210, 0x1, P3 ;  /* 0x00000003c803e211 */ /* 0x000fe200018f0cd2 */
[----:B------:R4:W-:Y:S04]  /*1bfa0*/  @!P4 ST.E.128 desc[UR6][R8.64], RZ ;  /* 0x000000ff0800c985 */ /* 0x0009e8000c101d06 */
[----:B------:R4:W-:Y:S04]  /*1bfb0*/  @!P5 ST.E.128 desc[UR6][R10.64], RZ ;  /* 0x000000ff0a00d985 */ /* 0x0009e8000c101d06 */
[----:B------:R4:W-:Y:S02]  /*1bfc0*/  @!P6 ST.E.128 desc[UR6][R2.64], RZ ;  /* 0x000000ff0200e985 */ /* 0x0009e4000c101d06 */
.L_x_5286:
[----:B------:R-:W-:Y:S05]  /*1bfd0*/  BSYNC B1 ;  /* 0x0000000000017941 */ /* 0x000fea0003800000 */
.L_x_5285:
        /* <DEDUP_REMOVED lines=12> */
[-C--:B----4-:R-:W-:Y:S02]  /*1c0a0*/  @!P3 LEA.HI.X R9, R198, R3.reuse, R212, 0x1, P0 ;  /* 0x00000003c609b211 */ /* 0x090fe400000f0cd4 */
[-C--:B------:R-:W-:Y:S02]  /*1c0b0*/  @!P4 LEA.HI.X R11, R199, R3.reuse, R211, 0x1, P1 ;  /* 0x00000003c70bc211 */ /* 0x080fe400008f0cd3 */
[----:B------:R-:W-:Y:S01]  /*1c0c0*/  @!P5 LEA.HI.X R3, R200, R3, R210, 0x1, P2 ;  /* 0x00000003c803d211 */ /* 0x000fe200010f0cd2 */
[----:B------:R1:W-:Y:S04]  /*1c0d0*/  @!P3 ST.E.128 desc[UR6][R8.64], RZ ;  /* 0x000000ff0800b985 */ /* 0x0003e8000c101d06 */
[----:B------:R1:W-:Y:S04]  /*1c0e0*/  @!P4 ST.E.128 desc[UR6][R10.64], RZ ;  /* 0x000000ff0a00c985 */ /* 0x0003e8000c101d06 */
[----:B------:R1:W-:Y:S02]  /*1c0f0*/  @!P5 ST.E.128 desc[UR6][R2.64], RZ ;  /* 0x000000ff0200d985 */ /* 0x0003e4000c101d06 */
.L_x_5288:
[----:B------:R-:W-:Y:S05]  /*1c100*/  BSYNC B1 ;  /* 0x0000000000017941 */ /* 0x000fea0003800000 */
.L_x_5287:
        /* <DEDUP_REMOVED lines=11> */
[CC--:B------:R-:W-:Y:S02]  /*1c1c0*/  @!P4 LEA R8, P1, R199.reuse, R3.reuse, 0x1 ;  /* 0x00000003c708c211 */ /* 0x0c0fe400078208ff */
[----:B------:R-:W-:Y:S02]  /*1c1d0*/  @!P5 LEA R2, P2, R200, R3, 0x1 ;  /* 0x00000003c802d211 */ /* 0x000fe400078408ff */
[-C--:B0-----:R-:W-:Y:S02]  /*1c1e0*/  @!P3 LEA.HI.X R7, R198, R5.reuse, R212, 0x1, P0 ;  /* 0x00000005c607b211 */ /* 0x081fe400000f0cd4 */
[-C--:B------:R-:W-:Y:S02]  /*1c1f0*/  @!P4 LEA.HI.X R9, R199, R5.reuse, R211, 0x1, P1 ;  /* 0x00000005c709c211 */ /* 0x080fe400008f0cd3 */
[----:B------:R-:W-:Y:S01]  /*1c200*/  @!P5 LEA.HI.X R3, R200, R5, R210, 0x1, P2 ;  /* 0x00000005c803d211 */ /* 0x000fe200010f0cd2 */
[----:B------:R1:W-:Y:S04]  /*1c210*/  @!P3 ST.E.128 desc[UR6][R6.64], RZ ;  /* 0x000000ff0600b985 */ /* 0x0003e8000c101d06 */
[----:B------:R1:W-:Y:S04]  /*1c220*/  @!P4 ST.E.128 desc[UR6][R8.64], RZ ;  /* 0x000000ff0800c985 */ /* 0x0003e8000c101d06 */
[----:B------:R1:W-:Y:S02]  /*1c230*/  @!P5 ST.E.128 desc[UR6][R2.64], RZ ;  /* 0x000000ff0200d985 */ /* 0x0003e4000c101d06 */
.L_x_5279:
[----:B------:R-:W-:Y:S05]  /*1c240*/  BSYNC B0 ;  /* 0x0000000000007941 */ /* 0x000fea0003800000 */
.L_x_5270:
[----:B------:R-:W-:Y:S02]  /*1c250*/  ULDC UR4, c[0x0][0xc3c] ;  /* 0x00030f0000047ab9 */ /* 0x000fe40000000800 */
[----:B------:R-:W-:-:S13]  /*1c260*/  ISETP.GE.AND P0, PT, R27, UR4, PT ;  /* 0x000000041b007c0c */ /* 0x000fda000bf06270 */
[----:B------:R-:W-:Y:S05]  /*1c270*/  @!P0 BRA `(.L_x_5289) ;  /* 0xfffffe5000608947 */ /* 0x000fea000383ffff */
[----:B------:R-:W-:Y:S05]  /*1c280*/  EXIT ;  /* 0x000000000000794d */ /* 0x000fea0003800000 */
.L_x_5117:
        /* <DEDUP_REMOVED lines=18> */
.L_x_5290:
        /* <DEDUP_REMOVED lines=43> */
.L_x_5296:
        /* <DEDUP_REMOVED lines=13> */
.L_x_5295:
[----:B------:R-:W-:Y:S05]  /*1c730*/  BSYNC B0 ;  /* 0x0000000000007941 */ /* 0x000fea0003800000 */
.L_x_5294:
        /* <DEDUP_REMOVED lines=21> */
.L_x_5292:
        /* <DEDUP_REMOVED lines=21> */
.L_x_5297:
        /* <DEDUP_REMOVED lines=57> */
.L_x_5293:
[----:B------:R-:W-:Y:S02]  /*1cd70*/  IMAD.MOV.U32 R17, RZ, RZ, RZ ;  /* 0x000000ffff117224 */ /* 0x000fe400078e00ff */
[----:B------:R-:W-:Y:S02]  /*1cd80*/  IMAD.U32 R16, RZ, RZ, UR6 ;  /* 0x00000006ff107e24 */ /* 0x000fe4000f8e00ff */
[----:B------:R-:W-:-:S07]  /*1cd90*/  IMAD.MOV.U32 R18, RZ, RZ, RZ ;  /* 0x000000ffff127224 */ /* 0x000fce00078e00ff */
.L_x_5298:
[----:B------:R-:W-:-:S13]  /*1cda0*/  ISETP.NE.AND P0, PT, R0, RZ, PT ;  /* 0x000000ff0000720c */ /* 0x000fda0003f05270 */
[----:B------:R-:W1:Y:S01]  /*1cdb0*/  @!P0 S2R R3, SR_CgaCtaId ;  /* 0x0000000000038919 */ /* 0x000e620000008800 */
[----:B------:R-:W-:-:S04]  /*1cdc0*/  @!P0 MOV R0, 0x400 ;  /* 0x0000040000008802 */ /* 0x000fc80000000f00 */
[----:B-1----:R-:W-:-:S05]  /*1cdd0*/  @!P0 LEA R0, R3, R0, 0x18 ;  /* 0x0000000003008211 */ /* 0x002fca00078ec0ff */
[----:B------:R2:W-:Y:S01]  /*1cde0*/  @!P0 STS.128 [R0+0x308d0], R16 ;  /* 0x0308d01000008388 */ /* 0x0005e20000000c00 */
[----:B------:R-:W-:Y:S06]  /*1cdf0*/  BAR.ARV 0x5, 0x180 ;  /* 0x0146000000007b1d */ /* 0x000fec0000002000 */
.L_x_5291:
        /* <DEDUP_REMOVED lines=9> */
[----:B------:R-:W1:Y:S01]  /*1ce90*/  S2R R5, SR_TID.X ;  /* 0x0000000000057919 */ /* 0x000e620000002100 */
[----:B------:R-:W4:Y:S01]  /*1cea0*/  S2UR UR5, SR_CgaCtaId ;  /* 0x00000000000579c3 */ /* 0x000f220000008800 */
[----:B------:R-:W-:Y:S01]  /*1ceb0*/  UMOV UR4, 0x400 ;  /* 0x0000040000047882 */ /* 0x000fe20000000000 */
[----:B-1----:R-:W-:-:S04]  /*1cec0*/  LOP3.LUT R7, R5, 0x7f, RZ, 0xc0, !PT ;  /* 0x0000007f05077812 */ /* 0x002fc800078ec0ff */
[----:B------:R-:W-:Y:S01]  /*1ced0*/  ISETP.NE.AND P1, PT, R7, RZ, PT ;  /* 0x000000ff0700720c */ /* 0x000fe20003f25270 */
[----:B----4-:R-:W-:Y:S01]  /*1cee0*/  ULEA UR4, UR5, UR4, 0x18 ;  /* 0x0000000405047291 */ /* 0x010fe2000f8ec03f */
[----:B------:R-:W-:Y:S01]  /*1cef0*/  SHF.R.U32.HI R6, RZ, 0x3, R7 ;  /* 0x00000003ff067819 */ /* 0x000fe20000011607 */
[----:B------:R-:W-:Y:S04]  /*1cf00*/  STL [R1+0x318], RZ ;  /* 0x000318ff01007387 */ /* 0x000fe80000100800 */
[----:B------:R-:W-:Y:S04]  /*1cf10*/  STL [R1+0x2ec], RZ ;  /* 0x0002ecff01007387 */ /* 0x000fe80000100800 */
[----:B------:R-:W-:Y:S01]  /*1cf20*/  STL [R1+0x2d8], RZ ;  /* 0x0002d8ff01007387 */ /* 0x000fe20000100800 */
[----:B------:R-:W-:Y:S01]  /*1cf30*/  BSSY B8, `(.L_x_5299) ;  /* 0x0000798000087945 */ /* 0x000fe20003800000 */
[----:B------:R-:W-:Y:S01]  /*1cf40*/  ULDC.64 UR36, c[0x0][0x198] ;  /* 0x0000660000247ab9 */ /* 0x000fe20000000a00 */
[----:B------:R-:W-:Y:S01]  /*1cf50*/  ULDC UR39, c[0x0][0xc] ;  /* 0x0000030000277ab9 */ /* 0x000fe20000000800 */
[----:B--2---:R-:W-:Y:S01]  /*1cf60*/  R2UR UR6, R0 ;  /* 0x00000000000672ca */ /* 0x004fe200000e0000 */
[----:B------:R-:W-:-:S05]  /*1cf70*/  IMAD.SHL.U32 R0, R5, 0x8, RZ ;  /* 0x0000000805007824 */ /* 0x000fca00078e00ff */
[----:B0-----:R-:W-:-:S04]  /*1cf80*/  LOP3.LUT R2, R0, 0x1f8, RZ, 0xc0, !PT ;  /* 0x000001f800027812 */ /* 0x001fc800078ec0ff */
[----:B------:R-:W-:Y:S01]  /*1cf90*/  LOP3.LUT R3, R2, 0x38, R5, 0x78, !PT ;  /* 0x0000003802037812 */ /* 0x000fe200078e7805 */
[----:B------:R-:W-:Y:S01]  /*1cfa0*/  IMAD.SHL.U32 R2, R7, 0x8, RZ ;  /* 0x0000000807027824 */ /* 0x000fe200078e00ff */
[----:B---3--:R-:W-:-:S04]  /*1cfb0*/  LOP3.LUT R4, R4, 0xfffffffd, RZ, 0xc0, !PT ;  /* 0xfffffffd04047812 */ /* 0x008fc800078ec0ff */
[----:B------:R-:W-:Y:S02]  /*1cfc0*/  LOP3.LUT R3, R3, 0x200, R2, 0xf8, !PT ;  /* 0x0000020003037812 */ /* 0x000fe400078ef802 */
[----:B------:R-:W-:Y:S02]  /*1cfd0*/  LOP3.LUT P0, R2, R5, 0x1f, RZ, 0xc0, !PT ;  /* 0x0000001f05027812 */ /* 0x000fe4000780c0ff */
[----:B------:R-:W-:-:S04]  /*1cfe0*/  @P1 LOP3.LUT R4, R4, 0x2, RZ, 0xfc, !PT ;  /* 0x0000000204041812 */ /* 0x000fc800078efcff */
[----:B------:R-:W-:Y:S01]  /*1cff0*/  LOP3.LUT R4, R4, 0xfffffffe, RZ, 0xc0, !PT ;  /* 0xfffffffe04047812 */ /* 0x000fe200078ec0ff */
[----:B------:R0:W-:Y:S06]  /*1d000*/  STL [R1+0x2f8], R2 ;  /* 0x0002f80201007387 */ /* 0x0001ec0000100800 */
[----:B------:R-:W-:Y:S02]  /*1d010*/  @P0 LOP3.LUT R4, R4, 0x1, RZ, 0xfc, !PT ;  /* 0x0000000104040812 */ /* 0x000fe400078efcff */
[----:B------:R-:W-:Y:S01]  /*1d020*/  ISETP.NE.OR P0, PT, R7, RZ, !P0 ;  /* 0x000000ff0700720c */ /* 0x000fe20004705670 */
[----:B0-----:R-:W-:Y:S01]  /*1d030*/  IMAD.SHL.U32 R2, R5, 0x10, RZ ;  /* 0x0000001005027824 */ /* 0x001fe200078e00ff */
[----:B------:R-:W-:Y:S01]  /*1d040*/  LOP3.LUT R4, R4, 0xfffffff7, RZ, 0xc0, !PT ;  /* 0xfffffff704047812 */ /* 0x000fe200078ec0ff */
[----:B------:R-:W-:-:S03]  /*1d050*/  IMAD.U32 R5, RZ, RZ, UR4 ;  /* 0x00000004ff057e24 */ /* 0x000fc6000f8e00ff */
[----:B------:R-:W-:Y:S01]  /*1d060*/  LOP3.LUT R6, R6, 0x70, R2, 0xf8, !PT ;  /* 0x0000007006067812 */ /* 0x000fe200078ef802 */
[----:B------:R-:W-:Y:S02]  /*1d070*/  IMAD R2, R3, 0x2, R5 ;  /* 0x0000000203027824 */ /* 0x000fe400078e0205 */
[----:B------:R-:W-:-:S04]  /*1d080*/  IMAD.MOV.U32 R3, RZ, RZ, 0x1 ;  /* 0x00000001ff037424 */ /* 0x000fc800078e00ff */
[----:B------:R-:W-:Y:S01]  /*1d090*/  @P0 LOP3.LUT R4, R4, 0x8, RZ, 0xfc, !PT ;  /* 0x0000000804040812 */ /* 0x000fe200078efcff */
[----:B------:R-:W-:Y:S04]  /*1d0a0*/  STL [R1+0x2d0], R5 ;  /* 0x0002d00501007387 */ /* 0x000fe80000100800 */
[----:B------:R-:W-:Y:S04]  /*1d0b0*/  STL [R1+0x2d4], R4 ;  /* 0x0002d40401007387 */ /* 0x000fe80000100800 */
[----:B------:R-:W-:Y:S01]  /*1d0c0*/  STL [R1+0x2e4], R3 ;  /* 0x0002e40301007387 */ /* 0x000fe20000100800 */
[----:B------:R-:W-:-:S03]  /*1d0d0*/  LOP3.LUT R0, R0, 0x38, RZ, 0xc0, !PT ;  /* 0x0000003800007812 */ /* 0x000fc600078ec0ff */
[----:B------:R0:W-:Y:S02]  /*1d0e0*/  STL [R1+0x2fc], R2 ;  /* 0x0002fc0201007387 */ /* 0x0001e40000100800 */
[----:B0-----:R-:W-:-:S05]  /*1d0f0*/  IMAD.MOV.U32 R2, RZ, RZ, 0x1 ;  /* 0x00000001ff027424 */ /* 0x001fca00078e00ff */
[----:B------:R0:W-:Y:S01]  /*1d100*/  STL [R1+0x2f0], R2 ;  /* 0x0002f00201007387 */ /* 0x0001e20000100800 */
[----:B------:R-:W-:Y:S01]  /*1d110*/  ULOP3.LUT UR38, UR6, 0x2, URZ, 0xfc, !UPT ;  /* 0x0000000206267892 */ /* 0x000fe2000f8efc3f */
[C---:B0-----:R-:W-:Y:S02]  /*1d120*/  LOP3.LUT R2, R0.reuse, 0x40, RZ, 0xfc, !PT ;  /* 0x0000004000027812 */ /* 0x041fe400078efcff */
[----:B------:R-:W-:-:S09]  /*1d130*/  LOP3.LUT R0, R0, 0x80, RZ, 0xfc, !PT ;  /* 0x0000008000007812 */ /* 0x000fd200078efcff */
.L_x_5465:
[----:B0-----:R-:W0:Y:S01]  /*1d140*/  LDC.64 R12, c[0x0][0xa00] ;  /* 0x00028000ff0c7b82 */ /* 0x001e220000000a00 */
[----:B------:R-:W-:Y:S05]  /*1d150*/  YIELD ;  /* 0x0000000000007946 */ /* 0x000fea0003800000 */
[----:B------:R-:W-:Y:S01]  /*1d160*/  ULDC.64 UR4, c[0x0][0xa28] ;  /* 0x00028a0000047ab9 */ /* 0x000fe20000000a00 */
[----:B------:R-:W-:Y:S02]  /*1d170*/  CS2R R6, SRZ ;  /* 0x0000000000067805 */ /* 0x000fe4000001ff00 */
[----:B------:R-:W-:Y:S01]  /*1d180*/  ISETP.NE.U32.AND P0, PT, RZ, UR4, PT ;  /* 0x00000004ff007c0c */ /* 0x000fe2000bf05070 */
[----:B------:R-:W-:Y:S01]  /*1d190*/  ULDC.64 UR10, c[0x0][0x208] ;  /* 0x00008200000a7ab9 */ /* 0x000fe20000000a00 */
[----:B------:R-:W-:Y:S01]  /*1d1a0*/  ULDC.64 UR8, c[0x0][0xa18] ;  /* 0x0002860000087ab9 */ /* 0x000fe20000000a00 */
[----:B-1----:R-:W1:Y:S01]  /*1d1b0*/  LDC.64 R4, c[0x0][0xa08] ;  /* 0x00028200ff047b82 */ /* 0x002e620000000a00 */
[----:B------:R-:W-:Y:S01]  /*1d1c0*/  ISETP.NE.AND.EX P0, PT, RZ, UR5, PT, P0 ;  /* 0x00000005ff007c0c */ /* 0x000fe2000bf05300 */
[----:B------:R-:W-:Y:S01]  /*1d1d0*/  ULDC.64 UR4, c[0x0][0xa00] ;  /* 0x0002800000047ab9 */ /* 0x000fe20000000a00 */
[----:B------:R-:W-:Y:S01]  /*1d1e0*/  ULDC.64 UR6, c[0x0][0xa08] ;  /* 0x0002820000067ab9 */ /* 0x000fe20000000a00 */
[----:B------:R-:W-:-:S04]  /*1d1f0*/  ISETP.NE.U32.AND P1, PT, RZ, UR4, PT ;  /* 0x00000004ff007c0c */ /* 0x000fc8000bf25070 */
[----:B------:R-:W-:Y:S01]  /*1d200*/  ISETP.NE.AND.EX P1, PT, RZ, UR5, PT, P1 ;  /* 0x00000005ff007c0c */ /* 0x000fe2000bf25310 */
[----:B------:R-:W-:Y:S01]  /*1d210*/  ULDC.64 UR4, c[0x0][0xa10] ;  /* 0x0002840000047ab9 */ /* 0x000fe20000000a00 */
[----:B0-----:R-:W-:Y:S01]  /*1d220*/  IMAD.WIDE R12, R19, 0x4, R12 ;  /* 0x00000004130c7825 */ /* 0x001fe200078e020c */
[----:B------:R-:W-:-:S03]  /*1d230*/  ISETP.NE.U32.AND P3, PT, RZ, UR8, PT ;  /* 0x00000008ff007c0c */ /* 0x000fc6000bf65070 */
[----:B---3--:R-:W0:Y:S07]  /*1d240*/  @P0 LDC.64 R2, c[0x0][0xa28] ;  /* 0x00028a00ff020b82 */ /* 0x008e2e0000000a00 */
[----:B------:R-:W2:Y:S01]  /*1d250*/  @P1 LDG.E R7, desc[UR10][R12.64] ;  /* 0x0000000a0c071981 */ /* 0x000ea2000c1e1900 */
[----:B------:R-:W-:-:S13]  /*1d260*/  ISETP.NE.AND.EX P3, PT, RZ, UR9, PT, P3 ;  /* 0x00000009ff007c0c */ /* 0x000fda000bf65330 */
[----:B------:R-:W3:Y:S01]  /*1d270*/  @P3 LDC.64 R10, c[0x0][0xa18] ;  /* 0x00028600ff0a3b82 */ /* 0x000ee20000000a00 */
[----:B0-----:R-:W-:-:S05]  /*1d280*/  @P0 IMAD.WIDE R2, R19, 0x4, R2 ;  /* 0x0000000413020825 */ /* 0x001fca00078e0202 */
[----:B-----5:R0:W5:Y:S01]  /*1d290*/  @P0 LDG.E R6, desc[UR10][R2.64] ;  /* 0x0000000a02060981 */ /* 0x020162000c1e1900 */
[----:B------:R-:W-:Y:S01]  /*1d2a0*/  ISETP.NE.U32.AND P0, PT, RZ, UR4, PT ;  /* 0x00000004ff007c0c */ /* 0x000fe2000bf05070 */
[----:B------:R-:W-:Y:S01]  /*1d2b0*/  ULDC UR4, c[0x0][0x288] ;  /* 0x0000a20000047ab9 */ /* 0x000fe20000000800 */
[----:B------:R-:W-:Y:S01]  /*1d2c0*/  ISETP.NE.U32.AND P2, PT, RZ, UR6, PT ;  /* 0x00000006ff007c0c */ /* 0x000fe2000bf45070 */
[----:B------:R-:W-:Y:S01]  /*1d2d0*/  IMAD.MOV.U32 R8, RZ, RZ, RZ ;  /* 0x000000ffff087224 */ /* 0x000fe200078e00ff */
[----:B------:R-:W-:Y:S01]  /*1d2e0*/  ISETP.NE.AND.EX P0, PT, RZ, UR5, PT, P0 ;  /* 0x00000005ff007c0c */ /* 0x000fe2000bf05300 */
[----:B------:R-:W-:Y:S01]  /*1d2f0*/  IMAD.MOV.U32 R0, RZ, RZ, RZ ;  /* 0x000000ffff007224 */ /* 0x000fe200078e00ff */
[----:B------:R-:W-:Y:S01]  /*1d300*/  ISETP.NE.AND.EX P2, PT, RZ, UR7, PT, P2 ;  /* 0x00000007ff007c0c */ /* 0x000fe2000bf45320 */
[C---:B-1----:R-:W-:Y:S01]  /*1d310*/  IMAD.WIDE R4, R19.reuse, 0x4, R4 ;  /* 0x0000000413047825 */ /* 0x042fe200078e0204 */
[----:B0-----:R-:W0:Y:S03]  /*1d320*/  LDC.64 R2, c[0x0][0xa10] ;  /* 0x00028400ff027b82 */ /* 0x001e260000000a00 */
[----:B---3--:R-:W-:-:S08]  /*1d330*/  @P3 IMAD.WIDE R10, R19, 0x4, R10 ;  /* 0x00000004130a3825 */ /* 0x008fd000078e020a */
[----:B------:R-:W5:Y:S01]  /*1d340*/  @P2 LDG.E R8, desc[UR10][R4.64] ;  /* 0x0000000a04082981 */ /* 0x000f62000c1e1900 */
[----:B0-----:R-:W-:-:S05]  /*1d350*/  IMAD.WIDE R2, R19, 0x4, R2 ;  /* 0x0000000413027825 */ /* 0x001fca00078e0202 */
        /* <DEDUP_REMOVED lines=16> */
[----:B----4-:R-:W-:Y:S06]  /*1d460*/  @P3 BRA `(.L_x_5300) ;  /* 0x0000000000183947 */ /* 0x010fec0003800000 */
[----:B------:R-:W-:Y:S05]  /*1d470*/  @!P1 BRA `(.L_x_5300) ;  /* 0x0000000000149947 */ /* 0x000fea0003800000 */
[----:B------:R-:W-:Y:S02]  /*1d480*/  ULDC.64 UR4, c[0x0][0x208] ;  /* 0x0000820000047ab9 */ /* 0x000fe40000000a00 */
[----:B------:R-:W2:Y:S04]  /*1d490*/  LDG.E R9, desc[UR4][R12.64] ;  /* 0x000000040c097981 */ /* 0x000ea8000c1e1900 */
[----:B------:R-:W2:Y:S02]  /*1d4a0*/  LDG.E R12, desc[UR4][R12.64+0x4] ;  /* 0x000004040c0c7981 */ /* 0x000ea4000c1e1900 */
[----:B--2---:R-:W-:-:S05]  /*1d4b0*/  IMAD.IADD R11, R12, 0x1, -R9 ;  /* 0x000000010c0b7824 */ /* 0x004fca00078e0a09 */
[----:B------:R0:W-:Y:S02]  /*1d4c0*/  STL [R1+0x30c], R11 ;  /* 0x00030c0b01007387 */ /* 0x0001e40000100800 */
.L_x_5300:
[----:B-----5:R-:W-:Y:S01]  /*1d4d0*/  IMAD.IADD R8, R8, 0x1, R6 ;  /* 0x0000000108087824 */ /* 0x020fe200078e0206 */
[----:B------:R-:W-:Y:S02]  /*1d4e0*/  ULDC.64 UR4, c[0x0][0xa20] ;  /* 0x0002880000047ab9 */ /* 0x000fe40000000a00 */
[----:B------:R-:W-:Y:S02]  /*1d4f0*/  ISETP.NE.U32.AND P1, PT, RZ, UR4, PT ;  /* 0x00000004ff007c0c */ /* 0x000fe4000bf25070 */
[----:B------:R1:W-:Y:S02]  /*1d500*/  STL [R1+0x2e8], R8 ;  /* 0x0002e80801007387 */ /* 0x0003e40000100800 */
[----:B------:R-:W-:-:S13]  /*1d510*/  ISETP.NE.AND.EX P1, PT, RZ, UR5, PT, P1 ;  /* 0x00000005ff007c0c */ /* 0x000fda000bf25310 */
[----:B-1----:R-:W-:Y:S05]  /*1d520*/  @!P1 BRA `(.L_x_5301) ;  /* 0x0000000000149947 */ /* 0x002fea0003800000 */
[----:B------:R-:W1:Y:S01]  /*1d530*/  LDC.64 R4, c[0x0][0xa20] ;  /* 0x00028800ff047b82 */ /* 0x000e620000000a00 */
[----:B------:R-:W-:Y:S01]  /*1d540*/  ULDC.64 UR4, c[0x0][0x208] ;  /* 0x0000820000047ab9 */ /* 0x000fe20000000a00 */
[----:B-1----:R-:W-:-:S05]  /*1d550*/  IMAD.WIDE R4, R19, 0x4, R4 ;  /* 0x0000000413047825 */ /* 0x002fca00078e0204 */
[----:B------:R1:W5:Y:S01]  /*1d560*/  LDG.E R7, desc[UR4][R4.64] ;  /* 0x0000000404077981 */ /* 0x000362000c1e1900 */
[----:B------:R-:W-:Y:S05]  /*1d570*/  BRA `(.L_x_5302) ;  /* 0x0000000000147947 */ /* 0x000fea0003800000 */
.L_x_5301:
[----:B------:R-:W-:Y:S05]  /*1d580*/  @!P2 BRA `(.L_x_5302) ;  /* 0x000000000010a947 */ /* 0x000fea0003800000 */
[----:B------:R-:W-:Y:S02]  /*1d590*/  ULDC.64 UR4, c[0x0][0x208] ;  /* 0x0000820000047ab9 */ /* 0x000fe40000000a00 */
[----:B------:R-:W2:Y:S04]  /*1d5a0*/  LDG.E R7, desc[UR4][R4.64] ;  /* 0x0000000404077981 */ /* 0x000ea8000c1e1900 */
[----:B------:R-:W2:Y:S02]  /*1d5b0*/  LDG.E R4, desc[UR4][R4.64+0x4] ;  /* 0x0000040404047981 */ /* 0x000ea4000c1e1900 */
[----:B--2---:R-:W-:-:S07]  /*1d5c0*/  IMAD.IADD R7, R4, 0x1, -R7 ;  /* 0x0000000104077824 */ /* 0x004fce00078e0a07 */
.L_x_5302:
[----:B------:R-:W-:Y:S02]  /*1d5d0*/  ULDC.64 UR4, c[0x0][0x208] ;  /* 0x0000820000047ab9 */ /* 0x000fe40000000a00 */
[----:B-1----:R-:W2:Y:S04]  /*1d5e0*/  @P0 LDG.E R4, desc[UR4][R2.64] ;  /* 0x0000000402040981 */ /* 0x002ea8000c1e1900 */
[----:B------:R1:W2:Y:S01]  /*1d5f0*/  @P0 LDG.E R2, desc[UR4][R2.64+0x4] ;  /* 0x0000040402020981 */ /* 0x0002a2000c1e1900 */
[----:B------:R-:W-:Y:S02]  /*1d600*/  IMAD.SHL.U32 R12, R17, 0x80, RZ ;  /* 0x00000080110c7824 */ /* 0x000fe400078e00ff */
[----:B-----5:R-:W-:Y:S02]  /*1d610*/  IMAD.IADD R9, R7, 0x1, -R6 ;  /* 0x0000000107097824 */ /* 0x020fe400078e0a06 */
[----:B------:R-:W-:Y:S01]  /*1d620*/  VIADD R7, R12, 0x7f ;  /* 0x0000007f0c077836 */ /* 0x000fe20000000000 */
[----:B------:R3:W-:Y:S01]  /*1d630*/  STL [R1+0x304], R12 ;  /* 0x0003040c01007387 */ /* 0x0007e20000100800 */
[----:B-1----:R-:W1:Y:S02]  /*1d640*/  LDC R3, c[0x0][0x448] ;  /* 0x00011200ff037b82 */ /* 0x002e640000000800 */
[----:B-1----:R-:W-:-:S13]  /*1d650*/  ISETP.NE.AND P1, PT, R3, 0x1, PT ;  /* 0x000000010300780c */ /* 0x002fda0003f25270 */
[----:B------:R-:W1:Y:S08]  /*1d660*/  @P1 LDC R3, c[0x0][0x44c] ;  /* 0x00011300ff031b82 */ /* 0x000e700000000800 */
[----:B------:R-:W4:Y:S01]  /*1d670*/  @P1 LDC R5, c[0x0][0x450] ;  /* 0x00011400ff051b82 */ /* 0x000f220000000800 */
[----:B--2---:R-:W-:Y:S02]  /*1d680*/  @P0 IMAD.IADD R10, R2, 0x1, -R4 ;  /* 0x00000001020a0824 */ /* 0x004fe400078e0a04 */
[----:B-1----:R-:W-:-:S04]  /*1d690*/  @P1 IMAD.HI.U32 R2, R7, R3, RZ ;  /* 0x0000000307021227 */ /* 0x002fc800078e00ff */
[----:B------:R-:W-:Y:S01]  /*1d6a0*/  IMAD.IADD R6, R9, 0x1, R10 ;  /* 0x0000000109067824 */ /* 0x000fe200078e020a */
[----:B----4-:R-:W-:-:S03]  /*1d6b0*/  @P1 SHF.R.U32.HI R7, RZ, R5, R2 ;  /* 0x00000005ff071219 */ /* 0x010fc60000011602 */
[C---:B------:R-:W-:Y:S01]  /*1d6c0*/  VIADD R2, R6.reuse, 0x5f ;  /* 0x0000005f06027836 */ /* 0x040fe20000000000 */
[----:B------:R-:W-:-:S03]  /*1d6d0*/  IADD3 R17, R6, 0x1, -R11 ;  /* 0x0000000106117810 */ /* 0x000fc60007ffe80b */
[----:B------:R-:W-:-:S04]  /*1d6e0*/  IMAD.HI R2, R2, 0x2aaaaaab, RZ ;  /* 0x2aaaaaab02027827 */ /* 0x000fc800078e02ff */
[----:B------:R-:W-:Y:S01]  /*1d6f0*/  IMAD.IADD R7, R17, 0x1, R7 ;  /* 0x0000000111077824 */ /* 0x000fe200078e0207 */
[----:B------:R-:W-:-:S04]  /*1d700*/  SHF.R.U32.HI R21, RZ, 0x1f, R2 ;  /* 0x0000001fff157819 */ /* 0x000fc80000011602 */
[----:B------:R-:W-:Y:S02]  /*1d710*/  LEA.HI.SX32 R21, R2, R21, 0x1c ;  /* 0x0000001502157211 */ /* 0x000fe400078fe2ff */
[----:B------:R-:W1:Y:S02]  /*1d720*/  LDC.64 R2, c[0x0][0x9e0] ;  /* 0x00027800ff027b82 */ /* 0x000e640000000a00 */
[----:B-1----:R-:W-:Y:S01]  /*1d730*/  ISETP.GE.AND P2, PT, R3, 0x1, PT ;  /* 0x000000010300780c */ /* 0x002fe20003f46270 */
        /* <DEDUP_REMOVED lines=13> */
.L_x_5305:
[----:B------:R-:W-:-:S13]  /*1d810*/  ISETP.NE.AND P3, PT, R3, 0x1, PT ;  /* 0x000000010300780c */ /* 0x000fda0003f65270 */
[----:B------:R-:W1:Y:S02]  /*1d820*/  @P3 LDC.64 R4, c[0x0][0x9e8] ;  /* 0x00027a00ff043b82 */ /* 0x000e640000000a00 */
[----:B-1----:R-:W-:-:S05]  /*1d830*/  @P3 IMAD.HI.U32 R4, R2, R4, RZ ;  /* 0x0000000402043227 */ /* 0x002fca00078e00ff */
[----:B------:R-:W-:-:S07]  /*1d840*/  @P3 SHF.R.U32.HI R2, RZ, R5, R4 ;  /* 0x00000005ff023219 */ /* 0x000fce0000011604 */
.L_x_5306:
[----:B------:R-:W-:Y:S05]  /*1d850*/  BSYNC B0 ;  /* 0x0000000000007941 */ /* 0x000fea0003800000 */
.L_x_5304:
[----:B------:R-:W-:-:S05]  /*1d860*/  IMAD R2, R2, R3, R3 ;  /* 0x0000000302027224 */ /* 0x000fca00078e0203 */
[----:B------:R-:W-:-:S07]  /*1d870*/  VIMNMX R8, R8, R2, PT ;  /* 0x0000000208087248 */ /* 0x000fce0003fe0100 */
.L_x_5303:
[----:B------:R-:W1:Y:S01]  /*1d880*/  @P1 LDC R4, c[0x0][0x44c] ;  /* 0x00011300ff041b82 */ /* 0x000e620000000800 */
[----:B------:R-:W-:Y:S01]  /*1d890*/  IMAD.MOV.U32 R2, RZ, RZ, R12 ;  /* 0x000000ffff027224 */ /* 0x000fe200078e000c */
[----:B------:R-:W-:Y:S01]  /*1d8a0*/  ULDC UR4, c[0x0][0x9dc] ;  /* 0x0002770000047ab9 */ /* 0x000fe20000000800 */
[----:B------:R-:W-:-:S05]  /*1d8b0*/  IMAD.IADD R20, R6, 0x1, -R11 ;  /* 0x0000000106147824 */ /* 0x000fca00078e0a0b */
[----:B------:R-:W2:Y:S01]  /*1d8c0*/  @P1 LDC R5, c[0x0][0x450] ;  /* 0x00011400ff051b82 */ /* 0x000ea20000000800 */
        /* <DEDUP_REMOVED lines=15> */
.L_x_5309:
[----:B------:R-:W-:-:S13]  /*1d9c0*/  ISETP.NE.AND P1, PT, R3, 0x1, PT ;  /* 0x000000010300780c */ /* 0x000fda0003f25270 */
[----:B------:R-:W1:Y:S02]  /*1d9d0*/  @P1 LDC.64 R4, c[0x0][0x9e8] ;  /* 0x00027a00ff041b82 */ /* 0x000e640000000a00 */
[----:B-1----:R-:W-:-:S05]  /*1d9e0*/  @P1 IMAD.HI.U32 R4, R2, R4, RZ ;  /* 0x0000000402041227 */ /* 0x002fca00078e00ff */
[----:B------:R-:W-:-:S07]  /*1d9f0*/  @P1 SHF.R.U32.HI R2, RZ, R5, R4 ;  /* 0x00000005ff021219 */ /* 0x000fce0000011604 */
.L_x_5310:
[----:B------:R-:W-:Y:S05]  /*1da00*/  BSYNC B0 ;  /* 0x0000000000007941 */ /* 0x000fea0003800000 */
.L_x_5308:
[----:B------:R-:W-:-:S05]  /*1da10*/  IMAD R2, R2, R3, RZ ;  /* 0x0000000302027224 */ /* 0x000fca00078e02ff */
[----:B------:R-:W-:-:S07]  /*1da20*/  VIMNMX R6, R6, R2, !PT ;  /* 0x0000000206067248 */ /* 0x000fce0007fe0100 */
.L_x_5307:
[----:B------:R-:W-:Y:S01]  /*1da30*/  VIADD R8, R8, 0x5f ;  /* 0x0000005f08087836 */ /* 0x000fe20000000000 */
[----:B------:R-:W-:Y:S01]  /*1da40*/  BSSY B0, `(.L_x_5311) ;  /* 0x0000168000007945 */ /* 0x000fe20003800000 */
[----:B------:R-:W-:Y:S01]  /*1da50*/  IMAD.HI R6, R6, 0x2aaaaaab, RZ ;  /* 0x2aaaaaab06067827 */ /* 0x000fe200078e02ff */
[----:B------:R-:W-:-:S03]  /*1da60*/  PLOP3.LUT P5, PT, PT, PT, PT, 0x80, 0x0 ;  /* 0x000000000000781c */ /* 0x000fc60003faf070 */
        /* <DEDUP_REMOVED lines=28> */
.L_x_5505:
[----:B--2---:R-:W-:Y:S02]  /*1dc30*/  ISETP.NE.AND P0, PT, R14, RZ, PT ;  /* 0x000000ff0e00720c */ /* 0x004fe40003f05270 */
[----:B------:R-:W-:-:S11]  /*1dc40*/  PLOP3.LUT P2, PT, PT, PT, PT, 0x8, 0x0 ;  /* 0x000000000000781c */ /* 0x000fd60003f4e170 */
[----:B------:R-:W-:Y:S05]  /*1dc50*/  @P0 BRA `(.L_x_5314) ;  /* 0x00000000000c0947 */ /* 0x000fea0003800000 */
[----:B------:R-:W-:-:S03]  /*1dc60*/  UMOV UR4, 0xffffffff ;  /* 0xffffffff00047882 */ /* 0x000fc60000000000 */
[----:B------:R-:W-:Y:S05]  /*1dc70*/  BRA.DIV UR4, `(.L_x_5315) ;  /* 0x0000007a04e87947 */ /* 0x000fea000b800000 */
[----:B------:R-:W-:-:S13]  /*1dc80*/  ELECT P2, URZ, PT ;  /* 0x00000000003f782f */ /* 0x000fda0003840000 */
.L_x_5314:
        /* <DEDUP_REMOVED lines=10> */
.L_x_5508:
[----:B------:R-:W-:Y:S05]  /*1dd30*/  BSYNC B1 ;  /* 0x0000000000017941 */ /* 0x000fea0003800000 */
.L_x_5316:
[----:B------:R-:W-:Y:S04]  /*1dd40*/  BSSY B1, `(.L_x_5318) ;  /* 0x000008f000017945 */ /* 0x000fe80003800000 */
[----:B------:R-:W-:Y:S05]  /*1dd50*/  @!P2 BRA `(.L_x_5319) ;  /* 0x000000080034a947 */ /* 0x000fea0003800000 */
[----:B------:R-:W2:Y:S04]  /*1dd60*/  LDL R6, [R1+0x2d0] ;  /* 0x0002d00001067983 */ /* 0x000ea80000100800 */
[----:B------:R-:W3:Y:S01]  /*1dd70*/  LDL R7, [R1+0x2ec] ;  /* 0x0002ec0001077983 */ /* 0x000ee20000100800 */
[----:B-1----:R-:W1:Y:S01]  /*1dd80*/  S2R R5, SR_TID.X ;  /* 0x0000000000057919 */ /* 0x002e620000002100 */
[----:B--2---:R-:W-:Y:S02]  /*1dd90*/  IMAD.MOV.U32 R8, RZ, RZ, R6 ;  /* 0x000000ffff087224 */ /* 0x004fe400078e0006 */
[----:B------:R-:W2:Y:S02]  /*1dda0*/  LDL R6, [R1+0x2f0] ;  /* 0x0002f00001067983 */ /* 0x000ea40000100800 */
[----:B---3--:R-:W-:Y:S01]  /*1ddb0*/  IMAD R7, R7, 0x8, R8 ;  /* 0x0000000807077824 */ /* 0x008fe200078e0208 */
[----:B-1----:R-:W-:Y:S01]  /*1ddc0*/  LOP3.LUT R5, R5, 0x7f, RZ, 0xc0, !PT ;  /* 0x0000007f05057812 */ /* 0x002fe200078ec0ff */
[----:B------:R-:W-:Y:S03]  /*1ddd0*/  BSSY B2, `(.L_x_5320) ;  /* 0x0000005000027945 */ /* 0x000fe60003800000 */
[----:B------:R-:W-:-:S02]  /*1dde0*/  ISETP.NE.AND P4, PT, R5, RZ, PT ;  /* 0x000000ff0500720c */ /* 0x000fc40003f85270 */
[----:B--2---:R-:W-:-:S04]  /*1ddf0*/  SHF.L.U32 R10, R6, 0x1f, RZ ;  /* 0x0000001f060a7819 */ /* 0x004fc800000006ff */
[----:B------:R-:W1:Y:S02]  /*1de00*/  SYNCS.PHASECHK.TRANS64.TRYWAIT P0, [R7+URZ+0x308a0], R10 ;  /* 0x0308a00a070075a7 */ /* 0x000e64000800017f */
[----:B-1----:R-:W-:Y:S05]  /*1de10*/  @!P0 BRA `(.L_x_5321) ;  /* 0x0000007800bc8947 */ /* 0x002fea0003800000 */
.L_x_5509:
[----:B------:R-:W-:Y:S05]  /*1de20*/  BSYNC B2 ;  /* 0x0000000000027941 */ /* 0x000fea0003800000 */
.L_x_5320:
        /* <DEDUP_REMOVED lines=8> */
.L_x_5323:
[----:B------:R-:W-:Y:S05]  /*1deb0*/  BSYNC B2 ;  /* 0x0000000000027941 */ /* 0x000fea0003800000 */
.L_x_5322:
[----:B------:R-:W3:Y:S04]  /*1dec0*/  LDL R6, [R1+0x2d0] ;  /* 0x0002d00001067983 */ /* 0x000ee80000100800 */
[----:B--2---:R-:W3:Y:S01]  /*1ded0*/  LDL R4, [R1+0x2ec] ;  /* 0x0002ec0001047983 */ /* 0x004ee20000100800 */
        /* <DEDUP_REMOVED lines=9> */
[----:B---3--:R-:W-:-:S02]  /*1df70*/  IMAD R6, R4, 0x9000, R6 ;  /* 0x0000900004067824 */ /* 0x008fc400078e0206 */
[----:B------:R-:W-:Y:S02]  /*1df80*/  VIADD R4, R7, 0x30890 ;  /* 0x0003089007047836 */ /* 0x000fe40000000000 */
[----:B------:R-:W-:-:S07]  /*1df90*/  VIADD R8, R6, 0x1e400 ;  /* 0x0001e40006087836 */ /* 0x000fce0000000000 */
.L_x_5324:
        /* <DEDUP_REMOVED lines=16> */
.L_x_5325:
        /* <DEDUP_REMOVED lines=16> */
.L_x_5326:
        /* <DEDUP_REMOVED lines=13> */
.L_x_5510:
[----:B------:R-:W-:Y:S05]  /*1e270*/  BSYNC B2 ;  /* 0x0000000000027941 */ /* 0x000fea0003800000 */
.L_x_5327:
[----:B------:R-:W-:Y:S01]  /*1e280*/  BSSY B2, `(.L_x_5329) ;  /* 0x000000a000027945 */ /* 0x000fe20003800000 */
[----:B-12---:R-:W-:Y:S02]  /*1e290*/  IMAD.MOV.U32 R10, RZ, RZ, 0x0 ;  /* 0x00000000ff0a7424 */ /* 0x006fe400078e00ff */
[----:B0-----:R-:W-:Y:S01]  /*1e2a0*/  IMAD.MOV.U32 R11, RZ, RZ, 0x12f00000 ;  /* 0x12f00000ff0b7424 */ /* 0x001fe200078e00ff */
[----:B------:R-:W-:Y:S06]  /*1e2b0*/  @P4 BRA `(.L_x_5330) ;  /* 0x0000000000184947 */ /* 0x000fec0003800000 */
[----:B------:R-:W2:Y:S02]  /*1e2c0*/  LDL R4, [R1+0x2d4] ;  /* 0x0002d40001047983 */ /* 0x000ea40000100800 */
[----:B--2---:R-:W-:Y:S01]  /*1e2d0*/  LOP3.LUT P0, RZ, R4, 0x1, RZ, 0xc0, !PT ;  /* 0x0000000104ff7812 */ /* 0x004fe2000780c0ff */
[----:B------:R-:W-:-:S04]  /*1e2e0*/  IMAD.MOV.U32 R4, RZ, RZ, 0x9000 ;  /* 0x00009000ff047424 */ /* 0x000fc800078e00ff */
[----:B------:R0:W-:Y:S08]  /*1e2f0*/  SYNCS.ARRIVE.TRANS64 RZ, [R7+URZ+0x308b0], R4 ;  /* 0x0308b00407ff79a7 */ /* 0x0001f0000800003f */
[----:B------:R-:W-:Y:S05]  /*1e300*/  @!P0 BRA `(.L_x_5330) ;  /* 0x0000000000048947 */ /* 0x000fea0003800000 */
[----:B------:R-:W-:Y:S01]  /*1e310*/  BPT.TRAP 0x1 ;  /* 0x000000040000795c */ /* 0x000fe20000300000 */
.L_x_5330:
[----:B------:R-:W-:Y:S05]  /*1e320*/  BSYNC B2 ;  /* 0x0000000000027941 */ /* 0x000fea0003800000 */
.L_x_5329:
[----:B------:R-:W-:Y:S01]  /*1e330*/  R2UR UR10, R14 ;  /* 0x000000000e0a72ca */ /* 0x000fe200000e0000 */
[----:B------:R-:W-:Y:S01]  /*1e340*/  UIADD3 UR4, UP0, UR36, 0x670, URZ ;  /* 0x0000067024047890 */ /* 0x000fe2000ff1e03f */
[----:B------:R-:W-:Y:S01]  /*1e350*/  R2UR UR6, R10 ;  /* 0x000000000a0672ca */ /* 0x000fe200000e0000 */
[----:B0-----:R-:W-:Y:S01]  /*1e360*/  VIADD R7, R7, 0x308b0 ;  /* 0x000308b007077836 */ /* 0x001fe20000000000 */
[----:B------:R-:W-:Y:S01]  /*1e370*/  R2UR UR7, R11 ;  /* 0x000000000b0772ca */ /* 0x000fe200000e0000 */
[----:B------:R-:W-:Y:S01]  /*1e380*/  VIADD R4, R6, 0x400 ;  /* 0x0000040006047836 */ /* 0x000fe20000000000 */
[----:B------:R-:W-:Y:S01]  /*1e390*/  PLOP3.LUT P0, PT, PT, PT, PT, 0x80, 0x0 ;  /* 0x000000000000781c */ /* 0x000fe20003f0f070 */
[----:B------:R-:W-:-:S12]  /*1e3a0*/  UIADD3.X UR5, URZ, UR37, URZ, UP0, !UPT ;  /* 0x000000253f057290 */ /* 0x000fd800087fe43f */
.L_x_5331:
        /* <DEDUP_REMOVED lines=15> */
.L_x_5332:
        /* <DEDUP_REMOVED lines=15> */
.L_x_5333:
        /* <DEDUP_REMOVED lines=10> */
.L_x_5319:
[----:B------:R-:W-:Y:S05]  /*1e630*/  BSYNC B1 ;  /* 0x0000000000017941 */ /* 0x000fea0003800000 */
.L_x_5318:
[----:B-1----:R-:W2:Y:S04]  /*1e640*/  LDL.LU R4, [R1+0x2ec] ;  /* 0x0002ec0001047983 */ /* 0x002ea80000300800 */
[----:B------:R-:W3:Y:S01]  /*1e650*/  LDL.LU R8, [R1+0x2f0] ;  /* 0x0002f00001087983 */ /* 0x000ee20000300800 */
[----:B------:R-:W-:Y:S01]  /*1e660*/  VIADD R9, R9, 0xfffffffe ;  /* 0xfffffffe09097836 */ /* 0x000fe20000000000 */
[----:B------:R-:W-:Y:S01]  /*1e670*/  PLOP3.LUT P5, PT, PT, PT, PT, 0x8, 0x0 ;  /* 0x000000000000781c */ /* 0x000fe20003fae170 */
[----:B--2---:R-:W-:-:S05]  /*1e680*/  VIADD R4, R4, 0x1 ;  /* 0x0000000104047836 */ /* 0x004fca0000000000 */
[----:B------:R-:W-:-:S04]  /*1e690*/  ISETP.NE.AND P0, PT, R4, 0x2, PT ;  /* 0x000000020400780c */ /* 0x000fc80003f05270 */
[----:B------:R-:W-:Y:S02]  /*1e6a0*/  SEL R5, RZ, 0x1, P0 ;  /* 0x00000001ff057807 */ /* 0x000fe40000000000 */
[----:B------:R-:W-:Y:S02]  /*1e6b0*/  SEL R4, R4, RZ, P0 ;  /* 0x000000ff04047207 */ /* 0x000fe40000000000 */
[----:B---3--:R-:W-:Y:S02]  /*1e6c0*/  LOP3.LUT R8, R8, R5, RZ, 0x3c, !PT ;  /* 0x0000000508087212 */ /* 0x008fe400078e3cff */
[----:B------:R-:W-:Y:S01]  /*1e6d0*/  ISETP.GE.AND P0, PT, R9, R3, PT ;  /* 0x000000030900720c */ /* 0x000fe20003f06270 */
[----:B------:R1:W-:Y:S04]  /*1e6e0*/  STL [R1+0x2ec], R4 ;  /* 0x0002ec0401007387 */ /* 0x0003e80000100800 */
[----:B------:R1:W-:Y:S08]  /*1e6f0*/  STL [R1+0x2f0], R8 ;  /* 0x0002f00801007387 */ /* 0x0003f00000100800 */
[----:B------:R-:W-:Y:S05]  /*1e700*/  @!P0 BRA `(.L_x_5312) ;  /* 0x00000008006c8947 */ /* 0x000fea0003800000 */
.L_x_5350:
[----:B------:R-:W-:Y:S05]  /*1e710*/  YIELD ;  /* 0x0000000000007946 */ /* 0x000fea0003800000 */
[----:B------:R-:W-:Y:S04]  /*1e720*/  BSSY B1, `(.L_x_5334) ;  /* 0x000008d000017945 */ /* 0x000fe80003800000 */
[----:B--2---:R-:W-:Y:S05]  /*1e730*/  @!P2 BRA `(.L_x_5335) ;  /* 0x00000008002ca947 */ /* 0x004fea0003800000 */
[----:B------:R-:W2:Y:S04]  /*1e740*/  LDL R7, [R1+0x2d0] ;  /* 0x0002d00001077983 */ /* 0x000ea80000100800 */
[----:B------:R-:W2:Y:S04]  /*1e750*/  LDL R6, [R1+0x2ec] ;  /* 0x0002ec0001067983 */ /* 0x000ea80000100800 */
[----:B------:R-:W3:Y:S01]  /*1e760*/  LDL R5, [R1+0x2f0] ;  /* 0x0002f00001057983 */ /* 0x000ee20000100800 */
[----:B-1----:R-:W1:Y:S01]  /*1e770*/  S2R R4, SR_TID.X ;  /* 0x0000000000047919 */ /* 0x002e620000002100 */
[----:B------:R-:W-:Y:S01]  /*1e780*/  BSSY B2, `(.L_x_5336) ;  /* 0x0000007000027945 */ /* 0x000fe20003800000 */
[----:B-1----:R-:W-:-:S04]  /*1e790*/  LOP3.LUT R4, R4, 0x7f, RZ, 0xc0, !PT ;  /* 0x0000007f04047812 */ /* 0x002fc800078ec0ff */
[----:B------:R-:W-:Y:S01]  /*1e7a0*/  ISETP.NE.AND P1, PT, R4, RZ, PT ;  /* 0x000000ff0400720c */ /* 0x000fe20003f25270 */
[----:B--2---:R-:W-:Y:S01]  /*1e7b0*/  IMAD R8, R6, 0x8, R7 ;  /* 0x0000000806087824 */ /* 0x004fe200078e0207 */
[----:B---3--:R-:W-:-:S04]  /*1e7c0*/  SHF.L.U32 R7, R5, 0x1f, RZ ;  /* 0x0000001f05077819 */ /* 0x008fc800000006ff */
[----:B------:R-:W1:Y:S02]  /*1e7d0*/  SYNCS.PHASECHK.TRANS64.TRYWAIT P0, [R8+URZ+0x308a0], R7 ;  /* 0x0308a007080075a7 */ /* 0x000e64000800017f */
[----:B-1----:R-:W-:Y:S05]  /*1e7e0*/  @!P0 BRA `(.L_x_5337) ;  /* 0x0000007000708947 */ /* 0x002fea0003800000 */
.L_x_5511:
[----:B------:R-:W-:Y:S05]  /*1e7f0*/  BSYNC B2 ;  /* 0x0000000000027941 */ /* 0x000fea0003800000 */
.L_x_5336:
        /* <DEDUP_REMOVED lines=8> */
.L_x_5339:
[----:B------:R-:W-:Y:S05]  /*1e880*/  BSYNC B2 ;  /* 0x0000000000027941 */ /* 0x000fea0003800000 */
.L_x_5338:
        /* <DEDUP_REMOVED lines=13> */
.L_x_5340:
        /* <DEDUP_REMOVED lines=16> */
.L_x_5341:
        /* <DEDUP_REMOVED lines=16> */
.L_x_5342:
        /* <DEDUP_REMOVED lines=13> */
.L_x_5512:
[----:B------:R-:W-:Y:S05]  /*1ec30*/  BSYNC B2 ;  /* 0x0000000000027941 */ /* 0x000fea0003800000 */
.L_x_5343:
        /* <DEDUP_REMOVED lines=10> */
.L_x_5346:
[----:B------:R-:W-:Y:S05]  /*1ece0*/  BSYNC B2 ;  /* 0x0000000000027941 */ /* 0x000fea0003800000 */
.L_x_5345:
        /* <DEDUP_REMOVED lines=8> */
.L_x_5347:
        /* <DEDUP_REMOVED lines=15> */
.L_x_5348:
        /* <DEDUP_REMOVED lines=15> */
.L_x_5349:
        /* <DEDUP_REMOVED lines=10> */
.L_x_5335:
[----:B------:R-:W-:Y:S05]  /*1eff0*/  BSYNC B1 ;  /* 0x0000000000017941 */ /* 0x000fea0003800000 */
.L_x_5334:
[----:B-1----:R-:W2:Y:S04]  /*1f000*/  LDL.LU R4, [R1+0x2ec] ;  /* 0x0002ec0001047983 */ /* 0x002ea80000300800 */
[----:B------:R-:W3:Y:S01]  /*1f010*/  LDL.LU R7, [R1+0x2f0] ;  /* 0x0002f00001077983 */ /* 0x000ee20000300800 */
[----:B--2---:R-:W-:-:S05]  /*1f020*/  VIADD R4, R4, 0x1 ;  /* 0x0000000104047836 */ /* 0x004fca0000000000 */
[----:B------:R-:W-:-:S04]  /*1f030*/  ISETP.NE.AND P0, PT, R4, 0x2, PT ;  /* 0x000000020400780c */ /* 0x000fc80003f05270 */
[----:B------:R-:W-:Y:S02]  /*1f040*/  SEL R5, RZ, 0x1, P0 ;  /* 0x00000001ff057807 */ /* 0x000fe40000000000 */
[----:B------:R-:W-:Y:S02]  /*1f050*/  SEL R4, R4, RZ, P0 ;  /* 0x000000ff04047207 */ /* 0x000fe40000000000 */
[----:B---3--:R-:W-:Y:S02]  /*1f060*/  LOP3.LUT R7, R7, R5, RZ, 0x3c, !PT ;  /* 0x0000000507077212 */ /* 0x008fe400078e3cff */
[C---:B------:R-:W-:Y:S01]  /*1f070*/  ISETP.GT.AND P0, PT, R9.reuse, R3, PT ;  /* 0x000000030900720c */ /* 0x040fe20003f04270 */
[----:B------:R2:W-:Y:S01]  /*1f080*/  STL [R1+0x2ec], R4 ;  /* 0x0002ec0401007387 */ /* 0x0005e20000100800 */
[----:B------:R-:W-:-:S03]  /*1f090*/  VIADD R9, R9, 0xffffffff ;  /* 0xffffffff09097836 */ /* 0x000fc60000000000 */
[----:B------:R2:W-:Y:S08]  /*1f0a0*/  STL [R1+0x2f0], R7 ;  /* 0x0002f00701007387 */ /* 0x0005f00000100800 */
[----:B------:R-:W-:Y:S05]  /*1f0b0*/  @P0 BRA `(.L_x_5350) ;  /* 0xfffffff400940947 */ /* 0x000fea000383ffff */
.L_x_5312:
[----:B------:R-:W-:Y:S05]  /*1f0c0*/  BSYNC B0 ;  /* 0x0000000000007941 */ /* 0x000fea0003800000 */
.L_x_5311:
[----:B--2---:R-:W2:Y:S01]  /*1f0d0*/  LDL R7, [R1+0x304] ;  /* 0x0003040001077983 */ /* 0x004ea20000100800 */
[----:B------:R-:W3:Y:S01]  /*1f0e0*/  LDC R0, c[0x0][0x448] ;  /* 0x00011200ff007b82 */ /* 0x000ee20000000800 */
[----:B------:R-:W-:Y:S07]  /*1f0f0*/  @!P5 WARPSYNC.ALL ;  /* 0x000000000000d948 */ /* 0x000fee0003800000 */
[----:B------:R-:W-:Y:S01]  /*1f100*/  @!P5 BAR.SYNC.DEFER_BLOCKING 0xc, 0x180 ;  /* 0x030600000000db1d */ /* 0x000fe20000010000 */
[----:B---3--:R-:W-:-:S13]  /*1f110*/  ISETP.NE.AND P0, PT, R0, 0x1, PT ;  /* 0x000000010000780c */ /* 0x008fda0003f05270 */
[----:B------:R-:W3:Y:S08]  /*1f120*/  @P0 LDC R0, c[0x0][0x44c] ;  /* 0x00011300ff000b82 */ /* 0x000ef00000000800 */
[----:B------:R-:W4:Y:S01]  /*1f130*/  @P0 LDC R3, c[0x0][0x450] ;  /* 0x00011400ff030b82 */ /* 0x000f220000000800 */
[----:B--2---:R-:W-:-:S04]  /*1f140*/  VIADD R2, R7, 0x7f ;  /* 0x0000007f07027836 */ /* 0x004fc80000000000 */
[----:B---3--:R-:W-:-:S05]  /*1f150*/  @P0 IMAD.HI.U32 R0, R2, R0, RZ ;  /* 0x0000000002000227 */ /* 0x008fca00078e00ff */
[----:B----4-:R-:W-:-:S05]  /*1f160*/  @P0 SHF.R.U32.HI R2, RZ, R3, R0 ;  /* 0x00000003ff020219 */ /* 0x010fca0000011600 */
[----:B------:R-:W-:Y:S02]  /*1f170*/  IMAD.IADD R0, R17, 0x1, R2 ;  /* 0x0000000111007824 */ /* 0x000fe400078e0202 */
[----:B------:R-:W2:Y:S02]  /*1f180*/  LDC.64 R2, c[0x0][0x9e0] ;  /* 0x00027800ff027b82 */ /* 0x000ea40000000a00 */
[----:B--2---:R-:W-:Y:S01]  /*1f190*/  ISETP.GE.AND P1, PT, R3, 0x1, PT ;  /* 0x000000010300780c */ /* 0x004fe20003f26270 */
[----:B------:R-:W-:-:S12]  /*1f1a0*/  IMAD.IADD R2, R0, 0x1, R2 ;  /* 0x0000000100027824 */ /* 0x000fd800078e0202 */
[----:B------:R-:W-:Y:S05]  /*1f1b0*/  @!P1 BRA `(.L_x_5351) ;  /* 0x0000000000489947 */ /* 0x000fea0003800000 */
[C---:B------:R-:W-:Y:S01]  /*1f1c0*/  ISETP.GT.AND P2, PT, R0.reuse, RZ, PT ;  /* 0x000000ff0000720c */ /* 0x040fe20003f44270 */
[----:B------:R-:W-:Y:S01]  /*1f1d0*/  BSSY B0, `(.L_x_5352) ;  /* 0x000000e000007945 */ /* 0x000fe20003800000 */
[----:B------:R-:W-:-:S11]  /*1f1e0*/  VIADD R6, R0, 0xffffffff ;  /* 0xffffffff00067836 */ /* 0x000fd60000000000 */
[----:B------:R-:W-:Y:S05]  /*1f1f0*/  @P2 BRA `(.L_x_5353) ;  /* 0x00000000001c2947 */ /* 0x000fea0003800000 */
[----:B------:R-:W-:Y:S01]  /*1f200*/  ISETP.NE.AND P2, PT, R3, 0x1, PT ;  /* 0x000000010300780c */ /* 0x000fe20003f45270 */
[----:B------:R-:W-:-:S12]  /*1f210*/  IMAD.MOV R0, RZ, RZ, -R0 ;  /* 0x000000ffff007224 */ /* 0x000fd800078e0a00 */
[----:B-1----:R-:W1:Y:S02]  /*1f220*/  @P2 LDC.64 R4, c[0x0][0x9e8] ;  /* 0x00027a00ff042b82 */ /* 0x002e640000000a00 */
[----:B-1----:R-:W-:-:S05]  /*1f230*/  @P2 IMAD.HI.U32 R4, R0, R4, RZ ;  /* 0x0000000400042227 */ /* 0x002fca00078e00ff */
[----:B------:R-:W-:-:S04]  /*1f240*/  @P2 SHF.R.U32.HI R0, RZ, R5, R4 ;  /* 0x00000005ff002219 */ /* 0x000fc80000011604 */
[----:B------:R-:W-:Y:S01]  /*1f250*/  LOP3.LUT R6, RZ, R0, RZ, 0x33, !PT ;  /* 0x00000000ff067212 */ /* 0x000fe200078e33ff */
[----:B------:R-:W-:Y:S06]  /*1f260*/  BRA `(.L_x_5354) ;  /* 0x0000000000107947 */ /* 0x000fec0003800000 */
.L_x_5353:
[----:B------:R-:W-:-:S13]  /*1f270*/  ISETP.NE.AND P2, PT, R3, 0x1, PT ;  /* 0x000000010300780c */ /* 0x000fda0003f45270 */
[----:B-1----:R-:W1:Y:S02]  /*1f280*/  @P2 LDC.64 R4, c[0x0][0x9e8] ;  /* 0x00027a00ff042b82 */ /* 0x002e640000000a00 */
[----:B-1----:R-:W-:-:S05]  /*1f290*/  @P2 IMAD.HI.U32 R4, R6, R4, RZ ;  /* 0x0000000406042227 */ /* 0x002fca00078e00ff */
[----:B------:R-:W-:-:S07]  /*1f2a0*/  @P2 SHF.R.U32.HI R6, RZ, R5, R4 ;  /* 0x00000005ff062219 */ /* 0x000fce0000011604 */
.L_x_5354:
[----:B------:R-:W-:Y:S05]  /*1f2b0*/  BSYNC B0 ;  /* 0x0000000000007941 */ /* 0x000fea0003800000 */
.L_x_5352:
[----:B------:R-:W-:-:S05]  /*1f2c0*/  IMAD R6, R6, R3, R3 ;  /* 0x0000000306067224 */ /* 0x000fca00078e0203 */
[----:B------:R-:W-:-:S07]  /*1f2d0*/  VIMNMX R2, R2, R6, PT ;  /* 0x0000000602027248 */ /* 0x000fce0003fe0100 */
.L_x_5351:
[----:B------:R-:W-:Y:S01]  /*1f2e0*/  VIADD R0, R2, 0x5f ;  /* 0x0000005f02007836 */ /* 0x000fe20000000000 */
[----:B-1----:R-:W1:Y:S01]  /*1f2f0*/  @P0 LDC R4, c[0x0][0x450] ;  /* 0x00011400ff040b82 */ /* 0x002e620000000800 */
[----:B------:R-:W-:Y:S02]  /*1f300*/  ULDC UR4, c[0x0][0x9dc] ;  /* 0x0002770000047ab9 */ /* 0x000fe40000000800 */
[----:B------:R-:W-:-:S05]  /*1f310*/  IMAD.HI R0, R0, 0x2aaaaaab, RZ ;  /* 0x2aaaaaab00007827 */ /* 0x000fca00078e02ff */
[----:B------:R-:W-:-:S04]  /*1f320*/  SHF.R.U32.HI R2, RZ, 0x1f, R0 ;  /* 0x0000001fff027819 */ /* 0x000fc80000011600 */
[----:B------:R-:W-:Y:S02]  /*1f330*/  LEA.HI.SX32 R2, R0, R2, 0x1c ;  /* 0x0000000200027211 */ /* 0x000fe400078fe2ff */
[----:B------:R-:W2:Y:S02]  /*1f340*/  @P0 LDC R0, c[0x0][0x44c] ;  /* 0x00011300ff000b82 */ /* 0x000ea40000000800 */
[----:B------:R-:W-:Y:S01]  /*1f350*/  VIMNMX R6, R21, R2, PT ;  /* 0x0000000215067248 */ /* 0x000fe20003fe0100 */
[----:B------:R-:W-:-:S04]  /*1f360*/  IMAD.MOV.U32 R2, RZ, RZ, R7 ;  /* 0x000000ffff027224 */ /* 0x000fc800078e0007 */
[----:B------:R3:W-:Y:S01]  /*1f370*/  STL [R1+0x308], R6 ;  /* 0x0003080601007387 */ /* 0x0007e20000100800 */
[----:B--2---:R-:W-:-:S05]  /*1f380*/  @P0 IMAD.HI.U32 R0, R7, R0, RZ ;  /* 0x0000000007000227 */ /* 0x004fca00078e00ff */
[----:B-1----:R-:W-:-:S05]  /*1f390*/  @P0 SHF.R.U32.HI R2, RZ, R4, R0 ;  /* 0x00000004ff020219 */ /* 0x002fca0000011600 */
[----:B------:R-:W-:-:S04]  /*1f3a0*/  IMAD.IADD R0, R20, 0x1, R2 ;  /* 0x0000000114007824 */ /* 0x000fc800078e0202 */
[----:B------:R-:W-:Y:S01]  /*1f3b0*/  VIADD R2, R0, -UR4 ;  /* 0x8000000400027c36 */ /* 0x000fe20008000000 */
[----:B---3--:R-:W-:Y:S06]  /*1f3c0*/  @!P1 BRA `(.L_x_5355) ;  /* 0x0000000000449947 */ /* 0x008fec0003800000 */
        /* <DEDUP_REMOVED lines=10> */
.L_x_5357:
[----:B------:R-:W-:-:S13]  /*1f470*/  ISETP.NE.AND P0, PT, R3, 0x1, PT ;  /* 0x000000010300780c */ /* 0x000fda0003f05270 */
[----:B------:R-:W1:Y:S02]  /*1f480*/  @P0 LDC.64 R4, c[0x0][0x9e8] ;  /* 0x00027a00ff040b82 */ /* 0x000e640000000a00 */
[----:B-1----:R-:W-:-:S05]  /*1f490*/  @P0 IMAD.HI.U32 R4, R0, R4, RZ ;  /* 0x0000000400040227 */ /* 0x002fca00078e00ff */
[----:B------:R-:W-:-:S07]  /*1f4a0*/  @P0 SHF.R.U32.HI R0, RZ, R5, R4 ;  /* 0x00000005ff000219 */ /* 0x000fce0000011604 */
.L_x_5358:
[----:B------:R-:W-:Y:S05]  /*1f4b0*/  BSYNC B0 ;  /* 0x0000000000007941 */ /* 0x000fea0003800000 */
.L_x_5356:
[----:B------:R-:W-:-:S05]  /*1f4c0*/  IMAD R0, R0, R3, RZ ;  /* 0x0000000300007224 */ /* 0x000fca00078e02ff */
[----:B------:R-:W-:-:S07]  /*1f4d0*/  VIMNMX R2, R2, R0, !PT ;  /* 0x0000000002027248 */ /* 0x000fce0007fe0100 */
.L_x_5355:
[----:B------:R-:W-:Y:S01]  /*1f4e0*/  IMAD.HI R2, R2, 0x2aaaaaab, RZ ;  /* 0x2aaaaaab02027827 */ /* 0x000fe200078e02ff */
[----:B------:R-:W-:Y:S04]  /*1f4f0*/  BSSY B7, `(.L_x_5359) ;  /* 0x0000472000077945 */ /* 0x000fe80003800000 */
[----:B------:R-:W-:-:S04]  /*1f500*/  SHF.R.U32.HI R0, RZ, 0x1f, R2 ;  /* 0x0000001fff007819 */ /* 0x000fc80000011602 */
[----:B------:R-:W-:-:S04]  /*1f510*/  LEA.HI.SX32 R0, R2, R0, 0x1c ;  /* 0x0000000002007211 */ /* 0x000fc800078fe2ff */
[----:B------:R-:W-:-:S04]  /*1f520*/  VIMNMX R3, RZ, R0, !PT ;  /* 0x00000000ff037248 */ /* 0x000fc80007fe0100 */
[----:B------:R-:W-:Y:S01]  /*1f530*/  ISETP.GT.AND P0, PT, R6, R3, PT ;  /* 0x000000030600720c */ /* 0x000fe20003f04270 */
        /* <DEDUP_REMOVED lines=20> */
.L_x_5360:
        /* <DEDUP_REMOVED lines=15> */
[----:B0-----:R-:W-:Y:S02]  /*1f770*/  IMAD.U32 R11, RZ, RZ, UR5 ;  /* 0x00000005ff0b7e24 */ /* 0x001fe4000f8e00ff */
[----:B------:R-:W-:Y:S02]  /*1f780*/  IMAD.MOV.U32 R8, RZ, RZ, 0x70 ;  /* 0x00000070ff087424 */ /* 0x000fe400078e00ff */
[----:B------:R-:W-:Y:S02]  /*1f790*/  IMAD.MOV.U32 R12, RZ, RZ, 0x1 ;  /* 0x00000001ff0c7424 */ /* 0x000fe400078e00ff */
[----:B------:R-:W-:-:S07]  /*1f7a0*/  IMAD.MOV.U32 R13, RZ, RZ, RZ ;  /* 0x000000ffff0d7224 */ /* 0x000fce00078e00ff */
[----:B------:R-:W-:-:S07]  /*1f7b0*/  LEPC R20, `(.L_x_5363) ;  /* 0x000000001014794e */ /* 0x000fce0000000000 */
[----:B-1----:R-:W-:Y:S05]  /*1f7c0*/  CALL.ABS.NOINC R2 ;  /* 0x0000000002007343 */ /* 0x002fea0003c00000 */
.L_x_5363:
[----:B------:R-:W-:Y:S05]  /*1f7d0*/  BSYNC B6 ;  /* 0x0000000000067941 */ /* 0x000fea0003800000 */
.L_x_5362:
        /* <DEDUP_REMOVED lines=14> */
[----:B0-----:R-:W-:Y:S02]  /*1f8c0*/  IMAD.U32 R11, RZ, RZ, UR5 ;  /* 0x00000005ff0b7e24 */ /* 0x001fe4000f8e00ff */
[----:B------:R-:W-:Y:S02]  /*1f8d0*/  IMAD.MOV.U32 R8, RZ, RZ, 0x70 ;  /* 0x00000070ff087424 */ /* 0x000fe400078e00ff */
[----:B------:R-:W-:Y:S02]  /*1f8e0*/  IMAD.MOV.U32 R12, RZ, RZ, 0x1 ;  /* 0x00000001ff0c7424 */ /* 0x000fe400078e00ff */
[----:B-1----:R-:W-:-:S07]  /*1f8f0*/  IMAD.MOV.U32 R13, RZ, RZ, RZ ;  /* 0x000000ffff0d7224 */ /* 0x002fce00078e00ff */
[----:B------:R-:W-:-:S07]  /*1f900*/  LEPC R20, `(.L_x_5366) ;  /* 0x000000001014794e */ /* 0x000fce0000000000 */
[----:B--2---:R-:W-:Y:S05]  /*1f910*/  CALL.ABS.NOINC R2 ;  /* 0x0000000002007343 */ /* 0x004fea0003c00000 */
.L_x_5366:
        /* <DEDUP_REMOVED lines=15> */
.L_x_5365:
[----:B------:R-:W-:Y:S05]  /*1fa10*/  BSYNC B6 ;  /* 0x0000000000067941 */ /* 0x000fea0003800000 */
.L_x_5364:
[----:B------:R-:W-:Y:S01]  /*1fa20*/  ULDC.64 UR4, c[0x0][0x9f8] ;  /* 0x00027e0000047ab9 */ /* 0x000fe20000000a00 */
[----:B------:R-:W2:Y:S01]  /*1fa30*/  LDL R17, [R1+0x308] ;  /* 0x0003080001117983 */ /* 0x000ea20000100800 */
[----:B------:R-:W-:Y:S01]  /*1fa40*/  ISETP.NE.U32.AND P0, PT, RZ, UR4, PT ;  /* 0x00000004ff007c0c */ /* 0x000fe2000bf05070 */
[----:B------:R-:W-:Y:S01]  /*1fa50*/  IMAD.MOV.U32 R7, RZ, RZ, R19 ;  /* 0x000000ffff077224 */ /* 0x000fe200078e0013 */
[----:B------:R-:W-:Y:S02]  /*1fa60*/  ULDC.64 UR6, c[0x0][0x208] ;  /* 0x0000820000067ab9 */ /* 0x000fe40000000a00 */
[----:B------:R-:W-:Y:S01]  /*1fa70*/  ISETP.NE.AND.EX P0, PT, RZ, UR5, PT, P0 ;  /* 0x00000005ff007c0c */ /* 0x000fe2000bf05300 */
[----:B------:R-:W-:-:S12]  /*1fa80*/  ULDC.64 UR4, c[0x0][0xa08] ;  /* 0x0002820000047ab9 */ /* 0x000fd80000000a00 */
[----:B------:R-:W1:Y:S02]  /*1fa90*/  @P0 LDC.64 R2, c[0x0][0x9f8] ;  /* 0x00027e00ff020b82 */ /* 0x000e640000000a00 */
[----:B-1----:R-:W-:-:S05]  /*1faa0*/  @P0 IMAD.WIDE R2, R19, 0x4, R2 ;  /* 0x0000000413020825 */ /* 0x002fca00078e0202 */
[----:B------:R1:W3:Y:S02]  /*1fab0*/  @P0 LDG.E R7, desc[UR6][R2.64] ;  /* 0x0000000602070981 */ /* 0x0002e4000c1e1900 */
[----:B-1----:R-:W1:Y:S02]  /*1fac0*/  LDC.64 R2, c[0x0][0x418] ;  /* 0x00010600ff027b82 */ /* 0x002e640000000a00 */
[----:B-1----:R-:W-:Y:S01]  /*1fad0*/  LOP3.LUT P0, RZ, R2, UR4, RZ, 0xfc, !PT ;  /* 0x0000000402ff7c12 */ /* 0x002fe2000f80fcff */
        /* <DEDUP_REMOVED lines=8> */
[----:B------:R-:W2:Y:S02]  /*1fb60*/  S2R R4, SR_TID.X ;  /* 0x0000000000047919 */ /* 0x000ea40000002100 */
[----:B--2---:R-:W-:-:S04]  /*1fb70*/  SHF.R.U32.HI R4, RZ, 0x5, R4 ;  /* 0x00000005ff047819 */ /* 0x004fc80000011604 */
[----:B------:R-:W-:-:S05]  /*1fb80*/  LOP3.LUT R4, R4, 0x3, RZ, 0xc0, !PT ;  /* 0x0000000304047812 */ /* 0x000fca00078ec0ff */
[----:B------:R2:W3:Y:S02]  /*1fb90*/  SHFL.IDX PT, R14, R4, RZ, 0x1f ;  /* 0x00001fff040e7589 */ /* 0x0004e400000e0000 */
.L_x_5515:
[----:B--2---:R-:W2:Y:S01]  /*1fba0*/  LDL.LU R4, [R1+0x2d4] ;  /* 0x0002d40001047983 */ /* 0x004ea20000300800 */
[----:B------:R-:W-:Y:S02]  /*1fbb0*/  PLOP3.LUT P1, PT, PT, PT, PT, 0x8, 0x0 ;  /* 0x000000000000781c */ /* 0x000fe40003f2e170 */
[----:B---3--:R-:W-:Y:S01]  /*1fbc0*/  ISETP.NE.AND P0, PT, R14, RZ, PT ;  /* 0x000000ff0e00720c */ /* 0x008fe20003f05270 */
[----:B------:R3:W-:Y:S01]  /*1fbd0*/  STL [R1+0x2dc], R0 ;  /* 0x0002dc0001007387 */ /* 0x0007e20000100800 */
[----:B--2---:R-:W-:-:S09]  /*1fbe0*/  LOP3.LUT R4, R4, 0xfffffffb, RZ, 0xc0, !PT ;  /* 0xfffffffb04047812 */ /* 0x004fd200078ec0ff */
[----:B------:R-:W-:-:S05]  /*1fbf0*/  @P1 LOP3.LUT R4, R4, 0x4, RZ, 0xfc, !PT ;  /* 0x0000000404041812 */ /* 0x000fca00078efcff */
[----:B------:R3:W-:Y:S01]  /*1fc00*/  STL [R1+0x2d4], R4 ;  /* 0x0002d40401007387 */ /* 0x0007e20000100800 */
[----:B------:R-:W-:Y:S05]  /*1fc10*/  @P0 BRA `(.L_x_5368) ;  /* 0x0000000400440947 */ /* 0x000fea0003800000 */
[----:B------:R-:W-:-:S03]  /*1fc20*/  UMOV UR4, 0xffffffff ;  /* 0xffffffff00047882 */ /* 0x000fc60000000000 */
[----:B------:R-:W-:Y:S05]  /*1fc30*/  BRA.DIV UR4, `(.L_x_5369) ;  /* 0x0000005e04b87947 */ /* 0x000fea000b800000 */
[----:B------:R-:W-:-:S13]  /*1fc40*/  ELECT P6, URZ, PT ;  /* 0x00000000003f782f */ /* 0x000fda00038c0000 */
.L_x_5518:
        /* <DEDUP_REMOVED lines=8> */
[----:B---3--:R-:W-:Y:S01]  /*1fcd0*/  IMAD.MOV.U32 R0, RZ, RZ, R9 ;  /* 0x000000ffff007224 */ /* 0x008fe200078e0009 */
[----:B--2---:R-:W-:-:S13]  /*1fce0*/  ISETP.NE.AND P0, PT, R6, 0x1, PT ;  /* 0x000000010600780c */ /* 0x004fda0003f05270 */
[----:B------:R-:W2:Y:S02]  /*1fcf0*/  @P0 LDC.64 R4, c[0x0][0x440] ;  /* 0x00011000ff040b82 */ /* 0x000ea40000000a00 */
[----:B--2---:R-:W-:-:S05]  /*1fd00*/  @P0 IMAD.HI.U32 R4, R9, R4, RZ ;  /* 0x0000000409040227 */ /* 0x004fca00078e00ff */
        /* <DEDUP_REMOVED lines=13> */
.L_x_5370:
[----:B-1----:R-:W4:Y:S04]  /*1fde0*/  LDL R7, [R1+0x2d0] ;  /* 0x0002d00001077983 */ /* 0x002f280000100800 */
[----:B---3--:R-:W4:Y:S04]  /*1fdf0*/  LDL R0, [R1+0x2d8] ;  /* 0x0002d80001007983 */ /* 0x008f280000100800 */
[----:B--2---:R-:W2:Y:S01]  /*1fe00*/  LDL R2, [R1+0x2e4] ;  /* 0x0002e40001027983 */ /* 0x004ea20000100800 */
[----:B----4-:R-:W-:Y:S01]  /*1fe10*/  IMAD R0, R0, 0x8, R7 ;  /* 0x0000000800007824 */ /* 0x010fe200078e0207 */
[----:B--2---:R-:W-:-:S04]  /*1fe20*/  SHF.L.U32 R2, R2, 0x1f, RZ ;  /* 0x0000001f02027819 */ /* 0x004fc800000006ff */
[----:B------:R-:W1:Y:S02]  /*1fe30*/  SYNCS.PHASECHK.TRANS64.TRYWAIT P0, [R0+URZ+0x30840], R2 ;  /* 0x03084002000075a7 */ /* 0x000e64000800017f */
[----:B-1----:R-:W-:Y:S05]  /*1fe40*/  @!P0 BRA `(.L_x_5371) ;  /* 0x0000005c00548947 */ /* 0x002fea0003800000 */
.L_x_5519:
[----:B------:R-:W2:Y:S02]  /*1fe50*/  S2R R3, SR_TID.X ;  /* 0x0000000000037919 */ /* 0x000ea40000002100 */
[----:B--2---:R-:W-:Y:S02]  /*1fe60*/  LOP3.LUT R4, R3, 0x7f, RZ, 0xc0, !PT ;  /* 0x0000007f03047812 */ /* 0x004fe400078ec0ff */
[----:B------:R2:W5:Y:S02]  /*1fe70*/  LDL R3, [R1+0x2d4] ;  /* 0x0002d40001037983 */ /* 0x0005640000100800 */
[----:B------:R-:W-:-:S13]  /*1fe80*/  ISETP.NE.AND P0, PT, R4, RZ, PT ;  /* 0x000000ff0400720c */ /* 0x000fda0003f05270 */
[----:B--2---:R-:W-:Y:S05]  /*1fe90*/  @P0 BRA `(.L_x_5372) ;  /* 0x0000000000140947 */ /* 0x004fea0003800000 */
[----:B-----5:R-:W-:Y:S01]  /*1fea0*/  LOP3.LUT P1, RZ, R3, 0x1, RZ, 0xc0, !PT ;  /* 0x0000000103ff7812 */ /* 0x020fe2000782c0ff */
[----:B-1----:R-:W-:-:S04]  /*1feb0*/  IMAD.MOV.U32 R2, RZ, RZ, 0x9000 ;  /* 0x00009000ff027424 */ /* 0x002fc800078e00ff */
[----:B------:R2:W-:Y:S08]  /*1fec0*/  SYNCS.ARRIVE.TRANS64 RZ, [R0+URZ+0x30830], R2 ;  /* 0x0308300200ff79a7 */ /* 0x0005f0000800003f */
[----:B------:R-:W-:Y:S05]  /*1fed0*/  @!P1 BRA `(.L_x_5372) ;  /* 0x0000000000049947 */ /* 0x000fea0003800000 */
[----:B------:R-:W-:Y:S01]  /*1fee0*/  BPT.TRAP 0x1 ;  /* 0x000000040000795c */ /* 0x000fe20000300000 */
.L_x_5372:
[----:B------:R-:W3:Y:S04]  /*1fef0*/  LDL R6, [R1+0x2d0] ;  /* 0x0002d00001067983 */ /* 0x000ee80000100800 */
[----:B------:R-:W3:Y:S04]  /*1ff00*/  LDL R5, [R1+0x2d8] ;  /* 0x0002d80001057983 */ /* 0x000ee80000100800 */
[----:B------:R-:W4:Y:S04]  /*1ff10*/  LDL R4, [R1+0x2dc] ;  /* 0x0002dc0001047983 */ /* 0x000f280000100800 */
[----:B-12---:R-:W2:Y:S01]  /*1ff20*/  LDL R2, [R1+0x2e8] ;  /* 0x0002e80001027983 */ /* 0x006ea20000100800 */
        /* <DEDUP_REMOVED lines=8> */
[----:B------:R-:W-:Y:S01]  /*1ffb0*/  LOP3.LUT R3, R3, 0xfffffffb, RZ, 0xc0, !PT ;  /* 0xfffffffb03037812 */ /* 0x000fe200078ec0ff */
[----:B------:R-:W-:-:S04]  /*1ffc0*/  UMOV UR17, 0x40 ;  /* 0x0000004000117882 */ /* 0x000fc80000000000 */
[----:B------:R-:W-:-:S06]  /*1ffd0*/  UIADD3 UR9, UR9, 0x30830, URZ ;  /* 0x0003083009097890 */ /* 0x000fcc000fffe03f */
[----:B------:R-:W-:-:S05]  /*1ffe0*/  @P0 LOP3.LUT R3, R3, 0x4, RZ, 0xfc, !PT ;  /* 0x0000000403030812 */ /* 0x000fca00078efcff */
[----:B------:R1:W-:Y:S01]  /*1fff0*/  STL [R1+0x2d4], R3 ;  /* 0x0002d40301007387 */ /* 0x0003e20000100800 */
[----:B---3--:R-:W-:Y:S01]  /*20000*/  IMAD R0, R5, 0x9000, R6 ;  /* 0x0000900005007824 */ /* 0x008fe200078e0206 */
[----:B----4-:R-:W-:-:S04]  /*20010*/  R2UR UR11, R4 ;  /* 0x00000000040b72ca */ /* 0x010fc800000e0000 */
[----:B------:R-:W-:Y:S02]  /*20020*/  R2UR UR8, R0 ;  /* 0x00000000000872ca */ /* 0x000fe400000e0000 */
[----:B--2---:R-:W-:-:S11]  /*20030*/  R2UR UR5, R2 ;  /* 0x00000000020572ca */ /* 0x004fd600000e0000 */
        /* <DEDUP_REMOVED lines=14> */
[----:B-1----:R-:W-:Y:S01]  /*20120*/  NOP ;  /* 0x0000000000007918 */ /* 0x002fe20000000000 */
.L_x_5368:
[----:B------:R-:W2:Y:S04]  /*20130*/  LDL.LU R3, [R1+0x310] ;  /* 0x0003100001037983 */ /* 0x000ea80000300800 */
[----:B---3--:R-:W3:Y:S01]  /*20140*/  LDL R4, [R1+0x2d0] ;  /* 0x0002d00001047983 */ /* 0x008ee20000100800 */
[----:B------:R-:W-:Y:S05]  /*20150*/  WARPSYNC.ALL ;  /* 0x0000000000007948 */ /* 0x000fea0003800000 */
[----:B------:R-:W-:Y:S01]  /*20160*/  ULDC.64 UR4, c[0x0][0x298] ;  /* 0x0000a60000047ab9 */ /* 0x000fe20000000a00 */
[----:B------:R-:W-:Y:S01]  /*20170*/  BSSY B6, `(.L_x_5373) ;  /* 0x000001c000067945 */ /* 0x000fe20003800000 */
[----:B------:R-:W-:Y:S01]  /*20180*/  BAR.SYNC.DEFER_BLOCKING 0x8, 0x180 ;  /* 0x0206000000007b1d */ /* 0x000fe20000010000 */
[----:B--2---:R-:W-:-:S05]  /*20190*/  SHF.R.S32.HI R0, RZ, 0x1f, R3 ;  /* 0x0000001fff007819 */ /* 0x004fca0000011403 */
[----:B------:R-:W-:Y:S02]  /*201a0*/  IMAD R2, R0, UR4, RZ ;  /* 0x0000000400027c24 */ /* 0x000fe4000f8e02ff */
[----:B---3--:R-:W-:Y:S02]  /*201b0*/  VIADD R0, R4, 0x12400 ;  /* 0x0001240004007836 */ /* 0x008fe40000000000 */
        /* <DEDUP_REMOVED lines=11> */
[----:B--2---:R-:W-:Y:S02]  /*20270*/  IMAD.U32 R4, RZ, RZ, UR4 ;  /* 0x00000004ff047e24 */ /* 0x004fe4000f8e00ff */
[----:B------:R-:W2:Y:S01]  /*20280*/  LDC.64 R2, c[0x4][R2] ;  /* 0x0100000002027b82 */ /* 0x000ea20000000a00 */
[----:B------:R-:W-:Y:S02]  /*20290*/  IMAD.U32 R5, RZ, RZ, UR5 ;  /* 0x00000005ff057e24 */ /* 0x000fe4000f8e00ff */
[----:B------:R-:W-:Y:S02]  /*202a0*/  IMAD.U32 R6, RZ, RZ, UR6 ;  /* 0x00000006ff067e24 */ /* 0x000fe4000f8e00ff */
[----:B-1----:R-:W-:-:S02]  /*202b0*/  IMAD.U32 R7, RZ, RZ, UR7 ;  /* 0x00000007ff077e24 */ /* 0x002fc4000f8e00ff */
[----:B------:R-:W-:Y:S02]  /*202c0*/  IMAD.U32 R10, RZ, RZ, UR8 ;  /* 0x00000008ff0a7e24 */ /* 0x000fe4000f8e00ff */
[----:B0-----:R-:W-:Y:S02]  /*202d0*/  IMAD.U32 R11, RZ, RZ, UR9 ;  /* 0x00000009ff0b7e24 */ /* 0x001fe4000f8e00ff */
[----:B------:R-:W-:Y:S02]  /*202e0*/  IMAD.MOV.U32 R8, RZ, RZ, 0x70 ;  /* 0x00000070ff087424 */ /* 0x000fe400078e00ff */
[----:B------:R-:W-:Y:S02]  /*202f0*/  IMAD.MOV.U32 R12, RZ, RZ, 0x1 ;  /* 0x00000001ff0c7424 */ /* 0x000fe400078e00ff */
[----:B------:R-:W-:-:S07]  /*20300*/  IMAD.MOV.U32 R13, RZ, RZ, RZ ;  /* 0x000000ffff0d7224 */ /* 0x000fce00078e00ff */
[----:B------:R-:W-:-:S07]  /*20310*/  LEPC R20, `(.L_x_5374) ;  /* 0x000000001014794e */ /* 0x000fce0000000000 */
[----:B--2---:R-:W-:Y:S05]  /*20320*/  CALL.ABS.NOINC R2 ;  /* 0x0000000002007343 */ /* 0x004fea0003c00000 */
.L_x_5374:
[----:B------:R-:W-:Y:S05]  /*20330*/  BSYNC B6 ;  /* 0x0000000000067941 */ /* 0x000fea0003800000 */
.L_x_5373:
[----:B--2---:R-:W2:Y:S01]  /*20340*/  LDL.LU R0, [R1+0x31c] ;  /* 0x00031c0001007983 */ /* 0x004ea20000300800 */
[----:B-1----:R-:W1:Y:S01]  /*20350*/  LDC R7, c[0x0][0x448] ;  /* 0x00011200ff077b82 */ /* 0x002e620000000800 */
[----:B------:R-:W-:Y:S02]  /*20360*/  ULDC.64 UR4, c[0x0][0x2d8] ;  /* 0x0000b60000047ab9 */ /* 0x000fe40000000a00 */
[----:B------:R-:W2:Y:S04]  /*20370*/  LDL.LU.64 R2, [R1+0x310] ;  /* 0x0003100001027983 */ /* 0x000ea80000300a00 */
[----:B0-----:R-:W3:Y:S01]  /*20380*/  LDL R11, [R1+0x304] ;  /* 0x00030400010b7983 */ /* 0x001ee20000100800 */
[----:B------:R-:W0:Y:S01]  /*20390*/  S2R R5, SR_TID.X ;  /* 0x0000000000057919 */ /* 0x000e220000002100 */
[----:B------:R-:W4:Y:S01]  /*203a0*/  S2R R6, SR_TID.X ;  /* 0x0000000000067919 */ /* 0x000f220000002100 */
[----:B0-----:R-:W-:-:S04]  /*203b0*/  LOP3.LUT R5, R5, 0x7f, RZ, 0xc0, !PT ;  /* 0x0000007f05057812 */ /* 0x001fc800078ec0ff */
[----:B------:R-:W-:Y:S01]  /*203c0*/  SHF.R.U32.HI R5, RZ, 0x3, R5 ;  /* 0x00000003ff057819 */ /* 0x000fe20000011605 */
[----:B----4-:R-:W-:-:S05]  /*203d0*/  IMAD.SHL.U32 R8, R6, 0x10, RZ ;  /* 0x0000001006087824 */ /* 0x010fca00078e00ff */
[----:B------:R-:W-:Y:S01]  /*203e0*/  LOP3.LUT R8, R5, 0x70, R8, 0xf8, !PT ;  /* 0x0000007005087812 */ /* 0x000fe200078ef808 */
[----:B------:R-:W0:Y:S02]  /*203f0*/  S2R R10, SR_TID.X ;  /* 0x00000000000a7919 */ /* 0x000e240000002100 */
[----:B0-----:R-:W-:-:S05]  /*20400*/  IMAD.SHL.U32 R9, R10, 0x8, RZ ;  /* 0x000000080a097824 */ /* 0x001fca00078e00ff */
[----:B------:R-:W-:-:S04]  /*20410*/  LOP3.LUT R9, R9, 0x38, RZ, 0xc0, !PT ;  /* 0x0000003809097812 */ /* 0x000fc800078ec0ff */
[C---:B------:R-:W-:Y:S02]  /*20420*/  LOP3.LUT R12, R9.reuse, 0x40, RZ, 0xfc, !PT ;  /* 0x00000040090c7812 */ /* 0x040fe400078efcff */
[----:B------:R-:W-:Y:S01]  /*20430*/  LOP3.LUT R9, R9, 0x80, RZ, 0xfc, !PT ;  /* 0x0000008009097812 */ /* 0x000fe200078efcff */
        /* <DEDUP_REMOVED lines=13> */
[----:B-1----:R-:W-:-:S13]  /*20510*/  ISETP.NE.AND P0, PT, R7, 0x1, PT ;  /* 0x000000010700780c */ /* 0x002fda0003f05270 */
        /* <DEDUP_REMOVED lines=24> */
[----:B------:R-:W-:Y:S02]  /*206a0*/  IMAD.SHL.U32 R8, R10, 0x8, RZ ;  /* 0x000000080a087824 */ /* 0x000fe400078e00ff */
[----:B------:R-:W-:Y:S01]  /*206b0*/  IMAD.IADD R3, R3, 0x1, R4 ;  /* 0x0000000103037824 */ /* 0x000fe200078e0204 */
[----:B------:R-:W-:Y:S01]  /*206c0*/  LEA R4, P0, R2, UR4, 0x1 ;  /* 0x0000000402047c11 */ /* 0x000fe2000f8008ff */
[----:B------:R-:W-:Y:S01]  /*206d0*/  ULDC UR4, c[0x0][0x2b8] ;  /* 0x0000ae0000047ab9 */ /* 0x000fe20000000800 */
[----:B------:R-:W-:Y:S02]  /*206e0*/  LOP3.LUT R8, R8, 0x38, RZ, 0xc0, !PT ;  /* 0x0000003808087812 */ /* 0x000fe400078ec0ff */
[----:B------:R-:W-:Y:S01]  /*206f0*/  LEA.HI.X R3, R2, UR5, R3, 0x1, P0 ;  /* 0x0000000502037c11 */ /* 0x000fe200080f0c03 */
[----:B------:R-:W-:Y:S01]  /*20700*/  UMOV UR5, 0xffffffff ;  /* 0xffffffff00057882 */ /* 0x000fe20000000000 */
[----:B------:R-:W-:-:S02]  /*20710*/  LOP3.LUT R10, R10, 0x7f, RZ, 0xc0, !PT ;  /* 0x0000007f0a0a7812 */ /* 0x000fc400078ec0ff */
[----:B------:R-:W-:Y:S02]  /*20720*/  ISETP.GE.AND P3, PT, R8, UR4, PT ;  /* 0x0000000408007c0c */ /* 0x000fe4000bf66270 */
[----:B------:R-:W-:Y:S02]  /*20730*/  ISETP.GE.AND P0, PT, R12, UR4, PT ;  /* 0x000000040c007c0c */ /* 0x000fe4000bf06270 */
[----:B------:R-:W-:Y:S02]  /*20740*/  ISETP.GE.AND P1, PT, R9, UR4, PT ;  /* 0x0000000409007c0c */ /* 0x000fe4000bf26270 */
[----:B------:R-:W-:Y:S01]  /*20750*/  SHF.R.U32.HI R10, RZ, 0x3, R10 ;  /* 0x00000003ff0a7819 */ /* 0x000fe2000001160a */
[----:B------:R-:W-:Y:S10]  /*20760*/  BRA.DIV UR5, `(.L_x_5375) ;  /* 0x0000005605207947 */ /* 0x000ff4000b800000 */
[----:B------:R-:W2:Y:S04]  /*20770*/  LDL.LU R6, [R1+0x30c] ;  /* 0x00030c0001067983 */ /* 0x000ea80000300800 */
[----:B------:R-:W3:Y:S04]  /*20780*/  LDL.LU R11, [R1+0x304] ;  /* 0x00030400010b7983 */ /* 0x000ee80000300800 */
[----:B------:R-:W4:Y:S01]  /*20790*/  LDL R9, [R1+0x2fc] ;  /* 0x0002fc0001097983 */ /* 0x000f220000100800 */
        /* <DEDUP_REMOVED lines=13> */
[----:B----4-:R-:W-:Y:S04]  /*20870*/  @!P2 LDGSTS.E.BYPASS.LTC128B.128 [R9+0x12400], desc[UR4][R6.64], !P3 ;  /* 0x124000000609afae */ /* 0x010fe8000d901d44 */
        /* <DEDUP_REMOVED lines=69> */
.L_x_5536:
        /* <DEDUP_REMOVED lines=13> */
[----:B------:R3:W-:Y:S02]  /*20da0*/  LDGSTS.E.BYPASS.LTC128B.128 [R4+0x1dc00], desc[UR4][R2.64+0x100], !P1 ;  /* 0x1dc0010002047fae */ /* 0x0007e4000c901d44 */
.L_x_5377:
[----:B------:R-:W-:Y:S05]  /*20db0*/  BSYNC B0 ;  /* 0x0000000000007941 */ /* 0x000fea0003800000 */
.L_x_5376:
[----:B------:R4:W5:Y:S01]  /*20dc0*/  LDL R8, [R1+0x2d0] ;  /* 0x0002d00001087983 */ /* 0x0009620000100800 */
[----:B------:R-:W-:Y:S01]  /*20dd0*/  PLOP3.LUT P0, PT, PT, PT, PT, 0x80, 0x0 ;  /* 0x000000000000781c */ /* 0x000fe20003f0f070 */
[----:B------:R-:W-:-:S12]  /*20de0*/  NOP ;  /* 0x0000000000007918 */ /* 0x000fd80000000000 */
.L_x_5378:
        /* <DEDUP_REMOVED lines=19> */
.L_x_5537:
[----:B------:R-:W-:Y:S05]  /*20f20*/  BSYNC B0 ;  /* 0x0000000000007941 */ /* 0x000fea0003800000 */
.L_x_5379:
[----:B------:R-:W2:Y:S04]  /*20f30*/  LDL R3, [R1+0x308] ;  /* 0x0003080001037983 */ /* 0x000ea80000100800 */
[----:B0-----:R-:W3:Y:S01]  /*20f40*/  LDL R2, [R1+0x300] ;  /* 0x0003000001027983 */ /* 0x001ee20000100800 */
[----:B------:R-:W-:Y:S01]  /*20f50*/  BSSY B0, `(.L_x_5381) ;  /* 0x000025b000007945 */ /* 0x000fe20003800000 */
[----:B--2---:R-:W-:-:S05]  /*20f60*/  VIADD R0, R3, 0xfffffffe ;  /* 0xfffffffe03007836 */ /* 0x004fca0000000000 */
[----:B---3--:R-:W-:-:S13]  /*20f70*/  ISETP.GE.AND P0, PT, R0, R2, PT ;  /* 0x000000020000720c */ /* 0x008fda0003f06270 */
        /* <DEDUP_REMOVED lines=9> */
[----:B-1----:R-:W2:Y:S04]  /*21010*/  LDL R5, [R1+0x2d4] ;  /* 0x0002d40001057983 */ /* 0x002ea80000100800 */
        /* <DEDUP_REMOVED lines=35> */
.L_x_5387:
[----:B------:R-:W2:Y:S01]  /*21250*/  LDL R2, [R1+0x2d0] ;  /* 0x0002d00001027983 */ /* 0x000ea20000100800 */
[----:B------:R-:W-:Y:S01]  /*21260*/  BSSY B3, `(.L_x_5388) ;  /* 0x0000005000037945 */ /* 0x000fe20003800000 */
[----:B--2---:R-:W-:Y:S01]  /*21270*/  IMAD R3, R7, 0x8, R2 ;  /* 0x0000000807037824 */ /* 0x004fe200078e0202 */
[----:B------:R-:W-:-:S04]  /*21280*/  SHF.L.U32 R2, R9, 0x1f, RZ ;  /* 0x0000001f09027819 */ /* 0x000fc800000006ff */
[----:B------:R-:W1:Y:S02]  /*21290*/  SYNCS.PHASECHK.TRANS64.TRYWAIT P0, [R3+URZ+0x30840], R2 ;  /* 0x03084002030075a7 */ /* 0x000e64000800017f */
[----:B-1----:R-:W-:Y:S05]  /*212a0*/  @!P0 BRA `(.L_x_5389) ;  /* 0x0000005400548947 */ /* 0x002fea0003800000 */
.L_x_5538:
[----:B------:R-:W-:Y:S05]  /*212b0*/  BSYNC B3 ;  /* 0x0000000000037941 */ /* 0x000fea0003800000 */
.L_x_5388:
        /* <DEDUP_REMOVED lines=11> */
.L_x_5391:
[----:B------:R-:W-:Y:S05]  /*21370*/  BSYNC B3 ;  /* 0x0000000000037941 */ /* 0x000fea0003800000 */
.L_x_5390:
        /* <DEDUP_REMOVED lines=13> */
.L_x_5392:
        /* <DEDUP_REMOVED lines=16> */
.L_x_5393:
        /* <DEDUP_REMOVED lines=16> */
.L_x_5394:
        /* <DEDUP_REMOVED lines=18> */
.L_x_5539:
[----:B------:R-:W-:Y:S05]  /*21770*/  BSYNC B3 ;  /* 0x0000000000037941 */ /* 0x000fea0003800000 */
.L_x_5395:
        /* <DEDUP_REMOVED lines=10> */
.L_x_5397:
[----:B------:R-:W2:Y:S01]  /*21820*/  LDL R3, [R1+0x2d4] ;  /* 0x0002d40001037983 */ /* 0x000ea20000100800 */
[----:B------:R-:W-:Y:S01]  /*21830*/  BSSY B3, `(.L_x_5398) ;  /* 0x0000004000037945 */ /* 0x000fe20003800000 */
[----:B--2---:R-:W-:-:S13]  /*21840*/  LOP3.LUT P0, RZ, R3, 0x8, RZ, 0xc0, !PT ;  /* 0x0000000803ff7812 */ /* 0x004fda000780c0ff */
[----:B------:R-:W-:Y:S05]  /*21850*/  @P0 BRA `(.L_x_5399) ;  /* 0x0000000000040947 */ /* 0x000fea0003800000 */
[----:B------:R-:W-:Y:S01]  /*21860*/  BPT.TRAP 0x1 ;  /* 0x000000040000795c */ /* 0x000fe20000300000 */
.L_x_5399:
[----:B------:R-:W-:Y:S05]  /*21870*/  BSYNC B3 ;  /* 0x0000000000037941 */ /* 0x000fea0003800000 */
.L_x_5398:
        /* <DEDUP_REMOVED lines=14> */
.L_x_5400:
        /* <DEDUP_REMOVED lines=15> */
.L_x_5401:
        /* <DEDUP_REMOVED lines=15> */
.L_x_5402:
        /* <DEDUP_REMOVED lines=12> */
.L_x_5386:
[----:B------:R-:W-:Y:S05]  /*21c00*/  BSYNC B1 ;  /* 0x0000000000017941 */ /* 0x000fea0003800000 */
.L_x_5385:
[----:B0-----:R-:W2:Y:S04]  /*21c10*/  LDL R0, [R1+0x308] ;  /* 0x0003080001007983 */ /* 0x001ea80000100800 */
[----:B------:R0:W-:Y:S04]  /*21c20*/  STL [R1+0x2d8], R7 ;  /* 0x0002d80701007387 */ /* 0x0001e80000100800 */
[----:B------:R0:W-:Y:S02]  /*21c30*/  STL [R1+0x2e4], R9 ;  /* 0x0002e40901007387 */ /* 0x0001e40000100800 */
[----:B0-2---:R-:W-:-:S07]  /*21c40*/  VIADD R0, R0, 0xfffffffd ;  /* 0xfffffffd00007836 */ /* 0x005fce0000000000 */
.L_x_5384:
[----:B------:R-:W-:Y:S05]  /*21c50*/  BSYNC B2 ;  /* 0x0000000000027941 */ /* 0x000fea0003800000 */
.L_x_5383:
[----:B------:R-:W2:Y:S01]  /*21c60*/  LDL.LU R2, [R1+0x308] ;  /* 0x0003080001027983 */ /* 0x000ea20000300800 */
[----:B------:R-:W-:Y:S01]  /*21c70*/  VIADD R8, R8, 0xfffffffe ;  /* 0xfffffffe08087836 */ /* 0x000fe20000000000 */
[----:B--2---:R-:W-:-:S04]  /*21c80*/  LOP3.LUT R2, RZ, R2, RZ, 0x33, !PT ;  /* 0x00000002ff027212 */ /* 0x004fc800078e33ff */
[----:B------:R-:W-:-:S13]  /*21c90*/  ISETP.NE.AND P0, PT, R8, R2, PT ;  /* 0x000000020800720c */ /* 0x000fda0003f05270 */
[----:B------:R-:W-:Y:S05]  /*21ca0*/  @!P0 BRA `(.L_x_5382) ;  /* 0x0000001800148947 */ /* 0x000fea0003800000 */
[----:B------:R-:W-:-:S07]  /*21cb0*/  IMAD.MOV.U32 R9, RZ, RZ, R17 ;  /* 0x000000ffff097224 */ /* 0x000fce00078e0011 */
.L_x_5439:
[----:B------:R-:W2:Y:S04]  /*21cc0*/  LDL R4, [R1+0x2d4] ;  /* 0x0002d40001047983 */ /* 0x000ea80000100800 */
[----:B------:R-:W3:Y:S04]  /*21cd0*/  LDL R3, [R1+0x2d8] ;  /* 0x0002d80001037983 */ /* 0x000ee80000100800 */
[----:B------:R-:W5:Y:S01]  /*21ce0*/  LDL R2, [R1+0x2e4] ;  /* 0x0002e40001027983 */ /* 0x000f620000100800 */
[----:B------:R-:W-:Y:S05]  /*21cf0*/  YIELD ;  /* 0x0000000000007946 */ /* 0x000fea0003800000 */
[----:B------:R-:W-:Y:S01]  /*21d00*/  BSSY B1, `(.L_x_5403) ;  /* 0x00000bc000017945 */ /* 0x000fe20003800000 */
[----:B--2---:R-:W-:Y:S01]  /*21d10*/  LOP3.LUT P1, RZ, R4, 0x4, RZ, 0xc0, !PT ;  /* 0x0000000404ff7812 */ /* 0x004fe2000782c0ff */
[----:B---3--:R-:W-:-:S05]  /*21d20*/  VIADD R4, R3, 0x1 ;  /* 0x0000000103047836 */ /* 0x008fca0000000000 */
[----:B------:R-:W-:-:S04]  /*21d30*/  ISETP.NE.AND P0, PT, R4, 0x2, PT ;  /* 0x000000020400780c */ /* 0x000fc80003f05270 */
[----:B-1----:R-:W-:Y:S02]  /*21d40*/  SEL R5, RZ, 0x1, P0 ;  /* 0x00000001ff057807 */ /* 0x002fe40000000000 */
[----:B------:R-:W-:Y:S02]  /*21d50*/  SEL R4, R4, RZ, P0 ;  /* 0x000000ff04047207 */ /* 0x000fe40000000000 */
[----:B-----5:R-:W-:Y:S01]  /*21d60*/  LOP3.LUT R5, R2, R5, RZ, 0x3c, !PT ;  /* 0x0000000502057212 */ /* 0x020fe200078e3cff */
[----:B0-----:R-:W-:Y:S06]  /*21d70*/  @!P1 BRA `(.L_x_5404) ;  /* 0x0000000800d09947 */ /* 0x001fec0003800000 */
        /* <DEDUP_REMOVED lines=25> */
.L_x_5405:
[----:B------:R-:W2:Y:S01]  /*21f10*/  LDL R2, [R1+0x2d0] ;  /* 0x0002d00001027983 */ /* 0x000ea20000100800 */
[----:B------:R-:W-:Y:S01]  /*21f20*/  BSSY B2, `(.L_x_5406) ;  /* 0x0000005000027945 */ /* 0x000fe20003800000 */
[----:B--2---:R-:W-:Y:S01]  /*21f30*/  IMAD R3, R4, 0x8, R2 ;  /* 0x0000000804037824 */ /* 0x004fe200078e0202 */
[----:B------:R-:W-:-:S04]  /*21f40*/  SHF.L.U32 R2, R5, 0x1f, RZ ;  /* 0x0000001f05027819 */ /* 0x000fc800000006ff */
[----:B------:R-:W1:Y:S02]  /*21f50*/  SYNCS.PHASECHK.TRANS64.TRYWAIT P0, [R3+URZ+0x30840], R2 ;  /* 0x03084002030075a7 */ /* 0x000e64000800017f */
[----:B-1----:R-:W-:Y:S05]  /*21f60*/  @!P0 BRA `(.L_x_5407) ;  /* 0x00000048004c8947 */ /* 0x002fea0003800000 */
.L_x_5540:
[----:B------:R-:W-:Y:S05]  /*21f70*/  BSYNC B2 ;  /* 0x0000000000027941 */ /* 0x000fea0003800000 */
.L_x_5406:
        /* <DEDUP_REMOVED lines=11> */
.L_x_5409:
[----:B------:R-:W-:Y:S05]  /*22030*/  BSYNC B2 ;  /* 0x0000000000027941 */ /* 0x000fea0003800000 */
.L_x_5408:
        /* <DEDUP_REMOVED lines=13> */
.L_x_5410:
        /* <DEDUP_REMOVED lines=16> */
.L_x_5411:
        /* <DEDUP_REMOVED lines=16> */
.L_x_5412:
        /* <DEDUP_REMOVED lines=18> */
.L_x_5541:
[----:B------:R-:W-:Y:S05]  /*22430*/  BSYNC B2 ;  /* 0x0000000000027941 */ /* 0x000fea0003800000 */
.L_x_5413:
        /* <DEDUP_REMOVED lines=10> */
.L_x_5415:
[----:B------:R-:W2:Y:S01]  /*224e0*/  LDL R3, [R1+0x2d4] ;  /* 0x0002d40001037983 */ /* 0x000ea20000100800 */
[----:B------:R-:W-:Y:S01]  /*224f0*/  BSSY B2, `(.L_x_5416) ;  /* 0x0000004000027945 */ /* 0x000fe20003800000 */
[----:B--2---:R-:W-:-:S13]  /*22500*/  LOP3.LUT P0, RZ, R3, 0x8, RZ, 0xc0, !PT ;  /* 0x0000000803ff7812 */ /* 0x004fda000780c0ff */
[----:B------:R-:W-:Y:S05]  /*22510*/  @P0 BRA `(.L_x_5417) ;  /* 0x0000000000040947 */ /* 0x000fea0003800000 */
[----:B------:R-:W-:Y:S01]  /*22520*/  BPT.TRAP 0x1 ;  /* 0x000000040000795c */ /* 0x000fe20000300000 */
.L_x_5417:
[----:B------:R-:W-:Y:S05]  /*22530*/  BSYNC B2 ;  /* 0x0000000000027941 */ /* 0x000fea0003800000 */
.L_x_5416:
        /* <DEDUP_REMOVED lines=14> */
.L_x_5418:
        /* <DEDUP_REMOVED lines=15> */
.L_x_5419:
        /* <DEDUP_REMOVED lines=15> */
.L_x_5420:
        /* <DEDUP_REMOVED lines=12> */
.L_x_5404:
[----:B------:R-:W-:Y:S05]  /*228c0*/  BSYNC B1 ;  /* 0x0000000000017941 */ /* 0x000fea0003800000 */
.L_x_5403:
[----:B------:R-:W2:Y:S01]  /*228d0*/  LDL R2, [R1+0x2d4] ;  /* 0x0002d40001027983 */ /* 0x000ea20000100800 */
[----:B------:R-:W-:Y:S01]  /*228e0*/  VIADD R3, R4, 0x1 ;  /* 0x0000000104037836 */ /* 0x000fe20000000000 */
[----:B------:R-:W-:Y:S01]  /*228f0*/  BSSY B1, `(.L_x_5421) ;  /* 0x00000bc000017945 */ /* 0x000fe20003800000 */
[----:B0-----:R-:W-:-:S03]  /*22900*/  VIADD R6, R0, 0xffffffff ;  /* 0xffffffff00067836 */ /* 0x001fc60000000000 */
[----:B------:R-:W-:-:S04]  /*22910*/  ISETP.NE.AND P0, PT, R3, 0x2, PT ;  /* 0x000000020300780c */ /* 0x000fc80003f05270 */
[----:B------:R-:W-:-:S05]  /*22920*/  SEL R11, R3, RZ, P0 ;  /* 0x000000ff030b7207 */ /* 0x000fca0000000000 */
[----:B------:R0:W-:Y:S01]  /*22930*/  STL [R1+0x2d8], R11 ;  /* 0x0002d80b01007387 */ /* 0x0001e20000100800 */
[----:B--2---:R-:W-:Y:S02]  /*22940*/  LOP3.LUT P1, RZ, R2, 0x4, RZ, 0xc0, !PT ;  /* 0x0000000402ff7812 */ /* 0x004fe4000782c0ff */
[----:B------:R-:W-:-:S04]  /*22950*/  SEL R2, RZ, 0x1, P0 ;  /* 0x00000001ff027807 */ /* 0x000fc80000000000 */
[----:B------:R-:W-:-:S05]  /*22960*/  LOP3.LUT R10, R5, R2, RZ, 0x3c, !PT ;  /* 0x00000002050a7212 */ /* 0x000fca00078e3cff */
[----:B------:R0:W-:Y:S02]  /*22970*/  STL [R1+0x2e4], R10 ;  /* 0x0002e40a01007387 */ /* 0x0001e40000100800 */
        /* <DEDUP_REMOVED lines=26> */
.L_x_5423:
[----:B------:R-:W2:Y:S01]  /*22b20*/  LDL R2, [R1+0x2d0] ;  /* 0x0002d00001027983 */ /* 0x000ea20000100800 */
[----:B------:R-:W-:Y:S01]  /*22b30*/  BSSY B2, `(.L_x_5424) ;  /* 0x0000005000027945 */ /* 0x000fe20003800000 */
[----:B--2---:R-:W-:Y:S01]  /*22b40*/  IMAD R3, R11, 0x8, R2 ;  /* 0x000000080b037824 */ /* 0x004fe200078e0202 */
[----:B------:R-:W-:-:S04]  /*22b50*/  SHF.L.U32 R2, R10, 0x1f, RZ ;  /* 0x0000001f0a027819 */ /* 0x000fc800000006ff */
[----:B------:R-:W2:Y:S02]  /*22b60*/  SYNCS.PHASECHK.TRANS64.TRYWAIT P0, [R3+URZ+0x30840], R2 ;  /* 0x03084002030075a7 */ /* 0x000ea4000800017f */
[----:B--2---:R-:W-:Y:S05]  /*22b70*/  @!P0 BRA `(.L_x_5425) ;  /* 0x0000003c00708947 */ /* 0x004fea0003800000 */
.L_x_5542:
[----:B------:R-:W-:Y:S05]  /*22b80*/  BSYNC B2 ;  /* 0x0000000000027941 */ /* 0x000fea0003800000 */
.L_x_5424:
        /* <DEDUP_REMOVED lines=11> */
.L_x_5427:
[----:B------:R-:W-:Y:S05]  /*22c40*/  BSYNC B2 ;  /* 0x0000000000027941 */ /* 0x000fea0003800000 */
.L_x_5426:
[----:B0-----:R-:W3:Y:S04]  /*22c50*/  LDL R10, [R1+0x2d0] ;  /* 0x0002d000010a7983 */ /* 0x001ee80000100800 */
        /* <DEDUP_REMOVED lines=13> */
.L_x_5428:
        /* <DEDUP_REMOVED lines=16> */
.L_x_5429:
        /* <DEDUP_REMOVED lines=16> */
.L_x_5430:
        /* <DEDUP_REMOVED lines=16> */
.L_x_5543:
[----:B------:R-:W-:Y:S05]  /*23030*/  BSYNC B2 ;  /* 0x0000000000027941 */ /* 0x000fea0003800000 */
.L_x_5431:
[----:B------:R-:W1:Y:S01]  /*23040*/  S2R R3, SR_TID.X ;  /* 0x0000000000037919 */ /* 0x000e620000002100 */
[----:B------:R-:W-:-:S04]  /*23050*/  UPRMT UR4, UR38, 0x9910, URZ ;  /* 0x0000991026047896 */ /* 0x000fc8000800003f */
[----:B------:R-:W-:Y:S01]  /*23060*/  UISETP.NE.AND UP0, UPT, UR4, 0x2, UPT ;  /* 0x000000020400788c */ /* 0x000fe2000bf05270 */
[----:B-1----:R-:W-:-:S04]  /*23070*/  LOP3.LUT R3, R3, 0x7f, RZ, 0xc0, !PT ;  /* 0x0000007f03037812 */ /* 0x002fc800078ec0ff */
[----:B------:R-:W-:-:S13]  /*23080*/  ISETP.NE.AND P0, PT, R3, RZ, PT ;  /* 0x000000ff0300720c */ /* 0x000fda0003f05270 */
[----:B------:R-:W-:-:S04]  /*23090*/  @!P0 IMAD.MOV.U32 R3, RZ, RZ, 0x9000 ;  /* 0x00009000ff038424 */ /* 0x000fc800078e00ff */
[----:B------:R1:W-:Y:S01]  /*230a0*/  @!P0 SYNCS.ARRIVE.TRANS64 RZ, [R2+URZ+0x30850], R3 ;  /* 0x0308500302ff89a7 */ /* 0x0003e2000800003f */
[----:B------:R-:W-:-:S13]  /*230b0*/  PLOP3.LUT P0, PT, PT, PT, UP0, 0x80, 0x0 ;  /* 0x000000000000781c */ /* 0x000fda0003f0f008 */
[----:B-1----:R-:W-:Y:S05]  /*230c0*/  @P0 BRA `(.L_x_5433) ;  /* 0x0000000000040947 */ /* 0x002fea0003800000 */
[----:B------:R-:W-:Y:S01]  /*230d0*/  BPT.TRAP 0x1 ;  /* 0x000000040000795c */ /* 0x000fe20000300000 */
.L_x_5433:
[----:B------:R-:W2:Y:S01]  /*230e0*/  LDL R3, [R1+0x2d4] ;  /* 0x0002d40001037983 */ /* 0x000ea20000100800 */
[----:B------:R-:W-:Y:S01]  /*230f0*/  BSSY B2, `(.L_x_5434) ;  /* 0x0000004000027945 */ /* 0x000fe20003800000 */
[----:B--2---:R-:W-:-:S13]  /*23100*/  LOP3.LUT P0, RZ, R3, 0x8, RZ, 0xc0, !PT ;  /* 0x0000000803ff7812 */ /* 0x004fda000780c0ff */
[----:B------:R-:W-:Y:S05]  /*23110*/  @P0 BRA `(.L_x_5435) ;  /* 0x0000000000040947 */ /* 0x000fea0003800000 */
[----:B------:R-:W-:Y:S01]  /*23120*/  BPT.TRAP 0x1 ;  /* 0x000000040000795c */ /* 0x000fe20000300000 */
.L_x_5435:
[----:B------:R-:W-:Y:S05]  /*23130*/  BSYNC B2 ;  /* 0x0000000000027941 */ /* 0x000fea0003800000 */
.L_x_5434:
        /* <DEDUP_REMOVED lines=13> */
.L_x_5436:
        /* <DEDUP_REMOVED lines=15> */
.L_x_5437:
        /* <DEDUP_REMOVED lines=15> */
.L_x_5438:
        /* <DEDUP_REMOVED lines=12> */
.L_x_5422:
[----:B------:R-:W-:Y:S05]  /*234b0*/  BSYNC B1 ;  /* 0x0000000000017941 */ /* 0x000fea0003800000 */
.L_x_5421:
[----:B------:R-:W2:Y:S01]  /*234c0*/  LDL R2, [R1+0x300] ;  /* 0x0003000001027983 */ /* 0x000ea20000100800 */
[----:B------:R-:W-:Y:S01]  /*234d0*/  VIADD R0, R0, 0xfffffffe ;  /* 0xfffffffe00007836 */ /* 0x000fe20000000000 */
[----:B--2---:R-:W-:-:S13]  /*234e0*/  ISETP.GT.AND P0, PT, R6, R2, PT ;  /* 0x000000020600720c */ /* 0x004fda0003f04270 */
[----:B------:R-:W-:Y:S05]  /*234f0*/  @P0 BRA `(.L_x_5439) ;  /* 0xffffffe400f00947 */ /* 0x000fea000383ffff */
.L_x_5382:
[----:B------:R-:W-:Y:S05]  /*23500*/  BSYNC B0 ;  /* 0x0000000000007941 */ /* 0x000fea0003800000 */
.L_x_5381:
[----:B------:R-:W2:Y:S01]  /*23510*/  S2R R2, SR_TID.X ;  /* 0x0000000000027919 */ /* 0x000ea20000002100 */
[----:B------:R-:W-:Y:S01]  /*23520*/  BSSY B0, `(.L_x_5440) ;  /* 0x0000011000007945 */ /* 0x000fe20003800000 */
[----:B--2---:R-:W-:-:S04]  /*23530*/  LOP3.LUT R2, R2, 0x7f, RZ, 0xc0, !PT ;  /* 0x0000007f02027812 */ /* 0x004fc800078ec0ff */
[----:B------:R-:W-:-:S13]  /*23540*/  ISETP.NE.AND P0, PT, R2, RZ, PT ;  /* 0x000000ff0200720c */ /* 0x000fda0003f05270 */
[----:B------:R-:W-:Y:S05]  /*23550*/  @P0 BRA `(.L_x_5441) ;  /* 0x0000000000340947 */ /* 0x000fea0003800000 */
[----:B------:R-:W2:Y:S01]  /*23560*/  S2R R2, SR_LANEID ;  /* 0x0000000000027919 */ /* 0x000ea20000000000 */
[----:B------:R-:W-:Y:S01]  /*23570*/  VOTEU.ANY UR4, UPT, PT ;  /* 0x0000000000047886 */ /* 0x000fe200038e0100 */
[----:B-1----:R-:W1:Y:S01]  /*23580*/  LDC.64 R4, c[0x0][0xc60] ;  /* 0x00031800ff047b82 */ /* 0x002e620000000a00 */
[----:B------:R-:W2:Y:S01]  /*23590*/  FLO.U32 R0, UR4 ;  /* 0x0000000400007d00 */ /* 0x000ea200080e0000 */
[----:B------:R-:W-:Y:S01]  /*235a0*/  ULDC.64 UR6, c[0x0][0x208] ;  /* 0x0000820000067ab9 */ /* 0x000fe20000000a00 */
[----:B--2---:R-:W-:-:S06]  /*235b0*/  ISETP.EQ.U32.AND P0, PT, R0, R2, PT ;  /* 0x000000020000720c */ /* 0x004fcc0003f02070 */
[----:B------:R-:W1:Y:S07]  /*235c0*/  POPC R2, UR4 ;  /* 0x0000000400027d09 */ /* 0x000e6e0008000000 */
[----:B-1----:R-:W2:Y:S04]  /*235d0*/  @P0 ATOMG.E.ADD.STRONG.GPU PT, R2, desc[UR6][R4.64], R2 ;  /* 0x00000002040209a8 */ /* 0x002ea800081ee1c6 */
[----:B--2---:R1:W2:Y:S02]  /*235e0*/  SHFL.IDX PT, R2, R2, R0, 0x1f ;  /* 0x00001f0002027589 */ /* 0x0042a400000e0000 */
[----:B-1----:R-:W1:Y:S02]  /*235f0*/  S2R R0, SR_LTMASK ;  /* 0x0000000000007919 */ /* 0x002e640000003900 */
[----:B-1----:R-:W-:-:S06]  /*23600*/  LOP3.LUT R0, R0, UR4, RZ, 0xc0, !PT ;  /* 0x0000000400007c12 */ /* 0x002fcc000f8ec0ff */
[----:B------:R-:W2:Y:S02]  /*23610*/  POPC R0, R0 ;  /* 0x0000000000007309 */ /* 0x000ea40000000000 */
[----:B--2---:R-:W-:-:S07]  /*23620*/  IADD3 R16, R2, UR39, R0 ;  /* 0x0000002702107c10 */ /* 0x004fce000fffe000 */
.L_x_5441:
[----:B------:R-:W-:Y:S05]  /*23630*/  BSYNC B0 ;  /* 0x0000000000007941 */ /* 0x000fea0003800000 */
.L_x_5440:
        /* <DEDUP_REMOVED lines=10> */
[----:B------:R-:W2:Y:S02]  /*236e0*/  SYNCS.PHASECHK.TRANS64.TRYWAIT P0, [R0+URZ+0x30860], R2 ;  /* 0x03086002000075a7 */ /* 0x000ea4000800017f */
[----:B--2---:R-:W-:Y:S05]  /*236f0*/  @!P0 BRA `(.L_x_5445) ;  /* 0x0000003000b88947 */ /* 0x004fea0003800000 */
.L_x_5544:
[----:B------:R-:W-:Y:S05]  /*23700*/  BSYNC B1 ;  /* 0x0000000000017941 */ /* 0x000fea0003800000 */
.L_x_5444:
[----:B------:R-:W3:Y:S01]  /*23710*/  S2R R3, SR_TID.X ;  /* 0x0000000000037919 */ /* 0x000ee20000002100 */
[----:B------:R-:W-:-:S04]  /*23720*/  UPRMT UR4, UR38, 0x9910, URZ ;  /* 0x0000991026047896 */ /* 0x000fc8000800003f */
[----:B------:R-:W-:Y:S01]  /*23730*/  UISETP.NE.AND UP0, UPT, UR4, 0x2, UPT ;  /* 0x000000020400788c */ /* 0x000fe2000bf05270 */
[----:B---3--:R-:W-:-:S04]  /*23740*/  LOP3.LUT R3, R3, 0x7f, RZ, 0xc0, !PT ;  /* 0x0000007f03037812 */ /* 0x008fc800078ec0ff */
[----:B------:R-:W-:-:S13]  /*23750*/  ISETP.NE.AND P0, PT, R3, RZ, PT ;  /* 0x000000ff0300720c */ /* 0x000fda0003f05270 */
[----:B--2---:R-:W-:-:S04]  /*23760*/  @!P0 IMAD.MOV.U32 R2, RZ, RZ, 0x9000 ;  /* 0x00009000ff028424 */ /* 0x004fc800078e00ff */
[----:B------:R2:W-:Y:S01]  /*23770*/  @!P0 SYNCS.ARRIVE.TRANS64 RZ, [R0+URZ+0x30850], R2 ;  /* 0x0308500200ff89a7 */ /* 0x0005e2000800003f */
[----:B------:R-:W-:-:S13]  /*23780*/  PLOP3.LUT P0, PT, PT, PT, UP0, 0x80, 0x0 ;  /* 0x000000000000781c */ /* 0x000fda0003f0f008 */
[----:B--2---:R-:W-:Y:S05]  /*23790*/  @P0 BRA `(.L_x_5446) ;  /* 0x0000000000040947 */ /* 0x004fea0003800000 */
[----:B------:R-:W-:Y:S01]  /*237a0*/  BPT.TRAP 0x1 ;  /* 0x000000040000795c */ /* 0x000fe20000300000 */
.L_x_5446:
[----:B------:R-:W2:Y:S01]  /*237b0*/  LDL R2, [R1+0x2d4] ;  /* 0x0002d40001027983 */ /* 0x000ea20000100800 */
[----:B------:R-:W-:Y:S01]  /*237c0*/  BSSY B1, `(.L_x_5447) ;  /* 0x0000004000017945 */ /* 0x000fe20003800000 */
[----:B--2---:R-:W-:-:S13]  /*237d0*/  LOP3.LUT P0, RZ, R2, 0x8, RZ, 0xc0, !PT ;  /* 0x0000000802ff7812 */ /* 0x004fda000780c0ff */
[----:B------:R-:W-:Y:S05]  /*237e0*/  @P0 BRA `(.L_x_5448) ;  /* 0x0000000000040947 */ /* 0x000fea0003800000 */
[----:B------:R-:W-:Y:S01]  /*237f0*/  BPT.TRAP 0x1 ;  /* 0x000000040000795c */ /* 0x000fe20000300000 */
.L_x_5448:
[----:B------:R-:W-:Y:S05]  /*23800*/  BSYNC B1 ;  /* 0x0000000000017941 */ /* 0x000fea0003800000 */
.L_x_5447:
[----:B------:R-:W2:Y:S04]  /*23810*/  LDL R4, [R1+0x2d0] ;  /* 0x0002d00001047983 */ /* 0x000ea80000100800 */
[----:B------:R-:W2:Y:S04]  /*23820*/  LDL R2, [R1+0x2d8] ;  /* 0x0002d80001027983 */ /* 0x000ea80000100800 */
[----:B-1----:R-:W3:Y:S04]  /*23830*/  LDL.LU R5, [R1+0x2e8] ;  /* 0x0002e80001057983 */ /* 0x002ee80000300800 */
[----:B------:R-:W3:Y:S01]  /*23840*/  LDL.LU R3, [R1+0x2dc] ;  /* 0x0002dc0001037983 */ /* 0x000ee20000300800 */
[----:B------:R-:W-:Y:S01]  /*23850*/  UIADD3 UR4, UP0, UR36, 0x470, URZ ;  /* 0x0000047024047890 */ /* 0x000fe2000ff1e03f */
[----:B------:R-:W-:Y:S01]  /*23860*/  PLOP3.LUT P0, PT, PT, PT, PT, 0x80, 0x0 ;  /* 0x000000000000781c */ /* 0x000fe20003f0f070 */
[----:B------:R-:W-:Y:S01]  /*23870*/  VIADD R0, R0, 0x30850 ;  /* 0x0003085000007836 */ /* 0x000fe20000000000 */
[----:B------:R-:W-:Y:S01]  /*23880*/  UMOV UR6, 0x0 ;  /* 0x0000000000067882 */ /* 0x000fe20000000000 */
[----:B------:R-:W-:Y:S01]  /*23890*/  UIADD3.X UR5, URZ, UR37, URZ, UP0, !UPT ;  /* 0x000000253f057290 */ /* 0x000fe200087fe43f */
[----:B------:R-:W-:Y:S01]  /*238a0*/  UMOV UR7, 0x14f00000 ;  /* 0x14f0000000077882 */ /* 0x000fe20000000000 */
[----:B------:R-:W-:Y:S01]  /*238b0*/  UMOV UR10, URZ ;  /* 0x0000003f000a7c82 */ /* 0x000fe20008000000 */
[----:B--2---:R-:W-:-:S04]  /*238c0*/  IMAD R2, R2, 0x9000, R4 ;  /* 0x0000900002027824 */ /* 0x004fc800078e0204 */
[----:B------:R-:W-:Y:S02]  /*238d0*/  VIADD R4, R2, 0x400 ;  /* 0x0000040002047836 */ /* 0x000fe40000000000 */
[----:B---3--:R-:W-:-:S07]  /*238e0*/  IMAD R3, R3, 0x60, R5 ;  /* 0x0000006003037824 */ /* 0x008fce00078e0205 */
.L_x_5449:
        /* <DEDUP_REMOVED lines=10> */
[----:B------:R-:W-:Y:S01]  /*23990*/  PLOP3.LUT P0, PT, PT, PT, PT, 0x80, 0x0 ;  /* 0x000000000000781c */ /* 0x000fe20003f0f070 */
[----:B------:R-:W-:Y:S01]  /*239a0*/  VIADD R4, R2, 0x3400 ;  /* 0x0000340002047836 */ /* 0x000fe20000000000 */
[----:B------:R-:W-:Y:S01]  /*239b0*/  UMOV UR6, 0x0 ;  /* 0x0000000000067882 */ /* 0x000fe20000000000 */
[----:B------:R-:W-:Y:S01]  /*239c0*/  UMOV UR7, 0x14f00000 ;  /* 0x14f0000000077882 */ /* 0x000fe20000000000 */
[----:B------:R-:W-:-:S09]  /*239d0*/  UMOV UR10, 0x40 ;  /* 0x00000040000a7882 */ /* 0x000fd20000000000 */
.L_x_5450:
        /* <DEDUP_REMOVED lines=15> */
.L_x_5451:
        /* <DEDUP_REMOVED lines=10> */
.L_x_5443:
[----:B------:R-:W-:Y:S05]  /*23b70*/  BSYNC B0 ;  /* 0x0000000000007941 */ /* 0x000fea0003800000 */
.L_x_5442:
        /* <DEDUP_REMOVED lines=9> */
.L_x_5361:
[----:B------:R-:W-:Y:S05]  /*23c10*/  BSYNC B7 ;  /* 0x0000000000077941 */ /* 0x000fea0003800000 */
.L_x_5359:
[----:B------:R-:W2:Y:S02]  /*23c20*/  LDL R7, [R1+0x2d4] ;  /* 0x0002d40001077983 */ /* 0x000ea40000100800 */
        /* <DEDUP_REMOVED lines=8> */
[----:B------:R1:W2:Y:S04]  /*23cb0*/  LDS.128 R16, [R0+0x308d0] ;  /* 0x0308d00000107984 */ /* 0x0002a80000000c00 */
[----:B------:R1:W-:Y:S01]  /*23cc0*/  STL [R1+0x2d0], R0 ;  /* 0x0002d00001007387 */ /* 0x0003e20000100800 */
[----:B------:R-:W-:Y:S06]  /*23cd0*/  BAR.ARV 0x4, 0x180 ;  /* 0x0106000000007b1d */ /* 0x000fec0000002000 */
[----:B------:R-:W-:Y:S05]  /*23ce0*/  BRA `(.L_x_5453) ;  /* 0x0000000800e47947 */ /* 0x000fea0003800000 */
.L_x_5452:
        /* <DEDUP_REMOVED lines=9> */
[----:B------:R-:W1:Y:S02]  /*23d80*/  @!P0 LDC.64 R2, c[0x0][0xc80] ;  /* 0x00032000ff028b82 */ /* 0x000e640000000a00 */
[----:B-1----:R-:W-:-:S06]  /*23d90*/  @!P0 IMAD.WIDE R2, R0, 0x4, R2 ;  /* 0x0000000400028825 */ /* 0x002fcc00078e0202 */
[----:B------:R1:W2:Y:S01]  /*23da0*/  @!P0 LDG.E R2, desc[UR6][R2.64] ;  /* 0x0000000602028981 */ /* 0x0002a2000c1e1900 */
[C---:B------:R-:W-:Y:S02]  /*23db0*/  ISETP.GE.U32.AND P1, PT, R6.reuse, 0x4, PT ;  /* 0x000000040600780c */ /* 0x040fe40003f26070 */
[C---:B------:R-:W-:Y:S01]  /*23dc0*/  ISETP.GE.U32.AND P2, PT, R6.reuse, 0x8, PT ;  /* 0x000000080600780c */ /* 0x040fe20003f46070 */
[----:B------:R-:W-:Y:S01]  /*23dd0*/  SHFL.IDX PT, R5, R16, 0x1, 0x1f ;  /* 0x00201f0010057f89 */ /* 0x000fe200000e0000 */
[C---:B------:R-:W-:Y:S01]  /*23de0*/  ISETP.GE.U32.AND P3, PT, R6.reuse, 0x10, PT ;  /* 0x000000100600780c */ /* 0x040fe20003f66070 */
[----:B-1----:R-:W-:Y:S02]  /*23df0*/  IMAD.MOV.U32 R3, RZ, RZ, RZ ;  /* 0x000000ffff037224 */ /* 0x002fe400078e00ff */
[----:B--2---:R-:W-:Y:S01]  /*23e00*/  @!P0 IMAD.MOV.U32 R3, RZ, RZ, R2 ;  /* 0x000000ffff038224 */ /* 0x004fe200078e0002 */
[----:B------:R-:W-:-:S04]  /*23e10*/  ISETP.GE.U32.AND P0, PT, R6, 0x2, PT ;  /* 0x000000020600780c */ /* 0x000fc80003f06070 */
[----:B------:R-:W1:Y:S02]  /*23e20*/  SHFL.UP PT, R2, R3, 0x1, RZ ;  /* 0x0420000003027989 */ /* 0x000e6400000e00ff */
[----:B-1----:R-:W-:-:S05]  /*23e30*/  SEL R0, R2, RZ, P4 ;  /* 0x000000ff02007207 */ /* 0x002fca0002000000 */
[----:B------:R-:W-:Y:S02]  /*23e40*/  IMAD.IADD R2, R3, 0x1, R0 ;  /* 0x0000000103027824 */ /* 0x000fe400078e0200 */
[----:B------:R-:W-:Y:S04]  /*23e50*/  SHFL.IDX PT, R0, R16, RZ, 0x1f ;  /* 0x00001fff10007589 */ /* 0x000fe800000e0000 */
        /* <DEDUP_REMOVED lines=13> */
.L_x_5554:
[----:B------:R-:W-:Y:S02]  /*23f30*/  ULDC UR4, c[0x0][0xc38] ;  /* 0x00030e0000047ab9 */ /* 0x000fe40000000800 */
[----:B------:R-:W-:-:S04]  /*23f40*/  IMAD.U32 R4, RZ, RZ, UR4 ;  /* 0x00000004ff047e24 */ /* 0x000fc8000f8e00ff */
[----:B--2---:R-:W-:-:S04]  /*23f50*/  IMAD R16, R16, R4, RZ ;  /* 0x0000000410107224 */ /* 0x004fc800078e02ff */
[----:B------:R-:W-:-:S05]  /*23f60*/  IMAD.IADD R5, R5, 0x1, R16 ;  /* 0x0000000105057824 */ /* 0x000fca00078e0210 */
[----:B------:R-:W-:-:S13]  /*23f70*/  ISETP.GT.AND P4, PT, R5, R0, PT ;  /* 0x000000000500720c */ /* 0x000fda0003f84270 */
[----:B------:R-:W-:Y:S05]  /*23f80*/  @P4 BRA `(.L_x_5455) ;  /* 0x0000000000a44947 */ /* 0x000fea0003800000 */
.L_x_5460:
[----:B-1----:R-:W1:Y:S01]  /*23f90*/  LDC R2, c[0x0][0xc3c] ;  /* 0x00030f00ff027b82 */ /* 0x002e620000000800 */
[----:B------:R-:W-:-:S05]  /*23fa0*/  VIADD R19, R19, 0x1f ;  /* 0x0000001f13137836 */ /* 0x000fca0000000000 */
[----:B-1----:R-:W-:-:S13]  /*23fb0*/  ISETP.GE.AND P4, PT, R19, R2, PT ;  /* 0x000000021300720c */ /* 0x002fda0003f86270 */
[----:B------:R-:W-:Y:S05]  /*23fc0*/  @P4 BRA `(.L_x_5456) ;  /* 0x0000000400e44947 */ /* 0x000fea0003800000 */
[----:B------:R-:W2:Y:S01]  /*23fd0*/  LDL R3, [R1+0x2f8] ;  /* 0x0002f80001037983 */ /* 0x000ea20000100800 */
[----:B------:R-:W-:Y:S01]  /*23fe0*/  BSSY B0, `(.L_x_5457) ;  /* 0x0000009000007945 */ /* 0x000fe20003800000 */
[----:B--2---:R-:W-:Y:S02]  /*23ff0*/  IMAD.IADD R4, R19, 0x1, R3 ;  /* 0x0000000113047824 */ /* 0x004fe400078e0203 */
[----:B------:R-:W-:-:S03]  /*24000*/  IMAD.MOV.U32 R3, RZ, RZ, RZ ;  /* 0x000000ffff037224 */ /* 0x000fc600078e00ff */
[----:B------:R-:W-:-:S13]  /*24010*/  ISETP.GE.OR P4, PT, R4, R2, !P5 ;  /* 0x000000020400720c */ /* 0x000fda0006f86670 */
[----:B------:R-:W-:Y:S05]  /*24020*/  @P4 BRA `(.L_x_5458) ;  /* 0x0000000000104947 */ /* 0x000fea0003800000 */
[----:B------:R-:W1:Y:S01]  /*24030*/  LDC.64 R2, c[0x0][0xc80] ;  /* 0x00032000ff027b82 */ /* 0x000e620000000a00 */
[----:B------:R-:W-:Y:S01]  /*24040*/  ULDC.64 UR4, c[0x0][0x208] ;  /* 0x0000820000047ab9 */ /* 0x000fe20000000a00 */
[----:B-1----:R-:W-:-:S06]  /*24050*/  IMAD.WIDE R2, R4, 0x4, R2 ;  /* 0x0000000404027825 */ /* 0x002fcc00078e0202 */
[----:B------:R1:W5:Y:S02]  /*24060*/  LDG.E R3, desc[UR4][R2.64] ;  /* 0x0000000402037981 */ /* 0x000364000c1e1900 */
.L_x_5458:
[----:B------:R-:W-:Y:S05]  /*24070*/  BSYNC B0 ;  /* 0x0000000000007941 */ /* 0x000fea0003800000 */
.L_x_5457:
[----:B------:R-:W-:-:S03]  /*24080*/  UMOV UR4, 0xffffffff ;  /* 0xffffffff00047882 */ /* 0x000fc60000000000 */
[----:B------:R-:W-:Y:S05]  /*24090*/  BRA.DIV UR4, `(.L_x_5459) ;  /* 0x0000002e04a47947 */ /* 0x000fea000b800000 */
[----:B------:R-:W2:Y:S04]  /*240a0*/  LDL R4, [R1+0x2d4] ;  /* 0x0002d40001047983 */ /* 0x000ea80000100800 */
[----:B-1---5:R-:W1:Y:S01]  /*240b0*/  SHFL.UP PT, R2, R3, 0x1, RZ ;  /* 0x0420000003027989 */ /* 0x022e6200000e00ff */
[----:B--2---:R-:W-:-:S04]  /*240c0*/  LOP3.LUT P4, RZ, R4, 0x1, RZ, 0xc0, !PT ;  /* 0x0000000104ff7812 */ /* 0x004fc8000788c0ff */
        /* <DEDUP_REMOVED lines=15> */
.L_x_5562:
[----:B------:R-:W-:Y:S02]  /*241c0*/  ULDC UR4, c[0x0][0xc38] ;  /* 0x00030e0000047ab9 */ /* 0x000fe40000000800 */
[----:B------:R-:W-:-:S04]  /*241d0*/  IMAD.U32 R4, RZ, RZ, UR4 ;  /* 0x00000004ff047e24 */ /* 0x000fc8000f8e00ff */
[----:B--2---:R-:W-:-:S04]  /*241e0*/  IMAD R16, R16, R4, RZ ;  /* 0x0000000410107224 */ /* 0x004fc800078e02ff */
[----:B------:R-:W-:-:S05]  /*241f0*/  IMAD.IADD R5, R16, 0x1, R5 ;  /* 0x0000000110057824 */ /* 0x000fca00078e0205 */
[----:B------:R-:W-:-:S13]  /*24200*/  ISETP.GT.AND P4, PT, R5, R0, PT ;  /* 0x000000000500720c */ /* 0x000fda0003f84270 */
[----:B------:R-:W-:Y:S05]  /*24210*/  @!P4 BRA `(.L_x_5460) ;  /* 0xfffffffc005cc947 */ /* 0x000fea000383ffff */
.L_x_5455:
        /* <DEDUP_REMOVED lines=8> */
.L_x_5566:
[----:B------:R-:W-:Y:S01]  /*242a0*/  ISETP.NE.AND P0, PT, R5, RZ, PT ;  /* 0x000000ff0500720c */ /* 0x000fe20003f05270 */
[----:B------:R-:W-:-:S12]  /*242b0*/  IMAD.MOV.U32 R5, RZ, RZ, RZ ;  /* 0x000000ffff057224 */ /* 0x000fd800078e00ff */
[----:B------:R-:W-:Y:S05]  /*242c0*/  @!P0 BRA `(.L_x_5462) ;  /* 0x0000000000148947 */ /* 0x000fea0003800000 */
[----:B------:R-:W-:Y:S01]  /*242d0*/  UMOV UR4, 0xffffffff ;  /* 0xffffffff00047882 */ /* 0x000fe20000000000 */
[----:B------:R-:W-:Y:S02]  /*242e0*/  VIADD R12, R6, 0xffffffff ;  /* 0xffffffff060c7836 */ /* 0x000fe40000000000 */
[----:B------:R-:W-:Y:S05]  /*242f0*/  BRA.DIV UR4, `(.L_x_5463) ;  /* 0x0000003204347947 */ /* 0x000fea000b800000 */
[----:B-1----:R1:W0:Y:S02]  /*24300*/  SHFL.IDX PT, R2, R2, R12, 0x1f ;  /* 0x00001f0c02027589 */ /* 0x00222400000e0000 */
.L_x_5569:
[----:B0-----:R-:W-:-:S07]  /*24310*/  IMAD.MOV.U32 R5, RZ, RZ, R2 ;  /* 0x000000ffff057224 */ /* 0x001fce00078e0002 */
.L_x_5462:
[----:B-12---:R-:W1:Y:S01]  /*24320*/  LDC.64 R2, c[0x0][0xc90] ;  /* 0x00032400ff027b82 */ /* 0x006e620000000a00 */
[----:B------:R-:W-:Y:S01]  /*24330*/  IMAD.IADD R19, R6, 0x1, R19 ;  /* 0x0000000106137824 */ /* 0x000fe200078e0213 */
[----:B------:R-:W-:-:S03]  /*24340*/  ULDC.64 UR4, c[0x0][0x208] ;  /* 0x0000820000047ab9 */ /* 0x000fc60000000a00 */
[----:B-1----:R-:W-:-:S05]  /*24350*/  IMAD.WIDE R2, R19, 0x4, R2 ;  /* 0x0000000413027825 */ /* 0x002fca00078e0202 */
[----:B------:R-:W3:Y:S01]  /*24360*/  LDG.E R7, desc[UR4][R2.64] ;  /* 0x0000000402077981 */ /* 0x000ee2000c1e1900 */
[----:B------:R-:W-:-:S04]  /*24370*/  IMAD R16, R5, R4, R16 ;  /* 0x0000000405107224 */ /* 0x000fc800078e0210 */
[----:B------:R-:W-:Y:S02]  /*24380*/  IMAD.IADD R0, R0, 0x1, -R16 ;  /* 0x0000000100007824 */ /* 0x000fe400078e0a10 */
[----:B---3--:R-:W-:-:S05]  /*24390*/  IMAD R6, R17, R7, RZ ;  /* 0x0000000711067224 */ /* 0x008fca00078e02ff */
[----:B-----5:R-:W-:-:S04]  /*243a0*/  IABS R8, R6 ;  /* 0x0000000600087213 */ /* 0x020fc80000000000 */
[----:B------:R-:W1:Y:S08]  /*243b0*/  I2F.RP R2, R8 ;  /* 0x0000000800027306 */ /* 0x000e700000209400 */
[----:B-1----:R-:W1:Y:S02]  /*243c0*/  MUFU.RCP R2, R2 ;  /* 0x0000000200027308 */ /* 0x002e640000001000 */
[----:B-1----:R-:W-:-:S06]  /*243d0*/  VIADD R2, R2, 0xffffffe ;  /* 0x0ffffffe02027836 */ /* 0x002fcc0000000000 */
[----:B------:R-:W1:Y:S02]  /*243e0*/  F2I.FTZ.U32.TRUNC.NTZ R3, R2 ;  /* 0x0000000200037305 */ /* 0x000e64000021f000 */
[----:B-1----:R-:W-:-:S04]  /*243f0*/  IMAD.MOV R2, RZ, RZ, -R3 ;  /* 0x000000ffff027224 */ /* 0x002fc800078e0a03 */
        /* <DEDUP_REMOVED lines=54> */
.L_x_5456:
[----:B------:R-:W-:Y:S01]  /*24760*/  UMOV UR4, URZ ;  /* 0x0000003f00047c82 */ /* 0x000fe20008000000 */
[----:B------:R-:W-:Y:S01]  /*24770*/  UMOV UR5, URZ ;  /* 0x0000003f00057c82 */ /* 0x000fe20008000000 */
[----:B------:R-:W-:Y:S01]  /*24780*/  ULDC UR6, c[0x0][0xc3c] ;  /* 0x00030f0000067ab9 */ /* 0x000fe20000000800 */
[----:B------:R-:W-:Y:S02]  /*24790*/  IMAD.MOV.U32 R16, RZ, RZ, R0 ;  /* 0x000000ffff107224 */ /* 0x000fe400078e0000 */
[----:B------:R-:W-:Y:S02]  /*247a0*/  IMAD.U32 R17, RZ, RZ, UR4 ;  /* 0x00000004ff117e24 */ /* 0x000fe4000f8e00ff */
[----:B------:R-:W-:Y:S02]  /*247b0*/  IMAD.U32 R18, RZ, RZ, UR5 ;  /* 0x00000005ff127e24 */ /* 0x000fe4000f8e00ff */
[----:B------:R-:W-:-:S07]  /*247c0*/  IMAD.U32 R19, RZ, RZ, UR6 ;  /* 0x00000006ff137e24 */ /* 0x000fce000f8e00ff */
.L_x_5464:
        /* <DEDUP_REMOVED lines=11> */
.L_x_5453:
[----:B------:R-:W-:Y:S02]  /*24880*/  ULDC UR4, c[0x0][0xc3c] ;  /* 0x00030f0000047ab9 */ /* 0x000fe40000000800 */
[----:B--2---:R-:W-:-:S13]  /*24890*/  ISETP.GE.AND P0, PT, R19, UR4, PT ;  /* 0x0000000413007c0c */ /* 0x004fda000bf06270 */
[----:B------:R-:W-:Y:S05]  /*248a0*/  @!P0 BRA `(.L_x_5465) ;  /* 0xffffff8800248947 */ /* 0x000fea000383ffff */
[----:B------:R-:W-:Y:S05]  /*248b0*/  BSYNC B8 ;  /* 0x0000000000087941 */ /* 0x000fea0003800000 */
.L_x_5299:
[----:B-1----:R-:W2:Y:S01]  /*248c0*/  LDL.LU R0, [R1+0x318] ;  /* 0x0003180001007983 */ /* 0x002ea20000300800 */
[----:B------:R-:W-:Y:S01]  /*248d0*/  BSSY B0, `(.L_x_5466) ;  /* 0x000000b000007945 */ /* 0x000fe20003800000 */
[----:B------:R-:W1:Y:S01]  /*248e0*/  S2R R5, SR_CgaCtaId ;  /* 0x0000000000057919 */ /* 0x000e620000008800 */
[----:B--2---:R-:W-:-:S05]  /*248f0*/  VIADD R0, R0, 0x1 ;  /* 0x0000000100007836 */ /* 0x004fca0000000000 */
[----:B0-----:R-:W-:-:S04]  /*24900*/  LEA.HI R2, R0, R0, RZ, 0x1 ;  /* 0x0000000000027211 */ /* 0x001fc800078f08ff */
[----:B---3--:R-:W-:-:S05]  /*24910*/  LOP3.LUT R3, R2, 0xfffffffe, RZ, 0xc0, !PT ;  /* 0xfffffffe02037812 */ /* 0x008fca00078ec0ff */
[----:B------:R-:W-:Y:S01]  /*24920*/  IMAD.IADD R3, R0, 0x1, -R3 ;  /* 0x0000000100037824 */ /* 0x000fe200078e0a03 */
[----:B------:R-:W-:-:S04]  /*24930*/  MOV R0, 0x400 ;  /* 0x0000040000007802 */ /* 0x000fc80000000f00 */
[----:B-1----:R-:W-:Y:S02]  /*24940*/  LEA R0, R5, R0, 0x18 ;  /* 0x0000000005007211 */ /* 0x002fe400078ec0ff */
[----:B------:R-:W-:-:S04]  /*24950*/  SHF.L.U32 R3, R3, 0x1f, RZ ;  /* 0x0000001f03037819 */ /* 0x000fc800000006ff */
[----:B------:R-:W0:Y:S02]  /*24960*/  SYNCS.PHASECHK.TRANS64.TRYWAIT P0, [R0+URZ+0x30820], R3 ;  /* 0x03082003000075a7 */ /* 0x000e24000800017f */
[----:B0-----:R-:W-:Y:S05]  /*24970*/  @!P0 BRA `(.L_x_5467) ;  /* 0x0000002800bc8947 */ /* 0x001fea0003800000 */
.L_x_5570:
[----:B------:R-:W-:Y:S05]  /*24980*/  BSYNC B0 ;  /* 0x0000000000007941 */ /* 0x000fea0003800000 */
.L_x_5466:
[----:B------:R-:W-:-:S03]  /*24990*/  UMOV UR4, 0xffffffff ;  /* 0xffffffff00047882 */ /* 0x000fc60000000000 */
[----:B------:R-:W-:Y:S05]  /*249a0*/  BRA.DIV UR4, `(.L_x_5468) ;  /* 0x0000002a04c47947 */ /* 0x000fea000b800000 */
[----:B------:R-:W1:Y:S02]  /*249b0*/  S2R R2, SR_TID.X ;  /* 0x0000000000027919 */ /* 0x000e640000002100 */
[----:B-1----:R-:W-:-:S04]  /*249c0*/  SHF.R.U32.HI R2, RZ, 0x5, R2 ;  /* 0x00000005ff027819 */ /* 0x002fc80000011602 */
[----:B------:R-:W-:-:S05]  /*249d0*/  LOP3.LUT R2, R2, 0x3, RZ, 0xc0, !PT ;  /* 0x0000000302027812 */ /* 0x000fca00078ec0ff */
[----:B------:R1:W2:Y:S02]  /*249e0*/  SHFL.IDX PT, R14, R2, RZ, 0x1f ;  /* 0x00001fff020e7589 */ /* 0x0002a400000e0000 */
.L_x_5573:
[----:B--2---:R-:W-:Y:S01]  /*249f0*/  ISETP.NE.AND P0, PT, R14, RZ, PT ;  /* 0x000000ff0e00720c */ /* 0x004fe20003f05270 */
[----:B------:R-:W-:-:S12]  /*24a00*/  BSSY B0, `(.L_x_5469) ;  /* 0x0000029000007945 */ /* 0x000fd80003800000 */
[----:B------:R-:W-:Y:S05]  /*24a10*/  @P0 BRA `(.L_x_5470) ;  /* 0x00000000009c0947 */ /* 0x000fea0003800000 */
[----:B------:R-:W-:-:S03]  /*24a20*/  UMOV UR4, 0xffffffff ;  /* 0xffffffff00047882 */ /* 0x000fc60000000000 */
[----:B------:R-:W-:Y:S05]  /*24a30*/  BRA.DIV UR4, `(.L_x_5471) ;  /* 0x0000002a04d47947 */ /* 0x000fea000b800000 */
[----:B------:R-:W-:-:S13]  /*24a40*/  ELECT P6, URZ, PT ;  /* 0x00000000003f782f */ /* 0x000fda00038c0000 */
.L_x_5576:
        /* <DEDUP_REMOVED lines=8> */
.L_x_5472:
        /* <DEDUP_REMOVED lines=14> */
.L_x_5577:
[----:B------:R-:W1:Y:S02]  /*24bb0*/  SYNCS.PHASECHK.TRANS64.TRYWAIT P0, [R7+URZ], R2 ;  /* 0x00000002070075a7 */ /* 0x000e64000800017f */
[----:B-1----:R-:W-:Y:S05]  /*24bc0*/  @!P0 BRA `(.L_x_5474) ;  /* 0x0000002800a48947 */ /* 0x002fea0003800000 */
.L_x_5578:
[----:B------:R-:W-:Y:S05]  /*24bd0*/  @!P2 BRA `(.L_x_5475) ;  /* 0x000000000004a947 */ /* 0x000fea0003800000 */
[----:B------:R-:W-:Y:S01]  /*24be0*/  BPT.TRAP 0x1 ;  /* 0x000000040000795c */ /* 0x000fe20000300000 */
.L_x_5475:
[----:B------:R-:W2:Y:S01]  /*24bf0*/  LDL.LU R4, [R1+0x2d8] ;  /* 0x0002d80001047983 */ /* 0x000ea20000300800 */
[----:B------:R-:W-:-:S04]  /*24c00*/  VIADD R0, R0, 0x30860 ;  /* 0x0003086000007836 */ /* 0x000fc80000000000 */
[----:B--2---:R-:W-:-:S04]  /*24c10*/  IMAD R4, R4, 0x8, R0 ;  /* 0x0000000804047824 */ /* 0x004fc800078e0200 */
[----:B------:R-:W2:Y:S02]  /*24c20*/  SYNCS.PHASECHK.TRANS64.TRYWAIT P0, [R4+URZ], R5 ;  /* 0x00000005040075a7 */ /* 0x000ea4000800017f */
[----:B--2---:R-:W-:Y:S05]  /*24c30*/  @!P0 BRA `(.L_x_5476) ;  /* 0x00000028009c8947 */ /* 0x004fea0003800000 */
.L_x_5579:
[----:B------:R-:W-:-:S07]  /*24c40*/  IMAD R3, R3, 0x8, R0 ;  /* 0x0000000803037824 */ /* 0x000fce00078e0200 */
.L_x_5477:
[----:B---3--:R3:W0:Y:S02]  /*24c50*/  SYNCS.PHASECHK.TRANS64.TRYWAIT P0, [R3+URZ], R2 ;  /* 0x00000002030075a7 */ /* 0x008624000800017f */
[----:B0-----:R-:W-:Y:S05]  /*24c60*/  @!P0 NANOSLEEP.SYNCS 0x989680 ;  /* 0x009896800000895d */ /* 0x001fea0003900000 */
[----:B------:R-:W0:Y:S02]  /*24c70*/  @!P0 SYNCS.PHASECHK.TRANS64 P0, [R3+URZ], R2 ;  /* 0x00000002030085a7 */ /* 0x000e24000800007f */
[----:B0-----:R-:W-:Y:S05]  /*24c80*/  @!P0 BRA `(.L_x_5477) ;  /* 0xfffffffc00f08947 */ /* 0x001fea000383ffff */
.L_x_5470:
[----:B------:R-:W-:Y:S05]  /*24c90*/  BSYNC B0 ;  /* 0x0000000000007941 */ /* 0x000fea0003800000 */
.L_x_5469:
[----:B------:R-:W-:Y:S05]  /*24ca0*/  EXIT ;  /* 0x000000000000794d */ /* 0x000fea0003800000 */
.L_x_5134:
[----:B0-----:R0:W1:Y:S02]  /*24cb0*/  SYNCS.PHASECHK.TRANS64.TRYWAIT P0, [R49+URZ+0x308b0], R8 ;  /* 0x0308b008310075a7 */ /* 0x001064000800017f */
[----:B-1----:R-:W-:Y:S05]  /*24cc0*/  @!P0 NANOSLEEP.SYNCS 0x989680 ;  /* 0x009896800000895d */ /* 0x002fea0003900000 */
[----:B------:R-:W1:Y:S02]  /*24cd0*/  @!P0 SYNCS.PHASECHK.TRANS64 P0, [R49+URZ+0x308b0], R8 ;  /* 0x0308b008310085a7 */ /* 0x000e64000800007f */
[----:B-1----:R-:W-:Y:S05]  /*24ce0*/  @!P0 BRA `(.L_x_5134) ;  /* 0xfffffffc00f08947 */ /* 0x002fea000383ffff */
[----:B------:R-:W-:Y:S05]  /*24cf0*/  BRA `(.L_x_5478) ;  /* 0xfffffdf000187947 */ /* 0x000fea000383ffff */
.L_x_5155:
[----:B------:R-:W-:Y:S02]  /*24d00*/  IMAD.MOV.U32 R13, RZ, RZ, R4 ;  /* 0x000000ffff0d7224 */ /* 0x000fe400078e0004 */
[----:B------:R-:W-:Y:S02]  /*24d10*/  IMAD.MOV.U32 R12, RZ, RZ, RZ ;  /* 0x000000ffff0c7224 */ /* 0x000fe400078e00ff */
[----:B------:R-:W-:Y:S02]  /*24d20*/  IMAD.MOV.U32 R11, RZ, RZ, 0x1c1f ;  /* 0x00001c1fff0b7424 */ /* 0x000fe400078e00ff */
[----:B------:R-:W-:-:S07]  /*24d30*/  IMAD.MOV.U32 R15, RZ, RZ, -0x1 ;  /* 0xffffffffff0f7424 */ /* 0x000fce00078e00ff */
[----:B------:R-:W-:Y:S05]  /*24d40*/  WARPSYNC.COLLECTIVE R15, `(.L_x_5479) ;  /* 0x000000000f087348 */ /* 0x000fea0003c00000 */
[----:B------:R0:W1:Y:S02]  /*24d50*/  SHFL.IDX P6, R14, R13, R12, R11 ;  /* 0x0000000c0d0e7389 */ /* 0x00006400000c000b */
[----:B01----:R-:W-:Y:S01]  /*24d60*/  ENDCOLLECTIVE ;  /* 0x000000000000791b */ /* 0x003fe20003800000 */
.L_x_5479:
[----:B------:R-:W-:Y:S02]  /*24d70*/  IMAD.MOV.U32 R13, RZ, RZ, R0 ;  /* 0x000000ffff0d7224 */ /* 0x000fe400078e0000 */
[----:B------:R-:W-:-:S07]  /*24d80*/  IMAD.MOV.U32 R3, RZ, RZ, R14 ;  /* 0x000000ffff037224 */ /* 0x000fce00078e000e */
[----:B------:R-:W-:Y:S05]  /*24d90*/  WARPSYNC.COLLECTIVE R15, `(.L_x_5480) ;  /* 0x000000000f087348 */ /* 0x000fea0003c00000 */
[----:B------:R0:W1:Y:S02]  /*24da0*/  SHFL.IDX P6, R14, R13, R12, R11 ;  /* 0x0000000c0d0e7389 */ /* 0x00006400000c000b */
[----:B01----:R-:W-:Y:S01]  /*24db0*/  ENDCOLLECTIVE ;  /* 0x000000000000791b */ /* 0x003fe20003800000 */
.L_x_5480:
[----:B------:R-:W-:Y:S02]  /*24dc0*/  IMAD.MOV.U32 R13, RZ, RZ, R7 ;  /* 0x000000ffff0d7224 */ /* 0x000fe400078e0007 */
[----:B------:R-:W-:-:S07]  /*24dd0*/  IMAD.MOV.U32 R2, RZ, RZ, R14 ;  /* 0x000000ffff027224 */ /* 0x000fce00078e000e */
[----:B------:R-:W-:Y:S05]  /*24de0*/  WARPSYNC.COLLECTIVE R15, `(.L_x_5481) ;  /* 0x000000000f087348 */ /* 0x000fea0003c00000 */
[----:B------:R0:W1:Y:S02]  /*24df0*/  SHFL.IDX P6, R14, R13, R12, R11 ;  /* 0x0000000c0d0e7389 */ /* 0x00006400000c000b */
[----:B01----:R-:W-:Y:S01]  /*24e00*/  ENDCOLLECTIVE ;  /* 0x000000000000791b */ /* 0x003fe20003800000 */
.L_x_5481:
[----:B------:R-:W-:Y:S02]  /*24e10*/  IMAD.MOV.U32 R13, RZ, RZ, R6 ;  /* 0x000000ffff0d7224 */ /* 0x000fe400078e0006 */
[----:B------:R-:W-:-:S07]  /*24e20*/  IMAD.MOV.U32 R5, RZ, RZ, R14 ;  /* 0x000000ffff057224 */ /* 0x000fce00078e000e */
[----:B------:R-:W-:Y:S05]  /*24e30*/  WARPSYNC.COLLECTIVE R15, `(.L_x_5482) ;  /* 0x000000000f087348 */ /* 0x000fea0003c00000 */
[----:B------:R0:W1:Y:S02]  /*24e40*/  SHFL.IDX P6, R14, R13, R12, R11 ;  /* 0x0000000c0d0e7389 */ /* 0x00006400000c000b */
[----:B01----:R-:W-:Y:S01]  /*24e50*/  ENDCOLLECTIVE ;  /* 0x000000000000791b */ /* 0x003fe20003800000 */
.L_x_5482:
[----:B------:R-:W-:Y:S05]  /*24e60*/  BRA `(.L_x_5483) ;  /* 0xfffffe0400407947 */ /* 0x000fea000383ffff */
.L_x_5158:
        /* <DEDUP_REMOVED lines=8> */
.L_x_5485:
[----:B------:R-:W-:Y:S05]  /*24ef0*/  BSYNC B1 ;  /* 0x0000000000017941 */ /* 0x000fea0003800000 */
.L_x_5484:
        /* <DEDUP_REMOVED lines=8> */
.L_x_5486:
[----:B------:R-:W-:Y:S02]  /*24f80*/  IMAD.MOV.U32 R13, RZ, RZ, R7 ;  /* 0x000000ffff0d7224 */ /* 0x000fe400078e0007 */
[----:B------:R-:W-:-:S07]  /*24f90*/  IMAD.MOV.U32 R2, RZ, RZ, R14 ;  /* 0x000000ffff027224 */ /* 0x000fce00078e000e */
[----:B------:R-:W-:Y:S05]  /*24fa0*/  WARPSYNC.COLLECTIVE R15, `(.L_x_5487) ;  /* 0x000000000f087348 */ /* 0x000fea0003c00000 */
[----:B------:R0:W1:Y:S02]  /*24fb0*/  SHFL.IDX P6, R14, R13, R12, R11 ;  /* 0x0000000c0d0e7389 */ /* 0x00006400000c000b */
[----:B01----:R-:W-:Y:S01]  /*24fc0*/  ENDCOLLECTIVE ;  /* 0x000000000000791b */ /* 0x003fe20003800000 */
.L_x_5487:
[----:B------:R-:W-:Y:S02]  /*24fd0*/  IMAD.MOV.U32 R13, RZ, RZ, R6 ;  /* 0x000000ffff0d7224 */ /* 0x000fe400078e0006 */
[----:B------:R-:W-:-:S07]  /*24fe0*/  IMAD.MOV.U32 R5, RZ, RZ, R14 ;  /* 0x000000ffff057224 */ /* 0x000fce00078e000e */
[----:B------:R-:W-:Y:S05]  /*24ff0*/  WARPSYNC.COLLECTIVE R15, `(.L_x_5488) ;  /* 0x000000000f087348 */ /* 0x000fea0003c00000 */
[----:B------:R0:W1:Y:S02]  /*25000*/  SHFL.IDX P6, R14, R13, R12, R11 ;  /* 0x0000000c0d0e7389 */ /* 0x00006400000c000b */
[----:B01----:R-:W-:Y:S01]  /*25010*/  ENDCOLLECTIVE ;  /* 0x000000000000791b */ /* 0x003fe20003800000 */
.L_x_5488:
[----:B------:R-:W-:Y:S05]  /*25020*/  BRA `(.L_x_5489) ;  /* 0xfffffe0800f47947 */ /* 0x000fea000383ffff */
.L_x_5161:
[----:B0-----:R-:W-:-:S04]  /*25030*/  IMAD.U32 R5, RZ, RZ, UR39 ;  /* 0x00000027ff057e24 */ /* 0x001fc8000f8e00ff */
[----:B------:R0:W1:Y:S03]  /*25040*/  SYNCS.PHASECHK.TRANS64.TRYWAIT P0, [R5+URZ+0x30800], R4 ;  /* 0x03080004050075a7 */ /* 0x000066000800017f */
[----:B-1----:R-:W-:Y:S05]  /*25050*/  @!P0 NANOSLEEP.SYNCS 0x989680 ;  /* 0x009896800000895d */ /* 0x002fea0003900000 */
[----:B------:R-:W1:Y:S02]  /*25060*/  @!P0 SYNCS.PHASECHK.TRANS64 P0, [R5+URZ+0x30800], R4 ;  /* 0x03080004050085a7 */ /* 0x000e64000800007f */
[----:B-1----:R-:W-:Y:S05]  /*25070*/  @!P0 BRA `(.L_x_5161) ;  /* 0xfffffffc00ec8947 */ /* 0x002fea000383ffff */
[----:B------:R-:W-:Y:S05]  /*25080*/  BRA `(.L_x_5490) ;  /* 0xfffffe1400147947 */ /* 0x000fea000383ffff */
.L_x_5185:
[----:B------:R-:W-:Y:S02]  /*25090*/  IMAD.MOV.U32 R13, RZ, RZ, R4 ;  /* 0x000000ffff0d7224 */ /* 0x000fe400078e0004 */
[----:B------:R-:W-:Y:S02]  /*250a0*/  IMAD.MOV.U32 R12, RZ, RZ, RZ ;  /* 0x000000ffff0c7224 */ /* 0x000fe400078e00ff */
[----:B------:R-:W-:Y:S02]  /*250b0*/  IMAD.MOV.U32 R11, RZ, RZ, 0x1c1f ;  /* 0x00001c1fff0b7424 */ /* 0x000fe400078e00ff */
[----:B------:R-:W-:-:S07]  /*250c0*/  IMAD.MOV.U32 R15, RZ, RZ, -0x1 ;  /* 0xffffffffff0f7424 */ /* 0x000fce00078e00ff */
[----:B------:R-:W-:Y:S05]  /*250d0*/  WARPSYNC.COLLECTIVE R15, `(.L_x_5491) ;  /* 0x000000000f087348 */ /* 0x000fea0003c00000 */
[----:B------:R0:W1:Y:S02]  /*250e0*/  SHFL.IDX P6, R14, R13, R12, R11 ;  /* 0x0000000c0d0e7389 */ /* 0x00006400000c000b */
[----:B01----:R-:W-:Y:S01]  /*250f0*/  ENDCOLLECTIVE ;  /* 0x000000000000791b */ /* 0x003fe20003800000 */
.L_x_5491:
[----:B------:R-:W-:Y:S02]  /*25100*/  IMAD.MOV.U32 R13, RZ, RZ, R0 ;  /* 0x000000ffff0d7224 */ /* 0x000fe400078e0000 */
[----:B------:R-:W-:-:S07]  /*25110*/  IMAD.MOV.U32 R3, RZ, RZ, R14 ;  /* 0x000000ffff037224 */ /* 0x000fce00078e000e */
[----:B------:R-:W-:Y:S05]  /*25120*/  WARPSYNC.COLLECTIVE R15, `(.L_x_5492) ;  /* 0x000000000f087348 */ /* 0x000fea0003c00000 */
[----:B------:R0:W1:Y:S02]  /*25130*/  SHFL.IDX P6, R14, R13, R12, R11 ;  /* 0x0000000c0d0e7389 */ /* 0x00006400000c000b */
[----:B01----:R-:W-:Y:S01]  /*25140*/  ENDCOLLECTIVE ;  /* 0x000000000000791b */ /* 0x003fe20003800000 */
.L_x_5492:
[----:B------:R-:W-:Y:S02]  /*25150*/  IMAD.MOV.U32 R13, RZ, RZ, R9 ;  /* 0x000000ffff0d7224 */ /* 0x000fe400078e0009 */
[----:B------:R-:W-:-:S07]  /*25160*/  IMAD.MOV.U32 R2, RZ, RZ, R14 ;  /* 0x000000ffff027224 */ /* 0x000fce00078e000e */
[----:B------:R-:W-:Y:S05]  /*25170*/  WARPSYNC.COLLECTIVE R15, `(.L_x_5493) ;  /* 0x000000000f087348 */ /* 0x000fea0003c00000 */
[----:B------:R0:W1:Y:S02]  /*25180*/  SHFL.IDX P6, R14, R13, R12, R11 ;  /* 0x0000000c0d0e7389 */ /* 0x00006400000c000b */
[----:B01----:R-:W-:Y:S01]  /*25190*/  ENDCOLLECTIVE ;  /* 0x000000000000791b */ /* 0x003fe20003800000 */
.L_x_5493:
[----:B------:R-:W-:Y:S02]  /*251a0*/  IMAD.MOV.U32 R13, RZ, RZ, R8 ;  /* 0x000000ffff0d7224 */ /* 0x000fe400078e0008 */
[----:B------:R-:W-:-:S07]  /*251b0*/  IMAD.MOV.U32 R5, RZ, RZ, R14 ;  /* 0x000000ffff057224 */ /* 0x000fce00078e000e */
[----:B------:R-:W-:Y:S05]  /*251c0*/  WARPSYNC.COLLECTIVE R15, `(.L_x_5494) ;  /* 0x000000000f087348 */ /* 0x000fea0003c00000 */
[----:B------:R0:W1:Y:S02]  /*251d0*/  SHFL.IDX P6, R14, R13, R12, R11 ;  /* 0x0000000c0d0e7389 */ /* 0x00006400000c000b */
[----:B01----:R-:W-:Y:S01]  /*251e0*/  ENDCOLLECTIVE ;  /* 0x000000000000791b */ /* 0x003fe20003800000 */
.L_x_5494:
[----:B------:R-:W-:Y:S02]  /*251f0*/  IMAD.MOV.U32 R12, RZ, RZ, R2 ;  /* 0x000000ffff0c7224 */ /* 0x000fe400078e0002 */
[----:B------:R-:W-:Y:S01]  /*25200*/  IMAD.MOV.U32 R13, RZ, RZ, R3 ;  /* 0x000000ffff0d7224 */ /* 0x000fe200078e0003 */
[----:B------:R-:W-:Y:S06]  /*25210*/  BRA `(.L_x_5495) ;  /* 0xfffffe3800b87947 */ /* 0x000fec000383ffff */
.L_x_5188:
[----:B------:R-:W-:Y:S01]  /*25220*/  BSSY B1, `(.L_x_5496) ;  /* 0x0000008000017945 */ /* 0x000fe20003800000 */
[----:B------:R-:W-:Y:S02]  /*25230*/  IMAD.MOV.U32 R13, RZ, RZ, R4 ;  /* 0x000000ffff0d7224 */ /* 0x000fe400078e0004 */
[----:B------:R-:W-:Y:S02]  /*25240*/  IMAD.MOV.U32 R12, RZ, RZ, 0x1 ;  /* 0x00000001ff0c7424 */ /* 0x000fe400078e00ff */
[----:B------:R-:W-:Y:S02]  /*25250*/  IMAD.MOV.U32 R11, RZ, RZ, 0x1c1f ;  /* 0x00001c1fff0b7424 */ /* 0x000fe400078e00ff */
[----:B------:R-:W-:-:S07]  /*25260*/  IMAD.MOV.U32 R15, RZ, RZ, -0x1 ;  /* 0xffffffffff0f7424 */ /* 0x000fce00078e00ff */
[----:B------:R-:W-:Y:S05]  /*25270*/  WARPSYNC.COLLECTIVE R15, `(.L_x_5497) ;  /* 0x000000000f087348 */ /* 0x000fea0003c00000 */
[----:B------:R0:W1:Y:S02]  /*25280*/  SHFL.IDX P6, R14, R13, R12, R11 ;  /* 0x0000000c0d0e7389 */ /* 0x00006400000c000b */
[----:B01----:R-:W-:Y:S01]  /*25290*/  ENDCOLLECTIVE ;  /* 0x000000000000791b */ /* 0x003fe20003800000 */
.L_x_5497:
[----:B------:R-:W-:Y:S05]  /*252a0*/  BSYNC B1 ;  /* 0x0000000000017941 */ /* 0x000fea0003800000 */
.L_x_5496:
        /* <DEDUP_REMOVED lines=8> */
.L_x_5498:
[----:B------:R-:W-:Y:S02]  /*25330*/  IMAD.MOV.U32 R21, RZ, RZ, R3 ;  /* 0x000000ffff157224 */ /* 0x000fe400078e0003 */
[----:B------:R-:W-:Y:S02]  /*25340*/  IMAD.MOV.U32 R13, RZ, RZ, R9 ;  /* 0x000000ffff0d7224 */ /* 0x000fe400078e0009 */
[----:B------:R-:W-:-:S07]  /*25350*/  IMAD.MOV.U32 R2, RZ, RZ, R14 ;  /* 0x000000ffff027224 */ /* 0x000fce00078e000e */
[----:B------:R-:W-:Y:S05]  /*25360*/  WARPSYNC.COLLECTIVE R15, `(.L_x_5499) ;  /* 0x000000000f087348 */ /* 0x000fea0003c00000 */
[----:B------:R0:W1:Y:S02]  /*25370*/  SHFL.IDX P6, R14, R13, R12, R11 ;  /* 0x0000000c0d0e7389 */ /* 0x00006400000c000b */
[----:B01----:R-:W-:Y:S01]  /*25380*/  ENDCOLLECTIVE ;  /* 0x000000000000791b */ /* 0x003fe20003800000 */
.L_x_5499:
[----:B------:R-:W-:Y:S02]  /*25390*/  IMAD.MOV.U32 R20, RZ, RZ, R2 ;  /* 0x000000ffff147224 */ /* 0x000fe400078e0002 */
[----:B------:R-:W-:Y:S02]  /*253a0*/  IMAD.MOV.U32 R13, RZ, RZ, R8 ;  /* 0x000000ffff0d7224 */ /* 0x000fe400078e0008 */
[----:B------:R-:W-:-:S07]  /*253b0*/  IMAD.MOV.U32 R5, RZ, RZ, R14 ;  /* 0x000000ffff057224 */ /* 0x000fce00078e000e */
[----:B------:R-:W-:Y:S05]  /*253c0*/  WARPSYNC.COLLECTIVE R15, `(.L_x_5500) ;  /* 0x000000000f087348 */ /* 0x000fea0003c00000 */
[----:B------:R0:W1:Y:S02]  /*253d0*/  SHFL.IDX P6, R14, R13, R12, R11 ;  /* 0x0000000c0d0e7389 */ /* 0x00006400000c000b */
[----:B01----:R-:W-:Y:S01]  /*253e0*/  ENDCOLLECTIVE ;  /* 0x000000000000791b */ /* 0x003fe20003800000 */
.L_x_5500:
[----:B------:R-:W-:Y:S05]  /*253f0*/  BRA `(.L_x_5501) ;  /* 0xfffffe3c00f47947 */ /* 0x000fea000383ffff */
.L_x_5191:
[----:B0-----:R-:W-:-:S04]  /*25400*/  IMAD.U32 R61, RZ, RZ, UR39 ;  /* 0x00000027ff3d7e24 */ /* 0x001fc8000f8e00ff */
[----:B------:R0:W1:Y:S03]  /*25410*/  SYNCS.PHASECHK.TRANS64.TRYWAIT P0, [R61+URZ+0x30800], R60 ;  /* 0x0308003c3d0075a7 */ /* 0x000066000800017f */
[----:B-1----:R-:W-:Y:S05]  /*25420*/  @!P0 NANOSLEEP.SYNCS 0x989680 ;  /* 0x009896800000895d */ /* 0x002fea0003900000 */
[----:B------:R-:W1:Y:S02]  /*25430*/  @!P0 SYNCS.PHASECHK.TRANS64 P0, [R61+URZ+0x30800], R60 ;  /* 0x0308003c3d0085a7 */ /* 0x000e64000800007f */
[----:B-1----:R-:W-:Y:S05]  /*25440*/  @!P0 BRA `(.L_x_5191) ;  /* 0xfffffffc00ec8947 */ /* 0x002fea000383ffff */
[----:B------:R-:W-:Y:S05]  /*25450*/  BRA `(.L_x_5502) ;  /* 0xfffffe44007c7947 */ /* 0x000fea000383ffff */
.L_x_5205:
[----:B-1----:R1:W2:Y:S02]  /*25460*/  SYNCS.PHASECHK.TRANS64.TRYWAIT P2, [R73+URZ+0x30830], R0 ;  /* 0x03083000490075a7 */ /* 0x0022a4000804017f */
[----:B--2---:R-:W-:Y:S05]  /*25470*/  @!P2 NANOSLEEP.SYNCS 0x989680 ;  /* 0x009896800000a95d */ /* 0x004fea0003900000 */
[----:B------:R-:W2:Y:S02]  /*25480*/  @!P2 SYNCS.PHASECHK.TRANS64 P2, [R73+URZ+0x30830], R0 ;  /* 0x030830004900a5a7 */ /* 0x000ea4000804007f */
[----:B--2---:R-:W-:Y:S05]  /*25490*/  @!P2 BRA `(.L_x_5205) ;  /* 0xfffffffc00f0a947 */ /* 0x004fea000383ffff */
[----:B------:R-:W-:Y:S05]  /*254a0*/  BRA `(.L_x_5204) ;  /* 0xfffffe7000087947 */ /* 0x000fea000383ffff */
.L_x_5221:
[----:B-1----:R-:W-:-:S04]  /*254b0*/  IMAD.U32 R11, RZ, RZ, UR7 ;  /* 0x00000007ff0b7e24 */ /* 0x002fc8000f8e00ff */
[----:B------:R1:W2:Y:S03]  /*254c0*/  SYNCS.PHASECHK.TRANS64.TRYWAIT P2, [R11+URZ+0x30830], R10 ;  /* 0x0308300a0b0075a7 */ /* 0x0002a6000804017f */
[----:B--2---:R-:W-:Y:S05]  /*254d0*/  @!P2 NANOSLEEP.SYNCS 0x989680 ;  /* 0x009896800000a95d */ /* 0x004fea0003900000 */
[----:B------:R-:W2:Y:S02]  /*254e0*/  @!P2 SYNCS.PHASECHK.TRANS64 P2, [R11+URZ+0x30830], R10 ;  /* 0x0308300a0b00a5a7 */ /* 0x000ea4000804007f */
[----:B--2---:R-:W-:Y:S05]  /*254f0*/  @!P2 BRA `(.L_x_5221) ;  /* 0xfffffffc00eca947 */ /* 0x004fea000383ffff */
[----:B------:R-:W-:Y:S05]  /*25500*/  BRA `(.L_x_5220) ;  /* 0xfffffea000a47947 */ /* 0x000fea000383ffff */
.L_x_5225:
[----:B---3--:R-:W-:-:S04]  /*25510*/  IMAD.U32 R2, RZ, RZ, UR6 ;  /* 0x00000006ff027e24 */ /* 0x008fc8000f8e00ff */
[----:B------:R3:W4:Y:S03]  /*25520*/  SYNCS.PHASECHK.TRANS64.TRYWAIT P2, [R2+URZ+0x30850], R0 ;  /* 0x03085000020075a7 */ /* 0x000726000804017f */
[----:B----4-:R-:W-:Y:S05]  /*25530*/  @!P2 NANOSLEEP.SYNCS 0x989680 ;  /* 0x009896800000a95d */ /* 0x010fea0003900000 */
[----:B------:R-:W4:Y:S02]  /*25540*/  @!P2 SYNCS.PHASECHK.TRANS64 P2, [R2+URZ+0x30850], R0 ;  /* 0x030850000200a5a7 */ /* 0x000f24000804007f */
[----:B----4-:R-:W-:Y:S05]  /*25550*/  @!P2 BRA `(.L_x_5225) ;  /* 0xfffffffc00eca947 */ /* 0x010fea000383ffff */
[----:B------:R-:W-:Y:S05]  /*25560*/  BRA `(.L_x_5224) ;  /* 0xfffffeac00447947 */ /* 0x000fea000383ffff */
.L_x_5242:
[----:B-1----:R-:W-:-:S04]  /*25570*/  IMAD.U32 R4, RZ, RZ, UR6 ;  /* 0x00000006ff047e24 */ /* 0x002fc8000f8e00ff */
[----:B------:R1:W2:Y:S03]  /*25580*/  SYNCS.PHASECHK.TRANS64.TRYWAIT P2, [R4+URZ+0x30830], R3 ;  /* 0x03083003040075a7 */ /* 0x0002a6000804017f */
[----:B--2---:R-:W-:Y:S05]  /*25590*/  @!P2 NANOSLEEP.SYNCS 0x989680 ;  /* 0x009896800000a95d */ /* 0x004fea0003900000 */
[----:B------:R-:W2:Y:S02]  /*255a0*/  @!P2 SYNCS.PHASECHK.TRANS64 P2, [R4+URZ+0x30830], R3 ;  /* 0x030830030400a5a7 */ /* 0x000ea4000804007f */
[----:B--2---:R-:W-:Y:S05]  /*255b0*/  @!P2 BRA `(.L_x_5242) ;  /* 0xfffffffc00eca947 */ /* 0x004fea000383ffff */
[----:B------:R-:W-:Y:S05]  /*255c0*/  BRA `(.L_x_5241) ;  /* 0xfffffed800947947 */ /* 0x000fea000383ffff */
.L_x_5246:
[----:B---3--:R-:W-:-:S04]  /*255d0*/  IMAD.U32 R2, RZ, RZ, UR11 ;  /* 0x0000000bff027e24 */ /* 0x008fc8000f8e00ff */
[----:B------:R3:W4:Y:S03]  /*255e0*/  SYNCS.PHASECHK.TRANS64.TRYWAIT P2, [R2+URZ+0x30850], R0 ;  /* 0x03085000020075a7 */ /* 0x000726000804017f */
[----:B----4-:R-:W-:Y:S05]  /*255f0*/  @!P2 NANOSLEEP.SYNCS 0x989680 ;  /* 0x009896800000a95d */ /* 0x010fea0003900000 */
[----:B------:R-:W4:Y:S02]  /*25600*/  @!P2 SYNCS.PHASECHK.TRANS64 P2, [R2+URZ+0x30850], R0 ;  /* 0x030850000200a5a7 */ /* 0x000f24000804007f */
[----:B----4-:R-:W-:Y:S05]  /*25610*/  @!P2 BRA `(.L_x_5246) ;  /* 0xfffffffc00eca947 */ /* 0x010fea000383ffff */
[----:B------:R-:W-:Y:S05]  /*25620*/  BRA `(.L_x_5245) ;  /* 0xfffffee400347947 */ /* 0x000fea000383ffff */
.L_x_5252:
[----:B-1----:R-:W-:-:S04]  /*25630*/  IMAD.U32 R4, RZ, RZ, UR6 ;  /* 0x00000006ff047e24 */ /* 0x002fc8000f8e00ff */
[----:B------:R1:W2:Y:S03]  /*25640*/  SYNCS.PHASECHK.TRANS64.TRYWAIT P2, [R4+URZ+0x30830], R3 ;  /* 0x03083003040075a7 */ /* 0x0002a6000804017f */
[----:B--2---:R-:W-:Y:S05]  /*25650*/  @!P2 NANOSLEEP.SYNCS 0x989680 ;  /* 0x009896800000a95d */ /* 0x004fea0003900000 */
[----:B------:R-:W2:Y:S02]  /*25660*/  @!P2 SYNCS.PHASECHK.TRANS64 P2, [R4+URZ+0x30830], R3 ;  /* 0x030830030400a5a7 */ /* 0x000ea4000804007f */
[----:B--2---:R-:W-:Y:S05]  /*25670*/  @!P2 BRA `(.L_x_5252) ;  /* 0xfffffffc00eca947 */ /* 0x004fea000383ffff */
[----:B------:R-:W-:Y:S05]  /*25680*/  BRA `(.L_x_5251) ;  /* 0xfffffefc007c7947 */ /* 0x000fea000383ffff */
.L_x_5256:
[----:B---3--:R-:W-:-:S04]  /*25690*/  IMAD.U32 R2, RZ, RZ, UR11 ;  /* 0x0000000bff027e24 */ /* 0x008fc8000f8e00ff */
[----:B------:R3:W4:Y:S03]  /*256a0*/  SYNCS.PHASECHK.TRANS64.TRYWAIT P2, [R2+URZ+0x30850], R0 ;  /* 0x03085000020075a7 */ /* 0x000726000804017f */
[----:B----4-:R-:W-:Y:S05]  /*256b0*/  @!P2 NANOSLEEP.SYNCS 0x989680 ;  /* 0x009896800000a95d */ /* 0x010fea0003900000 */
[----:B------:R-:W4:Y:S02]  /*256c0*/  @!P2 SYNCS.PHASECHK.TRANS64 P2, [R2+URZ+0x30850], R0 ;  /* 0x030850000200a5a7 */ /* 0x000f24000804007f */
[----:B----4-:R-:W-:Y:S05]  /*256d0*/  @!P2 BRA `(.L_x_5256) ;  /* 0xfffffffc00eca947 */ /* 0x010fea000383ffff */
[----:B------:R-:W-:Y:S05]  /*256e0*/  BRA `(.L_x_5255) ;  /* 0xffffff08001c7947 */ /* 0x000fea000383ffff */
.L_x_5269:
[----:B-1----:R-:W-:-:S04]  /*256f0*/  IMAD.U32 R7, RZ, RZ, UR5 ;  /* 0x00000005ff077e24 */ /* 0x002fc8000f8e00ff */
[----:B------:R1:W2:Y:S03]  /*25700*/  SYNCS.PHASECHK.TRANS64.TRYWAIT P0, [R7+URZ+0x30850], R0 ;  /* 0x03085000070075a7 */ /* 0x0002a6000800017f */
[----:B--2---:R-:W-:Y:S05]  /*25710*/  @!P0 NANOSLEEP.SYNCS 0x989680 ;  /* 0x009896800000895d */ /* 0x004fea0003900000 */
[----:B------:R-:W2:Y:S02]  /*25720*/  @!P0 SYNCS.PHASECHK.TRANS64 P0, [R7+URZ+0x30850], R0 ;  /* 0x03085000070085a7 */ /* 0x000ea4000800007f */
[----:B--2---:R-:W-:Y:S05]  /*25730*/  @!P0 BRA `(.L_x_5269) ;  /* 0xfffffffc00ec8947 */ /* 0x004fea000383ffff */
[----:B------:R-:W-:Y:S05]  /*25740*/  BRA `(.L_x_5268) ;  /* 0xffffff3800087947 */ /* 0x000fea000383ffff */
.L_x_5313:
[----:B------:R-:W1:Y:S01]  /*25750*/  S2R R7, SR_TID.X ;  /* 0x0000000000077919 */ /* 0x000e620000002100 */
[----:B------:R-:W-:Y:S01]  /*25760*/  BSSY B1, `(.L_x_5503) ;  /* 0x000000a000017945 */ /* 0x000fe20003800000 */
[----:B------:R-:W-:Y:S02]  /*25770*/  IMAD.MOV.U32 R12, RZ, RZ, RZ ;  /* 0x000000ffff0c7224 */ /* 0x000fe400078e00ff */
[----:B0-----:R-:W-:Y:S02]  /*25780*/  IMAD.MOV.U32 R11, RZ, RZ, 0x1f ;  /* 0x0000001fff0b7424 */ /* 0x001fe400078e00ff */
[----:B------:R-:W-:Y:S01]  /*25790*/  IMAD.MOV.U32 R15, RZ, RZ, -0x1 ;  /* 0xffffffffff0f7424 */ /* 0x000fe200078e00ff */
[----:B-1----:R-:W-:-:S04]  /*257a0*/  SHF.R.U32.HI R7, RZ, 0x5, R7 ;  /* 0x00000005ff077819 */ /* 0x002fc80000011607 */
[----:B------:R-:W-:-:S05]  /*257b0*/  LOP3.LUT R7, R7, 0x3, RZ, 0xc0, !PT ;  /* 0x0000000307077812 */ /* 0x000fca00078ec0ff */
[----:B------:R-:W-:-:S07]  /*257c0*/  IMAD.MOV.U32 R13, RZ, RZ, R7 ;  /* 0x000000ffff0d7224 */ /* 0x000fce00078e0007 */
[----:B------:R-:W-:Y:S05]  /*257d0*/  WARPSYNC.COLLECTIVE R15, `(.L_x_5504) ;  /* 0x000000000f087348 */ /* 0x000fea0003c00000 */
[----:B------:R0:W1:Y:S02]  /*257e0*/  SHFL.IDX P6, R14, R13, R12, R11 ;  /* 0x0000000c0d0e7389 */ /* 0x00006400000c000b */
[----:B01----:R-:W-:Y:S01]  /*257f0*/  ENDCOLLECTIVE ;  /* 0x000000000000791b */ /* 0x003fe20003800000 */
.L_x_5504:
[----:B------:R-:W-:Y:S05]  /*25800*/  BSYNC B1 ;  /* 0x0000000000017941 */ /* 0x000fea0003800000 */
.L_x_5503:
[----:B------:R-:W-:Y:S05]  /*25810*/  BRA `(.L_x_5505) ;  /* 0xffffff8400047947 */ /* 0x000fea000383ffff */
.L_x_5315:
[----:B------:R-:W-:Y:S01]  /*25820*/  BSSY B1, `(.L_x_5506) ;  /* 0x0000006000017945 */ /* 0x000fe20003800000 */
[----:B------:R-:W-:-:S07]  /*25830*/  IMAD.MOV.U32 R15, RZ, RZ, -0x1 ;  /* 0xffffffffff0f7424 */ /* 0x000fce00078e00ff */
[----:B01----:R-:W-:Y:S05]  /*25840*/  WARPSYNC.COLLECTIVE R15, `(.L_x_5507) ;  /* 0x000000000f0c7348 */ /* 0x003fea0003c00000 */
[----:B------:R-:W-:Y:S02]  /*25850*/  ELECT P6, UR62, PT ;  /* 0x00000000003e782f */ /* 0x000fe400038c0000 */
[----:B------:R-:W-:Y:S01]  /*25860*/  MOV R14, UR62 ;  /* 0x0000003e000e7c02 */ /* 0x000fe20008000f00 */
[----:B01----:R-:W-:Y:S10]  /*25870*/  ENDCOLLECTIVE ;  /* 0x000000000000791b */ /* 0x003ff40003800000 */
.L_x_5507:
[----:B------:R-:W-:Y:S05]  /*25880*/  BSYNC B1 ;  /* 0x0000000000017941 */ /* 0x000fea0003800000 */
.L_x_5506:
[----:B------:R-:W-:Y:S01]  /*25890*/  PLOP3.LUT P2, PT, P6, PT, PT, 0x80, 0x0 ;  /* 0x000000000000781c */ /* 0x000fe2000374f070 */
[----:B------:R-:W-:-:S12]  /*258a0*/  BRA `(.L_x_5314) ;  /* 0xffffff8000f87947 */ /* 0x000fd8000383ffff */
.L_x_5317:
[----:B-1----:R-:W2:Y:S02]  /*258b0*/  LDL R5, [R1+0x2d0] ;  /* 0x0002d00001057983 */ /* 0x002ea40000100800 */
[----:B--2---:R1:W2:Y:S02]  /*258c0*/  SYNCS.PHASECHK.TRANS64.TRYWAIT P0, [R5+URZ+0x30820], R4 ;  /* 0x03082004050075a7 */ /* 0x0042a4000800017f */
[----:B--2---:R-:W-:Y:S05]  /*258d0*/  @!P0 NANOSLEEP.SYNCS 0x989680 ;  /* 0x009896800000895d */ /* 0x004fea0003900000 */
[----:B------:R-:W2:Y:S02]  /*258e0*/  @!P0 SYNCS.PHASECHK.TRANS64 P0, [R5+URZ+0x30820], R4 ;  /* 0x03082004050085a7 */ /* 0x000ea4000800007f */
[----:B--2---:R-:W-:Y:S05]  /*258f0*/  @!P0 BRA `(.L_x_5317) ;  /* 0xfffffffc00ec8947 */ /* 0x004fea000383ffff */
[----:B------:R-:W-:Y:S05]  /*25900*/  BRA `(.L_x_5508) ;  /* 0xffffff8400087947 */ /* 0x000fea000383ffff */
.L_x_5321:
[----:B-1----:R1:W2:Y:S02]  /*25910*/  SYNCS.PHASECHK.TRANS64.TRYWAIT P0, [R7+URZ+0x308a0], R10 ;  /* 0x0308a00a070075a7 */ /* 0x0022a4000800017f */
[----:B--2---:R-:W-:Y:S05]  /*25920*/  @!P0 NANOSLEEP.SYNCS 0x989680 ;  /* 0x009896800000895d */ /* 0x004fea0003900000 */
[----:B------:R-:W2:Y:S02]  /*25930*/  @!P0 SYNCS.PHASECHK.TRANS64 P0, [R7+URZ+0x308a0], R10 ;  /* 0x0308a00a070085a7 */ /* 0x000ea4000800007f */
[----:B--2---:R-:W-:Y:S05]  /*25940*/  @!P0 BRA `(.L_x_5321) ;  /* 0xfffffffc00f08947 */ /* 0x004fea000383ffff */
[----:B------:R-:W-:Y:S05]  /*25950*/  BRA `(.L_x_5509) ;  /* 0xffffff8400307947 */ /* 0x000fea000383ffff */
.L_x_5328:
[----:B--2---:R2:W3:Y:S02]  /*25960*/  SYNCS.PHASECHK.TRANS64.TRYWAIT P0, [R7+URZ+0x308c0], R10 ;  /* 0x0308c00a070075a7 */ /* 0x0044e4000800017f */
[----:B---3--:R-:W-:Y:S05]  /*25970*/  @!P0 NANOSLEEP.SYNCS 0x989680 ;  /* 0x009896800000895d */ /* 0x008fea0003900000 */
[----:B------:R-:W3:Y:S02]  /*25980*/  @!P0 SYNCS.PHASECHK.TRANS64 P0, [R7+URZ+0x308c0], R10 ;  /* 0x0308c00a070085a7 */ /* 0x000ee4000800007f */
[----:B---3--:R-:W-:Y:S05]  /*25990*/  @!P0 BRA `(.L_x_5328) ;  /* 0xfffffffc00f08947 */ /* 0x008fea000383ffff */
[----:B------:R-:W-:Y:S05]  /*259a0*/  BRA `(.L_x_5510) ;  /* 0xffffff8800307947 */ /* 0x000fea000383ffff */
.L_x_5337:
[----:B-1----:R1:W2:Y:S02]  /*259b0*/  SYNCS.PHASECHK.TRANS64.TRYWAIT P0, [R8+URZ+0x308a0], R7 ;  /* 0x0308a007080075a7 */ /* 0x0022a4000800017f */
[----:B--2---:R-:W-:Y:S05]  /*259c0*/  @!P0 NANOSLEEP.SYNCS 0x989680 ;  /* 0x009896800000895d */ /* 0x004fea0003900000 */
[----:B------:R-:W2:Y:S02]  /*259d0*/  @!P0 SYNCS.PHASECHK.TRANS64 P0, [R8+URZ+0x308a0], R7 ;  /* 0x0308a007080085a7 */ /* 0x000ea4000800007f */
[----:B--2---:R-:W-:Y:S05]  /*259e0*/  @!P0 BRA `(.L_x_5337) ;  /* 0xfffffffc00f08947 */ /* 0x004fea000383ffff */
[----:B------:R-:W-:Y:S05]  /*259f0*/  BRA `(.L_x_5511) ;  /* 0xffffff8c007c7947 */ /* 0x000fea000383ffff */
.L_x_5344:
[----:B--2---:R2:W3:Y:S02]  /*25a00*/  SYNCS.PHASECHK.TRANS64.TRYWAIT P0, [R8+URZ+0x308c0], R7 ;  /* 0x0308c007080075a7 */ /* 0x0044e4000800017f */
[----:B---3--:R-:W-:Y:S05]  /*25a10*/  @!P0 NANOSLEEP.SYNCS 0x989680 ;  /* 0x009896800000895d */ /* 0x008fea0003900000 */
[----:B------:R-:W3:Y:S02]  /*25a20*/  @!P0 SYNCS.PHASECHK.TRANS64 P0, [R8+URZ+0x308c0], R7 ;  /* 0x0308c007080085a7 */ /* 0x000ee4000800007f */
[----:B---3--:R-:W-:Y:S05]  /*25a30*/  @!P0 BRA `(.L_x_5344) ;  /* 0xfffffffc00f08947 */ /* 0x008fea000383ffff */
[----:B------:R-:W-:Y:S05]  /*25a40*/  BRA `(.L_x_5512) ;  /* 0xffffff9000787947 */ /* 0x000fea000383ffff */
.L_x_5367:
[----:B------:R-:W2:Y:S01]  /*25a50*/  S2R R4, SR_TID.X ;  /* 0x0000000000047919 */ /* 0x000ea20000002100 */
[----:B------:R-:W-:Y:S01]  /*25a60*/  BSSY B0, `(.L_x_5513) ;  /* 0x000000a000007945 */ /* 0x000fe20003800000 */
[----:B------:R-:W-:Y:S02]  /*25a70*/  IMAD.MOV.U32 R12, RZ, RZ, RZ ;  /* 0x000000ffff0c7224 */ /* 0x000fe400078e00ff */
[----:B0-----:R-:W-:Y:S02]  /*25a80*/  IMAD.MOV.U32 R11, RZ, RZ, 0x1f ;  /* 0x0000001fff0b7424 */ /* 0x001fe400078e00ff */
[----:B------:R-:W-:Y:S01]  /*25a90*/  IMAD.MOV.U32 R15, RZ, RZ, -0x1 ;  /* 0xffffffffff0f7424 */ /* 0x000fe200078e00ff */
[----:B--2---:R-:W-:-:S04]  /*25aa0*/  SHF.R.U32.HI R4, RZ, 0x5, R4 ;  /* 0x00000005ff047819 */ /* 0x004fc80000011604 */
[----:B------:R-:W-:-:S05]  /*25ab0*/  LOP3.LUT R4, R4, 0x3, RZ, 0xc0, !PT ;  /* 0x0000000304047812 */ /* 0x000fca00078ec0ff */
[----:B------:R-:W-:-:S07]  /*25ac0*/  IMAD.MOV.U32 R13, RZ, RZ, R4 ;  /* 0x000000ffff0d7224 */ /* 0x000fce00078e0004 */
[----:B-1----:R-:W-:Y:S05]  /*25ad0*/  WARPSYNC.COLLECTIVE R15, `(.L_x_5514) ;  /* 0x000000000f087348 */ /* 0x002fea0003c00000 */
[----:B------:R0:W2:Y:S02]  /*25ae0*/  SHFL.IDX P6, R14, R13, R12, R11 ;  /* 0x0000000c0d0e7389 */ /* 0x0000a400000c000b */
[----:B012---:R-:W-:Y:S01]  /*25af0*/  ENDCOLLECTIVE ;  /* 0x000000000000791b */ /* 0x007fe20003800000 */
.L_x_5514:
[----:B------:R-:W-:Y:S05]  /*25b00*/  BSYNC B0 ;  /* 0x0000000000007941 */ /* 0x000fea0003800000 */
.L_x_5513:
[----:B------:R-:W-:Y:S05]  /*25b10*/  BRA `(.L_x_5515) ;  /* 0xffffffa000207947 */ /* 0x000fea000383ffff */
.L_x_5369:
[----:B------:R-:W-:Y:S01]  /*25b20*/  BSSY B0, `(.L_x_5516) ;  /* 0x0000006000007945 */ /* 0x000fe20003800000 */
[----:B------:R-:W-:-:S07]  /*25b30*/  IMAD.MOV.U32 R15, RZ, RZ, -0x1 ;  /* 0xffffffffff0f7424 */ /* 0x000fce00078e00ff */
[----:B01-3--:R-:W-:Y:S05]  /*25b40*/  WARPSYNC.COLLECTIVE R15, `(.L_x_5517) ;  /* 0x000000000f0c7348 */ /* 0x00bfea0003c00000 */
[----:B------:R-:W-:Y:S02]  /*25b50*/  ELECT P6, UR62, PT ;  /* 0x00000000003e782f */ /* 0x000fe400038c0000 */
[----:B------:R-:W-:Y:S01]  /*25b60*/  MOV R14, UR62 ;  /* 0x0000003e000e7c02 */ /* 0x000fe20008000f00 */
[----:B01-3--:R-:W-:Y:S10]  /*25b70*/  ENDCOLLECTIVE ;  /* 0x000000000000791b */ /* 0x00bff40003800000 */
.L_x_5517:
[----:B------:R-:W-:Y:S05]  /*25b80*/  BSYNC B0 ;  /* 0x0000000000007941 */ /* 0x000fea0003800000 */
.L_x_5516:
[----:B------:R-:W-:Y:S05]  /*25b90*/  BRA `(.L_x_5518) ;  /* 0xffffffa0002c7947 */ /* 0x000fea000383ffff */
.L_x_5371:
[----:B-1----:R1:W2:Y:S02]  /*25ba0*/  SYNCS.PHASECHK.TRANS64.TRYWAIT P0, [R0+URZ+0x30840], R2 ;  /* 0x03084002000075a7 */ /* 0x0022a4000800017f */
[----:B--2---:R-:W-:Y:S05]  /*25bb0*/  @!P0 NANOSLEEP.SYNCS 0x989680 ;  /* 0x009896800000895d */ /* 0x004fea0003900000 */
[----:B------:R-:W2:Y:S02]  /*25bc0*/  @!P0 SYNCS.PHASECHK.TRANS64 P0, [R0+URZ+0x30840], R2 ;  /* 0x03084002000085a7 */ /* 0x000ea4000800007f */
[----:B--2---:R-:W-:Y:S05]  /*25bd0*/  @!P0 BRA `(.L_x_5371) ;  /* 0xfffffffc00f08947 */ /* 0x004fea000383ffff */
[----:B------:R-:W-:Y:S05]  /*25be0*/  BRA `(.L_x_5519) ;  /* 0xffffffa000987947 */ /* 0x000fea000383ffff */
.L_x_5375:
        /* <DEDUP_REMOVED lines=9> */
.L_x_5520:
[----:B------:R-:W-:Y:S02]  /*25c80*/  IMAD.MOV.U32 R13, RZ, RZ, R4 ;  /* 0x000000ffff0d7224 */ /* 0x000fe400078e0004 */
[----:B------:R-:W-:-:S07]  /*25c90*/  IMAD.MOV.U32 R6, RZ, RZ, R14 ;  /* 0x000000ffff067224 */ /* 0x000fce00078e000e */
[----:B------:R-:W-:Y:S05]  /*25ca0*/  WARPSYNC.COLLECTIVE R15, `(.L_x_5521) ;  /* 0x000000000f087348 */ /* 0x000fea0003c00000 */
[----:B------:R0:W1:Y:S02]  /*25cb0*/  SHFL.IDX P6, R14, R13, R12, R11 ;  /* 0x0000000c0d0e7389 */ /* 0x00006400000c000b */
[----:B01----:R-:W-:Y:S01]  /*25cc0*/  ENDCOLLECTIVE ;  /* 0x000000000000791b */ /* 0x003fe20003800000 */
.L_x_5521:
[----:B------:R-:W-:Y:S02]  /*25cd0*/  IMAD R2, R9, R7, RZ ;  /* 0x0000000709027224 */ /* 0x000fe400078e02ff */
[----:B------:R-:W2:Y:S01]  /*25ce0*/  LDL R9, [R1+0x2fc] ;  /* 0x0002fc0001097983 */ /* 0x000ea20000100800 */
[----:B------:R-:W-:Y:S01]  /*25cf0*/  IMAD.IADD R0, R10, 0x1, R5 ;  /* 0x000000010a007824 */ /* 0x000fe200078e0205 */
[----:B------:R-:W-:Y:S01]  /*25d00*/  ULDC.64 UR4, c[0x0][0x208] ;  /* 0x0000820000047ab9 */ /* 0x000fe20000000a00 */
[----:B------:R-:W-:Y:S02]  /*25d10*/  IMAD.MOV.U32 R7, RZ, RZ, R14 ;  /* 0x000000ffff077224 */ /* 0x000fe400078e000e */
[----:B------:R-:W-:Y:S01]  /*25d20*/  IMAD.MOV.U32 R13, RZ, RZ, R3 ;  /* 0x000000ffff0d7224 */ /* 0x000fe200078e0003 */
[C---:B------:R-:W-:Y:S01]  /*25d30*/  ISETP.GE.AND P2, PT, R0.reuse, R2, PT ;  /* 0x000000020000720c */ /* 0x040fe20003f46270 */
[----:B------:R-:W-:Y:S02]  /*25d40*/  IMAD.MOV.U32 R12, RZ, RZ, 0x1 ;  /* 0x00000001ff0c7424 */ /* 0x000fe400078e00ff */
[----:B------:R-:W-:-:S10]  /*25d50*/  VIADD R5, R0, 0x10 ;  /* 0x0000001000057836 */ /* 0x000fd40000000000 */
        /* <DEDUP_REMOVED lines=10> */
[----:B------:R0:W-:Y:S01]  /*25e00*/  @!P2 LDGSTS.E.BYPASS.LTC128B.128 [R9+0x1a400], desc[UR4][R6.64+0x100], !P1 ;  /* 0x1a4001000609afae */ /* 0x0001e2000c901d44 */
[----:B------:R-:W-:-:S13]  /*25e10*/  ISETP.GE.AND P2, PT, R5, R2, PT ;  /* 0x000000020500720c */ /* 0x000fda0003f46270 */
[----:B0-----:R-:W-:Y:S05]  /*25e20*/  WARPSYNC.COLLECTIVE R15, `(.L_x_5522) ;  /* 0x000000000f087348 */ /* 0x001fea0003c00000 */
[----:B------:R1:W2:Y:S02]  /*25e30*/  SHFL.IDX P6, R14, R13, R12, R11 ;  /* 0x0000000c0d0e7389 */ /* 0x0002a400000c000b */
[----:B012---:R-:W-:Y:S01]  /*25e40*/  ENDCOLLECTIVE ;  /* 0x000000000000791b */ /* 0x007fe20003800000 */
.L_x_5522:
[----:B------:R-:W-:Y:S02]  /*25e50*/  IMAD.MOV.U32 R13, RZ, RZ, R4 ;  /* 0x000000ffff0d7224 */ /* 0x000fe400078e0004 */
[----:B------:R-:W-:-:S07]  /*25e60*/  IMAD.MOV.U32 R6, RZ, RZ, R14 ;  /* 0x000000ffff067224 */ /* 0x000fce00078e000e */
[----:B------:R-:W-:Y:S05]  /*25e70*/  WARPSYNC.COLLECTIVE R15, `(.L_x_5523) ;  /* 0x000000000f087348 */ /* 0x000fea0003c00000 */
[----:B------:R0:W1:Y:S02]  /*25e80*/  SHFL.IDX P6, R14, R13, R12, R11 ;  /* 0x0000000c0d0e7389 */ /* 0x00006400000c000b */
[----:B01----:R-:W-:Y:S01]  /*25e90*/  ENDCOLLECTIVE ;  /* 0x000000000000791b */ /* 0x003fe20003800000 */
.L_x_5523:
        /* <DEDUP_REMOVED lines=19> */
.L_x_5524:
[----:B------:R-:W-:Y:S02]  /*25fd0*/  IMAD.MOV.U32 R13, RZ, RZ, R4 ;  /* 0x000000ffff0d7224 */ /* 0x000fe400078e0004 */
[----:B------:R-:W-:-:S07]  /*25fe0*/  IMAD.MOV.U32 R6, RZ, RZ, R14 ;  /* 0x000000ffff067224 */ /* 0x000fce00078e000e */
[----:B------:R-:W-:Y:S05]  /*25ff0*/  WARPSYNC.COLLECTIVE R15, `(.L_x_5525) ;  /* 0x000000000f087348 */ /* 0x000fea0003c00000 */
[----:B------:R0:W1:Y:S02]  /*26000*/  SHFL.IDX P6, R14, R13, R12, R11 ;  /* 0x0000000c0d0e7389 */ /* 0x00006400000c000b */
[----:B01----:R-:W-:Y:S01]  /*26010*/  ENDCOLLECTIVE ;  /* 0x000000000000791b */ /* 0x003fe20003800000 */
.L_x_5525:
        /* <DEDUP_REMOVED lines=19> */
.L_x_5526:
[----:B------:R-:W-:Y:S02]  /*26150*/  IMAD.MOV.U32 R13, RZ, RZ, R4 ;  /* 0x000000ffff0d7224 */ /* 0x000fe400078e0004 */
[----:B------:R-:W-:-:S07]  /*26160*/  IMAD.MOV.U32 R6, RZ, RZ, R14 ;  /* 0x000000ffff067224 */ /* 0x000fce00078e000e */
[----:B------:R-:W-:Y:S05]  /*26170*/  WARPSYNC.COLLECTIVE R15, `(.L_x_5527) ;  /* 0x000000000f087348 */ /* 0x000fea0003c00000 */
[----:B------:R0:W1:Y:S02]  /*26180*/  SHFL.IDX P6, R14, R13, R12, R11 ;  /* 0x0000000c0d0e7389 */ /* 0x00006400000c000b */
[----:B01----:R-:W-:Y:S01]  /*26190*/  ENDCOLLECTIVE ;  /* 0x000000000000791b */ /* 0x003fe20003800000 */
.L_x_5527:
        /* <DEDUP_REMOVED lines=19> */
.L_x_5528:
[----:B------:R-:W-:Y:S02]  /*262d0*/  IMAD.MOV.U32 R13, RZ, RZ, R4 ;  /* 0x000000ffff0d7224 */ /* 0x000fe400078e0004 */
[----:B------:R-:W-:-:S07]  /*262e0*/  IMAD.MOV.U32 R6, RZ, RZ, R14 ;  /* 0x000000ffff067224 */ /* 0x000fce00078e000e */
[----:B------:R-:W-:Y:S05]  /*262f0*/  WARPSYNC.COLLECTIVE R15, `(.L_x_5529) ;  /* 0x000000000f087348 */ /* 0x000fea0003c00000 */
[----:B------:R0:W1:Y:S02]  /*26300*/  SHFL.IDX P6, R14, R13, R12, R11 ;  /* 0x0000000c0d0e7389 */ /* 0x00006400000c000b */
[----:B01----:R-:W-:Y:S01]  /*26310*/  ENDCOLLECTIVE ;  /* 0x000000000000791b */ /* 0x003fe20003800000 */
.L_x_5529:
        /* <DEDUP_REMOVED lines=19> */
.L_x_5530:
[----:B------:R-:W-:Y:S02]  /*26450*/  IMAD.MOV.U32 R13, RZ, RZ, R4 ;  /* 0x000000ffff0d7224 */ /* 0x000fe400078e0004 */
[----:B------:R-:W-:-:S07]  /*26460*/  IMAD.MOV.U32 R6, RZ, RZ, R14 ;  /* 0x000000ffff067224 */ /* 0x000fce00078e000e */
[----:B------:R-:W-:Y:S05]  /*26470*/  WARPSYNC.COLLECTIVE R15, `(.L_x_5531) ;  /* 0x000000000f087348 */ /* 0x000fea0003c00000 */
[----:B------:R0:W1:Y:S02]  /*26480*/  SHFL.IDX P6, R14, R13, R12, R11 ;  /* 0x0000000c0d0e7389 */ /* 0x00006400000c000b */
[----:B01----:R-:W-:Y:S01]  /*26490*/  ENDCOLLECTIVE ;  /* 0x000000000000791b */ /* 0x003fe20003800000 */
.L_x_5531:
        /* <DEDUP_REMOVED lines=19> */
.L_x_5532:
[----:B------:R-:W-:Y:S02]  /*265d0*/  IMAD.MOV.U32 R13, RZ, RZ, R4 ;  /* 0x000000ffff0d7224 */ /* 0x000fe400078e0004 */
[----:B------:R-:W-:-:S07]  /*265e0*/  IMAD.MOV.U32 R6, RZ, RZ, R14 ;  /* 0x000000ffff067224 */ /* 0x000fce00078e000e */
[----:B------:R-:W-:Y:S05]  /*265f0*/  WARPSYNC.COLLECTIVE R15, `(.L_x_5533) ;  /* 0x000000000f087348 */ /* 0x000fea0003c00000 */
[----:B------:R0:W1:Y:S02]  /*26600*/  SHFL.IDX P6, R14, R13, R12, R11 ;  /* 0x0000000c0d0e7389 */ /* 0x00006400000c000b */
[----:B01----:R-:W-:Y:S01]  /*26610*/  ENDCOLLECTIVE ;  /* 0x000000000000791b */ /* 0x003fe20003800000 */
.L_x_5533:
        /* <DEDUP_REMOVED lines=17> */
.L_x_5534:
[----:B------:R-:W-:Y:S02]  /*26730*/  IMAD.MOV.U32 R13, RZ, RZ, R4 ;  /* 0x000000ffff0d7224 */ /* 0x000fe400078e0004 */
[----:B------:R-:W-:-:S07]  /*26740*/  IMAD.MOV.U32 R5, RZ, RZ, R14 ;  /* 0x000000ffff057224 */ /* 0x000fce00078e000e */
[----:B------:R-:W-:Y:S05]  /*26750*/  WARPSYNC.COLLECTIVE R15, `(.L_x_5535) ;  /* 0x000000000f087348 */ /* 0x000fea0003c00000 */
[----:B------:R0:W1:Y:S02]  /*26760*/  SHFL.IDX P6, R14, R13, R12, R11 ;  /* 0x0000000c0d0e7389 */ /* 0x00006400000c000b */
[----:B01----:R-:W-:Y:S01]  /*26770*/  ENDCOLLECTIVE ;  /* 0x000000000000791b */ /* 0x003fe20003800000 */
.L_x_5535:
[----:B------:R-:W-:Y:S01]  /*26780*/  IMAD.MOV.U32 R3, RZ, RZ, R14 ;  /* 0x000000ffff037224 */ /* 0x000fe200078e000e */
[----:B------:R-:W-:Y:S06]  /*26790*/  BRA `(.L_x_5536) ;  /* 0xffffffa4004c7947 */ /* 0x000fec000383ffff */
.L_x_5380:
[----:B0-----:R-:W2:Y:S02]  /*267a0*/  LDL R2, [R1+0x2d0] ;  /* 0x0002d00001027983 */ /* 0x001ea40000100800 */
[----:B--2---:R0:W2:Y:S02]  /*267b0*/  SYNCS.PHASECHK.TRANS64.TRYWAIT P0, [R2+URZ+0x30820], R0 ;  /* 0x03082000020075a7 */ /* 0x0040a4000800017f */
[----:B--2---:R-:W-:Y:S05]  /*267c0*/  @!P0 NANOSLEEP.SYNCS 0x989680 ;  /* 0x009896800000895d */ /* 0x004fea0003900000 */
[----:B------:R-:W2:Y:S02]  /*267d0*/  @!P0 SYNCS.PHASECHK.TRANS64 P0, [R2+URZ+0x30820], R0 ;  /* 0x03082000020085a7 */ /* 0x000ea4000800007f */
[----:B--2---:R-:W-:Y:S05]  /*267e0*/  @!P0 BRA `(.L_x_5380) ;  /* 0xfffffffc00ec8947 */ /* 0x004fea000383ffff */
[----:B------:R-:W-:Y:S05]  /*267f0*/  BRA `(.L_x_5537) ;  /* 0xffffffa400c87947 */ /* 0x000fea000383ffff */
.L_x_5389:
[----:B-1----:R1:W2:Y:S02]  /*26800*/  SYNCS.PHASECHK.TRANS64.TRYWAIT P0, [R3+URZ+0x30840], R2 ;  /* 0x03084002030075a7 */ /* 0x0022a4000800017f */
[----:B--2---:R-:W-:Y:S05]  /*26810*/  @!P0 NANOSLEEP.SYNCS 0x989680 ;  /* 0x009896800000895d */ /* 0x004fea0003900000 */
[----:B------:R-:W2:Y:S02]  /*26820*/  @!P0 SYNCS.PHASECHK.TRANS64 P0, [R3+URZ+0x30840], R2 ;  /* 0x03084002030085a7 */ /* 0x000ea4000800007f */
[----:B--2---:R-:W-:Y:S05]  /*26830*/  @!P0 BRA `(.L_x_5389) ;  /* 0xfffffffc00f08947 */ /* 0x004fea000383ffff */
[----:B------:R-:W-:Y:S05]  /*26840*/  BRA `(.L_x_5538) ;  /* 0xffffffa800987947 */ /* 0x000fea000383ffff */
.L_x_5396:
[----:B0-----:R0:W1:Y:S02]  /*26850*/  SYNCS.PHASECHK.TRANS64.TRYWAIT P0, [R2+URZ+0x30860], R3 ;  /* 0x03086003020075a7 */ /* 0x001064000800017f */
[----:B-1----:R-:W-:Y:S05]  /*26860*/  @!P0 NANOSLEEP.SYNCS 0x989680 ;  /* 0x009896800000895d */ /* 0x002fea0003900000 */
[----:B------:R-:W1:Y:S02]  /*26870*/  @!P0 SYNCS.PHASECHK.TRANS64 P0, [R2+URZ+0x30860], R3 ;  /* 0x03086003020085a7 */ /* 0x000e64000800007f */
[----:B-1----:R-:W-:Y:S05]  /*26880*/  @!P0 BRA `(.L_x_5396) ;  /* 0xfffffffc00f08947 */ /* 0x002fea000383ffff */
[----:B------:R-:W-:Y:S05]  /*26890*/  BRA `(.L_x_5539) ;  /* 0xffffffac00b47947 */ /* 0x000fea000383ffff */
.L_x_5407:
[----:B-1----:R1:W2:Y:S02]  /*268a0*/  SYNCS.PHASECHK.TRANS64.TRYWAIT P0, [R3+URZ+0x30840], R2 ;  /* 0x03084002030075a7 */ /* 0x0022a4000800017f */
[----:B--2---:R-:W-:Y:S05]  /*268b0*/  @!P0 NANOSLEEP.SYNCS 0x989680 ;  /* 0x009896800000895d */ /* 0x004fea0003900000 */
[----:B------:R-:W2:Y:S02]  /*268c0*/  @!P0 SYNCS.PHASECHK.TRANS64 P0, [R3+URZ+0x30840], R2 ;  /* 0x03084002030085a7 */ /* 0x000ea4000800007f */
[----:B--2---:R-:W-:Y:S05]  /*268d0*/  @!P0 BRA `(.L_x_5407) ;  /* 0xfffffffc00f08947 */ /* 0x004fea000383ffff */
[----:B------:R-:W-:Y:S05]  /*268e0*/  BRA `(.L_x_5540) ;  /* 0xffffffb400a07947 */ /* 0x000fea000383ffff */
.L_x_5414:
[----:B0-----:R0:W1:Y:S02]  /*268f0*/  SYNCS.PHASECHK.TRANS64.TRYWAIT P0, [R2+URZ+0x30860], R3 ;  /* 0x03086003020075a7 */ /* 0x001064000800017f */
[----:B-1----:R-:W-:Y:S05]  /*26900*/  @!P0 NANOSLEEP.SYNCS 0x989680 ;  /* 0x009896800000895d */ /* 0x002fea0003900000 */
[----:B------:R-:W1:Y:S02]  /*26910*/  @!P0 SYNCS.PHASECHK.TRANS64 P0, [R2+URZ+0x30860], R3 ;  /* 0x03086003020085a7 */ /* 0x000e64000800007f */
[----:B-1----:R-:W-:Y:S05]  /*26920*/  @!P0 BRA `(.L_x_5414) ;  /* 0xfffffffc00f08947 */ /* 0x002fea000383ffff */
[----:B------:R-:W-:Y:S05]  /*26930*/  BRA `(.L_x_5541) ;  /* 0xffffffb800bc7947 */ /* 0x000fea000383ffff */
.L_x_5425:
[----:B--2---:R2:W3:Y:S02]  /*26940*/  SYNCS.PHASECHK.TRANS64.TRYWAIT P0, [R3+URZ+0x30840], R2 ;  /* 0x03084002030075a7 */ /* 0x0044e4000800017f */
[----:B---3--:R-:W-:Y:S05]  /*26950*/  @!P0 NANOSLEEP.SYNCS 0x989680 ;  /* 0x009896800000895d */ /* 0x008fea0003900000 */
[----:B------:R-:W3:Y:S02]  /*26960*/  @!P0 SYNCS.PHASECHK.TRANS64 P0, [R3+URZ+0x30840], R2 ;  /* 0x03084002030085a7 */ /* 0x000ee4000800007f */
[----:B---3--:R-:W-:Y:S05]  /*26970*/  @!P0 BRA `(.L_x_5425) ;  /* 0xfffffffc00f08947 */ /* 0x008fea000383ffff */
[----:B------:R-:W-:Y:S05]  /*26980*/  BRA `(.L_x_5542) ;  /* 0xffffffc0007c7947 */ /* 0x000fea000383ffff */
.L_x_5432:
[----:B0-----:R0:W1:Y:S02]  /*26990*/  SYNCS.PHASECHK.TRANS64.TRYWAIT P0, [R2+URZ+0x30860], R5 ;  /* 0x03086005020075a7 */ /* 0x001064000800017f */
[----:B-1----:R-:W-:Y:S05]  /*269a0*/  @!P0 NANOSLEEP.SYNCS 0x989680 ;  /* 0x009896800000895d */ /* 0x002fea0003900000 */
[----:B------:R-:W1:Y:S02]  /*269b0*/  @!P0 SYNCS.PHASECHK.TRANS64 P0, [R2+URZ+0x30860], R5 ;  /* 0x03086005020085a7 */ /* 0x000e64000800007f */
[----:B-1----:R-:W-:Y:S05]  /*269c0*/  @!P0 BRA `(.L_x_5432) ;  /* 0xfffffffc00f08947 */ /* 0x002fea000383ffff */
[----:B------:R-:W-:Y:S05]  /*269d0*/  BRA `(.L_x_5543) ;  /* 0xffffffc400947947 */ /* 0x000fea000383ffff */
.L_x_5445:
[----:B--2---:R2:W3:Y:S02]  /*269e0*/  SYNCS.PHASECHK.TRANS64.TRYWAIT P0, [R0+URZ+0x30860], R2 ;  /* 0x03086002000075a7 */ /* 0x0044e4000800017f */
[----:B---3--:R-:W-:Y:S05]  /*269f0*/  @!P0 NANOSLEEP.SYNCS 0x989680 ;  /* 0x009896800000895d */ /* 0x008fea0003900000 */
[----:B------:R-:W3:Y:S02]  /*26a00*/  @!P0 SYNCS.PHASECHK.TRANS64 P0, [R0+URZ+0x30860], R2 ;  /* 0x03086002000085a7 */ /* 0x000ee4000800007f */
[----:B---3--:R-:W-:Y:S05]  /*26a10*/  @!P0 BRA `(.L_x_5445) ;  /* 0xfffffffc00f08947 */ /* 0x008fea000383ffff */
[----:B------:R-:W-:Y:S05]  /*26a20*/  BRA `(.L_x_5544) ;  /* 0xffffffcc00347947 */ /* 0x000fea000383ffff */
.L_x_5454:
[----:B------:R-:W-:Y:S01]  /*26a30*/  BSSY B0, `(.L_x_5545) ;  /* 0x0000008000007945 */ /* 0x000fe20003800000 */
[----:B------:R-:W-:Y:S02]  /*26a40*/  IMAD.MOV.U32 R13, RZ, RZ, R16 ;  /* 0x000000ffff0d7224 */ /* 0x000fe400078e0010 */
[----:B------:R-:W-:Y:S02]  /*26a50*/  IMAD.MOV.U32 R12, RZ, RZ, RZ ;  /* 0x000000ffff0c7224 */ /* 0x000fe400078e00ff */
[----:B0-----:R-:W-:Y:S02]  /*26a60*/  IMAD.MOV.U32 R11, RZ, RZ, 0x1f ;  /* 0x0000001fff0b7424 */ /* 0x001fe400078e00ff */
[----:B------:R-:W-:-:S07]  /*26a70*/  IMAD.MOV.U32 R15, RZ, RZ, -0x1 ;  /* 0xffffffffff0f7424 */ /* 0x000fce00078e00ff */
[----:B-1--45:R-:W-:Y:S05]  /*26a80*/  WARPSYNC.COLLECTIVE R15, `(.L_x_5546) ;  /* 0x000000000f087348 */ /* 0x032fea0003c00000 */
[----:B------:R0:W2:Y:S02]  /*26a90*/  SHFL.IDX P6, R14, R13, R12, R11 ;  /* 0x0000000c0d0e7389 */ /* 0x0000a400000c000b */
[----:B012-45:R-:W-:Y:S01]  /*26aa0*/  ENDCOLLECTIVE ;  /* 0x000000000000791b */ /* 0x037fe20003800000 */
.L_x_5546:
[----:B------:R-:W-:Y:S05]  /*26ab0*/  BSYNC B0 ;  /* 0x0000000000007941 */ /* 0x000fea0003800000 */
.L_x_5545:
        /* <DEDUP_REMOVED lines=10> */
.L_x_5547:
        /* <DEDUP_REMOVED lines=17> */
.L_x_5548:
        /* <DEDUP_REMOVED lines=9> */
.L_x_5549:
        /* <DEDUP_REMOVED lines=8> */
.L_x_5550:
        /* <DEDUP_REMOVED lines=8> */
.L_x_5551:
        /* <DEDUP_REMOVED lines=8> */
.L_x_5552:
        /* <DEDUP_REMOVED lines=9> */
.L_x_5553:
[----:B------:R-:W-:Y:S01]  /*26f10*/  IMAD.MOV.U32 R16, RZ, RZ, R14 ;  /* 0x000000ffff107224 */ /* 0x000fe200078e000e */
[----:B------:R-:W-:Y:S06]  /*26f20*/  BRA `(.L_x_5554) ;  /* 0xffffffd000007947 */ /* 0x000fec000383ffff */
.L_x_5459:
[----:B------:R-:W-:Y:S01]  /*26f30*/  BSSY B0, `(.L_x_5555) ;  /* 0x0000008000007945 */ /* 0x000fe20003800000 */
[----:B-----5:R-:W-:Y:S02]  /*26f40*/  IMAD.MOV.U32 R13, RZ, RZ, R3 ;  /* 0x000000ffff0d7224 */ /* 0x020fe400078e0003 */
[----:B------:R-:W-:Y:S02]  /*26f50*/  IMAD.MOV.U32 R12, RZ, RZ, 0x1 ;  /* 0x00000001ff0c7424 */ /* 0x000fe400078e00ff */
[----:B0-----:R-:W-:Y:S02]  /*26f60*/  IMAD.MOV.U32 R11, RZ, RZ, RZ ;  /* 0x000000ffff0b7224 */ /* 0x001fe400078e00ff */
[----:B------:R-:W-:-:S07]  /*26f70*/  IMAD.MOV.U32 R15, RZ, RZ, -0x1 ;  /* 0xffffffffff0f7424 */ /* 0x000fce00078e00ff */
[----:B-1--4-:R-:W-:Y:S05]  /*26f80*/  WARPSYNC.COLLECTIVE R15, `(.L_x_5556) ;  /* 0x000000000f087348 */ /* 0x012fea0003c00000 */
[----:B------:R0:W2:Y:S02]  /*26f90*/  SHFL.UP P6, R14, R13, R12, R11 ;  /* 0x0400000c0d0e7389 */ /* 0x0000a400000c000b */
[----:B012-4-:R-:W-:Y:S01]  /*26fa0*/  ENDCOLLECTIVE ;  /* 0x000000000000791b */ /* 0x017fe20003800000 */
.L_x_5556:
[----:B------:R-:W-:Y:S05]  /*26fb0*/  BSYNC B0 ;  /* 0x0000000000007941 */ /* 0x000fea0003800000 */
.L_x_5555:
        /* <DEDUP_REMOVED lines=12> */
.L_x_5557:
        /* <DEDUP_REMOVED lines=8> */
.L_x_5558:
        /* <DEDUP_REMOVED lines=8> */
.L_x_5559:
        /* <DEDUP_REMOVED lines=8> */
.L_x_5560:
        /* <DEDUP_REMOVED lines=9> */
.L_x_5561:
[----:B------:R-:W-:Y:S01]  /*27290*/  IMAD.MOV.U32 R16, RZ, RZ, R14 ;  /* 0x000000ffff107224 */ /* 0x000fe200078e000e */
[----:B------:R-:W-:Y:S06]  /*272a0*/  BRA `(.L_x_5562) ;  /* 0xffffffcc00c47947 */ /* 0x000fec000383ffff */
.L_x_5461:
[----:B------:R-:W-:Y:S01]  /*272b0*/  BSSY B0, `(.L_x_5563) ;  /* 0x0000006000007945 */ /* 0x000fe20003800000 */
[----:B------:R-:W-:Y:S01]  /*272c0*/  PLOP3.LUT P6, PT, P6, PT, PT, 0x8, 0x0 ;  /* 0x000000000000781c */ /* 0x000fe200037ce170 */
[----:B------:R-:W-:-:S12]  /*272d0*/  IMAD.MOV.U32 R15, RZ, RZ, -0x1 ;  /* 0xffffffffff0f7424 */ /* 0x000fd800078e00ff */
[----:B01--45:R-:W-:Y:S05]  /*272e0*/  WARPSYNC.COLLECTIVE R15, `(.L_x_5564) ;  /* 0x000000000f087348 */ /* 0x033fea0003c00000 */
[----:B------:R-:W-:Y:S01]  /*272f0*/  VOTE.ANY R14, PT, P6 ;  /* 0x00000000000e7806 */ /* 0x000fe200030e0100 */
[----:B01--45:R-:W-:Y:S06]  /*27300*/  ENDCOLLECTIVE ;  /* 0x000000000000791b */ /* 0x033fec0003800000 */
.L_x_5564:
[----:B------:R-:W-:Y:S05]  /*27310*/  BSYNC B0 ;  /* 0x0000000000007941 */ /* 0x000fea0003800000 */
.L_x_5563:
        /* <DEDUP_REMOVED lines=9> */
.L_x_5565:
[----:B------:R-:W-:Y:S01]  /*273b0*/  IMAD.MOV.U32 R17, RZ, RZ, R14 ;  /* 0x000000ffff117224 */ /* 0x000fe200078e000e */
[----:B------:R-:W-:Y:S06]  /*273c0*/  BRA `(.L_x_5566) ;  /* 0xffffffcc00b47947 */ /* 0x000fec000383ffff */
.L_x_5463:
[----:B------:R-:W-:Y:S01]  /*273d0*/  BSSY B0, `(.L_x_5567) ;  /* 0x0000007000007945 */ /* 0x000fe20003800000 */
[----:B------:R-:W-:Y:S02]  /*273e0*/  IMAD.MOV.U32 R13, RZ, RZ, R2 ;  /* 0x000000ffff0d7224 */ /* 0x000fe400078e0002 */
[----:B0-----:R-:W-:Y:S02]  /*273f0*/  IMAD.MOV.U32 R11, RZ, RZ, 0x1f ;  /* 0x0000001fff0b7424 */ /* 0x001fe400078e00ff */
[----:B------:R-:W-:-:S07]  /*27400*/  IMAD.MOV.U32 R15, RZ, RZ, -0x1 ;  /* 0xffffffffff0f7424 */ /* 0x000fce00078e00ff */
[----:B-12345:R-:W-:Y:S05]  /*27410*/  WARPSYNC.COLLECTIVE R15, `(.L_x_5568) ;  /* 0x000000000f087348 */ /* 0x03efea0003c00000 */
[----:B------:R0:W0:Y:S02]  /*27420*/  SHFL.IDX P6, R14, R13, R12, R11 ;  /* 0x0000000c0d0e7389 */ /* 0x00002400000c000b */
[----:B012345:R-:W-:Y:S01]  /*27430*/  ENDCOLLECTIVE ;  /* 0x000000000000791b */ /* 0x03ffe20003800000 */
.L_x_5568:
[----:B------:R-:W-:Y:S05]  /*27440*/  BSYNC B0 ;  /* 0x0000000000007941 */ /* 0x000fea0003800000 */
.L_x_5567:
[----:B------:R-:W-:Y:S01]  /*27450*/  IMAD.MOV.U32 R2, RZ, RZ, R14 ;  /* 0x000000ffff027224 */ /* 0x000fe200078e000e */
[----:B------:R-:W-:Y:S06]  /*27460*/  BRA `(.L_x_5569) ;  /* 0xffffffcc00a87947 */ /* 0x000fec000383ffff */
.L_x_5467:
[----:B0-----:R0:W1:Y:S02]  /*27470*/  SYNCS.PHASECHK.TRANS64.TRYWAIT P0, [R0+URZ+0x30820], R3 ;  /* 0x03082003000075a7 */ /* 0x001064000800017f */
[----:B-1----:R-:W-:Y:S05]  /*27480*/  @!P0 NANOSLEEP.SYNCS 0x989680 ;  /* 0x009896800000895d */ /* 0x002fea0003900000 */
[----:B------:R-:W1:Y:S02]  /*27490*/  @!P0 SYNCS.PHASECHK.TRANS64 P0, [R0+URZ+0x30820], R3 ;  /* 0x03082003000085a7 */ /* 0x000e64000800007f */
[----:B-1----:R-:W-:Y:S05]  /*274a0*/  @!P0 BRA `(.L_x_5467) ;  /* 0xfffffffc00f08947 */ /* 0x002fea000383ffff */
[----:B------:R-:W-:Y:S05]  /*274b0*/  BRA `(.L_x_5570) ;  /* 0xffffffd400307947 */ /* 0x000fea000383ffff */
.L_x_5468:
        /* <DEDUP_REMOVED lines=8> */
[----:B0---45:R-:W-:Y:S05]  /*27540*/  WARPSYNC.COLLECTIVE R15, `(.L_x_5572) ;  /* 0x000000000f087348 */ /* 0x031fea0003c00000 */
[----:B------:R1:W2:Y:S02]  /*27550*/  SHFL.IDX P6, R14, R13, R12, R11 ;  /* 0x0000000c0d0e7389 */ /* 0x0002a400000c000b */
[----:B012-45:R-:W-:Y:S01]  /*27560*/  ENDCOLLECTIVE ;  /* 0x000000000000791b */ /* 0x037fe20003800000 */
.L_x_5572:
[----:B------:R-:W-:Y:S05]  /*27570*/  BSYNC B0 ;  /* 0x0000000000007941 */ /* 0x000fea0003800000 */
.L_x_5571:
[----:B------:R-:W-:Y:S05]  /*27580*/  BRA `(.L_x_5573) ;  /* 0xffffffd400187947 */ /* 0x000fea000383ffff */
.L_x_5471:
[----:B------:R-:W-:Y:S01]  /*27590*/  BSSY B1, `(.L_x_5574) ;  /* 0x0000006000017945 */ /* 0x000fe20003800000 */
[----:B------:R-:W-:-:S07]  /*275a0*/  IMAD.MOV.U32 R15, RZ, RZ, -0x1 ;  /* 0xffffffffff0f7424 */ /* 0x000fce00078e00ff */
[----:B01--45:R-:W-:Y:S05]  /*275b0*/  WARPSYNC.COLLECTIVE R15, `(.L_x_5575) ;  /* 0x000000000f0c7348 */ /* 0x033fea0003c00000 */
[----:B------:R-:W-:Y:S02]  /*275c0*/  ELECT P6, UR62, PT ;  /* 0x00000000003e782f */ /* 0x000fe400038c0000 */
[----:B------:R-:W-:Y:S01]  /*275d0*/  MOV R14, UR62 ;  /* 0x0000003e000e7c02 */ /* 0x000fe20008000f00 */
[----:B01--45:R-:W-:Y:S10]  /*275e0*/  ENDCOLLECTIVE ;  /* 0x000000000000791b */ /* 0x033ff40003800000 */
.L_x_5575:
[----:B------:R-:W-:Y:S05]  /*275f0*/  BSYNC B1 ;  /* 0x0000000000017941 */ /* 0x000fea0003800000 */
.L_x_5574:
[----:B------:R-:W-:Y:S05]  /*27600*/  BRA `(.L_x_5576) ;  /* 0xffffffd400107947 */ /* 0x000fea000383ffff */
.L_x_5473:
[----:B0-----:R0:W1:Y:S02]  /*27610*/  SYNCS.PHASECHK.TRANS64.TRYWAIT P0, [R6+URZ], R5 ;  /* 0x00000005060075a7 */ /* 0x001064000800017f */
[----:B-1----:R-:W-:Y:S05]  /*27620*/  @!P0 NANOSLEEP.SYNCS 0x989680 ;  /* 0x009896800000895d */ /* 0x002fea0003900000 */
[----:B------:R-:W1:Y:S02]  /*27630*/  @!P0 SYNCS.PHASECHK.TRANS64 P0, [R6+URZ], R5 ;  /* 0x00000005060085a7 */ /* 0x000e64000800007f */
[----:B-1----:R-:W-:Y:S05]  /*27640*/  @!P0 BRA `(.L_x_5473) ;  /* 0xfffffffc00f08947 */ /* 0x002fea000383ffff */
[----:B------:R-:W-:Y:S05]  /*27650*/  BRA `(.L_x_5577) ;  /* 0xffffffd400547947 */ /* 0x000fea000383ffff */
.L_x_5474:
[----:B-1----:R1:W2:Y:S02]  /*27660*/  SYNCS.PHASECHK.TRANS64.TRYWAIT P0, [R7+URZ], R2 ;  /* 0x00000002070075a7 */ /* 0x0022a4000800017f */
[----:B--2---:R-:W-:Y:S05]  /*27670*/  @!P0 NANOSLEEP.SYNCS 0x989680 ;  /* 0x009896800000895d */ /* 0x004fea0003900000 */
[----:B------:R-:W2:Y:S02]  /*27680*/  @!P0 SYNCS.PHASECHK.TRANS64 P0, [R7+URZ], R2 ;  /* 0x00000002070085a7 */ /* 0x000ea4000800007f */
[----:B--2---:R-:W-:Y:S05]  /*27690*/  @!P0 BRA `(.L_x_5474) ;  /* 0xfffffffc00f08947 */ /* 0x004fea000383ffff */
[----:B------:R-:W-:Y:S05]  /*276a0*/  BRA `(.L_x_5578) ;  /* 0xffffffd400487947 */ /* 0x000fea000383ffff */
.L_x_5476:
[----:B--2---:R2:W3:Y:S02]  /*276b0*/  SYNCS.PHASECHK.TRANS64.TRYWAIT P0, [R4+URZ], R5 ;  /* 0x00000005040075a7 */ /* 0x0044e4000800017f */
[----:B---3--:R-:W-:Y:S05]  /*276c0*/  @!P0 NANOSLEEP.SYNCS 0x989680 ;  /* 0x009896800000895d */ /* 0x008fea0003900000 */
[----:B------:R-:W3:Y:S02]  /*276d0*/  @!P0 SYNCS.PHASECHK.TRANS64 P0, [R4+URZ], R5 ;  /* 0x00000005040085a7 */ /* 0x000ee4000800007f */
[----:B---3--:R-:W-:Y:S05]  /*276e0*/  @!P0 BRA `(.L_x_5476) ;  /* 0xfffffffc00f08947 */ /* 0x008fea000383ffff */
[----:B------:R-:W-:Y:S05]  /*276f0*/  BRA `(.L_x_5579) ;  /* 0xffffffd400507947 */ /* 0x000fea000383ffff */
        .type           $_ZN7cutlass13device_kernelIN5flash11enable_sm90INS1_16FlashAttnFwdSm90INS1_25CollectiveMainloopFwdSm90ILi2EN4cute5tupleIJNS5_1CILi1EEES8_S8_EEENS6_IJNS7_ILi128EEENS7_ILi96EEENS7_ILi192EEEEEELi192ENS_10bfloat16_tEfNS_4arch4Sm90ELb0ELb1ELb1ELb1ELb0ELb1ELb0ELb1ELb1ELb1ELb0ELb0EEENS1_21CollectiveEpilogueFwdINS6_IJSA_SC_SB_EEES9_SE_SG_Li256ELb1ELb1ELb0ELb0EEENS1_36VarlenDynamicPersistentTileSchedulerILi128ELi96ELi256ELi128ELb0ELb1ELb1ELb1ELb0ELb1EEEEEEEEEvNT_6ParamsE$_ZZN5flash25CollectiveMainloopFwdSm90ILi2EN4cute5tupleIJNS1_1CILi1EEES4_S4_EEENS2_IJNS3_ILi128EEENS3_ILi96EEENS3_ILi192EEEEEELi192EN7cutlass10bfloat16_tEfNSA_4arch4Sm90ELb0ELb1ELb1ELb1ELb0ELb1ELb0ELb1ELb1ELb1ELb0ELb0EE12store_kv_newINS_16FlashAttnFwdSm90ISE_NS_21CollectiveEpilogueFwdINS2_IJS6_S8_S7_EEES5_SB_SD_Li256ELb1ELb1ELb0ELb0EEENS_36VarlenDynamicPersistentTileSchedulerILi128ELi96ELi256ELi128ELb0ELb1ELb1ELb1ELb0ELb1EEEE13SharedStorageEEEbRKNSE_6ParamsENSA_25PipelineTmaAsyncNoClusterILi2ENSA_16PipelineTmaAsyncILi2EEEEESU_RNSA_13PipelineStateILj2EEEiRT_RKNS_16SeqlenInfoQKNewKILb1ELb1EEENS2_IJiiiiEEEENKUliRKT_E_clISW_EEDaiS17_,@function
        .size           $_ZN7cutlass13device_kernelIN5flash11enable_sm90INS1_16FlashAttnFwdSm90INS1_25CollectiveMainloopFwdSm90ILi2EN4cute5tupleIJNS5_1CILi1EEES8_S8_EEENS6_IJNS7_ILi128EEENS7_ILi96EEENS7_ILi192EEEEEELi192ENS_10bfloat16_tEfNS_4arch4Sm90ELb0ELb1ELb1ELb1ELb0ELb1ELb0ELb1ELb1ELb1ELb0ELb0EEENS1_21CollectiveEpilogueFwdINS6_IJSA_SC_SB_EEES9_SE_SG_Li256ELb1ELb1ELb0ELb0EEENS1_36VarlenDynamicPersistentTileSchedulerILi128ELi96ELi256ELi128ELb0ELb1ELb1ELb1ELb0ELb1EEEEEEEEEvNT_6ParamsE$_ZZN5flash25CollectiveMainloopFwdSm90ILi2EN4cute5tupleIJNS1_1CILi1EEES4_S4_EEENS2_IJNS3_ILi128EEENS3_ILi96EEENS3_ILi192EEEEEELi192EN7cutlass10bfloat16_tEfNSA_4arch4Sm90ELb0ELb1ELb1ELb1ELb0ELb1ELb0ELb1ELb1ELb1ELb0ELb0EE12store_kv_newINS_16FlashAttnFwdSm90ISE_NS_21CollectiveEpilogueFwdINS2_IJS6_S8_S7_EEES5_SB_SD_Li256ELb1ELb1ELb0ELb0EEENS_36VarlenDynamicPersistentTileSchedulerILi128ELi96ELi256ELi128ELb0ELb1ELb1ELb1ELb0ELb1EEEE13SharedStorageEEEbRKNSE_6ParamsENSA_25PipelineTmaAsyncNoClusterILi2ENSA_16PipelineTmaAsyncILi2EEEEESU_RNSA_13PipelineStateILj2EEEiRT_RKNS_16SeqlenInfoQKNewKILb1ELb1EEENS2_IJiiiiEEEENKUliRKT_E_clISW_EEDaiS17_,(.L_x_15304 - $_ZN7cutlass13device_kernelIN5flash11enable_sm90INS1_16FlashAttnFwdSm90INS1_25CollectiveMainloopFwdSm90ILi2EN4cute5tupleIJNS5_1CILi1EEES8_S8_EEENS6_IJNS7_ILi128EEENS7_ILi96EEENS7_ILi192EEEEEELi192ENS_10bfloat16_tEfNS_4arch4Sm90ELb0ELb1ELb1ELb1ELb0ELb1ELb0ELb1ELb1ELb1ELb0ELb0EEENS1_21CollectiveEpilogueFwdINS6_IJSA_SC_SB_EEES9_SE_SG_Li256ELb1ELb1ELb0ELb0EEENS1_36VarlenDynamicPersistentTileSchedulerILi128ELi96ELi256ELi128ELb0ELb1ELb1ELb1ELb0ELb1EEEEEEEEEvNT_6ParamsE$_ZZN5flash25CollectiveMainloopFwdSm90ILi2EN4cute5tupleIJNS1_1CILi1EEES4_S4_EEENS2_IJNS3_ILi128EEENS3_ILi96EEENS3_ILi192EEEEEELi192EN7cutlass10bfloat16_tEfNSA_4arch4Sm90ELb0ELb1ELb1ELb1ELb0ELb1ELb0ELb1ELb1ELb1ELb0ELb0EE12store_kv_newINS_16FlashAttnFwdSm90ISE_NS_21CollectiveEpilogueFwdINS2_IJS6_S8_S7_EEES5_SB_SD_Li256ELb1ELb1ELb0ELb0EEENS_36VarlenDynamicPersistentTileSchedulerILi128ELi96ELi256ELi128ELb0ELb1ELb1ELb1ELb0ELb1EEEE13SharedStorageEEEbRKNSE_6ParamsENSA_25PipelineTmaAsyncNoClusterILi2ENSA_16PipelineTmaAsyncILi2EEEEESU_RNSA_13PipelineStateILj2EEEiRT_RKNS_16SeqlenInfoQKNewKILb1ELb1EEENS2_IJiiiiEEEENKUliRKT_E_clISW_EEDaiS17_)
$_ZN7cutlass13device_kernelIN5flash11enable_sm90INS1_16FlashAttnFwdSm90INS1_25CollectiveMainloopFwdSm90ILi2EN4cute5tupleIJNS5_1CILi1EEES8_S8_EEENS6_IJNS7_ILi128EEENS7_ILi96EEENS7_ILi192EEEEEELi192ENS_10bfloat16_tEfNS_4arch4Sm90ELb0ELb1ELb1ELb1ELb0ELb1ELb0ELb1ELb1ELb1ELb0ELb0EEENS1_21CollectiveEpilogueFwdINS6_IJSA_SC_SB_EEES9_SE_SG_Li256ELb1ELb1ELb0ELb0EEENS1_36VarlenDynamicPersistentTileSchedulerILi128ELi96ELi256ELi128ELb0ELb1ELb1ELb1ELb0ELb1EEEEEEEEEvNT_6ParamsE$_ZZN5flash25CollectiveMainloopFwdSm90ILi2EN4cute5tupleIJNS1_1CILi1EEES4_S4_EEENS2_IJNS3_ILi128EEENS3_ILi96EEENS3_ILi192EEEEEELi192EN7cutlass10bfloat16_tEfNSA_4arch4Sm90ELb0ELb1ELb1ELb1ELb0ELb1ELb0ELb1ELb1ELb1ELb0ELb0EE12store_kv_newINS_16FlashAttnFwdSm90ISE_NS_21CollectiveEpilogueFwdINS2_IJS6_S8_S7_EEES5_SB_SD_Li256ELb1ELb1ELb0ELb0EEENS_36VarlenDynamicPersistentTileSchedulerILi128ELi96ELi256ELi128ELb0ELb1ELb1ELb1ELb0ELb1EEEE13SharedStorageEEEbRKNSE_6ParamsENSA_25PipelineTmaAsyncNoClusterILi2ENSA_16PipelineTmaAsyncILi2EEEEESU_RNSA_13PipelineStateILj2EEEiRT_RKNS_16SeqlenInfoQKNewKILb1ELb1EEENS2_IJiiiiEEEENKUliRKT_E_clISW_EEDaiS17_:
[----:B------:R-:W-:Y:S05]  /*27700*/  YIELD ;  /* 0x0000000000007946 */ /* 0x000fea0003800000 */
[----:B------:R-:W-:Y:S01]  /*27710*/  ULDC UR4, c[0x0][0x20] ;  /* 0x0000080000047ab9 */ /* 0x000fe20000000800 */
[----:B------:R-:W0:Y:S01]  /*27720*/  LDC.64 R84, c[0x0][0x208] ;  /* 0x00008200ff547b82 */ /* 0x000e220000000a00 */
[----:B------:R-:W-:Y:S01]  /*27730*/  VIADD R82, R81, -UR4 ;  /* 0x8000000451527c36 */ /* 0x000fe20008000000 */
[----:B------:R-:W-:-:S04]  /*27740*/  R2UR UR6, R203 ;  /* 0x00000000cb0672ca */ /* 0x000fc800000e0000 */
[----:B------:R-:W2:Y:S01]  /*27750*/  LDL.64 R8, [R82+0x8] ;  /* 0x0000080052087983 */ /* 0x000ea20000100a00 */
[----:B0-----:R-:W-:Y:S02]  /*27760*/  R2UR UR4, R84 ;  /* 0x00000000540472ca */ /* 0x001fe400000e0000 */
[----:B------:R-:W-:-:S13]  /*27770*/  R2UR UR5, R85 ;  /* 0x00000000550572ca */ /* 0x000fda00000e0000 */
[----:B--2---:R-:W2:Y:S01]  /*27780*/  LD.E R10, desc[UR4][R8.64+0x174] ;  /* 0x00017404080a7980 */ /* 0x004ea2000c101900 */
[----:B------:R-:W0:Y:S01]  /*27790*/  LDC R83, c[0x0][0x20] ;  /* 0x00000800ff537b82 */ /* 0x000e220000000800 */
[----:B------:R-:W-:Y:S01]  /*277a0*/  BSSY B0, `(.L_x_5580) ;  /* 0x0000a7b000007945 */ /* 0x000fe20003800000 */
[----:B0-----:R-:W-:Y:S02]  /*277b0*/  IADD3 R83, -R83, UR6, RZ ;  /* 0x0000000653537c10 */ /* 0x001fe4000fffe1ff */
[----:B--2---:R-:W-:-:S13]  /*277c0*/  ISETP.GE.AND P0, PT, R10, 0x1, PT ;  /* 0x000000010a00780c */ /* 0x004fda0003f06270 */
[----:B------:R-:W-:Y:S05]  /*277d0*/  @!P0 BRA `(.L_x_5581) ;  /* 0x0000009800b48947 */ /* 0x000fea0003800000 */
[----:B------:R-:W2:Y:S01]  /*277e0*/  LDL.64 R10, [R82+0x40] ;  /* 0x00004000520a7983 */ /* 0x000ea20000100a00 */
[C---:B------:R-:W-:Y:S02]  /*277f0*/  R2UR UR6, R84.reuse ;  /* 0x00000000540672ca */ /* 0x040fe400000e0000 */
[C---:B------:R-:W-:Y:S01]  /*27800*/  R2UR UR7, R85.reuse ;  /* 0x00000000550772ca */ /* 0x040fe200000e0000 */
[----:B------:R0:W5:Y:S01]  /*27810*/  LDL.64 R104, [R82+0x50] ;  /* 0x0000500052687983 */ /* 0x0001620000100a00 */
[----:B------:R-:W-:Y:S02]  /*27820*/  R2UR UR4, R84 ;  /* 0x00000000540472ca */ /* 0x000fe400000e0000 */
[----:B------:R-:W-:-:S09]  /*27830*/  R2UR UR5, R85 ;  /* 0x00000000550572ca */ /* 0x000fd200000e0000 */
[----:B------:R-:W3:Y:S04]  /*27840*/  LD.E.U8 R8, desc[UR6][R8.64+0x190] ;  /* 0x0001900608087980 */ /* 0x000ee8000c101100 */
[----:B--2---:R-:W2:Y:S01]  /*27850*/  LD.E.64 R98, desc[UR4][R10.64+0x10] ;  /* 0x000010040a627980 */ /* 0x004ea2000c101b00 */
[----:B------:R-:W-:-:S03]  /*27860*/  SHF.R.S32.HI R29, RZ, 0x1f, R77 ;  /* 0x0000001fff1d7819 */ /* 0x000fc6000001144d */
[----:B------:R0:W5:Y:S04]  /*27870*/  LD.E.64 R88, desc[UR4][R10.64+0x8] ;  /* 0x000008040a587980 */ /* 0x000168000c101b00 */
[----:B------:R0:W5:Y:S01]  /*27880*/  LD.E.64 R86, desc[UR6][R10.64+0x18] ;  /* 0x000018060a567980 */ /* 0x000162000c101b00 */
[----:B---3--:R-:W-:Y:S01]  /*27890*/  ISETP.NE.AND P0, PT, R8, RZ, PT ;  /* 0x000000ff0800720c */ /* 0x008fe20003f05270 */
[-C--:B--2---:R-:W-:Y:S02]  /*278a0*/  IMAD R13, R99, R77.reuse, RZ ;  /* 0x0000004d630d7224 */ /* 0x084fe400078e02ff */
[----:B------:R-:W-:-:S04]  /*278b0*/  IMAD.WIDE.U32 R68, R98, R77, RZ ;  /* 0x0000004d62447225 */ /* 0x000fc800078e00ff */
[----:B------:R-:W-:-:S04]  /*278c0*/  IMAD R13, R98, R29, R13 ;  /* 0x0000001d620d7224 */ /* 0x000fc800078e020d */
[----:B------:R-:W-:Y:S02]  /*278d0*/  IMAD.IADD R71, R69, 0x1, R13 ;  /* 0x0000000145477824 */ /* 0x000fe400078e020d */
[----:B0-----:R-:W-:Y:S05]  /*278e0*/  @!P0 BRA `(.L_x_5582) ;  /* 0x0000004400d48947 */ /* 0x001fea0003800000 */
[C---:B------:R-:W-:Y:S01]  /*278f0*/  R2UR UR8, R84.reuse ;  /* 0x00000000540872ca */ /* 0x040fe200000e0000 */
[----:B------:R0:W5:Y:S01]  /*27900*/  LDL.64 R8, [R82+0x10] ;  /* 0x0000100052087983 */ /* 0x0001620000100a00 */
[C---:B------:R-:W-:Y:S02]  /*27910*/  R2UR UR9, R85.reuse ;  /* 0x00000000550972ca */ /* 0x040fe400000e0000 */
[C---:B------:R-:W-:Y:S02]  /*27920*/  R2UR UR4, R84.reuse ;  /* 0x00000000540472ca */ /* 0x040fe400000e0000 */
[C---:B------:R-:W-:Y:S02]  /*27930*/  R2UR UR5, R85.reuse ;  /* 0x00000000550572ca */ /* 0x040fe400000e0000 */
[----:B------:R-:W-:Y:S02]  /*27940*/  R2UR UR6, R84 ;  /* 0x00000000540672ca */ /* 0x000fe400000e0000 */
[----:B------:R-:W-:-:S05]  /*27950*/  R2UR UR7, R85 ;  /* 0x00000000550772ca */ /* 0x000fca00000e0000 */
[----:B-----5:R-:W2:Y:S04]  /*27960*/  LD.E R10, desc[UR8][R104.64+0x10] ;  /* 0x00001008680a7980 */ /* 0x020ea8000c101900 */
[----:B------:R-:W3:Y:S04]  /*27970*/  LD.E R12, desc[UR4][R104.64+0xc] ;  /* 0x00000c04680c7980 */ /* 0x000ee8000c101900 */
[----:B------:R-:W4:Y:S04]  /*27980*/  LD.E.64 R34, desc[UR4][R104.64+0x60] ;  /* 0x0000600468227980 */ /* 0x000f28000c101b00 */
[----:B------:R-:W4:Y:S01]  /*27990*/  LD.E.64 R36, desc[UR6][R104.64+0x80] ;  /* 0x0000800668247980 */ /* 0x000f22000c101b00 */
[----:B------:R-:W-:-:S02]  /*279a0*/  R2UR UR10, R84 ;  /* 0x00000000540a72ca */ /* 0x000fc400000e0000 */
[C---:B------:R-:W-:Y:S01]  /*279b0*/  R2UR UR11, R85.reuse ;  /* 0x00000000550b72ca */ /* 0x040fe200000e0000 */
[----:B------:R0:W5:Y:S01]  /*279c0*/  LD.E.64 R32, desc[UR6][R104.64+0x68] ;  /* 0x0000680668207980 */ /* 0x000162000c101b00 */
[----:B------:R-:W-:Y:S02]  /*279d0*/  R2UR UR12, R84 ;  /* 0x00000000540c72ca */ /* 0x000fe400000e0000 */
[----:B------:R-:W-:Y:S01]  /*279e0*/  R2UR UR13, R85 ;  /* 0x00000000550d72ca */ /* 0x000fe200000e0000 */
[----:B------:R0:W5:Y:S01]  /*279f0*/  LD.E.64 R42, desc[UR8][R104.64+0x78] ;  /* 0x00007808682a7980 */ /* 0x000162000c101b00 */
[----:B------:R-:W-:Y:S01]  /*27a00*/  BSSY B2, `(.L_x_5583) ;  /* 0x000004c000027945 */ /* 0x000fe20003800000 */
[----:B------:R-:W-:Y:S02]  /*27a10*/  CS2R R58, SRZ ;  /* 0x00000000003a7805 */ /* 0x000fe4000001ff00 */
[----:B------:R-:W-:Y:S02]  /*27a20*/  CS2R R62, SRZ ;  /* 0x00000000003e7805 */ /* 0x000fe4000001ff00 */
[----:B------:R-:W-:-:S02]  /*27a30*/  CS2R R72, SRZ ;  /* 0x0000000000487805 */ /* 0x000fc4000001ff00 */
[----:B------:R-:W-:Y:S01]  /*27a40*/  CS2R R74, SRZ ;  /* 0x00000000004a7805 */ /* 0x000fe2000001ff00 */
[----:B------:R0:W5:Y:S01]  /*27a50*/  LD.E.64 R60, desc[UR10][R104.64+0x88] ;  /* 0x0000880a683c7980 */ /* 0x000162000c101b00 */
[----:B------:R-:W-:-:S03]  /*27a60*/  CS2R R94, SRZ ;  /* 0x00000000005e7805 */ /* 0x000fc6000001ff00 */
[----:B------:R0:W5:Y:S01]  /*27a70*/  LD.E.U8 R102, desc[UR12][R104.64+0x18] ;  /* 0x0000180c68667980 */ /* 0x000162000c101100 */
[----:B------:R-:W-:Y:S02]  /*27a80*/  CS2R R98, SRZ ;  /* 0x0000000000627805 */ /* 0x000fe4000001ff00 */
[----:B------:R-:W-:Y:S02]  /*27a90*/  CS2R R56, SRZ ;  /* 0x0000000000387805 */ /* 0x000fe4000001ff00 */
[----:B------:R-:W-:Y:S02]  /*27aa0*/  CS2R R64, SRZ ;  /* 0x0000000000407805 */ /* 0x000fe4000001ff00 */
[----:B------:R-:W-:Y:S02]  /*27ab0*/  CS2R R66, SRZ ;  /* 0x0000000000427805 */ /* 0x000fe4000001ff00 */
[----:B------:R-:W-:Y:S02]  /*27ac0*/  CS2R R90, SRZ ;  /* 0x00000000005a7805 */ /* 0x000fe4000001ff00 */
[----:B------:R-:W-:-:S02]  /*27ad0*/  CS2R R92, SRZ ;  /* 0x00000000005c7805 */ /* 0x000fc4000001ff00 */
[----:B------:R-:W-:Y:S02]  /*27ae0*/  CS2R R100, SRZ ;  /* 0x0000000000647805 */ /* 0x000fe4000001ff00 */
[----:B--2---:R-:W-:Y:S01]  /*27af0*/  SHF.R.S32.HI R11, RZ, 0x1f, R10 ;  /* 0x0000001fff0b7819 */ /* 0x004fe2000001140a */
[----:B---3--:R-:W-:-:S03]  /*27b00*/  IMAD R12, R77, -0x60, R12 ;  /* 0xffffffa04d0c7824 */ /* 0x008fc600078e020c */
[----:B------:R-:W-:Y:S02]  /*27b10*/  LEA.HI R11, R11, R10, RZ, 0x2 ;  /* 0x0000000a0b0b7211 */ /* 0x000fe400078f10ff */
[----:B------:R-:W-:Y:S02]  /*27b20*/  VIMNMX R31, R12, 0x60, PT ;  /* 0x000000600c1f7848 */ /* 0x000fe40003fe0100 */
[----:B------:R-:W-:Y:S01]  /*27b30*/  SHF.R.S32.HI R12, RZ, 0x2, R11 ;  /* 0x00000002ff0c7819 */ /* 0x000fe2000001140b */
[----:B----4-:R-:W-:Y:S01]  /*27b40*/  IMAD R13, R35, R77, RZ ;  /* 0x0000004d230d7224 */ /* 0x010fe200078e02ff */
[----:B------:R0:W5:Y:S02]  /*27b50*/  LD.E.64 R10, desc[UR4][R104.64+0x58] ;  /* 0x00005804680a7980 */ /* 0x000164000c101b00 */
[----:B------:R-:W-:Y:S01]  /*27b60*/  ISETP.GE.AND P0, PT, R12, R31, PT ;  /* 0x0000001f0c00720c */ /* 0x000fe20003f06270 */
[----:B------:R-:W-:Y:S02]  /*27b70*/  IMAD R15, R37, R77, RZ ;  /* 0x0000004d250f7224 */ /* 0x000fe400078e02ff */
[----:B------:R-:W-:-:S02]  /*27b80*/  IMAD R13, R34, R29, R13 ;  /* 0x0000001d220d7224 */ /* 0x000fc400078e020d */
[----:B------:R-:W-:Y:S02]  /*27b90*/  IMAD R29, R36, R29, R15 ;  /* 0x0000001d241d7224 */ /* 0x000fe400078e020f */
[----:B------:R-:W-:-:S04]  /*27ba0*/  IMAD.WIDE.U32 R34, R34, R77, RZ ;  /* 0x0000004d22227225 */ /* 0x000fc800078e00ff */
[----:B------:R-:W-:Y:S01]  /*27bb0*/  IMAD.WIDE.U32 R36, R36, R77, RZ ;  /* 0x0000004d24247225 */ /* 0x000fe200078e00ff */
[----:B------:R-:W-:-:S03]  /*27bc0*/  CS2R R14, SRZ ;  /* 0x00000000000e7805 */ /* 0x000fc6000001ff00 */
[----:B------:R-:W-:Y:S02]  /*27bd0*/  IMAD.IADD R97, R35, 0x1, R13 ;  /* 0x0000000123617824 */ /* 0x000fe400078e020d */
[----:B------:R-:W-:Y:S02]  /*27be0*/  VIADD R30, R12, 0x40 ;  /* 0x000000400c1e7836 */ /* 0x000fe40000000000 */
[----:B------:R-:W-:Y:S01]  /*27bf0*/  IMAD.IADD R103, R37, 0x1, R29 ;  /* 0x0000000125677824 */ /* 0x000fe200078e021d */
[----:B0-----:R-:W-:Y:S06]  /*27c00*/  @P0 BRA `(.L_x_5584) ;  /* 0x0000000000ac0947 */ /* 0x001fec0003800000 */
[----:B-----5:R-:W-:Y:S02]  /*27c10*/  LOP3.LUT R13, R102, 0x1, RZ, 0xc0, !PT ;  /* 0x00000001660d7812 */ /* 0x020fe400078ec0ff */
[----:B------:R-:W-:Y:S02]  /*27c20*/  CS2R R98, SRZ ;  /* 0x0000000000627805 */ /* 0x000fe4000001ff00 */
[----:B------:R-:W-:Y:S02]  /*27c30*/  LEA R12, P1, R34, R32, 0x1 ;  /* 0x00000020220c7211 */ /* 0x000fe400078208ff */
[----:B------:R-:W-:Y:S02]  /*27c40*/  CS2R R94, SRZ ;  /* 0x00000000005e7805 */ /* 0x000fe4000001ff00 */
[----:B------:R-:W-:Y:S02]  /*27c50*/  LEA R28, P2, R36, R60, 0x1 ;  /* 0x0000003c241c7211 */ /* 0x000fe400078408ff */
[----:B------:R-:W-:-:S02]  /*27c60*/  CS2R R74, SRZ ;  /* 0x00000000004a7805 */ /* 0x000fc4000001ff00 */
[----:B------:R-:W-:Y:S02]  /*27c70*/  ISETP.NE.U32.AND P0, PT, R13, 0x1, PT ;  /* 0x000000010d00780c */ /* 0x000fe40003f05070 */
[----:B------:R-:W-:Y:S02]  /*27c80*/  CS2R R72, SRZ ;  /* 0x0000000000487805 */ /* 0x000fe4000001ff00 */
[----:B------:R-:W-:Y:S02]  /*27c90*/  LEA.HI.X R13, R34, R33, R97, 0x1, P1 ;  /* 0x00000021220d7211 */ /* 0x000fe400008f0c61 */
[----:B------:R-:W-:Y:S02]  /*27ca0*/  CS2R R62, SRZ ;  /* 0x00000000003e7805 */ /* 0x000fe4000001ff00 */
[----:B------:R-:W-:Y:S02]  /*27cb0*/  LEA.HI.X R29, R36, R61, R103, 0x1, P2 ;  /* 0x0000003d241d7211 */ /* 0x000fe400010f0c67 */
[----:B------:R-:W-:-:S02]  /*27cc0*/  CS2R R58, SRZ ;  /* 0x00000000003a7805 */ /* 0x000fc4000001ff00 */
[----:B------:R-:W-:Y:S02]  /*27cd0*/  R2P PR, R102, 0x3e ;  /* 0x0000003e66007804 */ /* 0x000fe40000000000 */
[----:B------:R-:W-:Y:S02]  /*27ce0*/  @!P0 R2UR UR4, R84 ;  /* 0x00000000540482ca */ /* 0x000fe400000e0000 */
[----:B------:R-:W-:-:S09]  /*27cf0*/  @!P0 R2UR UR5, R85 ;  /* 0x00000000550582ca */ /* 0x000fd200000e0000 */
[C---:B------:R-:W-:Y:S02]  /*27d00*/  @P1 R2UR UR6, R84.reuse ;  /* 0x00000000540612ca */ /* 0x040fe400000e0000 */
[C---:B------:R-:W-:Y:S02]  /*27d10*/  @P1 R2UR UR7, R85.reuse ;  /* 0x00000000550712ca */ /* 0x040fe400000e0000 */
[C---:B------:R-:W-:Y:S02]  /*27d20*/  @P2 R2UR UR8, R84.reuse ;  /* 0x00000000540822ca */ /* 0x040fe400000e0000 */
[----:B------:R-:W-:Y:S02]  /*27d30*/  @P2 R2UR UR9, R85 ;  /* 0x00000000550922ca */ /* 0x000fe400000e0000 */
[----:B------:R-:W-:Y:S02]  /*27d40*/  @P3 R2UR UR10, R84 ;  /* 0x00000000540a32ca */ /* 0x000fe400000e0000 */
[----:B------:R-:W-:-:S02]  /*27d50*/  CS2R R100, SRZ ;  /* 0x0000000000647805 */ /* 0x000fc4000001ff00 */
[C---:B------:R-:W-:Y:S02]  /*27d60*/  @P3 R2UR UR11, R85.reuse ;  /* 0x00000000550b32ca */ /* 0x040fe400000e0000 */
[----:B------:R-:W-:Y:S02]  /*27d70*/  CS2R R92, SRZ ;  /* 0x00000000005c7805 */ /* 0x000fe4000001ff00 */
[----:B------:R-:W-:Y:S02]  /*27d80*/  @P4 R2UR UR12, R84 ;  /* 0x00000000540c42ca */ /* 0x000fe400000e0000 */
[----:B------:R-:W-:Y:S02]  /*27d90*/  CS2R R90, SRZ ;  /* 0x00000000005a7805 */ /* 0x000fe4000001ff00 */
[----:B------:R-:W-:Y:S02]  /*27da0*/  @P4 R2UR UR13, R85 ;  /* 0x00000000550d42ca */ /* 0x000fe400000e0000 */
[----:B------:R-:W-:-:S02]  /*27db0*/  CS2R R66, SRZ ;  /* 0x0000000000427805 */ /* 0x000fc4000001ff00 */
[----:B------:R-:W-:Y:S02]  /*27dc0*/  @P5 R2UR UR14, R84 ;  /* 0x00000000540e52ca */ /* 0x000fe400000e0000 */
[----:B------:R-:W-:Y:S02]  /*27dd0*/  CS2R R64, SRZ ;  /* 0x0000000000407805 */ /* 0x000fe4000001ff00 */
[----:B------:R-:W-:Y:S02]  /*27de0*/  @P5 R2UR UR15, R85 ;  /* 0x00000000550f52ca */ /* 0x000fe400000e0000 */
[----:B------:R-:W-:Y:S01]  /*27df0*/  CS2R R56, SRZ ;  /* 0x0000000000387805 */ /* 0x000fe2000001ff00 */
[----:B------:R0:W5:Y:S04]  /*27e00*/  @!P0 LD.E.64 R98, desc[UR4][R12.64] ;  /* 0x000000040c628980 */ /* 0x000168000c101b00 */
[----:B------:R0:W5:Y:S04]  /*27e10*/  @P1 LD.E.64 R94, desc[UR6][R12.64+0x20] ;  /* 0x000020060c5e1980 */ /* 0x000168000c101b00 */
[----:B------:R0:W5:Y:S04]  /*27e20*/  @P2 LD.E.64 R74, desc[UR8][R12.64+0x40] ;  /* 0x000040080c4a2980 */ /* 0x000168000c101b00 */
[----:B------:R0:W5:Y:S04]  /*27e30*/  @P3 LD.E.64 R72, desc[UR10][R12.64+0x60] ;  /* 0x0000600a0c483980 */ /* 0x000168000c101b00 */
[----:B------:R0:W5:Y:S04]  /*27e40*/  @P4 LD.E.64 R62, desc[UR12][R12.64+0x80] ;  /* 0x0000800c0c3e4980 */ /* 0x000168000c101b00 */
[----:B------:R0:W5:Y:S04]  /*27e50*/  @P5 LD.E.64 R58, desc[UR14][R12.64+0xa0] ;  /* 0x0000a00e0c3a5980 */ /* 0x000168000c101b00 */
[----:B------:R0:W5:Y:S04]  /*27e60*/  @!P0 LD.E.64 R100, desc[UR4][R28.64] ;  /* 0x000000041c648980 */ /* 0x000168000c101b00 */
[----:B------:R0:W5:Y:S04]  /*27e70*/  @P1 LD.E.64 R92, desc[UR6][R28.64+0x20] ;  /* 0x000020061c5c1980 */ /* 0x000168000c101b00 */
[----:B------:R0:W5:Y:S04]  /*27e80*/  @P2 LD.E.64 R90, desc[UR8][R28.64+0x40] ;  /* 0x000040081c5a2980 */ /* 0x000168000c101b00 */
[----:B------:R0:W5:Y:S04]  /*27e90*/  @P3 LD.E.64 R66, desc[UR10][R28.64+0x60] ;  /* 0x0000600a1c423980 */ /* 0x000168000c101b00 */
[----:B------:R0:W5:Y:S04]  /*27ea0*/  @P4 LD.E.64 R64, desc[UR12][R28.64+0x80] ;  /* 0x0000800c1c404980 */ /* 0x000168000c101b00 */
[----:B------:R0:W5:Y:S02]  /*27eb0*/  @P5 LD.E.64 R56, desc[UR14][R28.64+0xa0] ;  /* 0x0000a00e1c385980 */ /* 0x000164000c101b00 */
.L_x_5584:
[----:B------:R-:W-:Y:S05]  /*27ec0*/  BSYNC B2 ;  /* 0x0000000000027941 */ /* 0x000fea0003800000 */
.L_x_5583:
        /* <DEDUP_REMOVED lines=13> */
[----:B------:R-:W-:Y:S06]  /*27fa0*/  @P0 BRA `(.L_x_5586) ;  /* 0x0000000000bc0947 */ /* 0x000fec0003800000 */
[----:B-----5:R-:W-:Y:S02]  /*27fb0*/  IADD3 R35, P0, R10, R34, RZ ;  /* 0x000000220a237210 */ /* 0x020fe40007f1e0ff */
[----:B------:R-:W-:Y:S02]  /*27fc0*/  CS2R R52, SRZ ;  /* 0x0000000000347805 */ /* 0x000fe4000001ff00 */
[----:B------:R-:W-:Y:S02]  /*27fd0*/  IADD3 R37, P1, R42, R36, RZ ;  /* 0x000000242a257210 */ /* 0x000fe40007f3e0ff */
[----:B------:R-:W-:Y:S02]  /*27fe0*/  CS2R R48, SRZ ;  /* 0x0000000000307805 */ /* 0x000fe4000001ff00 */
[----:B------:R-:W-:Y:S01]  /*27ff0*/  LOP3.LUT R12, R102, 0x1, RZ, 0xc0, !PT ;  /* 0x00000001660c7812 */ /* 0x000fe200078ec0ff */
[----:B------:R-:W-:Y:S01]  /*28000*/  IMAD.X R11, R11, 0x1, R97, P0 ;  /* 0x000000010b0b7824 */ /* 0x000fe200000e0661 */
[----:B------:R-:W-:Y:S01]  /*28010*/  CS2R R46, SRZ ;  /* 0x00000000002e7805 */ /* 0x000fe2000001ff00 */
[----:B------:R-:W-:Y:S01]  /*28020*/  IMAD.X R42, R43, 0x1, R103, P1 ;  /* 0x000000012b2a7824 */ /* 0x000fe200008e0667 */
[----:B------:R-:W-:-:S02]  /*28030*/  LEA R10, P1, R35, R32, 0x1 ;  /* 0x00000020230a7211 */ /* 0x000fc400078208ff */
[----:B------:R-:W-:Y:S02]  /*28040*/  CS2R R40, SRZ ;  /* 0x0000000000287805 */ /* 0x000fe4000001ff00 */
[----:B------:R-:W-:Y:S02]  /*28050*/  LEA R32, P2, R37, R60, 0x1 ;  /* 0x0000003c25207211 */ /* 0x000fe400078408ff */
[----:B------:R-:W-:Y:S02]  /*28060*/  CS2R R28, SRZ ;  /* 0x00000000001c7805 */ /* 0x000fe4000001ff00 */
[----:B------:R-:W-:Y:S02]  /*28070*/  ISETP.NE.U32.AND P0, PT, R12, 0x1, PT ;  /* 0x000000010c00780c */ /* 0x000fe40003f05070 */
[----:B------:R-:W-:Y:S02]  /*28080*/  CS2R R14, SRZ ;  /* 0x00000000000e7805 */ /* 0x000fe4000001ff00 */
[----:B------:R-:W-:-:S02]  /*28090*/  LEA.HI.X R11, R35, R33, R11, 0x1, P1 ;  /* 0x00000021230b7211 */ /* 0x000fc400008f0c0b */
[----:B------:R-:W-:Y:S02]  /*280a0*/  LEA.HI.X R33, R37, R61, R42, 0x1, P2 ;  /* 0x0000003d25217211 */ /* 0x000fe400010f0c2a */
[----:B------:R-:W-:-:S05]  /*280b0*/  R2P PR, R102, 0x3e ;  /* 0x0000003e66007804 */ /* 0x000fca0000000000 */
[----:B------:R-:W-:Y:S02]  /*280c0*/  @!P0 R2UR UR4, R84 ;  /* 0x00000000540482ca */ /* 0x000fe400000e0000 */
[----:B------:R-:W-:-:S06]  /*280d0*/  @!P0 R2UR UR5, R85 ;  /* 0x00000000550582ca */ /* 0x000fcc00000e0000 */
        /* <DEDUP_REMOVED lines=28> */
.L_x_5586:
[----:B------:R-:W-:Y:S05]  /*282a0*/  BSYNC B2 ;  /* 0x0000000000027941 */ /* 0x000fea0003800000 */
.L_x_5585:
[----:B------:R-:W-:Y:S01]  /*282b0*/  R2UR UR4, R84 ;  /* 0x00000000540472ca */ /* 0x000fe200000e0000 */
[----:B0----5:R0:W5:Y:S01]  /*282c0*/  LDL R10, [R83] ;  /* 0x00000000530a7983 */ /* 0x0211620000100800 */
[----:B------:R-:W-:-:S03]  /*282d0*/  R2UR UR5, R85 ;  /* 0x00000000550572ca */ /* 0x000fc600000e0000 */
[----:B------:R0:W5:Y:S10]  /*282e0*/  LDL R11, [R83+0x4] ;  /* 0x00000400530b7983 */ /* 0x0001740000100800 */
[----:B------:R-:W2:Y:S01]  /*282f0*/  LD.E R32, desc[UR4][R8.64+0x1c] ;  /* 0x00001c0408207980 */ /* 0x000ea2000c101900 */
[----:B------:R-:W-:-:S02]  /*28300*/  IMAD.MOV.U32 R33, RZ, RZ, R58 ;  /* 0x000000ffff217224 */ /* 0x000fc400078e003a */
        /* <DEDUP_REMOVED lines=89> */
[----:B------:R-:W-:Y:S01]  /*288a0*/  BSSY B2, `(.L_x_5587) ;  /* 0x000000b000027945 */ /* 0x000fe20003800000 */
[----:B------:R-:W-:-:S02]  /*288b0*/  PRMT R114, R36, 0x7610, R114 ;  /* 0x0000761024727816 */ /* 0x000fc40000000072 */
[----:B------:R-:W-:Y:S02]  /*288c0*/  PRMT R126, R33, 0x7610, R126 ;  /* 0x00007610217e7816 */ /* 0x000fe4000000007e */
[----:B------:R-:W-:Y:S02]  /*288d0*/  PRMT R129, R34, 0x7610, R129 ;  /* 0x0000761022817816 */ /* 0x000fe40000000081 */
[----:B------:R-:W-:Y:S02]  /*288e0*/  PRMT R130, R35, 0x7610, R130 ;  /* 0x0000761023827816 */ /* 0x000fe40000000082 */
[----:B--2---:R-:W-:-:S04]  /*288f0*/  LOP3.LUT R32, R32, 0x1, RZ, 0xfc, !PT ;  /* 0x0000000120207812 */ /* 0x004fc800078efcff */
[----:B------:R-:W-:Y:S01]  /*28900*/  ISETP.NE.AND P0, PT, R32, 0x3, PT ;  /* 0x000000032000780c */ /* 0x000fe20003f05270 */
[----:B------:R-:W-:-:S05]  /*28910*/  IMAD.MOV.U32 R32, RZ, RZ, R50 ;  /* 0x000000ffff207224 */ /* 0x000fca00078e0032 */
[----:B------:R-:W-:-:S07]  /*28920*/  PRMT R125, R32, 0x7610, R125 ;  /* 0x00007610207d7816 */ /* 0x000fce000000007d */
[----:B0-----:R-:W-:Y:S05]  /*28930*/  @!P0 BRA `(.L_x_5588) ;  /* 0x0000000000048947 */ /* 0x001fea0003800000 */
[----:B------:R-:W-:Y:S01]  /*28940*/  BPT.TRAP 0x1 ;  /* 0x000000040000795c */ /* 0x000fe20000300000 */
.L_x_5588:
[----:B------:R-:W-:Y:S05]  /*28950*/  BSYNC B2 ;  /* 0x0000000000027941 */ /* 0x000fea0003800000 */
.L_x_5587:
[----:B------:R-:W-:Y:S02]  /*28960*/  R2UR UR4, R84 ;  /* 0x00000000540472ca */ /* 0x000fe400000e0000 */
[----:B------:R-:W-:-:S13]  /*28970*/  R2UR UR5, R85 ;  /* 0x00000000550572ca */ /* 0x000fda00000e0000 */
[----:B------:R-:W2:Y:S01]  /*28980*/  LD.E.64 R8, desc[UR4][R8.64+0x8] ;  /* 0x0000080408087980 */ /* 0x000ea2000c101b00 */
[----:B-----5:R-:W-:Y:S01]  /*28990*/  SHF.L.U32 R11, R11, 0x1f, RZ ;  /* 0x0000001f0b0b7819 */ /* 0x020fe200000006ff */
[----:B------:R-:W-:Y:S01]  /*289a0*/  BSSY B2, `(.L_x_5589) ;  /* 0x0000005000027945 */ /* 0x000fe20003800000 */
[----:B--2---:R-:W-:-:S05]  /*289b0*/  MOV R33, R8 ;  /* 0x0000000800217202 */ /* 0x004fca0000000f00 */
[----:B------:R-:W-:-:S04]  /*289c0*/  IMAD R10, R10, 0x8, R33 ;  /* 0x000000080a0a7824 */ /* 0x000fc800078e0221 */
[----:B------:R-:W0:Y:S02]  /*289d0*/  SYNCS.PHASECHK.TRANS64.TRYWAIT P0, [R10+URZ], R11 ;  /* 0x0000000b0a0075a7 */ /* 0x000e24000800017f */
[----:B0-----:R-:W-:Y:S05]  /*289e0*/  @!P0 BRA `(.L_x_5590) ;  /* 0x0000009400b88947 */ /* 0x001fea0003800000 */
.L_x_5693:
[----:B------:R-:W-:Y:S05]  /*289f0*/  BSYNC B2 ;  /* 0x0000000000027941 */ /* 0x000fea0003800000 */
.L_x_5589:
[----:B------:R-:W2:Y:S04]  /*28a00*/  LDL.64 R32, [R82+0x50] ;  /* 0x0000500052207983 */ /* 0x000ea80000100a00 */
[----:B------:R-:W3:Y:S01]  /*28a10*/  LDL.64 R34, [R82+0x58] ;  /* 0x0000580052227983 */ /* 0x000ee20000100a00 */
[C---:B------:R-:W-:Y:S02]  /*28a20*/  R2UR UR4, R84.reuse ;  /* 0x00000000540472ca */ /* 0x040fe400000e0000 */
[C---:B------:R-:W-:Y:S01]  /*28a30*/  R2UR UR5, R85.reuse ;  /* 0x00000000550572ca */ /* 0x040fe200000e0000 */
[----:B------:R-:W4:Y:S01]  /*28a40*/  LDL R8, [R83] ;  /* 0x0000000053087983 */ /* 0x000f220000100800 */
[----:B------:R-:W-:Y:S02]  /*28a50*/  R2UR UR6, R84 ;  /* 0x00000000540672ca */ /* 0x000fe400000e0000 */
[----:B------:R-:W-:Y:S01]  /*28a60*/  R2UR UR7, R85 ;  /* 0x00000000550772ca */ /* 0x000fe200000e0000 */
[----:B------:R1:W5:Y:S08]  /*28a70*/  LDL.64 R36, [R82+0x38] ;  /* 0x0000380052247983 */ /* 0x0003700000100a00 */
[----:B--2---:R-:W0:Y:S04]  /*28a80*/  LD.E R9, desc[UR4][R32.64+0x8] ;  /* 0x0000080420097980 */ /* 0x004e28000c101900 */
[----:B------:R-:W2:Y:S04]  /*28a90*/  LD.E R102, desc[UR4][R32.64+0xc] ;  /* 0x00000c0420667980 */ /* 0x000ea8000c101900 */
[----:B---3--:R-:W3:Y:S01]  /*28aa0*/  LD.E.64 R34, desc[UR6][R34.64] ;  /* 0x0000000622227980 */ /* 0x008ee2000c101b00 */
[----:B----4-:R-:W-:-:S02]  /*28ab0*/  IMAD R8, R8, 0x4800, RZ ;  /* 0x0000480008087824 */ /* 0x010fc400078e02ff */
[----:B------:R-:W-:Y:S01]  /*28ac0*/  IMAD.MOV.U32 R103, RZ, RZ, 0x20 ;  /* 0x00000020ff677424 */ /* 0x000fe200078e00ff */
[----:B------:R-:W-:Y:S01]  /*28ad0*/  BSSY B2, `(.L_x_5591) ;  /* 0x00001b4000027945 */ /* 0x000fe20003800000 */
[----:B0-----:R-:W-:-:S04]  /*28ae0*/  SHF.R.S32.HI R10, RZ, 0x1f, R9 ;  /* 0x0000001fff0a7819 */ /* 0x001fc80000011409 */
[----:B------:R-:W-:-:S04]  /*28af0*/  LEA.HI R11, R10, R9, RZ, 0x2 ;  /* 0x000000090a0b7211 */ /* 0x000fc800078f10ff */
[--C-:B------:R-:W-:Y:S02]  /*28b00*/  SHF.R.S32.HI R117, RZ, 0x2, R11.reuse ;  /* 0x00000002ff757819 */ /* 0x100fe4000001140b */
[----:B------:R-:W-:-:S04]  /*28b10*/  SHF.R.S32.HI R42, RZ, 0x1f, R11 ;  /* 0x0000001fff2a7819 */ /* 0x000fc8000001140b */
[----:B------:R-:W-:-:S04]  /*28b20*/  LEA.HI R42, R42, R117, RZ, 0x3 ;  /* 0x000000752a2a7211 */ /* 0x000fc800078f18ff */
[----:B------:R-:W-:Y:S02]  /*28b30*/  LOP3.LUT R60, R42, 0xfffffff8, RZ, 0xc0, !PT ;  /* 0xfffffff82a3c7812 */ /* 0x000fe400078ec0ff */
[----:B------:R-:W-:-:S03]  /*28b40*/  LOP3.LUT R42, R11, 0x1ffffffc, RZ, 0xc0, !PT ;  /* 0x1ffffffc0b2a7812 */ /* 0x000fc600078ec0ff */
[----:B------:R-:W-:Y:S02]  /*28b50*/  IMAD.IADD R60, R117, 0x1, -R60 ;  /* 0x00000001753c7824 */ /* 0x000fe400078e0a3c */
[----:B------:R-:W-:Y:S02]  /*28b60*/  IMAD.IADD R42, R9, 0x1, -R42 ;  /* 0x00000001092a7824 */ /* 0x000fe400078e0a2a */
[----:B------:R-:W-:Y:S02]  /*28b70*/  IMAD.SHL.U32 R11, R60, 0x40, RZ ;  /* 0x000000403c0b7824 */ /* 0x000fe400078e00ff */
[----:B------:R-:W-:-:S03]  /*28b80*/  IMAD.SHL.U32 R123, R42, 0x8, RZ ;  /* 0x000000082a7b7824 */ /* 0x000fc600078e00ff */
[----:B------:R-:W-:Y:S02]  /*28b90*/  LOP3.LUT R42, R11, 0x1c0, RZ, 0xc0, !PT ;  /* 0x000001c00b2a7812 */ /* 0x000fe400078ec0ff */
[----:B------:R-:W-:Y:S02]  /*28ba0*/  LEA.HI R9, R10, R9, RZ, 0x5 ;  /* 0x000000090a097211 */ /* 0x000fe400078f28ff */
[----:B------:R-:W-:Y:S02]  /*28bb0*/  LOP3.LUT R11, R42, 0x18, R123, 0xf8, !PT ;  /* 0x000000182a0b7812 */ /* 0x000fe400078ef87b */
[----:B------:R-:W-:Y:S01]  /*28bc0*/  SHF.R.U32.HI R42, RZ, 0x3, R42 ;  /* 0x00000003ff2a7819 */ /* 0x000fe2000001162a */
[----:B------:R-:W-:-:S03]  /*28bd0*/  IMAD.SHL.U32 R9, R9, 0x10, RZ ;  /* 0x0000001009097824 */ /* 0x000fc600078e00ff */
[----:B------:R-:W-:Y:S01]  /*28be0*/  LOP3.LUT R42, R11, R42, RZ, 0x3c, !PT ;  /* 0x0000002a0b2a7212 */ /* 0x000fe200078e3cff */
[----:B--2---:R-:W-:-:S03]  /*28bf0*/  IMAD R102, R77, -0x60, R102 ;  /* 0xffffffa04d667824 */ /* 0x004fc600078e0266 */
[----:B------:R-:W-:Y:S02]  /*28c00*/  LOP3.LUT R9, R42, 0xfffffe00, R9, 0xf8, !PT ;  /* 0xfffffe002a097812 */ /* 0x000fe400078ef809 */
[----:B------:R-:W-:Y:S02]  /*28c10*/  VIMNMX R10, R102, 0x60, PT ;  /* 0x00000060660a7848 */ /* 0x000fe40003fe0100 */
[----:B------:R-:W-:-:S04]  /*28c20*/  IADD3 R97, P1, R8, R9, RZ ;  /* 0x0000000908617210 */ /* 0x000fc80007f3e0ff */
[----:B------:R-:W-:Y:S02]  /*28c30*/  LEA.HI.X.SX32 R102, R8, RZ, 0x1, P1 ;  /* 0x000000ff08667211 */ /* 0x000fe400008f0eff */
[----:B------:R-:W-:Y:S02]  /*28c40*/  ISETP.GE.AND P1, PT, R117, R10, PT ;  /* 0x0000000a7500720c */ /* 0x000fe40003f26270 */
[----:B------:R-:W-:Y:S02]  /*28c50*/  LOP3.LUT P0, RZ, R60, 0x4, RZ, 0xc0, !PT ;  /* 0x000000043cff7812 */ /* 0x000fe4000780c0ff */
[C---:B---3--:R-:W-:Y:S02]  /*28c60*/  LEA R42, P2, R97.reuse, R34, 0x1 ;  /* 0x00000022612a7211 */ /* 0x048fe400078408ff */
[----:B------:R-:W-:Y:S02]  /*28c70*/  SHF.R.S32.HI R119, RZ, 0x1f, R123 ;  /* 0x0000001fff777819 */ /* 0x000fe4000001147b */
[----:B------:R-:W-:-:S02]  /*28c80*/  LEA.HI.X R43, R97, R35, R102, 0x1, P2 ;  /* 0x00000023612b7211 */ /* 0x000fc400010f0c66 */
[----:B------:R-:W-:-:S03]  /*28c90*/  SEL R103, R103, 0xffffffe0, !P0 ;  /* 0xffffffe067677807 */ /* 0x000fc60004000000 */
[----:B-1----:R-:W-:Y:S05]  /*28ca0*/  @P1 BRA `(.L_x_5592) ;  /* 0x0000001800581947 */ /* 0x002fea0003800000 */
[----:B------:R-:W-:Y:S02]  /*28cb0*/  R2UR UR4, R84 ;  /* 0x00000000540472ca */ /* 0x000fe400000e0000 */
[----:B------:R-:W-:-:S13]  /*28cc0*/  R2UR UR5, R85 ;  /* 0x00000000550572ca */ /* 0x000fda00000e0000 */
[----:B-----5:R-:W2:Y:S01]  /*28cd0*/  LD.E.U8 R155, desc[UR4][R36.64] ;  /* 0x00000004249b7980 */ /* 0x020ea2000c101100 */
[----:B------:R-:W-:Y:S01]  /*28ce0*/  SHF.R.S32.HI R11, RZ, 0x1f, R117 ;  /* 0x0000001fff0b7819 */ /* 0x000fe20000011475 */
[----:B------:R-:W-:Y:S01]  /*28cf0*/  IMAD R10, R89, R117, RZ ;  /* 0x00000075590a7224 */ /* 0x000fe200078e02ff */
[----:B------:R-:W-:Y:S01]  /*28d00*/  IADD3 R8, P0, R123, R68, RZ ;  /* 0x000000447b087210 */ /* 0x000fe20007f1e0ff */
[----:B------:R-:W-:Y:S02]  /*28d10*/  BSSY B3, `(.L_x_5593) ;  /* 0x0000046000037945 */ /* 0x000fe40003800000 */
[C---:B------:R-:W-:Y:S02]  /*28d20*/  IMAD R11, R88.reuse, R11, R10 ;  /* 0x0000000b580b7224 */ /* 0x040fe400078e020a */
[----:B------:R-:W-:Y:S02]  /*28d30*/  IMAD.X R9, R119, 0x1, R71, P0 ;  /* 0x0000000177097824 */ /* 0x000fe400000e0647 */
[----:B------:R-:W-:-:S04]  /*28d40*/  IMAD.WIDE.U32 R8, R88, R117, R8 ;  /* 0x0000007558087225 */ /* 0x000fc800078e0008 */
[----:B------:R-:W-:Y:S01]  /*28d50*/  IMAD.IADD R9, R9, 0x1, R11 ;  /* 0x0000000109097824 */ /* 0x000fe200078e020b */
[----:B------:R-:W-:-:S04]  /*28d60*/  LEA R60, P1, R8, R86, 0x1 ;  /* 0x00000056083c7211 */ /* 0x000fc800078208ff */
[----:B------:R-:W-:Y:S02]  /*28d70*/  LEA.HI.X R61, R8, R87, R9, 0x1, P1 ;  /* 0x00000057083d7211 */ /* 0x000fe400008f0c09 */
[----:B--2---:R-:W-:-:S04]  /*28d80*/  LOP3.LUT R10, R155, 0x1, RZ, 0xc0, !PT ;  /* 0x000000019b0a7812 */ /* 0x004fc800078ec0ff */
[----:B------:R-:W-:-:S13]  /*28d90*/  ISETP.NE.U32.AND P0, PT, R10, 0x1, PT ;  /* 0x000000010a00780c */ /* 0x000fda0003f05070 */
[----:B------:R-:W-:Y:S05]  /*28da0*/  @P0 BRA `(.L_x_5594) ;  /* 0x0000000000f00947 */ /* 0x000fea0003800000 */
[----:B------:R-:W-:Y:S02]  /*28db0*/  R2UR UR4, R84 ;  /* 0x00000000540472ca */ /* 0x000fe400000e0000 */
[----:B------:R-:W-:-:S13]  /*28dc0*/  R2UR UR5, R85 ;  /* 0x00000000550572ca */ /* 0x000fda00000e0000 */
[----:B------:R-:W2:Y:S01]  /*28dd0*/  LD.E.U8 R8, desc[UR4][R32.64+0x18] ;  /* 0x0000180420087980 */ /* 0x000ea2000c101100 */
[----:B------:R-:W-:Y:S01]  /*28de0*/  BSSY B4, `(.L_x_5595) ;  /* 0x0000032000047945 */ /* 0x000fe20003800000 */
[----:B--2---:R-:W-:-:S04]  /*28df0*/  LOP3.LUT R8, R8, 0x1, RZ, 0xc0, !PT ;  /* 0x0000000108087812 */ /* 0x004fc800078ec0ff */
[----:B------:R-:W-:Y:S02]  /*28e00*/  ISETP.NE.U32.AND P0, PT, R8, 0x1, PT ;  /* 0x000000010800780c */ /* 0x000fe40003f05070 */
[----:B------:R0:W5:Y:S11]  /*28e10*/  LD.E.128 R8, desc[UR4][R42.64] ;  /* 0x000000042a087980 */ /* 0x000176000c101d00 */
[----:B0-----:R-:W-:Y:S05]  /*28e20*/  @P0 BRA `(.L_x_5596) ;  /* 0x0000000000b40947 */ /* 0x001fea0003800000 */
[----:B------:R-:W-:Y:S01]  /*28e30*/  SHF.R.U64 R155, R100, 0x10, R101 ;  /* 0x00000010649b7819 */ /* 0x000fe20000001265 */
[----:B-----5:R-:W-:Y:S01]  /*28e40*/  IMAD.U32 R100, R10, 0x10000, RZ ;  /* 0x000100000a647824 */ /* 0x020fe200078e00ff */
[----:B------:R-:W-:Y:S02]  /*28e50*/  SHF.R.U64 R157, R98, 0x10, R99 ;  /* 0x00000010629d7819 */ /* 0x000fe40000001263 */
        /* <DEDUP_REMOVED lines=16> */
[C---:B------:R-:W-:Y:S01]  /*28f60*/  FMUL.FTZ R160, R99.reuse, R156 ;  /* 0x0000009c63a07220 */ /* 0x040fe20000410000 */
[----:B------:R-:W-:Y:S02]  /*28f70*/  IMAD.U32 R9, R8, 0x10000, RZ ;  /* 0x0001000008097824 */ /* 0x000fe400078e00ff */
[-C--:B------:R-:W-:Y:S01]  /*28f80*/  FMUL.FTZ R99, R99, R152.reuse ;  /* 0x0000009863637220 */ /* 0x080fe20000410000 */
        /* <DEDUP_REMOVED lines=23> */
.L_x_5596:
[----:B------:R-:W-:Y:S05]  /*29100*/  BSYNC B4 ;  /* 0x0000000000047941 */ /* 0x000fea0003800000 */
.L_x_5595:
[C---:B------:R-:W-:Y:S02]  /*29110*/  R2UR UR4, R84.reuse ;  /* 0x00000000540472ca */ /* 0x040fe400000e0000 */
[C---:B------:R-:W-:Y:S02]  /*29120*/  R2UR UR5, R85.reuse ;  /* 0x00000000550572ca */ /* 0x040fe400000e0000 */
[----:B------:R-:W-:Y:S02]  /*29130*/  R2UR UR6, R84 ;  /* 0x00000000540672ca */ /* 0x000fe400000e0000 */
[----:B------:R-:W-:-:S09]  /*29140*/  R2UR UR7, R85 ;  /* 0x00000000550772ca */ /* 0x000fd200000e0000 */
[----:B-----5:R0:W-:Y:S04]  /*29150*/  ST.E.128 desc[UR4][R60.64], R8 ;  /* 0x000000083c007985 */ /* 0x0201e8000c101d04 */
[----:B------:R0:W5:Y:S02]  /*29160*/  LD.E.U8 R155, desc[UR6][R36.64] ;  /* 0x00000006249b7980 */ /* 0x000164000c101100 */
.L_x_5594:
[----:B------:R-:W-:Y:S05]  /*29170*/  BSYNC B3 ;  /* 0x0000000000037941 */ /* 0x000fea0003800000 */
.L_x_5593:
[----:B-----5:R-:W-:Y:S01]  /*29180*/  LOP3.LUT P0, RZ, R155, 0x2, RZ, 0xc0, !PT ;  /* 0x000000029bff7812 */ /* 0x020fe2000780c0ff */
[----:B------:R-:W-:-:S12]  /*29190*/  BSSY B3, `(.L_x_5597) ;  /* 0x0000042000037945 */ /* 0x000fd80003800000 */
[----:B------:R-:W-:Y:S05]  /*291a0*/  @!P0 BRA `(.L_x_5598) ;  /* 0x0000000400008947 */ /* 0x000fea0003800000 */
[----:B------:R-:W-:Y:S02]  /*291b0*/  R2UR UR4, R84 ;  /* 0x00000000540472ca */ /* 0x000fe400000e0000 */
[----:B------:R-:W-:-:S13]  /*291c0*/  R2UR UR5, R85 ;  /* 0x00000000550572ca */ /* 0x000fda00000e0000 */
[----:B0-----:R-:W2:Y:S01]  /*291d0*/  LD.E.U8 R11, desc[UR4][R32.64+0x18] ;  /* 0x00001804200b7980 */ /* 0x001ea2000c101100 */
[----:B------:R-:W-:-:S04]  /*291e0*/  IADD3 R9, P0, R103, R97, RZ ;  /* 0x0000006167097210 */ /* 0x000fc80007f1e0ff */
[----:B------:R-:W-:Y:S02]  /*291f0*/  LEA.HI.X.SX32 R10, R103, R102, 0x1, P0 ;  /* 0x00000066670a7211 */ /* 0x000fe400000f0eff */
[----:B------:R-:W-:-:S04]  /*29200*/  LEA R8, P1, R9, R34, 0x1 ;  /* 0x0000002209087211 */ /* 0x000fc800078208ff */
[----:B------:R-:W-:Y:S01]  /*29210*/  LEA.HI.X R9, R9, R35, R10, 0x1, P1 ;  /* 0x0000002309097211 */ /* 0x000fe200008f0c0a */
[----:B------:R-:W-:Y:S01]  /*29220*/  BSSY B4, `(.L_x_5599) ;  /* 0x0000032000047945 */ /* 0x000fe20003800000 */
[----:B--2---:R-:W-:-:S04]  /*29230*/  LOP3.LUT P0, RZ, R11, 0x2, RZ, 0xc0, !PT ;  /* 0x000000020bff7812 */ /* 0x004fc8000780c0ff */
[----:B------:R-:W5:Y:S09]  /*29240*/  LD.E.128 R8, desc[UR4][R8.64] ;  /* 0x0000000408087980 */ /* 0x000f72000c101d00 */
[----:B------:R-:W-:Y:S05]  /*29250*/  @!P0 BRA `(.L_x_5600) ;  /* 0x0000000000b88947 */ /* 0x000fea0003800000 */
[----:B------:R-:W-:Y:S01]  /*29260*/  SHF.R.U64 R98, R92, 0x10, R93 ;  /* 0x000000105c627819 */ /* 0x000fe2000000125d */
[----:B-----5:R-:W-:Y:S01]  /*29270*/  IMAD.U32 R92, R10, 0x10000, RZ ;  /* 0x000100000a5c7824 */ /* 0x020fe200078e00ff */
        /* <DEDUP_REMOVED lines=44> */
.L_x_5600:
[----:B------:R-:W-:Y:S05]  /*29540*/  BSYNC B4 ;  /* 0x0000000000047941 */ /* 0x000fea0003800000 */
.L_x_5599:
[C---:B------:R-:W-:Y:S02]  /*29550*/  R2UR UR4, R84.reuse ;  /* 0x00000000540472ca */ /* 0x040fe400000e0000 */
[C---:B------:R-:W-:Y:S02]  /*29560*/  R2UR UR5, R85.reuse ;  /* 0x00000000550572ca */ /* 0x040fe400000e0000 */
[----:B------:R-:W-:Y:S02]  /*29570*/  R2UR UR6, R84 ;  /* 0x00000000540672ca */ /* 0x000fe400000e0000 */
[----:B------:R-:W-:-:S09]  /*29580*/  R2UR UR7, R85 ;  /* 0x00000000550772ca */ /* 0x000fd200000e0000 */
[----:B-----5:R1:W-:Y:S04]  /*29590*/  ST.E.128 desc[UR4][R60.64+0x40], R8 ;  /* 0x000040083c007985 */ /* 0x0203e8000c101d04 */
[----:B------:R1:W5:Y:S02]  /*295a0*/  LD.E.U8 R155, desc[UR6][R36.64] ;  /* 0x00000006249b7980 */ /* 0x000364000c101100 */
.L_x_5598:
[----:B------:R-:W-:Y:S05]  /*295b0*/  BSYNC B3 ;  /* 0x0000000000037941 */ /* 0x000fea0003800000 */
.L_x_5597:
[----:B-----5:R-:W-:Y:S01]  /*295c0*/  LOP3.LUT P0, RZ, R155, 0x4, RZ, 0xc0, !PT ;  /* 0x000000049bff7812 */ /* 0x020fe2000780c0ff */
[----:B------:R-:W-:-:S12]  /*295d0*/  BSSY B3, `(.L_x_5601) ;  /* 0x000003e000037945 */ /* 0x000fd80003800000 */
[----:B------:R-:W-:Y:S05]  /*295e0*/  @!P0 BRA `(.L_x_5602) ;  /* 0x0000000000f08947 */ /* 0x000fea0003800000 */
[----:B------:R-:W-:Y:S02]  /*295f0*/  R2UR UR4, R84 ;  /* 0x00000000540472ca */ /* 0x000fe400000e0000 */
[----:B------:R-:W-:-:S13]  /*29600*/  R2UR UR5, R85 ;  /* 0x00000000550572ca */ /* 0x000fda00000e0000 */
[----:B01----:R-:W2:Y:S01]  /*29610*/  LD.E.U8 R8, desc[UR4][R32.64+0x18] ;  /* 0x0000180420087980 */ /* 0x003ea2000c101100 */
[----:B------:R-:W-:Y:S01]  /*29620*/  BSSY B4, `(.L_x_5603) ;  /* 0x0000032000047945 */ /* 0x000fe20003800000 */
[----:B--2---:R-:W-:Y:S02]  /*29630*/  LOP3.LUT P0, RZ, R8, 0x4, RZ, 0xc0, !PT ;  /* 0x0000000408ff7812 */ /* 0x004fe4000780c0ff */
[----:B------:R0:W5:Y:S11]  /*29640*/  LD.E.128 R8, desc[UR4][R42.64+0x3000] ;  /* 0x003000042a087980 */ /* 0x000176000c101d00 */
[----:B0-----:R-:W-:Y:S05]  /*29650*/  @!P0 BRA `(.L_x_5604) ;  /* 0x0000000000b88947 */ /* 0x001fea0003800000 */
        /* <DEDUP_REMOVED lines=46> */
.L_x_5604:
[----:B------:R-:W-:Y:S05]  /*29940*/  BSYNC B4 ;  /* 0x0000000000047941 */ /* 0x000fea0003800000 */
.L_x_5603:
[C---:B------:R-:W-:Y:S02]  /*29950*/  R2UR UR4, R84.reuse ;  /* 0x00000000540472ca */ /* 0x040fe400000e0000 */
[C---:B------:R-:W-:Y:S02]  /*29960*/  R2UR UR5, R85.reuse ;  /* 0x00000000550572ca */ /* 0x040fe400000e0000 */
[----:B------:R-:W-:Y:S02]  /*29970*/  R2UR UR6, R84 ;  /* 0x00000000540672ca */ /* 0x000fe400000e0000 */
[----:B------:R-:W-:-:S09]  /*29980*/  R2UR UR7, R85 ;  /* 0x00000000550772ca */ /* 0x000fd200000e0000 */
[----:B-----5:R2:W-:Y:S04]  /*29990*/  ST.E.128 desc[UR4][R60.64+0x80], R8 ;  /* 0x000080083c007985 */ /* 0x0205e8000c101d04 */
[----:B------:R2:W5:Y:S02]  /*299a0*/  LD.E.U8 R155, desc[UR6][R36.64] ;  /* 0x00000006249b7980 */ /* 0x000564000c101100 */
.L_x_5602:
[----:B------:R-:W-:Y:S05]  /*299b0*/  BSYNC B3 ;  /* 0x0000000000037941 */ /* 0x000fea0003800000 */
.L_x_5601:
[----:B-----5:R-:W-:Y:S01]  /*299c0*/  LOP3.LUT P0, RZ, R155, 0x8, RZ, 0xc0, !PT ;  /* 0x000000089bff7812 */ /* 0x020fe2000780c0ff */
[----:B------:R-:W-:-:S12]  /*299d0*/  BSSY B3, `(.L_x_5605) ;  /* 0x0000043000037945 */ /* 0x000fd80003800000 */
[----:B------:R-:W-:Y:S05]  /*299e0*/  @!P0 BRA `(.L_x_5606) ;  /* 0x0000000400048947 */ /* 0x000fea0003800000 */
[----:B------:R-:W-:Y:S02]  /*299f0*/  R2UR UR4, R84 ;  /* 0x00000000540472ca */ /* 0x000fe400000e0000 */
[----:B------:R-:W-:-:S13]  /*29a00*/  R2UR UR5, R85 ;  /* 0x00000000550572ca */ /* 0x000fda00000e0000 */
[----:B012---:R-:W2:Y:S01]  /*29a10*/  LD.E.U8 R11, desc[UR4][R32.64+0x18] ;  /* 0x00001804200b7980 */ /* 0x007ea2000c101100 */
[----:B------:R-:W-:-:S05]  /*29a20*/  VIADD R8, R103, 0x1800 ;  /* 0x0000180067087836 */ /* 0x000fca0000000000 */
        /* <DEDUP_REMOVED lines=54> */
.L_x_5608:
[----:B------:R-:W-:Y:S05]  /*29d90*/  BSYNC B4 ;  /* 0x0000000000047941 */ /* 0x000fea0003800000 */
.L_x_5607:
[C---:B------:R-:W-:Y:S02]  /*29da0*/  R2UR UR4, R84.reuse ;  /* 0x00000000540472ca */ /* 0x040fe400000e0000 */
[C---:B------:R-:W-:Y:S02]  /*29db0*/  R2UR UR5, R85.reuse ;  /* 0x00000000550572ca */ /* 0x040fe400000e0000 */
[----:B------:R-:W-:Y:S02]  /*29dc0*/  R2UR UR6, R84 ;  /* 0x00000000540672ca */ /* 0x000fe400000e0000 */
[----:B------:R-:W-:-:S09]  /*29dd0*/  R2UR UR7, R85 ;  /* 0x00000000550772ca */ /* 0x000fd200000e0000 */
[----:B-----5:R3:W-:Y:S04]  /*29de0*/  ST.E.128 desc[UR4][R60.64+0xc0], R8 ;  /* 0x0000c0083c007985 */ /* 0x0207e8000c101d04 */
[----:B------:R3:W5:Y:S02]  /*29df0*/  LD.E.U8 R155, desc[UR6][R36.64] ;  /* 0x00000006249b7980 */ /* 0x000764000c101100 */
.L_x_5606:
[----:B------:R-:W-:Y:S05]  /*29e00*/  BSYNC B3 ;  /* 0x0000000000037941 */ /* 0x000fea0003800000 */
.L_x_5605:
[----:B-----5:R-:W-:Y:S01]  /*29e10*/  LOP3.LUT P0, RZ, R155, 0x10, RZ, 0xc0, !PT ;  /* 0x000000109bff7812 */ /* 0x020fe2000780c0ff */
[----:B------:R-:W-:-:S12]  /*29e20*/  BSSY B3, `(.L_x_5609) ;  /* 0x000003e000037945 */ /* 0x000fd80003800000 */
[----:B------:R-:W-:Y:S05]  /*29e30*/  @!P0 BRA `(.L_x_5610) ;  /* 0x0000000000f08947 */ /* 0x000fea0003800000 */
[----:B------:R-:W-:Y:S02]  /*29e40*/  R2UR UR4, R84 ;  /* 0x00000000540472ca */ /* 0x000fe400000e0000 */
[----:B------:R-:W-:-:S13]  /*29e50*/  R2UR UR5, R85 ;  /* 0x00000000550572ca */ /* 0x000fda00000e0000 */
[----:B0123--:R-:W2:Y:S01]  /*29e60*/  LD.E.U8 R8, desc[UR4][R32.64+0x18] ;  /* 0x0000180420087980 */ /* 0x00fea2000c101100 */
        /* <DEDUP_REMOVED lines=50> */
.L_x_5612:
[----:B------:R-:W-:Y:S05]  /*2a190*/  BSYNC B4 ;  /* 0x0000000000047941 */ /* 0x000fea0003800000 */
.L_x_5611:
[C---:B------:R-:W-:Y:S02]  /*2a1a0*/  R2UR UR4, R84.reuse ;  /* 0x00000000540472ca */ /* 0x040fe400000e0000 */
[C---:B------:R-:W-:Y:S02]  /*2a1b0*/  R2UR UR5, R85.reuse ;  /* 0x00000000550572ca */ /* 0x040fe400000e0000 */
[----:B------:R-:W-:Y:S02]  /*2a1c0*/  R2UR UR6, R84 ;  /* 0x00000000540672ca */ /* 0x000fe400000e0000 */
[----:B------:R-:W-:-:S09]  /*2a1d0*/  R2UR UR7, R85 ;  /* 0x00000000550772ca */ /* 0x000fd200000e0000 */
[----:B-----5:R4:W-:Y:S04]  /*2a1e0*/  ST.E.128 desc[UR4][R60.64+0x100], R8 ;  /* 0x000100083c007985 */ /* 0x0209e8000c101d04 */
[----:B------:R4:W5:Y:S02]  /*2a1f0*/  LD.E.U8 R155, desc[UR6][R36.64] ;  /* 0x00000006249b7980 */ /* 0x000964000c101100 */
.L_x_5610:
[----:B------:R-:W-:Y:S05]  /*2a200*/  BSYNC B3 ;  /* 0x0000000000037941 */ /* 0x000fea0003800000 */
.L_x_5609:
[----:B-----5:R-:W-:-:S13]  /*2a210*/  LOP3.LUT P0, RZ, R155, 0x20, RZ, 0xc0, !PT ;  /* 0x000000209bff7812 */ /* 0x020fda000780c0ff */
[----:B------:R-:W-:Y:S05]  /*2a220*/  @!P0 BRA `(.L_x_5592) ;  /* 0x0000000000f88947 */ /* 0x000fea0003800000 */
[----:B------:R-:W-:Y:S02]  /*2a230*/  R2UR UR4, R84 ;  /* 0x00000000540472ca */ /* 0x000fe400000e0000 */
[----:B------:R-:W-:-:S13]  /*2a240*/  R2UR UR5, R85 ;  /* 0x00000000550572ca */ /* 0x000fda00000e0000 */
[----:B------:R-:W2:Y:S02]  /*2a250*/  LD.E.U8 R62, desc[UR4][R32.64+0x18] ;  /* 0x00001804203e7980 */ /* 0x000ea4000c101100 */
[----:B01234-:R-:W-:-:S05]  /*2a260*/  VIADD R8, R103, 0x3000 ;  /* 0x0000300067087836 */ /* 0x01ffca0000000000 */
[----:B------:R-:W-:-:S04]  /*2a270*/  IADD3 R9, P0, R8, R97, RZ ;  /* 0x0000006108097210 */ /* 0x000fc80007f1e0ff */
[----:B------:R-:W-:Y:S02]  /*2a280*/  LEA.HI.X.SX32 R10, R8, R102, 0x1, P0 ;  /* 0x00000066080a7211 */ /* 0x000fe400000f0eff */
[----:B------:R-:W-:-:S04]  /*2a290*/  LEA R8, P0, R9, R34, 0x1 ;  /* 0x0000002209087211 */ /* 0x000fc800078008ff */
[----:B------:R-:W-:Y:S01]  /*2a2a0*/  LEA.HI.X R9, R9, R35, R10, 0x1, P0 ;  /* 0x0000002309097211 */ /* 0x000fe200000f0c0a */
[----:B------:R-:W-:Y:S05]  /*2a2b0*/  BSSY B3, `(.L_x_5613) ;  /* 0x0000032000037945 */ /* 0x000fea0003800000 */
[----:B------:R-:W5:Y:S01]  /*2a2c0*/  LD.E.128 R8, desc[UR4][R8.64] ;  /* 0x0000000408087980 */ /* 0x000f62000c101d00 */
[----:B------:R-:W-:-:S13]  /*2a2d0*/  LOP3.LUT P0, RZ, R62, 0x20, RZ, 0xc0, !PT ;  /* 0x000000203eff7812 */ /* 0x000fda000780c0ff */
        /* <DEDUP_REMOVED lines=47> */
.L_x_5614:
[----:B------:R-:W-:Y:S05]  /*2a5d0*/  BSYNC B3 ;  /* 0x0000000000037941 */ /* 0x000fea0003800000 */
.L_x_5613:
[----:B------:R-:W-:Y:S02]  /*2a5e0*/  R2UR UR4, R84 ;  /* 0x00000000540472ca */ /* 0x000fe400000e0000 */
[----:B------:R-:W-:-:S13]  /*2a5f0*/  R2UR UR5, R85 ;  /* 0x00000000550572ca */ /* 0x000fda00000e0000 */
[----:B-----5:R0:W-:Y:S02]  /*2a600*/  ST.E.128 desc[UR4][R60.64+0x140], R8 ;  /* 0x000140083c007985 */ /* 0x0201e4000c101d04 */
.L_x_5592:
[----:B------:R-:W-:Y:S05]  /*2a610*/  BSYNC B2 ;  /* 0x0000000000027941 */ /* 0x000fea0003800000 */
.L_x_5591:
[----:B------:R-:W-:Y:S02]  /*2a620*/  R2UR UR4, R84 ;  /* 0x00000000540472ca */ /* 0x000fe400000e0000 */
[----:B------:R-:W-:-:S13]  /*2a630*/  R2UR UR5, R85 ;  /* 0x00000000550572ca */ /* 0x000fda00000e0000 */
[----:B01234-:R-:W2:Y:S02]  /*2a640*/  LD.E R8, desc[UR4][R32.64+0xc] ;  /* 0x00000c0420087980 */ /* 0x01fea4000c101900 */
[----:B--2---:R-:W-:Y:S02]  /*2a650*/  IMAD R9, R77, -0x60, R8 ;  /* 0xffffffa04d097824 */ /* 0x004fe400078e0208 */
[----:B------:R-:W-:-:S03]  /*2a660*/  VIADD R8, R117, 0x40 ;  /* 0x0000004075087836 */ /* 0x000fc60000000000 */
[----:B------:R-:W-:-:S04]  /*2a670*/  VIMNMX R9, R9, 0x60, PT ;  /* 0x0000006009097848 */ /* 0x000fc80003fe0100 */
[----:B------:R-:W-:-:S13]  /*2a680*/  ISETP.GE.AND P0, PT, R8, R9, PT ;  /* 0x000000090800720c */ /* 0x000fda0003f06270 */
[----:B------:R-:W-:Y:S05]  /*2a690*/  @P0 BRA `(.L_x_5615) ;  /* 0x00000078002c0947 */ /* 0x000fea0003800000 */
[----:B------:R-:W-:Y:S02]  /*2a6a0*/  R2UR UR4, R84 ;  /* 0x00000000540472ca */ /* 0x000fe400000e0000 */
[----:B------:R-:W-:-:S13]  /*2a6b0*/  R2UR UR5, R85 ;  /* 0x00000000550572ca */ /* 0x000fda00000e0000 */
[----:B-----5:R-:W2:Y:S01]  /*2a6c0*/  LD.E.U8 R58, desc[UR4][R36.64] ;  /* 0x00000004243a7980 */ /* 0x020ea2000c101100 */
[----:B------:R-:W-:Y:S01]  /*2a6d0*/  IADD3 R9, P0, R117, 0x40, RZ ;  /* 0x0000004075097810 */ /* 0x000fe20007f1e0ff */
[----:B------:R-:W-:Y:S01]  /*2a6e0*/  BSSY B2, `(.L_x_5616) ;  /* 0x000004a000027945 */ /* 0x000fe20003800000 */
[----:B------:R-:W-:Y:S02]  /*2a6f0*/  IADD3 R68, P1, R123, R68, RZ ;  /* 0x000000447b447210 */ /* 0x000fe40007f3e0ff */
[----:B------:R-:W-:-:S03]  /*2a700*/  LEA.HI.X.SX32 R117, R117, RZ, 0x1, P0 ;  /* 0x000000ff75757211 */ /* 0x000fc600000f0eff */
[----:B------:R-:W-:Y:S02]  /*2a710*/  IMAD.X R69, R119, 0x1, R71, P1 ;  /* 0x0000000177457824 */ /* 0x000fe400008e0647 */
[----:B------:R-:W-:Y:S02]  /*2a720*/  IMAD R117, R117, R88, RZ ;  /* 0x0000005875757224 */ /* 0x000fe400078e02ff */
[----:B------:R-:W-:-:S04]  /*2a730*/  IMAD.WIDE.U32 R68, R88, R9, R68 ;  /* 0x0000000958447225 */ /* 0x000fc800078e0044 */
[----:B------:R-:W-:Y:S01]  /*2a740*/  IMAD R9, R89, R9, R117 ;  /* 0x0000000959097224 */ /* 0x000fe200078e0275 */
[----:B------:R-:W-:-:S03]  /*2a750*/  LEA R56, P1, R68, R86, 0x1 ;  /* 0x0000005644387211 */ /* 0x000fc600078208ff */
[----:B------:R-:W-:-:S05]  /*2a760*/  IMAD.IADD R9, R69, 0x1, R9 ;  /* 0x0000000145097824 */ /* 0x000fca00078e0209 */
        /* <DEDUP_REMOVED lines=58> */
.L_x_5619:
[----:B------:R-:W-:Y:S05]  /*2ab10*/  BSYNC B3 ;  /* 0x0000000000037941 */ /* 0x000fea0003800000 */
.L_x_5618:
[C---:B------:R-:W-:Y:S02]  /*2ab20*/  R2UR UR4, R84.reuse ;  /* 0x00000000540472ca */ /* 0x040fe400000e0000 */
[C---:B------:R-:W-:Y:S02]  /*2ab30*/  R2UR UR5, R85.reuse ;  /* 0x00000000550572ca */ /* 0x040fe400000e0000 */
[----:B------:R-:W-:Y:S02]  /*2ab40*/  R2UR UR6, R84 ;  /* 0x00000000540672ca */ /* 0x000fe400000e0000 */
[----:B------:R-:W-:-:S09]  /*2ab50*/  R2UR UR7, R85 ;  /* 0x00000000550772ca */ /* 0x000fd200000e0000 */
[----:B-----5:R0:W-:Y:S04]  /*2ab60*/  ST.E.128 desc[UR4][R56.64], R8 ;  /* 0x0000000838007985 */ /* 0x0201e8000c101d04 */
[----:B------:R0:W5:Y:S02]  /*2ab70*/  LD.E.U8 R58, desc[UR6][R36.64] ;  /* 0x00000006243a7980 */ /* 0x000164000c101100 */
.L_x_5617:
[----:B------:R-:W-:Y:S05]  /*2ab80*/  BSYNC B2 ;  /* 0x0000000000027941 */ /* 0x000fea0003800000 */
.L_x_5616:
[----:B-----5:R-:W-:Y:S01]  /*2ab90*/  LOP3.LUT P0, RZ, R58, 0x2, RZ, 0xc0, !PT ;  /* 0x000000023aff7812 */ /* 0x020fe2000780c0ff */
[----:B------:R-:W-:-:S12]  /*2aba0*/  BSSY B2, `(.L_x_5620) ;  /* 0x0000043000027945 */ /* 0x000fd80003800000 */
[----:B------:R-:W-:Y:S05]  /*2abb0*/  @!P0 BRA `(.L_x_5621) ;  /* 0x0000000400048947 */ /* 0x000fea0003800000 */
[----:B------:R-:W-:Y:S02]  /*2abc0*/  R2UR UR4, R84 ;  /* 0x00000000540472ca */ /* 0x000fe400000e0000 */
[----:B------:R-:W-:-:S13]  /*2abd0*/  R2UR UR5, R85 ;  /* 0x00000000550572ca */ /* 0x000fda00000e0000 */
[----:B0-----:R-:W2:Y:S01]  /*2abe0*/  LD.E.U8 R11, desc[UR4][R32.64+0x18] ;  /* 0x00001804200b7980 */ /* 0x001ea2000c101100 */
        /* <DEDUP_REMOVED lines=55> */
.L_x_5623:
[----:B------:R-:W-:Y:S05]  /*2af60*/  BSYNC B3 ;  /* 0x0000000000037941 */ /* 0x000fea0003800000 */
.L_x_5622:
[C---:B------:R-:W-:Y:S02]  /*2af70*/  R2UR UR4, R84.reuse ;  /* 0x00000000540472ca */ /* 0x040fe400000e0000 */
[C---:B------:R-:W-:Y:S02]  /*2af80*/  R2UR UR5, R85.reuse ;  /* 0x00000000550572ca */ /* 0x040fe400000e0000 */
[----:B------:R-:W-:Y:S02]  /*2af90*/  R2UR UR6, R84 ;  /* 0x00000000540672ca */ /* 0x000fe400000e0000 */
[----:B------:R-:W-:-:S09]  /*2afa0*/  R2UR UR7, R85 ;  /* 0x00000000550772ca */ /* 0x000fd200000e0000 */
[----:B-----5:R1:W-:Y:S04]  /*2afb0*/  ST.E.128 desc[UR4][R56.64+0x40], R8 ;  /* 0x0000400838007985 */ /* 0x0203e8000c101d04 */
[----:B------:R1:W5:Y:S02]  /*2afc0*/  LD.E.U8 R58, desc[UR6][R36.64] ;  /* 0x00000006243a7980 */ /* 0x000364000c101100 */
.L_x_5621:
[----:B------:R-:W-:Y:S05]  /*2afd0*/  BSYNC B2 ;  /* 0x0000000000027941 */ /* 0x000fea0003800000 */
.L_x_5620:
        /* <DEDUP_REMOVED lines=10> */
[----:B------:R-:W-:Y:S02]  /*2b080*/  SHF.R.U32.HI R48, RZ, 0x10, R45 ;  /* 0x00000010ff307819 */ /* 0x000fe4000001162d */
[----:B------:R-:W-:Y:S02]  /*2b090*/  SHF.R.U32.HI R51, RZ, 0x10, R47 ;  /* 0x00000010ff337819 */ /* 0x000fe4000001162f */
[----:B------:R-:W-:Y:S01]  /*2b0a0*/  SHF.R.U64 R49, R44, 0x10, R45 ;  /* 0x000000102c317819 */ /* 0x000fe2000000122d */
[----:B-----5:R-:W-:Y:S01]  /*2b0b0*/  IMAD.U32 R44, R10, 0x10000, RZ ;  /* 0x000100000a2c7824 */ /* 0x020fe200078e00ff */
[----:B------:R-:W-:Y:S02]  /*2b0c0*/  PRMT R121, R121, 0x5410, R48 ;  /* 0x0000541079797816 */ /* 0x000fe40000000030 */
[----:B------:R-:W-:Y:S01]  /*2b0d0*/  SHF.R.U64 R53, R46, 0x10, R47 ;  /* 0x000000102e357819 */ /* 0x000fe2000000122f */
[----:B------:R-:W-:Y:S01]  /*2b0e0*/  IMAD.U32 R46, R11, 0x10000, RZ ;  /* 0x000100000b2e7824 */ /* 0x000fe200078e00ff */
[----:B------:R-:W-:Y:S01]  /*2b0f0*/  PRMT R118, R118, 0x5410, R51 ;  /* 0x0000541076767816 */ /* 0x000fe20000000033 */
[----:B------:R-:W-:Y:S01]  /*2b100*/  IMAD.U32 R51, R121, 0x10000, RZ ;  /* 0x0001000079337824 */ /* 0x000fe200078e00ff */
[----:B------:R-:W-:-:S02]  /*2b110*/  PRMT R120, R120, 0x5410, R49 ;  /* 0x0000541078787816 */ /* 0x000fc40000000031 */
        /* <DEDUP_REMOVED lines=13> */
[C---:B------:R-:W-:Y:S01]  /*2b1f0*/  FMUL.FTZ R53, R11.reuse, R50 ;  /* 0x000000320b357220 */ /* 0x040fe20000410000 */
[----:B------:R-:W-:Y:S01]  /*2b200*/  LOP3.LUT R118, R118, 0xffff0000, RZ, 0xc0, !PT ;  /* 0xffff000076767812 */ /* 0x000fe200078ec0ff */
[-C--:B------:R-:W-:Y:S01]  /*2b210*/  FMUL.FTZ R11, R11, R48.reuse ;  /* 0x000000300b0b7220 */ /* 0x080fe20000410000 */
[----:B------:R-:W-:Y:S01]  /*2b220*/  LOP3.LUT R8, R8, 0xffff0000, RZ, 0xc0, !PT ;  /* 0xffff000008087812 */ /* 0x000fe200078ec0ff */
[----:B------:R-:W-:Y:S01]  /*2b230*/  FFMA.FTZ R53, R10, R48, -R53 ;  /* 0x000000300a357223 */ /* 0x000fe20000010835 */
[----:B------:R-:W-:Y:S01]  /*2b240*/  FFMA.FTZ R44, R44, R51, R45 ;  /* 0x000000332c2c7223 */ /* 0x000fe2000001002d */
[----:B------:R-:W-:-:S02]  /*2b250*/  IMAD.U32 R120, R120, 0x10000, RZ ;  /* 0x0001000078787824 */ /* 0x000fc400078e00ff */
[CC--:B------:R-:W-:Y:S01]  /*2b260*/  FMUL.FTZ R45, R47.reuse, R121.reuse ;  /* 0x000000792f2d7220 */ /* 0x0c0fe20000410000 */
[----:B------:R-:W-:Y:S02]  /*2b270*/  IMAD.U32 R116, R116, 0x10000, RZ ;  /* 0x0001000074747824 */ /* 0x000fe400078e00ff */
[----:B------:R-:W-:Y:S01]  /*2b280*/  FMUL.FTZ R48, R47, R118 ;  /* 0x000000762f307220 */ /* 0x000fe20000410000 */
        /* <DEDUP_REMOVED lines=13> */
.L_x_5627:
[----:B------:R-:W-:Y:S05]  /*2b360*/  BSYNC B3 ;  /* 0x0000000000037941 */ /* 0x000fea0003800000 */
.L_x_5626:
[C---:B------:R-:W-:Y:S02]  /*2b370*/  R2UR UR4, R84.reuse ;  /* 0x00000000540472ca */ /* 0x040fe400000e0000 */
[C---:B------:R-:W-:Y:S02]  /*2b380*/  R2UR UR5, R85.reuse ;  /* 0x00000000550572ca */ /* 0x040fe400000e0000 */
[----:B------:R-:W-:Y:S02]  /*2b390*/  R2UR UR6, R84 ;  /* 0x00000000540672ca */ /* 0x000fe400000e0000 */
[----:B------:R-:W-:-:S09]  /*2b3a0*/  R2UR UR7, R85 ;  /* 0x00000000550772ca */ /* 0x000fd200000e0000 */
[----:B-----5:R2:W-:Y:S04]  /*2b3b0*/  ST.E.128 desc[UR4][R56.64+0x80], R8 ;  /* 0x0000800838007985 */ /* 0x0205e8000c101d04 */
[----:B------:R2:W5:Y:S02]  /*2b3c0*/  LD.E.U8 R58, desc[UR6][R36.64] ;  /* 0x00000006243a7980 */ /* 0x000564000c101100 */
.L_x_5625:
[----:B------:R-:W-:Y:S05]  /*2b3d0*/  BSYNC B2 ;  /* 0x0000000000027941 */ /* 0x000fea0003800000 */
.L_x_5624:
        /* <DEDUP_REMOVED lines=15> */
[----:B------:R-:W-:Y:S02]  /*2b4d0*/  SHF.R.U32.HI R44, RZ, 0x10, R39 ;  /* 0x00000010ff2c7819 */ /* 0x000fe40000011627 */
[----:B------:R-:W-:Y:S02]  /*2b4e0*/  SHF.R.U32.HI R46, RZ, 0x10, R41 ;  /* 0x00000010ff2e7819 */ /* 0x000fe40000011629 */
[----:B------:R-:W-:Y:S01]  /*2b4f0*/  SHF.R.U64 R45, R38, 0x10, R39 ;  /* 0x00000010262d7819 */ /* 0x000fe20000001227 */
[----:B-----5:R-:W-:Y:S01]  /*2b500*/  IMAD.U32 R38, R10, 0x10000, RZ ;  /* 0x000100000a267824 */ /* 0x020fe200078e00ff */
        /* <DEDUP_REMOVED lines=42> */
.L_x_5631:
[----:B------:R-:W-:Y:S05]  /*2b7b0*/  BSYNC B3 ;  /* 0x0000000000037941 */ /* 0x000fea0003800000 */
.L_x_5630:
[C---:B------:R-:W-:Y:S02]  /*2b7c0*/  R2UR UR4, R84.reuse ;  /* 0x00000000540472ca */ /* 0x040fe400000e0000 */
[C---:B------:R-:W-:Y:S02]  /*2b7d0*/  R2UR UR5, R85.reuse ;  /* 0x00000000550572ca */ /* 0x040fe400000e0000 */
[----:B------:R-:W-:Y:S02]  /*2b7e0*/  R2UR UR6, R84 ;  /* 0x00000000540672ca */ /* 0x000fe400000e0000 */
[----:B------:R-:W-:-:S09]  /*2b7f0*/  R2UR UR7, R85 ;  /* 0x00000000550772ca */ /* 0x000fd200000e0000 */
[----:B-----5:R3:W-:Y:S04]  /*2b800*/  ST.E.128 desc[UR4][R56.64+0xc0], R8 ;  /* 0x0000c00838007985 */ /* 0x0207e8000c101d04 */
[----:B------:R3:W5:Y:S02]  /*2b810*/  LD.E.U8 R58, desc[UR6][R36.64] ;  /* 0x00000006243a7980 */ /* 0x000764000c101100 */
.L_x_5629:
[----:B------:R-:W-:Y:S05]  /*2b820*/  BSYNC B2 ;  /* 0x0000000000027941 */ /* 0x000fea0003800000 */
.L_x_5628:
        /* <DEDUP_REMOVED lines=56> */
.L_x_5635:
[----:B------:R-:W-:Y:S05]  /*2bbb0*/  BSYNC B3 ;  /* 0x0000000000037941 */ /* 0x000fea0003800000 */
.L_x_5634:
[C---:B------:R-:W-:Y:S02]  /*2bbc0*/  R2UR UR4, R84.reuse ;  /* 0x00000000540472ca */ /* 0x040fe400000e0000 */
[C---:B------:R-:W-:Y:S02]  /*2bbd0*/  R2UR UR5, R85.reuse ;  /* 0x00000000550572ca */ /* 0x040fe400000e0000 */
[----:B------:R-:W-:Y:S02]  /*2bbe0*/  R2UR UR6, R84 ;  /* 0x00000000540672ca */ /* 0x000fe400000e0000 */
[----:B------:R-:W-:-:S09]  /*2bbf0*/  R2UR UR7, R85 ;  /* 0x00000000550772ca */ /* 0x000fd200000e0000 */
[----:B-----5:R4:W-:Y:S04]  /*2bc00*/  ST.E.128 desc[UR4][R56.64+0x100], R8 ;  /* 0x0001000838007985 */ /* 0x0209e8000c101d04 */
[----:B------:R4:W5:Y:S02]  /*2bc10*/  LD.E.U8 R58, desc[UR6][R36.64] ;  /* 0x00000006243a7980 */ /* 0x000964000c101100 */
.L_x_5633:
[----:B------:R-:W-:Y:S05]  /*2bc20*/  BSYNC B2 ;  /* 0x0000000000027941 */ /* 0x000fea0003800000 */
.L_x_5632:
[----:B-----5:R-:W-:-:S13]  /*2bc30*/  LOP3.LUT P0, RZ, R58, 0x20, RZ, 0xc0, !PT ;  /* 0x000000203aff7812 */ /* 0x020fda000780c0ff */
[----:B------:R-:W-:Y:S05]  /*2bc40*/  @!P0 BRA `(.L_x_5615) ;  /* 0x0000006000c08947 */ /* 0x000fea0003800000 */
[----:B------:R-:W-:Y:S02]  /*2bc50*/  R2UR UR4, R84 ;  /* 0x00000000540472ca */ /* 0x000fe400000e0000 */
[----:B------:R-:W-:-:S13]  /*2bc60*/  R2UR UR5, R85 ;  /* 0x00000000550572ca */ /* 0x000fda00000e0000 */
[----:B------:R-:W2:Y:S01]  /*2bc70*/  LD.E.U8 R32, desc[UR4][R32.64+0x18] ;  /* 0x0000180420207980 */ /* 0x000ea2000c101100 */
[----:B------:R-:W-:-:S05]  /*2bc80*/  VIADD R103, R103, 0x4000 ;  /* 0x0000400067677836 */ /* 0x000fca0000000000 */
[----:B------:R-:W-:-:S04]  /*2bc90*/  IADD3 R97, P0, R103, R97, RZ ;  /* 0x0000006167617210 */ /* 0x000fc80007f1e0ff */
[----:B------:R-:W-:Y:S02]  /*2bca0*/  LEA.HI.X.SX32 R102, R103, R102, 0x1, P0 ;  /* 0x0000006667667211 */ /* 0x000fe400000f0eff */
[----:B01234-:R-:W-:-:S04]  /*2bcb0*/  LEA R8, P0, R97, R34, 0x1 ;  /* 0x0000002261087211 */ /* 0x01ffc800078008ff */
[----:B------:R-:W-:Y:S01]  /*2bcc0*/  LEA.HI.X R9, R97, R35, R102, 0x1, P0 ;  /* 0x0000002361097211 */ /* 0x000fe200000f0c66 */
[----:B------:R-:W-:Y:S05]  /*2bcd0*/  BSSY B2, `(.L_x_5636) ;  /* 0x0000032000027945 */ /* 0x000fea0003800000 */
[----:B------:R-:W5:Y:S01]  /*2bce0*/  LD.E.128 R8, desc[UR4][R8.64] ;  /* 0x0000000408087980 */ /* 0x000f62000c101d00 */
[----:B------:R-:W-:-:S13]  /*2bcf0*/  LOP3.LUT P0, RZ, R32, 0x20, RZ, 0xc0, !PT ;  /* 0x0000002020ff7812 */ /* 0x000fda000780c0ff */
        /* <DEDUP_REMOVED lines=47> */
.L_x_5637:
[----:B------:R-:W-:Y:S05]  /*2bff0*/  BSYNC B2 ;  /* 0x0000000000027941 */ /* 0x000fea0003800000 */
.L_x_5636:
[----:B------:R-:W-:Y:S02]  /*2c000*/  R2UR UR4, R84 ;  /* 0x00000000540472ca */ /* 0x000fe400000e0000 */
[----:B------:R-:W-:-:S13]  /*2c010*/  R2UR UR5, R85 ;  /* 0x00000000550572ca */ /* 0x000fda00000e0000 */
[----:B-----5:R0:W-:Y:S01]  /*2c020*/  ST.E.128 desc[UR4][R56.64+0x140], R8 ;  /* 0x0001400838007985 */ /* 0x0201e2000c101d04 */
[----:B------:R-:W-:Y:S05]  /*2c030*/  BRA `(.L_x_5615) ;  /* 0x0000005c00c47947 */ /* 0x000fea0003800000 */
.L_x_5582:
[C---:B------:R-:W-:Y:S01]  /*2c040*/  R2UR UR8, R84.reuse ;  /* 0x00000000540872ca */ /* 0x040fe200000e0000 */
[----:B------:R0:W5:Y:S01]  /*2c050*/  LDL.64 R72, [R82+0x10] ;  /* 0x0000100052487983 */ /* 0x0001620000100a00 */
[C---:B------:R-:W-:Y:S02]  /*2c060*/  R2UR UR9, R85.reuse ;  /* 0x00000000550972ca */ /* 0x040fe400000e0000 */
[C---:B------:R-:W-:Y:S02]  /*2c070*/  R2UR UR10, R84.reuse ;  /* 0x00000000540a72ca */ /* 0x040fe400000e0000 */
[C---:B------:R-:W-:Y:S02]  /*2c080*/  R2UR UR11, R85.reuse ;  /* 0x00000000550b72ca */ /* 0x040fe400000e0000 */
[----:B------:R-:W-:Y:S02]  /*2c090*/  R2UR UR4, R84 ;  /* 0x00000000540472ca */ /* 0x000fe400000e0000 */
[----:B------:R-:W-:-:S02]  /*2c0a0*/  R2UR UR5, R85 ;  /* 0x00000000550572ca */ /* 0x000fc400000e0000 */
[C---:B------:R-:W-:Y:S02]  /*2c0b0*/  R2UR UR6, R84.reuse ;  /* 0x00000000540672ca */ /* 0x040fe400000e0000 */
[----:B------:R-:W-:Y:S01]  /*2c0c0*/  R2UR UR7, R85 ;  /* 0x00000000550772ca */ /* 0x000fe200000e0000 */
[----:B-----5:R-:W2:Y:S04]  /*2c0d0*/  LD.E R8, desc[UR8][R104.64+0x14] ;  /* 0x0000140868087980 */ /* 0x020ea8000c101900 */
[----:B------:R-:W3:Y:S04]  /*2c0e0*/  LD.E R10, desc[UR10][R104.64+0xc] ;  /* 0x00000c0a680a7980 */ /* 0x000ee8000c101900 */
[----:B------:R-:W4:Y:S04]  /*2c0f0*/  LD.E.64 R90, desc[UR4][R104.64+0xa0] ;  /* 0x0000a004685a7980 */ /* 0x000f28000c101b00 */
[----:B------:R-:W4:Y:S01]  /*2c100*/  LD.E.64 R92, desc[UR6][R104.64+0xc0] ;  /* 0x0000c006685c7980 */ /* 0x000f22000c101b00 */
[----:B------:R-:W-:-:S02]  /*2c110*/  R2UR UR12, R84 ;  /* 0x00000000540c72ca */ /* 0x000fc400000e0000 */
[----:B------:R-:W-:Y:S01]  /*2c120*/  R2UR UR13, R85 ;  /* 0x00000000550d72ca */ /* 0x000fe200000e0000 */
[----:B------:R0:W5:Y:S01]  /*2c130*/  LD.E.64 R74, desc[UR4][R104.64+0x98] ;  /* 0x00009804684a7980 */ /* 0x000162000c101b00 */
[----:B------:R-:W-:Y:S03]  /*2c140*/  BSSY B2, `(.L_x_5638) ;  /* 0x0000053000027945 */ /* 0x000fe60003800000 */
[----:B------:R0:W5:Y:S01]  /*2c150*/  LD.E.64 R94, desc[UR6][R104.64+0xa8] ;  /* 0x0000a806685e7980 */ /* 0x000162000c101b00 */
[----:B------:R-:W-:-:S03]  /*2c160*/  CS2R R46, SRZ ;  /* 0x00000000002e7805 */ /* 0x000fc6000001ff00 */
[----:B------:R0:W5:Y:S01]  /*2c170*/  LD.E.64 R100, desc[UR8][R104.64+0xb8] ;  /* 0x0000b80868647980 */ /* 0x000162000c101b00 */
[----:B------:R-:W-:-:S03]  /*2c180*/  CS2R R14, SRZ ;  /* 0x00000000000e7805 */ /* 0x000fc6000001ff00 */
[----:B------:R0:W5:Y:S01]  /*2c190*/  LD.E.U8 R108, desc[UR12][R104.64+0x19] ;  /* 0x0000190c686c7980 */ /* 0x000162000c101100 */
[----:B------:R-:W-:-:S03]  /*2c1a0*/  CS2R R30, SRZ ;  /* 0x00000000001e7805 */ /* 0x000fc6000001ff00 */
[----:B------:R0:W5:Y:S01]  /*2c1b0*/  LD.E.64 R102, desc[UR10][R104.64+0xc8] ;  /* 0x0000c80a68667980 */ /* 0x000162000c101b00 */
        /* <DEDUP_REMOVED lines=17> */
[----:B--2---:R-:W-:Y:S01]  /*2c2d0*/  SHF.R.S32.HI R9, RZ, 0x1f, R8 ;  /* 0x0000001fff097819 */ /* 0x004fe20000011408 */
[----:B---3--:R-:W-:-:S03]  /*2c2e0*/  IMAD R10, R77, -0x60, R10 ;  /* 0xffffffa04d0a7824 */ /* 0x008fc600078e020a */
[----:B------:R-:W-:-:S04]  /*2c2f0*/  LEA.HI R9, R9, R8, RZ, 0x2 ;  /* 0x0000000809097211 */ /* 0x000fc800078f10ff */
[----:B------:R-:W-:Y:S02]  /*2c300*/  SHF.R.S32.HI R9, RZ, 0x2, R9 ;  /* 0x00000002ff097819 */ /* 0x000fe40000011409 */
[----:B------:R-:W-:-:S04]  /*2c310*/  VIMNMX R10, R10, 0x60, PT ;  /* 0x000000600a0a7848 */ /* 0x000fc80003fe0100 */
[-C--:B------:R-:W-:Y:S01]  /*2c320*/  ISETP.GE.AND P1, PT, R9, R10.reuse, PT ;  /* 0x0000000a0900720c */ /* 0x080fe20003f26270 */
[-C--:B----4-:R-:W-:Y:S02]  /*2c330*/  IMAD R11, R91, R77.reuse, RZ ;  /* 0x0000004d5b0b7224 */ /* 0x090fe400078e02ff */
[----:B------:R-:W-:Y:S02]  /*2c340*/  IMAD R13, R93, R77, RZ ;  /* 0x0000004d5d0d7224 */ /* 0x000fe400078e02ff */
[----:B------:R-:W-:Y:S02]  /*2c350*/  VIADD R8, R9, 0x40 ;  /* 0x0000004009087836 */ /* 0x000fe40000000000 */
[-C--:B------:R-:W-:Y:S02]  /*2c360*/  IMAD R97, R90, R29.reuse, R11 ;  /* 0x0000001d5a617224 */ /* 0x080fe400078e020b */
[----:B------:R-:W-:Y:S02]  /*2c370*/  IMAD R107, R92, R29, R13 ;  /* 0x0000001d5c6b7224 */ /* 0x000fe400078e020d */
[----:B------:R-:W-:Y:S01]  /*2c380*/  IMAD.WIDE.U32 R90, R90, R77, RZ ;  /* 0x0000004d5a5a7225 */ /* 0x000fe200078e00ff */
[----:B------:R-:W-:-:S03]  /*2c390*/  ISETP.GE.AND P0, PT, R8, R10, PT ;  /* 0x0000000a0800720c */ /* 0x000fc60003f06270 */
[----:B------:R-:W-:Y:S01]  /*2c3a0*/  IMAD.WIDE.U32 R92, R92, R77, RZ ;  /* 0x0000004d5c5c7225 */ /* 0x000fe200078e00ff */
[----:B------:R-:W-:Y:S02]  /*2c3b0*/  CS2R R10, SRZ ;  /* 0x00000000000a7805 */ /* 0x000fe4000001ff00 */
[----:B------:R-:W-:Y:S02]  /*2c3c0*/  CS2R R8, SRZ ;  /* 0x0000000000087805 */ /* 0x000fe4000001ff00 */
[----:B------:R-:W-:Y:S02]  /*2c3d0*/  CS2R R12, SRZ ;  /* 0x00000000000c7805 */ /* 0x000fe4000001ff00 */
[----:B------:R-:W-:Y:S01]  /*2c3e0*/  CS2R R28, SRZ ;  /* 0x00000000001c7805 */ /* 0x000fe2000001ff00 */
[----:B------:R-:W-:Y:S02]  /*2c3f0*/  IMAD.IADD R97, R91, 0x1, R97 ;  /* 0x000000015b617824 */ /* 0x000fe400078e0261 */
[----:B------:R-:W-:Y:S01]  /*2c400*/  IMAD.IADD R109, R93, 0x1, R107 ;  /* 0x000000015d6d7824 */ /* 0x000fe200078e026b */
[----:B0-----:R-:W-:Y:S06]  /*2c410*/  @P1 BRA `(.L_x_5639) ;  /* 0x0000000000941947 */ /* 0x001fec0003800000 */
[----:B-----5:R-:W-:Y:S02]  /*2c420*/  LOP3.LUT R8, R108, 0x1, RZ, 0xc0, !PT ;  /* 0x000000016c087812 */ /* 0x020fe400078ec0ff */
[----:B------:R-:W-:Y:S02]  /*2c430*/  CS2R R30, SRZ ;  /* 0x00000000001e7805 */ /* 0x000fe4000001ff00 */
[----:B------:R-:W-:Y:S02]  /*2c440*/  CS2R R28, SRZ ;  /* 0x00000000001c7805 */ /* 0x000fe4000001ff00 */
[----:B------:R-:W-:Y:S02]  /*2c450*/  CS2R R14, SRZ ;  /* 0x00000000000e7805 */ /* 0x000fe4000001ff00 */
[----:B------:R-:W-:Y:S02]  /*2c460*/  ISETP.NE.U32.AND P3, PT, R8, 0x1, PT ;  /* 0x000000010800780c */ /* 0x000fe40003f65070 */
[----:B------:R-:W-:-:S02]  /*2c470*/  CS2R R12, SRZ ;  /* 0x00000000000c7805 */ /* 0x000fc4000001ff00 */
[----:B------:R-:W-:Y:S02]  /*2c480*/  CS2R R10, SRZ ;  /* 0x00000000000a7805 */ /* 0x000fe4000001ff00 */
[----:B------:R-:W-:Y:S02]  /*2c490*/  CS2R R8, SRZ ;  /* 0x0000000000087805 */ /* 0x000fe4000001ff00 */
[----:B------:R-:W-:Y:S02]  /*2c4a0*/  R2P PR, R108, 0x6 ;  /* 0x000000066c007804 */ /* 0x000fe40000000000 */
[----:B------:R-:W-:Y:S02]  /*2c4b0*/  CS2R R42, SRZ ;  /* 0x00000000002a7805 */ /* 0x000fe4000001ff00 */
[----:B------:R-:W-:Y:S02]  /*2c4c0*/  LEA R104, P4, R90, R94, 0x1 ;  /* 0x0000005e5a687211 */ /* 0x000fe400078808ff */
[----:B------:R-:W-:-:S02]  /*2c4d0*/  CS2R R40, SRZ ;  /* 0x0000000000287805 */ /* 0x000fc4000001ff00 */
[----:B------:R-:W-:Y:S02]  /*2c4e0*/  LEA R106, P5, R92, R102, 0x1 ;  /* 0x000000665c6a7211 */ /* 0x000fe400078a08ff */
[----:B------:R-:W-:Y:S02]  /*2c4f0*/  CS2R R38, SRZ ;  /* 0x0000000000267805 */ /* 0x000fe4000001ff00 */
[----:B------:R-:W-:Y:S02]  /*2c500*/  CS2R R36, SRZ ;  /* 0x0000000000247805 */ /* 0x000fe4000001ff00 */
[----:B------:R-:W-:Y:S02]  /*2c510*/  CS2R R34, SRZ ;  /* 0x0000000000227805 */ /* 0x000fe4000001ff00 */
[----:B------:R-:W-:Y:S02]  /*2c520*/  CS2R R32, SRZ ;  /* 0x0000000000207805 */ /* 0x000fe4000001ff00 */
[----:B------:R-:W-:-:S02]  /*2c530*/  @!P3 R2UR UR4, R84 ;  /* 0x000000005404b2ca */ /* 0x000fc400000e0000 */
[C---:B------:R-:W-:Y:S02]  /*2c540*/  @!P3 R2UR UR5, R85.reuse ;  /* 0x000000005505b2ca */ /* 0x040fe400000e0000 */
[C---:B------:R-:W-:Y:S02]  /*2c550*/  @P1 R2UR UR8, R84.reuse ;  /* 0x00000000540812ca */ /* 0x040fe400000e0000 */
[C---:B------:R-:W-:Y:S02]  /*2c560*/  @P1 R2UR UR9, R85.reuse ;  /* 0x00000000550912ca */ /* 0x040fe400000e0000 */
[C---:B------:R-:W-:Y:S02]  /*2c570*/  @P2 R2UR UR12, R84.reuse ;  /* 0x00000000540c22ca */ /* 0x040fe400000e0000 */
[----:B------:R-:W-:Y:S02]  /*2c580*/  @P2 R2UR UR13, R85 ;  /* 0x00000000550d22ca */ /* 0x000fe400000e0000 */
[----:B------:R-:W-:-:S02]  /*2c590*/  @!P3 R2UR UR6, R84 ;  /* 0x000000005406b2ca */ /* 0x000fc400000e0000 */
[C---:B------:R-:W-:Y:S02]  /*2c5a0*/  @!P3 R2UR UR7, R85.reuse ;  /* 0x000000005507b2ca */ /* 0x040fe400000e0000 */
[C---:B------:R-:W-:Y:S02]  /*2c5b0*/  @P1 R2UR UR10, R84.reuse ;  /* 0x00000000540a12ca */ /* 0x040fe400000e0000 */
[C---:B------:R-:W-:Y:S02]  /*2c5c0*/  @P1 R2UR UR11, R85.reuse ;  /* 0x00000000550b12ca */ /* 0x040fe400000e0000 */
[----:B------:R-:W-:Y:S02]  /*2c5d0*/  @P2 R2UR UR14, R84 ;  /* 0x00000000540e22ca */ /* 0x000fe400000e0000 */
[----:B------:R-:W-:Y:S02]  /*2c5e0*/  @P2 R2UR UR15, R85 ;  /* 0x00000000550f22ca */ /* 0x000fe400000e0000 */
[----:B------:R-:W-:-:S02]  /*2c5f0*/  LEA.HI.X R105, R90, R95, R97, 0x1, P4 ;  /* 0x0000005f5a697211 */ /* 0x000fc400020f0c61 */
[----:B------:R-:W-:-:S03]  /*2c600*/  LEA.HI.X R107, R92, R103, R109, 0x1, P5 ;  /* 0x000000675c6b7211 */ /* 0x000fc600028f0c6d */
[----:B------:R0:W5:Y:S04]  /*2c610*/  @!P3 LD.E.128 R28, desc[UR4][R104.64] ;  /* 0x00000004681cb980 */ /* 0x000168000c101d00 */
[----:B------:R0:W5:Y:S04]  /*2c620*/  @P1 LD.E.128 R12, desc[UR8][R104.64+0x40] ;  /* 0x00004008680c1980 */ /* 0x000168000c101d00 */
[----:B------:R0:W5:Y:S04]  /*2c630*/  @P2 LD.E.128 R8, desc[UR12][R104.64+0x80] ;  /* 0x0000800c68082980 */ /* 0x000168000c101d00 */
[----:B------:R0:W5:Y:S04]  /*2c640*/  @!P3 LD.E.128 R40, desc[UR6][R106.64] ;  /* 0x000000066a28b980 */ /* 0x000168000c101d00 */
[----:B------:R0:W5:Y:S04]  /*2c650*/  @P1 LD.E.128 R36, desc[UR10][R106.64+0x40] ;  /* 0x0000400a6a241980 */ /* 0x000168000c101d00 */
[----:B------:R0:W5:Y:S02]  /*2c660*/  @P2 LD.E.128 R32, desc[UR14][R106.64+0x80] ;  /* 0x0000800e6a202980 */ /* 0x000164000c101d00 */
.L_x_5639:
[----:B------:R-:W-:Y:S05]  /*2c670*/  BSYNC B2 ;  /* 0x0000000000027941 */ /* 0x000fea0003800000 */
.L_x_5638:
[----:B------:R-:W-:Y:S04]  /*2c680*/  BSSY B2, `(.L_x_5640) ;  /* 0x000002b000027945 */ /* 0x000fe80003800000 */
[----:B------:R-:W-:Y:S05]  /*2c690*/  @P0 BRA `(.L_x_5641) ;  /* 0x0000000000a40947 */ /* 0x000fea0003800000 */
[----:B-----5:R-:W-:Y:S02]  /*2c6a0*/  IADD3 R91, P0, R74, R90, RZ ;  /* 0x0000005a4a5b7210 */ /* 0x020fe40007f1e0ff */
[----:B------:R-:W-:Y:S02]  /*2c6b0*/  CS2R R54, SRZ ;  /* 0x0000000000367805 */ /* 0x000fe4000001ff00 */
[----:B------:R-:W-:Y:S02]  /*2c6c0*/  IADD3 R93, P3, R100, R92, RZ ;  /* 0x0000005c645d7210 */ /* 0x000fe40007f7e0ff */
[----:B------:R-:W-:Y:S02]  /*2c6d0*/  CS2R R52, SRZ ;  /* 0x0000000000347805 */ /* 0x000fe4000001ff00 */
[C---:B------:R-:W-:Y:S01]  /*2c6e0*/  LOP3.LUT R44, R108.reuse, 0x1, RZ, 0xc0, !PT ;  /* 0x000000016c2c7812 */ /* 0x040fe200078ec0ff */
[----:B------:R-:W-:Y:S01]  /*2c6f0*/  IMAD.X R75, R75, 0x1, R97, P0 ;  /* 0x000000014b4b7824 */ /* 0x000fe200000e0661 */
[----:B------:R-:W-:Y:S01]  /*2c700*/  R2P PR, R108, 0x6 ;  /* 0x000000066c007804 */ /* 0x000fe20000000000 */
[----:B------:R-:W-:Y:S01]  /*2c710*/  IMAD.X R100, R101, 0x1, R109, P3 ;  /* 0x0000000165647824 */ /* 0x000fe200018e066d */
[----:B------:R-:W-:-:S02]  /*2c720*/  ISETP.NE.U32.AND P4, PT, R44, 0x1, PT ;  /* 0x000000012c00780c */ /* 0x000fc40003f85070 */
[----:B------:R-:W-:Y:S02]  /*2c730*/  CS2R R50, SRZ ;  /* 0x0000000000327805 */ /* 0x000fe4000001ff00 */
[----:B------:R-:W-:Y:S02]  /*2c740*/  LEA R74, P0, R91, R94, 0x1 ;  /* 0x0000005e5b4a7211 */ /* 0x000fe400078008ff */
[----:B------:R-:W-:Y:S02]  /*2c750*/  CS2R R48, SRZ ;  /* 0x0000000000307805 */ /* 0x000fe4000001ff00 */
[----:B------:R-:W-:Y:S02]  /*2c760*/  LEA R90, P3, R93, R102, 0x1 ;  /* 0x000000665d5a7211 */ /* 0x000fe400078608ff */
[----:B------:R-:W-:Y:S02]  /*2c770*/  CS2R R46, SRZ ;  /* 0x00000000002e7805 */ /* 0x000fe4000001ff00 */
[----:B------:R-:W-:-:S02]  /*2c780*/  LEA.HI.X R75, R91, R95, R75, 0x1, P0 ;  /* 0x0000005f5b4b7211 */ /* 0x000fc400000f0c4b */
[----:B------:R-:W-:Y:S02]  /*2c790*/  CS2R R44, SRZ ;  /* 0x00000000002c7805 */ /* 0x000fe4000001ff00 */
[----:B------:R-:W-:Y:S02]  /*2c7a0*/  CS2R R66, SRZ ;  /* 0x0000000000427805 */ /* 0x000fe4000001ff00 */
[----:B------:R-:W-:Y:S02]  /*2c7b0*/  CS2R R64, SRZ ;  /* 0x0000000000407805 */ /* 0x000fe4000001ff00 */
[----:B------:R-:W-:Y:S02]  /*2c7c0*/  CS2R R62, SRZ ;  /* 0x00000000003e7805 */ /* 0x000fe4000001ff00 */
[----:B------:R-:W-:Y:S02]  /*2c7d0*/  @P1 R2UR UR8, R84 ;  /* 0x00000000540812ca */ /* 0x000fe400000e0000 */
[----:B------:R-:W-:-:S02]  /*2c7e0*/  CS2R R60, SRZ ;  /* 0x00000000003c7805 */ /* 0x000fc4000001ff00 */
[C---:B------:R-:W-:Y:S02]  /*2c7f0*/  @!P4 R2UR UR4, R84.reuse ;  /* 0x000000005404c2ca */ /* 0x040fe400000e0000 */
[----:B------:R-:W-:Y:S02]  /*2c800*/  CS2R R58, SRZ ;  /* 0x00000000003a7805 */ /* 0x000fe4000001ff00 */
[C---:B------:R-:W-:Y:S02]  /*2c810*/  @!P4 R2UR UR5, R85.reuse ;  /* 0x000000005505c2ca */ /* 0x040fe400000e0000 */
[----:B------:R-:W-:Y:S02]  /*2c820*/  CS2R R56, SRZ ;  /* 0x0000000000387805 */ /* 0x000fe4000001ff00 */
[----:B------:R-:W-:Y:S02]  /*2c830*/  @P1 R2UR UR9, R85 ;  /* 0x00000000550912ca */ /* 0x000fe400000e0000 */
[----:B------:R-:W-:-:S02]  /*2c840*/  @P2 R2UR UR12, R84 ;  /* 0x00000000540c22ca */ /* 0x000fc400000e0000 */
[C---:B------:R-:W-:Y:S02]  /*2c850*/  @P2 R2UR UR13, R85.reuse ;  /* 0x00000000550d22ca */ /* 0x040fe400000e0000 */
[C---:B------:R-:W-:Y:S02]  /*2c860*/  @!P4 R2UR UR6, R84.reuse ;  /* 0x000000005406c2ca */ /* 0x040fe400000e0000 */
[C---:B------:R-:W-:Y:S02]  /*2c870*/  @!P4 R2UR UR7, R85.reuse ;  /* 0x000000005507c2ca */ /* 0x040fe400000e0000 */
[C---:B------:R-:W-:Y:S01]  /*2c880*/  @P1 R2UR UR10, R84.reuse ;  /* 0x00000000540a12ca */ /* 0x040fe200000e0000 */
[----:B------:R1:W5:Y:S01]  /*2c890*/  @!P4 LD.E.128 R52, desc[UR4][R74.64] ;  /* 0x000000044a34c980 */ /* 0x000362000c101d00 */
[C---:B------:R-:W-:Y:S02]  /*2c8a0*/  @P1 R2UR UR11, R85.reuse ;  /* 0x00000000550b12ca */ /* 0x040fe400000e0000 */
[----:B------:R-:W-:Y:S01]  /*2c8b0*/  @P2 R2UR UR14, R84 ;  /* 0x00000000540e22ca */ /* 0x000fe200000e0000 */
[----:B------:R1:W5:Y:S01]  /*2c8c0*/  @P1 LD.E.128 R48, desc[UR8][R74.64+0x40] ;  /* 0x000040084a301980 */ /* 0x000362000c101d00 */
[----:B------:R-:W-:-:S02]  /*2c8d0*/  @P2 R2UR UR15, R85 ;  /* 0x00000000550f22ca */ /* 0x000fc400000e0000 */
[----:B------:R-:W-:Y:S01]  /*2c8e0*/  LEA.HI.X R91, R93, R103, R100, 0x1, P3 ;  /* 0x000000675d5b7211 */ /* 0x000fe200018f0c64 */
[----:B------:R1:W5:Y:S04]  /*2c8f0*/  @P2 LD.E.128 R44, desc[UR12][R74.64+0x80] ;  /* 0x0000800c4a2c2980 */ /* 0x000368000c101d00 */
[----:B------:R1:W5:Y:S04]  /*2c900*/  @!P4 LD.E.128 R64, desc[UR6][R90.64] ;  /* 0x000000065a40c980 */ /* 0x000368000c101d00 */
[----:B------:R1:W5:Y:S04]  /*2c910*/  @P1 LD.E.128 R60, desc[UR10][R90.64+0x40] ;  /* 0x0000400a5a3c1980 */ /* 0x000368000c101d00 */
[----:B------:R1:W5:Y:S02]  /*2c920*/  @P2 LD.E.128 R56, desc[UR14][R90.64+0x80] ;  /* 0x0000800e5a382980 */ /* 0x000364000c101d00 */
.L_x_5641:
[----:B------:R-:W-:Y:S05]  /*2c930*/  BSYNC B2 ;  /* 0x0000000000027941 */ /* 0x000fea0003800000 */
.L_x_5640:
[----:B------:R-:W-:Y:S01]  /*2c940*/  R2UR UR4, R84 ;  /* 0x00000000540472ca */ /* 0x000fe200000e0000 */
[----:B-1---5:R1:W5:Y:S01]  /*2c950*/  LDL R74, [R83] ;  /* 0x00000000534a7983 */ /* 0x0223620000100800 */
        /* <DEDUP_REMOVED lines=23> */
[----:B0-----:R-:W-:Y:S01]  /*2cad0*/  PRMT R107, R107, 0x5410, R91 ;  /* 0x000054106b6b7816 */ /* 0x001fe2000000005b */
        /* <DEDUP_REMOVED lines=78> */
[----:B-1----:R-:W-:Y:S05]  /*2cfc0*/  @!P0 BRA `(.L_x_5643) ;  /* 0x0000000000048947 */ /* 0x002fea0003800000 */
[----:B------:R-:W-:Y:S01]  /*2cfd0*/  BPT.TRAP 0x1 ;  /* 0x000000040000795c */ /* 0x000fe20000300000 */
.L_x_5643:
[----:B------:R-:W-:Y:S05]  /*2cfe0*/  BSYNC B2 ;  /* 0x0000000000027941 */ /* 0x000fea0003800000 */
.L_x_5642:
        /* <DEDUP_REMOVED lines=9> */
.L_x_5694:
[----:B------:R-:W-:Y:S05]  /*2d080*/  BSYNC B2 ;  /* 0x0000000000027941 */ /* 0x000fea0003800000 */
.L_x_5644:
[----:B------:R-:W2:Y:S01]  /*2d090*/  LDL.64 R90, [R82+0x50] ;  /* 0x00005000525a7983 */ /* 0x000ea20000100a00 */
[C---:B------:R-:W-:Y:S02]  /*2d0a0*/  R2UR UR4, R84.reuse ;  /* 0x00000000540472ca */ /* 0x040fe400000e0000 */
[C---:B------:R-:W-:Y:S01]  /*2d0b0*/  R2UR UR5, R85.reuse ;  /* 0x00000000550572ca */ /* 0x040fe200000e0000 */
[----:B------:R-:W3:Y:S01]  /*2d0c0*/  LDL.64 R72, [R82+0x8] ;  /* 0x0000080052487983 */ /* 0x000ee20000100a00 */
[C---:B------:R-:W-:Y:S02]  /*2d0d0*/  R2UR UR6, R84.reuse ;  /* 0x00000000540672ca */ /* 0x040fe400000e0000 */
[----:B------:R-:W-:Y:S01]  /*2d0e0*/  R2UR UR7, R85 ;  /* 0x00000000550772ca */ /* 0x000fe200000e0000 */
[----:B------:R-:W4:Y:S04]  /*2d0f0*/  LDL R103, [R83] ;  /* 0x0000000053677983 */ /* 0x000f280000100800 */
[----:B------:R-:W3:Y:S04]  /*2d100*/  LDL.64 R94, [R82+0x58] ;  /* 0x00005800525e7983 */ /* 0x000ee80000100a00 */
[----:B------:R-:W5:Y:S04]  /*2d110*/  LDL.64 R92, [R82+0x38] ;  /* 0x00003800525c7983 */ /* 0x000f680000100a00 */
[----:B--2---:R-:W2:Y:S04]  /*2d120*/  LD.E R132, desc[UR4][R90.64+0x8] ;  /* 0x000008045a847980 */ /* 0x004ea8000c101900 */
[----:B------:R-:W2:Y:S01]  /*2d130*/  LD.E R70, desc[UR6][R90.64+0xc] ;  /* 0x00000c065a467980 */ /* 0x000ea2000c101900 */
[----:B------:R-:W-:-:S02]  /*2d140*/  R2UR UR8, R84 ;  /* 0x00000000540872ca */ /* 0x000fc400000e0000 */
[----:B------:R-:W-:Y:S01]  /*2d150*/  R2UR UR9, R85 ;  /* 0x00000000550972ca */ /* 0x000fe200000e0000 */
[----:B----4-:R-:W-:Y:S01]  /*2d160*/  IMAD R103, R103, 0x4800, RZ ;  /* 0x0000480067677824 */ /* 0x010fe200078e02ff */
[----:B------:R-:W5:Y:S01]  /*2d170*/  LD.E R102, desc[UR6][R90.64+0x4] ;  /* 0x000004065a667980 */ /* 0x000f62000c101900 */
[----:B------:R-:W-:Y:S03]  /*2d180*/  BSSY B2, `(.L_x_5646) ;  /* 0x000020a000027945 */ /* 0x000fe60003800000 */
[----:B---3--:R-:W5:Y:S07]  /*2d190*/  LD.E.64 R94, desc[UR4][R94.64] ;  /* 0x000000045e5e7980 */ /* 0x008f6e000c101b00 */
[----:B------:R1:W5:Y:S01]  /*2d1a0*/  LD.E R97, desc[UR8][R72.64+0x74] ;  /* 0x0000740848617980 */ /* 0x000362000c101900 */
[----:B------:R-:W-:-:S02]  /*2d1b0*/  SHF.R.S32.HI R104, RZ, 0x1f, R103 ;  /* 0x0000001fff687819 */ /* 0x000fc40000011467 */
[----:B--2---:R-:W-:Y:S01]  /*2d1c0*/  SHF.R.S32.HI R133, RZ, 0x1f, R132 ;  /* 0x0000001fff857819 */ /* 0x004fe20000011484 */
[----:B------:R-:W-:-:S03]  /*2d1d0*/  IMAD R70, R77, -0x60, R70 ;  /* 0xffffffa04d467824 */ /* 0x000fc600078e0246 */
[----:B------:R-:W-:Y:S02]  /*2d1e0*/  LEA.HI R69, R133, R132, RZ, 0x2 ;  /* 0x0000008485457211 */ /* 0x000fe400078f10ff */
[----:B------:R-:W-:Y:S02]  /*2d1f0*/  VIMNMX R70, R70, 0x60, PT ;  /* 0x0000006046467848 */ /* 0x000fe40003fe0100 */
[----:B------:R-:W-:-:S04]  /*2d200*/  SHF.R.S32.HI R131, RZ, 0x2, R69 ;  /* 0x00000002ff837819 */ /* 0x000fc80000011445 */
[----:B------:R-:W-:Y:S02]  /*2d210*/  ISETP.GE.AND P0, PT, R131, R70, PT ;  /* 0x000000468300720c */ /* 0x000fe40003f06270 */
[----:B------:R-:W-:Y:S01]  /*2d220*/  LOP3.LUT R69, R69, 0x1ffffffc, RZ, 0xc0, !PT ;  /* 0x1ffffffc45457812 */ /* 0x000fe200078ec0ff */
[----:B------:R-:W-:Y:S01]  /*2d230*/  IMAD R70, R89, R131, RZ ;  /* 0x0000008359467224 */ /* 0x000fe200078e02ff */
[----:B-1----:R-:W-:-:S03]  /*2d240*/  SHF.R.S32.HI R73, RZ, 0x1f, R131 ;  /* 0x0000001fff497819 */ /* 0x002fc60000011483 */
[----:B------:R-:W-:Y:S02]  /*2d250*/  IMAD.IADD R69, R132, 0x1, -R69 ;  /* 0x0000000184457824 */ /* 0x000fe400078e0a45 */
[----:B------:R-:W-:Y:S02]  /*2d260*/  IMAD R73, R88, R73, R70 ;  /* 0x0000004958497224 */ /* 0x000fe400078e0246 */
[----:B------:R-:W-:Y:S02]  /*2d270*/  IMAD.SHL.U32 R105, R69, 0x8, RZ ;  /* 0x0000000845697824 */ /* 0x000fe400078e00ff */
[----:B------:R-:W-:Y:S01]  /*2d280*/  IMAD.MOV.U32 R70, RZ, RZ, R68 ;  /* 0x000000ffff467224 */ /* 0x000fe200078e0044 */
[----:B------:R-:W-:Y:S06]  /*2d290*/  @P0 BRA `(.L_x_5647) ;  /* 0x0000001c00e00947 */ /* 0x000fec0003800000 */
[----:B------:R-:W-:Y:S02]  /*2d2a0*/  R2UR UR4, R84 ;  /* 0x00000000540472ca */ /* 0x000fe400000e0000 */
[----:B------:R-:W-:-:S13]  /*2d2b0*/  R2UR UR5, R85 ;  /* 0x00000000550572ca */ /* 0x000fda00000e0000 */
[----:B-----5:R-:W2:Y:S01]  /*2d2c0*/  LD.E.U8 R68, desc[UR4][R92.64] ;  /* 0x000000045c447980 */ /* 0x020ea2000c101100 */
[----:B------:R-:W-:Y:S01]  /*2d2d0*/  IMAD.WIDE.U32 R100, R88, R131, R70 ;  /* 0x0000008358647225 */ /* 0x000fe200078e0046 */
[----:B------:R-:W-:Y:S03]  /*2d2e0*/  BSSY B3, `(.L_x_5648) ;  /* 0x00000a5000037945 */ /* 0x000fe60003800000 */
[----:B------:R-:W-:Y:S01]  /*2d2f0*/  IMAD.IADD R130, R101, 0x1, R73 ;  /* 0x0000000165827824 */ /* 0x000fe200078e0249 */
[----:B--2---:R-:W-:-:S04]  /*2d300*/  LOP3.LUT R68, R68, 0x1, RZ, 0xc0, !PT ;  /* 0x0000000144447812 */ /* 0x004fc800078ec0ff */
[----:B------:R-:W-:-:S13]  /*2d310*/  ISETP.NE.U32.AND P0, PT, R68, 0x1, PT ;  /* 0x000000014400780c */ /* 0x000fda0003f05070 */
[----:B------:R-:W-:Y:S05]  /*2d320*/  @P0 BRA `(.L_x_5649) ;  /* 0x0000000800800947 */ /* 0x000fea0003800000 */
[----:B------:R-:W-:Y:S01]  /*2d330*/  LEA.HI R150, R102, R102, RZ, 0x1 ;  /* 0x0000006666967211 */ /* 0x000fe200078f08ff */
[----:B------:R-:W-:Y:S01]  /*2d340*/  IMAD.IADD R69, R97, 0x1, -R102 ;  /* 0x0000000161457824 */ /* 0x000fe200078e0a66 */
[----:B------:R-:W-:Y:S02]  /*2d350*/  LEA.HI R73, R133, R132, RZ, 0x5 ;  /* 0x0000008485497211 */ /* 0x000fe400078f28ff */
[----:B------:R-:W-:Y:S02]  /*2d360*/  SHF.R.S32.HI R150, RZ, 0x1, R150 ;  /* 0x00000001ff967819 */ /* 0x000fe40000011496 */
[----:B------:R-:W-:Y:S01]  /*2d370*/  R2UR UR4, R84 ;  /* 0x00000000540472ca */ /* 0x000fe200000e0000 */
[----:B------:R-:W-:Y:S01]  /*2d380*/  IMAD.SHL.U32 R73, R73, 0x10, RZ ;  /* 0x0000001049497824 */ /* 0x000fe200078e00ff */
[----:B------:R-:W-:Y:S02]  /*2d390*/  ISETP.GE.AND P0, PT, R105, R150, PT ;  /* 0x000000966900720c */ /* 0x000fe40003f06270 */
[----:B------:R-:W-:-:S02]  /*2d3a0*/  R2UR UR5, R85 ;  /* 0x00000000550572ca */ /* 0x000fc400000e0000 */
[----:B------:R-:W-:Y:S02]  /*2d3b0*/  SEL R68, R150, RZ, P0 ;  /* 0x000000ff96447207 */ /* 0x000fe40000000000 */
[----:B------:R-:W-:Y:S02]  /*2d3c0*/  SEL R71, R102, R69, !P0 ;  /* 0x0000004566477207 */ /* 0x000fe40004000000 */
[----:B------:R-:W-:Y:S01]  /*2d3d0*/  LOP3.LUT R73, R73, 0xfffffe00, RZ, 0xc0, !PT ;  /* 0xfffffe0049497812 */ /* 0x000fe200078ec0ff */
[----:B------:R-:W-:Y:S01]  /*2d3e0*/  IMAD.IADD R68, R105, 0x1, R68 ;  /* 0x0000000169447824 */ /* 0x000fe200078e0244 */
[----:B------:R-:W-:Y:S02]  /*2d3f0*/  SHF.R.S32.HI R72, RZ, 0x1f, R71 ;  /* 0x0000001fff487819 */ /* 0x000fe40000011447 */
[----:B------:R-:W-:Y:S02]  /*2d400*/  R2UR UR6, R84 ;  /* 0x00000000540672ca */ /* 0x000fe400000e0000 */
[----:B------:R-:W-:-:S02]  /*2d410*/  SHF.R.S32.HI R69, RZ, 0x1f, R68 ;  /* 0x0000001fff457819 */ /* 0x000fc40000011444 */
[----:B------:R-:W-:Y:S01]  /*2d420*/  LEA.HI R71, R72, R71, RZ, 0x4 ;  /* 0x0000004748477211 */ /* 0x000fe200078f20ff */
[----:B------:R-:W-:Y:S01]  /*2d430*/  IMAD.SHL.U32 R72, R131, 0x40, RZ ;  /* 0x0000004083487824 */ /* 0x000fe200078e00ff */
[CC--:B------:R-:W-:Y:S02]  /*2d440*/  LEA.HI R70, R69.reuse, R68.reuse, RZ, 0x3 ;  /* 0x0000004445467211 */ /* 0x0c0fe400078f18ff */
[----:B------:R-:W-:Y:S02]  /*2d450*/  LEA.HI R68, R69, R68, RZ, 0x6 ;  /* 0x0000004445447211 */ /* 0x000fe400078f30ff */
[----:B------:R-:W-:Y:S02]  /*2d460*/  SHF.R.S32.HI R152, RZ, 0x3, R70 ;  /* 0x00000003ff987819 */ /* 0x000fe40000011446 */
[----:B------:R-:W-:Y:S02]  /*2d470*/  LOP3.LUT R72, R72, 0x1c0, RZ, 0xc0, !PT ;  /* 0x000001c048487812 */ /* 0x000fe400078ec0ff */
[----:B------:R-:W-:-:S02]  /*2d480*/  LEA.HI.SX32 R71, R71, R152, 0x1c ;  /* 0x0000009847477211 */ /* 0x000fc400078fe2ff */
[----:B------:R-:W-:Y:S02]  /*2d490*/  SHF.R.U32.HI R69, RZ, 0x3, R72 ;  /* 0x00000003ff457819 */ /* 0x000fe40000011648 */
[----:B0-----:R-:W-:Y:S01]  /*2d4a0*/  SHF.R.S32.HI R74, RZ, 0x1f, R71 ;  /* 0x0000001fff4a7819 */ /* 0x001fe20000011447 */
[----:B------:R-:W-:Y:S01]  /*2d4b0*/  IMAD.SHL.U32 R151, R71, 0x8, RZ ;  /* 0x0000000847977824 */ /* 0x000fe200078e00ff */
[----:B------:R-:W-:Y:S02]  /*2d4c0*/  SHF.R.S32.HI R68, RZ, 0x6, R68 ;  /* 0x00000006ff447819 */ /* 0x000fe40000011444 */
[----:B------:R-:W-:Y:S02]  /*2d4d0*/  LEA.HI R74, R74, R71, RZ, 0x3 ;  /* 0x000000474a4a7211 */ /* 0x000fe400078f18ff */
[----:B------:R-:W-:Y:S01]  /*2d4e0*/  LOP3.LUT R70, R72, 0x38, R70, 0xf8, !PT ;  /* 0x0000003848467812 */ /* 0x000fe200078ef846 */
[----:B------:R-:W-:Y:S01]  /*2d4f0*/  IMAD R68, R68, 0x1800, R73 ;  /* 0x0000180044447824 */ /* 0x000fe200078e0249 */
[----:B------:R-:W-:-:S02]  /*2d500*/  SHF.R.S32.HI R74, RZ, 0x3, R74 ;  /* 0x00000003ff4a7819 */ /* 0x000fc4000001144a */
[----:B------:R-:W-:Y:S02]  /*2d510*/  LOP3.LUT R72, R72, 0x38, R151, 0xf8, !PT ;  /* 0x0000003848487812 */ /* 0x000fe400078ef897 */
[-C--:B------:R-:W-:Y:S01]  /*2d520*/  LOP3.LUT R71, R70, R69.reuse, RZ, 0x3c, !PT ;  /* 0x0000004546477212 */ /* 0x080fe200078e3cff */
[----:B------:R-:W-:Y:S01]  /*2d530*/  IMAD R74, R74, 0x1800, R73 ;  /* 0x000018004a4a7824 */ /* 0x000fe200078e0249 */
[----:B------:R-:W-:Y:S02]  /*2d540*/  LOP3.LUT R69, R72, R69, RZ, 0x3c, !PT ;  /* 0x0000004548457212 */ /* 0x000fe400078e3cff */
[----:B------:R-:W-:Y:S01]  /*2d550*/  R2UR UR7, R85 ;  /* 0x00000000550772ca */ /* 0x000fe200000e0000 */
[----:B------:R-:W-:Y:S02]  /*2d560*/  IMAD.IADD R68, R68, 0x1, R71 ;  /* 0x0000000144447824 */ /* 0x000fe400078e0247 */
[----:B------:R-:W-:-:S03]  /*2d570*/  IMAD.IADD R74, R74, 0x1, R69 ;  /* 0x000000014a4a7824 */ /* 0x000fc600078e0245 */
[C---:B------:R-:W-:Y:S02]  /*2d580*/  IADD3 R69, P0, R103.reuse, R68, RZ ;  /* 0x0000004467457210 */ /* 0x040fe40007f1e0ff */
[----:B------:R-:W-:-:S03]  /*2d590*/  IADD3 R71, P1, R103, R74, RZ ;  /* 0x0000004a67477210 */ /* 0x000fc60007f3e0ff */
[--C-:B------:R-:W-:Y:S01]  /*2d5a0*/  IMAD.X R73, RZ, RZ, R104.reuse, P0 ;  /* 0x000000ffff497224 */ /* 0x100fe200000e0668 */
[-C--:B------:R-:W-:Y:S01]  /*2d5b0*/  LEA R68, P0, R69, R94.reuse, 0x1 ;  /* 0x0000005e45447211 */ /* 0x080fe200078008ff */
[----:B------:R-:W-:Y:S01]  /*2d5c0*/  IMAD.X R70, RZ, RZ, R104, P1 ;  /* 0x000000ffff467224 */ /* 0x000fe200008e0668 */
[----:B------:R-:W-:Y:S02]  /*2d5d0*/  LEA R72, P1, R71, R94, 0x1 ;  /* 0x0000005e47487211 */ /* 0x000fe400078208ff */
[-C--:B------:R-:W-:Y:S02]  /*2d5e0*/  LEA.HI.X R69, R69, R95.reuse, R73, 0x1, P0 ;  /* 0x0000005f45457211 */ /* 0x080fe400000f0c49 */
[----:B------:R-:W-:Y:S02]  /*2d5f0*/  ISETP.GE.AND P0, PT, R105, R150, PT ;  /* 0x000000966900720c */ /* 0x000fe40003f06270 */
[----:B------:R-:W-:Y:S02]  /*2d600*/  LEA.HI.X R73, R71, R95, R70, 0x1, P1 ;  /* 0x0000005f47497211 */ /* 0x000fe400008f0c46 */
[----:B------:R-:W-:Y:S01]  /*2d610*/  ISETP.GE.AND P1, PT, R151, R97, PT ;  /* 0x000000619700720c */ /* 0x000fe20003f26270 */
[----:B------:R-:W-:Y:S01]  /*2d620*/  IMAD.SHL.U32 R157, R152, 0x8, RZ ;  /* 0x00000008989d7824 */ /* 0x000fe200078e00ff */
[----:B------:R-:W5:Y:S01]  /*2d630*/  LD.E.128 R68, desc[UR4][R68.64] ;  /* 0x0000000444447980 */ /* 0x000f62000c101d00 */
[----:B------:R-:W-:Y:S03]  /*2d640*/  BSSY B4, `(.L_x_5650) ;  /* 0x0000063000047945 */ /* 0x000fe60003800000 */
[C---:B------:R-:W-:Y:S01]  /*2d650*/  IADD3 R155, P2, R157.reuse, R100, RZ ;  /* 0x000000649d9b7210 */ /* 0x040fe20007f5e0ff */
[----:B------:R-:W5:Y:S03]  /*2d660*/  LD.E.128 R72, desc[UR6][R72.64] ;  /* 0x0000000648487980 */ /* 0x000f66000c101d00 */
[----:B------:R-:W-:-:S03]  /*2d670*/  LEA.HI.X.SX32 R150, R157, R130, 0x1, P2 ;  /* 0x000000829d967211 */ /* 0x000fc600010f0eff */
[----:B------:R-:W-:Y:S01]  /*2d680*/  @!P1 IADD3 R153, P3, R151, R100, RZ ;  /* 0x0000006497999210 */ /* 0x000fe20007f7e0ff */
[----:B------:R-:W-:-:S12]  /*2d690*/  @P0 BRA `(.L_x_5651) ;  /* 0x0000000400740947 */ /* 0x000fd80003800000 */
[----:B------:R-:W-:Y:S01]  /*2d6a0*/  SHF.R.U32.HI R164, RZ, 0x10, R41 ;  /* 0x00000010ffa47819 */ /* 0x000fe20000011629 */
[----:B-----5:R-:W-:Y:S01]  /*2d6b0*/  IMAD.U32 R163, R73, 0x10000, RZ ;  /* 0x0001000049a37824 */ /* 0x020fe200078e00ff */
[--C-:B------:R-:W-:Y:S01]  /*2d6c0*/  SHF.R.U64 R28, R28, 0x10, R29.reuse ;  /* 0x000000101c1c7819 */ /* 0x100fe2000000121d */
[----:B------:R-:W-:Y:S01]  /*2d6d0*/  IMAD.U32 R165, R75, 0x10000, RZ ;  /* 0x000100004ba57824 */ /* 0x000fe200078e00ff */
[----:B------:R-:W-:Y:S01]  /*2d6e0*/  SHF.R.U32.HI R29, RZ, 0x10, R29 ;  /* 0x00000010ff1d7819 */ /* 0x000fe2000001161d */
[----:B------:R-:W-:Y:S01]  /*2d6f0*/  IMAD.U32 R158, R71, 0x10000, RZ ;  /* 0x00010000479e7824 */ /* 0x000fe200078e00ff */
[----:B------:R-:W-:Y:S01]  /*2d700*/  PRMT R164, R161, 0x5410, R164 ;  /* 0x00005410a1a47816 */ /* 0x000fe200000000a4 */
[----:B------:R-:W-:Y:S01]  /*2d710*/  IMAD.U32 R156, R70, 0x10000, RZ ;  /* 0x00010000469c7824 */ /* 0x000fe200078e00ff */
[----:B------:R-:W-:Y:S02]  /*2d720*/  SHF.R.U32.HI R152, RZ, 0x10, R31 ;  /* 0x00000010ff987819 */ /* 0x000fe4000001161f */
[----:B------:R-:W-:Y:S01]  /*2d730*/  PRMT R162, R162, 0x5410, R29 ;  /* 0x00005410a2a27816 */ /* 0x000fe2000000001d */
[----:B------:R-:W-:Y:S01]  /*2d740*/  IMAD.U32 R166, R164, 0x10000, RZ ;  /* 0x00010000a4a67824 */ /* 0x000fe200078e00ff */
[----:B------:R-:W-:-:S02]  /*2d750*/  SHF.R.U32.HI R157, RZ, 0x10, R43 ;  /* 0x00000010ff9d7819 */ /* 0x000fc4000001162b */
[----:B------:R-:W-:Y:S01]  /*2d760*/  SHF.R.U64 R30, R30, 0x10, R31 ;  /* 0x000000101e1e7819 */ /* 0x000fe2000000121f */
[----:B------:R-:W-:Y:S01]  /*2d770*/  FMUL.FTZ R168, R163, R166 ;  /* 0x000000a6a3a87220 */ /* 0x000fe20000410000 */
[----:B------:R-:W-:Y:S01]  /*2d780*/  SHF.R.U64 R31, R40, 0x10, R41 ;  /* 0x00000010281f7819 */ /* 0x000fe20000001229 */
[----:B------:R-:W-:Y:S01]  /*2d790*/  IMAD.U32 R41, R69, 0x10000, RZ ;  /* 0x0001000045297824 */ /* 0x000fe200078e00ff */
[----:B------:R-:W-:Y:S01]  /*2d7a0*/  PRMT R161, R107, 0x5432, R152 ;  /* 0x000054326ba17816 */ /* 0x000fe20000000098 */
[----:B------:R-:W-:Y:S01]  /*2d7b0*/  IMAD.U32 R152, R162, 0x10000, RZ ;  /* 0x00010000a2987824 */ /* 0x000fe200078e00ff */
[----:B------:R-:W-:Y:S02]  /*2d7c0*/  PRMT R157, R154, 0x5410, R157 ;  /* 0x000054109a9d7816 */ /* 0x000fe4000000009d */
[----:B------:R-:W-:Y:S01]  /*2d7d0*/  LOP3.LUT R73, R73, 0xffff0000, RZ, 0xc0, !PT ;  /* 0xffff000049497812 */ /* 0x000fe200078ec0ff */
[-C--:B------:R-:W-:Y:S01]  /*2d7e0*/  FFMA.FTZ R29, R41, R152.reuse, -R168 ;  /* 0x00000098291d7223 */ /* 0x080fe200000108a8 */
[----:B------:R-:W-:Y:S01]  /*2d7f0*/  LOP3.LUT R154, R164, 0xffff0000, RZ, 0xc0, !PT ;  /* 0xffff0000a49a7812 */ /* 0x000fe200078ec0ff */
[----:B------:R-:W-:Y:S01]  /*2d800*/  FMUL.FTZ R164, R163, R152 ;  /* 0x00000098a3a47220 */ /* 0x000fe20000410000 */
[----:B------:R-:W-:Y:S01]  /*2d810*/  SHF.R.U64 R40, R42, 0x10, R43 ;  /* 0x000000102a287819 */ /* 0x000fe2000000122b */
[----:B------:R-:W-:Y:S01]  /*2d820*/  IMAD.U32 R163, R157, 0x10000, RZ ;  /* 0x000100009da37824 */ /* 0x000fe200078e00ff */
[----:B------:R-:W-:Y:S01]  /*2d830*/  LOP3.LUT R152, R162, 0xffff0000, RZ, 0xc0, !PT ;  /* 0xffff0000a2987812 */ /* 0x000fe200078ec0ff */
[----:B------:R-:W-:Y:S01]  /*2d840*/  FMUL.FTZ R162, R73, R154 ;  /* 0x0000009a49a27220 */ /* 0x000fe20000410000 */
[----:B------:R-:W-:Y:S01]  /*2d850*/  LOP3.LUT R43, R69, 0xffff0000, RZ, 0xc0, !PT ;  /* 0xffff0000452b7812 */ /* 0x000fe200078ec0ff */
[----:B------:R-:W-:Y:S01]  /*2d860*/  FFMA.FTZ R41, R41, R166, R164 ;  /* 0x000000a629297223 */ /* 0x000fe200000100a4 */
[----:B------:R-:W-:Y:S01]  /*2d870*/  PRMT R160, R160, 0x5410, R31 ;  /* 0x00005410a0a07816 */ /* 0x000fe2000000001f */
[----:B------:R-:W-:-:S02]  /*2d880*/  IMAD.U32 R31, R161, 0x10000, RZ ;  /* 0x00010000a11f7824 */ /* 0x000fc400078e00ff */
[-C--:B------:R-:W-:Y:S01]  /*2d890*/  FMUL.FTZ R166, R73, R152.reuse ;  /* 0x0000009849a67220 */ /* 0x080fe20000410000 */
[----:B------:R-:W-:Y:S01]  /*2d8a0*/  FFMA.FTZ R152, R43, R152, -R162 ;  /* 0x000000982b987223 */ /* 0x000fe200000108a2 */
[----:B------:R-:W-:Y:S01]  /*2d8b0*/  FMUL.FTZ R73, R165, R163 ;  /* 0x000000a3a5497220 */ /* 0x000fe20000410000 */
[----:B------:R-:W-:Y:S01]  /*2d8c0*/  LOP3.LUT R75, R75, 0xffff0000, RZ, 0xc0, !PT ;  /* 0xffff00004b4b7812 */ /* 0x000fe200078ec0ff */
[-C--:B------:R-:W-:Y:S01]  /*2d8d0*/  FMUL.FTZ R168, R165, R31.reuse ;  /* 0x0000001fa5a87220 */ /* 0x080fe20000410000 */
[----:B------:R-:W-:Y:S01]  /*2d8e0*/  LOP3.LUT R164, R157, 0xffff0000, RZ, 0xc0, !PT ;  /* 0xffff00009da47812 */ /* 0x000fe200078ec0ff */
[C---:B------:R-:W-:Y:S01]  /*2d8f0*/  FFMA.FTZ R31, R158.reuse, R31, -R73 ;  /* 0x0000001f9e1f7223 */ /* 0x040fe20000010849 */
[----:B------:R-:W-:Y:S01]  /*2d900*/  LOP3.LUT R162, R161, 0xffff0000, RZ, 0xc0, !PT ;  /* 0xffff0000a1a27812 */ /* 0x000fe200078ec0ff */
[----:B------:R-:W-:Y:S01]  /*2d910*/  FFMA.FTZ R154, R43, R154, R166 ;  /* 0x0000009a2b9a7223 */ /* 0x000fe200000100a6 */
[----:B------:R-:W-:Y:S01]  /*2d920*/  PRMT R28, R109, 0x5432, R28 ;  /* 0x000054326d1c7816 */ /* 0x000fe2000000001c */
[----:B------:R-:W-:Y:S01]  /*2d930*/  FFMA.FTZ R158, R158, R163, R168 ;  /* 0x000000a39e9e7223 */ /* 0x000fe200000100a8 */
[----:B------:R-:W-:-:S02]  /*2d940*/  IMAD.U32 R69, R72, 0x10000, RZ ;  /* 0x0001000048457824 */ /* 0x000fc400078e00ff */
[C---:B------:R-:W-:Y:S01]  /*2d950*/  FMUL.FTZ R166, R75.reuse, R164 ;  /* 0x000000a44ba67220 */ /* 0x040fe20000410000 */
[----:B------:R-:W-:Y:S01]  /*2d960*/  FMUL.FTZ R168, R75, R162 ;  /* 0x000000a24ba87220 */ /* 0x000fe20000410000 */
[----:B------:R-:W-:Y:S01]  /*2d970*/  LOP3.LUT R72, R72, 0xffff0000, RZ, 0xc0, !PT ;  /* 0xffff000048487812 */ /* 0x000fe200078ec0ff */
[----:B------:R-:W-:Y:S01]  /*2d980*/  IMAD.U32 R43, R28, 0x10000, RZ ;  /* 0x000100001c2b7824 */ /* 0x000fe200078e00ff */
[C---:B------:R-:W-:Y:S01]  /*2d990*/  LOP3.LUT R75, R160.reuse, 0xffff0000, RZ, 0xc0, !PT ;  /* 0xffff0000a04b7812 */ /* 0x040fe200078ec0ff */
[----:B------:R-:W-:Y:S01]  /*2d9a0*/  IMAD.U32 R157, R160, 0x10000, RZ ;  /* 0x00010000a09d7824 */ /* 0x000fe200078e00ff */
[----:B------:R-:W-:Y:S01]  /*2d9b0*/  LOP3.LUT R73, R28, 0xffff0000, RZ, 0xc0, !PT ;  /* 0xffff00001c497812 */ /* 0x000fe200078ec0ff */
[C---:B------:R-:W-:Y:S01]  /*2d9c0*/  IMAD.U32 R42, R68.reuse, 0x10000, RZ ;  /* 0x00010000442a7824 */ /* 0x040fe200078e00ff */
[----:B------:R-:W-:Y:S01]  /*2d9d0*/  LOP3.LUT R68, R68, 0xffff0000, RZ, 0xc0, !PT ;  /* 0xffff000044447812 */ /* 0x000fe200078ec0ff */
[C---:B------:R-:W-:Y:S01]  /*2d9e0*/  FMUL.FTZ R161, R69.reuse, R157 ;  /* 0x0000009d45a17220 */ /* 0x040fe20000410000 */
[----:B------:R-:W-:Y:S01]  /*2d9f0*/  FMUL.FTZ R28, R69, R43 ;  /* 0x0000002b451c7220 */ /* 0x000fe20000410000 */
[----:B------:R-:W-:Y:S01]  /*2da00*/  LOP3.LUT R71, R71, 0xffff0000, RZ, 0xc0, !PT ;  /* 0xffff000047477812 */ /* 0x000fe200078ec0ff */
[----:B------:R-:W-:Y:S01]  /*2da10*/  FMUL.FTZ R69, R72, R75 ;  /* 0x0000004b48457220 */ /* 0x000fe20000410000 */
[----:B------:R-:W-:Y:S01]  /*2da20*/  PRMT R40, R106, 0x5432, R40 ;  /* 0x000054326a287816 */ /* 0x000fe20000000028 */
[C---:B------:R-:W-:Y:S01]  /*2da30*/  FFMA.FTZ R161, R42.reuse, R43, -R161 ;  /* 0x0000002b2aa17223 */ /* 0x040fe200000108a1 */
[----:B------:R-:W-:Y:S01]  /*2da40*/  FFMA.FTZ R28, R42, R157, R28 ;  /* 0x0000009d2a1c7223 */ /* 0x000fe2000001001c */
[----:B------:R-:W-:Y:S01]  /*2da50*/  LOP3.LUT R159, R70, 0xffff0000, RZ, 0xc0, !PT ;  /* 0xffff0000469f7812 */ /* 0x000fe200078ec0ff */
[----:B------:R-:W-:Y:S01]  /*2da60*/  FFMA.FTZ R42, R68, R73, -R69 ;  /* 0x00000049442a7223 */ /* 0x000fe20000010845 */
[----:B------:R-:W-:Y:S01]  /*2da70*/  PRMT R30, R108, 0x5432, R30 ;  /* 0x000054326c1e7816 */ /* 0x000fe2000000001e */
[----:B------:R-:W-:-:S02]  /*2da80*/  IMAD.U32 R70, R74, 0x10000, RZ ;  /* 0x000100004a467824 */ /* 0x000fc400078e00ff */
[C---:B------:R-:W-:Y:S01]  /*2da90*/  FFMA.FTZ R162, R71.reuse, R162, -R166 ;  /* 0x000000a247a27223 */ /* 0x040fe200000108a6 */
[----:B------:R-:W-:Y:S01]  /*2daa0*/  FFMA.FTZ R163, R71, R164, R168 ;  /* 0x000000a447a37223 */ /* 0x000fe200000100a8 */
[----:B------:R-:W-:Y:S01]  /*2dab0*/  IMAD.U32 R69, R40, 0x10000, RZ ;  /* 0x0001000028457824 */ /* 0x000fe200078e00ff */
[----:B------:R-:W-:Y:S01]  /*2dac0*/  LOP3.LUT R74, R74, 0xffff0000, RZ, 0xc0, !PT ;  /* 0xffff00004a4a7812 */ /* 0x000fe200078ec0ff */
[----:B------:R-:W-:Y:S01]  /*2dad0*/  FMUL.FTZ R71, R72, R73 ;  /* 0x0000004948477220 */ /* 0x000fe20000410000 */
[----:B------:R-:W-:Y:S01]  /*2dae0*/  LOP3.LUT R40, R40, 0xffff0000, RZ, 0xc0, !PT ;  /* 0xffff000028287812 */ /* 0x000fe200078ec0ff */
[C---:B------:R-:W-:Y:S01]  /*2daf0*/  IMAD.U32 R43, R30.reuse, 0x10000, RZ ;  /* 0x000100001e2b7824 */ /* 0x040fe200078e00ff */
[----:B------:R-:W-:Y:S01]  /*2db00*/  LOP3.LUT R30, R30, 0xffff0000, RZ, 0xc0, !PT ;  /* 0xffff00001e1e7812 */ /* 0x000fe200078ec0ff */
[----:B------:R-:W-:Y:S01]  /*2db10*/  FFMA.FTZ R71, R68, R75, R71 ;  /* 0x0000004b44477223 */ /* 0x000fe20000010047 */
[----:B------:R-:W-:Y:S01]  /*2db20*/  FMUL.FTZ R73, R70, R69 ;  /* 0x0000004546497220 */ /* 0x000fe20000410000 */
[----:B------:R-:W-:Y:S01]  /*2db30*/  FMUL.FTZ R68, R74, R40 ;  /* 0x000000284a447220 */ /* 0x000fe20000410000 */
        /* <DEDUP_REMOVED lines=19> */
.L_x_5651:
[----:B------:R-:W-:Y:S05]  /*2dc70*/  BSYNC B4 ;  /* 0x0000000000047941 */ /* 0x000fea0003800000 */
.L_x_5650:
[C---:B------:R-:W-:Y:S02]  /*2dc80*/  R2UR UR4, R84.reuse ;  /* 0x00000000540472ca */ /* 0x040fe400000e0000 */
[C---:B------:R-:W-:Y:S02]  /*2dc90*/  R2UR UR5, R85.reuse ;  /* 0x00000000550572ca */ /* 0x040fe400000e0000 */
[----:B------:R-:W-:Y:S02]  /*2dca0*/  @!P1 R2UR UR6, R84 ;  /* 0x00000000540692ca */ /* 0x000fe400000e0000 */
[----:B------:R-:W-:Y:S02]  /*2dcb0*/  @!P1 R2UR UR7, R85 ;  /* 0x00000000550792ca */ /* 0x000fe400000e0000 */
[----:B------:R-:W-:Y:S02]  /*2dcc0*/  LEA R28, P0, R155, R86, 0x1 ;  /* 0x000000569b1c7211 */ /* 0x000fe400078008ff */
[----:B------:R-:W-:-:S02]  /*2dcd0*/  @!P1 LEA.HI.X.SX32 R151, R151, R130, 0x1, P3 ;  /* 0x0000008297979211 */ /* 0x000fc400018f0eff */
[----:B------:R-:W-:Y:S02]  /*2dce0*/  @!P1 LEA R30, P2, R153, R86, 0x1 ;  /* 0x00000056991e9211 */ /* 0x000fe400078408ff */
[-C--:B------:R-:W-:Y:S02]  /*2dcf0*/  LEA.HI.X R29, R155, R87.reuse, R150, 0x1, P0 ;  /* 0x000000579b1d7211 */ /* 0x080fe400000f0c96 */
[----:B------:R-:W-:-:S03]  /*2dd00*/  @!P1 LEA.HI.X R31, R153, R87, R151, 0x1, P2 ;  /* 0x00000057991f9211 */ /* 0x000fc600010f0c97 */
[----:B-----5:R1:W-:Y:S04]  /*2dd10*/  ST.E.128 desc[UR4][R28.64], R68 ;  /* 0x000000441c007985 */ /* 0x0203e8000c101d04 */
[----:B------:R1:W-:Y:S02]  /*2dd20*/  @!P1 ST.E.128 desc[UR6][R30.64], R72 ;  /* 0x000000481e009985 */ /* 0x0003e4000c101d06 */
.L_x_5649:
[----:B------:R-:W-:Y:S05]  /*2dd30*/  BSYNC B3 ;  /* 0x0000000000037941 */ /* 0x000fea0003800000 */
.L_x_5648:
[----:B------:R-:W-:Y:S02]  /*2dd40*/  R2UR UR4, R84 ;  /* 0x00000000540472ca */ /* 0x000fe400000e0000 */
[----:B------:R-:W-:-:S13]  /*2dd50*/  R2UR UR5, R85 ;  /* 0x00000000550572ca */ /* 0x000fda00000e0000 */
[----:B-1----:R-:W2:Y:S01]  /*2dd60*/  LD.E.U8 R28, desc[UR4][R92.64] ;  /* 0x000000045c1c7980 */ /* 0x002ea2000c101100 */
[----:B------:R-:W-:Y:S01]  /*2dd70*/  BSSY B3, `(.L_x_5652) ;  /* 0x00000a3000037945 */ /* 0x000fe20003800000 */
[----:B--2---:R-:W-:-:S13]  /*2dd80*/  LOP3.LUT P0, RZ, R28, 0x2, RZ, 0xc0, !PT ;  /* 0x000000021cff7812 */ /* 0x004fda000780c0ff */
[----:B------:R-:W-:Y:S05]  /*2dd90*/  @!P0 BRA `(.L_x_5653) ;  /* 0x0000000800808947 */ /* 0x000fea0003800000 */
[----:B------:R-:W-:Y:S02]  /*2dda0*/  R2UR UR4, R84 ;  /* 0x00000000540472ca */ /* 0x000fe400000e0000 */
[----:B------:R-:W-:-:S13]  /*2ddb0*/  R2UR UR5, R85 ;  /* 0x00000000550572ca */ /* 0x000fda00000e0000 */
[----:B------:R-:W2:Y:S01]  /*2ddc0*/  LD.E R28, desc[UR4][R90.64+0x4] ;  /* 0x000004045a1c7980 */ /* 0x000ea2000c101900 */
[----:B------:R-:W-:Y:S01]  /*2ddd0*/  VIADD R68, R105, 0x20 ;  /* 0x0000002069447836 */ /* 0x000fe20000000000 */
[----:B------:R-:W-:Y:S01]  /*2dde0*/  LEA.HI R41, R133, R132, RZ, 0x5 ;  /* 0x0000008485297211 */ /* 0x000fe200078f28ff */
[----:B------:R-:W-:Y:S01]  /*2ddf0*/  IMAD.IADD R31, R97, 0x1, -R102 ;  /* 0x00000001611f7824 */ /* 0x000fe200078e0a66 */
[----:B------:R-:W-:Y:S02]  /*2de00*/  R2UR UR6, R84 ;  /* 0x00000000540672ca */ /* 0x000fe400000e0000 */
[----:B------:R-:W-:Y:S01]  /*2de10*/  R2UR UR7, R85 ;  /* 0x00000000550772ca */ /* 0x000fe200000e0000 */
[----:B------:R-:W-:-:S05]  /*2de20*/  IMAD.SHL.U32 R42, R41, 0x10, RZ ;  /* 0x00000010292a7824 */ /* 0x000fca00078e00ff */
[----:B------:R-:W-:Y:S01]  /*2de30*/  LOP3.LUT R43, R42, 0xfffffe00, RZ, 0xc0, !PT ;  /* 0xfffffe002a2b7812 */ /* 0x000fe200078ec0ff */
[----:B------:R-:W-:Y:S01]  /*2de40*/  BSSY B4, `(.L_x_5654) ;  /* 0x000008a000047945 */ /* 0x000fe20003800000 */
[----:B--2---:R-:W-:-:S04]  /*2de50*/  LEA.HI R71, R28, R28, RZ, 0x1 ;  /* 0x0000001c1c477211 */ /* 0x004fc800078f08ff */
[----:B------:R-:W-:-:S04]  /*2de60*/  SHF.R.S32.HI R71, RZ, 0x1, R71 ;  /* 0x00000001ff477819 */ /* 0x000fc80000011447 */
[----:B------:R-:W-:-:S04]  /*2de70*/  ISETP.GE.AND P0, PT, R68, R71, PT ;  /* 0x000000474400720c */ /* 0x000fc80003f06270 */
[----:B------:R-:W-:Y:S02]  /*2de80*/  SEL R29, R71, RZ, P0 ;  /* 0x000000ff471d7207 */ /* 0x000fe40000000000 */
[----:B------:R-:W-:-:S03]  /*2de90*/  SEL R31, R102, R31, !P0 ;  /* 0x0000001f661f7207 */ /* 0x000fc60004000000 */
[----:B------:R-:W-:Y:S01]  /*2dea0*/  IMAD.IADD R29, R68, 0x1, R29 ;  /* 0x00000001441d7824 */ /* 0x000fe200078e021d */
[----:B------:R-:W-:-:S04]  /*2deb0*/  SHF.R.S32.HI R40, RZ, 0x1f, R31 ;  /* 0x0000001fff287819 */ /* 0x000fc8000001141f */
[----:B------:R-:W-:Y:S02]  /*2dec0*/  SHF.R.S32.HI R28, RZ, 0x1f, R29 ;  /* 0x0000001fff1c7819 */ /* 0x000fe4000001141d */
[----:B------:R-:W-:Y:S01]  /*2ded0*/  LEA.HI R31, R40, R31, RZ, 0x4 ;  /* 0x0000001f281f7211 */ /* 0x000fe200078f20ff */
[----:B------:R-:W-:Y:S01]  /*2dee0*/  IMAD.SHL.U32 R40, R131, 0x40, RZ ;  /* 0x0000004083287824 */ /* 0x000fe200078e00ff */
[CC--:B------:R-:W-:Y:S02]  /*2def0*/  LEA.HI R30, R28.reuse, R29.reuse, RZ, 0x3 ;  /* 0x0000001d1c1e7211 */ /* 0x0c0fe400078f18ff */
[----:B------:R-:W-:Y:S02]  /*2df00*/  LEA.HI R28, R28, R29, RZ, 0x6 ;  /* 0x0000001d1c1c7211 */ /* 0x000fe400078f30ff */
[----:B------:R-:W-:Y:S02]  /*2df10*/  SHF.R.S32.HI R70, RZ, 0x3, R30 ;  /* 0x00000003ff467819 */ /* 0x000fe4000001141e */
[----:B------:R-:W-:-:S02]  /*2df20*/  LOP3.LUT R41, R40, 0x1c0, RZ, 0xc0, !PT ;  /* 0x000001c028297812 */ /* 0x000fc400078ec0ff */
[----:B------:R-:W-:Y:S02]  /*2df30*/  LEA.HI.SX32 R31, R31, R70, 0x1c ;  /* 0x000000461f1f7211 */ /* 0x000fe400078fe2ff */
[----:B------:R-:W-:Y:S02]  /*2df40*/  SHF.R.U32.HI R42, RZ, 0x3, R41 ;  /* 0x00000003ff2a7819 */ /* 0x000fe40000011629 */
[----:B------:R-:W-:Y:S01]  /*2df50*/  SHF.R.S32.HI R40, RZ, 0x1f, R31 ;  /* 0x0000001fff287819 */ /* 0x000fe2000001141f */
        /* <DEDUP_REMOVED lines=9> */
[----:B------:R-:W-:-:S03]  /*2dff0*/  LOP3.LUT R31, R31, R42, RZ, 0x3c, !PT ;  /* 0x0000002a1f1f7212 */ /* 0x000fc600078e3cff */
        /* <DEDUP_REMOVED lines=8> */
[----:B------:R-:W-:Y:S02]  /*2e080*/  LEA.HI.X R29, R29, R95, R41, 0x1, P0 ;  /* 0x0000005f1d1d7211 */ /* 0x000fe400000f0c29 */
[----:B------:R-:W-:Y:S02]  /*2e090*/  ISETP.GE.AND P0, PT, R68, R71, PT ;  /* 0x000000474400720c */ /* 0x000fe40003f06270 */
[----:B------:R-:W-:Y:S02]  /*2e0a0*/  LEA.HI.X R41, R31, R95, R30, 0x1, P1 ;  /* 0x0000005f1f297211 */ /* 0x000fe400008f0c1e */
[----:B------:R-:W-:Y:S01]  /*2e0b0*/  ISETP.GE.AND P1, PT, R69, R97, PT ;  /* 0x000000614500720c */ /* 0x000fe20003f26270 */
[----:B------:R-:W-:Y:S01]  /*2e0c0*/  IMAD.SHL.U32 R151, R70, 0x8, RZ ;  /* 0x0000000846977824 */ /* 0x000fe200078e00ff */
[----:B------:R-:W5:Y:S04]  /*2e0d0*/  LD.E.128 R28, desc[UR4][R28.64] ;  /* 0x000000041c1c7980 */ /* 0x000f68000c101d00 */
[C---:B0-----:R-:W-:Y:S01]  /*2e0e0*/  IADD3 R75, P2, R151.reuse, R100, RZ ;  /* 0x00000064974b7210 */ /* 0x041fe20007f5e0ff */
[----:B------:R-:W5:Y:S03]  /*2e0f0*/  LD.E.128 R40, desc[UR6][R40.64] ;  /* 0x0000000628287980 */ /* 0x000f66000c101d00 */
[----:B------:R-:W-:-:S03]  /*2e100*/  LEA.HI.X.SX32 R71, R151, R130, 0x1, P2 ;  /* 0x0000008297477211 */ /* 0x000fc600010f0eff */
[----:B------:R-:W-:Y:S01]  /*2e110*/  @!P1 IADD3 R73, P3, R69, R100, RZ ;  /* 0x0000006445499210 */ /* 0x000fe20007f7e0ff */
[----:B------:R-:W-:-:S12]  /*2e120*/  @P0 BRA `(.L_x_5655) ;  /* 0x00000004006c0947 */ /* 0x000fd80003800000 */
[----:B------:R-:W-:Y:S01]  /*2e130*/  SHF.R.U32.HI R70, RZ, 0x10, R37 ;  /* 0x00000010ff467819 */ /* 0x000fe20000011625 */
[----:B-----5:R-:W-:Y:S01]  /*2e140*/  IMAD.U32 R68, R43, 0x10000, RZ ;  /* 0x000100002b447824 */ /* 0x020fe200078e00ff */
[----:B------:R-:W-:Y:S02]  /*2e150*/  SHF.R.U32.HI R150, RZ, 0x10, R13 ;  /* 0x00000010ff967819 */ /* 0x000fe4000001160d */
[----:B------:R-:W-:Y:S02]  /*2e160*/  PRMT R149, R149, 0x5410, R70 ;  /* 0x0000541095957816 */ /* 0x000fe40000000046 */
[----:B------:R-:W-:Y:S02]  /*2e170*/  PRMT R145, R145, 0x5410, R150 ;  /* 0x0000541091917816 */ /* 0x000fe40000000096 */
[--C-:B------:R-:W-:Y:S01]  /*2e180*/  SHF.R.U64 R155, R14, 0x10, R15.reuse ;  /* 0x000000100e9b7819 */ /* 0x100fe2000000120f */
[----:B------:R-:W-:Y:S01]  /*2e190*/  IMAD.U32 R70, R149, 0x10000, RZ ;  /* 0x0001000095467824 */ /* 0x000fe200078e00ff */
[----:B------:R-:W-:Y:S01]  /*2e1a0*/  SHF.R.U32.HI R74, RZ, 0x10, R15 ;  /* 0x00000010ff4a7819 */ /* 0x000fe2000001160f */
[----:B------:R-:W-:Y:S01]  /*2e1b0*/  IMAD.U32 R15, R41, 0x10000, RZ ;  /* 0x00010000290f7824 */ /* 0x000fe200078e00ff */
[--C-:B------:R-:W-:Y:S01]  /*2e1c0*/  SHF.R.U64 R151, R38, 0x10, R39.reuse ;  /* 0x0000001026977819 */ /* 0x100fe20000001227 */
[----:B------:R-:W-:Y:S01]  /*2e1d0*/  IMAD.U32 R14, R28, 0x10000, RZ ;  /* 0x000100001c0e7824 */ /* 0x000fe200078e00ff */
[----:B------:R-:W-:-:S02]  /*2e1e0*/  SHF.R.U32.HI R72, RZ, 0x10, R39 ;  /* 0x00000010ff487819 */ /* 0x000fc40000011627 */
[----:B------:R-:W-:Y:S01]  /*2e1f0*/  SHF.R.U64 R153, R36, 0x10, R37 ;  /* 0x0000001024997819 */ /* 0x000fe20000001225 */
[----:B------:R-:W-:Y:S01]  /*2e200*/  IMAD.U32 R36, R29, 0x10000, RZ ;  /* 0x000100001d247824 */ /* 0x000fe200078e00ff */
[----:B------:R-:W-:Y:S01]  /*2e210*/  LOP3.LUT R37, R43, 0xffff0000, RZ, 0xc0, !PT ;  /* 0xffff00002b257812 */ /* 0x000fe200078ec0ff */
[----:B------:R-:W-:Y:S01]  /*2e220*/  IMAD.U32 R43, R145, 0x10000, RZ ;  /* 0x00010000912b7824 */ /* 0x000fe200078e00ff */
[----:B------:R-:W-:Y:S01]  /*2e230*/  LOP3.LUT R38, R41, 0xffff0000, RZ, 0xc0, !PT ;  /* 0xffff000029267812 */ /* 0x000fe200078ec0ff */
[----:B------:R-:W-:Y:S01]  /*2e240*/  IMAD.U32 R41, R31, 0x10000, RZ ;  /* 0x000100001f297824 */ /* 0x000fe200078e00ff */
[----:B------:R-:W-:Y:S01]  /*2e250*/  PRMT R146, R146, 0x5410, R151 ;  /* 0x0000541092927816 */ /* 0x000fe20000000097 */
[----:B------:R-:W-:Y:S01]  /*2e260*/  FMUL.FTZ R151, R15, R70 ;  /* 0x000000460f977220 */ /* 0x000fe20000410000 */
[----:B------:R-:W-:Y:S02]  /*2e270*/  LOP3.LUT R149, R149, 0xffff0000, RZ, 0xc0, !PT ;  /* 0xffff000095957812 */ /* 0x000fe400078ec0ff */
[----:B------:R-:W-:-:S02]  /*2e280*/  PRMT R143, R143, 0x5410, R74 ;  /* 0x000054108f8f7816 */ /* 0x000fc4000000004a */
[----:B------:R-:W-:Y:S01]  /*2e290*/  PRMT R147, R147, 0x5410, R72 ;  /* 0x0000541093937816 */ /* 0x000fe20000000048 */
[----:B------:R-:W-:Y:S01]  /*2e2a0*/  FMUL.FTZ R74, R38, R149 ;  /* 0x00000095264a7220 */ /* 0x000fe20000410000 */
[----:B------:R-:W-:Y:S01]  /*2e2b0*/  PRMT R148, R148, 0x5410, R153 ;  /* 0x0000541094947816 */ /* 0x000fe20000000099 */
[-C--:B------:R-:W-:Y:S01]  /*2e2c0*/  FMUL.FTZ R153, R15, R43.reuse ;  /* 0x0000002b0f997220 */ /* 0x080fe20000410000 */
[----:B------:R-:W-:Y:S01]  /*2e2d0*/  LOP3.LUT R145, R145, 0xffff0000, RZ, 0xc0, !PT ;  /* 0xffff000091917812 */ /* 0x000fe200078ec0ff */
[----:B------:R-:W-:Y:S01]  /*2e2e0*/  FFMA.FTZ R15, R36, R43, -R151 ;  /* 0x0000002b240f7223 */ /* 0x000fe20000010897 */
[----:B------:R-:W-:Y:S01]  /*2e2f0*/  LOP3.LUT R39, R29, 0xffff0000, RZ, 0xc0, !PT ;  /* 0xffff00001d277812 */ /* 0x000fe200078ec0ff */
[----:B------:R-:W-:Y:S01]  /*2e300*/  IMAD.U32 R72, R147, 0x10000, RZ ;  /* 0x0001000093487824 */ /* 0x000fe200078e00ff */
[----:B------:R-:W-:Y:S01]  /*2e310*/  SHF.R.U64 R157, R12, 0x10, R13 ;  /* 0x000000100c9d7819 */ /* 0x000fe2000000120d */
[----:B------:R-:W-:Y:S02]  /*2e320*/  IMAD.U32 R43, R143, 0x10000, RZ ;  /* 0x000100008f2b7824 */ /* 0x000fe400078e00ff */
[-C--:B------:R-:W-:Y:S01]  /*2e330*/  FMUL.FTZ R150, R38, R145.reuse ;  /* 0x0000009126967220 */ /* 0x080fe20000410000 */
[----:B------:R-:W-:Y:S01]  /*2e340*/  FFMA.FTZ R36, R36, R70, R153 ;  /* 0x0000004624247223 */ /* 0x000fe20000010099 */
[----:B------:R-:W-:Y:S01]  /*2e350*/  FFMA.FTZ R38, R39, R145, -R74 ;  /* 0x0000009127267223 */ /* 0x000fe2000001084a */
[CC--:B------:R-:W-:Y:S01]  /*2e360*/  FMUL.FTZ R74, R68.reuse, R72.reuse ;  /* 0x00000048444a7220 */ /* 0x0c0fe20000410000 */
[----:B------:R-:W-:Y:S01]  /*2e370*/  LOP3.LUT R70, R147, 0xffff0000, RZ, 0xc0, !PT ;  /* 0xffff000093467812 */ /* 0x000fe200078ec0ff */
[-C--:B------:R-:W-:Y:S01]  /*2e380*/  FMUL.FTZ R145, R68, R43.reuse ;  /* 0x0000002b44917220 */ /* 0x080fe20000410000 */
[----:B------:R-:W-:Y:S01]  /*2e390*/  PRMT R144, R144, 0x5410, R157 ;  /* 0x0000541090907816 */ /* 0x000fe2000000009d */
[----:B------:R-:W-:Y:S01]  /*2e3a0*/  FFMA.FTZ R74, R41, R43, -R74 ;  /* 0x0000002b294a7223 */ /* 0x000fe2000001084a */
[----:B------:R-:W-:Y:S01]  /*2e3b0*/  LOP3.LUT R68, R143, 0xffff0000, RZ, 0xc0, !PT ;  /* 0xffff00008f447812 */ /* 0x000fe200078ec0ff */
[----:B------:R-:W-:Y:S01]  /*2e3c0*/  FFMA.FTZ R145, R41, R72, R145 ;  /* 0x0000004829917223 */ /* 0x000fe20000010091 */
[----:B------:R-:W-:Y:S01]  /*2e3d0*/  LOP3.LUT R31, R31, 0xffff0000, RZ, 0xc0, !PT ;  /* 0xffff00001f1f7812 */ /* 0x000fe200078ec0ff */
[----:B------:R-:W-:-:S02]  /*2e3e0*/  IMAD.U32 R29, R40, 0x10000, RZ ;  /* 0x00010000281d7824 */ /* 0x000fc400078e00ff */
[----:B------:R-:W-:Y:S01]  /*2e3f0*/  FFMA.FTZ R149, R39, R149, R150 ;  /* 0x0000009527957223 */ /* 0x000fe20000010096 */
[C---:B------:R-:W-:Y:S01]  /*2e400*/  FMUL.FTZ R72, R37.reuse, R70 ;  /* 0x0000004625487220 */ /* 0x040fe20000410000 */
[----:B------:R-:W-:Y:S01]  /*2e410*/  IMAD.U32 R41, R148, 0x10000, RZ ;  /* 0x0001000094297824 */ /* 0x000fe200078e00ff */
[----:B------:R-:W-:Y:S01]  /*2e420*/  LOP3.LUT R40, R40, 0xffff0000, RZ, 0xc0, !PT ;  /* 0xffff000028287812 */ /* 0x000fe200078ec0ff */
[----:B------:R-:W-:Y:S01]  /*2e430*/  IMAD.U32 R39, R144, 0x10000, RZ ;  /* 0x0001000090277824 */ /* 0x000fe200078e00ff */
[----:B------:R-:W-:Y:S01]  /*2e440*/  LOP3.LUT R43, R148, 0xffff0000, RZ, 0xc0, !PT ;  /* 0xffff0000942b7812 */ /* 0x000fe200078ec0ff */
[-C--:B------:R-:W-:Y:S01]  /*2e450*/  FMUL.FTZ R150, R37, R68.reuse ;  /* 0x0000004425967220 */ /* 0x080fe20000410000 */
[----:B------:R-:W-:Y:S01]  /*2e460*/  FFMA.FTZ R147, R31, R68, -R72 ;  /* 0x000000441f937223 */ /* 0x000fe20000010848 */
[----:B------:R-:W-:Y:S01]  /*2e470*/  LOP3.LUT R37, R144, 0xffff0000, RZ, 0xc0, !PT ;  /* 0xffff000090257812 */ /* 0x000fe200078ec0ff */
[C---:B------:R-:W-:Y:S01]  /*2e480*/  FMUL.FTZ R143, R29.reuse, R41 ;  /* 0x000000291d8f7220 */ /* 0x040fe20000410000 */
[----:B------:R-:W-:Y:S01]  /*2e490*/  LOP3.LUT R28, R28, 0xffff0000, RZ, 0xc0, !PT ;  /* 0xffff00001c1c7812 */ /* 0x000fe200078ec0ff */
[----:B------:R-:W-:Y:S01]  /*2e4a0*/  FMUL.FTZ R68, R29, R39 ;  /* 0x000000271d447220 */ /* 0x000fe20000410000 */
[----:B------:R-:W-:Y:S01]  /*2e4b0*/  PRMT R142, R142, 0x5410, R155 ;  /* 0x000054108e8e7816 */ /* 0x000fe2000000009b */
[----:B------:R-:W-:Y:S01]  /*2e4c0*/  FMUL.FTZ R29, R40, R43 ;  /* 0x0000002b281d7220 */ /* 0x000fe20000410000 */
[----:B------:R-:W-:Y:S01]  /*2e4d0*/  FFMA.FTZ R143, R14, R39, -R143 ;  /* 0x000000270e8f7223 */ /* 0x000fe2000001088f */
[----:B------:R-:W-:Y:S01]  /*2e4e0*/  FMUL.FTZ R39, R40, R37 ;  /* 0x0000002528277220 */ /* 0x000fe20000410000 */
[----:B------:R-:W-:-:S02]  /*2e4f0*/  IMAD.U32 R13, R42, 0x10000, RZ ;  /* 0x000100002a0d7824 */ /* 0x000fc400078e00ff */
[----:B------:R-:W-:Y:S01]  /*2e500*/  FFMA.FTZ R150, R31, R70, R150 ;  /* 0x000000461f967223 */ /* 0x000fe20000010096 */
[----:B------:R-:W-:Y:S01]  /*2e510*/  FFMA.FTZ R68, R14, R41, R68 ;  /* 0x000000290e447223 */ /* 0x000fe20000010044 */
[----:B------:R-:W-:Y:S01]  /*2e520*/  FFMA.FTZ R40, R28, R37, -R29 ;  /* 0x000000251c287223 */ /* 0x000fe2000001081d */
[----:B------:R-:W-:Y:S01]  /*2e530*/  LOP3.LUT R42, R42, 0xffff0000, RZ, 0xc0, !PT ;  /* 0xffff00002a2a7812 */ /* 0x000fe200078ec0ff */
[C---:B------:R-:W-:Y:S01]  /*2e540*/  IMAD.U32 R31, R146.reuse, 0x10000, RZ ;  /* 0x00010000921f7824 */ /* 0x040fe200078e00ff */
[----:B------:R-:W-:Y:S01]  /*2e550*/  LOP3.LUT R37, R146, 0xffff0000, RZ, 0xc0, !PT ;  /* 0xffff000092257812 */ /* 0x000fe200078ec0ff */
[C---:B------:R-:W-:Y:S01]  /*2e560*/  IMAD.U32 R14, R142.reuse, 0x10000, RZ ;  /* 0x000100008e0e7824 */ /* 0x040fe200078e00ff */
[----:B------:R-:W-:Y:S01]  /*2e570*/  LOP3.LUT R29, R142, 0xffff0000, RZ, 0xc0, !PT ;  /* 0xffff00008e1d7812 */ /* 0x000fe200078ec0ff */
[----:B------:R-:W-:Y:S01]  /*2e580*/  FFMA.FTZ R39, R28, R43, R39 ;  /* 0x0000002b1c277223 */ /* 0x000fe20000010027 */
[C---:B------:R-:W-:Y:S02]  /*2e590*/  IMAD.U32 R12, R30.reuse, 0x10000, RZ ;  /* 0x000100001e0c7824 */ /* 0x040fe400078e00ff */
        /* <DEDUP_REMOVED lines=20> */
.L_x_5655:
[----:B------:R-:W-:Y:S05]  /*2e6e0*/  BSYNC B4 ;  /* 0x0000000000047941 */ /* 0x000fea0003800000 */
.L_x_5654:
        /* <DEDUP_REMOVED lines=11> */
.L_x_5653:
[----:B------:R-:W-:Y:S05]  /*2e7a0*/  BSYNC B3 ;  /* 0x0000000000037941 */ /* 0x000fea0003800000 */
.L_x_5652:
[----:B------:R-:W-:Y:S02]  /*2e7b0*/  R2UR UR4, R84 ;  /* 0x00000000540472ca */ /* 0x000fe400000e0000 */
[----:B------:R-:W-:-:S13]  /*2e7c0*/  R2UR UR5, R85 ;  /* 0x00000000550572ca */ /* 0x000fda00000e0000 */
[----:B-1----:R-:W2:Y:S02]  /*2e7d0*/  LD.E.U8 R12, desc[UR4][R92.64] ;  /* 0x000000045c0c7980 */ /* 0x002ea4000c101100 */
        /* <DEDUP_REMOVED lines=49> */
[----:B------:R-:W-:Y:S02]  /*2eaf0*/  LEA.HI.X R29, R15, R95, R14, 0x1, P1 ;  /* 0x0000005f0f1d7211 */ /* 0x000fe400008f0c0e */
[----:B------:R-:W-:Y:S02]  /*2eb00*/  ISETP.GE.AND P1, PT, R39, R97, PT ;  /* 0x000000612700720c */ /* 0x000fe40003f26270 */
[----:B------:R-:W-:Y:S01]  /*2eb10*/  ISETP.GE.AND P0, PT, R36, R37, PT ;  /* 0x000000252400720c */ /* 0x000fe20003f06270 */
[----:B------:R-:W-:Y:S01]  /*2eb20*/  IMAD.SHL.U32 R41, R38, 0x8, RZ ;  /* 0x0000000826297824 */ /* 0x000fe200078e00ff */
[----:B------:R-:W5:Y:S04]  /*2eb30*/  LD.E.128 R12, desc[UR4][R12.64] ;  /* 0x000000040c0c7980 */ /* 0x000f68000c101d00 */
[C---:B------:R-:W-:Y:S01]  /*2eb40*/  IADD3 R37, P2, R41.reuse, R100, RZ ;  /* 0x0000006429257210 */ /* 0x040fe20007f5e0ff */
[----:B------:R-:W5:Y:S03]  /*2eb50*/  LD.E.128 R28, desc[UR6][R28.64] ;  /* 0x000000061c1c7980 */ /* 0x000f66000c101d00 */
[----:B------:R-:W-:-:S02]  /*2eb60*/  LEA.HI.X.SX32 R36, R41, R130, 0x1, P2 ;  /* 0x0000008229247211 */ /* 0x000fc400010f0eff */
[----:B------:R-:W-:-:S04]  /*2eb70*/  @!P1 IADD3 R101, P3, R39, R100, RZ ;  /* 0x0000006427659210 */ /* 0x000fc80007f7e0ff */
[----:B------:R-:W-:Y:S01]  /*2eb80*/  @!P1 LEA.HI.X.SX32 R130, R39, R130, 0x1, P3 ;  /* 0x0000008227829211 */ /* 0x000fe200018f0eff */
[----:B------:R-:W-:Y:S08]  /*2eb90*/  @P0 BRA `(.L_x_5657) ;  /* 0x0000000400740947 */ /* 0x000ff00003800000 */
[----:B------:R-:W-:Y:S02]  /*2eba0*/  SHF.R.U32.HI R41, RZ, 0x10, R33 ;  /* 0x00000010ff297819 */ /* 0x000fe40000011621 */
[----:B------:R-:W-:Y:S02]  /*2ebb0*/  SHF.R.U32.HI R69, RZ, 0x10, R9 ;  /* 0x00000010ff457819 */ /* 0x000fe40000011609 */
[----:B------:R-:W-:Y:S01]  /*2ebc0*/  SHF.R.U64 R40, R10, 0x10, R11 ;  /* 0x000000100a287819 */ /* 0x000fe2000000120b */
[----:B-----5:R-:W-:Y:S01]  /*2ebd0*/  IMAD.U32 R10, R12, 0x10000, RZ ;  /* 0x000100000c0a7824 */ /* 0x020fe200078e00ff */
[----:B------:R-:W-:Y:S02]  /*2ebe0*/  PRMT R134, R134, 0x5410, R41 ;  /* 0x0000541086867816 */ /* 0x000fe40000000029 */
[----:B------:R-:W-:Y:S01]  /*2ebf0*/  SHF.R.U64 R38, R32, 0x10, R33 ;  /* 0x0000001020267819 */ /* 0x000fe20000001221 */
[----:B------:R-:W-:Y:S01]  /*2ec00*/  IMAD.U32 R33, R29, 0x10000, RZ ;  /* 0x000100001d217824 */ /* 0x000fe200078e00ff */
[----:B------:R-:W-:-:S02]  /*2ec10*/  PRMT R138, R138, 0x5410, R69 ;  /* 0x000054108a8a7816 */ /* 0x000fc40000000045 */
[----:B------:R-:W-:Y:S02]  /*2ec20*/  SHF.R.U64 R42, R34, 0x10, R35 ;  /* 0x00000010222a7819 */ /* 0x000fe40000001223 */
[----:B------:R-:W-:Y:S01]  /*2ec30*/  PRMT R141, R141, 0x5410, R40 ;  /* 0x000054108d8d7816 */ /* 0x000fe20000000028 */
[----:B------:R-:W-:Y:S01]  /*2ec40*/  IMAD.U32 R40, R134, 0x10000, RZ ;  /* 0x0001000086287824 */ /* 0x000fe200078e00ff */
[----:B------:R-:W-:Y:S01]  /*2ec50*/  SHF.R.U64 R68, R8, 0x10, R9 ;  /* 0x0000001008447819 */ /* 0x000fe20000001209 */
[----:B------:R-:W-:Y:S01]  /*2ec60*/  IMAD.U32 R9, R30, 0x10000, RZ ;  /* 0x000100001e097824 */ /* 0x000fe200078e00ff */
[----:B------:R-:W-:Y:S01]  /*2ec70*/  PRMT R135, R135, 0x5410, R38 ;  /* 0x0000541087877816 */ /* 0x000fe20000000026 */
[----:B------:R-:W-:Y:S01]  /*2ec80*/  IMAD.U32 R38, R138, 0x10000, RZ ;  /* 0x000100008a267824 */ /* 0x000fe200078e00ff */
[----:B------:R-:W-:Y:S01]  /*2ec90*/  SHF.R.U32.HI R43, RZ, 0x10, R11 ;  /* 0x00000010ff2b7819 */ /* 0x000fe2000001160b */
[----:B------:R-:W-:Y:S01]  /*2eca0*/  IMAD.U32 R11, R13, 0x10000, RZ ;  /* 0x000100000d0b7824 */ /* 0x000fe200078e00ff */
[----:B------:R-:W-:Y:S01]  /*2ecb0*/  SHF.R.U32.HI R39, RZ, 0x10, R35 ;  /* 0x00000010ff277819 */ /* 0x000fe20000011623 */
[----:B------:R-:W-:Y:S01]  /*2ecc0*/  IMAD.U32 R35, R31, 0x10000, RZ ;  /* 0x000100001f237824 */ /* 0x000fe200078e00ff */
[----:B------:R-:W-:Y:S01]  /*2ecd0*/  PRMT R137, R137, 0x5410, R42 ;  /* 0x0000541089897816 */ /* 0x000fe2000000002a */
[----:B------:R-:W-:Y:S01]  /*2ece0*/  FMUL.FTZ R42, R33, R40 ;  /* 0x00000028212a7220 */ /* 0x000fe20000410000 */
[----:B------:R-:W-:Y:S01]  /*2ecf0*/  LOP3.LUT R34, R29, 0xffff0000, RZ, 0xc0, !PT ;  /* 0xffff00001d227812 */ /* 0x000fe200078ec0ff */
[----:B------:R-:W-:Y:S01]  /*2ed00*/  IMAD.U32 R29, R28, 0x10000, RZ ;  /* 0x000100001c1d7824 */ /* 0x000fe200078e00ff */
[----:B------:R-:W-:Y:S01]  /*2ed10*/  PRMT R139, R139, 0x5410, R68 ;  /* 0x000054108b8b7816 */ /* 0x000fe20000000044 */
        /* <DEDUP_REMOVED lines=11> */
[----:B------:R-:W-:Y:S01]  /*2edd0*/  LOP3.LUT R32, R28, 0xffff0000, RZ, 0xc0, !PT ;  /* 0xffff00001c207812 */ /* 0x000fe200078ec0ff */
[----:B------:R-:W-:Y:S01]  /*2ede0*/  IMAD.U32 R28, R15, 0x10000, RZ ;  /* 0x000100000f1c7824 */ /* 0x000fe200078e00ff */
[----:B------:R-:W-:Y:S01]  /*2edf0*/  LOP3.LUT R31, R31, 0xffff0000, RZ, 0xc0, !PT ;  /* 0xffff00001f1f7812 */ /* 0x000fe200078ec0ff */
[-C--:B------:R-:W-:Y:S01]  /*2ee00*/  FFMA.FTZ R39, R13, R138.reuse, -R38 ;  /* 0x0000008a0d277223 */ /* 0x080fe20000010826 */
[C---:B------:R-:W-:Y:S01]  /*2ee10*/  FMUL.FTZ R41, R35.reuse, R33 ;  /* 0x0000002123297220 */ /* 0x040fe20000410000 */
[----:B------:R-:W-:Y:S01]  /*2ee20*/  LOP3.LUT R136, R136, 0xffff0000, RZ, 0xc0, !PT ;  /* 0xffff000088887812 */ /* 0x000fe200078ec0ff */
[-C--:B------:R-:W-:Y:S01]  /*2ee30*/  FMUL.FTZ R38, R35, R11.reuse ;  /* 0x0000000b23267220 */ /* 0x080fe20000410000 */
[----:B------:R-:W-:Y:S01]  /*2ee40*/  FMUL.FTZ R34, R34, R138 ;  /* 0x0000008a22227220 */ /* 0x000fe20000410000 */
[----:B------:R-:W-:Y:S01]  /*2ee50*/  LOP3.LUT R140, R140, 0xffff0000, RZ, 0xc0, !PT ;  /* 0xffff00008c8c7812 */ /* 0x000fe200078ec0ff */
[C---:B------:R-:W-:Y:S01]  /*2ee60*/  FFMA.FTZ R41, R28.reuse, R11, -R41 ;  /* 0x0000000b1c297223 */ /* 0x040fe20000010829 */
[----:B------:R-:W-:Y:S01]  /*2ee70*/  LOP3.LUT R15, R15, 0xffff0000, RZ, 0xc0, !PT ;  /* 0xffff00000f0f7812 */ /* 0x000fe200078ec0ff */
[----:B------:R-:W-:Y:S01]  /*2ee80*/  FFMA.FTZ R38, R28, R33, R38 ;  /* 0x000000211c267223 */ /* 0x000fe20000010026 */
[----:B------:R-:W-:Y:S01]  /*2ee90*/  FFMA.FTZ R35, R13, R134, R34 ;  /* 0x000000860d237223 */ /* 0x000fe20000010022 */
[----:B------:R-:W-:Y:S01]  /*2eea0*/  FMUL.FTZ R28, R31, R136 ;  /* 0x000000881f1c7220 */ /* 0x000fe20000410000 */
[----:B------:R-:W-:-:S02]  /*2eeb0*/  IMAD.U32 R11, R139, 0x10000, RZ ;  /* 0x000100008b0b7824 */ /* 0x000fc400078e00ff */
[-C--:B------:R-:W-:Y:S01]  /*2eec0*/  FMUL.FTZ R34, R31, R140.reuse ;  /* 0x0000008c1f227220 */ /* 0x080fe20000410000 */
[----:B------:R-:W-:Y:S02]  /*2eed0*/  IMAD.U32 R13, R135, 0x10000, RZ ;  /* 0x00010000870d7824 */ /* 0x000fe400078e00ff */
[----:B------:R-:W-:Y:S01]  /*2eee0*/  FFMA.FTZ R140, R15, R140, -R28 ;  /* 0x0000008c0f8c7223 */ /* 0x000fe2000001081c */
[----:B------:R-:W-:Y:S01]  /*2eef0*/  LOP3.LUT R135, R135, 0xffff0000, RZ, 0xc0, !PT ;  /* 0xffff000087877812 */ /* 0x000fe200078ec0ff */
[----:B------:R-:W-:Y:S01]  /*2ef00*/  FMUL.FTZ R28, R29, R11 ;  /* 0x0000000b1d1c7220 */ /* 0x000fe20000410000 */
[----:B------:R-:W-:Y:S01]  /*2ef10*/  LOP3.LUT R139, R139, 0xffff0000, RZ, 0xc0, !PT ;  /* 0xffff00008b8b7812 */ /* 0x000fe200078ec0ff */
[-C--:B------:R-:W-:Y:S01]  /*2ef20*/  FMUL.FTZ R31, R29, R13.reuse ;  /* 0x0000000d1d1f7220 */ /* 0x080fe20000410000 */
[----:B------:R-:W-:Y:S01]  /*2ef30*/  LOP3.LUT R12, R12, 0xffff0000, RZ, 0xc0, !PT ;  /* 0xffff00000c0c7812 */ /* 0x000fe200078ec0ff */
[----:B------:R-:W-:Y:S01]  /*2ef40*/  FFMA.FTZ R29, R15, R136, R34 ;  /* 0x000000880f1d7223 */ /* 0x000fe20000010022 */
[C---:B------:R-:W-:Y:S01]  /*2ef50*/  FFMA.FTZ R28, R10.reuse, R13, R28 ;  /* 0x0000000d0a1c7223 */ /* 0x040fe2000001001c */
[----:B------:R-:W-:Y:S01]  /*2ef60*/  FFMA.FTZ R31, R10, R11, -R31 ;  /* 0x0000000b0a1f7223 */ /* 0x000fe2000001081f */
[C---:B------:R-:W-:Y:S01]  /*2ef70*/  FMUL.FTZ R15, R32.reuse, R135 ;  /* 0x00000087200f7220 */ /* 0x040fe20000410000 */
        /* <DEDUP_REMOVED lines=31> */
.L_x_5657:
[----:B------:R-:W-:Y:S05]  /*2f170*/  BSYNC B3 ;  /* 0x0000000000037941 */ /* 0x000fea0003800000 */
.L_x_5656:
[C---:B------:R-:W-:Y:S02]  /*2f180*/  R2UR UR4, R84.reuse ;  /* 0x00000000540472ca */ /* 0x040fe400000e0000 */
[C---:B------:R-:W-:Y:S02]  /*2f190*/  R2UR UR5, R85.reuse ;  /* 0x00000000550572ca */ /* 0x040fe400000e0000 */
[----:B------:R-:W-:Y:S02]  /*2f1a0*/  @!P1 R2UR UR6, R84 ;  /* 0x00000000540692ca */ /* 0x000fe400000e0000 */
[----:B------:R-:W-:Y:S02]  /*2f1b0*/  @!P1 R2UR UR7, R85 ;  /* 0x00000000550792ca */ /* 0x000fe400000e0000 */
[-C--:B------:R-:W-:Y:S02]  /*2f1c0*/  LEA R8, P0, R37, R86.reuse, 0x1 ;  /* 0x0000005625087211 */ /* 0x080fe400078008ff */
[----:B------:R-:W-:-:S02]  /*2f1d0*/  @!P1 LEA R10, P2, R101, R86, 0x1 ;  /* 0x00000056650a9211 */ /* 0x000fc400078408ff */
[-C--:B------:R-:W-:Y:S02]  /*2f1e0*/  LEA.HI.X R9, R37, R87.reuse, R36, 0x1, P0 ;  /* 0x0000005725097211 */ /* 0x080fe400000f0c24 */
[----:B------:R-:W-:-:S03]  /*2f1f0*/  @!P1 LEA.HI.X R11, R101, R87, R130, 0x1, P2 ;  /* 0x00000057650b9211 */ /* 0x000fc600010f0c82 */
[----:B-----5:R1:W-:Y:S04]  /*2f200*/  ST.E.128 desc[UR4][R8.64], R12 ;  /* 0x0000000c08007985 */ /* 0x0203e8000c101d04 */
[----:B------:R1:W-:Y:S02]  /*2f210*/  @!P1 ST.E.128 desc[UR6][R10.64], R28 ;  /* 0x0000001c0a009985 */ /* 0x0003e4000c101d06 */
.L_x_5647:
[----:B------:R-:W-:Y:S05]  /*2f220*/  BSYNC B2 ;  /* 0x0000000000027941 */ /* 0x000fea0003800000 */
.L_x_5646:
[----:B------:R-:W-:Y:S02]  /*2f230*/  R2UR UR4, R84 ;  /* 0x00000000540472ca */ /* 0x000fe400000e0000 */
[----:B------:R-:W-:-:S13]  /*2f240*/  R2UR UR5, R85 ;  /* 0x00000000550572ca */ /* 0x000fda00000e0000 */
[----:B-1----:R-:W2:Y:S01]  /*2f250*/  LD.E R8, desc[UR4][R90.64+0xc] ;  /* 0x00000c045a087980 */ /* 0x002ea2000c101900 */
[----:B------:R-:W-:Y:S01]  /*2f260*/  VIADD R131, R131, 0x40 ;  /* 0x0000004083837836 */ /* 0x000fe20000000000 */
[----:B------:R-:W-:Y:S01]  /*2f270*/  SHF.R.S32.HI R11, RZ, 0x1f, R77 ;  /* 0x0000001fff0b7819 */ /* 0x000fe2000001144d */
[----:B------:R-:W-:-:S04]  /*2f280*/  IMAD R12, R99, R77, RZ ;  /* 0x0000004d630c7224 */ /* 0x000fc800078e02ff */
[----:B------:R-:W-:Y:S01]  /*2f290*/  IMAD R99, R98, R11, R12 ;  /* 0x0000000b62637224 */ /* 0x000fe200078e020c */
[----:B------:R-:W-:Y:S01]  /*2f2a0*/  SHF.R.S32.HI R11, RZ, 0x1f, R131 ;  /* 0x0000001fff0b7819 */ /* 0x000fe20000011483 */
[----:B--2---:R-:W-:-:S05]  /*2f2b0*/  IMAD R8, R77, -0x60, R8 ;  /* 0xffffffa04d087824 */ /* 0x004fca00078e0208 */
[----:B------:R-:W-:Y:S01]  /*2f2c0*/  VIMNMX R10, R8, 0x60, PT ;  /* 0x00000060080a7848 */ /* 0x000fe20003fe0100 */
[----:B------:R-:W-:-:S03]  /*2f2d0*/  IMAD.WIDE.U32 R8, R98, R77, RZ ;  /* 0x0000004d62087225 */ /* 0x000fc600078e00ff */
[----:B------:R-:W-:Y:S01]  /*2f2e0*/  ISETP.GE.AND P0, PT, R131, R10, PT ;  /* 0x0000000a8300720c */ /* 0x000fe20003f06270 */
[----:B------:R-:W-:Y:S02]  /*2f2f0*/  IMAD R10, R89, R131, RZ ;  /* 0x00000083590a7224 */ /* 0x000fe400078e02ff */
[----:B------:R-:W-:Y:S02]  /*2f300*/  IMAD.IADD R9, R9, 0x1, R99 ;  /* 0x0000000109097824 */ /* 0x000fe400078e0263 */
[C---:B------:R-:W-:Y:S02]  /*2f310*/  IMAD R11, R88.reuse, R11, R10 ;  /* 0x0000000b580b7224 */ /* 0x040fe400078e020a */
[----:B------:R-:W-:-:S06]  /*2f320*/  IMAD.WIDE.U32 R88, R88, R131, R8 ;  /* 0x0000008358587225 */ /* 0x000fcc00078e0008 */
[----:B------:R-:W-:Y:S05]  /*2f330*/  @P0 BRA `(.L_x_5615) ;  /* 0x0000002c00040947 */ /* 0x000fea0003800000 */
[----:B------:R-:W-:Y:S02]  /*2f340*/  R2UR UR4, R84 ;  /* 0x00000000540472ca */ /* 0x000fe400000e0000 */
[----:B------:R-:W-:-:S13]  /*2f350*/  R2UR UR5, R85 ;  /* 0x00000000550572ca */ /* 0x000fda00000e0000 */
[----:B-----5:R-:W2:Y:S01]  /*2f360*/  LD.E.U8 R8, desc[UR4][R92.64] ;  /* 0x000000045c087980 */ /* 0x020ea2000c101100 */
[----:B------:R-:W-:Y:S01]  /*2f370*/  BSSY B2, `(.L_x_5658) ;  /* 0x00000a4000027945 */ /* 0x000fe20003800000 */
[----:B------:R-:W-:Y:S01]  /*2f380*/  IMAD.IADD R32, R89, 0x1, R11 ;  /* 0x0000000159207824 */ /* 0x000fe200078e020b */
[----:B--2---:R-:W-:-:S04]  /*2f390*/  LOP3.LUT R8, R8, 0x1, RZ, 0xc0, !PT ;  /* 0x0000000108087812 */ /* 0x004fc800078ec0ff */
[----:B------:R-:W-:-:S13]  /*2f3a0*/  ISETP.NE.U32.AND P0, PT, R8, 0x1, PT ;  /* 0x000000010800780c */ /* 0x000fda0003f05070 */
[----:B------:R-:W-:Y:S05]  /*2f3b0*/  @P0 BRA `(.L_x_5659) ;  /* 0x00000008007c0947 */ /* 0x000fea0003800000 */
[----:B------:R-:W-:Y:S02]  /*2f3c0*/  R2UR UR4, R84 ;  /* 0x00000000540472ca */ /* 0x000fe400000e0000 */
[----:B------:R-:W-:-:S13]  /*2f3d0*/  R2UR UR5, R85 ;  /* 0x00000000550572ca */ /* 0x000fda00000e0000 */
[----:B------:R-:W2:Y:S01]  /*2f3e0*/  LD.E R8, desc[UR4][R90.64+0x4] ;  /* 0x000004045a087980 */ /* 0x000ea2000c101900 */
[----:B------:R-:W-:Y:S01]  /*2f3f0*/  IMAD.IADD R11, R97, 0x1, -R102 ;  /* 0x00000001610b7824 */ /* 0x000fe200078e0a66 */
[----:B------:R-:W-:Y:S02]  /*2f400*/  SHF.R.S32.HI R14, RZ, 0x1f, R131 ;  /* 0x0000001fff0e7819 */ /* 0x000fe40000011483 */
[----:B------:R-:W-:Y:S02]  /*2f410*/  R2UR UR6, R84 ;  /* 0x00000000540672ca */ /* 0x000fe400000e0000 */
[----:B------:R-:W-:Y:S02]  /*2f420*/  LEA.HI R14, R14, R131, RZ, 0x3 ;  /* 0x000000830e0e7211 */ /* 0x000fe400078f18ff */
[----:B------:R-:W-:-:S03]  /*2f430*/  R2UR UR7, R85 ;  /* 0x00000000550772ca */ /* 0x000fc600000e0000 */
        /* <DEDUP_REMOVED lines=43> */
[----:B------:R-:W5:Y:S04]  /*2f6f0*/  LD.E.128 R8, desc[UR4][R8.64] ;  /* 0x0000000408087980 */ /* 0x000f68000c101d00 */
[C---:B------:R-:W-:Y:S01]  /*2f700*/  IADD3 R35, P2, R31.reuse, R88, RZ ;  /* 0x000000581f237210 */ /* 0x040fe20007f5e0ff */
[----:B------:R-:W5:Y:S03]  /*2f710*/  LD.E.128 R12, desc[UR6][R12.64] ;  /* 0x000000060c0c7980 */ /* 0x000f66000c101d00 */
[----:B------:R-:W-:-:S03]  /*2f720*/  LEA.HI.X.SX32 R31, R31, R32, 0x1, P2 ;  /* 0x000000201f1f7211 */ /* 0x000fc600010f0eff */
[----:B------:R-:W-:Y:S01]  /*2f730*/  @!P1 IADD3 R33, P3, R29, R88, RZ ;  /* 0x000000581d219210 */ /* 0x000fe20007f7e0ff */
[----:B------:R-:W-:-:S12]  /*2f740*/  @P0 BRA `(.L_x_5661) ;  /* 0x0000000400680947 */ /* 0x000fd80003800000 */
[----:B------:R-:W-:Y:S01]  /*2f750*/  SHF.R.U64 R41, R64, 0x10, R65 ;  /* 0x0000001040297819 */ /* 0x000fe20000001241 */
[----:B-----5:R-:W-:Y:S01]  /*2f760*/  IMAD.U32 R37, R13, 0x10000, RZ ;  /* 0x000100000d257824 */ /* 0x020fe200078e00ff */
[----:B------:R-:W-:Y:S01]  /*2f770*/  SHF.R.U64 R69, R52, 0x10, R53 ;  /* 0x0000001034457819 */ /* 0x000fe20000001235 */
[----:B------:R-:W-:Y:S01]  /*2f780*/  IMAD.U32 R28, R9, 0x10000, RZ ;  /* 0x00010000091c7824 */ /* 0x000fe200078e00ff */
        /* <DEDUP_REMOVED lines=8> */
[----:B------:R-:W-:Y:S02]  /*2f810*/  SHF.R.U64 R53, R54, 0x10, R55 ;  /* 0x0000001036357819 */ /* 0x000fe40000001237 */
[----:B------:R-:W-:Y:S01]  /*2f820*/  PRMT R128, R128, 0x5410, R41 ;  /* 0x0000541080807816 */ /* 0x000fe20000000029 */
[----:B------:R-:W-:Y:S01]  /*2f830*/  IMAD.U32 R41, R125, 0x10000, RZ ;  /* 0x000100007d297824 */ /* 0x000fe200078e00ff */
[----:B------:R-:W-:Y:S02]  /*2f840*/  SHF.R.U32.HI R54, RZ, 0x10, R55 ;  /* 0x00000010ff367819 */ /* 0x000fe40000011637 */
[----:B------:R-:W-:Y:S02]  /*2f850*/  SHF.R.U32.HI R66, RZ, 0x10, R67 ;  /* 0x00000010ff427819 */ /* 0x000fe40000011643 */
[----:B------:R-:W-:Y:S01]  /*2f860*/  PRMT R126, R126, 0x5410, R43 ;  /* 0x000054107e7e7816 */ /* 0x000fe2000000002b */
[----:B------:R-:W-:Y:S01]  /*2f870*/  FMUL.FTZ R43, R37, R42 ;  /* 0x0000002a252b7220 */ /* 0x000fe20000410000 */
[----:B------:R-:W-:-:S02]  /*2f880*/  LOP3.LUT R38, R13, 0xffff0000, RZ, 0xc0, !PT ;  /* 0xffff00000d267812 */ /* 0x000fc400078ec0ff */
[----:B------:R-:W-:Y:S01]  /*2f890*/  PRMT R122, R122, 0x5410, R53 ;  /* 0x000054107a7a7816 */ /* 0x000fe20000000035 */
[-C--:B------:R-:W-:Y:S01]  /*2f8a0*/  FMUL.FTZ R53, R37, R41.reuse ;  /* 0x0000002925357220 */ /* 0x080fe20000410000 */
[----:B------:R-:W-:Y:S01]  /*2f8b0*/  LOP3.LUT R129, R129, 0xffff0000, RZ, 0xc0, !PT ;  /* 0xffff000081817812 */ /* 0x000fe200078ec0ff */
[C---:B------:R-:W-:Y:S01]  /*2f8c0*/  FFMA.FTZ R52, R28.reuse, R41, -R43 ;  /* 0x000000291c347223 */ /* 0x040fe2000001082b */
[----:B------:R-:W-:Y:S01]  /*2f8d0*/  PRMT R123, R123, 0x5410, R54 ;  /* 0x000054107b7b7816 */ /* 0x000fe20000000036 */
[----:B------:R-:W-:Y:S01]  /*2f8e0*/  FFMA.FTZ R53, R28, R42, R53 ;  /* 0x0000002a1c357223 */ /* 0x000fe20000010035 */
[----:B------:R-:W-:Y:S01]  /*2f8f0*/  PRMT R127, R127, 0x5410, R66 ;  /* 0x000054107f7f7816 */ /* 0x000fe20000000042 */
[C---:B------:R-:W-:Y:S01]  /*2f900*/  FMUL.FTZ R41, R38.reuse, R129 ;  /* 0x0000008126297220 */ /* 0x040fe20000410000 */
[----:B------:R-:W-:Y:S01]  /*2f910*/  LOP3.LUT R125, R125, 0xffff0000, RZ, 0xc0, !PT ;  /* 0xffff00007d7d7812 */ /* 0x000fe200078ec0ff */
[----:B------:R-:W-:Y:S01]  /*2f920*/  IMAD.U32 R28, R123, 0x10000, RZ ;  /* 0x000100007b1c7824 */ /* 0x000fe200078e00ff */
[----:B------:R-:W-:Y:S01]  /*2f930*/  LOP3.LUT R30, R9, 0xffff0000, RZ, 0xc0, !PT ;  /* 0xffff0000091e7812 */ /* 0x000fe200078ec0ff */
[----:B------:R-:W-:Y:S01]  /*2f940*/  IMAD.U32 R37, R127, 0x10000, RZ ;  /* 0x000100007f257824 */ /* 0x000fe200078e00ff */
[----:B------:R-:W-:Y:S01]  /*2f950*/  LOP3.LUT R40, R15, 0xffff0000, RZ, 0xc0, !PT ;  /* 0xffff00000f287812 */ /* 0x000fe200078ec0ff */
[-C--:B------:R-:W-:Y:S01]  /*2f960*/  FMUL.FTZ R43, R38, R125.reuse ;  /* 0x0000007d262b7220 */ /* 0x080fe20000410000 */
[----:B------:R-:W-:Y:S01]  /*2f970*/  LOP3.LUT R127, R127, 0xffff0000, RZ, 0xc0, !PT ;  /* 0xffff00007f7f7812 */ /* 0x000fe200078ec0ff */
[----:B------:R-:W-:Y:S01]  /*2f980*/  FFMA.FTZ R125, R30, R125, -R41 ;  /* 0x0000007d1e7d7223 */ /* 0x000fe20000010829 */
[----:B------:R-:W-:Y:S01]  /*2f990*/  LOP3.LUT R123, R123, 0xffff0000, RZ, 0xc0, !PT ;  /* 0xffff00007b7b7812 */ /* 0x000fe200078ec0ff */
[----:B------:R-:W-:Y:S01]  /*2f9a0*/  FMUL.FTZ R41, R39, R37 ;  /* 0x0000002527297220 */ /* 0x000fe20000410000 */
[----:B------:R-:W-:Y:S01]  /*2f9b0*/  LOP3.LUT R36, R12, 0xffff0000, RZ, 0xc0, !PT ;  /* 0xffff00000c247812 */ /* 0x000fe200078ec0ff */
[----:B------:R-:W-:Y:S01]  /*2f9c0*/  IMAD.U32 R12, R11, 0x10000, RZ ;  /* 0x000100000b0c7824 */ /* 0x000fe200078e00ff */
[----:B------:R-:W-:Y:S01]  /*2f9d0*/  PRMT R124, R124, 0x5410, R69 ;  /* 0x000054107c7c7816 */ /* 0x000fe20000000045 */
[-C--:B------:R-:W-:Y:S01]  /*2f9e0*/  FMUL.FTZ R54, R39, R28.reuse ;  /* 0x0000001c27367220 */ /* 0x080fe20000410000 */
[----:B------:R-:W-:Y:S01]  /*2f9f0*/  FFMA.FTZ R38, R30, R129, R43 ;  /* 0x000000811e267223 */ /* 0x000fe2000001002b */
[----:B------:R-:W-:Y:S01]  /*2fa00*/  LOP3.LUT R13, R11, 0xffff0000, RZ, 0xc0, !PT ;  /* 0xffff00000b0d7812 */ /* 0x000fe200078ec0ff */
[C---:B------:R-:W-:Y:S01]  /*2fa10*/  FMUL.FTZ R30, R40.reuse, R127 ;  /* 0x0000007f281e7220 */ /* 0x040fe20000410000 */
[----:B------:R-:W-:Y:S01]  /*2fa20*/  FMUL.FTZ R40, R40, R123 ;  /* 0x0000007b28287220 */ /* 0x000fe20000410000 */
[----:B------:R-:W-:Y:S01]  /*2fa30*/  LOP3.LUT R39, R128, 0xffff0000, RZ, 0xc0, !PT ;  /* 0xffff000080277812 */ /* 0x000fe200078ec0ff */
[C---:B------:R-:W-:Y:S01]  /*2fa40*/  FFMA.FTZ R42, R12.reuse, R28, -R41 ;  /* 0x0000001c0c2a7223 */ /* 0x040fe20000010829 */
[----:B------:R-:W-:Y:S01]  /*2fa50*/  FFMA.FTZ R54, R12, R37, R54 ;  /* 0x000000250c367223 */ /* 0x000fe20000010036 */
[C---:B------:R-:W-:Y:S01]  /*2fa60*/  IMAD.U32 R12, R124.reuse, 0x10000, RZ ;  /* 0x000100007c0c7824 */ /* 0x040fe200078e00ff */
[----:B------:R-:W-:Y:S01]  /*2fa70*/  LOP3.LUT R37, R124, 0xffff0000, RZ, 0xc0, !PT ;  /* 0xffff00007c257812 */ /* 0x000fe200078ec0ff */
[----:B------:R-:W-:-:S02]  /*2fa80*/  IMAD.U32 R28, R128, 0x10000, RZ ;  /* 0x00010000801c7824 */ /* 0x000fc400078e00ff */
[C---:B------:R-:W-:Y:S01]  /*2fa90*/  FFMA.FTZ R123, R13.reuse, R123, -R30 ;  /* 0x0000007b0d7b7223 */ /* 0x040fe2000001081e */
[C---:B------:R-:W-:Y:S01]  /*2faa0*/  IMAD.U32 R9, R8.reuse, 0x10000, RZ ;  /* 0x0001000008097824 */ /* 0x040fe200078e00ff */
[----:B------:R-:W-:Y:S01]  /*2fab0*/  LOP3.LUT R8, R8, 0xffff0000, RZ, 0xc0, !PT ;  /* 0xffff000008087812 */ /* 0x000fe200078ec0ff */
[----:B------:R-:W-:Y:S01]  /*2fac0*/  FFMA.FTZ R127, R13, R127, R40 ;  /* 0x0000007f0d7f7223 */ /* 0x000fe20000010028 */
[----:B------:R-:W-:Y:S01]  /*2fad0*/  FMUL.FTZ R13, R36, R39 ;  /* 0x00000027240d7220 */ /* 0x000fe20000410000 */
[C---:B------:R-:W-:Y:S01]  /*2fae0*/  FMUL.FTZ R30, R34.reuse, R28 ;  /* 0x0000001c221e7220 */ /* 0x040fe20000410000 */
[-C--:B------:R-:W-:Y:S01]  /*2faf0*/  FMUL.FTZ R41, R34, R12.reuse ;  /* 0x0000000c22297220 */ /* 0x080fe20000410000 */
[-C--:B------:R-:W-:Y:S01]  /*2fb00*/  FMUL.FTZ R43, R36, R37.reuse ;  /* 0x00000025242b7220 */ /* 0x080fe20000410000 */
[----:B------:R-:W-:Y:S02]  /*2fb10*/  IMAD.U32 R15, R14, 0x10000, RZ ;  /* 0x000100000e0f7824 */ /* 0x000fe400078e00ff */
[----:B------:R-:W-:Y:S01]  /*2fb20*/  FFMA.FTZ R37, R8, R37, -R13 ;  /* 0x0000002508257223 */ /* 0x000fe2000001080d */
[----:B------:R-:W-:Y:S01]  /*2fb30*/  LOP3.LUT R14, R14, 0xffff0000, RZ, 0xc0, !PT ;  /* 0xffff00000e0e7812 */ /* 0x000fe200078ec0ff */
[C---:B------:R-:W-:Y:S01]  /*2fb40*/  FFMA.FTZ R30, R9.reuse, R12, -R30 ;  /* 0x0000000c091e7223 */ /* 0x040fe2000001081e */
[----:B------:R-:W-:Y:S01]  /*2fb50*/  FFMA.FTZ R41, R9, R28, R41 ;  /* 0x0000001c09297223 */ /* 0x000fe20000010029 */
[C---:B------:R-:W-:Y:S01]  /*2fb60*/  LOP3.LUT R13, R126.reuse, 0xffff0000, RZ, 0xc0, !PT ;  /* 0xffff00007e0d7812 */ /* 0x040fe200078ec0ff */
[----:B------:R-:W-:Y:S01]  /*2fb70*/  IMAD.U32 R28, R126, 0x10000, RZ ;  /* 0x000100007e1c7824 */ /* 0x000fe200078e00ff */
[C---:B------:R-:W-:Y:S01]  /*2fb80*/  LOP3.LUT R9, R122.reuse, 0xffff0000, RZ, 0xc0, !PT ;  /* 0xffff00007a097812 */ /* 0x040fe200078ec0ff */
[----:B------:R-:W-:-:S02]  /*2fb90*/  IMAD.U32 R12, R122, 0x10000, RZ ;  /* 0x000100007a0c7824 */ /* 0x000fc400078e00ff */
[----:B------:R-:W-:Y:S01]  /*2fba0*/  FFMA.FTZ R8, R8, R39, R43 ;  /* 0x0000002708087223 */ /* 0x000fe2000001002b */
[C---:B------:R-:W-:Y:S01]  /*2fbb0*/  IMAD.U32 R11, R10.reuse, 0x10000, RZ ;  /* 0x000100000a0b7824 */ /* 0x040fe200078e00ff */
        /* <DEDUP_REMOVED lines=19> */
.L_x_5661:
[----:B------:R-:W-:Y:S05]  /*2fcf0*/  BSYNC B3 ;  /* 0x0000000000037941 */ /* 0x000fea0003800000 */
.L_x_5660:
        /* <DEDUP_REMOVED lines=11> */
.L_x_5659:
[----:B------:R-:W-:Y:S05]  /*2fdb0*/  BSYNC B2 ;  /* 0x0000000000027941 */ /* 0x000fea0003800000 */
.L_x_5658:
        /* <DEDUP_REMOVED lines=10> */
[----:B------:R-:W-:Y:S01]  /*2fe60*/  SHF.R.S32.HI R14, RZ, 0x1f, R131 ;  /* 0x0000001fff0e7819 */ /* 0x000fe20000011483 */
[----:B------:R-:W-:Y:S01]  /*2fe70*/  IMAD.IADD R11, R97, 0x1, -R102 ;  /* 0x00000001610b7824 */ /* 0x000fe200078e0a66 */
        /* <DEDUP_REMOVED lines=60> */
[----:B------:R-:W-:Y:S02]  /*30240*/  SHF.R.U64 R42, R50, 0x10, R51 ;  /* 0x00000010322a7819 */ /* 0x000fe40000001233 */
[----:B------:R-:W-:-:S02]  /*30250*/  PRMT R121, R121, 0x5410, R60 ;  /* 0x0000541079797816 */ /* 0x000fc4000000003c */
[----:B------:R-:W-:Y:S02]  /*30260*/  PRMT R114, R114, 0x5410, R49 ;  /* 0x0000541072727816 */ /* 0x000fe40000000031 */
[--C-:B------:R-:W-:Y:S02]  /*30270*/  SHF.R.U64 R43, R62, 0x10, R63.reuse ;  /* 0x000000103e2b7819 */ /* 0x100fe4000000123f */
[----:B------:R-:W-:Y:S01]  /*30280*/  PRMT R117, R117, 0x5410, R42 ;  /* 0x0000541075757816 */ /* 0x000fe2000000002a */
[----:B------:R-:W-:Y:S01]  /*30290*/  IMAD.U32 R42, R121, 0x10000, RZ ;  /* 0x00010000792a7824 */ /* 0x000fe200078e00ff */
[----:B------:R-:W-:Y:S02]  /*302a0*/  SHF.R.U32.HI R62, RZ, 0x10, R63 ;  /* 0x00000010ff3e7819 */ /* 0x000fe4000001163f */
[----:B------:R-:W-:Y:S01]  /*302b0*/  PRMT R120, R120, 0x5410, R41 ;  /* 0x0000541078787816 */ /* 0x000fe20000000029 */
[----:B------:R-:W-:Y:S01]  /*302c0*/  IMAD.U32 R41, R114, 0x10000, RZ ;  /* 0x0001000072297824 */ /* 0x000fe200078e00ff */
[----:B------:R-:W-:-:S02]  /*302d0*/  SHF.R.U32.HI R51, RZ, 0x10, R51 ;  /* 0x00000010ff337819 */ /* 0x000fc40000011633 */
[----:B------:R-:W-:Y:S01]  /*302e0*/  LOP3.LUT R38, R13, 0xffff0000, RZ, 0xc0, !PT ;  /* 0xffff00000d267812 */ /* 0x000fe200078ec0ff */
[CC--:B------:R-:W-:Y:S01]  /*302f0*/  FMUL.FTZ R49, R37.reuse, R41.reuse ;  /* 0x0000002925317220 */ /* 0x0c0fe20000410000 */
[----:B------:R-:W-:Y:S01]  /*30300*/  PRMT R118, R118, 0x5410, R43 ;  /* 0x0000541076767816 */ /* 0x000fe2000000002b */
[-C--:B------:R-:W-:Y:S01]  /*30310*/  FMUL.FTZ R43, R37, R42.reuse ;  /* 0x0000002a252b7220 */ /* 0x080fe20000410000 */
[----:B------:R-:W-:Y:S01]  /*30320*/  LOP3.LUT R121, R121, 0xffff0000, RZ, 0xc0, !PT ;  /* 0xffff000079797812 */ /* 0x000fe200078ec0ff */
[C---:B------:R-:W-:Y:S01]  /*30330*/  FFMA.FTZ R49, R30.reuse, R42, R49 ;  /* 0x0000002a1e317223 */ /* 0x040fe20000010031 */
[----:B------:R-:W-:Y:S01]  /*30340*/  PRMT R119, R119, 0x5410, R62 ;  /* 0x0000541077777816 */ /* 0x000fe2000000003e */
[----:B------:R-:W-:Y:S01]  /*30350*/  FFMA.FTZ R43, R30, R41, -R43 ;  /* 0x000000291e2b7223 */ /* 0x000fe2000001082b */
[----:B------:R-:W-:Y:S01]  /*30360*/  PRMT R116, R116, 0x5410, R51 ;  /* 0x0000541074747816 */ /* 0x000fe20000000033 */
[----:B------:R-:W-:Y:S01]  /*30370*/  FMUL.FTZ R51, R38, R121 ;  /* 0x0000007926337220 */ /* 0x000fe20000410000 */
        /* <DEDUP_REMOVED lines=9> */
[----:B------:R-:W-:-:S02]  /*30410*/  IMAD.U32 R12, R11, 0x10000, RZ ;  /* 0x000100000b0c7824 */ /* 0x000fc400078e00ff */
[----:B------:R-:W-:Y:S01]  /*30420*/  FMUL.FTZ R37, R39, R41 ;  /* 0x0000002927257220 */ /* 0x000fe20000410000 */
[----:B------:R-:W-:Y:S01]  /*30430*/  PRMT R115, R115, 0x5410, R48 ;  /* 0x0000541073737816 */ /* 0x000fe20000000030 */
[-C--:B------:R-:W-:Y:S01]  /*30440*/  FMUL.FTZ R50, R39, R30.reuse ;  /* 0x0000001e27327220 */ /* 0x080fe20000410000 */
[----:B------:R-:W-:Y:S01]  /*30450*/  LOP3.LUT R13, R11, 0xffff0000, RZ, 0xc0, !PT ;  /* 0xffff00000b0d7812 */ /* 0x000fe200078ec0ff */
[----:B------:R-:W-:Y:S01]  /*30460*/  FFMA.FTZ R42, R34, R121, R53 ;  /* 0x00000079222a7223 */ /* 0x000fe20000010035 */
[----:B------:R-:W-:Y:S01]  /*30470*/  LOP3.LUT R116, R116, 0xffff0000, RZ, 0xc0, !PT ;  /* 0xffff000074747812 */ /* 0x000fe200078ec0ff */
[----:B------:R-:W-:Y:S01]  /*30480*/  FFMA.FTZ R48, R12, R30, -R37 ;  /* 0x0000001e0c307223 */ /* 0x000fe20000010825 */
[----:B------:R-:W-:Y:S01]  /*30490*/  FMUL.FTZ R34, R40, R119 ;  /* 0x0000007728227220 */ /* 0x000fe20000410000 */
[----:B------:R-:W-:Y:S01]  /*304a0*/  FFMA.FTZ R50, R12, R41, R50 ;  /* 0x000000290c327223 */ /* 0x000fe20000010032 */
[----:B------:R-:W-:Y:S02]  /*304b0*/  IMAD.U32 R30, R120, 0x10000, RZ ;  /* 0x00010000781e7824 */ /* 0x000fe400078e00ff */
[----:B------:R-:W-:Y:S01]  /*304c0*/  FMUL.FTZ R40, R40, R116 ;  /* 0x0000007428287220 */ /* 0x000fe20000410000 */
[----:B------:R-:W-:-:S02]  /*304d0*/  IMAD.U32 R12, R115, 0x10000, RZ ;  /* 0x00010000730c7824 */ /* 0x000fc400078e00ff */
[----:B------:R-:W-:Y:S01]  /*304e0*/  FFMA.FTZ R41, R13, R116, -R34 ;  /* 0x000000740d297223 */ /* 0x000fe20000010822 */
[----:B------:R-:W-:Y:S01]  /*304f0*/  LOP3.LUT R37, R120, 0xffff0000, RZ, 0xc0, !PT ;  /* 0xffff000078257812 */ /* 0x000fe200078ec0ff */
[----:B------:R-:W-:Y:S01]  /*30500*/  FMUL.FTZ R34, R35, R30 ;  /* 0x0000001e23227220 */ /* 0x000fe20000410000 */
[C---:B------:R-:W-:Y:S01]  /*30510*/  IMAD.U32 R9, R8.reuse, 0x10000, RZ ;  /* 0x0001000008097824 */ /* 0x040fe200078e00ff */
[----:B------:R-:W-:Y:S01]  /*30520*/  LOP3.LUT R115, R115, 0xffff0000, RZ, 0xc0, !PT ;  /* 0xffff000073737812 */ /* 0x000fe200078ec0ff */
[-C--:B------:R-:W-:Y:S01]  /*30530*/  FMUL.FTZ R35, R35, R12.reuse ;  /* 0x0000000c23237220 */ /* 0x080fe20000410000 */
[----:B------:R-:W-:Y:S01]  /*30540*/  LOP3.LUT R8, R8, 0xffff0000, RZ, 0xc0, !PT ;  /* 0xffff000008087812 */ /* 0x000fe200078ec0ff */
[----:B------:R-:W-:Y:S01]  /*30550*/  FFMA.FTZ R119, R13, R119, R40 ;  /* 0x000000770d777223 */ /* 0x000fe20000010028 */
[----:B------:R-:W-:Y:S02]  /*30560*/  IMAD.U32 R15, R14, 0x10000, RZ ;  /* 0x000100000e0f7824 */ /* 0x000fe400078e00ff */
[----:B------:R-:W-:Y:S01]  /*30570*/  FMUL.FTZ R13, R36, R37 ;  /* 0x00000025240d7220 */ /* 0x000fe20000410000 */
[C---:B------:R-:W-:Y:S01]  /*30580*/  FFMA.FTZ R34, R9.reuse, R12, -R34 ;  /* 0x0000000c09227223 */ /* 0x040fe20000010822 */
[----:B------:R-:W-:Y:S01]  /*30590*/  FFMA.FTZ R35, R9, R30, R35 ;  /* 0x0000001e09237223 */ /* 0x000fe20000010023 */
[----:B------:R-:W-:Y:S01]  /*305a0*/  LOP3.LUT R14, R14, 0xffff0000, RZ, 0xc0, !PT ;  /* 0xffff00000e0e7812 */ /* 0x000fe200078ec0ff */
[-C--:B------:R-:W-:Y:S01]  /*305b0*/  FMUL.FTZ R39, R36, R115.reuse ;  /* 0x0000007324277220 */ /* 0x080fe20000410000 */
[C---:B------:R-:W-:Y:S01]  /*305c0*/  IMAD.U32 R12, R117.reuse, 0x10000, RZ ;  /* 0x00010000750c7824 */ /* 0x040fe200078e00ff */
[C---:B------:R-:W-:Y:S01]  /*305d0*/  LOP3.LUT R9, R118.reuse, 0xffff0000, RZ, 0xc0, !PT ;  /* 0xffff000076097812 */ /* 0x040fe200078ec0ff */
[----:B------:R-:W-:Y:S01]  /*305e0*/  IMAD.U32 R30, R118, 0x10000, RZ ;  /* 0x00010000761e7824 */ /* 0x000fe200078e00ff */
[----:B------:R-:W-:Y:S01]  /*305f0*/  LOP3.LUT R117, R117, 0xffff0000, RZ, 0xc0, !PT ;  /* 0xffff000075757812 */ /* 0x000fe200078ec0ff */
[----:B------:R-:W-:Y:S01]  /*30600*/  FFMA.FTZ R13, R8, R115, -R13 ;  /* 0x00000073080d7223 */ /* 0x000fe2000001080d */
[----:B------:R-:W-:-:S02]  /*30610*/  IMAD.U32 R11, R10, 0x10000, RZ ;  /* 0x000100000a0b7824 */ /* 0x000fc400078e00ff */
        /* <DEDUP_REMOVED lines=14> */
[----:B------:R-:W-:Y:S02]  /*30700*/  F2FP.BF16.F32.PACK_AB R12, R8, R35 ;  /* 0x00000023080c723e */ /* 0x000fe400000010ff */
[----:B------:R-:W-:Y:S01]  /*30710*/  F2FP.BF16.F32.PACK_AB R14, R14, R15 ;  /* 0x0000000f0e0e723e */ /* 0x000fe200000010ff */
[----:B------:R-:W-:Y:S01]  /*30720*/  IMAD.MOV.U32 R8, RZ, RZ, R34 ;  /* 0x000000ffff087224 */ /* 0x000fe200078e0022 */
[----:B------:R-:W-:Y:S01]  /*30730*/  F2FP.BF16.F32.PACK_AB R9, R38, R43 ;  /* 0x0000002b2609723e */ /* 0x000fe200000010ff */
[----:B------:R-:W-:Y:S01]  /*30740*/  IMAD.MOV.U32 R15, RZ, RZ, R50 ;  /* 0x000000ffff0f7224 */ /* 0x000fe200078e0032 */
[----:B------:R-:W-:-:S02]  /*30750*/  F2FP.BF16.F32.PACK_AB R11, R41, R48 ;  /* 0x00000030290b723e */ /* 0x000fc400000010ff */
[----:B------:R-:W-:-:S07]  /*30760*/  F2FP.BF16.F32.PACK_AB R10, R37, R36 ;  /* 0x00000024250a723e */ /* 0x000fce00000010ff */
.L_x_5665:
[----:B------:R-:W-:Y:S05]  /*30770*/  BSYNC B3 ;  /* 0x0000000000037941 */ /* 0x000fea0003800000 */
.L_x_5664:
        /* <DEDUP_REMOVED lines=11> */
.L_x_5663:
[----:B------:R-:W-:Y:S05]  /*30830*/  BSYNC B2 ;  /* 0x0000000000027941 */ /* 0x000fea0003800000 */
.L_x_5662:
[----:B------:R-:W-:Y:S02]  /*30840*/  R2UR UR4, R84 ;  /* 0x00000000540472ca */ /* 0x000fe400000e0000 */
[----:B------:R-:W-:-:S13]  /*30850*/  R2UR UR5, R85 ;  /* 0x00000000550572ca */ /* 0x000fda00000e0000 */
[----:B------:R-:W2:Y:S02]  /*30860*/  LD.E.U8 R92, desc[UR4][R92.64] ;  /* 0x000000045c5c7980 */ /* 0x000ea4000c101100 */
[----:B--2---:R-:W-:-:S13]  /*30870*/  LOP3.LUT P0, RZ, R92, 0x4, RZ, 0xc0, !PT ;  /* 0x000000045cff7812 */ /* 0x004fda000780c0ff */
[----:B------:R-:W-:Y:S05]  /*30880*/  @!P0 BRA `(.L_x_5615) ;  /* 0x0000001400b08947 */ /* 0x000fea0003800000 */
[----:B------:R-:W-:Y:S02]  /*30890*/  R2UR UR4, R84 ;  /* 0x00000000540472ca */ /* 0x000fe400000e0000 */
[----:B------:R-:W-:-:S13]  /*308a0*/  R2UR UR5, R85 ;  /* 0x00000000550572ca */ /* 0x000fda00000e0000 */
[----:B------:R-:W2:Y:S01]  /*308b0*/  LD.E R90, desc[UR4][R90.64+0x4] ;  /* 0x000004045a5a7980 */ /* 0x000ea2000c101900 */
[----:B------:R-:W-:Y:S01]  /*308c0*/  VIADD R105, R105, 0x40 ;  /* 0x0000004069697836 */ /* 0x000fe20000000000 */
[----:B-1----:R-:W-:Y:S01]  /*308d0*/  SHF.R.S32.HI R14, RZ, 0x1f, R131 ;  /* 0x0000001fff0e7819 */ /* 0x002fe20000011483 */
[----:B------:R-:W-:Y:S01]  /*308e0*/  IMAD.SHL.U32 R12, R131, 0x40, RZ ;  /* 0x00000040830c7824 */ /* 0x000fe200078e00ff */
[----:B------:R-:W-:Y:S02]  /*308f0*/  R2UR UR6, R84 ;  /* 0x00000000540672ca */ /* 0x000fe400000e0000 */
[----:B------:R-:W-:Y:S02]  /*30900*/  LEA.HI R14, R14, R131, RZ, 0x3 ;  /* 0x000000830e0e7211 */ /* 0x000fe400078f18ff */
[----:B------:R-:W-:Y:S02]  /*30910*/  LOP3.LUT R13, R12, 0x1c0, RZ, 0xc0, !PT ;  /* 0x000001c00c0d7812 */ /* 0x000fe400078ec0ff */
[----:B------:R-:W-:Y:S01]  /*30920*/  R2UR UR7, R85 ;  /* 0x00000000550772ca */ /* 0x000fe200000e0000 */
[----:B------:R-:W-:Y:S01]  /*30930*/  IMAD.SHL.U32 R14, R14, 0x40, RZ ;  /* 0x000000400e0e7824 */ /* 0x000fe200078e00ff */
[----:B------:R-:W-:-:S04]  /*30940*/  SHF.R.U32.HI R31, RZ, 0x3, R13 ;  /* 0x00000003ff1f7819 */ /* 0x000fc8000001160d */
[----:B------:R-:W-:Y:S01]  /*30950*/  LOP3.LUT R15, R14, 0xfffffe00, RZ, 0xc0, !PT ;  /* 0xfffffe000e0f7812 */ /* 0x000fe200078ec0ff */
[----:B------:R-:W-:Y:S01]  /*30960*/  BSSY B2, `(.L_x_5666) ;  /* 0x0000084000027945 */ /* 0x000fe20003800000 */
[----:B--2---:R-:W-:-:S04]  /*30970*/  LEA.HI R8, R90, R90, RZ, 0x1 ;  /* 0x0000005a5a087211 */ /* 0x004fc800078f08ff */
[----:B------:R-:W-:-:S04]  /*30980*/  SHF.R.S32.HI R28, RZ, 0x1, R8 ;  /* 0x00000001ff1c7819 */ /* 0x000fc80000011408 */
[----:B------:R-:W-:-:S04]  /*30990*/  ISETP.GE.AND P0, PT, R105, R28, PT ;  /* 0x0000001c6900720c */ /* 0x000fc80003f06270 */
[----:B------:R-:W-:-:S05]  /*309a0*/  SEL R8, R28, RZ, P0 ;  /* 0x000000ff1c087207 */ /* 0x000fca0000000000 */
[----:B------:R-:W-:-:S04]  /*309b0*/  IMAD.IADD R8, R105, 0x1, R8 ;  /* 0x0000000169087824 */ /* 0x000fc800078e0208 */
[----:B------:R-:W-:Y:S01]  /*309c0*/  @P0 IMAD.IADD R102, R97, 0x1, -R102 ;  /* 0x0000000161660824 */ /* 0x000fe200078e0a66 */
[----:B------:R-:W-:-:S04]  /*309d0*/  SHF.R.S32.HI R9, RZ, 0x1f, R8 ;  /* 0x0000001fff097819 */ /* 0x000fc80000011408 */
[----:B------:R-:W-:Y:S02]  /*309e0*/  SHF.R.S32.HI R11, RZ, 0x1f, R102 ;  /* 0x0000001fff0b7819 */ /* 0x000fe40000011466 */
[----:B------:R-:W-:Y:S02]  /*309f0*/  LEA.HI R10, R9, R8, RZ, 0x3 ;  /* 0x00000008090a7211 */ /* 0x000fe400078f18ff */
[----:B------:R-:W-:Y:S02]  /*30a00*/  LEA.HI R11, R11, R102, RZ, 0x4 ;  /* 0x000000660b0b7211 */ /* 0x000fe400078f20ff */
[----:B------:R-:W-:Y:S02]  /*30a10*/  SHF.R.S32.HI R30, RZ, 0x3, R10 ;  /* 0x00000003ff1e7819 */ /* 0x000fe4000001140a */
[----:B------:R-:W-:Y:S02]  /*30a20*/  LEA.HI R8, R9, R8, RZ, 0x6 ;  /* 0x0000000809087211 */ /* 0x000fe400078f30ff */
[----:B------:R-:W-:-:S02]  /*30a30*/  LEA.HI.SX32 R11, R11, R30, 0x1c ;  /* 0x0000001e0b0b7211 */ /* 0x000fc400078fe2ff */
[----:B------:R-:W-:Y:S02]  /*30a40*/  SHF.R.S32.HI R8, RZ, 0x6, R8 ;  /* 0x00000006ff087819 */ /* 0x000fe40000011408 */
[----:B------:R-:W-:Y:S01]  /*30a50*/  SHF.R.S32.HI R12, RZ, 0x1f, R11 ;  /* 0x0000001fff0c7819 */ /* 0x000fe2000001140b */
[----:B------:R-:W-:Y:S01]  /*30a60*/  IMAD.SHL.U32 R29, R11, 0x8, RZ ;  /* 0x000000080b1d7824 */ /* 0x000fe200078e00ff */
[----:B------:R-:W-:Y:S01]  /*30a70*/  LOP3.LUT R10, R13, 0x38, R10, 0xf8, !PT ;  /* 0x000000380d0a7812 */ /* 0x000fe200078ef80a */
[----:B------:R-:W-:Y:S01]  /*30a80*/  IMAD R8, R8, 0x1800, R15 ;  /* 0x0000180008087824 */ /* 0x000fe200078e020f */
[----:B------:R-:W-:Y:S02]  /*30a90*/  LEA.HI R12, R12, R11, RZ, 0x3 ;  /* 0x0000000b0c0c7211 */ /* 0x000fe400078f18ff */
[----:B------:R-:W-:Y:S02]  /*30aa0*/  LOP3.LUT R9, R10, R31, RZ, 0x3c, !PT ;  /* 0x0000001f0a097212 */ /* 0x000fe400078e3cff */
[----:B------:R-:W-:-:S02]  /*30ab0*/  SHF.R.S32.HI R12, RZ, 0x3, R12 ;  /* 0x00000003ff0c7819 */ /* 0x000fc4000001140c */
[----:B------:R-:W-:Y:S01]  /*30ac0*/  LOP3.LUT R11, R13, 0x38, R29, 0xf8, !PT ;  /* 0x000000380d0b7812 */ /* 0x000fe200078ef81d */
[----:B------:R-:W-:Y:S02]  /*30ad0*/  IMAD.IADD R8, R8, 0x1, R9 ;  /* 0x0000000108087824 */ /* 0x000fe400078e0209 */
[----:B------:R-:W-:Y:S01]  /*30ae0*/  IMAD R12, R12, 0x1800, R15 ;  /* 0x000018000c0c7824 */ /* 0x000fe200078e020f */
[----:B------:R-:W-:Y:S02]  /*30af0*/  LOP3.LUT R11, R11, R31, RZ, 0x3c, !PT ;  /* 0x0000001f0b0b7212 */ /* 0x000fe400078e3cff */
[----:B------:R-:W-:-:S03]  /*30b00*/  IADD3 R9, P0, R103, R8, RZ ;  /* 0x0000000867097210 */ /* 0x000fc60007f1e0ff */
[----:B------:R-:W-:Y:S02]  /*30b10*/  IMAD.IADD R12, R12, 0x1, R11 ;  /* 0x000000010c0c7824 */ /* 0x000fe400078e020b */
[----:B------:R-:W-:Y:S01]  /*30b20*/  IMAD.X R10, RZ, RZ, R104, P0 ;  /* 0x000000ffff0a7224 */ /* 0x000fe200000e0668 */
[----:B------:R-:W-:Y:S02]  /*30b30*/  LEA R8, P0, R9, R94, 0x1 ;  /* 0x0000005e09087211 */ /* 0x000fe400078008ff */
[----:B------:R-:W-:Y:S02]  /*30b40*/  IADD3 R103, P1, R103, R12, RZ ;  /* 0x0000000c67677210 */ /* 0x000fe40007f3e0ff */
[-C--:B------:R-:W-:Y:S02]  /*30b50*/  LEA.HI.X R9, R9, R95.reuse, R10, 0x1, P0 ;  /* 0x0000005f09097211 */ /* 0x080fe400000f0c0a */
[----:B------:R-:W-:Y:S01]  /*30b60*/  ISETP.GE.AND P0, PT, R105, R28, PT ;  /* 0x0000001c6900720c */ /* 0x000fe20003f06270 */
[----:B------:R-:W-:Y:S01]  /*30b70*/  IMAD.X R104, RZ, RZ, R104, P1 ;  /* 0x000000ffff687224 */ /* 0x000fe200008e0668 */
[C---:B------:R-:W-:Y:S01]  /*30b80*/  LEA R12, P1, R103.reuse, R94, 0x1 ;  /* 0x0000005e670c7211 */ /* 0x040fe200078208ff */
[----:B------:R-:W-:Y:S01]  /*30b90*/  IMAD.SHL.U32 R49, R30, 0x8, RZ ;  /* 0x000000081e317824 */ /* 0x000fe200078e00ff */
[----:B------:R-:W5:Y:S02]  /*30ba0*/  LD.E.128 R8, desc[UR4][R8.64] ;  /* 0x0000000408087980 */ /* 0x000f64000c101d00 */
[----:B------:R-:W-:-:S02]  /*30bb0*/  LEA.HI.X R13, R103, R95, R104, 0x1, P1 ;  /* 0x0000005f670d7211 */ /* 0x000fc400008f0c68 */
[----:B------:R-:W-:-:S04]  /*30bc0*/  IADD3 R51, P1, R49, R88, RZ ;  /* 0x0000005831337210 */ /* 0x000fc80007f3e0ff */
[----:B------:R-:W5:Y:S01]  /*30bd0*/  LD.E.128 R12, desc[UR6][R12.64] ;  /* 0x000000060c0c7980 */ /* 0x000f62000c101d00 */
[----:B------:R-:W-:Y:S08]  /*30be0*/  @P0 BRA `(.L_x_5667) ;  /* 0x00000004006c0947 */ /* 0x000ff00003800000 */
[--C-:B------:R-:W-:Y:S01]  /*30bf0*/  SHF.R.U64 R39, R56, 0x10, R57.reuse ;  /* 0x0000001038277819 */ /* 0x100fe20000001239 */
[----:B-----5:R-:W-:Y:S01]  /*30c00*/  IMAD.U32 R34, R13, 0x10000, RZ ;  /* 0x000100000d227824 */ /* 0x020fe200078e00ff */
[----:B------:R-:W-:Y:S01]  /*30c10*/  SHF.R.U32.HI R56, RZ, 0x10, R57 ;  /* 0x00000010ff387819 */ /* 0x000fe20000011639 */
[----:B------:R-:W-:Y:S01]  /*30c20*/  IMAD.U32 R28, R9, 0x10000, RZ ;  /* 0x00010000091c7824 */ /* 0x000fe200078e00ff */
[--C-:B------:R-:W-:Y:S01]  /*30c30*/  SHF.R.U64 R40, R44, 0x10, R45.reuse ;  /* 0x000000102c287819 */ /* 0x100fe2000000122d */
[----:B------:R-:W-:Y:S01]  /*30c40*/  IMAD.U32 R36, R15, 0x10000, RZ ;  /* 0x000100000f247824 */ /* 0x000fe200078e00ff */
[----:B------:R-:W-:Y:S01]  /*30c50*/  SHF.R.U32.HI R45, RZ, 0x10, R45 ;  /* 0x00000010ff2d7819 */ /* 0x000fe2000001162d */
[----:B------:R-:W-:Y:S01]  /*30c60*/  IMAD.U32 R31, R12, 0x10000, RZ ;  /* 0x000100000c1f7824 */ /* 0x000fe200078e00ff */
[----:B------:R-:W-:Y:S02]  /*30c70*/  PRMT R113, R113, 0x5410, R56 ;  /* 0x0000541071717816 */ /* 0x000fe40000000038 */
[----:B------:R-:W-:-:S02]  /*30c80*/  SHF.R.U64 R38, R46, 0x10, R47 ;  /* 0x000000102e267819 */ /* 0x000fc4000000122f */
[----:B------:R-:W-:Y:S01]  /*30c90*/  SHF.R.U64 R43, R58, 0x10, R59 ;  /* 0x000000103a2b7819 */ /* 0x000fe2000000123b */
[----:B------:R-:W-:Y:S01]  /*30ca0*/  IMAD.U32 R41, R113, 0x10000, RZ ;  /* 0x0001000071297824 */ /* 0x000fe200078e00ff */
[----:B------:R-:W-:Y:S02]  /*30cb0*/  PRMT R106, R106, 0x5410, R45 ;  /* 0x000054106a6a7816 */ /* 0x000fe4000000002d */
[----:B------:R-:W-:Y:S02]  /*30cc0*/  SHF.R.U32.HI R47, RZ, 0x10, R47 ;  /* 0x00000010ff2f7819 */ /* 0x000fe4000001162f */
[----:B------:R-:W-:Y:S02]  /*30cd0*/  SHF.R.U32.HI R58, RZ, 0x10, R59 ;  /* 0x00000010ff3a7819 */ /* 0x000fe4000001163b */
[----:B------:R-:W-:Y:S01]  /*30ce0*/  PRMT R112, R112, 0x5410, R39 ;  /* 0x0000541070707816 */ /* 0x000fe20000000027 */
[----:B------:R-:W-:Y:S01]  /*30cf0*/  IMAD.U32 R39, R106, 0x10000, RZ ;  /* 0x000100006a277824 */ /* 0x000fe200078e00ff */
[----:B------:R-:W-:Y:S01]  /*30d00*/  PRMT R110, R110, 0x5410, R43 ;  /* 0x000054106e6e7816 */ /* 0x000fe2000000002b */
[----:B------:R-:W-:Y:S01]  /*30d10*/  FMUL.FTZ R43, R34, R41 ;  /* 0x00000029222b7220 */ /* 0x000fe20000410000 */
[----:B------:R-:W-:Y:S01]  /*30d20*/  PRMT R108, R108, 0x5410, R47 ;  /* 0x000054106c6c7816 */ /* 0x000fe2000000002f */
[----:B------:R-:W-:Y:S01]  /*30d30*/  FMUL.FTZ R45, R34, R39 ;  /* 0x00000027222d7220 */ /* 0x000fe20000410000 */
[----:B------:R-:W-:-:S02]  /*30d40*/  PRMT R111, R111, 0x5410, R58 ;  /* 0x000054106f6f7816 */ /* 0x000fc4000000003a */
[----:B------:R-:W-:Y:S01]  /*30d50*/  LOP3.LUT R35, R13, 0xffff0000, RZ, 0xc0, !PT ;  /* 0xffff00000d237812 */ /* 0x000fe200078ec0ff */
[C---:B------:R-:W-:Y:S01]  /*30d60*/  FFMA.FTZ R45, R28.reuse, R41, R45 ;  /* 0x000000291c2d7223 */ /* 0x040fe2000001002d */
[----:B------:R-:W-:Y:S02]  /*30d70*/  LOP3.LUT R113, R113, 0xffff0000, RZ, 0xc0, !PT ;  /* 0xffff000071717812 */ /* 0x000fe400078ec0ff */
[----:B------:R-:W-:Y:S01]  /*30d80*/  PRMT R109, R109, 0x5410, R38 ;  /* 0x000054106d6d7816 */ /* 0x000fe20000000026 */
[----:B------:R-:W-:Y:S01]  /*30d90*/  FFMA.FTZ R38, R28, R39, -R43 ;  /* 0x000000271c267223 */ /* 0x000fe2000001082b */
[----:B------:R-:W-:Y:S01]  /*30da0*/  LOP3.LUT R106, R106, 0xffff0000, RZ, 0xc0, !PT ;  /* 0xffff00006a6a7812 */ /* 0x000fe200078ec0ff */
[----:B------:R-:W-:Y:S01]  /*30db0*/  IMAD.U32 R39, R108, 0x10000, RZ ;  /* 0x000100006c277824 */ /* 0x000fe200078e00ff */
[----:B------:R-:W-:Y:S01]  /*30dc0*/  LOP3.LUT R30, R9, 0xffff0000, RZ, 0xc0, !PT ;  /* 0xffff0000091e7812 */ /* 0x000fe200078ec0ff */
[----:B------:R-:W-:Y:S02]  /*30dd0*/  IMAD.U32 R43, R111, 0x10000, RZ ;  /* 0x000100006f2b7824 */ /* 0x000fe400078e00ff */
[C---:B------:R-:W-:Y:S01]  /*30de0*/  FMUL.FTZ R47, R35.reuse, R113 ;  /* 0x00000071232f7220 */ /* 0x040fe20000410000 */
[----:B------:R-:W-:Y:S01]  /*30df0*/  LOP3.LUT R33, R12, 0xffff0000, RZ, 0xc0, !PT ;  /* 0xffff00000c217812 */ /* 0x000fe200078ec0ff */
[-C--:B------:R-:W-:Y:S01]  /*30e00*/  FMUL.FTZ R35, R35, R106.reuse ;  /* 0x0000006a23237220 */ /* 0x080fe20000410000 */
[----:B------:R-:W-:Y:S01]  /*30e10*/  LOP3.LUT R37, R15, 0xffff0000, RZ, 0xc0, !PT ;  /* 0xffff00000f257812 */ /* 0x000fe200078ec0ff */
[----:B------:R-:W-:Y:S01]  /*30e20*/  IMAD.U32 R12, R11, 0x10000, RZ ;  /* 0x000100000b0c7824 */ /* 0x000fe200078e00ff */
[----:B------:R-:W-:Y:S01]  /*30e30*/  LOP3.LUT R34, R111, 0xffff0000, RZ, 0xc0, !PT ;  /* 0xffff00006f227812 */ /* 0x000fe200078ec0ff */
[C---:B------:R-:W-:Y:S01]  /*30e40*/  FMUL.FTZ R28, R36.reuse, R39 ;  /* 0x00000027241c7220 */ /* 0x040fe20000410000 */
[----:B------:R-:W-:Y:S01]  /*30e50*/  PRMT R107, R107, 0x5410, R40 ;  /* 0x000054106b6b7816 */ /* 0x000fe20000000028 */
[----:B------:R-:W-:Y:S01]  /*30e60*/  FMUL.FTZ R41, R36, R43 ;  /* 0x0000002b24297220 */ /* 0x000fe20000410000 */
[----:B------:R-:W-:Y:S01]  /*30e70*/  LOP3.LUT R108, R108, 0xffff0000, RZ, 0xc0, !PT ;  /* 0xffff00006c6c7812 */ /* 0x000fe200078ec0ff */
[C---:B------:R-:W-:Y:S01]  /*30e80*/  FFMA.FTZ R47, R30.reuse, R106, -R47 ;  /* 0x0000006a1e2f7223 */ /* 0x040fe2000001082f */
[----:B------:R-:W-:Y:S01]  /*30e90*/  LOP3.LUT R13, R11, 0xffff0000, RZ, 0xc0, !PT ;  /* 0xffff00000b0d7812 */ /* 0x000fe200078ec0ff */
[----:B------:R-:W-:Y:S01]  /*30ea0*/  FFMA.FTZ R36, R30, R113, R35 ;  /* 0x000000711e247223 */ /* 0x000fe20000010023 */
[C---:B------:R-:W-:Y:S01]  /*30eb0*/  FFMA.FTZ R43, R12.reuse, R43, R28 ;  /* 0x0000002b0c2b7223 */ /* 0x040fe2000001001c */
[----:B------:R-:W-:Y:S01]  /*30ec0*/  FMUL.FTZ R30, R37, R34 ;  /* 0x00000022251e7220 */ /* 0x000fe20000410000 */
[----:B------:R-:W-:Y:S01]  /*30ed0*/  FFMA.FTZ R41, R12, R39, -R41 ;  /* 0x000000270c297223 */ /* 0x000fe20000010829 */
[----:B------:R-:W-:-:S02]  /*30ee0*/  IMAD.U32 R28, R112, 0x10000, RZ ;  /* 0x00010000701c7824 */ /* 0x000fc400078e00ff */
[-C--:B------:R-:W-:Y:S01]  /*30ef0*/  FMUL.FTZ R40, R37, R108.reuse ;  /* 0x0000006c25287220 */ /* 0x080fe20000410000 */
[----:B------:R-:W-:Y:S02]  /*30f00*/  IMAD.U32 R12, R107, 0x10000, RZ ;  /* 0x000100006b0c7824 */ /* 0x000fe400078e00ff */
[----:B------:R-:W-:Y:S01]  /*30f10*/  FFMA.FTZ R108, R13, R108, -R30 ;  /* 0x0000006c0d6c7223 */ /* 0x000fe2000001081e */
[----:B------:R-:W-:Y:S01]  /*30f20*/  LOP3.LUT R112, R112, 0xffff0000, RZ, 0xc0, !PT ;  /* 0xffff000070707812 */ /* 0x000fe200078ec0ff */
[----:B------:R-:W-:Y:S01]  /*30f30*/  FMUL.FTZ R30, R31, R28 ;  /* 0x0000001c1f1e7220 */ /* 0x000fe20000410000 */
[C---:B------:R-:W-:Y:S01]  /*30f40*/  IMAD.U32 R9, R8.reuse, 0x10000, RZ ;  /* 0x0001000008097824 */ /* 0x040fe200078e00ff */
[----:B------:R-:W-:Y:S01]  /*30f50*/  LOP3.LUT R107, R107, 0xffff0000, RZ, 0xc0, !PT ;  /* 0xffff00006b6b7812 */ /* 0x000fe200078ec0ff */
[----:B------:R-:W-:Y:S01]  /*30f60*/  FMUL.FTZ R31, R31, R12 ;  /* 0x0000000c1f1f7220 */ /* 0x000fe20000410000 */
[----:B------:R-:W-:Y:S01]  /*30f70*/  LOP3.LUT R8, R8, 0xffff0000, RZ, 0xc0, !PT ;  /* 0xffff000008087812 */ /* 0x000fe200078ec0ff */
[----:B------:R-:W-:Y:S01]  /*30f80*/  FFMA.FTZ R40, R13, R34, R40 ;  /* 0x000000220d287223 */ /* 0x000fe20000010028 */
[----:B------:R-:W-:-:S02]  /*30f90*/  IMAD.U32 R15, R14, 0x10000, RZ ;  /* 0x000100000e0f7824 */ /* 0x000fc400078e00ff */
        /* <DEDUP_REMOVED lines=32> */
.L_x_5667:
[----:B------:R-:W-:Y:S05]  /*311a0*/  BSYNC B2 ;  /* 0x0000000000027941 */ /* 0x000fea0003800000 */
.L_x_5666:
[----:B------:R-:W-:Y:S02]  /*311b0*/  LEA.HI.X.SX32 R49, R49, R32, 0x1, P1 ;  /* 0x0000002031317211 */ /* 0x000fe400008f0eff */
[----:B------:R-:W-:Y:S02]  /*311c0*/  LEA R30, P0, R51, R86, 0x1 ;  /* 0x00000056331e7211 */ /* 0x000fe400078008ff */
[----:B------:R-:W-:Y:S02]  /*311d0*/  R2UR UR4, R84 ;  /* 0x00000000540472ca */ /* 0x000fe400000e0000 */
[----:B------:R-:W-:Y:S02]  /*311e0*/  R2UR UR5, R85 ;  /* 0x00000000550572ca */ /* 0x000fe400000e0000 */
[----:B------:R-:W-:Y:S02]  /*311f0*/  LEA.HI.X R31, R51, R87, R49, 0x1, P0 ;  /* 0x00000057331f7211 */ /* 0x000fe400000f0c31 */
[----:B------:R-:W-:-:S09]  /*31200*/  ISETP.GE.AND P0, PT, R29, R97, PT ;  /* 0x000000611d00720c */ /* 0x000fd20003f06270 */
[----:B-----5:R1:W-:Y:S04]  /*31210*/  ST.E.128 desc[UR4][R30.64], R8 ;  /* 0x000000081e007985 */ /* 0x0203e8000c101d04 */
[----:B------:R-:W-:Y:S05]  /*31220*/  @P0 BRA `(.L_x_5615) ;  /* 0x0000000c00480947 */ /* 0x000fea0003800000 */
[----:B------:R-:W-:Y:S02]  /*31230*/  IADD3 R89, P0, R29, R88, RZ ;  /* 0x000000581d597210 */ /* 0x000fe40007f1e0ff */
[----:B------:R-:W-:Y:S02]  /*31240*/  R2UR UR4, R84 ;  /* 0x00000000540472ca */ /* 0x000fe400000e0000 */
[----:B------:R-:W-:Y:S02]  /*31250*/  R2UR UR5, R85 ;  /* 0x00000000550572ca */ /* 0x000fe400000e0000 */
[----:B------:R-:W-:Y:S02]  /*31260*/  LEA.HI.X.SX32 R29, R29, R32, 0x1, P0 ;  /* 0x000000201d1d7211 */ /* 0x000fe400000f0eff */
[----:B-1----:R-:W-:-:S04]  /*31270*/  LEA R8, P0, R89, R86, 0x1 ;  /* 0x0000005659087211 */ /* 0x002fc800078008ff */
[----:B------:R-:W-:-:S05]  /*31280*/  LEA.HI.X R9, R89, R87, R29, 0x1, P0 ;  /* 0x0000005759097211 */ /* 0x000fca00000f0c1d */
[----:B------:R1:W-:Y:S01]  /*31290*/  ST.E.128 desc[UR4][R8.64], R12 ;  /* 0x0000000c08007985 */ /* 0x0003e2000c101d04 */
[----:B------:R-:W-:Y:S05]  /*312a0*/  BRA `(.L_x_5615) ;  /* 0x0000000c00287947 */ /* 0x000fea0003800000 */
.L_x_5581:
[----:B------:R-:W2:Y:S01]  /*312b0*/  LDL.64 R8, [R82+0x10] ;  /* 0x0000100052087983 */ /* 0x000ea20000100a00 */
[----:B------:R-:W-:Y:S02]  /*312c0*/  R2UR UR4, R84 ;  /* 0x00000000540472ca */ /* 0x000fe400000e0000 */
[----:B------:R-:W-:Y:S01]  /*312d0*/  R2UR UR5, R85 ;  /* 0x00000000550572ca */ /* 0x000fe200000e0000 */
[----:B------:R0:W5:Y:S04]  /*312e0*/  LDL R10, [R83] ;  /* 0x00000000530a7983 */ /* 0x0001680000100800 */
[----:B------:R0:W5:Y:S08]  /*312f0*/  LDL R11, [R83+0x4] ;  /* 0x00000400530b7983 */ /* 0x0001700000100800 */
[----:B--2---:R-:W2:Y:S01]  /*31300*/  LD.E R12, desc[UR4][R8.64+0x1c] ;  /* 0x00001c04080c7980 */ /* 0x004ea2000c101900 */
[----:B------:R-:W-:Y:S01]  /*31310*/  BSSY B2, `(.L_x_5668) ;  /* 0x0000005000027945 */ /* 0x000fe20003800000 */
[----:B--2---:R-:W-:-:S04]  /*31320*/  LOP3.LUT R12, R12, 0x1, RZ, 0xfc, !PT ;  /* 0x000000010c0c7812 */ /* 0x004fc800078efcff */
[----:B------:R-:W-:-:S13]  /*31330*/  ISETP.NE.AND P0, PT, R12, 0x3, PT ;  /* 0x000000030c00780c */ /* 0x000fda0003f05270 */
[----:B0-----:R-:W-:Y:S05]  /*31340*/  @!P0 BRA `(.L_x_5669) ;  /* 0x0000000000048947 */ /* 0x001fea0003800000 */
[----:B------:R-:W-:Y:S01]  /*31350*/  BPT.TRAP 0x1 ;  /* 0x000000040000795c */ /* 0x000fe20000300000 */
.L_x_5669:
[----:B------:R-:W-:Y:S05]  /*31360*/  BSYNC B2 ;  /* 0x0000000000027941 */ /* 0x000fea0003800000 */
.L_x_5668:
        /* <DEDUP_REMOVED lines=9> */
.L_x_5695:
[----:B------:R-:W-:Y:S05]  /*31400*/  BSYNC B2 ;  /* 0x0000000000027941 */ /* 0x000fea0003800000 */
.L_x_5670:
[----:B------:R-:W2:Y:S04]  /*31410*/  LDL.64 R14, [R82] ;  /* 0x00000000520e7983 */ /* 0x000ea80000100a00 */
[----:B------:R-:W3:Y:S04]  /*31420*/  LDL.64 R8, [R82+0x18] ;  /* 0x0000180052087983 */ /* 0x000ee80000100a00 */
[----:B------:R-:W4:Y:S04]  /*31430*/  LDL.64 R32, [R82+0x30] ;  /* 0x0000300052207983 */ /* 0x000f280000100a00 */
[----:B0-----:R-:W4:Y:S01]  /*31440*/  LDL.64 R10, [R82+0x20] ;  /* 0x00002000520a7983 */ /* 0x001f220000100a00 */
[----:B------:R-:W-:-:S02]  /*31450*/  R2UR UR8, R84 ;  /* 0x00000000540872ca */ /* 0x000fc400000e0000 */
[C---:B------:R-:W-:Y:S01]  /*31460*/  R2UR UR9, R85.reuse ;  /* 0x00000000550972ca */ /* 0x040fe200000e0000 */
[----:B------:R-:W4:Y:S01]  /*31470*/  LDL R39, [R83] ;  /* 0x0000000053277983 */ /* 0x000f220000100800 */
[C---:B------:R-:W-:Y:S02]  /*31480*/  R2UR UR4, R84.reuse ;  /* 0x00000000540472ca */ /* 0x040fe400000e0000 */
[C---:B------:R-:W-:Y:S01]  /*31490*/  R2UR UR5, R85.reuse ;  /* 0x00000000550572ca */ /* 0x040fe200000e0000 */
[----:B------:R-:W5:Y:S01]  /*314a0*/  LDL.64 R12, [R82+0x38] ;  /* 0x00003800520c7983 */ /* 0x000f620000100a00 */
[C---:B------:R-:W-:Y:S02]  /*314b0*/  R2UR UR10, R84.reuse ;  /* 0x00000000540a72ca */ /* 0x040fe400000e0000 */
[----:B------:R-:W-:Y:S02]  /*314c0*/  R2UR UR11, R85 ;  /* 0x00000000550b72ca */ /* 0x000fe400000e0000 */
[----:B------:R-:W-:-:S02]  /*314d0*/  R2UR UR6, R84 ;  /* 0x00000000540672ca */ /* 0x000fc400000e0000 */
[C---:B------:R-:W-:Y:S02]  /*314e0*/  R2UR UR7, R85.reuse ;  /* 0x00000000550772ca */ /* 0x040fe400000e0000 */
[----:B------:R-:W-:Y:S02]  /*314f0*/  R2UR UR12, R84 ;  /* 0x00000000540c72ca */ /* 0x000fe400000e0000 */
[----:B------:R-:W-:Y:S01]  /*31500*/  R2UR UR13, R85 ;  /* 0x00000000550d72ca */ /* 0x000fe200000e0000 */
[----:B--2---:R0:W2:Y:S04]  /*31510*/  LD.E R14, desc[UR8][R14.64] ;  /* 0x000000080e0e7980 */ /* 0x0040a8000c101900 */
[----:B---3--:R-:W3:Y:S04]  /*31520*/  LD.E R38, desc[UR4][R8.64] ;  /* 0x0000000408267980 */ /* 0x008ee8000c101900 */
[----:B----4-:R-:W4:Y:S04]  /*31530*/  LD.E R40, desc[UR10][R32.64] ;  /* 0x0000000a20287980 */ /* 0x010f28000c101900 */
[----:B------:R-:W4:Y:S04]  /*31540*/  LD.E.64 R34, desc[UR6][R10.64+0x10] ;  /* 0x000010060a227980 */ /* 0x000f28000c101b00 */
[----:B------:R1:W4:Y:S01]  /*31550*/  LD.E.64 R36, desc[UR12][R8.64+0x8] ;  /* 0x0000080c08247980 */ /* 0x000322000c101b00 */
[----:B------:R-:W-:Y:S01]  /*31560*/  IMAD R41, R39, 0x4800, RZ ;  /* 0x0000480027297824 */ /* 0x000fe200078e02ff */
[----:B------:R-:W-:Y:S02]  /*31570*/  BSSY B2, `(.L_x_5672) ;  /* 0x0000055000027945 */ /* 0x000fe40003800000 */
[----:B------:R2:W5:Y:S02]  /*31580*/  LD.E.64 R28, desc[UR4][R10.64+0x8] ;  /* 0x000008040a1c7980 */ /* 0x000564000c101b00 */
[----:B0-----:R-:W-:-:S02]  /*31590*/  SHF.R.S32.HI R15, RZ, 0x1f, R41 ;  /* 0x0000001fff0f7819 */ /* 0x001fc40000011429 */
[----:B------:R0:W5:Y:S01]  /*315a0*/  LD.E.64 R30, desc[UR6][R10.64+0x18] ;  /* 0x000018060a1e7980 */ /* 0x000162000c101b00 */
[----:B-1----:R-:W-:Y:S01]  /*315b0*/  SHF.R.S32.HI R8, RZ, 0x1f, R77 ;  /* 0x0000001fff087819 */ /* 0x002fe2000001144d */
[----:B--2---:R-:W-:Y:S01]  /*315c0*/  IMAD R14, R77, -0x60, R14 ;  /* 0xffffffa04d0e7824 */ /* 0x004fe200078e020e */
[----:B---3--:R-:W-:-:S04]  /*315d0*/  IADD3 R43, P0, R38, R41, RZ ;  /* 0x00000029262b7210 */ /* 0x008fc80007f1e0ff */
[----:B------:R-:W-:Y:S02]  /*315e0*/  VIMNMX R45, R14, 0x60, PT ;  /* 0x000000600e2d7848 */ /* 0x000fe40003fe0100 */
[----:B------:R-:W-:Y:S02]  /*315f0*/  LEA.HI.X.SX32 R15, R38, R15, 0x1, P0 ;  /* 0x0000000f260f7211 */ /* 0x000fe400000f0eff */
[----:B----4-:R-:W-:Y:S01]  /*31600*/  ISETP.GE.AND P0, PT, R40, R45, PT ;  /* 0x0000002d2800720c */ /* 0x010fe20003f06270 */
[-C--:B------:R-:W-:Y:S02]  /*31610*/  IMAD R9, R35, R77.reuse, RZ ;  /* 0x0000004d23097224 */ /* 0x080fe400078e02ff */
[----:B------:R-:W-:Y:S01]  /*31620*/  IMAD.WIDE.U32 R38, R34, R77, RZ ;  /* 0x0000004d22267225 */ /* 0x000fe200078e00ff */
[----:B------:R-:W-:-:S03]  /*31630*/  LEA R14, P1, R43, R36, 0x1 ;  /* 0x000000242b0e7211 */ /* 0x000fc600078208ff */
[----:B------:R-:W-:Y:S02]  /*31640*/  IMAD R9, R34, R8, R9 ;  /* 0x0000000822097224 */ /* 0x000fe400078e0209 */
[----:B------:R-:W-:Y:S01]  /*31650*/  IMAD.WIDE R34, R41, 0x2, R36 ;  /* 0x0000000229227825 */ /* 0x000fe200078e0224 */
[----:B------:R-:W-:-:S03]  /*31660*/  LEA.HI.X R15, R43, R37, R15, 0x1, P1 ;  /* 0x000000252b0f7211 */ /* 0x000fc600008f0c0f */
[----:B------:R-:W-:Y:S01]  /*31670*/  IMAD.IADD R41, R39, 0x1, R9 ;  /* 0x0000000127297824 */ /* 0x000fe200078e0209 */
[----:B0-----:R-:W-:Y:S06]  /*31680*/  @P0 BRA `(.L_x_5673) ;  /* 0x00000004000c0947 */ /* 0x001fec0003800000 */
[----:B------:R-:W-:Y:S02]  /*31690*/  R2UR UR4, R84 ;  /* 0x00000000540472ca */ /* 0x000fe400000e0000 */
[----:B------:R-:W-:-:S13]  /*316a0*/  R2UR UR5, R85 ;  /* 0x00000000550572ca */ /* 0x000fda00000e0000 */
[----:B-----5:R-:W2:Y:S01]  /*316b0*/  LD.E.U8 R40, desc[UR4][R12.64] ;  /* 0x000000040c287980 */ /* 0x020ea2000c101100 */
[C---:B------:R-:W-:Y:S01]  /*316c0*/  LEA R36, P1, R38.reuse, R30, 0x1 ;  /* 0x0000001e26247211 */ /* 0x040fe200078208ff */
[----:B------:R-:W-:Y:S03]  /*316d0*/  BSSY B3, `(.L_x_5674) ;  /* 0x000000c000037945 */ /* 0x000fe60003800000 */
[----:B------:R-:W-:Y:S02]  /*316e0*/  LEA.HI.X R37, R38, R31, R41, 0x1, P1 ;  /* 0x0000001f26257211 */ /* 0x000fe400008f0c29 */
[----:B--2---:R-:W-:-:S04]  /*316f0*/  LOP3.LUT R8, R40, 0x1, RZ, 0xc0, !PT ;  /* 0x0000000128087812 */ /* 0x004fc800078ec0ff */
[----:B------:R-:W-:-:S13]  /*31700*/  ISETP.NE.U32.AND P0, PT, R8, 0x1, PT ;  /* 0x000000010800780c */ /* 0x000fda0003f05070 */
[----:B------:R-:W-:Y:S05]  /*31710*/  @P0 BRA `(.L_x_5675) ;  /* 0x00000000001c0947 */ /* 0x000fea0003800000 */
[----:B------:R-:W-:Y:S02]  /*31720*/  R2UR UR4, R84 ;  /* 0x00000000540472ca */ /* 0x000fe400000e0000 */
[----:B------:R-:W-:-:S13]  /*31730*/  R2UR UR5, R85 ;  /* 0x00000000550572ca */ /* 0x000fda00000e0000 */
[----:B------:R-:W2:Y:S01]  /*31740*/  LD.E.128 R8, desc[UR4][R34.64] ;  /* 0x0000000422087980 */ /* 0x000ea2000c101d00 */
[----:B------:R-:W-:Y:S02]  /*31750*/  R2UR UR6, R84 ;  /* 0x00000000540672ca */ /* 0x000fe400000e0000 */
[----:B------:R-:W-:Y:S01]  /*31760*/  R2UR UR7, R85 ;  /* 0x00000000550772ca */ /* 0x000fe200000e0000 */
[----:B--2---:R0:W-:-:S12]  /*31770*/  ST.E.128 desc[UR4][R36.64], R8 ;  /* 0x0000000824007985 */ /* 0x0041d8000c101d04 */
[----:B------:R0:W5:Y:S02]  /*31780*/  LD.E.U8 R40, desc[UR6][R12.64] ;  /* 0x000000060c287980 */ /* 0x000164000c101100 */
.L_x_5675:
[----:B------:R-:W-:Y:S05]  /*31790*/  BSYNC B3 ;  /* 0x0000000000037941 */ /* 0x000fea0003800000 */
.L_x_5674:
[----:B-----5:R-:W-:Y:S01]  /*317a0*/  LOP3.LUT P0, RZ, R40, 0x2, RZ, 0xc0, !PT ;  /* 0x0000000228ff7812 */ /* 0x020fe2000780c0ff */
[----:B------:R-:W-:-:S12]  /*317b0*/  BSSY B3, `(.L_x_5676) ;  /* 0x0000009000037945 */ /* 0x000fd80003800000 */
[----:B------:R-:W-:Y:S05]  /*317c0*/  @!P0 BRA `(.L_x_5677) ;  /* 0x00000000001c8947 */ /* 0x000fea0003800000 */
[----:B------:R-:W-:Y:S02]  /*317d0*/  R2UR UR4, R84 ;  /* 0x00000000540472ca */ /* 0x000fe400000e0000 */
[----:B------:R-:W-:-:S13]  /*317e0*/  R2UR UR5, R85 ;  /* 0x00000000550572ca */ /* 0x000fda00000e0000 */
[----:B0-----:R-:W2:Y:S01]  /*317f0*/  LD.E.128 R8, desc[UR4][R14.64] ;  /* 0x000000040e087980 */ /* 0x001ea2000c101d00 */
[----:B------:R-:W-:Y:S02]  /*31800*/  R2UR UR6, R84 ;  /* 0x00000000540672ca */ /* 0x000fe400000e0000 */
[----:B------:R-:W-:Y:S01]  /*31810*/  R2UR UR7, R85 ;  /* 0x00000000550772ca */ /* 0x000fe200000e0000 */
[----:B--2---:R1:W-:-:S12]  /*31820*/  ST.E.128 desc[UR4][R36.64+0x40], R8 ;  /* 0x0000400824007985 */ /* 0x0043d8000c101d04 */
[----:B------:R1:W5:Y:S02]  /*31830*/  LD.E.U8 R40, desc[UR6][R12.64] ;  /* 0x000000060c287980 */ /* 0x000364000c101100 */
.L_x_5677:
[----:B------:R-:W-:Y:S05]  /*31840*/  BSYNC B3 ;  /* 0x0000000000037941 */ /* 0x000fea0003800000 */
.L_x_5676:
[----:B-----5:R-:W-:Y:S01]  /*31850*/  LOP3.LUT P0, RZ, R40, 0x4, RZ, 0xc0, !PT ;  /* 0x0000000428ff7812 */ /* 0x020fe2000780c0ff */
[----:B------:R-:W-:-:S12]  /*31860*/  BSSY B3, `(.L_x_5678) ;  /* 0x0000009000037945 */ /* 0x000fd80003800000 */
[----:B------:R-:W-:Y:S05]  /*31870*/  @!P0 BRA `(.L_x_5679) ;  /* 0x00000000001c8947 */ /* 0x000fea0003800000 */
[----:B------:R-:W-:Y:S02]  /*31880*/  R2UR UR4, R84 ;  /* 0x00000000540472ca */ /* 0x000fe400000e0000 */
[----:B------:R-:W-:-:S13]  /*31890*/  R2UR UR5, R85 ;  /* 0x00000000550572ca */ /* 0x000fda00000e0000 */
[----:B01----:R-:W2:Y:S01]  /*318a0*/  LD.E.128 R8, desc[UR4][R34.64+0x3000] ;  /* 0x0030000422087980 */ /* 0x003ea2000c101d00 */
[----:B------:R-:W-:Y:S02]  /*318b0*/  R2UR UR6, R84 ;  /* 0x00000000540672ca */ /* 0x000fe400000e0000 */
[----:B------:R-:W-:Y:S01]  /*318c0*/  R2UR UR7, R85 ;  /* 0x00000000550772ca */ /* 0x000fe200000e0000 */
[----:B--2---:R2:W-:-:S12]  /*318d0*/  ST.E.128 desc[UR4][R36.64+0x80], R8 ;  /* 0x0000800824007985 */ /* 0x0045d8000c101d04 */
[----:B------:R2:W5:Y:S02]  /*318e0*/  LD.E.U8 R40, desc[UR6][R12.64] ;  /* 0x000000060c287980 */ /* 0x000564000c101100 */
.L_x_5679:
[----:B------:R-:W-:Y:S05]  /*318f0*/  BSYNC B3 ;  /* 0x0000000000037941 */ /* 0x000fea0003800000 */
.L_x_5678:
[----:B-----5:R-:W-:Y:S01]  /*31900*/  LOP3.LUT P0, RZ, R40, 0x8, RZ, 0xc0, !PT ;  /* 0x0000000828ff7812 */ /* 0x020fe2000780c0ff */
[----:B------:R-:W-:-:S12]  /*31910*/  BSSY B3, `(.L_x_5680) ;  /* 0x0000009000037945 */ /* 0x000fd80003800000 */
[----:B------:R-:W-:Y:S05]  /*31920*/  @!P0 BRA `(.L_x_5681) ;  /* 0x00000000001c8947 */ /* 0x000fea0003800000 */
[----:B------:R-:W-:Y:S02]  /*31930*/  R2UR UR4, R84 ;  /* 0x00000000540472ca */ /* 0x000fe400000e0000 */
[----:B------:R-:W-:-:S13]  /*31940*/  R2UR UR5, R85 ;  /* 0x00000000550572ca */ /* 0x000fda00000e0000 */
[----:B012---:R-:W2:Y:S01]  /*31950*/  LD.E.128 R8, desc[UR4][R14.64+0x3000] ;  /* 0x003000040e087980 */ /* 0x007ea2000c101d00 */
[----:B------:R-:W-:Y:S02]  /*31960*/  R2UR UR6, R84 ;  /* 0x00000000540672ca */ /* 0x000fe400000e0000 */
[----:B------:R-:W-:Y:S01]  /*31970*/  R2UR UR7, R85 ;  /* 0x00000000550772ca */ /* 0x000fe200000e0000 */
[----:B--2---:R3:W-:-:S12]  /*31980*/  ST.E.128 desc[UR4][R36.64+0xc0], R8 ;  /* 0x0000c00824007985 */ /* 0x0047d8000c101d04 */
[----:B------:R3:W5:Y:S02]  /*31990*/  LD.E.U8 R40, desc[UR6][R12.64] ;  /* 0x000000060c287980 */ /* 0x000764000c101100 */
.L_x_5681:
[----:B------:R-:W-:Y:S05]  /*319a0*/  BSYNC B3 ;  /* 0x0000000000037941 */ /* 0x000fea0003800000 */
.L_x_5680:
[----:B-----5:R-:W-:Y:S01]  /*319b0*/  LOP3.LUT P0, RZ, R40, 0x10, RZ, 0xc0, !PT ;  /* 0x0000001028ff7812 */ /* 0x020fe2000780c0ff */
[----:B------:R-:W-:-:S12]  /*319c0*/  BSSY B3, `(.L_x_5682) ;  /* 0x0000009000037945 */ /* 0x000fd80003800000 */
[----:B------:R-:W-:Y:S05]  /*319d0*/  @!P0 BRA `(.L_x_5683) ;  /* 0x00000000001c8947 */ /* 0x000fea0003800000 */
[----:B------:R-:W-:Y:S02]  /*319e0*/  R2UR UR4, R84 ;  /* 0x00000000540472ca */ /* 0x000fe400000e0000 */
[----:B------:R-:W-:-:S13]  /*319f0*/  R2UR UR5, R85 ;  /* 0x00000000550572ca */ /* 0x000fda00000e0000 */
[----:B0123--:R-:W2:Y:S01]  /*31a00*/  LD.E.128 R8, desc[UR4][R34.64+0x6000] ;  /* 0x0060000422087980 */ /* 0x00fea2000c101d00 */
[----:B------:R-:W-:Y:S02]  /*31a10*/  R2UR UR6, R84 ;  /* 0x00000000540672ca */ /* 0x000fe400000e0000 */
[----:B------:R-:W-:Y:S01]  /*31a20*/  R2UR UR7, R85 ;  /* 0x00000000550772ca */ /* 0x000fe200000e0000 */
[----:B--2---:R4:W-:-:S12]  /*31a30*/  ST.E.128 desc[UR4][R36.64+0x100], R8 ;  /* 0x0001000824007985 */ /* 0x0049d8000c101d04 */
[----:B------:R4:W5:Y:S02]  /*31a40*/  LD.E.U8 R40, desc[UR6][R12.64] ;  /* 0x000000060c287980 */ /* 0x000964000c101100 */
.L_x_5683:
[----:B------:R-:W-:Y:S05]  /*31a50*/  BSYNC B3 ;  /* 0x0000000000037941 */ /* 0x000fea0003800000 */
.L_x_5682:
[----:B-----5:R-:W-:-:S13]  /*31a60*/  LOP3.LUT P0, RZ, R40, 0x20, RZ, 0xc0, !PT ;  /* 0x0000002028ff7812 */ /* 0x020fda000780c0ff */
[----:B------:R-:W-:Y:S05]  /*31a70*/  @!P0 BRA `(.L_x_5673) ;  /* 0x0000000000108947 */ /* 0x000fea0003800000 */
[----:B------:R-:W-:Y:S02]  /*31a80*/  R2UR UR4, R84 ;  /* 0x00000000540472ca */ /* 0x000fe400000e0000 */
[----:B------:R-:W-:-:S13]  /*31a90*/  R2UR UR5, R85 ;  /* 0x00000000550572ca */ /* 0x000fda00000e0000 */
[----:B01234-:R-:W2:Y:S04]  /*31aa0*/  LD.E.128 R8, desc[UR4][R14.64+0x6000] ;  /* 0x006000040e087980 */ /* 0x01fea8000c101d00 */
[----:B--2---:R0:W-:Y:S02]  /*31ab0*/  ST.E.128 desc[UR4][R36.64+0x140], R8 ;  /* 0x0001400824007985 */ /* 0x0041e4000c101d04 */
.L_x_5673:
[----:B------:R-:W-:Y:S05]  /*31ac0*/  BSYNC B2 ;  /* 0x0000000000027941 */ /* 0x000fea0003800000 */
.L_x_5672:
[----:B------:R-:W-:Y:S02]  /*31ad0*/  R2UR UR4, R84 ;  /* 0x00000000540472ca */ /* 0x000fe400000e0000 */
[----:B------:R-:W-:-:S13]  /*31ae0*/  R2UR UR5, R85 ;  /* 0x00000000550572ca */ /* 0x000fda00000e0000 */
[----:B------:R-:W0:Y:S02]  /*31af0*/  LD.E R32, desc[UR4][R32.64] ;  /* 0x0000000420207980 */ /* 0x000e24000c101900 */
[----:B01234-:R-:W-:-:S05]  /*31b00*/  VIADD R8, R32, 0x40 ;  /* 0x0000004020087836 */ /* 0x01ffca0000000000 */
[----:B------:R-:W-:-:S13]  /*31b10*/  ISETP.GE.AND P0, PT, R8, R45, PT ;  /* 0x0000002d0800720c */ /* 0x000fda0003f06270 */
[----:B------:R-:W-:Y:S05]  /*31b20*/  @P0 BRA `(.L_x_5615) ;  /* 0x0000000400080947 */ /* 0x000fea0003800000 */
[----:B------:R-:W-:Y:S02]  /*31b30*/  R2UR UR4, R84 ;  /* 0x00000000540472ca */ /* 0x000fe400000e0000 */
[----:B------:R-:W-:-:S13]  /*31b40*/  R2UR UR5, R85 ;  /* 0x00000000550572ca */ /* 0x000fda00000e0000 */
[----:B-----5:R-:W2:Y:S02]  /*31b50*/  LD.E.U8 R32, desc[UR4][R12.64] ;  /* 0x000000040c207980 */ /* 0x020ea4000c101100 */
[----:B--2---:R-:W-:-:S04]  /*31b60*/  LOP3.LUT R8, R32, 0x1, RZ, 0xc0, !PT ;  /* 0x0000000120087812 */ /* 0x004fc800078ec0ff */
[----:B------:R-:W-:-:S13]  /*31b70*/  ISETP.NE.U32.AND P0, PT, R8, 0x1, PT ;  /* 0x000000010800780c */ /* 0x000fda0003f05070 */
[----:B------:R-:W-:Y:S02]  /*31b80*/  @!P0 R2UR UR4, R84 ;  /* 0x00000000540482ca */ /* 0x000fe400000e0000 */
[----:B------:R-:W-:-:S13]  /*31b90*/  @!P0 R2UR UR5, R85 ;  /* 0x00000000550582ca */ /* 0x000fda00000e0000 */
[----:B------:R-:W2:Y:S01]  /*31ba0*/  @!P0 LD.E.128 R8, desc[UR4][R34.64+0x2000] ;  /* 0x0020000422088980 */ /* 0x000ea2000c101d00 */
[----:B------:R-:W-:Y:S02]  /*31bb0*/  IADD3 R39, P1, R28, R38, RZ ;  /* 0x000000261c277210 */ /* 0x000fe40007f3e0ff */
[----:B------:R-:W-:Y:S02]  /*31bc0*/  @!P0 R2UR UR6, R84 ;  /* 0x00000000540682ca */ /* 0x000fe400000e0000 */
[----:B------:R-:W-:Y:S01]  /*31bd0*/  @!P0 R2UR UR7, R85 ;  /* 0x00000000550782ca */ /* 0x000fe200000e0000 */
[----:B------:R-:W-:Y:S01]  /*31be0*/  IMAD.X R29, R29, 0x1, R41, P1 ;  /* 0x000000011d1d7824 */ /* 0x000fe200008e0629 */
[----:B------:R-:W-:-:S04]  /*31bf0*/  LEA R28, P1, R39, R30, 0x1 ;  /* 0x0000001e271c7211 */ /* 0x000fc800078208ff */
[----:B------:R-:W-:-:S05]  /*31c00*/  LEA.HI.X R29, R39, R31, R29, 0x1, P1 ;  /* 0x0000001f271d7211 */ /* 0x000fca00008f0c1d */
[----:B--2---:R0:W-:Y:S04]  /*31c10*/  @!P0 ST.E.128 desc[UR4][R28.64], R8 ;  /* 0x000000081c008985 */ /* 0x0041e8000c101d04 */
[----:B------:R-:W2:Y:S01]  /*31c20*/  @!P0 LD.E.U8 R32, desc[UR6][R12.64] ;  /* 0x000000060c208980 */ /* 0x000ea2000c101100 */
[----:B------:R-:W-:Y:S01]  /*31c30*/  BSSY B2, `(.L_x_5684) ;  /* 0x000000a000027945 */ /* 0x000fe20003800000 */
[----:B--2---:R-:W-:-:S13]  /*31c40*/  LOP3.LUT P0, RZ, R32, 0x2, RZ, 0xc0, !PT ;  /* 0x0000000220ff7812 */ /* 0x004fda000780c0ff */
[----:B0-----:R-:W-:Y:S05]  /*31c50*/  @!P0 BRA `(.L_x_5685) ;  /* 0x00000000001c8947 */ /* 0x001fea0003800000 */
[----:B------:R-:W-:Y:S02]  /*31c60*/  R2UR UR4, R84 ;  /* 0x00000000540472ca */ /* 0x000fe400000e0000 */
[----:B------:R-:W-:-:S13]  /*31c70*/  R2UR UR5, R85 ;  /* 0x00000000550572ca */ /* 0x000fda00000e0000 */
[----:B------:R-:W2:Y:S01]  /*31c80*/  LD.E.128 R8, desc[UR4][R14.64+0x2000] ;  /* 0x002000040e087980 */ /* 0x000ea2000c101d00 */
[----:B------:R-:W-:Y:S02]  /*31c90*/  R2UR UR6, R84 ;  /* 0x00000000540672ca */ /* 0x000fe400000e0000 */
[----:B------:R-:W-:Y:S01]  /*31ca0*/  R2UR UR7, R85 ;  /* 0x00000000550772ca */ /* 0x000fe200000e0000 */
[----:B--2---:R0:W-:-:S12]  /*31cb0*/  ST.E.128 desc[UR4][R28.64+0x40], R8 ;  /* 0x000040081c007985 */ /* 0x0041d8000c101d04 */
[----:B------:R0:W5:Y:S02]  /*31cc0*/  LD.E.U8 R32, desc[UR6][R12.64] ;  /* 0x000000060c207980 */ /* 0x000164000c101100 */
.L_x_5685:
[----:B------:R-:W-:Y:S05]  /*31cd0*/  BSYNC B2 ;  /* 0x0000000000027941 */ /* 0x000fea0003800000 */
.L_x_5684:
        /* <DEDUP_REMOVED lines=10> */
.L_x_5687:
[----:B------:R-:W-:Y:S05]  /*31d80*/  BSYNC B2 ;  /* 0x0000000000027941 */ /* 0x000fea0003800000 */
.L_x_5686:
        /* <DEDUP_REMOVED lines=10> */
.L_x_5689:
[----:B------:R-:W-:Y:S05]  /*31e30*/  BSYNC B2 ;  /* 0x0000000000027941 */ /* 0x000fea0003800000 */
.L_x_5688:
        /* <DEDUP_REMOVED lines=10> */
.L_x_5691:
[----:B------:R-:W-:Y:S05]  /*31ee0*/  BSYNC B2 ;  /* 0x0000000000027941 */ /* 0x000fea0003800000 */
.L_x_5690:
[----:B-----5:R-:W-:-:S13]  /*31ef0*/  LOP3.LUT P0, RZ, R32, 0x20, RZ, 0xc0, !PT ;  /* 0x0000002020ff7812 */ /* 0x020fda000780c0ff */
[----:B------:R-:W-:Y:S05]  /*31f00*/  @!P0 BRA `(.L_x_5615) ;  /* 0x0000000000108947 */ /* 0x000fea0003800000 */
[----:B------:R-:W-:Y:S02]  /*31f10*/  R2UR UR4, R84 ;  /* 0x00000000540472ca */ /* 0x000fe400000e0000 */
[----:B------:R-:W-:-:S13]  /*31f20*/  R2UR UR5, R85 ;  /* 0x00000000550572ca */ /* 0x000fda00000e0000 */
[----:B0123--:R-:W2:Y:S04]  /*31f30*/  LD.E.128 R8, desc[UR4][R14.64+0x8000] ;  /* 0x008000040e087980 */ /* 0x00fea8000c101d00 */
[----:B--2---:R4:W-:Y:S02]  /*31f40*/  ST.E.128 desc[UR4][R28.64+0x140], R8 ;  /* 0x000140081c007985 */ /* 0x0049e4000c101d04 */
.L_x_5615:
[----:B------:R-:W-:Y:S05]  /*31f50*/  BSYNC B0 ;  /* 0x0000000000007941 */ /* 0x000fea0003800000 */
.L_x_5580:
        /* <DEDUP_REMOVED lines=8> */
[----:B0-----:R-:W-:-:S02]  /*31fe0*/  LOP3.LUT P0, RZ, R9, 0x7f, RZ, 0xc0, !PT ;  /* 0x0000007f09ff7812 */ /* 0x001fc4000780c0ff */
[----:B------:R-:W-:-:S05]  /*31ff0*/  LEA.HI R8, R9, 0x8, RZ, 0x19 ;  /* 0x0000000809087811 */ /* 0x000fca00078fc8ff */
[----:B-1----:R0:W-:Y:S06]  /*32000*/  BAR.SYNC.DEFER_BLOCKING R8, 0x80 ;  /* 0x000200080000751d */ /* 0x0021ec0000010000 */
[----:B------:R-:W-:Y:S05]  /*32010*/  @P0 BRA `(.L_x_5692) ;  /* 0x0000000000240947 */ /* 0x000fea0003800000 */
[----:B0-----:R-:W2:Y:S01]  /*32020*/  LDL.64 R8, [R82+0x10] ;  /* 0x0000100052087983 */ /* 0x001ea20000100a00 */
[----:B------:R-:W-:Y:S02]  /*32030*/  R2UR UR4, R84 ;  /* 0x00000000540472ca */ /* 0x000fe400000e0000 */
[----:B------:R-:W-:Y:S01]  /*32040*/  R2UR UR5, R85 ;  /* 0x00000000550572ca */ /* 0x000fe200000e0000 */
[----:B------:R-:W3:-:S12]  /*32050*/  LDL R83, [R83] ;  /* 0x0000000053537983 */ /* 0x000ed80000100800 */
[----:B--2---:R-:W2:Y:S02]  /*32060*/  LD.E.64 R8, desc[UR4][R8.64+0x30] ;  /* 0x0000300408087980 */ /* 0x004ea4000c101b00 */
[----:B--2---:R-:W-:-:S05]  /*32070*/  MOV R10, R8 ;  /* 0x00000008000a7202 */ /* 0x004fca0000000f00 */
[----:B---3--:R-:W-:-:S05]  /*32080*/  IMAD R10, R83, 0x8, R10 ;  /* 0x00000008530a7824 */ /* 0x008fca00078e020a */
[----:B------:R-:W-:-:S04]  /*32090*/  PRMT R10, RZ, 0x654, R10 ;  /* 0x00000654ff0a7816 */ /* 0x000fc8000000000a */
[----:B------:R1:W-:Y:S03]  /*320a0*/  SYNCS.ARRIVE.TRANS64.RED.A1T0 RZ, [R10+URZ], RZ ;  /* 0x000000ff0aff79a7 */ /* 0x0003e6000810043f */
.L_x_5692:
[----:B-----5:R-:W-:-:S04]  /*320b0*/  IMAD.MOV.U32 R97, RZ, RZ, 0x0 ;  /* 0x00000000ff617424 */ /* 0x020fc800078e00ff */
[----:B01----:R-:W-:Y:S05]  /*320c0*/  RET.REL.NODEC R96 `(_ZN7cutlass13device_kernelIN5flash11enable_sm90INS1_16FlashAttnFwdSm90INS1_25CollectiveMainloopFwdSm90ILi2EN4cute5tupleIJNS5_1CILi1EEES8_S8_EEENS6_IJNS7_ILi128EEENS7_ILi96EEENS7_ILi192EEEEEELi192ENS_10bfloat16_tEfNS_4arch4Sm90ELb0ELb1ELb1ELb1ELb0ELb1ELb0ELb1ELb1ELb1ELb0ELb0EEENS1_21CollectiveEpilogueFwdINS6_IJSA_SC_SB_EEES9_SE_SG_Li256ELb1ELb1ELb0ELb0EEENS1_36VarlenDynamicPersistentTileSchedulerILi128ELi96ELi256ELi128ELb0ELb1ELb1ELb1ELb0ELb1EEEEEEEEEvNT_6ParamsE) ;  /* 0xfffffcdc60cc7950 */ /* 0x003fea0003c3ffff */
.L_x_5590:
[----:B0-----:R0:W1:Y:S02]  /*320d0*/  SYNCS.PHASECHK.TRANS64.TRYWAIT P0, [R10+URZ], R11 ;  /* 0x0000000b0a0075a7 */ /* 0x001064000800017f */
[----:B-1----:R-:W-:Y:S05]  /*320e0*/  @!P0 NANOSLEEP.SYNCS 0x989680 ;  /* 0x009896800000895d */ /* 0x002fea0003900000 */
[----:B------:R-:W1:Y:S02]  /*320f0*/  @!P0 SYNCS.PHASECHK.TRANS64 P0, [R10+URZ], R11 ;  /* 0x0000000b0a0085a7 */ /* 0x000e64000800007f */
[----:B-1----:R-:W-:Y:S05]  /*32100*/  @!P0 BRA `(.L_x_5590) ;  /* 0xfffffffc00f08947 */ /* 0x002fea000383ffff */
[----:B------:R-:W-:Y:S05]  /*32110*/  BRA `(.L_x_5693) ;  /* 0xffffff6800347947 */ /* 0x000fea000383ffff */
.L_x_5645:
[----:B0-----:R0:W1:Y:S02]  /*32120*/  SYNCS.PHASECHK.TRANS64.TRYWAIT P0, [R74+URZ], R75 ;  /* 0x0000004b4a0075a7 */ /* 0x001064000800017f */
[----:B-1----:R-:W-:Y:S05]  /*32130*/  @!P0 NANOSLEEP.SYNCS 0x989680 ;  /* 0x009896800000895d */ /* 0x002fea0003900000 */
[----:B------:R-:W1:Y:S02]  /*32140*/  @!P0 SYNCS.PHASECHK.TRANS64 P0, [R74+URZ], R75 ;  /* 0x0000004b4a0085a7 */ /* 0x000e64000800007f */
[----:B-1----:R-:W-:Y:S05]  /*32150*/  @!P0 BRA `(.L_x_5645) ;  /* 0xfffffffc00f08947 */ /* 0x002fea000383ffff */
[----:B------:R-:W-:Y:S05]  /*32160*/  BRA `(.L_x_5694) ;  /* 0xffffffac00c47947 */ /* 0x000fea000383ffff */
.L_x_5671:
[----:B0-----:R0:W1:Y:S02]  /*32170*/  SYNCS.PHASECHK.TRANS64.TRYWAIT P0, [R10+URZ], R11 ;  /* 0x0000000b0a0075a7 */ /* 0x001064000800017f */
[----:B-1----:R-:W-:Y:S05]  /*32180*/  @!P0 NANOSLEEP.SYNCS 0x989680 ;  /* 0x009896800000895d */ /* 0x002fea0003900000 */
[----:B------:R-:W1:Y:S02]  /*32190*/  @!P0 SYNCS.PHASECHK.TRANS64 P0, [R10+URZ], R11 ;  /* 0x0000000b0a0085a7 */ /* 0x000e64000800007f */
[----:B-1----:R-:W-:Y:S05]  /*321a0*/  @!P0 BRA `(.L_x_5671) ;  /* 0xfffffffc00f08947 */ /* 0x002fea000383ffff */
[----:B------:R-:W-:Y:S05]  /*321b0*/  BRA `(.L_x_5695) ;  /* 0xfffffff000907947 */ /* 0x000fea000383ffff */
.L_x_5696:
        /* <DEDUP_REMOVED lines=12> */
.L_x_15304:


//--------------------- .text._ZN7cutlass13device_kernelIN5flash11enable_sm90INS1_16FlashAttnFwdSm90INS1_25CollectiveMainloopFwdSm90ILi2EN4cute5tupleIJNS5_1CILi1EEES8_S8_EEENS6_IJNS7_ILi128EEENS7_ILi112EEENS7_ILi192EEEEEELi192ENS_10bfloat16_tEfNS_4arch4Sm90ELb1ELb0ELb1ELb0ELb0ELb0ELb0ELb1ELb1ELb1ELb0ELb0EEENS1_21CollectiveEpilogueFwdINS6_IJSA_SC_SB_EEES9_SE_SG_Li256ELb0ELb1ELb0ELb0EEENS1_30DynamicPersistentTileSchedulerILi256ELi128ELb0ELb1ELb1EEEEEEEEEvNT_6ParamsE --------------------------
	.section	.text._ZN7cutlass13device_kernelIN5flash11enable_sm90INS1_16FlashAttnFwdSm90INS1_25CollectiveMainloopFwdSm90ILi2EN4cute5tupleIJNS5_1CILi1EEES8_S8_EEENS6_IJNS7_ILi128EEENS7_ILi112EEENS7_ILi192EEEEEELi192ENS_10bfloat16_tEfNS_4arch4Sm90ELb1ELb0ELb1ELb0ELb0ELb0ELb0ELb1ELb1ELb1ELb0ELb0EEENS1_21CollectiveEpilogueFwdINS6_IJSA_SC_SB_EEES9_SE_SG_Li256ELb0ELb1ELb0ELb0EEENS1_30DynamicPersistentTileSchedulerILi256ELi128ELb0ELb1ELb1EEEEEEEEEvNT_6ParamsE,"ax",@progbits
	.align	128
.text._ZN7cutlass13device_kernelIN5flash11enable_sm90INS1_16FlashAttnFwdSm90INS1_25CollectiveMainloopFwdSm90ILi2EN4cute5tupleIJNS5_1CILi1EEES8_S8_EEENS6_IJNS7_ILi128EEENS7_ILi112EEENS7_ILi192EEEEEELi192ENS_10bfloat16_tEfNS_4arch4Sm90ELb1ELb0ELb1ELb0ELb0ELb0ELb0ELb1ELb1ELb1ELb0ELb0EEENS1_21CollectiveEpilogueFwdINS6_IJSA_SC_SB_EEES9_SE_SG_Li256ELb0ELb1ELb0ELb0EEENS1_30DynamicPersistentTileSchedulerILi256ELi128ELb0ELb1ELb1EEEEEEEEEvNT_6ParamsE:
        .type           _ZN7cutlass13device_kernelIN5flash11enable_sm90INS1_16FlashAttnFwdSm90INS1_25CollectiveMainloopFwdSm90ILi2EN4cute5tupleIJNS5_1CILi1EEES8_S8_EEENS6_IJNS7_ILi128EEENS7_ILi112EEENS7_ILi192EEEEEELi192ENS_10bfloat16_tEfNS_4arch4Sm90ELb1ELb0ELb1ELb0ELb0ELb0ELb0ELb1ELb1ELb1ELb0ELb0EEENS1_21CollectiveEpilogueFwdINS6_IJSA_SC_SB_EEES9_SE_SG_Li256ELb0ELb1ELb0ELb0EEENS1_30DynamicPersistentTileSchedulerILi256ELi128ELb0ELb1ELb1EEEEEEEEEvNT_6ParamsE,@function
        .size           _ZN7cutlass13device_kernelIN5flash11enable_sm90INS1_16FlashAttnFwdSm90INS1_25CollectiveMainloopFwdSm90ILi2EN4cute5tupleIJNS5_1CILi1EEES8_S8_EEENS6_IJNS7_ILi128EEENS7_ILi112EEENS7_ILi192EEEEEELi192ENS_10bfloat16_tEfNS_4arch4Sm90ELb1ELb0ELb1ELb0ELb0ELb0ELb0ELb1ELb1ELb1ELb0ELb0EEENS1_21CollectiveEpilogueFwdINS6_IJSA_SC_SB_EEES9_SE_SG_Li256ELb0ELb1ELb0ELb0EEENS1_30DynamicPersistentTileSchedulerILi256ELi128ELb0ELb1ELb1EEEEEEEEEvNT_6ParamsE,(.L_x_15306 - _ZN7cutlass13device_kernelIN5flash11enable_sm90INS1_16FlashAttnFwdSm90INS1_25CollectiveMainloopFwdSm90ILi2EN4cute5tupleIJNS5_1CILi1EEES8_S8_EEENS6_IJNS7_ILi128EEENS7_ILi112EEENS7_ILi192EEEEEELi192ENS_10bfloat16_tEfNS_4arch4Sm90ELb1ELb0ELb1ELb0ELb0ELb0ELb0ELb1ELb1ELb1ELb0ELb0EEENS1_21CollectiveEpilogueFwdINS6_IJSA_SC_SB_EEES9_SE_SG_Li256ELb0ELb1ELb0ELb0EEENS1_30DynamicPersistentTileSchedulerILi256ELi128ELb0ELb1ELb1EEEEEEEEEvNT_6ParamsE)
        .other          _ZN7cutlass13device_kernelIN5flash11enable_sm90INS1_16FlashAttnFwdSm90INS1_25CollectiveMainloopFwdSm90ILi2EN4cute5tupleIJNS5_1CILi1EEES8_S8_EEENS6_IJNS7_ILi128EEENS7_ILi112EEENS7_ILi192EEEEEELi192ENS_10bfloat16_tEfNS_4arch4Sm90ELb1ELb0ELb1ELb0ELb0ELb0ELb0ELb1ELb1ELb1ELb0ELb0EEENS1_21CollectiveEpilogueFwdINS6_IJSA_SC_SB_EEES9_SE_SG_Li256ELb0ELb1ELb0ELb0EEENS1_30DynamicPersistentTileSchedulerILi256ELi128ELb0ELb1ELb1EEEEEEEEEvNT_6ParamsE,@"STO_CUDA_ENTRY STV_DEFAULT"
_ZN7cutlass13device_kernelIN5flash11enable_sm90INS1_16FlashAttnFwdSm90INS1_25CollectiveMainloopFwdSm90ILi2EN4cute5tupleIJNS5_1CILi1EEES8_S8_EEENS6_IJNS7_ILi128EEENS7_ILi112EEENS7_ILi192EEEEEELi192ENS_10bfloat16_tEfNS_4arch4Sm90ELb1ELb0ELb1ELb0ELb0ELb0ELb0ELb1ELb1ELb1ELb0ELb0EEENS1_21CollectiveEpilogueFwdINS6_IJSA_SC_SB_EEES9_SE_SG_Li256ELb0ELb1ELb0ELb0EEENS1_30DynamicPersistentTileSchedulerILi256ELi128ELb0ELb1ELb1EEEEEEEEEvNT_6ParamsE:
        /* <DEDUP_REMOVED lines=17> */
.L_x_5698:
[----:B------:R-:W-:Y:S05]  /*0110*/  BSYNC B0 ;  /* 0x0000000000007941 */ /* 0x000fea0003800000 */
.L_x_5697:
        /* <DEDUP_REMOVED lines=40> */
.L_x_5699:
        /* <DEDUP_REMOVED lines=22> */
.L_x_5700:
        /* <DEDUP_REMOVED lines=18> */
.L_x_5701:
        /* <DEDUP_REMOVED lines=22> */
.L_x_5702:
        /* <DEDUP_REMOVED lines=22> */
.L_x_5703:
[----:B0-----:R-:W-:Y:S01]  /*08e0*/  ISETP.NE.AND P0, PT, R2, RZ, PT ;  /* 0x000000ff0200720c */ /* 0x001fe20003f05270 */
[----:B------:R-:W-:Y:S01]  /*08f0*/  IMAD.MOV.U32 R2, RZ, RZ, 0x1 ;  /* 0x00000001ff027424 */ /* 0x000fe200078e00ff */
[----:B------:R-:W-:-:S04]  /*0900*/  NOP ;  /* 0x0000000000007918 */ /* 0x000fc80000000000 */
[----:B------:R-:W-:-:S05]  /*0910*/  SEL R2, R2, 0x2, !P0 ;  /* 0x0000000202027807 */ /* 0x000fca0004000000 */
[----:B------:R0:W-:Y:S01]  /*0920*/  STL [R1+0x30], R2 ;  /* 0x0000300201007387 */ /* 0x0001e20000100800 */
[----:B-123--:R-:W-:Y:S06]  /*0930*/  BAR.SYNC.DEFER_BLOCKING 0x0 ;  /* 0x0000000000007b1d */ /* 0x00efec0000010000 */
[----:B------:R-:W-:Y:S05]  /*0940*/  @!P0 BRA `(.L_x_5704) ;  /* 0x0000011800548947 */ /* 0x000fea0003800000 */
.L_x_5705:
        /* <DEDUP_REMOVED lines=10> */
[----:B------:R-:W2:Y:S01]  /*09f0*/  LDL.LU R12, [R1+0x30] ;  /* 0x00003000010c7983 */ /* 0x000ea20000300800 */
[----:B0-----:R-:W0:Y:S02]  /*0a00*/  S2R R2, SR_TID.X ;  /* 0x0000000000027919 */ /* 0x001e240000002100 */
[----:B0-----:R-:W-:-:S05]  /*0a10*/  VIADD R217, R2, 0xffffff80 ;  /* 0xffffff8002d97836 */ /* 0x001fca0000000000 */
[----:B------:R-:W-:-:S04]  /*0a20*/  SHF.R.S32.HI R0, RZ, 0x1f, R217 ;  /* 0x0000001fff007819 */ /* 0x000fc800000114d9 */
[CC--:B------:R-:W-:Y:S02]  /*0a30*/  LEA.HI R2, R0.reuse, R217.reuse, RZ, 0x7 ;  /* 0x000000d900027211 */ /* 0x0c0fe400078f38ff */
[-C--:B------:R-:W-:Y:S02]  /*0a40*/  LEA.HI R3, R0, R217.reuse, RZ, 0x4 ;  /* 0x000000d900037211 */ /* 0x080fe400078f20ff */
[----:B------:R-:W-:Y:S02]  /*0a50*/  LOP3.LUT R210, R2, 0xffffff80, RZ, 0xc0, !PT ;  /* 0xffffff8002d27812 */ /* 0x000fe400078ec0ff */
[----:B------:R-:W-:Y:S02]  /*0a60*/  LEA.HI R4, R0, R217, RZ, 0x5 ;  /* 0x000000d900047211 */ /* 0x000fe400078f28ff */
[----:B------:R-:W-:Y:S01]  /*0a70*/  SHF.R.S32.HI R6, RZ, 0x4, R3 ;  /* 0x00000004ff067819 */ /* 0x000fe20000011403 */
[----:B------:R-:W-:Y:S02]  /*0a80*/  IMAD.IADD R210, R217, 0x1, -R210 ;  /* 0x00000001d9d27824 */ /* 0x000fe400078e0ad2 */
[----:B------:R-:W-:Y:S01]  /*0a90*/  IMAD.SHL.U32 R5, R4, 0x20, RZ ;  /* 0x0000002004057824 */ /* 0x000fe200078e00ff */
[----:B------:R-:W-:-:S02]  /*0aa0*/  LOP3.LUT R4, R3, 0x3fffff0, RZ, 0xc0, !PT ;  /* 0x03fffff003047812 */ /* 0x000fc400078ec0ff */
[----:B------:R-:W-:Y:S02]  /*0ab0*/  SHF.R.S32.HI R7, RZ, 0x1f, R210 ;  /* 0x0000001fff077819 */ /* 0x000fe400000114d2 */
[----:B------:R-:W-:Y:S02]  /*0ac0*/  LEA.HI R3, R3, R6, RZ, 0x1 ;  /* 0x0000000603037211 */ /* 0x000fe400078f08ff */
[----:B------:R-:W-:Y:S02]  /*0ad0*/  LEA.HI R8, R7, R210, RZ, 0x2 ;  /* 0x000000d207087211 */ /* 0x000fe400078f10ff */
[----:B------:R-:W-:Y:S02]  /*0ae0*/  LOP3.LUT R3, R3, 0x1ffffffe, RZ, 0xc0, !PT ;  /* 0x1ffffffe03037812 */ /* 0x000fe400078ec0ff */
[----:B------:R-:W-:Y:S02]  /*0af0*/  LEA.HI R11, R0, R217, RZ, 0x2 ;  /* 0x000000d9000b7211 */ /* 0x000fe400078f10ff */
[--C-:B------:R-:W-:Y:S01]  /*0b00*/  SHF.R.S32.HI R9, RZ, 0x2, R8.reuse ;  /* 0x00000002ff097819 */ /* 0x100fe20000011408 */
[----:B------:R-:W-:Y:S01]  /*0b10*/  IMAD.IADD R3, R6, 0x1, -R3 ;  /* 0x0000000106037824 */ /* 0x000fe200078e0a03 */
[----:B------:R-:W-:-:S02]  /*0b20*/  SHF.R.S32.HI R10, RZ, 0x1f, R8 ;  /* 0x0000001fff0a7819 */ /* 0x000fc40000011408 */
[----:B------:R-:W-:Y:S02]  /*0b30*/  LOP3.LUT R6, R11, 0xfffffffc, RZ, 0xc0, !PT ;  /* 0xfffffffc0b067812 */ /* 0x000fe400078ec0ff */
[----:B------:R-:W-:Y:S02]  /*0b40*/  LEA.HI R0, R0, R217, RZ, 0x3 ;  /* 0x000000d900007211 */ /* 0x000fe400078f18ff */
[----:B------:R-:W-:Y:S02]  /*0b50*/  LEA.HI R10, R10, R9, RZ, 0x3 ;  /* 0x000000090a0a7211 */ /* 0x000fe400078f18ff */
[----:B------:R-:W-:Y:S01]  /*0b60*/  SHF.R.S32.HI R211, RZ, 0x7, R2 ;  /* 0x00000007ffd37819 */ /* 0x000fe20000011402 */
[----:B------:R-:W-:Y:S01]  /*0b70*/  IMAD.IADD R4, R217, 0x1, -R4 ;  /* 0x00000001d9047824 */ /* 0x000fe200078e0a04 */
[----:B------:R-:W-:Y:S01]  /*0b80*/  LOP3.LUT R5, R5, 0xfffffc00, RZ, 0xc0, !PT ;  /* 0xfffffc0005057812 */ /* 0x000fe200078ec0ff */
[----:B------:R-:W-:Y:S01]  /*0b90*/  IMAD.IADD R6, R217, 0x1, -R6 ;  /* 0x00000001d9067824 */ /* 0x000fe200078e0a06 */
[----:B------:R-:W-:-:S02]  /*0ba0*/  LOP3.LUT R206, R0, 0xfffffff8, RZ, 0xc0, !PT ;  /* 0xfffffff800ce7812 */ /* 0x000fc400078ec0ff */
[----:B------:R-:W-:Y:S02]  /*0bb0*/  LOP3.LUT R10, R10, 0xfffffff8, RZ, 0xc0, !PT ;  /* 0xfffffff80a0a7812 */ /* 0x000fe400078ec0ff */
[----:B------:R-:W-:Y:S02]  /*0bc0*/  LEA.HI R7, R7, R210, RZ, 0x5 ;  /* 0x000000d207077211 */ /* 0x000fe400078f28ff */
[----:B------:R-:W-:Y:S01]  /*0bd0*/  LEA.HI R2, R2, R211, RZ, 0x1 ;  /* 0x000000d302027211 */ /* 0x000fe200078f08ff */
[----:B------:R-:W-:Y:S01]  /*0be0*/  IMAD R4, R4, 0x40, R5 ;  /* 0x0000004004047824 */ /* 0x000fe200078e0205 */
[----:B------:R-:W-:Y:S01]  /*0bf0*/  SHF.R.S32.HI R7, RZ, 0x5, R7 ;  /* 0x00000005ff077819 */ /* 0x000fe20000011407 */
[----:B------:R-:W-:Y:S01]  /*0c00*/  IMAD.IADD R206, R217, 0x1, -R206 ;  /* 0x00000001d9ce7824 */ /* 0x000fe200078e0ace */
[----:B------:R-:W-:Y:S01]  /*0c10*/  LEA.HI R5, R6, R6, RZ, 0x1 ;  /* 0x0000000606057211 */ /* 0x000fe200078f08ff */
[----:B------:R-:W-:Y:S01]  /*0c20*/  IMAD.IADD R10, R9, 0x1, -R10 ;  /* 0x00000001090a7824 */ /* 0x000fe200078e0a0a */
[----:B------:R-:W-:Y:S01]  /*0c30*/  LOP3.LUT R2, R2, 0x3fffffe, RZ, 0xc0, !PT ;  /* 0x03fffffe02027812 */ /* 0x000fe200078ec0ff */
[----:B------:R-:W-:Y:S01]  /*0c40*/  IMAD.SHL.U32 R16, R206, 0x8, RZ ;  /* 0x00000008ce107824 */ /* 0x000fe200078e00ff */
[----:B------:R-:W-:Y:S01]  /*0c50*/  LOP3.LUT R5, R5, 0x1ffffffe, RZ, 0xc0, !PT ;  /* 0x1ffffffe05057812 */ /* 0x000fe200078ec0ff */
[----:B------:R-:W-:-:S02]  /*0c60*/  IMAD R7, R7, 0x10, R10 ;  /* 0x0000001007077824 */ /* 0x000fc400078e020a */
[----:B------:R-:W-:Y:S01]  /*0c70*/  IMAD.IADD R2, R211, 0x1, -R2 ;  /* 0x00000001d3027824 */ /* 0x000fe200078e0a02 */
[----:B------:R-:W-:Y:S01]  /*0c80*/  LOP3.LUT R19, R8, 0x7ffffffc, RZ, 0xc0, !PT ;  /* 0x7ffffffc08137812 */ /* 0x000fe200078ec0ff */
[C---:B------:R-:W-:Y:S02]  /*0c90*/  VIADD R23, R16.reuse, 0x40 ;  /* 0x0000004010177836 */ /* 0x040fe40000000000 */
[----:B------:R-:W-:Y:S02]  /*0ca0*/  VIADD R204, R16, 0x80 ;  /* 0x0000008010cc7836 */ /* 0x000fe40000000000 */
[----:B------:R-:W-:Y:S02]  /*0cb0*/  IMAD.IADD R5, R6, 0x1, -R5 ;  /* 0x0000000106057824 */ /* 0x000fe400078e0a05 */
[----:B------:R-:W-:Y:S01]  /*0cc0*/  IMAD R212, R2, 0x40, R7 ;  /* 0x0000004002d47824 */ /* 0x000fe200078e0207 */
[----:B------:R-:W-:Y:S01]  /*0cd0*/  LEA R213, R3, R4, 0x3 ;  /* 0x0000000403d57211 */ /* 0x000fe200078e18ff */
[----:B------:R-:W-:Y:S01]  /*0ce0*/  IMAD.U32 R52, RZ, RZ, UR4 ;  /* 0x00000004ff347e24 */ /* 0x000fe2000f8e00ff */
[----:B------:R-:W-:Y:S01]  /*0cf0*/  SHF.R.S32.HI R208, RZ, 0x3, R0 ;  /* 0x00000003ffd07819 */ /* 0x000fe20000011400 */
[----:B------:R-:W-:Y:S01]  /*0d00*/  IMAD.MOV.U32 R209, RZ, RZ, RZ ;  /* 0x000000ffffd17224 */ /* 0x000fe200078e00ff */
[----:B------:R-:W-:Y:S01]  /*0d10*/  SHF.R.S32.HI R216, RZ, 0x1f, R16 ;  /* 0x0000001fffd87819 */ /* 0x000fe20000011410 */
[----:B------:R-:W-:Y:S01]  /*0d20*/  IMAD.IADD R19, R210, 0x1, -R19 ;  /* 0x00000001d2137824 */ /* 0x000fe200078e0a13 */
[----:B------:R-:W-:Y:S01]  /*0d30*/  SHF.R.S32.HI R215, RZ, 0x1f, R23 ;  /* 0x0000001fffd77819 */ /* 0x000fe20000011417 */
[----:B------:R-:W-:Y:S01]  /*0d40*/  IMAD R22, R5, 0x8, R212 ;  /* 0x0000000805167824 */ /* 0x000fe200078e02d4 */
[----:B------:R-:W-:Y:S01]  /*0d50*/  SHF.R.S32.HI R214, RZ, 0x1f, R204 ;  /* 0x0000001fffd67819 */ /* 0x000fe200000114cc */
[----:B------:R-:W-:Y:S01]  /*0d60*/  UMOV UR39, URZ ;  /* 0x0000003f00277c82 */ /* 0x000fe20008000000 */
[----:B------:R-:W-:Y:S01]  /*0d70*/  UMOV UR36, URZ ;  /* 0x0000003f00247c82 */ /* 0x000fe20008000000 */
[----:B--2---:R-:W-:-:S07]  /*0d80*/  LOP3.LUT R18, R12, 0x1, RZ, 0xfc, !PT ;  /* 0x000000010c127812 */ /* 0x004fce00078efcff */
.L_x_5756:
[----:B0-23--:R-:W0:Y:S01]  /*0d90*/  LDC R3, c[0x0][0xc60] ;  /* 0x00031800ff037b82 */ /* 0x00de220000000800 */
[----:B------:R-:W-:Y:S01]  /*0da0*/  IMAD.MOV.U32 R0, RZ, RZ, R52 ;  /* 0x000000ffff007224 */ /* 0x000fe200078e0034 */
[----:B------:R-:W-:Y:S01]  /*0db0*/  ULDC UR4, c[0x0][0xc78] ;  /* 0x00031e0000047ab9 */ /* 0x000fe20000000800 */
[----:B0-----:R-:W-:-:S13]  /*0dc0*/  ISETP.NE.AND P0, PT, R3, 0x1, PT ;  /* 0x000000010300780c */ /* 0x001fda0003f05270 */
[----:B------:R-:W0:Y:S08]  /*0dd0*/  @P0 LDC R5, c[0x0][0xc64] ;  /* 0x00031900ff050b82 */ /* 0x000e300000000800 */
[----:B------:R-:W1:Y:S01]  /*0de0*/  @P0 LDC R7, c[0x0][0xc68] ;  /* 0x00031a00ff070b82 */ /* 0x000e620000000800 */
[----:B0-----:R-:W-:-:S05]  /*0df0*/  @P0 IMAD.HI.U32 R2, R52, R5, RZ ;  /* 0x0000000534020227 */ /* 0x001fca00078e00ff */
[----:B-1----:R-:W-:-:S04]  /*0e00*/  @P0 SHF.R.U32.HI R0, RZ, R7, R2 ;  /* 0x00000007ff000219 */ /* 0x002fc80000011602 */
[----:B------:R-:W-:Y:S01]  /*0e10*/  ISETP.GE.AND P0, PT, R0, UR4, PT ;  /* 0x0000000400007c0c */ /* 0x000fe2000bf06270 */
[----:B------:R-:W-:-:S04]  /*0e20*/  IMAD.MOV R2, RZ, RZ, -R0 ;  /* 0x000000ffff027224 */ /* 0x000fc800078e0a00 */
[----:B------:R-:W-:-:S08]  /*0e30*/  IMAD R13, R3, R2, R52 ;  /* 0x00000002030d7224 */ /* 0x000fd000078e0234 */
[----:B----4-:R-:W-:Y:S05]  /*0e40*/  @!P0 BRA `(.L_x_5706) ;  /* 0x0000000000208947 */ /* 0x010fea0003800000 */
[----:B------:R-:W0:Y:S01]  /*0e50*/  LDC R3, c[0x0][0xc6c] ;  /* 0x00031b00ff037b82 */ /* 0x000e220000000800 */
[----:B------:R-:W-:Y:S02]  /*0e60*/  MOV R2, R13 ;  /* 0x0000000d00027202 */ /* 0x000fe40000000f00 */
[----:B0-----:R-:W-:-:S13]  /*0e70*/  ISETP.NE.AND P0, PT, R3, 0x1, PT ;  /* 0x000000010300780c */ /* 0x001fda0003f05270 */
[----:B------:R-:W0:Y:S02]  /*0e80*/  @P0 LDC.64 R4, c[0x0][0xc70] ;  /* 0x00031c00ff040b82 */ /* 0x000e240000000a00 */
[----:B0-----:R-:W-:-:S05]  /*0e90*/  @P0 IMAD.HI.U32 R4, R13, R4, RZ ;  /* 0x000000040d040227 */ /* 0x001fca00078e00ff */
[----:B------:R-:W-:-:S05]  /*0ea0*/  @P0 SHF.R.U32.HI R2, RZ, R5, R4 ;  /* 0x00000005ff020219 */ /* 0x000fca0000011604 */
[----:B------:R-:W-:Y:S01]  /*0eb0*/  IMAD R3, R2, R3, RZ ;  /* 0x0000000302037224 */ /* 0x000fe200078e02ff */
[----:B------:R-:W-:Y:S06]  /*0ec0*/  BRA `(.L_x_5707) ;  /* 0x00000000001c7947 */ /* 0x000fec0003800000 */
.L_x_5706:
[----:B------:R-:W0:Y:S01]  /*0ed0*/  LDC R3, c[0x0][0xc54] ;  /* 0x00031500ff037b82 */ /* 0x000e220000000800 */
[----:B------:R-:W-:Y:S01]  /*0ee0*/  IMAD.MOV.U32 R2, RZ, RZ, R13 ;  /* 0x000000ffff027224 */ /* 0x000fe200078e000d */
[----:B0-----:R-:W-:-:S13]  /*0ef0*/  ISETP.NE.AND P0, PT, R3, 0x1, PT ;  /* 0x000000010300780c */ /* 0x001fda0003f05270 */
[----:B------:R-:W0:Y:S02]  /*0f00*/  @P0 LDC.64 R4, c[0x0][0xc58] ;  /* 0x00031600ff040b82 */ /* 0x000e240000000a00 */
[----:B0-----:R-:W-:-:S05]  /*0f10*/  @P0 IMAD.HI.U32 R4, R13, R4, RZ ;  /* 0x000000040d040227 */ /* 0x001fca00078e00ff */
[----:B------:R-:W-:-:S05]  /*0f20*/  @P0 SHF.R.U32.HI R2, RZ, R5, R4 ;  /* 0x00000005ff020219 */ /* 0x000fca0000011604 */
[----:B------:R-:W-:-:S07]  /*0f30*/  IMAD R3, R2, R3, RZ ;  /* 0x0000000302037224 */ /* 0x000fce00078e02ff */
.L_x_5707:
[----:B------:R-:W0:Y:S01]  /*0f40*/  LDC R4, c[0x0][0x448] ;  /* 0x00011200ff047b82 */ /* 0x000e220000000800 */
[----:B------:R-:W-:Y:S01]  /*0f50*/  LOP3.LUT R2, RZ, R2, RZ, 0x33, !PT ;  /* 0x00000002ff027212 */ /* 0x000fe200078e33ff */
[----:B------:R-:W-:Y:S01]  /*0f60*/  ULDC UR4, c[0x0][0xc3c] ;  /* 0x00030f0000047ab9 */ /* 0x000fe20000000800 */
[----:B------:R-:W-:Y:S01]  /*0f70*/  ULDC.64 UR6, c[0x0][0x418] ;  /* 0x0001060000067ab9 */ /* 0x000fe20000000a00 */
[----:B------:R-:W-:Y:S01]  /*0f80*/  ULDC UR61, c[0x0][0x424] ;  /* 0x00010900003d7ab9 */ /* 0x000fe20000000800 */
[----:B------:R-:W-:Y:S01]  /*0f90*/  UISETP.NE.U32.AND UP0, UPT, UR6, URZ, UPT ;  /* 0x0000003f0600728c */ /* 0x000fe2000bf05070 */
[----:B------:R-:W-:Y:S01]  /*0fa0*/  VIADD R2, R2, UR4 ;  /* 0x0000000402027c36 */ /* 0x000fe20008000000 */
[----:B------:R-:W-:Y:S01]  /*0fb0*/  ULDC UR4, c[0x0][0x288] ;  /* 0x0000a20000047ab9 */ /* 0x000fe20000000800 */
[----:B------:R-:W1:Y:S01]  /*0fc0*/  LDC R207, c[0x0][0xc48] ;  /* 0x00031200ffcf7b82 */ /* 0x000e620000000800 */
[----:B------:R-:W-:Y:S01]  /*0fd0*/  UISETP.NE.AND.EX UP0, UPT, UR7, URZ, UPT, UP0 ;  /* 0x0000003f0700728c */ /* 0x000fe2000bf05300 */
[----:B------:R-:W-:Y:S01]  /*0fe0*/  IMAD.SHL.U32 R17, R2, 0x80, RZ ;  /* 0x0000008002117824 */ /* 0x000fe200078e00ff */
[----:B------:R-:W-:Y:S01]  /*0ff0*/  UIADD3 UR4, -UR4, 0x70, URZ ;  /* 0x0000007004047890 */ /* 0x000fe2000fffe13f */
[----:B------:R-:W-:Y:S01]  /*1000*/  IMAD.IADD R3, R13, 0x1, -R3 ;  /* 0x000000010d037824 */ /* 0x000fe200078e0a03 */
[----:B------:R-:W-:Y:S01]  /*1010*/  USEL UR61, UR61, 0x1, UP0 ;  /* 0x000000013d3d7887 */ /* 0x000fe20008000000 */
[----:B------:R-:W-:Y:S01]  /*1020*/  VIADD R2, R17, 0x7f ;  /* 0x0000007f11027836 */ /* 0x000fe20000000000 */
[----:B------:R-:W-:Y:S01]  /*1030*/  ULDC UR5, c[0x0][0x2f0] ;  /* 0x0000bc0000057ab9 */ /* 0x000fe20000000800 */
[----:B------:R-:W-:Y:S01]  /*1040*/  ULDC UR6, c[0x0][0xc54] ;  /* 0x0003150000067ab9 */ /* 0x000fe20000000800 */
[----:B------:R-:W-:Y:S01]  /*1050*/  UIMAD UR4, UR61, UR5, UR4 ;  /* 0x000000053d0472a4 */ /* 0x000fe2000f8e0204 */
[----:B------:R-:W-:Y:S01]  /*1060*/  IMAD R6, R0, UR6, R3 ;  /* 0x0000000600067c24 */ /* 0x000fe2000f8e0203 */
[----:B------:R-:W-:Y:S01]  /*1070*/  UIMAD UR5, UR61, UR5, 0x6f ;  /* 0x0000006f3d0574a4 */ /* 0x000fe2000f8e0205 */
[----:B------:R-:W-:-:S02]  /*1080*/  CS2R R118, SRZ ;  /* 0x0000000000767805 */ /* 0x000fc4000001ff00 */
[----:B------:R-:W-:Y:S01]  /*1090*/  CS2R R116, SRZ ;  /* 0x0000000000747805 */ /* 0x000fe2000001ff00 */
[----:B------:R-:W-:Y:S01]  /*10a0*/  IMAD.MOV.U32 R205, RZ, RZ, R6 ;  /* 0x000000ffffcd7224 */ /* 0x000fe200078e0006 */
[----:B------:R-:W-:Y:S02]  /*10b0*/  CS2R R114, SRZ ;  /* 0x0000000000727805 */ /* 0x000fe4000001ff00 */
[----:B0-----:R-:W-:Y:S02]  /*10c0*/  ISETP.NE.AND P1, PT, R4, 0x1, PT ;  /* 0x000000010400780c */ /* 0x001fe40003f25270 */
[----:B------:R-:W-:Y:S01]  /*10d0*/  CS2R R112, SRZ ;  /* 0x0000000000707805 */ /* 0x000fe2000001ff00 */
[----:B------:R-:W-:Y:S01]  /*10e0*/  IMAD.MOV.U32 R102, RZ, RZ, RZ ;  /* 0x000000ffff667224 */ /* 0x000fe200078e00ff */
[----:B------:R-:W-:Y:S02]  /*10f0*/  CS2R R106, SRZ ;  /* 0x00000000006a7805 */ /* 0x000fe4000001ff00 */
[----:B------:R-:W-:Y:S01]  /*1100*/  CS2R R108, SRZ ;  /* 0x00000000006c7805 */ /* 0x000fe2000001ff00 */
[----:B------:R-:W-:Y:S01]  /*1110*/  IMAD.MOV.U32 R95, RZ, RZ, RZ ;  /* 0x000000ffff5f7224 */ /* 0x000fe200078e00ff */
[----:B------:R-:W-:-:S02]  /*1120*/  CS2R R104, SRZ ;  /* 0x0000000000687805 */ /* 0x000fc4000001ff00 */
[----:B------:R-:W-:Y:S02]  /*1130*/  CS2R R126, SRZ ;  /* 0x00000000007e7805 */ /* 0x000fe4000001ff00 */
[----:B-1----:R-:W-:Y:S02]  /*1140*/  ISETP.NE.AND P0, PT, R207, 0x1, PT ;  /* 0x00000001cf00780c */ /* 0x002fe40003f05270 */
[----:B------:R-:W-:Y:S02]  /*1150*/  CS2R R98, SRZ ;  /* 0x0000000000627805 */ /* 0x000fe4000001ff00 */
[----:B------:R-:W-:Y:S02]  /*1160*/  CS2R R100, SRZ ;  /* 0x0000000000647805 */ /* 0x000fe4000001ff00 */
[----:B------:R-:W-:Y:S02]  /*1170*/  CS2R R96, SRZ ;  /* 0x0000000000607805 */ /* 0x000fe4000001ff00 */
[----:B------:R-:W-:Y:S01]  /*1180*/  CS2R R128, SRZ ;  /* 0x0000000000807805 */ /* 0x000fe2000001ff00 */
[----:B------:R-:W0:Y:S01]  /*1190*/  @P1 LDC R9, c[0x0][0x44c] ;  /* 0x00011300ff091b82 */ /* 0x000e220000000800 */
[----:B------:R-:W-:-:S02]  /*11a0*/  CS2R R124, SRZ ;  /* 0x00000000007c7805 */ /* 0x000fc4000001ff00 */
[----:B------:R-:W-:Y:S02]  /*11b0*/  CS2R R92, SRZ ;  /* 0x00000000005c7805 */ /* 0x000fe4000001ff00 */
[----:B------:R-:W-:Y:S02]  /*11c0*/  CS2R R88, SRZ ;  /* 0x0000000000587805 */ /* 0x000fe4000001ff00 */
[----:B------:R-:W-:Y:S02]  /*11d0*/  CS2R R132, SRZ ;  /* 0x0000000000847805 */ /* 0x000fe4000001ff00 */
[----:B------:R-:W-:Y:S02]  /*11e0*/  CS2R R122, SRZ ;  /* 0x00000000007a7805 */ /* 0x000fe4000001ff00 */
[----:B------:R-:W-:Y:S02]  /*11f0*/  CS2R R84, SRZ ;  /* 0x0000000000547805 */ /* 0x000fe4000001ff00 */
[----:B------:R-:W-:Y:S01]  /*1200*/  CS2R R130, SRZ ;  /* 0x0000000000827805 */ /* 0x000fe2000001ff00 */
[----:B------:R-:W1:Y:S01]  /*1210*/  @P1 LDC R11, c[0x0][0x450] ;  /* 0x00011400ff0b1b82 */ /* 0x000e620000000800 */
[----:B------:R-:W-:-:S02]  /*1220*/  CS2R R120, SRZ ;  /* 0x0000000000787805 */ /* 0x000fc4000001ff00 */
[----:B------:R-:W-:Y:S02]  /*1230*/  CS2R R80, SRZ ;  /* 0x0000000000507805 */ /* 0x000fe4000001ff00 */
[----:B------:R-:W-:Y:S02]  /*1240*/  CS2R R138, SRZ ;  /* 0x00000000008a7805 */ /* 0x000fe4000001ff00 */
[----:B------:R-:W-:Y:S02]  /*1250*/  CS2R R76, SRZ ;  /* 0x00000000004c7805 */ /* 0x000fe4000001ff00 */
[----:B------:R-:W-:Y:S02]  /*1260*/  CS2R R140, SRZ ;  /* 0x00000000008c7805 */ /* 0x000fe4000001ff00 */
[----:B------:R-:W-:Y:S02]  /*1270*/  CS2R R72, SRZ ;  /* 0x0000000000487805 */ /* 0x000fe4000001ff00 */
[----:B------:R-:W-:Y:S01]  /*1280*/  CS2R R134, SRZ ;  /* 0x0000000000867805 */ /* 0x000fe2000001ff00 */
[----:B------:R-:W2:Y:S01]  /*1290*/  @P0 LDC R5, c[0x0][0xc4c] ;  /* 0x00031300ff050b82 */ /* 0x000ea20000000800 */
[----:B------:R-:W-:-:S02]  /*12a0*/  CS2R R68, SRZ ;  /* 0x0000000000447805 */ /* 0x000fc4000001ff00 */
[----:B------:R-:W-:Y:S02]  /*12b0*/  CS2R R144, SRZ ;  /* 0x0000000000907805 */ /* 0x000fe4000001ff00 */
[----:B------:R-:W-:Y:S02]  /*12c0*/  CS2R R64, SRZ ;  /* 0x0000000000407805 */ /* 0x000fe4000001ff00 */
[----:B------:R-:W-:Y:S02]  /*12d0*/  CS2R R136, SRZ ;  /* 0x0000000000887805 */ /* 0x000fe4000001ff00 */
[----:B------:R-:W-:Y:S02]  /*12e0*/  CS2R R60, SRZ ;  /* 0x00000000003c7805 */ /* 0x000fe4000001ff00 */
[----:B------:R-:W-:Y:S02]  /*12f0*/  CS2R R142, SRZ ;  /* 0x00000000008e7805 */ /* 0x000fe4000001ff00 */
[----:B------:R-:W-:Y:S01]  /*1300*/  CS2R R56, SRZ ;  /* 0x0000000000387805 */ /* 0x000fe2000001ff00 */
[----:B0-----:R-:W-:Y:S01]  /*1310*/  @P1 IMAD.HI.U32 R4, R2, R9, RZ ;  /* 0x0000000902041227 */ /* 0x001fe200078e00ff */
[----:B------:R-:W0:Y:S01]  /*1320*/  @P0 LDC R7, c[0x0][0xc50] ;  /* 0x00031400ff070b82 */ /* 0x000e220000000800 */
[----:B------:R-:W-:-:S02]  /*1330*/  CS2R R146, SRZ ;  /* 0x0000000000927805 */ /* 0x000fc4000001ff00 */
[----:B------:R-:W-:Y:S02]  /*1340*/  MOV R53, RZ ;  /* 0x000000ff00357202 */ /* 0x000fe40000000f00 */
[----:B------:R-:W-:Y:S02]  /*1350*/  CS2R R14, SRZ ;  /* 0x00000000000e7805 */ /* 0x000fe4000001ff00 */
[----:B------:R-:W-:Y:S02]  /*1360*/  CS2R R152, SRZ ;  /* 0x0000000000987805 */ /* 0x000fe4000001ff00 */
[----:B------:R-:W-:Y:S01]  /*1370*/  CS2R R12, SRZ ;  /* 0x00000000000c7805 */ /* 0x000fe2000001ff00 */
[----:B------:R-:W-:Y:S01]  /*1380*/  IMAD.MOV.U32 R154, RZ, RZ, RZ ;  /* 0x000000ffff9a7224 */ /* 0x000fe200078e00ff */
[----:B-1----:R-:W-:Y:S02]  /*1390*/  @P1 SHF.R.U32.HI R2, RZ, R11, R4 ;  /* 0x0000000bff021219 */ /* 0x002fe40000011604 */
[----:B------:R-:W-:-:S02]  /*13a0*/  CS2R R10, SRZ ;  /* 0x00000000000a7805 */ /* 0x000fc4000001ff00 */
[----:B------:R-:W-:Y:S02]  /*13b0*/  CS2R R150, SRZ ;  /* 0x0000000000967805 */ /* 0x000fe4000001ff00 */
[----:B------:R-:W-:Y:S02]  /*13c0*/  CS2R R148, SRZ ;  /* 0x0000000000947805 */ /* 0x000fe4000001ff00 */
[----:B------:R-:W-:Y:S01]  /*13d0*/  CS2R R8, SRZ ;  /* 0x0000000000087805 */ /* 0x000fe2000001ff00 */
[----:B------:R-:W-:Y:S01]  /*13e0*/  VIADD R3, R2, UR4 ;  /* 0x0000000402037c36 */ /* 0x000fe20008000000 */
[----:B------:R-:W-:Y:S01]  /*13f0*/  UMOV UR4, URZ ;  /* 0x0000003f00047c82 */ /* 0x000fe20008000000 */
[----:B------:R-:W-:Y:S01]  /*1400*/  IMAD.MOV.U32 R2, RZ, RZ, RZ ;  /* 0x000000ffff027224 */ /* 0x000fe200078e00ff */
[----:B------:R-:W-:Y:S01]  /*1410*/  UIMAD.WIDE UR4, UR5, -0x6db6db6d, UR4 ;  /* 0x92492493050478a5 */ /* 0x000fe2000f8e0204 */
[----:B--2---:R-:W-:Y:S01]  /*1420*/  @P0 IMAD.HI.U32 R0, R6, R5, RZ ;  /* 0x0000000506000227 */ /* 0x004fe200078e00ff */
[----:B------:R-:W-:-:S02]  /*1430*/  CS2R R4, SRZ ;  /* 0x0000000000047805 */ /* 0x000fc4000001ff00 */
[----:B------:R-:W-:Y:S01]  /*1440*/  USHF.R.U32.HI UR4, URZ, 0x1f, UR5 ;  /* 0x0000001f3f047899 */ /* 0x000fe20008011605 */
[----:B------:R-:W-:-:S03]  /*1450*/  IMAD.HI R2, R3, -0x6db6db6d, R2 ;  /* 0x9249249303027827 */ /* 0x000fc600078e0202 */
[----:B------:R-:W-:Y:S01]  /*1460*/  ULEA.HI.SX32 UR4, UR5, UR4, 0x1a ;  /* 0x0000000405047291 */ /* 0x000fe2000f8fd23f */
[----:B0-----:R-:W-:Y:S01]  /*1470*/  @P0 SHF.R.U32.HI R205, RZ, R7, R0 ;  /* 0x00000007ffcd0219 */ /* 0x001fe20000011600 */
[----:B------:R-:W-:Y:S01]  /*1480*/  IMAD.MOV.U32 R156, RZ, RZ, RZ ;  /* 0x000000ffff9c7224 */ /* 0x000fe200078e00ff */
[----:B------:R-:W-:Y:S01]  /*1490*/  SHF.R.U32.HI R3, RZ, 0x1f, R2 ;  /* 0x0000001fff037819 */ /* 0x000fe20000011602 */
[----:B------:R-:W-:Y:S01]  /*14a0*/  IMAD.MOV.U32 R158, RZ, RZ, RZ ;  /* 0x000000ffff9e7224 */ /* 0x000fe200078e00ff */
[----:B------:R-:W-:Y:S01]  /*14b0*/  PLOP3.LUT P0, PT, PT, PT, PT, 0x80, 0x0 ;  /* 0x000000000000781c */ /* 0x000fe20003f0f070 */
[----:B------:R-:W-:Y:S01]  /*14c0*/  IMAD.MOV R0, RZ, RZ, -R205 ;  /* 0x000000ffff007224 */ /* 0x000fe200078e0acd */
[----:B------:R-:W-:Y:S02]  /*14d0*/  LEA.HI.SX32 R82, R2, R3, 0x1a ;  /* 0x0000000302527211 */ /* 0x000fe400078fd2ff */
[----:B------:R-:W-:Y:S01]  /*14e0*/  CS2R R2, SRZ ;  /* 0x0000000000027805 */ /* 0x000fe2000001ff00 */
[----:B------:R-:W-:Y:S01]  /*14f0*/  IMAD.MOV.U32 R33, RZ, RZ, RZ ;  /* 0x000000ffff217224 */ /* 0x000fe200078e00ff */
[----:B------:R-:W-:Y:S01]  /*1500*/  VIMNMX R82, R82, UR4, PT ;  /* 0x0000000452527c48 */ /* 0x000fe2000bfe0100 */
[----:B------:R-:W-:Y:S01]  /*1510*/  IMAD R207, R207, R0, R6 ;  /* 0x00000000cfcf7224 */ /* 0x000fe200078e0206 */
[----:B------:R-:W-:Y:S01]  /*1520*/  CS2R R6, SRZ ;  /* 0x0000000000067805 */ /* 0x000fe2000001ff00 */
[----:B------:R-:W-:Y:S01]  /*1530*/  IMAD.MOV.U32 R0, RZ, RZ, RZ ;  /* 0x000000ffff007224 */ /* 0x000fe200078e00ff */
[----:B------:R-:W-:Y:S01]  /*1540*/  ISETP.GE.AND P1, PT, R82, 0x1, PT ;  /* 0x000000015200780c */ /* 0x000fe20003f26270 */
[----:B------:R-:W-:-:S02]  /*1550*/  IMAD.MOV.U32 R160, RZ, RZ, RZ ;  /* 0x000000ffffa07224 */ /* 0x000fc400078e00ff */
[----:B------:R-:W-:-:S10]  /*1560*/  IMAD.MOV.U32 R37, RZ, RZ, RZ ;  /* 0x000000ffff257224 */ /* 0x000fd400078e00ff */
        /* <DEDUP_REMOVED lines=24> */
[----:B------:R-:W-:Y:S01]  /*16f0*/  MOV R8, 0x70 ;  /* 0x0000007000087802 */ /* 0x000fe20000000f00 */
[----:B------:R-:W-:Y:S02]  /*1700*/  IMAD.U32 R6, RZ, RZ, UR4 ;  /* 0x00000004ff067e24 */ /* 0x000fe4000f8e00ff */
[----:B------:R-:W-:-:S02]  /*1710*/  IMAD.U32 R7, RZ, RZ, UR5 ;  /* 0x00000005ff077e24 */ /* 0x000fc4000f8e00ff */
[----:B------:R-:W-:Y:S02]  /*1720*/  IMAD.U32 R11, RZ, RZ, UR7 ;  /* 0x00000007ff0b7e24 */ /* 0x000fe4000f8e00ff */
[----:B------:R-:W-:Y:S02]  /*1730*/  IMAD.MOV.U32 R12, RZ, RZ, 0x1 ;  /* 0x00000001ff0c7424 */ /* 0x000fe400078e00ff */
[----:B0-----:R-:W-:-:S07]  /*1740*/  IMAD.MOV.U32 R13, RZ, RZ, RZ ;  /* 0x000000ffff0d7224 */ /* 0x001fce00078e00ff */
[----:B------:R-:W-:-:S07]  /*1750*/  LEPC R20, `(.L_x_5709) ;  /* 0x000000001014794e */ /* 0x000fce0000000000 */
[----:B-1----:R-:W-:Y:S05]  /*1760*/  CALL.ABS.NOINC R2 ;  /* 0x0000000002007343 */ /* 0x002fea0003c00000 */
.L_x_5709:
[----:B------:R-:W-:Y:S02]  /*1770*/  LEA.HI R0, R209, R209, RZ, 0x1 ;  /* 0x000000d1d1007211 */ /* 0x000fe400078f08ff */
[----:B------:R-:W-:Y:S02]  /*1780*/  ISETP.NE.AND P0, PT, R18, 0x3, PT ;  /* 0x000000031200780c */ /* 0x000fe40003f05270 */
[----:B------:R-:W-:-:S05]  /*1790*/  LOP3.LUT R0, R0, 0xfffffffe, RZ, 0xc0, !PT ;  /* 0xfffffffe00007812 */ /* 0x000fca00078ec0ff */
[----:B------:R-:W-:-:S05]  /*17a0*/  IMAD.IADD R0, R209, 0x1, -R0 ;  /* 0x00000001d1007824 */ /* 0x000fca00078e0a00 */
[----:B------:R-:W-:-:S04]  /*17b0*/  SHF.L.U32 R0, R0, 0x1f, RZ ;  /* 0x0000001f00007819 */ /* 0x000fc800000006ff */
[----:B------:R-:W0:Y:S02]  /*17c0*/  SYNCS.PHASECHK.TRANS64.TRYWAIT P1, [UR37+0x36800], R0 ;  /* 0x03680000ff0075a7 */ /* 0x000e240008020165 */
[----:B0-----:R-:W-:Y:S05]  /*17d0*/  @!P1 BRA `(.L_x_5710) ;  /* 0x00000158002c9947 */ /* 0x001fea0003800000 */
.L_x_5864:
[----:B------:R-:W-:Y:S05]  /*17e0*/  @!P0 BRA `(.L_x_5711) ;  /* 0x0000000000048947 */ /* 0x000fea0003800000 */
[----:B------:R-:W-:Y:S01]  /*17f0*/  BPT.TRAP 0x1 ;  /* 0x000000040000795c */ /* 0x000fe20000300000 */
.L_x_5711:
[----:B0-----:R-:W-:Y:S02]  /*1800*/  IMAD.U32 R0, RZ, RZ, UR36 ;  /* 0x00000024ff007e24 */ /* 0x001fe4000f8e00ff */
[----:B------:R-:W-:-:S03]  /*1810*/  IMAD.U32 R3, RZ, RZ, UR39 ;  /* 0x00000027ff037e24 */ /* 0x000fc6000f8e00ff */
[----:B------:R-:W-:Y:S02]  /*1820*/  LEA R0, R0, UR37, 0x3 ;  /* 0x0000002500007c11 */ /* 0x000fe4000f8e18ff */
[----:B------:R-:W-:-:S04]  /*1830*/  SHF.L.U32 R3, R3, 0x1f, RZ ;  /* 0x0000001f03037819 */ /* 0x000fc800000006ff */
[----:B------:R0:W1:Y:S01]  /*1840*/  SYNCS.PHASECHK.TRANS64.TRYWAIT P2, [R0+URZ+0x36830], R3 ;  /* 0x03683003000075a7 */ /* 0x000062000804017f */
[----:B------:R-:W-:Y:S05]  /*1850*/  @!P0 BRA `(.L_x_5712) ;  /* 0x0000000000048947 */ /* 0x000fea0003800000 */
[----:B------:R-:W-:Y:S01]  /*1860*/  BPT.TRAP 0x1 ;  /* 0x000000040000795c */ /* 0x000fe20000300000 */
.L_x_5712:
[----:B------:R-:W2:Y:S02]  /*1870*/  S2R R2, SR_TID.X ;  /* 0x0000000000027919 */ /* 0x000ea40000002100 */
[----:B--2---:R-:W-:Y:S01]  /*1880*/  LOP3.LUT P1, RZ, R2, 0x7f, RZ, 0xc0, !PT ;  /* 0x0000007f02ff7812 */ /* 0x004fe2000782c0ff */
[----:B-1----:R-:W-:-:S12]  /*1890*/  @P2 BRA `(.L_x_5713) ;  /* 0x0000000000082947 */ /* 0x002fd80003800000 */
[----:B------:R-:W1:Y:S02]  /*18a0*/  SYNCS.PHASECHK.TRANS64.TRYWAIT P2, [R0+URZ+0x36830], R3 ;  /* 0x03683003000075a7 */ /* 0x000e64000804017f */
[----:B-1----:R-:W-:Y:S05]  /*18b0*/  @!P2 BRA `(.L_x_5714) ;  /* 0x00000158000ca947 */ /* 0x002fea0003800000 */
.L_x_5713:
        /* <DEDUP_REMOVED lines=17> */
[----:B------:R-:W-:Y:S01]  /*19d0*/  UIMAD UR4, UR36, 0xa80, UR60 ;  /* 0x00000a80240478a4 */ /* 0x000fe2000f8e023c */
[----:B------:R-:W-:Y:S01]  /*19e0*/  MOV R5, UR56 ;  /* 0x0000003800057c02 */ /* 0x000fe20008000f00 */
[----:B------:R-:W-:Y:S01]  /*19f0*/  UMOV UR16, UR56 ;  /* 0x0000003800107c82 */ /* 0x000fe20008000000 */
[----:B------:R-:W-:Y:S01]  /*1a00*/  UMOV UR17, UR57 ;  /* 0x0000003900117c82 */ /* 0x000fe20008000000 */
[----:B------:R-:W-:Y:S01]  /*1a10*/  UIADD3 UR22, UR4, 0x80, URZ ;  /* 0x0000008004167890 */ /* 0x000fe2000fffe03f */
[----:B01----:R-:W-:Y:S01]  /*1a20*/  @!P1 VIADD R0, R0, 0x36840 ;  /* 0x0003684000009836 */ /* 0x003fe20000000000 */
[----:B------:R-:W-:Y:S01]  /*1a30*/  UIADD3 UR18, UR4, 0x100, URZ ;  /* 0x0000010004127890 */ /* 0x000fe2000fffe03f */
[----:B------:R-:W-:Y:S01]  /*1a40*/  CS2R R118, SRZ ;  /* 0x0000000000767805 */ /* 0x000fe2000001ff00 */
[----:B------:R-:W-:Y:S01]  /*1a50*/  UMOV UR58, UR4 ;  /* 0x00000004003a7c82 */ /* 0x000fe20008000000 */
[----:B------:R-:W-:Y:S01]  /*1a60*/  UMOV UR19, 0x40000040 ;  /* 0x4000004000137882 */ /* 0x000fe20000000000 */
[----:B------:R-:W-:Y:S01]  /*1a70*/  HGMMA.64x16x16.F32.BF16 R72, gdesc[UR56], RZ, !UPT, gsb0 ;  /* 0x00200000384879f0 */ /* 0x000fe2000c0018ff */
[----:B------:R-:W-:Y:S01]  /*1a80*/  UIADD3 UR14, UR4, 0x180, URZ ;  /* 0x00000180040e7890 */ /* 0x000fe2000fffe03f */
[----:B------:R-:W-:Y:S01]  /*1a90*/  @!P1 PRMT R0, RZ, 0x654, R0 ;  /* 0x00000654ff009816 */ /* 0x000fe20000000000 */
[----:B------:R-:W-:Y:S01]  /*1aa0*/  UMOV UR12, UR56 ;  /* 0x00000038000c7c82 */ /* 0x000fe20008000000 */
[----:B------:R-:W-:Y:S01]  /*1ab0*/  UMOV UR13, UR57 ;  /* 0x00000039000d7c82 */ /* 0x000fe20008000000 */
[----:B------:R-:W-:Y:S01]  /*1ac0*/  UMOV UR15, 0x40000040 ;  /* 0x40000040000f7882 */ /* 0x000fe20000000000 */
[----:B------:R-:W-:Y:S01]  /*1ad0*/  UIADD3 UR10, UR4, 0x200, URZ ;  /* 0x00000200040a7890 */ /* 0x000fe2000fffe03f */
[----:B------:R-:W-:Y:S01]  /*1ae0*/  CS2R R116, SRZ ;  /* 0x0000000000747805 */ /* 0x000fe2000001ff00 */
[----:B------:R-:W-:Y:S01]  /*1af0*/  UMOV UR8, UR56 ;  /* 0x0000003800087c82 */ /* 0x000fe20008000000 */
[----:B------:R-:W-:Y:S01]  /*1b00*/  UMOV UR9, UR57 ;  /* 0x0000003900097c82 */ /* 0x000fe20008000000 */
[----:B------:R-:W-:Y:S01]  /*1b10*/  UMOV UR11, 0x40000040 ;  /* 0x40000040000b7882 */ /* 0x000fe20000000000 */
[----:B------:R-:W-:Y:S01]  /*1b20*/  UIADD3 UR58, UR4, 0x280, URZ ;  /* 0x00000280043a7890 */ /* 0x000fe2000fffe03f */
[----:B------:R-:W-:Y:S01]  /*1b30*/  CS2R R114, SRZ ;  /* 0x0000000000727805 */ /* 0x000fe2000001ff00 */
[----:B------:R-:W-:Y:S01]  /*1b40*/  UMOV UR59, 0x40000040 ;  /* 0x40000040003b7882 */ /* 0x000fe20000000000 */
[----:B------:R-:W-:Y:S01]  /*1b50*/  UIADD3 UR6, UR4, 0x300, URZ ;  /* 0x0000030004067890 */ /* 0x000fe2000fffe03f */
[----:B------:R-:W-:Y:S01]  /*1b60*/  CS2R R112, SRZ ;  /* 0x0000000000707805 */ /* 0x000fe2000001ff00 */
[----:B------:R-:W-:Y:S01]  /*1b70*/  UIADD3 UR7, UR5, 0x2, URZ ;  /* 0x0000000205077890 */ /* 0x000fe2000fffe03f */
[----:B------:R-:W-:Y:S01]  /*1b80*/  CS2R R110, SRZ ;  /* 0x00000000006e7805 */ /* 0x000fe2000001ff00 */
        /* <DEDUP_REMOVED lines=15> */
[----:B------:R-:W-:-:S02]  /*1c80*/  WARPGROUP.DEPBAR.LE gsb0, 0x0 ;  /* 0x00008000000079c5 */ /* 0x000fc40000010000 */
        /* <DEDUP_REMOVED lines=29> */
[----:B------:R-:W-:-:S07]  /*1e60*/  UIADD3 UR7, UR4, 0x780, URZ ;  /* 0x0000078004077890 */ /* 0x000fce000fffe03f */
[----:B------:R-:W-:Y:S01]  /*1e70*/  UMOV UR38, UR7 ;  /* 0x0000000700267c82 */ /* 0x000fe20008000000 */
        /* <DEDUP_REMOVED lines=428> */
[----:B------:R-:W0:Y:S01]  /*3940*/  LDC R2, c[0x0][0x448] ;  /* 0x00011200ff027b82 */ /* 0x000e220000000800 */
[----:B------:R-:W-:Y:S01]  /*3950*/  R2UR UR12, R3 ;  /* 0x00000000030c72ca */ /* 0x000fe200000e0000 */
[----:B------:R-:W-:Y:S01]  /*3960*/  IMAD.IADD R3, R22, 0x1, R17 ;  /* 0x0000000116037824 */ /* 0x000fe200078e0211 */
[----:B0-----:R-:W-:-:S05]  /*3970*/  ISETP.NE.AND P2, PT, R2, 0x1, PT ;  /* 0x000000010200780c */ /* 0x001fca0003f45270 */
[----:B------:R-:W0:Y:S01]  /*3980*/  LDC R2, c[0x0][0x2f0] ;  /* 0x0000bc00ff027b82 */ /* 0x000e220000000800 */
        /* <DEDUP_REMOVED lines=9> */
[----:B------:R-:W1:Y:S01]  /*3a20*/  @P2 LDC R6, c[0x0][0x44c] ;  /* 0x00011300ff062b82 */ /* 0x000e620000000800 */
[----:B------:R-:W-:Y:S02]  /*3a30*/  R2UR UR37, R7 ;  /* 0x00000000072572ca */ /* 0x000fe400000e0000 */
[----:B------:R-:W-:Y:S01]  /*3a40*/  R2UR UR36, R8 ;  /* 0x00000000082472ca */ /* 0x000fe200000e0000 */
[----:B-1----:R-:W-:Y:S01]  /*3a50*/  @P2 IMAD.HI.U32 R5, R3, R6, RZ ;  /* 0x0000000603052227 */ /* 0x002fe200078e00ff */
        /* <DEDUP_REMOVED lines=33> */
[----:B------:R-:W-:Y:S01]  /*3c70*/  UMOV UR55, 0x40000040 ;  /* 0x4000004000377882 */ /* 0x000fe20000000000 */
[----:B------:R-:W-:Y:S01]  /*3c80*/  FMUL.FTZ R9, R76, UR10 ;  /* 0x0000000a4c097c20 */ /* 0x000fe20008410000 */
[----:B------:R-:W-:Y:S01]  /*3c90*/  FMUL.FTZ R7, R73, UR10 ;  /* 0x0000000a49077c20 */ /* 0x000fe20008410000 */
[----:B------:R-:W-:-:S04]  /*3ca0*/  FMUL.FTZ R8, R77, UR10 ;  /* 0x0000000a4d087c20 */ /* 0x000fc80008410000 */
[----:B------:R-:W-:Y:S08]  /*3cb0*/  MUFU.TANH R75, R75 ;  /* 0x0000004b004b7308 */ /* 0x000ff00000002400 */
[----:B------:R-:W2:Y:S08]  /*3cc0*/  MUFU.TANH R78, R78 ;  /* 0x0000004e004e7308 */ /* 0x000eb00000002400 */
[----:B------:R-:W3:Y:S08]  /*3cd0*/  MUFU.TANH R79, R79 ;  /* 0x0000004f004f7308 */ /* 0x000ef00000002400 */
        /* <DEDUP_REMOVED lines=12> */
[----:B------:R-:W4:Y:S01]  /*3da0*/  MUFU.TANH R72, R66 ;  /* 0x0000004200487308 */ /* 0x000f220000002400 */
[----:B------:R-:W-:Y:S01]  /*3db0*/  UMOV UR55, 0x40000040 ;  /* 0x4000004000377882 */ /* 0x000fe20000000000 */
[----:B------:R-:W-:Y:S01]  /*3dc0*/  FMUL.FTZ R13, R68, UR10 ;  /* 0x0000000a440d7c20 */ /* 0x000fe20008410000 */
[----:B------:R-:W-:Y:S01]  /*3dd0*/  FMUL.FTZ R10, R65, UR10 ;  /* 0x0000000a410a7c20 */ /* 0x000fe20008410000 */
[----:B------:R-:W-:-:S04]  /*3de0*/  FMUL.FTZ R12, R69, UR10 ;  /* 0x0000000a450c7c20 */ /* 0x000fc80008410000 */
[----:B------:R-:W5:Y:S08]  /*3df0*/  MUFU.TANH R67, R67 ;  /* 0x0000004300437308 */ /* 0x000f700000002400 */
[----:B------:R-:W5:Y:S08]  /*3e00*/  MUFU.TANH R76, R70 ;  /* 0x00000046004c7308 */ /* 0x000f700000002400 */
[----:B------:R-:W5:Y:S08]  /*3e10*/  MUFU.TANH R71, R71 ;  /* 0x0000004700477308 */ /* 0x000f700000002400 */
[----:B------:R-:W-:Y:S08]  /*3e20*/  MUFU.TANH R8, R8 ;  /* 0x0000000800087308 */ /* 0x000ff00000002400 */
[----:B------:R-:W-:Y:S08]  /*3e30*/  MUFU.TANH R11, R11 ;  /* 0x0000000b000b7308 */ /* 0x000ff00000002400 */
[----:B------:R-:W-:Y:S01]  /*3e40*/  MUFU.TANH R10, R10 ;  /* 0x0000000a000a7308 */ /* 0x000fe20000002400 */
[----:B------:R-:W-:-:S02]  /*3e50*/  WARPGROUP.DEPBAR.LE gsb0, 0x0 ;  /* 0x00008000000079c5 */ /* 0x000fc40000010000 */
[----:B------:R-:W-:Y:S01]  /*3e60*/  WARPGROUP.ARRIVE ;  /* 0x00000000000079c5 */ /* 0x000fe20000000000 */
[----:B------:R-:W-:Y:S01]  /*3e70*/  FMUL.FTZ R15, R56, UR10 ;  /* 0x0000000a380f7c20 */ /* 0x000fe20008410000 */
[----:B------:R-:W-:Y:S01]  /*3e80*/  FMUL.FTZ R14, R57, UR10 ;  /* 0x0000000a390e7c20 */ /* 0x000fe20008410000 */
[----:B------:R-:W0:Y:S01]  /*3e90*/  @P2 LDC R56, c[0x0][0x450] ;  /* 0x00011400ff382b82 */ /* 0x000e220000000800 */
[----:B------:R-:W-:Y:S02]  /*3ea0*/  IMAD.MOV.U32 R57, RZ, RZ, R3 ;  /* 0x000000ffff397224 */ /* 0x000fe400078e0003 */
[----:B------:R-:W-:Y:S01]  /*3eb0*/  FMUL.FTZ R59, R59, UR10 ;  /* 0x0000000a3b3b7c20 */ /* 0x000fe20008410000 */
[----:B------:R-:W-:Y:S01]  /*3ec0*/  HGMMA.64x16x16.F32.BF16 R48, gdesc[UR52], R48, gsb0 ;  /* 0x00200000343079f0 */ /* 0x000fe20008001830 */
[----:B------:R-:W-:Y:S01]  /*3ed0*/  UIADD3 UR54, UR4, 0x906, URZ ;  /* 0x0000090604367890 */ /* 0x000fe2000fffe03f */
[----:B------:R-:W-:Y:S01]  /*3ee0*/  FMUL.FTZ R20, R61, UR10 ;  /* 0x0000000a3d147c20 */ /* 0x000fe20008410000 */
[----:B------:R-:W-:Y:S01]  /*3ef0*/  UMOV UR55, 0x40000040 ;  /* 0x4000004000377882 */ /* 0x000fe20000000000 */
[----:B------:R1:W-:Y:S01]  /*3f00*/  MUFU.TANH R86, R59 ;  /* 0x0000003b00567308 */ /* 0x0003e20000002400 */
[----:B------:R-:W2:Y:S01]  /*3f10*/  LDC R3, c[0x0][0x288] ;  /* 0x0000a200ff037b82 */ /* 0x000ea20000000800 */
[----:B------:R-:W-:Y:S01]  /*3f20*/  FMUL.FTZ R58, R58, UR10 ;  /* 0x0000000a3a3a7c20 */ /* 0x000fe20008410000 */
[----:B------:R-:W-:Y:S01]  /*3f30*/  FMUL.FTZ R62, R62, UR10 ;  /* 0x0000000a3e3e7c20 */ /* 0x000fe20008410000 */
[----:B------:R-:W-:Y:S01]  /*3f40*/  FMUL.FTZ R63, R63, UR10 ;  /* 0x0000000a3f3f7c20 */ /* 0x000fe20008410000 */
[----:B------:R-:W-:-:S03]  /*3f50*/  FMUL.FTZ R21, R60, UR10 ;  /* 0x0000000a3c157c20 */ /* 0x000fc60008410000 */
[----:B------:R-:W5:Y:S08]  /*3f60*/  MUFU.TANH R58, R58 ;  /* 0x0000003a003a7308 */ /* 0x000f700000002400 */
[----:B------:R-:W5:Y:S01]  /*3f70*/  MUFU.TANH R62, R62 ;  /* 0x0000003e003e7308 */ /* 0x000f620000002400 */
[----:B0-----:R-:W-:Y:S01]  /*3f80*/  @P2 SHF.R.U32.HI R57, RZ, R56, R5 ;  /* 0x00000038ff392219 */ /* 0x001fe20000011605 */
[----:B------:R-:W-:-:S04]  /*3f90*/  IMAD R5, R82, -0x70, RZ ;  /* 0xffffff9052057824 */ /* 0x000fc800078e02ff */
[----:B------:R-:W2:Y:S01]  /*3fa0*/  SHFL.IDX PT, R56, R57, 0x1, 0x1c1f ;  /* 0x003c1f0039387f89 */ /* 0x000ea200000e0000 */
[----:B------:R-:W-:Y:S01]  /*3fb0*/  VIADD R6, R5, 0x71 ;  /* 0x0000007105067836 */ /* 0x000fe20000000000 */
[----:B------:R-:W0:Y:S01]  /*3fc0*/  MUFU.TANH R63, R63 ;  /* 0x0000003f003f7308 */ /* 0x000e220000002400 */
[C---:B------:R-:W-:Y:S01]  /*3fd0*/  IMAD R5, R2.reuse, UR61, R5 ;  /* 0x0000003d02057c24 */ /* 0x040fe2000f8e0205 */
[----:B------:R-:W0:Y:S01]  /*3fe0*/  SHFL.IDX PT, R57, R57, RZ, 0x1c1f ;  /* 0x001c1fff39397589 */ /* 0x000e2200000e0000 */
[----:B-1----:R-:W-:Y:S02]  /*3ff0*/  IMAD R59, R19, -0x2, R6 ;  /* 0xfffffffe133b7824 */ /* 0x002fe400078e0206 */
[----:B------:R-:W-:Y:S02]  /*4000*/  VIADD R6, R5, 0x70 ;  /* 0x0000007005067836 */ /* 0x000fe40000000000 */
[----:B------:R-:W-:Y:S01]  /*4010*/  IMAD R64, R2, UR61, R59 ;  /* 0x0000003d02407c24 */ /* 0x000fe2000f8e023b */
[----:B------:R-:W-:Y:S01]  /*4020*/  MUFU.TANH R13, R13 ;  /* 0x0000000d000d7308 */ /* 0x000fe20000002400 */
[----:B------:R-:W-:-:S07]  /*4030*/  IMAD R59, R19, -0x2, R6 ;  /* 0xfffffffe133b7824 */ /* 0x000fce00078e0206 */
[----:B------:R-:W-:Y:S01]  /*4040*/  MUFU.TANH R12, R12 ;  /* 0x0000000c000c7308 */ /* 0x000fe20000002400 */
[----:B--2---:R-:W-:Y:S01]  /*4050*/  IADD3 R56, R56, -R3, R64 ;  /* 0x8000000338387210 */ /* 0x004fe20007ffe040 */
[--C-:B------:R-:W-:Y:S01]  /*4060*/  IMAD.IADD R64, R64, 0x1, -R3.reuse ;  /* 0x0000000140407824 */ /* 0x100fe200078e0a03 */
[----:B------:R-:W-:Y:S02]  /*4070*/  WARPGROUP.DEPBAR.LE gsb0, 0x0 ;  /* 0x00008000000079c5 */ /* 0x000fe40000010000 */
[----:B------:R-:W-:Y:S01]  /*4080*/  WARPGROUP.ARRIVE ;  /* 0x00000000000079c5 */ /* 0x000fe20000000000 */
[----:B------:R-:W-:Y:S01]  /*4090*/  VIMNMX R6, R59, R56, PT ;  /* 0x000000383b067248 */ /* 0x000fe20003fe0100 */
[----:B------:R-:W-:Y:S01]  /*40a0*/  FMUL.FTZ R51, R51, UR10 ;  /* 0x0000000a33337c20 */ /* 0x000fe20008410000 */
[----:B------:R-:W-:Y:S01]  /*40b0*/  FMUL.FTZ R50, R50, UR10 ;  /* 0x0000000a32327c20 */ /* 0x000fe20008410000 */
[----:B------:R-:W-:Y:S01]  /*40c0*/  FMUL.FTZ R54, R54, UR10 ;  /* 0x0000000a36367c20 */ /* 0x000fe20008410000 */
[C---:B------:R-:W-:Y:S01]  /*40d0*/  ISETP.GT.AND P5, PT, R6.reuse, RZ, PT ;  /* 0x000000ff0600720c */ /* 0x040fe20003fa4270 */
[----:B------:R-:W-:Y:S01]  /*40e0*/  HGMMA.64x16x16.F32.BF16 R40, gdesc[UR52], R40, gsb0 ;  /* 0x00200000342879f0 */ /* 0x000fe20008001828 */
[----:B------:R-:W-:Y:S01]  /*40f0*/  UIADD3 UR54, UR4, 0x986, URZ ;  /* 0x0000098604367890 */ /* 0x000fe2000fffe03f */
[C---:B------:R-:W-:Y:S01]  /*4100*/  ISETP.GT.AND P6, PT, R6.reuse, 0x1, PT ;  /* 0x000000010600780c */ /* 0x040fe20003fc4270 */
[----:B------:R-:W-:Y:S01]  /*4110*/  UMOV UR55, 0x40000040 ;  /* 0x4000004000377882 */ /* 0x000fe20000000000 */
[----:B------:R1:W-:Y:S01]  /*4120*/  MUFU.TANH R61, R51 ;  /* 0x00000033003d7308 */ /* 0x0003e20000002400 */
[----:B------:R-:W-:Y:S01]  /*4130*/  ISETP.GT.AND P4, PT, R6, 0x8, PT ;  /* 0x000000080600780c */ /* 0x000fe20003f84270 */
[----:B------:R-:W-:Y:S01]  /*4140*/  UMOV UR4, UR52 ;  /* 0x0000003400047c82 */ /* 0x000fe20008000000 */
[----:B------:R-:W-:Y:S01]  /*4150*/  FSEL R66, R74, -INF , P5 ;  /* 0xff8000004a427808 */ /* 0x000fe20002800000 */
[----:B------:R-:W-:Y:S01]  /*4160*/  FMUL.FTZ R55, R55, UR10 ;  /* 0x0000000a37377c20 */ /* 0x000fe20008410000 */
[----:B------:R-:W-:Y:S01]  /*4170*/  ISETP.GT.AND P3, PT, R6, 0x9, PT ;  /* 0x000000090600780c */ /* 0x000fe20003f64270 */
[----:B------:R-:W-:Y:S01]  /*4180*/  FMUL.FTZ R52, R52, UR10 ;  /* 0x0000000a34347c20 */ /* 0x000fe20008410000 */
[----:B------:R-:W-:Y:S01]  /*4190*/  FSEL R68, R78, -INF , P4 ;  /* 0xff8000004e447808 */ /* 0x000fe20002000000 */
[----:B------:R-:W2:Y:S01]  /*41a0*/  MUFU.TANH R50, R50 ;  /* 0x0000003200327308 */ /* 0x000ea20000002400 */
[----:B-1----:R-:W-:Y:S01]  /*41b0*/  FSEL R51, R75, -INF , P6 ;  /* 0xff8000004b337808 */ /* 0x002fe20003000000 */
[----:B------:R-:W-:Y:S01]  /*41c0*/  FMUL.FTZ R48, R48, UR10 ;  /* 0x0000000a30307c20 */ /* 0x000fe20008410000 */
[----:B------:R-:W-:Y:S01]  /*41d0*/  ISETP.GT.AND P5, PT, R6, 0x10, PT ;  /* 0x000000100600780c */ /* 0x000fe20003fa4270 */
[----:B------:R-:W-:Y:S01]  /*41e0*/  FMUL.FTZ R49, R49, UR10 ;  /* 0x0000000a31317c20 */ /* 0x000fe20008410000 */
[----:B------:R-:W-:Y:S01]  /*41f0*/  FMNMX.FTZ R5, R66, R51, !PT ;  /* 0x0000003342057209 */ /* 0x000fe20007810000 */
[----:B------:R-:W-:Y:S01]  /*4200*/  FMUL.FTZ R53, R53, UR10 ;  /* 0x0000000a35357c20 */ /* 0x000fe20008410000 */
[----:B---3--:R-:W-:Y:S01]  /*4210*/  FSEL R70, R79, -INF , P3 ;  /* 0xff8000004f467808 */ /* 0x008fe20001800000 */
[----:B------:R-:W-:Y:S01]  /*4220*/  MUFU.TANH R54, R54 ;  /* 0x0000003600367308 */ /* 0x000fe20000002400 */
[----:B------:R-:W-:Y:S01]  /*4230*/  FMNMX.FTZ R5, R68, R5, !PT ;  /* 0x0000000544057209 */ /* 0x000fe20007810000 */
[----:B------:R-:W-:Y:S01]  /*4240*/  IMAD R3, R2, UR61, -R3 ;  /* 0x0000003d02037c24 */ /* 0x000fe2000f8e0a03 */
[----:B------:R-:W-:-:S02]  /*4250*/  ISETP.GT.AND P3, PT, R6, 0x11, PT ;  /* 0x000000110600780c */ /* 0x000fc40003f64270 */
[----:B----4-:R-:W-:Y:S02]  /*4260*/  FSEL R72, R72, -INF , P5 ;  /* 0xff80000048487808 */ /* 0x010fe40002800000 */
[----:B------:R-:W-:Y:S01]  /*4270*/  FMNMX.FTZ R5, R70, R5, !PT ;  /* 0x0000000546057209 */ /* 0x000fe20007810000 */
[----:B------:R-:W1:Y:S01]  /*4280*/  MUFU.TANH R55, R55 ;  /* 0x0000003700377308 */ /* 0x000e620000002400 */
[----:B------:R-:W-:Y:S02]  /*4290*/  ISETP.GT.AND P4, PT, R6, 0x18, PT ;  /* 0x000000180600780c */ /* 0x000fe40003f84270 */
[----:B-----5:R-:W-:Y:S02]  /*42a0*/  FSEL R74, R67, -INF , P3 ;  /* 0xff800000434a7808 */ /* 0x020fe40001800000 */
[----:B------:R-:W-:Y:S02]  /*42b0*/  FMNMX.FTZ R5, R72, R5, !PT ;  /* 0x0000000548057209 */ /* 0x000fe40007810000 */
[----:B------:R-:W-:Y:S01]  /*42c0*/  ISETP.GT.AND P3, PT, R6, 0x19, PT ;  /* 0x000000190600780c */ /* 0x000fe20003f64270 */
[----:B------:R-:W-:Y:S01]  /*42d0*/  MUFU.TANH R15, R15 ;  /* 0x0000000f000f7308 */ /* 0x000fe20000002400 */
[----:B------:R-:W-:-:S02]  /*42e0*/  FSEL R76, R76, -INF , P4 ;  /* 0xff8000004c4c7808 */ /* 0x000fc40002000000 */
[----:B------:R-:W-:Y:S02]  /*42f0*/  FMNMX.FTZ R5, R74, R5, !PT ;  /* 0x000000054a057209 */ /* 0x000fe40007810000 */
[----:B------:R-:W-:Y:S02]  /*4300*/  ISETP.GT.AND P4, PT, R6, 0x20, PT ;  /* 0x000000200600780c */ /* 0x000fe40003f84270 */
[----:B------:R-:W-:Y:S01]  /*4310*/  FSEL R78, R71, -INF , P3 ;  /* 0xff800000474e7808 */ /* 0x000fe20001800000 */
[----:B------:R-:W-:Y:S01]  /*4320*/  MUFU.TANH R14, R14 ;  /* 0x0000000e000e7308 */ /* 0x000fe20000002400 */
[----:B------:R-:W-:Y:S02]  /*4330*/  FMNMX.FTZ R5, R76, R5, !PT ;  /* 0x000000054c057209 */ /* 0x000fe40007810000 */
[----:B------:R-:W-:Y:S02]  /*4340*/  ISETP.GT.AND P3, PT, R6, 0x21, PT ;  /* 0x000000210600780c */ /* 0x000fe40003f64270 */
[----:B------:R-:W-:-:S02]  /*4350*/  FSEL R80, R58, -INF , P4 ;  /* 0xff8000003a507808 */ /* 0x000fc40002000000 */
[----:B------:R-:W-:Y:S01]  /*4360*/  FMNMX.FTZ R5, R78, R5, !PT ;  /* 0x000000054e057209 */ /* 0x000fe20007810000 */
[----:B------:R-:W-:Y:S02]  /*4370*/  WARPGROUP.DEPBAR.LE gsb0, 0x0 ;  /* 0x00008000000079c5 */ /* 0x000fe40000010000 */
[----:B------:R-:W-:Y:S01]  /*4380*/  WARPGROUP.ARRIVE ;  /* 0x00000000000079c5 */ /* 0x000fe20000000000 */
[----:B------:R-:W-:Y:S01]  /*4390*/  ISETP.GT.AND P4, PT, R6, 0x28, PT ;  /* 0x000000280600780c */ /* 0x000fe20003f84270 */
[----:B------:R-:W-:Y:S01]  /*43a0*/  FMUL.FTZ R43, R43, UR10 ;  /* 0x0000000a2b2b7c20 */ /* 0x000fe20008410000 */
[----:B------:R-:W-:Y:S01]  /*43b0*/  FSEL R86, R86, -INF , P3 ;  /* 0xff80000056567808 */ /* 0x000fe20001800000 */
[----:B------:R-:W-:Y:S01]  /*43c0*/  FMUL.FTZ R42, R42, UR10 ;  /* 0x0000000a2a2a7c20 */ /* 0x000fe20008410000 */
[----:B------:R-:W-:Y:S01]  /*43d0*/  FMNMX.FTZ R5, R80, R5, !PT ;  /* 0x0000000550057209 */ /* 0x000fe20007810000 */
[----:B------:R-:W-:Y:S01]  /*43e0*/  HGMMA.64x16x16.F32.BF16 R32, gdesc[UR52], R32, gsb0 ;  /* 0x00200000342079f0 */ /* 0x000fe20008001820 */
[----:B------:R-:W-:Y:S01]  /*43f0*/  ISETP.GT.AND P3, PT, R6, 0x29, PT ;  /* 0x000000290600780c */ /* 0x000fe20003f64270 */
[----:B------:R3:W-:Y:S01]  /*4400*/  MUFU.TANH R56, R43 ;  /* 0x0000002b00387308 */ /* 0x0007e20000002400 */
[----:B------:R-:W-:Y:S01]  /*4410*/  FSEL R90, R62, -INF , P4 ;  /* 0xff8000003e5a7808 */ /* 0x000fe20002000000 */
[----:B------:R-:W-:Y:S01]  /*4420*/  FMUL.FTZ R46, R46, UR10 ;  /* 0x0000000a2e2e7c20 */ /* 0x000fe20008410000 */
[----:B------:R-:W-:Y:S01]  /*4430*/  FMNMX.FTZ R5, R86, R5, !PT ;  /* 0x0000000556057209 */ /* 0x000fe20007810000 */
[----:B------:R-:W-:Y:S01]  /*4440*/  FMUL.FTZ R47, R47, UR10 ;  /* 0x0000000a2f2f7c20 */ /* 0x000fe20008410000 */
[----:B------:R-:W-:Y:S01]  /*4450*/  ISETP.GT.AND P4, PT, R6, 0x30, PT ;  /* 0x000000300600780c */ /* 0x000fe20003f84270 */
[----:B------:R-:W-:Y:S01]  /*4460*/  FMUL.FTZ R40, R40, UR10 ;  /* 0x0000000a28287c20 */ /* 0x000fe20008410000 */
[----:B0-----:R-:W-:Y:S01]  /*4470*/  FSEL R94, R63, -INF , P3 ;  /* 0xff8000003f5e7808 */ /* 0x001fe20001800000 */
[----:B------:R-:W0:Y:S01]  /*4480*/  MUFU.TANH R42, R42 ;  /* 0x0000002a002a7308 */ /* 0x000e220000002400 */
[----:B---3--:R-:W-:Y:S01]  /*4490*/  FMNMX.FTZ R43, R90, R5, !PT ;  /* 0x000000055a2b7209 */ /* 0x008fe20007810000 */
[----:B------:R-:W-:Y:S01]  /*44a0*/  FMUL.FTZ R44, R44, UR10 ;  /* 0x0000000a2c2c7c20 */ /* 0x000fe20008410000 */
[----:B------:R-:W-:Y:S01]  /*44b0*/  ISETP.GT.AND P3, PT, R6, 0x31, PT ;  /* 0x000000310600780c */ /* 0x000fe20003f64270 */
[----:B------:R-:W-:Y:S01]  /*44c0*/  FMUL.FTZ R41, R41, UR10 ;  /* 0x0000000a29297c20 */ /* 0x000fe20008410000 */
[----:B--2---:R-:W-:Y:S01]  /*44d0*/  FSEL R60, R50, -INF , P4 ;  /* 0xff800000323c7808 */ /* 0x004fe20002000000 */
[----:B------:R-:W-:Y:S01]  /*44e0*/  FMUL.FTZ R45, R45, UR10 ;  /* 0x0000000a2d2d7c20 */ /* 0x000fe20008410000 */
[----:B------:R-:W-:Y:S01]  /*44f0*/  FMNMX.FTZ R43, R94, R43, !PT ;  /* 0x0000002b5e2b7209 */ /* 0x000fe20007810000 */
[----:B------:R-:W2:Y:S01]  /*4500*/  MUFU.TANH R46, R46 ;  /* 0x0000002e002e7308 */ /* 0x000ea20000002400 */
[----:B------:R-:W-:-:S02]  /*4510*/  ISETP.GT.AND P4, PT, R6, 0x38, PT ;  /* 0x000000380600780c */ /* 0x000fc40003f84270 */
[----:B------:R-:W-:Y:S02]  /*4520*/  FSEL R50, R61, -INF , P3 ;  /* 0xff8000003d327808 */ /* 0x000fe40001800000 */
[----:B------:R-:W-:Y:S02]  /*4530*/  FMNMX.FTZ R43, R60, R43, !PT ;  /* 0x0000002b3c2b7209 */ /* 0x000fe40007810000 */
[----:B------:R-:W-:Y:S01]  /*4540*/  ISETP.GT.AND P3, PT, R6, 0x39, PT ;  /* 0x000000390600780c */ /* 0x000fe20003f64270 */
[----:B------:R-:W3:Y:S01]  /*4550*/  MUFU.TANH R47, R47 ;  /* 0x0000002f002f7308 */ /* 0x000ee20000002400 */
[----:B------:R-:W-:Y:S02]  /*4560*/  FMNMX.FTZ R43, R50, R43, !PT ;  /* 0x0000002b322b7209 */ /* 0x000fe40007810000 */
[----:B------:R-:W-:-:S04]  /*4570*/  VIADDMNMX R57, R57, R64, R59, PT ;  /* 0x0000004039397246 */ /* 0x000fc8000380013b */
[----:B------:R-:W-:Y:S01]  /*4580*/  ISETP.GT.AND P5, PT, R57, 0x8, PT ;  /* 0x000000083900780c */ /* 0x000fe20003fa4270 */
[----:B------:R-:W-:Y:S08]  /*4590*/  MUFU.TANH R21, R21 ;  /* 0x0000001500157308 */ /* 0x000ff00000002400 */
[----:B------:R-:W-:Y:S08]  /*45a0*/  MUFU.TANH R84, R44 ;  /* 0x0000002c00547308 */ /* 0x000ff00000002400 */
[----:B------:R-:W-:Y:S01]  /*45b0*/  MUFU.TANH R20, R20 ;  /* 0x0000001400147308 */ /* 0x000fe20000002400 */
[----:B------:R-:W-:-:S02]  /*45c0*/  WARPGROUP.DEPBAR.LE gsb0, 0x0 ;  /* 0x00008000000079c5 */ /* 0x000fc40000010000 */
[----:B------:R-:W-:Y:S01]  /*45d0*/  WARPGROUP.ARRIVE ;  /* 0x00000000000079c5 */ /* 0x000fe20000000000 */
[----:B------:R-:W-:Y:S01]  /*45e0*/  FMUL.FTZ R34, R34, UR10 ;  /* 0x0000000a22227c20 */ /* 0x000fe20008410000 */
[----:B------:R-:W-:Y:S01]  /*45f0*/  FMUL.FTZ R5, R38, UR10 ;  /* 0x0000000a26057c20 */ /* 0x000fe20008410000 */
[----:B-1----:R-:W-:Y:S01]  /*4600*/  FSEL R38, R55, -INF , P3 ;  /* 0xff80000037267808 */ /* 0x002fe20001800000 */
[----:B------:R-:W-:Y:S01]  /*4610*/  FMUL.FTZ R35, R35, UR10 ;  /* 0x0000000a23237c20 */ /* 0x000fe20008410000 */
[----:B------:R1:W4:Y:S01]  /*4620*/  MUFU.TANH R58, R34 ;  /* 0x00000022003a7308 */ /* 0x0003220000002400 */
[----:B------:R-:W-:Y:S01]  /*4630*/  HGMMA.64x16x16.F32.BF16 R24, gdesc[UR4], R24, gsb0 ;  /* 0x00200000041879f0 */ /* 0x000fe20008001818 */
[----:B------:R-:W-:Y:S01]  /*4640*/  ISETP.GT.AND P3, PT, R6, 0x41, PT ;  /* 0x000000410600780c */ /* 0x000fe20003f64270 */
[----:B------:R-:W-:Y:S01]  /*4650*/  FMUL.FTZ R39, R39, UR10 ;  /* 0x0000000a27277c20 */ /* 0x000fe20008410000 */
[----:B------:R-:W-:Y:S01]  /*4660*/  ULDC UR4, c[0x0][0x988] ;  /* 0x0002620000047ab9 */ /* 0x000fe20000000800 */
[----:B------:R-:W-:Y:S01]  /*4670*/  FMUL.FTZ R32, R32, UR10 ;  /* 0x0000000a20207c20 */ /* 0x000fe20008410000 */
[----:B------:R-:W-:Y:S01]  /*4680*/  FMUL.FTZ R36, R36, UR10 ;  /* 0x0000000a24247c20 */ /* 0x000fe20008410000 */
[----:B------:R-:W-:Y:S01]  /*4690*/  FMUL.FTZ R33, R33, UR10 ;  /* 0x0000000a21217c20 */ /* 0x000fe20008410000 */
[----:B------:R5:W-:Y:S01]  /*46a0*/  MUFU.TANH R62, R5 ;  /* 0x00000005003e7308 */ /* 0x000be20000002400 */
[----:B-1----:R-:W-:Y:S01]  /*46b0*/  FSEL R34, R54, -INF , P4 ;  /* 0xff80000036227808 */ /* 0x002fe20002000000 */
[----:B------:R-:W-:Y:S01]  /*46c0*/  FMUL.FTZ R37, R37, UR10 ;  /* 0x0000000a25257c20 */ /* 0x000fe20008410000 */
[----:B------:R-:W-:-:S02]  /*46d0*/  ISETP.GT.AND P4, PT, R6, 0x40, PT ;  /* 0x000000400600780c */ /* 0x000fc40003f84270 */
[----:B------:R-:W-:-:S03]  /*46e0*/  FMNMX.FTZ R43, R34, R43, !PT ;  /* 0x0000002b222b7209 */ /* 0x000fc60007810000 */
[----:B------:R-:W1:Y:S01]  /*46f0*/  MUFU.TANH R35, R35 ;  /* 0x0000002300237308 */ /* 0x000e620000002400 */
[----:B------:R-:W-:-:S07]  /*4700*/  FMNMX.FTZ R43, R38, R43, !PT ;  /* 0x0000002b262b7209 */ /* 0x000fce0007810000 */
[----:B------:R-:W1:Y:S08]  /*4710*/  MUFU.TANH R39, R39 ;  /* 0x0000002700277308 */ /* 0x000e700000002400 */
[----:B------:R-:W-:Y:S08]  /*4720*/  MUFU.TANH R88, R32 ;  /* 0x0000002000587308 */ /* 0x000ff00000002400 */
[----:B------:R-:W-:Y:S08]  /*4730*/  MUFU.TANH R92, R36 ;  /* 0x00000024005c7308 */ /* 0x000ff00000002400 */
[----:B------:R-:W-:Y:S01]  /*4740*/  MUFU.TANH R48, R48 ;  /* 0x0000003000307308 */ /* 0x000fe20000002400 */
[----:B------:R-:W-:-:S02]  /*4750*/  WARPGROUP.DEPBAR.LE gsb0, 0x0 ;  /* 0x00008000000079c5 */ /* 0x000fc40000010000 */
[----:B-----5:R-:W-:Y:S01]  /*4760*/  FMUL.FTZ R5, R26, UR10 ;  /* 0x0000000a1a057c20 */ /* 0x020fe20008410000 */
[----:B0-----:R-:W-:Y:S01]  /*4770*/  FSEL R26, R42, -INF , P4 ;  /* 0xff8000002a1a7808 */ /* 0x001fe20002000000 */
[----:B------:R-:W-:Y:S01]  /*4780*/  FMUL.FTZ R27, R27, UR10 ;  /* 0x0000000a1b1b7c20 */ /* 0x000fe20008410000 */
[----:B------:R-:W-:Y:S02]  /*4790*/  ISETP.GT.AND P4, PT, R6, 0x48, PT ;  /* 0x000000480600780c */ /* 0x000fe40003f84270 */
[----:B------:R0:W5:Y:S01]  /*47a0*/  MUFU.TANH R100, R5 ;  /* 0x0000000500647308 */ /* 0x0001620000002400 */
[----:B------:R-:W-:Y:S01]  /*47b0*/  FSEL R42, R56, -INF , P3 ;  /* 0xff800000382a7808 */ /* 0x000fe20001800000 */
[----:B------:R-:W-:Y:S01]  /*47c0*/  FMUL.FTZ R31, R31, UR10 ;  /* 0x0000000a1f1f7c20 */ /* 0x000fe20008410000 */
[----:B------:R-:W-:Y:S01]  /*47d0*/  FMNMX.FTZ R43, R26, R43, !PT ;  /* 0x0000002b1a2b7209 */ /* 0x000fe20007810000 */
[----:B------:R-:W-:Y:S01]  /*47e0*/  FMUL.FTZ R24, R24, UR10 ;  /* 0x0000000a18187c20 */ /* 0x000fe20008410000 */
[----:B------:R-:W-:Y:S01]  /*47f0*/  ISETP.GT.AND P3, PT, R6, 0x49, PT ;  /* 0x000000490600780c */ /* 0x000fe20003f64270 */
[----:B------:R-:W-:Y:S01]  /*4800*/  FMUL.FTZ R25, R25, UR10 ;  /* 0x0000000a19197c20 */ /* 0x000fe20008410000 */
[----:B--2---:R-:W-:Y:S01]  /*4810*/  FSEL R46, R46, -INF , P4 ;  /* 0xff8000002e2e7808 */ /* 0x004fe20002000000 */
[----:B------:R-:W2:Y:S01]  /*4820*/  MUFU.TANH R27, R27 ;  /* 0x0000001b001b7308 */ /* 0x000ea20000002400 */
[----:B------:R-:W-:Y:S01]  /*4830*/  FMNMX.FTZ R43, R42, R43, !PT ;  /* 0x0000002b2a2b7209 */ /* 0x000fe20007810000 */
[----:B0-----:R-:W-:Y:S01]  /*4840*/  FMUL.FTZ R5, R30, UR10 ;  /* 0x0000000a1e057c20 */ /* 0x001fe20008410000 */
[----:B------:R-:W-:Y:S01]  /*4850*/  ISETP.GT.AND P4, PT, R6, 0x50, PT ;  /* 0x000000500600780c */ /* 0x000fe20003f84270 */
[----:B------:R-:W-:Y:S01]  /*4860*/  FMUL.FTZ R28, R28, UR10 ;  /* 0x0000000a1c1c7c20 */ /* 0x000fe20008410000 */
[----:B---3--:R-:W-:Y:S01]  /*4870*/  FSEL R56, R47, -INF , P3 ;  /* 0xff8000002f387808 */ /* 0x008fe20001800000 */
[----:B------:R-:W-:Y:S01]  /*4880*/  FMUL.FTZ R29, R29, UR10 ;  /* 0x0000000a1d1d7c20 */ /* 0x000fe20008410000 */
[----:B------:R-:W-:Y:S01]  /*4890*/  FMNMX.FTZ R43, R46, R43, !PT ;  /* 0x0000002b2e2b7209 */ /* 0x000fe20007810000 */
[----:B------:R-:W0:Y:S01]  /*48a0*/  MUFU.TANH R5, R5 ;  /* 0x0000000500057308 */ /* 0x000e220000002400 */
[----:B------:R-:W-:Y:S01]  /*48b0*/  ISETP.GT.AND P3, PT, R6, 0x51, PT ;  /* 0x000000510600780c */ /* 0x000fe20003f64270 */
[----:B------:R3:W-:Y:S01]  /*48c0*/  @!P1 SYNCS.ARRIVE.TRANS64.RED.A1T0 RZ, [R0+URZ], RZ ;  /* 0x000000ff00ff99a7 */ /* 0x0007e2000810043f */
[----:B----4-:R-:W-:-:S02]  /*48d0*/  FSEL R54, R58, -INF , P4 ;  /* 0xff8000003a367808 */ /* 0x010fc40002000000 */
[----:B------:R-:W-:Y:S02]  /*48e0*/  FMNMX.FTZ R43, R56, R43, !PT ;  /* 0x0000002b382b7209 */ /* 0x000fe40007810000 */
[----:B------:R-:W-:Y:S01]  /*48f0*/  ISETP.GT.AND P4, PT, R6, 0x58, PT ;  /* 0x000000580600780c */ /* 0x000fe20003f84270 */
[----:B------:R-:W4:Y:S01]  /*4900*/  MUFU.TANH R31, R31 ;  /* 0x0000001f001f7308 */ /* 0x000f220000002400 */
[----:B-1----:R-:W-:Y:S02]  /*4910*/  FSEL R30, R35, -INF , P3 ;  /* 0xff800000231e7808 */ /* 0x002fe40001800000 */
[----:B------:R-:W-:Y:S02]  /*4920*/  FMNMX.FTZ R43, R54, R43, !PT ;  /* 0x0000002b362b7209 */ /* 0x000fe40007810000 */
[----:B------:R-:W-:Y:S02]  /*4930*/  ISETP.GT.AND P3, PT, R6, 0x59, PT ;  /* 0x000000590600780c */ /* 0x000fe40003f64270 */
[----:B------:R-:W-:Y:S01]  /*4940*/  FSEL R58, R62, -INF , P4 ;  /* 0xff8000003e3a7808 */ /* 0x000fe20002000000 */
[----:B------:R-:W-:Y:S01]  /*4950*/  MUFU.TANH R96, R24 ;  /* 0x0000001800607308 */ /* 0x000fe20000002400 */
[----:B------:R-:W-:-:S02]  /*4960*/  FMNMX.FTZ R43, R30, R43, !PT ;  /* 0x0000002b1e2b7209 */ /* 0x000fc40007810000 */
[----:B------:R-:W-:Y:S02]  /*4970*/  ISETP.GT.AND P4, PT, R6, 0x60, PT ;  /* 0x000000600600780c */ /* 0x000fe40003f84270 */
[----:B------:R-:W-:Y:S02]  /*4980*/  FSEL R62, R39, -INF , P3 ;  /* 0xff800000273e7808 */ /* 0x000fe40001800000 */
[----:B------:R-:W-:Y:S01]  /*4990*/  FMNMX.FTZ R43, R58, R43, !PT ;  /* 0x0000002b3a2b7209 */ /* 0x000fe20007810000 */
[----:B------:R1:W-:Y:S01]  /*49a0*/  MUFU.TANH R39, R25 ;  /* 0x0000001900277308 */ /* 0x0003e20000002400 */
[----:B------:R-:W-:Y:S02]  /*49b0*/  ISETP.GT.AND P3, PT, R6, 0x61, PT ;  /* 0x000000610600780c */ /* 0x000fe40003f64270 */
[----:B-----5:R-:W-:Y:S02]  /*49c0*/  FSEL R100, R100, -INF , P4 ;  /* 0xff80000064647808 */ /* 0x020fe40002000000 */
[----:B------:R-:W-:-:S02]  /*49d0*/  FMNMX.FTZ R43, R62, R43, !PT ;  /* 0x0000002b3e2b7209 */ /* 0x000fc40007810000 */
[----:B------:R-:W-:Y:S01]  /*49e0*/  ISETP.GT.AND P4, PT, R6, 0x68, PT ;  /* 0x000000680600780c */ /* 0x000fe20003f84270 */
[----:B------:R5:W-:Y:S01]  /*49f0*/  MUFU.TANH R98, R28 ;  /* 0x0000001c00627308 */ /* 0x000be20000002400 */
[----:B--2---:R-:W-:Y:S02]  /*4a00*/  FSEL R102, R27, -INF , P3 ;  /* 0xff8000001b667808 */ /* 0x004fe40001800000 */
[----:B------:R-:W-:Y:S02]  /*4a10*/  FMNMX.FTZ R43, R100, R43, !PT ;  /* 0x0000002b642b7209 */ /* 0x000fe40007810000 */
[----:B------:R-:W-:Y:S02]  /*4a20*/  ISETP.GT.AND P3, PT, R6, 0x69, PT ;  /* 0x000000690600780c */ /* 0x000fe40003f64270 */
[----:B0-----:R-:W-:Y:S01]  /*4a30*/  FSEL R104, R5, -INF , P4 ;  /* 0xff80000005687808 */ /* 0x001fe20002000000 */
[----:B------:R-:W-:Y:S01]  /*4a40*/  MUFU.TANH R35, R52 ;  /* 0x0000003400237308 */ /* 0x000fe20000002400 */
[----:B------:R-:W-:-:S02]  /*4a50*/  FMNMX.FTZ R43, R102, R43, !PT ;  /* 0x0000002b662b7209 */ /* 0x000fc40007810000 */
[----:B----4-:R-:W-:Y:S02]  /*4a60*/  FSEL R106, R31, -INF , P3 ;  /* 0xff8000001f6a7808 */ /* 0x010fe40001800000 */
[----:B------:R-:W-:Y:S02]  /*4a70*/  FMNMX.FTZ R43, R104, R43, !PT ;  /* 0x0000002b682b7209 */ /* 0x000fe40007810000 */
[----:B------:R-:W-:Y:S01]  /*4a80*/  ISETP.GT.AND P4, PT, R57, 0x1, PT ;  /* 0x000000013900780c */ /* 0x000fe20003f84270 */
[----:B------:R0:W-:Y:S01]  /*4a90*/  MUFU.TANH R31, R40 ;  /* 0x00000028001f7308 */ /* 0x0001e20000002400 */
[----:B------:R-:W-:Y:S02]  /*4aa0*/  FMNMX.FTZ R43, R106, R43, !PT ;  /* 0x0000002b6a2b7209 */ /* 0x000fe40007810000 */
[----:B-1----:R-:W-:Y:S02]  /*4ab0*/  FSEL R25, R7, -INF , P4 ;  /* 0xff80000007197808 */ /* 0x002fe40002000000 */
[----:B-----5:R-:W-:Y:S01]  /*4ac0*/  FSEL R28, R9, -INF , P5 ;  /* 0xff800000091c7808 */ /* 0x020fe20002800000 */
[----:B------:R-:W1:Y:S01]  /*4ad0*/  SHFL.BFLY PT, R6, R43, 0x2, 0x1f ;  /* 0x0c401f002b067f89 */ /* 0x000e6200000e0000 */
[----:B------:R-:W-:Y:S01]  /*4ae0*/  ISETP.GT.AND P4, PT, R57, 0x10, PT ;  /* 0x000000103900780c */ /* 0x000fe20003f84270 */
[----:B------:R-:W2:Y:S03]  /*4af0*/  MUFU.TANH R49, R49 ;  /* 0x0000003100317308 */ /* 0x000ea60000002400 */
[----:B------:R-:W-:-:S02]  /*4b00*/  FSEL R36, R11, -INF , P4 ;  /* 0xff8000000b247808 */ /* 0x000fc40002000000 */
[----:B------:R-:W-:-:S03]  /*4b10*/  ISETP.GT.AND P4, PT, R57, 0x18, PT ;  /* 0x000000183900780c */ /* 0x000fc60003f84270 */
[----:B------:R-:W4:Y:S01]  /*4b20*/  MUFU.TANH R53, R53 ;  /* 0x0000003500357308 */ /* 0x000f220000002400 */
[----:B------:R-:W-:Y:S02]  /*4b30*/  FSEL R44, R13, -INF , P4 ;  /* 0xff8000000d2c7808 */ /* 0x000fe40002000000 */
[----:B------:R-:W-:-:S04]  /*4b40*/  ISETP.GT.AND P4, PT, R57, 0x20, PT ;  /* 0x000000203900780c */ /* 0x000fc80003f84270 */
[----:B------:R-:W-:Y:S01]  /*4b50*/  FSEL R64, R15, -INF , P4 ;  /* 0xff8000000f407808 */ /* 0x000fe20002000000 */
[----:B------:R-:W5:Y:S01]  /*4b60*/  MUFU.TANH R41, R41 ;  /* 0x0000002900297308 */ /* 0x000f620000002400 */
[----:B------:R-:W-:Y:S02]  /*4b70*/  ISETP.GT.AND P4, PT, R57, 0x28, PT ;  /* 0x000000283900780c */ /* 0x000fe40003f84270 */
[----:B-1----:R-:W-:-:S05]  /*4b80*/  FMNMX.FTZ R6, R43, R6, !PT ;  /* 0x000000062b067209 */ /* 0x002fca0007810000 */
[----:B------:R-:W1:Y:S01]  /*4b90*/  MUFU.TANH R45, R45 ;  /* 0x0000002d002d7308 */ /* 0x000e620000002400 */
[----:B------:R-:W3:Y:S07]  /*4ba0*/  SHFL.BFLY PT, R5, R6, 0x1, 0x1f ;  /* 0x0c201f0006057f89 */ /* 0x000eee00000e0000 */
[----:B------:R-:W-:Y:S08]  /*4bb0*/  MUFU.TANH R33, R33 ;  /* 0x0000002100217308 */ /* 0x000ff00000002400 */
[----:B------:R-:W-:Y:S08]  /*4bc0*/  MUFU.TANH R37, R37 ;  /* 0x0000002500257308 */ /* 0x000ff00000002400 */
[----:B------:R-:W-:Y:S01]  /*4bd0*/  MUFU.TANH R29, R29 ;  /* 0x0000001d001d7308 */ /* 0x000fe20000002400 */
[----:B---3--:R-:W-:Y:S01]  /*4be0*/  FMNMX.FTZ R6, R6, R5, !PT ;  /* 0x0000000506067209 */ /* 0x008fe20007810000 */
[----:B------:R-:W-:-:S03]  /*4bf0*/  IMAD.U32 R5, RZ, RZ, UR4 ;  /* 0x00000004ff057e24 */ /* 0x000fc6000f8e00ff */
[C---:B------:R-:W-:Y:S01]  /*4c00*/  FSETP.NEU.FTZ.AND P3, PT, R6.reuse, -INF , PT ;  /* 0xff8000000600780b */ /* 0x040fe20003f7d000 */
[----:B------:R-:W-:-:S05]  /*4c10*/  FMUL.FTZ R27, R6, R5 ;  /* 0x00000005061b7220 */ /* 0x000fca0000410000 */
[----:B------:R-:W-:Y:S02]  /*4c20*/  FSEL R27, R27, RZ, P3 ;  /* 0x000000ff1b1b7208 */ /* 0x000fe40001800000 */
[----:B------:R-:W-:-:S03]  /*4c30*/  ISETP.GT.AND P3, PT, R57, RZ, PT ;  /* 0x000000ff3900720c */ /* 0x000fc60003f64270 */
[-CC-:B------:R-:W-:Y:S01]  /*4c40*/  FFMA.FTZ R201, R66, R5.reuse, -R27.reuse ;  /* 0x0000000542c97223 */ /* 0x180fe2000001081b */
[----:B------:R-:W-:Y:S01]  /*4c50*/  FSEL R24, R4, -INF , P3 ;  /* 0xff80000004187808 */ /* 0x000fe20001800000 */
[-CC-:B------:R-:W-:Y:S01]  /*4c60*/  FFMA.FTZ R203, R68, R5.reuse, -R27.reuse ;  /* 0x0000000544cb7223 */ /* 0x180fe2000001081b */
[C---:B------:R-:W-:Y:S01]  /*4c70*/  ISETP.GT.AND P3, PT, R57.reuse, 0x9, PT ;  /* 0x000000093900780c */ /* 0x040fe20003f64270 */
[--C-:B------:R-:W-:Y:S01]  /*4c80*/  FFMA.FTZ R197, R72, R5, -R27.reuse ;  /* 0x0000000548c57223 */ /* 0x100fe2000001081b */
[----:B------:R-:W-:Y:S01]  /*4c90*/  FMNMX.FTZ R7, R24, R25, !PT ;  /* 0x0000001918077209 */ /* 0x000fe20007810000 */
[-CC-:B------:R-:W-:Y:S01]  /*4ca0*/  FFMA.FTZ R199, R76, R5.reuse, -R27.reuse ;  /* 0x000000054cc77223 */ /* 0x180fe2000001081b */
[----:B------:R-:W-:Y:S01]  /*4cb0*/  FSEL R32, R8, -INF , P3 ;  /* 0xff80000008207808 */ /* 0x000fe20001800000 */
[--C-:B------:R-:W-:Y:S01]  /*4cc0*/  FFMA.FTZ R8, R70, R5, -R27.reuse ;  /* 0x0000000546087223 */ /* 0x100fe2000001081b */
[----:B------:R-:W-:Y:S01]  /*4cd0*/  FMNMX.FTZ R7, R28, R7, !PT ;  /* 0x000000071c077209 */ /* 0x000fe20007810000 */
[-CC-:B------:R-:W-:Y:S01]  /*4ce0*/  FFMA.FTZ R193, R80, R5.reuse, -R27.reuse ;  /* 0x0000000550c17223 */ /* 0x180fe2000001081b */
[C---:B------:R-:W-:Y:S01]  /*4cf0*/  ISETP.GT.AND P3, PT, R57.reuse, 0x11, PT ;  /* 0x000000113900780c */ /* 0x040fe20003f64270 */
[--C-:B------:R-:W-:Y:S01]  /*4d00*/  FFMA.FTZ R195, R90, R5, -R27.reuse ;  /* 0x000000055ac37223 */ /* 0x100fe2000001081b */
[----:B------:R-:W-:Y:S01]  /*4d10*/  FMNMX.FTZ R7, R32, R7, !PT ;  /* 0x0000000720077209 */ /* 0x000fe20007810000 */
[-CC-:B------:R-:W-:Y:S01]  /*4d20*/  FFMA.FTZ R189, R60, R5.reuse, -R27.reuse ;  /* 0x000000053cbd7223 */ /* 0x180fe2000001081b */
[----:B0-----:R-:W-:Y:S01]  /*4d30*/  FSEL R40, R10, -INF , P3 ;  /* 0xff8000000a287808 */ /* 0x001fe20001800000 */
[--C-:B------:R-:W-:Y:S01]  /*4d40*/  FFMA.FTZ R10, R74, R5, -R27.reuse ;  /* 0x000000054a0a7223 */ /* 0x100fe2000001081b */
[----:B------:R-:W-:Y:S01]  /*4d50*/  FMNMX.FTZ R7, R36, R7, !PT ;  /* 0x0000000724077209 */ /* 0x000fe20007810000 */
[-CC-:B------:R-:W-:Y:S01]  /*4d60*/  FFMA.FTZ R9, R50, R5.reuse, -R27.reuse ;  /* 0x0000000532097223 */ /* 0x180fe2000001081b */
[----:B------:R-:W-:Y:S01]  /*4d70*/  ISETP.GT.AND P3, PT, R57, 0x19, PT ;  /* 0x000000193900780c */ /* 0x000fe20003f64270 */
[--C-:B------:R-:W-:Y:S01]  /*4d80*/  FFMA.FTZ R11, R34, R5, -R27.reuse ;  /* 0x00000005220b7223 */ /* 0x100fe2000001081b */
[----:B------:R-:W-:Y:S01]  /*4d90*/  FMNMX.FTZ R7, R40, R7, !PT ;  /* 0x0000000728077209 */ /* 0x000fe20007810000 */
[----:B------:R-:W-:Y:S01]  /*4da0*/  MUFU.EX2 R108, R9 ;  /* 0x00000009006c7308 */ /* 0x000fe20000000800 */
[----:B------:R-:W-:Y:S01]  /*4db0*/  FSEL R52, R12, -INF , P3 ;  /* 0xff8000000c347808 */ /* 0x000fe20001800000 */
[--C-:B------:R-:W-:Y:S01]  /*4dc0*/  FFMA.FTZ R12, R78, R5, -R27.reuse ;  /* 0x000000054e0c7223 */ /* 0x100fe2000001081b */
[----:B------:R-:W-:Y:S01]  /*4dd0*/  FMNMX.FTZ R7, R44, R7, !PT ;  /* 0x000000072c077209 */ /* 0x000fe20007810000 */
[-CC-:B------:R-:W-:Y:S01]  /*4de0*/  FFMA.FTZ R4, R51, R5.reuse, -R27.reuse ;  /* 0x0000000533047223 */ /* 0x180fe2000001081b */
[C---:B------:R-:W-:Y:S01]  /*4df0*/  ISETP.GT.AND P3, PT, R57.reuse, 0x21, PT ;  /* 0x000000213900780c */ /* 0x040fe20003f64270 */
[--C-:B------:R-:W-:Y:S01]  /*4e00*/  FFMA.FTZ R30, R30, R5, -R27.reuse ;  /* 0x000000051e1e7223 */ /* 0x100fe2000001081b */
[----:B------:R-:W-:Y:S01]  /*4e10*/  FMNMX.FTZ R7, R52, R7, !PT ;  /* 0x0000000734077209 */ /* 0x000fe20007810000 */
[----:B------:R-:W-:Y:S01]  /*4e20*/  MUFU.EX2 R201, R201 ;  /* 0x000000c900c97308 */ /* 0x000fe20000000800 */
[----:B------:R-:W-:Y:S01]  /*4e30*/  FSEL R66, R14, -INF , P3 ;  /* 0xff8000000e427808 */ /* 0x000fe20001800000 */
[--C-:B------:R-:W-:Y:S01]  /*4e40*/  FFMA.FTZ R14, R86, R5, -R27.reuse ;  /* 0x00000005560e7223 */ /* 0x100fe2000001081b */
[----:B------:R-:W-:Y:S01]  /*4e50*/  FMNMX.FTZ R7, R64, R7, !PT ;  /* 0x0000000740077209 */ /* 0x000fe20007810000 */
[-CC-:B------:R-:W-:Y:S01]  /*4e60*/  FFMA.FTZ R38, R38, R5.reuse, -R27.reuse ;  /* 0x0000000526267223 */ /* 0x180fe2000001081b */
[----:B------:R-:W-:Y:S01]  /*4e70*/  ISETP.GT.AND P3, PT, R57, 0x29, PT ;  /* 0x000000293900780c */ /* 0x000fe20003f64270 */
[--C-:B------:R-:W-:Y:S01]  /*4e80*/  FFMA.FTZ R26, R26, R5, -R27.reuse ;  /* 0x000000051a1a7223 */ /* 0x100fe2000001081b */
[----:B------:R-:W-:Y:S01]  /*4e90*/  FSEL R68, R21, -INF , P4 ;  /* 0xff80000015447808 */ /* 0x000fe20002000000 */
[----:B------:R-:W0:Y:S01]  /*4ea0*/  MUFU.EX2 R4, R4 ;  /* 0x0000000400047308 */ /* 0x000e220000000800 */
[----:B------:R-:W-:Y:S01]  /*4eb0*/  FMNMX.FTZ R7, R66, R7, !PT ;  /* 0x0000000742077209 */ /* 0x000fe20007810000 */
[-CC-:B------:R-:W-:Y:S01]  /*4ec0*/  FFMA.FTZ R42, R42, R5.reuse, -R27.reuse ;  /* 0x000000052a2a7223 */ /* 0x180fe2000001081b */
[C---:B------:R-:W-:Y:S01]  /*4ed0*/  ISETP.GT.AND P4, PT, R57.reuse, 0x30, PT ;  /* 0x000000303900780c */ /* 0x040fe20003f84270 */
[-CC-:B------:R-:W-:Y:S01]  /*4ee0*/  FFMA.FTZ R46, R46, R5.reuse, -R27.reuse ;  /* 0x000000052e2e7223 */ /* 0x180fe2000001081b */
[----:B------:R-:W-:Y:S01]  /*4ef0*/  FSEL R70, R20, -INF , P3 ;  /* 0xff80000014467808 */ /* 0x000fe20001800000 */
[--C-:B------:R-:W-:Y:S01]  /*4f00*/  FFMA.FTZ R20, R94, R5, -R27.reuse ;  /* 0x000000055e147223 */ /* 0x100fe2000001081b */
[----:B------:R-:W-:Y:S01]  /*4f10*/  FMNMX.FTZ R7, R68, R7, !PT ;  /* 0x0000000744077209 */ /* 0x000fe20007810000 */
[----:B------:R-:W3:Y:S01]  /*4f20*/  MUFU.EX2 R203, R203 ;  /* 0x000000cb00cb7308 */ /* 0x000ee20000000800 */
[C---:B------:R-:W-:Y:S01]  /*4f30*/  ISETP.GT.AND P3, PT, R57.reuse, 0x31, PT ;  /* 0x000000313900780c */ /* 0x040fe20003f64270 */
[-CC-:B------:R-:W-:Y:S01]  /*4f40*/  FFMA.FTZ R56, R56, R5.reuse, -R27.reuse ;  /* 0x0000000538387223 */ /* 0x180fe2000001081b */
[----:B------:R-:W-:Y:S01]  /*4f50*/  FSEL R48, R48, -INF , P4 ;  /* 0xff80000030307808 */ /* 0x000fe20002000000 */
[--C-:B------:R-:W-:Y:S01]  /*4f60*/  FFMA.FTZ R54, R54, R5, -R27.reuse ;  /* 0x0000000536367223 */ /* 0x100fe2000001081b */
[----:B------:R-:W-:Y:S01]  /*4f70*/  FMNMX.FTZ R7, R70, R7, !PT ;  /* 0x0000000746077209 */ /* 0x000fe20007810000 */
[-CC-:B------:R-:W-:Y:S01]  /*4f80*/  FFMA.FTZ R58, R58, R5.reuse, -R27.reuse ;  /* 0x000000053a3a7223 */ /* 0x180fe2000001081b */
[----:B------:R-:W-:Y:S01]  /*4f90*/  ISETP.GT.AND P4, PT, R57, 0x38, PT ;  /* 0x000000383900780c */ /* 0x000fe20003f84270 */
[----:B------:R-:W-:Y:S01]  /*4fa0*/  MUFU.EX2 R191, R11 ;  /* 0x0000000b00bf7308 */ /* 0x000fe20000000800 */
[----:B--2---:R-:W-:Y:S01]  /*4fb0*/  FSEL R72, R49, -INF , P3 ;  /* 0xff80000031487808 */ /* 0x004fe20001800000 */
[--C-:B------:R-:W-:Y:S01]  /*4fc0*/  FFMA.FTZ R62, R62, R5, -R27.reuse ;  /* 0x000000053e3e7223 */ /* 0x100fe2000001081b */
[----:B------:R-:W-:Y:S01]  /*4fd0*/  FMNMX.FTZ R7, R48, R7, !PT ;  /* 0x0000000730077209 */ /* 0x000fe20007810000 */
[-CC-:B------:R-:W-:Y:S01]  /*4fe0*/  FFMA.FTZ R100, R100, R5.reuse, -R27.reuse ;  /* 0x0000000564647223 */ /* 0x180fe2000001081b */
[----:B------:R-:W-:Y:S01]  /*4ff0*/  ISETP.GT.AND P3, PT, R57, 0x39, PT ;  /* 0x000000393900780c */ /* 0x000fe20003f64270 */
[--C-:B------:R-:W-:Y:S01]  /*5000*/  FFMA.FTZ R102, R102, R5, -R27.reuse ;  /* 0x0000000566667223 */ /* 0x100fe2000001081b */
[----:B------:R-:W-:Y:S01]  /*5010*/  FSEL R74, R35, -INF , P4 ;  /* 0xff800000234a7808 */ /* 0x000fe20002000000 */
[----:B------:R-:W2:Y:S01]  /*5020*/  MUFU.EX2 R8, R8 ;  /* 0x0000000800087308 */ /* 0x000ea20000000800 */
[----:B------:R-:W-:Y:S01]  /*5030*/  FMNMX.FTZ R7, R72, R7, !PT ;  /* 0x0000000748077209 */ /* 0x000fe20007810000 */
[----:B------:R-:W2:Y:S01]  /*5040*/  @P2 LDC R35, c[0x0][0x450] ;  /* 0x00011400ff232b82 */ /* 0x000ea20000000800 */
[----:B------:R-:W-:Y:S01]  /*5050*/  ISETP.GT.AND P4, PT, R57, 0x40, PT ;  /* 0x000000403900780c */ /* 0x000fe20003f84270 */
[-CC-:B------:R-:W-:Y:S01]  /*5060*/  FFMA.FTZ R104, R104, R5.reuse, -R27.reuse ;  /* 0x0000000568687223 */ /* 0x180fe2000001081b */
[----:B----4-:R-:W-:Y:S01]  /*5070*/  FSEL R76, R53, -INF , P3 ;  /* 0xff800000354c7808 */ /* 0x010fe20001800000 */
[----:B------:R-:W-:Y:S01]  /*5080*/  FFMA.FTZ R27, R106, R5, -R27 ;  /* 0x000000056a1b7223 */ /* 0x000fe2000001081b */
[----:B------:R-:W-:Y:S01]  /*5090*/  FMNMX.FTZ R7, R74, R7, !PT ;  /* 0x000000074a077209 */ /* 0x000fe20007810000 */
[----:B------:R-:W4:Y:S01]  /*50a0*/  MUFU.EX2 R197, R197 ;  /* 0x000000c500c57308 */ /* 0x000f220000000800 */
[----:B------:R-:W-:-:S02]  /*50b0*/  ISETP.GT.AND P3, PT, R57, 0x41, PT ;  /* 0x000000413900780c */ /* 0x000fc40003f64270 */
[----:B------:R-:W-:Y:S02]  /*50c0*/  CS2R R106, SRZ ;  /* 0x00000000006a7805 */ /* 0x000fe4000001ff00 */
[----:B------:R-:W-:Y:S02]  /*50d0*/  FSEL R78, R31, -INF , P4 ;  /* 0xff8000001f4e7808 */ /* 0x000fe40002000000 */
[----:B------:R-:W-:Y:S02]  /*50e0*/  FMNMX.FTZ R7, R76, R7, !PT ;  /* 0x000000074c077209 */ /* 0x000fe40007810000 */
[----:B------:R-:W-:Y:S01]  /*50f0*/  ISETP.GT.AND P4, PT, R57, 0x48, PT ;  /* 0x000000483900780c */ /* 0x000fe20003f84270 */
[----:B------:R-:W4:Y:S01]  /*5100*/  MUFU.EX2 R10, R10 ;  /* 0x0000000a000a7308 */ /* 0x000f220000000800 */
[----:B-----5:R-:W-:Y:S02]  /*5110*/  FSEL R80, R41, -INF , P3 ;  /* 0xff80000029507808 */ /* 0x020fe40001800000 */
[----:B------:R-:W-:-:S02]  /*5120*/  FMNMX.FTZ R7, R78, R7, !PT ;  /* 0x000000074e077209 */ /* 0x000fc40007810000 */
[C---:B------:R-:W-:Y:S02]  /*5130*/  ISETP.GT.AND P3, PT, R57.reuse, 0x49, PT ;  /* 0x000000493900780c */ /* 0x040fe40003f64270 */
[----:B------:R-:W-:Y:S01]  /*5140*/  FSEL R84, R84, -INF , P4 ;  /* 0xff80000054547808 */ /* 0x000fe20002000000 */
[----:B------:R0:W-:Y:S01]  /*5150*/  MUFU.EX2 R181, R30 ;  /* 0x0000001e00b57308 */ /* 0x0001e20000000800 */
[----:B------:R-:W-:Y:S02]  /*5160*/  FMNMX.FTZ R7, R80, R7, !PT ;  /* 0x0000000750077209 */ /* 0x000fe40007810000 */
[----:B------:R-:W-:Y:S02]  /*5170*/  ISETP.GT.AND P4, PT, R57, 0x50, PT ;  /* 0x000000503900780c */ /* 0x000fe40003f84270 */
[----:B-1----:R-:W-:Y:S02]  /*5180*/  FSEL R86, R45, -INF , P3 ;  /* 0xff8000002d567808 */ /* 0x002fe40001800000 */
[----:B------:R-:W-:Y:S01]  /*5190*/  FMNMX.FTZ R7, R84, R7, !PT ;  /* 0x0000000754077209 */ /* 0x000fe20007810000 */
[----:B------:R-:W-:Y:S01]  /*51a0*/  MUFU.EX2 R199, R199 ;  /* 0x000000c700c77308 */ /* 0x000fe20000000800 */
[----:B------:R-:W-:Y:S01]  /*51b0*/  ISETP.GT.AND P3, PT, R57, 0x51, PT ;  /* 0x000000513900780c */ /* 0x000fe20003f64270 */
[----:B0-----:R-:W-:Y:S01]  /*51c0*/  FADD.FTZ R30, R201, R4 ;  /* 0x00000004c91e7221 */ /* 0x001fe20000010000 */
[----:B------:R-:W-:-:S02]  /*51d0*/  FSEL R88, R88, -INF , P4 ;  /* 0xff80000058587808 */ /* 0x000fc40002000000 */
[----:B------:R-:W-:Y:S01]  /*51e0*/  FMNMX.FTZ R7, R86, R7, !PT ;  /* 0x0000000756077209 */ /* 0x000fe20007810000 */
[----:B---3--:R-:W-:Y:S01]  /*51f0*/  FADD.FTZ R31, R203, R30 ;  /* 0x0000001ecb1f7221 */ /* 0x008fe20000010000 */
[----:B------:R-:W-:Y:S01]  /*5200*/  ISETP.GT.AND P4, PT, R57, 0x58, PT ;  /* 0x000000583900780c */ /* 0x000fe20003f84270 */
[----:B------:R-:W-:Y:S01]  /*5210*/  MUFU.EX2 R12, R12 ;  /* 0x0000000c000c7308 */ /* 0x000fe20000000800 */
[----:B------:R-:W-:Y:S01]  /*5220*/  FSEL R90, R33, -INF , P3 ;  /* 0xff800000215a7808 */ /* 0x000fe20001800000 */
[----:B--2---:R-:W-:Y:S01]  /*5230*/  FADD.FTZ R30, R8, R31 ;  /* 0x0000001f081e7221 */ /* 0x004fe20000010000 */
[----:B------:R-:W-:Y:S02]  /*5240*/  FMNMX.FTZ R7, R88, R7, !PT ;  /* 0x0000000758077209 */ /* 0x000fe40007810000 */
[----:B------:R-:W-:Y:S01]  /*5250*/  ISETP.GT.AND P3, PT, R57, 0x59, PT ;  /* 0x000000593900780c */ /* 0x000fe20003f64270 */
[----:B----4-:R-:W-:Y:S01]  /*5260*/  FADD.FTZ R33, R197, R30 ;  /* 0x0000001ec5217221 */ /* 0x010fe20000010000 */
[----:B------:R-:W-:Y:S01]  /*5270*/  FSEL R92, R92, -INF , P4 ;  /* 0xff8000005c5c7808 */ /* 0x000fe20002000000 */
[----:B------:R-:W-:Y:S01]  /*5280*/  MUFU.EX2 R193, R193 ;  /* 0x000000c100c17308 */ /* 0x000fe20000000800 */
[----:B------:R-:W-:Y:S01]  /*5290*/  FMNMX.FTZ R7, R90, R7, !PT ;  /* 0x000000075a077209 */ /* 0x000fe20007810000 */
[----:B------:R-:W-:Y:S01]  /*52a0*/  FADD.FTZ R2, R10, R33 ;  /* 0x000000210a027221 */ /* 0x000fe20000010000 */
[----:B------:R-:W-:Y:S01]  /*52b0*/  ISETP.GT.AND P4, PT, R57, 0x60, PT ;  /* 0x000000603900780c */ /* 0x000fe20003f84270 */
[----:B------:R-:W-:Y:S01]  /*52c0*/  IMAD.MOV.U32 R30, RZ, RZ, R17 ;  /* 0x000000ffff1e7224 */ /* 0x000fe200078e0011 */
[----:B------:R-:W-:-:S02]  /*52d0*/  FSEL R94, R37, -INF , P3 ;  /* 0xff800000255e7808 */ /* 0x000fc40001800000 */
[----:B------:R-:W-:Y:S01]  /*52e0*/  FMNMX.FTZ R7, R92, R7, !PT ;  /* 0x000000075c077209 */ /* 0x000fe20007810000 */
[----:B------:R-:W-:Y:S01]  /*52f0*/  MUFU.EX2 R14, R14 ;  /* 0x0000000e000e7308 */ /* 0x000fe20000000800 */
[C---:B------:R-:W-:Y:S02]  /*5300*/  ISETP.GT.AND P3, PT, R57.reuse, 0x61, PT ;  /* 0x000000613900780c */ /* 0x040fe40003f64270 */
[----:B------:R-:W-:Y:S02]  /*5310*/  FSEL R96, R96, -INF , P4 ;  /* 0xff80000060607808 */ /* 0x000fe40002000000 */
[----:B------:R-:W-:Y:S02]  /*5320*/  FMNMX.FTZ R7, R94, R7, !PT ;  /* 0x000000075e077209 */ /* 0x000fe40007810000 */
[----:B------:R-:W-:Y:S01]  /*5330*/  ISETP.GT.AND P4, PT, R57, 0x68, PT ;  /* 0x000000683900780c */ /* 0x000fe20003f84270 */
[----:B------:R-:W-:Y:S01]  /*5340*/  MUFU.EX2 R195, R195 ;  /* 0x000000c300c37308 */ /* 0x000fe20000000800 */
[----:B------:R-:W-:-:S02]  /*5350*/  FSEL R60, R39, -INF , P3 ;  /* 0xff800000273c7808 */ /* 0x000fc40001800000 */
[----:B------:R-:W-:Y:S02]  /*5360*/  FMNMX.FTZ R7, R96, R7, !PT ;  /* 0x0000000760077209 */ /* 0x000fe40007810000 */
[----:B------:R-:W-:Y:S02]  /*5370*/  ISETP.GT.AND P3, PT, R57, 0x69, PT ;  /* 0x000000693900780c */ /* 0x000fe40003f64270 */
[----:B------:R-:W-:Y:S01]  /*5380*/  FSEL R98, R98, -INF , P4 ;  /* 0xff80000062627808 */ /* 0x000fe20002000000 */
[----:B------:R-:W-:Y:S01]  /*5390*/  MUFU.EX2 R20, R20 ;  /* 0x0000001400147308 */ /* 0x000fe20000000800 */
[----:B------:R-:W-:Y:S02]  /*53a0*/  FMNMX.FTZ R7, R60, R7, !PT ;  /* 0x000000073c077209 */ /* 0x000fe40007810000 */
[----:B------:R-:W-:Y:S02]  /*53b0*/  FSEL R50, R29, -INF , P3 ;  /* 0xff8000001d327808 */ /* 0x000fe40001800000 */
[----:B------:R-:W-:-:S02]  /*53c0*/  FMNMX.FTZ R7, R98, R7, !PT ;  /* 0x0000000762077209 */ /* 0x000fc40007810000 */
[----:B------:R-:W-:Y:S01]  /*53d0*/  F2FP.BF16.F32.PACK_AB R201, R4, R201 ;  /* 0x000000c904c9723e */ /* 0x000fe200000010ff */
[----:B------:R-:W-:Y:S01]  /*53e0*/  MUFU.EX2 R189, R189 ;  /* 0x000000bd00bd7308 */ /* 0x000fe20000000800 */
[----:B------:R-:W-:Y:S02]  /*53f0*/  FMNMX.FTZ R7, R50, R7, !PT ;  /* 0x0000000732077209 */ /* 0x000fe40007810000 */
[----:B------:R-:W-:Y:S01]  /*5400*/  F2FP.BF16.F32.PACK_AB R203, R8, R203 ;  /* 0x000000cb08cb723e */ /* 0x000fe200000010ff */
[----:B------:R-:W-:Y:S01]  /*5410*/  VIADD R8, R82, 0xfffffffe ;  /* 0xfffffffe52087836 */ /* 0x000fe20000000000 */
[----:B------:R-:W-:Y:S01]  /*5420*/  F2FP.BF16.F32.PACK_AB R197, R10, R197 ;  /* 0x000000c50ac5723e */ /* 0x000fe200000010ff */
[----:B------:R-:W0:Y:S01]  /*5430*/  SHFL.BFLY PT, R34, R7, 0x2, 0x1f ;  /* 0x0c401f0007227f89 */ /* 0x000e2200000e0000 */
[----:B------:R-:W-:Y:S01]  /*5440*/  CS2R R82, SRZ ;  /* 0x0000000000527805 */ /* 0x000fe2000001ff00 */
[----:B------:R-:W-:Y:S08]  /*5450*/  MUFU.EX2 R179, R27 ;  /* 0x0000001b00b37308 */ /* 0x000ff00000000800 */
[----:B------:R-:W-:Y:S08]  /*5460*/  MUFU.EX2 R38, R38 ;  /* 0x0000002600267308 */ /* 0x000ff00000000800 */
[----:B------:R-:W-:Y:S01]  /*5470*/  MUFU.EX2 R26, R26 ;  /* 0x0000001a001a7308 */ /* 0x000fe20000000800 */
[----:B0-----:R-:W-:-:S07]  /*5480*/  FMNMX.FTZ R34, R7, R34, !PT ;  /* 0x0000002207227209 */ /* 0x001fce0007810000 */
[----:B------:R0:W-:Y:S01]  /*5490*/  MUFU.EX2 R185, R42 ;  /* 0x0000002a00b97308 */ /* 0x0001e20000000800 */
[----:B------:R-:W1:Y:S07]  /*54a0*/  SHFL.BFLY PT, R7, R34, 0x1, 0x1f ;  /* 0x0c201f0022077f89 */ /* 0x000e6e00000e0000 */
[----:B------:R-:W-:Y:S01]  /*54b0*/  MUFU.EX2 R46, R46 ;  /* 0x0000002e002e7308 */ /* 0x000fe20000000800 */
[----:B0-----:R-:W-:-:S07]  /*54c0*/  CS2R R42, SRZ ;  /* 0x00000000002a7805 */ /* 0x001fce000001ff00 */
[----:B------:R0:W-:Y:S08]  /*54d0*/  MUFU.EX2 R187, R56 ;  /* 0x0000003800bb7308 */ /* 0x0001f00000000800 */
[----:B------:R-:W-:Y:S01]  /*54e0*/  MUFU.EX2 R54, R54 ;  /* 0x0000003600367308 */ /* 0x000fe20000000800 */
[----:B0-----:R-:W-:Y:S02]  /*54f0*/  CS2R R56, SRZ ;  /* 0x0000000000387805 */ /* 0x001fe4000001ff00 */
[----:B-1----:R-:W-:-:S04]  /*5500*/  FMNMX.FTZ R7, R34, R7, !PT ;  /* 0x0000000722077209 */ /* 0x002fc80007810000 */
[C---:B------:R-:W-:Y:S01]  /*5510*/  FSETP.NEU.FTZ.AND P3, PT, R7.reuse, -INF , PT ;  /* 0xff8000000700780b */ /* 0x040fe20003f7d000 */
[----:B------:R-:W-:Y:S01]  /*5520*/  FMUL.FTZ R9, R7, R5 ;  /* 0x0000000507097220 */ /* 0x000fe20000410000 */
[----:B------:R-:W-:Y:S04]  /*5530*/  MUFU.EX2 R58, R58 ;  /* 0x0000003a003a7308 */ /* 0x000fe80000000800 */
[----:B------:R-:W-:-:S04]  /*5540*/  FSEL R9, R9, RZ, P3 ;  /* 0x000000ff09097208 */ /* 0x000fc80001800000 */
        /* <DEDUP_REMOVED lines=17> */
[----:B0-----:R-:W0:Y:S01]  /*5660*/  @P2 LDC R32, c[0x0][0x44c] ;  /* 0x00011300ff202b82 */ /* 0x001e220000000800 */
        /* <DEDUP_REMOVED lines=15> */
[----:B------:R-:W-:Y:S01]  /*5760*/  FFMA.FTZ R50, R50, R5, -R9 ;  /* 0x0000000532327223 */ /* 0x000fe20000010809 */
[----:B------:R-:W-:-:S06]  /*5770*/  CS2R R62, SRZ ;  /* 0x00000000003e7805 */ /* 0x000fcc000001ff00 */
[----:B------:R-:W3:Y:S01]  /*5780*/  MUFU.EX2 R36, R36 ;  /* 0x0000002400247308 */ /* 0x000ee20000000800 */
[----:B0-----:R-:W-:-:S04]  /*5790*/  @P2 IMAD.HI.U32 R32, R17, R32, RZ ;  /* 0x0000002011202227 */ /* 0x001fc800078e00ff */
[----:B-1----:R-:W-:Y:S01]  /*57a0*/  FADD.FTZ R33, R24, R25 ;  /* 0x0000001918217221 */ /* 0x002fe20000010000 */
[----:B------:R-:W-:Y:S02]  /*57b0*/  F2FP.BF16.F32.PACK_AB R200, R25, R24 ;  /* 0x0000001819c8723e */ /* 0x000fe400000010ff */
[----:B------:R-:W-:Y:S01]  /*57c0*/  @P2 SHF.R.U32.HI R30, RZ, R35, R32 ;  /* 0x00000023ff1e2219 */ /* 0x000fe20000011620 */
[----:B------:R-:W-:Y:S01]  /*57d0*/  FADD.FTZ R35, R199, R2 ;  /* 0x00000002c7237221 */ /* 0x000fe20000010000 */
[----:B------:R-:W0:Y:S01]  /*57e0*/  MUFU.EX2 R13, R40 ;  /* 0x00000028000d7308 */ /* 0x000e220000000800 */
[----:B--2---:R-:W-:Y:S01]  /*57f0*/  FADD.FTZ R2, R28, R33 ;  /* 0x000000211c027221 */ /* 0x004fe20000010000 */
[----:B------:R-:W-:Y:S01]  /*5800*/  IADD3 R3, R3, R30, RZ ;  /* 0x0000001e03037210 */ /* 0x000fe20007ffe0ff */
[C---:B------:R-:W-:Y:S01]  /*5810*/  FADD.FTZ R30, R12.reuse, R35 ;  /* 0x000000230c1e7221 */ /* 0x040fe20000010000 */
[C---:B------:R-:W-:Y:S01]  /*5820*/  F2FP.BF16.F32.PACK_AB R202, R11.reuse, R28 ;  /* 0x0000001c0bca723e */ /* 0x040fe200000010ff */
[----:B------:R-:W-:Y:S01]  /*5830*/  FADD.FTZ R35, R11, R2 ;  /* 0x000000020b237221 */ /* 0x000fe20000010000 */
[----:B------:R-:W-:Y:S01]  /*5840*/  F2FP.BF16.F32.PACK_AB R199, R12, R199 ;  /* 0x000000c70cc7723e */ /* 0x000fe200000010ff */
[----:B------:R-:W-:Y:S01]  /*5850*/  FADD.FTZ R37, R193, R30 ;  /* 0x0000001ec1257221 */ /* 0x000fe20000010000 */
[----:B------:R-:W1:Y:S01]  /*5860*/  MUFU.EX2 R44, R44 ;  /* 0x0000002c002c7308 */ /* 0x000e620000000800 */
[----:B---3--:R-:W-:Y:S01]  /*5870*/  FADD.FTZ R2, R36, R35 ;  /* 0x0000002324027221 */ /* 0x008fe20000010000 */
[C---:B------:R-:W-:Y:S01]  /*5880*/  F2FP.BF16.F32.PACK_AB R193, R14.reuse, R193 ;  /* 0x000000c10ec1723e */ /* 0x040fe200000010ff */
[----:B------:R-:W-:-:S04]  /*5890*/  FADD.FTZ R30, R14, R37 ;  /* 0x000000250e1e7221 */ /* 0x000fc80000010000 */
[----:B------:R-:W-:Y:S01]  /*58a0*/  FADD.FTZ R37, R195, R30 ;  /* 0x0000001ec3257221 */ /* 0x000fe20000010000 */
[----:B------:R2:W3:Y:S01]  /*58b0*/  MUFU.EX2 R15, R52 ;  /* 0x00000034000f7308 */ /* 0x0004e20000000800 */
[C---:B0-----:R-:W-:Y:S01]  /*58c0*/  FADD.FTZ R35, R13.reuse, R2 ;  /* 0x000000020d237221 */ /* 0x041fe20000010000 */
[----:B------:R-:W-:Y:S02]  /*58d0*/  IMAD.MOV.U32 R2, RZ, RZ, RZ ;  /* 0x000000ffff027224 */ /* 0x000fe400078e00ff */
[----:B------:R-:W-:Y:S01]  /*58e0*/  FADD.FTZ R30, R20, R37 ;  /* 0x00000025141e7221 */ /* 0x000fe20000010000 */
[----:B------:R-:W-:Y:S01]  /*58f0*/  F2FP.BF16.F32.PACK_AB R196, R13, R36 ;  /* 0x000000240dc4723e */ /* 0x000fe200000010ff */
[----:B------:R-:W-:-:S04]  /*5900*/  IMAD.HI R32, R3, -0x6db6db6d, R2 ;  /* 0x9249249303207827 */ /* 0x000fc800078e0202 */
[----:B------:R-:W-:Y:S01]  /*5910*/  FADD.FTZ R37, R189, R30 ;  /* 0x0000001ebd257221 */ /* 0x000fe20000010000 */
[----:B------:R-:W0:Y:S01]  /*5920*/  MUFU.EX2 R64, R64 ;  /* 0x0000004000407308 */ /* 0x000e220000000800 */
[----:B-1----:R-:W-:Y:S01]  /*5930*/  FADD.FTZ R0, R44, R35 ;  /* 0x000000232c007221 */ /* 0x002fe20000010000 */
[C---:B------:R-:W-:Y:S01]  /*5940*/  F2FP.BF16.F32.PACK_AB R189, R108.reuse, R189 ;  /* 0x000000bd6cbd723e */ /* 0x040fe200000010ff */
[----:B------:R-:W-:Y:S01]  /*5950*/  FADD.FTZ R2, R108, R37 ;  /* 0x000000256c027221 */ /* 0x000fe20000010000 */
[----:B------:R-:W-:Y:S02]  /*5960*/  F2FP.BF16.F32.PACK_AB R195, R20, R195 ;  /* 0x000000c314c3723e */ /* 0x000fe400000010ff */
[----:B------:R-:W-:Y:S02]  /*5970*/  CS2R R108, SRZ ;  /* 0x00000000006c7805 */ /* 0x000fe4000001ff00 */
[----:B--2---:R-:W-:Y:S01]  /*5980*/  CS2R R52, SRZ ;  /* 0x0000000000347805 */ /* 0x004fe2000001ff00 */
[----:B------:R-:W-:Y:S01]  /*5990*/  FADD.FTZ R37, R191, R2 ;  /* 0x00000002bf257221 */ /* 0x000fe20000010000 */
[----:B------:R1:W2:Y:S01]  /*59a0*/  MUFU.EX2 R21, R66 ;  /* 0x0000004200157308 */ /* 0x0002a20000000800 */
[C---:B---3--:R-:W-:Y:S01]  /*59b0*/  FADD.FTZ R3, R15.reuse, R0 ;  /* 0x000000000f037221 */ /* 0x048fe20000010000 */
[C---:B------:R-:W-:Y:S01]  /*59c0*/  F2FP.BF16.F32.PACK_AB R191, R38.reuse, R191 ;  /* 0x000000bf26bf723e */ /* 0x040fe200000010ff */
[----:B------:R-:W-:Y:S01]  /*59d0*/  FADD.FTZ R39, R38, R37 ;  /* 0x0000002526277221 */ /* 0x000fe20000010000 */
[----:B------:R-:W-:-:S02]  /*59e0*/  F2FP.BF16.F32.PACK_AB R198, R15, R44 ;  /* 0x0000002c0fc6723e */ /* 0x000fc400000010ff */
[----:B------:R-:W-:Y:S01]  /*59f0*/  CS2R R44, SRZ ;  /* 0x00000000002c7805 */ /* 0x000fe2000001ff00 */
[----:B------:R-:W-:Y:S01]  /*5a00*/  FADD.FTZ R2, R26, R39 ;  /* 0x000000271a027221 */ /* 0x000fe20000010000 */
[----:B------:R-:W3:Y:S01]  /*5a10*/  MUFU.EX2 R68, R68 ;  /* 0x0000004400447308 */ /* 0x000ee20000000800 */
[----:B0-----:R-:W-:Y:S01]  /*5a20*/  FADD.FTZ R0, R64, R3 ;  /* 0x0000000340007221 */ /* 0x001fe20000010000 */
[----:B------:R-:W-:Y:S01]  /*5a30*/  SHF.R.U32.HI R39, RZ, 0x1f, R32 ;  /* 0x0000001fff277819 */ /* 0x000fe20000011620 */
[C---:B------:R-:W-:Y:S01]  /*5a40*/  FADD.FTZ R9, R185.reuse, R2 ;  /* 0x00000002b9097221 */ /* 0x040fe20000010000 */
[----:B------:R-:W-:Y:S02]  /*5a50*/  F2FP.BF16.F32.PACK_AB R185, R185, R26 ;  /* 0x0000001ab9b9723e */ /* 0x000fe400000010ff */
[----:B-1----:R-:W-:Y:S02]  /*5a60*/  CS2R R66, SRZ ;  /* 0x0000000000427805 */ /* 0x002fe4000001ff00 */
[----:B------:R-:W-:Y:S01]  /*5a70*/  LEA.HI.SX32 R32, R32, R39, 0x1a ;  /* 0x0000002720207211 */ /* 0x000fe200078fd2ff */
[----:B------:R-:W-:Y:S01]  /*5a80*/  FADD.FTZ R2, R46, R9 ;  /* 0x000000092e027221 */ /* 0x000fe20000010000 */
[----:B------:R0:W1:Y:S01]  /*5a90*/  MUFU.EX2 R27, R70 ;  /* 0x00000046001b7308 */ /* 0x0000620000000800 */
[C---:B--2---:R-:W-:Y:S01]  /*5aa0*/  FADD.FTZ R3, R21.reuse, R0 ;  /* 0x0000000015037221 */ /* 0x044fe20000010000 */
[----:B------:R-:W-:Y:S01]  /*5ab0*/  F2FP.BF16.F32.PACK_AB R192, R21, R64 ;  /* 0x0000004015c0723e */ /* 0x000fe200000010ff */
[C---:B------:R-:W-:Y:S01]  /*5ac0*/  FADD.FTZ R39, R187.reuse, R2 ;  /* 0x00000002bb277221 */ /* 0x040fe20000010000 */
[----:B------:R-:W-:-:S02]  /*5ad0*/  F2FP.BF16.F32.PACK_AB R187, R187, R46 ;  /* 0x0000002ebbbb723e */ /* 0x000fc400000010ff */
[----:B------:R-:W-:Y:S02]  /*5ae0*/  CS2R R64, SRZ ;  /* 0x0000000000407805 */ /* 0x000fe4000001ff00 */
[----:B------:R-:W-:Y:S01]  /*5af0*/  CS2R R46, SRZ ;  /* 0x00000000002e7805 */ /* 0x000fe2000001ff00 */
[----:B------:R-:W-:Y:S01]  /*5b00*/  FADD.FTZ R2, R54, R39 ;  /* 0x0000002736027221 */ /* 0x000fe20000010000 */
[----:B------:R-:W2:Y:S01]  /*5b10*/  MUFU.EX2 R48, R48 ;  /* 0x0000003000307308 */ /* 0x000ea20000000800 */
[----:B---3--:R-:W-:Y:S01]  /*5b20*/  FADD.FTZ R0, R68, R3 ;  /* 0x0000000344007221 */ /* 0x008fe20000010000 */
[----:B0-----:R-:W-:Y:S01]  /*5b30*/  CS2R R70, SRZ ;  /* 0x0000000000467805 */ /* 0x001fe2000001ff00 */
[C---:B------:R-:W-:Y:S01]  /*5b40*/  FADD.FTZ R39, R181.reuse, R2 ;  /* 0x00000002b5277221 */ /* 0x040fe20000010000 */
[----:B------:R-:W-:Y:S02]  /*5b50*/  F2FP.BF16.F32.PACK_AB R181, R181, R54 ;  /* 0x00000036b5b5723e */ /* 0x000fe400000010ff */
[----:B------:R-:W-:Y:S01]  /*5b60*/  CS2R R54, SRZ ;  /* 0x0000000000367805 */ /* 0x000fe2000001ff00 */
[----:B------:R-:W-:Y:S01]  /*5b70*/  FADD.FTZ R2, R58, R39 ;  /* 0x000000273a027221 */ /* 0x000fe20000010000 */
[----:B------:R0:W3:Y:S01]  /*5b80*/  MUFU.EX2 R29, R72 ;  /* 0x00000048001d7308 */ /* 0x0000e20000000800 */
[C---:B-1----:R-:W-:Y:S01]  /*5b90*/  FADD.FTZ R3, R27.reuse, R0 ;  /* 0x000000001b037221 */ /* 0x042fe20000010000 */
[----:B------:R-:W-:Y:S01]  /*5ba0*/  F2FP.BF16.F32.PACK_AB R194, R27, R68 ;  /* 0x000000441bc2723e */ /* 0x000fe200000010ff */
[C---:B------:R-:W-:Y:S01]  /*5bb0*/  FADD.FTZ R41, R183.reuse, R2 ;  /* 0x00000002b7297221 */ /* 0x040fe20000010000 */
[----:B------:R-:W-:-:S02]  /*5bc0*/  F2FP.BF16.F32.PACK_AB R183, R183, R58 ;  /* 0x0000003ab7b7723e */ /* 0x000fc400000010ff */
[----:B------:R-:W-:Y:S02]  /*5bd0*/  CS2R R68, SRZ ;  /* 0x0000000000447805 */ /* 0x000fe4000001ff00 */
[----:B------:R-:W-:Y:S02]  /*5be0*/  CS2R R58, SRZ ;  /* 0x00000000003a7805 */ /* 0x000fe4000001ff00 */
[----:B------:R-:W-:Y:S01]  /*5bf0*/  CS2R R26, SRZ ;  /* 0x00000000001a7805 */ /* 0x000fe2000001ff00 */
[----:B------:R-:W1:Y:S01]  /*5c00*/  MUFU.EX2 R74, R74 ;  /* 0x0000004a004a7308 */ /* 0x000e620000000800 */
[----:B--2---:R-:W-:Y:S01]  /*5c10*/  FADD.FTZ R0, R48, R3 ;  /* 0x0000000330007221 */ /* 0x004fe20000010000 */
[----:B0-----:R-:W-:-:S06]  /*5c20*/  CS2R R72, SRZ ;  /* 0x0000000000487805 */ /* 0x001fcc000001ff00 */
[----:B------:R0:W2:Y:S01]  /*5c30*/  MUFU.EX2 R31, R76 ;  /* 0x0000004c001f7308 */ /* 0x0000a20000000800 */
[C---:B---3--:R-:W-:Y:S01]  /*5c40*/  FADD.FTZ R3, R29.reuse, R0 ;  /* 0x000000001d037221 */ /* 0x048fe20000010000 */
[----:B------:R-:W-:Y:S02]  /*5c50*/  F2FP.BF16.F32.PACK_AB R188, R29, R48 ;  /* 0x000000301dbc723e */ /* 0x000fe400000010ff */
[----:B------:R-:W-:Y:S02]  /*5c60*/  CS2R R48, SRZ ;  /* 0x0000000000307805 */ /* 0x000fe4000001ff00 */
[----:B------:R-:W-:Y:S02]  /*5c70*/  CS2R R28, SRZ ;  /* 0x00000000001c7805 */ /* 0x000fe4000001ff00 */
[----:B------:R-:W3:Y:S01]  /*5c80*/  MUFU.EX2 R78, R78 ;  /* 0x0000004e004e7308 */ /* 0x000ee20000000800 */
[----:B-1----:R-:W-:Y:S01]  /*5c90*/  FADD.FTZ R0, R74, R3 ;  /* 0x000000034a007221 */ /* 0x002fe20000010000 */
[----:B0-----:R-:W-:-:S06]  /*5ca0*/  CS2R R76, SRZ ;  /* 0x00000000004c7805 */ /* 0x001fcc000001ff00 */
[----:B------:R0:W1:Y:S01]  /*5cb0*/  MUFU.EX2 R33, R80 ;  /* 0x0000005000217308 */ /* 0x0000620000000800 */
[C---:B--2---:R-:W-:Y:S01]  /*5cc0*/  FADD.FTZ R3, R31.reuse, R0 ;  /* 0x000000001f037221 */ /* 0x044fe20000010000 */
[----:B------:R-:W-:Y:S02]  /*5cd0*/  F2FP.BF16.F32.PACK_AB R190, R31, R74 ;  /* 0x0000004a1fbe723e */ /* 0x000fe400000010ff */
[----:B------:R-:W-:Y:S02]  /*5ce0*/  CS2R R74, SRZ ;  /* 0x00000000004a7805 */ /* 0x000fe4000001ff00 */
[----:B------:R-:W-:Y:S02]  /*5cf0*/  CS2R R30, SRZ ;  /* 0x00000000001e7805 */ /* 0x000fe4000001ff00 */
[----:B------:R-:W2:Y:S01]  /*5d00*/  MUFU.EX2 R84, R84 ;  /* 0x0000005400547308 */ /* 0x000ea20000000800 */
[----:B---3--:R-:W-:Y:S01]  /*5d10*/  FADD.FTZ R0, R78, R3 ;  /* 0x000000034e007221 */ /* 0x008fe20000010000 */
[----:B0-----:R-:W-:-:S06]  /*5d20*/  CS2R R80, SRZ ;  /* 0x0000000000507805 */ /* 0x001fcc000001ff00 */
[----:B------:R0:W3:Y:S01]  /*5d30*/  MUFU.EX2 R35, R86 ;  /* 0x0000005600237308 */ /* 0x0000e20000000800 */
[C---:B-1----:R-:W-:Y:S01]  /*5d40*/  FADD.FTZ R3, R33.reuse, R0 ;  /* 0x0000000021037221 */ /* 0x042fe20000010000 */
[----:B------:R-:W-:Y:S02]  /*5d50*/  F2FP.BF16.F32.PACK_AB R184, R33, R78 ;  /* 0x0000004e21b8723e */ /* 0x000fe400000010ff */
[----:B------:R-:W-:-:S04]  /*5d60*/  CS2R R78, SRZ ;  /* 0x00000000004e7805 */ /* 0x000fc8000001ff00 */
[----:B------:R-:W1:Y:S01]  /*5d70*/  MUFU.EX2 R88, R88 ;  /* 0x0000005800587308 */ /* 0x000e620000000800 */
[----:B--2---:R-:W-:Y:S01]  /*5d80*/  FADD.FTZ R0, R84, R3 ;  /* 0x0000000354007221 */ /* 0x004fe20000010000 */
[----:B0-----:R-:W-:-:S06]  /*5d90*/  CS2R R86, SRZ ;  /* 0x0000000000567805 */ /* 0x001fcc000001ff00 */
[----:B------:R-:W0:Y:S01]  /*5da0*/  MUFU.EX2 R100, R100 ;  /* 0x0000006400647308 */ /* 0x000e220000000800 */
[C---:B---3--:R-:W-:Y:S01]  /*5db0*/  FADD.FTZ R3, R35.reuse, R0 ;  /* 0x0000000023037221 */ /* 0x048fe20000010000 */
[----:B------:R-:W-:Y:S02]  /*5dc0*/  F2FP.BF16.F32.PACK_AB R186, R35, R84 ;  /* 0x0000005423ba723e */ /* 0x000fe400000010ff */
[----:B------:R-:W-:Y:S02]  /*5dd0*/  CS2R R84, SRZ ;  /* 0x0000000000547805 */ /* 0x000fe4000001ff00 */
[----:B------:R-:W-:Y:S02]  /*5de0*/  CS2R R34, SRZ ;  /* 0x0000000000227805 */ /* 0x000fe4000001ff00 */
[----:B------:R2:W3:Y:S01]  /*5df0*/  MUFU.EX2 R37, R90 ;  /* 0x0000005a00257308 */ /* 0x0004e20000000800 */
[----:B-1----:R-:W-:-:S07]  /*5e00*/  FADD.FTZ R0, R88, R3 ;  /* 0x0000000358007221 */ /* 0x002fce0000010000 */
[----:B------:R1:W4:Y:S01]  /*5e10*/  MUFU.EX2 R177, R102 ;  /* 0x0000006600b17308 */ /* 0x0003220000000800 */
[----:B0-----:R-:W-:Y:S01]  /*5e20*/  FADD.FTZ R2, R100, R41 ;  /* 0x0000002964027221 */ /* 0x001fe20000010000 */
[----:B--2---:R-:W-:-:S06]  /*5e30*/  CS2R R90, SRZ ;  /* 0x00000000005a7805 */ /* 0x004fcc000001ff00 */
[----:B------:R-:W0:Y:S01]  /*5e40*/  MUFU.EX2 R92, R92 ;  /* 0x0000005c005c7308 */ /* 0x000e220000000800 */
[C---:B---3--:R-:W-:Y:S01]  /*5e50*/  FADD.FTZ R3, R37.reuse, R0 ;  /* 0x0000000025037221 */ /* 0x048fe20000010000 */
[----:B------:R-:W-:Y:S02]  /*5e60*/  F2FP.BF16.F32.PACK_AB R180, R37, R88 ;  /* 0x0000005825b4723e */ /* 0x000fe400000010ff */
[----:B-1----:R-:W-:Y:S02]  /*5e70*/  CS2R R102, SRZ ;  /* 0x0000000000667805 */ /* 0x002fe4000001ff00 */
[----:B------:R-:W-:Y:S02]  /*5e80*/  CS2R R88, SRZ ;  /* 0x0000000000587805 */ /* 0x000fe4000001ff00 */
[----:B------:R-:W-:Y:S01]  /*5e90*/  CS2R R36, SRZ ;  /* 0x0000000000247805 */ /* 0x000fe2000001ff00 */
        /* <DEDUP_REMOVED lines=10> */
[----:B------:R-:W-:Y:S01]  /*5f40*/  F2FP.BF16.F32.PACK_AB R179, R179, R104 ;  /* 0x00000068b3b3723e */ /* 0x000fe200000010ff */
[----:B------:R-:W-:Y:S01]  /*5f50*/  IMAD.MOV.U32 R2, RZ, RZ, 0x3f800000 ;  /* 0x3f800000ff027424 */ /* 0x000fe200078e00ff */
[----:B------:R1:W2:Y:S01]  /*5f60*/  MUFU.EX2 R39, R60 ;  /* 0x0000003c00277308 */ /* 0x0002a20000000800 */
[C---:B---3--:R-:W-:Y:S01]  /*5f70*/  FADD.FTZ R41, R9.reuse, R0 ;  /* 0x0000000009297221 */ /* 0x048fe20000010000 */
[----:B------:R-:W-:Y:S02]  /*5f80*/  F2FP.BF16.F32.PACK_AB R182, R9, R92 ;  /* 0x0000005c09b6723e */ /* 0x000fe400000010ff */
[----:B------:R-:W-:Y:S02]  /*5f90*/  CS2R R104, SRZ ;  /* 0x0000000000687805 */ /* 0x000fe4000001ff00 */
[----:B------:R-:W-:Y:S02]  /*5fa0*/  CS2R R92, SRZ ;  /* 0x00000000005c7805 */ /* 0x000fe4000001ff00 */
[----:B------:R-:W3:Y:S01]  /*5fb0*/  MUFU.EX2 R98, R98 ;  /* 0x0000006200627308 */ /* 0x000ee20000000800 */
[----:B0-----:R-:W-:Y:S01]  /*5fc0*/  FADD.FTZ R0, R96, R41 ;  /* 0x0000002960007221 */ /* 0x001fe20000010000 */
[----:B-1----:R-:W-:-:S02]  /*5fd0*/  CS2R R60, SRZ ;  /* 0x00000000003c7805 */ /* 0x002fc4000001ff00 */
[----:B------:R-:W-:-:S04]  /*5fe0*/  CS2R R40, SRZ ;  /* 0x0000000000287805 */ /* 0x000fc8000001ff00 */
[----:B------:R0:W1:Y:S01]  /*5ff0*/  MUFU.EX2 R25, R50 ;  /* 0x0000003200197308 */ /* 0x0000620000000800 */
[C---:B--2---:R-:W-:Y:S01]  /*6000*/  FADD.FTZ R11, R39.reuse, R0 ;  /* 0x00000000270b7221 */ /* 0x044fe20000010000 */
[----:B------:R-:W-:Y:S01]  /*6010*/  F2FP.BF16.F32.PACK_AB R176, R39, R96 ;  /* 0x0000006027b0723e */ /* 0x000fe200000010ff */
[----:B------:R-:W-:Y:S01]  /*6020*/  IMAD.MOV.U32 R0, RZ, RZ, 0x3f800000 ;  /* 0x3f800000ff007424 */ /* 0x000fe200078e00ff */
[----:B------:R-:W-:Y:S02]  /*6030*/  CS2R R96, SRZ ;  /* 0x0000000000607805 */ /* 0x000fe4000001ff00 */
[----:B------:R-:W-:Y:S01]  /*6040*/  CS2R R38, SRZ ;  /* 0x0000000000267805 */ /* 0x000fe2000001ff00 */
[----:B---3--:R-:W-:Y:S01]  /*6050*/  FADD.FTZ R4, R98, R11 ;  /* 0x0000000b62047221 */ /* 0x008fe20000010000 */
[----:B------:R-:W-:Y:S02]  /*6060*/  VIMNMX R11, RZ, R32, !PT ;  /* 0x00000020ff0b7248 */ /* 0x000fe40007fe0100 */
[----:B0-----:R-:W-:-:S02]  /*6070*/  CS2R R50, SRZ ;  /* 0x0000000000327805 */ /* 0x001fc4000001ff00 */
[----:B------:R-:W-:Y:S02]  /*6080*/  CS2R R32, SRZ ;  /* 0x0000000000207805 */ /* 0x000fe4000001ff00 */
[----:B------:R-:W-:Y:S01]  /*6090*/  ISETP.GE.AND P3, PT, R8, R11, PT ;  /* 0x0000000b0800720c */ /* 0x000fe20003f66270 */
[C---:B-1----:R-:W-:Y:S01]  /*60a0*/  FADD.FTZ R4, R25.reuse, R4 ;  /* 0x0000000419047221 */ /* 0x042fe20000010000 */
[----:B------:R-:W-:Y:S02]  /*60b0*/  F2FP.BF16.F32.PACK_AB R178, R25, R98 ;  /* 0x0000006219b2723e */ /* 0x000fe400000010ff */
[----:B------:R-:W-:Y:S02]  /*60c0*/  CS2R R98, SRZ ;  /* 0x0000000000627805 */ /* 0x000fe4000001ff00 */
[----:B------:R-:W-:-:S07]  /*60d0*/  CS2R R24, SRZ ;  /* 0x0000000000187805 */ /* 0x000fce000001ff00 */
[----:B------:R-:W-:Y:S05]  /*60e0*/  @!P3 BRA `(.L_x_5715) ;  /* 0x0000004800b8b947 */ /* 0x000fea0003800000 */
[----:B------:R-:W-:Y:S01]  /*60f0*/  IMAD.MOV.U32 R9, RZ, RZ, R6 ;  /* 0x000000ffff097224 */ /* 0x000fe200078e0006 */
[----:B------:R-:W-:Y:S01]  /*6100*/  UMOV UR38, UR39 ;  /* 0x0000002700267c82 */ /* 0x000fe20008000000 */
[----:B------:R-:W-:Y:S01]  /*6110*/  IMAD.MOV.U32 R10, RZ, RZ, R7 ;  /* 0x000000ffff0a7224 */ /* 0x000fe200078e0007 */
[----:B------:R-:W-:Y:S01]  /*6120*/  UMOV UR6, UR36 ;  /* 0x0000002400067c82 */ /* 0x000fe20008000000 */
[----:B------:R-:W-:Y:S01]  /*6130*/  IMAD.MOV.U32 R2, RZ, RZ, 0x3f800000 ;  /* 0x3f800000ff027424 */ /* 0x000fe200078e00ff */
[----:B------:R-:W-:Y:S01]  /*6140*/  ULDC UR5, c[0x0][0x9d8] ;  /* 0x0002760000057ab9 */ /* 0x000fe20000000800 */
[----:B------:R-:W-:-:S07]  /*6150*/  IMAD.MOV.U32 R119, RZ, RZ, RZ ;  /* 0x000000ffff777224 */ /* 0x000fce00078e00ff */
.L_x_5724:
[----:B------:R-:W-:-:S04]  /*6160*/  UIADD3 UR4, UR6, 0x1, URZ ;  /* 0x0000000106047890 */ /* 0x000fc8000fffe03f */
[----:B------:R-:W-:-:S04]  /*6170*/  UISETP.NE.AND UP0, UPT, UR4, 0x2, UPT ;  /* 0x000000020400788c */ /* 0x000fc8000bf05270 */
[----:B------:R-:W-:Y:S02]  /*6180*/  USEL UR39, URZ, 0x1, UP0 ;  /* 0x000000013f277887 */ /* 0x000fe40008000000 */
[----:B------:R-:W-:Y:S02]  /*6190*/  USEL UR36, UR4, URZ, UP0 ;  /* 0x0000003f04247287 */ /* 0x000fe40008000000 */
[----:B------:R-:W-:Y:S01]  /*61a0*/  ULOP3.LUT UR39, UR38, UR39, URZ, 0x3c, !UPT ;  /* 0x0000002726277292 */ /* 0x000fe2000f8e3c3f */
[----:B------:R-:W-:Y:S11]  /*61b0*/  @!P0 BRA `(.L_x_5716) ;  /* 0x0000000000048947 */ /* 0x000ff60003800000 */
[----:B------:R-:W-:Y:S01]  /*61c0*/  BPT.TRAP 0x1 ;  /* 0x000000040000795c */ /* 0x000fe20000300000 */
.L_x_5716:
[----:B------:R-:W-:Y:S01]  /*61d0*/  ULEA UR7, UR36, UR37, 0x3 ;  /* 0x0000002524077291 */ /* 0x000fe2000f8e183f */
[----:B------:R-:W-:-:S05]  /*61e0*/  IMAD.U32 R5, RZ, RZ, UR39 ;  /* 0x00000027ff057e24 */ /* 0x000fca000f8e00ff */
[----:B------:R-:W-:-:S04]  /*61f0*/  SHF.L.U32 R5, R5, 0x1f, RZ ;  /* 0x0000001f05057819 */ /* 0x000fc800000006ff */
[----:B------:R0:W1:Y:S01]  /*6200*/  SYNCS.PHASECHK.TRANS64.TRYWAIT P3, [UR7+0x36830], R5 ;  /* 0x03683005ff0075a7 */ /* 0x0000620008060147 */
[----:B------:R-:W-:Y:S05]  /*6210*/  @!P0 BRA `(.L_x_5717) ;  /* 0x0000000000048947 */ /* 0x000fea0003800000 */
[----:B------:R-:W-:Y:S01]  /*6220*/  BPT.TRAP 0x1 ;  /* 0x000000040000795c */ /* 0x000fe20000300000 */
.L_x_5717:
[----:B-1----:R-:W-:Y:S05]  /*6230*/  @P3 BRA `(.L_x_5718) ;  /* 0x0000000000083947 */ /* 0x002fea0003800000 */
[----:B------:R-:W1:Y:S02]  /*6240*/  SYNCS.PHASECHK.TRANS64.TRYWAIT P3, [UR7+0x36830], R5 ;  /* 0x03683005ff0075a7 */ /* 0x000e640008060147 */
[----:B-1----:R-:W-:Y:S05]  /*6250*/  @!P3 BRA `(.L_x_5719) ;  /* 0x0000010c00b8b947 */ /* 0x002fea0003800000 */
.L_x_5718:
[----:B------:R-:W-:Y:S01]  /*6260*/  UIMAD UR4, UR36, 0xa80, UR60 ;  /* 0x00000a80240478a4 */ /* 0x000fe2000f8e023c */
[----:B------:R-:W-:Y:S01]  /*6270*/  WARPGROUP.ARRIVE ;  /* 0x00000000000079c5 */ /* 0x000fe20000000000 */
[----:B------:R-:W-:Y:S01]  /*6280*/  UMOV UR59, 0x40000040 ;  /* 0x40000040003b7882 */ /* 0x000fe20000000000 */
[----:B------:R-:W-:Y:S01]  /*6290*/  UMOV UR19, 0x40000040 ;  /* 0x4000004000137882 */ /* 0x000fe20000000000 */
        /* <DEDUP_REMOVED lines=587> */
.L_x_5720:
[----:B------:R-:W-:Y:S01]  /*8750*/  ULEA UR10, UR6, UR37, 0x3 ;  /* 0x00000025060a7291 */ /* 0x000fe2000f8e183f */
[----:B------:R-:W-:-:S05]  /*8760*/  IMAD.U32 R0, RZ, RZ, UR38 ;  /* 0x00000026ff007e24 */ /* 0x000fca000f8e00ff */
[----:B------:R-:W-:-:S04]  /*8770*/  SHF.L.U32 R0, R0, 0x1f, RZ ;  /* 0x0000001f00007819 */ /* 0x000fc800000006ff */
[----:B------:R2:W3:Y:S01]  /*8780*/  SYNCS.PHASECHK.TRANS64.TRYWAIT P3, [UR10+0x36850], R0 ;  /* 0x03685000ff0075a7 */ /* 0x0004e2000806014a */
[----:B------:R-:W-:Y:S05]  /*8790*/  @!P0 BRA `(.L_x_5721) ;  /* 0x0000000000048947 */ /* 0x000fea0003800000 */
[----:B------:R-:W-:Y:S01]  /*87a0*/  BPT.TRAP 0x1 ;  /* 0x000000040000795c */ /* 0x000fe20000300000 */
.L_x_5721:
[----:B---3--:R-:W-:Y:S05]  /*87b0*/  @P3 BRA `(.L_x_5722) ;  /* 0x0000000000083947 */ /* 0x008fea0003800000 */
[----:B------:R-:W3:Y:S02]  /*87c0*/  SYNCS.PHASECHK.TRANS64.TRYWAIT P3, [UR10+0x36850], R0 ;  /* 0x03685000ff0075a7 */ /* 0x000ee4000806014a */
[----:B---3--:R-:W-:Y:S05]  /*87d0*/  @!P3 BRA `(.L_x_5723) ;  /* 0x000000e80070b947 */ /* 0x008fea0003800000 */
.L_x_5722:
[----:B------:R-:W-:Y:S01]  /*87e0*/  UIADD3 UR4, UR37, 0x400, URZ ;  /* 0x0000040025047890 */ /* 0x000fe2000fffe03f */
[----:B------:R-:W-:Y:S01]  /*87f0*/  WARPGROUP.ARRIVE ;  /* 0x00000000000079c5 */ /* 0x000fe20000000000 */
[----:B------:R-:W-:Y:S01]  /*8800*/  UMOV UR15, 0x40000040 ;  /* 0x40000040000f7882 */ /* 0x000fe20000000000 */
[----:B------:R-:W-:Y:S01]  /*8810*/  FMUL.FTZ R15, R165, UR5 ;  /* 0x00000005a50f7c20 */ /* 0x000fe20008410000 */
[----:B------:R-:W-:Y:S01]  /*8820*/  USHF.R.U32.HI UR4, URZ, 0x4, UR4 ;  /* 0x000000043f047899 */ /* 0x000fe20008011604 */
[----:B------:R-:W3:Y:S01]  /*8830*/  @P2 LDC R165, c[0x0][0x450] ;  /* 0x00011400ffa52b82 */ /* 0x000ee20000000800 */
[----:B------:R-:W-:Y:S01]  /*8840*/  FMUL.FTZ R14, R161, UR5 ;  /* 0x00000005a10e7c20 */ /* 0x000fe20008410000 */
[----:B------:R-:W-:Y:S01]  /*8850*/  IMAD.IADD R161, R22, 0x1, R17 ;  /* 0x0000000116a17824 */ /* 0x000fe200078e0211 */
[----:B------:R-:W-:Y:S01]  /*8860*/  ULOP3.LUT UR4, UR4, 0x3fff, URZ, 0xc0, !UPT ;  /* 0x00003fff04047892 */ /* 0x000fe2000f8ec03f */
[----:B------:R-:W-:Y:S01]  /*8870*/  FMUL.FTZ R13, R160, UR5 ;  /* 0x00000005a00d7c20 */ /* 0x000fe20008410000 */
[----:B------:R-:W-:Y:S01]  /*8880*/  FMUL.FTZ R160, R152, UR5 ;  /* 0x0000000598a07c20 */ /* 0x000fe20008410000 */
[----:B------:R-:W-:Y:S01]  /*8890*/  FMUL.FTZ R152, R159, UR5 ;  /* 0x000000059f987c20 */ /* 0x000fe20008410000 */
[----:B------:R-:W-:Y:S01]  /*88a0*/  ULOP3.LUT UR4, UR4, 0x3800000, URZ, 0xfc, !UPT ;  /* 0x0380000004047892 */ /* 0x000fe2000f8efc3f */
[----:B------:R-:W4:Y:S01]  /*88b0*/  LDC R159, c[0x0][0x2f0] ;  /* 0x0000bc00ff9f7b82 */ /* 0x000f220000000800 */
[----:B------:R-:W-:Y:S01]  /*88c0*/  FMUL.FTZ R20, R164, UR5 ;  /* 0x00000005a4147c20 */ /* 0x000fe20008410000 */
[----:B------:R-:W-:Y:S01]  /*88d0*/  FMUL.FTZ R164, R146, UR5 ;  /* 0x0000000592a47c20 */ /* 0x000fe20008410000 */
[----:B------:R-:W-:Y:S01]  /*88e0*/  UIMAD UR4, UR6, 0xa80, UR4 ;  /* 0x00000a80060478a4 */ /* 0x000fe2000f8e0204 */
[----:B------:R-:W-:Y:S01]  /*88f0*/  FMUL.FTZ R21, R153, UR5 ;  /* 0x0000000599157c20 */ /* 0x000fe20008410000 */
[----:B------:R-:W-:Y:S01]  /*8900*/  FMUL.FTZ R153, R157, UR5 ;  /* 0x000000059d997c20 */ /* 0x000fe20008410000 */
[----:B------:R-:W-:Y:S01]  /*8910*/  FMUL.FTZ R157, R144, UR5 ;  /* 0x00000005909d7c20 */ /* 0x000fe20008410000 */
[----:B------:R-:W-:Y:S01]  /*8920*/  UIADD3 UR6, UR4, 0x80, URZ ;  /* 0x0000008004067890 */ /* 0x000fe2000fffe03f */
[----:B01----:R-:W-:Y:S01]  /*8930*/  FMUL.FTZ R5, R174, UR5 ;  /* 0x00000005ae057c20 */ /* 0x003fe20008410000 */
[----:B------:R-:W-:Y:S01]  /*8940*/  FMUL.FTZ R6, R175, UR5 ;  /* 0x00000005af067c20 */ /* 0x000fe20008410000 */
[----:B------:R-:W-:Y:S01]  /*8950*/  UMOV UR14, UR4 ;  /* 0x00000004000e7c82 */ /* 0x000fe20008000000 */
[----:B------:R-:W-:Y:S01]  /*8960*/  ULDC UR11, c[0x0][0x288] ;  /* 0x0000a200000b7ab9 */ /* 0x000fe20000000800 */
[----:B------:R-:W-:Y:S01]  /*8970*/  HGMMA.64x192x16.F32.BF16 R24, R200, gdesc[UR12].tnspB, R24, gsb0 ;  /* 0x42e0000cc8187df0 */ /* 0x000fe20008001818 */
[----:B------:R-:W-:Y:S01]  /*8980*/  UMOV UR15, 0x40000040 ;  /* 0x40000040000f7882 */ /* 0x000fe20000000000 */
[----:B------:R-:W-:Y:S01]  /*8990*/  UMOV UR14, UR6 ;  /* 0x00000006000e7c82 */ /* 0x000fe20008000000 */
[----:B------:R-:W-:Y:S01]  /*89a0*/  UIADD3 UR6, UR4, 0x100, URZ ;  /* 0x0000010004067890 */ /* 0x000fe2000fffe03f */
[----:B------:R-:W-:Y:S01]  /*89b0*/  MUFU.TANH R5, R5 ;  /* 0x0000000500057308 */ /* 0x000fe20000002400 */
[----:B------:R-:W-:Y:S01]  /*89c0*/  FMUL.FTZ R162, R162, UR5 ;  /* 0x00000005a2a27c20 */ /* 0x000fe20008410000 */
[----:B------:R-:W-:Y:S01]  /*89d0*/  FMUL.FTZ R163, R163, UR5 ;  /* 0x00000005a3a37c20 */ /* 0x000fe20008410000 */
[----:B------:R-:W-:Y:S01]  /*89e0*/  FMUL.FTZ R174, R166, UR5 ;  /* 0x00000005a6ae7c20 */ /* 0x000fe20008410000 */
[----:B------:R-:W-:Y:S01]  /*89f0*/  FMUL.FTZ R12, R172, UR5 ;  /* 0x00000005ac0c7c20 */ /* 0x000fe20008410000 */
[----:B------:R-:W-:Y:S01]  /*8a00*/  FMUL.FTZ R172, R167, UR5 ;  /* 0x00000005a7ac7c20 */ /* 0x000fe20008410000 */
[----:B--2---:R-:W-:Y:S01]  /*8a10*/  FMUL.FTZ R0, R168, UR5 ;  /* 0x00000005a8007c20 */ /* 0x004fe20008410000 */
        /* <DEDUP_REMOVED lines=31> */
[----:B------:R-:W-:-:S02]  /*8c10*/  UMOV UR38, UR39 ;  /* 0x0000002700267c82 */ /* 0x000fc40008000000 */
        /* <DEDUP_REMOVED lines=54> */
[----:B------:R-:W0:Y:S02]  /*8f80*/  @P2 LDC R154, c[0x0][0x44c] ;  /* 0x00011300ff9a2b82 */ /* 0x000e240000000800 */
[----:B------:R-:W-:Y:S01]  /*8f90*/  HGMMA.64x192x16.F32.BF16 R24, R192, gdesc[UR12].tnspB, R24, gsb0 ;  /* 0x42e0000cc0187df0 */ /* 0x000fe20008001818 */
[----:B------:R-:W-:Y:S01]  /*8fa0*/  UMOV UR14, UR6 ;  /* 0x00000006000e7c82 */ /* 0x000fe20008000000 */
[----:B------:R-:W-:Y:S01]  /*8fb0*/  UMOV UR15, 0x40000040 ;  /* 0x40000040000f7882 */ /* 0x000fe20000000000 */
[----:B------:R-:W1:Y:S01]  /*8fc0*/  MUFU.TANH R198, R198 ;  /* 0x000000c600c67308 */ /* 0x000e620000002400 */
[----:B------:R-:W-:-:S07]  /*8fd0*/  UIADD3 UR6, UR4, 0x200, URZ ;  /* 0x0000020004067890 */ /* 0x000fce000fffe03f */
[----:B------:R-:W2:Y:S08]  /*8fe0*/  MUFU.TANH R196, R196 ;  /* 0x000000c400c47308 */ /* 0x000eb00000002400 */
[----:B------:R-:W5:Y:S01]  /*8ff0*/  MUFU.TANH R170, R170 ;  /* 0x000000aa00aa7308 */ /* 0x000f620000002400 */
[----:B0-----:R-:W-:-:S05]  /*9000*/  @P2 IMAD.HI.U32 R154, R161, R154, RZ ;  /* 0x0000009aa19a2227 */ /* 0x001fca00078e00ff */
[----:B---3--:R-:W-:Y:S01]  /*9010*/  @P2 SHF.R.U32.HI R161, RZ, R165, R154 ;  /* 0x000000a5ffa12219 */ /* 0x008fe2000001169a */
[----:B------:R-:W-:Y:S01]  /*9020*/  FMUL.FTZ R154, R151, UR5 ;  /* 0x00000005979a7c20 */ /* 0x000fe20008410000 */
[----:B------:R-:W-:-:S03]  /*9030*/  MOV R165, 0xffffff90 ;  /* 0xffffff9000a57802 */ /* 0x000fc60000000f00 */
[----:B------:R-:W0:Y:S02]  /*9040*/  SHFL.IDX PT, R146, R161, 0x1, 0x1c1f ;  /* 0x003c1f00a1927f89 */ /* 0x000e2400000e0000 */
[----:B------:R-:W-:Y:S01]  /*9050*/  IMAD R144, R8, R165, 0x1 ;  /* 0x0000000108907424 */ /* 0x000fe200078e02a5 */
[----:B------:R-:W3:Y:S01]  /*9060*/  MUFU.TANH R154, R154 ;  /* 0x0000009a009a7308 */ /* 0x000ee20000002400 */
[----:B------:R-:W5:Y:S02]  /*9070*/  SHFL.IDX PT, R128, R161, RZ, 0x1c1f ;  /* 0x001c1fffa1807589 */ /* 0x000f6400000e0000 */
[----:B------:R-:W-:-:S04]  /*9080*/  IMAD R144, R19, -0x2, R144 ;  /* 0xfffffffe13907824 */ /* 0x000fc800078e0290 */
[----:B----4-:R-:W-:-:S05]  /*9090*/  IMAD R159, R159, UR61, R144 ;  /* 0x0000003d9f9f7c24 */ /* 0x010fca000f8e0290 */
[----:B0-----:R-:W-:-:S04]  /*90a0*/  IADD3 R151, R146, -UR11, R159 ;  /* 0x8000000b92977c10 */ /* 0x001fc8000fffe09f */
[C---:B------:R-:W-:Y:S02]  /*90b0*/  ISETP.GT.AND P3, PT, R151.reuse, RZ, PT ;  /* 0x000000ff9700720c */ /* 0x040fe40003f64270 */
[C---:B------:R-:W-:Y:S02]  /*90c0*/  ISETP.GT.AND P4, PT, R151.reuse, 0x1, PT ;  /* 0x000000019700780c */ /* 0x040fe40003f84270 */
[----:B-1----:R-:W-:Y:S02]  /*90d0*/  FSEL R198, R198, -INF , P3 ;  /* 0xff800000c6c67808 */ /* 0x002fe40001800000 */
[----:B------:R-:W-:Y:S02]  /*90e0*/  ISETP.GT.AND P3, PT, R151, 0x8, PT ;  /* 0x000000089700780c */ /* 0x000fe40003f64270 */
[----:B--2---:R-:W-:Y:S02]  /*90f0*/  FSEL R196, R196, -INF , P4 ;  /* 0xff800000c4c47808 */ /* 0x004fe40002000000 */
[----:B------:R-:W-:-:S02]  /*9100*/  FMNMX.FTZ R165, R198, R9, !PT ;  /* 0x00000009c6a57209 */ /* 0x000fc40007810000 */
[----:B------:R-:W-:Y:S02]  /*9110*/  ISETP.GT.AND P4, PT, R151, 0x9, PT ;  /* 0x000000099700780c */ /* 0x000fe40003f84270 */
[----:B------:R-:W-:Y:S02]  /*9120*/  FMNMX.FTZ R165, R196, R165, !PT ;  /* 0x000000a5c4a57209 */ /* 0x000fe40007810000 */
[----:B-----5:R-:W-:-:S04]  /*9130*/  IADD3 R159, R128, -UR11, R159 ;  /* 0x8000000b809f7c10 */ /* 0x020fc8000fffe09f */
[----:B------:R-:W-:-:S04]  /*9140*/  ISETP.GT.AND P5, PT, R159, 0x1, PT ;  /* 0x000000019f00780c */ /* 0x000fc80003fa4270 */
[----:B------:R-:W-:Y:S02]  /*9150*/  FSEL R2, R2, -INF , P5 ;  /* 0xff80000002027808 */ /* 0x000fe40002800000 */
[----:B------:R-:W-:-:S04]  /*9160*/  ISETP.GT.AND P5, PT, R159, 0x9, PT ;  /* 0x000000099f00780c */ /* 0x000fc80003fa4270 */
[----:B------:R-:W-:Y:S02]  /*9170*/  FSEL R120, R7, -INF , P5 ;  /* 0xff80000007787808 */ /* 0x000fe40002800000 */
[----:B------:R-:W-:-:S04]  /*9180*/  ISETP.GT.AND P5, PT, R159, 0x11, PT ;  /* 0x000000119f00780c */ /* 0x000fc80003fa4270 */
[----:B------:R-:W-:Y:S02]  /*9190*/  FSEL R14, R14, -INF , P5 ;  /* 0xff8000000e0e7808 */ /* 0x000fe40002800000 */
[----:B------:R-:W-:Y:S01]  /*91a0*/  ISETP.GT.AND P5, PT, R159, 0x19, PT ;  /* 0x000000199f00780c */ /* 0x000fe20003fa4270 */
[----:B------:R-:W-:Y:S02]  /*91b0*/  WARPGROUP.DEPBAR.LE gsb0, 0x0 ;  /* 0x00008000000079c5 */ /* 0x000fe40000010000 */
[----:B------:R-:W-:Y:S01]  /*91c0*/  WARPGROUP.ARRIVE ;  /* 0x00000000000079c5 */ /* 0x000fe20000000000 */
[----:B------:R-:W-:Y:S02]  /*91d0*/  FSEL R194, R5, -INF , P3 ;  /* 0xff80000005c27808 */ /* 0x000fe40001800000 */
[C---:B------:R-:W-:Y:S01]  /*91e0*/  ISETP.GT.AND P3, PT, R151.reuse, 0x10, PT ;  /* 0x000000109700780c */ /* 0x040fe20003f64270 */
[----:B------:R-:W0:Y:S01]  /*91f0*/  MUFU.TANH R5, R122 ;  /* 0x0000007a00057308 */ /* 0x000e220000002400 */
[----:B------:R-:W-:Y:S01]  /*9200*/  FSEL R192, R6, -INF , P4 ;  /* 0xff80000006c07808 */ /* 0x000fe20002000000 */
[----:B------:R-:W-:Y:S01]  /*9210*/  HGMMA.64x192x16.F32.BF16 R24, R188, gdesc[UR12].tnspB, R24, gsb0 ;  /* 0x42e0000cbc187df0 */ /* 0x000fe20008001818 */
[----:B------:R-:W-:Y:S01]  /*9220*/  FMNMX.FTZ R165, R194, R165, !PT ;  /* 0x000000a5c2a57209 */ /* 0x000fe20007810000 */
[----:B------:R-:W-:Y:S01]  /*9230*/  UMOV UR14, UR6 ;  /* 0x00000006000e7c82 */ /* 0x000fe20008000000 */
[----:B------:R-:W-:Y:S01]  /*9240*/  ISETP.GT.AND P4, PT, R151, 0x11, PT ;  /* 0x000000119700780c */ /* 0x000fe20003f84270 */
[----:B------:R-:W-:Y:S01]  /*9250*/  UMOV UR15, 0x40000040 ;  /* 0x40000040000f7882 */ /* 0x000fe20000000000 */
[----:B------:R-:W-:Y:S01]  /*9260*/  FMNMX.FTZ R165, R192, R165, !PT ;  /* 0x000000a5c0a57209 */ /* 0x000fe20007810000 */
[----:B------:R1:W2:Y:S01]  /*9270*/  MUFU.TANH R6, R123 ;  /* 0x0000007b00067308 */ /* 0x0002a20000002400 */
[----:B------:R-:W-:-:S02]  /*9280*/  UIADD3 UR6, UR4, 0x280, URZ ;  /* 0x0000028004067890 */ /* 0x000fc4000fffe03f */
[----:B------:R-:W-:Y:S01]  /*9290*/  UIADD3 UR4, UR4, 0x300, URZ ;  /* 0x0000030004047890 */ /* 0x000fe2000fffe03f */
[----:B-1----:R-:W-:-:S06]  /*92a0*/  FMUL.FTZ R123, R149, UR5 ;  /* 0x00000005957b7c20 */ /* 0x002fcc0008410000 */
[----:B------:R-:W-:Y:S01]  /*92b0*/  MUFU.TANH R123, R123 ;  /* 0x0000007b007b7308 */ /* 0x000fe20000002400 */
[----:B------:R-:W-:Y:S02]  /*92c0*/  WARPGROUP.DEPBAR.LE gsb0, 0x0 ;  /* 0x00008000000079c5 */ /* 0x000fe40000010000 */
[----:B------:R-:W-:Y:S01]  /*92d0*/  FSEL R190, R162, -INF , P3 ;  /* 0xff800000a2be7808 */ /* 0x000fe20001800000 */
[----:B------:R-:W-:Y:S01]  /*92e0*/  WARPGROUP.ARRIVE ;  /* 0x00000000000079c5 */ /* 0x000fe20000000000 */
[----:B------:R-:W-:Y:S02]  /*92f0*/  ISETP.GT.AND P3, PT, R151, 0x18, PT ;  /* 0x000000189700780c */ /* 0x000fe40003f64270 */
[----:B------:R-:W-:Y:S02]  /*9300*/  FSEL R188, R163, -INF , P4 ;  /* 0xff800000a3bc7808 */ /* 0x000fe40002000000 */
[----:B------:R-:W-:Y:S01]  /*9310*/  FMNMX.FTZ R165, R190, R165, !PT ;  /* 0x000000a5bea57209 */ /* 0x000fe20007810000 */
[----:B------:R-:W-:Y:S01]  /*9320*/  HGMMA.64x192x16.F32.BF16 R24, R184, gdesc[UR12].tnspB, R24, gsb0 ;  /* 0x42e0000cb8187df0 */ /* 0x000fe20008001818 */
[C---:B------:R-:W-:Y:S01]  /*9330*/  ISETP.GT.AND P4, PT, R151.reuse, 0x19, PT ;  /* 0x000000199700780c */ /* 0x040fe20003f84270 */
[----:B------:R-:W-:Y:S01]  /*9340*/  UMOV UR14, UR6 ;  /* 0x00000006000e7c82 */ /* 0x000fe20008000000 */
[----:B------:R-:W-:Y:S01]  /*9350*/  FSEL R174, R174, -INF , P3 ;  /* 0xff800000aeae7808 */ /* 0x000fe20001800000 */
[----:B------:R-:W-:Y:S01]  /*9360*/  UMOV UR15, 0x40000040 ;  /* 0x40000040000f7882 */ /* 0x000fe20000000000 */
[----:B------:R-:W-:Y:S01]  /*9370*/  FMNMX.FTZ R165, R188, R165, !PT ;  /* 0x000000a5bca57209 */ /* 0x000fe20007810000 */
[----:B------:R-:W-:Y:S01]  /*9380*/  UMOV UR6, UR4 ;  /* 0x0000000400067c82 */ /* 0x000fe20008000000 */
[----:B------:R-:W-:-:S02]  /*9390*/  ISETP.GT.AND P3, PT, R151, 0x20, PT ;  /* 0x000000209700780c */ /* 0x000fc40003f64270 */
[----:B------:R-:W-:Y:S02]  /*93a0*/  FSEL R172, R172, -INF , P4 ;  /* 0xff800000acac7808 */ /* 0x000fe40002000000 */
[----:B------:R-:W-:Y:S02]  /*93b0*/  FMNMX.FTZ R165, R174, R165, !PT ;  /* 0x000000a5aea57209 */ /* 0x000fe40007810000 */
[C---:B------:R-:W-:Y:S02]  /*93c0*/  ISETP.GT.AND P4, PT, R151.reuse, 0x21, PT ;  /* 0x000000219700780c */ /* 0x040fe40003f84270 */
[----:B------:R-:W-:Y:S02]  /*93d0*/  FSEL R170, R170, -INF , P3 ;  /* 0xff800000aaaa7808 */ /* 0x000fe40001800000 */
[----:B------:R-:W-:Y:S02]  /*93e0*/  FMNMX.FTZ R165, R172, R165, !PT ;  /* 0x000000a5aca57209 */ /* 0x000fe40007810000 */
        /* <DEDUP_REMOVED lines=19> */
[----:B---3--:R-:W-:Y:S02]  /*9520*/  FSEL R154, R154, -INF , P4 ;  /* 0xff8000009a9a7808 */ /* 0x008fe40002000000 */
        /* <DEDUP_REMOVED lines=18> */
[----:B------:R-:W-:Y:S01]  /*9650*/  FMNMX.FTZ R165, R142, R165, !PT ;  /* 0x000000a58ea57209 */ /* 0x000fe20007810000 */
[----:B------:R1:W3:Y:S01]  /*9660*/  MUFU.TANH R131, R127 ;  /* 0x0000007f00837308 */ /* 0x0002e20000002400 */
[C---:B------:R-:W-:Y:S02]  /*9670*/  ISETP.GT.AND P4, PT, R151.reuse, 0x59, PT ;  /* 0x000000599700780c */ /* 0x040fe40003f84270 */
[----:B------:R-:W-:Y:S02]  /*9680*/  FSEL R138, R134, -INF , P3 ;  /* 0xff800000868a7808 */ /* 0x000fe40001800000 */
[----:B------:R-:W-:Y:S02]  /*9690*/  FMNMX.FTZ R165, R122, R165, !PT ;  /* 0x000000a57aa57209 */ /* 0x000fe40007810000 */
[----:B------:R-:W-:-:S02]  /*96a0*/  ISETP.GT.AND P3, PT, R151, 0x60, PT ;  /* 0x000000609700780c */ /* 0x000fc40003f64270 */
[----:B------:R-:W-:Y:S01]  /*96b0*/  FSEL R144, R135, -INF , P4 ;  /* 0xff80000087907808 */ /* 0x000fe20002000000 */
[----:B-1----:R-:W-:Y:S01]  /*96c0*/  FMUL.FTZ R127, R136, UR5 ;  /* 0x00000005887f7c20 */ /* 0x002fe20008410000 */
[----:B------:R-:W-:Y:S01]  /*96d0*/  FMNMX.FTZ R165, R138, R165, !PT ;  /* 0x000000a58aa57209 */ /* 0x000fe20007810000 */
[----:B------:R-:W-:Y:S01]  /*96e0*/  FMUL.FTZ R135, R121, UR5 ;  /* 0x0000000579877c20 */ /* 0x000fe20008410000 */
[----:B------:R-:W-:Y:S02]  /*96f0*/  ISETP.GT.AND P4, PT, R151, 0x61, PT ;  /* 0x000000619700780c */ /* 0x000fe40003f84270 */
[----:B0-----:R-:W-:Y:S01]  /*9700*/  FSEL R130, R5, -INF , P3 ;  /* 0xff80000005827808 */ /* 0x001fe20001800000 */
[----:B------:R-:W0:Y:S01]  /*9710*/  MUFU.TANH R127, R127 ;  /* 0x0000007f007f7308 */ /* 0x000e220000002400 */
[----:B------:R-:W-:Y:S01]  /*9720*/  FMNMX.FTZ R165, R144, R165, !PT ;  /* 0x000000a590a57209 */ /* 0x000fe20007810000 */
[----:B------:R-:W1:Y:S01]  /*9730*/  LDC R5, c[0x0][0x988] ;  /* 0x00026200ff057b82 */ /* 0x000e620000000800 */
[----:B------:R-:W-:-:S02]  /*9740*/  ISETP.GT.AND P3, PT, R151, 0x68, PT ;  /* 0x000000689700780c */ /* 0x000fc40003f64270 */
[----:B--2---:R-:W-:Y:S02]  /*9750*/  FSEL R134, R6, -INF , P4 ;  /* 0xff80000006867808 */ /* 0x004fe40002000000 */
[----:B------:R-:W-:Y:S01]  /*9760*/  FMNMX.FTZ R165, R130, R165, !PT ;  /* 0x000000a582a57209 */ /* 0x000fe20007810000 */
[----:B------:R-:W-:Y:S01]  /*9770*/  MUFU.TANH R135, R135 ;  /* 0x0000008700877308 */ /* 0x000fe20000002400 */
[----:B------:R-:W-:Y:S02]  /*9780*/  ISETP.GT.AND P4, PT, R151, 0x69, PT ;  /* 0x000000699700780c */ /* 0x000fe40003f84270 */
[----:B------:R-:W-:Y:S02]  /*9790*/  FSEL R136, R126, -INF , P3 ;  /* 0xff8000007e887808 */ /* 0x000fe40001800000 */
[----:B------:R-:W-:Y:S02]  /*97a0*/  FMNMX.FTZ R165, R134, R165, !PT ;  /* 0x000000a586a57209 */ /* 0x000fe40007810000 */
[----:B---3--:R-:W-:Y:S01]  /*97b0*/  FSEL R126, R131, -INF , P4 ;  /* 0xff800000837e7808 */ /* 0x008fe20002000000 */
[----:B------:R-:W-:Y:S01]  /*97c0*/  FMUL.FTZ R131, R140, UR5 ;  /* 0x000000058c837c20 */ /* 0x000fe20008410000 */
[----:B------:R-:W-:-:S02]  /*97d0*/  FMNMX.FTZ R165, R136, R165, !PT ;  /* 0x000000a588a57209 */ /* 0x000fc40007810000 */
[C---:B------:R-:W-:Y:S02]  /*97e0*/  ISETP.GT.AND P4, PT, R159.reuse, RZ, PT ;  /* 0x000000ff9f00720c */ /* 0x040fe40003f84270 */
[----:B------:R-:W-:Y:S01]  /*97f0*/  FMNMX.FTZ R165, R126, R165, !PT ;  /* 0x000000a57ea57209 */ /* 0x000fe20007810000 */
[----:B------:R-:W2:Y:S01]  /*9800*/  MUFU.TANH R131, R131 ;  /* 0x0000008300837308 */ /* 0x000ea20000002400 */
[----:B------:R-:W-:Y:S02]  /*9810*/  FSEL R0, R0, -INF , P4 ;  /* 0xff80000000007808 */ /* 0x000fe40002000000 */
[----:B------:R-:W-:Y:S01]  /*9820*/  ISETP.GT.AND P4, PT, R159, 0x8, PT ;  /* 0x000000089f00780c */ /* 0x000fe20003f84270 */
[----:B------:R-:W3:Y:S01]  /*9830*/  SHFL.BFLY PT, R6, R165, 0x2, 0x1f ;  /* 0x0c401f00a5067f89 */ /* 0x000ee200000e0000 */
[----:B------:R-:W-:Y:S02]  /*9840*/  FSEL R140, R15, -INF , P5 ;  /* 0xff8000000f8c7808 */ /* 0x000fe40002800000 */
[----:B------:R-:W-:-:S02]  /*9850*/  FSEL R12, R12, -INF , P4 ;  /* 0xff8000000c0c7808 */ /* 0x000fc40002000000 */
[C---:B------:R-:W-:Y:S02]  /*9860*/  ISETP.GT.AND P4, PT, R159.reuse, 0x10, PT ;  /* 0x000000109f00780c */ /* 0x040fe40003f84270 */
[----:B------:R-:W-:Y:S02]  /*9870*/  ISETP.GT.AND P5, PT, R159, 0x21, PT ;  /* 0x000000219f00780c */ /* 0x000fe40003fa4270 */
[----:B------:R-:W-:Y:S02]  /*9880*/  FSEL R128, R13, -INF , P4 ;  /* 0xff8000000d807808 */ /* 0x000fe40002000000 */
[----:B------:R-:W-:-:S04]  /*9890*/  ISETP.GT.AND P4, PT, R159, 0x18, PT ;  /* 0x000000189f00780c */ /* 0x000fc80003f84270 */
[----:B------:R-:W-:Y:S02]  /*98a0*/  FSEL R132, R20, -INF , P4 ;  /* 0xff80000014847808 */ /* 0x000fe40002000000 */
[----:B------:R-:W-:-:S04]  /*98b0*/  ISETP.GT.AND P4, PT, R159, 0x20, PT ;  /* 0x000000209f00780c */ /* 0x000fc80003f84270 */
[----:B------:R-:W-:Y:S02]  /*98c0*/  FSEL R160, R160, -INF , P4 ;  /* 0xff800000a0a07808 */ /* 0x000fe40002000000 */
[----:B------:R-:W-:Y:S02]  /*98d0*/  ISETP.GT.AND P4, PT, R159, 0x28, PT ;  /* 0x000000289f00780c */ /* 0x000fe40003f84270 */
[----:B---3--:R-:W-:-:S05]  /*98e0*/  FMNMX.FTZ R6, R165, R6, !PT ;  /* 0x00000006a5067209 */ /* 0x008fca0007810000 */
[----:B------:R-:W3:Y:S02]  /*98f0*/  SHFL.BFLY PT, R139, R6, 0x1, 0x1f ;  /* 0x0c201f00068b7f89 */ /* 0x000ee400000e0000 */
[----:B---3--:R-:W-:Y:S02]  /*9900*/  FMNMX.FTZ R6, R6, R139, !PT ;  /* 0x0000008b06067209 */ /* 0x008fe40007810000 */
[----:B------:R-:W-:Y:S02]  /*9910*/  FMNMX.FTZ R139, R0, R10, !PT ;  /* 0x0000000a008b7209 */ /* 0x000fe40007810000 */
[C---:B------:R-:W-:Y:S01]  /*9920*/  FSETP.NEU.FTZ.AND P3, PT, R6.reuse, -INF , PT ;  /* 0xff8000000600780b */ /* 0x040fe20003f7d000 */
[----:B-1----:R-:W-:Y:S01]  /*9930*/  FMUL.FTZ R121, R6, R5 ;  /* 0x0000000506797220 */ /* 0x002fe20000410000 */
[----:B------:R-:W-:-:S04]  /*9940*/  FMNMX.FTZ R139, R2, R139, !PT ;  /* 0x0000008b028b7209 */ /* 0x000fc80007810000 */
[----:B------:R-:W-:Y:S02]  /*9950*/  FMNMX.FTZ R139, R12, R139, !PT ;  /* 0x0000008b0c8b7209 */ /* 0x000fe40007810000 */
[----:B------:R-:W-:Y:S02]  /*9960*/  FSEL R121, R121, RZ, P3 ;  /* 0x000000ff79797208 */ /* 0x000fe40001800000 */
[----:B------:R-:W-:Y:S01]  /*9970*/  FMNMX.FTZ R139, R120, R139, !PT ;  /* 0x0000008b788b7209 */ /* 0x000fe20007810000 */
[----:B------:R-:W-:Y:S02]  /*9980*/  WARPGROUP.DEPBAR.LE gsb0, 0x0 ;  /* 0x00008000000079c5 */ /* 0x000fe40000010000 */
[----:B------:R-:W-:Y:S01]  /*9990*/  FSEL R184, R21, -INF , P5 ;  /* 0xff80000015b87808 */ /* 0x000fe20002800000 */
[--C-:B------:R-:W-:Y:S01]  /*99a0*/  FFMA.FTZ R197, R190, R5, -R121.reuse ;  /* 0x00000005bec57223 */ /* 0x100fe20000010879 */
[----:B------:R-:W-:Y:S01]  /*99b0*/  FMNMX.FTZ R139, R128, R139, !PT ;  /* 0x0000008b808b7209 */ /* 0x000fe20007810000 */
[-CC-:B------:R-:W-:Y:S01]  /*99c0*/  FFMA.FTZ R20, R192, R5.reuse, -R121.reuse ;  /* 0x00000005c0147223 */ /* 0x180fe20000010879 */
[----:B------:R-:W-:Y:S01]  /*99d0*/  ISETP.GT.AND P5, PT, R159, 0x29, PT ;  /* 0x000000299f00780c */ /* 0x000fe20003fa4270 */
[--C-:B------:R-:W-:Y:S01]  /*99e0*/  FFMA.FTZ R186, R188, R5, -R121.reuse ;  /* 0x00000005bcba7223 */ /* 0x100fe20000010879 */
[----:B------:R-:W-:Y:S01]  /*99f0*/  FMNMX.FTZ R139, R14, R139, !PT ;  /* 0x0000008b0e8b7209 */ /* 0x000fe20007810000 */
[-CC-:B------:R-:W-:Y:S01]  /*9a00*/  FFMA.FTZ R203, R194, R5.reuse, -R121.reuse ;  /* 0x00000005c2cb7223 */ /* 0x180fe20000010879 */
[----:B------:R-:W-:Y:S01]  /*9a10*/  FSEL R190, R155, -INF , P4 ;  /* 0xff8000009bbe7808 */ /* 0x000fe20002000000 */
[--C-:B------:R-:W-:Y:S01]  /*9a20*/  FFMA.FTZ R124, R196, R5, -R121.reuse ;  /* 0x00000005c47c7223 */ /* 0x100fe20000010879 */
[----:B------:R-:W-:Y:S01]  /*9a30*/  FMNMX.FTZ R139, R132, R139, !PT ;  /* 0x0000008b848b7209 */ /* 0x000fe20007810000 */
[----:B------:R-:W-:Y:S01]  /*9a40*/  WARPGROUP.ARRIVE ;  /* 0x00000000000079c5 */ /* 0x000fe20000000000 */
[----:B------:R-:W-:Y:S01]  /*9a50*/  ISETP.GT.AND P4, PT, R159, 0x30, PT ;  /* 0x000000309f00780c */ /* 0x000fe20003f84270 */
[--C-:B------:R-:W-:Y:S01]  /*9a60*/  FFMA.FTZ R199, R174, R5, -R121.reuse ;  /* 0x00000005aec77223 */ /* 0x100fe20000010879 */
[----:B------:R-:W-:Y:S01]  /*9a70*/  FMNMX.FTZ R139, R140, R139, !PT ;  /* 0x0000008b8c8b7209 */ /* 0x000fe20007810000 */
[--C-:B------:R-:W-:Y:S01]  /*9a80*/  FFMA.FTZ R201, R198, R5, -R121.reuse ;  /* 0x00000005c6c97223 */ /* 0x100fe20000010879 */
[----:B------:R-:W-:Y:S01]  /*9a90*/  FSEL R192, R153, -INF , P5 ;  /* 0xff80000099c07808 */ /* 0x000fe20002800000 */
[----:B------:R-:W-:Y:S01]  /*9aa0*/  HGMMA.64x192x16.F32.BF16 R24, R180, gdesc[UR12].tnspB, R24, gsb0 ;  /* 0x42e0000cb4187df0 */ /* 0x000fe20008001818 */
        /* <DEDUP_REMOVED lines=17> */
[----:B------:R-:W-:Y:S01]  /*9bc0*/  IMAD.U32 R136, RZ, RZ, UR10 ;  /* 0x0000000aff887e24 */ /* 0x000fe2000f8e00ff */
[----:B------:R-:W-:Y:S01]  /*9bd0*/  ISETP.GT.AND P5, PT, R159, 0x39, PT ;  /* 0x000000399f00780c */ /* 0x000fe20003fa4270 */
[--C-:B------:R-:W-:Y:S01]  /*9be0*/  FFMA.FTZ R172, R172, R5, -R121.reuse ;  /* 0x00000005acac7223 */ /* 0x100fe20000010879 */
[----:B------:R-:W-:Y:S01]  /*9bf0*/  FSEL R196, R147, -INF , P4 ;  /* 0xff80000093c47808 */ /* 0x000fe20002000000 */
[----:B------:R-:W-:Y:S01]  /*9c00*/  MUFU.EX2 R124, R124 ;  /* 0x0000007c007c7308 */ /* 0x000fe20000000800 */
[----:B------:R-:W-:Y:S01]  /*9c10*/  FMNMX.FTZ R139, R194, R139, !PT ;  /* 0x0000008bc28b7209 */ /* 0x000fe20007810000 */
[-CC-:B------:R-:W-:Y:S01]  /*9c20*/  FFMA.FTZ R168, R168, R5.reuse, -R121.reuse ;  /* 0x00000005a8a87223 */ /* 0x180fe20000010879 */
[----:B------:R-:W-:Y:S01]  /*9c30*/  ISETP.GT.AND P4, PT, R159, 0x40, PT ;  /* 0x000000409f00780c */ /* 0x000fe20003f84270 */
[-CC-:B------:R-:W-:Y:S01]  /*9c40*/  FFMA.FTZ R162, R162, R5.reuse, -R121.reuse ;  /* 0x00000005a2a27223 */ /* 0x180fe20000010879 */
[----:B------:R-:W-:Y:S01]  /*9c50*/  FSEL R174, R123, -INF , P5 ;  /* 0xff8000007bae7808 */ /* 0x000fe20002800000 */
[--C-:B------:R-:W-:Y:S01]  /*9c60*/  FFMA.FTZ R158, R158, R5, -R121.reuse ;  /* 0x000000059e9e7223 */ /* 0x100fe20000010879 */
[----:B------:R-:W-:Y:S01]  /*9c70*/  FMNMX.FTZ R139, R196, R139, !PT ;  /* 0x0000008bc48b7209 */ /* 0x000fe20007810000 */
[----:B------:R-:W-:Y:S01]  /*9c80*/  MUFU.EX2 R203, R203 ;  /* 0x000000cb00cb7308 */ /* 0x000fe20000000800 */
[----:B------:R-:W-:Y:S01]  /*9c90*/  ISETP.GT.AND P5, PT, R159, 0x41, PT ;  /* 0x000000419f00780c */ /* 0x000fe20003fa4270 */
[-CC-:B------:R-:W-:Y:S01]  /*9ca0*/  FFMA.FTZ R154, R154, R5.reuse, -R121.reuse ;  /* 0x000000059a9a7223 */ /* 0x180fe20000010879 */
[----:B0-----:R-:W-:Y:S01]  /*9cb0*/  FSEL R198, R127, -INF , P4 ;  /* 0xff8000007fc67808 */ /* 0x001fe20002000000 */
[--C-:B------:R-:W-:Y:S01]  /*9cc0*/  FFMA.FTZ R185, R152, R5, -R121.reuse ;  /* 0x0000000598b97223 */ /* 0x100fe20000010879 */
[----:B------:R-:W-:Y:S01]  /*9cd0*/  FMNMX.FTZ R139, R174, R139, !PT ;  /* 0x0000008bae8b7209 */ /* 0x000fe20007810000 */
[-CC-:B------:R-:W-:Y:S01]  /*9ce0*/  FFMA.FTZ R150, R150, R5.reuse, -R121.reuse ;  /* 0x0000000596967223 */ /* 0x180fe20000010879 */
[C---:B------:R-:W-:Y:S01]  /*9cf0*/  ISETP.GT.AND P4, PT, R159.reuse, 0x48, PT ;  /* 0x000000489f00780c */ /* 0x040fe20003f84270 */
[----:B------:R-:W-:Y:S01]  /*9d00*/  MUFU.EX2 R20, R20 ;  /* 0x0000001400147308 */ /* 0x000fe20000000800 */
[----:B------:R-:W-:Y:S01]  /*9d10*/  FSEL R200, R200, -INF , P5 ;  /* 0xff800000c8c87808 */ /* 0x000fe20002800000 */
[--C-:B------:R-:W-:Y:S01]  /*9d20*/  FFMA.FTZ R187, R148, R5, -R121.reuse ;  /* 0x0000000594bb7223 */ /* 0x100fe20000010879 */
[----:B------:R-:W-:Y:S01]  /*9d30*/  FMNMX.FTZ R139, R198, R139, !PT ;  /* 0x0000008bc68b7209 */ /* 0x000fe20007810000 */
[-CC-:B------:R-:W-:Y:S01]  /*9d40*/  FFMA.FTZ R146, R146, R5.reuse, -R121.reuse ;  /* 0x0000000592927223 */ /* 0x180fe20000010879 */
[----:B------:R-:W-:Y:S01]  /*9d50*/  ISETP.GT.AND P5, PT, R159, 0x49, PT ;  /* 0x000000499f00780c */ /* 0x000fe20003fa4270 */
[--C-:B------:R-:W-:Y:S01]  /*9d60*/  FFMA.FTZ R13, R142, R5, -R121.reuse ;  /* 0x000000058e0d7223 */ /* 0x100fe20000010879 */
[----:B--2---:R-:W-:Y:S01]  /*9d70*/  FSEL R170, R131, -INF , P4 ;  /* 0xff80000083aa7808 */ /* 0x004fe20002000000 */
[----:B------:R-:W-:Y:S01]  /*9d80*/  MUFU.EX2 R197, R197 ;  /* 0x000000c500c57308 */ /* 0x000fe20000000800 */
[----:B------:R-:W-:Y:S01]  /*9d90*/  FMNMX.FTZ R139, R200, R139, !PT ;  /* 0x0000008bc88b7209 */ /* 0x000fe20007810000 */
[----:B------:R-:W-:Y:S01]  /*9da0*/  FFMA.FTZ R122, R122, R5, -R121 ;  /* 0x000000057a7a7223 */ /* 0x000fe20000010879 */
[----:B------:R-:W-:-:S02]  /*9db0*/  ISETP.GT.AND P4, PT, R159, 0x50, PT ;  /* 0x000000509f00780c */ /* 0x000fc40003f84270 */
[----:B------:R-:W-:Y:S02]  /*9dc0*/  FSEL R202, R202, -INF , P5 ;  /* 0xff800000caca7808 */ /* 0x000fe40002800000 */
        /* <DEDUP_REMOVED lines=13> */
[----:B------:R-:W-:Y:S02]  /*9ea0*/  ISETP.GT.AND P4, PT, R159, 0x60, PT ;  /* 0x000000609f00780c */ /* 0x000fe40003f84270 */
[----:B------:R-:W-:-:S02]  /*9eb0*/  FSEL R222, R222, -INF , P5 ;  /* 0xff800000dede7808 */ /* 0x000fc40002800000 */
[----:B------:R-:W-:Y:S01]  /*9ec0*/  FMNMX.FTZ R139, R166, R139, !PT ;  /* 0x0000008ba68b7209 */ /* 0x000fe20007810000 */
[----:B------:R-:W-:Y:S01]  /*9ed0*/  MUFU.EX2 R193, R193 ;  /* 0x000000c100c17308 */ /* 0x000fe20000000800 */
[----:B------:R-:W-:Y:S02]  /*9ee0*/  ISETP.GT.AND P5, PT, R159, 0x61, PT ;  /* 0x000000619f00780c */ /* 0x000fe40003fa4270 */
        /* <DEDUP_REMOVED lines=11> */
[----:B------:R-:W-:-:S03]  /*9fa0*/  FMNMX.FTZ R139, R164, R139, !PT ;  /* 0x0000008ba48b7209 */ /* 0x000fc60007810000 */
[----:B------:R-:W-:Y:S01]  /*9fb0*/  MUFU.EX2 R162, R162 ;  /* 0x000000a200a27308 */ /* 0x000fe20000000800 */
[----:B------:R-:W-:-:S05]  /*9fc0*/  FMNMX.FTZ R139, R228, R139, !PT ;  /* 0x0000008be48b7209 */ /* 0x000fca0007810000 */
[----:B------:R-:W0:Y:S02]  /*9fd0*/  SHFL.BFLY PT, R156, R139, 0x2, 0x1f ;  /* 0x0c401f008b9c7f89 */ /* 0x000e2400000e0000 */
        /* <DEDUP_REMOVED lines=9> */
[----:B0-----:R-:W-:-:S04]  /*a070*/  FMNMX.FTZ R7, R156, R7, !PT ;  /* 0x000000079c077209 */ /* 0x001fc80007810000 */
[C---:B------:R-:W-:Y:S01]  /*a080*/  FSETP.NEU.FTZ.AND P4, PT, R7.reuse, -INF , PT ;  /* 0xff8000000700780b */ /* 0x040fe20003f9d000 */
[----:B------:R-:W-:Y:S02]  /*a090*/  FMUL.FTZ R123, R7, R5 ;  /* 0x00000005077b7220 */ /* 0x000fe40000410000 */
[----:B------:R-:W-:Y:S03]  /*a0a0*/  MUFU.EX2 R146, R146 ;  /* 0x0000009200927308 */ /* 0x000fe60000000800 */
[----:B------:R-:W-:-:S05]  /*a0b0*/  FSEL R123, R123, RZ, P4 ;  /* 0x000000ff7b7b7208 */ /* 0x000fca0002000000 */
[----:B------:R-:W-:Y:S01]  /*a0c0*/  MUFU.EX2 R13, R13 ;  /* 0x0000000d000d7308 */ /* 0x000fe20000000800 */
[-CC-:B------:R-:W-:Y:S01]  /*a0d0*/  FFMA.FTZ R125, R0, R5.reuse, -R123.reuse ;  /* 0x00000005007d7223 */ /* 0x180fe2000001087b */
[----:B------:R-:W-:Y:S01]  /*a0e0*/  FSEL R0, R6, RZ, P3 ;  /* 0x000000ff06007208 */ /* 0x000fe20001800000 */
[-CC-:B------:R-:W-:Y:S01]  /*a0f0*/  FFMA.FTZ R134, R2, R5.reuse, -R123.reuse ;  /* 0x0000000502867223 */ /* 0x180fe2000001087b */
[-CC-:B------:R-:W-:Y:S01]  /*a100*/  FFMA.FTZ R12, R12, R5.reuse, -R123.reuse ;  /* 0x000000050c0c7223 */ /* 0x180fe2000001087b */
[-CC-:B------:R-:W-:Y:S01]  /*a110*/  FFMA.FTZ R127, R120, R5.reuse, -R123.reuse ;  /* 0x00000005787f7223 */ /* 0x180fe2000001087b */
[-C--:B------:R-:W-:Y:S01]  /*a120*/  FFMA.FTZ R120, R128, R5.reuse, -R123 ;  /* 0x0000000580787223 */ /* 0x080fe2000001087b */
[----:B------:R-:W-:Y:S01]  /*a130*/  FADD.FTZ R0, -R0, R9 ;  /* 0x0000000900007221 */ /* 0x000fe20000010100 */
[----:B------:R-:W-:Y:S01]  /*a140*/  FSEL R9, R7, RZ, P4 ;  /* 0x000000ff07097208 */ /* 0x000fe20002000000 */
[----:B------:R-:W-:Y:S01]  /*a150*/  MUFU.EX2 R125, R125 ;  /* 0x0000007d007d7308 */ /* 0x000fe20000000800 */
[-CC-:B------:R-:W-:Y:S01]  /*a160*/  FFMA.FTZ R129, R14, R5.reuse, -R123.reuse ;  /* 0x000000050e817223 */ /* 0x180fe2000001087b */
[-C--:B------:R-:W-:Y:S01]  /*a170*/  FMUL.FTZ R2, R0, R5.reuse ;  /* 0x0000000500027220 */ /* 0x080fe20000410000 */
[-CC-:B------:R-:W-:Y:S01]  /*a180*/  FFMA.FTZ R14, R132, R5.reuse, -R123.reuse ;  /* 0x00000005840e7223 */ /* 0x180fe2000001087b */
[----:B------:R-:W-:Y:S01]  /*a190*/  FADD.FTZ R0, -R9, R10 ;  /* 0x0000000a09007221 */ /* 0x000fe20000010100 */
[----:B------:R-:W-:Y:S01]  /*a1a0*/  IMAD.U32 R10, RZ, RZ, UR7 ;  /* 0x00000007ff0a7e24 */ /* 0x000fe2000f8e00ff */
[----:B------:R-:W-:Y:S01]  /*a1b0*/  UMOV UR7, 0x40000040 ;  /* 0x4000004000077882 */ /* 0x000fe20000000000 */
[-C--:B------:R-:W-:Y:S01]  /*a1c0*/  FFMA.FTZ R131, R140, R5.reuse, -R123 ;  /* 0x000000058c837223 */ /* 0x080fe2000001087b */
[----:B------:R-:W-:Y:S01]  /*a1d0*/  FMUL.FTZ R0, R0, R5 ;  /* 0x0000000500007220 */ /* 0x000fe20000410000 */
[----:B------:R-:W0:Y:S01]  /*a1e0*/  MUFU.EX2 R2, R2 ;  /* 0x0000000200027308 */ /* 0x000e220000000800 */
[----:B------:R-:W-:-:S02]  /*a1f0*/  @!P1 VIADD R10, R10, 0x36840 ;  /* 0x000368400a0a9836 */ /* 0x000fc40000000000 */
[-CC-:B------:R-:W-:Y:S01]  /*a200*/  FFMA.FTZ R128, R160, R5.reuse, -R123.reuse ;  /* 0x00000005a0807223 */ /* 0x180fe2000001087b */
[-CC-:B------:R-:W-:Y:S01]  /*a210*/  FFMA.FTZ R133, R184, R5.reuse, -R123.reuse ;  /* 0x00000005b8857223 */ /* 0x180fe2000001087b */
[-CC-:B------:R-:W-:Y:S01]  /*a220*/  FFMA.FTZ R132, R190, R5.reuse, -R123.reuse ;  /* 0x00000005be847223 */ /* 0x180fe2000001087b */
[-CC-:B------:R-:W-:Y:S01]  /*a230*/  FFMA.FTZ R135, R192, R5.reuse, -R123.reuse ;  /* 0x00000005c0877223 */ /* 0x180fe2000001087b */
[----:B------:R-:W-:Y:S01]  /*a240*/  @!P1 PRMT R10, RZ, 0x654, R10 ;  /* 0x00000654ff0a9816 */ /* 0x000fe2000000000a */
[-CC-:B------:R-:W-:Y:S01]  /*a250*/  FFMA.FTZ R188, R188, R5.reuse, -R123.reuse ;  /* 0x00000005bcbc7223 */ /* 0x180fe2000001087b */
[----:B------:R-:W1:Y:S01]  /*a260*/  MUFU.EX2 R0, R0 ;  /* 0x0000000000007308 */ /* 0x000e620000000800 */
[-CC-:B------:R-:W-:Y:S01]  /*a270*/  FFMA.FTZ R137, R194, R5.reuse, -R123.reuse ;  /* 0x00000005c2897223 */ /* 0x180fe2000001087b */
[-CC-:B------:R-:W-:Y:S01]  /*a280*/  FFMA.FTZ R190, R196, R5.reuse, -R123.reuse ;  /* 0x00000005c4be7223 */ /* 0x180fe2000001087b */
[-CC-:B------:R-:W-:Y:S01]  /*a290*/  FFMA.FTZ R9, R174, R5.reuse, -R123.reuse ;  /* 0x00000005ae097223 */ /* 0x180fe2000001087b */
[----:B------:R-:W-:Y:S01]  /*a2a0*/  FFMA.FTZ R184, R198, R5, -R123 ;  /* 0x00000005c6b87223 */ /* 0x000fe2000001087b */
[----:B------:R-:W-:-:S02]  /*a2b0*/  WARPGROUP.DEPBAR.LE gsb0, 0x0 ;  /* 0x00008000000079c5 */ /* 0x000fc40000010000 */
[----:B------:R-:W-:Y:S01]  /*a2c0*/  WARPGROUP.ARRIVE ;  /* 0x00000000000079c5 */ /* 0x000fe20000000000 */
[----:B------:R-:W2:Y:S01]  /*a2d0*/  MUFU.EX2 R134, R134 ;  /* 0x0000008600867308 */ /* 0x000ea20000000800 */
[----:B0-----:R-:W-:Y:S01]  /*a2e0*/  FFMA.FTZ R141, R2, R3, R201 ;  /* 0x00000003028d7223 */ /* 0x001fe200000100c9 */
[-CC-:B------:R-:W-:Y:S01]  /*a2f0*/  FFMA.FTZ R183, R138, R5.reuse, -R121.reuse ;  /* 0x000000058ab77223 */ /* 0x180fe20000010879 */
[-CC-:B------:R-:W-:Y:S01]  /*a300*/  FFMA.FTZ R138, R144, R5.reuse, -R121.reuse ;  /* 0x00000005908a7223 */ /* 0x180fe20000010879 */
[----:B------:R-:W-:Y:S01]  /*a310*/  FFMA.FTZ R121, R126, R5, -R121 ;  /* 0x000000057e797223 */ /* 0x000fe20000010879 */
[----:B------:R-:W-:Y:S01]  /*a320*/  HGMMA.64x192x16.F32.BF16 R24, R176, gdesc[UR4].tnspB, R24, gsb0 ;  /* 0x42e00004b0187df0 */ /* 0x000fe20008001818 */
[----:B------:R-:W-:Y:S01]  /*a330*/  F2FP.BF16.F32.PACK_AB R201, R124, R201 ;  /* 0x000000c97cc9723e */ /* 0x000fe200000010ff */
[-C--:B------:R-:W-:Y:S01]  /*a340*/  FFMA.FTZ R200, R200, R5.reuse, -R123 ;  /* 0x00000005c8c87223 */ /* 0x080fe2000001087b */
[----:B------:R-:W-:Y:S01]  /*a350*/  MUFU.EX2 R12, R12 ;  /* 0x0000000c000c7308 */ /* 0x000fe20000000800 */
[----:B-1----:R-:W-:Y:S01]  /*a360*/  FFMA.FTZ R139, R0, R4, R125 ;  /* 0x00000004008b7223 */ /* 0x002fe2000001007d */
[-CC-:B------:R-:W-:Y:S01]  /*a370*/  FFMA.FTZ R180, R218, R5.reuse, -R123.reuse ;  /* 0x00000005dab47223 */ /* 0x180fe2000001087b */
[-CC-:B------:R-:W-:Y:S01]  /*a380*/  FFMA.FTZ R220, R220, R5.reuse, -R123.reuse ;  /* 0x00000005dcdc7223 */ /* 0x180fe2000001087b */
[-CC-:B------:R-:W-:Y:S01]  /*a390*/  FFMA.FTZ R166, R166, R5.reuse, -R123.reuse ;  /* 0x00000005a6a67223 */ /* 0x180fe2000001087b */
[-CC-:B------:R-:W-:Y:S01]  /*a3a0*/  FFMA.FTZ R222, R222, R5.reuse, -R123.reuse ;  /* 0x00000005dede7223 */ /* 0x180fe2000001087b */
[-CC-:B------:R-:W-:Y:S01]  /*a3b0*/  FFMA.FTZ R224, R224, R5.reuse, -R123.reuse ;  /* 0x00000005e0e07223 */ /* 0x180fe2000001087b */
[-C--:B------:R-:W-:Y:S01]  /*a3c0*/  FFMA.FTZ R226, R226, R5.reuse, -R123 ;  /* 0x00000005e2e27223 */ /* 0x080fe2000001087b */
[----:B------:R-:W-:Y:S01]  /*a3d0*/  MUFU.EX2 R127, R127 ;  /* 0x0000007f007f7308 */ /* 0x000fe20000000800 */
[----:B--2---:R-:W-:Y:S01]  /*a3e0*/  FADD.FTZ R139, R134, R139 ;  /* 0x0000008b868b7221 */ /* 0x004fe20000010000 */
[----:B------:R-:W-:Y:S01]  /*a3f0*/  FFMA.FTZ R164, R164, R5, -R123 ;  /* 0x00000005a4a47223 */ /* 0x000fe2000001087b */
[C---:B------:R-:W-:Y:S01]  /*a400*/  ISETP.GT.AND P3, PT, R8.reuse, R11, PT ;  /* 0x0000000b0800720c */ /* 0x040fe20003f64270 */
[----:B------:R-:W-:Y:S01]  /*a410*/  UMOV UR6, UR36 ;  /* 0x0000002400067c82 */ /* 0x000fe20008000000 */
[----:B------:R-:W-:-:S03]  /*a420*/  VIADD R8, R8, 0xffffffff ;  /* 0xffffffff08087836 */ /* 0x000fc60000000000 */
        /* <DEDUP_REMOVED lines=8> */
[----:B------:R-:W-:Y:S08]  /*a4b0*/  MUFU.EX2 R132, R132 ;  /* 0x0000008400847308 */ /* 0x000ff00000000800 */
[----:B------:R-:W1:Y:S01]  /*a4c0*/  MUFU.EX2 R135, R135 ;  /* 0x0000008700877308 */ /* 0x000e620000000800 */
[----:B0-----:R-:W-:-:S07]  /*a4d0*/  F2FP.BF16.F32.PACK_AB R192, R133, R128 ;  /* 0x0000008085c0723e */ /* 0x001fce00000010ff */
[----:B------:R-:W-:Y:S08]  /*a4e0*/  MUFU.EX2 R188, R188 ;  /* 0x000000bc00bc7308 */ /* 0x000ff00000000800 */
[----:B------:R-:W-:Y:S01]  /*a4f0*/  MUFU.EX2 R137, R137 ;  /* 0x0000008900897308 */ /* 0x000fe20000000800 */
[----:B-1----:R-:W-:-:S07]  /*a500*/  F2FP.BF16.F32.PACK_AB R194, R135, R132 ;  /* 0x0000008487c2723e */ /* 0x002fce00000010ff */
[----:B------:R-:W-:Y:S08]  /*a510*/  MUFU.EX2 R190, R190 ;  /* 0x000000be00be7308 */ /* 0x000ff00000000800 */
[----:B------:R-:W-:Y:S08]  /*a520*/  MUFU.EX2 R9, R9 ;  /* 0x0000000900097308 */ /* 0x000ff00000000800 */
[----:B------:R0:W-:Y:S08]  /*a530*/  MUFU.EX2 R3, R200 ;  /* 0x000000c800037308 */ /* 0x0001f00000000800 */
[----:B------:R-:W-:Y:S01]  /*a540*/  MUFU.EX2 R184, R184 ;  /* 0x000000b800b87308 */ /* 0x000fe20000000800 */
[----:B0-----:R-:W-:-:S07]  /*a550*/  F2FP.BF16.F32.PACK_AB R200, R134, R125 ;  /* 0x0000007d86c8723e */ /* 0x001fce00000010ff */
        /* <DEDUP_REMOVED lines=10> */
[----:B------:R-:W-:Y:S01]  /*a600*/  MUFU.EX2 R226, R226 ;  /* 0x000000e200e27308 */ /* 0x000fe20000000800 */
[----:B------:R-:W-:-:S02]  /*a610*/  WARPGROUP.DEPBAR.LE gsb0, 0x0 ;  /* 0x00008000000079c5 */ /* 0x000fc40000010000 */
[----:B------:R1:W-:Y:S05]  /*a620*/  @!P1 SYNCS.ARRIVE.TRANS64.RED.A1T0 RZ, [R10+URZ], RZ ;  /* 0x000000ff0aff99a7 */ /* 0x0003ea000810043f */
[----:B------:R-:W-:Y:S01]  /*a630*/  MUFU.EX2 R176, R224 ;  /* 0x000000e000b07308 */ /* 0x000fe20000000800 */
[----:B0-----:R-:W-:Y:S01]  /*a640*/  F2FP.BF16.F32.PACK_AB R177, R130, R15 ;  /* 0x0000000f82b1723e */ /* 0x001fe200000010ff */
[----:B-1----:R-:W-:Y:S02]  /*a650*/  @!P1 VIADD R10, R136, 0x36860 ;  /* 0x00036860880a9836 */ /* 0x002fe40000000000 */
[----:B------:R-:W-:-:S04]  /*a660*/  FADD.FTZ R136, R12, R139 ;  /* 0x0000008b0c887221 */ /* 0x000fc80000010000 */
[----:B------:R-:W-:Y:S01]  /*a670*/  MUFU.EX2 R21, R21 ;  /* 0x0000001500157308 */ /* 0x000fe20000000800 */
[----:B------:R-:W-:Y:S01]  /*a680*/  @!P1 PRMT R4, RZ, 0x654, R10 ;  /* 0x00000654ff049816 */ /* 0x000fe2000000000a */
[----:B------:R-:W-:Y:S01]  /*a690*/  FADD.FTZ R10, R124, R141 ;  /* 0x0000008d7c0a7221 */ /* 0x000fe20000010000 */
[----:B------:R-:W-:Y:S02]  /*a6a0*/  FADD.FTZ R141, R127, R136 ;  /* 0x000000887f8d7221 */ /* 0x000fe40000010000 */
[----:B------:R0:W-:Y:S01]  /*a6b0*/  @!P1 SYNCS.ARRIVE.TRANS64.RED.A1T0 RZ, [R4+URZ], RZ ;  /* 0x000000ff04ff99a7 */ /* 0x0001e2000810043f */
[----:B------:R-:W-:Y:S01]  /*a6c0*/  FADD.FTZ R139, R203, R10 ;  /* 0x0000000acb8b7221 */ /* 0x000fe20000010000 */
[----:B------:R-:W-:Y:S01]  /*a6d0*/  FADD.FTZ R126, R120, R141 ;  /* 0x0000008d787e7221 */ /* 0x000fe20000010000 */
[C---:B------:R-:W-:Y:S01]  /*a6e0*/  F2FP.BF16.F32.PACK_AB R203, R20.reuse, R203 ;  /* 0x000000cb14cb723e */ /* 0x040fe200000010ff */
[----:B------:R-:W-:Y:S01]  /*a6f0*/  MUFU.EX2 R164, R164 ;  /* 0x000000a400a47308 */ /* 0x000fe20000000800 */
[----:B------:R-:W-:Y:S01]  /*a700*/  FADD.FTZ R10, R20, R139 ;  /* 0x0000008b140a7221 */ /* 0x000fe20000010000 */
[----:B------:R-:W-:Y:S01]  /*a710*/  FADD.FTZ R143, R129, R126 ;  /* 0x0000007e818f7221 */ /* 0x000fe20000010000 */
[-CC-:B------:R-:W-:Y:S01]  /*a720*/  FFMA.FTZ R139, R202, R5.reuse, -R123.reuse ;  /* 0x00000005ca8b7223 */ /* 0x180fe2000001087b */
[-C--:B0-----:R-:W-:Y:S01]  /*a730*/  FFMA.FTZ R4, R170, R5.reuse, -R123 ;  /* 0x00000005aa047223 */ /* 0x081fe2000001087b */
[----:B------:R-:W-:Y:S01]  /*a740*/  FADD.FTZ R141, R197, R10 ;  /* 0x0000000ac58d7221 */ /* 0x000fe20000010000 */
[----:B------:R-:W-:Y:S01]  /*a750*/  FADD.FTZ R126, R14, R143 ;  /* 0x0000008f0e7e7221 */ /* 0x000fe20000010000 */
[----:B------:R-:W-:Y:S01]  /*a760*/  F2FP.BF16.F32.PACK_AB R202, R127, R12 ;  /* 0x0000000c7fca723e */ /* 0x000fe200000010ff */
[----:B------:R-:W-:Y:S01]  /*a770*/  FFMA.FTZ R123, R228, R5, -R123 ;  /* 0x00000005e47b7223 */ /* 0x000fe2000001087b */
[C---:B------:R-:W-:Y:S01]  /*a780*/  FADD.FTZ R10, R186.reuse, R141 ;  /* 0x0000008dba0a7221 */ /* 0x040fe20000010000 */
        /* <DEDUP_REMOVED lines=8> */
[----:B------:R-:W0:Y:S02]  /*a810*/  MUFU.EX2 R139, R139 ;  /* 0x0000008b008b7308 */ /* 0x000e240000000800 */
[----:B------:R-:W-:Y:S01]  /*a820*/  FADD.FTZ R141, R193, R10 ;  /* 0x0000000ac18d7221 */ /* 0x000fe20000010000 */
[----:B------:R-:W-:Y:S01]  /*a830*/  FADD.FTZ R124, R132, R143 ;  /* 0x0000008f847c7221 */ /* 0x000fe20000010000 */
[C---:B------:R-:W-:Y:S02]  /*a840*/  F2FP.BF16.F32.PACK_AB R193, R168.reuse, R193 ;  /* 0x000000c1a8c1723e */ /* 0x040fe400000010ff */
[----:B------:R-:W-:Y:S01]  /*a850*/  FADD.FTZ R10, R168, R141 ;  /* 0x0000008da80a7221 */ /* 0x000fe20000010000 */
[----:B------:R-:W-:Y:S01]  /*a860*/  FADD.FTZ R143, R135, R124 ;  /* 0x0000007c878f7221 */ /* 0x000fe20000010000 */
[----:B------:R-:W1:Y:S02]  /*a870*/  MUFU.EX2 R123, R123 ;  /* 0x0000007b007b7308 */ /* 0x000e640000000800 */
        /* <DEDUP_REMOVED lines=10> */
[----:B------:R-:W-:Y:S01]  /*a920*/  FADD.FTZ R127, R9, R12 ;  /* 0x0000000c097f7221 */ /* 0x000fe20000010000 */
[----:B0-----:R-:W-:-:S02]  /*a930*/  F2FP.BF16.F32.PACK_AB R186, R139, R4 ;  /* 0x000000048bba723e */ /* 0x001fc400000010ff */
[----:B------:R-:W-:Y:S01]  /*a940*/  FADD.FTZ R125, R191, R10 ;  /* 0x0000000abf7d7221 */ /* 0x000fe20000010000 */
[----:B------:R-:W-:Y:S01]  /*a950*/  FADD.FTZ R12, R184, R127 ;  /* 0x0000007fb80c7221 */ /* 0x000fe20000010000 */
[C---:B------:R-:W-:Y:S02]  /*a960*/  F2FP.BF16.F32.PACK_AB R184, R3.reuse, R184 ;  /* 0x000000b803b8723e */ /* 0x040fe400000010ff */
[----:B------:R-:W-:Y:S01]  /*a970*/  FADD.FTZ R10, R154, R125 ;  /* 0x0000007d9a0a7221 */ /* 0x000fe20000010000 */
[----:B------:R-:W-:Y:S01]  /*a980*/  FADD.FTZ R127, R3, R12 ;  /* 0x0000000c037f7221 */ /* 0x000fe20000010000 */
[----:B------:R-:W-:Y:S02]  /*a990*/  F2FP.BF16.F32.PACK_AB R189, R158, R189 ;  /* 0x000000bd9ebd723e */ /* 0x000fe400000010ff */
[----:B------:R-:W-:Y:S01]  /*a9a0*/  FADD.FTZ R125, R185, R10 ;  /* 0x0000000ab97d7221 */ /* 0x000fe20000010000 */
[----:B------:R-:W-:Y:S01]  /*a9b0*/  FADD.FTZ R12, R4, R127 ;  /* 0x0000007f040c7221 */ /* 0x000fe20000010000 */
[----:B------:R-:W-:-:S02]  /*a9c0*/  F2FP.BF16.F32.PACK_AB R191, R154, R191 ;  /* 0x000000bf9abf723e */ /* 0x000fc400000010ff */
[C---:B------:R-:W-:Y:S01]  /*a9d0*/  FADD.FTZ R10, R150.reuse, R125 ;  /* 0x0000007d960a7221 */ /* 0x040fe20000010000 */
        /* <DEDUP_REMOVED lines=10> */
[----:B-1----:R-:W-:Y:S02]  /*aa80*/  F2FP.BF16.F32.PACK_AB R178, R123, R164 ;  /* 0x000000a47bb2723e */ /* 0x002fe400000010ff */
[----:B------:R-:W-:Y:S01]  /*aa90*/  FADD.FTZ R10, R122, R3 ;  /* 0x000000037a0a7221 */ /* 0x000fe20000010000 */
[C---:B------:R-:W-:Y:S01]  /*aaa0*/  FADD.FTZ R9, R182.reuse, R9 ;  /* 0x00000009b6097221 */ /* 0x040fe20000010000 */
[----:B------:R-:W-:Y:S02]  /*aab0*/  F2FP.BF16.F32.PACK_AB R182, R182, R166 ;  /* 0x000000a6b6b6723e */ /* 0x000fe400000010ff */
[----:B------:R-:W-:Y:S01]  /*aac0*/  FADD.FTZ R3, R183, R10 ;  /* 0x0000000ab7037221 */ /* 0x000fe20000010000 */
[----:B------:R-:W-:Y:S01]  /*aad0*/  FADD.FTZ R9, R176, R9 ;  /* 0x00000009b0097221 */ /* 0x000fe20000010000 */
[----:B------:R-:W0:Y:S01]  /*aae0*/  MUFU.EX2 R10, R121 ;  /* 0x00000079000a7308 */ /* 0x000e220000000800 */
[C---:B------:R-:W-:Y:S01]  /*aaf0*/  F2FP.BF16.F32.PACK_AB R183, R138.reuse, R183 ;  /* 0x000000b78ab7723e */ /* 0x040fe200000010ff */
[----:B------:R-:W-:Y:S01]  /*ab00*/  FADD.FTZ R4, R138, R3 ;  /* 0x000000038a047221 */ /* 0x000fe20000010000 */
[C---:B------:R-:W-:Y:S01]  /*ab10*/  FADD.FTZ R9, R226.reuse, R9 ;  /* 0x00000009e2097221 */ /* 0x040fe20000010000 */
[----:B------:R-:W-:-:S02]  /*ab20*/  F2FP.BF16.F32.PACK_AB R176, R226, R176 ;  /* 0x000000b0e2b0723e */ /* 0x000fc400000010ff */
[----:B------:R-:W-:Y:S01]  /*ab30*/  FADD.FTZ R3, R15, R4 ;  /* 0x000000040f037221 */ /* 0x000fe20000010000 */
[----:B------:R-:W-:-:S03]  /*ab40*/  FADD.FTZ R9, R164, R9 ;  /* 0x00000009a4097221 */ /* 0x000fc60000010000 */
[----:B------:R-:W-:-:S04]  /*ab50*/  FADD.FTZ R4, R130, R3 ;  /* 0x0000000382047221 */ /* 0x000fc80000010000 */
[----:B------:R-:W-:Y:S01]  /*ab60*/  FADD.FTZ R3, R21, R4 ;  /* 0x0000000415037221 */ /* 0x000fe20000010000 */
[----:B------:R-:W-:Y:S01]  /*ab70*/  FADD.FTZ R4, R123, R9 ;  /* 0x000000097b047221 */ /* 0x000fe20000010000 */
[----:B------:R-:W-:Y:S01]  /*ab80*/  IMAD.MOV.U32 R9, RZ, RZ, R6 ;  /* 0x000000ffff097224 */ /* 0x000fe200078e0006 */
[C---:B0-----:R-:W-:Y:S01]  /*ab90*/  F2FP.BF16.F32.PACK_AB R179, R10.reuse, R21 ;  /* 0x000000150ab3723e */ /* 0x041fe200000010ff */
[----:B------:R-:W-:Y:S01]  /*aba0*/  FADD.FTZ R3, R10, R3 ;  /* 0x000000030a037221 */ /* 0x000fe20000010000 */
[----:B------:R-:W-:Y:S01]  /*abb0*/  IMAD.MOV.U32 R10, RZ, RZ, R7 ;  /* 0x000000ffff0a7224 */ /* 0x000fe200078e0007 */
[----:B------:R-:W-:Y:S06]  /*abc0*/  @P3 BRA `(.L_x_5724) ;  /* 0xffffffb400643947 */ /* 0x000fec000383ffff */
.L_x_5715:
[----:B------:R-:W-:-:S13]  /*abd0*/  ISETP.GE.AND P2, PT, R8, RZ, PT ;  /* 0x000000ff0800720c */ /* 0x000fda0003f46270 */
[----:B------:R-:W-:Y:S05]  /*abe0*/  @!P2 BRA `(.L_x_5725) ;  /* 0x00000040008ca947 */ /* 0x000fea0003800000 */
[----:B------:R-:W-:Y:S01]  /*abf0*/  IMAD.MOV.U32 R9, RZ, RZ, R6 ;  /* 0x000000ffff097224 */ /* 0x000fe200078e0006 */
[----:B------:R-:W-:Y:S01]  /*ac00*/  UMOV UR7, UR39 ;  /* 0x0000002700077c82 */ /* 0x000fe20008000000 */
[----:B------:R-:W-:Y:S01]  /*ac10*/  IMAD.MOV.U32 R10, RZ, RZ, R7 ;  /* 0x000000ffff0a7224 */ /* 0x000fe200078e0007 */
[----:B------:R-:W-:Y:S01]  /*ac20*/  UMOV UR6, UR36 ;  /* 0x0000002400067c82 */ /* 0x000fe20008000000 */
[----:B------:R-:W-:-:S05]  /*ac30*/  ULDC UR5, c[0x0][0x9d8] ;  /* 0x0002760000057ab9 */ /* 0x000fca0000000800 */
.L_x_5734:
[----:B------:R-:W-:-:S04]  /*ac40*/  UIADD3 UR36, UR6, 0x1, URZ ;  /* 0x0000000106247890 */ /* 0x000fc8000fffe03f */
[----:B------:R-:W-:-:S04]  /*ac50*/  UISETP.NE.AND UP0, UPT, UR36, 0x2, UPT ;  /* 0x000000022400788c */ /* 0x000fc8000bf05270 */
[----:B------:R-:W-:Y:S02]  /*ac60*/  USEL UR39, URZ, 0x1, UP0 ;  /* 0x000000013f277887 */ /* 0x000fe40008000000 */
[----:B------:R-:W-:Y:S02]  /*ac70*/  USEL UR36, UR36, URZ, UP0 ;  /* 0x0000003f24247287 */ /* 0x000fe40008000000 */
[----:B------:R-:W-:Y:S01]  /*ac80*/  ULOP3.LUT UR39, UR7, UR39, URZ, 0x3c, !UPT ;  /* 0x0000002707277292 */ /* 0x000fe2000f8e3c3f */
[----:B------:R-:W-:Y:S11]  /*ac90*/  @!P0 BRA `(.L_x_5726) ;  /* 0x0000000000048947 */ /* 0x000ff60003800000 */
[----:B------:R-:W-:Y:S01]  /*aca0*/  BPT.TRAP 0x1 ;  /* 0x000000040000795c */ /* 0x000fe20000300000 */
.L_x_5726:
[----:B------:R-:W-:Y:S01]  /*acb0*/  ULEA UR4, UR36, UR37, 0x3 ;  /* 0x0000002524047291 */ /* 0x000fe2000f8e183f */
[----:B------:R-:W-:-:S05]  /*acc0*/  IMAD.U32 R5, RZ, RZ, UR39 ;  /* 0x00000027ff057e24 */ /* 0x000fca000f8e00ff */
[----:B------:R-:W-:-:S04]  /*acd0*/  SHF.L.U32 R5, R5, 0x1f, RZ ;  /* 0x0000001f05057819 */ /* 0x000fc800000006ff */
[----:B------:R0:W1:Y:S01]  /*ace0*/  SYNCS.PHASECHK.TRANS64.TRYWAIT P2, [UR4+0x36830], R5 ;  /* 0x03683005ff0075a7 */ /* 0x0000620008040144 */
[----:B------:R-:W-:Y:S05]  /*acf0*/  @!P0 BRA `(.L_x_5727) ;  /* 0x0000000000048947 */ /* 0x000fea0003800000 */
[----:B------:R-:W-:Y:S01]  /*ad00*/  BPT.TRAP 0x1 ;  /* 0x000000040000795c */ /* 0x000fe20000300000 */
.L_x_5727:
[----:B-1----:R-:W-:Y:S05]  /*ad10*/  @P2 BRA `(.L_x_5728) ;  /* 0x0000000000082947 */ /* 0x002fea0003800000 */
[----:B------:R-:W1:Y:S02]  /*ad20*/  SYNCS.PHASECHK.TRANS64.TRYWAIT P2, [UR4+0x36830], R5 ;  /* 0x03683005ff0075a7 */ /* 0x000e640008040144 */
[----:B-1----:R-:W-:Y:S05]  /*ad30*/  @!P2 BRA `(.L_x_5729) ;  /* 0x000000c40030a947 */ /* 0x002fea0003800000 */
.L_x_5728:
        /* <DEDUP_REMOVED lines=591> */
.L_x_5730:
[----:B------:R-:W-:Y:S01]  /*d230*/  ULEA UR10, UR6, UR37, 0x3 ;  /* 0x00000025060a7291 */ /* 0x000fe2000f8e183f */
[----:B------:R-:W-:-:S05]  /*d240*/  IMAD.U32 R0, RZ, RZ, UR7 ;  /* 0x00000007ff007e24 */ /* 0x000fca000f8e00ff */
[----:B------:R-:W-:-:S04]  /*d250*/  SHF.L.U32 R0, R0, 0x1f, RZ ;  /* 0x0000001f00007819 */ /* 0x000fc800000006ff */
[----:B------:R2:W3:Y:S01]  /*d260*/  SYNCS.PHASECHK.TRANS64.TRYWAIT P2, [UR10+0x36850], R0 ;  /* 0x03685000ff0075a7 */ /* 0x0004e2000804014a */
[----:B------:R-:W-:Y:S05]  /*d270*/  @!P0 BRA `(.L_x_5731) ;  /* 0x0000000000048947 */ /* 0x000fea0003800000 */
[----:B------:R-:W-:Y:S01]  /*d280*/  BPT.TRAP 0x1 ;  /* 0x000000040000795c */ /* 0x000fe20000300000 */
.L_x_5731:
[----:B---3--:R-:W-:Y:S05]  /*d290*/  @P2 BRA `(.L_x_5732) ;  /* 0x0000000000082947 */ /* 0x008fea0003800000 */
[----:B------:R-:W3:Y:S02]  /*d2a0*/  SYNCS.PHASECHK.TRANS64.TRYWAIT P2, [UR10+0x36850], R0 ;  /* 0x03685000ff0075a7 */ /* 0x000ee4000804014a */
[----:B---3--:R-:W-:Y:S05]  /*d2b0*/  @!P2 BRA `(.L_x_5733) ;  /* 0x0000009c00e8a947 */ /* 0x008fea0003800000 */
.L_x_5732:
[----:B------:R-:W-:Y:S01]  /*d2c0*/  UIADD3 UR4, UR37, 0x400, URZ ;  /* 0x0000040025047890 */ /* 0x000fe2000fffe03f */
[----:B------:R-:W-:Y:S01]  /*d2d0*/  WARPGROUP.ARRIVE ;  /* 0x00000000000079c5 */ /* 0x000fe20000000000 */
[----:B------:R-:W-:Y:S01]  /*d2e0*/  UMOV UR7, 0x40000040 ;  /* 0x4000004000077882 */ /* 0x000fe20000000000 */
[----:B------:R-:W-:Y:S01]  /*d2f0*/  FMUL.FTZ R2, R168, UR5 ;  /* 0x00000005a8027c20 */ /* 0x000fe20008410000 */
        /* <DEDUP_REMOVED lines=23> */
[----:B------:R-:W3:Y:S01]  /*d470*/  MUFU.TANH R168, R168 ;  /* 0x000000a800a87308 */ /* 0x000ee20000002400 */
[----:B------:R-:W-:Y:S01]  /*d480*/  UMOV UR7, 0x40000040 ;  /* 0x4000004000077882 */ /* 0x000fe20000000000 */
[----:B0-----:R-:W-:Y:S01]  /*d490*/  FMNMX.FTZ R5, R2, R10, !PT ;  /* 0x0000000a02057209 */ /* 0x001fe20007810000 */
[----:B------:R-:W-:Y:S01]  /*d4a0*/  FMUL.FTZ R140, R140, UR5 ;  /* 0x000000058c8c7c20 */ /* 0x000fe20008410000 */
[----:B------:R-:W-:Y:S01]  /*d4b0*/  FMUL.FTZ R228, R141, UR5 ;  /* 0x000000058de47c20 */ /* 0x000fe20008410000 */
[----:B------:R-:W-:Y:S01]  /*d4c0*/  FMUL.FTZ R232, R128, UR5 ;  /* 0x0000000580e87c20 */ /* 0x000fe20008410000 */
[----:B------:R-:W-:Y:S01]  /*d4d0*/  FMUL.FTZ R14, R171, UR5 ;  /* 0x00000005ab0e7c20 */ /* 0x000fe20008410000 */
[----:B-1----:R-:W-:Y:S01]  /*d4e0*/  FMNMX.FTZ R5, R6, R5, !PT ;  /* 0x0000000506057209 */ /* 0x002fe20007810000 */
        /* <DEDUP_REMOVED lines=31> */
[----:B------:R-:W-:Y:S01]  /*d6e0*/  VIADD R8, R8, 0xffffffff ;  /* 0xffffffff08087836 */ /* 0x000fe20000000000 */
[----:B------:R-:W-:Y:S08]  /*d6f0*/  MUFU.TANH R220, R220 ;  /* 0x000000dc00dc7308 */ /* 0x000ff00000002400 */
        /* <DEDUP_REMOVED lines=60> */
[----:B------:R-:W-:Y:S01]  /*dac0*/  UIADD3 UR6, UR4, 0x180, URZ ;  /* 0x0000018004067890 */ /* 0x000fe2000fffe03f */
[----:B------:R-:W0:Y:S01]  /*dad0*/  MUFU.TANH R196, R196 ;  /* 0x000000c400c47308 */ /* 0x000e220000002400 */
[----:B------:R-:W-:-:S07]  /*dae0*/  UMOV UR7, 0x40000040 ;  /* 0x4000004000077882 */ /* 0x000fce0000000000 */
[----:B------:R-:W1:Y:S08]  /*daf0*/  MUFU.TANH R198, R198 ;  /* 0x000000c600c67308 */ /* 0x000e700000002400 */
[----:B------:R-:W3:Y:S01]  /*db00*/  MUFU.TANH R164, R164 ;  /* 0x000000a400a47308 */ /* 0x000ee20000002400 */
[----:B0-----:R-:W-:-:S07]  /*db10*/  FMNMX.FTZ R5, R196, R5, !PT ;  /* 0x00000005c4057209 */ /* 0x001fce0007810000 */
[----:B------:R-:W0:Y:S01]  /*db20*/  MUFU.TANH R166, R166 ;  /* 0x000000a600a67308 */ /* 0x000e220000002400 */
[----:B-1----:R-:W-:-:S04]  /*db30*/  FMNMX.FTZ R5, R198, R5, !PT ;  /* 0x00000005c6057209 */ /* 0x002fc80007810000 */
[----:B------:R-:W-:-:S04]  /*db40*/  FMNMX.FTZ R5, R200, R5, !PT ;  /* 0x00000005c8057209 */ /* 0x000fc80007810000 */
[----:B------:R-:W-:Y:S02]  /*db50*/  FMNMX.FTZ R5, R202, R5, !PT ;  /* 0x00000005ca057209 */ /* 0x000fe40007810000 */
[----:B---3--:R-:W-:Y:S02]  /*db60*/  FMNMX.FTZ R121, R164, R121, !PT ;  /* 0x00000079a4797209 */ /* 0x008fe40007810000 */
        /* <DEDUP_REMOVED lines=38> */
[----:B--2---:R-:W-:-:S04]  /*ddd0*/  FMNMX.FTZ R0, R120, R5, !PT ;  /* 0x0000000578007209 */ /* 0x004fc80007810000 */
        /* <DEDUP_REMOVED lines=31> */
[----:B------:R-:W-:Y:S08]  /*dfd0*/  MUFU.EX2 R0, R0 ;  /* 0x0000000000007308 */ /* 0x000ff00000000800 */
[----:B------:R-:W0:Y:S08]  /*dfe0*/  MUFU.EX2 R10, R10 ;  /* 0x0000000a000a7308 */ /* 0x000e300000000800 */
[----:B------:R-:W-:Y:S01]  /*dff0*/  MUFU.EX2 R21, R21 ;  /* 0x0000001500157308 */ /* 0x000fe20000000800 */
[----:B------:R-:W-:-:S02]  /*e000*/  WARPGROUP.DEPBAR.LE gsb0, 0x0 ;  /* 0x00008000000079c5 */ /* 0x000fc40000010000 */
[----:B------:R-:W-:Y:S01]  /*e010*/  WARPGROUP.ARRIVE ;  /* 0x00000000000079c5 */ /* 0x000fe20000000000 */
[----:B------:R-:W-:Y:S01]  /*e020*/  FMUL.FTZ R188, R139, UR5 ;  /* 0x000000058bbc7c20 */ /* 0x000fe20008410000 */
[----:B------:R-:W-:Y:S01]  /*e030*/  FMUL.FTZ R190, R143, UR5 ;  /* 0x000000058fbe7c20 */ /* 0x000fe20008410000 */
[----:B------:R-:W-:Y:S02]  /*e040*/  FFMA.FTZ R143, R136, R5, -R149 ;  /* 0x00000005888f7223 */ /* 0x000fe40000010895 */
[----:B------:R-:W1:Y:S01]  /*e050*/  MUFU.EX2 R135, R135 ;  /* 0x0000008700877308 */ /* 0x000e620000000800 */
[----:B0-----:R-:W-:Y:S01]  /*e060*/  F2FP.BF16.F32.PACK_AB R200, R10, R15 ;  /* 0x0000000f0ac8723e */ /* 0x001fe200000010ff */
[----:B------:R-:W-:Y:S01]  /*e070*/  HGMMA.64x192x16.F32.BF16 R24, R184, gdesc[UR4].tnspB, R24, gsb0 ;  /* 0x42e00004b8187df0 */ /* 0x000fe20008001818 */
[----:B------:R-:W-:Y:S01]  /*e080*/  UIADD3 UR6, UR4, 0x280, URZ ;  /* 0x0000028004067890 */ /* 0x000fe2000fffe03f */
[----:B------:R-:W-:Y:S01]  /*e090*/  UMOV UR7, 0x40000040 ;  /* 0x4000004000077882 */ /* 0x000fe20000000000 */
[----:B------:R-:W-:-:S03]  /*e0a0*/  UIADD3 UR4, UR4, 0x300, URZ ;  /* 0x0000030004047890 */ /* 0x000fc6000fffe03f */
[----:B------:R-:W0:Y:S08]  /*e0b0*/  MUFU.TANH R188, R188 ;  /* 0x000000bc00bc7308 */ /* 0x000e300000002400 */
[----:B------:R-:W2:Y:S01]  /*e0c0*/  MUFU.TANH R190, R190 ;  /* 0x000000be00be7308 */ /* 0x000ea20000002400 */
[----:B-1----:R-:W-:-:S07]  /*e0d0*/  F2FP.BF16.F32.PACK_AB R202, R135, R21 ;  /* 0x0000001587ca723e */ /* 0x002fce00000010ff */
[----:B------:R-:W-:Y:S01]  /*e0e0*/  MUFU.EX2 R137, R137 ;  /* 0x0000008900897308 */ /* 0x000fe20000000800 */
[----:B0-----:R-:W-:-:S04]  /*e0f0*/  FMNMX.FTZ R121, R188, R121, !PT ;  /* 0x00000079bc797209 */ /* 0x001fc80007810000 */
        /* <DEDUP_REMOVED lines=31> */
[--C-:B------:R-:W-:Y:S01]  /*e2f0*/  FFMA.FTZ R186, R140, R5, -R149.reuse ;  /* 0x000000058cba7223 */ /* 0x100fe20000010895 */
[----:B-1----:R-:W-:Y:S01]  /*e300*/  FMNMX.FTZ R140, R2, R139, !PT ;  /* 0x0000008b028c7209 */ /* 0x002fe20007810000 */
[-CC-:B------:R-:W-:Y:S01]  /*e310*/  FFMA.FTZ R184, R230, R5.reuse, -R149.reuse ;  /* 0x00000005e6b87223 */ /* 0x180fe20000010895 */
[----:B------:R-:W-:Y:S02]  /*e320*/  FFMA.FTZ R139, R132, R5, -R149 ;  /* 0x00000005848b7223 */ /* 0x000fe40000010895 */
[----:B------:R-:W-:Y:S01]  /*e330*/  HGMMA.64x192x16.F32.BF16 R24, R180, gdesc[UR4].tnspB, R24, gsb0 ;  /* 0x42e00004b4187df0 */ /* 0x000fe20008001818 */
[----:B------:R-:W-:Y:S01]  /*e340*/  UMOV UR6, UR4 ;  /* 0x0000000400067c82 */ /* 0x000fe20008000000 */
[----:B------:R-:W-:Y:S01]  /*e350*/  UMOV UR7, 0x40000040 ;  /* 0x4000004000077882 */ /* 0x000fe20000000000 */
[----:B------:R-:W0:Y:S01]  /*e360*/  SHFL.BFLY PT, R151, R140, 0x1, 0x1f ;  /* 0x0c201f008c977f89 */ /* 0x000e2200000e0000 */
[----:B------:R-:W-:Y:S08]  /*e370*/  MUFU.EX2 R184, R184 ;  /* 0x000000b800b87308 */ /* 0x000ff00000000800 */
[----:B------:R-:W-:Y:S08]  /*e380*/  MUFU.EX2 R186, R186 ;  /* 0x000000ba00ba7308 */ /* 0x000ff00000000800 */
[----:B------:R-:W-:Y:S01]  /*e390*/  MUFU.EX2 R139, R139 ;  /* 0x0000008b008b7308 */ /* 0x000fe20000000800 */
[----:B0-----:R-:W-:-:S05]  /*e3a0*/  FMNMX.FTZ R6, R140, R151, !PT ;  /* 0x000000978c067209 */ /* 0x001fca0007810000 */
[----:B------:R-:W-:-:S04]  /*e3b0*/  FADD.FTZ R2, -R6, R9 ;  /* 0x0000000906027221 */ /* 0x000fc80000010100 */
[----:B------:R-:W-:-:S06]  /*e3c0*/  FMUL.FTZ R2, R2, R5 ;  /* 0x0000000502027220 */ /* 0x000fcc0000410000 */
[----:B------:R-:W-:Y:S01]  /*e3d0*/  MUFU.EX2 R2, R2 ;  /* 0x0000000200027308 */ /* 0x000fe20000000800 */
[----:B------:R-:W-:Y:S02]  /*e3e0*/  WARPGROUP.DEPBAR.LE gsb0, 0x0 ;  /* 0x00008000000079c5 */ /* 0x000fe40000010000 */
[----:B------:R-:W-:Y:S01]  /*e3f0*/  WARPGROUP.ARRIVE ;  /* 0x00000000000079c5 */ /* 0x000fe20000000000 */
[-CC-:B------:R-:W-:Y:S01]  /*e400*/  FFMA.FTZ R182, R128, R5.reuse, -R149.reuse ;  /* 0x0000000580b67223 */ /* 0x180fe20000010895 */
[-CC-:B------:R-:W-:Y:S01]  /*e410*/  FFMA.FTZ R180, R232, R5.reuse, -R149.reuse ;  /* 0x00000005e8b47223 */ /* 0x180fe20000010895 */
[-CC-:B------:R-:W-:Y:S01]  /*e420*/  FFMA.FTZ R128, R147, R5.reuse, -R149.reuse ;  /* 0x0000000593807223 */ /* 0x180fe20000010895 */
[-C--:B------:R-:W-:Y:S01]  /*e430*/  FFMA.FTZ R149, R145, R5.reuse, -R149 ;  /* 0x0000000591957223 */ /* 0x080fe20000010895 */
[-C--:B------:R-:W-:Y:S01]  /*e440*/  FMUL.FTZ R145, R6, R5.reuse ;  /* 0x0000000506917220 */ /* 0x080fe20000410000 */
[----:B------:R-:W-:Y:S01]  /*e450*/  HGMMA.64x192x16.F32.BF16 R24, R176, gdesc[UR4].tnspB, R24, gsb0 ;  /* 0x42e00004b0187df0 */ /* 0x000fe20008001818 */
[----:B------:R-:W-:Y:S01]  /*e460*/  IMAD.U32 R147, RZ, RZ, UR10 ;  /* 0x0000000aff937e24 */ /* 0x000fe2000f8e00ff */
[----:B------:R-:W-:Y:S01]  /*e470*/  MUFU.EX2 R9, R149 ;  /* 0x0000009500097308 */ /* 0x000fe20000000800 */
[-CC-:B------:R-:W-:Y:S01]  /*e480*/  FFMA.FTZ R189, R144, R5.reuse, -R145.reuse ;  /* 0x0000000590bd7223 */ /* 0x180fe20000010891 */
[-CC-:B------:R-:W-:Y:S01]  /*e490*/  FFMA.FTZ R201, R12, R5.reuse, -R145.reuse ;  /* 0x000000050cc97223 */ /* 0x180fe20000010891 */
[-CC-:B------:R-:W-:Y:S01]  /*e4a0*/  FFMA.FTZ R144, R146, R5.reuse, -R145.reuse ;  /* 0x0000000592907223 */ /* 0x180fe20000010891 */
[----:B------:R-:W-:Y:S01]  /*e4b0*/  MOV R146, UR36 ;  /* 0x0000002400927c02 */ /* 0x000fe20008000f00 */
[-CC-:B------:R-:W-:Y:S01]  /*e4c0*/  FFMA.FTZ R12, R14, R5.reuse, -R145.reuse ;  /* 0x000000050e0c7223 */ /* 0x180fe20000010891 */
[-CC-:B------:R-:W-:Y:S01]  /*e4d0*/  FFMA.FTZ R203, R20, R5.reuse, -R145.reuse ;  /* 0x0000000514cb7223 */ /* 0x180fe20000010891 */
[-CC-:B------:R-:W-:Y:S01]  /*e4e0*/  FFMA.FTZ R14, R172, R5.reuse, -R145.reuse ;  /* 0x00000005ac0e7223 */ /* 0x180fe20000010891 */
[----:B------:R-:W-:Y:S01]  /*e4f0*/  @!P1 LEA R146, R146, UR37, 0x3 ;  /* 0x0000002592929c11 */ /* 0x000fe2000f8e18ff */
[----:B------:R-:W0:Y:S01]  /*e500*/  MUFU.EX2 R201, R201 ;  /* 0x000000c900c97308 */ /* 0x000e220000000800 */
[-CC-:B------:R-:W-:Y:S01]  /*e510*/  FFMA.FTZ R197, R160, R5.reuse, -R145.reuse ;  /* 0x00000005a0c57223 */ /* 0x180fe20000010891 */
[-CC-:B------:R-:W-:Y:S01]  /*e520*/  FFMA.FTZ R20, R162, R5.reuse, -R145.reuse ;  /* 0x00000005a2147223 */ /* 0x180fe20000010891 */
[----:B------:R-:W-:Y:S01]  /*e530*/  FFMA.FTZ R199, R164, R5, -R145 ;  /* 0x00000005a4c77223 */ /* 0x000fe20000010891 */
[----:B------:R-:W-:-:S02]  /*e540*/  @!P1 VIADD R146, R146, 0x36840 ;  /* 0x0003684092929836 */ /* 0x000fc40000000000 */
[-CC-:B------:R-:W-:Y:S01]  /*e550*/  FFMA.FTZ R185, R138, R5.reuse, -R145.reuse ;  /* 0x000000058ab97223 */ /* 0x180fe20000010891 */
[-CC-:B------:R-:W-:Y:S01]  /*e560*/  FFMA.FTZ R132, R166, R5.reuse, -R145.reuse ;  /* 0x00000005a6847223 */ /* 0x180fe20000010891 */
[-CC-:B------:R-:W-:Y:S01]  /*e570*/  FFMA.FTZ R193, R152, R5.reuse, -R145.reuse ;  /* 0x0000000598c17223 */ /* 0x180fe20000010891 */
[----:B------:R-:W1:Y:S01]  /*e580*/  MUFU.EX2 R12, R12 ;  /* 0x0000000c000c7308 */ /* 0x000e620000000800 */
[----:B------:R-:W-:Y:S01]  /*e590*/  @!P1 PRMT R146, RZ, 0x654, R146 ;  /* 0x00000654ff929816 */ /* 0x000fe20000000092 */
[-CC-:B------:R-:W-:Y:S01]  /*e5a0*/  FFMA.FTZ R136, R154, R5.reuse, -R145.reuse ;  /* 0x000000059a887223 */ /* 0x180fe20000010891 */
[-CC-:B------:R-:W-:Y:S01]  /*e5b0*/  FFMA.FTZ R195, R156, R5.reuse, -R145.reuse ;  /* 0x000000059cc37223 */ /* 0x180fe20000010891 */
        /* <DEDUP_REMOVED lines=9> */
[-CC-:B------:R-:W-:Y:S01]  /*e650*/  FFMA.FTZ R134, R134, R5.reuse, -R145.reuse ;  /* 0x0000000586867223 */ /* 0x180fe20000010891 */
[-CC-:B------:R-:W-:Y:S01]  /*e660*/  FFMA.FTZ R236, R236, R5.reuse, -R145.reuse ;  /* 0x00000005ecec7223 */ /* 0x180fe20000010891 */
[----:B------:R-:W-:Y:S01]  /*e670*/  FFMA.FTZ R11, R11, R5, -R145 ;  /* 0x000000050b0b7223 */ /* 0x000fe20000010891 */
[----:B------:R-:W0:Y:S01]  /*e680*/  MUFU.EX2 R14, R14 ;  /* 0x0000000e000e7308 */ /* 0x000e220000000800 */
[C---:B-1----:R-:W-:Y:S01]  /*e690*/  FADD.FTZ R138, R12.reuse, R3 ;  /* 0x000000030c8a7221 */ /* 0x042fe20000010000 */
[----:B------:R-:W-:Y:S01]  /*e6a0*/  F2FP.BF16.F32.PACK_AB R201, R12, R201 ;  /* 0x000000c90cc9723e */ /* 0x000fe200000010ff */
[-CC-:B------:R-:W-:Y:S01]  /*e6b0*/  FFMA.FTZ R126, R126, R5.reuse, -R145.reuse ;  /* 0x000000057e7e7223 */ /* 0x180fe20000010891 */
[----:B------:R-:W-:Y:S01]  /*e6c0*/  FFMA.FTZ R13, R13, R5, -R145 ;  /* 0x000000050d0d7223 */ /* 0x000fe20000010891 */
[----:B------:R-:W-:Y:S01]  /*e6d0*/  UMOV UR7, UR39 ;  /* 0x0000002700077c82 */ /* 0x000fe20008000000 */
[----:B------:R-:W-:-:S02]  /*e6e0*/  UMOV UR6, UR36 ;  /* 0x0000002400067c82 */ /* 0x000fc40008000000 */
[----:B------:R-:W1:Y:S01]  /*e6f0*/  MUFU.EX2 R197, R197 ;  /* 0x000000c500c57308 */ /* 0x000e620000000800 */
[----:B--2---:R-:W-:-:S07]  /*e700*/  FADD.FTZ R3, R203, R138 ;  /* 0x0000008acb037221 */ /* 0x004fce0000010000 */
[----:B------:R-:W2:Y:S01]  /*e710*/  MUFU.EX2 R20, R20 ;  /* 0x0000001400147308 */ /* 0x000ea20000000800 */
[C---:B0-----:R-:W-:Y:S01]  /*e720*/  FADD.FTZ R138, R14.reuse, R3 ;  /* 0x000000030e8a7221 */ /* 0x041fe20000010000 */
[----:B------:R-:W-:-:S06]  /*e730*/  F2FP.BF16.F32.PACK_AB R203, R14, R203 ;  /* 0x000000cb0ecb723e */ /* 0x000fcc00000010ff */
        /* <DEDUP_REMOVED lines=20> */
[----:B------:R0:W-:Y:S01]  /*e880*/  @!P1 SYNCS.ARRIVE.TRANS64.RED.A1T0 RZ, [R146+URZ], RZ ;  /* 0x000000ff92ff99a7 */ /* 0x0001e2000810043f */
[----:B------:R-:W-:-:S04]  /*e890*/  F2FP.BF16.F32.PACK_AB R176, R141, R120 ;  /* 0x000000788db0723e */ /* 0x000fc800000010ff */
[----:B------:R-:W3:Y:S01]  /*e8a0*/  MUFU.EX2 R128, R128 ;  /* 0x0000008000807308 */ /* 0x000ee20000000800 */
[----:B0-----:R-:W-:Y:S02]  /*e8b0*/  @!P1 VIADD R146, R147, 0x36860 ;  /* 0x0003686093929836 */ /* 0x001fe40000000000 */
[----:B------:R-:W-:-:S05]  /*e8c0*/  FFMA.FTZ R147, R0, R4, R15 ;  /* 0x0000000400937223 */ /* 0x000fca000001000f */
[----:B------:R-:W-:Y:S01]  /*e8d0*/  MUFU.EX2 R179, R126 ;  /* 0x0000007e00b37308 */ /* 0x000fe20000000800 */
[----:B------:R-:W-:Y:S01]  /*e8e0*/  @!P1 PRMT R146, RZ, 0x654, R146 ;  /* 0x00000654ff929816 */ /* 0x000fe20000000092 */
[----:B------:R-:W-:Y:S01]  /*e8f0*/  FADD.FTZ R4, R10, R147 ;  /* 0x000000930a047221 */ /* 0x000fe20000010000 */
[----:B-1----:R-:W-:Y:S01]  /*e900*/  FADD.FTZ R147, R197, R138 ;  /* 0x0000008ac5937221 */ /* 0x002fe20000010000 */
[C---:B--2---:R-:W-:Y:S01]  /*e910*/  F2FP.BF16.F32.PACK_AB R197, R20.reuse, R197 ;  /* 0x000000c514c5723e */ /* 0x044fe200000010ff */
[----:B------:R0:W-:Y:S02]  /*e920*/  @!P1 SYNCS.ARRIVE.TRANS64.RED.A1T0 RZ, [R146+URZ], RZ ;  /* 0x000000ff92ff99a7 */ /* 0x0001e4000810043f */
[----:B------:R-:W-:Y:S01]  /*e930*/  FADD.FTZ R130, R20, R147 ;  /* 0x0000009314827221 */ /* 0x000fe20000010000 */
[----:B------:R-:W-:Y:S01]  /*e940*/  MUFU.EX2 R13, R13 ;  /* 0x0000000d000d7308 */ /* 0x000fe20000000800 */
[----:B---3--:R-:W-:Y:S02]  /*e950*/  F2FP.BF16.F32.PACK_AB R178, R9, R128 ;  /* 0x0000008009b2723e */ /* 0x008fe400000010ff */
[----:B------:R-:W-:Y:S01]  /*e960*/  FADD.FTZ R147, R199, R130 ;  /* 0x00000082c7937221 */ /* 0x000fe20000010000 */
[----:B------:R-:W-:Y:S01]  /*e970*/  F2FP.BF16.F32.PACK_AB R199, R132, R199 ;  /* 0x000000c784c7723e */ /* 0x000fe200000010ff */
[----:B0-----:R-:W-:Y:S01]  /*e980*/  FADD.FTZ R146, R21, R4 ;  /* 0x0000000415927221 */ /* 0x001fe20000010000 */
[----:B------:R-:W-:Y:S01]  /*e990*/  FFMA.FTZ R4, R188, R5, -R145 ;  /* 0x00000005bc047223 */ /* 0x000fe20000010891 */
[----:B------:R-:W-:Y:S01]  /*e9a0*/  FADD.FTZ R130, R132, R147 ;  /* 0x0000009384827221 */ /* 0x000fe20000010000 */
[----:B------:R-:W-:Y:S01]  /*e9b0*/  F2FP.BF16.F32.PACK_AB R188, R168, R123 ;  /* 0x0000007ba8bc723e */ /* 0x000fe200000010ff */
[----:B------:R-:W-:-:S02]  /*e9c0*/  FADD.FTZ R146, R135, R146 ;  /* 0x0000009287927221 */ /* 0x000fc40000010000 */
[----:B------:R-:W-:Y:S01]  /*e9d0*/  FADD.FTZ R149, R193, R130 ;  /* 0x00000082c1957221 */ /* 0x000fe20000010000 */
[----:B------:R-:W0:Y:S01]  /*e9e0*/  MUFU.EX2 R4, R4 ;  /* 0x0000000400047308 */ /* 0x000e220000000800 */
[----:B------:R-:W-:Y:S01]  /*e9f0*/  FADD.FTZ R3, R137, R146 ;  /* 0x0000009289037221 */ /* 0x000fe20000010000 */
[C---:B------:R-:W-:Y:S01]  /*ea00*/  F2FP.BF16.F32.PACK_AB R193, R136.reuse, R193 ;  /* 0x000000c188c1723e */ /* 0x040fe200000010ff */
[----:B------:R-:W-:Y:S02]  /*ea10*/  FADD.FTZ R130, R136, R149 ;  /* 0x0000009588827221 */ /* 0x000fe40000010000 */
[C---:B------:R-:W-:Y:S01]  /*ea20*/  FADD.FTZ R3, R196.reuse, R3 ;  /* 0x00000003c4037221 */ /* 0x040fe20000010000 */
[----:B------:R-:W-:Y:S01]  /*ea30*/  F2FP.BF16.F32.PACK_AB R196, R196, R137 ;  /* 0x00000089c4c4723e */ /* 0x000fe200000010ff */
[----:B------:R-:W-:Y:S01]  /*ea40*/  FADD.FTZ R15, R195, R130 ;  /* 0x00000082c30f7221 */ /* 0x000fe20000010000 */
[----:B------:R-:W-:Y:S01]  /*ea50*/  F2FP.BF16.F32.PACK_AB R195, R140, R195 ;  /* 0x000000c38cc3723e */ /* 0x000fe200000010ff */
[----:B------:R-:W-:Y:S01]  /*ea60*/  FADD.FTZ R138, R198, R3 ;  /* 0x00000003c68a7221 */ /* 0x000fe20000010000 */
[----:B------:R-:W-:Y:S01]  /*ea70*/  FFMA.FTZ R3, R122, R5, -R145 ;  /* 0x000000057a037223 */ /* 0x000fe20000010891 */
[----:B------:R-:W-:Y:S01]  /*ea80*/  FADD.FTZ R130, R140, R15 ;  /* 0x0000000f8c827221 */ /* 0x000fe20000010000 */
[----:B------:R1:W2:Y:S01]  /*ea90*/  MUFU.EX2 R122, R190 ;  /* 0x000000be007a7308 */ /* 0x0002a20000000800 */
[C---:B------:R-:W-:Y:S01]  /*eaa0*/  FADD.FTZ R138, R127.reuse, R138 ;  /* 0x0000008a7f8a7221 */ /* 0x040fe20000010000 */
[----:B------:R-:W-:Y:S01]  /*eab0*/  F2FP.BF16.F32.PACK_AB R198, R127, R198 ;  /* 0x000000c67fc6723e */ /* 0x000fe200000010ff */
[----:B------:R-:W-:Y:S01]  /*eac0*/  FADD.FTZ R21, R189, R130 ;  /* 0x00000082bd157221 */ /* 0x000fe20000010000 */
[----:B------:R-:W-:Y:S01]  /*ead0*/  F2FP.BF16.F32.PACK_AB R189, R144, R189 ;  /* 0x000000bd90bd723e */ /* 0x000fe200000010ff */
[----:B------:R-:W-:-:S02]  /*eae0*/  FADD.FTZ R147, R125, R138 ;  /* 0x0000008a7d937221 */ /* 0x000fc40000010000 */
[----:B------:R-:W-:Y:S01]  /*eaf0*/  FADD.FTZ R12, R144, R21 ;  /* 0x00000015900c7221 */ /* 0x000fe20000010000 */
[----:B------:R3:W4:Y:S01]  /*eb00*/  MUFU.EX2 R177, R3 ;  /* 0x0000000300b17308 */ /* 0x0007220000000800 */
[----:B------:R-:W-:Y:S01]  /*eb10*/  FADD.FTZ R147, R174, R147 ;  /* 0x00000093ae937221 */ /* 0x000fe20000010000 */
[----:B-1----:R-:W-:Y:S01]  /*eb20*/  F2FP.BF16.F32.PACK_AB R190, R170, R121 ;  /* 0x00000079aabe723e */ /* 0x002fe200000010ff */
[----:B------:R-:W-:Y:S01]  /*eb30*/  FADD.FTZ R21, R191, R12 ;  /* 0x0000000cbf157221 */ /* 0x000fe20000010000 */
[----:B------:R-:W-:Y:S01]  /*eb40*/  F2FP.BF16.F32.PACK_AB R191, R124, R191 ;  /* 0x000000bf7cbf723e */ /* 0x000fe200000010ff */
[----:B------:R-:W-:Y:S01]  /*eb50*/  FADD.FTZ R10, R194, R147 ;  /* 0x00000093c20a7221 */ /* 0x000fe20000010000 */
[----:B------:R-:W-:-:S03]  /*eb60*/  F2FP.BF16.F32.PACK_AB R194, R129, R194 ;  /* 0x000000c281c2723e */ /* 0x000fc600000010ff */
[----:B------:R-:W-:-:S04]  /*eb70*/  FADD.FTZ R10, R129, R10 ;  /* 0x0000000a810a7221 */ /* 0x000fc80000010000 */
[----:B------:R-:W-:-:S04]  /*eb80*/  FADD.FTZ R15, R123, R10 ;  /* 0x0000000a7b0f7221 */ /* 0x000fc80000010000 */
[----:B------:R-:W-:-:S04]  /*eb90*/  FADD.FTZ R10, R168, R15 ;  /* 0x0000000fa80a7221 */ /* 0x000fc80000010000 */
[----:B------:R-:W-:Y:S01]  /*eba0*/  FADD.FTZ R15, R121, R10 ;  /* 0x0000000a790f7221 */ /* 0x000fe20000010000 */
[----:B------:R-:W-:-:S03]  /*ebb0*/  FADD.FTZ R10, R124, R21 ;  /* 0x000000157c0a7221 */ /* 0x000fc60000010000 */
[----:B------:R-:W-:-:S04]  /*ebc0*/  FADD.FTZ R15, R170, R15 ;  /* 0x0000000faa0f7221 */ /* 0x000fc80000010000 */
[----:B------:R-:W-:Y:S01]  /*ebd0*/  FADD.FTZ R12, R184, R15 ;  /* 0x0000000fb80c7221 */ /* 0x000fe20000010000 */
[----:B------:R-:W-:Y:S01]  /*ebe0*/  FADD.FTZ R15, R185, R10 ;  /* 0x0000000ab90f7221 */ /* 0x000fe20000010000 */
[C---:B0-----:R-:W-:Y:S02]  /*ebf0*/  F2FP.BF16.F32.PACK_AB R185, R4.reuse, R185 ;  /* 0x000000b904b9723e */ /* 0x041fe400000010ff */
        /* <DEDUP_REMOVED lines=31> */
[----:B------:R-:W-:Y:S02]  /*edf0*/  IMAD.MOV.U32 R9, RZ, RZ, R6 ;  /* 0x000000ffff097224 */ /* 0x000fe400078e0006 */
[----:B------:R-:W-:Y:S01]  /*ee00*/  IMAD.MOV.U32 R10, RZ, RZ, R7 ;  /* 0x000000ffff0a7224 */ /* 0x000fe200078e0007 */
[----:B------:R-:W-:Y:S06]  /*ee10*/  @P2 BRA `(.L_x_5734) ;  /* 0xffffffbc00882947 */ /* 0x000fec000383ffff */
.L_x_5725:
        /* <DEDUP_REMOVED lines=99> */
.L_x_5735:
[----:B------:R-:W-:Y:S01]  /*f450*/  ULEA UR5, UR36, UR37, 0x3 ;  /* 0x0000002524057291 */ /* 0x000fe2000f8e183f */
[----:B------:R-:W-:-:S05]  /*f460*/  IMAD.U32 R0, RZ, RZ, UR39 ;  /* 0x00000027ff007e24 */ /* 0x000fca000f8e00ff */
[----:B------:R-:W-:-:S04]  /*f470*/  SHF.L.U32 R0, R0, 0x1f, RZ ;  /* 0x0000001f00007819 */ /* 0x000fc800000006ff */
[----:B------:R0:W1:Y:S01]  /*f480*/  SYNCS.PHASECHK.TRANS64.TRYWAIT P2, [UR5+0x36850], R0 ;  /* 0x03685000ff0075a7 */ /* 0x0000620008040145 */
[----:B------:R-:W-:Y:S05]  /*f490*/  @!P0 BRA `(.L_x_5736) ;  /* 0x0000000000048947 */ /* 0x000fea0003800000 */
[----:B------:R-:W-:Y:S01]  /*f4a0*/  BPT.TRAP 0x1 ;  /* 0x000000040000795c */ /* 0x000fe20000300000 */
.L_x_5736:
[----:B-1----:R-:W-:Y:S05]  /*f4b0*/  @P2 BRA `(.L_x_5737) ;  /* 0x0000000000082947 */ /* 0x002fea0003800000 */
[----:B------:R-:W1:Y:S02]  /*f4c0*/  SYNCS.PHASECHK.TRANS64.TRYWAIT P0, [UR5+0x36850], R0 ;  /* 0x03685000ff0075a7 */ /* 0x000e640008000145 */
[----:B-1----:R-:W-:Y:S05]  /*f4d0*/  @!P0 BRA `(.L_x_5738) ;  /* 0x0000007c00788947 */ /* 0x002fea0003800000 */
.L_x_5737:
[----:B------:R-:W-:Y:S01]  /*f4e0*/  UIADD3 UR37, UR37, 0x400, URZ ;  /* 0x0000040025257890 */ /* 0x000fe2000fffe03f */
[----:B------:R-:W-:Y:S01]  /*f4f0*/  WARPGROUP.ARRIVE ;  /* 0x00000000000079c5 */ /* 0x000fe20000000000 */
[----:B------:R-:W-:Y:S01]  /*f500*/  UMOV UR7, 0x40000040 ;  /* 0x4000004000077882 */ /* 0x000fe20000000000 */
[----:B-1----:R-:W1:Y:S01]  /*f510*/  SHFL.BFLY PT, R9, R4, 0x2, 0x1f ;  /* 0x0c401f0004097f89 */ /* 0x002e6200000e0000 */
[----:B------:R-:W-:Y:S01]  /*f520*/  USHF.R.U32.HI UR37, URZ, 0x4, UR37 ;  /* 0x000000043f257899 */ /* 0x000fe20008011625 */
[----:B------:R-:W-:Y:S02]  /*f530*/  CS2R R20, SRZ ;  /* 0x0000000000147805 */ /* 0x000fe4000001ff00 */
[----:B------:R-:W-:Y:S01]  /*f540*/  IADD3 R209, R209, 0x1, RZ ;  /* 0x00000001d1d17810 */ /* 0x000fe20007ffe0ff */
[----:B0-----:R-:W0:Y:S01]  /*f550*/  SHFL.BFLY PT, R0, R3, 0x2, 0x1f ;  /* 0x0c401f0003007f89 */ /* 0x001e2200000e0000 */
[----:B------:R-:W-:-:S04]  /*f560*/  ULOP3.LUT UR37, UR37, 0x3fff, URZ, 0xc0, !UPT ;  /* 0x00003fff25257892 */ /* 0x000fc8000f8ec03f */
[----:B------:R-:W-:-:S04]  /*f570*/  ULOP3.LUT UR4, UR37, 0x3800000, URZ, 0xfc, !UPT ;  /* 0x0380000025047892 */ /* 0x000fc8000f8efc3f */
[----:B------:R-:W-:Y:S02]  /*f580*/  UIMAD UR4, UR36, 0xa80, UR4 ;  /* 0x00000a80240478a4 */ /* 0x000fe4000f8e0204 */
[----:B------:R-:W-:-:S04]  /*f590*/  UIADD3 UR36, UR36, 0x1, URZ ;  /* 0x0000000124247890 */ /* 0x000fc8000fffe03f */
[----:B------:R-:W-:Y:S01]  /*f5a0*/  UISETP.NE.AND UP0, UPT, UR36, 0x2, UPT ;  /* 0x000000022400788c */ /* 0x000fe2000bf05270 */
[----:B------:R-:W-:Y:S02]  /*f5b0*/  UMOV UR6, UR4 ;  /* 0x0000000400067c82 */ /* 0x000fe40008000000 */
[----:B------:R-:W-:Y:S01]  /*f5c0*/  HGMMA.64x192x16.F32.BF16 R24, R200, gdesc[UR4].tnspB, R24, gsb0 ;  /* 0x42e00004c8187df0 */ /* 0x000fe20008001818 */
[----:B------:R-:W-:Y:S01]  /*f5d0*/  UIADD3 UR6, UR4, 0x80, URZ ;  /* 0x0000008004067890 */ /* 0x000fe2000fffe03f */
[----:B-1----:R-:W-:Y:S01]  /*f5e0*/  FADD.FTZ R9, R9, R4 ;  /* 0x0000000409097221 */ /* 0x002fe20000010000 */
[----:B------:R-:W-:Y:S01]  /*f5f0*/  UMOV UR7, 0x40000040 ;  /* 0x4000004000077882 */ /* 0x000fe20000000000 */
[----:B------:R-:W-:Y:S01]  /*f600*/  USEL UR36, UR36, URZ, UP0 ;  /* 0x0000003f24247287 */ /* 0x000fe20008000000 */
[----:B0-----:R-:W-:Y:S02]  /*f610*/  FADD.FTZ R2, R0, R3 ;  /* 0x0000000300027221 */ /* 0x001fe40000010000 */
        /* <DEDUP_REMOVED lines=14> */
[----:B0-----:R-:W-:Y:S01]  /*f700*/  @P0 FMUL.FTZ R3, R8, 0.69314718246459960938 ;  /* 0x3f31721808030820 */ /* 0x001fe20000410000 */
[----:B------:R-:W-:-:S03]  /*f710*/  @!P1 VIADD R8, R9, 0x36860 ;  /* 0x0003686009089836 */ /* 0x000fc60000000000 */
[----:B------:R-:W-:Y:S02]  /*f720*/  @P0 FFMA.FTZ R2, R4, R7, R3 ;  /* 0x0000000704020223 */ /* 0x000fe40000010003 */
[----:B------:R-:W-:Y:S01]  /*f730*/  @!P1 PRMT R121, RZ, 0x654, R8 ;  /* 0x00000654ff799816 */ /* 0x000fe20000000008 */
        /* <DEDUP_REMOVED lines=37> */
[-C--:B------:R-:W-:Y:S01]  /*f990*/  FMUL.FTZ R127, R99, R21.reuse ;  /* 0x00000015637f7220 */ /* 0x080fe20000410000 */
[-C--:B0-----:R-:W-:Y:S01]  /*f9a0*/  FMUL.FTZ R122, R33, R20.reuse ;  /* 0x00000014217a7220 */ /* 0x081fe20000410000 */
        /* <DEDUP_REMOVED lines=94> */
.L_x_5708:
[----:B------:R-:W0:Y:S01]  /*ff90*/  S2R R21, SR_CgaCtaId ;  /* 0x0000000000157919 */ /* 0x000e220000008800 */
[----:B------:R-:W-:Y:S01]  /*ffa0*/  MOV R90, 0x400 ;  /* 0x00000400005a7802 */ /* 0x000fe20000000f00 */
[----:B------:R-:W-:Y:S01]  /*ffb0*/  BSSY B0, `(.L_x_5739) ;  /* 0x000022a000007945 */ /* 0x000fe20003800000 */
[----:B------:R-:W-:Y:S02]  /*ffc0*/  BAR.SYNC.DEFER_BLOCKING 0x5, 0x180 ;  /* 0x0146000000007b1d */ /* 0x000fe40000010000 */
[----:B0-----:R-:W-:-:S05]  /*ffd0*/  LEA R90, R21, R90, 0x18 ;  /* 0x0000005a155a7211 */ /* 0x001fca00078ec0ff */
[----:B------:R0:W1:Y:S01]  /*ffe0*/  LDS R52, [R90+0x368d0] ;  /* 0x0368d0005a347984 */ /* 0x0000620000000800 */
[----:B------:R-:W-:Y:S06]  /*fff0*/  BAR.ARV 0x4, 0x180 ;  /* 0x0106000000007b1d */ /* 0x000fec0000002000 */
[----:B------:R-:W-:Y:S05]  /*10000*/  @P0 BRA `(.L_x_5740) ;  /* 0x0000001400fc0947 */ /* 0x000fea0003800000 */
[----:B------:R-:W2:Y:S01]  /*10010*/  S2R R21, SR_SWINHI ;  /* 0x0000000000157919 */ /* 0x000ea20000002f00 */
[----:B------:R-:W-:Y:S01]  /*10020*/  SHF.R.S32.HI R91, RZ, 0x1f, R207 ;  /* 0x0000001fff5b7819 */ /* 0x000fe200000114cf */
[----:B------:R-:W-:Y:S01]  /*10030*/  ULDC.64 UR4, c[0x0][0xb90] ;  /* 0x0002e40000047ab9 */ /* 0x000fe20000000a00 */
[----:B------:R-:W3:Y:S01]  /*10040*/  LDC R94, c[0x0][0xbe8] ;  /* 0x0002fa00ff5e7b82 */ /* 0x000ee20000000800 */
[----:B------:R-:W-:Y:S01]  /*10050*/  IMAD.WIDE.U32 R24, R207, UR4, RZ ;  /* 0x00000004cf187c25 */ /* 0x000fe2000f8e00ff */
[----:B------:R-:W-:Y:S01]  /*10060*/  F2FP.BF16.F32.PACK_AB R6, R7, R6 ;  /* 0x000000060706723e */ /* 0x000fe200000010ff */
[----:B------:R-:W-:Y:S01]  /*10070*/  ULDC UR6, c[0x0][0xa88] ;  /* 0x0002a20000067ab9 */ /* 0x000fe20000000800 */
[----:B------:R-:W-:Y:S01]  /*10080*/  F2FP.BF16.F32.PACK_AB R7, R158, R33 ;  /* 0x000000219e07723e */ /* 0x000fe200000010ff */
[----:B------:R-:W-:Y:S01]  /*10090*/  IMAD R20, R91, UR4, RZ ;  /* 0x000000045b147c24 */ /* 0x000fe2000f8e02ff */
[----:B------:R-:W-:Y:S01]  /*100a0*/  F2FP.BF16.F32.PACK_AB R4, R5, R4 ;  /* 0x000000040504723e */ /* 0x000fe200000010ff */
[----:B------:R-:W-:Y:S01]  /*100b0*/  ULDC.64 UR8, c[0x0][0x208] ;  /* 0x0000820000087ab9 */ /* 0x000fe20000000a00 */
[----:B------:R-:W-:Y:S01]  /*100c0*/  F2FP.BF16.F32.PACK_AB R5, R160, R37 ;  /* 0x00000025a005723e */ /* 0x000fe200000010ff */
[----:B------:R-:W-:Y:S01]  /*100d0*/  IMAD R29, R207, UR5, R20 ;  /* 0x00000005cf1d7c24 */ /* 0x000fe2000f8e0214 */
[----:B------:R-:W-:Y:S01]  /*100e0*/  F2FP.BF16.F32.PACK_AB R14, R53, R14 ;  /* 0x0000000e350e723e */ /* 0x000fe200000010ff */
[----:B------:R-:W-:Y:S01]  /*100f0*/  ULDC.64 UR4, c[0x0][0xb98] ;  /* 0x0002e60000047ab9 */ /* 0x000fe20000000a00 */
[----:B------:R-:W-:Y:S01]  /*10100*/  F2FP.BF16.F32.PACK_AB R10, R11, R10 ;  /* 0x0000000a0b0a723e */ /* 0x000fe200000010ff */
[----:B------:R-:W-:Y:S01]  /*10110*/  IMAD.IADD R25, R25, 0x1, R29 ;  /* 0x0000000119197824 */ /* 0x000fe200078e021d */
        /* <DEDUP_REMOVED lines=9> */
[----:B--2---:R-:W-:Y:S01]  /*101b0*/  MOV R49, R21 ;  /* 0x0000001500317202 */ /* 0x004fe20000000f00 */
[----:B------:R-:W-:Y:S01]  /*101c0*/  IMAD R21, R208, 0x40, R16 ;  /* 0x00000040d0157824 */ /* 0x000fe200078e0210 */
[----:B------:R-:W-:Y:S02]  /*101d0*/  F2FP.BF16.F32.PACK_AB R98, R101, R100 ;  /* 0x000000646562723e */ /* 0x000fe400000010ff */
[----:B------:R-:W-:Y:S01]  /*101e0*/  F2FP.BF16.F32.PACK_AB R99, R126, R99 ;  /* 0x000000637e63723e */ /* 0x000fe200000010ff */
[----:B------:R-:W-:Y:S01]  /*101f0*/  IMAD.WIDE R46, R213, 0x2, R48 ;  /* 0x00000002d52e7825 */ /* 0x000fe200078e0230 */
[----:B------:R-:W-:-:S02]  /*10200*/  F2FP.BF16.F32.PACK_AB R105, R95, R106 ;  /* 0x0000006a5f69723e */ /* 0x000fc400000010ff */
[----:B------:R-:W-:Y:S01]  /*10210*/  F2FP.BF16.F32.PACK_AB R112, R113, R112 ;  /* 0x000000707170723e */ /* 0x000fe200000010ff */
[----:B------:R-:W-:Y:S01]  /*10220*/  IMAD.WIDE R48, R21, 0x2, R48 ;  /* 0x0000000215307825 */ /* 0x000fe200078e0230 */
[C---:B------:R-:W-:Y:S02]  /*10230*/  IADD3 R27, P5, R46.reuse, 0x8060, RZ ;  /* 0x000080602e1b7810 */ /* 0x040fe40007fbe0ff */
[C---:B------:R-:W-:Y:S02]  /*10240*/  LOP3.LUT R21, R46.reuse, 0x380, RZ, 0xc0, !PT ;  /* 0x000003802e157812 */ /* 0x040fe400078ec0ff */
[----:B------:R-:W-:Y:S02]  /*10250*/  LOP3.LUT R26, R27, 0x380, RZ, 0xc0, !PT ;  /* 0x000003801b1a7812 */ /* 0x000fe400078ec0ff */
        /* <DEDUP_REMOVED lines=11> */
[----:B------:R-:W-:Y:S01]  /*10310*/  LOP3.LUT R32, R45, 0x380, RZ, 0xc0, !PT ;  /* 0x000003802d207812 */ /* 0x000fe200078ec0ff */
[----:B------:R-:W-:Y:S01]  /*10320*/  IMAD.X R63, RZ, RZ, R47, P2 ;  /* 0x000000ffff3f7224 */ /* 0x000fe200010e062f */
[----:B------:R-:W-:-:S02]  /*10330*/  LOP3.LUT R20, R43, 0x380, RZ, 0xc0, !PT ;  /* 0x000003802b147812 */ /* 0x000fc400078ec0ff */
        /* <DEDUP_REMOVED lines=10> */
[----:B------:R-:W-:-:S02]  /*103e0*/  LOP3.LUT R46, R21, R46, RZ, 0x3c, !PT ;  /* 0x0000002e152e7212 */ /* 0x000fc400078e3cff */
[----:B------:R-:W-:Y:S01]  /*103f0*/  LOP3.LUT R21, R30, 0x380, RZ, 0xc0, !PT ;  /* 0x000003801e157812 */ /* 0x000fe200078ec0ff */
[----:B------:R-:W-:Y:S01]  /*10400*/  IMAD.X R87, RZ, RZ, R47, P1 ;  /* 0x000000ffff577224 */ /* 0x000fe200008e062f */
[----:B------:R-:W-:Y:S02]  /*10410*/  SHF.R.U64 R32, R32, 0x3, RZ ;  /* 0x0000000320207819 */ /* 0x000fe400000012ff */
[----:B------:R-:W-:Y:S02]  /*10420*/  SHF.R.U64 R20, R20, 0x3, RZ ;  /* 0x0000000314147819 */ /* 0x000fe400000012ff */
[----:B------:R-:W-:Y:S02]  /*10430*/  SHF.R.U64 R21, R21, 0x3, RZ ;  /* 0x0000000315157819 */ /* 0x000fe400000012ff */
[----:B------:R-:W-:Y:S02]  /*10440*/  LOP3.LUT R54, R32, R45, RZ, 0x3c, !PT ;  /* 0x0000002d20367212 */ /* 0x000fe400078e3cff */
[----:B------:R-:W-:-:S02]  /*10450*/  LOP3.LUT R62, R20, R43, RZ, 0x3c, !PT ;  /* 0x0000002b143e7212 */ /* 0x000fc400078e3cff */
[----:B------:R-:W-:Y:S02]  /*10460*/  LOP3.LUT R20, R29, 0x380, RZ, 0xc0, !PT ;  /* 0x000003801d147812 */ /* 0x000fe400078ec0ff */
[----:B------:R-:W-:Y:S02]  /*10470*/  LOP3.LUT R32, R41, 0x380, RZ, 0xc0, !PT ;  /* 0x0000038029207812 */ /* 0x000fe400078ec0ff */
[----:B------:R-:W-:Y:S02]  /*10480*/  LOP3.LUT R58, R21, R30, RZ, 0x3c, !PT ;  /* 0x0000001e153a7212 */ /* 0x000fe400078e3cff */
[----:B------:R-:W-:Y:S02]  /*10490*/  LOP3.LUT R21, R28, 0x380, RZ, 0xc0, !PT ;  /* 0x000003801c157812 */ /* 0x000fe400078ec0ff */
[----:B------:R-:W-:Y:S02]  /*104a0*/  SHF.R.U64 R20, R20, 0x3, RZ ;  /* 0x0000000314147819 */ /* 0x000fe400000012ff */
[----:B------:R-:W-:-:S02]  /*104b0*/  SHF.R.U64 R32, R32, 0x3, RZ ;  /* 0x0000000320207819 */ /* 0x000fc400000012ff */
[----:B------:R-:W-:Y:S02]  /*104c0*/  SHF.R.U64 R21, R21, 0x3, RZ ;  /* 0x0000000315157819 */ /* 0x000fe400000012ff */
[----:B------:R-:W-:Y:S02]  /*104d0*/  LOP3.LUT R66, R20, R29, RZ, 0x3c, !PT ;  /* 0x0000001d14427212 */ /* 0x000fe400078e3cff */
[----:B------:R-:W-:Y:S02]  /*104e0*/  LOP3.LUT R70, R32, R41, RZ, 0x3c, !PT ;  /* 0x0000002920467212 */ /* 0x000fe400078e3cff */
[----:B------:R-:W-:Y:S02]  /*104f0*/  IADD3 R29, P5, R48, 0x2000, RZ ;  /* 0x00002000301d7810 */ /* 0x000fe40007fbe0ff */
[----:B------:R-:W-:Y:S02]  /*10500*/  LOP3.LUT R32, R35, 0x380, RZ, 0xc0, !PT ;  /* 0x0000038023207812 */ /* 0x000fe400078ec0ff */
[----:B------:R-:W-:-:S02]  /*10510*/  LOP3.LUT R78, R21, R28, RZ, 0x3c, !PT ;  /* 0x0000001c154e7212 */ /* 0x000fc400078e3cff */
[----:B------:R-:W-:Y:S02]  /*10520*/  LOP3.LUT R34, R103, 0x380, RZ, 0xc0, !PT ;  /* 0x0000038067227812 */ /* 0x000fe400078ec0ff */
[----:B------:R-:W-:Y:S02]  /*10530*/  LOP3.LUT R28, R29, 0x380, RZ, 0xc0, !PT ;  /* 0x000003801d1c7812 */ /* 0x000fe400078ec0ff */
[----:B------:R-:W-:Y:S02]  /*10540*/  SHF.R.U64 R32, R32, 0x3, RZ ;  /* 0x0000000320207819 */ /* 0x000fe400000012ff */
[----:B------:R-:W-:Y:S02]  /*10550*/  IADD3.X R83, RZ, R47, RZ, P0, !PT ;  /* 0x0000002fff537210 */ /* 0x000fe400007fe4ff */
[----:B------:R-:W-:Y:S02]  /*10560*/  SHF.R.U64 R34, R34, 0x3, RZ ;  /* 0x0000000322227819 */ /* 0x000fe400000012ff */
[----:B------:R-:W-:-:S02]  /*10570*/  SHF.R.U64 R28, R28, 0x3, RZ ;  /* 0x000000031c1c7819 */ /* 0x000fc400000012ff */
[----:B------:R-:W-:Y:S02]  /*10580*/  LOP3.LUT R82, R32, R35, RZ, 0x3c, !PT ;  /* 0x0000002320527212 */ /* 0x000fe400078e3cff */
[----:B------:R-:W-:Y:S02]  /*10590*/  IADD3 R35, P0, R48, 0x5000, RZ ;  /* 0x0000500030237810 */ /* 0x000fe40007f1e0ff */
[----:B------:R-:W-:Y:S02]  /*105a0*/  LOP3.LUT R50, R34, R103, RZ, 0x3c, !PT ;  /* 0x0000006722327212 */ /* 0x000fe400078e3cff */
[----:B------:R-:W-:Y:S02]  /*105b0*/  LOP3.LUT R28, R28, R29, RZ, 0x3c, !PT ;  /* 0x0000001d1c1c7212 */ /* 0x000fe400078e3cff */
[----:B------:R-:W-:Y:S02]  /*105c0*/  IADD3 R29, P1, R48, 0x4000, RZ ;  /* 0x00004000301d7810 */ /* 0x000fe40007f3e0ff */
[----:B------:R-:W-:-:S02]  /*105d0*/  LOP3.LUT R34, R35, 0x380, RZ, 0xc0, !PT ;  /* 0x0000038023227812 */ /* 0x000fc400078ec0ff */
[----:B------:R-:W-:Y:S01]  /*105e0*/  MOV R111, R46 ;  /* 0x0000002e006f7202 */ /* 0x000fe20000000f00 */
[--C-:B------:R-:W-:Y:S01]  /*105f0*/  IMAD.X R33, RZ, RZ, R49.reuse, P1 ;  /* 0x000000ffff217224 */ /* 0x100fe200008e0631 */
[----:B------:R-:W-:Y:S01]  /*10600*/  SHF.R.U64 R34, R34, 0x3, RZ ;  /* 0x0000000322227819 */ /* 0x000fe200000012ff */
[----:B------:R-:W-:Y:S01]  /*10610*/  BAR.SYNC.DEFER_BLOCKING 0x1, 0x100 ;  /* 0x0044000000007b1d */ /* 0x000fe20000010000 */
[----:B---3--:R-:W-:Y:S02]  /*10620*/  ISETP.NE.AND P1, PT, R94, 0x1, PT ;  /* 0x000000015e00780c */ /* 0x008fe40003f25270 */
[----:B------:R-:W-:Y:S01]  /*10630*/  LOP3.LUT R34, R34, R35, RZ, 0x3c, !PT ;  /* 0x0000002322227212 */ /* 0x000fe200078e3cff */
[----:B------:R-:W-:Y:S01]  /*10640*/  IMAD.X R35, RZ, RZ, R49, P0 ;  /* 0x000000ffff237224 */ /* 0x000fe200000e0631 */
[----:B------:R-:W-:Y:S02]  /*10650*/  IADD3 R103, P0, R48, 0xb000, RZ ;  /* 0x0000b00030677810 */ /* 0x000fe40007f1e0ff */
[----:B------:R-:W-:-:S02]  /*10660*/  LOP3.LUT R30, R39, 0x380, RZ, 0xc0, !PT ;  /* 0x00000380271e7812 */ /* 0x000fc400078ec0ff */
[----:B------:R-:W-:Y:S02]  /*10670*/  LOP3.LUT R46, R103, 0x380, RZ, 0xc0, !PT ;  /* 0x00000380672e7812 */ /* 0x000fe400078ec0ff */
[----:B------:R-:W-:Y:S01]  /*10680*/  MOV R110, R50 ;  /* 0x00000032006e7202 */ /* 0x000fe20000000f00 */
[----:B------:R-:W-:Y:S01]  /*10690*/  IMAD.IADD R50, R22, 0x1, R17 ;  /* 0x0000000116327824 */ /* 0x000fe200078e0211 */
[----:B------:R-:W-:Y:S01]  /*106a0*/  SHF.R.U64 R46, R46, 0x3, RZ ;  /* 0x000000032e2e7819 */ /* 0x000fe200000012ff */
[----:B------:R-:W2:Y:S01]  /*106b0*/  @P1 LDC R155, c[0x0][0xbec] ;  /* 0x0002fb00ff9b1b82 */ /* 0x000ea20000000800 */
[----:B------:R-:W-:Y:S02]  /*106c0*/  SHF.R.U64 R30, R30, 0x3, RZ ;  /* 0x000000031e1e7819 */ /* 0x000fe400000012ff */
[----:B------:R-:W-:Y:S02]  /*106d0*/  LOP3.LUT R46, R46, R103, RZ, 0x3c, !PT ;  /* 0x000000672e2e7212 */ /* 0x000fe400078e3cff */
[----:B------:R-:W-:-:S02]  /*106e0*/  MOV R103, R26 ;  /* 0x0000001a00677202 */ /* 0x000fc40000000f00 */
[----:B------:R-:W-:Y:S01]  /*106f0*/  LOP3.LUT R74, R30, R39, RZ, 0x3c, !PT ;  /* 0x000000271e4a7212 */ /* 0x000fe200078e3cff */
[----:B------:R-:W3:Y:S01]  /*10700*/  @P1 LDC R27, c[0x0][0xbf0] ;  /* 0x0002fc00ff1b1b82 */ /* 0x000ee20000000800 */
[----:B------:R-:W-:Y:S01]  /*10710*/  LOP3.LUT R30, R31, 0x380, RZ, 0xc0, !PT ;  /* 0x000003801f1e7812 */ /* 0x000fe200078ec0ff */
[----:B------:R2:W-:Y:S01]  /*10720*/  STSM.16.M88.4 [R111], R4 ;  /* 0x000000046f007844 */ /* 0x0005e20000000200 */
[----:B------:R-:W-:Y:S01]  /*10730*/  MOV R54, R54 ;  /* 0x0000003600367202 */ /* 0x000fe20000000f00 */
[----:B------:R-:W-:Y:S01]  /*10740*/  IMAD.MOV.U32 R55, RZ, RZ, R50 ;  /* 0x000000ffff377224 */ /* 0x000fe200078e0032 */
[----:B------:R-:W-:Y:S02]  /*10750*/  SHF.R.U64 R30, R30, 0x3, RZ ;  /* 0x000000031e1e7819 */ /* 0x000fe400000012ff */
[----:B------:R-:W-:Y:S02]  /*10760*/  MOV R66, R66 ;  /* 0x0000004200427202 */ /* 0x000fe40000000f00 */
[----:B------:R-:W-:-:S02]  /*10770*/  LOP3.LUT R86, R30, R31, RZ, 0x3c, !PT ;  /* 0x0000001f1e567212 */ /* 0x000fc400078e3cff */
[----:B------:R-:W-:Y:S02]  /*10780*/  MOV R82, R82 ;  /* 0x0000005200527202 */ /* 0x000fe40000000f00 */
[----:B------:R-:W-:Y:S02]  /*10790*/  MOV R86, R86 ;  /* 0x0000005600567202 */ /* 0x000fe40000000f00 */
[----:B------:R-:W-:Y:S02]  /*107a0*/  IADD3 R21, P4, R48, 0x1000, RZ ;  /* 0x0000100030157810 */ /* 0x000fe40007f9e0ff */
[----:B------:R-:W-:Y:S01]  /*107b0*/  MOV R58, R58 ;  /* 0x0000003a003a7202 */ /* 0x000fe20000000f00 */
[----:B--2---:R-:W-:Y:S01]  /*107c0*/  @P1 IMAD.HI.U32 R4, R50, R155, RZ ;  /* 0x0000009b32041227 */ /* 0x004fe200078e00ff */
[----:B------:R-:W-:Y:S02]  /*107d0*/  F2FP.BF16.F32.PACK_AB R6, R120, R3 ;  /* 0x000000037806723e */ /* 0x000fe400000010ff */
[----:B------:R-:W-:-:S02]  /*107e0*/  SHF.R.S32.HI R3, RZ, 0x1f, R205 ;  /* 0x0000001fff037819 */ /* 0x000fc400000114cd */
[----:B------:R-:W-:Y:S02]  /*107f0*/  F2FP.BF16.F32.PACK_AB R5, R153, R150 ;  /* 0x000000969905723e */ /* 0x000fe400000010ff */
[----:B---3--:R-:W-:Y:S01]  /*10800*/  @P1 SHF.R.U32.HI R55, RZ, R27, R4 ;  /* 0x0000001bff371219 */ /* 0x008fe20000011604 */
[----:B------:R-:W-:Y:S01]  /*10810*/  IMAD R26, R3, UR4, RZ ;  /* 0x00000004031a7c24 */ /* 0x000fe2000f8e02ff */
[----:B------:R-:W-:Y:S02]  /*10820*/  F2FP.BF16.F32.PACK_AB R4, R122, R9 ;  /* 0x000000097a04723e */ /* 0x000fe400000010ff */
[----:B------:R-:W-:Y:S01]  /*10830*/  F2FP.BF16.F32.PACK_AB R7, R156, R149 ;  /* 0x000000959c07723e */ /* 0x000fe200000010ff */
[----:B------:R-:W-:Y:S01]  /*10840*/  IMAD.MOV R53, RZ, RZ, -R55 ;  /* 0x000000ffff357224 */ /* 0x000fe200078e0a37 */
[----:B------:R-:W-:Y:S01]  /*10850*/  F2FP.BF16.F32.PACK_AB R9, R151, R148 ;  /* 0x000000949709723e */ /* 0x000fe200000010ff */
[C---:B------:R-:W-:Y:S01]  /*10860*/  IMAD R59, R205.reuse, UR5, R26 ;  /* 0x00000005cd3b7c24 */ /* 0x040fe2000f8e021a */
[----:B------:R-:W-:Y:S01]  /*10870*/  IADD3.X R47, RZ, R49, RZ, P0, !PT ;  /* 0x00000031ff2f7210 */ /* 0x000fe200007fe4ff */
[----:B------:R-:W-:Y:S01]  /*10880*/  IMAD R53, R94, R53, R50 ;  /* 0x000000355e357224 */ /* 0x000fe200078e0232 */
[----:B------:R-:W-:Y:S01]  /*10890*/  STSM.16.M88.4 [R66], R4 ;  /* 0x0000000442007844 */ /* 0x000fe20000000200 */
[----:B------:R-:W-:Y:S01]  /*108a0*/  IMAD.WIDE.U32 R50, R205, UR4, R24 ;  /* 0x00000004cd327c25 */ /* 0x000fe2000f8e0018 */
[----:B------:R-:W-:Y:S01]  /*108b0*/  IADD3 R39, P3, R48, 0x7000, RZ ;  /* 0x0000700030277810 */ /* 0x000fe20007f7e0ff */
[----:B------:R-:W-:Y:S01]  /*108c0*/  ULDC.64 UR4, c[0x0][0xb88] ;  /* 0x0002e20000047ab9 */ /* 0x000fe20000000a00 */
[----:B------:R2:W-:Y:S01]  /*108d0*/  STSM.16.M88.4 [R86], R8 ;  /* 0x0000000856007844 */ /* 0x0005e20000000200 */
[----:B------:R-:W-:-:S02]  /*108e0*/  LOP3.LUT R20, R21, 0x380, RZ, 0xc0, !PT ;  /* 0x0000038015147812 */ /* 0x000fc400078ec0ff */
[----:B------:R-:W-:Y:S01]  /*108f0*/  LOP3.LUT R38, R39, 0x380, RZ, 0xc0, !PT ;  /* 0x0000038027267812 */ /* 0x000fe200078ec0ff */
[----:B------:R3:W-:Y:S01]  /*10900*/  STSM.16.M88.4 [R82], R12 ;  /* 0x0000000c52007844 */ /* 0x0007e20000000200 */
[----:B------:R-:W-:Y:S02]  /*10910*/  SHF.R.U64 R20, R20, 0x3, RZ ;  /* 0x0000000314147819 */ /* 0x000fe400000012ff */
[----:B------:R-:W-:Y:S02]  /*10920*/  MOV R78, R78 ;  /* 0x0000004e004e7202 */ /* 0x000fe40000000f00 */
[----:B------:R-:W-:Y:S02]  /*10930*/  F2FP.BF16.F32.PACK_AB R24, R57, R56 ;  /* 0x000000383918723e */ /* 0x000fe400000010ff */
[----:B------:R-:W-:Y:S02]  /*10940*/  F2FP.BF16.F32.PACK_AB R25, R142, R137 ;  /* 0x000000898e19723e */ /* 0x000fe400000010ff */
[----:B------:R-:W-:-:S02]  /*10950*/  F2FP.BF16.F32.PACK_AB R26, R61, R60 ;  /* 0x0000003c3d1a723e */ /* 0x000fc400000010ff */
[----:B------:R-:W-:Y:S02]  /*10960*/  F2FP.BF16.F32.PACK_AB R27, R141, R136 ;  /* 0x000000888d1b723e */ /* 0x000fe400000010ff */
[----:B--2---:R-:W-:Y:S02]  /*10970*/  SHF.R.S32.HI R9, RZ, 0x1f, R55 ;  /* 0x0000001fff097819 */ /* 0x004fe40000011437 */
[----:B------:R-:W-:Y:S01]  /*10980*/  SHF.R.S32.HI R8, RZ, 0x1f, R53 ;  /* 0x0000001fff087819 */ /* 0x000fe20000011435 */
[----:B---3--:R-:W-:Y:S01]  /*10990*/  IMAD.IADD R14, R212, 0x1, R17 ;  /* 0x00000001d40e7824 */ /* 0x008fe200078e0211 */
[----:B------:R-:W-:Y:S01]  /*109a0*/  IADD3 R12, P0, R55, R50, RZ ;  /* 0x00000032370c7210 */ /* 0x000fe20007f1e0ff */
[----:B------:R2:W-:Y:S01]  /*109b0*/  STSM.16.M88.4 [R78], R24 ;  /* 0x000000184e007844 */ /* 0x0005e20000000200 */
[----:B------:R-:W-:Y:S01]  /*109c0*/  MOV R74, R74 ;  /* 0x0000004a004a7202 */ /* 0x000fe20000000f00 */
[----:B------:R-:W-:Y:S01]  /*109d0*/  IMAD R8, R8, UR4, RZ ;  /* 0x0000000408087c24 */ /* 0x000fe2000f8e02ff */
[----:B------:R-:W-:Y:S01]  /*109e0*/  IADD3.X R13, R9, R51, R59, P0, !PT ;  /* 0x00000033090d7210 */ /* 0x000fe200007fe43b */
[----:B------:R-:W3:Y:S01]  /*109f0*/  @P1 LDC R55, c[0x0][0xbec] ;  /* 0x0002fb00ff371b82 */ /* 0x000ee20000000800 */
[----:B------:R-:W-:Y:S01]  /*10a00*/  F2FP.BF16.F32.PACK_AB R4, R65, R64 ;  /* 0x000000404104723e */ /* 0x000fe200000010ff */
[C---:B------:R-:W-:Y:S01]  /*10a10*/  IMAD R15, R53.reuse, UR5, R8 ;  /* 0x00000005350f7c24 */ /* 0x040fe2000f8e0208 */
[----:B------:R-:W-:Y:S01]  /*10a20*/  F2FP.BF16.F32.PACK_AB R5, R144, R135 ;  /* 0x000000879005723e */ /* 0x000fe200000010ff */
[----:B------:R-:W-:Y:S01]  /*10a30*/  IMAD.WIDE.U32 R12, R53, UR4, R12 ;  /* 0x00000004350c7c25 */ /* 0x000fe2000f8e000c */
[----:B------:R-:W-:Y:S01]  /*10a40*/  F2FP.BF16.F32.PACK_AB R6, R69, R68 ;  /* 0x000000444506723e */ /* 0x000fe200000010ff */
[----:B------:R-:W-:Y:S01]  /*10a50*/  ULDC.64 UR4, c[0x0][0xb50] ;  /* 0x0002d40000047ab9 */ /* 0x000fe20000000a00 */
[----:B------:R-:W-:Y:S01]  /*10a60*/  F2FP.BF16.F32.PACK_AB R7, R139, R134 ;  /* 0x000000868b07723e */ /* 0x000fe200000010ff */
[----:B------:R-:W-:Y:S01]  /*10a70*/  IMAD R53, R94, UR6, RZ ;  /* 0x000000065e357c24 */ /* 0x000fe2000f8e02ff */
[----:B------:R-:W-:-:S02]  /*10a80*/  SHF.R.U64 R38, R38, 0x3, RZ ;  /* 0x0000000326267819 */ /* 0x000fc400000012ff */
[----:B------:R-:W-:Y:S01]  /*10a90*/  LOP3.LUT R20, R20, R21, RZ, 0x3c, !PT ;  /* 0x0000001514147212 */ /* 0x000fe200078e3cff */
[----:B------:R4:W-:Y:S01]  /*10aa0*/  STSM.16.M88.4 [R74], R4 ;  /* 0x000000044a007844 */ /* 0x0009e20000000200 */
[----:B------:R-:W-:Y:S02]  /*10ab0*/  IADD3 R21, P2, R48, 0x6000, RZ ;  /* 0x0000600030157810 */ /* 0x000fe40007f5e0ff */
[----:B------:R-:W-:Y:S01]  /*10ac0*/  LOP3.LUT R38, R38, R39, RZ, 0x3c, !PT ;  /* 0x0000002726267212 */ /* 0x000fe200078e3cff */
[--C-:B------:R-:W-:Y:S01]  /*10ad0*/  IMAD.X R39, RZ, RZ, R49.reuse, P3 ;  /* 0x000000ffff277224 */ /* 0x100fe200018e0631 */
[----:B------:R-:W-:Y:S01]  /*10ae0*/  LOP3.LUT P0, RZ, R210, 0x3, RZ, 0xc0, !PT ;  /* 0x00000003d2ff7812 */ /* 0x000fe2000780c0ff */
[----:B------:R-:W-:Y:S01]  /*10af0*/  IMAD.X R37, RZ, RZ, R49, P2 ;  /* 0x000000ffff257224 */ /* 0x000fe200010e0631 */
[----:B--2---:R-:W-:Y:S02]  /*10b00*/  LEA R24, P3, R12, UR4, 0x2 ;  /* 0x000000040c187c11 */ /* 0x004fe4000f8610ff */
[----:B------:R-:W-:-:S02]  /*10b10*/  ISETP.GE.OR P2, PT, R14, R53, P0 ;  /* 0x000000350e00720c */ /* 0x000fc40000746670 */
[----:B------:R-:W-:Y:S01]  /*10b20*/  MOV R70, R70 ;  /* 0x0000004600467202 */ /* 0x000fe20000000f00 */
[----:B------:R-:W-:Y:S01]  /*10b30*/  SHFL.IDX PT, R64, R24, RZ, 0x1c1f ;  /* 0x001c1fff18407589 */ /* 0x000fe200000e0000 */
[----:B------:R-:W-:Y:S02]  /*10b40*/  F2FP.BF16.F32.PACK_AB R8, R73, R72 ;  /* 0x000000484908723e */ /* 0x000fe400000010ff */
[----:B------:R-:W-:Y:S01]  /*10b50*/  F2FP.BF16.F32.PACK_AB R9, R140, R133 ;  /* 0x000000858c09723e */ /* 0x000fe200000010ff */
[----:B----4-:R-:W-:Y:S01]  /*10b60*/  VIADD R4, R14, 0x8 ;  /* 0x000000080e047836 */ /* 0x010fe20000000000 */
[----:B------:R-:W-:Y:S01]  /*10b70*/  F2FP.BF16.F32.PACK_AB R10, R77, R76 ;  /* 0x0000004c4d0a723e */ /* 0x000fe200000010ff */
[----:B------:R-:W-:Y:S01]  /*10b80*/  IMAD.IADD R5, R13, 0x1, R15 ;  /* 0x000000010d057824 */ /* 0x000fe200078e020f */
[----:B------:R-:W-:Y:S01]  /*10b90*/  F2FP.BF16.F32.PACK_AB R11, R138, R131 ;  /* 0x000000838a0b723e */ /* 0x000fe200000010ff */
[----:B------:R-:W-:Y:S01]  /*10ba0*/  SHFL.IDX PT, R66, R24, 0x1, 0x1c1f ;  /* 0x003c1f0018427f89 */ /* 0x000fe200000e0000 */
[----:B------:R-:W-:-:S02]  /*10bb0*/  ISETP.GE.OR P0, PT, R4, R53, P0 ;  /* 0x000000350400720c */ /* 0x000fc40000706670 */
[----:B------:R-:W-:Y:S01]  /*10bc0*/  LEA.HI.X R25, R12, UR5, R5, 0x2, P3 ;  /* 0x000000050c197c11 */ /* 0x000fe200098f1405 */
[----:B------:R-:W-:Y:S01]  /*10bd0*/  STSM.16.M88.4 [R70], R8 ;  /* 0x0000000846007844 */ /* 0x000fe20000000200 */
[----:B------:R-:W-:Y:S01]  /*10be0*/  MOV R62, R62 ;  /* 0x0000003e003e7202 */ /* 0x000fe20000000f00 */
[----:B------:R-:W-:Y:S01]  /*10bf0*/  ULDC.64 UR4, c[0x0][0xae8] ;  /* 0x0002ba0000047ab9 */ /* 0x000fe20000000a00 */
[----:B------:R-:W-:Y:S01]  /*10c00*/  F2FP.BF16.F32.PACK_AB R4, R81, R80 ;  /* 0x000000505104723e */ /* 0x000fe200000010ff */
[----:B------:R-:W2:Y:S01]  /*10c10*/  SHFL.IDX PT, R65, R25, RZ, 0x1c1f ;  /* 0x001c1fff19417589 */ /* 0x000ea200000e0000 */
[----:B------:R-:W-:Y:S02]  /*10c20*/  F2FP.BF16.F32.PACK_AB R5, R130, R121 ;  /* 0x000000798205723e */ /* 0x000fe400000010ff */
[----:B------:R-:W-:Y:S01]  /*10c30*/  F2FP.BF16.F32.PACK_AB R6, R85, R84 ;  /* 0x000000545506723e */ /* 0x000fe200000010ff */
[----:B------:R-:W4:Y:S01]  /*10c40*/  SHFL.IDX PT, R67, R25, 0x1, 0x1c1f ;  /* 0x003c1f0019437f89 */ /* 0x000f2200000e0000 */
[----:B------:R-:W-:Y:S01]  /*10c50*/  F2FP.BF16.F32.PACK_AB R7, R132, R123 ;  /* 0x0000007b8407723e */ /* 0x000fe200000010ff */
[----:B------:R-:W0:Y:S01]  /*10c60*/  @P1 LDC R85, c[0x0][0xbf0] ;  /* 0x0002fc00ff551b82 */ /* 0x000e220000000800 */
        /* <DEDUP_REMOVED lines=9> */
[----:B------:R-:W-:Y:S01]  /*10d00*/  F2FP.BF16.F32.PACK_AB R114, R117, R116 ;  /* 0x000000747572723e */ /* 0x000fe200000010ff */
[----:B------:R-:W-:Y:S01]  /*10d10*/  STSM.16.M88.4 [R54], R96 ;  /* 0x0000006036007844 */ /* 0x000fe20000000200 */
[----:B------:R-:W-:Y:S02]  /*10d20*/  F2FP.BF16.F32.PACK_AB R115, R119, R118 ;  /* 0x000000767773723e */ /* 0x000fe400000010ff */
[----:B------:R-:W-:Y:S01]  /*10d30*/  LOP3.LUT R32, R29, 0x380, RZ, 0xc0, !PT ;  /* 0x000003801d207812 */ /* 0x000fe200078ec0ff */
[----:B------:R-:W-:Y:S01]  /*10d40*/  STSM.16.M88.4 [R110], R104 ;  /* 0x000000686e007844 */ /* 0x000fe20000000200 */
[----:B------:R-:W-:Y:S02]  /*10d50*/  LOP3.LUT R36, R21, 0x380, RZ, 0xc0, !PT ;  /* 0x0000038015247812 */ /* 0x000fe400078ec0ff */
[----:B------:R-:W-:Y:S01]  /*10d60*/  SHF.R.U64 R32, R32, 0x3, RZ ;  /* 0x0000000320207819 */ /* 0x000fe200000012ff */
[----:B------:R-:W-:Y:S01]  /*10d70*/  STSM.16.M88.4 [R103], R112 ;  /* 0x0000007067007844 */ /* 0x000fe20000000200 */
[----:B------:R-:W-:Y:S01]  /*10d80*/  BAR.SYNC.DEFER_BLOCKING 0x1, 0x100 ;  /* 0x0044000000007b1d */ /* 0x000fe20000010000 */
[----:B------:R-:W-:-:S02]  /*10d90*/  IADD3 R31, P6, R48, 0x3000, RZ ;  /* 0x00003000301f7810 */ /* 0x000fc40007fde0ff */
[----:B------:R-:W-:Y:S02]  /*10da0*/  SHF.R.U64 R36, R36, 0x3, RZ ;  /* 0x0000000324247819 */ /* 0x000fe400000012ff */
[----:B------:R-:W-:Y:S01]  /*10db0*/  LOP3.LUT R32, R32, R29, RZ, 0x3c, !PT ;  /* 0x0000001d20207212 */ /* 0x000fe200078e3cff */
[--C-:B------:R-:W-:Y:S01]  /*10dc0*/  IMAD.X R29, RZ, RZ, R49.reuse, P5 ;  /* 0x000000ffff1d7224 */ /* 0x100fe200028e0631 */
[----:B------:R-:W-:Y:S02]  /*10dd0*/  LOP3.LUT R30, R31, 0x380, RZ, 0xc0, !PT ;  /* 0x000003801f1e7812 */ /* 0x000fe400078ec0ff */
[----:B------:R-:W-:Y:S02]  /*10de0*/  IADD3 R43, P5, R48, 0x9000, RZ ;  /* 0x00009000302b7810 */ /* 0x000fe40007fbe0ff */
[----:B------:R-:W-:Y:S01]  /*10df0*/  LOP3.LUT R36, R36, R21, RZ, 0x3c, !PT ;  /* 0x0000001524247212 */ /* 0x000fe200078e3cff */
[----:B------:R-:W-:Y:S01]  /*10e00*/  IMAD.X R21, RZ, RZ, R49, P4 ;  /* 0x000000ffff157224 */ /* 0x000fe200020e0631 */
[----:B------:R-:W-:-:S02]  /*10e10*/  SHF.R.U64 R30, R30, 0x3, RZ ;  /* 0x000000031e1e7819 */ /* 0x000fc400000012ff */
[----:B------:R-:W-:Y:S02]  /*10e20*/  LOP3.LUT R42, R43, 0x380, RZ, 0xc0, !PT ;  /* 0x000003802b2a7812 */ /* 0x000fe400078ec0ff */
[----:B------:R-:W-:Y:S01]  /*10e30*/  LOP3.LUT R30, R30, R31, RZ, 0x3c, !PT ;  /* 0x0000001f1e1e7212 */ /* 0x000fe200078e3cff */
[----:B------:R-:W-:Y:S01]  /*10e40*/  IMAD.X R31, RZ, RZ, R49, P6 ;  /* 0x000000ffff1f7224 */ /* 0x000fe200030e0631 */
[----:B------:R-:W-:Y:S02]  /*10e50*/  SHF.R.U64 R42, R42, 0x3, RZ ;  /* 0x000000032a2a7819 */ /* 0x000fe400000012ff */
[C---:B------:R-:W-:Y:S02]  /*10e60*/  IADD3 R41, P4, R48.reuse, 0x8000, RZ ;  /* 0x0000800030297810 */ /* 0x040fe40007f9e0ff */
[----:B------:R-:W-:Y:S01]  /*10e70*/  IADD3 R45, P6, R48, 0xa000, RZ ;  /* 0x0000a000302d7810 */ /* 0x000fe20007fde0ff */
[----:B--2---:R2:W-:Y:S01]  /*10e80*/  @!P2 ST.E desc[UR8][R64.64], R2 ;  /* 0x000000024000a985 */ /* 0x0045e2000c101908 */
[----:B------:R-:W-:-:S02]  /*10e90*/  LOP3.LUT R42, R42, R43, RZ, 0x3c, !PT ;  /* 0x0000002b2a2a7212 */ /* 0x000fc400078e3cff */
[----:B------:R-:W-:Y:S01]  /*10ea0*/  LOP3.LUT R40, R41, 0x380, RZ, 0xc0, !PT ;  /* 0x0000038029287812 */ /* 0x000fe200078ec0ff */
[----:B----4-:R4:W-:Y:S01]  /*10eb0*/  @!P0 ST.E desc[UR8][R66.64], R0 ;  /* 0x0000000042008985 */ /* 0x0109e2000c101908 */
[----:B------:R-:W-:Y:S02]  /*10ec0*/  LOP3.LUT R44, R45, 0x380, RZ, 0xc0, !PT ;  /* 0x000003802d2c7812 */ /* 0x000fe400078ec0ff */
[----:B------:R-:W-:Y:S01]  /*10ed0*/  LOP3.LUT R43, R48, 0x380, RZ, 0xc0, !PT ;  /* 0x00000380302b7812 */ /* 0x000fe200078ec0ff */
[----:B------:R1:W5:Y:S01]  /*10ee0*/  LD.E.128 R24, desc[UR8][R28.64] ;  /* 0x000000081c187980 */ /* 0x000362000c101d00 */
[----:B------:R-:W-:Y:S02]  /*10ef0*/  SHF.R.U64 R40, R40, 0x3, RZ ;  /* 0x0000000328287819 */ /* 0x000fe400000012ff */
[----:B------:R-:W-:Y:S01]  /*10f00*/  SHF.R.U64 R44, R44, 0x3, RZ ;  /* 0x000000032c2c7819 */ /* 0x000fe200000012ff */
[----:B--2---:R-:W-:Y:S01]  /*10f10*/  IMAD R2, R91, UR4, RZ ;  /* 0x000000045b027c24 */ /* 0x004fe2000f8e02ff */
[----:B------:R2:W5:Y:S01]  /*10f20*/  LD.E.128 R8, desc[UR8][R20.64] ;  /* 0x0000000814087980 */ /* 0x000562000c101d00 */
[----:B------:R-:W-:Y:S01]  /*10f30*/  SHF.R.U64 R43, R43, 0x3, RZ ;  /* 0x000000032b2b7819 */ /* 0x000fe200000012ff */
[----:B----4-:R-:W-:-:S02]  /*10f40*/  IMAD R0, R206, 0x20, R208 ;  /* 0x00000020ce007824 */ /* 0x010fc400078e02d0 */
[----:B------:R4:W5:Y:S01]  /*10f50*/  LD.E.128 R4, desc[UR8][R30.64] ;  /* 0x000000081e047980 */ /* 0x000962000c101d00 */
[----:B-1----:R-:W-:Y:S01]  /*10f60*/  IMAD R29, R207, UR5, R2 ;  /* 0x00000005cf1d7c24 */ /* 0x002fe2000f8e0202 */
[----:B------:R-:W-:Y:S01]  /*10f70*/  LOP3.LUT R40, R40, R41, RZ, 0x3c, !PT ;  /* 0x0000002928287212 */ /* 0x000fe200078e3cff */
[----:B------:R-:W-:Y:S01]  /*10f80*/  IMAD.IADD R28, R17, 0x1, R0 ;  /* 0x00000001111c7824 */ /* 0x000fe200078e0200 */
[----:B------:R-:W-:Y:S01]  /*10f90*/  LOP3.LUT R44, R44, R45, RZ, 0x3c, !PT ;  /* 0x0000002d2c2c7212 */ /* 0x000fe200078e3cff */
[----:B------:R-:W-:Y:S01]  /*10fa0*/  IMAD.X R41, RZ, RZ, R49, P4 ;  /* 0x000000ffff297224 */ /* 0x000fe200020e0631 */
[----:B------:R-:W-:Y:S01]  /*10fb0*/  LOP3.LUT R48, R43, R48, RZ, 0x3c, !PT ;  /* 0x000000302b307212 */ /* 0x000fe200078e3cff */
[----:B--2---:R-:W-:Y:S01]  /*10fc0*/  IMAD.WIDE.U32 R20, R207, UR4, RZ ;  /* 0x00000004cf147c25 */ /* 0x004fe2000f8e00ff */
[----:B------:R-:W-:Y:S01]  /*10fd0*/  ULDC.64 UR4, c[0x0][0xaf0] ;  /* 0x0002bc0000047ab9 */ /* 0x000fe20000000a00 */
[----:B------:R1:W5:Y:S02]  /*10fe0*/  LD.E.128 R68, desc[UR8][R32.64] ;  /* 0x0000000820447980 */ /* 0x000364000c101d00 */
[----:B---3--:R-:W-:-:S02]  /*10ff0*/  @P1 IMAD.HI.U32 R0, R28, R55, RZ ;  /* 0x000000371c001227 */ /* 0x008fc400078e00ff */
[----:B------:R2:W5:Y:S02]  /*11000*/  LD.E.128 R60, desc[UR8][R34.64] ;  /* 0x00000008223c7980 */ /* 0x000564000c101d00 */
[----:B------:R-:W-:Y:S02]  /*11010*/  IMAD.IADD R21, R21, 0x1, R29 ;  /* 0x0000000115157824 */ /* 0x000fe400078e021d */
[----:B------:R-:W-:Y:S01]  /*11020*/  IMAD.MOV.U32 R29, RZ, RZ, R28 ;  /* 0x000000ffff1d7224 */ /* 0x000fe200078e001c */
[----:B0-----:R-:W-:Y:S01]  /*11030*/  @P1 SHF.R.U32.HI R29, RZ, R85, R0 ;  /* 0x00000055ff1d1219 */ /* 0x001fe20000011600 */
[----:B------:R-:W-:Y:S01]  /*11040*/  IMAD R2, R3, UR4, RZ ;  /* 0x0000000403027c24 */ /* 0x000fe2000f8e02ff */
[----:B------:R2:W5:Y:S01]  /*11050*/  LD.E.128 R12, desc[UR8][R36.64] ;  /* 0x00000008240c7980 */ /* 0x000562000c101d00 */
[----:B------:R-:W-:Y:S01]  /*11060*/  IMAD.X R43, RZ, RZ, R49, P5 ;  /* 0x000000ffff2b7224 */ /* 0x000fe200028e0631 */
[----:B------:R-:W-:Y:S01]  /*11070*/  SHF.R.S32.HI R0, RZ, 0x1f, R29 ;  /* 0x0000001fff007819 */ /* 0x000fe2000001141d */
[C---:B----4-:R-:W-:Y:S01]  /*11080*/  IMAD R31, R205.reuse, UR5, R2 ;  /* 0x00000005cd1f7c24 */ /* 0x050fe2000f8e0202 */
[----:B------:R2:W5:Y:S01]  /*11090*/  LD.E.128 R56, desc[UR8][R38.64] ;  /* 0x0000000826387980 */ /* 0x000562000c101d00 */
[----:B------:R-:W-:Y:S01]  /*110a0*/  IMAD.WIDE.U32 R2, R205, UR4, R20 ;  /* 0x00000004cd027c25 */ /* 0x000fe2000f8e0014 */
[----:B------:R-:W-:-:S02]  /*110b0*/  ULDC.64 UR4, c[0x0][0xae0] ;  /* 0x0002b80000047ab9 */ /* 0x000fc40000000a00 */
[----:B------:R2:W5:Y:S01]  /*110c0*/  LD.E.128 R80, desc[UR8][R40.64] ;  /* 0x0000000828507980 */ /* 0x000562000c101d00 */
[----:B------:R-:W-:Y:S02]  /*110d0*/  IMAD.MOV R21, RZ, RZ, -R29 ;  /* 0x000000ffff157224 */ /* 0x000fe400078e0a1d */
[----:B------:R-:W-:Y:S01]  /*110e0*/  IMAD.X R45, RZ, RZ, R49, P6 ;  /* 0x000000ffff2d7224 */ /* 0x000fe200030e0631 */
[----:B------:R-:W-:Y:S01]  /*110f0*/  IADD3 R3, R3, R31, RZ ;  /* 0x0000001f03037210 */ /* 0x000fe20007ffe0ff */
[----:B------:R-:W-:Y:S01]  /*11100*/  IMAD R0, R0, UR4, RZ ;  /* 0x0000000400007c24 */ /* 0x000fe2000f8e02ff */
[----:B------:R-:W5:Y:S01]  /*11110*/  LD.E.128 R48, desc[UR8][R48.64] ;  /* 0x0000000830307980 */ /* 0x000f62000c101d00 */
[----:B------:R-:W-:Y:S02]  /*11120*/  IMAD R21, R94, R21, R28 ;  /* 0x000000155e157224 */ /* 0x000fe400078e021c */
[C---:B------:R-:W-:Y:S01]  /*11130*/  IMAD R31, R29.reuse, UR5, R0 ;  /* 0x000000051d1f7c24 */ /* 0x040fe2000f8e0200 */
[----:B------:R2:W5:Y:S01]  /*11140*/  LD.E.128 R76, desc[UR8][R42.64] ;  /* 0x000000082a4c7980 */ /* 0x000562000c101d00 */
[----:B------:R-:W-:Y:S01]  /*11150*/  IMAD.WIDE.U32 R2, R29, UR4, R2 ;  /* 0x000000041d027c25 */ /* 0x000fe2000f8e0002 */
[----:B------:R-:W-:Y:S01]  /*11160*/  SHF.R.S32.HI R0, RZ, 0x1f, R21 ;  /* 0x0000001fff007819 */ /* 0x000fe20000011415 */
[----:B------:R-:W-:Y:S01]  /*11170*/  ULDC.64 UR4, c[0x0][0xad8] ;  /* 0x0002b60000047ab9 */ /* 0x000fe20000000a00 */
[----:B------:R2:W5:Y:S04]  /*11180*/  LD.E.128 R72, desc[UR8][R44.64] ;  /* 0x000000082c487980 */ /* 0x000568000c101d00 */
[----:B------:R2:W5:Y:S01]  /*11190*/  LD.E.128 R64, desc[UR8][R46.64] ;  /* 0x000000082e407980 */ /* 0x000562000c101d00 */
        /* <DEDUP_REMOVED lines=8> */
[----:B-1----:R-:W-:Y:S02]  /*11220*/  IMAD.IADD R32, R208, 0x1, R17 ;  /* 0x00000001d0207824 */ /* 0x002fe400078e0211 */
        /* <DEDUP_REMOVED lines=15> */
[----:B------:R2:W1:Y:S01]  /*11320*/  SHFL.IDX PT, R29, R30, RZ, 0x181f ;  /* 0x00181fff1e1d7589 */ /* 0x00046200000e0000 */
[----:B------:R-:W-:Y:S01]  /*11330*/  ISETP.GE.AND P0, PT, R0, R53, PT ;  /* 0x000000350000720c */ /* 0x000fe20003f06270 */
[----:B------:R-:W-:-:S12]  /*11340*/  @P2 BRA `(.L_x_5742) ;  /* 0x0000000000382947 */ /* 0x000fd80003800000 */
[----:B------:R-:W-:Y:S01]  /*11350*/  ULDC UR4, c[0x0][0xac8] ;  /* 0x0002b20000047ab9 */ /* 0x000fe20000000800 */
[----:B------:R-:W-:Y:S01]  /*11360*/  ULDC.64 UR6, c[0x0][0x208] ;  /* 0x0000820000067ab9 */ /* 0x000fe20000000a00 */
[----:B------:R-:W-:Y:S02]  /*11370*/  ISETP.GE.AND P4, PT, R16, UR4, PT ;  /* 0x0000000410007c0c */ /* 0x000fe4000bf86270 */
[----:B------:R-:W-:Y:S02]  /*11380*/  ISETP.GE.AND P3, PT, R23, UR4, PT ;  /* 0x0000000417007c0c */ /* 0x000fe4000bf66270 */
[----:B------:R-:W-:-:S09]  /*11390*/  ISETP.GE.AND P2, PT, R204, UR4, PT ;  /* 0x00000004cc007c0c */ /* 0x000fd2000bf46270 */
[CC--:B0-----:R-:W-:Y:S02]  /*113a0*/  @!P4 LEA R2, P6, R16.reuse, R21.reuse, 0x1 ;  /* 0x000000151002c211 */ /* 0x0c1fe400078c08ff */
[C---:B------:R-:W-:Y:S02]  /*113b0*/  @!P3 LEA R20, P5, R23.reuse, R21, 0x1 ;  /* 0x000000151714b211 */ /* 0x040fe400078a08ff */
[----:B-1----:R-:W-:Y:S02]  /*113c0*/  @!P4 LEA.HI.X R3, R16, R29, R216, 0x1, P6 ;  /* 0x0000001d1003c211 */ /* 0x002fe400030f0cd8 */
[C---:B------:R-:W-:Y:S02]  /*113d0*/  @!P2 LEA R28, P6, R204.reuse, R21, 0x1 ;  /* 0x00000015cc1ca211 */ /* 0x040fe400078c08ff */
[-C--:B------:R-:W-:Y:S01]  /*113e0*/  @!P3 LEA.HI.X R21, R23, R29.reuse, R215, 0x1, P5 ;  /* 0x0000001d1715b211 */ /* 0x080fe200028f0cd7 */
[----:B-----5:R3:W-:Y:S01]  /*113f0*/  @!P4 ST.E.128 desc[UR6][R2.64], R48 ;  /* 0x000000300200c985 */ /* 0x0207e2000c101d06 */
[----:B------:R-:W-:-:S03]  /*11400*/  @!P2 LEA.HI.X R29, R204, R29, R214, 0x1, P6 ;  /* 0x0000001dcc1da211 */ /* 0x000fc600030f0cd6 */
[----:B------:R3:W-:Y:S04]  /*11410*/  @!P3 ST.E.128 desc[UR6][R20.64], R68 ;  /* 0x000000441400b985 */ /* 0x0007e8000c101d06 */
[----:B------:R3:W-:Y:S02]  /*11420*/  @!P2 ST.E.128 desc[UR6][R28.64], R80 ;  /* 0x000000501c00a985 */ /* 0x0007e4000c101d06 */
.L_x_5742:
[----:B------:R-:W-:Y:S05]  /*11430*/  BSYNC B1 ;  /* 0x0000000000017941 */ /* 0x000fea0003800000 */
.L_x_5741:
[----:B-1-3--:R1:W3:Y:S01]  /*11440*/  SHFL.IDX PT, R29, R30, 0x1, 0x181f ;  /* 0x00381f001e1d7f89 */ /* 0x00a2e200000e0000 */
        /* <DEDUP_REMOVED lines=9> */
[CC--:B------:R-:W-:Y:S02]  /*114e0*/  @!P5 LEA R20, P2, R23.reuse, R3.reuse, 0x1 ;  /* 0x000000031714d211 */ /* 0x0c0fe400078408ff */
[----:B------:R-:W-:Y:S02]  /*114f0*/  @!P6 LEA R28, P3, R204, R3, 0x1 ;  /* 0x00000003cc1ce211 */ /* 0x000fe400078608ff */
[-C--:B---3--:R-:W-:Y:S02]  /*11500*/  @!P4 LEA.HI.X R3, R16, R29.reuse, R216, 0x1, P1 ;  /* 0x0000001d1003c211 */ /* 0x088fe400008f0cd8 */
[-C--:B0-----:R-:W-:Y:S02]  /*11510*/  @!P5 LEA.HI.X R21, R23, R29.reuse, R215, 0x1, P2 ;  /* 0x0000001d1715d211 */ /* 0x081fe400010f0cd7 */
[----:B------:R-:W-:Y:S01]  /*11520*/  @!P6 LEA.HI.X R29, R204, R29, R214, 0x1, P3 ;  /* 0x0000001dcc1de211 */ /* 0x000fe200018f0cd6 */
[----:B-----5:R0:W-:Y:S04]  /*11530*/  @!P4 ST.E.128 desc[UR6][R2.64], R8 ;  /* 0x000000080200c985 */ /* 0x0201e8000c101d06 */
[----:B------:R0:W-:Y:S04]  /*11540*/  @!P5 ST.E.128 desc[UR6][R20.64], R60 ;  /* 0x0000003c1400d985 */ /* 0x0001e8000c101d06 */
[----:B------:R0:W-:Y:S02]  /*11550*/  @!P6 ST.E.128 desc[UR6][R28.64], R76 ;  /* 0x0000004c1c00e985 */ /* 0x0001e4000c101d06 */
.L_x_5744:
[----:B------:R-:W-:Y:S05]  /*11560*/  BSYNC B1 ;  /* 0x0000000000017941 */ /* 0x000fea0003800000 */
.L_x_5743:
[----:B0----5:R0:W0:Y:S01]  /*11570*/  SHFL.IDX PT, R11, R30, 0x2, 0x181f ;  /* 0x00581f001e0b7f89 */ /* 0x02102200000e0000 */
[----:B------:R-:W-:Y:S03]  /*11580*/  BSSY B1, `(.L_x_5745) ;  /* 0x0000011000017945 */ /* 0x000fe60003800000 */
[----:B----4-:R4:W0:Y:S01]  /*11590*/  SHFL.IDX PT, R3, R17, 0x2, 0x181f ;  /* 0x00581f0011037f89 */ /* 0x01082200000e0000 */
        /* <DEDUP_REMOVED lines=9> */
[-C--:B------:R-:W-:Y:S02]  /*11630*/  @!P3 LEA.HI.X R3, R16, R11.reuse, R216, 0x1, P0 ;  /* 0x0000000b1003b211 */ /* 0x080fe400000f0cd8 */
[-C--:B------:R-:W-:Y:S02]  /*11640*/  @!P4 LEA.HI.X R9, R23, R11.reuse, R215, 0x1, P1 ;  /* 0x0000000b1709c211 */ /* 0x080fe400008f0cd7 */
[----:B------:R-:W-:Y:S01]  /*11650*/  @!P5 LEA.HI.X R11, R204, R11, R214, 0x1, P2 ;  /* 0x0000000bcc0bd211 */ /* 0x000fe200010f0cd6 */
[----:B------:R0:W-:Y:S04]  /*11660*/  @!P3 ST.E.128 desc[UR6][R2.64], R24 ;  /* 0x000000180200b985 */ /* 0x0001e8000c101d06 */
[----:B------:R0:W-:Y:S04]  /*11670*/  @!P4 ST.E.128 desc[UR6][R8.64], R12 ;  /* 0x0000000c0800c985 */ /* 0x0001e8000c101d06 */
[----:B------:R0:W-:Y:S02]  /*11680*/  @!P5 ST.E.128 desc[UR6][R10.64], R72 ;  /* 0x000000480a00d985 */ /* 0x0001e4000c101d06 */
.L_x_5746:
[----:B------:R-:W-:Y:S05]  /*11690*/  BSYNC B1 ;  /* 0x0000000000017941 */ /* 0x000fea0003800000 */
.L_x_5745:
[----:B------:R-:W-:Y:S01]  /*116a0*/  VIADD R0, R32, 0x60 ;  /* 0x0000006020007836 */ /* 0x000fe20000000000 */
[----:B0-----:R0:W0:Y:S04]  /*116b0*/  SHFL.IDX PT, R11, R30, 0x3, 0x181f ;  /* 0x00781f001e0b7f89 */ /* 0x00102800000e0000 */
[----:B------:R-:W-:Y:S01]  /*116c0*/  ISETP.GE.AND P0, PT, R0, R53, PT ;  /* 0x000000350000720c */ /* 0x000fe20003f06270 */
[----:B-12-4-:R-:W4:-:S12]  /*116d0*/  SHFL.IDX PT, R17, R17, 0x3, 0x181f ;  /* 0x00781f0011117f89 */ /* 0x016f1800000e0000 */
[----:B------:R-:W-:Y:S05]  /*116e0*/  @P0 BRA `(.L_x_5747) ;  /* 0x0000000800d80947 */ /* 0x000fea0003800000 */
[----:B------:R-:W-:Y:S01]  /*116f0*/  ULDC UR4, c[0x0][0xac8] ;  /* 0x0002b20000047ab9 */ /* 0x000fe20000000800 */
[----:B------:R-:W-:Y:S01]  /*11700*/  ULDC.64 UR6, c[0x0][0x208] ;  /* 0x0000820000067ab9 */ /* 0x000fe20000000a00 */
[----:B------:R-:W-:Y:S02]  /*11710*/  ISETP.GE.AND P2, PT, R16, UR4, PT ;  /* 0x0000000410007c0c */ /* 0x000fe4000bf46270 */
[----:B------:R-:W-:-:S11]  /*11720*/  ISETP.GE.AND P3, PT, R23, UR4, PT ;  /* 0x0000000417007c0c */ /* 0x000fd6000bf66270 */
[CC--:B----4-:R-:W-:Y:S02]  /*11730*/  @!P2 LEA R2, P0, R16.reuse, R17.reuse, 0x1 ;  /* 0x000000111002a211 */ /* 0x0d0fe400078008ff */
[C---:B------:R-:W-:Y:S02]  /*11740*/  @!P3 LEA R8, P1, R23.reuse, R17, 0x1 ;  /* 0x000000111708b211 */ /* 0x040fe400078208ff */
        /* <DEDUP_REMOVED lines=11> */
.L_x_5740:
[----:B------:R-:W2:Y:S01]  /*11800*/  LDC R12, c[0x0][0xbe8] ;  /* 0x0002fa00ff0c7b82 */ /* 0x000ea20000000800 */
[----:B------:R-:W-:Y:S01]  /*11810*/  ISETP.GE.AND P0, PT, R217, 0x80, PT ;  /* 0x00000080d900780c */ /* 0x000fe20003f06270 */
[----:B------:R-:W-:Y:S01]  /*11820*/  IMAD R0, R206, 0x20, R208 ;  /* 0x00000020ce007824 */ /* 0x000fe200078e02d0 */
[----:B------:R-:W-:Y:S01]  /*11830*/  BSSY B1, `(.L_x_5748) ;  /* 0x000002f000017945 */ /* 0x000fe20003800000 */
[----:B------:R-:W-:Y:S02]  /*11840*/  SHF.R.S32.HI R8, RZ, 0x1f, R207 ;  /* 0x0000001fff087819 */ /* 0x000fe400000114cf */
[----:B------:R-:W-:Y:S01]  /*11850*/  IMAD.IADD R13, R17, 0x1, R0 ;  /* 0x00000001110d7824 */ /* 0x000fe200078e0200 */
[----:B------:R-:W-:Y:S02]  /*11860*/  SHF.R.S32.HI R10, RZ, 0x1f, R205 ;  /* 0x0000001fff0a7819 */ /* 0x000fe400000114cd */
[----:B--2---:R-:W-:-:S13]  /*11870*/  ISETP.NE.AND P1, PT, R12, 0x1, PT ;  /* 0x000000010c00780c */ /* 0x004fda0003f25270 */
[----:B------:R-:W2:Y:S08]  /*11880*/  @P1 LDC R14, c[0x0][0xbec] ;  /* 0x0002fb00ff0e1b82 */ /* 0x000eb00000000800 */
[----:B------:R-:W3:Y:S01]  /*11890*/  @P1 LDC R15, c[0x0][0xbf0] ;  /* 0x0002fc00ff0f1b82 */ /* 0x000ee20000000800 */
[----:B------:R-:W-:Y:S05]  /*118a0*/  @P0 BRA `(.L_x_5749) ;  /* 0x00000000009c0947 */ /* 0x000fea0003800000 */
[----:B------:R-:W4:Y:S01]  /*118b0*/  S2R R2, SR_TID.X ;  /* 0x0000000000027919 */ /* 0x000f220000002100 */
[----:B------:R-:W5:Y:S01]  /*118c0*/  LDC R9, c[0x0][0xbe8] ;  /* 0x0002fa00ff097b82 */ /* 0x000f620000000800 */
[----:B------:R-:W-:Y:S02]  /*118d0*/  ULDC UR4, c[0x0][0xa88] ;  /* 0x0002a20000047ab9 */ /* 0x000fe40000000800 */
[----:B-----5:R-:W-:Y:S01]  /*118e0*/  IMAD R3, R9, UR4, RZ ;  /* 0x0000000409037c24 */ /* 0x020fe2000f8e02ff */
[----:B----4-:R-:W-:-:S04]  /*118f0*/  IADD3 R6, R17, -0x80, R2 ;  /* 0xffffff8011067810 */ /* 0x010fc80007ffe002 */
[----:B------:R-:W-:-:S13]  /*11900*/  ISETP.GE.AND P0, PT, R6, R3, PT ;  /* 0x000000030600720c */ /* 0x000fda0003f06270 */
[----:B------:R-:W-:Y:S05]  /*11910*/  @P0 BRA `(.L_x_5749) ;  /* 0x0000000000800947 */ /* 0x000fea0003800000 */
[----:B------:R-:W-:Y:S01]  /*11920*/  ISETP.NE.AND P0, PT, R9, 0x1, PT ;  /* 0x000000010900780c */ /* 0x000fe20003f05270 */
[----:B------:R-:W-:Y:S01]  /*11930*/  ULDC.64 UR4, c[0x0][0xb90] ;  /* 0x0002e40000047ab9 */ /* 0x000fe20000000a00 */
[----:B------:R-:W-:Y:S01]  /*11940*/  IMAD.MOV.U32 R5, RZ, RZ, R6 ;  /* 0x000000ffff057224 */ /* 0x000fe200078e0006 */
[----:B------:R-:W-:Y:S01]  /*11950*/  ULDC.64 UR6, c[0x0][0x208] ;  /* 0x0000820000067ab9 */ /* 0x000fe20000000a00 */
[----:B------:R-:W-:-:S04]  /*11960*/  IMAD R4, R8, UR4, RZ ;  /* 0x0000000408047c24 */ /* 0x000fc8000f8e02ff */
[----:B------:R-:W-:-:S05]  /*11970*/  IMAD R7, R207, UR5, R4 ;  /* 0x00000005cf077c24 */ /* 0x000fca000f8e0204 */
[----:B------:R-:W4:Y:S08]  /*11980*/  @P0 LDC R3, c[0x0][0xbec] ;  /* 0x0002fb00ff030b82 */ /* 0x000f300000000800 */
[----:B------:R-:W5:Y:S01]  /*11990*/  @P0 LDC R11, c[0x0][0xbf0] ;  /* 0x0002fc00ff0b0b82 */ /* 0x000f620000000800 */
[----:B----4-:R-:W-:-:S04]  /*119a0*/  @P0 IMAD.HI.U32 R0, R6, R3, RZ ;  /* 0x0000000306000227 */ /* 0x010fc800078e00ff */
[----:B------:R-:W-:Y:S01]  /*119b0*/  IMAD.WIDE.U32 R2, R207, UR4, RZ ;  /* 0x00000004cf027c25 */ /* 0x000fe2000f8e00ff */
[----:B------:R-:W-:Y:S01]  /*119c0*/  ULDC.64 UR4, c[0x0][0xb98] ;  /* 0x0002e60000047ab9 */ /* 0x000fe20000000a00 */
[----:B-----5:R-:W-:Y:S02]  /*119d0*/  @P0 SHF.R.U32.HI R5, RZ, R11, R0 ;  /* 0x0000000bff050219 */ /* 0x020fe40000011600 */
[----:B------:R-:W-:Y:S02]  /*119e0*/  IMAD.IADD R3, R3, 0x1, R7 ;  /* 0x0000000103037824 */ /* 0x000fe400078e0207 */
[----:B------:R-:W-:Y:S01]  /*119f0*/  IMAD R0, R10, UR4, RZ ;  /* 0x000000040a007c24 */ /* 0x000fe2000f8e02ff */
[----:B------:R-:W-:Y:S01]  /*11a00*/  IADD3 R7, -R5, RZ, RZ ;  /* 0x000000ff05077210 */ /* 0x000fe20007ffe1ff */
        /* <DEDUP_REMOVED lines=17> */
.L_x_5749:
[----:B------:R-:W-:Y:S05]  /*11b20*/  BSYNC B1 ;  /* 0x0000000000017941 */ /* 0x000fea0003800000 */
.L_x_5748:
[----:B------:R-:W-:Y:S01]  /*11b30*/  ULDC.64 UR4, c[0x0][0xae8] ;  /* 0x0002ba0000047ab9 */ /* 0x000fe20000000a00 */
[----:B--2---:R-:W-:Y:S01]  /*11b40*/  @P1 IMAD.HI.U32 R0, R13, R14, RZ ;  /* 0x0000000e0d001227 */ /* 0x004fe200078e00ff */
[----:B------:R-:W-:Y:S01]  /*11b50*/  ULDC UR6, c[0x0][0xa88] ;  /* 0x0002a20000067ab9 */ /* 0x000fe20000000800 */
[----:B------:R-:W-:Y:S02]  /*11b60*/  BSSY B1, `(.L_x_5750) ;  /* 0x0000035000017945 */ /* 0x000fe40003800000 */
[----:B------:R-:W-:Y:S02]  /*11b70*/  IMAD R2, R8, UR4, RZ ;  /* 0x0000000408027c24 */ /* 0x000fe4000f8e02ff */
[----:B----4-:R-:W-:Y:S01]  /*11b80*/  IMAD.MOV.U32 R5, RZ, RZ, R13 ;  /* 0x000000ffff057224 */ /* 0x010fe200078e000d */
[----:B---3--:R-:W-:Y:S01]  /*11b90*/  @P1 SHF.R.U32.HI R5, RZ, R15, R0 ;  /* 0x0000000fff051219 */ /* 0x008fe20000011600 */
[C---:B------:R-:W-:Y:S02]  /*11ba0*/  IMAD R7, R207.reuse, UR5, R2 ;  /* 0x00000005cf077c24 */ /* 0x040fe4000f8e0202 */
[----:B------:R-:W-:Y:S01]  /*11bb0*/  IMAD.WIDE.U32 R2, R207, UR4, RZ ;  /* 0x00000004cf027c25 */ /* 0x000fe2000f8e00ff */
[----:B------:R-:W-:Y:S01]  /*11bc0*/  ULDC.64 UR4, c[0x0][0xaf0] ;  /* 0x0002bc0000047ab9 */ /* 0x000fe20000000a00 */
[----:B------:R-:W-:-:S02]  /*11bd0*/  SHF.R.S32.HI R0, RZ, 0x1f, R5 ;  /* 0x0000001fff007819 */ /* 0x000fc40000011405 */
[----:B------:R-:W-:Y:S02]  /*11be0*/  IMAD R4, R10, UR4, RZ ;  /* 0x000000040a047c24 */ /* 0x000fe4000f8e02ff */
[----:B------:R-:W-:Y:S02]  /*11bf0*/  IMAD.IADD R3, R3, 0x1, R7 ;  /* 0x0000000103037824 */ /* 0x000fe400078e0207 */
        /* <DEDUP_REMOVED lines=14> */
[----:B------:R-:W-:Y:S02]  /*11ce0*/  IMAD R9, R12, UR6, RZ ;  /* 0x000000060c097c24 */ /* 0x000fe4000f8e02ff */
        /* <DEDUP_REMOVED lines=8> */
[----:B------:R2:W3:Y:S01]  /*11d70*/  SHFL.IDX PT, R7, R4, RZ, 0x181f ;  /* 0x00181fff04077589 */ /* 0x0004e200000e0000 */
[-C--:B------:R-:W-:Y:S01]  /*11d80*/  ISETP.GE.AND P1, PT, R0, R9.reuse, PT ;  /* 0x000000090000720c */ /* 0x080fe20003f26270 */
[----:B------:R-:W-:Y:S02]  /*11d90*/  VIADD R0, R6, 0x40 ;  /* 0x0000004006007836 */ /* 0x000fe40000000000 */
[----:B------:R2:W4:Y:S03]  /*11da0*/  SHFL.IDX PT, R3, R5, RZ, 0x181f ;  /* 0x00181fff05037589 */ /* 0x00052600000e0000 */
[----:B------:R-:W-:Y:S01]  /*11db0*/  ISETP.GE.AND P0, PT, R0, R9, PT ;  /* 0x000000090000720c */ /* 0x000fe20003f06270 */
[----:B------:R-:W-:-:S12]  /*11dc0*/  @P2 BRA `(.L_x_5751) ;  /* 0x0000000000382947 */ /* 0x000fd80003800000 */
[----:B------:R-:W-:Y:S01]  /*11dd0*/  ULDC UR4, c[0x0][0xac8] ;  /* 0x0002b20000047ab9 */ /* 0x000fe20000000800 */
[----:B------:R-:W-:Y:S01]  /*11de0*/  ULDC.64 UR6, c[0x0][0x208] ;  /* 0x0000820000067ab9 */ /* 0x000fe20000000a00 */
[----:B------:R-:W-:Y:S02]  /*11df0*/  ISETP.GE.AND P4, PT, R16, UR4, PT ;  /* 0x0000000410007c0c */ /* 0x000fe4000bf86270 */
[----:B------:R-:W-:Y:S02]  /*11e00*/  ISETP.GE.AND P3, PT, R23, UR4, PT ;  /* 0x0000000417007c0c */ /* 0x000fe4000bf66270 */
[----:B------:R-:W-:-:S09]  /*11e10*/  ISETP.GE.AND P2, PT, R204, UR4, PT ;  /* 0x00000004cc007c0c */ /* 0x000fd2000bf46270 */
[CC--:B---3--:R-:W-:Y:S02]  /*11e20*/  @!P4 LEA R10, P6, R16.reuse, R7.reuse, 0x1 ;  /* 0x00000007100ac211 */ /* 0x0c8fe400078c08ff */
[C---:B------:R-:W-:Y:S02]  /*11e30*/  @!P3 LEA R12, P5, R23.reuse, R7, 0x1 ;  /* 0x00000007170cb211 */ /* 0x040fe400078a08ff */
[----:B----4-:R-:W-:Y:S02]  /*11e40*/  @!P4 LEA.HI.X R11, R16, R3, R216, 0x1, P6 ;  /* 0x00000003100bc211 */ /* 0x010fe400030f0cd8 */
[C---:B------:R-:W-:Y:S02]  /*11e50*/  @!P2 LEA R2, P6, R204.reuse, R7, 0x1 ;  /* 0x00000007cc02a211 */ /* 0x040fe400078c08ff */
[-C--:B------:R-:W-:Y:S01]  /*11e60*/  @!P3 LEA.HI.X R13, R23, R3.reuse, R215, 0x1, P5 ;  /* 0x00000003170db211 */ /* 0x080fe200028f0cd7 */
[----:B------:R3:W-:Y:S01]  /*11e70*/  @!P4 ST.E.128 desc[UR6][R10.64], RZ ;  /* 0x000000ff0a00c985 */ /* 0x0007e2000c101d06 */
[----:B------:R-:W-:-:S03]  /*11e80*/  @!P2 LEA.HI.X R3, R204, R3, R214, 0x1, P6 ;  /* 0x00000003cc03a211 */ /* 0x000fc600030f0cd6 */
[----:B------:R3:W-:Y:S04]  /*11e90*/  @!P3 ST.E.128 desc[UR6][R12.64], RZ ;  /* 0x000000ff0c00b985 */ /* 0x0007e8000c101d06 */
[----:B------:R3:W-:Y:S02]  /*11ea0*/  @!P2 ST.E.128 desc[UR6][R2.64], RZ ;  /* 0x000000ff0200a985 */ /* 0x0007e4000c101d06 */
.L_x_5751:
[----:B------:R-:W-:Y:S05]  /*11eb0*/  BSYNC B1 ;  /* 0x0000000000017941 */ /* 0x000fea0003800000 */
.L_x_5750:
        /* <DEDUP_REMOVED lines=18> */
.L_x_5753:
[----:B------:R-:W-:Y:S05]  /*11fe0*/  BSYNC B1 ;  /* 0x0000000000017941 */ /* 0x000fea0003800000 */
.L_x_5752:
        /* <DEDUP_REMOVED lines=18> */
.L_x_5755:
[----:B------:R-:W-:Y:S05]  /*12110*/  BSYNC B1 ;  /* 0x0000000000017941 */ /* 0x000fea0003800000 */
.L_x_5754:
[----:B------:R-:W-:Y:S01]  /*12120*/  IADD3 R0, R6, 0x60, RZ ;  /* 0x0000006006007810 */ /* 0x000fe20007ffe0ff */
[----:B0-23--:R-:W0:Y:S03]  /*12130*/  SHFL.IDX PT, R5, R5, 0x3, 0x181f ;  /* 0x00781f0005057f89 */ /* 0x00de2600000e0000 */
[----:B------:R-:W-:Y:S01]  /*12140*/  ISETP.GE.AND P0, PT, R0, R9, PT ;  /* 0x000000090000720c */ /* 0x000fe20003f06270 */
[----:B----4-:R2:W3:-:S12]  /*12150*/  SHFL.IDX PT, R3, R4, 0x3, 0x181f ;  /* 0x00781f0004037f89 */ /* 0x0104d800000e0000 */
[----:B--2---:R-:W-:Y:S05]  /*12160*/  @P0 BRA `(.L_x_5747) ;  /* 0x0000000000380947 */ /* 0x004fea0003800000 */
[----:B------:R-:W-:Y:S01]  /*12170*/  ULDC UR4, c[0x0][0xac8] ;  /* 0x0002b20000047ab9 */ /* 0x000fe20000000800 */
[----:B------:R-:W-:Y:S01]  /*12180*/  ULDC.64 UR6, c[0x0][0x208] ;  /* 0x0000820000067ab9 */ /* 0x000fe20000000a00 */
[----:B------:R-:W-:Y:S02]  /*12190*/  ISETP.GE.AND P3, PT, R16, UR4, PT ;  /* 0x0000000410007c0c */ /* 0x000fe4000bf66270 */
[----:B------:R-:W-:Y:S02]  /*121a0*/  ISETP.GE.AND P4, PT, R23, UR4, PT ;  /* 0x0000000417007c0c */ /* 0x000fe4000bf86270 */
[----:B------:R-:W-:-:S09]  /*121b0*/  ISETP.GE.AND P5, PT, R204, UR4, PT ;  /* 0x00000004cc007c0c */ /* 0x000fd2000bfa6270 */
[-C--:B---3--:R-:W-:Y:S02]  /*121c0*/  @!P3 LEA R6, P0, R16, R3.reuse, 0x1 ;  /* 0x000000031006b211 */ /* 0x088fe400078008ff */
        /* <DEDUP_REMOVED lines=8> */
.L_x_5747:
[----:B------:R-:W-:Y:S05]  /*12250*/  BSYNC B0 ;  /* 0x0000000000007941 */ /* 0x000fea0003800000 */
.L_x_5739:
[----:B------:R-:W-:Y:S02]  /*12260*/  ULDC UR4, c[0x0][0xc38] ;  /* 0x00030e0000047ab9 */ /* 0x000fe40000000800 */
[----:B-1----:R-:W-:-:S13]  /*12270*/  ISETP.GE.AND P0, PT, R52, UR4, PT ;  /* 0x0000000434007c0c */ /* 0x002fda000bf06270 */
[----:B------:R-:W-:Y:S05]  /*12280*/  @!P0 BRA `(.L_x_5756) ;  /* 0xfffffee800c08947 */ /* 0x000fea000383ffff */
[----:B------:R-:W-:Y:S05]  /*12290*/  EXIT ;  /* 0x000000000000794d */ /* 0x000fea0003800000 */
.L_x_5704:
        /* <DEDUP_REMOVED lines=39> */
[----:B------:R0:W-:Y:S04]  /*12510*/  STL [R1+0x4], R2 ;  /* 0x0000040201007387 */ /* 0x0001e80000100800 */
[----:B------:R1:W-:Y:S01]  /*12520*/  STL [R1+0x28], RZ ;  /* 0x000028ff01007387 */ /* 0x0003e20000100800 */
[----:B0-----:R-:W-:-:S02]  /*12530*/  LOP3.LUT R2, R0, 0x40, RZ, 0xfc, !PT ;  /* 0x0000004000027812 */ /* 0x001fc400078efcff */
[----:B-1----:R-:W-:-:S07]  /*12540*/  LOP3.LUT R0, R0, 0x80, RZ, 0xfc, !PT ;  /* 0x0000008000007812 */ /* 0x002fce00078efcff */
.L_x_5851:
[----:B--2---:R-:W2:Y:S01]  /*12550*/  LDL R5, [R1+0x18] ;  /* 0x0000180001057983 */ /* 0x004ea20000100800 */
[----:B0-----:R-:W0:Y:S01]  /*12560*/  LDC R0, c[0x0][0xc60] ;  /* 0x00031800ff007b82 */ /* 0x001e220000000800 */
[----:B------:R-:W-:Y:S01]  /*12570*/  ULDC UR4, c[0x0][0xc78] ;  /* 0x00031e0000047ab9 */ /* 0x000fe20000000800 */
[----:B0-----:R-:W-:-:S13]  /*12580*/  ISETP.NE.AND P0, PT, R0, 0x1, PT ;  /* 0x000000010000780c */ /* 0x001fda0003f05270 */
[----:B---3--:R-:W2:Y:S08]  /*12590*/  @P0 LDC R2, c[0x0][0xc64] ;  /* 0x00031900ff020b82 */ /* 0x008eb00000000800 */
[----:B-1----:R-:W0:Y:S01]  /*125a0*/  @P0 LDC R3, c[0x0][0xc68] ;  /* 0x00031a00ff030b82 */ /* 0x002e220000000800 */
[----:B--2---:R-:W-:-:S04]  /*125b0*/  @P0 IMAD.HI.U32 R2, R5, R2, RZ ;  /* 0x0000000205020227 */ /* 0x004fc800078e00ff */
[----:B------:R-:W-:Y:S01]  /*125c0*/  IMAD.MOV.U32 R4, RZ, RZ, R5 ;  /* 0x000000ffff047224 */ /* 0x000fe200078e0005 */
[----:B0-----:R-:W-:-:S04]  /*125d0*/  @P0 SHF.R.U32.HI R4, RZ, R3, R2 ;  /* 0x00000003ff040219 */ /* 0x001fc80000011602 */
[C---:B------:R-:W-:Y:S02]  /*125e0*/  ISETP.GE.AND P0, PT, R4.reuse, UR4, PT ;  /* 0x0000000404007c0c */ /* 0x040fe4000bf06270 */
[----:B------:R-:W-:-:S05]  /*125f0*/  IADD3 R3, -R4, RZ, RZ ;  /* 0x000000ff04037210 */ /* 0x000fca0007ffe1ff */
[----:B------:R-:W-:-:S06]  /*12600*/  IMAD R0, R0, R3, R5 ;  /* 0x0000000300007224 */ /* 0x000fcc00078e0205 */
[----:B------:R-:W-:Y:S05]  /*12610*/  @!P0 BRA `(.L_x_5758) ;  /* 0x0000000000208947 */ /* 0x000fea0003800000 */
[----:B------:R-:W0:Y:S02]  /*12620*/  LDC R5, c[0x0][0xc6c] ;  /* 0x00031b00ff057b82 */ /* 0x000e240000000800 */
[----:B0-----:R-:W-:-:S13]  /*12630*/  ISETP.NE.AND P0, PT, R5, 0x1, PT ;  /* 0x000000010500780c */ /* 0x001fda0003f05270 */
[----:B------:R-:W0:Y:S02]  /*12640*/  @P0 LDC.64 R2, c[0x0][0xc70] ;  /* 0x00031c00ff020b82 */ /* 0x000e240000000a00 */
[----:B0-----:R-:W-:-:S04]  /*12650*/  @P0 IMAD.HI.U32 R6, R0, R2, RZ ;  /* 0x0000000200060227 */ /* 0x001fc800078e00ff */
[----:B------:R-:W-:Y:S01]  /*12660*/  IMAD.MOV.U32 R2, RZ, RZ, R0 ;  /* 0x000000ffff027224 */ /* 0x000fe200078e0000 */
[----:B------:R-:W-:-:S05]  /*12670*/  @P0 SHF.R.U32.HI R2, RZ, R3, R6 ;  /* 0x00000003ff020219 */ /* 0x000fca0000011606 */
[----:B------:R-:W-:Y:S01]  /*12680*/  IMAD R5, R2, R5, RZ ;  /* 0x0000000502057224 */ /* 0x000fe200078e02ff */
[----:B------:R-:W-:Y:S06]  /*12690*/  BRA `(.L_x_5759) ;  /* 0x00000000001c7947 */ /* 0x000fec0003800000 */
.L_x_5758:
[----:B------:R-:W0:Y:S02]  /*126a0*/  LDC R5, c[0x0][0xc54] ;  /* 0x00031500ff057b82 */ /* 0x000e240000000800 */
[----:B0-----:R-:W-:-:S13]  /*126b0*/  ISETP.NE.AND P0, PT, R5, 0x1, PT ;  /* 0x000000010500780c */ /* 0x001fda0003f05270 */
[----:B------:R-:W0:Y:S02]  /*126c0*/  @P0 LDC.64 R2, c[0x0][0xc58] ;  /* 0x00031600ff020b82 */ /* 0x000e240000000a00 */
[----:B0-----:R-:W-:-:S04]  /*126d0*/  @P0 IMAD.HI.U32 R6, R0, R2, RZ ;  /* 0x0000000200060227 */ /* 0x001fc800078e00ff */
[----:B------:R-:W-:Y:S01]  /*126e0*/  IMAD.MOV.U32 R2, RZ, RZ, R0 ;  /* 0x000000ffff027224 */ /* 0x000fe200078e0000 */
[----:B------:R-:W-:-:S05]  /*126f0*/  @P0 SHF.R.U32.HI R2, RZ, R3, R6 ;  /* 0x00000003ff020219 */ /* 0x000fca0000011606 */
[----:B------:R-:W-:-:S07]  /*12700*/  IMAD R5, R2, R5, RZ ;  /* 0x0000000502057224 */ /* 0x000fce00078e02ff */
.L_x_5759:
[----:B------:R-:W0:Y:S01]  /*12710*/  LDC R3, c[0x0][0xc48] ;  /* 0x00031200ff037b82 */ /* 0x000e220000000800 */
[----:B------:R-:W-:Y:S01]  /*12720*/  IMAD.IADD R5, R0, 0x1, -R5 ;  /* 0x0000000100057824 */ /* 0x000fe200078e0a05 */
[----:B------:R-:W-:Y:S01]  /*12730*/  LOP3.LUT R2, RZ, R2, RZ, 0x33, !PT ;  /* 0x00000002ff027212 */ /* 0x000fe200078e33ff */
[----:B------:R-:W-:Y:S01]  /*12740*/  ULDC UR4, c[0x0][0xc3c] ;  /* 0x00030f0000047ab9 */ /* 0x000fe20000000800 */
[----:B------:R-:W-:Y:S03]  /*12750*/  BSSY B7, `(.L_x_5760) ;  /* 0x000043b000077945 */ /* 0x000fe60003800000 */
[----:B------:R-:W-:Y:S01]  /*12760*/  VIADD R7, R2, UR4 ;  /* 0x0000000402077c36 */ /* 0x000fe20008000000 */
[----:B------:R-:W1:Y:S01]  /*12770*/  LDC R0, c[0x0][0xc54] ;  /* 0x00031500ff007b82 */ /* 0x000e620000000800 */
[----:B------:R-:W-:Y:S02]  /*12780*/  ULDC.64 UR4, c[0x0][0x418] ;  /* 0x0001060000047ab9 */ /* 0x000fe40000000a00 */
[----:B------:R-:W-:Y:S01]  /*12790*/  IMAD.SHL.U32 R2, R7, 0x80, RZ ;  /* 0x0000008007027824 */ /* 0x000fe200078e00ff */
[----:B------:R-:W-:-:S03]  /*127a0*/  UISETP.NE.U32.AND UP0, UPT, UR4, URZ, UPT ;  /* 0x0000003f0400728c */ /* 0x000fc6000bf05070 */
[----:B------:R-:W-:Y:S01]  /*127b0*/  VIADD R2, R2, 0x7f ;  /* 0x0000007f02027836 */ /* 0x000fe20000000000 */
[----:B------:R-:W-:Y:S01]  /*127c0*/  UISETP.NE.AND.EX UP0, UPT, UR5, URZ, UPT, UP0 ;  /* 0x0000003f0500728c */ /* 0x000fe2000bf05300 */
[----:B------:R-:W-:Y:S02]  /*127d0*/  ULDC UR4, c[0x0][0x424] ;  /* 0x0001090000047ab9 */ /* 0x000fe40000000800 */
[----:B------:R-:W-:Y:S01]  /*127e0*/  ULDC UR5, c[0x0][0x288] ;  /* 0x0000a20000057ab9 */ /* 0x000fe20000000800 */
[----:B------:R-:W-:Y:S02]  /*127f0*/  USEL UR4, UR4, 0x1, UP0 ;  /* 0x0000000104047887 */ /* 0x000fe40008000000 */
[----:B------:R-:W-:Y:S01]  /*12800*/  UIADD3 UR6, -UR5, 0x70, URZ ;  /* 0x0000007005067890 */ /* 0x000fe2000fffe13f */
[C---:B0-----:R-:W-:Y:S02]  /*12810*/  ISETP.NE.AND P0, PT, R3.reuse, 0x1, PT ;  /* 0x000000010300780c */ /* 0x041fe40003f05270 */
[----:B------:R-:W-:Y:S01]  /*12820*/  ULDC UR5, c[0x0][0x2f0] ;  /* 0x0000bc0000057ab9 */ /* 0x000fe20000000800 */
[----:B------:R-:W-:Y:S01]  /*12830*/  R2UR UR36, R3 ;  /* 0x00000000032472ca */ /* 0x000fe200000e0000 */
[----:B------:R-:W-:-:S02]  /*12840*/  UIMAD UR6, UR4, UR5, UR6 ;  /* 0x00000005040672a4 */ /* 0x000fc4000f8e0206 */
[----:B------:R-:W-:Y:S01]  /*12850*/  UIMAD UR5, UR4, UR5, 0x6f ;  /* 0x0000006f040574a4 */ /* 0x000fe2000f8e0205 */
[----:B-1----:R-:W-:Y:S02]  /*12860*/  IMAD R0, R4, R0, R5 ;  /* 0x0000000004007224 */ /* 0x002fe400078e0205 */
[----:B------:R-:W-:Y:S02]  /*12870*/  UMOV UR4, URZ ;  /* 0x0000003f00047c82 */ /* 0x000fe40008000000 */
[----:B------:R-:W-:Y:S01]  /*12880*/  UIMAD.WIDE UR4, UR5, -0x6db6db6d, UR4 ;  /* 0x92492493050478a5 */ /* 0x000fe2000f8e0204 */
[----:B------:R-:W-:Y:S01]  /*12890*/  IMAD.MOV.U32 R6, RZ, RZ, R0 ;  /* 0x000000ffff067224 */ /* 0x000fe200078e0000 */
[----:B------:R-:W0:Y:S01]  /*128a0*/  @P0 LDC R5, c[0x0][0xc4c] ;  /* 0x00031300ff050b82 */ /* 0x000e220000000800 */
[----:B------:R-:W-:Y:S01]  /*128b0*/  R2UR UR7, R0 ;  /* 0x00000000000772ca */ /* 0x000fe200000e0000 */
[----:B------:R-:W-:-:S04]  /*128c0*/  USHF.R.U32.HI UR4, URZ, 0x1f, UR5 ;  /* 0x0000001f3f047899 */ /* 0x000fc80008011605 */
[----:B------:R-:W-:Y:S02]  /*128d0*/  ULEA.HI.SX32 UR4, UR5, UR4, 0x1a ;  /* 0x0000000405047291 */ /* 0x000fe4000f8fd23f */
[----:B------:R-:W1:Y:S01]  /*128e0*/  @P0 LDC R3, c[0x0][0xc50] ;  /* 0x00031400ff030b82 */ /* 0x000e620000000800 */
[----:B0-----:R-:W-:-:S07]  /*128f0*/  @P0 IMAD.HI.U32 R4, R0, R5, RZ ;  /* 0x0000000500040227 */ /* 0x001fce00078e00ff */
[----:B------:R-:W0:Y:S01]  /*12900*/  LDC R0, c[0x0][0x448] ;  /* 0x00011200ff007b82 */ /* 0x000e220000000800 */
[----:B-1----:R-:W-:-:S05]  /*12910*/  @P0 SHF.R.U32.HI R6, RZ, R3, R4 ;  /* 0x00000003ff060219 */ /* 0x002fca0000011604 */
[----:B------:R1:W-:Y:S04]  /*12920*/  STL [R1+0x1c], R6 ;  /* 0x00001c0601007387 */ /* 0x0003e80000100800 */
[----:B------:R1:W-:Y:S01]  /*12930*/  STL [R1+0x24], R7 ;  /* 0x0000240701007387 */ /* 0x0003e20000100800 */
[----:B0-----:R-:W-:-:S13]  /*12940*/  ISETP.NE.AND P0, PT, R0, 0x1, PT ;  /* 0x000000010000780c */ /* 0x001fda0003f05270 */
[----:B------:R-:W0:Y:S08]  /*12950*/  @P0 LDC R3, c[0x0][0x44c] ;  /* 0x00011300ff030b82 */ /* 0x000e300000000800 */
[----:B------:R-:W2:Y:S01]  /*12960*/  @P0 LDC R0, c[0x0][0x450] ;  /* 0x00011400ff000b82 */ /* 0x000ea20000000800 */
[----:B0-----:R-:W-:-:S05]  /*12970*/  @P0 IMAD.HI.U32 R3, R2, R3, RZ ;  /* 0x0000000302030227 */ /* 0x001fca00078e00ff */
[----:B--2---:R-:W-:Y:S01]  /*12980*/  @P0 SHF.R.U32.HI R2, RZ, R0, R3 ;  /* 0x00000000ff020219 */ /* 0x004fe20000011603 */
[----:B------:R-:W-:-:S04]  /*12990*/  IMAD.MOV R0, RZ, RZ, -R6 ;  /* 0x000000ffff007224 */ /* 0x000fc800078e0a06 */
[----:B------:R-:W-:Y:S01]  /*129a0*/  VIADD R3, R2, UR6 ;  /* 0x0000000602037c36 */ /* 0x000fe20008000000 */
[----:B------:R-:W-:Y:S01]  /*129b0*/  R2UR UR6, R0 ;  /* 0x00000000000672ca */ /* 0x000fe200000e0000 */
[----:B------:R-:W-:-:S04]  /*129c0*/  IMAD.MOV.U32 R2, RZ, RZ, RZ ;  /* 0x000000ffff027224 */ /* 0x000fc800078e00ff */
[----:B------:R-:W-:-:S05]  /*129d0*/  IMAD.HI R2, R3, -0x6db6db6d, R2 ;  /* 0x9249249303027827 */ /* 0x000fca00078e0202 */
[----:B------:R-:W-:-:S03]  /*129e0*/  SHF.R.U32.HI R3, RZ, 0x1f, R2 ;  /* 0x0000001fff037819 */ /* 0x000fc60000011602 */
[----:B------:R-:W-:Y:S01]  /*129f0*/  UIMAD UR36, UR36, UR6, UR7 ;  /* 0x00000006242472a4 */ /* 0x000fe2000f8e0207 */
[----:B------:R-:W-:-:S04]  /*12a00*/  LEA.HI.SX32 R3, R2, R3, 0x1a ;  /* 0x0000000302037211 */ /* 0x000fc800078fd2ff */
[----:B------:R-:W-:-:S04]  /*12a10*/  VIMNMX R19, R3, UR4, PT ;  /* 0x0000000403137c48 */ /* 0x000fc8000bfe0100 */
[----:B------:R-:W-:Y:S01]  /*12a20*/  ISETP.GT.AND P0, PT, R19, RZ, PT ;  /* 0x000000ff1300720c */ /* 0x000fe20003f04270 */
[----:B------:R1:W-:-:S12]  /*12a30*/  STL [R1+0x20], R19 ;  /* 0x0000201301007387 */ /* 0x0003d80000100800 */
[----:B-1----:R-:W-:Y:S05]  /*12a40*/  @P0 BRA `(.L_x_5761) ;  /* 0x00000000004c0947 */ /* 0x002fea0003800000 */
        /* <DEDUP_REMOVED lines=19> */
.L_x_5761:
        /* <DEDUP_REMOVED lines=8> */
[----:B------:R-:W-:Y:S01]  /*12c00*/  MOV R4, UR6 ;  /* 0x0000000600047c02 */ /* 0x000fe20008000f00 */
[----:B------:R-:W-:Y:S01]  /*12c10*/  IMAD.U32 R5, RZ, RZ, UR7 ;  /* 0x00000007ff057e24 */ /* 0x000fe2000f8e00ff */
        /* <DEDUP_REMOVED lines=10> */
.L_x_5764:
[----:B------:R-:W-:Y:S05]  /*12cc0*/  BSYNC B6 ;  /* 0x0000000000067941 */ /* 0x000fea0003800000 */
.L_x_5763:
        /* <DEDUP_REMOVED lines=20> */
.L_x_5767:
        /* <DEDUP_REMOVED lines=15> */
.L_x_5766:
[----:B------:R-:W-:Y:S05]  /*12f00*/  BSYNC B6 ;  /* 0x0000000000067941 */ /* 0x000fea0003800000 */
.L_x_5765:
[----:B------:R-:W2:Y:S01]  /*12f10*/  LDL R16, [R1+0x1c] ;  /* 0x00001c0001107983 */ /* 0x000ea20000100800 */
[----:B------:R-:W0:Y:S01]  /*12f20*/  LDC.64 R2, c[0x0][0x9f8] ;  /* 0x00027e00ff027b82 */ /* 0x000e220000000a00 */
[----:B------:R-:W-:Y:S01]  /*12f30*/  ULDC.64 UR4, c[0x0][0x208] ;  /* 0x0000820000047ab9 */ /* 0x000fe20000000a00 */
[----:B0-----:R-:W-:-:S04]  /*12f40*/  ISETP.NE.U32.AND P0, PT, R2, RZ, PT ;  /* 0x000000ff0200720c */ /* 0x001fc80003f05070 */
[----:B------:R-:W-:-:S13]  /*12f50*/  ISETP.NE.AND.EX P0, PT, R3, RZ, PT, P0 ;  /* 0x000000ff0300720c */ /* 0x000fda0003f05300 */
[----:B------:R-:W0:Y:S01]  /*12f60*/  @P0 LDC.64 R2, c[0x0][0x9f8] ;  /* 0x00027e00ff020b82 */ /* 0x000e220000000a00 */
[----:B--2---:R-:W-:Y:S02]  /*12f70*/  IMAD.MOV.U32 R7, RZ, RZ, R16 ;  /* 0x000000ffff077224 */ /* 0x004fe400078e0010 */
[----:B0-----:R-:W-:-:S05]  /*12f80*/  @P0 IMAD.WIDE R2, R16, 0x4, R2 ;  /* 0x0000000410020825 */ /* 0x001fca00078e0202 */
[----:B------:R0:W2:Y:S01]  /*12f90*/  @P0 LDG.E R7, desc[UR4][R2.64] ;  /* 0x0000000402070981 */ /* 0x0000a2000c1e1900 */
[----:B------:R-:W-:Y:S01]  /*12fa0*/  UMOV UR4, 0xffffffff ;  /* 0xffffffff00047882 */ /* 0x000fe20000000000 */
[----:B------:R-:W-:Y:S01]  /*12fb0*/  VIADD R19, R19, 0xffffffff ;  /* 0xffffffff13137836 */ /* 0x000fe20000000000 */
[----:B------:R-:W1:Y:S01]  /*12fc0*/  S2R R0, SR_TID.X ;  /* 0x0000000000007919 */ /* 0x000e620000002100 */
[----:B0-----:R-:W0:Y:S02]  /*12fd0*/  LDC.64 R2, c[0x0][0x418] ;  /* 0x00010600ff027b82 */ /* 0x001e240000000a00 */
[----:B0-----:R-:W-:Y:S02]  /*12fe0*/  ISETP.NE.U32.AND P0, PT, R2, RZ, PT ;  /* 0x000000ff0200720c */ /* 0x001fe40003f05070 */
[----:B-1----:R-:W-:Y:S02]  /*12ff0*/  SHF.R.U32.HI R0, RZ, 0x5, R0 ;  /* 0x00000005ff007819 */ /* 0x002fe40000011600 */
[----:B------:R-:W-:-:S02]  /*13000*/  ISETP.NE.AND.EX P1, PT, R3, RZ, PT, P0 ;  /* 0x000000ff0300720c */ /* 0x000fc40003f25300 */
        /* <DEDUP_REMOVED lines=9> */
.L_x_5866:
        /* <DEDUP_REMOVED lines=8> */
.L_x_5869:
        /* <DEDUP_REMOVED lines=21> */
.L_x_5771:
[----:B-1----:R-:W3:Y:S01]  /*13270*/  LDL R0, [R1+0x4] ;  /* 0x0000040001007983 */ /* 0x002ee20000100800 */
[----:B--2---:R-:W-:Y:S01]  /*13280*/  IMAD R2, R18, 0x8, R17 ;  /* 0x0000000812027824 */ /* 0x004fe200078e0211 */
[----:B---3--:R-:W-:-:S04]  /*13290*/  SHF.L.U32 R0, R0, 0x1f, RZ ;  /* 0x0000001f00007819 */ /* 0x008fc800000006ff */
[----:B------:R-:W1:Y:S02]  /*132a0*/  SYNCS.PHASECHK.TRANS64.TRYWAIT P0, [R2+URZ+0x36840], R0 ;  /* 0x03684000020075a7 */ /* 0x000e64000800017f */
[----:B-1----:R-:W-:Y:S05]  /*132b0*/  @!P0 BRA `(.L_x_5772) ;  /* 0x0000004000588947 */ /* 0x002fea0003800000 */
.L_x_5870:
        /* <DEDUP_REMOVED lines=11> */
.L_x_5773:
[----:B-1----:R-:W-:Y:S01]  /*13370*/  IMAD R0, R18, 0xa800, R17 ;  /* 0x0000a80012007824 */ /* 0x002fe200078e0211 */
[----:B------:R-:W-:Y:S01]  /*13380*/  R2UR UR33, R2 ;  /* 0x00000000022172ca */ /* 0x000fe200000e0000 */
[----:B------:R-:W-:Y:S01]  /*13390*/  UIADD3 UR4, UP0, UR38, 0x370, URZ ;  /* 0x0000037026047890 */ /* 0x000fe2000ff1e03f */
[----:B------:R-:W-:Y:S01]  /*133a0*/  R2UR UR35, R19 ;  /* 0x00000000132372ca */ /* 0x000fe200000e0000 */
[----:B------:R-:W-:Y:S01]  /*133b0*/  UMOV UR6, 0x0 ;  /* 0x0000000000067882 */ /* 0x000fe20000000000 */
[----:B------:R-:W-:Y:S01]  /*133c0*/  R2UR UR8, R0 ;  /* 0x00000000000872ca */ /* 0x000fe200000e0000 */
[----:B------:R-:W-:Y:S01]  /*133d0*/  UIADD3.X UR5, URZ, UR39, URZ, UP0, !UPT ;  /* 0x000000273f057290 */ /* 0x000fe200087fe43f */
[----:B-----5:R-:W-:Y:S01]  /*133e0*/  R2UR UR37, R16 ;  /* 0x00000000102572ca */ /* 0x020fe200000e0000 */
[----:B------:R-:W-:Y:S01]  /*133f0*/  UMOV UR7, 0x14f00000 ;  /* 0x14f0000000077882 */ /* 0x000fe20000000000 */
[----:B------:R-:W-:Y:S01]  /*13400*/  PLOP3.LUT P0, PT, PT, PT, PT, 0x80, 0x0 ;  /* 0x000000000000781c */ /* 0x000fe20003f0f070 */
[----:B------:R-:W-:Y:S01]  /*13410*/  UMOV UR34, URZ ;  /* 0x0000003f00227c82 */ /* 0x000fe20008000000 */
[----:B------:R-:W-:Y:S01]  /*13420*/  UMOV UR18, 0x40 ;  /* 0x0000004000127882 */ /* 0x000fe20000000000 */
[----:B------:R-:W-:Y:S01]  /*13430*/  UMOV UR20, UR36 ;  /* 0x0000002400147c82 */ /* 0x000fe20008000000 */
[----:B------:R-:W-:Y:S01]  /*13440*/  P2R R0, PR, RZ, 0x1 ;  /* 0x00000001ff007803 */ /* 0x000fe20000000000 */
[----:B------:R-:W-:-:S02]  /*13450*/  UIADD3 UR33, UR33, 0x36830, URZ ;  /* 0x0003683021217890 */ /* 0x000fc4000fffe03f */
[----:B------:R-:W-:Y:S02]  /*13460*/  UIMAD UR35, UR35, 0x70, URZ ;  /* 0x00000070232378a4 */ /* 0x000fe4000f8e023f */
[----:B------:R-:W-:Y:S01]  /*13470*/  UIADD3 UR32, UR8, 0x21400, URZ ;  /* 0x0002140008207890 */ /* 0x000fe2000fffe03f */
[----:B------:R2:W-:Y:S01]  /*13480*/  STL [R1+0xc], R0 ;  /* 0x00000c0001007387 */ /* 0x0005e20000100800 */
[----:B------:R-:W-:Y:S02]  /*13490*/  UIADD3 UR16, UR8, 0x24c00, URZ ;  /* 0x00024c0008107890 */ /* 0x000fe4000fffe03f */
[----:B------:R-:W-:Y:S01]  /*134a0*/  UIADD3 UR8, UR8, 0x28400, URZ ;  /* 0x0002840008087890 */ /* 0x000fe2000fffe03f */
[----:B------:R-:W-:Y:S01]  /*134b0*/  UMOV UR21, UR37 ;  /* 0x0000002500157c82 */ /* 0x000fe20008000000 */
[----:B------:R-:W-:Y:S01]  /*134c0*/  UMOV UR17, UR33 ;  /* 0x0000002100117c82 */ /* 0x000fe20008000000 */
[----:B------:R-:W-:Y:S01]  /*134d0*/  UMOV UR19, UR35 ;  /* 0x0000002300137c82 */ /* 0x000fe20008000000 */
[----:B------:R-:W-:Y:S01]  /*134e0*/  UMOV UR10, 0x80 ;  /* 0x00000080000a7882 */ /* 0x000fe20000000000 */
[----:B------:R-:W-:Y:S01]  /*134f0*/  UMOV UR12, UR36 ;  /* 0x00000024000c7c82 */ /* 0x000fe20008000000 */
[----:B------:R-:W-:Y:S01]  /*13500*/  UMOV UR13, UR37 ;  /* 0x00000025000d7c82 */ /* 0x000fe20008000000 */
[----:B------:R-:W-:Y:S01]  /*13510*/  UMOV UR9, UR33 ;  /* 0x0000002100097c82 */ /* 0x000fe20008000000 */
[----:B------:R-:W-:Y:S01]  /*13520*/  UMOV UR11, UR35 ;  /* 0x00000023000b7c82 */ /* 0x000fe20008000000 */
[----:B------:R2:W-:Y:S01]  /*13530*/  UTMALDG.4D [UR32], [UR4], desc[UR6] ;  /* 0x00000620040075b4 */ /* 0x0005e20008019000 */
[----:B------:R2:W-:Y:S01]  /*13540*/  UTMALDG.4D [UR16], [UR4], desc[UR6] ;  /* 0x00000610040075b4 */ /* 0x0005e20008019000 */
[----:B------:R2:W-:Y:S02]  /*13550*/  UTMALDG.4D [UR8], [UR4], desc[UR6] ;  /* 0x00000608040075b4 */ /* 0x0005e40008019000 */
[----:B--2---:R-:W-:Y:S01]  /*13560*/  NOP ;  /* 0x0000000000007918 */ /* 0x004fe20000000000 */
.L_x_5769:
[----:B-1----:R-:W-:Y:S01]  /*13570*/  IADD3 R0, R17, 0x15400, RZ ;  /* 0x0001540011007810 */ /* 0x002fe20007ffe0ff */
        /* <DEDUP_REMOVED lines=21> */
.L_x_5775:
[----:B------:R-:W-:Y:S05]  /*136d0*/  BSYNC B6 ;  /* 0x0000000000067941 */ /* 0x000fea0003800000 */
.L_x_5774:
[----:B------:R-:W2:Y:S01]  /*136e0*/  LDL.LU R6, [R1+0x1c] ;  /* 0x00001c0001067983 */ /* 0x000ea20000300800 */
[----:B0-----:R-:W0:Y:S08]  /*136f0*/  LDC R7, c[0x0][0x448] ;  /* 0x00011200ff077b82 */ /* 0x001e300000000800 */
[----:B------:R-:W1:Y:S01]  /*13700*/  LDC.64 R2, c[0x0][0x2e0] ;  /* 0x0000b800ff027b82 */ /* 0x000e620000000a00 */
[----:B------:R-:W3:Y:S01]  /*13710*/  LDL R8, [R1+0x24] ;  /* 0x0000240001087983 */ /* 0x000ee20000100800 */
[----:B------:R-:W-:Y:S01]  /*13720*/  USHF.R.S32.HI UR4, URZ, 0x1f, UR36 ;  /* 0x0000001f3f047899 */ /* 0x000fe20008011424 */
[----:B------:R-:W-:Y:S01]  /*13730*/  ULDC.64 UR8, c[0x0][0x2d8] ;  /* 0x0000b60000087ab9 */ /* 0x000fe20000000a00 */
[----:B------:R-:W4:Y:S02]  /*13740*/  S2R R4, SR_TID.X ;  /* 0x0000000000047919 */ /* 0x000f240000002100 */
[----:B------:R-:W-:-:S02]  /*13750*/  UIMAD UR6, UR4, UR8, URZ ;  /* 0x00000008040672a4 */ /* 0x000fc4000f8e023f */
[----:B------:R-:W-:Y:S01]  /*13760*/  UIMAD.WIDE.U32 UR4, UR36, UR8, URZ ;  /* 0x00000008240472a5 */ /* 0x000fe2000f8e003f */
[----:B------:R-:W4:Y:S01]  /*13770*/  S2R R9, SR_TID.X ;  /* 0x0000000000097919 */ /* 0x000f220000002100 */
[----:B------:R-:W-:-:S04]  /*13780*/  UIMAD UR6, UR36, UR9, UR6 ;  /* 0x00000009240672a4 */ /* 0x000fc8000f8e0206 */
[----:B------:R-:W-:Y:S01]  /*13790*/  UIADD3 UR5, UR5, UR6, URZ ;  /* 0x0000000605057290 */ /* 0x000fe2000fffe03f */
[----:B0-----:R-:W-:Y:S02]  /*137a0*/  ISETP.NE.AND P0, PT, R7, 0x1, PT ;  /* 0x000000010700780c */ /* 0x001fe40003f05270 */
[----:B------:R-:W-:Y:S01]  /*137b0*/  ULDC.64 UR6, c[0x0][0x280] ;  /* 0x0000a00000067ab9 */ /* 0x000fe20000000a00 */
[C---:B----4-:R-:W-:Y:S01]  /*137c0*/  LOP3.LUT R5, R4.reuse, 0x7f, RZ, 0xc0, !PT ;  /* 0x0000007f04057812 */ /* 0x050fe200078ec0ff */
[----:B------:R-:W-:-:S03]  /*137d0*/  IMAD.SHL.U32 R4, R4, 0x10, RZ ;  /* 0x0000001004047824 */ /* 0x000fc600078e00ff */
[----:B------:R-:W-:Y:S01]  /*137e0*/  SHF.R.U32.HI R5, RZ, 0x3, R5 ;  /* 0x00000003ff057819 */ /* 0x000fe20000011605 */
[----:B------:R-:W-:-:S03]  /*137f0*/  IMAD.SHL.U32 R9, R9, 0x8, RZ ;  /* 0x0000000809097824 */ /* 0x000fc600078e00ff */
[----:B------:R-:W-:Y:S02]  /*13800*/  LOP3.LUT R4, R5, 0x70, R4, 0xf8, !PT ;  /* 0x0000007005047812 */ /* 0x000fe400078ef804 */
[----:B------:R-:W0:Y:S01]  /*13810*/  @P0 LDC R5, c[0x0][0x44c] ;  /* 0x00011300ff050b82 */ /* 0x000e220000000800 */
[----:B------:R-:W-:-:S04]  /*13820*/  LOP3.LUT R9, R9, 0x38, RZ, 0xc0, !PT ;  /* 0x0000003809097812 */ /* 0x000fc800078ec0ff */
[C---:B------:R-:W-:Y:S02]  /*13830*/  LOP3.LUT R11, R9.reuse, 0x40, RZ, 0xfc, !PT ;  /* 0x00000040090b7812 */ /* 0x040fe400078efcff */
[----:B------:R-:W-:Y:S02]  /*13840*/  LOP3.LUT R9, R9, 0x80, RZ, 0xfc, !PT ;  /* 0x0000008009097812 */ /* 0x000fe400078efcff */
[----:B--2---:R-:W-:-:S05]  /*13850*/  SHF.R.S32.HI R0, RZ, 0x1f, R6 ;  /* 0x0000001fff007819 */ /* 0x004fca0000011406 */
[----:B-1----:R-:W-:-:S04]  /*13860*/  IMAD R0, R0, R2, RZ ;  /* 0x0000000200007224 */ /* 0x002fc800078e02ff */
[C---:B------:R-:W-:Y:S02]  /*13870*/  IMAD R0, R6.reuse, R3, R0 ;  /* 0x0000000306007224 */ /* 0x040fe400078e0200 */
[----:B------:R-:W-:Y:S01]  /*13880*/  IMAD.WIDE.U32 R2, R6, R2, UR4 ;  /* 0x0000000406027e25 */ /* 0x000fe2000f8e0002 */
[----:B------:R-:W-:Y:S01]  /*13890*/  ULDC.64 UR4, c[0x0][0x2d0] ;  /* 0x0000b40000047ab9 */ /* 0x000fe20000000a00 */
[----:B------:R-:W1:Y:S02]  /*138a0*/  @P0 LDC R6, c[0x0][0x450] ;  /* 0x00011400ff060b82 */ /* 0x000e640000000800 */
[----:B------:R-:W-:Y:S01]  /*138b0*/  IMAD.IADD R3, R3, 0x1, R0 ;  /* 0x0000000103037824 */ /* 0x000fe200078e0200 */
[----:B---3--:R-:W-:-:S05]  /*138c0*/  LEA R0, R8, R4, 0x7 ;  /* 0x0000000408007211 */ /* 0x008fca00078e38ff */
[----:B0-----:R-:W-:-:S04]  /*138d0*/  @P0 IMAD.HI.U32 R5, R0, R5, RZ ;  /* 0x0000000500050227 */ /* 0x001fc800078e00ff */
[----:B------:R-:W-:Y:S01]  /*138e0*/  IMAD.MOV.U32 R4, RZ, RZ, R0 ;  /* 0x000000ffff047224 */ /* 0x000fe200078e0000 */
[----:B-1----:R-:W-:Y:S02]  /*138f0*/  @P0 SHF.R.U32.HI R4, RZ, R6, R5 ;  /* 0x00000006ff040219 */ /* 0x002fe40000011605 */
[----:B------:R-:W0:Y:S03]  /*13900*/  S2R R6, SR_TID.X ;  /* 0x0000000000067919 */ /* 0x000e260000002100 */
        /* <DEDUP_REMOVED lines=10> */
[C---:B------:R-:W-:Y:S01]  /*139b0*/  IMAD.WIDE.U32 R2, R0.reuse, UR4, R2 ;  /* 0x0000000400027c25 */ /* 0x040fe2000f8e0002 */
[----:B------:R-:W-:Y:S02]  /*139c0*/  ULDC UR4, c[0x0][0x2b8] ;  /* 0x0000ae0000047ab9 */ /* 0x000fe40000000800 */
[----:B------:R-:W-:Y:S01]  /*139d0*/  ISETP.GE.AND P2, PT, R9, UR4, PT ;  /* 0x0000000409007c0c */ /* 0x000fe2000bf46270 */
[----:B------:R-:W-:Y:S01]  /*139e0*/  IMAD R4, R0, UR5, R4 ;  /* 0x0000000500047c24 */ /* 0x000fe2000f8e0204 */
[----:B------:R1:W5:Y:S01]  /*139f0*/  LDL R9, [R1+0x14] ;  /* 0x0000140001097983 */ /* 0x0003620000100800 */
[----:B0-----:R-:W-:Y:S01]  /*13a00*/  IMAD.SHL.U32 R10, R6, 0x8, RZ ;  /* 0x00000008060a7824 */ /* 0x001fe200078e00ff */
[----:B------:R-:W-:Y:S01]  /*13a10*/  LEA R0, P3, R2, UR6, 0x1 ;  /* 0x0000000602007c11 */ /* 0x000fe2000f8608ff */
[----:B------:R-:W-:Y:S01]  /*13a20*/  IMAD.IADD R4, R3, 0x1, R4 ;  /* 0x0000000103047824 */ /* 0x000fe200078e0204 */
[----:B------:R-:W-:-:S02]  /*13a30*/  ISETP.GE.AND P1, PT, R11, UR4, PT ;  /* 0x000000040b007c0c */ /* 0x000fc4000bf26270 */
[----:B------:R-:W-:-:S04]  /*13a40*/  LOP3.LUT R10, R10, 0x38, RZ, 0xc0, !PT ;  /* 0x000000380a0a7812 */ /* 0x000fc800078ec0ff */
[----:B------:R-:W-:Y:S01]  /*13a50*/  ISETP.GE.AND P0, PT, R10, UR4, PT ;  /* 0x000000040a007c0c */ /* 0x000fe2000bf06270 */
[----:B------:R-:W-:Y:S01]  /*13a60*/  UMOV UR4, 0xffffffff ;  /* 0xffffffff00047882 */ /* 0x000fe20000000000 */
[----:B------:R-:W-:Y:S02]  /*13a70*/  LEA.HI.X R4, R2, UR7, R4, 0x1, P3 ;  /* 0x0000000702047c11 */ /* 0x000fe400098f0c04 */
[----:B-1----:R-:W-:Y:S09]  /*13a80*/  BRA.DIV UR4, `(.L_x_5776) ;  /* 0x0000003a04787947 */ /* 0x002ff2000b800000 */
[----:B------:R-:W2:Y:S01]  /*13a90*/  LDL.LU R8, [R1+0x24] ;  /* 0x0000240001087983 */ /* 0x000ea20000300800 */
[----:B------:R-:W-:Y:S01]  /*13aa0*/  ULDC UR4, c[0x0][0x288] ;  /* 0x0000a20000047ab9 */ /* 0x000fe20000000800 */
[----:B------:R-:W0:Y:S02]  /*13ab0*/  S2R R5, SR_TID.X ;  /* 0x0000000000057919 */ /* 0x000e240000002100 */
[----:B------:R-:W1:Y:S01]  /*13ac0*/  SHFL.IDX PT, R6, R0, RZ, 0x181f ;  /* 0x00181fff00067589 */ /* 0x000e6200000e0000 */
[----:B------:R-:W-:Y:S01]  /*13ad0*/  IMAD R3, R7, UR4, RZ ;  /* 0x0000000407037c24 */ /* 0x000fe2000f8e02ff */
[----:B0-----:R-:W-:-:S04]  /*13ae0*/  LOP3.LUT R5, R5, 0x7f, RZ, 0xc0, !PT ;  /* 0x0000007f05057812 */ /* 0x001fc800078ec0ff */
[----:B------:R-:W-:Y:S02]  /*13af0*/  SHF.R.U32.HI R11, RZ, 0x3, R5 ;  /* 0x00000003ff0b7819 */ /* 0x000fe40000011605 */
[----:B------:R-:W0:Y:S01]  /*13b00*/  SHFL.IDX PT, R5, R4, RZ, 0x181f ;  /* 0x00181fff04057589 */ /* 0x000e2200000e0000 */
[----:B------:R-:W-:Y:S02]  /*13b10*/  ULDC.64 UR6, c[0x0][0x208] ;  /* 0x0000820000067ab9 */ /* 0x000fe40000000a00 */
[----:B--2---:R-:W-:-:S05]  /*13b20*/  IMAD R2, R8, 0x80, R11 ;  /* 0x0000008008027824 */ /* 0x004fca00078e020b */
[----:B------:R-:W-:-:S13]  /*13b30*/  ISETP.GE.AND P4, PT, R2, R3, PT ;  /* 0x000000030200720c */ /* 0x000fda0003f86270 */
[----:B-1----:R-:W-:-:S05]  /*13b40*/  @!P4 LEA R6, P3, R10, R6, 0x1 ;  /* 0x000000060a06c211 */ /* 0x002fca00078608ff */
[----:B0-----:R-:W-:-:S04]  /*13b50*/  @!P4 IMAD.X R5, RZ, RZ, R5, P3 ;  /* 0x000000ffff05c224 */ /* 0x001fc800018e0605 */
[----:B------:R-:W-:Y:S02]  /*13b60*/  @!P4 IMAD.MOV.U32 R7, RZ, RZ, R5 ;  /* 0x000000ffff07c224 */ /* 0x000fe400078e0005 */
[----:B------:R-:W-:-:S03]  /*13b70*/  VIADD R5, R2, 0x10 ;  /* 0x0000001002057836 */ /* 0x000fc60000000000 */
[----:B------:R-:W-:Y:S01]  /*13b80*/  @!PT LDS RZ, [RZ] ;  /* 0x00000000fffff984 */ /* 0x000fe20000000800 */
[----:B-----5:R-:W-:Y:S04]  /*13b90*/  @!P4 LDGSTS.E.BYPASS.LTC128B.128 [R9+0x15400], desc[UR6][R6.64], !P0 ;  /* 0x154000000609cfae */ /* 0x020fe8000c101d46 */
        /* <DEDUP_REMOVED lines=54> */
[----:B0-----:R-:W0:Y:S04]  /*13f00*/  SHFL.IDX PT, R6, R0, 0x6, 0x181f ;  /* 0x00d81f0000067f89 */ /* 0x001e2800000e0000 */
[----:B------:R-:W1:Y:S04]  /*13f10*/  SHFL.IDX PT, R4, R4, 0x7, 0x181f ;  /* 0x00f81f0004047f89 */ /* 0x000e6800000e0000 */
[----:B------:R-:W2:Y:S01]  /*13f20*/  SHFL.IDX PT, R0, R0, 0x7, 0x181f ;  /* 0x00f81f0000007f89 */ /* 0x000ea200000e0000 */
[----:B0-----:R-:W-:-:S05]  /*13f30*/  @!P4 LEA R6, P3, R10, R6, 0x1 ;  /* 0x000000060a06c211 */ /* 0x001fca00078608ff */
[----:B------:R-:W-:-:S04]  /*13f40*/  @!P4 IMAD.X R5, RZ, RZ, R5, P3 ;  /* 0x000000ffff05c224 */ /* 0x000fc800018e0605 */
[----:B------:R-:W-:-:S05]  /*13f50*/  @!P4 IMAD.MOV.U32 R7, RZ, RZ, R5 ;  /* 0x000000ffff07c224 */ /* 0x000fca00078e0005 */
[----:B------:R0:W-:Y:S04]  /*13f60*/  @!P4 LDGSTS.E.BYPASS.LTC128B.128 [R9+0x18400], desc[UR6][R6.64], !P0 ;  /* 0x184000000609cfae */ /* 0x0001e8000c101d46 */
[----:B------:R0:W-:Y:S04]  /*13f70*/  @!P4 LDGSTS.E.BYPASS.LTC128B.128 [R9+0x1c400], desc[UR6][R6.64+0x80], !P1 ;  /* 0x1c4000800609cfae */ /* 0x0001e8000c901d46 */
[----:B-12---:R0:W-:Y:S02]  /*13f80*/  @!P4 LDGSTS.E.BYPASS.LTC128B.128 [R9+0x20400], desc[UR6][R6.64+0x100], !P2 ;  /* 0x204001000609cfae */ /* 0x0061e4000d101d46 */
.L_x_5887:
        /* <DEDUP_REMOVED lines=13> */
.L_x_5778:
[----:B------:R-:W-:Y:S05]  /*14060*/  BSYNC B0 ;  /* 0x0000000000007941 */ /* 0x000fea0003800000 */
.L_x_5777:
[----:B------:R-:W-:Y:S01]  /*14070*/  NOP ;  /* 0x0000000000007918 */ /* 0x000fe20000000000 */
[----:B------:R-:W-:Y:S01]  /*14080*/  PLOP3.LUT P0, PT, PT, PT, PT, 0x80, 0x0 ;  /* 0x000000000000781c */ /* 0x000fe20003f0f070 */
[----:B0-----:R-:W-:-:S12]  /*14090*/  VIADD R6, R17, 0x36800 ;  /* 0x0003680011067836 */ /* 0x001fd80000000000 */
.L_x_5779:
[----:B------:R-:W-:Y:S02]  /*140a0*/  PLOP3.LUT P1, PT, P1, P0, PT, 0xa2, 0x0 ;  /* 0x000000000000781c */ /* 0x000fe40000f21472 */
[----:B------:R-:W-:-:S08]  /*140b0*/  @P0 R2UR P1, UR4, R17 ;  /* 0x00000000110402ca */ /* 0x000fd00000020000 */
[----:B------:R-:W-:-:S05]  /*140c0*/  @P0 PLOP3.LUT P0, PT, P1, PT, PT, 0x80, 0x0 ;  /* 0x000000000000081c */ /* 0x000fca0000f0f070 */
[----:B------:R-:W-:Y:S01]  /*140d0*/  @!P1 SYNCS.ARRIVE.TRANS64.RED.A0T1 RZ, [UR4+0x36800], RZ ;  /* 0x036800ffffff99a7 */ /* 0x000fe20008200404 */
[----:B------:R-:W-:Y:S07]  /*140e0*/  @!P1 ARRIVES.LDGSTSBAR.64.TRANSCNT [UR4+0x36800] ;  /* 0x03680000ff0099b0 */ /* 0x000fee0008000a84 */
[----:B------:R-:W-:Y:S05]  /*140f0*/  @P0 BRA.U.ANY `(.L_x_5779) ;  /* 0xfffffffd00e80947 */ /* 0x000fea000393ffff */
[----:B-1----:R-:W2:Y:S02]  /*14100*/  LDL.LU R2, [R1+0x28] ;  /* 0x0000280001027983 */ /* 0x002ea40000300800 */
        /* <DEDUP_REMOVED lines=11> */
.L_x_5888:
[----:B------:R-:W-:Y:S05]  /*141c0*/  BSYNC B0 ;  /* 0x0000000000007941 */ /* 0x000fea0003800000 */
.L_x_5780:
[----:B------:R-:W2:Y:S02]  /*141d0*/  LDL R2, [R1+0x20] ;  /* 0x0000200001027983 */ /* 0x000ea40000100800 */
[----:B--2---:R-:W-:-:S13]  /*141e0*/  ISETP.GE.AND P0, PT, R2, 0x2, PT ;  /* 0x000000020200780c */ /* 0x004fda0003f06270 */
[----:B------:R-:W-:Y:S05]  /*141f0*/  @!P0 BRA `(.L_x_5782) ;  /* 0x0000002000b08947 */ /* 0x000fea0003800000 */
[C---:B0-----:R-:W-:Y:S01]  /*14200*/  LOP3.LUT R0, R2.reuse, 0x1, RZ, 0xc0, !PT ;  /* 0x0000000102007812 */ /* 0x041fe200078ec0ff */
[----:B------:R-:W-:-:S03]  /*14210*/  VIADD R7, R2, 0xfffffffe ;  /* 0xfffffffe02077836 */ /* 0x000fc60000000000 */
[----:B------:R-:W-:Y:S01]  /*14220*/  ISETP.NE.U32.AND P0, PT, R0, 0x1, PT ;  /* 0x000000010000780c */ /* 0x000fe20003f05070 */
[----:B------:R-:W-:-:S12]  /*14230*/  IMAD.MOV.U32 R0, RZ, RZ, R7 ;  /* 0x000000ffff007224 */ /* 0x000fd800078e0007 */
[----:B------:R-:W-:Y:S05]  /*14240*/  @!P0 BRA `(.L_x_5783) ;  /* 0x0000000800e08947 */ /* 0x000fea0003800000 */
[----:B------:R-:W2:Y:S04]  /*14250*/  LDL R3, [R1+0xc] ;  /* 0x00000c0001037983 */ /* 0x000ea80000100800 */
        /* <DEDUP_REMOVED lines=10> */
[----:B------:R-:W-:Y:S01]  /*14300*/  MOV R4, R16 ;  /* 0x0000001000047202 */ /* 0x000fe20000000f00 */
[----:B------:R-:W-:Y:S01]  /*14310*/  IMAD.MOV.U32 R0, RZ, RZ, R7 ;  /* 0x000000ffff007224 */ /* 0x000fe200078e0007 */
[----:B--2---:R-:W-:-:S13]  /*14320*/  ISETP.NE.AND P1, PT, R2, RZ, PT ;  /* 0x000000ff0200720c */ /* 0x004fda0003f25270 */
        /* <DEDUP_REMOVED lines=22> */
.L_x_5786:
[----:B0-----:R-:W-:Y:S01]  /*14490*/  IMAD R2, R8, 0x8, R17 ;  /* 0x0000000808027824 */ /* 0x001fe200078e0211 */
[----:B------:R-:W-:Y:S01]  /*144a0*/  SHF.L.U32 R3, R9, 0x1f, RZ ;  /* 0x0000001f09037819 */ /* 0x000fe200000006ff */
[----:B------:R-:W-:Y:S03]  /*144b0*/  BSSY B1, `(.L_x_5787) ;  /* 0x0000003000017945 */ /* 0x000fe60003800000 */
[----:B------:R-:W0:Y:S02]  /*144c0*/  SYNCS.PHASECHK.TRANS64.TRYWAIT P0, [R2+URZ+0x36840], R3 ;  /* 0x03684003020075a7 */ /* 0x000e24000800017f */
[----:B0-----:R-:W-:Y:S05]  /*144d0*/  @!P0 BRA `(.L_x_5788) ;  /* 0x0000003800c48947 */ /* 0x001fea0003800000 */
.L_x_5889:
[----:B------:R-:W-:Y:S05]  /*144e0*/  BSYNC B1 ;  /* 0x0000000000017941 */ /* 0x000fea0003800000 */
.L_x_5787:
        /* <DEDUP_REMOVED lines=12> */
.L_x_5790:
[----:B------:R-:W-:Y:S05]  /*145b0*/  BSYNC B1 ;  /* 0x0000000000017941 */ /* 0x000fea0003800000 */
.L_x_5789:
        /* <DEDUP_REMOVED lines=12> */
.L_x_5791:
        /* <DEDUP_REMOVED lines=15> */
.L_x_5792:
        /* <DEDUP_REMOVED lines=15> */
.L_x_5793:
        /* <DEDUP_REMOVED lines=15> */
.L_x_5890:
[----:B------:R-:W-:Y:S05]  /*14950*/  BSYNC B1 ;  /* 0x0000000000017941 */ /* 0x000fea0003800000 */
.L_x_5794:
        /* <DEDUP_REMOVED lines=12> */
.L_x_5797:
[----:B------:R-:W-:Y:S05]  /*14a20*/  BSYNC B1 ;  /* 0x0000000000017941 */ /* 0x000fea0003800000 */
.L_x_5796:
        /* <DEDUP_REMOVED lines=11> */
.L_x_5798:
        /* <DEDUP_REMOVED lines=15> */
.L_x_5799:
        /* <DEDUP_REMOVED lines=15> */
.L_x_5800:
        /* <DEDUP_REMOVED lines=10> */
[----:B------:R-:W-:Y:S01]  /*14d60*/  MOV R16, R4 ;  /* 0x0000000400107202 */ /* 0x000fe20000000f00 */
[----:B------:R-:W-:-:S07]  /*14d70*/  IMAD.MOV.U32 R19, RZ, RZ, R0 ;  /* 0x000000ffff137224 */ /* 0x000fce00078e0000 */
.L_x_5785:
[----:B------:R-:W-:Y:S05]  /*14d80*/  BSYNC B0 ;  /* 0x0000000000007941 */ /* 0x000fea0003800000 */
.L_x_5784:
[----:B------:R-:W2:Y:S01]  /*14d90*/  LDL.LU R0, [R1+0x20] ;  /* 0x0000200001007983 */ /* 0x000ea20000300800 */
[----:B------:R-:W-:-:S03]  /*14da0*/  IMAD.MOV.U32 R18, RZ, RZ, R8 ;  /* 0x000000ffff127224 */ /* 0x000fc600078e0008 */
[----:B------:R0:W-:Y:S02]  /*14db0*/  STL [R1+0x4], R9 ;  /* 0x0000040901007387 */ /* 0x0001e40000100800 */
[----:B0-2---:R-:W-:-:S07]  /*14dc0*/  VIADD R0, R0, 0xfffffffd ;  /* 0xfffffffd00007836 */ /* 0x005fce0000000000 */
.L_x_5783:
[----:B------:R-:W-:Y:S01]  /*14dd0*/  ISETP.NE.AND P0, PT, R7, RZ, PT ;  /* 0x000000ff0700720c */ /* 0x000fe20003f05270 */
[----:B------:R-:W-:-:S12]  /*14de0*/  BSSY B0, `(.L_x_5782) ;  /* 0x000016d000007945 */ /* 0x000fd80003800000 */
[----:B------:R-:W-:Y:S05]  /*14df0*/  @!P0 BRA `(.L_x_5801) ;  /* 0x0000001400ac8947 */ /* 0x000fea0003800000 */
[----:B------:R-:W-:-:S07]  /*14e00*/  IMAD.MOV.U32 R8, RZ, RZ, R16 ;  /* 0x000000ffff087224 */ /* 0x000fce00078e0010 */
.L_x_5836:
        /* <DEDUP_REMOVED lines=36> */
.L_x_5804:
[----:B------:R-:W-:Y:S01]  /*15050*/  IMAD R3, R4, 0x8, R17 ;  /* 0x0000000804037824 */ /* 0x000fe200078e0211 */
[----:B------:R-:W-:Y:S01]  /*15060*/  SHF.L.U32 R2, R5, 0x1f, RZ ;  /* 0x0000001f05027819 */ /* 0x000fe200000006ff */
[----:B------:R-:W-:Y:S03]  /*15070*/  BSSY B2, `(.L_x_5805) ;  /* 0x0000003000027945 */ /* 0x000fe60003800000 */
[----:B------:R-:W1:Y:S02]  /*15080*/  SYNCS.PHASECHK.TRANS64.TRYWAIT P0, [R3+URZ+0x36840], R2 ;  /* 0x03684002030075a7 */ /* 0x000e64000800017f */
[----:B-1----:R-:W-:Y:S05]  /*15090*/  @!P0 BRA `(.L_x_5806) ;  /* 0x0000002c00fc8947 */ /* 0x002fea0003800000 */
.L_x_5891:
[----:B------:R-:W-:Y:S05]  /*150a0*/  BSYNC B2 ;  /* 0x0000000000027941 */ /* 0x000fea0003800000 */
.L_x_5805:
        /* <DEDUP_REMOVED lines=12> */
.L_x_5808:
[----:B------:R-:W-:Y:S05]  /*15170*/  BSYNC B2 ;  /* 0x0000000000027941 */ /* 0x000fea0003800000 */
.L_x_5807:
[----:B------:R-:W-:Y:S01]  /*15180*/  MOV R12, RZ ;  /* 0x000000ff000c7202 */ /* 0x000fe20000000f00 */
[----:B------:R-:W-:Y:S01]  /*15190*/  IMAD R9, R4, 0xa800, R17 ;  /* 0x0000a80004097824 */ /* 0x000fe200078e0211 */
[----:B------:R-:W-:Y:S01]  /*151a0*/  UIADD3 UR4, UP0, UR38, 0x370, URZ ;  /* 0x0000037026047890 */ /* 0x000fe2000ff1e03f */
        /* <DEDUP_REMOVED lines=8> */
.L_x_5809:
        /* <DEDUP_REMOVED lines=16> */
.L_x_5810:
        /* <DEDUP_REMOVED lines=16> */
.L_x_5811:
        /* <DEDUP_REMOVED lines=16> */
.L_x_5892:
[----:B------:R-:W-:Y:S05]  /*15530*/  BSYNC B2 ;  /* 0x0000000000027941 */ /* 0x000fea0003800000 */
.L_x_5812:
        /* <DEDUP_REMOVED lines=11> */
.L_x_5815:
[----:B------:R-:W-:Y:S05]  /*155f0*/  BSYNC B2 ;  /* 0x0000000000027941 */ /* 0x000fea0003800000 */
.L_x_5814:
        /* <DEDUP_REMOVED lines=8> */
[----:B------:R-:W-:Y:S01]  /*15680*/  IADD3 R9, R18, 0x400, RZ ;  /* 0x0000040012097810 */ /* 0x000fe20007ffe0ff */
[----:B------:R-:W-:-:S12]  /*15690*/  UIADD3.X UR5, URZ, UR39, URZ, UP0, !UPT ;  /* 0x000000273f057290 */ /* 0x000fd800087fe43f */
.L_x_5816:
        /* <DEDUP_REMOVED lines=15> */
.L_x_5817:
        /* <DEDUP_REMOVED lines=15> */
.L_x_5818:
        /* <DEDUP_REMOVED lines=12> */
.L_x_5803:
[----:B------:R-:W-:Y:S05]  /*15940*/  BSYNC B1 ;  /* 0x0000000000017941 */ /* 0x000fea0003800000 */
.L_x_5802:
        /* <DEDUP_REMOVED lines=15> */
[----:B------:R-:W1:Y:S01]  /*15a40*/  LDC R9, c[0x0][0x43c] ;  /* 0x00010f00ff097b82 */ /* 0x000e620000000800 */
[----:B------:R-:W-:Y:S02]  /*15a50*/  ULDC.64 UR4, c[0x0][0x428] ;  /* 0x00010a0000047ab9 */ /* 0x000fe40000000a00 */
[----:B------:R-:W3:Y:S01]  /*15a60*/  LDL R11, [R1] ;  /* 0x00000000010b7983 */ /* 0x000ee20000100800 */
        /* <DEDUP_REMOVED lines=17> */
.L_x_5821:
[----:B------:R-:W-:Y:S01]  /*15b80*/  IMAD R2, R18, 0x8, R17 ;  /* 0x0000000812027824 */ /* 0x000fe200078e0211 */
[----:B------:R-:W-:Y:S01]  /*15b90*/  SHF.L.U32 R3, R10, 0x1f, RZ ;  /* 0x0000001f0a037819 */ /* 0x000fe200000006ff */
[----:B------:R-:W-:Y:S03]  /*15ba0*/  BSSY B2, `(.L_x_5822) ;  /* 0x0000003000027945 */ /* 0x000fe60003800000 */
[----:B------:R-:W2:Y:S02]  /*15bb0*/  SYNCS.PHASECHK.TRANS64.TRYWAIT P0, [R2+URZ+0x36840], R3 ;  /* 0x03684003020075a7 */ /* 0x000ea4000800017f */
[----:B--2---:R-:W-:Y:S05]  /*15bc0*/  @!P0 BRA `(.L_x_5823) ;  /* 0x0000002400588947 */ /* 0x004fea0003800000 */
.L_x_5893:
[----:B------:R-:W-:Y:S05]  /*15bd0*/  BSYNC B2 ;  /* 0x0000000000027941 */ /* 0x000fea0003800000 */
.L_x_5822:
        /* <DEDUP_REMOVED lines=12> */
.L_x_5825:
[----:B------:R-:W-:Y:S05]  /*15ca0*/  BSYNC B2 ;  /* 0x0000000000027941 */ /* 0x000fea0003800000 */
.L_x_5824:
[----:B------:R-:W-:Y:S01]  /*15cb0*/  MOV R12, RZ ;  /* 0x000000ff000c7202 */ /* 0x000fe20000000f00 */
[C---:B--2---:R-:W-:Y:S01]  /*15cc0*/  IMAD R3, R18.reuse, 0x8, R6 ;  /* 0x0000000812037824 */ /* 0x044fe200078e0206 */
[----:B------:R-:W-:Y:S01]  /*15cd0*/  UIADD3 UR4, UP0, UR38, 0x370, URZ ;  /* 0x0000037026047890 */ /* 0x000fe2000ff1e03f */
[----:B------:R-:W-:Y:S01]  /*15ce0*/  IMAD R9, R18, 0xa800, R17 ;  /* 0x0000a80012097824 */ /* 0x000fe200078e0211 */
[----:B------:R-:W-:Y:S01]  /*15cf0*/  R2UR UR10, R12 ;  /* 0x000000000c0a72ca */ /* 0x000fe200000e0000 */
[----:B------:R-:W-:Y:S01]  /*15d00*/  VIADD R3, R3, 0x30 ;  /* 0x0000003003037836 */ /* 0x000fe20000000000 */
[----:B------:R-:W-:Y:S01]  /*15d10*/  PLOP3.LUT P0, PT, PT, PT, PT, 0x80, 0x0 ;  /* 0x000000000000781c */ /* 0x000fe20003f0f070 */
[----:B------:R-:W-:Y:S01]  /*15d20*/  IMAD R2, R7, 0x70, RZ ;  /* 0x0000007007027824 */ /* 0x000fe200078e02ff */
[----:B------:R-:W-:Y:S01]  /*15d30*/  UIADD3.X UR5, URZ, UR39, URZ, UP0, !UPT ;  /* 0x000000273f057290 */ /* 0x000fe200087fe43f */
[----:B0-----:R-:W-:Y:S01]  /*15d40*/  VIADD R10, R9, 0x21400 ;  /* 0x00021400090a7836 */ /* 0x001fe20000000000 */
[----:B------:R-:W-:Y:S01]  /*15d50*/  UMOV UR6, 0x0 ;  /* 0x0000000000067882 */ /* 0x000fe20000000000 */
[----:B------:R-:W-:-:S09]  /*15d60*/  UMOV UR7, 0x14f00000 ;  /* 0x14f0000000077882 */ /* 0x000fd20000000000 */
.L_x_5826:
        /* <DEDUP_REMOVED lines=16> */
.L_x_5827:
        /* <DEDUP_REMOVED lines=16> */
.L_x_5828:
        /* <DEDUP_REMOVED lines=15> */
.L_x_5894:
[----:B------:R-:W-:Y:S05]  /*16060*/  BSYNC B2 ;  /* 0x0000000000027941 */ /* 0x000fea0003800000 */
.L_x_5829:
        /* <DEDUP_REMOVED lines=11> */
.L_x_5832:
[----:B------:R-:W-:Y:S05]  /*16120*/  BSYNC B2 ;  /* 0x0000000000027941 */ /* 0x000fea0003800000 */
.L_x_5831:
        /* <DEDUP_REMOVED lines=8> */
[----:B------:R-:W-:Y:S01]  /*161b0*/  IADD3 R2, R2, 0x50, RZ ;  /* 0x0000005002027810 */ /* 0x000fe20007ffe0ff */
[----:B------:R-:W-:-:S12]  /*161c0*/  UIADD3.X UR5, URZ, UR39, URZ, UP0, !UPT ;  /* 0x000000273f057290 */ /* 0x000fd800087fe43f */
.L_x_5833:
        /* <DEDUP_REMOVED lines=15> */
.L_x_5834:
        /* <DEDUP_REMOVED lines=15> */
.L_x_5835:
        /* <DEDUP_REMOVED lines=12> */
.L_x_5820:
[----:B------:R-:W-:Y:S05]  /*16470*/  BSYNC B1 ;  /* 0x0000000000017941 */ /* 0x000fea0003800000 */
.L_x_5819:
[C---:B------:R-:W-:Y:S01]  /*16480*/  ISETP.GT.AND P0, PT, R0.reuse, 0x1, PT ;  /* 0x000000010000780c */ /* 0x040fe20003f04270 */
[----:B------:R-:W-:-:S12]  /*16490*/  VIADD R0, R0, 0xfffffffe ;  /* 0xfffffffe00007836 */ /* 0x000fd80000000000 */
[----:B------:R-:W-:Y:S05]  /*164a0*/  @P0 BRA `(.L_x_5836) ;  /* 0xffffffe800580947 */ /* 0x000fea000383ffff */
.L_x_5801:
[----:B------:R-:W-:Y:S05]  /*164b0*/  BSYNC B0 ;  /* 0x0000000000007941 */ /* 0x000fea0003800000 */
.L_x_5782:
[----:B0-----:R-:W0:Y:S01]  /*164c0*/  S2R R0, SR_TID.X ;  /* 0x0000000000007919 */ /* 0x001e220000002100 */
[----:B------:R-:W-:Y:S01]  /*164d0*/  BSSY B0, `(.L_x_5837) ;  /* 0x0000012000007945 */ /* 0x000fe20003800000 */
[----:B0-----:R-:W-:-:S04]  /*164e0*/  LOP3.LUT R6, R0, 0x7f, RZ, 0xc0, !PT ;  /* 0x0000007f00067812 */ /* 0x001fc800078ec0ff */
[----:B------:R-:W-:-:S13]  /*164f0*/  ISETP.NE.AND P1, PT, R6, RZ, PT ;  /* 0x000000ff0600720c */ /* 0x000fda0003f25270 */
[----:B------:R-:W-:Y:S05]  /*16500*/  @P1 BRA `(.L_x_5838) ;  /* 0x0000000000381947 */ /* 0x000fea0003800000 */
[----:B------:R-:W0:Y:S01]  /*16510*/  S2R R3, SR_LANEID ;  /* 0x0000000000037919 */ /* 0x000e220000000000 */
        /* <DEDUP_REMOVED lines=13> */
.L_x_5838:
[----:B------:R-:W-:Y:S05]  /*165f0*/  BSYNC B0 ;  /* 0x0000000000007941 */ /* 0x000fea0003800000 */
.L_x_5837:
[----:B0-----:R-:W2:Y:S01]  /*16600*/  LDL.LU R0, [R1+0xc] ;  /* 0x00000c0001007983 */ /* 0x001ea20000300800 */
[----:B------:R-:W-:Y:S01]  /*16610*/  BSSY B0, `(.L_x_5839) ;  /* 0x0000047000007945 */ /* 0x000fe20003800000 */
[----:B--2---:R-:W-:-:S13]  /*16620*/  ISETP.NE.AND P0, PT, R0, RZ, PT ;  /* 0x000000ff0000720c */ /* 0x004fda0003f05270 */
        /* <DEDUP_REMOVED lines=8> */
.L_x_5895:
[----:B------:R-:W-:Y:S05]  /*166b0*/  BSYNC B1 ;  /* 0x0000000000017941 */ /* 0x000fea0003800000 */
.L_x_5841:
        /* <DEDUP_REMOVED lines=9> */
.L_x_5844:
[----:B------:R-:W-:Y:S05]  /*16750*/  BSYNC B1 ;  /* 0x0000000000017941 */ /* 0x000fea0003800000 */
.L_x_5843:
        /* <DEDUP_REMOVED lines=10> */
.L_x_5845:
        /* <DEDUP_REMOVED lines=15> */
.L_x_5846:
        /* <DEDUP_REMOVED lines=15> */
.L_x_5847:
        /* <DEDUP_REMOVED lines=10> */
.L_x_5840:
[----:B------:R-:W-:Y:S05]  /*16a80*/  BSYNC B0 ;  /* 0x0000000000007941 */ /* 0x000fea0003800000 */
.L_x_5839:
[----:B------:R-:W2:Y:S01]  /*16a90*/  LDL.LU R3, [R1+0x4] ;  /* 0x0000040001037983 */ /* 0x000ea20000300800 */
[----:B------:R-:W-:-:S05]  /*16aa0*/  VIADD R18, R18, 0x1 ;  /* 0x0000000112127836 */ /* 0x000fca0000000000 */
[----:B------:R-:W-:-:S04]  /*16ab0*/  ISETP.NE.AND P0, PT, R18, 0x2, PT ;  /* 0x000000021200780c */ /* 0x000fc80003f05270 */
[----:B------:R-:W-:Y:S02]  /*16ac0*/  SEL R0, RZ, 0x1, P0 ;  /* 0x00000001ff007807 */ /* 0x000fe40000000000 */
[----:B------:R-:W-:Y:S02]  /*16ad0*/  SEL R18, R18, RZ, P0 ;  /* 0x000000ff12127207 */ /* 0x000fe40000000000 */
[----:B--2---:R-:W-:-:S05]  /*16ae0*/  LOP3.LUT R3, R3, R0, RZ, 0x3c, !PT ;  /* 0x0000000003037212 */ /* 0x004fca00078e3cff */
[----:B------:R1:W-:Y:S02]  /*16af0*/  STL [R1+0x4], R3 ;  /* 0x0000040301007387 */ /* 0x0003e40000100800 */
.L_x_5762:
[----:B------:R-:W-:Y:S05]  /*16b00*/  BSYNC B7 ;  /* 0x0000000000077941 */ /* 0x000fea0003800000 */
.L_x_5760:
[----:B0-----:R-:W2:Y:S04]  /*16b10*/  LDL R0, [R1+0x2c] ;  /* 0x00002c0001007983 */ /* 0x001ea80000100800 */
[----:B------:R0:W5:Y:S01]  /*16b20*/  LDL R2, [R1+0x18] ;  /* 0x0000180001027983 */ /* 0x0001620000100800 */
[----:B--2---:R-:W-:-:S13]  /*16b30*/  ISETP.NE.AND P0, PT, R0, RZ, PT ;  /* 0x000000ff0000720c */ /* 0x004fda0003f05270 */
        /* <DEDUP_REMOVED lines=11> */
.L_x_5848:
[----:B------:R-:W-:-:S03]  /*16bf0*/  UMOV UR4, 0xffffffff ;  /* 0xffffffff00047882 */ /* 0x000fc60000000000 */
[----:B------:R-:W-:Y:S05]  /*16c00*/  BRA.DIV UR4, `(.L_x_5850) ;  /* 0x0000001604847947 */ /* 0x000fea000b800000 */
[----:B-----5:R0:W2:Y:S02]  /*16c10*/  SHFL.IDX PT, R14, R2, RZ, 0x1f ;  /* 0x00001fff020e7589 */ /* 0x0200a400000e0000 */
.L_x_5898:
[----:B-1----:R-:W1:Y:S01]  /*16c20*/  @!P1 S2R R3, SR_CgaCtaId ;  /* 0x0000000000039919 */ /* 0x002e620000008800 */
[----:B------:R-:W-:Y:S05]  /*16c30*/  WARPSYNC.ALL ;  /* 0x0000000000007948 */ /* 0x000fea0003800000 */
[----:B------:R-:W-:Y:S01]  /*16c40*/  BAR.SYNC.DEFER_BLOCKING 0x4, 0x180 ;  /* 0x0106000000007b1d */ /* 0x000fe20000010000 */
[----:B------:R-:W-:-:S05]  /*16c50*/  @!P1 MOV R0, 0x400 ;  /* 0x0000040000009802 */ /* 0x000fca0000000f00 */
[----:B--2---:R2:W-:Y:S01]  /*16c60*/  STL [R1+0x18], R14 ;  /* 0x0000180e01007387 */ /* 0x0045e20000100800 */
[----:B-1----:R-:W-:-:S05]  /*16c70*/  @!P1 LEA R17, R3, R0, 0x18 ;  /* 0x0000000003119211 */ /* 0x002fca00078ec0ff */
[----:B------:R2:W-:Y:S01]  /*16c80*/  @!P1 STS [R17+0x368d0], R2 ;  /* 0x0368d00211009388 */ /* 0x0005e20000000800 */
[----:B------:R-:W-:Y:S06]  /*16c90*/  BAR.ARV 0x5, 0x180 ;  /* 0x0146000000007b1d */ /* 0x000fec0000002000 */
.L_x_5849:
[----:B------:R-:W4:Y:S01]  /*16ca0*/  LDL R0, [R1+0x18] ;  /* 0x0000180001007983 */ /* 0x000f220000100800 */
[----:B------:R-:W-:Y:S02]  /*16cb0*/  ULDC UR4, c[0x0][0xc38] ;  /* 0x00030e0000047ab9 */ /* 0x000fe40000000800 */
[----:B----4-:R-:W-:-:S13]  /*16cc0*/  ISETP.GE.AND P0, PT, R0, UR4, PT ;  /* 0x0000000400007c0c */ /* 0x010fda000bf06270 */
[----:B------:R-:W-:Y:S05]  /*16cd0*/  @!P0 BRA `(.L_x_5851) ;  /* 0xffffffb8001c8947 */ /* 0x000fea000383ffff */
.L_x_5757:
[----:B-1----:R-:W4:Y:S01]  /*16ce0*/  LDL.LU R0, [R1+0x28] ;  /* 0x0000280001007983 */ /* 0x002f220000300800 */
[----:B------:R-:W-:Y:S01]  /*16cf0*/  BSSY B0, `(.L_x_5852) ;  /* 0x000000b000007945 */ /* 0x000fe20003800000 */
[----:B------:R-:W1:Y:S01]  /*16d00*/  S2R R5, SR_CgaCtaId ;  /* 0x0000000000057919 */ /* 0x000e620000008800 */
[----:B----4-:R-:W-:-:S05]  /*16d10*/  VIADD R0, R0, 0x1 ;  /* 0x0000000100007836 */ /* 0x010fca0000000000 */
[----:B0-23--:R-:W-:-:S04]  /*16d20*/  LEA.HI R2, R0, R0, RZ, 0x1 ;  /* 0x0000000000027211 */ /* 0x00dfc800078f08ff */
[----:B------:R-:W-:-:S05]  /*16d30*/  LOP3.LUT R3, R2, 0xfffffffe, RZ, 0xc0, !PT ;  /* 0xfffffffe02037812 */ /* 0x000fca00078ec0ff */
[----:B------:R-:W-:Y:S01]  /*16d40*/  IMAD.IADD R3, R0, 0x1, -R3 ;  /* 0x0000000100037824 */ /* 0x000fe200078e0a03 */
[----:B------:R-:W-:-:S04]  /*16d50*/  MOV R0, 0x400 ;  /* 0x0000040000007802 */ /* 0x000fc80000000f00 */
[----:B-1----:R-:W-:Y:S02]  /*16d60*/  LEA R0, R5, R0, 0x18 ;  /* 0x0000000005007211 */ /* 0x002fe400078ec0ff */
[----:B------:R-:W-:-:S04]  /*16d70*/  SHF.L.U32 R3, R3, 0x1f, RZ ;  /* 0x0000001f03037819 */ /* 0x000fc800000006ff */
[----:B------:R-:W0:Y:S02]  /*16d80*/  SYNCS.PHASECHK.TRANS64.TRYWAIT P0, [R0+URZ+0x36820], R3 ;  /* 0x03682003000075a7 */ /* 0x000e24000800017f */
[----:B0-----:R-:W-:Y:S05]  /*16d90*/  @!P0 BRA `(.L_x_5853) ;  /* 0x0000001400488947 */ /* 0x001fea0003800000 */
.L_x_5899:
[----:B------:R-:W-:Y:S05]  /*16da0*/  BSYNC B0 ;  /* 0x0000000000007941 */ /* 0x000fea0003800000 */
.L_x_5852:
[----:B------:R-:W-:-:S03]  /*16db0*/  UMOV UR4, 0xffffffff ;  /* 0xffffffff00047882 */ /* 0x000fc60000000000 */
[----:B------:R-:W-:Y:S05]  /*16dc0*/  BRA.DIV UR4, `(.L_x_5854) ;  /* 0x0000001604507947 */ /* 0x000fea000b800000 */
[----:B------:R-:W1:Y:S02]  /*16dd0*/  S2R R2, SR_TID.X ;  /* 0x0000000000027919 */ /* 0x000e640000002100 */
[----:B-1----:R-:W-:-:S04]  /*16de0*/  SHF.R.U32.HI R2, RZ, 0x5, R2 ;  /* 0x00000005ff027819 */ /* 0x002fc80000011602 */
[----:B------:R-:W-:-:S05]  /*16df0*/  LOP3.LUT R2, R2, 0x3, RZ, 0xc0, !PT ;  /* 0x0000000302027812 */ /* 0x000fca00078ec0ff */
[----:B------:R1:W2:Y:S02]  /*16e00*/  SHFL.IDX PT, R14, R2, RZ, 0x1f ;  /* 0x00001fff020e7589 */ /* 0x0002a400000e0000 */
.L_x_5902:
[----:B--2---:R-:W-:Y:S01]  /*16e10*/  ISETP.NE.AND P0, PT, R14, RZ, PT ;  /* 0x000000ff0e00720c */ /* 0x004fe20003f05270 */
[----:B------:R-:W-:-:S12]  /*16e20*/  BSSY B0, `(.L_x_5855) ;  /* 0x0000025000007945 */ /* 0x000fd80003800000 */
[----:B------:R-:W-:Y:S05]  /*16e30*/  @P0 BRA `(.L_x_5856) ;  /* 0x00000000008c0947 */ /* 0x000fea0003800000 */
[----:B------:R-:W-:-:S03]  /*16e40*/  UMOV UR4, 0xffffffff ;  /* 0xffffffff00047882 */ /* 0x000fc60000000000 */
[----:B------:R-:W-:Y:S05]  /*16e50*/  BRA.DIV UR4, `(.L_x_5857) ;  /* 0x0000001604607947 */ /* 0x000fea000b800000 */
[----:B------:R-:W-:-:S13]  /*16e60*/  ELECT P6, URZ, PT ;  /* 0x00000000003f782f */ /* 0x000fda00038c0000 */
.L_x_5905:
[----:B------:R-:W-:Y:S05]  /*16e70*/  @!P6 BRA `(.L_x_5856) ;  /* 0x00000000007ce947 */ /* 0x000fea0003800000 */
[----:B-1----:R-:W2:Y:S02]  /*16e80*/  LDL.LU R2, [R1+0x30] ;  /* 0x0000300001027983 */ /* 0x002ea40000300800 */
[----:B--2---:R-:W-:-:S04]  /*16e90*/  LOP3.LUT R2, R2, 0x2, RZ, 0xfc, !PT ;  /* 0x0000000202027812 */ /* 0x004fc800078efcff */
[----:B------:R-:W-:-:S13]  /*16ea0*/  ISETP.NE.AND P2, PT, R2, 0x3, PT ;  /* 0x000000030200780c */ /* 0x000fda0003f45270 */
[----:B------:R-:W-:Y:S05]  /*16eb0*/  @!P2 BRA `(.L_x_5858) ;  /* 0x000000000004a947 */ /* 0x000fea0003800000 */
[----:B------:R-:W-:Y:S01]  /*16ec0*/  BPT.TRAP 0x1 ;  /* 0x000000040000795c */ /* 0x000fe20000300000 */
.L_x_5858:
        /* <DEDUP_REMOVED lines=13> */
.L_x_5906:
[----:B------:R-:W1:Y:S02]  /*16fa0*/  SYNCS.PHASECHK.TRANS64.TRYWAIT P0, [R3+URZ], R2 ;  /* 0x00000002030075a7 */ /* 0x000e64000800017f */
[----:B-1----:R-:W-:Y:S05]  /*16fb0*/  @!P0 BRA `(.L_x_5860) ;  /* 0x00000014003c8947 */ /* 0x002fea0003800000 */
.L_x_5907:
[----:B------:R-:W-:Y:S05]  /*16fc0*/  @!P2 BRA `(.L_x_5861) ;  /* 0x000000000004a947 */ /* 0x000fea0003800000 */
[----:B------:R-:W-:Y:S01]  /*16fd0*/  BPT.TRAP 0x1 ;  /* 0x000000040000795c */ /* 0x000fe20000300000 */
.L_x_5861:
[----:B-1----:R-:W-:-:S04]  /*16fe0*/  VIADD R3, R0, 0x36860 ;  /* 0x0003686000037836 */ /* 0x002fc80000000000 */
[----:B------:R-:W-:-:S04]  /*16ff0*/  IMAD R18, R18, 0x8, R3 ;  /* 0x0000000812127824 */ /* 0x000fc800078e0203 */
[----:B------:R-:W1:Y:S02]  /*17000*/  SYNCS.PHASECHK.TRANS64.TRYWAIT P0, [R18+URZ], R5 ;  /* 0x00000005120075a7 */ /* 0x000e64000800017f */
[----:B-1----:R-:W-:Y:S05]  /*17010*/  @!P0 BRA `(.L_x_5862) ;  /* 0x0000001400388947 */ /* 0x002fea0003800000 */
.L_x_5908:
[----:B------:R-:W-:-:S07]  /*17020*/  IMAD R3, R4, 0x8, R3 ;  /* 0x0000000804037824 */ /* 0x000fce00078e0203 */
.L_x_5863:
[----:B--2---:R2:W3:Y:S02]  /*17030*/  SYNCS.PHASECHK.TRANS64.TRYWAIT P0, [R3+URZ], R2 ;  /* 0x00000002030075a7 */ /* 0x0044e4000800017f */
[----:B---3--:R-:W-:Y:S05]  /*17040*/  @!P0 NANOSLEEP.SYNCS 0x989680 ;  /* 0x009896800000895d */ /* 0x008fea0003900000 */
[----:B------:R-:W3:Y:S02]  /*17050*/  @!P0 SYNCS.PHASECHK.TRANS64 P0, [R3+URZ], R2 ;  /* 0x00000002030085a7 */ /* 0x000ee4000800007f */
[----:B---3--:R-:W-:Y:S05]  /*17060*/  @!P0 BRA `(.L_x_5863) ;  /* 0xfffffffc00f08947 */ /* 0x008fea000383ffff */
.L_x_5856:
[----:B------:R-:W-:Y:S05]  /*17070*/  BSYNC B0 ;  /* 0x0000000000007941 */ /* 0x000fea0003800000 */
.L_x_5855:
[----:B------:R-:W-:Y:S05]  /*17080*/  EXIT ;  /* 0x000000000000794d */ /* 0x000fea0003800000 */
.L_x_5710:
[----:B0-----:R-:W-:-:S04]  /*17090*/  MOV R3, UR37 ;  /* 0x0000002500037c02 */ /* 0x001fc80008000f00 */
[----:B------:R0:W1:Y:S03]  /*170a0*/  SYNCS.PHASECHK.TRANS64.TRYWAIT P1, [R3+URZ+0x36800], R0 ;  /* 0x03680000030075a7 */ /* 0x000066000802017f */
[----:B-1----:R-:W-:Y:S05]  /*170b0*/  @!P1 NANOSLEEP.SYNCS 0x989680 ;  /* 0x009896800000995d */ /* 0x002fea0003900000 */
[----:B------:R-:W1:Y:S02]  /*170c0*/  @!P1 SYNCS.PHASECHK.TRANS64 P1, [R3+URZ+0x36800], R0 ;  /* 0x03680000030095a7 */ /* 0x000e64000802007f */
[----:B-1----:R-:W-:Y:S05]  /*170d0*/  @!P1 BRA `(.L_x_5710) ;  /* 0xfffffffc00ec9947 */ /* 0x002fea000383ffff */
[----:B------:R-:W-:Y:S05]  /*170e0*/  BRA `(.L_x_5864) ;  /* 0xfffffea400bc7947 */ /* 0x000fea000383ffff */
.L_x_5714:
[----:B-1----:R1:W2:Y:S02]  /*170f0*/  SYNCS.PHASECHK.TRANS64.TRYWAIT P2, [R0+URZ+0x36830], R3 ;  /* 0x03683003000075a7 */ /* 0x0022a4000804017f */
[----:B--2---:R-:W-:Y:S05]  /*17100*/  @!P2 NANOSLEEP.SYNCS 0x989680 ;  /* 0x009896800000a95d */ /* 0x004fea0003900000 */
[----:B------:R-:W2:Y:S02]  /*17110*/  @!P2 SYNCS.PHASECHK.TRANS64 P2, [R0+URZ+0x36830], R3 ;  /* 0x036830030000a5a7 */ /* 0x000ea4000804007f */
[----:B--2---:R-:W-:Y:S05]  /*17120*/  @!P2 BRA `(.L_x_5714) ;  /* 0xfffffffc00f0a947 */ /* 0x004fea000383ffff */
[----:B------:R-:W-:Y:S05]  /*17130*/  BRA `(.L_x_5713) ;  /* 0xfffffea400e07947 */ /* 0x000fea000383ffff */
.L_x_5719:
[----:B-1----:R-:W-:-:S04]  /*17140*/  IMAD.U32 R6, RZ, RZ, UR7 ;  /* 0x00000007ff067e24 */ /* 0x002fc8000f8e00ff */
[----:B------:R1:W2:Y:S03]  /*17150*/  SYNCS.PHASECHK.TRANS64.TRYWAIT P3, [R6+URZ+0x36830], R5 ;  /* 0x03683005060075a7 */ /* 0x0002a6000806017f */
[----:B--2---:R-:W-:Y:S05]  /*17160*/  @!P3 NANOSLEEP.SYNCS 0x989680 ;  /* 0x009896800000b95d */ /* 0x004fea0003900000 */
[----:B------:R-:W2:Y:S02]  /*17170*/  @!P3 SYNCS.PHASECHK.TRANS64 P3, [R6+URZ+0x36830], R5 ;  /* 0x036830050600b5a7 */ /* 0x000ea4000806007f */
[----:B--2---:R-:W-:Y:S05]  /*17180*/  @!P3 BRA `(.L_x_5719) ;  /* 0xfffffffc00ecb947 */ /* 0x004fea000383ffff */
[----:B------:R-:W-:Y:S05]  /*17190*/  BRA `(.L_x_5718) ;  /* 0xfffffef000307947 */ /* 0x000fea000383ffff */
.L_x_5723:
[----:B01----:R-:W-:-:S04]  /*171a0*/  IMAD.U32 R5, RZ, RZ, UR10 ;  /* 0x0000000aff057e24 */ /* 0x003fc8000f8e00ff */
[----:B------:R0:W1:Y:S03]  /*171b0*/  SYNCS.PHASECHK.TRANS64.TRYWAIT P3, [R5+URZ+0x36850], R0 ;  /* 0x03685000050075a7 */ /* 0x000066000806017f */
[----:B-1----:R-:W-:Y:S05]  /*171c0*/  @!P3 NANOSLEEP.SYNCS 0x989680 ;  /* 0x009896800000b95d */ /* 0x002fea0003900000 */
[----:B------:R-:W1:Y:S02]  /*171d0*/  @!P3 SYNCS.PHASECHK.TRANS64 P3, [R5+URZ+0x36850], R0 ;  /* 0x036850000500b5a7 */ /* 0x000e64000806007f */
[----:B-1----:R-:W-:Y:S05]  /*171e0*/  @!P3 BRA `(.L_x_5723) ;  /* 0xfffffffc00ecb947 */ /* 0x002fea000383ffff */
[----:B------:R-:W-:Y:S05]  /*171f0*/  BRA `(.L_x_5722) ;  /* 0xffffff1400787947 */ /* 0x000fea000383ffff */
.L_x_5729:
[----:B-1----:R-:W-:-:S04]  /*17200*/  IMAD.U32 R6, RZ, RZ, UR4 ;  /* 0x00000004ff067e24 */ /* 0x002fc8000f8e00ff */
[----:B------:R1:W2:Y:S03]  /*17210*/  SYNCS.PHASECHK.TRANS64.TRYWAIT P2, [R6+URZ+0x36830], R5 ;  /* 0x03683005060075a7 */ /* 0x0002a6000804017f */
[----:B--2---:R-:W-:Y:S05]  /*17220*/  @!P2 NANOSLEEP.SYNCS 0x989680 ;  /* 0x009896800000a95d */ /* 0x004fea0003900000 */
[----:B------:R-:W2:Y:S02]  /*17230*/  @!P2 SYNCS.PHASECHK.TRANS64 P2, [R6+URZ+0x36830], R5 ;  /* 0x036830050600a5a7 */ /* 0x000ea4000804007f */
[----:B--2---:R-:W-:Y:S05]  /*17240*/  @!P2 BRA `(.L_x_5729) ;  /* 0xfffffffc00eca947 */ /* 0x004fea000383ffff */
[----:B------:R-:W-:Y:S05]  /*17250*/  BRA `(.L_x_5728) ;  /* 0xffffff3800b87947 */ /* 0x000fea000383ffff */
.L_x_5733:
[----:B01----:R-:W-:-:S04]  /*17260*/  IMAD.U32 R5, RZ, RZ, UR10 ;  /* 0x0000000aff057e24 */ /* 0x003fc8000f8e00ff */
[----:B------:R0:W1:Y:S03]  /*17270*/  SYNCS.PHASECHK.TRANS64.TRYWAIT P2, [R5+URZ+0x36850], R0 ;  /* 0x03685000050075a7 */ /* 0x000066000804017f */
[----:B-1----:R-:W-:Y:S05]  /*17280*/  @!P2 NANOSLEEP.SYNCS 0x989680 ;  /* 0x009896800000a95d */ /* 0x002fea0003900000 */
[----:B------:R-:W1:Y:S02]  /*17290*/  @!P2 SYNCS.PHASECHK.TRANS64 P2, [R5+URZ+0x36850], R0 ;  /* 0x036850000500a5a7 */ /* 0x000e64000804007f */
[----:B-1----:R-:W-:Y:S05]  /*172a0*/  @!P2 BRA `(.L_x_5733) ;  /* 0xfffffffc00eca947 */ /* 0x002fea000383ffff */
[----:B------:R-:W-:Y:S05]  /*172b0*/  BRA `(.L_x_5732) ;  /* 0xffffff6000007947 */ /* 0x000fea000383ffff */
.L_x_5738:
[----:B-1----:R-:W-:-:S04]  /*172c0*/  IMAD.U32 R9, RZ, RZ, UR5 ;  /* 0x00000005ff097e24 */ /* 0x002fc8000f8e00ff */
[----:B------:R1:W2:Y:S03]  /*172d0*/  SYNCS.PHASECHK.TRANS64.TRYWAIT P0, [R9+URZ+0x36850], R0 ;  /* 0x03685000090075a7 */ /* 0x0002a6000800017f */
[----:B--2---:R-:W-:Y:S05]  /*172e0*/  @!P0 NANOSLEEP.SYNCS 0x989680 ;  /* 0x009896800000895d */ /* 0x004fea0003900000 */
[----:B------:R-:W2:Y:S02]  /*172f0*/  @!P0 SYNCS.PHASECHK.TRANS64 P0, [R9+URZ+0x36850], R0 ;  /* 0x03685000090085a7 */ /* 0x000ea4000800007f */
[----:B--2---:R-:W-:Y:S05]  /*17300*/  @!P0 BRA `(.L_x_5738) ;  /* 0xfffffffc00ec8947 */ /* 0x004fea000383ffff */
[----:B------:R-:W-:Y:S05]  /*17310*/  BRA `(.L_x_5737) ;  /* 0xffffff8000707947 */ /* 0x000fea000383ffff */
.L_x_5768:
[----:B------:R-:W-:Y:S02]  /*17320*/  IMAD.MOV.U32 R13, RZ, RZ, R0 ;  /* 0x000000ffff0d7224 */ /* 0x000fe400078e0000 */
[----:B------:R-:W-:Y:S02]  /*17330*/  IMAD.MOV.U32 R12, RZ, RZ, RZ ;  /* 0x000000ffff0c7224 */ /* 0x000fe400078e00ff */
[----:B------:R-:W-:Y:S02]  /*17340*/  IMAD.MOV.U32 R11, RZ, RZ, 0x1f ;  /* 0x0000001fff0b7424 */ /* 0x000fe400078e00ff */
[----:B------:R-:W-:-:S07]  /*17350*/  IMAD.MOV.U32 R15, RZ, RZ, -0x1 ;  /* 0xffffffffff0f7424 */ /* 0x000fce00078e00ff */
[----:B0-----:R-:W-:Y:S05]  /*17360*/  WARPSYNC.COLLECTIVE R15, `(.L_x_5865) ;  /* 0x000000000f087348 */ /* 0x001fea0003c00000 */
[----:B------:R1:W2:Y:S02]  /*17370*/  SHFL.IDX P6, R14, R13, R12, R11 ;  /* 0x0000000c0d0e7389 */ /* 0x0002a400000c000b */
[----:B012---:R-:W-:Y:S01]  /*17380*/  ENDCOLLECTIVE ;  /* 0x000000000000791b */ /* 0x007fe20003800000 */
.L_x_5865:
[----:B------:R-:W-:Y:S05]  /*17390*/  BRA `(.L_x_5866) ;  /* 0xffffffbc00407947 */ /* 0x000fea000383ffff */
.L_x_5770:
[----:B------:R-:W-:Y:S01]  /*173a0*/  BSSY B0, `(.L_x_5867) ;  /* 0x0000006000007945 */ /* 0x000fe20003800000 */
[----:B------:R-:W-:-:S07]  /*173b0*/  IMAD.MOV.U32 R15, RZ, RZ, -0x1 ;  /* 0xffffffffff0f7424 */ /* 0x000fce00078e00ff */
[----:B01----:R-:W-:Y:S05]  /*173c0*/  WARPSYNC.COLLECTIVE R15, `(.L_x_5868) ;  /* 0x000000000f0c7348 */ /* 0x003fea0003c00000 */
[----:B------:R-:W-:Y:S02]  /*173d0*/  ELECT P6, UR62, PT ;  /* 0x00000000003e782f */ /* 0x000fe400038c0000 */
[----:B------:R-:W-:Y:S01]  /*173e0*/  MOV R14, UR62 ;  /* 0x0000003e000e7c02 */ /* 0x000fe20008000f00 */
[----:B01----:R-:W-:Y:S10]  /*173f0*/  ENDCOLLECTIVE ;  /* 0x000000000000791b */ /* 0x003ff40003800000 */
.L_x_5868:
[----:B------:R-:W-:Y:S05]  /*17400*/  BSYNC B0 ;  /* 0x0000000000007941 */ /* 0x000fea0003800000 */
.L_x_5867:
[----:B------:R-:W-:Y:S05]  /*17410*/  BRA `(.L_x_5869) ;  /* 0xffffffbc00407947 */ /* 0x000fea000383ffff */
.L_x_5772:
[----:B-1----:R1:W2:Y:S02]  /*17420*/  SYNCS.PHASECHK.TRANS64.TRYWAIT P0, [R2+URZ+0x36840], R0 ;  /* 0x03684000020075a7 */ /* 0x0022a4000800017f */
[----:B--2---:R-:W-:Y:S05]  /*17430*/  @!P0 NANOSLEEP.SYNCS 0x989680 ;  /* 0x009896800000895d */ /* 0x004fea0003900000 */
[----:B------:R-:W2:Y:S02]  /*17440*/  @!P0 SYNCS.PHASECHK.TRANS64 P0, [R2+URZ+0x36840], R0 ;  /* 0x03684000020085a7 */ /* 0x000ea4000800007f */
[----:B--2---:R-:W-:Y:S05]  /*17450*/  @!P0 BRA `(.L_x_5772) ;  /* 0xfffffffc00f08947 */ /* 0x004fea000383ffff */
[----:B------:R-:W-:Y:S05]  /*17460*/  BRA `(.L_x_5870) ;  /* 0xffffffbc00947947 */ /* 0x000fea000383ffff */
.L_x_5776:
[----:B------:R-:W-:Y:S01]  /*17470*/  IMAD.MOV.U32 R13, RZ, RZ, R4 ;  /* 0x000000ffff0d7224 */ /* 0x000fe200078e0004 */
[----:B------:R-:W-:Y:S01]  /*17480*/  MOV R12, RZ ;  /* 0x000000ff000c7202 */ /* 0x000fe20000000f00 */
[----:B------:R-:W-:Y:S01]  /*17490*/  IMAD.MOV.U32 R11, RZ, RZ, 0x181f ;  /* 0x0000181fff0b7424 */ /* 0x000fe200078e00ff */
[----:B------:R-:W-:Y:S01]  /*174a0*/  LOP3.LUT R6, R6, 0x7f, RZ, 0xc0, !PT ;  /* 0x0000007f06067812 */ /* 0x000fe200078ec0ff */
[----:B------:R-:W-:-:S03]  /*174b0*/  IMAD.MOV.U32 R15, RZ, RZ, -0x1 ;  /* 0xffffffffff0f7424 */ /* 0x000fc600078e00ff */
[----:B------:R-:W-:-:S07]  /*174c0*/  SHF.R.U32.HI R2, RZ, 0x3, R6 ;  /* 0x00000003ff027819 */ /* 0x000fce0000011606 */
[----:B-----5:R-:W-:Y:S05]  /*174d0*/  WARPSYNC.COLLECTIVE R15, `(.L_x_5871) ;  /* 0x000000000f087348 */ /* 0x020fea0003c00000 */
[----:B------:R0:W1:Y:S02]  /*174e0*/  SHFL.IDX P6, R14, R13, R12, R11 ;  /* 0x0000000c0d0e7389 */ /* 0x00006400000c000b */
[----:B01---5:R-:W-:Y:S01]  /*174f0*/  ENDCOLLECTIVE ;  /* 0x000000000000791b */ /* 0x023fe20003800000 */
.L_x_5871:
[----:B------:R-:W-:-:S04]  /*17500*/  IMAD R2, R8, 0x80, R2 ;  /* 0x0000008008027824 */ /* 0x000fc800078e0202 */
[----:B------:R-:W-:Y:S02]  /*17510*/  VIADD R8, R2, 0x10 ;  /* 0x0000001002087836 */ /* 0x000fe40000000000 */
[----:B------:R-:W-:Y:S02]  /*17520*/  IMAD.MOV.U32 R13, RZ, RZ, R0 ;  /* 0x000000ffff0d7224 */ /* 0x000fe400078e0000 */
[----:B------:R-:W-:-:S07]  /*17530*/  IMAD.MOV.U32 R5, RZ, RZ, R14 ;  /* 0x000000ffff057224 */ /* 0x000fce00078e000e */
[----:B------:R-:W-:Y:S05]  /*17540*/  WARPSYNC.COLLECTIVE R15, `(.L_x_5872) ;  /* 0x000000000f087348 */ /* 0x000fea0003c00000 */
[----:B------:R0:W1:Y:S02]  /*17550*/  SHFL.IDX P6, R14, R13, R12, R11 ;  /* 0x0000000c0d0e7389 */ /* 0x00006400000c000b */
[----:B01----:R-:W-:Y:S01]  /*17560*/  ENDCOLLECTIVE ;  /* 0x000000000000791b */ /* 0x003fe20003800000 */
.L_x_5872:
        /* <DEDUP_REMOVED lines=20> */
.L_x_5873:
[----:B------:R-:W-:Y:S01]  /*176b0*/  IMAD.MOV.U32 R13, RZ, RZ, R0 ;  /* 0x000000ffff0d7224 */ /* 0x000fe200078e0000 */
[----:B------:R-:W-:-:S07]  /*176c0*/  MOV R5, R14 ;  /* 0x0000000e00057202 */ /* 0x000fce0000000f00 */
[----:B------:R-:W-:Y:S05]  /*176d0*/  WARPSYNC.COLLECTIVE R15, `(.L_x_5874) ;  /* 0x000000000f087348 */ /* 0x000fea0003c00000 */
[----:B------:R0:W1:Y:S02]  /*176e0*/  SHFL.IDX P6, R14, R13, R12, R11 ;  /* 0x0000000c0d0e7389 */ /* 0x00006400000c000b */
[----:B01----:R-:W-:Y:S01]  /*176f0*/  ENDCOLLECTIVE ;  /* 0x000000000000791b */ /* 0x003fe20003800000 */
.L_x_5874:
        /* <DEDUP_REMOVED lines=18> */
.L_x_5875:
[----:B------:R-:W-:Y:S02]  /*17820*/  IMAD.MOV.U32 R13, RZ, RZ, R0 ;  /* 0x000000ffff0d7224 */ /* 0x000fe400078e0000 */
[----:B------:R-:W-:-:S07]  /*17830*/  IMAD.MOV.U32 R5, RZ, RZ, R14 ;  /* 0x000000ffff057224 */ /* 0x000fce00078e000e */
[----:B------:R-:W-:Y:S05]  /*17840*/  WARPSYNC.COLLECTIVE R15, `(.L_x_5876) ;  /* 0x000000000f087348 */ /* 0x000fea0003c00000 */
[----:B------:R0:W1:Y:S02]  /*17850*/  SHFL.IDX P6, R14, R13, R12, R11 ;  /* 0x0000000c0d0e7389 */ /* 0x00006400000c000b */
[----:B01----:R-:W-:Y:S01]  /*17860*/  ENDCOLLECTIVE ;  /* 0x000000000000791b */ /* 0x003fe20003800000 */
.L_x_5876:
        /* <DEDUP_REMOVED lines=18> */
.L_x_5877:
[----:B------:R-:W-:Y:S02]  /*17990*/  IMAD.MOV.U32 R13, RZ, RZ, R0 ;  /* 0x000000ffff0d7224 */ /* 0x000fe400078e0000 */
[----:B------:R-:W-:-:S07]  /*179a0*/  IMAD.MOV.U32 R5, RZ, RZ, R14 ;  /* 0x000000ffff057224 */ /* 0x000fce00078e000e */
[----:B------:R-:W-:Y:S05]  /*179b0*/  WARPSYNC.COLLECTIVE R15, `(.L_x_5878) ;  /* 0x000000000f087348 */ /* 0x000fea0003c00000 */
[----:B------:R0:W1:Y:S02]  /*179c0*/  SHFL.IDX P6, R14, R13, R12, R11 ;  /* 0x0000000c0d0e7389 */ /* 0x00006400000c000b */
[----:B01----:R-:W-:Y:S01]  /*179d0*/  ENDCOLLECTIVE ;  /* 0x000000000000791b */ /* 0x003fe20003800000 */
.L_x_5878:
        /* <DEDUP_REMOVED lines=18> */
.L_x_5879:
[----:B------:R-:W-:Y:S01]  /*17b00*/  IMAD.MOV.U32 R13, RZ, RZ, R0 ;  /* 0x000000ffff0d7224 */ /* 0x000fe200078e0000 */
[----:B------:R-:W-:-:S07]  /*17b10*/  MOV R5, R14 ;  /* 0x0000000e00057202 */ /* 0x000fce0000000f00 */
[----:B------:R-:W-:Y:S05]  /*17b20*/  WARPSYNC.COLLECTIVE R15, `(.L_x_5880) ;  /* 0x000000000f087348 */ /* 0x000fea0003c00000 */
[----:B------:R0:W1:Y:S02]  /*17b30*/  SHFL.IDX P6, R14, R13, R12, R11 ;  /* 0x0000000c0d0e7389 */ /* 0x00006400000c000b */
[----:B01----:R-:W-:Y:S01]  /*17b40*/  ENDCOLLECTIVE ;  /* 0x000000000000791b */ /* 0x003fe20003800000 */
.L_x_5880:
        /* <DEDUP_REMOVED lines=18> */
.L_x_5881:
[----:B------:R-:W-:Y:S02]  /*17c70*/  IMAD.MOV.U32 R13, RZ, RZ, R0 ;  /* 0x000000ffff0d7224 */ /* 0x000fe400078e0000 */
[----:B------:R-:W-:-:S07]  /*17c80*/  IMAD.MOV.U32 R5, RZ, RZ, R14 ;  /* 0x000000ffff057224 */ /* 0x000fce00078e000e */
[----:B------:R-:W-:Y:S05]  /*17c90*/  WARPSYNC.COLLECTIVE R15, `(.L_x_5882) ;  /* 0x000000000f087348 */ /* 0x000fea0003c00000 */
[----:B------:R0:W1:Y:S02]  /*17ca0*/  SHFL.IDX P6, R14, R13, R12, R11 ;  /* 0x0000000c0d0e7389 */ /* 0x00006400000c000b */
[----:B01----:R-:W-:Y:S01]  /*17cb0*/  ENDCOLLECTIVE ;  /* 0x000000000000791b */ /* 0x003fe20003800000 */
.L_x_5882:
        /* <DEDUP_REMOVED lines=18> */
.L_x_5883:
[----:B------:R-:W-:Y:S02]  /*17de0*/  IMAD.MOV.U32 R13, RZ, RZ, R0 ;  /* 0x000000ffff0d7224 */ /* 0x000fe400078e0000 */
[----:B------:R-:W-:-:S07]  /*17df0*/  IMAD.MOV.U32 R5, RZ, RZ, R14 ;  /* 0x000000ffff057224 */ /* 0x000fce00078e000e */
[----:B------:R-:W-:Y:S05]  /*17e00*/  WARPSYNC.COLLECTIVE R15, `(.L_x_5884) ;  /* 0x000000000f087348 */ /* 0x000fea0003c00000 */
[----:B------:R0:W1:Y:S02]  /*17e10*/  SHFL.IDX P6, R14, R13, R12, R11 ;  /* 0x0000000c0d0e7389 */ /* 0x00006400000c000b */
[----:B01----:R-:W-:Y:S01]  /*17e20*/  ENDCOLLECTIVE ;  /* 0x000000000000791b */ /* 0x003fe20003800000 */
.L_x_5884:
        /* <DEDUP_REMOVED lines=16> */
.L_x_5885:
[----:B------:R-:W-:Y:S01]  /*17f30*/  MOV R13, R0 ;  /* 0x00000000000d7202 */ /* 0x000fe20000000f00 */
[----:B------:R-:W-:-:S07]  /*17f40*/  IMAD.MOV.U32 R4, RZ, RZ, R14 ;  /* 0x000000ffff047224 */ /* 0x000fce00078e000e */
[----:B------:R-:W-:Y:S05]  /*17f50*/  WARPSYNC.COLLECTIVE R15, `(.L_x_5886) ;  /* 0x000000000f087348 */ /* 0x000fea0003c00000 */
[----:B------:R0:W1:Y:S02]  /*17f60*/  SHFL.IDX P6, R14, R13, R12, R11 ;  /* 0x0000000c0d0e7389 */ /* 0x00006400000c000b */
[----:B01----:R-:W-:Y:S01]  /*17f70*/  ENDCOLLECTIVE ;  /* 0x000000000000791b */ /* 0x003fe20003800000 */
.L_x_5886:
[----:B------:R-:W-:Y:S01]  /*17f80*/  IMAD.MOV.U32 R0, RZ, RZ, R14 ;  /* 0x000000ffff007224 */ /* 0x000fe200078e000e */
[----:B------:R-:W-:Y:S06]  /*17f90*/  BRA `(.L_x_5887) ;  /* 0xffffffbc00fc7947 */ /* 0x000fec000383ffff */
.L_x_5781:
[----:B0-----:R0:W1:Y:S02]  /*17fa0*/  SYNCS.PHASECHK.TRANS64.TRYWAIT P0, [R17+URZ+0x36820], R0 ;  /* 0x03682000110075a7 */ /* 0x001064000800017f */
[----:B-1----:R-:W-:Y:S05]  /*17fb0*/  @!P0 NANOSLEEP.SYNCS 0x989680 ;  /* 0x009896800000895d */ /* 0x002fea0003900000 */
[----:B------:R-:W1:Y:S02]  /*17fc0*/  @!P0 SYNCS.PHASECHK.TRANS64 P0, [R17+URZ+0x36820], R0 ;  /* 0x03682000110085a7 */ /* 0x000e64000800007f */
[----:B-1----:R-:W-:Y:S05]  /*17fd0*/  @!P0 BRA `(.L_x_5781) ;  /* 0xfffffffc00f08947 */ /* 0x002fea000383ffff */
[----:B------:R-:W-:Y:S05]  /*17fe0*/  BRA `(.L_x_5888) ;  /* 0xffffffc000747947 */ /* 0x000fea000383ffff */
.L_x_5788:
[----:B0-----:R0:W1:Y:S02]  /*17ff0*/  SYNCS.PHASECHK.TRANS64.TRYWAIT P0, [R2+URZ+0x36840], R3 ;  /* 0x03684003020075a7 */ /* 0x001064000800017f */
[----:B-1----:R-:W-:Y:S05]  /*18000*/  @!P0 NANOSLEEP.SYNCS 0x989680 ;  /* 0x009896800000895d */ /* 0x002fea0003900000 */
[----:B------:R-:W1:Y:S02]  /*18010*/  @!P0 SYNCS.PHASECHK.TRANS64 P0, [R2+URZ+0x36840], R3 ;  /* 0x03684003020085a7 */ /* 0x000e64000800007f */
[----:B-1----:R-:W-:Y:S05]  /*18020*/  @!P0 BRA `(.L_x_5788) ;  /* 0xfffffffc00f08947 */ /* 0x002fea000383ffff */
[----:B------:R-:W-:Y:S05]  /*18030*/  BRA `(.L_x_5889) ;  /* 0xffffffc400287947 */ /* 0x000fea000383ffff */
.L_x_5795:
[----:B0-----:R0:W1:Y:S02]  /*18040*/  SYNCS.PHASECHK.TRANS64.TRYWAIT P0, [R3+URZ+0x60], R2 ;  /* 0x00006002030075a7 */ /* 0x001064000800017f */
[----:B-1----:R-:W-:Y:S05]  /*18050*/  @!P0 NANOSLEEP.SYNCS 0x989680 ;  /* 0x009896800000895d */ /* 0x002fea0003900000 */
[----:B------:R-:W1:Y:S02]  /*18060*/  @!P0 SYNCS.PHASECHK.TRANS64 P0, [R3+URZ+0x60], R2 ;  /* 0x00006002030085a7 */ /* 0x000e64000800007f */
[----:B-1----:R-:W-:Y:S05]  /*18070*/  @!P0 BRA `(.L_x_5795) ;  /* 0xfffffffc00f08947 */ /* 0x002fea000383ffff */
[----:B------:R-:W-:Y:S05]  /*18080*/  BRA `(.L_x_5890) ;  /* 0xffffffc800307947 */ /* 0x000fea000383ffff */
.L_x_5806:
[----:B-1----:R1:W2:Y:S02]  /*18090*/  SYNCS.PHASECHK.TRANS64.TRYWAIT P0, [R3+URZ+0x36840], R2 ;  /* 0x03684002030075a7 */ /* 0x0022a4000800017f */
[----:B--2---:R-:W-:Y:S05]  /*180a0*/  @!P0 NANOSLEEP.SYNCS 0x989680 ;  /* 0x009896800000895d */ /* 0x004fea0003900000 */
[----:B------:R-:W2:Y:S02]  /*180b0*/  @!P0 SYNCS.PHASECHK.TRANS64 P0, [R3+URZ+0x36840], R2 ;  /* 0x03684002030085a7 */ /* 0x000ea4000800007f */
[----:B--2---:R-:W-:Y:S05]  /*180c0*/  @!P0 BRA `(.L_x_5806) ;  /* 0xfffffffc00f08947 */ /* 0x004fea000383ffff */
[----:B------:R-:W-:Y:S05]  /*180d0*/  BRA `(.L_x_5891) ;  /* 0xffffffcc00f07947 */ /* 0x000fea000383ffff */
.L_x_5813:
[----:B0-----:R0:W1:Y:S02]  /*180e0*/  SYNCS.PHASECHK.TRANS64.TRYWAIT P0, [R2+URZ+0x60], R3 ;  /* 0x00006003020075a7 */ /* 0x001064000800017f */
[----:B-1----:R-:W-:Y:S05]  /*180f0*/  @!P0 NANOSLEEP.SYNCS 0x989680 ;  /* 0x009896800000895d */ /* 0x002fea0003900000 */
[----:B------:R-:W1:Y:S02]  /*18100*/  @!P0 SYNCS.PHASECHK.TRANS64 P0, [R2+URZ+0x60], R3 ;  /* 0x00006003020085a7 */ /* 0x000e64000800007f */
[----:B-1----:R-:W-:Y:S05]  /*18110*/  @!P0 BRA `(.L_x_5813) ;  /* 0xfffffffc00f08947 */ /* 0x002fea000383ffff */
[----:B------:R-:W-:Y:S05]  /*18120*/  BRA `(.L_x_5892) ;  /* 0xffffffd400007947 */ /* 0x000fea000383ffff */
.L_x_5823:
[----:B--2---:R2:W3:Y:S02]  /*18130*/  SYNCS.PHASECHK.TRANS64.TRYWAIT P0, [R2+URZ+0x36840], R3 ;  /* 0x03684003020075a7 */ /* 0x0044e4000800017f */
[----:B---3--:R-:W-:Y:S05]  /*18140*/  @!P0 NANOSLEEP.SYNCS 0x989680 ;  /* 0x009896800000895d */ /* 0x008fea0003900000 */
[----:B------:R-:W3:Y:S02]  /*18150*/  @!P0 SYNCS.PHASECHK.TRANS64 P0, [R2+URZ+0x36840], R3 ;  /* 0x03684003020085a7 */ /* 0x000ee4000800007f */
[----:B---3--:R-:W-:Y:S05]  /*18160*/  @!P0 BRA `(.L_x_5823) ;  /* 0xfffffffc00f08947 */ /* 0x008fea000383ffff */
[----:B------:R-:W-:Y:S05]  /*18170*/  BRA `(.L_x_5893) ;  /* 0xffffffd800947947 */ /* 0x000fea000383ffff */
.L_x_5830:
[----:B0-----:R0:W1:Y:S02]  /*18180*/  SYNCS.PHASECHK.TRANS64.TRYWAIT P0, [R2+URZ+0x60], R5 ;  /* 0x00006005020075a7 */ /* 0x001064000800017f */
[----:B-1----:R-:W-:Y:S05]  /*18190*/  @!P0 NANOSLEEP.SYNCS 0x989680 ;  /* 0x009896800000895d */ /* 0x002fea0003900000 */
[----:B------:R-:W1:Y:S02]  /*181a0*/  @!P0 SYNCS.PHASECHK.TRANS64 P0, [R2+URZ+0x60], R5 ;  /* 0x00006005020085a7 */ /* 0x000e64000800007f */
[----:B-1----:R-:W-:Y:S05]  /*181b0*/  @!P0 BRA `(.L_x_5830) ;  /* 0xfffffffc00f08947 */ /* 0x002fea000383ffff */
[----:B------:R-:W-:Y:S05]  /*181c0*/  BRA `(.L_x_5894) ;  /* 0xffffffdc00a47947 */ /* 0x000fea000383ffff */
.L_x_5842:
[----:B0-----:R0:W1:Y:S02]  /*181d0*/  SYNCS.PHASECHK.TRANS64.TRYWAIT P0, [R2+URZ+0x36860], R3 ;  /* 0x03686003020075a7 */ /* 0x001064000800017f */
[----:B-1----:R-:W-:Y:S05]  /*181e0*/  @!P0 NANOSLEEP.SYNCS 0x989680 ;  /* 0x009896800000895d */ /* 0x002fea0003900000 */
[----:B------:R-:W1:Y:S02]  /*181f0*/  @!P0 SYNCS.PHASECHK.TRANS64 P0, [R2+URZ+0x36860], R3 ;  /* 0x03686003020085a7 */ /* 0x000e64000800007f */
[----:B-1----:R-:W-:Y:S05]  /*18200*/  @!P0 BRA `(.L_x_5842) ;  /* 0xfffffffc00f08947 */ /* 0x002fea000383ffff */
[----:B------:R-:W-:Y:S05]  /*18210*/  BRA `(.L_x_5895) ;  /* 0xffffffe400247947 */ /* 0x000fea000383ffff */
.L_x_5850:
[----:B------:R-:W-:Y:S01]  /*18220*/  BSSY B0, `(.L_x_5896) ;  /* 0x0000008000007945 */ /* 0x000fe20003800000 */
[----:B-----5:R-:W-:Y:S02]  /*18230*/  IMAD.MOV.U32 R13, RZ, RZ, R2 ;  /* 0x000000ffff0d7224 */ /* 0x020fe400078e0002 */
[----:B------:R-:W-:Y:S02]  /*18240*/  IMAD.MOV.U32 R12, RZ, RZ, RZ ;  /* 0x000000ffff0c7224 */ /* 0x000fe400078e00ff */
[----:B------:R-:W-:Y:S02]  /*18250*/  IMAD.MOV.U32 R11, RZ, RZ, 0x1f ;  /* 0x0000001fff0b7424 */ /* 0x000fe400078e00ff */
[----:B------:R-:W-:-:S07]  /*18260*/  IMAD.MOV.U32 R15, RZ, RZ, -0x1 ;  /* 0xffffffffff0f7424 */ /* 0x000fce00078e00ff */
[----:B-1----:R-:W-:Y:S05]  /*18270*/  WARPSYNC.COLLECTIVE R15, `(.L_x_5897) ;  /* 0x000000000f087348 */ /* 0x002fea0003c00000 */
[----:B------:R0:W2:Y:S02]  /*18280*/  SHFL.IDX P6, R14, R13, R12, R11 ;  /* 0x0000000c0d0e7389 */ /* 0x0000a400000c000b */
[----:B012---:R-:W-:Y:S01]  /*18290*/  ENDCOLLECTIVE ;  /* 0x000000000000791b */ /* 0x007fe20003800000 */
.L_x_5897:
[----:B------:R-:W-:Y:S05]  /*182a0*/  BSYNC B0 ;  /* 0x0000000000007941 */ /* 0x000fea0003800000 */
.L_x_5896:
[----:B------:R-:W-:Y:S05]  /*182b0*/  BRA `(.L_x_5898) ;  /* 0xffffffe800587947 */ /* 0x000fea000383ffff */
.L_x_5853:
[----:B0-----:R0:W1:Y:S02]  /*182c0*/  SYNCS.PHASECHK.TRANS64.TRYWAIT P0, [R0+URZ+0x36820], R3 ;  /* 0x03682003000075a7 */ /* 0x001064000800017f */
[----:B-1----:R-:W-:Y:S05]  /*182d0*/  @!P0 NANOSLEEP.SYNCS 0x989680 ;  /* 0x009896800000895d */ /* 0x002fea0003900000 */
[----:B------:R-:W1:Y:S02]  /*182e0*/  @!P0 SYNCS.PHASECHK.TRANS64 P0, [R0+URZ+0x36820], R3 ;  /* 0x03682003000085a7 */ /* 0x000e64000800007f */
[----:B-1----:R-:W-:Y:S05]  /*182f0*/  @!P0 BRA `(.L_x_5853) ;  /* 0xfffffffc00f08947 */ /* 0x002fea000383ffff */
[----:B------:R-:W-:Y:S05]  /*18300*/  BRA `(.L_x_5899) ;  /* 0xffffffe800a47947 */ /* 0x000fea000383ffff */
.L_x_5854:
        /* <DEDUP_REMOVED lines=11> */
.L_x_5901:
[----:B------:R-:W-:Y:S05]  /*183c0*/  BSYNC B0 ;  /* 0x0000000000007941 */ /* 0x000fea0003800000 */
.L_x_5900:
[----:B------:R-:W-:Y:S05]  /*183d0*/  BRA `(.L_x_5902) ;  /* 0xffffffe8008c7947 */ /* 0x000fea000383ffff */
.L_x_5857:
[----:B------:R-:W-:Y:S01]  /*183e0*/  BSSY B1, `(.L_x_5903) ;  /* 0x0000006000017945 */ /* 0x000fe20003800000 */
[----:B------:R-:W-:-:S07]  /*183f0*/  IMAD.MOV.U32 R15, RZ, RZ, -0x1 ;  /* 0xffffffffff0f7424 */ /* 0x000fce00078e00ff */
[----:B01----:R-:W-:Y:S05]  /*18400*/  WARPSYNC.COLLECTIVE R15, `(.L_x_5904) ;  /* 0x000000000f0c7348 */ /* 0x003fea0003c00000 */
[----:B------:R-:W-:Y:S02]  /*18410*/  ELECT P6, UR62, PT ;  /* 0x00000000003e782f */ /* 0x000fe400038c0000 */
[----:B------:R-:W-:Y:S01]  /*18420*/  MOV R14, UR62 ;  /* 0x0000003e000e7c02 */ /* 0x000fe20008000f00 */
[----:B01----:R-:W-:Y:S10]  /*18430*/  ENDCOLLECTIVE ;  /* 0x000000000000791b */ /* 0x003ff40003800000 */
.L_x_5904:
[----:B------:R-:W-:Y:S05]  /*18440*/  BSYNC B1 ;  /* 0x0000000000017941 */ /* 0x000fea0003800000 */
.L_x_5903:
[----:B------:R-:W-:Y:S05]  /*18450*/  BRA `(.L_x_5905) ;  /* 0xffffffe800847947 */ /* 0x000fea000383ffff */
.L_x_5859:
[----:B0-----:R0:W1:Y:S02]  /*18460*/  SYNCS.PHASECHK.TRANS64.TRYWAIT P0, [R6+URZ], R5 ;  /* 0x00000005060075a7 */ /* 0x001064000800017f */
[----:B-1----:R-:W-:Y:S05]  /*18470*/  @!P0 NANOSLEEP.SYNCS 0x989680 ;  /* 0x009896800000895d */ /* 0x002fea0003900000 */
[----:B------:R-:W1:Y:S02]  /*18480*/  @!P0 SYNCS.PHASECHK.TRANS64 P0, [R6+URZ], R5 ;  /* 0x00000005060085a7 */ /* 0x000e64000800007f */
[----:B-1----:R-:W-:Y:S05]  /*18490*/  @!P0 BRA `(.L_x_5859) ;  /* 0xfffffffc00f08947 */ /* 0x002fea000383ffff */
[----:B------:R-:W-:Y:S05]  /*184a0*/  BRA `(.L_x_5906) ;  /* 0xffffffe800bc7947 */ /* 0x000fea000383ffff */
.L_x_5860:
[----:B-1----:R1:W2:Y:S02]  /*184b0*/  SYNCS.PHASECHK.TRANS64.TRYWAIT P0, [R3+URZ], R2 ;  /* 0x00000002030075a7 */ /* 0x0022a4000800017f */
[----:B--2---:R-:W-:Y:S05]  /*184c0*/  @!P0 NANOSLEEP.SYNCS 0x989680 ;  /* 0x009896800000895d */ /* 0x004fea0003900000 */
[----:B------:R-:W2:Y:S02]  /*184d0*/  @!P0 SYNCS.PHASECHK.TRANS64 P0, [R3+URZ], R2 ;  /* 0x00000002030085a7 */ /* 0x000ea4000800007f */
[----:B--2---:R-:W-:Y:S05]  /*184e0*/  @!P0 BRA `(.L_x_5860) ;  /* 0xfffffffc00f08947 */ /* 0x004fea000383ffff */
[----:B------:R-:W-:Y:S05]  /*184f0*/  BRA `(.L_x_5907) ;  /* 0xffffffe800b07947 */ /* 0x000fea000383ffff */
.L_x_5862:
[----:B-1----:R1:W2:Y:S02]  /*18500*/  SYNCS.PHASECHK.TRANS64.TRYWAIT P0, [R18+URZ], R5 ;  /* 0x00000005120075a7 */ /* 0x0022a4000800017f */
[----:B--2---:R-:W-:Y:S05]  /*18510*/  @!P0 NANOSLEEP.SYNCS 0x989680 ;  /* 0x009896800000895d */ /* 0x004fea0003900000 */
[----:B------:R-:W2:Y:S02]  /*18520*/  @!P0 SYNCS.PHASECHK.TRANS64 P0, [R18+URZ], R5 ;  /* 0x00000005120085a7 */ /* 0x000ea4000800007f */
[----:B--2---:R-:W-:Y:S05]  /*18530*/  @!P0 BRA `(.L_x_5862) ;  /* 0xfffffffc00f08947 */ /* 0x004fea000383ffff */
[----:B------:R-:W-:Y:S05]  /*18540*/  BRA `(.L_x_5908) ;  /* 0xffffffe800b47947 */ /* 0x000fea000383ffff */
.L_x_5909:
        /* <DEDUP_REMOVED lines=11> */
.L_x_15306:


//--------------------- .text._ZN7cutlass13device_kernelIN5flash11enable_sm90INS1_16FlashAttnFwdSm90INS1_25CollectiveMainloopFwdSm90ILi2EN4cute5tupleIJNS5_1CILi1EEES8_S8_EEENS6_IJNS7_ILi128EEENS7_ILi112EEENS7_ILi192EEEEEELi192ENS_10bfloat16_tEfNS_4arch4Sm90ELb1ELb0ELb1ELb1ELb0ELb0ELb0ELb1ELb1ELb1ELb0ELb0EEENS1_21CollectiveEpilogueFwdINS6_IJSA_SC_SB_EEES9_SE_SG_Li256ELb1ELb1ELb0ELb0EEENS1_36VarlenDynamicPersistentTileSchedulerILi128ELi112ELi256ELi128ELb0ELb1ELb1ELb1ELb1ELb1EEEEEEEEEvNT_6ParamsE --------------------------
	.section	.text._ZN7cutlass13device_kernelIN5flash11enable_sm90INS1_16FlashAttnFwdSm90INS1_25CollectiveMainloopFwdSm90ILi2EN4cute5tupleIJNS5_1CILi1EEES8_S8_EEENS6_IJNS7_ILi128EEENS7_ILi112EEENS7_ILi192EEEEEELi192ENS_10bfloat16_tEfNS_4arch4Sm90ELb1ELb0ELb1ELb1ELb0ELb0ELb0ELb1ELb1ELb1ELb0ELb0EEENS1_21CollectiveEpilogueFwdINS6_IJSA_SC_SB_EEES9_SE_SG_Li256ELb1ELb1ELb0ELb0EEENS1_36VarlenDynamicPersistentTileSchedulerILi128ELi112ELi256ELi128ELb0ELb1ELb1ELb1ELb1ELb1EEEEEEEEEvNT_6ParamsE,"ax",@progbits
	.align	128
.text._ZN7cutlass13device_kernelIN5flash11enable_sm90INS1_16FlashAttnFwdSm90INS1_25CollectiveMainloopFwdSm90ILi2EN4cute5tupleIJNS5_1CILi1EEES8_S8_EEENS6_IJNS7_ILi128EEENS7_ILi112EEENS7_ILi192EEEEEELi192ENS_10bfloat16_tEfNS_4arch4Sm90ELb1ELb0ELb1ELb1ELb0ELb0ELb0ELb1ELb1ELb1ELb0ELb0EEENS1_21CollectiveEpilogueFwdINS6_IJSA_SC_SB_EEES9_SE_SG_Li256ELb1ELb1ELb0ELb0EEENS1_36VarlenDynamicPersistentTileSchedulerILi128ELi112ELi256ELi128ELb0ELb1ELb1ELb1ELb1ELb1EEEEEEEEEvNT_6ParamsE:
        .type           _ZN7cutlass13device_kernelIN5flash11enable_sm90INS1_16FlashAttnFwdSm90INS1_25CollectiveMainloopFwdSm90ILi2EN4cute5tupleIJNS5_1CILi1EEES8_S8_EEENS6_IJNS7_ILi128EEENS7_ILi112EEENS7_ILi192EEEEEELi192ENS_10bfloat16_tEfNS_4arch4Sm90ELb1ELb0ELb1ELb1ELb0ELb0ELb0ELb1ELb1ELb1ELb0ELb0EEENS1_21CollectiveEpilogueFwdINS6_IJSA_SC_SB_EEES9_SE_SG_Li256ELb1ELb1ELb0ELb0EEENS1_36VarlenDynamicPersistentTileSchedulerILi128ELi112ELi256ELi128ELb0ELb1ELb1ELb1ELb1ELb1EEEEEEEEEvNT_6ParamsE,@function
        .size           _ZN7cutlass13device_kernelIN5flash11enable_sm90INS1_16FlashAttnFwdSm90INS1_25CollectiveMainloopFwdSm90ILi2EN4cute5tupleIJNS5_1CILi1EEES8_S8_EEENS6_IJNS7_ILi128EEENS7_ILi112EEENS7_ILi192EEEEEELi192ENS_10bfloat16_tEfNS_4arch4Sm90ELb1ELb0ELb1ELb1ELb0ELb0ELb0ELb1ELb1ELb1ELb0ELb0EEENS1_21CollectiveEpilogueFwdINS6_IJSA_SC_SB_EEES9_SE_SG_Li256ELb1ELb1ELb0ELb0EEENS1_36VarlenDynamicPersistentTileSchedulerILi128ELi112ELi256ELi128ELb0ELb1ELb1ELb1ELb1ELb1EEEEEEEEEvNT_6ParamsE,(.L_x_15307 - _ZN7cutlass13device_kernelIN5flash11enable_sm90INS1_16FlashAttnFwdSm90INS1_25CollectiveMainloopFwdSm90ILi2EN4cute5tupleIJNS5_1CILi1EEES8_S8_EEENS6_IJNS7_ILi128EEENS7_ILi112EEENS7_ILi192EEEEEELi192ENS_10bfloat16_tEfNS_4arch4Sm90ELb1ELb0ELb1ELb1ELb0ELb0ELb0ELb1ELb1ELb1ELb0ELb0EEENS1_21CollectiveEpilogueFwdINS6_IJSA_SC_SB_EEES9_SE_SG_Li256ELb1ELb1ELb0ELb0EEENS1_36VarlenDynamicPersistentTileSchedulerILi128ELi112ELi256ELi128ELb0ELb1ELb1ELb1ELb1ELb1EEEEEEEEEvNT_6ParamsE)
        .other          _ZN7cutlass13device_kernelIN5flash11enable_sm90INS1_16FlashAttnFwdSm90INS1_25CollectiveMainloopFwdSm90ILi2EN4cute5tupleIJNS5_1CILi1EEES8_S8_EEENS6_IJNS7_ILi128EEENS7_ILi112EEENS7_ILi192EEEEEELi192ENS_10bfloat16_tEfNS_4arch4Sm90ELb1ELb0ELb1ELb1ELb0ELb0ELb0ELb1ELb1ELb1ELb0ELb0EEENS1_21CollectiveEpilogueFwdINS6_IJSA_SC_SB_EEES9_SE_SG_Li256ELb1ELb1ELb0ELb0EEENS1_36VarlenDynamicPersistentTileSchedulerILi128ELi112ELi256ELi128ELb0ELb1ELb1ELb1ELb1ELb1EEEEEEEEEvNT_6ParamsE,@"STO_CUDA_ENTRY STV_DEFAULT"
_ZN7cutlass13device_kernelIN5flash11enable_sm90INS1_16FlashAttnFwdSm90INS1_25CollectiveMainloopFwdSm90ILi2EN4cute5tupleIJNS5_1CILi1EEES8_S8_EEENS6_IJNS7_ILi128EEENS7_ILi112EEENS7_ILi192EEEEEELi192ENS_10bfloat16_tEfNS_4arch4Sm90ELb1ELb0ELb1ELb1ELb0ELb0ELb0ELb1ELb1ELb1ELb0ELb0EEENS1_21CollectiveEpilogueFwdINS6_IJSA_SC_SB_EEES9_SE_SG_Li256ELb1ELb1ELb0ELb0EEENS1_36VarlenDynamicPersistentTileSchedulerILi128ELi112ELi256ELi128ELb0ELb1ELb1ELb1ELb1ELb1EEEEEEEEEvNT_6ParamsE:
        /* <DEDUP_REMOVED lines=18> */
.L_x_5911:
[----:B------:R-:W-:Y:S05]  /*0120*/  BSYNC B0 ;  /* 0x0000000000007941 */ /* 0x000fea0003800000 */
.L_x_5910:
        /* <DEDUP_REMOVED lines=41> */
.L_x_5912:
        /* <DEDUP_REMOVED lines=22> */
.L_x_5913:
        /* <DEDUP_REMOVED lines=18> */
.L_x_5914:
        /* <DEDUP_REMOVED lines=22> */
.L_x_5915:
        /* <DEDUP_REMOVED lines=22> */
.L_x_5916:
        /* <DEDUP_REMOVED lines=8> */
.L_x_5918:
        /* <DEDUP_REMOVED lines=19> */
[----:B------:R-:W-:Y:S01]  /*0ab0*/  UMOV UR36, URZ ;  /* 0x0000003f00247c82 */ /* 0x000fe20008000000 */
[----:B0-----:R-:W-:-:S05]  /*0ac0*/  VIADD R220, R0, 0xffffff80 ;  /* 0xffffff8000dc7836 */ /* 0x001fca0000000000 */
[----:B------:R-:W-:-:S04]  /*0ad0*/  SHF.R.S32.HI R3, RZ, 0x1f, R220 ;  /* 0x0000001fff037819 */ /* 0x000fc800000114dc */
[CC--:B------:R-:W-:Y:S02]  /*0ae0*/  LEA.HI R0, R3.reuse, R220.reuse, RZ, 0x7 ;  /* 0x000000dc03007211 */ /* 0x0c0fe400078f38ff */
[CC--:B------:R-:W-:Y:S02]  /*0af0*/  LEA.HI R4, R3.reuse, R220.reuse, RZ, 0x5 ;  /* 0x000000dc03047211 */ /* 0x0c0fe400078f28ff */
[----:B------:R-:W-:Y:S02]  /*0b00*/  LOP3.LUT R5, R0, 0xffffff80, RZ, 0xc0, !PT ;  /* 0xffffff8000057812 */ /* 0x000fe400078ec0ff */
[----:B------:R-:W-:Y:S01]  /*0b10*/  LEA.HI R10, R3, R220, RZ, 0x2 ;  /* 0x000000dc030a7211 */ /* 0x000fe200078f10ff */
[----:B------:R-:W-:Y:S01]  /*0b20*/  IMAD.SHL.U32 R4, R4, 0x20, RZ ;  /* 0x0000002004047824 */ /* 0x000fe200078e00ff */
[----:B------:R-:W-:Y:S01]  /*0b30*/  SHF.R.S32.HI R213, RZ, 0x7, R0 ;  /* 0x00000007ffd57819 */ /* 0x000fe20000011400 */
[----:B------:R-:W-:-:S03]  /*0b40*/  IMAD.IADD R212, R220, 0x1, -R5 ;  /* 0x00000001dcd47824 */ /* 0x000fc600078e0a05 */
[----:B------:R-:W-:Y:S02]  /*0b50*/  LOP3.LUT R4, R4, 0xfffffc00, RZ, 0xc0, !PT ;  /* 0xfffffc0004047812 */ /* 0x000fe400078ec0ff */
[----:B------:R-:W-:Y:S02]  /*0b60*/  SHF.R.S32.HI R9, RZ, 0x1f, R212 ;  /* 0x0000001fff097819 */ /* 0x000fe400000114d4 */
[----:B------:R-:W-:Y:S02]  /*0b70*/  LEA.HI R0, R0, R213, RZ, 0x1 ;  /* 0x000000d500007211 */ /* 0x000fe400078f08ff */
[CC--:B------:R-:W-:Y:S02]  /*0b80*/  LEA.HI R6, R9.reuse, R212.reuse, RZ, 0x2 ;  /* 0x000000d409067211 */ /* 0x0c0fe400078f10ff */
[----:B------:R-:W-:Y:S02]  /*0b90*/  LEA.HI R9, R9, R212, RZ, 0x5 ;  /* 0x000000d409097211 */ /* 0x000fe400078f28ff */
[----:B------:R-:W-:-:S02]  /*0ba0*/  SHF.R.S32.HI R8, RZ, 0x2, R6 ;  /* 0x00000002ff087819 */ /* 0x000fc40000011406 */
[----:B------:R-:W-:Y:S02]  /*0bb0*/  SHF.R.S32.HI R11, RZ, 0x1f, R6 ;  /* 0x0000001fff0b7819 */ /* 0x000fe40000011406 */
[----:B------:R-:W-:Y:S02]  /*0bc0*/  SHF.R.S32.HI R9, RZ, 0x5, R9 ;  /* 0x00000005ff097819 */ /* 0x000fe40000011409 */
[----:B------:R-:W-:Y:S02]  /*0bd0*/  LEA.HI R11, R11, R8, RZ, 0x3 ;  /* 0x000000080b0b7211 */ /* 0x000fe400078f18ff */
[----:B------:R-:W-:Y:S02]  /*0be0*/  LOP3.LUT R0, R0, 0x3fffffe, RZ, 0xc0, !PT ;  /* 0x03fffffe00007812 */ /* 0x000fe400078ec0ff */
[----:B------:R-:W-:-:S03]  /*0bf0*/  LOP3.LUT R11, R11, 0xfffffff8, RZ, 0xc0, !PT ;  /* 0xfffffff80b0b7812 */ /* 0x000fc600078ec0ff */
[----:B------:R-:W-:Y:S02]  /*0c00*/  IMAD.IADD R0, R213, 0x1, -R0 ;  /* 0x00000001d5007824 */ /* 0x000fe400078e0a00 */
[----:B------:R-:W-:-:S04]  /*0c10*/  IMAD.IADD R8, R8, 0x1, -R11 ;  /* 0x0000000108087824 */ /* 0x000fc800078e0a0b */
[----:B------:R-:W-:-:S04]  /*0c20*/  IMAD R9, R9, 0x10, R8 ;  /* 0x0000001009097824 */ /* 0x000fc800078e0208 */
[----:B------:R-:W-:Y:S01]  /*0c30*/  IMAD R214, R0, 0x40, R9 ;  /* 0x0000004000d67824 */ /* 0x000fe200078e0209 */
[----:B--2---:R-:W-:Y:S02]  /*0c40*/  R2UR UR4, R2 ;  /* 0x00000000020472ca */ /* 0x004fe400000e0000 */
[CC--:B------:R-:W-:Y:S02]  /*0c50*/  LEA.HI R2, R3.reuse, R220.reuse, RZ, 0x4 ;  /* 0x000000dc03027211 */ /* 0x0c0fe400078f20ff */
[----:B------:R-:W-:Y:S02]  /*0c60*/  LEA.HI R3, R3, R220, RZ, 0x3 ;  /* 0x000000dc03037211 */ /* 0x000fe400078f18ff */
[----:B------:R-:W-:Y:S02]  /*0c70*/  SHF.R.S32.HI R7, RZ, 0x4, R2 ;  /* 0x00000004ff077819 */ /* 0x000fe40000011402 */
[C---:B------:R-:W-:Y:S02]  /*0c80*/  LOP3.LUT R5, R2.reuse, 0x3fffff0, RZ, 0xc0, !PT ;  /* 0x03fffff002057812 */ /* 0x040fe400078ec0ff */
[----:B------:R-:W-:-:S02]  /*0c90*/  LEA.HI R2, R2, R7, RZ, 0x1 ;  /* 0x0000000702027211 */ /* 0x000fc400078f08ff */
[----:B------:R-:W-:Y:S01]  /*0ca0*/  SHF.R.S32.HI R210, RZ, 0x3, R3 ;  /* 0x00000003ffd27819 */ /* 0x000fe20000011403 */
[----:B------:R-:W-:Y:S01]  /*0cb0*/  IMAD.IADD R5, R220, 0x1, -R5 ;  /* 0x00000001dc057824 */ /* 0x000fe200078e0a05 */
[----:B------:R-:W-:Y:S01]  /*0cc0*/  LOP3.LUT R2, R2, 0x1ffffffe, RZ, 0xc0, !PT ;  /* 0x1ffffffe02027812 */ /* 0x000fe200078ec0ff */
[----:B------:R-:W-:Y:S02]  /*0cd0*/  ULOP3.LUT UR7, UR4, 0x1, URZ, 0xfc, !UPT ;  /* 0x0000000104077892 */ /* 0x000fe4000f8efc3f */
[----:B------:R-:W-:Y:S01]  /*0ce0*/  IMAD R5, R5, 0x40, R4 ;  /* 0x0000004005057824 */ /* 0x000fe200078e0204 */
[----:B------:R-:W-:Y:S01]  /*0cf0*/  UMOV UR4, URZ ;  /* 0x0000003f00047c82 */ /* 0x000fe20008000000 */
[----:B------:R-:W-:Y:S01]  /*0d00*/  IMAD.IADD R2, R7, 0x1, -R2 ;  /* 0x0000000107027824 */ /* 0x000fe200078e0a02 */
[----:B------:R-:W-:Y:S01]  /*0d10*/  LOP3.LUT R7, R10, 0xfffffffc, RZ, 0xc0, !PT ;  /* 0xfffffffc0a077812 */ /* 0x000fe200078ec0ff */
[----:B------:R-:W-:Y:S02]  /*0d20*/  IMAD.U32 R216, RZ, RZ, UR7 ;  /* 0x00000007ffd87e24 */ /* 0x000fe4000f8e00ff */
[----:B------:R-:W-:-:S02]  /*0d30*/  IMAD R215, R2, 0x8, R5 ;  /* 0x0000000802d77824 */ /* 0x000fc400078e0205 */
[----:B------:R-:W-:Y:S01]  /*0d40*/  IMAD.IADD R4, R220, 0x1, -R7 ;  /* 0x00000001dc047824 */ /* 0x000fe200078e0a07 */
[----:B------:R-:W-:Y:S01]  /*0d50*/  LOP3.LUT R7, R3, 0xfffffff8, RZ, 0xc0, !PT ;  /* 0xfffffff803077812 */ /* 0x000fe200078ec0ff */
[----:B------:R-:W-:Y:S01]  /*0d60*/  IMAD.U32 R211, RZ, RZ, UR4 ;  /* 0x00000004ffd37e24 */ /* 0x000fe2000f8e00ff */
[----:B------:R-:W-:Y:S02]  /*0d70*/  LOP3.LUT R3, R6, 0x7ffffffc, RZ, 0xc0, !PT ;  /* 0x7ffffffc06037812 */ /* 0x000fe400078ec0ff */
[----:B------:R-:W-:Y:S01]  /*0d80*/  LEA.HI R10, R4, R4, RZ, 0x1 ;  /* 0x00000004040a7211 */ /* 0x000fe200078f08ff */
[----:B------:R-:W-:Y:S02]  /*0d90*/  IMAD.IADD R206, R220, 0x1, -R7 ;  /* 0x00000001dcce7824 */ /* 0x000fe400078e0a07 */
[----:B------:R-:W-:Y:S01]  /*0da0*/  IMAD.IADD R22, R212, 0x1, -R3 ;  /* 0x00000001d4167824 */ /* 0x000fe200078e0a03 */
[----:B------:R-:W-:Y:S01]  /*0db0*/  LOP3.LUT R11, R10, 0x1ffffffe, RZ, 0xc0, !PT ;  /* 0x1ffffffe0a0b7812 */ /* 0x000fe200078ec0ff */
[----:B------:R-:W-:-:S04]  /*0dc0*/  IMAD.SHL.U32 R16, R206, 0x8, RZ ;  /* 0x00000008ce107824 */ /* 0x000fc800078e00ff */
[C---:B------:R-:W-:Y:S01]  /*0dd0*/  VIADD R204, R16.reuse, 0x40 ;  /* 0x0000004010cc7836 */ /* 0x040fe20000000000 */
[----:B------:R-:W-:Y:S01]  /*0de0*/  SHF.R.S32.HI R219, RZ, 0x1f, R16 ;  /* 0x0000001fffdb7819 */ /* 0x000fe20000011410 */
[----:B------:R-:W-:Y:S02]  /*0df0*/  VIADD R205, R16, 0x80 ;  /* 0x0000008010cd7836 */ /* 0x000fe40000000000 */
[----:B------:R-:W-:Y:S01]  /*0e00*/  IMAD.IADD R11, R4, 0x1, -R11 ;  /* 0x00000001040b7824 */ /* 0x000fe200078e0a0b */
[----:B------:R-:W-:Y:S02]  /*0e10*/  SHF.R.S32.HI R218, RZ, 0x1f, R204 ;  /* 0x0000001fffda7819 */ /* 0x000fe400000114cc */
[----:B------:R-:W-:Y:S01]  /*0e20*/  SHF.R.S32.HI R217, RZ, 0x1f, R205 ;  /* 0x0000001fffd97819 */ /* 0x000fe200000114cd */
[----:B------:R-:W-:-:S07]  /*0e30*/  IMAD R23, R11, 0x8, R214 ;  /* 0x000000080b177824 */ /* 0x000fce00078e02d6 */
.L_x_5972:
[----:B0-2---:R-:W0:Y:S01]  /*0e40*/  LDC.64 R2, c[0x0][0xc88] ;  /* 0x00032200ff027b82 */ /* 0x005e220000000a00 */
        /* <DEDUP_REMOVED lines=41> */
[----:B-1--4-:R-:W-:Y:S06]  /*10e0*/  @P2 BRA `(.L_x_5919) ;  /* 0x0000000000402947 */ /* 0x012fec0003800000 */
        /* <DEDUP_REMOVED lines=16> */
.L_x_5919:
        /* <DEDUP_REMOVED lines=11> */
.L_x_5920:
        /* <DEDUP_REMOVED lines=15> */
.L_x_5921:
        /* <DEDUP_REMOVED lines=20> */
[----:B------:R-:W-:Y:S02]  /*14d0*/  CS2R R108, SRZ ;  /* 0x00000000006c7805 */ /* 0x000fe4000001ff00 */
[----:B------:R-:W-:-:S02]  /*14e0*/  CS2R R106, SRZ ;  /* 0x00000000006a7805 */ /* 0x000fc4000001ff00 */
[----:B------:R-:W-:Y:S01]  /*14f0*/  CS2R R104, SRZ ;  /* 0x0000000000687805 */ /* 0x000fe2000001ff00 */
[----:B------:R-:W-:Y:S01]  /*1500*/  @UP0 USHF.R.U32.HI UR6, URZ, UR8, UR5 ;  /* 0x000000083f060299 */ /* 0x000fe20008011605 */
[----:B------:R-:W-:Y:S01]  /*1510*/  CS2R R42, SRZ ;  /* 0x00000000002a7805 */ /* 0x000fe2000001ff00 */
[----:B------:R-:W-:Y:S01]  /*1520*/  UIADD3 UR5, UR9, 0x6f, URZ ;  /* 0x0000006f09057890 */ /* 0x000fe2000fffe03f */
[----:B------:R-:W-:Y:S01]  /*1530*/  CS2R R98, SRZ ;  /* 0x0000000000627805 */ /* 0x000fe2000001ff00 */
[----:B------:R-:W-:Y:S01]  /*1540*/  UIADD3 UR7, UR7, UR6, URZ ;  /* 0x0000000607077290 */ /* 0x000fe2000fffe03f */
[----:B------:R-:W-:Y:S01]  /*1550*/  CS2R R100, SRZ ;  /* 0x0000000000647805 */ /* 0x000fe2000001ff00 */
[----:B------:R-:W-:Y:S01]  /*1560*/  UMOV UR4, URZ ;  /* 0x0000003f00047c82 */ /* 0x000fe20008000000 */
[----:B------:R-:W-:Y:S01]  /*1570*/  UMOV UR6, URZ ;  /* 0x0000003f00067c82 */ /* 0x000fe20008000000 */
[----:B------:R-:W-:Y:S01]  /*1580*/  UIMAD.WIDE UR4, UR5, -0x6db6db6d, UR4 ;  /* 0x92492493050478a5 */ /* 0x000fe2000f8e0204 */
[----:B------:R-:W-:Y:S01]  /*1590*/  CS2R R96, SRZ ;  /* 0x0000000000607805 */ /* 0x000fe2000001ff00 */
[----:B------:R-:W-:Y:S01]  /*15a0*/  UIMAD.WIDE UR6, UR7, -0x6db6db6d, UR6 ;  /* 0x92492493070678a5 */ /* 0x000fe2000f8e0206 */
[----:B------:R-:W-:Y:S01]  /*15b0*/  CS2R R94, SRZ ;  /* 0x00000000005e7805 */ /* 0x000fe2000001ff00 */
[----:B------:R-:W-:Y:S01]  /*15c0*/  USHF.R.U32.HI UR4, URZ, 0x1f, UR5 ;  /* 0x0000001f3f047899 */ /* 0x000fe20008011605 */
[----:B------:R-:W-:Y:S01]  /*15d0*/  CS2R R92, SRZ ;  /* 0x00000000005c7805 */ /* 0x000fe2000001ff00 */
[----:B------:R-:W-:Y:S01]  /*15e0*/  USHF.R.U32.HI UR6, URZ, 0x1f, UR7 ;  /* 0x0000001f3f067899 */ /* 0x000fe20008011607 */
[----:B------:R-:W-:Y:S01]  /*15f0*/  CS2R R90, SRZ ;  /* 0x00000000005a7805 */ /* 0x000fe2000001ff00 */
[----:B------:R-:W-:Y:S01]  /*1600*/  ULEA.HI.SX32 UR4, UR5, UR4, 0x1a ;  /* 0x0000000405047291 */ /* 0x000fe2000f8fd23f */
        /* <DEDUP_REMOVED lines=9> */
[----:B------:R-:W-:Y:S01]  /*16a0*/  USEL UR37, UR4, UR6, UP0 ;  /* 0x0000000604257287 */ /* 0x000fe20008000000 */
[----:B------:R-:W-:-:S02]  /*16b0*/  CS2R R74, SRZ ;  /* 0x00000000004a7805 */ /* 0x000fc4000001ff00 */
[----:B------:R-:W-:Y:S02]  /*16c0*/  CS2R R72, SRZ ;  /* 0x0000000000487805 */ /* 0x000fe4000001ff00 */
[----:B------:R-:W-:Y:S01]  /*16d0*/  CS2R R70, SRZ ;  /* 0x0000000000467805 */ /* 0x000fe2000001ff00 */
[----:B------:R-:W-:Y:S01]  /*16e0*/  UISETP.GE.AND UP0, UPT, UR37, 0x1, UPT ;  /* 0x000000012500788c */ /* 0x000fe2000bf06270 */
[----:B------:R-:W-:Y:S02]  /*16f0*/  CS2R R68, SRZ ;  /* 0x0000000000447805 */ /* 0x000fe4000001ff00 */
[----:B------:R-:W-:Y:S02]  /*1700*/  CS2R R66, SRZ ;  /* 0x0000000000427805 */ /* 0x000fe4000001ff00 */
[----:B------:R-:W-:Y:S02]  /*1710*/  CS2R R64, SRZ ;  /* 0x0000000000407805 */ /* 0x000fe4000001ff00 */
[----:B------:R-:W-:-:S02]  /*1720*/  CS2R R62, SRZ ;  /* 0x00000000003e7805 */ /* 0x000fc4000001ff00 */
[----:B------:R-:W-:Y:S02]  /*1730*/  CS2R R60, SRZ ;  /* 0x00000000003c7805 */ /* 0x000fe4000001ff00 */
[----:B------:R-:W-:Y:S02]  /*1740*/  PLOP3.LUT P1, PT, PT, PT, UP0, 0x80, 0x0 ;  /* 0x000000000000781c */ /* 0x000fe40003f2f008 */
        /* <DEDUP_REMOVED lines=50> */
.L_x_5923:
        /* <DEDUP_REMOVED lines=11> */
.L_x_6101:
[----:B------:R-:W-:Y:S05]  /*1b20*/  @!P0 BRA `(.L_x_5925) ;  /* 0x0000000000048947 */ /* 0x000fea0003800000 */
[----:B------:R-:W-:Y:S01]  /*1b30*/  BPT.TRAP 0x1 ;  /* 0x000000040000795c */ /* 0x000fe20000300000 */
.L_x_5925:
[----:B0-----:R-:W-:Y:S02]  /*1b40*/  IMAD.U32 R0, RZ, RZ, UR36 ;  /* 0x00000024ff007e24 */ /* 0x001fe4000f8e00ff */
[----:B------:R-:W-:-:S03]  /*1b50*/  IMAD.U32 R3, RZ, RZ, UR60 ;  /* 0x0000003cff037e24 */ /* 0x000fc6000f8e00ff */
[----:B------:R-:W-:Y:S02]  /*1b60*/  LEA R0, R0, UR38, 0x3 ;  /* 0x0000002600007c11 */ /* 0x000fe4000f8e18ff */
[----:B------:R-:W-:-:S04]  /*1b70*/  SHF.L.U32 R3, R3, 0x1f, RZ ;  /* 0x0000001f03037819 */ /* 0x000fc800000006ff */
[----:B------:R0:W1:Y:S01]  /*1b80*/  SYNCS.PHASECHK.TRANS64.TRYWAIT P2, [R0+URZ+0x36830], R3 ;  /* 0x03683003000075a7 */ /* 0x000062000804017f */
[----:B------:R-:W-:Y:S05]  /*1b90*/  @!P0 BRA `(.L_x_5926) ;  /* 0x0000000000048947 */ /* 0x000fea0003800000 */
[----:B------:R-:W-:Y:S01]  /*1ba0*/  BPT.TRAP 0x1 ;  /* 0x000000040000795c */ /* 0x000fe20000300000 */
.L_x_5926:
[----:B------:R-:W2:Y:S02]  /*1bb0*/  S2R R2, SR_TID.X ;  /* 0x0000000000027919 */ /* 0x000ea40000002100 */
[----:B--2---:R-:W-:Y:S01]  /*1bc0*/  LOP3.LUT P1, RZ, R2, 0x7f, RZ, 0xc0, !PT ;  /* 0x0000007f02ff7812 */ /* 0x004fe2000782c0ff */
[----:B-1----:R-:W-:-:S12]  /*1bd0*/  @P2 BRA `(.L_x_5927) ;  /* 0x0000000000082947 */ /* 0x002fd80003800000 */
[----:B------:R-:W1:Y:S02]  /*1be0*/  SYNCS.PHASECHK.TRANS64.TRYWAIT P2, [R0+URZ+0x36830], R3 ;  /* 0x03683003000075a7 */ /* 0x000e64000804017f */
[----:B-1----:R-:W-:Y:S05]  /*1bf0*/  @!P2 BRA `(.L_x_5928) ;  /* 0x0000017c0034a947 */ /* 0x002fea0003800000 */
.L_x_5927:
        /* <DEDUP_REMOVED lines=22> */
[----:B------:R-:W-:Y:S01]  /*1d60*/  IMAD.U32 R5, RZ, RZ, UR6 ;  /* 0x00000006ff057e24 */ /* 0x000fe2000f8e00ff */
[----:B------:R-:W-:Y:S01]  /*1d70*/  UIADD3 UR14, UR4, 0x100, URZ ;  /* 0x00000100040e7890 */ /* 0x000fe2000fffe03f */
[----:B01----:R-:W-:Y:S01]  /*1d80*/  @!P1 VIADD R0, R0, 0x36840 ;  /* 0x0003684000009836 */ /* 0x003fe20000000000 */
        /* <DEDUP_REMOVED lines=40> */
[----:B------:R-:W-:Y:S01]  /*2010*/  UMOV UR39, 0x40000040 ;  /* 0x4000004000277882 */ /* 0x000fe20000000000 */
[----:B------:R-:W-:Y:S01]  /*2020*/  UMOV UR59, 0x40000040 ;  /* 0x40000040003b7882 */ /* 0x000fe20000000000 */
[----:B------:R-:W-:-:S02]  /*2030*/  CS2R R98, SRZ ;  /* 0x0000000000627805 */ /* 0x000fc4000001ff00 */
[----:B------:R-:W-:Y:S02]  /*2040*/  CS2R R96, SRZ ;  /* 0x0000000000607805 */ /* 0x000fe4000001ff00 */
[----:B------:R-:W-:Y:S01]  /*2050*/  CS2R R94, SRZ ;  /* 0x00000000005e7805 */ /* 0x000fe2000001ff00 */
        /* <DEDUP_REMOVED lines=42> */
[----:B------:R-:W-:-:S02]  /*2300*/  UIADD3 UR6, UR5, 0x4, URZ ;  /* 0x0000000405067890 */ /* 0x000fc4000fffe03f */
        /* <DEDUP_REMOVED lines=421> */
[----:B------:R-:W-:Y:S02]  /*3d60*/  R2UR UR14, R17 ;  /* 0x00000000110e72ca */ /* 0x000fe400000e0000 */
[----:B------:R-:W-:Y:S02]  /*3d70*/  R2UR UR13, R2 ;  /* 0x00000000020d72ca */ /* 0x000fe400000e0000 */
[----:B------:R-:W-:Y:S01]  /*3d80*/  R2UR UR12, R3 ;  /* 0x00000000030c72ca */ /* 0x000fe200000e0000 */
        /* <DEDUP_REMOVED lines=9> */
[----:B------:R-:W-:Y:S02]  /*3e20*/  R2UR UR38, R7 ;  /* 0x00000000072672ca */ /* 0x000fe400000e0000 */
[----:B------:R-:W-:Y:S02]  /*3e30*/  R2UR UR37, R8 ;  /* 0x00000000082572ca */ /* 0x000fe400000e0000 */
[----:B------:R-:W-:Y:S01]  /*3e40*/  R2UR UR36, R9 ;  /* 0x00000000092472ca */ /* 0x000fe200000e0000 */
[----:B------:R-:W-:Y:S02]  /*3e50*/  WARPGROUP.DEPBAR.LE gsb0, 0x0 ;  /* 0x00008000000079c5 */ /* 0x000fe40000010000 */
[----:B------:R-:W-:-:S06]  /*3e60*/  WARPGROUP.ARRIVE ;  /* 0x00000000000079c5 */ /* 0x000fcc0000000000 */
[----:B------:R-:W-:Y:S01]  /*3e70*/  HGMMA.64x16x16.F32.BF16 R40, gdesc[UR48], R40, gsb0 ;  /* 0x00200000302879f0 */ /* 0x000fe20008001828 */
[----:B------:R-:W-:Y:S01]  /*3e80*/  UMOV UR50, UR6 ;  /* 0x0000000600327c82 */ /* 0x000fe20008000000 */
[----:B------:R-:W-:Y:S01]  /*3e90*/  UMOV UR51, 0x40000040 ;  /* 0x4000004000337882 */ /* 0x000fe20000000000 */
[----:B------:R-:W-:Y:S02]  /*3ea0*/  UMOV UR6, 0xffffff90 ;  /* 0xffffff9000067882 */ /* 0x000fe40000000000 */
[----:B------:R-:W-:Y:S01]  /*3eb0*/  UIMAD UR6, UR37, UR6, 0x71 ;  /* 0x00000071250674a4 */ /* 0x000fe2000f8e0206 */
[----:B------:R-:W-:Y:S02]  /*3ec0*/  WARPGROUP.DEPBAR.LE gsb0, 0x0 ;  /* 0x00008000000079c5 */ /* 0x000fe40000010000 */
[----:B------:R-:W-:-:S06]  /*3ed0*/  WARPGROUP.ARRIVE ;  /* 0x00000000000079c5 */ /* 0x000fcc0000000000 */
[----:B------:R-:W-:Y:S01]  /*3ee0*/  HGMMA.64x16x16.F32.BF16 R32, gdesc[UR52], R32, gsb0 ;  /* 0x00200000342079f0 */ /* 0x000fe20008001820 */
[----:B------:R-:W-:Y:S01]  /*3ef0*/  UMOV UR52, UR5 ;  /* 0x0000000500347c82 */ /* 0x000fe20008000000 */
[----:B------:R-:W-:Y:S01]  /*3f00*/  UMOV UR53, 0x40000040 ;  /* 0x4000004000357882 */ /* 0x000fe20000000000 */
[----:B------:R-:W-:Y:S01]  /*3f10*/  UMOV UR54, UR7 ;  /* 0x0000000700367c82 */ /* 0x000fe20008000000 */
[----:B------:R-:W-:Y:S01]  /*3f20*/  UMOV UR55, 0x40000040 ;  /* 0x4000004000377882 */ /* 0x000fe20000000000 */
[----:B------:R-:W-:Y:S01]  /*3f30*/  ULDC UR5, c[0x0][0x448] ;  /* 0x0001120000057ab9 */ /* 0x000fe20000000800 */
[----:B------:R-:W-:Y:S01]  /*3f40*/  UMOV UR7, 0x40000040 ;  /* 0x4000004000077882 */ /* 0x000fe20000000000 */
[----:B------:R-:W-:-:S06]  /*3f50*/  UISETP.NE.AND UP0, UPT, UR5, 0x1, UPT ;  /* 0x000000010500788c */ /* 0x000fcc000bf05270 */
[----:B------:R-:W-:-:S05]  /*3f60*/  PLOP3.LUT P2, PT, PT, PT, UP0, 0x80, 0x0 ;  /* 0x000000000000781c */ /* 0x000fca0003f4f008 */
[----:B------:R-:W-:-:S08]  /*3f70*/  @UP0 ULDC UR5, c[0x0][0x44c] ;  /* 0x0001130000050ab9 */ /* 0x000fd00000000800 */
[----:B------:R-:W-:Y:S01]  /*3f80*/  @P2 IMAD.HI.U32 R7, R6, UR5, RZ ;  /* 0x0000000506072c27 */ /* 0x000fe2000f8e00ff */
[----:B------:R-:W-:Y:S01]  /*3f90*/  @UP0 ULDC UR5, c[0x0][0x450] ;  /* 0x0001140000050ab9 */ /* 0x000fe20000000800 */
        /* <DEDUP_REMOVED lines=31> */
[----:B------:R-:W-:Y:S02]  /*4190*/  IMAD.U32 R65, RZ, RZ, UR14 ;  /* 0x0000000eff417e24 */ /* 0x000fe4000f8e00ff */
[----:B------:R-:W-:Y:S01]  /*41a0*/  FMUL.FTZ R66, R66, UR10 ;  /* 0x0000000a42427c20 */ /* 0x000fe20008410000 */
[----:B------:R-:W-:Y:S01]  /*41b0*/  FMUL.FTZ R67, R67, UR10 ;  /* 0x0000000a43437c20 */ /* 0x000fe20008410000 */
[----:B------:R-:W-:Y:S01]  /*41c0*/  FMUL.FTZ R70, R70, UR10 ;  /* 0x0000000a46467c20 */ /* 0x000fe20008410000 */
[----:B------:R-:W-:Y:S01]  /*41d0*/  HGMMA.64x16x16.F32.BF16 R56, gdesc[UR52], R56, gsb0 ;  /* 0x00200000343879f0 */ /* 0x000fe20008001838 */
[----:B------:R-:W-:Y:S01]  /*41e0*/  UIADD3 UR54, UR4, 0x886, URZ ;  /* 0x0000088604367890 */ /* 0x000fe2000fffe03f */
[----:B------:R-:W-:Y:S01]  /*41f0*/  FMUL.FTZ R10, R64, UR10 ;  /* 0x0000000a400a7c20 */ /* 0x000fe20008410000 */
[----:B------:R-:W-:Y:S01]  /*4200*/  UMOV UR55, 0x40000040 ;  /* 0x4000004000377882 */ /* 0x000fe20000000000 */
[----:B------:R-:W4:Y:S01]  /*4210*/  MUFU.TANH R66, R66 ;  /* 0x0000004200427308 */ /* 0x000f220000002400 */
[----:B------:R-:W-:Y:S01]  /*4220*/  FMUL.FTZ R11, R69, UR10 ;  /* 0x0000000a450b7c20 */ /* 0x000fe20008410000 */
[----:B------:R-:W-:Y:S01]  /*4230*/  FMUL.FTZ R71, R71, UR10 ;  /* 0x0000000a47477c20 */ /* 0x000fe20008410000 */
[----:B------:R-:W-:-:S05]  /*4240*/  FMUL.FTZ R12, R68, UR10 ;  /* 0x0000000a440c7c20 */ /* 0x000fca0008410000 */
[----:B------:R-:W5:Y:S08]  /*4250*/  MUFU.TANH R64, R67 ;  /* 0x0000004300407308 */ /* 0x000f700000002400 */
[----:B------:R-:W5:Y:S08]  /*4260*/  MUFU.TANH R70, R70 ;  /* 0x0000004600467308 */ /* 0x000f700000002400 */
[----:B------:R-:W5:Y:S08]  /*4270*/  MUFU.TANH R68, R71 ;  /* 0x0000004700447308 */ /* 0x000f700000002400 */
[----:B------:R-:W-:Y:S08]  /*4280*/  MUFU.TANH R4, R4 ;  /* 0x0000000400047308 */ /* 0x000ff00000002400 */
[----:B------:R-:W-:Y:S01]  /*4290*/  MUFU.TANH R10, R10 ;  /* 0x0000000a000a7308 */ /* 0x000fe20000002400 */
[----:B------:R-:W-:-:S02]  /*42a0*/  WARPGROUP.DEPBAR.LE gsb0, 0x0 ;  /* 0x00008000000079c5 */ /* 0x000fc40000010000 */
[----:B------:R-:W-:Y:S01]  /*42b0*/  WARPGROUP.ARRIVE ;  /* 0x00000000000079c5 */ /* 0x000fe20000000000 */
[----:B------:R-:W-:Y:S01]  /*42c0*/  FMUL.FTZ R14, R56, UR10 ;  /* 0x0000000a380e7c20 */ /* 0x000fe20008410000 */
[----:B------:R-:W-:Y:S01]  /*42d0*/  IMAD.MOV.U32 R56, RZ, RZ, R6 ;  /* 0x000000ffff387224 */ /* 0x000fe200078e0006 */
[----:B------:R-:W-:Y:S01]  /*42e0*/  @P2 SHF.R.U32.HI R56, RZ, UR5, R7 ;  /* 0x00000005ff382c19 */ /* 0x000fe20008011607 */
[----:B------:R-:W-:Y:S01]  /*42f0*/  UIMAD UR5, UR37, -0x70, UR11 ;  /* 0xffffff90250578a4 */ /* 0x000fe2000f8e020b */
[----:B------:R-:W-:Y:S01]  /*4300*/  FMUL.FTZ R13, R57, UR10 ;  /* 0x0000000a390d7c20 */ /* 0x000fe20008410000 */
[----:B------:R-:W-:Y:S01]  /*4310*/  HGMMA.64x16x16.F32.BF16 R48, gdesc[UR52], R48, gsb0 ;  /* 0x00200000343079f0 */ /* 0x000fe20008001830 */
[----:B------:R-:W-:Y:S01]  /*4320*/  UIADD3 UR54, UR4, 0x906, URZ ;  /* 0x0000090604367890 */ /* 0x000fe2000fffe03f */
[----:B------:R-:W0:Y:S01]  /*4330*/  SHFL.IDX PT, R7, R56, 0x1, 0x1c1f ;  /* 0x003c1f0038077f89 */ /* 0x000e2200000e0000 */
[----:B------:R-:W-:Y:S01]  /*4340*/  UMOV UR55, 0x40000040 ;  /* 0x4000004000377882 */ /* 0x000fe20000000000 */
[----:B------:R-:W-:Y:S01]  /*4350*/  UIADD3 UR5, UR5, 0x70, URZ ;  /* 0x0000007005057890 */ /* 0x000fe2000fffe03f */
[----:B------:R-:W-:-:S02]  /*4360*/  IMAD.U32 R57, RZ, RZ, UR6 ;  /* 0x00000006ff397e24 */ /* 0x000fc4000f8e00ff */
[----:B------:R-:W-:Y:S01]  /*4370*/  FMUL.FTZ R15, R61, UR10 ;  /* 0x0000000a3d0f7c20 */ /* 0x000fe20008410000 */
[----:B------:R-:W-:Y:S01]  /*4380*/  FMUL.FTZ R58, R58, UR10 ;  /* 0x0000000a3a3a7c20 */ /* 0x000fe20008410000 */
[----:B------:R-:W-:Y:S01]  /*4390*/  UIADD3 UR6, UR4, 0xa06, URZ ;  /* 0x00000a0604067890 */ /* 0x000fe2000fffe03f */
[----:B------:R-:W-:Y:S02]  /*43a0*/  IMAD R6, R22, -0x2, R57 ;  /* 0xfffffffe16067824 */ /* 0x000fe400078e0239 */
[----:B------:R-:W-:Y:S01]  /*43b0*/  FMUL.FTZ R59, R59, UR10 ;  /* 0x0000000a3b3b7c20 */ /* 0x000fe20008410000 */
[----:B------:R-:W-:Y:S02]  /*43c0*/  IMAD.U32 R61, RZ, RZ, UR5 ;  /* 0x00000005ff3d7e24 */ /* 0x000fe4000f8e00ff */
[----:B------:R-:W-:Y:S01]  /*43d0*/  FMUL.FTZ R62, R62, UR10 ;  /* 0x0000000a3e3e7c20 */ /* 0x000fe20008410000 */
[----:B------:R-:W5:Y:S01]  /*43e0*/  MUFU.TANH R58, R58 ;  /* 0x0000003a003a7308 */ /* 0x000f620000002400 */
[----:B------:R-:W-:Y:S01]  /*43f0*/  IADD3 R65, -R65, UR11, R6 ;  /* 0x0000000b41417c10 */ /* 0x000fe2000fffe106 */
[----:B------:R-:W-:Y:S01]  /*4400*/  UMOV UR5, UR53 ;  /* 0x0000003500057c82 */ /* 0x000fe20008000000 */
[----:B------:R-:W-:Y:S01]  /*4410*/  FMUL.FTZ R63, R63, UR10 ;  /* 0x0000000a3f3f7c20 */ /* 0x000fe20008410000 */
[----:B------:R-:W-:Y:S01]  /*4420*/  FMUL.FTZ R20, R60, UR10 ;  /* 0x0000000a3c147c20 */ /* 0x000fe20008410000 */
[----:B------:R-:W1:Y:S03]  /*4430*/  SHFL.IDX PT, R56, R56, RZ, 0x1c1f ;  /* 0x001c1fff38387589 */ /* 0x000e6600000e0000 */
[----:B------:R-:W5:Y:S08]  /*4440*/  MUFU.TANH R59, R59 ;  /* 0x0000003b003b7308 */ /* 0x000f700000002400 */
[----:B------:R-:W5:Y:S08]  /*4450*/  MUFU.TANH R62, R62 ;  /* 0x0000003e003e7308 */ /* 0x000f700000002400 */
[----:B------:R-:W5:Y:S08]  /*4460*/  MUFU.TANH R63, R63 ;  /* 0x0000003f003f7308 */ /* 0x000f700000002400 */
        /* <DEDUP_REMOVED lines=9> */
[----:B------:R-:W-:Y:S01]  /*4500*/  UIADD3 UR54, UR4, 0x986, URZ ;  /* 0x0000098604367890 */ /* 0x000fe2000fffe03f */
[----:B------:R-:W-:Y:S01]  /*4510*/  FMUL.FTZ R51, R51, UR10 ;  /* 0x0000000a33337c20 */ /* 0x000fe20008410000 */
[----:B------:R-:W-:Y:S01]  /*4520*/  UMOV UR55, 0x40000040 ;  /* 0x4000004000377882 */ /* 0x000fe20000000000 */
[----:B------:R-:W-:Y:S01]  /*4530*/  UMOV UR4, UR52 ;  /* 0x0000003400047c82 */ /* 0x000fe20008000000 */
[----:B------:R-:W-:Y:S01]  /*4540*/  FMUL.FTZ R55, R55, UR10 ;  /* 0x0000000a37377c20 */ /* 0x000fe20008410000 */
[----:B------:R-:W-:Y:S01]  /*4550*/  FMUL.FTZ R52, R52, UR10 ;  /* 0x0000000a34347c20 */ /* 0x000fe20008410000 */
[----:B------:R3:W-:Y:S01]  /*4560*/  MUFU.TANH R57, R54 ;  /* 0x0000003600397308 */ /* 0x0007e20000002400 */
[----:B--2---:R-:W-:-:S02]  /*4570*/  IMAD R50, R22, -0x2, R61 ;  /* 0xfffffffe16327824 */ /* 0x004fc400078e023d */
[----:B------:R-:W-:-:S03]  /*4580*/  FMUL.FTZ R53, R53, UR10 ;  /* 0x0000000a35357c20 */ /* 0x000fc60008410000 */
[-CC-:B0-----:R-:W-:Y:S02]  /*4590*/  VIADDMNMX R7, R7, R65.reuse, R50.reuse, PT ;  /* 0x0000004107077246 */ /* 0x181fe40003800132 */
[----:B------:R-:W0:Y:S01]  /*45a0*/  MUFU.TANH R51, R51 ;  /* 0x0000003300337308 */ /* 0x000e220000002400 */
[----:B-1----:R-:W-:Y:S02]  /*45b0*/  VIADDMNMX R56, R56, R65, R50, PT ;  /* 0x0000004138387246 */ /* 0x002fe40003800132 */
[C---:B------:R-:W-:Y:S02]  /*45c0*/  ISETP.GT.AND P5, PT, R7.reuse, RZ, PT ;  /* 0x000000ff0700720c */ /* 0x040fe40003fa4270 */
[C---:B------:R-:W-:Y:S02]  /*45d0*/  ISETP.GT.AND P6, PT, R7.reuse, 0x1, PT ;  /* 0x000000010700780c */ /* 0x040fe40003fc4270 */
[----:B------:R-:W-:Y:S01]  /*45e0*/  ISETP.GT.AND P4, PT, R7, 0x8, PT ;  /* 0x000000080700780c */ /* 0x000fe20003f84270 */
[----:B------:R-:W1:Y:S01]  /*45f0*/  MUFU.TANH R55, R55 ;  /* 0x0000003700377308 */ /* 0x000e620000002400 */
[----:B------:R-:W-:-:S02]  /*4600*/  FSEL R67, R74, -INF , P5 ;  /* 0xff8000004a437808 */ /* 0x000fc40002800000 */
[----:B---3--:R-:W-:Y:S02]  /*4610*/  FSEL R54, R75, -INF , P6 ;  /* 0xff8000004b367808 */ /* 0x008fe40003000000 */
[----:B------:R-:W-:Y:S02]  /*4620*/  ISETP.GT.AND P3, PT, R7, 0x9, PT ;  /* 0x000000090700780c */ /* 0x000fe40003f64270 */
[----:B------:R-:W-:Y:S01]  /*4630*/  FSEL R69, R78, -INF , P4 ;  /* 0xff8000004e457808 */ /* 0x000fe20002000000 */
[----:B------:R-:W-:Y:S01]  /*4640*/  MUFU.TANH R12, R12 ;  /* 0x0000000c000c7308 */ /* 0x000fe20000002400 */
[----:B------:R-:W-:Y:S02]  /*4650*/  FMNMX.FTZ R6, R67, R54, !PT ;  /* 0x0000003643067209 */ /* 0x000fe40007810000 */
[----:B------:R-:W-:Y:S02]  /*4660*/  ISETP.GT.AND P5, PT, R7, 0x10, PT ;  /* 0x000000100700780c */ /* 0x000fe40003fa4270 */
[----:B------:R-:W-:-:S02]  /*4670*/  FSEL R71, R79, -INF , P3 ;  /* 0xff8000004f477808 */ /* 0x000fc40001800000 */
[----:B------:R-:W-:Y:S01]  /*4680*/  FMNMX.FTZ R6, R69, R6, !PT ;  /* 0x0000000645067209 */ /* 0x000fe20007810000 */
[----:B------:R-:W-:Y:S01]  /*4690*/  MUFU.TANH R11, R11 ;  /* 0x0000000b000b7308 */ /* 0x000fe20000002400 */
[----:B------:R-:W-:Y:S02]  /*46a0*/  ISETP.GT.AND P3, PT, R7, 0x11, PT ;  /* 0x000000110700780c */ /* 0x000fe40003f64270 */
[----:B----4-:R-:W-:Y:S02]  /*46b0*/  FSEL R73, R66, -INF , P5 ;  /* 0xff80000042497808 */ /* 0x010fe40002800000 */
[----:B------:R-:W-:Y:S02]  /*46c0*/  FMNMX.FTZ R6, R71, R6, !PT ;  /* 0x0000000647067209 */ /* 0x000fe40007810000 */
[----:B------:R-:W-:Y:S01]  /*46d0*/  ISETP.GT.AND P4, PT, R7, 0x18, PT ;  /* 0x000000180700780c */ /* 0x000fe20003f84270 */
[----:B------:R-:W-:Y:S01]  /*46e0*/  MUFU.TANH R14, R14 ;  /* 0x0000000e000e7308 */ /* 0x000fe20000002400 */
[----:B-----5:R-:W-:-:S02]  /*46f0*/  FSEL R75, R64, -INF , P3 ;  /* 0xff800000404b7808 */ /* 0x020fc40001800000 */
        /* <DEDUP_REMOVED lines=10> */
[----:B------:R-:W-:Y:S01]  /*47a0*/  MUFU.TANH R42, R42 ;  /* 0x0000002a002a7308 */ /* 0x000fe20000002400 */
[----:B------:R-:W-:Y:S01]  /*47b0*/  FSEL R79, R68, -INF , P3 ;  /* 0xff800000444f7808 */ /* 0x000fe20001800000 */
[----:B------:R-:W-:Y:S01]  /*47c0*/  FMUL.FTZ R46, R46, UR10 ;  /* 0x0000000a2e2e7c20 */ /* 0x000fe20008410000 */
[----:B------:R-:W-:Y:S01]  /*47d0*/  FMNMX.FTZ R6, R77, R6, !PT ;  /* 0x000000064d067209 */ /* 0x000fe20007810000 */
[----:B------:R-:W-:Y:S01]  /*47e0*/  FMUL.FTZ R47, R47, UR10 ;  /* 0x0000000a2f2f7c20 */ /* 0x000fe20008410000 */
[----:B------:R-:W-:Y:S01]  /*47f0*/  ISETP.GT.AND P3, PT, R7, 0x21, PT ;  /* 0x000000210700780c */ /* 0x000fe20003f64270 */
[----:B------:R-:W-:Y:S01]  /*4800*/  FMUL.FTZ R41, R41, UR10 ;  /* 0x0000000a29297c20 */ /* 0x000fe20008410000 */
[----:B------:R-:W-:Y:S01]  /*4810*/  FSEL R81, R58, -INF , P4 ;  /* 0xff8000003a517808 */ /* 0x000fe20002000000 */
[----:B------:R1:W2:Y:S01]  /*4820*/  MUFU.TANH R60, R43 ;  /* 0x0000002b003c7308 */ /* 0x0002a20000002400 */
[----:B------:R-:W-:Y:S01]  /*4830*/  FMNMX.FTZ R6, R79, R6, !PT ;  /* 0x000000064f067209 */ /* 0x000fe20007810000 */
[----:B------:R-:W-:Y:S01]  /*4840*/  FMUL.FTZ R45, R45, UR10 ;  /* 0x0000000a2d2d7c20 */ /* 0x000fe20008410000 */
[----:B------:R-:W-:Y:S01]  /*4850*/  ISETP.GT.AND P4, PT, R7, 0x28, PT ;  /* 0x000000280700780c */ /* 0x000fe20003f84270 */
[----:B------:R-:W-:Y:S01]  /*4860*/  FMUL.FTZ R40, R40, UR10 ;  /* 0x0000000a28287c20 */ /* 0x000fe20008410000 */
[----:B------:R-:W-:Y:S01]  /*4870*/  FSEL R83, R59, -INF , P3 ;  /* 0xff8000003b537808 */ /* 0x000fe20001800000 */
[----:B------:R-:W-:Y:S01]  /*4880*/  FMUL.FTZ R44, R44, UR10 ;  /* 0x0000000a2c2c7c20 */ /* 0x000fe20008410000 */
[----:B------:R-:W-:Y:S01]  /*4890*/  FMNMX.FTZ R6, R81, R6, !PT ;  /* 0x0000000651067209 */ /* 0x000fe20007810000 */
[----:B------:R-:W-:Y:S01]  /*48a0*/  MUFU.TANH R46, R46 ;  /* 0x0000002e002e7308 */ /* 0x000fe20000002400 */
[----:B------:R-:W-:-:S02]  /*48b0*/  ISETP.GT.AND P3, PT, R7, 0x29, PT ;  /* 0x000000290700780c */ /* 0x000fc40003f64270 */
[----:B------:R-:W-:Y:S02]  /*48c0*/  FSEL R85, R62, -INF , P4 ;  /* 0xff8000003e557808 */ /* 0x000fe40002000000 */
[----:B------:R-:W-:Y:S02]  /*48d0*/  FMNMX.FTZ R6, R83, R6, !PT ;  /* 0x0000000653067209 */ /* 0x000fe40007810000 */
[----:B------:R-:W-:Y:S01]  /*48e0*/  ISETP.GT.AND P4, PT, R7, 0x30, PT ;  /* 0x000000300700780c */ /* 0x000fe20003f84270 */
[----:B------:R2:W3:Y:S01]  /*48f0*/  MUFU.TANH R61, R47 ;  /* 0x0000002f003d7308 */ /* 0x0004e20000002400 */
[----:B------:R-:W-:Y:S02]  /*4900*/  FSEL R87, R63, -INF , P3 ;  /* 0xff8000003f577808 */ /* 0x000fe40001800000 */
[----:B------:R-:W-:Y:S02]  /*4910*/  FMNMX.FTZ R6, R85, R6, !PT ;  /* 0x0000000655067209 */ /* 0x000fe40007810000 */
[----:B------:R-:W-:-:S02]  /*4920*/  ISETP.GT.AND P3, PT, R7, 0x31, PT ;  /* 0x000000310700780c */ /* 0x000fc40003f64270 */
[----:B------:R-:W-:Y:S01]  /*4930*/  FSEL R59, R49, -INF , P4 ;  /* 0xff800000313b7808 */ /* 0x000fe20002000000 */
[----:B------:R-:W-:Y:S01]  /*4940*/  MUFU.TANH R13, R13 ;  /* 0x0000000d000d7308 */ /* 0x000fe20000002400 */
[----:B------:R-:W-:Y:S02]  /*4950*/  FMNMX.FTZ R6, R87, R6, !PT ;  /* 0x0000000657067209 */ /* 0x000fe40007810000 */
[----:B------:R-:W-:Y:S02]  /*4960*/  ISETP.GT.AND P4, PT, R7, 0x38, PT ;  /* 0x000000380700780c */ /* 0x000fe40003f84270 */
[----:B0-----:R-:W-:Y:S02]  /*4970*/  FSEL R49, R51, -INF , P3 ;  /* 0xff80000033317808 */ /* 0x001fe40001800000 */
[----:B------:R-:W-:Y:S01]  /*4980*/  ISETP.GT.AND P3, PT, R7, 0x39, PT ;  /* 0x000000390700780c */ /* 0x000fe20003f64270 */
[----:B------:R-:W-:Y:S01]  /*4990*/  MUFU.TANH R20, R20 ;  /* 0x0000001400147308 */ /* 0x000fe20000002400 */
[----:B------:R-:W-:-:S02]  /*49a0*/  ISETP.GT.AND P5, PT, R56, 0x8, PT ;  /* 0x000000083800780c */ /* 0x000fc40003fa4270 */
[----:B-1----:R-:W-:Y:S02]  /*49b0*/  FSEL R43, R55, -INF , P3 ;  /* 0xff800000372b7808 */ /* 0x002fe40001800000 */
[----:B------:R-:W-:-:S03]  /*49c0*/  ISETP.GT.AND P3, PT, R7, 0x41, PT ;  /* 0x000000410700780c */ /* 0x000fc60003f64270 */
[----:B------:R-:W-:Y:S01]  /*49d0*/  MUFU.TANH R15, R15 ;  /* 0x0000000f000f7308 */ /* 0x000fe20000002400 */
[----:B--2---:R-:W-:Y:S01]  /*49e0*/  FSEL R47, R60, -INF , P3 ;  /* 0xff8000003c2f7808 */ /* 0x004fe20001800000 */
[----:B------:R-:W-:Y:S02]  /*49f0*/  WARPGROUP.DEPBAR.LE gsb0, 0x0 ;  /* 0x00008000000079c5 */ /* 0x000fe40000010000 */
[----:B------:R-:W-:Y:S01]  /*4a00*/  WARPGROUP.ARRIVE ;  /* 0x00000000000079c5 */ /* 0x000fe20000000000 */
[----:B------:R-:W-:Y:S01]  /*4a10*/  FMUL.FTZ R34, R34, UR10 ;  /* 0x0000000a22227c20 */ /* 0x000fe20008410000 */
[----:B------:R-:W-:Y:S01]  /*4a20*/  FMUL.FTZ R35, R35, UR10 ;  /* 0x0000000a23237c20 */ /* 0x000fe20008410000 */
[----:B------:R-:W-:Y:S01]  /*4a30*/  FMUL.FTZ R38, R38, UR10 ;  /* 0x0000000a26267c20 */ /* 0x000fe20008410000 */
[----:B------:R-:W-:Y:S01]  /*4a40*/  ISETP.GT.AND P3, PT, R7, 0x49, PT ;  /* 0x000000490700780c */ /* 0x000fe20003f64270 */
[----:B------:R0:W-:Y:S01]  /*4a50*/  MUFU.TANH R58, R34 ;  /* 0x00000022003a7308 */ /* 0x0001e20000002400 */
[----:B------:R-:W-:Y:S01]  /*4a60*/  HGMMA.64x16x16.F32.BF16 R24, gdesc[UR4], R24, gsb0 ;  /* 0x00200000041879f0 */ /* 0x000fe20008001818 */
[----:B------:R-:W-:Y:S01]  /*4a70*/  ULDC UR4, c[0x0][0x988] ;  /* 0x0002620000047ab9 */ /* 0x000fe20000000800 */
[----:B------:R-:W-:Y:S01]  /*4a80*/  FMUL.FTZ R33, R33, UR10 ;  /* 0x0000000a21217c20 */ /* 0x000fe20008410000 */
[----:B------:R-:W-:Y:S01]  /*4a90*/  FMUL.FTZ R37, R37, UR10 ;  /* 0x0000000a25257c20 */ /* 0x000fe20008410000 */
[----:B------:R-:W-:Y:S01]  /*4aa0*/  FMUL.FTZ R32, R32, UR10 ;  /* 0x0000000a20207c20 */ /* 0x000fe20008410000 */
[----:B------:R-:W-:Y:S01]  /*4ab0*/  FMUL.FTZ R36, R36, UR10 ;  /* 0x0000000a24247c20 */ /* 0x000fe20008410000 */
[----:B------:R-:W-:Y:S01]  /*4ac0*/  UMOV UR6, UR15 ;  /* 0x0000000f00067c82 */ /* 0x000fe20008000000 */
[----:B------:R1:W2:Y:S01]  /*4ad0*/  MUFU.TANH R62, R35 ;  /* 0x00000023003e7308 */ /* 0x0002a20000002400 */
[----:B0-----:R-:W-:Y:S01]  /*4ae0*/  FMNMX.FTZ R34, R59, R6, !PT ;  /* 0x000000063b227209 */ /* 0x001fe20007810000 */
[----:B------:R-:W-:Y:S01]  /*4af0*/  FMUL.FTZ R6, R39, UR10 ;  /* 0x0000000a27067c20 */ /* 0x000fe20008410000 */
[----:B------:R-:W-:-:S02]  /*4b00*/  UIADD3 UR7, UR37, -0x2, URZ ;  /* 0xfffffffe25077890 */ /* 0x000fc4000fffe03f */
[----:B------:R-:W-:-:S03]  /*4b10*/  FMNMX.FTZ R34, R49, R34, !PT ;  /* 0x0000002231227209 */ /* 0x000fc60007810000 */
[----:B------:R-:W0:Y:S01]  /*4b20*/  MUFU.TANH R63, R6 ;  /* 0x00000006003f7308 */ /* 0x000e220000002400 */
[----:B-1----:R-:W-:Y:S02]  /*4b30*/  FSEL R35, R57, -INF , P4 ;  /* 0xff80000039237808 */ /* 0x002fe40002000000 */
[----:B------:R-:W-:Y:S02]  /*4b40*/  ISETP.GT.AND P4, PT, R7, 0x40, PT ;  /* 0x000000400700780c */ /* 0x000fe40003f84270 */
[----:B------:R-:W-:Y:S02]  /*4b50*/  FMNMX.FTZ R34, R35, R34, !PT ;  /* 0x0000002223227209 */ /* 0x000fe40007810000 */
[----:B------:R-:W-:Y:S01]  /*4b60*/  FSEL R39, R42, -INF , P4 ;  /* 0xff8000002a277808 */ /* 0x000fe20002000000 */
[----:B------:R-:W1:Y:S01]  /*4b70*/  MUFU.TANH R38, R38 ;  /* 0x0000002600267308 */ /* 0x000e620000002400 */
[----:B------:R-:W-:Y:S02]  /*4b80*/  FMNMX.FTZ R34, R43, R34, !PT ;  /* 0x000000222b227209 */ /* 0x000fe40007810000 */
[----:B------:R-:W-:-:S02]  /*4b90*/  ISETP.GT.AND P4, PT, R7, 0x48, PT ;  /* 0x000000480700780c */ /* 0x000fc40003f84270 */
[----:B------:R-:W-:Y:S02]  /*4ba0*/  FMNMX.FTZ R34, R39, R34, !PT ;  /* 0x0000002227227209 */ /* 0x000fe40007810000 */
[----:B---3--:R-:W-:Y:S01]  /*4bb0*/  FSEL R57, R61, -INF , P3 ;  /* 0xff8000003d397808 */ /* 0x008fe20001800000 */
[----:B------:R-:W-:Y:S01]  /*4bc0*/  MUFU.TANH R21, R21 ;  /* 0x0000001500157308 */ /* 0x000fe20000002400 */
[----:B------:R-:W-:Y:S02]  /*4bd0*/  FMNMX.FTZ R34, R47, R34, !PT ;  /* 0x000000222f227209 */ /* 0x000fe40007810000 */
[----:B------:R-:W-:-:S04]  /*4be0*/  ISETP.GT.AND P3, PT, R7, 0x51, PT ;  /* 0x000000510700780c */ /* 0x000fc80003f64270 */
[----:B--2---:R-:W-:Y:S01]  /*4bf0*/  FSEL R51, R62, -INF , P3 ;  /* 0xff8000003e337808 */ /* 0x004fe20001800000 */
[----:B------:R-:W-:Y:S01]  /*4c00*/  MUFU.TANH R48, R48 ;  /* 0x0000003000307308 */ /* 0x000fe20000002400 */
[----:B------:R-:W-:-:S04]  /*4c10*/  ISETP.GT.AND P3, PT, R7, 0x59, PT ;  /* 0x000000590700780c */ /* 0x000fc80003f64270 */
[----:B0-----:R-:W-:Y:S02]  /*4c20*/  FSEL R61, R63, -INF , P3 ;  /* 0xff8000003f3d7808 */ /* 0x001fe40001800000 */
[----:B------:R-:W-:Y:S01]  /*4c30*/  ISETP.GT.AND P3, PT, R7, 0x61, PT ;  /* 0x000000610700780c */ /* 0x000fe20003f64270 */
[----:B------:R-:W-:Y:S01]  /*4c40*/  MUFU.TANH R52, R52 ;  /* 0x0000003400347308 */ /* 0x000fe20000002400 */
[----:B------:R-:W-:Y:S02]  /*4c50*/  WARPGROUP.DEPBAR.LE gsb0, 0x0 ;  /* 0x00008000000079c5 */ /* 0x000fe40000010000 */
[----:B------:R-:W-:Y:S01]  /*4c60*/  FMUL.FTZ R6, R27, UR10 ;  /* 0x0000000a1b067c20 */ /* 0x000fe20008410000 */
[----:B------:R-:W-:Y:S01]  /*4c70*/  FSEL R27, R46, -INF , P4 ;  /* 0xff8000002e1b7808 */ /* 0x000fe20002000000 */
[----:B------:R-:W-:Y:S01]  /*4c80*/  FMUL.FTZ R26, R26, UR10 ;  /* 0x0000000a1a1a7c20 */ /* 0x000fe20008410000 */
[----:B------:R-:W-:Y:S01]  /*4c90*/  ISETP.GT.AND P4, PT, R7, 0x50, PT ;  /* 0x000000500700780c */ /* 0x000fe20003f84270 */
[----:B------:R-:W-:Y:S01]  /*4ca0*/  FMUL.FTZ R30, R30, UR10 ;  /* 0x0000000a1e1e7c20 */ /* 0x000fe20008410000 */
[----:B------:R-:W-:Y:S01]  /*4cb0*/  FMNMX.FTZ R34, R27, R34, !PT ;  /* 0x000000221b227209 */ /* 0x000fe20007810000 */
[----:B------:R0:W2:Y:S01]  /*4cc0*/  MUFU.TANH R89, R6 ;  /* 0x0000000600597308 */ /* 0x0000a20000002400 */
[----:B------:R-:W-:Y:S01]  /*4cd0*/  FSEL R55, R58, -INF , P4 ;  /* 0xff8000003a377808 */ /* 0x000fe20002000000 */
[----:B------:R-:W-:Y:S01]  /*4ce0*/  FMUL.FTZ R24, R24, UR10 ;  /* 0x0000000a18187c20 */ /* 0x000fe20008410000 */
[----:B------:R-:W-:Y:S01]  /*4cf0*/  FMNMX.FTZ R34, R57, R34, !PT ;  /* 0x0000002239227209 */ /* 0x000fe20007810000 */
[----:B------:R-:W-:Y:S01]  /*4d00*/  FMUL.FTZ R25, R25, UR10 ;  /* 0x0000000a19197c20 */ /* 0x000fe20008410000 */
[----:B------:R-:W-:Y:S01]  /*4d10*/  ISETP.GT.AND P4, PT, R7, 0x58, PT ;  /* 0x000000580700780c */ /* 0x000fe20003f84270 */
[----:B------:R-:W-:Y:S01]  /*4d20*/  FMUL.FTZ R29, R29, UR10 ;  /* 0x0000000a1d1d7c20 */ /* 0x000fe20008410000 */
[----:B------:R-:W-:Y:S01]  /*4d30*/  FMNMX.FTZ R34, R55, R34, !PT ;  /* 0x0000002237227209 */ /* 0x000fe20007810000 */
[----:B------:R-:W3:Y:S01]  /*4d40*/  MUFU.TANH R26, R26 ;  /* 0x0000001a001a7308 */ /* 0x000ee20000002400 */
[----:B0-----:R-:W-:Y:S01]  /*4d50*/  FMUL.FTZ R6, R31, UR10 ;  /* 0x0000000a1f067c20 */ /* 0x001fe20008410000 */
[----:B-1----:R-:W-:Y:S01]  /*4d60*/  FSEL R31, R38, -INF , P4 ;  /* 0xff800000261f7808 */ /* 0x002fe20002000000 */
[----:B------:R-:W-:Y:S01]  /*4d70*/  FMUL.FTZ R28, R28, UR10 ;  /* 0x0000000a1c1c7c20 */ /* 0x000fe20008410000 */
[----:B------:R-:W-:Y:S01]  /*4d80*/  FMNMX.FTZ R34, R51, R34, !PT ;  /* 0x0000002233227209 */ /* 0x000fe20007810000 */
[----:B------:R0:W-:Y:S01]  /*4d90*/  @!P1 SYNCS.ARRIVE.TRANS64.RED.A1T0 RZ, [R0+URZ], RZ ;  /* 0x000000ff00ff99a7 */ /* 0x0001e2000810043f */
[----:B------:R-:W-:Y:S01]  /*4da0*/  ISETP.GT.AND P4, PT, R7, 0x60, PT ;  /* 0x000000600700780c */ /* 0x000fe20003f84270 */
[----:B------:R-:W-:Y:S01]  /*4db0*/  @UP0 ULDC UR10, c[0x0][0x450] ;  /* 0x00011400000a0ab9 */ /* 0x000fe20000000800 */
[----:B------:R-:W1:Y:S01]  /*4dc0*/  MUFU.TANH R30, R30 ;  /* 0x0000001e001e7308 */ /* 0x000e620000002400 */
[----:B------:R-:W-:-:S02]  /*4dd0*/  FMNMX.FTZ R34, R31, R34, !PT ;  /* 0x000000221f227209 */ /* 0x000fc40007810000 */
[----:B--2---:R-:W-:Y:S02]  /*4de0*/  FSEL R89, R89, -INF , P3 ;  /* 0xff80000059597808 */ /* 0x004fe40001800000 */
[----:B------:R-:W-:Y:S02]  /*4df0*/  FMNMX.FTZ R34, R61, R34, !PT ;  /* 0x000000223d227209 */ /* 0x000fe40007810000 */
[C---:B------:R-:W-:Y:S01]  /*4e00*/  ISETP.GT.AND P3, PT, R7.reuse, 0x69, PT ;  /* 0x000000690700780c */ /* 0x040fe20003f64270 */
[----:B------:R-:W2:Y:S01]  /*4e10*/  MUFU.TANH R6, R6 ;  /* 0x0000000600067308 */ /* 0x000ea20000002400 */
[----:B---3--:R-:W-:Y:S02]  /*4e20*/  FSEL R63, R26, -INF , P4 ;  /* 0xff8000001a3f7808 */ /* 0x008fe40002000000 */
[----:B------:R-:W-:Y:S02]  /*4e30*/  ISETP.GT.AND P4, PT, R7, 0x68, PT ;  /* 0x000000680700780c */ /* 0x000fe40003f84270 */
[----:B------:R-:W-:-:S03]  /*4e40*/  FMNMX.FTZ R34, R63, R34, !PT ;  /* 0x000000223f227209 */ /* 0x000fc60007810000 */
[----:B------:R3:W-:Y:S01]  /*4e50*/  MUFU.TANH R58, R24 ;  /* 0x00000018003a7308 */ /* 0x0007e20000002400 */
[----:B-1----:R-:W-:Y:S02]  /*4e60*/  FSEL R91, R30, -INF , P4 ;  /* 0xff8000001e5b7808 */ /* 0x002fe40002000000 */
[----:B------:R-:W-:Y:S02]  /*4e70*/  FMNMX.FTZ R34, R89, R34, !PT ;  /* 0x0000002259227209 */ /* 0x000fe40007810000 */
[----:B------:R-:W-:Y:S02]  /*4e80*/  ISETP.GT.AND P4, PT, R56, 0x1, PT ;  /* 0x000000013800780c */ /* 0x000fe40003f84270 */
[----:B------:R-:W-:Y:S01]  /*4e90*/  FMNMX.FTZ R34, R91, R34, !PT ;  /* 0x000000225b227209 */ /* 0x000fe20007810000 */
[----:B------:R1:W-:Y:S01]  /*4ea0*/  MUFU.TANH R60, R25 ;  /* 0x00000019003c7308 */ /* 0x0003e20000002400 */
[----:B--2---:R-:W-:Y:S02]  /*4eb0*/  FSEL R93, R6, -INF , P3 ;  /* 0xff800000065d7808 */ /* 0x004fe40001800000 */
[----:B---3--:R-:W-:-:S02]  /*4ec0*/  FSEL R24, R2, -INF , P4 ;  /* 0xff80000002187808 */ /* 0x008fc40002000000 */
[----:B------:R-:W-:Y:S02]  /*4ed0*/  FMNMX.FTZ R34, R93, R34, !PT ;  /* 0x000000225d227209 */ /* 0x000fe40007810000 */
[----:B------:R-:W-:Y:S01]  /*4ee0*/  ISETP.GT.AND P4, PT, R56, 0x10, PT ;  /* 0x000000103800780c */ /* 0x000fe20003f84270 */
[----:B------:R-:W-:Y:S01]  /*4ef0*/  MUFU.TANH R50, R29 ;  /* 0x0000001d00327308 */ /* 0x000fe20000002400 */
[----:B-1----:R-:W-:Y:S01]  /*4f00*/  FSEL R25, R8, -INF , P5 ;  /* 0xff80000008197808 */ /* 0x002fe20002800000 */
[----:B------:R-:W1:Y:S06]  /*4f10*/  SHFL.BFLY PT, R7, R34, 0x2, 0x1f ;  /* 0x0c401f0022077f89 */ /* 0x000e6c00000e0000 */
[----:B------:R-:W-:Y:S08]  /*4f20*/  MUFU.TANH R46, R37 ;  /* 0x00000025002e7308 */ /* 0x000ff00000002400 */
[----:B------:R-:W-:Y:S08]  /*4f30*/  MUFU.TANH R38, R41 ;  /* 0x0000002900267308 */ /* 0x000ff00000002400 */
[----:B------:R-:W-:Y:S01]  /*4f40*/  MUFU.TANH R42, R45 ;  /* 0x0000002d002a7308 */ /* 0x000fe20000002400 */
[----:B-1----:R-:W-:-:S05]  /*4f50*/  FMNMX.FTZ R6, R34, R7, !PT ;  /* 0x0000000722067209 */ /* 0x002fca0007810000 */
[----:B------:R-:W1:Y:S02]  /*4f60*/  SHFL.BFLY PT, R7, R6, 0x1, 0x1f ;  /* 0x0c201f0006077f89 */ /* 0x000e6400000e0000 */
[----:B------:R2:W-:Y:S08]  /*4f70*/  MUFU.TANH R34, R33 ;  /* 0x0000002100227308 */ /* 0x0005f00000002400 */
[----:B------:R3:W4:Y:S01]  /*4f80*/  MUFU.TANH R30, R53 ;  /* 0x00000035001e7308 */ /* 0x0007220000002400 */
[----:B--2---:R-:W-:-:S02]  /*4f90*/  FSEL R33, R10, -INF , P4 ;  /* 0xff8000000a217808 */ /* 0x004fc40002000000 */
[----:B------:R-:W-:-:S04]  /*4fa0*/  ISETP.GT.AND P4, PT, R56, 0x18, PT ;  /* 0x000000183800780c */ /* 0x000fc80003f84270 */
[----:B------:R-:W-:Y:S01]  /*4fb0*/  FSEL R37, R12, -INF , P4 ;  /* 0xff8000000c257808 */ /* 0x000fe20002000000 */
[----:B------:R-:W2:Y:S01]  /*4fc0*/  MUFU.TANH R40, R40 ;  /* 0x0000002800287308 */ /* 0x000ea20000002400 */
[----:B------:R-:W-:-:S04]  /*4fd0*/  ISETP.GT.AND P4, PT, R56, 0x20, PT ;  /* 0x000000203800780c */ /* 0x000fc80003f84270 */
[----:B------:R-:W-:Y:S02]  /*4fe0*/  FSEL R41, R14, -INF , P4 ;  /* 0xff8000000e297808 */ /* 0x000fe40002000000 */
[----:B-1----:R-:W-:Y:S01]  /*4ff0*/  FMNMX.FTZ R7, R6, R7, !PT ;  /* 0x0000000706077209 */ /* 0x002fe20007810000 */
[----:B------:R-:W-:Y:S01]  /*5000*/  IMAD.U32 R6, RZ, RZ, UR4 ;  /* 0x00000004ff067e24 */ /* 0x000fe2000f8e00ff */
[----:B------:R-:W-:Y:S01]  /*5010*/  ISETP.GT.AND P4, PT, R56, 0x28, PT ;  /* 0x000000283800780c */ /* 0x000fe20003f84270 */
[----:B------:R-:W1:Y:S01]  /*5020*/  MUFU.TANH R44, R44 ;  /* 0x0000002c002c7308 */ /* 0x000e620000002400 */
[C---:B------:R-:W-:Y:S01]  /*5030*/  FSETP.NEU.FTZ.AND P3, PT, R7.reuse, -INF , PT ;  /* 0xff8000000700780b */ /* 0x040fe20003f7d000 */
[-C--:B------:R-:W-:Y:S01]  /*5040*/  FMUL.FTZ R26, R7, R6.reuse ;  /* 0x00000006071a7220 */ /* 0x080fe20000410000 */
[----:B------:R-:W-:Y:S01]  /*5050*/  FSEL R45, R20, -INF , P4 ;  /* 0xff800000142d7808 */ /* 0x000fe20002000000 */
[----:B------:R-:W-:Y:S01]  /*5060*/  @UP0 ULDC UR4, c[0x0][0x44c] ;  /* 0x0001130000040ab9 */ /* 0x000fe20000000800 */
[----:B------:R-:W-:Y:S01]  /*5070*/  ISETP.GT.AND P4, PT, R56, 0x30, PT ;  /* 0x000000303800780c */ /* 0x000fe20003f84270 */
[----:B------:R-:W-:Y:S01]  /*5080*/  UIMAD.WIDE.U32 UR4, UR15, UR4, URZ ;  /* 0x000000040f0472a5 */ /* 0x000fe2000f8e003f */
[----:B------:R-:W-:Y:S01]  /*5090*/  FSEL R26, R26, RZ, P3 ;  /* 0x000000ff1a1a7208 */ /* 0x000fe20001800000 */
[----:B------:R-:W5:Y:S01]  /*50a0*/  MUFU.TANH R32, R32 ;  /* 0x0000002000207308 */ /* 0x000f620000002400 */
[C---:B------:R-:W-:Y:S01]  /*50b0*/  ISETP.GT.AND P3, PT, R56.reuse, RZ, PT ;  /* 0x000000ff3800720c */ /* 0x040fe20003f64270 */
[----:B------:R-:W-:Y:S01]  /*50c0*/  @UP0 USHF.R.U32.HI UR6, URZ, UR10, UR5 ;  /* 0x0000000a3f060299 */ /* 0x000fe20008011605 */
[----:B------:R-:W-:Y:S01]  /*50d0*/  FSEL R21, R21, -INF , P4 ;  /* 0xff80000015157808 */ /* 0x000fe20002000000 */
[-CC-:B------:R-:W-:Y:S01]  /*50e0*/  FFMA.FTZ R201, R67, R6.reuse, -R26.reuse ;  /* 0x0000000643c97223 */ /* 0x180fe2000001081a */
[----:B------:R-:W-:Y:S01]  /*50f0*/  FSEL R3, R3, -INF , P3 ;  /* 0xff80000003037808 */ /* 0x000fe20001800000 */
[--C-:B------:R-:W-:Y:S01]  /*5100*/  FFMA.FTZ R203, R69, R6, -R26.reuse ;  /* 0x0000000645cb7223 */ /* 0x100fe2000001081a */
[----:B------:R-:W-:Y:S01]  /*5110*/  ISETP.GT.AND P3, PT, R56, 0x9, PT ;  /* 0x000000093800780c */ /* 0x000fe20003f64270 */
[----:B------:R-:W0:Y:S01]  /*5120*/  MUFU.TANH R36, R36 ;  /* 0x0000002400247308 */ /* 0x000e220000002400 */
        /* <DEDUP_REMOVED lines=9> */
[--C-:B------:R-:W-:Y:S01]  /*51c0*/  FFMA.FTZ R12, R79, R6, -R26.reuse ;  /* 0x000000064f0c7223 */ /* 0x100fe2000001081a */
[----:B------:R-:W-:Y:S01]  /*51d0*/  FSEL R9, R9, -INF , P3 ;  /* 0xff80000009097808 */ /* 0x000fe20001800000 */
[----:B------:R-:W0:Y:S01]  /*51e0*/  MUFU.TANH R62, R28 ;  /* 0x0000001c003e7308 */ /* 0x000e220000002400 */
[----:B------:R-:W-:Y:S01]  /*51f0*/  FMNMX.FTZ R8, R33, R8, !PT ;  /* 0x0000000821087209 */ /* 0x000fe20007810000 */
        /* <DEDUP_REMOVED lines=8> */
[--C-:B------:R-:W-:Y:S01]  /*5280*/  FFMA.FTZ R20, R59, R6, -R26.reuse ;  /* 0x000000063b147223 */ /* 0x100fe2000001081a */
[----:B------:R-:W-:Y:S01]  /*5290*/  ISETP.GT.AND P3, PT, R56, 0x21, PT ;  /* 0x000000213800780c */ /* 0x000fe20003f64270 */
[----:B------:R0:W-:Y:S01]  /*52a0*/  MUFU.EX2 R28, R87 ;  /* 0x00000057001c7308 */ /* 0x0001e20000000800 */
[----:B------:R-:W-:Y:S01]  /*52b0*/  FMNMX.FTZ R8, R11, R8, !PT ;  /* 0x000000080b087209 */ /* 0x000fe20007810000 */
[-CC-:B------:R-:W-:Y:S01]  /*52c0*/  FFMA.FTZ R2, R54, R6.reuse, -R26.reuse ;  /* 0x0000000636027223 */ /* 0x180fe2000001081a */
[----:B------:R-:W-:Y:S01]  /*52d0*/  FSEL R13, R13, -INF , P3 ;  /* 0xff8000000d0d7808 */ /* 0x000fe20001800000 */
[--C-:B------:R-:W-:Y:S01]  /*52e0*/  FFMA.FTZ R27, R27, R6, -R26.reuse ;  /* 0x000000061b1b7223 */ /* 0x100fe2000001081a */
[----:B------:R-:W-:Y:S01]  /*52f0*/  FMNMX.FTZ R8, R41, R8, !PT ;  /* 0x0000000829087209 */ /* 0x000fe20007810000 */
[--C-:B------:R-:W-:Y:S01]  /*5300*/  FFMA.FTZ R43, R43, R6, -R26.reuse ;  /* 0x000000062b2b7223 */ /* 0x100fe2000001081a */
[C---:B------:R-:W-:Y:S01]  /*5310*/  ISETP.GT.AND P3, PT, R56.reuse, 0x29, PT ;  /* 0x000000293800780c */ /* 0x040fe20003f64270 */
[----:B------:R-:W-:Y:S01]  /*5320*/  MUFU.EX2 R189, R20 ;  /* 0x0000001400bd7308 */ /* 0x000fe20000000800 */
        /* <DEDUP_REMOVED lines=10> */
[----:B------:R-:W-:Y:S01]  /*53d0*/  ISETP.GT.AND P4, PT, R56, 0x38, PT ;  /* 0x000000383800780c */ /* 0x000fe20003f84270 */
[-CC-:B------:R-:W-:Y:S01]  /*53e0*/  FFMA.FTZ R51, R51, R6.reuse, -R26.reuse ;  /* 0x0000000633337223 */ /* 0x180fe2000001081a */
[----:B---3--:R-:W-:Y:S01]  /*53f0*/  FSEL R53, R48, -INF , P3 ;  /* 0xff80000030357808 */ /* 0x008fe20001800000 */
[--C-:B------:R-:W-:Y:S01]  /*5400*/  FFMA.FTZ R31, R31, R6, -R26.reuse ;  /* 0x000000061f1f7223 */ /* 0x100fe2000001081a */
[----:B------:R-:W-:Y:S01]  /*5410*/  FMNMX.FTZ R8, R21, R8, !PT ;  /* 0x0000000815087209 */ /* 0x000fe20007810000 */
[----:B------:R-:W-:Y:S01]  /*5420*/  MUFU.EX2 R2, R2 ;  /* 0x0000000200027308 */ /* 0x000fe20000000800 */
[----:B------:R-:W-:Y:S01]  /*5430*/  ISETP.GT.AND P3, PT, R56, 0x39, PT ;  /* 0x000000393800780c */ /* 0x000fe20003f64270 */
[-CC-:B------:R-:W-:Y:S01]  /*5440*/  FFMA.FTZ R61, R61, R6.reuse, -R26.reuse ;  /* 0x000000063d3d7223 */ /* 0x180fe2000001081a */
[----:B------:R-:W-:Y:S01]  /*5450*/  FSEL R65, R52, -INF , P4 ;  /* 0xff80000034417808 */ /* 0x000fe20002000000 */
[--C-:B------:R-:W-:Y:S01]  /*5460*/  FFMA.FTZ R63, R63, R6, -R26.reuse ;  /* 0x000000063f3f7223 */ /* 0x100fe2000001081a */
[----:B------:R-:W-:Y:S01]  /*5470*/  FMNMX.FTZ R8, R53, R8, !PT ;  /* 0x0000000835087209 */ /* 0x000fe20007810000 */
[----:B------:R-:W-:Y:S01]  /*5480*/  UIADD3 UR5, UR6, UR11, -UR14 ;  /* 0x0000000b06057290 */ /* 0x000fe2000fffe80e */
[----:B------:R-:W-:Y:S01]  /*5490*/  ISETP.GT.AND P4, PT, R56, 0x40, PT ;  /* 0x000000403800780c */ /* 0x000fe20003f84270 */
[----:B------:R-:W-:Y:S01]  /*54a0*/  MUFU.EX2 R203, R203 ;  /* 0x000000cb00cb7308 */ /* 0x000fe20000000800 */
[----:B----4-:R-:W-:Y:S01]  /*54b0*/  FSEL R67, R30, -INF , P3 ;  /* 0xff8000001e437808 */ /* 0x010fe20001800000 */
[--C-:B------:R-:W-:Y:S01]  /*54c0*/  FFMA.FTZ R30, R49, R6, -R26.reuse ;  /* 0x00000006311e7223 */ /* 0x100fe2000001081a */
[----:B------:R-:W-:Y:S01]  /*54d0*/  FMNMX.FTZ R8, R65, R8, !PT ;  /* 0x0000000841087209 */ /* 0x000fe20007810000 */
[----:B------:R-:W-:Y:S01]  /*54e0*/  UMOV UR4, URZ ;  /* 0x0000003f00047c82 */ /* 0x000fe20008000000 */
[----:B------:R-:W-:Y:S01]  /*54f0*/  ISETP.GT.AND P3, PT, R56, 0x41, PT ;  /* 0x000000413800780c */ /* 0x000fe20003f64270 */
[--C-:B------:R-:W-:Y:S01]  /*5500*/  FFMA.FTZ R89, R89, R6, -R26.reuse ;  /* 0x0000000659597223 */ /* 0x100fe2000001081a */
[----:B--2---:R-:W-:Y:S01]  /*5510*/  FSEL R69, R40, -INF , P4 ;  /* 0xff80000028457808 */ /* 0x004fe20002000000 */
[----:B------:R-:W-:Y:S01]  /*5520*/  MUFU.EX2 R4, R4 ;  /* 0x0000000400047308 */ /* 0x000fe20000000800 */
[----:B------:R-:W-:Y:S01]  /*5530*/  FMNMX.FTZ R8, R67, R8, !PT ;  /* 0x0000000843087209 */ /* 0x000fe20007810000 */
[----:B------:R-:W-:Y:S01]  /*5540*/  UIMAD.WIDE UR4, UR5, -0x6db6db6d, UR4 ;  /* 0x92492493050478a5 */ /* 0x000fe2000f8e0204 */
[----:B------:R-:W-:Y:S01]  /*5550*/  ISETP.GT.AND P4, PT, R56, 0x48, PT ;  /* 0x000000483800780c */ /* 0x000fe20003f84270 */
[----:B------:R-:W-:Y:S01]  /*5560*/  FFMA.FTZ R91, R91, R6, -R26 ;  /* 0x000000065b5b7223 */ /* 0x000fe2000001081a */
[----:B------:R-:W-:Y:S01]  /*5570*/  FSEL R71, R38, -INF , P3 ;  /* 0xff80000026477808 */ /* 0x000fe20001800000 */
[----:B------:R-:W-:Y:S01]  /*5580*/  USHF.R.U32.HI UR4, URZ, 0x1f, UR5 ;  /* 0x0000001f3f047899 */ /* 0x000fe20008011605 */
[----:B------:R-:W-:Y:S01]  /*5590*/  FMNMX.FTZ R8, R69, R8, !PT ;  /* 0x0000000845087209 */ /* 0x000fe20007810000 */
[----:B------:R-:W-:Y:S01]  /*55a0*/  MUFU.EX2 R197, R197 ;  /* 0x000000c500c57308 */ /* 0x000fe20000000800 */
[----:B------:R-:W-:Y:S01]  /*55b0*/  ISETP.GT.AND P3, PT, R56, 0x49, PT ;  /* 0x000000493800780c */ /* 0x000fe20003f64270 */
[----:B------:R-:W-:Y:S01]  /*55c0*/  ULEA.HI.SX32 UR4, UR5, UR4, 0x1a ;  /* 0x0000000405047291 */ /* 0x000fe2000f8fd23f */
[----:B-1----:R-:W-:-:S02]  /*55d0*/  FSEL R73, R44, -INF , P4 ;  /* 0xff8000002c497808 */ /* 0x002fc40002000000 */
[----:B------:R-:W-:Y:S01]  /*55e0*/  FMNMX.FTZ R8, R71, R8, !PT ;  /* 0x0000000847087209 */ /* 0x000fe20007810000 */
[----:B------:R-:W-:Y:S01]  /*55f0*/  UISETP.LT.AND UP1, UPT, URZ, UR4, UPT ;  /* 0x000000043f00728c */ /* 0x000fe2000bf21270 */
[----:B------:R-:W-:Y:S01]  /*5600*/  ISETP.GT.AND P4, PT, R56, 0x50, PT ;  /* 0x000000503800780c */ /* 0x000fe20003f84270 */
[----:B------:R-:W-:Y:S01]  /*5610*/  MUFU.EX2 R187, R27 ;  /* 0x0000001b00bb7308 */ /* 0x000fe20000000800 */
[----:B------:R-:W-:Y:S01]  /*5620*/  FSEL R75, R42, -INF , P3 ;  /* 0xff8000002a4b7808 */ /* 0x000fe20001800000 */
[----:B------:R-:W-:Y:S01]  /*5630*/  USEL UR61, URZ, UR4, !UP1 ;  /* 0x000000043f3d7287 */ /* 0x000fe2000c800000 */
[----:B------:R-:W-:Y:S02]  /*5640*/  FMNMX.FTZ R8, R73, R8, !PT ;  /* 0x0000000849087209 */ /* 0x000fe40007810000 */
[----:B------:R-:W-:Y:S01]  /*5650*/  ISETP.GT.AND P3, PT, R56, 0x51, PT ;  /* 0x000000513800780c */ /* 0x000fe20003f64270 */
[----:B------:R-:W-:Y:S01]  /*5660*/  UISETP.GE.AND UP1, UPT, UR7, UR61, UPT ;  /* 0x0000003d0700728c */ /* 0x000fe2000bf26270 */
[----:B-----5:R-:W-:Y:S01]  /*5670*/  FSEL R77, R32, -INF , P4 ;  /* 0xff800000204d7808 */ /* 0x020fe20002000000 */
[--C-:B------:R-:W-:Y:S01]  /*5680*/  FFMA.FTZ R32, R35, R6, -R26.reuse ;  /* 0x0000000623207223 */ /* 0x100fe2000001081a */
[----:B------:R-:W-:Y:S01]  /*5690*/  FMNMX.FTZ R8, R75, R8, !PT ;  /* 0x000000084b087209 */ /* 0x000fe20007810000 */
[----:B------:R-:W-:Y:S01]  /*56a0*/  MUFU.EX2 R10, R10 ;  /* 0x0000000a000a7308 */ /* 0x000fe20000000800 */
[----:B------:R-:W-:Y:S01]  /*56b0*/  ISETP.GT.AND P4, PT, R56, 0x58, PT ;  /* 0x000000583800780c */ /* 0x000fe20003f84270 */
[----:B------:R-:W-:Y:S01]  /*56c0*/  FFMA.FTZ R26, R93, R6, -R26 ;  /* 0x000000065d1a7223 */ /* 0x000fe2000001081a */
[----:B------:R-:W-:-:S02]  /*56d0*/  FSEL R79, R34, -INF , P3 ;  /* 0xff800000224f7808 */ /* 0x000fc40001800000 */
[----:B------:R-:W-:Y:S02]  /*56e0*/  CS2R R92, SRZ ;  /* 0x00000000005c7805 */ /* 0x000fe4000001ff00 */
[----:B------:R-:W-:Y:S02]  /*56f0*/  FMNMX.FTZ R8, R77, R8, !PT ;  /* 0x000000084d087209 */ /* 0x000fe40007810000 */
[----:B------:R-:W-:Y:S01]  /*5700*/  ISETP.GT.AND P3, PT, R56, 0x59, PT ;  /* 0x000000593800780c */ /* 0x000fe20003f64270 */
[----:B------:R-:W-:Y:S01]  /*5710*/  MUFU.EX2 R199, R199 ;  /* 0x000000c700c77308 */ /* 0x000fe20000000800 */
[----:B0-----:R-:W-:Y:S02]  /*5720*/  FSEL R81, R36, -INF , P4 ;  /* 0xff80000024517808 */ /* 0x001fe40002000000 */
[----:B------:R-:W-:Y:S02]  /*5730*/  FMNMX.FTZ R8, R79, R8, !PT ;  /* 0x000000084f087209 */ /* 0x000fe40007810000 */
[----:B------:R-:W-:-:S02]  /*5740*/  ISETP.GT.AND P4, PT, R56, 0x60, PT ;  /* 0x000000603800780c */ /* 0x000fc40003f84270 */
[----:B------:R-:W-:Y:S01]  /*5750*/  FSEL R83, R46, -INF , P3 ;  /* 0xff8000002e537808 */ /* 0x000fe20001800000 */
[----:B------:R-:W-:Y:S01]  /*5760*/  MUFU.EX2 R12, R12 ;  /* 0x0000000c000c7308 */ /* 0x000fe20000000800 */
[----:B------:R-:W-:Y:S02]  /*5770*/  FMNMX.FTZ R8, R81, R8, !PT ;  /* 0x0000000851087209 */ /* 0x000fe40007810000 */
[----:B------:R-:W-:Y:S02]  /*5780*/  ISETP.GT.AND P3, PT, R56, 0x61, PT ;  /* 0x000000613800780c */ /* 0x000fe40003f64270 */
[----:B------:R-:W-:Y:S02]  /*5790*/  FSEL R85, R58, -INF , P4 ;  /* 0xff8000003a557808 */ /* 0x000fe40002000000 */
[----:B------:R-:W-:Y:S01]  /*57a0*/  FMNMX.FTZ R8, R83, R8, !PT ;  /* 0x0000000853087209 */ /* 0x000fe20007810000 */
[----:B------:R-:W-:Y:S01]  /*57b0*/  MUFU.EX2 R193, R193 ;  /* 0x000000c100c17308 */ /* 0x000fe20000000800 */
[----:B------:R-:W-:-:S02]  /*57c0*/  ISETP.GT.AND P4, PT, R56, 0x68, PT ;  /* 0x000000683800780c */ /* 0x000fc40003f84270 */
[----:B------:R-:W-:Y:S02]  /*57d0*/  FSEL R59, R60, -INF , P3 ;  /* 0xff8000003c3b7808 */ /* 0x000fe40001800000 */
[----:B------:R-:W-:Y:S02]  /*57e0*/  FMNMX.FTZ R8, R85, R8, !PT ;  /* 0x0000000855087209 */ /* 0x000fe40007810000 */
[----:B------:R-:W-:Y:S01]  /*57f0*/  ISETP.GT.AND P3, PT, R56, 0x69, PT ;  /* 0x000000693800780c */ /* 0x000fe20003f64270 */
[----:B------:R-:W-:Y:S01]  /*5800*/  MUFU.EX2 R14, R14 ;  /* 0x0000000e000e7308 */ /* 0x000fe20000000800 */
[----:B------:R-:W-:Y:S02]  /*5810*/  FSEL R87, R62, -INF , P4 ;  /* 0xff8000003e577808 */ /* 0x000fe40002000000 */
[----:B------:R-:W-:Y:S02]  /*5820*/  FMNMX.FTZ R8, R59, R8, !PT ;  /* 0x000000083b087209 */ /* 0x000fe40007810000 */
[----:B------:R-:W-:-:S02]  /*5830*/  FSEL R49, R50, -INF , P3 ;  /* 0xff80000032317808 */ /* 0x000fc40001800000 */
[----:B------:R-:W-:Y:S01]  /*5840*/  FMNMX.FTZ R8, R87, R8, !PT ;  /* 0x0000000857087209 */ /* 0x000fe20007810000 */
[----:B------:R-:W-:Y:S03]  /*5850*/  MUFU.EX2 R195, R195 ;  /* 0x000000c300c37308 */ /* 0x000fe60000000800 */
[----:B------:R-:W-:-:S05]  /*5860*/  FMNMX.FTZ R8, R49, R8, !PT ;  /* 0x0000000831087209 */ /* 0x000fca0007810000 */
[----:B------:R-:W0:Y:S01]  /*5870*/  SHFL.BFLY PT, R35, R8, 0x2, 0x1f ;  /* 0x0c401f0008237f89 */ /* 0x000e2200000e0000 */
[----:B------:R-:W-:Y:S08]  /*5880*/  MUFU.EX2 R30, R30 ;  /* 0x0000001e001e7308 */ /* 0x000ff00000000800 */
[----:B------:R-:W-:Y:S08]  /*5890*/  MUFU.EX2 R32, R32 ;  /* 0x0000002000207308 */ /* 0x000ff00000000800 */
[----:B------:R-:W1:Y:S01]  /*58a0*/  MUFU.EX2 R43, R43 ;  /* 0x0000002b002b7308 */ /* 0x000e620000000800 */
[----:B0-----:R-:W-:-:S07]  /*58b0*/  FMNMX.FTZ R35, R8, R35, !PT ;  /* 0x0000002308237209 */ /* 0x001fce0007810000 */
[----:B------:R-:W-:Y:S01]  /*58c0*/  MUFU.EX2 R39, R39 ;  /* 0x0000002700277308 */ /* 0x000fe20000000800 */
[----:B------:R-:W0:Y:S07]  /*58d0*/  SHFL.BFLY PT, R8, R35, 0x1, 0x1f ;  /* 0x0c201f0023087f89 */ /* 0x000e2e00000e0000 */
[----:B------:R2:W3:Y:S01]  /*58e0*/  MUFU.EX2 R34, R47 ;  /* 0x0000002f00227308 */ /* 0x0004e20000000800 */
[----:B-1----:R-:W-:-:S07]  /*58f0*/  F2FP.BF16.F32.PACK_AB R191, R43, R32 ;  /* 0x000000202bbf723e */ /* 0x002fce00000010ff */
[----:B------:R1:W-:Y:S01]  /*5900*/  MUFU.EX2 R36, R57 ;  /* 0x0000003900247308 */ /* 0x0003e20000000800 */
[----:B--2---:R-:W-:-:S07]  /*5910*/  CS2R R46, SRZ ;  /* 0x00000000002e7805 */ /* 0x004fce000001ff00 */
[----:B------:R-:W-:Y:S01]  /*5920*/  MUFU.EX2 R55, R55 ;  /* 0x0000003700377308 */ /* 0x000fe20000000800 */
[----:B---3--:R-:W-:Y:S02]  /*5930*/  F2FP.BF16.F32.PACK_AB R185, R34, R39 ;  /* 0x0000002722b9723e */ /* 0x008fe400000010ff */
[----:B-1----:R-:W-:Y:S02]  /*5940*/  CS2R R56, SRZ ;  /* 0x0000000000387805 */ /* 0x002fe4000001ff00 */
        /* <DEDUP_REMOVED lines=22> */
[----:B------:R0:W1:Y:S01]  /*5ab0*/  MUFU.EX2 R27, R24 ;  /* 0x00000018001b7308 */ /* 0x0000620000000800 */
[-CC-:B------:R-:W-:Y:S01]  /*5ac0*/  FFMA.FTZ R65, R65, R6.reuse, -R20.reuse ;  /* 0x0000000641417223 */ /* 0x180fe20000010814 */
[-CC-:B------:R-:W-:Y:S01]  /*5ad0*/  FFMA.FTZ R67, R67, R6.reuse, -R20.reuse ;  /* 0x0000000643437223 */ /* 0x180fe20000010814 */
[-CC-:B------:R-:W-:Y:S01]  /*5ae0*/  FFMA.FTZ R69, R69, R6.reuse, -R20.reuse ;  /* 0x0000000645457223 */ /* 0x180fe20000010814 */
[-CC-:B------:R-:W-:Y:S01]  /*5af0*/  FFMA.FTZ R71, R71, R6.reuse, -R20.reuse ;  /* 0x0000000647477223 */ /* 0x180fe20000010814 */
[-CC-:B------:R-:W-:Y:S01]  /*5b00*/  FFMA.FTZ R73, R73, R6.reuse, -R20.reuse ;  /* 0x0000000649497223 */ /* 0x180fe20000010814 */
[-CC-:B------:R-:W-:Y:S01]  /*5b10*/  FFMA.FTZ R75, R75, R6.reuse, -R20.reuse ;  /* 0x000000064b4b7223 */ /* 0x180fe20000010814 */
[-C--:B------:R-:W-:Y:S01]  /*5b20*/  FFMA.FTZ R77, R77, R6.reuse, -R20 ;  /* 0x000000064d4d7223 */ /* 0x080fe20000010814 */
[----:B------:R-:W2:Y:S01]  /*5b30*/  MUFU.EX2 R25, R25 ;  /* 0x0000001900197308 */ /* 0x000ea20000000800 */
[----:B0-----:R-:W-:Y:S01]  /*5b40*/  FADD.FTZ R24, R201, R2 ;  /* 0x00000002c9187221 */ /* 0x001fe20000010000 */
[----:B------:R-:W-:Y:S01]  /*5b50*/  F2FP.BF16.F32.PACK_AB R201, R2, R201 ;  /* 0x000000c902c9723e */ /* 0x000fe200000010ff */
        /* <DEDUP_REMOVED lines=9> */
[----:B------:R-:W-:Y:S01]  /*5bf0*/  FFMA.FTZ R20, R49, R6, -R20 ;  /* 0x0000000631147223 */ /* 0x000fe20000010814 */
[----:B------:R-:W-:Y:S01]  /*5c00*/  FADD.FTZ R3, R197, R24 ;  /* 0x00000018c5037221 */ /* 0x000fe20000010000 */
[----:B-1----:R-:W-:Y:S01]  /*5c10*/  FADD.FTZ R24, R200, R27 ;  /* 0x0000001bc8187221 */ /* 0x002fe20000010000 */
[----:B------:R-:W-:Y:S01]  /*5c20*/  F2FP.BF16.F32.PACK_AB R203, R4, R203 ;  /* 0x000000cb04cb723e */ /* 0x000fe200000010ff */
[----:B------:R-:W1:Y:S01]  /*5c30*/  MUFU.EX2 R33, R33 ;  /* 0x0000002100217308 */ /* 0x000e620000000800 */
[----:B------:R-:W-:Y:S01]  /*5c40*/  FADD.FTZ R44, R10, R3 ;  /* 0x000000030a2c7221 */ /* 0x000fe20000010000 */
[----:B--2---:R-:W-:Y:S01]  /*5c50*/  FADD.FTZ R3, R25, R24 ;  /* 0x0000001819037221 */ /* 0x004fe20000010000 */
[----:B------:R-:W-:-:S02]  /*5c60*/  F2FP.BF16.F32.PACK_AB R181, R38, R55 ;  /* 0x0000003726b5723e */ /* 0x000fc400000010ff */
[----:B------:R-:W-:Y:S02]  /*5c70*/  CS2R R50, SRZ ;  /* 0x0000000000327805 */ /* 0x000fe4000001ff00 */
[----:B------:R-:W-:Y:S02]  /*5c80*/  F2FP.BF16.F32.PACK_AB R200, R27, R200 ;  /* 0x000000c81bc8723e */ /* 0x000fe400000010ff */
[----:B------:R-:W-:Y:S02]  /*5c90*/  CS2R R48, SRZ ;  /* 0x0000000000307805 */ /* 0x000fe4000001ff00 */
[----:B------:R-:W-:Y:S01]  /*5ca0*/  F2FP.BF16.F32.PACK_AB R197, R10, R197 ;  /* 0x000000c50ac5723e */ /* 0x000fe200000010ff */
[----:B------:R2:W3:Y:S01]  /*5cb0*/  MUFU.EX2 R196, R9 ;  /* 0x0000000900c47308 */ /* 0x0004e20000000800 */
[C---:B0-----:R-:W-:Y:S01]  /*5cc0*/  FADD.FTZ R24, R202.reuse, R3 ;  /* 0x00000003ca187221 */ /* 0x041fe20000010000 */
[----:B------:R-:W-:-:S06]  /*5cd0*/  F2FP.BF16.F32.PACK_AB R202, R202, R25 ;  /* 0x00000019caca723e */ /* 0x000fcc00000010ff */
[----:B------:R-:W0:Y:S01]  /*5ce0*/  MUFU.EX2 R37, R37 ;  /* 0x0000002500257308 */ /* 0x000e220000000800 */
[----:B--2---:R-:W-:Y:S01]  /*5cf0*/  FADD.FTZ R9, R199, R44 ;  /* 0x0000002cc7097221 */ /* 0x004fe20000010000 */
[----:B-1----:R-:W-:Y:S01]  /*5d00*/  FADD.FTZ R3, R33, R24 ;  /* 0x0000001821037221 */ /* 0x002fe20000010000 */
[C---:B------:R-:W-:Y:S02]  /*5d10*/  F2FP.BF16.F32.PACK_AB R199, R12.reuse, R199 ;  /* 0x000000c70cc7723e */ /* 0x040fe400000010ff */
[----:B------:R-:W-:-:S03]  /*5d20*/  FADD.FTZ R44, R12, R9 ;  /* 0x000000090c2c7221 */ /* 0x000fc60000010000 */
[----:B------:R-:W1:Y:S01]  /*5d30*/  MUFU.EX2 R198, R11 ;  /* 0x0000000b00c67308 */ /* 0x000e620000000800 */
[----:B------:R-:W-:Y:S01]  /*5d40*/  FADD.FTZ R9, R193, R44 ;  /* 0x0000002cc1097221 */ /* 0x000fe20000010000 */
[C---:B---3--:R-:W-:Y:S01]  /*5d50*/  FADD.FTZ R24, R196.reuse, R3 ;  /* 0x00000003c4187221 */ /* 0x048fe20000010000 */
[----:B------:R-:W-:Y:S02]  /*5d60*/  F2FP.BF16.F32.PACK_AB R196, R196, R33 ;  /* 0x00000021c4c4723e */ /* 0x000fe400000010ff */
[C---:B------:R-:W-:Y:S01]  /*5d70*/  FADD.FTZ R44, R14.reuse, R9 ;  /* 0x000000090e2c7221 */ /* 0x040fe20000010000 */
[----:B------:R-:W-:Y:S02]  /*5d80*/  F2FP.BF16.F32.PACK_AB R193, R14, R193 ;  /* 0x000000c10ec1723e */ /* 0x000fe400000010ff */
[----:B------:R-:W2:Y:S01]  /*5d90*/  MUFU.EX2 R41, R41 ;  /* 0x0000002900297308 */ /* 0x000ea20000000800 */
[----:B0-----:R-:W-:Y:S01]  /*5da0*/  FADD.FTZ R3, R37, R24 ;  /* 0x0000001825037221 */ /* 0x001fe20000010000 */
[----:B------:R-:W-:Y:S01]  /*5db0*/  FADD.FTZ R9, R195, R44 ;  /* 0x0000002cc3097221 */ /* 0x000fe20000010000 */
[----:B------:R-:W-:-:S03]  /*5dc0*/  F2FP.BF16.F32.PACK_AB R195, R28, R195 ;  /* 0x000000c31cc3723e */ /* 0x000fc600000010ff */
[----:B------:R-:W-:Y:S01]  /*5dd0*/  FADD.FTZ R44, R28, R9 ;  /* 0x000000091c2c7221 */ /* 0x000fe20000010000 */
[----:B------:R-:W-:Y:S01]  /*5de0*/  CS2R R28, SRZ ;  /* 0x00000000001c7805 */ /* 0x000fe2000001ff00 */
[----:B------:R-:W0:Y:S01]  /*5df0*/  MUFU.EX2 R192, R13 ;  /* 0x0000000d00c07308 */ /* 0x000e220000000800 */
[----:B-1----:R-:W-:Y:S01]  /*5e00*/  FADD.FTZ R24, R198, R3 ;  /* 0x00000003c6187221 */ /* 0x002fe20000010000 */
[----:B------:R-:W-:Y:S01]  /*5e10*/  FADD.FTZ R9, R189, R44 ;  /* 0x0000002cbd097221 */ /* 0x000fe20000010000 */
[----:B------:R-:W-:Y:S02]  /*5e20*/  F2FP.BF16.F32.PACK_AB R189, R30, R189 ;  /* 0x000000bd1ebd723e */ /* 0x000fe400000010ff */
[----:B------:R-:W-:Y:S01]  /*5e30*/  F2FP.BF16.F32.PACK_AB R198, R198, R37 ;  /* 0x00000025c6c6723e */ /* 0x000fe200000010ff */
[----:B------:R-:W-:Y:S02]  /*5e40*/  FADD.FTZ R9, R30, R9 ;  /* 0x000000091e097221 */ /* 0x000fe40000010000 */
[----:B------:R-:W1:Y:S01]  /*5e50*/  MUFU.EX2 R45, R45 ;  /* 0x0000002d002d7308 */ /* 0x000e620000000800 */
[----:B--2---:R-:W-:Y:S01]  /*5e60*/  FADD.FTZ R3, R41, R24 ;  /* 0x0000001829037221 */ /* 0x004fe20000010000 */
[----:B------:R-:W-:Y:S01]  /*5e70*/  FADD.FTZ R24, R32, R9 ;  /* 0x0000000920187221 */ /* 0x000fe20000010000 */
[----:B------:R-:W-:-:S03]  /*5e80*/  CS2R R32, SRZ ;  /* 0x0000000000207805 */ /* 0x000fc6000001ff00 */
[----:B------:R-:W-:Y:S02]  /*5e90*/  FADD.FTZ R24, R43, R24 ;  /* 0x000000182b187221 */ /* 0x000fe40000010000 */
[----:B------:R-:W2:Y:S01]  /*5ea0*/  MUFU.EX2 R194, R15 ;  /* 0x0000000f00c27308 */ /* 0x000ea20000000800 */
[C---:B0-----:R-:W-:Y:S01]  /*5eb0*/  FADD.FTZ R0, R192.reuse, R3 ;  /* 0x00000003c0007221 */ /* 0x041fe20000010000 */
[----:B------:R-:W-:Y:S01]  /*5ec0*/  FADD.FTZ R9, R39, R24 ;  /* 0x0000001827097221 */ /* 0x000fe20000010000 */
[----:B------:R-:W-:-:S03]  /*5ed0*/  F2FP.BF16.F32.PACK_AB R192, R192, R41 ;  /* 0x00000029c0c0723e */ /* 0x000fc600000010ff */
[----:B------:R-:W-:Y:S01]  /*5ee0*/  FADD.FTZ R24, R34, R9 ;  /* 0x0000000922187221 */ /* 0x000fe20000010000 */
[----:B------:R-:W-:Y:S01]  /*5ef0*/  CS2R R34, SRZ ;  /* 0x0000000000227805 */ /* 0x000fe2000001ff00 */
[----:B------:R-:W0:Y:S01]  /*5f00*/  MUFU.EX2 R21, R21 ;  /* 0x0000001500157308 */ /* 0x000e220000000800 */
[----:B-1----:R-:W-:Y:S01]  /*5f10*/  FADD.FTZ R3, R45, R0 ;  /* 0x000000002d037221 */ /* 0x002fe20000010000 */
[----:B------:R-:W-:Y:S01]  /*5f20*/  FADD.FTZ R9, R187, R24 ;  /* 0x00000018bb097221 */ /* 0x000fe20000010000 */
[C---:B------:R-:W-:Y:S02]  /*5f30*/  F2FP.BF16.F32.PACK_AB R187, R36.reuse, R187 ;  /* 0x000000bb24bb723e */ /* 0x040fe400000010ff */
[----:B------:R-:W-:Y:S01]  /*5f40*/  CS2R R24, SRZ ;  /* 0x0000000000187805 */ /* 0x000fe2000001ff00 */
[----:B------:R-:W-:Y:S01]  /*5f50*/  FADD.FTZ R2, R36, R9 ;  /* 0x0000000924027221 */ /* 0x000fe20000010000 */
[----:B------:R-:W-:Y:S01]  /*5f60*/  CS2R R36, SRZ ;  /* 0x0000000000247805 */ /* 0x000fe2000001ff00 */
[----:B------:R1:W3:Y:S01]  /*5f70*/  MUFU.EX2 R188, R53 ;  /* 0x0000003500bc7308 */ /* 0x0002e20000000800 */
[C---:B--2---:R-:W-:Y:S01]  /*5f80*/  FADD.FTZ R0, R194.reuse, R3 ;  /* 0x00000003c2007221 */ /* 0x044fe20000010000 */
[----:B------:R-:W-:Y:S01]  /*5f90*/  FADD.FTZ R9, R55, R2 ;  /* 0x0000000237097221 */ /* 0x000fe20000010000 */
[----:B------:R-:W-:-:S02]  /*5fa0*/  F2FP.BF16.F32.PACK_AB R194, R194, R45 ;  /* 0x0000002dc2c2723e */ /* 0x000fc400000010ff */
[----:B------:R-:W-:Y:S02]  /*5fb0*/  CS2R R54, SRZ ;  /* 0x0000000000367805 */ /* 0x000fe4000001ff00 */
[----:B------:R-:W-:Y:S01]  /*5fc0*/  CS2R R44, SRZ ;  /* 0x00000000002c7805 */ /* 0x000fe2000001ff00 */
[----:B------:R-:W-:Y:S01]  /*5fd0*/  FADD.FTZ R2, R38, R9 ;  /* 0x0000000926027221 */ /* 0x000fe20000010000 */
[----:B------:R-:W-:Y:S01]  /*5fe0*/  CS2R R38, SRZ ;  /* 0x0000000000267805 */ /* 0x000fe2000001ff00 */
[----:B------:R-:W2:Y:S01]  /*5ff0*/  MUFU.EX2 R65, R65 ;  /* 0x0000004100417308 */ /* 0x000ea20000000800 */
[----:B0-----:R-:W-:Y:S01]  /*6000*/  FADD.FTZ R3, R21, R0 ;  /* 0x0000000015037221 */ /* 0x001fe20000010000 */
[----:B------:R-:W-:Y:S01]  /*6010*/  FADD.FTZ R9, R31, R2 ;  /* 0x000000021f097221 */ /* 0x000fe20000010000 */
[----:B-1----:R-:W-:-:S05]  /*6020*/  CS2R R52, SRZ ;  /* 0x0000000000347805 */ /* 0x002fca000001ff00 */
[----:B------:R0:W1:Y:S01]  /*6030*/  MUFU.EX2 R190, R67 ;  /* 0x0000004300be7308 */ /* 0x0000620000000800 */
[C---:B---3--:R-:W-:Y:S01]  /*6040*/  FADD.FTZ R0, R188.reuse, R3 ;  /* 0x00000003bc007221 */ /* 0x048fe20000010000 */
[----:B------:R-:W-:-:S06]  /*6050*/  F2FP.BF16.F32.PACK_AB R188, R188, R21 ;  /* 0x00000015bcbc723e */ /* 0x000fcc00000010ff */
[----:B------:R-:W3:Y:S01]  /*6060*/  MUFU.EX2 R69, R69 ;  /* 0x0000004500457308 */ /* 0x000ee20000000800 */
[----:B--2---:R-:W-:Y:S01]  /*6070*/  FADD.FTZ R3, R65, R0 ;  /* 0x0000000041037221 */ /* 0x004fe20000010000 */
[----:B0-----:R-:W-:-:S06]  /*6080*/  CS2R R66, SRZ ;  /* 0x0000000000427805 */ /* 0x001fcc000001ff00 */
[----:B------:R0:W2:Y:S01]  /*6090*/  MUFU.EX2 R184, R71 ;  /* 0x0000004700b87308 */ /* 0x0000a20000000800 */
[C---:B-1----:R-:W-:Y:S01]  /*60a0*/  FADD.FTZ R0, R190.reuse, R3 ;  /* 0x00000003be007221 */ /* 0x042fe20000010000 */
[----:B------:R-:W-:Y:S02]  /*60b0*/  F2FP.BF16.F32.PACK_AB R190, R190, R65 ;  /* 0x00000041bebe723e */ /* 0x000fe400000010ff */
[----:B------:R-:W-:-:S04]  /*60c0*/  CS2R R64, SRZ ;  /* 0x0000000000407805 */ /* 0x000fc8000001ff00 */
[----:B------:R-:W1:Y:S01]  /*60d0*/  MUFU.EX2 R73, R73 ;  /* 0x0000004900497308 */ /* 0x000e620000000800 */
[----:B---3--:R-:W-:Y:S01]  /*60e0*/  FADD.FTZ R3, R69, R0 ;  /* 0x0000000045037221 */ /* 0x008fe20000010000 */
[----:B0-----:R-:W-:-:S06]  /*60f0*/  CS2R R70, SRZ ;  /* 0x0000000000467805 */ /* 0x001fcc000001ff00 */
[----:B------:R0:W3:Y:S01]  /*6100*/  MUFU.EX2 R186, R75 ;  /* 0x0000004b00ba7308 */ /* 0x0000e20000000800 */
[C---:B--2---:R-:W-:Y:S01]  /*6110*/  FADD.FTZ R0, R184.reuse, R3 ;  /* 0x00000003b8007221 */ /* 0x044fe20000010000 */
[----:B------:R-:W-:Y:S02]  /*6120*/  F2FP.BF16.F32.PACK_AB R184, R184, R69 ;  /* 0x00000045b8b8723e */ /* 0x000fe400000010ff */
[----:B------:R-:W-:-:S04]  /*6130*/  CS2R R68, SRZ ;  /* 0x0000000000447805 */ /* 0x000fc8000001ff00 */
[----:B------:R2:W4:Y:S01]  /*6140*/  MUFU.EX2 R40, R61 ;  /* 0x0000003d00287308 */ /* 0x0005220000000800 */
[----:B-1----:R-:W-:Y:S01]  /*6150*/  FADD.FTZ R3, R73, R0 ;  /* 0x0000000049037221 */ /* 0x002fe20000010000 */
[----:B0-----:R-:W-:-:S06]  /*6160*/  CS2R R74, SRZ ;  /* 0x00000000004a7805 */ /* 0x001fcc000001ff00 */
[----:B------:R-:W0:Y:S01]  /*6170*/  MUFU.EX2 R77, R77 ;  /* 0x0000004d004d7308 */ /* 0x000e220000000800 */
[C---:B---3--:R-:W-:Y:S01]  /*6180*/  FADD.FTZ R0, R186.reuse, R3 ;  /* 0x00000003ba007221 */ /* 0x048fe20000010000 */
[----:B------:R-:W-:Y:S02]  /*6190*/  F2FP.BF16.F32.PACK_AB R186, R186, R73 ;  /* 0x00000049baba723e */ /* 0x000fe400000010ff */
[----:B------:R-:W-:Y:S02]  /*61a0*/  CS2R R72, SRZ ;  /* 0x0000000000487805 */ /* 0x000fe4000001ff00 */
[----:B--2---:R-:W-:Y:S02]  /*61b0*/  CS2R R60, SRZ ;  /* 0x00000000003c7805 */ /* 0x004fe4000001ff00 */
[----:B------:R-:W1:Y:S01]  /*61c0*/  MUFU.EX2 R63, R63 ;  /* 0x0000003f003f7308 */ /* 0x000e620000000800 */
[C---:B----4-:R-:W-:Y:S01]  /*61d0*/  FADD.FTZ R2, R40.reuse, R9 ;  /* 0x0000000928027221 */ /* 0x050fe20000010000 */
[----:B------:R-:W-:-:S02]  /*61e0*/  F2FP.BF16.F32.PACK_AB R183, R40, R31 ;  /* 0x0000001f28b7723e */ /* 0x000fc400000010ff */
[----:B------:R-:W-:Y:S02]  /*61f0*/  CS2R R40, SRZ ;  /* 0x0000000000287805 */ /* 0x000fe4000001ff00 */
[----:B------:R-:W-:Y:S02]  /*6200*/  CS2R R30, SRZ ;  /* 0x00000000001e7805 */ /* 0x000fe4000001ff00 */
        /* <DEDUP_REMOVED lines=8> */
[----:B0-----:R-:W-:Y:S02]  /*6290*/  CS2R R88, SRZ ;  /* 0x0000000000587805 */ /* 0x001fe4000001ff00 */
[----:B------:R-:W-:Y:S02]  /*62a0*/  CS2R R76, SRZ ;  /* 0x00000000004c7805 */ /* 0x000fe4000001ff00 */
[----:B------:R0:W2:Y:S01]  /*62b0*/  MUFU.EX2 R182, R83 ;  /* 0x0000005300b67308 */ /* 0x0000a20000000800 */
[C---:B----4-:R-:W-:Y:S01]  /*62c0*/  FADD.FTZ R2, R42.reuse, R9 ;  /* 0x000000092a027221 */ /* 0x050fe20000010000 */
[----:B------:R-:W-:-:S02]  /*62d0*/  F2FP.BF16.F32.PACK_AB R177, R42, R63 ;  /* 0x0000003f2ab1723e */ /* 0x000fc400000010ff */
        /* <DEDUP_REMOVED lines=8> */
[----:B------:R-:W-:-:S04]  /*6360*/  CS2R R80, SRZ ;  /* 0x0000000000507805 */ /* 0x000fc8000001ff00 */
[----:B------:R-:W2:Y:S01]  /*6370*/  MUFU.EX2 R91, R91 ;  /* 0x0000005b005b7308 */ /* 0x000ea20000000800 */
[----:B---3--:R-:W-:Y:S01]  /*6380*/  FADD.FTZ R9, R85, R0 ;  /* 0x0000000055097221 */ /* 0x008fe20000010000 */
[----:B0-----:R-:W-:-:S06]  /*6390*/  CS2R R58, SRZ ;  /* 0x00000000003a7805 */ /* 0x001fcc000001ff00 */
[----:B------:R-:W0:Y:S01]  /*63a0*/  MUFU.EX2 R87, R87 ;  /* 0x0000005700577308 */ /* 0x000e220000000800 */
[C---:B-1----:R-:W-:Y:S01]  /*63b0*/  FADD.FTZ R0, R176.reuse, R9 ;  /* 0x00000009b0007221 */ /* 0x042fe20000010000 */
[----:B------:R-:W-:Y:S02]  /*63c0*/  F2FP.BF16.F32.PACK_AB R176, R176, R85 ;  /* 0x00000055b0b0723e */ /* 0x000fe400000010ff */
[----:B------:R-:W-:-:S04]  /*63d0*/  CS2R R84, SRZ ;  /* 0x0000000000547805 */ /* 0x000fc8000001ff00 */
[----:B------:R-:W1:Y:S01]  /*63e0*/  MUFU.EX2 R26, R26 ;  /* 0x0000001a001a7308 */ /* 0x000e620000000800 */
[----:B--2---:R-:W-:Y:S01]  /*63f0*/  FADD.FTZ R3, R91, R2 ;  /* 0x000000025b037221 */ /* 0x004fe20000010000 */
[----:B------:R-:W-:-:S06]  /*6400*/  IMAD.MOV.U32 R2, RZ, RZ, 0x3f800000 ;  /* 0x3f800000ff027424 */ /* 0x000fcc00078e00ff */
[----:B------:R-:W2:Y:S01]  /*6410*/  MUFU.EX2 R20, R20 ;  /* 0x0000001400147308 */ /* 0x000ea20000000800 */
[----:B0-----:R-:W-:Y:S01]  /*6420*/  FADD.FTZ R9, R87, R0 ;  /* 0x0000000057097221 */ /* 0x001fe20000010000 */
[----:B------:R-:W-:Y:S02]  /*6430*/  IMAD.MOV.U32 R0, RZ, RZ, 0x3f800000 ;  /* 0x3f800000ff007424 */ /* 0x000fe400078e00ff */
[C---:B-1----:R-:W-:Y:S01]  /*6440*/  FADD.FTZ R3, R26.reuse, R3 ;  /* 0x000000031a037221 */ /* 0x042fe20000010000 */
[----:B------:R-:W-:Y:S02]  /*6450*/  F2FP.BF16.F32.PACK_AB R179, R26, R91 ;  /* 0x0000005b1ab3723e */ /* 0x000fe400000010ff */
[----:B------:R-:W-:Y:S02]  /*6460*/  CS2R R90, SRZ ;  /* 0x00000000005a7805 */ /* 0x000fe4000001ff00 */
[----:B------:R-:W-:Y:S02]  /*6470*/  CS2R R26, SRZ ;  /* 0x00000000001a7805 */ /* 0x000fe4000001ff00 */
[C---:B--2---:R-:W-:Y:S01]  /*6480*/  F2FP.BF16.F32.PACK_AB R178, R20.reuse, R87 ;  /* 0x0000005714b2723e */ /* 0x044fe200000010ff */
[----:B------:R-:W-:Y:S01]  /*6490*/  FADD.FTZ R4, R20, R9 ;  /* 0x0000000914047221 */ /* 0x000fe20000010000 */
[----:B------:R-:W-:Y:S01]  /*64a0*/  CS2R R86, SRZ ;  /* 0x0000000000567805 */ /* 0x000fe2000001ff00 */
[----:B------:R-:W-:Y:S06]  /*64b0*/  @!P3 BRA `(.L_x_5929) ;  /* 0x0000004800b4b947 */ /* 0x000fec0003800000 */
[----:B------:R-:W-:Y:S01]  /*64c0*/  IMAD.MOV.U32 R9, RZ, RZ, R7 ;  /* 0x000000ffff097224 */ /* 0x000fe200078e0007 */
[----:B------:R-:W-:Y:S01]  /*64d0*/  UMOV UR39, UR60 ;  /* 0x0000003c00277c82 */ /* 0x000fe20008000000 */
[----:B------:R-:W-:Y:S01]  /*64e0*/  IMAD.MOV.U32 R10, RZ, RZ, R8 ;  /* 0x000000ffff0a7224 */ /* 0x000fe200078e0008 */
[----:B------:R-:W-:Y:S01]  /*64f0*/  UMOV UR6, UR36 ;  /* 0x0000002400067c82 */ /* 0x000fe20008000000 */
[----:B------:R-:W-:Y:S01]  /*6500*/  IMAD.MOV.U32 R2, RZ, RZ, 0x3f800000 ;  /* 0x3f800000ff027424 */ /* 0x000fe200078e00ff */
[----:B------:R-:W-:Y:S01]  /*6510*/  ULDC UR5, c[0x0][0x9d8] ;  /* 0x0002760000057ab9 */ /* 0x000fe20000000800 */
[----:B------:R-:W-:-:S07]  /*6520*/  IMAD.MOV.U32 R119, RZ, RZ, RZ ;  /* 0x000000ffff777224 */ /* 0x000fce00078e00ff */
.L_x_5938:
[----:B------:R-:W-:-:S04]  /*6530*/  UIADD3 UR4, UR6, 0x1, URZ ;  /* 0x0000000106047890 */ /* 0x000fc8000fffe03f */
[----:B------:R-:W-:-:S04]  /*6540*/  UISETP.NE.AND UP1, UPT, UR4, 0x2, UPT ;  /* 0x000000020400788c */ /* 0x000fc8000bf25270 */
[----:B------:R-:W-:Y:S02]  /*6550*/  USEL UR60, URZ, 0x1, UP1 ;  /* 0x000000013f3c7887 */ /* 0x000fe40008800000 */
[----:B------:R-:W-:Y:S02]  /*6560*/  USEL UR36, UR4, URZ, UP1 ;  /* 0x0000003f04247287 */ /* 0x000fe40008800000 */
[----:B------:R-:W-:Y:S01]  /*6570*/  ULOP3.LUT UR60, UR39, UR60, URZ, 0x3c, !UPT ;  /* 0x0000003c273c7292 */ /* 0x000fe2000f8e3c3f */
[----:B------:R-:W-:Y:S11]  /*6580*/  @!P0 BRA `(.L_x_5930) ;  /* 0x0000000000048947 */ /* 0x000ff60003800000 */
[----:B------:R-:W-:Y:S01]  /*6590*/  BPT.TRAP 0x1 ;  /* 0x000000040000795c */ /* 0x000fe20000300000 */
.L_x_5930:
[----:B------:R-:W-:Y:S01]  /*65a0*/  ULEA UR37, UR36, UR38, 0x3 ;  /* 0x0000002624257291 */ /* 0x000fe2000f8e183f */
[----:B------:R-:W-:-:S05]  /*65b0*/  IMAD.U32 R6, RZ, RZ, UR60 ;  /* 0x0000003cff067e24 */ /* 0x000fca000f8e00ff */
[----:B------:R-:W-:-:S04]  /*65c0*/  SHF.L.U32 R6, R6, 0x1f, RZ ;  /* 0x0000001f06067819 */ /* 0x000fc800000006ff */
[----:B------:R0:W1:Y:S01]  /*65d0*/  SYNCS.PHASECHK.TRANS64.TRYWAIT P3, [UR37+0x36830], R6 ;  /* 0x03683006ff0075a7 */ /* 0x0000620008060165 */
[----:B------:R-:W-:Y:S05]  /*65e0*/  @!P0 BRA `(.L_x_5931) ;  /* 0x0000000000048947 */ /* 0x000fea0003800000 */
[----:B------:R-:W-:Y:S01]  /*65f0*/  BPT.TRAP 0x1 ;  /* 0x000000040000795c */ /* 0x000fe20000300000 */
.L_x_5931:
[----:B-1----:R-:W-:Y:S05]  /*6600*/  @P3 BRA `(.L_x_5932) ;  /* 0x0000000000083947 */ /* 0x002fea0003800000 */
[----:B------:R-:W1:Y:S02]  /*6610*/  SYNCS.PHASECHK.TRANS64.TRYWAIT P3, [UR37+0x36830], R6 ;  /* 0x03683006ff0075a7 */ /* 0x000e640008060165 */
[----:B-1----:R-:W-:Y:S05]  /*6620*/  @!P3 BRA `(.L_x_5933) ;  /* 0x0000013000bcb947 */ /* 0x002fea0003800000 */
.L_x_5932:
        /* <DEDUP_REMOVED lines=592> */
.L_x_5934:
[----:B------:R-:W-:Y:S01]  /*8b30*/  ULEA UR4, UR6, UR38, 0x3 ;  /* 0x0000002606047291 */ /* 0x000fe2000f8e183f */
[----:B------:R-:W-:-:S05]  /*8b40*/  IMAD.U32 R0, RZ, RZ, UR39 ;  /* 0x00000027ff007e24 */ /* 0x000fca000f8e00ff */
[----:B------:R-:W-:-:S04]  /*8b50*/  SHF.L.U32 R0, R0, 0x1f, RZ ;  /* 0x0000001f00007819 */ /* 0x000fc800000006ff */
[----:B------:R2:W3:Y:S01]  /*8b60*/  SYNCS.PHASECHK.TRANS64.TRYWAIT P3, [UR4+0x36850], R0 ;  /* 0x03685000ff0075a7 */ /* 0x0004e20008060144 */
[----:B------:R-:W-:Y:S05]  /*8b70*/  @!P0 BRA `(.L_x_5935) ;  /* 0x0000000000048947 */ /* 0x000fea0003800000 */
[----:B------:R-:W-:Y:S01]  /*8b80*/  BPT.TRAP 0x1 ;  /* 0x000000040000795c */ /* 0x000fe20000300000 */
.L_x_5935:
[----:B---3--:R-:W-:Y:S05]  /*8b90*/  @P3 BRA `(.L_x_5936) ;  /* 0x0000000000083947 */ /* 0x008fea0003800000 */
[----:B------:R-:W3:Y:S02]  /*8ba0*/  SYNCS.PHASECHK.TRANS64.TRYWAIT P3, [UR4+0x36850], R0 ;  /* 0x03685000ff0075a7 */ /* 0x000ee40008060144 */
[----:B---3--:R-:W-:Y:S05]  /*8bb0*/  @!P3 BRA `(.L_x_5937) ;  /* 0x0000010c0070b947 */ /* 0x008fea0003800000 */
.L_x_5936:
[----:B------:R-:W-:Y:S01]  /*8bc0*/  UIADD3 UR10, UR38, 0x400, URZ ;  /* 0x00000400260a7890 */ /* 0x000fe2000fffe03f */
[----:B------:R-:W-:Y:S01]  /*8bd0*/  WARPGROUP.ARRIVE ;  /* 0x00000000000079c5 */ /* 0x000fe20000000000 */
[----:B------:R-:W-:Y:S01]  /*8be0*/  UMOV UR11, 0x40000040 ;  /* 0x40000040000b7882 */ /* 0x000fe20000000000 */
[----:B------:R-:W-:Y:S01]  /*8bf0*/  R2UR UR18, R19 ;  /* 0x00000000131272ca */ /* 0x000fe200000e0000 */
[----:B------:R-:W-:Y:S01]  /*8c00*/  USHF.R.U32.HI UR10, URZ, 0x4, UR10 ;  /* 0x000000043f0a7899 */ /* 0x000fe2000801160a */
[----:B------:R-:W-:Y:S01]  /*8c10*/  FMUL.FTZ R20, R152, UR5 ;  /* 0x0000000598147c20 */ /* 0x000fe20008410000 */
[----:B------:R-:W-:Y:S01]  /*8c20*/  FMUL.FTZ R152, R157, UR5 ;  /* 0x000000059d987c20 */ /* 0x000fe20008410000 */
[----:B------:R-:W-:Y:S01]  /*8c30*/  FMUL.FTZ R8, R173, UR5 ;  /* 0x00000005ad087c20 */ /* 0x000fe20008410000 */
[----:B------:R-:W-:Y:S01]  /*8c40*/  ULOP3.LUT UR10, UR10, 0x3fff, URZ, 0xc0, !UPT ;  /* 0x00003fff0a0a7892 */ /* 0x000fe2000f8ec03f */
[----:B------:R-:W-:Y:S01]  /*8c50*/  FMUL.FTZ R173, R155, UR5 ;  /* 0x000000059bad7c20 */ /* 0x000fe20008410000 */
[----:B------:R-:W-:Y:S01]  /*8c60*/  R2UR UR15, R17 ;  /* 0x00000000110f72ca */ /* 0x000fe200000e0000 */
[----:B------:R-:W-:Y:S01]  /*8c70*/  FMUL.FTZ R13, R160, UR5 ;  /* 0x00000005a00d7c20 */ /* 0x000fe20008410000 */
[----:B------:R-:W-:Y:S01]  /*8c80*/  ULOP3.LUT UR10, UR10, 0x3800000, URZ, 0xfc, !UPT ;  /* 0x038000000a0a7892 */ /* 0x000fe2000f8efc3f */
[----:B------:R-:W-:Y:S01]  /*8c90*/  R2UR UR14, R18 ;  /* 0x00000000120e72ca */ /* 0x000fe200000e0000 */
[----:B------:R-:W-:Y:S01]  /*8ca0*/  FMUL.FTZ R160, R167, UR5 ;  /* 0x00000005a7a07c20 */ /* 0x000fe20008410000 */
[----:B------:R-:W-:Y:S01]  /*8cb0*/  FMUL.FTZ R167, R146, UR5 ;  /* 0x0000000592a77c20 */ /* 0x000fe20008410000 */
[----:B------:R-:W-:Y:S01]  /*8cc0*/  UIMAD UR6, UR6, 0xa80, UR10 ;  /* 0x00000a80060678a4 */ /* 0x000fe2000f8e020a */
[----:B-1----:R-:W-:-:S02]  /*8cd0*/  VIADD R7, R23, UR18 ;  /* 0x0000001217077c36 */ /* 0x002fc40008000000 */
[----:B------:R-:W-:Y:S01]  /*8ce0*/  FMUL.FTZ R14, R165, UR5 ;  /* 0x00000005a50e7c20 */ /* 0x000fe20008410000 */
[----:B------:R-:W-:Y:S01]  /*8cf0*/  FMUL.FTZ R165, R150, UR5 ;  /* 0x0000000596a57c20 */ /* 0x000fe20008410000 */
[----:B0-----:R-:W-:Y:S01]  /*8d00*/  FMUL.FTZ R6, R166, UR5 ;  /* 0x00000005a6067c20 */ /* 0x001fe20008410000 */
[----:B------:R-:W-:Y:S01]  /*8d10*/  MUFU.TANH R160, R160 ;  /* 0x000000a000a07308 */ /* 0x000fe20000002400 */
[----:B------:R-:W-:Y:S01]  /*8d20*/  FMUL.FTZ R2, R169, UR5 ;  /* 0x00000005a9027c20 */ /* 0x000fe20008410000 */
[----:B------:R-:W-:Y:S01]  /*8d30*/  UMOV UR10, UR6 ;  /* 0x00000006000a7c82 */ /* 0x000fe20008000000 */
[----:B------:R-:W-:Y:S01]  /*8d40*/  FMUL.FTZ R169, R159, UR5 ;  /* 0x000000059fa97c20 */ /* 0x000fe20008410000 */
[----:B------:R-:W-:Y:S01]  /*8d50*/  HGMMA.64x192x16.F32.BF16 R24, R200, gdesc[UR8].tnspB, R24, gsb0 ;  /* 0x42e00008c8187df0 */ /* 0x000fe20008001818 */
[----:B------:R-:W-:Y:S01]  /*8d60*/  UIADD3 UR10, UR6, 0x80, URZ ;  /* 0x00000080060a7890 */ /* 0x000fe2000fffe03f */
[----:B------:R-:W-:Y:S01]  /*8d70*/  FMUL.FTZ R147, R147, UR5 ;  /* 0x0000000593937c20 */ /* 0x000fe20008410000 */
[----:B------:R-:W-:Y:S01]  /*8d80*/  UMOV UR11, 0x40000040 ;  /* 0x40000040000b7882 */ /* 0x000fe20000000000 */
        /* <DEDUP_REMOVED lines=15> */
[----:B--2---:R-:W-:Y:S01]  /*8e80*/  FMUL.FTZ R0, R168, UR5 ;  /* 0x00000005a8007c20 */ /* 0x004fe20008410000 */
        /* <DEDUP_REMOVED lines=11> */
[----:B------:R-:W-:Y:S01]  /*8f40*/  UISETP.GT.AND UP1, UPT, UR7, UR61, UPT ;  /* 0x0000003d0700728c */ /* 0x000fe2000bf24270 */
[----:B------:R-:W-:-:S04]  /*8f50*/  UMOV UR39, UR60 ;  /* 0x0000003c00277c82 */ /* 0x000fc80008000000 */
        /* <DEDUP_REMOVED lines=31> */
[----:B------:R-:W0:Y:S08]  /*9150*/  MUFU.TANH R201, R201 ;  /* 0x000000c900c97308 */ /* 0x000e300000002400 */
[----:B------:R-:W1:Y:S08]  /*9160*/  MUFU.TANH R203, R203 ;  /* 0x000000cb00cb7308 */ /* 0x000e700000002400 */
        /* <DEDUP_REMOVED lines=14> */
[----:B------:R-:W-:Y:S01]  /*9250*/  @UP0 ULDC UR10, c[0x0][0x44c] ;  /* 0x00011300000a0ab9 */ /* 0x000fe20000000800 */
[----:B------:R-:W-:Y:S01]  /*9260*/  UMOV UR11, 0x40000040 ;  /* 0x40000040000b7882 */ /* 0x000fe20000000000 */
[----:B------:R-:W-:Y:S01]  /*9270*/  @P2 IMAD.HI.U32 R154, R7, UR10, RZ ;  /* 0x0000000a079a2c27 */ /* 0x000fe2000f8e00ff */
[----:B------:R-:W-:Y:S01]  /*9280*/  @UP0 ULDC UR10, c[0x0][0x450] ;  /* 0x00011400000a0ab9 */ /* 0x000fe20000000800 */
[----:B------:R-:W2:Y:S03]  /*9290*/  MUFU.TANH R199, R199 ;  /* 0x000000c700c77308 */ /* 0x000ea60000002400 */
[----:B------:R-:W-:Y:S01]  /*92a0*/  @P2 SHF.R.U32.HI R7, RZ, UR10, R154 ;  /* 0x0000000aff072c19 */ /* 0x000fe2000801169a */
[----:B------:R-:W-:Y:S02]  /*92b0*/  UMOV UR10, 0x1 ;  /* 0x00000001000a7882 */ /* 0x000fe40000000000 */
[----:B------:R-:W-:-:S02]  /*92c0*/  UIMAD UR10, UR7, -0x70, UR10 ;  /* 0xffffff90070a78a4 */ /* 0x000fc4000f8e020a */
[----:B------:R-:W3:Y:S01]  /*92d0*/  SHFL.IDX PT, R155, R7, 0x1, 0x1c1f ;  /* 0x003c1f00079b7f89 */ /* 0x000ee200000e0000 */
[----:B------:R-:W4:Y:S01]  /*92e0*/  MUFU.TANH R197, R197 ;  /* 0x000000c500c57308 */ /* 0x000f220000002400 */
[----:B------:R-:W-:Y:S02]  /*92f0*/  UIADD3 UR7, UR7, -0x1, URZ ;  /* 0xffffffff07077890 */ /* 0x000fe4000fffe03f */
[----:B------:R-:W-:Y:S01]  /*9300*/  IMAD.U32 R157, RZ, RZ, UR10 ;  /* 0x0000000aff9d7e24 */ /* 0x000fe2000f8e00ff */
[----:B------:R-:W-:Y:S01]  /*9310*/  UIADD3 UR10, UR6, 0x180, URZ ;  /* 0x00000180060a7890 */ /* 0x000fe2000fffe03f */
[----:B------:R-:W5:Y:S02]  /*9320*/  SHFL.IDX PT, R129, R7, RZ, 0x1c1f ;  /* 0x001c1fff07817589 */ /* 0x000f6400000e0000 */
[----:B------:R-:W-:Y:S01]  /*9330*/  IMAD R146, R22, -0x2, R157 ;  /* 0xfffffffe16927824 */ /* 0x000fe200078e029d */
[----:B------:R-:W-:Y:S01]  /*9340*/  MUFU.TANH R175, R175 ;  /* 0x000000af00af7308 */ /* 0x000fe20000002400 */
[----:B------:R-:W-:-:S05]  /*9350*/  IMAD.U32 R157, RZ, RZ, UR15 ;  /* 0x0000000fff9d7e24 */ /* 0x000fca000f8e00ff */
[----:B------:R-:W-:Y:S02]  /*9360*/  IADD3 R146, -R157, UR14, R146 ;  /* 0x0000000e9d927c10 */ /* 0x000fe4000fffe192 */
[----:B------:R-:W-:Y:S03]  /*9370*/  MUFU.TANH R154, R143 ;  /* 0x0000008f009a7308 */ /* 0x000fe60000002400 */
[----:B---3--:R-:W-:Y:S02]  /*9380*/  IMAD.IADD R150, R146, 0x1, R155 ;  /* 0x0000000192967824 */ /* 0x008fe400078e029b */
[----:B------:R-:W-:-:S03]  /*9390*/  FMUL.FTZ R155, R138, UR5 ;  /* 0x000000058a9b7c20 */ /* 0x000fc60008410000 */
[----:B------:R-:W-:Y:S01]  /*93a0*/  ISETP.GT.AND P3, PT, R150, RZ, PT ;  /* 0x000000ff9600720c */ /* 0x000fe20003f64270 */
[----:B-----5:R-:W-:Y:S01]  /*93b0*/  IMAD.IADD R146, R146, 0x1, R129 ;  /* 0x0000000192927824 */ /* 0x020fe200078e0281 */
[C---:B------:R-:W-:Y:S01]  /*93c0*/  ISETP.GT.AND P4, PT, R150.reuse, 0x1, PT ;  /* 0x000000019600780c */ /* 0x040fe20003f84270 */
[----:B------:R-:W-:Y:S01]  /*93d0*/  MUFU.TANH R155, R155 ;  /* 0x0000009b009b7308 */ /* 0x000fe20000002400 */
[----:B0-----:R-:W-:Y:S02]  /*93e0*/  FSEL R201, R201, -INF , P3 ;  /* 0xff800000c9c97808 */ /* 0x001fe40001800000 */
[----:B------:R-:W-:Y:S02]  /*93f0*/  ISETP.GT.AND P3, PT, R150, 0x8, PT ;  /* 0x000000089600780c */ /* 0x000fe40003f64270 */
[----:B-1----:R-:W-:Y:S02]  /*9400*/  FSEL R203, R203, -INF , P4 ;  /* 0xff800000cbcb7808 */ /* 0x002fe40002000000 */
[----:B------:R-:W-:-:S02]  /*9410*/  FMNMX.FTZ R138, R201, R9, !PT ;  /* 0x00000009c98a7209 */ /* 0x000fc40007810000 */
[C---:B------:R-:W-:Y:S02]  /*9420*/  ISETP.GT.AND P4, PT, R150.reuse, 0x9, PT ;  /* 0x000000099600780c */ /* 0x040fe40003f84270 */
[----:B--2---:R-:W-:Y:S02]  /*9430*/  FSEL R199, R199, -INF , P3 ;  /* 0xff800000c7c77808 */ /* 0x004fe40001800000 */
[----:B------:R-:W-:Y:S02]  /*9440*/  FMNMX.FTZ R138, R203, R138, !PT ;  /* 0x0000008acb8a7209 */ /* 0x000fe40007810000 */
[----:B------:R-:W-:Y:S02]  /*9450*/  ISETP.GT.AND P3, PT, R150, 0x10, PT ;  /* 0x000000109600780c */ /* 0x000fe40003f64270 */
[----:B----4-:R-:W-:Y:S02]  /*9460*/  FSEL R197, R197, -INF , P4 ;  /* 0xff800000c5c57808 */ /* 0x010fe40002000000 */
[----:B------:R-:W-:-:S02]  /*9470*/  FMNMX.FTZ R138, R199, R138, !PT ;  /* 0x0000008ac78a7209 */ /* 0x000fc40007810000 */
[----:B------:R-:W-:Y:S02]  /*9480*/  ISETP.GT.AND P4, PT, R150, 0x11, PT ;  /* 0x000000119600780c */ /* 0x000fe40003f84270 */
[----:B------:R-:W-:Y:S02]  /*9490*/  FMNMX.FTZ R138, R197, R138, !PT ;  /* 0x0000008ac58a7209 */ /* 0x000fe40007810000 */
[----:B------:R-:W-:Y:S01]  /*94a0*/  ISETP.GT.AND P5, PT, R146, 0x1, PT ;  /* 0x000000019200780c */ /* 0x000fe20003fa4270 */
[----:B------:R-:W-:Y:S02]  /*94b0*/  WARPGROUP.DEPBAR.LE gsb0, 0x0 ;  /* 0x00008000000079c5 */ /* 0x000fe40000010000 */
[----:B------:R-:W-:Y:S01]  /*94c0*/  WARPGROUP.ARRIVE ;  /* 0x00000000000079c5 */ /* 0x000fe20000000000 */
[----:B------:R-:W-:Y:S01]  /*94d0*/  FMUL.FTZ R195, R162, UR5 ;  /* 0x00000005a2c37c20 */ /* 0x000fe20008410000 */
[----:B------:R-:W-:-:S04]  /*94e0*/  FMUL.FTZ R193, R163, UR5 ;  /* 0x00000005a3c17c20 */ /* 0x000fc80008410000 */
[----:B------:R-:W-:Y:S01]  /*94f0*/  HGMMA.64x192x16.F32.BF16 R24, R188, gdesc[UR8].tnspB, R24, gsb0 ;  /* 0x42e00008bc187df0 */ /* 0x000fe20008001818 */
[----:B------:R-:W-:Y:S01]  /*9500*/  UIADD3 UR10, UR6, 0x200, URZ ;  /* 0x00000200060a7890 */ /* 0x000fe2000fffe03f */
[----:B------:R-:W0:Y:S01]  /*9510*/  MUFU.TANH R195, R195 ;  /* 0x000000c300c37308 */ /* 0x000e220000002400 */
[----:B------:R-:W-:-:S07]  /*9520*/  UMOV UR11, 0x40000040 ;  /* 0x40000040000b7882 */ /* 0x000fce0000000000 */
[----:B------:R-:W1:Y:S01]  /*9530*/  MUFU.TANH R193, R193 ;  /* 0x000000c100c17308 */ /* 0x000e620000002400 */
[----:B0-----:R-:W-:Y:S02]  /*9540*/  FSEL R195, R195, -INF , P3 ;  /* 0xff800000c3c37808 */ /* 0x001fe40001800000 */
[C---:B------:R-:W-:Y:S02]  /*9550*/  ISETP.GT.AND P3, PT, R150.reuse, 0x18, PT ;  /* 0x000000189600780c */ /* 0x040fe40003f64270 */
[----:B------:R-:W-:Y:S02]  /*9560*/  FMNMX.FTZ R138, R195, R138, !PT ;  /* 0x0000008ac38a7209 */ /* 0x000fe40007810000 */
[----:B-1----:R-:W-:Y:S02]  /*9570*/  FSEL R193, R193, -INF , P4 ;  /* 0xff800000c1c17808 */ /* 0x002fe40002000000 */
[----:B------:R-:W-:Y:S02]  /*9580*/  ISETP.GT.AND P4, PT, R150, 0x19, PT ;  /* 0x000000199600780c */ /* 0x000fe40003f84270 */
[----:B------:R-:W-:Y:S01]  /*9590*/  FMNMX.FTZ R138, R193, R138, !PT ;  /* 0x0000008ac18a7209 */ /* 0x000fe20007810000 */
[----:B------:R-:W-:-:S02]  /*95a0*/  WARPGROUP.DEPBAR.LE gsb0, 0x0 ;  /* 0x00008000000079c5 */ /* 0x000fc40000010000 */
[----:B------:R-:W-:Y:S01]  /*95b0*/  WARPGROUP.ARRIVE ;  /* 0x00000000000079c5 */ /* 0x000fe20000000000 */
[----:B------:R-:W-:Y:S01]  /*95c0*/  FSEL R191, R6, -INF , P3 ;  /* 0xff80000006bf7808 */ /* 0x000fe20001800000 */
[----:B------:R-:W-:Y:S01]  /*95d0*/  FMUL.FTZ R6, R131, UR5 ;  /* 0x0000000583067c20 */ /* 0x000fe20008410000 */
[----:B------:R-:W-:Y:S02]  /*95e0*/  ISETP.GT.AND P3, PT, R150, 0x20, PT ;  /* 0x000000209600780c */ /* 0x000fe40003f64270 */
[----:B------:R-:W-:Y:S01]  /*95f0*/  FSEL R189, R160, -INF , P4 ;  /* 0xff800000a0bd7808 */ /* 0x000fe20002000000 */
[----:B------:R-:W-:Y:S01]  /*9600*/  HGMMA.64x192x16.F32.BF16 R24, R184, gdesc[UR8].tnspB, R24, gsb0 ;  /* 0x42e00008b8187df0 */ /* 0x000fe20008001818 */
[----:B------:R-:W-:Y:S01]  /*9610*/  FMNMX.FTZ R138, R191, R138, !PT ;  /* 0x0000008abf8a7209 */ /* 0x000fe20007810000 */
[----:B------:R0:W1:Y:S01]  /*9620*/  MUFU.TANH R156, R6 ;  /* 0x00000006009c7308 */ /* 0x0000620000002400 */
[----:B------:R-:W-:Y:S01]  /*9630*/  ISETP.GT.AND P4, PT, R150, 0x21, PT ;  /* 0x000000219600780c */ /* 0x000fe20003f84270 */
[----:B------:R-:W-:Y:S01]  /*9640*/  UIADD3 UR10, UR6, 0x280, URZ ;  /* 0x00000280060a7890 */ /* 0x000fe2000fffe03f */
[----:B------:R-:W-:Y:S01]  /*9650*/  FSEL R175, R175, -INF , P3 ;  /* 0xff800000afaf7808 */ /* 0x000fe20001800000 */
[----:B------:R-:W-:Y:S01]  /*9660*/  UMOV UR11, 0x40000040 ;  /* 0x40000040000b7882 */ /* 0x000fe20000000000 */
[----:B------:R-:W-:-:S02]  /*9670*/  FMNMX.FTZ R138, R189, R138, !PT ;  /* 0x0000008abd8a7209 */ /* 0x000fc40007810000 */
[C---:B------:R-:W-:Y:S02]  /*9680*/  ISETP.GT.AND P3, PT, R150.reuse, 0x28, PT ;  /* 0x000000289600780c */ /* 0x040fe40003f64270 */
[----:B------:R-:W-:Y:S01]  /*9690*/  FSEL R173, R173, -INF , P4 ;  /* 0xff800000adad7808 */ /* 0x000fe20002000000 */
[----:B0-----:R-:W-:Y:S01]  /*96a0*/  FMUL.FTZ R6, R135, UR5 ;  /* 0x0000000587067c20 */ /* 0x001fe20008410000 */
[----:B------:R-:W-:Y:S02]  /*96b0*/  FMNMX.FTZ R138, R175, R138, !PT ;  /* 0x0000008aaf8a7209 */ /* 0x000fe40007810000 */
[----:B------:R-:W-:Y:S01]  /*96c0*/  ISETP.GT.AND P4, PT, R150, 0x29, PT ;  /* 0x000000299600780c */ /* 0x000fe20003f84270 */
[----:B------:R0:W2:Y:S01]  /*96d0*/  MUFU.TANH R163, R6 ;  /* 0x0000000600a37308 */ /* 0x0000a20000002400 */
[----:B------:R-:W-:Y:S02]  /*96e0*/  FSEL R171, R171, -INF , P3 ;  /* 0xff800000abab7808 */ /* 0x000fe40001800000 */
[----:B------:R-:W-:-:S02]  /*96f0*/  FMNMX.FTZ R138, R173, R138, !PT ;  /* 0x0000008aad8a7209 */ /* 0x000fc40007810000 */
[C---:B------:R-:W-:Y:S02]  /*9700*/  ISETP.GT.AND P3, PT, R150.reuse, 0x30, PT ;  /* 0x000000309600780c */ /* 0x040fe40003f64270 */
[----:B------:R-:W-:Y:S02]  /*9710*/  FSEL R169, R169, -INF , P4 ;  /* 0xff800000a9a97808 */ /* 0x000fe40002000000 */
[----:B------:R-:W-:Y:S01]  /*9720*/  FMNMX.FTZ R138, R171, R138, !PT ;  /* 0x0000008aab8a7209 */ /* 0x000fe20007810000 */
[----:B0-----:R-:W-:Y:S01]  /*9730*/  FMUL.FTZ R6, R123, UR5 ;  /* 0x000000057b067c20 */ /* 0x001fe20008410000 */
[C---:B------:R-:W-:Y:S02]  /*9740*/  ISETP.GT.AND P4, PT, R150.reuse, 0x31, PT ;  /* 0x000000319600780c */ /* 0x040fe40003f84270 */
[----:B------:R-:W-:Y:S02]  /*9750*/  FSEL R167, R167, -INF , P3 ;  /* 0xff800000a7a77808 */ /* 0x000fe40001800000 */
[----:B------:R-:W-:Y:S01]  /*9760*/  FMNMX.FTZ R138, R169, R138, !PT ;  /* 0x0000008aa98a7209 */ /* 0x000fe20007810000 */
[----:B------:R-:W0:Y:S01]  /*9770*/  MUFU.TANH R6, R6 ;  /* 0x0000000600067308 */ /* 0x000e220000002400 */
        /* <DEDUP_REMOVED lines=15> */
[----:B------:R-:W-:Y:S02]  /*9870*/  ISETP.GT.AND P4, PT, R150, 0x49, PT ;  /* 0x000000499600780c */ /* 0x000fe40003f84270 */
[----:B------:R-:W-:Y:S01]  /*9880*/  FSEL R143, R142, -INF , P3 ;  /* 0xff8000008e8f7808 */ /* 0x000fe20001800000 */
[----:B------:R-:W-:Y:S01]  /*9890*/  FMUL.FTZ R142, R125, UR5 ;  /* 0x000000057d8e7c20 */ /* 0x000fe20008410000 */
[----:B------:R-:W-:Y:S02]  /*98a0*/  FMNMX.FTZ R138, R139, R138, !PT ;  /* 0x0000008a8b8a7209 */ /* 0x000fe40007810000 */
[----:B------:R-:W-:-:S02]  /*98b0*/  ISETP.GT.AND P3, PT, R150, 0x50, PT ;  /* 0x000000509600780c */ /* 0x000fc40003f64270 */
[----:B------:R-:W-:Y:S01]  /*98c0*/  FSEL R123, R154, -INF , P4 ;  /* 0xff8000009a7b7808 */ /* 0x000fe20002000000 */
[----:B------:R-:W-:Y:S01]  /*98d0*/  MUFU.TANH R142, R142 ;  /* 0x0000008e008e7308 */ /* 0x000fe20000002400 */
[----:B------:R-:W-:Y:S02]  /*98e0*/  FMNMX.FTZ R138, R143, R138, !PT ;  /* 0x0000008a8f8a7209 */ /* 0x000fe40007810000 */
[----:B------:R-:W-:Y:S02]  /*98f0*/  ISETP.GT.AND P4, PT, R150, 0x51, PT ;  /* 0x000000519600780c */ /* 0x000fe40003f84270 */
[----:B------:R-:W-:Y:S01]  /*9900*/  FSEL R147, R130, -INF , P3 ;  /* 0xff80000082937808 */ /* 0x000fe20001800000 */
[----:B------:R-:W-:Y:S01]  /*9910*/  FMUL.FTZ R130, R149, UR5 ;  /* 0x0000000595827c20 */ /* 0x000fe20008410000 */
[----:B------:R-:W-:Y:S02]  /*9920*/  FMNMX.FTZ R138, R123, R138, !PT ;  /* 0x0000008a7b8a7209 */ /* 0x000fe40007810000 */
[----:B------:R-:W-:-:S02]  /*9930*/  ISETP.GT.AND P3, PT, R150, 0x58, PT ;  /* 0x000000589600780c */ /* 0x000fc40003f64270 */
[----:B-1----:R-:W-:Y:S01]  /*9940*/  FSEL R151, R156, -INF , P4 ;  /* 0xff8000009c977808 */ /* 0x002fe20002000000 */
[----:B------:R-:W1:Y:S01]  /*9950*/  MUFU.TANH R130, R130 ;  /* 0x0000008200827308 */ /* 0x000e620000002400 */
[----:B------:R-:W-:Y:S02]  /*9960*/  FMNMX.FTZ R138, R147, R138, !PT ;  /* 0x0000008a938a7209 */ /* 0x000fe40007810000 */
[----:B------:R-:W-:Y:S02]  /*9970*/  ISETP.GT.AND P4, PT, R150, 0x59, PT ;  /* 0x000000599600780c */ /* 0x000fe40003f84270 */
        /* <DEDUP_REMOVED lines=8> */
[----:B------:R-:W-:-:S02]  /*9a00*/  FMNMX.FTZ R138, R159, R138, !PT ;  /* 0x0000008a9f8a7209 */ /* 0x000fc40007810000 */
[----:B------:R-:W-:Y:S02]  /*9a10*/  ISETP.GT.AND P4, PT, R150, 0x61, PT ;  /* 0x000000619600780c */ /* 0x000fe40003f84270 */
[----:B------:R-:W-:Y:S02]  /*9a20*/  FSEL R157, R122, -INF , P3 ;  /* 0xff8000007a9d7808 */ /* 0x000fe40001800000 */
[----:B------:R-:W-:Y:S01]  /*9a30*/  FMNMX.FTZ R138, R163, R138, !PT ;  /* 0x0000008aa38a7209 */ /* 0x000fe20007810000 */
[----:B------:R-:W3:Y:S01]  /*9a40*/  MUFU.TANH R136, R136 ;  /* 0x0000008800887308 */ /* 0x000ee20000002400 */
[----:B------:R-:W-:Y:S02]  /*9a50*/  ISETP.GT.AND P3, PT, R150, 0x68, PT ;  /* 0x000000689600780c */ /* 0x000fe40003f64270 */
[----:B0-----:R-:W-:Y:S02]  /*9a60*/  FSEL R161, R6, -INF , P4 ;  /* 0xff80000006a17808 */ /* 0x001fe40002000000 */
[----:B------:R-:W-:Y:S01]  /*9a70*/  FMNMX.FTZ R138, R157, R138, !PT ;  /* 0x0000008a9d8a7209 */ /* 0x000fe20007810000 */
[----:B------:R-:W0:Y:S01]  /*9a80*/  LDC R6, c[0x0][0x988] ;  /* 0x00026200ff067b82 */ /* 0x000e220000000800 */
[----:B------:R-:W-:Y:S01]  /*9a90*/  ISETP.GT.AND P4, PT, R150, 0x69, PT ;  /* 0x000000699600780c */ /* 0x000fe20003f84270 */
[----:B------:R-:W-:Y:S01]  /*9aa0*/  MUFU.TANH R140, R140 ;  /* 0x0000008c008c7308 */ /* 0x000fe20000002400 */
[----:B------:R-:W-:Y:S01]  /*9ab0*/  FSEL R149, R126, -INF , P3 ;  /* 0xff8000007e957808 */ /* 0x000fe20001800000 */
[----:B------:R-:W-:Y:S01]  /*9ac0*/  FMUL.FTZ R126, R121, UR5 ;  /* 0x00000005797e7c20 */ /* 0x000fe20008410000 */
[----:B------:R-:W-:-:S02]  /*9ad0*/  FMNMX.FTZ R138, R161, R138, !PT ;  /* 0x0000008aa18a7209 */ /* 0x000fc40007810000 */
[----:B------:R-:W-:Y:S02]  /*9ae0*/  FSEL R127, R127, -INF , P4 ;  /* 0xff8000007f7f7808 */ /* 0x000fe40002000000 */
[----:B------:R-:W-:Y:S01]  /*9af0*/  FMNMX.FTZ R138, R149, R138, !PT ;  /* 0x0000008a958a7209 */ /* 0x000fe20007810000 */
[----:B------:R-:W-:Y:S01]  /*9b00*/  MUFU.TANH R126, R126 ;  /* 0x0000007e007e7308 */ /* 0x000fe20000002400 */
[----:B------:R-:W-:Y:S02]  /*9b10*/  ISETP.GT.AND P4, PT, R146, RZ, PT ;  /* 0x000000ff9200720c */ /* 0x000fe40003f84270 */
[----:B------:R-:W-:Y:S02]  /*9b20*/  FMNMX.FTZ R138, R127, R138, !PT ;  /* 0x0000008a7f8a7209 */ /* 0x000fe40007810000 */
[----:B------:R-:W-:Y:S02]  /*9b30*/  FSEL R121, R0, -INF , P4 ;  /* 0xff80000000797808 */ /* 0x000fe40002000000 */
[----:B------:R-:W-:Y:S01]  /*9b40*/  ISETP.GT.AND P4, PT, R146, 0x8, PT ;  /* 0x000000089200780c */ /* 0x000fe20003f84270 */
[----:B------:R-:W4:Y:S01]  /*9b50*/  SHFL.BFLY PT, R229, R138, 0x2, 0x1f ;  /* 0x0c401f008ae57f89 */ /* 0x000f2200000e0000 */
[----:B------:R-:W-:-:S02]  /*9b60*/  FSEL R125, R2, -INF , P5 ;  /* 0xff800000027d7808 */ /* 0x000fc40002800000 */
[----:B------:R-:W-:Y:S02]  /*9b70*/  FMNMX.FTZ R0, R121, R10, !PT ;  /* 0x0000000a79007209 */ /* 0x000fe40007810000 */
[C---:B------:R-:W-:Y:S02]  /*9b80*/  ISETP.GT.AND P5, PT, R146.reuse, 0x9, PT ;  /* 0x000000099200780c */ /* 0x040fe40003fa4270 */
[----:B------:R-:W-:Y:S02]  /*9b90*/  FSEL R11, R11, -INF , P4 ;  /* 0xff8000000b0b7808 */ /* 0x000fe40002000000 */
[----:B------:R-:W-:Y:S02]  /*9ba0*/  FMNMX.FTZ R0, R125, R0, !PT ;  /* 0x000000007d007209 */ /* 0x000fe40007810000 */
[----:B------:R-:W-:Y:S02]  /*9bb0*/  ISETP.GT.AND P4, PT, R146, 0x10, PT ;  /* 0x000000109200780c */ /* 0x000fe40003f84270 */
[----:B------:R-:W-:-:S02]  /*9bc0*/  FSEL R129, R8, -INF , P5 ;  /* 0xff80000008817808 */ /* 0x000fc40002800000 */
[----:B------:R-:W-:Y:S02]  /*9bd0*/  FMNMX.FTZ R0, R11, R0, !PT ;  /* 0x000000000b007209 */ /* 0x000fe40007810000 */
[C---:B------:R-:W-:Y:S02]  /*9be0*/  ISETP.GT.AND P5, PT, R146.reuse, 0x11, PT ;  /* 0x000000119200780c */ /* 0x040fe40003fa4270 */
[----:B------:R-:W-:Y:S02]  /*9bf0*/  FSEL R13, R13, -INF , P4 ;  /* 0xff8000000d0d7808 */ /* 0x000fe40002000000 */
[----:B------:R-:W-:Y:S02]  /*9c00*/  FMNMX.FTZ R0, R129, R0, !PT ;  /* 0x0000000081007209 */ /* 0x000fe40007810000 */
[----:B------:R-:W-:Y:S02]  /*9c10*/  ISETP.GT.AND P4, PT, R146, 0x18, PT ;  /* 0x000000189200780c */ /* 0x000fe40003f84270 */
[----:B----4-:R-:W-:Y:S01]  /*9c20*/  FMNMX.FTZ R122, R138, R229, !PT ;  /* 0x000000e58a7a7209 */ /* 0x010fe20007810000 */
[----:B------:R-:W-:Y:S01]  /*9c30*/  FMUL.FTZ R229, R133, UR5 ;  /* 0x0000000585e57c20 */ /* 0x000fe20008410000 */
[----:B------:R-:W-:Y:S01]  /*9c40*/  FSEL R133, R12, -INF , P5 ;  /* 0xff8000000c857808 */ /* 0x000fe20002800000 */
[----:B------:R-:W-:Y:S01]  /*9c50*/  FMUL.FTZ R138, R120, UR5 ;  /* 0x00000005788a7c20 */ /* 0x000fe20008410000 */
[----:B------:R-:W-:Y:S01]  /*9c60*/  FMNMX.FTZ R0, R13, R0, !PT ;  /* 0x000000000d007209 */ /* 0x000fe20007810000 */
[----:B------:R-:W4:Y:S01]  /*9c70*/  SHFL.BFLY PT, R137, R122, 0x1, 0x1f ;  /* 0x0c201f007a897f89 */ /* 0x000f2200000e0000 */
[----:B------:R-:W-:Y:S01]  /*9c80*/  ISETP.GT.AND P5, PT, R146, 0x19, PT ;  /* 0x000000199200780c */ /* 0x000fe20003fa4270 */
[----:B------:R-:W5:Y:S01]  /*9c90*/  MUFU.TANH R229, R229 ;  /* 0x000000e500e57308 */ /* 0x000f620000002400 */
[----:B------:R-:W-:-:S02]  /*9ca0*/  FSEL R15, R15, -INF , P4 ;  /* 0xff8000000f0f7808 */ /* 0x000fc40002000000 */
[----:B------:R-:W-:Y:S02]  /*9cb0*/  FMNMX.FTZ R0, R133, R0, !PT ;  /* 0x0000000085007209 */ /* 0x000fe40007810000 */
[----:B------:R-:W-:Y:S02]  /*9cc0*/  ISETP.GT.AND P4, PT, R146, 0x20, PT ;  /* 0x000000209200780c */ /* 0x000fe40003f84270 */
[----:B------:R-:W-:Y:S01]  /*9cd0*/  FMNMX.FTZ R0, R15, R0, !PT ;  /* 0x000000000f007209 */ /* 0x000fe20007810000 */
[----:B------:R-:W5:Y:S01]  /*9ce0*/  MUFU.TANH R138, R138 ;  /* 0x0000008a008a7308 */ /* 0x000f620000002400 */
[----:B------:R-:W-:Y:S02]  /*9cf0*/  FSEL R141, R20, -INF , P4 ;  /* 0xff800000148d7808 */ /* 0x000fe40002000000 */
[----:B------:R-:W-:-:S04]  /*9d00*/  ISETP.GT.AND P4, PT, R146, 0x28, PT ;  /* 0x000000289200780c */ /* 0x000fc80003f84270 */
[----:B------:R-:W-:Y:S02]  /*9d10*/  FSEL R153, R153, -INF , P4 ;  /* 0xff80000099997808 */ /* 0x000fe40002000000 */
[----:B------:R-:W-:Y:S02]  /*9d20*/  ISETP.GT.AND P4, PT, R146, 0x30, PT ;  /* 0x000000309200780c */ /* 0x000fe40003f84270 */
[----:B----4-:R-:W-:Y:S02]  /*9d30*/  FMNMX.FTZ R7, R122, R137, !PT ;  /* 0x000000897a077209 */ /* 0x010fe40007810000 */
[----:B------:R-:W-:Y:S02]  /*9d40*/  FSEL R137, R14, -INF , P5 ;  /* 0xff8000000e897808 */ /* 0x000fe40002800000 */
[----:B------:R-:W-:Y:S01]  /*9d50*/  ISETP.GT.AND P5, PT, R146, 0x21, PT ;  /* 0x000000219200780c */ /* 0x000fe20003fa4270 */
[----:B0-----:R-:W-:Y:S01]  /*9d60*/  FMUL.FTZ R120, R7, R6 ;  /* 0x0000000607787220 */ /* 0x001fe20000410000 */
[----:B------:R-:W-:-:S02]  /*9d70*/  FMNMX.FTZ R0, R137, R0, !PT ;  /* 0x0000000089007209 */ /* 0x000fc40007810000 */
[----:B------:R-:W-:Y:S02]  /*9d80*/  FSEL R21, R21, -INF , P5 ;  /* 0xff80000015157808 */ /* 0x000fe40002800000 */
[----:B------:R-:W-:Y:S02]  /*9d90*/  FMNMX.FTZ R0, R141, R0, !PT ;  /* 0x000000008d007209 */ /* 0x000fe40007810000 */
[----:B------:R-:W-:Y:S02]  /*9da0*/  ISETP.GT.AND P5, PT, R146, 0x29, PT ;  /* 0x000000299200780c */ /* 0x000fe40003fa4270 */
[----:B------:R-:W-:Y:S02]  /*9db0*/  FMNMX.FTZ R0, R21, R0, !PT ;  /* 0x0000000015007209 */ /* 0x000fe40007810000 */
[----:B------:R-:W-:Y:S02]  /*9dc0*/  FSETP.NEU.FTZ.AND P3, PT, R7, -INF , PT ;  /* 0xff8000000700780b */ /* 0x000fe40003f7d000 */
[----:B------:R-:W-:-:S02]  /*9dd0*/  FMNMX.FTZ R0, R153, R0, !PT ;  /* 0x0000000099007209 */ /* 0x000fc40007810000 */
[----:B------:R-:W-:Y:S01]  /*9de0*/  FSEL R120, R120, RZ, P3 ;  /* 0x000000ff78787208 */ /* 0x000fe20001800000 */
[----:B------:R-:W-:Y:S02]  /*9df0*/  WARPGROUP.DEPBAR.LE gsb0, 0x0 ;  /* 0x00008000000079c5 */ /* 0x000fe40000010000 */
[----:B------:R-:W-:Y:S01]  /*9e00*/  WARPGROUP.ARRIVE ;  /* 0x00000000000079c5 */ /* 0x000fe20000000000 */
[----:B------:R-:W-:Y:S01]  /*9e10*/  FSEL R185, R152, -INF , P5 ;  /* 0xff80000098b97808 */ /* 0x000fe20002800000 */
[-CC-:B------:R-:W-:Y:S01]  /*9e20*/  FFMA.FTZ R122, R203, R6.reuse, -R120.reuse ;  /* 0x00000006cb7a7223 */ /* 0x180fe20000010878 */
[----:B------:R-:W-:Y:S01]  /*9e30*/  ISETP.GT.AND P5, PT, R146, 0x31, PT ;  /* 0x000000319200780c */ /* 0x000fe20003fa4270 */
[--C-:B------:R-:W-:Y:S01]  /*9e40*/  FFMA.FTZ R203, R199, R6, -R120.reuse ;  /* 0x00000006c7cb7223 */ /* 0x100fe20000010878 */
[----:B------:R-:W-:Y:S01]  /*9e50*/  FSEL R187, R144, -INF , P4 ;  /* 0xff80000090bb7808 */ /* 0x000fe20002000000 */
[----:B------:R-:W-:Y:S01]  /*9e60*/  HGMMA.64x192x16.F32.BF16 R24, R180, gdesc[UR8].tnspB, R24, gsb0 ;  /* 0x42e00008b4187df0 */ /* 0x000fe20008001818 */
[----:B------:R-:W-:Y:S01]  /*9e70*/  FMNMX.FTZ R0, R185, R0, !PT ;  /* 0x00000000b9007209 */ /* 0x000fe20007810000 */
[-CC-:B------:R-:W-:Y:S01]  /*9e80*/  FFMA.FTZ R199, R191, R6.reuse, -R120.reuse ;  /* 0x00000006bfc77223 */ /* 0x180fe20000010878 */
[C---:B------:R-:W-:Y:S01]  /*9e90*/  ISETP.GT.AND P4, PT, R146.reuse, 0x38, PT ;  /* 0x000000389200780c */ /* 0x040fe20003f84270 */
[-CC-:B------:R-:W-:Y:S01]  /*9ea0*/  FFMA.FTZ R20, R189, R6.reuse, -R120.reuse ;  /* 0x00000006bd147223 */ /* 0x180fe20000010878 */
[----:B------:R-:W-:Y:S01]  /*9eb0*/  FSEL R145, R145, -INF , P5 ;  /* 0xff80000091917808 */ /* 0x000fe20002800000 */
[--C-:B------:R-:W-:Y:S01]  /*9ec0*/  FFMA.FTZ R14, R193, R6, -R120.reuse ;  /* 0x00000006c10e7223 */ /* 0x100fe20000010878 */
[----:B------:R-:W-:Y:S01]  /*9ed0*/  FMNMX.FTZ R0, R187, R0, !PT ;  /* 0x00000000bb007209 */ /* 0x000fe20007810000 */
[-CC-:B------:R-:W-:Y:S01]  /*9ee0*/  FFMA.FTZ R193, R175, R6.reuse, -R120.reuse ;  /* 0x00000006afc17223 */ /* 0x180fe20000010878 */
[C---:B------:R-:W-:Y:S01]  /*9ef0*/  ISETP.GT.AND P5, PT, R146.reuse, 0x39, PT ;  /* 0x000000399200780c */ /* 0x040fe20003fa4270 */
[--C-:B------:R-:W-:Y:S01]  /*9f00*/  FFMA.FTZ R124, R173, R6, -R120.reuse ;  /* 0x00000006ad7c7223 */ /* 0x100fe20000010878 */
[----:B------:R-:W-:Y:S01]  /*9f10*/  FSEL R221, R221, -INF , P4 ;  /* 0xff800000dddd7808 */ /* 0x000fe20002000000 */
[----:B------:R-:W-:Y:S01]  /*9f20*/  UIADD3 UR10, UR6, 0x300, URZ ;  /* 0x00000300060a7890 */ /* 0x000fe2000fffe03f */
[----:B------:R-:W-:Y:S01]  /*9f30*/  FMNMX.FTZ R0, R145, R0, !PT ;  /* 0x0000000091007209 */ /* 0x000fe20007810000 */
[-CC-:B------:R-:W-:Y:S01]  /*9f40*/  FFMA.FTZ R12, R197, R6.reuse, -R120.reuse ;  /* 0x00000006c50c7223 */ /* 0x180fe20000010878 */
[----:B------:R-:W-:Y:S01]  /*9f50*/  ISETP.GT.AND P4, PT, R146, 0x40, PT ;  /* 0x000000409200780c */ /* 0x000fe20003f84270 */
[-CC-:B------:R-:W-:Y:S01]  /*9f60*/  FFMA.FTZ R197, R195, R6.reuse, -R120.reuse ;  /* 0x00000006c3c57223 */ /* 0x180fe20000010878 */
[----:B-1----:R-:W-:Y:S01]  /*9f70*/  FSEL R191, R130, -INF , P5 ;  /* 0xff80000082bf7808 */ /* 0x002fe20002800000 */
[--C-:B------:R-:W-:Y:S01]  /*9f80*/  FFMA.FTZ R195, R171, R6, -R120.reuse ;  /* 0x00000006abc37223 */ /* 0x100fe20000010878 */
[----:B------:R-:W-:Y:S01]  /*9f90*/  FMNMX.FTZ R0, R221, R0, !PT ;  /* 0x00000000dd007209 */ /* 0x000fe20007810000 */
[----:B------:R-:W-:Y:S01]  /*9fa0*/  UMOV UR11, 0x40000040 ;  /* 0x40000040000b7882 */ /* 0x000fe20000000000 */
[----:B------:R-:W-:Y:S01]  /*9fb0*/  ISETP.GT.AND P5, PT, R146, 0x41, PT ;  /* 0x000000419200780c */ /* 0x000fe20003fa4270 */
[--C-:B------:R-:W-:Y:S01]  /*9fc0*/  FFMA.FTZ R201, R201, R6, -R120.reuse ;  /* 0x00000006c9c97223 */ /* 0x100fe20000010878 */
[----:B--2---:R-:W-:Y:S01]  /*9fd0*/  FSEL R189, R134, -INF , P4 ;  /* 0xff80000086bd7808 */ /* 0x004fe20002000000 */
        /* <DEDUP_REMOVED lines=11> */
[----:B---3--:R-:W-:Y:S01]  /*a090*/  FSEL R175, R136, -INF , P4 ;  /* 0xff80000088af7808 */ /* 0x008fe20002000000 */
[--C-:B------:R-:W-:Y:S01]  /*a0a0*/  FFMA.FTZ R136, R147, R6, -R120.reuse ;  /* 0x0000000693887223 */ /* 0x100fe20000010878 */
[----:B------:R-:W-:Y:S01]  /*a0b0*/  FMNMX.FTZ R0, R223, R0, !PT ;  /* 0x00000000df007209 */ /* 0x000fe20007810000 */
[----:B------:R-:W-:Y:S01]  /*a0c0*/  FFMA.FTZ R139, R157, R6, -R120 ;  /* 0x000000069d8b7223 */ /* 0x000fe20000010878 */
[----:B------:R-:W-:Y:S01]  /*a0d0*/  ISETP.GT.AND P4, PT, R146, 0x50, PT ;  /* 0x000000509200780c */ /* 0x000fe20003f84270 */
[----:B------:R-:W-:Y:S01]  /*a0e0*/  MUFU.EX2 R203, R203 ;  /* 0x000000cb00cb7308 */ /* 0x000fe20000000800 */
[----:B------:R-:W-:Y:S01]  /*a0f0*/  FSEL R225, R225, -INF , P5 ;  /* 0xff800000e1e17808 */ /* 0x000fe20002800000 */
[----:B------:R-:W-:Y:S01]  /*a100*/  UMOV UR6, UR36 ;  /* 0x0000002400067c82 */ /* 0x000fe20008000000 */
[----:B------:R-:W-:-:S02]  /*a110*/  FMNMX.FTZ R0, R175, R0, !PT ;  /* 0x00000000af007209 */ /* 0x000fc40007810000 */
[----:B------:R-:W-:Y:S02]  /*a120*/  ISETP.GT.AND P5, PT, R146, 0x51, PT ;  /* 0x000000519200780c */ /* 0x000fe40003fa4270 */
[----:B------:R-:W-:Y:S01]  /*a130*/  FSEL R173, R128, -INF , P4 ;  /* 0xff80000080ad7808 */ /* 0x000fe20002000000 */
[----:B------:R-:W-:Y:S01]  /*a140*/  FFMA.FTZ R128, R169, R6, -R120 ;  /* 0x00000006a9807223 */ /* 0x000fe20000010878 */
[----:B------:R-:W-:Y:S01]  /*a150*/  FMNMX.FTZ R0, R225, R0, !PT ;  /* 0x00000000e1007209 */ /* 0x000fe20007810000 */
[----:B------:R-:W-:Y:S01]  /*a160*/  MUFU.EX2 R12, R12 ;  /* 0x0000000c000c7308 */ /* 0x000fe20000000800 */
[----:B------:R-:W-:Y:S02]  /*a170*/  ISETP.GT.AND P4, PT, R146, 0x58, PT ;  /* 0x000000589200780c */ /* 0x000fe40003f84270 */
[----:B------:R-:W-:Y:S02]  /*a180*/  FSEL R227, R227, -INF , P5 ;  /* 0xff800000e3e37808 */ /* 0x000fe40002800000 */
[----:B------:R-:W-:-:S02]  /*a190*/  FMNMX.FTZ R0, R173, R0, !PT ;  /* 0x00000000ad007209 */ /* 0x000fc40007810000 */
[----:B------:R-:W-:Y:S01]  /*a1a0*/  ISETP.GT.AND P5, PT, R146, 0x59, PT ;  /* 0x000000599200780c */ /* 0x000fe20003fa4270 */
[----:B------:R-:W-:Y:S01]  /*a1b0*/  MUFU.EX2 R197, R197 ;  /* 0x000000c500c57308 */ /* 0x000fe20000000800 */
[----:B------:R-:W-:Y:S01]  /*a1c0*/  FSEL R171, R132, -INF , P4 ;  /* 0xff80000084ab7808 */ /* 0x000fe20002000000 */
[----:B------:R-:W-:Y:S01]  /*a1d0*/  FFMA.FTZ R132, R165, R6, -R120 ;  /* 0x00000006a5847223 */ /* 0x000fe20000010878 */
[----:B------:R-:W-:Y:S02]  /*a1e0*/  FMNMX.FTZ R0, R227, R0, !PT ;  /* 0x00000000e3007209 */ /* 0x000fe40007810000 */
[----:B------:R-:W-:Y:S02]  /*a1f0*/  ISETP.GT.AND P4, PT, R146, 0x60, PT ;  /* 0x000000609200780c */ /* 0x000fe40003f84270 */
[----:B-----5:R-:W-:Y:S01]  /*a200*/  FSEL R229, R229, -INF , P5 ;  /* 0xff800000e5e57808 */ /* 0x020fe20002800000 */
[----:B------:R-:W-:Y:S01]  /*a210*/  MUFU.EX2 R14, R14 ;  /* 0x0000000e000e7308 */ /* 0x000fe20000000800 */
[----:B------:R-:W-:-:S02]  /*a220*/  FMNMX.FTZ R0, R171, R0, !PT ;  /* 0x00000000ab007209 */ /* 0x000fc40007810000 */
[----:B------:R-:W-:Y:S02]  /*a230*/  ISETP.GT.AND P5, PT, R146, 0x61, PT ;  /* 0x000000619200780c */ /* 0x000fe40003fa4270 */
[----:B------:R-:W-:Y:S01]  /*a240*/  FSEL R169, R138, -INF , P4 ;  /* 0xff8000008aa97808 */ /* 0x000fe20002000000 */
[--C-:B------:R-:W-:Y:S01]  /*a250*/  FFMA.FTZ R138, R163, R6, -R120.reuse ;  /* 0x00000006a38a7223 */ /* 0x100fe20000010878 */
[----:B------:R-:W-:Y:S01]  /*a260*/  FMNMX.FTZ R0, R229, R0, !PT ;  /* 0x00000000e5007209 */ /* 0x000fe20007810000 */
[----:B------:R-:W-:Y:S01]  /*a270*/  MUFU.EX2 R199, R199 ;  /* 0x000000c700c77308 */ /* 0x000fe20000000800 */
[----:B------:R-:W-:Y:S02]  /*a280*/  ISETP.GT.AND P4, PT, R146, 0x68, PT ;  /* 0x000000689200780c */ /* 0x000fe40003f84270 */
[----:B------:R-:W-:Y:S01]  /*a290*/  FSEL R231, R126, -INF , P5 ;  /* 0xff8000007ee77808 */ /* 0x000fe20002800000 */
[--C-:B------:R-:W-:Y:S01]  /*a2a0*/  FFMA.FTZ R126, R167, R6, -R120.reuse ;  /* 0x00000006a77e7223 */ /* 0x100fe20000010878 */
[----:B------:R-:W-:Y:S01]  /*a2b0*/  FMNMX.FTZ R0, R169, R0, !PT ;  /* 0x00000000a9007209 */ /* 0x000fe20007810000 */
[-CC-:B------:R-:W-:Y:S01]  /*a2c0*/  FFMA.FTZ R167, R131, R6.reuse, -R120.reuse ;  /* 0x0000000683a77223 */ /* 0x180fe20000010878 */
[----:B------:R-:W-:Y:S01]  /*a2d0*/  ISETP.GT.AND P5, PT, R146, 0x69, PT ;  /* 0x000000699200780c */ /* 0x000fe20003fa4270 */
[----:B------:R-:W-:Y:S01]  /*a2e0*/  MUFU.EX2 R20, R20 ;  /* 0x0000001400147308 */ /* 0x000fe20000000800 */
[----:B------:R-:W-:Y:S01]  /*a2f0*/  FSEL R233, R140, -INF , P4 ;  /* 0xff8000008ce97808 */ /* 0x000fe20002000000 */
[--C-:B------:R-:W-:Y:S01]  /*a300*/  FFMA.FTZ R131, R155, R6, -R120.reuse ;  /* 0x000000069b837223 */ /* 0x100fe20000010878 */
[----:B------:R-:W-:Y:S01]  /*a310*/  FMNMX.FTZ R0, R231, R0, !PT ;  /* 0x00000000e7007209 */ /* 0x000fe20007810000 */
[-CC-:B------:R-:W-:Y:S01]  /*a320*/  FFMA.FTZ R140, R161, R6.reuse, -R120.reuse ;  /* 0x00000006a18c7223 */ /* 0x180fe20000010878 */
[----:B------:R-:W-:Y:S01]  /*a330*/  FSEL R235, R142, -INF , P5 ;  /* 0xff8000008eeb7808 */ /* 0x000fe20002800000 */
[----:B------:R-:W-:Y:S01]  /*a340*/  FFMA.FTZ R142, R149, R6, -R120 ;  /* 0x00000006958e7223 */ /* 0x000fe20000010878 */
        /* <DEDUP_REMOVED lines=9> */
[----:B------:R-:W-:Y:S02]  /*a3e0*/  FSEL R0, R7, RZ, P3 ;  /* 0x000000ff07007208 */ /* 0x000fe40001800000 */
[----:B------:R-:W-:Y:S01]  /*a3f0*/  PLOP3.LUT P3, PT, PT, PT, UP1, 0x80, 0x0 ;  /* 0x000000000000781c */ /* 0x000fe20003f6f018 */
[----:B------:R-:W0:Y:S04]  /*a400*/  SHFL.BFLY PT, R8, R165, 0x1, 0x1f ;  /* 0x0c201f00a5087f89 */ /* 0x000e2800000e0000 */
        /* <DEDUP_REMOVED lines=10> */
[-CC-:B------:R-:W-:Y:S01]  /*a4b0*/  FFMA.FTZ R13, R133, R6.reuse, -R144.reuse ;  /* 0x00000006850d7223 */ /* 0x180fe20000010890 */
[----:B------:R-:W-:Y:S01]  /*a4c0*/  FADD.FTZ R133, -R0, R9 ;  /* 0x0000000900857221 */ /* 0x000fe20000010100 */
[----:B------:R-:W-:Y:S01]  /*a4d0*/  FSEL R9, R8, RZ, P4 ;  /* 0x000000ff08097208 */ /* 0x000fe20002000000 */
[-CC-:B------:R-:W-:Y:S01]  /*a4e0*/  FFMA.FTZ R121, R121, R6.reuse, -R144.reuse ;  /* 0x0000000679797223 */ /* 0x180fe20000010890 */
[-CC-:B------:R-:W-:Y:S01]  /*a4f0*/  FFMA.FTZ R200, R125, R6.reuse, -R144.reuse ;  /* 0x000000067dc87223 */ /* 0x180fe20000010890 */
[-C--:B------:R-:W-:Y:S01]  /*a500*/  FMUL.FTZ R133, R133, R6.reuse ;  /* 0x0000000685857220 */ /* 0x080fe20000410000 */
[-C--:B------:R-:W-:Y:S01]  /*a510*/  FFMA.FTZ R202, R11, R6.reuse, -R144 ;  /* 0x000000060bca7223 */ /* 0x080fe20000010890 */
[----:B------:R-:W-:Y:S01]  /*a520*/  FADD.FTZ R9, -R9, R10 ;  /* 0x0000000a09097221 */ /* 0x000fe20000010100 */
[-CC-:B------:R-:W-:Y:S01]  /*a530*/  FFMA.FTZ R11, R129, R6.reuse, -R144.reuse ;  /* 0x00000006810b7223 */ /* 0x180fe20000010890 */
[----:B------:R-:W-:Y:S01]  /*a540*/  MUFU.EX2 R121, R121 ;  /* 0x0000007900797308 */ /* 0x000fe20000000800 */
[-CC-:B------:R-:W-:Y:S01]  /*a550*/  FFMA.FTZ R198, R15, R6.reuse, -R144.reuse ;  /* 0x000000060fc67223 */ /* 0x180fe20000010890 */
[-C--:B------:R-:W-:Y:S01]  /*a560*/  FMUL.FTZ R0, R9, R6.reuse ;  /* 0x0000000609007220 */ /* 0x080fe20000410000 */
[----:B------:R-:W-:Y:S01]  /*a570*/  FFMA.FTZ R15, R137, R6, -R144 ;  /* 0x00000006890f7223 */ /* 0x000fe20000010890 */
[----:B------:R-:W-:-:S02]  /*a580*/  IMAD.U32 R10, RZ, RZ, UR37 ;  /* 0x00000025ff0a7e24 */ /* 0x000fc4000f8e00ff */
[-CC-:B------:R-:W-:Y:S01]  /*a590*/  FFMA.FTZ R192, R141, R6.reuse, -R144.reuse ;  /* 0x000000068dc07223 */ /* 0x180fe20000010890 */
[----:B------:R-:W-:Y:S02]  /*a5a0*/  IMAD.U32 R137, RZ, RZ, UR4 ;  /* 0x00000004ff897e24 */ /* 0x000fe4000f8e00ff */
[-CC-:B------:R-:W-:Y:S01]  /*a5b0*/  FFMA.FTZ R21, R21, R6.reuse, -R144.reuse ;  /* 0x0000000615157223 */ /* 0x180fe20000010890 */
[----:B------:R-:W0:Y:S01]  /*a5c0*/  MUFU.EX2 R0, R0 ;  /* 0x0000000000007308 */ /* 0x000e220000000800 */
[----:B------:R-:W-:Y:S02]  /*a5d0*/  @!P1 VIADD R10, R10, 0x36840 ;  /* 0x000368400a0a9836 */ /* 0x000fe40000000000 */
[-CC-:B------:R-:W-:Y:S01]  /*a5e0*/  FFMA.FTZ R194, R153, R6.reuse, -R144.reuse ;  /* 0x0000000699c27223 */ /* 0x180fe20000010890 */
[----:B------:R-:W-:Y:S02]  /*a5f0*/  @!P1 VIADD R137, R137, 0x36860 ;  /* 0x0003686089899836 */ /* 0x000fe40000000000 */
[-CC-:B------:R-:W-:Y:S01]  /*a600*/  FFMA.FTZ R125, R185, R6.reuse, -R144.reuse ;  /* 0x00000006b97d7223 */ /* 0x180fe20000010890 */
[-C--:B------:R-:W-:Y:S01]  /*a610*/  FFMA.FTZ R188, R187, R6.reuse, -R144 ;  /* 0x00000006bbbc7223 */ /* 0x080fe20000010890 */
[----:B------:R-:W-:Y:S01]  /*a620*/  @!P1 PRMT R10, RZ, 0x654, R10 ;  /* 0x00000654ff0a9816 */ /* 0x000fe2000000000a */
        /* <DEDUP_REMOVED lines=8> */
[--C-:B------:R-:W-:Y:S01]  /*a6b0*/  FFMA.FTZ R171, R171, R6, -R144.reuse ;  /* 0x00000006abab7223 */ /* 0x100fe20000010890 */
[----:B------:R-:W2:Y:S01]  /*a6c0*/  MUFU.EX2 R200, R200 ;  /* 0x000000c800c87308 */ /* 0x000ea20000000800 */
[----:B0-----:R-:W-:Y:S01]  /*a6d0*/  FFMA.FTZ R133, R0, R4, R121 ;  /* 0x0000000400857223 */ /* 0x001fe20000010079 */
[----:B------:R-:W-:Y:S01]  /*a6e0*/  @!P1 PRMT R4, RZ, 0x654, R137 ;  /* 0x00000654ff049816 */ /* 0x000fe20000000089 */
[-CC-:B------:R-:W-:Y:S01]  /*a6f0*/  FFMA.FTZ R229, R229, R6.reuse, -R144.reuse ;  /* 0x00000006e5e57223 */ /* 0x180fe20000010890 */
[-CC-:B------:R-:W-:Y:S01]  /*a700*/  FFMA.FTZ R169, R169, R6.reuse, -R144.reuse ;  /* 0x00000006a9a97223 */ /* 0x180fe20000010890 */
[----:B------:R-:W-:Y:S01]  /*a710*/  FFMA.FTZ R231, R231, R6, -R144 ;  /* 0x00000006e7e77223 */ /* 0x000fe20000010890 */
[----:B------:R-:W-:-:S02]  /*a720*/  WARPGROUP.DEPBAR.LE gsb0, 0x0 ;  /* 0x00008000000079c5 */ /* 0x000fc40000010000 */
[----:B------:R-:W-:Y:S01]  /*a730*/  WARPGROUP.ARRIVE ;  /* 0x00000000000079c5 */ /* 0x000fe20000000000 */
[----:B------:R-:W-:Y:S01]  /*a740*/  MUFU.EX2 R202, R202 ;  /* 0x000000ca00ca7308 */ /* 0x000fe20000000800 */
[----:B-1----:R-:W-:Y:S01]  /*a750*/  FFMA.FTZ R137, R2, R3, R201 ;  /* 0x0000000302897223 */ /* 0x002fe200000100c9 */
[-CC-:B------:R-:W-:Y:S01]  /*a760*/  FFMA.FTZ R181, R151, R6.reuse, -R120.reuse ;  /* 0x0000000697b57223 */ /* 0x180fe20000010878 */
[-CC-:B------:R-:W-:Y:S01]  /*a770*/  FFMA.FTZ R183, R159, R6.reuse, -R120.reuse ;  /* 0x000000069fb77223 */ /* 0x180fe20000010878 */
[-C--:B------:R-:W-:Y:S01]  /*a780*/  FFMA.FTZ R120, R127, R6.reuse, -R120 ;  /* 0x000000067f787223 */ /* 0x080fe20000010878 */
[----:B------:R-:W-:Y:S01]  /*a790*/  HGMMA.64x192x16.F32.BF16 R24, R176, gdesc[UR8].tnspB, R24, gsb0 ;  /* 0x42e00008b0187df0 */ /* 0x000fe20008001818 */
[-CC-:B------:R-:W-:Y:S01]  /*a7a0*/  FFMA.FTZ R127, R225, R6.reuse, -R144.reuse ;  /* 0x00000006e17f7223 */ /* 0x180fe20000010890 */
[-CC-:B------:R-:W-:Y:S01]  /*a7b0*/  FFMA.FTZ R180, R173, R6.reuse, -R144.reuse ;  /* 0x00000006adb47223 */ /* 0x180fe20000010890 */
[----:B------:R-:W-:Y:S01]  /*a7c0*/  MUFU.EX2 R11, R11 ;  /* 0x0000000b000b7308 */ /* 0x000fe20000000800 */
[----:B--2---:R-:W-:Y:S01]  /*a7d0*/  FADD.FTZ R133, R200, R133 ;  /* 0x00000085c8857221 */ /* 0x004fe20000010000 */
[-CC-:B------:R-:W-:Y:S01]  /*a7e0*/  FFMA.FTZ R233, R233, R6.reuse, -R144.reuse ;  /* 0x00000006e9e97223 */ /* 0x180fe20000010890 */
[----:B------:R-:W-:Y:S01]  /*a7f0*/  FFMA.FTZ R144, R235, R6, -R144 ;  /* 0x00000006eb907223 */ /* 0x000fe20000010890 */
[----:B------:R-:W-:-:S02]  /*a800*/  F2FP.BF16.F32.PACK_AB R201, R122, R201 ;  /* 0x000000c97ac9723e */ /* 0x000fc400000010ff */
[----:B------:R-:W-:Y:S02]  /*a810*/  F2FP.BF16.F32.PACK_AB R200, R200, R121 ;  /* 0x00000079c8c8723e */ /* 0x000fe400000010ff */
[----:B------:R-:W-:Y:S01]  /*a820*/  MUFU.EX2 R196, R196 ;  /* 0x000000c400c47308 */ /* 0x000fe20000000800 */
[----:B------:R-:W-:Y:S02]  /*a830*/  F2FP.BF16.F32.PACK_AB R189, R167, R126 ;  /* 0x0000007ea7bd723e */ /* 0x000fe400000010ff */
[----:B------:R-:W-:Y:S02]  /*a840*/  F2FP.BF16.F32.PACK_AB R191, R135, R132 ;  /* 0x0000008487bf723e */ /* 0x000fe400000010ff */
        /* <DEDUP_REMOVED lines=29> */
[----:B------:R1:W-:Y:S01]  /*aa20*/  @!P1 SYNCS.ARRIVE.TRANS64.RED.A1T0 RZ, [R4+URZ], RZ ;  /* 0x000000ff04ff99a7 */ /* 0x0003e2000810043f */
[----:B0-----:R-:W-:Y:S01]  /*aa30*/  FADD.FTZ R10, R202, R133 ;  /* 0x00000085ca0a7221 */ /* 0x001fe20000010000 */
[----:B------:R-:W-:-:S05]  /*aa40*/  F2FP.BF16.F32.PACK_AB R202, R11, R202 ;  /* 0x000000ca0bca723e */ /* 0x000fca00000010ff */
[----:B------:R-:W-:Y:S01]  /*aa50*/  MUFU.EX2 R176, R169 ;  /* 0x000000a900b07308 */ /* 0x000fe20000000800 */
[----:B-1----:R-:W-:Y:S01]  /*aa60*/  FADD.FTZ R4, R122, R137 ;  /* 0x000000897a047221 */ /* 0x002fe20000010000 */
[----:B------:R-:W-:-:S06]  /*aa70*/  FADD.FTZ R137, R11, R10 ;  /* 0x0000000a0b897221 */ /* 0x000fcc0000010000 */
[----:B------:R-:W-:Y:S01]  /*aa80*/  MUFU.EX2 R139, R139 ;  /* 0x0000008b008b7308 */ /* 0x000fe20000000800 */
[----:B------:R-:W-:Y:S01]  /*aa90*/  FADD.FTZ R133, R203, R4 ;  /* 0x00000004cb857221 */ /* 0x000fe20000010000 */
[----:B------:R-:W-:Y:S01]  /*aaa0*/  FADD.FTZ R10, R196, R137 ;  /* 0x00000089c40a7221 */ /* 0x000fe20000010000 */
[C---:B------:R-:W-:Y:S02]  /*aab0*/  F2FP.BF16.F32.PACK_AB R196, R13.reuse, R196 ;  /* 0x000000c40dc4723e */ /* 0x040fe400000010ff */
[C---:B------:R-:W-:Y:S01]  /*aac0*/  FADD.FTZ R4, R12.reuse, R133 ;  /* 0x000000850c047221 */ /* 0x040fe20000010000 */
[----:B------:R-:W-:Y:S01]  /*aad0*/  FADD.FTZ R137, R13, R10 ;  /* 0x0000000a0d897221 */ /* 0x000fe20000010000 */
[----:B------:R-:W-:Y:S01]  /*aae0*/  F2FP.BF16.F32.PACK_AB R203, R12, R203 ;  /* 0x000000cb0ccb723e */ /* 0x000fe200000010ff */
[----:B------:R-:W-:Y:S01]  /*aaf0*/  MUFU.EX2 R231, R231 ;  /* 0x000000e700e77308 */ /* 0x000fe20000000800 */
[----:B------:R-:W-:Y:S01]  /*ab00*/  FADD.FTZ R133, R197, R4 ;  /* 0x00000004c5857221 */ /* 0x000fe20000010000 */
[----:B------:R-:W-:Y:S01]  /*ab10*/  FADD.FTZ R10, R198, R137 ;  /* 0x00000089c60a7221 */ /* 0x000fe20000010000 */
[----:B------:R-:W-:-:S02]  /*ab20*/  F2FP.BF16.F32.PACK_AB R197, R14, R197 ;  /* 0x000000c50ec5723e */ /* 0x000fc400000010ff */
[----:B------:R-:W-:Y:S01]  /*ab30*/  FADD.FTZ R4, R14, R133 ;  /* 0x000000850e047221 */ /* 0x000fe20000010000 */
[C---:B------:R-:W-:Y:S01]  /*ab40*/  FADD.FTZ R137, R15.reuse, R10 ;  /* 0x0000000a0f897221 */ /* 0x040fe20000010000 */
[----:B------:R-:W-:Y:S01]  /*ab50*/  F2FP.BF16.F32.PACK_AB R198, R15, R198 ;  /* 0x000000c60fc6723e */ /* 0x000fe200000010ff */
[----:B------:R-:W0:Y:S01]  /*ab60*/  MUFU.EX2 R140, R140 ;  /* 0x0000008c008c7308 */ /* 0x000e220000000800 */
[----:B------:R-:W-:Y:S01]  /*ab70*/  FADD.FTZ R133, R199, R4 ;  /* 0x00000004c7857221 */ /* 0x000fe20000010000 */
[----:B------:R-:W-:Y:S01]  /*ab80*/  FADD.FTZ R10, R192, R137 ;  /* 0x00000089c00a7221 */ /* 0x000fe20000010000 */
[C---:B------:R-:W-:Y:S02]  /*ab90*/  F2FP.BF16.F32.PACK_AB R199, R20.reuse, R199 ;  /* 0x000000c714c7723e */ /* 0x040fe400000010ff */
[----:B------:R-:W-:Y:S01]  /*aba0*/  FADD.FTZ R4, R20, R133 ;  /* 0x0000008514047221 */ /* 0x000fe20000010000 */
[C---:B------:R-:W-:Y:S01]  /*abb0*/  FADD.FTZ R137, R21.reuse, R10 ;  /* 0x0000000a15897221 */ /* 0x040fe20000010000 */
        /* <DEDUP_REMOVED lines=8> */
[----:B------:R-:W-:Y:S01]  /*ac40*/  MUFU.EX2 R142, R142 ;  /* 0x0000008e008e7308 */ /* 0x000fe20000000800 */
        /* <DEDUP_REMOVED lines=11> */
[----:B------:R-:W-:Y:S01]  /*ad00*/  FADD.FTZ R11, R9, R4 ;  /* 0x00000004090b7221 */ /* 0x000fe20000010000 */
[----:B0-----:R-:W-:Y:S01]  /*ad10*/  F2FP.BF16.F32.PACK_AB R177, R140, R139 ;  /* 0x0000008b8cb1723e */ /* 0x001fe200000010ff */
[----:B------:R-:W0:Y:S01]  /*ad20*/  MUFU.EX2 R120, R120 ;  /* 0x0000007800787308 */ /* 0x000e220000000800 */
[----:B------:R-:W-:Y:S01]  /*ad30*/  FADD.FTZ R10, R132, R13 ;  /* 0x0000000d840a7221 */ /* 0x000fe20000010000 */
[----:B------:R-:W-:Y:S01]  /*ad40*/  FADD.FTZ R4, R184, R11 ;  /* 0x0000000bb8047221 */ /* 0x000fe20000010000 */
[----:B------:R-:W-:Y:S02]  /*ad50*/  F2FP.BF16.F32.PACK_AB R184, R3, R184 ;  /* 0x000000b803b8723e */ /* 0x000fe400000010ff */
[----:B------:R-:W-:Y:S01]  /*ad60*/  FADD.FTZ R10, R135, R10 ;  /* 0x0000000a870a7221 */ /* 0x000fe20000010000 */
[----:B------:R-:W-:-:S03]  /*ad70*/  FADD.FTZ R13, R3, R4 ;  /* 0x00000004030d7221 */ /* 0x000fc60000010000 */
[----:B------:R-:W-:Y:S01]  /*ad80*/  FADD.FTZ R11, R131, R10 ;  /* 0x0000000a830b7221 */ /* 0x000fe20000010000 */
        /* <DEDUP_REMOVED lines=9> */
[----:B0-----:R-:W-:Y:S01]  /*ae20*/  F2FP.BF16.F32.PACK_AB R179, R120, R142 ;  /* 0x0000008e78b3723e */ /* 0x001fe200000010ff */
[----:B------:R-:W-:Y:S02]  /*ae30*/  IMAD.MOV.U32 R10, RZ, RZ, R8 ;  /* 0x000000ffff0a7224 */ /* 0x000fe400078e0008 */
[----:B------:R-:W-:Y:S01]  /*ae40*/  FADD.FTZ R4, R136, R11 ;  /* 0x0000000b88047221 */ /* 0x000fe20000010000 */
[----:B------:R-:W-:Y:S01]  /*ae50*/  FADD.FTZ R9, R182, R9 ;  /* 0x00000009b6097221 */ /* 0x000fe20000010000 */
[----:B------:R-:W-:-:S02]  /*ae60*/  F2FP.BF16.F32.PACK_AB R182, R229, R182 ;  /* 0x000000b6e5b6723e */ /* 0x000fc400000010ff */
        /* <DEDUP_REMOVED lines=13> */
[----:B------:R-:W-:Y:S01]  /*af40*/  FADD.FTZ R4, R144, R9 ;  /* 0x0000000990047221 */ /* 0x000fe20000010000 */
[----:B------:R-:W-:Y:S02]  /*af50*/  IMAD.MOV.U32 R9, RZ, RZ, R7 ;  /* 0x000000ffff097224 */ /* 0x000fe400078e0007 */
[----:B------:R-:W-:-:S04]  /*af60*/  FADD.FTZ R3, R142, R3 ;  /* 0x000000038e037221 */ /* 0x000fc80000010000 */
[----:B------:R-:W-:Y:S01]  /*af70*/  FADD.FTZ R3, R120, R3 ;  /* 0x0000000378037221 */ /* 0x000fe20000010000 */
[----:B------:R-:W-:Y:S06]  /*af80*/  @P3 BRA `(.L_x_5938) ;  /* 0xffffffb400683947 */ /* 0x000fec000383ffff */
.L_x_5929:
[----:B------:R-:W-:-:S13]  /*af90*/  ISETP.LE.AND P2, PT, RZ, UR7, PT ;  /* 0x00000007ff007c0c */ /* 0x000fda000bf43270 */
[----:B------:R-:W-:Y:S05]  /*afa0*/  @!P2 BRA `(.L_x_5939) ;  /* 0x000000400090a947 */ /* 0x000fea0003800000 */
[----:B------:R-:W-:Y:S01]  /*afb0*/  IMAD.MOV.U32 R10, RZ, RZ, R7 ;  /* 0x000000ffff0a7224 */ /* 0x000fe200078e0007 */
[----:B------:R-:W-:Y:S01]  /*afc0*/  UMOV UR37, UR60 ;  /* 0x0000003c00257c82 */ /* 0x000fe20008000000 */
[----:B------:R-:W-:Y:S01]  /*afd0*/  IMAD.MOV.U32 R9, RZ, RZ, R8 ;  /* 0x000000ffff097224 */ /* 0x000fe200078e0008 */
[----:B------:R-:W-:Y:S01]  /*afe0*/  UMOV UR6, UR36 ;  /* 0x0000002400067c82 */ /* 0x000fe20008000000 */
[----:B------:R-:W-:-:S05]  /*aff0*/  ULDC UR5, c[0x0][0x9d8] ;  /* 0x0002760000057ab9 */ /* 0x000fca0000000800 */
.L_x_5948:
[----:B------:R-:W-:-:S04]  /*b000*/  UIADD3 UR36, UR6, 0x1, URZ ;  /* 0x0000000106247890 */ /* 0x000fc8000fffe03f */
[----:B------:R-:W-:-:S04]  /*b010*/  UISETP.NE.AND UP0, UPT, UR36, 0x2, UPT ;  /* 0x000000022400788c */ /* 0x000fc8000bf05270 */
[----:B------:R-:W-:Y:S02]  /*b020*/  USEL UR60, URZ, 0x1, UP0 ;  /* 0x000000013f3c7887 */ /* 0x000fe40008000000 */
[----:B------:R-:W-:Y:S02]  /*b030*/  USEL UR36, UR36, URZ, UP0 ;  /* 0x0000003f24247287 */ /* 0x000fe40008000000 */
[----:B------:R-:W-:Y:S01]  /*b040*/  ULOP3.LUT UR60, UR37, UR60, URZ, 0x3c, !UPT ;  /* 0x0000003c253c7292 */ /* 0x000fe2000f8e3c3f */
[----:B------:R-:W-:Y:S11]  /*b050*/  @!P0 BRA `(.L_x_5940) ;  /* 0x0000000000048947 */ /* 0x000ff60003800000 */
[----:B------:R-:W-:Y:S01]  /*b060*/  BPT.TRAP 0x1 ;  /* 0x000000040000795c */ /* 0x000fe20000300000 */
.L_x_5940:
[----:B------:R-:W-:Y:S01]  /*b070*/  ULEA UR4, UR36, UR38, 0x3 ;  /* 0x0000002624047291 */ /* 0x000fe2000f8e183f */
[----:B------:R-:W-:-:S05]  /*b080*/  IMAD.U32 R6, RZ, RZ, UR60 ;  /* 0x0000003cff067e24 */ /* 0x000fca000f8e00ff */
[----:B------:R-:W-:-:S04]  /*b090*/  SHF.L.U32 R6, R6, 0x1f, RZ ;  /* 0x0000001f06067819 */ /* 0x000fc800000006ff */
[----:B------:R0:W1:Y:S01]  /*b0a0*/  SYNCS.PHASECHK.TRANS64.TRYWAIT P2, [UR4+0x36830], R6 ;  /* 0x03683006ff0075a7 */ /* 0x0000620008040144 */
[----:B------:R-:W-:Y:S05]  /*b0b0*/  @!P0 BRA `(.L_x_5941) ;  /* 0x0000000000048947 */ /* 0x000fea0003800000 */
[----:B------:R-:W-:Y:S01]  /*b0c0*/  BPT.TRAP 0x1 ;  /* 0x000000040000795c */ /* 0x000fe20000300000 */
.L_x_5941:
[----:B-1----:R-:W-:Y:S05]  /*b0d0*/  @P2 BRA `(.L_x_5942) ;  /* 0x0000000000082947 */ /* 0x002fea0003800000 */
[----:B------:R-:W1:Y:S02]  /*b0e0*/  SYNCS.PHASECHK.TRANS64.TRYWAIT P2, [UR4+0x36830], R6 ;  /* 0x03683006ff0075a7 */ /* 0x000e640008040144 */
[----:B-1----:R-:W-:Y:S05]  /*b0f0*/  @!P2 BRA `(.L_x_5943) ;  /* 0x000000e80038a947 */ /* 0x002fea0003800000 */
.L_x_5942:
        /* <DEDUP_REMOVED lines=592> */
.L_x_5944:
[----:B------:R-:W-:Y:S01]  /*d600*/  ULEA UR14, UR6, UR38, 0x3 ;  /* 0x00000026060e7291 */ /* 0x000fe2000f8e183f */
[----:B------:R-:W-:-:S05]  /*d610*/  IMAD.U32 R0, RZ, RZ, UR37 ;  /* 0x00000025ff007e24 */ /* 0x000fca000f8e00ff */
[----:B------:R-:W-:-:S04]  /*d620*/  SHF.L.U32 R0, R0, 0x1f, RZ ;  /* 0x0000001f00007819 */ /* 0x000fc800000006ff */
[----:B------:R2:W3:Y:S01]  /*d630*/  SYNCS.PHASECHK.TRANS64.TRYWAIT P2, [UR14+0x36850], R0 ;  /* 0x03685000ff0075a7 */ /* 0x0004e2000804014e */
[----:B------:R-:W-:Y:S05]  /*d640*/  @!P0 BRA `(.L_x_5945) ;  /* 0x0000000000048947 */ /* 0x000fea0003800000 */
[----:B------:R-:W-:Y:S01]  /*d650*/  BPT.TRAP 0x1 ;  /* 0x000000040000795c */ /* 0x000fe20000300000 */
.L_x_5945:
[----:B---3--:R-:W-:Y:S05]  /*d660*/  @P2 BRA `(.L_x_5946) ;  /* 0x0000000000082947 */ /* 0x008fea0003800000 */
[----:B------:R-:W3:Y:S02]  /*d670*/  SYNCS.PHASECHK.TRANS64.TRYWAIT P2, [UR14+0x36850], R0 ;  /* 0x03685000ff0075a7 */ /* 0x000ee4000804014e */
[----:B---3--:R-:W-:Y:S05]  /*d680*/  @!P2 BRA `(.L_x_5947) ;  /* 0x000000c000eca947 */ /* 0x008fea0003800000 */
.L_x_5946:
        /* <DEDUP_REMOVED lines=29> */
[----:B--2---:R-:W-:Y:S01]  /*d860*/  FMNMX.FTZ R0, R2, R9, !PT ;  /* 0x0000000902007209 */ /* 0x004fe20007810000 */
[----:B------:R-:W-:Y:S01]  /*d870*/  FMUL.FTZ R231, R141, UR5 ;  /* 0x000000058de77c20 */ /* 0x000fe20008410000 */
[----:B------:R-:W-:Y:S01]  /*d880*/  FMUL.FTZ R235, R128, UR5 ;  /* 0x0000000580eb7c20 */ /* 0x000fe20008410000 */
[----:B------:R-:W-:Y:S01]  /*d890*/  FMUL.FTZ R137, R129, UR5 ;  /* 0x0000000581897c20 */ /* 0x000fe20008410000 */
[----:B------:R-:W-:Y:S01]  /*d8a0*/  FMUL.FTZ R129, R132, UR5 ;  /* 0x0000000584817c20 */ /* 0x000fe20008410000 */
[----:B-1----:R-:W-:Y:S01]  /*d8b0*/  FMNMX.FTZ R0, R7, R0, !PT ;  /* 0x0000000007007209 */ /* 0x002fe20007810000 */
[----:B------:R-:W1:Y:S01]  /*d8c0*/  MUFU.TANH R21, R21 ;  /* 0x0000001500157308 */ /* 0x000e620000002400 */
[----:B------:R-:W-:Y:S01]  /*d8d0*/  FMUL.FTZ R141, R133, UR5 ;  /* 0x00000005858d7c20 */ /* 0x000fe20008410000 */
[----:B------:R-:W-:Y:S01]  /*d8e0*/  FMUL.FTZ R133, R120, UR5 ;  /* 0x0000000578857c20 */ /* 0x000fe20008410000 */
[----:B------:R-:W-:Y:S01]  /*d8f0*/  FMUL.FTZ R128, R121, UR5 ;  /* 0x0000000579807c20 */ /* 0x000fe20008410000 */
[----:B------:R-:W-:Y:S01]  /*d900*/  FMUL.FTZ R120, R124, UR5 ;  /* 0x000000057c787c20 */ /* 0x000fe20008410000 */
[----:B------:R-:W-:Y:S01]  /*d910*/  FMUL.FTZ R124, R125, UR5 ;  /* 0x000000057d7c7c20 */ /* 0x000fe20008410000 */
[----:B------:R-:W-:Y:S01]  /*d920*/  FMUL.FTZ R121, R151, UR5 ;  /* 0x0000000597797c20 */ /* 0x000fe20008410000 */
[----:B0-----:R-:W0:Y:S01]  /*d930*/  LDC R6, c[0x0][0x988] ;  /* 0x00026200ff067b82 */ /* 0x001e220000000800 */
[----:B------:R-:W2:Y:S01]  /*d940*/  MUFU.TANH R171, R171 ;  /* 0x000000ab00ab7308 */ /* 0x000ea20000002400 */
        /* <DEDUP_REMOVED lines=24> */
[----:B---3--:R-:W-:Y:S01]  /*dad0*/  FMNMX.FTZ R0, R173, R0, !PT ;  /* 0x00000000ad007209 */ /* 0x008fe20007810000 */
[----:B------:R-:W-:Y:S01]  /*dae0*/  IMAD.U32 R138, RZ, RZ, UR14 ;  /* 0x0000000eff8a7e24 */ /* 0x000fe2000f8e00ff */
[----:B------:R-:W-:Y:S01]  /*daf0*/  ISETP.LT.AND P2, PT, RZ, UR7, PT ;  /* 0x00000007ff007c0c */ /* 0x000fe2000bf41270 */
[----:B------:R-:W-:Y:S01]  /*db00*/  UMOV UR37, UR60 ;  /* 0x0000003c00257c82 */ /* 0x000fe20008000000 */
[----:B------:R-:W-:Y:S01]  /*db10*/  UMOV UR6, UR36 ;  /* 0x0000002400067c82 */ /* 0x000fe20008000000 */
[----:B------:R-:W-:-:S02]  /*db20*/  @!P1 VIADD R138, R138, 0x36860 ;  /* 0x000368608a8a9836 */ /* 0x000fc40000000000 */
[----:B------:R-:W-:Y:S01]  /*db30*/  MUFU.TANH R225, R225 ;  /* 0x000000e100e17308 */ /* 0x000fe20000002400 */
[----:B-1----:R-:W-:-:S07]  /*db40*/  FMNMX.FTZ R0, R175, R0, !PT ;  /* 0x00000000af007209 */ /* 0x002fce0007810000 */
        /* <DEDUP_REMOVED lines=25> */
[----:B------:R-:W-:Y:S01]  /*dce0*/  FMUL.FTZ R145, R146, UR5 ;  /* 0x0000000592917c20 */ /* 0x000fe20008410000 */
[----:B------:R-:W-:Y:S01]  /*dcf0*/  HGMMA.64x192x16.F32.BF16 R24, R196, gdesc[UR8].tnspB, R24, gsb0 ;  /* 0x42e00008c4187df0 */ /* 0x000fe20008001818 */
[----:B------:R-:W-:Y:S01]  /*dd00*/  UIADD3 UR10, UR4, 0x100, URZ ;  /* 0x00000100040a7890 */ /* 0x000fe2000fffe03f */
[----:B------:R-:W-:-:S04]  /*dd10*/  UMOV UR11, 0x40000040 ;  /* 0x40000040000b7882 */ /* 0x000fc80000000000 */
        /* <DEDUP_REMOVED lines=25> */
[----:B------:R-:W1:Y:S01]  /*deb0*/  MUFU.TANH R197, R197 ;  /* 0x000000c500c57308 */ /* 0x000e620000002400 */
[----:B------:R-:W-:-:S07]  /*dec0*/  UMOV UR11, 0x40000040 ;  /* 0x40000040000b7882 */ /* 0x000fce0000000000 */
[----:B------:R-:W2:Y:S08]  /*ded0*/  MUFU.TANH R199, R199 ;  /* 0x000000c700c77308 */ /* 0x000eb00000002400 */
[----:B------:R-:W-:Y:S01]  /*dee0*/  MUFU.TANH R165, R165 ;  /* 0x000000a500a57308 */ /* 0x000fe20000002400 */
[----:B-1----:R-:W-:-:S04]  /*def0*/  FMNMX.FTZ R0, R197, R0, !PT ;  /* 0x00000000c5007209 */ /* 0x002fc80007810000 */
[----:B--2---:R-:W-:-:S04]  /*df00*/  FMNMX.FTZ R0, R199, R0, !PT ;  /* 0x00000000c7007209 */ /* 0x004fc80007810000 */
        /* <DEDUP_REMOVED lines=11> */
[----:B------:R-:W3:Y:S01]  /*dfc0*/  MUFU.TANH R157, R157 ;  /* 0x0000009d009d7308 */ /* 0x000ee20000002400 */
[----:B-1----:R-:W-:-:S04]  /*dfd0*/  FMNMX.FTZ R0, R195, R0, !PT ;  /* 0x00000000c3007209 */ /* 0x002fc80007810000 */
        /* <DEDUP_REMOVED lines=17> */
[----:B------:R-:W-:-:S06]  /*e0f0*/  FMUL.FTZ R151, R142, UR5 ;  /* 0x000000058e977c20 */ /* 0x000fcc0008410000 */
[----:B------:R-:W1:Y:S01]  /*e100*/  MUFU.TANH R151, R151 ;  /* 0x0000009700977308 */ /* 0x000e620000002400 */
[----:B------:R-:W-:Y:S02]  /*e110*/  WARPGROUP.DEPBAR.LE gsb0, 0x0 ;  /* 0x00008000000079c5 */ /* 0x000fe40000010000 */
[----:B------:R-:W-:Y:S01]  /*e120*/  WARPGROUP.ARRIVE ;  /* 0x00000000000079c5 */ /* 0x000fe20000000000 */
[----:B------:R-:W2:Y:S01]  /*e130*/  SHFL.BFLY PT, R191, R0, 0x2, 0x1f ;  /* 0x0c401f0000bf7f89 */ /* 0x000ea200000e0000 */
[----:B------:R-:W-:-:S04]  /*e140*/  FMUL.FTZ R189, R130, UR5 ;  /* 0x0000000582bd7c20 */ /* 0x000fc80008410000 */
[----:B------:R-:W-:Y:S01]  /*e150*/  HGMMA.64x192x16.F32.BF16 R24, R184, gdesc[UR8].tnspB, R24, gsb0 ;  /* 0x42e00008b8187df0 */ /* 0x000fe20008001818 */
[----:B------:R-:W-:Y:S01]  /*e160*/  UIADD3 UR10, UR4, 0x280, URZ ;  /* 0x00000280040a7890 */ /* 0x000fe2000fffe03f */
[----:B------:R-:W4:Y:S01]  /*e170*/  MUFU.TANH R189, R189 ;  /* 0x000000bd00bd7308 */ /* 0x000f220000002400 */
[----:B------:R-:W-:Y:S01]  /*e180*/  UMOV UR11, 0x40000040 ;  /* 0x40000040000b7882 */ /* 0x000fe20000000000 */
[----:B--2---:R-:W-:Y:S01]  /*e190*/  FMNMX.FTZ R8, R0, R191, !PT ;  /* 0x000000bf00087209 */ /* 0x004fe20007810000 */
[----:B------:R-:W-:-:S04]  /*e1a0*/  FMUL.FTZ R191, R134, UR5 ;  /* 0x0000000586bf7c20 */ /* 0x000fc80008410000 */
[----:B------:R-:W2:Y:S02]  /*e1b0*/  SHFL.BFLY PT, R0, R8, 0x1, 0x1f ;  /* 0x0c201f0008007f89 */ /* 0x000ea400000e0000 */
[----:B------:R-:W5:Y:S01]  /*e1c0*/  MUFU.TANH R191, R191 ;  /* 0x000000bf00bf7308 */ /* 0x000f620000002400 */
[----:B--2---:R-:W-:-:S05]  /*e1d0*/  FMNMX.FTZ R8, R8, R0, !PT ;  /* 0x0000000008087209 */ /* 0x004fca0007810000 */
[C---:B------:R-:W-:Y:S01]  /*e1e0*/  FADD.FTZ R9, -R8.reuse, R9 ;  /* 0x0000000908097221 */ /* 0x040fe20000010100 */
[----:B0-----:R-:W-:-:S03]  /*e1f0*/  FMUL.FTZ R122, R8, R6 ;  /* 0x00000006087a7220 */ /* 0x001fc60000410000 */
[-C--:B------:R-:W-:Y:S01]  /*e200*/  FMUL.FTZ R0, R9, R6.reuse ;  /* 0x0000000609007220 */ /* 0x080fe20000410000 */
        /* <DEDUP_REMOVED lines=26> */
[----:B------:R-:W-:Y:S01]  /*e3b0*/  FFMA.FTZ R120, R120, R6, -R122 ;  /* 0x0000000678787223 */ /* 0x000fe2000001087a */
[----:B------:R-:W-:Y:S02]  /*e3c0*/  MUFU.EX2 R0, R0 ;  /* 0x0000000000007308 */ /* 0x000fe40000000800 */
[----:B------:R-:W-:-:S04]  /*e3d0*/  FMNMX.FTZ R2, R167, R2, !PT ;  /* 0x00000002a7027209 */ /* 0x000fc80007810000 */
[----:B------:R-:W-:Y:S02]  /*e3e0*/  FMNMX.FTZ R2, R153, R2, !PT ;  /* 0x0000000299027209 */ /* 0x000fe40007810000 */
[----:B------:R-:W-:Y:S02]  /*e3f0*/  MUFU.EX2 R9, R9 ;  /* 0x0000000900097308 */ /* 0x000fe40000000800 */
[----:B------:R-:W-:-:S04]  /*e400*/  FMNMX.FTZ R2, R155, R2, !PT ;  /* 0x000000029b027209 */ /* 0x000fc80007810000 */
[----:B---3--:R-:W-:Y:S02]  /*e410*/  FMNMX.FTZ R2, R157, R2, !PT ;  /* 0x000000029d027209 */ /* 0x008fe40007810000 */
[----:B------:R-:W-:Y:S02]  /*e420*/  MUFU.EX2 R200, R200 ;  /* 0x000000c800c87308 */ /* 0x000fe40000000800 */
        /* <DEDUP_REMOVED lines=10> */
[----:B-1----:R-:W-:Y:S02]  /*e4d0*/  FMNMX.FTZ R2, R151, R2, !PT ;  /* 0x0000000297027209 */ /* 0x002fe40007810000 */
[----:B------:R-:W-:Y:S02]  /*e4e0*/  MUFU.EX2 R18, R18 ;  /* 0x0000001200127308 */ /* 0x000fe40000000800 */
[----:B------:R-:W-:-:S04]  /*e4f0*/  FMNMX.FTZ R2, R143, R2, !PT ;  /* 0x000000028f027209 */ /* 0x000fc80007810000 */
[----:B----4-:R-:W-:Y:S02]  /*e500*/  FMNMX.FTZ R2, R189, R2, !PT ;  /* 0x00000002bd027209 */ /* 0x010fe40007810000 */
[----:B------:R-:W-:Y:S02]  /*e510*/  MUFU.EX2 R198, R198 ;  /* 0x000000c600c67308 */ /* 0x000fe40000000800 */
[----:B------:R-:W-:-:S04]  /*e520*/  FMNMX.FTZ R2, R131, R2, !PT ;  /* 0x0000000283027209 */ /* 0x000fc80007810000 */
[----:B-----5:R-:W-:Y:S02]  /*e530*/  FMNMX.FTZ R2, R191, R2, !PT ;  /* 0x00000002bf027209 */ /* 0x020fe40007810000 */
[----:B------:R-:W-:Y:S02]  /*e540*/  MUFU.EX2 R17, R17 ;  /* 0x0000001100117308 */ /* 0x000fe40000000800 */
[----:B------:R-:W-:-:S04]  /*e550*/  FMNMX.FTZ R2, R135, R2, !PT ;  /* 0x0000000287027209 */ /* 0x000fc80007810000 */
        /* <DEDUP_REMOVED lines=13> */
[----:B------:R-:W-:Y:S01]  /*e630*/  MUFU.EX2 R173, R173 ;  /* 0x000000ad00ad7308 */ /* 0x000fe20000000800 */
[----:B------:R-:W-:Y:S02]  /*e640*/  WARPGROUP.DEPBAR.LE gsb0, 0x0 ;  /* 0x00008000000079c5 */ /* 0x000fe40000010000 */
[----:B------:R-:W-:Y:S01]  /*e650*/  WARPGROUP.ARRIVE ;  /* 0x00000000000079c5 */ /* 0x000fe20000000000 */
[-CC-:B------:R-:W-:Y:S01]  /*e660*/  FFMA.FTZ R185, R201, R6.reuse, -R122.reuse ;  /* 0x00000006c9b97223 */ /* 0x180fe2000001087a */
[-CC-:B------:R-:W-:Y:S01]  /*e670*/  FFMA.FTZ R187, R223, R6.reuse, -R122.reuse ;  /* 0x00000006dfbb7223 */ /* 0x180fe2000001087a */
[-CC-:B------:R-:W-:Y:S01]  /*e680*/  FFMA.FTZ R184, R233, R6.reuse, -R122.reuse ;  /* 0x00000006e9b87223 */ /* 0x180fe2000001087a */
[----:B------:R-:W-:Y:S01]  /*e690*/  FFMA.FTZ R186, R229, R6, -R122 ;  /* 0x00000006e5ba7223 */ /* 0x000fe2000001087a */
[----:B------:R-:W-:Y:S01]  /*e6a0*/  MUFU.EX2 R175, R175 ;  /* 0x000000af00af7308 */ /* 0x000fe20000000800 */
[----:B------:R-:W-:Y:S01]  /*e6b0*/  HGMMA.64x192x16.F32.BF16 R24, R180, gdesc[UR8].tnspB, R24, gsb0 ;  /* 0x42e00008b4187df0 */ /* 0x000fe20008001818 */
[----:B------:R-:W-:Y:S01]  /*e6c0*/  UIADD3 UR10, UR4, 0x300, URZ ;  /* 0x00000300040a7890 */ /* 0x000fe2000fffe03f */
[----:B------:R-:W-:Y:S01]  /*e6d0*/  UMOV UR11, 0x40000040 ;  /* 0x40000040000b7882 */ /* 0x000fe20000000000 */
[----:B------:R-:W-:-:S04]  /*e6e0*/  UIADD3 UR4, UR7, -0x1, URZ ;  /* 0xffffffff07047890 */ /* 0x000fc8000fffe03f */
[----:B------:R-:W-:Y:S01]  /*e6f0*/  MUFU.EX2 R185, R185 ;  /* 0x000000b900b97308 */ /* 0x000fe20000000800 */
[----:B0-----:R-:W-:Y:S02]  /*e700*/  FMNMX.FTZ R7, R126, R7, !PT ;  /* 0x000000077e077209 */ /* 0x001fe40007810000 */
[----:B------:R-:W-:-:S05]  /*e710*/  UMOV UR7, UR4 ;  /* 0x0000000400077c82 */ /* 0x000fca0008000000 */
        /* <DEDUP_REMOVED lines=12> */
[-C--:B------:R-:W-:Y:S01]  /*e7e0*/  FFMA.FTZ R141, R124, R6.reuse, -R122 ;  /* 0x000000067c8d7223 */ /* 0x080fe2000001087a */
[CC--:B------:R-:W-:Y:S01]  /*e7f0*/  FMUL.FTZ R122, R7.reuse, R6.reuse ;  /* 0x00000006077a7220 */ /* 0x0c0fe20000410000 */
[----:B------:R-:W-:Y:S01]  /*e800*/  HGMMA.64x192x16.F32.BF16 R24, R176, gdesc[UR8].tnspB, R24, gsb0 ;  /* 0x42e00008b0187df0 */ /* 0x000fe20008001818 */
[----:B------:R-:W-:Y:S01]  /*e810*/  FADD.FTZ R181, -R7, R10 ;  /* 0x0000000a07b57221 */ /* 0x000fe20000010100 */
[----:B------:R-:W-:Y:S01]  /*e820*/  MUFU.EX2 R182, R182 ;  /* 0x000000b600b67308 */ /* 0x000fe20000000800 */
[-CC-:B------:R-:W-:Y:S01]  /*e830*/  FFMA.FTZ R201, R11, R6.reuse, -R122.reuse ;  /* 0x000000060bc97223 */ /* 0x180fe2000001087a */
[-C--:B------:R-:W-:Y:S01]  /*e840*/  FFMA.FTZ R10, R13, R6.reuse, -R122 ;  /* 0x000000060d0a7223 */ /* 0x080fe2000001087a */
[----:B------:R-:W-:Y:S01]  /*e850*/  FMUL.FTZ R181, R181, R6 ;  /* 0x00000006b5b57220 */ /* 0x000fe20000410000 */
[----:B------:R-:W-:-:S02]  /*e860*/  IMAD.U32 R13, RZ, RZ, UR36 ;  /* 0x00000024ff0d7e24 */ /* 0x000fc4000f8e00ff */
[-CC-:B------:R-:W-:Y:S01]  /*e870*/  FFMA.FTZ R203, R15, R6.reuse, -R122.reuse ;  /* 0x000000060fcb7223 */ /* 0x180fe2000001087a */
[-CC-:B------:R-:W-:Y:S01]  /*e880*/  FFMA.FTZ R124, R169, R6.reuse, -R122.reuse ;  /* 0x00000006a97c7223 */ /* 0x180fe2000001087a */
[-CC-:B------:R-:W-:Y:S01]  /*e890*/  FFMA.FTZ R197, R161, R6.reuse, -R122.reuse ;  /* 0x00000006a1c57223 */ /* 0x180fe2000001087a */
[----:B------:R0:W-:Y:S01]  /*e8a0*/  MUFU.EX2 R2, R181 ;  /* 0x000000b500027308 */ /* 0x0001e20000000800 */
[----:B------:R-:W-:Y:S01]  /*e8b0*/  @!P1 LEA R13, R13, UR38, 0x3 ;  /* 0x000000260d0d9c11 */ /* 0x000fe2000f8e18ff */
[-CC-:B------:R-:W-:Y:S01]  /*e8c0*/  FFMA.FTZ R126, R163, R6.reuse, -R122.reuse ;  /* 0x00000006a37e7223 */ /* 0x180fe2000001087a */
[-CC-:B------:R-:W-:Y:S01]  /*e8d0*/  FFMA.FTZ R136, R121, R6.reuse, -R122.reuse ;  /* 0x0000000679887223 */ /* 0x180fe2000001087a */
[-CC-:B------:R-:W-:Y:S01]  /*e8e0*/  FFMA.FTZ R199, R165, R6.reuse, -R122.reuse ;  /* 0x00000006a5c77223 */ /* 0x180fe2000001087a */
[-CC-:B------:R-:W-:Y:S01]  /*e8f0*/  FFMA.FTZ R128, R167, R6.reuse, -R122.reuse ;  /* 0x00000006a7807223 */ /* 0x180fe2000001087a */
[----:B------:R-:W-:Y:S02]  /*e900*/  @!P1 VIADD R15, R13, 0x36840 ;  /* 0x000368400d0f9836 */ /* 0x000fe40000000000 */
        /* <DEDUP_REMOVED lines=11> */
[-CC-:B0-----:R-:W-:Y:S01]  /*e9c0*/  FFMA.FTZ R181, R189, R6.reuse, -R122.reuse ;  /* 0x00000006bdb57223 */ /* 0x181fe2000001087a */
[-CC-:B------:R-:W-:Y:S01]  /*e9d0*/  FFMA.FTZ R131, R131, R6.reuse, -R122.reuse ;  /* 0x0000000683837223 */ /* 0x180fe2000001087a */
[-CC-:B------:R-:W-:Y:S01]  /*e9e0*/  FFMA.FTZ R191, R191, R6.reuse, -R122.reuse ;  /* 0x00000006bfbf7223 */ /* 0x180fe2000001087a */
[-CC-:B------:R-:W-:Y:S01]  /*e9f0*/  FFMA.FTZ R135, R135, R6.reuse, -R122.reuse ;  /* 0x0000000687877223 */ /* 0x180fe2000001087a */
[-CC-:B------:R-:W-:Y:S01]  /*ea00*/  FFMA.FTZ R237, R237, R6.reuse, -R122.reuse ;  /* 0x00000006eded7223 */ /* 0x180fe2000001087a */
[-CC-:B------:R-:W-:Y:S01]  /*ea10*/  FFMA.FTZ R123, R123, R6.reuse, -R122.reuse ;  /* 0x000000067b7b7223 */ /* 0x180fe2000001087a */
[----:B------:R-:W-:Y:S01]  /*ea20*/  MUFU.EX2 R203, R203 ;  /* 0x000000cb00cb7308 */ /* 0x000fe20000000800 */
[----:B-1----:R-:W-:Y:S01]  /*ea30*/  FFMA.FTZ R121, R2, R3, R201 ;  /* 0x0000000302797223 */ /* 0x002fe200000100c9 */
[----:B------:R-:W-:-:S06]  /*ea40*/  FFMA.FTZ R12, R12, R6, -R122 ;  /* 0x000000060c0c7223 */ /* 0x000fcc000001087a */
[----:B------:R-:W-:Y:S01]  /*ea50*/  MUFU.EX2 R124, R124 ;  /* 0x0000007c007c7308 */ /* 0x000fe20000000800 */
        /* <DEDUP_REMOVED lines=16> */
[----:B------:R-:W-:Y:S08]  /*eb60*/  MUFU.EX2 R180, R180 ;  /* 0x000000b400b47308 */ /* 0x000ff00000000800 */
[----:B------:R-:W-:Y:S08]  /*eb70*/  MUFU.EX2 R131, R131 ;  /* 0x0000008300837308 */ /* 0x000ff00000000800 */
[----:B------:R1:W-:Y:S08]  /*eb80*/  MUFU.EX2 R183, R191 ;  /* 0x000000bf00b77308 */ /* 0x0003f00000000800 */
[----:B------:R-:W-:Y:S01]  /*eb90*/  MUFU.EX2 R135, R135 ;  /* 0x0000008700877308 */ /* 0x000fe20000000800 */
[----:B-1----:R-:W-:-:S07]  /*eba0*/  F2FP.BF16.F32.PACK_AB R191, R136, R13 ;  /* 0x0000000d88bf723e */ /* 0x002fce00000010ff */
[----:B------:R-:W-:Y:S08]  /*ebb0*/  MUFU.EX2 R129, R129 ;  /* 0x0000008100817308 */ /* 0x000ff00000000800 */
[----:B------:R-:W-:Y:S01]  /*ebc0*/  MUFU.EX2 R123, R123 ;  /* 0x0000007b007b7308 */ /* 0x000fe20000000800 */
[----:B------:R-:W-:Y:S02]  /*ebd0*/  WARPGROUP.DEPBAR.LE gsb0, 0x0 ;  /* 0x00008000000079c5 */ /* 0x000fe40000010000 */
[----:B------:R0:W-:Y:S01]  /*ebe0*/  @!P1 SYNCS.ARRIVE.TRANS64.RED.A1T0 RZ, [R15+URZ], RZ ;  /* 0x000000ff0fff99a7 */ /* 0x0001e2000810043f */
[----:B------:R-:W-:-:S04]  /*ebf0*/  F2FP.BF16.F32.PACK_AB R176, R133, R20 ;  /* 0x0000001485b0723e */ /* 0x000fc800000010ff */
[----:B------:R-:W-:Y:S01]  /*ec00*/  MUFU.EX2 R177, R237 ;  /* 0x000000ed00b17308 */ /* 0x000fe20000000800 */
[----:B0-----:R-:W-:Y:S01]  /*ec10*/  FFMA.FTZ R15, R0, R4, R9 ;  /* 0x00000004000f7223 */ /* 0x001fe20000010009 */
[----:B------:R-:W-:Y:S01]  /*ec20*/  @!P1 PRMT R4, RZ, 0x654, R138 ;  /* 0x00000654ff049816 */ /* 0x000fe2000000008a */
[----:B------:R-:W-:-:S05]  /*ec30*/  FADD.FTZ R138, R10, R121 ;  /* 0x000000790a8a7221 */ /* 0x000fca0000010000 */
[----:B------:R-:W-:Y:S01]  /*ec40*/  MUFU.EX2 R179, R12 ;  /* 0x0000000c00b37308 */ /* 0x000fe20000000800 */
[C---:B------:R-:W-:Y:S01]  /*ec50*/  FADD.FTZ R15, R200.reuse, R15 ;  /* 0x0000000fc80f7221 */ /* 0x040fe20000010000 */
[----:B------:R0:W-:Y:S01]  /*ec60*/  @!P1 SYNCS.ARRIVE.TRANS64.RED.A1T0 RZ, [R4+URZ], RZ ;  /* 0x000000ff04ff99a7 */ /* 0x0001e2000810043f */
[----:B------:R-:W-:Y:S02]  /*ec70*/  F2FP.BF16.F32.PACK_AB R200, R200, R9 ;  /* 0x00000009c8c8723e */ /* 0x000fe400000010ff */
[----:B------:R-:W-:Y:S01]  /*ec80*/  FADD.FTZ R121, R202, R15 ;  /* 0x0000000fca797221 */ /* 0x000fe20000010000 */
[C---:B------:R-:W-:Y:S01]  /*ec90*/  F2FP.BF16.F32.PACK_AB R202, R14.reuse, R202 ;  /* 0x000000ca0eca723e */ /* 0x040fe200000010ff */
[-CC-:B------:R-:W-:Y:S01]  /*eca0*/  FFMA.FTZ R15, R151, R6.reuse, -R122.reuse ;  /* 0x00000006970f7223 */ /* 0x180fe2000001087a */
[----:B------:R-:W-:Y:S01]  /*ecb0*/  MUFU.EX2 R141, R141 ;  /* 0x0000008d008d7308 */ /* 0x000fe20000000800 */
[----:B------:R-:W-:Y:S01]  /*ecc0*/  FADD.FTZ R121, R14, R121 ;  /* 0x000000790e797221 */ /* 0x000fe20000010000 */
[-C--:B0-----:R-:W-:Y:S01]  /*ecd0*/  FFMA.FTZ R4, R139, R6.reuse, -R122 ;  /* 0x000000068b047223 */ /* 0x081fe2000001087a */
[----:B------:R-:W-:Y:S01]  /*ece0*/  FADD.FTZ R139, R203, R138 ;  /* 0x0000008acb8b7221 */ /* 0x000fe20000010000 */
[-CC-:B------:R-:W-:Y:S01]  /*ecf0*/  FFMA.FTZ R138, R143, R6.reuse, -R122.reuse ;  /* 0x000000068f8a7223 */ /* 0x180fe2000001087a */
[----:B------:R-:W-:Y:S01]  /*ed00*/  FADD.FTZ R121, R196, R121 ;  /* 0x00000079c4797221 */ /* 0x000fe20000010000 */
[----:B------:R-:W-:Y:S01]  /*ed10*/  FFMA.FTZ R122, R127, R6, -R122 ;  /* 0x000000067f7a7223 */ /* 0x000fe2000001087a */
[----:B------:R-:W-:Y:S01]  /*ed20*/  FADD.FTZ R140, R124, R139 ;  /* 0x0000008b7c8c7221 */ /* 0x000fe20000010000 */
[----:B------:R-:W0:Y:S01]  /*ed30*/  MUFU.EX2 R4, R4 ;  /* 0x0000000400047308 */ /* 0x000e220000000800 */
[C---:B------:R-:W-:Y:S01]  /*ed40*/  FADD.FTZ R121, R18.reuse, R121 ;  /* 0x0000007912797221 */ /* 0x040fe20000010000 */
[----:B------:R-:W-:Y:S01]  /*ed50*/  F2FP.BF16.F32.PACK_AB R196, R18, R196 ;  /* 0x000000c412c4723e */ /* 0x000fe200000010ff */
[----:B------:R-:W-:Y:S01]  /*ed60*/  FADD.FTZ R125, R197, R140 ;  /* 0x0000008cc57d7221 */ /* 0x000fe20000010000 */
[----:B------:R-:W-:Y:S01]  /*ed70*/  F2FP.BF16.F32.PACK_AB R203, R124, R203 ;  /* 0x000000cb7ccb723e */ /* 0x000fe200000010ff */
[----:B------:R-:W-:Y:S01]  /*ed80*/  FADD.FTZ R142, R198, R121 ;  /* 0x00000079c68e7221 */ /* 0x000fe20000010000 */
[C---:B------:R-:W-:Y:S01]  /*ed90*/  F2FP.BF16.F32.PACK_AB R198, R17.reuse, R198 ;  /* 0x000000c611c6723e */ /* 0x040fe200000010ff */
[C---:B------:R-:W-:Y:S01]  /*eda0*/  FADD.FTZ R140, R126.reuse, R125 ;  /* 0x0000007d7e8c7221 */ /* 0x040fe20000010000 */
[----:B------:R-:W-:Y:S01]  /*edb0*/  MUFU.EX2 R15, R15 ;  /* 0x0000000f000f7308 */ /* 0x000fe20000000800 */
[----:B------:R-:W-:Y:S01]  /*edc0*/  FADD.FTZ R125, R17, R142 ;  /* 0x0000008e117d7221 */ /* 0x000fe20000010000 */
[----:B------:R-:W-:Y:S01]  /*edd0*/  F2FP.BF16.F32.PACK_AB R197, R126, R197 ;  /* 0x000000c57ec5723e */ /* 0x000fe200000010ff */
[----:B------:R-:W-:Y:S01]  /*ede0*/  FADD.FTZ R121, R199, R140 ;  /* 0x0000008cc7797221 */ /* 0x000fe20000010000 */
[----:B------:R-:W-:Y:S01]  /*edf0*/  F2FP.BF16.F32.PACK_AB R199, R128, R199 ;  /* 0x000000c780c7723e */ /* 0x000fe200000010ff */
[----:B------:R-:W-:Y:S01]  /*ee00*/  FADD.FTZ R142, R192, R125 ;  /* 0x0000007dc08e7221 */ /* 0x000fe20000010000 */
[C---:B------:R-:W-:Y:S01]  /*ee10*/  F2FP.BF16.F32.PACK_AB R192, R185.reuse, R192 ;  /* 0x000000c0b9c0723e */ /* 0x040fe200000010ff */
[----:B------:R-:W-:Y:S01]  /*ee20*/  FADD.FTZ R140, R128, R121 ;  /* 0x00000079808c7221 */ /* 0x000fe20000010000 */
[----:B------:R-:W1:Y:S01]  /*ee30*/  MUFU.EX2 R138, R138 ;  /* 0x0000008a008a7308 */ /* 0x000e620000000800 */
[----:B------:R-:W-:Y:S01]  /*ee40*/  FADD.FTZ R125, R185, R142 ;  /* 0x0000008eb97d7221 */ /* 0x000fe20000010000 */
[----:B0-----:R-:W-:Y:S01]  /*ee50*/  F2FP.BF16.F32.PACK_AB R185, R4, R3 ;  /* 0x0000000304b9723e */ /* 0x001fe200000010ff */
[----:B------:R-:W-:Y:S01]  /*ee60*/  FADD.FTZ R121, R193, R140 ;  /* 0x0000008cc1797221 */ /* 0x000fe20000010000 */
[----:B------:R-:W-:Y:S01]  /*ee70*/  F2FP.BF16.F32.PACK_AB R193, R130, R193 ;  /* 0x000000c182c1723e */ /* 0x000fe200000010ff */
[----:B------:R-:W-:Y:S01]  /*ee80*/  FADD.FTZ R142, R194, R125 ;  /* 0x0000007dc28e7221 */ /* 0x000fe20000010000 */
[C---:B------:R-:W-:Y:S01]  /*ee90*/  F2FP.BF16.F32.PACK_AB R194, R21.reuse, R194 ;  /* 0x000000c215c2723e */ /* 0x040fe200000010ff */
[----:B------:R-:W-:Y:S01]  /*eea0*/  FADD.FTZ R140, R130, R121 ;  /* 0x00000079828c7221 */ /* 0x000fe20000010000 */
[----:B------:R-:W0:Y:S01]  /*eeb0*/  MUFU.EX2 R122, R122 ;  /* 0x0000007a007a7308 */ /* 0x000e220000000800 */
[----:B------:R-:W-:Y:S01]  /*eec0*/  FADD.FTZ R121, R21, R142 ;  /* 0x0000008e15797221 */ /* 0x000fe20000010000 */
[----:B------:R-:W-:Y:S01]  /*eed0*/  F2FP.BF16.F32.PACK_AB R178, R141, R120 ;  /* 0x000000788db2723e */ /* 0x000fe200000010ff */
[----:B------:R-:W-:Y:S01]  /*eee0*/  FADD.FTZ R9, R195, R140 ;  /* 0x0000008cc3097221 */ /* 0x000fe20000010000 */
[----:B------:R-:W-:Y:S01]  /*eef0*/  F2FP.BF16.F32.PACK_AB R195, R132, R195 ;  /* 0x000000c384c3723e */ /* 0x000fe200000010ff */
[----:B------:R-:W-:Y:S01]  /*ef00*/  FADD.FTZ R10, R188, R121 ;  /* 0x00000079bc0a7221 */ /* 0x000fe20000010000 */
[----:B------:R-:W-:Y:S01]  /*ef10*/  F2FP.BF16.F32.PACK_AB R188, R171, R188 ;  /* 0x000000bcabbc723e */ /* 0x000fe200000010ff */
[----:B------:R-:W-:-:S02]  /*ef20*/  FADD.FTZ R14, R132, R9 ;  /* 0x00000009840e7221 */ /* 0x000fc40000010000 */
[----:B------:R-:W-:Y:S02]  /*ef30*/  FADD.FTZ R121, R171, R10 ;  /* 0x0000000aab797221 */ /* 0x000fe40000010000 */
[----:B------:R-:W-:Y:S02]  /*ef40*/  FADD.FTZ R9, R11, R14 ;  /* 0x0000000e0b097221 */ /* 0x000fe40000010000 */
[----:B------:R-:W-:Y:S01]  /*ef50*/  FADD.FTZ R14, R190, R121 ;  /* 0x00000079be0e7221 */ /* 0x000fe20000010000 */
[C---:B------:R-:W-:Y:S01]  /*ef60*/  F2FP.BF16.F32.PACK_AB R190, R187.reuse, R190 ;  /* 0x000000bebbbe723e */ /* 0x040fe200000010ff */
[----:B------:R-:W-:Y:S02]  /*ef70*/  FADD.FTZ R10, R134, R9 ;  /* 0x00000009860a7221 */ /* 0x000fe40000010000 */
[----:B------:R-:W-:Y:S01]  /*ef80*/  FADD.FTZ R17, R187, R14 ;  /* 0x0000000ebb117221 */ /* 0x000fe20000010000 */
[----:B-1----:R-:W-:Y:S01]  /*ef90*/  F2FP.BF16.F32.PACK_AB R187, R138, R15 ;  /* 0x0000000f8abb723e */ /* 0x002fe200000010ff */
[----:B------:R-:W-:-:S02]  /*efa0*/  FADD.FTZ R9, R13, R10 ;  /* 0x0000000a0d097221 */ /* 0x000fc40000010000 */
[----:B------:R-:W-:Y:S01]  /*efb0*/  FADD.FTZ R14, R184, R17 ;  /* 0x00000011b80e7221 */ /* 0x000fe20000010000 */
[C---:B------:R-:W-:Y:S01]  /*efc0*/  F2FP.BF16.F32.PACK_AB R184, R173.reuse, R184 ;  /* 0x000000b8adb8723e */ /* 0x040fe200000010ff */
[----:B------:R-:W-:Y:S02]  /*efd0*/  FADD.FTZ R10, R136, R9 ;  /* 0x00000009880a7221 */ /* 0x000fe40000010000 */
[----:B------:R-:W-:Y:S02]  /*efe0*/  FADD.FTZ R17, R173, R14 ;  /* 0x0000000ead117221 */ /* 0x000fe40000010000 */
[----:B------:R-:W-:Y:S02]  /*eff0*/  FADD.FTZ R9, R3, R10 ;  /* 0x0000000a03097221 */ /* 0x000fe40000010000 */
[----:B------:R-:W-:Y:S01]  /*f000*/  FADD.FTZ R14, R186, R17 ;  /* 0x00000011ba0e7221 */ /* 0x000fe20000010000 */
[----:B------:R-:W-:Y:S01]  /*f010*/  F2FP.BF16.F32.PACK_AB R186, R175, R186 ;  /* 0x000000baafba723e */ /* 0x000fe200000010ff */
[----:B------:R-:W-:-:S02]  /*f020*/  FADD.FTZ R10, R4, R9 ;  /* 0x00000009040a7221 */ /* 0x000fc40000010000 */
[----:B------:R-:W-:Y:S02]  /*f030*/  FADD.FTZ R11, R175, R14 ;  /* 0x0000000eaf0b7221 */ /* 0x000fe40000010000 */
[----:B------:R-:W-:Y:S02]  /*f040*/  FADD.FTZ R9, R15, R10 ;  /* 0x0000000a0f097221 */ /* 0x000fe40000010000 */
[----:B------:R-:W-:Y:S01]  /*f050*/  FADD.FTZ R14, R180, R11 ;  /* 0x0000000bb40e7221 */ /* 0x000fe20000010000 */
[C---:B------:R-:W-:Y:S01]  /*f060*/  F2FP.BF16.F32.PACK_AB R180, R137.reuse, R180 ;  /* 0x000000b489b4723e */ /* 0x040fe200000010ff */
[----:B------:R-:W-:Y:S01]  /*f070*/  FADD.FTZ R10, R138, R9 ;  /* 0x000000098a0a7221 */ /* 0x000fe20000010000 */
[----:B------:R-:W-:Y:S02]  /*f080*/  IMAD.MOV.U32 R9, RZ, RZ, R8 ;  /* 0x000000ffff097224 */ /* 0x000fe400078e0008 */
[----:B------:R-:W-:Y:S01]  /*f090*/  FADD.FTZ R3, R137, R14 ;  /* 0x0000000e89037221 */ /* 0x000fe20000010000 */
[----:B------:R-:W-:Y:S01]  /*f0a0*/  FADD.FTZ R10, R181, R10 ;  /* 0x0000000ab50a7221 */ /* 0x000fe20000010000 */
[----:B------:R-:W-:-:S02]  /*f0b0*/  F2FP.BF16.F32.PACK_AB R181, R131, R181 ;  /* 0x000000b583b5723e */ /* 0x000fc400000010ff */
[----:B------:R-:W-:Y:S01]  /*f0c0*/  FADD.FTZ R4, R182, R3 ;  /* 0x00000003b6047221 */ /* 0x000fe20000010000 */
[----:B------:R-:W-:Y:S01]  /*f0d0*/  F2FP.BF16.F32.PACK_AB R182, R129, R182 ;  /* 0x000000b681b6723e */ /* 0x000fe200000010ff */
[----:B------:R-:W-:Y:S02]  /*f0e0*/  FADD.FTZ R10, R131, R10 ;  /* 0x0000000a830a7221 */ /* 0x000fe40000010000 */
[----:B------:R-:W-:Y:S02]  /*f0f0*/  FADD.FTZ R3, R129, R4 ;  /* 0x0000000481037221 */ /* 0x000fe40000010000 */
[----:B------:R-:W-:Y:S01]  /*f100*/  FADD.FTZ R10, R183, R10 ;  /* 0x0000000ab70a7221 */ /* 0x000fe20000010000 */
[C---:B------:R-:W-:Y:S01]  /*f110*/  F2FP.BF16.F32.PACK_AB R183, R135.reuse, R183 ;  /* 0x000000b787b7723e */ /* 0x040fe200000010ff */
[----:B------:R-:W-:Y:S02]  /*f120*/  FADD.FTZ R4, R20, R3 ;  /* 0x0000000314047221 */ /* 0x000fe40000010000 */
[----:B------:R-:W-:-:S02]  /*f130*/  FADD.FTZ R10, R135, R10 ;  /* 0x0000000a870a7221 */ /* 0x000fc40000010000 */
[----:B------:R-:W-:Y:S02]  /*f140*/  FADD.FTZ R3, R133, R4 ;  /* 0x0000000485037221 */ /* 0x000fe40000010000 */
[----:B------:R-:W-:Y:S01]  /*f150*/  FADD.FTZ R10, R177, R10 ;  /* 0x0000000ab10a7221 */ /* 0x000fe20000010000 */
[C---:B------:R-:W-:Y:S01]  /*f160*/  F2FP.BF16.F32.PACK_AB R177, R123.reuse, R177 ;  /* 0x000000b17bb1723e */ /* 0x040fe200000010ff */
[----:B------:R-:W-:Y:S02]  /*f170*/  FADD.FTZ R4, R120, R3 ;  /* 0x0000000378047221 */ /* 0x000fe40000010000 */
[----:B------:R-:W-:Y:S02]  /*f180*/  FADD.FTZ R10, R123, R10 ;  /* 0x0000000a7b0a7221 */ /* 0x000fe40000010000 */
[----:B------:R-:W-:Y:S02]  /*f190*/  FADD.FTZ R4, R141, R4 ;  /* 0x000000048d047221 */ /* 0x000fe40000010000 */
[----:B------:R-:W-:Y:S01]  /*f1a0*/  FADD.FTZ R10, R179, R10 ;  /* 0x0000000ab30a7221 */ /* 0x000fe20000010000 */
[----:B0-----:R-:W-:-:S03]  /*f1b0*/  F2FP.BF16.F32.PACK_AB R179, R122, R179 ;  /* 0x000000b37ab3723e */ /* 0x001fc600000010ff */
[----:B------:R-:W-:Y:S01]  /*f1c0*/  FADD.FTZ R3, R122, R10 ;  /* 0x0000000a7a037221 */ /* 0x000fe20000010000 */
[----:B------:R-:W-:Y:S01]  /*f1d0*/  IMAD.MOV.U32 R10, RZ, RZ, R7 ;  /* 0x000000ffff0a7224 */ /* 0x000fe200078e0007 */
[----:B------:R-:W-:Y:S06]  /*f1e0*/  @P2 BRA `(.L_x_5948) ;  /* 0xffffffbc00842947 */ /* 0x000fec000383ffff */
.L_x_5939:
        /* <DEDUP_REMOVED lines=99> */
.L_x_5949:
[----:B------:R-:W-:Y:S01]  /*f820*/  ULEA UR5, UR36, UR38, 0x3 ;  /* 0x0000002624057291 */ /* 0x000fe2000f8e183f */
[----:B------:R-:W-:-:S05]  /*f830*/  IMAD.U32 R0, RZ, RZ, UR60 ;  /* 0x0000003cff007e24 */ /* 0x000fca000f8e00ff */
[----:B------:R-:W-:-:S04]  /*f840*/  SHF.L.U32 R0, R0, 0x1f, RZ ;  /* 0x0000001f00007819 */ /* 0x000fc800000006ff */
[----:B------:R0:W1:Y:S01]  /*f850*/  SYNCS.PHASECHK.TRANS64.TRYWAIT P2, [UR5+0x36850], R0 ;  /* 0x03685000ff0075a7 */ /* 0x0000620008040145 */
[----:B------:R-:W-:Y:S05]  /*f860*/  @!P0 BRA `(.L_x_5950) ;  /* 0x0000000000048947 */ /* 0x000fea0003800000 */
[----:B------:R-:W-:Y:S01]  /*f870*/  BPT.TRAP 0x1 ;  /* 0x000000040000795c */ /* 0x000fe20000300000 */
.L_x_5950:
[----:B-1----:R-:W-:Y:S05]  /*f880*/  @P2 BRA `(.L_x_5951) ;  /* 0x0000000000082947 */ /* 0x002fea0003800000 */
[----:B------:R-:W1:Y:S02]  /*f890*/  SYNCS.PHASECHK.TRANS64.TRYWAIT P0, [UR5+0x36850], R0 ;  /* 0x03685000ff0075a7 */ /* 0x000e640008000145 */
[----:B-1----:R-:W-:Y:S05]  /*f8a0*/  @!P0 BRA `(.L_x_5952) ;  /* 0x000000a0007c8947 */ /* 0x002fea0003800000 */
.L_x_5951:
        /* <DEDUP_REMOVED lines=8> */
[----:B------:R-:W-:-:S04]  /*f930*/  ULOP3.LUT UR38, UR38, 0x3fff, URZ, 0xc0, !UPT ;  /* 0x00003fff26267892 */ /* 0x000fc8000f8ec03f */
        /* <DEDUP_REMOVED lines=10> */
[----:B------:R-:W-:-:S02]  /*f9e0*/  IMAD.MOV.U32 R4, RZ, RZ, RZ ;  /* 0x000000ffff047224 */ /* 0x000fc400078e00ff */
[----:B0-----:R-:W-:Y:S01]  /*f9f0*/  FADD.FTZ R2, R0, R3 ;  /* 0x0000000300027221 */ /* 0x001fe20000010000 */
[----:B------:R-:W-:Y:S01]  /*fa00*/  IMAD.U32 R211, RZ, RZ, UR8 ;  /* 0x00000008ffd37e24 */ /* 0x000fe2000f8e00ff */
[----:B------:R-:W0:Y:S01]  /*fa10*/  SHFL.BFLY PT, R0, R5, 0x1, 0x1f ;  /* 0x0c201f0005007f89 */ /* 0x000e2200000e0000 */
[----:B------:R-:W-:-:S03]  /*fa20*/  USEL UR36, UR36, URZ, UP0 ;  /* 0x0000003f24247287 */ /* 0x000fc60008000000 */
[----:B------:R-:W1:Y:S01]  /*fa30*/  SHFL.BFLY PT, R9, R2, 0x1, 0x1f ;  /* 0x0c201f0002097f89 */ /* 0x000e6200000e0000 */
[----:B0-----:R-:W-:Y:S01]  /*fa40*/  FADD.FTZ R13, R5, R0 ;  /* 0x00000000050d7221 */ /* 0x001fe20000010000 */
[----:B------:R-:W-:Y:S02]  /*fa50*/  IMAD.U32 R5, RZ, RZ, UR5 ;  /* 0x00000005ff057e24 */ /* 0x000fe4000f8e00ff */
[----:B------:R-:W-:Y:S02]  /*fa60*/  IMAD.MOV.U32 R0, RZ, RZ, -0x800000 ;  /* 0xff800000ff007424 */ /* 0x000fe400078e00ff */
[----:B-1----:R-:W-:Y:S01]  /*fa70*/  FADD.FTZ R14, R2, R9 ;  /* 0x00000009020e7221 */ /* 0x002fe20000010000 */
[----:B------:R-:W-:Y:S01]  /*fa80*/  FSETP.NE.FTZ.AND P0, PT, R13, RZ, PT ;  /* 0x000000ff0d00720b */ /* 0x000fe20003f15000 */
[----:B------:R-:W-:Y:S02]  /*fa90*/  @!P1 VIADD R5, R5, 0x36860 ;  /* 0x0003686005059836 */ /* 0x000fe40000000000 */
[----:B------:R-:W-:Y:S01]  /*faa0*/  IMAD.MOV.U32 R2, RZ, RZ, -0x800000 ;  /* 0xff800000ff027424 */ /* 0x000fe200078e00ff */
[----:B------:R-:W-:-:S02]  /*fab0*/  FSETP.NE.FTZ.AND P2, PT, R14, RZ, PT ;  /* 0x000000ff0e00720b */ /* 0x000fc40003f55000 */
[----:B------:R-:W-:-:S07]  /*fac0*/  @!P1 PRMT R5, RZ, 0x654, R5 ;  /* 0x00000654ff059816 */ /* 0x000fce0000000005 */
        /* <DEDUP_REMOVED lines=44> */
[-C--:B--2---:R-:W-:Y:S01]  /*fd90*/  FMUL.FTZ R127, R43, R10.reuse ;  /* 0x0000000a2b7f7220 */ /* 0x084fe20000410000 */
[-C--:B------:R-:W-:Y:S01]  /*fda0*/  FMUL.FTZ R124, R42, R10.reuse ;  /* 0x0000000a2a7c7220 */ /* 0x080fe20000410000 */
[----:B------:R-:W-:Y:S01]  /*fdb0*/  FMUL.FTZ R43, R99, R10 ;  /* 0x0000000a632b7220 */ /* 0x000fe20000410000 */
        /* <DEDUP_REMOVED lines=93> */
.L_x_5922:
        /* <DEDUP_REMOVED lines=30> */
[----:B------:R-:W-:Y:S02]  /*10570*/  R2UR UR4, R207 ;  /* 0x00000000cf0472ca */ /* 0x000fe400000e0000 */
[----:B------:R-:W-:Y:S02]  /*10580*/  R2UR UR7, R209 ;  /* 0x00000000d10772ca */ /* 0x000fe400000e0000 */
[----:B------:R-:W-:Y:S02]  /*10590*/  MOV R20, R17 ;  /* 0x0000001100147202 */ /* 0x000fe40000000f00 */
[----:B0-----:R-:W-:-:S03]  /*105a0*/  MOV R21, R4 ;  /* 0x0000000400157202 */ /* 0x001fc60000000f00 */
[----:B------:R-:W-:-:S04]  /*105b0*/  IMAD.WIDE R4, R215, 0x2, R20 ;  /* 0x00000002d7047825 */ /* 0x000fc800078e0214 */
[----:B------:R-:W-:Y:S01]  /*105c0*/  UIMAD.WIDE UR8, UR4, 0x4, UR8 ;  /* 0x00000004040878a5 */ /* 0x000fe2000f8e0208 */
[C---:B------:R-:W-:Y:S02]  /*105d0*/  IADD3 R141, P0, R4.reuse, 0x4020, RZ ;  /* 0x00004020048d7810 */ /* 0x040fe40007f1e0ff */
[C---:B------:R-:W-:Y:S02]  /*105e0*/  LOP3.LUT R25, R4.reuse, 0x380, RZ, 0xc0, !PT ;  /* 0x0000038004197812 */ /* 0x040fe400078ec0ff */
        /* <DEDUP_REMOVED lines=25> */
[----:B------:R-:W-:-:S02]  /*10780*/  LOP3.LUT R26, R18, R141, RZ, 0x3c, !PT ;  /* 0x0000008d121a7212 */ /* 0x000fc400078e3cff */
[----:B------:R-:W-:Y:S02]  /*10790*/  LOP3.LUT R8, R103, 0x380, RZ, 0xc0, !PT ;  /* 0x0000038067087812 */ /* 0x000fe400078ec0ff */
[----:B------:R-:W-:Y:S02]  /*107a0*/  LOP3.LUT R10, R135, 0x380, RZ, 0xc0, !PT ;  /* 0x00000380870a7812 */ /* 0x000fe400078ec0ff */
[----:B------:R-:W-:Y:S02]  /*107b0*/  MOV R18, R4 ;  /* 0x0000000400127202 */ /* 0x000fe40000000f00 */
[----:B------:R-:W-:Y:S02]  /*107c0*/  LOP3.LUT R12, R137, 0x380, RZ, 0xc0, !PT ;  /* 0x00000380890c7812 */ /* 0x000fe400078ec0ff */
[----:B------:R-:W-:Y:S02]  /*107d0*/  LOP3.LUT R14, R139, 0x380, RZ, 0xc0, !PT ;  /* 0x000003808b0e7812 */ /* 0x000fe400078ec0ff */
[----:B------:R-:W-:-:S02]  /*107e0*/  F2FP.BF16.F32.PACK_AB R4, R123, R24 ;  /* 0x000000187b04723e */ /* 0x000fc400000010ff */
[----:B------:R-:W-:Y:S02]  /*107f0*/  LOP3.LUT R24, R149, 0x380, RZ, 0xc0, !PT ;  /* 0x0000038095187812 */ /* 0x000fe400078ec0ff */
[----:B------:R-:W-:Y:S02]  /*10800*/  LOP3.LUT R38, R153, 0x380, RZ, 0xc0, !PT ;  /* 0x0000038099267812 */ /* 0x000fe400078ec0ff */
[----:B------:R-:W-:Y:S02]  /*10810*/  SHF.R.U64 R8, R8, 0x3, RZ ;  /* 0x0000000308087819 */ /* 0x000fe400000012ff */
[----:B------:R-:W-:Y:S02]  /*10820*/  SHF.R.U64 R10, R10, 0x3, RZ ;  /* 0x000000030a0a7819 */ /* 0x000fe400000012ff */
[----:B------:R-:W-:Y:S02]  /*10830*/  LOP3.LUT R28, R143, 0x380, RZ, 0xc0, !PT ;  /* 0x000003808f1c7812 */ /* 0x000fe400078ec0ff */
[----:B------:R-:W-:-:S02]  /*10840*/  LOP3.LUT R30, R145, 0x380, RZ, 0xc0, !PT ;  /* 0x00000380911e7812 */ /* 0x000fc400078ec0ff */
[----:B------:R-:W-:Y:S02]  /*10850*/  SHF.R.U64 R12, R12, 0x3, RZ ;  /* 0x000000030c0c7819 */ /* 0x000fe400000012ff */
[----:B------:R-:W-:Y:S02]  /*10860*/  SHF.R.U64 R14, R14, 0x3, RZ ;  /* 0x000000030e0e7819 */ /* 0x000fe400000012ff */
[----:B------:R-:W-:Y:S01]  /*10870*/  F2FP.BF16.F32.PACK_AB R5, R133, R132 ;  /* 0x000000848505723e */ /* 0x000fe200000010ff */
[----:B------:R-:W-:Y:S01]  /*10880*/  BAR.SYNC.DEFER_BLOCKING 0x1, 0x100 ;  /* 0x0044000000007b1d */ /* 0x000fe20000010000 */
[----:B------:R-:W-:Y:S02]  /*10890*/  SHF.R.U64 R24, R24, 0x3, RZ ;  /* 0x0000000318187819 */ /* 0x000fe400000012ff */
[----:B------:R-:W-:Y:S02]  /*108a0*/  SHF.R.U64 R38, R38, 0x3, RZ ;  /* 0x0000000326267819 */ /* 0x000fe400000012ff */
[----:B------:R-:W-:-:S02]  /*108b0*/  LOP3.LUT R8, R8, R103, RZ, 0x3c, !PT ;  /* 0x0000006708087212 */ /* 0x000fc400078e3cff */
[----:B------:R-:W-:Y:S02]  /*108c0*/  LOP3.LUT R10, R10, R135, RZ, 0x3c, !PT ;  /* 0x000000870a0a7212 */ /* 0x000fe400078e3cff */
[----:B------:R-:W-:Y:S02]  /*108d0*/  LOP3.LUT R32, R147, 0x380, RZ, 0xc0, !PT ;  /* 0x0000038093207812 */ /* 0x000fe400078ec0ff */
[----:B------:R-:W-:Y:S02]  /*108e0*/  SHF.R.U64 R28, R28, 0x3, RZ ;  /* 0x000000031c1c7819 */ /* 0x000fe400000012ff */
[----:B------:R-:W-:Y:S02]  /*108f0*/  SHF.R.U64 R30, R30, 0x3, RZ ;  /* 0x000000031e1e7819 */ /* 0x000fe400000012ff */
[----:B------:R-:W-:Y:S02]  /*10900*/  LOP3.LUT R12, R12, R137, RZ, 0x3c, !PT ;  /* 0x000000890c0c7212 */ /* 0x000fe400078e3cff */
[----:B------:R-:W-:-:S02]  /*10910*/  LOP3.LUT R14, R14, R139, RZ, 0x3c, !PT ;  /* 0x0000008b0e0e7212 */ /* 0x000fc400078e3cff */
[----:B------:R-:W-:Y:S02]  /*10920*/  LOP3.LUT R36, R151, 0x380, RZ, 0xc0, !PT ;  /* 0x0000038097247812 */ /* 0x000fe400078ec0ff */
[----:B------:R-:W-:Y:S02]  /*10930*/  LOP3.LUT R34, R24, R149, RZ, 0x3c, !PT ;  /* 0x0000009518227212 */ /* 0x000fe400078e3cff */
[----:B------:R-:W-:Y:S01]  /*10940*/  LOP3.LUT R24, R38, R153, RZ, 0x3c, !PT ;  /* 0x0000009926187212 */ /* 0x000fe200078e3cff */
[----:B------:R0:W-:Y:S01]  /*10950*/  STSM.16.M88.4 [R18], R4 ;  /* 0x0000000412007844 */ /* 0x0001e20000000200 */
[----:B------:R-:W-:Y:S02]  /*10960*/  SHF.R.U64 R32, R32, 0x3, RZ ;  /* 0x0000000320207819 */ /* 0x000fe400000012ff */
[----:B------:R-:W-:Y:S02]  /*10970*/  LOP3.LUT R28, R28, R143, RZ, 0x3c, !PT ;  /* 0x0000008f1c1c7212 */ /* 0x000fe400078e3cff */
[----:B------:R-:W-:-:S02]  /*10980*/  LOP3.LUT R30, R30, R145, RZ, 0x3c, !PT ;  /* 0x000000911e1e7212 */ /* 0x000fc400078e3cff */
[----:B------:R-:W-:Y:S02]  /*10990*/  MOV R132, R8 ;  /* 0x0000000800847202 */ /* 0x000fe40000000f00 */
[----:B------:R-:W-:Y:S02]  /*109a0*/  MOV R131, R10 ;  /* 0x0000000a00837202 */ /* 0x000fe40000000f00 */
[----:B------:R-:W-:Y:S02]  /*109b0*/  MOV R130, R12 ;  /* 0x0000000c00827202 */ /* 0x000fe40000000f00 */
[----:B------:R-:W-:Y:S02]  /*109c0*/  MOV R123, R14 ;  /* 0x0000000e007b7202 */ /* 0x000fe40000000f00 */
[----:B------:R-:W-:Y:S02]  /*109d0*/  F2FP.BF16.F32.PACK_AB R8, R41, R40 ;  /* 0x000000282908723e */ /* 0x000fe400000010ff */
[----:B0-----:R-:W-:-:S02]  /*109e0*/  F2FP.BF16.F32.PACK_AB R4, R121, R120 ;  /* 0x000000787904723e */ /* 0x001fc400000010ff */
[----:B------:R-:W-:Y:S02]  /*109f0*/  F2FP.BF16.F32.PACK_AB R5, R129, R126 ;  /* 0x0000007e8105723e */ /* 0x000fe400000010ff */
[----:B------:R-:W-:Y:S02]  /*10a00*/  F2FP.BF16.F32.PACK_AB R6, R122, R3 ;  /* 0x000000037a06723e */ /* 0x000fe400000010ff */
[----:B------:R-:W-:Y:S02]  /*10a10*/  F2FP.BF16.F32.PACK_AB R7, R128, R125 ;  /* 0x0000007d8007723e */ /* 0x000fe400000010ff */
[----:B------:R-:W-:Y:S02]  /*10a20*/  F2FP.BF16.F32.PACK_AB R9, R127, R124 ;  /* 0x0000007c7f09723e */ /* 0x000fe400000010ff */
[----:B------:R-:W-:Y:S01]  /*10a30*/  F2FP.BF16.F32.PACK_AB R10, R45, R44 ;  /* 0x0000002c2d0a723e */ /* 0x000fe200000010ff */
[----:B------:R0:W-:Y:S01]  /*10a40*/  STSM.16.M88.4 [R132], R4 ;  /* 0x0000000484007844 */ /* 0x0001e20000000200 */
[----:B------:R-:W-:-:S02]  /*10a50*/  F2FP.BF16.F32.PACK_AB R11, R47, R46 ;  /* 0x0000002e2f0b723e */ /* 0x000fc400000010ff */
[----:B------:R-:W-:Y:S02]  /*10a60*/  SHF.R.U64 R36, R36, 0x3, RZ ;  /* 0x0000000324247819 */ /* 0x000fe400000012ff */
[----:B------:R-:W-:Y:S01]  /*10a70*/  F2FP.BF16.F32.PACK_AB R12, R49, R48 ;  /* 0x00000030310c723e */ /* 0x000fe200000010ff */
[----:B------:R1:W-:Y:S01]  /*10a80*/  STSM.16.M88.4 [R131], R8 ;  /* 0x0000000883007844 */ /* 0x0003e20000000200 */
[----:B------:R-:W-:Y:S02]  /*10a90*/  F2FP.BF16.F32.PACK_AB R13, R51, R50 ;  /* 0x00000032330d723e */ /* 0x000fe400000010ff */
[----:B------:R-:W-:Y:S02]  /*10aa0*/  F2FP.BF16.F32.PACK_AB R14, R53, R52 ;  /* 0x00000034350e723e */ /* 0x000fe400000010ff */
[----:B------:R-:W-:Y:S02]  /*10ab0*/  F2FP.BF16.F32.PACK_AB R15, R55, R54 ;  /* 0x00000036370f723e */ /* 0x000fe400000010ff */
[----:B------:R-:W-:-:S02]  /*10ac0*/  MOV R103, R26 ;  /* 0x0000001a00677202 */ /* 0x000fc40000000f00 */
[----:B------:R-:W-:Y:S01]  /*10ad0*/  MOV R18, R24 ;  /* 0x0000001800127202 */ /* 0x000fe20000000f00 */
[----:B------:R2:W-:Y:S01]  /*10ae0*/  STSM.16.M88.4 [R130], R12 ;  /* 0x0000000c82007844 */ /* 0x0005e20000000200 */
[----:B------:R-:W-:Y:S02]  /*10af0*/  LOP3.LUT R32, R32, R147, RZ, 0x3c, !PT ;  /* 0x0000009320207212 */ /* 0x000fe400078e3cff */
[----:B------:R-:W-:Y:S02]  /*10b00*/  MOV R102, R28 ;  /* 0x0000001c00667202 */ /* 0x000fe40000000f00 */
[----:B------:R-:W-:Y:S02]  /*10b10*/  MOV R38, R30 ;  /* 0x0000001e00267202 */ /* 0x000fe40000000f00 */
[----:B------:R-:W-:Y:S02]  /*10b20*/  F2FP.BF16.F32.PACK_AB R24, R57, R56 ;  /* 0x000000383918723e */ /* 0x000fe400000010ff */
[----:B------:R-:W-:-:S02]  /*10b30*/  F2FP.BF16.F32.PACK_AB R25, R59, R58 ;  /* 0x0000003a3b19723e */ /* 0x000fc400000010ff */
[----:B------:R-:W-:Y:S02]  /*10b40*/  F2FP.BF16.F32.PACK_AB R26, R61, R60 ;  /* 0x0000003c3d1a723e */ /* 0x000fe400000010ff */
[----:B------:R-:W-:Y:S02]  /*10b50*/  F2FP.BF16.F32.PACK_AB R27, R63, R62 ;  /* 0x0000003e3f1b723e */ /* 0x000fe400000010ff */
[----:B------:R-:W-:Y:S02]  /*10b60*/  F2FP.BF16.F32.PACK_AB R28, R65, R64 ;  /* 0x00000040411c723e */ /* 0x000fe400000010ff */
[----:B------:R-:W-:Y:S01]  /*10b70*/  F2FP.BF16.F32.PACK_AB R29, R67, R66 ;  /* 0x00000042431d723e */ /* 0x000fe200000010ff */
[----:B------:R-:W-:Y:S01]  /*10b80*/  STSM.16.M88.4 [R123], R24 ;  /* 0x000000187b007844 */ /* 0x000fe20000000200 */
[----:B------:R-:W-:Y:S02]  /*10b90*/  F2FP.BF16.F32.PACK_AB R30, R69, R68 ;  /* 0x00000044451e723e */ /* 0x000fe400000010ff */
[----:B------:R-:W-:-:S02]  /*10ba0*/  F2FP.BF16.F32.PACK_AB R31, R71, R70 ;  /* 0x00000046471f723e */ /* 0x000fc400000010ff */
[----:B------:R-:W-:Y:S02]  /*10bb0*/  LOP3.LUT R36, R36, R151, RZ, 0x3c, !PT ;  /* 0x0000009724247212 */ /* 0x000fe400078e3cff */
[----:B0-----:R-:W-:Y:S01]  /*10bc0*/  F2FP.BF16.F32.PACK_AB R4, R73, R72 ;  /* 0x000000484904723e */ /* 0x001fe200000010ff */
[----:B------:R-:W-:Y:S01]  /*10bd0*/  STSM.16.M88.4 [R103], R28 ;  /* 0x0000001c67007844 */ /* 0x000fe20000000200 */
[----:B------:R-:W-:Y:S02]  /*10be0*/  F2FP.BF16.F32.PACK_AB R5, R75, R74 ;  /* 0x0000004a4b05723e */ /* 0x000fe400000010ff */
[----:B------:R-:W-:Y:S02]  /*10bf0*/  F2FP.BF16.F32.PACK_AB R6, R77, R76 ;  /* 0x0000004c4d06723e */ /* 0x000fe400000010ff */
[----:B------:R-:W-:Y:S02]  /*10c00*/  F2FP.BF16.F32.PACK_AB R7, R79, R78 ;  /* 0x0000004e4f07723e */ /* 0x000fe400000010ff */
[----:B-1----:R-:W-:-:S02]  /*10c10*/  F2FP.BF16.F32.PACK_AB R8, R81, R80 ;  /* 0x000000505108723e */ /* 0x002fc400000010ff */
[----:B------:R-:W-:Y:S01]  /*10c20*/  F2FP.BF16.F32.PACK_AB R9, R83, R82 ;  /* 0x000000525309723e */ /* 0x000fe200000010ff */
[----:B------:R0:W-:Y:S01]  /*10c30*/  STSM.16.M88.4 [R102], R4 ;  /* 0x0000000466007844 */ /* 0x0001e20000000200 */
[----:B------:R-:W-:Y:S02]  /*10c40*/  F2FP.BF16.F32.PACK_AB R10, R85, R84 ;  /* 0x00000054550a723e */ /* 0x000fe400000010ff */
[----:B------:R-:W-:Y:S02]  /*10c50*/  F2FP.BF16.F32.PACK_AB R11, R87, R86 ;  /* 0x00000056570b723e */ /* 0x000fe400000010ff */
[----:B------:R-:W-:Y:S02]  /*10c60*/  MOV R32, R32 ;  /* 0x0000002000207202 */ /* 0x000fe40000000f00 */
[----:B--2---:R-:W-:Y:S01]  /*10c70*/  F2FP.BF16.F32.PACK_AB R12, R89, R88 ;  /* 0x00000058590c723e */ /* 0x004fe200000010ff */
[----:B------:R1:W-:Y:S01]  /*10c80*/  STSM.16.M88.4 [R38], R8 ;  /* 0x0000000826007844 */ /* 0x0003e20000000200 */
[----:B------:R-:W-:-:S02]  /*10c90*/  F2FP.BF16.F32.PACK_AB R13, R91, R90 ;  /* 0x0000005a5b0d723e */ /* 0x000fc400000010ff */
[----:B------:R-:W-:Y:S02]  /*10ca0*/  F2FP.BF16.F32.PACK_AB R14, R93, R92 ;  /* 0x0000005c5d0e723e */ /* 0x000fe400000010ff */
[----:B------:R-:W-:Y:S02]  /*10cb0*/  F2FP.BF16.F32.PACK_AB R15, R95, R94 ;  /* 0x0000005e5f0f723e */ /* 0x000fe400000010ff */
[----:B------:R-:W-:Y:S01]  /*10cc0*/  MOV R34, R34 ;  /* 0x0000002200227202 */ /* 0x000fe20000000f00 */
[----:B0-----:R-:W-:Y:S01]  /*10cd0*/  IMAD.U32 R4, RZ, RZ, UR8 ;  /* 0x00000008ff047e24 */ /* 0x001fe2000f8e00ff */
[----:B------:R-:W-:Y:S01]  /*10ce0*/  MOV R36, R36 ;  /* 0x0000002400247202 */ /* 0x000fe20000000f00 */
[----:B------:R0:W-:Y:S01]  /*10cf0*/  STSM.16.M88.4 [R32], R12 ;  /* 0x0000000c20007844 */ /* 0x0001e20000000200 */
[----:B------:R-:W-:Y:S01]  /*10d00*/  PLOP3.LUT P0, PT, PT, PT, UP0, 0x80, 0x0 ;  /* 0x000000000000781c */ /* 0x000fe20003f0f008 */
[----:B------:R-:W-:Y:S01]  /*10d10*/  IMAD.U32 R5, RZ, RZ, UR9 ;  /* 0x00000009ff057e24 */ /* 0x000fe2000f8e00ff */
[----:B------:R-:W-:Y:S01]  /*10d20*/  ULDC.64 UR8, c[0x0][0xc08] ;  /* 0x0003020000087ab9 */ /* 0x000fe20000000a00 */
[----:B------:R0:W-:Y:S01]  /*10d30*/  STSM.16.M88.4 [R34], R96 ;  /* 0x0000006022007844 */ /* 0x0001e20000000200 */
[----:B-1----:R-:W1:Y:S03]  /*10d40*/  LDC R38, c[0x0][0xbe8] ;  /* 0x0002fa00ff267b82 */ /* 0x002e660000000800 */
[----:B------:R0:W-:Y:S04]  /*10d50*/  STSM.16.M88.4 [R36], R104 ;  /* 0x0000006824007844 */ /* 0x0001e80000000200 */
[----:B------:R0:W-:Y:S01]  /*10d60*/  STSM.16.M88.4 [R18], R112 ;  /* 0x0000007012007844 */ /* 0x0001e20000000200 */
[----:B------:R-:W-:Y:S06]  /*10d70*/  BAR.SYNC.DEFER_BLOCKING 0x1, 0x100 ;  /* 0x0044000000007b1d */ /* 0x000fec0000010000 */
[----:B------:R-:W2:Y:S01]  /*10d80*/  @P0 LDG.E R3, desc[UR10][R4.64] ;  /* 0x0000000a04030981 */ /* 0x000ea2000c1e1900 */
[----:B-1----:R-:W-:Y:S01]  /*10d90*/  ISETP.NE.AND P1, PT, R38, 0x1, PT ;  /* 0x000000012600780c */ /* 0x002fe20003f25270 */
[----:B------:R-:W-:-:S04]  /*10da0*/  UISETP.NE.U32.AND UP1, UPT, UR8, URZ, UPT ;  /* 0x0000003f0800728c */ /* 0x000fc8000bf25070 */
[----:B------:R-:W-:-:S06]  /*10db0*/  UISETP.NE.AND.EX UP1, UPT, UR9, URZ, UPT, UP1 ;  /* 0x0000003f0900728c */ /* 0x000fcc000bf25310 */
[----:B------:R-:W-:Y:S02]  /*10dc0*/  PLOP3.LUT P2, PT, PT, PT, UP1, 0x80, 0x0 ;  /* 0x000000000000781c */ /* 0x000fe40003f4f018 */
[----:B------:R-:W1:Y:S03]  /*10dd0*/  @P1 LDC R6, c[0x0][0xbec] ;  /* 0x0002fb00ff061b82 */ /* 0x000e660000000800 */
[----:B------:R-:W-:-:S04]  /*10de0*/  @UP1 ULEA UR8, UP2, UR4, UR8, 0x2 ;  /* 0x0000000804081291 */ /* 0x000fc8000f84103f */
[----:B------:R-:W-:Y:S01]  /*10df0*/  @UP1 ULEA.HI.X UR9, UR4, UR9, UR7, 0x2, UP2 ;  /* 0x0000000904091291 */ /* 0x000fe200090f1407 */
[----:B------:R-:W3:Y:S01]  /*10e00*/  @P1 LDC R8, c[0x0][0xbf0] ;  /* 0x0002fc00ff081b82 */ /* 0x000ee20000000800 */
[----:B------:R-:W-:Y:S01]  /*10e10*/  IMAD.U32 R10, RZ, RZ, UR8 ;  /* 0x00000008ff0a7e24 */ /* 0x000fe2000f8e00ff */
[----:B------:R-:W-:Y:S01]  /*10e20*/  ULDC UR7, c[0x0][0xa88] ;  /* 0x0002a20000077ab9 */ /* 0x000fe20000000800 */
[----:B------:R-:W-:Y:S02]  /*10e30*/  UMOV UR4, URZ ;  /* 0x0000003f00047c82 */ /* 0x000fe40008000000 */
[----:B------:R-:W-:Y:S01]  /*10e40*/  IMAD.U32 R11, RZ, RZ, UR9 ;  /* 0x00000009ff0b7e24 */ /* 0x000fe2000f8e00ff */
[----:B--2---:R-:W-:Y:S01]  /*10e50*/  @P0 R2UR UR4, R3 ;  /* 0x00000000030402ca */ /* 0x004fe200000e0000 */
[----:B------:R-:W-:-:S06]  /*10e60*/  IMAD.U32 R3, RZ, RZ, UR7 ;  /* 0x00000007ff037e24 */ /* 0x000fcc000f8e00ff */
[----:B------:R0:W5:Y:S01]  /*10e70*/  @P2 LDG.E R3, desc[UR10][R10.64] ;  /* 0x0000000a0a032981 */ /* 0x000162000c1e1900 */
[----:B-1-3--:R-:W-:Y:S07]  /*10e80*/  @P2 BRA `(.L_x_5955) ;  /* 0x0000000000142947 */ /* 0x00afee0003800000 */
[----:B------:R-:W-:Y:S05]  /*10e90*/  @!P0 BRA `(.L_x_5955) ;  /* 0x0000000000108947 */ /* 0x000fea0003800000 */
[----:B------:R-:W-:Y:S02]  /*10ea0*/  ULDC.64 UR8, c[0x0][0x208] ;  /* 0x0000820000087ab9 */ /* 0x000fe40000000a00 */
[----:B0-----:R-:W2:Y:S04]  /*10eb0*/  LDG.E R10, desc[UR8][R4.64] ;  /* 0x00000008040a7981 */ /* 0x001ea8000c1e1900 */
[----:B-----5:R-:W2:Y:S02]  /*10ec0*/  LDG.E R3, desc[UR8][R4.64+0x4] ;  /* 0x0000040804037981 */ /* 0x020ea4000c1e1900 */
[----:B--2---:R-:W-:-:S07]  /*10ed0*/  IMAD.IADD R3, R3, 0x1, -R10 ;  /* 0x0000000103037824 */ /* 0x004fce00078e0a0a */
.L_x_5955:
[----:B------:R-:W-:Y:S01]  /*10ee0*/  R2UR UR18, R208 ;  /* 0x00000000d01272ca */ /* 0x000fe200000e0000 */
[----:B------:R-:W-:Y:S01]  /*10ef0*/  ULDC.64 UR12, c[0x0][0xb90] ;  /* 0x0002e400000c7ab9 */ /* 0x000fe20000000a00 */
[----:B------:R-:W-:Y:S01]  /*10f00*/  R2UR UR17, R19 ;  /* 0x00000000131172ca */ /* 0x000fe200000e0000 */
[----:B------:R-:W-:Y:S01]  /*10f10*/  USHF.R.S32.HI UR11, URZ, 0x1f, UR4 ;  /* 0x0000001f3f0b7899 */ /* 0x000fe20008011404 */
[----:B------:R-:W-:Y:S01]  /*10f20*/  R2UR UR16, R209 ;  /* 0x00000000d11072ca */ /* 0x000fe200000e0000 */
[----:B------:R-:W-:Y:S01]  /*10f30*/  UMOV UR10, UR4 ;  /* 0x00000004000a7c82 */ /* 0x000fe20008000000 */
[----:B------:R-:W-:Y:S01]  /*10f40*/  R2UR UR15, R207 ;  /* 0x00000000cf0f72ca */ /* 0x000fe200000e0000 */
[----:B-----5:R-:W-:Y:S01]  /*10f50*/  IMAD R65, R3, R38, RZ ;  /* 0x0000002603417224 */ /* 0x020fe200078e02ff */
[----:B------:R-:W-:-:S05]  /*10f60*/  ULDC.64 UR20, c[0x0][0x208] ;  /* 0x0000820000147ab9 */ /* 0x000fca0000000a00 */
[----:B------:R-:W-:Y:S02]  /*10f70*/  USHF.R.S32.HI UR14, URZ, 0x1f, UR18 ;  /* 0x0000001f3f0e7899 */ /* 0x000fe40008011412 */
[----:B------:R-:W-:Y:S01]  /*10f80*/  VIADD R9, R23, UR17 ;  /* 0x0000001117097c36 */ /* 0x000fe20008000000 */
[----:B------:R-:W-:Y:S01]  /*10f90*/  UIMAD.WIDE.U32 UR8, UR18, UR12, UR10 ;  /* 0x0000000c120872a5 */ /* 0x000fe2000f8e000a */
[----:B------:R-:W-:Y:S01]  /*10fa0*/  VIADD R26, R214, UR17 ;  /* 0x00000011d61a7c36 */ /* 0x000fe20008000000 */
[----:B------:R-:W-:Y:S01]  /*10fb0*/  UIMAD UR7, UR14, UR12, URZ ;  /* 0x0000000c0e0772a4 */ /* 0x000fe2000f8e023f */
[----:B------:R-:W-:Y:S01]  /*10fc0*/  @P1 IMAD.HI.U32 R5, R9, R6, RZ ;  /* 0x0000000609051227 */ /* 0x000fe200078e00ff */
[----:B------:R-:W-:Y:S02]  /*10fd0*/  USEL UR16, UR16, URZ, !UP0 ;  /* 0x0000003f10107287 */ /* 0x000fe4000c000000 */
[----:B------:R-:W-:Y:S01]  /*10fe0*/  UIMAD UR7, UR18, UR13, UR7 ;  /* 0x0000000d120772a4 */ /* 0x000fe2000f8e0207 */
[----:B------:R-:W-:Y:S01]  /*10ff0*/  IMAD.MOV.U32 R4, RZ, RZ, R9 ;  /* 0x000000ffff047224 */ /* 0x000fe200078e0009 */
[----:B------:R-:W-:Y:S01]  /*11000*/  @P1 SHF.R.U32.HI R4, RZ, R8, R5 ;  /* 0x00000008ff041219 */ /* 0x000fe20000011605 */
[----:B------:R-:W-:Y:S01]  /*11010*/  ULDC.64 UR12, c[0x0][0xb98] ;  /* 0x0002e600000c7ab9 */ /* 0x000fe20000000a00 */
[----:B------:R-:W-:Y:S01]  /*11020*/  UIADD3 UR9, UR9, UR7, URZ ;  /* 0x0000000709097290 */ /* 0x000fe2000fffe03f */
[----:B------:R-:W-:Y:S01]  /*11030*/  IMAD R5, R210, 0x40, R16 ;  /* 0x00000040d2057824 */ /* 0x000fe200078e0210 */
[----:B------:R-:W-:Y:S01]  /*11040*/  USEL UR15, UR15, URZ, !UP0 ;  /* 0x0000003f0f0f7287 */ /* 0x000fe2000c000000 */
[----:B------:R-:W-:Y:S01]  /*11050*/  IMAD.MOV R7, RZ, RZ, -R4 ;  /* 0x000000ffff077224 */ /* 0x000fe200078e0a04 */
[----:B------:R-:W-:Y:S01]  /*11060*/  UIMAD UR7, UR16, UR12, URZ ;  /* 0x0000000c100772a4 */ /* 0x000fe2000f8e023f */
[----:B------:R-:W-:Y:S01]  /*11070*/  IMAD.WIDE R20, R5, 0x2, R20 ;  /* 0x0000000205147825 */ /* 0x000fe200078e0214 */
[----:B------:R-:W-:Y:S01]  /*11080*/  UIMAD.WIDE.U32 UR8, UR15, UR12, UR8 ;  /* 0x0000000c0f0872a5 */ /* 0x000fe2000f8e0008 */
[----:B------:R-:W-:Y:S01]  /*11090*/  SHF.R.S32.HI R5, RZ, 0x1f, R4 ;  /* 0x0000001fff057819 */ /* 0x000fe20000011404 */
[----:B------:R-:W-:Y:S01]  /*110a0*/  UIMAD UR7, UR15, UR13, UR7 ;  /* 0x0000000d0f0772a4 */ /* 0x000fe2000f8e0207 */
[----:B------:R-:W-:Y:S01]  /*110b0*/  IMAD R7, R38, R7, R9 ;  /* 0x0000000726077224 */ /* 0x000fe200078e0209 */
[----:B0-----:R-:W-:Y:S01]  /*110c0*/  IADD3 R13, P2, R20, 0x1000, RZ ;  /* 0x00001000140d7810 */ /* 0x001fe20007f5e0ff */
[----:B------:R-:W-:Y:S01]  /*110d0*/  ULDC.64 UR12, c[0x0][0xaa0] ;  /* 0x0002a800000c7ab9 */ /* 0x000fe20000000a00 */
[----:B------:R-:W-:-:S02]  /*110e0*/  IADD3 R4, P0, R4, UR8, RZ ;  /* 0x0000000804047c10 */ /* 0x000fc4000ff1e0ff */
[----:B------:R-:W-:Y:S01]  /*110f0*/  IMAD.U32 R8, RZ, RZ, UR7 ;  /* 0x00000007ff087e24 */ /* 0x000fe2000f8e00ff */
[----:B------:R-:W-:Y:S02]  /*11100*/  SHF.R.S32.HI R6, RZ, 0x1f, R7 ;  /* 0x0000001fff067819 */ /* 0x000fe40000011407 */
[----:B------:R-:W-:Y:S02]  /*11110*/  LOP3.LUT R12, R13, 0x380, RZ, 0xc0, !PT ;  /* 0x000003800d0c7812 */ /* 0x000fe400078ec0ff */
[----:B------:R-:W-:Y:S01]  /*11120*/  IADD3.X R5, R5, UR9, R8, P0, !PT ;  /* 0x0000000905057c10 */ /* 0x000fe200087fe408 */
[----:B------:R-:W-:Y:S01]  /*11130*/  ULDC.64 UR8, c[0x0][0xb88] ;  /* 0x0002e20000087ab9 */ /* 0x000fe20000000a00 */
[----:B------:R-:W-:Y:S01]  /*11140*/  SHF.R.U64 R12, R12, 0x3, RZ ;  /* 0x000000030c0c7819 */ /* 0x000fe200000012ff */
[----:B------:R-:W-:Y:S01]  /*11150*/  IMAD R6, R6, UR8, RZ ;  /* 0x0000000806067c24 */ /* 0x000fe2000f8e02ff */
[----:B------:R-:W-:Y:S01]  /*11160*/  IADD3 R33, P3, R20, 0x6000, RZ ;  /* 0x0000600014217810 */ /* 0x000fe20007f7e0ff */
[----:B------:R-:W-:Y:S01]  /*11170*/  IMAD.WIDE.U32 R4, R7, UR8, R4 ;  /* 0x0000000807047c25 */ /* 0x000fe2000f8e0004 */
[----:B------:R-:W-:-:S02]  /*11180*/  LOP3.LUT R12, R12, R13, RZ, 0x3c, !PT ;  /* 0x0000000d0c0c7212 */ /* 0x000fc400078e3cff */
[----:B------:R-:W-:Y:S01]  /*11190*/  LOP3.LUT R32, R33, 0x380, RZ, 0xc0, !PT ;  /* 0x0000038021207812 */ /* 0x000fe200078ec0ff */
[----:B------:R-:W-:Y:S01]  /*111a0*/  IMAD R11, R7, UR9, R6 ;  /* 0x00000009070b7c24 */ /* 0x000fe2000f8e0206 */
[----:B------:R-:W-:Y:S01]  /*111b0*/  ULDC.64 UR8, c[0x0][0xb50] ;  /* 0x0002d40000087ab9 */ /* 0x000fe20000000a00 */
[----:B------:R-:W-:Y:S01]  /*111c0*/  IMAD.X R13, RZ, RZ, R21, P2 ;  /* 0x000000ffff0d7224 */ /* 0x000fe200010e0615 */
[----:B------:R-:W-:Y:S01]  /*111d0*/  IADD3 R25, P2, R20, 0x7000, RZ ;  /* 0x0000700014197810 */ /* 0x000fe20007f5e0ff */
[----:B------:R-:W-:Y:S01]  /*111e0*/  IMAD.IADD R5, R5, 0x1, R11 ;  /* 0x0000000105057824 */ /* 0x000fe200078e020b */
[----:B------:R-:W-:Y:S01]  /*111f0*/  LEA R11, P0, R4, UR8, 0x2 ;  /* 0x00000008040b7c11 */ /* 0x000fe2000f8010ff */
[----:B------:R-:W-:Y:S01]  /*11200*/  VIADD R6, R26, 0x8 ;  /* 0x000000081a067836 */ /* 0x000fe20000000000 */
[----:B------:R-:W-:Y:S02]  /*11210*/  IADD3 R9, P6, R20, 0x2000, RZ ;  /* 0x0000200014097810 */ /* 0x000fe40007fde0ff */
[----:B------:R-:W-:Y:S01]  /*11220*/  LEA.HI.X R14, R4, UR9, R5, 0x2, P0 ;  /* 0x00000009040e7c11 */ /* 0x000fe200080f1405 */
[----:B------:R-:W-:Y:S01]  /*11230*/  SHFL.IDX PT, R18, R11, RZ, 0x1c1f ;  /* 0x001c1fff0b127589 */ /* 0x000fe200000e0000 */
[----:B------:R-:W-:-:S02]  /*11240*/  IADD3 R45, P0, R20, 0x5000, RZ ;  /* 0x00005000142d7810 */ /* 0x000fc40007f1e0ff */
[C---:B------:R-:W-:Y:S01]  /*11250*/  IADD3 R5, P5, R20.reuse, 0x3000, RZ ;  /* 0x0000300014057810 */ /* 0x040fe20007fbe0ff */
[----:B------:R-:W0:Y:S01]  /*11260*/  SHFL.IDX PT, R19, R14, RZ, 0x1c1f ;  /* 0x001c1fff0e137589 */ /* 0x000e2200000e0000 */
[----:B------:R-:W-:Y:S02]  /*11270*/  LOP3.LUT R44, R45, 0x380, RZ, 0xc0, !PT ;  /* 0x000003802d2c7812 */ /* 0x000fe400078ec0ff */
[----:B------:R-:W-:Y:S01]  /*11280*/  IADD3 R49, P4, R20, 0x4000, RZ ;  /* 0x0000400014317810 */ /* 0x000fe20007f9e0ff */
[----:B------:R-:W-:Y:S01]  /*11290*/  SHFL.IDX PT, R36, R11, 0x1, 0x1c1f ;  /* 0x003c1f000b247f89 */ /* 0x000fe200000e0000 */
[----:B------:R-:W-:Y:S02]  /*112a0*/  SHF.R.U64 R44, R44, 0x3, RZ ;  /* 0x000000032c2c7819 */ /* 0x000fe400000012ff */
[----:B------:R-:W-:Y:S01]  /*112b0*/  LOP3.LUT R24, R25, 0x380, RZ, 0xc0, !PT ;  /* 0x0000038019187812 */ /* 0x000fe200078ec0ff */
[----:B------:R-:W1:Y:S01]  /*112c0*/  SHFL.IDX PT, R37, R14, 0x1, 0x1c1f ;  /* 0x003c1f000e257f89 */ /* 0x000e6200000e0000 */
[----:B------:R-:W-:-:S02]  /*112d0*/  SHF.R.U64 R32, R32, 0x3, RZ ;  /* 0x0000000320207819 */ /* 0x000fc400000012ff */
[----:B------:R-:W-:Y:S02]  /*112e0*/  LOP3.LUT R8, R9, 0x380, RZ, 0xc0, !PT ;  /* 0x0000038009087812 */ /* 0x000fe400078ec0ff */
[----:B------:R-:W-:Y:S02]  /*112f0*/  LOP3.LUT R4, R5, 0x380, RZ, 0xc0, !PT ;  /* 0x0000038005047812 */ /* 0x000fe400078ec0ff */
[----:B------:R-:W-:Y:S02]  /*11300*/  LOP3.LUT R48, R49, 0x380, RZ, 0xc0, !PT ;  /* 0x0000038031307812 */ /* 0x000fe400078ec0ff */
[----:B------:R-:W-:Y:S01]  /*11310*/  LOP3.LUT R44, R44, R45, RZ, 0x3c, !PT ;  /* 0x0000002d2c2c7212 */ /* 0x000fe200078e3cff */
[--C-:B------:R-:W-:Y:S01]  /*11320*/  IMAD.X R45, RZ, RZ, R21.reuse, P0 ;  /* 0x000000ffff2d7224 */ /* 0x100fe200000e0615 */
[----:B------:R-:W-:Y:S02]  /*11330*/  SHF.R.U64 R24, R24, 0x3, RZ ;  /* 0x0000000318187819 */ /* 0x000fe400000012ff */
[----:B------:R-:W-:Y:S01]  /*11340*/  LOP3.LUT R32, R32, R33, RZ, 0x3c, !PT ;  /* 0x0000002120207212 */ /* 0x000fe200078e3cff */
[----:B------:R-:W-:Y:S01]  /*11350*/  IMAD.X R33, RZ, RZ, R21, P3 ;  /* 0x000000ffff217224 */ /* 0x000fe200018e0615 */
[----:B------:R-:W-:-:S02]  /*11360*/  SHF.R.U64 R8, R8, 0x3, RZ ;  /* 0x0000000308087819 */ /* 0x000fc400000012ff */
[----:B------:R-:W-:Y:S02]  /*11370*/  SHF.R.U64 R4, R4, 0x3, RZ ;  /* 0x0000000304047819 */ /* 0x000fe400000012ff */
[----:B------:R-:W-:Y:S02]  /*11380*/  SHF.R.U64 R48, R48, 0x3, RZ ;  /* 0x0000000330307819 */ /* 0x000fe400000012ff */
[----:B------:R-:W-:Y:S02]  /*11390*/  LOP3.LUT P0, RZ, R212, 0x3, RZ, 0xc0, !PT ;  /* 0x00000003d4ff7812 */ /* 0x000fe4000780c0ff */
[----:B------:R-:W-:Y:S02]  /*113a0*/  IADD3 R10, P3, R20, 0xb000, RZ ;  /* 0x0000b000140a7810 */ /* 0x000fe40007f7e0ff */
        /* <DEDUP_REMOVED lines=8> */
[-C--:B------:R-:W-:Y:S01]  /*11430*/  ISETP.GE.OR P2, PT, R26, R65.reuse, P0 ;  /* 0x000000411a00720c */ /* 0x080fe20000746670 */
[----:B------:R-:W-:Y:S01]  /*11440*/  IMAD.X R41, RZ, RZ, R21, P3 ;  /* 0x000000ffff297224 */ /* 0x000fe200018e0615 */
[----:B------:R-:W-:-:S02]  /*11450*/  ISETP.GE.OR P0, PT, R6, R65, P0 ;  /* 0x000000410600720c */ /* 0x000fc40000706670 */
[----:B------:R-:W-:Y:S02]  /*11460*/  LOP3.LUT R3, R10, 0x380, RZ, 0xc0, !PT ;  /* 0x000003800a037812 */ /* 0x000fe400078ec0ff */
[C---:B------:R-:W-:Y:S02]  /*11470*/  IADD3 R61, P6, R20.reuse, 0x8000, RZ ;  /* 0x00008000143d7810 */ /* 0x040fe40007fde0ff */
[C---:B------:R-:W-:Y:S02]  /*11480*/  IADD3 R57, P5, R20.reuse, 0x9000, RZ ;  /* 0x0000900014397810 */ /* 0x040fe40007fbe0ff */
[C---:B------:R-:W-:Y:S02]  /*11490*/  IADD3 R53, P4, R20.reuse, 0xa000, RZ ;  /* 0x0000a00014357810 */ /* 0x040fe40007f9e0ff */
[----:B------:R-:W-:Y:S01]  /*114a0*/  LOP3.LUT R7, R20, 0x380, RZ, 0xc0, !PT ;  /* 0x0000038014077812 */ /* 0x000fe200078ec0ff */
[----:B0-----:R0:W-:Y:S01]  /*114b0*/  @!P2 ST.E desc[UR20][R18.64], R0 ;  /* 0x000000001200a985 */ /* 0x0011e2000c101914 */
[----:B------:R-:W-:-:S02]  /*114c0*/  SHF.R.U64 R3, R3, 0x3, RZ ;  /* 0x0000000303037819 */ /* 0x000fc400000012ff */
[----:B------:R-:W-:Y:S01]  /*114d0*/  LOP3.LUT R60, R61, 0x380, RZ, 0xc0, !PT ;  /* 0x000003803d3c7812 */ /* 0x000fe200078ec0ff */
[----:B-1----:R1:W-:Y:S01]  /*114e0*/  @!P0 ST.E desc[UR20][R36.64], R2 ;  /* 0x0000000224008985 */ /* 0x0023e2000c101914 */
[----:B------:R-:W-:Y:S02]  /*114f0*/  LOP3.LUT R56, R57, 0x380, RZ, 0xc0, !PT ;  /* 0x0000038039387812 */ /* 0x000fe400078ec0ff */
[----:B------:R-:W-:Y:S01]  /*11500*/  LOP3.LUT R52, R53, 0x380, RZ, 0xc0, !PT ;  /* 0x0000038035347812 */ /* 0x000fe200078ec0ff */
[----:B------:R-:W-:Y:S01]  /*11510*/  UIMAD UR7, UR11, UR12, URZ ;  /* 0x0000000c0b0772a4 */ /* 0x000fe2000f8e023f */
[----:B------:R-:W-:Y:S01]  /*11520*/  SHF.R.U64 R7, R7, 0x3, RZ ;  /* 0x0000000307077819 */ /* 0x000fe200000012ff */
[----:B------:R-:W-:Y:S01]  /*11530*/  UIMAD.WIDE.U32 UR8, UR4, UR12, URZ ;  /* 0x0000000c040872a5 */ /* 0x000fe2000f8e003f */
[----:B------:R-:W-:Y:S01]  /*11540*/  SHF.R.U64 R60, R60, 0x3, RZ ;  /* 0x000000033c3c7819 */ /* 0x000fe200000012ff */
[----:B------:R-:W-:Y:S01]  /*11550*/  ULDC.64 UR10, c[0x0][0xae8] ;  /* 0x0002ba00000a7ab9 */ /* 0x000fe20000000a00 */
[----:B------:R-:W-:Y:S01]  /*11560*/  SHF.R.U64 R56, R56, 0x3, RZ ;  /* 0x0000000338387819 */ /* 0x000fe200000012ff */
[----:B0-----:R-:W-:Y:S01]  /*11570*/  IMAD R0, R206, 0x20, R210 ;  /* 0x00000020ce007824 */ /* 0x001fe200078e02d2 */
[----:B------:R-:W-:Y:S01]  /*11580*/  SHF.R.U64 R52, R52, 0x3, RZ ;  /* 0x0000000334347819 */ /* 0x000fe200000012ff */
[----:B------:R-:W5:Y:S01]  /*11590*/  LD.E.128 R12, desc[UR20][R12.64] ;  /* 0x000000140c0c7980 */ /* 0x000f62000c101d00 */
[----:B------:R-:W-:-:S02]  /*115a0*/  LOP3.LUT R20, R7, R20, RZ, 0x3c, !PT ;  /* 0x0000001407147212 */ /* 0x000fc400078e3cff */
[----:B------:R-:W-:Y:S01]  /*115b0*/  LOP3.LUT R40, R3, R10, RZ, 0x3c, !PT ;  /* 0x0000000a03287212 */ /* 0x000fe200078e3cff */
[----:B------:R-:W5:Y:S01]  /*115c0*/  LD.E.128 R48, desc[UR20][R48.64] ;  /* 0x0000001430307980 */ /* 0x000f62000c101d00 */
[----:B------:R-:W0:Y:S01]  /*115d0*/  @P1 LDC R3, c[0x0][0xbec] ;  /* 0x0002fb00ff031b82 */ /* 0x000e220000000800 */
[----:B------:R-:W-:Y:S01]  /*115e0*/  LOP3.LUT R60, R60, R61, RZ, 0x3c, !PT ;  /* 0x0000003d3c3c7212 */ /* 0x000fe200078e3cff */
[--C-:B------:R-:W-:Y:S01]  /*115f0*/  IMAD.X R61, RZ, RZ, R21.reuse, P6 ;  /* 0x000000ffff3d7224 */ /* 0x100fe200030e0615 */
[----:B------:R-:W-:Y:S01]  /*11600*/  LOP3.LUT R56, R56, R57, RZ, 0x3c, !PT ;  /* 0x0000003938387212 */ /* 0x000fe200078e3cff */
[--C-:B------:R-:W-:Y:S01]  /*11610*/  IMAD.X R57, RZ, RZ, R21.reuse, P5 ;  /* 0x000000ffff397224 */ /* 0x100fe200028e0615 */
[----:B------:R-:W-:Y:S01]  /*11620*/  LOP3.LUT R52, R52, R53, RZ, 0x3c, !PT ;  /* 0x0000003534347212 */ /* 0x000fe200078e3cff */
[----:B------:R-:W-:Y:S01]  /*11630*/  IMAD.X R53, RZ, RZ, R21, P4 ;  /* 0x000000ffff357224 */ /* 0x000fe200020e0615 */
[----:B------:R2:W5:Y:S01]  /*11640*/  LD.E.128 R28, desc[UR20][R20.64] ;  /* 0x00000014141c7980 */ /* 0x000562000c101d00 */
[----:B------:R-:W-:Y:S01]  /*11650*/  UIMAD UR7, UR4, UR13, UR7 ;  /* 0x0000000d040772a4 */ /* 0x000fe2000f8e0207 */
[----:B------:R-:W-:-:S02]  /*11660*/  VIADD R18, R0, UR17 ;  /* 0x0000001100127c36 */ /* 0x000fc40008000000 */
[----:B------:R-:W5:Y:S04]  /*11670*/  LD.E.128 R8, desc[UR20][R8.64] ;  /* 0x0000001408087980 */ /* 0x000f68000c101d00 */
[----:B------:R-:W5:Y:S01]  /*11680*/  LD.E.128 R4, desc[UR20][R4.64] ;  /* 0x0000001404047980 */ /* 0x000f62000c101d00 */
[----:B--2---:R-:W2:Y:S01]  /*11690*/  @P1 LDC R21, c[0x0][0xbf0] ;  /* 0x0002fc00ff151b82 */ /* 0x004ea20000000800 */
[----:B------:R-:W-:Y:S02]  /*116a0*/  UIADD3 UR9, UR9, UR7, URZ ;  /* 0x0000000709097290 */ /* 0x000fe4000fffe03f */
[----:B------:R-:W5:Y:S01]  /*116b0*/  LD.E.128 R44, desc[UR20][R44.64] ;  /* 0x000000142c2c7980 */ /* 0x000f62000c101d00 */
[----:B------:R-:W-:Y:S02]  /*116c0*/  UIMAD UR4, UR14, UR10, URZ ;  /* 0x0000000a0e0472a4 */ /* 0x000fe4000f8e023f */
[----:B------:R-:W-:Y:S01]  /*116d0*/  UIMAD.WIDE.U32 UR8, UR18, UR10, UR8 ;  /* 0x0000000a120872a5 */ /* 0x000fe2000f8e0008 */
[----:B------:R-:W5:Y:S01]  /*116e0*/  LD.E.128 R32, desc[UR20][R32.64] ;  /* 0x0000001420207980 */ /* 0x000f62000c101d00 */
[----:B------:R-:W-:Y:S01]  /*116f0*/  UIMAD UR4, UR18, UR11, UR4 ;  /* 0x0000000b120472a4 */ /* 0x000fe2000f8e0204 */
[----:B0-----:R-:W-:-:S02]  /*11700*/  @P1 IMAD.HI.U32 R0, R18, R3, RZ ;  /* 0x0000000312001227 */ /* 0x001fc400078e00ff */
[----:B------:R-:W-:Y:S01]  /*11710*/  ULDC.64 UR10, c[0x0][0xaf0] ;  /* 0x0002bc00000a7ab9 */ /* 0x000fe20000000a00 */
[----:B------:R-:W-:Y:S01]  /*11720*/  UIADD3 UR9, UR9, UR4, URZ ;  /* 0x0000000409097290 */ /* 0x000fe2000fffe03f */
[----:B------:R-:W5:Y:S01]  /*11730*/  LD.E.128 R24, desc[UR20][R24.64] ;  /* 0x0000001418187980 */ /* 0x000f62000c101d00 */
[----:B------:R-:W-:Y:S01]  /*11740*/  UIMAD UR4, UR16, UR10, URZ ;  /* 0x0000000a100472a4 */ /* 0x000fe2000f8e023f */
[----:B------:R-:W-:Y:S01]  /*11750*/  IMAD.MOV.U32 R19, RZ, RZ, R18 ;  /* 0x000000ffff137224 */ /* 0x000fe200078e0012 */
[----:B------:R-:W-:Y:S01]  /*11760*/  UIMAD.WIDE.U32 UR8, UR15, UR10, UR8 ;  /* 0x0000000a0f0872a5 */ /* 0x000fe2000f8e0008 */
[----:B------:R-:W5:Y:S01]  /*11770*/  LD.E.128 R60, desc[UR20][R60.64] ;  /* 0x000000143c3c7980 */ /* 0x000f62000c101d00 */
[----:B------:R-:W-:-:S03]  /*11780*/  UIMAD UR4, UR15, UR11, UR4 ;  /* 0x0000000b0f0472a4 */ /* 0x000fc6000f8e0204 */
[----:B------:R-:W-:Y:S01]  /*11790*/  ULDC.64 UR10, c[0x0][0xae0] ;  /* 0x0002b800000a7ab9 */ /* 0x000fe20000000a00 */
[----:B------:R-:W5:Y:S01]  /*117a0*/  LD.E.128 R56, desc[UR20][R56.64] ;  /* 0x0000001438387980 */ /* 0x000f62000c101d00 */
[----:B--2---:R-:W-:Y:S01]  /*117b0*/  @P1 SHF.R.U32.HI R19, RZ, R21, R0 ;  /* 0x00000015ff131219 */ /* 0x004fe20000011600 */
[----:B------:R-:W-:Y:S02]  /*117c0*/  UIADD3 UR4, UR9, UR4, URZ ;  /* 0x0000000409047290 */ /* 0x000fe4000fffe03f */
[----:B------:R-:W5:Y:S01]  /*117d0*/  LD.E.128 R52, desc[UR20][R52.64] ;  /* 0x0000001434347980 */ /* 0x000f62000c101d00 */
[--C-:B------:R-:W-:Y:S01]  /*117e0*/  SHF.R.S32.HI R0, RZ, 0x1f, R19.reuse ;  /* 0x0000001fff007819 */ /* 0x100fe20000011413 */
[----:B------:R-:W-:Y:S02]  /*117f0*/  IMAD.MOV R21, RZ, RZ, -R19 ;  /* 0x000000ffff157224 */ /* 0x000fe400078e0a13 */
[----:B------:R-:W5:Y:S01]  /*11800*/  LD.E.128 R40, desc[UR20][R40.64] ;  /* 0x0000001428287980 */ /* 0x000f62000c101d00 */
[----:B------:R-:W-:-:S02]  /*11810*/  IMAD.U32 R3, RZ, RZ, UR9 ;  /* 0x00000009ff037e24 */ /* 0x000fc4000f8e00ff */
[----:B------:R-:W-:Y:S01]  /*11820*/  IMAD R0, R0, UR10, RZ ;  /* 0x0000000a00007c24 */ /* 0x000fe2000f8e02ff */
[----:B------:R-:W-:Y:S01]  /*11830*/  @!PT LDS RZ, [RZ] ;  /* 0x00000000fffff984 */ /* 0x000fe20000000800 */
[----:B------:R-:W-:Y:S01]  /*11840*/  @!PT LDS RZ, [RZ] ;  /* 0x00000000fffff984 */ /* 0x000fe20000000800 */
[----:B------:R-:W-:Y:S01]  /*11850*/  @!PT LDS RZ, [RZ] ;  /* 0x00000000fffff984 */ /* 0x000fe20000000800 */
[----:B------:R-:W-:Y:S01]  /*11860*/  @!PT LDS RZ, [RZ] ;  /* 0x00000000fffff984 */ /* 0x000fe20000000800 */
[----:B------:R0:W-:Y:S06]  /*11870*/  MEMBAR.ALL.CTA ;  /* 0x0000000000007992 */ /* 0x0001ec0000008000 */
[----:B0-----:R-:W0:Y:S01]  /*11880*/  FENCE.VIEW.ASYNC.S ;  /* 0x00000000000073c6 */ /* 0x001e220000000000 */
[----:B------:R-:W-:Y:S02]  /*11890*/  IMAD R21, R38, R21, R18 ;  /* 0x0000001526157224 */ /* 0x000fe400078e0212 */
[----:B-1----:R-:W-:Y:S01]  /*118a0*/  IMAD.U32 R2, RZ, RZ, UR8 ;  /* 0x00000008ff027e24 */ /* 0x002fe2000f8e00ff */
[----:B------:R-:W-:Y:S01]  /*118b0*/  ULDC.64 UR8, c[0x0][0xad8] ;  /* 0x0002b60000087ab9 */ /* 0x000fe20000000a00 */
[----:B------:R-:W-:-:S02]  /*118c0*/  IMAD.U32 R3, RZ, RZ, UR4 ;  /* 0x00000004ff037e24 */ /* 0x000fc4000f8e00ff */
[C---:B------:R-:W-:Y:S01]  /*118d0*/  IMAD R37, R19.reuse, UR11, R0 ;  /* 0x0000000b13257c24 */ /* 0x040fe2000f8e0200 */
[----:B------:R-:W-:Y:S01]  /*118e0*/  SHF.R.S32.HI R0, RZ, 0x1f, R21 ;  /* 0x0000001fff007819 */ /* 0x000fe20000011415 */
[----:B------:R-:W-:-:S04]  /*118f0*/  IMAD.WIDE.U32 R2, R19, UR10, R2 ;  /* 0x0000000a13027c25 */ /* 0x000fc8000f8e0002 */
[----:B------:R-:W-:Y:S02]  /*11900*/  IMAD.IADD R3, R3, 0x1, R37 ;  /* 0x0000000103037824 */ /* 0x000fe400078e0225 */
[----:B------:R-:W-:Y:S02]  /*11910*/  IMAD R18, R0, UR8, RZ ;  /* 0x0000000800127c24 */ /* 0x000fe4000f8e02ff */
[----:B------:R-:W-:Y:S02]  /*11920*/  VIADD R38, R210, UR17 ;  /* 0x00000011d2267c36 */ /* 0x000fe40008000000 */
[C---:B------:R-:W-:Y:S02]  /*11930*/  IMAD R19, R21.reuse, UR9, R18 ;  /* 0x0000000915137c24 */ /* 0x040fe4000f8e0212 */
[----:B------:R-:W-:Y:S01]  /*11940*/  IMAD.WIDE.U32 R2, R21, UR8, R2 ;  /* 0x0000000815027c25 */ /* 0x000fe2000f8e0002 */
[----:B------:R-:W-:Y:S01]  /*11950*/  ISETP.GE.AND P2, PT, R38, R65, PT ;  /* 0x000000412600720c */ /* 0x000fe20003f46270 */
[----:B------:R-:W-:-:S02]  /*11960*/  ULDC.64 UR8, c[0x0][0xa80] ;  /* 0x0002a00000087ab9 */ /* 0x000fc40000000a00 */
[----:B------:R-:W-:Y:S01]  /*11970*/  VIADD R0, R38, 0x20 ;  /* 0x0000002026007836 */ /* 0x000fe20000000000 */
[----:B------:R-:W-:Y:S01]  /*11980*/  LEA R36, P3, R2, UR8, 0x1 ;  /* 0x0000000802247c11 */ /* 0x000fe2000f8608ff */
[----:B------:R-:W-:Y:S02]  /*11990*/  IMAD.IADD R3, R3, 0x1, R19 ;  /* 0x0000000103037824 */ /* 0x000fe400078e0213 */
[----:B------:R-:W-:Y:S01]  /*119a0*/  VIADD R17, R17, 0x36820 ;  /* 0x0003682011117836 */ /* 0x000fe20000000000 */
[-C--:B------:R-:W-:Y:S01]  /*119b0*/  ISETP.GE.AND P1, PT, R0, R65.reuse, PT ;  /* 0x000000410000720c */ /* 0x080fe20003f26270 */
[----:B------:R-:W-:Y:S01]  /*119c0*/  VIADD R0, R38, 0x40 ;  /* 0x0000004026007836 */ /* 0x000fe20000000000 */
[----:B------:R-:W-:Y:S02]  /*119d0*/  LEA.HI.X R37, R2, UR9, R3, 0x1, P3 ;  /* 0x0000000902257c11 */ /* 0x000fe400098f0c03 */
[----:B------:R-:W-:Y:S01]  /*119e0*/  PRMT R17, RZ, 0x654, R17 ;  /* 0x00000654ff117816 */ /* 0x000fe20000000011 */
[----:B0-----:R0:W1:Y:S01]  /*119f0*/  SHFL.IDX PT, R21, R36, RZ, 0x181f ;  /* 0x00181fff24157589 */ /* 0x00106200000e0000 */
        /* <DEDUP_REMOVED lines=10> */
[-C--:B-1----:R-:W-:Y:S02]  /*11aa0*/  @!P4 LEA R2, P6, R16, R21.reuse, 0x1 ;  /* 0x000000151002c211 */ /* 0x082fe400078c08ff */
[-C--:B------:R-:W-:Y:S02]  /*11ab0*/  @!P3 LEA R18, P5, R204, R21.reuse, 0x1 ;  /* 0x00000015cc12b211 */ /* 0x080fe400078a08ff */
[-C--:B--2---:R-:W-:Y:S02]  /*11ac0*/  @!P4 LEA.HI.X R3, R16, R0.reuse, R219, 0x1, P6 ;  /* 0x000000001003c211 */ /* 0x084fe400030f0cdb */
[C---:B------:R-:W-:Y:S02]  /*11ad0*/  @!P2 LEA R20, P6, R205.reuse, R21, 0x1 ;  /* 0x00000015cd14a211 */ /* 0x040fe400078c08ff */
[-C--:B------:R-:W-:Y:S01]  /*11ae0*/  @!P3 LEA.HI.X R19, R204, R0.reuse, R218, 0x1, P5 ;  /* 0x00000000cc13b211 */ /* 0x080fe200028f0cda */
[----:B-----5:R3:W-:Y:S01]  /*11af0*/  @!P4 ST.E.128 desc[UR8][R2.64], R28 ;  /* 0x0000001c0200c985 */ /* 0x0207e2000c101d08 */
[----:B------:R-:W-:-:S03]  /*11b00*/  @!P2 LEA.HI.X R21, R205, R0, R217, 0x1, P6 ;  /* 0x00000000cd15a211 */ /* 0x000fc600030f0cd9 */
[----:B------:R3:W-:Y:S04]  /*11b10*/  @!P3 ST.E.128 desc[UR8][R18.64], R48 ;  /* 0x000000301200b985 */ /* 0x0007e8000c101d08 */
[----:B------:R3:W-:Y:S02]  /*11b20*/  @!P2 ST.E.128 desc[UR8][R20.64], R60 ;  /* 0x0000003c1400a985 */ /* 0x0007e4000c101d08 */
.L_x_5957:
[----:B------:R-:W-:Y:S05]  /*11b30*/  BSYNC B1 ;  /* 0x0000000000017941 */ /* 0x000fea0003800000 */
.L_x_5956:
        /* <DEDUP_REMOVED lines=18> */
.L_x_5959:
[----:B------:R-:W-:Y:S05]  /*11c60*/  BSYNC B1 ;  /* 0x0000000000017941 */ /* 0x000fea0003800000 */
.L_x_5958:
        /* <DEDUP_REMOVED lines=18> */
.L_x_5961:
[----:B------:R-:W-:Y:S05]  /*11d90*/  BSYNC B1 ;  /* 0x0000000000017941 */ /* 0x000fea0003800000 */
.L_x_5960:
[----:B0-----:R-:W-:Y:S01]  /*11da0*/  VIADD R0, R38, 0x60 ;  /* 0x0000006026007836 */ /* 0x001fe20000000000 */
[----:B--2-4-:R-:W0:Y:S04]  /*11db0*/  SHFL.IDX PT, R37, R37, 0x3, 0x181f ;  /* 0x00781f0025257f89 */ /* 0x014e2800000e0000 */
[----:B------:R-:W-:Y:S01]  /*11dc0*/  ISETP.GE.AND P0, PT, R0, R65, PT ;  /* 0x000000410000720c */ /* 0x000fe20003f06270 */
[----:B------:R2:W4:-:S12]  /*11dd0*/  SHFL.IDX PT, R11, R36, 0x3, 0x181f ;  /* 0x00781f00240b7f89 */ /* 0x00051800000e0000 */
[----:B--2---:R-:W-:Y:S05]  /*11de0*/  @P0 BRA `(.L_x_5962) ;  /* 0x0000000c00a80947 */ /* 0x004fea0003800000 */
[----:B------:R-:W-:Y:S01]  /*11df0*/  ULDC UR4, c[0x0][0xac8] ;  /* 0x0002b20000047ab9 */ /* 0x000fe20000000800 */
[----:B------:R-:W-:Y:S01]  /*11e00*/  ULDC.64 UR8, c[0x0][0x208] ;  /* 0x0000820000087ab9 */ /* 0x000fe20000000a00 */
[----:B------:R-:W-:Y:S02]  /*11e10*/  ISETP.GE.AND P2, PT, R16, UR4, PT ;  /* 0x0000000410007c0c */ /* 0x000fe4000bf46270 */
[----:B------:R-:W-:-:S11]  /*11e20*/  ISETP.GE.AND P3, PT, R204, UR4, PT ;  /* 0x00000004cc007c0c */ /* 0x000fd6000bf66270 */
[-C--:B----4-:R-:W-:Y:S02]  /*11e30*/  @!P2 LEA R2, P0, R16, R11.reuse, 0x1 ;  /* 0x0000000b1002a211 */ /* 0x090fe400078008ff */
[----:B------:R-:W-:Y:S02]  /*11e40*/  @!P3 LEA R8, P1, R204, R11, 0x1 ;  /* 0x0000000bcc08b211 */ /* 0x000fe400078208ff */
[-C--:B0-----:R-:W-:Y:S02]  /*11e50*/  @!P2 LEA.HI.X R3, R16, R37.reuse, R219, 0x1, P0 ;  /* 0x000000251003a211 */ /* 0x081fe400000f0cdb */
[----:B------:R-:W-:Y:S02]  /*11e60*/  ISETP.GE.AND P0, PT, R205, UR4, PT ;  /* 0x00000004cd007c0c */ /* 0x000fe4000bf06270 */
[----:B------:R-:W-:Y:S01]  /*11e70*/  @!P3 LEA.HI.X R9, R204, R37, R218, 0x1, P1 ;  /* 0x00000025cc09b211 */ /* 0x000fe200008f0cda */
[----:B------:R2:W-:Y:S04]  /*11e80*/  @!P2 ST.E.128 desc[UR8][R2.64], R4 ;  /* 0x000000040200a985 */ /* 0x0005e8000c101d08 */
[----:B------:R2:W-:Y:S06]  /*11e90*/  @!P3 ST.E.128 desc[UR8][R8.64], R24 ;  /* 0x000000180800b985 */ /* 0x0005ec000c101d08 */
[----:B------:R-:W-:Y:S05]  /*11ea0*/  @P0 BRA `(.L_x_5962) ;  /* 0x0000000c00780947 */ /* 0x000fea0003800000 */
[----:B--2---:R-:W-:Y:S01]  /*11eb0*/  LEA R2, P0, R205, R11, 0x1 ;  /* 0x0000000bcd027211 */ /* 0x004fe200078008ff */
[----:B------:R-:W-:-:S03]  /*11ec0*/  ULDC.64 UR8, c[0x0][0x208] ;  /* 0x0000820000087ab9 */ /* 0x000fc60000000a00 */
[----:B------:R-:W-:-:S05]  /*11ed0*/  LEA.HI.X R3, R205, R37, R217, 0x1, P0 ;  /* 0x00000025cd037211 */ /* 0x000fca00000f0cd9 */
[----:B------:R0:W-:Y:S01]  /*11ee0*/  ST.E.128 desc[UR8][R2.64], R40 ;  /* 0x0000002802007985 */ /* 0x0001e2000c101d08 */
[----:B------:R-:W-:Y:S05]  /*11ef0*/  BRA `(.L_x_5962) ;  /* 0x0000000c00647947 */ /* 0x000fea0003800000 */
.L_x_5954:
        /* <DEDUP_REMOVED lines=28> */
[----:B------:R-:W-:Y:S01]  /*120c0*/  MOV R5, UR9 ;  /* 0x0000000900057c02 */ /* 0x000fe20008000f00 */
        /* <DEDUP_REMOVED lines=11> */
.L_x_5963:
        /* <DEDUP_REMOVED lines=50> */
.L_x_5965:
[----:B------:R-:W-:Y:S05]  /*124a0*/  BSYNC B1 ;  /* 0x0000000000017941 */ /* 0x000fea0003800000 */
.L_x_5964:
        /* <DEDUP_REMOVED lines=64> */
[----:B------:R3:W-:Y:S01]  /*128b0*/  @!P4 ST.E.128 desc[UR8][R8.64], RZ ;  /* 0x000000ff0800c985 */ /* 0x0007e2000c101d08 */
[----:B------:R-:W-:-:S03]  /*128c0*/  @!P2 LEA.HI.X R3, R205, R0, R217, 0x1, P6 ;  /* 0x00000000cd03a211 */ /* 0x000fc600030f0cd9 */
[----:B------:R3:W-:Y:S04]  /*128d0*/  @!P3 ST.E.128 desc[UR8][R12.64], RZ ;  /* 0x000000ff0c00b985 */ /* 0x0007e8000c101d08 */
[----:B------:R3:W-:Y:S02]  /*128e0*/  @!P2 ST.E.128 desc[UR8][R2.64], RZ ;  /* 0x000000ff0200a985 */ /* 0x0007e4000c101d08 */
.L_x_5967:
[----:B------:R-:W-:Y:S05]  /*128f0*/  BSYNC B1 ;  /* 0x0000000000017941 */ /* 0x000fea0003800000 */
.L_x_5966:
        /* <DEDUP_REMOVED lines=18> */
.L_x_5969:
[----:B------:R-:W-:Y:S05]  /*12a20*/  BSYNC B1 ;  /* 0x0000000000017941 */ /* 0x000fea0003800000 */
.L_x_5968:
        /* <DEDUP_REMOVED lines=18> */
.L_x_5971:
[----:B------:R-:W-:Y:S05]  /*12b50*/  BSYNC B1 ;  /* 0x0000000000017941 */ /* 0x000fea0003800000 */
.L_x_5970:
        /* <DEDUP_REMOVED lines=19> */
.L_x_5962:
[----:B------:R-:W-:Y:S05]  /*12c90*/  BSYNC B0 ;  /* 0x0000000000007941 */ /* 0x000fea0003800000 */
.L_x_5953:
[----:B------:R-:W-:Y:S02]  /*12ca0*/  ULDC UR4, c[0x0][0xc3c] ;  /* 0x00030f0000047ab9 */ /* 0x000fe40000000800 */
[----:B------:R-:W-:-:S13]  /*12cb0*/  ISETP.GE.AND P0, PT, R39, UR4, PT ;  /* 0x0000000427007c0c */ /* 0x000fda000bf06270 */
[----:B------:R-:W-:Y:S05]  /*12cc0*/  @!P0 BRA `(.L_x_5972) ;  /* 0xfffffee0005c8947 */ /* 0x000fea000383ffff */
[----:B------:R-:W-:Y:S05]  /*12cd0*/  EXIT ;  /* 0x000000000000794d */ /* 0x000fea0003800000 */
.L_x_5917:
        /* <DEDUP_REMOVED lines=16> */
.L_x_5973:
        /* <DEDUP_REMOVED lines=43> */
.L_x_5979:
        /* <DEDUP_REMOVED lines=13> */
.L_x_5978:
[----:B------:R-:W-:Y:S05]  /*13160*/  BSYNC B0 ;  /* 0x0000000000007941 */ /* 0x000fea0003800000 */
.L_x_5977:
        /* <DEDUP_REMOVED lines=21> */
.L_x_5975:
        /* <DEDUP_REMOVED lines=21> */
.L_x_5980:
        /* <DEDUP_REMOVED lines=57> */
.L_x_5976:
[----:B------:R-:W-:Y:S02]  /*137a0*/  IMAD.MOV.U32 R17, RZ, RZ, RZ ;  /* 0x000000ffff117224 */ /* 0x000fe400078e00ff */
[----:B------:R-:W-:Y:S02]  /*137b0*/  IMAD.U32 R16, RZ, RZ, UR6 ;  /* 0x00000006ff107e24 */ /* 0x000fe4000f8e00ff */
[----:B------:R-:W-:-:S07]  /*137c0*/  IMAD.MOV.U32 R18, RZ, RZ, RZ ;  /* 0x000000ffff127224 */ /* 0x000fce00078e00ff */
.L_x_5981:
[----:B------:R-:W-:-:S13]  /*137d0*/  ISETP.NE.AND P0, PT, R0, RZ, PT ;  /* 0x000000ff0000720c */ /* 0x000fda0003f05270 */
[----:B------:R-:W1:Y:S01]  /*137e0*/  @!P0 S2R R3, SR_CgaCtaId ;  /* 0x0000000000038919 */ /* 0x000e620000008800 */
[----:B------:R-:W-:-:S04]  /*137f0*/  @!P0 MOV R0, 0x400 ;  /* 0x0000040000008802 */ /* 0x000fc80000000f00 */
[----:B-1----:R-:W-:-:S05]  /*13800*/  @!P0 LEA R0, R3, R0, 0x18 ;  /* 0x0000000003008211 */ /* 0x002fca00078ec0ff */
[----:B------:R1:W-:Y:S01]  /*13810*/  @!P0 STS.128 [R0+0x368d0], R16 ;  /* 0x0368d01000008388 */ /* 0x0003e20000000c00 */
[----:B------:R-:W-:Y:S06]  /*13820*/  BAR.ARV 0x5, 0x180 ;  /* 0x0146000000007b1d */ /* 0x000fec0000002000 */
.L_x_5974:
[----:B01----:R-:W-:Y:S01]  /*13830*/  IMAD.MOV.U32 R0, RZ, RZ, 0x1 ;  /* 0x00000001ff007424 */ /* 0x003fe200078e00ff */
[----:B------:R0:W-:Y:S01]  /*13840*/  STL [R1+0x48], RZ ;  /* 0x000048ff01007387 */ /* 0x0001e20000100800 */
[----:B------:R-:W-:Y:S02]  /*13850*/  ULDC UR4, c[0x0][0xc3c] ;  /* 0x00030f0000047ab9 */ /* 0x000fe40000000800 */
[----:B--2---:R-:W-:Y:S01]  /*13860*/  ISETP.GE.AND P0, PT, R19, UR4, PT ;  /* 0x0000000413007c0c */ /* 0x004fe2000bf06270 */
        /* <DEDUP_REMOVED lines=30> */
.L_x_6088:
[----:B0--3--:R-:W0:Y:S01]  /*13a50*/  LDC.64 R2, c[0x0][0xc88] ;  /* 0x00032200ff027b82 */ /* 0x009e220000000a00 */
[----:B------:R-:W-:Y:S01]  /*13a60*/  ULDC.64 UR4, c[0x0][0x208] ;  /* 0x0000820000047ab9 */ /* 0x000fe20000000a00 */
[----:B0-----:R-:W-:-:S05]  /*13a70*/  IMAD.WIDE R2, R19, 0x4, R2 ;  /* 0x0000000413027825 */ /* 0x001fca00078e0202 */
[----:B------:R-:W2:Y:S01]  /*13a80*/  LDG.E R12, desc[UR4][R2.64] ;  /* 0x00000004020c7981 */ /* 0x000ea2000c1e1900 */
[----:B------:R-:W-:Y:S05]  /*13a90*/  YIELD ;  /* 0x0000000000007946 */ /* 0x000fea0003800000 */
[----:B------:R-:W-:Y:S01]  /*13aa0*/  ULDC.64 UR4, c[0x0][0xa28] ;  /* 0x00028a0000047ab9 */ /* 0x000fe20000000a00 */
[----:B------:R-:W-:Y:S01]  /*13ab0*/  IMAD.MOV.U32 R0, RZ, RZ, RZ ;  /* 0x000000ffff007224 */ /* 0x000fe200078e00ff */
        /* <DEDUP_REMOVED lines=52> */
.L_x_5983:
[----:B------:R-:W-:Y:S01]  /*13e00*/  IMAD.MOV.U32 R2, RZ, RZ, R12 ;  /* 0x000000ffff027224 */ /* 0x000fe200078e000c */
        /* <DEDUP_REMOVED lines=12> */
.L_x_5984:
[----:B------:R-:W-:Y:S05]  /*13ed0*/  @!P0 BRA `(.L_x_5985) ;  /* 0x0000000000108947 */ /* 0x000fea0003800000 */
[----:B------:R-:W-:Y:S02]  /*13ee0*/  ULDC.64 UR4, c[0x0][0x208] ;  /* 0x0000820000047ab9 */ /* 0x000fe40000000a00 */
[----:B------:R-:W2:Y:S04]  /*13ef0*/  LDG.E R6, desc[UR4][R4.64] ;  /* 0x0000000404067981 */ /* 0x000ea8000c1e1900 */
[----:B------:R-:W2:Y:S02]  /*13f00*/  LDG.E R4, desc[UR4][R4.64+0x4] ;  /* 0x0000040404047981 */ /* 0x000ea4000c1e1900 */
[----:B--2---:R-:W-:-:S07]  /*13f10*/  IMAD.IADD R6, R4, 0x1, -R6 ;  /* 0x0000000104067824 */ /* 0x004fce00078e0a06 */
.L_x_5985:
[----:B-----5:R-:W-:Y:S01]  /*13f20*/  IMAD.IADD R6, R6, 0x1, -R0 ;  /* 0x0000000106067824 */ /* 0x020fe200078e0a00 */
[----:B------:R-:W-:Y:S01]  /*13f30*/  BSSY B7, `(.L_x_5986) ;  /* 0x000048a000077945 */ /* 0x000fe20003800000 */
[----:B------:R-:W3:Y:S01]  /*13f40*/  LDC R0, c[0x0][0x448] ;  /* 0x00011200ff007b82 */ /* 0x000ee20000000800 */
[----:B------:R-:W-:Y:S02]  /*13f50*/  IMAD.SHL.U32 R2, R17, 0x80, RZ ;  /* 0x0000008011027824 */ /* 0x000fe400078e00ff */
[----:B------:R-:W-:Y:S02]  /*13f60*/  VIADD R5, R6, 0x6f ;  /* 0x0000006f06057836 */ /* 0x000fe40000000000 */
[----:B------:R-:W-:Y:S02]  /*13f70*/  VIADD R2, R2, 0x7f ;  /* 0x0000007f02027836 */ /* 0x000fe40000000000 */
[----:B------:R-:W-:-:S04]  /*13f80*/  IMAD.MOV.U32 R4, RZ, RZ, RZ ;  /* 0x000000ffff047224 */ /* 0x000fc800078e00ff */
[----:B------:R-:W-:Y:S01]  /*13f90*/  IMAD.HI R4, R5, -0x6db6db6d, R4 ;  /* 0x9249249305047827 */ /* 0x000fe200078e0204 */
[----:B---3--:R-:W-:-:S13]  /*13fa0*/  ISETP.NE.AND P0, PT, R0, 0x1, PT ;  /* 0x000000010000780c */ /* 0x008fda0003f05270 */
[----:B------:R-:W3:Y:S08]  /*13fb0*/  @P0 LDC R0, c[0x0][0x44c] ;  /* 0x00011300ff000b82 */ /* 0x000ef00000000800 */
[----:B------:R-:W4:Y:S01]  /*13fc0*/  @P0 LDC R3, c[0x0][0x450] ;  /* 0x00011400ff030b82 */ /* 0x000f220000000800 */
[----:B---3--:R-:W-:-:S05]  /*13fd0*/  @P0 IMAD.HI.U32 R0, R2, R0, RZ ;  /* 0x0000000002000227 */ /* 0x008fca00078e00ff */
[----:B----4-:R-:W-:Y:S02]  /*13fe0*/  @P0 SHF.R.U32.HI R2, RZ, R3, R0 ;  /* 0x00000003ff020219 */ /* 0x010fe40000011600 */
[----:B------:R-:W-:Y:S02]  /*13ff0*/  IADD3 R3, R6, 0x70, -R9 ;  /* 0x0000007006037810 */ /* 0x000fe40007ffe809 */
[----:B------:R-:W-:-:S03]  /*14000*/  SHF.R.U32.HI R0, RZ, 0x1f, R4 ;  /* 0x0000001fff007819 */ /* 0x000fc60000011604 */
[----:B------:R-:W-:Y:S01]  /*14010*/  IMAD.IADD R3, R3, 0x1, R2 ;  /* 0x0000000103037824 */ /* 0x000fe200078e0202 */
[----:B------:R-:W-:Y:S01]  /*14020*/  LEA.HI.SX32 R0, R4, R0, 0x1a ;  /* 0x0000000004007211 */ /* 0x000fe200078fd2ff */
[----:B------:R-:W-:-:S04]  /*14030*/  IMAD.MOV.U32 R2, RZ, RZ, RZ ;  /* 0x000000ffff027224 */ /* 0x000fc800078e00ff */
[----:B------:R-:W-:-:S05]  /*14040*/  IMAD.HI R2, R3, -0x6db6db6d, R2 ;  /* 0x9249249303027827 */ /* 0x000fca00078e0202 */
[----:B------:R-:W-:-:S04]  /*14050*/  SHF.R.U32.HI R3, RZ, 0x1f, R2 ;  /* 0x0000001fff037819 */ /* 0x000fc80000011602 */
[----:B------:R-:W-:-:S04]  /*14060*/  LEA.HI.SX32 R3, R2, R3, 0x1a ;  /* 0x0000000302037211 */ /* 0x000fc800078fd2ff */
[----:B--2---:R-:W-:-:S04]  /*14070*/  VIMNMX R7, R0, R3, PT ;  /* 0x0000000300077248 */ /* 0x004fc80003fe0100 */
[----:B------:R-:W-:Y:S01]  /*14080*/  ISETP.GT.AND P0, PT, R7, RZ, PT ;  /* 0x000000ff0700720c */ /* 0x000fe20003f04270 */
[----:B------:R2:W-:-:S12]  /*14090*/  STL [R1+0x2c], R7 ;  /* 0x00002c0701007387 */ /* 0x0005d80000100800 */
[----:B--2---:R-:W-:Y:S05]  /*140a0*/  @P0 BRA `(.L_x_5987) ;  /* 0x0000000000480947 */ /* 0x004fea0003800000 */
[----:B------:R-:W2:Y:S02]  /*140b0*/  S2R R7, SR_TID.X ;  /* 0x0000000000077919 */ /* 0x000ea40000002100 */
[----:B--2---:R-:W-:-:S04]  /*140c0*/  LOP3.LUT R7, R7, 0x7f, RZ, 0xc0, !PT ;  /* 0x0000007f07077812 */ /* 0x004fc800078ec0ff */
[----:B------:R-:W-:-:S13]  /*140d0*/  ISETP.NE.AND P0, PT, R7, RZ, PT ;  /* 0x000000ff0700720c */ /* 0x000fda0003f05270 */
[----:B------:R-:W-:Y:S05]  /*140e0*/  @P0 BRA `(.L_x_5988) ;  /* 0x0000004400b80947 */ /* 0x000fea0003800000 */
[----:B------:R-:W2:Y:S01]  /*140f0*/  S2R R5, SR_LANEID ;  /* 0x0000000000057919 */ /* 0x000ea20000000000 */
[----:B------:R-:W-:Y:S01]  /*14100*/  VOTEU.ANY UR4, UPT, PT ;  /* 0x0000000000047886 */ /* 0x000fe200038e0100 */
[----:B------:R-:W3:Y:S01]  /*14110*/  LDC.64 R2, c[0x0][0xc60] ;  /* 0x00031800ff027b82 */ /* 0x000ee20000000a00 */
[----:B------:R-:W2:Y:S01]  /*14120*/  FLO.U32 R0, UR4 ;  /* 0x0000000400007d00 */ /* 0x000ea200080e0000 */
[----:B------:R-:W-:Y:S01]  /*14130*/  ULDC.64 UR6, c[0x0][0x208] ;  /* 0x0000820000067ab9 */ /* 0x000fe20000000a00 */
[----:B--2---:R-:W-:-:S06]  /*14140*/  ISETP.EQ.U32.AND P0, PT, R0, R5, PT ;  /* 0x000000050000720c */ /* 0x004fcc0003f02070 */
[----:B------:R-:W3:Y:S07]  /*14150*/  POPC R5, UR4 ;  /* 0x0000000400057d09 */ /* 0x000eee0008000000 */
[----:B---3--:R-:W2:Y:S01]  /*14160*/  @P0 ATOMG.E.ADD.STRONG.GPU PT, R3, desc[UR6][R2.64], R5 ;  /* 0x00000005020309a8 */ /* 0x008ea200081ee1c6 */
[----:B------:R-:W3:Y:S02]  /*14170*/  S2R R4, SR_LTMASK ;  /* 0x0000000000047919 */ /* 0x000ee40000003900 */
[----:B---3--:R-:W-:-:S04]  /*14180*/  LOP3.LUT R4, R4, UR4, RZ, 0xc0, !PT ;  /* 0x0000000404047c12 */ /* 0x008fc8000f8ec0ff */
[----:B------:R-:W3:Y:S01]  /*14190*/  POPC R7, R4 ;  /* 0x0000000400077309 */ /* 0x000ee20000000000 */
[----:B--2---:R-:W3:Y:S02]  /*141a0*/  SHFL.IDX PT, R0, R3, R0, 0x1f ;  /* 0x00001f0003007589 */ /* 0x004ee400000e0000 */
[----:B---3--:R-:W-:Y:S01]  /*141b0*/  IADD3 R16, R0, UR38, R7 ;  /* 0x0000002600107c10 */ /* 0x008fe2000fffe007 */
[----:B------:R-:W-:Y:S06]  /*141c0*/  BRA `(.L_x_5988) ;  /* 0x0000004400807947 */ /* 0x000fec0003800000 */
.L_x_5987:
        /* <DEDUP_REMOVED lines=20> */
[----:B012---:R-:W-:Y:S05]  /*14310*/  CALL.ABS.NOINC R2 ;  /* 0x0000000002007343 */ /* 0x007fea0003c00000 */
.L_x_5990:
[----:B------:R-:W-:Y:S05]  /*14320*/  BSYNC B6 ;  /* 0x0000000000067941 */ /* 0x000fea0003800000 */
.L_x_5989:
        /* <DEDUP_REMOVED lines=18> */
[----:B--2---:R-:W-:-:S07]  /*14450*/  IMAD.MOV.U32 R13, RZ, RZ, RZ ;  /* 0x000000ffff0d7224 */ /* 0x004fce00078e00ff */
[----:B------:R-:W-:-:S07]  /*14460*/  LEPC R20, `(.L_x_5993) ;  /* 0x000000001014794e */ /* 0x000fce0000000000 */
[----:B01-3--:R-:W-:Y:S05]  /*14470*/  CALL.ABS.NOINC R2 ;  /* 0x0000000002007343 */ /* 0x00bfea0003c00000 */
.L_x_5993:
        /* <DEDUP_REMOVED lines=16> */
.L_x_5992:
[----:B------:R-:W-:Y:S05]  /*14580*/  BSYNC B6 ;  /* 0x0000000000067941 */ /* 0x000fea0003800000 */
.L_x_5991:
        /* <DEDUP_REMOVED lines=11> */
[----:B----4-:R2:W3:Y:S02]  /*14640*/  @P0 LDG.E R7, desc[UR6][R2.64] ;  /* 0x0000000602070981 */ /* 0x0104e4000c1e1900 */
[----:B--2---:R-:W2:Y:S01]  /*14650*/  LDC.64 R2, c[0x0][0x418] ;  /* 0x00010600ff027b82 */ /* 0x004ea20000000a00 */
[----:B-----5:R-:W-:Y:S01]  /*14660*/  VIADD R4, R0, 0xffffffff ;  /* 0xffffffff00047836 */ /* 0x020fe20000000000 */
[----:B---3--:R-:W-:Y:S01]  /*14670*/  SHF.R.S32.HI R8, RZ, 0x1f, R7 ;  /* 0x0000001fff087819 */ /* 0x008fe20000011407 */
[----:B------:R3:W-:Y:S04]  /*14680*/  @P0 STL [R1+0x10], R7 ;  /* 0x0000100701000387 */ /* 0x0007e80000100800 */
        /* <DEDUP_REMOVED lines=10> */
.L_x_6104:
[----:B------:R-:W-:Y:S01]  /*14730*/  PLOP3.LUT P1, PT, PT, PT, PT, 0x8, 0x0 ;  /* 0x000000000000781c */ /* 0x000fe20003f2e170 */
[----:B------:R4:W-:Y:S01]  /*14740*/  STL [R1], R0 ;  /* 0x0000000001007387 */ /* 0x0009e20000100800 */
[----:B---3--:R-:W-:-:S03]  /*14750*/  ISETP.NE.AND P0, PT, R14, RZ, PT ;  /* 0x000000ff0e00720c */ /* 0x008fc60003f05270 */
[----:B------:R3:W-:Y:S01]  /*14760*/  STL [R1+0xc], R4 ;  /* 0x00000c0401007387 */ /* 0x0007e20000100800 */
[----:B----4-:R-:W-:-:S05]  /*14770*/  P2R R0, PR, RZ, 0x2 ;  /* 0x00000002ff007803 */ /* 0x010fca0000000000 */
[----:B------:R3:W-:Y:S04]  /*14780*/  STL [R1+0x20], R0 ;  /* 0x0000200001007387 */ /* 0x0007e80000100800 */
[----:B------:R-:W-:Y:S05]  /*14790*/  @P0 BRA `(.L_x_5995) ;  /* 0x00000004004c0947 */ /* 0x000fea0003800000 */
[----:B------:R-:W-:-:S03]  /*147a0*/  UMOV UR4, 0xffffffff ;  /* 0xffffffff00047882 */ /* 0x000fc60000000000 */
[----:B------:R-:W-:Y:S05]  /*147b0*/  BRA.DIV UR4, `(.L_x_5996) ;  /* 0x0000005604047947 */ /* 0x000fea000b800000 */
[----:B------:R-:W-:-:S13]  /*147c0*/  ELECT P6, URZ, PT ;  /* 0x00000000003f782f */ /* 0x000fda00038c0000 */
.L_x_6107:
[----:B------:R-:W-:Y:S05]  /*147d0*/  @!P6 BRA `(.L_x_5995) ;  /* 0x00000004003ce947 */ /* 0x000fea0003800000 */
[----:B------:R-:W-:-:S04]  /*147e0*/  ISETP.NE.U32.AND P0, PT, R2, RZ, PT ;  /* 0x000000ff0200720c */ /* 0x000fc80003f05070 */
[----:B------:R-:W-:-:S13]  /*147f0*/  ISETP.NE.AND.EX P0, PT, R3, RZ, PT, P0 ;  /* 0x000000ff0300720c */ /* 0x000fda0003f05300 */
[----:B------:R-:W-:Y:S05]  /*14800*/  @!P0 BRA `(.L_x_5997) ;  /* 0x0000000000588947 */ /* 0x000fea0003800000 */
[----:B------:R-:W4:Y:S01]  /*14810*/  LDC R6, c[0x0][0x43c] ;  /* 0x00010f00ff067b82 */ /* 0x000f220000000800 */
[----:B01----:R-:W-:Y:S01]  /*14820*/  IMAD.MOV.U32 R9, RZ, RZ, R4 ;  /* 0x000000ffff097224 */ /* 0x003fe200078e0004 */
[----:B------:R-:W-:Y:S01]  /*14830*/  ULDC.64 UR4, c[0x0][0x428] ;  /* 0x00010a0000047ab9 */ /* 0x000fe20000000a00 */
[----:B------:R-:W-:Y:S02]  /*14840*/  ULDC.64 UR6, c[0x0][0x208] ;  /* 0x0000820000067ab9 */ /* 0x000fe40000000a00 */
[----:B---3--:R-:W-:Y:S01]  /*14850*/  IMAD.MOV.U32 R0, RZ, RZ, R9 ;  /* 0x000000ffff007224 */ /* 0x008fe200078e0009 */
[----:B----4-:R-:W-:-:S13]  /*14860*/  ISETP.NE.AND P0, PT, R6, 0x1, PT ;  /* 0x000000010600780c */ /* 0x010fda0003f05270 */
[----:B--2---:R-:W0:Y:S02]  /*14870*/  @P0 LDC.64 R4, c[0x0][0x440] ;  /* 0x00011000ff040b82 */ /* 0x004e240000000a00 */
        /* <DEDUP_REMOVED lines=15> */
.L_x_5997:
[----:B------:R-:W5:Y:S04]  /*14970*/  LDL R7, [R1+0x4] ;  /* 0x0000040001077983 */ /* 0x000f680000100800 */
[----:B---34-:R-:W5:Y:S04]  /*14980*/  LDL R0, [R1+0x8] ;  /* 0x0000080001007983 */ /* 0x018f680000100800 */
[----:B------:R-:W3:Y:S01]  /*14990*/  LDL R2, [R1+0x14] ;  /* 0x0000140001027983 */ /* 0x000ee20000100800 */
[----:B-----5:R-:W-:Y:S01]  /*149a0*/  IMAD R0, R0, 0x8, R7 ;  /* 0x0000000800007824 */ /* 0x020fe200078e0207 */
[----:B---3--:R-:W-:-:S04]  /*149b0*/  SHF.L.U32 R2, R2, 0x1f, RZ ;  /* 0x0000001f02027819 */ /* 0x008fc800000006ff */
[----:B------:R-:W3:Y:S02]  /*149c0*/  SYNCS.PHASECHK.TRANS64.TRYWAIT P0, [R0+URZ+0x36840], R2 ;  /* 0x03684002000075a7 */ /* 0x000ee4000800017f */
[----:B---3--:R-:W-:Y:S05]  /*149d0*/  @!P0 BRA `(.L_x_5998) ;  /* 0x00000050009c8947 */ /* 0x008fea0003800000 */
.L_x_6108:
        /* <DEDUP_REMOVED lines=11> */
.L_x_5999:
[----:B------:R-:W4:Y:S04]  /*14a90*/  LDL R6, [R1+0x4] ;  /* 0x0000040001067983 */ /* 0x000f280000100800 */
[----:B--2---:R-:W4:Y:S04]  /*14aa0*/  LDL R5, [R1+0x8] ;  /* 0x0000080001057983 */ /* 0x004f280000100800 */
[----:B------:R-:W2:Y:S04]  /*14ab0*/  LDL R4, [R1+0xc] ;  /* 0x00000c0001047983 */ /* 0x000ea80000100800 */
[----:B------:R-:W5:Y:S04]  /*14ac0*/  LDL R3, [R1+0x18] ;  /* 0x0000180001037983 */ /* 0x000f680000100800 */
[----:B---3--:R-:W3:Y:S01]  /*14ad0*/  LDL R2, [R1] ;  /* 0x0000000001027983 */ /* 0x008ee20000100800 */
        /* <DEDUP_REMOVED lines=30> */
[----:B----4-:R-:W-:Y:S01]  /*14cc0*/  NOP ;  /* 0x0000000000007918 */ /* 0x010fe20000000000 */
.L_x_5995:
[----:B------:R-:W4:Y:S04]  /*14cd0*/  LDL R2, [R1+0x4] ;  /* 0x0000040001027983 */ /* 0x000f280000100800 */
[----:B------:R-:W5:Y:S04]  /*14ce0*/  LDL.LU R3, [R1+0x30] ;  /* 0x0000300001037983 */ /* 0x000f680000300800 */
[----:B--2---:R-:W2:Y:S04]  /*14cf0*/  LDL.LU R5, [R1+0x28] ;  /* 0x0000280001057983 */ /* 0x004ea80000300800 */
[----:B---3--:R-:W3:Y:S01]  /*14d00*/  LDL.LU R4, [R1+0x38] ;  /* 0x0000380001047983 */ /* 0x008ee20000300800 */
        /* <DEDUP_REMOVED lines=8> */
[----:B-----5:R-:W-:-:S04]  /*14d90*/  SHF.R.S32.HI R0, RZ, 0x1f, R3 ;  /* 0x0000001fff007819 */ /* 0x020fc80000011403 */
[----:B------:R-:W-:Y:S02]  /*14da0*/  LOP3.LUT P1, RZ, R2, 0x3ff, RZ, 0xc0, !PT ;  /* 0x000003ff02ff7812 */ /* 0x000fe4000782c0ff */
[----:B--2---:R-:W-:Y:S01]  /*14db0*/  SEL R5, R5, RZ, !P0 ;  /* 0x000000ff05057207 */ /* 0x004fe20004000000 */
[----:B------:R-:W-:Y:S01]  /*14dc0*/  IMAD R0, R0, UR4, RZ ;  /* 0x0000000400007c24 */ /* 0x000fe2000f8e02ff */
[----:B---3--:R-:W-:-:S03]  /*14dd0*/  SEL R4, R4, RZ, !P0 ;  /* 0x000000ff04047207 */ /* 0x008fc60004000000 */
        /* <DEDUP_REMOVED lines=26> */
.L_x_6001:
[----:B------:R-:W-:Y:S05]  /*14f80*/  BSYNC B6 ;  /* 0x0000000000067941 */ /* 0x000fea0003800000 */
.L_x_6000:
[----:B---3--:R-:W2:Y:S01]  /*14f90*/  LDL.LU R5, [R1+0x30] ;  /* 0x0000300001057983 */ /* 0x008ea20000300800 */
[----:B------:R-:W-:Y:S01]  /*14fa0*/  ULDC.64 UR4, c[0x0][0x2d8] ;  /* 0x0000b60000047ab9 */ /* 0x000fe20000000a00 */
[----:B------:R-:W3:Y:S01]  /*14fb0*/  LDC R7, c[0x0][0x448] ;  /* 0x00011200ff077b82 */ /* 0x000ee20000000800 */
[----:B------:R-:W-:Y:S01]  /*14fc0*/  ULDC.64 UR6, c[0x0][0x280] ;  /* 0x0000a00000067ab9 */ /* 0x000fe20000000a00 */
[----:B------:R-:W2:Y:S04]  /*14fd0*/  LDL.LU.64 R2, [R1+0x40] ;  /* 0x0000400001027983 */ /* 0x000ea80000300a00 */
[----:B------:R-:W4:Y:S04]  /*14fe0*/  LDL.LU R0, [R1+0x38] ;  /* 0x0000380001007983 */ /* 0x000f280000300800 */
[----:B------:R-:W4:Y:S04]  /*14ff0*/  LDL.LU R6, [R1+0x4c] ;  /* 0x00004c0001067983 */ /* 0x000f280000300800 */
[----:B------:R-:W4:Y:S01]  /*15000*/  LDL.LU R4, [R1+0x28] ;  /* 0x0000280001047983 */ /* 0x000f220000300800 */
[----:B01----:R-:W0:Y:S01]  /*15010*/  S2R R9, SR_TID.X ;  /* 0x0000000000097919 */ /* 0x003e220000002100 */
[----:B------:R-:W1:Y:S01]  /*15020*/  S2R R8, SR_TID.X ;  /* 0x0000000000087919 */ /* 0x000e620000002100 */
[----:B---3--:R-:W-:Y:S01]  /*15030*/  ISETP.NE.AND P0, PT, R7, 0x1, PT ;  /* 0x000000010700780c */ /* 0x008fe20003f05270 */
[----:B0-----:R-:W-:-:S02]  /*15040*/  IMAD.SHL.U32 R9, R9, 0x8, RZ ;  /* 0x0000000809097824 */ /* 0x001fc400078e00ff */
[----:B-1----:R-:W-:-:S03]  /*15050*/  IMAD.SHL.U32 R10, R8, 0x8, RZ ;  /* 0x00000008080a7824 */ /* 0x002fc600078e00ff */
[----:B------:R-:W-:-:S04]  /*15060*/  LOP3.LUT R9, R9, 0x38, RZ, 0xc0, !PT ;  /* 0x0000003809097812 */ /* 0x000fc800078ec0ff */
[C---:B------:R-:W-:Y:S02]  /*15070*/  LOP3.LUT R11, R9.reuse, 0x40, RZ, 0xfc, !PT ;  /* 0x00000040090b7812 */ /* 0x040fe400078efcff */
[----:B------:R-:W-:Y:S02]  /*15080*/  LOP3.LUT R9, R9, 0x80, RZ, 0xfc, !PT ;  /* 0x0000008009097812 */ /* 0x000fe400078efcff */
[----:B------:R-:W-:Y:S01]  /*15090*/  LOP3.LUT R10, R10, 0x38, RZ, 0xc0, !PT ;  /* 0x000000380a0a7812 */ /* 0x000fe200078ec0ff */
[----:B--2---:R-:W-:Y:S02]  /*150a0*/  IMAD.MOV.U32 R3, RZ, RZ, R5 ;  /* 0x000000ffff037224 */ /* 0x004fe400078e0005 */
[----:B------:R-:W0:Y:S01]  /*150b0*/  S2R R5, SR_TID.X ;  /* 0x0000000000057919 */ /* 0x000e220000002100 */
[----:B----4-:R-:W-:Y:S02]  /*150c0*/  IMAD R0, R0, UR4, RZ ;  /* 0x0000000400007c24 */ /* 0x010fe4000f8e02ff */
        /* <DEDUP_REMOVED lines=30> */
[C---:B------:R-:W-:Y:S01]  /*152b0*/  IMAD.WIDE.U32 R4, R0.reuse, UR4, R2 ;  /* 0x0000000400047c25 */ /* 0x040fe2000f8e0002 */
[----:B------:R-:W-:Y:S02]  /*152c0*/  ULDC UR4, c[0x0][0x2b8] ;  /* 0x0000ae0000047ab9 */ /* 0x000fe40000000800 */
[----:B------:R-:W-:Y:S01]  /*152d0*/  ISETP.GE.AND P0, PT, R9, UR4, PT ;  /* 0x0000000409007c0c */ /* 0x000fe2000bf06270 */
[----:B------:R-:W-:Y:S01]  /*152e0*/  IMAD R0, R0, UR5, R6 ;  /* 0x0000000500007c24 */ /* 0x000fe2000f8e0206 */
[----:B------:R0:W5:Y:S01]  /*152f0*/  LDL R9, [R1+0x24] ;  /* 0x0000240001097983 */ /* 0x0001620000100800 */
[----:B------:R-:W-:Y:S02]  /*15300*/  LEA R3, P3, R4, UR6, 0x1 ;  /* 0x0000000604037c11 */ /* 0x000fe4000f8608ff */
[----:B------:R-:W-:Y:S01]  /*15310*/  IMAD.IADD R0, R5, 0x1, R0 ;  /* 0x0000000105007824 */ /* 0x000fe200078e0200 */
[----:B------:R-:W-:-:S02]  /*15320*/  ISETP.GE.AND P2, PT, R10, UR4, PT ;  /* 0x000000040a007c0c */ /* 0x000fc4000bf46270 */
[----:B------:R-:W-:Y:S01]  /*15330*/  ISETP.GE.AND P1, PT, R11, UR4, PT ;  /* 0x000000040b007c0c */ /* 0x000fe2000bf26270 */
[----:B------:R-:W-:Y:S01]  /*15340*/  UMOV UR4, 0xffffffff ;  /* 0xffffffff00047882 */ /* 0x000fe20000000000 */
[----:B------:R-:W-:Y:S02]  /*15350*/  LEA.HI.X R0, R4, UR7, R0, 0x1, P3 ;  /* 0x0000000704007c11 */ /* 0x000fe400098f0c00 */
[----:B0-----:R-:W-:Y:S09]  /*15360*/  BRA.DIV UR4, `(.L_x_6002) ;  /* 0x0000004a044c7947 */ /* 0x001ff2000b800000 */
[----:B------:R-:W0:Y:S02]  /*15370*/  S2R R4, SR_TID.X ;  /* 0x0000000000047919 */ /* 0x000e240000002100 */
[----:B0-----:R-:W-:-:S04]  /*15380*/  LOP3.LUT R4, R4, 0x7f, RZ, 0xc0, !PT ;  /* 0x0000007f04047812 */ /* 0x001fc800078ec0ff */
[----:B------:R-:W-:Y:S02]  /*15390*/  SHF.R.U32.HI R5, RZ, 0x3, R4 ;  /* 0x00000003ff057819 */ /* 0x000fe40000011604 */
[----:B------:R-:W2:Y:S01]  /*153a0*/  LDL.LU R4, [R1+0x34] ;  /* 0x0000340001047983 */ /* 0x000ea20000300800 */
[----:B------:R-:W-:Y:S02]  /*153b0*/  ULDC.64 UR4, c[0x0][0x208] ;  /* 0x0000820000047ab9 */ /* 0x000fe40000000a00 */
[----:B------:R-:W-:Y:S01]  /*153c0*/  IMAD R17, R17, 0x80, R5 ;  /* 0x0000008011117824 */ /* 0x000fe200078e0205 */
[----:B------:R-:W-:Y:S04]  /*153d0*/  SHFL.IDX PT, R6, R3, 0x1, 0x181f ;  /* 0x00381f0003067f89 */ /* 0x000fe800000e0000 */
[----:B------:R-:W0:Y:S04]  /*153e0*/  SHFL.IDX PT, R5, R3, RZ, 0x181f ;  /* 0x00181fff03057589 */ /* 0x000e2800000e0000 */
[----:B------:R-:W-:Y:S01]  /*153f0*/  SHFL.IDX PT, R8, R0, 0x1, 0x181f ;  /* 0x00381f0000087f89 */ /* 0x000fe200000e0000 */
[----:B--2---:R-:W-:-:S02]  /*15400*/  IMAD R2, R4, R7, RZ ;  /* 0x0000000704027224 */ /* 0x004fc400078e02ff */
[----:B------:R-:W-:-:S03]  /*15410*/  VIADD R4, R17, 0x10 ;  /* 0x0000001011047836 */ /* 0x000fc60000000000 */
[-C--:B------:R-:W-:Y:S02]  /*15420*/  ISETP.GE.AND P4, PT, R17, R2.reuse, PT ;  /* 0x000000021100720c */ /* 0x080fe40003f86270 */
[----:B------:R-:W-:Y:S02]  /*15430*/  ISETP.GE.AND P3, PT, R4, R2, PT ;  /* 0x000000020400720c */ /* 0x000fe40003f66270 */
[----:B------:R-:W1:Y:S09]  /*15440*/  SHFL.IDX PT, R4, R0, RZ, 0x181f ;  /* 0x00181fff00047589 */ /* 0x000e7200000e0000 */
[----:B0-----:R-:W-:-:S05]  /*15450*/  @!P4 LEA R5, P5, R10, R5, 0x1 ;  /* 0x000000050a05c211 */ /* 0x001fca00078a08ff */
[----:B-1----:R-:W-:Y:S01]  /*15460*/  @!P4 IMAD.X R4, RZ, RZ, R4, P5 ;  /* 0x000000ffff04c224 */ /* 0x002fe200028e0604 */
[----:B------:R-:W-:-:S04]  /*15470*/  @!P3 LEA R7, P5, R10, R6, 0x1 ;  /* 0x000000060a07b211 */ /* 0x000fc800078a08ff */
        /* <DEDUP_REMOVED lines=9> */
[----:B------:R-:W0:Y:S04]  /*15510*/  SHFL.IDX PT, R7, R3, 0x2, 0x181f ;  /* 0x00581f0003077f89 */ /* 0x000e2800000e0000 */
[----:B------:R-:W-:Y:S04]  /*15520*/  @!P3 LDGSTS.E.BYPASS.LTC128B.128 [R9+0x15c00], desc[UR4][R4.64], !P2 ;  /* 0x15c000000409bfae */ /* 0x000fe8000d101d44 */
[----:B------:R-:W-:Y:S04]  /*15530*/  @!P3 LDGSTS.E.BYPASS.LTC128B.128 [R9+0x19c00], desc[UR4][R4.64+0x80], !P1 ;  /* 0x19c000800409bfae */ /* 0x000fe8000c901d44 */
[----:B------:R1:W-:Y:S04]  /*15540*/  @!P3 LDGSTS.E.BYPASS.LTC128B.128 [R9+0x1dc00], desc[UR4][R4.64+0x100], !P0 ;  /* 0x1dc001000409bfae */ /* 0x0003e8000c101d44 */
[----:B------:R-:W2:Y:S01]  /*15550*/  SHFL.IDX PT, R6, R0, 0x2, 0x181f ;  /* 0x00581f0000067f89 */ /* 0x000ea200000e0000 */
[----:B-1----:R-:W-:-:S05]  /*15560*/  VIADD R4, R17, 0x20 ;  /* 0x0000002011047836 */ /* 0x002fca0000000000 */
[----:B------:R-:W-:-:S13]  /*15570*/  ISETP.GE.AND P3, PT, R4, R2, PT ;  /* 0x000000020400720c */ /* 0x000fda0003f66270 */
[----:B0-----:R-:W-:-:S05]  /*15580*/  @!P3 LEA R7, P4, R10, R7, 0x1 ;  /* 0x000000070a07b211 */ /* 0x001fca00078808ff */
[----:B--2---:R-:W-:-:S04]  /*15590*/  @!P3 IMAD.X R4, RZ, RZ, R6, P4 ;  /* 0x000000ffff04b224 */ /* 0x004fc800020e0606 */
[----:B------:R-:W-:Y:S02]  /*155a0*/  @!P3 IMAD.MOV.U32 R5, RZ, RZ, R4 ;  /* 0x000000ffff05b224 */ /* 0x000fe400078e0004 */
[----:B------:R-:W-:-:S05]  /*155b0*/  @!P3 IMAD.MOV.U32 R4, RZ, RZ, R7 ;  /* 0x000000ffff04b224 */ /* 0x000fca00078e0007 */
        /* <DEDUP_REMOVED lines=53> */
.L_x_6125:
        /* <DEDUP_REMOVED lines=13> */
.L_x_6004:
[----:B------:R-:W-:Y:S05]  /*159e0*/  BSYNC B0 ;  /* 0x0000000000007941 */ /* 0x000fea0003800000 */
.L_x_6003:
[----:B01----:R-:W2:Y:S01]  /*159f0*/  LDL R9, [R1+0x4] ;  /* 0x0000040001097983 */ /* 0x003ea20000100800 */
[----:B------:R-:W-:Y:S01]  /*15a00*/  PLOP3.LUT P0, PT, PT, PT, PT, 0x80, 0x0 ;  /* 0x000000000000781c */ /* 0x000fe20003f0f070 */
[----:B------:R-:W-:Y:S01]  /*15a10*/  NOP ;  /* 0x0000000000007918 */ /* 0x000fe20000000000 */
[----:B--2---:R-:W-:-:S11]  /*15a20*/  VIADD R6, R9, 0x36800 ;  /* 0x0003680009067836 */ /* 0x004fd60000000000 */
.L_x_6005:
        /* <DEDUP_REMOVED lines=19> */
.L_x_6126:
[----:B------:R-:W-:Y:S05]  /*15b60*/  BSYNC B0 ;  /* 0x0000000000007941 */ /* 0x000fea0003800000 */
.L_x_6006:
        /* <DEDUP_REMOVED lines=48> */
.L_x_6014:
[----:B------:R-:W2:Y:S01]  /*15e70*/  LDL R0, [R1+0x4] ;  /* 0x0000040001007983 */ /* 0x000ea20000100800 */
[----:B------:R-:W-:Y:S01]  /*15e80*/  BSSY B3, `(.L_x_6015) ;  /* 0x0000005000037945 */ /* 0x000fe20003800000 */
[----:B--2---:R-:W-:Y:S01]  /*15e90*/  IMAD R2, R9, 0x8, R0 ;  /* 0x0000000809027824 */ /* 0x004fe200078e0200 */
[----:B------:R-:W-:-:S04]  /*15ea0*/  SHF.L.U32 R0, R12, 0x1f, RZ ;  /* 0x0000001f0c007819 */ /* 0x000fc800000006ff */
[----:B------:R-:W1:Y:S02]  /*15eb0*/  SYNCS.PHASECHK.TRANS64.TRYWAIT P0, [R2+URZ+0x36840], R0 ;  /* 0x03684000020075a7 */ /* 0x000e64000800017f */
[----:B-1----:R-:W-:Y:S05]  /*15ec0*/  @!P0 BRA `(.L_x_6016) ;  /* 0x0000004800888947 */ /* 0x002fea0003800000 */
.L_x_6127:
[----:B------:R-:W-:Y:S05]  /*15ed0*/  BSYNC B3 ;  /* 0x0000000000037941 */ /* 0x000fea0003800000 */
.L_x_6015:
        /* <DEDUP_REMOVED lines=12> */
.L_x_6018:
[----:B------:R-:W-:Y:S05]  /*15fa0*/  BSYNC B3 ;  /* 0x0000000000037941 */ /* 0x000fea0003800000 */
.L_x_6017:
        /* <DEDUP_REMOVED lines=13> */
.L_x_6019:
        /* <DEDUP_REMOVED lines=16> */
.L_x_6020:
        /* <DEDUP_REMOVED lines=16> */
.L_x_6021:
        /* <DEDUP_REMOVED lines=17> */
.L_x_6128:
[----:B------:R-:W-:Y:S05]  /*16390*/  BSYNC B3 ;  /* 0x0000000000037941 */ /* 0x000fea0003800000 */
.L_x_6022:
        /* <DEDUP_REMOVED lines=14> */
.L_x_6025:
[----:B------:R-:W-:Y:S05]  /*16480*/  BSYNC B3 ;  /* 0x0000000000037941 */ /* 0x000fea0003800000 */
.L_x_6024:
        /* <DEDUP_REMOVED lines=8> */
[----:B------:R-:W-:Y:S01]  /*16510*/  PLOP3.LUT P0, PT, PT, PT, PT, 0x80, 0x0 ;  /* 0x000000000000781c */ /* 0x000fe20003f0f070 */
[C-C-:B--2--5:R-:W-:Y:S02]  /*16520*/  IMAD R2, R17.reuse, 0x8, R0.reuse ;  /* 0x0000000811027824 */ /* 0x164fe400078e0200 */
[----:B------:R-:W-:Y:S02]  /*16530*/  IMAD R0, R17, 0xa800, R0 ;  /* 0x0000a80011007824 */ /* 0x000fe400078e0200 */
[----:B------:R-:W-:Y:S02]  /*16540*/  VIADD R2, R2, 0x36850 ;  /* 0x0003685002027836 */ /* 0x000fe40000000000 */
[----:B---3--:R-:W-:Y:S02]  /*16550*/  IMAD R5, R5, 0x70, R7 ;  /* 0x0000007005057824 */ /* 0x008fe400078e0207 */
[----:B------:R-:W-:-:S07]  /*16560*/  VIADD R7, R0, 0x400 ;  /* 0x0000040000077836 */ /* 0x000fce0000000000 */
.L_x_6026:
        /* <DEDUP_REMOVED lines=16> */
.L_x_6027:
        /* <DEDUP_REMOVED lines=16> */
.L_x_6028:
        /* <DEDUP_REMOVED lines=13> */
.L_x_6013:
[----:B------:R-:W-:Y:S05]  /*16840*/  BSYNC B1 ;  /* 0x0000000000017941 */ /* 0x000fea0003800000 */
.L_x_6012:
[----:B------:R-:W2:Y:S04]  /*16850*/  LDL.LU R0, [R1+0x2c] ;  /* 0x00002c0001007983 */ /* 0x000ea80000300800 */
[----:B------:R3:W-:Y:S04]  /*16860*/  STL [R1+0x8], R9 ;  /* 0x0000080901007387 */ /* 0x0007e80000100800 */
[----:B------:R3:W-:Y:S02]  /*16870*/  STL [R1+0x14], R12 ;  /* 0x0000140c01007387 */ /* 0x0007e40000100800 */
[----:B--23--:R-:W-:-:S07]  /*16880*/  VIADD R0, R0, 0xfffffffd ;  /* 0xfffffffd00007836 */ /* 0x00cfce0000000000 */
.L_x_6011:
[----:B------:R-:W-:Y:S05]  /*16890*/  BSYNC B2 ;  /* 0x0000000000027941 */ /* 0x000fea0003800000 */
.L_x_6010:
[----:B------:R-:W-:-:S13]  /*168a0*/  ISETP.NE.AND P0, PT, R4, RZ, PT ;  /* 0x000000ff0400720c */ /* 0x000fda0003f05270 */
[----:B------:R-:W-:Y:S05]  /*168b0*/  @!P0 BRA `(.L_x_6009) ;  /* 0x0000001800088947 */ /* 0x000fea0003800000 */
[----:B0-----:R0:W5:Y:S02]  /*168c0*/  LDL R8, [R1] ;  /* 0x0000000001087983 */ /* 0x0011640000100800 */
.L_x_6063:
        /* <DEDUP_REMOVED lines=21> */
[----:B------:R-:W-:Y:S01]  /*16a20*/  ULDC.64 UR8, c[0x0][0x208] ;  /* 0x0000820000087ab9 */ /* 0x000fe20000000a00 */
        /* <DEDUP_REMOVED lines=10> */
[----:B------:R-:W-:-:S04]  /*16ad0*/  IMAD.WIDE.U32 R2, R9, UR6, R2 ;  /* 0x0000000609027c25 */ /* 0x000fc8000f8e0002 */
[----:B------:R-:W-:Y:S01]  /*16ae0*/  IMAD.IADD R3, R8, 0x1, R3 ;  /* 0x0000000108037824 */ /* 0x000fe200078e0203 */
[----:B------:R-:W-:-:S04]  /*16af0*/  LEA R8, P0, R2, UR4, 0x2 ;  /* 0x0000000402087c11 */ /* 0x000fc8000f8010ff */
[----:B------:R-:W-:-:S05]  /*16b00*/  LEA.HI.X R9, R2, UR5, R3, 0x2, P0 ;  /* 0x0000000502097c11 */ /* 0x000fca00080f1403 */
[----:B------:R2:W5:Y:S04]  /*16b10*/  LDG.E R8, desc[UR8][R8.64] ;  /* 0x0000000808087981 */ /* 0x000568000c1e1900 */
.L_x_6031:
[----:B------:R-:W3:Y:S01]  /*16b20*/  LDL R2, [R1+0x4] ;  /* 0x0000040001027983 */ /* 0x000ee20000100800 */
[----:B------:R-:W-:Y:S01]  /*16b30*/  BSSY B2, `(.L_x_6032) ;  /* 0x0000005000027945 */ /* 0x000fe20003800000 */
[----:B---3--:R-:W-:Y:S01]  /*16b40*/  IMAD R3, R4, 0x8, R2 ;  /* 0x0000000804037824 */ /* 0x008fe200078e0202 */
[----:B------:R-:W-:-:S04]  /*16b50*/  SHF.L.U32 R2, R5, 0x1f, RZ ;  /* 0x0000001f05027819 */ /* 0x000fc800000006ff */
[----:B------:R-:W3:Y:S02]  /*16b60*/  SYNCS.PHASECHK.TRANS64.TRYWAIT P0, [R3+URZ+0x36840], R2 ;  /* 0x03684002030075a7 */ /* 0x000ee4000800017f */
[----:B---3--:R-:W-:Y:S05]  /*16b70*/  @!P0 BRA `(.L_x_6033) ;  /* 0x0000003c00848947 */ /* 0x008fea0003800000 */
.L_x_6129:
[----:B------:R-:W-:Y:S05]  /*16b80*/  BSYNC B2 ;  /* 0x0000000000027941 */ /* 0x000fea0003800000 */
.L_x_6032:
        /* <DEDUP_REMOVED lines=12> */
.L_x_6035:
[----:B------:R-:W-:Y:S05]  /*16c50*/  BSYNC B2 ;  /* 0x0000000000027941 */ /* 0x000fea0003800000 */
.L_x_6034:
        /* <DEDUP_REMOVED lines=13> */
.L_x_6036:
        /* <DEDUP_REMOVED lines=16> */
.L_x_6037:
        /* <DEDUP_REMOVED lines=16> */
.L_x_6038:
        /* <DEDUP_REMOVED lines=17> */
.L_x_6130:
[----:B------:R-:W-:Y:S05]  /*17040*/  BSYNC B2 ;  /* 0x0000000000027941 */ /* 0x000fea0003800000 */
.L_x_6039:
[----:B------:R-:W-:Y:S01]  /*17050*/  BSSY B2, `(.L_x_6041) ;  /* 0x000000b000027945 */ /* 0x000fe20003800000 */
[----:B------:R-:W-:Y:S02]  /*17060*/  IMAD.MOV.U32 R12, RZ, RZ, 0x0 ;  /* 0x00000000ff0c7424 */ /* 0x000fe400078e00ff */
[----:B------:R-:W-:Y:S01]  /*17070*/  IMAD.MOV.U32 R13, RZ, RZ, 0x14f00000 ;  /* 0x14f00000ff0d7424 */ /* 0x000fe200078e00ff */
[----:B------:R-:W-:Y:S06]  /*17080*/  @P1 BRA `(.L_x_6042) ;  /* 0x00000000001c1947 */ /* 0x000fec0003800000 */
[----:B------:R-:W3:Y:S01]  /*17090*/  S2R R9, SR_TID.X ;  /* 0x0000000000097919 */ /* 0x000ee20000002100 */
[----:B--2---:R-:W-:-:S04]  /*170a0*/  IMAD.MOV.U32 R3, RZ, RZ, 0xa800 ;  /* 0x0000a800ff037424 */ /* 0x004fc800078e00ff */
[----:B------:R4:W-:Y:S01]  /*170b0*/  SYNCS.ARRIVE.TRANS64 RZ, [R2+URZ+0x50], R3 ;  /* 0x0000500302ff79a7 */ /* 0x0009e2000800003f */
[----:B---3--:R-:W-:-:S04]  /*170c0*/  LOP3.LUT R9, R9, 0x1f, RZ, 0xc0, !PT ;  /* 0x0000001f09097812 */ /* 0x008fc800078ec0ff */
[----:B------:R-:W-:-:S13]  /*170d0*/  ISETP.NE.AND P0, PT, R9, RZ, PT ;  /* 0x000000ff0900720c */ /* 0x000fda0003f05270 */
[----:B----4-:R-:W-:Y:S05]  /*170e0*/  @!P0 BRA `(.L_x_6042) ;  /* 0x0000000000048947 */ /* 0x010fea0003800000 */
[----:B------:R-:W-:Y:S01]  /*170f0*/  BPT.TRAP 0x1 ;  /* 0x000000040000795c */ /* 0x000fe20000300000 */
.L_x_6042:
[----:B------:R-:W-:Y:S05]  /*17100*/  BSYNC B2 ;  /* 0x0000000000027941 */ /* 0x000fea0003800000 */
.L_x_6041:
        /* <DEDUP_REMOVED lines=14> */
.L_x_6043:
        /* <DEDUP_REMOVED lines=16> */
.L_x_6044:
        /* <DEDUP_REMOVED lines=16> */
.L_x_6045:
        /* <DEDUP_REMOVED lines=13> */
.L_x_6030:
[----:B------:R-:W-:Y:S05]  /*174c0*/  BSYNC B1 ;  /* 0x0000000000017941 */ /* 0x000fea0003800000 */
.L_x_6029:
        /* <DEDUP_REMOVED lines=20> */
[----:B------:R-:W-:Y:S01]  /*17610*/  ULDC.64 UR8, c[0x0][0x208] ;  /* 0x0000820000087ab9 */ /* 0x000fe20000000a00 */
        /* <DEDUP_REMOVED lines=15> */
.L_x_6048:
[----:B------:R-:W4:Y:S01]  /*17710*/  LDL R2, [R1+0x4] ;  /* 0x0000040001027983 */ /* 0x000f220000100800 */
[----:B------:R-:W-:Y:S01]  /*17720*/  SHF.L.U32 R3, R10, 0x1f, RZ ;  /* 0x0000001f0a037819 */ /* 0x000fe200000006ff */
[----:B------:R-:W-:Y:S01]  /*17730*/  BSSY B2, `(.L_x_6049) ;  /* 0x0000004000027945 */ /* 0x000fe20003800000 */
[----:B----4-:R-:W-:-:S04]  /*17740*/  IMAD R2, R11, 0x8, R2 ;  /* 0x000000080b027824 */ /* 0x010fc800078e0202 */
[----:B------:R-:W4:Y:S02]  /*17750*/  SYNCS.PHASECHK.TRANS64.TRYWAIT P0, [R2+URZ+0x36840], R3 ;  /* 0x03684003020075a7 */ /* 0x000f24000800017f */
[----:B----4-:R-:W-:Y:S05]  /*17760*/  @!P0 BRA `(.L_x_6050) ;  /* 0x0000003000b08947 */ /* 0x010fea0003800000 */
.L_x_6131:
[----:B------:R-:W-:Y:S05]  /*17770*/  BSYNC B2 ;  /* 0x0000000000027941 */ /* 0x000fea0003800000 */
.L_x_6049:
        /* <DEDUP_REMOVED lines=12> */
.L_x_6052:
[----:B------:R-:W-:Y:S05]  /*17840*/  BSYNC B2 ;  /* 0x0000000000027941 */ /* 0x000fea0003800000 */
.L_x_6051:
        /* <DEDUP_REMOVED lines=10> */
[C---:B--2---:R-:W-:Y:S01]  /*178f0*/  LEA R3, R9.reuse, R6, 0x3 ;  /* 0x0000000609037211 */ /* 0x044fe200078e18ff */
[----:B---3--:R-:W-:-:S04]  /*17900*/  IMAD R9, R9, 0xa800, R10 ;  /* 0x0000a80009097824 */ /* 0x008fc800078e020a */
[----:B------:R-:W-:Y:S02]  /*17910*/  VIADD R3, R3, 0x30 ;  /* 0x0000003003037836 */ /* 0x000fe40000000000 */
[----:B----4-:R-:W-:Y:S02]  /*17920*/  IMAD R2, R7, 0x70, R2 ;  /* 0x0000007007027824 */ /* 0x010fe400078e0202 */
[----:B------:R-:W-:-:S07]  /*17930*/  VIADD R10, R9, 0x21400 ;  /* 0x00021400090a7836 */ /* 0x000fce0000000000 */
.L_x_6053:
        /* <DEDUP_REMOVED lines=16> */
.L_x_6054:
        /* <DEDUP_REMOVED lines=16> */
.L_x_6055:
        /* <DEDUP_REMOVED lines=11> */
[----:B------:R-:W-:Y:S01]  /*17bf0*/  IMAD R2, R4, 0x8, R6 ;  /* 0x0000000804027824 */ /* 0x000fe200078e0206 */
[----:B------:R-:W-:Y:S03]  /*17c00*/  BSSY B2, `(.L_x_6056) ;  /* 0x0000003000027945 */ /* 0x000fe60003800000 */
[----:B------:R-:W2:Y:S02]  /*17c10*/  SYNCS.PHASECHK.TRANS64.TRYWAIT P0, [R2+URZ+0x60], R5 ;  /* 0x00006005020075a7 */ /* 0x000ea4000800017f */
[----:B--2---:R-:W-:Y:S05]  /*17c20*/  @!P0 BRA `(.L_x_6057) ;  /* 0x0000002c00948947 */ /* 0x004fea0003800000 */
.L_x_6132:
[----:B------:R-:W-:Y:S05]  /*17c30*/  BSYNC B2 ;  /* 0x0000000000027941 */ /* 0x000fea0003800000 */
.L_x_6056:
        /* <DEDUP_REMOVED lines=11> */
.L_x_6059:
[----:B------:R-:W-:Y:S05]  /*17cf0*/  BSYNC B2 ;  /* 0x0000000000027941 */ /* 0x000fea0003800000 */
.L_x_6058:
        /* <DEDUP_REMOVED lines=13> */
.L_x_6060:
        /* <DEDUP_REMOVED lines=16> */
.L_x_6061:
        /* <DEDUP_REMOVED lines=16> */
.L_x_6062:
        /* <DEDUP_REMOVED lines=13> */
.L_x_6047:
[----:B------:R-:W-:Y:S05]  /*180a0*/  BSYNC B1 ;  /* 0x0000000000017941 */ /* 0x000fea0003800000 */
.L_x_6046:
[C---:B------:R-:W-:Y:S01]  /*180b0*/  ISETP.GT.AND P0, PT, R0.reuse, 0x1, PT ;  /* 0x000000010000780c */ /* 0x040fe20003f04270 */
[----:B------:R-:W-:-:S12]  /*180c0*/  VIADD R0, R0, 0xfffffffe ;  /* 0xfffffffe00007836 */ /* 0x000fd80000000000 */
[----:B------:R-:W-:Y:S05]  /*180d0*/  @P0 BRA `(.L_x_6063) ;  /* 0xffffffe400fc0947 */ /* 0x000fea000383ffff */
.L_x_6009:
[----:B------:R-:W-:Y:S05]  /*180e0*/  BSYNC B0 ;  /* 0x0000000000007941 */ /* 0x000fea0003800000 */
.L_x_6008:
        /* <DEDUP_REMOVED lines=18> */
.L_x_6065:
[----:B------:R-:W-:Y:S05]  /*18210*/  BSYNC B0 ;  /* 0x0000000000007941 */ /* 0x000fea0003800000 */
.L_x_6064:
        /* <DEDUP_REMOVED lines=13> */
.L_x_6133:
[----:B------:R-:W-:Y:S05]  /*182f0*/  BSYNC B1 ;  /* 0x0000000000017941 */ /* 0x000fea0003800000 */
.L_x_6068:
        /* <DEDUP_REMOVED lines=9> */
.L_x_6071:
[----:B------:R-:W-:Y:S05]  /*18390*/  BSYNC B1 ;  /* 0x0000000000017941 */ /* 0x000fea0003800000 */
.L_x_6070:
[----:B------:R-:W2:Y:S04]  /*183a0*/  LDL.LU R5, [R1+0x18] ;  /* 0x0000180001057983 */ /* 0x000ea80000300800 */
[----:B------:R-:W2:Y:S04]  /*183b0*/  LDL.LU R3, [R1+0xc] ;  /* 0x00000c0001037983 */ /* 0x000ea80000300800 */
[----:B------:R-:W3:Y:S04]  /*183c0*/  LDL R4, [R1+0x4] ;  /* 0x0000040001047983 */ /* 0x000ee80000100800 */
[----:B0-----:R-:W3:Y:S01]  /*183d0*/  LDL R2, [R1+0x8] ;  /* 0x0000080001027983 */ /* 0x001ee20000100800 */
        /* <DEDUP_REMOVED lines=10> */
.L_x_6072:
        /* <DEDUP_REMOVED lines=16> */
.L_x_6073:
        /* <DEDUP_REMOVED lines=16> */
.L_x_6074:
        /* <DEDUP_REMOVED lines=11> */
.L_x_6067:
[----:B------:R-:W-:Y:S05]  /*18730*/  BSYNC B0 ;  /* 0x0000000000007941 */ /* 0x000fea0003800000 */
.L_x_6066:
        /* <DEDUP_REMOVED lines=9> */
.L_x_5988:
[----:B------:R-:W-:Y:S05]  /*187d0*/  BSYNC B7 ;  /* 0x0000000000077941 */ /* 0x000fea0003800000 */
.L_x_5986:
[----:B0-----:R-:W2:Y:S02]  /*187e0*/  LDL R0, [R1+0x50] ;  /* 0x0000500001007983 */ /* 0x001ea40000100800 */
        /* <DEDUP_REMOVED lines=12> */
.L_x_6075:
        /* <DEDUP_REMOVED lines=11> */
[----:B------:R0:W2:Y:S01]  /*18960*/  @!P1 LDG.E R3, desc[UR6][R2.64] ;  /* 0x0000000602039981 */ /* 0x0000a2000c1e1900 */
[C---:B------:R-:W-:Y:S02]  /*18970*/  ISETP.GE.U32.AND P2, PT, R6.reuse, 0x2, PT ;  /* 0x000000020600780c */ /* 0x040fe40003f46070 */
[C---:B------:R-:W-:Y:S01]  /*18980*/  ISETP.GE.U32.AND P3, PT, R6.reuse, 0x4, PT ;  /* 0x000000040600780c */ /* 0x040fe20003f66070 */
[----:B------:R-:W-:Y:S01]  /*18990*/  SHFL.IDX PT, R0, R16, RZ, 0x1f ;  /* 0x00001fff10007589 */ /* 0x000fe200000e0000 */
[C---:B------:R-:W-:Y:S02]  /*189a0*/  ISETP.GE.U32.AND P4, PT, R6.reuse, 0x8, PT ;  /* 0x000000080600780c */ /* 0x040fe40003f86070 */
[C---:B------:R-:W-:Y:S01]  /*189b0*/  ISETP.GE.U32.AND P5, PT, R6.reuse, 0x10, PT ;  /* 0x000000100600780c */ /* 0x040fe20003fa6070 */
[----:B0-----:R-:W-:Y:S02]  /*189c0*/  IMAD.MOV.U32 R2, RZ, RZ, RZ ;  /* 0x000000ffff027224 */ /* 0x001fe400078e00ff */
[----:B--2---:R-:W-:Y:S01]  /*189d0*/  @!P1 IMAD.MOV.U32 R2, RZ, RZ, R3 ;  /* 0x000000ffff029224 */ /* 0x004fe200078e0003 */
        /* <DEDUP_REMOVED lines=17> */
[----:B------:R0:W2:Y:S02]  /*18af0*/  SHFL.IDX PT, R16, R3, 0x1f, 0x1f ;  /* 0x03e01f0003107f89 */ /* 0x0000a400000e0000 */
.L_x_6143:
[----:B------:R-:W-:Y:S02]  /*18b00*/  ULDC UR4, c[0x0][0xc38] ;  /* 0x00030e0000047ab9 */ /* 0x000fe40000000800 */
[----:B------:R-:W-:-:S04]  /*18b10*/  IMAD.U32 R4, RZ, RZ, UR4 ;  /* 0x00000004ff047e24 */ /* 0x000fc8000f8e00ff */
[----:B--2---:R-:W-:-:S04]  /*18b20*/  IMAD R16, R16, R4, RZ ;  /* 0x0000000410107224 */ /* 0x004fc800078e02ff */
[----:B------:R-:W-:-:S05]  /*18b30*/  IMAD.IADD R5, R5, 0x1, R16 ;  /* 0x0000000105057824 */ /* 0x000fca00078e0210 */
[----:B------:R-:W-:-:S13]  /*18b40*/  ISETP.GT.AND P6, PT, R5, R0, PT ;  /* 0x000000000500720c */ /* 0x000fda0003fc4270 */
[----:B------:R-:W-:Y:S05]  /*18b50*/  @P6 BRA `(.L_x_6078) ;  /* 0x0000000000a06947 */ /* 0x000fea0003800000 */
.L_x_6083:
[----:B------:R-:W2:Y:S01]  /*18b60*/  LDC R2, c[0x0][0xc3c] ;  /* 0x00030f00ff027b82 */ /* 0x000ea20000000800 */
[----:B------:R-:W-:-:S05]  /*18b70*/  VIADD R19, R19, 0x1f ;  /* 0x0000001f13137836 */ /* 0x000fca0000000000 */
[----:B--2---:R-:W-:-:S13]  /*18b80*/  ISETP.GE.AND P6, PT, R19, R2, PT ;  /* 0x000000021300720c */ /* 0x004fda0003fc6270 */
[----:B------:R-:W-:Y:S05]  /*18b90*/  @P6 BRA `(.L_x_6079) ;  /* 0x0000000400dc6947 */ /* 0x000fea0003800000 */
[----:B0-----:R-:W0:Y:S01]  /*18ba0*/  S2R R3, SR_TID.X ;  /* 0x0000000000037919 */ /* 0x001e220000002100 */
[----:B------:R-:W-:Y:S01]  /*18bb0*/  BSSY B0, `(.L_x_6080) ;  /* 0x000000a000007945 */ /* 0x000fe20003800000 */
[----:B0-----:R-:W-:-:S05]  /*18bc0*/  LOP3.LUT R3, R3, 0x1f, RZ, 0xc0, !PT ;  /* 0x0000001f03037812 */ /* 0x001fca00078ec0ff */
[----:B------:R-:W-:-:S05]  /*18bd0*/  IMAD.IADD R4, R19, 0x1, R3 ;  /* 0x0000000113047824 */ /* 0x000fca00078e0203 */
[----:B------:R-:W-:Y:S01]  /*18be0*/  ISETP.GE.OR P6, PT, R4, R2, !P0 ;  /* 0x000000020400720c */ /* 0x000fe200047c6670 */
[----:B------:R-:W-:-:S12]  /*18bf0*/  IMAD.MOV.U32 R2, RZ, RZ, RZ ;  /* 0x000000ffff027224 */ /* 0x000fd800078e00ff */
[----:B------:R-:W-:Y:S05]  /*18c00*/  @P6 BRA `(.L_x_6081) ;  /* 0x0000000000106947 */ /* 0x000fea0003800000 */
[----:B------:R-:W0:Y:S01]  /*18c10*/  LDC.64 R2, c[0x0][0xc80] ;  /* 0x00032000ff027b82 */ /* 0x000e220000000a00 */
[----:B------:R-:W-:Y:S01]  /*18c20*/  ULDC.64 UR4, c[0x0][0x208] ;  /* 0x0000820000047ab9 */ /* 0x000fe20000000a00 */
[----:B0-----:R-:W-:-:S06]  /*18c30*/  IMAD.WIDE R2, R4, 0x4, R2 ;  /* 0x0000000404027825 */ /* 0x001fcc00078e0202 */
[----:B------:R0:W5:Y:S02]  /*18c40*/  LDG.E R2, desc[UR4][R2.64] ;  /* 0x0000000402027981 */ /* 0x000164000c1e1900 */
.L_x_6081:
[----:B------:R-:W-:Y:S05]  /*18c50*/  BSYNC B0 ;  /* 0x0000000000007941 */ /* 0x000fea0003800000 */
.L_x_6080:
        /* <DEDUP_REMOVED lines=18> */
.L_x_6151:
[----:B------:R-:W-:Y:S02]  /*18d80*/  ULDC UR4, c[0x0][0xc38] ;  /* 0x00030e0000047ab9 */ /* 0x000fe40000000800 */
[----:B------:R-:W-:-:S04]  /*18d90*/  IMAD.U32 R4, RZ, RZ, UR4 ;  /* 0x00000004ff047e24 */ /* 0x000fc8000f8e00ff */
[----:B--2---:R-:W-:-:S04]  /*18da0*/  IMAD R16, R16, R4, RZ ;  /* 0x0000000410107224 */ /* 0x004fc800078e02ff */
[----:B------:R-:W-:-:S05]  /*18db0*/  IMAD.IADD R5, R16, 0x1, R5 ;  /* 0x0000000110057824 */ /* 0x000fca00078e0205 */
[----:B------:R-:W-:-:S13]  /*18dc0*/  ISETP.GT.AND P6, PT, R5, R0, PT ;  /* 0x000000000500720c */ /* 0x000fda0003fc4270 */
[----:B------:R-:W-:Y:S05]  /*18dd0*/  @!P6 BRA `(.L_x_6083) ;  /* 0xfffffffc0060e947 */ /* 0x000fea000383ffff */
.L_x_6078:
        /* <DEDUP_REMOVED lines=8> */
.L_x_6155:
[----:B------:R-:W-:Y:S01]  /*18e60*/  ISETP.NE.AND P0, PT, R5, RZ, PT ;  /* 0x000000ff0500720c */ /* 0x000fe20003f05270 */
[----:B------:R-:W-:-:S12]  /*18e70*/  IMAD.MOV.U32 R5, RZ, RZ, RZ ;  /* 0x000000ffff057224 */ /* 0x000fd800078e00ff */
[----:B------:R-:W-:Y:S05]  /*18e80*/  @!P0 BRA `(.L_x_6085) ;  /* 0x0000000000148947 */ /* 0x000fea0003800000 */
[----:B------:R-:W-:Y:S01]  /*18e90*/  UMOV UR4, 0xffffffff ;  /* 0xffffffff00047882 */ /* 0x000fe20000000000 */
[----:B------:R-:W-:Y:S02]  /*18ea0*/  VIADD R12, R6, 0xffffffff ;  /* 0xffffffff060c7836 */ /* 0x000fe40000000000 */
[----:B------:R-:W-:Y:S05]  /*18eb0*/  BRA.DIV UR4, `(.L_x_6086) ;  /* 0x0000002604607947 */ /* 0x000fea000b800000 */
[----:B0-----:R0:W0:Y:S02]  /*18ec0*/  SHFL.IDX PT, R3, R3, R12, 0x1f ;  /* 0x00001f0c03037589 */ /* 0x00102400000e0000 */
.L_x_6158:
[----:B0-----:R-:W-:-:S07]  /*18ed0*/  IMAD.MOV.U32 R5, RZ, RZ, R3 ;  /* 0x000000ffff057224 */ /* 0x001fce00078e0003 */
.L_x_6085:
[----:B0-2---:R-:W0:Y:S01]  /*18ee0*/  LDC.64 R2, c[0x0][0xc90] ;  /* 0x00032400ff027b82 */ /* 0x005e220000000a00 */
[----:B------:R-:W-:Y:S01]  /*18ef0*/  IMAD.IADD R19, R6, 0x1, R19 ;  /* 0x0000000106137824 */ /* 0x000fe200078e0213 */
[----:B------:R-:W-:-:S03]  /*18f00*/  ULDC.64 UR4, c[0x0][0x208] ;  /* 0x0000820000047ab9 */ /* 0x000fc60000000a00 */
[----:B0-----:R-:W-:-:S05]  /*18f10*/  IMAD.WIDE R2, R19, 0x4, R2 ;  /* 0x0000000413027825 */ /* 0x001fca00078e0202 */
[----:B----4-:R-:W3:Y:S01]  /*18f20*/  LDG.E R7, desc[UR4][R2.64] ;  /* 0x0000000402077981 */ /* 0x010ee2000c1e1900 */
        /* <DEDUP_REMOVED lines=62> */
.L_x_6079:
[----:B------:R-:W-:Y:S01]  /*19310*/  UMOV UR4, URZ ;  /* 0x0000003f00047c82 */ /* 0x000fe20008000000 */
[----:B------:R-:W-:Y:S01]  /*19320*/  UMOV UR5, URZ ;  /* 0x0000003f00057c82 */ /* 0x000fe20008000000 */
[----:B------:R-:W-:Y:S01]  /*19330*/  ULDC UR6, c[0x0][0xc3c] ;  /* 0x00030f0000067ab9 */ /* 0x000fe20000000800 */
[----:B------:R-:W-:Y:S02]  /*19340*/  IMAD.MOV.U32 R16, RZ, RZ, R0 ;  /* 0x000000ffff107224 */ /* 0x000fe400078e0000 */
[----:B------:R-:W-:Y:S02]  /*19350*/  IMAD.U32 R17, RZ, RZ, UR4 ;  /* 0x00000004ff117e24 */ /* 0x000fe4000f8e00ff */
[----:B------:R-:W-:Y:S02]  /*19360*/  IMAD.U32 R18, RZ, RZ, UR5 ;  /* 0x00000005ff127e24 */ /* 0x000fe4000f8e00ff */
[----:B------:R-:W-:-:S07]  /*19370*/  IMAD.U32 R19, RZ, RZ, UR6 ;  /* 0x00000006ff137e24 */ /* 0x000fce000f8e00ff */
.L_x_6087:
        /* <DEDUP_REMOVED lines=12> */
.L_x_6076:
[----:B------:R-:W-:Y:S02]  /*19440*/  ULDC UR4, c[0x0][0xc3c] ;  /* 0x00030f0000047ab9 */ /* 0x000fe40000000800 */
[----:B--2---:R-:W-:-:S13]  /*19450*/  ISETP.GE.AND P0, PT, R19, UR4, PT ;  /* 0x0000000413007c0c */ /* 0x004fda000bf06270 */
[----:B------:R-:W-:Y:S05]  /*19460*/  @!P0 BRA `(.L_x_6088) ;  /* 0xffffffa400788947 */ /* 0x000fea000383ffff */
[----:B------:R-:W-:Y:S05]  /*19470*/  BSYNC B8 ;  /* 0x0000000000087941 */ /* 0x000fea0003800000 */
.L_x_5982:
[----:B0-----:R-:W2:Y:S01]  /*19480*/  LDL.LU R0, [R1+0x48] ;  /* 0x0000480001007983 */ /* 0x001ea20000300800 */
[----:B------:R-:W-:Y:S01]  /*19490*/  BSSY B0, `(.L_x_6089) ;  /* 0x000000b000007945 */ /* 0x000fe20003800000 */
[----:B------:R-:W0:Y:S01]  /*194a0*/  S2R R5, SR_CgaCtaId ;  /* 0x0000000000057919 */ /* 0x000e220000008800 */
[----:B--2---:R-:W-:-:S05]  /*194b0*/  VIADD R0, R0, 0x1 ;  /* 0x0000000100007836 */ /* 0x004fca0000000000 */
[----:B---3--:R-:W-:-:S04]  /*194c0*/  LEA.HI R2, R0, R0, RZ, 0x1 ;  /* 0x0000000000027211 */ /* 0x008fc800078f08ff */
[----:B------:R-:W-:-:S05]  /*194d0*/  LOP3.LUT R3, R2, 0xfffffffe, RZ, 0xc0, !PT ;  /* 0xfffffffe02037812 */ /* 0x000fca00078ec0ff */
[----:B------:R-:W-:Y:S01]  /*194e0*/  IMAD.IADD R3, R0, 0x1, -R3 ;  /* 0x0000000100037824 */ /* 0x000fe200078e0a03 */
[----:B------:R-:W-:-:S04]  /*194f0*/  MOV R0, 0x400 ;  /* 0x0000040000007802 */ /* 0x000fc80000000f00 */
[----:B0-----:R-:W-:Y:S02]  /*19500*/  LEA R0, R5, R0, 0x18 ;  /* 0x0000000005007211 */ /* 0x001fe400078ec0ff */
[----:B------:R-:W-:-:S04]  /*19510*/  SHF.L.U32 R3, R3, 0x1f, RZ ;  /* 0x0000001f03037819 */ /* 0x000fc800000006ff */
[----:B------:R-:W0:Y:S02]  /*19520*/  SYNCS.PHASECHK.TRANS64.TRYWAIT P0, [R0+URZ+0x36820], R3 ;  /* 0x03682003000075a7 */ /* 0x000e24000800017f */
[----:B0-----:R-:W-:Y:S05]  /*19530*/  @!P0 BRA `(.L_x_6090) ;  /* 0x0000001c00e88947 */ /* 0x001fea0003800000 */
.L_x_6159:
[----:B------:R-:W-:Y:S05]  /*19540*/  BSYNC B0 ;  /* 0x0000000000007941 */ /* 0x000fea0003800000 */
.L_x_6089:
[----:B------:R-:W-:-:S03]  /*19550*/  UMOV UR4, 0xffffffff ;  /* 0xffffffff00047882 */ /* 0x000fc60000000000 */
[----:B------:R-:W-:Y:S05]  /*19560*/  BRA.DIV UR4, `(.L_x_6091) ;  /* 0x0000001e04f07947 */ /* 0x000fea000b800000 */
[----:B------:R-:W2:Y:S02]  /*19570*/  S2R R2, SR_TID.X ;  /* 0x0000000000027919 */ /* 0x000ea40000002100 */
[----:B--2---:R-:W-:-:S04]  /*19580*/  SHF.R.U32.HI R2, RZ, 0x5, R2 ;  /* 0x00000005ff027819 */ /* 0x004fc80000011602 */
[----:B------:R-:W-:-:S05]  /*19590*/  LOP3.LUT R2, R2, 0x3, RZ, 0xc0, !PT ;  /* 0x0000000302027812 */ /* 0x000fca00078ec0ff */
[----:B------:R2:W3:Y:S02]  /*195a0*/  SHFL.IDX PT, R14, R2, RZ, 0x1f ;  /* 0x00001fff020e7589 */ /* 0x0004e400000e0000 */
.L_x_6162:
[----:B---3--:R-:W-:Y:S01]  /*195b0*/  ISETP.NE.AND P0, PT, R14, RZ, PT ;  /* 0x000000ff0e00720c */ /* 0x008fe20003f05270 */
[----:B------:R-:W-:-:S12]  /*195c0*/  BSSY B0, `(.L_x_6092) ;  /* 0x0000029000007945 */ /* 0x000fd80003800000 */
[----:B------:R-:W-:Y:S05]  /*195d0*/  @P0 BRA `(.L_x_6093) ;  /* 0x00000000009c0947 */ /* 0x000fea0003800000 */
[----:B------:R-:W-:-:S03]  /*195e0*/  UMOV UR4, 0xffffffff ;  /* 0xffffffff00047882 */ /* 0x000fc60000000000 */
[----:B------:R-:W-:Y:S05]  /*195f0*/  BRA.DIV UR4, `(.L_x_6094) ;  /* 0x0000002204007947 */ /* 0x000fea000b800000 */
[----:B------:R-:W-:-:S13]  /*19600*/  ELECT P6, URZ, PT ;  /* 0x00000000003f782f */ /* 0x000fda00038c0000 */
.L_x_6165:
        /* <DEDUP_REMOVED lines=8> */
.L_x_6095:
[----:B0-----:R-:W2:Y:S04]  /*19690*/  LDL R3, [R1+0x8] ;  /* 0x0000080001037983 */ /* 0x001ea80000100800 */
[----:B----4-:R-:W3:Y:S01]  /*196a0*/  LDL.LU R7, [R1+0x14] ;  /* 0x0000140001077983 */ /* 0x010ee20000300800 */
        /* <DEDUP_REMOVED lines=12> */
.L_x_6166:
[----:B------:R-:W2:Y:S02]  /*19770*/  SYNCS.PHASECHK.TRANS64.TRYWAIT P0, [R7+URZ], R2 ;  /* 0x00000002070075a7 */ /* 0x000ea4000800017f */
[----:B--2---:R-:W-:Y:S05]  /*19780*/  @!P0 BRA `(.L_x_6097) ;  /* 0x0000001c00d08947 */ /* 0x004fea0003800000 */
.L_x_6167:
[----:B------:R-:W-:Y:S05]  /*19790*/  @!P2 BRA `(.L_x_6098) ;  /* 0x000000000004a947 */ /* 0x000fea0003800000 */
[----:B------:R-:W-:Y:S01]  /*197a0*/  BPT.TRAP 0x1 ;  /* 0x000000040000795c */ /* 0x000fe20000300000 */
.L_x_6098:
[----:B------:R-:W3:Y:S01]  /*197b0*/  LDL.LU R4, [R1+0x8] ;  /* 0x0000080001047983 */ /* 0x000ee20000300800 */
[----:B------:R-:W-:-:S04]  /*197c0*/  VIADD R0, R0, 0x36860 ;  /* 0x0003686000007836 */ /* 0x000fc80000000000 */
[----:B---3--:R-:W-:-:S04]  /*197d0*/  IMAD R4, R4, 0x8, R0 ;  /* 0x0000000804047824 */ /* 0x008fc800078e0200 */
[----:B------:R-:W3:Y:S02]  /*197e0*/  SYNCS.PHASECHK.TRANS64.TRYWAIT P0, [R4+URZ], R5 ;  /* 0x00000005040075a7 */ /* 0x000ee4000800017f */
[----:B---3--:R-:W-:Y:S05]  /*197f0*/  @!P0 BRA `(.L_x_6099) ;  /* 0x0000001c00c88947 */ /* 0x008fea0003800000 */
.L_x_6168:
[----:B------:R-:W-:-:S07]  /*19800*/  IMAD R3, R3, 0x8, R0 ;  /* 0x0000000803037824 */ /* 0x000fce00078e0200 */
.L_x_6100:
[----:B----4-:R4:W0:Y:S02]  /*19810*/  SYNCS.PHASECHK.TRANS64.TRYWAIT P0, [R3+URZ], R2 ;  /* 0x00000002030075a7 */ /* 0x010824000800017f */
[----:B0-----:R-:W-:Y:S05]  /*19820*/  @!P0 NANOSLEEP.SYNCS 0x989680 ;  /* 0x009896800000895d */ /* 0x001fea0003900000 */
[----:B------:R-:W0:Y:S02]  /*19830*/  @!P0 SYNCS.PHASECHK.TRANS64 P0, [R3+URZ], R2 ;  /* 0x00000002030085a7 */ /* 0x000e24000800007f */
[----:B0-----:R-:W-:Y:S05]  /*19840*/  @!P0 BRA `(.L_x_6100) ;  /* 0xfffffffc00f08947 */ /* 0x001fea000383ffff */
.L_x_6093:
[----:B------:R-:W-:Y:S05]  /*19850*/  BSYNC B0 ;  /* 0x0000000000007941 */ /* 0x000fea0003800000 */
.L_x_6092:
[----:B------:R-:W-:Y:S05]  /*19860*/  EXIT ;  /* 0x000000000000794d */ /* 0x000fea0003800000 */
.L_x_5924:
[----:B0-----:R-:W-:-:S04]  /*19870*/  IMAD.U32 R3, RZ, RZ, UR38 ;  /* 0x00000026ff037e24 */ /* 0x001fc8000f8e00ff */
[----:B------:R0:W1:Y:S03]  /*19880*/  SYNCS.PHASECHK.TRANS64.TRYWAIT P1, [R3+URZ+0x36800], R0 ;  /* 0x03680000030075a7 */ /* 0x000066000802017f */
[----:B-1----:R-:W-:Y:S05]  /*19890*/  @!P1 NANOSLEEP.SYNCS 0x989680 ;  /* 0x009896800000995d */ /* 0x002fea0003900000 */
[----:B------:R-:W1:Y:S02]  /*198a0*/  @!P1 SYNCS.PHASECHK.TRANS64 P1, [R3+URZ+0x36800], R0 ;  /* 0x03680000030095a7 */ /* 0x000e64000802007f */
[----:B-1----:R-:W-:Y:S05]  /*198b0*/  @!P1 BRA `(.L_x_5924) ;  /* 0xfffffffc00ec9947 */ /* 0x002fea000383ffff */
[----:B------:R-:W-:Y:S05]  /*198c0*/  BRA `(.L_x_6101) ;  /* 0xfffffe8000947947 */ /* 0x000fea000383ffff */
.L_x_5928:
[----:B-1----:R1:W2:Y:S02]  /*198d0*/  SYNCS.PHASECHK.TRANS64.TRYWAIT P2, [R0+URZ+0x36830], R3 ;  /* 0x03683003000075a7 */ /* 0x0022a4000804017f */
[----:B--2---:R-:W-:Y:S05]  /*198e0*/  @!P2 NANOSLEEP.SYNCS 0x989680 ;  /* 0x009896800000a95d */ /* 0x004fea0003900000 */
[----:B------:R-:W2:Y:S02]  /*198f0*/  @!P2 SYNCS.PHASECHK.TRANS64 P2, [R0+URZ+0x36830], R3 ;  /* 0x036830030000a5a7 */ /* 0x000ea4000804007f */
[----:B--2---:R-:W-:Y:S05]  /*19900*/  @!P2 BRA `(.L_x_5928) ;  /* 0xfffffffc00f0a947 */ /* 0x004fea000383ffff */
[----:B------:R-:W-:Y:S05]  /*19910*/  BRA `(.L_x_5927) ;  /* 0xfffffe8000b87947 */ /* 0x000fea000383ffff */
.L_x_5933:
[----:B-1----:R-:W-:-:S04]  /*19920*/  IMAD.U32 R7, RZ, RZ, UR37 ;  /* 0x00000025ff077e24 */ /* 0x002fc8000f8e00ff */
[----:B------:R1:W2:Y:S03]  /*19930*/  SYNCS.PHASECHK.TRANS64.TRYWAIT P3, [R7+URZ+0x36830], R6 ;  /* 0x03683006070075a7 */ /* 0x0002a6000806017f */
[----:B--2---:R-:W-:Y:S05]  /*19940*/  @!P3 NANOSLEEP.SYNCS 0x989680 ;  /* 0x009896800000b95d */ /* 0x004fea0003900000 */
[----:B------:R-:W2:Y:S02]  /*19950*/  @!P3 SYNCS.PHASECHK.TRANS64 P3, [R7+URZ+0x36830], R6 ;  /* 0x036830060700b5a7 */ /* 0x000ea4000806007f */
[----:B--2---:R-:W-:Y:S05]  /*19960*/  @!P3 BRA `(.L_x_5933) ;  /* 0xfffffffc00ecb947 */ /* 0x004fea000383ffff */
[----:B------:R-:W-:Y:S05]  /*19970*/  BRA `(.L_x_5932) ;  /* 0xfffffecc002c7947 */ /* 0x000fea000383ffff */
.L_x_5937:
[----:B-1----:R-:W-:-:S04]  /*19980*/  IMAD.U32 R7, RZ, RZ, UR4 ;  /* 0x00000004ff077e24 */ /* 0x002fc8000f8e00ff */
[----:B------:R1:W3:Y:S03]  /*19990*/  SYNCS.PHASECHK.TRANS64.TRYWAIT P3, [R7+URZ+0x36850], R0 ;  /* 0x03685000070075a7 */ /* 0x0002e6000806017f */
[----:B---3--:R-:W-:Y:S05]  /*199a0*/  @!P3 NANOSLEEP.SYNCS 0x989680 ;  /* 0x009896800000b95d */ /* 0x008fea0003900000 */
[----:B------:R-:W3:Y:S02]  /*199b0*/  @!P3 SYNCS.PHASECHK.TRANS64 P3, [R7+URZ+0x36850], R0 ;  /* 0x036850000700b5a7 */ /* 0x000ee4000806007f */
[----:B---3--:R-:W-:Y:S05]  /*199c0*/  @!P3 BRA `(.L_x_5937) ;  /* 0xfffffffc00ecb947 */ /* 0x008fea000383ffff */
[----:B------:R-:W-:Y:S05]  /*199d0*/  BRA `(.L_x_5936) ;  /* 0xfffffef000787947 */ /* 0x000fea000383ffff */
.L_x_5943:
[----:B-1----:R-:W-:-:S04]  /*199e0*/  IMAD.U32 R7, RZ, RZ, UR4 ;  /* 0x00000004ff077e24 */ /* 0x002fc8000f8e00ff */
[----:B------:R1:W2:Y:S03]  /*199f0*/  SYNCS.PHASECHK.TRANS64.TRYWAIT P2, [R7+URZ+0x36830], R6 ;  /* 0x03683006070075a7 */ /* 0x0002a6000804017f */
[----:B--2---:R-:W-:Y:S05]  /*19a00*/  @!P2 NANOSLEEP.SYNCS 0x989680 ;  /* 0x009896800000a95d */ /* 0x004fea0003900000 */
[----:B------:R-:W2:Y:S02]  /*19a10*/  @!P2 SYNCS.PHASECHK.TRANS64 P2, [R7+URZ+0x36830], R6 ;  /* 0x036830060700a5a7 */ /* 0x000ea4000804007f */
[----:B--2---:R-:W-:Y:S05]  /*19a20*/  @!P2 BRA `(.L_x_5943) ;  /* 0xfffffffc00eca947 */ /* 0x004fea000383ffff */
[----:B------:R-:W-:Y:S05]  /*19a30*/  BRA `(.L_x_5942) ;  /* 0xffffff1400b07947 */ /* 0x000fea000383ffff */
.L_x_5947:
[----:B-1----:R-:W-:-:S04]  /*19a40*/  IMAD.U32 R7, RZ, RZ, UR14 ;  /* 0x0000000eff077e24 */ /* 0x002fc8000f8e00ff */
[----:B------:R1:W3:Y:S03]  /*19a50*/  SYNCS.PHASECHK.TRANS64.TRYWAIT P2, [R7+URZ+0x36850], R0 ;  /* 0x03685000070075a7 */ /* 0x0002e6000804017f */
[----:B---3--:R-:W-:Y:S05]  /*19a60*/  @!P2 NANOSLEEP.SYNCS 0x989680 ;  /* 0x009896800000a95d */ /* 0x008fea0003900000 */
[----:B------:R-:W3:Y:S02]  /*19a70*/  @!P2 SYNCS.PHASECHK.TRANS64 P2, [R7+URZ+0x36850], R0 ;  /* 0x036850000700a5a7 */ /* 0x000ee4000804007f */
[----:B---3--:R-:W-:Y:S05]  /*19a80*/  @!P2 BRA `(.L_x_5947) ;  /* 0xfffffffc00eca947 */ /* 0x008fea000383ffff */
[----:B------:R-:W-:Y:S05]  /*19a90*/  BRA `(.L_x_5946) ;  /* 0xffffff3800fc7947 */ /* 0x000fea000383ffff */
.L_x_5952:
[----:B-1----:R-:W-:-:S04]  /*19aa0*/  IMAD.U32 R5, RZ, RZ, UR5 ;  /* 0x00000005ff057e24 */ /* 0x002fc8000f8e00ff */
[----:B------:R1:W2:Y:S03]  /*19ab0*/  SYNCS.PHASECHK.TRANS64.TRYWAIT P0, [R5+URZ+0x36850], R0 ;  /* 0x03685000050075a7 */ /* 0x0002a6000800017f */
[----:B--2---:R-:W-:Y:S05]  /*19ac0*/  @!P0 NANOSLEEP.SYNCS 0x989680 ;  /* 0x009896800000895d */ /* 0x004fea0003900000 */
[----:B------:R-:W2:Y:S02]  /*19ad0*/  @!P0 SYNCS.PHASECHK.TRANS64 P0, [R5+URZ+0x36850], R0 ;  /* 0x03685000050085a7 */ /* 0x000ea4000800007f */
[----:B--2---:R-:W-:Y:S05]  /*19ae0*/  @!P0 BRA `(.L_x_5952) ;  /* 0xfffffffc00ec8947 */ /* 0x004fea000383ffff */
[----:B------:R-:W-:Y:S05]  /*19af0*/  BRA `(.L_x_5951) ;  /* 0xffffff5c006c7947 */ /* 0x000fea000383ffff */
.L_x_5994:
        /* <DEDUP_REMOVED lines=8> */
[----:B01----:R-:W-:Y:S05]  /*19b80*/  WARPSYNC.COLLECTIVE R15, `(.L_x_6103) ;  /* 0x000000000f087348 */ /* 0x003fea0003c00000 */
[----:B------:R2:W3:Y:S02]  /*19b90*/  SHFL.IDX P6, R14, R13, R12, R11 ;  /* 0x0000000c0d0e7389 */ /* 0x0004e400000c000b */
[----:B0123--:R-:W-:Y:S01]  /*19ba0*/  ENDCOLLECTIVE ;  /* 0x000000000000791b */ /* 0x00ffe20003800000 */
.L_x_6103:
[----:B------:R-:W-:Y:S05]  /*19bb0*/  BSYNC B0 ;  /* 0x0000000000007941 */ /* 0x000fea0003800000 */
.L_x_6102:
[----:B------:R-:W-:Y:S05]  /*19bc0*/  BRA `(.L_x_6104) ;  /* 0xffffffa800d87947 */ /* 0x000fea000383ffff */
.L_x_5996:
[----:B------:R-:W-:Y:S01]  /*19bd0*/  BSSY B0, `(.L_x_6105) ;  /* 0x0000006000007945 */ /* 0x000fe20003800000 */
[----:B------:R-:W-:-:S07]  /*19be0*/  IMAD.MOV.U32 R15, RZ, RZ, -0x1 ;  /* 0xffffffffff0f7424 */ /* 0x000fce00078e00ff */
[----:B0123--:R-:W-:Y:S05]  /*19bf0*/  WARPSYNC.COLLECTIVE R15, `(.L_x_6106) ;  /* 0x000000000f0c7348 */ /* 0x00ffea0003c00000 */
[----:B------:R-:W-:Y:S02]  /*19c00*/  ELECT P6, UR62, PT ;  /* 0x00000000003e782f */ /* 0x000fe400038c0000 */
[----:B------:R-:W-:Y:S01]  /*19c10*/  MOV R14, UR62 ;  /* 0x0000003e000e7c02 */ /* 0x000fe20008000f00 */
[----:B0123--:R-:W-:Y:S10]  /*19c20*/  ENDCOLLECTIVE ;  /* 0x000000000000791b */ /* 0x00fff40003800000 */
.L_x_6106:
[----:B------:R-:W-:Y:S05]  /*19c30*/  BSYNC B0 ;  /* 0x0000000000007941 */ /* 0x000fea0003800000 */
.L_x_6105:
[----:B------:R-:W-:Y:S05]  /*19c40*/  BRA `(.L_x_6107) ;  /* 0xffffffa800e07947 */ /* 0x000fea000383ffff */
.L_x_5998:
[----:B---3--:R3:W4:Y:S02]  /*19c50*/  SYNCS.PHASECHK.TRANS64.TRYWAIT P0, [R0+URZ+0x36840], R2 ;  /* 0x03684002000075a7 */ /* 0x008724000800017f */
[----:B----4-:R-:W-:Y:S05]  /*19c60*/  @!P0 NANOSLEEP.SYNCS 0x989680 ;  /* 0x009896800000895d */ /* 0x010fea0003900000 */
[----:B------:R-:W4:Y:S02]  /*19c70*/  @!P0 SYNCS.PHASECHK.TRANS64 P0, [R0+URZ+0x36840], R2 ;  /* 0x03684002000085a7 */ /* 0x000f24000800007f */
[----:B----4-:R-:W-:Y:S05]  /*19c80*/  @!P0 BRA `(.L_x_5998) ;  /* 0xfffffffc00f08947 */ /* 0x010fea000383ffff */
[----:B------:R-:W-:Y:S05]  /*19c90*/  BRA `(.L_x_6108) ;  /* 0xffffffac00507947 */ /* 0x000fea000383ffff */
.L_x_6002:
[----:B------:R-:W2:Y:S01]  /*19ca0*/  LDL.LU R11, [R1+0x34] ;  /* 0x00003400010b7983 */ /* 0x000ea20000300800 */
[----:B------:R-:W-:Y:S01]  /*19cb0*/  IMAD.MOV.U32 R13, RZ, RZ, R0 ;  /* 0x000000ffff0d7224 */ /* 0x000fe200078e0000 */
[----:B------:R-:W-:Y:S01]  /*19cc0*/  LOP3.LUT R8, R8, 0x7f, RZ, 0xc0, !PT ;  /* 0x0000007f08087812 */ /* 0x000fe200078ec0ff */
[----:B------:R-:W-:Y:S02]  /*19cd0*/  IMAD.MOV.U32 R12, RZ, RZ, RZ ;  /* 0x000000ffff0c7224 */ /* 0x000fe400078e00ff */
[----:B------:R-:W-:Y:S01]  /*19ce0*/  IMAD.MOV.U32 R15, RZ, RZ, -0x1 ;  /* 0xffffffffff0f7424 */ /* 0x000fe200078e00ff */
[----:B------:R-:W-:-:S05]  /*19cf0*/  SHF.R.U32.HI R6, RZ, 0x3, R8 ;  /* 0x00000003ff067819 */ /* 0x000fca0000011608 */
[----:B------:R-:W-:Y:S02]  /*19d00*/  IMAD R17, R17, 0x80, R6 ;  /* 0x0000008011117824 */ /* 0x000fe400078e0206 */
[----:B--2---:R-:W-:Y:S02]  /*19d10*/  IMAD R2, R11, R7, RZ ;  /* 0x000000070b027224 */ /* 0x004fe400078e02ff */
[----:B------:R-:W-:-:S03]  /*19d20*/  IMAD.MOV.U32 R11, RZ, RZ, 0x181f ;  /* 0x0000181fff0b7424 */ /* 0x000fc600078e00ff */
[----:B------:R-:W-:-:S13]  /*19d30*/  ISETP.GE.AND P3, PT, R17, R2, PT ;  /* 0x000000021100720c */ /* 0x000fda0003f66270 */
[----:B-----5:R-:W-:Y:S05]  /*19d40*/  WARPSYNC.COLLECTIVE R15, `(.L_x_6109) ;  /* 0x000000000f087348 */ /* 0x020fea0003c00000 */
[----:B------:R0:W1:Y:S02]  /*19d50*/  SHFL.IDX P6, R14, R13, R12, R11 ;  /* 0x0000000c0d0e7389 */ /* 0x00006400000c000b */
[----:B01---5:R-:W-:Y:S01]  /*19d60*/  ENDCOLLECTIVE ;  /* 0x000000000000791b */ /* 0x023fe20003800000 */
.L_x_6109:
[----:B------:R-:W-:Y:S02]  /*19d70*/  IMAD.MOV.U32 R13, RZ, RZ, R3 ;  /* 0x000000ffff0d7224 */ /* 0x000fe400078e0003 */
[----:B------:R-:W-:-:S07]  /*19d80*/  IMAD.MOV.U32 R4, RZ, RZ, R14 ;  /* 0x000000ffff047224 */ /* 0x000fce00078e000e */
[----:B------:R-:W-:Y:S05]  /*19d90*/  WARPSYNC.COLLECTIVE R15, `(.L_x_6110) ;  /* 0x000000000f087348 */ /* 0x000fea0003c00000 */
[----:B------:R0:W1:Y:S02]  /*19da0*/  SHFL.IDX P6, R14, R13, R12, R11 ;  /* 0x0000000c0d0e7389 */ /* 0x00006400000c000b */
[----:B01----:R-:W-:Y:S01]  /*19db0*/  ENDCOLLECTIVE ;  /* 0x000000000000791b */ /* 0x003fe20003800000 */
.L_x_6110:
        /* <DEDUP_REMOVED lines=18> */
.L_x_6111:
[----:B------:R-:W-:-:S05]  /*19ee0*/  VIADD R4, R17, 0x10 ;  /* 0x0000001011047836 */ /* 0x000fca0000000000 */
[----:B------:R-:W-:Y:S01]  /*19ef0*/  ISETP.GE.AND P3, PT, R4, R2, PT ;  /* 0x000000020400720c */ /* 0x000fe20003f66270 */
[----:B------:R-:W-:Y:S02]  /*19f00*/  IMAD.MOV.U32 R13, RZ, RZ, R3 ;  /* 0x000000ffff0d7224 */ /* 0x000fe400078e0003 */
[----:B------:R-:W-:-:S10]  /*19f10*/  IMAD.MOV.U32 R8, RZ, RZ, R14 ;  /* 0x000000ffff087224 */ /* 0x000fd400078e000e */
[----:B------:R-:W-:Y:S05]  /*19f20*/  WARPSYNC.COLLECTIVE R15, `(.L_x_6112) ;  /* 0x000000000f087348 */ /* 0x000fea0003c00000 */
[----:B------:R0:W1:Y:S02]  /*19f30*/  SHFL.IDX P6, R14, R13, R12, R11 ;  /* 0x0000000c0d0e7389 */ /* 0x00006400000c000b */
[----:B01----:R-:W-:Y:S01]  /*19f40*/  ENDCOLLECTIVE ;  /* 0x000000000000791b */ /* 0x003fe20003800000 */
.L_x_6112:
[----:B------:R-:W-:Y:S01]  /*19f50*/  ULDC.64 UR4, c[0x0][0x208] ;  /* 0x0000820000047ab9 */ /* 0x000fe20000000a00 */
[----:B------:R-:W-:Y:S01]  /*19f60*/  IMAD.MOV.U32 R13, RZ, RZ, R0 ;  /* 0x000000ffff0d7224 */ /* 0x000fe200078e0000 */
[----:B------:R-:W-:Y:S01]  /*19f70*/  MOV R12, 0x2 ;  /* 0x00000002000c7802 */ /* 0x000fe20000000f00 */
[----:B------:R-:W-:-:S05]  /*19f80*/  IMAD.MOV.U32 R6, RZ, RZ, R14 ;  /* 0x000000ffff067224 */ /* 0x000fca00078e000e */
[----:B------:R-:W-:-:S05]  /*19f90*/  @!P3 LEA R7, P5, R10, R6, 0x1 ;  /* 0x000000060a07b211 */ /* 0x000fca00078a08ff */
[----:B------:R-:W-:Y:S02]  /*19fa0*/  @!P3 IMAD.X R6, RZ, RZ, R8, P5 ;  /* 0x000000ffff06b224 */ /* 0x000fe400028e0608 */
        /* <DEDUP_REMOVED lines=11> */
.L_x_6113:
[----:B------:R-:W-:-:S05]  /*1a060*/  VIADD R4, R17, 0x20 ;  /* 0x0000002011047836 */ /* 0x000fca0000000000 */
[----:B------:R-:W-:Y:S01]  /*1a070*/  ISETP.GE.AND P3, PT, R4, R2, PT ;  /* 0x000000020400720c */ /* 0x000fe20003f66270 */
[----:B------:R-:W-:Y:S02]  /*1a080*/  IMAD.MOV.U32 R13, RZ, RZ, R3 ;  /* 0x000000ffff0d7224 */ /* 0x000fe400078e0003 */
[----:B------:R-:W-:-:S10]  /*1a090*/  IMAD.MOV.U32 R6, RZ, RZ, R14 ;  /* 0x000000ffff067224 */ /* 0x000fd400078e000e */
[----:B------:R-:W-:Y:S05]  /*1a0a0*/  WARPSYNC.COLLECTIVE R15, `(.L_x_6114) ;  /* 0x000000000f087348 */ /* 0x000fea0003c00000 */
[----:B------:R0:W1:Y:S02]  /*1a0b0*/  SHFL.IDX P6, R14, R13, R12, R11 ;  /* 0x0000000c0d0e7389 */ /* 0x00006400000c000b */
[----:B01----:R-:W-:Y:S01]  /*1a0c0*/  ENDCOLLECTIVE ;  /* 0x000000000000791b */ /* 0x003fe20003800000 */
.L_x_6114:
        /* <DEDUP_REMOVED lines=18> */
.L_x_6115:
[----:B------:R-:W-:-:S05]  /*1a1f0*/  VIADD R4, R17, 0x30 ;  /* 0x0000003011047836 */ /* 0x000fca0000000000 */
[----:B------:R-:W-:Y:S01]  /*1a200*/  ISETP.GE.AND P3, PT, R4, R2, PT ;  /* 0x000000020400720c */ /* 0x000fe20003f66270 */
[----:B------:R-:W-:Y:S02]  /*1a210*/  IMAD.MOV.U32 R13, RZ, RZ, R3 ;  /* 0x000000ffff0d7224 */ /* 0x000fe400078e0003 */
[----:B------:R-:W-:-:S10]  /*1a220*/  IMAD.MOV.U32 R4, RZ, RZ, R14 ;  /* 0x000000ffff047224 */ /* 0x000fd400078e000e */
[----:B------:R-:W-:Y:S05]  /*1a230*/  WARPSYNC.COLLECTIVE R15, `(.L_x_6116) ;  /* 0x000000000f087348 */ /* 0x000fea0003c00000 */
[----:B------:R0:W1:Y:S02]  /*1a240*/  SHFL.IDX P6, R14, R13, R12, R11 ;  /* 0x0000000c0d0e7389 */ /* 0x00006400000c000b */
[----:B01----:R-:W-:Y:S01]  /*1a250*/  ENDCOLLECTIVE ;  /* 0x000000000000791b */ /* 0x003fe20003800000 */
.L_x_6116:
        /* <DEDUP_REMOVED lines=18> */
.L_x_6117:
[----:B------:R-:W-:-:S05]  /*1a380*/  VIADD R4, R17, 0x40 ;  /* 0x0000004011047836 */ /* 0x000fca0000000000 */
[----:B------:R-:W-:Y:S01]  /*1a390*/  ISETP.GE.AND P3, PT, R4, R2, PT ;  /* 0x000000020400720c */ /* 0x000fe20003f66270 */
[----:B------:R-:W-:Y:S02]  /*1a3a0*/  IMAD.MOV.U32 R13, RZ, RZ, R3 ;  /* 0x000000ffff0d7224 */ /* 0x000fe400078e0003 */
[----:B------:R-:W-:-:S10]  /*1a3b0*/  IMAD.MOV.U32 R4, RZ, RZ, R14 ;  /* 0x000000ffff047224 */ /* 0x000fd400078e000e */
[----:B------:R-:W-:Y:S05]  /*1a3c0*/  WARPSYNC.COLLECTIVE R15, `(.L_x_6118) ;  /* 0x000000000f087348 */ /* 0x000fea0003c00000 */
[----:B------:R0:W1:Y:S02]  /*1a3d0*/  SHFL.IDX P6, R14, R13, R12, R11 ;  /* 0x0000000c0d0e7389 */ /* 0x00006400000c000b */
[----:B01----:R-:W-:Y:S01]  /*1a3e0*/  ENDCOLLECTIVE ;  /* 0x000000000000791b */ /* 0x003fe20003800000 */
.L_x_6118:
        /* <DEDUP_REMOVED lines=18> */
.L_x_6119:
[----:B------:R-:W-:-:S05]  /*1a510*/  VIADD R4, R17, 0x50 ;  /* 0x0000005011047836 */ /* 0x000fca0000000000 */
[----:B------:R-:W-:Y:S01]  /*1a520*/  ISETP.GE.AND P3, PT, R4, R2, PT ;  /* 0x000000020400720c */ /* 0x000fe20003f66270 */
[----:B------:R-:W-:Y:S02]  /*1a530*/  IMAD.MOV.U32 R13, RZ, RZ, R3 ;  /* 0x000000ffff0d7224 */ /* 0x000fe400078e0003 */
[----:B------:R-:W-:-:S10]  /*1a540*/  IMAD.MOV.U32 R4, RZ, RZ, R14 ;  /* 0x000000ffff047224 */ /* 0x000fd400078e000e */
[----:B------:R-:W-:Y:S05]  /*1a550*/  WARPSYNC.COLLECTIVE R15, `(.L_x_6120) ;  /* 0x000000000f087348 */ /* 0x000fea0003c00000 */
[----:B------:R0:W1:Y:S02]  /*1a560*/  SHFL.IDX P6, R14, R13, R12, R11 ;  /* 0x0000000c0d0e7389 */ /* 0x00006400000c000b */
[----:B01----:R-:W-:Y:S01]  /*1a570*/  ENDCOLLECTIVE ;  /* 0x000000000000791b */ /* 0x003fe20003800000 */
.L_x_6120:
[----:B------:R-:W-:Y:S01]  /*1a580*/  ULDC.64 UR4, c[0x0][0x208] ;  /* 0x0000820000047ab9 */ /* 0x000fe20000000a00 */
[----:B------:R-:W-:Y:S02]  /*1a590*/  IMAD.MOV.U32 R13, RZ, RZ, R0 ;  /* 0x000000ffff0d7224 */ /* 0x000fe400078e0000 */
[----:B------:R-:W-:Y:S02]  /*1a5a0*/  IMAD.MOV.U32 R12, RZ, RZ, 0x6 ;  /* 0x00000006ff0c7424 */ /* 0x000fe400078e00ff */
[----:B------:R-:W-:-:S05]  /*1a5b0*/  IMAD.MOV.U32 R5, RZ, RZ, R14 ;  /* 0x000000ffff057224 */ /* 0x000fca00078e000e */
[----:B------:R-:W-:-:S05]  /*1a5c0*/  @!P3 LEA R5, P4, R10, R5, 0x1 ;  /* 0x000000050a05b211 */ /* 0x000fca00078808ff */
[----:B------:R-:W-:Y:S01]  /*1a5d0*/  @!P3 IMAD.X R4, RZ, RZ, R4, P4 ;  /* 0x000000ffff04b224 */ /* 0x000fe200020e0604 */
[----:B------:R-:W-:-:S04]  /*1a5e0*/  ISETP.GE.AND P4, PT, R7, R2, PT ;  /* 0x000000020700720c */ /* 0x000fc80003f86270 */
        /* <DEDUP_REMOVED lines=12> */
.L_x_6121:
[----:B------:R-:W-:Y:S02]  /*1a6b0*/  IMAD.MOV.U32 R13, RZ, RZ, R3 ;  /* 0x000000ffff0d7224 */ /* 0x000fe400078e0003 */
[----:B------:R-:W-:-:S07]  /*1a6c0*/  IMAD.MOV.U32 R4, RZ, RZ, R14 ;  /* 0x000000ffff047224 */ /* 0x000fce00078e000e */
[----:B------:R-:W-:Y:S05]  /*1a6d0*/  WARPSYNC.COLLECTIVE R15, `(.L_x_6122) ;  /* 0x000000000f087348 */ /* 0x000fea0003c00000 */
[----:B------:R0:W1:Y:S02]  /*1a6e0*/  SHFL.IDX P6, R14, R13, R12, R11 ;  /* 0x0000000c0d0e7389 */ /* 0x00006400000c000b */
[----:B01----:R-:W-:Y:S01]  /*1a6f0*/  ENDCOLLECTIVE ;  /* 0x000000000000791b */ /* 0x003fe20003800000 */
.L_x_6122:
        /* <DEDUP_REMOVED lines=18> */
.L_x_6123:
[----:B------:R-:W-:Y:S02]  /*1a820*/  IMAD.MOV.U32 R13, RZ, RZ, R3 ;  /* 0x000000ffff0d7224 */ /* 0x000fe400078e0003 */
[----:B------:R-:W-:-:S07]  /*1a830*/  IMAD.MOV.U32 R0, RZ, RZ, R14 ;  /* 0x000000ffff007224 */ /* 0x000fce00078e000e */
[----:B------:R-:W-:Y:S05]  /*1a840*/  WARPSYNC.COLLECTIVE R15, `(.L_x_6124) ;  /* 0x000000000f087348 */ /* 0x000fea0003c00000 */
[----:B------:R0:W1:Y:S02]  /*1a850*/  SHFL.IDX P6, R14, R13, R12, R11 ;  /* 0x0000000c0d0e7389 */ /* 0x00006400000c000b */
[----:B01----:R-:W-:Y:S01]  /*1a860*/  ENDCOLLECTIVE ;  /* 0x000000000000791b */ /* 0x003fe20003800000 */
.L_x_6124:
[----:B------:R-:W-:Y:S01]  /*1a870*/  IMAD.MOV.U32 R3, RZ, RZ, R14 ;  /* 0x000000ffff037224 */ /* 0x000fe200078e000e */
[----:B------:R-:W-:Y:S06]  /*1a880*/  BRA `(.L_x_6125) ;  /* 0xffffffb000207947 */ /* 0x000fec000383ffff */
.L_x_6007:
[----:B0-----:R-:W2:Y:S02]  /*1a890*/  LDL R2, [R1+0x4] ;  /* 0x0000040001027983 */ /* 0x001ea40000100800 */
[----:B--2---:R0:W1:Y:S02]  /*1a8a0*/  SYNCS.PHASECHK.TRANS64.TRYWAIT P0, [R2+URZ+0x36820], R0 ;  /* 0x03682000020075a7 */ /* 0x004064000800017f */
[----:B-1----:R-:W-:Y:S05]  /*1a8b0*/  @!P0 NANOSLEEP.SYNCS 0x989680 ;  /* 0x009896800000895d */ /* 0x002fea0003900000 */
[----:B------:R-:W1:Y:S02]  /*1a8c0*/  @!P0 SYNCS.PHASECHK.TRANS64 P0, [R2+URZ+0x36820], R0 ;  /* 0x03682000020085a7 */ /* 0x000e64000800007f */
[----:B-1----:R-:W-:Y:S05]  /*1a8d0*/  @!P0 BRA `(.L_x_6007) ;  /* 0xfffffffc00ec8947 */ /* 0x002fea000383ffff */
[----:B------:R-:W-:Y:S05]  /*1a8e0*/  BRA `(.L_x_6126) ;  /* 0xffffffb0009c7947 */ /* 0x000fea000383ffff */
.L_x_6016:
[----:B-1----:R1:W2:Y:S02]  /*1a8f0*/  SYNCS.PHASECHK.TRANS64.TRYWAIT P0, [R2+URZ+0x36840], R0 ;  /* 0x03684000020075a7 */ /* 0x0022a4000800017f */
[----:B--2---:R-:W-:Y:S05]  /*1a900*/  @!P0 NANOSLEEP.SYNCS 0x989680 ;  /* 0x009896800000895d */ /* 0x004fea0003900000 */
[----:B------:R-:W2:Y:S02]  /*1a910*/  @!P0 SYNCS.PHASECHK.TRANS64 P0, [R2+URZ+0x36840], R0 ;  /* 0x03684000020085a7 */ /* 0x000ea4000800007f */
[----:B--2---:R-:W-:Y:S05]  /*1a920*/  @!P0 BRA `(.L_x_6016) ;  /* 0xfffffffc00f08947 */ /* 0x004fea000383ffff */
[----:B------:R-:W-:Y:S05]  /*1a930*/  BRA `(.L_x_6127) ;  /* 0xffffffb400647947 */ /* 0x000fea000383ffff */
.L_x_6023:
[----:B0-----:R0:W1:Y:S02]  /*1a940*/  SYNCS.PHASECHK.TRANS64.TRYWAIT P0, [R2+URZ+0x60], R0 ;  /* 0x00006000020075a7 */ /* 0x001064000800017f */
[----:B-1----:R-:W-:Y:S05]  /*1a950*/  @!P0 NANOSLEEP.SYNCS 0x989680 ;  /* 0x009896800000895d */ /* 0x002fea0003900000 */
[----:B------:R-:W1:Y:S02]  /*1a960*/  @!P0 SYNCS.PHASECHK.TRANS64 P0, [R2+URZ+0x60], R0 ;  /* 0x00006000020085a7 */ /* 0x000e64000800007f */
[----:B-1----:R-:W-:Y:S05]  /*1a970*/  @!P0 BRA `(.L_x_6023) ;  /* 0xfffffffc00f08947 */ /* 0x002fea000383ffff */
[----:B------:R-:W-:Y:S05]  /*1a980*/  BRA `(.L_x_6128) ;  /* 0xffffffb800807947 */ /* 0x000fea000383ffff */
.L_x_6033:
[----:B---3--:R3:W4:Y:S02]  /*1a990*/  SYNCS.PHASECHK.TRANS64.TRYWAIT P0, [R3+URZ+0x36840], R2 ;  /* 0x03684002030075a7 */ /* 0x008724000800017f */
[----:B----4-:R-:W-:Y:S05]  /*1a9a0*/  @!P0 NANOSLEEP.SYNCS 0x989680 ;  /* 0x009896800000895d */ /* 0x010fea0003900000 */
[----:B------:R-:W4:Y:S02]  /*1a9b0*/  @!P0 SYNCS.PHASECHK.TRANS64 P0, [R3+URZ+0x36840], R2 ;  /* 0x03684002030085a7 */ /* 0x000f24000800007f */
[----:B----4-:R-:W-:Y:S05]  /*1a9c0*/  @!P0 BRA `(.L_x_6033) ;  /* 0xfffffffc00f08947 */ /* 0x010fea000383ffff */
[----:B------:R-:W-:Y:S05]  /*1a9d0*/  BRA `(.L_x_6129) ;  /* 0xffffffc000687947 */ /* 0x000fea000383ffff */
.L_x_6040:
[----:B--2---:R2:W3:Y:S02]  /*1a9e0*/  SYNCS.PHASECHK.TRANS64.TRYWAIT P0, [R2+URZ+0x60], R3 ;  /* 0x00006003020075a7 */ /* 0x0044e4000800017f */
[----:B---3--:R-:W-:Y:S05]  /*1a9f0*/  @!P0 NANOSLEEP.SYNCS 0x989680 ;  /* 0x009896800000895d */ /* 0x008fea0003900000 */
[----:B------:R-:W3:Y:S02]  /*1aa00*/  @!P0 SYNCS.PHASECHK.TRANS64 P0, [R2+URZ+0x60], R3 ;  /* 0x00006003020085a7 */ /* 0x000ee4000800007f */
[----:B---3--:R-:W-:Y:S05]  /*1aa10*/  @!P0 BRA `(.L_x_6040) ;  /* 0xfffffffc00f08947 */ /* 0x008fea000383ffff */
[----:B------:R-:W-:Y:S05]  /*1aa20*/  BRA `(.L_x_6130) ;  /* 0xffffffc400847947 */ /* 0x000fea000383ffff */
.L_x_6050:
[----:B----4-:R4:W0:Y:S02]  /*1aa30*/  SYNCS.PHASECHK.TRANS64.TRYWAIT P0, [R2+URZ+0x36840], R3 ;  /* 0x03684003020075a7 */ /* 0x010824000800017f */
[----:B0-----:R-:W-:Y:S05]  /*1aa40*/  @!P0 NANOSLEEP.SYNCS 0x989680 ;  /* 0x009896800000895d */ /* 0x001fea0003900000 */
[----:B------:R-:W0:Y:S02]  /*1aa50*/  @!P0 SYNCS.PHASECHK.TRANS64 P0, [R2+URZ+0x36840], R3 ;  /* 0x03684003020085a7 */ /* 0x000e24000800007f */
[----:B0-----:R-:W-:Y:S05]  /*1aa60*/  @!P0 BRA `(.L_x_6050) ;  /* 0xfffffffc00f08947 */ /* 0x001fea000383ffff */
[----:B------:R-:W-:Y:S05]  /*1aa70*/  BRA `(.L_x_6131) ;  /* 0xffffffcc003c7947 */ /* 0x000fea000383ffff */
.L_x_6057:
[----:B--2---:R2:W3:Y:S02]  /*1aa80*/  SYNCS.PHASECHK.TRANS64.TRYWAIT P0, [R2+URZ+0x60], R5 ;  /* 0x00006005020075a7 */ /* 0x0044e4000800017f */
[----:B---3--:R-:W-:Y:S05]  /*1aa90*/  @!P0 NANOSLEEP.SYNCS 0x989680 ;  /* 0x009896800000895d */ /* 0x008fea0003900000 */
[----:B------:R-:W3:Y:S02]  /*1aaa0*/  @!P0 SYNCS.PHASECHK.TRANS64 P0, [R2+URZ+0x60], R5 ;  /* 0x00006005020085a7 */ /* 0x000ee4000800007f */
[----:B---3--:R-:W-:Y:S05]  /*1aab0*/  @!P0 BRA `(.L_x_6057) ;  /* 0xfffffffc00f08947 */ /* 0x008fea000383ffff */
[----:B------:R-:W-:Y:S05]  /*1aac0*/  BRA `(.L_x_6132) ;  /* 0xffffffd000587947 */ /* 0x000fea000383ffff */
.L_x_6069:
[----:B0-----:R0:W2:Y:S02]  /*1aad0*/  SYNCS.PHASECHK.TRANS64.TRYWAIT P0, [R0+URZ+0x36860], R2 ;  /* 0x03686002000075a7 */ /* 0x0010a4000800017f */
[----:B--2---:R-:W-:Y:S05]  /*1aae0*/  @!P0 NANOSLEEP.SYNCS 0x989680 ;  /* 0x009896800000895d */ /* 0x004fea0003900000 */
[----:B------:R-:W2:Y:S02]  /*1aaf0*/  @!P0 SYNCS.PHASECHK.TRANS64 P0, [R0+URZ+0x36860], R2 ;  /* 0x03686002000085a7 */ /* 0x000ea4000800007f */
[----:B--2---:R-:W-:Y:S05]  /*1ab00*/  @!P0 BRA `(.L_x_6069) ;  /* 0xfffffffc00f08947 */ /* 0x004fea000383ffff */
[----:B------:R-:W-:Y:S05]  /*1ab10*/  BRA `(.L_x_6133) ;  /* 0xffffffd400f47947 */ /* 0x000fea000383ffff */
.L_x_6077:
[----:B------:R-:W-:Y:S01]  /*1ab20*/  BSSY B0, `(.L_x_6134) ;  /* 0x0000008000007945 */ /* 0x000fe20003800000 */
[----:B------:R-:W-:Y:S02]  /*1ab30*/  IMAD.MOV.U32 R13, RZ, RZ, R16 ;  /* 0x000000ffff0d7224 */ /* 0x000fe400078e0010 */
[----:B------:R-:W-:Y:S02]  /*1ab40*/  IMAD.MOV.U32 R12, RZ, RZ, RZ ;  /* 0x000000ffff0c7224 */ /* 0x000fe400078e00ff */
[----:B------:R-:W-:Y:S02]  /*1ab50*/  IMAD.MOV.U32 R11, RZ, RZ, 0x1f ;  /* 0x0000001fff0b7424 */ /* 0x000fe400078e00ff */
[----:B------:R-:W-:-:S07]  /*1ab60*/  IMAD.MOV.U32 R15, RZ, RZ, -0x1 ;  /* 0xffffffffff0f7424 */ /* 0x000fce00078e00ff */
[----:B-1--45:R-:W-:Y:S05]  /*1ab70*/  WARPSYNC.COLLECTIVE R15, `(.L_x_6135) ;  /* 0x000000000f087348 */ /* 0x032fea0003c00000 */
[----:B------:R0:W2:Y:S02]  /*1ab80*/  SHFL.IDX P6, R14, R13, R12, R11 ;  /* 0x0000000c0d0e7389 */ /* 0x0000a400000c000b */
[----:B012-45:R-:W-:Y:S01]  /*1ab90*/  ENDCOLLECTIVE ;  /* 0x000000000000791b */ /* 0x037fe20003800000 */
.L_x_6135:
[----:B------:R-:W-:Y:S05]  /*1aba0*/  BSYNC B0 ;  /* 0x0000000000007941 */ /* 0x000fea0003800000 */
.L_x_6134:
        /* <DEDUP_REMOVED lines=9> */
.L_x_6136:
        /* <DEDUP_REMOVED lines=19> */
.L_x_6137:
[----:B------:R-:W-:Y:S01]  /*1ad70*/  IMAD.MOV.U32 R12, RZ, RZ, 0x2 ;  /* 0x00000002ff0c7424 */ /* 0x000fe200078e00ff */
[----:B------:R-:W-:-:S05]  /*1ad80*/  SEL R7, R14, RZ, P1 ;  /* 0x000000ff0e077207 */ /* 0x000fca0000800000 */
[----:B------:R-:W-:-:S04]  /*1ad90*/  IMAD.IADD R3, R2, 0x1, R7 ;  /* 0x0000000102037824 */ /* 0x000fc800078e0207 */
[----:B------:R-:W-:-:S07]  /*1ada0*/  IMAD.MOV.U32 R13, RZ, RZ, R3 ;  /* 0x000000ffff0d7224 */ /* 0x000fce00078e0003 */
[----:B------:R-:W-:Y:S05]  /*1adb0*/  WARPSYNC.COLLECTIVE R15, `(.L_x_6138) ;  /* 0x000000000f087348 */ /* 0x000fea0003c00000 */
[----:B------:R0:W1:Y:S02]  /*1adc0*/  SHFL.UP P6, R14, R13, R12, R11 ;  /* 0x0400000c0d0e7389 */ /* 0x00006400000c000b */
[----:B01----:R-:W-:Y:S01]  /*1add0*/  ENDCOLLECTIVE ;  /* 0x000000000000791b */ /* 0x003fe20003800000 */
.L_x_6138:
        /* <DEDUP_REMOVED lines=8> */
.L_x_6139:
        /* <DEDUP_REMOVED lines=8> */
.L_x_6140:
        /* <DEDUP_REMOVED lines=8> */
.L_x_6141:
        /* <DEDUP_REMOVED lines=9> */
.L_x_6142:
[----:B------:R-:W-:Y:S01]  /*1aff0*/  IMAD.MOV.U32 R16, RZ, RZ, R14 ;  /* 0x000000ffff107224 */ /* 0x000fe200078e000e */
[----:B------:R-:W-:Y:S06]  /*1b000*/  BRA `(.L_x_6143) ;  /* 0xffffffd800bc7947 */ /* 0x000fec000383ffff */
.L_x_6082:
        /* <DEDUP_REMOVED lines=8> */
.L_x_6145:
[----:B------:R-:W-:Y:S05]  /*1b090*/  BSYNC B0 ;  /* 0x0000000000007941 */ /* 0x000fea0003800000 */
.L_x_6144:
        /* <DEDUP_REMOVED lines=9> */
.L_x_6146:
[----:B------:R-:W-:Y:S01]  /*1b130*/  IMAD.MOV.U32 R12, RZ, RZ, 0x4 ;  /* 0x00000004ff0c7424 */ /* 0x000fe200078e00ff */
[----:B------:R-:W-:-:S05]  /*1b140*/  SEL R14, R14, RZ, P2 ;  /* 0x000000ff0e0e7207 */ /* 0x000fca0001000000 */
[----:B------:R-:W-:-:S04]  /*1b150*/  IMAD.IADD R3, R3, 0x1, R14 ;  /* 0x0000000103037824 */ /* 0x000fc800078e020e */
[----:B------:R-:W-:-:S07]  /*1b160*/  IMAD.MOV.U32 R13, RZ, RZ, R3 ;  /* 0x000000ffff0d7224 */ /* 0x000fce00078e0003 */
[----:B------:R-:W-:Y:S05]  /*1b170*/  WARPSYNC.COLLECTIVE R15, `(.L_x_6147) ;  /* 0x000000000f087348 */ /* 0x000fea0003c00000 */
[----:B------:R0:W1:Y:S02]  /*1b180*/  SHFL.UP P6, R14, R13, R12, R11 ;  /* 0x0400000c0d0e7389 */ /* 0x00006400000c000b */
[----:B01----:R-:W-:Y:S01]  /*1b190*/  ENDCOLLECTIVE ;  /* 0x000000000000791b */ /* 0x003fe20003800000 */
.L_x_6147:
[----:B------:R-:W-:Y:S01]  /*1b1a0*/  IMAD.MOV.U32 R12, RZ, RZ, 0x8 ;  /* 0x00000008ff0c7424 */ /* 0x000fe200078e00ff */
[----:B------:R-:W-:-:S05]  /*1b1b0*/  SEL R14, R14, RZ, P3 ;  /* 0x000000ff0e0e7207 */ /* 0x000fca0001800000 */
[----:B------:R-:W-:-:S04]  /*1b1c0*/  IMAD.IADD R3, R3, 0x1, R14 ;  /* 0x0000000103037824 */ /* 0x000fc800078e020e */
[----:B------:R-:W-:-:S07]  /*1b1d0*/  IMAD.MOV.U32 R13, RZ, RZ, R3 ;  /* 0x000000ffff0d7224 */ /* 0x000fce00078e0003 */
[----:B------:R-:W-:Y:S05]  /*1b1e0*/  WARPSYNC.COLLECTIVE R15, `(.L_x_6148) ;  /* 0x000000000f087348 */ /* 0x000fea0003c00000 */
[----:B------:R0:W1:Y:S02]  /*1b1f0*/  SHFL.UP P6, R14, R13, R12, R11 ;  /* 0x0400000c0d0e7389 */ /* 0x00006400000c000b */
[----:B01----:R-:W-:Y:S01]  /*1b200*/  ENDCOLLECTIVE ;  /* 0x000000000000791b */ /* 0x003fe20003800000 */
.L_x_6148:
[----:B------:R-:W-:Y:S01]  /*1b210*/  IMAD.MOV.U32 R12, RZ, RZ, 0x10 ;  /* 0x00000010ff0c7424 */ /* 0x000fe200078e00ff */
[----:B------:R-:W-:-:S05]  /*1b220*/  SEL R14, R14, RZ, P4 ;  /* 0x000000ff0e0e7207 */ /* 0x000fca0002000000 */
[----:B------:R-:W-:-:S04]  /*1b230*/  IMAD.IADD R3, R3, 0x1, R14 ;  /* 0x0000000103037824 */ /* 0x000fc800078e020e */
[----:B------:R-:W-:-:S07]  /*1b240*/  IMAD.MOV.U32 R13, RZ, RZ, R3 ;  /* 0x000000ffff0d7224 */ /* 0x000fce00078e0003 */
[----:B------:R-:W-:Y:S05]  /*1b250*/  WARPSYNC.COLLECTIVE R15, `(.L_x_6149) ;  /* 0x000000000f087348 */ /* 0x000fea0003c00000 */
[----:B------:R0:W1:Y:S02]  /*1b260*/  SHFL.UP P6, R14, R13, R12, R11 ;  /* 0x0400000c0d0e7389 */ /* 0x00006400000c000b */
[----:B01----:R-:W-:Y:S01]  /*1b270*/  ENDCOLLECTIVE ;  /* 0x000000000000791b */ /* 0x003fe20003800000 */
.L_x_6149:
        /* <DEDUP_REMOVED lines=8> */
.L_x_6150:
[----:B------:R-:W-:Y:S01]  /*1b300*/  IMAD.MOV.U32 R16, RZ, RZ, R14 ;  /* 0x000000ffff107224 */ /* 0x000fe200078e000e */
[----:B------:R-:W-:Y:S06]  /*1b310*/  BRA `(.L_x_6151) ;  /* 0xffffffd800987947 */ /* 0x000fec000383ffff */
.L_x_6084:
[----:B------:R-:W-:Y:S01]  /*1b320*/  BSSY B0, `(.L_x_6152) ;  /* 0x0000006000007945 */ /* 0x000fe20003800000 */
[----:B------:R-:W-:Y:S01]  /*1b330*/  PLOP3.LUT P6, PT, P6, PT, PT, 0x8, 0x0 ;  /* 0x000000000000781c */ /* 0x000fe200037ce170 */
[----:B------:R-:W-:-:S12]  /*1b340*/  IMAD.MOV.U32 R15, RZ, RZ, -0x1 ;  /* 0xffffffffff0f7424 */ /* 0x000fd800078e00ff */
[----:B01--45:R-:W-:Y:S05]  /*1b350*/  WARPSYNC.COLLECTIVE R15, `(.L_x_6153) ;  /* 0x000000000f087348 */ /* 0x033fea0003c00000 */
[----:B------:R-:W-:Y:S01]  /*1b360*/  VOTE.ANY R14, PT, P6 ;  /* 0x00000000000e7806 */ /* 0x000fe200030e0100 */
[----:B01--45:R-:W-:Y:S06]  /*1b370*/  ENDCOLLECTIVE ;  /* 0x000000000000791b */ /* 0x033fec0003800000 */
.L_x_6153:
[----:B------:R-:W-:Y:S05]  /*1b380*/  BSYNC B0 ;  /* 0x0000000000007941 */ /* 0x000fea0003800000 */
.L_x_6152:
        /* <DEDUP_REMOVED lines=9> */
.L_x_6154:
[----:B------:R-:W-:Y:S01]  /*1b420*/  IMAD.MOV.U32 R17, RZ, RZ, R14 ;  /* 0x000000ffff117224 */ /* 0x000fe200078e000e */
[----:B------:R-:W-:Y:S06]  /*1b430*/  BRA `(.L_x_6155) ;  /* 0xffffffd800887947 */ /* 0x000fec000383ffff */
.L_x_6086:
[----:B------:R-:W-:Y:S01]  /*1b440*/  BSSY B0, `(.L_x_6156) ;  /* 0x0000007000007945 */ /* 0x000fe20003800000 */
[----:B------:R-:W-:Y:S02]  /*1b450*/  IMAD.MOV.U32 R13, RZ, RZ, R3 ;  /* 0x000000ffff0d7224 */ /* 0x000fe400078e0003 */
[----:B------:R-:W-:Y:S02]  /*1b460*/  IMAD.MOV.U32 R11, RZ, RZ, 0x1f ;  /* 0x0000001fff0b7424 */ /* 0x000fe400078e00ff */
[----:B------:R-:W-:-:S07]  /*1b470*/  IMAD.MOV.U32 R15, RZ, RZ, -0x1 ;  /* 0xffffffffff0f7424 */ /* 0x000fce00078e00ff */
[----:B012345:R-:W-:Y:S05]  /*1b480*/  WARPSYNC.COLLECTIVE R15, `(.L_x_6157) ;  /* 0x000000000f087348 */ /* 0x03ffea0003c00000 */
[----:B------:R0:W0:Y:S02]  /*1b490*/  SHFL.IDX P6, R14, R13, R12, R11 ;  /* 0x0000000c0d0e7389 */ /* 0x00002400000c000b */
[----:B012345:R-:W-:Y:S01]  /*1b4a0*/  ENDCOLLECTIVE ;  /* 0x000000000000791b */ /* 0x03ffe20003800000 */
.L_x_6157:
[----:B------:R-:W-:Y:S05]  /*1b4b0*/  BSYNC B0 ;  /* 0x0000000000007941 */ /* 0x000fea0003800000 */
.L_x_6156:
[----:B------:R-:W-:Y:S01]  /*1b4c0*/  IMAD.MOV.U32 R3, RZ, RZ, R14 ;  /* 0x000000ffff037224 */ /* 0x000fe200078e000e */
[----:B------:R-:W-:Y:S06]  /*1b4d0*/  BRA `(.L_x_6158) ;  /* 0xffffffd8007c7947 */ /* 0x000fec000383ffff */
.L_x_6090:
[----:B0-----:R0:W2:Y:S02]  /*1b4e0*/  SYNCS.PHASECHK.TRANS64.TRYWAIT P0, [R0+URZ+0x36820], R3 ;  /* 0x03682003000075a7 */ /* 0x0010a4000800017f */
[----:B--2---:R-:W-:Y:S05]  /*1b4f0*/  @!P0 NANOSLEEP.SYNCS 0x989680 ;  /* 0x009896800000895d */ /* 0x004fea0003900000 */
[----:B------:R-:W2:Y:S02]  /*1b500*/  @!P0 SYNCS.PHASECHK.TRANS64 P0, [R0+URZ+0x36820], R3 ;  /* 0x03682003000085a7 */ /* 0x000ea4000800007f */
[----:B--2---:R-:W-:Y:S05]  /*1b510*/  @!P0 BRA `(.L_x_6090) ;  /* 0xfffffffc00f08947 */ /* 0x004fea000383ffff */
[----:B------:R-:W-:Y:S05]  /*1b520*/  BRA `(.L_x_6159) ;  /* 0xffffffe000047947 */ /* 0x000fea000383ffff */
.L_x_6091:
        /* <DEDUP_REMOVED lines=11> */
.L_x_6161:
[----:B------:R-:W-:Y:S05]  /*1b5e0*/  BSYNC B0 ;  /* 0x0000000000007941 */ /* 0x000fea0003800000 */
.L_x_6160:
[----:B------:R-:W-:Y:S05]  /*1b5f0*/  BRA `(.L_x_6162) ;  /* 0xffffffdc00ec7947 */ /* 0x000fea000383ffff */
.L_x_6094:
[----:B------:R-:W-:Y:S01]  /*1b600*/  BSSY B1, `(.L_x_6163) ;  /* 0x0000006000017945 */ /* 0x000fe20003800000 */
[----:B------:R-:W-:-:S07]  /*1b610*/  IMAD.MOV.U32 R15, RZ, RZ, -0x1 ;  /* 0xffffffffff0f7424 */ /* 0x000fce00078e00ff */
[----:B012-45:R-:W-:Y:S05]  /*1b620*/  WARPSYNC.COLLECTIVE R15, `(.L_x_6164) ;  /* 0x000000000f0c7348 */ /* 0x037fea0003c00000 */
[----:B------:R-:W-:Y:S02]  /*1b630*/  ELECT P6, UR62, PT ;  /* 0x00000000003e782f */ /* 0x000fe400038c0000 */
[----:B------:R-:W-:Y:S01]  /*1b640*/  MOV R14, UR62 ;  /* 0x0000003e000e7c02 */ /* 0x000fe20008000f00 */
[----:B012-45:R-:W-:Y:S10]  /*1b650*/  ENDCOLLECTIVE ;  /* 0x000000000000791b */ /* 0x037ff40003800000 */
.L_x_6164:
[----:B------:R-:W-:Y:S05]  /*1b660*/  BSYNC B1 ;  /* 0x0000000000017941 */ /* 0x000fea0003800000 */
.L_x_6163:
[----:B------:R-:W-:Y:S05]  /*1b670*/  BRA `(.L_x_6165) ;  /* 0xffffffdc00e47947 */ /* 0x000fea000383ffff */
.L_x_6096:
[----:B0-----:R0:W2:Y:S02]  /*1b680*/  SYNCS.PHASECHK.TRANS64.TRYWAIT P0, [R6+URZ], R5 ;  /* 0x00000005060075a7 */ /* 0x0010a4000800017f */
[----:B--2---:R-:W-:Y:S05]  /*1b690*/  @!P0 NANOSLEEP.SYNCS 0x989680 ;  /* 0x009896800000895d */ /* 0x004fea0003900000 */
[----:B------:R-:W2:Y:S02]  /*1b6a0*/  @!P0 SYNCS.PHASECHK.TRANS64 P0, [R6+URZ], R5 ;  /* 0x00000005060085a7 */ /* 0x000ea4000800007f */
[----:B--2---:R-:W-:Y:S05]  /*1b6b0*/  @!P0 BRA `(.L_x_6096) ;  /* 0xfffffffc00f08947 */ /* 0x004fea000383ffff */
[----:B------:R-:W-:Y:S05]  /*1b6c0*/  BRA `(.L_x_6166) ;  /* 0xffffffe000287947 */ /* 0x000fea000383ffff */
.L_x_6097:
[----:B--2---:R2:W3:Y:S02]  /*1b6d0*/  SYNCS.PHASECHK.TRANS64.TRYWAIT P0, [R7+URZ], R2 ;  /* 0x00000002070075a7 */ /* 0x0044e4000800017f */
[----:B---3--:R-:W-:Y:S05]  /*1b6e0*/  @!P0 NANOSLEEP.SYNCS 0x989680 ;  /* 0x009896800000895d */ /* 0x008fea0003900000 */
[----:B------:R-:W3:Y:S02]  /*1b6f0*/  @!P0 SYNCS.PHASECHK.TRANS64 P0, [R7+URZ], R2 ;  /* 0x00000002070085a7 */ /* 0x000ee4000800007f */
[----:B---3--:R-:W-:Y:S05]  /*1b700*/  @!P0 BRA `(.L_x_6097) ;  /* 0xfffffffc00f08947 */ /* 0x008fea000383ffff */
[----:B------:R-:W-:Y:S05]  /*1b710*/  BRA `(.L_x_6167) ;  /* 0xffffffe0001c7947 */ /* 0x000fea000383ffff */
.L_x_6099:
[----:B---3--:R3:W4:Y:S02]  /*1b720*/  SYNCS.PHASECHK.TRANS64.TRYWAIT P0, [R4+URZ], R5 ;  /* 0x00000005040075a7 */ /* 0x008724000800017f */
[----:B----4-:R-:W-:Y:S05]  /*1b730*/  @!P0 NANOSLEEP.SYNCS 0x989680 ;  /* 0x009896800000895d */ /* 0x010fea0003900000 */
[----:B------:R-:W4:Y:S02]  /*1b740*/  @!P0 SYNCS.PHASECHK.TRANS64 P0, [R4+URZ], R5 ;  /* 0x00000005040085a7 */ /* 0x000f24000800007f */
[----:B----4-:R-:W-:Y:S05]  /*1b750*/  @!P0 BRA `(.L_x_6099) ;  /* 0xfffffffc00f08947 */ /* 0x010fea000383ffff */
[----:B------:R-:W-:Y:S05]  /*1b760*/  BRA `(.L_x_6168) ;  /* 0xffffffe000247947 */ /* 0x000fea000383ffff */
.L_x_6169:
        /* <DEDUP_REMOVED lines=9> */
.L_x_15307:


//--------------------- .text._ZN7cutlass13device_kernelIN5flash11enable_sm90INS1_16FlashAttnFwdSm90INS1_25CollectiveMainloopFwdSm90ILi2EN4cute5tupleIJNS5_1CILi1EEES8_S8_EEENS6_IJNS7_ILi128EEENS7_ILi112EEENS7_ILi192EEEEEELi192ENS_10bfloat16_tEfNS_4arch4Sm90ELb1ELb0ELb1ELb1ELb0ELb1ELb0ELb1ELb1ELb1ELb0ELb0EEENS1_21CollectiveEpilogueFwdINS6_IJSA_SC_SB_EEES9_SE_SG_Li256ELb1ELb1ELb0ELb0EEENS1_36VarlenDynamicPersistentTileSchedulerILi128ELi112ELi256ELi128ELb0ELb1ELb1ELb1ELb1ELb1EEEEEEEEEvNT_6ParamsE --------------------------
	.section	.text._ZN7cutlass13device_kernelIN5flash11enable_sm90INS1_16FlashAttnFwdSm90INS1_25CollectiveMainloopFwdSm90ILi2EN4cute5tupleIJNS5_1CILi1EEES8_S8_EEENS6_IJNS7_ILi128EEENS7_ILi112EEENS7_ILi192EEEEEELi192ENS_10bfloat16_tEfNS_4arch4Sm90ELb1ELb0ELb1ELb1ELb0ELb1ELb0ELb1ELb1ELb1ELb0ELb0EEENS1_21CollectiveEpilogueFwdINS6_IJSA_SC_SB_EEES9_SE_SG_Li256ELb1ELb1ELb0ELb0EEENS1_36VarlenDynamicPersistentTileSchedulerILi128ELi112ELi256ELi128ELb0ELb1ELb1ELb1ELb1ELb1EEEEEEEEEvNT_6ParamsE,"ax",@progbits
	.align	128
.text._ZN7cutlass13device_kernelIN5flash11enable_sm90INS1_16FlashAttnFwdSm90INS1_25CollectiveMainloopFwdSm90ILi2EN4cute5tupleIJNS5_1CILi1EEES8_S8_EEENS6_IJNS7_ILi128EEENS7_ILi112EEENS7_ILi192EEEEEELi192ENS_10bfloat16_tEfNS_4arch4Sm90ELb1ELb0ELb1ELb1ELb0ELb1ELb0ELb1ELb1ELb1ELb0ELb0EEENS1_21CollectiveEpilogueFwdINS6_IJSA_SC_SB_EEES9_SE_SG_Li256ELb1ELb1ELb0ELb0EEENS1_36VarlenDynamicPersistentTileSchedulerILi128ELi112ELi256ELi128ELb0ELb1ELb1ELb1ELb1ELb1EEEEEEEEEvNT_6ParamsE:
        .type           _ZN7cutlass13device_kernelIN5flash11enable_sm90INS1_16FlashAttnFwdSm90INS1_25CollectiveMainloopFwdSm90ILi2EN4cute5tupleIJNS5_1CILi1EEES8_S8_EEENS6_IJNS7_ILi128EEENS7_ILi112EEENS7_ILi192EEEEEELi192ENS_10bfloat16_tEfNS_4arch4Sm90ELb1ELb0ELb1ELb1ELb0ELb1ELb0ELb1ELb1ELb1ELb0ELb0EEENS1_21CollectiveEpilogueFwdINS6_IJSA_SC_SB_EEES9_SE_SG_Li256ELb1ELb1ELb0ELb0EEENS1_36VarlenDynamicPersistentTileSchedulerILi128ELi112ELi256ELi128ELb0ELb1ELb1ELb1ELb1ELb1EEEEEEEEEvNT_6ParamsE,@function
        .size           _ZN7cutlass13device_kernelIN5flash11enable_sm90INS1_16FlashAttnFwdSm90INS1_25CollectiveMainloopFwdSm90ILi2EN4cute5tupleIJNS5_1CILi1EEES8_S8_EEENS6_IJNS7_ILi128EEENS7_ILi112EEENS7_ILi192EEEEEELi192ENS_10bfloat16_tEfNS_4arch4Sm90ELb1ELb0ELb1ELb1ELb0ELb1ELb0ELb1ELb1ELb1ELb0ELb0EEENS1_21CollectiveEpilogueFwdINS6_IJSA_SC_SB_EEES9_SE_SG_Li256ELb1ELb1ELb0ELb0EEENS1_36VarlenDynamicPersistentTileSchedulerILi128ELi112ELi256ELi128ELb0ELb1ELb1ELb1ELb1ELb1EEEEEEEEEvNT_6ParamsE,(.L_x_15308 - _ZN7cutlass13device_kernelIN5flash11enable_sm90INS1_16FlashAttnFwdSm90INS1_25CollectiveMainloopFwdSm90ILi2EN4cute5tupleIJNS5_1CILi1EEES8_S8_EEENS6_IJNS7_ILi128EEENS7_ILi112EEENS7_ILi192EEEEEELi192ENS_10bfloat16_tEfNS_4arch4Sm90ELb1ELb0ELb1ELb1ELb0ELb1ELb0ELb1ELb1ELb1ELb0ELb0EEENS1_21CollectiveEpilogueFwdINS6_IJSA_SC_SB_EEES9_SE_SG_Li256ELb1ELb1ELb0ELb0EEENS1_36VarlenDynamicPersistentTileSchedulerILi128ELi112ELi256ELi128ELb0ELb1ELb1ELb1ELb1ELb1EEEEEEEEEvNT_6ParamsE)
        .other          _ZN7cutlass13device_kernelIN5flash11enable_sm90INS1_16FlashAttnFwdSm90INS1_25CollectiveMainloopFwdSm90ILi2EN4cute5tupleIJNS5_1CILi1EEES8_S8_EEENS6_IJNS7_ILi128EEENS7_ILi112EEENS7_ILi192EEEEEELi192ENS_10bfloat16_tEfNS_4arch4Sm90ELb1ELb0ELb1ELb1ELb0ELb1ELb0ELb1ELb1ELb1ELb0ELb0EEENS1_21CollectiveEpilogueFwdINS6_IJSA_SC_SB_EEES9_SE_SG_Li256ELb1ELb1ELb0ELb0EEENS1_36VarlenDynamicPersistentTileSchedulerILi128ELi112ELi256ELi128ELb0ELb1ELb1ELb1ELb1ELb1EEEEEEEEEvNT_6ParamsE,@"STO_CUDA_ENTRY STV_DEFAULT"
_ZN7cutlass13device_kernelIN5flash11enable_sm90INS1_16FlashAttnFwdSm90INS1_25CollectiveMainloopFwdSm90ILi2EN4cute5tupleIJNS5_1CILi1EEES8_S8_EEENS6_IJNS7_ILi128EEENS7_ILi112EEENS7_ILi192EEEEEELi192ENS_10bfloat16_tEfNS_4arch4Sm90ELb1ELb0ELb1ELb1ELb0ELb1ELb0ELb1ELb1ELb1ELb0ELb0EEENS1_21CollectiveEpilogueFwdINS6_IJSA_SC_SB_EEES9_SE_SG_Li256ELb1ELb1ELb0ELb0EEENS1_36VarlenDynamicPersistentTileSchedulerILi128ELi112ELi256ELi128ELb0ELb1ELb1ELb1ELb1ELb1EEEEEEEEEvNT_6ParamsE:
        /* <DEDUP_REMOVED lines=24> */
.L_x_6171:
[----:B------:R-:W-:Y:S05]  /*0180*/  BSYNC B0 ;  /* 0x0000000000007941 */ /* 0x000fea0003800000 */
.L_x_6170:
        /* <DEDUP_REMOVED lines=41> */
.L_x_6172:
        /* <DEDUP_REMOVED lines=22> */
.L_x_6173:
        /* <DEDUP_REMOVED lines=18> */
.L_x_6174:
        /* <DEDUP_REMOVED lines=22> */
.L_x_6175:
        /* <DEDUP_REMOVED lines=22> */
.L_x_6176:
        /* <DEDUP_REMOVED lines=10> */
.L_x_6179:
        /* <DEDUP_REMOVED lines=17> */
[----:B------:R-:W-:Y:S01]  /*0b10*/  R2UR UR4, R16 ;  /* 0x00000000100472ca */ /* 0x000fe200000e0000 */
[----:B------:R-:W-:Y:S01]  /*0b20*/  IMAD.MOV.U32 R17, RZ, RZ, RZ ;  /* 0x000000ffff117224 */ /* 0x000fe200078e00ff */
[----:B------:R-:W-:Y:S01]  /*0b30*/  CS2R R208, SRZ ;  /* 0x0000000000d07805 */ /* 0x000fe2000001ff00 */
[----:B------:R-:W-:-:S10]  /*0b40*/  IMAD.MOV.U32 R205, RZ, RZ, RZ ;  /* 0x000000ffffcd7224 */ /* 0x000fd400078e00ff */
[----:B------:R-:W-:Y:S01]  /*0b50*/  UIADD3 UR4, UR4, 0x15400, URZ ;  /* 0x0001540004047890 */ /* 0x000fe2000fffe03f */
[----:B--2---:R-:W-:Y:S02]  /*0b60*/  R2UR UR5, R0 ;  /* 0x00000000000572ca */ /* 0x004fe400000e0000 */
[----:B------:R-:W-:-:S04]  /*0b70*/  SHF.R.S32.HI R0, RZ, 0x1f, R18 ;  /* 0x0000001fff007819 */ /* 0x000fc80000011412 */
[----:B0-----:R-:W-:-:S04]  /*0b80*/  LEA.HI R2, R0, R18, RZ, 0x7 ;  /* 0x0000001200027211 */ /* 0x001fc800078f38ff */
[----:B------:R-:W-:Y:S02]  /*0b90*/  LOP3.LUT R3, R2, 0xffffff80, RZ, 0xc0, !PT ;  /* 0xffffff8002037812 */ /* 0x000fe400078ec0ff */
[----:B------:R-:W-:Y:S01]  /*0ba0*/  SHF.R.S32.HI R11, RZ, 0x7, R2 ;  /* 0x00000007ff0b7819 */ /* 0x000fe20000011402 */
[----:B------:R-:W-:Y:S02]  /*0bb0*/  ULOP3.LUT UR5, UR5, 0x1, URZ, 0xfc, !UPT ;  /* 0x0000000105057892 */ /* 0x000fe4000f8efc3f */
[----:B------:R-:W-:Y:S01]  /*0bc0*/  IMAD.IADD R15, R18, 0x1, -R3 ;  /* 0x00000001120f7824 */ /* 0x000fe200078e0a03 */
[----:B------:R-:W-:Y:S02]  /*0bd0*/  LEA.HI R3, R0, R18, RZ, 0x4 ;  /* 0x0000001200037211 */ /* 0x000fe400078f20ff */
[----:B------:R-:W-:Y:S02]  /*0be0*/  LEA.HI R2, R2, R11, RZ, 0x1 ;  /* 0x0000000b02027211 */ /* 0x000fe400078f08ff */
[----:B------:R-:W-:-:S02]  /*0bf0*/  SHF.R.S32.HI R7, RZ, 0x1f, R15 ;  /* 0x0000001fff077819 */ /* 0x000fc4000001140f */
[----:B------:R-:W-:Y:S02]  /*0c00*/  SHF.R.S32.HI R6, RZ, 0x4, R3 ;  /* 0x00000004ff067819 */ /* 0x000fe40000011403 */
[----:B------:R-:W-:Y:S02]  /*0c10*/  LEA.HI R8, R7, R15, RZ, 0x2 ;  /* 0x0000000f07087211 */ /* 0x000fe400078f10ff */
[----:B------:R-:W-:Y:S02]  /*0c20*/  LEA.HI R4, R3, R6, RZ, 0x1 ;  /* 0x0000000603047211 */ /* 0x000fe400078f08ff */
[--C-:B------:R-:W-:Y:S02]  /*0c30*/  SHF.R.S32.HI R9, RZ, 0x2, R8.reuse ;  /* 0x00000002ff097819 */ /* 0x100fe40000011408 */
[----:B------:R-:W-:Y:S02]  /*0c40*/  SHF.R.S32.HI R10, RZ, 0x1f, R8 ;  /* 0x0000001fff0a7819 */ /* 0x000fe40000011408 */
[----:B------:R-:W-:-:S02]  /*0c50*/  LOP3.LUT R5, R4, 0x1ffffffe, RZ, 0xc0, !PT ;  /* 0x1ffffffe04057812 */ /* 0x000fc400078ec0ff */
[----:B------:R-:W-:Y:S02]  /*0c60*/  LEA.HI R10, R10, R9, RZ, 0x3 ;  /* 0x000000090a0a7211 */ /* 0x000fe400078f18ff */
[----:B------:R-:W-:Y:S01]  /*0c70*/  LEA.HI R7, R7, R15, RZ, 0x5 ;  /* 0x0000000f07077211 */ /* 0x000fe200078f28ff */
[----:B------:R-:W-:Y:S01]  /*0c80*/  IMAD.IADD R5, R6, 0x1, -R5 ;  /* 0x0000000106057824 */ /* 0x000fe200078e0a05 */
[----:B------:R-:W-:Y:S02]  /*0c90*/  LOP3.LUT R10, R10, 0xfffffff8, RZ, 0xc0, !PT ;  /* 0xfffffff80a0a7812 */ /* 0x000fe400078ec0ff */
[----:B------:R-:W-:Y:S02]  /*0ca0*/  LEA.HI R4, R0, R18, RZ, 0x5 ;  /* 0x0000001200047211 */ /* 0x000fe400078f28ff */
[----:B------:R-:W-:Y:S01]  /*0cb0*/  LOP3.LUT R3, R3, 0x3fffff0, RZ, 0xc0, !PT ;  /* 0x03fffff003037812 */ /* 0x000fe200078ec0ff */
[----:B------:R-:W-:Y:S01]  /*0cc0*/  IMAD.IADD R10, R9, 0x1, -R10 ;  /* 0x00000001090a7824 */ /* 0x000fe200078e0a0a */
[----:B------:R-:W-:-:S02]  /*0cd0*/  SHF.R.S32.HI R7, RZ, 0x5, R7 ;  /* 0x00000005ff077819 */ /* 0x000fc40000011407 */
[----:B------:R-:W-:Y:S01]  /*0ce0*/  SHF.R.S32.HI R4, RZ, 0x5, R4 ;  /* 0x00000005ff047819 */ /* 0x000fe20000011404 */
[----:B------:R-:W-:Y:S01]  /*0cf0*/  IMAD.IADD R3, R18, 0x1, -R3 ;  /* 0x0000000112037824 */ /* 0x000fe200078e0a03 */
[----:B------:R-:W-:Y:S01]  /*0d00*/  LEA.HI R6, R0, R18, RZ, 0x2 ;  /* 0x0000001200067211 */ /* 0x000fe200078f10ff */
[----:B------:R-:W-:Y:S01]  /*0d10*/  IMAD R7, R7, 0x10, R10 ;  /* 0x0000001007077824 */ /* 0x000fe200078e020a */
[----:B------:R-:W-:Y:S01]  /*0d20*/  LOP3.LUT R2, R2, 0x3fffffe, RZ, 0xc0, !PT ;  /* 0x03fffffe02027812 */ /* 0x000fe200078ec0ff */
[C---:B------:R-:W-:Y:S01]  /*0d30*/  IMAD R10, R4.reuse, 0x10, R3 ;  /* 0x00000010040a7824 */ /* 0x040fe200078e0203 */
[--C-:B------:R-:W-:Y:S01]  /*0d40*/  SHF.R.S32.HI R204, RZ, 0x2, R6.reuse ;  /* 0x00000002ffcc7819 */ /* 0x100fe20000011406 */
[----:B------:R-:W-:Y:S01]  /*0d50*/  IMAD.SHL.U32 R220, R4, 0x200, RZ ;  /* 0x0000020004dc7824 */ /* 0x000fe200078e00ff */
[----:B------:R-:W-:Y:S01]  /*0d60*/  SHF.R.S32.HI R3, RZ, 0x1f, R6 ;  /* 0x0000001fff037819 */ /* 0x000fe20000011406 */
[----:B------:R-:W-:Y:S01]  /*0d70*/  IMAD.IADD R2, R11, 0x1, -R2 ;  /* 0x000000010b027824 */ /* 0x000fe200078e0a02 */
[----:B------:R-:W-:Y:S01]  /*0d80*/  LOP3.LUT R6, R6, 0xfffffffc, RZ, 0xc0, !PT ;  /* 0xfffffffc06067812 */ /* 0x000fe200078ec0ff */
[----:B------:R-:W-:Y:S01]  /*0d90*/  VIADD R9, R204, 0x40 ;  /* 0x00000040cc097836 */ /* 0x000fe20000000000 */
[----:B------:R-:W-:Y:S01]  /*0da0*/  LEA.HI R3, R3, R204, RZ, 0x3 ;  /* 0x000000cc03037211 */ /* 0x000fe200078f18ff */
[----:B------:R-:W-:Y:S01]  /*0db0*/  IMAD R13, R2, 0x40, R7 ;  /* 0x00000040020d7824 */ /* 0x000fe200078e0207 */
[----:B------:R-:W-:Y:S01]  /*0dc0*/  LEA.HI R0, R0, R18, RZ, 0x3 ;  /* 0x0000001200007211 */ /* 0x000fe200078f18ff */
[----:B------:R-:W-:Y:S01]  /*0dd0*/  IMAD.IADD R20, R18, 0x1, -R6 ;  /* 0x0000000112147824 */ /* 0x000fe200078e0a06 */
[----:B------:R-:W-:Y:S01]  /*0de0*/  SHF.R.S32.HI R2, RZ, 0x1f, R9 ;  /* 0x0000001fff027819 */ /* 0x000fe20000011409 */
[----:B------:R-:W-:Y:S01]  /*0df0*/  IMAD.SHL.U32 R217, R9, 0x40, RZ ;  /* 0x0000004009d97824 */ /* 0x000fe200078e00ff */
[----:B------:R-:W-:Y:S01]  /*0e00*/  LOP3.LUT R3, R3, 0xfffffff8, RZ, 0xc0, !PT ;  /* 0xfffffff803037812 */ /* 0x000fe200078ec0ff */
[----:B------:R-:W-:Y:S01]  /*0e10*/  IMAD.SHL.U32 R22, R20, 0x4, RZ ;  /* 0x0000000414167824 */ /* 0x000fe200078e00ff */
[----:B------:R-:W-:Y:S01]  /*0e20*/  LEA.HI R2, R2, R9, RZ, 0x3 ;  /* 0x0000000902027211 */ /* 0x000fe200078f18ff */
[----:B------:R-:W-:Y:S01]  /*0e30*/  IMAD R12, R10, 0x8, R5 ;  /* 0x000000080a0c7824 */ /* 0x000fe200078e0205 */
[----:B------:R-:W-:Y:S01]  /*0e40*/  LOP3.LUT R217, R217, 0x1c0, RZ, 0xc0, !PT ;  /* 0x000001c0d9d97812 */ /* 0x000fe200078ec0ff */
[----:B------:R-:W-:Y:S01]  /*0e50*/  VIADD R213, R22, 0x20 ;  /* 0x0000002016d57836 */ /* 0x000fe20000000000 */
[----:B------:R-:W-:Y:S01]  /*0e60*/  LOP3.LUT R233, R0, 0xfffffff8, RZ, 0xc0, !PT ;  /* 0xfffffff800e97812 */ /* 0x000fe200078ec0ff */
[C---:B------:R-:W-:Y:S01]  /*0e70*/  VIADD R212, R22.reuse, 0x40 ;  /* 0x0000004016d47836 */ /* 0x040fe20000000000 */
[----:B------:R-:W-:Y:S01]  /*0e80*/  SHF.R.U32.HI R14, RZ, 0x3, R217 ;  /* 0x00000003ff0e7819 */ /* 0x000fe200000116d9 */
[----:B------:R-:W-:Y:S01]  /*0e90*/  IMAD.IADD R206, R22, 0x1, R213 ;  /* 0x0000000116ce7824 */ /* 0x000fe200078e02d5 */
[----:B------:R-:W-:Y:S01]  /*0ea0*/  STL [R1+0x8c], R13 ;  /* 0x00008c0d01007387 */ /* 0x000fe20000100800 */
[----:B------:R-:W-:Y:S01]  /*0eb0*/  IMAD.IADD R228, R204, 0x1, -R3 ;  /* 0x00000001cce47824 */ /* 0x000fe200078e0a03 */
[----:B------:R-:W-:Y:S01]  /*0ec0*/  LOP3.LUT R229, R8, 0x7ffffffc, RZ, 0xc0, !PT ;  /* 0x7ffffffc08e57812 */ /* 0x000fe200078ec0ff */
[----:B------:R-:W-:Y:S01]  /*0ed0*/  IMAD.SHL.U32 R2, R2, 0x40, RZ ;  /* 0x0000004002027824 */ /* 0x000fe200078e00ff */
[----:B------:R-:W-:Y:S01]  /*0ee0*/  SHF.R.S32.HI R3, RZ, 0x1f, R206 ;  /* 0x0000001fff037819 */ /* 0x000fe200000114ce */
[----:B------:R-:W-:Y:S01]  /*0ef0*/  IMAD.IADD R207, R22, 0x1, R212 ;  /* 0x0000000116cf7824 */ /* 0x000fe200078e02d4 */
[----:B------:R-:W-:Y:S01]  /*0f00*/  STL [R1+0x48], RZ ;  /* 0x000048ff01007387 */ /* 0x000fe20000100800 */
[----:B------:R-:W-:Y:S01]  /*0f10*/  IMAD.SHL.U32 R218, R228, 0x40, RZ ;  /* 0x00000040e4da7824 */ /* 0x000fe200078e00ff */
[----:B------:R-:W-:Y:S01]  /*0f20*/  LOP3.LUT R222, R2, 0xfffffe00, RZ, 0xc0, !PT ;  /* 0xfffffe0002de7812 */ /* 0x000fe200078ec0ff */
[----:B------:R-:W-:Y:S01]  /*0f30*/  IMAD.IADD R233, R18, 0x1, -R233 ;  /* 0x0000000112e97824 */ /* 0x000fe200078e0ae9 */
[----:B------:R-:W-:Y:S01]  /*0f40*/  SHF.R.S32.HI R2, RZ, 0x1f, R207 ;  /* 0x0000001fff027819 */ /* 0x000fe200000114cf */
[----:B------:R-:W-:Y:S01]  /*0f50*/  VIADD R215, R22, 0x10 ;  /* 0x0000001016d77836 */ /* 0x000fe20000000000 */
[-C--:B------:R-:W-:Y:S01]  /*0f60*/  LEA.HI R5, R3, R206.reuse, RZ, 0x6 ;  /* 0x000000ce03057211 */ /* 0x080fe200078f30ff */
[----:B------:R-:W-:Y:S01]  /*0f70*/  IMAD.SHL.U32 R225, R233, 0x8, RZ ;  /* 0x00000008e9e17824 */ /* 0x000fe200078e00ff */
[----:B------:R-:W-:Y:S01]  /*0f80*/  LOP3.LUT R218, R218, 0x1c0, RZ, 0xc0, !PT ;  /* 0x000001c0dada7812 */ /* 0x000fe200078ec0ff */
[----:B------:R-:W-:Y:S01]  /*0f90*/  VIADD R214, R22, 0x30 ;  /* 0x0000003016d67836 */ /* 0x000fe20000000000 */
[----:B------:R-:W-:Y:S01]  /*0fa0*/  LEA.HI R4, R3, R206, RZ, 0x3 ;  /* 0x000000ce03047211 */ /* 0x000fe200078f18ff */
[----:B------:R-:W-:Y:S01]  /*0fb0*/  IMAD.SHL.U32 R5, R5, 0x80, RZ ;  /* 0x0000008005057824 */ /* 0x000fe200078e00ff */
[CC--:B------:R-:W-:Y:S01]  /*0fc0*/  LEA.HI R6, R2.reuse, R207.reuse, RZ, 0x6 ;  /* 0x000000cf02067211 */ /* 0x0c0fe200078f30ff */
[C---:B------:R-:W-:Y:S01]  /*0fd0*/  VIADD R231, R225.reuse, 0x40 ;  /* 0x00000040e1e77836 */ /* 0x040fe20000000000 */
[----:B------:R-:W-:Y:S01]  /*0fe0*/  LEA.HI R3, R2, R207, RZ, 0x3 ;  /* 0x000000cf02037211 */ /* 0x000fe200078f18ff */
[----:B------:R-:W-:Y:S01]  /*0ff0*/  VIADD R232, R225, 0x80 ;  /* 0x00000080e1e87836 */ /* 0x000fe20000000000 */
[----:B------:R-:W-:Y:S01]  /*1000*/  SHF.R.U32.HI R219, RZ, 0x3, R218 ;  /* 0x00000003ffdb7819 */ /* 0x000fe200000116da */
[----:B------:R-:W-:Y:S01]  /*1010*/  IMAD.SHL.U32 R7, R6, 0x80, RZ ;  /* 0x0000008006077824 */ /* 0x000fe200078e00ff */
[--C-:B------:R-:W-:Y:S01]  /*1020*/  LOP3.LUT R2, R218, 0x38, R4.reuse, 0xf8, !PT ;  /* 0x00000038da027812 */ /* 0x100fe200078ef804 */
[----:B------:R-:W-:Y:S01]  /*1030*/  VIADD R216, R22, 0x50 ;  /* 0x0000005016d87836 */ /* 0x000fe20000000000 */
[----:B------:R-:W-:Y:S01]  /*1040*/  LOP3.LUT R9, R217, 0x38, R4, 0xf8, !PT ;  /* 0x00000038d9097812 */ /* 0x000fe200078ef804 */
[----:B------:R-:W-:Y:S01]  /*1050*/  IMAD.SHL.U32 R18, R20, 0x8, RZ ;  /* 0x0000000814127824 */ /* 0x000fe200078e00ff */
[----:B------:R-:W-:Y:S01]  /*1060*/  LOP3.LUT R6, R218, 0x38, R3, 0xf8, !PT ;  /* 0x00000038da067812 */ /* 0x000fe200078ef803 */
[----:B------:R-:W-:Y:S01]  /*1070*/  IMAD.IADD R229, R15, 0x1, -R229 ;  /* 0x000000010fe57824 */ /* 0x000fe200078e0ae5 */
[----:B------:R-:W-:-:S02]  /*1080*/  LOP3.LUT R5, R5, 0xffffe000, RZ, 0xc0, !PT ;  /* 0xffffe00005057812 */ /* 0x000fc400078ec0ff */
[-C--:B------:R-:W-:Y:S02]  /*1090*/  LOP3.LUT R2, R2, R219.reuse, RZ, 0x3c, !PT ;  /* 0x000000db02027212 */ /* 0x080fe400078e3cff */
[----:B------:R-:W-:Y:S02]  /*10a0*/  LOP3.LUT R10, R9, R14, RZ, 0x3c, !PT ;  /* 0x0000000e090a7212 */ /* 0x000fe400078e3cff */
[----:B------:R-:W-:Y:S02]  /*10b0*/  LOP3.LUT R9, R6, R219, RZ, 0x3c, !PT ;  /* 0x000000db06097212 */ /* 0x000fe400078e3cff */
[-C--:B------:R-:W-:Y:S01]  /*10c0*/  IADD3 R6, R2, R5.reuse, R220 ;  /* 0x0000000502067210 */ /* 0x080fe20007ffe0dc */
[----:B------:R-:W-:Y:S01]  /*10d0*/  IMAD.U32 R2, RZ, RZ, UR5 ;  /* 0x00000005ff027e24 */ /* 0x000fe2000f8e00ff */
[----:B------:R-:W-:Y:S02]  /*10e0*/  IADD3 R10, R10, R5, R222 ;  /* 0x000000050a0a7210 */ /* 0x000fe40007ffe0de */
[----:B------:R-:W-:-:S02]  /*10f0*/  LOP3.LUT R11, R217, 0x38, R3, 0xf8, !PT ;  /* 0x00000038d90b7812 */ /* 0x000fc400078ef803 */
[----:B------:R-:W-:Y:S01]  /*1100*/  SHF.R.S32.HI R5, RZ, 0x3, R0 ;  /* 0x00000003ff057819 */ /* 0x000fe20000011400 */
[----:B------:R-:W-:Y:S01]  /*1110*/  IMAD.U32 R0, RZ, RZ, UR4 ;  /* 0x00000004ff007e24 */ /* 0x000fe2000f8e00ff */
[----:B------:R-:W-:Y:S01]  /*1120*/  LOP3.LUT R7, R7, 0xffffe000, RZ, 0xc0, !PT ;  /* 0xffffe00007077812 */ /* 0x000fe200078ec0ff */
[----:B------:R-:W-:Y:S01]  /*1130*/  STL [R1+0x44], R2 ;  /* 0x0000440201007387 */ /* 0x000fe20000100800 */
[----:B------:R-:W-:Y:S02]  /*1140*/  LOP3.LUT R11, R11, R14, RZ, 0x3c, !PT ;  /* 0x0000000e0b0b7212 */ /* 0x000fe400078e3cff */
[-C--:B------:R-:W-:Y:S01]  /*1150*/  IADD3 R9, R9, R7.reuse, R220 ;  /* 0x0000000709097210 */ /* 0x080fe20007ffe0dc */
[----:B------:R0:W-:Y:S01]  /*1160*/  STL [R1+0x88], R0 ;  /* 0x0000880001007387 */ /* 0x0001e20000100800 */
[----:B------:R-:W-:Y:S02]  /*1170*/  IADD3 R11, R11, R7, R222 ;  /* 0x000000070b0b7210 */ /* 0x000fe40007ffe0de */
[----:B------:R-:W-:-:S02]  /*1180*/  SHF.R.S32.HI R7, RZ, 0x1f, R213 ;  /* 0x0000001fff077819 */ /* 0x000fc400000114d5 */
[----:B------:R-:W-:Y:S02]  /*1190*/  SHF.R.S32.HI R8, RZ, 0x1f, R231 ;  /* 0x0000001fff087819 */ /* 0x000fe400000114e7 */
[----:B------:R-:W-:Y:S02]  /*11a0*/  SHF.R.S32.HI R8, RZ, 0x1f, R214 ;  /* 0x0000001fff087819 */ /* 0x000fe400000114d6 */
[----:B------:R-:W-:Y:S02]  /*11b0*/  LOP3.LUT R5, R217, 0x38, R18, 0xf8, !PT ;  /* 0x00000038d9057812 */ /* 0x000fe400078ef812 */
[----:B0-----:R-:W-:Y:S02]  /*11c0*/  SHF.R.S32.HI R0, RZ, 0x1f, R225 ;  /* 0x0000001fff007819 */ /* 0x001fe400000114e1 */
[----:B------:R-:W-:Y:S02]  /*11d0*/  SHF.R.S32.HI R0, RZ, 0x1f, R215 ;  /* 0x0000001fff007819 */ /* 0x000fe400000114d7 */
[----:B------:R-:W-:-:S02]  /*11e0*/  LOP3.LUT R5, R222, R5, R14, 0xf6, !PT ;  /* 0x00000005de057212 */ /* 0x000fc400078ef60e */
[----:B------:R-:W-:Y:S01]  /*11f0*/  LEA.HI R2, R20, R20, RZ, 0x1 ;  /* 0x0000001414027211 */ /* 0x000fe200078f08ff */
[----:B------:R0:W-:Y:S03]  /*1200*/  STL [R1+0x70], R0 ;  /* 0x0000700001007387 */ /* 0x0001e60000100800 */
[----:B------:R-:W-:Y:S01]  /*1210*/  LOP3.LUT R2, R2, 0x1ffffffe, RZ, 0xc0, !PT ;  /* 0x1ffffffe02027812 */ /* 0x000fe200078ec0ff */
[----:B------:R1:W-:Y:S04]  /*1220*/  STL [R1+0x6c], R7 ;  /* 0x00006c0701007387 */ /* 0x0003e80000100800 */
[----:B------:R-:W-:Y:S01]  /*1230*/  STL [R1+0x68], R8 ;  /* 0x0000680801007387 */ /* 0x000fe20000100800 */
[----:B------:R-:W-:Y:S01]  /*1240*/  IMAD.IADD R2, R20, 0x1, -R2 ;  /* 0x0000000114027824 */ /* 0x000fe200078e0a02 */
[----:B0-----:R-:W-:-:S02]  /*1250*/  SHF.R.S32.HI R0, RZ, 0x1f, R232 ;  /* 0x0000001fff007819 */ /* 0x001fc400000114e8 */
[----:B------:R-:W-:Y:S01]  /*1260*/  SHF.R.S32.HI R0, RZ, 0x1f, R216 ;  /* 0x0000001fff007819 */ /* 0x000fe200000114d8 */
[----:B------:R-:W-:Y:S01]  /*1270*/  IMAD R230, R2, 0x8, R13 ;  /* 0x0000000802e67824 */ /* 0x000fe200078e020d */
[----:B-1----:R-:W-:-:S05]  /*1280*/  SHF.R.S32.HI R7, RZ, 0x1f, R212 ;  /* 0x0000001fff077819 */ /* 0x002fca00000114d4 */
[----:B------:R0:W-:Y:S04]  /*1290*/  STL [R1+0x64], R7 ;  /* 0x0000640701007387 */ /* 0x0001e80000100800 */
[----:B------:R1:W-:Y:S01]  /*12a0*/  STL [R1+0x60], R0 ;  /* 0x0000600001007387 */ /* 0x0003e20000100800 */
[----:B0-----:R-:W-:Y:S01]  /*12b0*/  IMAD.SHL.U32 R7, R12, 0x8, RZ ;  /* 0x000000080c077824 */ /* 0x001fe200078e00ff */
[----:B-1----:R-:W-:-:S04]  /*12c0*/  SHF.R.S32.HI R0, RZ, 0x3, R4 ;  /* 0x00000003ff007819 */ /* 0x002fc80000011404 */
[----:B------:R-:W-:Y:S01]  /*12d0*/  STL [R1+0x90], R7 ;  /* 0x0000900701007387 */ /* 0x000fe20000100800 */
[----:B------:R-:W-:Y:S02]  /*12e0*/  SHF.R.S32.HI R4, RZ, 0x3, R3 ;  /* 0x00000003ff047819 */ /* 0x000fe40000011403 */
[----:B------:R-:W-:Y:S01]  /*12f0*/  LEA R3, R5, UR4, 0x1 ;  /* 0x0000000405037c11 */ /* 0x000fe2000f8e08ff */
[----:B------:R0:W-:Y:S04]  /*1300*/  STL [R1+0x58], R0 ;  /* 0x0000580001007387 */ /* 0x0001e80000100800 */
[----:B------:R1:W-:Y:S04]  /*1310*/  STL [R1+0x5c], R4 ;  /* 0x00005c0401007387 */ /* 0x0003e80000100800 */
[----:B------:R2:W-:Y:S01]  /*1320*/  STL [R1+0x80], R3 ;  /* 0x0000800301007387 */ /* 0x0005e20000100800 */
[----:B0-----:R-:W-:-:S02]  /*1330*/  LEA R0, R6, UR4, 0x1 ;  /* 0x0000000406007c11 */ /* 0x001fc4000f8e08ff */
[----:B-1----:R-:W-:-:S03]  /*1340*/  LEA R4, R10, UR4, 0x1 ;  /* 0x000000040a047c11 */ /* 0x002fc6000f8e08ff */
[----:B------:R0:W-:Y:S01]  /*1350*/  STL [R1+0x84], R0 ;  /* 0x0000840001007387 */ /* 0x0001e20000100800 */
[----:B--2---:R-:W-:-:S03]  /*1360*/  LEA R3, R9, UR4, 0x1 ;  /* 0x0000000409037c11 */ /* 0x004fc6000f8e08ff */
[----:B------:R1:W-:Y:S04]  /*1370*/  STL [R1+0x78], R4 ;  /* 0x0000780401007387 */ /* 0x0003e80000100800 */
[----:B------:R1:W-:Y:S01]  /*1380*/  STL [R1+0x7c], R3 ;  /* 0x00007c0301007387 */ /* 0x0003e20000100800 */
[----:B0-----:R-:W-:-:S05]  /*1390*/  LEA R0, R11, UR4, 0x1 ;  /* 0x000000040b007c11 */ /* 0x001fca000f8e08ff */
[----:B------:R1:W-:Y:S02]  /*13a0*/  STL [R1+0x74], R0 ;  /* 0x0000740001007387 */ /* 0x0003e40000100800 */
.L_x_6404:
[----:B01--4-:R-:W0:Y:S01]  /*13b0*/  LDC.64 R2, c[0x0][0xc88] ;  /* 0x00032200ff027b82 */ /* 0x013e220000000a00 */
        /* <DEDUP_REMOVED lines=16> */
[C-C-:B------:R-:W-:Y:S01]  /*14c0*/  SHF.L.U64.HI R236, R237.reuse, 0x2, R0.reuse ;  /* 0x00000002edec7819 */ /* 0x140fe20000010200 */
[----:B------:R0:W-:Y:S01]  /*14d0*/  STL [R1+0x54], R0 ;  /* 0x0000540001007387 */ /* 0x0001e20000100800 */
[----:B------:R-:W-:Y:S01]  /*14e0*/  @P2 LEA.HI.X R3, R237, UR5, R0, 0x2, P3 ;  /* 0x00000005ed032c11 */ /* 0x000fe200098f1400 */
[----:B------:R-:W-:Y:S01]  /*14f0*/  ULDC UR4, c[0x0][0x288] ;  /* 0x0000a20000047ab9 */ /* 0x000fe20000000800 */
[----:B---3--:R-:W-:-:S03]  /*1500*/  IADD3 R6, P4, R235, UR6, RZ ;  /* 0x00000006eb067c10 */ /* 0x008fc6000ff9e0ff */
[----:B------:R0:W5:Y:S01]  /*1510*/  @P2 LDG.E R9, desc[UR60][R2.64] ;  /* 0x0000003c02092981 */ /* 0x000162000c1e1900 */
[----:B------:R-:W-:Y:S01]  /*1520*/  @P1 IADD3 R4, P2, R235, UR8, RZ ;  /* 0x00000008eb041c10 */ /* 0x000fe2000ff5e0ff */
[----:B------:R-:W-:Y:S01]  /*1530*/  IMAD.U32 R226, RZ, RZ, UR4 ;  /* 0x00000004ffe27e24 */ /* 0x000fe2000f8e00ff */
[C---:B------:R-:W-:Y:S01]  /*1540*/  IADD3.X R7, R236.reuse, UR7, RZ, P4, !PT ;  /* 0x00000007ec077c10 */ /* 0x040fe2000a7fe4ff */
[----:B------:R-:W-:Y:S01]  /*1550*/  ULDC.64 UR4, c[0x0][0x418] ;  /* 0x0001060000047ab9 */ /* 0x000fe20000000a00 */
[----:B------:R-:W-:Y:S01]  /*1560*/  @P1 IADD3.X R5, R236, UR9, RZ, P2, !PT ;  /* 0x00000009ec051c10 */ /* 0x000fe200097fe4ff */
[----:B------:R-:W-:Y:S02]  /*1570*/  ULDC.64 UR6, c[0x0][0xa20] ;  /* 0x0002880000067ab9 */ /* 0x000fe40000000a00 */
[----:B------:R0:W5:Y:S04]  /*1580*/  @P0 LDG.E R121, desc[UR60][R6.64] ;  /* 0x0000003c06790981 */ /* 0x000168000c1e1900 */
[----:B------:R0:W5:Y:S01]  /*1590*/  @P1 LDG.E R226, desc[UR60][R4.64] ;  /* 0x0000003c04e21981 */ /* 0x000162000c1e1900 */
        /* <DEDUP_REMOVED lines=9> */
[----:B------:R-:W-:Y:S02]  /*1630*/  IMAD.MOV.U32 R234, RZ, RZ, R26 ;  /* 0x000000ffffea7224 */ /* 0x000fe400078e001a */
[----:B------:R-:W-:Y:S01]  /*1640*/  IMAD.MOV.U32 R27, RZ, RZ, R237 ;  /* 0x000000ffff1b7224 */ /* 0x000fe200078e00ed */
[----:B0-----:R-:W-:Y:S06]  /*1650*/  @P1 BRA `(.L_x_6181) ;  /* 0x0000000000241947 */ /* 0x001fec0003800000 */
        /* <DEDUP_REMOVED lines=9> */
.L_x_6181:
[----:B------:R-:W-:Y:S02]  /*16f0*/  IMAD.U32 R2, RZ, RZ, UR5 ;  /* 0x00000005ff027e24 */ /* 0x000fe4000f8e00ff */
[----:B------:R-:W-:Y:S01]  /*1700*/  IMAD.U32 R28, RZ, RZ, UR4 ;  /* 0x00000004ff1c7e24 */ /* 0x000fe2000f8e00ff */
[----:B------:R-:W-:Y:S06]  /*1710*/  @!P2 BRA `(.L_x_6182) ;  /* 0x000000000010a947 */ /* 0x000fec0003800000 */
[----:B------:R-:W-:-:S04]  /*1720*/  IADD3 R4, P0, R235, UR6, RZ ;  /* 0x00000006eb047c10 */ /* 0x000fc8000ff1e0ff */
[----:B------:R-:W-:-:S05]  /*1730*/  IADD3.X R5, R236, UR7, RZ, P0, !PT ;  /* 0x00000007ec057c10 */ /* 0x000fca00087fe4ff */
[----:B------:R0:W5:Y:S01]  /*1740*/  LDG.E R28, desc[UR60][R4.64] ;  /* 0x0000003c041c7981 */ /* 0x000162000c1e1900 */
[----:B------:R-:W-:Y:S05]  /*1750*/  BRA `(.L_x_6183) ;  /* 0x0000000000107947 */ /* 0x000fea0003800000 */
.L_x_6182:
[----:B------:R-:W-:Y:S05]  /*1760*/  @!P0 BRA `(.L_x_6183) ;  /* 0x00000000000c8947 */ /* 0x000fea0003800000 */
[----:B------:R-:W2:Y:S04]  /*1770*/  LDG.E R3, desc[UR60][R6.64] ;  /* 0x0000003c06037981 */ /* 0x000ea8000c1e1900 */
[----:B------:R-:W2:Y:S02]  /*1780*/  LDG.E R28, desc[UR60][R6.64+0x4] ;  /* 0x0000043c061c7981 */ /* 0x000ea4000c1e1900 */
[----:B--2---:R-:W-:-:S07]  /*1790*/  IMAD.IADD R28, R28, 0x1, -R3 ;  /* 0x000000011c1c7824 */ /* 0x004fce00078e0a03 */
.L_x_6183:
[----:B------:R-:W-:Y:S01]  /*17a0*/  ULDC.64 UR4, c[0x0][0xa10] ;  /* 0x0002840000047ab9 */ /* 0x000fe20000000a00 */
[----:B------:R-:W1:Y:S01]  /*17b0*/  LDC R8, c[0x0][0x448] ;  /* 0x00011200ff087b82 */ /* 0x000e620000000800 */
        /* <DEDUP_REMOVED lines=17> */
[----:B0-----:R-:W-:Y:S02]  /*18d0*/  VIADD R4, R224, 0x7f ;  /* 0x0000007fe0047836 */ /* 0x001fe40000000000 */
[----:B---3--:R-:W-:-:S06]  /*18e0*/  IMAD.MOV.U32 R6, RZ, RZ, RZ ;  /* 0x000000ffff067224 */ /* 0x008fcc00078e00ff */
[----:B------:R-:W0:Y:S08]  /*18f0*/  @P1 LDC R11, c[0x0][0x44c] ;  /* 0x00011300ff0b1b82 */ /* 0x000e300000000800 */
[----:B------:R-:W1:Y:S01]  /*1900*/  @P1 LDC R5, c[0x0][0x450] ;  /* 0x00011400ff051b82 */ /* 0x000e620000000800 */
[----:B--2---:R-:W-:Y:S02]  /*1910*/  @P0 IMAD.IADD R2, R3, 0x1, -R0 ;  /* 0x0000000103020824 */ /* 0x004fe400078e0a00 */
[----:B0-----:R-:W-:-:S04]  /*1920*/  @P1 IMAD.HI.U32 R0, R4, R11, RZ ;  /* 0x0000000b04001227 */ /* 0x001fc800078e00ff */
[----:B------:R-:W-:Y:S01]  /*1930*/  IMAD.IADD R227, R9, 0x1, R2 ;  /* 0x0000000109e37824 */ /* 0x000fe200078e0202 */
[----:B-1----:R-:W-:Y:S01]  /*1940*/  @P1 SHF.R.U32.HI R4, RZ, R5, R0 ;  /* 0x00000005ff041219 */ /* 0x002fe20000011600 */
[----:B------:R-:W-:Y:S02]  /*1950*/  IMAD.MOV R0, RZ, RZ, -R9 ;  /* 0x000000ffff007224 */ /* 0x000fe400078e0a09 */
[C---:B------:R-:W-:Y:S01]  /*1960*/  VIADD R5, R227.reuse, 0x6f ;  /* 0x0000006fe3057836 */ /* 0x040fe20000000000 */
[----:B------:R-:W-:Y:S02]  /*1970*/  IADD3 R149, R227, 0x70, -R226 ;  /* 0x00000070e3957810 */ /* 0x000fe40007ffe8e2 */
[----:B------:R-:W-:-:S03]  /*1980*/  VIMNMX R0, RZ, R0, !PT ;  /* 0x00000000ff007248 */ /* 0x000fc60007fe0100 */
[----:B------:R-:W-:Y:S01]  /*1990*/  IMAD.IADD R7, R149, 0x1, R4 ;  /* 0x0000000195077824 */ /* 0x000fe200078e0204 */
[----:B------:R-:W-:Y:S01]  /*19a0*/  SHF.R.U32.HI R124, RZ, 0x4, R0 ;  /* 0x00000004ff7c7819 */ /* 0x000fe20000011600 */
[----:B------:R-:W-:Y:S02]  /*19b0*/  IMAD.MOV.U32 R4, RZ, RZ, RZ ;  /* 0x000000ffff047224 */ /* 0x000fe400078e00ff */
[----:B------:R-:W-:-:S04]  /*19c0*/  IMAD.HI R6, R7, -0x6db6db6d, R6 ;  /* 0x9249249307067827 */ /* 0x000fc800078e0206 */
[----:B------:R-:W-:Y:S01]  /*19d0*/  IMAD.HI R4, R5, -0x6db6db6d, R4 ;  /* 0x9249249305047827 */ /* 0x000fe200078e0204 */
[----:B------:R-:W-:-:S03]  /*19e0*/  SHF.R.U32.HI R5, RZ, 0x1f, R6 ;  /* 0x0000001fff057819 */ /* 0x000fc60000011606 */
[----:B------:R-:W-:Y:S01]  /*19f0*/  IMAD.WIDE.U32 R124, R124, 0x24924925, RZ ;  /* 0x249249257c7c7825 */ /* 0x000fe200078e00ff */
[----:B------:R-:W-:Y:S02]  /*1a00*/  SHF.R.U32.HI R3, RZ, 0x1f, R4 ;  /* 0x0000001fff037819 */ /* 0x000fe40000011604 */
[----:B------:R-:W-:Y:S01]  /*1a10*/  LEA.HI.SX32 R5, R6, R5, 0x1a ;  /* 0x0000000506057211 */ /* 0x000fe200078fd2ff */
[----:B------:R-:W-:Y:S01]  /*1a20*/  IMAD.MOV.U32 R24, RZ, RZ, R125 ;  /* 0x000000ffff187224 */ /* 0x000fe200078e007d */
[----:B------:R-:W-:-:S04]  /*1a30*/  LEA.HI.SX32 R150, R4, R3, 0x1a ;  /* 0x0000000304967211 */ /* 0x000fc800078fd2ff */
[----:B------:R-:W-:-:S05]  /*1a40*/  VIMNMX R5, R150, R5, PT ;  /* 0x0000000596057248 */ /* 0x000fca0003fe0100 */
        /* <DEDUP_REMOVED lines=30> */
.L_x_6186:
[----:B------:R-:W-:Y:S05]  /*1c30*/  BSYNC B6 ;  /* 0x0000000000067941 */ /* 0x000fea0003800000 */
.L_x_6185:
        /* <DEDUP_REMOVED lines=20> */
.L_x_6188:
[----:B------:R-:W-:Y:S05]  /*1d80*/  BSYNC B6 ;  /* 0x0000000000067941 */ /* 0x000fea0003800000 */
.L_x_6187:
[----:B------:R-:W-:Y:S01]  /*1d90*/  ULDC.64 UR4, c[0x0][0x9f8] ;  /* 0x00027e0000047ab9 */ /* 0x000fe20000000a00 */
[----:B------:R-:W2:Y:S01]  /*1da0*/  LDL.LU R30, [R1+0x8] ;  /* 0x00000800011e7983 */ /* 0x000ea20000300800 */
[----:B------:R-:W-:Y:S01]  /*1db0*/  ISETP.NE.U32.AND P0, PT, RZ, UR4, PT ;  /* 0x00000004ff007c0c */ /* 0x000fe2000bf05070 */
[----:B------:R-:W0:Y:S01]  /*1dc0*/  LDC.64 R112, c[0x0][0x300] ;  /* 0x0000c000ff707b82 */ /* 0x000e220000000a00 */
[----:B------:R-:W-:Y:S01]  /*1dd0*/  ULDC UR6, c[0x0][0x2f4] ;  /* 0x0000bd0000067ab9 */ /* 0x000fe20000000800 */
[----:B------:R-:W-:Y:S02]  /*1de0*/  SHF.R.S32.HI R9, RZ, 0x1f, R26 ;  /* 0x0000001fff097819 */ /* 0x000fe4000001141a */
[----:B------:R-:W-:Y:S01]  /*1df0*/  SHF.R.S32.HI R19, RZ, 0x1f, R18 ;  /* 0x0000001fff137819 */ /* 0x000fe20000011412 */
[----:B------:R-:W-:Y:S01]  /*1e00*/  IMAD.IADD R121, R121, 0x1, R28 ;  /* 0x0000000179797824 */ /* 0x000fe200078e021c */
[----:B------:R-:W-:Y:S01]  /*1e10*/  ISETP.NE.AND.EX P0, PT, RZ, UR5, PT, P0 ;  /* 0x00000005ff007c0c */ /* 0x000fe2000bf05300 */
[----:B------:R-:W-:Y:S01]  /*1e20*/  ULDC.64 UR8, c[0x0][0xa08] ;  /* 0x0002820000087ab9 */ /* 0x000fe20000000a00 */
[----:B------:R-:W1:Y:S01]  /*1e30*/  LDC.64 R106, c[0x0][0x408] ;  /* 0x00010200ff6a7b82 */ /* 0x000e620000000a00 */
[----:B------:R-:W-:-:S07]  /*1e40*/  SHF.R.S32.HI R147, RZ, 0x1f, R204 ;  /* 0x0000001fff937819 */ /* 0x000fce00000114cc */
[----:B------:R-:W3:Y:S03]  /*1e50*/  LDC.64 R100, c[0x0][0x3f8] ;  /* 0x0000fe00ff647b82 */ /* 0x000ee60000000a00 */
[----:B------:R-:W-:-:S04]  /*1e60*/  @P0 IADD3 R4, P1, R235, UR4, RZ ;  /* 0x00000004eb040c10 */ /* 0x000fc8000ff3e0ff */
[----:B------:R-:W-:Y:S01]  /*1e70*/  @P0 IADD3.X R5, R236, UR5, RZ, P1, !PT ;  /* 0x00000005ec050c10 */ /* 0x000fe20008ffe4ff */
[----:B------:R-:W-:Y:S01]  /*1e80*/  ULDC.64 UR4, c[0x0][0x330] ;  /* 0x0000cc0000047ab9 */ /* 0x000fe20000000a00 */
[----:B------:R-:W4:Y:S03]  /*1e90*/  LDC R31, c[0x0][0x3f4] ;  /* 0x0000fd00ff1f7b82 */ /* 0x000f260000000800 */
[----:B------:R0:W2:Y:S01]  /*1ea0*/  @P0 LDG.E R27, desc[UR60][R4.64] ;  /* 0x0000003c041b0981 */ /* 0x0000a2000c1e1900 */
[----:B------:R-:W-:Y:S01]  /*1eb0*/  ISETP.GE.AND P1, PT, R206, UR6, PT ;  /* 0x00000006ce007c0c */ /* 0x000fe2000bf26270 */
[----:B------:R-:W-:Y:S01]  /*1ec0*/  IMAD R3, R9, UR4, RZ ;  /* 0x0000000409037c24 */ /* 0x000fe2000f8e02ff */
[----:B------:R-:W-:Y:S01]  /*1ed0*/  ISETP.GE.AND P0, PT, R18, UR6, PT ;  /* 0x0000000612007c0c */ /* 0x000fe2000bf06270 */
[C---:B------:R-:W-:Y:S01]  /*1ee0*/  IMAD.WIDE.U32 R114, R26.reuse, UR4, R18 ;  /* 0x000000041a727c25 */ /* 0x040fe2000f8e0012 */
[----:B------:R-:W-:Y:S01]  /*1ef0*/  SEL R0, RZ, 0xffffffff, P1 ;  /* 0xffffffffff007807 */ /* 0x000fe20000800000 */
[----:B------:R-:W3:Y:S01]  /*1f00*/  S2R R151, SR_TID.X ;  /* 0x0000000000977919 */ /* 0x000ee20000002100 */
[----:B------:R-:W-:Y:S01]  /*1f10*/  SHF.R.S32.HI R12, RZ, 0x1f, R121 ;  /* 0x0000001fff0c7819 */ /* 0x000fe20000011479 */
[----:B------:R-:W-:Y:S01]  /*1f20*/  IMAD R3, R26, UR5, R3 ;  /* 0x000000051a037c24 */ /* 0x000fe2000f8e0203 */
[----:B------:R-:W-:Y:S01]  /*1f30*/  ULDC.64 UR4, c[0x0][0x308] ;  /* 0x0000c20000047ab9 */ /* 0x000fe20000000a00 */
[----:B0-----:R-:W-:Y:S01]  /*1f40*/  IMAD.SHL.U32 R5, R0, 0x2, RZ ;  /* 0x0000000200057824 */ /* 0x001fe200078e00ff */
[----:B------:R-:W-:Y:S01]  /*1f50*/  SEL R4, RZ, 0x1, P0 ;  /* 0x00000001ff047807 */ /* 0x000fe20000000000 */
[C---:B------:R-:W-:Y:S01]  /*1f60*/  VIADD R0, R18.reuse, 0x60 ;  /* 0x0000006012007836 */ /* 0x040fe20000000000 */
[----:B------:R-:W-:Y:S01]  /*1f70*/  ISETP.GE.AND P0, PT, R207, UR6, PT ;  /* 0x00000006cf007c0c */ /* 0x000fe2000bf06270 */
[----:B------:R-:W-:Y:S01]  /*1f80*/  IMAD.IADD R115, R115, 0x1, R3 ;  /* 0x0000000173737824 */ /* 0x000fe200078e0203 */
[----:B------:R-:W-:Y:S01]  /*1f90*/  LOP3.LUT R6, R5, 0x2, R4, 0xe2, !PT ;  /* 0x0000000205067812 */ /* 0x000fe200078ee204 */
[----:B------:R-:W-:Y:S01]  /*1fa0*/  VIADD R3, R18, 0x80 ;  /* 0x0000008012037836 */ /* 0x000fe20000000000 */
[----:B------:R-:W-:Y:S01]  /*1fb0*/  ISETP.GE.AND P1, PT, R0, UR6, PT ;  /* 0x0000000600007c0c */ /* 0x000fe2000bf26270 */
[-C--:B------:R-:W-:Y:S01]  /*1fc0*/  IMAD R10, R12, R112.reuse, RZ ;  /* 0x000000700c0a7224 */ /* 0x080fe200078e02ff */
[----:B------:R-:W-:Y:S01]  /*1fd0*/  SEL R7, RZ, 0x4, P0 ;  /* 0x00000004ff077807 */ /* 0x000fe20000000000 */
[----:B------:R-:W-:Y:S01]  /*1fe0*/  IMAD.WIDE.U32 R4, R121, R112, RZ ;  /* 0x0000007079047225 */ /* 0x000fe200078e00ff */
[----:B------:R-:W-:-:S02]  /*1ff0*/  ISETP.GE.AND P2, PT, R3, UR6, PT ;  /* 0x0000000603007c0c */ /* 0x000fc4000bf46270 */
[----:B------:R-:W-:Y:S01]  /*2000*/  SEL R8, RZ, 0x8, P1 ;  /* 0x00000008ff087807 */ /* 0x000fe20000800000 */
[----:B------:R-:W-:Y:S01]  /*2010*/  IMAD R11, R121, R113, R10 ;  /* 0x00000071790b7224 */ /* 0x000fe200078e020a */
[----:B------:R-:W-:Y:S01]  /*2020*/  SEL R29, RZ, 0x10, P2 ;  /* 0x00000010ff1d7807 */ /* 0x000fe20001000000 */
[----:B------:R-:W-:Y:S01]  /*2030*/  IMAD R9, R9, UR4, RZ ;  /* 0x0000000409097c24 */ /* 0x000fe2000f8e02ff */
[----:B------:R-:W-:Y:S01]  /*2040*/  LOP3.LUT R6, R8, R6, R7, 0xfe, !PT ;  /* 0x0000000608067212 */ /* 0x000fe200078efe07 */
[----:B------:R-:W-:Y:S01]  /*2050*/  IMAD.IADD R5, R5, 0x1, R11 ;  /* 0x0000000105057824 */ /* 0x000fe200078e020b */
[----:B------:R-:W-:Y:S01]  /*2060*/  ISETP.NE.U32.AND P0, PT, RZ, UR8, PT ;  /* 0x00000008ff007c0c */ /* 0x000fe2000bf05070 */
[----:B------:R-:W-:Y:S01]  /*2070*/  IMAD R9, R26, UR5, R9 ;  /* 0x000000051a097c24 */ /* 0x000fe2000f8e0209 */
[----:B------:R-:W-:Y:S01]  /*2080*/  LOP3.LUT R29, R6, R29, RZ, 0xfc, !PT ;  /* 0x0000001d061d7212 */ /* 0x000fe200078efcff */
[----:B------:R-:W-:Y:S01]  /*2090*/  IMAD.WIDE.U32 R4, R26, UR4, R4 ;  /* 0x000000041a047c25 */ /* 0x000fe2000f8e0004 */
[----:B------:R-:W-:Y:S01]  /*20a0*/  ISETP.NE.AND.EX P0, PT, RZ, UR9, PT, P0 ;  /* 0x00000009ff007c0c */ /* 0x000fe2000bf05300 */
[----:B------:R-:W-:Y:S01]  /*20b0*/  ULDC.64 UR4, c[0x0][0x310] ;  /* 0x0000c40000047ab9 */ /* 0x000fe20000000a00 */
[----:B------:R-:W-:Y:S01]  /*20c0*/  SHF.R.S32.HI R23, RZ, 0x1f, R22 ;  /* 0x0000001fff177819 */ /* 0x000fe20000011416 */
[----:B------:R-:W-:Y:S01]  /*20d0*/  IMAD.IADD R5, R5, 0x1, R9 ;  /* 0x0000000105057824 */ /* 0x000fe200078e0209 */
[-C--:B----4-:R-:W-:Y:S01]  /*20e0*/  ISETP.GE.AND P1, PT, R206, R31.reuse, PT ;  /* 0x0000001fce00720c */ /* 0x090fe20003f26270 */
[----:B-1----:R-:W-:Y:S01]  /*20f0*/  IMAD.WIDE.U32 R108, R204, R106, R18 ;  /* 0x0000006acc6c7225 */ /* 0x002fe200078e0012 */
[----:B------:R-:W-:-:S02]  /*2100*/  ISETP.GE.AND P3, PT, R207, R31, PT ;  /* 0x0000001fcf00720c */ /* 0x000fc40003f66270 */
[----:B------:R-:W-:Y:S01]  /*2110*/  SHF.R.U32.HI R25, RZ, 0x3, R217 ;  /* 0x00000003ff197819 */ /* 0x000fe200000116d9 */
[----:B------:R-:W-:Y:S01]  /*2120*/  IMAD.WIDE.U32 R110, R204, R106, R22 ;  /* 0x0000006acc6e7225 */ /* 0x000fe200078e0016 */
[----:B------:R-:W-:Y:S02]  /*2130*/  LOP3.LUT P2, RZ, R228, 0x4, RZ, 0xc0, !PT ;  /* 0x00000004e4ff7812 */ /* 0x000fe4000784c0ff */
[----:B------:R-:W-:Y:S01]  /*2140*/  SHF.L.U64.HI R135, R112, 0x6, R113 ;  /* 0x0000000670877819 */ /* 0x000fe20000010271 */
[----:B---3--:R-:W-:Y:S01]  /*2150*/  IMAD.WIDE.U32 R104, R204, R100, R22 ;  /* 0x00000064cc687225 */ /* 0x008fe200078e0016 */
[----:B------:R-:W-:-:S03]  /*2160*/  LEA.HI R151, R151, 0x8, RZ, 0x19 ;  /* 0x0000000897977811 */ /* 0x000fc600078fc8ff */
[----:B------:R-:W-:-:S04]  /*2170*/  IMAD.WIDE.U32 R102, R204, R100, R18 ;  /* 0x00000064cc667225 */ /* 0x000fc800078e0012 */
[----:B------:R-:W-:Y:S02]  /*2180*/  IMAD.SHL.U32 R136, R112, 0x40, RZ ;  /* 0x0000004070887824 */ /* 0x000fe400078e00ff */
[----:B------:R-:W-:Y:S02]  /*2190*/  IMAD R15, R107, 0x70, RZ ;  /* 0x000000706b0f7824 */ /* 0x000fe400078e02ff */
[----:B------:R-:W-:Y:S02]  /*21a0*/  VIADD R32, R204, 0x40 ;  /* 0x00000040cc207836 */ /* 0x000fe40000000000 */
[----:B------:R-:W-:Y:S02]  /*21b0*/  IMAD R133, R101, 0x70, RZ ;  /* 0x0000007065857824 */ /* 0x000fe400078e02ff */
[----:B------:R-:W-:Y:S01]  /*21c0*/  IMAD.SHL.U32 R124, R31, 0x2, RZ ;  /* 0x000000021f7c7824 */ /* 0x000fe200078e00ff */
[----:B------:R-:W-:Y:S02]  /*21d0*/  SHF.R.S32.HI R148, RZ, 0x1f, R32 ;  /* 0x0000001fff947819 */ /* 0x000fe40000011420 */
[----:B--2---:R-:W-:-:S04]  /*21e0*/  LOP3.LUT R30, R30, 0xfffffffe, RZ, 0xc0, !PT ;  /* 0xfffffffe1e1e7812 */ /* 0x004fc800078ec0ff */
[----:B------:R-:W-:-:S04]  /*21f0*/  @P3 LOP3.LUT R30, R30, 0x1, RZ, 0xfc, !PT ;  /* 0x000000011e1e3812 */ /* 0x000fc800078efcff */
[----:B------:R-:W-:-:S04]  /*2200*/  LOP3.LUT R30, R30, 0xfffffffb, RZ, 0xc0, !PT ;  /* 0xfffffffb1e1e7812 */ /* 0x000fc800078ec0ff */
[----:B------:R-:W-:-:S05]  /*2210*/  @P2 LOP3.LUT R30, R30, 0x4, RZ, 0xfc, !PT ;  /* 0x000000041e1e2812 */ /* 0x000fca00078efcff */
[----:B------:R0:W-:Y:S01]  /*2220*/  STL [R1+0x8], R30 ;  /* 0x0000081e01007387 */ /* 0x0001e20000100800 */
[----:B------:R-:W-:Y:S02]  /*2230*/  SHF.R.S32.HI R6, RZ, 0x1f, R27 ;  /* 0x0000001fff067819 */ /* 0x000fe4000001141b */
[----:B------:R-:W-:Y:S02]  /*2240*/  SEL R9, R27, RZ, !P0 ;  /* 0x000000ff1b097207 */ /* 0x000fe40004000000 */
[----:B------:R-:W-:Y:S01]  /*2250*/  SEL R8, R6, RZ, !P0 ;  /* 0x000000ff06087207 */ /* 0x000fe20004000000 */
[----:B------:R-:W-:Y:S02]  /*2260*/  IMAD R6, R147, R106, RZ ;  /* 0x0000006a93067224 */ /* 0x000fe400078e02ff */
[----:B------:R-:W-:-:S04]  /*2270*/  IMAD.WIDE.U32 R116, R9, UR4, R4 ;  /* 0x0000000409747c25 */ /* 0x000fc8000f8e0004 */
[----:B------:R-:W-:Y:S02]  /*2280*/  IMAD R10, R8, UR4, RZ ;  /* 0x00000004080a7c24 */ /* 0x000fe4000f8e02ff */
[C---:B------:R-:W-:Y:S02]  /*2290*/  IMAD R11, R204.reuse, R107, R6 ;  /* 0x0000006bcc0b7224 */ /* 0x040fe400078e0206 */
[----:B------:R-:W-:Y:S01]  /*22a0*/  IMAD R13, R9, UR5, R10 ;  /* 0x00000005090d7c24 */ /* 0x000fe2000f8e020a */
[----:B------:R-:W-:Y:S01]  /*22b0*/  ULDC.64 UR4, c[0x0][0x338] ;  /* 0x0000ce0000047ab9 */ /* 0x000fe20000000a00 */
[-C--:B------:R-:W-:Y:S02]  /*22c0*/  IMAD R4, R147, R112.reuse, RZ ;  /* 0x0000007093047224 */ /* 0x080fe400078e02ff */
[----:B------:R-:W-:-:S04]  /*22d0*/  IMAD.WIDE.U32 R6, R204, R112, R18 ;  /* 0x00000070cc067225 */ /* 0x000fc800078e0012 */
[----:B------:R-:W-:Y:S01]  /*22e0*/  IMAD R10, R204, R113, R4 ;  /* 0x00000071cc0a7224 */ /* 0x000fe200078e0204 */
[----:B------:R-:W-:Y:S01]  /*22f0*/  IADD3 R4, P0, R116, R6, RZ ;  /* 0x0000000674047210 */ /* 0x000fe20007f1e0ff */
[----:B------:R-:W-:Y:S02]  /*2300*/  IMAD.IADD R5, R117, 0x1, R13 ;  /* 0x0000000175057824 */ /* 0x000fe400078e020d */
[----:B------:R-:W-:Y:S02]  /*2310*/  IMAD.IADD R111, R111, 0x1, R11 ;  /* 0x000000016f6f7824 */ /* 0x000fe400078e020b */
[----:B------:R-:W-:Y:S01]  /*2320*/  IMAD R8, R8, UR4, RZ ;  /* 0x0000000408087c24 */ /* 0x000fe2000f8e02ff */
[----:B------:R-:W-:Y:S01]  /*2330*/  IADD3.X R6, R5, R7, R10, P0, !PT ;  /* 0x0000000705067210 */ /* 0x000fe200007fe40a */
[----:B------:R-:W-:Y:S01]  /*2340*/  IMAD R7, R147, R100, RZ ;  /* 0x0000006493077224 */ /* 0x000fe200078e02ff */
[----:B------:R-:W-:Y:S01]  /*2350*/  ISETP.GE.AND P0, PT, R18, R31, PT ;  /* 0x0000001f1200720c */ /* 0x000fe20003f06270 */
[----:B------:R-:W-:-:S02]  /*2360*/  IMAD.IADD R109, R11, 0x1, R109 ;  /* 0x000000010b6d7824 */ /* 0x000fc400078e026d */
[----:B------:R-:W-:Y:S01]  /*2370*/  IMAD R11, R204, R101, R7 ;  /* 0x00000065cc0b7224 */ /* 0x000fe200078e0207 */
[----:B------:R-:W-:Y:S01]  /*2380*/  SEL R7, R31, RZ, P0 ;  /* 0x000000ff1f077207 */ /* 0x000fe20000000000 */
[----:B------:R-:W-:-:S04]  /*2390*/  IMAD.WIDE.U32 R114, R9, UR4, R114 ;  /* 0x0000000409727c25 */ /* 0x000fc8000f8e0072 */
[----:B------:R-:W-:Y:S01]  /*23a0*/  IMAD R39, R9, UR5, R8 ;  /* 0x0000000509277c24 */ /* 0x000fe2000f8e0208 */
[C---:B------:R-:W-:Y:S01]  /*23b0*/  SEL R9, R31.reuse, RZ, P1 ;  /* 0x000000ff1f097207 */ /* 0x040fe20000800000 */
[----:B------:R-:W-:Y:S01]  /*23c0*/  IMAD.IADD R7, R18, 0x1, R7 ;  /* 0x0000000112077824 */ /* 0x000fe200078e0207 */
[----:B------:R-:W-:Y:S01]  /*23d0*/  SEL R8, R31, RZ, P3 ;  /* 0x000000ff1f087207 */ /* 0x000fe20001800000 */
[----:B------:R-:W-:Y:S01]  /*23e0*/  IMAD.IADD R105, R105, 0x1, R11 ;  /* 0x0000000169697824 */ /* 0x000fe200078e020b */
[----:B------:R-:W-:Y:S01]  /*23f0*/  IADD3 R120, P3, R204, R121, RZ ;  /* 0x00000079cc787210 */ /* 0x000fe20007f7e0ff */
[----:B------:R-:W-:Y:S02]  /*2400*/  IMAD.IADD R9, R206, 0x1, R9 ;  /* 0x00000001ce097824 */ /* 0x000fe400078e0209 */
[----:B------:R-:W-:Y:S01]  /*2410*/  IMAD.IADD R13, R207, 0x1, R8 ;  /* 0x00000001cf0d7824 */ /* 0x000fe200078e0208 */
[----:B------:R-:W-:Y:S01]  /*2420*/  SHF.R.S32.HI R8, RZ, 0x1f, R7 ;  /* 0x0000001fff087819 */ /* 0x000fe20000011407 */
[----:B------:R-:W-:Y:S01]  /*2430*/  IMAD.IADD R103, R11, 0x1, R103 ;  /* 0x000000010b677824 */ /* 0x000fe200078e0267 */
[----:B------:R-:W-:Y:S01]  /*2440*/  SHF.R.S32.HI R10, RZ, 0x1f, R9 ;  /* 0x0000001fff0a7819 */ /* 0x000fe20000011409 */
[----:B-----5:R-:W-:Y:S01]  /*2450*/  IMAD.WIDE.U32 R110, R144, R106, R110 ;  /* 0x0000006a906e7225 */ /* 0x020fe200078e006e */
[----:B------:R-:W-:-:S02]  /*2460*/  LEA.HI R21, R8, R7, RZ, 0x3 ;  /* 0x0000000708157211 */ /* 0x000fc400078f18ff */
[----:B------:R-:W-:Y:S01]  /*2470*/  LEA.HI R7, R8, R7, RZ, 0x6 ;  /* 0x0000000708077211 */ /* 0x000fe200078f30ff */
[----:B------:R-:W-:Y:S01]  /*2480*/  IMAD.WIDE.U32 R108, R144, R106, R108 ;  /* 0x0000006a906c7225 */ /* 0x000fe200078e006c */
[CC--:B------:R-:W-:Y:S02]  /*2490*/  LEA.HI R8, R10.reuse, R9.reuse, RZ, 0x6 ;  /* 0x000000090a087211 */ /* 0x0c0fe400078f30ff */
[----:B------:R-:W-:Y:S01]  /*24a0*/  LEA.HI R26, R10, R9, RZ, 0x3 ;  /* 0x000000090a1a7211 */ /* 0x000fe200078f18ff */
[CC--:B------:R-:W-:Y:S01]  /*24b0*/  IMAD.WIDE.U32 R104, R144.reuse, R100.reuse, R104 ;  /* 0x0000006490687225 */ /* 0x0c0fe200078e0068 */
[----:B------:R-:W-:Y:S02]  /*24c0*/  SHF.R.S32.HI R7, RZ, 0x6, R7 ;  /* 0x00000006ff077819 */ /* 0x000fe40000011407 */
[----:B------:R-:W-:Y:S01]  /*24d0*/  SHF.R.S32.HI R9, RZ, 0x6, R8 ;  /* 0x00000006ff097819 */ /* 0x000fe20000011408 */
[----:B------:R-:W-:Y:S01]  /*24e0*/  IMAD.WIDE.U32 R102, R144, R100, R102 ;  /* 0x0000006490667225 */ /* 0x000fe200078e0066 */
[----:B------:R-:W-:-:S02]  /*24f0*/  LOP3.LUT R10, R218, 0x38, R26, 0xf8, !PT ;  /* 0x00000038da0a7812 */ /* 0x000fc400078ef81a */
[----:B------:R-:W-:Y:S01]  /*2500*/  SHF.R.S32.HI R20, RZ, 0x1f, R13 ;  /* 0x0000001fff147819 */ /* 0x000fe2000001140d */
[C---:B------:R-:W-:Y:S01]  /*2510*/  IMAD R143, R7.reuse, 0x1c00, R220 ;  /* 0x00001c00078f7824 */ /* 0x040fe200078e02dc */
[--C-:B------:R-:W-:Y:S01]  /*2520*/  LOP3.LUT R8, R218, 0x38, R21.reuse, 0xf8, !PT ;  /* 0x00000038da087812 */ /* 0x100fe200078ef815 */
[----:B------:R-:W-:Y:S01]  /*2530*/  IMAD R141, R7, 0x1c00, R222 ;  /* 0x00001c00078d7824 */ /* 0x000fe200078e02de */
[----:B------:R-:W-:Y:S01]  /*2540*/  LOP3.LUT R7, R10, R219, RZ, 0x3c, !PT ;  /* 0x000000db0a077212 */ /* 0x000fe200078e3cff */
[C---:B------:R-:W-:Y:S01]  /*2550*/  IMAD R142, R9.reuse, 0x1c00, R220 ;  /* 0x00001c00098e7824 */ /* 0x040fe200078e02dc */
[----:B------:R-:W-:Y:S01]  /*2560*/  LEA.HI R28, R20, R13, RZ, 0x3 ;  /* 0x0000000d141c7211 */ /* 0x000fe200078f18ff */
[----:B------:R-:W-:Y:S01]  /*2570*/  IMAD R139, R9, 0x1c00, R222 ;  /* 0x00001c00098b7824 */ /* 0x000fe200078e02de */
[----:B------:R-:W-:Y:S01]  /*2580*/  LOP3.LUT R11, R217, 0x38, R21, 0xf8, !PT ;  /* 0x00000038d90b7812 */ /* 0x000fe200078ef815 */
[----:B------:R-:W-:Y:S01]  /*2590*/  IMAD.IADD R142, R142, 0x1, R7 ;  /* 0x000000018e8e7824 */ /* 0x000fe200078e0207 */
[----:B------:R-:W-:Y:S01]  /*25a0*/  LOP3.LUT R8, R8, R219, RZ, 0x3c, !PT ;  /* 0x000000db08087212 */ /* 0x000fe200078e3cff */
[----:B------:R-:W-:Y:S01]  /*25b0*/  IMAD.X R121, R12, 0x1, R147, P3 ;  /* 0x000000010c797824 */ /* 0x000fe200018e0693 */
[----:B------:R-:W-:Y:S01]  /*25c0*/  LEA.HI R13, R20, R13, RZ, 0x6 ;  /* 0x0000000d140d7211 */ /* 0x000fe200078f30ff */
[----:B------:R-:W-:Y:S01]  /*25d0*/  IMAD.IADD R38, R115, 0x1, R39 ;  /* 0x0000000173267824 */ /* 0x000fe200078e0227 */
[----:B------:R-:W-:Y:S01]  /*25e0*/  LOP3.LUT R14, R11, R25, RZ, 0x3c, !PT ;  /* 0x000000190b0e7212 */ /* 0x000fe200078e3cff */
[----:B------:R-:W-:Y:S01]  /*25f0*/  IMAD.IADD R143, R143, 0x1, R8 ;  /* 0x000000018f8f7824 */ /* 0x000fe200078e0208 */
[----:B------:R-:W-:-:S02]  /*2600*/  SHF.R.S32.HI R13, RZ, 0x6, R13 ;  /* 0x00000006ff0d7819 */ /* 0x000fc4000001140d */
[----:B------:R-:W-:Y:S01]  /*2610*/  LOP3.LUT R7, R217, 0x38, R26, 0xf8, !PT ;  /* 0x00000038d9077812 */ /* 0x000fe200078ef81a */
[----:B------:R-:W-:Y:S01]  /*2620*/  IMAD.IADD R141, R141, 0x1, R14 ;  /* 0x000000018d8d7824 */ /* 0x000fe200078e020e */
[----:B------:R-:W-:Y:S01]  /*2630*/  LOP3.LUT R11, R217, 0x38, R28, 0xf8, !PT ;  /* 0x00000038d90b7812 */ /* 0x000fe200078ef81c */
[C---:B------:R-:W-:Y:S01]  /*2640*/  IMAD R138, R13.reuse, 0x1c00, R222 ;  /* 0x00001c000d8a7824 */ /* 0x040fe200078e02de */
[----:B------:R-:W-:Y:S01]  /*2650*/  LOP3.LUT R8, R218, 0x38, R28, 0xf8, !PT ;  /* 0x00000038da087812 */ /* 0x000fe200078ef81c */
[----:B------:R-:W-:Y:S01]  /*2660*/  IMAD R140, R13, 0x1c00, R220 ;  /* 0x00001c000d8c7824 */ /* 0x000fe200078e02dc */
[-C--:B------:R-:W-:Y:S01]  /*2670*/  LOP3.LUT R10, R7, R25.reuse, RZ, 0x3c, !PT ;  /* 0x00000019070a7212 */ /* 0x080fe200078e3cff */
[----:B------:R-:W-:Y:S01]  /*2680*/  IMAD R13, R113, 0x70, RZ ;  /* 0x00000070710d7824 */ /* 0x000fe200078e02ff */
[----:B------:R-:W-:Y:S01]  /*2690*/  LOP3.LUT R11, R11, R25, RZ, 0x3c, !PT ;  /* 0x000000190b0b7212 */ /* 0x000fe200078e3cff */
[----:B------:R-:W-:Y:S01]  /*26a0*/  IMAD.WIDE.U32 R112, R112, 0x70, RZ ;  /* 0x0000007070707825 */ /* 0x000fe200078e00ff */
[----:B------:R-:W-:-:S02]  /*26b0*/  LOP3.LUT R7, R8, R219, RZ, 0x3c, !PT ;  /* 0x000000db08077212 */ /* 0x000fc400078e3cff */
[----:B------:R-:W-:Y:S01]  /*26c0*/  SHF.R.S32.HI R9, RZ, 0x1f, R144 ;  /* 0x0000001fff097819 */ /* 0x000fe20000011490 */
[----:B------:R-:W-:Y:S01]  /*26d0*/  IMAD.IADD R138, R138, 0x1, R11 ;  /* 0x000000018a8a7824 */ /* 0x000fe200078e020b */
[----:B------:R-:W-:Y:S01]  /*26e0*/  LOP3.LUT R14, R218, 0x18, R18, 0xf8, !PT ;  /* 0x00000018da0e7812 */ /* 0x000fe200078ef812 */
[----:B------:R-:W-:Y:S01]  /*26f0*/  IMAD.IADD R140, R140, 0x1, R7 ;  /* 0x000000018c8c7824 */ /* 0x000fe200078e0207 */
[----:B------:R-:W-:Y:S01]  /*2700*/  SHF.R.S32.HI R20, RZ, 0x3, R21 ;  /* 0x00000003ff147819 */ /* 0x000fe20000011415 */
[----:B------:R-:W-:Y:S01]  /*2710*/  VIADD R11, R18, 0xa0 ;  /* 0x000000a0120b7836 */ /* 0x000fe20000000000 */
[----:B------:R-:W-:Y:S01]  /*2720*/  LOP3.LUT R137, R14, R219, RZ, 0x3c, !PT ;  /* 0x000000db0e897212 */ /* 0x000fe200078e3cff */
[----:B------:R-:W-:Y:S01]  /*2730*/  IMAD R7, R9, R106, RZ ;  /* 0x0000006a09077224 */ /* 0x000fe200078e02ff */
[----:B------:R-:W-:Y:S01]  /*2740*/  LOP3.LUT R21, R21, 0xfffffff8, RZ, 0xc0, !PT ;  /* 0xfffffff815157812 */ /* 0x000fe200078ec0ff */
[----:B------:R-:W-:Y:S01]  /*2750*/  IMAD R9, R9, R100, RZ ;  /* 0x0000006409097224 */ /* 0x000fe200078e02ff */
[----:B------:R-:W-:Y:S01]  /*2760*/  ISETP.GE.AND P2, PT, R11, UR6, PT ;  /* 0x000000060b007c0c */ /* 0x000fe2000bf46270 */
[----:B------:R-:W-:Y:S01]  /*2770*/  IMAD R27, R144, R107, R7 ;  /* 0x0000006b901b7224 */ /* 0x000fe200078e0207 */
[C---:B------:R-:W-:Y:S01]  /*2780*/  SHF.L.U64.HI R7, R106.reuse, 0x6, R107 ;  /* 0x000000066a077819 */ /* 0x040fe2000001026b */
[C---:B------:R-:W-:Y:S01]  /*2790*/  IMAD.SHL.U32 R8, R106.reuse, 0x40, RZ ;  /* 0x000000406a087824 */ /* 0x040fe200078e00ff */
[----:B0-----:R-:W-:Y:S01]  /*27a0*/  SEL R30, RZ, 0x20, P2 ;  /* 0x00000020ff1e7807 */ /* 0x001fe20001000000 */
[----:B------:R-:W-:-:S03]  /*27b0*/  IMAD.WIDE.U32 R106, R106, 0x70, RZ ;  /* 0x000000706a6a7825 */ /* 0x000fc600078e00ff */
[----:B------:R-:W-:Y:S01]  /*27c0*/  LOP3.LUT R37, R29, R30, RZ, 0xfc, !PT ;  /* 0x0000001e1d257212 */ /* 0x000fe200078efcff */
[----:B------:R-:W-:Y:S01]  /*27d0*/  IMAD R25, R144, R101, R9 ;  /* 0x0000006590197224 */ /* 0x000fe200078e0209 */
[----:B------:R-:W-:Y:S01]  /*27e0*/  SHF.L.U64.HI R9, R100, 0x6, R101 ;  /* 0x0000000664097819 */ /* 0x000fe20000010265 */
        /* <DEDUP_REMOVED lines=9> */
[----:B------:R-:W-:Y:S01]  /*2880*/  SHF.R.S32.HI R27, RZ, 0x3, R28 ;  /* 0x00000003ff1b7819 */ /* 0x000fe2000001141c */
[----:B------:R-:W-:Y:S01]  /*2890*/  IMAD.IADD R14, R105, 0x1, R25 ;  /* 0x00000001690e7824 */ /* 0x000fe200078e0219 */
[----:B------:R-:W-:Y:S01]  /*28a0*/  LOP3.LUT R28, R28, 0xfffffff8, RZ, 0xc0, !PT ;  /* 0xfffffff81c1c7812 */ /* 0x000fe200078ec0ff */
[----:B------:R-:W-:Y:S01]  /*28b0*/  IMAD.IADD R15, R25, 0x1, R103 ;  /* 0x00000001190f7824 */ /* 0x000fe200078e0267 */
[----:B------:R-:W-:Y:S01]  /*28c0*/  SHF.R.S32.HI R25, RZ, 0x3, R26 ;  /* 0x00000003ff197819 */ /* 0x000fe2000001141a */
[----:B------:R-:W-:Y:S01]  /*28d0*/  IMAD.SHL.U32 R10, R100, 0x40, RZ ;  /* 0x00000040640a7824 */ /* 0x000fe200078e00ff */
[----:B------:R-:W-:Y:S01]  /*28e0*/  LOP3.LUT R26, R26, 0xfffffff8, RZ, 0xc0, !PT ;  /* 0xfffffff81a1a7812 */ /* 0x000fe200078ec0ff */
[----:B------:R-:W-:Y:S01]  /*28f0*/  IMAD.WIDE.U32 R100, R100, 0x70, RZ ;  /* 0x0000007064647825 */ /* 0x000fe200078e00ff */
[----:B------:R-:W-:-:S02]  /*2900*/  LOP3.LUT R29, R29, 0x1, RZ, 0xc0, !PT ;  /* 0x000000011d1d7812 */ /* 0x000fc400078ec0ff */
[----:B------:R-:W-:Y:S01]  /*2910*/  SHF.R.S32.HI R30, RZ, 0x1f, R21 ;  /* 0x0000001fff1e7819 */ /* 0x000fe20000011415 */
[----:B------:R-:W-:Y:S01]  /*2920*/  IMAD.IADD R137, R220, 0x1, R137 ;  /* 0x00000001dc897824 */ /* 0x000fe200078e0289 */
[----:B------:R-:W-:Y:S01]  /*2930*/  SHF.R.S32.HI R31, RZ, 0x1f, R26 ;  /* 0x0000001fff1f7819 */ /* 0x000fe2000001141a */
[----:B------:R-:W-:Y:S01]  /*2940*/  IMAD.IADD R133, R101, 0x1, R133 ;  /* 0x0000000165857824 */ /* 0x000fe200078e0285 */
[----:B------:R-:W-:Y:S02]  /*2950*/  SHF.R.S32.HI R32, RZ, 0x1f, R28 ;  /* 0x0000001fff207819 */ /* 0x000fe4000001141c */
[----:B------:R-:W-:-:S07]  /*2960*/  LOP3.LUT R37, R37, 0x20, RZ, 0xc0, !PT ;  /* 0x0000002025257812 */ /* 0x000fce00078ec0ff */
.L_x_6288:
[----:B------:R-:W2:Y:S01]  /*2970*/  LDL.LU R43, [R1+0x8] ;  /* 0x00000800012b7983 */ /* 0x000ea20000300800 */
[----:B-----5:R-:W-:Y:S01]  /*2980*/  VIADD R49, R24, 0xffffffff ;  /* 0xffffffff18317836 */ /* 0x020fe20000000000 */
[----:B------:R-:W0:Y:S01]  /*2990*/  LDC.64 R122, c[0x0][0x2e8] ;  /* 0x0000ba00ff7a7b82 */ /* 0x000e220000000a00 */
[----:B------:R-:W-:Y:S01]  /*29a0*/  LOP3.LUT P5, RZ, R228, 0x4, RZ, 0xc0, !PT ;  /* 0x00000004e4ff7812 */ /* 0x000fe200078ac0ff */
        /* <DEDUP_REMOVED lines=8> */
[----:B------:R-:W-:Y:S01]  /*2a30*/  IADD3 R41, P4, R4, R126, RZ ;  /* 0x0000007e04297210 */ /* 0x000fe20007f9e0ff */
[----:B------:R-:W-:Y:S02]  /*2a40*/  IMAD.IADD R92, R127, 0x1, R39 ;  /* 0x000000017f5c7824 */ /* 0x000fe400078e0227 */
[----:B------:R-:W-:Y:S02]  /*2a50*/  IMAD R39, R17, 0x5400, R137 ;  /* 0x0000540011277824 */ /* 0x000fe400078e0289 */
[----:B------:R-:W-:Y:S01]  /*2a60*/  IMAD.X R42, R92, 0x1, R6, P4 ;  /* 0x000000015c2a7824 */ /* 0x000fe200020e0606 */
[----:B------:R-:W-:Y:S02]  /*2a70*/  IADD3.X R40, R6, R92, R135, P2, P3 ;  /* 0x0000005c06287210 */ /* 0x000fe400017e6487 */
[----:B------:R-:W-:Y:S02]  /*2a80*/  ISETP.GT.AND P3, PT, R49, R125, PT ;  /* 0x0000007d3100720c */ /* 0x000fe40003f64270 */
[----:B0-----:R-:W-:-:S02]  /*2a90*/  LEA R44, P2, R24, R122, 0x1 ;  /* 0x0000007a182c7211 */ /* 0x001fc400078408ff */
[----:B------:R-:W-:Y:S02]  /*2aa0*/  LEA R46, P4, R41, R122, 0x1 ;  /* 0x0000007a292e7211 */ /* 0x000fe400078808ff */
[-C--:B------:R-:W-:Y:S01]  /*2ab0*/  LEA.HI.X R45, R24, R123.reuse, R40, 0x1, P2 ;  /* 0x0000007b182d7211 */ /* 0x080fe200010f0c28 */
[----:B------:R-:W-:Y:S01]  /*2ac0*/  IMAD.MOV.U32 R24, RZ, RZ, R49 ;  /* 0x000000ffff187224 */ /* 0x000fe200078e0031 */
[----:B-1----:R-:W-:Y:S02]  /*2ad0*/  ISETP.GE.AND P2, PT, R119, 0x1, PT ;  /* 0x000000017700780c */ /* 0x002fe40003f46270 */
[----:B------:R-:W-:Y:S01]  /*2ae0*/  LEA.HI.X R47, R41, R123, R42, 0x1, P4 ;  /* 0x0000007b292f7211 */ /* 0x000fe200020f0c2a */
[C---:B------:R-:W-:Y:S02]  /*2af0*/  VIADD R41, R39.reuse, 0x20 ;  /* 0x0000002027297836 */ /* 0x040fe40000000000 */
[C---:B------:R-:W-:Y:S02]  /*2b00*/  @P5 VIADD R41, R39.reuse, 0xffffffe0 ;  /* 0xffffffe027295836 */ /* 0x040fe40000000000 */
[----:B------:R-:W-:-:S02]  /*2b10*/  IMAD R39, R39, 0x2, R118 ;  /* 0x0000000227277824 */ /* 0x000fc400078e0276 */
[----:B------:R-:W-:Y:S01]  /*2b20*/  IMAD R96, R41, 0x2, R118 ;  /* 0x0000000229607824 */ /* 0x000fe200078e0276 */
        /* <DEDUP_REMOVED lines=8> */
[----:B------:R-:W-:Y:S02]  /*2bb0*/  IMAD R97, R24, -0x70, R2 ;  /* 0xffffff9018617824 */ /* 0x000fe400078e0202 */
[C---:B------:R-:W-:Y:S02]  /*2bc0*/  IMAD R41, R48.reuse, R100, R41 ;  /* 0x0000006430297224 */ /* 0x040fe400078e0229 */
[----:B------:R-:W-:Y:S01]  /*2bd0*/  IMAD R43, R48, R106, R43 ;  /* 0x0000006a302b7224 */ /* 0x000fe200078e022b */
[----:B------:R-:W-:Y:S01]  /*2be0*/  VIMNMX R97, R97, 0x70, PT ;  /* 0x0000007061617848 */ /* 0x000fe20003fe0100 */
[----:B------:R-:W-:-:S04]  /*2bf0*/  IMAD.WIDE.U32 R90, R100, R49, RZ ;  /* 0x00000031645a7225 */ /* 0x000fc800078e00ff */
        /* <DEDUP_REMOVED lines=60> */
.L_x_6193:
[----:B------:R-:W-:Y:S05]  /*2fc0*/  BSYNC B1 ;  /* 0x0000000000017941 */ /* 0x000fea0003800000 */
.L_x_6192:
        /* <DEDUP_REMOVED lines=57> */
.L_x_6195:
[----:B------:R-:W-:Y:S05]  /*3360*/  BSYNC B1 ;  /* 0x0000000000017941 */ /* 0x000fea0003800000 */
.L_x_6194:
        /* <DEDUP_REMOVED lines=95> */
[----:B------:R-:W-:Y:S01]  /*3960*/  PRMT R166, R40, 0x7610, R166 ;  /* 0x0000761028a67816 */ /* 0x000fe200000000a6 */
[----:B------:R-:W-:-:S05]  /*3970*/  IMAD.MOV.U32 R40, RZ, RZ, R70 ;  /* 0x000000ffff287224 */ /* 0x000fca00078e0046 */
[----:B------:R-:W-:Y:S01]  /*3980*/  PRMT R175, R40, 0x7610, R175 ;  /* 0x0000761028af7816 */ /* 0x000fe200000000af */
[----:B------:R-:W-:Y:S06]  /*3990*/  @!P2 BRA `(.L_x_6196) ;  /* 0x000000000004a947 */ /* 0x000fec0003800000 */
[----:B------:R-:W-:Y:S01]  /*39a0*/  BPT.TRAP 0x1 ;  /* 0x000000040000795c */ /* 0x000fe20000300000 */
.L_x_6196:
[----:B------:R-:W-:Y:S01]  /*39b0*/  IMAD R98, R17, 0x8, R16 ;  /* 0x0000000811627824 */ /* 0x000fe200078e0210 */
[----:B------:R-:W-:Y:S01]  /*39c0*/  SHF.L.U32 R99, R209, 0x1f, RZ ;  /* 0x0000001fd1637819 */ /* 0x000fe200000006ff */
[----:B------:R-:W-:Y:S03]  /*39d0*/  BSSY B1, `(.L_x_6197) ;  /* 0x0000003000017945 */ /* 0x000fe60003800000 */
[----:B------:R-:W0:Y:S02]  /*39e0*/  SYNCS.PHASECHK.TRANS64.TRYWAIT P5, [R98+URZ+0x36890], R99 ;  /* 0x03689063620075a7 */ /* 0x000e2400080a017f */
[----:B0-----:R-:W-:Y:S05]  /*39f0*/  @!P5 BRA `(.L_x_6198) ;  /* 0x000002b80084d947 */ /* 0x001fea0003800000 */
.L_x_6575:
[----:B------:R-:W-:Y:S05]  /*3a00*/  BSYNC B1 ;  /* 0x0000000000017941 */ /* 0x000fea0003800000 */
.L_x_6197:
        /* <DEDUP_REMOVED lines=9> */
[--C-:B------:R-:W-:Y:S02]  /*3aa0*/  SHF.R.U64 R122, R122, 0x10, R123.reuse ;  /* 0x000000107a7a7819 */ /* 0x100fe4000000127b */
[----:B------:R-:W-:Y:S02]  /*3ab0*/  SHF.R.U32.HI R128, RZ, 0x10, R123 ;  /* 0x00000010ff807819 */ /* 0x000fe4000001167b */
[----:B------:R-:W-:Y:S01]  /*3ac0*/  SHF.R.U64 R123, R126, 0x10, R127 ;  /* 0x000000107e7b7819 */ /* 0x000fe2000000127f */
[----:B--2---:R-:W-:Y:S01]  /*3ad0*/  IMAD.U32 R126, R41, 0x10000, RZ ;  /* 0x00010000297e7824 */ /* 0x004fe200078e00ff */
[C---:B------:R-:W-:Y:S02]  /*3ae0*/  PRMT R122, R130.reuse, 0x5432, R122 ;  /* 0x00005432827a7816 */ /* 0x040fe4000000007a */
[----:B------:R-:W-:Y:S02]  /*3af0*/  PRMT R123, R130, 0x5410, R123 ;  /* 0x00005410827b7816 */ /* 0x000fe4000000007b */
[----:B------:R-:W-:-:S02]  /*3b00*/  SHF.R.U32.HI R129, RZ, 0x10, R127 ;  /* 0x00000010ff817819 */ /* 0x000fc4000001167f */
[----:B------:R-:W-:Y:S02]  /*3b10*/  LOP3.LUT R130, R41, 0xffff0000, RZ, 0xc0, !PT ;  /* 0xffff000029827812 */ /* 0x000fe400078ec0ff */
[----:B------:R-:W-:Y:S02]  /*3b20*/  LOP3.LUT R127, R123, 0xffff0000, RZ, 0xc0, !PT ;  /* 0xffff00007b7f7812 */ /* 0x000fe400078ec0ff */
[C---:B------:R-:W-:Y:S01]  /*3b30*/  LOP3.LUT R131, R122.reuse, 0xffff0000, RZ, 0xc0, !PT ;  /* 0xffff00007a837812 */ /* 0x040fe200078ec0ff */
[----:B------:R-:W-:Y:S02]  /*3b40*/  IMAD.U32 R122, R122, 0x10000, RZ ;  /* 0x000100007a7a7824 */ /* 0x000fe400078e00ff */
[C---:B------:R-:W-:Y:S02]  /*3b50*/  FMUL.FTZ R41, R130.reuse, R127 ;  /* 0x0000007f82297220 */ /* 0x040fe40000410000 */
[-C--:B------:R-:W-:Y:S02]  /*3b60*/  FMUL.FTZ R130, R130, R131.reuse ;  /* 0x0000008382827220 */ /* 0x080fe40000410000 */
[----:B------:R-:W-:-:S02]  /*3b70*/  FFMA.FTZ R41, R126, R131, -R41 ;  /* 0x000000837e297223 */ /* 0x000fc40000010829 */
[----:B------:R-:W-:Y:S01]  /*3b80*/  FFMA.FTZ R126, R126, R127, R130 ;  /* 0x0000007f7e7e7223 */ /* 0x000fe20000010082 */
[----:B------:R-:W-:Y:S02]  /*3b90*/  PRMT R127, R89, 0x5432, R128 ;  /* 0x00005432597f7816 */ /* 0x000fe40000000080 */
[----:B------:R-:W-:Y:S02]  /*3ba0*/  PRMT R128, R145, 0x5410, R129 ;  /* 0x0000541091807816 */ /* 0x000fe40000000081 */
[----:B------:R-:W-:Y:S01]  /*3bb0*/  LOP3.LUT R130, R42, 0xffff0000, RZ, 0xc0, !PT ;  /* 0xffff00002a827812 */ /* 0x000fe200078ec0ff */
[C---:B------:R-:W-:Y:S01]  /*3bc0*/  IMAD.U32 R131, R127.reuse, 0x10000, RZ ;  /* 0x000100007f837824 */ /* 0x040fe200078e00ff */
[----:B------:R-:W-:Y:S01]  /*3bd0*/  LOP3.LUT R127, R127, 0xffff0000, RZ, 0xc0, !PT ;  /* 0xffff00007f7f7812 */ /* 0x000fe200078ec0ff */
[----:B------:R-:W-:Y:S01]  /*3be0*/  IMAD.U32 R129, R128, 0x10000, RZ ;  /* 0x0001000080817824 */ /* 0x000fe200078e00ff */
[----:B------:R-:W-:Y:S01]  /*3bf0*/  F2FP.BF16.F32.PACK_AB R41, R126, R41 ;  /* 0x000000297e29723e */ /* 0x000fe200000010ff */
[----:B------:R-:W-:-:S02]  /*3c00*/  IMAD.U32 R42, R42, 0x10000, RZ ;  /* 0x000100002a2a7824 */ /* 0x000fc400078e00ff */
[C---:B------:R-:W-:Y:S01]  /*3c10*/  FMUL.FTZ R145, R130.reuse, R129 ;  /* 0x0000008182917220 */ /* 0x040fe20000410000 */
[----:B------:R-:W-:-:S03]  /*3c20*/  FMUL.FTZ R130, R130, R131 ;  /* 0x0000008382827220 */ /* 0x000fc60000410000 */
[C---:B------:R-:W-:Y:S01]  /*3c30*/  FFMA.FTZ R145, R42.reuse, R131, -R145 ;  /* 0x000000832a917223 */ /* 0x040fe20000010891 */
[----:B------:R-:W-:Y:S01]  /*3c40*/  FFMA.FTZ R130, R42, R129, R130 ;  /* 0x000000812a827223 */ /* 0x000fe20000010082 */
[----:B------:R-:W-:Y:S01]  /*3c50*/  LOP3.LUT R129, R128, 0xffff0000, RZ, 0xc0, !PT ;  /* 0xffff000080817812 */ /* 0x000fe200078ec0ff */
[C---:B------:R-:W-:Y:S01]  /*3c60*/  IMAD.U32 R128, R43.reuse, 0x10000, RZ ;  /* 0x000100002b807824 */ /* 0x040fe200078e00ff */
[----:B------:R-:W-:-:S05]  /*3c70*/  LOP3.LUT R42, R43, 0xffff0000, RZ, 0xc0, !PT ;  /* 0xffff00002b2a7812 */ /* 0x000fca00078ec0ff */
[C---:B------:R-:W-:Y:S01]  /*3c80*/  FMUL.FTZ R43, R42.reuse, R129 ;  /* 0x000000812a2b7220 */ /* 0x040fe20000410000 */
[----:B------:R-:W-:-:S03]  /*3c90*/  FMUL.FTZ R42, R42, R127 ;  /* 0x0000007f2a2a7220 */ /* 0x000fc60000410000 */
[C---:B------:R-:W-:Y:S01]  /*3ca0*/  FFMA.FTZ R43, R128.reuse, R127, -R43 ;  /* 0x0000007f802b7223 */ /* 0x040fe2000001082b */
[----:B------:R-:W-:Y:S01]  /*3cb0*/  FFMA.FTZ R42, R128, R129, R42 ;  /* 0x00000081802a7223 */ /* 0x000fe2000001002a */
[----:B------:R-:W-:Y:S01]  /*3cc0*/  IMAD.U32 R128, R123, 0x10000, RZ ;  /* 0x000100007b807824 */ /* 0x000fe200078e00ff */
[C---:B------:R-:W-:Y:S01]  /*3cd0*/  LOP3.LUT R123, R40.reuse, 0xffff0000, RZ, 0xc0, !PT ;  /* 0xffff0000287b7812 */ /* 0x040fe200078ec0ff */
[----:B------:R-:W-:Y:S02]  /*3ce0*/  IMAD.U32 R127, R40, 0x10000, RZ ;  /* 0x00010000287f7824 */ /* 0x000fe400078e00ff */
[----:B------:R-:W-:Y:S02]  /*3cf0*/  F2FP.BF16.F32.PACK_AB R43, R42, R43 ;  /* 0x0000002b2a2b723e */ /* 0x000fe400000010ff */
[C---:B------:R-:W-:Y:S01]  /*3d00*/  FMUL.FTZ R40, R123.reuse, R128 ;  /* 0x000000807b287220 */ /* 0x040fe20000410000 */
[----:B------:R-:W-:Y:S01]  /*3d10*/  FMUL.FTZ R123, R123, R122 ;  /* 0x0000007a7b7b7220 */ /* 0x000fe20000410000 */
[----:B------:R-:W-:-:S02]  /*3d20*/  F2FP.BF16.F32.PACK_AB R42, R130, R145 ;  /* 0x00000091822a723e */ /* 0x000fc400000010ff */
[C---:B------:R-:W-:Y:S01]  /*3d30*/  FFMA.FTZ R40, R127.reuse, R122, -R40 ;  /* 0x0000007a7f287223 */ /* 0x040fe20000010828 */
[----:B------:R-:W-:-:S05]  /*3d40*/  FFMA.FTZ R123, R127, R128, R123 ;  /* 0x000000807f7b7223 */ /* 0x000fca000001007b */
[----:B------:R-:W-:-:S07]  /*3d50*/  F2FP.BF16.F32.PACK_AB R40, R123, R40 ;  /* 0x000000287b28723e */ /* 0x000fce00000010ff */
.L_x_6204:
[----:B------:R-:W-:Y:S05]  /*3d60*/  BSYNC B3 ;  /* 0x0000000000037941 */ /* 0x000fea0003800000 */
.L_x_6203:
[----:B--2---:R1:W-:Y:S02]  /*3d70*/  STG.E.128 desc[UR60][R46.64], R40 ;  /* 0x000000282e007986 */ /* 0x0043e4000c101d3c */
.L_x_6202:
[----:B------:R-:W-:Y:S05]  /*3d80*/  BSYNC B2 ;  /* 0x0000000000027941 */ /* 0x000fea0003800000 */
.L_x_6201:
[----:B------:R-:W-:Y:S01]  /*3d90*/  ISETP.NE.AND P3, PT, R33, RZ, PT ;  /* 0x000000ff2100720c */ /* 0x000fe20003f65270 */
[----:B------:R-:W-:-:S12]  /*3da0*/  BSSY B2, `(.L_x_6205) ;  /* 0x0000036000027945 */ /* 0x000fd80003800000 */
[----:B------:R-:W-:Y:S05]  /*3db0*/  @!P3 BRA `(.L_x_6206) ;  /* 0x0000000000d0b947 */ /* 0x000fea0003800000 */
[----:B-1----:R1:W2:Y:S01]  /*3dc0*/  LDS.128 R40, [R96+0x21000] ;  /* 0x0210000060287984 */ /* 0x0022a20000000c00 */
[----:B------:R-:W-:Y:S01]  /*3dd0*/  ISETP.GE.AND P3, PT, R215, R119, PT ;  /* 0x00000077d700720c */ /* 0x000fe20003f66270 */
[----:B------:R-:W-:-:S12]  /*3de0*/  BSSY B3, `(.L_x_6207) ;  /* 0x0000030000037945 */ /* 0x000fd80003800000 */
[----:B-1----:R-:W-:Y:S05]  /*3df0*/  @P3 BRA `(.L_x_6208) ;  /* 0x0000000000b83947 */ /* 0x002fea0003800000 */
[----:B------:R-:W-:Y:S02]  /*3e00*/  SHF.R.U64 R123, R92, 0x10, R93 ;  /* 0x000000105c7b7819 */ /* 0x000fe4000000125d */
[----:B------:R-:W-:Y:S02]  /*3e10*/  SHF.R.U64 R92, R94, 0x10, R95 ;  /* 0x000000105e5c7819 */ /* 0x000fe4000000125f */
[----:B------:R-:W-:Y:S02]  /*3e20*/  PRMT R94, R162, 0x5410, R123 ;  /* 0x00005410a25e7816 */ /* 0x000fe4000000007b */
[----:B------:R-:W-:Y:S02]  /*3e30*/  PRMT R92, R146, 0x5432, R92 ;  /* 0x00005432925c7816 */ /* 0x000fe4000000005c */
[C---:B--2---:R-:W-:Y:S02]  /*3e40*/  LOP3.LUT R122, R41.reuse, 0xffff0000, RZ, 0xc0, !PT ;  /* 0xffff0000297a7812 */ /* 0x044fe400078ec0ff */
[C---:B------:R-:W-:Y:S01]  /*3e50*/  LOP3.LUT R123, R92.reuse, 0xffff0000, RZ, 0xc0, !PT ;  /* 0xffff00005c7b7812 */ /* 0x040fe200078ec0ff */
[----:B------:R-:W-:Y:S01]  /*3e60*/  IMAD.U32 R92, R92, 0x10000, RZ ;  /* 0x000100005c5c7824 */ /* 0x000fe200078e00ff */
[C---:B------:R-:W-:Y:S01]  /*3e70*/  LOP3.LUT R126, R94.reuse, 0xffff0000, RZ, 0xc0, !PT ;  /* 0xffff00005e7e7812 */ /* 0x040fe200078ec0ff */
[----:B------:R-:W-:Y:S01]  /*3e80*/  IMAD.U32 R94, R94, 0x10000, RZ ;  /* 0x000100005e5e7824 */ /* 0x000fe200078e00ff */
[----:B------:R-:W-:Y:S01]  /*3e90*/  SHF.R.U32.HI R127, RZ, 0x10, R95 ;  /* 0x00000010ff7f7819 */ /* 0x000fe2000001165f */
[CC--:B------:R-:W-:Y:S01]  /*3ea0*/  FMUL.FTZ R128, R122.reuse, R123.reuse ;  /* 0x0000007b7a807220 */ /* 0x0c0fe20000410000 */
[----:B------:R-:W-:Y:S01]  /*3eb0*/  SHF.R.U32.HI R93, RZ, 0x10, R93 ;  /* 0x00000010ff5d7819 */ /* 0x000fe2000001165d */
[-C--:B------:R-:W-:Y:S01]  /*3ec0*/  FMUL.FTZ R130, R122, R126.reuse ;  /* 0x0000007e7a827220 */ /* 0x080fe20000410000 */
[----:B------:R-:W-:Y:S01]  /*3ed0*/  IMAD.U32 R95, R41, 0x10000, RZ ;  /* 0x00010000295f7824 */ /* 0x000fe200078e00ff */
[----:B------:R-:W-:Y:S01]  /*3ee0*/  PRMT R122, R186, 0x5410, R127 ;  /* 0x00005410ba7a7816 */ /* 0x000fe2000000007f */
[----:B------:R-:W-:Y:S01]  /*3ef0*/  IMAD.U32 R127, R40, 0x10000, RZ ;  /* 0x00010000287f7824 */ /* 0x000fe200078e00ff */
[----:B------:R-:W-:Y:S01]  /*3f00*/  PRMT R93, R164, 0x5410, R93 ;  /* 0x00005410a45d7816 */ /* 0x000fe2000000005d */
[C---:B------:R-:W-:Y:S01]  /*3f10*/  FFMA.FTZ R126, R95.reuse, R126, -R128 ;  /* 0x0000007e5f7e7223 */ /* 0x040fe20000010880 */
[----:B------:R-:W-:Y:S01]  /*3f20*/  LOP3.LUT R41, R42, 0xffff0000, RZ, 0xc0, !PT ;  /* 0xffff00002a297812 */ /* 0x000fe200078ec0ff */
[----:B------:R-:W-:Y:S01]  /*3f30*/  FFMA.FTZ R95, R95, R123, R130 ;  /* 0x0000007b5f5f7223 */ /* 0x000fe20000010082 */
[C---:B------:R-:W-:Y:S01]  /*3f40*/  IMAD.U32 R128, R122.reuse, 0x10000, RZ ;  /* 0x000100007a807824 */ /* 0x040fe200078e00ff */
[----:B------:R-:W-:Y:S01]  /*3f50*/  LOP3.LUT R122, R122, 0xffff0000, RZ, 0xc0, !PT ;  /* 0xffff00007a7a7812 */ /* 0x000fe200078ec0ff */
[C---:B------:R-:W-:Y:S01]  /*3f60*/  IMAD.U32 R130, R93.reuse, 0x10000, RZ ;  /* 0x000100005d827824 */ /* 0x040fe200078e00ff */
[----:B------:R-:W-:Y:S01]  /*3f70*/  LOP3.LUT R93, R93, 0xffff0000, RZ, 0xc0, !PT ;  /* 0xffff00005d5d7812 */ /* 0x000fe200078ec0ff */
[----:B------:R-:W-:-:S02]  /*3f80*/  IMAD.U32 R123, R42, 0x10000, RZ ;  /* 0x000100002a7b7824 */ /* 0x000fc400078e00ff */
[----:B------:R-:W-:Y:S01]  /*3f90*/  FMUL.FTZ R162, R41, R128 ;  /* 0x0000008029a27220 */ /* 0x000fe20000410000 */
[----:B------:R-:W-:Y:S01]  /*3fa0*/  LOP3.LUT R42, R43, 0xffff0000, RZ, 0xc0, !PT ;  /* 0xffff00002b2a7812 */ /* 0x000fe200078ec0ff */
[-C--:B------:R-:W-:Y:S01]  /*3fb0*/  FMUL.FTZ R164, R41, R130.reuse ;  /* 0x0000008229a47220 */ /* 0x080fe20000410000 */
[----:B------:R-:W-:Y:S01]  /*3fc0*/  LOP3.LUT R40, R40, 0xffff0000, RZ, 0xc0, !PT ;  /* 0xffff000028287812 */ /* 0x000fe200078ec0ff */
[----:B------:R-:W-:Y:S01]  /*3fd0*/  FFMA.FTZ R162, R123, R130, -R162 ;  /* 0x000000827ba27223 */ /* 0x000fe200000108a2 */
[----:B------:R-:W-:Y:S02]  /*3fe0*/  IMAD.U32 R43, R43, 0x10000, RZ ;  /* 0x000100002b2b7824 */ /* 0x000fe400078e00ff */
        /* <DEDUP_REMOVED lines=15> */
.L_x_6208:
[----:B------:R-:W-:Y:S05]  /*40e0*/  BSYNC B3 ;  /* 0x0000000000037941 */ /* 0x000fea0003800000 */
.L_x_6207:
[----:B--2---:R2:W-:Y:S02]  /*40f0*/  STG.E.128 desc[UR60][R46.64+0x40], R40 ;  /* 0x000040282e007986 */ /* 0x0045e4000c101d3c */
.L_x_6206:
[----:B------:R-:W-:Y:S05]  /*4100*/  BSYNC B2 ;  /* 0x0000000000027941 */ /* 0x000fea0003800000 */
.L_x_6205:
        /* <DEDUP_REMOVED lines=52> */
.L_x_6212:
[----:B------:R-:W-:Y:S05]  /*4450*/  BSYNC B3 ;  /* 0x0000000000037941 */ /* 0x000fea0003800000 */
.L_x_6211:
[----:B--2---:R3:W-:Y:S02]  /*4460*/  STG.E.128 desc[UR60][R46.64+0x80], R40 ;  /* 0x000080282e007986 */ /* 0x0047e4000c101d3c */
.L_x_6210:
[----:B------:R-:W-:Y:S05]  /*4470*/  BSYNC B2 ;  /* 0x0000000000027941 */ /* 0x000fea0003800000 */
.L_x_6209:
        /* <DEDUP_REMOVED lines=52> */
.L_x_6216:
[----:B------:R-:W-:Y:S05]  /*47c0*/  BSYNC B3 ;  /* 0x0000000000037941 */ /* 0x000fea0003800000 */
.L_x_6215:
[----:B--2---:R4:W-:Y:S02]  /*47d0*/  STG.E.128 desc[UR60][R46.64+0xc0], R40 ;  /* 0x0000c0282e007986 */ /* 0x0049e4000c101d3c */
.L_x_6214:
[----:B------:R-:W-:Y:S05]  /*47e0*/  BSYNC B2 ;  /* 0x0000000000027941 */ /* 0x000fea0003800000 */
.L_x_6213:
        /* <DEDUP_REMOVED lines=52> */
.L_x_6220:
[----:B------:R-:W-:Y:S05]  /*4b30*/  BSYNC B3 ;  /* 0x0000000000037941 */ /* 0x000fea0003800000 */
.L_x_6219:
[----:B--2---:R1:W-:Y:S02]  /*4b40*/  STG.E.128 desc[UR60][R46.64+0x100], R40 ;  /* 0x000100282e007986 */ /* 0x0043e4000c101d3c */
.L_x_6218:
[----:B------:R-:W-:Y:S05]  /*4b50*/  BSYNC B2 ;  /* 0x0000000000027941 */ /* 0x000fea0003800000 */
.L_x_6217:
[----:B------:R-:W-:-:S13]  /*4b60*/  ISETP.NE.AND P3, PT, R37, RZ, PT ;  /* 0x000000ff2500720c */ /* 0x000fda0003f65270 */
        /* <DEDUP_REMOVED lines=22> */
[----:B------:R-:W-:Y:S01]  /*4cd0*/  FMUL.FTZ R82, R75, R80 ;  /* 0x000000504b527220 */ /* 0x000fe20000410000 */
[----:B------:R-:W-:Y:S01]  /*4ce0*/  LOP3.LUT R42, R43, 0xffff0000, RZ, 0xc0, !PT ;  /* 0xffff00002b2a7812 */ /* 0x000fe200078ec0ff */
[C---:B------:R-:W-:Y:S01]  /*4cf0*/  FMUL.FTZ R81, R73.reuse, R74 ;  /* 0x0000004a49517220 */ /* 0x040fe20000410000 */
[----:B------:R-:W-:Y:S01]  /*4d00*/  FMUL.FTZ R73, R73, R76 ;  /* 0x0000004c49497220 */ /* 0x000fe20000410000 */
[-C--:B------:R-:W-:Y:S01]  /*4d10*/  FMUL.FTZ R79, R75, R78.reuse ;  /* 0x0000004e4b4f7220 */ /* 0x080fe20000410000 */
[----:B------:R-:W-:Y:S01]  /*4d20*/  LOP3.LUT R75, R40, 0xffff0000, RZ, 0xc0, !PT ;  /* 0xffff0000284b7812 */ /* 0x000fe200078ec0ff */
[----:B------:R-:W-:Y:S01]  /*4d30*/  FFMA.FTZ R40, R77, R78, -R82 ;  /* 0x0000004e4d287223 */ /* 0x000fe20000010852 */
[----:B------:R-:W-:Y:S01]  /*4d40*/  LOP3.LUT R174, R174, 0xffff0000, RZ, 0xc0, !PT ;  /* 0xffff0000aeae7812 */ /* 0x000fe200078ec0ff */
[----:B------:R-:W-:Y:S01]  /*4d50*/  IMAD.U32 R78, R173, 0x10000, RZ ;  /* 0x00010000ad4e7824 */ /* 0x000fe200078e00ff */
[----:B------:R-:W-:Y:S01]  /*4d60*/  LOP3.LUT R171, R171, 0xffff0000, RZ, 0xc0, !PT ;  /* 0xffff0000abab7812 */ /* 0x000fe200078ec0ff */
[----:B------:R-:W-:-:S02]  /*4d70*/  IMAD.U32 R172, R172, 0x10000, RZ ;  /* 0x00010000acac7824 */ /* 0x000fc400078e00ff */
[----:B------:R-:W-:Y:S01]  /*4d80*/  FFMA.FTZ R77, R77, R80, R79 ;  /* 0x000000504d4d7223 */ /* 0x000fe2000001004f */
[C---:B------:R-:W-:Y:S01]  /*4d90*/  FFMA.FTZ R76, R72.reuse, R76, -R81 ;  /* 0x0000004c484c7223 */ /* 0x040fe20000010851 */
        /* <DEDUP_REMOVED lines=15> */
.L_x_6222:
[----:B------:R-:W-:Y:S05]  /*4e90*/  BSYNC B2 ;  /* 0x0000000000027941 */ /* 0x000fea0003800000 */
.L_x_6221:
[----:B--2---:R1:W-:Y:S02]  /*4ea0*/  STG.E.128 desc[UR60][R46.64+0x140], R40 ;  /* 0x000140282e007986 */ /* 0x0043e4000c101d3c */
.L_x_6200:
[----:B------:R-:W-:Y:S05]  /*4eb0*/  BSYNC B1 ;  /* 0x0000000000017941 */ /* 0x000fea0003800000 */
.L_x_6199:
        /* <DEDUP_REMOVED lines=31> */
[----:B------:R-:W-:Y:S01]  /*50b0*/  IMAD.U32 R175, R175, 0x10000, RZ ;  /* 0x00010000afaf7824 */ /* 0x000fe200078e00ff */
[----:B------:R-:W-:Y:S01]  /*50c0*/  LOP3.LUT R40, R40, 0xffff0000, RZ, 0xc0, !PT ;  /* 0xffff000028287812 */ /* 0x000fe200078ec0ff */
[----:B------:R-:W-:Y:S01]  /*50d0*/  FMUL.FTZ R69, R69, R71 ;  /* 0x0000004745457220 */ /* 0x000fe20000410000 */
[----:B------:R-:W-:-:S02]  /*50e0*/  IMAD.U32 R167, R167, 0x10000, RZ ;  /* 0x00010000a7a77824 */ /* 0x000fc400078e00ff */
[C---:B------:R-:W-:Y:S01]  /*50f0*/  FFMA.FTZ R74, R47.reuse, R70, -R74 ;  /* 0x000000462f4a7223 */ /* 0x040fe2000001084a */
[----:B------:R-:W-:Y:S01]  /*5100*/  FFMA.FTZ R75, R47, R72, R75 ;  /* 0x000000482f4b7223 */ /* 0x000fe2000001004b */
[C---:B------:R-:W-:Y:S01]  /*5110*/  FMUL.FTZ R68, R42.reuse, R176 ;  /* 0x000000b02a447220 */ /* 0x040fe20000410000 */
[----:B------:R-:W-:Y:S01]  /*5120*/  FMUL.FTZ R47, R42, R168 ;  /* 0x000000a82a2f7220 */ /* 0x000fe20000410000 */
[----:B------:R-:W-:Y:S01]  /*5130*/  FFMA.FTZ R77, R46, R71, -R77 ;  /* 0x000000472e4d7223 */ /* 0x000fe2000001084d */
[----:B------:R-:W-:Y:S01]  /*5140*/  FMUL.FTZ R42, R40, R175 ;  /* 0x000000af282a7220 */ /* 0x000fe20000410000 */
[----:B------:R-:W-:Y:S01]  /*5150*/  FFMA.FTZ R46, R46, R73, R69 ;  /* 0x000000492e2e7223 */ /* 0x000fe20000010045 */
[-C--:B------:R-:W-:Y:S01]  /*5160*/  FMUL.FTZ R40, R40, R167.reuse ;  /* 0x000000a728287220 */ /* 0x080fe20000410000 */
[----:B------:R-:W-:Y:S02]  /*5170*/  IMAD.U32 R43, R43, 0x10000, RZ ;  /* 0x000100002b2b7824 */ /* 0x000fe400078e00ff */
[----:B------:R-:W-:Y:S01]  /*5180*/  FFMA.FTZ R42, R41, R167, -R42 ;  /* 0x000000a7292a7223 */ /* 0x000fe2000001082a */
[----:B------:R-:W-:Y:S01]  /*5190*/  F2FP.BF16.F32.PACK_AB R74, R75, R74 ;  /* 0x0000004a4b4a723e */ /* 0x000fe200000010ff */
        /* <DEDUP_REMOVED lines=8> */
.L_x_6227:
[----:B------:R-:W-:Y:S05]  /*5220*/  BSYNC B2 ;  /* 0x0000000000027941 */ /* 0x000fea0003800000 */
.L_x_6226:
[----:B--2---:R1:W-:Y:S02]  /*5230*/  STG.E.128 desc[UR60][R44.64], R40 ;  /* 0x000000282c007986 */ /* 0x0043e4000c101d3c */
.L_x_6225:
[----:B------:R-:W-:Y:S05]  /*5240*/  BSYNC B1 ;  /* 0x0000000000017941 */ /* 0x000fea0003800000 */
.L_x_6224:
        /* <DEDUP_REMOVED lines=28> */
[-C--:B------:R-:W-:Y:S01]  /*5410*/  FMUL.FTZ R71, R46, R66.reuse ;  /* 0x000000422e477220 */ /* 0x080fe20000410000 */
[----:B------:R-:W-:Y:S01]  /*5420*/  LOP3.LUT R40, R40, 0xffff0000, RZ, 0xc0, !PT ;  /* 0xffff000028287812 */ /* 0x000fe200078ec0ff */
[----:B------:R-:W-:Y:S01]  /*5430*/  FMUL.FTZ R46, R64, R69 ;  /* 0x00000045402e7220 */ /* 0x000fe20000410000 */
[----:B------:R-:W-:Y:S01]  /*5440*/  LOP3.LUT R170, R170, 0xffff0000, RZ, 0xc0, !PT ;  /* 0xffff0000aaaa7812 */ /* 0x000fe200078ec0ff */
[----:B------:R-:W-:Y:S01]  /*5450*/  IMAD.U32 R163, R163, 0x10000, RZ ;  /* 0x00010000a3a37824 */ /* 0x000fe200078e00ff */
[----:B------:R-:W-:Y:S01]  /*5460*/  LOP3.LUT R165, R165, 0xffff0000, RZ, 0xc0, !PT ;  /* 0xffff0000a5a57812 */ /* 0x000fe200078ec0ff */
[-C--:B------:R-:W-:Y:S01]  /*5470*/  FMUL.FTZ R64, R64, R67.reuse ;  /* 0x0000004340407220 */ /* 0x080fe20000410000 */
[C---:B------:R-:W-:Y:S01]  /*5480*/  FFMA.FTZ R70, R43.reuse, R66, -R70 ;  /* 0x000000422b467223 */ /* 0x040fe20000010846 */
[----:B------:R-:W-:Y:S01]  /*5490*/  FFMA.FTZ R71, R43, R68, R71 ;  /* 0x000000442b477223 */ /* 0x000fe20000010047 */
[----:B------:R-:W-:Y:S01]  /*54a0*/  FFMA.FTZ R67, R47, R67, -R46 ;  /* 0x000000432f437223 */ /* 0x000fe2000001082e */
[CC--:B------:R-:W-:Y:S01]  /*54b0*/  FMUL.FTZ R43, R65.reuse, R170.reuse ;  /* 0x000000aa412b7220 */ /* 0x0c0fe20000410000 */
[C---:B------:R-:W-:Y:S01]  /*54c0*/  FMUL.FTZ R46, R40.reuse, R169 ;  /* 0x000000a9282e7220 */ /* 0x040fe20000410000 */
[----:B------:R-:W-:Y:S01]  /*54d0*/  FMUL.FTZ R65, R65, R165 ;  /* 0x000000a541417220 */ /* 0x000fe20000410000 */
[----:B------:R-:W-:Y:S01]  /*54e0*/  FMUL.FTZ R40, R40, R163 ;  /* 0x000000a328287220 */ /* 0x000fe20000410000 */
        /* <DEDUP_REMOVED lines=10> */
.L_x_6231:
[----:B------:R-:W-:Y:S05]  /*5590*/  BSYNC B2 ;  /* 0x0000000000027941 */ /* 0x000fea0003800000 */
.L_x_6230:
[----:B--2---:R1:W-:Y:S02]  /*55a0*/  STG.E.128 desc[UR60][R44.64+0x40], R40 ;  /* 0x000040282c007986 */ /* 0x0043e4000c101d3c */
.L_x_6229:
[----:B------:R-:W-:Y:S05]  /*55b0*/  BSYNC B1 ;  /* 0x0000000000017941 */ /* 0x000fea0003800000 */
.L_x_6228:
        /* <DEDUP_REMOVED lines=53> */
.L_x_6235:
[----:B------:R-:W-:Y:S05]  /*5910*/  BSYNC B2 ;  /* 0x0000000000027941 */ /* 0x000fea0003800000 */
.L_x_6234:
[----:B--2---:R1:W-:Y:S02]  /*5920*/  STG.E.128 desc[UR60][R44.64+0x80], R40 ;  /* 0x000080282c007986 */ /* 0x0043e4000c101d3c */
.L_x_6233:
[----:B------:R-:W-:Y:S05]  /*5930*/  BSYNC B1 ;  /* 0x0000000000017941 */ /* 0x000fea0003800000 */
.L_x_6232:
        /* <DEDUP_REMOVED lines=53> */
.L_x_6239:
[----:B------:R-:W-:Y:S05]  /*5c90*/  BSYNC B2 ;  /* 0x0000000000027941 */ /* 0x000fea0003800000 */
.L_x_6238:
[----:B--2---:R1:W-:Y:S02]  /*5ca0*/  STG.E.128 desc[UR60][R44.64+0xc0], R40 ;  /* 0x0000c0282c007986 */ /* 0x0043e4000c101d3c */
.L_x_6237:
[----:B------:R-:W-:Y:S05]  /*5cb0*/  BSYNC B1 ;  /* 0x0000000000017941 */ /* 0x000fea0003800000 */
.L_x_6236:
        /* <DEDUP_REMOVED lines=53> */
.L_x_6243:
[----:B------:R-:W-:Y:S05]  /*6010*/  BSYNC B2 ;  /* 0x0000000000027941 */ /* 0x000fea0003800000 */
.L_x_6242:
[----:B--2---:R1:W-:Y:S02]  /*6020*/  STG.E.128 desc[UR60][R44.64+0x100], R40 ;  /* 0x000100282c007986 */ /* 0x0043e4000c101d3c */
.L_x_6241:
[----:B------:R-:W-:Y:S05]  /*6030*/  BSYNC B1 ;  /* 0x0000000000017941 */ /* 0x000fea0003800000 */
.L_x_6240:
        /* <DEDUP_REMOVED lines=52> */
.L_x_6245:
[----:B------:R-:W-:Y:S05]  /*6380*/  BSYNC B1 ;  /* 0x0000000000017941 */ /* 0x000fea0003800000 */
.L_x_6244:
[----:B--2---:R1:W-:Y:S01]  /*6390*/  STG.E.128 desc[UR60][R44.64+0x140], R40 ;  /* 0x000140282c007986 */ /* 0x0043e2000c101d3c */
[----:B------:R-:W-:Y:S05]  /*63a0*/  BRA `(.L_x_6223) ;  /* 0x0000004000587947 */ /* 0x000fea0003800000 */
.L_x_6191:
        /* <DEDUP_REMOVED lines=47> */
.L_x_6247:
[----:B------:R-:W-:Y:S05]  /*66a0*/  BSYNC B1 ;  /* 0x0000000000017941 */ /* 0x000fea0003800000 */
.L_x_6246:
        /* <DEDUP_REMOVED lines=48> */
.L_x_6249:
[----:B------:R-:W-:Y:S05]  /*69b0*/  BSYNC B1 ;  /* 0x0000000000017941 */ /* 0x000fea0003800000 */
.L_x_6248:
[----:B0-----:R-:W2:Y:S01]  /*69c0*/  LDL R88, [R1+0x44] ;  /* 0x0000440001587983 */ /* 0x001ea20000100800 */
[----:B------:R-:W-:Y:S01]  /*69d0*/  IMAD.MOV.U32 R89, RZ, RZ, R41 ;  /* 0x000000ffff597224 */ /* 0x000fe200078e0029 */
[----:B------:R-:W-:Y:S01]  /*69e0*/  PRMT R171, R93, 0x5410, R94 ;  /* 0x000054105dab7816 */ /* 0x000fe2000000005e */
[----:B------:R-:W-:Y:S02]  /*69f0*/  IMAD.MOV.U32 R90, RZ, RZ, R44 ;  /* 0x000000ffff5a7224 */ /* 0x000fe400078e002c */
[----:B------:R-:W-:-:S05]  /*6a00*/  IMAD.MOV.U32 R91, RZ, RZ, R45 ;  /* 0x000000ffff5b7224 */ /* 0x000fca00078e002d */
        /* <DEDUP_REMOVED lines=10> */
[----:B------:R-:W-:-:S05]  /*6ab0*/  IMAD.MOV.U32 R91, RZ, RZ, R62 ;  /* 0x000000ffff5b7224 */ /* 0x000fca00078e003e */
[----:B------:R-:W-:Y:S01]  /*6ac0*/  PRMT R180, R91, 0x7610, R180 ;  /* 0x000076105bb47816 */ /* 0x000fe200000000b4 */
[----:B-----5:R-:W-:Y:S01]  /*6ad0*/  IMAD.MOV.U32 R91, RZ, RZ, R66 ;  /* 0x000000ffff5b7224 */ /* 0x020fe200078e0042 */
[----:B--2---:R-:W-:Y:S01]  /*6ae0*/  R2UR UR4, R88 ;  /* 0x00000000580472ca */ /* 0x004fe200000e0000 */
[----:B------:R-:W-:-:S05]  /*6af0*/  IMAD.MOV.U32 R88, RZ, RZ, R40 ;  /* 0x000000ffff587224 */ /* 0x000fca00078e0028 */
[----:B------:R-:W-:Y:S01]  /*6b00*/  PRMT R172, R88, 0x5410, R89 ;  /* 0x0000541058ac7816 */ /* 0x000fe20000000059 */
[----:B------:R-:W-:Y:S02]  /*6b10*/  IMAD.MOV.U32 R88, RZ, RZ, R46 ;  /* 0x000000ffff587224 */ /* 0x000fe400078e002e */
[----:B------:R-:W-:-:S03]  /*6b20*/  IMAD.MOV.U32 R89, RZ, RZ, R47 ;  /* 0x000000ffff597224 */ /* 0x000fc600078e002f */
[----:B------:R-:W-:Y:S01]  /*6b30*/  PRMT R175, R175, 0x5410, R88 ;  /* 0x00005410afaf7816 */ /* 0x000fe20000000058 */
[----:B------:R-:W-:Y:S01]  /*6b40*/  IMAD.MOV.U32 R88, RZ, RZ, R50 ;  /* 0x000000ffff587224 */ /* 0x000fe200078e0032 */
[----:B------:R-:W-:Y:S01]  /*6b50*/  PRMT R176, R176, 0x5410, R89 ;  /* 0x00005410b0b07816 */ /* 0x000fe20000000059 */
[----:B------:R-:W-:Y:S01]  /*6b60*/  IMAD.MOV.U32 R89, RZ, RZ, R51 ;  /* 0x000000ffff597224 */ /* 0x000fe200078e0033 */
[----:B------:R-:W-:Y:S02]  /*6b70*/  UISETP.NE.AND UP0, UPT, UR4, 0x3, UPT ;  /* 0x000000030400788c */ /* 0x000fe4000bf05270 */
[----:B------:R-:W-:Y:S01]  /*6b80*/  PRMT R176, R90, 0x7610, R176 ;  /* 0x000076105ab07816 */ /* 0x000fe200000000b0 */
[----:B------:R-:W-:Y:S01]  /*6b90*/  IMAD.MOV.U32 R90, RZ, RZ, R63 ;  /* 0x000000ffff5a7224 */ /* 0x000fe200078e003f */
[----:B------:R-:W-:Y:S01]  /*6ba0*/  PRMT R164, R89, 0x5410, R88 ;  /* 0x0000541059a47816 */ /* 0x000fe20000000058 */
[----:B------:R-:W-:Y:S01]  /*6bb0*/  IMAD.MOV.U32 R88, RZ, RZ, R54 ;  /* 0x000000ffff587224 */ /* 0x000fe200078e0036 */
[----:B------:R-:W-:Y:S01]  /*6bc0*/  PLOP3.LUT P2, PT, PT, PT, UP0, 0x80, 0x0 ;  /* 0x000000000000781c */ /* 0x000fe20003f4f008 */
[----:B------:R-:W-:Y:S01]  /*6bd0*/  IMAD.MOV.U32 R89, RZ, RZ, R55 ;  /* 0x000000ffff597224 */ /* 0x000fe200078e0037 */
[----:B------:R-:W-:Y:S01]  /*6be0*/  PRMT R181, R90, 0x7610, R181 ;  /* 0x000076105ab57816 */ /* 0x000fe200000000b5 */
        /* <DEDUP_REMOVED lines=20> */
[----:B------:R-:W-:Y:S01]  /*6d30*/  PRMT R162, R91, 0x5410, R90 ;  /* 0x000054105ba27816 */ /* 0x000fe2000000005a */
[----:B------:R-:W-:-:S02]  /*6d40*/  IMAD.MOV.U32 R91, RZ, RZ, R78 ;  /* 0x000000ffff5b7224 */ /* 0x000fc400078e004e */
[----:B------:R-:W-:Y:S01]  /*6d50*/  IMAD.MOV.U32 R90, RZ, RZ, R79 ;  /* 0x000000ffff5a7224 */ /* 0x000fe200078e004f */
[----:B------:R-:W-:Y:S01]  /*6d60*/  PRMT R158, R89, 0x5410, R88 ;  /* 0x00005410599e7816 */ /* 0x000fe20000000058 */
        /* <DEDUP_REMOVED lines=21> */
.L_x_6250:
        /* <DEDUP_REMOVED lines=8> */
.L_x_6576:
[----:B------:R-:W-:Y:S05]  /*6f40*/  BSYNC B1 ;  /* 0x0000000000017941 */ /* 0x000fea0003800000 */
.L_x_6251:
        /* <DEDUP_REMOVED lines=31> */
[--C-:B------:R-:W-:Y:S02]  /*7140*/  SHF.R.U64 R165, R48, 0x10, R49.reuse ;  /* 0x0000001030a57819 */ /* 0x100fe40000001231 */
[----:B------:R-:W-:Y:S02]  /*7150*/  SHF.R.U32.HI R48, RZ, 0x10, R49 ;  /* 0x00000010ff307819 */ /* 0x000fe40000011631 */
[--C-:B------:R-:W-:Y:S02]  /*7160*/  SHF.R.U64 R49, R60, 0x10, R61.reuse ;  /* 0x000000103c317819 */ /* 0x100fe4000000123d */
[----:B------:R-:W-:Y:S02]  /*7170*/  SHF.R.U32.HI R60, RZ, 0x10, R61 ;  /* 0x00000010ff3c7819 */ /* 0x000fe4000001163d */
[--C-:B------:R-:W-:Y:S02]  /*7180*/  SHF.R.U64 R50, R50, 0x10, R51.reuse ;  /* 0x0000001032327819 */ /* 0x100fe40000001233 */
[----:B------:R-:W-:-:S02]  /*7190*/  SHF.R.U32.HI R163, RZ, 0x10, R51 ;  /* 0x00000010ffa37819 */ /* 0x000fc40000011633 */
[--C-:B------:R-:W-:Y:S02]  /*71a0*/  SHF.R.U64 R61, R62, 0x10, R63.reuse ;  /* 0x000000103e3d7819 */ /* 0x100fe4000000123f */
[----:B------:R-:W-:Y:S02]  /*71b0*/  SHF.R.U32.HI R51, RZ, 0x10, R63 ;  /* 0x00000010ff337819 */ /* 0x000fe4000001163f */
[----:B------:R-:W-:Y:S02]  /*71c0*/  PRMT R60, R167, 0x5432, R60 ;  /* 0x00005432a73c7816 */ /* 0x000fe4000000003c */
[C---:B------:R-:W-:Y:S02]  /*71d0*/  PRMT R63, R166.reuse, 0x5432, R48 ;  /* 0x00005432a63f7816 */ /* 0x040fe40000000030 */
[----:B------:R-:W-:Y:S01]  /*71e0*/  PRMT R165, R166, 0x5410, R165 ;  /* 0x00005410a6a57816 */ /* 0x000fe200000000a5 */
[----:B0-----:R-:W-:Y:S01]  /*71f0*/  IMAD.U32 R166, R93, 0x10000, RZ ;  /* 0x000100005da67824 */ /* 0x001fe200078e00ff */
[----:B------:R-:W-:Y:S01]  /*7200*/  PRMT R62, R164, 0x5432, R50 ;  /* 0x00005432a43e7816 */ /* 0x000fe20000000032 */
[----:B------:R-:W-:Y:S01]  /*7210*/  IMAD.U32 R50, R60, 0x10000, RZ ;  /* 0x000100003c327824 */ /* 0x000fe200078e00ff */
[----:B------:R-:W-:Y:S01]  /*7220*/  PRMT R48, R164, 0x5410, R163 ;  /* 0x00005410a4307816 */ /* 0x000fe200000000a3 */
[----:B------:R-:W-:Y:S01]  /*7230*/  IMAD.U32 R164, R63, 0x10000, RZ ;  /* 0x000100003fa47824 */ /* 0x000fe200078e00ff */
[----:B------:R-:W-:Y:S01]  /*7240*/  PRMT R49, R167, 0x5410, R49 ;  /* 0x00005410a7317816 */ /* 0x000fe20000000031 */
[----:B--2---:R-:W-:-:S02]  /*7250*/  IMAD.U32 R163, R89, 0x10000, RZ ;  /* 0x0001000059a37824 */ /* 0x004fc400078e00ff */
[C---:B------:R-:W-:Y:S01]  /*7260*/  FMUL.FTZ R167, R166.reuse, R50 ;  /* 0x00000032a6a77220 */ /* 0x040fe20000410000 */
[-C--:B------:R-:W-:Y:S01]  /*7270*/  FMUL.FTZ R166, R166, R164.reuse ;  /* 0x000000a4a6a67220 */ /* 0x080fe20000410000 */
[----:B------:R-:W-:Y:S02]  /*7280*/  LOP3.LUT R93, R93, 0xffff0000, RZ, 0xc0, !PT ;  /* 0xffff00005d5d7812 */ /* 0x000fe400078ec0ff */
[C---:B------:R-:W-:Y:S01]  /*7290*/  FFMA.FTZ R164, R163.reuse, R164, -R167 ;  /* 0x000000a4a3a47223 */ /* 0x040fe200000108a7 */
[----:B------:R-:W-:Y:S01]  /*72a0*/  FFMA.FTZ R163, R163, R50, R166 ;  /* 0x00000032a3a37223 */ /* 0x000fe200000100a6 */
[----:B------:R-:W-:Y:S01]  /*72b0*/  LOP3.LUT R166, R63, 0xffff0000, RZ, 0xc0, !PT ;  /* 0xffff00003fa67812 */ /* 0x000fe200078ec0ff */
[----:B------:R-:W-:Y:S01]  /*72c0*/  IMAD.U32 R167, R95, 0x10000, RZ ;  /* 0x000100005fa77824 */ /* 0x000fe200078e00ff */
[----:B------:R-:W-:Y:S02]  /*72d0*/  LOP3.LUT R63, R60, 0xffff0000, RZ, 0xc0, !PT ;  /* 0xffff00003c3f7812 */ /* 0x000fe400078ec0ff */
[----:B------:R-:W-:Y:S01]  /*72e0*/  LOP3.LUT R50, R89, 0xffff0000, RZ, 0xc0, !PT ;  /* 0xffff000059327812 */ /* 0x000fe200078ec0ff */
[----:B------:R-:W-:Y:S01]  /*72f0*/  FMUL.FTZ R89, R93, R166 ;  /* 0x000000a65d597220 */ /* 0x000fe20000410000 */
[----:B------:R-:W-:Y:S01]  /*7300*/  PRMT R51, R181, 0x5410, R51 ;  /* 0x00005410b5337816 */ /* 0x000fe20000000033 */
[----:B------:R-:W-:Y:S01]  /*7310*/  FMUL.FTZ R60, R93, R63 ;  /* 0x0000003f5d3c7220 */ /* 0x000fe20000410000 */
[----:B------:R-:W-:Y:S01]  /*7320*/  IMAD.U32 R93, R91, 0x10000, RZ ;  /* 0x000100005b5d7824 */ /* 0x000fe200078e00ff */
[----:B------:R-:W-:-:S02]  /*7330*/  LOP3.LUT R95, R95, 0xffff0000, RZ, 0xc0, !PT ;  /* 0xffff00005f5f7812 */ /* 0x000fc400078ec0ff */
[C---:B------:R-:W-:Y:S01]  /*7340*/  FFMA.FTZ R60, R50.reuse, R166, -R60 ;  /* 0x000000a6323c7223 */ /* 0x040fe2000001083c */
[----:B------:R-:W-:Y:S02]  /*7350*/  IMAD.U32 R166, R51, 0x10000, RZ ;  /* 0x0001000033a67824 */ /* 0x000fe400078e00ff */
[----:B------:R-:W-:Y:S01]  /*7360*/  FFMA.FTZ R50, R50, R63, R89 ;  /* 0x0000003f32327223 */ /* 0x000fe20000010059 */
[C---:B------:R-:W-:Y:S01]  /*7370*/  IMAD.U32 R63, R48.reuse, 0x10000, RZ ;  /* 0x00010000303f7824 */ /* 0x040fe200078e00ff */
[----:B------:R-:W-:Y:S01]  /*7380*/  LOP3.LUT R48, R48, 0xffff0000, RZ, 0xc0, !PT ;  /* 0xffff000030307812 */ /* 0x000fe200078ec0ff */
[----:B------:R-:W-:Y:S01]  /*7390*/  FMUL.FTZ R89, R167, R166 ;  /* 0x000000a6a7597220 */ /* 0x000fe20000410000 */
[----:B------:R-:W-:Y:S02]  /*73a0*/  LOP3.LUT R91, R91, 0xffff0000, RZ, 0xc0, !PT ;  /* 0xffff00005b5b7812 */ /* 0x000fe400078ec0ff */
[----:B------:R-:W-:Y:S01]  /*73b0*/  PRMT R61, R180, 0x5410, R61 ;  /* 0x00005410b43d7816 */ /* 0x000fe2000000003d */
[-C--:B------:R-:W-:Y:S01]  /*73c0*/  FFMA.FTZ R89, R93, R63.reuse, -R89 ;  /* 0x0000003f5d597223 */ /* 0x080fe20000010859 */
[----:B------:R-:W-:Y:S01]  /*73d0*/  FMUL.FTZ R63, R167, R63 ;  /* 0x0000003fa73f7220 */ /* 0x000fe20000410000 */
[----:B------:R-:W-:-:S02]  /*73e0*/  F2FP.BF16.F32.PACK_AB R60, R60, R164 ;  /* 0x000000a43c3c723e */ /* 0x000fc400000010ff */
[----:B------:R-:W-:Y:S01]  /*73f0*/  F2FP.BF16.F32.PACK_AB R50, R50, R163 ;  /* 0x000000a33232723e */ /* 0x000fe200000010ff */
[----:B------:R-:W-:Y:S01]  /*7400*/  FFMA.FTZ R63, R93, R166, R63 ;  /* 0x000000a65d3f7223 */ /* 0x000fe2000001003f */
[----:B------:R-:W-:Y:S01]  /*7410*/  LOP3.LUT R93, R51, 0xffff0000, RZ, 0xc0, !PT ;  /* 0xffff0000335d7812 */ /* 0x000fe200078ec0ff */
[----:B------:R-:W-:-:S04]  /*7420*/  IMAD.U32 R166, R165, 0x10000, RZ ;  /* 0x00010000a5a67824 */ /* 0x000fc800078e00ff */
[----:B------:R-:W-:-:S04]  /*7430*/  FMUL.FTZ R51, R95, R93 ;  /* 0x0000005d5f337220 */ /* 0x000fc80000410000 */
[-C--:B------:R-:W-:Y:S01]  /*7440*/  FFMA.FTZ R51, R91, R48.reuse, -R51 ;  /* 0x000000305b337223 */ /* 0x080fe20000010833 */
[----:B------:R-:W-:Y:S01]  /*7450*/  FMUL.FTZ R48, R95, R48 ;  /* 0x000000305f307220 */ /* 0x000fe20000410000 */
[C---:B------:R-:W-:Y:S01]  /*7460*/  IMAD.U32 R95, R92.reuse, 0x10000, RZ ;  /* 0x000100005c5f7824 */ /* 0x040fe200078e00ff */
[----:B------:R-:W-:Y:S02]  /*7470*/  LOP3.LUT R92, R92, 0xffff0000, RZ, 0xc0, !PT ;  /* 0xffff00005c5c7812 */ /* 0x000fe400078ec0ff */
[----:B------:R-:W-:Y:S01]  /*7480*/  FFMA.FTZ R48, R91, R93, R48 ;  /* 0x0000005d5b307223 */ /* 0x000fe20000010030 */
[----:B------:R-:W-:Y:S01]  /*7490*/  IMAD.U32 R93, R49, 0x10000, RZ ;  /* 0x00010000315d7824 */ /* 0x000fe200078e00ff */
[----:B------:R-:W-:Y:S01]  /*74a0*/  F2FP.BF16.F32.PACK_AB R51, R51, R89 ;  /* 0x000000593333723e */ /* 0x000fe200000010ff */
[C---:B------:R-:W-:Y:S01]  /*74b0*/  IMAD.U32 R91, R88.reuse, 0x10000, RZ ;  /* 0x00010000585b7824 */ /* 0x040fe200078e00ff */
[----:B------:R-:W-:Y:S01]  /*74c0*/  LOP3.LUT R88, R88, 0xffff0000, RZ, 0xc0, !PT ;  /* 0xffff000058587812 */ /* 0x000fe200078ec0ff */
[C---:B------:R-:W-:Y:S01]  /*74d0*/  FMUL.FTZ R167, R95.reuse, R93 ;  /* 0x0000005d5fa77220 */ /* 0x040fe20000410000 */
[----:B------:R-:W-:Y:S01]  /*74e0*/  FMUL.FTZ R95, R95, R166 ;  /* 0x000000a65f5f7220 */ /* 0x000fe20000410000 */
[----:B------:R-:W-:Y:S01]  /*74f0*/  F2FP.BF16.F32.PACK_AB R48, R48, R63 ;  /* 0x0000003f3030723e */ /* 0x000fe200000010ff */
[----:B------:R-:W-:-:S02]  /*7500*/  IMAD.MOV.U32 R89, RZ, RZ, R60 ;  /* 0x000000ffff597224 */ /* 0x000fc400078e003c */
[C---:B------:R-:W-:Y:S01]  /*7510*/  FFMA.FTZ R167, R91.reuse, R166, -R167 ;  /* 0x000000a65ba77223 */ /* 0x040fe200000108a7 */
[----:B------:R-:W-:Y:S01]  /*7520*/  FFMA.FTZ R95, R91, R93, R95 ;  /* 0x0000005d5b5f7223 */ /* 0x000fe2000001005f */
[----:B------:R-:W-:Y:S02]  /*7530*/  LOP3.LUT R91, R49, 0xffff0000, RZ, 0xc0, !PT ;  /* 0xffff0000315b7812 */ /* 0x000fe400078ec0ff */
[----:B------:R-:W-:Y:S01]  /*7540*/  LOP3.LUT R49, R165, 0xffff0000, RZ, 0xc0, !PT ;  /* 0xffff0000a5317812 */ /* 0x000fe200078ec0ff */
[C---:B------:R-:W-:Y:S01]  /*7550*/  IMAD.U32 R165, R62.reuse, 0x10000, RZ ;  /* 0x000100003ea57824 */ /* 0x040fe200078e00ff */
[----:B------:R-:W-:Y:S01]  /*7560*/  LOP3.LUT R62, R62, 0xffff0000, RZ, 0xc0, !PT ;  /* 0xffff00003e3e7812 */ /* 0x000fe200078ec0ff */
[C---:B------:R-:W-:Y:S02]  /*7570*/  FMUL.FTZ R93, R92.reuse, R91 ;  /* 0x0000005b5c5d7220 */ /* 0x040fe40000410000 */
[-C--:B------:R-:W-:Y:S02]  /*7580*/  FMUL.FTZ R92, R92, R49.reuse ;  /* 0x000000315c5c7220 */ /* 0x080fe40000410000 */
[----:B------:R-:W-:Y:S01]  /*7590*/  FFMA.FTZ R49, R88, R49, -R93 ;  /* 0x0000003158317223 */ /* 0x000fe2000001085d */
[----:B------:R-:W-:-:S02]  /*75a0*/  IMAD.U32 R93, R94, 0x10000, RZ ;  /* 0x000100005e5d7824 */ /* 0x000fc400078e00ff */
[----:B------:R-:W-:Y:S01]  /*75b0*/  FFMA.FTZ R88, R88, R91, R92 ;  /* 0x0000005b58587223 */ /* 0x000fe2000001005c */
[C---:B------:R-:W-:Y:S01]  /*75c0*/  IMAD.U32 R92, R61.reuse, 0x10000, RZ ;  /* 0x000100003d5c7824 */ /* 0x040fe200078e00ff */
[----:B------:R-:W-:Y:S01]  /*75d0*/  LOP3.LUT R94, R94, 0xffff0000, RZ, 0xc0, !PT ;  /* 0xffff00005e5e7812 */ /* 0x000fe200078ec0ff */
[C---:B------:R-:W-:Y:S01]  /*75e0*/  IMAD.U32 R91, R90.reuse, 0x10000, RZ ;  /* 0x000100005a5b7824 */ /* 0x040fe200078e00ff */
[----:B------:R-:W-:Y:S01]  /*75f0*/  LOP3.LUT R61, R61, 0xffff0000, RZ, 0xc0, !PT ;  /* 0xffff00003d3d7812 */ /* 0x000fe200078ec0ff */
[CC--:B------:R-:W-:Y:S01]  /*7600*/  FMUL.FTZ R166, R93.reuse, R92.reuse ;  /* 0x0000005c5da67220 */ /* 0x0c0fe20000410000 */
[-C--:B------:R-:W-:Y:S01]  /*7610*/  FMUL.FTZ R93, R93, R165.reuse ;  /* 0x000000a55d5d7220 */ /* 0x080fe20000410000 */
[----:B------:R-:W-:Y:S02]  /*7620*/  LOP3.LUT R90, R90, 0xffff0000, RZ, 0xc0, !PT ;  /* 0xffff00005a5a7812 */ /* 0x000fe400078ec0ff */
[C---:B------:R-:W-:Y:S01]  /*7630*/  FFMA.FTZ R166, R91.reuse, R165, -R166 ;  /* 0x000000a55ba67223 */ /* 0x040fe200000108a6 */
[----:B------:R-:W-:Y:S01]  /*7640*/  FFMA.FTZ R93, R91, R92, R93 ;  /* 0x0000005c5b5d7223 */ /* 0x000fe2000001005d */
[C---:B------:R-:W-:Y:S01]  /*7650*/  FMUL.FTZ R91, R94.reuse, R61 ;  /* 0x0000003d5e5b7220 */ /* 0x040fe20000410000 */
[----:B------:R-:W-:Y:S01]  /*7660*/  FMUL.FTZ R94, R94, R62 ;  /* 0x0000003e5e5e7220 */ /* 0x000fe20000410000 */
[----:B------:R-:W-:-:S02]  /*7670*/  F2FP.BF16.F32.PACK_AB R95, R88, R95 ;  /* 0x0000005f585f723e */ /* 0x000fc400000010ff */
[C---:B------:R-:W-:Y:S01]  /*7680*/  FFMA.FTZ R91, R90.reuse, R62, -R91 ;  /* 0x0000003e5a5b7223 */ /* 0x040fe2000001085b */
[----:B------:R-:W-:Y:S01]  /*7690*/  FFMA.FTZ R94, R90, R61, R94 ;  /* 0x0000003d5a5e7223 */ /* 0x000fe2000001005e */
[----:B------:R-:W-:Y:S01]  /*76a0*/  F2FP.BF16.F32.PACK_AB R49, R49, R167 ;  /* 0x000000a73131723e */ /* 0x000fe200000010ff */
[----:B------:R-:W-:Y:S02]  /*76b0*/  IMAD.MOV.U32 R92, RZ, RZ, R95 ;  /* 0x000000ffff5c7224 */ /* 0x000fe400078e005f */
[----:B------:R-:W-:Y:S01]  /*76c0*/  F2FP.BF16.F32.PACK_AB R91, R91, R166 ;  /* 0x000000a65b5b723e */ /* 0x000fe200000010ff */
[----:B------:R-:W-:Y:S01]  /*76d0*/  IMAD.MOV.U32 R95, RZ, RZ, R48 ;  /* 0x000000ffff5f7224 */ /* 0x000fe200078e0030 */
[----:B------:R-:W-:Y:S01]  /*76e0*/  F2FP.BF16.F32.PACK_AB R94, R94, R93 ;  /* 0x0000005d5e5e723e */ /* 0x000fe200000010ff */
[----:B------:R-:W-:Y:S02]  /*76f0*/  IMAD.MOV.U32 R88, RZ, RZ, R49 ;  /* 0x000000ffff587224 */ /* 0x000fe400078e0031 */
[----:B------:R-:W-:-:S02]  /*7700*/  IMAD.MOV.U32 R90, RZ, RZ, R91 ;  /* 0x000000ffff5a7224 */ /* 0x000fc400078e005b */
[----:B------:R-:W-:Y:S02]  /*7710*/  IMAD.MOV.U32 R93, RZ, RZ, R50 ;  /* 0x000000ffff5d7224 */ /* 0x000fe400078e0032 */
[----:B------:R-:W-:-:S07]  /*7720*/  IMAD.MOV.U32 R91, RZ, RZ, R51 ;  /* 0x000000ffff5b7224 */ /* 0x000fce00078e0033 */
.L_x_6258:
[----:B------:R-:W-:Y:S05]  /*7730*/  BSYNC B3 ;  /* 0x0000000000037941 */ /* 0x000fea0003800000 */
.L_x_6257:
        /* <DEDUP_REMOVED lines=12> */
.L_x_6256:
[----:B------:R-:W-:Y:S05]  /*7800*/  BSYNC B2 ;  /* 0x0000000000027941 */ /* 0x000fea0003800000 */
.L_x_6255:
        /* <DEDUP_REMOVED lines=32> */
[----:B------:R-:W-:Y:S01]  /*7a10*/  LOP3.LUT R61, R61, 0xffff0000, RZ, 0xc0, !PT ;  /* 0xffff00003d3d7812 */ /* 0x000fe200078ec0ff */
[----:B------:R-:W-:Y:S01]  /*7a20*/  IMAD.U32 R95, R91, 0x10000, RZ ;  /* 0x000100005b5f7824 */ /* 0x000fe200078e00ff */
[----:B------:R-:W-:Y:S01]  /*7a30*/  LOP3.LUT R49, R49, 0xffff0000, RZ, 0xc0, !PT ;  /* 0xffff000031317812 */ /* 0x000fe200078ec0ff */
[----:B------:R-:W-:Y:S01]  /*7a40*/  IMAD.U32 R94, R92, 0x10000, RZ ;  /* 0x000100005c5e7824 */ /* 0x000fe200078e00ff */
[----:B------:R-:W-:Y:S01]  /*7a50*/  SHF.R.U64 R57, R56, 0x10, R57 ;  /* 0x0000001038397819 */ /* 0x000fe20000001239 */
[-C--:B------:R-:W-:Y:S01]  /*7a60*/  FMUL.FTZ R163, R161, R95.reuse ;  /* 0x0000005fa1a37220 */ /* 0x080fe20000410000 */
[----:B------:R-:W-:Y:S01]  /*7a70*/  LOP3.LUT R56, R63, 0xffff0000, RZ, 0xc0, !PT ;  /* 0xffff00003f387812 */ /* 0x000fe200078ec0ff */
[-C--:B------:R-:W-:Y:S01]  /*7a80*/  FMUL.FTZ R161, R161, R94.reuse ;  /* 0x0000005ea1a17220 */ /* 0x080fe20000410000 */
[----:B------:R-:W-:Y:S01]  /*7a90*/  SHF.R.U64 R45, R44, 0x10, R45 ;  /* 0x000000102c2d7819 */ /* 0x000fe2000000122d */
[----:B------:R-:W-:Y:S01]  /*7aa0*/  FFMA.FTZ R94, R93, R94, -R163 ;  /* 0x0000005e5d5e7223 */ /* 0x000fe200000108a3 */
[----:B------:R-:W-:Y:S01]  /*7ab0*/  LOP3.LUT R44, R51, 0xffff0000, RZ, 0xc0, !PT ;  /* 0xffff0000332c7812 */ /* 0x000fe200078ec0ff */
[----:B------:R-:W-:Y:S01]  /*7ac0*/  FFMA.FTZ R93, R93, R95, R161 ;  /* 0x0000005f5d5d7223 */ /* 0x000fe200000100a1 */
[----:B------:R-:W-:Y:S01]  /*7ad0*/  LOP3.LUT R95, R92, 0xffff0000, RZ, 0xc0, !PT ;  /* 0xffff00005c5f7812 */ /* 0x000fe200078ec0ff */
[----:B------:R-:W-:Y:S01]  /*7ae0*/  IMAD.U32 R163, R63, 0x10000, RZ ;  /* 0x000100003fa37824 */ /* 0x000fe200078e00ff */
[----:B------:R-:W-:-:S02]  /*7af0*/  LOP3.LUT R92, R91, 0xffff0000, RZ, 0xc0, !PT ;  /* 0xffff00005b5c7812 */ /* 0x000fc400078ec0ff */
[----:B------:R-:W-:Y:S02]  /*7b00*/  SHF.R.U64 R46, R46, 0x10, R47 ;  /* 0x000000102e2e7819 */ /* 0x000fe4000000122f */
[----:B------:R-:W-:Y:S01]  /*7b10*/  SHF.R.U64 R58, R58, 0x10, R59 ;  /* 0x000000103a3a7819 */ /* 0x000fe2000000123b */
[CC--:B------:R-:W-:Y:S01]  /*7b20*/  FMUL.FTZ R91, R61.reuse, R92.reuse ;  /* 0x0000005c3d5b7220 */ /* 0x0c0fe20000410000 */
[-C--:B------:R-:W-:Y:S01]  /*7b30*/  FMUL.FTZ R61, R61, R95.reuse ;  /* 0x0000005f3d3d7220 */ /* 0x080fe20000410000 */
[----:B------:R-:W-:Y:S02]  /*7b40*/  PRMT R46, R175, 0x5432, R46 ;  /* 0x00005432af2e7816 */ /* 0x000fe4000000002e */
[C---:B------:R-:W-:Y:S01]  /*7b50*/  FFMA.FTZ R91, R49.reuse, R95, -R91 ;  /* 0x0000005f315b7223 */ /* 0x040fe2000001085b */
[----:B------:R-:W-:Y:S01]  /*7b60*/  FFMA.FTZ R49, R49, R92, R61 ;  /* 0x0000005c31317223 */ /* 0x000fe2000001003d */
[----:B------:R-:W-:Y:S01]  /*7b70*/  SHF.R.U32.HI R61, RZ, 0x10, R59 ;  /* 0x00000010ff3d7819 */ /* 0x000fe2000001163b */
[----:B------:R-:W-:Y:S01]  /*7b80*/  IMAD.U32 R95, R51, 0x10000, RZ ;  /* 0x00010000335f7824 */ /* 0x000fe200078e00ff */
[----:B------:R-:W-:-:S02]  /*7b90*/  SHF.R.U32.HI R92, RZ, 0x10, R47 ;  /* 0x00000010ff5c7819 */ /* 0x000fc4000001162f */
[----:B------:R-:W-:Y:S02]  /*7ba0*/  PRMT R61, R178, 0x5410, R61 ;  /* 0x00005410b23d7816 */ /* 0x000fe4000000003d */
[----:B------:R-:W-:Y:S02]  /*7bb0*/  PRMT R92, R176, 0x5432, R92 ;  /* 0x00005432b05c7816 */ /* 0x000fe4000000005c */
[----:B------:R-:W-:Y:S01]  /*7bc0*/  PRMT R58, R175, 0x5410, R58 ;  /* 0x00005410af3a7816 */ /* 0x000fe2000000003a */
[C---:B------:R-:W-:Y:S01]  /*7bd0*/  IMAD.U32 R161, R61.reuse, 0x10000, RZ ;  /* 0x000100003da17824 */ /* 0x040fe200078e00ff */
[----:B------:R-:W-:Y:S01]  /*7be0*/  LOP3.LUT R61, R61, 0xffff0000, RZ, 0xc0, !PT ;  /* 0xffff00003d3d7812 */ /* 0x000fe200078ec0ff */
[C---:B------:R-:W-:Y:S01]  /*7bf0*/  IMAD.U32 R164, R92.reuse, 0x10000, RZ ;  /* 0x000100005ca47824 */ /* 0x040fe200078e00ff */
[----:B------:R-:W-:Y:S01]  /*7c00*/  LOP3.LUT R92, R92, 0xffff0000, RZ, 0xc0, !PT ;  /* 0xffff00005c5c7812 */ /* 0x000fe200078ec0ff */
[----:B------:R-:W-:Y:S01]  /*7c10*/  FMUL.FTZ R165, R163, R161 ;  /* 0x000000a1a3a57220 */ /* 0x000fe20000410000 */
[----:B------:R-:W-:Y:S01]  /*7c20*/  F2FP.BF16.F32.PACK_AB R91, R91, R94 ;  /* 0x0000005e5b5b723e */ /* 0x000fe200000010ff */
[C---:B------:R-:W-:Y:S01]  /*7c30*/  FMUL.FTZ R51, R56.reuse, R61 ;  /* 0x0000003d38337220 */ /* 0x040fe20000410000 */
[----:B------:R-:W-:Y:S01]  /*7c40*/  FMUL.FTZ R163, R163, R164 ;  /* 0x000000a4a3a37220 */ /* 0x000fe20000410000 */
[----:B------:R-:W-:Y:S01]  /*7c50*/  FMUL.FTZ R56, R56, R92 ;  /* 0x0000005c38387220 */ /* 0x000fe20000410000 */
[C---:B------:R-:W-:Y:S01]  /*7c60*/  FFMA.FTZ R164, R95.reuse, R164, -R165 ;  /* 0x000000a45fa47223 */ /* 0x040fe200000108a5 */
[C---:B------:R-:W-:Y:S01]  /*7c70*/  FFMA.FTZ R51, R44.reuse, R92, -R51 ;  /* 0x0000005c2c337223 */ /* 0x040fe20000010833 */
[----:B------:R-:W-:Y:S01]  /*7c80*/  FFMA.FTZ R163, R95, R161, R163 ;  /* 0x000000a15fa37223 */ /* 0x000fe200000100a3 */
[----:B------:R-:W-:Y:S01]  /*7c90*/  FFMA.FTZ R44, R44, R61, R56 ;  /* 0x0000003d2c2c7223 */ /* 0x000fe20000010038 */
[----:B------:R-:W-:Y:S01]  /*7ca0*/  PRMT R56, R177, 0x5410, R45 ;  /* 0x00005410b1387816 */ /* 0x000fe2000000002d */
[----:B------:R-:W-:Y:S01]  /*7cb0*/  IMAD.U32 R95, R60, 0x10000, RZ ;  /* 0x000100003c5f7824 */ /* 0x000fe200078e00ff */
[----:B------:R-:W-:Y:S01]  /*7cc0*/  PRMT R45, R176, 0x5410, R57 ;  /* 0x00005410b02d7816 */ /* 0x000fe20000000039 */
[----:B------:R-:W-:Y:S01]  /*7cd0*/  IMAD.U32 R57, R48, 0x10000, RZ ;  /* 0x0001000030397824 */ /* 0x000fe200078e00ff */
[----:B------:R-:W-:Y:S01]  /*7ce0*/  LOP3.LUT R60, R60, 0xffff0000, RZ, 0xc0, !PT ;  /* 0xffff00003c3c7812 */ /* 0x000fe200078ec0ff */
[C---:B------:R-:W-:Y:S01]  /*7cf0*/  IMAD.U32 R63, R56.reuse, 0x10000, RZ ;  /* 0x00010000383f7824 */ /* 0x040fe200078e00ff */
        /* <DEDUP_REMOVED lines=21> */
[----:B------:R-:W-:Y:S01]  /*7e50*/  LOP3.LUT R50, R50, 0xffff0000, RZ, 0xc0, !PT ;  /* 0xffff000032327812 */ /* 0x000fe200078ec0ff */
[C---:B------:R-:W-:Y:S02]  /*7e60*/  FFMA.FTZ R59, R48.reuse, R57, -R59 ;  /* 0x00000039303b7223 */ /* 0x040fe4000001083b */
[----:B------:R-:W-:Y:S01]  /*7e70*/  FFMA.FTZ R60, R48, R56, R60 ;  /* 0x00000038303c7223 */ /* 0x000fe2000001003c */
[C---:B------:R-:W-:Y:S01]  /*7e80*/  FMUL.FTZ R48, R62.reuse, R58 ;  /* 0x0000003a3e307220 */ /* 0x040fe20000410000 */
[-C--:B------:R-:W-:Y:S01]  /*7e90*/  FMUL.FTZ R62, R62, R46.reuse ;  /* 0x0000002e3e3e7220 */ /* 0x080fe20000410000 */
[----:B------:R-:W-:Y:S01]  /*7ea0*/  F2FP.BF16.F32.PACK_AB R93, R49, R93 ;  /* 0x0000005d315d723e */ /* 0x000fe200000010ff */
[----:B------:R-:W-:Y:S02]  /*7eb0*/  IMAD.MOV.U32 R49, RZ, RZ, R91 ;  /* 0x000000ffff317224 */ /* 0x000fe400078e005b */
[C---:B------:R-:W-:Y:S01]  /*7ec0*/  FFMA.FTZ R48, R50.reuse, R46, -R48 ;  /* 0x0000002e32307223 */ /* 0x040fe20000010830 */
[----:B------:R-:W-:Y:S01]  /*7ed0*/  FFMA.FTZ R62, R50, R58, R62 ;  /* 0x0000003a323e7223 */ /* 0x000fe2000001003e */
[----:B------:R-:W-:Y:S01]  /*7ee0*/  F2FP.BF16.F32.PACK_AB R44, R44, R163 ;  /* 0x000000a32c2c723e */ /* 0x000fe200000010ff */
[----:B------:R-:W-:Y:S01]  /*7ef0*/  IMAD.MOV.U32 R61, RZ, RZ, R93 ;  /* 0x000000ffff3d7224 */ /* 0x000fe200078e005d */
        /* <DEDUP_REMOVED lines=9> */
.L_x_6262:
[----:B------:R-:W-:Y:S05]  /*7f90*/  BSYNC B3 ;  /* 0x0000000000037941 */ /* 0x000fea0003800000 */
.L_x_6261:
        /* <DEDUP_REMOVED lines=10> */
.L_x_6260:
[----:B------:R-:W-:Y:S05]  /*8040*/  BSYNC B2 ;  /* 0x0000000000027941 */ /* 0x000fea0003800000 */
.L_x_6259:
[----:B------:R-:W-:-:S13]  /*8050*/  ISETP.NE.AND P4, PT, R34, RZ, PT ;  /* 0x000000ff2200720c */ /* 0x000fda0003f85270 */
[----:B------:R-:W-:Y:S05]  /*8060*/  @!P4 BRA `(.L_x_6254) ;  /* 0x000000080004c947 */ /* 0x000fea0003800000 */
[----:B0-----:R-:W3:Y:S01]  /*8070*/  LDL R44, [R1+0x8] ;  /* 0x00000800012c7983 */ /* 0x001ee20000100800 */
        /* <DEDUP_REMOVED lines=32> */
[--C-:B------:R-:W-:Y:S01]  /*8280*/  SHF.R.U64 R40, R40, 0x10, R41.reuse ;  /* 0x0000001028287819 */ /* 0x100fe20000001229 */
[----:B------:R-:W-:Y:S01]  /*8290*/  IMAD.U32 R63, R46, 0x10000, RZ ;  /* 0x000100002e3f7824 */ /* 0x000fe200078e00ff */
[----:B------:R-:W-:-:S02]  /*82a0*/  SHF.R.U32.HI R41, RZ, 0x10, R41 ;  /* 0x00000010ff297819 */ /* 0x000fc40000011629 */
[----:B------:R-:W-:Y:S02]  /*82b0*/  PRMT R52, R174, 0x5432, R52 ;  /* 0x00005432ae347816 */ /* 0x000fe40000000034 */
[----:B------:R-:W-:Y:S02]  /*82c0*/  SHF.R.U64 R53, R54, 0x10, R55 ;  /* 0x0000001036357819 */ /* 0x000fe40000001237 */
[----:B------:R-:W-:Y:S01]  /*82d0*/  PRMT R41, R172, 0x5432, R41 ;  /* 0x00005432ac297816 */ /* 0x000fe20000000029 */
[C---:B------:R-:W-:Y:S01]  /*82e0*/  IMAD.U32 R91, R52.reuse, 0x10000, RZ ;  /* 0x00010000345b7824 */ /* 0x040fe200078e00ff */
[----:B------:R-:W-:Y:S01]  /*82f0*/  SHF.R.U32.HI R54, RZ, 0x10, R55 ;  /* 0x00000010ff367819 */ /* 0x000fe20000011637 */
[----:B------:R-:W-:Y:S01]  /*8300*/  IMAD.U32 R55, R45, 0x10000, RZ ;  /* 0x000100002d377824 */ /* 0x000fe200078e00ff */
        /* <DEDUP_REMOVED lines=13> */
[----:B------:R-:W-:Y:S01]  /*83e0*/  FMUL.FTZ R62, R62, R41 ;  /* 0x000000293e3e7220 */ /* 0x000fe20000410000 */
        /* <DEDUP_REMOVED lines=22> */
[C---:B------:R-:W-:Y:S01]  /*8550*/  IMAD.U32 R45, R44.reuse, 0x10000, RZ ;  /* 0x000100002c2d7824 */ /* 0x040fe200078e00ff */
[----:B------:R-:W-:Y:S01]  /*8560*/  LOP3.LUT R43, R43, 0xffff0000, RZ, 0xc0, !PT ;  /* 0xffff00002b2b7812 */ /* 0x000fe200078ec0ff */
[----:B------:R-:W-:Y:S01]  /*8570*/  FMUL.FTZ R49, R49, R52 ;  /* 0x0000003431317220 */ /* 0x000fe20000410000 */
[----:B------:R-:W-:Y:S01]  /*8580*/  PRMT R42, R171, 0x5410, R42 ;  /* 0x00005410ab2a7816 */ /* 0x000fe2000000002a */
[----:B------:R-:W-:Y:S01]  /*8590*/  FFMA.FTZ R51, R47, R54, R51 ;  /* 0x000000362f337223 */ /* 0x000fe20000010033 */
[C---:B------:R-:W-:Y:S01]  /*85a0*/  FFMA.FTZ R40, R45.reuse, R52, -R40 ;  /* 0x000000342d287223 */ /* 0x040fe20000010828 */
[----:B------:R-:W-:Y:S01]  /*85b0*/  FFMA.FTZ R49, R45, R55, R49 ;  /* 0x000000372d317223 */ /* 0x000fe20000010031 */
[----:B------:R-:W-:Y:S01]  /*85c0*/  LOP3.LUT R44, R44, 0xffff0000, RZ, 0xc0, !PT ;  /* 0xffff00002c2c7812 */ /* 0x000fe200078ec0ff */
[----:B------:R-:W-:Y:S01]  /*85d0*/  FMUL.FTZ R47, R48, R43 ;  /* 0x0000002b302f7220 */ /* 0x000fe20000410000 */
[C---:B------:R-:W-:Y:S01]  /*85e0*/  IMAD.U32 R45, R93.reuse, 0x10000, RZ ;  /* 0x000100005d2d7824 */ /* 0x040fe200078e00ff */
        /* <DEDUP_REMOVED lines=8> */
[----:B------:R-:W-:Y:S01]  /*8670*/  FMUL.FTZ R43, R90, R45 ;  /* 0x0000002d5a2b7220 */ /* 0x000fe20000410000 */
        /* <DEDUP_REMOVED lines=21> */
.L_x_6264:
[----:B------:R-:W-:Y:S05]  /*87d0*/  BSYNC B2 ;  /* 0x0000000000027941 */ /* 0x000fea0003800000 */
.L_x_6263:
        /* <DEDUP_REMOVED lines=10> */
.L_x_6254:
[----:B------:R-:W-:Y:S05]  /*8880*/  BSYNC B1 ;  /* 0x0000000000017941 */ /* 0x000fea0003800000 */
.L_x_6253:
[----:B---3--:R-:W-:Y:S02]  /*8890*/  VIADD R41, R204, 0x40 ;  /* 0x00000040cc297836 */ /* 0x008fe40000000000 */
        /* <DEDUP_REMOVED lines=12> */
[----:B------:R-:W-:Y:S02]  /*8960*/  IADD3.X R43, R5, R52, R30, P3, P4 ;  /* 0x00000034052b7210 */ /* 0x000fe40001fe841e */
[----:B------:R-:W-:Y:S02]  /*8970*/  LEA.HI R41, R41, R40, RZ, 0x4 ;  /* 0x0000002829297211 */ /* 0x000fe400078f20ff */
[----:B0-----:R-:W-:-:S02]  /*8980*/  SHF.R.U32.HI R46, RZ, 0x3, R217 ;  /* 0x00000003ff2e7819 */ /* 0x001fc400000116d9 */
        /* <DEDUP_REMOVED lines=35> */
[----:B------:R-:W-:Y:S01]  /*8bc0*/  SHF.R.U32.HI R74, RZ, 0x10, R75 ;  /* 0x00000010ff4a7819 */ /* 0x000fe2000001164b */
[----:B------:R-:W-:Y:S01]  /*8bd0*/  IMAD.U32 R61, R42, 0x10000, RZ ;  /* 0x000100002a3d7824 */ /* 0x000fe200078e00ff */
[----:B------:R-:W-:-:S02]  /*8be0*/  PRMT R75, R170, 0x5432, R84 ;  /* 0x00005432aa4b7816 */ /* 0x000fc40000000054 */
[--C-:B------:R-:W-:Y:S02]  /*8bf0*/  SHF.R.U64 R56, R86, 0x10, R87.reuse ;  /* 0x0000001056387819 */ /* 0x100fe40000001257 */
[----:B------:R-:W-:Y:S01]  /*8c00*/  SHF.R.U32.HI R86, RZ, 0x10, R87 ;  /* 0x00000010ff567819 */ /* 0x000fe20000011657 */
[----:B------:R-:W-:Y:S01]  /*8c10*/  IMAD.U32 R84, R75, 0x10000, RZ ;  /* 0x000100004b547824 */ /* 0x000fe200078e00ff */
[----:B------:R-:W-:Y:S02]  /*8c20*/  PRMT R72, R168, 0x5432, R72 ;  /* 0x00005432a8487816 */ /* 0x000fe40000000048 */
[----:B------:R-:W-:Y:S01]  /*8c30*/  LOP3.LUT R60, R45, 0xffff0000, RZ, 0xc0, !PT ;  /* 0xffff00002d3c7812 */ /* 0x000fe200078ec0ff */
[----:B------:R-:W-:Y:S01]  /*8c40*/  FMUL.FTZ R90, R59, R84 ;  /* 0x000000543b5a7220 */ /* 0x000fe20000410000 */
[----:B------:R-:W-:Y:S01]  /*8c50*/  LOP3.LUT R75, R75, 0xffff0000, RZ, 0xc0, !PT ;  /* 0xffff00004b4b7812 */ /* 0x000fe200078ec0ff */
[----:B------:R-:W-:Y:S01]  /*8c60*/  IMAD.U32 R88, R72, 0x10000, RZ ;  /* 0x0001000048587824 */ /* 0x000fe200078e00ff */
[----:B------:R-:W-:Y:S01]  /*8c70*/  PRMT R86, R169, 0x5432, R86 ;  /* 0x00005432a9567816 */ /* 0x000fe20000000056 */
[----:B------:R-:W-:Y:S01]  /*8c80*/  IMAD.U32 R45, R44, 0x10000, RZ ;  /* 0x000100002c2d7824 */ /* 0x000fe200078e00ff */
[----:B------:R-:W-:Y:S01]  /*8c90*/  PRMT R74, R162, 0x5432, R74 ;  /* 0x00005432a24a7816 */ /* 0x000fe2000000004a */
[----:B------:R-:W-:Y:S01]  /*8ca0*/  FMUL.FTZ R89, R60, R75 ;  /* 0x0000004b3c597220 */ /* 0x000fe20000410000 */
[----:B------:R-:W-:Y:S01]  /*8cb0*/  LOP3.LUT R87, R72, 0xffff0000, RZ, 0xc0, !PT ;  /* 0xffff000048577812 */ /* 0x000fe200078ec0ff */
[----:B------:R-:W-:Y:S01]  /*8cc0*/  FMUL.FTZ R92, R59, R88 ;  /* 0x000000583b5c7220 */ /* 0x000fe20000410000 */
[----:B------:R-:W-:Y:S01]  /*8cd0*/  LOP3.LUT R58, R41, 0xffff0000, RZ, 0xc0, !PT ;  /* 0xffff0000293a7812 */ /* 0x000fe200078ec0ff */
[----:B------:R-:W-:Y:S01]  /*8ce0*/  IMAD.U32 R85, R86, 0x10000, RZ ;  /* 0x0001000056557824 */ /* 0x000fe200078e00ff */
[----:B------:R-:W-:Y:S01]  /*8cf0*/  PRMT R170, R170, 0x5410, R55 ;  /* 0x00005410aaaa7816 */ /* 0x000fe20000000037 */
[----:B------:R-:W-:-:S02]  /*8d00*/  IMAD.U32 R59, R74, 0x10000, RZ ;  /* 0x000100004a3b7824 */ /* 0x000fc400078e00ff */
[-C--:B------:R-:W-:Y:S01]  /*8d10*/  FMUL.FTZ R91, R60, R87.reuse ;  /* 0x000000573c5b7220 */ /* 0x080fe20000410000 */
[----:B------:R-:W-:Y:S01]  /*8d20*/  FFMA.FTZ R55, R57, R88, -R90 ;  /* 0x0000005839377223 */ /* 0x000fe2000001085a */
[----:B------:R-:W-:Y:S01]  /*8d30*/  FFMA.FTZ R60, R58, R87, -R89 ;  /* 0x000000573a3c7223 */ /* 0x000fe20000010859 */
[----:B------:R-:W-:Y:S01]  /*8d40*/  LOP3.LUT R47, R47, 0xffff0000, RZ, 0xc0, !PT ;  /* 0xffff00002f2f7812 */ /* 0x000fe200078ec0ff */
[----:B------:R-:W-:Y:S01]  /*8d50*/  FFMA.FTZ R57, R57, R84, R92 ;  /* 0x0000005439397223 */ /* 0x000fe2000001005c */
[C---:B------:R-:W-:Y:S01]  /*8d60*/  FMUL.FTZ R87, R63.reuse, R85 ;  /* 0x000000553f577220 */ /* 0x040fe20000410000 */
[----:B------:R-:W-:Y:S01]  /*8d70*/  LOP3.LUT R72, R86, 0xffff0000, RZ, 0xc0, !PT ;  /* 0xffff000056487812 */ /* 0x000fe200078ec0ff */
[-C--:B------:R-:W-:Y:S01]  /*8d80*/  FMUL.FTZ R84, R63, R59.reuse ;  /* 0x0000003b3f547220 */ /* 0x080fe20000410000 */
[----:B------:R-:W-:Y:S01]  /*8d90*/  LOP3.LUT R74, R74, 0xffff0000, RZ, 0xc0, !PT ;  /* 0xffff00004a4a7812 */ /* 0x000fe200078ec0ff */
[----:B------:R-:W-:Y:S01]  /*8da0*/  FFMA.FTZ R59, R62, R59, -R87 ;  /* 0x0000003b3e3b7223 */ /* 0x000fe20000010857 */
[----:B------:R-:W-:Y:S01]  /*8db0*/  PRMT R53, R168, 0x5410, R53 ;  /* 0x00005410a8357816 */ /* 0x000fe20000000035 */
[----:B------:R-:W-:Y:S01]  /*8dc0*/  FFMA.FTZ R62, R62, R85, R84 ;  /* 0x000000553e3e7223 */ /* 0x000fe20000010054 */
[----:B------:R-:W-:Y:S01]  /*8dd0*/  LOP3.LUT R43, R43, 0xffff0000, RZ, 0xc0, !PT ;  /* 0xffff00002b2b7812 */ /* 0x000fe200078ec0ff */
[----:B------:R-:W-:Y:S01]  /*8de0*/  FMUL.FTZ R88, R47, R72 ;  /* 0x000000482f587220 */ /* 0x000fe20000410000 */
[----:B------:R-:W-:-:S02]  /*8df0*/  IMAD.U32 R84, R170, 0x10000, RZ ;  /* 0x00010000aa547824 */ /* 0x000fc400078e00ff */
[-C--:B------:R-:W-:Y:S01]  /*8e00*/  FMUL.FTZ R90, R47, R74.reuse ;  /* 0x0000004a2f5a7220 */ /* 0x080fe20000410000 */
[----:B------:R-:W-:Y:S01]  /*8e10*/  LOP3.LUT R44, R44, 0xffff0000, RZ, 0xc0, !PT ;  /* 0xffff00002c2c7812 */ /* 0x000fe200078ec0ff */
[----:B------:R-:W-:Y:S01]  /*8e20*/  IMAD.U32 R86, R53, 0x10000, RZ ;  /* 0x0001000035567824 */ /* 0x000fe200078e00ff */
[----:B------:R-:W-:Y:S01]  /*8e30*/  LOP3.LUT R47, R170, 0xffff0000, RZ, 0xc0, !PT ;  /* 0xffff0000aa2f7812 */ /* 0x000fe200078ec0ff */
[----:B------:R-:W-:Y:S01]  /*8e40*/  FFMA.FTZ R74, R43, R74, -R88 ;  /* 0x0000004a2b4a7223 */ /* 0x000fe20000010858 */
[C---:B------:R-:W-:Y:S01]  /*8e50*/  IMAD.U32 R41, R40.reuse, 0x10000, RZ ;  /* 0x0001000028297824 */ /* 0x040fe200078e00ff */
[----:B------:R-:W-:Y:S01]  /*8e60*/  LOP3.LUT R53, R53, 0xffff0000, RZ, 0xc0, !PT ;  /* 0xffff000035357812 */ /* 0x000fe200078ec0ff */
[C---:B------:R-:W-:Y:S01]  /*8e70*/  FMUL.FTZ R88, R45.reuse, R84 ;  /* 0x000000542d587220 */ /* 0x040fe20000410000 */
[----:B------:R-:W-:Y:S01]  /*8e80*/  LOP3.LUT R40, R40, 0xffff0000, RZ, 0xc0, !PT ;  /* 0xffff000028287812 */ /* 0x000fe200078ec0ff */
[----:B------:R-:W-:Y:S01]  /*8e90*/  FFMA.FTZ R58, R58, R75, R91 ;  /* 0x0000004b3a3a7223 */ /* 0x000fe2000001005b */
[-C--:B------:R-:W-:Y:S01]  /*8ea0*/  FMUL.FTZ R63, R45, R86.reuse ;  /* 0x000000562d3f7220 */ /* 0x080fe20000410000 */
[----:B------:R-:W-:Y:S01]  /*8eb0*/  PRMT R56, R169, 0x5410, R56 ;  /* 0x00005410a9387816 */ /* 0x000fe20000000038 */
[----:B------:R-:W-:Y:S01]  /*8ec0*/  FMUL.FTZ R75, R44, R47 ;  /* 0x0000002f2c4b7220 */ /* 0x000fe20000410000 */
[----:B------:R-:W-:Y:S01]  /*8ed0*/  PRMT R54, R162, 0x5410, R54 ;  /* 0x00005410a2367816 */ /* 0x000fe20000000036 */
[C---:B------:R-:W-:Y:S01]  /*8ee0*/  FFMA.FTZ R45, R41.reuse, R86, -R88 ;  /* 0x00000056292d7223 */ /* 0x040fe20000010858 */
[----:B------:R-:W-:Y:S01]  /*8ef0*/  FFMA.FTZ R41, R41, R84, R63 ;  /* 0x0000005429297223 */ /* 0x000fe2000001003f */
[-C--:B------:R-:W-:Y:S01]  /*8f00*/  FMUL.FTZ R85, R44, R53.reuse ;  /* 0x000000352c557220 */ /* 0x080fe20000410000 */
[----:B------:R-:W-:Y:S01]  /*8f10*/  LOP3.LUT R46, R46, 0xffff0000, RZ, 0xc0, !PT ;  /* 0xffff00002e2e7812 */ /* 0x000fe200078ec0ff */
[----:B------:R-:W-:Y:S01]  /*8f20*/  FFMA.FTZ R44, R40, R53, -R75 ;  /* 0x00000035282c7223 */ /* 0x000fe2000001084b */
[C---:B------:R-:W-:Y:S01]  /*8f30*/  LOP3.LUT R63, R56.reuse, 0xffff0000, RZ, 0xc0, !PT ;  /* 0xffff0000383f7812 */ /* 0x040fe200078ec0ff */
[----:B------:R-:W-:Y:S01]  /*8f40*/  FFMA.FTZ R43, R43, R72, R90 ;  /* 0x000000482b2b7223 */ /* 0x000fe2000001005a */
[----:B------:R-:W-:Y:S01]  /*8f50*/  IMAD.U32 R84, R56, 0x10000, RZ ;  /* 0x0001000038547824 */ /* 0x000fe200078e00ff */
[C---:B------:R-:W-:Y:S01]  /*8f60*/  LOP3.LUT R53, R54.reuse, 0xffff0000, RZ, 0xc0, !PT ;  /* 0xffff000036357812 */ /* 0x040fe200078ec0ff */
[----:B------:R-:W-:Y:S01]  /*8f70*/  IMAD.U32 R72, R54, 0x10000, RZ ;  /* 0x0001000036487824 */ /* 0x000fe200078e00ff */
[----:B------:R-:W-:Y:S01]  /*8f80*/  LOP3.LUT R42, R42, 0xffff0000, RZ, 0xc0, !PT ;  /* 0xffff00002a2a7812 */ /* 0x000fe200078ec0ff */
[----:B------:R-:W-:Y:S01]  /*8f90*/  FFMA.FTZ R40, R40, R47, R85 ;  /* 0x0000002f28287223 */ /* 0x000fe20000010055 */
[C---:B------:R-:W-:Y:S01]  /*8fa0*/  FMUL.FTZ R54, R73.reuse, R84 ;  /* 0x0000005449367220 */ /* 0x040fe20000410000 */
[C---:B------:R-:W-:Y:S01]  /*8fb0*/  FMUL.FTZ R47, R46.reuse, R63 ;  /* 0x0000003f2e2f7220 */ /* 0x040fe20000410000 */
[-C--:B------:R-:W-:Y:S01]  /*8fc0*/  FMUL.FTZ R73, R73, R72.reuse ;  /* 0x0000004849497220 */ /* 0x080fe20000410000 */
[-C--:B------:R-:W-:Y:S01]  /*8fd0*/  FMUL.FTZ R46, R46, R53.reuse ;  /* 0x000000352e2e7220 */ /* 0x080fe20000410000 */
[C---:B------:R-:W-:Y:S01]  /*8fe0*/  FFMA.FTZ R54, R61.reuse, R72, -R54 ;  /* 0x000000483d367223 */ /* 0x040fe20000010836 */
[----:B------:R-:W-:Y:S01]  /*8ff0*/  FFMA.FTZ R47, R42, R53, -R47 ;  /* 0x000000352a2f7223 */ /* 0x000fe2000001082f */
[----:B------:R-:W-:Y:S01]  /*9000*/  F2FP.BF16.F32.PACK_AB R44, R44, R45 ;  /* 0x0000002d2c2c723e */ /* 0x000fe200000010ff */
        /* <DEDUP_REMOVED lines=15> */
.L_x_6268:
[----:B------:R-:W-:Y:S05]  /*9100*/  BSYNC B2 ;  /* 0x0000000000027941 */ /* 0x000fea0003800000 */
.L_x_6267:
[----:B0-----:R3:W-:Y:S04]  /*9110*/  STG.E.128 desc[UR60][R48.64], R40 ;  /* 0x0000002830007986 */ /* 0x0017e8000c101d3c */
[----:B--2---:R3:W-:Y:S02]  /*9120*/  @!P3 STG.E.128 desc[UR60][R50.64], R44 ;  /* 0x0000002c3200b986 */ /* 0x0047e4000c101d3c */
.L_x_6266:
[----:B------:R-:W-:Y:S05]  /*9130*/  BSYNC B1 ;  /* 0x0000000000017941 */ /* 0x000fea0003800000 */
.L_x_6265:
[----:B------:R-:W-:Y:S01]  /*9140*/  ISETP.NE.AND P3, PT, R33, RZ, PT ;  /* 0x000000ff2100720c */ /* 0x000fe20003f65270 */
[----:B------:R-:W-:-:S12]  /*9150*/  BSSY B1, `(.L_x_6269) ;  /* 0x000007f000017945 */ /* 0x000fd80003800000 */
[----:B------:R-:W-:Y:S05]  /*9160*/  @!P3 BRA `(.L_x_6270) ;  /* 0x0000000400f4b947 */ /* 0x000fea0003800000 */
[----:B---3--:R-:W-:Y:S01]  /*9170*/  SEL R40, R124, R146, !P1 ;  /* 0x000000927c287207 */ /* 0x008fe20004800000 */
        /* <DEDUP_REMOVED lines=33> */
[----:B------:R-:W-:Y:S01]  /*9390*/  SHF.R.U32.HI R70, RZ, 0x10, R71 ;  /* 0x00000010ff467819 */ /* 0x000fe20000011647 */
[----:B--2---:R-:W-:Y:S01]  /*93a0*/  IMAD.U32 R63, R47, 0x10000, RZ ;  /* 0x000100002f3f7824 */ /* 0x004fe200078e00ff */
[----:B------:R-:W-:Y:S01]  /*93b0*/  SHF.R.U32.HI R71, RZ, 0x10, R81 ;  /* 0x00000010ff477819 */ /* 0x000fe20000011651 */
[----:B------:R-:W-:Y:S01]  /*93c0*/  IMAD.U32 R56, R43, 0x10000, RZ ;  /* 0x000100002b387824 */ /* 0x000fe200078e00ff */
[--C-:B------:R-:W-:Y:S01]  /*93d0*/  SHF.R.U64 R57, R68, 0x10, R69.reuse ;  /* 0x0000001044397819 */ /* 0x100fe20000001245 */
[----:B------:R-:W-:Y:S01]  /*93e0*/  IMAD.U32 R68, R45, 0x10000, RZ ;  /* 0x000100002d447824 */ /* 0x000fe200078e00ff */
[----:B------:R-:W-:Y:S02]  /*93f0*/  SHF.R.U32.HI R69, RZ, 0x10, R69 ;  /* 0x00000010ff457819 */ /* 0x000fe40000011645 */
[----:B------:R-:W-:-:S02]  /*9400*/  PRMT R71, R160, 0x5432, R71 ;  /* 0x00005432a0477816 */ /* 0x000fc40000000047 */
[----:B------:R-:W-:Y:S02]  /*9410*/  PRMT R57, R158, 0x5410, R57 ;  /* 0x000054109e397816 */ /* 0x000fe40000000039 */
[----:B------:R-:W-:Y:S01]  /*9420*/  SHF.R.U64 R61, R80, 0x10, R81 ;  /* 0x00000010503d7819 */ /* 0x000fe20000001251 */
[----:B------:R-:W-:Y:S01]  /*9430*/  IMAD.U32 R72, R71, 0x10000, RZ ;  /* 0x0001000047487824 */ /* 0x000fe200078e00ff */
[----:B------:R-:W-:Y:S02]  /*9440*/  PRMT R158, R158, 0x5432, R69 ;  /* 0x000054329e9e7816 */ /* 0x000fe40000000045 */
[--C-:B------:R-:W-:Y:S02]  /*9450*/  SHF.R.U64 R62, R82, 0x10, R83.reuse ;  /* 0x00000010523e7819 */ /* 0x100fe40000001253 */
[----:B------:R-:W-:Y:S01]  /*9460*/  SHF.R.U32.HI R82, RZ, 0x10, R83 ;  /* 0x00000010ff527819 */ /* 0x000fe20000011653 */
[----:B------:R-:W-:Y:S01]  /*9470*/  IMAD.U32 R69, R158, 0x10000, RZ ;  /* 0x000100009e457824 */ /* 0x000fe200078e00ff */
[----:B------:R-:W-:-:S02]  /*9480*/  PRMT R160, R160, 0x5410, R61 ;  /* 0x00005410a0a07816 */ /* 0x000fc4000000003d */
[C---:B------:R-:W-:Y:S01]  /*9490*/  PRMT R61, R159.reuse, 0x5410, R62 ;  /* 0x000054109f3d7816 */ /* 0x040fe2000000003e */
[CC--:B------:R-:W-:Y:S01]  /*94a0*/  FMUL.FTZ R62, R68.reuse, R72.reuse ;  /* 0x00000048443e7220 */ /* 0x0c0fe20000410000 */
        /* <DEDUP_REMOVED lines=12> */
[----:B------:R-:W-:Y:S01]  /*9570*/  LOP3.LUT R47, R47, 0xffff0000, RZ, 0xc0, !PT ;  /* 0xffff00002f2f7812 */ /* 0x000fe200078ec0ff */
[----:B------:R-:W-:Y:S01]  /*9580*/  FMUL.FTZ R60, R60, R69 ;  /* 0x000000453c3c7220 */ /* 0x000fe20000410000 */
[C---:B------:R-:W-:Y:S01]  /*9590*/  FMUL.FTZ R75, R63.reuse, R73 ;  /* 0x000000493f4b7220 */ /* 0x040fe20000410000 */
[----:B------:R-:W-:Y:S01]  /*95a0*/  LOP3.LUT R82, R82, 0xffff0000, RZ, 0xc0, !PT ;  /* 0xffff000052527812 */ /* 0x000fe200078ec0ff */
[-C--:B------:R-:W-:Y:S01]  /*95b0*/  FMUL.FTZ R72, R63, R68.reuse ;  /* 0x000000443f487220 */ /* 0x080fe20000410000 */
[----:B------:R-:W-:Y:S01]  /*95c0*/  LOP3.LUT R70, R70, 0xffff0000, RZ, 0xc0, !PT ;  /* 0xffff000046467812 */ /* 0x000fe200078ec0ff */
[C---:B------:R-:W-:Y:S01]  /*95d0*/  FFMA.FTZ R69, R55.reuse, R69, -R74 ;  /* 0x0000004537457223 */ /* 0x040fe2000001084a */
[----:B------:R-:W-:Y:S01]  /*95e0*/  FFMA.FTZ R60, R55, R71, R60 ;  /* 0x00000047373c7223 */ /* 0x000fe2000001003c */
[----:B------:R-:W-:Y:S01]  /*95f0*/  LOP3.LUT R53, R43, 0xffff0000, RZ, 0xc0, !PT ;  /* 0xffff00002b357812 */ /* 0x000fe200078ec0ff */
[C---:B------:R-:W-:Y:S01]  /*9600*/  FFMA.FTZ R55, R56.reuse, R68, -R75 ;  /* 0x0000004438377223 */ /* 0x040fe2000001084b */
[----:B------:R-:W-:Y:S01]  /*9610*/  FFMA.FTZ R56, R56, R73, R72 ;  /* 0x0000004938387223 */ /* 0x000fe20000010048 */
[----:B------:R-:W-:Y:S01]  /*9620*/  FMUL.FTZ R74, R47, R82 ;  /* 0x000000522f4a7220 */ /* 0x000fe20000410000 */
        /* <DEDUP_REMOVED lines=8> */
[C---:B------:R-:W-:Y:S01]  /*96b0*/  FMUL.FTZ R70, R45.reuse, R72 ;  /* 0x000000482d467220 */ /* 0x040fe20000410000 */
[----:B------:R-:W-:Y:S02]  /*96c0*/  IMAD.U32 R41, R40, 0x10000, RZ ;  /* 0x0001000028297824 */ /* 0x000fe400078e00ff */
[----:B------:R-:W-:Y:S01]  /*96d0*/  FMUL.FTZ R45, R45, R68 ;  /* 0x000000442d2d7220 */ /* 0x000fe20000410000 */
[----:B------:R-:W-:Y:S01]  /*96e0*/  PRMT R58, R157, 0x5410, R58 ;  /* 0x000054109d3a7816 */ /* 0x000fe2000000003a */
[----:B------:R-:W-:Y:S01]  /*96f0*/  FFMA.FTZ R71, R53, R82, R80 ;  /* 0x0000005235477223 */ /* 0x000fe20000010050 */
[C---:B------:R-:W-:Y:S01]  /*9700*/  IMAD.U32 R43, R42.reuse, 0x10000, RZ ;  /* 0x000100002a2b7824 */ /* 0x040fe200078e00ff */
[----:B------:R-:W-:Y:S01]  /*9710*/  LOP3.LUT R54, R42, 0xffff0000, RZ, 0xc0, !PT ;  /* 0xffff00002a367812 */ /* 0x000fe200078ec0ff */
[C---:B------:R-:W-:Y:S01]  /*9720*/  FMUL.FTZ R53, R44.reuse, R47 ;  /* 0x0000002f2c357220 */ /* 0x040fe20000410000 */
[----:B------:R-:W-:Y:S01]  /*9730*/  FMUL.FTZ R63, R44, R57 ;  /* 0x000000392c3f7220 */ /* 0x000fe20000410000 */
[----:B------:R-:W-:Y:S01]  /*9740*/  LOP3.LUT R40, R40, 0xffff0000, RZ, 0xc0, !PT ;  /* 0xffff000028287812 */ /* 0x000fe200078ec0ff */
[C---:B------:R-:W-:Y:S01]  /*9750*/  IMAD.U32 R42, R46.reuse, 0x10000, RZ ;  /* 0x000100002e2a7824 */ /* 0x040fe200078e00ff */
[----:B------:R-:W-:Y:S01]  /*9760*/  LOP3.LUT R46, R46, 0xffff0000, RZ, 0xc0, !PT ;  /* 0xffff00002e2e7812 */ /* 0x000fe200078ec0ff */
[----:B------:R-:W-:-:S02]  /*9770*/  IMAD.U32 R44, R61, 0x10000, RZ ;  /* 0x000100003d2c7824 */ /* 0x000fc400078e00ff */
[----:B------:R-:W-:Y:S01]  /*9780*/  FFMA.FTZ R72, R41, R72, R45 ;  /* 0x0000004829487223 */ /* 0x000fe2000001002d */
[----:B------:R-:W-:Y:S01]  /*9790*/  LOP3.LUT R61, R61, 0xffff0000, RZ, 0xc0, !PT ;  /* 0xffff00003d3d7812 */ /* 0x000fe200078ec0ff */
[----:B------:R-:W-:Y:S01]  /*97a0*/  FFMA.FTZ R70, R41, R68, -R70 ;  /* 0x0000004429467223 */ /* 0x000fe20000010846 */
[C---:B------:R-:W-:Y:S01]  /*97b0*/  LOP3.LUT R45, R58.reuse, 0xffff0000, RZ, 0xc0, !PT ;  /* 0xffff00003a2d7812 */ /* 0x040fe200078ec0ff */
[----:B------:R-:W-:Y:S02]  /*97c0*/  IMAD.U32 R41, R58, 0x10000, RZ ;  /* 0x000100003a297824 */ /* 0x000fe400078e00ff */
        /* <DEDUP_REMOVED lines=20> */
.L_x_6272:
[----:B------:R-:W-:Y:S05]  /*9910*/  BSYNC B2 ;  /* 0x0000000000027941 */ /* 0x000fea0003800000 */
.L_x_6271:
[----:B0-----:R4:W-:Y:S04]  /*9920*/  STG.E.128 desc[UR60][R48.64], R40 ;  /* 0x0000002830007986 */ /* 0x0019e8000c101d3c */
[----:B--2---:R4:W-:Y:S02]  /*9930*/  @!P3 STG.E.128 desc[UR60][R50.64], R44 ;  /* 0x0000002c3200b986 */ /* 0x0049e4000c101d3c */
.L_x_6270:
[----:B------:R-:W-:Y:S05]  /*9940*/  BSYNC B1 ;  /* 0x0000000000017941 */ /* 0x000fea0003800000 */
.L_x_6269:
[----:B------:R-:W-:-:S13]  /*9950*/  ISETP.NE.AND P3, PT, R34, RZ, PT ;  /* 0x000000ff2200720c */ /* 0x000fda0003f65270 */
[----:B------:R-:W-:Y:S05]  /*9960*/  @!P3 BRA `(.L_x_6223) ;  /* 0x0000000800e8b947 */ /* 0x000fea0003800000 */
[----:B---34-:R-:W2:Y:S01]  /*9970*/  LDL R40, [R1+0x8] ;  /* 0x0000080001287983 */ /* 0x018ea20000100800 */
[----:B------:R-:W-:Y:S01]  /*9980*/  SHF.R.U32.HI R43, RZ, 0x3, R217 ;  /* 0x00000003ff2b7819 */ /* 0x000fe200000116d9 */
[----:B------:R-:W-:Y:S01]  /*9990*/  BSSY B1, `(.L_x_6273) ;  /* 0x0000074000017945 */ /* 0x000fe20003800000 */
[----:B------:R-:W-:-:S04]  /*99a0*/  IADD3 R42, P3, P4, R116, R126, R28 ;  /* 0x0000007e742a7210 */ /* 0x000fc80007c7e01c */
[----:B0-----:R-:W-:Y:S02]  /*99b0*/  IADD3.X R45, R5, R52, R32, P3, P4 ;  /* 0x00000034052d7210 */ /* 0x001fe40001fe8420 */
        /* <DEDUP_REMOVED lines=27> */
[----:B------:R-:W-:Y:S01]  /*9b70*/  SHF.R.U32.HI R63, RZ, 0x10, R77 ;  /* 0x00000010ff3f7819 */ /* 0x000fe2000001164d */
[----:B0-----:R-:W-:Y:S01]  /*9b80*/  IMAD.U32 R55, R41, 0x10000, RZ ;  /* 0x0001000029377824 */ /* 0x001fe200078e00ff */
[----:B------:R-:W-:Y:S01]  /*9b90*/  PRMT R62, R153, 0x5432, R62 ;  /* 0x00005432993e7816 */ /* 0x000fe2000000003e */
[----:B------:R-:W-:Y:S01]  /*9ba0*/  IMAD.U32 R57, R43, 0x10000, RZ ;  /* 0x000100002b397824 */ /* 0x000fe200078e00ff */
[----:B------:R-:W-:Y:S01]  /*9bb0*/  PRMT R153, R153, 0x5410, R64 ;  /* 0x0000541099997816 */ /* 0x000fe20000000040 */
[----:B------:R-:W-:Y:S01]  /*9bc0*/  IMAD.U32 R53, R44, 0x10000, RZ ;  /* 0x000100002c357824 */ /* 0x000fe200078e00ff */
[----:B------:R-:W-:Y:S01]  /*9bd0*/  PRMT R63, R156, 0x5432, R63 ;  /* 0x000054329c3f7816 */ /* 0x000fe2000000003f */
[----:B------:R-:W-:Y:S01]  /*9be0*/  IMAD.U32 R51, R40, 0x10000, RZ ;  /* 0x0001000028337824 */ /* 0x000fe200078e00ff */
[----:B------:R-:W-:-:S02]  /*9bf0*/  SHF.R.U64 R69, R66, 0x10, R67 ;  /* 0x0000001042457819 */ /* 0x000fc40000001243 */
[----:B------:R-:W-:Y:S01]  /*9c00*/  SHF.R.U64 R65, R76, 0x10, R77 ;  /* 0x000000104c417819 */ /* 0x000fe2000000124d */
[----:B------:R-:W-:Y:S01]  /*9c10*/  IMAD.U32 R64, R63, 0x10000, RZ ;  /* 0x000100003f407824 */ /* 0x000fe200078e00ff */
[----:B------:R-:W-:Y:S02]  /*9c20*/  SHF.R.U64 R66, R78, 0x10, R79 ;  /* 0x000000104e427819 */ /* 0x000fe4000000124f */
[----:B------:R-:W-:Y:S01]  /*9c30*/  LOP3.LUT R59, R45, 0xffff0000, RZ, 0xc0, !PT ;  /* 0xffff00002d3b7812 */ /* 0x000fe200078ec0ff */
[----:B------:R-:W-:Y:S01]  /*9c40*/  IMAD.U32 R45, R153, 0x10000, RZ ;  /* 0x00010000992d7824 */ /* 0x000fe200078e00ff */
[----:B------:R-:W-:Y:S02]  /*9c50*/  SHF.R.U32.HI R67, RZ, 0x10, R67 ;  /* 0x00000010ff437819 */ /* 0x000fe40000011643 */
[----:B------:R-:W-:Y:S01]  /*9c60*/  SHF.R.U32.HI R78, RZ, 0x10, R79 ;  /* 0x00000010ff4e7819 */ /* 0x000fe2000001164f */
[----:B------:R-:W-:Y:S01]  /*9c70*/  FMUL.FTZ R68, R58, R45 ;  /* 0x0000002d3a447220 */ /* 0x000fe20000410000 */
[----:B------:R-:W-:-:S02]  /*9c80*/  LOP3.LUT R61, R47, 0xffff0000, RZ, 0xc0, !PT ;  /* 0xffff00002f3d7812 */ /* 0x000fc400078ec0ff */
[----:B------:R-:W-:Y:S01]  /*9c90*/  PRMT R156, R156, 0x5410, R65 ;  /* 0x000054109c9c7816 */ /* 0x000fe20000000041 */
[-C--:B------:R-:W-:Y:S01]  /*9ca0*/  FFMA.FTZ R68, R55, R64.reuse, R68 ;  /* 0x0000004037447223 */ /* 0x080fe20000010044 */
[----:B------:R-:W-:Y:S02]  /*9cb0*/  PRMT R47, R154, 0x5432, R69 ;  /* 0x000054329a2f7816 */ /* 0x000fe40000000045 */
[----:B------:R-:W-:Y:S01]  /*9cc0*/  PRMT R65, R155, 0x5410, R66 ;  /* 0x000054109b417816 */ /* 0x000fe20000000042 */
[----:B------:R-:W-:Y:S01]  /*9cd0*/  FMUL.FTZ R66, R58, R64 ;  /* 0x000000403a427220 */ /* 0x000fe20000410000 */
[----:B------:R-:W-:Y:S02]  /*9ce0*/  LOP3.LUT R63, R63, 0xffff0000, RZ, 0xc0, !PT ;  /* 0xffff00003f3f7812 */ /* 0x000fe400078ec0ff */
[----:B------:R-:W-:Y:S01]  /*9cf0*/  PRMT R154, R154, 0x5410, R67 ;  /* 0x000054109a9a7816 */ /* 0x000fe20000000043 */
[----:B------:R-:W-:Y:S01]  /*9d00*/  FFMA.FTZ R45, R55, R45, -R66 ;  /* 0x0000002d372d7223 */ /* 0x000fe20000010842 */
[----:B------:R-:W-:Y:S01]  /*9d10*/  PRMT R155, R155, 0x5432, R78 ;  /* 0x000054329b9b7816 */ /* 0x000fe2000000004e */
[----:B------:R-:W-:Y:S01]  /*9d20*/  FMUL.FTZ R67, R59, R63 ;  /* 0x0000003f3b437220 */ /* 0x000fe20000410000 */
[----:B------:R-:W-:Y:S01]  /*9d30*/  LOP3.LUT R56, R41, 0xffff0000, RZ, 0xc0, !PT ;  /* 0xffff000029387812 */ /* 0x000fe200078ec0ff */
[----:B------:R-:W-:Y:S01]  /*9d40*/  IMAD.U32 R55, R154, 0x10000, RZ ;  /* 0x000100009a377824 */ /* 0x000fe200078e00ff */
[----:B------:R-:W-:Y:S01]  /*9d50*/  LOP3.LUT R153, R153, 0xffff0000, RZ, 0xc0, !PT ;  /* 0xffff000099997812 */ /* 0x000fe200078ec0ff */
[C---:B------:R-:W-:Y:S01]  /*9d60*/  IMAD.U32 R58, R155.reuse, 0x10000, RZ ;  /* 0x000100009b3a7824 */ /* 0x040fe200078e00ff */
[----:B------:R-:W-:Y:S01]  /*9d70*/  LOP3.LUT R155, R155, 0xffff0000, RZ, 0xc0, !PT ;  /* 0xffff00009b9b7812 */ /* 0x000fe200078ec0ff */
[----:B------:R-:W-:Y:S01]  /*9d80*/  IMAD.U32 R41, R42, 0x10000, RZ ;  /* 0x000100002a297824 */ /* 0x000fe200078e00ff */
[----:B------:R-:W-:Y:S01]  /*9d90*/  LOP3.LUT R154, R154, 0xffff0000, RZ, 0xc0, !PT ;  /* 0xffff00009a9a7812 */ /* 0x000fe200078ec0ff */
[----:B------:R-:W-:Y:S01]  /*9da0*/  FFMA.FTZ R64, R56, R153, -R67 ;  /* 0x0000009938407223 */ /* 0x000fe20000010843 */
[CC--:B------:R-:W-:Y:S01]  /*9db0*/  FMUL.FTZ R66, R60.reuse, R58.reuse ;  /* 0x0000003a3c427220 */ /* 0x0c0fe20000410000 */
[----:B------:R-:W-:Y:S01]  /*9dc0*/  FMUL.FTZ R67, R60, R55 ;  /* 0x000000373c437220 */ /* 0x000fe20000410000 */
[----:B------:R-:W-:Y:S01]  /*9dd0*/  FMUL.FTZ R59, R59, R153 ;  /* 0x000000993b3b7220 */ /* 0x000fe20000410000 */
[----:B------:R-:W-:Y:S01]  /*9de0*/  LOP3.LUT R54, R43, 0xffff0000, RZ, 0xc0, !PT ;  /* 0xffff00002b367812 */ /* 0x000fe200078ec0ff */
[C---:B------:R-:W-:Y:S01]  /*9df0*/  FFMA.FTZ R66, R57.reuse, R55, -R66 ;  /* 0x0000003739427223 */ /* 0x040fe20000010842 */
[----:B------:R-:W-:Y:S01]  /*9e00*/  FFMA.FTZ R67, R57, R58, R67 ;  /* 0x0000003a39437223 */ /* 0x000fe20000010043 */
[----:B------:R-:W-:Y:S01]  /*9e10*/  FFMA.FTZ R63, R56, R63, R59 ;  /* 0x0000003f383f7223 */ /* 0x000fe2000001003b */
[----:B------:R-:W-:Y:S01]  /*9e20*/  FMUL.FTZ R55, R61, R155 ;  /* 0x0000009b3d377220 */ /* 0x000fe20000410000 */
[----:B------:R-:W-:-:S02]  /*9e30*/  IMAD.U32 R58, R156, 0x10000, RZ ;  /* 0x000100009c3a7824 */ /* 0x000fc400078e00ff */
[-C--:B------:R-:W-:Y:S01]  /*9e40*/  FMUL.FTZ R59, R61, R154.reuse ;  /* 0x0000009a3d3b7220 */ /* 0x080fe20000410000 */
[----:B------:R-:W-:Y:S02]  /*9e50*/  IMAD.U32 R56, R62, 0x10000, RZ ;  /* 0x000100003e387824 */ /* 0x000fe400078e00ff */
        /* <DEDUP_REMOVED lines=39> */
.L_x_6274:
[----:B------:R-:W-:Y:S05]  /*a0d0*/  BSYNC B1 ;  /* 0x0000000000017941 */ /* 0x000fea0003800000 */
.L_x_6273:
        /* <DEDUP_REMOVED lines=10> */
.L_x_6190:
[----:B------:R-:W2:Y:S02]  /*a180*/  LDL R40, [R1+0x44] ;  /* 0x0000440001287983 */ /* 0x000ea40000100800 */
[----:B--2---:R-:W-:-:S13]  /*a190*/  R2UR UR4, R40 ;  /* 0x00000000280472ca */ /* 0x004fda00000e0000 */
[----:B------:R-:W-:-:S06]  /*a1a0*/  UISETP.NE.AND UP0, UPT, UR4, 0x3, UPT ;  /* 0x000000030400788c */ /* 0x000fcc000bf05270 */
[----:B------:R-:W-:-:S13]  /*a1b0*/  PLOP3.LUT P2, PT, PT, PT, UP0, 0x80, 0x0 ;  /* 0x000000000000781c */ /* 0x000fda0003f4f008 */
[----:B------:R-:W-:Y:S05]  /*a1c0*/  @!P2 BRA `(.L_x_6275) ;  /* 0x000000000004a947 */ /* 0x000fea0003800000 */
[----:B------:R-:W-:Y:S01]  /*a1d0*/  BPT.TRAP 0x1 ;  /* 0x000000040000795c */ /* 0x000fe20000300000 */
.L_x_6275:
[----:B------:R-:W-:Y:S01]  /*a1e0*/  IMAD R98, R17, 0x8, R16 ;  /* 0x0000000811627824 */ /* 0x000fe200078e0210 */
[----:B------:R-:W-:Y:S01]  /*a1f0*/  SHF.L.U32 R99, R209, 0x1f, RZ ;  /* 0x0000001fd1637819 */ /* 0x000fe200000006ff */
[----:B------:R-:W-:Y:S01]  /*a200*/  IMAD R97, R24, -0x70, R2 ;  /* 0xffffff9018617824 */ /* 0x000fe200078e0202 */
[----:B------:R-:W-:Y:S02]  /*a210*/  BSSY B1, `(.L_x_6276) ;  /* 0x0000004000017945 */ /* 0x000fe40003800000 */
[----:B------:R-:W1:Y:S02]  /*a220*/  SYNCS.PHASECHK.TRANS64.TRYWAIT P3, [R98+URZ+0x36890], R99 ;  /* 0x03689063620075a7 */ /* 0x000e64000806017f */
[----:B------:R-:W-:Y:S01]  /*a230*/  VIMNMX R97, R97, 0x70, PT ;  /* 0x0000007061617848 */ /* 0x000fe20003fe0100 */
[----:B-1----:R-:W-:Y:S06]  /*a240*/  @!P3 BRA `(.L_x_6277) ;  /* 0x000002500098b947 */ /* 0x002fec0003800000 */
.L_x_6577:
[----:B------:R-:W-:Y:S05]  /*a250*/  BSYNC B1 ;  /* 0x0000000000017941 */ /* 0x000fea0003800000 */
.L_x_6276:
[----:B------:R-:W-:Y:S01]  /*a260*/  ISETP.GE.AND P3, PT, R204, R97, PT ;  /* 0x00000061cc00720c */ /* 0x000fe20003f66270 */
[----:B------:R-:W-:-:S12]  /*a270*/  BSSY B1, `(.L_x_6278) ;  /* 0x0000014000017945 */ /* 0x000fd80003800000 */
[----:B------:R-:W-:Y:S05]  /*a280*/  @P3 BRA `(.L_x_6279) ;  /* 0x0000000000483947 */ /* 0x000fea0003800000 */
[----:B------:R-:W-:-:S13]  /*a290*/  ISETP.NE.AND P3, PT, R29, RZ, PT ;  /* 0x000000ff1d00720c */ /* 0x000fda0003f65270 */
[----:B0-----:R-:W0:Y:S04]  /*a2a0*/  @P3 LDS.128 R40, [R39+0x21000] ;  /* 0x0210000027283984 */ /* 0x001e280000000c00 */
[----:B0-----:R-:W-:Y:S01]  /*a2b0*/  @P3 STG.E.128 desc[UR60][R46.64], R40 ;  /* 0x000000282e003986 */ /* 0x001fe2000c101d3c */
[----:B------:R-:W-:-:S13]  /*a2c0*/  ISETP.NE.AND P3, PT, R33, RZ, PT ;  /* 0x000000ff2100720c */ /* 0x000fda0003f65270 */
[----:B------:R-:W0:Y:S04]  /*a2d0*/  @P3 LDS.128 R40, [R96+0x21000] ;  /* 0x0210000060283984 */ /* 0x000e280000000c00 */
        /* <DEDUP_REMOVED lines=12> */
[----:B0-----:R2:W-:Y:S02]  /*a3a0*/  @P3 STG.E.128 desc[UR60][R46.64+0x140], R40 ;  /* 0x000140282e003986 */ /* 0x0015e4000c101d3c */
.L_x_6279:
[----:B------:R-:W-:Y:S05]  /*a3b0*/  BSYNC B1 ;  /* 0x0000000000017941 */ /* 0x000fea0003800000 */
.L_x_6278:
[----:B--2---:R-:W-:-:S05]  /*a3c0*/  VIADD R40, R204, 0x40 ;  /* 0x00000040cc287836 */ /* 0x004fca0000000000 */
[----:B------:R-:W-:-:S13]  /*a3d0*/  ISETP.GE.AND P3, PT, R40, R97, PT ;  /* 0x000000612800720c */ /* 0x000fda0003f66270 */
        /* <DEDUP_REMOVED lines=19> */
.L_x_6223:
[----:B------:R-:W-:Y:S05]  /*a510*/  BSYNC B0 ;  /* 0x0000000000007941 */ /* 0x000fea0003800000 */
.L_x_6189:
        /* <DEDUP_REMOVED lines=17> */
.L_x_6281:
[----:B------:R-:W-:Y:S05]  /*a630*/  BSYNC B0 ;  /* 0x0000000000007941 */ /* 0x000fea0003800000 */
.L_x_6280:
        /* <DEDUP_REMOVED lines=10> */
[----:B------:R2:W-:Y:S04]  /*a6e0*/  STL [R1+0xc], R40 ;  /* 0x00000c2801007387 */ /* 0x0005e80000100800 */
[----:B------:R2:W-:Y:S02]  /*a6f0*/  STL [R1+0x3c], R41 ;  /* 0x00003c2901007387 */ /* 0x0005e40000100800 */
[----:B-12---:R-:W-:Y:S05]  /*a700*/  @!P2 BRA `(.L_x_6283) ;  /* 0x0000024c007ca947 */ /* 0x006fea0003800000 */
.L_x_6578:
[----:B------:R-:W-:Y:S05]  /*a710*/  BSYNC B0 ;  /* 0x0000000000007941 */ /* 0x000fea0003800000 */
.L_x_6282:
[----:B------:R1:W5:Y:S04]  /*a720*/  LDL R51, [R1+0x40] ;  /* 0x0000400001337983 */ /* 0x0003680000100800 */
[----:B------:R1:W5:Y:S04]  /*a730*/  LDL R50, [R1+0x3c] ;  /* 0x00003c0001327983 */ /* 0x0003680000100800 */
[----:B------:R1:W5:Y:S04]  /*a740*/  LDL R49, [R1+0x38] ;  /* 0x0000380001317983 */ /* 0x0003680000100800 */
[----:B------:R1:W5:Y:S01]  /*a750*/  LDL R48, [R1+0xc] ;  /* 0x00000c0001307983 */ /* 0x0003620000100800 */
        /* <DEDUP_REMOVED lines=35> */
.L_x_6285:
[----:B------:R-:W-:Y:S05]  /*a990*/  BSYNC B0 ;  /* 0x0000000000007941 */ /* 0x000fea0003800000 */
.L_x_6284:
[----:B-1----:R-:W-:Y:S01]  /*a9a0*/  VIADD R40, R204, 0x40 ;  /* 0x00000040cc287836 */ /* 0x002fe20000000000 */
[----:B------:R-:W-:Y:S04]  /*a9b0*/  BSSY B0, `(.L_x_6286) ;  /* 0x0000024000007945 */ /* 0x000fe80003800000 */
[----:B------:R-:W-:-:S13]  /*a9c0*/  ISETP.GE.AND P2, PT, R40, R97, PT ;  /* 0x000000612800720c */ /* 0x000fda0003f46270 */
[----:B------:R-:W-:Y:S05]  /*a9d0*/  @P2 BRA `(.L_x_6287) ;  /* 0x0000000000842947 */ /* 0x000fea0003800000 */
[----:B-----5:R-:W-:Y:S01]  /*a9e0*/  R2UR UR7, R51 ;  /* 0x00000000330772ca */ /* 0x020fe200000e0000 */
[----:B------:R-:W-:Y:S01]  /*a9f0*/  IMAD.MOV.U32 R40, RZ, RZ, R114 ;  /* 0x000000ffff287224 */ /* 0x000fe200078e0072 */
[----:B------:R-:W-:Y:S01]  /*aa00*/  R2UR UR4, R50 ;  /* 0x00000000320472ca */ /* 0x000fe200000e0000 */
[----:B------:R-:W-:Y:S01]  /*aa10*/  IMAD.MOV.U32 R41, RZ, RZ, R38 ;  /* 0x000000ffff297224 */ /* 0x000fe200078e0026 */
[----:B------:R-:W-:Y:S02]  /*aa20*/  IADD3 R43, P2, R44, 0x40, RZ ;  /* 0x000000402c2b7810 */ /* 0x000fe40007f5e0ff */
[----:B------:R-:W-:Y:S02]  /*aa30*/  R2UR UR6, R49 ;  /* 0x00000000310672ca */ /* 0x000fe400000e0000 */
[----:B------:R-:W-:Y:S01]  /*aa40*/  R2UR UR5, R48 ;  /* 0x00000000300572ca */ /* 0x000fe200000e0000 */
[----:B------:R-:W-:-:S04]  /*aa50*/  IMAD.X R44, RZ, RZ, R45, P2 ;  /* 0x000000ffff2c7224 */ /* 0x000fc800010e062d */
        /* <DEDUP_REMOVED lines=25> */
.L_x_6287:
[----:B------:R-:W-:Y:S05]  /*abf0*/  BSYNC B0 ;  /* 0x0000000000007941 */ /* 0x000fea0003800000 */
.L_x_6286:
[----:B------:R-:W2:Y:S01]  /*ac00*/  LDL R39, [R1+0x8] ;  /* 0x0000080001277983 */ /* 0x000ea20000100800 */
        /* <DEDUP_REMOVED lines=13> */
[----:B-1----:R-:W-:Y:S02]  /*ace0*/  SEL R40, RZ, 0x1, P3 ;  /* 0x00000001ff287807 */ /* 0x002fe40001800000 */
[----:B------:R-:W-:Y:S02]  /*acf0*/  SEL R17, R17, RZ, P3 ;  /* 0x000000ff11117207 */ /* 0x000fe40001800000 */
[----:B------:R-:W-:Y:S02]  /*ad00*/  LOP3.LUT R209, R209, R40, RZ, 0x3c, !PT ;  /* 0x00000028d1d17212 */ /* 0x000fe400078e3cff */
[----:B--2---:R-:W-:-:S13]  /*ad10*/  LOP3.LUT P4, RZ, R39, 0x2, RZ, 0xc0, !PT ;  /* 0x0000000227ff7812 */ /* 0x004fda000788c0ff */
[----:B0-----:R-:W-:Y:S05]  /*ad20*/  @P4 BRA `(.L_x_6288) ;  /* 0xffffff7c00104947 */ /* 0x001fea000383ffff */
.L_x_6184:
[----:B------:R-:W0:Y:S01]  /*ad30*/  LDC R0, c[0x0][0x448] ;  /* 0x00011200ff007b82 */ /* 0x000e220000000800 */
[----:B------:R-:W-:Y:S01]  /*ad40*/  VIADD R2, R224, 0x7f ;  /* 0x0000007fe0027836 */ /* 0x000fe20000000000 */
[----:B------:R-:W-:Y:S01]  /*ad50*/  BSSY B0, `(.L_x_6289) ;  /* 0x0000047000007945 */ /* 0x000fe20003800000 */
        /* <DEDUP_REMOVED lines=21> */
[----:B0-----:R-:W-:-:S02]  /*aeb0*/  ISETP.NE.AND P0, PT, R0, 0x1, PT ;  /* 0x000000010000780c */ /* 0x001fc40003f05270 */
        /* <DEDUP_REMOVED lines=17> */
[----:B-----5:R-:W-:Y:S02]  /*afd0*/  CS2R R48, SRZ ;  /* 0x0000000000307805 */ /* 0x020fe4000001ff00 */
        /* <DEDUP_REMOVED lines=8> */
[----:B------:R-:W-:Y:S01]  /*b060*/  CS2R R32, SRZ ;  /* 0x0000000000207805 */ /* 0x000fe2000001ff00 */
[----:B------:R-:W-:Y:S02]  /*b070*/  IMAD.MOV.U32 R10, RZ, RZ, RZ ;  /* 0x000000ffff0a7224 */ /* 0x000fe400078e00ff */
[----:B------:R-:W-:-:S02]  /*b080*/  IMAD.MOV.U32 R30, RZ, RZ, RZ ;  /* 0x000000ffff1e7224 */ /* 0x000fc400078e00ff */
[----:B------:R-:W-:Y:S02]  /*b090*/  IMAD.MOV.U32 R6, RZ, RZ, RZ ;  /* 0x000000ffff067224 */ /* 0x000fe400078e00ff */
[----:B------:R-:W-:Y:S02]  /*b0a0*/  IMAD.MOV.U32 R28, RZ, RZ, RZ ;  /* 0x000000ffff1c7224 */ /* 0x000fe400078e00ff */
[----:B------:R-:W-:Y:S02]  /*b0b0*/  IMAD.MOV.U32 R136, RZ, RZ, RZ ;  /* 0x000000ffff887224 */ /* 0x000fe400078e00ff */
[----:B0-----:R-:W-:-:S04]  /*b0c0*/  @P0 IMAD.HI.U32 R3, R2, R3, RZ ;  /* 0x0000000302030227 */ /* 0x001fc800078e00ff */
[----:B------:R-:W-:Y:S01]  /*b0d0*/  IMAD.MOV.U32 R5, RZ, RZ, RZ ;  /* 0x000000ffff057224 */ /* 0x000fe200078e00ff */
[----:B-1----:R-:W-:Y:S01]  /*b0e0*/  @P0 SHF.R.U32.HI R2, RZ, R0, R3 ;  /* 0x00000000ff020219 */ /* 0x002fe20000011603 */
[----:B------:R-:W-:Y:S01]  /*b0f0*/  IMAD.MOV.U32 R0, RZ, RZ, RZ ;  /* 0x000000ffff007224 */ /* 0x000fe200078e00ff */
[----:B------:R-:W-:-:S03]  /*b100*/  PLOP3.LUT P0, PT, PT, PT, PT, 0x80, 0x0 ;  /* 0x000000000000781c */ /* 0x000fc60003f0f070 */
[----:B------:R-:W-:Y:S02]  /*b110*/  IMAD.IADD R3, R149, 0x1, R2 ;  /* 0x0000000195037824 */ /* 0x000fe400078e0202 */
[----:B------:R-:W-:-:S04]  /*b120*/  IMAD.MOV.U32 R2, RZ, RZ, RZ ;  /* 0x000000ffff027224 */ /* 0x000fc800078e00ff */
[----:B------:R-:W-:-:S05]  /*b130*/  IMAD.HI R2, R3, -0x6db6db6d, R2 ;  /* 0x9249249303027827 */ /* 0x000fca00078e0202 */
[----:B------:R-:W-:-:S04]  /*b140*/  SHF.R.U32.HI R3, RZ, 0x1f, R2 ;  /* 0x0000001fff037819 */ /* 0x000fc80000011602 */
[----:B------:R-:W-:Y:S01]  /*b150*/  LEA.HI.SX32 R3, R2, R3, 0x1a ;  /* 0x0000000302037211 */ /* 0x000fe200078fd2ff */
[----:B------:R-:W-:-:S03]  /*b160*/  IMAD.MOV.U32 R2, RZ, RZ, RZ ;  /* 0x000000ffff027224 */ /* 0x000fc600078e00ff */
[----:B------:R-:W-:-:S04]  /*b170*/  VIMNMX R150, R150, R3, PT ;  /* 0x0000000396967248 */ /* 0x000fc80003fe0100 */
[----:B------:R-:W-:Y:S01]  /*b180*/  ISETP.GE.AND P1, PT, R150, 0x1, PT ;  /* 0x000000019600780c */ /* 0x000fe20003f26270 */
[----:B------:R-:W-:-:S12]  /*b190*/  @P2 BRA `(.L_x_6290) ;  /* 0x0000000000082947 */ /* 0x000fd80003800000 */
[----:B------:R-:W0:Y:S02]  /*b1a0*/  FENCE.VIEW.ASYNC.G ;  /* 0x00000000000073c6 */ /* 0x000e240000000100 */
[----:B0-----:R-:W-:Y:S06]  /*b1b0*/  BAR.ARV 0xc, 0x180 ;  /* 0x0306000000007b1d */ /* 0x001fec0000002000 */
.L_x_6290:
[----:B------:R-:W-:Y:S05]  /*b1c0*/  BSYNC B0 ;  /* 0x0000000000007941 */ /* 0x000fea0003800000 */
.L_x_6289:
[----:B------:R-:W-:Y:S02]  /*b1d0*/  IMAD.MOV.U32 R4, RZ, RZ, RZ ;  /* 0x000000ffff047224 */ /* 0x000fe400078e00ff */
[----:B------:R-:W-:Y:S01]  /*b1e0*/  IMAD.MOV.U32 R3, RZ, RZ, RZ ;  /* 0x000000ffff037224 */ /* 0x000fe200078e00ff */
        /* <DEDUP_REMOVED lines=34> */
.L_x_6292:
        /* <DEDUP_REMOVED lines=13> */
.L_x_6296:
[----:B-1----:R1:W2:Y:S02]  /*b4e0*/  SYNCS.PHASECHK.TRANS64.TRYWAIT P0, [R16+URZ+0x36800], R3 ;  /* 0x03680003100075a7 */ /* 0x0022a4000800017f */
[----:B--2---:R-:W-:Y:S05]  /*b4f0*/  @!P0 NANOSLEEP.SYNCS 0x989680 ;  /* 0x009896800000895d */ /* 0x004fea0003900000 */
[----:B------:R-:W2:Y:S02]  /*b500*/  @!P0 SYNCS.PHASECHK.TRANS64 P0, [R16+URZ+0x36800], R3 ;  /* 0x03680003100085a7 */ /* 0x000ea4000800007f */
[----:B--2---:R-:W-:Y:S05]  /*b510*/  @!P0 BRA `(.L_x_6296) ;  /* 0xfffffffc00f08947 */ /* 0x004fea000383ffff */
.L_x_6295:
[----:B------:R-:W-:Y:S05]  /*b520*/  BSYNC B0 ;  /* 0x0000000000007941 */ /* 0x000fea0003800000 */
.L_x_6294:
[----:B------:R-:W-:Y:S05]  /*b530*/  BRA `(.L_x_6297) ;  /* 0x0000007400dc7947 */ /* 0x000fea0003800000 */
.L_x_6293:
[----:B------:R-:W2:Y:S01]  /*b540*/  LDL R0, [R1+0x88] ;  /* 0x0000880001007983 */ /* 0x000ea20000100800 */
[----:B------:R-:W-:Y:S01]  /*b550*/  ULDC.64 UR6, c[0x0][0x408] ;  /* 0x0001020000067ab9 */ /* 0x000fe20000000a00 */
[----:B--2---:R-:W-:Y:S02]  /*b560*/  R2UR UR4, R0 ;  /* 0x00000000000472ca */ /* 0x004fe400000e0000 */
[----:B------:R-:W-:-:S05]  /*b570*/  SHF.R.S32.HI R0, RZ, 0x1f, R144 ;  /* 0x0000001fff007819 */ /* 0x000fca0000011490 */
[----:B------:R-:W-:-:S04]  /*b580*/  IMAD R5, R0, UR6, RZ ;  /* 0x0000000600057c24 */ /* 0x000fc8000f8e02ff */
[----:B------:R-:W-:Y:S02]  /*b590*/  IMAD R5, R144, UR7, R5 ;  /* 0x0000000790057c24 */ /* 0x000fe4000f8e0205 */
[----:B------:R-:W-:-:S03]  /*b5a0*/  ULOP3.LUT UP0, URZ, UR4, 0x3ff, URZ, 0xc0, !UPT ;  /* 0x000003ff043f7892 */ /* 0x000fc6000f80c03f */
[----:B------:R-:W-:Y:S02]  /*b5b0*/  ULDC.64 UR4, c[0x0][0x3f8] ;  /* 0x0000fe0000047ab9 */ /* 0x000fe40000000a00 */
[----:B------:R-:W-:Y:S01]  /*b5c0*/  IMAD R3, R0, UR4, RZ ;  /* 0x0000000400037c24 */ /* 0x000fe2000f8e02ff */
[----:B------:R-:W-:Y:S01]  /*b5d0*/  PLOP3.LUT P0, PT, PT, PT, UP0, 0x80, 0x0 ;  /* 0x000000000000781c */ /* 0x000fe20003f0f008 */
[----:B------:R-:W-:-:S04]  /*b5e0*/  IMAD.WIDE.U32 R24, R144, UR4, RZ ;  /* 0x0000000490187c25 */ /* 0x000fc8000f8e00ff */
        /* <DEDUP_REMOVED lines=21> */
.L_x_6298:
[----:B------:R-:W-:Y:S01]  /*b740*/  ULDC.U8 UR4, c[0x0][0x410] ;  /* 0x0001040000047ab9 */ /* 0x000fe20000000000 */
[----:B------:R-:W-:Y:S01]  /*b750*/  BSSY B0, `(.L_x_6299) ;  /* 0x000074d000007945 */ /* 0x000fe20003800000 */
[----:B------:R-:W-:Y:S01]  /*b760*/  ISETP.NE.AND P0, PT, RZ, UR4, PT ;  /* 0x00000004ff007c0c */ /* 0x000fe2000bf05270 */
[----:B------:R-:W-:-:S12]  /*b770*/  IMAD.IADD R10, R204, 0x1, R224 ;  /* 0x00000001cc0a7824 */ /* 0x000fd800078e02e0 */
[----:B------:R-:W-:Y:S05]  /*b780*/  @!P0 BRA `(.L_x_6300) ;  /* 0x0000003800b88947 */ /* 0x000fea0003800000 */
[----:B------:R-:W0:Y:S01]  /*b790*/  LDC R63, c[0x0][0x448] ;  /* 0x00011200ff3f7b82 */ /* 0x000e220000000800 */
[----:B------:R-:W1:Y:S01]  /*b7a0*/  S2R R21, SR_TID.X ;  /* 0x0000000000157919 */ /* 0x000e620000002100 */
[----:B------:R-:W-:Y:S01]  /*b7b0*/  ULDC.64 UR4, c[0x0][0x3f8] ;  /* 0x0000fe0000047ab9 */ /* 0x000fe20000000a00 */
[----:B------:R-:W-:Y:S01]  /*b7c0*/  ULDC.64 UR6, c[0x0][0x408] ;  /* 0x0001020000067ab9 */ /* 0x000fe20000000a00 */
[----:B------:R-:W-:Y:S02]  /*b7d0*/  IMAD.MOV.U32 R8, RZ, RZ, R24 ;  /* 0x000000ffff087224 */ /* 0x000fe400078e0018 */
[----:B------:R-:W-:Y:S02]  /*b7e0*/  IMAD.MOV.U32 R9, RZ, RZ, R27 ;  /* 0x000000ffff097224 */ /* 0x000fe400078e001b */
[----:B------:R-:W-:Y:S02]  /*b7f0*/  IMAD.MOV.U32 R12, RZ, RZ, R144 ;  /* 0x000000ffff0c7224 */ /* 0x000fe400078e0090 */
[----:B------:R-:W-:Y:S01]  /*b800*/  IMAD.MOV.U32 R13, RZ, RZ, R29 ;  /* 0x000000ffff0d7224 */ /* 0x000fe200078e001d */
[----:B0-----:R-:W-:Y:S01]  /*b810*/  ISETP.NE.AND P0, PT, R63, 0x1, PT ;  /* 0x000000013f00780c */ /* 0x001fe20003f05270 */
[----:B-1----:R-:W-:-:S12]  /*b820*/  VIADD R21, R21, 0xffffff80 ;  /* 0xffffff8015157836 */ /* 0x002fd80000000000 */
[----:B------:R-:W0:Y:S01]  /*b830*/  @P0 LDC R0, c[0x0][0x44c] ;  /* 0x00011300ff000b82 */ /* 0x000e220000000800 */
[----:B------:R-:W-:-:S04]  /*b840*/  SHF.R.S32.HI R20, RZ, 0x1f, R21 ;  /* 0x0000001fff147819 */ /* 0x000fc80000011415 */
[----:B------:R-:W-:-:S03]  /*b850*/  LEA.HI R20, R20, R21, RZ, 0x2 ;  /* 0x0000001514147211 */ /* 0x000fc600078f10ff */
[----:B------:R-:W1:Y:S01]  /*b860*/  @P0 LDC R5, c[0x0][0x450] ;  /* 0x00011400ff050b82 */ /* 0x000e620000000800 */
[----:B------:R-:W-:-:S05]  /*b870*/  LOP3.LUT R20, R20, 0xfffffffc, RZ, 0xc0, !PT ;  /* 0xfffffffc14147812 */ /* 0x000fca00078ec0ff */
[----:B------:R-:W-:-:S04]  /*b880*/  IMAD.IADD R20, R21, 0x1, -R20 ;  /* 0x0000000115147824 */ /* 0x000fc800078e0a14 */
[----:B------:R-:W-:-:S04]  /*b890*/  IMAD R3, R20, 0x40, R10 ;  /* 0x0000004014037824 */ /* 0x000fc800078e020a */
        /* <DEDUP_REMOVED lines=23> */
.L_x_6584:
        /* <DEDUP_REMOVED lines=16> */
[----:B------:R-:W3:Y:S01]  /*bb10*/  LDL R15, [R1+0x70] ;  /* 0x00007000010f7983 */ /* 0x000ee20000100800 */
[----:B------:R-:W-:-:S03]  /*bb20*/  ULDC UR4, c[0x0][0x3f4] ;  /* 0x0000fd0000047ab9 */ /* 0x000fc60000000800 */
[----:B------:R-:W3:Y:S04]  /*bb30*/  LDL R12, [R1+0x6c] ;  /* 0x00006c00010c7983 */ /* 0x000ee80000100800 */
[----:B------:R-:W3:Y:S04]  /*bb40*/  LDL R13, [R1+0x68] ;  /* 0x00006800010d7983 */ /* 0x000ee80000100800 */
[----:B------:R-:W3:Y:S04]  /*bb50*/  LDL R11, [R1+0x64] ;  /* 0x00006400010b7983 */ /* 0x000ee80000100800 */
[----:B------:R-:W3:Y:S01]  /*bb60*/  LDL R9, [R1+0x60] ;  /* 0x0000600001097983 */ /* 0x000ee20000100800 */
[----:B------:R-:W-:-:S02]  /*bb70*/  ISETP.GE.AND P3, PT, R215, UR4, PT ;  /* 0x00000004d7007c0c */ /* 0x000fc4000bf66270 */
[----:B------:R-:W-:Y:S02]  /*bb80*/  CS2R R58, SRZ ;  /* 0x00000000003a7805 */ /* 0x000fe4000001ff00 */
[----:B------:R-:W-:Y:S02]  /*bb90*/  ISETP.GE.AND P2, PT, R213, UR4, PT ;  /* 0x00000004d5007c0c */ /* 0x000fe4000bf46270 */
[----:B------:R-:W-:Y:S02]  /*bba0*/  CS2R R60, SRZ ;  /* 0x00000000003c7805 */ /* 0x000fe4000001ff00 */
[----:B------:R-:W-:Y:S02]  /*bbb0*/  ISETP.GE.AND P1, PT, R214, UR4, PT ;  /* 0x00000004d6007c0c */ /* 0x000fe4000bf26270 */
[----:B------:R-:W-:Y:S02]  /*bbc0*/  ISETP.GE.AND P0, PT, R212, UR4, PT ;  /* 0x00000004d4007c0c */ /* 0x000fe4000bf06270 */
[----:B------:R-:W-:Y:S01]  /*bbd0*/  ISETP.GE.AND P4, PT, R22, UR4, PT ;  /* 0x0000000416007c0c */ /* 0x000fe2000bf86270 */
[----:B------:R-:W-:-:S04]  /*bbe0*/  @!P3 IMAD.SHL.U32 R27, R215, 0x2, RZ ;  /* 0x00000002d71bb824 */ /* 0x000fc800078e00ff */
[----:B------:R-:W-:-:S04]  /*bbf0*/  @!P2 IMAD.SHL.U32 R31, R213, 0x2, RZ ;  /* 0x00000002d51fa824 */ /* 0x000fc800078e00ff */
[----:B------:R-:W-:Y:S01]  /*bc00*/  @!P1 IMAD.SHL.U32 R39, R214, 0x2, RZ ;  /* 0x00000002d6279824 */ /* 0x000fe200078e00ff */
[-C--:B--2---:R-:W-:Y:S01]  /*bc10*/  @!P3 IADD3 R24, P6, R0, R27.reuse, RZ ;  /* 0x0000001b0018b210 */ /* 0x084fe20007fde0ff */
[----:B------:R-:W-:Y:S01]  /*bc20*/  @!P0 IMAD.SHL.U32 R65, R212, 0x2, RZ ;  /* 0x00000002d4418824 */ /* 0x000fe200078e00ff */
[----:B----4-:R-:W-:Y:S02]  /*bc30*/  @!P3 IADD3 R26, P5, R14, R27, RZ ;  /* 0x0000001b0e1ab210 */ /* 0x010fe40007fbe0ff */
        /* <DEDUP_REMOVED lines=8> */
[----:B---3--:R-:W-:Y:S01]  /*bcc0*/  @!P3 SHF.L.U64.HI R20, R215, 0x1, R15 ;  /* 0x00000001d714b819 */ /* 0x008fe2000001020f */
[----:B------:R-:W-:Y:S01]  /*bcd0*/  @!P4 IMAD.MOV.U32 R15, RZ, RZ, R5 ;  /* 0x000000ffff0fc224 */ /* 0x000fe200078e0005 */
[----:B------:R-:W-:-:S03]  /*bce0*/  @!P2 SHF.L.U64.HI R12, R213, 0x1, R12 ;  /* 0x00000001d50ca819 */ /* 0x000fc6000001020c */
[--C-:B-1----:R-:W-:Y:S01]  /*bcf0*/  @!P3 IMAD.X R25, R3, 0x1, R20.reuse, P6 ;  /* 0x000000010319b824 */ /* 0x102fe200030e0614 */
[-C--:B------:R-:W-:Y:S01]  /*bd00*/  @!P2 IADD3 R28, P6, R0, R31.reuse, RZ ;  /* 0x0000001f001ca210 */ /* 0x080fe20007fde0ff */
[----:B------:R-:W-:Y:S01]  /*bd10*/  @!P3 IMAD.X R27, R5, 0x1, R20, P5 ;  /* 0x00000001051bb824 */ /* 0x000fe200028e0614 */
[----:B------:R-:W-:Y:S02]  /*bd20*/  @!P2 IADD3 R30, P5, R14, R31, RZ ;  /* 0x0000001f0e1ea210 */ /* 0x000fe40007fbe0ff */
[----:B------:R-:W-:Y:S01]  /*bd30*/  @!P1 SHF.L.U64.HI R20, R214, 0x1, R13 ;  /* 0x00000001d6149819 */ /* 0x000fe2000001020d */
[--C-:B------:R-:W-:Y:S01]  /*bd40*/  @!P2 IMAD.X R29, R3, 0x1, R12.reuse, P6 ;  /* 0x00000001031da824 */ /* 0x100fe200030e060c */
[-C--:B------:R-:W-:Y:S01]  /*bd50*/  @!P1 IADD3 R32, P6, R0, R39.reuse, RZ ;  /* 0x0000002700209210 */ /* 0x080fe20007fde0ff */
[----:B------:R-:W-:Y:S01]  /*bd60*/  @!P2 IMAD.X R31, R5, 0x1, R12, P5 ;  /* 0x00000001051fa824 */ /* 0x000fe200028e060c */
[----:B------:R-:W-:Y:S01]  /*bd70*/  ISETP.GE.AND P5, PT, R216, UR4, PT ;  /* 0x00000004d8007c0c */ /* 0x000fe2000bfa6270 */
[----:B------:R-:W-:Y:S01]  /*bd80*/  @!P4 IMAD.MOV.U32 R12, RZ, RZ, R0 ;  /* 0x000000ffff0cc224 */ /* 0x000fe200078e0000 */
[----:B------:R-:W-:Y:S01]  /*bd90*/  @!P0 SHF.L.U64.HI R36, R212, 0x1, R11 ;  /* 0x00000001d4248819 */ /* 0x000fe2000001020b */
[--C-:B------:R-:W-:Y:S01]  /*bda0*/  @!P1 IMAD.X R33, R3, 0x1, R20.reuse, P6 ;  /* 0x0000000103219824 */ /* 0x100fe200030e0614 */
[----:B------:R-:W-:Y:S01]  /*bdb0*/  @!P1 IADD3 R38, P6, R14, R39, RZ ;  /* 0x000000270e269210 */ /* 0x000fe20007fde0ff */
[----:B------:R-:W-:Y:S01]  /*bdc0*/  @!P4 IMAD.MOV.U32 R13, RZ, RZ, R3 ;  /* 0x000000ffff0dc224 */ /* 0x000fe200078e0003 */
[----:B------:R1:W5:Y:S03]  /*bdd0*/  @!P3 LD.E.64 R54, desc[UR60][R24.64] ;  /* 0x0000003c1836b980 */ /* 0x000366000c101b00 */
[----:B------:R-:W-:Y:S01]  /*bde0*/  @!P1 IMAD.X R39, R5, 0x1, R20, P6 ;  /* 0x0000000105279824 */ /* 0x000fe200030e0614 */
[-C--:B------:R-:W-:Y:S01]  /*bdf0*/  @!P0 IADD3 R40, P6, R0, R65.reuse, RZ ;  /* 0x0000004100288210 */ /* 0x080fe20007fde0ff */
[----:B------:R-:W-:Y:S01]  /*be00*/  @!P4 IMAD.WIDE R12, R22, 0x2, R12 ;  /* 0x00000002160cc825 */ /* 0x000fe200078e020c */
[----:B------:R1:W5:Y:S03]  /*be10*/  @!P3 LD.E.64 R56, desc[UR60][R26.64] ;  /* 0x0000003c1a38b980 */ /* 0x000366000c101b00 */
[----:B------:R-:W-:Y:S01]  /*be20*/  @!P0 IMAD.X R41, R3, 0x1, R36, P6 ;  /* 0x0000000103298824 */ /* 0x000fe200030e0624 */
[----:B------:R-:W-:Y:S01]  /*be30*/  @!P0 IADD3 R64, P6, R14, R65, RZ ;  /* 0x000000410e408210 */ /* 0x000fe20007fde0ff */
[----:B------:R-:W-:Y:S01]  /*be40*/  @!P4 IMAD.WIDE R20, R22, 0x2, R14 ;  /* 0x000000021614c825 */ /* 0x000fe200078e020e */
[----:B------:R1:W5:Y:S03]  /*be50*/  @!P4 LD.E.64 R58, desc[UR60][R12.64] ;  /* 0x0000003c0c3ac980 */ /* 0x000366000c101b00 */
[C---:B------:R-:W-:Y:S01]  /*be60*/  @!P5 IMAD.SHL.U32 R15, R216.reuse, 0x2, RZ ;  /* 0x00000002d80fd824 */ /* 0x040fe200078e00ff */
[----:B------:R1:W5:Y:S01]  /*be70*/  @!P4 LD.E.64 R60, desc[UR60][R20.64] ;  /* 0x0000003c143cc980 */ /* 0x000362000c101b00 */
[----:B------:R-:W-:Y:S01]  /*be80*/  @!P0 IMAD.X R65, R5, 0x1, R36, P6 ;  /* 0x0000000105418824 */ /* 0x000fe200030e0624 */
[----:B------:R-:W-:-:S02]  /*be90*/  @!P5 SHF.L.U64.HI R34, R216, 0x1, R9 ;  /* 0x00000001d822d819 */ /* 0x000fc40000010209 */
[-C--:B------:R-:W-:Y:S01]  /*bea0*/  @!P5 IADD3 R66, P4, R0, R15.reuse, RZ ;  /* 0x0000000f0042d210 */ /* 0x080fe20007f9e0ff */
[----:B------:R1:W5:Y:S01]  /*beb0*/  @!P2 LD.E.64 R52, desc[UR60][R28.64] ;  /* 0x0000003c1c34a980 */ /* 0x000362000c101b00 */
[----:B------:R-:W-:Y:S02]  /*bec0*/  @!P5 IADD3 R14, P6, R14, R15, RZ ;  /* 0x0000000f0e0ed210 */ /* 0x000fe40007fde0ff */
[----:B------:R-:W-:Y:S01]  /*bed0*/  CS2R R36, SRZ ;  /* 0x0000000000247805 */ /* 0x000fe2000001ff00 */
[--C-:B------:R-:W-:Y:S01]  /*bee0*/  @!P5 IMAD.X R67, R3, 0x1, R34.reuse, P4 ;  /* 0x000000010343d824 */ /* 0x100fe200020e0622 */
[----:B------:R1:W5:Y:S01]  /*bef0*/  @!P2 LD.E.64 R50, desc[UR60][R30.64] ;  /* 0x0000003c1e32a980 */ /* 0x000362000c101b00 */
[----:B------:R-:W-:Y:S01]  /*bf00*/  @!P5 IMAD.X R15, R5, 0x1, R34, P6 ;  /* 0x00000001050fd824 */ /* 0x000fe200030e0622 */
[----:B------:R-:W-:Y:S02]  /*bf10*/  CS2R R34, SRZ ;  /* 0x0000000000227805 */ /* 0x000fe4000001ff00 */
[----:B------:R1:W5:Y:S04]  /*bf20*/  @!P1 LD.E.64 R48, desc[UR60][R32.64] ;  /* 0x0000003c20309980 */ /* 0x000368000c101b00 */
[----:B------:R1:W5:Y:S04]  /*bf30*/  @!P1 LD.E.64 R46, desc[UR60][R38.64] ;  /* 0x0000003c262e9980 */ /* 0x000368000c101b00 */
[----:B------:R1:W5:Y:S04]  /*bf40*/  @!P0 LD.E.64 R42, desc[UR60][R40.64] ;  /* 0x0000003c282a8980 */ /* 0x000368000c101b00 */
[----:B------:R1:W5:Y:S04]  /*bf50*/  @!P0 LD.E.64 R44, desc[UR60][R64.64] ;  /* 0x0000003c402c8980 */ /* 0x000368000c101b00 */
[----:B------:R1:W5:Y:S04]  /*bf60*/  @!P5 LD.E.64 R36, desc[UR60][R66.64] ;  /* 0x0000003c4224d980 */ /* 0x000368000c101b00 */
[----:B------:R1:W5:Y:S02]  /*bf70*/  @!P5 LD.E.64 R34, desc[UR60][R14.64] ;  /* 0x0000003c0e22d980 */ /* 0x000364000c101b00 */
.L_x_6303:
[----:B------:R-:W-:Y:S05]  /*bf80*/  BSYNC B1 ;  /* 0x0000000000017941 */ /* 0x000fea0003800000 */
.L_x_6302:
[----:B--2--5:R-:W-:Y:S01]  /*bf90*/  IMAD.MOV.U32 R0, RZ, RZ, R36 ;  /* 0x000000ffff007224 */ /* 0x024fe200078e0024 */
[----:B------:R-:W-:Y:S01]  /*bfa0*/  UMOV UR4, 0xffffffff ;  /* 0xffffffff00047882 */ /* 0x000fe20000000000 */
[----:B-1----:R-:W-:Y:S01]  /*bfb0*/  IMAD.MOV.U32 R3, RZ, RZ, R37 ;  /* 0x000000ffff037224 */ /* 0x002fe200078e0025 */
        /* <DEDUP_REMOVED lines=50> */
[----:B------:R1:W1:Y:S04]  /*c2e0*/  SHFL.IDX PT, R5, R8, 0x1, 0x1c1f ;  /* 0x003c1f0008057f89 */ /* 0x00026800000e0000 */
[----:B0-----:R-:W0:Y:S02]  /*c2f0*/  SHFL.IDX PT, R4, R4, 0x1, 0x1c1f ;  /* 0x003c1f0004047f89 */ /* 0x001e2400000e0000 */
.L_x_6590:
[----:B------:R-:W-:Y:S01]  /*c300*/  VIADD R10, R10, 0x40 ;  /* 0x000000400a0a7836 */ /* 0x000fe20000000000 */
[----:B-1----:R-:W-:Y:S01]  /*c310*/  LOP3.LUT R6, R218, 0x18, R18, 0xf8, !PT ;  /* 0x00000018da067812 */ /* 0x002fe200078ef812 */
[----:B------:R-:W-:Y:S01]  /*c320*/  BSSY B1, `(.L_x_6305) ;  /* 0x0000059000017945 */ /* 0x000fe20003800000 */
[----:B------:R-:W-:Y:S02]  /*c330*/  LOP3.LUT P0, RZ, R228, 0x4, RZ, 0xc0, !PT ;  /* 0x00000004e4ff7812 */ /* 0x000fe4000780c0ff */
[----:B------:R-:W-:Y:S02]  /*c340*/  CS2R R38, SRZ ;  /* 0x0000000000267805 */ /* 0x000fe4000001ff00 */
[----:B------:R-:W-:Y:S02]  /*c350*/  ISETP.GE.AND P1, PT, R10, R63, PT ;  /* 0x0000003f0a00720c */ /* 0x000fe40003f26270 */
[----:B------:R-:W-:Y:S02]  /*c360*/  CS2R R8, SRZ ;  /* 0x0000000000087805 */ /* 0x000fe4000001ff00 */
[----:B------:R-:W-:-:S02]  /*c370*/  LOP3.LUT R7, R6, R219, RZ, 0x3c, !PT ;  /* 0x000000db06077212 */ /* 0x000fc400078e3cff */
[----:B------:R-:W-:Y:S02]  /*c380*/  CS2R R12, SRZ ;  /* 0x00000000000c7805 */ /* 0x000fe4000001ff00 */
[----:B------:R-:W-:Y:S02]  /*c390*/  CS2R R20, SRZ ;  /* 0x0000000000147805 */ /* 0x000fe4000001ff00 */
[----:B------:R-:W-:Y:S02]  /*c3a0*/  CS2R R28, SRZ ;  /* 0x00000000001c7805 */ /* 0x000fe4000001ff00 */
[----:B------:R-:W-:Y:S01]  /*c3b0*/  CS2R R32, SRZ ;  /* 0x0000000000207805 */ /* 0x000fe2000001ff00 */
[----:B------:R-:W-:Y:S01]  /*c3c0*/  IMAD.IADD R7, R220, 0x1, R7 ;  /* 0x00000001dc077824 */ /* 0x000fe200078e0207 */
[----:B------:R-:W-:Y:S02]  /*c3d0*/  CS2R R40, SRZ ;  /* 0x0000000000287805 */ /* 0x000fe4000001ff00 */
[----:B------:R-:W-:-:S02]  /*c3e0*/  CS2R R30, SRZ ;  /* 0x00000000001e7805 */ /* 0x000fc4000001ff00 */
[----:B------:R-:W-:Y:S02]  /*c3f0*/  CS2R R24, SRZ ;  /* 0x0000000000187805 */ /* 0x000fe4000001ff00 */
[----:B----4-:R-:W-:Y:S01]  /*c400*/  CS2R R14, SRZ ;  /* 0x00000000000e7805 */ /* 0x010fe2000001ff00 */
[----:B------:R-:W-:Y:S01]  /*c410*/  IMAD R62, R7, 0x2, R16 ;  /* 0x00000002073e7824 */ /* 0x000fe200078e0210 */
[----:B------:R-:W-:Y:S01]  /*c420*/  CS2R R10, SRZ ;  /* 0x00000000000a7805 */ /* 0x000fe2000001ff00 */
[----:B------:R-:W-:Y:S06]  /*c430*/  @P1 BRA `(.L_x_6306) ;  /* 0x00000004001c1947 */ /* 0x000fec0003800000 */
[----:B------:R-:W4:Y:S01]  /*c440*/  LDL R68, [R1+0x70] ;  /* 0x0000700001447983 */ /* 0x000f220000100800 */
[----:B------:R-:W-:-:S03]  /*c450*/  ULDC UR4, c[0x0][0x3f4] ;  /* 0x0000fd0000047ab9 */ /* 0x000fc60000000800 */
[----:B------:R-:W2:Y:S04]  /*c460*/  LDL R67, [R1+0x6c] ;  /* 0x00006c0001437983 */ /* 0x000ea80000100800 */
[----:B------:R-:W2:Y:S04]  /*c470*/  LDL R65, [R1+0x68] ;  /* 0x0000680001417983 */ /* 0x000ea80000100800 */
[----:B------:R-:W2:Y:S04]  /*c480*/  LDL R64, [R1+0x64] ;  /* 0x0000640001407983 */ /* 0x000ea80000100800 */
[----:B------:R-:W2:Y:S01]  /*c490*/  LDL R66, [R1+0x60] ;  /* 0x0000600001427983 */ /* 0x000ea20000100800 */
[----:B------:R-:W-:-:S02]  /*c4a0*/  ISETP.GE.AND P4, PT, R215, UR4, PT ;  /* 0x00000004d7007c0c */ /* 0x000fc4000bf86270 */
[----:B------:R-:W-:Y:S02]  /*c4b0*/  ISETP.GE.AND P3, PT, R213, UR4, PT ;  /* 0x00000004d5007c0c */ /* 0x000fe4000bf66270 */
[----:B------:R-:W-:Y:S02]  /*c4c0*/  ISETP.GE.AND P2, PT, R214, UR4, PT ;  /* 0x00000004d6007c0c */ /* 0x000fe4000bf46270 */
[----:B------:R-:W-:-:S07]  /*c4d0*/  ISETP.GE.AND P1, PT, R212, UR4, PT ;  /* 0x00000004d4007c0c */ /* 0x000fce000bf26270 */
[----:B------:R-:W-:Y:S02]  /*c4e0*/  @!P4 IMAD.SHL.U32 R9, R215, 0x2, RZ ;  /* 0x00000002d709c824 */ /* 0x000fe400078e00ff */
[----:B------:R-:W-:-:S03]  /*c4f0*/  @!P3 IMAD.SHL.U32 R71, R213, 0x2, RZ ;  /* 0x00000002d547b824 */ /* 0x000fc600078e00ff */
[-C--:B---3--:R-:W-:Y:S02]  /*c500*/  @!P4 IADD3 R10, P5, R0, R9.reuse, RZ ;  /* 0x00000009000ac210 */ /* 0x088fe40007fbe0ff */
[----:B0-----:R-:W-:Y:S01]  /*c510*/  @!P4 IADD3 R8, P6, R4, R9, RZ ;  /* 0x000000090408c210 */ /* 0x001fe20007fde0ff */
[----:B------:R-:W-:Y:S01]  /*c520*/  @!P1 IMAD.SHL.U32 R7, R212, 0x2, RZ ;  /* 0x00000002d4079824 */ /* 0x000fe200078e00ff */
[----:B------:R-:W-:Y:S02]  /*c530*/  CS2R R38, SRZ ;  /* 0x0000000000267805 */ /* 0x000fe4000001ff00 */
[----:B------:R-:W-:Y:S02]  /*c540*/  CS2R R40, SRZ ;  /* 0x0000000000287805 */ /* 0x000fe4000001ff00 */
[----:B------:R-:W-:Y:S02]  /*c550*/  CS2R R26, SRZ ;  /* 0x00000000001a7805 */ /* 0x000fe4000001ff00 */
[----:B------:R-:W-:-:S02]  /*c560*/  CS2R R32, SRZ ;  /* 0x0000000000207805 */ /* 0x000fc4000001ff00 */
[----:B------:R-:W-:Y:S02]  /*c570*/  CS2R R30, SRZ ;  /* 0x00000000001e7805 */ /* 0x000fe4000001ff00 */
[----:B------:R-:W-:Y:S02]  /*c580*/  CS2R R28, SRZ ;  /* 0x00000000001c7805 */ /* 0x000fe4000001ff00 */
[----:B------:R-:W-:Y:S02]  /*c590*/  CS2R R24, SRZ ;  /* 0x0000000000187805 */ /* 0x000fe4000001ff00 */
[----:B----4-:R-:W-:Y:S02]  /*c5a0*/  @!P4 SHF.L.U64.HI R6, R215, 0x1, R68 ;  /* 0x00000001d706c819 */ /* 0x010fe40000010244 */
[----:B--2---:R-:W-:-:S03]  /*c5b0*/  @!P3 SHF.L.U64.HI R12, R213, 0x1, R67 ;  /* 0x00000001d50cb819 */ /* 0x004fc60000010243 */
[--C-:B------:R-:W-:Y:S01]  /*c5c0*/  @!P4 IMAD.X R11, R3, 0x1, R6.reuse, P5 ;  /* 0x00000001030bc824 */ /* 0x100fe200028e0606 */
[----:B------:R-:W-:Y:S01]  /*c5d0*/  @!P3 IADD3 R74, P5, R0, R71, RZ ;  /* 0x00000047004ab210 */ /* 0x000fe20007fbe0ff */
[C---:B------:R-:W-:Y:S01]  /*c5e0*/  @!P2 IMAD.SHL.U32 R67, R214.reuse, 0x2, RZ ;  /* 0x00000002d643a824 */ /* 0x040fe200078e00ff */
[----:B------:R-:W-:Y:S01]  /*c5f0*/  @!P2 SHF.L.U64.HI R14, R214, 0x1, R65 ;  /* 0x00000001d60ea819 */ /* 0x000fe20000010241 */
[----:B------:R-:W-:Y:S01]  /*c600*/  @!P4 IMAD.X R9, R5, 0x1, R6, P6 ;  /* 0x000000010509c824 */ /* 0x000fe200030e0606 */
[----:B------:R0:W5:Y:S01]  /*c610*/  @!P4 LD.E.64 R26, desc[UR60][R10.64] ;  /* 0x0000003c0a1ac980 */ /* 0x000162000c101b00 */
[C---:B------:R-:W-:Y:S01]  /*c620*/  @!P3 IMAD.X R75, R3.reuse, 0x1, R12, P5 ;  /* 0x00000001034bb824 */ /* 0x040fe200028e060c */
[----:B------:R-:W-:Y:S02]  /*c630*/  @!P2 IADD3 R68, P5, R0, R67, RZ ;  /* 0x000000430044a210 */ /* 0x000fe40007fbe0ff */
[----:B------:R-:W-:Y:S01]  /*c640*/  @!P3 IADD3 R70, P6, R4, R71, RZ ;  /* 0x000000470446b210 */ /* 0x000fe20007fde0ff */
[----:B------:R1:W5:Y:S01]  /*c650*/  @!P4 LD.E.64 R32, desc[UR60][R8.64] ;  /* 0x0000003c0820c980 */ /* 0x000362000c101b00 */
[----:B------:R-:W-:Y:S01]  /*c660*/  @!P1 SHF.L.U64.HI R20, R212, 0x1, R64 ;  /* 0x00000001d4149819 */ /* 0x000fe20000010240 */
[----:B------:R-:W-:Y:S01]  /*c670*/  @!P2 IMAD.X R69, R3, 0x1, R14, P5 ;  /* 0x000000010345a824 */ /* 0x000fe200028e060e */
[----:B------:R-:W-:Y:S01]  /*c680*/  @!P1 IADD3 R64, P5, R0, R7, RZ ;  /* 0x0000000700409210 */ /* 0x000fe20007fbe0ff */
[----:B------:R-:W-:Y:S01]  /*c690*/  IMAD.MOV.U32 R72, RZ, RZ, R66 ;  /* 0x000000ffff487224 */ /* 0x000fe200078e0042 */
[----:B0-----:R-:W-:Y:S01]  /*c6a0*/  CS2R R10, SRZ ;  /* 0x00000000000a7805 */ /* 0x001fe2000001ff00 */
[----:B------:R-:W-:Y:S01]  /*c6b0*/  @!P3 IMAD.X R71, R5, 0x1, R12, P6 ;  /* 0x000000010547b824 */ /* 0x000fe200030e060c */
[C---:B------:R-:W-:Y:S01]  /*c6c0*/  @!P2 IADD3 R66, P6, R4.reuse, R67, RZ ;  /* 0x000000430442a210 */ /* 0x040fe20007fde0ff */
[----:B------:R-:W-:Y:S01]  /*c6d0*/  @!P1 IMAD.X R65, R3, 0x1, R20, P5 ;  /* 0x0000000103419824 */ /* 0x000fe200028e0614 */
[----:B------:R-:W-:-:S02]  /*c6e0*/  @!P1 IADD3 R6, P5, R4, R7, RZ ;  /* 0x0000000704069210 */ /* 0x000fc40007fbe0ff */
[----:B-1----:R-:W-:Y:S01]  /*c6f0*/  CS2R R8, SRZ ;  /* 0x0000000000087805 */ /* 0x002fe2000001ff00 */
[----:B------:R-:W5:Y:S01]  /*c700*/  @!P3 LD.E.64 R30, desc[UR60][R74.64] ;  /* 0x0000003c4a1eb980 */ /* 0x000f62000c101b00 */
[C---:B------:R-:W-:Y:S01]  /*c710*/  @!P2 IMAD.X R67, R5.reuse, 0x1, R14, P6 ;  /* 0x000000010543a824 */ /* 0x040fe200030e060e */
[----:B------:R-:W-:Y:S01]  /*c720*/  ISETP.GE.AND P6, PT, R22, UR4, PT ;  /* 0x0000000416007c0c */ /* 0x000fe2000bfc6270 */
[----:B------:R-:W-:Y:S01]  /*c730*/  @!P1 IMAD.X R7, R5, 0x1, R20, P5 ;  /* 0x0000000105079824 */ /* 0x000fe200028e0614 */
[----:B------:R-:W-:Y:S01]  /*c740*/  ISETP.GE.AND P5, PT, R216, UR4, PT ;  /* 0x00000004d8007c0c */ /* 0x000fe2000bfa6270 */
[----:B------:R-:W5:Y:S04]  /*c750*/  @!P3 LD.E.64 R28, desc[UR60][R70.64] ;  /* 0x0000003c461cb980 */ /* 0x000f68000c101b00 */
[----:B------:R-:W5:Y:S06]  /*c760*/  @!P2 LD.E.64 R24, desc[UR60][R68.64] ;  /* 0x0000003c4418a980 */ /* 0x000f6c000c101b00 */
[----:B------:R-:W-:-:S02]  /*c770*/  @!P6 IMAD.MOV.U32 R12, RZ, RZ, R0 ;  /* 0x000000ffff0ce224 */ /* 0x000fc400078e0000 */
[----:B------:R-:W-:Y:S02]  /*c780*/  @!P6 IMAD.MOV.U32 R13, RZ, RZ, R3 ;  /* 0x000000ffff0de224 */ /* 0x000fe400078e0003 */
[----:B------:R-:W-:-:S04]  /*c790*/  @!P6 IMAD.WIDE R14, R22, 0x2, R4 ;  /* 0x00000002160ee825 */ /* 0x000fc800078e0204 */
[----:B------:R-:W-:Y:S01]  /*c7a0*/  @!P6 IMAD.WIDE R12, R22, 0x2, R12 ;  /* 0x00000002160ce825 */ /* 0x000fe200078e020c */
[----:B------:R0:W5:Y:S03]  /*c7b0*/  @!P6 LD.E.64 R40, desc[UR60][R14.64] ;  /* 0x0000003c0e28e980 */ /* 0x000166000c101b00 */
[C---:B------:R-:W-:Y:S01]  /*c7c0*/  @!P5 IMAD.SHL.U32 R21, R216.reuse, 0x2, RZ ;  /* 0x00000002d815d824 */ /* 0x040fe200078e00ff */
[----:B------:R1:W5:Y:S01]  /*c7d0*/  @!P6 LD.E.64 R38, desc[UR60][R12.64] ;  /* 0x0000003c0c26e980 */ /* 0x000362000c101b00 */
[----:B------:R-:W-:-:S03]  /*c7e0*/  @!P5 SHF.L.U64.HI R20, R216, 0x1, R72 ;  /* 0x00000001d814d819 */ /* 0x000fc60000010248 */
[----:B------:R-:W-:-:S05]  /*c7f0*/  @!P5 IADD3 R72, P6, R0, R21, RZ ;  /* 0x000000150048d210 */ /* 0x000fca0007fde0ff */
[--C-:B------:R-:W-:Y:S01]  /*c800*/  @!P5 IMAD.X R73, R3, 0x1, R20.reuse, P6 ;  /* 0x000000010349d824 */ /* 0x100fe200030e0614 */
[----:B------:R-:W-:Y:S02]  /*c810*/  @!P5 IADD3 R4, P6, R4, R21, RZ ;  /* 0x000000150404d210 */ /* 0x000fe40007fde0ff */
[----:B0-----:R-:W-:Y:S02]  /*c820*/  CS2R R14, SRZ ;  /* 0x00000000000e7805 */ /* 0x001fe4000001ff00 */
[----:B-1----:R-:W-:Y:S01]  /*c830*/  CS2R R12, SRZ ;  /* 0x00000000000c7805 */ /* 0x002fe2000001ff00 */
[----:B------:R1:W5:Y:S01]  /*c840*/  @!P5 LD.E.64 R10, desc[UR60][R72.64] ;  /* 0x0000003c480ad980 */ /* 0x000362000c101b00 */
[----:B------:R-:W-:Y:S01]  /*c850*/  @!P5 IMAD.X R5, R5, 0x1, R20, P6 ;  /* 0x000000010505d824 */ /* 0x000fe200030e0614 */
[----:B------:R-:W-:Y:S02]  /*c860*/  CS2R R20, SRZ ;  /* 0x0000000000147805 */ /* 0x000fe4000001ff00 */
[----:B------:R1:W5:Y:S04]  /*c870*/  @!P1 LD.E.64 R14, desc[UR60][R64.64] ;  /* 0x0000003c400e9980 */ /* 0x000368000c101b00 */
[----:B------:R1:W5:Y:S04]  /*c880*/  @!P2 LD.E.64 R20, desc[UR60][R66.64] ;  /* 0x0000003c4214a980 */ /* 0x000368000c101b00 */
[----:B------:R1:W5:Y:S04]  /*c890*/  @!P1 LD.E.64 R12, desc[UR60][R6.64] ;  /* 0x0000003c060c9980 */ /* 0x000368000c101b00 */
[----:B------:R1:W5:Y:S02]  /*c8a0*/  @!P5 LD.E.64 R8, desc[UR60][R4.64] ;  /* 0x0000003c0408d980 */ /* 0x000364000c101b00 */
.L_x_6306:
[----:B------:R-:W-:Y:S05]  /*c8b0*/  BSYNC B1 ;  /* 0x0000000000017941 */ /* 0x000fea0003800000 */
.L_x_6305:
[----:B-1----:R-:W2:Y:S01]  /*c8c0*/  LDL R7, [R1+0x48] ;  /* 0x0000480001077983 */ /* 0x002ea20000100800 */
[C---:B------:R-:W-:Y:S01]  /*c8d0*/  VIADD R5, R62.reuse, 0x15400 ;  /* 0x000154003e057836 */ /* 0x040fe20000000000 */
[----:B------:R-:W-:Y:S01]  /*c8e0*/  VIADDMNMX R63, R63, -R224, 0x80, PT ;  /* 0x000000803f3f7446 */ /* 0x000fe200038009e0 */
[----:B---3--:R-:W-:Y:S01]  /*c8f0*/  VIADD R0, R62, 0x15440 ;  /* 0x000154403e007836 */ /* 0x008fe20000000000 */
[----:B------:R-:W-:Y:S01]  /*c900*/  BSSY B1, `(.L_x_6307) ;  /* 0x0000037000017945 */ /* 0x000fe20003800000 */
[----:B------:R-:W-:Y:S01]  /*c910*/  @P0 VIADD R0, R5, 0xffffffc0 ;  /* 0xffffffc005000836 */ /* 0x000fe20000000000 */
[----:B------:R-:W-:Y:S01]  /*c920*/  ISETP.GE.AND P1, PT, R204, R63, PT ;  /* 0x0000003fcc00720c */ /* 0x000fe20003f26270 */
[----:B-----5:R-:W-:Y:S02]  /*c930*/  IMAD.MOV.U32 R5, RZ, RZ, R38 ;  /* 0x000000ffff057224 */ /* 0x020fe400078e0026 */
[----:B0-----:R-:W-:Y:S02]  /*c940*/  IMAD.MOV.U32 R4, RZ, RZ, R26 ;  /* 0x000000ffff047224 */ /* 0x001fe400078e001a */
        /* <DEDUP_REMOVED lines=16> */
[----:B------:R-:W-:Y:S01]  /*ca50*/  IMAD.MOV.U32 R6, RZ, RZ, R32 ;  /* 0x000000ffff067224 */ /* 0x000fe200078e0020 */
[----:B------:R-:W-:-:S04]  /*ca60*/  PRMT R70, R65, 0x7610, R70 ;  /* 0x0000761041467816 */ /* 0x000fc80000000046 */
[----:B------:R-:W-:Y:S01]  /*ca70*/  PRMT R97, R6, 0x7610, R97 ;  /* 0x0000761006617816 */ /* 0x000fe20000000061 */
[----:B------:R-:W-:-:S05]  /*ca80*/  IMAD.MOV.U32 R6, RZ, RZ, R30 ;  /* 0x000000ffff067224 */ /* 0x000fca00078e001e */
[----:B------:R-:W-:Y:S01]  /*ca90*/  PRMT R89, R6, 0x7610, R89 ;  /* 0x0000761006597816 */ /* 0x000fe20000000059 */
[----:B------:R-:W-:-:S05]  /*caa0*/  IMAD.MOV.U32 R6, RZ, RZ, R25 ;  /* 0x000000ffff067224 */ /* 0x000fca00078e0019 */
[----:B------:R-:W-:Y:S01]  /*cab0*/  PRMT R74, R6, 0x7610, R74 ;  /* 0x00007610064a7816 */ /* 0x000fe2000000004a */
[----:B------:R-:W-:Y:S01]  /*cac0*/  IMAD.MOV.U32 R6, RZ, RZ, R11 ;  /* 0x000000ffff067224 */ /* 0x000fe200078e000b */
[----:B--2---:R-:W-:-:S04]  /*cad0*/  LEA.HI R3, R7, R7, RZ, 0x1 ;  /* 0x0000000707037211 */ /* 0x004fc800078f08ff */
[----:B------:R-:W-:-:S05]  /*cae0*/  LOP3.LUT R3, R3, 0xfffffffe, RZ, 0xc0, !PT ;  /* 0xfffffffe03037812 */ /* 0x000fca00078ec0ff */
[----:B------:R-:W-:Y:S02]  /*caf0*/  IMAD.IADD R3, R7, 0x1, -R3 ;  /* 0x0000000107037824 */ /* 0x000fe400078e0a03 */
[----:B------:R-:W-:-:S03]  /*cb00*/  IMAD.MOV.U32 R7, RZ, RZ, R12 ;  /* 0x000000ffff077224 */ /* 0x000fc600078e000c */
[----:B------:R-:W-:Y:S02]  /*cb10*/  SHF.L.U32 R5, R3, 0x1f, RZ ;  /* 0x0000001f03057819 */ /* 0x000fe400000006ff */
[----:B------:R-:W-:Y:S01]  /*cb20*/  PRMT R3, R4, 0x7610, R3 ;  /* 0x0000761004037816 */ /* 0x000fe20000000003 */
[----:B------:R-:W-:Y:S01]  /*cb30*/  IMAD.MOV.U32 R4, RZ, RZ, R13 ;  /* 0x000000ffff047224 */ /* 0x000fe200078e000d */
[----:B------:R-:W0:Y:S01]  /*cb40*/  SYNCS.PHASECHK.TRANS64.TRYWAIT P0, [R16+URZ+0x36800], R5 ;  /* 0x03680005100075a7 */ /* 0x000e22000800017f */
[----:B------:R-:W-:Y:S01]  /*cb50*/  PRMT R67, R7, 0x7610, R67 ;  /* 0x0000761007437816 */ /* 0x000fe20000000043 */
[----:B------:R-:W-:Y:S02]  /*cb60*/  IMAD.MOV.U32 R7, RZ, RZ, R21 ;  /* 0x000000ffff077224 */ /* 0x000fe400078e0015 */
[----:B------:R-:W-:Y:S01]  /*cb70*/  PRMT R68, R4, 0x7610, R68 ;  /* 0x0000761004447816 */ /* 0x000fe20000000044 */
[----:B------:R-:W-:Y:S02]  /*cb80*/  IMAD.MOV.U32 R4, RZ, RZ, R29 ;  /* 0x000000ffff047224 */ /* 0x000fe400078e001d */
[----:B------:R-:W-:Y:S01]  /*cb90*/  PRMT R72, R7, 0x7610, R72 ;  /* 0x0000761007487816 */ /* 0x000fe20000000048 */
[----:B------:R-:W-:-:S02]  /*cba0*/  IMAD.MOV.U32 R7, RZ, RZ, R33 ;  /* 0x000000ffff077224 */ /* 0x000fc400078e0021 */
[----:B------:R-:W-:Y:S01]  /*cbb0*/  PRMT R88, R4, 0x7610, R88 ;  /* 0x0000761004587816 */ /* 0x000fe20000000058 */
[----:B------:R-:W-:Y:S02]  /*cbc0*/  IMAD.MOV.U32 R4, RZ, RZ, R41 ;  /* 0x000000ffff047224 */ /* 0x000fe400078e0029 */
        /* <DEDUP_REMOVED lines=9> */
[----:B0-----:R-:W-:Y:S06]  /*cc60*/  @!P0 BRA `(.L_x_6308) ;  /* 0x0000022c001c8947 */ /* 0x001fec0003800000 */
.L_x_6591:
[----:B------:R-:W-:Y:S05]  /*cc70*/  BSYNC B1 ;  /* 0x0000000000017941 */ /* 0x000fea0003800000 */
.L_x_6307:
        /* <DEDUP_REMOVED lines=14> */
[----:B------:R-:W-:Y:S02]  /*cd60*/  SHF.R.U32.HI R111, RZ, 0x10, R61 ;  /* 0x00000010ff6f7819 */ /* 0x000fe4000001163d */
[--C-:B------:R-:W-:Y:S02]  /*cd70*/  SHF.R.U64 R58, R58, 0x10, R59.reuse ;  /* 0x000000103a3a7819 */ /* 0x100fe4000000123b */
[----:B------:R-:W-:Y:S02]  /*cd80*/  SHF.R.U32.HI R59, RZ, 0x10, R59 ;  /* 0x00000010ff3b7819 */ /* 0x000fe4000001163b */
[----:B------:R-:W-:Y:S02]  /*cd90*/  PRMT R111, R109, 0x5410, R111 ;  /* 0x000054106d6f7816 */ /* 0x000fe4000000006f */
[----:B------:R-:W-:Y:S02]  /*cda0*/  PRMT R108, R108, 0x5410, R59 ;  /* 0x000054106c6c7816 */ /* 0x000fe4000000003b */
[----:B------:R-:W-:Y:S01]  /*cdb0*/  SHF.R.U64 R110, R60, 0x10, R61 ;  /* 0x000000103c6e7819 */ /* 0x000fe2000000123d */
[----:B------:R-:W-:Y:S01]  /*cdc0*/  IMAD.U32 R112, R111, 0x10000, RZ ;  /* 0x000100006f707824 */ /* 0x000fe200078e00ff */
[----:B------:R-:W-:Y:S01]  /*cdd0*/  PRMT R107, R107, 0x5410, R58 ;  /* 0x000054106b6b7816 */ /* 0x000fe2000000003a */
[----:B------:R-:W-:Y:S01]  /*cde0*/  IMAD.U32 R109, R108, 0x10000, RZ ;  /* 0x000100006c6d7824 */ /* 0x000fe200078e00ff */
[----:B------:R-:W-:-:S02]  /*cdf0*/  LOP3.LUT R111, R111, 0xffff0000, RZ, 0xc0, !PT ;  /* 0xffff00006f6f7812 */ /* 0x000fc400078ec0ff */
[----:B------:R-:W-:Y:S02]  /*ce00*/  LOP3.LUT R108, R108, 0xffff0000, RZ, 0xc0, !PT ;  /* 0xffff00006c6c7812 */ /* 0x000fe400078ec0ff */
[----:B------:R-:W-:Y:S02]  /*ce10*/  PRMT R110, R76, 0x5432, R110 ;  /* 0x000054324c6e7816 */ /* 0x000fe4000000006e */
[C---:B0-----:R-:W-:Y:S01]  /*ce20*/  LOP3.LUT R59, R6.reuse, 0xffff0000, RZ, 0xc0, !PT ;  /* 0xffff0000063b7812 */ /* 0x041fe200078ec0ff */
[----:B------:R-:W-:Y:S01]  /*ce30*/  IMAD.U32 R58, R6, 0x10000, RZ ;  /* 0x00010000063a7824 */ /* 0x000fe200078e00ff */
[C---:B------:R-:W-:Y:S01]  /*ce40*/  LOP3.LUT R61, R7.reuse, 0xffff0000, RZ, 0xc0, !PT ;  /* 0xffff0000073d7812 */ /* 0x040fe200078ec0ff */
[----:B------:R-:W-:Y:S02]  /*ce50*/  IMAD.U32 R60, R7, 0x10000, RZ ;  /* 0x00010000073c7824 */ /* 0x000fe400078e00ff */
[C---:B------:R-:W-:Y:S01]  /*ce60*/  FMUL.FTZ R113, R59.reuse, R112 ;  /* 0x000000703b717220 */ /* 0x040fe20000410000 */
[----:B------:R-:W-:Y:S01]  /*ce70*/  FMUL.FTZ R59, R59, R109 ;  /* 0x0000006d3b3b7220 */ /* 0x000fe20000410000 */
[----:B------:R-:W-:Y:S01]  /*ce80*/  FMUL.FTZ R115, R61, R111 ;  /* 0x0000006f3d737220 */ /* 0x000fe20000410000 */
[----:B------:R-:W-:-:S02]  /*ce90*/  IMAD.U32 R6, R4, 0x10000, RZ ;  /* 0x0001000004067824 */ /* 0x000fc400078e00ff */
[C---:B------:R-:W-:Y:S01]  /*cea0*/  FFMA.FTZ R113, R58.reuse, R109, -R113 ;  /* 0x0000006d3a717223 */ /* 0x040fe20000010871 */
[----:B------:R-:W-:Y:S01]  /*ceb0*/  FMUL.FTZ R109, R61, R108 ;  /* 0x0000006c3d6d7220 */ /* 0x000fe20000410000 */
[----:B------:R-:W-:Y:S02]  /*cec0*/  IMAD.U32 R7, R5, 0x10000, RZ ;  /* 0x0001000005077824 */ /* 0x000fe400078e00ff */
[----:B------:R-:W-:Y:S01]  /*ced0*/  FFMA.FTZ R112, R58, R112, R59 ;  /* 0x000000703a707223 */ /* 0x000fe2000001003b */
[----:B------:R-:W-:Y:S01]  /*cee0*/  IMAD.U32 R61, R110, 0x10000, RZ ;  /* 0x000100006e3d7824 */ /* 0x000fe200078e00ff */
[----:B------:R-:W-:Y:S01]  /*cef0*/  LOP3.LUT R4, R4, 0xffff0000, RZ, 0xc0, !PT ;  /* 0xffff000004047812 */ /* 0x000fe200078ec0ff */
[----:B------:R-:W-:Y:S01]  /*cf00*/  IMAD.U32 R59, R107, 0x10000, RZ ;  /* 0x000100006b3b7824 */ /* 0x000fe200078e00ff */
[----:B------:R-:W-:Y:S01]  /*cf10*/  LOP3.LUT R5, R5, 0xffff0000, RZ, 0xc0, !PT ;  /* 0xffff000005057812 */ /* 0x000fe200078ec0ff */
        /* <DEDUP_REMOVED lines=17> */
.L_x_6312:
[----:B------:R-:W-:Y:S05]  /*d030*/  BSYNC B2 ;  /* 0x0000000000027941 */ /* 0x000fea0003800000 */
.L_x_6311:
[----:B------:R-:W-:Y:S04]  /*d040*/  BSSY B2, `(.L_x_6313) ;  /* 0x0000030000027945 */ /* 0x000fe80003800000 */
[----:B------:R-:W-:Y:S05]  /*d050*/  @P1 BRA `(.L_x_6314) ;  /* 0x0000000000b81947 */ /* 0x000fea0003800000 */
[----:B0-----:R-:W0:Y:S01]  /*d060*/  LDS.128 R4, [R0] ;  /* 0x0000000000047984 */ /* 0x001e220000000c00 */
        /* <DEDUP_REMOVED lines=45> */
.L_x_6314:
[----:B------:R-:W-:Y:S05]  /*d340*/  BSYNC B2 ;  /* 0x0000000000027941 */ /* 0x000fea0003800000 */
.L_x_6313:
        /* <DEDUP_REMOVED lines=48> */
.L_x_6316:
[----:B------:R-:W-:Y:S05]  /*d650*/  BSYNC B2 ;  /* 0x0000000000027941 */ /* 0x000fea0003800000 */
.L_x_6315:
        /* <DEDUP_REMOVED lines=48> */
.L_x_6318:
[----:B------:R-:W-:Y:S05]  /*d960*/  BSYNC B2 ;  /* 0x0000000000027941 */ /* 0x000fea0003800000 */
.L_x_6317:
        /* <DEDUP_REMOVED lines=48> */
.L_x_6320:
[----:B------:R-:W-:Y:S05]  /*dc70*/  BSYNC B2 ;  /* 0x0000000000027941 */ /* 0x000fea0003800000 */
.L_x_6319:
[----:B------:R-:W-:Y:S05]  /*dc80*/  @P5 BRA `(.L_x_6310) ;  /* 0x0000000000b85947 */ /* 0x000fea0003800000 */
[----:B01234-:R-:W0:Y:S01]  /*dc90*/  LDS.128 R4, [R0+0x8000] ;  /* 0x0080000000047984 */ /* 0x01fe220000000c00 */
        /* <DEDUP_REMOVED lines=45> */
.L_x_6310:
[----:B------:R-:W-:Y:S05]  /*df70*/  BSYNC B1 ;  /* 0x0000000000017941 */ /* 0x000fea0003800000 */
.L_x_6309:
[----:B01234-:R-:W-:-:S05]  /*df80*/  VIADD R4, R204, 0x40 ;  /* 0x00000040cc047836 */ /* 0x01ffca0000000000 */
[----:B------:R-:W-:-:S13]  /*df90*/  ISETP.GE.AND P0, PT, R4, R63, PT ;  /* 0x0000003f0400720c */ /* 0x000fda0003f06270 */
[----:B------:R-:W-:Y:S05]  /*dfa0*/  @P0 BRA `(.L_x_6321) ;  /* 0x0000004c001c0947 */ /* 0x000fea0003800000 */
[----:B------:R-:W0:Y:S01]  /*dfb0*/  LDC R5, c[0x0][0x3f4] ;  /* 0x0000fd00ff057b82 */ /* 0x000e220000000800 */
        /* <DEDUP_REMOVED lines=54> */
.L_x_6323:
[----:B------:R-:W-:Y:S05]  /*e320*/  BSYNC B1 ;  /* 0x0000000000017941 */ /* 0x000fea0003800000 */
.L_x_6322:
        /* <DEDUP_REMOVED lines=48> */
.L_x_6325:
[----:B------:R-:W-:Y:S05]  /*e630*/  BSYNC B1 ;  /* 0x0000000000017941 */ /* 0x000fea0003800000 */
.L_x_6324:
        /* <DEDUP_REMOVED lines=48> */
.L_x_6327:
[----:B------:R-:W-:Y:S05]  /*e940*/  BSYNC B1 ;  /* 0x0000000000017941 */ /* 0x000fea0003800000 */
.L_x_6326:
        /* <DEDUP_REMOVED lines=48> */
.L_x_6329:
[----:B------:R-:W-:Y:S05]  /*ec50*/  BSYNC B1 ;  /* 0x0000000000017941 */ /* 0x000fea0003800000 */
.L_x_6328:
        /* <DEDUP_REMOVED lines=48> */
.L_x_6331:
[----:B------:R-:W-:Y:S05]  /*ef60*/  BSYNC B1 ;  /* 0x0000000000017941 */ /* 0x000fea0003800000 */
.L_x_6330:
        /* <DEDUP_REMOVED lines=48> */
.L_x_6300:
[----:B------:R-:W0:Y:S01]  /*f270*/  S2R R0, SR_TID.X ;  /* 0x0000000000007919 */ /* 0x000e220000002100 */
[----:B------:R-:W1:Y:S01]  /*f280*/  LDC R69, c[0x0][0x448] ;  /* 0x00011200ff457b82 */ /* 0x000e620000000800 */
[----:B------:R-:W-:Y:S01]  /*f290*/  ULDC.64 UR4, c[0x0][0x3f8] ;  /* 0x0000fe0000047ab9 */ /* 0x000fe20000000a00 */
[----:B------:R-:W-:Y:S01]  /*f2a0*/  ULDC.64 UR6, c[0x0][0x408] ;  /* 0x0001020000067ab9 */ /* 0x000fe20000000a00 */
[----:B------:R-:W-:Y:S02]  /*f2b0*/  IMAD.MOV.U32 R8, RZ, RZ, R24 ;  /* 0x000000ffff087224 */ /* 0x000fe400078e0018 */
[----:B------:R-:W-:Y:S02]  /*f2c0*/  IMAD.MOV.U32 R9, RZ, RZ, R27 ;  /* 0x000000ffff097224 */ /* 0x000fe400078e001b */
[----:B------:R-:W-:Y:S01]  /*f2d0*/  IMAD.MOV.U32 R4, RZ, RZ, R144 ;  /* 0x000000ffff047224 */ /* 0x000fe200078e0090 */
[----:B-1----:R-:W-:Y:S01]  /*f2e0*/  ISETP.NE.AND P0, PT, R69, 0x1, PT ;  /* 0x000000014500780c */ /* 0x002fe20003f05270 */
[----:B0-----:R-:W-:-:S05]  /*f2f0*/  VIADD R0, R0, 0xffffff80 ;  /* 0xffffff8000007836 */ /* 0x001fca0000000000 */
[----:B------:R-:W-:-:S07]  /*f300*/  SHF.R.S32.HI R3, RZ, 0x1f, R0 ;  /* 0x0000001fff037819 */ /* 0x000fce0000011400 */
[----:B------:R-:W0:Y:S01]  /*f310*/  @P0 LDC R5, c[0x0][0x450] ;  /* 0x00011400ff050b82 */ /* 0x000e220000000800 */
[----:B------:R-:W-:-:S04]  /*f320*/  LEA.HI R3, R3, R0, RZ, 0x2 ;  /* 0x0000000003037211 */ /* 0x000fc800078f10ff */
[----:B------:R-:W-:-:S05]  /*f330*/  LOP3.LUT R3, R3, 0xfffffffc, RZ, 0xc0, !PT ;  /* 0xfffffffc03037812 */ /* 0x000fca00078ec0ff */
[----:B------:R-:W-:Y:S02]  /*f340*/  IMAD.IADD R3, R0, 0x1, -R3 ;  /* 0x0000000100037824 */ /* 0x000fe400078e0a03 */
[----:B------:R-:W1:Y:S02]  /*f350*/  @P0 LDC R0, c[0x0][0x44c] ;  /* 0x00011300ff000b82 */ /* 0x000e640000000800 */
[----:B------:R-:W-:-:S04]  /*f360*/  IMAD R3, R3, 0x40, R10 ;  /* 0x0000004003037824 */ /* 0x000fc800078e020a */
[----:B-1----:R-:W-:-:S05]  /*f370*/  @P0 IMAD.HI.U32 R0, R3, R0, RZ ;  /* 0x0000000003000227 */ /* 0x002fca00078e00ff */
[----:B0-----:R-:W-:Y:S01]  /*f380*/  @P0 SHF.R.U32.HI R3, RZ, R5, R0 ;  /* 0x00000005ff030219 */ /* 0x001fe20000011600 */
[----:B------:R-:W-:-:S03]  /*f390*/  IMAD.MOV.U32 R5, RZ, RZ, R29 ;  /* 0x000000ffff057224 */ /* 0x000fc600078e001d */
        /* <DEDUP_REMOVED lines=17> */
[----:B------:R-:W0:Y:S04]  /*f4b0*/  SHFL.IDX PT, R3, R8, RZ, 0x1c1f ;  /* 0x001c1fff08037589 */ /* 0x000e2800000e0000 */
[----:B------:R-:W1:Y:S04]  /*f4c0*/  SHFL.IDX PT, R0, R6, RZ, 0x1c1f ;  /* 0x001c1fff06007589 */ /* 0x000e6800000e0000 */
[----:B------:R2:W3:Y:S04]  /*f4d0*/  SHFL.IDX PT, R5, R7, RZ, 0x1c1f ;  /* 0x001c1fff07057589 */ /* 0x0004e800000e0000 */
[----:B------:R2:W4:Y:S01]  /*f4e0*/  SHFL.IDX PT, R14, R9, RZ, 0x1c1f ;  /* 0x001c1fff090e7589 */ /* 0x00052200000e0000 */
[----:B0-----:R-:W-:-:S02]  /*f4f0*/  IMAD.MOV.U32 R21, RZ, RZ, R3 ;  /* 0x000000ffff157224 */ /* 0x001fc400078e0003 */
[----:B-12---:R-:W-:-:S07]  /*f500*/  IMAD.MOV.U32 R20, RZ, RZ, R0 ;  /* 0x000000ffff147224 */ /* 0x006fce00078e0000 */
.L_x_6597:
        /* <DEDUP_REMOVED lines=18> */
[----:B------:R-:W2:Y:S01]  /*f630*/  LDL R3, [R1+0x58] ;  /* 0x0000580001037983 */ /* 0x000ea20000100800 */
[----:B------:R-:W-:-:S03]  /*f640*/  ULDC UR4, c[0x0][0x3f4] ;  /* 0x0000fd0000047ab9 */ /* 0x000fc60000000800 */
[----:B------:R-:W3:Y:S01]  /*f650*/  LDL R0, [R1+0x5c] ;  /* 0x00005c0001007983 */ /* 0x000ee20000100800 */
[----:B------:R-:W-:Y:S02]  /*f660*/  ISETP.GE.AND P0, PT, R18, UR4, PT ;  /* 0x0000000412007c0c */ /* 0x000fe4000bf06270 */
[----:B------:R-:W-:Y:S02]  /*f670*/  CS2R R32, SRZ ;  /* 0x0000000000207805 */ /* 0x000fe4000001ff00 */
[----:B------:R-:W-:Y:S02]  /*f680*/  ISETP.GE.AND P1, PT, R206, UR4, PT ;  /* 0x00000004ce007c0c */ /* 0x000fe4000bf26270 */
[----:B------:R-:W-:Y:S02]  /*f690*/  CS2R R34, SRZ ;  /* 0x0000000000227805 */ /* 0x000fe4000001ff00 */
[----:B------:R-:W-:Y:S02]  /*f6a0*/  ISETP.GE.AND P2, PT, R207, UR4, PT ;  /* 0x00000004cf007c0c */ /* 0x000fe4000bf46270 */
[----:B------:R-:W-:-:S02]  /*f6b0*/  CS2R R44, SRZ ;  /* 0x00000000002c7805 */ /* 0x000fc4000001ff00 */
[----:B------:R-:W-:Y:S02]  /*f6c0*/  CS2R R46, SRZ ;  /* 0x00000000002e7805 */ /* 0x000fe4000001ff00 */
[----:B------:R-:W-:Y:S02]  /*f6d0*/  CS2R R28, SRZ ;  /* 0x00000000001c7805 */ /* 0x000fe4000001ff00 */
[----:B------:R-:W-:Y:S01]  /*f6e0*/  CS2R R30, SRZ ;  /* 0x00000000001e7805 */ /* 0x000fe2000001ff00 */
[----:B------:R-:W-:Y:S01]  /*f6f0*/  @!P0 IMAD.WIDE R4, R18, 0x2, R20 ;  /* 0x0000000212048825 */ /* 0x000fe200078e0214 */
[----:B------:R-:W-:Y:S02]  /*f700*/  CS2R R40, SRZ ;  /* 0x0000000000287805 */ /* 0x000fe4000001ff00 */
[----:B------:R-:W-:Y:S02]  /*f710*/  CS2R R42, SRZ ;  /* 0x00000000002a7805 */ /* 0x000fe4000001ff00 */
[----:B------:R-:W-:-:S02]  /*f720*/  CS2R R24, SRZ ;  /* 0x0000000000187805 */ /* 0x000fc4000001ff00 */
[----:B------:R-:W-:Y:S01]  /*f730*/  CS2R R26, SRZ ;  /* 0x00000000001a7805 */ /* 0x000fe2000001ff00 */
[----:B------:R0:W5:Y:S01]  /*f740*/  @!P0 LD.E.128 R32, desc[UR60][R4.64] ;  /* 0x0000003c04208980 */ /* 0x000162000c101d00 */
[----:B------:R-:W-:Y:S02]  /*f750*/  CS2R R36, SRZ ;  /* 0x0000000000247805 */ /* 0x000fe4000001ff00 */
[----:B------:R-:W-:Y:S01]  /*f760*/  CS2R R38, SRZ ;  /* 0x0000000000267805 */ /* 0x000fe2000001ff00 */
[----:B0-----:R-:W-:-:S05]  /*f770*/  @!P0 IMAD.WIDE R4, R18, 0x2, R50 ;  /* 0x0000000212048825 */ /* 0x001fca00078e0232 */
[----:B------:R0:W5:Y:S01]  /*f780*/  @!P0 LD.E.128 R44, desc[UR60][R4.64] ;  /* 0x0000003c042c8980 */ /* 0x000162000c101d00 */
[----:B--2---:R-:W-:Y:S02]  /*f790*/  @!P1 IMAD.SHL.U32 R15, R3, 0x8, RZ ;  /* 0x00000008030f9824 */ /* 0x004fe400078e00ff */
[----:B---3--:R-:W-:Y:S02]  /*f7a0*/  @!P2 IMAD.SHL.U32 R49, R0, 0x8, RZ ;  /* 0x000000080031a824 */ /* 0x008fe400078e00ff */
[----:B------:R-:W-:-:S04]  /*f7b0*/  @!P1 IMAD.WIDE R12, R15, 0x2, R20 ;  /* 0x000000020f0c9825 */ /* 0x000fc800078e0214 */
[----:B------:R-:W-:Y:S01]  /*f7c0*/  @!P2 IMAD.WIDE R20, R49, 0x2, R20 ;  /* 0x000000023114a825 */ /* 0x000fe200078e0214 */
[----:B------:R0:W5:Y:S03]  /*f7d0*/  @!P1 LD.E.128 R28, desc[UR60][R12.64] ;  /* 0x0000003c0c1c9980 */ /* 0x000166000c101d00 */
[--C-:B------:R-:W-:Y:S01]  /*f7e0*/  @!P1 IMAD.WIDE R14, R15, 0x2, R50.reuse ;  /* 0x000000020f0e9825 */ /* 0x100fe200078e0232 */
[----:B------:R0:W5:Y:S03]  /*f7f0*/  @!P2 LD.E.128 R24, desc[UR60][R20.64] ;  /* 0x0000003c1418a980 */ /* 0x000166000c101d00 */
[----:B------:R-:W-:Y:S01]  /*f800*/  @!P2 IMAD.WIDE R48, R49, 0x2, R50 ;  /* 0x000000023130a825 */ /* 0x000fe200078e0232 */
[----:B------:R0:W5:Y:S04]  /*f810*/  @!P1 LD.E.128 R40, desc[UR60][R14.64] ;  /* 0x0000003c0e289980 */ /* 0x000168000c101d00 */
[----:B------:R0:W5:Y:S02]  /*f820*/  @!P2 LD.E.128 R36, desc[UR60][R48.64] ;  /* 0x0000003c3024a980 */ /* 0x000164000c101d00 */
.L_x_6334:
[----:B------:R-:W-:Y:S05]  /*f830*/  BSYNC B1 ;  /* 0x0000000000017941 */ /* 0x000fea0003800000 */
.L_x_6333:
[----:B0----5:R-:W-:Y:S01]  /*f840*/  IMAD.MOV.U32 R4, RZ, RZ, R46 ;  /* 0x000000ffff047224 */ /* 0x021fe200078e002e */
        /* <DEDUP_REMOVED lines=52> */
[----:B------:R-:W2:Y:S04]  /*fb90*/  SHFL.IDX PT, R7, R7, 0x1, 0x1c1f ;  /* 0x003c1f0007077f89 */ /* 0x000ea800000e0000 */
[----:B------:R3:W4:Y:S01]  /*fba0*/  SHFL.IDX PT, R14, R9, 0x1, 0x1c1f ;  /* 0x003c1f00090e7f89 */ /* 0x00072200000e0000 */
[----:B0-----:R-:W-:-:S02]  /*fbb0*/  IMAD.MOV.U32 R21, RZ, RZ, R3 ;  /* 0x000000ffff157224 */ /* 0x001fc400078e0003 */
[----:B-1-3--:R-:W-:-:S07]  /*fbc0*/  IMAD.MOV.U32 R20, RZ, RZ, R0 ;  /* 0x000000ffff147224 */ /* 0x00afce00078e0000 */
.L_x_6603:
[----:B------:R-:W-:Y:S01]  /*fbd0*/  VIADD R10, R10, 0x40 ;  /* 0x000000400a0a7836 */ /* 0x000fe20000000000 */
[----:B------:R-:W-:Y:S01]  /*fbe0*/  BSSY B1, `(.L_x_6336) ;  /* 0x0000030000017945 */ /* 0x000fe20003800000 */
[----:B----4-:R-:W-:Y:S01]  /*fbf0*/  IMAD.MOV.U32 R60, RZ, RZ, R14 ;  /* 0x000000ffff3c7224 */ /* 0x010fe200078e000e */
[----:B------:R-:W-:Y:S01]  /*fc00*/  CS2R R8, SRZ ;  /* 0x0000000000087805 */ /* 0x000fe2000001ff00 */
[----:B--2---:R-:W-:Y:S01]  /*fc10*/  IMAD.MOV.U32 R61, RZ, RZ, R7 ;  /* 0x000000ffff3d7224 */ /* 0x004fe200078e0007 */
        /* <DEDUP_REMOVED lines=22> */
[----:B------:R-:W-:Y:S01]  /*fd80*/  CS2R R52, SRZ ;  /* 0x0000000000347805 */ /* 0x000fe2000001ff00 */
[----:B------:R-:W-:Y:S01]  /*fd90*/  @!P0 IMAD.WIDE R12, R18, 0x2, R20 ;  /* 0x00000002120c8825 */ /* 0x000fe200078e0214 */
[----:B------:R-:W-:Y:S02]  /*fda0*/  CS2R R54, SRZ ;  /* 0x0000000000367805 */ /* 0x000fe4000001ff00 */
[----:B------:R-:W-:Y:S02]  /*fdb0*/  CS2R R8, SRZ ;  /* 0x0000000000087805 */ /* 0x000fe4000001ff00 */
[----:B------:R-:W-:Y:S02]  /*fdc0*/  CS2R R10, SRZ ;  /* 0x00000000000a7805 */ /* 0x000fe4000001ff00 */
[----:B------:R-:W-:Y:S01]  /*fdd0*/  CS2R R56, SRZ ;  /* 0x0000000000387805 */ /* 0x000fe2000001ff00 */
[----:B------:R0:W5:Y:S01]  /*fde0*/  @!P0 LD.E.128 R48, desc[UR60][R12.64] ;  /* 0x0000003c0c308980 */ /* 0x000162000c101d00 */
[----:B------:R-:W-:-:S02]  /*fdf0*/  CS2R R58, SRZ ;  /* 0x00000000003a7805 */ /* 0x000fc4000001ff00 */
[----:B------:R-:W-:Y:S02]  /*fe00*/  CS2R R14, SRZ ;  /* 0x00000000000e7805 */ /* 0x000fe4000001ff00 */
[----:B0-----:R-:W-:Y:S01]  /*fe10*/  CS2R R12, SRZ ;  /* 0x00000000000c7805 */ /* 0x001fe2000001ff00 */
[----:B--2---:R-:W-:Y:S02]  /*fe20*/  @!P1 IMAD.SHL.U32 R65, R3, 0x8, RZ ;  /* 0x0000000803419824 */ /* 0x004fe400078e00ff */
[----:B---3--:R-:W-:Y:S02]  /*fe30*/  @!P2 IMAD.SHL.U32 R67, R0, 0x8, RZ ;  /* 0x000000080043a824 */ /* 0x008fe400078e00ff */
[----:B------:R-:W-:-:S04]  /*fe40*/  @!P1 IMAD.WIDE R62, R65, 0x2, R20 ;  /* 0x00000002413e9825 */ /* 0x000fc800078e0214 */
[----:B------:R-:W-:Y:S01]  /*fe50*/  @!P2 IMAD.WIDE R20, R67, 0x2, R20 ;  /* 0x000000024314a825 */ /* 0x000fe200078e0214 */
[----:B------:R0:W5:Y:S03]  /*fe60*/  @!P1 LD.E.128 R52, desc[UR60][R62.64] ;  /* 0x0000003c3e349980 */ /* 0x000166000c101d00 */
[--C-:B------:R-:W-:Y:S01]  /*fe70*/  @!P1 IMAD.WIDE R64, R65, 0x2, R60.reuse ;  /* 0x0000000241409825 */ /* 0x100fe200078e023c */
[----:B------:R0:W5:Y:S03]  /*fe80*/  @!P2 LD.E.128 R56, desc[UR60][R20.64] ;  /* 0x0000003c1438a980 */ /* 0x000166000c101d00 */
[--C-:B------:R-:W-:Y:S01]  /*fe90*/  @!P2 IMAD.WIDE R66, R67, 0x2, R60.reuse ;  /* 0x000000024342a825 */ /* 0x100fe200078e023c */
[----:B------:R0:W5:Y:S03]  /*fea0*/  @!P1 LD.E.128 R8, desc[UR60][R64.64] ;  /* 0x0000003c40089980 */ /* 0x000166000c101d00 */
[----:B------:R-:W-:Y:S01]  /*feb0*/  @!P0 IMAD.WIDE R60, R18, 0x2, R60 ;  /* 0x00000002123c8825 */ /* 0x000fe200078e023c */
[----:B------:R0:W5:Y:S04]  /*fec0*/  @!P2 LD.E.128 R12, desc[UR60][R66.64] ;  /* 0x0000003c420ca980 */ /* 0x000168000c101d00 */
[----:B------:R0:W5:Y:S02]  /*fed0*/  @!P0 LD.E.128 R4, desc[UR60][R60.64] ;  /* 0x0000003c3c048980 */ /* 0x000164000c101d00 */
.L_x_6337:
[----:B------:R-:W-:Y:S05]  /*fee0*/  BSYNC B1 ;  /* 0x0000000000017941 */ /* 0x000fea0003800000 */
.L_x_6336:
[----:B0-----:R-:W2:Y:S01]  /*fef0*/  LDL R60, [R1+0x48] ;  /* 0x00004800013c7983 */ /* 0x001ea20000100800 */
[----:B-----5:R-:W-:Y:S01]  /*ff00*/  IMAD.MOV.U32 R3, RZ, RZ, R4 ;  /* 0x000000ffff037224 */ /* 0x020fe200078e0004 */
        /* <DEDUP_REMOVED lines=31> */
[----:B--2---:R-:W-:-:S04]  /*10100*/  LEA.HI R0, R60, R60, RZ, 0x1 ;  /* 0x0000003c3c007211 */ /* 0x004fc800078f08ff */
[----:B------:R-:W-:-:S05]  /*10110*/  LOP3.LUT R0, R0, 0xfffffffe, RZ, 0xc0, !PT ;  /* 0xfffffffe00007812 */ /* 0x000fca00078ec0ff */
[----:B------:R-:W-:Y:S02]  /*10120*/  IMAD.IADD R0, R60, 0x1, -R0 ;  /* 0x000000013c007824 */ /* 0x000fe400078e0a00 */
[----:B------:R-:W-:-:S03]  /*10130*/  IMAD.MOV.U32 R60, RZ, RZ, R48 ;  /* 0x000000ffff3c7224 */ /* 0x000fc600078e0030 */
[----:B------:R-:W-:Y:S01]  /*10140*/  SHF.L.U32 R61, R0, 0x1f, RZ ;  /* 0x0000001f003d7819 */ /* 0x000fe200000006ff */
[----:B------:R-:W-:Y:S01]  /*10150*/  IMAD.MOV.U32 R0, RZ, RZ, R11 ;  /* 0x000000ffff007224 */ /* 0x000fe200078e000b */
[----:B------:R-:W-:Y:S01]  /*10160*/  PRMT R94, R60, 0x7610, R94 ;  /* 0x000076103c5e7816 */ /* 0x000fe2000000005e */
[----:B------:R-:W-:Y:S01]  /*10170*/  IMAD.MOV.U32 R60, RZ, RZ, R51 ;  /* 0x000000ffff3c7224 */ /* 0x000fe200078e0033 */
[----:B------:R-:W0:Y:S02]  /*10180*/  SYNCS.PHASECHK.TRANS64.TRYWAIT P0, [R16+URZ+0x36800], R61 ;  /* 0x0368003d100075a7 */ /* 0x000e24000800017f */
[----:B------:R-:W-:Y:S02]  /*10190*/  PRMT R77, R0, 0x7610, R77 ;  /* 0x00007610004d7816 */ /* 0x000fe4000000004d */
[----:B------:R-:W-:Y:S01]  /*101a0*/  PRMT R0, R3, 0x7610, R0 ;  /* 0x0000761003007816 */ /* 0x000fe20000000000 */
[----:B------:R-:W-:Y:S01]  /*101b0*/  IMAD.MOV.U32 R3, RZ, RZ, R15 ;  /* 0x000000ffff037224 */ /* 0x000fe200078e000f */
[----:B------:R-:W-:Y:S01]  /*101c0*/  PRMT R97, R60, 0x7610, R97 ;  /* 0x000076103c617816 */ /* 0x000fe20000000061 */
[----:B------:R-:W-:-:S03]  /*101d0*/  IMAD.MOV.U32 R60, RZ, RZ, R54 ;  /* 0x000000ffff3c7224 */ /* 0x000fc600078e0036 */
[----:B------:R-:W-:Y:S02]  /*101e0*/  PRMT R68, R3, 0x7610, R68 ;  /* 0x0000761003447816 */ /* 0x000fe40000000044 */
[----:B------:R-:W-:Y:S02]  /*101f0*/  VIADDMNMX R3, R69, -R224, 0x80, PT ;  /* 0x0000008045037446 */ /* 0x000fe400038009e0 */
[----:B------:R-:W-:Y:S01]  /*10200*/  PRMT R80, R60, 0x7610, R80 ;  /* 0x000076103c507816 */ /* 0x000fe20000000050 */
[----:B------:R-:W-:Y:S01]  /*10210*/  IMAD.MOV.U32 R60, RZ, RZ, R58 ;  /* 0x000000ffff3c7224 */ /* 0x000fe200078e003a */
[----:B------:R-:W-:Y:S02]  /*10220*/  ISETP.GE.AND P1, PT, R204, R3, PT ;  /* 0x00000003cc00720c */ /* 0x000fe40003f26270 */
[----:B------:R-:W-:Y:S01]  /*10230*/  PRMT R69, R63, 0x7610, R69 ;  /* 0x000076103f457816 */ /* 0x000fe20000000045 */
[----:B0-----:R-:W-:Y:S10]  /*10240*/  @!P0 BRA `(.L_x_6339) ;  /* 0x000001f800a88947 */ /* 0x001ff40003800000 */
.L_x_6604:
[----:B------:R-:W-:Y:S05]  /*10250*/  BSYNC B1 ;  /* 0x0000000000017941 */ /* 0x000fea0003800000 */
.L_x_6338:
        /* <DEDUP_REMOVED lines=8> */
[----:B------:R-:W-:-:S09]  /*102e0*/  ISETP.GE.AND P2, PT, R207, R73, PT ;  /* 0x00000049cf00720c */ /* 0x000fd20003f46270 */
[----:B------:R-:W-:Y:S05]  /*102f0*/  @P0 BRA `(.L_x_6343) ;  /* 0x0000000400c00947 */ /* 0x000fea0003800000 */
[----:B------:R-:W1:Y:S01]  /*10300*/  S2R R64, SR_TID.X ;  /* 0x0000000000407919 */ /* 0x000e620000002100 */
[----:B------:R-:W-:Y:S02]  /*10310*/  LOP3.LUT R60, R218, 0x38, R18, 0xf8, !PT ;  /* 0x00000038da3c7812 */ /* 0x000fe400078ef812 */
[----:B------:R-:W-:Y:S02]  /*10320*/  SHF.R.U64 R115, R44, 0x10, R45 ;  /* 0x000000102c737819 */ /* 0x000fe4000000122d */
[----:B0-----:R-:W-:Y:S02]  /*10330*/  LOP3.LUT R61, R60, R219, RZ, 0x3c, !PT ;  /* 0x000000db3c3d7212 */ /* 0x001fe400078e3cff */
[----:B------:R-:W-:Y:S02]  /*10340*/  SHF.R.U64 R112, R32, 0x10, R33 ;  /* 0x0000001020707819 */ /* 0x000fe40000001221 */
[----:B------:R-:W-:Y:S01]  /*10350*/  SHF.R.U32.HI R44, RZ, 0x10, R45 ;  /* 0x00000010ff2c7819 */ /* 0x000fe2000001162d */
[----:B------:R-:W-:Y:S01]  /*10360*/  IMAD.IADD R61, R220, 0x1, R61 ;  /* 0x00000001dc3d7824 */ /* 0x000fe200078e023d */
[----:B------:R-:W-:-:S02]  /*10370*/  SHF.R.U64 R45, R46, 0x10, R47 ;  /* 0x000000102e2d7819 */ /* 0x000fc4000000122f */
[----:B------:R-:W-:Y:S01]  /*10380*/  PRMT R116, R108, 0x5410, R115 ;  /* 0x000054106c747816 */ /* 0x000fe20000000073 */
[----:B------:R-:W-:Y:S01]  /*10390*/  IMAD R106, R61, 0x2, R16 ;  /* 0x000000023d6a7824 */ /* 0x000fe200078e0210 */
[----:B------:R-:W-:Y:S02]  /*103a0*/  SHF.R.U32.HI R113, RZ, 0x10, R33 ;  /* 0x00000010ff717819 */ /* 0x000fe40000011621 */
[----:B------:R-:W-:Y:S01]  /*103b0*/  PRMT R112, R111, 0x5410, R112 ;  /* 0x000054106f707816 */ /* 0x000fe20000000070 */
[----:B------:R-:W-:Y:S01]  /*103c0*/  IMAD.U32 R118, R116, 0x10000, RZ ;  /* 0x0001000074767824 */ /* 0x000fe200078e00ff */
[--C-:B------:R-:W-:Y:S02]  /*103d0*/  SHF.R.U64 R33, R34, 0x10, R35.reuse ;  /* 0x0000001022217819 */ /* 0x100fe40000001223 */
[----:B------:R-:W-:Y:S01]  /*103e0*/  SHF.R.U32.HI R32, RZ, 0x10, R35 ;  /* 0x00000010ff207819 */ /* 0x000fe20000011623 */
[----:B------:R-:W-:Y:S01]  /*103f0*/  IMAD.U32 R114, R112, 0x10000, RZ ;  /* 0x0001000070727824 */ /* 0x000fe200078e00ff */
[----:B------:R-:W-:-:S02]  /*10400*/  PRMT R46, R68, 0x5432, R45 ;  /* 0x00005432442e7816 */ /* 0x000fc4000000002d */
[----:B------:R-:W-:Y:S02]  /*10410*/  SHF.R.U32.HI R35, RZ, 0x10, R47 ;  /* 0x00000010ff237819 */ /* 0x000fe4000001162f */
[----:B------:R-:W-:Y:S02]  /*10420*/  PRMT R113, R110, 0x5410, R113 ;  /* 0x000054106e717816 */ /* 0x000fe40000000071 */
[----:B------:R-:W-:Y:S02]  /*10430*/  PRMT R117, R109, 0x5410, R44 ;  /* 0x000054106d757816 */ /* 0x000fe4000000002c */
[----:B------:R-:W-:Y:S01]  /*10440*/  PRMT R35, R70, 0x5432, R35 ;  /* 0x0000543246237816 */ /* 0x000fe20000000023 */
[----:B-1----:R-:W-:Y:S01]  /*10450*/  VIADD R64, R64, 0xffffff80 ;  /* 0xffffff8040407836 */ /* 0x002fe20000000000 */
[----:B------:R-:W-:Y:S01]  /*10460*/  PRMT R32, R71, 0x5432, R32 ;  /* 0x0000543247207816 */ /* 0x000fe20000000020 */
[----:B------:R-:W-:Y:S01]  /*10470*/  IMAD.U32 R119, R117, 0x10000, RZ ;  /* 0x0001000075777824 */ /* 0x000fe200078e00ff */
[----:B------:R-:W-:Y:S01]  /*10480*/  LOP3.LUT R116, R116, 0xffff0000, RZ, 0xc0, !PT ;  /* 0xffff000074747812 */ /* 0x000fe200078ec0ff */
[----:B------:R-:W-:Y:S01]  /*10490*/  IMAD.U32 R115, R113, 0x10000, RZ ;  /* 0x0001000071737824 */ /* 0x000fe200078e00ff */
[----:B------:R-:W-:-:S02]  /*104a0*/  SHF.R.S32.HI R63, RZ, 0x1f, R64 ;  /* 0x0000001fff3f7819 */ /* 0x000fc40000011440 */
[----:B------:R-:W-:Y:S02]  /*104b0*/  LOP3.LUT R112, R112, 0xffff0000, RZ, 0xc0, !PT ;  /* 0xffff000070707812 */ /* 0x000fe400078ec0ff */
[----:B------:R-:W-:Y:S02]  /*104c0*/  LEA.HI R63, R63, R64, RZ, 0x2 ;  /* 0x000000403f3f7211 */ /* 0x000fe400078f10ff */
[----:B------:R-:W-:Y:S02]  /*104d0*/  PRMT R33, R72, 0x5432, R33 ;  /* 0x0000543248217816 */ /* 0x000fe40000000021 */
[----:B------:R-:W-:Y:S02]  /*104e0*/  LOP3.LUT R63, R63, 0xfffffffc, RZ, 0xc0, !PT ;  /* 0xfffffffc3f3f7812 */ /* 0x000fe400078ec0ff */
[----:B------:R-:W-:Y:S02]  /*104f0*/  LOP3.LUT R117, R117, 0xffff0000, RZ, 0xc0, !PT ;  /* 0xffff000075757812 */ /* 0x000fe400078ec0ff */
[----:B------:R-:W-:Y:S01]  /*10500*/  LOP3.LUT R113, R113, 0xffff0000, RZ, 0xc0, !PT ;  /* 0xffff000071717812 */ /* 0x000fe200078ec0ff */
[----:B------:R-:W-:-:S05]  /*10510*/  IMAD.IADD R63, R64, 0x1, -R63 ;  /* 0x00000001403f7824 */ /* 0x000fca00078e0a3f */
[----:B------:R-:W-:-:S04]  /*10520*/  LEA.HI R62, R73, R63, RZ, 0x1d ;  /* 0x0000003f493e7211 */ /* 0x000fc800078fe8ff */
        /* <DEDUP_REMOVED lines=8> */
[----:B------:R-:W0:Y:S03]  /*105b0*/  LDS.128 R60, [R106+0x15400] ;  /* 0x015400006a3c7984 */ /* 0x000e260000000c00 */
[----:B------:R-:W-:-:S05]  /*105c0*/  IMAD R107, R65, 0x2, R16 ;  /* 0x00000002416b7824 */ /* 0x000fca00078e0210 */
[----:B------:R-:W1:Y:S01]  /*105d0*/  LDS.128 R64, [R107+0x15400] ;  /* 0x015400006b407984 */ /* 0x000e620000000c00 */
[----:B0-----:R-:W-:Y:S01]  /*105e0*/  IMAD.U32 R47, R60, 0x10000, RZ ;  /* 0x000100003c2f7824 */ /* 0x001fe200078e00ff */
[C---:B------:R-:W-:Y:S01]  /*105f0*/  LOP3.LUT R34, R62.reuse, 0xffff0000, RZ, 0xc0, !PT ;  /* 0xffff00003e227812 */ /* 0x040fe200078ec0ff */
[----:B------:R-:W-:Y:S01]  /*10600*/  IMAD.U32 R44, R62, 0x10000, RZ ;  /* 0x000100003e2c7824 */ /* 0x000fe200078e00ff */
[----:B------:R-:W-:Y:S01]  /*10610*/  LOP3.LUT R62, R63, 0xffff0000, RZ, 0xc0, !PT ;  /* 0xffff00003f3e7812 */ /* 0x000fe200078ec0ff */
[----:B------:R-:W-:Y:S01]  /*10620*/  IMAD.U32 R108, R61, 0x10000, RZ ;  /* 0x000100003d6c7824 */ /* 0x000fe200078e00ff */
[----:B------:R-:W-:Y:S01]  /*10630*/  LOP3.LUT R60, R60, 0xffff0000, RZ, 0xc0, !PT ;  /* 0xffff00003c3c7812 */ /* 0x000fe200078ec0ff */
[----:B------:R-:W-:Y:S01]  /*10640*/  IMAD.U32 R109, R63, 0x10000, RZ ;  /* 0x000100003f6d7824 */ /* 0x000fe200078e00ff */
        /* <DEDUP_REMOVED lines=15> */
[C---:B------:R-:W-:Y:S01]  /*10740*/  FFMA.FTZ R121, R108.reuse, R115, -R121 ;  /* 0x000000736c797223 */ /* 0x040fe20000010879 */
[-C--:B------:R-:W-:Y:S01]  /*10750*/  FMUL.FTZ R111, R111, R114.reuse ;  /* 0x000000726f6f7220 */ /* 0x080fe20000410000 */
[----:B------:R-:W-:Y:S01]  /*10760*/  FFMA.FTZ R108, R108, R119, R47 ;  /* 0x000000776c6c7223 */ /* 0x000fe2000001002f */
[----:B------:R-:W-:Y:S01]  /*10770*/  FFMA.FTZ R114, R109, R114, -R110 ;  /* 0x000000726d727223 */ /* 0x000fe2000001086e */
[----:B------:R-:W-:Y:S01]  /*10780*/  FMUL.FTZ R47, R63, R116 ;  /* 0x000000743f2f7220 */ /* 0x000fe20000410000 */
[----:B------:R-:W-:Y:S01]  /*10790*/  FFMA.FTZ R120, R109, R120, R111 ;  /* 0x000000786d787223 */ /* 0x000fe2000001006f */
[----:B------:R-:W-:Y:S01]  /*107a0*/  FMUL.FTZ R109, R63, R112 ;  /* 0x000000703f6d7220 */ /* 0x000fe20000410000 */
[----:B------:R-:W-:-:S02]  /*107b0*/  IMAD.U32 R65, R66, 0x10000, RZ ;  /* 0x0001000042417824 */ /* 0x000fc400078e00ff */
[----:B------:R-:W-:Y:S01]  /*107c0*/  FFMA.FTZ R112, R60, R112, -R47 ;  /* 0x000000703c707223 */ /* 0x000fe2000001082f */
[----:B------:R-:W-:Y:S01]  /*107d0*/  IMAD.U32 R63, R46, 0x10000, RZ ;  /* 0x000100002e3f7824 */ /* 0x000fe200078e00ff */
[----:B------:R-:W-:Y:S01]  /*107e0*/  LOP3.LUT R66, R66, 0xffff0000, RZ, 0xc0, !PT ;  /* 0xffff000042427812 */ /* 0x000fe200078ec0ff */
        /* <DEDUP_REMOVED lines=11> */
[C---:B------:R-:W-:Y:S01]  /*108a0*/  FMUL.FTZ R65, R67.reuse, R35 ;  /* 0x0000002343417220 */ /* 0x040fe20000410000 */
[C---:B------:R-:W-:Y:S01]  /*108b0*/  FMUL.FTZ R63, R66.reuse, R47 ;  /* 0x0000002f423f7220 */ /* 0x040fe20000410000 */
[----:B------:R-:W-:Y:S01]  /*108c0*/  FMUL.FTZ R66, R66, R33 ;  /* 0x0000002142427220 */ /* 0x000fe20000410000 */
[-C--:B------:R-:W-:Y:S01]  /*108d0*/  FMUL.FTZ R64, R64, R113.reuse ;  /* 0x0000007140407220 */ /* 0x080fe20000410000 */
[----:B------:R-:W-:Y:S01]  /*108e0*/  FMUL.FTZ R44, R67, R32 ;  /* 0x00000020432c7220 */ /* 0x000fe20000410000 */
[----:B------:R-:W-:Y:S01]  /*108f0*/  FFMA.FTZ R109, R60, R116, R109 ;  /* 0x000000743c6d7223 */ /* 0x000fe2000001006d */
[C---:B------:R-:W-:Y:S01]  /*10900*/  FFMA.FTZ R110, R61.reuse, R113, -R110 ;  /* 0x000000713d6e7223 */ /* 0x040fe2000001086e */
        /* <DEDUP_REMOVED lines=12> */
[----:B------:R1:W-:Y:S01]  /*109d0*/  STS.128 [R106+0x15400], R32 ;  /* 0x015400206a007388 */ /* 0x0003e20000000c00 */
[----:B------:R-:W-:-:S05]  /*109e0*/  F2FP.BF16.F32.PACK_AB R47, R63, R120 ;  /* 0x000000783f2f723e */ /* 0x000fca00000010ff */
[----:B------:R1:W-:Y:S02]  /*109f0*/  STS.128 [R107+0x15400], R44 ;  /* 0x0154002c6b007388 */ /* 0x0003e40000000c00 */
.L_x_6343:
[----:B------:R-:W-:Y:S05]  /*10a00*/  BSYNC B2 ;  /* 0x0000000000027941 */ /* 0x000fea0003800000 */
.L_x_6342:
[----:B------:R-:W-:Y:S04]  /*10a10*/  BSSY B2, `(.L_x_6344) ;  /* 0x000006a000027945 */ /* 0x000fe80003800000 */
[----:B------:R-:W-:Y:S05]  /*10a20*/  @P1 BRA `(.L_x_6345) ;  /* 0x0000000400a01947 */ /* 0x000fea0003800000 */
[----:B-1----:R-:W2:Y:S04]  /*10a30*/  LDL R32, [R1+0x58] ;  /* 0x0000580001207983 */ /* 0x002ea80000100800 */
[----:B------:R-:W3:Y:S01]  /*10a40*/  LDL R66, [R1+0x84] ;  /* 0x0000840001427983 */ /* 0x000ee20000100800 */
[----:B------:R-:W-:Y:S02]  /*10a50*/  SHF.R.U64 R63, R28, 0x10, R29 ;  /* 0x000000101c3f7819 */ /* 0x000fe4000000121d */
[----:B0-----:R-:W-:Y:S02]  /*10a60*/  SHF.R.U64 R61, R30, 0x10, R31 ;  /* 0x000000101e3d7819 */ /* 0x001fe4000000121f */
        /* <DEDUP_REMOVED lines=8> */
[----:B------:R-:W-:Y:S02]  /*10af0*/  SHF.R.U32.HI R42, RZ, 0x10, R43 ;  /* 0x00000010ff2a7819 */ /* 0x000fe4000001162b */
[----:B------:R-:W-:Y:S02]  /*10b00*/  PRMT R105, R105, 0x5410, R30 ;  /* 0x0000541069697816 */ /* 0x000fe4000000001e */
[----:B------:R-:W-:Y:S01]  /*10b10*/  PRMT R102, R102, 0x5410, R63 ;  /* 0x0000541066667816 */ /* 0x000fe2000000003f */
[----:B------:R-:W-:Y:S01]  /*10b20*/  IMAD.U32 R63, R98, 0x10000, RZ ;  /* 0x00010000623f7824 */ /* 0x000fe200078e00ff */
[----:B------:R-:W-:Y:S02]  /*10b30*/  PRMT R99, R99, 0x5410, R40 ;  /* 0x0000541063637816 */ /* 0x000fe40000000028 */
[----:B------:R-:W-:Y:S01]  /*10b40*/  PRMT R101, R101, 0x5410, R42 ;  /* 0x0000541065657816 */ /* 0x000fe2000000002a */
[----:B------:R-:W-:Y:S01]  /*10b50*/  IMAD.U32 R62, R102, 0x10000, RZ ;  /* 0x00010000663e7824 */ /* 0x000fe200078e00ff */
[----:B------:R-:W-:-:S02]  /*10b60*/  PRMT R104, R104, 0x5410, R61 ;  /* 0x0000541068687816 */ /* 0x000fc4000000003d */
        /* <DEDUP_REMOVED lines=34> */
[----:B------:R-:W-:Y:S01]  /*10d90*/  FFMA.FTZ R65, R28, R62, -R65 ;  /* 0x0000003e1c417223 */ /* 0x000fe20000010841 */
[----:B------:R-:W-:Y:S01]  /*10da0*/  FMUL.FTZ R107, R42, R47 ;  /* 0x0000002f2a6b7220 */ /* 0x000fe20000410000 */
[----:B------:R-:W-:Y:S02]  /*10db0*/  IMAD.U32 R62, R101, 0x10000, RZ ;  /* 0x00010000653e7824 */ /* 0x000fe400078e00ff */
[----:B------:R-:W-:Y:S01]  /*10dc0*/  FFMA.FTZ R67, R28, R63, R67 ;  /* 0x0000003f1c437223 */ /* 0x000fe20000010043 */
[----:B------:R-:W-:Y:S02]  /*10dd0*/  IMAD.U32 R28, R105, 0x10000, RZ ;  /* 0x00010000691c7824 */ /* 0x000fe400078e00ff */
[-C--:B------:R-:W-:Y:S01]  /*10de0*/  FMUL.FTZ R63, R42, R35.reuse ;  /* 0x000000232a3f7220 */ /* 0x080fe20000410000 */
[C---:B------:R-:W-:Y:S01]  /*10df0*/  FFMA.FTZ R107, R30.reuse, R35, -R107 ;  /* 0x000000231e6b7223 */ /* 0x040fe2000001086b */
[C---:B------:R-:W-:Y:S01]  /*10e00*/  FMUL.FTZ R35, R61.reuse, R62 ;  /* 0x0000003e3d237220 */ /* 0x040fe20000410000 */
[-C--:B------:R-:W-:Y:S01]  /*10e10*/  FMUL.FTZ R61, R61, R28.reuse ;  /* 0x0000001c3d3d7220 */ /* 0x080fe20000410000 */
[----:B------:R-:W-:Y:S01]  /*10e20*/  FFMA.FTZ R63, R30, R47, R63 ;  /* 0x0000002f1e3f7223 */ /* 0x000fe2000001003f */
[----:B------:R-:W-:Y:S01]  /*10e30*/  LOP3.LUT R99, R99, 0xffff0000, RZ, 0xc0, !PT ;  /* 0xffff000063637812 */ /* 0x000fe200078ec0ff */
[C---:B------:R-:W-:Y:S01]  /*10e40*/  FFMA.FTZ R47, R40.reuse, R28, -R35 ;  /* 0x0000001c282f7223 */ /* 0x040fe20000010823 */
[----:B------:R-:W-:Y:S01]  /*10e50*/  LOP3.LUT R103, R103, 0xffff0000, RZ, 0xc0, !PT ;  /* 0xffff000067677812 */ /* 0x000fe200078ec0ff */
[----:B------:R-:W-:Y:S01]  /*10e60*/  FMUL.FTZ R28, R41, R98 ;  /* 0x00000062291c7220 */ /* 0x000fe20000410000 */
[----:B------:R-:W-:Y:S01]  /*10e70*/  FFMA.FTZ R61, R40, R62, R61 ;  /* 0x0000003e283d7223 */ /* 0x000fe2000001003d */
[----:B------:R-:W-:-:S02]  /*10e80*/  IMAD.U32 R30, R100, 0x10000, RZ ;  /* 0x00010000641e7824 */ /* 0x000fc400078e00ff */
[-C--:B------:R-:W-:Y:S01]  /*10e90*/  FMUL.FTZ R40, R41, R102.reuse ;  /* 0x0000006629287220 */ /* 0x080fe20000410000 */
[C---:B------:R-:W-:Y:S01]  /*10ea0*/  FMUL.FTZ R35, R44.reuse, R99 ;  /* 0x000000632c237220 */ /* 0x040fe20000410000 */
[----:B------:R-:W-:Y:S01]  /*10eb0*/  FFMA.FTZ R102, R29, R102, -R28 ;  /* 0x000000661d667223 */ /* 0x000fe2000001081c */
[-C--:B------:R-:W-:Y:S01]  /*10ec0*/  FMUL.FTZ R44, R44, R103.reuse ;  /* 0x000000672c2c7220 */ /* 0x080fe20000410000 */
        /* <DEDUP_REMOVED lines=10> */
[----:B------:R-:W-:Y:S01]  /*10f70*/  FMUL.FTZ R28, R45, R100 ;  /* 0x000000642d1c7220 */ /* 0x000fe20000410000 */
[----:B------:R-:W-:Y:S01]  /*10f80*/  FFMA.FTZ R40, R29, R98, R40 ;  /* 0x000000621d287223 */ /* 0x000fe20000010028 */
[----:B------:R-:W-:Y:S01]  /*10f90*/  FMUL.FTZ R45, R45, R104 ;  /* 0x000000682d2d7220 */ /* 0x000fe20000410000 */
[----:B------:R-:W-:Y:S01]  /*10fa0*/  FFMA.FTZ R31, R31, R30, R32 ;  /* 0x0000001e1f1f7223 */ /* 0x000fe20000010020 */
        /* <DEDUP_REMOVED lines=16> */
.L_x_6345:
[----:B------:R-:W-:Y:S05]  /*110b0*/  BSYNC B2 ;  /* 0x0000000000027941 */ /* 0x000fea0003800000 */
.L_x_6344:
[----:B------:R-:W-:Y:S05]  /*110c0*/  @P2 BRA `(.L_x_6341) ;  /* 0x0000000400a02947 */ /* 0x000fea0003800000 */
[----:B--2---:R-:W2:Y:S04]  /*110d0*/  LDL R28, [R1+0x5c] ;  /* 0x00005c00011c7983 */ /* 0x004ea80000100800 */
        /* <DEDUP_REMOVED lines=32> */
[----:B---3--:R-:W2:Y:S03]  /*112e0*/  LDS.128 R28, [R60] ;  /* 0x000000003c1c7984 */ /* 0x008ea60000000c00 */
[----:B------:R-:W-:-:S05]  /*112f0*/  IMAD R40, R73, 0x2, R16 ;  /* 0x0000000249287824 */ /* 0x000fca00078e0210 */
[----:B-1----:R-:W1:Y:S01]  /*11300*/  LDS.128 R32, [R40+0x15400] ;  /* 0x0154000028207984 */ /* 0x002e620000000c00 */
        /* <DEDUP_REMOVED lines=15> */
[----:B0-----:R-:W-:Y:S01]  /*11400*/  FMUL.FTZ R61, R37, R43 ;  /* 0x0000002b253d7220 */ /* 0x001fe20000410000 */
        /* <DEDUP_REMOVED lines=52> */
.L_x_6341:
[----:B------:R-:W-:Y:S05]  /*11750*/  BSYNC B1 ;  /* 0x0000000000017941 */ /* 0x000fea0003800000 */
.L_x_6340:
[----:B---3--:R-:W-:-:S05]  /*11760*/  VIADD R24, R204, 0x40 ;  /* 0x00000040cc187836 */ /* 0x008fca0000000000 */
[----:B------:R-:W-:-:S13]  /*11770*/  ISETP.GE.AND P0, PT, R24, R3, PT ;  /* 0x000000031800720c */ /* 0x000fda0003f06270 */
[----:B------:R-:W-:Y:S05]  /*11780*/  @P0 BRA `(.L_x_6321) ;  /* 0x0000001400240947 */ /* 0x000fea0003800000 */
[----:B------:R-:W3:Y:S01]  /*11790*/  LDC R3, c[0x0][0x3f4] ;  /* 0x0000fd00ff037b82 */ /* 0x000ee20000000800 */
[----:B------:R-:W-:Y:S01]  /*117a0*/  BSSY B1, `(.L_x_6346) ;  /* 0x0000073000017945 */ /* 0x000fe20003800000 */
[----:B-1----:R-:W-:Y:S02]  /*117b0*/  SHF.R.U32.HI R44, RZ, 0x3, R217 ;  /* 0x00000003ff2c7819 */ /* 0x002fe400000116d9 */
[-C--:B---3--:R-:W-:Y:S02]  /*117c0*/  ISETP.GE.AND P0, PT, R18, R3.reuse, PT ;  /* 0x000000031200720c */ /* 0x088fe40003f06270 */
[-C--:B------:R-:W-:Y:S02]  /*117d0*/  ISETP.GE.AND P1, PT, R206, R3.reuse, PT ;  /* 0x00000003ce00720c */ /* 0x080fe40003f26270 */
[----:B------:R-:W-:-:S09]  /*117e0*/  ISETP.GE.AND P2, PT, R207, R3, PT ;  /* 0x00000003cf00720c */ /* 0x000fd20003f46270 */
[----:B------:R-:W-:Y:S05]  /*117f0*/  @P0 BRA `(.L_x_6347) ;  /* 0x0000000400b40947 */ /* 0x000fea0003800000 */
[----:B------:R-:W3:Y:S01]  /*11800*/  LDL R42, [R1+0x80] ;  /* 0x00008000012a7983 */ /* 0x000ee20000100800 */
[----:B------:R-:W1:Y:S02]  /*11810*/  S2R R25, SR_TID.X ;  /* 0x0000000000197919 */ /* 0x000e640000002100 */
[----:B-1----:R-:W-:-:S05]  /*11820*/  VIADD R25, R25, 0xffffff80 ;  /* 0xffffff8019197836 */ /* 0x002fca0000000000 */
[----:B------:R-:W-:-:S04]  /*11830*/  SHF.R.S32.HI R24, RZ, 0x1f, R25 ;  /* 0x0000001fff187819 */ /* 0x000fc80000011419 */
[----:B------:R-:W-:-:S04]  /*11840*/  LEA.HI R24, R24, R25, RZ, 0x2 ;  /* 0x0000001918187211 */ /* 0x000fc800078f10ff */
[----:B------:R-:W-:-:S05]  /*11850*/  LOP3.LUT R24, R24, 0xfffffffc, RZ, 0xc0, !PT ;  /* 0xfffffffc18187812 */ /* 0x000fca00078ec0ff */
        /* <DEDUP_REMOVED lines=9> */
[----:B--2---:R-:W-:-:S05]  /*118f0*/  IADD3 R29, R25, R26, R222 ;  /* 0x0000001a191d7210 */ /* 0x004fca0007ffe0de */
[----:B------:R-:W-:-:S05]  /*11900*/  IMAD R32, R29, 0x2, R16 ;  /* 0x000000021d207824 */ /* 0x000fca00078e0210 */
[----:B------:R-:W1:Y:S01]  /*11910*/  LDS.128 R28, [R32+0x15400] ;  /* 0x01540000201c7984 */ /* 0x000e620000000c00 */
[--C-:B------:R-:W-:Y:S02]  /*11920*/  SHF.R.U64 R33, R4, 0x10, R5.reuse ;  /* 0x0000001004217819 */ /* 0x100fe40000001205 */
[----:B------:R-:W-:Y:S02]  /*11930*/  SHF.R.U32.HI R4, RZ, 0x10, R5 ;  /* 0x00000010ff047819 */ /* 0x000fe40000011605 */
[--C-:B------:R-:W-:Y:S02]  /*11940*/  SHF.R.U64 R5, R6, 0x10, R7.reuse ;  /* 0x0000001006057819 */ /* 0x100fe40000001207 */
[----:B------:R-:W-:Y:S02]  /*11950*/  SHF.R.U32.HI R6, RZ, 0x10, R7 ;  /* 0x00000010ff067819 */ /* 0x000fe40000011607 */
[----:B------:R-:W-:Y:S02]  /*11960*/  SHF.R.U64 R37, R48, 0x10, R49 ;  /* 0x0000001030257819 */ /* 0x000fe40000001231 */
[----:B------:R-:W-:-:S02]  /*11970*/  PRMT R90, R90, 0x5410, R33 ;  /* 0x000054105a5a7816 */ /* 0x000fc40000000021 */
[----:B------:R-:W-:Y:S02]  /*11980*/  PRMT R91, R91, 0x5410, R4 ;  /* 0x000054105b5b7816 */ /* 0x000fe40000000004 */
[----:B------:R-:W-:Y:S02]  /*11990*/  PRMT R92, R92, 0x5410, R5 ;  /* 0x000054105c5c7816 */ /* 0x000fe40000000005 */
[----:B------:R-:W-:Y:S02]  /*119a0*/  PRMT R93, R93, 0x5410, R6 ;  /* 0x000054105d5d7816 */ /* 0x000fe40000000006 */
[----:B------:R-:W-:Y:S01]  /*119b0*/  PRMT R94, R94, 0x5410, R37 ;  /* 0x000054105e5e7816 */ /* 0x000fe20000000025 */
[----:B------:R-:W-:Y:S01]  /*119c0*/  IMAD.U32 R38, R90, 0x10000, RZ ;  /* 0x000100005a267824 */ /* 0x000fe200078e00ff */
[----:B------:R-:W-:Y:S02]  /*119d0*/  SHF.R.U32.HI R48, RZ, 0x10, R49 ;  /* 0x00000010ff307819 */ /* 0x000fe40000011631 */
[----:B------:R-:W-:Y:S01]  /*119e0*/  SHF.R.U64 R35, R50, 0x10, R51 ;  /* 0x0000001032237819 */ /* 0x000fe20000001233 */
[----:B------:R-:W-:Y:S01]  /*119f0*/  IMAD.U32 R37, R94, 0x10000, RZ ;  /* 0x000100005e257824 */ /* 0x000fe200078e00ff */
[----:B------:R-:W-:-:S02]  /*11a00*/  PRMT R95, R95, 0x5410, R48 ;  /* 0x000054105f5f7816 */ /* 0x000fc40000000030 */
[----:B------:R-:W-:Y:S01]  /*11a10*/  SHF.R.U32.HI R50, RZ, 0x10, R51 ;  /* 0x00000010ff327819 */ /* 0x000fe20000011633 */
[----:B------:R-:W-:-:S03]  /*11a20*/  IMAD.U32 R39, R91, 0x10000, RZ ;  /* 0x000100005b277824 */ /* 0x000fc600078e00ff */
[----:B------:R-:W-:Y:S02]  /*11a30*/  PRMT R97, R97, 0x5410, R50 ;  /* 0x0000541061617816 */ /* 0x000fe40000000032 */
[----:B------:R-:W-:Y:S01]  /*11a40*/  LOP3.LUT R90, R90, 0xffff0000, RZ, 0xc0, !PT ;  /* 0xffff00005a5a7812 */ /* 0x000fe200078ec0ff */
[----:B-1----:R-:W-:Y:S02]  /*11a50*/  IMAD.U32 R34, R29, 0x10000, RZ ;  /* 0x000100001d227824 */ /* 0x002fe400078e00ff */
[----:B------:R-:W-:Y:S02]  /*11a60*/  IMAD.U32 R36, R31, 0x10000, RZ ;  /* 0x000100001f247824 */ /* 0x000fe400078e00ff */
[----:B------:R-:W-:Y:S01]  /*11a70*/  FMUL.FTZ R45, R34, R39 ;  /* 0x00000027222d7220 */ /* 0x000fe20000410000 */
[----:B------:R-:W-:Y:S02]  /*11a80*/  LOP3.LUT R94, R94, 0xffff0000, RZ, 0xc0, !PT ;  /* 0xffff00005e5e7812 */ /* 0x000fe400078ec0ff */
[----:B------:R-:W-:-:S02]  /*11a90*/  LOP3.LUT R29, R29, 0xffff0000, RZ, 0xc0, !PT ;  /* 0xffff00001d1d7812 */ /* 0x000fc400078ec0ff */
[----:B------:R-:W-:Y:S02]  /*11aa0*/  LOP3.LUT R91, R91, 0xffff0000, RZ, 0xc0, !PT ;  /* 0xffff00005b5b7812 */ /* 0x000fe400078ec0ff */
[----:B------:R-:W-:Y:S01]  /*11ab0*/  PRMT R96, R96, 0x5410, R35 ;  /* 0x0000541060607816 */ /* 0x000fe20000000023 */
[C---:B------:R-:W-:Y:S01]  /*11ac0*/  IMAD.U32 R35, R30.reuse, 0x10000, RZ ;  /* 0x000100001e237824 */ /* 0x040fe200078e00ff */
[----:B------:R-:W-:Y:S02]  /*11ad0*/  LOP3.LUT R30, R30, 0xffff0000, RZ, 0xc0, !PT ;  /* 0xffff00001e1e7812 */ /* 0x000fe400078ec0ff */
[----:B------:R-:W-:Y:S01]  /*11ae0*/  LOP3.LUT R31, R31, 0xffff0000, RZ, 0xc0, !PT ;  /* 0xffff00001f1f7812 */ /* 0x000fe200078ec0ff */
        /* <DEDUP_REMOVED lines=9> */
[----:B------:R-:W-:-:S04]  /*11b80*/  IMAD.U32 R27, R28, 0x10000, RZ ;  /* 0x000100001c1b7824 */ /* 0x000fc800078e00ff */
[CC--:B------:R-:W-:Y:S01]  /*11b90*/  FMUL.FTZ R41, R27.reuse, R38.reuse ;  /* 0x000000261b297220 */ /* 0x0c0fe20000410000 */
[-C--:B------:R-:W-:Y:S01]  /*11ba0*/  FMUL.FTZ R43, R27, R37.reuse ;  /* 0x000000251b2b7220 */ /* 0x080fe20000410000 */
[----:B------:R-:W-:Y:S02]  /*11bb0*/  IMAD.U32 R27, R95, 0x10000, RZ ;  /* 0x000100005f1b7824 */ /* 0x000fe400078e00ff */
[C---:B------:R-:W-:Y:S01]  /*11bc0*/  FFMA.FTZ R41, R4.reuse, R37, -R41 ;  /* 0x0000002504297223 */ /* 0x040fe20000010829 */
[----:B------:R-:W-:Y:S02]  /*11bd0*/  IMAD.U32 R37, R93, 0x10000, RZ ;  /* 0x000100005d257824 */ /* 0x000fe400078e00ff */
[----:B------:R-:W-:Y:S01]  /*11be0*/  FFMA.FTZ R43, R4, R38, R43 ;  /* 0x00000026042b7223 */ /* 0x000fe2000001002b */
[----:B------:R-:W-:Y:S01]  /*11bf0*/  FMUL.FTZ R47, R34, R27 ;  /* 0x0000001b222f7220 */ /* 0x000fe20000410000 */
[----:B------:R-:W-:Y:S01]  /*11c00*/  LOP3.LUT R28, R28, 0xffff0000, RZ, 0xc0, !PT ;  /* 0xffff00001c1c7812 */ /* 0x000fe200078ec0ff */
[----:B------:R-:W-:-:S02]  /*11c10*/  IMAD.U32 R4, R97, 0x10000, RZ ;  /* 0x0001000061047824 */ /* 0x000fc400078e00ff */
[----:B------:R-:W-:Y:S01]  /*11c20*/  FMUL.FTZ R34, R36, R37 ;  /* 0x0000002524227220 */ /* 0x000fe20000410000 */
[----:B------:R-:W-:Y:S01]  /*11c30*/  FFMA.FTZ R47, R6, R39, R47 ;  /* 0x00000027062f7223 */ /* 0x000fe2000001002f */
[----:B------:R-:W-:Y:S01]  /*11c40*/  LOP3.LUT R95, R95, 0xffff0000, RZ, 0xc0, !PT ;  /* 0xffff00005f5f7812 */ /* 0x000fe200078ec0ff */
[-C--:B------:R-:W-:Y:S01]  /*11c50*/  FMUL.FTZ R36, R36, R4.reuse ;  /* 0x0000000424247220 */ /* 0x080fe20000410000 */
[C---:B------:R-:W-:Y:S01]  /*11c60*/  FFMA.FTZ R39, R33.reuse, R4, -R34 ;  /* 0x0000000421277223 */ /* 0x040fe20000010822 */
[----:B------:R-:W-:Y:S01]  /*11c70*/  FMUL.FTZ R4, R28, R90 ;  /* 0x0000005a1c047220 */ /* 0x000fe20000410000 */
[----:B------:R-:W-:Y:S01]  /*11c80*/  FFMA.FTZ R45, R6, R27, -R45 ;  /* 0x0000001b062d7223 */ /* 0x000fe2000001082d */
[----:B------:R-:W-:Y:S01]  /*11c90*/  FFMA.FTZ R33, R33, R37, R36 ;  /* 0x0000002521217223 */ /* 0x000fe20000010024 */
[-C--:B------:R-:W-:Y:S01]  /*11ca0*/  FMUL.FTZ R28, R28, R94.reuse ;  /* 0x0000005e1c1c7220 */ /* 0x080fe20000410000 */
[----:B------:R-:W-:Y:S01]  /*11cb0*/  FFMA.FTZ R94, R5, R94, -R4 ;  /* 0x0000005e055e7223 */ /* 0x000fe20000010804 */
[----:B------:R-:W-:-:S02]  /*11cc0*/  IMAD.U32 R6, R92, 0x10000, RZ ;  /* 0x000100005c067824 */ /* 0x000fc400078e00ff */
[C---:B------:R-:W-:Y:S01]  /*11cd0*/  FMUL.FTZ R27, R29.reuse, R91 ;  /* 0x0000005b1d1b7220 */ /* 0x040fe20000410000 */
[-C--:B------:R-:W-:Y:S01]  /*11ce0*/  FMUL.FTZ R36, R29, R95.reuse ;  /* 0x0000005f1d247220 */ /* 0x080fe20000410000 */
[C---:B------:R-:W-:Y:S01]  /*11cf0*/  IMAD.U32 R4, R96.reuse, 0x10000, RZ ;  /* 0x0001000060047824 */ /* 0x040fe200078e00ff */
[----:B------:R-:W-:Y:S01]  /*11d00*/  LOP3.LUT R96, R96, 0xffff0000, RZ, 0xc0, !PT ;  /* 0xffff000060607812 */ /* 0x000fe200078ec0ff */
[C---:B------:R-:W-:Y:S01]  /*11d10*/  FMUL.FTZ R38, R35.reuse, R6 ;  /* 0x0000000623267220 */ /* 0x040fe20000410000 */
[C---:B------:R-:W-:Y:S01]  /*11d20*/  FFMA.FTZ R34, R24.reuse, R95, -R27 ;  /* 0x0000005f18227223 */ /* 0x040fe2000001081b */
[----:B------:R-:W-:Y:S01]  /*11d30*/  FFMA.FTZ R36, R24, R91, R36 ;  /* 0x0000005b18247223 */ /* 0x000fe20000010024 */
[----:B------:R-:W-:Y:S01]  /*11d40*/  LOP3.LUT R92, R92, 0xffff0000, RZ, 0xc0, !PT ;  /* 0xffff00005c5c7812 */ /* 0x000fe200078ec0ff */
[----:B------:R-:W-:Y:S01]  /*11d50*/  FMUL.FTZ R24, R35, R4 ;  /* 0x0000000423187220 */ /* 0x000fe20000410000 */
[----:B------:R-:W-:Y:S02]  /*11d60*/  LOP3.LUT R93, R93, 0xffff0000, RZ, 0xc0, !PT ;  /* 0xffff00005d5d7812 */ /* 0x000fe400078ec0ff */
[----:B------:R-:W-:Y:S01]  /*11d70*/  LOP3.LUT R97, R97, 0xffff0000, RZ, 0xc0, !PT ;  /* 0xffff000061617812 */ /* 0x000fe200078ec0ff */
[----:B------:R-:W-:Y:S01]  /*11d80*/  FFMA.FTZ R28, R5, R90, R28 ;  /* 0x0000005a051c7223 */ /* 0x000fe2000001001c */
[C---:B------:R-:W-:Y:S01]  /*11d90*/  FFMA.FTZ R38, R7.reuse, R4, -R38 ;  /* 0x0000000407267223 */ /* 0x040fe20000010826 */
[C---:B------:R-:W-:Y:S01]  /*11da0*/  FMUL.FTZ R5, R30.reuse, R96 ;  /* 0x000000601e057220 */ /* 0x040fe20000410000 */
[----:B------:R-:W-:Y:S01]  /*11db0*/  FFMA.FTZ R7, R7, R6, R24 ;  /* 0x0000000607077223 */ /* 0x000fe20000010018 */
        /* <DEDUP_REMOVED lines=17> */
.L_x_6347:
[----:B------:R-:W-:Y:S05]  /*11ed0*/  BSYNC B1 ;  /* 0x0000000000017941 */ /* 0x000fea0003800000 */
.L_x_6346:
[----:B------:R-:W-:Y:S04]  /*11ee0*/  BSSY B1, `(.L_x_6348) ;  /* 0x000006a000017945 */ /* 0x000fe80003800000 */
[----:B------:R-:W-:Y:S05]  /*11ef0*/  @P1 BRA `(.L_x_6349) ;  /* 0x0000000400a01947 */ /* 0x000fea0003800000 */
[----:B-1----:R-:W3:Y:S04]  /*11f00*/  LDL R4, [R1+0x58] ;  /* 0x0000580001047983 */ /* 0x002ee80000100800 */
[----:B------:R-:W4:Y:S01]  /*11f10*/  LDL R43, [R1+0x78] ;  /* 0x00007800012b7983 */ /* 0x000f220000100800 */
[----:B--2---:R-:W-:Y:S02]  /*11f20*/  SHF.R.U64 R29, R8, 0x10, R9 ;  /* 0x00000010081d7819 */ /* 0x004fe40000001209 */
[----:B------:R-:W-:Y:S02]  /*11f30*/  SHF.R.U64 R33, R52, 0x10, R53 ;  /* 0x0000001034217819 */ /* 0x000fe40000001235 */
[----:B------:R-:W-:Y:S02]  /*11f40*/  PRMT R74, R74, 0x5410, R29 ;  /* 0x000054104a4a7816 */ /* 0x000fe4000000001d */
[----:B------:R-:W-:-:S02]  /*11f50*/  SHF.R.U32.HI R8, RZ, 0x10, R9 ;  /* 0x00000010ff087819 */ /* 0x000fc40000011609 */
[----:B------:R-:W-:Y:S01]  /*11f60*/  PRMT R78, R78, 0x5410, R33 ;  /* 0x000054104e4e7816 */ /* 0x000fe20000000021 */
[----:B------:R-:W-:Y:S01]  /*11f70*/  IMAD.U32 R34, R74, 0x10000, RZ ;  /* 0x000100004a227824 */ /* 0x000fe200078e00ff */
[----:B------:R-:W-:Y:S02]  /*11f80*/  SHF.R.U32.HI R52, RZ, 0x10, R53 ;  /* 0x00000010ff347819 */ /* 0x000fe40000011635 */
[----:B------:R-:W-:Y:S01]  /*11f90*/  SHF.R.U64 R9, R10, 0x10, R11 ;  /* 0x000000100a097819 */ /* 0x000fe2000000120b */
[----:B------:R-:W-:Y:S01]  /*11fa0*/  IMAD.U32 R33, R78, 0x10000, RZ ;  /* 0x000100004e217824 */ /* 0x000fe200078e00ff */
[----:B------:R-:W-:Y:S02]  /*11fb0*/  SHF.R.U64 R31, R54, 0x10, R55 ;  /* 0x00000010361f7819 */ /* 0x000fe40000001237 */
[----:B------:R-:W-:Y:S02]  /*11fc0*/  SHF.R.U32.HI R10, RZ, 0x10, R11 ;  /* 0x00000010ff0a7819 */ /* 0x000fe4000001160b */
        /* <DEDUP_REMOVED lines=8> */
[----:B---3--:R-:W-:-:S04]  /*12050*/  LEA.HI R4, R3, R4, RZ, 0x1d ;  /* 0x0000000403047211 */ /* 0x008fc800078fe8ff */
        /* <DEDUP_REMOVED lines=8> */
[----:B----4-:R-:W1:Y:S03]  /*120e0*/  LDS.128 R4, [R43] ;  /* 0x000000002b047984 */ /* 0x010e660000000c00 */
        /* <DEDUP_REMOVED lines=29> */
[----:B------:R-:W-:Y:S01]  /*122c0*/  LOP3.LUT R9, R78, 0xffff0000, RZ, 0xc0, !PT ;  /* 0xffff00004e097812 */ /* 0x000fe200078ec0ff */
[C---:B------:R-:W-:Y:S01]  /*122d0*/  FFMA.FTZ R38, R11.reuse, R8, -R34 ;  /* 0x000000080b267223 */ /* 0x040fe20000010822 */
[----:B------:R-:W-:Y:S01]  /*122e0*/  FFMA.FTZ R40, R11, R33, R32 ;  /* 0x000000210b287223 */ /* 0x000fe20000010020 */
[----:B------:R-:W-:Y:S01]  /*122f0*/  FMUL.FTZ R11, R24, R29 ;  /* 0x0000001d180b7220 */ /* 0x000fe20000410000 */
[----:B------:R-:W-:-:S02]  /*12300*/  IMAD.U32 R31, R26, 0x10000, RZ ;  /* 0x000100001a1f7824 */ /* 0x000fc400078e00ff */
[-C--:B------:R-:W-:Y:S01]  /*12310*/  FMUL.FTZ R33, R24, R9.reuse ;  /* 0x0000000918217220 */ /* 0x080fe20000410000 */
[----:B------:R-:W-:Y:S01]  /*12320*/  LOP3.LUT R8, R79, 0xffff0000, RZ, 0xc0, !PT ;  /* 0xffff00004f087812 */ /* 0x000fe200078ec0ff */
[----:B------:R-:W-:Y:S01]  /*12330*/  FFMA.FTZ R24, R4, R9, -R11 ;  /* 0x0000000904187223 */ /* 0x000fe2000001080b */
[----:B------:R-:W-:Y:S01]  /*12340*/  LOP3.LUT R30, R75, 0xffff0000, RZ, 0xc0, !PT ;  /* 0xffff00004b1e7812 */ /* 0x000fe200078ec0ff */
[----:B------:R-:W-:Y:S02]  /*12350*/  IMAD.U32 R11, R76, 0x10000, RZ ;  /* 0x000100004c0b7824 */ /* 0x000fe400078e00ff */
[----:B------:R-:W-:Y:S01]  /*12360*/  FFMA.FTZ R32, R4, R29, R33 ;  /* 0x0000001d04207223 */ /* 0x000fe20000010021 */
[----:B------:R-:W-:Y:S02]  /*12370*/  IMAD.U32 R9, R80, 0x10000, RZ ;  /* 0x0001000050097824 */ /* 0x000fe400078e00ff */
[----:B------:R-:W-:Y:S01]  /*12380*/  FMUL.FTZ R41, R25, R8 ;  /* 0x0000000819297220 */ /* 0x000fe20000410000 */
[----:B------:R-:W-:Y:S01]  /*12390*/  FMUL.FTZ R29, R31, R11 ;  /* 0x0000000b1f1d7220 */ /* 0x000fe20000410000 */
[----:B------:R-:W-:Y:S01]  /*123a0*/  FMUL.FTZ R34, R25, R30 ;  /* 0x0000001e19227220 */ /* 0x000fe20000410000 */
[-C--:B------:R-:W-:Y:S01]  /*123b0*/  FMUL.FTZ R31, R31, R9.reuse ;  /* 0x000000091f1f7220 */ /* 0x080fe20000410000 */
[----:B------:R-:W-:Y:S01]  /*123c0*/  LOP3.LUT R26, R26, 0xffff0000, RZ, 0xc0, !PT ;  /* 0xffff00001a1a7812 */ /* 0x000fe200078ec0ff */
[----:B------:R-:W-:Y:S01]  /*123d0*/  FFMA.FTZ R29, R10, R9, -R29 ;  /* 0x000000090a1d7223 */ /* 0x000fe2000001081d */
[C---:B------:R-:W-:Y:S01]  /*123e0*/  FFMA.FTZ R25, R5.reuse, R8, -R34 ;  /* 0x0000000805197223 */ /* 0x040fe20000010822 */
[----:B------:R-:W-:Y:S01]  /*123f0*/  FFMA.FTZ R30, R5, R30, R41 ;  /* 0x0000001e051e7223 */ /* 0x000fe20000010029 */
[----:B------:R-:W-:Y:S01]  /*12400*/  LOP3.LUT R9, R76, 0xffff0000, RZ, 0xc0, !PT ;  /* 0xffff00004c097812 */ /* 0x000fe200078ec0ff */
[----:B------:R-:W-:Y:S01]  /*12410*/  FFMA.FTZ R10, R10, R11, R31 ;  /* 0x0000000b0a0a7223 */ /* 0x000fe2000001001f */
[----:B------:R-:W-:-:S02]  /*12420*/  LOP3.LUT R27, R27, 0xffff0000, RZ, 0xc0, !PT ;  /* 0xffff00001b1b7812 */ /* 0x000fc400078ec0ff */
[----:B------:R-:W-:Y:S01]  /*12430*/  LOP3.LUT R5, R80, 0xffff0000, RZ, 0xc0, !PT ;  /* 0xffff000050057812 */ /* 0x000fe200078ec0ff */
[C---:B------:R-:W-:Y:S01]  /*12440*/  FMUL.FTZ R11, R26.reuse, R9 ;  /* 0x000000091a0b7220 */ /* 0x040fe20000410000 */
[----:B------:R-:W-:Y:S02]  /*12450*/  LOP3.LUT R8, R77, 0xffff0000, RZ, 0xc0, !PT ;  /* 0xffff00004d087812 */ /* 0x000fe400078ec0ff */
[----:B------:R-:W-:Y:S01]  /*12460*/  LOP3.LUT R4, R81, 0xffff0000, RZ, 0xc0, !PT ;  /* 0xffff000051047812 */ /* 0x000fe200078ec0ff */
[-C--:B------:R-:W-:Y:S01]  /*12470*/  FMUL.FTZ R34, R26, R5.reuse ;  /* 0x000000051a227220 */ /* 0x080fe20000410000 */
[C---:B------:R-:W-:Y:S01]  /*12480*/  FFMA.FTZ R26, R6.reuse, R5, -R11 ;  /* 0x00000005061a7223 */ /* 0x040fe2000001080b */
[----:B------:R-:W-:Y:S01]  /*12490*/  FMUL.FTZ R42, R27, R8 ;  /* 0x000000081b2a7220 */ /* 0x000fe20000410000 */
        /* <DEDUP_REMOVED lines=12> */
[----:B------:R-:W-:-:S05]  /*12560*/  F2FP.BF16.F32.PACK_AB R11, R31, R40 ;  /* 0x000000281f0b723e */ /* 0x000fca00000010ff */
[----:B------:R3:W-:Y:S02]  /*12570*/  STS.128 [R28+0x15400], R8 ;  /* 0x015400081c007388 */ /* 0x0007e40000000c00 */
.L_x_6349:
[----:B------:R-:W-:Y:S05]  /*12580*/  BSYNC B1 ;  /* 0x0000000000017941 */ /* 0x000fea0003800000 */
.L_x_6348:
[----:B------:R-:W-:Y:S05]  /*12590*/  @P2 BRA `(.L_x_6321) ;  /* 0x0000000400a02947 */ /* 0x000fea0003800000 */
[----:B-1-3--:R-:W3:Y:S04]  /*125a0*/  LDL R4, [R1+0x5c] ;  /* 0x00005c0001047983 */ /* 0x00aee80000100800 */
[----:B--2---:R-:W2:Y:S01]  /*125b0*/  LDL R34, [R1+0x74] ;  /* 0x0000740001227983 */ /* 0x004ea20000100800 */
[----:B------:R-:W-:Y:S02]  /*125c0*/  SHF.R.U64 R26, R56, 0x10, R57 ;  /* 0x00000010381a7819 */ /* 0x000fe40000001239 */
[----:B------:R-:W-:Y:S02]  /*125d0*/  SHF.R.U64 R25, R12, 0x10, R13 ;  /* 0x000000100c197819 */ /* 0x000fe4000000120d */
[----:B------:R-:W-:Y:S02]  /*125e0*/  SHF.R.U64 R30, R14, 0x10, R15 ;  /* 0x000000100e1e7819 */ /* 0x000fe4000000120f */
[----:B------:R-:W-:-:S02]  /*125f0*/  PRMT R69, R69, 0x5410, R26 ;  /* 0x0000541045457816 */ /* 0x000fc4000000001a */
[----:B------:R-:W-:Y:S02]  /*12600*/  SHF.R.U32.HI R15, RZ, 0x10, R15 ;  /* 0x00000010ff0f7819 */ /* 0x000fe4000001160f */
[----:B------:R-:W-:Y:S01]  /*12610*/  PRMT R26, R0, 0x5410, R25 ;  /* 0x00005410001a7816 */ /* 0x000fe20000000019 */
[----:B------:R-:W-:Y:S01]  /*12620*/  IMAD.U32 R25, R69, 0x10000, RZ ;  /* 0x0001000045197824 */ /* 0x000fe200078e00ff */
[----:B------:R-:W-:Y:S02]  /*12630*/  SHF.R.U32.HI R13, RZ, 0x10, R13 ;  /* 0x00000010ff0d7819 */ /* 0x000fe4000001160d */
[----:B------:R-:W-:Y:S01]  /*12640*/  PRMT R68, R68, 0x5410, R15 ;  /* 0x0000541044447816 */ /* 0x000fe2000000000f */
[----:B------:R-:W-:Y:S01]  /*12650*/  IMAD.U32 R27, R26, 0x10000, RZ ;  /* 0x000100001a1b7824 */ /* 0x000fe200078e00ff */
[--C-:B------:R-:W-:Y:S02]  /*12660*/  SHF.R.U64 R24, R58, 0x10, R59.reuse ;  /* 0x000000103a187819 */ /* 0x100fe4000000123b */
[----:B------:R-:W-:-:S02]  /*12670*/  SHF.R.U32.HI R59, RZ, 0x10, R59 ;  /* 0x00000010ff3b7819 */ /* 0x000fc4000001163b */
[----:B------:R-:W-:Y:S02]  /*12680*/  SHF.R.U32.HI R57, RZ, 0x10, R57 ;  /* 0x00000010ff397819 */ /* 0x000fe40000011639 */
[----:B------:R-:W-:Y:S02]  /*12690*/  PRMT R28, R20, 0x5410, R13 ;  /* 0x00005410141c7816 */ /* 0x000fe4000000000d */
[----:B------:R-:W-:Y:S02]  /*126a0*/  PRMT R72, R72, 0x5410, R59 ;  /* 0x0000541048487816 */ /* 0x000fe4000000003b */
[----:B------:R-:W-:Y:S01]  /*126b0*/  PRMT R70, R70, 0x5410, R57 ;  /* 0x0000541046467816 */ /* 0x000fe20000000039 */
[C---:B------:R-:W-:Y:S01]  /*126c0*/  IMAD.U32 R29, R28.reuse, 0x10000, RZ ;  /* 0x000100001c1d7824 */ /* 0x040fe200078e00ff */
[----:B------:R-:W-:Y:S02]  /*126d0*/  PRMT R71, R71, 0x5410, R24 ;  /* 0x0000541047477816 */ /* 0x000fe40000000018 */
[----:B------:R-:W-:-:S02]  /*126e0*/  LOP3.LUT R28, R28, 0xffff0000, RZ, 0xc0, !PT ;  /* 0xffff00001c1c7812 */ /* 0x000fc400078ec0ff */
[----:B------:R-:W-:Y:S02]  /*126f0*/  LOP3.LUT R69, R69, 0xffff0000, RZ, 0xc0, !PT ;  /* 0xffff000045457812 */ /* 0x000fe400078ec0ff */
[----:B------:R-:W-:Y:S02]  /*12700*/  PRMT R30, R21, 0x5410, R30 ;  /* 0x00005410151e7816 */ /* 0x000fe4000000001e */
        /* <DEDUP_REMOVED lines=9> */
[----:B--2---:R-:W1:Y:S03]  /*127a0*/  LDS.128 R4, [R34] ;  /* 0x0000000022047984 */ /* 0x004e660000000c00 */
        /* <DEDUP_REMOVED lines=19> */
[----:B------:R-:W-:Y:S02]  /*128e0*/  IMAD.U32 R31, R68, 0x10000, RZ ;  /* 0x00010000441f7824 */ /* 0x000fe400078e00ff */
[----:B------:R-:W-:Y:S01]  /*128f0*/  FMUL.FTZ R35, R20, R29 ;  /* 0x0000001d14237220 */ /* 0x000fe20000410000 */
[----:B------:R-:W-:Y:S02]  /*12900*/  IMAD.U32 R25, R72, 0x10000, RZ ;  /* 0x0001000048197824 */ /* 0x000fe400078e00ff */
[----:B------:R-:W-:Y:S01]  /*12910*/  FFMA.FTZ R33, R0, R27, R33 ;  /* 0x0000001b00217223 */ /* 0x000fe20000010021 */
[----:B------:R-:W-:Y:S01]  /*12920*/  FMUL.FTZ R37, R24, R31 ;  /* 0x0000001f18257220 */ /* 0x000fe20000410000 */
[----:B------:R-:W-:Y:S01]  /*12930*/  FMUL.FTZ R27, R20, R15 ;  /* 0x0000000f141b7220 */ /* 0x000fe20000410000 */
[----:B------:R-:W-:Y:S01]  /*12940*/  FMUL.FTZ R24, R24, R25 ;  /* 0x0000001918187220 */ /* 0x000fe20000410000 */
[----:B------:R-:W-:Y:S01]  /*12950*/  FFMA.FTZ R35, R12, R15, -R35 ;  /* 0x0000000f0c237223 */ /* 0x000fe20000010823 */
[----:B------:R-:W-:Y:S01]  /*12960*/  LOP3.LUT R70, R70, 0xffff0000, RZ, 0xc0, !PT ;  /* 0xffff000046467812 */ /* 0x000fe200078ec0ff */
[----:B------:R-:W-:Y:S01]  /*12970*/  FFMA.FTZ R37, R14, R25, -R37 ;  /* 0x000000190e257223 */ /* 0x000fe20000010825 */
[----:B------:R-:W-:Y:S01]  /*12980*/  LOP3.LUT R15, R26, 0xffff0000, RZ, 0xc0, !PT ;  /* 0xffff00001a0f7812 */ /* 0x000fe200078ec0ff */
[----:B------:R-:W-:Y:S01]  /*12990*/  FFMA.FTZ R24, R14, R31, R24 ;  /* 0x0000001f0e187223 */ /* 0x000fe20000010018 */
[C---:B------:R-:W-:Y:S01]  /*129a0*/  FMUL.FTZ R14, R9.reuse, R28 ;  /* 0x0000001c090e7220 */ /* 0x040fe20000410000 */
[----:B------:R-:W-:Y:S01]  /*129b0*/  FFMA.FTZ R29, R12, R29, R27 ;  /* 0x0000001d0c1d7223 */ /* 0x000fe2000001001b */
[----:B------:R-:W-:Y:S01]  /*129c0*/  FMUL.FTZ R9, R9, R70 ;  /* 0x0000004609097220 */ /* 0x000fe20000410000 */
[C---:B------:R-:W-:Y:S01]  /*129d0*/  FMUL.FTZ R25, R8.reuse, R15 ;  /* 0x0000000f08197220 */ /* 0x040fe20000410000 */
[----:B------:R-:W-:Y:S01]  /*129e0*/  FMUL.FTZ R27, R8, R69 ;  /* 0x00000045081b7220 */ /* 0x000fe20000410000 */
[----:B------:R-:W-:-:S02]  /*129f0*/  IMAD.U32 R21, R10, 0x10000, RZ ;  /* 0x000100000a157824 */ /* 0x000fc400078e00ff */
[C---:B------:R-:W-:Y:S01]  /*12a00*/  FFMA.FTZ R14, R5.reuse, R70, -R14 ;  /* 0x00000046050e7223 */ /* 0x040fe2000001080e */
[----:B------:R-:W-:Y:S02]  /*12a10*/  IMAD.U32 R8, R30, 0x10000, RZ ;  /* 0x000100001e087824 */ /* 0x000fe400078e00ff */
[----:B------:R-:W-:Y:S01]  /*12a20*/  FFMA.FTZ R28, R5, R28, R9 ;  /* 0x0000001c051c7223 */ /* 0x000fe20000010009 */
[----:B------:R-:W-:Y:S01]  /*12a30*/  IMAD.U32 R0, R71, 0x10000, RZ ;  /* 0x0001000047007824 */ /* 0x000fe200078e00ff */
[----:B------:R-:W-:Y:S01]  /*12a40*/  LOP3.LUT R10, R10, 0xffff0000, RZ, 0xc0, !PT ;  /* 0xffff00000a0a7812 */ /* 0x000fe200078ec0ff */
[C---:B------:R-:W-:Y:S01]  /*12a50*/  FFMA.FTZ R25, R4.reuse, R69, -R25 ;  /* 0x0000004504197223 */ /* 0x040fe20000010819 */
[----:B------:R-:W-:Y:S01]  /*12a60*/  FFMA.FTZ R12, R4, R15, R27 ;  /* 0x0000000f040c7223 */ /* 0x000fe2000001001b */
[----:B------:R-:W-:Y:S01]  /*12a70*/  LOP3.LUT R5, R30, 0xffff0000, RZ, 0xc0, !PT ;  /* 0xffff00001e057812 */ /* 0x000fe200078ec0ff */
[----:B------:R-:W-:Y:S01]  /*12a80*/  FMUL.FTZ R4, R21, R8 ;  /* 0x0000000815047220 */ /* 0x000fe20000410000 */
[----:B------:R-:W-:Y:S01]  /*12a90*/  LOP3.LUT R11, R11, 0xffff0000, RZ, 0xc0, !PT ;  /* 0xffff00000b0b7812 */ /* 0x000fe200078ec0ff */
[-C--:B------:R-:W-:Y:S01]  /*12aa0*/  FMUL.FTZ R20, R21, R0.reuse ;  /* 0x0000000015147220 */ /* 0x080fe20000410000 */
[----:B------:R-:W-:Y:S01]  /*12ab0*/  LOP3.LUT R71, R71, 0xffff0000, RZ, 0xc0, !PT ;  /* 0xffff000047477812 */ /* 0x000fe200078ec0ff */
[C---:B------:R-:W-:Y:S01]  /*12ac0*/  FFMA.FTZ R0, R13.reuse, R0, -R4 ;  /* 0x000000000d007223 */ /* 0x040fe20000010804 */
[----:B------:R-:W-:Y:S01]  /*12ad0*/  LOP3.LUT R68, R68, 0xffff0000, RZ, 0xc0, !PT ;  /* 0xffff000044447812 */ /* 0x000fe200078ec0ff */
[----:B------:R-:W-:Y:S01]  /*12ae0*/  FMUL.FTZ R9, R10, R5 ;  /* 0x000000050a097220 */ /* 0x000fe20000410000 */
[----:B------:R-:W-:Y:S01]  /*12af0*/  LOP3.LUT R72, R72, 0xffff0000, RZ, 0xc0, !PT ;  /* 0xffff000048487812 */ /* 0x000fe200078ec0ff */
[----:B------:R-:W-:Y:S01]  /*12b00*/  FFMA.FTZ R20, R13, R8, R20 ;  /* 0x000000080d147223 */ /* 0x000fe20000010014 */
[-C--:B------:R-:W-:Y:S01]  /*12b10*/  FMUL.FTZ R10, R10, R71.reuse ;  /* 0x000000470a0a7220 */ /* 0x080fe20000410000 */
[C---:B------:R-:W-:Y:S01]  /*12b20*/  FMUL.FTZ R4, R11.reuse, R68 ;  /* 0x000000440b047220 */ /* 0x040fe20000410000 */
[C---:B------:R-:W-:Y:S01]  /*12b30*/  FFMA.FTZ R71, R6.reuse, R71, -R9 ;  /* 0x0000004706477223 */ /* 0x040fe20000010809 */
[-C--:B------:R-:W-:Y:S01]  /*12b40*/  FMUL.FTZ R13, R11, R72.reuse ;  /* 0x000000480b0d7220 */ /* 0x080fe20000410000 */
[----:B------:R-:W-:Y:S01]  /*12b50*/  FFMA.FTZ R11, R6, R5, R10 ;  /* 0x00000005060b7223 */ /* 0x000fe2000001000a */
[----:B------:R-:W-:Y:S01]  /*12b60*/  FFMA.FTZ R72, R7, R72, -R4 ;  /* 0x0000004807487223 */ /* 0x000fe20000010804 */
        /* <DEDUP_REMOVED lines=11> */
.L_x_6321:
[----:B------:R-:W-:Y:S05]  /*12c20*/  BSYNC B0 ;  /* 0x0000000000007941 */ /* 0x000fea0003800000 */
.L_x_6299:
        /* <DEDUP_REMOVED lines=8> */
.L_x_6297:
[----:B01-3--:R-:W3:Y:S02]  /*12cb0*/  LDL R0, [R1+0x44] ;  /* 0x0000440001007983 */ /* 0x00bee40000100800 */
[----:B---3--:R-:W-:-:S13]  /*12cc0*/  R2UR UR4, R0 ;  /* 0x00000000000472ca */ /* 0x008fda00000e0000 */
[----:B------:R-:W-:-:S05]  /*12cd0*/  IMAD.U32 R0, RZ, RZ, UR4 ;  /* 0x00000004ff007e24 */ /* 0x000fca000f8e00ff */
[----:B------:R-:W-:-:S13]  /*12ce0*/  ISETP.NE.AND P0, PT, R0, 0x3, PT ;  /* 0x000000030000780c */ /* 0x000fda0003f05270 */
[----:B------:R-:W-:Y:S05]  /*12cf0*/  @!P0 BRA `(.L_x_6350) ;  /* 0x0000000000048947 */ /* 0x000fea0003800000 */
[----:B------:R-:W-:Y:S01]  /*12d00*/  BPT.TRAP 0x1 ;  /* 0x000000040000795c */ /* 0x000fe20000300000 */
.L_x_6350:
[----:B------:R-:W-:Y:S01]  /*12d10*/  IMAD R0, R205, 0x8, R16 ;  /* 0x00000008cd007824 */ /* 0x000fe200078e0210 */
[----:B----4-:R-:W-:-:S04]  /*12d20*/  SHF.L.U32 R3, R208, 0x1f, RZ ;  /* 0x0000001fd0037819 */ /* 0x010fc800000006ff */
[----:B------:R0:W1:Y:S01]  /*12d30*/  SYNCS.PHASECHK.TRANS64.TRYWAIT P2, [R0+URZ+0x36830], R3 ;  /* 0x03683003000075a7 */ /* 0x000062000804017f */
[----:B------:R-:W-:Y:S05]  /*12d40*/  @!P0 BRA `(.L_x_6351) ;  /* 0x0000000000048947 */ /* 0x000fea0003800000 */
[----:B------:R-:W-:Y:S01]  /*12d50*/  BPT.TRAP 0x1 ;  /* 0x000000040000795c */ /* 0x000fe20000300000 */
.L_x_6351:
[----:B--2---:R-:W2:Y:S02]  /*12d60*/  S2R R4, SR_TID.X ;  /* 0x0000000000047919 */ /* 0x004ea40000002100 */
[----:B--2---:R-:W-:-:S04]  /*12d70*/  LOP3.LUT R4, R4, 0x7f, RZ, 0xc0, !PT ;  /* 0x0000007f04047812 */ /* 0x004fc800078ec0ff */
[----:B------:R-:W-:Y:S01]  /*12d80*/  ISETP.NE.AND P1, PT, R4, RZ, PT ;  /* 0x000000ff0400720c */ /* 0x000fe20003f25270 */
[----:B-1----:R-:W-:-:S12]  /*12d90*/  @P2 BRA `(.L_x_6352) ;  /* 0x0000000000082947 */ /* 0x002fd80003800000 */
[----:B------:R-:W1:Y:S02]  /*12da0*/  SYNCS.PHASECHK.TRANS64.TRYWAIT P2, [R0+URZ+0x36830], R3 ;  /* 0x03683003000075a7 */ /* 0x000e64000804017f */
[----:B-1----:R-:W-:Y:S05]  /*12db0*/  @!P2 BRA `(.L_x_6353) ;  /* 0x000001cc00e0a947 */ /* 0x002fea0003800000 */
.L_x_6352:
        /* <DEDUP_REMOVED lines=8> */
[----:B------:R-:W-:Y:S01]  /*12e40*/  IMAD.MOV.U32 R7, RZ, RZ, 0x40000040 ;  /* 0x40000040ff077424 */ /* 0x000fe200078e00ff */
[----:B------:R-:W-:Y:S01]  /*12e50*/  UMOV UR17, UR27 ;  /* 0x0000001b00117c82 */ /* 0x000fe20008000000 */
[----:B------:R-:W-:Y:S01]  /*12e60*/  LOP3.LUT R3, R3, 0x3fff, RZ, 0xc0, !PT ;  /* 0x00003fff03037812 */ /* 0x000fe200078ec0ff */
[----:B------:R-:W-:Y:S01]  /*12e70*/  UMOV UR21, UR27 ;  /* 0x0000001b00157c82 */ /* 0x000fe20008000000 */
[----:B------:R-:W-:Y:S01]  /*12e80*/  R2UR UR19, R5 ;  /* 0x00000000051372ca */ /* 0x000fe200000e0000 */
[----:B------:R-:W-:Y:S01]  /*12e90*/  IMAD.MOV.U32 R5, RZ, RZ, 0x40000040 ;  /* 0x40000040ff057424 */ /* 0x000fe200078e00ff */
[----:B------:R-:W-:Y:S01]  /*12ea0*/  LOP3.LUT R221, R3, 0x10000, RZ, 0xfc, !PT ;  /* 0x0001000003dd7812 */ /* 0x000fe200078efcff */
[----:B------:R-:W-:Y:S01]  /*12eb0*/  IMAD.MOV.U32 R3, RZ, RZ, 0x40000040 ;  /* 0x40000040ff037424 */ /* 0x000fe200078e00ff */
[----:B------:R-:W-:Y:S01]  /*12ec0*/  ULOP3.LUT UR24, UR24, 0x10000, URZ, 0xfc, !UPT ;  /* 0x0001000018187892 */ /* 0x000fe2000f8efc3f */
[----:B------:R-:W-:Y:S01]  /*12ed0*/  R2UR UR23, R7 ;  /* 0x00000000071772ca */ /* 0x000fe200000e0000 */
[----:B------:R-:W-:Y:S01]  /*12ee0*/  IMAD.U32 R11, RZ, RZ, UR5 ;  /* 0x00000005ff0b7e24 */ /* 0x000fe2000f8e00ff */
[----:B------:R-:W-:Y:S01]  /*12ef0*/  UMOV UR9, UR27 ;  /* 0x0000001b00097c82 */ /* 0x000fe20008000000 */
[----:B------:R-:W-:Y:S01]  /*12f00*/  IMAD R2, R205, 0xa80, R221 ;  /* 0x00000a80cd027824 */ /* 0x000fe200078e02dd */
[----:B------:R-:W-:Y:S01]  /*12f10*/  R2UR UR7, R3 ;  /* 0x00000000030772ca */ /* 0x000fe200000e0000 */
[----:B------:R-:W-:Y:S01]  /*12f20*/  IMAD.MOV.U32 R9, RZ, RZ, 0x40000040 ;  /* 0x40000040ff097424 */ /* 0x000fe200078e00ff */
        /* <DEDUP_REMOVED lines=11> */
[----:B------:R-:W-:Y:S01]  /*12fe0*/  R2UR UR11, R9 ;  /* 0x00000000090b72ca */ /* 0x000fe200000e0000 */
[C---:B------:R-:W-:Y:S01]  /*12ff0*/  VIADD R8, R2.reuse, 0x200 ;  /* 0x0000020002087836 */ /* 0x040fe20000000000 */
[----:B------:R-:W-:Y:S01]  /*13000*/  UMOV UR8, UR26 ;  /* 0x0000001a00087c82 */ /* 0x000fe20008000000 */
[----:B------:R-:W-:Y:S01]  /*13010*/  VIADD R6, R2, 0x280 ;  /* 0x0000028002067836 */ /* 0x000fe20000000000 */
[----:B------:R-:W-:Y:S01]  /*13020*/  HGMMA.64x16x16.F32.BF16 R72, gdesc[UR4], RZ, !UPT, gsb0 ;  /* 0x00200000044879f0 */ /* 0x000fe2000c0018ff */
[----:B------:R-:W-:Y:S01]  /*13030*/  R2UR UR6, R4 ;  /* 0x00000000040672ca */ /* 0x000fe200000e0000 */
[----:B------:R-:W-:Y:S01]  /*13040*/  UMOV UR4, UR26 ;  /* 0x0000001a00047c82 */ /* 0x000fe20008000000 */
[----:B------:R-:W-:Y:S01]  /*13050*/  R2UR UR7, R5 ;  /* 0x00000000050772ca */ /* 0x000fe200000e0000 */
[----:B------:R-:W-:Y:S01]  /*13060*/  UMOV UR5, UR27 ;  /* 0x0000001b00057c82 */ /* 0x000fe20008000000 */
[----:B------:R-:W-:Y:S01]  /*13070*/  R2UR UR10, R8 ;  /* 0x00000000080a72ca */ /* 0x000fe200000e0000 */
[----:B------:R-:W-:Y:S01]  /*13080*/  IMAD.MOV.U32 R7, RZ, RZ, 0x40000040 ;  /* 0x40000040ff077424 */ /* 0x000fe200078e00ff */
[----:B------:R-:W-:Y:S01]  /*13090*/  R2UR UR14, R6 ;  /* 0x00000000060e72ca */ /* 0x000fe200000e0000 */
[----:B------:R-:W-:Y:S01]  /*130a0*/  UMOV UR12, UR26 ;  /* 0x0000001a000c7c82 */ /* 0x000fe20008000000 */
[----:B------:R-:W-:Y:S01]  /*130b0*/  UMOV UR13, UR27 ;  /* 0x0000001b000d7c82 */ /* 0x000fe20008000000 */
[C---:B------:R-:W-:Y:S01]  /*130c0*/  VIADD R4, R2.reuse, 0x300 ;  /* 0x0000030002047836 */ /* 0x040fe20000000000 */
[----:B------:R-:W-:Y:S01]  /*130d0*/  R2UR UR15, R7 ;  /* 0x00000000070f72ca */ /* 0x000fe200000e0000 */
[----:B------:R-:W-:Y:S01]  /*130e0*/  IMAD.MOV.U32 R5, RZ, RZ, 0x40000040 ;  /* 0x40000040ff057424 */ /* 0x000fe200078e00ff */
[----:B------:R-:W-:Y:S01]  /*130f0*/  UMOV UR29, 0x40000040 ;  /* 0x40000040001d7882 */ /* 0x000fe20000000000 */
[C---:B------:R-:W-:Y:S01]  /*13100*/  VIADD R6, R2.reuse, 0x2 ;  /* 0x0000000202067836 */ /* 0x040fe20000000000 */
[----:B------:R0:W-:Y:S01]  /*13110*/  STL.64 [R1], R10 ;  /* 0x0000000a01007387 */ /* 0x0001e20000100a00 */
[----:B------:R-:W-:Y:S01]  /*13120*/  IMAD.MOV.U32 R7, RZ, RZ, 0x40000040 ;  /* 0x40000040ff077424 */ /* 0x000fe200078e00ff */
[----:B------:R-:W-:Y:S01]  /*13130*/  UIADD3 UR56, UR24, 0x404, URZ ;  /* 0x0000040418387890 */ /* 0x000fe2000fffe03f */
[----:B------:R-:W-:Y:S01]  /*13140*/  VIADD R8, R2, 0x202 ;  /* 0x0000020202087836 */ /* 0x000fe20000000000 */
[----:B------:R-:W-:Y:S01]  /*13150*/  R2UR UR30, R6 ;  /* 0x00000000061e72ca */ /* 0x000fe200000e0000 */
[C---:B------:R-:W-:Y:S01]  /*13160*/  VIADD R6, R2.reuse, 0x102 ;  /* 0x0000010202067836 */ /* 0x040fe20000000000 */
[----:B------:R-:W-:Y:S01]  /*13170*/  R2UR UR31, R7 ;  /* 0x00000000071f72ca */ /* 0x000fe200000e0000 */
[----:B------:R-:W-:Y:S01]  /*13180*/  IMAD.MOV.U32 R7, RZ, RZ, 0x40000040 ;  /* 0x40000040ff077424 */ /* 0x000fe200078e00ff */
[----:B------:R-:W-:Y:S01]  /*13190*/  UMOV UR57, 0x40000040 ;  /* 0x4000004000397882 */ /* 0x000fe20000000000 */
[----:B------:R-:W-:Y:S01]  /*131a0*/  IMAD.MOV.U32 R9, RZ, RZ, 0x40000040 ;  /* 0x40000040ff097424 */ /* 0x000fe200078e00ff */
[----:B------:R-:W-:Y:S01]  /*131b0*/  UIADD3 UR52, UR24, 0x406, URZ ;  /* 0x0000040618347890 */ /* 0x000fe2000fffe03f */
[C---:B------:R-:W-:Y:S01]  /*131c0*/  VIADD R14, R2.reuse, 0x886 ;  /* 0x00000886020e7836 */ /* 0x040fe20000000000 */
[----:B------:R-:W-:Y:S01]  /*131d0*/  UMOV UR53, 0x40000040 ;  /* 0x4000004000357882 */ /* 0x000fe20000000000 */
[----:B0-----:R-:W-:Y:S01]  /*131e0*/  IMAD.U32 R11, RZ, RZ, UR29 ;  /* 0x0000001dff0b7e24 */ /* 0x001fe2000f8e00ff */
[----:B------:R-:W-:Y:S01]  /*131f0*/  UIADD3 UR48, UR24, 0x800, URZ ;  /* 0x0000080018307890 */ /* 0x000fe2000fffe03f */
[----:B------:R-:W-:Y:S01]  /*13200*/  IMAD.MOV.U32 R15, RZ, RZ, 0x40000040 ;  /* 0x40000040ff0f7424 */ /* 0x000fe200078e00ff */
[----:B------:R-:W-:Y:S01]  /*13210*/  UMOV UR49, 0x40000040 ;  /* 0x4000004000317882 */ /* 0x000fe20000000000 */
[----:B------:R-:W-:Y:S01]  /*13220*/  UIADD3 UR44, UR24, 0x802, URZ ;  /* 0x00000802182c7890 */ /* 0x000fe2000fffe03f */
[----:B------:R-:W0:Y:S01]  /*13230*/  LDC R3, c[0x0][0x448] ;  /* 0x00011200ff037b82 */ /* 0x000e220000000800 */
[----:B------:R-:W-:Y:S01]  /*13240*/  UMOV UR45, 0x40000040 ;  /* 0x40000040002d7882 */ /* 0x000fe20000000000 */
[----:B------:R-:W-:Y:S01]  /*13250*/  UIADD3 UR40, UR24, 0x804, URZ ;  /* 0x0000080418287890 */ /* 0x000fe2000fffe03f */
[----:B------:R-:W-:Y:S01]  /*13260*/  VIADD R20, R2, 0x906 ;  /* 0x0000090602147836 */ /* 0x000fe20000000000 */
[----:B------:R-:W-:Y:S01]  /*13270*/  UMOV UR41, 0x40000040 ;  /* 0x4000004000297882 */ /* 0x000fe20000000000 */
[----:B------:R-:W-:Y:S01]  /*13280*/  UIADD3 UR36, UR24, 0x806, URZ ;  /* 0x0000080618247890 */ /* 0x000fe2000fffe03f */
[----:B------:R-:W-:Y:S01]  /*13290*/  IMAD.MOV.U32 R21, RZ, RZ, 0x40000040 ;  /* 0x40000040ff157424 */ /* 0x000fe200078e00ff */
[----:B------:R-:W-:Y:S01]  /*132a0*/  UMOV UR37, 0x40000040 ;  /* 0x4000004000257882 */ /* 0x000fe20000000000 */
[----:B------:R-:W-:Y:S01]  /*132b0*/  @!P1 VIADD R0, R0, 0x36840 ;  /* 0x0003684000009836 */ /* 0x000fe20000000000 */
[----:B------:R-:W-:Y:S01]  /*132c0*/  BSSY B0, `(.L_x_6354) ;  /* 0x0000ae3000007945 */ /* 0x000fe20003800000 */
[----:B------:R-:W-:-:S02]  /*132d0*/  CS2R R118, SRZ ;  /* 0x0000000000767805 */ /* 0x000fc4000001ff00 */
[----:B------:R-:W-:Y:S02]  /*132e0*/  CS2R R116, SRZ ;  /* 0x0000000000747805 */ /* 0x000fe4000001ff00 */
[----:B------:R-:W-:Y:S02]  /*132f0*/  CS2R R114, SRZ ;  /* 0x0000000000727805 */ /* 0x000fe4000001ff00 */
[----:B------:R-:W-:Y:S02]  /*13300*/  @!P1 PRMT R0, RZ, 0x654, R0 ;  /* 0x00000654ff009816 */ /* 0x000fe40000000000 */
[----:B------:R-:W-:Y:S02]  /*13310*/  CS2R R112, SRZ ;  /* 0x0000000000707805 */ /* 0x000fe4000001ff00 */
[----:B------:R-:W-:Y:S02]  /*13320*/  CS2R R110, SRZ ;  /* 0x00000000006e7805 */ /* 0x000fe4000001ff00 */
[----:B------:R-:W-:-:S02]  /*13330*/  CS2R R108, SRZ ;  /* 0x00000000006c7805 */ /* 0x000fc4000001ff00 */
[----:B------:R-:W-:Y:S02]  /*13340*/  CS2R R106, SRZ ;  /* 0x00000000006a7805 */ /* 0x000fe4000001ff00 */
[----:B------:R-:W-:Y:S01]  /*13350*/  CS2R R104, SRZ ;  /* 0x0000000000687805 */ /* 0x000fe2000001ff00 */
[----:B------:R-:W-:Y:S02]  /*13360*/  WARPGROUP.DEPBAR.LE gsb0, 0x0 ;  /* 0x00008000000079c5 */ /* 0x000fe40000010000 */
[----:B------:R-:W-:Y:S01]  /*13370*/  WARPGROUP.ARRIVE ;  /* 0x00000000000079c5 */ /* 0x000fe20000000000 */
[----:B------:R-:W-:Y:S02]  /*13380*/  CS2R R102, SRZ ;  /* 0x0000000000667805 */ /* 0x000fe4000001ff00 */
[----:B------:R-:W-:Y:S02]  /*13390*/  CS2R R100, SRZ ;  /* 0x0000000000647805 */ /* 0x000fe4000001ff00 */
[----:B0-----:R-:W-:-:S02]  /*133a0*/  ISETP.NE.AND P2, PT, R3, 0x1, PT ;  /* 0x000000010300780c */ /* 0x001fc40003f45270 */
[----:B------:R-:W-:Y:S02]  /*133b0*/  CS2R R98, SRZ ;  /* 0x0000000000627805 */ /* 0x000fe4000001ff00 */
[----:B------:R-:W-:Y:S01]  /*133c0*/  CS2R R96, SRZ ;  /* 0x0000000000607805 */ /* 0x000fe2000001ff00 */
        /* <DEDUP_REMOVED lines=8> */
[----:B------:R-:W-:Y:S01]  /*13450*/  CS2R R94, SRZ ;  /* 0x00000000005e7805 */ /* 0x000fe2000001ff00 */
[----:B------:R-:W0:Y:S01]  /*13460*/  @P2 LDC R3, c[0x0][0x44c] ;  /* 0x00011300ff032b82 */ /* 0x000e220000000800 */
[----:B------:R-:W-:-:S02]  /*13470*/  WARPGROUP.DEPBAR.LE gsb0, 0x0 ;  /* 0x00008000000079c5 */ /* 0x000fc40000010000 */
        /* <DEDUP_REMOVED lines=57> */
[----:B-1----:R-:W-:Y:S01]  /*13810*/  IMAD.U32 R11, RZ, RZ, UR29 ;  /* 0x0000001dff0b7e24 */ /* 0x002fe2000f8e00ff */
        /* <DEDUP_REMOVED lines=591> */
[----:B------:R-:W-:Y:S02]  /*15d10*/  ULDC UR8, c[0x0][0x9d8] ;  /* 0x0002760000087ab9 */ /* 0x000fe40000000800 */
        /* <DEDUP_REMOVED lines=16> */
[----:B------:R-:W2:Y:S01]  /*15e20*/  @P2 LDC R4, c[0x0][0x450] ;  /* 0x00011400ff042b82 */ /* 0x000ea20000000800 */
[----:B------:R-:W-:Y:S02]  /*15e30*/  WARPGROUP.DEPBAR.LE gsb0, 0x0 ;  /* 0x00008000000079c5 */ /* 0x000fe40000010000 */
[----:B------:R-:W-:-:S06]  /*15e40*/  WARPGROUP.ARRIVE ;  /* 0x00000000000079c5 */ /* 0x000fcc0000000000 */
[----:B------:R-:W-:Y:S03]  /*15e50*/  HGMMA.64x16x16.F32.BF16 R72, gdesc[UR36], R72, gsb0 ;  /* 0x00200000244879f0 */ /* 0x000fe60008001848 */
        /* <DEDUP_REMOVED lines=12> */
[----:B------:R-:W3:Y:S01]  /*15f20*/  MUFU.TANH R74, R74 ;  /* 0x0000004a004a7308 */ /* 0x000ee20000002400 */
[----:B------:R-:W-:Y:S01]  /*15f30*/  FMUL.FTZ R8, R77, UR8 ;  /* 0x000000084d087c20 */ /* 0x000fe20008410000 */
[----:B------:R-:W-:Y:S01]  /*15f40*/  FMUL.FTZ R5, R72, UR8 ;  /* 0x0000000848057c20 */ /* 0x000fe20008410000 */
[----:B------:R-:W-:-:S05]  /*15f50*/  FMUL.FTZ R7, R76, UR8 ;  /* 0x000000084c077c20 */ /* 0x000fca0008410000 */
[----:B------:R-:W4:Y:S08]  /*15f60*/  MUFU.TANH R75, R75 ;  /* 0x0000004b004b7308 */ /* 0x000f300000002400 */
[----:B------:R-:W5:Y:S08]  /*15f70*/  MUFU.TANH R78, R78 ;  /* 0x0000004e004e7308 */ /* 0x000f700000002400 */
[----:B------:R-:W5:Y:S08]  /*15f80*/  MUFU.TANH R79, R79 ;  /* 0x0000004f004f7308 */ /* 0x000f700000002400 */
        /* <DEDUP_REMOVED lines=8> */
[----:B-1----:R-:W-:Y:S01]  /*16010*/  FMUL.FTZ R10, R65, UR8 ;  /* 0x00000008410a7c20 */ /* 0x002fe20008410000 */
[----:B------:R-:W-:Y:S01]  /*16020*/  HGMMA.64x16x16.F32.BF16 R56, gdesc[UR4], R56, gsb0 ;  /* 0x00200000043879f0 */ /* 0x000fe20008001838 */
[----:B------:R-:W-:Y:S01]  /*16030*/  R2UR UR6, R14 ;  /* 0x000000000e0672ca */ /* 0x000fe200000e0000 */
[----:B------:R-:W-:Y:S01]  /*16040*/  UMOV UR4, UR36 ;  /* 0x0000002400047c82 */ /* 0x000fe20008000000 */
[----:B------:R-:W-:Y:S01]  /*16050*/  R2UR UR7, R15 ;  /* 0x000000000f0772ca */ /* 0x000fe200000e0000 */
[----:B------:R-:W-:Y:S01]  /*16060*/  UMOV UR5, UR37 ;  /* 0x0000002500057c82 */ /* 0x000fe20008000000 */
[----:B------:R-:W1:Y:S01]  /*16070*/  MUFU.TANH R66, R66 ;  /* 0x0000004200427308 */ /* 0x000e620000002400 */
[----:B------:R-:W-:Y:S01]  /*16080*/  FMUL.FTZ R9, R64, UR8 ;  /* 0x0000000840097c20 */ /* 0x000fe20008410000 */
[----:B------:R-:W-:Y:S01]  /*16090*/  FMUL.FTZ R12, R69, UR8 ;  /* 0x00000008450c7c20 */ /* 0x000fe20008410000 */
[----:B------:R-:W-:-:S05]  /*160a0*/  FMUL.FTZ R11, R68, UR8 ;  /* 0x00000008440b7c20 */ /* 0x000fca0008410000 */
[----:B------:R-:W1:Y:S08]  /*160b0*/  MUFU.TANH R67, R67 ;  /* 0x0000004300437308 */ /* 0x000e700000002400 */
[----:B------:R-:W1:Y:S08]  /*160c0*/  MUFU.TANH R70, R70 ;  /* 0x0000004600467308 */ /* 0x000e700000002400 */
[----:B------:R-:W1:Y:S08]  /*160d0*/  MUFU.TANH R71, R71 ;  /* 0x0000004700477308 */ /* 0x000e700000002400 */
[----:B------:R-:W-:Y:S08]  /*160e0*/  MUFU.TANH R7, R7 ;  /* 0x0000000700077308 */ /* 0x000ff00000002400 */
[----:B------:R-:W-:Y:S01]  /*160f0*/  MUFU.TANH R8, R8 ;  /* 0x0000000800087308 */ /* 0x000fe20000002400 */
[----:B------:R-:W-:-:S02]  /*16100*/  WARPGROUP.DEPBAR.LE gsb0, 0x0 ;  /* 0x00008000000079c5 */ /* 0x000fc40000010000 */
[----:B------:R-:W-:Y:S01]  /*16110*/  WARPGROUP.ARRIVE ;  /* 0x00000000000079c5 */ /* 0x000fe20000000000 */
[----:B------:R-:W-:Y:S01]  /*16120*/  FMUL.FTZ R13, R56, UR8 ;  /* 0x00000008380d7c20 */ /* 0x000fe20008410000 */
[----:B------:R-:W-:Y:S02]  /*16130*/  IMAD.IADD R56, R230, 0x1, R224 ;  /* 0x00000001e6387824 */ /* 0x000fe400078e02e0 */
        /* <DEDUP_REMOVED lines=8> */
[----:B0-----:R-:W-:-:S04]  /*161c0*/  @P2 IMAD.HI.U32 R3, R56, R3, RZ ;  /* 0x0000000338032227 */ /* 0x001fc800078e00ff */
[----:B------:R-:W-:Y:S01]  /*161d0*/  FMUL.FTZ R20, R61, UR8 ;  /* 0x000000083d147c20 */ /* 0x000fe20008410000 */
[----:B------:R0:W1:Y:S01]  /*161e0*/  MUFU.TANH R57, R58 ;  /* 0x0000003a00397308 */ /* 0x0000620000002400 */
[----:B------:R-:W-:Y:S01]  /*161f0*/  FMUL.FTZ R59, R59, UR8 ;  /* 0x000000083b3b7c20 */ /* 0x000fe20008410000 */
[----:B------:R-:W-:Y:S01]  /*16200*/  IMAD.MOV.U32 R61, RZ, RZ, -0x70 ;  /* 0xffffff90ff3d7424 */ /* 0x000fe200078e00ff */
[----:B--2---:R-:W-:Y:S01]  /*16210*/  @P2 SHF.R.U32.HI R56, RZ, R4, R3 ;  /* 0x00000004ff382219 */ /* 0x004fe20000011603 */
[----:B------:R-:W-:Y:S02]  /*16220*/  IMAD R4, R150, -0x70, R227 ;  /* 0xffffff9096047824 */ /* 0x000fe400078e02e3 */
[----:B------:R-:W-:Y:S01]  /*16230*/  FMUL.FTZ R62, R62, UR8 ;  /* 0x000000083e3e7c20 */ /* 0x000fe20008410000 */
[----:B------:R-:W-:Y:S01]  /*16240*/  FMUL.FTZ R63, R63, UR8 ;  /* 0x000000083f3f7c20 */ /* 0x000fe20008410000 */
[----:B------:R-:W-:Y:S01]  /*16250*/  VIADD R4, R4, 0x70 ;  /* 0x0000007004047836 */ /* 0x000fe20000000000 */
[----:B------:R-:W2:Y:S01]  /*16260*/  MUFU.TANH R59, R59 ;  /* 0x0000003b003b7308 */ /* 0x000ea20000002400 */
[----:B0-----:R-:W-:-:S04]  /*16270*/  IMAD R58, R150, R61, 0x71 ;  /* 0x00000071963a7424 */ /* 0x001fc800078e023d */
[----:B------:R-:W-:-:S03]  /*16280*/  IMAD R58, R229, -0x2, R58 ;  /* 0xfffffffee53a7824 */ /* 0x000fc600078e023a */
[----:B------:R-:W0:Y:S02]  /*16290*/  MUFU.TANH R62, R62 ;  /* 0x0000003e003e7308 */ /* 0x000e240000002400 */
[----:B------:R-:W-:-:S06]  /*162a0*/  IADD3 R89, -R226, R58, R227 ;  /* 0x0000003ae2597210 */ /* 0x000fcc0007ffe1e3 */
[----:B------:R-:W0:Y:S08]  /*162b0*/  MUFU.TANH R63, R63 ;  /* 0x0000003f003f7308 */ /* 0x000e300000002400 */
[----:B------:R-:W-:Y:S08]  /*162c0*/  MUFU.TANH R9, R9 ;  /* 0x0000000900097308 */ /* 0x000ff00000002400 */
[----:B------:R-:W-:Y:S01]  /*162d0*/  MUFU.TANH R10, R10 ;  /* 0x0000000a000a7308 */ /* 0x000fe20000002400 */
[----:B------:R-:W-:-:S02]  /*162e0*/  WARPGROUP.DEPBAR.LE gsb0, 0x0 ;  /* 0x00008000000079c5 */ /* 0x000fc40000010000 */
[----:B------:R-:W-:Y:S01]  /*162f0*/  WARPGROUP.ARRIVE ;  /* 0x00000000000079c5 */ /* 0x000fe20000000000 */
[----:B------:R-:W-:Y:S01]  /*16300*/  FMUL.FTZ R21, R48, UR8 ;  /* 0x0000000830157c20 */ /* 0x000fe20008410000 */
[----:B------:R-:W-:Y:S01]  /*16310*/  FMUL.FTZ R3, R49, UR8 ;  /* 0x0000000831037c20 */ /* 0x000fe20008410000 */
[----:B------:R-:W-:Y:S02]  /*16320*/  VIADD R48, R2, 0x986 ;  /* 0x0000098602307836 */ /* 0x000fe40000000000 */
[----:B------:R-:W-:Y:S01]  /*16330*/  FMUL.FTZ R50, R50, UR8 ;  /* 0x0000000832327c20 */ /* 0x000fe20008410000 */
[----:B------:R-:W-:Y:S01]  /*16340*/  IMAD.MOV.U32 R49, RZ, RZ, 0x40000040 ;  /* 0x40000040ff317424 */ /* 0x000fe200078e00ff */
[----:B------:R-:W-:Y:S01]  /*16350*/  HGMMA.64x16x16.F32.BF16 R40, gdesc[UR4], R40, gsb0 ;  /* 0x00200000042879f0 */ /* 0x000fe20008001828 */
[----:B------:R-:W-:Y:S01]  /*16360*/  UMOV UR4, UR36 ;  /* 0x0000002400047c82 */ /* 0x000fe20008000000 */
[----:B------:R-:W-:Y:S01]  /*16370*/  R2UR UR6, R48 ;  /* 0x00000000300672ca */ /* 0x000fe200000e0000 */
[----:B------:R-:W-:Y:S01]  /*16380*/  UMOV UR5, UR37 ;  /* 0x0000002500057c82 */ /* 0x000fe20008000000 */
[----:B------:R-:W-:Y:S01]  /*16390*/  R2UR UR7, R49 ;  /* 0x00000000310772ca */ /* 0x000fe200000e0000 */
[----:B------:R3:W0:Y:S01]  /*163a0*/  MUFU.TANH R60, R50 ;  /* 0x00000032003c7308 */ /* 0x0006220000002400 */
[----:B------:R-:W4:Y:S01]  /*163b0*/  SHFL.IDX PT, R49, R56, 0x1, 0x1c1f ;  /* 0x003c1f0038317f89 */ /* 0x000f2200000e0000 */
[----:B------:R-:W-:-:S02]  /*163c0*/  VIADD R2, R2, 0xa06 ;  /* 0x00000a0602027836 */ /* 0x000fc40000000000 */
[----:B------:R-:W-:Y:S01]  /*163d0*/  FMUL.FTZ R51, R51, UR8 ;  /* 0x0000000833337c20 */ /* 0x000fe20008410000 */
[----:B------:R-:W-:Y:S01]  /*163e0*/  FMUL.FTZ R54, R54, UR8 ;  /* 0x0000000836367c20 */ /* 0x000fe20008410000 */
[----:B------:R-:W-:Y:S01]  /*163f0*/  FMUL.FTZ R55, R55, UR8 ;  /* 0x0000000837377c20 */ /* 0x000fe20008410000 */
[----:B------:R-:W0:Y:S01]  /*16400*/  SHFL.IDX PT, R56, R56, RZ, 0x1c1f ;  /* 0x001c1fff38387589 */ /* 0x000e2200000e0000 */
[----:B------:R-:W-:Y:S01]  /*16410*/  FMUL.FTZ R52, R52, UR8 ;  /* 0x0000000834347c20 */ /* 0x000fe20008410000 */
[----:B------:R5:W-:Y:S01]  /*16420*/  MUFU.TANH R48, R3 ;  /* 0x0000000300307308 */ /* 0x000be20000002400 */
[----:B---3--:R-:W-:-:S07]  /*16430*/  IMAD R50, R229, -0x2, R4 ;  /* 0xfffffffee5327824 */ /* 0x008fce00078e0204 */
[----:B------:R-:W3:Y:S01]  /*16440*/  MUFU.TANH R51, R51 ;  /* 0x0000003300337308 */ /* 0x000ee20000002400 */
[----:B-----5:R-:W-:-:S07]  /*16450*/  IMAD.MOV.U32 R3, RZ, RZ, 0x40000040 ;  /* 0x40000040ff037424 */ /* 0x020fce00078e00ff */
[----:B------:R-:W-:Y:S01]  /*16460*/  MUFU.TANH R54, R54 ;  /* 0x0000003600367308 */ /* 0x000fe20000002400 */
[----:B----4-:R-:W-:-:S04]  /*16470*/  VIADDMNMX R4, R49, R89, R50, PT ;  /* 0x0000005931047246 */ /* 0x010fc80003800132 */
[C---:B------:R-:W-:Y:S02]  /*16480*/  ISETP.GT.AND P5, PT, R4.reuse, RZ, PT ;  /* 0x000000ff0400720c */ /* 0x040fe40003fa4270 */
[C---:B------:R-:W-:Y:S01]  /*16490*/  ISETP.GT.AND P6, PT, R4.reuse, 0x1, PT ;  /* 0x000000010400780c */ /* 0x040fe20003fc4270 */
[----:B------:R0:W4:Y:S01]  /*164a0*/  MUFU.TANH R58, R55 ;  /* 0x00000037003a7308 */ /* 0x0001220000002400 */
[----:B------:R-:W-:Y:S02]  /*164b0*/  ISETP.GT.AND P4, PT, R4, 0x8, PT ;  /* 0x000000080400780c */ /* 0x000fe40003f84270 */
[----:B------:R-:W-:Y:S02]  /*164c0*/  FSEL R93, R74, -INF , P5 ;  /* 0xff8000004a5d7808 */ /* 0x000fe40002800000 */
[----:B------:R-:W-:Y:S02]  /*164d0*/  FSEL R91, R75, -INF , P6 ;  /* 0xff8000004b5b7808 */ /* 0x000fe40003000000 */
[----:B------:R-:W-:Y:S01]  /*164e0*/  ISETP.GT.AND P3, PT, R4, 0x9, PT ;  /* 0x000000090400780c */ /* 0x000fe20003f64270 */
[----:B------:R-:W-:Y:S01]  /*164f0*/  MUFU.TANH R11, R11 ;  /* 0x0000000b000b7308 */ /* 0x000fe20000002400 */
[----:B------:R-:W-:-:S02]  /*16500*/  FSEL R87, R78, -INF , P4 ;  /* 0xff8000004e577808 */ /* 0x000fc40002000000 */
[C---:B------:R-:W-:Y:S02]  /*16510*/  ISETP.GT.AND P5, PT, R4.reuse, 0x10, PT ;  /* 0x000000100400780c */ /* 0x040fe40003fa4270 */
[----:B------:R-:W-:Y:S01]  /*16520*/  FSEL R85, R79, -INF , P3 ;  /* 0xff8000004f557808 */ /* 0x000fe20001800000 */
[----:B------:R-:W-:Y:S02]  /*16530*/  WARPGROUP.DEPBAR.LE gsb0, 0x0 ;  /* 0x00008000000079c5 */ /* 0x000fe40000010000 */
[----:B------:R-:W-:Y:S01]  /*16540*/  WARPGROUP.ARRIVE ;  /* 0x00000000000079c5 */ /* 0x000fe20000000000 */
[----:B------:R-:W-:Y:S01]  /*16550*/  ISETP.GT.AND P3, PT, R4, 0x11, PT ;  /* 0x000000110400780c */ /* 0x000fe20003f64270 */
[----:B------:R-:W-:Y:S01]  /*16560*/  FMUL.FTZ R42, R42, UR8 ;  /* 0x000000082a2a7c20 */ /* 0x000fe20008410000 */
[----:B-1----:R-:W-:Y:S01]  /*16570*/  FSEL R83, R66, -INF , P5 ;  /* 0xff80000042537808 */ /* 0x002fe20002800000 */
[----:B------:R-:W-:Y:S01]  /*16580*/  FMUL.FTZ R47, R47, UR8 ;  /* 0x000000082f2f7c20 */ /* 0x000fe20008410000 */
[----:B------:R-:W-:Y:S01]  /*16590*/  ISETP.GT.AND P4, PT, R4, 0x18, PT ;  /* 0x000000180400780c */ /* 0x000fe20003f84270 */
[----:B------:R-:W-:Y:S01]  /*165a0*/  HGMMA.64x16x16.F32.BF16 R32, gdesc[UR4], R32, gsb0 ;  /* 0x00200000042079f0 */ /* 0x000fe20008001820 */
[----:B------:R-:W-:Y:S01]  /*165b0*/  R2UR UR6, R2 ;  /* 0x00000000020672ca */ /* 0x000fe200000e0000 */
[----:B------:R-:W-:Y:S01]  /*165c0*/  UMOV UR4, UR36 ;  /* 0x0000002400047c82 */ /* 0x000fe20008000000 */
[----:B------:R-:W-:Y:S01]  /*165d0*/  R2UR UR7, R3 ;  /* 0x00000000030772ca */ /* 0x000fe200000e0000 */
[----:B------:R-:W-:Y:S01]  /*165e0*/  UMOV UR5, UR37 ;  /* 0x0000002500057c82 */ /* 0x000fe20008000000 */
[----:B------:R-:W-:Y:S01]  /*165f0*/  FMNMX.FTZ R2, R93, R91, !PT ;  /* 0x0000005b5d027209 */ /* 0x000fe20007810000 */
[----:B------:R-:W1:Y:S01]  /*16600*/  MUFU.TANH R42, R42 ;  /* 0x0000002a002a7308 */ /* 0x000e620000002400 */
[----:B------:R-:W-:Y:S01]  /*16610*/  FSEL R81, R67, -INF , P3 ;  /* 0xff80000043517808 */ /* 0x000fe20001800000 */
[----:B------:R-:W-:Y:S01]  /*16620*/  FMUL.FTZ R43, R43, UR8 ;  /* 0x000000082b2b7c20 */ /* 0x000fe20008410000 */
[----:B------:R-:W-:Y:S01]  /*16630*/  FMNMX.FTZ R2, R87, R2, !PT ;  /* 0x0000000257027209 */ /* 0x000fe20007810000 */
[----:B------:R-:W-:Y:S01]  /*16640*/  FMUL.FTZ R46, R46, UR8 ;  /* 0x000000082e2e7c20 */ /* 0x000fe20008410000 */
[----:B------:R-:W-:Y:S01]  /*16650*/  ISETP.GT.AND P3, PT, R4, 0x19, PT ;  /* 0x000000190400780c */ /* 0x000fe20003f64270 */
[----:B------:R-:W-:Y:S01]  /*16660*/  FMUL.FTZ R45, R45, UR8 ;  /* 0x000000082d2d7c20 */ /* 0x000fe20008410000 */
[----:B------:R-:W-:Y:S01]  /*16670*/  FMNMX.FTZ R2, R85, R2, !PT ;  /* 0x0000000255027209 */ /* 0x000fe20007810000 */
[----:B------:R5:W-:Y:S01]  /*16680*/  MUFU.TANH R61, R47 ;  /* 0x0000002f003d7308 */ /* 0x000be20000002400 */
[----:B------:R-:W-:Y:S01]  /*16690*/  FSEL R79, R70, -INF , P4 ;  /* 0xff800000464f7808 */ /* 0x000fe20002000000 */
[----:B------:R-:W-:Y:S01]  /*166a0*/  FMUL.FTZ R40, R40, UR8 ;  /* 0x0000000828287c20 */ /* 0x000fe20008410000 */
[----:B------:R-:W-:Y:S01]  /*166b0*/  FMNMX.FTZ R2, R83, R2, !PT ;  /* 0x0000000253027209 */ /* 0x000fe20007810000 */
[----:B------:R-:W-:Y:S01]  /*166c0*/  FMUL.FTZ R41, R41, UR8 ;  /* 0x0000000829297c20 */ /* 0x000fe20008410000 */
[----:B------:R-:W-:Y:S01]  /*166d0*/  ISETP.GT.AND P4, PT, R4, 0x20, PT ;  /* 0x000000200400780c */ /* 0x000fe20003f84270 */
[----:B------:R-:W-:Y:S01]  /*166e0*/  FMUL.FTZ R44, R44, UR8 ;  /* 0x000000082c2c7c20 */ /* 0x000fe20008410000 */
[----:B------:R-:W-:Y:S01]  /*166f0*/  FMNMX.FTZ R2, R81, R2, !PT ;  /* 0x0000000251027209 */ /* 0x000fe20007810000 */
[----:B------:R3:W1:Y:S01]  /*16700*/  MUFU.TANH R3, R43 ;  /* 0x0000002b00037308 */ /* 0x0006620000002400 */
[----:B------:R-:W-:-:S02]  /*16710*/  FSEL R77, R71, -INF , P3 ;  /* 0xff800000474d7808 */ /* 0x000fc40001800000 */
[----:B------:R-:W-:Y:S02]  /*16720*/  FMNMX.FTZ R2, R79, R2, !PT ;  /* 0x000000024f027209 */ /* 0x000fe40007810000 */
[C---:B------:R-:W-:Y:S02]  /*16730*/  ISETP.GT.AND P3, PT, R4.reuse, 0x21, PT ;  /* 0x000000210400780c */ /* 0x040fe40003f64270 */
[----:B------:R-:W-:Y:S01]  /*16740*/  FSEL R75, R57, -INF , P4 ;  /* 0xff800000394b7808 */ /* 0x000fe20002000000 */
[----:B------:R-:W-:Y:S01]  /*16750*/  MUFU.TANH R46, R46 ;  /* 0x0000002e002e7308 */ /* 0x000fe20000002400 */
[----:B------:R-:W-:Y:S02]  /*16760*/  FMNMX.FTZ R2, R77, R2, !PT ;  /* 0x000000024d027209 */ /* 0x000fe40007810000 */
[----:B------:R-:W-:Y:S02]  /*16770*/  ISETP.GT.AND P4, PT, R4, 0x28, PT ;  /* 0x000000280400780c */ /* 0x000fe40003f84270 */
[----:B--2---:R-:W-:-:S02]  /*16780*/  FSEL R65, R59, -INF , P3 ;  /* 0xff8000003b417808 */ /* 0x004fc40001800000 */
[----:B------:R-:W-:Y:S01]  /*16790*/  FMNMX.FTZ R2, R75, R2, !PT ;  /* 0x000000024b027209 */ /* 0x000fe20007810000 */
[----:B------:R-:W-:Y:S01]  /*167a0*/  MUFU.TANH R12, R12 ;  /* 0x0000000c000c7308 */ /* 0x000fe20000002400 */
[----:B------:R-:W-:Y:S02]  /*167b0*/  ISETP.GT.AND P3, PT, R4, 0x29, PT ;  /* 0x000000290400780c */ /* 0x000fe40003f64270 */
[----:B0-----:R-:W-:Y:S02]  /*167c0*/  FSEL R55, R62, -INF , P4 ;  /* 0xff8000003e377808 */ /* 0x001fe40002000000 */
[----:B------:R-:W-:Y:S02]  /*167d0*/  FMNMX.FTZ R2, R65, R2, !PT ;  /* 0x0000000241027209 */ /* 0x000fe40007810000 */
[----:B------:R-:W-:Y:S01]  /*167e0*/  ISETP.GT.AND P4, PT, R4, 0x30, PT ;  /* 0x000000300400780c */ /* 0x000fe20003f84270 */
[----:B------:R-:W-:Y:S01]  /*167f0*/  MUFU.TANH R13, R13 ;  /* 0x0000000d000d7308 */ /* 0x000fe20000002400 */
[----:B------:R-:W-:-:S02]  /*16800*/  FSEL R49, R63, -INF , P3 ;  /* 0xff8000003f317808 */ /* 0x000fc40001800000 */
[----:B------:R-:W-:Y:S02]  /*16810*/  FMNMX.FTZ R2, R55, R2, !PT ;  /* 0x0000000237027209 */ /* 0x000fe40007810000 */
[----:B------:R-:W-:Y:S01]  /*16820*/  ISETP.GT.AND P3, PT, R4, 0x31, PT ;  /* 0x000000310400780c */ /* 0x000fe20003f64270 */
[----:B------:R-:W-:Y:S02]  /*16830*/  WARPGROUP.DEPBAR.LE gsb0, 0x0 ;  /* 0x00008000000079c5 */ /* 0x000fe40000010000 */
[----:B------:R-:W-:Y:S01]  /*16840*/  WARPGROUP.ARRIVE ;  /* 0x00000000000079c5 */ /* 0x000fe20000000000 */
[----:B------:R-:W-:Y:S01]  /*16850*/  FMUL.FTZ R34, R34, UR8 ;  /* 0x0000000822227c20 */ /* 0x000fe20008410000 */
[----:B-----5:R-:W-:Y:S01]  /*16860*/  FSEL R47, R60, -INF , P4 ;  /* 0xff8000003c2f7808 */ /* 0x020fe20002000000 */
[----:B------:R-:W-:Y:S01]  /*16870*/  FMUL.FTZ R35, R35, UR8 ;  /* 0x0000000823237c20 */ /* 0x000fe20008410000 */
[----:B------:R-:W-:Y:S01]  /*16880*/  FMNMX.FTZ R2, R49, R2, !PT ;  /* 0x0000000231027209 */ /* 0x000fe20007810000 */
[----:B------:R0:W-:Y:S01]  /*16890*/  MUFU.TANH R64, R34 ;  /* 0x0000002200407308 */ /* 0x0001e20000002400 */
[----:B------:R-:W-:Y:S01]  /*168a0*/  HGMMA.64x16x16.F32.BF16 R24, gdesc[UR4], R24, gsb0 ;  /* 0x00200000041879f0 */ /* 0x000fe20008001818 */
[----:B------:R-:W-:Y:S01]  /*168b0*/  ISETP.GT.AND P4, PT, R4, 0x38, PT ;  /* 0x000000380400780c */ /* 0x000fe20003f84270 */
[----:B------:R-:W-:Y:S01]  /*168c0*/  FMUL.FTZ R38, R38, UR8 ;  /* 0x0000000826267c20 */ /* 0x000fe20008410000 */
[----:B---3--:R-:W-:Y:S01]  /*168d0*/  FSEL R43, R51, -INF , P3 ;  /* 0xff800000332b7808 */ /* 0x008fe20001800000 */
[----:B------:R-:W-:Y:S01]  /*168e0*/  ULDC UR4, c[0x0][0x988] ;  /* 0x0002620000047ab9 */ /* 0x000fe20000000800 */
[----:B------:R-:W-:Y:S01]  /*168f0*/  ISETP.GT.AND P3, PT, R4, 0x39, PT ;  /* 0x000000390400780c */ /* 0x000fe20003f64270 */
[----:B------:R-:W-:Y:S01]  /*16900*/  FMUL.FTZ R33, R33, UR8 ;  /* 0x0000000821217c20 */ /* 0x000fe20008410000 */
[----:B------:R2:W3:Y:S01]  /*16910*/  MUFU.TANH R62, R35 ;  /* 0x00000023003e7308 */ /* 0x0004e20000002400 */
[----:B0-----:R-:W-:Y:S01]  /*16920*/  FMNMX.FTZ R34, R47, R2, !PT ;  /* 0x000000022f227209 */ /* 0x001fe20007810000 */
[----:B------:R-:W-:Y:S01]  /*16930*/  FMUL.FTZ R2, R39, UR8 ;  /* 0x0000000827027c20 */ /* 0x000fe20008410000 */
[----:B----4-:R-:W-:Y:S01]  /*16940*/  FSEL R39, R58, -INF , P3 ;  /* 0xff8000003a277808 */ /* 0x010fe20001800000 */
[----:B------:R-:W-:Y:S01]  /*16950*/  FMUL.FTZ R37, R37, UR8 ;  /* 0x0000000825257c20 */ /* 0x000fe20008410000 */
[----:B------:R-:W-:Y:S01]  /*16960*/  FMNMX.FTZ R34, R43, R34, !PT ;  /* 0x000000222b227209 */ /* 0x000fe20007810000 */
[----:B------:R-:W-:Y:S01]  /*16970*/  FMUL.FTZ R32, R32, UR8 ;  /* 0x0000000820207c20 */ /* 0x000fe20008410000 */
[----:B------:R-:W-:Y:S01]  /*16980*/  ISETP.GT.AND P3, PT, R4, 0x41, PT ;  /* 0x000000410400780c */ /* 0x000fe20003f64270 */
[----:B------:R-:W0:Y:S01]  /*16990*/  MUFU.TANH R67, R2 ;  /* 0x0000000200437308 */ /* 0x000e220000002400 */
[----:B--2---:R-:W-:Y:S01]  /*169a0*/  FSEL R35, R54, -INF , P4 ;  /* 0xff80000036237808 */ /* 0x004fe20002000000 */
[----:B------:R-:W-:Y:S01]  /*169b0*/  FMUL.FTZ R36, R36, UR8 ;  /* 0x0000000824247c20 */ /* 0x000fe20008410000 */
[----:B------:R-:W-:-:S02]  /*169c0*/  ISETP.GT.AND P4, PT, R4, 0x40, PT ;  /* 0x000000400400780c */ /* 0x000fc40003f84270 */
[----:B------:R-:W-:Y:S02]  /*169d0*/  FMNMX.FTZ R34, R35, R34, !PT ;  /* 0x0000002223227209 */ /* 0x000fe40007810000 */
[----:B-1----:R-:W-:Y:S01]  /*169e0*/  FSEL R51, R42, -INF , P4 ;  /* 0xff8000002a337808 */ /* 0x002fe20002000000 */
[----:B------:R-:W1:Y:S01]  /*169f0*/  MUFU.TANH R38, R38 ;  /* 0x0000002600267308 */ /* 0x000e620000002400 */
[----:B------:R-:W-:Y:S02]  /*16a00*/  FMNMX.FTZ R34, R39, R34, !PT ;  /* 0x0000002227227209 */ /* 0x000fe40007810000 */
[C---:B------:R-:W-:Y:S02]  /*16a10*/  ISETP.GT.AND P4, PT, R4.reuse, 0x48, PT ;  /* 0x000000480400780c */ /* 0x040fe40003f84270 */
[----:B------:R-:W-:Y:S02]  /*16a20*/  FSEL R57, R3, -INF , P3 ;  /* 0xff80000003397808 */ /* 0x000fe40001800000 */
[----:B------:R-:W-:Y:S01]  /*16a30*/  FMNMX.FTZ R34, R51, R34, !PT ;  /* 0x0000002233227209 */ /* 0x000fe20007810000 */
[----:B------:R-:W-:Y:S01]  /*16a40*/  MUFU.TANH R14, R14 ;  /* 0x0000000e000e7308 */ /* 0x000fe20000002400 */
[----:B------:R-:W-:-:S02]  /*16a50*/  ISETP.GT.AND P3, PT, R4, 0x49, PT ;  /* 0x000000490400780c */ /* 0x000fc40003f64270 */
[----:B------:R-:W-:Y:S02]  /*16a60*/  FMNMX.FTZ R34, R57, R34, !PT ;  /* 0x0000002239227209 */ /* 0x000fe40007810000 */
[----:B------:R-:W-:Y:S02]  /*16a70*/  FSEL R59, R61, -INF , P3 ;  /* 0xff8000003d3b7808 */ /* 0x000fe40001800000 */
[----:B------:R-:W-:Y:S01]  /*16a80*/  ISETP.GT.AND P3, PT, R4, 0x51, PT ;  /* 0x000000510400780c */ /* 0x000fe20003f64270 */
[----:B------:R-:W-:Y:S01]  /*16a90*/  MUFU.TANH R15, R15 ;  /* 0x0000000f000f7308 */ /* 0x000fe20000002400 */
[----:B------:R-:W-:Y:S02]  /*16aa0*/  VIADDMNMX R56, R56, R89, R50, PT ;  /* 0x0000005938387246 */ /* 0x000fe40003800132 */
[----:B---3--:R-:W-:Y:S02]  /*16ab0*/  FSEL R63, R62, -INF , P3 ;  /* 0xff8000003e3f7808 */ /* 0x008fe40001800000 */
[----:B------:R-:W-:-:S02]  /*16ac0*/  ISETP.GT.AND P3, PT, R4, 0x59, PT ;  /* 0x000000590400780c */ /* 0x000fc40003f64270 */
[----:B------:R-:W-:Y:S01]  /*16ad0*/  ISETP.GT.AND P5, PT, R56, 0x8, PT ;  /* 0x000000083800780c */ /* 0x000fe20003fa4270 */
[----:B------:R-:W-:Y:S01]  /*16ae0*/  MUFU.TANH R20, R20 ;  /* 0x0000001400147308 */ /* 0x000fe20000002400 */
[----:B0-----:R-:W-:Y:S02]  /*16af0*/  FSEL R67, R67, -INF , P3 ;  /* 0xff80000043437808 */ /* 0x001fe40001800000 */
[----:B------:R-:W-:Y:S01]  /*16b00*/  ISETP.GT.AND P3, PT, R4, 0x61, PT ;  /* 0x000000610400780c */ /* 0x000fe20003f64270 */
        /* <DEDUP_REMOVED lines=18> */
[----:B------:R0:W-:Y:S01]  /*16c30*/  @!P1 SYNCS.ARRIVE.TRANS64.RED.A1T0 RZ, [R0+URZ], RZ ;  /* 0x000000ff00ff99a7 */ /* 0x0001e2000810043f */
[----:B------:R-:W-:-:S02]  /*16c40*/  FMNMX.FTZ R34, R63, R34, !PT ;  /* 0x000000223f227209 */ /* 0x000fc40007810000 */
[C---:B------:R-:W-:Y:S02]  /*16c50*/  ISETP.GT.AND P4, PT, R4.reuse, 0x60, PT ;  /* 0x000000600400780c */ /* 0x040fe40003f84270 */
[----:B------:R-:W1:Y:S01]  /*16c60*/  MUFU.TANH R30, R30 ;  /* 0x0000001e001e7308 */ /* 0x000e620000002400 */
[----:B------:R-:W-:Y:S02]  /*16c70*/  FMNMX.FTZ R34, R31, R34, !PT ;  /* 0x000000221f227209 */ /* 0x000fe40007810000 */
[----:B--2---:R-:W-:Y:S02]  /*16c80*/  FSEL R73, R73, -INF , P3 ;  /* 0xff80000049497808 */ /* 0x004fe40001800000 */
[----:B------:R-:W-:Y:S02]  /*16c90*/  FMNMX.FTZ R34, R67, R34, !PT ;  /* 0x0000002243227209 */ /* 0x000fe40007810000 */
[----:B------:R-:W-:Y:S01]  /*16ca0*/  ISETP.GT.AND P3, PT, R4, 0x69, PT ;  /* 0x000000690400780c */ /* 0x000fe20003f64270 */
[----:B------:R2:W4:Y:S01]  /*16cb0*/  MUFU.TANH R3, R2 ;  /* 0x0000000200037308 */ /* 0x0005220000002400 */
[----:B---3--:R-:W-:-:S02]  /*16cc0*/  FSEL R71, R26, -INF , P4 ;  /* 0xff8000001a477808 */ /* 0x008fc40002000000 */
[----:B------:R-:W-:Y:S01]  /*16cd0*/  ISETP.GT.AND P4, PT, R4, 0x68, PT ;  /* 0x000000680400780c */ /* 0x000fe20003f84270 */
[----:B------:R-:W-:Y:S01]  /*16ce0*/  IMAD.U32 R4, RZ, RZ, UR4 ;  /* 0x00000004ff047e24 */ /* 0x000fe2000f8e00ff */
[----:B------:R-:W-:Y:S02]  /*16cf0*/  FMNMX.FTZ R34, R71, R34, !PT ;  /* 0x0000002247227209 */ /* 0x000fe40007810000 */
[----:B------:R-:W-:Y:S01]  /*16d00*/  FSEL R7, R7, -INF , P5 ;  /* 0xff80000007077808 */ /* 0x000fe20002800000 */
[----:B------:R-:W-:Y:S01]  /*16d10*/  MUFU.TANH R46, R24 ;  /* 0x00000018002e7308 */ /* 0x000fe20000002400 */
[----:B-1----:R-:W-:Y:S01]  /*16d20*/  FSEL R69, R30, -INF , P4 ;  /* 0xff8000001e457808 */ /* 0x002fe20002000000 */
[----:B--2---:R-:W-:Y:S01]  /*16d30*/  FMUL.FTZ R2, R53, UR8 ;  /* 0x0000000835027c20 */ /* 0x004fe20008410000 */
[----:B------:R-:W-:Y:S02]  /*16d40*/  FMNMX.FTZ R34, R73, R34, !PT ;  /* 0x0000002249227209 */ /* 0x000fe40007810000 */
[----:B------:R-:W-:-:S02]  /*16d50*/  ISETP.GT.AND P4, PT, R56, 0x1, PT ;  /* 0x000000013800780c */ /* 0x000fc40003f84270 */
[----:B------:R-:W-:Y:S01]  /*16d60*/  FMNMX.FTZ R34, R69, R34, !PT ;  /* 0x0000002245227209 */ /* 0x000fe20007810000 */
[----:B------:R1:W-:Y:S01]  /*16d70*/  MUFU.TANH R30, R2 ;  /* 0x00000002001e7308 */ /* 0x0003e20000002400 */
[----:B----4-:R-:W-:Y:S02]  /*16d80*/  FSEL R53, R3, -INF , P3 ;  /* 0xff80000003357808 */ /* 0x010fe40001800000 */
[----:B------:R-:W-:Y:S02]  /*16d90*/  FSEL R6, R6, -INF , P4 ;  /* 0xff80000006067808 */ /* 0x000fe40002000000 */
[----:B------:R-:W-:Y:S02]  /*16da0*/  FMNMX.FTZ R34, R53, R34, !PT ;  /* 0x0000002235227209 */ /* 0x000fe40007810000 */
[----:B------:R-:W-:Y:S01]  /*16db0*/  ISETP.GT.AND P4, PT, R56, 0x10, PT ;  /* 0x000000103800780c */ /* 0x000fe20003f84270 */
[----:B------:R2:W-:Y:S02]  /*16dc0*/  MUFU.TANH R54, R25 ;  /* 0x0000001900367308 */ /* 0x0005e40000002400 */
[----:B------:R-:W3:Y:S01]  /*16dd0*/  SHFL.BFLY PT, R3, R34, 0x2, 0x1f ;  /* 0x0c401f0022037f89 */ /* 0x000ee200000e0000 */
[----:B------:R-:W-:-:S02]  /*16de0*/  FSEL R9, R9, -INF , P4 ;  /* 0xff80000009097808 */ /* 0x000fc40002000000 */
[----:B------:R-:W-:-:S03]  /*16df0*/  ISETP.GT.AND P4, PT, R56, 0x18, PT ;  /* 0x000000183800780c */ /* 0x000fc60003f84270 */
[----:B------:R-:W-:Y:S01]  /*16e00*/  MUFU.TANH R42, R37 ;  /* 0x00000025002a7308 */ /* 0x000fe20000002400 */
[----:B------:R-:W-:Y:S02]  /*16e10*/  FSEL R11, R11, -INF , P4 ;  /* 0xff8000000b0b7808 */ /* 0x000fe40002000000 */
[----:B------:R-:W-:-:S04]  /*16e20*/  ISETP.GT.AND P4, PT, R56, 0x20, PT ;  /* 0x000000203800780c */ /* 0x000fc80003f84270 */
[----:B------:R-:W-:Y:S01]  /*16e30*/  FSEL R13, R13, -INF , P4 ;  /* 0xff8000000d0d7808 */ /* 0x000fe20002000000 */
[----:B------:R-:W4:Y:S01]  /*16e40*/  MUFU.TANH R21, R21 ;  /* 0x0000001500157308 */ /* 0x000f220000002400 */
[----:B------:R-:W-:-:S07]  /*16e50*/  ISETP.GT.AND P4, PT, R56, 0x28, PT ;  /* 0x000000283800780c */ /* 0x000fce0003f84270 */
[----:B------:R-:W-:Y:S01]  /*16e60*/  MUFU.TANH R38, R45 ;  /* 0x0000002d00267308 */ /* 0x000fe20000002400 */
[----:B---3--:R-:W-:-:S05]  /*16e70*/  FMNMX.FTZ R3, R34, R3, !PT ;  /* 0x0000000322037209 */ /* 0x008fca0007810000 */
[----:B-1----:R-:W1:Y:S02]  /*16e80*/  SHFL.BFLY PT, R2, R3, 0x1, 0x1f ;  /* 0x0c201f0003027f89 */ /* 0x002e6400000e0000 */
[----:B------:R3:W-:Y:S08]  /*16e90*/  MUFU.TANH R34, R33 ;  /* 0x0000002100227308 */ /* 0x0007f00000002400 */
[----:B------:R-:W5:Y:S08]  /*16ea0*/  MUFU.TANH R52, R52 ;  /* 0x0000003400347308 */ /* 0x000f700000002400 */
[----:B------:R-:W0:Y:S01]  /*16eb0*/  MUFU.TANH R40, R40 ;  /* 0x0000002800287308 */ /* 0x000e220000002400 */
[----:B-1----:R-:W-:Y:S01]  /*16ec0*/  FMNMX.FTZ R3, R3, R2, !PT ;  /* 0x0000000203037209 */ /* 0x002fe20007810000 */
[----:B------:R-:W-:-:S06]  /*16ed0*/  FMUL.FTZ R2, R29, UR8 ;  /* 0x000000081d027c20 */ /* 0x000fcc0008410000 */
[----:B------:R-:W1:Y:S01]  /*16ee0*/  MUFU.TANH R41, R41 ;  /* 0x0000002900297308 */ /* 0x000e620000002400 */
[C---:B------:R-:W-:Y:S01]  /*16ef0*/  FSETP.NEU.FTZ.AND P3, PT, R3.reuse, -INF , PT ;  /* 0xff8000000300780b */ /* 0x040fe20003f7d000 */
[----:B------:R-:W-:-:S05]  /*16f00*/  FMUL.FTZ R26, R3, R4 ;  /* 0x00000004031a7220 */ /* 0x000fca0000410000 */
[----:B------:R-:W-:Y:S01]  /*16f10*/  FSEL R24, R26, RZ, P3 ;  /* 0x000000ff1a187208 */ /* 0x000fe20001800000 */
[----:B------:R-:W1:Y:S01]  /*16f20*/  MUFU.TANH R44, R44 ;  /* 0x0000002c002c7308 */ /* 0x000e620000002400 */
[----:B------:R-:W-:-:S03]  /*16f30*/  ISETP.GT.AND P3, PT, R56, RZ, PT ;  /* 0x000000ff3800720c */ /* 0x000fc60003f64270 */
[-CC-:B------:R-:W-:Y:S01]  /*16f40*/  FFMA.FTZ R197, R83, R4.reuse, -R24.reuse ;  /* 0x0000000453c57223 */ /* 0x180fe20000010818 */
[----:B------:R-:W-:Y:S01]  /*16f50*/  FSEL R29, R5, -INF , P3 ;  /* 0xff800000051d7808 */ /* 0x000fe20001800000 */
[-CC-:B------:R-:W-:Y:S01]  /*16f60*/  FFMA.FTZ R199, R79, R4.reuse, -R24.reuse ;  /* 0x000000044fc77223 */ /* 0x180fe20000010818 */
[----:B------:R-:W-:Y:S01]  /*16f70*/  ISETP.GT.AND P3, PT, R56, 0x9, PT ;  /* 0x000000093800780c */ /* 0x000fe20003f64270 */
[--C-:B------:R-:W-:Y:S01]  /*16f80*/  FFMA.FTZ R91, R91, R4, -R24.reuse ;  /* 0x000000045b5b7223 */ /* 0x100fe20000010818 */
[----:B------:R-:W-:Y:S01]  /*16f90*/  FMNMX.FTZ R26, R29, R6, !PT ;  /* 0x000000061d1a7209 */ /* 0x000fe20007810000 */
[-CC-:B------:R-:W-:Y:S01]  /*16fa0*/  FFMA.FTZ R203, R87, R4.reuse, -R24.reuse ;  /* 0x0000000457cb7223 */ /* 0x180fe20000010818 */
[----:B--2---:R-:W-:Y:S01]  /*16fb0*/  FSEL R25, R8, -INF , P3 ;  /* 0xff80000008197808 */ /* 0x004fe20001800000 */
[--C-:B------:R-:W-:Y:S01]  /*16fc0*/  FFMA.FTZ R8, R85, R4, -R24.reuse ;  /* 0x0000000455087223 */ /* 0x100fe20000010818 */
[----:B------:R-:W-:Y:S01]  /*16fd0*/  FMNMX.FTZ R26, R7, R26, !PT ;  /* 0x0000001a071a7209 */ /* 0x000fe20007810000 */
[----:B------:R-:W-:Y:S01]  /*16fe0*/  MUFU.TANH R50, R2 ;  /* 0x0000000200327308 */ /* 0x000fe20000002400 */
[----:B------:R-:W-:Y:S01]  /*16ff0*/  ISETP.GT.AND P3, PT, R56, 0x11, PT ;  /* 0x000000113800780c */ /* 0x000fe20003f64270 */
[--C-:B------:R-:W-:Y:S01]  /*17000*/  FFMA.FTZ R195, R55, R4, -R24.reuse ;  /* 0x0000000437c37223 */ /* 0x100fe20000010818 */
[----:B------:R-:W-:Y:S01]  /*17010*/  FMNMX.FTZ R26, R25, R26, !PT ;  /* 0x0000001a191a7209 */ /* 0x000fe20007810000 */
[-CC-:B------:R-:W-:Y:S01]  /*17020*/  FFMA.FTZ R193, R75, R4.reuse, -R24.reuse ;  /* 0x000000044bc17223 */ /* 0x180fe20000010818 */
[----:B---3--:R-:W-:Y:S01]  /*17030*/  FSEL R33, R10, -INF , P3 ;  /* 0xff8000000a217808 */ /* 0x008fe20001800000 */
[--C-:B------:R-:W-:Y:S01]  /*17040*/  FFMA.FTZ R10, R81, R4, -R24.reuse ;  /* 0x00000004510a7223 */ /* 0x100fe20000010818 */
[----:B------:R-:W-:Y:S01]  /*17050*/  FMNMX.FTZ R26, R9, R26, !PT ;  /* 0x0000001a091a7209 */ /* 0x000fe20007810000 */
[----:B------:R2:W-:Y:S01]  /*17060*/  MUFU.EX2 R2, R91 ;  /* 0x0000005b00027308 */ /* 0x0005e20000000800 */
[----:B------:R-:W-:Y:S01]  /*17070*/  ISETP.GT.AND P3, PT, R56, 0x19, PT ;  /* 0x000000193800780c */ /* 0x000fe20003f64270 */
[--C-:B------:R-:W-:Y:S01]  /*17080*/  FFMA.FTZ R189, R47, R4, -R24.reuse ;  /* 0x000000042fbd7223 */ /* 0x100fe20000010818 */
[----:B------:R-:W-:Y:S01]  /*17090*/  FMNMX.FTZ R26, R33, R26, !PT ;  /* 0x0000001a211a7209 */ /* 0x000fe20007810000 */
[-CC-:B------:R-:W-:Y:S01]  /*170a0*/  FFMA.FTZ R201, R93, R4.reuse, -R24.reuse ;  /* 0x000000045dc97223 */ /* 0x180fe20000010818 */
[----:B------:R-:W-:Y:S01]  /*170b0*/  FSEL R37, R12, -INF , P3 ;  /* 0xff8000000c257808 */ /* 0x000fe20001800000 */
[--C-:B------:R-:W-:Y:S01]  /*170c0*/  FFMA.FTZ R12, R77, R4, -R24.reuse ;  /* 0x000000044d0c7223 */ /* 0x100fe20000010818 */
[----:B------:R-:W-:Y:S01]  /*170d0*/  FMNMX.FTZ R26, R11, R26, !PT ;  /* 0x0000001a0b1a7209 */ /* 0x000fe20007810000 */
[----:B------:R-:W3:Y:S01]  /*170e0*/  MUFU.TANH R32, R32 ;  /* 0x0000002000207308 */ /* 0x000ee20000002400 */
        /* <DEDUP_REMOVED lines=8> */
[C---:B------:R-:W-:Y:S01]  /*17170*/  ISETP.GT.AND P3, PT, R56.reuse, 0x29, PT ;  /* 0x000000293800780c */ /* 0x040fe20003f64270 */
[----:B------:R-:W5:Y:S01]  /*17180*/  @P2 LDC R35, c[0x0][0x44c] ;  /* 0x00011300ff232b82 */ /* 0x000f620000000800 */
[----:B------:R-:W-:Y:S01]  /*17190*/  FSEL R83, R15, -INF , P4 ;  /* 0xff8000000f537808 */ /* 0x000fe20002000000 */
[--C-:B------:R-:W-:Y:S01]  /*171a0*/  FFMA.FTZ R183, R31, R4, -R24.reuse ;  /* 0x000000041fb77223 */ /* 0x100fe20000010818 */
[----:B------:R-:W-:Y:S01]  /*171b0*/  FMNMX.FTZ R26, R45, R26, !PT ;  /* 0x0000001a2d1a7209 */ /* 0x000fe20007810000 */
[-CC-:B------:R-:W-:Y:S01]  /*171c0*/  FFMA.FTZ R185, R51, R4.reuse, -R24.reuse ;  /* 0x0000000433b97223 */ /* 0x180fe20000010818 */
[----:B------:R-:W-:Y:S01]  /*171d0*/  ISETP.GT.AND P4, PT, R56, 0x30, PT ;  /* 0x000000303800780c */ /* 0x000fe20003f84270 */
[----:B------:R-:W3:Y:S01]  /*171e0*/  MUFU.TANH R28, R28 ;  /* 0x0000001c001c7308 */ /* 0x000ee20000002400 */
[----:B------:R-:W-:Y:S01]  /*171f0*/  FSEL R81, R20, -INF , P3 ;  /* 0xff80000014517808 */ /* 0x000fe20001800000 */
[--C-:B------:R-:W-:Y:S01]  /*17200*/  FFMA.FTZ R20, R49, R4, -R24.reuse ;  /* 0x0000000431147223 */ /* 0x100fe20000010818 */
[----:B------:R-:W-:Y:S01]  /*17210*/  FMNMX.FTZ R26, R83, R26, !PT ;  /* 0x0000001a531a7209 */ /* 0x000fe20007810000 */
[-CC-:B------:R-:W-:Y:S01]  /*17220*/  FFMA.FTZ R57, R57, R4.reuse, -R24.reuse ;  /* 0x0000000439397223 */ /* 0x180fe20000010818 */
[C---:B------:R-:W-:Y:S01]  /*17230*/  ISETP.GT.AND P3, PT, R56.reuse, 0x31, PT ;  /* 0x000000313800780c */ /* 0x040fe20003f64270 */
[--C-:B------:R-:W-:Y:S01]  /*17240*/  FFMA.FTZ R181, R61, R4, -R24.reuse ;  /* 0x000000043db57223 */ /* 0x100fe20000010818 */
[----:B----4-:R-:W-:Y:S01]  /*17250*/  FSEL R85, R21, -INF , P4 ;  /* 0xff80000015557808 */ /* 0x010fe20002000000 */
[----:B------:R-:W4:Y:S01]  /*17260*/  MUFU.EX2 R201, R201 ;  /* 0x000000c900c97308 */ /* 0x000f220000000800 */
[----:B------:R-:W-:Y:S01]  /*17270*/  FMNMX.FTZ R26, R81, R26, !PT ;  /* 0x0000001a511a7209 */ /* 0x000fe20007810000 */
[-CC-:B------:R-:W-:Y:S01]  /*17280*/  FFMA.FTZ R177, R71, R4.reuse, -R24.reuse ;  /* 0x0000000447b17223 */ /* 0x180fe20000010818 */
[----:B------:R-:W-:Y:S01]  /*17290*/  ISETP.GT.AND P4, PT, R56, 0x38, PT ;  /* 0x000000383800780c */ /* 0x000fe20003f84270 */
[-CC-:B------:R-:W-:Y:S01]  /*172a0*/  FFMA.FTZ R73, R73, R4.reuse, -R24.reuse ;  /* 0x0000000449497223 */ /* 0x180fe20000010818 */
[----:B------:R-:W-:Y:S01]  /*172b0*/  FSEL R79, R48, -INF , P3 ;  /* 0xff800000304f7808 */ /* 0x000fe20001800000 */
[----:B------:R-:W-:Y:S01]  /*172c0*/  FFMA.FTZ R179, R69, R4, -R24 ;  /* 0x0000000445b37223 */ /* 0x000fe20000010818 */
[----:B------:R-:W-:Y:S01]  /*172d0*/  FMNMX.FTZ R26, R85, R26, !PT ;  /* 0x0000001a551a7209 */ /* 0x000fe20007810000 */
[----:B------:R-:W4:Y:S01]  /*172e0*/  MUFU.EX2 R203, R203 ;  /* 0x000000cb00cb7308 */ /* 0x000f220000000800 */
[----:B------:R-:W-:Y:S01]  /*172f0*/  ISETP.GT.AND P3, PT, R56, 0x39, PT ;  /* 0x000000393800780c */ /* 0x000fe20003f64270 */
[----:B-----5:R-:W-:Y:S01]  /*17300*/  @P2 IMAD.HI.U32 R35, R224, R35, RZ ;  /* 0x00000023e0232227 */ /* 0x020fe200078e00ff */
[----:B------:R-:W-:-:S02]  /*17310*/  FSEL R87, R52, -INF , P4 ;  /* 0xff80000034577808 */ /* 0x000fc40002000000 */
[----:B------:R-:W-:Y:S02]  /*17320*/  CS2R R70, SRZ ;  /* 0x0000000000467805 */ /* 0x000fe4000001ff00 */
[----:B------:R-:W-:Y:S02]  /*17330*/  FMNMX.FTZ R26, R79, R26, !PT ;  /* 0x0000001a4f1a7209 */ /* 0x000fe40007810000 */
[----:B------:R-:W-:Y:S02]  /*17340*/  CS2R R68, SRZ ;  /* 0x0000000000447805 */ /* 0x000fe4000001ff00 */
[----:B------:R-:W-:Y:S01]  /*17350*/  ISETP.GT.AND P4, PT, R56, 0x40, PT ;  /* 0x000000403800780c */ /* 0x000fe20003f84270 */
[----:B------:R-:W5:Y:S01]  /*17360*/  MUFU.EX2 R8, R8 ;  /* 0x0000000800087308 */ /* 0x000f620000000800 */
[----:B--2---:R-:W-:Y:S01]  /*17370*/  FSEL R91, R30, -INF , P3 ;  /* 0xff8000001e5b7808 */ /* 0x004fe20001800000 */
[----:B------:R-:W-:Y:S01]  /*17380*/  FFMA.FTZ R30, R43, R4, -R24 ;  /* 0x000000042b1e7223 */ /* 0x000fe20000010818 */
[----:B------:R-:W-:-:S02]  /*17390*/  FMNMX.FTZ R26, R87, R26, !PT ;  /* 0x0000001a571a7209 */ /* 0x000fc40007810000 */
[----:B------:R-:W-:Y:S02]  /*173a0*/  CS2R R60, SRZ ;  /* 0x00000000003c7805 */ /* 0x000fe4000001ff00 */
[----:B------:R-:W-:Y:S02]  /*173b0*/  ISETP.GT.AND P3, PT, R56, 0x41, PT ;  /* 0x000000413800780c */ /* 0x000fe40003f64270 */
[----:B0-----:R-:W-:Y:S01]  /*173c0*/  FSEL R89, R40, -INF , P4 ;  /* 0xff80000028597808 */ /* 0x001fe20002000000 */
[----:B------:R-:W0:Y:S01]  /*173d0*/  MUFU.EX2 R197, R197 ;  /* 0x000000c500c57308 */ /* 0x000e220000000800 */
[----:B------:R-:W-:Y:S02]  /*173e0*/  FMNMX.FTZ R26, R91, R26, !PT ;  /* 0x0000001a5b1a7209 */ /* 0x000fe40007810000 */
[----:B------:R-:W-:Y:S02]  /*173f0*/  ISETP.GT.AND P4, PT, R56, 0x48, PT ;  /* 0x000000483800780c */ /* 0x000fe40003f84270 */
[----:B-1----:R-:W-:-:S02]  /*17400*/  FSEL R77, R41, -INF , P3 ;  /* 0xff800000294d7808 */ /* 0x002fc40001800000 */
[----:B------:R-:W-:Y:S01]  /*17410*/  FMNMX.FTZ R26, R89, R26, !PT ;  /* 0x0000001a591a7209 */ /* 0x000fe20007810000 */
[----:B------:R-:W1:Y:S01]  /*17420*/  MUFU.EX2 R10, R10 ;  /* 0x0000000a000a7308 */ /* 0x000e620000000800 */
[----:B------:R-:W-:Y:S02]  /*17430*/  ISETP.GT.AND P3, PT, R56, 0x49, PT ;  /* 0x000000493800780c */ /* 0x000fe40003f64270 */
[----:B------:R-:W-:Y:S01]  /*17440*/  FSEL R21, R44, -INF , P4 ;  /* 0xff8000002c157808 */ /* 0x000fe20002000000 */
[----:B------:R-:W-:Y:S01]  /*17450*/  IMAD.MOV.U32 R44, RZ, RZ, R224 ;  /* 0x000000ffff2c7224 */ /* 0x000fe200078e00e0 */
[----:B------:R-:W-:Y:S02]  /*17460*/  FMNMX.FTZ R26, R77, R26, !PT ;  /* 0x0000001a4d1a7209 */ /* 0x000fe40007810000 */
[----:B------:R-:W-:Y:S01]  /*17470*/  ISETP.GT.AND P4, PT, R56, 0x50, PT ;  /* 0x000000503800780c */ /* 0x000fe20003f84270 */
[----:B------:R-:W2:Y:S01]  /*17480*/  MUFU.EX2 R199, R199 ;  /* 0x000000c700c77308 */ /* 0x000ea20000000800 */
[----:B------:R-:W-:-:S02]  /*17490*/  FSEL R15, R38, -INF , P3 ;  /* 0xff800000260f7808 */ /* 0x000fc40001800000 */
[----:B------:R-:W-:Y:S02]  /*174a0*/  FMNMX.FTZ R26, R21, R26, !PT ;  /* 0x0000001a151a7209 */ /* 0x000fe40007810000 */
[----:B------:R-:W-:Y:S02]  /*174b0*/  ISETP.GT.AND P3, PT, R56, 0x51, PT ;  /* 0x000000513800780c */ /* 0x000fe40003f64270 */
[----:B---3--:R-:W-:Y:S01]  /*174c0*/  FSEL R41, R32, -INF , P4 ;  /* 0xff80000020297808 */ /* 0x008fe20002000000 */
[----:B------:R-:W3:Y:S01]  /*174d0*/  MUFU.EX2 R12, R12 ;  /* 0x0000000c000c7308 */ /* 0x000ee20000000800 */
[----:B------:R-:W-:Y:S01]  /*174e0*/  FMNMX.FTZ R26, R15, R26, !PT ;  /* 0x0000001a0f1a7209 */ /* 0x000fe20007810000 */
[----:B------:R-:W-:Y:S01]  /*174f0*/  FFMA.FTZ R32, R59, R4, -R24 ;  /* 0x000000043b207223 */ /* 0x000fe20000010818 */
[----:B------:R-:W-:Y:S02]  /*17500*/  ISETP.GT.AND P4, PT, R56, 0x58, PT ;  /* 0x000000583800780c */ /* 0x000fe40003f84270 */
[----:B------:R-:W-:-:S02]  /*17510*/  CS2R R58, SRZ ;  /* 0x00000000003a7805 */ /* 0x000fc4000001ff00 */
[----:B------:R-:W-:Y:S02]  /*17520*/  FSEL R55, R34, -INF , P3 ;  /* 0xff80000022377808 */ /* 0x000fe40001800000 */
[----:B------:R-:W-:Y:S01]  /*17530*/  FMNMX.FTZ R26, R41, R26, !PT ;  /* 0x0000001a291a7209 */ /* 0x000fe20007810000 */
[----:B------:R-:W-:Y:S01]  /*17540*/  MUFU.EX2 R193, R193 ;  /* 0x000000c100c17308 */ /* 0x000fe20000000800 */
[----:B------:R-:W-:Y:S02]  /*17550*/  ISETP.GT.AND P3, PT, R56, 0x59, PT ;  /* 0x000000593800780c */ /* 0x000fe40003f64270 */
[----:B------:R-:W-:Y:S01]  /*17560*/  FSEL R65, R36, -INF , P4 ;  /* 0xff80000024417808 */ /* 0x000fe20002000000 */
[----:B------:R-:W-:Y:S01]  /*17570*/  FFMA.FTZ R36, R67, R4, -R24 ;  /* 0x0000000443247223 */ /* 0x000fe20000010818 */
[----:B------:R-:W-:Y:S02]  /*17580*/  FMNMX.FTZ R26, R55, R26, !PT ;  /* 0x0000001a371a7209 */ /* 0x000fe40007810000 */
[----:B------:R-:W-:-:S02]  /*17590*/  CS2R R66, SRZ ;  /* 0x0000000000427805 */ /* 0x000fc4000001ff00 */
[----:B------:R-:W-:Y:S01]  /*175a0*/  ISETP.GT.AND P4, PT, R56, 0x60, PT ;  /* 0x000000603800780c */ /* 0x000fe20003f84270 */
[----:B------:R-:W-:Y:S01]  /*175b0*/  MUFU.EX2 R14, R14 ;  /* 0x0000000e000e7308 */ /* 0x000fe20000000800 */
[----:B------:R-:W-:Y:S02]  /*175c0*/  FSEL R49, R42, -INF , P3 ;  /* 0xff8000002a317808 */ /* 0x000fe40001800000 */
[----:B------:R-:W-:Y:S01]  /*175d0*/  FMNMX.FTZ R26, R65, R26, !PT ;  /* 0x0000001a411a7209 */ /* 0x000fe20007810000 */
[----:B------:R-:W4:Y:S01]  /*175e0*/  @P2 LDC R42, c[0x0][0x450] ;  /* 0x00011400ff2a2b82 */ /* 0x000f220000000800 */
[----:B------:R-:W-:Y:S02]  /*175f0*/  ISETP.GT.AND P3, PT, R56, 0x61, PT ;  /* 0x000000613800780c */ /* 0x000fe40003f64270 */
[----:B------:R-:W-:Y:S01]  /*17600*/  FSEL R75, R46, -INF , P4 ;  /* 0xff8000002e4b7808 */ /* 0x000fe20002000000 */
[----:B------:R-:W-:Y:S01]  /*17610*/  MUFU.EX2 R195, R195 ;  /* 0x000000c300c37308 */ /* 0x000fe20000000800 */
[----:B------:R-:W-:-:S02]  /*17620*/  FMNMX.FTZ R26, R49, R26, !PT ;  /* 0x0000001a311a7209 */ /* 0x000fc40007810000 */
[----:B------:R-:W-:Y:S02]  /*17630*/  ISETP.GT.AND P4, PT, R56, 0x68, PT ;  /* 0x000000683800780c */ /* 0x000fe40003f84270 */
[----:B------:R-:W-:Y:S02]  /*17640*/  FSEL R47, R54, -INF , P3 ;  /* 0xff800000362f7808 */ /* 0x000fe40001800000 */
[----:B------:R-:W-:Y:S01]  /*17650*/  FMNMX.FTZ R26, R75, R26, !PT ;  /* 0x0000001a4b1a7209 */ /* 0x000fe20007810000 */
[----:B------:R-:W-:Y:S01]  /*17660*/  MUFU.EX2 R20, R20 ;  /* 0x0000001400147308 */ /* 0x000fe20000000800 */
[----:B------:R-:W-:Y:S02]  /*17670*/  FSEL R93, R28, -INF , P4 ;  /* 0xff8000001c5d7808 */ /* 0x000fe40002000000 */
[----:B------:R-:W-:Y:S02]  /*17680*/  ISETP.GT.AND P3, PT, R56, 0x69, PT ;  /* 0x000000693800780c */ /* 0x000fe40003f64270 */
[----:B------:R-:W-:-:S02]  /*17690*/  FMNMX.FTZ R28, R47, R26, !PT ;  /* 0x0000001a2f1c7209 */ /* 0x000fc40007810000 */
[----:B------:R-:W-:Y:S01]  /*176a0*/  FSEL R43, R50, -INF , P3 ;  /* 0xff800000322b7808 */ /* 0x000fe20001800000 */
[----:B------:R-:W-:Y:S01]  /*176b0*/  MUFU.EX2 R189, R189 ;  /* 0x000000bd00bd7308 */ /* 0x000fe20000000800 */
[----:B------:R-:W-:Y:S02]  /*176c0*/  FMNMX.FTZ R28, R93, R28, !PT ;  /* 0x0000001c5d1c7209 */ /* 0x000fe40007810000 */
[----:B------:R-:W-:Y:S02]  /*176d0*/  CS2R R50, SRZ ;  /* 0x0000000000327805 */ /* 0x000fe4000001ff00 */
[----:B----4-:R-:W-:Y:S02]  /*176e0*/  @P2 SHF.R.U32.HI R44, RZ, R42, R35 ;  /* 0x0000002aff2c2219 */ /* 0x010fe40000011623 */
[----:B------:R-:W-:Y:S01]  /*176f0*/  FMNMX.FTZ R5, R43, R28, !PT ;  /* 0x0000001c2b057209 */ /* 0x000fe20007810000 */
[--C-:B------:R-:W-:Y:S01]  /*17700*/  FFMA.FTZ R28, R39, R4, -R24.reuse ;  /* 0x00000004271c7223 */ /* 0x100fe20000010818 */
[----:B------:R-:W-:Y:S03]  /*17710*/  MUFU.EX2 R26, R30 ;  /* 0x0000001e001a7308 */ /* 0x000fe60000000800 */
[----:B------:R-:W4:Y:S05]  /*17720*/  SHFL.BFLY PT, R34, R5, 0x2, 0x1f ;  /* 0x0c401f0005227f89 */ /* 0x000f2a00000e0000 */
[----:B------:R-:W-:Y:S08]  /*17730*/  MUFU.EX2 R191, R191 ;  /* 0x000000bf00bf7308 */ /* 0x000ff00000000800 */
[----:B------:R-:W-:Y:S08]  /*17740*/  MUFU.EX2 R28, R28 ;  /* 0x0000001c001c7308 */ /* 0x000ff00000000800 */
[----:B------:R-:W-:Y:S01]  /*17750*/  MUFU.EX2 R185, R185 ;  /* 0x000000b900b97308 */ /* 0x000fe20000000800 */
[----:B----4-:R-:W-:Y:S01]  /*17760*/  FMNMX.FTZ R27, R5, R34, !PT ;  /* 0x00000022051b7209 */ /* 0x010fe20007810000 */
[-CC-:B------:R-:W-:Y:S01]  /*17770*/  FFMA.FTZ R34, R63, R4.reuse, -R24.reuse ;  /* 0x000000043f227223 */ /* 0x180fe20000010818 */
[----:B------:R-:W-:Y:S01]  /*17780*/  FFMA.FTZ R24, R53, R4, -R24 ;  /* 0x0000000435187223 */ /* 0x000fe20000010818 */
[----:B------:R-:W-:-:S02]  /*17790*/  CS2R R62, SRZ ;  /* 0x00000000003e7805 */ /* 0x000fc4000001ff00 */
[----:B------:R-:W-:Y:S01]  /*177a0*/  CS2R R52, SRZ ;  /* 0x0000000000347805 */ /* 0x000fe2000001ff00 */
[----:B------:R-:W4:Y:S01]  /*177b0*/  SHFL.BFLY PT, R38, R27, 0x1, 0x1f ;  /* 0x0c201f001b267f89 */ /* 0x000f2200000e0000 */
[----:B------:R5:W-:Y:S08]  /*177c0*/  MUFU.EX2 R30, R57 ;  /* 0x00000039001e7308 */ /* 0x000bf00000000800 */
[----:B------:R-:W-:Y:S01]  /*177d0*/  MUFU.EX2 R187, R187 ;  /* 0x000000bb00bb7308 */ /* 0x000fe20000000800 */
[----:B-----5:R-:W-:-:S07]  /*177e0*/  CS2R R56, SRZ ;  /* 0x0000000000387805 */ /* 0x020fce000001ff00 */
[----:B------:R-:W-:Y:S01]  /*177f0*/  MUFU.EX2 R32, R32 ;  /* 0x0000002000207308 */ /* 0x000fe20000000800 */
[----:B----4-:R-:W-:-:S07]  /*17800*/  FMNMX.FTZ R5, R27, R38, !PT ;  /* 0x000000261b057209 */ /* 0x010fce0007810000 */
[----:B------:R-:W-:Y:S01]  /*17810*/  MUFU.EX2 R181, R181 ;  /* 0x000000b500b57308 */ /* 0x000fe20000000800 */
[C---:B------:R-:W-:Y:S01]  /*17820*/  FSETP.NEU.FTZ.AND P3, PT, R5.reuse, -INF , PT ;  /* 0xff8000000500780b */ /* 0x040fe20003f7d000 */
[----:B------:R-:W-:-:S06]  /*17830*/  FMUL.FTZ R27, R5, R4 ;  /* 0x00000004051b7220 */ /* 0x000fcc0000410000 */
[----:B------:R-:W-:Y:S01]  /*17840*/  MUFU.EX2 R34, R34 ;  /* 0x0000002200227308 */ /* 0x000fe20000000800 */
[----:B------:R-:W-:-:S05]  /*17850*/  FSEL R40, R27, RZ, P3 ;  /* 0x000000ff1b287208 */ /* 0x000fca0001800000 */
[-CC-:B------:R-:W-:Y:S01]  /*17860*/  FFMA.FTZ R200, R29, R4.reuse, -R40.reuse ;  /* 0x000000041dc87223 */ /* 0x180fe20000010828 */
[-CC-:B------:R-:W-:Y:S01]  /*17870*/  FFMA.FTZ R27, R6, R4.reuse, -R40.reuse ;  /* 0x00000004061b7223 */ /* 0x180fe20000010828 */
[-C--:B------:R-:W-:Y:S01]  /*17880*/  FFMA.FTZ R202, R7, R4.reuse, -R40 ;  /* 0x0000000407ca7223 */ /* 0x080fe20000010828 */
[----:B------:R-:W-:Y:S01]  /*17890*/  FADD.FTZ R6, R201, R2 ;  /* 0x00000002c9067221 */ /* 0x000fe20000010000 */
[-CC-:B------:R-:W-:Y:S01]  /*178a0*/  FFMA.FTZ R25, R25, R4.reuse, -R40.reuse ;  /* 0x0000000419197223 */ /* 0x180fe20000010828 */
[-C--:B------:R-:W-:Y:S01]  /*178b0*/  FFMA.FTZ R196, R9, R4.reuse, -R40 ;  /* 0x0000000409c47223 */ /* 0x080fe20000010828 */
[----:B------:R-:W-:Y:S01]  /*178c0*/  MUFU.EX2 R200, R200 ;  /* 0x000000c800c87308 */ /* 0x000fe20000000800 */
[----:B------:R-:W-:Y:S01]  /*178d0*/  FADD.FTZ R7, R203, R6 ;  /* 0x00000006cb077221 */ /* 0x000fe20000010000 */
[-CC-:B------:R-:W-:Y:S01]  /*178e0*/  FFMA.FTZ R9, R33, R4.reuse, -R40.reuse ;  /* 0x0000000421097223 */ /* 0x180fe20000010828 */
[-CC-:B------:R-:W-:Y:S01]  /*178f0*/  FFMA.FTZ R198, R11, R4.reuse, -R40.reuse ;  /* 0x000000040bc67223 */ /* 0x180fe20000010828 */
[-CC-:B------:R-:W-:Y:S01]  /*17900*/  FFMA.FTZ R11, R37, R4.reuse, -R40.reuse ;  /* 0x00000004250b7223 */ /* 0x180fe20000010828 */
[----:B------:R-:W-:Y:S01]  /*17910*/  FADD.FTZ R6, R8, R7 ;  /* 0x0000000708067221 */ /* 0x000fe20000010000 */
[-CC-:B------:R-:W-:Y:S01]  /*17920*/  FFMA.FTZ R192, R13, R4.reuse, -R40.reuse ;  /* 0x000000040dc07223 */ /* 0x180fe20000010828 */
[-C--:B------:R-:W-:Y:S01]  /*17930*/  FFMA.FTZ R13, R45, R4.reuse, -R40 ;  /* 0x000000042d0d7223 */ /* 0x080fe20000010828 */
[----:B------:R-:W4:Y:S01]  /*17940*/  MUFU.EX2 R27, R27 ;  /* 0x0000001b001b7308 */ /* 0x000f220000000800 */
[----:B0-----:R-:W-:Y:S01]  /*17950*/  FADD.FTZ R7, R197, R6 ;  /* 0x00000006c5077221 */ /* 0x001fe20000010000 */
[-CC-:B------:R-:W-:Y:S01]  /*17960*/  FFMA.FTZ R194, R83, R4.reuse, -R40.reuse ;  /* 0x0000000453c27223 */ /* 0x180fe20000010828 */
[-CC-:B------:R-:W-:Y:S01]  /*17970*/  FFMA.FTZ R29, R81, R4.reuse, -R40.reuse ;  /* 0x00000004511d7223 */ /* 0x180fe20000010828 */
[-CC-:B------:R-:W-:Y:S01]  /*17980*/  FFMA.FTZ R188, R85, R4.reuse, -R40.reuse ;  /* 0x0000000455bc7223 */ /* 0x180fe20000010828 */
[----:B-1----:R-:W-:Y:S01]  /*17990*/  FADD.FTZ R6, R10, R7 ;  /* 0x000000070a067221 */ /* 0x002fe20000010000 */
[-CC-:B------:R-:W-:Y:S01]  /*179a0*/  FFMA.FTZ R31, R79, R4.reuse, -R40.reuse ;  /* 0x000000044f1f7223 */ /* 0x180fe20000010828 */
[-C--:B------:R-:W-:Y:S01]  /*179b0*/  FFMA.FTZ R190, R87, R4.reuse, -R40 ;  /* 0x0000000457be7223 */ /* 0x080fe20000010828 */
[----:B------:R-:W0:Y:S01]  /*179c0*/  MUFU.EX2 R202, R202 ;  /* 0x000000ca00ca7308 */ /* 0x000e220000000800 */
[----:B--2---:R-:W-:Y:S01]  /*179d0*/  FADD.FTZ R37, R199, R6 ;  /* 0x00000006c7257221 */ /* 0x004fe20000010000 */
[-CC-:B------:R-:W-:Y:S01]  /*179e0*/  FFMA.FTZ R33, R91, R4.reuse, -R40.reuse ;  /* 0x000000045b217223 */ /* 0x180fe20000010828 */
[-CC-:B------:R-:W-:Y:S01]  /*179f0*/  FFMA.FTZ R184, R89, R4.reuse, -R40.reuse ;  /* 0x0000000459b87223 */ /* 0x180fe20000010828 */
[-CC-:B------:R-:W-:Y:S01]  /*17a00*/  FFMA.FTZ R35, R77, R4.reuse, -R40.reuse ;  /* 0x000000044d237223 */ /* 0x180fe20000010828 */
[----:B---3--:R-:W-:Y:S01]  /*17a10*/  FADD.FTZ R42, R12, R37 ;  /* 0x000000250c2a7221 */ /* 0x008fe20000010000 */
[-CC-:B------:R-:W-:Y:S01]  /*17a20*/  FFMA.FTZ R21, R21, R4.reuse, -R40.reuse ;  /* 0x0000000415157223 */ /* 0x180fe20000010828 */
[-C--:B------:R-:W-:Y:S01]  /*17a30*/  FFMA.FTZ R15, R15, R4.reuse, -R40 ;  /* 0x000000040f0f7223 */ /* 0x080fe20000010828 */
[----:B------:R-:W1:Y:S01]  /*17a40*/  MUFU.EX2 R25, R25 ;  /* 0x0000001900197308 */ /* 0x000e620000000800 */
[----:B----4-:R-:W-:Y:S01]  /*17a50*/  FADD.FTZ R7, R200, R27 ;  /* 0x0000001bc8077221 */ /* 0x010fe20000010000 */
[----:B------:R-:W-:Y:S01]  /*17a60*/  FADD.FTZ R39, R193, R42 ;  /* 0x0000002ac1277221 */ /* 0x000fe20000010000 */
[-CC-:B------:R-:W-:Y:S01]  /*17a70*/  FFMA.FTZ R41, R41, R4.reuse, -R40.reuse ;  /* 0x0000000429297223 */ /* 0x180fe20000010828 */
[-CC-:B------:R-:W-:Y:S01]  /*17a80*/  FFMA.FTZ R55, R55, R4.reuse, -R40.reuse ;  /* 0x0000000437377223 */ /* 0x180fe20000010828 */
[-CC-:B------:R-:W-:Y:S01]  /*17a90*/  FFMA.FTZ R65, R65, R4.reuse, -R40.reuse ;  /* 0x0000000441417223 */ /* 0x180fe20000010828 */
[----:B------:R-:W-:Y:S01]  /*17aa0*/  FADD.FTZ R42, R14, R39 ;  /* 0x000000270e2a7221 */ /* 0x000fe20000010000 */
[-C--:B------:R-:W-:Y:S01]  /*17ab0*/  FFMA.FTZ R49, R49, R4.reuse, -R40 ;  /* 0x0000000431317223 */ /* 0x080fe20000010828 */
[----:B------:R-:W2:Y:S01]  /*17ac0*/  MUFU.EX2 R196, R196 ;  /* 0x000000c400c47308 */ /* 0x000ea20000000800 */
[----:B0-----:R-:W-:Y:S01]  /*17ad0*/  FADD.FTZ R6, R202, R7 ;  /* 0x00000007ca067221 */ /* 0x001fe20000010000 */
[----:B------:R-:W-:Y:S01]  /*17ae0*/  IADD3 R7, R44, R227, -R226 ;  /* 0x000000e32c077210 */ /* 0x000fe20007ffe8e2 */
[----:B------:R-:W-:Y:S01]  /*17af0*/  FADD.FTZ R39, R195, R42 ;  /* 0x0000002ac3277221 */ /* 0x000fe20000010000 */
[-CC-:B------:R-:W-:Y:S01]  /*17b00*/  FFMA.FTZ R75, R75, R4.reuse, -R40.reuse ;  /* 0x000000044b4b7223 */ /* 0x180fe20000010828 */
[----:B------:R-:W-:Y:S01]  /*17b10*/  F2FP.BF16.F32.PACK_AB R201, R2, R201 ;  /* 0x000000c902c9723e */ /* 0x000fe200000010ff */
[-C--:B------:R-:W-:Y:S01]  /*17b20*/  FFMA.FTZ R47, R47, R4.reuse, -R40 ;  /* 0x000000042f2f7223 */ /* 0x080fe20000010828 */
[----:B------:R-:W-:Y:S01]  /*17b30*/  FADD.FTZ R42, R20, R39 ;  /* 0x00000027142a7221 */ /* 0x000fe20000010000 */
[----:B------:R-:W0:Y:S01]  /*17b40*/  MUFU.EX2 R9, R9 ;  /* 0x0000000900097308 */ /* 0x000e220000000800 */
[----:B-1----:R-:W-:Y:S01]  /*17b50*/  FADD.FTZ R37, R25, R6 ;  /* 0x0000000619257221 */ /* 0x002fe20000010000 */
[-CC-:B------:R-:W-:Y:S01]  /*17b60*/  FFMA.FTZ R93, R93, R4.reuse, -R40.reuse ;  /* 0x000000045d5d7223 */ /* 0x180fe20000010828 */
[----:B------:R-:W-:Y:S01]  /*17b70*/  FFMA.FTZ R40, R43, R4, -R40 ;  /* 0x000000042b287223 */ /* 0x000fe20000010828 */
[----:B------:R-:W-:Y:S01]  /*17b80*/  F2FP.BF16.F32.PACK_AB R203, R8, R203 ;  /* 0x000000cb08cb723e */ /* 0x000fe200000010ff */
[----:B------:R-:W-:Y:S01]  /*17b90*/  VIADD R8, R150, 0xfffffffe ;  /* 0xfffffffe96087836 */ /* 0x000fe20000000000 */
[----:B------:R-:W-:-:S02]  /*17ba0*/  F2FP.BF16.F32.PACK_AB R200, R27, R200 ;  /* 0x000000c81bc8723e */ /* 0x000fc400000010ff */
[----:B------:R-:W-:Y:S01]  /*17bb0*/  CS2R R90, SRZ ;  /* 0x00000000005a7805 */ /* 0x000fe2000001ff00 */
[----:B------:R-:W1:Y:S01]  /*17bc0*/  MUFU.EX2 R198, R198 ;  /* 0x000000c600c67308 */ /* 0x000e620000000800 */
[----:B--2---:R-:W-:Y:S01]  /*17bd0*/  FADD.FTZ R6, R196, R37 ;  /* 0x00000025c4067221 */ /* 0x004fe20000010000 */
[----:B------:R-:W-:Y:S02]  /*17be0*/  F2FP.BF16.F32.PACK_AB R202, R25, R202 ;  /* 0x000000ca19ca723e */ /* 0x000fe400000010ff */
[----:B------:R-:W-:Y:S02]  /*17bf0*/  CS2R R88, SRZ ;  /* 0x0000000000587805 */ /* 0x000fe4000001ff00 */
[----:B------:R-:W-:Y:S02]  /*17c00*/  F2FP.BF16.F32.PACK_AB R197, R10, R197 ;  /* 0x000000c50ac5723e */ /* 0x000fe400000010ff */
[----:B------:R-:W-:Y:S02]  /*17c10*/  CS2R R86, SRZ ;  /* 0x0000000000567805 */ /* 0x000fe4000001ff00 */
[----:B------:R-:W-:-:S02]  /*17c20*/  F2FP.BF16.F32.PACK_AB R199, R12, R199 ;  /* 0x000000c70cc7723e */ /* 0x000fc400000010ff */
[----:B------:R-:W-:Y:S01]  /*17c30*/  CS2R R84, SRZ ;  /* 0x0000000000547805 */ /* 0x000fe2000001ff00 */
[----:B------:R-:W2:Y:S01]  /*17c40*/  MUFU.EX2 R11, R11 ;  /* 0x0000000b000b7308 */ /* 0x000ea20000000800 */
[----:B0-----:R-:W-:Y:S01]  /*17c50*/  FADD.FTZ R37, R9, R6 ;  /* 0x0000000609257221 */ /* 0x001fe20000010000 */
[----:B------:R-:W-:Y:S01]  /*17c60*/  IMAD.MOV.U32 R6, RZ, RZ, RZ ;  /* 0x000000ffff067224 */ /* 0x000fe200078e00ff */
[----:B------:R-:W-:Y:S02]  /*17c70*/  F2FP.BF16.F32.PACK_AB R193, R14, R193 ;  /* 0x000000c10ec1723e */ /* 0x000fe400000010ff */
[----:B------:R-:W-:Y:S02]  /*17c80*/  CS2R R82, SRZ ;  /* 0x0000000000527805 */ /* 0x000fe4000001ff00 */
[----:B------:R-:W-:Y:S01]  /*17c90*/  F2FP.BF16.F32.PACK_AB R195, R20, R195 ;  /* 0x000000c314c3723e */ /* 0x000fe200000010ff */
[----:B------:R-:W-:Y:S01]  /*17ca0*/  IMAD.HI R223, R7, -0x6db6db6d, R6 ;  /* 0x9249249307df7827 */ /* 0x000fe200078e0206 */
[----:B------:R-:W-:Y:S01]  /*17cb0*/  F2FP.BF16.F32.PACK_AB R196, R9, R196 ;  /* 0x000000c409c4723e */ /* 0x000fe200000010ff */
[----:B------:R-:W0:Y:S02]  /*17cc0*/  MUFU.EX2 R192, R192 ;  /* 0x000000c000c07308 */ /* 0x000e240000000800 */
[----:B-1----:R-:W-:Y:S01]  /*17cd0*/  FADD.FTZ R0, R198, R37 ;  /* 0x00000025c6007221 */ /* 0x002fe20000010000 */
[----:B------:R-:W-:Y:S01]  /*17ce0*/  FADD.FTZ R37, R189, R42 ;  /* 0x0000002abd257221 */ /* 0x000fe20000010000 */
[----:B------:R-:W-:-:S02]  /*17cf0*/  SHF.R.U32.HI R42, RZ, 0x1f, R223 ;  /* 0x0000001fff2a7819 */ /* 0x000fc400000116df */
[----:B------:R-:W-:Y:S02]  /*17d00*/  CS2R R80, SRZ ;  /* 0x0000000000507805 */ /* 0x000fe4000001ff00 */
[C---:B------:R-:W-:Y:S01]  /*17d10*/  F2FP.BF16.F32.PACK_AB R189, R26.reuse, R189 ;  /* 0x000000bd1abd723e */ /* 0x040fe200000010ff */
[----:B------:R-:W-:Y:S01]  /*17d20*/  FADD.FTZ R6, R26, R37 ;  /* 0x000000251a067221 */ /* 0x000fe20000010000 */
[----:B------:R-:W-:Y:S01]  /*17d30*/  LEA.HI.SX32 R223, R223, R42, 0x1a ;  /* 0x0000002adfdf7211 */ /* 0x000fe200078fd2ff */
[----:B------:R-:W1:Y:S01]  /*17d40*/  MUFU.EX2 R13, R13 ;  /* 0x0000000d000d7308 */ /* 0x000e620000000800 */
[----:B--2---:R-:W-:Y:S01]  /*17d50*/  FADD.FTZ R7, R11, R0 ;  /* 0x000000000b077221 */ /* 0x004fe20000010000 */
[----:B------:R-:W-:Y:S01]  /*17d60*/  FADD.FTZ R37, R191, R6 ;  /* 0x00000006bf257221 */ /* 0x000fe20000010000 */
[----:B------:R-:W-:Y:S02]  /*17d70*/  VIMNMX R223, RZ, R223, !PT ;  /* 0x000000dfffdf7248 */ /* 0x000fe40007fe0100 */
[----:B------:R-:W-:-:S02]  /*17d80*/  CS2R R78, SRZ ;  /* 0x00000000004e7805 */ /* 0x000fc4000001ff00 */
[C---:B------:R-:W-:Y:S01]  /*17d90*/  F2FP.BF16.F32.PACK_AB R191, R28.reuse, R191 ;  /* 0x000000bf1cbf723e */ /* 0x040fe200000010ff */
[----:B------:R-:W-:Y:S01]  /*17da0*/  FADD.FTZ R6, R28, R37 ;  /* 0x000000251c067221 */ /* 0x000fe20000010000 */
[----:B------:R-:W-:Y:S01]  /*17db0*/  ISETP.GE.AND P3, PT, R8, R223, PT ;  /* 0x000000df0800720c */ /* 0x000fe20003f66270 */
[----:B------:R-:W2:Y:S01]  /*17dc0*/  MUFU.EX2 R194, R194 ;  /* 0x000000c200c27308 */ /* 0x000ea20000000800 */
[----:B0-----:R-:W-:Y:S01]  /*17dd0*/  FADD.FTZ R0, R192, R7 ;  /* 0x00000007c0007221 */ /* 0x001fe20000010000 */
[----:B------:R-:W-:Y:S02]  /*17de0*/  F2FP.BF16.F32.PACK_AB R198, R11, R198 ;  /* 0x000000c60bc6723e */ /* 0x000fe400000010ff */
[----:B------:R-:W-:Y:S02]  /*17df0*/  CS2R R76, SRZ ;  /* 0x00000000004c7805 */ /* 0x000fe4000001ff00 */
[----:B------:R-:W-:Y:S02]  /*17e00*/  CS2R R44, SRZ ;  /* 0x00000000002c7805 */ /* 0x000fe4000001ff00 */
[----:B------:R-:W-:-:S02]  /*17e10*/  CS2R R42, SRZ ;  /* 0x00000000002a7805 */ /* 0x000fc4000001ff00 */
[----:B------:R-:W-:Y:S01]  /*17e20*/  CS2R R26, SRZ ;  /* 0x00000000001a7805 */ /* 0x000fe2000001ff00 */
[----:B------:R-:W0:Y:S01]  /*17e30*/  MUFU.EX2 R29, R29 ;  /* 0x0000001d001d7308 */ /* 0x000e220000000800 */
[C---:B-1----:R-:W-:Y:S01]  /*17e40*/  FADD.FTZ R7, R13.reuse, R0 ;  /* 0x000000000d077221 */ /* 0x042fe20000010000 */
[----:B------:R-:W-:-:S06]  /*17e50*/  F2FP.BF16.F32.PACK_AB R192, R13, R192 ;  /* 0x000000c00dc0723e */ /* 0x000fcc00000010ff */
[----:B------:R-:W1:Y:S01]  /*17e60*/  MUFU.EX2 R188, R188 ;  /* 0x000000bc00bc7308 */ /* 0x000e620000000800 */
[----:B--2---:R-:W-:-:S07]  /*17e70*/  FADD.FTZ R0, R194, R7 ;  /* 0x00000007c2007221 */ /* 0x004fce0000010000 */
        /* <DEDUP_REMOVED lines=16> */
[----:B------:R2:W3:Y:S01]  /*17f80*/  MUFU.EX2 R186, R15 ;  /* 0x0000000f00ba7308 */ /* 0x0004e20000000800 */
[C---:B0-----:R-:W-:Y:S01]  /*17f90*/  FADD.FTZ R0, R35.reuse, R0 ;  /* 0x0000000023007221 */ /* 0x041fe20000010000 */
[----:B------:R-:W-:-:S06]  /*17fa0*/  F2FP.BF16.F32.PACK_AB R184, R35, R184 ;  /* 0x000000b823b8723e */ /* 0x000fcc00000010ff */
[----:B------:R-:W0:Y:S01]  /*17fb0*/  MUFU.EX2 R41, R41 ;  /* 0x0000002900297308 */ /* 0x000e220000000800 */
[----:B--2---:R-:W-:Y:S01]  /*17fc0*/  FADD.FTZ R15, R185, R6 ;  /* 0x00000006b90f7221 */ /* 0x004fe20000010000 */
[----:B-1----:R-:W-:Y:S01]  /*17fd0*/  FADD.FTZ R7, R21, R0 ;  /* 0x0000000015077221 */ /* 0x002fe20000010000 */
[C---:B------:R-:W-:Y:S02]  /*17fe0*/  F2FP.BF16.F32.PACK_AB R185, R30.reuse, R185 ;  /* 0x000000b91eb9723e */ /* 0x040fe400000010ff */
[----:B------:R-:W-:Y:S01]  /*17ff0*/  FADD.FTZ R6, R30, R15 ;  /* 0x0000000f1e067221 */ /* 0x000fe20000010000 */
[----:B------:R-:W-:Y:S02]  /*18000*/  CS2R R30, SRZ ;  /* 0x00000000001e7805 */ /* 0x000fe4000001ff00 */
[----:B------:R1:W2:Y:S01]  /*18010*/  MUFU.EX2 R180, R55 ;  /* 0x0000003700b47308 */ /* 0x0002a20000000800 */
[----:B------:R-:W-:Y:S01]  /*18020*/  FADD.FTZ R15, R187, R6 ;  /* 0x00000006bb0f7221 */ /* 0x000fe20000010000 */
[----:B---3--:R-:W-:Y:S01]  /*18030*/  FADD.FTZ R0, R186, R7 ;  /* 0x00000007ba007221 */ /* 0x008fe20000010000 */
[----:B------:R-:W-:-:S02]  /*18040*/  F2FP.BF16.F32.PACK_AB R187, R32, R187 ;  /* 0x000000bb20bb723e */ /* 0x000fc400000010ff */
[----:B------:R-:W-:Y:S01]  /*18050*/  FADD.FTZ R2, R32, R15 ;  /* 0x0000000f20027221 */ /* 0x000fe20000010000 */
[----:B------:R-:W-:Y:S02]  /*18060*/  F2FP.BF16.F32.PACK_AB R186, R186, R21 ;  /* 0x00000015baba723e */ /* 0x000fe400000010ff */
[----:B------:R-:W-:Y:S01]  /*18070*/  CS2R R32, SRZ ;  /* 0x0000000000207805 */ /* 0x000fe2000001ff00 */
[----:B------:R-:W3:Y:S01]  /*18080*/  MUFU.EX2 R183, R183 ;  /* 0x000000b700b77308 */ /* 0x000ee20000000800 */
[----:B------:R-:W-:Y:S01]  /*18090*/  FADD.FTZ R15, R181, R2 ;  /* 0x00000002b50f7221 */ /* 0x000fe20000010000 */
[----:B0-----:R-:W-:Y:S01]  /*180a0*/  FADD.FTZ R7, R41, R0 ;  /* 0x0000000029077221 */ /* 0x001fe20000010000 */
[C---:B------:R-:W-:Y:S02]  /*180b0*/  F2FP.BF16.F32.PACK_AB R181, R34.reuse, R181 ;  /* 0x000000b522b5723e */ /* 0x040fe400000010ff */
[----:B-1----:R-:W-:Y:S01]  /*180c0*/  CS2R R54, SRZ ;  /* 0x0000000000367805 */ /* 0x002fe2000001ff00 */
[----:B------:R-:W-:Y:S01]  /*180d0*/  FADD.FTZ R2, R34, R15 ;  /* 0x0000000f22027221 */ /* 0x000fe20000010000 */
[----:B------:R-:W-:Y:S01]  /*180e0*/  CS2R R34, SRZ ;  /* 0x0000000000227805 */ /* 0x000fe2000001ff00 */
[----:B------:R-:W0:Y:S01]  /*180f0*/  MUFU.EX2 R65, R65 ;  /* 0x0000004100417308 */ /* 0x000e220000000800 */
[C---:B--2---:R-:W-:Y:S01]  /*18100*/  FADD.FTZ R0, R180.reuse, R7 ;  /* 0x00000007b4007221 */ /* 0x044fe20000010000 */
[----:B------:R-:W-:-:S06]  /*18110*/  F2FP.BF16.F32.PACK_AB R180, R180, R41 ;  /* 0x00000029b4b4723e */ /* 0x000fcc00000010ff */
[----:B------:R-:W1:Y:S01]  /*18120*/  MUFU.EX2 R36, R36 ;  /* 0x0000002400247308 */ /* 0x000e620000000800 */
[----:B---3--:R-:W-:-:S07]  /*18130*/  FADD.FTZ R15, R183, R2 ;  /* 0x00000002b70f7221 */ /* 0x008fce0000010000 */
[----:B------:R2:W3:Y:S01]  /*18140*/  MUFU.EX2 R182, R49 ;  /* 0x0000003100b67308 */ /* 0x0004e20000000800 */
[----:B0-----:R-:W-:-:S07]  /*18150*/  FADD.FTZ R7, R65, R0 ;  /* 0x0000000041077221 */ /* 0x001fce0000010000 */
[----:B------:R-:W0:Y:S01]  /*18160*/  MUFU.EX2 R177, R177 ;  /* 0x000000b100b17308 */ /* 0x000e220000000800 */
[C---:B-1----:R-:W-:Y:S01]  /*18170*/  FADD.FTZ R2, R36.reuse, R15 ;  /* 0x0000000f24027221 */ /* 0x042fe20000010000 */
[----:B------:R-:W-:Y:S02]  /*18180*/  F2FP.BF16.F32.PACK_AB R183, R36, R183 ;  /* 0x000000b724b7723e */ /* 0x000fe400000010ff */
[----:B--2---:R-:W-:Y:S02]  /*18190*/  CS2R R48, SRZ ;  /* 0x0000000000307805 */ /* 0x004fe4000001ff00 */
[----:B------:R-:W-:Y:S02]  /*181a0*/  CS2R R36, SRZ ;  /* 0x0000000000247805 */ /* 0x000fe4000001ff00 */
[----:B------:R-:W1:Y:S01]  /*181b0*/  MUFU.EX2 R75, R75 ;  /* 0x0000004b004b7308 */ /* 0x000e620000000800 */
[C---:B---3--:R-:W-:Y:S01]  /*181c0*/  FADD.FTZ R0, R182.reuse, R7 ;  /* 0x00000007b6007221 */ /* 0x048fe20000010000 */
[----:B------:R-:W-:-:S02]  /*181d0*/  F2FP.BF16.F32.PACK_AB R182, R182, R65 ;  /* 0x00000041b6b6723e */ /* 0x000fc400000010ff */
[----:B------:R-:W-:-:S04]  /*181e0*/  CS2R R64, SRZ ;  /* 0x0000000000407805 */ /* 0x000fc8000001ff00 */
        /* <DEDUP_REMOVED lines=10> */
[----:B------:R-:W0:Y:S01]  /*18290*/  MUFU.EX2 R93, R93 ;  /* 0x0000005d005d7308 */ /* 0x000e220000000800 */
[C---:B----4-:R-:W-:Y:S01]  /*182a0*/  FADD.FTZ R0, R176.reuse, R7 ;  /* 0x00000007b0007221 */ /* 0x050fe20000010000 */
[----:B------:R-:W-:-:S02]  /*182b0*/  F2FP.BF16.F32.PACK_AB R176, R176, R75 ;  /* 0x0000004bb0b0723e */ /* 0x000fc400000010ff */
[----:B------:R-:W-:-:S04]  /*182c0*/  CS2R R74, SRZ ;  /* 0x00000000004a7805 */ /* 0x000fc8000001ff00 */
[----:B------:R-:W2:Y:S01]  /*182d0*/  MUFU.EX2 R24, R24 ;  /* 0x0000001800187308 */ /* 0x000ea20000000800 */
[----:B-1----:R-:W-:Y:S01]  /*182e0*/  FADD.FTZ R15, R179, R2 ;  /* 0x00000002b30f7221 */ /* 0x002fe20000010000 */
[----:B------:R-:W-:-:S06]  /*182f0*/  IMAD.MOV.U32 R2, RZ, RZ, 0x3f800000 ;  /* 0x3f800000ff027424 */ /* 0x000fcc00078e00ff */
[----:B------:R-:W1:Y:S01]  /*18300*/  MUFU.EX2 R40, R40 ;  /* 0x0000002800287308 */ /* 0x000e620000000800 */
[----:B0-----:R-:W-:Y:S01]  /*18310*/  FADD.FTZ R7, R93, R0 ;  /* 0x000000005d077221 */ /* 0x001fe20000010000 */
[----:B------:R-:W-:Y:S02]  /*18320*/  IMAD.MOV.U32 R0, RZ, RZ, 0x3f800000 ;  /* 0x3f800000ff007424 */ /* 0x000fe400078e00ff */
[C---:B--2---:R-:W-:Y:S01]  /*18330*/  FADD.FTZ R6, R24.reuse, R15 ;  /* 0x0000000f18067221 */ /* 0x044fe20000010000 */
[----:B------:R-:W-:Y:S02]  /*18340*/  F2FP.BF16.F32.PACK_AB R179, R24, R179 ;  /* 0x000000b318b3723e */ /* 0x000fe400000010ff */
[----:B------:R-:W-:Y:S01]  /*18350*/  CS2R R24, SRZ ;  /* 0x0000000000187805 */ /* 0x000fe2000001ff00 */
[C---:B-1----:R-:W-:Y:S01]  /*18360*/  FADD.FTZ R7, R40.reuse, R7 ;  /* 0x0000000728077221 */ /* 0x042fe20000010000 */
[----:B------:R-:W-:Y:S02]  /*18370*/  F2FP.BF16.F32.PACK_AB R178, R40, R93 ;  /* 0x0000005d28b2723e */ /* 0x000fe400000010ff */
[----:B------:R-:W-:-:S02]  /*18380*/  CS2R R92, SRZ ;  /* 0x00000000005c7805 */ /* 0x000fc4000001ff00 */
        /* <DEDUP_REMOVED lines=9> */
.L_x_6366:
[----:B------:R-:W-:-:S05]  /*18420*/  VIADD R3, R12, 0x1 ;  /* 0x000000010c037836 */ /* 0x000fca0000000000 */
[----:B------:R-:W-:-:S04]  /*18430*/  ISETP.NE.AND P3, PT, R3, 0x2, PT ;  /* 0x000000020300780c */ /* 0x000fc80003f65270 */
[----:B------:R-:W-:Y:S02]  /*18440*/  SEL R208, RZ, 0x1, P3 ;  /* 0x00000001ffd07807 */ /* 0x000fe40001800000 */
[----:B------:R-:W-:Y:S02]  /*18450*/  SEL R205, R3, RZ, P3 ;  /* 0x000000ff03cd7207 */ /* 0x000fe40001800000 */
[----:B------:R-:W-:Y:S01]  /*18460*/  LOP3.LUT R208, R11, R208, RZ, 0x3c, !PT ;  /* 0x000000d00bd07212 */ /* 0x000fe200078e3cff */
[----:B------:R-:W-:Y:S06]  /*18470*/  @!P0 BRA `(.L_x_6356) ;  /* 0x0000000000048947 */ /* 0x000fec0003800000 */
[----:B------:R-:W-:Y:S01]  /*18480*/  BPT.TRAP 0x1 ;  /* 0x000000040000795c */ /* 0x000fe20000300000 */
.L_x_6356:
[----:B------:R-:W-:Y:S01]  /*18490*/  IMAD R13, R205, 0x8, R16 ;  /* 0x00000008cd0d7824 */ /* 0x000fe200078e0210 */
[----:B------:R-:W-:-:S04]  /*184a0*/  SHF.L.U32 R4, R208, 0x1f, RZ ;  /* 0x0000001fd0047819 */ /* 0x000fc800000006ff */
[----:B------:R0:W1:Y:S01]  /*184b0*/  SYNCS.PHASECHK.TRANS64.TRYWAIT P3, [R13+URZ+0x36830], R4 ;  /* 0x036830040d0075a7 */ /* 0x000062000806017f */
[----:B------:R-:W-:Y:S05]  /*184c0*/  @!P0 BRA `(.L_x_6357) ;  /* 0x0000000000048947 */ /* 0x000fea0003800000 */
[----:B------:R-:W-:Y:S01]  /*184d0*/  BPT.TRAP 0x1 ;  /* 0x000000040000795c */ /* 0x000fe20000300000 */
.L_x_6357:
[----:B------:R-:W-:Y:S01]  /*184e0*/  IMAD R3, R205, 0xa80, R221 ;  /* 0x00000a80cd037824 */ /* 0x000fe200078e02dd */
[----:B------:R-:W-:Y:S03]  /*184f0*/  BSSY B2, `(.L_x_6358) ;  /* 0x0000006000027945 */ /* 0x000fe60003800000 */
[C---:B------:R-:W-:Y:S02]  /*18500*/  VIADD R122, R3.reuse, 0x80 ;  /* 0x00000080037a7836 */ /* 0x040fe40000000000 */
[----:B------:R-:W-:Y:S01]  /*18510*/  VIADD R124, R3, 0x100 ;  /* 0x00000100037c7836 */ /* 0x000fe20000000000 */
[----:B-1----:R-:W-:Y:S06]  /*18520*/  @P3 BRA `(.L_x_6359) ;  /* 0x0000000000083947 */ /* 0x002fec0003800000 */
[----:B------:R-:W1:Y:S02]  /*18530*/  SYNCS.PHASECHK.TRANS64.TRYWAIT P3, [R13+URZ+0x36830], R4 ;  /* 0x036830040d0075a7 */ /* 0x000e64000806017f */
[----:B-1----:R-:W-:Y:S05]  /*18540*/  @!P3 BRA `(.L_x_6360) ;  /* 0x000001780010b947 */ /* 0x002fea0003800000 */
.L_x_6359:
[----:B------:R-:W-:Y:S05]  /*18550*/  BSYNC B2 ;  /* 0x0000000000027941 */ /* 0x000fea0003800000 */
.L_x_6358:
[----:B------:R-:W2:Y:S01]  /*18560*/  LDL.64 R20, [R1] ;  /* 0x0000000001147983 */ /* 0x000ea20000100a00 */
[----:B------:R-:W-:Y:S02]  /*18570*/  IMAD.MOV.U32 R120, RZ, RZ, R3 ;  /* 0x000000ffff787224 */ /* 0x000fe400078e0003 */
[----:B------:R-:W-:Y:S01]  /*18580*/  IMAD.MOV.U32 R121, RZ, RZ, 0x40000040 ;  /* 0x40000040ff797424 */ /* 0x000fe200078e00ff */
[----:B------:R-:W3:Y:S02]  /*18590*/  LDL.64 R14, [R1+0x30] ;  /* 0x00003000010e7983 */ /* 0x000ee40000100a00 */
[----:B------:R-:W-:Y:S02]  /*185a0*/  R2UR UR6, R120 ;  /* 0x00000000780672ca */ /* 0x000fe400000e0000 */
[C---:B------:R-:W-:Y:S01]  /*185b0*/  R2UR UR7, R121.reuse ;  /* 0x00000000790772ca */ /* 0x040fe200000e0000 */
[----:B------:R-:W-:Y:S01]  /*185c0*/  WARPGROUP.ARRIVE ;  /* 0x00000000000079c5 */ /* 0x000fe20000000000 */
[----:B------:R-:W-:Y:S01]  /*185d0*/  IMAD.MOV.U32 R123, RZ, RZ, 0x40000040 ;  /* 0x40000040ff7b7424 */ /* 0x000fe200078e00ff */
[----:B------:R-:W-:Y:S01]  /*185e0*/  R2UR UR22, R122 ;  /* 0x000000007a1672ca */ /* 0x000fe200000e0000 */
[----:B------:R-:W-:Y:S01]  /*185f0*/  IMAD.MOV.U32 R125, RZ, RZ, 0x40000040 ;  /* 0x40000040ff7d7424 */ /* 0x000fe200078e00ff */
[----:B------:R-:W-:Y:S01]  /*18600*/  R2UR UR19, R121 ;  /* 0x00000000791372ca */ /* 0x000fe200000e0000 */
[----:B------:R4:W-:Y:S01]  /*18610*/  STL.64 [R1+0xa0], R8 ;  /* 0x0000a00801007387 */ /* 0x0009e20000100a00 */
[----:B------:R-:W-:Y:S01]  /*18620*/  R2UR UR23, R123 ;  /* 0x000000007b1772ca */ /* 0x000fe200000e0000 */
[----:B------:R-:W-:-:S02]  /*18630*/  IMAD.MOV.U32 R120, RZ, RZ, R124 ;  /* 0x000000ffff787224 */ /* 0x000fc400078e007c */
[----:B------:R-:W-:Y:S01]  /*18640*/  VIADD R122, R3, 0x180 ;  /* 0x00000180037a7836 */ /* 0x000fe20000000000 */
[----:B------:R-:W-:Y:S01]  /*18650*/  R2UR UR15, R123 ;  /* 0x000000007b0f72ca */ /* 0x000fe200000e0000 */
[----:B------:R0:W-:Y:S01]  /*18660*/  STL.64 [R1+0x98], R6 ;  /* 0x0000980601007387 */ /* 0x0001e20000100a00 */
[----:B------:R-:W-:Y:S02]  /*18670*/  R2UR UR18, R120 ;  /* 0x00000000781272ca */ /* 0x000fe400000e0000 */
[----:B------:R-:W-:Y:S01]  /*18680*/  R2UR UR14, R122 ;  /* 0x000000007a0e72ca */ /* 0x000fe200000e0000 */
[----:B------:R-:W-:Y:S01]  /*18690*/  VIADD R120, R3, 0x200 ;  /* 0x0000020003787836 */ /* 0x000fe20000000000 */
[----:B------:R-:W-:Y:S02]  /*186a0*/  R2UR UR35, R121 ;  /* 0x00000000792372ca */ /* 0x000fe400000e0000 */
[----:B--2---:R-:W-:Y:S02]  /*186b0*/  R2UR UR8, R20 ;  /* 0x00000000140872ca */ /* 0x004fe400000e0000 */
[----:B------:R-:W-:Y:S01]  /*186c0*/  R2UR UR9, R21 ;  /* 0x00000000150972ca */ /* 0x000fe200000e0000 */
[----:B------:R-:W-:Y:S01]  /*186d0*/  VIADD R124, R3, 0x280 ;  /* 0x00000280037c7836 */ /* 0x000fe20000000000 */
[----:B------:R-:W-:Y:S01]  /*186e0*/  R2UR UR31, R125 ;  /* 0x000000007d1f72ca */ /* 0x000fe200000e0000 */
[----:B----4-:R-:W2:Y:S01]  /*186f0*/  LDL.64 R8, [R1+0x28] ;  /* 0x0000280001087983 */ /* 0x010ea20000100a00 */
[----:B------:R-:W-:-:S02]  /*18700*/  R2UR UR27, R123 ;  /* 0x000000007b1b72ca */ /* 0x000fc400000e0000 */
[----:B---3--:R-:W-:Y:S01]  /*18710*/  R2UR UR46, R14 ;  /* 0x000000000e2e72ca */ /* 0x008fe200000e0000 */
[----:B------:R-:W-:Y:S01]  /*18720*/  VIADD R210, R3, 0x84 ;  /* 0x0000008403d27836 */ /* 0x000fe20000000000 */
[----:B------:R-:W-:Y:S01]  /*18730*/  R2UR UR47, R15 ;  /* 0x000000000f2f72ca */ /* 0x000fe200000e0000 */
[----:B------:R-:W-:Y:S01]  /*18740*/  IMAD.MOV.U32 R211, RZ, RZ, 0x40000040 ;  /* 0x40000040ffd37424 */ /* 0x000fe200078e00ff */
[----:B0-----:R-:W3:Y:S01]  /*18750*/  LDL.64 R6, [R1+0x20] ;  /* 0x0000200001067983 */ /* 0x001ee20000100a00 */
[----:B------:R-:W-:Y:S02]  /*18760*/  UMOV UR4, UR8 ;  /* 0x0000000800047c82 */ /* 0x000fe40008000000 */
[----:B------:R-:W-:Y:S02]  /*18770*/  UMOV UR5, UR9 ;  /* 0x0000000900057c82 */ /* 0x000fe40008000000 */
[----:B------:R-:W-:Y:S01]  /*18780*/  HGMMA.64x16x16.F32.BF16 R168, gdesc[UR4], RZ, !UPT, gsb0 ;  /* 0x0020000004a879f0 */ /* 0x000fe2000c0018ff */
[----:B------:R-:W-:Y:S01]  /*18790*/  UMOV UR20, UR8 ;  /* 0x0000000800147c82 */ /* 0x000fe20008000000 */
[----:B------:R-:W-:Y:S01]  /*187a0*/  UMOV UR21, UR9 ;  /* 0x0000000900157c82 */ /* 0x000fe20008000000 */
[----:B------:R-:W-:-:S02]  /*187b0*/  WARPGROUP.DEPBAR.LE gsb0, 0x0 ;  /* 0x00008000000079c5 */ /* 0x000fc40000010000 */
        /* <DEDUP_REMOVED lines=12> */
[----:B------:R-:W-:Y:S01]  /*18880*/  R2UR UR34, R120 ;  /* 0x00000000782272ca */ /* 0x000fe200000e0000 */
[----:B------:R-:W-:Y:S01]  /*18890*/  UMOV UR32, UR8 ;  /* 0x0000000800207c82 */ /* 0x000fe20008000000 */
[----:B------:R-:W-:Y:S01]  /*188a0*/  UMOV UR33, UR9 ;  /* 0x0000000900217c82 */ /* 0x000fe20008000000 */
[----:B------:R-:W-:Y:S02]  /*188b0*/  WARPGROUP.DEPBAR.LE gsb0, 0x0 ;  /* 0x00008000000079c5 */ /* 0x000fe40000010000 */
[----:B------:R-:W-:-:S08]  /*188c0*/  WARPGROUP.ARRIVE ;  /* 0x00000000000079c5 */ /* 0x000fd00000000000 */
[----:B------:R-:W-:Y:S01]  /*188d0*/  HGMMA.64x16x16.F32.BF16 R136, gdesc[UR32], RZ, !UPT, gsb0 ;  /* 0x00200000208879f0 */ /* 0x000fe2000c0018ff */
[----:B------:R-:W-:Y:S01]  /*188e0*/  R2UR UR30, R124 ;  /* 0x000000007c1e72ca */ /* 0x000fe200000e0000 */
[----:B------:R-:W-:Y:S01]  /*188f0*/  UMOV UR28, UR8 ;  /* 0x00000008001c7c82 */ /* 0x000fe20008000000 */
[----:B------:R-:W-:Y:S01]  /*18900*/  UMOV UR29, UR9 ;  /* 0x00000009001d7c82 */ /* 0x000fe20008000000 */
[C---:B------:R-:W-:Y:S02]  /*18910*/  VIADD R120, R3.reuse, 0x2 ;  /* 0x0000000203787836 */ /* 0x040fe40000000000 */
[----:B------:R-:W-:Y:S02]  /*18920*/  IMAD.MOV.U32 R121, RZ, RZ, 0x40000040 ;  /* 0x40000040ff797424 */ /* 0x000fe400078e00ff */
[C---:B------:R-:W-:Y:S01]  /*18930*/  VIADD R122, R3.reuse, 0x300 ;  /* 0x00000300037a7836 */ /* 0x040fe20000000000 */
[----:B------:R-:W-:Y:S01]  /*18940*/  R2UR UR10, R120 ;  /* 0x00000000780a72ca */ /* 0x000fe200000e0000 */
[----:B------:R-:W-:Y:S01]  /*18950*/  VIADD R120, R3, 0x102 ;  /* 0x0000010203787836 */ /* 0x000fe20000000000 */
[----:B------:R-:W-:Y:S01]  /*18960*/  R2UR UR11, R121 ;  /* 0x00000000790b72ca */ /* 0x000fe200000e0000 */
[----:B------:R-:W-:Y:S01]  /*18970*/  IMAD.MOV.U32 R121, RZ, RZ, 0x40000040 ;  /* 0x40000040ff797424 */ /* 0x000fe200078e00ff */
[----:B------:R-:W-:-:S02]  /*18980*/  WARPGROUP.DEPBAR.LE gsb0, 0x0 ;  /* 0x00008000000079c5 */ /* 0x000fc40000010000 */
[----:B------:R-:W-:-:S06]  /*18990*/  WARPGROUP.ARRIVE ;  /* 0x00000000000079c5 */ /* 0x000fcc0000000000 */
[----:B------:R-:W-:Y:S01]  /*189a0*/  HGMMA.64x16x16.F32.BF16 R128, gdesc[UR28], RZ, !UPT, gsb0 ;  /* 0x002000001c8079f0 */ /* 0x000fe2000c0018ff */
[----:B------:R-:W-:Y:S01]  /*189b0*/  R2UR UR26, R122 ;  /* 0x000000007a1a72ca */ /* 0x000fe200000e0000 */
[----:B------:R-:W-:Y:S01]  /*189c0*/  VIADD R122, R3, 0x82 ;  /* 0x00000082037a7836 */ /* 0x000fe20000000000 */
[----:B------:R-:W-:Y:S01]  /*189d0*/  R2UR UR22, R120 ;  /* 0x00000000781672ca */ /* 0x000fe200000e0000 */
[----:B------:R-:W-:Y:S01]  /*189e0*/  IMAD.MOV.U32 R123, RZ, RZ, 0x40000040 ;  /* 0x40000040ff7b7424 */ /* 0x000fe200078e00ff */
[----:B------:R-:W-:Y:S01]  /*189f0*/  R2UR UR23, R121 ;  /* 0x00000000791772ca */ /* 0x000fe200000e0000 */
[C---:B------:R-:W-:Y:S02]  /*18a00*/  VIADD R120, R3.reuse, 0x202 ;  /* 0x0000020203787836 */ /* 0x040fe40000000000 */
[----:B------:R-:W-:Y:S01]  /*18a10*/  IMAD.MOV.U32 R121, RZ, RZ, 0x40000040 ;  /* 0x40000040ff797424 */ /* 0x000fe200078e00ff */
        /* <DEDUP_REMOVED lines=47> */
[----:B------:R-:W-:Y:S01]  /*18d10*/  MOV R20, UR48 ;  /* 0x0000003000147c02 */ /* 0x000fe20008000f00 */
        /* <DEDUP_REMOVED lines=14> */
[----:B--2---:R-:W-:Y:S02]  /*18e00*/  R2UR UR38, R8 ;  /* 0x00000000082672ca */ /* 0x004fe400000e0000 */
[----:B------:R-:W-:Y:S02]  /*18e10*/  R2UR UR39, R9 ;  /* 0x00000000092772ca */ /* 0x000fe400000e0000 */
[----:B------:R-:W-:Y:S01]  /*18e20*/  R2UR UR26, R210 ;  /* 0x00000000d21a72ca */ /* 0x000fe200000e0000 */
[----:B------:R0:W5:Y:S08]  /*18e30*/  LDL.LU.64 R8, [R1+0xa0] ;  /* 0x0000a00001087983 */ /* 0x0001700000300a00 */
[----:B------:R-:W-:-:S02]  /*18e40*/  UMOV UR28, UR38 ;  /* 0x00000026001c7c82 */ /* 0x000fc40008000000 */
        /* <DEDUP_REMOVED lines=57> */
[----:B------:R-:W-:Y:S02]  /*191e0*/  MOV R14, UR41 ;  /* 0x00000029000e7c02 */ /* 0x000fe40008000f00 */
[----:B------:R-:W-:Y:S02]  /*191f0*/  MOV R15, UR40 ;  /* 0x00000028000f7c02 */ /* 0x000fe40008000f00 */
[----:B---3--:R-:W-:Y:S02]  /*19200*/  R2UR UR40, R6 ;  /* 0x00000000062872ca */ /* 0x008fe400000e0000 */
[----:B------:R-:W-:-:S02]  /*19210*/  R2UR UR41, R7 ;  /* 0x00000000072972ca */ /* 0x000fc400000e0000 */
        /* <DEDUP_REMOVED lines=67> */
[----:B------:R0:W5:Y:S01]  /*19650*/  LDL.LU.64 R6, [R1+0x98] ;  /* 0x0000980001067983 */ /* 0x0001620000300a00 */
        /* <DEDUP_REMOVED lines=12> */
[----:B------:R-:W2:Y:S08]  /*19720*/  LDL.64 R210, [R1+0x10] ;  /* 0x0000100001d27983 */ /* 0x000eb00000100a00 */
[----:B------:R-:W-:-:S02]  /*19730*/  UMOV UR18, UR38 ;  /* 0x0000002600127c82 */ /* 0x000fc40008000000 */
[----:B------:R-:W-:Y:S01]  /*19740*/  UMOV UR19, UR39 ;  /* 0x0000002700137c82 */ /* 0x000fe20008000000 */
[----:B------:R-:W-:Y:S02]  /*19750*/  WARPGROUP.DEPBAR.LE gsb0, 0x0 ;  /* 0x00008000000079c5 */ /* 0x000fe40000010000 */
[----:B------:R-:W-:-:S06]  /*19760*/  WARPGROUP.ARRIVE ;  /* 0x00000000000079c5 */ /* 0x000fcc0000000000 */
[----:B------:R-:W-:Y:S01]  /*19770*/  HGMMA.64x16x16.F32.BF16 R160, gdesc[UR16], R160, gsb0 ;  /* 0x0020000010a079f0 */ /* 0x000fe200080018a0 */
[----:B------:R-:W-:Y:S01]  /*19780*/  R2UR UR49, R21 ;  /* 0x00000000153172ca */ /* 0x000fe200000e0000 */
[----:B------:R-:W-:Y:S01]  /*19790*/  IMAD.MOV.U32 R21, RZ, RZ, 0x40000040 ;  /* 0x40000040ff157424 */ /* 0x000fe200078e00ff */
[----:B------:R-:W-:Y:S01]  /*197a0*/  R2UR UR48, R20 ;  /* 0x00000000143072ca */ /* 0x000fe200000e0000 */
[----:B------:R-:W-:-:S03]  /*197b0*/  VIADD R20, R3, 0x480 ;  /* 0x0000048003147836 */ /* 0x000fc60000000000 */
        /* <DEDUP_REMOVED lines=27> */
[----:B-1----:R-:W-:Y:S02]  /*19970*/  MOV R4, UR43 ;  /* 0x0000002b00047c02 */ /* 0x002fe40008000f00 */
[----:B------:R-:W-:Y:S02]  /*19980*/  MOV R5, UR42 ;  /* 0x0000002a00057c02 */ /* 0x000fe40008000f00 */
[----:B------:R-:W-:Y:S02]  /*19990*/  R2UR UR42, R20 ;  /* 0x00000000142a72ca */ /* 0x000fe400000e0000 */
[----:B------:R-:W-:Y:S01]  /*199a0*/  R2UR UR43, R21 ;  /* 0x00000000152b72ca */ /* 0x000fe200000e0000 */
[----:B------:R-:W-:Y:S01]  /*199b0*/  UMOV UR40, UR46 ;  /* 0x0000002e00287c82 */ /* 0x000fe20008000000 */
[----:B------:R-:W-:Y:S01]  /*199c0*/  UMOV UR41, UR47 ;  /* 0x0000002f00297c82 */ /* 0x000fe20008000000 */
[----:B------:R-:W-:-:S02]  /*199d0*/  WARPGROUP.DEPBAR.LE gsb0, 0x0 ;  /* 0x00008000000079c5 */ /* 0x000fc40000010000 */
        /* <DEDUP_REMOVED lines=83> */
[----:B------:R-:W-:Y:S01]  /*19f10*/  R2UR UR43, R4 ;  /* 0x00000000042b72ca */ /* 0x000fe200000e0000 */
[----:B------:R-:W-:Y:S01]  /*19f20*/  VIADD R4, R3, 0x404 ;  /* 0x0000040403047836 */ /* 0x000fe20000000000 */
[----:B------:R-:W-:Y:S01]  /*19f30*/  R2UR UR42, R5 ;  /* 0x00000000052a72ca */ /* 0x000fe200000e0000 */
        /* <DEDUP_REMOVED lines=237> */
[----:B------:R-:W-:Y:S01]  /*1ae10*/  IMAD.MOV.U32 R5, RZ, RZ, 0x40000040 ;  /* 0x40000040ff057424 */ /* 0x000fe200078e00ff */
[----:B------:R-:W-:Y:S02]  /*1ae20*/  R2UR UR41, R14 ;  /* 0x000000000e2972ca */ /* 0x000fe400000e0000 */
        /* <DEDUP_REMOVED lines=222> */
.L_x_6361:
[----:B------:R-:W-:Y:S01]  /*1bc10*/  SHF.L.U32 R0, R11, 0x1f, RZ ;  /* 0x0000001f0b007819 */ /* 0x000fe200000006ff */
[----:B------:R-:W-:-:S04]  /*1bc20*/  IMAD R11, R12, 0x8, R16 ;  /* 0x000000080c0b7824 */ /* 0x000fc800078e0210 */
[----:B------:R0:W1:Y:S01]  /*1bc30*/  SYNCS.PHASECHK.TRANS64.TRYWAIT P3, [R11+URZ+0x36850], R0 ;  /* 0x036850000b0075a7 */ /* 0x000062000806017f */
[----:B------:R-:W-:Y:S05]  /*1bc40*/  @!P0 BRA `(.L_x_6362) ;  /* 0x0000000000048947 */ /* 0x000fea0003800000 */
[----:B------:R-:W-:Y:S01]  /*1bc50*/  BPT.TRAP 0x1 ;  /* 0x000000040000795c */ /* 0x000fe20000300000 */
.L_x_6362:
[----:B------:R-:W-:Y:S04]  /*1bc60*/  BSSY B2, `(.L_x_6363) ;  /* 0x0000004000027945 */ /* 0x000fe80003800000 */
[----:B-1----:R-:W-:Y:S05]  /*1bc70*/  @P3 BRA `(.L_x_6364) ;  /* 0x0000000000083947 */ /* 0x002fea0003800000 */
[----:B------:R-:W1:Y:S02]  /*1bc80*/  SYNCS.PHASECHK.TRANS64.TRYWAIT P3, [R11+URZ+0x36850], R0 ;  /* 0x036850000b0075a7 */ /* 0x000e64000806017f */
[----:B-1----:R-:W-:Y:S05]  /*1bc90*/  @!P3 BRA `(.L_x_6365) ;  /* 0x000001400050b947 */ /* 0x002fea0003800000 */
.L_x_6364:
[----:B------:R-:W-:Y:S05]  /*1bca0*/  BSYNC B2 ;  /* 0x0000000000027941 */ /* 0x000fea0003800000 */
.L_x_6363:
        /* <DEDUP_REMOVED lines=10> */
[----:B------:R-:W-:Y:S01]  /*1bd50*/  FMUL.FTZ R153, R155, UR43 ;  /* 0x0000002b9b997c20 */ /* 0x000fe20008410000 */
        /* <DEDUP_REMOVED lines=9> */
[----:B------:R-:W-:Y:S01]  /*1bdf0*/  FMUL.FTZ R170, R173, UR43 ;  /* 0x0000002badaa7c20 */ /* 0x000fe20008410000 */
[----:B------:R-:W0:Y:S01]  /*1be00*/  MUFU.TANH R168, R168 ;  /* 0x000000a800a87308 */ /* 0x000e220000002400 */
[C---:B------:R-:W-:Y:S01]  /*1be10*/  VIADD R4, R2.reuse, 0x80 ;  /* 0x0000008002047836 */ /* 0x040fe20000000000 */
[----:B------:R-:W-:Y:S01]  /*1be20*/  R2UR UR6, R2 ;  /* 0x00000000020672ca */ /* 0x000fe200000e0000 */
        /* <DEDUP_REMOVED lines=12> */
[----:B------:R-:W-:Y:S01]  /*1bef0*/  HGMMA.64x192x16.F32.BF16 R24, R200, gdesc[UR4].tnspB, R24, gsb0 ;  /* 0x42e00004c8187df0 */ /* 0x000fe20008001818 */
        /* <DEDUP_REMOVED lines=33> */
[----:B------:R-:W-:Y:S01]  /*1c110*/  ULDC UR4, c[0x0][0x988] ;  /* 0x0002620000047ab9 */ /* 0x000fe20000000800 */
        /* <DEDUP_REMOVED lines=30> */
[----:B------:R-:W-:Y:S01]  /*1c300*/  HGMMA.64x192x16.F32.BF16 R24, R196, gdesc[UR4].tnspB, R24, gsb0 ;  /* 0x42e00004c4187df0 */ /* 0x000fe20008001818 */
[----:B------:R-:W-:Y:S01]  /*1c310*/  R2UR UR6, R4 ;  /* 0x00000000040672ca */ /* 0x000fe200000e0000 */
[----:B------:R-:W-:Y:S01]  /*1c320*/  VIADD R4, R2, 0x180 ;  /* 0x0000018002047836 */ /* 0x000fe20000000000 */
[----:B------:R-:W-:Y:S01]  /*1c330*/  R2UR UR7, R5 ;  /* 0x00000000050772ca */ /* 0x000fe200000e0000 */
[----:B------:R-:W-:-:S03]  /*1c340*/  IMAD.MOV.U32 R5, RZ, RZ, 0x40000040 ;  /* 0x40000040ff057424 */ /* 0x000fc600078e00ff */
        /* <DEDUP_REMOVED lines=29> */
[----:B------:R-:W1:Y:S08]  /*1c520*/  @P2 LDC R4, c[0x0][0x450] ;  /* 0x00011400ff042b82 */ /* 0x000e700000000800 */
[----:B------:R-:W2:Y:S01]  /*1c530*/  @P2 LDC R5, c[0x0][0x44c] ;  /* 0x00011300ff052b82 */ /* 0x000ea20000000800 */
[----:B------:R-:W-:-:S02]  /*1c540*/  WARPGROUP.DEPBAR.LE gsb0, 0x0 ;  /* 0x00008000000079c5 */ /* 0x000fc40000010000 */
[----:B------:R-:W-:Y:S01]  /*1c550*/  WARPGROUP.ARRIVE ;  /* 0x00000000000079c5 */ /* 0x000fe20000000000 */
[----:B------:R-:W-:Y:S01]  /*1c560*/  FMUL.FTZ R188, R169, UR43 ;  /* 0x0000002ba9bc7c20 */ /* 0x000fe20008410000 */
[----:B------:R-:W-:-:S04]  /*1c570*/  IMAD.IADD R169, R230, 0x1, R224 ;  /* 0x00000001e6a97824 */ /* 0x000fc800078e02e0 */
[----:B------:R-:W-:Y:S01]  /*1c580*/  HGMMA.64x192x16.F32.BF16 R24, R184, gdesc[UR4].tnspB, R24, gsb0 ;  /* 0x42e00004b8187df0 */ /* 0x000fe20008001818 */
[----:B--2---:R-:W-:Y:S01]  /*1c590*/  @P2 IMAD.HI.U32 R5, R169, R5, RZ ;  /* 0x00000005a9052227 */ /* 0x004fe200078e00ff */
[----:B------:R-:W2:Y:S04]  /*1c5a0*/  MUFU.TANH R188, R188 ;  /* 0x000000bc00bc7308 */ /* 0x000ea80000002400 */
[----:B-1----:R-:W-:Y:S01]  /*1c5b0*/  @P2 SHF.R.U32.HI R169, RZ, R4, R5 ;  /* 0x00000004ffa92219 */ /* 0x002fe20000011605 */
[----:B------:R-:W-:Y:S02]  /*1c5c0*/  VIADD R4, R2, 0x280 ;  /* 0x0000028002047836 */ /* 0x000fe40000000000 */
[----:B------:R-:W-:Y:S02]  /*1c5d0*/  IMAD.MOV.U32 R5, RZ, RZ, 0x40000040 ;  /* 0x40000040ff057424 */ /* 0x000fe400078e00ff */
[----:B------:R-:W1:Y:S01]  /*1c5e0*/  SHFL.IDX PT, R147, R169, RZ, 0x1c1f ;  /* 0x001c1fffa9937589 */ /* 0x000e6200000e0000 */
[----:B------:R-:W-:Y:S01]  /*1c5f0*/  R2UR UR6, R4 ;  /* 0x00000000040672ca */ /* 0x000fe200000e0000 */
[----:B------:R-:W-:Y:S01]  /*1c600*/  IMAD.MOV.U32 R4, RZ, RZ, -0x70 ;  /* 0xffffff90ff047424 */ /* 0x000fe200078e00ff */
[----:B------:R-:W-:Y:S01]  /*1c610*/  R2UR UR7, R5 ;  /* 0x00000000050772ca */ /* 0x000fe200000e0000 */
[----:B------:R-:W3:Y:S02]  /*1c620*/  SHFL.IDX PT, R169, R169, 0x1, 0x1c1f ;  /* 0x003c1f00a9a97f89 */ /* 0x000ee400000e0000 */
[----:B-----5:R-:W-:-:S04]  /*1c630*/  IMAD R4, R8, R4, 0x1 ;  /* 0x0000000108047424 */ /* 0x020fc800078e0204 */
[----:B------:R-:W-:-:S05]  /*1c640*/  IMAD R4, R229, -0x2, R4 ;  /* 0xfffffffee5047824 */ /* 0x000fca00078e0204 */
[----:B------:R-:W-:-:S05]  /*1c650*/  IADD3 R4, -R226, R4, R227 ;  /* 0x00000004e2047210 */ /* 0x000fca0007ffe1e3 */
[C---:B-1----:R-:W-:Y:S02]  /*1c660*/  IMAD.IADD R5, R4.reuse, 0x1, R147 ;  /* 0x0000000104057824 */ /* 0x042fe400078e0293 */
[----:B---3--:R-:W-:-:S03]  /*1c670*/  IMAD.IADD R169, R4, 0x1, R169 ;  /* 0x0000000104a97824 */ /* 0x008fc600078e02a9 */
[C---:B------:R-:W-:Y:S01]  /*1c680*/  ISETP.GT.AND P3, PT, R5.reuse, RZ, PT ;  /* 0x000000ff0500720c */ /* 0x040fe20003f64270 */
[----:B------:R-:W-:Y:S01]  /*1c690*/  IMAD.U32 R4, RZ, RZ, UR4 ;  /* 0x00000004ff047e24 */ /* 0x000fe2000f8e00ff */
[C---:B------:R-:W-:Y:S02]  /*1c6a0*/  ISETP.GT.AND P4, PT, R5.reuse, 0x1, PT ;  /* 0x000000010500780c */ /* 0x040fe40003f84270 */
[----:B0-----:R-:W-:Y:S02]  /*1c6b0*/  FSEL R128, R168, -INF , P3 ;  /* 0xff800000a8807808 */ /* 0x001fe40001800000 */
[----:B------:R-:W-:Y:S01]  /*1c6c0*/  ISETP.GT.AND P3, PT, R5, 0x8, PT ;  /* 0x000000080500780c */ /* 0x000fe20003f64270 */
[----:B------:R0:W1:Y:S01]  /*1c6d0*/  MUFU.TANH R168, R141 ;  /* 0x0000008d00a87308 */ /* 0x0000620000002400 */
[----:B--2---:R-:W-:Y:S02]  /*1c6e0*/  FSEL R136, R188, -INF , P4 ;  /* 0xff800000bc887808 */ /* 0x004fe40002000000 */
[----:B------:R-:W-:-:S02]  /*1c6f0*/  FMNMX.FTZ R147, R128, R10, !PT ;  /* 0x0000000a80937209 */ /* 0x000fc40007810000 */
[----:B------:R-:W-:Y:S02]  /*1c700*/  ISETP.GT.AND P4, PT, R5, 0x9, PT ;  /* 0x000000090500780c */ /* 0x000fe40003f84270 */
[----:B------:R-:W-:Y:S02]  /*1c710*/  FSEL R137, R171, -INF , P3 ;  /* 0xff800000ab897808 */ /* 0x000fe40001800000 */
[----:B------:R-:W-:Y:S01]  /*1c720*/  FMNMX.FTZ R147, R136, R147, !PT ;  /* 0x0000009388937209 */ /* 0x000fe20007810000 */
[----:B0-----:R-:W-:Y:S01]  /*1c730*/  FMUL.FTZ R141, R129, UR43 ;  /* 0x0000002b818d7c20 */ /* 0x001fe20008410000 */
[----:B------:R-:W-:Y:S01]  /*1c740*/  ISETP.GT.AND P3, PT, R5, 0x10, PT ;  /* 0x000000100500780c */ /* 0x000fe20003f64270 */
[----:B------:R0:W2:Y:S01]  /*1c750*/  MUFU.TANH R171, R140 ;  /* 0x0000008c00ab7308 */ /* 0x0000a20000002400 */
[----:B------:R-:W-:Y:S02]  /*1c760*/  FSEL R129, R170, -INF , P4 ;  /* 0xff800000aa817808 */ /* 0x000fe40002000000 */
[----:B------:R-:W-:Y:S01]  /*1c770*/  FMNMX.FTZ R148, R137, R147, !PT ;  /* 0x0000009389947209 */ /* 0x000fe20007810000 */
[----:B------:R-:W-:Y:S01]  /*1c780*/  FMUL.FTZ R147, R132, UR43 ;  /* 0x0000002b84937c20 */ /* 0x000fe20008410000 */
[----:B------:R-:W-:-:S02]  /*1c790*/  ISETP.GT.AND P4, PT, R5, 0x11, PT ;  /* 0x000000110500780c */ /* 0x000fc40003f84270 */
[----:B------:R-:W-:Y:S01]  /*1c7a0*/  FMNMX.FTZ R148, R129, R148, !PT ;  /* 0x0000009481947209 */ /* 0x000fe20007810000 */
[----:B------:R3:W4:Y:S01]  /*1c7b0*/  MUFU.TANH R170, R141 ;  /* 0x0000008d00aa7308 */ /* 0x0007220000002400 */
[----:B0-----:R-:W-:Y:S02]  /*1c7c0*/  FSEL R140, R172, -INF , P3 ;  /* 0xff800000ac8c7808 */ /* 0x001fe40001800000 */
[----:B------:R-:W-:Y:S02]  /*1c7d0*/  ISETP.GT.AND P3, PT, R5, 0x18, PT ;  /* 0x000000180500780c */ /* 0x000fe40003f64270 */
[----:B------:R-:W-:Y:S02]  /*1c7e0*/  FSEL R132, R161, -INF , P4 ;  /* 0xff800000a1847808 */ /* 0x000fe40002000000 */
[----:B------:R-:W-:Y:S01]  /*1c7f0*/  FMNMX.FTZ R148, R140, R148, !PT ;  /* 0x000000948c947209 */ /* 0x000fe20007810000 */
[----:B------:R0:W4:Y:S01]  /*1c800*/  MUFU.TANH R172, R147 ;  /* 0x0000009300ac7308 */ /* 0x0001220000002400 */
[----:B------:R-:W-:-:S02]  /*1c810*/  ISETP.GT.AND P4, PT, R5, 0x19, PT ;  /* 0x000000190500780c */ /* 0x000fc40003f84270 */
[----:B---3--:R-:W-:Y:S02]  /*1c820*/  FSEL R141, R163, -INF , P3 ;  /* 0xff800000a38d7808 */ /* 0x008fe40001800000 */
[----:B------:R-:W-:Y:S02]  /*1c830*/  FMNMX.FTZ R148, R132, R148, !PT ;  /* 0x0000009484947209 */ /* 0x000fe40007810000 */
[----:B------:R-:W-:Y:S02]  /*1c840*/  ISETP.GT.AND P3, PT, R5, 0x20, PT ;  /* 0x000000200500780c */ /* 0x000fe40003f64270 */
[----:B------:R-:W-:Y:S02]  /*1c850*/  FSEL R133, R162, -INF , P4 ;  /* 0xff800000a2857808 */ /* 0x000fe40002000000 */
[----:B------:R-:W-:Y:S02]  /*1c860*/  FMNMX.FTZ R148, R141, R148, !PT ;  /* 0x000000948d947209 */ /* 0x000fe40007810000 */
[----:B------:R-:W-:-:S02]  /*1c870*/  ISETP.GT.AND P4, PT, R5, 0x21, PT ;  /* 0x000000210500780c */ /* 0x000fc40003f84270 */
[----:B0-----:R-:W-:Y:S02]  /*1c880*/  FSEL R147, R164, -INF , P3 ;  /* 0xff800000a4937808 */ /* 0x001fe40001800000 */
[----:B------:R-:W-:Y:S02]  /*1c890*/  FMNMX.FTZ R148, R133, R148, !PT ;  /* 0x0000009485947209 */ /* 0x000fe40007810000 */
[----:B------:R-:W-:Y:S02]  /*1c8a0*/  ISETP.GT.AND P3, PT, R5, 0x28, PT ;  /* 0x000000280500780c */ /* 0x000fe40003f64270 */
[----:B------:R-:W-:Y:S02]  /*1c8b0*/  FSEL R120, R165, -INF , P4 ;  /* 0xff800000a5787808 */ /* 0x000fe40002000000 */
[----:B------:R-:W-:Y:S02]  /*1c8c0*/  FMNMX.FTZ R161, R147, R148, !PT ;  /* 0x0000009493a17209 */ /* 0x000fe40007810000 */
[----:B------:R-:W-:-:S02]  /*1c8d0*/  ISETP.GT.AND P4, PT, R5, 0x29, PT ;  /* 0x000000290500780c */ /* 0x000fc40003f84270 */
[----:B------:R-:W-:Y:S02]  /*1c8e0*/  FSEL R148, R156, -INF , P3 ;  /* 0xff8000009c947808 */ /* 0x000fe40001800000 */
[----:B------:R-:W-:Y:S02]  /*1c8f0*/  FMNMX.FTZ R161, R120, R161, !PT ;  /* 0x000000a178a17209 */ /* 0x000fe40007810000 */
[C---:B------:R-:W-:Y:S02]  /*1c900*/  ISETP.GT.AND P3, PT, R5.reuse, 0x30, PT ;  /* 0x000000300500780c */ /* 0x040fe40003f64270 */
[----:B------:R-:W-:Y:S02]  /*1c910*/  FMNMX.FTZ R161, R148, R161, !PT ;  /* 0x000000a194a17209 */ /* 0x000fe40007810000 */
[----:B------:R-:W-:Y:S02]  /*1c920*/  FSEL R163, R158, -INF , P3 ;  /* 0xff8000009ea37808 */ /* 0x000fe40001800000 */
[----:B------:R-:W-:-:S02]  /*1c930*/  ISETP.GT.AND P5, PT, R5, 0x38, PT ;  /* 0x000000380500780c */ /* 0x000fc40003fa4270 */
[----:B------:R-:W-:Y:S02]  /*1c940*/  ISETP.GT.AND P3, PT, R5, 0x39, PT ;  /* 0x000000390500780c */ /* 0x000fe40003f64270 */
[----:B------:R-:W-:Y:S02]  /*1c950*/  FSEL R164, R166, -INF , P5 ;  /* 0xff800000a6a47808 */ /* 0x000fe40002800000 */
[----:B------:R-:W-:Y:S02]  /*1c960*/  FSEL R165, R149, -INF , P3 ;  /* 0xff80000095a57808 */ /* 0x000fe40001800000 */
[C---:B------:R-:W-:Y:S02]  /*1c970*/  ISETP.GT.AND P5, PT, R5.reuse, 0x41, PT ;  /* 0x000000410500780c */ /* 0x040fe40003fa4270 */
[----:B------:R-:W-:Y:S02]  /*1c980*/  ISETP.GT.AND P6, PT, R5, 0x48, PT ;  /* 0x000000480500780c */ /* 0x000fe40003fc4270 */
[----:B------:R-:W-:-:S02]  /*1c990*/  FSEL R162, R167, -INF , P5 ;  /* 0xff800000a7a27808 */ /* 0x000fc40002800000 */
[C---:B------:R-:W-:Y:S02]  /*1c9a0*/  ISETP.GT.AND P3, PT, R5.reuse, 0x49, PT ;  /* 0x000000490500780c */ /* 0x040fe40003f64270 */
[----:B------:R-:W-:Y:S01]  /*1c9b0*/  ISETP.GT.AND P5, PT, R5, 0x51, PT ;  /* 0x000000510500780c */ /* 0x000fe20003fa4270 */
[----:B------:R-:W-:Y:S02]  /*1c9c0*/  WARPGROUP.DEPBAR.LE gsb0, 0x0 ;  /* 0x00008000000079c5 */ /* 0x000fe40000010000 */
[----:B------:R-:W-:Y:S01]  /*1c9d0*/  FMUL.FTZ R184, R121, UR43 ;  /* 0x0000002b79b87c20 */ /* 0x000fe20008410000 */
[----:B------:R-:W-:Y:S01]  /*1c9e0*/  FSEL R121, R157, -INF , P4 ;  /* 0xff8000009d797808 */ /* 0x000fe20002000000 */
[----:B------:R-:W-:Y:S01]  /*1c9f0*/  FMUL.FTZ R185, R124, UR43 ;  /* 0x0000002b7cb97c20 */ /* 0x000fe20008410000 */
[----:B------:R-:W-:Y:S01]  /*1ca00*/  ISETP.GT.AND P4, PT, R5, 0x31, PT ;  /* 0x000000310500780c */ /* 0x000fe20003f84270 */
[----:B------:R-:W-:Y:S01]  /*1ca10*/  WARPGROUP.ARRIVE ;  /* 0x00000000000079c5 */ /* 0x000fe20000000000 */
[----:B------:R-:W-:Y:S01]  /*1ca20*/  FMNMX.FTZ R161, R121, R161, !PT ;  /* 0x000000a179a17209 */ /* 0x000fe20007810000 */
[----:B------:R-:W0:Y:S01]  /*1ca30*/  MUFU.TANH R184, R184 ;  /* 0x000000b800b87308 */ /* 0x000e220000002400 */
[----:B------:R-:W-:-:S02]  /*1ca40*/  FSEL R156, R159, -INF , P4 ;  /* 0xff8000009f9c7808 */ /* 0x000fc40002000000 */
[----:B------:R-:W-:Y:S01]  /*1ca50*/  FMNMX.FTZ R161, R163, R161, !PT ;  /* 0x000000a1a3a17209 */ /* 0x000fe20007810000 */
[----:B------:R-:W-:Y:S01]  /*1ca60*/  HGMMA.64x192x16.F32.BF16 R24, R180, gdesc[UR4].tnspB, R24, gsb0 ;  /* 0x42e00004b4187df0 */ /* 0x000fe20008001818 */
[----:B------:R-:W-:Y:S02]  /*1ca70*/  ISETP.GT.AND P4, PT, R5, 0x40, PT ;  /* 0x000000400500780c */ /* 0x000fe40003f84270 */
[----:B------:R-:W-:Y:S01]  /*1ca80*/  FMNMX.FTZ R161, R156, R161, !PT ;  /* 0x000000a19ca17209 */ /* 0x000fe20007810000 */
[----:B------:R-:W3:Y:S01]  /*1ca90*/  MUFU.TANH R185, R185 ;  /* 0x000000b900b97308 */ /* 0x000ee20000002400 */
[----:B------:R-:W-:Y:S02]  /*1caa0*/  FSEL R149, R150, -INF , P4 ;  /* 0xff80000096957808 */ /* 0x000fe40002000000 */
[----:B------:R-:W-:Y:S02]  /*1cab0*/  FMNMX.FTZ R124, R164, R161, !PT ;  /* 0x000000a1a47c7209 */ /* 0x000fe40007810000 */
[----:B------:R-:W-:-:S02]  /*1cac0*/  FSEL R157, R173, -INF , P6 ;  /* 0xff800000ad9d7808 */ /* 0x000fc40003000000 */
[----:B------:R-:W-:Y:S02]  /*1cad0*/  FMNMX.FTZ R124, R165, R124, !PT ;  /* 0x0000007ca57c7209 */ /* 0x000fe40007810000 */
[----:B------:R-:W-:Y:S02]  /*1cae0*/  ISETP.GT.AND P4, PT, R5, 0x50, PT ;  /* 0x000000500500780c */ /* 0x000fe40003f84270 */
[----:B------:R-:W-:Y:S02]  /*1caf0*/  FMNMX.FTZ R124, R149, R124, !PT ;  /* 0x0000007c957c7209 */ /* 0x000fe40007810000 */
[----:B-1----:R-:W-:Y:S02]  /*1cb00*/  FSEL R161, R168, -INF , P3 ;  /* 0xff800000a8a17808 */ /* 0x002fe40001800000 */
[----:B------:R-:W-:Y:S02]  /*1cb10*/  FMNMX.FTZ R150, R162, R124, !PT ;  /* 0x0000007ca2967209 */ /* 0x000fe40007810000 */
[----:B------:R-:W-:-:S02]  /*1cb20*/  ISETP.GT.AND P6, PT, R5, 0x58, PT ;  /* 0x000000580500780c */ /* 0x000fc40003fc4270 */
[----:B------:R-:W-:Y:S02]  /*1cb30*/  FMNMX.FTZ R166, R157, R150, !PT ;  /* 0x000000969da67209 */ /* 0x000fe40007810000 */
[----:B------:R-:W-:Y:S02]  /*1cb40*/  ISETP.GT.AND P3, PT, R5, 0x59, PT ;  /* 0x000000590500780c */ /* 0x000fe40003f64270 */
[----:B--2---:R-:W-:Y:S02]  /*1cb50*/  FSEL R159, R171, -INF , P4 ;  /* 0xff800000ab9f7808 */ /* 0x004fe40002000000 */
[----:B------:R-:W-:Y:S02]  /*1cb60*/  FMNMX.FTZ R166, R161, R166, !PT ;  /* 0x000000a6a1a67209 */ /* 0x000fe40007810000 */
[----:B----4-:R-:W-:Y:S02]  /*1cb70*/  FSEL R124, R170, -INF , P5 ;  /* 0xff800000aa7c7808 */ /* 0x010fe40002800000 */
[----:B------:R-:W-:-:S02]  /*1cb80*/  FSEL R150, R172, -INF , P6 ;  /* 0xff800000ac967808 */ /* 0x000fc40003000000 */
[----:B------:R-:W-:Y:S02]  /*1cb90*/  FSEL R158, R174, -INF , P3 ;  /* 0xff800000ae9e7808 */ /* 0x000fe40001800000 */
[C---:B------:R-:W-:Y:S02]  /*1cba0*/  ISETP.GT.AND P4, PT, R5.reuse, 0x60, PT ;  /* 0x000000600500780c */ /* 0x040fe40003f84270 */
[C---:B------:R-:W-:Y:S02]  /*1cbb0*/  ISETP.GT.AND P5, PT, R5.reuse, 0x61, PT ;  /* 0x000000610500780c */ /* 0x040fe40003fa4270 */
[C---:B------:R-:W-:Y:S02]  /*1cbc0*/  ISETP.GT.AND P6, PT, R5.reuse, 0x68, PT ;  /* 0x000000680500780c */ /* 0x040fe40003fc4270 */
[----:B------:R-:W-:Y:S01]  /*1cbd0*/  ISETP.GT.AND P3, PT, R5, 0x69, PT ;  /* 0x000000690500780c */ /* 0x000fe20003f64270 */
[----:B------:R-:W-:Y:S01]  /*1cbe0*/  FMUL.FTZ R5, R125, UR43 ;  /* 0x0000002b7d057c20 */ /* 0x000fe20008410000 */
[----:B------:R-:W-:-:S02]  /*1cbf0*/  FMNMX.FTZ R166, R159, R166, !PT ;  /* 0x000000a69fa67209 */ /* 0x000fc40007810000 */
[----:B------:R-:W-:Y:S02]  /*1cc00*/  FSEL R125, R175, -INF , P4 ;  /* 0xff800000af7d7808 */ /* 0x000fe40002000000 */
[----:B------:R-:W-:Y:S01]  /*1cc10*/  FMNMX.FTZ R166, R124, R166, !PT ;  /* 0x000000a67ca67209 */ /* 0x000fe20007810000 */
[----:B------:R-:W1:Y:S01]  /*1cc20*/  MUFU.TANH R5, R5 ;  /* 0x0000000500057308 */ /* 0x000e620000002400 */
[----:B0-----:R-:W-:Y:S02]  /*1cc30*/  FSEL R167, R184, -INF , P5 ;  /* 0xff800000b8a77808 */ /* 0x001fe40002800000 */
[----:B------:R-:W-:Y:S02]  /*1cc40*/  FMNMX.FTZ R166, R150, R166, !PT ;  /* 0x000000a696a67209 */ /* 0x000fe40007810000 */
[----:B------:R-:W-:Y:S02]  /*1cc50*/  ISETP.GT.AND P4, PT, R169, 0x1, PT ;  /* 0x00000001a900780c */ /* 0x000fe40003f84270 */
[----:B------:R-:W-:-:S02]  /*1cc60*/  FMNMX.FTZ R168, R158, R166, !PT ;  /* 0x000000a69ea87209 */ /* 0x000fc40007810000 */
[----:B------:R0:W2:Y:S01]  /*1cc70*/  MUFU.TANH R166, R151 ;  /* 0x0000009700a67308 */ /* 0x0000a20000002400 */
[----:B------:R-:W-:Y:S02]  /*1cc80*/  ISETP.GT.AND P5, PT, R169, 0x8, PT ;  /* 0x00000008a900780c */ /* 0x000fe40003fa4270 */
[----:B------:R-:W-:Y:S02]  /*1cc90*/  FMNMX.FTZ R168, R125, R168, !PT ;  /* 0x000000a87da87209 */ /* 0x000fe40007810000 */
[----:B------:R-:W-:Y:S02]  /*1cca0*/  FSEL R12, R12, -INF , P5 ;  /* 0xff8000000c0c7808 */ /* 0x000fe40002800000 */
[----:B------:R-:W-:Y:S01]  /*1ccb0*/  FMNMX.FTZ R170, R167, R168, !PT ;  /* 0x000000a8a7aa7209 */ /* 0x000fe20007810000 */
[----:B0-----:R-:W-:Y:S01]  /*1ccc0*/  FMUL.FTZ R151, R138, UR43 ;  /* 0x0000002b8a977c20 */ /* 0x001fe20008410000 */
[----:B---3--:R-:W-:Y:S02]  /*1ccd0*/  FSEL R138, R185, -INF , P6 ;  /* 0xff800000b98a7808 */ /* 0x008fe40003000000 */
[C---:B------:R-:W-:Y:S01]  /*1cce0*/  ISETP.GT.AND P6, PT, R169.reuse, 0x9, PT ;  /* 0x00000009a900780c */ /* 0x040fe20003fc4270 */
[----:B------:R1:W0:Y:S01]  /*1ccf0*/  MUFU.TANH R168, R151 ;  /* 0x0000009700a87308 */ /* 0x0002220000002400 */
[----:B------:R-:W-:-:S02]  /*1cd00*/  ISETP.GT.AND P5, PT, R169, 0x18, PT ;  /* 0x00000018a900780c */ /* 0x000fc40003fa4270 */
[----:B------:R-:W-:Y:S02]  /*1cd10*/  FSEL R14, R14, -INF , P6 ;  /* 0xff8000000e0e7808 */ /* 0x000fe40003000000 */
[----:B------:R-:W-:Y:S02]  /*1cd20*/  ISETP.GT.AND P6, PT, R169, 0x19, PT ;  /* 0x00000019a900780c */ /* 0x000fe40003fc4270 */
[----:B------:R-:W-:Y:S02]  /*1cd30*/  FSEL R21, R21, -INF , P5 ;  /* 0xff80000015157808 */ /* 0x000fe40002800000 */
[----:B-1----:R-:W-:Y:S02]  /*1cd40*/  FSEL R151, R5, -INF , P3 ;  /* 0xff80000005977808 */ /* 0x002fe40001800000 */
[----:B------:R-:W-:Y:S02]  /*1cd50*/  FMNMX.FTZ R5, R138, R170, !PT ;  /* 0x000000aa8a057209 */ /* 0x000fe40007810000 */
[----:B------:R-:W-:-:S02]  /*1cd60*/  ISETP.GT.AND P3, PT, R169, RZ, PT ;  /* 0x000000ffa900720c */ /* 0x000fc40003f64270 */
[----:B------:R-:W-:Y:S02]  /*1cd70*/  FMNMX.FTZ R5, R151, R5, !PT ;  /* 0x0000000597057209 */ /* 0x000fe40007810000 */
[----:B------:R-:W-:Y:S02]  /*1cd80*/  FSEL R0, R0, -INF , P3 ;  /* 0xff80000000007808 */ /* 0x000fe40001800000 */
[----:B------:R-:W-:Y:S01]  /*1cd90*/  ISETP.GT.AND P3, PT, R169, 0x10, PT ;  /* 0x00000010a900780c */ /* 0x000fe20003f64270 */
[----:B------:R-:W1:Y:S01]  /*1cda0*/  SHFL.BFLY PT, R170, R5, 0x2, 0x1f ;  /* 0x0c401f0005aa7f89 */ /* 0x000e6200000e0000 */
[----:B------:R-:W-:Y:S02]  /*1cdb0*/  FSEL R160, R160, -INF , P6 ;  /* 0xff800000a0a07808 */ /* 0x000fe40003000000 */
[----:B------:R-:W-:Y:S02]  /*1cdc0*/  FSEL R15, R15, -INF , P3 ;  /* 0xff8000000f0f7808 */ /* 0x000fe40001800000 */
[----:B------:R-:W-:-:S02]  /*1cdd0*/  ISETP.GT.AND P3, PT, R169, 0x20, PT ;  /* 0x00000020a900780c */ /* 0x000fc40003f64270 */
[C---:B------:R-:W-:Y:S02]  /*1cde0*/  ISETP.GT.AND P5, PT, R169.reuse, 0x28, PT ;  /* 0x00000028a900780c */ /* 0x040fe40003fa4270 */
[----:B------:R-:W-:Y:S02]  /*1cdf0*/  FSEL R152, R152, -INF , P3 ;  /* 0xff80000098987808 */ /* 0x000fe40001800000 */
[C---:B------:R-:W-:Y:S02]  /*1ce00*/  ISETP.GT.AND P6, PT, R169.reuse, 0x29, PT ;  /* 0x00000029a900780c */ /* 0x040fe40003fc4270 */
[----:B------:R-:W-:Y:S02]  /*1ce10*/  FSEL R154, R154, -INF , P5 ;  /* 0xff8000009a9a7808 */ /* 0x000fe40002800000 */
[----:B------:R-:W-:Y:S02]  /*1ce20*/  ISETP.GT.AND P3, PT, R169, 0x30, PT ;  /* 0x00000030a900780c */ /* 0x000fe40003f64270 */
[----:B------:R-:W-:-:S02]  /*1ce30*/  FSEL R155, R155, -INF , P6 ;  /* 0xff8000009b9b7808 */ /* 0x000fc40003000000 */
[----:B------:R-:W-:Y:S02]  /*1ce40*/  FSEL R144, R144, -INF , P3 ;  /* 0xff80000090907808 */ /* 0x000fe40001800000 */
[C---:B------:R-:W-:Y:S02]  /*1ce50*/  ISETP.GT.AND P5, PT, R169.reuse, 0x38, PT ;  /* 0x00000038a900780c */ /* 0x040fe40003fa4270 */
[----:B------:R-:W-:Y:S02]  /*1ce60*/  ISETP.GT.AND P6, PT, R169, 0x39, PT ;  /* 0x00000039a900780c */ /* 0x000fe40003fc4270 */
[----:B-1----:R-:W-:Y:S02]  /*1ce70*/  FMNMX.FTZ R5, R5, R170, !PT ;  /* 0x000000aa05057209 */ /* 0x002fe40007810000 */
[----:B------:R-:W-:Y:S02]  /*1ce80*/  FSEL R146, R146, -INF , P5 ;  /* 0xff80000092927808 */ /* 0x000fe40002800000 */
[----:B------:R-:W-:Y:S01]  /*1ce90*/  ISETP.GT.AND P3, PT, R169, 0x40, PT ;  /* 0x00000040a900780c */ /* 0x000fe20003f64270 */
[----:B------:R-:W1:Y:S01]  /*1cea0*/  SHFL.BFLY PT, R170, R5, 0x1, 0x1f ;  /* 0x0c201f0005aa7f89 */ /* 0x000e6200000e0000 */
[----:B--2---:R-:W-:-:S02]  /*1ceb0*/  FSEL R166, R166, -INF , P6 ;  /* 0xff800000a6a67808 */ /* 0x004fc40003000000 */
[----:B0-----:R-:W-:Y:S02]  /*1cec0*/  FSEL R168, R168, -INF , P3 ;  /* 0xff800000a8a87808 */ /* 0x001fe40001800000 */
[C---:B------:R-:W-:Y:S02]  /*1ced0*/  ISETP.GT.AND P5, PT, R169.reuse, 0x48, PT ;  /* 0x00000048a900780c */ /* 0x040fe40003fa4270 */
        /* <DEDUP_REMOVED lines=9> */
[----:B-1----:R-:W-:-:S02]  /*1cf70*/  FMNMX.FTZ R5, R5, R170, !PT ;  /* 0x000000aa05057209 */ /* 0x002fc40007810000 */
[----:B------:R-:W-:Y:S02]  /*1cf80*/  FSEL R170, R3, -INF , P4 ;  /* 0xff80000003aa7808 */ /* 0x000fe40002000000 */
[----:B------:R-:W-:Y:S01]  /*1cf90*/  FMNMX.FTZ R3, R0, R9, !PT ;  /* 0x0000000900037209 */ /* 0x000fe20007810000 */
[----:B------:R-:W-:Y:S01]  /*1cfa0*/  FMUL.FTZ R171, R5, R4 ;  /* 0x0000000405ab7220 */ /* 0x000fe20000410000 */
[----:B------:R-:W-:Y:S02]  /*1cfb0*/  ISETP.GT.AND P4, PT, R169, 0x11, PT ;  /* 0x00000011a900780c */ /* 0x000fe40003f84270 */
[----:B------:R-:W-:Y:S02]  /*1cfc0*/  FMNMX.FTZ R3, R170, R3, !PT ;  /* 0x00000003aa037209 */ /* 0x000fe40007810000 */
[----:B------:R-:W-:Y:S02]  /*1cfd0*/  FSEL R20, R20, -INF , P4 ;  /* 0xff80000014147808 */ /* 0x000fe40002000000 */
[----:B------:R-:W-:-:S02]  /*1cfe0*/  FMNMX.FTZ R3, R12, R3, !PT ;  /* 0x000000030c037209 */ /* 0x000fc40007810000 */
[----:B------:R-:W-:Y:S02]  /*1cff0*/  ISETP.GT.AND P4, PT, R169, 0x21, PT ;  /* 0x00000021a900780c */ /* 0x000fe40003f84270 */
[----:B------:R-:W-:Y:S02]  /*1d000*/  FMNMX.FTZ R3, R14, R3, !PT ;  /* 0x000000030e037209 */ /* 0x000fe40007810000 */
[----:B------:R-:W-:Y:S02]  /*1d010*/  FSEL R153, R153, -INF , P4 ;  /* 0xff80000099997808 */ /* 0x000fe40002000000 */
[----:B------:R-:W-:Y:S02]  /*1d020*/  FMNMX.FTZ R3, R15, R3, !PT ;  /* 0x000000030f037209 */ /* 0x000fe40007810000 */
[----:B------:R-:W-:Y:S02]  /*1d030*/  ISETP.GT.AND P4, PT, R169, 0x31, PT ;  /* 0x00000031a900780c */ /* 0x000fe40003f84270 */
[----:B------:R-:W-:-:S02]  /*1d040*/  FMNMX.FTZ R3, R20, R3, !PT ;  /* 0x0000000314037209 */ /* 0x000fc40007810000 */
[----:B------:R-:W-:Y:S02]  /*1d050*/  FSEL R145, R145, -INF , P4 ;  /* 0xff80000091917808 */ /* 0x000fe40002000000 */
[----:B------:R-:W-:Y:S02]  /*1d060*/  FMNMX.FTZ R3, R21, R3, !PT ;  /* 0x0000000315037209 */ /* 0x000fe40007810000 */
[----:B------:R-:W-:Y:S02]  /*1d070*/  ISETP.GT.AND P4, PT, R169, 0x41, PT ;  /* 0x00000041a900780c */ /* 0x000fe40003f84270 */
[----:B------:R-:W-:Y:S02]  /*1d080*/  FMNMX.FTZ R3, R160, R3, !PT ;  /* 0x00000003a0037209 */ /* 0x000fe40007810000 */
[----:B------:R-:W-:Y:S02]  /*1d090*/  FSEL R139, R139, -INF , P4 ;  /* 0xff8000008b8b7808 */ /* 0x000fe40002000000 */
[----:B------:R-:W-:-:S02]  /*1d0a0*/  FMNMX.FTZ R3, R152, R3, !PT ;  /* 0x0000000398037209 */ /* 0x000fc40007810000 */
[----:B------:R-:W-:Y:S02]  /*1d0b0*/  FSEL R134, R134, -INF , P6 ;  /* 0xff80000086867808 */ /* 0x000fe40003000000 */
[----:B------:R-:W-:Y:S02]  /*1d0c0*/  FMNMX.FTZ R3, R153, R3, !PT ;  /* 0x0000000399037209 */ /* 0x000fe40007810000 */
[----:B------:R-:W-:Y:S02]  /*1d0d0*/  FSETP.NEU.FTZ.AND P4, PT, R5, -INF , PT ;  /* 0xff8000000500780b */ /* 0x000fe40003f9d000 */
[----:B------:R-:W-:Y:S02]  /*1d0e0*/  FMNMX.FTZ R3, R154, R3, !PT ;  /* 0x000000039a037209 */ /* 0x000fe40007810000 */
[----:B------:R-:W-:Y:S02]  /*1d0f0*/  ISETP.GT.AND P5, PT, R169, 0x60, PT ;  /* 0x00000060a900780c */ /* 0x000fe40003fa4270 */
[----:B------:R-:W-:-:S02]  /*1d100*/  FMNMX.FTZ R3, R155, R3, !PT ;  /* 0x000000039b037209 */ /* 0x000fc40007810000 */
[----:B------:R-:W-:Y:S02]  /*1d110*/  FSEL R135, R135, -INF , P3 ;  /* 0xff80000087877808 */ /* 0x000fe40001800000 */
[----:B------:R-:W-:Y:S02]  /*1d120*/  FMNMX.FTZ R3, R144, R3, !PT ;  /* 0x0000000390037209 */ /* 0x000fe40007810000 */
[----:B------:R-:W-:Y:S02]  /*1d130*/  FSEL R171, R171, RZ, P4 ;  /* 0x000000ffabab7208 */ /* 0x000fe40002000000 */
[----:B------:R-:W-:Y:S02]  /*1d140*/  FMNMX.FTZ R3, R145, R3, !PT ;  /* 0x0000000391037209 */ /* 0x000fe40007810000 */
[----:B------:R-:W-:Y:S01]  /*1d150*/  ISETP.GT.AND P6, PT, R169, 0x61, PT ;  /* 0x00000061a900780c */ /* 0x000fe20003fc4270 */
[-CC-:B------:R-:W-:Y:S01]  /*1d160*/  FFMA.FTZ R192, R147, R4.reuse, -R171.reuse ;  /* 0x0000000493c07223 */ /* 0x180fe200000108ab */
[----:B------:R-:W-:Y:S01]  /*1d170*/  FMNMX.FTZ R3, R146, R3, !PT ;  /* 0x0000000392037209 */ /* 0x000fe20007810000 */
[-CC-:B------:R-:W-:Y:S01]  /*1d180*/  FFMA.FTZ R202, R137, R4.reuse, -R171.reuse ;  /* 0x0000000489ca7223 */ /* 0x180fe200000108ab */
[----:B------:R-:W-:Y:S01]  /*1d190*/  FSEL R122, R122, -INF , P5 ;  /* 0xff8000007a7a7808 */ /* 0x000fe20002800000 */
[-CC-:B------:R-:W-:Y:S01]  /*1d1a0*/  FFMA.FTZ R137, R129, R4.reuse, -R171.reuse ;  /* 0x0000000481897223 */ /* 0x180fe200000108ab */
[----:B------:R-:W-:Y:S01]  /*1d1b0*/  FMNMX.FTZ R3, R166, R3, !PT ;  /* 0x00000003a6037209 */ /* 0x000fe20007810000 */
[-CC-:B------:R-:W-:Y:S01]  /*1d1c0*/  FFMA.FTZ R194, R148, R4.reuse, -R171.reuse ;  /* 0x0000000494c27223 */ /* 0x180fe200000108ab */
        /* <DEDUP_REMOVED lines=15> */
[----:B------:R-:W-:Y:S01]  /*1d2c0*/  FFMA.FTZ R184, R149, R4, -R171 ;  /* 0x0000000495b87223 */ /* 0x000fe200000108ab */
[----:B------:R-:W-:Y:S01]  /*1d2d0*/  FSEL R156, R127, -INF , P5 ;  /* 0xff8000007f9c7808 */ /* 0x000fe20002800000 */
[----:B------:R-:W-:-:S02]  /*1d2e0*/  WARPGROUP.DEPBAR.LE gsb0, 0x0 ;  /* 0x00008000000079c5 */ /* 0x000fc40000010000 */
[----:B------:R-:W-:Y:S01]  /*1d2f0*/  FMNMX.FTZ R3, R130, R3, !PT ;  /* 0x0000000382037209 */ /* 0x000fe20007810000 */
[----:B------:R-:W-:Y:S01]  /*1d300*/  WARPGROUP.ARRIVE ;  /* 0x00000000000079c5 */ /* 0x000fe20000000000 */
        /* <DEDUP_REMOVED lines=22> */
[----:B------:R-:W-:Y:S04]  /*1d470*/  MUFU.EX2 R137, R137 ;  /* 0x0000008900897308 */ /* 0x000fe80000000800 */
[----:B------:R-:W0:Y:S04]  /*1d480*/  SHFL.BFLY PT, R133, R3, 0x2, 0x1f ;  /* 0x0c401f0003857f89 */ /* 0x000e2800000e0000 */
[----:B------:R-:W-:Y:S08]  /*1d490*/  MUFU.EX2 R196, R196 ;  /* 0x000000c400c47308 */ /* 0x000ff00000000800 */
[----:B------:R-:W-:Y:S08]  /*1d4a0*/  MUFU.EX2 R129, R129 ;  /* 0x0000008100817308 */ /* 0x000ff00000000800 */
[----:B------:R-:W-:Y:S01]  /*1d4b0*/  MUFU.EX2 R198, R198 ;  /* 0x000000c600c67308 */ /* 0x000fe20000000800 */
[----:B0-----:R-:W-:Y:S01]  /*1d4c0*/  FMNMX.FTZ R3, R3, R133, !PT ;  /* 0x0000008503037209 */ /* 0x001fe20007810000 */
[-CC-:B------:R-:W-:Y:S01]  /*1d4d0*/  FFMA.FTZ R133, R124, R4.reuse, -R171.reuse ;  /* 0x000000047c857223 */ /* 0x180fe200000108ab */
[-CC-:B------:R-:W-:Y:S01]  /*1d4e0*/  FFMA.FTZ R124, R125, R4.reuse, -R171.reuse ;  /* 0x000000047d7c7223 */ /* 0x180fe200000108ab */
[----:B------:R-:W-:-:S04]  /*1d4f0*/  FFMA.FTZ R125, R167, R4, -R171 ;  /* 0x00000004a77d7223 */ /* 0x000fc800000108ab */
[----:B------:R-:W-:Y:S01]  /*1d500*/  MUFU.EX2 R128, R128 ;  /* 0x0000008000807308 */ /* 0x000fe20000000800 */
[----:B------:R-:W0:Y:S07]  /*1d510*/  SHFL.BFLY PT, R141, R3, 0x1, 0x1f ;  /* 0x0c201f00038d7f89 */ /* 0x000e2e00000e0000 */
[----:B------:R-:W-:Y:S08]  /*1d520*/  MUFU.EX2 R192, R192 ;  /* 0x000000c000c07308 */ /* 0x000ff00000000800 */
[----:B------:R-:W-:Y:S08]  /*1d530*/  MUFU.EX2 R132, R132 ;  /* 0x0000008400847308 */ /* 0x000ff00000000800 */
[----:B------:R-:W-:Y:S01]  /*1d540*/  MUFU.EX2 R194, R194 ;  /* 0x000000c200c27308 */ /* 0x000fe20000000800 */
[----:B0-----:R-:W-:Y:S01]  /*1d550*/  FMNMX.FTZ R3, R3, R141, !PT ;  /* 0x0000008d03037209 */ /* 0x001fe20007810000 */
[----:B------:R-:W-:-:S03]  /*1d560*/  FFMA.FTZ R141, R151, R4, -R171 ;  /* 0x00000004978d7223 */ /* 0x000fc600000108ab */
        /* <DEDUP_REMOVED lines=8> */
[----:B------:R-:W-:Y:S02]  /*1d5f0*/  VIADD R14, R2, 0x300 ;  /* 0x00000300020e7836 */ /* 0x000fe40000000000 */
[-C--:B------:R-:W-:Y:S01]  /*1d600*/  FFMA.FTZ R201, R0, R4.reuse, -R149 ;  /* 0x0000000400c97223 */ /* 0x080fe20000010895 */
[----:B------:R-:W-:Y:S01]  /*1d610*/  FADD.FTZ R2, -R15, R9 ;  /* 0x000000090f027221 */ /* 0x000fe20000010100 */
[----:B------:R-:W-:Y:S01]  /*1d620*/  IMAD.MOV.U32 R15, RZ, RZ, 0x40000040 ;  /* 0x40000040ff0f7424 */ /* 0x000fe200078e00ff */
[----:B------:R-:W-:Y:S01]  /*1d630*/  FSEL R0, R5, RZ, P4 ;  /* 0x000000ff05007208 */ /* 0x000fe20002000000 */
[-CC-:B------:R-:W-:Y:S01]  /*1d640*/  FFMA.FTZ R150, R170, R4.reuse, -R149.reuse ;  /* 0x00000004aa967223 */ /* 0x180fe20000010895 */
[----:B------:R-:W-:Y:S01]  /*1d650*/  R2UR UR6, R14 ;  /* 0x000000000e0672ca */ /* 0x000fe200000e0000 */
[-C--:B------:R-:W-:Y:S01]  /*1d660*/  FMUL.FTZ R2, R2, R4.reuse ;  /* 0x0000000402027220 */ /* 0x080fe20000410000 */
[----:B------:R-:W-:Y:S01]  /*1d670*/  R2UR UR7, R15 ;  /* 0x000000000f0772ca */ /* 0x000fe200000e0000 */
        /* <DEDUP_REMOVED lines=9> */
[----:B------:R-:W0:Y:S01]  /*1d710*/  MUFU.EX2 R2, R2 ;  /* 0x0000000200027308 */ /* 0x000e220000000800 */
[-CC-:B------:R-:W-:Y:S01]  /*1d720*/  FFMA.FTZ R152, R155, R4.reuse, -R149.reuse ;  /* 0x000000049b987223 */ /* 0x180fe20000010895 */
[-CC-:B------:R-:W-:Y:S01]  /*1d730*/  FFMA.FTZ R189, R144, R4.reuse, -R149.reuse ;  /* 0x0000000490bd7223 */ /* 0x180fe20000010895 */
[----:B------:R-:W-:Y:S01]  /*1d740*/  HGMMA.64x192x16.F32.BF16 R24, R176, gdesc[UR4].tnspB, R24, gsb0 ;  /* 0x42e00004b0187df0 */ /* 0x000fe20008001818 */
        /* <DEDUP_REMOVED lines=14> */
[----:B------:R-:W-:Y:S01]  /*1d830*/  FFMA.FTZ R148, R148, R4, -R149 ;  /* 0x0000000494947223 */ /* 0x000fe20000010895 */
[C---:B------:R-:W-:Y:S01]  /*1d840*/  ISETP.GT.AND P3, PT, R8.reuse, R223, PT ;  /* 0x000000df0800720c */ /* 0x040fe20003f64270 */
[----:B------:R-:W-:-:S04]  /*1d850*/  VIADD R8, R8, 0xffffffff ;  /* 0xffffffff08087836 */ /* 0x000fc80000000000 */
[----:B------:R-:W0:Y:S01]  /*1d860*/  MUFU.EX2 R203, R203 ;  /* 0x000000cb00cb7308 */ /* 0x000e220000000800 */
[----:B-1----:R-:W-:Y:S01]  /*1d870*/  FFMA.FTZ R7, R0, R7, R200 ;  /* 0x0000000700077223 */ /* 0x002fe200000100c8 */
[----:B------:R-:W-:-:S03]  /*1d880*/  F2FP.BF16.F32.PACK_AB R200, R136, R200 ;  /* 0x000000c888c8723e */ /* 0x000fc600000010ff */
[----:B------:R-:W-:-:S03]  /*1d890*/  FADD.FTZ R7, R136, R7 ;  /* 0x0000000788077221 */ /* 0x000fc60000010000 */
[----:B------:R-:W1:Y:S01]  /*1d8a0*/  MUFU.EX2 R12, R12 ;  /* 0x0000000c000c7308 */ /* 0x000e620000000800 */
[----:B--2---:R-:W-:Y:S01]  /*1d8b0*/  FADD.FTZ R6, R150, R6 ;  /* 0x0000000696067221 */ /* 0x004fe20000010000 */
[----:B------:R-:W-:Y:S01]  /*1d8c0*/  FADD.FTZ R7, R202, R7 ;  /* 0x00000007ca077221 */ /* 0x000fe20000010000 */
[C---:B------:R-:W-:Y:S02]  /*1d8d0*/  F2FP.BF16.F32.PACK_AB R202, R137.reuse, R202 ;  /* 0x000000ca89ca723e */ /* 0x040fe400000010ff */
[----:B------:R-:W-:Y:S01]  /*1d8e0*/  F2FP.BF16.F32.PACK_AB R201, R150, R201 ;  /* 0x000000c996c9723e */ /* 0x000fe200000010ff */
[----:B------:R-:W-:Y:S02]  /*1d8f0*/  FADD.FTZ R7, R137, R7 ;  /* 0x0000000789077221 */ /* 0x000fe40000010000 */
[----:B------:R-:W2:Y:S08]  /*1d900*/  MUFU.EX2 R197, R197 ;  /* 0x000000c500c57308 */ /* 0x000eb00000000800 */
[----:B------:R-:W3:Y:S08]  /*1d910*/  MUFU.EX2 R151, R151 ;  /* 0x0000009700977308 */ /* 0x000ef00000000800 */
[----:B------:R-:W4:Y:S08]  /*1d920*/  MUFU.EX2 R199, R199 ;  /* 0x000000c700c77308 */ /* 0x000f300000000800 */
[----:B------:R-:W4:Y:S08]  /*1d930*/  MUFU.EX2 R20, R20 ;  /* 0x0000001400147308 */ /* 0x000f300000000800 */
[----:B------:R-:W4:Y:S08]  /*1d940*/  MUFU.EX2 R193, R193 ;  /* 0x000000c100c17308 */ /* 0x000f300000000800 */
[----:B------:R-:W4:Y:S08]  /*1d950*/  MUFU.EX2 R21, R21 ;  /* 0x0000001500157308 */ /* 0x000f300000000800 */
[----:B------:R-:W4:Y:S08]  /*1d960*/  MUFU.EX2 R195, R195 ;  /* 0x000000c300c37308 */ /* 0x000f300000000800 */
[----:B------:R-:W4:Y:S08]  /*1d970*/  MUFU.EX2 R152, R152 ;  /* 0x0000009800987308 */ /* 0x000f300000000800 */
[----:B------:R-:W-:Y:S08]  /*1d980*/  MUFU.EX2 R188, R188 ;  /* 0x000000bc00bc7308 */ /* 0x000ff00000000800 */
        /* <DEDUP_REMOVED lines=10> */
[----:B------:R-:W-:Y:S08]  /*1da30*/  MUFU.EX2 R186, R186 ;  /* 0x000000ba00ba7308 */ /* 0x000ff00000000800 */
[----:B------:R-:W-:Y:S08]  /*1da40*/  MUFU.EX2 R187, R187 ;  /* 0x000000bb00bb7308 */ /* 0x000ff00000000800 */
[----:B------:R-:W-:Y:S01]  /*1da50*/  MUFU.EX2 R123, R123 ;  /* 0x0000007b007b7308 */ /* 0x000fe20000000800 */
[----:B------:R-:W-:-:S02]  /*1da60*/  WARPGROUP.DEPBAR.LE gsb0, 0x0 ;  /* 0x00008000000079c5 */ /* 0x000fc40000010000 */
[----:B------:R0:W-:Y:S05]  /*1da70*/  @!P1 SYNCS.ARRIVE.TRANS64.RED.A1T0 RZ, [R13+URZ], RZ ;  /* 0x000000ff0dff99a7 */ /* 0x0001ea000810043f */
[----:B------:R-:W-:Y:S01]  /*1da80*/  MUFU.EX2 R180, R159 ;  /* 0x0000009f00b47308 */ /* 0x000fe20000000800 */
[----:B0-----:R-:W-:Y:S01]  /*1da90*/  FADD.FTZ R13, R203, R6 ;  /* 0x00000006cb0d7221 */ /* 0x001fe20000010000 */
[----:B------:R0:W-:Y:S01]  /*1daa0*/  @!P1 SYNCS.ARRIVE.TRANS64.RED.A1T0 RZ, [R11+URZ], RZ ;  /* 0x000000ff0bff99a7 */ /* 0x0001e2000810043f */
[C---:B-1----:R-:W-:Y:S02]  /*1dab0*/  F2FP.BF16.F32.PACK_AB R203, R12.reuse, R203 ;  /* 0x000000cb0ccb723e */ /* 0x042fe400000010ff */
[----:B------:R-:W-:-:S03]  /*1dac0*/  FADD.FTZ R13, R12, R13 ;  /* 0x0000000d0c0d7221 */ /* 0x000fc60000010000 */
[----:B------:R-:W1:Y:S01]  /*1dad0*/  MUFU.EX2 R6, R139 ;  /* 0x0000008b00067308 */ /* 0x000e620000000800 */
[----:B--2---:R-:W-:Y:S01]  /*1dae0*/  FADD.FTZ R13, R197, R13 ;  /* 0x0000000dc50d7221 */ /* 0x004fe20000010000 */
[----:B0-----:R-:W-:Y:S01]  /*1daf0*/  FADD.FTZ R11, R196, R7 ;  /* 0x00000007c40b7221 */ /* 0x001fe20000010000 */
[----:B------:R-:W-:Y:S01]  /*1db00*/  FFMA.FTZ R7, R143, R4, -R149 ;  /* 0x000000048f077223 */ /* 0x000fe20000010895 */
[----:B------:R-:W-:Y:S01]  /*1db10*/  F2FP.BF16.F32.PACK_AB R196, R129, R196 ;  /* 0x000000c481c4723e */ /* 0x000fe200000010ff */
[----:B---3--:R-:W-:Y:S01]  /*1db20*/  FADD.FTZ R13, R151, R13 ;  /* 0x0000000d970d7221 */ /* 0x008fe20000010000 */
[----:B------:R-:W-:Y:S02]  /*1db30*/  FADD.FTZ R11, R129, R11 ;  /* 0x0000000b810b7221 */ /* 0x000fe40000010000 */
[----:B------:R-:W-:Y:S01]  /*1db40*/  MUFU.EX2 R181, R181 ;  /* 0x000000b500b57308 */ /* 0x000fe20000000800 */
[----:B------:R-:W-:Y:S01]  /*1db50*/  F2FP.BF16.F32.PACK_AB R197, R151, R197 ;  /* 0x000000c597c5723e */ /* 0x000fe200000010ff */
[----:B----4-:R-:W-:Y:S01]  /*1db60*/  FADD.FTZ R13, R199, R13 ;  /* 0x0000000dc70d7221 */ /* 0x010fe20000010000 */
[----:B------:R-:W-:Y:S01]  /*1db70*/  FADD.FTZ R14, R198, R11 ;  /* 0x0000000bc60e7221 */ /* 0x000fe20000010000 */
[-CC-:B------:R-:W-:Y:S01]  /*1db80*/  FFMA.FTZ R11, R131, R4.reuse, -R149.reuse ;  /* 0x00000004830b7223 */ /* 0x180fe20000010895 */
[----:B------:R-:W-:Y:S01]  /*1db90*/  FFMA.FTZ R149, R156, R4, -R149 ;  /* 0x000000049c957223 */ /* 0x000fe20000010895 */
[----:B------:R-:W-:Y:S01]  /*1dba0*/  FADD.FTZ R13, R20, R13 ;  /* 0x0000000d140d7221 */ /* 0x000fe20000010000 */
[C---:B------:R-:W-:Y:S01]  /*1dbb0*/  FADD.FTZ R14, R128.reuse, R14 ;  /* 0x0000000e800e7221 */ /* 0x040fe20000010000 */
[----:B------:R-:W0:Y:S01]  /*1dbc0*/  MUFU.EX2 R7, R7 ;  /* 0x0000000700077308 */ /* 0x000e220000000800 */
[----:B------:R-:W-:Y:S01]  /*1dbd0*/  F2FP.BF16.F32.PACK_AB R198, R128, R198 ;  /* 0x000000c680c6723e */ /* 0x000fe200000010ff */
[----:B------:R-:W-:Y:S01]  /*1dbe0*/  FADD.FTZ R13, R193, R13 ;  /* 0x0000000dc10d7221 */ /* 0x000fe20000010000 */
[----:B------:R-:W-:Y:S01]  /*1dbf0*/  FADD.FTZ R14, R192, R14 ;  /* 0x0000000ec00e7221 */ /* 0x000fe20000010000 */
[----:B------:R-:W-:-:S02]  /*1dc00*/  F2FP.BF16.F32.PACK_AB R199, R20, R199 ;  /* 0x000000c714c7723e */ /* 0x000fc400000010ff */
[----:B------:R-:W-:Y:S01]  /*1dc10*/  FADD.FTZ R13, R21, R13 ;  /* 0x0000000d150d7221 */ /* 0x000fe20000010000 */
[C---:B------:R-:W-:Y:S01]  /*1dc20*/  FADD.FTZ R14, R132.reuse, R14 ;  /* 0x0000000e840e7221 */ /* 0x040fe20000010000 */
[----:B------:R-:W-:Y:S01]  /*1dc30*/  MUFU.EX2 R133, R133 ;  /* 0x0000008500857308 */ /* 0x000fe20000000800 */
[----:B------:R-:W-:Y:S01]  /*1dc40*/  F2FP.BF16.F32.PACK_AB R192, R132, R192 ;  /* 0x000000c084c0723e */ /* 0x000fe200000010ff */
[----:B------:R-:W-:Y:S01]  /*1dc50*/  FADD.FTZ R13, R195, R13 ;  /* 0x0000000dc30d7221 */ /* 0x000fe20000010000 */
[----:B------:R-:W-:Y:S01]  /*1dc60*/  FADD.FTZ R14, R194, R14 ;  /* 0x0000000ec20e7221 */ /* 0x000fe20000010000 */
[----:B------:R-:W-:Y:S02]  /*1dc70*/  F2FP.BF16.F32.PACK_AB R193, R21, R193 ;  /* 0x000000c115c1723e */ /* 0x000fe400000010ff */
[----:B------:R-:W-:Y:S01]  /*1dc80*/  FADD.FTZ R13, R152, R13 ;  /* 0x0000000d980d7221 */ /* 0x000fe20000010000 */
[C---:B------:R-:W-:Y:S01]  /*1dc90*/  FADD.FTZ R14, R120.reuse, R14 ;  /* 0x0000000e780e7221 */ /* 0x040fe20000010000 */
[----:B------:R-:W2:Y:S01]  /*1dca0*/  MUFU.EX2 R11, R11 ;  /* 0x0000000b000b7308 */ /* 0x000ea20000000800 */
[----:B------:R-:W-:Y:S01]  /*1dcb0*/  F2FP.BF16.F32.PACK_AB R194, R120, R194 ;  /* 0x000000c278c2723e */ /* 0x000fe200000010ff */
[----:B------:R-:W-:Y:S01]  /*1dcc0*/  FADD.FTZ R13, R189, R13 ;  /* 0x0000000dbd0d7221 */ /* 0x000fe20000010000 */
[----:B------:R-:W-:Y:S01]  /*1dcd0*/  FADD.FTZ R14, R188, R14 ;  /* 0x0000000ebc0e7221 */ /* 0x000fe20000010000 */
[----:B------:R-:W-:-:S02]  /*1dce0*/  F2FP.BF16.F32.PACK_AB R189, R10, R189 ;  /* 0x000000bd0abd723e */ /* 0x000fc400000010ff */
[----:B------:R-:W-:Y:S01]  /*1dcf0*/  FADD.FTZ R13, R10, R13 ;  /* 0x0000000d0a0d7221 */ /* 0x000fe20000010000 */
[----:B------:R-:W-:Y:S01]  /*1dd00*/  FADD.FTZ R14, R121, R14 ;  /* 0x0000000e790e7221 */ /* 0x000fe20000010000 */
[----:B------:R-:W-:Y:S01]  /*1dd10*/  MUFU.EX2 R182, R182 ;  /* 0x000000b600b67308 */ /* 0x000fe20000000800 */
[----:B------:R-:W-:Y:S01]  /*1dd20*/  F2FP.BF16.F32.PACK_AB R195, R152, R195 ;  /* 0x000000c398c3723e */ /* 0x000fe200000010ff */
[----:B------:R-:W-:Y:S01]  /*1dd30*/  FADD.FTZ R13, R191, R13 ;  /* 0x0000000dbf0d7221 */ /* 0x000fe20000010000 */
[----:B------:R-:W-:Y:S01]  /*1dd40*/  FADD.FTZ R14, R190, R14 ;  /* 0x0000000ebe0e7221 */ /* 0x000fe20000010000 */
[C---:B------:R-:W-:Y:S02]  /*1dd50*/  F2FP.BF16.F32.PACK_AB R191, R9.reuse, R191 ;  /* 0x000000bf09bf723e */ /* 0x040fe400000010ff */
[----:B------:R-:W-:Y:S01]  /*1dd60*/  FADD.FTZ R13, R9, R13 ;  /* 0x0000000d090d7221 */ /* 0x000fe20000010000 */
[----:B------:R-:W-:Y:S01]  /*1dd70*/  FADD.FTZ R14, R127, R14 ;  /* 0x0000000e7f0e7221 */ /* 0x000fe20000010000 */
[----:B------:R-:W3:Y:S01]  /*1dd80*/  MUFU.EX2 R183, R183 ;  /* 0x000000b700b77308 */ /* 0x000ee20000000800 */
[----:B------:R-:W-:Y:S01]  /*1dd90*/  F2FP.BF16.F32.PACK_AB R188, R121, R188 ;  /* 0x000000bc79bc723e */ /* 0x000fe200000010ff */
[----:B------:R-:W-:Y:S01]  /*1dda0*/  FADD.FTZ R13, R185, R13 ;  /* 0x0000000db90d7221 */ /* 0x000fe20000010000 */
[----:B------:R-:W-:Y:S01]  /*1ddb0*/  FADD.FTZ R14, R184, R14 ;  /* 0x0000000eb80e7221 */ /* 0x000fe20000010000 */
[----:B-1----:R-:W-:-:S02]  /*1ddc0*/  F2FP.BF16.F32.PACK_AB R185, R6, R185 ;  /* 0x000000b906b9723e */ /* 0x002fc400000010ff */
[----:B------:R-:W-:Y:S01]  /*1ddd0*/  FADD.FTZ R12, R6, R13 ;  /* 0x0000000d060c7221 */ /* 0x000fe20000010000 */
[----:B------:R-:W-:Y:S01]  /*1dde0*/  FADD.FTZ R15, R126, R14 ;  /* 0x0000000e7e0f7221 */ /* 0x000fe20000010000 */
[----:B------:R-:W1:Y:S01]  /*1ddf0*/  MUFU.EX2 R140, R140 ;  /* 0x0000008c008c7308 */ /* 0x000e620000000800 */
[----:B------:R-:W-:Y:S01]  /*1de00*/  F2FP.BF16.F32.PACK_AB R190, R127, R190 ;  /* 0x000000be7fbe723e */ /* 0x000fe200000010ff */
[----:B------:R-:W-:Y:S01]  /*1de10*/  FADD.FTZ R12, R187, R12 ;  /* 0x0000000cbb0c7221 */ /* 0x000fe20000010000 */
[----:B------:R-:W-:Y:S01]  /*1de20*/  FADD.FTZ R14, R186, R15 ;  /* 0x0000000fba0e7221 */ /* 0x000fe20000010000 */
[C---:B0-----:R-:W-:Y:S02]  /*1de30*/  F2FP.BF16.F32.PACK_AB R187, R7.reuse, R187 ;  /* 0x000000bb07bb723e */ /* 0x041fe400000010ff */
[----:B------:R-:W-:Y:S01]  /*1de40*/  FADD.FTZ R12, R7, R12 ;  /* 0x0000000c070c7221 */ /* 0x000fe20000010000 */
[----:B------:R-:W-:Y:S01]  /*1de50*/  FADD.FTZ R13, R123, R14 ;  /* 0x0000000e7b0d7221 */ /* 0x000fe20000010000 */
[----:B------:R-:W0:Y:S01]  /*1de60*/  MUFU.EX2 R135, R135 ;  /* 0x0000008700877308 */ /* 0x000e220000000800 */
[----:B------:R-:W-:Y:S01]  /*1de70*/  F2FP.BF16.F32.PACK_AB R184, R126, R184 ;  /* 0x000000b87eb8723e */ /* 0x000fe200000010ff */
[----:B------:R-:W-:Y:S01]  /*1de80*/  FADD.FTZ R12, R181, R12 ;  /* 0x0000000cb50c7221 */ /* 0x000fe20000010000 */
[----:B------:R-:W-:Y:S01]  /*1de90*/  FADD.FTZ R10, R180, R13 ;  /* 0x0000000db40a7221 */ /* 0x000fe20000010000 */
[----:B--2---:R-:W-:-:S02]  /*1dea0*/  F2FP.BF16.F32.PACK_AB R181, R11, R181 ;  /* 0x000000b50bb5723e */ /* 0x004fc400000010ff */
[----:B------:R-:W-:Y:S01]  /*1deb0*/  FADD.FTZ R12, R11, R12 ;  /* 0x0000000c0b0c7221 */ /* 0x000fe20000010000 */
[----:B------:R-:W-:Y:S01]  /*1dec0*/  FADD.FTZ R9, R133, R10 ;  /* 0x0000000a85097221 */ /* 0x000fe20000010000 */
[----:B------:R-:W2:Y:S01]  /*1ded0*/  MUFU.EX2 R124, R124 ;  /* 0x0000007c007c7308 */ /* 0x000ea20000000800 */
[----:B------:R-:W-:Y:S01]  /*1dee0*/  F2FP.BF16.F32.PACK_AB R186, R123, R186 ;  /* 0x000000ba7bba723e */ /* 0x000fe200000010ff */
[----:B---3--:R-:W-:Y:S01]  /*1def0*/  FADD.FTZ R12, R183, R12 ;  /* 0x0000000cb70c7221 */ /* 0x008fe20000010000 */
[----:B------:R-:W-:Y:S01]  /*1df00*/  FADD.FTZ R9, R182, R9 ;  /* 0x00000009b6097221 */ /* 0x000fe20000010000 */
[----:B------:R-:W-:Y:S01]  /*1df10*/  F2FP.BF16.F32.PACK_AB R180, R133, R180 ;  /* 0x000000b485b4723e */ /* 0x000fe200000010ff */
[----:B------:R-:W-:Y:S01]  /*1df20*/  IMAD.MOV.U32 R11, RZ, RZ, R208 ;  /* 0x000000ffff0b7224 */ /* 0x000fe200078e00d0 */
[C---:B-1----:R-:W-:Y:S01]  /*1df30*/  F2FP.BF16.F32.PACK_AB R182, R140.reuse, R182 ;  /* 0x000000b68cb6723e */ /* 0x042fe200000010ff */
[----:B------:R-:W-:Y:S01]  /*1df40*/  FADD.FTZ R9, R140, R9 ;  /* 0x000000098c097221 */ /* 0x000fe20000010000 */
[----:B------:R-:W1:Y:S01]  /*1df50*/  MUFU.EX2 R122, R122 ;  /* 0x0000007a007a7308 */ /* 0x000e620000000800 */
[C---:B0-----:R-:W-:Y:S01]  /*1df60*/  FADD.FTZ R7, R135.reuse, R12 ;  /* 0x0000000c87077221 */ /* 0x041fe20000010000 */
[----:B------:R-:W-:Y:S01]  /*1df70*/  F2FP.BF16.F32.PACK_AB R183, R135, R183 ;  /* 0x000000b787b7723e */ /* 0x000fe200000010ff */
[----:B------:R-:W-:-:S05]  /*1df80*/  IMAD.MOV.U32 R12, RZ, RZ, R205 ;  /* 0x000000ffff0c7224 */ /* 0x000fca00078e00cd */
[----:B------:R-:W0:Y:S01]  /*1df90*/  MUFU.EX2 R125, R125 ;  /* 0x0000007d007d7308 */ /* 0x000e220000000800 */
[----:B--2---:R-:W-:-:S07]  /*1dfa0*/  FADD.FTZ R6, R124, R9 ;  /* 0x000000097c067221 */ /* 0x004fce0000010000 */
[----:B------:R-:W2:Y:S01]  /*1dfb0*/  MUFU.EX2 R147, R147 ;  /* 0x0000009300937308 */ /* 0x000ea20000000800 */
[----:B-1----:R-:W-:-:S07]  /*1dfc0*/  FADD.FTZ R10, R122, R7 ;  /* 0x000000077a0a7221 */ /* 0x002fce0000010000 */
[----:B------:R-:W1:Y:S01]  /*1dfd0*/  MUFU.EX2 R138, R138 ;  /* 0x0000008a008a7308 */ /* 0x000e620000000800 */
[C---:B0-----:R-:W-:Y:S01]  /*1dfe0*/  FADD.FTZ R7, R125.reuse, R6 ;  /* 0x000000067d077221 */ /* 0x041fe20000010000 */
[----:B------:R-:W-:-:S06]  /*1dff0*/  F2FP.BF16.F32.PACK_AB R176, R125, R124 ;  /* 0x0000007c7db0723e */ /* 0x000fcc00000010ff */
[----:B------:R-:W0:Y:S01]  /*1e000*/  MUFU.EX2 R148, R148 ;  /* 0x0000009400947308 */ /* 0x000e220000000800 */
[C---:B--2---:R-:W-:Y:S01]  /*1e010*/  FADD.FTZ R9, R147.reuse, R10 ;  /* 0x0000000a93097221 */ /* 0x044fe20000010000 */
[----:B------:R-:W-:-:S06]  /*1e020*/  F2FP.BF16.F32.PACK_AB R177, R147, R122 ;  /* 0x0000007a93b1723e */ /* 0x000fcc00000010ff */
[----:B------:R-:W2:Y:S01]  /*1e030*/  MUFU.EX2 R141, R141 ;  /* 0x0000008d008d7308 */ /* 0x000ea20000000800 */
[----:B-1----:R-:W-:-:S07]  /*1e040*/  FADD.FTZ R6, R138, R7 ;  /* 0x000000078a067221 */ /* 0x002fce0000010000 */
[----:B------:R-:W1:Y:S01]  /*1e050*/  MUFU.EX2 R149, R149 ;  /* 0x0000009500957308 */ /* 0x000e620000000800 */
[----:B0-----:R-:W-:Y:S01]  /*1e060*/  FADD.FTZ R10, R148, R9 ;  /* 0x00000009940a7221 */ /* 0x001fe20000010000 */
[----:B------:R-:W-:Y:S02]  /*1e070*/  IMAD.MOV.U32 R9, RZ, RZ, R3 ;  /* 0x000000ffff097224 */ /* 0x000fe400078e0003 */
[C---:B--2---:R-:W-:Y:S01]  /*1e080*/  FADD.FTZ R7, R141.reuse, R6 ;  /* 0x000000068d077221 */ /* 0x044fe20000010000 */
[----:B------:R-:W-:Y:S01]  /*1e090*/  F2FP.BF16.F32.PACK_AB R178, R141, R138 ;  /* 0x0000008a8db2723e */ /* 0x000fe200000010ff */
[C---:B-1----:R-:W-:Y:S01]  /*1e0a0*/  FADD.FTZ R6, R149.reuse, R10 ;  /* 0x0000000a95067221 */ /* 0x042fe20000010000 */
[----:B------:R-:W-:Y:S01]  /*1e0b0*/  F2FP.BF16.F32.PACK_AB R179, R149, R148 ;  /* 0x0000009495b3723e */ /* 0x000fe200000010ff */
[----:B------:R-:W-:Y:S01]  /*1e0c0*/  IMAD.MOV.U32 R10, RZ, RZ, R5 ;  /* 0x000000ffff0a7224 */ /* 0x000fe200078e0005 */
[----:B------:R-:W-:Y:S06]  /*1e0d0*/  @P3 BRA `(.L_x_6366) ;  /* 0xffffffa000d03947 */ /* 0x000fec000383ffff */
[----:B------:R-:W-:Y:S05]  /*1e0e0*/  BSYNC B1 ;  /* 0x0000000000017941 */ /* 0x000fea0003800000 */
.L_x_6355:
[----:B------:R-:W-:Y:S05]  /*1e0f0*/  BSYNC B0 ;  /* 0x0000000000007941 */ /* 0x000fea0003800000 */
.L_x_6354:
[----:B------:R-:W-:Y:S01]  /*1e100*/  ISETP.GE.AND P2, PT, R8, RZ, PT ;  /* 0x000000ff0800720c */ /* 0x000fe20003f46270 */
[----:B------:R-:W-:-:S12]  /*1e110*/  BSSY B0, `(.L_x_6367) ;  /* 0x000054f000007945 */ /* 0x000fd80003800000 */
[----:B------:R-:W-:Y:S05]  /*1e120*/  @!P2 BRA `(.L_x_6368) ;  /* 0x000000540034a947 */ /* 0x000fea0003800000 */
[----:B------:R-:W-:Y:S02]  /*1e130*/  IMAD.MOV.U32 R9, RZ, RZ, R3 ;  /* 0x000000ffff097224 */ /* 0x000fe400078e0003 */
[----:B------:R-:W-:Y:S02]  /*1e140*/  IMAD.MOV.U32 R10, RZ, RZ, R5 ;  /* 0x000000ffff0a7224 */ /* 0x000fe400078e0005 */
[----:B------:R-:W-:Y:S02]  /*1e150*/  IMAD.MOV.U32 R11, RZ, RZ, R208 ;  /* 0x000000ffff0b7224 */ /* 0x000fe400078e00d0 */
[----:B------:R-:W-:-:S07]  /*1e160*/  IMAD.MOV.U32 R12, RZ, RZ, R205 ;  /* 0x000000ffff0c7224 */ /* 0x000fce00078e00cd */
.L_x_6379:
        /* <DEDUP_REMOVED lines=8> */
.L_x_6369:
[----:B------:R-:W-:Y:S01]  /*1e1f0*/  IMAD R4, R205, 0x8, R16 ;  /* 0x00000008cd047824 */ /* 0x000fe200078e0210 */
[----:B------:R-:W-:-:S04]  /*1e200*/  SHF.L.U32 R5, R208, 0x1f, RZ ;  /* 0x0000001fd0057819 */ /* 0x000fc800000006ff */
[----:B------:R0:W1:Y:S01]  /*1e210*/  SYNCS.PHASECHK.TRANS64.TRYWAIT P2, [R4+URZ+0x36830], R5 ;  /* 0x03683005040075a7 */ /* 0x000062000804017f */
[----:B------:R-:W-:Y:S05]  /*1e220*/  @!P0 BRA `(.L_x_6370) ;  /* 0x0000000000048947 */ /* 0x000fea0003800000 */
[----:B------:R-:W-:Y:S01]  /*1e230*/  BPT.TRAP 0x1 ;  /* 0x000000040000795c */ /* 0x000fe20000300000 */
.L_x_6370:
[----:B------:R-:W-:Y:S01]  /*1e240*/  IMAD R3, R205, 0xa80, R221 ;  /* 0x00000a80cd037824 */ /* 0x000fe200078e02dd */
[----:B------:R-:W-:Y:S03]  /*1e250*/  BSSY B1, `(.L_x_6371) ;  /* 0x0000006000017945 */ /* 0x000fe60003800000 */
[C---:B------:R-:W-:Y:S02]  /*1e260*/  VIADD R122, R3.reuse, 0x80 ;  /* 0x00000080037a7836 */ /* 0x040fe40000000000 */
[----:B------:R-:W-:Y:S01]  /*1e270*/  VIADD R124, R3, 0x100 ;  /* 0x00000100037c7836 */ /* 0x000fe20000000000 */
[----:B-1----:R-:W-:Y:S06]  /*1e280*/  @P2 BRA `(.L_x_6372) ;  /* 0x0000000000082947 */ /* 0x002fec0003800000 */
[----:B------:R-:W1:Y:S02]  /*1e290*/  SYNCS.PHASECHK.TRANS64.TRYWAIT P2, [R4+URZ+0x36830], R5 ;  /* 0x03683005040075a7 */ /* 0x000e64000804017f */
[----:B-1----:R-:W-:Y:S05]  /*1e2a0*/  @!P2 BRA `(.L_x_6373) ;  /* 0x0000011800e0a947 */ /* 0x002fea0003800000 */
.L_x_6372:
[----:B------:R-:W-:Y:S05]  /*1e2b0*/  BSYNC B1 ;  /* 0x0000000000017941 */ /* 0x000fea0003800000 */
.L_x_6371:
        /* <DEDUP_REMOVED lines=16> */
[C---:B------:R-:W-:Y:S01]  /*1e3c0*/  VIADD R210, R3.reuse, 0x84 ;  /* 0x0000008403d27836 */ /* 0x040fe20000000000 */
[----:B------:R-:W-:Y:S01]  /*1e3d0*/  R2UR UR18, R120 ;  /* 0x00000000781272ca */ /* 0x000fe200000e0000 */
[----:B------:R-:W-:Y:S01]  /*1e3e0*/  IMAD.MOV.U32 R211, RZ, RZ, 0x40000040 ;  /* 0x40000040ffd37424 */ /* 0x000fe200078e00ff */
[----:B------:R-:W-:Y:S01]  /*1e3f0*/  R2UR UR14, R122 ;  /* 0x000000007a0e72ca */ /* 0x000fe200000e0000 */
[----:B------:R-:W-:Y:S01]  /*1e400*/  VIADD R120, R3, 0x200 ;  /* 0x0000020003787836 */ /* 0x000fe20000000000 */
[----:B------:R-:W-:Y:S01]  /*1e410*/  R2UR UR35, R121 ;  /* 0x00000000792372ca */ /* 0x000fe200000e0000 */
[----:B----4-:R-:W4:Y:S03]  /*1e420*/  LDL.64 R6, [R1+0x28] ;  /* 0x0000280001067983 */ /* 0x010f260000100a00 */
[----:B------:R-:W-:-:S02]  /*1e430*/  R2UR UR34, R120 ;  /* 0x00000000782272ca */ /* 0x000fc400000e0000 */
[----:B--2---:R-:W-:Y:S01]  /*1e440*/  R2UR UR20, R20 ;  /* 0x00000000141472ca */ /* 0x004fe200000e0000 */
[----:B------:R-:W2:Y:S01]  /*1e450*/  LDL.64 R226, [R1+0x20] ;  /* 0x0000200001e27983 */ /* 0x000ea20000100a00 */
[----:B------:R-:W-:Y:S02]  /*1e460*/  R2UR UR21, R21 ;  /* 0x00000000151572ca */ /* 0x000fe400000e0000 */
[----:B---3--:R-:W-:Y:S02]  /*1e470*/  R2UR UR46, R14 ;  /* 0x000000000e2e72ca */ /* 0x008fe400000e0000 */
[----:B------:R-:W-:-:S07]  /*1e480*/  R2UR UR47, R15 ;  /* 0x000000000f2f72ca */ /* 0x000fce00000e0000 */
        /* <DEDUP_REMOVED lines=108> */
[----:B----4-:R-:W-:Y:S02]  /*1eb50*/  R2UR UR38, R6 ;  /* 0x00000000062672ca */ /* 0x010fe400000e0000 */
        /* <DEDUP_REMOVED lines=63> */
[----:B--2---:R-:W-:Y:S02]  /*1ef50*/  R2UR UR40, R226 ;  /* 0x00000000e22872ca */ /* 0x004fe400000e0000 */
        /* <DEDUP_REMOVED lines=117> */
[----:B01----:R-:W-:Y:S02]  /*1f6b0*/  MOV R4, UR43 ;  /* 0x0000002b00047c02 */ /* 0x003fe40008000f00 */
        /* <DEDUP_REMOVED lines=551> */
[----:B---3--:R-:W-:Y:S06]  /*21930*/  @!P0 BRA `(.L_x_6374) ;  /* 0x0000000000048947 */ /* 0x008fec0003800000 */
[----:B------:R-:W-:Y:S01]  /*21940*/  BPT.TRAP 0x1 ;  /* 0x000000040000795c */ /* 0x000fe20000300000 */
.L_x_6374:
[----:B------:R-:W-:Y:S01]  /*21950*/  SHF.L.U32 R0, R11, 0x1f, RZ ;  /* 0x0000001f0b007819 */ /* 0x000fe200000006ff */
[----:B------:R-:W-:-:S04]  /*21960*/  IMAD R11, R12, 0x8, R16 ;  /* 0x000000080c0b7824 */ /* 0x000fc800078e0210 */
[----:B------:R0:W1:Y:S01]  /*21970*/  SYNCS.PHASECHK.TRANS64.TRYWAIT P2, [R11+URZ+0x36850], R0 ;  /* 0x036850000b0075a7 */ /* 0x000062000804017f */
[----:B------:R-:W-:Y:S05]  /*21980*/  @!P0 BRA `(.L_x_6375) ;  /* 0x0000000000048947 */ /* 0x000fea0003800000 */
[----:B------:R-:W-:Y:S01]  /*21990*/  BPT.TRAP 0x1 ;  /* 0x000000040000795c */ /* 0x000fe20000300000 */
.L_x_6375:
[----:B------:R-:W-:Y:S04]  /*219a0*/  BSSY B1, `(.L_x_6376) ;  /* 0x0000004000017945 */ /* 0x000fe80003800000 */
[----:B-1----:R-:W-:Y:S05]  /*219b0*/  @P2 BRA `(.L_x_6377) ;  /* 0x0000000000082947 */ /* 0x002fea0003800000 */
[----:B------:R-:W1:Y:S02]  /*219c0*/  SYNCS.PHASECHK.TRANS64.TRYWAIT P2, [R11+URZ+0x36850], R0 ;  /* 0x036850000b0075a7 */ /* 0x000e64000804017f */
[----:B-1----:R-:W-:Y:S05]  /*219d0*/  @!P2 BRA `(.L_x_6378) ;  /* 0x000000e40028a947 */ /* 0x002fea0003800000 */
.L_x_6377:
[----:B------:R-:W-:Y:S05]  /*219e0*/  BSYNC B1 ;  /* 0x0000000000017941 */ /* 0x000fea0003800000 */
.L_x_6376:
        /* <DEDUP_REMOVED lines=21> */
[----:B------:R-:W-:Y:S01]  /*21b40*/  MUFU.TANH R161, R161 ;  /* 0x000000a100a17308 */ /* 0x000fe20000002400 */
        /* <DEDUP_REMOVED lines=39> */
[----:B------:R-:W-:Y:S01]  /*21dc0*/  ULDC UR4, c[0x0][0x988] ;  /* 0x0002620000047ab9 */ /* 0x000fe20000000800 */
[----:B------:R-:W-:Y:S01]  /*21dd0*/  FMUL.FTZ R124, R151, UR42 ;  /* 0x0000002a977c7c20 */ /* 0x000fe20008410000 */
[----:B------:R-:W-:-:S02]  /*21de0*/  IMAD.U32 R4, RZ, RZ, UR4 ;  /* 0x00000004ff047e24 */ /* 0x000fc4000f8e00ff */
[----:B------:R-:W-:Y:S01]  /*21df0*/  FMUL.FTZ R138, R138, UR42 ;  /* 0x0000002a8a8a7c20 */ /* 0x000fe20008410000 */
[----:B------:R-:W-:Y:S01]  /*21e00*/  MUFU.TANH R153, R153 ;  /* 0x0000009900997308 */ /* 0x000fe20000002400 */
[----:B------:R-:W-:Y:S02]  /*21e10*/  VIADD R120, R14, 0x280 ;  /* 0x000002800e787836 */ /* 0x000fe40000000000 */
[----:B------:R-:W-:Y:S01]  /*21e20*/  FMUL.FTZ R139, R139, UR42 ;  /* 0x0000002a8b8b7c20 */ /* 0x000fe20008410000 */
[----:B------:R-:W-:Y:S02]  /*21e30*/  IMAD.MOV.U32 R121, RZ, RZ, 0x40000040 ;  /* 0x40000040ff797424 */ /* 0x000fe400078e00ff */
        /* <DEDUP_REMOVED lines=11> */
[----:B------:R-:W-:Y:S01]  /*21ef0*/  @!P1 IMAD R13, R13, 0x8, R16 ;  /* 0x000000080d0d9824 */ /* 0x000fe200078e0210 */
[----:B------:R-:W-:Y:S01]  /*21f00*/  MUFU.TANH R157, R157 ;  /* 0x0000009d009d7308 */ /* 0x000fe20000002400 */
[----:B------:R-:W-:Y:S01]  /*21f10*/  @!P1 VIADD R11, R11, 0x36860 ;  /* 0x000368600b0b9836 */ /* 0x000fe20000000000 */
[----:B------:R-:W-:Y:S01]  /*21f20*/  ISETP.GT.AND P2, PT, R8, RZ, PT ;  /* 0x000000ff0800720c */ /* 0x000fe20003f44270 */
[----:B------:R-:W-:-:S02]  /*21f30*/  @!P1 VIADD R13, R13, 0x36840 ;  /* 0x000368400d0d9836 */ /* 0x000fc40000000000 */
[----:B------:R-:W-:Y:S01]  /*21f40*/  VIADD R8, R8, 0xffffffff ;  /* 0xffffffff08087836 */ /* 0x000fe20000000000 */
        /* <DEDUP_REMOVED lines=63> */
[----:B------:R-:W-:Y:S01]  /*22340*/  FMUL.FTZ R2, R168, UR42 ;  /* 0x0000002aa8027c20 */ /* 0x000fe20008410000 */
[----:B------:R-:W-:Y:S01]  /*22350*/  R2UR UR7, R3 ;  /* 0x00000000030772ca */ /* 0x000fe200000e0000 */
[----:B------:R-:W-:Y:S01]  /*22360*/  FMUL.FTZ R3, R169, UR42 ;  /* 0x0000002aa9037c20 */ /* 0x000fe20008410000 */
[----:B------:R-:W-:Y:S01]  /*22370*/  FMUL.FTZ R168, R173, UR42 ;  /* 0x0000002aada87c20 */ /* 0x000fe20008410000 */
[----:B------:R-:W-:Y:S02]  /*22380*/  FMUL.FTZ R169, R175, UR42 ;  /* 0x0000002aafa97c20 */ /* 0x000fe40008410000 */
[----:B------:R-:W0:Y:S08]  /*22390*/  MUFU.TANH R2, R2 ;  /* 0x0000000200027308 */ /* 0x000e300000002400 */
[----:B------:R-:W1:Y:S08]  /*223a0*/  MUFU.TANH R3, R3 ;  /* 0x0000000300037308 */ /* 0x000e700000002400 */
[----:B------:R-:W2:Y:S01]  /*223b0*/  MUFU.TANH R168, R168 ;  /* 0x000000a800a87308 */ /* 0x000ea20000002400 */
[----:B0-----:R-:W-:-:S07]  /*223c0*/  FMNMX.FTZ R0, R2, R10, !PT ;  /* 0x0000000a02007209 */ /* 0x001fce0007810000 */
[----:B------:R-:W0:Y:S01]  /*223d0*/  MUFU.TANH R169, R169 ;  /* 0x000000a900a97308 */ /* 0x000e220000002400 */
[----:B-1----:R-:W-:-:S04]  /*223e0*/  FMNMX.FTZ R0, R3, R0, !PT ;  /* 0x0000000003007209 */ /* 0x002fc80007810000 */
        /* <DEDUP_REMOVED lines=26> */
[----:B------:R-:W1:Y:S02]  /*22590*/  SHFL.BFLY PT, R0, R5, 0x2, 0x1f ;  /* 0x0c401f0005007f89 */ /* 0x000e6400000e0000 */
[----:B-1----:R-:W-:-:S05]  /*225a0*/  FMNMX.FTZ R5, R5, R0, !PT ;  /* 0x0000000005057209 */ /* 0x002fca0007810000 */
[----:B------:R-:W1:Y:S02]  /*225b0*/  SHFL.BFLY PT, R0, R5, 0x1, 0x1f ;  /* 0x0c201f0005007f89 */ /* 0x000e6400000e0000 */
[----:B-1----:R-:W-:-:S05]  /*225c0*/  FMNMX.FTZ R5, R5, R0, !PT ;  /* 0x0000000005057209 */ /* 0x002fca0007810000 */
[C---:B------:R-:W-:Y:S01]  /*225d0*/  FMUL.FTZ R173, R5.reuse, R4 ;  /* 0x0000000405ad7220 */ /* 0x040fe20000410000 */
[----:B------:R-:W-:-:S03]  /*225e0*/  FADD.FTZ R0, -R5, R10 ;  /* 0x0000000a05007221 */ /* 0x000fc60000010100 */
[--C-:B------:R-:W-:Y:S01]  /*225f0*/  FFMA.FTZ R200, R2, R4, -R173.reuse ;  /* 0x0000000402c87223 */ /* 0x100fe200000108ad */
[----:B------:R-:W-:Y:S01]  /*22600*/  FMNMX.FTZ R2, R12, R9, !PT ;  /* 0x000000090c027209 */ /* 0x000fe20007810000 */
[----:B------:R-:W-:Y:S02]  /*22610*/  WARPGROUP.DEPBAR.LE gsb0, 0x0 ;  /* 0x00008000000079c5 */ /* 0x000fe40000010000 */
[----:B------:R-:W-:Y:S01]  /*22620*/  WARPGROUP.ARRIVE ;  /* 0x00000000000079c5 */ /* 0x000fe20000000000 */
[----:B------:R-:W-:Y:S01]  /*22630*/  FMNMX.FTZ R2, R15, R2, !PT ;  /* 0x000000020f027209 */ /* 0x000fe20007810000 */
[-CC-:B------:R-:W-:Y:S01]  /*22640*/  FFMA.FTZ R125, R125, R4.reuse, -R173.reuse ;  /* 0x000000047d7d7223 */ /* 0x180fe200000108ad */
[----:B------:R-:W-:Y:S01]  /*22650*/  FMUL.FTZ R0, R0, R4 ;  /* 0x0000000400007220 */ /* 0x000fe20000410000 */
[----:B------:R-:W-:Y:S01]  /*22660*/  MUFU.EX2 R200, R200 ;  /* 0x000000c800c87308 */ /* 0x000fe20000000800 */
[----:B------:R-:W-:Y:S01]  /*22670*/  FMNMX.FTZ R2, R20, R2, !PT ;  /* 0x0000000214027209 */ /* 0x000fe20007810000 */
[----:B------:R-:W-:Y:S01]  /*22680*/  HGMMA.64x192x16.F32.BF16 R24, R184, gdesc[UR4].tnspB, R24, gsb0 ;  /* 0x42e00004b8187df0 */ /* 0x000fe20008001818 */
[----:B------:R-:W-:Y:S01]  /*22690*/  R2UR UR6, R120 ;  /* 0x00000000780672ca */ /* 0x000fe200000e0000 */
[--C-:B------:R-:W-:Y:S01]  /*226a0*/  FFMA.FTZ R120, R3, R4, -R173.reuse ;  /* 0x0000000403787223 */ /* 0x100fe200000108ad */
[----:B0-----:R-:W-:Y:S01]  /*226b0*/  FMNMX.FTZ R2, R169, R2, !PT ;  /* 0x00000002a9027209 */ /* 0x001fe20007810000 */
[--C-:B------:R-:W-:Y:S01]  /*226c0*/  FFMA.FTZ R202, R21, R4, -R173.reuse ;  /* 0x0000000415ca7223 */ /* 0x100fe200000108ad */
[----:B------:R-:W-:Y:S01]  /*226d0*/  R2UR UR7, R121 ;  /* 0x00000000790772ca */ /* 0x000fe200000e0000 */
        /* <DEDUP_REMOVED lines=10> */
[-CC-:B------:R-:W-:Y:S01]  /*22780*/  FFMA.FTZ R198, R164, R4.reuse, -R173.reuse ;  /* 0x00000004a4c67223 */ /* 0x180fe200000108ad */
[-CC-:B------:R-:W-:Y:S01]  /*22790*/  FFMA.FTZ R10, R165, R4.reuse, -R173.reuse ;  /* 0x00000004a50a7223 */ /* 0x180fe200000108ad */
[--C-:B------:R-:W-:Y:S01]  /*227a0*/  FFMA.FTZ R192, R167, R4, -R173.reuse ;  /* 0x00000004a7c07223 */ /* 0x100fe200000108ad */
[----:B------:R-:W-:Y:S01]  /*227b0*/  FMNMX.FTZ R2, R166, R2, !PT ;  /* 0x00000002a6027209 */ /* 0x000fe20007810000 */
[-CC-:B------:R-:W-:Y:S01]  /*227c0*/  FFMA.FTZ R153, R153, R4.reuse, -R173.reuse ;  /* 0x0000000499997223 */ /* 0x180fe200000108ad */
[--C-:B------:R-:W-:Y:S01]  /*227d0*/  FFMA.FTZ R190, R148, R4, -R173.reuse ;  /* 0x0000000494be7223 */ /* 0x100fe200000108ad */
[----:B------:R-:W2:Y:S01]  /*227e0*/  MUFU.EX2 R202, R202 ;  /* 0x000000ca00ca7308 */ /* 0x000ea20000000800 */
[----:B------:R-:W-:Y:S01]  /*227f0*/  FMNMX.FTZ R2, R152, R2, !PT ;  /* 0x0000000298027209 */ /* 0x000fe20007810000 */
[----:B0----5:R-:W-:Y:S01]  /*22800*/  FFMA.FTZ R7, R0, R7, R200 ;  /* 0x0000000700077223 */ /* 0x021fe200000100c8 */
[-CC-:B------:R-:W-:Y:S01]  /*22810*/  FFMA.FTZ R194, R156, R4.reuse, -R173.reuse ;  /* 0x000000049cc27223 */ /* 0x180fe200000108ad */
[--C-:B------:R-:W-:Y:S01]  /*22820*/  FFMA.FTZ R151, R157, R4, -R173.reuse ;  /* 0x000000049d977223 */ /* 0x100fe200000108ad */
[----:B------:R-:W-:Y:S01]  /*22830*/  FMNMX.FTZ R2, R154, R2, !PT ;  /* 0x000000029a027209 */ /* 0x000fe20007810000 */
[-CC-:B------:R-:W-:Y:S01]  /*22840*/  FFMA.FTZ R188, R159, R4.reuse, -R173.reuse ;  /* 0x000000049fbc7223 */ /* 0x180fe200000108ad */
[----:B------:R-:W-:Y:S01]  /*22850*/  FFMA.FTZ R137, R137, R4, -R173 ;  /* 0x0000000489897223 */ /* 0x000fe200000108ad */
[----:B------:R-:W0:Y:S01]  /*22860*/  MUFU.EX2 R168, R168 ;  /* 0x000000a800a87308 */ /* 0x000e220000000800 */
[----:B------:R-:W-:Y:S01]  /*22870*/  FMNMX.FTZ R2, R155, R2, !PT ;  /* 0x000000029b027209 */ /* 0x000fe20007810000 */
[C---:B-1----:R-:W-:Y:S01]  /*22880*/  FADD.FTZ R7, R120.reuse, R7 ;  /* 0x0000000778077221 */ /* 0x042fe20000010000 */
[----:B------:R-:W-:Y:S01]  /*22890*/  FFMA.FTZ R129, R129, R4, -R173 ;  /* 0x0000000481817223 */ /* 0x000fe200000108ad */
[----:B------:R-:W-:-:S02]  /*228a0*/  F2FP.BF16.F32.PACK_AB R200, R120, R200 ;  /* 0x000000c878c8723e */ /* 0x000fc400000010ff */
[----:B------:R-:W-:Y:S02]  /*228b0*/  FMNMX.FTZ R2, R158, R2, !PT ;  /* 0x000000029e027209 */ /* 0x000fe40007810000 */
[----:B------:R-:W-:Y:S01]  /*228c0*/  MUFU.EX2 R196, R196 ;  /* 0x000000c400c47308 */ /* 0x000fe20000000800 */
[----:B--2---:R-:W-:Y:S01]  /*228d0*/  FADD.FTZ R7, R202, R7 ;  /* 0x00000007ca077221 */ /* 0x004fe20000010000 */
[----:B------:R-:W-:-:S04]  /*228e0*/  FMNMX.FTZ R2, R144, R2, !PT ;  /* 0x0000000290027209 */ /* 0x000fc80007810000 */
[----:B------:R-:W-:Y:S02]  /*228f0*/  FMNMX.FTZ R2, R146, R2, !PT ;  /* 0x0000000292027209 */ /* 0x000fe40007810000 */
[----:B------:R-:W-:Y:S01]  /*22900*/  MUFU.EX2 R121, R121 ;  /* 0x0000007900797308 */ /* 0x000fe20000000800 */
[C---:B0-----:R-:W-:Y:S01]  /*22910*/  FADD.FTZ R7, R168.reuse, R7 ;  /* 0x00000007a8077221 */ /* 0x041fe20000010000 */
[----:B------:R-:W-:Y:S02]  /*22920*/  FMNMX.FTZ R2, R147, R2, !PT ;  /* 0x0000000293027209 */ /* 0x000fe40007810000 */
[----:B------:R-:W-:Y:S02]  /*22930*/  F2FP.BF16.F32.PACK_AB R202, R168, R202 ;  /* 0x000000caa8ca723e */ /* 0x000fe400000010ff */
        /* <DEDUP_REMOVED lines=19> */
[----:B------:R-:W-:Y:S03]  /*22a70*/  MUFU.EX2 R188, R188 ;  /* 0x000000bc00bc7308 */ /* 0x000fe60000000800 */
[----:B------:R-:W0:Y:S05]  /*22a80*/  SHFL.BFLY PT, R3, R2, 0x2, 0x1f ;  /* 0x0c401f0002037f89 */ /* 0x000e2a00000e0000 */
[----:B------:R-:W-:Y:S08]  /*22a90*/  MUFU.EX2 R21, R21 ;  /* 0x0000001500157308 */ /* 0x000ff00000000800 */
[----:B------:R-:W-:Y:S08]  /*22aa0*/  MUFU.EX2 R190, R190 ;  /* 0x000000be00be7308 */ /* 0x000ff00000000800 */
[----:B------:R-:W-:Y:S01]  /*22ab0*/  MUFU.EX2 R145, R145 ;  /* 0x0000009100917308 */ /* 0x000fe20000000800 */
[----:B0-----:R-:W-:-:S05]  /*22ac0*/  FMNMX.FTZ R2, R2, R3, !PT ;  /* 0x0000000302027209 */ /* 0x001fca0007810000 */
[----:B------:R-:W0:Y:S02]  /*22ad0*/  SHFL.BFLY PT, R3, R2, 0x1, 0x1f ;  /* 0x0c201f0002037f89 */ /* 0x000e2400000e0000 */
[----:B------:R-:W-:Y:S08]  /*22ae0*/  MUFU.EX2 R137, R137 ;  /* 0x0000008900897308 */ /* 0x000ff00000000800 */
[----:B------:R-:W-:Y:S01]  /*22af0*/  MUFU.EX2 R129, R129 ;  /* 0x0000008100817308 */ /* 0x000fe20000000800 */
[----:B0-----:R-:W-:-:S05]  /*22b00*/  FMNMX.FTZ R3, R2, R3, !PT ;  /* 0x0000000302037209 */ /* 0x001fca0007810000 */
[----:B------:R-:W-:Y:S02]  /*22b10*/  FADD.FTZ R2, -R3, R9 ;  /* 0x0000000903027221 */ /* 0x000fe40000010100 */
[----:B------:R0:W-:Y:S02]  /*22b20*/  MUFU.EX2 R9, R125 ;  /* 0x0000007d00097308 */ /* 0x0001e40000000800 */
[----:B------:R-:W-:-:S06]  /*22b30*/  FMUL.FTZ R2, R2, R4 ;  /* 0x0000000402027220 */ /* 0x000fcc0000410000 */
[----:B------:R-:W-:Y:S01]  /*22b40*/  MUFU.EX2 R2, R2 ;  /* 0x0000000200027308 */ /* 0x000fe20000000800 */
[----:B0-----:R-:W-:-:S04]  /*22b50*/  FMUL.FTZ R125, R3, R4 ;  /* 0x00000004037d7220 */ /* 0x001fc80000410000 */
[-CC-:B------:R-:W-:Y:S01]  /*22b60*/  FFMA.FTZ R201, R12, R4.reuse, -R125.reuse ;  /* 0x000000040cc97223 */ /* 0x180fe2000001087d */
[-CC-:B------:R-:W-:Y:S01]  /*22b70*/  FFMA.FTZ R12, R15, R4.reuse, -R125.reuse ;  /* 0x000000040f0c7223 */ /* 0x180fe2000001087d */
[----:B------:R-:W-:Y:S02]  /*22b80*/  IMAD.MOV.U32 R15, RZ, RZ, 0x40000040 ;  /* 0x40000040ff0f7424 */ /* 0x000fe400078e00ff */
        /* <DEDUP_REMOVED lines=17> */
[----:B------:R-:W-:-:S02]  /*22ca0*/  FFMA.FTZ R126, R126, R4, -R125 ;  /* 0x000000047e7e7223 */ /* 0x000fc4000001087d */
[----:B------:R-:W-:Y:S01]  /*22cb0*/  MUFU.EX2 R203, R203 ;  /* 0x000000cb00cb7308 */ /* 0x000fe20000000800 */
[----:B0-----:R-:W-:Y:S01]  /*22cc0*/  FFMA.FTZ R6, R2, R6, R201 ;  /* 0x0000000602067223 */ /* 0x001fe200000100c9 */
[----:B------:R-:W-:Y:S02]  /*22cd0*/  WARPGROUP.DEPBAR.LE gsb0, 0x0 ;  /* 0x00008000000079c5 */ /* 0x000fe40000010000 */
[----:B------:R-:W-:-:S04]  /*22ce0*/  WARPGROUP.ARRIVE ;  /* 0x00000000000079c5 */ /* 0x000fc80000000000 */
[----:B------:R-:W-:Y:S01]  /*22cf0*/  MUFU.EX2 R20, R20 ;  /* 0x0000001400147308 */ /* 0x000fe20000000800 */
[-CC-:B------:R-:W-:Y:S01]  /*22d00*/  FFMA.FTZ R184, R136, R4.reuse, -R173.reuse ;  /* 0x0000000488b87223 */ /* 0x180fe200000108ad */
[-C--:B------:R-:W-:Y:S01]  /*22d10*/  FFMA.FTZ R136, R141, R4.reuse, -R173 ;  /* 0x000000048d887223 */ /* 0x080fe200000108ad */
[----:B-1----:R-:W-:Y:S01]  /*22d20*/  FADD.FTZ R6, R12, R6 ;  /* 0x000000060c067221 */ /* 0x002fe20000010000 */
[-CC-:B------:R-:W-:Y:S01]  /*22d30*/  FFMA.FTZ R141, R166, R4.reuse, -R125.reuse ;  /* 0x00000004a68d7223 */ /* 0x180fe2000001087d */
[----:B------:R-:W-:Y:S01]  /*22d40*/  HGMMA.64x192x16.F32.BF16 R24, R180, gdesc[UR4].tnspB, R24, gsb0 ;  /* 0x42e00004b4187df0 */ /* 0x000fe20008001818 */
[----:B------:R-:W-:Y:S01]  /*22d50*/  R2UR UR6, R14 ;  /* 0x000000000e0672ca */ /* 0x000fe200000e0000 */
[-C--:B------:R-:W-:Y:S01]  /*22d60*/  FFMA.FTZ R14, R146, R4.reuse, -R125 ;  /* 0x00000004920e7223 */ /* 0x080fe2000001087d */
[----:B------:R-:W-:Y:S01]  /*22d70*/  R2UR UR7, R15 ;  /* 0x000000000f0772ca */ /* 0x000fe200000e0000 */
[----:B------:R-:W-:Y:S01]  /*22d80*/  MUFU.EX2 R197, R197 ;  /* 0x000000c500c57308 */ /* 0x000fe20000000800 */
[----:B------:R-:W-:Y:S01]  /*22d90*/  @!P1 PRMT R15, RZ, 0x654, R13 ;  /* 0x00000654ff0f9816 */ /* 0x000fe2000000000d */
[-C--:B------:R-:W-:Y:S01]  /*22da0*/  FFMA.FTZ R185, R138, R4.reuse, -R125 ;  /* 0x000000048ab97223 */ /* 0x080fe2000001087d */
[-C--:B------:R-:W-:Y:S01]  /*22db0*/  FFMA.FTZ R186, R140, R4.reuse, -R173 ;  /* 0x000000048cba7223 */ /* 0x080fe200000108ad */
[-C--:B------:R-:W-:Y:S01]  /*22dc0*/  FFMA.FTZ R187, R142, R4.reuse, -R125 ;  /* 0x000000048ebb7223 */ /* 0x080fe2000001087d */
[----:B------:R-:W-:Y:S01]  /*22dd0*/  F2FP.BF16.F32.PACK_AB R201, R12, R201 ;  /* 0x000000c90cc9723e */ /* 0x000fe200000010ff */
[----:B------:R-:W-:-:S02]  /*22de0*/  FFMA.FTZ R140, R172, R4, -R173 ;  /* 0x00000004ac8c7223 */ /* 0x000fc400000108ad */
        /* <DEDUP_REMOVED lines=19> */
[----:B------:R-:W-:Y:S01]  /*22f20*/  MUFU.EX2 R126, R126 ;  /* 0x0000007e007e7308 */ /* 0x000fe20000000800 */
[----:B------:R-:W-:-:S02]  /*22f30*/  WARPGROUP.DEPBAR.LE gsb0, 0x0 ;  /* 0x00008000000079c5 */ /* 0x000fc40000010000 */
[----:B------:R-:W-:Y:S01]  /*22f40*/  WARPGROUP.ARRIVE ;  /* 0x00000000000079c5 */ /* 0x000fe20000000000 */
[-CC-:B------:R-:W-:Y:S01]  /*22f50*/  FFMA.FTZ R180, R128, R4.reuse, -R173.reuse ;  /* 0x0000000480b47223 */ /* 0x180fe200000108ad */
[-C--:B------:R-:W-:Y:S01]  /*22f60*/  FFMA.FTZ R128, R150, R4.reuse, -R173 ;  /* 0x0000000496807223 */ /* 0x080fe200000108ad */
[-CC-:B------:R-:W-:Y:S01]  /*22f70*/  FFMA.FTZ R150, R158, R4.reuse, -R125.reuse ;  /* 0x000000049e967223 */ /* 0x180fe2000001087d */
[-C--:B------:R-:W-:Y:S01]  /*22f80*/  FFMA.FTZ R181, R130, R4.reuse, -R125 ;  /* 0x0000000482b57223 */ /* 0x080fe2000001087d */
[-C--:B------:R-:W-:Y:S01]  /*22f90*/  FFMA.FTZ R182, R132, R4.reuse, -R173 ;  /* 0x0000000484b67223 */ /* 0x080fe200000108ad */
[----:B------:R-:W-:Y:S01]  /*22fa0*/  HGMMA.64x192x16.F32.BF16 R24, R176, gdesc[UR4].tnspB, R24, gsb0 ;  /* 0x42e00004b0187df0 */ /* 0x000fe20008001818 */
[----:B------:R-:W-:Y:S01]  /*22fb0*/  MUFU.EX2 R180, R180 ;  /* 0x000000b400b47308 */ /* 0x000fe20000000800 */
[-C--:B------:R-:W-:Y:S01]  /*22fc0*/  FFMA.FTZ R183, R134, R4.reuse, -R125 ;  /* 0x0000000486b77223 */ /* 0x080fe2000001087d */
[-CC-:B------:R-:W-:Y:S01]  /*22fd0*/  FFMA.FTZ R132, R133, R4.reuse, -R173.reuse ;  /* 0x0000000485847223 */ /* 0x180fe200000108ad */
[----:B------:R-:W-:-:S05]  /*22fe0*/  FFMA.FTZ R133, R171, R4, -R173 ;  /* 0x00000004ab857223 */ /* 0x000fca00000108ad */
[----:B------:R-:W-:Y:S08]  /*22ff0*/  MUFU.EX2 R150, R150 ;  /* 0x0000009600967308 */ /* 0x000ff00000000800 */
[----:B------:R-:W-:Y:S08]  /*23000*/  MUFU.EX2 R181, R181 ;  /* 0x000000b500b57308 */ /* 0x000ff00000000800 */
[----:B------:R-:W-:Y:S08]  /*23010*/  MUFU.EX2 R182, R182 ;  /* 0x000000b600b67308 */ /* 0x000ff00000000800 */
[----:B------:R-:W-:Y:S08]  /*23020*/  MUFU.EX2 R183, R183 ;  /* 0x000000b700b77308 */ /* 0x000ff00000000800 */
[----:B------:R-:W-:Y:S08]  /*23030*/  MUFU.EX2 R132, R132 ;  /* 0x0000008400847308 */ /* 0x000ff00000000800 */
[----:B------:R-:W-:Y:S08]  /*23040*/  MUFU.EX2 R128, R128 ;  /* 0x0000008000807308 */ /* 0x000ff00000000800 */
[----:B------:R-:W1:Y:S01]  /*23050*/  MUFU.EX2 R133, R133 ;  /* 0x0000008500857308 */ /* 0x000e620000000800 */
[----:B------:R-:W-:-:S02]  /*23060*/  WARPGROUP.DEPBAR.LE gsb0, 0x0 ;  /* 0x00008000000079c5 */ /* 0x000fc40000010000 */
[----:B------:R2:W-:Y:S01]  /*23070*/  @!P1 SYNCS.ARRIVE.TRANS64.RED.A1T0 RZ, [R15+URZ], RZ ;  /* 0x000000ff0fff99a7 */ /* 0x0005e2000810043f */
[----:B0-----:R-:W-:Y:S02]  /*23080*/  F2FP.BF16.F32.PACK_AB R178, R9, R140 ;  /* 0x0000008c09b2723e */ /* 0x001fe400000010ff */
[----:B-1----:R-:W-:Y:S02]  /*23090*/  F2FP.BF16.F32.PACK_AB R176, R133, R128 ;  /* 0x0000008085b0723e */ /* 0x002fe400000010ff */
[----:B------:R-:W-:Y:S01]  /*230a0*/  F2FP.BF16.F32.PACK_AB R177, R123, R122 ;  /* 0x0000007a7bb1723e */ /* 0x000fe200000010ff */
[----:B--2---:R-:W-:Y:S01]  /*230b0*/  FADD.FTZ R15, R203, R6 ;  /* 0x00000006cb0f7221 */ /* 0x004fe20000010000 */
[----:B------:R0:W-:Y:S01]  /*230c0*/  @!P1 SYNCS.ARRIVE.TRANS64.RED.A1T0 RZ, [R11+URZ], RZ ;  /* 0x000000ff0bff99a7 */ /* 0x0001e2000810043f */
[----:B------:R-:W1:Y:S01]  /*230d0*/  MUFU.EX2 R6, R139 ;  /* 0x0000008b00067308 */ /* 0x000e620000000800 */
[C---:B------:R-:W-:Y:S01]  /*230e0*/  F2FP.BF16.F32.PACK_AB R203, R20.reuse, R203 ;  /* 0x000000cb14cb723e */ /* 0x040fe200000010ff */
[----:B------:R-:W-:-:S04]  /*230f0*/  FADD.FTZ R15, R20, R15 ;  /* 0x0000000f140f7221 */ /* 0x000fc80000010000 */
[----:B------:R-:W-:Y:S01]  /*23100*/  FADD.FTZ R15, R197, R15 ;  /* 0x0000000fc50f7221 */ /* 0x000fe20000010000 */
[----:B0-----:R-:W-:Y:S01]  /*23110*/  FADD.FTZ R11, R196, R7 ;  /* 0x00000007c40b7221 */ /* 0x001fe20000010000 */
[----:B------:R-:W-:Y:S01]  /*23120*/  FFMA.FTZ R7, R143, R4, -R125 ;  /* 0x000000048f077223 */ /* 0x000fe2000001087d */
[----:B------:R-:W-:Y:S01]  /*23130*/  F2FP.BF16.F32.PACK_AB R196, R121, R196 ;  /* 0x000000c479c4723e */ /* 0x000fe200000010ff */
[----:B------:R-:W-:Y:S01]  /*23140*/  FADD.FTZ R15, R149, R15 ;  /* 0x0000000f950f7221 */ /* 0x000fe20000010000 */
[----:B------:R-:W-:Y:S01]  /*23150*/  FADD.FTZ R11, R121, R11 ;  /* 0x0000000b790b7221 */ /* 0x000fe20000010000 */
[----:B------:R-:W-:Y:S02]  /*23160*/  F2FP.BF16.F32.PACK_AB R197, R149, R197 ;  /* 0x000000c595c5723e */ /* 0x000fe400000010ff */
[----:B------:R-:W-:Y:S01]  /*23170*/  FADD.FTZ R15, R199, R15 ;  /* 0x0000000fc70f7221 */ /* 0x000fe20000010000 */
[----:B------:R-:W-:Y:S01]  /*23180*/  FADD.FTZ R124, R198, R11 ;  /* 0x0000000bc67c7221 */ /* 0x000fe20000010000 */
[C---:B------:R-:W-:Y:S01]  /*23190*/  F2FP.BF16.F32.PACK_AB R198, R10.reuse, R198 ;  /* 0x000000c60ac6723e */ /* 0x040fe200000010ff */
[----:B------:R-:W0:Y:S01]  /*231a0*/  MUFU.EX2 R7, R7 ;  /* 0x0000000700077308 */ /* 0x000e220000000800 */
[----:B------:R-:W-:Y:S01]  /*231b0*/  FADD.FTZ R15, R141, R15 ;  /* 0x0000000f8d0f7221 */ /* 0x000fe20000010000 */
[----:B------:R-:W-:Y:S01]  /*231c0*/  FADD.FTZ R124, R10, R124 ;  /* 0x0000007c0a7c7221 */ /* 0x000fe20000010000 */
[-CC-:B------:R-:W-:Y:S01]  /*231d0*/  FFMA.FTZ R11, R131, R4.reuse, -R125.reuse ;  /* 0x00000004830b7223 */ /* 0x180fe2000001087d */
[----:B------:R-:W-:Y:S01]  /*231e0*/  FFMA.FTZ R125, R127, R4, -R125 ;  /* 0x000000047f7d7223 */ /* 0x000fe2000001087d */
[----:B------:R-:W-:Y:S01]  /*231f0*/  FADD.FTZ R15, R193, R15 ;  /* 0x0000000fc10f7221 */ /* 0x000fe20000010000 */
[----:B------:R-:W-:Y:S01]  /*23200*/  FADD.FTZ R124, R192, R124 ;  /* 0x0000007cc07c7221 */ /* 0x000fe20000010000 */
[----:B------:R-:W-:-:S02]  /*23210*/  F2FP.BF16.F32.PACK_AB R199, R141, R199 ;  /* 0x000000c78dc7723e */ /* 0x000fc400000010ff */
[----:B------:R-:W-:Y:S01]  /*23220*/  FADD.FTZ R15, R148, R15 ;  /* 0x0000000f940f7221 */ /* 0x000fe20000010000 */
[C---:B------:R-:W-:Y:S01]  /*23230*/  FADD.FTZ R124, R153.reuse, R124 ;  /* 0x0000007c997c7221 */ /* 0x040fe20000010000 */
[----:B------:R-:W2:Y:S01]  /*23240*/  MUFU.EX2 R11, R11 ;  /* 0x0000000b000b7308 */ /* 0x000ea20000000800 */
[----:B------:R-:W-:Y:S01]  /*23250*/  F2FP.BF16.F32.PACK_AB R192, R153, R192 ;  /* 0x000000c099c0723e */ /* 0x000fe200000010ff */
[----:B------:R-:W-:Y:S01]  /*23260*/  FADD.FTZ R15, R195, R15 ;  /* 0x0000000fc30f7221 */ /* 0x000fe20000010000 */
[----:B------:R-:W-:Y:S01]  /*23270*/  FADD.FTZ R124, R194, R124 ;  /* 0x0000007cc27c7221 */ /* 0x000fe20000010000 */
[----:B------:R-:W-:Y:S02]  /*23280*/  F2FP.BF16.F32.PACK_AB R193, R148, R193 ;  /* 0x000000c194c1723e */ /* 0x000fe400000010ff */
[----:B------:R-:W-:Y:S01]  /*23290*/  FADD.FTZ R15, R150, R15 ;  /* 0x0000000f960f7221 */ /* 0x000fe20000010000 */
[C---:B------:R-:W-:Y:S01]  /*232a0*/  FADD.FTZ R124, R151.reuse, R124 ;  /* 0x0000007c977c7221 */ /* 0x040fe20000010000 */
[----:B------:R-:W3:Y:S01]  /*232b0*/  MUFU.EX2 R125, R125 ;  /* 0x0000007d007d7308 */ /* 0x000ee20000000800 */
[----:B------:R-:W-:Y:S01]  /*232c0*/  F2FP.BF16.F32.PACK_AB R194, R151, R194 ;  /* 0x000000c297c2723e */ /* 0x000fe200000010ff */
        /* <DEDUP_REMOVED lines=11> */
[----:B------:R-:W-:-:S02]  /*23380*/  F2FP.BF16.F32.PACK_AB R189, R14, R189 ;  /* 0x000000bd0ebd723e */ /* 0x000fc400000010ff */
[----:B------:R-:W-:Y:S01]  /*23390*/  F2FP.BF16.F32.PACK_AB R190, R145, R190 ;  /* 0x000000be91be723e */ /* 0x000fe200000010ff */
        /* <DEDUP_REMOVED lines=8> */
[----:B0-----:R-:W-:-:S02]  /*23420*/  F2FP.BF16.F32.PACK_AB R187, R7, R187 ;  /* 0x000000bb07bb723e */ /* 0x001fc400000010ff */
[C---:B------:R-:W-:Y:S01]  /*23430*/  FADD.FTZ R121, R136.reuse, R121 ;  /* 0x0000007988797221 */ /* 0x040fe20000010000 */
[----:B------:R-:W-:Y:S01]  /*23440*/  FADD.FTZ R10, R7, R10 ;  /* 0x0000000a070a7221 */ /* 0x000fe20000010000 */
[----:B------:R-:W-:Y:S02]  /*23450*/  F2FP.BF16.F32.PACK_AB R186, R136, R186 ;  /* 0x000000ba88ba723e */ /* 0x000fe400000010ff */
[----:B------:R-:W-:Y:S01]  /*23460*/  FADD.FTZ R12, R180, R121 ;  /* 0x00000079b40c7221 */ /* 0x000fe20000010000 */
[----:B------:R-:W-:Y:S01]  /*23470*/  FADD.FTZ R10, R181, R10 ;  /* 0x0000000ab50a7221 */ /* 0x000fe20000010000 */
[----:B--2---:R-:W-:Y:S02]  /*23480*/  F2FP.BF16.F32.PACK_AB R181, R11, R181 ;  /* 0x000000b50bb5723e */ /* 0x004fe400000010ff */
[----:B------:R-:W-:Y:S01]  /*23490*/  FADD.FTZ R13, R129, R12 ;  /* 0x0000000c810d7221 */ /* 0x000fe20000010000 */
[----:B------:R-:W-:Y:S01]  /*234a0*/  FADD.FTZ R10, R11, R10 ;  /* 0x0000000a0b0a7221 */ /* 0x000fe20000010000 */
[----:B------:R-:W-:Y:S01]  /*234b0*/  F2FP.BF16.F32.PACK_AB R180, R129, R180 ;  /* 0x000000b481b4723e */ /* 0x000fe200000010ff */
[----:B------:R-:W-:-:S02]  /*234c0*/  IMAD.MOV.U32 R12, RZ, RZ, R205 ;  /* 0x000000ffff0c7224 */ /* 0x000fc400078e00cd */
        /* <DEDUP_REMOVED lines=8> */
[----:B---3--:R-:W-:-:S02]  /*23550*/  F2FP.BF16.F32.PACK_AB R179, R125, R126 ;  /* 0x0000007e7db3723e */ /* 0x008fc400000010ff */
[----:B------:R-:W-:Y:S01]  /*23560*/  FADD.FTZ R7, R133, R6 ;  /* 0x0000000685077221 */ /* 0x000fe20000010000 */
[----:B------:R-:W-:-:S03]  /*23570*/  FADD.FTZ R11, R123, R10 ;  /* 0x0000000a7b0b7221 */ /* 0x000fc60000010000 */
[----:B------:R-:W-:Y:S01]  /*23580*/  FADD.FTZ R6, R140, R7 ;  /* 0x000000078c067221 */ /* 0x000fe20000010000 */
[----:B------:R-:W-:Y:S01]  /*23590*/  FADD.FTZ R10, R126, R11 ;  /* 0x0000000b7e0a7221 */ /* 0x000fe20000010000 */
[----:B------:R-:W-:Y:S02]  /*235a0*/  IMAD.MOV.U32 R11, RZ, RZ, R208 ;  /* 0x000000ffff0b7224 */ /* 0x000fe400078e00d0 */
[----:B------:R-:W-:Y:S01]  /*235b0*/  FADD.FTZ R7, R9, R6 ;  /* 0x0000000609077221 */ /* 0x000fe20000010000 */
[----:B------:R-:W-:Y:S01]  /*235c0*/  FADD.FTZ R6, R125, R10 ;  /* 0x0000000a7d067221 */ /* 0x000fe20000010000 */
[----:B------:R-:W-:Y:S02]  /*235d0*/  IMAD.MOV.U32 R9, RZ, RZ, R3 ;  /* 0x000000ffff097224 */ /* 0x000fe400078e0003 */
[----:B------:R-:W-:Y:S01]  /*235e0*/  IMAD.MOV.U32 R10, RZ, RZ, R5 ;  /* 0x000000ffff0a7224 */ /* 0x000fe200078e0005 */
[----:B------:R-:W-:Y:S06]  /*235f0*/  @P2 BRA `(.L_x_6379) ;  /* 0xffffffa800dc2947 */ /* 0x000fec000383ffff */
.L_x_6368:
[----:B------:R-:W-:Y:S05]  /*23600*/  BSYNC B0 ;  /* 0x0000000000007941 */ /* 0x000fea0003800000 */
.L_x_6367:
        /* <DEDUP_REMOVED lines=99> */
.L_x_6380:
[----:B------:R-:W-:Y:S01]  /*23c40*/  IMAD R0, R205, 0x8, R16 ;  /* 0x00000008cd007824 */ /* 0x000fe200078e0210 */
[----:B------:R-:W-:-:S04]  /*23c50*/  SHF.L.U32 R9, R208, 0x1f, RZ ;  /* 0x0000001fd0097819 */ /* 0x000fc800000006ff */
[----:B------:R0:W1:Y:S01]  /*23c60*/  SYNCS.PHASECHK.TRANS64.TRYWAIT P2, [R0+URZ+0x36850], R9 ;  /* 0x03685009000075a7 */ /* 0x000062000804017f */
[----:B------:R-:W-:Y:S05]  /*23c70*/  @!P0 BRA `(.L_x_6381) ;  /* 0x0000000000048947 */ /* 0x000fea0003800000 */
[----:B------:R-:W-:Y:S01]  /*23c80*/  BPT.TRAP 0x1 ;  /* 0x000000040000795c */ /* 0x000fe20000300000 */
.L_x_6381:
        /* <DEDUP_REMOVED lines=9> */
.L_x_6383:
[----:B------:R-:W-:Y:S05]  /*23d20*/  BSYNC B0 ;  /* 0x0000000000007941 */ /* 0x000fea0003800000 */
.L_x_6382:
        /* <DEDUP_REMOVED lines=22> */
[----:B------:R-:W-:Y:S02]  /*23e90*/  IMAD.MOV.U32 R9, RZ, RZ, 0x40000040 ;  /* 0x40000040ff097424 */ /* 0x000fe400078e00ff */
[----:B--2---:R-:W-:-:S05]  /*23ea0*/  VIADD R14, R14, 0x1 ;  /* 0x000000010e0e7836 */ /* 0x004fca0000000000 */
[----:B------:R-:W-:Y:S01]  /*23eb0*/  STL [R1+0x48], R14 ;  /* 0x0000480e01007387 */ /* 0x000fe20000100800 */
        /* <DEDUP_REMOVED lines=21> */
[----:B------:R-:W0:Y:S02]  /*24010*/  SHFL.BFLY PT, R2, R7, 0x2, 0x1f ;  /* 0x0c401f0007027f89 */ /* 0x000e2400000e0000 */
[----:B0-----:R-:W-:Y:S01]  /*24020*/  FADD.FTZ R2, R2, R7 ;  /* 0x0000000702027221 */ /* 0x001fe20000010000 */
[----:B------:R-:W-:-:S04]  /*24030*/  SEL R7, RZ, 0x1, P2 ;  /* 0x00000001ff077807 */ /* 0x000fc80001000000 */
[----:B------:R-:W-:Y:S01]  /*24040*/  LOP3.LUT R208, R208, R7, RZ, 0x3c, !PT ;  /* 0x00000007d0d07212 */ /* 0x000fe200078e3cff */
[----:B------:R-:W-:Y:S01]  /*24050*/  IMAD.MOV.U32 R7, RZ, RZ, RZ ;  /* 0x000000ffff077224 */ /* 0x000fe200078e00ff */
[----:B------:R-:W-:Y:S02]  /*24060*/  WARPGROUP.DEPBAR.LE gsb0, 0x0 ;  /* 0x00008000000079c5 */ /* 0x000fe40000010000 */
[----:B------:R-:W-:-:S06]  /*24070*/  WARPGROUP.ARRIVE ;  /* 0x00000000000079c5 */ /* 0x000fcc0000000000 */
[----:B------:R-:W-:Y:S01]  /*24080*/  HGMMA.64x192x16.F32.BF16 R24, R180, gdesc[UR4].tnspB, R24, gsb0 ;  /* 0x42e00004b4187df0 */ /* 0x000fe20008001818 */
[----:B------:R-:W-:Y:S01]  /*24090*/  R2UR UR6, R8 ;  /* 0x00000000080672ca */ /* 0x000fe200000e0000 */
[----:B------:R-:W-:Y:S01]  /*240a0*/  IMAD.MOV.U32 R8, RZ, RZ, RZ ;  /* 0x000000ffff087224 */ /* 0x000fe200078e00ff */
[----:B------:R-:W-:Y:S02]  /*240b0*/  R2UR UR7, R9 ;  /* 0x00000000090772ca */ /* 0x000fe400000e0000 */
[----:B------:R-:W0:Y:S02]  /*240c0*/  SHFL.BFLY PT, R9, R6, 0x2, 0x1f ;  /* 0x0c401f0006097f89 */ /* 0x000e2400000e0000 */
[----:B0-----:R-:W-:Y:S02]  /*240d0*/  FADD.FTZ R10, R9, R6 ;  /* 0x00000006090a7221 */ /* 0x001fe40000010000 */
[----:B------:R-:W0:Y:S04]  /*240e0*/  SHFL.BFLY PT, R9, R2, 0x1, 0x1f ;  /* 0x0c201f0002097f89 */ /* 0x000e2800000e0000 */
[----:B------:R-:W1:Y:S01]  /*240f0*/  SHFL.BFLY PT, R11, R10, 0x1, 0x1f ;  /* 0x0c201f000a0b7f89 */ /* 0x000e6200000e0000 */
[----:B0-----:R-:W-:Y:S01]  /*24100*/  FADD.FTZ R12, R2, R9 ;  /* 0x00000009020c7221 */ /* 0x001fe20000010000 */
[----:B------:R-:W-:-:S02]  /*24110*/  IMAD.MOV.U32 R2, RZ, RZ, -0x800000 ;  /* 0xff800000ff027424 */ /* 0x000fc400078e00ff */
[----:B-1----:R-:W-:Y:S02]  /*24120*/  FADD.FTZ R13, R10, R11 ;  /* 0x0000000b0a0d7221 */ /* 0x002fe40000010000 */
[----:B------:R-:W-:Y:S01]  /*24130*/  FSETP.NE.FTZ.AND P0, PT, R12, RZ, PT ;  /* 0x000000ff0c00720b */ /* 0x000fe20003f15000 */
[----:B------:R-:W-:Y:S02]  /*24140*/  @!P1 VIADD R10, R0, 0x36860 ;  /* 0x00036860000a9836 */ /* 0x000fe40000000000 */
[----:B------:R-:W-:Y:S01]  /*24150*/  IMAD.MOV.U32 R0, RZ, RZ, -0x800000 ;  /* 0xff800000ff007424 */ /* 0x000fe200078e00ff */
[----:B------:R-:W-:Y:S02]  /*24160*/  FSETP.NE.FTZ.AND P3, PT, R13, RZ, PT ;  /* 0x000000ff0d00720b */ /* 0x000fe40003f75000 */
        /* <DEDUP_REMOVED lines=14> */
[----:B------:R-:W-:Y:S03]  /*24250*/  HGMMA.64x192x16.F32.BF16 R24, R176, gdesc[UR4].tnspB, R24, gsb0 ;  /* 0x42e00004b0187df0 */ /* 0x000fe60008001818 */
[----:B------:R-:W-:Y:S02]  /*24260*/  WARPGROUP.DEPBAR.LE gsb0, 0x0 ;  /* 0x00008000000079c5 */ /* 0x000fe40000010000 */
[-C--:B--2---:R-:W-:Y:S01]  /*24270*/  FMUL.FTZ R127, R67, R7.reuse ;  /* 0x00000007437f7220 */ /* 0x084fe20000410000 */
        /* <DEDUP_REMOVED lines=96> */
.L_x_6291:
        /* <DEDUP_REMOVED lines=57> */
[----:B------:R-:W-:Y:S01]  /*24c10*/  BAR.SYNC.DEFER_BLOCKING 0x1, 0x100 ;  /* 0x0044000000007b1d */ /* 0x000fe20000010000 */
[----:B--2---:R-:W-:-:S03]  /*24c20*/  IMAD.WIDE R62, R11, 0x2, R8 ;  /* 0x000000020b3e7825 */ /* 0x004fc600078e0208 */
[C---:B------:R-:W-:Y:S02]  /*24c30*/  IADD3 R137, P2, R62.reuse, 0x20, RZ ;  /* 0x000000203e897810 */ /* 0x040fe40007f5e0ff */
[C---:B------:R-:W-:Y:S02]  /*24c40*/  IADD3 R139, P1, R62.reuse, 0x40, RZ ;  /* 0x000000403e8b7810 */ /* 0x040fe40007f3e0ff */
[----:B------:R-:W-:Y:S01]  /*24c50*/  LOP3.LUT R12, R137, 0x380, RZ, 0xc0, !PT ;  /* 0x00000380890c7812 */ /* 0x000fe200078ec0ff */
[--C-:B------:R-:W-:Y:S01]  /*24c60*/  IMAD.X R13, RZ, RZ, R63.reuse, P2 ;  /* 0x000000ffff0d7224 */ /* 0x100fe200010e063f */
[----:B------:R-:W-:Y:S01]  /*24c70*/  LOP3.LUT R14, R139, 0x380, RZ, 0xc0, !PT ;  /* 0x000003808b0e7812 */ /* 0x000fe200078ec0ff */
[----:B------:R-:W-:Y:S01]  /*24c80*/  IMAD.X R15, RZ, RZ, R63, P1 ;  /* 0x000000ffff0f7224 */ /* 0x000fe200008e063f */
[C---:B------:R-:W-:Y:S02]  /*24c90*/  IADD3 R141, P6, R62.reuse, 0x60, RZ ;  /* 0x000000603e8d7810 */ /* 0x040fe40007fde0ff */
[----:B------:R-:W-:-:S02]  /*24ca0*/  LOP3.LUT R11, R62, 0x380, RZ, 0xc0, !PT ;  /* 0x000003803e0b7812 */ /* 0x000fc400078ec0ff */
[----:B------:R-:W-:Y:S01]  /*24cb0*/  SHF.R.U64 R12, R12, 0x3, RZ ;  /* 0x000000030c0c7819 */ /* 0x000fe200000012ff */
[--C-:B------:R-:W-:Y:S01]  /*24cc0*/  IMAD.X R21, RZ, RZ, R63.reuse, P6 ;  /* 0x000000ffff157224 */ /* 0x100fe200030e063f */
[----:B------:R-:W-:Y:S02]  /*24cd0*/  SHF.R.U64 R14, R14, 0x3, RZ ;  /* 0x000000030e0e7819 */ /* 0x000fe400000012ff */
[C---:B------:R-:W-:Y:S02]  /*24ce0*/  IADD3 R143, P5, R62.reuse, 0x4000, RZ ;  /* 0x000040003e8f7810 */ /* 0x040fe40007fbe0ff */
[C---:B------:R-:W-:Y:S02]  /*24cf0*/  IADD3 R46, P0, R62.reuse, 0x4020, RZ ;  /* 0x000040203e2e7810 */ /* 0x040fe40007f1e0ff */
[C---:B------:R-:W-:Y:S01]  /*24d00*/  IADD3 R50, P4, R62.reuse, 0x4040, RZ ;  /* 0x000040403e327810 */ /* 0x040fe20007f9e0ff */
[--C-:B------:R-:W-:Y:S01]  /*24d10*/  IMAD.X R39, RZ, RZ, R63.reuse, P5 ;  /* 0x000000ffff277224 */ /* 0x100fe200028e063f */
[----:B------:R-:W-:Y:S01]  /*24d20*/  LOP3.LUT R20, R141, 0x380, RZ, 0xc0, !PT ;  /* 0x000003808d147812 */ /* 0x000fe200078ec0ff */
[--C-:B------:R-:W-:Y:S01]  /*24d30*/  IMAD.X R47, RZ, RZ, R63.reuse, P0 ;  /* 0x000000ffff2f7224 */ /* 0x100fe200000e063f */
[----:B------:R-:W-:Y:S01]  /*24d40*/  IADD3 R7, P2, R62, 0x8000, RZ ;  /* 0x000080003e077810 */ /* 0x000fe20007f5e0ff */
[----:B------:R-:W-:Y:S01]  /*24d50*/  IMAD.X R51, RZ, RZ, R63, P4 ;  /* 0x000000ffff337224 */ /* 0x000fe200020e063f */
[----:B------:R-:W-:-:S02]  /*24d60*/  SHF.R.U64 R11, R11, 0x3, RZ ;  /* 0x000000030b0b7819 */ /* 0x000fc400000012ff */
[----:B------:R-:W-:Y:S01]  /*24d70*/  LOP3.LUT R12, R12, R137, RZ, 0x3c, !PT ;  /* 0x000000890c0c7212 */ /* 0x000fe200078e3cff */
[--C-:B------:R-:W-:Y:S01]  /*24d80*/  IMAD.X R59, RZ, RZ, R63.reuse, P2 ;  /* 0x000000ffff3b7224 */ /* 0x100fe200010e063f */
[----:B------:R-:W-:Y:S02]  /*24d90*/  LOP3.LUT R14, R14, R139, RZ, 0x3c, !PT ;  /* 0x0000008b0e0e7212 */ /* 0x000fe400078e3cff */
[----:B-1----:R-:W-:Y:S02]  /*24da0*/  IADD3 R24, P1, R62, 0x8020, RZ ;  /* 0x000080203e187810 */ /* 0x002fe40007f3e0ff */
[----:B------:R-:W-:Y:S02]  /*24db0*/  SHF.R.U64 R20, R20, 0x3, RZ ;  /* 0x0000000314147819 */ /* 0x000fe400000012ff */
[----:B------:R-:W-:Y:S01]  /*24dc0*/  LOP3.LUT R137, R46, 0x380, RZ, 0xc0, !PT ;  /* 0x000003802e897812 */ /* 0x000fe200078ec0ff */
[----:B------:R-:W-:Y:S01]  /*24dd0*/  IMAD.X R29, RZ, RZ, R63, P1 ;  /* 0x000000ffff1d7224 */ /* 0x000fe200008e063f */
[----:B------:R-:W-:-:S02]  /*24de0*/  LOP3.LUT R139, R50, 0x380, RZ, 0xc0, !PT ;  /* 0x00000380328b7812 */ /* 0x000fc400078ec0ff */
[C---:B------:R-:W-:Y:S02]  /*24df0*/  IADD3 R54, P3, R62.reuse, 0x4060, RZ ;  /* 0x000040603e367810 */ /* 0x040fe40007f7e0ff */
[----:B------:R-:W-:Y:S02]  /*24e00*/  LOP3.LUT R58, R7, 0x380, RZ, 0xc0, !PT ;  /* 0x00000380073a7812 */ /* 0x000fe400078ec0ff */
[C---:B------:R-:W-:Y:S01]  /*24e10*/  IADD3 R94, P6, R62.reuse, 0x8040, RZ ;  /* 0x000080403e5e7810 */ /* 0x040fe20007fde0ff */
[--C-:B------:R-:W-:Y:S01]  /*24e20*/  IMAD.X R55, RZ, RZ, R63.reuse, P3 ;  /* 0x000000ffff377224 */ /* 0x100fe200018e063f */
[----:B------:R-:W-:Y:S02]  /*24e30*/  IADD3 R86, P5, R62, 0x8060, RZ ;  /* 0x000080603e567810 */ /* 0x000fe40007fbe0ff */
[----:B------:R-:W-:Y:S01]  /*24e40*/  LOP3.LUT R38, R143, 0x380, RZ, 0xc0, !PT ;  /* 0x000003808f267812 */ /* 0x000fe200078ec0ff */
[--C-:B------:R-:W-:Y:S01]  /*24e50*/  IMAD.X R31, RZ, RZ, R63.reuse, P6 ;  /* 0x000000ffff1f7224 */ /* 0x100fe200030e063f */
[----:B------:R-:W-:Y:S01]  /*24e60*/  LOP3.LUT R62, R11, R62, RZ, 0x3c, !PT ;  /* 0x0000003e0b3e7212 */ /* 0x000fe200078e3cff */
[----:B------:R-:W-:Y:S01]  /*24e70*/  IMAD.X R11, RZ, RZ, R63, P5 ;  /* 0x000000ffff0b7224 */ /* 0x000fe200028e063f */
[----:B------:R-:W-:-:S02]  /*24e80*/  LOP3.LUT R20, R20, R141, RZ, 0x3c, !PT ;  /* 0x0000008d14147212 */ /* 0x000fc400078e3cff */
[----:B------:R-:W-:Y:S02]  /*24e90*/  SHF.R.U64 R137, R137, 0x3, RZ ;  /* 0x0000000389897819 */ /* 0x000fe400000012ff */
[----:B------:R-:W-:Y:S02]  /*24ea0*/  SHF.R.U64 R139, R139, 0x3, RZ ;  /* 0x000000038b8b7819 */ /* 0x000fe400000012ff */
[----:B------:R-:W-:Y:S02]  /*24eb0*/  LOP3.LUT R3, R24, 0x380, RZ, 0xc0, !PT ;  /* 0x0000038018037812 */ /* 0x000fe400078ec0ff */
[----:B------:R-:W-:Y:S02]  /*24ec0*/  LOP3.LUT R141, R54, 0x380, RZ, 0xc0, !PT ;  /* 0x00000380368d7812 */ /* 0x000fe400078ec0ff */
[----:B------:R-:W-:Y:S02]  /*24ed0*/  SHF.R.U64 R58, R58, 0x3, RZ ;  /* 0x000000033a3a7819 */ /* 0x000fe400000012ff */
[----:B------:R-:W-:-:S02]  /*24ee0*/  SHF.R.U64 R38, R38, 0x3, RZ ;  /* 0x0000000326267819 */ /* 0x000fc400000012ff */
[----:B------:R-:W-:Y:S02]  /*24ef0*/  MOV R62, R62 ;  /* 0x0000003e003e7202 */ /* 0x000fe40000000f00 */
[----:B------:R-:W-:Y:S02]  /*24f00*/  LOP3.LUT R46, R137, R46, RZ, 0x3c, !PT ;  /* 0x0000002e892e7212 */ /* 0x000fe400078e3cff */
[----:B------:R-:W-:Y:S02]  /*24f10*/  LOP3.LUT R50, R139, R50, RZ, 0x3c, !PT ;  /* 0x000000328b327212 */ /* 0x000fe400078e3cff */
[----:B------:R-:W-:Y:S02]  /*24f20*/  LOP3.LUT R63, R94, 0x380, RZ, 0xc0, !PT ;  /* 0x000003805e3f7812 */ /* 0x000fe400078ec0ff */
[----:B------:R-:W-:Y:S02]  /*24f30*/  SHF.R.U64 R3, R3, 0x3, RZ ;  /* 0x0000000303037819 */ /* 0x000fe400000012ff */
[----:B------:R-:W-:-:S02]  /*24f40*/  SHF.R.U64 R141, R141, 0x3, RZ ;  /* 0x000000038d8d7819 */ /* 0x000fc400000012ff */
[----:B------:R-:W-:Y:S02]  /*24f50*/  LOP3.LUT R58, R58, R7, RZ, 0x3c, !PT ;  /* 0x000000073a3a7212 */ /* 0x000fe400078e3cff */
[----:B------:R-:W-:Y:S02]  /*24f60*/  LOP3.LUT R137, R86, 0x380, RZ, 0xc0, !PT ;  /* 0x0000038056897812 */ /* 0x000fe400078ec0ff */
[----:B------:R-:W-:Y:S02]  /*24f70*/  LOP3.LUT R38, R38, R143, RZ, 0x3c, !PT ;  /* 0x0000008f26267212 */ /* 0x000fe400078e3cff */
[----:B------:R-:W-:Y:S02]  /*24f80*/  F2FP.BF16.F32.PACK_AB R7, R10, R30 ;  /* 0x0000001e0a07723e */ /* 0x000fe400000010ff */
[----:B------:R-:W-:Y:S02]  /*24f90*/  MOV R13, R12 ;  /* 0x0000000c000d7202 */ /* 0x000fe40000000f00 */
[----:B------:R-:W-:Y:S01]  /*24fa0*/  SHF.R.U64 R63, R63, 0x3, RZ ;  /* 0x000000033f3f7819 */ /* 0x000fe200000012ff */
[----:B------:R1:W-:Y:S01]  /*24fb0*/  STSM.16.M88.4 [R62], R4 ;  /* 0x000000043e007844 */ /* 0x0003e20000000200 */
[----:B------:R-:W-:-:S02]  /*24fc0*/  LOP3.LUT R28, R3, R24, RZ, 0x3c, !PT ;  /* 0x00000018031c7212 */ /* 0x000fc400078e3cff */
[----:B------:R-:W-:Y:S01]  /*24fd0*/  MOV R14, R14 ;  /* 0x0000000e000e7202 */ /* 0x000fe20000000f00 */
[----:B------:R-:W-:Y:S01]  /*24fe0*/  STSM.16.M88.4 [R13], R32 ;  /* 0x000000200d007844 */ /* 0x000fe20000000200 */
[----:B------:R-:W-:Y:S02]  /*24ff0*/  MOV R12, R50 ;  /* 0x00000032000c7202 */ /* 0x000fe40000000f00 */
[----:B------:R-:W-:Y:S01]  /*25000*/  LOP3.LUT R54, R141, R54, RZ, 0x3c, !PT ;  /* 0x000000368d367212 */ /* 0x000fe200078e3cff */
[----:B------:R-:W-:Y:S01]  /*25010*/  STSM.16.M88.4 [R14], R40 ;  /* 0x000000280e007844 */ /* 0x000fe20000000200 */
[----:B------:R-:W-:Y:S02]  /*25020*/  SHF.R.U64 R137, R137, 0x3, RZ ;  /* 0x0000000389897819 */ /* 0x000fe400000012ff */
[----:B------:R-:W-:Y:S02]  /*25030*/  MOV R20, R20 ;  /* 0x0000001400147202 */ /* 0x000fe40000000f00 */
[----:B------:R-:W-:-:S02]  /*25040*/  MOV R3, R58 ;  /* 0x0000003a00037202 */ /* 0x000fc40000000f00 */
[----:B------:R-:W-:Y:S02]  /*25050*/  F2FP.BF16.F32.PACK_AB R50, R53, R52 ;  /* 0x000000343532723e */ /* 0x000fe400000010ff */
[----:B------:R-:W-:Y:S02]  /*25060*/  F2FP.BF16.F32.PACK_AB R51, R130, R121 ;  /* 0x000000798233723e */ /* 0x000fe400000010ff */
[----:B------:R-:W-:Y:S02]  /*25070*/  MOV R38, R38 ;  /* 0x0000002600267202 */ /* 0x000fe40000000f00 */
[----:B------:R-:W-:Y:S01]  /*25080*/  F2FP.BF16.F32.PACK_AB R58, R61, R60 ;  /* 0x0000003c3d3a723e */ /* 0x000fe200000010ff */
[----:B------:R2:W-:Y:S01]  /*25090*/  STSM.16.M88.4 [R20], R48 ;  /* 0x0000003014007844 */ /* 0x0005e20000000200 */
[----:B------:R-:W-:Y:S02]  /*250a0*/  F2FP.BF16.F32.PACK_AB R59, R128, R123 ;  /* 0x0000007b803b723e */ /* 0x000fe400000010ff */
[----:B------:R-:W-:-:S02]  /*250b0*/  MOV R46, R46 ;  /* 0x0000002e002e7202 */ /* 0x000fc40000000f00 */
[----:B------:R-:W-:Y:S01]  /*250c0*/  LOP3.LUT R30, R63, R94, RZ, 0x3c, !PT ;  /* 0x0000005e3f1e7212 */ /* 0x000fe200078e3cff */
[----:B------:R-:W-:Y:S01]  /*250d0*/  STSM.16.M88.4 [R38], R56 ;  /* 0x0000003826007844 */ /* 0x000fe20000000200 */
[----:B------:R-:W-:Y:S02]  /*250e0*/  LOP3.LUT R10, R137, R86, RZ, 0x3c, !PT ;  /* 0x00000056890a7212 */ /* 0x000fe400078e3cff */
[----:B------:R-:W-:Y:S01]  /*250f0*/  MOV R54, R54 ;  /* 0x0000003600367202 */ /* 0x000fe20000000f00 */
[----:B------:R-:W-:Y:S01]  /*25100*/  STSM.16.M88.4 [R46], R64 ;  /* 0x000000402e007844 */ /* 0x000fe20000000200 */
[----:B------:R-:W-:Y:S02]  /*25110*/  ISETP.NE.U32.AND P0, PT, RZ, UR4, PT ;  /* 0x00000004ff007c0c */ /* 0x000fe4000bf05070 */
[----:B-1----:R-:W-:Y:S01]  /*25120*/  IADD3 R6, P1, R235, UR4, RZ ;  /* 0x00000004eb067c10 */ /* 0x002fe2000ff3e0ff */
[----:B------:R-:W-:Y:S01]  /*25130*/  STSM.16.M88.4 [R12], R72 ;  /* 0x000000480c007844 */ /* 0x000fe20000000200 */
[----:B------:R-:W-:Y:S01]  /*25140*/  MOV R28, R28 ;  /* 0x0000001c001c7202 */ /* 0x000fe20000000f00 */
[----:B--2---:R-:W-:Y:S01]  /*25150*/  IMAD.MOV.U32 R20, RZ, RZ, RZ ;  /* 0x000000ffff147224 */ /* 0x004fe200078e00ff */
[----:B------:R-:W-:Y:S01]  /*25160*/  MOV R30, R30 ;  /* 0x0000001e001e7202 */ /* 0x000fe20000000f00 */
[----:B------:R-:W-:Y:S01]  /*25170*/  STSM.16.M88.4 [R54], R80 ;  /* 0x0000005036007844 */ /* 0x000fe20000000200 */
[----:B------:R-:W-:-:S02]  /*25180*/  MOV R10, R10 ;  /* 0x0000000a000a7202 */ /* 0x000fc40000000f00 */
[----:B------:R-:W-:Y:S01]  /*25190*/  ISETP.NE.AND.EX P0, PT, RZ, UR5, PT, P0 ;  /* 0x00000005ff007c0c */ /* 0x000fe2000bf05300 */
[----:B------:R1:W-:Y:S01]  /*251a0*/  STSM.16.M88.4 [R3], R88 ;  /* 0x0000005803007844 */ /* 0x0003e20000000200 */
[----:B------:R-:W-:Y:S01]  /*251b0*/  IADD3.X R7, R236, UR5, RZ, P1, !PT ;  /* 0x00000005ec077c10 */ /* 0x000fe20008ffe4ff */
[----:B------:R-:W-:Y:S02]  /*251c0*/  ULDC.64 UR4, c[0x0][0xc08] ;  /* 0x0003020000047ab9 */ /* 0x000fe40000000a00 */
[----:B------:R2:W-:Y:S01]  /*251d0*/  STSM.16.M88.4 [R28], R96 ;  /* 0x000000601c007844 */ /* 0x0005e20000000200 */
[----:B------:R-:W-:-:S03]  /*251e0*/  ISETP.NE.U32.AND P2, PT, RZ, UR4, PT ;  /* 0x00000004ff007c0c */ /* 0x000fc6000bf45070 */
[----:B------:R2:W-:Y:S01]  /*251f0*/  STSM.16.M88.4 [R30], R104 ;  /* 0x000000681e007844 */ /* 0x0005e20000000200 */
[----:B------:R-:W-:-:S03]  /*25200*/  ISETP.NE.AND.EX P2, PT, RZ, UR5, PT, P2 ;  /* 0x00000005ff007c0c */ /* 0x000fc6000bf45320 */
[----:B------:R2:W-:Y:S01]  /*25210*/  STSM.16.M88.4 [R10], R112 ;  /* 0x000000700a007844 */ /* 0x0005e20000000200 */
[----:B------:R-:W-:Y:S09]  /*25220*/  BAR.SYNC.DEFER_BLOCKING 0x1, 0x100 ;  /* 0x0044000000007b1d */ /* 0x000ff20000010000 */
[----:B------:R-:W-:Y:S01]  /*25230*/  @P2 IADD3 R4, P3, R235, UR4, RZ ;  /* 0x00000004eb042c10 */ /* 0x000fe2000ff7e0ff */
[----:B------:R-:W-:Y:S01]  /*25240*/  ULDC UR4, c[0x0][0xa88] ;  /* 0x0002a20000047ab9 */ /* 0x000fe20000000800 */
[----:B-1----:R-:W1:Y:S01]  /*25250*/  LDC R3, c[0x0][0xbe8] ;  /* 0x0002fa00ff037b82 */ /* 0x002e620000000800 */
[----:B------:R-:W-:Y:S01]  /*25260*/  IMAD.U32 R14, RZ, RZ, UR4 ;  /* 0x00000004ff0e7e24 */ /* 0x000fe2000f8e00ff */
[----:B------:R-:W-:Y:S01]  /*25270*/  @P2 IADD3.X R5, R236, UR5, RZ, P3, !PT ;  /* 0x00000005ec052c10 */ /* 0x000fe20009ffe4ff */
[----:B------:R2:W5:Y:S04]  /*25280*/  @P0 LDG.E R20, desc[UR60][R6.64] ;  /* 0x0000003c06140981 */ /* 0x000568000c1e1900 */
[----:B------:R2:W5:Y:S01]  /*25290*/  @P2 LDG.E R14, desc[UR60][R4.64] ;  /* 0x0000003c040e2981 */ /* 0x000562000c1e1900 */
[----:B-1----:R-:W-:-:S13]  /*252a0*/  ISETP.NE.AND P1, PT, R3, 0x1, PT ;  /* 0x000000010300780c */ /* 0x002fda0003f25270 */
[----:B------:R-:W1:Y:S08]  /*252b0*/  @P1 LDC R11, c[0x0][0xbec] ;  /* 0x0002fb00ff0b1b82 */ /* 0x000e700000000800 */
[----:B------:R-:W3:Y:S01]  /*252c0*/  @P1 LDC R15, c[0x0][0xbf0] ;  /* 0x0002fc00ff0f1b82 */ /* 0x000ee20000000800 */
[----:B--2---:R-:W-:Y:S05]  /*252d0*/  @P2 BRA `(.L_x_6387) ;  /* 0x0000000000102947 */ /* 0x004fea0003800000 */
[----:B------:R-:W-:Y:S05]  /*252e0*/  @!P0 BRA `(.L_x_6387) ;  /* 0x00000000000c8947 */ /* 0x000fea0003800000 */
[----:B------:R-:W2:Y:S04]  /*252f0*/  LDG.E R5, desc[UR60][R6.64] ;  /* 0x0000003c06057981 */ /* 0x000ea8000c1e1900 */
[----:B-----5:R-:W2:Y:S02]  /*25300*/  LDG.E R14, desc[UR60][R6.64+0x4] ;  /* 0x0000043c060e7981 */ /* 0x020ea4000c1e1900 */
[----:B--2---:R-:W-:-:S07]  /*25310*/  IMAD.IADD R14, R14, 0x1, -R5 ;  /* 0x000000010e0e7824 */ /* 0x004fce00078e0a05 */
.L_x_6387:
[----:B------:R-:W2:Y:S01]  /*25320*/  LDL.LU R10, [R1+0x54] ;  /* 0x00005400010a7983 */ /* 0x000ea20000300800 */
[----:B------:R-:W-:Y:S01]  /*25330*/  SHF.R.S32.HI R64, RZ, 0x1f, R234 ;  /* 0x0000001fff407819 */ /* 0x000fe200000114ea */
[----:B------:R-:W-:Y:S01]  /*25340*/  IMAD.IADD R12, R230, 0x1, R224 ;  /* 0x00000001e60c7824 */ /* 0x000fe200078e02e0 */
[----:B------:R-:W-:Y:S01]  /*25350*/  ULDC.64 UR4, c[0x0][0xb90] ;  /* 0x0002e40000047ab9 */ /* 0x000fe20000000a00 */
[----:B------:R-:W4:Y:S01]  /*25360*/  LDL R30, [R1+0x8c] ;  /* 0x00008c00011e7983 */ /* 0x000f220000100800 */
[----:B-----5:R-:W-:Y:S01]  /*25370*/  SHF.R.S32.HI R21, RZ, 0x1f, R20 ;  /* 0x0000001fff157819 */ /* 0x020fe20000011414 */
[----:B-1----:R-:W-:Y:S01]  /*25380*/  @P1 IMAD.HI.U32 R6, R12, R11, RZ ;  /* 0x0000000b0c061227 */ /* 0x002fe200078e00ff */
[----:B------:R-:W1:Y:S01]  /*25390*/  S2R R34, SR_TID.X ;  /* 0x0000000000227919 */ /* 0x000e620000002100 */
[----:B------:R-:W-:Y:S02]  /*253a0*/  SEL R237, R237, RZ, !P0 ;  /* 0x000000ffeded7207 */ /* 0x000fe40004000000 */
[----:B------:R-:W-:Y:S01]  /*253b0*/  IMAD R5, R64, UR4, RZ ;  /* 0x0000000440057c24 */ /* 0x000fe2000f8e02ff */
[----:B------:R-:W0:Y:S01]  /*253c0*/  @P1 LDC R71, c[0x0][0xbec] ;  /* 0x0002fb00ff471b82 */ /* 0x000e220000000800 */
[----:B------:R-:W-:Y:S01]  /*253d0*/  IMAD.MOV.U32 R7, RZ, RZ, R12 ;  /* 0x000000ffff077224 */ /* 0x000fe200078e000c */
[----:B---3--:R-:W-:Y:S01]  /*253e0*/  @P1 SHF.R.U32.HI R7, RZ, R15, R6 ;  /* 0x0000000fff071219 */ /* 0x008fe20000011606 */
[----:B------:R-:W-:-:S02]  /*253f0*/  IMAD R13, R234, UR5, R5 ;  /* 0x00000005ea0d7c24 */ /* 0x000fc4000f8e0205 */
[----:B------:R-:W-:Y:S01]  /*25400*/  IMAD.WIDE.U32 R4, R234, UR4, R20 ;  /* 0x00000004ea047c25 */ /* 0x000fe2000f8e0014 */
[----:B------:R-:W-:Y:S02]  /*25410*/  ULDC.64 UR4, c[0x0][0xb98] ;  /* 0x0002e60000047ab9 */ /* 0x000fe40000000a00 */
[----:B------:R-:W3:Y:S01]  /*25420*/  @P1 LDC R73, c[0x0][0xbf0] ;  /* 0x0002fc00ff491b82 */ /* 0x000ee20000000800 */
[----:B------:R-:W-:Y:S02]  /*25430*/  IMAD.IADD R5, R5, 0x1, R13 ;  /* 0x0000000105057824 */ /* 0x000fe400078e020d */
[----:B-1----:R-:W-:-:S05]  /*25440*/  VIADD R34, R34, 0xffffff80 ;  /* 0xffffff8022227836 */ /* 0x002fca0000000000 */
[----:B------:R-:W-:-:S04]  /*25450*/  SHF.R.S32.HI R66, RZ, 0x1f, R34 ;  /* 0x0000001fff427819 */ /* 0x000fc80000011422 */
[----:B------:R-:W-:-:S04]  /*25460*/  LEA.HI R66, R66, R34, RZ, 0x3 ;  /* 0x0000002242427211 */ /* 0x000fc800078f18ff */
[----:B------:R-:W-:-:S05]  /*25470*/  SHF.R.S32.HI R66, RZ, 0x3, R66 ;  /* 0x00000003ff427819 */ /* 0x000fca0000011442 */
[----:B------:R-:W-:Y:S02]  /*25480*/  IMAD R11, R66, 0x40, R225 ;  /* 0x00000040420b7824 */ /* 0x000fe400078e02e1 */
[----:B------:R-:W-:-:S04]  /*25490*/  IMAD.WIDE.U32 R4, R237, UR4, R4 ;  /* 0x00000004ed047c25 */ /* 0x000fc8000f8e0004 */
[----:B------:R-:W-:Y:S01]  /*254a0*/  IMAD.WIDE R8, R11, 0x2, R8 ;  /* 0x000000020b087825 */ /* 0x000fe200078e0208 */
[----:B------:R-:W-:Y:S02]  /*254b0*/  SHF.R.S32.HI R13, RZ, 0x1f, R7 ;  /* 0x0000001fff0d7819 */ /* 0x000fe40000011407 */
[----:B------:R-:W-:-:S04]  /*254c0*/  SHF.R.S32.HI R31, RZ, 0x1f, R34 ;  /* 0x0000001fff1f7819 */ /* 0x000fc80000011422 */
[----:B------:R-:W-:-:S04]  /*254d0*/  LEA.HI R31, R31, R34, RZ, 0x7 ;  /* 0x000000221f1f7211 */ /* 0x000fc800078f38ff */
[----:B------:R-:W-:Y:S01]  /*254e0*/  LOP3.LUT R31, R31, 0xffffff80, RZ, 0xc0, !PT ;  /* 0xffffff801f1f7812 */ /* 0x000fe200078ec0ff */
[----:B------:R-:W-:-:S04]  /*254f0*/  IMAD R65, R14, R3, RZ ;  /* 0x000000030e417224 */ /* 0x000fc800078e02ff */
[----:B------:R-:W-:Y:S01]  /*25500*/  IMAD.IADD R31, R34, 0x1, -R31 ;  /* 0x00000001221f7824 */ /* 0x000fe200078e0a1f */
[C---:B------:R-:W-:Y:S02]  /*25510*/  IADD3 R29, P5, R8.reuse, 0x3000, RZ ;  /* 0x00003000081d7810 */ /* 0x040fe40007fbe0ff */
[C---:B------:R-:W-:Y:S02]  /*25520*/  IADD3 R33, P4, R8.reuse, 0x4000, RZ ;  /* 0x0000400008217810 */ /* 0x040fe40007f9e0ff */
[----:B------:R-:W-:Y:S02]  /*25530*/  IADD3 R41, P3, R8, 0x6000, RZ ;  /* 0x0000600008297810 */ /* 0x000fe40007f7e0ff */
[----:B------:R-:W-:Y:S02]  /*25540*/  LOP3.LUT R28, R29, 0x380, RZ, 0xc0, !PT ;  /* 0x000003801d1c7812 */ /* 0x000fe400078ec0ff */
[----:B------:R-:W-:Y:S02]  /*25550*/  LOP3.LUT R32, R33, 0x380, RZ, 0xc0, !PT ;  /* 0x0000038021207812 */ /* 0x000fe400078ec0ff */
[----:B------:R-:W-:-:S02]  /*25560*/  LOP3.LUT R40, R41, 0x380, RZ, 0xc0, !PT ;  /* 0x0000038029287812 */ /* 0x000fc400078ec0ff */
[----:B------:R-:W-:Y:S02]  /*25570*/  SHF.R.U64 R28, R28, 0x3, RZ ;  /* 0x000000031c1c7819 */ /* 0x000fe400000012ff */
        /* <DEDUP_REMOVED lines=18> */
[----:B------:R-:W-:Y:S01]  /*256a0*/  BSSY B1, `(.L_x_6388) ;  /* 0x0000091000017945 */ /* 0x000fe20003800000 */
[----:B------:R-:W-:-:S02]  /*256b0*/  SHF.R.S32.HI R68, RZ, 0x1f, R232 ;  /* 0x0000001fff447819 */ /* 0x000fc400000114e8 */
[----:B------:R-:W-:Y:S02]  /*256c0*/  SHF.R.S32.HI R70, RZ, 0x1f, R231 ;  /* 0x0000001fff467819 */ /* 0x000fe400000114e7 */
[----:B------:R-:W-:Y:S02]  /*256d0*/  SHF.R.S32.HI R72, RZ, 0x1f, R225 ;  /* 0x0000001fff487819 */ /* 0x000fe400000114e1 */
[----:B--2---:R-:W-:Y:S01]  /*256e0*/  SEL R24, R10, RZ, !P0 ;  /* 0x000000ff0a187207 */ /* 0x004fe20004000000 */
[----:B------:R-:W-:-:S04]  /*256f0*/  IMAD.MOV R10, RZ, RZ, -R7 ;  /* 0x000000ffff0a7224 */ /* 0x000fc800078e0a07 */
[----:B------:R-:W-:Y:S02]  /*25700*/  IMAD R6, R24, UR4, RZ ;  /* 0x0000000418067c24 */ /* 0x000fe4000f8e02ff */
[----:B------:R-:W-:Y:S01]  /*25710*/  IMAD R11, R3, R10, R12 ;  /* 0x0000000a030b7224 */ /* 0x000fe200078e020c */
[----:B------:R-:W-:Y:S01]  /*25720*/  IADD3 R4, P0, R7, R4, RZ ;  /* 0x0000000407047210 */ /* 0x000fe20007f1e0ff */
        /* <DEDUP_REMOVED lines=9> */
[----:B------:R-:W-:Y:S01]  /*257c0*/  IMAD.IADD R5, R5, 0x1, R15 ;  /* 0x0000000105057824 */ /* 0x000fe200078e020f */
[----:B------:R-:W-:-:S04]  /*257d0*/  IADD3 R7, P2, R8, 0x1000, RZ ;  /* 0x0000100008077810 */ /* 0x000fc80007f5e0ff */
[----:B------:R-:W-:Y:S01]  /*257e0*/  LEA.HI.X R15, R4, UR5, R5, 0x2, P0 ;  /* 0x00000005040f7c11 */ /* 0x000fe200080f1405 */
[--C-:B------:R-:W-:Y:S01]  /*257f0*/  IMAD.X R11, RZ, RZ, R9.reuse, P2 ;  /* 0x000000ffff0b7224 */ /* 0x100fe200010e0609 */
[C---:B------:R-:W-:Y:S01]  /*25800*/  IADD3 R37, P0, R8.reuse, 0x5000, RZ ;  /* 0x0000500008257810 */ /* 0x040fe20007f1e0ff */
[----:B------:R-:W-:Y:S01]  /*25810*/  SHFL.IDX PT, R54, R6, RZ, 0x1c1f ;  /* 0x001c1fff06367589 */ /* 0x000fe200000e0000 */
[----:B------:R-:W-:Y:S01]  /*25820*/  IADD3 R45, P2, R8, 0x7000, RZ ;  /* 0x00007000082d7810 */ /* 0x000fe20007f5e0ff */
[----:B----4-:R-:W-:Y:S01]  /*25830*/  IMAD.IADD R30, R30, 0x1, R224 ;  /* 0x000000011e1e7824 */ /* 0x010fe200078e02e0 */
[----:B------:R-:W-:Y:S01]  /*25840*/  LOP3.LUT R36, R37, 0x380, RZ, 0xc0, !PT ;  /* 0x0000038025247812 */ /* 0x000fe200078ec0ff */
[----:B------:R-:W1:Y:S01]  /*25850*/  SHFL.IDX PT, R55, R15, RZ, 0x1c1f ;  /* 0x001c1fff0f377589 */ /* 0x000e6200000e0000 */
[----:B------:R-:W-:Y:S01]  /*25860*/  LOP3.LUT R44, R45, 0x380, RZ, 0xc0, !PT ;  /* 0x000003802d2c7812 */ /* 0x000fe200078ec0ff */
[----:B------:R-:W-:Y:S01]  /*25870*/  ULDC.64 UR4, c[0x0][0xaa0] ;  /* 0x0002a80000047ab9 */ /* 0x000fe20000000a00 */
[----:B------:R-:W-:Y:S01]  /*25880*/  SHF.R.U64 R36, R36, 0x3, RZ ;  /* 0x0000000324247819 */ /* 0x000fe200000012ff */
[----:B------:R-:W-:Y:S04]  /*25890*/  SHFL.IDX PT, R58, R6, 0x1, 0x1c1f ;  /* 0x003c1f00063a7f89 */ /* 0x000fe800000e0000 */
[----:B------:R-:W2:Y:S01]  /*258a0*/  SHFL.IDX PT, R59, R15, 0x1, 0x1c1f ;  /* 0x003c1f000f3b7f89 */ /* 0x000ea200000e0000 */
[----:B------:R-:W-:Y:S01]  /*258b0*/  LOP3.LUT R36, R36, R37, RZ, 0x3c, !PT ;  /* 0x0000002524247212 */ /* 0x000fe200078e3cff */
[----:B------:R-:W-:Y:S01]  /*258c0*/  IMAD.X R37, RZ, RZ, R9, P0 ;  /* 0x000000ffff257224 */ /* 0x000fe200000e0609 */
[----:B------:R-:W-:Y:S01]  /*258d0*/  SHF.R.U64 R44, R44, 0x3, RZ ;  /* 0x000000032c2c7819 */ /* 0x000fe200000012ff */
[----:B------:R-:W-:Y:S01]  /*258e0*/  VIADD R4, R30, 0x8 ;  /* 0x000000081e047836 */ /* 0x000fe20000000000 */
[----:B------:R-:W-:Y:S01]  /*258f0*/  LOP3.LUT P0, RZ, R31, 0x3, RZ, 0xc0, !PT ;  /* 0x000000031fff7812 */ /* 0x000fe2000780c0ff */
[----:B------:R-:W-:Y:S01]  /*25900*/  IMAD R21, R21, UR4, RZ ;  /* 0x0000000415157c24 */ /* 0x000fe2000f8e02ff */
[----:B------:R-:W-:-:S02]  /*25910*/  IADD3 R13, P6, R8, 0x2000, RZ ;  /* 0x00002000080d7810 */ /* 0x000fc40007fde0ff */
[----:B------:R-:W-:Y:S01]  /*25920*/  LOP3.LUT R44, R44, R45, RZ, 0x3c, !PT ;  /* 0x0000002d2c2c7212 */ /* 0x000fe200078e3cff */
[----:B------:R-:W-:Y:S01]  /*25930*/  IMAD.X R45, RZ, RZ, R9, P2 ;  /* 0x000000ffff2d7224 */ /* 0x000fe200010e0609 */
[-C--:B------:R-:W-:Y:S01]  /*25940*/  ISETP.GE.OR P2, PT, R30, R65.reuse, P0 ;  /* 0x000000411e00720c */ /* 0x080fe20000746670 */
[----:B------:R-:W-:Y:S01]  /*25950*/  IMAD R67, R20, UR5, R21 ;  /* 0x0000000514437c24 */ /* 0x000fe2000f8e0215 */
[----:B------:R-:W-:Y:S01]  /*25960*/  ISETP.GE.OR P0, PT, R4, R65, P0 ;  /* 0x000000410400720c */ /* 0x000fe20000706670 */
[----:B------:R-:W-:Y:S01]  /*25970*/  IMAD.WIDE.U32 R20, R20, UR4, RZ ;  /* 0x0000000414147c25 */ /* 0x000fe2000f8e00ff */
[----:B------:R-:W-:Y:S01]  /*25980*/  LOP3.LUT R12, R13, 0x380, RZ, 0xc0, !PT ;  /* 0x000003800d0c7812 */ /* 0x000fe200078ec0ff */
[----:B------:R-:W-:Y:S01]  /*25990*/  ULDC.64 UR4, c[0x0][0xae8] ;  /* 0x0002ba0000047ab9 */ /* 0x000fe20000000a00 */
[----:B------:R-:W-:Y:S01]  /*259a0*/  LOP3.LUT R10, R7, 0x380, RZ, 0xc0, !PT ;  /* 0x00000380070a7812 */ /* 0x000fe200078ec0ff */
[----:B------:R-:W-:Y:S01]  /*259b0*/  IMAD.IADD R21, R21, 0x1, R67 ;  /* 0x0000000115157824 */ /* 0x000fe200078e0243 */
[----:B------:R-:W-:Y:S01]  /*259c0*/  SHF.R.U64 R12, R12, 0x3, RZ ;  /* 0x000000030c0c7819 */ /* 0x000fe200000012ff */
[----:B------:R-:W-:Y:S01]  /*259d0*/  IMAD R67, R233, 0x20, R66 ;  /* 0x00000020e9437824 */ /* 0x000fe200078e0242 */
[----:B------:R-:W-:Y:S01]  /*259e0*/  SHF.R.U64 R10, R10, 0x3, RZ ;  /* 0x000000030a0a7819 */ /* 0x000fe200000012ff */
[----:B------:R-:W-:Y:S01]  /*259f0*/  IMAD R69, R64, UR4, RZ ;  /* 0x0000000440457c24 */ /* 0x000fe2000f8e02ff */
[----:B------:R-:W-:Y:S01]  /*25a00*/  LOP3.LUT R12, R12, R13, RZ, 0x3c, !PT ;  /* 0x0000000d0c0c7212 */ /* 0x000fe200078e3cff */
[----:B------:R-:W-:Y:S01]  /*25a10*/  IMAD.X R13, RZ, RZ, R9, P6 ;  /* 0x000000ffff0d7224 */ /* 0x000fe200030e0609 */
[----:B------:R-:W-:Y:S01]  /*25a20*/  LOP3.LUT R10, R10, R7, RZ, 0x3c, !PT ;  /* 0x000000070a0a7212 */ /* 0x000fe200078e3cff */
[----:B------:R-:W-:Y:S01]  /*25a30*/  IMAD.IADD R64, R224, 0x1, R67 ;  /* 0x00000001e0407824 */ /* 0x000fe200078e0243 */
[C---:B------:R-:W-:Y:S01]  /*25a40*/  IADD3 R49, P6, R8.reuse, 0x8000, RZ ;  /* 0x0000800008317810 */ /* 0x040fe20007fde0ff */
[----:B-1----:R-:W-:Y:S01]  /*25a50*/  @!P2 ST.E desc[UR60][R54.64], R2 ;  /* 0x000000023600a985 */ /* 0x002fe2000c10193c */
[----:B------:R-:W-:Y:S01]  /*25a60*/  IADD3 R7, P3, R8, 0xb000, RZ ;  /* 0x0000b00008077810 */ /* 0x000fe20007f7e0ff */
[----:B------:R-:W-:-:S02]  /*25a70*/  IMAD R69, R234, UR5, R69 ;  /* 0x00000005ea457c24 */ /* 0x000fc4000f8e0245 */
[----:B--2---:R0:W-:Y:S01]  /*25a80*/  @!P0 ST.E desc[UR60][R58.64], R0 ;  /* 0x000000003a008985 */ /* 0x0041e2000c10193c */
[----:B------:R-:W-:Y:S01]  /*25a90*/  LOP3.LUT R48, R49, 0x380, RZ, 0xc0, !PT ;  /* 0x0000038031307812 */ /* 0x000fe200078ec0ff */
[----:B------:R-:W-:Y:S01]  /*25aa0*/  IMAD.WIDE.U32 R20, R234, UR4, R20 ;  /* 0x00000004ea147c25 */ /* 0x000fe2000f8e0014 */
[----:B------:R-:W-:Y:S01]  /*25ab0*/  LOP3.LUT R5, R8, 0x380, RZ, 0xc0, !PT ;  /* 0x0000038008057812 */ /* 0x000fe200078ec0ff */
[----:B------:R-:W-:Y:S01]  /*25ac0*/  ULDC.64 UR4, c[0x0][0xaf0] ;  /* 0x0002bc0000047ab9 */ /* 0x000fe20000000a00 */
[----:B------:R-:W-:Y:S01]  /*25ad0*/  LOP3.LUT R6, R7, 0x380, RZ, 0xc0, !PT ;  /* 0x0000038007067812 */ /* 0x000fe200078ec0ff */
[----:B------:R-:W-:Y:S01]  /*25ae0*/  IMAD.MOV.U32 R67, RZ, RZ, R64 ;  /* 0x000000ffff437224 */ /* 0x000fe200078e0040 */
[----:B------:R-:W-:Y:S01]  /*25af0*/  SHF.R.U64 R48, R48, 0x3, RZ ;  /* 0x0000000330307819 */ /* 0x000fe200000012ff */
[----:B0-----:R-:W-:Y:S01]  /*25b00*/  @P1 IMAD.HI.U32 R0, R64, R71, RZ ;  /* 0x0000004740001227 */ /* 0x001fe200078e00ff */
[----:B------:R-:W-:Y:S01]  /*25b10*/  SHF.R.U64 R5, R5, 0x3, RZ ;  /* 0x0000000305057819 */ /* 0x000fe200000012ff */
[----:B------:R-:W5:Y:S01]  /*25b20*/  LD.E.128 R12, desc[UR60][R12.64] ;  /* 0x0000003c0c0c7980 */ /* 0x000f62000c101d00 */
[----:B------:R-:W-:Y:S01]  /*25b30*/  SHF.R.U64 R6, R6, 0x3, RZ ;  /* 0x0000000306067819 */ /* 0x000fe200000012ff */
[----:B------:R-:W-:Y:S01]  /*25b40*/  IMAD.IADD R21, R21, 0x1, R69 ;  /* 0x0000000115157824 */ /* 0x000fe200078e0245 */
[----:B---3--:R-:W-:Y:S01]  /*25b50*/  @P1 SHF.R.U32.HI R67, RZ, R73, R0 ;  /* 0x00000049ff431219 */ /* 0x008fe20000011600 */
[----:B------:R-:W-:Y:S01]  /*25b60*/  IMAD R24, R24, UR4, RZ ;  /* 0x0000000418187c24 */ /* 0x000fe2000f8e02ff */
[----:B------:R-:W-:Y:S01]  /*25b70*/  LOP3.LUT R48, R48, R49, RZ, 0x3c, !PT ;  /* 0x0000003130307212 */ /* 0x000fe200078e3cff */
[----:B------:R-:W-:Y:S01]  /*25b80*/  IMAD.WIDE.U32 R20, R237, UR4, R20 ;  /* 0x00000004ed147c25 */ /* 0x000fe2000f8e0014 */
[----:B------:R-:W-:Y:S01]  /*25b90*/  LOP3.LUT R4, R5, R8, RZ, 0x3c, !PT ;  /* 0x0000000805047212 */ /* 0x000fe200078e3cff */
[----:B------:R-:W5:Y:S01]  /*25ba0*/  LD.E.128 R28, desc[UR60][R28.64] ;  /* 0x0000003c1c1c7980 */ /* 0x000f62000c101d00 */
[----:B------:R-:W-:Y:S01]  /*25bb0*/  SHF.R.S32.HI R0, RZ, 0x1f, R67 ;  /* 0x0000001fff007819 */ /* 0x000fe20000011443 */
[----:B------:R-:W-:Y:S01]  /*25bc0*/  IMAD R69, R237, UR5, R24 ;  /* 0x00000005ed457c24 */ /* 0x000fe2000f8e0218 */
[----:B------:R-:W-:Y:S01]  /*25bd0*/  LOP3.LUT R60, R6, R7, RZ, 0x3c, !PT ;  /* 0x00000007063c7212 */ /* 0x000fe200078e3cff */
[--C-:B------:R-:W-:Y:S01]  /*25be0*/  IMAD.X R49, RZ, RZ, R9.reuse, P6 ;  /* 0x000000ffff317224 */ /* 0x100fe200030e0609 */
[----:B------:R-:W-:Y:S01]  /*25bf0*/  ULDC.64 UR4, c[0x0][0xae0] ;  /* 0x0002b80000047ab9 */ /* 0x000fe20000000a00 */
[--C-:B------:R-:W-:Y:S01]  /*25c00*/  IMAD.X R61, RZ, RZ, R9.reuse, P3 ;  /* 0x000000ffff3d7224 */ /* 0x100fe200018e0609 */
[----:B------:R-:W5:Y:S01]  /*25c10*/  LD.E.128 R32, desc[UR60][R32.64] ;  /* 0x0000003c20207980 */ /* 0x000f62000c101d00 */
[----:B------:R-:W-:-:S02]  /*25c20*/  IMAD.MOV.U32 R5, RZ, RZ, R9 ;  /* 0x000000ffff057224 */ /* 0x000fc400078e0009 */
[----:B------:R-:W-:Y:S01]  /*25c30*/  IMAD.MOV R2, RZ, RZ, -R67 ;  /* 0x000000ffff027224 */ /* 0x000fe200078e0a43 */
[----:B------:R-:W5:Y:S01]  /*25c40*/  LD.E.128 R8, desc[UR60][R10.64] ;  /* 0x0000003c0a087980 */ /* 0x000f62000c101d00 */
[----:B------:R-:W-:Y:S02]  /*25c50*/  IMAD.IADD R21, R21, 0x1, R69 ;  /* 0x0000000115157824 */ /* 0x000fe400078e0245 */
[----:B------:R-:W-:Y:S01]  /*25c60*/  IMAD R0, R0, UR4, RZ ;  /* 0x0000000400007c24 */ /* 0x000fe2000f8e02ff */
[----:B------:R-:W5:Y:S01]  /*25c70*/  LD.E.128 R4, desc[UR60][R4.64] ;  /* 0x0000003c04047980 */ /* 0x000f62000c101d00 */
[----:B------:R-:W-:-:S03]  /*25c80*/  IMAD R69, R3, R2, R64 ;  /* 0x0000000203457224 */ /* 0x000fc600078e0240 */
        /* <DEDUP_REMOVED lines=18> */
[----:B------:R-:W-:Y:S02]  /*25db0*/  IMAD.IADD R3, R3, 0x1, R71 ;  /* 0x0000000103037824 */ /* 0x000fe400078e0247 */
[----:B------:R-:W-:Y:S02]  /*25dc0*/  IMAD R20, R0, UR4, RZ ;  /* 0x0000000400147c24 */ /* 0x000fe4000f8e02ff */
[----:B------:R-:W-:Y:S02]  /*25dd0*/  VIADD R0, R224, 0x20 ;  /* 0x00000020e0007836 */ /* 0x000fe40000000000 */
[C---:B------:R-:W-:Y:S02]  /*25de0*/  IMAD R21, R69.reuse, UR5, R20 ;  /* 0x0000000545157c24 */ /* 0x040fe4000f8e0214 */
[----:B------:R-:W-:Y:S01]  /*25df0*/  IMAD.WIDE.U32 R2, R69, UR4, R2 ;  /* 0x0000000445027c25 */ /* 0x000fe2000f8e0002 */
[-C--:B------:R-:W-:Y:S01]  /*25e00*/  ISETP.GE.AND P1, PT, R0, R65.reuse, PT ;  /* 0x000000410000720c */ /* 0x080fe20003f26270 */
[----:B------:R-:W-:Y:S01]  /*25e10*/  ULDC.64 UR4, c[0x0][0xa80] ;  /* 0x0002a00000047ab9 */ /* 0x000fe20000000a00 */
[----:B------:R-:W-:Y:S01]  /*25e20*/  ISETP.GE.AND P2, PT, R224, R65, PT ;  /* 0x00000041e000720c */ /* 0x000fe20003f46270 */
[----:B------:R-:W-:Y:S01]  /*25e30*/  VIADD R0, R16, 0x36820 ;  /* 0x0003682010007836 */ /* 0x000fe20000000000 */
[----:B------:R-:W-:Y:S01]  /*25e40*/  LEA R24, P3, R2, UR4, 0x1 ;  /* 0x0000000402187c11 */ /* 0x000fe2000f8608ff */
[----:B------:R-:W-:-:S03]  /*25e50*/  IMAD.IADD R3, R3, 0x1, R21 ;  /* 0x0000000103037824 */ /* 0x000fc600078e0215 */
[----:B------:R-:W-:Y:S02]  /*25e60*/  PRMT R0, RZ, 0x654, R0 ;  /* 0x00000654ff007816 */ /* 0x000fe40000000000 */
[----:B------:R-:W-:Y:S01]  /*25e70*/  LEA.HI.X R64, R2, UR5, R3, 0x1, P3 ;  /* 0x0000000502407c11 */ /* 0x000fe200098f0c03 */
[----:B------:R-:W-:Y:S01]  /*25e80*/  VIADD R20, R224, 0x40 ;  /* 0x00000040e0147836 */ /* 0x000fe20000000000 */
[----:B0-----:R0:W-:Y:S01]  /*25e90*/  SYNCS.ARRIVE.TRANS64.RED.A1T0 RZ, [R0+URZ], RZ ;  /* 0x000000ff00ff79a7 */ /* 0x0011e2000810043f */
[----:B------:R1:W2:Y:S03]  /*25ea0*/  SHFL.IDX PT, R66, R24, RZ, 0x181f ;  /* 0x00181fff18427589 */ /* 0x0002a600000e0000 */
[----:B------:R-:W-:Y:S01]  /*25eb0*/  ISETP.GE.AND P0, PT, R20, R65, PT ;  /* 0x000000411400720c */ /* 0x000fe20003f06270 */
[----:B0-----:R1:W0:Y:S01]  /*25ec0*/  SHFL.IDX PT, R0, R64, RZ, 0x181f ;  /* 0x00181fff40007589 */ /* 0x00122200000e0000 */
[----:B------:R-:W-:Y:S11]  /*25ed0*/  @P2 BRA `(.L_x_6389) ;  /* 0x0000000000342947 */ /* 0x000ff60003800000 */
[----:B------:R-:W-:Y:S02]  /*25ee0*/  ULDC UR4, c[0x0][0xac8] ;  /* 0x0002b20000047ab9 */ /* 0x000fe40000000800 */
[----:B------:R-:W-:Y:S02]  /*25ef0*/  ISETP.GE.AND P4, PT, R225, UR4, PT ;  /* 0x00000004e1007c0c */ /* 0x000fe4000bf86270 */
[----:B------:R-:W-:Y:S02]  /*25f00*/  ISETP.GE.AND P3, PT, R231, UR4, PT ;  /* 0x00000004e7007c0c */ /* 0x000fe4000bf66270 */
[----:B------:R-:W-:-:S09]  /*25f10*/  ISETP.GE.AND P2, PT, R232, UR4, PT ;  /* 0x00000004e8007c0c */ /* 0x000fd2000bf46270 */
[-C--:B--2---:R-:W-:Y:S02]  /*25f20*/  @!P4 LEA R2, P6, R225, R66.reuse, 0x1 ;  /* 0x00000042e102c211 */ /* 0x084fe400078c08ff */
[----:B------:R-:W-:Y:S02]  /*25f30*/  @!P3 LEA R20, P5, R231, R66, 0x1 ;  /* 0x00000042e714b211 */ /* 0x000fe400078a08ff */
[----:B0-----:R-:W-:Y:S02]  /*25f40*/  @!P4 LEA.HI.X R3, R225, R0, R72, 0x1, P6 ;  /* 0x00000000e103c211 */ /* 0x001fe400030f0c48 */
[C---:B------:R-:W-:Y:S02]  /*25f50*/  @!P2 LEA R66, P6, R232.reuse, R66, 0x1 ;  /* 0x00000042e842a211 */ /* 0x040fe400078c08ff */
[-C--:B------:R-:W-:Y:S01]  /*25f60*/  @!P3 LEA.HI.X R21, R231, R0.reuse, R70, 0x1, P5 ;  /* 0x00000000e715b211 */ /* 0x080fe200028f0c46 */
[----:B-----5:R3:W-:Y:S01]  /*25f70*/  @!P4 ST.E.128 desc[UR60][R2.64], R4 ;  /* 0x000000040200c985 */ /* 0x0207e2000c101d3c */
[----:B------:R-:W-:-:S03]  /*25f80*/  @!P2 LEA.HI.X R67, R232, R0, R68, 0x1, P6 ;  /* 0x00000000e843a211 */ /* 0x000fc600030f0c44 */
[----:B------:R3:W-:Y:S04]  /*25f90*/  @!P3 ST.E.128 desc[UR60][R20.64], R32 ;  /* 0x000000201400b985 */ /* 0x0007e8000c101d3c */
[----:B------:R3:W-:Y:S02]  /*25fa0*/  @!P2 ST.E.128 desc[UR60][R66.64], R48 ;  /* 0x000000304200a985 */ /* 0x0007e4000c101d3c */
.L_x_6389:
[----:B------:R-:W-:Y:S05]  /*25fb0*/  BSYNC B1 ;  /* 0x0000000000017941 */ /* 0x000fea0003800000 */
.L_x_6388:
[----:B0-----:R0:W4:Y:S01]  /*25fc0*/  SHFL.IDX PT, R0, R64, 0x1, 0x181f ;  /* 0x00381f0040007f89 */ /* 0x00112200000e0000 */
        /* <DEDUP_REMOVED lines=16> */
.L_x_6391:
[----:B------:R-:W-:Y:S05]  /*260d0*/  BSYNC B1 ;  /* 0x0000000000017941 */ /* 0x000fea0003800000 */
.L_x_6390:
        /* <DEDUP_REMOVED lines=17> */
.L_x_6393:
[----:B------:R-:W-:Y:S05]  /*261f0*/  BSYNC B1 ;  /* 0x0000000000017941 */ /* 0x000fea0003800000 */
.L_x_6392:
[----:B0-----:R-:W-:Y:S01]  /*26200*/  VIADD R0, R224, 0x60 ;  /* 0x00000060e0007836 */ /* 0x001fe20000000000 */
[----:B-1--4-:R-:W0:Y:S04]  /*26210*/  SHFL.IDX PT, R64, R64, 0x3, 0x181f ;  /* 0x00781f0040407f89 */ /* 0x012e2800000e0000 */
[----:B------:R-:W-:Y:S01]  /*26220*/  ISETP.GE.AND P0, PT, R0, R65, PT ;  /* 0x000000410000720c */ /* 0x000fe20003f06270 */
[----:B------:R-:W1:-:S12]  /*26230*/  SHFL.IDX PT, R24, R24, 0x3, 0x181f ;  /* 0x00781f0018187f89 */ /* 0x000e5800000e0000 */
[----:B------:R-:W-:Y:S05]  /*26240*/  @P0 BRA `(.L_x_6394) ;  /* 0x0000000c004c0947 */ /* 0x000fea0003800000 */
[----:B------:R-:W-:Y:S02]  /*26250*/  ULDC UR4, c[0x0][0xac8] ;  /* 0x0002b20000047ab9 */ /* 0x000fe40000000800 */
[----:B------:R-:W-:Y:S02]  /*26260*/  ISETP.GE.AND P2, PT, R225, UR4, PT ;  /* 0x00000004e1007c0c */ /* 0x000fe4000bf46270 */
[----:B------:R-:W-:-:S11]  /*26270*/  ISETP.GE.AND P3, PT, R231, UR4, PT ;  /* 0x00000004e7007c0c */ /* 0x000fd6000bf66270 */
[-C--:B-1----:R-:W-:Y:S02]  /*26280*/  @!P2 LEA R2, P0, R225, R24.reuse, 0x1 ;  /* 0x00000018e102a211 */ /* 0x082fe400078008ff */
[----:B------:R-:W-:Y:S02]  /*26290*/  @!P3 LEA R4, P1, R231, R24, 0x1 ;  /* 0x00000018e704b211 */ /* 0x000fe400078208ff */
[-C--:B0-----:R-:W-:Y:S02]  /*262a0*/  @!P2 LEA.HI.X R3, R225, R64.reuse, R72, 0x1, P0 ;  /* 0x00000040e103a211 */ /* 0x081fe400000f0c48 */
[----:B------:R-:W-:Y:S02]  /*262b0*/  @!P3 LEA.HI.X R5, R231, R64, R70, 0x1, P1 ;  /* 0x00000040e705b211 */ /* 0x000fe400008f0c46 */
[----:B------:R-:W-:Y:S01]  /*262c0*/  ISETP.GE.AND P0, PT, R232, UR4, PT ;  /* 0x00000004e8007c0c */ /* 0x000fe2000bf06270 */
[----:B------:R4:W-:Y:S04]  /*262d0*/  @!P2 ST.E.128 desc[UR60][R2.64], R28 ;  /* 0x0000001c0200a985 */ /* 0x0009e8000c101d3c */
[----:B------:R4:W-:Y:S08]  /*262e0*/  @!P3 ST.E.128 desc[UR60][R4.64], R44 ;  /* 0x0000002c0400b985 */ /* 0x0009f0000c101d3c */
[----:B------:R-:W-:Y:S05]  /*262f0*/  @P0 BRA `(.L_x_6394) ;  /* 0x0000000c00200947 */ /* 0x000fea0003800000 */
[----:B----4-:R-:W-:-:S04]  /*26300*/  LEA R2, P0, R232, R24, 0x1 ;  /* 0x00000018e8027211 */ /* 0x010fc800078008ff */
[----:B------:R-:W-:-:S05]  /*26310*/  LEA.HI.X R3, R232, R64, R68, 0x1, P0 ;  /* 0x00000040e8037211 */ /* 0x000fca00000f0c44 */
[----:B------:R0:W-:Y:S01]  /*26320*/  ST.E.128 desc[UR60][R2.64], R60 ;  /* 0x0000003c02007985 */ /* 0x0001e2000c101d3c */
[----:B------:R-:W-:Y:S05]  /*26330*/  BRA `(.L_x_6394) ;  /* 0x0000000c00107947 */ /* 0x000fea0003800000 */
.L_x_6386:
        /* <DEDUP_REMOVED lines=27> */
.L_x_6395:
[----:B------:R-:W2:Y:S01]  /*264f0*/  LDL.LU R2, [R1+0x54] ;  /* 0x0000540001027983 */ /* 0x000ea20000300800 */
[----:B------:R-:W-:Y:S01]  /*26500*/  BSSY B1, `(.L_x_6396) ;  /* 0x000002d000017945 */ /* 0x000fe20003800000 */
[----:B------:R-:W-:Y:S02]  /*26510*/  SHF.R.S32.HI R10, RZ, 0x1f, R234 ;  /* 0x0000001fff0a7819 */ /* 0x000fe400000114ea */
[----:B------:R-:W-:Y:S02]  /*26520*/  SEL R237, R237, RZ, !P0 ;  /* 0x000000ffeded7207 */ /* 0x000fe40004000000 */
[----:B-----5:R-:W-:Y:S02]  /*26530*/  SHF.R.S32.HI R11, RZ, 0x1f, R6 ;  /* 0x0000001fff0b7819 */ /* 0x020fe40000011406 */
[----:B--2---:R-:W-:Y:S01]  /*26540*/  SEL R12, R2, RZ, !P0 ;  /* 0x000000ff020c7207 */ /* 0x004fe20004000000 */
[----:B------:R-:W-:Y:S06]  /*26550*/  @P3 BRA `(.L_x_6397) ;  /* 0x00000000009c3947 */ /* 0x000fec0003800000 */
[----:B------:R-:W2:Y:S01]  /*26560*/  S2R R3, SR_TID.X ;  /* 0x0000000000037919 */ /* 0x000ea20000002100 */
[----:B------:R-:W3:Y:S02]  /*26570*/  LDC R9, c[0x0][0xbe8] ;  /* 0x0002fa00ff097b82 */ /* 0x000ee40000000800 */
[----:B---3--:R-:W-:Y:S01]  /*26580*/  IMAD R2, R0, R9, RZ ;  /* 0x0000000900027224 */ /* 0x008fe200078e02ff */
[----:B--2---:R-:W-:-:S04]  /*26590*/  IADD3 R8, R224, -0x80, R3 ;  /* 0xffffff80e0087810 */ /* 0x004fc80007ffe003 */
        /* <DEDUP_REMOVED lines=35> */
.L_x_6397:
[----:B------:R-:W-:Y:S05]  /*267d0*/  BSYNC B1 ;  /* 0x0000000000017941 */ /* 0x000fea0003800000 */
.L_x_6396:
[----:B------:R-:W-:Y:S01]  /*267e0*/  SHF.R.S32.HI R8, RZ, 0x1f, R20 ;  /* 0x0000001fff087819 */ /* 0x000fe20000011414 */
[----:B------:R-:W-:Y:S01]  /*267f0*/  ULDC.64 UR4, c[0x0][0xaa0] ;  /* 0x0002a80000047ab9 */ /* 0x000fe20000000a00 */
[----:B------:R-:W-:Y:S01]  /*26800*/  BSSY B1, `(.L_x_6398) ;  /* 0x0000041000017945 */ /* 0x000fe20003800000 */
[----:B--2---:R-:W-:Y:S01]  /*26810*/  IMAD R3, R11, UR4, RZ ;  /* 0x000000040b037c24 */ /* 0x004fe2000f8e02ff */
[----:B------:R-:W-:Y:S02]  /*26820*/  LEA.HI R8, R8, R20, RZ, 0x3 ;  /* 0x0000001408087211 */ /* 0x000fe400078f18ff */
[----:B------:R-:W-:Y:S01]  /*26830*/  SHF.R.S32.HI R13, RZ, 0x1f, R232 ;  /* 0x0000001fff0d7819 */ /* 0x000fe200000114e8 */
[C---:B------:R-:W-:Y:S01]  /*26840*/  IMAD R5, R6.reuse, UR5, R3 ;  /* 0x0000000506057c24 */ /* 0x040fe2000f8e0203 */
[----:B------:R-:W-:Y:S01]  /*26850*/  SHF.R.S32.HI R8, RZ, 0x3, R8 ;  /* 0x00000003ff087819 */ /* 0x000fe20000011408 */
[----:B------:R-:W-:Y:S01]  /*26860*/  IMAD.WIDE.U32 R2, R6, UR4, RZ ;  /* 0x0000000406027c25 */ /* 0x000fe2000f8e00ff */
[----:B------:R-:W-:Y:S01]  /*26870*/  ULDC.64 UR4, c[0x0][0xae8] ;  /* 0x0002ba0000047ab9 */ /* 0x000fe20000000a00 */
[----:B------:R-:W-:-:S02]  /*26880*/  SHF.R.S32.HI R15, RZ, 0x1f, R231 ;  /* 0x0000001fff0f7819 */ /* 0x000fc400000114e7 */
[----:B------:R-:W-:Y:S01]  /*26890*/  IMAD R7, R233, 0x20, R8 ;  /* 0x00000020e9077824 */ /* 0x000fe200078e0208 */
[----:B------:R-:W-:Y:S01]  /*268a0*/  SHF.R.S32.HI R20, RZ, 0x1f, R225 ;  /* 0x0000001fff147819 */ /* 0x000fe200000114e1 */
[----:B------:R-:W-:Y:S02]  /*268b0*/  IMAD.IADD R3, R3, 0x1, R5 ;  /* 0x0000000103037824 */ /* 0x000fe400078e0205 */
[----:B------:R-:W-:Y:S02]  /*268c0*/  IMAD.IADD R9, R224, 0x1, R7 ;  /* 0x00000001e0097824 */ /* 0x000fe400078e0207 */
        /* <DEDUP_REMOVED lines=52> */
.L_x_6399:
[----:B------:R-:W-:Y:S05]  /*26c10*/  BSYNC B1 ;  /* 0x0000000000017941 */ /* 0x000fea0003800000 */
.L_x_6398:
        /* <DEDUP_REMOVED lines=17> */
.L_x_6401:
[----:B------:R-:W-:Y:S05]  /*26d30*/  BSYNC B1 ;  /* 0x0000000000017941 */ /* 0x000fea0003800000 */
.L_x_6400:
        /* <DEDUP_REMOVED lines=17> */
.L_x_6403:
[----:B------:R-:W-:Y:S05]  /*26e50*/  BSYNC B1 ;  /* 0x0000000000017941 */ /* 0x000fea0003800000 */
.L_x_6402:
        /* <DEDUP_REMOVED lines=18> */
.L_x_6394:
[----:B------:R-:W-:Y:S05]  /*26f80*/  BSYNC B0 ;  /* 0x0000000000007941 */ /* 0x000fea0003800000 */
.L_x_6385:
[----:B------:R-:W-:Y:S02]  /*26f90*/  ULDC UR4, c[0x0][0xc3c] ;  /* 0x00030f0000047ab9 */ /* 0x000fe40000000800 */
[----:B-1----:R-:W-:-:S13]  /*26fa0*/  ISETP.GE.AND P0, PT, R27, UR4, PT ;  /* 0x000000041b007c0c */ /* 0x002fda000bf06270 */
[----:B------:R-:W-:Y:S05]  /*26fb0*/  @!P0 BRA `(.L_x_6404) ;  /* 0xfffffda000fc8947 */ /* 0x000fea000383ffff */
[----:B------:R-:W-:Y:S05]  /*26fc0*/  BRA `(.L_x_6180) ;  /* 0x0000008400087947 */ /* 0x000fea0003800000 */
.L_x_6178:
        /* <DEDUP_REMOVED lines=18> */
.L_x_6405:
        /* <DEDUP_REMOVED lines=41> */
.L_x_6411:
        /* <DEDUP_REMOVED lines=12> */
.L_x_6410:
[----:B------:R-:W-:Y:S05]  /*27440*/  BSYNC B0 ;  /* 0x0000000000007941 */ /* 0x000fea0003800000 */
.L_x_6409:
        /* <DEDUP_REMOVED lines=21> */
.L_x_6407:
        /* <DEDUP_REMOVED lines=20> */
.L_x_6412:
        /* <DEDUP_REMOVED lines=56> */
.L_x_6408:
[----:B------:R-:W-:Y:S02]  /*27a60*/  IMAD.MOV.U32 R17, RZ, RZ, RZ ;  /* 0x000000ffff117224 */ /* 0x000fe400078e00ff */
[----:B------:R-:W-:Y:S02]  /*27a70*/  IMAD.U32 R16, RZ, RZ, UR6 ;  /* 0x00000006ff107e24 */ /* 0x000fe4000f8e00ff */
[----:B------:R-:W-:-:S07]  /*27a80*/  IMAD.MOV.U32 R18, RZ, RZ, RZ ;  /* 0x000000ffff127224 */ /* 0x000fce00078e00ff */
.L_x_6413:
[----:B------:R-:W-:-:S13]  /*27a90*/  ISETP.NE.AND P0, PT, R0, RZ, PT ;  /* 0x000000ff0000720c */ /* 0x000fda0003f05270 */
[----:B------:R-:W1:Y:S01]  /*27aa0*/  @!P0 S2R R3, SR_CgaCtaId ;  /* 0x0000000000038919 */ /* 0x000e620000008800 */
[----:B------:R-:W-:-:S04]  /*27ab0*/  @!P0 MOV R0, 0x400 ;  /* 0x0000040000008802 */ /* 0x000fc80000000f00 */
[----:B-1----:R-:W-:-:S05]  /*27ac0*/  @!P0 LEA R0, R3, R0, 0x18 ;  /* 0x0000000003008211 */ /* 0x002fca00078ec0ff */
[----:B------:R1:W-:Y:S01]  /*27ad0*/  @!P0 STS.128 [R0+0x368d0], R16 ;  /* 0x0368d01000008388 */ /* 0x0003e20000000c00 */
[----:B------:R-:W-:Y:S06]  /*27ae0*/  BAR.ARV 0x5, 0x180 ;  /* 0x0146000000007b1d */ /* 0x000fec0000002000 */
.L_x_6406:
        /* <DEDUP_REMOVED lines=32> */
[----:B------:R-:W-:-:S07]  /*27cf0*/  LOP3.LUT R4, R6, 0x70, R4, 0xf8, !PT ;  /* 0x0000007006047812 */ /* 0x000fce00078ef804 */
        /* <DEDUP_REMOVED lines=9> */
[----:B0-----:R-:W-:-:S03]  /*27d90*/  IMAD.MOV.U32 R3, RZ, RZ, 0x1 ;  /* 0x00000001ff037424 */ /* 0x001fc600078e00ff */
        /* <DEDUP_REMOVED lines=8> */
.L_x_6564:
        /* <DEDUP_REMOVED lines=17> */
[----:B------:R0:W-:Y:S01]  /*27f30*/  STL [R1+0x34], R4 ;  /* 0x0000340401007387 */ /* 0x0001e20000100800 */
[C-C-:B------:R-:W-:Y:S02]  /*27f40*/  SHF.L.U64.HI R14, R4.reuse, 0x2, R5.reuse ;  /* 0x00000002040e7819 */ /* 0x140fe40000010205 */
[----:B------:R-:W-:Y:S01]  /*27f50*/  @P0 LEA.HI.X R3, R4, UR5, R5, 0x2, P1 ;  /* 0x0000000504030c11 */ /* 0x000fe200088f1405 */
[----:B------:R-:W-:Y:S01]  /*27f60*/  ULDC.64 UR4, c[0x0][0xa00] ;  /* 0x0002800000047ab9 */ /* 0x000fe20000000a00 */
[C---:B---3-5:R-:W-:Y:S01]  /*27f70*/  @P3 IADD3 R8, P1, R15.reuse, UR10, RZ ;  /* 0x0000000a0f083c10 */ /* 0x068fe2000ff3e0ff */
        /* <DEDUP_REMOVED lines=39> */
[----:B------:R-:W2:Y:S04]  /*281f0*/  LDG.E R12, desc[UR60][R2.64] ;  /* 0x0000003c020c7981 */ /* 0x000ea8000c1e1900 */
[----:B------:R-:W2:Y:S02]  /*28200*/  LDG.E R2, desc[UR60][R2.64+0x4] ;  /* 0x0000043c02027981 */ /* 0x000ea4000c1e1900 */
[----:B--2--5:R-:W-:-:S05]  /*28210*/  IMAD.IADD R13, R2, 0x1, -R12 ;  /* 0x00000001020d7824 */ /* 0x024fca00078e0a0c */
[----:B------:R0:W-:Y:S02]  /*28220*/  STL [R1+0x40], R13 ;  /* 0x0000400d01007387 */ /* 0x0001e40000100800 */
.L_x_6415:
        /* <DEDUP_REMOVED lines=8> */
[----:B-1----:R-:W-:-:S04]  /*282b0*/  IADD3 R2, P1, R15, UR4, RZ ;  /* 0x000000040f027c10 */ /* 0x002fc8000ff3e0ff */
[----:B------:R-:W-:-:S05]  /*282c0*/  IADD3.X R3, R14, UR5, RZ, P1, !PT ;  /* 0x000000050e037c10 */ /* 0x000fca0008ffe4ff */
[----:B------:R1:W5:Y:S01]  /*282d0*/  LDG.E R9, desc[UR60][R2.64] ;  /* 0x0000003c02097981 */ /* 0x000362000c1e1900 */
[----:B------:R-:W-:Y:S05]  /*282e0*/  BRA `(.L_x_6417) ;  /* 0x0000000000107947 */ /* 0x000fea0003800000 */
.L_x_6416:
[----:B------:R-:W-:Y:S05]  /*282f0*/  @!P2 BRA `(.L_x_6417) ;  /* 0x00000000000ca947 */ /* 0x000fea0003800000 */
[----:B------:R-:W2:Y:S04]  /*28300*/  LDG.E R9, desc[UR60][R6.64] ;  /* 0x0000003c06097981 */ /* 0x000ea8000c1e1900 */
[----:B------:R-:W2:Y:S02]  /*28310*/  LDG.E R6, desc[UR60][R6.64+0x4] ;  /* 0x0000043c06067981 */ /* 0x000ea4000c1e1900 */
[----:B--2---:R-:W-:-:S07]  /*28320*/  IMAD.IADD R9, R6, 0x1, -R9 ;  /* 0x0000000106097824 */ /* 0x004fce00078e0a09 */
.L_x_6417:
[----:B-1----:R-:W2:Y:S01]  /*28330*/  @P0 LDG.E R2, desc[UR60][R4.64] ;  /* 0x0000003c04020981 */ /* 0x002ea2000c1e1900 */
[----:B------:R-:W1:Y:S03]  /*28340*/  LDC R3, c[0x0][0x448] ;  /* 0x00011200ff037b82 */ /* 0x000e660000000800 */
[----:B------:R-:W2:Y:S01]  /*28350*/  @P0 LDG.E R4, desc[UR60][R4.64+0x4] ;  /* 0x0000043c04040981 */ /* 0x000ea2000c1e1900 */
[----:B-----5:R-:W-:Y:S01]  /*28360*/  IMAD.IADD R0, R9, 0x1, -R0 ;  /* 0x0000000109007824 */ /* 0x020fe200078e0a00 */
[----:B------:R-:W-:Y:S01]  /*28370*/  BSSY B0, `(.L_x_6418) ;  /* 0x0000176000007945 */ /* 0x000fe20003800000 */
[----:B------:R-:W-:Y:S02]  /*28380*/  PLOP3.LUT P5, PT, PT, PT, PT, 0x80, 0x0 ;  /* 0x000000000000781c */ /* 0x000fe40003faf070 */
[----:B-1----:R-:W-:-:S13]  /*28390*/  ISETP.NE.AND P1, PT, R3, 0x1, PT ;  /* 0x000000010300780c */ /* 0x002fda0003f25270 */
[----:B------:R-:W1:Y:S01]  /*283a0*/  @P1 LDC R3, c[0x0][0x44c] ;  /* 0x00011300ff031b82 */ /* 0x000e620000000800 */
[----:B--2---:R-:W-:-:S07]  /*283b0*/  @P0 IMAD.IADD R8, R4, 0x1, -R2 ;  /* 0x0000000104080824 */ /* 0x004fce00078e0a02 */
[----:B------:R-:W2:Y:S01]  /*283c0*/  @P1 LDC R4, c[0x0][0x450] ;  /* 0x00011400ff041b82 */ /* 0x000ea20000000800 */
[----:B------:R-:W-:-:S04]  /*283d0*/  IMAD.SHL.U32 R2, R17, 0x80, RZ ;  /* 0x0000008011027824 */ /* 0x000fc800078e00ff */
[----:B------:R-:W-:-:S04]  /*283e0*/  VIADD R2, R2, 0x7f ;  /* 0x0000007f02027836 */ /* 0x000fc80000000000 */
[----:B-1----:R-:W-:-:S04]  /*283f0*/  @P1 IMAD.HI.U32 R3, R2, R3, RZ ;  /* 0x0000000302031227 */ /* 0x002fc800078e00ff */
[----:B------:R-:W-:Y:S02]  /*28400*/  IMAD.MOV.U32 R5, RZ, RZ, R2 ;  /* 0x000000ffff057224 */ /* 0x000fe400078e0002 */
[----:B------:R-:W-:Y:S01]  /*28410*/  IMAD.MOV.U32 R2, RZ, RZ, RZ ;  /* 0x000000ffff027224 */ /* 0x000fe200078e00ff */
[----:B--2---:R-:W-:Y:S01]  /*28420*/  @P1 SHF.R.U32.HI R5, RZ, R4, R3 ;  /* 0x00000004ff051219 */ /* 0x004fe20000011603 */
[----:B------:R-:W-:-:S04]  /*28430*/  IMAD.IADD R4, R0, 0x1, R8 ;  /* 0x0000000100047824 */ /* 0x000fc800078e0208 */
[C---:B------:R-:W-:Y:S01]  /*28440*/  VIADD R3, R4.reuse, 0x6f ;  /* 0x0000006f04037836 */ /* 0x040fe20000000000 */
[----:B------:R-:W-:-:S03]  /*28450*/  IADD3 R21, R4, 0x70, -R13 ;  /* 0x0000007004157810 */ /* 0x000fc60007ffe80d */
[----:B------:R-:W-:-:S04]  /*28460*/  IMAD.HI R6, R3, -0x6db6db6d, R2 ;  /* 0x9249249303067827 */ /* 0x000fc800078e0202 */
[----:B------:R-:W-:Y:S01]  /*28470*/  IMAD.IADD R3, R21, 0x1, R5 ;  /* 0x0000000115037824 */ /* 0x000fe200078e0205 */
[----:B------:R-:W-:-:S03]  /*28480*/  SHF.R.U32.HI R20, RZ, 0x1f, R6 ;  /* 0x0000001fff147819 */ /* 0x000fc60000011606 */
[----:B------:R-:W-:Y:S01]  /*28490*/  IMAD.HI R2, R3, -0x6db6db6d, R2 ;  /* 0x9249249303027827 */ /* 0x000fe200078e0202 */
        /* <DEDUP_REMOVED lines=8> */
[----:B------:R-:W-:Y:S02]  /*28520*/  ISETP.GT.AND P1, PT, R2, R0, PT ;  /* 0x000000000200720c */ /* 0x000fe40003f24270 */
[----:B------:R-:W-:-:S05]  /*28530*/  SHF.R.U32.HI R4, RZ, 0x4, R0 ;  /* 0x00000004ff047819 */ /* 0x000fca0000011600 */
[----:B------:R-:W-:-:S04]  /*28540*/  IMAD.WIDE.U32 R4, R4, 0x24924925, RZ ;  /* 0x2492492504047825 */ /* 0x000fc800078e00ff */
[----:B------:R-:W-:Y:S02]  /*28550*/  IMAD.MOV.U32 R9, RZ, RZ, R5 ;  /* 0x000000ffff097224 */ /* 0x000fe400078e0005 */
[----:B------:R-:W-:Y:S02]  /*28560*/  @P1 VIADD R3, R2, 0x6f ;  /* 0x0000006f02031836 */ /* 0x000fe40000000000 */
[----:B------:R-:W-:Y:S02]  /*28570*/  @P1 IMAD.MOV.U32 R2, RZ, RZ, RZ ;  /* 0x000000ffff021224 */ /* 0x000fe400078e00ff */
[----:B------:R-:W-:Y:S02]  /*28580*/  IMAD.MOV.U32 R7, RZ, RZ, R9 ;  /* 0x000000ffff077224 */ /* 0x000fe400078e0009 */
[----:B------:R-:W-:-:S05]  /*28590*/  @P1 IMAD.HI R2, R3, -0x6db6db6d, R2 ;  /* 0x9249249303021827 */ /* 0x000fca00078e0202 */
        /* <DEDUP_REMOVED lines=11> */
.L_x_6607:
[----:B--2---:R-:W-:Y:S02]  /*28650*/  ISETP.NE.AND P0, PT, R14, RZ, PT ;  /* 0x000000ff0e00720c */ /* 0x004fe40003f05270 */
[----:B------:R-:W-:-:S11]  /*28660*/  PLOP3.LUT P2, PT, PT, PT, PT, 0x8, 0x0 ;  /* 0x000000000000781c */ /* 0x000fd60003f4e170 */
[----:B------:R-:W-:Y:S05]  /*28670*/  @P0 BRA `(.L_x_6421) ;  /* 0x00000000000c0947 */ /* 0x000fea0003800000 */
[----:B------:R-:W-:-:S03]  /*28680*/  UMOV UR4, 0xffffffff ;  /* 0xffffffff00047882 */ /* 0x000fc60000000000 */
[----:B------:R-:W-:Y:S05]  /*28690*/  BRA.DIV UR4, `(.L_x_6422) ;  /* 0x0000007a04547947 */ /* 0x000fea000b800000 */
[----:B------:R-:W-:-:S13]  /*286a0*/  ELECT P2, URZ, PT ;  /* 0x00000000003f782f */ /* 0x000fda0003840000 */
.L_x_6421:
        /* <DEDUP_REMOVED lines=10> */
.L_x_6610:
[----:B------:R-:W-:Y:S05]  /*28750*/  BSYNC B1 ;  /* 0x0000000000017941 */ /* 0x000fea0003800000 */
.L_x_6423:
        /* <DEDUP_REMOVED lines=13> */
.L_x_6611:
[----:B------:R-:W-:Y:S05]  /*28830*/  BSYNC B2 ;  /* 0x0000000000027941 */ /* 0x000fea0003800000 */
.L_x_6427:
        /* <DEDUP_REMOVED lines=8> */
.L_x_6430:
[----:B------:R-:W-:Y:S05]  /*288c0*/  BSYNC B2 ;  /* 0x0000000000027941 */ /* 0x000fea0003800000 */
.L_x_6429:
        /* <DEDUP_REMOVED lines=14> */
.L_x_6431:
        /* <DEDUP_REMOVED lines=16> */
.L_x_6432:
        /* <DEDUP_REMOVED lines=16> */
.L_x_6433:
        /* <DEDUP_REMOVED lines=13> */
.L_x_6612:
[----:B------:R-:W-:Y:S05]  /*28c80*/  BSYNC B2 ;  /* 0x0000000000027941 */ /* 0x000fea0003800000 */
.L_x_6434:
        /* <DEDUP_REMOVED lines=10> */
.L_x_6437:
[----:B------:R-:W-:Y:S05]  /*28d30*/  BSYNC B2 ;  /* 0x0000000000027941 */ /* 0x000fea0003800000 */
.L_x_6436:
        /* <DEDUP_REMOVED lines=8> */
.L_x_6438:
        /* <DEDUP_REMOVED lines=15> */
.L_x_6439:
        /* <DEDUP_REMOVED lines=15> */
.L_x_6440:
        /* <DEDUP_REMOVED lines=10> */
.L_x_6426:
[----:B------:R-:W-:Y:S05]  /*29040*/  BSYNC B1 ;  /* 0x0000000000017941 */ /* 0x000fea0003800000 */
.L_x_6425:
        /* <DEDUP_REMOVED lines=13> */
.L_x_6457:
        /* <DEDUP_REMOVED lines=14> */
.L_x_6613:
[----:B------:R-:W-:Y:S05]  /*29200*/  BSYNC B2 ;  /* 0x0000000000027941 */ /* 0x000fea0003800000 */
.L_x_6443:
        /* <DEDUP_REMOVED lines=8> */
.L_x_6446:
[----:B------:R-:W-:Y:S05]  /*29290*/  BSYNC B2 ;  /* 0x0000000000027941 */ /* 0x000fea0003800000 */
.L_x_6445:
        /* <DEDUP_REMOVED lines=13> */
.L_x_6447:
        /* <DEDUP_REMOVED lines=16> */
.L_x_6448:
        /* <DEDUP_REMOVED lines=16> */
.L_x_6449:
        /* <DEDUP_REMOVED lines=13> */
.L_x_6614:
[----:B------:R-:W-:Y:S05]  /*29640*/  BSYNC B2 ;  /* 0x0000000000027941 */ /* 0x000fea0003800000 */
.L_x_6450:
        /* <DEDUP_REMOVED lines=10> */
.L_x_6453:
[----:B------:R-:W-:Y:S05]  /*296f0*/  BSYNC B2 ;  /* 0x0000000000027941 */ /* 0x000fea0003800000 */
.L_x_6452:
        /* <DEDUP_REMOVED lines=8> */
.L_x_6454:
        /* <DEDUP_REMOVED lines=15> */
.L_x_6455:
        /* <DEDUP_REMOVED lines=15> */
.L_x_6456:
        /* <DEDUP_REMOVED lines=10> */
.L_x_6442:
[----:B------:R-:W-:Y:S05]  /*29a00*/  BSYNC B1 ;  /* 0x0000000000017941 */ /* 0x000fea0003800000 */
.L_x_6441:
        /* <DEDUP_REMOVED lines=12> */
.L_x_6419:
[----:B------:R-:W-:Y:S05]  /*29ad0*/  BSYNC B0 ;  /* 0x0000000000007941 */ /* 0x000fea0003800000 */
.L_x_6418:
        /* <DEDUP_REMOVED lines=9> */
[----:B-1----:R-:W-:Y:S01]  /*29b70*/  @P0 SHF.R.U32.HI R0, RZ, R3, R2 ;  /* 0x00000003ff000219 */ /* 0x002fe20000011602 */
[----:B------:R-:W-:-:S04]  /*29b80*/  IMAD.MOV.U32 R2, RZ, RZ, RZ ;  /* 0x000000ffff027224 */ /* 0x000fc800078e00ff */
[----:B------:R-:W-:-:S04]  /*29b90*/  IMAD.IADD R3, R21, 0x1, R0 ;  /* 0x0000000115037824 */ /* 0x000fc800078e0200 */
[----:B------:R-:W-:-:S05]  /*29ba0*/  IMAD.HI R2, R3, -0x6db6db6d, R2 ;  /* 0x9249249303027827 */ /* 0x000fca00078e0202 */
        /* <DEDUP_REMOVED lines=11> */
[----:B------:R-:W-:Y:S02]  /*29c60*/  VOTEU.ANY UR4, UPT, PT ;  /* 0x0000000000047886 */ /* 0x000fe400038e0100 */
[----:B------:R-:W1:Y:S08]  /*29c70*/  FLO.U32 R0, UR4 ;  /* 0x0000000400007d00 */ /* 0x000e7000080e0000 */
[----:B------:R-:W2:Y:S01]  /*29c80*/  POPC R4, UR4 ;  /* 0x0000000400047d09 */ /* 0x000ea20008000000 */
[----:B-1----:R-:W-:-:S02]  /*29c90*/  ISETP.EQ.U32.AND P0, PT, R0, R3, PT ;  /* 0x000000030000720c */ /* 0x002fc40003f02070 */
[----:B------:R-:W2:Y:S11]  /*29ca0*/  LDC.64 R2, c[0x0][0xc60] ;  /* 0x00031800ff027b82 */ /* 0x000eb60000000a00 */
[----:B--2---:R-:W2:Y:S01]  /*29cb0*/  @P0 ATOMG.E.ADD.STRONG.GPU PT, R3, desc[UR60][R2.64], R4 ;  /* 0x00000004020309a8 */ /* 0x004ea200081ee1fc */
[----:B------:R-:W1:Y:S02]  /*29cc0*/  S2R R5, SR_LTMASK ;  /* 0x0000000000057919 */ /* 0x000e640000003900 */
[----:B-1----:R-:W-:-:S06]  /*29cd0*/  LOP3.LUT R5, R5, UR4, RZ, 0xc0, !PT ;  /* 0x0000000405057c12 */ /* 0x002fcc000f8ec0ff */
[----:B------:R-:W1:Y:S01]  /*29ce0*/  POPC R5, R5 ;  /* 0x0000000500057309 */ /* 0x000e620000000000 */
[----:B--2---:R-:W1:Y:S02]  /*29cf0*/  SHFL.IDX PT, R0, R3, R0, 0x1f ;  /* 0x00001f0003007589 */ /* 0x004e6400000e0000 */
[----:B-1----:R-:W-:Y:S01]  /*29d00*/  IADD3 R16, R0, UR39, R5 ;  /* 0x0000002700107c10 */ /* 0x002fe2000fffe005 */
[----:B------:R-:W-:Y:S06]  /*29d10*/  BRA `(.L_x_6460) ;  /* 0x0000004400a47947 */ /* 0x000fec0003800000 */
.L_x_6459:
        /* <DEDUP_REMOVED lines=21> */
.L_x_6462:
[----:B------:R-:W-:Y:S05]  /*29e70*/  BSYNC B6 ;  /* 0x0000000000067941 */ /* 0x000fea0003800000 */
.L_x_6461:
        /* <DEDUP_REMOVED lines=21> */
.L_x_6465:
        /* <DEDUP_REMOVED lines=16> */
.L_x_6464:
[----:B------:R-:W-:Y:S05]  /*2a0d0*/  BSYNC B6 ;  /* 0x0000000000067941 */ /* 0x000fea0003800000 */
.L_x_6463:
[----:B------:R-:W2:Y:S01]  /*2a0e0*/  LDL.LU R2, [R1] ;  /* 0x0000000001027983 */ /* 0x000ea20000300800 */
[----:B------:R-:W-:-:S03]  /*2a0f0*/  ULDC.64 UR4, c[0x0][0x9f8] ;  /* 0x00027e0000047ab9 */ /* 0x000fc60000000a00 */
[----:B------:R-:W3:Y:S04]  /*2a100*/  LDL.LU R4, [R1+0x10] ;  /* 0x0000100001047983 */ /* 0x000ee80000300800 */
[----:B------:R-:W4:Y:S01]  /*2a110*/  LDL R7, [R1+0x14] ;  /* 0x0000140001077983 */ /* 0x000f220000100800 */
[----:B------:R-:W-:-:S03]  /*2a120*/  ISETP.NE.U32.AND P0, PT, RZ, UR4, PT ;  /* 0x00000004ff007c0c */ /* 0x000fc6000bf05070 */
        /* <DEDUP_REMOVED lines=20> */
.L_x_6617:
        /* <DEDUP_REMOVED lines=12> */
.L_x_6620:
        /* <DEDUP_REMOVED lines=25> */
.L_x_6469:
[----:B------:R-:W3:Y:S04]  /*2a4c0*/  LDL R7, [R1+0x4] ;  /* 0x0000040001077983 */ /* 0x000ee80000100800 */
[----:B-12---:R-:W3:Y:S04]  /*2a4d0*/  LDL R0, [R1+0xc] ;  /* 0x00000c0001007983 */ /* 0x006ee80000100800 */
[----:B------:R-:W2:Y:S01]  /*2a4e0*/  LDL R2, [R1+0x18] ;  /* 0x0000180001027983 */ /* 0x000ea20000100800 */
[----:B---3--:R-:W-:Y:S01]  /*2a4f0*/  IMAD R0, R0, 0x8, R7 ;  /* 0x0000000800007824 */ /* 0x008fe200078e0207 */
[----:B--2---:R-:W-:-:S04]  /*2a500*/  SHF.L.U32 R2, R2, 0x1f, RZ ;  /* 0x0000001f02027819 */ /* 0x004fc800000006ff */
[----:B------:R-:W1:Y:S02]  /*2a510*/  SYNCS.PHASECHK.TRANS64.TRYWAIT P0, [R0+URZ+0x36840], R2 ;  /* 0x03684002000075a7 */ /* 0x000e64000800017f */
[----:B-1----:R-:W-:Y:S05]  /*2a520*/  @!P0 BRA `(.L_x_6470) ;  /* 0x0000005c00908947 */ /* 0x002fea0003800000 */
.L_x_6621:
        /* <DEDUP_REMOVED lines=10> */
.L_x_6471:
        /* <DEDUP_REMOVED lines=37> */
.L_x_6467:
        /* <DEDUP_REMOVED lines=43> */
.L_x_6473:
[----:B------:R-:W-:Y:S05]  /*2aad0*/  BSYNC B6 ;  /* 0x0000000000067941 */ /* 0x000fea0003800000 */
.L_x_6472:
        /* <DEDUP_REMOVED lines=16> */
[----:B------:R-:W-:Y:S02]  /*2abe0*/  LOP3.LUT R8, R8, 0x38, RZ, 0xc0, !PT ;  /* 0x0000003808087812 */ /* 0x000fe400078ec0ff */
[----:B------:R-:W-:Y:S02]  /*2abf0*/  LOP3.LUT R9, R9, 0x80, RZ, 0xfc, !PT ;  /* 0x0000008009097812 */ /* 0x000fe400078efcff */
[----:B------:R-:W-:Y:S01]  /*2ac00*/  SHF.R.U32.HI R10, RZ, 0x3, R10 ;  /* 0x00000003ff0a7819 */ /* 0x000fe2000001160a */
[----:B---3--:R-:W-:-:S02]  /*2ac10*/  IMAD.MOV.U32 R3, RZ, RZ, R6 ;  /* 0x000000ffff037224 */ /* 0x008fc400078e0006 */
        /* <DEDUP_REMOVED lines=46> */
[----:B------:R-:W-:-:S03]  /*2af00*/  IMAD R17, R17, 0x80, R10 ;  /* 0x0000008011117824 */ /* 0x000fc600078e020a */
[----:B------:R-:W-:Y:S04]  /*2af10*/  SHFL.IDX PT, R4, R2, RZ, 0x181f ;  /* 0x00181fff02047589 */ /* 0x000fe800000e0000 */
[----:B------:R-:W-:Y:S01]  /*2af20*/  SHFL.IDX PT, R6, R2, 0x1, 0x181f ;  /* 0x00381f0002067f89 */ /* 0x000fe200000e0000 */
[----:B--2---:R-:W-:-:S03]  /*2af30*/  IMAD R0, R5, R7, RZ ;  /* 0x0000000705007224 */ /* 0x004fc600078e02ff */
[----:B------:R-:W0:Y:S02]  /*2af40*/  SHFL.IDX PT, R5, R3, RZ, 0x181f ;  /* 0x00181fff03057589 */ /* 0x000e2400000e0000 */
[----:B------:R-:W-:-:S13]  /*2af50*/  ISETP.GE.AND P2, PT, R17, R0, PT ;  /* 0x000000001100720c */ /* 0x000fda0003f46270 */
[----:B0-----:R-:W-:-:S05]  /*2af60*/  @!P2 LEA R5, P4, R8, R5, 0x1 ;  /* 0x000000050805a211 */ /* 0x001fca00078808ff */
[----:B------:R-:W-:-:S05]  /*2af70*/  @!P2 IMAD.X R4, RZ, RZ, R4, P4 ;  /* 0x000000ffff04a224 */ /* 0x000fca00020e0604 */
[----:B------:R-:W-:-:S04]  /*2af80*/  @!P2 LOP3.LUT R5, R5, R4, RZ, 0x3c, !PT ;  /* 0x000000040505a212 */ /* 0x000fc800078e3cff */
[----:B------:R-:W-:-:S04]  /*2af90*/  @!P2 LOP3.LUT R4, R5, R4, RZ, 0x3c, !PT ;  /* 0x000000040504a212 */ /* 0x000fc800078e3cff */
[----:B------:R-:W-:-:S05]  /*2afa0*/  @!P2 LOP3.LUT R5, R5, R4, RZ, 0x3c, !PT ;  /* 0x000000040505a212 */ /* 0x000fca00078e3cff */
[----:B---3--:R-:W-:Y:S04]  /*2afb0*/  @!P2 LDGSTS.E.BYPASS.LTC128B.128 [R9+0x15400], desc[UR60][R4.64], !P3 ;  /* 0x154000000409afae */ /* 0x008fe8000d901d7c */
[----:B------:R-:W-:Y:S04]  /*2afc0*/  @!P2 LDGSTS.E.BYPASS.LTC128B.128 [R9+0x19400], desc[UR60][R4.64+0x80], !P0 ;  /* 0x194000800409afae */ /* 0x000fe8000c101d7c */
[----:B------:R0:W-:Y:S02]  /*2afd0*/  @!P2 LDGSTS.E.BYPASS.LTC128B.128 [R9+0x1d400], desc[UR60][R4.64+0x100], !P1 ;  /* 0x1d4001000409afae */ /* 0x0001e4000c901d7c */
[----:B0-----:R-:W-:-:S05]  /*2afe0*/  VIADD R4, R17, 0x10 ;  /* 0x0000001011047836 */ /* 0x001fca0000000000 */
[----:B------:R-:W-:Y:S02]  /*2aff0*/  ISETP.GE.AND P2, PT, R4, R0, PT ;  /* 0x000000000400720c */ /* 0x000fe40003f46270 */
[----:B------:R-:W0:Y:S11]  /*2b000*/  SHFL.IDX PT, R4, R3, 0x1, 0x181f ;  /* 0x00381f0003047f89 */ /* 0x000e3600000e0000 */
        /* <DEDUP_REMOVED lines=59> */
[----:B------:R-:W0:Y:S04]  /*2b3c0*/  SHFL.IDX PT, R4, R3, 0x6, 0x181f ;  /* 0x00d81f0003047f89 */ /* 0x000e2800000e0000 */
[----:B------:R-:W1:Y:S07]  /*2b3d0*/  SHFL.IDX PT, R3, R3, 0x7, 0x181f ;  /* 0x00f81f0003037f89 */ /* 0x000e6e00000e0000 */
[----:B0-----:R-:W-:-:S05]  /*2b3e0*/  @!P2 LEA R5, P4, R8, R4, 0x1 ;  /* 0x000000040805a211 */ /* 0x001fca00078808ff */
[----:B------:R-:W-:-:S05]  /*2b3f0*/  @!P2 IMAD.X R4, RZ, RZ, R6, P4 ;  /* 0x000000ffff04a224 */ /* 0x000fca00020e0606 */
[----:B------:R-:W-:-:S04]  /*2b400*/  @!P2 LOP3.LUT R5, R5, R4, RZ, 0x3c, !PT ;  /* 0x000000040505a212 */ /* 0x000fc800078e3cff */
[----:B------:R-:W-:-:S04]  /*2b410*/  @!P2 LOP3.LUT R4, R5, R4, RZ, 0x3c, !PT ;  /* 0x000000040504a212 */ /* 0x000fc800078e3cff */
[----:B------:R-:W-:-:S05]  /*2b420*/  @!P2 LOP3.LUT R5, R5, R4, RZ, 0x3c, !PT ;  /* 0x000000040505a212 */ /* 0x000fca00078e3cff */
[----:B------:R-:W-:Y:S04]  /*2b430*/  @!P2 LDGSTS.E.BYPASS.LTC128B.128 [R9+0x18400], desc[UR60][R4.64], !P3 ;  /* 0x184000000409afae */ /* 0x000fe8000d901d7c */
[----:B------:R-:W-:Y:S04]  /*2b440*/  @!P2 LDGSTS.E.BYPASS.LTC128B.128 [R9+0x1c400], desc[UR60][R4.64+0x80], !P0 ;  /* 0x1c4000800409afae */ /* 0x000fe8000c101d7c */
[----:B------:R0:W-:Y:S04]  /*2b450*/  @!P2 LDGSTS.E.BYPASS.LTC128B.128 [R9+0x20400], desc[UR60][R4.64+0x100], !P1 ;  /* 0x204001000409afae */ /* 0x0001e8000c901d7c */
[----:B01----:R0:W2:Y:S02]  /*2b460*/  SHFL.IDX PT, R4, R2, 0x7, 0x181f ;  /* 0x00f81f0002047f89 */ /* 0x0030a400000e0000 */
.L_x_6638:
[----:B------:R-:W-:Y:S01]  /*2b470*/  VIADD R17, R17, 0x70 ;  /* 0x0000007011117836 */ /* 0x000fe20000000000 */
[----:B------:R-:W-:Y:S04]  /*2b480*/  BSSY B0, `(.L_x_6475) ;  /* 0x000000c000007945 */ /* 0x000fe80003800000 */
[----:B------:R-:W-:-:S13]  /*2b490*/  ISETP.GE.AND P2, PT, R17, R0, PT ;  /* 0x000000001100720c */ /* 0x000fda0003f46270 */
[----:B------:R-:W-:Y:S05]  /*2b4a0*/  @P2 BRA `(.L_x_6476) ;  /* 0x0000000000242947 */ /* 0x000fea0003800000 */
[----:B------:R-:W3:Y:S01]  /*2b4b0*/  LDL R5, [R1+0x30] ;  /* 0x0000300001057983 */ /* 0x000ee20000100800 */
[----:B0-----:R-:W-:-:S05]  /*2b4c0*/  LEA R2, P2, R8, R3, 0x1 ;  /* 0x0000000308027211 */ /* 0x001fca00078408ff */
[----:B--2---:R-:W-:-:S05]  /*2b4d0*/  IMAD.X R3, RZ, RZ, R4, P2 ;  /* 0x000000ffff037224 */ /* 0x004fca00010e0604 */
[----:B------:R-:W-:Y:S01]  /*2b4e0*/  @!PT LDS RZ, [RZ] ;  /* 0x00000000fffff984 */ /* 0x000fe20000000800 */
[----:B------:R-:W-:Y:S01]  /*2b4f0*/  @!PT LDS RZ, [RZ] ;  /* 0x00000000fffff984 */ /* 0x000fe20000000800 */
[----:B------:R-:W-:Y:S01]  /*2b500*/  @!PT LDS RZ, [RZ] ;  /* 0x00000000fffff984 */ /* 0x000fe20000000800 */
[----:B---3--:R1:W-:Y:S04]  /*2b510*/  LDGSTS.E.BYPASS.LTC128B.128 [R5+0x18c00], desc[UR60][R2.64], !P3 ;  /* 0x18c0000002057fae */ /* 0x0083e8000d901d7c */
[----:B------:R1:W-:Y:S04]  /*2b520*/  LDGSTS.E.BYPASS.LTC128B.128 [R5+0x1cc00], desc[UR60][R2.64+0x80], !P0 ;  /* 0x1cc0008002057fae */ /* 0x0003e8000c101d7c */
[----:B------:R1:W-:Y:S02]  /*2b530*/  LDGSTS.E.BYPASS.LTC128B.128 [R5+0x20c00], desc[UR60][R2.64+0x100], !P1 ;  /* 0x20c0010002057fae */ /* 0x0003e4000c901d7c */
.L_x_6476:
[----:B------:R-:W-:Y:S05]  /*2b540*/  BSYNC B0 ;  /* 0x0000000000007941 */ /* 0x000fea0003800000 */
.L_x_6475:
[----:B------:R3:W5:Y:S01]  /*2b550*/  LDL R8, [R1+0x4] ;  /* 0x0000040001087983 */ /* 0x0007620000100800 */
[----:B------:R-:W-:Y:S01]  /*2b560*/  PLOP3.LUT P0, PT, PT, PT, PT, 0x80, 0x0 ;  /* 0x000000000000781c */ /* 0x000fe20003f0f070 */
[----:B------:R-:W-:-:S12]  /*2b570*/  NOP ;  /* 0x0000000000007918 */ /* 0x000fd80000000000 */
.L_x_6477:
[----:B01----:R-:W4:Y:S01]  /*2b580*/  LDL R2, [R1+0x4] ;  /* 0x0000040001027983 */ /* 0x003f220000100800 */
[----:B------:R-:W-:Y:S02]  /*2b590*/  PLOP3.LUT P1, PT, P1, P0, PT, 0xa2, 0x0 ;  /* 0x000000000000781c */ /* 0x000fe40000f21472 */
[----:B----4-:R-:W-:-:S08]  /*2b5a0*/  @P0 R2UR P1, UR4, R2 ;  /* 0x00000000020402ca */ /* 0x010fd00000020000 */
[----:B------:R-:W-:-:S05]  /*2b5b0*/  @P0 PLOP3.LUT P0, PT, P1, PT, PT, 0x80, 0x0 ;  /* 0x000000000000081c */ /* 0x000fca0000f0f070 */
[----:B------:R-:W-:Y:S01]  /*2b5c0*/  @!P1 SYNCS.ARRIVE.TRANS64.RED.A0T1 RZ, [UR4+0x36800], RZ ;  /* 0x036800ffffff99a7 */ /* 0x000fe20008200404 */
[----:B------:R-:W-:Y:S07]  /*2b5d0*/  @!P1 ARRIVES.LDGSTSBAR.64.TRANSCNT [UR4+0x36800] ;  /* 0x03680000ff0099b0 */ /* 0x000fee0008000a84 */
[----:B------:R-:W-:Y:S05]  /*2b5e0*/  @P0 BRA.U.ANY `(.L_x_6477) ;  /* 0xfffffffd00e40947 */ /* 0x000fea000393ffff */
[----:B------:R-:W4:Y:S02]  /*2b5f0*/  LDL.LU R3, [R1+0x50] ;  /* 0x0000500001037983 */ /* 0x000f240000300800 */
[----:B----4-:R-:W-:-:S05]  /*2b600*/  VIADD R3, R3, 0x1 ;  /* 0x0000000103037836 */ /* 0x010fca0000000000 */
        /* <DEDUP_REMOVED lines=10> */
.L_x_6639:
[----:B------:R-:W-:Y:S05]  /*2b6b0*/  BSYNC B0 ;  /* 0x0000000000007941 */ /* 0x000fea0003800000 */
.L_x_6478:
[----:B0-----:R-:W4:Y:S01]  /*2b6c0*/  LDL R2, [R1+0x38] ;  /* 0x0000380001027983 */ /* 0x001f220000100800 */
[----:B------:R-:W-:Y:S01]  /*2b6d0*/  BSSY B0, `(.L_x_6480) ;  /* 0x000025b000007945 */ /* 0x000fe20003800000 */
[----:B----4-:R-:W-:-:S13]  /*2b6e0*/  ISETP.GE.AND P0, PT, R2, 0x2, PT ;  /* 0x000000020200780c */ /* 0x010fda0003f06270 */
[----:B------:R-:W-:Y:S05]  /*2b6f0*/  @!P0 BRA `(.L_x_6481) ;  /* 0x0000002400608947 */ /* 0x000fea0003800000 */
[C---:B------:R-:W-:Y:S01]  /*2b700*/  LOP3.LUT R0, R2.reuse, 0x1, RZ, 0xc0, !PT ;  /* 0x0000000102007812 */ /* 0x040fe200078ec0ff */
[----:B------:R-:W-:Y:S01]  /*2b710*/  VIADD R2, R2, 0xfffffffe ;  /* 0xfffffffe02027836 */ /* 0x000fe20000000000 */
[----:B------:R-:W-:Y:S02]  /*2b720*/  BSSY B2, `(.L_x_6482) ;  /* 0x00000cc000027945 */ /* 0x000fe40003800000 */
[----:B------:R-:W-:Y:S01]  /*2b730*/  ISETP.NE.U32.AND P0, PT, R0, 0x1, PT ;  /* 0x000000010000780c */ /* 0x000fe20003f05070 */
[----:B------:R-:W-:-:S12]  /*2b740*/  IMAD.MOV.U32 R0, RZ, RZ, R2 ;  /* 0x000000ffff007224 */ /* 0x000fd800078e0002 */
[----:B------:R-:W-:Y:S05]  /*2b750*/  @!P0 BRA `(.L_x_6483) ;  /* 0x0000000c00208947 */ /* 0x000fea0003800000 */
[----:B------:R-:W4:Y:S04]  /*2b760*/  LDL R5, [R1+0x8] ;  /* 0x0000080001057983 */ /* 0x000f280000100800 */
[----:B--2---:R-:W2:Y:S04]  /*2b770*/  LDL R4, [R1+0xc] ;  /* 0x00000c0001047983 */ /* 0x004ea80000100800 */
[----:B------:R-:W3:Y:S01]  /*2b780*/  LDL R3, [R1+0x18] ;  /* 0x0000180001037983 */ /* 0x000ee20000100800 */
[----:B------:R-:W-:Y:S01]  /*2b790*/  BSSY B1, `(.L_x_6484) ;  /* 0x00000c0000017945 */ /* 0x000fe20003800000 */
[----:B----4-:R-:W-:Y:S01]  /*2b7a0*/  LOP3.LUT P1, RZ, R5, 0x4, RZ, 0xc0, !PT ;  /* 0x0000000405ff7812 */ /* 0x010fe2000782c0ff */
[----:B--2--5:R-:W-:-:S05]  /*2b7b0*/  VIADD R8, R4, 0x1 ;  /* 0x0000000104087836 */ /* 0x024fca0000000000 */
[----:B------:R-:W-:-:S04]  /*2b7c0*/  ISETP.NE.AND P0, PT, R8, 0x2, PT ;  /* 0x000000020800780c */ /* 0x000fc80003f05270 */
[----:B------:R-:W-:Y:S02]  /*2b7d0*/  SEL R9, RZ, 0x1, P0 ;  /* 0x00000001ff097807 */ /* 0x000fe40000000000 */
[----:B------:R-:W-:Y:S02]  /*2b7e0*/  SEL R8, R8, RZ, P0 ;  /* 0x000000ff08087207 */ /* 0x000fe40000000000 */
[----:B---3--:R-:W-:Y:S01]  /*2b7f0*/  LOP3.LUT R9, R3, R9, RZ, 0x3c, !PT ;  /* 0x0000000903097212 */ /* 0x008fe200078e3cff */
        /* <DEDUP_REMOVED lines=27> */
.L_x_6486:
[----:B------:R-:W2:Y:S01]  /*2b9b0*/  LDL R0, [R1+0x4] ;  /* 0x0000040001007983 */ /* 0x000ea20000100800 */
[----:B------:R-:W-:Y:S01]  /*2b9c0*/  BSSY B3, `(.L_x_6487) ;  /* 0x0000005000037945 */ /* 0x000fe20003800000 */
[----:B--2---:R-:W-:Y:S01]  /*2b9d0*/  IMAD R3, R8, 0x8, R0 ;  /* 0x0000000808037824 */ /* 0x004fe200078e0200 */
[----:B------:R-:W-:-:S04]  /*2b9e0*/  SHF.L.U32 R0, R9, 0x1f, RZ ;  /* 0x0000001f09007819 */ /* 0x000fc800000006ff */
[----:B------:R-:W1:Y:S02]  /*2b9f0*/  SYNCS.PHASECHK.TRANS64.TRYWAIT P0, [R3+URZ+0x36840], R0 ;  /* 0x03684000030075a7 */ /* 0x000e64000800017f */
[----:B-1----:R-:W-:Y:S05]  /*2ba00*/  @!P0 BRA `(.L_x_6488) ;  /* 0x0000005400688947 */ /* 0x002fea0003800000 */
.L_x_6640:
[----:B------:R-:W-:Y:S05]  /*2ba10*/  BSYNC B3 ;  /* 0x0000000000037941 */ /* 0x000fea0003800000 */
.L_x_6487:
        /* <DEDUP_REMOVED lines=11> */
.L_x_6490:
[----:B------:R-:W-:Y:S05]  /*2bad0*/  BSYNC B3 ;  /* 0x0000000000037941 */ /* 0x000fea0003800000 */
.L_x_6489:
        /* <DEDUP_REMOVED lines=13> */
.L_x_6491:
        /* <DEDUP_REMOVED lines=16> */
.L_x_6492:
        /* <DEDUP_REMOVED lines=16> */
.L_x_6493:
        /* <DEDUP_REMOVED lines=18> */
.L_x_6641:
[----:B------:R-:W-:Y:S05]  /*2bed0*/  BSYNC B3 ;  /* 0x0000000000037941 */ /* 0x000fea0003800000 */
.L_x_6494:
        /* <DEDUP_REMOVED lines=10> */
.L_x_6496:
[----:B------:R-:W2:Y:S01]  /*2bf80*/  LDL R3, [R1+0x8] ;  /* 0x0000080001037983 */ /* 0x000ea20000100800 */
[----:B------:R-:W-:Y:S01]  /*2bf90*/  BSSY B3, `(.L_x_6497) ;  /* 0x0000004000037945 */ /* 0x000fe20003800000 */
[----:B--2---:R-:W-:-:S13]  /*2bfa0*/  LOP3.LUT P0, RZ, R3, 0x8, RZ, 0xc0, !PT ;  /* 0x0000000803ff7812 */ /* 0x004fda000780c0ff */
[----:B------:R-:W-:Y:S05]  /*2bfb0*/  @P0 BRA `(.L_x_6498) ;  /* 0x0000000000040947 */ /* 0x000fea0003800000 */
[----:B------:R-:W-:Y:S01]  /*2bfc0*/  BPT.TRAP 0x1 ;  /* 0x000000040000795c */ /* 0x000fe20000300000 */
.L_x_6498:
[----:B------:R-:W-:Y:S05]  /*2bfd0*/  BSYNC B3 ;  /* 0x0000000000037941 */ /* 0x000fea0003800000 */
.L_x_6497:
        /* <DEDUP_REMOVED lines=14> */
.L_x_6499:
        /* <DEDUP_REMOVED lines=16> */
.L_x_6500:
        /* <DEDUP_REMOVED lines=16> */
.L_x_6501:
        /* <DEDUP_REMOVED lines=13> */
.L_x_6485:
[----:B------:R-:W-:Y:S05]  /*2c390*/  BSYNC B1 ;  /* 0x0000000000017941 */ /* 0x000fea0003800000 */
.L_x_6484:
[----:B------:R-:W2:Y:S04]  /*2c3a0*/  LDL.LU R0, [R1+0x38] ;  /* 0x0000380001007983 */ /* 0x000ea80000300800 */
[----:B------:R1:W-:Y:S04]  /*2c3b0*/  STL [R1+0x18], R9 ;  /* 0x0000180901007387 */ /* 0x0003e80000100800 */
[----:B------:R1:W-:Y:S02]  /*2c3c0*/  STL [R1+0xc], R8 ;  /* 0x00000c0801007387 */ /* 0x0003e40000100800 */
[----:B-12---:R-:W-:-:S07]  /*2c3d0*/  VIADD R0, R0, 0xfffffffd ;  /* 0xfffffffd00007836 */ /* 0x006fce0000000000 */
.L_x_6483:
[----:B------:R-:W-:Y:S05]  /*2c3e0*/  BSYNC B2 ;  /* 0x0000000000027941 */ /* 0x000fea0003800000 */
.L_x_6482:
[----:B------:R-:W-:-:S13]  /*2c3f0*/  ISETP.NE.AND P0, PT, R2, RZ, PT ;  /* 0x000000ff0200720c */ /* 0x000fda0003f05270 */
[----:B------:R-:W-:Y:S05]  /*2c400*/  @!P0 BRA `(.L_x_6481) ;  /* 0x00000018001c8947 */ /* 0x000fea0003800000 */
[----:B-----5:R1:W5:Y:S02]  /*2c410*/  LDL R8, [R1] ;  /* 0x0000000001087983 */ /* 0x0203640000100800 */
.L_x_6538:
[----:B0-2---:R-:W2:Y:S04]  /*2c420*/  LDL R4, [R1+0x8] ;  /* 0x0000080001047983 */ /* 0x005ea80000100800 */
[----:B------:R-:W4:Y:S04]  /*2c430*/  LDL R3, [R1+0xc] ;  /* 0x00000c0001037983 */ /* 0x000f280000100800 */
[----:B---3--:R-:W3:Y:S01]  /*2c440*/  LDL R2, [R1+0x18] ;  /* 0x0000180001027983 */ /* 0x008ee20000100800 */
[----:B------:R-:W-:Y:S05]  /*2c450*/  YIELD ;  /* 0x0000000000007946 */ /* 0x000fea0003800000 */
[----:B------:R-:W-:Y:S01]  /*2c460*/  BSSY B1, `(.L_x_6502) ;  /* 0x00000be000017945 */ /* 0x000fe20003800000 */
[----:B--2---:R-:W-:Y:S01]  /*2c470*/  LOP3.LUT P1, RZ, R4, 0x4, RZ, 0xc0, !PT ;  /* 0x0000000404ff7812 */ /* 0x004fe2000782c0ff */
[----:B----4-:R-:W-:-:S05]  /*2c480*/  VIADD R4, R3, 0x1 ;  /* 0x0000000103047836 */ /* 0x010fca0000000000 */
        /* <DEDUP_REMOVED lines=29> */
.L_x_6504:
[----:B------:R-:W2:Y:S01]  /*2c660*/  LDL R2, [R1+0x4] ;  /* 0x0000040001027983 */ /* 0x000ea20000100800 */
[----:B------:R-:W-:Y:S01]  /*2c670*/  BSSY B2, `(.L_x_6505) ;  /* 0x0000005000027945 */ /* 0x000fe20003800000 */
[----:B--2---:R-:W-:Y:S01]  /*2c680*/  IMAD R3, R4, 0x8, R2 ;  /* 0x0000000804037824 */ /* 0x004fe200078e0202 */
[----:B------:R-:W-:-:S04]  /*2c690*/  SHF.L.U32 R2, R5, 0x1f, RZ ;  /* 0x0000001f05027819 */ /* 0x000fc800000006ff */
[----:B------:R-:W2:Y:S02]  /*2c6a0*/  SYNCS.PHASECHK.TRANS64.TRYWAIT P0, [R3+URZ+0x36840], R2 ;  /* 0x03684002030075a7 */ /* 0x000ea4000800017f */
[----:B--2---:R-:W-:Y:S05]  /*2c6b0*/  @!P0 BRA `(.L_x_6506) ;  /* 0x0000004800648947 */ /* 0x004fea0003800000 */
.L_x_6642:
[----:B------:R-:W-:Y:S05]  /*2c6c0*/  BSYNC B2 ;  /* 0x0000000000027941 */ /* 0x000fea0003800000 */
.L_x_6505:
        /* <DEDUP_REMOVED lines=11> */
.L_x_6508:
[----:B------:R-:W-:Y:S05]  /*2c780*/  BSYNC B2 ;  /* 0x0000000000027941 */ /* 0x000fea0003800000 */
.L_x_6507:
        /* <DEDUP_REMOVED lines=13> */
.L_x_6509:
        /* <DEDUP_REMOVED lines=16> */
.L_x_6510:
        /* <DEDUP_REMOVED lines=16> */
.L_x_6511:
        /* <DEDUP_REMOVED lines=18> */
.L_x_6643:
[----:B------:R-:W-:Y:S05]  /*2cb80*/  BSYNC B2 ;  /* 0x0000000000027941 */ /* 0x000fea0003800000 */
.L_x_6512:
        /* <DEDUP_REMOVED lines=10> */
.L_x_6514:
[----:B------:R-:W2:Y:S01]  /*2cc30*/  LDL R3, [R1+0x8] ;  /* 0x0000080001037983 */ /* 0x000ea20000100800 */
[----:B------:R-:W-:Y:S01]  /*2cc40*/  BSSY B2, `(.L_x_6515) ;  /* 0x0000004000027945 */ /* 0x000fe20003800000 */
[----:B--2---:R-:W-:-:S13]  /*2cc50*/  LOP3.LUT P0, RZ, R3, 0x8, RZ, 0xc0, !PT ;  /* 0x0000000803ff7812 */ /* 0x004fda000780c0ff */
[----:B------:R-:W-:Y:S05]  /*2cc60*/  @P0 BRA `(.L_x_6516) ;  /* 0x0000000000040947 */ /* 0x000fea0003800000 */
[----:B------:R-:W-:Y:S01]  /*2cc70*/  BPT.TRAP 0x1 ;  /* 0x000000040000795c */ /* 0x000fe20000300000 */
.L_x_6516:
[----:B------:R-:W-:Y:S05]  /*2cc80*/  BSYNC B2 ;  /* 0x0000000000027941 */ /* 0x000fea0003800000 */
.L_x_6515:
        /* <DEDUP_REMOVED lines=14> */
.L_x_6517:
        /* <DEDUP_REMOVED lines=16> */
.L_x_6518:
        /* <DEDUP_REMOVED lines=16> */
.L_x_6519:
        /* <DEDUP_REMOVED lines=13> */
.L_x_6503:
[----:B------:R-:W-:Y:S05]  /*2d040*/  BSYNC B1 ;  /* 0x0000000000017941 */ /* 0x000fea0003800000 */
.L_x_6502:
        /* <DEDUP_REMOVED lines=35> */
.L_x_6522:
[----:B------:R-:W3:Y:S01]  /*2d280*/  LDL R2, [R1+0x4] ;  /* 0x0000040001027983 */ /* 0x000ee20000100800 */
[----:B------:R-:W-:Y:S01]  /*2d290*/  BSSY B2, `(.L_x_6523) ;  /* 0x0000005000027945 */ /* 0x000fe20003800000 */
[----:B---3--:R-:W-:Y:S01]  /*2d2a0*/  IMAD R3, R11, 0x8, R2 ;  /* 0x000000080b037824 */ /* 0x008fe200078e0202 */
[----:B------:R-:W-:-:S04]  /*2d2b0*/  SHF.L.U32 R2, R10, 0x1f, RZ ;  /* 0x0000001f0a027819 */ /* 0x000fc800000006ff */
[----:B------:R-:W3:Y:S02]  /*2d2c0*/  SYNCS.PHASECHK.TRANS64.TRYWAIT P0, [R3+URZ+0x36840], R2 ;  /* 0x03684002030075a7 */ /* 0x000ee4000800017f */
[----:B---3--:R-:W-:Y:S05]  /*2d2d0*/  @!P0 BRA `(.L_x_6524) ;  /* 0x0000003c00848947 */ /* 0x008fea0003800000 */
.L_x_6644:
[----:B------:R-:W-:Y:S05]  /*2d2e0*/  BSYNC B2 ;  /* 0x0000000000027941 */ /* 0x000fea0003800000 */
.L_x_6523:
        /* <DEDUP_REMOVED lines=11> */
.L_x_6526:
[----:B------:R-:W-:Y:S05]  /*2d3a0*/  BSYNC B2 ;  /* 0x0000000000027941 */ /* 0x000fea0003800000 */
.L_x_6525:
        /* <DEDUP_REMOVED lines=14> */
.L_x_6527:
        /* <DEDUP_REMOVED lines=16> */
.L_x_6528:
        /* <DEDUP_REMOVED lines=16> */
.L_x_6529:
        /* <DEDUP_REMOVED lines=16> */
.L_x_6645:
[----:B------:R-:W-:Y:S05]  /*2d790*/  BSYNC B2 ;  /* 0x0000000000027941 */ /* 0x000fea0003800000 */
.L_x_6530:
        /* <DEDUP_REMOVED lines=10> */
.L_x_6532:
[----:B------:R-:W2:Y:S01]  /*2d840*/  LDL R3, [R1+0x8] ;  /* 0x0000080001037983 */ /* 0x000ea20000100800 */
[----:B------:R-:W-:Y:S01]  /*2d850*/  BSSY B2, `(.L_x_6533) ;  /* 0x0000004000027945 */ /* 0x000fe20003800000 */
[----:B--2---:R-:W-:-:S13]  /*2d860*/  LOP3.LUT P0, RZ, R3, 0x8, RZ, 0xc0, !PT ;  /* 0x0000000803ff7812 */ /* 0x004fda000780c0ff */
[----:B------:R-:W-:Y:S05]  /*2d870*/  @P0 BRA `(.L_x_6534) ;  /* 0x0000000000040947 */ /* 0x000fea0003800000 */
[----:B------:R-:W-:Y:S01]  /*2d880*/  BPT.TRAP 0x1 ;  /* 0x000000040000795c */ /* 0x000fe20000300000 */
.L_x_6534:
[----:B------:R-:W-:Y:S05]  /*2d890*/  BSYNC B2 ;  /* 0x0000000000027941 */ /* 0x000fea0003800000 */
.L_x_6533:
        /* <DEDUP_REMOVED lines=13> */
.L_x_6535:
        /* <DEDUP_REMOVED lines=16> */
.L_x_6536:
        /* <DEDUP_REMOVED lines=16> */
.L_x_6537:
        /* <DEDUP_REMOVED lines=13> */
.L_x_6521:
[----:B------:R-:W-:Y:S05]  /*2dc40*/  BSYNC B1 ;  /* 0x0000000000017941 */ /* 0x000fea0003800000 */
.L_x_6520:
[C---:B------:R-:W-:Y:S01]  /*2dc50*/  ISETP.GT.AND P0, PT, R0.reuse, 0x1, PT ;  /* 0x000000010000780c */ /* 0x040fe20003f04270 */
[----:B------:R-:W-:-:S12]  /*2dc60*/  VIADD R0, R0, 0xfffffffe ;  /* 0xfffffffe00007836 */ /* 0x000fd80000000000 */
[----:B------:R-:W-:Y:S05]  /*2dc70*/  @P0 BRA `(.L_x_6538) ;  /* 0xffffffe400e80947 */ /* 0x000fea000383ffff */
.L_x_6481:
[----:B------:R-:W-:Y:S05]  /*2dc80*/  BSYNC B0 ;  /* 0x0000000000007941 */ /* 0x000fea0003800000 */
.L_x_6480:
[----:B------:R-:W4:Y:S01]  /*2dc90*/  S2R R2, SR_TID.X ;  /* 0x0000000000027919 */ /* 0x000f220000002100 */
[----:B------:R-:W-:Y:S01]  /*2dca0*/  BSSY B0, `(.L_x_6539) ;  /* 0x0000010000007945 */ /* 0x000fe20003800000 */
[----:B----4-:R-:W-:-:S04]  /*2dcb0*/  LOP3.LUT R2, R2, 0x7f, RZ, 0xc0, !PT ;  /* 0x0000007f02027812 */ /* 0x010fc800078ec0ff */
[----:B------:R-:W-:-:S13]  /*2dcc0*/  ISETP.NE.AND P0, PT, R2, RZ, PT ;  /* 0x000000ff0200720c */ /* 0x000fda0003f05270 */
[----:B------:R-:W-:Y:S05]  /*2dcd0*/  @P0 BRA `(.L_x_6540) ;  /* 0x0000000000300947 */ /* 0x000fea0003800000 */
[----:B------:R-:W4:Y:S01]  /*2dce0*/  S2R R2, SR_LANEID ;  /* 0x0000000000027919 */ /* 0x000f220000000000 */
[----:B------:R-:W-:Y:S01]  /*2dcf0*/  VOTEU.ANY UR4, UPT, PT ;  /* 0x0000000000047886 */ /* 0x000fe200038e0100 */
[----:B0-2---:R-:W0:Y:S01]  /*2dd00*/  LDC.64 R4, c[0x0][0xc60] ;  /* 0x00031800ff047b82 */ /* 0x005e220000000a00 */
[----:B------:R-:W4:Y:S02]  /*2dd10*/  FLO.U32 R0, UR4 ;  /* 0x0000000400007d00 */ /* 0x000f2400080e0000 */
[----:B----4-:R-:W-:-:S06]  /*2dd20*/  ISETP.EQ.U32.AND P0, PT, R0, R2, PT ;  /* 0x000000020000720c */ /* 0x010fcc0003f02070 */
[----:B------:R-:W0:Y:S07]  /*2dd30*/  POPC R2, UR4 ;  /* 0x0000000400027d09 */ /* 0x000e2e0008000000 */
[----:B0-----:R-:W2:Y:S04]  /*2dd40*/  @P0 ATOMG.E.ADD.STRONG.GPU PT, R2, desc[UR60][R4.64], R2 ;  /* 0x00000002040209a8 */ /* 0x001ea800081ee1fc */
[----:B--2---:R0:W2:Y:S02]  /*2dd50*/  SHFL.IDX PT, R2, R2, R0, 0x1f ;  /* 0x00001f0002027589 */ /* 0x0040a400000e0000 */
[----:B0-----:R-:W0:Y:S02]  /*2dd60*/  S2R R0, SR_LTMASK ;  /* 0x0000000000007919 */ /* 0x001e240000003900 */
[----:B0-----:R-:W-:-:S06]  /*2dd70*/  LOP3.LUT R0, R0, UR4, RZ, 0xc0, !PT ;  /* 0x0000000400007c12 */ /* 0x001fcc000f8ec0ff */
[----:B------:R-:W2:Y:S02]  /*2dd80*/  POPC R0, R0 ;  /* 0x0000000000007309 */ /* 0x000ea40000000000 */
[----:B--2---:R-:W-:-:S07]  /*2dd90*/  IADD3 R16, R2, UR39, R0 ;  /* 0x0000002702107c10 */ /* 0x004fce000fffe000 */
.L_x_6540:
[----:B------:R-:W-:Y:S05]  /*2dda0*/  BSYNC B0 ;  /* 0x0000000000007941 */ /* 0x000fea0003800000 */
.L_x_6539:
        /* <DEDUP_REMOVED lines=12> */
.L_x_6646:
[----:B------:R-:W-:Y:S05]  /*2de70*/  BSYNC B1 ;  /* 0x0000000000017941 */ /* 0x000fea0003800000 */
.L_x_6543:
        /* <DEDUP_REMOVED lines=10> */
.L_x_6545:
[----:B------:R-:W2:Y:S01]  /*2df20*/  LDL R2, [R1+0x8] ;  /* 0x0000080001027983 */ /* 0x000ea20000100800 */
[----:B------:R-:W-:Y:S01]  /*2df30*/  BSSY B1, `(.L_x_6546) ;  /* 0x0000004000017945 */ /* 0x000fe20003800000 */
[----:B--2---:R-:W-:-:S13]  /*2df40*/  LOP3.LUT P0, RZ, R2, 0x8, RZ, 0xc0, !PT ;  /* 0x0000000802ff7812 */ /* 0x004fda000780c0ff */
[----:B------:R-:W-:Y:S05]  /*2df50*/  @P0 BRA `(.L_x_6547) ;  /* 0x0000000000040947 */ /* 0x000fea0003800000 */
[----:B------:R-:W-:Y:S01]  /*2df60*/  BPT.TRAP 0x1 ;  /* 0x000000040000795c */ /* 0x000fe20000300000 */
.L_x_6547:
[----:B------:R-:W-:Y:S05]  /*2df70*/  BSYNC B1 ;  /* 0x0000000000017941 */ /* 0x000fea0003800000 */
.L_x_6546:
        /* <DEDUP_REMOVED lines=14> */
.L_x_6548:
        /* <DEDUP_REMOVED lines=16> */
.L_x_6549:
        /* <DEDUP_REMOVED lines=16> */
.L_x_6550:
        /* <DEDUP_REMOVED lines=11> */
.L_x_6542:
[----:B------:R-:W-:Y:S05]  /*2e310*/  BSYNC B0 ;  /* 0x0000000000007941 */ /* 0x000fea0003800000 */
.L_x_6541:
[----:B------:R-:W4:Y:S04]  /*2e320*/  LDL.LU R5, [R1+0xc] ;  /* 0x00000c0001057983 */ /* 0x000f280000300800 */
[----:B0-2---:R-:W2:Y:S01]  /*2e330*/  LDL.LU R4, [R1+0x18] ;  /* 0x0000180001047983 */ /* 0x005ea20000300800 */
[----:B----4-:R-:W-:-:S05]  /*2e340*/  VIADD R0, R5, 0x1 ;  /* 0x0000000105007836 */ /* 0x010fca0000000000 */
[----:B------:R-:W-:-:S04]  /*2e350*/  ISETP.NE.AND P0, PT, R0, 0x2, PT ;  /* 0x000000020000780c */ /* 0x000fc80003f05270 */
[----:B------:R-:W-:Y:S02]  /*2e360*/  SEL R2, RZ, 0x1, P0 ;  /* 0x00000001ff027807 */ /* 0x000fe40000000000 */
[----:B------:R-:W-:Y:S02]  /*2e370*/  SEL R0, R0, RZ, P0 ;  /* 0x000000ff00007207 */ /* 0x000fe40000000000 */
[----:B--2---:R-:W-:-:S03]  /*2e380*/  LOP3.LUT R4, R4, R2, RZ, 0x3c, !PT ;  /* 0x0000000204047212 */ /* 0x004fc600078e3cff */
[----:B------:R0:W-:Y:S04]  /*2e390*/  STL [R1+0xc], R0 ;  /* 0x00000c0001007387 */ /* 0x0001e80000100800 */
[----:B------:R0:W-:Y:S02]  /*2e3a0*/  STL [R1+0x18], R4 ;  /* 0x0000180401007387 */ /* 0x0001e40000100800 */
.L_x_6460:
[----:B------:R-:W-:Y:S05]  /*2e3b0*/  BSYNC B7 ;  /* 0x0000000000077941 */ /* 0x000fea0003800000 */
.L_x_6458:
        /* <DEDUP_REMOVED lines=8> */
[----:B0-----:R-:W-:-:S05]  /*2e440*/  IMAD.U32 R0, RZ, RZ, UR4 ;  /* 0x00000004ff007e24 */ /* 0x001fca000f8e00ff */
[----:B------:R2:W4:Y:S04]  /*2e450*/  LDS.128 R16, [R0+0x368d0] ;  /* 0x0368d00000107984 */ /* 0x0005280000000c00 */
[----:B------:R2:W-:Y:S01]  /*2e460*/  STL [R1+0x4], R0 ;  /* 0x0000040001007387 */ /* 0x0005e20000100800 */
[----:B------:R-:W-:Y:S06]  /*2e470*/  BAR.ARV 0x4, 0x180 ;  /* 0x0106000000007b1d */ /* 0x000fec0000002000 */
[----:B------:R-:W-:Y:S05]  /*2e480*/  BRA `(.L_x_6552) ;  /* 0x0000000800d87947 */ /* 0x000fea0003800000 */
.L_x_6551:
[----:B---3--:R-:W2:Y:S01]  /*2e490*/  LDL R6, [R1+0x2c] ;  /* 0x00002c0001067983 */ /* 0x008ea20000100800 */
[----:B------:R-:W-:Y:S01]  /*2e4a0*/  UMOV UR4, 0xffffffff ;  /* 0xffffffff00047882 */ /* 0x000fe20000000000 */
[----:B--2---:R-:W-:Y:S02]  /*2e4b0*/  ISETP.NE.AND P5, PT, R6, 0x1f, PT ;  /* 0x0000001f0600780c */ /* 0x004fe40003fa5270 */
[----:B------:R-:W-:Y:S11]  /*2e4c0*/  BRA.DIV UR4, `(.L_x_6553) ;  /* 0x0000002e04447947 */ /* 0x000ff6000b800000 */
[----:B0-----:R-:W-:Y:S01]  /*2e4d0*/  IMAD.IADD R0, R19, 0x1, R6 ;  /* 0x0000000113007824 */ /* 0x001fe200078e0206 */
        /* <DEDUP_REMOVED lines=8> */
[----:B------:R-:W-:Y:S01]  /*2e560*/  SHFL.IDX PT, R5, R16, 0x1, 0x1f ;  /* 0x00201f0010057f89 */ /* 0x000fe200000e0000 */
[C---:B------:R-:W-:Y:S01]  /*2e570*/  ISETP.GE.U32.AND P3, PT, R6.reuse, 0x10, PT ;  /* 0x000000100600780c */ /* 0x040fe20003f66070 */
[----:B0-----:R-:W-:Y:S02]  /*2e580*/  IMAD.MOV.U32 R3, RZ, RZ, RZ ;  /* 0x000000ffff037224 */ /* 0x001fe400078e00ff */
[----:B--2---:R-:W-:Y:S01]  /*2e590*/  @!P0 IMAD.MOV.U32 R3, RZ, RZ, R2 ;  /* 0x000000ffff038224 */ /* 0x004fe200078e0002 */
[----:B------:R-:W-:-:S04]  /*2e5a0*/  ISETP.GE.U32.AND P0, PT, R6, 0x2, PT ;  /* 0x000000020600780c */ /* 0x000fc80003f06070 */
[----:B------:R-:W0:Y:S02]  /*2e5b0*/  SHFL.UP PT, R2, R3, 0x1, RZ ;  /* 0x0420000003027989 */ /* 0x000e2400000e00ff */
[----:B0-----:R-:W-:-:S05]  /*2e5c0*/  SEL R0, R2, RZ, P4 ;  /* 0x000000ff02007207 */ /* 0x001fca0002000000 */
[----:B------:R-:W-:Y:S02]  /*2e5d0*/  IMAD.IADD R2, R3, 0x1, R0 ;  /* 0x0000000103027824 */ /* 0x000fe400078e0200 */
[----:B------:R-:W-:Y:S04]  /*2e5e0*/  SHFL.IDX PT, R0, R16, RZ, 0x1f ;  /* 0x00001fff10007589 */ /* 0x000fe800000e0000 */
        /* <DEDUP_REMOVED lines=13> */
.L_x_6656:
[----:B------:R-:W-:Y:S02]  /*2e6c0*/  ULDC UR4, c[0x0][0xc38] ;  /* 0x00030e0000047ab9 */ /* 0x000fe40000000800 */
[----:B------:R-:W-:-:S04]  /*2e6d0*/  IMAD.U32 R4, RZ, RZ, UR4 ;  /* 0x00000004ff047e24 */ /* 0x000fc8000f8e00ff */
[----:B--2---:R-:W-:-:S04]  /*2e6e0*/  IMAD R16, R16, R4, RZ ;  /* 0x0000000410107224 */ /* 0x004fc800078e02ff */
[----:B------:R-:W-:-:S05]  /*2e6f0*/  IMAD.IADD R5, R5, 0x1, R16 ;  /* 0x0000000105057824 */ /* 0x000fca00078e0210 */
[----:B------:R-:W-:-:S13]  /*2e700*/  ISETP.GT.AND P4, PT, R5, R0, PT ;  /* 0x000000000500720c */ /* 0x000fda0003f84270 */
[----:B------:R-:W-:Y:S05]  /*2e710*/  @P4 BRA `(.L_x_6554) ;  /* 0x0000000000a04947 */ /* 0x000fea0003800000 */
.L_x_6559:
[----:B0-----:R-:W0:Y:S01]  /*2e720*/  LDC R2, c[0x0][0xc3c] ;  /* 0x00030f00ff027b82 */ /* 0x001e220000000800 */
[----:B------:R-:W-:-:S05]  /*2e730*/  VIADD R19, R19, 0x1f ;  /* 0x0000001f13137836 */ /* 0x000fca0000000000 */
[----:B0-----:R-:W-:-:S13]  /*2e740*/  ISETP.GE.AND P4, PT, R19, R2, PT ;  /* 0x000000021300720c */ /* 0x001fda0003f86270 */
[----:B------:R-:W-:Y:S05]  /*2e750*/  @P4 BRA `(.L_x_6555) ;  /* 0x0000000400dc4947 */ /* 0x000fea0003800000 */
[----:B------:R-:W2:Y:S01]  /*2e760*/  LDL R3, [R1+0x2c] ;  /* 0x00002c0001037983 */ /* 0x000ea20000100800 */
[----:B------:R-:W-:Y:S01]  /*2e770*/  BSSY B0, `(.L_x_6556) ;  /* 0x0000008000007945 */ /* 0x000fe20003800000 */
[----:B--2---:R-:W-:Y:S02]  /*2e780*/  IMAD.IADD R4, R19, 0x1, R3 ;  /* 0x0000000113047824 */ /* 0x004fe400078e0203 */
[----:B------:R-:W-:-:S03]  /*2e790*/  IMAD.MOV.U32 R3, RZ, RZ, RZ ;  /* 0x000000ffff037224 */ /* 0x000fc600078e00ff */
[----:B------:R-:W-:-:S13]  /*2e7a0*/  ISETP.GE.OR P4, PT, R4, R2, !P5 ;  /* 0x000000020400720c */ /* 0x000fda0006f86670 */
[----:B------:R-:W-:Y:S05]  /*2e7b0*/  @P4 BRA `(.L_x_6557) ;  /* 0x00000000000c4947 */ /* 0x000fea0003800000 */
[----:B------:R-:W0:Y:S02]  /*2e7c0*/  LDC.64 R2, c[0x0][0xc80] ;  /* 0x00032000ff027b82 */ /* 0x000e240000000a00 */
[----:B0-----:R-:W-:-:S06]  /*2e7d0*/  IMAD.WIDE R2, R4, 0x4, R2 ;  /* 0x0000000404027825 */ /* 0x001fcc00078e0202 */
[----:B------:R0:W5:Y:S02]  /*2e7e0*/  LDG.E R3, desc[UR60][R2.64] ;  /* 0x0000003c02037981 */ /* 0x000164000c1e1900 */
.L_x_6557:
[----:B------:R-:W-:Y:S05]  /*2e7f0*/  BSYNC B0 ;  /* 0x0000000000007941 */ /* 0x000fea0003800000 */
.L_x_6556:
        /* <DEDUP_REMOVED lines=20> */
.L_x_6664:
[----:B------:R-:W-:Y:S02]  /*2e940*/  ULDC UR4, c[0x0][0xc38] ;  /* 0x00030e0000047ab9 */ /* 0x000fe40000000800 */
[----:B------:R-:W-:-:S04]  /*2e950*/  IMAD.U32 R4, RZ, RZ, UR4 ;  /* 0x00000004ff047e24 */ /* 0x000fc8000f8e00ff */
[----:B--2---:R-:W-:-:S04]  /*2e960*/  IMAD R16, R16, R4, RZ ;  /* 0x0000000410107224 */ /* 0x004fc800078e02ff */
[----:B------:R-:W-:-:S05]  /*2e970*/  IMAD.IADD R5, R16, 0x1, R5 ;  /* 0x0000000110057824 */ /* 0x000fca00078e0205 */
[----:B------:R-:W-:-:S13]  /*2e980*/  ISETP.GT.AND P4, PT, R5, R0, PT ;  /* 0x000000000500720c */ /* 0x000fda0003f84270 */
[----:B------:R-:W-:Y:S05]  /*2e990*/  @!P4 BRA `(.L_x_6559) ;  /* 0xfffffffc0060c947 */ /* 0x000fea000383ffff */
.L_x_6554:
        /* <DEDUP_REMOVED lines=8> */
.L_x_6668:
[----:B------:R-:W-:Y:S01]  /*2ea20*/  ISETP.NE.AND P0, PT, R5, RZ, PT ;  /* 0x000000ff0500720c */ /* 0x000fe20003f05270 */
[----:B------:R-:W-:-:S12]  /*2ea30*/  IMAD.MOV.U32 R5, RZ, RZ, RZ ;  /* 0x000000ffff057224 */ /* 0x000fd800078e00ff */
[----:B------:R-:W-:Y:S05]  /*2ea40*/  @!P0 BRA `(.L_x_6561) ;  /* 0x0000000000148947 */ /* 0x000fea0003800000 */
[----:B------:R-:W-:Y:S01]  /*2ea50*/  UMOV UR4, 0xffffffff ;  /* 0xffffffff00047882 */ /* 0x000fe20000000000 */
[----:B------:R-:W-:Y:S02]  /*2ea60*/  VIADD R12, R6, 0xffffffff ;  /* 0xffffffff060c7836 */ /* 0x000fe40000000000 */
[----:B------:R-:W-:Y:S05]  /*2ea70*/  BRA.DIV UR4, `(.L_x_6562) ;  /* 0x00000032043c7947 */ /* 0x000fea000b800000 */
[----:B0-----:R0:W4:Y:S02]  /*2ea80*/  SHFL.IDX PT, R2, R2, R12, 0x1f ;  /* 0x00001f0c02027589 */ /* 0x00112400000e0000 */
.L_x_6671:
[----:B----4-:R-:W-:-:S07]  /*2ea90*/  IMAD.MOV.U32 R5, RZ, RZ, R2 ;  /* 0x000000ffff057224 */ /* 0x010fce00078e0002 */
.L_x_6561:
[----:B0-2---:R-:W0:Y:S01]  /*2eaa0*/  LDC.64 R2, c[0x0][0xc90] ;  /* 0x00032400ff027b82 */ /* 0x005e220000000a00 */
[----:B------:R-:W-:-:S04]  /*2eab0*/  IMAD.IADD R19, R6, 0x1, R19 ;  /* 0x0000000106137824 */ /* 0x000fc800078e0213 */
[----:B0-----:R-:W-:-:S05]  /*2eac0*/  IMAD.WIDE R2, R19, 0x4, R2 ;  /* 0x0000000413027825 */ /* 0x001fca00078e0202 */
[----:B------:R-:W3:Y:S01]  /*2ead0*/  LDG.E R7, desc[UR60][R2.64] ;  /* 0x0000003c02077981 */ /* 0x000ee2000c1e1900 */
        /* <DEDUP_REMOVED lines=63> */
.L_x_6555:
[----:B------:R-:W-:Y:S01]  /*2eed0*/  UMOV UR4, URZ ;  /* 0x0000003f00047c82 */ /* 0x000fe20008000000 */
[----:B------:R-:W-:Y:S01]  /*2eee0*/  UMOV UR5, URZ ;  /* 0x0000003f00057c82 */ /* 0x000fe20008000000 */
[----:B------:R-:W-:Y:S01]  /*2eef0*/  ULDC UR6, c[0x0][0xc3c] ;  /* 0x00030f0000067ab9 */ /* 0x000fe20000000800 */
[----:B------:R-:W-:Y:S02]  /*2ef00*/  IMAD.MOV.U32 R16, RZ, RZ, R0 ;  /* 0x000000ffff107224 */ /* 0x000fe400078e0000 */
[----:B------:R-:W-:Y:S02]  /*2ef10*/  IMAD.U32 R17, RZ, RZ, UR4 ;  /* 0x00000004ff117e24 */ /* 0x000fe4000f8e00ff */
[----:B------:R-:W-:Y:S02]  /*2ef20*/  IMAD.U32 R18, RZ, RZ, UR5 ;  /* 0x00000005ff127e24 */ /* 0x000fe4000f8e00ff */
[----:B------:R-:W-:-:S07]  /*2ef30*/  IMAD.U32 R19, RZ, RZ, UR6 ;  /* 0x00000006ff137e24 */ /* 0x000fce000f8e00ff */
.L_x_6563:
        /* <DEDUP_REMOVED lines=11> */
.L_x_6552:
[----:B------:R-:W-:Y:S02]  /*2eff0*/  ULDC UR4, c[0x0][0xc3c] ;  /* 0x00030f0000047ab9 */ /* 0x000fe40000000800 */
[----:B----4-:R-:W-:-:S13]  /*2f000*/  ISETP.GE.AND P0, PT, R19, UR4, PT ;  /* 0x0000000413007c0c */ /* 0x010fda000bf06270 */
[----:B------:R-:W-:Y:S05]  /*2f010*/  @!P0 BRA `(.L_x_6564) ;  /* 0xffffff8c00808947 */ /* 0x000fea000383ffff */
[----:B------:R-:W-:Y:S05]  /*2f020*/  BSYNC B8 ;  /* 0x0000000000087941 */ /* 0x000fea0003800000 */
.L_x_6414:
[----:B--2---:R-:W2:Y:S01]  /*2f030*/  LDL.LU R0, [R1+0x50] ;  /* 0x0000500001007983 */ /* 0x004ea20000300800 */
[----:B------:R-:W-:Y:S01]  /*2f040*/  BSSY B0, `(.L_x_6565) ;  /* 0x000000b000007945 */ /* 0x000fe20003800000 */
[----:B------:R-:W4:Y:S01]  /*2f050*/  S2R R5, SR_CgaCtaId ;  /* 0x0000000000057919 */ /* 0x000f220000008800 */
[----:B--2---:R-:W-:-:S05]  /*2f060*/  VIADD R0, R0, 0x1 ;  /* 0x0000000100007836 */ /* 0x004fca0000000000 */
        /* <DEDUP_REMOVED lines=8> */
.L_x_6672:
[----:B------:R-:W-:Y:S05]  /*2f0f0*/  BSYNC B0 ;  /* 0x0000000000007941 */ /* 0x000fea0003800000 */
.L_x_6565:
[----:B------:R-:W-:-:S03]  /*2f100*/  UMOV UR4, 0xffffffff ;  /* 0xffffffff00047882 */ /* 0x000fc60000000000 */
[----:B------:R-:W-:Y:S05]  /*2f110*/  BRA.DIV UR4, `(.L_x_6567) ;  /* 0x0000002a04d07947 */ /* 0x000fea000b800000 */
[----:B------:R-:W2:Y:S02]  /*2f120*/  S2R R2, SR_TID.X ;  /* 0x0000000000027919 */ /* 0x000ea40000002100 */
[----:B--2---:R-:W-:-:S04]  /*2f130*/  SHF.R.U32.HI R2, RZ, 0x5, R2 ;  /* 0x00000005ff027819 */ /* 0x004fc80000011602 */
[----:B------:R-:W-:-:S05]  /*2f140*/  LOP3.LUT R2, R2, 0x3, RZ, 0xc0, !PT ;  /* 0x0000000302027812 */ /* 0x000fca00078ec0ff */
[----:B------:R2:W4:Y:S02]  /*2f150*/  SHFL.IDX PT, R14, R2, RZ, 0x1f ;  /* 0x00001fff020e7589 */ /* 0x00052400000e0000 */
.L_x_6675:
[----:B----4-:R-:W-:-:S13]  /*2f160*/  ISETP.NE.AND P0, PT, R14, RZ, PT ;  /* 0x000000ff0e00720c */ /* 0x010fda0003f05270 */
[----:B------:R-:W-:Y:S05]  /*2f170*/  @P0 BRA `(.L_x_6180) ;  /* 0x00000000009c0947 */ /* 0x000fea0003800000 */
[----:B------:R-:W-:-:S03]  /*2f180*/  UMOV UR4, 0xffffffff ;  /* 0xffffffff00047882 */ /* 0x000fc60000000000 */
[----:B------:R-:W-:Y:S05]  /*2f190*/  BRA.DIV UR4, `(.L_x_6568) ;  /* 0x0000002a04e47947 */ /* 0x000fea000b800000 */
[----:B------:R-:W-:-:S13]  /*2f1a0*/  ELECT P6, URZ, PT ;  /* 0x00000000003f782f */ /* 0x000fda00038c0000 */
.L_x_6678:
        /* <DEDUP_REMOVED lines=8> */
.L_x_6569:
[----:B0-----:R-:W3:Y:S04]  /*2f230*/  LDL R3, [R1+0xc] ;  /* 0x00000c0001037983 */ /* 0x001ee80000100800 */
[----:B------:R-:W2:Y:S01]  /*2f240*/  LDL.LU R7, [R1+0x18] ;  /* 0x0000180001077983 */ /* 0x000ea20000300800 */
        /* <DEDUP_REMOVED lines=12> */
.L_x_6679:
[----:B------:R-:W2:Y:S02]  /*2f310*/  SYNCS.PHASECHK.TRANS64.TRYWAIT P0, [R7+URZ], R2 ;  /* 0x00000002070075a7 */ /* 0x000ea4000800017f */
[----:B--2---:R-:W-:Y:S05]  /*2f320*/  @!P0 BRA `(.L_x_6571) ;  /* 0x0000002800b48947 */ /* 0x004fea0003800000 */
.L_x_6680:
[----:B------:R-:W-:Y:S05]  /*2f330*/  @!P2 BRA `(.L_x_6572) ;  /* 0x000000000004a947 */ /* 0x000fea0003800000 */
[----:B------:R-:W-:Y:S01]  /*2f340*/  BPT.TRAP 0x1 ;  /* 0x000000040000795c */ /* 0x000fe20000300000 */
.L_x_6572:
[----:B------:R-:W3:Y:S01]  /*2f350*/  LDL.LU R4, [R1+0xc] ;  /* 0x00000c0001047983 */ /* 0x000ee20000300800 */
[----:B------:R-:W-:-:S04]  /*2f360*/  VIADD R0, R0, 0x36860 ;  /* 0x0003686000007836 */ /* 0x000fc80000000000 */
[----:B---3--:R-:W-:-:S04]  /*2f370*/  IMAD R4, R4, 0x8, R0 ;  /* 0x0000000804047824 */ /* 0x008fc800078e0200 */
[----:B------:R-:W3:Y:S02]  /*2f380*/  SYNCS.PHASECHK.TRANS64.TRYWAIT P0, [R4+URZ], R5 ;  /* 0x00000005040075a7 */ /* 0x000ee4000800017f */
[----:B---3--:R-:W-:Y:S05]  /*2f390*/  @!P0 BRA `(.L_x_6573) ;  /* 0x0000002800ac8947 */ /* 0x008fea0003800000 */
.L_x_6681:
[----:B------:R-:W-:-:S07]  /*2f3a0*/  IMAD R3, R3, 0x8, R0 ;  /* 0x0000000803037824 */ /* 0x000fce00078e0200 */
.L_x_6574:
[----:B----4-:R4:W0:Y:S02]  /*2f3b0*/  SYNCS.PHASECHK.TRANS64.TRYWAIT P0, [R3+URZ], R2 ;  /* 0x00000002030075a7 */ /* 0x010824000800017f */
[----:B0-----:R-:W-:Y:S05]  /*2f3c0*/  @!P0 NANOSLEEP.SYNCS 0x989680 ;  /* 0x009896800000895d */ /* 0x001fea0003900000 */
[----:B------:R-:W0:Y:S02]  /*2f3d0*/  @!P0 SYNCS.PHASECHK.TRANS64 P0, [R3+URZ], R2 ;  /* 0x00000002030085a7 */ /* 0x000e24000800007f */
[----:B0-----:R-:W-:Y:S05]  /*2f3e0*/  @!P0 BRA `(.L_x_6574) ;  /* 0xfffffffc00f08947 */ /* 0x001fea000383ffff */
.L_x_6180:
[----:B------:R-:W-:Y:S05]  /*2f3f0*/  BSYNC B9 ;  /* 0x0000000000097941 */ /* 0x000fea0003800000 */
.L_x_6177:
[----:B------:R-:W-:Y:S05]  /*2f400*/  EXIT ;  /* 0x000000000000794d */ /* 0x000fea0003800000 */
.L_x_6198:
[----:B0-----:R0:W1:Y:S02]  /*2f410*/  SYNCS.PHASECHK.TRANS64.TRYWAIT P5, [R98+URZ+0x36890], R99 ;  /* 0x03689063620075a7 */ /* 0x00106400080a017f */
[----:B-1----:R-:W-:Y:S05]  /*2f420*/  @!P5 NANOSLEEP.SYNCS 0x989680 ;  /* 0x009896800000d95d */ /* 0x002fea0003900000 */
[----:B------:R-:W1:Y:S02]  /*2f430*/  @!P5 SYNCS.PHASECHK.TRANS64 P5, [R98+URZ+0x36890], R99 ;  /* 0x036890636200d5a7 */ /* 0x000e6400080a007f */
[----:B-1----:R-:W-:Y:S05]  /*2f440*/  @!P5 BRA `(.L_x_6198) ;  /* 0xfffffffc00f0d947 */ /* 0x002fea000383ffff */
[----:B------:R-:W-:Y:S05]  /*2f450*/  BRA `(.L_x_6575) ;  /* 0xfffffd4400687947 */ /* 0x000fea000383ffff */
.L_x_6252:
[----:B-1----:R1:W3:Y:S02]  /*2f460*/  SYNCS.PHASECHK.TRANS64.TRYWAIT P5, [R98+URZ+0x36890], R99 ;  /* 0x03689063620075a7 */ /* 0x0022e400080a017f */
[----:B---3--:R-:W-:Y:S05]  /*2f470*/  @!P5 NANOSLEEP.SYNCS 0x989680 ;  /* 0x009896800000d95d */ /* 0x008fea0003900000 */
[----:B------:R-:W3:Y:S02]  /*2f480*/  @!P5 SYNCS.PHASECHK.TRANS64 P5, [R98+URZ+0x36890], R99 ;  /* 0x036890636200d5a7 */ /* 0x000ee400080a007f */
[----:B---3--:R-:W-:Y:S05]  /*2f490*/  @!P5 BRA `(.L_x_6252) ;  /* 0xfffffffc00f0d947 */ /* 0x008fea000383ffff */
[----:B------:R-:W-:Y:S05]  /*2f4a0*/  BRA `(.L_x_6576) ;  /* 0xfffffd7800a47947 */ /* 0x000fea000383ffff */
.L_x_6277:
[----:B-1----:R1:W2:Y:S02]  /*2f4b0*/  SYNCS.PHASECHK.TRANS64.TRYWAIT P3, [R98+URZ+0x36890], R99 ;  /* 0x03689063620075a7 */ /* 0x0022a4000806017f */
[----:B--2---:R-:W-:Y:S05]  /*2f4c0*/  @!P3 NANOSLEEP.SYNCS 0x989680 ;  /* 0x009896800000b95d */ /* 0x004fea0003900000 */
[----:B------:R-:W2:Y:S02]  /*2f4d0*/  @!P3 SYNCS.PHASECHK.TRANS64 P3, [R98+URZ+0x36890], R99 ;  /* 0x036890636200b5a7 */ /* 0x000ea4000806007f */
[----:B--2---:R-:W-:Y:S05]  /*2f4e0*/  @!P3 BRA `(.L_x_6277) ;  /* 0xfffffffc00f0b947 */ /* 0x004fea000383ffff */
[----:B------:R-:W-:Y:S05]  /*2f4f0*/  BRA `(.L_x_6577) ;  /* 0xfffffdac00547947 */ /* 0x000fea000383ffff */
.L_x_6283:
[----:B0-----:R0:W1:Y:S02]  /*2f500*/  SYNCS.PHASECHK.TRANS64.TRYWAIT P2, [R98+URZ+0x368b0], R99 ;  /* 0x0368b063620075a7 */ /* 0x001064000804017f */
[----:B-1----:R-:W-:Y:S05]  /*2f510*/  @!P2 NANOSLEEP.SYNCS 0x989680 ;  /* 0x009896800000a95d */ /* 0x002fea0003900000 */
[----:B------:R-:W1:Y:S02]  /*2f520*/  @!P2 SYNCS.PHASECHK.TRANS64 P2, [R98+URZ+0x368b0], R99 ;  /* 0x0368b0636200a5a7 */ /* 0x000e64000804007f */
[----:B-1----:R-:W-:Y:S05]  /*2f530*/  @!P2 BRA `(.L_x_6283) ;  /* 0xfffffffc00f0a947 */ /* 0x002fea000383ffff */
[----:B------:R-:W-:Y:S05]  /*2f540*/  BRA `(.L_x_6578) ;  /* 0xfffffdb000707947 */ /* 0x000fea000383ffff */
.L_x_6301:
        /* <DEDUP_REMOVED lines=8> */
.L_x_6580:
[----:B------:R-:W-:Y:S05]  /*2f5d0*/  BSYNC B1 ;  /* 0x0000000000017941 */ /* 0x000fea0003800000 */
.L_x_6579:
        /* <DEDUP_REMOVED lines=8> */
.L_x_6581:
[----:B------:R-:W-:Y:S02]  /*2f660*/  IMAD.MOV.U32 R13, RZ, RZ, R8 ;  /* 0x000000ffff0d7224 */ /* 0x000fe400078e0008 */
[----:B------:R-:W-:-:S07]  /*2f670*/  IMAD.MOV.U32 R0, RZ, RZ, R14 ;  /* 0x000000ffff007224 */ /* 0x000fce00078e000e */
[----:B------:R-:W-:Y:S05]  /*2f680*/  WARPSYNC.COLLECTIVE R15, `(.L_x_6582) ;  /* 0x000000000f087348 */ /* 0x000fea0003c00000 */
[----:B------:R0:W1:Y:S02]  /*2f690*/  SHFL.IDX P6, R14, R13, R12, R11 ;  /* 0x0000000c0d0e7389 */ /* 0x00006400000c000b */
[----:B01----:R-:W-:Y:S01]  /*2f6a0*/  ENDCOLLECTIVE ;  /* 0x000000000000791b */ /* 0x003fe20003800000 */
.L_x_6582:
[----:B------:R-:W-:Y:S02]  /*2f6b0*/  IMAD.MOV.U32 R13, RZ, RZ, R4 ;  /* 0x000000ffff0d7224 */ /* 0x000fe400078e0004 */
[----:B------:R-:W-:-:S07]  /*2f6c0*/  IMAD.MOV.U32 R5, RZ, RZ, R14 ;  /* 0x000000ffff057224 */ /* 0x000fce00078e000e */
[----:B------:R-:W-:Y:S05]  /*2f6d0*/  WARPSYNC.COLLECTIVE R15, `(.L_x_6583) ;  /* 0x000000000f087348 */ /* 0x000fea0003c00000 */
[----:B------:R0:W1:Y:S02]  /*2f6e0*/  SHFL.IDX P6, R14, R13, R12, R11 ;  /* 0x0000000c0d0e7389 */ /* 0x00006400000c000b */
[----:B01----:R-:W-:Y:S01]  /*2f6f0*/  ENDCOLLECTIVE ;  /* 0x000000000000791b */ /* 0x003fe20003800000 */
.L_x_6583:
[----:B------:R-:W-:Y:S05]  /*2f700*/  BRA `(.L_x_6584) ;  /* 0xfffffdc000c07947 */ /* 0x000fea000383ffff */
.L_x_6304:
        /* <DEDUP_REMOVED lines=8> */
.L_x_6586:
[----:B------:R-:W-:Y:S05]  /*2f790*/  BSYNC B1 ;  /* 0x0000000000017941 */ /* 0x000fea0003800000 */
.L_x_6585:
        /* <DEDUP_REMOVED lines=8> */
.L_x_6587:
[----:B------:R-:W-:Y:S02]  /*2f820*/  IMAD.MOV.U32 R13, RZ, RZ, R8 ;  /* 0x000000ffff0d7224 */ /* 0x000fe400078e0008 */
[----:B------:R-:W-:-:S07]  /*2f830*/  IMAD.MOV.U32 R0, RZ, RZ, R14 ;  /* 0x000000ffff007224 */ /* 0x000fce00078e000e */
[----:B------:R-:W-:Y:S05]  /*2f840*/  WARPSYNC.COLLECTIVE R15, `(.L_x_6588) ;  /* 0x000000000f087348 */ /* 0x000fea0003c00000 */
[----:B------:R0:W1:Y:S02]  /*2f850*/  SHFL.IDX P6, R14, R13, R12, R11 ;  /* 0x0000000c0d0e7389 */ /* 0x00006400000c000b */
[----:B01----:R-:W-:Y:S01]  /*2f860*/  ENDCOLLECTIVE ;  /* 0x000000000000791b */ /* 0x003fe20003800000 */
.L_x_6588:
[----:B------:R-:W-:Y:S02]  /*2f870*/  IMAD.MOV.U32 R13, RZ, RZ, R4 ;  /* 0x000000ffff0d7224 */ /* 0x000fe400078e0004 */
[----:B------:R-:W-:-:S07]  /*2f880*/  IMAD.MOV.U32 R5, RZ, RZ, R14 ;  /* 0x000000ffff057224 */ /* 0x000fce00078e000e */
[----:B------:R-:W-:Y:S05]  /*2f890*/  WARPSYNC.COLLECTIVE R15, `(.L_x_6589) ;  /* 0x000000000f087348 */ /* 0x000fea0003c00000 */
[----:B------:R0:W1:Y:S02]  /*2f8a0*/  SHFL.IDX P6, R14, R13, R12, R11 ;  /* 0x0000000c0d0e7389 */ /* 0x00006400000c000b */
[----:B01----:R-:W-:Y:S01]  /*2f8b0*/  ENDCOLLECTIVE ;  /* 0x000000000000791b */ /* 0x003fe20003800000 */
.L_x_6589:
[----:B------:R-:W-:Y:S01]  /*2f8c0*/  IMAD.MOV.U32 R4, RZ, RZ, R14 ;  /* 0x000000ffff047224 */ /* 0x000fe200078e000e */
[----:B------:R-:W-:Y:S06]  /*2f8d0*/  BRA `(.L_x_6590) ;  /* 0xfffffdc800887947 */ /* 0x000fec000383ffff */
.L_x_6308:
[----:B0-----:R0:W1:Y:S02]  /*2f8e0*/  SYNCS.PHASECHK.TRANS64.TRYWAIT P0, [R16+URZ+0x36800], R5 ;  /* 0x03680005100075a7 */ /* 0x001064000800017f */
[----:B-1----:R-:W-:Y:S05]  /*2f8f0*/  @!P0 NANOSLEEP.SYNCS 0x989680 ;  /* 0x009896800000895d */ /* 0x002fea0003900000 */
[----:B------:R-:W1:Y:S02]  /*2f900*/  @!P0 SYNCS.PHASECHK.TRANS64 P0, [R16+URZ+0x36800], R5 ;  /* 0x03680005100085a7 */ /* 0x000e64000800007f */
[----:B-1----:R-:W-:Y:S05]  /*2f910*/  @!P0 BRA `(.L_x_6308) ;  /* 0xfffffffc00f08947 */ /* 0x002fea000383ffff */
[----:B------:R-:W-:Y:S05]  /*2f920*/  BRA `(.L_x_6591) ;  /* 0xfffffdd000d07947 */ /* 0x000fea000383ffff */
.L_x_6332:
        /* <DEDUP_REMOVED lines=8> */
.L_x_6593:
[----:B------:R-:W-:Y:S05]  /*2f9b0*/  BSYNC B1 ;  /* 0x0000000000017941 */ /* 0x000fea0003800000 */
.L_x_6592:
        /* <DEDUP_REMOVED lines=8> */
.L_x_6594:
[----:B------:R-:W-:Y:S02]  /*2fa40*/  IMAD.MOV.U32 R21, RZ, RZ, R3 ;  /* 0x000000ffff157224 */ /* 0x000fe400078e0003 */
[----:B------:R-:W-:Y:S02]  /*2fa50*/  IMAD.MOV.U32 R13, RZ, RZ, R7 ;  /* 0x000000ffff0d7224 */ /* 0x000fe400078e0007 */
[----:B------:R-:W-:-:S07]  /*2fa60*/  IMAD.MOV.U32 R0, RZ, RZ, R14 ;  /* 0x000000ffff007224 */ /* 0x000fce00078e000e */
[----:B------:R-:W-:Y:S05]  /*2fa70*/  WARPSYNC.COLLECTIVE R15, `(.L_x_6595) ;  /* 0x000000000f087348 */ /* 0x000fea0003c00000 */
[----:B------:R0:W1:Y:S02]  /*2fa80*/  SHFL.IDX P6, R14, R13, R12, R11 ;  /* 0x0000000c0d0e7389 */ /* 0x00006400000c000b */
[----:B01----:R-:W-:Y:S01]  /*2fa90*/  ENDCOLLECTIVE ;  /* 0x000000000000791b */ /* 0x003fe20003800000 */
.L_x_6595:
[----:B------:R-:W-:Y:S02]  /*2faa0*/  IMAD.MOV.U32 R20, RZ, RZ, R0 ;  /* 0x000000ffff147224 */ /* 0x000fe400078e0000 */
[----:B------:R-:W-:Y:S02]  /*2fab0*/  IMAD.MOV.U32 R13, RZ, RZ, R9 ;  /* 0x000000ffff0d7224 */ /* 0x000fe400078e0009 */
[----:B------:R-:W-:-:S07]  /*2fac0*/  IMAD.MOV.U32 R5, RZ, RZ, R14 ;  /* 0x000000ffff057224 */ /* 0x000fce00078e000e */
[----:B------:R-:W-:Y:S05]  /*2fad0*/  WARPSYNC.COLLECTIVE R15, `(.L_x_6596) ;  /* 0x000000000f087348 */ /* 0x000fea0003c00000 */
[----:B------:R0:W1:Y:S02]  /*2fae0*/  SHFL.IDX P6, R14, R13, R12, R11 ;  /* 0x0000000c0d0e7389 */ /* 0x00006400000c000b */
[----:B01----:R-:W-:Y:S01]  /*2faf0*/  ENDCOLLECTIVE ;  /* 0x000000000000791b */ /* 0x003fe20003800000 */
.L_x_6596:
[----:B------:R-:W-:Y:S05]  /*2fb00*/  BRA `(.L_x_6597) ;  /* 0xfffffdf800807947 */ /* 0x000fea000383ffff */
.L_x_6335:
        /* <DEDUP_REMOVED lines=8> */
.L_x_6599:
[----:B------:R-:W-:Y:S05]  /*2fb90*/  BSYNC B1 ;  /* 0x0000000000017941 */ /* 0x000fea0003800000 */
.L_x_6598:
        /* <DEDUP_REMOVED lines=8> */
.L_x_6600:
[----:B------:R-:W-:Y:S02]  /*2fc20*/  IMAD.MOV.U32 R21, RZ, RZ, R3 ;  /* 0x000000ffff157224 */ /* 0x000fe400078e0003 */
[----:B------:R-:W-:Y:S02]  /*2fc30*/  IMAD.MOV.U32 R13, RZ, RZ, R7 ;  /* 0x000000ffff0d7224 */ /* 0x000fe400078e0007 */
[----:B------:R-:W-:-:S07]  /*2fc40*/  IMAD.MOV.U32 R0, RZ, RZ, R14 ;  /* 0x000000ffff007224 */ /* 0x000fce00078e000e */
[----:B------:R-:W-:Y:S05]  /*2fc50*/  WARPSYNC.COLLECTIVE R15, `(.L_x_6601) ;  /* 0x000000000f087348 */ /* 0x000fea0003c00000 */
[----:B------:R0:W1:Y:S02]  /*2fc60*/  SHFL.IDX P6, R14, R13, R12, R11 ;  /* 0x0000000c0d0e7389 */ /* 0x00006400000c000b */
[----:B01----:R-:W-:Y:S01]  /*2fc70*/  ENDCOLLECTIVE ;  /* 0x000000000000791b */ /* 0x003fe20003800000 */
.L_x_6601:
[----:B------:R-:W-:Y:S02]  /*2fc80*/  IMAD.MOV.U32 R20, RZ, RZ, R0 ;  /* 0x000000ffff147224 */ /* 0x000fe400078e0000 */
[----:B------:R-:W-:Y:S02]  /*2fc90*/  IMAD.MOV.U32 R13, RZ, RZ, R9 ;  /* 0x000000ffff0d7224 */ /* 0x000fe400078e0009 */
[----:B------:R-:W-:-:S07]  /*2fca0*/  IMAD.MOV.U32 R7, RZ, RZ, R14 ;  /* 0x000000ffff077224 */ /* 0x000fce00078e000e */
[----:B------:R-:W-:Y:S05]  /*2fcb0*/  WARPSYNC.COLLECTIVE R15, `(.L_x_6602) ;  /* 0x000000000f087348 */ /* 0x000fea0003c00000 */
[----:B------:R0:W1:Y:S02]  /*2fcc0*/  SHFL.IDX P6, R14, R13, R12, R11 ;  /* 0x0000000c0d0e7389 */ /* 0x00006400000c000b */
[----:B01----:R-:W-:Y:S01]  /*2fcd0*/  ENDCOLLECTIVE ;  /* 0x000000000000791b */ /* 0x003fe20003800000 */
.L_x_6602:
[----:B------:R-:W-:Y:S05]  /*2fce0*/  BRA `(.L_x_6603) ;  /* 0xfffffdfc00b87947 */ /* 0x000fea000383ffff */
.L_x_6339:
[----:B0-----:R0:W1:Y:S02]  /*2fcf0*/  SYNCS.PHASECHK.TRANS64.TRYWAIT P0, [R16+URZ+0x36800], R61 ;  /* 0x0368003d100075a7 */ /* 0x001064000800017f */
[----:B-1----:R-:W-:Y:S05]  /*2fd00*/  @!P0 NANOSLEEP.SYNCS 0x989680 ;  /* 0x009896800000895d */ /* 0x002fea0003900000 */
[----:B------:R-:W1:Y:S02]  /*2fd10*/  @!P0 SYNCS.PHASECHK.TRANS64 P0, [R16+URZ+0x36800], R61 ;  /* 0x0368003d100085a7 */ /* 0x000e64000800007f */
[----:B-1----:R-:W-:Y:S05]  /*2fd20*/  @!P0 BRA `(.L_x_6339) ;  /* 0xfffffffc00f08947 */ /* 0x002fea000383ffff */
[----:B------:R-:W-:Y:S05]  /*2fd30*/  BRA `(.L_x_6604) ;  /* 0xfffffe0400447947 */ /* 0x000fea000383ffff */
.L_x_6353:
[----:B-1----:R1:W2:Y:S02]  /*2fd40*/  SYNCS.PHASECHK.TRANS64.TRYWAIT P2, [R0+URZ+0x36830], R3 ;  /* 0x03683003000075a7 */ /* 0x0022a4000804017f */
[----:B--2---:R-:W-:Y:S05]  /*2fd50*/  @!P2 NANOSLEEP.SYNCS 0x989680 ;  /* 0x009896800000a95d */ /* 0x004fea0003900000 */
[----:B------:R-:W2:Y:S02]  /*2fd60*/  @!P2 SYNCS.PHASECHK.TRANS64 P2, [R0+URZ+0x36830], R3 ;  /* 0x036830030000a5a7 */ /* 0x000ea4000804007f */
[----:B--2---:R-:W-:Y:S05]  /*2fd70*/  @!P2 BRA `(.L_x_6353) ;  /* 0xfffffffc00f0a947 */ /* 0x004fea000383ffff */
[----:B------:R-:W-:Y:S05]  /*2fd80*/  BRA `(.L_x_6352) ;  /* 0xfffffe30000c7947 */ /* 0x000fea000383ffff */
.L_x_6360:
[----:B-1----:R1:W2:Y:S02]  /*2fd90*/  SYNCS.PHASECHK.TRANS64.TRYWAIT P3, [R13+URZ+0x36830], R4 ;  /* 0x036830040d0075a7 */ /* 0x0022a4000806017f */
[----:B--2---:R-:W-:Y:S05]  /*2fda0*/  @!P3 NANOSLEEP.SYNCS 0x989680 ;  /* 0x009896800000b95d */ /* 0x004fea0003900000 */
[----:B------:R-:W2:Y:S02]  /*2fdb0*/  @!P3 SYNCS.PHASECHK.TRANS64 P3, [R13+URZ+0x36830], R4 ;  /* 0x036830040d00b5a7 */ /* 0x000ea4000806007f */
[----:B--2---:R-:W-:Y:S05]  /*2fdc0*/  @!P3 BRA `(.L_x_6360) ;  /* 0xfffffffc00f0b947 */ /* 0x004fea000383ffff */
[----:B------:R-:W-:Y:S05]  /*2fdd0*/  BRA `(.L_x_6359) ;  /* 0xfffffe8400dc7947 */ /* 0x000fea000383ffff */
.L_x_6365:
[----:B-1----:R1:W2:Y:S02]  /*2fde0*/  SYNCS.PHASECHK.TRANS64.TRYWAIT P3, [R11+URZ+0x36850], R0 ;  /* 0x036850000b0075a7 */ /* 0x0022a4000806017f */
[----:B--2---:R-:W-:Y:S05]  /*2fdf0*/  @!P3 NANOSLEEP.SYNCS 0x989680 ;  /* 0x009896800000b95d */ /* 0x004fea0003900000 */
[----:B------:R-:W2:Y:S02]  /*2fe00*/  @!P3 SYNCS.PHASECHK.TRANS64 P3, [R11+URZ+0x36850], R0 ;  /* 0x036850000b00b5a7 */ /* 0x000ea4000806007f */
[----:B--2---:R-:W-:Y:S05]  /*2fe10*/  @!P3 BRA `(.L_x_6365) ;  /* 0xfffffffc00f0b947 */ /* 0x004fea000383ffff */
[----:B------:R-:W-:Y:S05]  /*2fe20*/  BRA `(.L_x_6364) ;  /* 0xfffffebc009c7947 */ /* 0x000fea000383ffff */
.L_x_6373:
[----:B-1----:R1:W2:Y:S02]  /*2fe30*/  SYNCS.PHASECHK.TRANS64.TRYWAIT P2, [R4+URZ+0x36830], R5 ;  /* 0x03683005040075a7 */ /* 0x0022a4000804017f */
[----:B--2---:R-:W-:Y:S05]  /*2fe40*/  @!P2 NANOSLEEP.SYNCS 0x989680 ;  /* 0x009896800000a95d */ /* 0x004fea0003900000 */
[----:B------:R-:W2:Y:S02]  /*2fe50*/  @!P2 SYNCS.PHASECHK.TRANS64 P2, [R4+URZ+0x36830], R5 ;  /* 0x036830050400a5a7 */ /* 0x000ea4000804007f */
[----:B--2---:R-:W-:Y:S05]  /*2fe60*/  @!P2 BRA `(.L_x_6373) ;  /* 0xfffffffc00f0a947 */ /* 0x004fea000383ffff */
[----:B------:R-:W-:Y:S05]  /*2fe70*/  BRA `(.L_x_6372) ;  /* 0xfffffee4000c7947 */ /* 0x000fea000383ffff */
.L_x_6378:
[----:B-1----:R1:W2:Y:S02]  /*2fe80*/  SYNCS.PHASECHK.TRANS64.TRYWAIT P2, [R11+URZ+0x36850], R0 ;  /* 0x036850000b0075a7 */ /* 0x0022a4000804017f */
[----:B--2---:R-:W-:Y:S05]  /*2fe90*/  @!P2 NANOSLEEP.SYNCS 0x989680 ;  /* 0x009896800000a95d */ /* 0x004fea0003900000 */
[----:B------:R-:W2:Y:S02]  /*2fea0*/  @!P2 SYNCS.PHASECHK.TRANS64 P2, [R11+URZ+0x36850], R0 ;  /* 0x036850000b00a5a7 */ /* 0x000ea4000804007f */
[----:B--2---:R-:W-:Y:S05]  /*2feb0*/  @!P2 BRA `(.L_x_6378) ;  /* 0xfffffffc00f0a947 */ /* 0x004fea000383ffff */
[----:B------:R-:W-:Y:S05]  /*2fec0*/  BRA `(.L_x_6377) ;  /* 0xffffff1800c47947 */ /* 0x000fea000383ffff */
.L_x_6384:
[----:B-1----:R1:W2:Y:S02]  /*2fed0*/  SYNCS.PHASECHK.TRANS64.TRYWAIT P0, [R0+URZ+0x36850], R9 ;  /* 0x03685009000075a7 */ /* 0x0022a4000800017f */
[----:B--2---:R-:W-:Y:S05]  /*2fee0*/  @!P0 NANOSLEEP.SYNCS 0x989680 ;  /* 0x009896800000895d */ /* 0x004fea0003900000 */
[----:B------:R-:W2:Y:S02]  /*2fef0*/  @!P0 SYNCS.PHASECHK.TRANS64 P0, [R0+URZ+0x36850], R9 ;  /* 0x03685009000085a7 */ /* 0x000ea4000800007f */
[----:B--2---:R-:W-:Y:S05]  /*2ff00*/  @!P0 BRA `(.L_x_6384) ;  /* 0xfffffffc00f08947 */ /* 0x004fea000383ffff */
[----:B------:R-:W-:Y:S05]  /*2ff10*/  BRA `(.L_x_6383) ;  /* 0xffffff3c00807947 */ /* 0x000fea000383ffff */
.L_x_6420:
[----:B------:R-:W1:Y:S01]  /*2ff20*/  S2R R11, SR_TID.X ;  /* 0x00000000000b7919 */ /* 0x000e620000002100 */
[----:B------:R-:W-:Y:S01]  /*2ff30*/  BSSY B1, `(.L_x_6605) ;  /* 0x000000a000017945 */ /* 0x000fe20003800000 */
[----:B------:R-:W-:Y:S02]  /*2ff40*/  IMAD.MOV.U32 R12, RZ, RZ, RZ ;  /* 0x000000ffff0c7224 */ /* 0x000fe400078e00ff */
[----:B------:R-:W-:Y:S01]  /*2ff50*/  IMAD.MOV.U32 R15, RZ, RZ, -0x1 ;  /* 0xffffffffff0f7424 */ /* 0x000fe200078e00ff */
[----:B-1----:R-:W-:-:S04]  /*2ff60*/  SHF.R.U32.HI R11, RZ, 0x5, R11 ;  /* 0x00000005ff0b7819 */ /* 0x002fc8000001160b */
[----:B------:R-:W-:-:S05]  /*2ff70*/  LOP3.LUT R11, R11, 0x3, RZ, 0xc0, !PT ;  /* 0x000000030b0b7812 */ /* 0x000fca00078ec0ff */
[----:B0-----:R-:W-:Y:S02]  /*2ff80*/  IMAD.MOV.U32 R13, RZ, RZ, R11 ;  /* 0x000000ffff0d7224 */ /* 0x001fe400078e000b */
[----:B------:R-:W-:-:S07]  /*2ff90*/  IMAD.MOV.U32 R11, RZ, RZ, 0x1f ;  /* 0x0000001fff0b7424 */ /* 0x000fce00078e00ff */
[----:B------:R-:W-:Y:S05]  /*2ffa0*/  WARPSYNC.COLLECTIVE R15, `(.L_x_6606) ;  /* 0x000000000f087348 */ /* 0x000fea0003c00000 */
[----:B------:R0:W1:Y:S02]  /*2ffb0*/  SHFL.IDX P6, R14, R13, R12, R11 ;  /* 0x0000000c0d0e7389 */ /* 0x00006400000c000b */
[----:B01----:R-:W-:Y:S01]  /*2ffc0*/  ENDCOLLECTIVE ;  /* 0x000000000000791b */ /* 0x003fe20003800000 */
.L_x_6606:
[----:B------:R-:W-:Y:S05]  /*2ffd0*/  BSYNC B1 ;  /* 0x0000000000017941 */ /* 0x000fea0003800000 */
.L_x_6605:
[----:B------:R-:W-:Y:S05]  /*2ffe0*/  BRA `(.L_x_6607) ;  /* 0xffffff8400987947 */ /* 0x000fea000383ffff */
.L_x_6422:
[----:B------:R-:W-:Y:S01]  /*2fff0*/  BSSY B1, `(.L_x_6608) ;  /* 0x0000006000017945 */ /* 0x000fe20003800000 */
[----:B------:R-:W-:-:S07]  /*30000*/  IMAD.MOV.U32 R15, RZ, RZ, -0x1 ;  /* 0xffffffffff0f7424 */ /* 0x000fce00078e00ff */
[----:B01----:R-:W-:Y:S05]  /*30010*/  WARPSYNC.COLLECTIVE R15, `(.L_x_6609) ;  /* 0x000000000f0c7348 */ /* 0x003fea0003c00000 */
[----:B------:R-:W-:Y:S02]  /*30020*/  ELECT P6, UR62, PT ;  /* 0x00000000003e782f */ /* 0x000fe400038c0000 */
[----:B------:R-:W-:Y:S01]  /*30030*/  MOV R14, UR62 ;  /* 0x0000003e000e7c02 */ /* 0x000fe20008000f00 */
[----:B01----:R-:W-:Y:S10]  /*30040*/  ENDCOLLECTIVE ;  /* 0x000000000000791b */ /* 0x003ff40003800000 */
.L_x_6609:
[----:B------:R-:W-:Y:S05]  /*30050*/  BSYNC B1 ;  /* 0x0000000000017941 */ /* 0x000fea0003800000 */
.L_x_6608:
[----:B------:R-:W-:Y:S01]  /*30060*/  PLOP3.LUT P2, PT, P6, PT, PT, 0x80, 0x0 ;  /* 0x000000000000781c */ /* 0x000fe2000374f070 */
[----:B------:R-:W-:-:S12]  /*30070*/  BRA `(.L_x_6421) ;  /* 0xffffff84008c7947 */ /* 0x000fd8000383ffff */
.L_x_6424:
[----:B-1----:R-:W2:Y:S02]  /*30080*/  LDL R3, [R1+0x4] ;  /* 0x0000040001037983 */ /* 0x002ea40000100800 */
[----:B--2---:R1:W2:Y:S02]  /*30090*/  SYNCS.PHASECHK.TRANS64.TRYWAIT P0, [R3+URZ+0x36820], R2 ;  /* 0x03682002030075a7 */ /* 0x0042a4000800017f */
[----:B--2---:R-:W-:Y:S05]  /*300a0*/  @!P0 NANOSLEEP.SYNCS 0x989680 ;  /* 0x009896800000895d */ /* 0x004fea0003900000 */
[----:B------:R-:W2:Y:S02]  /*300b0*/  @!P0 SYNCS.PHASECHK.TRANS64 P0, [R3+URZ+0x36820], R2 ;  /* 0x03682002030085a7 */ /* 0x000ea4000800007f */
[----:B--2---:R-:W-:Y:S05]  /*300c0*/  @!P0 BRA `(.L_x_6424) ;  /* 0xfffffffc00ec8947 */ /* 0x004fea000383ffff */
[----:B------:R-:W-:Y:S05]  /*300d0*/  BRA `(.L_x_6610) ;  /* 0xffffff84009c7947 */ /* 0x000fea000383ffff */
.L_x_6428:
[----:B-1----:R1:W2:Y:S02]  /*300e0*/  SYNCS.PHASECHK.TRANS64.TRYWAIT P0, [R4+URZ+0x368a0], R8 ;  /* 0x0368a008040075a7 */ /* 0x0022a4000800017f */
[----:B--2---:R-:W-:Y:S05]  /*300f0*/  @!P0 NANOSLEEP.SYNCS 0x989680 ;  /* 0x009896800000895d */ /* 0x004fea0003900000 */
[----:B------:R-:W2:Y:S02]  /*30100*/  @!P0 SYNCS.PHASECHK.TRANS64 P0, [R4+URZ+0x368a0], R8 ;  /* 0x0368a008040085a7 */ /* 0x000ea4000800007f */
[----:B--2---:R-:W-:Y:S05]  /*30110*/  @!P0 BRA `(.L_x_6428) ;  /* 0xfffffffc00f08947 */ /* 0x004fea000383ffff */
[----:B------:R-:W-:Y:S05]  /*30120*/  BRA `(.L_x_6611) ;  /* 0xffffff8400c07947 */ /* 0x000fea000383ffff */
.L_x_6435:
[----:B--2---:R2:W3:Y:S02]  /*30130*/  SYNCS.PHASECHK.TRANS64.TRYWAIT P0, [R4+URZ+0x368c0], R8 ;  /* 0x0368c008040075a7 */ /* 0x0044e4000800017f */
[----:B---3--:R-:W-:Y:S05]  /*30140*/  @!P0 NANOSLEEP.SYNCS 0x989680 ;  /* 0x009896800000895d */ /* 0x008fea0003900000 */
[----:B------:R-:W3:Y:S02]  /*30150*/  @!P0 SYNCS.PHASECHK.TRANS64 P0, [R4+URZ+0x368c0], R8 ;  /* 0x0368c008040085a7 */ /* 0x000ee4000800007f */
[----:B---3--:R-:W-:Y:S05]  /*30160*/  @!P0 BRA `(.L_x_6435) ;  /* 0xfffffffc00f08947 */ /* 0x008fea000383ffff */
[----:B------:R-:W-:Y:S05]  /*30170*/  BRA `(.L_x_6612) ;  /* 0xffffff8800c07947 */ /* 0x000fea000383ffff */
.L_x_6444:
[----:B-1----:R1:W2:Y:S02]  /*30180*/  SYNCS.PHASECHK.TRANS64.TRYWAIT P0, [R6+URZ+0x368a0], R5 ;  /* 0x0368a005060075a7 */ /* 0x0022a4000800017f */
[----:B--2---:R-:W-:Y:S05]  /*30190*/  @!P0 NANOSLEEP.SYNCS 0x989680 ;  /* 0x009896800000895d */ /* 0x004fea0003900000 */
[----:B------:R-:W2:Y:S02]  /*301a0*/  @!P0 SYNCS.PHASECHK.TRANS64 P0, [R6+URZ+0x368a0], R5 ;  /* 0x0368a005060085a7 */ /* 0x000ea4000800007f */
[----:B--2---:R-:W-:Y:S05]  /*301b0*/  @!P0 BRA `(.L_x_6444) ;  /* 0xfffffffc00f08947 */ /* 0x004fea000383ffff */
[----:B------:R-:W-:Y:S05]  /*301c0*/  BRA `(.L_x_6613) ;  /* 0xffffff90000c7947 */ /* 0x000fea000383ffff */
.L_x_6451:
[----:B--2---:R2:W3:Y:S02]  /*301d0*/  SYNCS.PHASECHK.TRANS64.TRYWAIT P0, [R6+URZ+0x368c0], R5 ;  /* 0x0368c005060075a7 */ /* 0x0044e4000800017f */
[----:B---3--:R-:W-:Y:S05]  /*301e0*/  @!P0 NANOSLEEP.SYNCS 0x989680 ;  /* 0x009896800000895d */ /* 0x008fea0003900000 */
[----:B------:R-:W3:Y:S02]  /*301f0*/  @!P0 SYNCS.PHASECHK.TRANS64 P0, [R6+URZ+0x368c0], R5 ;  /* 0x0368c005060085a7 */ /* 0x000ee4000800007f */
[----:B---3--:R-:W-:Y:S05]  /*30200*/  @!P0 BRA `(.L_x_6451) ;  /* 0xfffffffc00f08947 */ /* 0x008fea000383ffff */
[----:B------:R-:W-:Y:S05]  /*30210*/  BRA `(.L_x_6614) ;  /* 0xffffff9400087947 */ /* 0x000fea000383ffff */
.L_x_6466:
        /* <DEDUP_REMOVED lines=11> */
.L_x_6616:
[----:B------:R-:W-:Y:S05]  /*302d0*/  BSYNC B0 ;  /* 0x0000000000007941 */ /* 0x000fea0003800000 */
.L_x_6615:
[----:B------:R-:W-:Y:S05]  /*302e0*/  BRA `(.L_x_6617) ;  /* 0xffffff9c00e07947 */ /* 0x000fea000383ffff */
.L_x_6468:
[----:B------:R-:W-:Y:S01]  /*302f0*/  BSSY B0, `(.L_x_6618) ;  /* 0x0000006000007945 */ /* 0x000fe20003800000 */
[----:B------:R-:W-:-:S07]  /*30300*/  IMAD.MOV.U32 R15, RZ, RZ, -0x1 ;  /* 0xffffffffff0f7424 */ /* 0x000fce00078e00ff */
[----:B01----:R-:W-:Y:S05]  /*30310*/  WARPSYNC.COLLECTIVE R15, `(.L_x_6619) ;  /* 0x000000000f0c7348 */ /* 0x003fea0003c00000 */
[----:B------:R-:W-:Y:S02]  /*30320*/  ELECT P6, UR62, PT ;  /* 0x00000000003e782f */ /* 0x000fe400038c0000 */
[----:B------:R-:W-:Y:S01]  /*30330*/  MOV R14, UR62 ;  /* 0x0000003e000e7c02 */ /* 0x000fe20008000f00 */
[----:B01----:R-:W-:Y:S10]  /*30340*/  ENDCOLLECTIVE ;  /* 0x000000000000791b */ /* 0x003ff40003800000 */
.L_x_6619:
[----:B------:R-:W-:Y:S05]  /*30350*/  BSYNC B0 ;  /* 0x0000000000007941 */ /* 0x000fea0003800000 */
.L_x_6618:
[----:B------:R-:W-:Y:S05]  /*30360*/  BRA `(.L_x_6620) ;  /* 0xffffff9c00f07947 */ /* 0x000fea000383ffff */
.L_x_6470:
[----:B-1----:R1:W2:Y:S02]  /*30370*/  SYNCS.PHASECHK.TRANS64.TRYWAIT P0, [R0+URZ+0x36840], R2 ;  /* 0x03684002000075a7 */ /* 0x0022a4000800017f */
[----:B--2---:R-:W-:Y:S05]  /*30380*/  @!P0 NANOSLEEP.SYNCS 0x989680 ;  /* 0x009896800000895d */ /* 0x004fea0003900000 */
[----:B------:R-:W2:Y:S02]  /*30390*/  @!P0 SYNCS.PHASECHK.TRANS64 P0, [R0+URZ+0x36840], R2 ;  /* 0x03684002000085a7 */ /* 0x000ea4000800007f */
[----:B--2---:R-:W-:Y:S05]  /*303a0*/  @!P0 BRA `(.L_x_6470) ;  /* 0xfffffffc00f08947 */ /* 0x004fea000383ffff */
[----:B------:R-:W-:Y:S05]  /*303b0*/  BRA `(.L_x_6621) ;  /* 0xffffffa0005c7947 */ /* 0x000fea000383ffff */
.L_x_6474:
        /* <DEDUP_REMOVED lines=8> */
.L_x_6622:
[----:B------:R-:W-:Y:S02]  /*30440*/  IMAD.MOV.U32 R13, RZ, RZ, R3 ;  /* 0x000000ffff0d7224 */ /* 0x000fe400078e0003 */
[----:B------:R-:W-:-:S07]  /*30450*/  IMAD.MOV.U32 R4, RZ, RZ, R14 ;  /* 0x000000ffff047224 */ /* 0x000fce00078e000e */
[----:B------:R-:W-:Y:S05]  /*30460*/  WARPSYNC.COLLECTIVE R15, `(.L_x_6623) ;  /* 0x000000000f087348 */ /* 0x000fea0003c00000 */
[----:B------:R0:W1:Y:S02]  /*30470*/  SHFL.IDX P6, R14, R13, R12, R11 ;  /* 0x0000000c0d0e7389 */ /* 0x00006400000c000b */
[----:B01----:R-:W-:Y:S01]  /*30480*/  ENDCOLLECTIVE ;  /* 0x000000000000791b */ /* 0x003fe20003800000 */
.L_x_6623:
[----:B------:R-:W-:Y:S02]  /*30490*/  IMAD R17, R17, 0x80, R10 ;  /* 0x0000008011117824 */ /* 0x000fe400078e020a */
[----:B------:R-:W-:Y:S02]  /*304a0*/  IMAD R0, R9, R7, RZ ;  /* 0x0000000709007224 */ /* 0x000fe400078e02ff */
[----:B------:R0:W5:Y:S01]  /*304b0*/  LDL R9, [R1+0x30] ;  /* 0x0000300001097983 */ /* 0x0001620000100800 */
[----:B------:R-:W-:Y:S02]  /*304c0*/  IMAD.MOV.U32 R13, RZ, RZ, R2 ;  /* 0x000000ffff0d7224 */ /* 0x000fe400078e0002 */
[----:B------:R-:W-:Y:S01]  /*304d0*/  IMAD.MOV.U32 R12, RZ, RZ, 0x1 ;  /* 0x00000001ff0c7424 */ /* 0x000fe200078e00ff */
[C---:B------:R-:W-:Y:S01]  /*304e0*/  ISETP.GE.AND P2, PT, R17.reuse, R0, PT ;  /* 0x000000001100720c */ /* 0x040fe20003f46270 */
[----:B------:R-:W-:Y:S02]  /*304f0*/  IMAD.MOV.U32 R5, RZ, RZ, R14 ;  /* 0x000000ffff057224 */ /* 0x000fe400078e000e */
[----:B------:R-:W-:-:S10]  /*30500*/  VIADD R7, R17, 0x10 ;  /* 0x0000001011077836 */ /* 0x000fd40000000000 */
[----:B0----5:R-:W-:Y:S05]  /*30510*/  WARPSYNC.COLLECTIVE R15, `(.L_x_6624) ;  /* 0x000000000f087348 */ /* 0x021fea0003c00000 */
[----:B------:R1:W2:Y:S02]  /*30520*/  SHFL.IDX P6, R14, R13, R12, R11 ;  /* 0x0000000c0d0e7389 */ /* 0x0002a400000c000b */
[----:B012--5:R-:W-:Y:S01]  /*30530*/  ENDCOLLECTIVE ;  /* 0x000000000000791b */ /* 0x027fe20003800000 */
.L_x_6624:
[----:B------:R-:W-:Y:S01]  /*30540*/  @!P2 LEA R5, P4, R8, R5, 0x1 ;  /* 0x000000050805a211 */ /* 0x000fe200078808ff */
[----:B------:R-:W-:-:S04]  /*30550*/  IMAD.MOV.U32 R13, RZ, RZ, R3 ;  /* 0x000000ffff0d7224 */ /* 0x000fc800078e0003 */
[----:B------:R-:W-:-:S05]  /*30560*/  @!P2 IMAD.X R4, RZ, RZ, R4, P4 ;  /* 0x000000ffff04a224 */ /* 0x000fca00020e0604 */
[----:B------:R-:W-:Y:S01]  /*30570*/  @!P2 LOP3.LUT R5, R5, R4, RZ, 0x3c, !PT ;  /* 0x000000040505a212 */ /* 0x000fe200078e3cff */
[----:B------:R-:W-:-:S03]  /*30580*/  IMAD.MOV.U32 R6, RZ, RZ, R14 ;  /* 0x000000ffff067224 */ /* 0x000fc600078e000e */
[----:B------:R-:W-:-:S07]  /*30590*/  @!P2 LOP3.LUT R4, R5, R4, RZ, 0x3c, !PT ;  /* 0x000000040504a212 */ /* 0x000fce00078e3cff */
[----:B------:R-:W-:Y:S05]  /*305a0*/  WARPSYNC.COLLECTIVE R15, `(.L_x_6625) ;  /* 0x000000000f087348 */ /* 0x000fea0003c00000 */
[----:B------:R0:W1:Y:S02]  /*305b0*/  SHFL.IDX P6, R14, R13, R12, R11 ;  /* 0x0000000c0d0e7389 */ /* 0x00006400000c000b */
[----:B01----:R-:W-:Y:S01]  /*305c0*/  ENDCOLLECTIVE ;  /* 0x000000000000791b */ /* 0x003fe20003800000 */
.L_x_6625:
[----:B------:R-:W-:Y:S01]  /*305d0*/  @!P2 LOP3.LUT R5, R5, R4, RZ, 0x3c, !PT ;  /* 0x000000040505a212 */ /* 0x000fe200078e3cff */
[----:B------:R-:W-:Y:S02]  /*305e0*/  IMAD.MOV.U32 R13, RZ, RZ, R2 ;  /* 0x000000ffff0d7224 */ /* 0x000fe400078e0002 */
[----:B------:R-:W-:Y:S02]  /*305f0*/  IMAD.MOV.U32 R12, RZ, RZ, 0x2 ;  /* 0x00000002ff0c7424 */ /* 0x000fe400078e00ff */
        /* <DEDUP_REMOVED lines=11> */
.L_x_6626:
[----:B------:R-:W-:-:S05]  /*306b0*/  @!P2 LEA R5, P4, R8, R4, 0x1 ;  /* 0x000000040805a211 */ /* 0x000fca00078808ff */
[----:B------:R-:W-:-:S05]  /*306c0*/  @!P2 IMAD.X R4, RZ, RZ, R6, P4 ;  /* 0x000000ffff04a224 */ /* 0x000fca00020e0606 */
[----:B------:R-:W-:Y:S01]  /*306d0*/  @!P2 LOP3.LUT R5, R5, R4, RZ, 0x3c, !PT ;  /* 0x000000040505a212 */ /* 0x000fe200078e3cff */
[----:B------:R-:W-:-:S03]  /*306e0*/  IMAD.MOV.U32 R13, RZ, RZ, R3 ;  /* 0x000000ffff0d7224 */ /* 0x000fc600078e0003 */
[----:B------:R-:W-:-:S04]  /*306f0*/  @!P2 LOP3.LUT R4, R5, R4, RZ, 0x3c, !PT ;  /* 0x000000040504a212 */ /* 0x000fc800078e3cff */
[----:B------:R-:W-:Y:S01]  /*30700*/  @!P2 LOP3.LUT R5, R5, R4, RZ, 0x3c, !PT ;  /* 0x000000040505a212 */ /* 0x000fe200078e3cff */
[----:B------:R-:W-:-:S07]  /*30710*/  IMAD.MOV.U32 R6, RZ, RZ, R14 ;  /* 0x000000ffff067224 */ /* 0x000fce00078e000e */
[----:B------:R-:W-:Y:S05]  /*30720*/  WARPSYNC.COLLECTIVE R15, `(.L_x_6627) ;  /* 0x000000000f087348 */ /* 0x000fea0003c00000 */
[----:B------:R0:W1:Y:S02]  /*30730*/  SHFL.IDX P6, R14, R13, R12, R11 ;  /* 0x0000000c0d0e7389 */ /* 0x00006400000c000b */
[----:B01----:R-:W-:Y:S01]  /*30740*/  ENDCOLLECTIVE ;  /* 0x000000000000791b */ /* 0x003fe20003800000 */
.L_x_6627:
[----:B------:R-:W-:Y:S01]  /*30750*/  @!PT LDS RZ, [RZ] ;  /* 0x00000000fffff984 */ /* 0x000fe20000000800 */
[----:B------:R-:W-:Y:S01]  /*30760*/  @!PT LDS RZ, [RZ] ;  /* 0x00000000fffff984 */ /* 0x000fe20000000800 */
[----:B------:R-:W-:Y:S01]  /*30770*/  @!PT LDS RZ, [RZ] ;  /* 0x00000000fffff984 */ /* 0x000fe20000000800 */
[----:B------:R-:W-:Y:S04]  /*30780*/  @!P2 LDGSTS.E.BYPASS.LTC128B.128 [R9+0x15c00], desc[UR60][R4.64], !P3 ;  /* 0x15c000000409afae */ /* 0x000fe8000d901d7c */
[----:B------:R-:W-:Y:S04]  /*30790*/  @!P2 LDGSTS.E.BYPASS.LTC128B.128 [R9+0x19c00], desc[UR60][R4.64+0x80], !P0 ;  /* 0x19c000800409afae */ /* 0x000fe8000c101d7c */
[----:B------:R0:W-:Y:S01]  /*307a0*/  @!P2 LDGSTS.E.BYPASS.LTC128B.128 [R9+0x1dc00], desc[UR60][R4.64+0x100], !P1 ;  /* 0x1dc001000409afae */ /* 0x0001e2000c901d7c */
[----:B------:R-:W-:Y:S02]  /*307b0*/  IMAD.MOV.U32 R13, RZ, RZ, R2 ;  /* 0x000000ffff0d7224 */ /* 0x000fe400078e0002 */
[----:B------:R-:W-:-:S02]  /*307c0*/  IMAD.MOV.U32 R12, RZ, RZ, 0x3 ;  /* 0x00000003ff0c7424 */ /* 0x000fc400078e00ff */
[----:B0-----:R-:W-:-:S05]  /*307d0*/  VIADD R4, R17, 0x20 ;  /* 0x0000002011047836 */ /* 0x001fca0000000000 */
[----:B------:R-:W-:Y:S01]  /*307e0*/  ISETP.GE.AND P2, PT, R4, R0, PT ;  /* 0x000000000400720c */ /* 0x000fe20003f46270 */
[----:B------:R-:W-:-:S12]  /*307f0*/  IMAD.MOV.U32 R4, RZ, RZ, R14 ;  /* 0x000000ffff047224 */ /* 0x000fd800078e000e */
[----:B------:R-:W-:Y:S05]  /*30800*/  WARPSYNC.COLLECTIVE R15, `(.L_x_6628) ;  /* 0x000000000f087348 */ /* 0x000fea0003c00000 */
[----:B------:R0:W1:Y:S02]  /*30810*/  SHFL.IDX P6, R14, R13, R12, R11 ;  /* 0x0000000c0d0e7389 */ /* 0x00006400000c000b */
[----:B01----:R-:W-:Y:S01]  /*30820*/  ENDCOLLECTIVE ;  /* 0x000000000000791b */ /* 0x003fe20003800000 */
.L_x_6628:
        /* <DEDUP_REMOVED lines=9> */
.L_x_6629:
[----:B------:R-:W-:-:S05]  /*308c0*/  @!P2 LOP3.LUT R5, R5, R4, RZ, 0x3c, !PT ;  /* 0x000000040505a212 */ /* 0x000fca00078e3cff */
[----:B------:R-:W-:Y:S01]  /*308d0*/  @!PT LDS RZ, [RZ] ;  /* 0x00000000fffff984 */ /* 0x000fe20000000800 */
[----:B------:R-:W-:Y:S01]  /*308e0*/  @!PT LDS RZ, [RZ] ;  /* 0x00000000fffff984 */ /* 0x000fe20000000800 */
[----:B------:R-:W-:Y:S01]  /*308f0*/  @!PT LDS RZ, [RZ] ;  /* 0x00000000fffff984 */ /* 0x000fe20000000800 */
[----:B------:R-:W-:Y:S04]  /*30900*/  @!P2 LDGSTS.E.BYPASS.LTC128B.128 [R9+0x16400], desc[UR60][R4.64], !P3 ;  /* 0x164000000409afae */ /* 0x000fe8000d901d7c */
[----:B------:R-:W-:Y:S01]  /*30910*/  @!P2 LDGSTS.E.BYPASS.LTC128B.128 [R9+0x1a400], desc[UR60][R4.64+0x80], !P0 ;  /* 0x1a4000800409afae */ /* 0x000fe2000c101d7c */
[----:B------:R-:W-:-:S03]  /*30920*/  IMAD.MOV.U32 R13, RZ, RZ, R2 ;  /* 0x000000ffff0d7224 */ /* 0x000fc600078e0002 */
[----:B------:R0:W-:Y:S01]  /*30930*/  @!P2 LDGSTS.E.BYPASS.LTC128B.128 [R9+0x1e400], desc[UR60][R4.64+0x100], !P1 ;  /* 0x1e4001000409afae */ /* 0x0001e2000c901d7c */
[----:B------:R-:W-:Y:S02]  /*30940*/  IMAD.MOV.U32 R12, RZ, RZ, 0x4 ;  /* 0x00000004ff0c7424 */ /* 0x000fe400078e00ff */
[----:B0-----:R-:W-:-:S05]  /*30950*/  VIADD R4, R17, 0x30 ;  /* 0x0000003011047836 */ /* 0x001fca0000000000 */
[----:B------:R-:W-:Y:S01]  /*30960*/  ISETP.GE.AND P2, PT, R4, R0, PT ;  /* 0x000000000400720c */ /* 0x000fe20003f46270 */
[----:B------:R-:W-:-:S12]  /*30970*/  IMAD.MOV.U32 R4, RZ, RZ, R14 ;  /* 0x000000ffff047224 */ /* 0x000fd800078e000e */
[----:B------:R-:W-:Y:S05]  /*30980*/  WARPSYNC.COLLECTIVE R15, `(.L_x_6630) ;  /* 0x000000000f087348 */ /* 0x000fea0003c00000 */
[----:B------:R0:W1:Y:S02]  /*30990*/  SHFL.IDX P6, R14, R13, R12, R11 ;  /* 0x0000000c0d0e7389 */ /* 0x00006400000c000b */
[----:B01----:R-:W-:Y:S01]  /*309a0*/  ENDCOLLECTIVE ;  /* 0x000000000000791b */ /* 0x003fe20003800000 */
.L_x_6630:
        /* <DEDUP_REMOVED lines=9> */
.L_x_6631:
        /* <DEDUP_REMOVED lines=15> */
.L_x_6632:
        /* <DEDUP_REMOVED lines=9> */
.L_x_6633:
        /* <DEDUP_REMOVED lines=15> */
.L_x_6634:
        /* <DEDUP_REMOVED lines=9> */
.L_x_6635:
        /* <DEDUP_REMOVED lines=15> */
.L_x_6636:
[----:B------:R-:W-:Y:S01]  /*30e30*/  @!P2 LEA R5, P4, R8, R4, 0x1 ;  /* 0x000000040805a211 */ /* 0x000fe200078808ff */
[----:B------:R-:W-:-:S04]  /*30e40*/  IMAD.MOV.U32 R13, RZ, RZ, R3 ;  /* 0x000000ffff0d7224 */ /* 0x000fc800078e0003 */
[----:B------:R-:W-:-:S05]  /*30e50*/  @!P2 IMAD.X R4, RZ, RZ, R6, P4 ;  /* 0x000000ffff04a224 */ /* 0x000fca00020e0606 */
        /* <DEDUP_REMOVED lines=13> */
.L_x_6637:
[----:B------:R-:W-:Y:S01]  /*30f30*/  IMAD.MOV.U32 R3, RZ, RZ, R14 ;  /* 0x000000ffff037224 */ /* 0x000fe200078e000e */
[----:B------:R-:W-:Y:S06]  /*30f40*/  BRA `(.L_x_6638) ;  /* 0xffffffa400487947 */ /* 0x000fec000383ffff */
.L_x_6479:
[----:B0-----:R-:W4:Y:S02]  /*30f50*/  LDL R2, [R1+0x4] ;  /* 0x0000040001027983 */ /* 0x001f240000100800 */
[----:B----4-:R0:W1:Y:S02]  /*30f60*/  SYNCS.PHASECHK.TRANS64.TRYWAIT P0, [R2+URZ+0x36820], R0 ;  /* 0x03682000020075a7 */ /* 0x010064000800017f */
[----:B-1----:R-:W-:Y:S05]  /*30f70*/  @!P0 NANOSLEEP.SYNCS 0x989680 ;  /* 0x009896800000895d */ /* 0x002fea0003900000 */
[----:B------:R-:W1:Y:S02]  /*30f80*/  @!P0 SYNCS.PHASECHK.TRANS64 P0, [R2+URZ+0x36820], R0 ;  /* 0x03682000020085a7 */ /* 0x000e64000800007f */
[----:B-1----:R-:W-:Y:S05]  /*30f90*/  @!P0 BRA `(.L_x_6479) ;  /* 0xfffffffc00ec8947 */ /* 0x002fea000383ffff */
[----:B------:R-:W-:Y:S05]  /*30fa0*/  BRA `(.L_x_6639) ;  /* 0xffffffa400c07947 */ /* 0x000fea000383ffff */
.L_x_6488:
[----:B-1----:R1:W2:Y:S02]  /*30fb0*/  SYNCS.PHASECHK.TRANS64.TRYWAIT P0, [R3+URZ+0x36840], R0 ;  /* 0x03684000030075a7 */ /* 0x0022a4000800017f */
[----:B--2---:R-:W-:Y:S05]  /*30fc0*/  @!P0 NANOSLEEP.SYNCS 0x989680 ;  /* 0x009896800000895d */ /* 0x004fea0003900000 */
[----:B------:R-:W2:Y:S02]  /*30fd0*/  @!P0 SYNCS.PHASECHK.TRANS64 P0, [R3+URZ+0x36840], R0 ;  /* 0x03684000030085a7 */ /* 0x000ea4000800007f */
[----:B--2---:R-:W-:Y:S05]  /*30fe0*/  @!P0 BRA `(.L_x_6488) ;  /* 0xfffffffc00f08947 */ /* 0x004fea000383ffff */
[----:B------:R-:W-:Y:S05]  /*30ff0*/  BRA `(.L_x_6640) ;  /* 0xffffffa800847947 */ /* 0x000fea000383ffff */
.L_x_6495:
[----:B0-----:R0:W1:Y:S02]  /*31000*/  SYNCS.PHASECHK.TRANS64.TRYWAIT P0, [R0+URZ+0x36860], R3 ;  /* 0x03686003000075a7 */ /* 0x001064000800017f */
[----:B-1----:R-:W-:Y:S05]  /*31010*/  @!P0 NANOSLEEP.SYNCS 0x989680 ;  /* 0x009896800000895d */ /* 0x002fea0003900000 */
[----:B------:R-:W1:Y:S02]  /*31020*/  @!P0 SYNCS.PHASECHK.TRANS64 P0, [R0+URZ+0x36860], R3 ;  /* 0x03686003000085a7 */ /* 0x000e64000800007f */
[----:B-1----:R-:W-:Y:S05]  /*31030*/  @!P0 BRA `(.L_x_6495) ;  /* 0xfffffffc00f08947 */ /* 0x002fea000383ffff */
[----:B------:R-:W-:Y:S05]  /*31040*/  BRA `(.L_x_6641) ;  /* 0xffffffac00a07947 */ /* 0x000fea000383ffff */
.L_x_6506:
[----:B--2---:R2:W3:Y:S02]  /*31050*/  SYNCS.PHASECHK.TRANS64.TRYWAIT P0, [R3+URZ+0x36840], R2 ;  /* 0x03684002030075a7 */ /* 0x0044e4000800017f */
[----:B---3--:R-:W-:Y:S05]  /*31060*/  @!P0 NANOSLEEP.SYNCS 0x989680 ;  /* 0x009896800000895d */ /* 0x008fea0003900000 */
[----:B------:R-:W3:Y:S02]  /*31070*/  @!P0 SYNCS.PHASECHK.TRANS64 P0, [R3+URZ+0x36840], R2 ;  /* 0x03684002030085a7 */ /* 0x000ee4000800007f */
[----:B---3--:R-:W-:Y:S05]  /*31080*/  @!P0 BRA `(.L_x_6506) ;  /* 0xfffffffc00f08947 */ /* 0x008fea000383ffff */
[----:B------:R-:W-:Y:S05]  /*31090*/  BRA `(.L_x_6642) ;  /* 0xffffffb400887947 */ /* 0x000fea000383ffff */
.L_x_6513:
[----:B0-----:R0:W2:Y:S02]  /*310a0*/  SYNCS.PHASECHK.TRANS64.TRYWAIT P0, [R2+URZ+0x36860], R3 ;  /* 0x03686003020075a7 */ /* 0x0010a4000800017f */
[----:B--2---:R-:W-:Y:S05]  /*310b0*/  @!P0 NANOSLEEP.SYNCS 0x989680 ;  /* 0x009896800000895d */ /* 0x004fea0003900000 */
[----:B------:R-:W2:Y:S02]  /*310c0*/  @!P0 SYNCS.PHASECHK.TRANS64 P0, [R2+URZ+0x36860], R3 ;  /* 0x03686003020085a7 */ /* 0x000ea4000800007f */
[----:B--2---:R-:W-:Y:S05]  /*310d0*/  @!P0 BRA `(.L_x_6513) ;  /* 0xfffffffc00f08947 */ /* 0x004fea000383ffff */
[----:B------:R-:W-:Y:S05]  /*310e0*/  BRA `(.L_x_6643) ;  /* 0xffffffb800a47947 */ /* 0x000fea000383ffff */
.L_x_6524:
[----:B---3--:R3:W4:Y:S02]  /*310f0*/  SYNCS.PHASECHK.TRANS64.TRYWAIT P0, [R3+URZ+0x36840], R2 ;  /* 0x03684002030075a7 */ /* 0x008724000800017f */
[----:B----4-:R-:W-:Y:S05]  /*31100*/  @!P0 NANOSLEEP.SYNCS 0x989680 ;  /* 0x009896800000895d */ /* 0x010fea0003900000 */
[----:B------:R-:W4:Y:S02]  /*31110*/  @!P0 SYNCS.PHASECHK.TRANS64 P0, [R3+URZ+0x36840], R2 ;  /* 0x03684002030085a7 */ /* 0x000f24000800007f */
[----:B----4-:R-:W-:Y:S05]  /*31120*/  @!P0 BRA `(.L_x_6524) ;  /* 0xfffffffc00f08947 */ /* 0x010fea000383ffff */
[----:B------:R-:W-:Y:S05]  /*31130*/  BRA `(.L_x_6644) ;  /* 0xffffffc000687947 */ /* 0x000fea000383ffff */
.L_x_6531:
[----:B0-----:R0:W2:Y:S02]  /*31140*/  SYNCS.PHASECHK.TRANS64.TRYWAIT P0, [R2+URZ+0x36860], R5 ;  /* 0x03686005020075a7 */ /* 0x0010a4000800017f */
[----:B--2---:R-:W-:Y:S05]  /*31150*/  @!P0 NANOSLEEP.SYNCS 0x989680 ;  /* 0x009896800000895d */ /* 0x004fea0003900000 */
[----:B------:R-:W2:Y:S02]  /*31160*/  @!P0 SYNCS.PHASECHK.TRANS64 P0, [R2+URZ+0x36860], R5 ;  /* 0x03686005020085a7 */ /* 0x000ea4000800007f */
[----:B--2---:R-:W-:Y:S05]  /*31170*/  @!P0 BRA `(.L_x_6531) ;  /* 0xfffffffc00f08947 */ /* 0x004fea000383ffff */
[----:B------:R-:W-:Y:S05]  /*31180*/  BRA `(.L_x_6645) ;  /* 0xffffffc400807947 */ /* 0x000fea000383ffff */
.L_x_6544:
[----:B--2---:R2:W4:Y:S02]  /*31190*/  SYNCS.PHASECHK.TRANS64.TRYWAIT P0, [R0+URZ+0x36860], R2 ;  /* 0x03686002000075a7 */ /* 0x004524000800017f */
[----:B----4-:R-:W-:Y:S05]  /*311a0*/  @!P0 NANOSLEEP.SYNCS 0x989680 ;  /* 0x009896800000895d */ /* 0x010fea0003900000 */
[----:B------:R-:W4:Y:S02]  /*311b0*/  @!P0 SYNCS.PHASECHK.TRANS64 P0, [R0+URZ+0x36860], R2 ;  /* 0x03686002000085a7 */ /* 0x000f24000800007f */
[----:B----4-:R-:W-:Y:S05]  /*311c0*/  @!P0 BRA `(.L_x_6544) ;  /* 0xfffffffc00f08947 */ /* 0x010fea000383ffff */
[----:B------:R-:W-:Y:S05]  /*311d0*/  BRA `(.L_x_6646) ;  /* 0xffffffcc00247947 */ /* 0x000fea000383ffff */
.L_x_6553:
[----:B------:R-:W-:Y:S01]  /*311e0*/  BSSY B0, `(.L_x_6647) ;  /* 0x0000008000007945 */ /* 0x000fe20003800000 */
[----:B0-----:R-:W-:Y:S02]  /*311f0*/  IMAD.MOV.U32 R13, RZ, RZ, R16 ;  /* 0x000000ffff0d7224 */ /* 0x001fe400078e0010 */
[----:B------:R-:W-:Y:S02]  /*31200*/  IMAD.MOV.U32 R12, RZ, RZ, RZ ;  /* 0x000000ffff0c7224 */ /* 0x000fe400078e00ff */
[----:B------:R-:W-:Y:S02]  /*31210*/  IMAD.MOV.U32 R11, RZ, RZ, 0x1f ;  /* 0x0000001fff0b7424 */ /* 0x000fe400078e00ff */
[----:B------:R-:W-:-:S07]  /*31220*/  IMAD.MOV.U32 R15, RZ, RZ, -0x1 ;  /* 0xffffffffff0f7424 */ /* 0x000fce00078e00ff */
[----:B-1---5:R-:W-:Y:S05]  /*31230*/  WARPSYNC.COLLECTIVE R15, `(.L_x_6648) ;  /* 0x000000000f087348 */ /* 0x022fea0003c00000 */
[----:B------:R0:W2:Y:S02]  /*31240*/  SHFL.IDX P6, R14, R13, R12, R11 ;  /* 0x0000000c0d0e7389 */ /* 0x0000a400000c000b */
[----:B012--5:R-:W-:Y:S01]  /*31250*/  ENDCOLLECTIVE ;  /* 0x000000000000791b */ /* 0x027fe20003800000 */
.L_x_6648:
[----:B------:R-:W-:Y:S05]  /*31260*/  BSYNC B0 ;  /* 0x0000000000007941 */ /* 0x000fea0003800000 */
.L_x_6647:
        /* <DEDUP_REMOVED lines=10> */
.L_x_6649:
        /* <DEDUP_REMOVED lines=16> */
.L_x_6650:
        /* <DEDUP_REMOVED lines=9> */
.L_x_6651:
        /* <DEDUP_REMOVED lines=8> */
.L_x_6652:
        /* <DEDUP_REMOVED lines=8> */
.L_x_6653:
        /* <DEDUP_REMOVED lines=8> */
.L_x_6654:
        /* <DEDUP_REMOVED lines=9> */
.L_x_6655:
[----:B------:R-:W-:Y:S01]  /*316b0*/  IMAD.MOV.U32 R16, RZ, RZ, R14 ;  /* 0x000000ffff107224 */ /* 0x000fe200078e000e */
[----:B------:R-:W-:Y:S06]  /*316c0*/  BRA `(.L_x_6656) ;  /* 0xffffffcc00fc7947 */ /* 0x000fec000383ffff */
.L_x_6558:
        /* <DEDUP_REMOVED lines=8> */
.L_x_6658:
[----:B------:R-:W-:Y:S05]  /*31750*/  BSYNC B0 ;  /* 0x0000000000007941 */ /* 0x000fea0003800000 */
.L_x_6657:
        /* <DEDUP_REMOVED lines=12> */
.L_x_6659:
        /* <DEDUP_REMOVED lines=8> */
.L_x_6660:
        /* <DEDUP_REMOVED lines=8> */
.L_x_6661:
        /* <DEDUP_REMOVED lines=8> */
.L_x_6662:
        /* <DEDUP_REMOVED lines=9> */
.L_x_6663:
[----:B------:R-:W-:Y:S01]  /*31a30*/  IMAD.MOV.U32 R16, RZ, RZ, R14 ;  /* 0x000000ffff107224 */ /* 0x000fe200078e000e */
[----:B------:R-:W-:Y:S06]  /*31a40*/  BRA `(.L_x_6664) ;  /* 0xffffffcc00bc7947 */ /* 0x000fec000383ffff */
.L_x_6560:
[----:B------:R-:W-:Y:S01]  /*31a50*/  BSSY B0, `(.L_x_6665) ;  /* 0x0000006000007945 */ /* 0x000fe20003800000 */
[----:B------:R-:W-:Y:S01]  /*31a60*/  PLOP3.LUT P6, PT, P6, PT, PT, 0x8, 0x0 ;  /* 0x000000000000781c */ /* 0x000fe200037ce170 */
[----:B------:R-:W-:-:S12]  /*31a70*/  IMAD.MOV.U32 R15, RZ, RZ, -0x1 ;  /* 0xffffffffff0f7424 */ /* 0x000fd800078e00ff */
[----:B01---5:R-:W-:Y:S05]  /*31a80*/  WARPSYNC.COLLECTIVE R15, `(.L_x_6666) ;  /* 0x000000000f087348 */ /* 0x023fea0003c00000 */
[----:B------:R-:W-:Y:S01]  /*31a90*/  VOTE.ANY R14, PT, P6 ;  /* 0x00000000000e7806 */ /* 0x000fe200030e0100 */
[----:B01---5:R-:W-:Y:S06]  /*31aa0*/  ENDCOLLECTIVE ;  /* 0x000000000000791b */ /* 0x023fec0003800000 */
.L_x_6666:
[----:B------:R-:W-:Y:S05]  /*31ab0*/  BSYNC B0 ;  /* 0x0000000000007941 */ /* 0x000fea0003800000 */
.L_x_6665:
        /* <DEDUP_REMOVED lines=9> */
.L_x_6667:
[----:B------:R-:W-:Y:S01]  /*31b50*/  IMAD.MOV.U32 R17, RZ, RZ, R14 ;  /* 0x000000ffff117224 */ /* 0x000fe200078e000e */
[----:B------:R-:W-:Y:S06]  /*31b60*/  BRA `(.L_x_6668) ;  /* 0xffffffcc00ac7947 */ /* 0x000fec000383ffff */
.L_x_6562:
[----:B------:R-:W-:Y:S01]  /*31b70*/  BSSY B0, `(.L_x_6669) ;  /* 0x0000007000007945 */ /* 0x000fe20003800000 */
[----:B------:R-:W-:Y:S02]  /*31b80*/  IMAD.MOV.U32 R13, RZ, RZ, R2 ;  /* 0x000000ffff0d7224 */ /* 0x000fe400078e0002 */
[----:B------:R-:W-:Y:S02]  /*31b90*/  IMAD.MOV.U32 R11, RZ, RZ, 0x1f ;  /* 0x0000001fff0b7424 */ /* 0x000fe400078e00ff */
[----:B------:R-:W-:-:S07]  /*31ba0*/  IMAD.MOV.U32 R15, RZ, RZ, -0x1 ;  /* 0xffffffffff0f7424 */ /* 0x000fce00078e00ff */
[----:B0123-5:R-:W-:Y:S05]  /*31bb0*/  WARPSYNC.COLLECTIVE R15, `(.L_x_6670) ;  /* 0x000000000f087348 */ /* 0x02ffea0003c00000 */
[----:B------:R4:W0:Y:S02]  /*31bc0*/  SHFL.IDX P6, R14, R13, R12, R11 ;  /* 0x0000000c0d0e7389 */ /* 0x00082400000c000b */
[----:B012345:R-:W-:Y:S01]  /*31bd0*/  ENDCOLLECTIVE ;  /* 0x000000000000791b */ /* 0x03ffe20003800000 */
.L_x_6670:
[----:B------:R-:W-:Y:S05]  /*31be0*/  BSYNC B0 ;  /* 0x0000000000007941 */ /* 0x000fea0003800000 */
.L_x_6669:
[----:B------:R-:W-:Y:S01]  /*31bf0*/  IMAD.MOV.U32 R2, RZ, RZ, R14 ;  /* 0x000000ffff027224 */ /* 0x000fe200078e000e */
[----:B------:R-:W-:Y:S06]  /*31c00*/  BRA `(.L_x_6671) ;  /* 0xffffffcc00a07947 */ /* 0x000fec000383ffff */
.L_x_6566:
[----:B0-----:R0:W2:Y:S02]  /*31c10*/  SYNCS.PHASECHK.TRANS64.TRYWAIT P0, [R0+URZ+0x36820], R3 ;  /* 0x03682003000075a7 */ /* 0x0010a4000800017f */
[----:B--2---:R-:W-:Y:S05]  /*31c20*/  @!P0 NANOSLEEP.SYNCS 0x989680 ;  /* 0x009896800000895d */ /* 0x004fea0003900000 */
[----:B------:R-:W2:Y:S02]  /*31c30*/  @!P0 SYNCS.PHASECHK.TRANS64 P0, [R0+URZ+0x36820], R3 ;  /* 0x03682003000085a7 */ /* 0x000ea4000800007f */
[----:B--2---:R-:W-:Y:S05]  /*31c40*/  @!P0 BRA `(.L_x_6566) ;  /* 0xfffffffc00f08947 */ /* 0x004fea000383ffff */
[----:B------:R-:W-:Y:S05]  /*31c50*/  BRA `(.L_x_6672) ;  /* 0xffffffd400247947 */ /* 0x000fea000383ffff */
.L_x_6567:
        /* <DEDUP_REMOVED lines=8> */
[----:B01-3-5:R-:W-:Y:S05]  /*31ce0*/  WARPSYNC.COLLECTIVE R15, `(.L_x_6674) ;  /* 0x000000000f087348 */ /* 0x02bfea0003c00000 */
[----:B------:R2:W4:Y:S02]  /*31cf0*/  SHFL.IDX P6, R14, R13, R12, R11 ;  /* 0x0000000c0d0e7389 */ /* 0x00052400000c000b */
[----:B012345:R-:W-:Y:S01]  /*31d00*/  ENDCOLLECTIVE ;  /* 0x000000000000791b */ /* 0x03ffe20003800000 */
.L_x_6674:
[----:B------:R-:W-:Y:S05]  /*31d10*/  BSYNC B0 ;  /* 0x0000000000007941 */ /* 0x000fea0003800000 */
.L_x_6673:
[----:B------:R-:W-:Y:S05]  /*31d20*/  BRA `(.L_x_6675) ;  /* 0xffffffd4000c7947 */ /* 0x000fea000383ffff */
.L_x_6568:
[----:B------:R-:W-:Y:S01]  /*31d30*/  BSSY B0, `(.L_x_6676) ;  /* 0x0000006000007945 */ /* 0x000fe20003800000 */
[----:B------:R-:W-:-:S07]  /*31d40*/  IMAD.MOV.U32 R15, RZ, RZ, -0x1 ;  /* 0xffffffffff0f7424 */ /* 0x000fce00078e00ff */
[----:B0123-5:R-:W-:Y:S05]  /*31d50*/  WARPSYNC.COLLECTIVE R15, `(.L_x_6677) ;  /* 0x000000000f0c7348 */ /* 0x02ffea0003c00000 */
[----:B------:R-:W-:Y:S02]  /*31d60*/  ELECT P6, UR62, PT ;  /* 0x00000000003e782f */ /* 0x000fe400038c0000 */
[----:B------:R-:W-:Y:S01]  /*31d70*/  MOV R14, UR62 ;  /* 0x0000003e000e7c02 */ /* 0x000fe20008000f00 */
[----:B0123-5:R-:W-:Y:S10]  /*31d80*/  ENDCOLLECTIVE ;  /* 0x000000000000791b */ /* 0x02fff40003800000 */
.L_x_6677:
[----:B------:R-:W-:Y:S05]  /*31d90*/  BSYNC B0 ;  /* 0x0000000000007941 */ /* 0x000fea0003800000 */
.L_x_6676:
[----:B------:R-:W-:Y:S05]  /*31da0*/  BRA `(.L_x_6678) ;  /* 0xffffffd400007947 */ /* 0x000fea000383ffff */
.L_x_6570:
[----:B0-----:R0:W2:Y:S02]  /*31db0*/  SYNCS.PHASECHK.TRANS64.TRYWAIT P0, [R6+URZ], R5 ;  /* 0x00000005060075a7 */ /* 0x0010a4000800017f */
[----:B--2---:R-:W-:Y:S05]  /*31dc0*/  @!P0 NANOSLEEP.SYNCS 0x989680 ;  /* 0x009896800000895d */ /* 0x004fea0003900000 */
[----:B------:R-:W2:Y:S02]  /*31dd0*/  @!P0 SYNCS.PHASECHK.TRANS64 P0, [R6+URZ], R5 ;  /* 0x00000005060085a7 */ /* 0x000ea4000800007f */
[----:B--2---:R-:W-:Y:S05]  /*31de0*/  @!P0 BRA `(.L_x_6570) ;  /* 0xfffffffc00f08947 */ /* 0x004fea000383ffff */
[----:B------:R-:W-:Y:S05]  /*31df0*/  BRA `(.L_x_6679) ;  /* 0xffffffd400447947 */ /* 0x000fea000383ffff */
.L_x_6571:
[----:B--2---:R2:W3:Y:S02]  /*31e00*/  SYNCS.PHASECHK.TRANS64.TRYWAIT P0, [R7+URZ], R2 ;  /* 0x00000002070075a7 */ /* 0x0044e4000800017f */
[----:B---3--:R-:W-:Y:S05]  /*31e10*/  @!P0 NANOSLEEP.SYNCS 0x989680 ;  /* 0x009896800000895d */ /* 0x008fea0003900000 */
[----:B------:R-:W3:Y:S02]  /*31e20*/  @!P0 SYNCS.PHASECHK.TRANS64 P0, [R7+URZ], R2 ;  /* 0x00000002070085a7 */ /* 0x000ee4000800007f */
[----:B---3--:R-:W-:Y:S05]  /*31e30*/  @!P0 BRA `(.L_x_6571) ;  /* 0xfffffffc00f08947 */ /* 0x008fea000383ffff */
[----:B------:R-:W-:Y:S05]  /*31e40*/  BRA `(.L_x_6680) ;  /* 0xffffffd400387947 */ /* 0x000fea000383ffff */
.L_x_6573:
[----:B---3--:R3:W4:Y:S02]  /*31e50*/  SYNCS.PHASECHK.TRANS64.TRYWAIT P0, [R4+URZ], R5 ;  /* 0x00000005040075a7 */ /* 0x008724000800017f */
[----:B----4-:R-:W-:Y:S05]  /*31e60*/  @!P0 NANOSLEEP.SYNCS 0x989680 ;  /* 0x009896800000895d */ /* 0x010fea0003900000 */
[----:B------:R-:W4:Y:S02]  /*31e70*/  @!P0 SYNCS.PHASECHK.TRANS64 P0, [R4+URZ], R5 ;  /* 0x00000005040085a7 */ /* 0x000f24000800007f */
[----:B----4-:R-:W-:Y:S05]  /*31e80*/  @!P0 BRA `(.L_x_6573) ;  /* 0xfffffffc00f08947 */ /* 0x010fea000383ffff */
[----:B------:R-:W-:Y:S05]  /*31e90*/  BRA `(.L_x_6681) ;  /* 0xffffffd400407947 */ /* 0x000fea000383ffff */
.L_x_6682:
        /* <DEDUP_REMOVED lines=14> */
.L_x_15308:


//--------------------- .text._ZN7cutlass13device_kernelIN5flash11enable_sm90INS1_16FlashAttnFwdSm90INS1_25CollectiveMainloopFwdSm90ILi2EN4cute5tupleIJNS5_1CILi1EEES8_S8_EEENS6_IJNS7_ILi128EEENS7_ILi176EEESA_EEELi128ENS_10bfloat16_tEfNS_4arch4Sm90ELb0ELb0ELb1ELb0ELb0ELb0ELb0ELb1ELb1ELb1ELb0ELb0EEENS1_21CollectiveEpilogueFwdINS6_IJSA_SA_SB_EEES9_SD_SF_Li256ELb0ELb1ELb0ELb0EEENS1_29StaticPersistentTileSchedulerILb0EEEEEEEEEvNT_6ParamsE --------------------------
	.section	.text._ZN7cutlass13device_kernelIN5flash11enable_sm90INS1_16FlashAttnFwdSm90INS1_25CollectiveMainloopFwdSm90ILi2EN4cute5tupleIJNS5_1CILi1EEES8_S8_EEENS6_IJNS7_ILi128EEENS7_ILi176EEESA_EEELi128ENS_10bfloat16_tEfNS_4arch4Sm90ELb0ELb0ELb1ELb0ELb0ELb0ELb0ELb1ELb1ELb1ELb0ELb0EEENS1_21CollectiveEpilogueFwdINS6_IJSA_SA_SB_EEES9_SD_SF_Li256ELb0ELb1ELb0ELb0EEENS1_29StaticPersistentTileSchedulerILb0EEEEEEEEEvNT_6ParamsE,"ax",@progbits
	.align	128
.text._ZN7cutlass13device_kernelIN5flash11enable_sm90INS1_16FlashAttnFwdSm90INS1_25CollectiveMainloopFwdSm90ILi2EN4cute5tupleIJNS5_1CILi1EEES8_S8_EEENS6_IJNS7_ILi128EEENS7_ILi176EEESA_EEELi128ENS_10bfloat16_tEfNS_4arch4Sm90ELb0ELb0ELb1ELb0ELb0ELb0ELb0ELb1ELb1ELb1ELb0ELb0EEENS1_21CollectiveEpilogueFwdINS6_IJSA_SA_SB_EEES9_SD_SF_Li256ELb0ELb1ELb0ELb0EEENS1_29StaticPersistentTileSchedulerILb0EEEEEEEEEvNT_6ParamsE:
        .type           _ZN7cutlass13device_kernelIN5flash11enable_sm90INS1_16FlashAttnFwdSm90INS1_25CollectiveMainloopFwdSm90ILi2EN4cute5tupleIJNS5_1CILi1EEES8_S8_EEENS6_IJNS7_ILi128EEENS7_ILi176EEESA_EEELi128ENS_10bfloat16_tEfNS_4arch4Sm90ELb0ELb0ELb1ELb0ELb0ELb0ELb0ELb1ELb1ELb1ELb0ELb0EEENS1_21CollectiveEpilogueFwdINS6_IJSA_SA_SB_EEES9_SD_SF_Li256ELb0ELb1ELb0ELb0EEENS1_29StaticPersistentTileSchedulerILb0EEEEEEEEEvNT_6ParamsE,@function
        .size           _ZN7cutlass13device_kernelIN5flash11enable_sm90INS1_16FlashAttnFwdSm90INS1_25CollectiveMainloopFwdSm90ILi2EN4cute5tupleIJNS5_1CILi1EEES8_S8_EEENS6_IJNS7_ILi128EEENS7_ILi176EEESA_EEELi128ENS_10bfloat16_tEfNS_4arch4Sm90ELb0ELb0ELb1ELb0ELb0ELb0ELb0ELb1ELb1ELb1ELb0ELb0EEENS1_21CollectiveEpilogueFwdINS6_IJSA_SA_SB_EEES9_SD_SF_Li256ELb0ELb1ELb0ELb0EEENS1_29StaticPersistentTileSchedulerILb0EEEEEEEEEvNT_6ParamsE,(.L_x_15309 - _ZN7cutlass13device_kernelIN5flash11enable_sm90INS1_16FlashAttnFwdSm90INS1_25CollectiveMainloopFwdSm90ILi2EN4cute5tupleIJNS5_1CILi1EEES8_S8_EEENS6_IJNS7_ILi128EEENS7_ILi176EEESA_EEELi128ENS_10bfloat16_tEfNS_4arch4Sm90ELb0ELb0ELb1ELb0ELb0ELb0ELb0ELb1ELb1ELb1ELb0ELb0EEENS1_21CollectiveEpilogueFwdINS6_IJSA_SA_SB_EEES9_SD_SF_Li256ELb0ELb1ELb0ELb0EEENS1_29StaticPersistentTileSchedulerILb0EEEEEEEEEvNT_6ParamsE)
        .other          _ZN7cutlass13device_kernelIN5flash11enable_sm90INS1_16FlashAttnFwdSm90INS1_25CollectiveMainloopFwdSm90ILi2EN4cute5tupleIJNS5_1CILi1EEES8_S8_EEENS6_IJNS7_ILi128EEENS7_ILi176EEESA_EEELi128ENS_10bfloat16_tEfNS_4arch4Sm90ELb0ELb0ELb1ELb0ELb0ELb0ELb0ELb1ELb1ELb1ELb0ELb0EEENS1_21CollectiveEpilogueFwdINS6_IJSA_SA_SB_EEES9_SD_SF_Li256ELb0ELb1ELb0ELb0EEENS1_29StaticPersistentTileSchedulerILb0EEEEEEEEEvNT_6ParamsE,@"STO_CUDA_ENTRY STV_DEFAULT"
_ZN7cutlass13device_kernelIN5flash11enable_sm90INS1_16FlashAttnFwdSm90INS1_25CollectiveMainloopFwdSm90ILi2EN4cute5tupleIJNS5_1CILi1EEES8_S8_EEENS6_IJNS7_ILi128EEENS7_ILi176EEESA_EEELi128ENS_10bfloat16_tEfNS_4arch4Sm90ELb0ELb0ELb1ELb0ELb0ELb0ELb0ELb1ELb1ELb1ELb0ELb0EEENS1_21CollectiveEpilogueFwdINS6_IJSA_SA_SB_EEES9_SD_SF_Li256ELb0ELb1ELb0ELb0EEENS1_29StaticPersistentTileSchedulerILb0EEEEEEEEEvNT_6ParamsE:
        /* <DEDUP_REMOVED lines=17> */
.L_x_6684:
[----:B------:R-:W-:Y:S05]  /*0110*/  BSYNC B0 ;  /* 0x0000000000007941 */ /* 0x000fea0003800000 */
.L_x_6683:
        /* <DEDUP_REMOVED lines=11> */
[----:B0-----:R-:W-:Y:S02]  /*01d0*/  ISETP.NE.AND P1, PT, R3, RZ, PT ;  /* 0x000000ff0300720c */ /* 0x001fe40003f25270 */
[----:B------:R0:W2:Y:S01]  /*01e0*/  SHFL.IDX PT, R3, R4, RZ, 0x1f ;  /* 0x00001fff04037589 */ /* 0x0000a200000e0000 */
[----:B-1----:R-:W-:Y:S02]  /*01f0*/  @UP0 ULEA UR8, UR8, UR6, 0x18 ;  /* 0x0000000608080291 */ /* 0x002fe4000f8ec03f */
[----:B------:R-:W-:-:S04]  /*0200*/  @UP0 UIADD3 UR6, -UR7, 0x100000, URZ ;  /* 0x0010000007060890 */ /* 0x000fc8000fffe13f */
[----:B------:R-:W-:Y:S02]  /*0210*/  @UP0 USHF.L.U32 UR7, UR6, 0xb, URZ ;  /* 0x0000000b06070899 */ /* 0x000fe4000800063f */
[----:B------:R-:W-:Y:S01]  /*0220*/  @UP0 USHF.L.U32 UR6, UR6, 0x1, URZ ;  /* 0x0000000106060899 */ /* 0x000fe2000800063f */
[----:B------:R-:W-:Y:S01]  /*0230*/  VOTEU.ANY UP0, P0 ;  /* 0x00000000003f7886 */ /* 0x000fe20000000100 */
[----:B------:R-:W1:Y:S04]  /*0240*/  FENCE.VIEW.ASYNC.S ;  /* 0x00000000000073c6 */ /* 0x000e680000000000 */
[----:B-1----:R0:W1:Y:S06]  /*0250*/  @UP0 SYNCS.EXCH.64 URZ, [UR8+0x34800], UR4 ;  /* 0x03480004083f05b2 */ /* 0x00206c0008000100 */
[----:B------:R0:W3:Y:S02]  /*0260*/  @UP1 SYNCS.EXCH.64 URZ, [UR8+0x34820], UR6 ;  /* 0x03482006083f15b2 */ /* 0x0000e40008000100 */
[----:B0-----:R-:W-:Y:S05]  /*0270*/  @P1 BRA `(.L_x_6685) ;  /* 0x0000000000481947 */ /* 0x001fea0003800000 */
        /* <DEDUP_REMOVED lines=16> */
[----:B------:R0:W0:Y:S01]  /*0380*/  SYNCS.EXCH.64 URZ, [UR8+0x34848], UR6 ;  /* 0x03484806083f75b2 */ /* 0x0000220008000100 */
[----:B------:R-:W-:Y:S01]  /*0390*/  NOP ;  /* 0x0000000000007918 */ /* 0x000fe20000000000 */
.L_x_6685:
[----:B------:R-:W5:Y:S01]  /*03a0*/  SHFL.IDX PT, R4, R2, RZ, 0x1f ;  /* 0x00001fff02047589 */ /* 0x000f6200000e0000 */
[----:B------:R-:W-:Y:S01]  /*03b0*/  NOP ;  /* 0x0000000000007918 */ /* 0x000fe20000000000 */
[----:B-----5:R-:W-:-:S13]  /*03c0*/  ISETP.NE.AND P0, PT, R4, RZ, PT ;  /* 0x000000ff0400720c */ /* 0x020fda0003f05270 */
        /* <DEDUP_REMOVED lines=19> */
.L_x_6686:
[----:B------:R-:W5:Y:S01]  /*0500*/  SHFL.IDX PT, R4, R2, RZ, 0x1f ;  /* 0x00001fff02047589 */ /* 0x000f6200000e0000 */
[----:B------:R-:W-:Y:S01]  /*0510*/  NOP ;  /* 0x0000000000007918 */ /* 0x000fe20000000000 */
[----:B-----5:R-:W-:-:S13]  /*0520*/  ISETP.NE.AND P0, PT, R4, RZ, PT ;  /* 0x000000ff0400720c */ /* 0x020fda0003f05270 */
        /* <DEDUP_REMOVED lines=13> */
[----:B------:R0:W0:Y:S01]  /*0600*/  SYNCS.EXCH.64 URZ, [UR6+0x34888], UR4 ;  /* 0x03488804063f75b2 */ /* 0x0000220008000100 */
[----:B------:R-:W-:Y:S01]  /*0610*/  NOP ;  /* 0x0000000000007918 */ /* 0x000fe20000000000 */
.L_x_6687:
        /* <DEDUP_REMOVED lines=22> */
.L_x_6688:
        /* <DEDUP_REMOVED lines=22> */
.L_x_6689:
[----:B--2---:R-:W-:Y:S01]  /*08e0*/  ISETP.NE.AND P0, PT, R3, RZ, PT ;  /* 0x000000ff0300720c */ /* 0x004fe20003f05270 */
[----:B------:R-:W-:Y:S01]  /*08f0*/  IMAD.MOV.U32 R3, RZ, RZ, 0x1 ;  /* 0x00000001ff037424 */ /* 0x000fe200078e00ff */
[----:B------:R-:W-:-:S04]  /*0900*/  NOP ;  /* 0x0000000000007918 */ /* 0x000fc80000000000 */
[----:B------:R-:W-:-:S05]  /*0910*/  SEL R3, R3, 0x2, !P0 ;  /* 0x0000000203037807 */ /* 0x000fca0004000000 */
[----:B------:R2:W-:Y:S01]  /*0920*/  STL [R1+0x34], R3 ;  /* 0x0000340301007387 */ /* 0x0005e20000100800 */
[----:B01-34-:R-:W-:Y:S06]  /*0930*/  BAR.SYNC.DEFER_BLOCKING 0x0 ;  /* 0x0000000000007b1d */ /* 0x01bfec0000010000 */
[----:B------:R-:W-:Y:S05]  /*0940*/  @!P0 BRA `(.L_x_6690) ;  /* 0x000000d800648947 */ /* 0x000fea0003800000 */
.L_x_6691:
[----:B------:R-:W-:-:S08]  /*0950*/  NOP ;  /* 0x0000000000007918 */ /* 0x000fd00000000000 */
[----:B------:R-:W0:Y:S02]  /*0960*/  USETMAXREG.TRY_ALLOC.CTAPOOL UP0, 0xf0 ;  /* 0x000000f0000079c8 */ /* 0x000e240008000600 */
[----:B0-----:R-:W-:-:S13]  /*0970*/  PLOP3.LUT P0, PT, PT, PT, UP0, 0x80, 0x0 ;  /* 0x000000000000781c */ /* 0x001fda0003f0f008 */
[----:B------:R-:W-:Y:S05]  /*0980*/  @!P0 BRA `(.L_x_6691) ;  /* 0xfffffffc00f08947 */ /* 0x000fea000383ffff */
[----:B------:R-:W-:Y:S01]  /*0990*/  LOP3.LUT R2, R0, 0xffffff80, RZ, 0xc0, !PT ;  /* 0xffffff8000027812 */ /* 0x000fe200078ec0ff */
[----:B------:R-:W0:Y:S08]  /*09a0*/  S2UR UR4, SR_CTAID.X ;  /* 0x00000000000479c3 */ /* 0x000e300000002500 */
[----:B------:R-:W-:Y:S06]  /*09b0*/  BAR.ARV 0x8, 0x180 ;  /* 0x0206000000007b1d */ /* 0x000fec0000002000 */
[----:B------:R-:W-:-:S02]  /*09c0*/  ISETP.NE.AND P0, PT, R2, 0x80, PT ;  /* 0x000000800200780c */ /* 0x000fc40003f05270 */
[----:B------:R-:W0:Y:S11]  /*09d0*/  LDC R2, c[0x0][0xc34] ;  /* 0x00030d00ff027b82 */ /* 0x000e360000000800 */
[----:B------:R-:W-:Y:S06]  /*09e0*/  @!P0 BAR.ARV 0x9, 0x100 ;  /* 0x0244000000008b1d */ /* 0x000fec0000002000 */
[----:B0-----:R-:W-:-:S13]  /*09f0*/  ISETP.LE.AND P0, PT, R2, UR4, PT ;  /* 0x0000000402007c0c */ /* 0x001fda000bf03270 */
[----:B------:R-:W-:Y:S05]  /*0a00*/  @P0 EXIT ;  /* 0x000000000000094d */ /* 0x000fea0003800000 */
[----:B------:R-:W3:Y:S01]  /*0a10*/  LDL.LU R12, [R1+0x34] ;  /* 0x00003400010c7983 */ /* 0x000ee20000300800 */
[----:B------:R-:W-:Y:S01]  /*0a20*/  VIADD R0, R0, 0xffffff80 ;  /* 0xffffff8000007836 */ /* 0x000fe20000000000 */
[----:B------:R-:W-:Y:S01]  /*0a30*/  UMOV UR60, URZ ;  /* 0x0000003f003c7c82 */ /* 0x000fe20008000000 */
[----:B------:R-:W-:Y:S02]  /*0a40*/  IMAD.MOV.U32 R231, RZ, RZ, -0x2 ;  /* 0xfffffffeffe77424 */ /* 0x000fe400078e00ff */
[----:B------:R-:W-:Y:S01]  /*0a50*/  IMAD.U32 R220, RZ, RZ, UR4 ;  /* 0x00000004ffdc7e24 */ /* 0x000fe2000f8e00ff */
[----:B--2---:R-:W-:Y:S01]  /*0a60*/  SHF.R.S32.HI R3, RZ, 0x1f, R0 ;  /* 0x0000001fff037819 */ /* 0x004fe20000011400 */
[----:B------:R-:W-:Y:S01]  /*0a70*/  UMOV UR4, URZ ;  /* 0x0000003f00047c82 */ /* 0x000fe20008000000 */
[----:B------:R-:W-:Y:S02]  /*0a80*/  IMAD.MOV.U32 R221, RZ, RZ, RZ ;  /* 0x000000ffffdd7224 */ /* 0x000fe400078e00ff */
[CC--:B------:R-:W-:Y:S01]  /*0a90*/  LEA.HI R2, R3.reuse, R0.reuse, RZ, 0x7 ;  /* 0x0000000003027211 */ /* 0x0c0fe200078f38ff */
[----:B------:R-:W-:Y:S01]  /*0aa0*/  IMAD.U32 R16, RZ, RZ, UR4 ;  /* 0x00000004ff107e24 */ /* 0x000fe2000f8e00ff */
[----:B------:R-:W-:-:S02]  /*0ab0*/  LEA.HI R4, R3, R0, RZ, 0x5 ;  /* 0x0000000003047211 */ /* 0x000fc400078f28ff */
[----:B------:R-:W-:Y:S02]  /*0ac0*/  LOP3.LUT R223, R2, 0xffffff80, RZ, 0xc0, !PT ;  /* 0xffffff8002df7812 */ /* 0x000fe400078ec0ff */
[CC--:B------:R-:W-:Y:S01]  /*0ad0*/  LEA.HI R6, R3.reuse, R0.reuse, RZ, 0x4 ;  /* 0x0000000003067211 */ /* 0x0c0fe200078f20ff */
[----:B------:R-:W-:Y:S01]  /*0ae0*/  IMAD.SHL.U32 R4, R4, 0x20, RZ ;  /* 0x0000002004047824 */ /* 0x000fe200078e00ff */
[----:B------:R-:W-:Y:S01]  /*0af0*/  LEA.HI R10, R3, R0, RZ, 0x2 ;  /* 0x00000000030a7211 */ /* 0x000fe200078f10ff */
[----:B------:R-:W-:Y:S01]  /*0b00*/  IMAD.IADD R223, R0, 0x1, -R223 ;  /* 0x0000000100df7824 */ /* 0x000fe200078e0adf */
[----:B------:R-:W-:Y:S02]  /*0b10*/  LOP3.LUT R5, R6, 0x3fffff0, RZ, 0xc0, !PT ;  /* 0x03fffff006057812 */ /* 0x000fe400078ec0ff */
[----:B------:R-:W-:Y:S02]  /*0b20*/  LOP3.LUT R8, R4, 0xfffffc00, RZ, 0xc0, !PT ;  /* 0xfffffc0004087812 */ /* 0x000fe400078ec0ff */
[----:B------:R-:W-:Y:S01]  /*0b30*/  SHF.R.S32.HI R4, RZ, 0x1f, R223 ;  /* 0x0000001fff047819 */ /* 0x000fe200000114df */
[----:B------:R-:W-:Y:S01]  /*0b40*/  IMAD.IADD R7, R0, 0x1, -R5 ;  /* 0x0000000100077824 */ /* 0x000fe200078e0a05 */
[----:B------:R-:W-:-:S02]  /*0b50*/  SHF.R.S32.HI R9, RZ, 0x4, R6 ;  /* 0x00000004ff097819 */ /* 0x000fc40000011406 */
[----:B------:R-:W-:Y:S02]  /*0b60*/  LEA.HI R5, R4, R223, RZ, 0x2 ;  /* 0x000000df04057211 */ /* 0x000fe400078f10ff */
[----:B------:R-:W-:Y:S02]  /*0b70*/  LEA.HI R6, R6, R9, RZ, 0x1 ;  /* 0x0000000906067211 */ /* 0x000fe400078f08ff */
[----:B------:R-:W-:Y:S02]  /*0b80*/  LEA R7, R7, R8, 0x6 ;  /* 0x0000000807077211 */ /* 0x000fe400078e30ff */
[--C-:B------:R-:W-:Y:S02]  /*0b90*/  SHF.R.S32.HI R8, RZ, 0x2, R5.reuse ;  /* 0x00000002ff087819 */ /* 0x100fe40000011405 */
[----:B------:R-:W-:Y:S02]  /*0ba0*/  SHF.R.S32.HI R11, RZ, 0x1f, R5 ;  /* 0x0000001fff0b7819 */ /* 0x000fe40000011405 */
[----:B------:R-:W-:-:S02]  /*0bb0*/  LEA.HI R222, R3, R0, RZ, 0x3 ;  /* 0x0000000003de7211 */ /* 0x000fc400078f18ff */
[----:B------:R-:W-:Y:S02]  /*0bc0*/  LOP3.LUT R6, R6, 0x1ffffffe, RZ, 0xc0, !PT ;  /* 0x1ffffffe06067812 */ /* 0x000fe400078ec0ff */
[----:B------:R-:W-:Y:S02]  /*0bd0*/  LOP3.LUT R3, R10, 0xfffffffc, RZ, 0xc0, !PT ;  /* 0xfffffffc0a037812 */ /* 0x000fe400078ec0ff */
[----:B------:R-:W-:Y:S01]  /*0be0*/  LEA.HI R11, R11, R8, RZ, 0x3 ;  /* 0x000000080b0b7211 */ /* 0x000fe200078f18ff */
[----:B------:R-:W-:Y:S01]  /*0bf0*/  IMAD.IADD R6, R9, 0x1, -R6 ;  /* 0x0000000109067824 */ /* 0x000fe200078e0a06 */
[----:B------:R-:W-:Y:S01]  /*0c00*/  SHF.R.S32.HI R227, RZ, 0x7, R2 ;  /* 0x00000007ffe37819 */ /* 0x000fe20000011402 */
[----:B------:R-:W-:Y:S01]  /*0c10*/  IMAD.IADD R3, R0, 0x1, -R3 ;  /* 0x0000000100037824 */ /* 0x000fe200078e0a03 */
[----:B------:R-:W-:Y:S01]  /*0c20*/  LOP3.LUT R23, R222, 0xfffffff8, RZ, 0xc0, !PT ;  /* 0xfffffff8de177812 */ /* 0x000fe200078ec0ff */
[----:B------:R-:W-:Y:S01]  /*0c30*/  IMAD R230, R6, 0x8, R7 ;  /* 0x0000000806e67824 */ /* 0x000fe200078e0207 */
[----:B------:R-:W-:-:S02]  /*0c40*/  LOP3.LUT R11, R11, 0xfffffff8, RZ, 0xc0, !PT ;  /* 0xfffffff80b0b7812 */ /* 0x000fc400078ec0ff */
[----:B------:R-:W-:Y:S01]  /*0c50*/  LEA.HI R4, R4, R223, RZ, 0x5 ;  /* 0x000000df04047211 */ /* 0x000fe200078f28ff */
[----:B------:R-:W-:Y:S01]  /*0c60*/  IMAD.IADD R23, R0, 0x1, -R23 ;  /* 0x0000000100177824 */ /* 0x000fe200078e0a17 */
[----:B------:R-:W-:Y:S01]  /*0c70*/  LEA.HI R2, R2, R227, RZ, 0x1 ;  /* 0x000000e302027211 */ /* 0x000fe200078f08ff */
[----:B------:R-:W-:Y:S01]  /*0c80*/  IMAD.IADD R11, R8, 0x1, -R11 ;  /* 0x00000001080b7824 */ /* 0x000fe200078e0a0b */
[----:B------:R-:W-:Y:S01]  /*0c90*/  LEA.HI R6, R3, R3, RZ, 0x1 ;  /* 0x0000000303067211 */ /* 0x000fe200078f08ff */
[----:B------:R-:W-:Y:S01]  /*0ca0*/  IMAD.SHL.U32 R19, R23, 0x8, RZ ;  /* 0x0000000817137824 */ /* 0x000fe200078e00ff */
[----:B------:R-:W-:Y:S02]  /*0cb0*/  SHF.R.S32.HI R4, RZ, 0x5, R4 ;  /* 0x00000005ff047819 */ /* 0x000fe40000011404 */
[----:B------:R-:W-:Y:S02]  /*0cc0*/  LOP3.LUT R2, R2, 0x3fffffe, RZ, 0xc0, !PT ;  /* 0x03fffffe02027812 */ /* 0x000fe400078ec0ff */
[----:B------:R-:W-:Y:S01]  /*0cd0*/  LOP3.LUT R0, R5, 0x7ffffffc, RZ, 0xc0, !PT ;  /* 0x7ffffffc05007812 */ /* 0x000fe200078ec0ff */
[----:B------:R-:W-:Y:S01]  /*0ce0*/  IMAD R11, R4, 0x10, R11 ;  /* 0x00000010040b7824 */ /* 0x000fe200078e020b */
[----:B------:R-:W-:Y:S01]  /*0cf0*/  LOP3.LUT R6, R6, 0x1ffffffe, RZ, 0xc0, !PT ;  /* 0x1ffffffe06067812 */ /* 0x000fe200078ec0ff */
[----:B------:R-:W-:Y:S01]  /*0d00*/  IMAD.IADD R2, R227, 0x1, -R2 ;  /* 0x00000001e3027824 */ /* 0x000fe200078e0a02 */
[----:B------:R-:W-:-:S02]  /*0d10*/  IADD3 R0, R223, -R0, RZ ;  /* 0x80000000df007210 */ /* 0x000fc40007ffe0ff */
[----:B------:R-:W-:Y:S01]  /*0d20*/  IADD3 R22, R19, 0x40, RZ ;  /* 0x0000004013167810 */ /* 0x000fe20007ffe0ff */
[----:B------:R-:W-:Y:S01]  /*0d30*/  IMAD.IADD R229, R3, 0x1, -R6 ;  /* 0x0000000103e57824 */ /* 0x000fe200078e0a06 */
[----:B------:R-:W-:Y:S01]  /*0d40*/  SHF.R.S32.HI R222, RZ, 0x3, R222 ;  /* 0x00000003ffde7819 */ /* 0x000fe200000114de */
[----:B------:R-:W-:Y:S01]  /*0d50*/  IMAD R228, R2, 0x40, R11 ;  /* 0x0000004002e47824 */ /* 0x000fe200078e020b */
[----:B------:R-:W-:Y:S01]  /*0d60*/  SHF.R.S32.HI R232, RZ, 0x1f, R22 ;  /* 0x0000001fffe87819 */ /* 0x000fe20000011416 */
[----:B------:R-:W-:Y:S02]  /*0d70*/  IMAD R231, R0, R231, 0xb0 ;  /* 0x000000b000e77424 */ /* 0x000fe400078e02e7 */
[----:B------:R-:W-:Y:S01]  /*0d80*/  IMAD R229, R229, 0x8, R228 ;  /* 0x00000008e5e57824 */ /* 0x000fe200078e02e4 */
[----:B---3--:R-:W-:-:S07]  /*0d90*/  LOP3.LUT R18, R12, 0x1, RZ, 0xfc, !PT ;  /* 0x000000010c127812 */ /* 0x008fce00078efcff */
.L_x_6720:
[----:B0-----:R-:W0:Y:S01]  /*0da0*/  SHFL.IDX PT, R0, R227, RZ, 0x1f ;  /* 0x00001fffe3007589 */ /* 0x001e2200000e0000 */
[----:B-1----:R-:W1:Y:S01]  /*0db0*/  S2UR UR5, SR_CgaCtaId ;  /* 0x00000000000579c3 */ /* 0x002e620000008800 */
[----:B------:R-:W-:Y:S01]  /*0dc0*/  ULDC UR4, c[0x0][0xc38] ;  /* 0x00030e0000047ab9 */ /* 0x000fe20000000800 */
[----:B------:R-:W-:Y:S01]  /*0dd0*/  ULDC.64 UR6, c[0x0][0x418] ;  /* 0x0001060000067ab9 */ /* 0x000fe20000000a00 */
[----:B------:R-:W-:Y:S01]  /*0de0*/  R2UR UR12, R220 ;  /* 0x00000000dc0c72ca */ /* 0x000fe200000e0000 */
[----:B------:R-:W-:Y:S02]  /*0df0*/  UISETP.NE.AND UP1, UPT, UR4, 0x1, UPT ;  /* 0x000000010400788c */ /* 0x000fe4000bf25270 */
[----:B------:R-:W-:Y:S02]  /*0e00*/  UISETP.NE.U32.AND UP0, UPT, UR6, URZ, UPT ;  /* 0x0000003f0600728c */ /* 0x000fe4000bf05070 */
[----:B------:R-:W2:Y:S01]  /*0e10*/  LDC R80, c[0x0][0x2f0] ;  /* 0x0000bc00ff507b82 */ /* 0x000ea20000000800 */
[----:B------:R-:W-:Y:S01]  /*0e20*/  UMOV UR4, 0x400 ;  /* 0x0000040000047882 */ /* 0x000fe20000000000 */
[----:B------:R-:W-:Y:S01]  /*0e30*/  UISETP.NE.AND.EX UP0, UPT, UR7, URZ, UPT, UP0 ;  /* 0x0000003f0700728c */ /* 0x000fe2000bf05300 */
[----:B------:R-:W-:-:S02]  /*0e40*/  ULDC UR6, c[0x0][0x424] ;  /* 0x0001090000067ab9 */ /* 0x000fc40000000800 */
[----:B------:R-:W-:Y:S01]  /*0e50*/  ULDC UR7, c[0x0][0xc44] ;  /* 0x0003110000077ab9 */ /* 0x000fe20000000800 */
[----:B------:R-:W-:Y:S02]  /*0e60*/  USEL UR6, UR6, 0x1, UP0 ;  /* 0x0000000106067887 */ /* 0x000fe40008000000 */
[----:B------:R-:W-:Y:S01]  /*0e70*/  UISETP.NE.AND UP2, UPT, UR7, 0x1, UPT ;  /* 0x000000010700788c */ /* 0x000fe2000bf45270 */
[----:B------:R-:W-:Y:S01]  /*0e80*/  @UP1 ULDC UR11, c[0x0][0xc40] ;  /* 0x00031000000b1ab9 */ /* 0x000fe20000000800 */
[----:B------:R-:W-:Y:S01]  /*0e90*/  UMOV UR13, UR12 ;  /* 0x0000000c000d7c82 */ /* 0x000fe20008000000 */
[----:B0-----:R-:W-:Y:S01]  /*0ea0*/  R2UR UR14, R0 ;  /* 0x00000000000e72ca */ /* 0x001fe200000e0000 */
[----:B-1----:R-:W-:-:S03]  /*0eb0*/  ULEA UR8, UR5, UR4, 0x18 ;  /* 0x0000000405087291 */ /* 0x002fc6000f8ec03f */
[----:B------:R-:W-:Y:S01]  /*0ec0*/  @UP1 ULDC UR4, c[0x0][0xc3c] ;  /* 0x00030f0000041ab9 */ /* 0x000fe20000000800 */
[----:B------:R-:W-:Y:S02]  /*0ed0*/  UIADD3 UR10, UR8, 0x16400, URZ ;  /* 0x00016400080a7890 */ /* 0x000fe4000fffe03f */
[----:B------:R-:W-:Y:S01]  /*0ee0*/  UIMAD.WIDE.U32 UR4, UR12, UR4, URZ ;  /* 0x000000040c0472a5 */ /* 0x000fe2000f8e003f */
[----:B------:R-:W-:Y:S01]  /*0ef0*/  IMAD.U32 R2, RZ, RZ, UR8 ;  /* 0x00000008ff027e24 */ /* 0x000fe2000f8e00ff */
[----:B------:R-:W-:Y:S01]  /*0f00*/  ULOP3.LUT UP0, URZ, UR10, 0x9f, URZ, 0xc0, !UPT ;  /* 0x0000009f0a3f7892 */ /* 0x000fe2000f80c03f */
[----:B--2---:R-:W-:Y:S01]  /*0f10*/  IMAD R80, R80, UR6, RZ ;  /* 0x0000000650507c24 */ /* 0x004fe2000f8e02ff */
[----:B------:R-:W-:Y:S02]  /*0f20*/  @UP1 USHF.R.U32.HI UR13, URZ, UR11, UR5 ;  /* 0x0000000b3f0d1299 */ /* 0x000fe40008011605 */
[----:B------:R-:W-:Y:S01]  /*0f30*/  ULEA.HI UR7, UR14, UR14, URZ, 0x1 ;  /* 0x0000000e0e077291 */ /* 0x000fe2000f8f083f */
[----:B------:R-:W-:Y:S01]  /*0f40*/  VIADD R0, R80, 0xaf ;  /* 0x000000af50007836 */ /* 0x000fe20000000000 */
[----:B------:R-:W-:Y:S01]  /*0f50*/  @UP2 ULDC.64 UR8, c[0x0][0xc48] ;  /* 0x0003120000082ab9 */ /* 0x000fe20000000a00 */
[----:B------:R-:W-:Y:S01]  /*0f60*/  PLOP3.LUT P0, PT, PT, PT, UP0, 0x80, 0x0 ;  /* 0x000000000000781c */ /* 0x000fe20003f0f008 */
[----:B------:R-:W-:Y:S01]  /*0f70*/  ULOP3.LUT UR7, UR7, 0x1e, URZ, 0xc0, !UPT ;  /* 0x0000001e07077892 */ /* 0x000fe2000f8ec03f */
[----:B------:R-:W-:Y:S01]  /*0f80*/  IMAD.HI R0, R0, 0x2e8ba2e9, RZ ;  /* 0x2e8ba2e900007827 */ /* 0x000fe200078e02ff */
[----:B------:R-:W-:-:S02]  /*0f90*/  UIMAD.WIDE.U32 UR4, UR13, UR8, URZ ;  /* 0x000000080d0472a5 */ /* 0x000fc4000f8e003f */
[----:B------:R-:W-:Y:S01]  /*0fa0*/  MOV R226, UR13 ;  /* 0x0000000d00e27c02 */ /* 0x000fe20008000f00 */
[----:B------:R-:W-:Y:S02]  /*0fb0*/  UIADD3 UR7, UR14, -UR7, URZ ;  /* 0x800000070e077290 */ /* 0x000fe4000fffe03f */
[----:B------:R-:W-:Y:S01]  /*0fc0*/  IMAD.U32 R17, RZ, RZ, UR14 ;  /* 0x0000000eff117e24 */ /* 0x000fe2000f8e00ff */
[----:B------:R-:W-:Y:S01]  /*0fd0*/  UMOV UR6, UR13 ;  /* 0x0000000d00067c82 */ /* 0x000fe20008000000 */
[----:B------:R-:W-:Y:S01]  /*0fe0*/  @UP2 USHF.R.U32.HI UR6, URZ, UR9, UR5 ;  /* 0x000000093f062299 */ /* 0x000fe20008011605 */
[----:B------:R-:W-:Y:S01]  /*0ff0*/  SHF.R.U32.HI R3, RZ, 0x1f, R0 ;  /* 0x0000001fff037819 */ /* 0x000fe20000011600 */
[----:B------:R-:W-:Y:S01]  /*1000*/  ULEA UR7, UR7, UR10, 0xd ;  /* 0x0000000a07077291 */ /* 0x000fe2000f8e683f */
[----:B------:R-:W-:Y:S02]  /*1010*/  UMOV UR4, UR12 ;  /* 0x0000000c00047c82 */ /* 0x000fe40008000000 */
[----:B------:R-:W-:Y:S01]  /*1020*/  LEA.HI.SX32 R120, R0, R3, 0x1b ;  /* 0x0000000300787211 */ /* 0x000fe200078fdaff */
[----:B------:R-:W-:Y:S01]  /*1030*/  USHF.R.U32.HI UR7, URZ, 0x4, UR7 ;  /* 0x000000043f077899 */ /* 0x000fe20008011607 */
[----:B------:R-:W-:-:S02]  /*1040*/  IMAD.U32 R225, RZ, RZ, UR6 ;  /* 0x00000006ffe17e24 */ /* 0x000fc4000f8e00ff */
[----:B------:R-:W-:Y:S01]  /*1050*/  IMAD.U32 R224, RZ, RZ, UR4 ;  /* 0x00000004ffe07e24 */ /* 0x000fe2000f8e00ff */
        /* <DEDUP_REMOVED lines=9> */
[----:B------:R-:W-:Y:S01]  /*10f0*/  MOV R10, UR6 ;  /* 0x00000006000a7c02 */ /* 0x000fe20008000f00 */
        /* <DEDUP_REMOVED lines=8> */
.L_x_6692:
[----:B------:R-:W-:Y:S02]  /*1180*/  R2UR UR4, R2 ;  /* 0x00000000020472ca */ /* 0x000fe400000e0000 */
[----:B------:R-:W-:Y:S02]  /*1190*/  LOP3.LUT R0, R221, 0x1, RZ, 0xc0, !PT ;  /* 0x00000001dd007812 */ /* 0x000fe400078ec0ff */
[----:B------:R-:W-:Y:S02]  /*11a0*/  ISETP.NE.AND P0, PT, R18, 0x3, PT ;  /* 0x000000031200780c */ /* 0x000fe40003f05270 */
[----:B------:R-:W-:-:S07]  /*11b0*/  SHF.L.U32 R0, R0, 0x1f, RZ ;  /* 0x0000001f00007819 */ /* 0x000fce00000006ff */
[----:B------:R-:W0:Y:S02]  /*11c0*/  SYNCS.PHASECHK.TRANS64.TRYWAIT P1, [UR4+0x34800], R0 ;  /* 0x03480000ff0075a7 */ /* 0x000e240008020144 */
[----:B0-----:R-:W-:Y:S05]  /*11d0*/  @!P1 BRA `(.L_x_6693) ;  /* 0x0000011000009947 */ /* 0x001fea0003800000 */
.L_x_6807:
[----:B------:R-:W-:Y:S05]  /*11e0*/  @!P0 BRA `(.L_x_6694) ;  /* 0x0000000000048947 */ /* 0x000fea0003800000 */
[----:B------:R-:W-:Y:S01]  /*11f0*/  BPT.TRAP 0x1 ;  /* 0x000000040000795c */ /* 0x000fe20000300000 */
.L_x_6694:
        /* <DEDUP_REMOVED lines=9> */
.L_x_6695:
[----:B------:R-:W2:Y:S01]  /*1290*/  S2R R4, SR_TID.X ;  /* 0x0000000000047919 */ /* 0x000ea20000002100 */
[----:B------:R-:W-:Y:S02]  /*12a0*/  MOV R87, RZ ;  /* 0x000000ff00577202 */ /* 0x000fe40000000f00 */
[----:B--2---:R-:W-:-:S04]  /*12b0*/  LOP3.LUT R4, R4, 0x7f, RZ, 0xc0, !PT ;  /* 0x0000007f04047812 */ /* 0x004fc800078ec0ff */
[----:B------:R-:W-:Y:S01]  /*12c0*/  ISETP.NE.AND P1, PT, R4, RZ, PT ;  /* 0x000000ff0400720c */ /* 0x000fe20003f25270 */
[----:B-1----:R-:W-:-:S12]  /*12d0*/  @P2 BRA `(.L_x_6696) ;  /* 0x0000000000082947 */ /* 0x002fd80003800000 */
[----:B------:R-:W1:Y:S02]  /*12e0*/  SYNCS.PHASECHK.TRANS64.TRYWAIT P2, [R3+URZ+0x34830], R0 ;  /* 0x03483000030075a7 */ /* 0x000e64000804017f */
[----:B-1----:R-:W-:Y:S05]  /*12f0*/  @!P2 BRA `(.L_x_6697) ;  /* 0x0000010c00d4a947 */ /* 0x002fea0003800000 */
.L_x_6696:
[----:B------:R-:W-:Y:S05]  /*1300*/  WARPSYNC.ALL ;  /* 0x0000000000007948 */ /* 0x000fea0003800000 */
[----:B------:R-:W-:Y:S01]  /*1310*/  R2UR UR4, R2 ;  /* 0x00000000020472ca */ /* 0x000fe200000e0000 */
[----:B------:R-:W-:Y:S01]  /*1320*/  ULOP3.LUT UR25, UR36, 0x10000, URZ, 0xfc, !UPT ;  /* 0x0001000024197892 */ /* 0x000fe2000f8efc3f */
        /* <DEDUP_REMOVED lines=10> */
[----:B------:R-:W-:Y:S01]  /*13d0*/  UIADD3 UR26, UR25, 0x2, URZ ;  /* 0x00000002191a7890 */ /* 0x000fe2000fffe03f */
[----:B------:R-:W-:Y:S01]  /*13e0*/  P2R R122, PR, RZ, 0x1 ;  /* 0x00000001ff7a7803 */ /* 0x000fe20000000000 */
[----:B------:R-:W-:Y:S01]  /*13f0*/  UIADD3 UR4, UR4, 0x1e400, URZ ;  /* 0x0001e40004047890 */ /* 0x000fe2000fffe03f */
[----:B01----:R-:W-:Y:S01]  /*1400*/  @!P1 VIADD R3, R3, 0x34840 ;  /* 0x0003484003039836 */ /* 0x003fe20000000000 */
[----:B------:R-:W-:Y:S01]  /*1410*/  UMOV UR47, 0x40000040 ;  /* 0x40000040002f7882 */ /* 0x000fe20000000000 */
[----:B------:R-:W-:Y:S01]  /*1420*/  UMOV UR51, 0x40000040 ;  /* 0x4000004000337882 */ /* 0x000fe20000000000 */
[----:B------:R-:W-:Y:S01]  /*1430*/  USHF.R.U32.HI UR4, URZ, 0x4, UR4 ;  /* 0x000000043f047899 */ /* 0x000fe20008011604 */
[----:B------:R-:W-:Y:S01]  /*1440*/  UMOV UR55, 0x40000040 ;  /* 0x4000004000377882 */ /* 0x000fe20000000000 */
[----:B------:R-:W-:-:S02]  /*1450*/  @!P1 PRMT R3, RZ, 0x654, R3 ;  /* 0x00000654ff039816 */ /* 0x000fc40000000003 */
[----:B------:R-:W-:-:S04]  /*1460*/  ULOP3.LUT UR4, UR4, 0x3fff, URZ, 0xc0, !UPT ;  /* 0x00003fff04047892 */ /* 0x000fc8000f8ec03f */
[----:B------:R-:W-:-:S03]  /*1470*/  ULOP3.LUT UR5, UR4, 0x10000, URZ, 0xfc, !UPT ;  /* 0x0001000004057892 */ /* 0x000fc6000f8efc3f */
[----:B------:R-:W-:Y:S01]  /*1480*/  UMOV UR4, UR25 ;  /* 0x0000001900047c82 */ /* 0x000fe20008000000 */
[----:B------:R-:W-:Y:S01]  /*1490*/  UIMAD UR24, UR60, 0xb00, UR5 ;  /* 0x00000b003c1878a4 */ /* 0x000fe2000f8e0205 */
[----:B------:R-:W-:Y:S01]  /*14a0*/  IMAD.U32 R8, RZ, RZ, UR4 ;  /* 0x00000004ff087e24 */ /* 0x000fe2000f8e00ff */
[----:B------:R-:W-:Y:S01]  /*14b0*/  UMOV UR44, UR4 ;  /* 0x00000004002c7c82 */ /* 0x000fe20008000000 */
[----:B------:R-:W-:Y:S01]  /*14c0*/  IMAD.U32 R0, RZ, RZ, UR5 ;  /* 0x00000005ff007e24 */ /* 0x000fe2000f8e00ff */
[----:B------:R-:W-:Y:S01]  /*14d0*/  UMOV UR5, 0x40000040 ;  /* 0x4000004000057882 */ /* 0x000fe20000000000 */
[----:B------:R-:W-:Y:S01]  /*14e0*/  UIADD3 UR10, UR24, 0x100, URZ ;  /* 0x00000100180a7890 */ /* 0x000fe2000fffe03f */
[----:B------:R-:W-:Y:S01]  /*14f0*/  IMAD.U32 R9, RZ, RZ, UR5 ;  /* 0x00000005ff097e24 */ /* 0x000fe2000f8e00ff */
[----:B------:R-:W-:Y:S01]  /*1500*/  UMOV UR6, UR24 ;  /* 0x0000001800067c82 */ /* 0x000fe20008000000 */
[----:B------:R-:W-:Y:S01]  /*1510*/  UMOV UR45, UR5 ;  /* 0x00000005002d7c82 */ /* 0x000fe20008000000 */
[----:B------:R-:W-:Y:S01]  /*1520*/  HGMMA.64x16x16.F32.BF16 R112, gdesc[UR4], RZ, !UPT, gsb0 ;  /* 0x00200000047079f0 */ /* 0x000fe2000c0018ff */
[----:B------:R-:W-:Y:S01]  /*1530*/  UIADD3 UR6, UR24, 0x80, URZ ;  /* 0x0000008018067890 */ /* 0x000fe2000fffe03f */
[----:B------:R-:W-:Y:S01]  /*1540*/  UMOV UR4, UR44 ;  /* 0x0000002c00047c82 */ /* 0x000fe20008000000 */
[----:B------:R-:W-:Y:S01]  /*1550*/  UMOV UR5, UR45 ;  /* 0x0000002d00057c82 */ /* 0x000fe20008000000 */
[----:B------:R-:W-:Y:S01]  /*1560*/  UMOV UR7, 0x40000040 ;  /* 0x4000004000077882 */ /* 0x000fe20000000000 */
[----:B------:R-:W-:Y:S01]  /*1570*/  UMOV UR8, UR44 ;  /* 0x0000002c00087c82 */ /* 0x000fe20008000000 */
[----:B------:R-:W-:Y:S01]  /*1580*/  UMOV UR9, UR45 ;  /* 0x0000002d00097c82 */ /* 0x000fe20008000000 */
[----:B------:R-:W-:Y:S01]  /*1590*/  UIADD3 UR14, UR24, 0x180, URZ ;  /* 0x00000180180e7890 */ /* 0x000fe2000fffe03f */
        /* <DEDUP_REMOVED lines=20> */
[----:B------:R-:W-:-:S02]  /*16e0*/  UIADD3 UR46, UR24, 0x600, URZ ;  /* 0x00000600182e7890 */ /* 0x000fc4000fffe03f */
[----:B------:R-:W-:Y:S02]  /*16f0*/  UIADD3 UR50, UR24, 0x602, URZ ;  /* 0x0000060218327890 */ /* 0x000fe4000fffe03f */
        /* <DEDUP_REMOVED lines=25> */
[----:B------:R-:W-:Y:S01]  /*1890*/  IMAD.U32 R6, RZ, RZ, UR12 ;  /* 0x0000000cff067e24 */ /* 0x000fe2000f8e00ff */
[----:B------:R-:W-:Y:S01]  /*18a0*/  UIADD3 UR26, UR25, 0x4, URZ ;  /* 0x00000004191a7890 */ /* 0x000fe2000fffe03f */
[----:B------:R-:W-:Y:S01]  /*18b0*/  IMAD.U32 R7, RZ, RZ, UR13 ;  /* 0x0000000dff077e24 */ /* 0x000fe2000f8e00ff */
        /* <DEDUP_REMOVED lines=81> */
[----:B------:R-:W-:Y:S01]  /*1dd0*/  MOV R5, UR13 ;  /* 0x0000000d00057c02 */ /* 0x000fe20008000f00 */
        /* <DEDUP_REMOVED lines=422> */
[----:B------:R-:W-:Y:S01]  /*3840*/  FMUL.FTZ R83, R109, UR6 ;  /* 0x000000066d537c20 */ /* 0x000fe20008410000 */
[----:B------:R-:W-:Y:S01]  /*3850*/  UMOV UR23, 0x40000040 ;  /* 0x4000004000177882 */ /* 0x000fe20000000000 */
[----:B------:R-:W5:Y:S01]  /*3860*/  MUFU.TANH R81, R81 ;  /* 0x0000005100517308 */ /* 0x000f620000002400 */
[----:B------:R-:W-:Y:S01]  /*3870*/  FMUL.FTZ R85, R107, UR6 ;  /* 0x000000066b557c20 */ /* 0x000fe20008410000 */
[----:B------:R-:W-:-:S06]  /*3880*/  FMUL.FTZ R105, R111, UR6 ;  /* 0x000000066f697c20 */ /* 0x000fcc0008410000 */
[----:B------:R-:W5:Y:S08]  /*3890*/  MUFU.TANH R82, R82 ;  /* 0x0000005200527308 */ /* 0x000f700000002400 */
[----:B------:R-:W5:Y:S08]  /*38a0*/  MUFU.TANH R84, R84 ;  /* 0x0000005400547308 */ /* 0x000f700000002400 */
[----:B------:R-:W5:Y:S08]  /*38b0*/  MUFU.TANH R21, R21 ;  /* 0x0000001500157308 */ /* 0x000f700000002400 */
[----:B------:R-:W5:Y:S08]  /*38c0*/  MUFU.TANH R83, R83 ;  /* 0x0000005300537308 */ /* 0x000f700000002400 */
[----:B------:R-:W5:Y:S01]  /*38d0*/  MUFU.TANH R86, R86 ;  /* 0x0000005600567308 */ /* 0x000f620000002400 */
        /* <DEDUP_REMOVED lines=14> */
[----:B------:R-:W5:Y:S08]  /*39c0*/  MUFU.TANH R104, R104 ;  /* 0x0000006800687308 */ /* 0x000f700000002400 */
[----:B------:R-:W5:Y:S08]  /*39d0*/  MUFU.TANH R85, R85 ;  /* 0x0000005500557308 */ /* 0x000f700000002400 */
[----:B------:R-:W5:Y:S08]  /*39e0*/  MUFU.TANH R96, R96 ;  /* 0x0000006000607308 */ /* 0x000f700000002400 */
[----:B------:R-:W-:Y:S08]  /*39f0*/  MUFU.TANH R100, R103 ;  /* 0x0000006700647308 */ /* 0x000ff00000002400 */
[----:B------:R-:W5:Y:S08]  /*3a00*/  MUFU.TANH R106, R106 ;  /* 0x0000006a006a7308 */ /* 0x000f700000002400 */
[----:B------:R-:W5:Y:S01]  /*3a10*/  MUFU.TANH R115, R115 ;  /* 0x0000007300737308 */ /* 0x000f620000002400 */
[----:B------:R-:W-:-:S02]  /*3a20*/  WARPGROUP.DEPBAR.LE gsb0, 0x0 ;  /* 0x00008000000079c5 */ /* 0x000fc40000010000 */
[----:B------:R-:W-:Y:S01]  /*3a30*/  WARPGROUP.ARRIVE ;  /* 0x00000000000079c5 */ /* 0x000fe20000000000 */
[----:B------:R-:W-:Y:S01]  /*3a40*/  FMUL.FTZ R91, R91, UR6 ;  /* 0x000000065b5b7c20 */ /* 0x000fe20008410000 */
[----:B0-----:R-:W-:Y:S01]  /*3a50*/  FMUL.FTZ R99, R88, UR6 ;  /* 0x0000000658637c20 */ /* 0x001fe20008410000 */
        /* <DEDUP_REMOVED lines=10> */
[----:B------:R-:W-:Y:S08]  /*3b00*/  MUFU.TANH R119, R99 ;  /* 0x0000006300777308 */ /* 0x000ff00000002400 */
[----:B------:R-:W5:Y:S08]  /*3b10*/  MUFU.TANH R105, R105 ;  /* 0x0000006900697308 */ /* 0x000f700000002400 */
[----:B------:R-:W5:Y:S08]  /*3b20*/  MUFU.TANH R97, R97 ;  /* 0x0000006100617308 */ /* 0x000f700000002400 */
[----:B------:R-:W5:Y:S08]  /*3b30*/  MUFU.TANH R98, R98 ;  /* 0x0000006200627308 */ /* 0x000f700000002400 */
[----:B------:R-:W5:Y:S08]  /*3b40*/  MUFU.TANH R88, R88 ;  /* 0x0000005800587308 */ /* 0x000f700000002400 */
[----:B------:R-:W5:Y:S01]  /*3b50*/  MUFU.TANH R102, R102 ;  /* 0x0000006600667308 */ /* 0x000f620000002400 */
[----:B------:R-:W-:-:S02]  /*3b60*/  WARPGROUP.DEPBAR.LE gsb0, 0x0 ;  /* 0x00008000000079c5 */ /* 0x000fc40000010000 */
[----:B------:R-:W-:Y:S01]  /*3b70*/  WARPGROUP.ARRIVE ;  /* 0x00000000000079c5 */ /* 0x000fe20000000000 */
[----:B0-----:R-:W-:Y:S01]  /*3b80*/  FMUL.FTZ R91, R72, UR6 ;  /* 0x00000006485b7c20 */ /* 0x001fe20008410000 */
[----:B------:R-:W-:Y:S01]  /*3b90*/  FMUL.FTZ R72, R73, UR6 ;  /* 0x0000000649487c20 */ /* 0x000fe20008410000 */
[----:B------:R-:W-:Y:S02]  /*3ba0*/  FMUL.FTZ R73, R77, UR6 ;  /* 0x000000064d497c20 */ /* 0x000fe40008410000 */
[----:B------:R-:W0:Y:S01]  /*3bb0*/  MUFU.TANH R92, R92 ;  /* 0x0000005c005c7308 */ /* 0x000e220000002400 */
[----:B------:R-:W-:Y:S01]  /*3bc0*/  FMUL.FTZ R76, R76, UR6 ;  /* 0x000000064c4c7c20 */ /* 0x000fe20008410000 */
[----:B------:R-:W-:Y:S01]  /*3bd0*/  HGMMA.64x16x16.F32.BF16 R64, gdesc[UR20], R64, gsb0 ;  /* 0x00200000144079f0 */ /* 0x000fe20008001840 */
[----:B------:R-:W-:Y:S01]  /*3be0*/  UIADD3 UR22, UR24, 0x886, URZ ;  /* 0x0000088618167890 */ /* 0x000fe2000fffe03f */
[----:B------:R-:W-:Y:S01]  /*3bf0*/  FMUL.FTZ R78, R78, UR6 ;  /* 0x000000064e4e7c20 */ /* 0x000fe20008410000 */
[----:B------:R-:W-:Y:S01]  /*3c00*/  UMOV UR23, 0x40000040 ;  /* 0x4000004000177882 */ /* 0x000fe20000000000 */
[----:B------:R-:W-:Y:S01]  /*3c10*/  FMUL.FTZ R74, R74, UR6 ;  /* 0x000000064a4a7c20 */ /* 0x000fe20008410000 */
[----:B------:R-:W-:Y:S01]  /*3c20*/  FMUL.FTZ R75, R75, UR6 ;  /* 0x000000064b4b7c20 */ /* 0x000fe20008410000 */
[----:B------:R-:W-:Y:S01]  /*3c30*/  MUFU.TANH R127, R91 ;  /* 0x0000005b007f7308 */ /* 0x000fe20000002400 */
[----:B------:R-:W-:-:S07]  /*3c40*/  FMUL.FTZ R79, R79, UR6 ;  /* 0x000000064f4f7c20 */ /* 0x000fce0008410000 */
[----:B------:R-:W0:Y:S08]  /*3c50*/  MUFU.TANH R89, R89 ;  /* 0x0000005900597308 */ /* 0x000e300000002400 */
[----:B------:R-:W0:Y:S08]  /*3c60*/  MUFU.TANH R90, R90 ;  /* 0x0000005a005a7308 */ /* 0x000e300000002400 */
[----:B------:R-:W0:Y:S08]  /*3c70*/  MUFU.TANH R72, R72 ;  /* 0x0000004800487308 */ /* 0x000e300000002400 */
[----:B------:R-:W-:Y:S08]  /*3c80*/  MUFU.TANH R76, R76 ;  /* 0x0000004c004c7308 */ /* 0x000ff00000002400 */
[----:B------:R-:W0:Y:S01]  /*3c90*/  MUFU.TANH R78, R78 ;  /* 0x0000004e004e7308 */ /* 0x000e220000002400 */
        /* <DEDUP_REMOVED lines=15> */
[----:B------:R-:W-:Y:S08]  /*3d90*/  MUFU.TANH R137, R64 ;  /* 0x0000004000897308 */ /* 0x000ff00000002400 */
[----:B------:R-:W-:Y:S08]  /*3da0*/  MUFU.TANH R64, R69 ;  /* 0x0000004500407308 */ /* 0x000ff00000002400 */
[----:B------:R-:W-:Y:S08]  /*3db0*/  MUFU.TANH R112, R67 ;  /* 0x0000004300707308 */ /* 0x000ff00000002400 */
[----:B------:R-:W0:Y:S08]  /*3dc0*/  MUFU.TANH R94, R94 ;  /* 0x0000005e005e7308 */ /* 0x000e300000002400 */
[----:B------:R-:W0:Y:S01]  /*3dd0*/  MUFU.TANH R95, R95 ;  /* 0x0000005f005f7308 */ /* 0x000e220000002400 */
[----:B------:R-:W-:-:S02]  /*3de0*/  WARPGROUP.DEPBAR.LE gsb0, 0x0 ;  /* 0x00008000000079c5 */ /* 0x000fc40000010000 */
[----:B------:R-:W-:Y:S01]  /*3df0*/  WARPGROUP.ARRIVE ;  /* 0x00000000000079c5 */ /* 0x000fe20000000000 */
[----:B-1----:R-:W-:Y:S01]  /*3e00*/  FMUL.FTZ R66, R56, UR6 ;  /* 0x0000000638427c20 */ /* 0x002fe20008410000 */
        /* <DEDUP_REMOVED lines=8> */
[----:B------:R-:W-:Y:S01]  /*3e90*/  IMAD.IADD R63, R231, 0x1, R80 ;  /* 0x00000001e73f7824 */ /* 0x000fe200078e0250 */
[----:B------:R1:W-:Y:S01]  /*3ea0*/  MUFU.TANH R116, R57 ;  /* 0x0000003900747308 */ /* 0x0003e20000002400 */
[----:B------:R-:W-:Y:S01]  /*3eb0*/  FMUL.FTZ R59, R59, UR6 ;  /* 0x000000063b3b7c20 */ /* 0x000fe20008410000 */
[----:B------:R-:W-:-:S06]  /*3ec0*/  FMUL.FTZ R60, R60, UR6 ;  /* 0x000000063c3c7c20 */ /* 0x000fcc0008410000 */
[----:B------:R-:W0:Y:S08]  /*3ed0*/  MUFU.TANH R73, R73 ;  /* 0x0000004900497308 */ /* 0x000e300000002400 */
[----:B------:R2:W-:Y:S08]  /*3ee0*/  MUFU.TANH R124, R61 ;  /* 0x0000003d007c7308 */ /* 0x0005f00000002400 */
[----:B------:R-:W0:Y:S08]  /*3ef0*/  MUFU.TANH R74, R74 ;  /* 0x0000004a004a7308 */ /* 0x000e300000002400 */
[----:B------:R3:W-:Y:S08]  /*3f00*/  MUFU.TANH R118, R59 ;  /* 0x0000003b00767308 */ /* 0x0007f00000002400 */
[----:B------:R-:W0:Y:S01]  /*3f10*/  MUFU.TANH R75, R75 ;  /* 0x0000004b004b7308 */ /* 0x000e220000002400 */
[----:B------:R-:W-:-:S02]  /*3f20*/  WARPGROUP.DEPBAR.LE gsb0, 0x0 ;  /* 0x00008000000079c5 */ /* 0x000fc40000010000 */
[----:B------:R-:W-:Y:S01]  /*3f30*/  WARPGROUP.ARRIVE ;  /* 0x00000000000079c5 */ /* 0x000fe20000000000 */
[----:B-1----:R-:W-:Y:S01]  /*3f40*/  FMUL.FTZ R57, R48, UR6 ;  /* 0x0000000630397c20 */ /* 0x002fe20008410000 */
[----:B------:R-:W-:Y:S02]  /*3f50*/  IMAD R48, R120, -0xb0, R63 ;  /* 0xffffff5078307824 */ /* 0x000fe400078e023f */
[----:B------:R-:W-:Y:S01]  /*3f60*/  FMUL.FTZ R49, R49, UR6 ;  /* 0x0000000631317c20 */ /* 0x000fe20008410000 */
[----:B------:R-:W-:Y:S01]  /*3f70*/  FMUL.FTZ R51, R51, UR6 ;  /* 0x0000000633337c20 */ /* 0x000fe20008410000 */
[----:B------:R-:W-:Y:S01]  /*3f80*/  FMUL.FTZ R53, R53, UR6 ;  /* 0x0000000635357c20 */ /* 0x000fe20008410000 */
[----:B------:R-:W-:Y:S01]  /*3f90*/  HGMMA.64x16x16.F32.BF16 R40, gdesc[UR20], R40, gsb0 ;  /* 0x00200000142879f0 */ /* 0x000fe20008001828 */
[C---:B------:R-:W-:Y:S01]  /*3fa0*/  ISETP.GT.AND P5, PT, R48.reuse, RZ, PT ;  /* 0x000000ff3000720c */ /* 0x040fe20003fa4270 */
[----:B------:R-:W-:Y:S01]  /*3fb0*/  UIADD3 UR22, UR24, 0xa06, URZ ;  /* 0x00000a0618167890 */ /* 0x000fe2000fffe03f */
[C---:B------:R-:W-:Y:S01]  /*3fc0*/  ISETP.GT.AND P4, PT, R48.reuse, 0x1, PT ;  /* 0x000000013000780c */ /* 0x040fe20003f84270 */
[----:B------:R-:W-:Y:S01]  /*3fd0*/  UMOV UR23, 0x40000040 ;  /* 0x4000004000177882 */ /* 0x000fe20000000000 */
[C---:B------:R-:W-:Y:S01]  /*3fe0*/  ISETP.GT.AND P3, PT, R48.reuse, 0x9, PT ;  /* 0x000000093000780c */ /* 0x040fe20003f64270 */
[----:B------:R1:W-:Y:S01]  /*3ff0*/  MUFU.TANH R159, R49 ;  /* 0x00000031009f7308 */ /* 0x0003e20000002400 */
[----:B------:R-:W-:Y:S01]  /*4000*/  ISETP.GT.AND P2, PT, R48, 0x8, PT ;  /* 0x000000083000780c */ /* 0x000fe20003f44270 */
[----:B--2---:R-:W-:Y:S01]  /*4010*/  FMUL.FTZ R61, R55, UR6 ;  /* 0x00000006373d7c20 */ /* 0x004fe20008410000 */
[----:B------:R-:W-:Y:S01]  /*4020*/  FSEL R91, R10, -INF , P5 ;  /* 0xff8000000a5b7808 */ /* 0x000fe20002800000 */
[----:B---3--:R-:W-:Y:S01]  /*4030*/  FMUL.FTZ R59, R50, UR6 ;  /* 0x00000006323b7c20 */ /* 0x008fe20008410000 */
[----:B------:R-:W-:Y:S01]  /*4040*/  FSEL R12, R12, -INF , P4 ;  /* 0xff8000000c0c7808 */ /* 0x000fe20002000000 */
[----:B------:R-:W-:Y:S01]  /*4050*/  FMUL.FTZ R52, R52, UR6 ;  /* 0x0000000634347c20 */ /* 0x000fe20008410000 */
[----:B------:R-:W-:Y:S01]  /*4060*/  FSEL R99, R20, -INF , P3 ;  /* 0xff80000014637808 */ /* 0x000fe20001800000 */
[----:B------:R-:W-:Y:S01]  /*4070*/  MUFU.TANH R163, R53 ;  /* 0x0000003500a37308 */ /* 0x000fe20000002400 */
[----:B------:R-:W-:Y:S01]  /*4080*/  FSEL R93, R14, -INF , P2 ;  /* 0xff8000000e5d7808 */ /* 0x000fe20001000000 */
[----:B------:R-:W-:Y:S01]  /*4090*/  FMUL.FTZ R54, R54, UR6 ;  /* 0x0000000636367c20 */ /* 0x000fe20008410000 */
[----:B------:R-:W-:-:S02]  /*40a0*/  FMNMX.FTZ R20, R91, R12, !PT ;  /* 0x0000000c5b147209 */ /* 0x000fc40007810000 */
[C---:B------:R-:W-:Y:S02]  /*40b0*/  ISETP.GT.AND P6, PT, R48.reuse, 0x10, PT ;  /* 0x000000103000780c */ /* 0x040fe40003fc4270 */
[----:B------:R-:W-:Y:S01]  /*40c0*/  FMNMX.FTZ R20, R93, R20, !PT ;  /* 0x000000145d147209 */ /* 0x000fe20007810000 */
[----:B------:R-:W-:Y:S01]  /*40d0*/  MUFU.TANH R50, R57 ;  /* 0x0000003900327308 */ /* 0x000fe20000002400 */
[----:B----4-:R-:W-:Y:S02]  /*40e0*/  FSEL R11, R11, -INF , P5 ;  /* 0xff8000000b0b7808 */ /* 0x010fe40002800000 */
[----:B------:R-:W-:Y:S02]  /*40f0*/  ISETP.GT.AND P5, PT, R48, 0x11, PT ;  /* 0x000000113000780c */ /* 0x000fe40003fa4270 */
[----:B-----5:R-:W-:Y:S02]  /*4100*/  FSEL R101, R81, -INF , P6 ;  /* 0xff80000051657808 */ /* 0x020fe40003000000 */
[----:B------:R-:W-:Y:S01]  /*4110*/  FMNMX.FTZ R20, R99, R20, !PT ;  /* 0x0000001463147209 */ /* 0x000fe20007810000 */
[----:B------:R-:W2:Y:S01]  /*4120*/  MUFU.TANH R68, R68 ;  /* 0x0000004400447308 */ /* 0x000ea20000002400 */
[----:B------:R-:W-:-:S02]  /*4130*/  FSEL R10, R13, -INF , P4 ;  /* 0xff8000000d0a7808 */ /* 0x000fc40002000000 */
[----:B------:R-:W-:Y:S02]  /*4140*/  ISETP.GT.AND P4, PT, R48, 0x18, PT ;  /* 0x000000183000780c */ /* 0x000fe40003f84270 */
[----:B------:R-:W-:Y:S01]  /*4150*/  FSEL R103, R82, -INF , P5 ;  /* 0xff80000052677808 */ /* 0x000fe20002800000 */
[--C-:B------:R-:W-:Y:S01]  /*4160*/  IMAD.MOV.U32 R82, RZ, RZ, R87.reuse ;  /* 0x000000ffff527224 */ /* 0x100fe200078e0057 */
[----:B------:R-:W-:Y:S01]  /*4170*/  FMNMX.FTZ R20, R101, R20, !PT ;  /* 0x0000001465147209 */ /* 0x000fe20007810000 */
[----:B------:R-:W3:Y:S01]  /*4180*/  MUFU.TANH R79, R79 ;  /* 0x0000004f004f7308 */ /* 0x000ee20000002400 */
[----:B------:R-:W-:Y:S02]  /*4190*/  FSEL R13, R15, -INF , P2 ;  /* 0xff8000000f0d7808 */ /* 0x000fe40001000000 */
[----:B------:R-:W-:Y:S02]  /*41a0*/  ISETP.GT.AND P2, PT, R48, 0x19, PT ;  /* 0x000000193000780c */ /* 0x000fe40003f44270 */
[----:B------:R-:W-:Y:S01]  /*41b0*/  FSEL R107, R84, -INF , P4 ;  /* 0xff800000546b7808 */ /* 0x000fe20002000000 */
[----:B------:R-:W-:Y:S01]  /*41c0*/  IMAD.MOV.U32 R84, RZ, RZ, R87 ;  /* 0x000000ffff547224 */ /* 0x000fe200078e0057 */
[----:B------:R-:W-:Y:S01]  /*41d0*/  FMNMX.FTZ R20, R103, R20, !PT ;  /* 0x0000001467147209 */ /* 0x000fe20007810000 */
[----:B------:R-:W-:Y:S01]  /*41e0*/  MUFU.TANH R14, R61 ;  /* 0x0000003d000e7308 */ /* 0x000fe20000002400 */
[----:B------:R-:W-:-:S02]  /*41f0*/  FSEL R15, R21, -INF , P3 ;  /* 0xff800000150f7808 */ /* 0x000fc40001800000 */
[----:B------:R-:W-:Y:S02]  /*4200*/  ISETP.GT.AND P3, PT, R48, 0x20, PT ;  /* 0x000000203000780c */ /* 0x000fe40003f64270 */
[----:B------:R-:W-:Y:S01]  /*4210*/  FSEL R109, R83, -INF , P2 ;  /* 0xff800000536d7808 */ /* 0x000fe20001000000 */
[----:B------:R-:W-:Y:S02]  /*4220*/  WARPGROUP.DEPBAR.LE gsb0, 0x0 ;  /* 0x00008000000079c5 */ /* 0x000fe40000010000 */
[----:B------:R-:W-:Y:S01]  /*4230*/  WARPGROUP.ARRIVE ;  /* 0x00000000000079c5 */ /* 0x000fe20000000000 */
[----:B------:R-:W-:Y:S01]  /*4240*/  FMNMX.FTZ R20, R107, R20, !PT ;  /* 0x000000146b147209 */ /* 0x000fe20007810000 */
[----:B------:R-:W-:Y:S01]  /*4250*/  FMUL.FTZ R65, R41, UR6 ;  /* 0x0000000629417c20 */ /* 0x000fe20008410000 */
[----:B------:R-:W-:Y:S01]  /*4260*/  FSEL R21, R86, -INF , P6 ;  /* 0xff80000056157808 */ /* 0x000fe20003000000 */
[----:B------:R-:W-:Y:S01]  /*4270*/  FMUL.FTZ R69, R43, UR6 ;  /* 0x000000062b457c20 */ /* 0x000fe20008410000 */
[----:B------:R-:W-:Y:S01]  /*4280*/  ISETP.GT.AND P6, PT, R48, 0x21, PT ;  /* 0x000000213000780c */ /* 0x000fe20003fc4270 */
[----:B------:R-:W-:Y:S01]  /*4290*/  HGMMA.64x16x16.F32.BF16 R32, gdesc[UR20], R32, gsb0 ;  /* 0x00200000142079f0 */ /* 0x000fe20008001820 */
[----:B------:R-:W-:Y:S01]  /*42a0*/  FSEL R111, R104, -INF , P3 ;  /* 0xff800000686f7808 */ /* 0x000fe20001800000 */
[----:B------:R-:W-:Y:S01]  /*42b0*/  FMUL.FTZ R126, R45, UR6 ;  /* 0x000000062d7e7c20 */ /* 0x000fe20008410000 */
[----:B------:R-:W-:Y:S01]  /*42c0*/  FMNMX.FTZ R20, R109, R20, !PT ;  /* 0x000000146d147209 */ /* 0x000fe20007810000 */
[----:B------:R-:W-:Y:S01]  /*42d0*/  FMUL.FTZ R128, R47, UR6 ;  /* 0x000000062f807c20 */ /* 0x000fe20008410000 */
[----:B------:R-:W-:Y:S01]  /*42e0*/  FSEL R41, R85, -INF , P5 ;  /* 0xff80000055297808 */ /* 0x000fe20002800000 */
[----:B------:R-:W-:Y:S01]  /*42f0*/  FMUL.FTZ R67, R42, UR6 ;  /* 0x000000062a437c20 */ /* 0x000fe20008410000 */
[----:B------:R-:W-:Y:S01]  /*4300*/  ISETP.GT.AND P5, PT, R48, 0x28, PT ;  /* 0x000000283000780c */ /* 0x000fe20003fa4270 */
[----:B------:R4:W-:Y:S01]  /*4310*/  MUFU.TANH R42, R51 ;  /* 0x00000033002a7308 */ /* 0x0009e20000002400 */
[----:B------:R-:W-:Y:S01]  /*4320*/  FSEL R113, R96, -INF , P6 ;  /* 0xff80000060717808 */ /* 0x000fe20003000000 */
[----:B------:R-:W-:Y:S01]  /*4330*/  FMUL.FTZ R63, R40, UR6 ;  /* 0x00000006283f7c20 */ /* 0x000fe20008410000 */
[----:B------:R-:W-:Y:S01]  /*4340*/  FMNMX.FTZ R20, R111, R20, !PT ;  /* 0x000000146f147209 */ /* 0x000fe20007810000 */
[----:B------:R-:W-:Y:S01]  /*4350*/  UIADD3 UR22, UR24, 0xa86, URZ ;  /* 0x00000a8618167890 */ /* 0x000fe2000fffe03f */
[----:B------:R-:W-:Y:S01]  /*4360*/  FSEL R43, R106, -INF , P4 ;  /* 0xff8000006a2b7808 */ /* 0x000fe20002000000 */
[----:B------:R-:W-:Y:S01]  /*4370*/  UMOV UR23, 0x40000040 ;  /* 0x4000004000177882 */ /* 0x000fe20000000000 */
[----:B------:R-:W-:Y:S01]  /*4380*/  ISETP.GT.AND P4, PT, R48, 0x29, PT ;  /* 0x000000293000780c */ /* 0x000fe20003f84270 */
[----:B------:R-:W-:Y:S01]  /*4390*/  MUFU.TANH R40, R59 ;  /* 0x0000003b00287308 */ /* 0x000fe20000002400 */
[----:B------:R-:W-:Y:S01]  /*43a0*/  FSEL R115, R115, -INF , P5 ;  /* 0xff80000073737808 */ /* 0x000fe20002800000 */
[----:B------:R-:W-:Y:S01]  /*43b0*/  FMUL.FTZ R44, R44, UR6 ;  /* 0x000000062c2c7c20 */ /* 0x000fe20008410000 */
[----:B------:R-:W-:Y:S01]  /*43c0*/  FMNMX.FTZ R20, R113, R20, !PT ;  /* 0x0000001471147209 */ /* 0x000fe20007810000 */
[----:B------:R-:W-:Y:S01]  /*43d0*/  FMUL.FTZ R46, R46, UR6 ;  /* 0x000000062e2e7c20 */ /* 0x000fe20008410000 */
[----:B------:R-:W-:Y:S01]  /*43e0*/  FSEL R45, R105, -INF , P2 ;  /* 0xff800000692d7808 */ /* 0x000fe20001000000 */
[----:B------:R-:W-:Y:S01]  /*43f0*/  IMAD.MOV.U32 R86, RZ, RZ, R87 ;  /* 0x000000ffff567224 */ /* 0x000fe200078e0057 */
[----:B------:R-:W-:Y:S01]  /*4400*/  ISETP.GT.AND P2, PT, R48, 0x30, PT ;  /* 0x000000303000780c */ /* 0x000fe20003f44270 */
[----:B------:R-:W-:Y:S01]  /*4410*/  MUFU.TANH R165, R63 ;  /* 0x0000003f00a57308 */ /* 0x000fe20000002400 */
[----:B------:R-:W-:-:S02]  /*4420*/  FSEL R117, R97, -INF , P4 ;  /* 0xff80000061757808 */ /* 0x000fc40002000000 */
[----:B------:R-:W-:Y:S02]  /*4430*/  FMNMX.FTZ R20, R115, R20, !PT ;  /* 0x0000001473147209 */ /* 0x000fe40007810000 */
[----:B------:R-:W-:Y:S02]  /*4440*/  FSEL R47, R98, -INF , P3 ;  /* 0xff800000622f7808 */ /* 0x000fe40001800000 */
[----:B------:R-:W-:Y:S01]  /*4450*/  ISETP.GT.AND P3, PT, R48, 0x31, PT ;  /* 0x000000313000780c */ /* 0x000fe20003f64270 */
[----:B------:R5:W-:Y:S01]  /*4460*/  MUFU.TANH R97, R67 ;  /* 0x0000004300617308 */ /* 0x000be20000002400 */
[----:B------:R-:W-:Y:S02]  /*4470*/  FSEL R119, R119, -INF , P2 ;  /* 0xff80000077777808 */ /* 0x000fe40001000000 */
[----:B------:R-:W-:Y:S02]  /*4480*/  FMNMX.FTZ R20, R117, R20, !PT ;  /* 0x0000001475147209 */ /* 0x000fe40007810000 */
[----:B-1----:R-:W-:-:S02]  /*4490*/  FSEL R49, R108, -INF , P6 ;  /* 0xff8000006c317808 */ /* 0x002fc40003000000 */
[----:B------:R-:W-:Y:S01]  /*44a0*/  ISETP.GT.AND P6, PT, R48, 0x38, PT ;  /* 0x000000383000780c */ /* 0x000fe20003fc4270 */
[----:B------:R-:W1:Y:S01]  /*44b0*/  MUFU.TANH R66, R66 ;  /* 0x0000004200427308 */ /* 0x000e620000002400 */
[----:B------:R-:W-:Y:S01]  /*44c0*/  FSEL R121, R88, -INF , P3 ;  /* 0xff80000058797808 */ /* 0x000fe20001800000 */
[----:B------:R-:W-:Y:S01]  /*44d0*/  IMAD.U32 R88, RZ, RZ, UR7 ;  /* 0x00000007ff587e24 */ /* 0x000fe2000f8e00ff */
[----:B------:R-:W-:Y:S02]  /*44e0*/  FMNMX.FTZ R20, R119, R20, !PT ;  /* 0x0000001477147209 */ /* 0x000fe40007810000 */
[----:B----4-:R-:W-:Y:S02]  /*44f0*/  FSEL R51, R102, -INF , P5 ;  /* 0xff80000066337808 */ /* 0x010fe40002800000 */
[----:B------:R-:W-:Y:S01]  /*4500*/  ISETP.GT.AND P5, PT, R48, 0x39, PT ;  /* 0x000000393000780c */ /* 0x000fe20003fa4270 */
[----:B------:R4:W-:Y:S01]  /*4510*/  MUFU.TANH R167, R65 ;  /* 0x0000004100a77308 */ /* 0x0009e20000002400 */
[----:B0-----:R-:W-:-:S02]  /*4520*/  FSEL R123, R92, -INF , P6 ;  /* 0xff8000005c7b7808 */ /* 0x001fc40003000000 */
[----:B------:R-:W-:Y:S01]  /*4530*/  FMNMX.FTZ R20, R121, R20, !PT ;  /* 0x0000001479147209 */ /* 0x000fe20007810000 */
[----:B------:R-:W-:Y:S02]  /*4540*/  WARPGROUP.DEPBAR.LE gsb0, 0x0 ;  /* 0x00008000000079c5 */ /* 0x000fe40000010000 */
[----:B------:R-:W-:Y:S01]  /*4550*/  FSEL R53, R100, -INF , P4 ;  /* 0xff80000064357808 */ /* 0x000fe20002000000 */
[----:B------:R-:W-:Y:S01]  /*4560*/  WARPGROUP.ARRIVE ;  /* 0x00000000000079c5 */ /* 0x000fe20000000000 */
[----:B------:R-:W-:Y:S01]  /*4570*/  ISETP.GT.AND P4, PT, R48, 0x40, PT ;  /* 0x000000403000780c */ /* 0x000fe20003f84270 */
[----:B------:R-:W0:Y:S01]  /*4580*/  MUFU.TANH R56, R56 ;  /* 0x0000003800387308 */ /* 0x000e220000002400 */
[----:B------:R-:W-:Y:S01]  /*4590*/  FSEL R125, R89, -INF , P5 ;  /* 0xff800000597d7808 */ /* 0x000fe20002800000 */
[----:B------:R-:W-:Y:S01]  /*45a0*/  FMUL.FTZ R32, R32, UR6 ;  /* 0x0000000620207c20 */ /* 0x000fe20008410000 */
[----:B------:R-:W-:Y:S01]  /*45b0*/  FMNMX.FTZ R20, R123, R20, !PT ;  /* 0x000000147b147209 */ /* 0x000fe20007810000 */
[----:B------:R-:W-:Y:S01]  /*45c0*/  HGMMA.64x16x16.F32.BF16 R24, gdesc[UR20], R24, gsb0 ;  /* 0x00200000141879f0 */ /* 0x000fe20008001818 */
[----:B------:R-:W-:Y:S01]  /*45d0*/  FSEL R55, R90, -INF , P2 ;  /* 0xff8000005a377808 */ /* 0x000fe20001000000 */
[----:B------:R-:W-:Y:S01]  /*45e0*/  FMUL.FTZ R36, R36, UR6 ;  /* 0x0000000624247c20 */ /* 0x000fe20008410000 */
[----:B------:R-:W-:Y:S01]  /*45f0*/  ISETP.GT.AND P2, PT, R48, 0x41, PT ;  /* 0x000000413000780c */ /* 0x000fe20003f44270 */
[----:B------:R-:W0:Y:S01]  /*4600*/  MUFU.TANH R70, R70 ;  /* 0x0000004600467308 */ /* 0x000e220000002400 */
[----:B------:R-:W-:Y:S01]  /*4610*/  FSEL R127, R127, -INF , P4 ;  /* 0xff8000007f7f7808 */ /* 0x000fe20002000000 */
[----:B------:R-:W-:Y:S01]  /*4620*/  FMUL.FTZ R34, R34, UR6 ;  /* 0x0000000622227c20 */ /* 0x000fe20008410000 */
[----:B------:R-:W-:Y:S01]  /*4630*/  FMNMX.FTZ R20, R125, R20, !PT ;  /* 0x000000147d147209 */ /* 0x000fe20007810000 */
[----:B------:R-:W-:Y:S01]  /*4640*/  FMUL.FTZ R38, R38, UR6 ;  /* 0x0000000626267c20 */ /* 0x000fe20008410000 */
[----:B------:R-:W-:Y:S01]  /*4650*/  FSEL R57, R110, -INF , P3 ;  /* 0xff8000006e397808 */ /* 0x000fe20001800000 */
[----:B------:R-:W-:Y:S01]  /*4660*/  FMUL.FTZ R39, R39, UR6 ;  /* 0x0000000627277c20 */ /* 0x000fe20008410000 */
[----:B------:R-:W-:Y:S01]  /*4670*/  ISETP.GT.AND P3, PT, R48, 0x48, PT ;  /* 0x000000483000780c */ /* 0x000fe20003f64270 */
[----:B------:R-:W0:Y:S01]  /*4680*/  MUFU.TANH R60, R60 ;  /* 0x0000003c003c7308 */ /* 0x000e220000002400 */
[----:B------:R-:W-:Y:S01]  /*4690*/  FSEL R129, R72, -INF , P2 ;  /* 0xff80000048817808 */ /* 0x000fe20001000000 */
[----:B------:R-:W-:Y:S01]  /*46a0*/  IMAD.MOV.U32 R72, RZ, RZ, R87 ;  /* 0x000000ffff487224 */ /* 0x000fe200078e0057 */
[----:B------:R-:W-:-:S02]  /*46b0*/  FMNMX.FTZ R20, R127, R20, !PT ;  /* 0x000000147f147209 */ /* 0x000fc40007810000 */
[----:B-----5:R-:W-:Y:S01]  /*46c0*/  FSEL R67, R78, -INF , P3 ;  /* 0xff8000004e437808 */ /* 0x020fe20001800000 */
[----:B------:R-:W-:Y:S01]  /*46d0*/  IMAD.MOV.U32 R78, RZ, RZ, R87 ;  /* 0x000000ffff4e7224 */ /* 0x000fe200078e0057 */
[----:B------:R-:W-:Y:S01]  /*46e0*/  FSEL R131, R76, -INF , P3 ;  /* 0xff8000004c837808 */ /* 0x000fe20001800000 */
[----:B------:R-:W5:Y:S01]  /*46f0*/  MUFU.TANH R114, R71 ;  /* 0x0000004700727308 */ /* 0x000f620000002400 */
[----:B------:R-:W-:Y:S02]  /*4700*/  FSEL R59, R94, -INF , P6 ;  /* 0xff8000005e3b7808 */ /* 0x000fe40003000000 */
[C---:B------:R-:W-:Y:S02]  /*4710*/  ISETP.GT.AND P3, PT, R48.reuse, 0x59, PT ;  /* 0x000000593000780c */ /* 0x040fe40003f64270 */
[----:B------:R-:W-:Y:S02]  /*4720*/  ISETP.GT.AND P6, PT, R48, 0x49, PT ;  /* 0x000000493000780c */ /* 0x000fe40003fc4270 */
[----:B------:R-:W-:Y:S01]  /*4730*/  FMNMX.FTZ R20, R129, R20, !PT ;  /* 0x0000001481147209 */ /* 0x000fe20007810000 */
[----:B------:R3:W-:Y:S01]  /*4740*/  MUFU.TANH R105, R69 ;  /* 0x0000004500697308 */ /* 0x0007e20000002400 */
[----:B------:R-:W-:-:S02]  /*4750*/  FSEL R61, R95, -INF , P5 ;  /* 0xff8000005f3d7808 */ /* 0x000fc40002800000 */
[----:B------:R-:W-:Y:S02]  /*4760*/  FSEL R147, R64, -INF , P3 ;  /* 0xff80000040937808 */ /* 0x000fe40001800000 */
[----:B------:R-:W-:Y:S02]  /*4770*/  ISETP.GT.AND P5, PT, R48, 0x50, PT ;  /* 0x000000503000780c */ /* 0x000fe40003fa4270 */
[----:B------:R-:W-:Y:S01]  /*4780*/  FSEL R133, R73, -INF , P6 ;  /* 0xff80000049857808 */ /* 0x000fe20003000000 */
[----:B------:R-:W5:Y:S01]  /*4790*/  MUFU.TANH R58, R58 ;  /* 0x0000003a003a7308 */ /* 0x000f620000002400 */
[----:B------:R-:W-:Y:S01]  /*47a0*/  FMNMX.FTZ R64, R131, R20, !PT ;  /* 0x0000001483407209 */ /* 0x000fe20007810000 */
[----:B------:R-:W-:Y:S01]  /*47b0*/  FMUL.FTZ R20, R33, UR6 ;  /* 0x0000000621147c20 */ /* 0x000fe20008410000 */
[----:B------:R-:W-:Y:S01]  /*47c0*/  FSEL R63, R74, -INF , P4 ;  /* 0xff8000004a3f7808 */ /* 0x000fe20002000000 */
[----:B------:R-:W-:Y:S01]  /*47d0*/  IMAD.MOV.U32 R74, RZ, RZ, R87 ;  /* 0x000000ffff4a7224 */ /* 0x000fe200078e0057 */
[----:B------:R-:W-:-:S02]  /*47e0*/  ISETP.GT.AND P4, PT, R48, 0x51, PT ;  /* 0x000000513000780c */ /* 0x000fc40003f84270 */
[----:B------:R-:W-:Y:S01]  /*47f0*/  FSEL R137, R137, -INF , P5 ;  /* 0xff80000089897808 */ /* 0x000fe20002800000 */
[----:B------:R-:W5:Y:S01]  /*4800*/  MUFU.TANH R52, R52 ;  /* 0x0000003400347308 */ /* 0x000f620000002400 */
[----:B------:R-:W-:Y:S02]  /*4810*/  FMNMX.FTZ R64, R133, R64, !PT ;  /* 0x0000004085407209 */ /* 0x000fe40007810000 */
[----:B----4-:R-:W-:Y:S02]  /*4820*/  FSEL R65, R75, -INF , P2 ;  /* 0xff8000004b417808 */ /* 0x010fe40001000000 */
[----:B------:R-:W-:Y:S02]  /*4830*/  ISETP.GT.AND P2, PT, R48, 0x58, PT ;  /* 0x000000583000780c */ /* 0x000fe40003f44270 */
[----:B------:R-:W-:Y:S01]  /*4840*/  FSEL R141, R141, -INF , P4 ;  /* 0xff8000008d8d7808 */ /* 0x000fe20002000000 */
[----:B------:R-:W4:Y:S01]  /*4850*/  MUFU.TANH R62, R62 ;  /* 0x0000003e003e7308 */ /* 0x000f220000002400 */
[----:B------:R-:W-:Y:S01]  /*4860*/  FMNMX.FTZ R64, R137, R64, !PT ;  /* 0x0000004089407209 */ /* 0x000fe20007810000 */
[----:B------:R-:W-:-:S02]  /*4870*/  WARPGROUP.DEPBAR.LE gsb0, 0x0 ;  /* 0x00008000000079c5 */ /* 0x000fc40000010000 */
[----:B--2---:R-:W-:Y:S01]  /*4880*/  FSEL R145, R68, -INF , P2 ;  /* 0xff80000044917808 */ /* 0x004fe20001000000 */
[----:B------:R-:W-:Y:S01]  /*4890*/  FMUL.FTZ R24, R24, UR6 ;  /* 0x0000000618187c20 */ /* 0x000fe20008410000 */
[----:B------:R-:W-:Y:S01]  /*48a0*/  FMNMX.FTZ R64, R141, R64, !PT ;  /* 0x000000408d407209 */ /* 0x000fe20007810000 */
[----:B------:R-:W-:Y:S01]  /*48b0*/  FMUL.FTZ R28, R28, UR6 ;  /* 0x000000061c1c7c20 */ /* 0x000fe20008410000 */
[----:B---3--:R-:W-:Y:S01]  /*48c0*/  FSEL R69, R79, -INF , P6 ;  /* 0xff8000004f457808 */ /* 0x008fe20003000000 */
[----:B------:R-:W2:Y:S01]  /*48d0*/  MUFU.TANH R54, R54 ;  /* 0x0000003600367308 */ /* 0x000ea20000002400 */
[----:B------:R-:W-:Y:S01]  /*48e0*/  ISETP.GT.AND P6, PT, R48, 0x60, PT ;  /* 0x000000603000780c */ /* 0x000fe20003fc4270 */
[----:B------:R-:W-:Y:S01]  /*48f0*/  FMUL.FTZ R26, R26, UR6 ;  /* 0x000000061a1a7c20 */ /* 0x000fe20008410000 */
[----:B------:R-:W-:Y:S01]  /*4900*/  FMNMX.FTZ R64, R145, R64, !PT ;  /* 0x0000004091407209 */ /* 0x000fe20007810000 */
[----:B------:R-:W-:Y:S01]  /*4910*/  FMUL.FTZ R30, R30, UR6 ;  /* 0x000000061e1e7c20 */ /* 0x000fe20008410000 */
[----:B------:R-:W-:Y:S01]  /*4920*/  FSEL R71, R77, -INF , P5 ;  /* 0xff8000004d477808 */ /* 0x000fe20002800000 */
[----:B------:R3:W-:Y:S01]  /*4930*/  @!P1 SYNCS.ARRIVE.TRANS64.RED.A1T0 RZ, [R3+URZ], RZ ;  /* 0x000000ff03ff99a7 */ /* 0x0007e2000810043f */
[----:B------:R-:W-:Y:S01]  /*4940*/  ISETP.GT.AND P5, PT, R48, 0x61, PT ;  /* 0x000000613000780c */ /* 0x000fe20003fa4270 */
[----:B------:R-:W3:Y:S01]  /*4950*/  MUFU.TANH R44, R44 ;  /* 0x0000002c002c7308 */ /* 0x000ee20000002400 */
[----:B-1----:R-:W-:Y:S01]  /*4960*/  FSEL R149, R66, -INF , P6 ;  /* 0xff80000042957808 */ /* 0x002fe20003000000 */
[--C-:B------:R-:W-:Y:S01]  /*4970*/  IMAD.MOV.U32 R68, RZ, RZ, R87.reuse ;  /* 0x000000ffff447224 */ /* 0x100fe200078e0057 */
[----:B------:R-:W-:Y:S01]  /*4980*/  FMNMX.FTZ R64, R147, R64, !PT ;  /* 0x0000004093407209 */ /* 0x000fe20007810000 */
[----:B------:R-:W-:Y:S01]  /*4990*/  IMAD.MOV.U32 R66, RZ, RZ, R87 ;  /* 0x000000ffff427224 */ /* 0x000fe200078e0057 */
[----:B------:R-:W-:-:S02]  /*49a0*/  FSEL R73, R112, -INF , P4 ;  /* 0xff80000070497808 */ /* 0x000fc40002000000 */
[----:B------:R-:W-:Y:S01]  /*49b0*/  ISETP.GT.AND P4, PT, R48, 0x68, PT ;  /* 0x000000683000780c */ /* 0x000fe20003f84270 */
[----:B------:R-:W1:Y:S01]  /*49c0*/  MUFU.TANH R126, R126 ;  /* 0x0000007e007e7308 */ /* 0x000e620000002400 */
[----:B0-----:R-:W-:Y:S01]  /*49d0*/  FSEL R151, R56, -INF , P5 ;  /* 0xff80000038977808 */ /* 0x001fe20002800000 */
[----:B------:R-:W-:Y:S01]  /*49e0*/  FMUL.FTZ R56, R35, UR6 ;  /* 0x0000000623387c20 */ /* 0x000fe20008410000 */
[----:B------:R-:W-:Y:S02]  /*49f0*/  FMNMX.FTZ R64, R149, R64, !PT ;  /* 0x0000004095407209 */ /* 0x000fe40007810000 */
[----:B------:R-:W-:Y:S01]  /*4a00*/  FSEL R75, R70, -INF , P2 ;  /* 0xff800000464b7808 */ /* 0x000fe20001000000 */
[----:B------:R-:W-:Y:S01]  /*4a10*/  IMAD.MOV.U32 R70, RZ, RZ, R87 ;  /* 0x000000ffff467224 */ /* 0x000fe200078e0057 */
[----:B------:R-:W-:Y:S01]  /*4a20*/  ISETP.GT.AND P2, PT, R48, 0x69, PT ;  /* 0x000000693000780c */ /* 0x000fe20003f44270 */
[----:B------:R-:W0:Y:S01]  /*4a30*/  MUFU.TANH R32, R32 ;  /* 0x0000002000207308 */ /* 0x000e220000002400 */
[----:B------:R-:W-:-:S02]  /*4a40*/  FSEL R153, R60, -INF , P4 ;  /* 0xff8000003c997808 */ /* 0x000fc40002000000 */
[----:B------:R-:W-:Y:S02]  /*4a50*/  FMNMX.FTZ R64, R151, R64, !PT ;  /* 0x0000004097407209 */ /* 0x000fe40007810000 */
[----:B-----5:R-:W-:Y:S02]  /*4a60*/  FSEL R77, R114, -INF , P3 ;  /* 0xff800000724d7808 */ /* 0x020fe40001800000 */
[----:B------:R-:W-:Y:S01]  /*4a70*/  ISETP.GT.AND P3, PT, R48, 0x70, PT ;  /* 0x000000703000780c */ /* 0x000fe20003f64270 */
[----:B------:R-:W5:Y:S01]  /*4a80*/  MUFU.TANH R20, R20 ;  /* 0x0000001400147308 */ /* 0x000f620000002400 */
[----:B------:R-:W-:Y:S02]  /*4a90*/  FSEL R155, R58, -INF , P2 ;  /* 0xff8000003a9b7808 */ /* 0x000fe40001000000 */
[----:B------:R-:W-:Y:S02]  /*4aa0*/  FMNMX.FTZ R64, R153, R64, !PT ;  /* 0x0000004099407209 */ /* 0x000fe40007810000 */
[----:B------:R-:W-:-:S02]  /*4ab0*/  FSEL R79, R116, -INF , P6 ;  /* 0xff800000744f7808 */ /* 0x000fc40003000000 */
[----:B------:R-:W-:Y:S01]  /*4ac0*/  ISETP.GT.AND P6, PT, R48, 0x71, PT ;  /* 0x000000713000780c */ /* 0x000fe20003fc4270 */
[----:B------:R-:W5:Y:S01]  /*4ad0*/  MUFU.TANH R46, R46 ;  /* 0x0000002e002e7308 */ /* 0x000f620000002400 */
[----:B------:R-:W-:Y:S02]  /*4ae0*/  FSEL R157, R50, -INF , P3 ;  /* 0xff800000329d7808 */ /* 0x000fe40001800000 */
[----:B------:R-:W-:Y:S02]  /*4af0*/  FMNMX.FTZ R64, R155, R64, !PT ;  /* 0x000000409b407209 */ /* 0x000fe40007810000 */
[----:B------:R-:W-:Y:S02]  /*4b00*/  FSEL R33, R118, -INF , P5 ;  /* 0xff80000076217808 */ /* 0x000fe40002800000 */
[----:B------:R-:W-:Y:S01]  /*4b10*/  ISETP.GT.AND P5, PT, R48, 0x78, PT ;  /* 0x000000783000780c */ /* 0x000fe20003fa4270 */
[----:B------:R-:W5:Y:S01]  /*4b20*/  MUFU.TANH R36, R36 ;  /* 0x0000002400247308 */ /* 0x000f620000002400 */
[----:B------:R-:W-:-:S02]  /*4b30*/  FSEL R159, R159, -INF , P6 ;  /* 0xff8000009f9f7808 */ /* 0x000fc40003000000 */
[----:B------:R-:W-:Y:S02]  /*4b40*/  FMNMX.FTZ R64, R157, R64, !PT ;  /* 0x000000409d407209 */ /* 0x000fe40007810000 */
[----:B------:R-:W-:Y:S02]  /*4b50*/  FSEL R81, R124, -INF , P4 ;  /* 0xff8000007c517808 */ /* 0x000fe40002000000 */
[----:B------:R-:W-:Y:S01]  /*4b60*/  ISETP.GT.AND P4, PT, R48, 0x79, PT ;  /* 0x000000793000780c */ /* 0x000fe20003f84270 */
[----:B------:R-:W5:Y:S01]  /*4b70*/  MUFU.TANH R128, R128 ;  /* 0x0000008000807308 */ /* 0x000f620000002400 */
[----:B------:R-:W-:Y:S02]  /*4b80*/  FSEL R161, R52, -INF , P5 ;  /* 0xff80000034a17808 */ /* 0x000fe40002800000 */
[----:B------:R-:W-:Y:S02]  /*4b90*/  FMNMX.FTZ R64, R159, R64, !PT ;  /* 0x000000409f407209 */ /* 0x000fe40007810000 */
[----:B----4-:R-:W-:-:S02]  /*4ba0*/  FSEL R35, R62, -INF , P2 ;  /* 0xff8000003e237808 */ /* 0x010fc40001000000 */
[----:B------:R-:W-:Y:S01]  /*4bb0*/  ISETP.GT.AND P2, PT, R48, 0x80, PT ;  /* 0x000000803000780c */ /* 0x000fe20003f44270 */
[----:B------:R-:W-:Y:S01]  /*4bc0*/  MUFU.TANH R34, R34 ;  /* 0x0000002200227308 */ /* 0x000fe20000002400 */
[----:B------:R-:W-:Y:S02]  /*4bd0*/  FSEL R163, R163, -INF , P4 ;  /* 0xff800000a3a37808 */ /* 0x000fe40002000000 */
[----:B------:R-:W-:Y:S02]  /*4be0*/  FMNMX.FTZ R64, R161, R64, !PT ;  /* 0x00000040a1407209 */ /* 0x000fe40007810000 */
[----:B------:R-:W-:Y:S01]  /*4bf0*/  FSEL R83, R40, -INF , P3 ;  /* 0xff80000028537808 */ /* 0x000fe20001800000 */
[----:B------:R-:W-:Y:S01]  /*4c00*/  FMUL.FTZ R40, R37, UR6 ;  /* 0x0000000625287c20 */ /* 0x000fe20008410000 */
[----:B------:R-:W-:Y:S01]  /*4c10*/  ISETP.GT.AND P3, PT, R48, 0x81, PT ;  /* 0x000000813000780c */ /* 0x000fe20003f64270 */
[----:B------:R-:W-:Y:S01]  /*4c20*/  MUFU.TANH R24, R24 ;  /* 0x0000001800187308 */ /* 0x000fe20000002400 */
[----:B------:R-:W-:-:S02]  /*4c30*/  FSEL R165, R165, -INF , P2 ;  /* 0xff800000a5a57808 */ /* 0x000fc40001000000 */
[----:B------:R-:W-:Y:S02]  /*4c40*/  FMNMX.FTZ R64, R163, R64, !PT ;  /* 0x00000040a3407209 */ /* 0x000fe40007810000 */
[----:B------:R-:W-:Y:S02]  /*4c50*/  FSEL R37, R42, -INF , P6 ;  /* 0xff8000002a257808 */ /* 0x000fe40003000000 */
[----:B------:R-:W-:Y:S01]  /*4c60*/  ISETP.GT.AND P6, PT, R48, 0x88, PT ;  /* 0x000000883000780c */ /* 0x000fe20003fc4270 */
[----:B------:R-:W4:Y:S01]  /*4c70*/  MUFU.TANH R40, R40 ;  /* 0x0000002800287308 */ /* 0x000f220000002400 */
[----:B------:R-:W-:Y:S02]  /*4c80*/  FSEL R167, R167, -INF , P3 ;  /* 0xff800000a7a77808 */ /* 0x000fe40001800000 */
[----:B------:R-:W-:Y:S02]  /*4c90*/  FMNMX.FTZ R64, R165, R64, !PT ;  /* 0x00000040a5407209 */ /* 0x000fe40007810000 */
[----:B--2---:R-:W-:-:S02]  /*4ca0*/  FSEL R85, R54, -INF , P5 ;  /* 0xff80000036557808 */ /* 0x004fc40002800000 */
[----:B------:R-:W-:Y:S01]  /*4cb0*/  ISETP.GT.AND P5, PT, R48, 0x89, PT ;  /* 0x000000893000780c */ /* 0x000fe20003fa4270 */
[----:B------:R-:W2:Y:S01]  /*4cc0*/  MUFU.TANH R56, R56 ;  /* 0x0000003800387308 */ /* 0x000ea20000002400 */
[----:B---3--:R-:W-:Y:S02]  /*4cd0*/  FSEL R169, R44, -INF , P6 ;  /* 0xff8000002ca97808 */ /* 0x008fe40003000000 */
[----:B------:R-:W-:Y:S02]  /*4ce0*/  FMNMX.FTZ R64, R167, R64, !PT ;  /* 0x00000040a7407209 */ /* 0x000fe40007810000 */
[----:B------:R-:W-:Y:S01]  /*4cf0*/  FSEL R95, R14, -INF , P4 ;  /* 0xff8000000e5f7808 */ /* 0x000fe20002000000 */
[----:B------:R-:W-:Y:S01]  /*4d00*/  FMUL.FTZ R14, R25, UR6 ;  /* 0x00000006190e7c20 */ /* 0x000fe20008410000 */
[----:B------:R-:W-:Y:S01]  /*4d10*/  ISETP.GT.AND P4, PT, R48, 0x90, PT ;  /* 0x000000903000780c */ /* 0x000fe20003f84270 */
[----:B------:R-:W-:Y:S01]  /*4d20*/  MUFU.TANH R38, R38 ;  /* 0x0000002600267308 */ /* 0x000fe20000002400 */
[----:B-1----:R-:W-:-:S02]  /*4d30*/  FSEL R171, R126, -INF , P5 ;  /* 0xff8000007eab7808 */ /* 0x002fc40002800000 */
[----:B------:R-:W-:Y:S02]  /*4d40*/  FMNMX.FTZ R64, R169, R64, !PT ;  /* 0x00000040a9407209 */ /* 0x000fe40007810000 */
[----:B------:R-:W-:Y:S02]  /*4d50*/  FSEL R105, R105, -INF , P3 ;  /* 0xff80000069697808 */ /* 0x000fe40001800000 */
[----:B------:R-:W-:Y:S01]  /*4d60*/  ISETP.GT.AND P3, PT, R48, 0x91, PT ;  /* 0x000000913000780c */ /* 0x000fe20003f64270 */
[----:B------:R-:W1:Y:S01]  /*4d70*/  MUFU.TANH R14, R14 ;  /* 0x0000000e000e7308 */ /* 0x000e620000002400 */
[----:B0-----:R-:W-:Y:S02]  /*4d80*/  FSEL R173, R32, -INF , P4 ;  /* 0xff80000020ad7808 */ /* 0x001fe40002000000 */
[----:B------:R-:W-:Y:S02]  /*4d90*/  FMNMX.FTZ R64, R171, R64, !PT ;  /* 0x00000040ab407209 */ /* 0x000fe40007810000 */
[----:B------:R-:W-:-:S02]  /*4da0*/  FSEL R97, R97, -INF , P2 ;  /* 0xff80000061617808 */ /* 0x000fc40001000000 */
[----:B------:R-:W-:Y:S01]  /*4db0*/  ISETP.GT.AND P2, PT, R48, 0x98, PT ;  /* 0x000000983000780c */ /* 0x000fe20003f44270 */
[----:B------:R-:W0:Y:S01]  /*4dc0*/  MUFU.TANH R28, R28 ;  /* 0x0000001c001c7308 */ /* 0x000e220000002400 */
[----:B-----5:R-:W-:Y:S01]  /*4dd0*/  FSEL R175, R20, -INF , P3 ;  /* 0xff80000014af7808 */ /* 0x020fe20001800000 */
[----:B------:R-:W-:Y:S01]  /*4de0*/  FMUL.FTZ R20, R29, UR6 ;  /* 0x000000061d147c20 */ /* 0x000fe20008410000 */
[----:B------:R-:W-:Y:S02]  /*4df0*/  FMNMX.FTZ R64, R173, R64, !PT ;  /* 0x00000040ad407209 */ /* 0x000fe40007810000 */
[----:B------:R-:W-:Y:S02]  /*4e00*/  FSEL R25, R46, -INF , P6 ;  /* 0xff8000002e197808 */ /* 0x000fe40003000000 */
[----:B------:R-:W-:Y:S01]  /*4e10*/  ISETP.GT.AND P6, PT, R48, 0x99, PT ;  /* 0x000000993000780c */ /* 0x000fe20003fc4270 */
[----:B------:R-:W3:Y:S01]  /*4e20*/  MUFU.TANH R20, R20 ;  /* 0x0000001400147308 */ /* 0x000ee20000002400 */
[----:B------:R-:W-:-:S02]  /*4e30*/  FSEL R177, R36, -INF , P2 ;  /* 0xff80000024b17808 */ /* 0x000fc40001000000 */
[----:B------:R-:W-:Y:S02]  /*4e40*/  FMNMX.FTZ R64, R175, R64, !PT ;  /* 0x00000040af407209 */ /* 0x000fe40007810000 */
[----:B------:R-:W-:Y:S02]  /*4e50*/  FSEL R29, R128, -INF , P5 ;  /* 0xff800000801d7808 */ /* 0x000fe40002800000 */
[----:B------:R-:W-:Y:S01]  /*4e60*/  ISETP.GT.AND P5, PT, R48, 0xa0, PT ;  /* 0x000000a03000780c */ /* 0x000fe20003fa4270 */
[----:B------:R-:W-:Y:S01]  /*4e70*/  MUFU.TANH R26, R26 ;  /* 0x0000001a001a7308 */ /* 0x000fe20000002400 */
[----:B----4-:R-:W-:Y:S02]  /*4e80*/  FSEL R179, R40, -INF , P6 ;  /* 0xff80000028b37808 */ /* 0x010fe40003000000 */
[----:B------:R-:W-:Y:S02]  /*4e90*/  FMNMX.FTZ R64, R177, R64, !PT ;  /* 0x00000040b1407209 */ /* 0x000fe40007810000 */
[----:B------:R-:W-:-:S02]  /*4ea0*/  FSEL R135, R34, -INF , P4 ;  /* 0xff80000022877808 */ /* 0x000fc40002000000 */
[----:B------:R-:W-:Y:S01]  /*4eb0*/  ISETP.GT.AND P4, PT, R48, 0xa1, PT ;  /* 0x000000a13000780c */ /* 0x000fe20003f84270 */
[----:B------:R-:W-:Y:S01]  /*4ec0*/  MUFU.TANH R30, R30 ;  /* 0x0000001e001e7308 */ /* 0x000fe20000002400 */
[----:B------:R-:W-:Y:S02]  /*4ed0*/  FSEL R181, R24, -INF , P5 ;  /* 0xff80000018b57808 */ /* 0x000fe40002800000 */
[----:B------:R-:W-:Y:S02]  /*4ee0*/  FMNMX.FTZ R64, R179, R64, !PT ;  /* 0x00000040b3407209 */ /* 0x000fe40007810000 */
[----:B--2---:R-:W-:Y:S02]  /*4ef0*/  FSEL R139, R56, -INF , P3 ;  /* 0xff800000388b7808 */ /* 0x004fe40001800000 */
[----:B------:R-:W-:Y:S02]  /*4f00*/  ISETP.GT.AND P3, PT, R48, 0xa8, PT ;  /* 0x000000a83000780c */ /* 0x000fe40003f64270 */
[----:B-1----:R-:W-:-:S02]  /*4f10*/  FSEL R183, R14, -INF , P4 ;  /* 0xff8000000eb77808 */ /* 0x002fc40002000000 */
[----:B------:R-:W-:Y:S02]  /*4f20*/  FMNMX.FTZ R64, R181, R64, !PT ;  /* 0x00000040b5407209 */ /* 0x000fe40007810000 */
[----:B------:R-:W-:Y:S02]  /*4f30*/  FSEL R143, R38, -INF , P2 ;  /* 0xff800000268f7808 */ /* 0x000fe40001000000 */
[----:B------:R-:W-:Y:S02]  /*4f40*/  ISETP.GT.AND P2, PT, R48, 0xa9, PT ;  /* 0x000000a93000780c */ /* 0x000fe40003f44270 */
[----:B0-----:R-:W-:Y:S01]  /*4f50*/  FSEL R185, R28, -INF , P3 ;  /* 0xff8000001cb97808 */ /* 0x001fe20001800000 */
[----:B------:R-:W-:Y:S01]  /*4f60*/  FMUL.FTZ R28, R31, UR6 ;  /* 0x000000061f1c7c20 */ /* 0x000fe20008410000 */
[----:B------:R-:W-:Y:S02]  /*4f70*/  FMNMX.FTZ R64, R183, R64, !PT ;  /* 0x00000040b7407209 */ /* 0x000fe40007810000 */
[----:B---3--:R-:W-:-:S02]  /*4f80*/  FSEL R187, R20, -INF , P2 ;  /* 0xff80000014bb7808 */ /* 0x008fc40001000000 */
[----:B------:R-:W-:Y:S01]  /*4f90*/  FMNMX.FTZ R64, R185, R64, !PT ;  /* 0x00000040b9407209 */ /* 0x000fe20007810000 */
[----:B------:R-:W0:Y:S01]  /*4fa0*/  MUFU.TANH R20, R39 ;  /* 0x0000002700147308 */ /* 0x000e220000002400 */
[-C--:B------:R-:W-:Y:S02]  /*4fb0*/  MOV R76, R87.reuse ;  /* 0x00000057004c7202 */ /* 0x080fe40000000f00 */
[----:B------:R-:W-:Y:S02]  /*4fc0*/  FMNMX.FTZ R64, R187, R64, !PT ;  /* 0x00000040bb407209 */ /* 0x000fe40007810000 */
[----:B------:R-:W-:-:S03]  /*4fd0*/  MOV R62, R87 ;  /* 0x00000057003e7202 */ /* 0x000fc60000000f00 */
[----:B------:R-:W1:Y:S01]  /*4fe0*/  SHFL.BFLY PT, R89, R64, 0x2, 0x1f ;  /* 0x0c401f0040597f89 */ /* 0x000e6200000e0000 */
[----:B------:R-:W-:Y:S01]  /*4ff0*/  MUFU.TANH R28, R28 ;  /* 0x0000001c001c7308 */ /* 0x000fe20000002400 */
[----:B-1----:R-:W-:Y:S01]  /*5000*/  FMNMX.FTZ R24, R64, R89, !PT ;  /* 0x0000005940187209 */ /* 0x002fe20007810000 */
[----:B------:R-:W-:-:S04]  /*5010*/  IMAD.MOV.U32 R64, RZ, RZ, R87 ;  /* 0x000000ffff407224 */ /* 0x000fc800078e0057 */
[----:B------:R-:W1:Y:S02]  /*5020*/  SHFL.BFLY PT, R89, R24, 0x1, 0x1f ;  /* 0x0c201f0018597f89 */ /* 0x000e6400000e0000 */
[----:B-1----:R-:W-:Y:S01]  /*5030*/  FMNMX.FTZ R89, R24, R89, !PT ;  /* 0x0000005918597209 */ /* 0x002fe20007810000 */
[----:B------:R-:W-:-:S03]  /*5040*/  FMUL.FTZ R24, R27, UR6 ;  /* 0x000000061b187c20 */ /* 0x000fc60008410000 */
[C---:B------:R-:W-:Y:S01]  /*5050*/  FSETP.NEU.FTZ.AND P0, PT, R89.reuse, -INF , PT ;  /* 0xff8000005900780b */ /* 0x040fe20003f1d000 */
[----:B------:R-:W-:Y:S02]  /*5060*/  FMUL.FTZ R14, R89, R88 ;  /* 0x00000058590e7220 */ /* 0x000fe40000410000 */
[----:B------:R-:W1:Y:S03]  /*5070*/  MUFU.TANH R24, R24 ;  /* 0x0000001800187308 */ /* 0x000e660000002400 */
[----:B------:R-:W-:Y:S02]  /*5080*/  FSEL R14, R14, RZ, P0 ;  /* 0x000000ff0e0e7208 */ /* 0x000fe40000000000 */
[----:B------:R-:W-:-:S03]  /*5090*/  ISETP.NE.AND P0, PT, R122, RZ, PT ;  /* 0x000000ff7a00720c */ /* 0x000fc60003f05270 */
[--C-:B------:R-:W-:Y:S01]  /*50a0*/  FFMA.FTZ R27, R12, R88, -R14.reuse ;  /* 0x000000580c1b7223 */ /* 0x100fe2000001080e */
[----:B------:R-:W-:Y:S01]  /*50b0*/  FMNMX.FTZ R12, R11, R10, !PT ;  /* 0x0000000a0b0c7209 */ /* 0x000fe20007810000 */
[-CC-:B------:R-:W-:Y:S01]  /*50c0*/  FFMA.FTZ R180, R101, R88.reuse, -R14.reuse ;  /* 0x0000005865b47223 */ /* 0x180fe2000001080e */
[-CC-:B------:R-:W-:Y:S01]  /*50d0*/  FFMA.FTZ R101, R121, R88.reuse, -R14.reuse ;  /* 0x0000005879657223 */ /* 0x180fe2000001080e */
[----:B0-----:R-:W-:Y:S01]  /*50e0*/  FSEL R121, R20, -INF , P6 ;  /* 0xff80000014797808 */ /* 0x001fe20003000000 */
[--C-:B------:R-:W-:Y:S01]  /*50f0*/  FFMA.FTZ R190, R123, R88, -R14.reuse ;  /* 0x000000587bbe7223 */ /* 0x100fe2000001080e */
[----:B------:R-:W-:Y:S01]  /*5100*/  FMNMX.FTZ R12, R13, R12, !PT ;  /* 0x0000000c0d0c7209 */ /* 0x000fe20007810000 */
        /* <DEDUP_REMOVED lines=9> */
[----:B------:R-:W-:Y:S01]  /*51a0*/  FSEL R137, R30, -INF , P3 ;  /* 0xff8000001e897808 */ /* 0x000fe20001800000 */
[--C-:B------:R-:W-:Y:S01]  /*51b0*/  FFMA.FTZ R109, R133, R88, -R14.reuse ;  /* 0x00000058856d7223 */ /* 0x100fe2000001080e */
[----:B------:R-:W-:Y:S01]  /*51c0*/  FMNMX.FTZ R12, R41, R12, !PT ;  /* 0x0000000c290c7209 */ /* 0x000fe20007810000 */
[--C-:B------:R-:W-:Y:S01]  /*51d0*/  FFMA.FTZ R178, R93, R88, -R14.reuse ;  /* 0x000000585db27223 */ /* 0x100fe2000001080e */
[----:B------:R-:W-:Y:S01]  /*51e0*/  FSEL R145, R28, -INF , P2 ;  /* 0xff8000001c917808 */ /* 0x000fe20001000000 */
        /* <DEDUP_REMOVED lines=26> */
[-CC-:B------:R-:W-:Y:S01]  /*5390*/  FFMA.FTZ R200, R149, R88.reuse, -R14.reuse ;  /* 0x0000005895c87223 */ /* 0x180fe2000001080e */
[-CC-:B------:R-:W-:Y:S01]  /*53a0*/  FFMA.FTZ R115, R151, R88.reuse, -R14.reuse ;  /* 0x0000005897737223 */ /* 0x180fe2000001080e */
[--C-:B------:R-:W-:Y:S01]  /*53b0*/  FFMA.FTZ R202, R153, R88, -R14.reuse ;  /* 0x0000005899ca7223 */ /* 0x100fe2000001080e */
[----:B------:R-:W-:Y:S01]  /*53c0*/  FMNMX.FTZ R12, R57, R12, !PT ;  /* 0x0000000c390c7209 */ /* 0x000fe20007810000 */
[-CC-:B------:R-:W-:Y:S01]  /*53d0*/  FFMA.FTZ R117, R155, R88.reuse, -R14.reuse ;  /* 0x000000589b757223 */ /* 0x180fe2000001080e */
[--C-:B------:R-:W-:Y:S01]  /*53e0*/  FFMA.FTZ R204, R157, R88, -R14.reuse ;  /* 0x000000589dcc7223 */ /* 0x100fe2000001080e */
[----:B------:R-:W3:Y:S01]  /*53f0*/  MUFU.EX2 R180, R180 ;  /* 0x000000b400b47308 */ /* 0x000ee20000000800 */
[----:B------:R-:W-:Y:S01]  /*5400*/  FMNMX.FTZ R12, R59, R12, !PT ;  /* 0x0000000c3b0c7209 */ /* 0x000fe20007810000 */
[-CC-:B------:R-:W-:Y:S01]  /*5410*/  FFMA.FTZ R119, R159, R88.reuse, -R14.reuse ;  /* 0x000000589f777223 */ /* 0x180fe2000001080e */
[-CC-:B------:R-:W-:Y:S01]  /*5420*/  FFMA.FTZ R206, R161, R88.reuse, -R14.reuse ;  /* 0x00000058a1ce7223 */ /* 0x180fe2000001080e */
[--C-:B------:R-:W-:Y:S01]  /*5430*/  FFMA.FTZ R125, R163, R88, -R14.reuse ;  /* 0x00000058a37d7223 */ /* 0x100fe2000001080e */
[----:B------:R-:W-:Y:S01]  /*5440*/  FMNMX.FTZ R12, R61, R12, !PT ;  /* 0x0000000c3d0c7209 */ /* 0x000fe20007810000 */
[-CC-:B------:R-:W-:Y:S01]  /*5450*/  FFMA.FTZ R208, R165, R88.reuse, -R14.reuse ;  /* 0x00000058a5d07223 */ /* 0x180fe2000001080e */
[--C-:B------:R-:W-:Y:S01]  /*5460*/  FFMA.FTZ R129, R167, R88, -R14.reuse ;  /* 0x00000058a7817223 */ /* 0x100fe2000001080e */
[----:B------:R-:W4:Y:S01]  /*5470*/  MUFU.EX2 R39, R39 ;  /* 0x0000002700277308 */ /* 0x000f220000000800 */
[----:B------:R-:W-:Y:S01]  /*5480*/  FMNMX.FTZ R12, R63, R12, !PT ;  /* 0x0000000c3f0c7209 */ /* 0x000fe20007810000 */
[-CC-:B------:R-:W-:Y:S01]  /*5490*/  FFMA.FTZ R210, R169, R88.reuse, -R14.reuse ;  /* 0x00000058a9d27223 */ /* 0x180fe2000001080e */
[-CC-:B------:R-:W-:Y:S01]  /*54a0*/  FFMA.FTZ R131, R171, R88.reuse, -R14.reuse ;  /* 0x00000058ab837223 */ /* 0x180fe2000001080e */
[--C-:B------:R-:W-:Y:S01]  /*54b0*/  FFMA.FTZ R212, R173, R88, -R14.reuse ;  /* 0x00000058add47223 */ /* 0x100fe2000001080e */
[----:B------:R-:W-:Y:S01]  /*54c0*/  FMNMX.FTZ R12, R65, R12, !PT ;  /* 0x0000000c410c7209 */ /* 0x000fe20007810000 */
[-CC-:B------:R-:W-:Y:S01]  /*54d0*/  FFMA.FTZ R141, R175, R88.reuse, -R14.reuse ;  /* 0x00000058af8d7223 */ /* 0x180fe2000001080e */
[--C-:B------:R-:W-:Y:S01]  /*54e0*/  FFMA.FTZ R216, R181, R88, -R14.reuse ;  /* 0x00000058b5d87223 */ /* 0x100fe2000001080e */
[----:B------:R-:W5:Y:S01]  /*54f0*/  MUFU.EX2 R182, R182 ;  /* 0x000000b600b67308 */ /* 0x000f620000000800 */
[----:B------:R-:W-:Y:S01]  /*5500*/  FMNMX.FTZ R12, R67, R12, !PT ;  /* 0x0000000c430c7209 */ /* 0x000fe20007810000 */
[-CC-:B------:R-:W-:Y:S01]  /*5510*/  FFMA.FTZ R149, R183, R88.reuse, -R14.reuse ;  /* 0x00000058b7957223 */ /* 0x180fe2000001080e */
[-CC-:B------:R-:W-:Y:S01]  /*5520*/  FFMA.FTZ R218, R185, R88.reuse, -R14.reuse ;  /* 0x00000058b9da7223 */ /* 0x180fe2000001080e */
[----:B------:R-:W-:Y:S01]  /*5530*/  FFMA.FTZ R151, R187, R88, -R14 ;  /* 0x00000058bb977223 */ /* 0x000fe2000001080e */
[----:B------:R-:W-:-:S03]  /*5540*/  FMNMX.FTZ R12, R69, R12, !PT ;  /* 0x0000000c450c7209 */ /* 0x000fc60007810000 */
[----:B------:R-:W5:Y:S01]  /*5550*/  MUFU.EX2 R91, R91 ;  /* 0x0000005b005b7308 */ /* 0x000f620000000800 */
[----:B------:R-:W-:-:S04]  /*5560*/  FMNMX.FTZ R12, R71, R12, !PT ;  /* 0x0000000c470c7209 */ /* 0x000fc80007810000 */
[----:B------:R-:W-:-:S03]  /*5570*/  FMNMX.FTZ R12, R73, R12, !PT ;  /* 0x0000000c490c7209 */ /* 0x000fc60007810000 */
[----:B------:R-:W5:Y:S01]  /*5580*/  MUFU.EX2 R184, R184 ;  /* 0x000000b800b87308 */ /* 0x000f620000000800 */
        /* <DEDUP_REMOVED lines=45> */
[----:B------:R-:W-:-:S06]  /*5860*/  FMUL.FTZ R38, R133, R88 ;  /* 0x0000005885267220 */ /* 0x000fcc0000410000 */
[----:B------:R-:W-:Y:S01]  /*5870*/  MUFU.EX2 R117, R117 ;  /* 0x0000007500757308 */ /* 0x000fe20000000800 */
[----:B------:R-:W-:Y:S02]  /*5880*/  FSEL R38, R38, RZ, P2 ;  /* 0x000000ff26267208 */ /* 0x000fe40001000000 */
[----:B------:R-:W-:Y:S01]  /*5890*/  ISETP.GE.AND P2, PT, R80, 0xb1, PT ;  /* 0x000000b15000780c */ /* 0x000fe20003f46270 */
[----:B------:R-:W-:Y:S02]  /*58a0*/  IMAD.MOV.U32 R80, RZ, RZ, R87 ;  /* 0x000000ffff507224 */ /* 0x000fe400078e0057 */
[-CC-:B------:R-:W-:Y:S01]  /*58b0*/  FFMA.FTZ R177, R11, R88.reuse, -R38.reuse ;  /* 0x000000580bb17223 */ /* 0x180fe20000010826 */
[----:B------:R-:W-:Y:S01]  /*58c0*/  FADD.FTZ R11, R176, R27 ;  /* 0x0000001bb00b7221 */ /* 0x000fe20000010000 */
[-CC-:B------:R-:W-:Y:S01]  /*58d0*/  FFMA.FTZ R12, R10, R88.reuse, -R38.reuse ;  /* 0x000000580a0c7223 */ /* 0x180fe20000010826 */
[-CC-:B------:R-:W-:Y:S01]  /*58e0*/  FFMA.FTZ R179, R13, R88.reuse, -R38.reuse ;  /* 0x000000580db37223 */ /* 0x180fe20000010826 */
[-CC-:B------:R-:W-:Y:S01]  /*58f0*/  FFMA.FTZ R14, R15, R88.reuse, -R38.reuse ;  /* 0x000000580f0e7223 */ /* 0x180fe20000010826 */
[----:B-1----:R-:W-:Y:S01]  /*5900*/  FADD.FTZ R10, R178, R11 ;  /* 0x0000000bb20a7221 */ /* 0x002fe20000010000 */
[----:B------:R-:W-:Y:S01]  /*5910*/  MUFU.EX2 R177, R177 ;  /* 0x000000b100b17308 */ /* 0x000fe20000000800 */
[-CC-:B------:R-:W-:Y:S01]  /*5920*/  FFMA.FTZ R181, R21, R88.reuse, -R38.reuse ;  /* 0x0000005815b57223 */ /* 0x180fe20000010826 */
[-C--:B------:R-:W-:Y:S01]  /*5930*/  FFMA.FTZ R20, R41, R88.reuse, -R38 ;  /* 0x0000005829147223 */ /* 0x080fe20000010826 */
[----:B--2---:R-:W-:Y:S01]  /*5940*/  FADD.FTZ R11, R31, R10 ;  /* 0x0000000a1f0b7221 */ /* 0x004fe20000010000 */
[-CC-:B------:R-:W-:Y:S01]  /*5950*/  FFMA.FTZ R183, R43, R88.reuse, -R38.reuse ;  /* 0x000000582bb77223 */ /* 0x180fe20000010826 */
[-CC-:B------:R-:W-:Y:S01]  /*5960*/  FFMA.FTZ R24, R45, R88.reuse, -R38.reuse ;  /* 0x000000582d187223 */ /* 0x180fe20000010826 */
[-CC-:B------:R-:W-:Y:S01]  /*5970*/  FFMA.FTZ R185, R47, R88.reuse, -R38.reuse ;  /* 0x000000582fb97223 */ /* 0x180fe20000010826 */
[----:B---3--:R-:W-:Y:S01]  /*5980*/  FADD.FTZ R10, R180, R11 ;  /* 0x0000000bb40a7221 */ /* 0x008fe20000010000 */
[----:B------:R-:W0:Y:S01]  /*5990*/  MUFU.EX2 R12, R12 ;  /* 0x0000000c000c7308 */ /* 0x000e220000000800 */
[-CC-:B------:R-:W-:Y:S01]  /*59a0*/  FFMA.FTZ R26, R49, R88.reuse, -R38.reuse ;  /* 0x00000058311a7223 */ /* 0x180fe20000010826 */
[-C--:B------:R-:W-:Y:S01]  /*59b0*/  FFMA.FTZ R187, R51, R88.reuse, -R38 ;  /* 0x0000005833bb7223 */ /* 0x080fe20000010826 */
[----:B----4-:R-:W-:Y:S01]  /*59c0*/  FADD.FTZ R11, R39, R10 ;  /* 0x0000000a270b7221 */ /* 0x010fe20000010000 */
[-CC-:B------:R-:W-:Y:S01]  /*59d0*/  FFMA.FTZ R28, R53, R88.reuse, -R38.reuse ;  /* 0x00000058351c7223 */ /* 0x180fe20000010826 */
[-CC-:B------:R-:W-:Y:S01]  /*59e0*/  FFMA.FTZ R189, R55, R88.reuse, -R38.reuse ;  /* 0x0000005837bd7223 */ /* 0x180fe20000010826 */
[-CC-:B------:R-:W-:Y:S01]  /*59f0*/  FFMA.FTZ R30, R57, R88.reuse, -R38.reuse ;  /* 0x00000058391e7223 */ /* 0x180fe20000010826 */
[----:B-----5:R-:W-:Y:S01]  /*5a00*/  FADD.FTZ R10, R182, R11 ;  /* 0x0000000bb60a7221 */ /* 0x020fe20000010000 */
[----:B------:R-:W1:Y:S01]  /*5a10*/  MUFU.EX2 R179, R179 ;  /* 0x000000b300b37308 */ /* 0x000e620000000800 */
[-CC-:B------:R-:W-:Y:S01]  /*5a20*/  FFMA.FTZ R191, R59, R88.reuse, -R38.reuse ;  /* 0x000000583bbf7223 */ /* 0x180fe20000010826 */
[-C--:B------:R-:W-:Y:S01]  /*5a30*/  FFMA.FTZ R32, R61, R88.reuse, -R38 ;  /* 0x000000583d207223 */ /* 0x080fe20000010826 */
[----:B------:R-:W-:Y:S01]  /*5a40*/  FADD.FTZ R11, R91, R10 ;  /* 0x0000000a5b0b7221 */ /* 0x000fe20000010000 */
[-CC-:B------:R-:W-:Y:S01]  /*5a50*/  FFMA.FTZ R193, R63, R88.reuse, -R38.reuse ;  /* 0x000000583fc17223 */ /* 0x180fe20000010826 */
[-CC-:B------:R-:W-:Y:S01]  /*5a60*/  FFMA.FTZ R34, R65, R88.reuse, -R38.reuse ;  /* 0x0000005841227223 */ /* 0x180fe20000010826 */
[-C--:B------:R-:W-:Y:S01]  /*5a70*/  FFMA.FTZ R195, R67, R88.reuse, -R38 ;  /* 0x0000005843c37223 */ /* 0x080fe20000010826 */
[----:B------:R-:W-:Y:S01]  /*5a80*/  FADD.FTZ R44, R184, R11 ;  /* 0x0000000bb82c7221 */ /* 0x000fe20000010000 */
[----:B------:R-:W2:Y:S01]  /*5a90*/  MUFU.EX2 R14, R14 ;  /* 0x0000000e000e7308 */ /* 0x000ea20000000800 */
[----:B0-----:R-:W-:Y:S01]  /*5aa0*/  FADD.FTZ R10, R177, R12 ;  /* 0x0000000cb10a7221 */ /* 0x001fe20000010000 */
[-C--:B------:R-:W-:Y:S01]  /*5ab0*/  FFMA.FTZ R36, R69, R88.reuse, -R38 ;  /* 0x0000005845247223 */ /* 0x080fe20000010826 */
[----:B------:R-:W-:Y:S01]  /*5ac0*/  FADD.FTZ R13, R93, R44 ;  /* 0x0000002c5d0d7221 */ /* 0x000fe20000010000 */
[-CC-:B------:R-:W-:Y:S01]  /*5ad0*/  FFMA.FTZ R197, R71, R88.reuse, -R38.reuse ;  /* 0x0000005847c57223 */ /* 0x180fe20000010826 */
[-CC-:B------:R-:W-:Y:S01]  /*5ae0*/  FFMA.FTZ R40, R73, R88.reuse, -R38.reuse ;  /* 0x0000005849287223 */ /* 0x180fe20000010826 */
[-C--:B------:R-:W-:Y:S01]  /*5af0*/  FFMA.FTZ R199, R75, R88.reuse, -R38 ;  /* 0x000000584bc77223 */ /* 0x080fe20000010826 */
[----:B------:R-:W-:Y:S01]  /*5b00*/  FADD.FTZ R46, R186, R13 ;  /* 0x0000000dba2e7221 */ /* 0x000fe20000010000 */
[----:B------:R-:W0:Y:S01]  /*5b10*/  MUFU.EX2 R181, R181 ;  /* 0x000000b500b57308 */ /* 0x000e220000000800 */
[----:B-1----:R-:W-:Y:S01]  /*5b20*/  FADD.FTZ R11, R179, R10 ;  /* 0x0000000ab30b7221 */ /* 0x002fe20000010000 */
[-C--:B------:R-:W-:Y:S01]  /*5b30*/  FFMA.FTZ R42, R77, R88.reuse, -R38 ;  /* 0x000000584d2a7223 */ /* 0x080fe20000010826 */
[----:B------:R-:W-:Y:S01]  /*5b40*/  FADD.FTZ R13, R99, R46 ;  /* 0x0000002e630d7221 */ /* 0x000fe20000010000 */
[-CC-:B------:R-:W-:Y:S01]  /*5b50*/  FFMA.FTZ R201, R79, R88.reuse, -R38.reuse ;  /* 0x000000584fc97223 */ /* 0x180fe20000010826 */
[-CC-:B------:R-:W-:Y:S01]  /*5b60*/  FFMA.FTZ R44, R33, R88.reuse, -R38.reuse ;  /* 0x00000058212c7223 */ /* 0x180fe20000010826 */
[-CC-:B------:R-:W-:Y:S01]  /*5b70*/  FFMA.FTZ R203, R81, R88.reuse, -R38.reuse ;  /* 0x0000005851cb7223 */ /* 0x180fe20000010826 */
[----:B------:R-:W-:Y:S01]  /*5b80*/  FADD.FTZ R46, R188, R13 ;  /* 0x0000000dbc2e7221 */ /* 0x000fe20000010000 */
[----:B------:R-:W1:Y:S01]  /*5b90*/  MUFU.EX2 R20, R20 ;  /* 0x0000001400147308 */ /* 0x000e620000000800 */
[----:B--2---:R-:W-:Y:S01]  /*5ba0*/  FADD.FTZ R10, R14, R11 ;  /* 0x0000000b0e0a7221 */ /* 0x004fe20000010000 */
        /* <DEDUP_REMOVED lines=12> */
[-CC-:B------:R-:W-:Y:S01]  /*5c70*/  FFMA.FTZ R29, R29, R88.reuse, -R38.reuse ;  /* 0x000000581d1d7223 */ /* 0x180fe20000010826 */
[----:B------:R-:W-:Y:S01]  /*5c80*/  FADD.FTZ R48, R192, R13 ;  /* 0x0000000dc0307221 */ /* 0x000fe20000010000 */
[----:B------:R-:W0:Y:S01]  /*5c90*/  MUFU.EX2 R24, R24 ;  /* 0x0000001800187308 */ /* 0x000e220000000800 */
[----:B-1----:R-:W-:Y:S01]  /*5ca0*/  FADD.FTZ R10, R20, R11 ;  /* 0x0000000b140a7221 */ /* 0x002fe20000010000 */
[-C--:B------:R-:W-:Y:S01]  /*5cb0*/  FFMA.FTZ R135, R135, R88.reuse, -R38 ;  /* 0x0000005887877223 */ /* 0x080fe20000010826 */
[----:B------:R-:W-:Y:S01]  /*5cc0*/  FADD.FTZ R13, R107, R48 ;  /* 0x000000306b0d7221 */ /* 0x000fe20000010000 */
[-CC-:B------:R-:W-:Y:S01]  /*5cd0*/  FFMA.FTZ R48, R37, R88.reuse, -R38.reuse ;  /* 0x0000005825307223 */ /* 0x180fe20000010826 */
[-CC-:B------:R-:W-:Y:S01]  /*5ce0*/  FFMA.FTZ R139, R139, R88.reuse, -R38.reuse ;  /* 0x000000588b8b7223 */ /* 0x180fe20000010826 */
[-C--:B------:R-:W-:Y:S01]  /*5cf0*/  FFMA.FTZ R143, R143, R88.reuse, -R38 ;  /* 0x000000588f8f7223 */ /* 0x080fe20000010826 */
[----:B------:R-:W-:Y:S01]  /*5d00*/  FADD.FTZ R50, R194, R13 ;  /* 0x0000000dc2327221 */ /* 0x000fe20000010000 */
[----:B------:R-:W1:Y:S01]  /*5d10*/  MUFU.EX2 R185, R185 ;  /* 0x000000b900b97308 */ /* 0x000e620000000800 */
[----:B--2---:R-:W-:Y:S01]  /*5d20*/  FADD.FTZ R11, R183, R10 ;  /* 0x0000000ab70b7221 */ /* 0x004fe20000010000 */
[-CC-:B------:R-:W-:Y:S01]  /*5d30*/  FFMA.FTZ R121, R121, R88.reuse, -R38.reuse ;  /* 0x0000005879797223 */ /* 0x180fe20000010826 */
[-CC-:B------:R-:W-:Y:S01]  /*5d40*/  FFMA.FTZ R123, R123, R88.reuse, -R38.reuse ;  /* 0x000000587b7b7223 */ /* 0x180fe20000010826 */
[-CC-:B------:R-:W-:Y:S01]  /*5d50*/  FFMA.FTZ R127, R127, R88.reuse, -R38.reuse ;  /* 0x000000587f7f7223 */ /* 0x180fe20000010826 */
[-CC-:B------:R-:W-:Y:S01]  /*5d60*/  FFMA.FTZ R137, R137, R88.reuse, -R38.reuse ;  /* 0x0000005889897223 */ /* 0x180fe20000010826 */
[----:B------:R-:W-:Y:S01]  /*5d70*/  FFMA.FTZ R145, R145, R88, -R38 ;  /* 0x0000005891917223 */ /* 0x000fe20000010826 */
[----:B------:R-:W-:Y:S01]  /*5d80*/  F2FP.BF16.F32.PACK_AB R177, R12, R177 ;  /* 0x000000b10cb1723e */ /* 0x000fe200000010ff */
[----:B------:R-:W2:Y:S01]  /*5d90*/  MUFU.EX2 R26, R26 ;  /* 0x0000001a001a7308 */ /* 0x000ea20000000800 */
[----:B0-----:R-:W-:Y:S01]  /*5da0*/  FADD.FTZ R10, R24, R11 ;  /* 0x0000000b180a7221 */ /* 0x001fe20000010000 */
[----:B------:R-:W-:Y:S01]  /*5db0*/  F2FP.BF16.F32.PACK_AB R179, R14, R179 ;  /* 0x000000b30eb3723e */ /* 0x000fe200000010ff */
[--C-:B------:R-:W-:Y:S01]  /*5dc0*/  IMAD.MOV.U32 R85, RZ, RZ, R87.reuse ;  /* 0x000000ffff557224 */ /* 0x100fe200078e0057 */
[----:B------:R-:W-:Y:S01]  /*5dd0*/  F2FP.BF16.F32.PACK_AB R176, R27, R176 ;  /* 0x000000b01bb0723e */ /* 0x000fe200000010ff */
[--C-:B------:R-:W-:Y:S01]  /*5de0*/  IMAD.MOV.U32 R81, RZ, RZ, R87.reuse ;  /* 0x000000ffff517224 */ /* 0x100fe200078e0057 */
[----:B------:R-:W-:Y:S01]  /*5df0*/  F2FP.BF16.F32.PACK_AB R178, R31, R178 ;  /* 0x000000b21fb2723e */ /* 0x000fe200000010ff */
[--C-:B------:R-:W-:Y:S01]  /*5e00*/  IMAD.MOV.U32 R79, RZ, RZ, R87.reuse ;  /* 0x000000ffff4f7224 */ /* 0x100fe200078e0057 */
[----:B------:R-:W0:Y:S01]  /*5e10*/  MUFU.EX2 R187, R187 ;  /* 0x000000bb00bb7308 */ /* 0x000e220000000800 */
[----:B-1----:R-:W-:Y:S01]  /*5e20*/  FADD.FTZ R11, R185, R10 ;  /* 0x0000000ab90b7221 */ /* 0x002fe20000010000 */
[----:B------:R-:W-:Y:S01]  /*5e30*/  F2FP.BF16.F32.PACK_AB R180, R39, R180 ;  /* 0x000000b427b4723e */ /* 0x000fe200000010ff */
[--C-:B------:R-:W-:Y:S01]  /*5e40*/  IMAD.MOV.U32 R77, RZ, RZ, R87.reuse ;  /* 0x000000ffff4d7224 */ /* 0x100fe200078e0057 */
[----:B------:R-:W-:Y:S01]  /*5e50*/  F2FP.BF16.F32.PACK_AB R183, R24, R183 ;  /* 0x000000b718b7723e */ /* 0x000fe200000010ff */
[--C-:B------:R-:W-:Y:S01]  /*5e60*/  IMAD.MOV.U32 R75, RZ, RZ, R87.reuse ;  /* 0x000000ffff4b7224 */ /* 0x100fe200078e0057 */
[----:B------:R-:W-:Y:S01]  /*5e70*/  F2FP.BF16.F32.PACK_AB R182, R91, R182 ;  /* 0x000000b65bb6723e */ /* 0x000fe200000010ff */
[----:B------:R-:W-:Y:S01]  /*5e80*/  IMAD.MOV.U32 R73, RZ, RZ, R87 ;  /* 0x000000ffff497224 */ /* 0x000fe200078e0057 */
[----:B------:R-:W1:Y:S01]  /*5e90*/  MUFU.EX2 R28, R28 ;  /* 0x0000001c001c7308 */ /* 0x000e620000000800 */
[C---:B--2---:R-:W-:Y:S01]  /*5ea0*/  FADD.FTZ R10, R26.reuse, R11 ;  /* 0x0000000b1a0a7221 */ /* 0x044fe20000010000 */
[----:B------:R-:W-:Y:S01]  /*5eb0*/  F2FP.BF16.F32.PACK_AB R185, R26, R185 ;  /* 0x000000b91ab9723e */ /* 0x000fe200000010ff */
[--C-:B------:R-:W-:Y:S01]  /*5ec0*/  IMAD.MOV.U32 R71, RZ, RZ, R87.reuse ;  /* 0x000000ffff477224 */ /* 0x100fe200078e0057 */
[----:B------:R-:W-:Y:S01]  /*5ed0*/  F2FP.BF16.F32.PACK_AB R184, R93, R184 ;  /* 0x000000b85db8723e */ /* 0x000fe200000010ff */
[--C-:B------:R-:W-:Y:S01]  /*5ee0*/  IMAD.MOV.U32 R67, RZ, RZ, R87.reuse ;  /* 0x000000ffff437224 */ /* 0x100fe200078e0057 */
[----:B------:R-:W-:Y:S01]  /*5ef0*/  F2FP.BF16.F32.PACK_AB R186, R99, R186 ;  /* 0x000000ba63ba723e */ /* 0x000fe200000010ff */
[--C-:B------:R-:W-:Y:S01]  /*5f00*/  IMAD.MOV.U32 R65, RZ, RZ, R87.reuse ;  /* 0x000000ffff417224 */ /* 0x100fe200078e0057 */
[----:B------:R-:W2:Y:S01]  /*5f10*/  MUFU.EX2 R189, R189 ;  /* 0x000000bd00bd7308 */ /* 0x000ea20000000800 */
[----:B0-----:R-:W-:Y:S01]  /*5f20*/  FADD.FTZ R11, R187, R10 ;  /* 0x0000000abb0b7221 */ /* 0x001fe20000010000 */
[----:B------:R-:W-:Y:S01]  /*5f30*/  F2FP.BF16.F32.PACK_AB R188, R101, R188 ;  /* 0x000000bc65bc723e */ /* 0x000fe200000010ff */
[--C-:B------:R-:W-:Y:S01]  /*5f40*/  IMAD.MOV.U32 R63, RZ, RZ, R87.reuse ;  /* 0x000000ffff3f7224 */ /* 0x100fe200078e0057 */
[----:B------:R-:W-:Y:S01]  /*5f50*/  F2FP.BF16.F32.PACK_AB R190, R103, R190 ;  /* 0x000000be67be723e */ /* 0x000fe200000010ff */
[--C-:B------:R-:W-:Y:S01]  /*5f60*/  IMAD.MOV.U32 R61, RZ, RZ, R87.reuse ;  /* 0x000000ffff3d7224 */ /* 0x100fe200078e0057 */
[----:B------:R-:W-:Y:S01]  /*5f70*/  F2FP.BF16.F32.PACK_AB R192, R107, R192 ;  /* 0x000000c06bc0723e */ /* 0x000fe200000010ff */
[----:B------:R-:W-:Y:S01]  /*5f80*/  IMAD.MOV.U32 R59, RZ, RZ, R87 ;  /* 0x000000ffff3b7224 */ /* 0x000fe200078e0057 */
[----:B------:R-:W0:Y:S01]  /*5f90*/  MUFU.EX2 R30, R30 ;  /* 0x0000001e001e7308 */ /* 0x000e220000000800 */
[C---:B-1----:R-:W-:Y:S01]  /*5fa0*/  FADD.FTZ R10, R28.reuse, R11 ;  /* 0x0000000b1c0a7221 */ /* 0x042fe20000010000 */
[C---:B------:R-:W-:Y:S01]  /*5fb0*/  FADD.FTZ R11, R109.reuse, R50 ;  /* 0x000000326d0b7221 */ /* 0x040fe20000010000 */
[----:B------:R-:W-:Y:S01]  /*5fc0*/  F2FP.BF16.F32.PACK_AB R187, R28, R187 ;  /* 0x000000bb1cbb723e */ /* 0x000fe200000010ff */
[----:B------:R-:W-:Y:S01]  /*5fd0*/  IMAD.MOV.U32 R57, RZ, RZ, R87 ;  /* 0x000000ffff397224 */ /* 0x000fe200078e0057 */
[----:B------:R-:W-:Y:S01]  /*5fe0*/  F2FP.BF16.F32.PACK_AB R194, R109, R194 ;  /* 0x000000c26dc2723e */ /* 0x000fe200000010ff */
[----:B------:R-:W-:Y:S01]  /*5ff0*/  FADD.FTZ R50, R196, R11 ;  /* 0x0000000bc4327221 */ /* 0x000fe20000010000 */
[----:B------:R-:W-:Y:S01]  /*6000*/  F2FP.BF16.F32.PACK_AB R196, R111, R196 ;  /* 0x000000c46fc4723e */ /* 0x000fe200000010ff */
[----:B------:R-:W1:Y:S01]  /*6010*/  MUFU.EX2 R191, R191 ;  /* 0x000000bf00bf7308 */ /* 0x000e620000000800 */
[----:B--2---:R-:W-:Y:S01]  /*6020*/  FADD.FTZ R3, R189, R10 ;  /* 0x0000000abd037221 */ /* 0x004fe20000010000 */
[----:B------:R-:W-:Y:S01]  /*6030*/  FADD.FTZ R11, R111, R50 ;  /* 0x000000326f0b7221 */ /* 0x000fe20000010000 */
[----:B------:R-:W-:Y:S01]  /*6040*/  F2FP.BF16.F32.PACK_AB R181, R20, R181 ;  /* 0x000000b514b5723e */ /* 0x000fe200000010ff */
[----:B------:R-:W-:Y:S01]  /*6050*/  IMAD.MOV.U32 R53, RZ, RZ, R87 ;  /* 0x000000ffff357224 */ /* 0x000fe200078e0057 */
[----:B------:R-:W-:Y:S01]  /*6060*/  MOV R83, R87 ;  /* 0x0000005700537202 */ /* 0x000fe20000000f00 */
[----:B------:R-:W-:Y:S01]  /*6070*/  FADD.FTZ R52, R198, R11 ;  /* 0x0000000bc6347221 */ /* 0x000fe20000010000 */
[C---:B------:R-:W-:Y:S01]  /*6080*/  F2FP.BF16.F32.PACK_AB R198, R113.reuse, R198 ;  /* 0x000000c671c6723e */ /* 0x040fe200000010ff */
[----:B------:R-:W2:Y:S01]  /*6090*/  MUFU.EX2 R32, R32 ;  /* 0x0000002000207308 */ /* 0x000ea20000000800 */
[C---:B0-----:R-:W-:Y:S01]  /*60a0*/  FADD.FTZ R10, R30.reuse, R3 ;  /* 0x000000031e0a7221 */ /* 0x041fe20000010000 */
[----:B------:R-:W-:Y:S01]  /*60b0*/  FADD.FTZ R11, R113, R52 ;  /* 0x00000034710b7221 */ /* 0x000fe20000010000 */
[----:B------:R-:W-:Y:S01]  /*60c0*/  F2FP.BF16.F32.PACK_AB R189, R30, R189 ;  /* 0x000000bd1ebd723e */ /* 0x000fe200000010ff */
[----:B------:R-:W-:Y:S01]  /*60d0*/  IMAD.MOV.U32 R51, RZ, RZ, R87 ;  /* 0x000000ffff337224 */ /* 0x000fe200078e0057 */
[-C--:B------:R-:W-:Y:S01]  /*60e0*/  MOV R69, R87.reuse ;  /* 0x0000005700457202 */ /* 0x080fe20000000f00 */
[----:B------:R-:W-:Y:S01]  /*60f0*/  FADD.FTZ R52, R200, R11 ;  /* 0x0000000bc8347221 */ /* 0x000fe20000010000 */
[----:B------:R-:W-:Y:S01]  /*6100*/  F2FP.BF16.F32.PACK_AB R200, R115, R200 ;  /* 0x000000c873c8723e */ /* 0x000fe200000010ff */
[----:B------:R-:W0:Y:S01]  /*6110*/  MUFU.EX2 R193, R193 ;  /* 0x000000c100c17308 */ /* 0x000e220000000800 */
[----:B-1----:R-:W-:Y:S01]  /*6120*/  FADD.FTZ R3, R191, R10 ;  /* 0x0000000abf037221 */ /* 0x002fe20000010000 */
[----:B------:R-:W-:Y:S01]  /*6130*/  FADD.FTZ R11, R115, R52 ;  /* 0x00000034730b7221 */ /* 0x000fe20000010000 */
[-C--:B------:R-:W-:Y:S01]  /*6140*/  MOV R55, R87.reuse ;  /* 0x0000005700377202 */ /* 0x080fe20000000f00 */
[----:B------:R-:W-:Y:S01]  /*6150*/  IMAD.MOV.U32 R49, RZ, RZ, R87 ;  /* 0x000000ffff317224 */ /* 0x000fe200078e0057 */
[----:B------:R-:W-:Y:S01]  /*6160*/  MOV R41, R87 ;  /* 0x0000005700297202 */ /* 0x000fe20000000f00 */
[----:B------:R-:W-:Y:S01]  /*6170*/  FADD.FTZ R54, R202, R11 ;  /* 0x0000000bca367221 */ /* 0x000fe20000010000 */
[C---:B------:R-:W-:Y:S01]  /*6180*/  F2FP.BF16.F32.PACK_AB R202, R117.reuse, R202 ;  /* 0x000000ca75ca723e */ /* 0x040fe200000010ff */
[----:B------:R-:W1:Y:S01]  /*6190*/  MUFU.EX2 R34, R34 ;  /* 0x0000002200227308 */ /* 0x000e620000000800 */
[C---:B--2---:R-:W-:Y:S01]  /*61a0*/  FADD.FTZ R10, R32.reuse, R3 ;  /* 0x00000003200a7221 */ /* 0x044fe20000010000 */
[----:B------:R-:W-:Y:S01]  /*61b0*/  FADD.FTZ R11, R117, R54 ;  /* 0x00000036750b7221 */ /* 0x000fe20000010000 */
[----:B------:R-:W-:Y:S01]  /*61c0*/  F2FP.BF16.F32.PACK_AB R191, R32, R191 ;  /* 0x000000bf20bf723e */ /* 0x000fe200000010ff */
[--C-:B------:R-:W-:Y:S01]  /*61d0*/  IMAD.MOV.U32 R47, RZ, RZ, R87.reuse ;  /* 0x000000ffff2f7224 */ /* 0x100fe200078e0057 */
[----:B------:R-:W-:Y:S01]  /*61e0*/  MOV R27, R87 ;  /* 0x00000057001b7202 */ /* 0x000fe20000000f00 */
[----:B------:R-:W-:-:S02]  /*61f0*/  IMAD.MOV.U32 R45, RZ, RZ, R87 ;  /* 0x000000ffff2d7224 */ /* 0x000fc400078e0057 */
[----:B------:R-:W2:Y:S01]  /*6200*/  MUFU.EX2 R195, R195 ;  /* 0x000000c300c37308 */ /* 0x000ea20000000800 */
[----:B0-----:R-:W-:Y:S01]  /*6210*/  FADD.FTZ R3, R193, R10 ;  /* 0x0000000ac1037221 */ /* 0x001fe20000010000 */
[--C-:B------:R-:W-:Y:S02]  /*6220*/  IMAD.MOV.U32 R43, RZ, RZ, R87.reuse ;  /* 0x000000ffff2b7224 */ /* 0x100fe400078e0057 */
[--C-:B------:R-:W-:Y:S02]  /*6230*/  IMAD.MOV.U32 R39, RZ, RZ, R87.reuse ;  /* 0x000000ffff277224 */ /* 0x100fe400078e0057 */
[----:B------:R-:W-:Y:S02]  /*6240*/  IMAD.MOV.U32 R37, RZ, RZ, R87 ;  /* 0x000000ffff257224 */ /* 0x000fe400078e0057 */
[----:B------:R-:W0:Y:S01]  /*6250*/  MUFU.EX2 R36, R36 ;  /* 0x0000002400247308 */ /* 0x000e220000000800 */
[C---:B-1----:R-:W-:Y:S01]  /*6260*/  FADD.FTZ R10, R34.reuse, R3 ;  /* 0x00000003220a7221 */ /* 0x042fe20000010000 */
[----:B------:R-:W-:Y:S01]  /*6270*/  F2FP.BF16.F32.PACK_AB R193, R34, R193 ;  /* 0x000000c122c1723e */ /* 0x000fe200000010ff */
[--C-:B------:R-:W-:Y:S01]  /*6280*/  IMAD.MOV.U32 R35, RZ, RZ, R87.reuse ;  /* 0x000000ffff237224 */ /* 0x100fe200078e0057 */
[----:B------:R-:W-:Y:S01]  /*6290*/  MOV R34, R87 ;  /* 0x0000005700227202 */ /* 0x000fe20000000f00 */
[----:B------:R-:W-:-:S02]  /*62a0*/  IMAD.MOV.U32 R33, RZ, RZ, R87 ;  /* 0x000000ffff217224 */ /* 0x000fc400078e0057 */
[--C-:B------:R-:W-:Y:S01]  /*62b0*/  IMAD.MOV.U32 R32, RZ, RZ, R87.reuse ;  /* 0x000000ffff207224 */ /* 0x100fe200078e0057 */
[----:B------:R-:W1:Y:S01]  /*62c0*/  MUFU.EX2 R197, R197 ;  /* 0x000000c500c57308 */ /* 0x000e620000000800 */
[----:B--2---:R-:W-:Y:S01]  /*62d0*/  FADD.FTZ R3, R195, R10 ;  /* 0x0000000ac3037221 */ /* 0x004fe20000010000 */
[--C-:B------:R-:W-:Y:S02]  /*62e0*/  IMAD.MOV.U32 R31, RZ, RZ, R87.reuse ;  /* 0x000000ffff1f7224 */ /* 0x100fe400078e0057 */
[--C-:B------:R-:W-:Y:S02]  /*62f0*/  IMAD.MOV.U32 R30, RZ, RZ, R87.reuse ;  /* 0x000000ffff1e7224 */ /* 0x100fe400078e0057 */
[----:B------:R-:W-:Y:S02]  /*6300*/  IMAD.MOV.U32 R28, RZ, RZ, R87 ;  /* 0x000000ffff1c7224 */ /* 0x000fe400078e0057 */
[----:B------:R-:W2:Y:S01]  /*6310*/  MUFU.EX2 R40, R40 ;  /* 0x0000002800287308 */ /* 0x000ea20000000800 */
[C---:B0-----:R-:W-:Y:S01]  /*6320*/  FADD.FTZ R10, R36.reuse, R3 ;  /* 0x00000003240a7221 */ /* 0x041fe20000010000 */
[----:B------:R-:W-:Y:S01]  /*6330*/  F2FP.BF16.F32.PACK_AB R195, R36, R195 ;  /* 0x000000c324c3723e */ /* 0x000fe200000010ff */
[----:B------:R-:W-:-:S02]  /*6340*/  IMAD.MOV.U32 R36, RZ, RZ, R87 ;  /* 0x000000ffff247224 */ /* 0x000fc400078e0057 */
[--C-:B------:R-:W-:Y:S02]  /*6350*/  IMAD.MOV.U32 R26, RZ, RZ, R87.reuse ;  /* 0x000000ffff1a7224 */ /* 0x100fe400078e0057 */
[----:B------:R-:W-:Y:S01]  /*6360*/  IMAD.MOV.U32 R24, RZ, RZ, R87 ;  /* 0x000000ffff187224 */ /* 0x000fe200078e0057 */
        /* <DEDUP_REMOVED lines=21> */
[----:B------:R-:W-:Y:S01]  /*64c0*/  F2FP.BF16.F32.PACK_AB R201, R44, R201 ;  /* 0x000000c92cc9723e */ /* 0x000fe200000010ff */
[----:B------:R-:W-:-:S05]  /*64d0*/  IMAD.MOV.U32 R44, RZ, RZ, R87 ;  /* 0x000000ffff2c7224 */ /* 0x000fca00078e0057 */
        /* <DEDUP_REMOVED lines=9> */
[----:B------:R-:W-:Y:S01]  /*6570*/  F2FP.BF16.F32.PACK_AB R203, R46, R203 ;  /* 0x000000cb2ecb723e */ /* 0x000fe200000010ff */
[----:B------:R-:W-:-:S05]  /*6580*/  IMAD.MOV.U32 R46, RZ, RZ, R87 ;  /* 0x000000ffff2e7224 */ /* 0x000fca00078e0057 */
        /* <DEDUP_REMOVED lines=9> */
[----:B------:R-:W-:Y:S02]  /*6620*/  F2FP.BF16.F32.PACK_AB R205, R48, R205 ;  /* 0x000000cd30cd723e */ /* 0x000fe400000010ff */
[----:B------:R-:W-:-:S04]  /*6630*/  MOV R48, R87 ;  /* 0x0000005700307202 */ /* 0x000fc80000000f00 */
        /* <DEDUP_REMOVED lines=24> */
[----:B------:R1:W3:Y:S01]  /*67c0*/  MUFU.EX2 R38, R29 ;  /* 0x0000001d00267308 */ /* 0x0002e20000000800 */
[----:B--2---:R-:W-:-:S07]  /*67d0*/  FADD.FTZ R3, R25, R10 ;  /* 0x0000000a19037221 */ /* 0x004fce0000010000 */
[----:B------:R-:W2:Y:S01]  /*67e0*/  MUFU.EX2 R216, R216 ;  /* 0x000000d800d87308 */ /* 0x000ea20000000800 */
[C---:B0-----:R-:W-:Y:S01]  /*67f0*/  FADD.FTZ R11, R147.reuse, R58 ;  /* 0x0000003a930b7221 */ /* 0x041fe20000010000 */
[----:B------:R-:W-:Y:S01]  /*6800*/  F2FP.BF16.F32.PACK_AB R214, R147, R214 ;  /* 0x000000d693d6723e */ /* 0x000fe200000010ff */
[----:B-1----:R-:W-:-:S05]  /*6810*/  IMAD.MOV.U32 R29, RZ, RZ, R87 ;  /* 0x000000ffff1d7224 */ /* 0x002fca00078e0057 */
[----:B------:R-:W0:Y:S01]  /*6820*/  MUFU.EX2 R135, R135 ;  /* 0x0000008700877308 */ /* 0x000e220000000800 */
[C---:B---3--:R-:W-:Y:S01]  /*6830*/  FADD.FTZ R60, R38.reuse, R3 ;  /* 0x00000003263c7221 */ /* 0x048fe20000010000 */
[----:B------:R-:W-:Y:S01]  /*6840*/  F2FP.BF16.F32.PACK_AB R211, R38, R25 ;  /* 0x0000001926d3723e */ /* 0x000fe200000010ff */
[--C-:B------:R-:W-:Y:S02]  /*6850*/  IMAD.MOV.U32 R38, RZ, RZ, R87.reuse ;  /* 0x000000ffff267224 */ /* 0x100fe400078e0057 */
[----:B------:R-:W-:-:S03]  /*6860*/  IMAD.MOV.U32 R25, RZ, RZ, R87 ;  /* 0x000000ffff197224 */ /* 0x000fc600078e0057 */
[----:B------:R-:W1:Y:S01]  /*6870*/  MUFU.EX2 R149, R149 ;  /* 0x0000009500957308 */ /* 0x000e620000000800 */
[----:B--2---:R-:W-:-:S07]  /*6880*/  FADD.FTZ R58, R216, R11 ;  /* 0x0000000bd83a7221 */ /* 0x004fce0000010000 */
[----:B------:R-:W2:Y:S01]  /*6890*/  MUFU.EX2 R54, R139 ;  /* 0x0000008b00367308 */ /* 0x000ea20000000800 */
[----:B0-----:R-:W-:Y:S01]  /*68a0*/  FADD.FTZ R3, R135, R60 ;  /* 0x0000003c87037221 */ /* 0x001fe20000010000 */
[----:B------:R-:W-:-:S06]  /*68b0*/  IMAD.MOV.U32 R60, RZ, RZ, R87 ;  /* 0x000000ffff3c7224 */ /* 0x000fcc00078e0057 */
        /* <DEDUP_REMOVED lines=17> */
[----:B------:R-:W-:Y:S01]  /*69d0*/  F2FP.BF16.F32.PACK_AB R217, R58, R123 ;  /* 0x0000007b3ad9723e */ /* 0x000fe200000010ff */
[----:B------:R-:W-:-:S05]  /*69e0*/  IMAD.MOV.U32 R58, RZ, RZ, R87 ;  /* 0x000000ffff3a7224 */ /* 0x000fca00078e0057 */
        /* <DEDUP_REMOVED lines=8> */
[----:B------:R-:W-:Y:S06]  /*6a70*/  @!P2 BRA `(.L_x_6698) ;  /* 0x000000580044a947 */ /* 0x000fec0003800000 */
[----:B------:R-:W-:Y:S01]  /*6a80*/  R2UR UR6, R16 ;  /* 0x00000000100672ca */ /* 0x000fe200000e0000 */
[----:B------:R-:W-:Y:S01]  /*6a90*/  VIADD R13, R120, 0xfffffffe ;  /* 0xfffffffe780d7836 */ /* 0x000fe20000000000 */
[----:B------:R-:W-:Y:S01]  /*6aa0*/  CS2R R86, SRZ ;  /* 0x0000000000567805 */ /* 0x000fe2000001ff00 */
[----:B------:R-:W-:Y:S01]  /*6ab0*/  IMAD.MOV.U32 R12, RZ, RZ, R133 ;  /* 0x000000ffff0c7224 */ /* 0x000fe200078e0085 */
[----:B------:R-:W-:Y:S01]  /*6ac0*/  CS2R R84, SRZ ;  /* 0x0000000000547805 */ /* 0x000fe2000001ff00 */
[----:B------:R-:W-:Y:S01]  /*6ad0*/  IMAD.MOV.U32 R11, RZ, RZ, R89 ;  /* 0x000000ffff0b7224 */ /* 0x000fe200078e0059 */
[----:B------:R-:W-:Y:S02]  /*6ae0*/  CS2R R82, SRZ ;  /* 0x0000000000527805 */ /* 0x000fe4000001ff00 */
[----:B------:R-:W-:Y:S02]  /*6af0*/  CS2R R80, SRZ ;  /* 0x0000000000507805 */ /* 0x000fe4000001ff00 */
[----:B------:R-:W-:-:S02]  /*6b00*/  CS2R R78, SRZ ;  /* 0x00000000004e7805 */ /* 0x000fc4000001ff00 */
[----:B------:R-:W-:Y:S02]  /*6b10*/  CS2R R76, SRZ ;  /* 0x00000000004c7805 */ /* 0x000fe4000001ff00 */
[----:B------:R-:W-:Y:S02]  /*6b20*/  CS2R R74, SRZ ;  /* 0x00000000004a7805 */ /* 0x000fe4000001ff00 */
[----:B------:R-:W-:Y:S02]  /*6b30*/  CS2R R72, SRZ ;  /* 0x0000000000487805 */ /* 0x000fe4000001ff00 */
[----:B------:R-:W-:Y:S02]  /*6b40*/  CS2R R70, SRZ ;  /* 0x0000000000467805 */ /* 0x000fe4000001ff00 */
[----:B------:R-:W-:Y:S02]  /*6b50*/  MOV R15, UR6 ;  /* 0x00000006000f7c02 */ /* 0x000fe40008000f00 */
        /* <DEDUP_REMOVED lines=23> */
[----:B------:R-:W-:Y:S01]  /*6cd0*/  UMOV UR61, UR60 ;  /* 0x0000003c003d7c82 */ /* 0x000fe20008000000 */
[----:B------:R-:W-:-:S05]  /*6ce0*/  ULDC UR7, c[0x0][0x9d8] ;  /* 0x0002760000077ab9 */ /* 0x000fca0000000800 */
.L_x_6707:
[----:B------:R-:W-:Y:S01]  /*6cf0*/  R2UR UR11, R17 ;  /* 0x00000000110b72ca */ /* 0x000fe200000e0000 */
[----:B------:R-:W-:Y:S01]  /*6d00*/  UIADD3 UR60, UR61, 0x1, URZ ;  /* 0x000000013d3c7890 */ /* 0x000fe2000fffe03f */
[----:B------:R-:W-:-:S03]  /*6d10*/  R2UR UR10, R15 ;  /* 0x000000000f0a72ca */ /* 0x000fc600000e0000 */
[----:B------:R-:W-:-:S04]  /*6d20*/  UISETP.NE.AND UP0, UPT, UR60, 0x2, UPT ;  /* 0x000000023c00788c */ /* 0x000fc8000bf05270 */
[----:B------:R-:W-:Y:S02]  /*6d30*/  USEL UR6, URZ, 0x1, UP0 ;  /* 0x000000013f067887 */ /* 0x000fe40008000000 */
[----:B------:R-:W-:Y:S02]  /*6d40*/  USEL UR60, UR60, URZ, UP0 ;  /* 0x0000003f3c3c7287 */ /* 0x000fe40008000000 */
[----:B------:R-:W-:Y:S02]  /*6d50*/  ISETP.NE.AND P3, PT, RZ, UR11, PT ;  /* 0x0000000bff007c0c */ /* 0x000fe4000bf65270 */
[----:B------:R-:W-:-:S06]  /*6d60*/  ULOP3.LUT UR6, UR10, UR6, URZ, 0x3c, !UPT ;  /* 0x000000060a067292 */ /* 0x000fcc000f8e3c3f */
[----:B------:R-:W-:-:S05]  /*6d70*/  IMAD.U32 R16, RZ, RZ, UR6 ;  /* 0x00000006ff107e24 */ /* 0x000fca000f8e00ff */
[----:B------:R-:W-:Y:S05]  /*6d80*/  @P3 BRA `(.L_x_6699) ;  /* 0x0000000000343947 */ /* 0x000fea0003800000 */
[----:B------:R-:W-:Y:S05]  /*6d90*/  @!P0 BRA `(.L_x_6700) ;  /* 0x0000000000048947 */ /* 0x000fea0003800000 */
[----:B------:R-:W-:Y:S01]  /*6da0*/  BPT.TRAP 0x1 ;  /* 0x000000040000795c */ /* 0x000fe20000300000 */
.L_x_6700:
        /* <DEDUP_REMOVED lines=8> */
.L_x_6701:
[----:B-1----:R-:W-:Y:S05]  /*6e30*/  @P2 BRA `(.L_x_6699) ;  /* 0x0000000000082947 */ /* 0x002fea0003800000 */
[----:B------:R-:W1:Y:S02]  /*6e40*/  SYNCS.PHASECHK.TRANS64.TRYWAIT P2, [UR6+0x34830], R14 ;  /* 0x0348300eff0075a7 */ /* 0x000e640008040146 */
[----:B-1----:R-:W-:Y:S05]  /*6e50*/  @!P2 BRA `(.L_x_6702) ;  /* 0x000000b40010a947 */ /* 0x002fea0003800000 */
.L_x_6699:
[----:B------:R-:W2:Y:S01]  /*6e60*/  S2R R20, SR_TID.X ;  /* 0x0000000000147919 */ /* 0x000ea20000002100 */
[----:B------:R-:W-:Y:S01]  /*6e70*/  R2UR UR6, R0 ;  /* 0x00000000000672ca */ /* 0x000fe200000e0000 */
[----:B------:R-:W-:Y:S01]  /*6e80*/  UMOV UR59, 0x40000040 ;  /* 0x40000040003b7882 */ /* 0x000fe20000000000 */
        /* <DEDUP_REMOVED lines=10> */
[----:B------:R-:W-:Y:S01]  /*6f30*/  R2UR UR18, R6 ;  /* 0x00000000061272ca */ /* 0x000fe200000e0000 */
[----:B------:R-:W-:Y:S01]  /*6f40*/  UIMAD UR6, UR60, 0xb00, UR6 ;  /* 0x00000b003c0678a4 */ /* 0x000fe2000f8e0206 */
[----:B------:R-:W-:Y:S01]  /*6f50*/  R2UR UR19, R7 ;  /* 0x00000000071372ca */ /* 0x000fe200000e0000 */
[----:B------:R-:W-:Y:S01]  /*6f60*/  UMOV UR56, UR14 ;  /* 0x0000000e00387c82 */ /* 0x000fe20008000000 */
[----:B------:R-:W-:Y:S01]  /*6f70*/  UMOV UR24, UR14 ;  /* 0x0000000e00187c82 */ /* 0x000fe20008000000 */
[----:B------:R-:W-:Y:S01]  /*6f80*/  UMOV UR57, UR15 ;  /* 0x0000000f00397c82 */ /* 0x000fe20008000000 */
[----:B------:R-:W-:-:S02]  /*6f90*/  UIADD3 UR26, UR6, 0x80, URZ ;  /* 0x00000080061a7890 */ /* 0x000fc4000fffe03f */
        /* <DEDUP_REMOVED lines=9> */
[----:B--2---:R-:W-:Y:S01]  /*7030*/  SHF.R.U32.HI R20, RZ, 0x7, R20 ;  /* 0x00000007ff147819 */ /* 0x004fe20000011614 */
[----:B------:R-:W-:Y:S01]  /*7040*/  UMOV UR36, UR14 ;  /* 0x0000000e00247c82 */ /* 0x000fe20008000000 */
[----:B------:R-:W-:Y:S01]  /*7050*/  UMOV UR37, UR15 ;  /* 0x0000000f00257c82 */ /* 0x000fe20008000000 */
[----:B------:R-:W-:-:S02]  /*7060*/  UIADD3 UR42, UR6, 0x280, URZ ;  /* 0x00000280062a7890 */ /* 0x000fc4000fffe03f */
[----:B01----:R-:W-:Y:S01]  /*7070*/  VIADD R14, R20, 0x8 ;  /* 0x00000008140e7836 */ /* 0x003fe20000000000 */
[----:B------:R-:W-:Y:S01]  /*7080*/  UMOV UR40, UR14 ;  /* 0x0000000e00287c82 */ /* 0x000fe20008000000 */
[----:B------:R-:W-:Y:S01]  /*7090*/  UMOV UR41, UR15 ;  /* 0x0000000f00297c82 */ /* 0x000fe20008000000 */
[----:B------:R-:W-:Y:S02]  /*70a0*/  UIADD3 UR46, UR6, 0x300, URZ ;  /* 0x00000300062e7890 */ /* 0x000fe4000fffe03f */
[----:B------:R0:W-:Y:S01]  /*70b0*/  BAR.SYNC.DEFER_BLOCKING R14, 0x100 ;  /* 0x0004000e0000751d */ /* 0x0001e20000010000 */
        /* <DEDUP_REMOVED lines=11> */
[----:B------:R-:W-:Y:S01]  /*7170*/  UMOV UR23, 0x40000040 ;  /* 0x4000004000177882 */ /* 0x000fe20000000000 */
        /* <DEDUP_REMOVED lines=69> */
[----:B------:R-:W-:Y:S01]  /*75d0*/  UIADD3 UR10, UR6, 0x502, URZ ;  /* 0x00000502060a7890 */ /* 0x000fe2000fffe03f */
[----:B------:R-:W-:Y:S02]  /*75e0*/  R2UR UR14, R4 ;  /* 0x00000000040e72ca */ /* 0x000fe400000e0000 */
[----:B------:R-:W-:Y:S01]  /*75f0*/  R2UR UR15, R5 ;  /* 0x00000000050f72ca */ /* 0x000fe200000e0000 */
        /* <DEDUP_REMOVED lines=456> */
[----:B------:R-:W-:Y:S01]  /*9280*/  UIADD3 UR6, UR6, 0xa86, URZ ;  /* 0x00000a8606067890 */ /* 0x000fe2000fffe03f */
        /* <DEDUP_REMOVED lines=33> */
[----:B0-----:R-:W-:Y:S05]  /*94a0*/  @P3 BRA `(.L_x_6703) ;  /* 0x0000000000343947 */ /* 0x001fea0003800000 */
[----:B------:R-:W-:Y:S05]  /*94b0*/  @!P0 BRA `(.L_x_6704) ;  /* 0x0000000000048947 */ /* 0x000fea0003800000 */
[----:B------:R-:W-:Y:S01]  /*94c0*/  BPT.TRAP 0x1 ;  /* 0x000000040000795c */ /* 0x000fe20000300000 */
.L_x_6704:
        /* <DEDUP_REMOVED lines=8> */
.L_x_6705:
[----:B-1----:R-:W-:Y:S05]  /*9550*/  @P2 BRA `(.L_x_6703) ;  /* 0x0000000000082947 */ /* 0x002fea0003800000 */
[----:B------:R-:W1:Y:S02]  /*9560*/  SYNCS.PHASECHK.TRANS64.TRYWAIT P2, [UR6+0x34850], R14 ;  /* 0x0348500eff0075a7 */ /* 0x000e640008040146 */
[----:B-1----:R-:W-:Y:S05]  /*9570*/  @!P2 BRA `(.L_x_6706) ;  /* 0x0000008c0060a947 */ /* 0x002fea0003800000 */
.L_x_6703:
[----:B------:R-:W-:Y:S01]  /*9580*/  R2UR UR14, R2 ;  /* 0x00000000020e72ca */ /* 0x000fe200000e0000 */
[----:B------:R-:W-:Y:S01]  /*9590*/  WARPGROUP.ARRIVE ;  /* 0x00000000000079c5 */ /* 0x000fe20000000000 */
[----:B------:R-:W-:Y:S01]  /*95a0*/  UMOV UR11, 0x40000040 ;  /* 0x40000040000b7882 */ /* 0x000fe20000000000 */
[----:B01----:R-:W-:Y:S01]  /*95b0*/  FMUL.FTZ R14, R168, UR7 ;  /* 0x00000007a80e7c20 */ /* 0x003fe20008410000 */
        /* <DEDUP_REMOVED lines=34> */
[----:B------:R-:W-:Y:S01]  /*97e0*/  HGMMA.64x128x16.F32.BF16 R24, R176, gdesc[UR8].tnspB, R24, gsb0 ;  /* 0x41e00008b0187df0 */ /* 0x000fe20008001818 */
        /* <DEDUP_REMOVED lines=71> */
[----:B------:R-:W1:Y:S01]  /*9c60*/  S2R R234, SR_TID.X ;  /* 0x0000000000ea7919 */ /* 0x000e620000002100 */
[C---:B------:R-:W-:Y:S01]  /*9c70*/  ISETP.GT.AND P2, PT, R13.reuse, RZ, PT ;  /* 0x000000ff0d00720c */ /* 0x040fe20003f44270 */
[----:B------:R-:W-:-:S02]  /*9c80*/  VIADD R13, R13, 0xffffffff ;  /* 0xffffffff0d0d7836 */ /* 0x000fc40000000000 */
[----:B------:R-:W3:Y:S01]  /*9c90*/  MUFU.TANH R145, R145 ;  /* 0x0000009100917308 */ /* 0x000ee20000002400 */
[----:B--2---:R-:W-:-:S07]  /*9ca0*/  FMNMX.FTZ R173, R157, R172, !PT ;  /* 0x000000ac9dad7209 */ /* 0x004fce0007810000 */
[----:B------:R-:W2:Y:S01]  /*9cb0*/  MUFU.TANH R148, R148 ;  /* 0x0000009400947308 */ /* 0x000ea20000002400 */
[----:B0-----:R-:W-:Y:S01]  /*9cc0*/  FMNMX.FTZ R172, R144, R173, !PT ;  /* 0x000000ad90ac7209 */ /* 0x001fe20007810000 */
[----:B------:R-:W-:-:S06]  /*9cd0*/  FMUL.FTZ R173, R118, UR7 ;  /* 0x0000000776ad7c20 */ /* 0x000fcc0008410000 */
[----:B------:R-:W0:Y:S01]  /*9ce0*/  MUFU.TANH R149, R149 ;  /* 0x0000009500957308 */ /* 0x000e220000002400 */
[----:B---3--:R-:W-:-:S07]  /*9cf0*/  FMNMX.FTZ R175, R145, R172, !PT ;  /* 0x000000ac91af7209 */ /* 0x008fce0007810000 */
[----:B------:R-:W3:Y:S01]  /*9d00*/  MUFU.TANH R136, R136 ;  /* 0x0000008800887308 */ /* 0x000ee20000002400 */
[----:B--2---:R-:W-:Y:S01]  /*9d10*/  FMNMX.FTZ R118, R148, R175, !PT ;  /* 0x000000af94767209 */ /* 0x004fe20007810000 */
[----:B------:R-:W-:Y:S01]  /*9d20*/  FMUL.FTZ R175, R104, UR7 ;  /* 0x0000000768af7c20 */ /* 0x000fe20008410000 */
[----:B-1----:R-:W-:-:S05]  /*9d30*/  SHF.R.U32.HI R234, RZ, 0x7, R234 ;  /* 0x00000007ffea7819 */ /* 0x002fca00000116ea */
[----:B------:R-:W1:Y:S08]  /*9d40*/  MUFU.TANH R137, R137 ;  /* 0x0000008900897308 */ /* 0x000e700000002400 */
[----:B------:R-:W2:Y:S08]  /*9d50*/  MUFU.TANH R140, R140 ;  /* 0x0000008c008c7308 */ /* 0x000eb00000002400 */
[----:B------:R-:W4:Y:S08]  /*9d60*/  MUFU.TANH R141, R141 ;  /* 0x0000008d008d7308 */ /* 0x000f300000002400 */
[----:B------:R-:W5:Y:S08]  /*9d70*/  MUFU.TANH R128, R128 ;  /* 0x0000008000807308 */ /* 0x000f700000002400 */
[----:B------:R-:W5:Y:S01]  /*9d80*/  MUFU.TANH R129, R129 ;  /* 0x0000008100817308 */ /* 0x000f620000002400 */
[----:B------:R-:W-:-:S02]  /*9d90*/  WARPGROUP.DEPBAR.LE gsb0, 0x0 ;  /* 0x00008000000079c5 */ /* 0x000fc40000010000 */
[----:B------:R-:W-:Y:S01]  /*9da0*/  WARPGROUP.ARRIVE ;  /* 0x00000000000079c5 */ /* 0x000fe20000000000 */
[----:B0-----:R-:W-:Y:S01]  /*9db0*/  FMNMX.FTZ R177, R149, R118, !PT ;  /* 0x0000007695b17209 */ /* 0x001fe20007810000 */
[----:B------:R-:W-:-:S03]  /*9dc0*/  IMAD.U32 R118, RZ, RZ, UR60 ;  /* 0x0000003cff767e24 */ /* 0x000fc6000f8e00ff */
[----:B------:R-:W0:Y:S01]  /*9dd0*/  MUFU.TANH R132, R132 ;  /* 0x0000008400847308 */ /* 0x000e220000002400 */
[----:B---3--:R-:W-:Y:S01]  /*9de0*/  FMNMX.FTZ R104, R136, R177, !PT ;  /* 0x000000b188687209 */ /* 0x008fe20007810000 */
[----:B------:R-:W-:Y:S01]  /*9df0*/  HGMMA.64x128x16.F32.BF16 R24, R180, gdesc[UR8].tnspB, R24, gsb0 ;  /* 0x41e00008b4187df0 */ /* 0x000fe20008001818 */
[----:B------:R-:W-:Y:S01]  /*9e00*/  UIADD3 UR10, UR6, 0x100, URZ ;  /* 0x00000100060a7890 */ /* 0x000fe2000fffe03f */
[----:B------:R-:W-:Y:S01]  /*9e10*/  @!P1 LEA R118, R118, UR14, 0x3 ;  /* 0x0000000e76769c11 */ /* 0x000fe2000f8e18ff */
[----:B------:R-:W-:Y:S01]  /*9e20*/  UMOV UR11, 0x40000040 ;  /* 0x40000040000b7882 */ /* 0x000fe20000000000 */
[----:B-1----:R-:W-:Y:S02]  /*9e30*/  FMNMX.FTZ R177, R137, R104, !PT ;  /* 0x0000006889b17209 */ /* 0x002fe40007810000 */
[----:B------:R-:W1:Y:S01]  /*9e40*/  MUFU.TANH R133, R133 ;  /* 0x0000008500857308 */ /* 0x000e620000002400 */
[----:B------:R-:W-:Y:S01]  /*9e50*/  @!P1 VIADD R118, R118, 0x34840 ;  /* 0x0003484076769836 */ /* 0x000fe20000000000 */
[----:B--2---:R-:W-:Y:S01]  /*9e60*/  FMNMX.FTZ R104, R140, R177, !PT ;  /* 0x000000b18c687209 */ /* 0x004fe20007810000 */
[----:B------:R-:W-:-:S03]  /*9e70*/  FMUL.FTZ R177, R108, UR7 ;  /* 0x000000076cb17c20 */ /* 0x000fc60008410000 */
[----:B----4-:R-:W-:Y:S02]  /*9e80*/  FMNMX.FTZ R179, R141, R104, !PT ;  /* 0x000000688db37209 */ /* 0x010fe40007810000 */
[----:B------:R-:W2:Y:S02]  /*9e90*/  MUFU.TANH R120, R120 ;  /* 0x0000007800787308 */ /* 0x000ea40000002400 */
[----:B-----5:R-:W-:-:S04]  /*9ea0*/  FMNMX.FTZ R104, R128, R179, !PT ;  /* 0x000000b380687209 */ /* 0x020fc80007810000 */
[----:B------:R-:W-:Y:S02]  /*9eb0*/  FMNMX.FTZ R179, R129, R104, !PT ;  /* 0x0000006881b37209 */ /* 0x000fe40007810000 */
[----:B------:R-:W3:Y:S02]  /*9ec0*/  MUFU.TANH R121, R121 ;  /* 0x0000007900797308 */ /* 0x000ee40000002400 */
[----:B0-----:R-:W-:Y:S01]  /*9ed0*/  FMNMX.FTZ R104, R132, R179, !PT ;  /* 0x000000b384687209 */ /* 0x001fe20007810000 */
[----:B------:R-:W-:-:S05]  /*9ee0*/  FMUL.FTZ R179, R96, UR7 ;  /* 0x0000000760b37c20 */ /* 0x000fca0008410000 */
[----:B------:R-:W0:Y:S08]  /*9ef0*/  MUFU.TANH R124, R124 ;  /* 0x0000007c007c7308 */ /* 0x000e300000002400 */
[----:B------:R-:W4:Y:S08]  /*9f00*/  MUFU.TANH R125, R125 ;  /* 0x0000007d007d7308 */ /* 0x000f300000002400 */
[----:B------:R-:W5:Y:S08]  /*9f10*/  MUFU.TANH R112, R112 ;  /* 0x0000007000707308 */ /* 0x000f700000002400 */
        /* <DEDUP_REMOVED lines=9> */
[----:B------:R-:W-:Y:S08]  /*9fb0*/  MUFU.TANH R101, R101 ;  /* 0x0000006500657308 */ /* 0x000ff00000002400 */
[----:B------:R-:W-:Y:S01]  /*9fc0*/  MUFU.TANH R93, R93 ;  /* 0x0000005d005d7308 */ /* 0x000fe20000002400 */
[----:B------:R-:W-:-:S02]  /*9fd0*/  WARPGROUP.DEPBAR.LE gsb0, 0x0 ;  /* 0x00008000000079c5 */ /* 0x000fc40000010000 */
[----:B------:R-:W-:Y:S01]  /*9fe0*/  WARPGROUP.ARRIVE ;  /* 0x00000000000079c5 */ /* 0x000fe20000000000 */
[----:B-1----:R-:W-:-:S04]  /*9ff0*/  FMNMX.FTZ R181, R133, R104, !PT ;  /* 0x0000006885b57209 */ /* 0x002fc80007810000 */
[----:B------:R-:W-:Y:S01]  /*a000*/  MUFU.TANH R21, R21 ;  /* 0x0000001500157308 */ /* 0x000fe20000002400 */
[----:B--2---:R-:W-:Y:S01]  /*a010*/  FMNMX.FTZ R96, R120, R181, !PT ;  /* 0x000000b578607209 */ /* 0x004fe20007810000 */
[----:B------:R-:W-:Y:S01]  /*a020*/  HGMMA.64x128x16.F32.BF16 R24, R184, gdesc[UR8].tnspB, R24, gsb0 ;  /* 0x41e00008b8187df0 */ /* 0x000fe20008001818 */
[----:B------:R-:W-:Y:S01]  /*a030*/  UIADD3 UR10, UR6, 0x180, URZ ;  /* 0x00000180060a7890 */ /* 0x000fe2000fffe03f */
[----:B------:R-:W-:Y:S01]  /*a040*/  UMOV UR11, 0x40000040 ;  /* 0x40000040000b7882 */ /* 0x000fe20000000000 */
[----:B---3--:R-:W-:-:S03]  /*a050*/  FMNMX.FTZ R181, R121, R96, !PT ;  /* 0x0000006079b57209 */ /* 0x008fc60007810000 */
[----:B------:R-:W-:Y:S01]  /*a060*/  MUFU.TANH R20, R20 ;  /* 0x0000001400147308 */ /* 0x000fe20000002400 */
[----:B0-----:R-:W-:Y:S01]  /*a070*/  FMNMX.FTZ R96, R124, R181, !PT ;  /* 0x000000b57c607209 */ /* 0x001fe20007810000 */
[----:B------:R-:W-:-:S03]  /*a080*/  FMUL.FTZ R181, R100, UR7 ;  /* 0x0000000764b57c20 */ /* 0x000fc60008410000 */
[----:B----4-:R-:W-:-:S03]  /*a090*/  FMNMX.FTZ R183, R125, R96, !PT ;  /* 0x000000607db77209 */ /* 0x010fc60007810000 */
[----:B------:R-:W-:Y:S01]  /*a0a0*/  MUFU.TANH R170, R170 ;  /* 0x000000aa00aa7308 */ /* 0x000fe20000002400 */
[----:B-----5:R-:W-:-:S04]  /*a0b0*/  FMNMX.FTZ R96, R112, R183, !PT ;  /* 0x000000b770607209 */ /* 0x020fc80007810000 */
[----:B------:R-:W-:-:S03]  /*a0c0*/  FMNMX.FTZ R183, R113, R96, !PT ;  /* 0x0000006071b77209 */ /* 0x000fc60007810000 */
[----:B------:R-:W0:Y:S01]  /*a0d0*/  MUFU.TANH R181, R181 ;  /* 0x000000b500b57308 */ /* 0x000e220000002400 */
[----:B------:R-:W-:Y:S01]  /*a0e0*/  FMNMX.FTZ R96, R116, R183, !PT ;  /* 0x000000b774607209 */ /* 0x000fe20007810000 */
[----:B------:R-:W-:Y:S02]  /*a0f0*/  FMUL.FTZ R183, R88, UR7 ;  /* 0x0000000758b77c20 */ /* 0x000fe40008410000 */
[----:B------:R-:W1:Y:S01]  /*a100*/  LDC R88, c[0x0][0x988] ;  /* 0x00026200ff587b82 */ /* 0x000e620000000800 */
[----:B------:R-:W-:-:S03]  /*a110*/  FMNMX.FTZ R96, R117, R96, !PT ;  /* 0x0000006075607209 */ /* 0x000fc60007810000 */
[----:B------:R-:W-:Y:S01]  /*a120*/  MUFU.TANH R171, R171 ;  /* 0x000000ab00ab7308 */ /* 0x000fe20000002400 */
[----:B------:R-:W-:-:S04]  /*a130*/  FMNMX.FTZ R96, R175, R96, !PT ;  /* 0x00000060af607209 */ /* 0x000fc80007810000 */
[----:B------:R-:W-:-:S03]  /*a140*/  FMNMX.FTZ R96, R105, R96, !PT ;  /* 0x0000006069607209 */ /* 0x000fc60007810000 */
[----:B------:R-:W2:Y:S01]  /*a150*/  MUFU.TANH R183, R183 ;  /* 0x000000b700b77308 */ /* 0x000ea20000002400 */
[----:B------:R-:W-:-:S04]  /*a160*/  FMNMX.FTZ R96, R177, R96, !PT ;  /* 0x00000060b1607209 */ /* 0x000fc80007810000 */
[----:B------:R-:W-:-:S03]  /*a170*/  FMNMX.FTZ R96, R109, R96, !PT ;  /* 0x000000606d607209 */ /* 0x000fc60007810000 */
[----:B------:R-:W-:Y:S01]  /*a180*/  MUFU.TANH R162, R162 ;  /* 0x000000a200a27308 */ /* 0x000fe20000002400 */
[----:B------:R-:W-:-:S04]  /*a190*/  FMNMX.FTZ R96, R179, R96, !PT ;  /* 0x00000060b3607209 */ /* 0x000fc80007810000 */
[----:B------:R-:W-:-:S03]  /*a1a0*/  FMNMX.FTZ R96, R97, R96, !PT ;  /* 0x0000006061607209 */ /* 0x000fc60007810000 */
[----:B------:R-:W-:Y:S01]  /*a1b0*/  MUFU.TANH R163, R163 ;  /* 0x000000a300a37308 */ /* 0x000fe20000002400 */
[----:B0-----:R-:W-:-:S04]  /*a1c0*/  FMNMX.FTZ R96, R181, R96, !PT ;  /* 0x00000060b5607209 */ /* 0x001fc80007810000 */
[----:B------:R-:W-:-:S03]  /*a1d0*/  FMNMX.FTZ R96, R101, R96, !PT ;  /* 0x0000006065607209 */ /* 0x000fc60007810000 */
        /* <DEDUP_REMOVED lines=15> */
[----:B------:R-:W-:-:S03]  /*a2d0*/  FMUL.FTZ R187, R92, UR7 ;  /* 0x000000075cbb7c20 */ /* 0x000fc60008410000 */
[----:B------:R-:W-:Y:S01]  /*a2e0*/  MUFU.TANH R139, R139 ;  /* 0x0000008b008b7308 */ /* 0x000fe20000002400 */
[----:B------:R-:W-:Y:S01]  /*a2f0*/  HGMMA.64x128x16.F32.BF16 R24, R188, gdesc[UR8].tnspB, R24, gsb0 ;  /* 0x41e00008bc187df0 */ /* 0x000fe20008001818 */
[----:B------:R-:W-:Y:S01]  /*a300*/  UIADD3 UR10, UR6, 0x200, URZ ;  /* 0x00000200060a7890 */ /* 0x000fe2000fffe03f */
[----:B------:R-:W-:-:S05]  /*a310*/  UMOV UR11, 0x40000040 ;  /* 0x40000040000b7882 */ /* 0x000fca0000000000 */
[----:B------:R-:W0:Y:S08]  /*a320*/  MUFU.TANH R185, R185 ;  /* 0x000000b900b97308 */ /* 0x000e300000002400 */
[----:B------:R-:W2:Y:S08]  /*a330*/  MUFU.TANH R187, R187 ;  /* 0x000000bb00bb7308 */ /* 0x000eb00000002400 */
[----:B------:R-:W-:Y:S01]  /*a340*/  MUFU.TANH R142, R142 ;  /* 0x0000008e008e7308 */ /* 0x000fe20000002400 */
[----:B0-----:R-:W-:-:S07]  /*a350*/  FMNMX.FTZ R96, R185, R96, !PT ;  /* 0x00000060b9607209 */ /* 0x001fce0007810000 */
[----:B------:R-:W-:Y:S01]  /*a360*/  MUFU.TANH R143, R143 ;  /* 0x0000008f008f7308 */ /* 0x000fe20000002400 */
[----:B--2---:R-:W-:-:S04]  /*a370*/  FMNMX.FTZ R96, R187, R96, !PT ;  /* 0x00000060bb607209 */ /* 0x004fc80007810000 */
[----:B------:R-:W-:-:S03]  /*a380*/  FMNMX.FTZ R96, R93, R96, !PT ;  /* 0x000000605d607209 */ /* 0x000fc60007810000 */
[----:B------:R-:W-:Y:S02]  /*a390*/  MUFU.TANH R130, R130 ;  /* 0x0000008200827308 */ /* 0x000fe40000002400 */
[----:B------:R-:W0:Y:S06]  /*a3a0*/  SHFL.BFLY PT, R89, R96, 0x2, 0x1f ;  /* 0x0c401f0060597f89 */ /* 0x000e2c00000e0000 */
[----:B------:R-:W-:Y:S08]  /*a3b0*/  MUFU.TANH R131, R131 ;  /* 0x0000008300837308 */ /* 0x000ff00000002400 */
[----:B------:R-:W-:Y:S08]  /*a3c0*/  MUFU.TANH R134, R134 ;  /* 0x0000008600867308 */ /* 0x000ff00000002400 */
[----:B------:R-:W-:Y:S01]  /*a3d0*/  MUFU.TANH R135, R135 ;  /* 0x0000008700877308 */ /* 0x000fe20000002400 */
[----:B0-----:R-:W-:-:S05]  /*a3e0*/  FMNMX.FTZ R89, R96, R89, !PT ;  /* 0x0000005960597209 */ /* 0x001fca0007810000 */
[----:B------:R-:W0:Y:S02]  /*a3f0*/  SHFL.BFLY PT, R92, R89, 0x1, 0x1f ;  /* 0x0c201f00595c7f89 */ /* 0x000e2400000e0000 */
[----:B------:R-:W-:Y:S08]  /*a400*/  MUFU.TANH R122, R122 ;  /* 0x0000007a007a7308 */ /* 0x000ff00000002400 */
[----:B------:R-:W-:Y:S08]  /*a410*/  MUFU.TANH R123, R123 ;  /* 0x0000007b007b7308 */ /* 0x000ff00000002400 */
[----:B------:R-:W-:Y:S01]  /*a420*/  MUFU.TANH R126, R126 ;  /* 0x0000007e007e7308 */ /* 0x000fe20000002400 */
[----:B0-----:R-:W-:-:S07]  /*a430*/  FMNMX.FTZ R89, R89, R92, !PT ;  /* 0x0000005c59597209 */ /* 0x001fce0007810000 */
[----:B------:R-:W-:Y:S01]  /*a440*/  MUFU.TANH R127, R127 ;  /* 0x0000007f007f7308 */ /* 0x000fe20000002400 */
[C---:B-1----:R-:W-:Y:S01]  /*a450*/  FMUL.FTZ R233, R89.reuse, R88 ;  /* 0x0000005859e97220 */ /* 0x042fe20000410000 */
[----:B------:R-:W-:-:S03]  /*a460*/  FADD.FTZ R11, -R89, R11 ;  /* 0x0000000b590b7221 */ /* 0x000fc60000010100 */
[----:B------:R-:W-:-:S03]  /*a470*/  FFMA.FTZ R176, R14, R88, -R233 ;  /* 0x000000580eb07223 */ /* 0x000fc600000108e9 */
[----:B------:R-:W-:Y:S01]  /*a480*/  MUFU.TANH R114, R114 ;  /* 0x0000007200727308 */ /* 0x000fe20000002400 */
[-C--:B------:R-:W-:Y:S01]  /*a490*/  FMUL.FTZ R11, R11, R88.reuse ;  /* 0x000000580b0b7220 */ /* 0x080fe20000410000 */
[-CC-:B------:R-:W-:Y:S01]  /*a4a0*/  FFMA.FTZ R15, R15, R88.reuse, -R233.reuse ;  /* 0x000000580f0f7223 */ /* 0x180fe200000108e9 */
[-CC-:B------:R-:W-:Y:S01]  /*a4b0*/  FFMA.FTZ R178, R168, R88.reuse, -R233.reuse ;  /* 0x00000058a8b27223 */ /* 0x180fe200000108e9 */
[-CC-:B------:R-:W-:Y:S01]  /*a4c0*/  FFMA.FTZ R169, R169, R88.reuse, -R233.reuse ;  /* 0x00000058a9a97223 */ /* 0x180fe200000108e9 */
[-CC-:B------:R-:W-:Y:S01]  /*a4d0*/  FFMA.FTZ R180, R160, R88.reuse, -R233.reuse ;  /* 0x00000058a0b47223 */ /* 0x180fe200000108e9 */
[-CC-:B------:R-:W-:Y:S01]  /*a4e0*/  FFMA.FTZ R182, R164, R88.reuse, -R233.reuse ;  /* 0x00000058a4b67223 */ /* 0x180fe200000108e9 */
[-CC-:B------:R-:W-:Y:S01]  /*a4f0*/  FFMA.FTZ R92, R183, R88.reuse, -R233.reuse ;  /* 0x00000058b75c7223 */ /* 0x180fe200000108e9 */
[----:B------:R-:W-:Y:S01]  /*a500*/  MUFU.TANH R115, R115 ;  /* 0x0000007300737308 */ /* 0x000fe20000002400 */
[-CC-:B------:R-:W-:Y:S01]  /*a510*/  FFMA.FTZ R184, R152, R88.reuse, -R233.reuse ;  /* 0x0000005898b87223 */ /* 0x180fe200000108e9 */
        /* <DEDUP_REMOVED lines=16> */
[----:B------:R-:W-:-:S06]  /*a620*/  FFMA.FTZ R93, R93, R88, -R233 ;  /* 0x000000585d5d7223 */ /* 0x000fcc00000108e9 */
[----:B------:R-:W-:Y:S01]  /*a630*/  MUFU.TANH R107, R107 ;  /* 0x0000006b006b7308 */ /* 0x000fe20000002400 */
[----:B------:R-:W-:Y:S02]  /*a640*/  WARPGROUP.DEPBAR.LE gsb0, 0x0 ;  /* 0x00008000000079c5 */ /* 0x000fe40000010000 */
[----:B------:R-:W-:Y:S01]  /*a650*/  WARPGROUP.ARRIVE ;  /* 0x00000000000079c5 */ /* 0x000fe20000000000 */
[----:B------:R-:W-:Y:S01]  /*a660*/  FMUL.FTZ R189, R106, UR7 ;  /* 0x000000076abd7c20 */ /* 0x000fe20008410000 */
[----:B------:R-:W-:-:S03]  /*a670*/  FMUL.FTZ R191, R110, UR7 ;  /* 0x000000076ebf7c20 */ /* 0x000fc60008410000 */
[----:B------:R-:W-:Y:S01]  /*a680*/  MUFU.TANH R111, R111 ;  /* 0x0000006f006f7308 */ /* 0x000fe20000002400 */
[-CC-:B------:R-:W-:Y:S01]  /*a690*/  FFMA.FTZ R188, R144, R88.reuse, -R233.reuse ;  /* 0x0000005890bc7223 */ /* 0x180fe200000108e9 */
[----:B------:R-:W-:Y:S01]  /*a6a0*/  FFMA.FTZ R190, R148, R88, -R233 ;  /* 0x0000005894be7223 */ /* 0x000fe200000108e9 */
[----:B------:R-:W-:Y:S01]  /*a6b0*/  HGMMA.64x128x16.F32.BF16 R24, R192, gdesc[UR8].tnspB, R24, gsb0 ;  /* 0x41e00008c0187df0 */ /* 0x000fe20008001818 */
[----:B------:R-:W-:Y:S01]  /*a6c0*/  UIADD3 UR10, UR6, 0x280, URZ ;  /* 0x00000280060a7890 */ /* 0x000fe2000fffe03f */
[----:B------:R-:W-:-:S03]  /*a6d0*/  UMOV UR11, 0x40000040 ;  /* 0x40000040000b7882 */ /* 0x000fc60000000000 */
[----:B------:R-:W-:Y:S08]  /*a6e0*/  MUFU.TANH R189, R189 ;  /* 0x000000bd00bd7308 */ /* 0x000ff00000002400 */
[----:B------:R-:W-:Y:S08]  /*a6f0*/  MUFU.TANH R191, R191 ;  /* 0x000000bf00bf7308 */ /* 0x000ff00000002400 */
[----:B------:R-:W-:Y:S08]  /*a700*/  MUFU.TANH R99, R99 ;  /* 0x0000006300637308 */ /* 0x000ff00000002400 */
[----:B------:R-:W-:Y:S08]  /*a710*/  MUFU.TANH R103, R103 ;  /* 0x0000006700677308 */ /* 0x000ff00000002400 */
[----:B------:R-:W-:Y:S08]  /*a720*/  MUFU.TANH R91, R91 ;  /* 0x0000005b005b7308 */ /* 0x000ff00000002400 */
[----:B------:R-:W-:Y:S08]  /*a730*/  MUFU.TANH R95, R95 ;  /* 0x0000005f005f7308 */ /* 0x000ff00000002400 */
[----:B------:R-:W-:Y:S08]  /*a740*/  MUFU.EX2 R11, R11 ;  /* 0x0000000b000b7308 */ /* 0x000ff00000000800 */
[----:B------:R-:W0:Y:S08]  /*a750*/  MUFU.EX2 R176, R176 ;  /* 0x000000b000b07308 */ /* 0x000e300000000800 */
[----:B------:R-:W1:Y:S08]  /*a760*/  MUFU.EX2 R15, R15 ;  /* 0x0000000f000f7308 */ /* 0x000e700000000800 */
[----:B------:R-:W-:Y:S01]  /*a770*/  MUFU.EX2 R178, R178 ;  /* 0x000000b200b27308 */ /* 0x000fe20000000800 */
[----:B0-----:R-:W-:-:S07]  /*a780*/  FFMA.FTZ R10, R11, R10, R176 ;  /* 0x0000000a0b0a7223 */ /* 0x001fce00000100b0 */
[----:B------:R-:W-:Y:S01]  /*a790*/  MUFU.EX2 R169, R169 ;  /* 0x000000a900a97308 */ /* 0x000fe20000000800 */
[----:B-1----:R-:W-:-:S07]  /*a7a0*/  F2FP.BF16.F32.PACK_AB R176, R15, R176 ;  /* 0x000000b00fb0723e */ /* 0x002fce00000010ff */
        /* <DEDUP_REMOVED lines=9> */
[----:B------:R-:W-:Y:S01]  /*a840*/  FMUL.FTZ R193, R98, UR7 ;  /* 0x0000000762c17c20 */ /* 0x000fe20008410000 */
[----:B------:R-:W-:Y:S01]  /*a850*/  FMUL.FTZ R195, R102, UR7 ;  /* 0x0000000766c37c20 */ /* 0x000fe20008410000 */
[-CC-:B------:R-:W-:Y:S01]  /*a860*/  FFMA.FTZ R192, R136, R88.reuse, -R233.reuse ;  /* 0x0000005888c07223 */ /* 0x180fe200000108e9 */
[----:B------:R-:W-:Y:S01]  /*a870*/  FFMA.FTZ R194, R140, R88, -R233 ;  /* 0x000000588cc27223 */ /* 0x000fe200000108e9 */
[----:B------:R-:W-:Y:S01]  /*a880*/  MUFU.EX2 R149, R149 ;  /* 0x0000009500957308 */ /* 0x000fe20000000800 */
[----:B------:R-:W-:Y:S01]  /*a890*/  HGMMA.64x128x16.F32.BF16 R24, R196, gdesc[UR8].tnspB, R24, gsb0 ;  /* 0x41e00008c4187df0 */ /* 0x000fe20008001818 */
[----:B------:R-:W-:Y:S01]  /*a8a0*/  UIADD3 UR10, UR6, 0x300, URZ ;  /* 0x00000300060a7890 */ /* 0x000fe2000fffe03f */
[----:B------:R-:W-:-:S05]  /*a8b0*/  UMOV UR11, 0x40000040 ;  /* 0x40000040000b7882 */ /* 0x000fca0000000000 */
[----:B------:R-:W0:Y:S08]  /*a8c0*/  MUFU.TANH R193, R193 ;  /* 0x000000c100c17308 */ /* 0x000e300000002400 */
[----:B------:R-:W1:Y:S08]  /*a8d0*/  MUFU.TANH R195, R195 ;  /* 0x000000c300c37308 */ /* 0x000e700000002400 */
        /* <DEDUP_REMOVED lines=19> */
[----:B------:R-:W-:Y:S01]  /*aa10*/  MOV R128, UR61 ;  /* 0x0000003d00807c02 */ /* 0x000fe20008000f00 */
[----:B------:R-:W-:Y:S01]  /*aa20*/  FFMA.FTZ R198, R132, R88, -R233 ;  /* 0x0000005884c67223 */ /* 0x000fe200000108e9 */
[----:B------:R-:W-:Y:S01]  /*aa30*/  HGMMA.64x128x16.F32.BF16 R24, R200, gdesc[UR8].tnspB, R24, gsb0 ;  /* 0x41e00008c8187df0 */ /* 0x000fe20008001818 */
[----:B------:R-:W-:Y:S01]  /*aa40*/  UIADD3 UR10, UR6, 0x380, URZ ;  /* 0x00000380060a7890 */ /* 0x000fe2000fffe03f */
[----:B------:R-:W2:Y:S01]  /*aa50*/  MUFU.TANH R197, R197 ;  /* 0x000000c500c57308 */ /* 0x000ea20000002400 */
[----:B------:R-:W-:Y:S01]  /*aa60*/  UMOV UR11, 0x40000040 ;  /* 0x40000040000b7882 */ /* 0x000fe20000000000 */
[----:B------:R-:W-:Y:S01]  /*aa70*/  @!P1 LEA R128, R128, UR14, 0x3 ;  /* 0x0000000e80809c11 */ /* 0x000fe2000f8e18ff */
[----:B------:R-:W-:-:S04]  /*aa80*/  UMOV UR61, UR60 ;  /* 0x0000003c003d7c82 */ /* 0x000fc80008000000 */
[----:B------:R-:W-:Y:S01]  /*aa90*/  @!P1 VIADD R128, R128, 0x34860 ;  /* 0x0003486080809836 */ /* 0x000fe20000000000 */
[----:B------:R-:W3:Y:S04]  /*aaa0*/  MUFU.TANH R199, R199 ;  /* 0x000000c700c77308 */ /* 0x000ee80000002400 */
[----:B------:R-:W-:-:S04]  /*aab0*/  @!P1 PRMT R128, RZ, 0x654, R128 ;  /* 0x00000654ff809816 */ /* 0x000fc80000000080 */
[----:B------:R-:W-:Y:S08]  /*aac0*/  MUFU.EX2 R196, R196 ;  /* 0x000000c400c47308 */ /* 0x000ff00000000800 */
[----:B------:R-:W-:Y:S01]  /*aad0*/  MUFU.EX2 R198, R198 ;  /* 0x000000c600c67308 */ /* 0x000fe20000000800 */
[----:B------:R-:W-:Y:S02]  /*aae0*/  WARPGROUP.DEPBAR.LE gsb0, 0x0 ;  /* 0x00008000000079c5 */ /* 0x000fe40000010000 */
[----:B------:R-:W-:Y:S01]  /*aaf0*/  WARPGROUP.ARRIVE ;  /* 0x00000000000079c5 */ /* 0x000fe20000000000 */
[-CC-:B------:R-:W-:Y:S01]  /*ab00*/  FFMA.FTZ R201, R161, R88.reuse, -R233.reuse ;  /* 0x00000058a1c97223 */ /* 0x180fe200000108e9 */
[-CC-:B------:R-:W-:Y:S01]  /*ab10*/  FFMA.FTZ R161, R165, R88.reuse, -R233.reuse ;  /* 0x00000058a5a17223 */ /* 0x180fe200000108e9 */
[--C-:B------:R-:W-:Y:S01]  /*ab20*/  FFMA.FTZ R165, R153, R88, -R233.reuse ;  /* 0x0000005899a57223 */ /* 0x100fe200000108e9 */
[----:B------:R-:W-:Y:S01]  /*ab30*/  FMNMX.FTZ R153, R21, R12, !PT ;  /* 0x0000000c15997209 */ /* 0x000fe20007810000 */
[-CC-:B------:R-:W-:Y:S01]  /*ab40*/  FFMA.FTZ R200, R120, R88.reuse, -R233.reuse ;  /* 0x0000005878c87223 */ /* 0x180fe200000108e9 */
[----:B------:R-:W-:Y:S01]  /*ab50*/  HGMMA.64x128x16.F32.BF16 R24, R204, gdesc[UR8].tnspB, R24, gsb0 ;  /* 0x41e00008cc187df0 */ /* 0x000fe20008001818 */
[----:B------:R-:W-:Y:S01]  /*ab60*/  UIADD3 UR10, UR6, 0x400, URZ ;  /* 0x00000400060a7890 */ /* 0x000fe2000fffe03f */
[----:B------:R-:W-:Y:S01]  /*ab70*/  FMNMX.FTZ R153, R20, R153, !PT ;  /* 0x0000009914997209 */ /* 0x000fe20007810000 */
[----:B------:R-:W-:Y:S01]  /*ab80*/  UMOV UR11, 0x40000040 ;  /* 0x40000040000b7882 */ /* 0x000fe20000000000 */
[----:B------:R-:W-:Y:S01]  /*ab90*/  IADD3 R120, -R234, 0xb, RZ ;  /* 0x0000000bea787810 */ /* 0x000fe20007ffe1ff */
[-CC-:B------:R-:W-:Y:S01]  /*aba0*/  FFMA.FTZ R202, R124, R88.reuse, -R233.reuse ;  /* 0x000000587cca7223 */ /* 0x180fe200000108e9 */
[----:B------:R-:W-:Y:S01]  /*abb0*/  FMNMX.FTZ R14, R170, R153, !PT ;  /* 0x00000099aa0e7209 */ /* 0x000fe20007810000 */
[----:B------:R-:W-:Y:S01]  /*abc0*/  FFMA.FTZ R153, R157, R88, -R233 ;  /* 0x000000589d997223 */ /* 0x000fe200000108e9 */
[----:B------:R-:W-:Y:S01]  /*abd0*/  @!P1 PRMT R124, RZ, 0x654, R118 ;  /* 0x00000654ff7c9816 */ /* 0x000fe20000000076 */
        /* <DEDUP_REMOVED lines=26> */
[----:B------:R-:W-:-:S03]  /*ad80*/  FFMA.FTZ R157, R129, R88, -R233 ;  /* 0x00000058819d7223 */ /* 0x000fc600000108e9 */
[----:B------:R-:W-:-:S03]  /*ad90*/  FMNMX.FTZ R129, R135, R14, !PT ;  /* 0x0000000e87817209 */ /* 0x000fc60007810000 */
[----:B------:R-:W-:Y:S01]  /*ada0*/  MUFU.EX2 R157, R157 ;  /* 0x0000009d009d7308 */ /* 0x000fe20000000800 */
        /* <DEDUP_REMOVED lines=16> */
[----:B0-----:R-:W-:Y:S01]  /*aeb0*/  FMNMX.FTZ R14, R193, R14, !PT ;  /* 0x0000000ec10e7209 */ /* 0x001fe20007810000 */
[-CC-:B------:R-:W-:Y:S01]  /*aec0*/  FFMA.FTZ R204, R112, R88.reuse, -R233.reuse ;  /* 0x0000005870cc7223 */ /* 0x180fe200000108e9 */
[----:B------:R-:W-:Y:S02]  /*aed0*/  FFMA.FTZ R206, R116, R88, -R233 ;  /* 0x0000005874ce7223 */ /* 0x000fe400000108e9 */
[----:B------:R-:W-:Y:S01]  /*aee0*/  FMNMX.FTZ R14, R99, R14, !PT ;  /* 0x0000000e630e7209 */ /* 0x000fe20007810000 */
[----:B------:R-:W-:Y:S01]  /*aef0*/  HGMMA.64x128x16.F32.BF16 R24, R208, gdesc[UR8].tnspB, R24, gsb0 ;  /* 0x41e00008d0187df0 */ /* 0x000fe20008001818 */
[----:B------:R-:W-:Y:S01]  /*af00*/  UIADD3 UR10, UR6, 0x480, URZ ;  /* 0x00000480060a7890 */ /* 0x000fe2000fffe03f */
[----:B------:R-:W-:Y:S01]  /*af10*/  MUFU.EX2 R204, R204 ;  /* 0x000000cc00cc7308 */ /* 0x000fe20000000800 */
[----:B------:R-:W-:Y:S01]  /*af20*/  UMOV UR11, 0x40000040 ;  /* 0x40000040000b7882 */ /* 0x000fe20000000000 */
[----:B-1----:R-:W-:Y:S01]  /*af30*/  FMNMX.FTZ R14, R195, R14, !PT ;  /* 0x0000000ec30e7209 */ /* 0x002fe20007810000 */
[----:B------:R-:W-:-:S03]  /*af40*/  UIADD3 UR6, UR6, 0x500, URZ ;  /* 0x0000050006067890 */ /* 0x000fc6000fffe03f */
[----:B------:R-:W-:Y:S02]  /*af50*/  FMNMX.FTZ R14, R103, R14, !PT ;  /* 0x0000000e670e7209 */ /* 0x000fe40007810000 */
[----:B------:R-:W-:Y:S02]  /*af60*/  MUFU.EX2 R206, R206 ;  /* 0x000000ce00ce7308 */ /* 0x000fe40000000800 */
[----:B--2---:R-:W-:-:S04]  /*af70*/  FMNMX.FTZ R14, R197, R14, !PT ;  /* 0x0000000ec50e7209 */ /* 0x004fc80007810000 */
[----:B------:R-:W-:-:S04]  /*af80*/  FMNMX.FTZ R14, R91, R14, !PT ;  /* 0x0000000e5b0e7209 */ /* 0x000fc80007810000 */
[----:B---3--:R-:W-:-:S04]  /*af90*/  FMNMX.FTZ R14, R199, R14, !PT ;  /* 0x0000000ec70e7209 */ /* 0x008fc80007810000 */
[----:B------:R-:W-:Y:S01]  /*afa0*/  FMNMX.FTZ R90, R95, R14, !PT ;  /* 0x0000000e5f5a7209 */ /* 0x000fe20007810000 */
[----:B------:R-:W-:-:S04]  /*afb0*/  FFMA.FTZ R14, R179, R88, -R233 ;  /* 0x00000058b30e7223 */ /* 0x000fc800000108e9 */
[----:B------:R-:W0:Y:S02]  /*afc0*/  SHFL.BFLY PT, R133, R90, 0x2, 0x1f ;  /* 0x0c401f005a857f89 */ /* 0x000e2400000e0000 */
[----:B------:R-:W-:Y:S01]  /*afd0*/  MUFU.EX2 R14, R14 ;  /* 0x0000000e000e7308 */ /* 0x000fe20000000800 */
[----:B0-----:R-:W-:Y:S01]  /*afe0*/  FMNMX.FTZ R94, R90, R133, !PT ;  /* 0x000000855a5e7209 */ /* 0x001fe20007810000 */
[----:B------:R-:W-:-:S04]  /*aff0*/  FFMA.FTZ R90, R181, R88, -R233 ;  /* 0x00000058b55a7223 */ /* 0x000fc800000108e9 */
[----:B------:R-:W0:Y:S02]  /*b000*/  SHFL.BFLY PT, R133, R94, 0x1, 0x1f ;  /* 0x0c201f005e857f89 */ /* 0x000e2400000e0000 */
[----:B------:R-:W-:Y:S01]  /*b010*/  MUFU.EX2 R90, R90 ;  /* 0x0000005a005a7308 */ /* 0x000fe20000000800 */
[----:B0-----:R-:W-:-:S07]  /*b020*/  FMNMX.FTZ R133, R94, R133, !PT ;  /* 0x000000855e857209 */ /* 0x001fce0007810000 */
[----:B------:R0:W-:Y:S01]  /*b030*/  MUFU.EX2 R94, R187 ;  /* 0x000000bb005e7308 */ /* 0x0001e20000000800 */
[----:B------:R-:W-:-:S04]  /*b040*/  FMUL.FTZ R181, R133, R88 ;  /* 0x0000005885b57220 */ /* 0x000fc80000410000 */
        /* <DEDUP_REMOVED lines=12> */
[----:B------:R-:W-:Y:S01]  /*b110*/  FADD.FTZ R151, R15, R10 ;  /* 0x0000000a0f977221 */ /* 0x000fe20000010000 */
[-CC-:B------:R-:W-:Y:S01]  /*b120*/  FFMA.FTZ R116, R167, R88.reuse, -R181.reuse ;  /* 0x00000058a7747223 */ /* 0x180fe200000108b5 */
[----:B------:R-:W-:Y:S01]  /*b130*/  MUFU.EX2 R179, R179 ;  /* 0x000000b300b37308 */ /* 0x000fe20000000800 */
[-CC-:B------:R-:W-:Y:S01]  /*b140*/  FFMA.FTZ R10, R123, R88.reuse, -R181.reuse ;  /* 0x000000587b0a7223 */ /* 0x180fe200000108b5 */
[-CC-:B------:R-:W-:Y:S01]  /*b150*/  FFMA.FTZ R122, R122, R88.reuse, -R181.reuse ;  /* 0x000000587a7a7223 */ /* 0x180fe200000108b5 */
[-CC-:B0-----:R-:W-:Y:S01]  /*b160*/  FFMA.FTZ R187, R158, R88.reuse, -R181.reuse ;  /* 0x000000589ebb7223 */ /* 0x181fe200000108b5 */
        /* <DEDUP_REMOVED lines=15> */
[----:B------:R-:W-:-:S05]  /*b260*/  FFMA.FTZ R95, R95, R88, -R181 ;  /* 0x000000585f5f7223 */ /* 0x000fca00000108b5 */
[----:B------:R-:W-:Y:S08]  /*b270*/  MUFU.EX2 R163, R163 ;  /* 0x000000a300a37308 */ /* 0x000ff00000000800 */
[----:B------:R-:W-:Y:S01]  /*b280*/  MUFU.EX2 R183, R183 ;  /* 0x000000b700b77308 */ /* 0x000fe20000000800 */
[----:B------:R-:W-:Y:S02]  /*b290*/  WARPGROUP.DEPBAR.LE gsb0, 0x0 ;  /* 0x00008000000079c5 */ /* 0x000fe40000010000 */
[----:B------:R-:W-:Y:S01]  /*b2a0*/  WARPGROUP.ARRIVE ;  /* 0x00000000000079c5 */ /* 0x000fe20000000000 */
[-CC-:B------:R-:W-:Y:S01]  /*b2b0*/  FFMA.FTZ R210, R177, R88.reuse, -R233.reuse ;  /* 0x00000058b1d27223 */ /* 0x180fe200000108e9 */
[----:B------:R-:W-:Y:S01]  /*b2c0*/  FADD.FTZ R177, -R133, R12 ;  /* 0x0000000c85b17221 */ /* 0x000fe20000010100 */
[-CC-:B------:R-:W-:Y:S01]  /*b2d0*/  FFMA.FTZ R208, R175, R88.reuse, -R233.reuse ;  /* 0x00000058afd07223 */ /* 0x180fe200000108e9 */
[-C--:B------:R-:W-:Y:S01]  /*b2e0*/  FFMA.FTZ R175, R185, R88.reuse, -R233 ;  /* 0x00000058b9af7223 */ /* 0x080fe200000108e9 */
[-CC-:B------:R-:W-:Y:S01]  /*b2f0*/  FFMA.FTZ R185, R154, R88.reuse, -R181.reuse ;  /* 0x000000589ab97223 */ /* 0x180fe200000108b5 */
[----:B------:R-:W-:Y:S01]  /*b300*/  HGMMA.64x128x16.F32.BF16 R24, R212, gdesc[UR8].tnspB, R24, gsb0 ;  /* 0x41e00008d4187df0 */ /* 0x000fe20008001818 */
[----:B------:R-:W-:Y:S01]  /*b310*/  UMOV UR10, UR6 ;  /* 0x00000006000a7c82 */ /* 0x000fe20008000000 */
[----:B------:R-:W-:Y:S01]  /*b320*/  UMOV UR11, 0x40000040 ;  /* 0x40000040000b7882 */ /* 0x000fe20000000000 */
[-C--:B------:R-:W-:Y:S01]  /*b330*/  FMUL.FTZ R12, R177, R88.reuse ;  /* 0x00000058b10c7220 */ /* 0x080fe20000410000 */
[-CC-:B------:R-:W-:Y:S01]  /*b340*/  FFMA.FTZ R177, R21, R88.reuse, -R181.reuse ;  /* 0x0000005815b17223 */ /* 0x180fe200000108b5 */
[----:B------:R-:W-:Y:S01]  /*b350*/  MUFU.EX2 R116, R116 ;  /* 0x0000007400747308 */ /* 0x000fe20000000800 */
[-CC-:B------:R-:W-:Y:S01]  /*b360*/  FFMA.FTZ R21, R130, R88.reuse, -R181.reuse ;  /* 0x0000005882157223 */ /* 0x180fe200000108b5 */
[-CC-:B------:R-:W-:Y:S01]  /*b370*/  FFMA.FTZ R209, R189, R88.reuse, -R181.reuse ;  /* 0x00000058bdd17223 */ /* 0x180fe200000108b5 */
[----:B------:R-:W-:Y:S01]  /*b380*/  FFMA.FTZ R211, R191, R88, -R181 ;  /* 0x00000058bfd37223 */ /* 0x000fe200000108b5 */
[----:B------:R-:W-:-:S04]  /*b390*/  R2UR UR6, R16 ;  /* 0x00000000100672ca */ /* 0x000fc800000e0000 */
[----:B------:R-:W-:Y:S08]  /*b3a0*/  MUFU.EX2 R12, R12 ;  /* 0x0000000c000c7308 */ /* 0x000ff00000000800 */
[----:B------:R-:W0:Y:S08]  /*b3b0*/  MUFU.EX2 R177, R177 ;  /* 0x000000b100b17308 */ /* 0x000e300000000800 */
[----:B------:R-:W-:Y:S08]  /*b3c0*/  MUFU.EX2 R185, R185 ;  /* 0x000000b900b97308 */ /* 0x000ff00000000800 */
[----:B------:R-:W-:Y:S01]  /*b3d0*/  MUFU.EX2 R110, R110 ;  /* 0x0000006e006e7308 */ /* 0x000fe20000000800 */
[----:B0-----:R-:W-:Y:S01]  /*b3e0*/  FFMA.FTZ R135, R12, R3, R177 ;  /* 0x000000030c877223 */ /* 0x001fe200000100b1 */
[----:B------:R-:W-:-:S06]  /*b3f0*/  F2FP.BF16.F32.PACK_AB R177, R20, R177 ;  /* 0x000000b114b1723e */ /* 0x000fcc00000010ff */
        /* <DEDUP_REMOVED lines=13> */
[----:B------:R-:W-:Y:S08]  /*b4d0*/  MUFU.EX2 R21, R21 ;  /* 0x0000001500157308 */ /* 0x000ff00000000800 */
[----:B------:R-:W-:Y:S01]  /*b4e0*/  MUFU.EX2 R108, R108 ;  /* 0x0000006c006c7308 */ /* 0x000fe20000000800 */
[----:B------:R-:W-:-:S02]  /*b4f0*/  WARPGROUP.DEPBAR.LE gsb0, 0x0 ;  /* 0x00008000000079c5 */ /* 0x000fc40000010000 */
[----:B------:R-:W-:Y:S01]  /*b500*/  WARPGROUP.ARRIVE ;  /* 0x00000000000079c5 */ /* 0x000fe20000000000 */
[----:B------:R-:W-:Y:S02]  /*b510*/  F2FP.BF16.F32.PACK_AB R212, R97, R14 ;  /* 0x0000000e61d4723e */ /* 0x000fe400000010ff */
[----:B------:R-:W-:Y:S02]  /*b520*/  F2FP.BF16.F32.PACK_AB R214, R101, R90 ;  /* 0x0000005a65d6723e */ /* 0x000fe400000010ff */
[----:B------:R-:W-:Y:S01]  /*b530*/  MUFU.EX2 R118, R134 ;  /* 0x0000008600767308 */ /* 0x000fe20000000800 */
[----:B------:R-:W-:Y:S07]  /*b540*/  HGMMA.64x128x16.F32.BF16 R24, R216, gdesc[UR8].tnspB, R24, gsb0 ;  /* 0x41e00008d8187df0 */ /* 0x000fee0008001818 */
[----:B------:R-:W-:Y:S08]  /*b550*/  MUFU.EX2 R131, R131 ;  /* 0x0000008300837308 */ /* 0x000ff00000000800 */
[----:B------:R-:W0:Y:S08]  /*b560*/  MUFU.EX2 R10, R10 ;  /* 0x0000000a000a7308 */ /* 0x000e300000000800 */
[----:B------:R-:W1:Y:S08]  /*b570*/  MUFU.EX2 R203, R203 ;  /* 0x000000cb00cb7308 */ /* 0x000e700000000800 */
        /* <DEDUP_REMOVED lines=10> */
[----:B------:R2:W-:Y:S06]  /*b620*/  BAR.ARV R120, 0x100 ;  /* 0x000400780000751d */ /* 0x0005ec0000002000 */
[----:B------:R3:W-:Y:S01]  /*b630*/  @!P1 SYNCS.ARRIVE.TRANS64.RED.A1T0 RZ, [R124+URZ], RZ ;  /* 0x000000ff7cff99a7 */ /* 0x0007e2000810043f */
[-C--:B------:R-:W-:Y:S01]  /*b640*/  FMUL.FTZ R24, R24, R11.reuse ;  /* 0x0000000b18187220 */ /* 0x080fe20000410000 */
[----:B--2---:R-:W-:Y:S01]  /*b650*/  FADD.FTZ R120, R178, R151 ;  /* 0x00000097b2787221 */ /* 0x004fe20000010000 */
[-C--:B------:R-:W-:Y:S01]  /*b660*/  FMUL.FTZ R25, R25, R11.reuse ;  /* 0x0000000b19197220 */ /* 0x080fe20000410000 */
[-C--:B------:R-:W-:Y:S01]  /*b670*/  FMUL.FTZ R28, R28, R11.reuse ;  /* 0x0000000b1c1c7220 */ /* 0x080fe20000410000 */
[-C--:B------:R-:W-:Y:S01]  /*b680*/  FMUL.FTZ R29, R29, R11.reuse ;  /* 0x0000000b1d1d7220 */ /* 0x080fe20000410000 */
[-C--:B------:R-:W-:Y:S01]  /*b690*/  FMUL.FTZ R32, R32, R11.reuse ;  /* 0x0000000b20207220 */ /* 0x080fe20000410000 */
[-C--:B------:R-:W-:Y:S01]  /*b6a0*/  FMUL.FTZ R33, R33, R11.reuse ;  /* 0x0000000b21217220 */ /* 0x080fe20000410000 */
[----:B---3--:R-:W-:Y:S01]  /*b6b0*/  FADD.FTZ R124, R20, R135 ;  /* 0x00000087147c7221 */ /* 0x008fe20000010000 */
[----:B------:R-:W-:Y:S01]  /*b6c0*/  FADD.FTZ R135, R169, R120 ;  /* 0x00000078a9877221 */ /* 0x000fe20000010000 */
[----:B------:R2:W-:Y:S01]  /*b6d0*/  @!P1 SYNCS.ARRIVE.TRANS64.RED.A1T0 RZ, [R128+URZ], RZ ;  /* 0x000000ff80ff99a7 */ /* 0x0005e2000810043f */
[----:B------:R-:W-:Y:S01]  /*b6e0*/  FMUL.FTZ R36, R36, R11 ;  /* 0x0000000b24247220 */ /* 0x000fe20000410000 */
[----:B------:R-:W-:Y:S01]  /*b6f0*/  FADD.FTZ R123, R179, R124 ;  /* 0x0000007cb37b7221 */ /* 0x000fe20000010000 */
[----:B------:R-:W-:Y:S01]  /*b700*/  FADD.FTZ R120, R180, R135 ;  /* 0x00000087b4787221 */ /* 0x000fe20000010000 */
[C---:B------:R-:W-:Y:S01]  /*b710*/  F2FP.BF16.F32.PACK_AB R179, R96.reuse, R179 ;  /* 0x000000b360b3723e */ /* 0x040fe200000010ff */
[-C--:B------:R-:W-:Y:S01]  /*b720*/  FMUL.FTZ R37, R37, R11.reuse ;  /* 0x0000000b25257220 */ /* 0x080fe20000410000 */
[----:B------:R-:W-:Y:S01]  /*b730*/  FADD.FTZ R123, R96, R123 ;  /* 0x0000007b607b7221 */ /* 0x000fe20000010000 */
[----:B------:R-:W-:Y:S01]  /*b740*/  F2FP.BF16.F32.PACK_AB R180, R201, R180 ;  /* 0x000000b4c9b4723e */ /* 0x000fe200000010ff */
[-C--:B------:R-:W-:Y:S01]  /*b750*/  FMUL.FTZ R40, R40, R11.reuse ;  /* 0x0000000b28287220 */ /* 0x080fe20000410000 */
[----:B------:R-:W-:Y:S01]  /*b760*/  FMUL.FTZ R41, R41, R11 ;  /* 0x0000000b29297220 */ /* 0x000fe20000410000 */
[----:B------:R-:W-:Y:S01]  /*b770*/  FADD.FTZ R122, R112, R123 ;  /* 0x0000007b707a7221 */ /* 0x000fe20000010000 */
[----:B------:R-:W-:Y:S01]  /*b780*/  FADD.FTZ R123, R201, R120 ;  /* 0x00000078c97b7221 */ /* 0x000fe20000010000 */
[-C--:B------:R-:W-:Y:S01]  /*b790*/  FFMA.FTZ R120, R115, R88.reuse, -R181 ;  /* 0x0000005873787223 */ /* 0x080fe200000108b5 */
[----:B0-----:R-:W-:Y:S01]  /*b7a0*/  F2FP.BF16.F32.PACK_AB R201, R10, R3 ;  /* 0x000000030ac9723e */ /* 0x001fe200000010ff */
[----:B------:R-:W-:Y:S01]  /*b7b0*/  FADD.FTZ R122, R163, R122 ;  /* 0x0000007aa37a7221 */ /* 0x000fe20000010000 */
[----:B------:R-:W-:Y:S01]  /*b7c0*/  FADD.FTZ R114, R182, R123 ;  /* 0x0000007bb6727221 */ /* 0x000fe20000010000 */
[-C--:B------:R-:W-:Y:S01]  /*b7d0*/  FMUL.FTZ R44, R44, R11.reuse ;  /* 0x0000000b2c2c7220 */ /* 0x080fe20000410000 */
[----:B------:R-:W-:Y:S01]  /*b7e0*/  FMUL.FTZ R45, R45, R11 ;  /* 0x0000000b2d2d7220 */ /* 0x000fe20000410000 */
[----:B------:R-:W-:Y:S01]  /*b7f0*/  FADD.FTZ R115, R183, R122 ;  /* 0x0000007ab7737221 */ /* 0x000fe20000010000 */
[----:B------:R-:W-:Y:S01]  /*b800*/  FADD.FTZ R123, R161, R114 ;  /* 0x00000072a17b7221 */ /* 0x000fe20000010000 */
[-C--:B------:R-:W-:Y:S01]  /*b810*/  FFMA.FTZ R122, R119, R88.reuse, -R181 ;  /* 0x00000058777a7223 */ /* 0x080fe200000108b5 */
[----:B------:R0:W3:Y:S01]  /*b820*/  MUFU.EX2 R114, R127 ;  /* 0x0000007f00727308 */ /* 0x0000e20000000800 */
[----:B------:R-:W-:Y:S01]  /*b830*/  FADD.FTZ R124, R116, R115 ;  /* 0x00000073747c7221 */ /* 0x000fe20000010000 */
[----:B------:R-:W-:Y:S01]  /*b840*/  FADD.FTZ R126, R184, R123 ;  /* 0x0000007bb87e7221 */ /* 0x000fe20000010000 */
[-CC-:B------:R-:W-:Y:S01]  /*b850*/  FFMA.FTZ R123, R111, R88.reuse, -R181.reuse ;  /* 0x000000586f7b7223 */ /* 0x180fe200000108b5 */
[-CC-:B------:R-:W-:Y:S01]  /*b860*/  FFMA.FTZ R119, R99, R88.reuse, -R181.reuse ;  /* 0x0000005863777223 */ /* 0x180fe200000108b5 */
[----:B------:R-:W-:Y:S01]  /*b870*/  FADD.FTZ R115, R185, R124 ;  /* 0x0000007cb9737221 */ /* 0x000fe20000010000 */
[-C--:B------:R-:W-:Y:S01]  /*b880*/  FFMA.FTZ R124, R107, R88.reuse, -R181 ;  /* 0x000000586b7c7223 */ /* 0x080fe200000108b5 */
[----:B------:R-:W-:Y:S01]  /*b890*/  FADD.FTZ R107, R165, R126 ;  /* 0x0000007ea56b7221 */ /* 0x000fe20000010000 */
[C---:B------:R-:W-:Y:S01]  /*b8a0*/  F2FP.BF16.F32.PACK_AB R185, R110.reuse, R185 ;  /* 0x000000b96eb9723e */ /* 0x040fe200000010ff */
[----:B------:R-:W-:Y:S01]  /*b8b0*/  FADD.FTZ R126, R110, R115 ;  /* 0x000000736e7e7221 */ /* 0x000fe20000010000 */
[----:B------:R-:W4:Y:S01]  /*b8c0*/  MUFU.EX2 R120, R120 ;  /* 0x0000007800787308 */ /* 0x000f220000000800 */
[----:B--2---:R-:W-:Y:S01]  /*b8d0*/  FADD.FTZ R128, R186, R107 ;  /* 0x0000006bba807221 */ /* 0x004fe20000010000 */
[----:B------:R-:W-:Y:S01]  /*b8e0*/  FFMA.FTZ R107, R193, R88, -R181 ;  /* 0x00000058c16b7223 */ /* 0x000fe200000108b5 */
[----:B------:R-:W-:Y:S01]  /*b8f0*/  FADD.FTZ R111, R187, R126 ;  /* 0x0000007ebb6f7221 */ /* 0x000fe20000010000 */
[C---:B------:R-:W-:Y:S01]  /*b900*/  F2FP.BF16.F32.PACK_AB R187, R106.reuse, R187 ;  /* 0x000000bb6abb723e */ /* 0x040fe200000010ff */
[----:B------:R-:W-:Y:S01]  /*b910*/  FADD.FTZ R115, R153, R128 ;  /* 0x0000008099737221 */ /* 0x000fe20000010000 */
[----:B------:R-:W-:Y:S01]  /*b920*/  F2FP.BF16.F32.PACK_AB R193, R139, R100 ;  /* 0x000000648bc1723e */ /* 0x000fe200000010ff */
[----:B0-----:R-:W-:Y:S01]  /*b930*/  FADD.FTZ R127, R106, R111 ;  /* 0x0000006f6a7f7221 */ /* 0x001fe20000010000 */
[----:B------:R-:W0:Y:S01]  /*b940*/  MUFU.EX2 R122, R122 ;  /* 0x0000007a007a7308 */ /* 0x000e220000000800 */
[----:B------:R-:W-:Y:S01]  /*b950*/  FADD.FTZ R126, R188, R115 ;  /* 0x00000073bc7e7221 */ /* 0x000fe20000010000 */
[----:B------:R-:W-:Y:S01]  /*b960*/  FFMA.FTZ R111, R195, R88, -R181 ;  /* 0x00000058c36f7223 */ /* 0x000fe200000108b5 */
[----:B------:R-:W-:Y:S01]  /*b970*/  FADD.FTZ R128, R104, R127 ;  /* 0x0000007f68807221 */ /* 0x000fe20000010000 */
[----:B------:R-:W-:Y:S01]  /*b980*/  F2FP.BF16.F32.PACK_AB R195, R143, R98 ;  /* 0x000000628fc3723e */ /* 0x000fe200000010ff */
[----:B------:R-:W-:Y:S01]  /*b990*/  FADD.FTZ R99, R145, R126 ;  /* 0x0000007e91637221 */ /* 0x000fe20000010000 */
[-C--:B------:R-:W-:Y:S01]  /*b9a0*/  FFMA.FTZ R115, R197, R88.reuse, -R181 ;  /* 0x00000058c5737223 */ /* 0x080fe200000108b5 */
[----:B------:R-:W-:Y:S01]  /*b9b0*/  FADD.FTZ R127, R155, R128 ;  /* 0x000000809b7f7221 */ /* 0x000fe20000010000 */
[----:B------:R-:W2:Y:S01]  /*b9c0*/  MUFU.EX2 R20, R124 ;  /* 0x0000007c00147308 */ /* 0x000ea20000000800 */
[----:B------:R-:W-:Y:S01]  /*b9d0*/  FADD.FTZ R126, R190, R99 ;  /* 0x00000063be7e7221 */ /* 0x000fe20000010000 */
[----:B------:R-:W-:Y:S01]  /*b9e0*/  F2FP.BF16.F32.PACK_AB R197, R108, R21 ;  /* 0x000000156cc5723e */ /* 0x000fe200000010ff */
[----:B------:R-:W-:Y:S01]  /*b9f0*/  FADD.FTZ R128, R102, R127 ;  /* 0x0000007f66807221 */ /* 0x000fe20000010000 */
[-CC-:B------:R-:W-:Y:S01]  /*ba00*/  FFMA.FTZ R99, R91, R88.reuse, -R181.reuse ;  /* 0x000000585b637223 */ /* 0x180fe200000108b5 */
[----:B------:R-:W-:Y:S01]  /*ba10*/  FADD.FTZ R127, R149, R126 ;  /* 0x0000007e957f7221 */ /* 0x000fe20000010000 */
[----:B------:R-:W-:Y:S01]  /*ba20*/  FFMA.FTZ R91, R199, R88, -R181 ;  /* 0x00000058c75b7223 */ /* 0x000fe200000108b5 */
[----:B------:R-:W-:Y:S01]  /*ba30*/  FADD.FTZ R135, R147, R128 ;  /* 0x0000008093877221 */ /* 0x000fe20000010000 */
[----:B------:R-:W-:Y:S01]  /*ba40*/  MUFU.EX2 R119, R119 ;  /* 0x0000007700777308 */ /* 0x000fe20000000800 */
[----:B------:R-:W-:Y:S01]  /*ba50*/  FADD.FTZ R126, R192, R127 ;  /* 0x0000007fc07e7221 */ /* 0x000fe20000010000 */
[-C--:B------:R-:W-:Y:S01]  /*ba60*/  FMUL.FTZ R48, R48, R11.reuse ;  /* 0x0000000b30307220 */ /* 0x080fe20000410000 */
[----:B------:R-:W-:Y:S01]  /*ba70*/  FADD.FTZ R128, R100, R135 ;  /* 0x0000008764807221 */ /* 0x000fe20000010000 */
[-C--:B------:R-:W-:Y:S01]  /*ba80*/  FMUL.FTZ R49, R49, R11.reuse ;  /* 0x0000000b31317220 */ /* 0x080fe20000410000 */
[----:B------:R-:W-:Y:S01]  /*ba90*/  FADD.FTZ R15, R137, R126 ;  /* 0x0000007e890f7221 */ /* 0x000fe20000010000 */
[-C--:B------:R-:W-:Y:S01]  /*baa0*/  FMUL.FTZ R52, R52, R11.reuse ;  /* 0x0000000b34347220 */ /* 0x080fe20000410000 */
        /* <DEDUP_REMOVED lines=25> */
[----:B------:R5:W2:Y:S01]  /*bc40*/  MUFU.EX2 R96, R123 ;  /* 0x0000007b00607308 */ /* 0x000aa20000000800 */
        /* <DEDUP_REMOVED lines=10> */
[----:B-1----:R-:W-:Y:S01]  /*bcf0*/  FADD.FTZ R15, R203, R104 ;  /* 0x00000068cb0f7221 */ /* 0x002fe20000010000 */
[-C--:B------:R-:W-:Y:S01]  /*bd00*/  FMUL.FTZ R84, R84, R11.reuse ;  /* 0x0000000b54547220 */ /* 0x080fe20000410000 */
[----:B-----5:R-:W-:Y:S01]  /*bd10*/  FADD.FTZ R123, R125, R106 ;  /* 0x0000006a7d7b7221 */ /* 0x020fe20000010000 */
[----:B------:R-:W-:Y:S01]  /*bd20*/  FMUL.FTZ R85, R85, R11 ;  /* 0x0000000b55557220 */ /* 0x000fe20000410000 */
[----:B---3--:R-:W-:Y:S01]  /*bd30*/  FADD.FTZ R102, R114, R15 ;  /* 0x0000000f72667221 */ /* 0x008fe20000010000 */
[-C--:B------:R-:W-:Y:S01]  /*bd40*/  FMUL.FTZ R26, R26, R12.reuse ;  /* 0x0000000c1a1a7220 */ /* 0x080fe20000410000 */
[----:B------:R-:W-:Y:S01]  /*bd50*/  FADD.FTZ R100, R204, R123 ;  /* 0x0000007bcc647221 */ /* 0x000fe20000010000 */
[-C--:B------:R-:W-:Y:S01]  /*bd60*/  FMUL.FTZ R27, R27, R12.reuse ;  /* 0x0000000c1b1b7220 */ /* 0x080fe20000410000 */
[----:B------:R-:W-:Y:S01]  /*bd70*/  FADD.FTZ R15, R205, R102 ;  /* 0x00000066cd0f7221 */ /* 0x000fe20000010000 */
[-C--:B------:R-:W-:Y:S01]  /*bd80*/  FMUL.FTZ R30, R30, R12.reuse ;  /* 0x0000000c1e1e7220 */ /* 0x080fe20000410000 */
[----:B----4-:R-:W-:Y:S01]  /*bd90*/  FADD.FTZ R107, R113, R100 ;  /* 0x00000064716b7221 */ /* 0x010fe20000010000 */
[----:B------:R-:W1:Y:S01]  /*bda0*/  MUFU.EX2 R102, R111 ;  /* 0x0000006f00667308 */ /* 0x000e620000000800 */
        /* <DEDUP_REMOVED lines=8> */
[----:B0-----:R-:W-:Y:S01]  /*be30*/  FADD.FTZ R98, R122, R15 ;  /* 0x0000000f7a627221 */ /* 0x001fe20000010000 */
[-C--:B------:R-:W-:Y:S01]  /*be40*/  FMUL.FTZ R39, R39, R12.reuse ;  /* 0x0000000c27277220 */ /* 0x080fe20000410000 */
[----:B------:R-:W-:Y:S01]  /*be50*/  FADD.FTZ R100, R208, R21 ;  /* 0x00000015d0647221 */ /* 0x000fe20000010000 */
[-C--:B------:R-:W-:Y:S01]  /*be60*/  FMUL.FTZ R42, R42, R12.reuse ;  /* 0x0000000c2a2a7220 */ /* 0x080fe20000410000 */
[----:B------:R-:W-:Y:S01]  /*be70*/  FADD.FTZ R15, R209, R98 ;  /* 0x00000062d10f7221 */ /* 0x000fe20000010000 */
[-C--:B------:R-:W-:Y:S01]  /*be80*/  FMUL.FTZ R43, R43, R12.reuse ;  /* 0x0000000c2b2b7220 */ /* 0x080fe20000410000 */
[----:B------:R-:W-:Y:S01]  /*be90*/  FADD.FTZ R3, R105, R100 ;  /* 0x0000006469037221 */ /* 0x000fe20000010000 */
[-C--:B------:R-:W-:Y:S01]  /*bea0*/  FMUL.FTZ R46, R46, R12.reuse ;  /* 0x0000000c2e2e7220 */ /* 0x080fe20000410000 */
[----:B--2---:R-:W-:Y:S01]  /*beb0*/  FADD.FTZ R10, R20, R15 ;  /* 0x0000000f140a7221 */ /* 0x004fe20000010000 */
[----:B------:R-:W0:Y:S01]  /*bec0*/  MUFU.EX2 R100, R115 ;  /* 0x0000007300647308 */ /* 0x000e220000000800 */
[----:B------:R-:W-:Y:S01]  /*bed0*/  FADD.FTZ R98, R210, R3 ;  /* 0x00000003d2627221 */ /* 0x000fe20000010000 */
[-C--:B------:R-:W-:Y:S01]  /*bee0*/  FMUL.FTZ R47, R47, R12.reuse ;  /* 0x0000000c2f2f7220 */ /* 0x080fe20000410000 */
[----:B------:R-:W-:Y:S01]  /*bef0*/  FADD.FTZ R3, R211, R10 ;  /* 0x0000000ad3037221 */ /* 0x000fe20000010000 */
[-C--:B------:R-:W-:Y:S01]  /*bf00*/  FMUL.FTZ R50, R50, R12.reuse ;  /* 0x0000000c32327220 */ /* 0x080fe20000410000 */
[----:B------:R-:W-:Y:S01]  /*bf10*/  FADD.FTZ R15, R109, R98 ;  /* 0x000000626d0f7221 */ /* 0x000fe20000010000 */
[-C--:B------:R-:W-:Y:S01]  /*bf20*/  FMUL.FTZ R51, R51, R12.reuse ;  /* 0x0000000c33337220 */ /* 0x080fe20000410000 */
[----:B------:R-:W-:Y:S01]  /*bf30*/  FADD.FTZ R3, R96, R3 ;  /* 0x0000000360037221 */ /* 0x000fe20000010000 */
[----:B------:R-:W2:Y:S01]  /*bf40*/  MUFU.EX2 R98, R91 ;  /* 0x0000005b00627308 */ /* 0x000ea20000000800 */
        /* <DEDUP_REMOVED lines=10> */
[----:B-1----:R-:W-:Y:S01]  /*bff0*/  FADD.FTZ R3, R102, R3 ;  /* 0x0000000366037221 */ /* 0x002fe20000010000 */
        /* <DEDUP_REMOVED lines=12> */
[----:B------:R-:W-:Y:S01]  /*c0c0*/  FMUL.FTZ R75, R75, R12 ;  /* 0x0000000c4b4b7220 */ /* 0x000fe20000410000 */
[----:B------:R-:W-:Y:S01]  /*c0d0*/  FADD.FTZ R10, R94, R15 ;  /* 0x0000000f5e0a7221 */ /* 0x000fe20000010000 */
[----:B------:R-:W-:-:S02]  /*c0e0*/  IMAD.U32 R15, RZ, RZ, UR6 ;  /* 0x00000006ff0f7e24 */ /* 0x000fc4000f8e00ff */
[----:B--2---:R-:W-:Y:S01]  /*c0f0*/  FADD.FTZ R3, R98, R3 ;  /* 0x0000000362037221 */ /* 0x004fe20000010000 */
[-C--:B------:R-:W-:Y:S01]  /*c100*/  FMUL.FTZ R78, R78, R12.reuse ;  /* 0x0000000c4e4e7220 */ /* 0x080fe20000410000 */
[-C--:B------:R-:W-:Y:S01]  /*c110*/  FMUL.FTZ R79, R79, R12.reuse ;  /* 0x0000000c4f4f7220 */ /* 0x080fe20000410000 */
[-C--:B------:R-:W-:Y:S01]  /*c120*/  FMUL.FTZ R82, R82, R12.reuse ;  /* 0x0000000c52527220 */ /* 0x080fe20000410000 */
[-C--:B------:R-:W-:Y:S01]  /*c130*/  FMUL.FTZ R83, R83, R12.reuse ;  /* 0x0000000c53537220 */ /* 0x080fe20000410000 */
[-C--:B------:R-:W-:Y:S01]  /*c140*/  FMUL.FTZ R86, R86, R12.reuse ;  /* 0x0000000c56567220 */ /* 0x080fe20000410000 */
[----:B------:R-:W-:Y:S01]  /*c150*/  FMUL.FTZ R87, R87, R12 ;  /* 0x0000000c57577220 */ /* 0x000fe20000410000 */
[----:B------:R-:W-:Y:S01]  /*c160*/  F2FP.BF16.F32.PACK_AB R178, R169, R178 ;  /* 0x000000b2a9b2723e */ /* 0x000fe200000010ff */
[----:B------:R-:W-:Y:S01]  /*c170*/  FADD.FTZ R10, R93, R10 ;  /* 0x0000000a5d0a7221 */ /* 0x000fe20000010000 */
[----:B------:R-:W-:Y:S01]  /*c180*/  F2FP.BF16.F32.PACK_AB R181, R163, R112 ;  /* 0x00000070a3b5723e */ /* 0x000fe200000010ff */
[----:B------:R-:W-:Y:S01]  /*c190*/  FADD.FTZ R3, R95, R3 ;  /* 0x000000035f037221 */ /* 0x000fe20000010000 */
[----:B------:R-:W-:Y:S01]  /*c1a0*/  F2FP.BF16.F32.PACK_AB R182, R161, R182 ;  /* 0x000000b6a1b6723e */ /* 0x000fe200000010ff */
[----:B------:R-:W-:Y:S01]  /*c1b0*/  IMAD.MOV.U32 R12, RZ, RZ, R133 ;  /* 0x000000ffff0c7224 */ /* 0x000fe200078e0085 */
[----:B------:R-:W-:Y:S01]  /*c1c0*/  F2FP.BF16.F32.PACK_AB R183, R116, R183 ;  /* 0x000000b774b7723e */ /* 0x000fe200000010ff */
[----:B------:R-:W-:Y:S01]  /*c1d0*/  IMAD.MOV.U32 R11, RZ, RZ, R89 ;  /* 0x000000ffff0b7224 */ /* 0x000fe200078e0059 */
        /* <DEDUP_REMOVED lines=26> */
[----:B------:R-:W-:Y:S06]  /*c380*/  @P2 BRA `(.L_x_6707) ;  /* 0xffffffa800582947 */ /* 0x000fec000383ffff */
.L_x_6698:
[----:B------:R-:W-:Y:S06]  /*c390*/  BAR.ARV 0x8, 0x180 ;  /* 0x0206000000007b1d */ /* 0x000fec0000002000 */
[----:B------:R-:W-:Y:S05]  /*c3a0*/  @!P0 BRA `(.L_x_6708) ;  /* 0x0000000000048947 */ /* 0x000fea0003800000 */
[----:B------:R-:W-:Y:S01]  /*c3b0*/  BPT.TRAP 0x1 ;  /* 0x000000040000795c */ /* 0x000fe20000300000 */
.L_x_6708:
        /* <DEDUP_REMOVED lines=8> */
.L_x_6709:
[----:B-1----:R-:W-:Y:S05]  /*c440*/  @P2 BRA `(.L_x_6710) ;  /* 0x0000000000082947 */ /* 0x002fea0003800000 */
[----:B------:R-:W1:Y:S02]  /*c450*/  SYNCS.PHASECHK.TRANS64.TRYWAIT P0, [UR8+0x34850], R0 ;  /* 0x03485000ff0075a7 */ /* 0x000e640008000148 */
[----:B-1----:R-:W-:Y:S05]  /*c460*/  @!P0 BRA `(.L_x_6711) ;  /* 0x0000005c00bc8947 */ /* 0x002fea0003800000 */
.L_x_6710:
[----:B------:R-:W-:Y:S01]  /*c470*/  R2UR UR12, R2 ;  /* 0x00000000020c72ca */ /* 0x000fe200000e0000 */
[----:B------:R-:W-:Y:S01]  /*c480*/  WARPGROUP.ARRIVE ;  /* 0x00000000000079c5 */ /* 0x000fe20000000000 */
[----:B------:R-:W-:Y:S01]  /*c490*/  UMOV UR7, 0x40000040 ;  /* 0x4000004000077882 */ /* 0x000fe20000000000 */
[----:B------:R-:W-:Y:S01]  /*c4a0*/  UMOV UR11, 0x40000040 ;  /* 0x40000040000b7882 */ /* 0x000fe20000000000 */
[----:B-1----:R-:W1:Y:S01]  /*c4b0*/  SHFL.BFLY PT, R5, R10, 0x2, 0x1f ;  /* 0x0c401f000a057f89 */ /* 0x002e6200000e0000 */
[----:B------:R-:W-:Y:S01]  /*c4c0*/  IMAD.MOV.U32 R93, RZ, RZ, -0x800000 ;  /* 0xff800000ff5d7424 */ /* 0x000fe200078e00ff */
[----:B------:R-:W2:Y:S01]  /*c4d0*/  LDC R96, c[0x0][0xc38] ;  /* 0x00030e00ff607b82 */ /* 0x000ea20000000800 */
[----:B------:R-:W-:Y:S01]  /*c4e0*/  IMAD.MOV.U32 R108, RZ, RZ, RZ ;  /* 0x000000ffff6c7224 */ /* 0x000fe200078e00ff */
[----:B0-----:R-:W0:Y:S01]  /*c4f0*/  SHFL.BFLY PT, R0, R3, 0x2, 0x1f ;  /* 0x0c401f0003007f89 */ /* 0x001e2200000e0000 */
[----:B------:R-:W-:Y:S01]  /*c500*/  IMAD.MOV.U32 R97, RZ, RZ, RZ ;  /* 0x000000ffff617224 */ /* 0x000fe200078e00ff */
[----:B------:R-:W-:Y:S01]  /*c510*/  R2UR UR13, R225 ;  /* 0x00000000e10d72ca */ /* 0x000fe200000e0000 */
[----:B------:R-:W-:Y:S01]  /*c520*/  IMAD.MOV.U32 R92, RZ, RZ, -0x800000 ;  /* 0xff800000ff5c7424 */ /* 0x000fe200078e00ff */
[----:B------:R-:W-:Y:S01]  /*c530*/  R2UR UR14, R226 ;  /* 0x00000000e20e72ca */ /* 0x000fe200000e0000 */
[----:B------:R-:W-:Y:S01]  /*c540*/  UIADD3 UR4, UR12, 0x400, URZ ;  /* 0x000004000c047890 */ /* 0x000fe2000fffe03f */
[----:B------:R-:W-:-:S03]  /*c550*/  R2UR UR9, R224 ;  /* 0x00000000e00972ca */ /* 0x000fc600000e0000 */
[----:B------:R-:W-:-:S04]  /*c560*/  USHF.R.U32.HI UR4, URZ, 0x4, UR4 ;  /* 0x000000043f047899 */ /* 0x000fc80008011604 */
[----:B------:R-:W-:-:S04]  /*c570*/  ULOP3.LUT UR4, UR4, 0x3fff, URZ, 0xc0, !UPT ;  /* 0x00003fff04047892 */ /* 0x000fc8000f8ec03f */
[----:B------:R-:W-:Y:S01]  /*c580*/  ULOP3.LUT UR4, UR4, 0x5800000, URZ, 0xfc, !UPT ;  /* 0x0580000004047892 */ /* 0x000fe2000f8efc3f */
[----:B-1----:R-:W-:-:S03]  /*c590*/  FADD.FTZ R5, R5, R10 ;  /* 0x0000000a05057221 */ /* 0x002fc60000010000 */
[----:B------:R-:W-:Y:S01]  /*c5a0*/  UIMAD UR6, UR60, 0xb00, UR4 ;  /* 0x00000b003c0678a4 */ /* 0x000fe2000f8e0204 */
[----:B0-----:R-:W-:-:S03]  /*c5b0*/  FADD.FTZ R2, R0, R3 ;  /* 0x0000000300027221 */ /* 0x001fc60000010000 */
[----:B------:R-:W-:Y:S01]  /*c5c0*/  UIADD3 UR4, UR6, 0x80, URZ ;  /* 0x0000008006047890 */ /* 0x000fe2000fffe03f */
[----:B------:R-:W0:Y:S08]  /*c5d0*/  SHFL.BFLY PT, R0, R5, 0x1, 0x1f ;  /* 0x0c201f0005007f89 */ /* 0x000e3000000e0000 */
[----:B------:R-:W-:Y:S03]  /*c5e0*/  HGMMA.64x128x16.F32.BF16 R24, R176, gdesc[UR4].tnspB, R24, gsb0 ;  /* 0x41e00004b0187df0 */ /* 0x000fe60008001818 */
[----:B------:R-:W1:Y:S01]  /*c5f0*/  S2UR UR7, SR_SWINHI ;  /* 0x00000000000779c3 */ /* 0x000e620000002f00 */
[----:B------:R-:W-:Y:S01]  /*c600*/  UMOV UR10, UR4 ;  /* 0x00000004000a7c82 */ /* 0x000fe20008000000 */
[----:B------:R-:W-:Y:S01]  /*c610*/  UIADD3 UR4, UR6, 0x100, URZ ;  /* 0x0000010006047890 */ /* 0x000fe2000fffe03f */
[----:B------:R-:W3:Y:S01]  /*c620*/  SHFL.BFLY PT, R7, R2, 0x1, 0x1f ;  /* 0x0c201f0002077f89 */ /* 0x000ee200000e0000 */
[----:B0-----:R-:W-:Y:S01]  /*c630*/  FADD.FTZ R8, R5, R0 ;  /* 0x0000000005087221 */ /* 0x001fe20000010000 */
[----:B------:R-:W-:-:S04]  /*c640*/  IMAD R5, R222, 0x40, R19 ;  /* 0x00000040de057824 */ /* 0x000fc800078e0213 */
[----:B------:R-:W-:Y:S01]  /*c650*/  FSETP.NE.FTZ.AND P0, PT, R8, RZ, PT ;  /* 0x000000ff0800720b */ /* 0x000fe20003f15000 */
[----:B---3--:R-:W-:-:S05]  /*c660*/  FADD.FTZ R7, R2, R7 ;  /* 0x0000000702077221 */ /* 0x008fca0000010000 */
[----:B------:R-:W-:-:S07]  /*c670*/  FSETP.NE.FTZ.AND P2, PT, R7, RZ, PT ;  /* 0x000000ff0700720b */ /* 0x000fce0003f55000 */
[----:B------:R-:W-:Y:S01]  /*c680*/  @P0 MUFU.LG2 R4, R8 ;  /* 0x0000000800040308 */ /* 0x000fe20000000c00 */
[----:B------:R-:W-:-:S07]  /*c690*/  @P0 FMUL.FTZ R0, R88, 0.69314718246459960938 ;  /* 0x3f31721858000820 */ /* 0x000fce0000410000 */
[----:B------:R-:W0:Y:S01]  /*c6a0*/  @P2 MUFU.LG2 R6, R7 ;  /* 0x0000000700062308 */ /* 0x000e220000000c00 */
[----:B------:R-:W-:-:S07]  /*c6b0*/  @P2 FMUL.FTZ R9, R88, 0.69314718246459960938 ;  /* 0x3f31721858092820 */ /* 0x000fce0000410000 */
[----:B------:R-:W3:Y:S08]  /*c6c0*/  @P0 MUFU.RCP R108, R8 ;  /* 0x00000008006c0308 */ /* 0x000ef00000001000 */
[----:B------:R4:W3:Y:S01]  /*c6d0*/  @P2 MUFU.RCP R97, R7 ;  /* 0x0000000700612308 */ /* 0x0008e20000001000 */
[----:B0-----:R-:W-:-:S04]  /*c6e0*/  @P2 FMUL.FTZ R6, R6, 0.69314718246459960938 ;  /* 0x3f31721806062820 */ /* 0x001fc80000410000 */
[----:B------:R-:W-:Y:S01]  /*c6f0*/  @P2 FFMA.FTZ R92, R9, R133, R6 ;  /* 0x00000085095c2223 */ /* 0x000fe20000010006 */
[----:B------:R-:W-:Y:S02]  /*c700*/  WARPGROUP.DEPBAR.LE gsb0, 0x0 ;  /* 0x00008000000079c5 */ /* 0x000fe40000010000 */
[----:B------:R-:W-:-:S06]  /*c710*/  WARPGROUP.ARRIVE ;  /* 0x00000000000079c5 */ /* 0x000fcc0000000000 */
[----:B------:R-:W-:Y:S01]  /*c720*/  HGMMA.64x128x16.F32.BF16 R24, R180, gdesc[UR8].tnspB, R24, gsb0 ;  /* 0x41e00008b4187df0 */ /* 0x000fe20008001818 */
[----:B------:R-:W-:Y:S01]  /*c730*/  UMOV UR10, UR4 ;  /* 0x00000004000a7c82 */ /* 0x000fe20008000000 */
[----:B------:R-:W-:Y:S01]  /*c740*/  UMOV UR11, 0x40000040 ;  /* 0x40000040000b7882 */ /* 0x000fe20000000000 */
[----:B------:R-:W-:Y:S01]  /*c750*/  UIADD3 UR4, UR6, 0x180, URZ ;  /* 0x0000018006047890 */ /* 0x000fe2000fffe03f */
        /* <DEDUP_REMOVED lines=35> */
[----:B------:R-:W-:Y:S02]  /*c990*/  UIADD3 UR4, UR6, 0x480, URZ ;  /* 0x0000048006047890 */ /* 0x000fe4000fffe03f */
[----:B------:R-:W-:Y:S01]  /*c9a0*/  UIADD3 UR6, UR6, 0x500, URZ ;  /* 0x0000050006067890 */ /* 0x000fe2000fffe03f */
[----:B------:R-:W-:Y:S02]  /*c9b0*/  WARPGROUP.DEPBAR.LE gsb0, 0x0 ;  /* 0x00008000000079c5 */ /* 0x000fe40000010000 */
[----:B------:R-:W-:-:S06]  /*c9c0*/  WARPGROUP.ARRIVE ;  /* 0x00000000000079c5 */ /* 0x000fcc0000000000 */
[----:B------:R-:W-:Y:S01]  /*c9d0*/  HGMMA.64x128x16.F32.BF16 R24, R208, gdesc[UR8].tnspB, R24, gsb0 ;  /* 0x41e00008d0187df0 */ /* 0x000fe20008001818 */
[----:B------:R-:W-:Y:S01]  /*c9e0*/  UMOV UR10, UR4 ;  /* 0x00000004000a7c82 */ /* 0x000fe20008000000 */
[----:B------:R-:W-:Y:S01]  /*c9f0*/  UMOV UR11, 0x40000040 ;  /* 0x40000040000b7882 */ /* 0x000fe20000000000 */
[----:B------:R-:W-:Y:S01]  /*ca00*/  UMOV UR4, UR12 ;  /* 0x0000000c00047c82 */ /* 0x000fe20008000000 */
[----:B-1----:R-:W-:Y:S01]  /*ca10*/  UMOV UR5, UR7 ;  /* 0x0000000700057c82 */ /* 0x002fe20008000000 */
[----:B------:R-:W-:Y:S01]  /*ca20*/  UMOV UR7, 0x40000040 ;  /* 0x4000004000077882 */ /* 0x000fe20000000000 */
[----:B------:R-:W-:Y:S01]  /*ca30*/  MOV R20, UR4 ;  /* 0x0000000400147c02 */ /* 0x000fe20008000f00 */
[----:B------:R-:W-:Y:S01]  /*ca40*/  IMAD.U32 R21, RZ, RZ, UR5 ;  /* 0x00000005ff157e24 */ /* 0x000fe2000f8e00ff */
[----:B------:R-:W-:-:S03]  /*ca50*/  UIADD3 UR4, -UR13, URZ, URZ ;  /* 0x0000003f0d047290 */ /* 0x000fc6000fffe13f */
[----:B------:R-:W-:-:S04]  /*ca60*/  IMAD.WIDE R2, R230, 0x2, R20 ;  /* 0x00000002e6027825 */ /* 0x000fc800078e0214 */
[----:B------:R-:W-:-:S04]  /*ca70*/  IMAD.WIDE R20, R5, 0x2, R20 ;  /* 0x0000000205147825 */ /* 0x000fc800078e0214 */
[----:B------:R-:W-:Y:S01]  /*ca80*/  @P0 FMUL.FTZ R5, R4, 0.69314718246459960938 ;  /* 0x3f31721804050820 */ /* 0x000fe20000410000 */
[C---:B------:R-:W-:Y:S02]  /*ca90*/  IADD3 R11, P5, R2.reuse, 0x4040, RZ ;  /* 0x00004040020b7810 */ /* 0x040fe40007fbe0ff */
[----:B------:R-:W-:Y:S01]  /*caa0*/  IADD3 R95, P6, R2, 0x4060, RZ ;  /* 0x00004060025f7810 */ /* 0x000fe20007fde0ff */
[----:B------:R-:W-:Y:S01]  /*cab0*/  @P0 FFMA.FTZ R93, R0, R89, R5 ;  /* 0x00000059005d0223 */ /* 0x000fe20000010005 */
[----:B------:R-:W-:Y:S01]  /*cac0*/  LOP3.LUT R0, R11, 0x380, RZ, 0xc0, !PT ;  /* 0x000003800b007812 */ /* 0x000fe200078ec0ff */
[----:B------:R-:W-:Y:S01]  /*cad0*/  IMAD.X R107, RZ, RZ, R3, P5 ;  /* 0x000000ffff6b7224 */ /* 0x000fe200028e0603 */
[----:B------:R-:W-:Y:S02]  /*cae0*/  LOP3.LUT R94, R95, 0x380, RZ, 0xc0, !PT ;  /* 0x000003805f5e7812 */ /* 0x000fe400078ec0ff */
[----:B------:R-:W-:Y:S02]  /*caf0*/  SHF.R.U64 R0, R0, 0x3, RZ ;  /* 0x0000000300007819 */ /* 0x000fe400000012ff */
[----:B------:R-:W-:-:S02]  /*cb00*/  LOP3.LUT R111, R2, 0x380, RZ, 0xc0, !PT ;  /* 0x00000380026f7812 */ /* 0x000fc400078ec0ff */
[----:B------:R-:W-:Y:S02]  /*cb10*/  LOP3.LUT R106, R0, R11, RZ, 0x3c, !PT ;  /* 0x0000000b006a7212 */ /* 0x000fe400078e3cff */
[----:B------:R-:W0:Y:S01]  /*cb20*/  LDC R0, c[0x0][0xbe8] ;  /* 0x0002fa00ff007b82 */ /* 0x000e220000000800 */
[----:B------:R-:W-:Y:S02]  /*cb30*/  SHF.R.U64 R94, R94, 0x3, RZ ;  /* 0x000000035e5e7819 */ /* 0x000fe400000012ff */
[C---:B------:R-:W-:Y:S02]  /*cb40*/  IADD3 R4, P0, R2.reuse, 0x60, RZ ;  /* 0x0000006002047810 */ /* 0x040fe40007f1e0ff */
[----:B------:R-:W-:Y:S02]  /*cb50*/  SHF.R.U64 R111, R111, 0x3, RZ ;  /* 0x000000036f6f7819 */ /* 0x000fe400000012ff */
[----:B------:R-:W-:Y:S01]  /*cb60*/  IADD3 R5, P2, R2, 0x20, RZ ;  /* 0x0000002002057810 */ /* 0x000fe20007f5e0ff */
[----:B------:R-:W-:Y:S01]  /*cb70*/  IMAD.X R99, RZ, RZ, R3, P0 ;  /* 0x000000ffff637224 */ /* 0x000fe200000e0603 */
[----:B------:R-:W-:-:S02]  /*cb80*/  LOP3.LUT R94, R94, R95, RZ, 0x3c, !PT ;  /* 0x0000005f5e5e7212 */ /* 0x000fc400078e3cff */
[----:B------:R-:W-:Y:S01]  /*cb90*/  IADD3.X R95, RZ, R3, RZ, P6, !PT ;  /* 0x00000003ff5f7210 */ /* 0x000fe200037fe4ff */
[--C-:B------:R-:W-:Y:S01]  /*cba0*/  IMAD.X R101, RZ, RZ, R3.reuse, P2 ;  /* 0x000000ffff657224 */ /* 0x100fe200010e0603 */
[C---:B------:R-:W-:Y:S02]  /*cbb0*/  IADD3 R9, P4, R2.reuse, 0x4020, RZ ;  /* 0x0000402002097810 */ /* 0x040fe40007f9e0ff */
[C---:B------:R-:W-:Y:S02]  /*cbc0*/  IADD3 R6, P3, R2.reuse, 0x4000, RZ ;  /* 0x0000400002067810 */ /* 0x040fe40007f7e0ff */
[----:B----4-:R-:W-:Y:S01]  /*cbd0*/  IADD3 R7, P6, R2, 0x40, RZ ;  /* 0x0000004002077810 */ /* 0x010fe20007fde0ff */
[--C-:B------:R-:W-:Y:S01]  /*cbe0*/  IMAD.X R103, RZ, RZ, R3.reuse, P4 ;  /* 0x000000ffff677224 */ /* 0x100fe200020e0603 */
[----:B------:R-:W-:Y:S01]  /*cbf0*/  LOP3.LUT R110, R111, R2, RZ, 0x3c, !PT ;  /* 0x000000026f6e7212 */ /* 0x000fe200078e3cff */
[--C-:B------:R-:W-:Y:S01]  /*cc00*/  IMAD.X R105, RZ, RZ, R3.reuse, P3 ;  /* 0x000000ffff697224 */ /* 0x100fe200018e0603 */
[----:B------:R-:W-:Y:S01]  /*cc10*/  LOP3.LUT R2, R5, 0x380, RZ, 0xc0, !PT ;  /* 0x0000038005027812 */ /* 0x000fe200078ec0ff */
[----:B------:R-:W-:Y:S01]  /*cc20*/  IMAD.X R91, RZ, RZ, R3, P6 ;  /* 0x000000ffff5b7224 */ /* 0x000fe200030e0603 */
[----:B------:R-:W-:-:S02]  /*cc30*/  IADD3 R13, P0, R20, 0x2000, RZ ;  /* 0x00002000140d7810 */ /* 0x000fc40007f1e0ff */
[----:B------:R-:W-:Y:S02]  /*cc40*/  SHF.R.U64 R2, R2, 0x3, RZ ;  /* 0x0000000302027819 */ /* 0x000fe400000012ff */
[----:B------:R-:W-:Y:S02]  /*cc50*/  LOP3.LUT R12, R13, 0x380, RZ, 0xc0, !PT ;  /* 0x000003800d0c7812 */ /* 0x000fe400078ec0ff */
[----:B0-----:R-:W-:Y:S02]  /*cc60*/  ISETP.NE.AND P2, PT, R0, 0x1, PT ;  /* 0x000000010000780c */ /* 0x001fe40003f45270 */
[----:B------:R-:W-:Y:S02]  /*cc70*/  LOP3.LUT R100, R2, R5, RZ, 0x3c, !PT ;  /* 0x0000000502647212 */ /* 0x000fe400078e3cff */
[----:B------:R-:W-:Y:S02]  /*cc80*/  SHF.R.U64 R12, R12, 0x3, RZ ;  /* 0x000000030c0c7819 */ /* 0x000fe400000012ff */
[----:B------:R-:W-:-:S02]  /*cc90*/  LOP3.LUT R2, R7, 0x380, RZ, 0xc0, !PT ;  /* 0x0000038007027812 */ /* 0x000fc400078ec0ff */
[----:B------:R-:W-:Y:S01]  /*cca0*/  LOP3.LUT R12, R12, R13, RZ, 0x3c, !PT ;  /* 0x0000000d0c0c7212 */ /* 0x000fe200078e3cff */
[----:B------:R-:W-:Y:S01]  /*ccb0*/  IMAD.X R13, RZ, RZ, R21, P0 ;  /* 0x000000ffff0d7224 */ /* 0x000fe200000e0615 */
[----:B------:R-:W-:Y:S02]  /*ccc0*/  SHF.R.U64 R2, R2, 0x3, RZ ;  /* 0x0000000302027819 */ /* 0x000fe400000012ff */
[----:B------:R-:W-:Y:S01]  /*ccd0*/  IADD3 R17, P0, R20, 0x7000, RZ ;  /* 0x0000700014117810 */ /* 0x000fe20007f1e0ff */
[----:B------:R-:W0:Y:S01]  /*cce0*/  @P2 LDC R109, c[0x0][0xbec] ;  /* 0x0002fb00ff6d2b82 */ /* 0x000e220000000800 */
[----:B------:R-:W-:Y:S02]  /*ccf0*/  MOV R111, R3 ;  /* 0x00000003006f7202 */ /* 0x000fe40000000f00 */
[----:B------:R-:W-:Y:S02]  /*cd00*/  LOP3.LUT R90, R2, R7, RZ, 0x3c, !PT ;  /* 0x00000007025a7212 */ /* 0x000fe400078e3cff */
[----:B------:R-:W-:-:S02]  /*cd10*/  LOP3.LUT R3, R6, 0x380, RZ, 0xc0, !PT ;  /* 0x0000038006037812 */ /* 0x000fc400078ec0ff */
[----:B------:R-:W-:Y:S01]  /*cd20*/  LOP3.LUT R2, R17, 0x380, RZ, 0xc0, !PT ;  /* 0x0000038011027812 */ /* 0x000fe200078ec0ff */
[----:B------:R-:W1:Y:S01]  /*cd30*/  @P2 LDC R112, c[0x0][0xbf0] ;  /* 0x0002fc00ff702b82 */ /* 0x000e620000000800 */
[----:B------:R-:W-:Y:S02]  /*cd40*/  SHF.R.U64 R3, R3, 0x3, RZ ;  /* 0x0000000303037819 */ /* 0x000fe400000012ff */
[----:B------:R-:W-:Y:S02]  /*cd50*/  SHF.R.U64 R2, R2, 0x3, RZ ;  /* 0x0000000302027819 */ /* 0x000fe400000012ff */
[----:B------:R-:W-:Y:S02]  /*cd60*/  LOP3.LUT R104, R3, R6, RZ, 0x3c, !PT ;  /* 0x0000000603687212 */ /* 0x000fe400078e3cff */
[----:B------:R-:W-:Y:S01]  /*cd70*/  LOP3.LUT R2, R2, R17, RZ, 0x3c, !PT ;  /* 0x0000001102027212 */ /* 0x000fe200078e3cff */
[----:B------:R-:W-:Y:S01]  /*cd80*/  IMAD R17, RZ, RZ, -UR14 ;  /* 0x8000000eff117e24 */ /* 0x000fe2000f8e02ff */
[----:B------:R-:W-:-:S02]  /*cd90*/  LOP3.LUT R8, R9, 0x380, RZ, 0xc0, !PT ;  /* 0x0000038009087812 */ /* 0x000fc400078ec0ff */
[----:B------:R-:W-:Y:S01]  /*cda0*/  LOP3.LUT R3, R4, 0x380, RZ, 0xc0, !PT ;  /* 0x0000038004037812 */ /* 0x000fe200078ec0ff */
[----:B--2---:R-:W-:Y:S01]  /*cdb0*/  IMAD R17, R96, R17, UR9 ;  /* 0x0000000960117e24 */ /* 0x004fe2000f8e0211 */
[----:B------:R-:W-:Y:S02]  /*cdc0*/  MOV R104, R104 ;  /* 0x0000006800687202 */ /* 0x000fe40000000f00 */
[----:B------:R-:W-:Y:S02]  /*cdd0*/  SHF.R.U64 R8, R8, 0x3, RZ ;  /* 0x0000000308087819 */ /* 0x000fe400000012ff */
[----:B------:R-:W-:Y:S02]  /*cde0*/  MOV R105, R90 ;  /* 0x0000005a00697202 */ /* 0x000fe40000000f00 */
[----:B------:R-:W-:Y:S01]  /*cdf0*/  SHF.R.U64 R3, R3, 0x3, RZ ;  /* 0x0000000303037819 */ /* 0x000fe200000012ff */
[----:B------:R-:W2:Y:S01]  /*ce00*/  LDC.64 R90, c[0x0][0xb98] ;  /* 0x0002e600ff5a7b82 */ /* 0x000ea20000000a00 */
[----:B------:R-:W-:-:S02]  /*ce10*/  MOV R94, R94 ;  /* 0x0000005e005e7202 */ /* 0x000fc40000000f00 */
[----:B------:R-:W-:Y:S02]  /*ce20*/  LOP3.LUT R102, R8, R9, RZ, 0x3c, !PT ;  /* 0x0000000908667212 */ /* 0x000fe400078e3cff */
[----:B------:R-:W-:Y:S01]  /*ce30*/  MOV R95, R106 ;  /* 0x0000006a005f7202 */ /* 0x000fe20000000f00 */
[----:B------:R-:W-:Y:S01]  /*ce40*/  IMAD.U32 R106, RZ, RZ, UR8 ;  /* 0x00000008ff6a7e24 */ /* 0x000fe2000f8e00ff */
[----:B------:R-:W-:Y:S01]  /*ce50*/  LOP3.LUT R98, R3, R4, RZ, 0x3c, !PT ;  /* 0x0000000403627212 */ /* 0x000fe200078e3cff */
[----:B------:R-:W-:Y:S01]  /*ce60*/  ULDC.64 UR8, c[0x0][0xae8] ;  /* 0x0002ba0000087ab9 */ /* 0x000fe20000000a00 */
[----:B------:R-:W-:Y:S02]  /*ce70*/  LEA R114, R17, R229, 0x7 ;  /* 0x000000e511727211 */ /* 0x000fe400078e38ff */
[----:B------:R-:W-:Y:S01]  /*ce80*/  MOV R96, R102 ;  /* 0x0000006600607202 */ /* 0x000fe20000000f00 */
[----:B------:R-:W-:Y:S01]  /*ce90*/  @!P1 VIADD R102, R106, 0x34860 ;  /* 0x000348606a669836 */ /* 0x000fe20000000000 */
[----:B------:R-:W-:Y:S01]  /*cea0*/  MOV R98, R98 ;  /* 0x0000006200627202 */ /* 0x000fe20000000f00 */
[----:B0-----:R-:W-:Y:S01]  /*ceb0*/  @P2 IMAD.HI.U32 R99, R114, R109, RZ ;  /* 0x0000006d72632227 */ /* 0x001fe200078e00ff */
[----:B------:R-:W-:-:S02]  /*cec0*/  IADD3 R15, P6, R20, 0x1000, RZ ;  /* 0x00001000140f7810 */ /* 0x000fc40007fde0ff */
[----:B------:R-:W-:Y:S01]  /*ced0*/  @!P1 PRMT R102, RZ, 0x654, R102 ;  /* 0x00000654ff669816 */ /* 0x000fe20000000066 */
[----:B------:R-:W-:Y:S01]  /*cee0*/  IMAD.MOV.U32 R103, RZ, RZ, R114 ;  /* 0x000000ffff677224 */ /* 0x000fe200078e0072 */
[----:B-1----:R-:W-:Y:S02]  /*cef0*/  @P2 SHF.R.U32.HI R103, RZ, R112, R99 ;  /* 0x00000070ff672219 */ /* 0x002fe40000011663 */
[----:B------:R-:W-:Y:S02]  /*cf00*/  LOP3.LUT R14, R15, 0x380, RZ, 0xc0, !PT ;  /* 0x000003800f0e7812 */ /* 0x000fe400078ec0ff */
[----:B------:R-:W-:Y:S02]  /*cf10*/  LOP3.LUT R3, R20, 0x380, RZ, 0xc0, !PT ;  /* 0x0000038014037812 */ /* 0x000fe400078ec0ff */
[----:B------:R-:W-:Y:S02]  /*cf20*/  SHF.R.U64 R14, R14, 0x3, RZ ;  /* 0x000000030e0e7819 */ /* 0x000fe400000012ff */
[----:B------:R-:W-:-:S02]  /*cf30*/  MOV R107, R100 ;  /* 0x00000064006b7202 */ /* 0x000fc40000000f00 */
[----:B------:R-:W-:Y:S02]  /*cf40*/  SHF.R.U64 R3, R3, 0x3, RZ ;  /* 0x0000000303037819 */ /* 0x000fe400000012ff */
[----:B------:R-:W-:Y:S01]  /*cf50*/  LOP3.LUT R14, R14, R15, RZ, 0x3c, !PT ;  /* 0x0000000f0e0e7212 */ /* 0x000fe200078e3cff */
[----:B------:R-:W-:Y:S01]  /*cf60*/  IMAD.X R15, RZ, RZ, R21, P6 ;  /* 0x000000ffff0f7224 */ /* 0x000fe200030e0615 */
[C---:B------:R-:W-:Y:S02]  /*cf70*/  IADD3 R11, P3, R20.reuse, 0x3000, RZ ;  /* 0x00003000140b7810 */ /* 0x040fe40007f7e0ff */
[C---:B------:R-:W-:Y:S02]  /*cf80*/  IADD3 R9, P4, R20.reuse, 0x4000, RZ ;  /* 0x0000400014097810 */ /* 0x040fe40007f9e0ff */
[C---:B------:R-:W-:Y:S02]  /*cf90*/  IADD3 R7, P5, R20.reuse, 0x5000, RZ ;  /* 0x0000500014077810 */ /* 0x040fe40007fbe0ff */
[----:B------:R-:W-:-:S02]  /*cfa0*/  IADD3 R5, P6, R20, 0x6000, RZ ;  /* 0x0000600014057810 */ /* 0x000fc40007fde0ff */
[----:B------:R-:W-:Y:S01]  /*cfb0*/  LOP3.LUT R20, R3, R20, RZ, 0x3c, !PT ;  /* 0x0000001403147212 */ /* 0x000fe200078e3cff */
[----:B------:R-:W-:Y:S02]  /*cfc0*/  WARPGROUP.DEPBAR.LE gsb0, 0x0 ;  /* 0x00008000000079c5 */ /* 0x000fe40000010000 */
[----:B------:R-:W-:Y:S01]  /*cfd0*/  WARPGROUP.ARRIVE ;  /* 0x00000000000079c5 */ /* 0x000fe20000000000 */
[----:B------:R-:W-:Y:S01]  /*cfe0*/  IMAD.X R3, RZ, RZ, R21, P0 ;  /* 0x000000ffff037224 */ /* 0x000fe200000e0615 */
[----:B------:R-:W-:Y:S02]  /*cff0*/  LOP3.LUT R10, R11, 0x380, RZ, 0xc0, !PT ;  /* 0x000003800b0a7812 */ /* 0x000fe400078ec0ff */
[----:B------:R-:W-:Y:S02]  /*d000*/  MOV R110, R110 ;  /* 0x0000006e006e7202 */ /* 0x000fe40000000f00 */
[----:B------:R-:W-:Y:S01]  /*d010*/  HGMMA.64x128x16.F32.BF16 R24, R212, gdesc[UR8].tnspB, R24, gsb0 ;  /* 0x41e00008d4187df0 */ /* 0x000fe20008001818 */
[----:B------:R-:W-:Y:S01]  /*d020*/  ULDC UR10, c[0x0][0xc44] ;  /* 0x00031100000a7ab9 */ /* 0x000fe20000000800 */
[----:B------:R-:W-:Y:S01]  /*d030*/  SHF.R.U64 R10, R10, 0x3, RZ ;  /* 0x000000030a0a7819 */ /* 0x000fe200000012ff */
[----:B------:R-:W-:Y:S01]  /*d040*/  UIMAD UR10, UR10, UR4, UR14 ;  /* 0x000000040a0a72a4 */ /* 0x000fe2000f8e020e */
[----:B------:R-:W-:-:S02]  /*d050*/  LOP3.LUT R8, R9, 0x380, RZ, 0xc0, !PT ;  /* 0x0000038009087812 */ /* 0x000fc400078ec0ff */
[----:B------:R-:W-:Y:S01]  /*d060*/  LOP3.LUT R10, R10, R11, RZ, 0x3c, !PT ;  /* 0x0000000b0a0a7212 */ /* 0x000fe200078e3cff */
[----:B------:R-:W-:Y:S01]  /*d070*/  USHF.R.S32.HI UR11, URZ, 0x1f, UR10 ;  /* 0x0000001f3f0b7899 */ /* 0x000fe2000801140a */
[----:B------:R-:W-:Y:S01]  /*d080*/  IMAD.X R11, RZ, RZ, R21, P3 ;  /* 0x000000ffff0b7224 */ /* 0x000fe200018e0615 */
[----:B------:R-:W-:Y:S01]  /*d090*/  LOP3.LUT R6, R7, 0x380, RZ, 0xc0, !PT ;  /* 0x0000038007067812 */ /* 0x000fe200078ec0ff */
[----:B------:R-:W-:Y:S01]  /*d0a0*/  ULDC.64 UR14, c[0x0][0x208] ;  /* 0x00008200000e7ab9 */ /* 0x000fe20000000a00 */
[----:B------:R-:W-:Y:S02]  /*d0b0*/  LOP3.LUT R4, R5, 0x380, RZ, 0xc0, !PT ;  /* 0x0000038005047812 */ /* 0x000fe400078ec0ff */
[----:B------:R-:W-:Y:S02]  /*d0c0*/  SHF.R.U64 R8, R8, 0x3, RZ ;  /* 0x0000000308087819 */ /* 0x000fe400000012ff */
[----:B------:R-:W-:Y:S02]  /*d0d0*/  SHF.R.U64 R6, R6, 0x3, RZ ;  /* 0x0000000306067819 */ /* 0x000fe400000012ff */
[----:B------:R-:W-:-:S02]  /*d0e0*/  SHF.R.U64 R4, R4, 0x3, RZ ;  /* 0x0000000304047819 */ /* 0x000fc400000012ff */
[----:B------:R-:W-:Y:S02]  /*d0f0*/  LOP3.LUT R8, R8, R9, RZ, 0x3c, !PT ;  /* 0x0000000908087212 */ /* 0x000fe400078e3cff */
[----:B------:R-:W-:Y:S01]  /*d100*/  LOP3.LUT R6, R6, R7, RZ, 0x3c, !PT ;  /* 0x0000000706067212 */ /* 0x000fe200078e3cff */
[--C-:B------:R-:W-:Y:S01]  /*d110*/  IMAD.X R7, RZ, RZ, R21.reuse, P5 ;  /* 0x000000ffff077224 */ /* 0x100fe200028e0615 */
[----:B------:R-:W-:Y:S01]  /*d120*/  LOP3.LUT R4, R4, R5, RZ, 0x3c, !PT ;  /* 0x0000000504047212 */ /* 0x000fe200078e3cff */
[----:B------:R-:W-:Y:S01]  /*d130*/  IMAD.X R5, RZ, RZ, R21, P6 ;  /* 0x000000ffff057224 */ /* 0x000fe200030e0615 */
[----:B------:R-:W-:Y:S01]  /*d140*/  IADD3.X R9, RZ, R21, RZ, P4, !PT ;  /* 0x00000015ff097210 */ /* 0x000fe200027fe4ff */
[----:B------:R-:W-:Y:S02]  /*d150*/  WARPGROUP.DEPBAR.LE gsb0, 0x0 ;  /* 0x00008000000079c5 */ /* 0x000fe40000010000 */
[----:B------:R-:W-:-:S06]  /*d160*/  WARPGROUP.ARRIVE ;  /* 0x00000000000079c5 */ /* 0x000fcc0000000000 */
[----:B------:R-:W-:Y:S01]  /*d170*/  HGMMA.64x128x16.F32.BF16 R24, R216, gdesc[UR4].tnspB, R24, gsb0 ;  /* 0x41e00004d8187df0 */ /* 0x000fe20008001818 */
[----:B------:R-:W-:Y:S02]  /*d180*/  ULDC.64 UR6, c[0x0][0xb90] ;  /* 0x0002e40000067ab9 */ /* 0x000fe40000000a00 */
[----:B------:R-:W-:Y:S02]  /*d190*/  UIMAD.WIDE.U32 UR4, UR10, UR6, URZ ;  /* 0x000000060a0472a5 */ /* 0x000fe4000f8e003f */
[----:B------:R-:W-:-:S04]  /*d1a0*/  UIMAD UR6, UR11, UR6, URZ ;  /* 0x000000060b0672a4 */ /* 0x000fc8000f8e023f */
[----:B------:R-:W-:Y:S01]  /*d1b0*/  UIMAD UR6, UR10, UR7, UR6 ;  /* 0x000000070a0672a4 */ /* 0x000fe2000f8e0206 */
[----:B------:R-:W-:Y:S01]  /*d1c0*/  IMAD.U32 R88, RZ, RZ, UR4 ;  /* 0x00000004ff587e24 */ /* 0x000fe2000f8e00ff */
[----:B------:R-:W-:Y:S01]  /*d1d0*/  USHF.R.S32.HI UR7, URZ, 0x1f, UR13 ;  /* 0x0000001f3f077899 */ /* 0x000fe2000801140d */
[----:B------:R-:W-:Y:S01]  /*d1e0*/  IMAD.U32 R89, RZ, RZ, UR5 ;  /* 0x00000005ff597e24 */ /* 0x000fe2000f8e00ff */
[----:B------:R-:W-:-:S06]  /*d1f0*/  UIADD3 UR4, UR5, UR6, URZ ;  /* 0x0000000605047290 */ /* 0x000fcc000fffe03f */
[----:B------:R-:W-:Y:S01]  /*d200*/  IMAD.U32 R89, RZ, RZ, UR4 ;  /* 0x00000004ff597e24 */ /* 0x000fe2000f8e00ff */
[----:B------:R-:W-:Y:S01]  /*d210*/  ULDC.64 UR4, c[0x0][0xb88] ;  /* 0x0002e20000047ab9 */ /* 0x000fe20000000a00 */
[----:B--2---:R-:W-:Y:S01]  /*d220*/  IMAD.WIDE.U32 R88, R90, UR13, R88 ;  /* 0x0000000d5a587c25 */ /* 0x004fe2000f8e0058 */
[----:B------:R-:W-:-:S04]  /*d230*/  UIMAD UR6, UR11, UR8, URZ ;  /* 0x000000080b0672a4 */ /* 0x000fc8000f8e023f */
[----:B------:R-:W-:Y:S02]  /*d240*/  UIMAD UR6, UR10, UR9, UR6 ;  /* 0x000000090a0672a4 */ /* 0x000fe4000f8e0206 */
[----:B------:R-:W-:Y:S01]  /*d250*/  UIADD3 UR60, UR60, 0x1, URZ ;  /* 0x000000013c3c7890 */ /* 0x000fe2000fffe03f */
[----:B------:R-:W-:Y:S02]  /*d260*/  WARPGROUP.DEPBAR.LE gsb0, 0x0 ;  /* 0x00008000000079c5 */ /* 0x000fe40000010000 */
[----:B------:R0:W-:Y:S01]  /*d270*/  @!P1 SYNCS.ARRIVE.TRANS64.RED.A1T0 RZ, [R102+URZ], RZ ;  /* 0x000000ff66ff99a7 */ /* 0x0001e2000810043f */
[-C--:B---3--:R-:W-:Y:S01]  /*d280*/  FMUL.FTZ R99, R57, R108.reuse ;  /* 0x0000006c39637220 */ /* 0x088fe20000410000 */
[-C--:B------:R-:W-:Y:S01]  /*d290*/  FMUL.FTZ R25, R25, R108.reuse ;  /* 0x0000006c19197220 */ /* 0x080fe20000410000 */
[-C--:B------:R-:W-:Y:S01]  /*d2a0*/  FMUL.FTZ R24, R24, R108.reuse ;  /* 0x0000006c18187220 */ /* 0x080fe20000410000 */
[----:B------:R-:W-:Y:S02]  /*d2b0*/  IMAD.MOV R57, RZ, RZ, -R103 ;  /* 0x000000ffff397224 */ /* 0x000fe400078e0a67 */
[-C--:B------:R-:W-:Y:S01]  /*d2c0*/  FMUL.FTZ R27, R27, R97.reuse ;  /* 0x000000611b1b7220 */ /* 0x080fe20000410000 */
[----:B------:R-:W-:Y:S01]  /*d2d0*/  FMUL.FTZ R26, R26, R97 ;  /* 0x000000611a1a7220 */ /* 0x000fe20000410000 */
[-C--:B------:R-:W-:Y:S01]  /*d2e0*/  FMUL.FTZ R29, R29, R108.reuse ;  /* 0x0000006c1d1d7220 */ /* 0x080fe20000410000 */
[-C--:B------:R-:W-:Y:S01]  /*d2f0*/  FMUL.FTZ R28, R28, R108.reuse ;  /* 0x0000006c1c1c7220 */ /* 0x080fe20000410000 */
[-C--:B------:R-:W-:Y:S01]  /*d300*/  FMUL.FTZ R33, R33, R108.reuse ;  /* 0x0000006c21217220 */ /* 0x080fe20000410000 */
[-C--:B------:R-:W-:Y:S01]  /*d310*/  FMUL.FTZ R32, R32, R108.reuse ;  /* 0x0000006c20207220 */ /* 0x080fe20000410000 */
[----:B------:R-:W-:Y:S01]  /*d320*/  FMUL.FTZ R100, R36, R108 ;  /* 0x0000006c24647220 */ /* 0x000fe20000410000 */
[----:B------:R-:W-:Y:S01]  /*d330*/  IMAD R57, R0, R57, R114 ;  /* 0x0000003900397224 */ /* 0x000fe200078e0272 */
[----:B------:R-:W-:Y:S01]  /*d340*/  F2FP.BF16.F32.PACK_AB R24, R25, R24 ;  /* 0x000000181918723e */ /* 0x000fe200000010ff */
[----:B------:R-:W-:Y:S01]  /*d350*/  IMAD R36, R90, UR7, RZ ;  /* 0x000000075a247c24 */ /* 0x000fe2000f8e02ff */
[----:B------:R-:W-:Y:S01]  /*d360*/  F2FP.BF16.F32.PACK_AB R25, R27, R26 ;  /* 0x0000001a1b19723e */ /* 0x000fe200000010ff */
[-C--:B------:R-:W-:Y:S01]  /*d370*/  FMUL.FTZ R31, R31, R97.reuse ;  /* 0x000000611f1f7220 */ /* 0x080fe20000410000 */
[-C--:B------:R-:W-:Y:S01]  /*d380*/  FMUL.FTZ R30, R30, R97.reuse ;  /* 0x000000611e1e7220 */ /* 0x080fe20000410000 */
[----:B------:R-:W-:Y:S01]  /*d390*/  F2FP.BF16.F32.PACK_AB R26, R29, R28 ;  /* 0x0000001c1d1a723e */ /* 0x000fe200000010ff */
[----:B------:R-:W-:Y:S01]  /*d3a0*/  FMUL.FTZ R37, R37, R108 ;  /* 0x0000006c25257220 */ /* 0x000fe20000410000 */
[----:B------:R-:W-:Y:S01]  /*d3b0*/  F2FP.BF16.F32.PACK_AB R28, R33, R32 ;  /* 0x00000020211c723e */ /* 0x000fe200000010ff */
[----:B------:R-:W-:Y:S01]  /*d3c0*/  IMAD R91, R91, UR13, R36 ;  /* 0x0000000d5b5b7c24 */ /* 0x000fe2000f8e0224 */
[----:B------:R-:W-:Y:S01]  /*d3d0*/  SHF.R.S32.HI R32, RZ, 0x1f, R57 ;  /* 0x0000001fff207819 */ /* 0x000fe20000011439 */
[-C--:B------:R-:W-:Y:S01]  /*d3e0*/  FMUL.FTZ R39, R39, R97.reuse ;  /* 0x0000006127277220 */ /* 0x080fe20000410000 */
[----:B------:R-:W-:Y:S01]  /*d3f0*/  SHF.R.S32.HI R33, RZ, 0x1f, R103 ;  /* 0x0000001fff217819 */ /* 0x000fe20000011467 */
[----:B------:R-:W-:Y:S01]  /*d400*/  FMUL.FTZ R38, R38, R97 ;  /* 0x0000006126267220 */ /* 0x000fe20000410000 */
[----:B------:R-:W-:Y:S01]  /*d410*/  IADD3 R36, P0, R103, R88, RZ ;  /* 0x0000005867247210 */ /* 0x000fe20007f1e0ff */
[----:B------:R-:W-:Y:S01]  /*d420*/  FMUL.FTZ R41, R41, R108 ;  /* 0x0000006c29297220 */ /* 0x000fe20000410000 */
[----:B------:R-:W-:Y:S01]  /*d430*/  F2FP.BF16.F32.PACK_AB R27, R31, R30 ;  /* 0x0000001e1f1b723e */ /* 0x000fe200000010ff */
[----:B------:R-:W-:Y:S01]  /*d440*/  BAR.SYNC.DEFER_BLOCKING 0x1, 0x100 ;  /* 0x0044000000007b1d */ /* 0x000fe20000010000 */
[----:B------:R-:W-:Y:S01]  /*d450*/  F2FP.BF16.F32.PACK_AB R30, R37, R100 ;  /* 0x00000064251e723e */ /* 0x000fe200000010ff */
[----:B------:R-:W-:Y:S01]  /*d460*/  FMUL.FTZ R40, R40, R108 ;  /* 0x0000006c28287220 */ /* 0x000fe20000410000 */
[----:B------:R-:W-:Y:S01]  /*d470*/  IADD3.X R37, R33, R89, R91, P0, !PT ;  /* 0x0000005921257210 */ /* 0x000fe200007fe45b */
[----:B------:R-:W-:Y:S01]  /*d480*/  IMAD R32, R32, UR4, RZ ;  /* 0x0000000420207c24 */ /* 0x000fe2000f8e02ff */
[----:B------:R-:W-:Y:S01]  /*d490*/  F2FP.BF16.F32.PACK_AB R31, R39, R38 ;  /* 0x00000026271f723e */ /* 0x000fe200000010ff */
        /* <DEDUP_REMOVED lines=20> */
[----:B------:R-:W-:-:S02]  /*d5e0*/  IMAD R39, R57, UR5, R32 ;  /* 0x0000000539277c24 */ /* 0x000fc4000f8e0220 */
[----:B------:R-:W-:Y:S01]  /*d5f0*/  FMUL.FTZ R108, R84, R108 ;  /* 0x0000006c546c7220 */ /* 0x000fe20000410000 */
[----:B------:R-:W-:Y:S01]  /*d600*/  IMAD.WIDE.U32 R36, R57, UR4, R36 ;  /* 0x0000000439247c25 */ /* 0x000fe2000f8e0024 */
[----:B------:R-:W-:-:S03]  /*d610*/  F2FP.BF16.F32.PACK_AB R32, R41, R40 ;  /* 0x000000282920723e */ /* 0x000fc600000010ff */
        /* <DEDUP_REMOVED lines=25> */
[----:B------:R-:W-:Y:S01]  /*d7b0*/  IMAD R41, R17, 0x80, R228 ;  /* 0x0000008011297824 */ /* 0x000fe200078e02e4 */
[----:B------:R-:W-:Y:S01]  /*d7c0*/  ULDC UR4, c[0x0][0xa88] ;  /* 0x0002a20000047ab9 */ /* 0x000fe20000000800 */
[----:B------:R-:W-:Y:S01]  /*d7d0*/  FMUL.FTZ R97, R86, R97 ;  /* 0x0000006156617220 */ /* 0x000fe20000410000 */
[----:B------:R-:W-:Y:S01]  /*d7e0*/  IMAD R86, R0, UR4, RZ ;  /* 0x0000000400567c24 */ /* 0x000fe2000f8e02ff */
[----:B------:R0:W-:Y:S01]  /*d7f0*/  STSM.16.M88.4 [R110], R24 ;  /* 0x000000186e007844 */ /* 0x0001e20000000200 */
[----:B------:R-:W-:Y:S01]  /*d800*/  ULDC.64 UR4, c[0x0][0xb50] ;  /* 0x0002d40000047ab9 */ /* 0x000fe20000000a00 */
[----:B------:R-:W-:-:S02]  /*d810*/  LOP3.LUT P0, RZ, R223, 0x3, RZ, 0xc0, !PT ;  /* 0x00000003dfff7812 */ /* 0x000fc4000780c0ff */
[----:B------:R-:W-:Y:S02]  /*d820*/  F2FP.BF16.F32.PACK_AB R29, R35, R34 ;  /* 0x00000022231d723e */ /* 0x000fe400000010ff */
[----:B------:R-:W-:Y:S02]  /*d830*/  F2FP.BF16.F32.PACK_AB R33, R43, R42 ;  /* 0x0000002a2b21723e */ /* 0x000fe400000010ff */
[----:B------:R-:W-:Y:S01]  /*d840*/  F2FP.BF16.F32.PACK_AB R34, R45, R44 ;  /* 0x0000002c2d22723e */ /* 0x000fe200000010ff */
[----:B------:R1:W-:Y:S01]  /*d850*/  STSM.16.M88.4 [R107], R28 ;  /* 0x0000001c6b007844 */ /* 0x0003e20000000200 */
[----:B------:R-:W-:Y:S02]  /*d860*/  F2FP.BF16.F32.PACK_AB R35, R47, R46 ;  /* 0x0000002e2f23723e */ /* 0x000fe400000010ff */
[----:B------:R-:W-:Y:S02]  /*d870*/  ISETP.GE.OR P1, PT, R41, R86, P0 ;  /* 0x000000562900720c */ /* 0x000fe40000726670 */
[----:B------:R-:W-:Y:S01]  /*d880*/  F2FP.BF16.F32.PACK_AB R72, R73, R72 ;  /* 0x000000484948723e */ /* 0x000fe200000010ff */
[----:B------:R2:W-:Y:S01]  /*d890*/  STSM.16.M88.4 [R105], R32 ;  /* 0x0000002069007844 */ /* 0x0005e20000000200 */
[----:B0-----:R-:W-:Y:S01]  /*d8a0*/  VIADD R25, R41, 0x8 ;  /* 0x0000000829197836 */ /* 0x001fe20000000000 */
[----:B------:R-:W-:Y:S01]  /*d8b0*/  F2FP.BF16.F32.PACK_AB R24, R49, R48 ;  /* 0x000000303118723e */ /* 0x000fe200000010ff */
[----:B------:R-:W-:Y:S01]  /*d8c0*/  IMAD.IADD R27, R37, 0x1, R39 ;  /* 0x00000001251b7824 */ /* 0x000fe200078e0227 */
[----:B------:R-:W-:-:S02]  /*d8d0*/  LEA R37, P3, R36, UR4, 0x2 ;  /* 0x0000000424257c11 */ /* 0x000fc4000f8610ff */
[----:B------:R-:W-:Y:S02]  /*d8e0*/  ISETP.GE.OR P0, PT, R25, R86, P0 ;  /* 0x000000561900720c */ /* 0x000fe40000706670 */
[----:B------:R-:W-:Y:S01]  /*d8f0*/  LEA.HI.X R36, R36, UR5, R27, 0x2, P3 ;  /* 0x0000000524247c11 */ /* 0x000fe200098f141b */
[----:B------:R-:W-:Y:S01]  /*d900*/  SHFL.IDX PT, R56, R37, RZ, 0x1c1f ;  /* 0x001c1fff25387589 */ /* 0x000fe200000e0000 */
[----:B------:R-:W-:Y:S02]  /*d910*/  F2FP.BF16.F32.PACK_AB R25, R51, R50 ;  /* 0x000000323319723e */ /* 0x000fe400000010ff */
[----:B------:R-:W-:Y:S01]  /*d920*/  F2FP.BF16.F32.PACK_AB R26, R53, R52 ;  /* 0x00000034351a723e */ /* 0x000fe200000010ff */
[----:B------:R-:W0:Y:S01]  /*d930*/  SHFL.IDX PT, R57, R36, RZ, 0x1c1f ;  /* 0x001c1fff24397589 */ /* 0x000e2200000e0000 */
[----:B------:R-:W-:Y:S02]  /*d940*/  F2FP.BF16.F32.PACK_AB R27, R55, R54 ;  /* 0x00000036371b723e */ /* 0x000fe400000010ff */
[----:B-1----:R-:W-:Y:S01]  /*d950*/  F2FP.BF16.F32.PACK_AB R28, R99, R102 ;  /* 0x00000066631c723e */ /* 0x002fe200000010ff */
[----:B------:R-:W-:Y:S01]  /*d960*/  SHFL.IDX PT, R58, R37, 0x1, 0x1c1f ;  /* 0x003c1f00253a7f89 */ /* 0x000fe200000e0000 */
[----:B------:R-:W-:-:S02]  /*d970*/  F2FP.BF16.F32.PACK_AB R29, R60, R61 ;  /* 0x0000003d3c1d723e */ /* 0x000fc400000010ff */
[----:B------:R-:W-:Y:S01]  /*d980*/  F2FP.BF16.F32.PACK_AB R30, R101, R106 ;  /* 0x0000006a651e723e */ /* 0x000fe200000010ff */
[----:B------:R-:W-:Y:S01]  /*d990*/  STSM.16.M88.4 [R98], R24 ;  /* 0x0000001862007844 */ /* 0x000fe20000000200 */
[----:B------:R-:W-:Y:S01]  /*d9a0*/  F2FP.BF16.F32.PACK_AB R31, R63, R62 ;  /* 0x0000003e3f1f723e */ /* 0x000fe200000010ff */
[----:B------:R-:W1:Y:S01]  /*d9b0*/  @P2 LDC R61, c[0x0][0xbec] ;  /* 0x0002fb00ff3d2b82 */ /* 0x000e620000000800 */
[----:B--2---:R-:W-:Y:S01]  /*d9c0*/  F2FP.BF16.F32.PACK_AB R32, R65, R64 ;  /* 0x000000404120723e */ /* 0x004fe200000010ff */
[----:B------:R-:W2:Y:S01]  /*d9d0*/  SHFL.IDX PT, R59, R36, 0x1, 0x1c1f ;  /* 0x003c1f00243b7f89 */ /* 0x000ea200000e0000 */
[----:B------:R-:W-:Y:S02]  /*d9e0*/  F2FP.BF16.F32.PACK_AB R33, R67, R66 ;  /* 0x000000424321723e */ /* 0x000fe400000010ff */
[----:B------:R-:W-:Y:S01]  /*d9f0*/  F2FP.BF16.F32.PACK_AB R34, R69, R68 ;  /* 0x000000444522723e */ /* 0x000fe200000010ff */
[----:B------:R-:W-:Y:S01]  /*da00*/  STSM.16.M88.4 [R104], R28 ;  /* 0x0000001c68007844 */ /* 0x000fe20000000200 */
[----:B------:R-:W-:Y:S01]  /*da10*/  F2FP.BF16.F32.PACK_AB R35, R71, R70 ;  /* 0x000000464723723e */ /* 0x000fe200000010ff */
[----:B------:R-:W3:Y:S01]  /*da20*/  @P2 LDC R60, c[0x0][0xbf0] ;  /* 0x0002fc00ff3c2b82 */ /* 0x000ee20000000800 */
        /* <DEDUP_REMOVED lines=11> */
[----:B------:R-:W-:-:S04]  /*dae0*/  UIMAD.WIDE.U32 UR4, UR10, UR8, URZ ;  /* 0x000000080a0472a5 */ /* 0x000fc8000f8e003f */
[----:B------:R-:W-:Y:S01]  /*daf0*/  UIADD3 UR5, UR5, UR6, URZ ;  /* 0x0000000605057290 */ /* 0x000fe2000fffe03f */
[----:B------:R-:W-:Y:S01]  /*db00*/  ULDC.64 UR8, c[0x0][0xaf0] ;  /* 0x0002bc0000087ab9 */ /* 0x000fe20000000a00 */
[----:B0-----:R0:W-:Y:S04]  /*db10*/  @!P1 ST.E desc[UR14][R56.64], R93 ;  /* 0x0000005d38009985 */ /* 0x0011e8000c10190e */
[----:B--2---:R2:W-:Y:S04]  /*db20*/  @!P0 ST.E desc[UR14][R58.64], R92 ;  /* 0x0000005c3a008985 */ /* 0x0045e8000c10190e */
[----:B------:R4:W5:Y:S01]  /*db30*/  LD.E.128 R44, desc[UR14][R20.64] ;  /* 0x0000000e142c7980 */ /* 0x000962000c101d00 */
[----:B0-----:R-:W-:-:S03]  /*db40*/  IMAD R56, R23, 0x20, R222 ;  /* 0x0000002017387824 */ /* 0x001fc600078e02de */
[----:B------:R1:W5:Y:S01]  /*db50*/  LD.E.128 R28, desc[UR14][R2.64] ;  /* 0x0000000e021c7980 */ /* 0x000362000c101d00 */
[----:B------:R-:W-:Y:S02]  /*db60*/  UIMAD UR6, UR7, UR8, URZ ;  /* 0x00000008070672a4 */ /* 0x000fe4000f8e023f */
[----:B------:R-:W-:Y:S01]  /*db70*/  UIMAD.WIDE.U32 UR4, UR13, UR8, UR4 ;  /* 0x000000080d0472a5 */ /* 0x000fe2000f8e0004 */
[----:B------:R0:W5:Y:S01]  /*db80*/  LD.E.128 R32, desc[UR14][R4.64] ;  /* 0x0000000e04207980 */ /* 0x000162000c101d00 */
[----:B----4-:R-:W4:Y:S01]  /*db90*/  LDC.64 R20, c[0x0][0xae0] ;  /* 0x0002b800ff147b82 */ /* 0x010f220000000a00 */
[----:B------:R-:W-:Y:S02]  /*dba0*/  LEA R56, R17, R56, 0x7 ;  /* 0x0000003811387211 */ /* 0x000fe400078e38ff */
[----:B------:R2:W5:Y:S03]  /*dbb0*/  LD.E.128 R48, desc[UR14][R6.64] ;  /* 0x0000000e06307980 */ /* 0x000566000c101d00 */
[----:B-1----:R-:W-:Y:S01]  /*dbc0*/  @P2 IMAD.HI.U32 R3, R56, R61, RZ ;  /* 0x0000003d38032227 */ /* 0x002fe200078e00ff */
[----:B------:R-:W5:Y:S03]  /*dbd0*/  LD.E.128 R40, desc[UR14][R14.64] ;  /* 0x0000000e0e287980 */ /* 0x000f66000c101d00 */
[----:B------:R-:W-:Y:S01]  /*dbe0*/  IMAD.MOV.U32 R2, RZ, RZ, R56 ;  /* 0x000000ffff027224 */ /* 0x000fe200078e0038 */
[----:B---3--:R-:W-:Y:S01]  /*dbf0*/  @P2 SHF.R.U32.HI R2, RZ, R60, R3 ;  /* 0x0000003cff022219 */ /* 0x008fe20000011603 */
[----:B------:R-:W-:Y:S01]  /*dc00*/  UIMAD UR6, UR13, UR9, UR6 ;  /* 0x000000090d0672a4 */ /* 0x000fe2000f8e0206 */
[----:B------:R-:W5:Y:S02]  /*dc10*/  LD.E.128 R36, desc[UR14][R12.64] ;  /* 0x0000000e0c247980 */ /* 0x000f64000c101d00 */
[--C-:B------:R-:W-:Y:S01]  /*dc20*/  SHF.R.S32.HI R3, RZ, 0x1f, R2.reuse ;  /* 0x0000001fff037819 */ /* 0x100fe20000011402 */
[----:B0-----:R-:W-:Y:S01]  /*dc30*/  IMAD.MOV R5, RZ, RZ, -R2 ;  /* 0x000000ffff057224 */ /* 0x001fe200078e0a02 */
[----:B------:R-:W-:Y:S01]  /*dc40*/  UIADD3 UR5, UR5, UR6, URZ ;  /* 0x0000000605057290 */ /* 0x000fe2000fffe03f */
[----:B------:R-:W5:Y:S02]  /*dc50*/  LD.E.128 R24, desc[UR14][R10.64] ;  /* 0x0000000e0a187980 */ /* 0x000f64000c101d00 */
[----:B------:R-:W-:-:S02]  /*dc60*/  IMAD R5, R0, R5, R56 ;  /* 0x0000000500057224 */ /* 0x000fc400078e0238 */
[----:B------:R0:W5:Y:S01]  /*dc70*/  LD.E.128 R52, desc[UR14][R8.64] ;  /* 0x0000000e08347980 */ /* 0x000162000c101d00 */
[----:B------:R-:W-:Y:S01]  /*dc80*/  R2UR UR10, R220 ;  /* 0x00000000dc0a72ca */ /* 0x000fe200000e0000 */
[-C--:B----4-:R-:W-:Y:S01]  /*dc90*/  IMAD R3, R3, R20.reuse, RZ ;  /* 0x0000001403037224 */ /* 0x090fe200078e02ff */
[----:B------:R-:W-:Y:S01]  /*dca0*/  SHF.R.S32.HI R0, RZ, 0x1f, R5 ;  /* 0x0000001fff007819 */ /* 0x000fe20000011405 */
[----:B------:R-:W-:Y:S01]  /*dcb0*/  @!PT LDS RZ, [RZ] ;  /* 0x00000000fffff984 */ /* 0x000fe20000000800 */
[----:B------:R-:W-:Y:S01]  /*dcc0*/  @!PT LDS RZ, [RZ] ;  /* 0x00000000fffff984 */ /* 0x000fe20000000800 */
[----:B------:R-:W-:Y:S01]  /*dcd0*/  @!PT LDS RZ, [RZ] ;  /* 0x00000000fffff984 */ /* 0x000fe20000000800 */
[----:B------:R-:W-:Y:S01]  /*dce0*/  @!PT LDS RZ, [RZ] ;  /* 0x00000000fffff984 */ /* 0x000fe20000000800 */
[----:B------:R1:W-:Y:S06]  /*dcf0*/  MEMBAR.ALL.CTA ;  /* 0x0000000000007992 */ /* 0x0003ec0000008000 */
[----:B-1----:R-:W1:Y:S01]  /*dd00*/  FENCE.VIEW.ASYNC.S ;  /* 0x00000000000073c6 */ /* 0x002e620000000000 */
[----:B------:R-:W-:Y:S01]  /*dd10*/  R2UR UR9, R16 ;  /* 0x00000000100972ca */ /* 0x000fe200000e0000 */
[C---:B--2---:R-:W-:Y:S01]  /*dd20*/  IMAD R7, R2.reuse, R21, R3 ;  /* 0x0000001502077224 */ /* 0x044fe200078e0203 */
[----:B------:R-:W-:Y:S01]  /*dd30*/  UISETP.NE.AND UP0, UPT, UR60, 0x2, UPT ;  /* 0x000000023c00788c */ /* 0x000fe2000bf05270 */
[----:B------:R-:W-:Y:S01]  /*dd40*/  IMAD.WIDE.U32 R2, R2, R20, UR4 ;  /* 0x0000000402027e25 */ /* 0x000fe2000f8e0014 */
[----:B------:R-:W-:Y:S01]  /*dd50*/  ULDC.64 UR4, c[0x0][0xad8] ;  /* 0x0002b60000047ab9 */ /* 0x000fe20000000a00 */
[----:B------:R-:W-:-:S02]  /*dd60*/  ULDC.64 UR6, c[0x0][0xa80] ;  /* 0x0002a00000067ab9 */ /* 0x000fc40000000a00 */
[----:B------:R-:W-:Y:S02]  /*dd70*/  IMAD.IADD R3, R3, 0x1, R7 ;  /* 0x0000000103037824 */ /* 0x000fe400078e0207 */
[----:B------:R-:W-:Y:S02]  /*dd80*/  IMAD R0, R0, UR4, RZ ;  /* 0x0000000400007c24 */ /* 0x000fe4000f8e02ff */
[----:B------:R-:W-:Y:S02]  /*dd90*/  IMAD R17, R17, 0x80, R222 ;  /* 0x0000008011117824 */ /* 0x000fe400078e02de */
[----:B------:R-:W-:Y:S01]  /*dda0*/  IMAD.WIDE.U32 R2, R5, UR4, R2 ;  /* 0x0000000405027c25 */ /* 0x000fe2000f8e0002 */
[----:B------:R-:W-:-:S03]  /*ddb0*/  UIADD3 UR4, UR12, 0x34820, URZ ;  /* 0x000348200c047890 */ /* 0x000fc6000fffe03f */
[----:B------:R-:W-:Y:S01]  /*ddc0*/  IMAD R7, R5, UR5, R0 ;  /* 0x0000000505077c24 */ /* 0x000fe2000f8e0200 */
[-C--:B------:R-:W-:Y:S02]  /*ddd0*/  ISETP.GE.AND P1, PT, R17, R86.reuse, PT ;  /* 0x000000561100720c */ /* 0x080fe40003f26270 */
[C---:B------:R-:W-:Y:S01]  /*dde0*/  LEA R0, P2, R2.reuse, UR6, 0x1 ;  /* 0x0000000602007c11 */ /* 0x040fe2000f8408ff */
[----:B------:R-:W-:Y:S01]  /*ddf0*/  USEL UR6, URZ, 0x1, UP0 ;  /* 0x000000013f067887 */ /* 0x000fe20008000000 */
[----:B------:R-:W-:Y:S01]  /*de00*/  IADD3 R3, R3, R7, RZ ;  /* 0x0000000703037210 */ /* 0x000fe20007ffe0ff */
[----:B------:R-:W-:Y:S01]  /*de10*/  UPRMT UR4, URZ, 0x654, UR4 ;  /* 0x000006543f047896 */ /* 0x000fe20008000004 */
[----:B------:R-:W-:Y:S01]  /*de20*/  VIADD R5, R17, 0x20 ;  /* 0x0000002011057836 */ /* 0x000fe20000000000 */
[----:B------:R-:W-:Y:S01]  /*de30*/  ULDC UR5, c[0x0][0xc] ;  /* 0x0000030000057ab9 */ /* 0x000fe20000000800 */
[----:B------:R-:W-:Y:S01]  /*de40*/  ULOP3.LUT UR9, UR9, UR6, URZ, 0x3c, !UPT ;  /* 0x0000000609097292 */ /* 0x000fe2000f8e3c3f */
[----:B0-----:R-:W-:Y:S01]  /*de50*/  LEA.HI.X R8, R2, UR7, R3, 0x1, P2 ;  /* 0x0000000702087c11 */ /* 0x001fe200090f0c03 */
[----:B------:R-:W-:Y:S01]  /*de60*/  UIADD3 UR10, UR5, UR10, URZ ;  /* 0x0000000a050a7290 */ /* 0x000fe2000fffe03f */
[-C--:B------:R-:W-:Y:S01]  /*de70*/  ISETP.GE.AND P3, PT, R5, R86.reuse, PT ;  /* 0x000000560500720c */ /* 0x080fe20003f66270 */
[----:B------:R-:W-:Y:S01]  /*de80*/  VIADD R5, R17, 0x40 ;  /* 0x0000004011057836 */ /* 0x000fe20000000000 */
[----:B------:R-:W-:Y:S01]  /*de90*/  USEL UR60, UR60, URZ, UP0 ;  /* 0x0000003f3c3c7287 */ /* 0x000fe20008000000 */
[----:B-1----:R0:W1:Y:S01]  /*dea0*/  SHFL.IDX PT, R6, R0, RZ, 0x181f ;  /* 0x00181fff00067589 */ /* 0x00206200000e0000 */
[----:B------:R-:W-:Y:S01]  /*deb0*/  IMAD.U32 R16, RZ, RZ, UR9 ;  /* 0x00000009ff107e24 */ /* 0x000fe2000f8e00ff */
[----:B------:R-:W-:Y:S01]  /*dec0*/  SYNCS.ARRIVE.TRANS64.RED.A1T0 RZ, [UR4], RZ ;  /* 0x000000ffffff79a7 */ /* 0x000fe20008100404 */
[----:B------:R-:W-:Y:S01]  /*ded0*/  IMAD.U32 R220, RZ, RZ, UR10 ;  /* 0x0000000affdc7e24 */ /* 0x000fe2000f8e00ff */
[----:B------:R0:W2:Y:S01]  /*dee0*/  SHFL.IDX PT, R7, R8, RZ, 0x181f ;  /* 0x00181fff08077589 */ /* 0x0000a200000e0000 */
[----:B------:R-:W-:Y:S01]  /*def0*/  BSSY B0, `(.L_x_6712) ;  /* 0x000000c000007945 */ /* 0x000fe20003800000 */
[----:B------:R-:W-:-:S03]  /*df00*/  ISETP.GE.AND P0, PT, R5, R86, PT ;  /* 0x000000560500720c */ /* 0x000fc60003f06270 */
[----:B------:R-:W-:Y:S10]  /*df10*/  @P1 BRA `(.L_x_6713) ;  /* 0x0000000000241947 */ /* 0x000ff40003800000 */
[----:B------:R-:W-:Y:S01]  /*df20*/  ULDC UR4, c[0x0][0xac8] ;  /* 0x0002b20000047ab9 */ /* 0x000fe20000000800 */
[----:B------:R-:W-:Y:S01]  /*df30*/  ULDC.64 UR6, c[0x0][0x208] ;  /* 0x0000820000067ab9 */ /* 0x000fe20000000a00 */
[----:B------:R-:W-:Y:S02]  /*df40*/  ISETP.GE.AND P2, PT, R22, UR4, PT ;  /* 0x0000000416007c0c */ /* 0x000fe4000bf46270 */
[----:B------:R-:W-:-:S11]  /*df50*/  ISETP.GE.AND P1, PT, R19, UR4, PT ;  /* 0x0000000413007c0c */ /* 0x000fd6000bf26270 */
[C---:B-1----:R-:W-:Y:S02]  /*df60*/  @!P2 LEA R4, P4, R22.reuse, R6, 0x1 ;  /* 0x000000061604a211 */ /* 0x042fe400078808ff */
[----:B--2---:R-:W-:Y:S02]  /*df70*/  @!P1 IMAD.WIDE R2, R19, 0x2, R6 ;  /* 0x0000000213029825 */ /* 0x004fe400078e0206 */
[----:B------:R-:W-:-:S03]  /*df80*/  @!P2 LEA.HI.X R5, R22, R7, R232, 0x1, P4 ;  /* 0x000000071605a211 */ /* 0x000fc600020f0ce8 */
[----:B-----5:R3:W-:Y:S04]  /*df90*/  @!P1 ST.E.128 desc[UR6][R2.64], R44 ;  /* 0x0000002c02009985 */ /* 0x0207e8000c101d06 */
[----:B------:R3:W-:Y:S02]  /*dfa0*/  @!P2 ST.E.128 desc[UR6][R4.64], R52 ;  /* 0x000000340400a985 */ /* 0x0007e4000c101d06 */
.L_x_6713:
[----:B------:R-:W-:Y:S05]  /*dfb0*/  BSYNC B0 ;  /* 0x0000000000007941 */ /* 0x000fea0003800000 */
.L_x_6712:
[----:B--2---:R2:W4:Y:S01]  /*dfc0*/  SHFL.IDX PT, R7, R8, 0x1, 0x181f ;  /* 0x00381f0008077f89 */ /* 0x00452200000e0000 */
[----:B------:R-:W-:Y:S03]  /*dfd0*/  BSSY B0, `(.L_x_6714) ;  /* 0x000000c000007945 */ /* 0x000fe60003800000 */
[----:B-1----:R2:W1:Y:S01]  /*dfe0*/  SHFL.IDX PT, R6, R0, 0x1, 0x181f ;  /* 0x00381f0000067f89 */ /* 0x00246200000e0000 */
[----:B------:R-:W-:Y:S05]  /*dff0*/  @P3 BRA `(.L_x_6715) ;  /* 0x0000000000243947 */ /* 0x000fea0003800000 */
[----:B------:R-:W-:Y:S01]  /*e000*/  ULDC UR4, c[0x0][0xac8] ;  /* 0x0002b20000047ab9 */ /* 0x000fe20000000800 */
[----:B------:R-:W-:Y:S01]  /*e010*/  ULDC.64 UR6, c[0x0][0x208] ;  /* 0x0000820000067ab9 */ /* 0x000fe20000000a00 */
[----:B------:R-:W-:Y:S02]  /*e020*/  ISETP.GE.AND P3, PT, R22, UR4, PT ;  /* 0x0000000416007c0c */ /* 0x000fe4000bf66270 */
[----:B------:R-:W-:-:S11]  /*e030*/  ISETP.GE.AND P2, PT, R19, UR4, PT ;  /* 0x0000000413007c0c */ /* 0x000fd6000bf46270 */
[C---:B-1-3--:R-:W-:Y:S02]  /*e040*/  @!P3 LEA R4, P1, R22.reuse, R6, 0x1 ;  /* 0x000000061604b211 */ /* 0x04afe400078208ff */
[----:B----4-:R-:W-:Y:S02]  /*e050*/  @!P2 IMAD.WIDE R2, R19, 0x2, R6 ;  /* 0x000000021302a825 */ /* 0x010fe400078e0206 */
[----:B------:R-:W-:-:S03]  /*e060*/  @!P3 LEA.HI.X R5, R22, R7, R232, 0x1, P1 ;  /* 0x000000071605b211 */ /* 0x000fc600008f0ce8 */
[----:B-----5:R1:W-:Y:S04]  /*e070*/  @!P2 ST.E.128 desc[UR6][R2.64], R40 ;  /* 0x000000280200a985 */ /* 0x0203e8000c101d06 */
[----:B------:R1:W-:Y:S02]  /*e080*/  @!P3 ST.E.128 desc[UR6][R4.64], R48 ;  /* 0x000000300400b985 */ /* 0x0003e4000c101d06 */
.L_x_6715:
[----:B------:R-:W-:Y:S05]  /*e090*/  BSYNC B0 ;  /* 0x0000000000007941 */ /* 0x000fea0003800000 */
.L_x_6714:
[----:B----4-:R4:W0:Y:S01]  /*e0a0*/  SHFL.IDX PT, R7, R8, 0x2, 0x181f ;  /* 0x00581f0008077f89 */ /* 0x01082200000e0000 */
        /* <DEDUP_REMOVED lines=8> */
[----:B0-----:R-:W-:Y:S02]  /*e130*/  @!P1 IMAD.WIDE R2, R19, 0x2, R6 ;  /* 0x0000000213029825 */ /* 0x001fe400078e0206 */
[----:B------:R-:W-:-:S03]  /*e140*/  @!P2 LEA.HI.X R5, R22, R7, R232, 0x1, P0 ;  /* 0x000000071605a211 */ /* 0x000fc600000f0ce8 */
[----:B-----5:R0:W-:Y:S04]  /*e150*/  @!P1 ST.E.128 desc[UR6][R2.64], R36 ;  /* 0x0000002402009985 */ /* 0x0201e8000c101d06 */
[----:B------:R0:W-:Y:S02]  /*e160*/  @!P2 ST.E.128 desc[UR6][R4.64], R32 ;  /* 0x000000200400a985 */ /* 0x0001e4000c101d06 */
.L_x_6717:
[----:B------:R-:W-:Y:S05]  /*e170*/  BSYNC B0 ;  /* 0x0000000000007941 */ /* 0x000fea0003800000 */
.L_x_6716:
[----:B0--3--:R-:W-:Y:S01]  /*e180*/  VIADD R3, R17, 0x60 ;  /* 0x0000006011037836 */ /* 0x009fe20000000000 */
[----:B------:R0:W3:Y:S01]  /*e190*/  SHFL.IDX PT, R7, R8, 0x3, 0x181f ;  /* 0x00781f0008077f89 */ /* 0x0000e200000e0000 */
[----:B------:R-:W-:Y:S01]  /*e1a0*/  BSSY B0, `(.L_x_6718) ;  /* 0x000000e000007945 */ /* 0x000fe20003800000 */
[----:B------:R-:W-:Y:S02]  /*e1b0*/  VIADD R221, R221, 0x1 ;  /* 0x00000001dddd7836 */ /* 0x000fe40000000000 */
[----:B------:R-:W-:Y:S01]  /*e1c0*/  ISETP.GE.AND P0, PT, R3, R86, PT ;  /* 0x000000560300720c */ /* 0x000fe20003f06270 */
[----:B-1----:R0:W1:-:S12]  /*e1d0*/  SHFL.IDX PT, R6, R0, 0x3, 0x181f ;  /* 0x00781f0000067f89 */ /* 0x00205800000e0000 */
[----:B0-----:R-:W-:Y:S05]  /*e1e0*/  @P0 BRA `(.L_x_6719) ;  /* 0x0000000000240947 */ /* 0x001fea0003800000 */
[----:B------:R-:W-:Y:S01]  /*e1f0*/  ULDC UR4, c[0x0][0xac8] ;  /* 0x0002b20000047ab9 */ /* 0x000fe20000000800 */
[----:B------:R-:W-:Y:S01]  /*e200*/  ULDC.64 UR6, c[0x0][0x208] ;  /* 0x0000820000067ab9 */ /* 0x000fe20000000a00 */
[----:B------:R-:W-:Y:S02]  /*e210*/  ISETP.GE.AND P2, PT, R22, UR4, PT ;  /* 0x0000000416007c0c */ /* 0x000fe4000bf46270 */
[----:B------:R-:W-:-:S11]  /*e220*/  ISETP.GE.AND P1, PT, R19, UR4, PT ;  /* 0x0000000413007c0c */ /* 0x000fd6000bf26270 */
[C---:B-1----:R-:W-:Y:S02]  /*e230*/  @!P2 LEA R4, P0, R22.reuse, R6, 0x1 ;  /* 0x000000061604a211 */ /* 0x042fe400078008ff */
[----:B---3--:R-:W-:Y:S02]  /*e240*/  @!P1 IMAD.WIDE R2, R19, 0x2, R6 ;  /* 0x0000000213029825 */ /* 0x008fe400078e0206 */
[----:B------:R-:W-:-:S03]  /*e250*/  @!P2 LEA.HI.X R5, R22, R7, R232, 0x1, P0 ;  /* 0x000000071605a211 */ /* 0x000fc600000f0ce8 */
[----:B-----5:R0:W-:Y:S04]  /*e260*/  @!P1 ST.E.128 desc[UR6][R2.64], R24 ;  /* 0x0000001802009985 */ /* 0x0201e8000c101d06 */
[----:B------:R0:W-:Y:S02]  /*e270*/  @!P2 ST.E.128 desc[UR6][R4.64], R28 ;  /* 0x0000001c0400a985 */ /* 0x0001e4000c101d06 */
.L_x_6719:
[----:B------:R-:W-:Y:S05]  /*e280*/  BSYNC B0 ;  /* 0x0000000000007941 */ /* 0x000fea0003800000 */
.L_x_6718:
[----:B--2-4-:R-:W2:Y:S01]  /*e290*/  LDC R0, c[0x0][0xc34] ;  /* 0x00030d00ff007b82 */ /* 0x014ea20000000800 */
[----:B------:R-:W-:-:S13]  /*e2a0*/  R2UR UR4, R220 ;  /* 0x00000000dc0472ca */ /* 0x000fda00000e0000 */
[----:B--2---:R-:W-:-:S13]  /*e2b0*/  ISETP.LE.AND P0, PT, R0, UR4, PT ;  /* 0x0000000400007c0c */ /* 0x004fda000bf03270 */
[----:B------:R-:W-:Y:S05]  /*e2c0*/  @!P0 BRA `(.L_x_6720) ;  /* 0xffffff2800b48947 */ /* 0x000fea000383ffff */
[----:B------:R-:W-:Y:S05]  /*e2d0*/  EXIT ;  /* 0x000000000000794d */ /* 0x000fea0003800000 */
.L_x_6690:
[----:B------:R-:W-:-:S08]  /*e2e0*/  NOP ;  /* 0x0000000000007918 */ /* 0x000fd00000000000 */
[----:B--2---:R-:W0:-:S00]  /*e2f0*/  USETMAXREG.DEALLOC.CTAPOOL 0x18 ;  /* 0x00000018000079c8 */ /* 0x004e0000080e0500 */
        /* <DEDUP_REMOVED lines=28> */
[----:B------:R-:W-:Y:S04]  /*e4c0*/  STL [R1+0x28], R3 ;  /* 0x0000280301007387 */ /* 0x000fe80000100800 */
[----:B------:R0:W-:Y:S04]  /*e4d0*/  STL [R1], R0 ;  /* 0x0000000001007387 */ /* 0x0001e80000100800 */
[----:B------:R1:W-:Y:S01]  /*e4e0*/  STL [R1+0x30], RZ ;  /* 0x000030ff01007387 */ /* 0x0003e20000100800 */
[----:B0-----:R-:W-:-:S07]  /*e4f0*/  LOP3.LUT R0, R2, 0x40, RZ, 0xfc, !PT ;  /* 0x0000004002007812 */ /* 0x001fce00078efcff */
.L_x_6794:
[----:B0-----:R-:W2:Y:S01]  /*e500*/  LDL R2, [R1+0x28] ;  /* 0x0000280001027983 */ /* 0x001ea20000100800 */
[----:B------:R-:W0:Y:S01]  /*e510*/  LDC R0, c[0x0][0xc38] ;  /* 0x00030e00ff007b82 */ /* 0x000e220000000800 */
[----:B------:R-:W-:Y:S05]  /*e520*/  YIELD ;  /* 0x0000000000007946 */ /* 0x000fea0003800000 */
[----:B------:R-:W-:Y:S02]  /*e530*/  ULDC.64 UR4, c[0x0][0x418] ;  /* 0x0001060000047ab9 */ /* 0x000fe40000000a00 */
[----:B---3--:R-:W3:Y:S01]  /*e540*/  LDC R16, c[0x0][0xc44] ;  /* 0x00031100ff107b82 */ /* 0x008ee20000000800 */
[----:B------:R-:W-:-:S03]  /*e550*/  UISETP.NE.U32.AND UP0, UPT, UR4, URZ, UPT ;  /* 0x0000003f0400728c */ /* 0x000fc6000bf05070 */
[----:B------:R-:W-:Y:S01]  /*e560*/  ULDC UR4, c[0x0][0x424] ;  /* 0x0001090000047ab9 */ /* 0x000fe20000000800 */
[----:B------:R-:W-:-:S04]  /*e570*/  UISETP.NE.AND.EX UP0, UPT, UR5, URZ, UPT, UP0 ;  /* 0x0000003f0500728c */ /* 0x000fc8000bf05300 */
[----:B------:R-:W-:Y:S01]  /*e580*/  USEL UR4, UR4, 0x1, UP0 ;  /* 0x0000000104047887 */ /* 0x000fe20008000000 */
[----:B0-----:R-:W-:Y:S02]  /*e590*/  ISETP.NE.AND P0, PT, R0, 0x1, PT ;  /* 0x000000010000780c */ /* 0x001fe40003f05270 */
[----:B---3--:R-:W-:-:S11]  /*e5a0*/  ISETP.NE.AND P1, PT, R16, 0x1, PT ;  /* 0x000000011000780c */ /* 0x008fd60003f25270 */
[----:B------:R-:W2:Y:S08]  /*e5b0*/  @P0 LDC R0, c[0x0][0xc3c] ;  /* 0x00030f00ff000b82 */ /* 0x000eb00000000800 */
[----:B------:R-:W0:Y:S01]  /*e5c0*/  @P0 LDC R3, c[0x0][0xc40] ;  /* 0x00031000ff030b82 */ /* 0x000e220000000800 */
[----:B--2---:R-:W-:Y:S01]  /*e5d0*/  @P0 IMAD.HI.U32 R0, R2, R0, RZ ;  /* 0x0000000002000227 */ /* 0x004fe200078e00ff */
        /* <DEDUP_REMOVED lines=8> */
[----:B---3--:R-:W-:Y:S01]  /*e660*/  IMAD R2, R0, UR4, RZ ;  /* 0x0000000400027c24 */ /* 0x008fe2000f8e02ff */
[----:B------:R-:W-:-:S03]  /*e670*/  UIADD3 UR4, UR36, 0x1e400, URZ ;  /* 0x0001e40024047890 */ /* 0x000fc6000fffe03f */
[----:B------:R-:W-:Y:S01]  /*e680*/  IMAD.MOV R3, RZ, RZ, -R19 ;  /* 0x000000ffff037224 */ /* 0x000fe200078e0a13 */
[----:B------:R2:W-:Y:S01]  /*e690*/  STL [R1+0x18], R19 ;  /* 0x0000181301007387 */ /* 0x0005e20000100800 */
[----:B------:R-:W-:Y:S01]  /*e6a0*/  VIADD R0, R2, 0xaf ;  /* 0x000000af02007836 */ /* 0x000fe20000000000 */
[----:B------:R-:W-:Y:S01]  /*e6b0*/  ULOP3.LUT UP0, URZ, UR4, 0x3ff, URZ, 0xc0, !UPT ;  /* 0x000003ff043f7892 */ /* 0x000fe2000f80c03f */
[----:B------:R-:W-:Y:S01]  /*e6c0*/  IMAD R16, R16, R3, R4 ;  /* 0x0000000310107224 */ /* 0x000fe200078e0204 */
[----:B------:R2:W-:Y:S01]  /*e6d0*/  STL [R1+0x2c], R2 ;  /* 0x00002c0201007387 */ /* 0x0005e20000100800 */
[----:B------:R-:W-:-:S03]  /*e6e0*/  IMAD.HI R0, R0, 0x2e8ba2e9, RZ ;  /* 0x2e8ba2e900007827 */ /* 0x000fc600078e02ff */
[----:B------:R-:W-:Y:S02]  /*e6f0*/  PLOP3.LUT P0, PT, PT, PT, UP0, 0x80, 0x0 ;  /* 0x000000000000781c */ /* 0x000fe40003f0f008 */
[----:B------:R-:W-:-:S04]  /*e700*/  SHF.R.U32.HI R3, RZ, 0x1f, R0 ;  /* 0x0000001fff037819 */ /* 0x000fc80000011600 */
[----:B------:R-:W-:-:S05]  /*e710*/  LEA.HI.SX32 R0, R0, R3, 0x1b ;  /* 0x0000000300007211 */ /* 0x000fca00078fdaff */
[----:B------:R2:W-:Y:S02]  /*e720*/  STL [R1+0x24], R0 ;  /* 0x0000240001007387 */ /* 0x0005e40000100800 */
[----:B-1----:R-:W-:Y:S05]  /*e730*/  @!P0 BRA `(.L_x_6722) ;  /* 0x0000000000408947 */ /* 0x002fea0003800000 */
[----:B--2---:R-:W-:Y:S01]  /*e740*/  MOV R2, 0x0 ;  /* 0x0000000000027802 */ /* 0x004fe20000000f00 */
        /* <DEDUP_REMOVED lines=14> */
[----:B01----:R-:W-:Y:S05]  /*e830*/  CALL.ABS.NOINC R2 ;  /* 0x0000000002007343 */ /* 0x003fea0003c00000 */
.L_x_6722:
        /* <DEDUP_REMOVED lines=8> */
[----:B--2---:R0:W2:Y:S01]  /*e8c0*/  LDC.64 R2, c[0x4][R17] ;  /* 0x0100000011027b82 */ /* 0x0040a20000000a00 */
[----:B------:R-:W-:Y:S01]  /*e8d0*/  IMAD.U32 R4, RZ, RZ, UR6 ;  /* 0x00000006ff047e24 */ /* 0x000fe2000f8e00ff */
[----:B------:R-:W-:Y:S01]  /*e8e0*/  MOV R5, UR7 ;  /* 0x0000000700057c02 */ /* 0x000fe20008000f00 */
        /* <DEDUP_REMOVED lines=8> */
[----:B-12---:R-:W-:Y:S05]  /*e970*/  CALL.ABS.NOINC R2 ;  /* 0x0000000002007343 */ /* 0x006fea0003c00000 */
.L_x_6724:
[----:B------:R0:W1:Y:S01]  /*e980*/  LDC.64 R2, c[0x4][R17] ;  /* 0x0100000011027b82 */ /* 0x0000620000000a00 */
[----:B------:R-:W-:Y:S01]  /*e990*/  ULDC.64 UR6, c[0x4][0x1b8] ;  /* 0x01006e0000067ab9 */ /* 0x000fe20000000a00 */
[----:B------:R-:W-:Y:S01]  /*e9a0*/  ULDC.64 UR8, c[0x4][0x1c0] ;  /* 0x0100700000087ab9 */ /* 0x000fe20000000a00 */
[----:B------:R-:W-:Y:S01]  /*e9b0*/  ULDC.64 UR4, c[0x4][0xc0] ;  /* 0x0100300000047ab9 */ /* 0x000fe20000000a00 */
[----:B------:R-:W-:Y:S01]  /*e9c0*/  IMAD.U32 R4, RZ, RZ, UR6 ;  /* 0x00000006ff047e24 */ /* 0x000fe2000f8e00ff */
[----:B------:R-:W-:Y:S01]  /*e9d0*/  MOV R8, 0x70 ;  /* 0x0000007000087802 */ /* 0x000fe20000000f00 */
[----:B------:R-:W-:Y:S02]  /*e9e0*/  IMAD.U32 R5, RZ, RZ, UR7 ;  /* 0x00000007ff057e24 */ /* 0x000fe4000f8e00ff */
[----:B------:R-:W-:Y:S02]  /*e9f0*/  IMAD.U32 R6, RZ, RZ, UR8 ;  /* 0x00000008ff067e24 */ /* 0x000fe4000f8e00ff */
[----:B------:R-:W-:-:S02]  /*ea00*/  IMAD.U32 R7, RZ, RZ, UR9 ;  /* 0x00000009ff077e24 */ /* 0x000fc4000f8e00ff */
[----:B------:R-:W-:Y:S02]  /*ea10*/  IMAD.U32 R10, RZ, RZ, UR4 ;  /* 0x00000004ff0a7e24 */ /* 0x000fe4000f8e00ff */
[----:B------:R-:W-:Y:S02]  /*ea20*/  IMAD.U32 R11, RZ, RZ, UR5 ;  /* 0x00000005ff0b7e24 */ /* 0x000fe4000f8e00ff */
[----:B------:R-:W-:Y:S02]  /*ea30*/  IMAD.MOV.U32 R12, RZ, RZ, 0x1 ;  /* 0x00000001ff0c7424 */ /* 0x000fe400078e00ff */
[----:B0-----:R-:W-:-:S07]  /*ea40*/  IMAD.MOV.U32 R13, RZ, RZ, RZ ;  /* 0x000000ffff0d7224 */ /* 0x001fce00078e00ff */
[----:B------:R-:W-:-:S07]  /*ea50*/  LEPC R20, `(.L_x_6723) ;  /* 0x000000001014794e */ /* 0x000fce0000000000 */
[----:B-1----:R-:W-:Y:S05]  /*ea60*/  CALL.ABS.NOINC R2 ;  /* 0x0000000002007343 */ /* 0x002fea0003c00000 */
.L_x_6723:
[----:B------:R-:W-:Y:S01]  /*ea70*/  ULDC.64 UR4, c[0x0][0x9f8] ;  /* 0x00027e0000047ab9 */ /* 0x000fe20000000a00 */
[----:B------:R-:W3:Y:S01]  /*ea80*/  LDL R17, [R1+0x24] ;  /* 0x0000240001117983 */ /* 0x000ee20000100800 */
[----:B------:R-:W-:Y:S01]  /*ea90*/  ISETP.NE.U32.AND P0, PT, RZ, UR4, PT ;  /* 0x00000004ff007c0c */ /* 0x000fe2000bf05070 */
[----:B------:R-:W-:-:S03]  /*eaa0*/  ULDC.64 UR6, c[0x0][0x208] ;  /* 0x0000820000067ab9 */ /* 0x000fc60000000a00 */
[----:B------:R-:W-:-:S13]  /*eab0*/  ISETP.NE.AND.EX P0, PT, RZ, UR5, PT, P0 ;  /* 0x00000005ff007c0c */ /* 0x000fda000bf05300 */
[----:B--2---:R-:W0:Y:S02]  /*eac0*/  @P0 LDC.64 R2, c[0x0][0x9f8] ;  /* 0x00027e00ff020b82 */ /* 0x004e240000000a00 */
[----:B0-----:R-:W-:-:S05]  /*ead0*/  @P0 IMAD.WIDE R2, R19, 0x4, R2 ;  /* 0x0000000413020825 */ /* 0x001fca00078e0202 */
[----:B------:R0:W2:Y:S01]  /*eae0*/  @P0 LDG.E R19, desc[UR6][R2.64] ;  /* 0x0000000602130981 */ /* 0x0000a2000c1e1900 */
        /* <DEDUP_REMOVED lines=8> */
[----:B--2---:R-:W-:Y:S02]  /*eb70*/  SHF.R.S32.HI R7, RZ, 0x1f, R19 ;  /* 0x0000001fff077819 */ /* 0x004fe40000011413 */
[----:B------:R-:W-:-:S03]  /*eb80*/  SEL R17, R19, RZ, !P1 ;  /* 0x000000ff13117207 */ /* 0x000fc60004800000 */
[----:B------:R0:W-:Y:S01]  /*eb90*/  STL [R1+0x8], R7 ;  /* 0x0000080701007387 */ /* 0x0001e20000100800 */
[----:B------:R-:W-:Y:S05]  /*eba0*/  BRA.DIV UR4, `(.L_x_6725) ;  /* 0x0000003a04047947 */ /* 0x000fea000b800000 */
[----:B0-----:R-:W0:Y:S02]  /*ebb0*/  S2R R0, SR_TID.X ;  /* 0x0000000000007919 */ /* 0x001e240000002100 */
[----:B0-----:R-:W-:-:S04]  /*ebc0*/  SHF.R.U32.HI R0, RZ, 0x5, R0 ;  /* 0x00000005ff007819 */ /* 0x001fc80000011600 */
[----:B------:R-:W-:-:S05]  /*ebd0*/  LOP3.LUT R0, R0, 0x3, RZ, 0xc0, !PT ;  /* 0x0000000300007812 */ /* 0x000fca00078ec0ff */
[----:B------:R0:W2:Y:S02]  /*ebe0*/  SHFL.IDX PT, R14, R0, RZ, 0x1f ;  /* 0x00001fff000e7589 */ /* 0x0000a400000e0000 */
.L_x_6810:
[----:B------:R-:W-:Y:S02]  /*ebf0*/  PLOP3.LUT P2, PT, PT, PT, PT, 0x8, 0x0 ;  /* 0x000000000000781c */ /* 0x000fe40003f4e170 */
[----:B--2---:R-:W-:Y:S02]  /*ec00*/  ISETP.NE.AND P0, PT, R14, RZ, PT ;  /* 0x000000ff0e00720c */ /* 0x004fe40003f05270 */
[----:B0-----:R-:W-:-:S05]  /*ec10*/  P2R R0, PR, RZ, 0x4 ;  /* 0x00000004ff007803 */ /* 0x001fca0000000000 */
[----:B------:R0:W-:Y:S06]  /*ec20*/  STL [R1+0xc], R0 ;  /* 0x00000c0001007387 */ /* 0x0001ec0000100800 */
[----:B------:R-:W-:Y:S05]  /*ec30*/  @P0 BRA `(.L_x_6726) ;  /* 0x0000000400100947 */ /* 0x000fea0003800000 */
[----:B------:R-:W-:-:S03]  /*ec40*/  UMOV UR4, 0xffffffff ;  /* 0xffffffff00047882 */ /* 0x000fc60000000000 */
[----:B------:R-:W-:Y:S05]  /*ec50*/  BRA.DIV UR4, `(.L_x_6727) ;  /* 0x0000003a040c7947 */ /* 0x000fea000b800000 */
[----:B------:R-:W-:-:S13]  /*ec60*/  ELECT P6, URZ, PT ;  /* 0x00000000003f782f */ /* 0x000fda00038c0000 */
.L_x_6813:
[----:B------:R-:W-:Y:S05]  /*ec70*/  @!P6 BRA `(.L_x_6726) ;  /* 0x000000040000e947 */ /* 0x000fea0003800000 */
[----:B------:R2:W-:Y:S01]  /*ec80*/  STL [R1+0x4], R8 ;  /* 0x0000040801007387 */ /* 0x0005e20000100800 */
[----:B------:R-:W-:Y:S01]  /*ec90*/  IMAD.MOV.U32 R17, RZ, RZ, R19 ;  /* 0x000000ffff117224 */ /* 0x000fe200078e0013 */
[----:B------:R-:W-:Y:S06]  /*eca0*/  @!P1 BRA `(.L_x_6728) ;  /* 0x0000000000509947 */ /* 0x000fec0003800000 */
[----:B------:R-:W3:Y:S01]  /*ecb0*/  LDC R6, c[0x0][0x43c] ;  /* 0x00010f00ff067b82 */ /* 0x000ee20000000800 */
[----:B0-----:R-:W-:Y:S01]  /*ecc0*/  IMAD.MOV.U32 R0, RZ, RZ, R8 ;  /* 0x000000ffff007224 */ /* 0x001fe200078e0008 */
[----:B------:R-:W-:Y:S01]  /*ecd0*/  ULDC.64 UR4, c[0x0][0x428] ;  /* 0x00010a0000047ab9 */ /* 0x000fe20000000a00 */
[----:B------:R-:W-:Y:S01]  /*ece0*/  ULDC.64 UR6, c[0x0][0x208] ;  /* 0x0000820000067ab9 */ /* 0x000fe20000000a00 */
[----:B---3--:R-:W-:-:S13]  /*ecf0*/  ISETP.NE.AND P0, PT, R6, 0x1, PT ;  /* 0x000000010600780c */ /* 0x008fda0003f05270 */
[----:B------:R-:W0:Y:S02]  /*ed00*/  @P0 LDC.64 R4, c[0x0][0x440] ;  /* 0x00011000ff040b82 */ /* 0x000e240000000a00 */
[----:B0-----:R-:W-:-:S05]  /*ed10*/  @P0 IMAD.HI.U32 R4, R8, R4, RZ ;  /* 0x0000000408040227 */ /* 0x001fca00078e00ff */
[----:B------:R-:W-:-:S04]  /*ed20*/  @P0 SHF.R.U32.HI R0, RZ, R5, R4 ;  /* 0x00000005ff000219 */ /* 0x000fc80000011604 */
[--C-:B------:R-:W-:Y:S01]  /*ed30*/  SHF.R.S32.HI R5, RZ, 0x1f, R0.reuse ;  /* 0x0000001fff057819 */ /* 0x100fe20000011400 */
[----:B------:R-:W-:-:S04]  /*ed40*/  IMAD.MOV R4, RZ, RZ, -R0 ;  /* 0x000000ffff047224 */ /* 0x000fc800078e0a00 */
[----:B------:R-:W-:Y:S01]  /*ed50*/  IMAD R6, R6, R4, R8 ;  /* 0x0000000406067224 */ /* 0x000fe200078e0208 */
[----:B------:R-:W-:-:S04]  /*ed60*/  MOV R4, R0 ;  /* 0x0000000000047202 */ /* 0x000fc80000000f00 */
        /* <DEDUP_REMOVED lines=8> */
.L_x_6728:
[----:B---3--:R-:W3:Y:S01]  /*edf0*/  LDL R2, [R1] ;  /* 0x0000000001027983 */ /* 0x008ee20000100800 */
[----:B0-----:R-:W-:Y:S02]  /*ee00*/  LEA R0, R18, UR36, 0x3 ;  /* 0x0000002412007c11 */ /* 0x001fe4000f8e18ff */
[----:B---3--:R-:W-:-:S04]  /*ee10*/  SHF.L.U32 R2, R2, 0x1f, RZ ;  /* 0x0000001f02027819 */ /* 0x008fc800000006ff */
[----:B------:R-:W0:Y:S02]  /*ee20*/  SYNCS.PHASECHK.TRANS64.TRYWAIT P0, [R0+URZ+0x34840], R2 ;  /* 0x03484002000075a7 */ /* 0x000e24000800017f */
[----:B0-----:R-:W-:Y:S05]  /*ee30*/  @!P0 BRA `(.L_x_6729) ;  /* 0x0000003400b48947 */ /* 0x001fea0003800000 */
.L_x_6814:
        /* <DEDUP_REMOVED lines=11> */
.L_x_6730:
        /* <DEDUP_REMOVED lines=10> */
[----:B------:R-:W-:-:S03]  /*ef90*/  UMOV UR15, 0x40 ;  /* 0x00000040000f7882 */ /* 0x000fc60000000000 */
[----:B------:R-:W-:Y:S01]  /*efa0*/  P2R R0, PR, RZ, 0x1 ;  /* 0x00000001ff007803 */ /* 0x000fe20000000000 */
[----:B------:R-:W-:Y:S02]  /*efb0*/  UIMAD UR6, UR6, 0xb000, UR36 ;  /* 0x0000b000060678a4 */ /* 0x000fe4000f8e0224 */
[----:B------:R-:W-:Y:S02]  /*efc0*/  UIADD3 UR9, UR9, 0x34830, URZ ;  /* 0x0003483009097890 */ /* 0x000fe4000fffe03f */
[----:B------:R-:W-:Y:S01]  /*efd0*/  UIADD3 UR8, UR6, 0x1e400, URZ ;  /* 0x0001e40006087890 */ /* 0x000fe2000fffe03f */
[----:B------:R4:W-:Y:S01]  /*efe0*/  STL [R1+0xc], R0 ;  /* 0x00000c0001007387 */ /* 0x0009e20000100800 */
[----:B------:R-:W-:-:S03]  /*eff0*/  UIADD3 UR14, UR6, 0x23c00, URZ ;  /* 0x00023c00060e7890 */ /* 0x000fc6000fffe03f */
[----:B------:R-:W-:Y:S01]  /*f000*/  UMOV UR6, 0x0 ;  /* 0x0000000000067882 */ /* 0x000fe20000000000 */
[----:B---3--:R-:W-:-:S13]  /*f010*/  R2UR UR11, R2 ;  /* 0x00000000020b72ca */ /* 0x008fda00000e0000 */
[----:B------:R-:W-:-:S09]  /*f020*/  UIMAD UR11, UR11, 0xb0, URZ ;  /* 0x000000b00b0b78a4 */ /* 0x000fd2000f8e023f */
[----:B------:R0:W-:Y:S02]  /*f030*/  UTMALDG.4D [UR8], [UR4], desc[UR6] ;  /* 0x00000608040075b4 */ /* 0x0001e40008019000 */
[----:B0-----:R-:W-:Y:S01]  /*f040*/  UMOV UR8, UR14 ;  /* 0x0000000e00087c82 */ /* 0x001fe20008000000 */
[----:B------:R-:W-:Y:S02]  /*f050*/  UMOV UR10, UR15 ;  /* 0x0000000f000a7c82 */ /* 0x000fe40008000000 */
[----:B------:R4:W-:Y:S02]  /*f060*/  UTMALDG.4D [UR8], [UR4], desc[UR6] ;  /* 0x00000608040075b4 */ /* 0x0009e40008019000 */
[----:B----4-:R-:W-:Y:S01]  /*f070*/  NOP ;  /* 0x0000000000007918 */ /* 0x010fe20000000000 */
.L_x_6726:
        /* <DEDUP_REMOVED lines=17> */
[----:B--2---:R-:W-:Y:S02]  /*f190*/  IMAD.MOV.U32 R8, RZ, RZ, 0x70 ;  /* 0x00000070ff087424 */ /* 0x004fe400078e00ff */
[----:B------:R-:W-:Y:S02]  /*f1a0*/  IMAD.MOV.U32 R12, RZ, RZ, 0x1 ;  /* 0x00000001ff0c7424 */ /* 0x000fe400078e00ff */
[----:B------:R-:W-:-:S07]  /*f1b0*/  IMAD.MOV.U32 R13, RZ, RZ, RZ ;  /* 0x000000ffff0d7224 */ /* 0x000fce00078e00ff */
[----:B------:R-:W-:-:S07]  /*f1c0*/  LEPC R20, `(.L_x_6731) ;  /* 0x000000001014794e */ /* 0x000fce0000000000 */
[----:B01-3--:R-:W-:Y:S05]  /*f1d0*/  CALL.ABS.NOINC R2 ;  /* 0x0000000002007343 */ /* 0x00bfea0003c00000 */
.L_x_6731:
[----:B------:R-:W3:Y:S01]  /*f1e0*/  LDL.LU R5, [R1+0x18] ;  /* 0x0000180001057983 */ /* 0x000ee20000300800 */
[----:B0-----:R-:W-:Y:S01]  /*f1f0*/  SHF.R.S32.HI R0, RZ, 0x1f, R16 ;  /* 0x0000001fff007819 */ /* 0x001fe20000011410 */
[----:B------:R-:W-:Y:S01]  /*f200*/  ULDC.64 UR4, c[0x0][0x2d8] ;  /* 0x0000b60000047ab9 */ /* 0x000fe20000000a00 */
[----:B--2---:R-:W0:Y:S01]  /*f210*/  LDC R8, c[0x0][0x448] ;  /* 0x00011200ff087b82 */ /* 0x004e220000000800 */
[----:B------:R-:W2:Y:S01]  /*f220*/  LDL.LU R7, [R1+0x20] ;  /* 0x0000200001077983 */ /* 0x000ea20000300800 */
[----:B------:R-:W-:-:S03]  /*f230*/  ULDC.64 UR6, c[0x0][0x280] ;  /* 0x0000a00000067ab9 */ /* 0x000fc60000000a00 */
[----:B------:R-:W4:Y:S01]  /*f240*/  LDL R4, [R1+0x28] ;  /* 0x0000280001047983 */ /* 0x000f220000100800 */
        /* <DEDUP_REMOVED lines=9> */
[----:B------:R-:W-:Y:S02]  /*f2e0*/  LOP3.LUT R10, R10, 0x38, RZ, 0xc0, !PT ;  /* 0x000000380a0a7812 */ /* 0x000fe400078ec0ff */
[----:B---3--:R-:W-:Y:S01]  /*f2f0*/  SHF.R.S32.HI R0, RZ, 0x1f, R5 ;  /* 0x0000001fff007819 */ /* 0x008fe20000011405 */
[----:B------:R-:W-:-:S04]  /*f300*/  IMAD.WIDE.U32 R2, R5, UR4, R2 ;  /* 0x0000000405027c25 */ /* 0x000fc8000f8e0002 */
[----:B------:R-:W-:Y:S01]  /*f310*/  IMAD R0, R0, UR4, RZ ;  /* 0x0000000400007c24 */ /* 0x000fe2000f8e02ff */
[----:B------:R-:W-:-:S03]  /*f320*/  ULDC UR4, c[0x0][0xc38] ;  /* 0x00030e0000047ab9 */ /* 0x000fc60000000800 */
[----:B------:R-:W-:Y:S02]  /*f330*/  IMAD R0, R5, UR5, R0 ;  /* 0x0000000505007c24 */ /* 0x000fe4000f8e0200 */
[----:B------:R-:W1:Y:S02]  /*f340*/  S2R R5, SR_TID.X ;  /* 0x0000000000057919 */ /* 0x000e640000002100 */
[----:B------:R-:W-:Y:S01]  /*f350*/  IMAD.IADD R3, R3, 0x1, R0 ;  /* 0x0000000103037824 */ /* 0x000fe200078e0200 */
[----:B--2---:R-:W-:Y:S02]  /*f360*/  IADD3 R0, -R7, RZ, RZ ;  /* 0x000000ff07007210 */ /* 0x004fe40007ffe1ff */
[----:B------:R-:W2:Y:S03]  /*f370*/  @P0 LDC R7, c[0x0][0x450] ;  /* 0x00011400ff070b82 */ /* 0x000ea60000000800 */
[----:B----4-:R-:W-:Y:S01]  /*f380*/  IMAD R0, R0, UR4, R4 ;  /* 0x0000000400007c24 */ /* 0x010fe2000f8e0204 */
        /* <DEDUP_REMOVED lines=11> */
[----:B--2---:R-:W-:-:S05]  /*f440*/  @P0 SHF.R.U32.HI R5, RZ, R7, R6 ;  /* 0x00000007ff050219 */ /* 0x004fca0000011606 */
        /* <DEDUP_REMOVED lines=11> */
[----:B------:R-:W-:Y:S01]  /*f500*/  IMAD R5, R5, UR4, RZ ;  /* 0x0000000405057c24 */ /* 0x000fe2000f8e02ff */
[----:B------:R-:W-:Y:S01]  /*f510*/  LOP3.LUT R9, R9, 0x40, RZ, 0xfc, !PT ;  /* 0x0000004009097812 */ /* 0x000fe200078efcff */
[----:B------:R-:W-:Y:S01]  /*f520*/  IMAD.WIDE.U32 R2, R0, UR4, R2 ;  /* 0x0000000400027c25 */ /* 0x000fe2000f8e0002 */
[----:B------:R-:W-:-:S02]  /*f530*/  ULDC UR4, c[0x0][0x2b8] ;  /* 0x0000ae0000047ab9 */ /* 0x000fc40000000800 */
[----:B------:R-:W-:Y:S01]  /*f540*/  ISETP.GE.AND P1, PT, R9, UR4, PT ;  /* 0x0000000409007c0c */ /* 0x000fe2000bf26270 */
[----:B------:R-:W-:Y:S01]  /*f550*/  IMAD R5, R0, UR5, R5 ;  /* 0x0000000500057c24 */ /* 0x000fe2000f8e0205 */
[----:B------:R0:W5:Y:S01]  /*f560*/  LDL R9, [R1+0x14] ;  /* 0x0000140001097983 */ /* 0x0001620000100800 */
[----:B------:R-:W-:Y:S02]  /*f570*/  LEA R0, P2, R2, UR6, 0x1 ;  /* 0x0000000602007c11 */ /* 0x000fe4000f8408ff */
[----:B------:R-:W-:Y:S01]  /*f580*/  IMAD.IADD R5, R3, 0x1, R5 ;  /* 0x0000000103057824 */ /* 0x000fe200078e0205 */
[----:B------:R-:W-:Y:S01]  /*f590*/  ISETP.GE.AND P0, PT, R10, UR4, PT ;  /* 0x000000040a007c0c */ /* 0x000fe2000bf06270 */
[----:B------:R-:W-:-:S03]  /*f5a0*/  UMOV UR4, 0xffffffff ;  /* 0xffffffff00047882 */ /* 0x000fc60000000000 */
[----:B------:R-:W-:Y:S01]  /*f5b0*/  LEA.HI.X R2, R2, UR7, R5, 0x1, P2 ;  /* 0x0000000702027c11 */ /* 0x000fe200090f0c05 */
[----:B0-----:R-:W-:Y:S08]  /*f5c0*/  BRA.DIV UR4, `(.L_x_6732) ;  /* 0x0000002e04e47947 */ /* 0x001ff0000b800000 */
[----:B------:R-:W0:Y:S01]  /*f5d0*/  S2R R6, SR_TID.X ;  /* 0x0000000000067919 */ /* 0x000e220000002100 */
[----:B------:R-:W-:Y:S01]  /*f5e0*/  ULDC UR4, c[0x0][0x288] ;  /* 0x0000a20000047ab9 */ /* 0x000fe20000000800 */
[----:B------:R-:W-:Y:S01]  /*f5f0*/  ULDC.64 UR6, c[0x0][0x208] ;  /* 0x0000820000067ab9 */ /* 0x000fe20000000a00 */
[----:B------:R-:W-:Y:S01]  /*f600*/  IMAD R3, R8, UR4, RZ ;  /* 0x0000000408037c24 */ /* 0x000fe2000f8e02ff */
[----:B------:R-:W1:Y:S04]  /*f610*/  SHFL.IDX PT, R7, R0, RZ, 0x181f ;  /* 0x00181fff00077589 */ /* 0x000e6800000e0000 */
[----:B------:R-:W-:Y:S01]  /*f620*/  SHFL.IDX PT, R8, R2, 0x1, 0x181f ;  /* 0x00381f0002087f89 */ /* 0x000fe200000e0000 */
[----:B0-----:R-:W-:-:S04]  /*f630*/  LOP3.LUT R6, R6, 0x7f, RZ, 0xc0, !PT ;  /* 0x0000007f06067812 */ /* 0x001fc800078ec0ff */
[----:B------:R-:W-:-:S05]  /*f640*/  SHF.R.U32.HI R6, RZ, 0x3, R6 ;  /* 0x00000003ff067819 */ /* 0x000fca0000011606 */
[----:B------:R-:W-:Y:S02]  /*f650*/  IMAD.IADD R4, R6, 0x1, R4 ;  /* 0x0000000106047824 */ /* 0x000fe400078e0204 */
[----:B------:R-:W0:Y:S02]  /*f660*/  SHFL.IDX PT, R6, R2, RZ, 0x181f ;  /* 0x00181fff02067589 */ /* 0x000e2400000e0000 */
[C---:B------:R-:W-:Y:S01]  /*f670*/  VIADD R5, R4.reuse, 0x10 ;  /* 0x0000001004057836 */ /* 0x040fe20000000000 */
[----:B------:R-:W-:-:S04]  /*f680*/  ISETP.GE.AND P4, PT, R4, R3, PT ;  /* 0x000000030400720c */ /* 0x000fc80003f86270 */
[----:B------:R-:W-:Y:S02]  /*f690*/  ISETP.GE.AND P2, PT, R5, R3, PT ;  /* 0x000000030500720c */ /* 0x000fe40003f46270 */
[----:B------:R-:W2:Y:S07]  /*f6a0*/  SHFL.IDX PT, R5, R0, 0x1, 0x181f ;  /* 0x00381f0000057f89 */ /* 0x000eae00000e0000 */
[----:B-1----:R-:W-:-:S05]  /*f6b0*/  @!P4 LEA R7, P3, R10, R7, 0x1 ;  /* 0x000000070a07c211 */ /* 0x002fca00078608ff */
[----:B0-----:R-:W-:-:S05]  /*f6c0*/  @!P4 IMAD.X R6, RZ, RZ, R6, P3 ;  /* 0x000000ffff06c224 */ /* 0x001fca00018e0606 */
[----:B------:R-:W-:-:S04]  /*f6d0*/  @!P4 LOP3.LUT R7, R7, R6, RZ, 0x3c, !PT ;  /* 0x000000060707c212 */ /* 0x000fc800078e3cff */
[C---:B------:R-:W-:Y:S02]  /*f6e0*/  @!P4 LOP3.LUT R6, R7.reuse, R6, RZ, 0x3c, !PT ;  /* 0x000000060706c212 */ /* 0x040fe400078e3cff */
[----:B--2---:R-:W-:Y:S02]  /*f6f0*/  @!P2 LEA R5, P3, R10, R5, 0x1 ;  /* 0x000000050a05a211 */ /* 0x004fe400078608ff */
[----:B------:R-:W-:-:S05]  /*f700*/  @!P4 LOP3.LUT R7, R7, R6, RZ, 0x3c, !PT ;  /* 0x000000060707c212 */ /* 0x000fca00078e3cff */
[----:B-----5:R-:W-:Y:S04]  /*f710*/  @!P4 LDGSTS.E.BYPASS.LTC128B.128 [R9+0x16400], desc[UR6][R6.64], !P0 ;  /* 0x164000000609cfae */ /* 0x020fe8000c101d46 */
[----:B------:R0:W-:Y:S02]  /*f720*/  @!P4 LDGSTS.E.BYPASS.LTC128B.128 [R9+0x1a400], desc[UR6][R6.64+0x80], !P1 ;  /* 0x1a4000800609cfae */ /* 0x0001e4000c901d46 */
[----:B0-----:R-:W-:-:S05]  /*f730*/  @!P2 IMAD.X R6, RZ, RZ, R8, P3 ;  /* 0x000000ffff06a224 */ /* 0x001fca00018e0608 */
[----:B------:R-:W-:Y:S01]  /*f740*/  @!P2 MOV R7, R6 ;  /* 0x000000060007a202 */ /* 0x000fe20000000f00 */
[----:B------:R-:W-:Y:S02]  /*f750*/  @!P2 IMAD.MOV.U32 R6, RZ, RZ, R5 ;  /* 0x000000ffff06a224 */ /* 0x000fe400078e0005 */
[----:B------:R-:W-:-:S03]  /*f760*/  VIADD R5, R4, 0x20 ;  /* 0x0000002004057836 */ /* 0x000fc60000000000 */
        /* <DEDUP_REMOVED lines=40> */
[----:B0-----:R-:W0:Y:S04]  /*f9f0*/  SHFL.IDX PT, R6, R0, 0x6, 0x181f ;  /* 0x00d81f0000067f89 */ /* 0x001e2800000e0000 */
[----:B------:R-:W1:Y:S02]  /*fa00*/  SHFL.IDX PT, R0, R0, 0x7, 0x181f ;  /* 0x00f81f0000007f89 */ /* 0x000e6400000e0000 */
[----:B0-----:R-:W-:-:S05]  /*fa10*/  @!P2 LEA R6, P3, R10, R6, 0x1 ;  /* 0x000000060a06a211 */ /* 0x001fca00078608ff */
[----:B------:R-:W-:-:S04]  /*fa20*/  @!P2 IMAD.X R5, RZ, RZ, R5, P3 ;  /* 0x000000ffff05a224 */ /* 0x000fc800018e0605 */
[----:B------:R-:W-:Y:S02]  /*fa30*/  @!P2 IMAD.MOV.U32 R7, RZ, RZ, R5 ;  /* 0x000000ffff07a224 */ /* 0x000fe400078e0005 */
[----:B------:R0:W2:Y:S04]  /*fa40*/  SHFL.IDX PT, R5, R2, 0x7, 0x181f ;  /* 0x00f81f0002057f89 */ /* 0x0000a800000e0000 */
[----:B------:R0:W-:Y:S04]  /*fa50*/  @!P2 LDGSTS.E.BYPASS.LTC128B.128 [R9+0x19400], desc[UR6][R6.64], !P0 ;  /* 0x194000000609afae */ /* 0x0001e8000c101d46 */
[----:B-1----:R0:W-:Y:S02]  /*fa60*/  @!P2 LDGSTS.E.BYPASS.LTC128B.128 [R9+0x1d400], desc[UR6][R6.64+0x80], !P1 ;  /* 0x1d4000800609afae */ /* 0x0021e4000c901d46 */
.L_x_6831:
[----:B------:R-:W-:Y:S01]  /*fa70*/  VIADD R4, R4, 0x70 ;  /* 0x0000007004047836 */ /* 0x000fe20000000000 */
[----:B------:R-:W-:Y:S04]  /*fa80*/  BSSY B0, `(.L_x_6733) ;  /* 0x000000b000007945 */ /* 0x000fe80003800000 */
[----:B------:R-:W-:-:S13]  /*fa90*/  ISETP.GE.AND P2, PT, R4, R3, PT ;  /* 0x000000030400720c */ /* 0x000fda0003f46270 */
[----:B------:R-:W-:Y:S05]  /*faa0*/  @P2 BRA `(.L_x_6734) ;  /* 0x0000000000202947 */ /* 0x000fea0003800000 */
[----:B0-----:R-:W-:Y:S01]  /*fab0*/  LEA R2, P2, R10, R0, 0x1 ;  /* 0x000000000a027211 */ /* 0x001fe200078408ff */
[----:B------:R-:W-:-:S03]  /*fac0*/  ULDC.64 UR4, c[0x0][0x208] ;  /* 0x0000820000047ab9 */ /* 0x000fc60000000a00 */
[----:B--2---:R-:W-:-:S05]  /*fad0*/  IADD3.X R3, RZ, R5, RZ, P2, !PT ;  /* 0x00000005ff037210 */ /* 0x004fca00017fe4ff */
[----:B------:R-:W-:Y:S01]  /*fae0*/  @!PT LDS RZ, [RZ] ;  /* 0x00000000fffff984 */ /* 0x000fe20000000800 */
[----:B------:R-:W-:Y:S01]  /*faf0*/  @!PT LDS RZ, [RZ] ;  /* 0x00000000fffff984 */ /* 0x000fe20000000800 */
[----:B------:R-:W-:Y:S01]  /*fb00*/  @!PT LDS RZ, [RZ] ;  /* 0x00000000fffff984 */ /* 0x000fe20000000800 */
[----:B------:R1:W-:Y:S04]  /*fb10*/  LDGSTS.E.BYPASS.LTC128B.128 [R9+0x19c00], desc[UR4][R2.64], !P0 ;  /* 0x19c0000002097fae */ /* 0x0003e8000c101d44 */
[----:B------:R1:W-:Y:S02]  /*fb20*/  LDGSTS.E.BYPASS.LTC128B.128 [R9+0x1dc00], desc[UR4][R2.64+0x80], !P1 ;  /* 0x1dc0008002097fae */ /* 0x0003e4000c901d44 */
.L_x_6734:
[----:B------:R-:W-:Y:S05]  /*fb30*/  BSYNC B0 ;  /* 0x0000000000007941 */ /* 0x000fea0003800000 */
.L_x_6733:
[----:B01----:R-:W3:Y:S01]  /*fb40*/  LDL R2, [R1+0x30] ;  /* 0x0000300001027983 */ /* 0x003ee20000100800 */
        /* <DEDUP_REMOVED lines=9> */
[----:B------:R-:W-:Y:S01]  /*fbe0*/  IMAD.U32 R11, RZ, RZ, UR36 ;  /* 0x00000024ff0b7e24 */ /* 0x000fe2000f8e00ff */
[----:B------:R-:W0:Y:S01]  /*fbf0*/  SYNCS.PHASECHK.TRANS64.TRYWAIT P0, [UR36+0x34820], R0 ;  /* 0x03482000ff0075a7 */ /* 0x000e220008000164 */
[----:B---3--:R-:W-:Y:S01]  /*fc00*/  ISETP.GE.AND P1, PT, R2, 0xb1, PT ;  /* 0x000000b10200780c */ /* 0x008fe20003f26270 */
[----:B0-----:R-:W-:-:S12]  /*fc10*/  @!P0 BRA `(.L_x_6736) ;  /* 0x0000003400108947 */ /* 0x001fd80003800000 */
.L_x_6832:
[----:B------:R-:W-:Y:S05]  /*fc20*/  BSYNC B0 ;  /* 0x0000000000007941 */ /* 0x000fea0003800000 */
.L_x_6735:
        /* <DEDUP_REMOVED lines=8> */
[----:B------:R-:W-:Y:S02]  /*fcb0*/  ISETP.NE.U32.AND P0, PT, R0, 0x1, PT ;  /* 0x000000010000780c */ /* 0x000fe40003f05070 */
[----:B------:R-:W-:-:S11]  /*fcc0*/  IADD3 R0, R2, -0x2, RZ ;  /* 0xfffffffe02007810 */ /* 0x000fd60007ffe0ff */
[----:B------:R-:W-:Y:S05]  /*fcd0*/  @P0 BRA `(.L_x_6738) ;  /* 0x0000000800680947 */ /* 0x000fea0003800000 */
[----:B------:R-:W3:Y:S04]  /*fce0*/  LDL R3, [R1+0xc] ;  /* 0x00000c0001037983 */ /* 0x000ee80000100800 */
[----:B------:R-:W4:Y:S01]  /*fcf0*/  LDL R2, [R1] ;  /* 0x0000000001027983 */ /* 0x000f220000100800 */
[----:B------:R-:W-:Y:S01]  /*fd00*/  VIADD R4, R18, 0x1 ;  /* 0x0000000112047836 */ /* 0x000fe20000000000 */
[----:B------:R-:W-:Y:S04]  /*fd10*/  BSSY B0, `(.L_x_6739) ;  /* 0x0000092000007945 */ /* 0x000fe80003800000 */
[----:B------:R-:W-:-:S04]  /*fd20*/  ISETP.NE.AND P0, PT, R4, 0x2, PT ;  /* 0x000000020400780c */ /* 0x000fc80003f05270 */
[----:B------:R-:W-:Y:S02]  /*fd30*/  SEL R8, RZ, 0x1, P0 ;  /* 0x00000001ff087807 */ /* 0x000fe40000000000 */
[----:B------:R-:W-:Y:S02]  /*fd40*/  SEL R4, R4, RZ, P0 ;  /* 0x000000ff04047207 */ /* 0x000fe40000000000 */
[----:B---3--:R-:W-:Y:S02]  /*fd50*/  ISETP.NE.AND P2, PT, R3, RZ, PT ;  /* 0x000000ff0300720c */ /* 0x008fe40003f45270 */
[----:B----4-:R-:W-:-:S11]  /*fd60*/  LOP3.LUT R8, R2, R8, RZ, 0x3c, !PT ;  /* 0x0000000802087212 */ /* 0x010fd600078e3cff */
[----:B------:R-:W-:Y:S05]  /*fd70*/  @!P2 BRA `(.L_x_6740) ;  /* 0x00000008002ca947 */ /* 0x000fea0003800000 */
[----:B------:R-:W3:Y:S01]  /*fd80*/  LDL R2, [R1+0x10] ;  /* 0x0000100001027983 */ /* 0x000ee20000100800 */
[----:B------:R-:W-:Y:S01]  /*fd90*/  IMAD.MOV.U32 R6, RZ, RZ, R17 ;  /* 0x000000ffff067224 */ /* 0x000fe200078e0011 */
[----:B---3--:R-:W-:-:S13]  /*fda0*/  ISETP.NE.AND P2, PT, R2, RZ, PT ;  /* 0x000000ff0200720c */ /* 0x008fda0003f45270 */
[----:B------:R-:W-:Y:S05]  /*fdb0*/  @!P2 BRA `(.L_x_6741) ;  /* 0x000000000050a947 */ /* 0x000fea0003800000 */
[----:B------:R-:W3:Y:S01]  /*fdc0*/  LDL R7, [R1+0x8] ;  /* 0x0000080001077983 */ /* 0x000ee20000100800 */
[----:B------:R-:W0:Y:S01]  /*fdd0*/  LDC R6, c[0x0][0x43c] ;  /* 0x00010f00ff067b82 */ /* 0x000e220000000800 */
[----:B------:R-:W-:Y:S01]  /*fde0*/  ULDC.64 UR4, c[0x0][0x428] ;  /* 0x00010a0000047ab9 */ /* 0x000fe20000000a00 */
        /* <DEDUP_REMOVED lines=17> */
.L_x_6741:
[----:B------:R-:W-:Y:S01]  /*ff00*/  LEA R3, R4, UR36, 0x3 ;  /* 0x0000002404037c11 */ /* 0x000fe2000f8e18ff */
[----:B------:R-:W-:Y:S01]  /*ff10*/  BSSY B1, `(.L_x_6742) ;  /* 0x0000004000017945 */ /* 0x000fe20003800000 */
[----:B------:R-:W-:-:S04]  /*ff20*/  SHF.L.U32 R2, R8, 0x1f, RZ ;  /* 0x0000001f08027819 */ /* 0x000fc800000006ff */
[----:B------:R-:W1:Y:S02]  /*ff30*/  SYNCS.PHASECHK.TRANS64.TRYWAIT P0, [R3+URZ+0x34840], R2 ;  /* 0x03484002030075a7 */ /* 0x000e64000800017f */
[----:B-1----:R-:W-:Y:S05]  /*ff40*/  @!P0 BRA `(.L_x_6743) ;  /* 0x0000003000588947 */ /* 0x002fea0003800000 */
.L_x_6833:
[----:B------:R-:W-:Y:S05]  /*ff50*/  BSYNC B1 ;  /* 0x0000000000017941 */ /* 0x000fea0003800000 */
.L_x_6742:
[----:B--2---:R-:W2:Y:S01]  /*ff60*/  S2R R5, SR_TID.X ;  /* 0x0000000000057919 */ /* 0x004ea20000002100 */
[----:B------:R-:W-:Y:S01]  /*ff70*/  BSSY B1, `(.L_x_6744) ;  /* 0x000000b000017945 */ /* 0x000fe20003800000 */
[----:B--2---:R-:W-:-:S04]  /*ff80*/  LOP3.LUT R5, R5, 0x7f, RZ, 0xc0, !PT ;  /* 0x0000007f05057812 */ /* 0x004fc800078ec0ff */
[----:B------:R-:W-:-:S13]  /*ff90*/  ISETP.NE.AND P1, PT, R5, RZ, PT ;  /* 0x000000ff0500720c */ /* 0x000fda0003f25270 */
[----:B------:R-:W-:Y:S05]  /*ffa0*/  @P1 BRA `(.L_x_6745) ;  /* 0x00000000001c1947 */ /* 0x000fea0003800000 */
[----:B------:R-:W2:Y:S01]  /*ffb0*/  S2R R5, SR_TID.X ;  /* 0x0000000000057919 */ /* 0x000ea20000002100 */
[----:B-1----:R-:W-:-:S04]  /*ffc0*/  MOV R2, 0xb000 ;  /* 0x0000b00000027802 */ /* 0x002fc80000000f00 */
[----:B------:R3:W-:Y:S01]  /*ffd0*/  SYNCS.ARRIVE.TRANS64 RZ, [R3+URZ+0x34830], R2 ;  /* 0x0348300203ff79a7 */ /* 0x0007e2000800003f */
[----:B--2---:R-:W-:-:S04]  /*ffe0*/  LOP3.LUT R5, R5, 0x1f, RZ, 0xc0, !PT ;  /* 0x0000001f05057812 */ /* 0x004fc800078ec0ff */
[----:B------:R-:W-:-:S13]  /*fff0*/  ISETP.NE.AND P0, PT, R5, RZ, PT ;  /* 0x000000ff0500720c */ /* 0x000fda0003f05270 */
[----:B---3--:R-:W-:Y:S05]  /*10000*/  @!P0 BRA `(.L_x_6745) ;  /* 0x0000000000048947 */ /* 0x008fea0003800000 */
[----:B------:R-:W-:Y:S01]  /*10010*/  BPT.TRAP 0x1 ;  /* 0x000000040000795c */ /* 0x000fe20000300000 */
.L_x_6745:
[----:B------:R-:W-:Y:S05]  /*10020*/  BSYNC B1 ;  /* 0x0000000000017941 */ /* 0x000fea0003800000 */
.L_x_6744:
[----:B------:R-:W-:Y:S01]  /*10030*/  IMAD.MOV.U32 R14, RZ, RZ, RZ ;  /* 0x000000ffff0e7224 */ /* 0x000fe200078e00ff */
[----:B------:R-:W-:Y:S01]  /*10040*/  UIADD3 UR4, UP0, UR38, 0x370, URZ ;  /* 0x0000037026047890 */ /* 0x000fe2000ff1e03f */
[----:B-1----:R-:W-:Y:S01]  /*10050*/  IMAD R2, R4, 0xb000, R11 ;  /* 0x0000b00004027824 */ /* 0x002fe200078e020b */
[----:B------:R-:W-:Y:S01]  /*10060*/  PLOP3.LUT P0, PT, PT, PT, PT, 0x80, 0x0 ;  /* 0x000000000000781c */ /* 0x000fe20003f0f070 */
[----:B------:R-:W-:Y:S01]  /*10070*/  VIADD R3, R3, 0x34830 ;  /* 0x0003483003037836 */ /* 0x000fe20000000000 */
[----:B------:R-:W-:Y:S01]  /*10080*/  R2UR UR10, R14 ;  /* 0x000000000e0a72ca */ /* 0x000fe200000e0000 */
[----:B------:R-:W-:Y:S01]  /*10090*/  IMAD R5, R0, 0xb0, RZ ;  /* 0x000000b000057824 */ /* 0x000fe200078e02ff */
[----:B------:R-:W-:Y:S01]  /*100a0*/  UIADD3.X UR5, URZ, UR39, URZ, UP0, !UPT ;  /* 0x000000273f057290 */ /* 0x000fe200087fe43f */
[----:B0-----:R-:W-:Y:S01]  /*100b0*/  VIADD R7, R2, 0x1e400 ;  /* 0x0001e40002077836 */ /* 0x001fe20000000000 */
[----:B------:R-:W-:Y:S01]  /*100c0*/  UMOV UR6, 0x0 ;  /* 0x0000000000067882 */ /* 0x000fe20000000000 */
[----:B------:R-:W-:-:S10]  /*100d0*/  UMOV UR7, 0x14f00000 ;  /* 0x14f0000000077882 */ /* 0x000fd40000000000 */
.L_x_6746:
        /* <DEDUP_REMOVED lines=16> */
.L_x_6747:
        /* <DEDUP_REMOVED lines=16> */
.L_x_6834:
[----:B------:R-:W-:Y:S05]  /*102e0*/  BSYNC B1 ;  /* 0x0000000000017941 */ /* 0x000fea0003800000 */
.L_x_6748:
        /* <DEDUP_REMOVED lines=12> */
.L_x_6751:
[----:B------:R-:W-:Y:S05]  /*103b0*/  BSYNC B1 ;  /* 0x0000000000017941 */ /* 0x000fea0003800000 */
.L_x_6750:
        /* <DEDUP_REMOVED lines=12> */
.L_x_6752:
        /* <DEDUP_REMOVED lines=15> */
.L_x_6753:
        /* <DEDUP_REMOVED lines=12> */
.L_x_6740:
[----:B------:R-:W-:Y:S05]  /*10630*/  BSYNC B0 ;  /* 0x0000000000007941 */ /* 0x000fea0003800000 */
.L_x_6739:
[----:B0-----:R-:W3:Y:S01]  /*10640*/  LDL.LU R0, [R1+0x24] ;  /* 0x0000240001007983 */ /* 0x001ee20000300800 */
[----:B------:R-:W-:-:S03]  /*10650*/  IMAD.MOV.U32 R18, RZ, RZ, R4 ;  /* 0x000000ffff127224 */ /* 0x000fc600078e0004 */
[----:B------:R0:W-:Y:S02]  /*10660*/  STL [R1], R8 ;  /* 0x0000000801007387 */ /* 0x0001e40000100800 */
[----:B0--3--:R-:W-:-:S07]  /*10670*/  VIADD R0, R0, 0xfffffffd ;  /* 0xfffffffd00007836 */ /* 0x009fce0000000000 */
.L_x_6738:
[----:B------:R-:W3:Y:S01]  /*10680*/  LDL.LU R2, [R1+0x1c] ;  /* 0x00001c0001027983 */ /* 0x000ee20000300800 */
[----:B------:R-:W-:Y:S01]  /*10690*/  IMAD.MOV R9, RZ, RZ, -R9 ;  /* 0x000000ffff097224 */ /* 0x000fe200078e0a09 */
[----:B------:R-:W-:Y:S04]  /*106a0*/  BSSY B0, `(.L_x_6737) ;  /* 0x000012f000007945 */ /* 0x000fe80003800000 */
[----:B---3--:R-:W-:-:S13]  /*106b0*/  ISETP.NE.AND P0, PT, R2, R9, PT ;  /* 0x000000090200720c */ /* 0x008fda0003f05270 */
[----:B------:R-:W-:Y:S05]  /*106c0*/  @!P0 BRA `(.L_x_6754) ;  /* 0x0000001000b08947 */ /* 0x000fea0003800000 */
[----:B------:R-:W-:-:S07]  /*106d0*/  IMAD.MOV.U32 R4, RZ, RZ, R17 ;  /* 0x000000ffff047224 */ /* 0x000fce00078e0011 */
.L_x_6785:
[----:B---3--:R-:W3:Y:S04]  /*106e0*/  LDL R3, [R1+0xc] ;  /* 0x00000c0001037983 */ /* 0x008ee80000100800 */
[----:B------:R-:W4:Y:S01]  /*106f0*/  LDL R2, [R1] ;  /* 0x0000000001027983 */ /* 0x000f220000100800 */
[----:B------:R-:W-:Y:S01]  /*10700*/  IADD3 R6, R18, 0x1, RZ ;  /* 0x0000000112067810 */ /* 0x000fe20007ffe0ff */
[----:B------:R-:W-:Y:S03]  /*10710*/  BSSY B1, `(.L_x_6755) ;  /* 0x0000090000017945 */ /* 0x000fe60003800000 */
[----:B------:R-:W-:-:S04]  /*10720*/  ISETP.NE.AND P0, PT, R6, 0x2, PT ;  /* 0x000000020600780c */ /* 0x000fc80003f05270 */
[----:B------:R-:W-:Y:S02]  /*10730*/  SEL R7, RZ, 0x1, P0 ;  /* 0x00000001ff077807 */ /* 0x000fe40000000000 */
[----:B------:R-:W-:Y:S02]  /*10740*/  SEL R6, R6, RZ, P0 ;  /* 0x000000ff06067207 */ /* 0x000fe40000000000 */
[----:B---3--:R-:W-:Y:S02]  /*10750*/  ISETP.NE.AND P1, PT, R3, RZ, PT ;  /* 0x000000ff0300720c */ /* 0x008fe40003f25270 */
[----:B----4-:R-:W-:-:S11]  /*10760*/  LOP3.LUT R7, R2, R7, RZ, 0x3c, !PT ;  /* 0x0000000702077212 */ /* 0x010fd600078e3cff */
[----:B01----:R-:W-:Y:S05]  /*10770*/  @!P1 BRA `(.L_x_6756) ;  /* 0x0000000800249947 */ /* 0x003fea0003800000 */
[----:B------:R-:W3:Y:S01]  /*10780*/  LDL R2, [R1+0x10] ;  /* 0x0000100001027983 */ /* 0x000ee20000100800 */
[----:B------:R-:W-:Y:S01]  /*10790*/  IMAD.MOV.U32 R8, RZ, RZ, R0 ;  /* 0x000000ffff087224 */ /* 0x000fe200078e0000 */
[----:B---3--:R-:W-:-:S13]  /*107a0*/  ISETP.NE.AND P1, PT, R2, RZ, PT ;  /* 0x000000ff0200720c */ /* 0x008fda0003f25270 */
[----:B------:R-:W-:Y:S05]  /*107b0*/  @!P1 BRA `(.L_x_6757) ;  /* 0x0000000000509947 */ /* 0x000fea0003800000 */
[----:B------:R-:W3:Y:S01]  /*107c0*/  LDL R9, [R1+0x8] ;  /* 0x0000080001097983 */ /* 0x000ee20000100800 */
[----:B--2---:R-:W0:Y:S01]  /*107d0*/  LDC R5, c[0x0][0x43c] ;  /* 0x00010f00ff057b82 */ /* 0x004e220000000800 */
[----:B------:R-:W-:Y:S01]  /*107e0*/  ULDC.64 UR4, c[0x0][0x428] ;  /* 0x00010a0000047ab9 */ /* 0x000fe20000000a00 */
        /* <DEDUP_REMOVED lines=17> */
.L_x_6757:
[----:B------:R-:W-:Y:S01]  /*10900*/  LEA R3, R6, UR36, 0x3 ;  /* 0x0000002406037c11 */ /* 0x000fe2000f8e18ff */
[----:B------:R-:W-:Y:S01]  /*10910*/  BSSY B2, `(.L_x_6758) ;  /* 0x0000004000027945 */ /* 0x000fe20003800000 */
[----:B------:R-:W-:-:S04]  /*10920*/  SHF.L.U32 R2, R7, 0x1f, RZ ;  /* 0x0000001f07027819 */ /* 0x000fc800000006ff */
[----:B------:R-:W1:Y:S02]  /*10930*/  SYNCS.PHASECHK.TRANS64.TRYWAIT P0, [R3+URZ+0x34840], R2 ;  /* 0x03484002030075a7 */ /* 0x000e64000800017f */
[----:B-1----:R-:W-:Y:S05]  /*10940*/  @!P0 BRA `(.L_x_6759) ;  /* 0x0000002800008947 */ /* 0x002fea0003800000 */
.L_x_6835:
[----:B------:R-:W-:Y:S05]  /*10950*/  BSYNC B2 ;  /* 0x0000000000027941 */ /* 0x000fea0003800000 */
.L_x_6758:
[----:B0-2---:R-:W0:Y:S01]  /*10960*/  S2R R5, SR_TID.X ;  /* 0x0000000000057919 */ /* 0x005e220000002100 */
        /* <DEDUP_REMOVED lines=11> */
.L_x_6761:
[----:B------:R-:W-:Y:S05]  /*10a20*/  BSYNC B2 ;  /* 0x0000000000027941 */ /* 0x000fea0003800000 */
.L_x_6760:
[----:B------:R-:W-:Y:S01]  /*10a30*/  MOV R14, RZ ;  /* 0x000000ff000e7202 */ /* 0x000fe20000000f00 */
[----:B-1----:R-:W-:Y:S01]  /*10a40*/  IMAD R2, R6, 0xb000, R11 ;  /* 0x0000b00006027824 */ /* 0x002fe200078e020b */
[----:B------:R-:W-:Y:S01]  /*10a50*/  UIADD3 UR4, UP0, UR38, 0x370, URZ ;  /* 0x0000037026047890 */ /* 0x000fe2000ff1e03f */
[----:B------:R-:W-:Y:S01]  /*10a60*/  PLOP3.LUT P0, PT, PT, PT, PT, 0x80, 0x0 ;  /* 0x000000000000781c */ /* 0x000fe20003f0f070 */
[----:B------:R-:W-:Y:S01]  /*10a70*/  VIADD R3, R3, 0x34830 ;  /* 0x0003483003037836 */ /* 0x000fe20000000000 */
[----:B------:R-:W-:Y:S01]  /*10a80*/  R2UR UR10, R14 ;  /* 0x000000000e0a72ca */ /* 0x000fe200000e0000 */
[----:B------:R-:W-:Y:S01]  /*10a90*/  IMAD R5, R8, 0xb0, RZ ;  /* 0x000000b008057824 */ /* 0x000fe200078e02ff */
[----:B------:R-:W-:Y:S01]  /*10aa0*/  UIADD3.X UR5, URZ, UR39, URZ, UP0, !UPT ;  /* 0x000000273f057290 */ /* 0x000fe200087fe43f */
[----:B------:R-:W-:Y:S01]  /*10ab0*/  VIADD R9, R2, 0x1e400 ;  /* 0x0001e40002097836 */ /* 0x000fe20000000000 */
[----:B------:R-:W-:Y:S01]  /*10ac0*/  UMOV UR6, 0x0 ;  /* 0x0000000000067882 */ /* 0x000fe20000000000 */
[----:B------:R-:W-:-:S10]  /*10ad0*/  UMOV UR7, 0x14f00000 ;  /* 0x14f0000000077882 */ /* 0x000fd40000000000 */
.L_x_6762:
        /* <DEDUP_REMOVED lines=16> */
.L_x_6763:
        /* <DEDUP_REMOVED lines=16> */
.L_x_6836:
[----:B------:R-:W-:Y:S05]  /*10ce0*/  BSYNC B2 ;  /* 0x0000000000027941 */ /* 0x000fea0003800000 */
.L_x_6764:
[----:B------:R-:W-:Y:S01]  /*10cf0*/  BSSY B2, `(.L_x_6766) ;  /* 0x000000b000027945 */ /* 0x000fe20003800000 */
[----:B------:R-:W-:Y:S01]  /*10d00*/  MOV R12, 0x0 ;  /* 0x00000000000c7802 */ /* 0x000fe20000000f00 */
[----:B------:R-:W-:Y:S02]  /*10d10*/  IMAD.MOV.U32 R13, RZ, RZ, 0x14f00000 ;  /* 0x14f00000ff0d7424 */ /* 0x000fe400078e00ff */
        /* <DEDUP_REMOVED lines=8> */
.L_x_6767:
[----:B------:R-:W-:Y:S05]  /*10da0*/  BSYNC B2 ;  /* 0x0000000000027941 */ /* 0x000fea0003800000 */
.L_x_6766:
        /* <DEDUP_REMOVED lines=11> */
.L_x_6768:
        /* <DEDUP_REMOVED lines=15> */
.L_x_6769:
        /* <DEDUP_REMOVED lines=11> */
[----:B------:R-:W-:-:S07]  /*11000*/  MOV R17, R4 ;  /* 0x0000000400117202 */ /* 0x000fce0000000f00 */
.L_x_6756:
[----:B------:R-:W-:Y:S05]  /*11010*/  BSYNC B1 ;  /* 0x0000000000017941 */ /* 0x000fea0003800000 */
.L_x_6755:
        /* <DEDUP_REMOVED lines=34> */
.L_x_6772:
[----:B------:R-:W-:Y:S01]  /*11240*/  LEA R2, R18, UR36, 0x3 ;  /* 0x0000002412027c11 */ /* 0x000fe2000f8e18ff */
[----:B------:R-:W-:Y:S01]  /*11250*/  BSSY B2, `(.L_x_6773) ;  /* 0x0000004000027945 */ /* 0x000fe20003800000 */
[----:B------:R-:W-:-:S04]  /*11260*/  SHF.L.U32 R3, R9, 0x1f, RZ ;  /* 0x0000001f09037819 */ /* 0x000fc800000006ff */
[----:B------:R-:W3:Y:S02]  /*11270*/  SYNCS.PHASECHK.TRANS64.TRYWAIT P0, [R2+URZ+0x34840], R3 ;  /* 0x03484003020075a7 */ /* 0x000ee4000800017f */
[----:B---3--:R-:W-:Y:S05]  /*11280*/  @!P0 BRA `(.L_x_6774) ;  /* 0x0000001c00d88947 */ /* 0x008fea0003800000 */
.L_x_6837:
[----:B------:R-:W-:Y:S05]  /*11290*/  BSYNC B2 ;  /* 0x0000000000027941 */ /* 0x000fea0003800000 */
.L_x_6773:
[----:B0-2---:R-:W0:Y:S01]  /*112a0*/  S2R R5, SR_TID.X ;  /* 0x0000000000057919 */ /* 0x005e220000002100 */
[----:B------:R-:W-:Y:S01]  /*112b0*/  BSSY B2, `(.L_x_6775) ;  /* 0x000000b000027945 */ /* 0x000fe20003800000 */
[----:B0-----:R-:W-:-:S04]  /*112c0*/  LOP3.LUT R5, R5, 0x7f, RZ, 0xc0, !PT ;  /* 0x0000007f05057812 */ /* 0x001fc800078ec0ff */
[----:B------:R-:W-:-:S13]  /*112d0*/  ISETP.NE.AND P1, PT, R5, RZ, PT ;  /* 0x000000ff0500720c */ /* 0x000fda0003f25270 */
[----:B------:R-:W-:Y:S05]  /*112e0*/  @P1 BRA `(.L_x_6776) ;  /* 0x00000000001c1947 */ /* 0x000fea0003800000 */
[----:B------:R-:W0:Y:S01]  /*112f0*/  S2R R5, SR_TID.X ;  /* 0x0000000000057919 */ /* 0x000e220000002100 */
[----:B---3--:R-:W-:-:S04]  /*11300*/  MOV R3, 0xb000 ;  /* 0x0000b00000037802 */ /* 0x008fc80000000f00 */
[----:B------:R2:W-:Y:S01]  /*11310*/  SYNCS.ARRIVE.TRANS64 RZ, [R2+URZ+0x34830], R3 ;  /* 0x0348300302ff79a7 */ /* 0x0005e2000800003f */
[----:B0-----:R-:W-:-:S04]  /*11320*/  LOP3.LUT R5, R5, 0x1f, RZ, 0xc0, !PT ;  /* 0x0000001f05057812 */ /* 0x001fc800078ec0ff */
[----:B------:R-:W-:-:S13]  /*11330*/  ISETP.NE.AND P0, PT, R5, RZ, PT ;  /* 0x000000ff0500720c */ /* 0x000fda0003f05270 */
[----:B--2---:R-:W-:Y:S05]  /*11340*/  @!P0 BRA `(.L_x_6776) ;  /* 0x0000000000048947 */ /* 0x004fea0003800000 */
[----:B------:R-:W-:Y:S01]  /*11350*/  BPT.TRAP 0x1 ;  /* 0x000000040000795c */ /* 0x000fe20000300000 */
.L_x_6776:
[----:B------:R-:W-:Y:S05]  /*11360*/  BSYNC B2 ;  /* 0x0000000000027941 */ /* 0x000fea0003800000 */
.L_x_6775:
        /* <DEDUP_REMOVED lines=12> */
.L_x_6777:
        /* <DEDUP_REMOVED lines=16> */
.L_x_6778:
        /* <DEDUP_REMOVED lines=15> */
.L_x_6838:
[----:B------:R-:W-:Y:S05]  /*11620*/  BSYNC B2 ;  /* 0x0000000000027941 */ /* 0x000fea0003800000 */
.L_x_6779:
        /* <DEDUP_REMOVED lines=11> */
.L_x_6782:
[----:B------:R-:W-:Y:S05]  /*116e0*/  BSYNC B2 ;  /* 0x0000000000027941 */ /* 0x000fea0003800000 */
.L_x_6781:
        /* <DEDUP_REMOVED lines=11> */
.L_x_6783:
        /* <DEDUP_REMOVED lines=15> */
.L_x_6784:
        /* <DEDUP_REMOVED lines=12> */
.L_x_6771:
[----:B------:R-:W-:Y:S05]  /*11950*/  BSYNC B1 ;  /* 0x0000000000017941 */ /* 0x000fea0003800000 */
.L_x_6770:
[C---:B------:R-:W-:Y:S01]  /*11960*/  ISETP.GT.AND P0, PT, R0.reuse, 0x1, PT ;  /* 0x000000010000780c */ /* 0x040fe20003f04270 */
[----:B------:R-:W-:-:S12]  /*11970*/  VIADD R0, R0, 0xfffffffe ;  /* 0xfffffffe00007836 */ /* 0x000fd80000000000 */
[----:B------:R-:W-:Y:S05]  /*11980*/  @P0 BRA `(.L_x_6785) ;  /* 0xffffffec00540947 */ /* 0x000fea000383ffff */
.L_x_6754:
[----:B------:R-:W-:Y:S05]  /*11990*/  BSYNC B0 ;  /* 0x0000000000007941 */ /* 0x000fea0003800000 */
.L_x_6737:
        /* <DEDUP_REMOVED lines=13> */
.L_x_6839:
[----:B------:R-:W-:Y:S05]  /*11a70*/  BSYNC B1 ;  /* 0x0000000000017941 */ /* 0x000fea0003800000 */
.L_x_6788:
        /* <DEDUP_REMOVED lines=9> */
.L_x_6791:
[----:B------:R-:W-:Y:S05]  /*11b10*/  BSYNC B1 ;  /* 0x0000000000017941 */ /* 0x000fea0003800000 */
.L_x_6790:
[----:B------:R-:W4:Y:S01]  /*11b20*/  LDL R2, [R1+0x4] ;  /* 0x0000040001027983 */ /* 0x000f220000100800 */
[----:B------:R-:W-:Y:S01]  /*11b30*/  IMAD R11, R18, 0xb000, R11 ;  /* 0x0000b000120b7824 */ /* 0x000fe200078e020b */
[----:B------:R-:W-:Y:S01]  /*11b40*/  UIADD3 UR4, UP0, UR38, 0x470, URZ ;  /* 0x0000047026047890 */ /* 0x000fe2000ff1e03f */
[----:B0-----:R-:W-:Y:S01]  /*11b50*/  VIADD R0, R3, 0x34850 ;  /* 0x0003485003007836 */ /* 0x001fe20000000000 */
[----:B------:R-:W-:Y:S01]  /*11b60*/  PLOP3.LUT P0, PT, PT, PT, PT, 0x80, 0x0 ;  /* 0x000000000000781c */ /* 0x000fe20003f0f070 */
[----:B------:R-:W-:Y:S01]  /*11b70*/  UMOV UR6, 0x0 ;  /* 0x0000000000067882 */ /* 0x000fe20000000000 */
[----:B------:R-:W-:Y:S01]  /*11b80*/  UIADD3.X UR5, URZ, UR39, URZ, UP0, !UPT ;  /* 0x000000273f057290 */ /* 0x000fe200087fe43f */
[----:B------:R-:W-:Y:S01]  /*11b90*/  UMOV UR7, 0x14f00000 ;  /* 0x14f0000000077882 */ /* 0x000fe20000000000 */
[----:B------:R-:W-:Y:S01]  /*11ba0*/  UMOV UR10, URZ ;  /* 0x0000003f000a7c82 */ /* 0x000fe20008000000 */
[----:B----4-:R-:W-:Y:S01]  /*11bb0*/  IMAD R3, R2, 0xb0, RZ ;  /* 0x000000b002037824 */ /* 0x010fe200078e02ff */
[----:B------:R-:W-:-:S08]  /*11bc0*/  IADD3 R2, R11, 0x400, RZ ;  /* 0x000004000b027810 */ /* 0x000fd00007ffe0ff */
.L_x_6792:
        /* <DEDUP_REMOVED lines=15> */
.L_x_6793:
        /* <DEDUP_REMOVED lines=10> */
.L_x_6787:
[----:B------:R-:W-:Y:S05]  /*11d60*/  BSYNC B0 ;  /* 0x0000000000007941 */ /* 0x000fea0003800000 */
.L_x_6786:
        /* <DEDUP_REMOVED lines=11> */
[----:B------:R-:W-:Y:S01]  /*11e20*/  ISETP.GE.AND P1, PT, R5, UR4, PT ;  /* 0x0000000405007c0c */ /* 0x000fe2000bf26270 */
[----:B-----5:R-:W-:-:S05]  /*11e30*/  VIADD R2, R2, 0x1 ;  /* 0x0000000102027836 */ /* 0x020fca0000000000 */
[----:B------:R0:W-:Y:S04]  /*11e40*/  STL [R1+0x30], R2 ;  /* 0x0000300201007387 */ /* 0x0001e80000100800 */
[----:B------:R0:W-:Y:S03]  /*11e50*/  STL [R1], R4 ;  /* 0x0000000401007387 */ /* 0x0001e60000100800 */
[----:B------:R-:W-:Y:S05]  /*11e60*/  @!P1 BRA `(.L_x_6794) ;  /* 0xffffffc400a49947 */ /* 0x000fea000383ffff */
[----:B0-----:R-:W-:-:S07]  /*11e70*/  LOP3.LUT R2, R2, 0x1, RZ, 0xc, !PT ;  /* 0x0000000102027812 */ /* 0x001fce00078e0cff */
.L_x_6721:
[----:B0-----:R-:W0:Y:S01]  /*11e80*/  S2R R3, SR_CgaCtaId ;  /* 0x0000000000037919 */ /* 0x001e220000008800 */
[----:B------:R-:W-:Y:S01]  /*11e90*/  MOV R0, 0x400 ;  /* 0x0000040000007802 */ /* 0x000fe20000000f00 */
[----:B------:R-:W-:Y:S03]  /*11ea0*/  BSSY B0, `(.L_x_6795) ;  /* 0x0000005000007945 */ /* 0x000fe60003800000 */
[----:B0-----:R-:W-:Y:S02]  /*11eb0*/  LEA R0, R3, R0, 0x18 ;  /* 0x0000000003007211 */ /* 0x001fe400078ec0ff */
[----:B------:R-:W-:-:S04]  /*11ec0*/  SHF.L.U32 R3, R2, 0x1f, RZ ;  /* 0x0000001f02037819 */ /* 0x000fc800000006ff */
[----:B------:R-:W0:Y:S02]  /*11ed0*/  SYNCS.PHASECHK.TRANS64.TRYWAIT P0, [R0+URZ+0x34820], R3 ;  /* 0x03482003000075a7 */ /* 0x000e24000800017f */
[----:B0-----:R-:W-:Y:S05]  /*11ee0*/  @!P0 BRA `(.L_x_6796) ;  /* 0x0000001000fc8947 */ /* 0x001fea0003800000 */
.L_x_6840:
[----:B------:R-:W-:Y:S05]  /*11ef0*/  BSYNC B0 ;  /* 0x0000000000007941 */ /* 0x000fea0003800000 */
.L_x_6795:
[----:B------:R-:W-:-:S03]  /*11f00*/  UMOV UR4, 0xffffffff ;  /* 0xffffffff00047882 */ /* 0x000fc60000000000 */
[----:B------:R-:W-:Y:S05]  /*11f10*/  BRA.DIV UR4, `(.L_x_6797) ;  /* 0x0000001604047947 */ /* 0x000fea000b800000 */
[----:B------:R-:W2:Y:S02]  /*11f20*/  S2R R2, SR_TID.X ;  /* 0x0000000000027919 */ /* 0x000ea40000002100 */
[----:B--2---:R-:W-:-:S04]  /*11f30*/  SHF.R.U32.HI R2, RZ, 0x5, R2 ;  /* 0x00000005ff027819 */ /* 0x004fc80000011602 */
[----:B------:R-:W-:-:S05]  /*11f40*/  LOP3.LUT R2, R2, 0x3, RZ, 0xc0, !PT ;  /* 0x0000000302027812 */ /* 0x000fca00078ec0ff */
[----:B------:R2:W4:Y:S02]  /*11f50*/  SHFL.IDX PT, R14, R2, RZ, 0x1f ;  /* 0x00001fff020e7589 */ /* 0x00052400000e0000 */
.L_x_6843:
[----:B----4-:R-:W-:Y:S01]  /*11f60*/  ISETP.NE.AND P0, PT, R14, RZ, PT ;  /* 0x000000ff0e00720c */ /* 0x010fe20003f05270 */
[----:B------:R-:W-:-:S12]  /*11f70*/  BSSY B0, `(.L_x_6798) ;  /* 0x0000025000007945 */ /* 0x000fd80003800000 */
[----:B------:R-:W-:Y:S05]  /*11f80*/  @P0 BRA `(.L_x_6799) ;  /* 0x00000000008c0947 */ /* 0x000fea0003800000 */
[----:B------:R-:W-:-:S03]  /*11f90*/  UMOV UR4, 0xffffffff ;  /* 0xffffffff00047882 */ /* 0x000fc60000000000 */
[----:B------:R-:W-:Y:S05]  /*11fa0*/  BRA.DIV UR4, `(.L_x_6800) ;  /* 0x0000001604147947 */ /* 0x000fea000b800000 */
[----:B------:R-:W-:-:S13]  /*11fb0*/  ELECT P6, URZ, PT ;  /* 0x00000000003f782f */ /* 0x000fda00038c0000 */
.L_x_6846:
[----:B------:R-:W-:Y:S05]  /*11fc0*/  @!P6 BRA `(.L_x_6799) ;  /* 0x00000000007ce947 */ /* 0x000fea0003800000 */
[----:B--2---:R-:W2:Y:S02]  /*11fd0*/  LDL.LU R2, [R1+0x34] ;  /* 0x0000340001027983 */ /* 0x004ea40000300800 */
[----:B--2---:R-:W-:-:S04]  /*11fe0*/  LOP3.LUT R2, R2, 0x2, RZ, 0xfc, !PT ;  /* 0x0000000202027812 */ /* 0x004fc800078efcff */
[----:B------:R-:W-:-:S13]  /*11ff0*/  ISETP.NE.AND P2, PT, R2, 0x3, PT ;  /* 0x000000030200780c */ /* 0x000fda0003f45270 */
[----:B------:R-:W-:Y:S05]  /*12000*/  @!P2 BRA `(.L_x_6801) ;  /* 0x000000000004a947 */ /* 0x000fea0003800000 */
[----:B------:R-:W-:Y:S01]  /*12010*/  BPT.TRAP 0x1 ;  /* 0x000000040000795c */ /* 0x000fe20000300000 */
.L_x_6801:
[----:B------:R-:W2:Y:S01]  /*12020*/  LDL.LU R7, [R1] ;  /* 0x0000000001077983 */ /* 0x000ea20000300800 */
[----:B0-----:R-:W-:Y:S02]  /*12030*/  VIADD R3, R0, 0x34840 ;  /* 0x0003484000037836 */ /* 0x001fe40000000000 */
[----:B------:R-:W-:-:S03]  /*12040*/  VIADD R2, R18, 0x1 ;  /* 0x0000000112027836 */ /* 0x000fc60000000000 */
[----:B------:R-:W-:Y:S02]  /*12050*/  LEA R6, R18, R3, 0x3 ;  /* 0x0000000312067211 */ /* 0x000fe400078e18ff */
        /* <DEDUP_REMOVED lines=9> */
.L_x_6847:
[----:B------:R-:W2:Y:S02]  /*120f0*/  SYNCS.PHASECHK.TRANS64.TRYWAIT P0, [R3+URZ], R2 ;  /* 0x00000002030075a7 */ /* 0x000ea4000800017f */
[----:B--2---:R-:W-:Y:S05]  /*12100*/  @!P0 BRA `(.L_x_6803) ;  /* 0x0000001000f08947 */ /* 0x004fea0003800000 */
.L_x_6848:
[----:B------:R-:W-:Y:S05]  /*12110*/  @!P2 BRA `(.L_x_6804) ;  /* 0x000000000004a947 */ /* 0x000fea0003800000 */
[----:B------:R-:W-:Y:S01]  /*12120*/  BPT.TRAP 0x1 ;  /* 0x000000040000795c */ /* 0x000fe20000300000 */
.L_x_6804:
[----:B--2---:R-:W-:-:S04]  /*12130*/  VIADD R3, R0, 0x34860 ;  /* 0x0003486000037836 */ /* 0x004fc80000000000 */
[----:B------:R-:W-:-:S04]  /*12140*/  IMAD R18, R18, 0x8, R3 ;  /* 0x0000000812127824 */ /* 0x000fc800078e0203 */
[----:B------:R-:W2:Y:S02]  /*12150*/  SYNCS.PHASECHK.TRANS64.TRYWAIT P0, [R18+URZ], R5 ;  /* 0x00000005120075a7 */ /* 0x000ea4000800017f */
[----:B--2---:R-:W-:Y:S05]  /*12160*/  @!P0 BRA `(.L_x_6805) ;  /* 0x0000001000ec8947 */ /* 0x004fea0003800000 */
.L_x_6849:
[----:B------:R-:W-:-:S07]  /*12170*/  IMAD R3, R4, 0x8, R3 ;  /* 0x0000000804037824 */ /* 0x000fce00078e0203 */
.L_x_6806:
[----:B----4-:R4:W0:Y:S02]  /*12180*/  SYNCS.PHASECHK.TRANS64.TRYWAIT P0, [R3+URZ], R2 ;  /* 0x00000002030075a7 */ /* 0x010824000800017f */
[----:B0-----:R-:W-:Y:S05]  /*12190*/  @!P0 NANOSLEEP.SYNCS 0x989680 ;  /* 0x009896800000895d */ /* 0x001fea0003900000 */
[----:B------:R-:W0:Y:S02]  /*121a0*/  @!P0 SYNCS.PHASECHK.TRANS64 P0, [R3+URZ], R2 ;  /* 0x00000002030085a7 */ /* 0x000e24000800007f */
[----:B0-----:R-:W-:Y:S05]  /*121b0*/  @!P0 BRA `(.L_x_6806) ;  /* 0xfffffffc00f08947 */ /* 0x001fea000383ffff */
.L_x_6799:
[----:B------:R-:W-:Y:S05]  /*121c0*/  BSYNC B0 ;  /* 0x0000000000007941 */ /* 0x000fea0003800000 */
.L_x_6798:
[----:B------:R-:W-:Y:S05]  /*121d0*/  EXIT ;  /* 0x000000000000794d */ /* 0x000fea0003800000 */
.L_x_6693:
[----:B------:R-:W-:-:S13]  /*121e0*/  R2UR UR4, R2 ;  /* 0x00000000020472ca */ /* 0x000fda00000e0000 */
[----:B0-----:R-:W-:-:S04]  /*121f0*/  MOV R3, UR4 ;  /* 0x0000000400037c02 */ /* 0x001fc80008000f00 */
[----:B------:R0:W1:Y:S03]  /*12200*/  SYNCS.PHASECHK.TRANS64.TRYWAIT P1, [R3+URZ+0x34800], R0 ;  /* 0x03480000030075a7 */ /* 0x000066000802017f */
[----:B-1----:R-:W-:Y:S05]  /*12210*/  @!P1 NANOSLEEP.SYNCS 0x989680 ;  /* 0x009896800000995d */ /* 0x002fea0003900000 */
[----:B------:R-:W1:Y:S02]  /*12220*/  @!P1 SYNCS.PHASECHK.TRANS64 P1, [R3+URZ+0x34800], R0 ;  /* 0x03480000030095a7 */ /* 0x000e64000802007f */
[----:B-1----:R-:W-:Y:S05]  /*12230*/  @!P1 BRA `(.L_x_6693) ;  /* 0xfffffffc00e89947 */ /* 0x002fea000383ffff */
[----:B------:R-:W-:Y:S05]  /*12240*/  BRA `(.L_x_6807) ;  /* 0xfffffeec00e47947 */ /* 0x000fea000383ffff */
.L_x_6697:
[----:B-1----:R1:W2:Y:S02]  /*12250*/  SYNCS.PHASECHK.TRANS64.TRYWAIT P2, [R3+URZ+0x34830], R0 ;  /* 0x03483000030075a7 */ /* 0x0022a4000804017f */
[----:B--2---:R-:W-:Y:S05]  /*12260*/  @!P2 NANOSLEEP.SYNCS 0x989680 ;  /* 0x009896800000a95d */ /* 0x004fea0003900000 */
[----:B------:R-:W2:Y:S02]  /*12270*/  @!P2 SYNCS.PHASECHK.TRANS64 P2, [R3+URZ+0x34830], R0 ;  /* 0x034830000300a5a7 */ /* 0x000ea4000804007f */
[----:B--2---:R-:W-:Y:S05]  /*12280*/  @!P2 BRA `(.L_x_6697) ;  /* 0xfffffffc00f0a947 */ /* 0x004fea000383ffff */
[----:B------:R-:W-:Y:S05]  /*12290*/  BRA `(.L_x_6696) ;  /* 0xfffffef000187947 */ /* 0x000fea000383ffff */
.L_x_6702:
[----:B-1----:R-:W-:-:S04]  /*122a0*/  IMAD.U32 R21, RZ, RZ, UR6 ;  /* 0x00000006ff157e24 */ /* 0x002fc8000f8e00ff */
[----:B------:R1:W2:Y:S03]  /*122b0*/  SYNCS.PHASECHK.TRANS64.TRYWAIT P2, [R21+URZ+0x34830], R14 ;  /* 0x0348300e150075a7 */ /* 0x0002a6000804017f */
[----:B--2---:R-:W-:Y:S05]  /*122c0*/  @!P2 NANOSLEEP.SYNCS 0x989680 ;  /* 0x009896800000a95d */ /* 0x004fea0003900000 */
[----:B------:R-:W2:Y:S02]  /*122d0*/  @!P2 SYNCS.PHASECHK.TRANS64 P2, [R21+URZ+0x34830], R14 ;  /* 0x0348300e1500a5a7 */ /* 0x000ea4000804007f */
[----:B--2---:R-:W-:Y:S05]  /*122e0*/  @!P2 BRA `(.L_x_6702) ;  /* 0xfffffffc00eca947 */ /* 0x004fea000383ffff */
[----:B------:R-:W-:Y:S05]  /*122f0*/  BRA `(.L_x_6699) ;  /* 0xffffff4800d87947 */ /* 0x000fea000383ffff */
.L_x_6706:
[----:B-1----:R-:W-:-:S04]  /*12300*/  IMAD.U32 R15, RZ, RZ, UR6 ;  /* 0x00000006ff0f7e24 */ /* 0x002fc8000f8e00ff */
[----:B------:R1:W2:Y:S03]  /*12310*/  SYNCS.PHASECHK.TRANS64.TRYWAIT P2, [R15+URZ+0x34850], R14 ;  /* 0x0348500e0f0075a7 */ /* 0x0002a6000804017f */
[----:B--2---:R-:W-:Y:S05]  /*12320*/  @!P2 NANOSLEEP.SYNCS 0x989680 ;  /* 0x009896800000a95d */ /* 0x004fea0003900000 */
[----:B------:R-:W2:Y:S02]  /*12330*/  @!P2 SYNCS.PHASECHK.TRANS64 P2, [R15+URZ+0x34850], R14 ;  /* 0x0348500e0f00a5a7 */ /* 0x000ea4000804007f */
[----:B--2---:R-:W-:Y:S05]  /*12340*/  @!P2 BRA `(.L_x_6706) ;  /* 0xfffffffc00eca947 */ /* 0x004fea000383ffff */
[----:B------:R-:W-:Y:S05]  /*12350*/  BRA `(.L_x_6703) ;  /* 0xffffff7000887947 */ /* 0x000fea000383ffff */
.L_x_6711:
[----:B-1----:R-:W-:-:S04]  /*12360*/  IMAD.U32 R5, RZ, RZ, UR8 ;  /* 0x00000008ff057e24 */ /* 0x002fc8000f8e00ff */
[----:B------:R1:W2:Y:S03]  /*12370*/  SYNCS.PHASECHK.TRANS64.TRYWAIT P0, [R5+URZ+0x34850], R0 ;  /* 0x03485000050075a7 */ /* 0x0002a6000800017f */
[----:B--2---:R-:W-:Y:S05]  /*12380*/  @!P0 NANOSLEEP.SYNCS 0x989680 ;  /* 0x009896800000895d */ /* 0x004fea0003900000 */
[----:B------:R-:W2:Y:S02]  /*12390*/  @!P0 SYNCS.PHASECHK.TRANS64 P0, [R5+URZ+0x34850], R0 ;  /* 0x03485000050085a7 */ /* 0x000ea4000800007f */
[----:B--2---:R-:W-:Y:S05]  /*123a0*/  @!P0 BRA `(.L_x_6711) ;  /* 0xfffffffc00ec8947 */ /* 0x004fea000383ffff */
[----:B------:R-:W-:Y:S05]  /*123b0*/  BRA `(.L_x_6710) ;  /* 0xffffffa0002c7947 */ /* 0x000fea000383ffff */
.L_x_6725:
[----:B0-----:R-:W0:Y:S01]  /*123c0*/  S2R R0, SR_TID.X ;  /* 0x0000000000007919 */ /* 0x001e220000002100 */
[----:B------:R-:W-:Y:S01]  /*123d0*/  BSSY B0, `(.L_x_6808) ;  /* 0x000000a000007945 */ /* 0x000fe20003800000 */
[----:B------:R-:W-:Y:S01]  /*123e0*/  IMAD.MOV.U32 R12, RZ, RZ, RZ ;  /* 0x000000ffff0c7224 */ /* 0x000fe200078e00ff */
[----:B------:R-:W-:Y:S01]  /*123f0*/  MOV R11, 0x1f ;  /* 0x0000001f000b7802 */ /* 0x000fe20000000f00 */
[----:B------:R-:W-:Y:S01]  /*12400*/  IMAD.MOV.U32 R15, RZ, RZ, -0x1 ;  /* 0xffffffffff0f7424 */ /* 0x000fe200078e00ff */
[----:B0-----:R-:W-:-:S04]  /*12410*/  SHF.R.U32.HI R0, RZ, 0x5, R0 ;  /* 0x00000005ff007819 */ /* 0x001fc80000011600 */
[----:B------:R-:W-:-:S05]  /*12420*/  LOP3.LUT R0, R0, 0x3, RZ, 0xc0, !PT ;  /* 0x0000000300007812 */ /* 0x000fca00078ec0ff */
[----:B------:R-:W-:-:S07]  /*12430*/  IMAD.MOV.U32 R13, RZ, RZ, R0 ;  /* 0x000000ffff0d7224 */ /* 0x000fce00078e0000 */
[----:B-1----:R-:W-:Y:S05]  /*12440*/  WARPSYNC.COLLECTIVE R15, `(.L_x_6809) ;  /* 0x000000000f087348 */ /* 0x002fea0003c00000 */
[----:B------:R0:W2:Y:S02]  /*12450*/  SHFL.IDX P6, R14, R13, R12, R11 ;  /* 0x0000000c0d0e7389 */ /* 0x0000a400000c000b */
[----:B012---:R-:W-:Y:S01]  /*12460*/  ENDCOLLECTIVE ;  /* 0x000000000000791b */ /* 0x007fe20003800000 */
.L_x_6809:
[----:B------:R-:W-:Y:S05]  /*12470*/  BSYNC B0 ;  /* 0x0000000000007941 */ /* 0x000fea0003800000 */
.L_x_6808:
[----:B------:R-:W-:Y:S05]  /*12480*/  BRA `(.L_x_6810) ;  /* 0xffffffc400d87947 */ /* 0x000fea000383ffff */
.L_x_6727:
[----:B------:R-:W-:Y:S01]  /*12490*/  BSSY B0, `(.L_x_6811) ;  /* 0x0000006000007945 */ /* 0x000fe20003800000 */
[----:B------:R-:W-:-:S07]  /*124a0*/  IMAD.MOV.U32 R15, RZ, RZ, -0x1 ;  /* 0xffffffffff0f7424 */ /* 0x000fce00078e00ff */
[----:B01----:R-:W-:Y:S05]  /*124b0*/  WARPSYNC.COLLECTIVE R15, `(.L_x_6812) ;  /* 0x000000000f0c7348 */ /* 0x003fea0003c00000 */
[----:B------:R-:W-:Y:S02]  /*124c0*/  ELECT P6, UR62, PT ;  /* 0x00000000003e782f */ /* 0x000fe400038c0000 */
[----:B------:R-:W-:Y:S01]  /*124d0*/  MOV R14, UR62 ;  /* 0x0000003e000e7c02 */ /* 0x000fe20008000f00 */
[----:B01----:R-:W-:Y:S10]  /*124e0*/  ENDCOLLECTIVE ;  /* 0x000000000000791b */ /* 0x003ff40003800000 */
.L_x_6812:
[----:B------:R-:W-:Y:S05]  /*124f0*/  BSYNC B0 ;  /* 0x0000000000007941 */ /* 0x000fea0003800000 */
.L_x_6811:
[----:B------:R-:W-:Y:S05]  /*12500*/  BRA `(.L_x_6813) ;  /* 0xffffffc400d87947 */ /* 0x000fea000383ffff */
.L_x_6729:
[----:B0-----:R0:W3:Y:S02]  /*12510*/  SYNCS.PHASECHK.TRANS64.TRYWAIT P0, [R0+URZ+0x34840], R2 ;  /* 0x03484002000075a7 */ /* 0x0010e4000800017f */
[----:B---3--:R-:W-:Y:S05]  /*12520*/  @!P0 NANOSLEEP.SYNCS 0x989680 ;  /* 0x009896800000895d */ /* 0x008fea0003900000 */
[----:B------:R-:W3:Y:S02]  /*12530*/  @!P0 SYNCS.PHASECHK.TRANS64 P0, [R0+URZ+0x34840], R2 ;  /* 0x03484002000085a7 */ /* 0x000ee4000800007f */
[----:B---3--:R-:W-:Y:S05]  /*12540*/  @!P0 BRA `(.L_x_6729) ;  /* 0xfffffffc00f08947 */ /* 0x008fea000383ffff */
[----:B------:R-:W-:Y:S05]  /*12550*/  BRA `(.L_x_6814) ;  /* 0xffffffc800387947 */ /* 0x000fea000383ffff */
.L_x_6732:
[----:B------:R-:W-:Y:S01]  /*12560*/  IMAD.MOV.U32 R13, RZ, RZ, R2 ;  /* 0x000000ffff0d7224 */ /* 0x000fe200078e0002 */
[----:B------:R-:W-:Y:S01]  /*12570*/  MOV R15, 0xffffffff ;  /* 0xffffffff000f7802 */ /* 0x000fe20000000f00 */
[----:B------:R-:W-:Y:S01]  /*12580*/  IMAD.MOV.U32 R12, RZ, RZ, RZ ;  /* 0x000000ffff0c7224 */ /* 0x000fe200078e00ff */
[----:B------:R-:W0:Y:S01]  /*12590*/  S2R R7, SR_TID.X ;  /* 0x0000000000077919 */ /* 0x000e220000002100 */
[----:B------:R-:W-:-:S07]  /*125a0*/  IMAD.MOV.U32 R11, RZ, RZ, 0x181f ;  /* 0x0000181fff0b7424 */ /* 0x000fce00078e00ff */
[----:B0----5:R-:W-:Y:S05]  /*125b0*/  WARPSYNC.COLLECTIVE R15, `(.L_x_6815) ;  /* 0x000000000f087348 */ /* 0x021fea0003c00000 */
[----:B------:R1:W2:Y:S02]  /*125c0*/  SHFL.IDX P6, R14, R13, R12, R11 ;  /* 0x0000000c0d0e7389 */ /* 0x0002a400000c000b */
[----:B012--5:R-:W-:Y:S01]  /*125d0*/  ENDCOLLECTIVE ;  /* 0x000000000000791b */ /* 0x027fe20003800000 */
.L_x_6815:
[----:B------:R-:W-:Y:S02]  /*125e0*/  IMAD.MOV.U32 R13, RZ, RZ, R0 ;  /* 0x000000ffff0d7224 */ /* 0x000fe400078e0000 */
[----:B------:R-:W-:-:S07]  /*125f0*/  IMAD.MOV.U32 R6, RZ, RZ, R14 ;  /* 0x000000ffff067224 */ /* 0x000fce00078e000e */
[----:B------:R-:W-:Y:S05]  /*12600*/  WARPSYNC.COLLECTIVE R15, `(.L_x_6816) ;  /* 0x000000000f087348 */ /* 0x000fea0003c00000 */
[----:B------:R0:W1:Y:S02]  /*12610*/  SHFL.IDX P6, R14, R13, R12, R11 ;  /* 0x0000000c0d0e7389 */ /* 0x00006400000c000b */
[----:B01----:R-:W-:Y:S01]  /*12620*/  ENDCOLLECTIVE ;  /* 0x000000000000791b */ /* 0x003fe20003800000 */
.L_x_6816:
[----:B------:R-:W-:Y:S01]  /*12630*/  LOP3.LUT R7, R7, 0x7f, RZ, 0xc0, !PT ;  /* 0x0000007f07077812 */ /* 0x000fe200078ec0ff */
[----:B------:R-:W-:Y:S01]  /*12640*/  ULDC UR4, c[0x0][0x288] ;  /* 0x0000a20000047ab9 */ /* 0x000fe20000000800 */
[----:B------:R-:W-:Y:S01]  /*12650*/  ULDC.64 UR6, c[0x0][0x208] ;  /* 0x0000820000067ab9 */ /* 0x000fe20000000a00 */
[----:B------:R-:W-:Y:S01]  /*12660*/  IMAD R3, R8, UR4, RZ ;  /* 0x0000000408037c24 */ /* 0x000fe2000f8e02ff */
[----:B------:R-:W-:-:S05]  /*12670*/  SHF.R.U32.HI R5, RZ, 0x3, R7 ;  /* 0x00000003ff057819 */ /* 0x000fca0000011607 */
[----:B------:R-:W-:Y:S02]  /*12680*/  IMAD.IADD R4, R5, 0x1, R4 ;  /* 0x0000000105047824 */ /* 0x000fe400078e0204 */
[----:B------:R-:W-:-:S03]  /*12690*/  IMAD.MOV.U32 R13, RZ, RZ, R2 ;  /* 0x000000ffff0d7224 */ /* 0x000fc600078e0002 */
[C---:B------:R-:W-:Y:S01]  /*126a0*/  ISETP.GE.AND P2, PT, R4.reuse, R3, PT ;  /* 0x000000030400720c */ /* 0x040fe20003f46270 */
[----:B------:R-:W-:Y:S01]  /*126b0*/  IMAD.MOV.U32 R12, RZ, RZ, 0x1 ;  /* 0x00000001ff0c7424 */ /* 0x000fe200078e00ff */
[----:B------:R-:W-:Y:S01]  /*126c0*/  IADD3 R5, R4, 0x10, RZ ;  /* 0x0000001004057810 */ /* 0x000fe20007ffe0ff */
[----:B------:R-:W-:-:S10]  /*126d0*/  IMAD.MOV.U32 R7, RZ, RZ, R14 ;  /* 0x000000ffff077224 */ /* 0x000fd400078e000e */
        /* <DEDUP_REMOVED lines=9> */
[----:B------:R0:W-:Y:S01]  /*12770*/  @!P2 LDGSTS.E.BYPASS.LTC128B.128 [R9+0x1a400], desc[UR6][R6.64+0x80], !P1 ;  /* 0x1a4000800609afae */ /* 0x0001e2000c901d46 */
[----:B------:R-:W-:-:S13]  /*12780*/  ISETP.GE.AND P2, PT, R5, R3, PT ;  /* 0x000000030500720c */ /* 0x000fda0003f46270 */
[----:B0-----:R-:W-:Y:S05]  /*12790*/  WARPSYNC.COLLECTIVE R15, `(.L_x_6817) ;  /* 0x000000000f087348 */ /* 0x001fea0003c00000 */
[----:B------:R1:W2:Y:S02]  /*127a0*/  SHFL.IDX P6, R14, R13, R12, R11 ;  /* 0x0000000c0d0e7389 */ /* 0x0002a400000c000b */
[----:B012---:R-:W-:Y:S01]  /*127b0*/  ENDCOLLECTIVE ;  /* 0x000000000000791b */ /* 0x007fe20003800000 */
.L_x_6817:
[----:B------:R-:W-:Y:S02]  /*127c0*/  IMAD.MOV.U32 R13, RZ, RZ, R0 ;  /* 0x000000ffff0d7224 */ /* 0x000fe400078e0000 */
[----:B------:R-:W-:-:S07]  /*127d0*/  IMAD.MOV.U32 R8, RZ, RZ, R14 ;  /* 0x000000ffff087224 */ /* 0x000fce00078e000e */
[----:B------:R-:W-:Y:S05]  /*127e0*/  WARPSYNC.COLLECTIVE R15, `(.L_x_6818) ;  /* 0x000000000f087348 */ /* 0x000fea0003c00000 */
[----:B------:R0:W1:Y:S02]  /*127f0*/  SHFL.IDX P6, R14, R13, R12, R11 ;  /* 0x0000000c0d0e7389 */ /* 0x00006400000c000b */
[----:B01----:R-:W-:Y:S01]  /*12800*/  ENDCOLLECTIVE ;  /* 0x000000000000791b */ /* 0x003fe20003800000 */
.L_x_6818:
[----:B------:R-:W-:Y:S01]  /*12810*/  ULDC.64 UR4, c[0x0][0x208] ;  /* 0x0000820000047ab9 */ /* 0x000fe20000000a00 */
[----:B------:R-:W-:Y:S02]  /*12820*/  IMAD.MOV.U32 R13, RZ, RZ, R2 ;  /* 0x000000ffff0d7224 */ /* 0x000fe400078e0002 */
[----:B------:R-:W-:Y:S02]  /*12830*/  IMAD.MOV.U32 R12, RZ, RZ, 0x2 ;  /* 0x00000002ff0c7424 */ /* 0x000fe400078e00ff */
[----:B------:R-:W-:-:S05]  /*12840*/  IMAD.MOV.U32 R5, RZ, RZ, R14 ;  /* 0x000000ffff057224 */ /* 0x000fca00078e000e */
[----:B------:R-:W-:-:S04]  /*12850*/  @!P2 LEA R5, P3, R10, R5, 0x1 ;  /* 0x000000050a05a211 */ /* 0x000fc800078608ff */
[----:B------:R-:W-:Y:S01]  /*12860*/  @!P2 IADD3.X R6, RZ, R8, RZ, P3, !PT ;  /* 0x00000008ff06a210 */ /* 0x000fe20001ffe4ff */
[----:B------:R-:W-:-:S04]  /*12870*/  VIADD R8, R4, 0x60 ;  /* 0x0000006004087836 */ /* 0x000fc80000000000 */
[----:B------:R-:W-:Y:S02]  /*12880*/  @!P2 IMAD.MOV.U32 R7, RZ, RZ, R6 ;  /* 0x000000ffff07a224 */ /* 0x000fe400078e0006 */
[----:B------:R-:W-:Y:S02]  /*12890*/  @!P2 IMAD.MOV.U32 R6, RZ, RZ, R5 ;  /* 0x000000ffff06a224 */ /* 0x000fe400078e0005 */
[----:B------:R-:W-:-:S03]  /*128a0*/  VIADD R5, R4, 0x20 ;  /* 0x0000002004057836 */ /* 0x000fc60000000000 */
        /* <DEDUP_REMOVED lines=9> */
.L_x_6819:
[----:B------:R-:W-:Y:S01]  /*12940*/  IMAD.MOV.U32 R13, RZ, RZ, R0 ;  /* 0x000000ffff0d7224 */ /* 0x000fe200078e0000 */
[----:B------:R-:W-:-:S07]  /*12950*/  MOV R5, R14 ;  /* 0x0000000e00057202 */ /* 0x000fce0000000f00 */
[----:B------:R-:W-:Y:S05]  /*12960*/  WARPSYNC.COLLECTIVE R15, `(.L_x_6820) ;  /* 0x000000000f087348 */ /* 0x000fea0003c00000 */
[----:B------:R0:W1:Y:S02]  /*12970*/  SHFL.IDX P6, R14, R13, R12, R11 ;  /* 0x0000000c0d0e7389 */ /* 0x00006400000c000b */
[----:B01----:R-:W-:Y:S01]  /*12980*/  ENDCOLLECTIVE ;  /* 0x000000000000791b */ /* 0x003fe20003800000 */
.L_x_6820:
        /* <DEDUP_REMOVED lines=17> */
.L_x_6821:
[----:B------:R-:W-:Y:S02]  /*12aa0*/  IMAD.MOV.U32 R13, RZ, RZ, R0 ;  /* 0x000000ffff0d7224 */ /* 0x000fe400078e0000 */
[----:B------:R-:W-:-:S07]  /*12ab0*/  IMAD.MOV.U32 R5, RZ, RZ, R14 ;  /* 0x000000ffff057224 */ /* 0x000fce00078e000e */
[----:B------:R-:W-:Y:S05]  /*12ac0*/  WARPSYNC.COLLECTIVE R15, `(.L_x_6822) ;  /* 0x000000000f087348 */ /* 0x000fea0003c00000 */
[----:B------:R0:W1:Y:S02]  /*12ad0*/  SHFL.IDX P6, R14, R13, R12, R11 ;  /* 0x0000000c0d0e7389 */ /* 0x00006400000c000b */
[----:B01----:R-:W-:Y:S01]  /*12ae0*/  ENDCOLLECTIVE ;  /* 0x000000000000791b */ /* 0x003fe20003800000 */
.L_x_6822:
        /* <DEDUP_REMOVED lines=17> */
.L_x_6823:
[----:B------:R-:W-:Y:S02]  /*12c00*/  IMAD.MOV.U32 R13, RZ, RZ, R0 ;  /* 0x000000ffff0d7224 */ /* 0x000fe400078e0000 */
[----:B------:R-:W-:-:S07]  /*12c10*/  IMAD.MOV.U32 R5, RZ, RZ, R14 ;  /* 0x000000ffff057224 */ /* 0x000fce00078e000e */
[----:B------:R-:W-:Y:S05]  /*12c20*/  WARPSYNC.COLLECTIVE R15, `(.L_x_6824) ;  /* 0x000000000f087348 */ /* 0x000fea0003c00000 */
[----:B------:R0:W1:Y:S02]  /*12c30*/  SHFL.IDX P6, R14, R13, R12, R11 ;  /* 0x0000000c0d0e7389 */ /* 0x00006400000c000b */
[----:B01----:R-:W-:Y:S01]  /*12c40*/  ENDCOLLECTIVE ;  /* 0x000000000000791b */ /* 0x003fe20003800000 */
.L_x_6824:
        /* <DEDUP_REMOVED lines=17> */
.L_x_6825:
[----:B------:R-:W-:Y:S01]  /*12d60*/  IMAD.MOV.U32 R13, RZ, RZ, R0 ;  /* 0x000000ffff0d7224 */ /* 0x000fe200078e0000 */
[----:B------:R-:W-:-:S07]  /*12d70*/  MOV R5, R14 ;  /* 0x0000000e00057202 */ /* 0x000fce0000000f00 */
[----:B------:R-:W-:Y:S05]  /*12d80*/  WARPSYNC.COLLECTIVE R15, `(.L_x_6826) ;  /* 0x000000000f087348 */ /* 0x000fea0003c00000 */
[----:B------:R0:W1:Y:S02]  /*12d90*/  SHFL.IDX P6, R14, R13, R12, R11 ;  /* 0x0000000c0d0e7389 */ /* 0x00006400000c000b */
[----:B01----:R-:W-:Y:S01]  /*12da0*/  ENDCOLLECTIVE ;  /* 0x000000000000791b */ /* 0x003fe20003800000 */
.L_x_6826:
[----:B------:R-:W-:Y:S01]  /*12db0*/  ULDC.64 UR4, c[0x0][0x208] ;  /* 0x0000820000047ab9 */ /* 0x000fe20000000a00 */
[----:B------:R-:W-:Y:S01]  /*12dc0*/  IMAD.MOV.U32 R13, RZ, RZ, R2 ;  /* 0x000000ffff0d7224 */ /* 0x000fe200078e0002 */
[----:B------:R-:W-:Y:S01]  /*12dd0*/  MOV R12, 0x6 ;  /* 0x00000006000c7802 */ /* 0x000fe20000000f00 */
        /* <DEDUP_REMOVED lines=13> */
.L_x_6827:
[----:B------:R-:W-:Y:S02]  /*12eb0*/  IMAD.MOV.U32 R13, RZ, RZ, R0 ;  /* 0x000000ffff0d7224 */ /* 0x000fe400078e0000 */
[----:B------:R-:W-:-:S07]  /*12ec0*/  IMAD.MOV.U32 R5, RZ, RZ, R14 ;  /* 0x000000ffff057224 */ /* 0x000fce00078e000e */
[----:B------:R-:W-:Y:S05]  /*12ed0*/  WARPSYNC.COLLECTIVE R15, `(.L_x_6828) ;  /* 0x000000000f087348 */ /* 0x000fea0003c00000 */
[----:B------:R0:W1:Y:S02]  /*12ee0*/  SHFL.IDX P6, R14, R13, R12, R11 ;  /* 0x0000000c0d0e7389 */ /* 0x00006400000c000b */
[----:B01----:R-:W-:Y:S01]  /*12ef0*/  ENDCOLLECTIVE ;  /* 0x000000000000791b */ /* 0x003fe20003800000 */
.L_x_6828:
[----:B------:R-:W-:Y:S01]  /*12f00*/  ULDC.64 UR4, c[0x0][0x208] ;  /* 0x0000820000047ab9 */ /* 0x000fe20000000a00 */
[----:B------:R-:W-:Y:S02]  /*12f10*/  IMAD.MOV.U32 R13, RZ, RZ, R2 ;  /* 0x000000ffff0d7224 */ /* 0x000fe400078e0002 */
[----:B------:R-:W-:Y:S02]  /*12f20*/  IMAD.MOV.U32 R12, RZ, RZ, 0x7 ;  /* 0x00000007ff0c7424 */ /* 0x000fe400078e00ff */
[----:B------:R-:W-:-:S05]  /*12f30*/  IMAD.MOV.U32 R6, RZ, RZ, R14 ;  /* 0x000000ffff067224 */ /* 0x000fca00078e000e */
[----:B------:R-:W-:-:S05]  /*12f40*/  @!P2 LEA R6, P3, R10, R6, 0x1 ;  /* 0x000000060a06a211 */ /* 0x000fca00078608ff */
[----:B------:R-:W-:-:S05]  /*12f50*/  @!P2 IMAD.X R5, RZ, RZ, R5, P3 ;  /* 0x000000ffff05a224 */ /* 0x000fca00018e0605 */
[----:B------:R-:W-:-:S05]  /*12f60*/  @!P2 MOV R7, R5 ;  /* 0x000000050007a202 */ /* 0x000fca0000000f00 */
[----:B------:R-:W-:Y:S01]  /*12f70*/  @!PT LDS RZ, [RZ] ;  /* 0x00000000fffff984 */ /* 0x000fe20000000800 */
[----:B------:R-:W-:Y:S01]  /*12f80*/  @!PT LDS RZ, [RZ] ;  /* 0x00000000fffff984 */ /* 0x000fe20000000800 */
[----:B------:R-:W-:Y:S01]  /*12f90*/  @!PT LDS RZ, [RZ] ;  /* 0x00000000fffff984 */ /* 0x000fe20000000800 */
[----:B------:R0:W-:Y:S04]  /*12fa0*/  @!P2 LDGSTS.E.BYPASS.LTC128B.128 [R9+0x19400], desc[UR4][R6.64], !P0 ;  /* 0x194000000609afae */ /* 0x0001e8000c101d44 */
[----:B------:R0:W-:Y:S02]  /*12fb0*/  @!P2 LDGSTS.E.BYPASS.LTC128B.128 [R9+0x1d400], desc[UR4][R6.64+0x80], !P1 ;  /* 0x1d4000800609afae */ /* 0x0001e4000c901d44 */
[----:B0-----:R-:W-:Y:S05]  /*12fc0*/  WARPSYNC.COLLECTIVE R15, `(.L_x_6829) ;  /* 0x000000000f087348 */ /* 0x001fea0003c00000 */
[----:B------:R1:W2:Y:S02]  /*12fd0*/  SHFL.IDX P6, R14, R13, R12, R11 ;  /* 0x0000000c0d0e7389 */ /* 0x0002a400000c000b */
[----:B012---:R-:W-:Y:S01]  /*12fe0*/  ENDCOLLECTIVE ;  /* 0x000000000000791b */ /* 0x007fe20003800000 */
.L_x_6829:
[----:B------:R-:W-:Y:S02]  /*12ff0*/  IMAD.MOV.U32 R13, RZ, RZ, R0 ;  /* 0x000000ffff0d7224 */ /* 0x000fe400078e0000 */
[----:B------:R-:W-:-:S07]  /*13000*/  IMAD.MOV.U32 R5, RZ, RZ, R14 ;  /* 0x000000ffff057224 */ /* 0x000fce00078e000e */
[----:B------:R-:W-:Y:S05]  /*13010*/  WARPSYNC.COLLECTIVE R15, `(.L_x_6830) ;  /* 0x000000000f087348 */ /* 0x000fea0003c00000 */
[----:B------:R0:W1:Y:S02]  /*13020*/  SHFL.IDX P6, R14, R13, R12, R11 ;  /* 0x0000000c0d0e7389 */ /* 0x00006400000c000b */
[----:B01----:R-:W-:Y:S01]  /*13030*/  ENDCOLLECTIVE ;  /* 0x000000000000791b */ /* 0x003fe20003800000 */
.L_x_6830:
[----:B------:R-:W-:Y:S01]  /*13040*/  IMAD.MOV.U32 R0, RZ, RZ, R14 ;  /* 0x000000ffff007224 */ /* 0x000fe200078e000e */
[----:B------:R-:W-:Y:S06]  /*13050*/  BRA `(.L_x_6831) ;  /* 0xffffffc800847947 */ /* 0x000fec000383ffff */
.L_x_6736:
[----:B0-----:R0:W1:Y:S02]  /*13060*/  SYNCS.PHASECHK.TRANS64.TRYWAIT P0, [R11+URZ+0x34820], R0 ;  /* 0x034820000b0075a7 */ /* 0x001064000800017f */
[----:B-1----:R-:W-:Y:S05]  /*13070*/  @!P0 NANOSLEEP.SYNCS 0x989680 ;  /* 0x009896800000895d */ /* 0x002fea0003900000 */
[----:B------:R-:W1:Y:S02]  /*13080*/  @!P0 SYNCS.PHASECHK.TRANS64 P0, [R11+URZ+0x34820], R0 ;  /* 0x034820000b0085a7 */ /* 0x000e64000800007f */
[----:B-1----:R-:W-:Y:S05]  /*13090*/  @!P0 BRA `(.L_x_6736) ;  /* 0xfffffffc00f08947 */ /* 0x002fea000383ffff */
[----:B------:R-:W-:Y:S05]  /*130a0*/  BRA `(.L_x_6832) ;  /* 0xffffffc800dc7947 */ /* 0x000fea000383ffff */
.L_x_6743:
[----:B-1----:R1:W3:Y:S02]  /*130b0*/  SYNCS.PHASECHK.TRANS64.TRYWAIT P0, [R3+URZ+0x34840], R2 ;  /* 0x03484002030075a7 */ /* 0x0022e4000800017f */
[----:B---3--:R-:W-:Y:S05]  /*130c0*/  @!P0 NANOSLEEP.SYNCS 0x989680 ;  /* 0x009896800000895d */ /* 0x008fea0003900000 */
[----:B------:R-:W3:Y:S02]  /*130d0*/  @!P0 SYNCS.PHASECHK.TRANS64 P0, [R3+URZ+0x34840], R2 ;  /* 0x03484002030085a7 */ /* 0x000ee4000800007f */
[----:B---3--:R-:W-:Y:S05]  /*130e0*/  @!P0 BRA `(.L_x_6743) ;  /* 0xfffffffc00f08947 */ /* 0x008fea000383ffff */
[----:B------:R-:W-:Y:S05]  /*130f0*/  BRA `(.L_x_6833) ;  /* 0xffffffcc00947947 */ /* 0x000fea000383ffff */
.L_x_6749:
[----:B0-----:R0:W1:Y:S02]  /*13100*/  SYNCS.PHASECHK.TRANS64.TRYWAIT P0, [R3+URZ+0x60], R2 ;  /* 0x00006002030075a7 */ /* 0x001064000800017f */
[----:B-1----:R-:W-:Y:S05]  /*13110*/  @!P0 NANOSLEEP.SYNCS 0x989680 ;  /* 0x009896800000895d */ /* 0x002fea0003900000 */
[----:B------:R-:W1:Y:S02]  /*13120*/  @!P0 SYNCS.PHASECHK.TRANS64 P0, [R3+URZ+0x60], R2 ;  /* 0x00006002030085a7 */ /* 0x000e64000800007f */
[----:B-1----:R-:W-:Y:S05]  /*13130*/  @!P0 BRA `(.L_x_6749) ;  /* 0xfffffffc00f08947 */ /* 0x002fea000383ffff */
[----:B------:R-:W-:Y:S05]  /*13140*/  BRA `(.L_x_6834) ;  /* 0xffffffd000647947 */ /* 0x000fea000383ffff */
.L_x_6759:
[----:B-1----:R1:W3:Y:S02]  /*13150*/  SYNCS.PHASECHK.TRANS64.TRYWAIT P0, [R3+URZ+0x34840], R2 ;  /* 0x03484002030075a7 */ /* 0x0022e4000800017f */
[----:B---3--:R-:W-:Y:S05]  /*13160*/  @!P0 NANOSLEEP.SYNCS 0x989680 ;  /* 0x009896800000895d */ /* 0x008fea0003900000 */
[----:B------:R-:W3:Y:S02]  /*13170*/  @!P0 SYNCS.PHASECHK.TRANS64 P0, [R3+URZ+0x34840], R2 ;  /* 0x03484002030085a7 */ /* 0x000ee4000800007f */
[----:B---3--:R-:W-:Y:S05]  /*13180*/  @!P0 BRA `(.L_x_6759) ;  /* 0xfffffffc00f08947 */ /* 0x008fea000383ffff */
[----:B------:R-:W-:Y:S05]  /*13190*/  BRA `(.L_x_6835) ;  /* 0xffffffd400ec7947 */ /* 0x000fea000383ffff */
.L_x_6765:
[----:B0-----:R0:W1:Y:S02]  /*131a0*/  SYNCS.PHASECHK.TRANS64.TRYWAIT P0, [R2+URZ+0x60], R3 ;  /* 0x00006003020075a7 */ /* 0x001064000800017f */
[----:B-1----:R-:W-:Y:S05]  /*131b0*/  @!P0 NANOSLEEP.SYNCS 0x989680 ;  /* 0x009896800000895d */ /* 0x002fea0003900000 */
[----:B------:R-:W1:Y:S02]  /*131c0*/  @!P0 SYNCS.PHASECHK.TRANS64 P0, [R2+URZ+0x60], R3 ;  /* 0x00006003020085a7 */ /* 0x000e64000800007f */
[----:B-1----:R-:W-:Y:S05]  /*131d0*/  @!P0 BRA `(.L_x_6765) ;  /* 0xfffffffc00f08947 */ /* 0x002fea000383ffff */
[----:B------:R-:W-:Y:S05]  /*131e0*/  BRA `(.L_x_6836) ;  /* 0xffffffd800bc7947 */ /* 0x000fea000383ffff */
.L_x_6774:
[----:B---3--:R3:W4:Y:S02]  /*131f0*/  SYNCS.PHASECHK.TRANS64.TRYWAIT P0, [R2+URZ+0x34840], R3 ;  /* 0x03484003020075a7 */ /* 0x008724000800017f */
[----:B----4-:R-:W-:Y:S05]  /*13200*/  @!P0 NANOSLEEP.SYNCS 0x989680 ;  /* 0x009896800000895d */ /* 0x010fea0003900000 */
[----:B------:R-:W4:Y:S02]  /*13210*/  @!P0 SYNCS.PHASECHK.TRANS64 P0, [R2+URZ+0x34840], R3 ;  /* 0x03484003020085a7 */ /* 0x000f24000800007f */
[----:B----4-:R-:W-:Y:S05]  /*13220*/  @!P0 BRA `(.L_x_6774) ;  /* 0xfffffffc00f08947 */ /* 0x010fea000383ffff */
[----:B------:R-:W-:Y:S05]  /*13230*/  BRA `(.L_x_6837) ;  /* 0xffffffe000147947 */ /* 0x000fea000383ffff */
.L_x_6780:
[----:B0-----:R0:W1:Y:S02]  /*13240*/  SYNCS.PHASECHK.TRANS64.TRYWAIT P0, [R2+URZ+0x60], R7 ;  /* 0x00006007020075a7 */ /* 0x001064000800017f */
[----:B-1----:R-:W-:Y:S05]  /*13250*/  @!P0 NANOSLEEP.SYNCS 0x989680 ;  /* 0x009896800000895d */ /* 0x002fea0003900000 */
[----:B------:R-:W1:Y:S02]  /*13260*/  @!P0 SYNCS.PHASECHK.TRANS64 P0, [R2+URZ+0x60], R7 ;  /* 0x00006007020085a7 */ /* 0x000e64000800007f */
[----:B-1----:R-:W-:Y:S05]  /*13270*/  @!P0 BRA `(.L_x_6780) ;  /* 0xfffffffc00f08947 */ /* 0x002fea000383ffff */
[----:B------:R-:W-:Y:S05]  /*13280*/  BRA `(.L_x_6838) ;  /* 0xffffffe000e47947 */ /* 0x000fea000383ffff */
.L_x_6789:
[----:B0-----:R0:W4:Y:S02]  /*13290*/  SYNCS.PHASECHK.TRANS64.TRYWAIT P0, [R3+URZ+0x34860], R0 ;  /* 0x03486000030075a7 */ /* 0x001124000800017f */
[----:B----4-:R-:W-:Y:S05]  /*132a0*/  @!P0 NANOSLEEP.SYNCS 0x989680 ;  /* 0x009896800000895d */ /* 0x010fea0003900000 */
[----:B------:R-:W4:Y:S02]  /*132b0*/  @!P0 SYNCS.PHASECHK.TRANS64 P0, [R3+URZ+0x34860], R0 ;  /* 0x03486000030085a7 */ /* 0x000f24000800007f */
[----:B----4-:R-:W-:Y:S05]  /*132c0*/  @!P0 BRA `(.L_x_6789) ;  /* 0xfffffffc00f08947 */ /* 0x010fea000383ffff */
[----:B------:R-:W-:Y:S05]  /*132d0*/  BRA `(.L_x_6839) ;  /* 0xffffffe400e47947 */ /* 0x000fea000383ffff */
.L_x_6796:
[----:B0-----:R0:W2:Y:S02]  /*132e0*/  SYNCS.PHASECHK.TRANS64.TRYWAIT P0, [R0+URZ+0x34820], R3 ;  /* 0x03482003000075a7 */ /* 0x0010a4000800017f */
[----:B--2---:R-:W-:Y:S05]  /*132f0*/  @!P0 NANOSLEEP.SYNCS 0x989680 ;  /* 0x009896800000895d */ /* 0x004fea0003900000 */
[----:B------:R-:W2:Y:S02]  /*13300*/  @!P0 SYNCS.PHASECHK.TRANS64 P0, [R0+URZ+0x34820], R3 ;  /* 0x03482003000085a7 */ /* 0x000ea4000800007f */
[----:B--2---:R-:W-:Y:S05]  /*13310*/  @!P0 BRA `(.L_x_6796) ;  /* 0xfffffffc00f08947 */ /* 0x004fea000383ffff */
[----:B------:R-:W-:Y:S05]  /*13320*/  BRA `(.L_x_6840) ;  /* 0xffffffe800f07947 */ /* 0x000fea000383ffff */
.L_x_6797:
        /* <DEDUP_REMOVED lines=11> */
.L_x_6842:
[----:B------:R-:W-:Y:S05]  /*133e0*/  BSYNC B0 ;  /* 0x0000000000007941 */ /* 0x000fea0003800000 */
.L_x_6841:
[----:B------:R-:W-:Y:S05]  /*133f0*/  BRA `(.L_x_6843) ;  /* 0xffffffe800d87947 */ /* 0x000fea000383ffff */
.L_x_6800:
[----:B------:R-:W-:Y:S01]  /*13400*/  BSSY B1, `(.L_x_6844) ;  /* 0x0000006000017945 */ /* 0x000fe20003800000 */
[----:B------:R-:W-:-:S07]  /*13410*/  IMAD.MOV.U32 R15, RZ, RZ, -0x1 ;  /* 0xffffffffff0f7424 */ /* 0x000fce00078e00ff */
[----:B0123--:R-:W-:Y:S05]  /*13420*/  WARPSYNC.COLLECTIVE R15, `(.L_x_6845) ;  /* 0x000000000f0c7348 */ /* 0x00ffea0003c00000 */
[----:B------:R-:W-:Y:S02]  /*13430*/  ELECT P6, UR62, PT ;  /* 0x00000000003e782f */ /* 0x000fe400038c0000 */
[----:B------:R-:W-:Y:S01]  /*13440*/  MOV R14, UR62 ;  /* 0x0000003e000e7c02 */ /* 0x000fe20008000f00 */
[----:B0123--:R-:W-:Y:S10]  /*13450*/  ENDCOLLECTIVE ;  /* 0x000000000000791b */ /* 0x00fff40003800000 */
.L_x_6845:
[----:B------:R-:W-:Y:S05]  /*13460*/  BSYNC B1 ;  /* 0x0000000000017941 */ /* 0x000fea0003800000 */
.L_x_6844:
[----:B------:R-:W-:Y:S05]  /*13470*/  BRA `(.L_x_6846) ;  /* 0xffffffe800d07947 */ /* 0x000fea000383ffff */
.L_x_6802:
[----:B0-----:R0:W2:Y:S02]  /*13480*/  SYNCS.PHASECHK.TRANS64.TRYWAIT P0, [R6+URZ], R5 ;  /* 0x00000005060075a7 */ /* 0x0010a4000800017f */
[----:B--2---:R-:W-:Y:S05]  /*13490*/  @!P0 NANOSLEEP.SYNCS 0x989680 ;  /* 0x009896800000895d */ /* 0x004fea0003900000 */
[----:B------:R-:W2:Y:S02]  /*134a0*/  @!P0 SYNCS.PHASECHK.TRANS64 P0, [R6+URZ], R5 ;  /* 0x00000005060085a7 */ /* 0x000ea4000800007f */
[----:B--2---:R-:W-:Y:S05]  /*134b0*/  @!P0 BRA `(.L_x_6802) ;  /* 0xfffffffc00f08947 */ /* 0x004fea000383ffff */
[----:B------:R-:W-:Y:S05]  /*134c0*/  BRA `(.L_x_6847) ;  /* 0xffffffec00087947 */ /* 0x000fea000383ffff */
.L_x_6803:
[----:B--2---:R2:W4:Y:S02]  /*134d0*/  SYNCS.PHASECHK.TRANS64.TRYWAIT P0, [R3+URZ], R2 ;  /* 0x00000002030075a7 */ /* 0x004524000800017f */
[----:B----4-:R-:W-:Y:S05]  /*134e0*/  @!P0 NANOSLEEP.SYNCS 0x989680 ;  /* 0x009896800000895d */ /* 0x010fea0003900000 */
[----:B------:R-:W4:Y:S02]  /*134f0*/  @!P0 SYNCS.PHASECHK.TRANS64 P0, [R3+URZ], R2 ;  /* 0x00000002030085a7 */ /* 0x000f24000800007f */
[----:B----4-:R-:W-:Y:S05]  /*13500*/  @!P0 BRA `(.L_x_6803) ;  /* 0xfffffffc00f08947 */ /* 0x010fea000383ffff */
[----:B------:R-:W-:Y:S05]  /*13510*/  BRA `(.L_x_6848) ;  /* 0xffffffe800fc7947 */ /* 0x000fea000383ffff */
.L_x_6805:
[----:B--2---:R2:W4:Y:S02]  /*13520*/  SYNCS.PHASECHK.TRANS64.TRYWAIT P0, [R18+URZ], R5 ;  /* 0x00000005120075a7 */ /* 0x004524000800017f */
[----:B----4-:R-:W-:Y:S05]  /*13530*/  @!P0 NANOSLEEP.SYNCS 0x989680 ;  /* 0x009896800000895d */ /* 0x010fea0003900000 */
[----:B------:R-:W4:Y:S02]  /*13540*/  @!P0 SYNCS.PHASECHK.TRANS64 P0, [R18+URZ], R5 ;  /* 0x00000005120085a7 */ /* 0x000f24000800007f */
[----:B----4-:R-:W-:Y:S05]  /*13550*/  @!P0 BRA `(.L_x_6805) ;  /* 0xfffffffc00f08947 */ /* 0x010fea000383ffff */
[----:B------:R-:W-:Y:S05]  /*13560*/  BRA `(.L_x_6849) ;  /* 0xffffffec00007947 */ /* 0x000fea000383ffff */
.L_x_6850:
        /* <DEDUP_REMOVED lines=9> */
.L_x_15309:


//--------------------- .text._ZN7cutlass13device_kernelIN5flash11enable_sm90INS1_16FlashAttnFwdSm90INS1_25CollectiveMainloopFwdSm90ILi2EN4cute5tupleIJNS5_1CILi2EEENS7_ILi1EEES9_EEENS6_IJNS7_ILi128EEENS7_ILi176EEESB_EEELi128ENS_10bfloat16_tEfNS_4arch4Sm90ELb0ELb0ELb1ELb0ELb0ELb0ELb0ELb1ELb1ELb1ELb0ELb0EEENS1_21CollectiveEpilogueFwdINS6_IJSB_SB_SC_EEESA_SE_SG_Li256ELb0ELb1ELb0ELb0EEENS1_29StaticPersistentTileSchedulerILb0EEEEEEEEEvNT_6ParamsE --------------------------
	.section	.text._ZN7cutlass13device_kernelIN5flash11enable_sm90INS1_16FlashAttnFwdSm90INS1_25CollectiveMainloopFwdSm90ILi2EN4cute5tupleIJNS5_1CILi2EEENS7_ILi1EEES9_EEENS6_IJNS7_ILi128EEENS7_ILi176EEESB_EEELi128ENS_10bfloat16_tEfNS_4arch4Sm90ELb0ELb0ELb1ELb0ELb0ELb0ELb0ELb1ELb1ELb1ELb0ELb0EEENS1_21CollectiveEpilogueFwdINS6_IJSB_SB_SC_EEESA_SE_SG_Li256ELb0ELb1ELb0ELb0EEENS1_29StaticPersistentTileSchedulerILb0EEEEEEEEEvNT_6ParamsE,"ax",@progbits
	.align	128
.text._ZN7cutlass13device_kernelIN5flash11enable_sm90INS1_16FlashAttnFwdSm90INS1_25CollectiveMainloopFwdSm90ILi2EN4cute5tupleIJNS5_1CILi2EEENS7_ILi1EEES9_EEENS6_IJNS7_ILi128EEENS7_ILi176EEESB_EEELi128ENS_10bfloat16_tEfNS_4arch4Sm90ELb0ELb0ELb1ELb0ELb0ELb0ELb0ELb1ELb1ELb1ELb0ELb0EEENS1_21CollectiveEpilogueFwdINS6_IJSB_SB_SC_EEESA_SE_SG_Li256ELb0ELb1ELb0ELb0EEENS1_29StaticPersistentTileSchedulerILb0EEEEEEEEEvNT_6ParamsE:
        .type           _ZN7cutlass13device_kernelIN5flash11enable_sm90INS1_16FlashAttnFwdSm90INS1_25CollectiveMainloopFwdSm90ILi2EN4cute5tupleIJNS5_1CILi2EEENS7_ILi1EEES9_EEENS6_IJNS7_ILi128EEENS7_ILi176EEESB_EEELi128ENS_10bfloat16_tEfNS_4arch4Sm90ELb0ELb0ELb1ELb0ELb0ELb0ELb0ELb1ELb1ELb1ELb0ELb0EEENS1_21CollectiveEpilogueFwdINS6_IJSB_SB_SC_EEESA_SE_SG_Li256ELb0ELb1ELb0ELb0EEENS1_29StaticPersistentTileSchedulerILb0EEEEEEEEEvNT_6ParamsE,@function
        .size           _ZN7cutlass13device_kernelIN5flash11enable_sm90INS1_16FlashAttnFwdSm90INS1_25CollectiveMainloopFwdSm90ILi2EN4cute5tupleIJNS5_1CILi2EEENS7_ILi1EEES9_EEENS6_IJNS7_ILi128EEENS7_ILi176EEESB_EEELi128ENS_10bfloat16_tEfNS_4arch4Sm90ELb0ELb0ELb1ELb0ELb0ELb0ELb0ELb1ELb1ELb1ELb0ELb0EEENS1_21CollectiveEpilogueFwdINS6_IJSB_SB_SC_EEESA_SE_SG_Li256ELb0ELb1ELb0ELb0EEENS1_29StaticPersistentTileSchedulerILb0EEEEEEEEEvNT_6ParamsE,(.L_x_15310 - _ZN7cutlass13device_kernelIN5flash11enable_sm90INS1_16FlashAttnFwdSm90INS1_25CollectiveMainloopFwdSm90ILi2EN4cute5tupleIJNS5_1CILi2EEENS7_ILi1EEES9_EEENS6_IJNS7_ILi128EEENS7_ILi176EEESB_EEELi128ENS_10bfloat16_tEfNS_4arch4Sm90ELb0ELb0ELb1ELb0ELb0ELb0ELb0ELb1ELb1ELb1ELb0ELb0EEENS1_21CollectiveEpilogueFwdINS6_IJSB_SB_SC_EEESA_SE_SG_Li256ELb0ELb1ELb0ELb0EEENS1_29StaticPersistentTileSchedulerILb0EEEEEEEEEvNT_6ParamsE)
        .other          _ZN7cutlass13device_kernelIN5flash11enable_sm90INS1_16FlashAttnFwdSm90INS1_25CollectiveMainloopFwdSm90ILi2EN4cute5tupleIJNS5_1CILi2EEENS7_ILi1EEES9_EEENS6_IJNS7_ILi128EEENS7_ILi176EEESB_EEELi128ENS_10bfloat16_tEfNS_4arch4Sm90ELb0ELb0ELb1ELb0ELb0ELb0ELb0ELb1ELb1ELb1ELb0ELb0EEENS1_21CollectiveEpilogueFwdINS6_IJSB_SB_SC_EEESA_SE_SG_Li256ELb0ELb1ELb0ELb0EEENS1_29StaticPersistentTileSchedulerILb0EEEEEEEEEvNT_6ParamsE,@"STO_CUDA_ENTRY STV_DEFAULT"
_ZN7cutlass13device_kernelIN5flash11enable_sm90INS1_16FlashAttnFwdSm90INS1_25CollectiveMainloopFwdSm90ILi2EN4cute5tupleIJNS5_1CILi2EEENS7_ILi1EEES9_EEENS6_IJNS7_ILi128EEENS7_ILi176EEESB_EEELi128ENS_10bfloat16_tEfNS_4arch4Sm90ELb0ELb0ELb1ELb0ELb0ELb0ELb0ELb1ELb1ELb1ELb0ELb0EEENS1_21CollectiveEpilogueFwdINS6_IJSB_SB_SC_EEESA_SE_SG_Li256ELb0ELb1ELb0ELb0EEENS1_29StaticPersistentTileSchedulerILb0EEEEEEEEEvNT_6ParamsE:
        /* <DEDUP_REMOVED lines=17> */
.L_x_6852:
[----:B------:R-:W-:Y:S05]  /*0110*/  BSYNC B0 ;  /* 0x0000000000007941 */ /* 0x000fea0003800000 */
.L_x_6851:
        /* <DEDUP_REMOVED lines=11> */
[----:B------:R2:W3:Y:S01]  /*01d0*/  SHFL.IDX PT, R13, R4, RZ, 0x1f ;  /* 0x00001fff040d7589 */ /* 0x0004e200000e0000 */
[----:B0-----:R-:W-:Y:S01]  /*01e0*/  ISETP.NE.AND P1, PT, R3, RZ, PT ;  /* 0x000000ff0300720c */ /* 0x001fe20003f25270 */
[----:B-1----:R-:W-:Y:S02]  /*01f0*/  @UP0 ULEA UR8, UR8, UR6, 0x18 ;  /* 0x0000000608080291 */ /* 0x002fe4000f8ec03f */
[----:B------:R-:W-:-:S04]  /*0200*/  @UP0 UIADD3 UR6, -UR7, 0x100000, URZ ;  /* 0x0010000007060890 */ /* 0x000fc8000fffe13f */
[----:B------:R-:W-:Y:S02]  /*0210*/  @UP0 USHF.L.U32 UR7, UR6, 0xb, URZ ;  /* 0x0000000b06070899 */ /* 0x000fe4000800063f */
[----:B------:R-:W-:Y:S01]  /*0220*/  @UP0 USHF.L.U32 UR6, UR6, 0x1, URZ ;  /* 0x0000000106060899 */ /* 0x000fe2000800063f */
[----:B------:R-:W-:Y:S01]  /*0230*/  VOTEU.ANY UP0, P0 ;  /* 0x00000000003f7886 */ /* 0x000fe20000000100 */
[----:B------:R-:W0:Y:S04]  /*0240*/  FENCE.VIEW.ASYNC.S ;  /* 0x00000000000073c6 */ /* 0x000e280000000000 */
[----:B0-----:R2:W0:Y:S06]  /*0250*/  @UP0 SYNCS.EXCH.64 URZ, [UR8+0x34800], UR4 ;  /* 0x03480004083f05b2 */ /* 0x00142c0008000100 */
[----:B------:R2:W1:Y:S02]  /*0260*/  @UP1 SYNCS.EXCH.64 URZ, [UR8+0x34820], UR6 ;  /* 0x03482006083f15b2 */ /* 0x0004640008000100 */
[----:B--23--:R-:W-:Y:S05]  /*0270*/  @P1 BRA `(.L_x_6853) ;  /* 0x0000000000481947 */ /* 0x00cfea0003800000 */
[----:B------:R-:W2:Y:S01]  /*0280*/  S2UR UR5, SR_CgaCtaId ;  /* 0x00000000000579c3 */ /* 0x000ea20000008800 */
[----:B------:R-:W-:Y:S01]  /*0290*/  UMOV UR4, 0x400 ;  /* 0x0000040000047882 */ /* 0x000fe20000000000 */
[----:B------:R-:W-:Y:S01]  /*02a0*/  UMOV UR6, 0x1 ;  /* 0x0000000100067882 */ /* 0x000fe20000000000 */
[----:B------:R-:W-:Y:S01]  /*02b0*/  UMOV UR7, 0x4 ;  /* 0x0000000400077882 */ /* 0x000fe20000000000 */
[----:B------:R-:W-:Y:S01]  /*02c0*/  ELECT P0, URZ, PT ;  /* 0x00000000003f782f */ /* 0x000fe20003800000 */
[----:B--2---:R-:W-:Y:S02]  /*02d0*/  ULEA UR8, UR5, UR4, 0x18 ;  /* 0x0000000405087291 */ /* 0x004fe4000f8ec03f */
[----:B------:R-:W-:-:S04]  /*02e0*/  UIADD3 UR4, -UR6, 0x100000, URZ ;  /* 0x0010000006047890 */ /* 0x000fc8000fffe13f */
[----:B------:R-:W-:Y:S02]  /*02f0*/  USHF.L.U32 UR5, UR4, 0xb, URZ ;  /* 0x0000000b04057899 */ /* 0x000fe4000800063f */
[----:B------:R-:W-:Y:S02]  /*0300*/  USHF.L.U32 UR4, UR4, 0x1, URZ ;  /* 0x0000000104047899 */ /* 0x000fe4000800063f */
[----:B------:R-:W-:-:S04]  /*0310*/  UIADD3 UR6, -UR7, 0x100000, URZ ;  /* 0x0010000007067890 */ /* 0x000fc8000fffe13f */
[----:B------:R-:W-:Y:S02]  /*0320*/  USHF.L.U32 UR7, UR6, 0xb, URZ ;  /* 0x0000000b06077899 */ /* 0x000fe4000800063f */
[----:B------:R-:W-:Y:S01]  /*0330*/  USHF.L.U32 UR6, UR6, 0x1, URZ ;  /* 0x0000000106067899 */ /* 0x000fe2000800063f */
[----:B------:R-:W2:Y:S03]  /*0340*/  FENCE.VIEW.ASYNC.S ;  /* 0x00000000000073c6 */ /* 0x000ea60000000000 */
[----:B--2---:R2:W3:Y:S08]  /*0350*/  SYNCS.EXCH.64 URZ, [UR8+0x34830], UR4 ;  /* 0x03483004083f75b2 */ /* 0x0044f00008000100 */
[----:B------:R2:W4:Y:S01]  /*0360*/  SYNCS.EXCH.64 URZ, [UR8+0x34840], UR6 ;  /* 0x03484006083f75b2 */ /* 0x0005220008000100 */
[----:B------:R2:W0:Y:S01]  /*0370*/  SYNCS.EXCH.64 URZ, [UR8+0x34838], UR4 ;  /* 0x03483804083f75b2 */ /* 0x0004220008000100 */
[----:B------:R2:W0:Y:S01]  /*0380*/  SYNCS.EXCH.64 URZ, [UR8+0x34848], UR6 ;  /* 0x03484806083f75b2 */ /* 0x0004220008000100 */
[----:B------:R-:W-:Y:S01]  /*0390*/  NOP ;  /* 0x0000000000007918 */ /* 0x000fe20000000000 */
.L_x_6853:
[----:B--2---:R-:W2:Y:S01]  /*03a0*/  S2UR UR4, SR_CTAID.Y ;  /* 0x00000000000479c3 */ /* 0x004ea20000002600 */
[----:B------:R-:W5:Y:S01]  /*03b0*/  SHFL.IDX PT, R8, R2, RZ, 0x1f ;  /* 0x00001fff02087589 */ /* 0x000f6200000e0000 */
[----:B------:R-:W-:Y:S01]  /*03c0*/  ULDC UR5, c[0x0][0x154] ;  /* 0x0000550000057ab9 */ /* 0x000fe20000000800 */
[----:B------:R-:W-:Y:S01]  /*03d0*/  SHF.R.S32.HI R5, RZ, 0x1f, R0 ;  /* 0x0000001fff057819 */ /* 0x000fe20000011400 */
[----:B------:R-:W-:-:S03]  /*03e0*/  NOP ;  /* 0x0000000000007918 */ /* 0x000fc60000000000 */
[----:B------:R-:W-:Y:S01]  /*03f0*/  LEA.HI R5, R5, R0, RZ, 0x7 ;  /* 0x0000000005057211 */ /* 0x000fe200078f38ff */
[----:B------:R-:W3:Y:S08]  /*0400*/  S2UR UR6, SR_CTAID.X ;  /* 0x00000000000679c3 */ /* 0x000ef00000002500 */
[----:B------:R-:W1:Y:S01]  /*0410*/  LDC R7, c[0x0][0x148] ;  /* 0x00005200ff077b82 */ /* 0x000e620000000800 */
[----:B--2---:R-:W-:-:S02]  /*0420*/  I2FP.F32.U32 R4, UR4 ;  /* 0x0000000400047c45 */ /* 0x004fc40008201000 */
[----:B-----5:R-:W-:-:S03]  /*0430*/  ISETP.NE.AND P0, PT, R8, RZ, PT ;  /* 0x000000ff0800720c */ /* 0x020fc60003f05270 */
[----:B------:R-:W-:Y:S01]  /*0440*/  FMUL R6, R4, UR5 ;  /* 0x0000000504067c20 */ /* 0x000fe20008400000 */
[----:B---3--:R-:W-:-:S05]  /*0450*/  I2FP.F32.U32 R4, UR6 ;  /* 0x0000000600047c45 */ /* 0x008fca0008201000 */
[----:B------:R-:W2:Y:S02]  /*0460*/  F2I.U32.TRUNC.NTZ R6, R6 ;  /* 0x0000000600067305 */ /* 0x000ea4000020f000 */
[----:B--2---:R-:W-:-:S04]  /*0470*/  IMAD.MOV R12, RZ, RZ, -R6 ;  /* 0x000000ffff0c7224 */ /* 0x004fc800078e0a06 */
[----:B-1----:R-:W-:Y:S01]  /*0480*/  IMAD R12, R7, R12, UR4 ;  /* 0x00000004070c7e24 */ /* 0x002fe2000f8e020c */
[----:B------:R-:W-:Y:S02]  /*0490*/  ULDC UR4, c[0x0][0x150] ;  /* 0x0000540000047ab9 */ /* 0x000fe40000000800 */
[----:B------:R-:W-:Y:S01]  /*04a0*/  FMUL R10, R4, UR4 ;  /* 0x00000004040a7c20 */ /* 0x000fe20008400000 */
[----:B------:R-:W-:Y:S06]  /*04b0*/  @P0 BRA `(.L_x_6854) ;  /* 0x0000000000480947 */ /* 0x000fec0003800000 */
[----:B------:R-:W1:Y:S01]  /*04c0*/  S2UR UR5, SR_CgaCtaId ;  /* 0x00000000000579c3 */ /* 0x000e620000008800 */
        /* <DEDUP_REMOVED lines=12> */
[----:B-1----:R1:W2:Y:S08]  /*0590*/  SYNCS.EXCH.64 URZ, [UR8+0x34850], UR4 ;  /* 0x03485004083f75b2 */ /* 0x0022b00008000100 */
[----:B------:R1:W3:Y:S01]  /*05a0*/  SYNCS.EXCH.64 URZ, [UR8+0x34860], UR6 ;  /* 0x03486006083f75b2 */ /* 0x0002e20008000100 */
[----:B------:R1:W0:Y:S01]  /*05b0*/  SYNCS.EXCH.64 URZ, [UR8+0x34858], UR4 ;  /* 0x03485804083f75b2 */ /* 0x0002220008000100 */
[----:B------:R1:W0:Y:S01]  /*05c0*/  SYNCS.EXCH.64 URZ, [UR8+0x34868], UR6 ;  /* 0x03486806083f75b2 */ /* 0x0002220008000100 */
[----:B------:R-:W-:Y:S01]  /*05d0*/  NOP ;  /* 0x0000000000007918 */ /* 0x000fe20000000000 */
.L_x_6854:
[----:B------:R-:W5:Y:S01]  /*05e0*/  SHFL.IDX PT, R9, R2, RZ, 0x1f ;  /* 0x00001fff02097589 */ /* 0x000f6200000e0000 */
[----:B------:R-:W-:Y:S01]  /*05f0*/  LOP3.LUT R5, R5, 0xffffff80, RZ, 0xc0, !PT ;  /* 0xffffff8005057812 */ /* 0x000fe200078ec0ff */
[----:B------:R-:W0:Y:S01]  /*0600*/  LDC R11, c[0x0][0x144] ;  /* 0x00005100ff0b7b82 */ /* 0x000e220000000800 */
[----:B------:R-:W0:Y:S01]  /*0610*/  F2I.U32.TRUNC.NTZ R10, R10 ;  /* 0x0000000a000a7305 */ /* 0x000e22000020f000 */
[----:B------:R-:W-:Y:S02]  /*0620*/  NOP ;  /* 0x0000000000007918 */ /* 0x000fe40000000000 */
[----:B------:R-:W-:-:S05]  /*0630*/  IMAD.IADD R5, R0, 0x1, -R5 ;  /* 0x0000000100057824 */ /* 0x000fca00078e0a05 */
[----:B------:R-:W-:-:S04]  /*0640*/  SHF.R.S32.HI R4, RZ, 0x1f, R5 ;  /* 0x0000001fff047819 */ /* 0x000fc80000011405 */
[----:B------:R-:W-:-:S04]  /*0650*/  LEA.HI R4, R4, R5, RZ, 0x3 ;  /* 0x0000000504047211 */ /* 0x000fc800078f18ff */
[--C-:B------:R-:W-:Y:S02]  /*0660*/  SHF.R.S32.HI R6, RZ, 0x3, R4.reuse ;  /* 0x00000003ff067819 */ /* 0x100fe40000011404 */
[----:B------:R-:W-:Y:S02]  /*0670*/  SHF.R.S32.HI R7, RZ, 0x1f, R4 ;  /* 0x0000001fff077819 */ /* 0x000fe40000011404 */
[----:B------:R-:W-:Y:S02]  /*0680*/  SHF.R.S32.HI R4, RZ, 0x1f, R3 ;  /* 0x0000001fff047819 */ /* 0x000fe40000011403 */
[----:B-----5:R-:W-:Y:S02]  /*0690*/  ISETP.NE.AND P0, PT, R9, RZ, PT ;  /* 0x000000ff0900720c */ /* 0x020fe40003f05270 */
[----:B------:R-:W-:Y:S02]  /*06a0*/  LEA.HI R7, R7, R6, RZ, 0x2 ;  /* 0x0000000607077211 */ /* 0x000fe400078f10ff */
[----:B------:R-:W-:-:S02]  /*06b0*/  LEA.HI R4, R4, R3, RZ, 0x2 ;  /* 0x0000000304047211 */ /* 0x000fc400078f10ff */
[----:B------:R-:W-:Y:S02]  /*06c0*/  LOP3.LUT R7, R7, 0xfffffffc, RZ, 0xc0, !PT ;  /* 0xfffffffc07077812 */ /* 0x000fe400078ec0ff */
[----:B------:R-:W-:-:S05]  /*06d0*/  SHF.R.S32.HI R9, RZ, 0x1f, R8 ;  /* 0x0000001fff097819 */ /* 0x000fca0000011408 */
[----:B------:R-:W-:Y:S05]  /*06e0*/  @P0 BRA `(.L_x_6855) ;  /* 0x0000000000480947 */ /* 0x000fea0003800000 */
[----:B-1----:R-:W1:Y:S01]  /*06f0*/  S2UR UR5, SR_CgaCtaId ;  /* 0x00000000000579c3 */ /* 0x002e620000008800 */
[----:B------:R-:W-:Y:S01]  /*0700*/  UMOV UR4, 0x400 ;  /* 0x0000040000047882 */ /* 0x000fe20000000000 */
[----:B------:R-:W-:Y:S01]  /*0710*/  UMOV UR6, 0x1 ;  /* 0x0000000100067882 */ /* 0x000fe20000000000 */
[----:B------:R-:W-:Y:S01]  /*0720*/  UMOV UR9, 0x2 ;  /* 0x0000000200097882 */ /* 0x000fe20000000000 */
[----:B------:R-:W-:-:S04]  /*0730*/  UIADD3 UR6, -UR6, 0x100000, URZ ;  /* 0x0010000006067890 */ /* 0x000fc8000fffe13f */
[----:B------:R-:W-:Y:S02]  /*0740*/  USHF.L.U32 UR7, UR6, 0xb, URZ ;  /* 0x0000000b06077899 */ /* 0x000fe4000800063f */
[----:B------:R-:W-:Y:S01]  /*0750*/  USHF.L.U32 UR6, UR6, 0x1, URZ ;  /* 0x0000000106067899 */ /* 0x000fe2000800063f */
[----:B------:R-:W-:Y:S01]  /*0760*/  ELECT P0, URZ, PT ;  /* 0x00000000003f782f */ /* 0x000fe20003800000 */
[----:B-1----:R-:W-:Y:S02]  /*0770*/  ULEA UR8, UR5, UR4, 0x18 ;  /* 0x0000000405087291 */ /* 0x002fe4000f8ec03f */
[----:B------:R-:W-:-:S04]  /*0780*/  UIADD3 UR4, -UR9, 0x100000, URZ ;  /* 0x0010000009047890 */ /* 0x000fc8000fffe13f */
[----:B------:R-:W-:Y:S02]  /*0790*/  USHF.L.U32 UR5, UR4, 0xb, URZ ;  /* 0x0000000b04057899 */ /* 0x000fe4000800063f */
[----:B------:R-:W-:Y:S01]  /*07a0*/  USHF.L.U32 UR4, UR4, 0x1, URZ ;  /* 0x0000000104047899 */ /* 0x000fe2000800063f */
[----:B------:R-:W1:Y:S03]  /*07b0*/  FENCE.VIEW.ASYNC.S ;  /* 0x00000000000073c6 */ /* 0x000e660000000000 */
[----:B-1----:R1:W0:Y:S08]  /*07c0*/  SYNCS.EXCH.64 URZ, [UR8+0x34870], UR6 ;  /* 0x03487006083f75b2 */ /* 0x0022300008000100 */
[----:B------:R1:W0:Y:S01]  /*07d0*/  SYNCS.EXCH.64 URZ, [UR8+0x34880], UR4 ;  /* 0x03488004083f75b2 */ /* 0x0002220008000100 */
[----:B------:R1:W0:Y:S01]  /*07e0*/  SYNCS.EXCH.64 URZ, [UR8+0x34878], UR6 ;  /* 0x03487806083f75b2 */ /* 0x0002220008000100 */
[----:B------:R1:W0:Y:S01]  /*07f0*/  SYNCS.EXCH.64 URZ, [UR8+0x34888], UR4 ;  /* 0x03488804083f75b2 */ /* 0x0002220008000100 */
[----:B------:R-:W-:Y:S01]  /*0800*/  NOP ;  /* 0x0000000000007918 */ /* 0x000fe20000000000 */
.L_x_6855:
[----:B------:R-:W5:Y:S01]  /*0810*/  SHFL.IDX PT, R14, R2, RZ, 0x1f ;  /* 0x00001fff020e7589 */ /* 0x000f6200000e0000 */
[----:B-1----:R-:W1:Y:S01]  /*0820*/  S2UR UR4, SR_CTAID.X ;  /* 0x00000000000479c3 */ /* 0x002e620000002500 */
[----:B------:R-:W-:Y:S01]  /*0830*/  LOP3.LUT R4, R4, 0x3ffffffc, RZ, 0xc0, !PT ;  /* 0x3ffffffc04047812 */ /* 0x000fe200078ec0ff */
[----:B------:R-:W-:Y:S01]  /*0840*/  IMAD.IADD R7, R6, 0x1, -R7 ;  /* 0x0000000106077824 */ /* 0x000fe200078e0a07 */
[----:B------:R-:W-:Y:S01]  /*0850*/  LEA.HI R9, R9, R8, RZ, 0x2 ;  /* 0x0000000809097211 */ /* 0x000fe200078f10ff */
[----:B0-----:R-:W-:Y:S01]  /*0860*/  IMAD.MOV R10, RZ, RZ, -R10 ;  /* 0x000000ffff0a7224 */ /* 0x001fe200078e0a0a */
[----:B------:R-:W-:Y:S01]  /*0870*/  NOP ;  /* 0x0000000000007918 */ /* 0x000fe20000000000 */
[----:B------:R-:W-:Y:S01]  /*0880*/  IMAD.IADD R4, R3, 0x1, -R4 ;  /* 0x0000000103047824 */ /* 0x000fe200078e0a04 */
[----:B------:R-:W-:-:S03]  /*0890*/  LOP3.LUT R9, R9, 0x3ffffffc, RZ, 0xc0, !PT ;  /* 0x3ffffffc09097812 */ /* 0x000fc600078ec0ff */
[----:B------:R-:W-:Y:S02]  /*08a0*/  IMAD R4, R4, 0x4, R7 ;  /* 0x0000000404047824 */ /* 0x000fe400078e0207 */
[----:B------:R-:W-:Y:S02]  /*08b0*/  IMAD.IADD R8, R8, 0x1, -R9 ;  /* 0x0000000108087824 */ /* 0x000fe400078e0a09 */
[----:B------:R-:W0:Y:S01]  /*08c0*/  LDC R9, c[0x0][0x140] ;  /* 0x00005000ff097b82 */ /* 0x000e220000000800 */
[----:B------:R-:W-:Y:S01]  /*08d0*/  LEA.HI R3, R4, R4, RZ, 0x1 ;  /* 0x0000000404037211 */ /* 0x000fe200078f08ff */
[----:B------:R-:W-:-:S03]  /*08e0*/  IMAD R8, R8, 0x4, R7 ;  /* 0x0000000408087824 */ /* 0x000fc600078e0207 */
[----:B------:R-:W-:Y:S02]  /*08f0*/  LOP3.LUT R3, R3, 0xfffffffe, RZ, 0xc0, !PT ;  /* 0xfffffffe03037812 */ /* 0x000fe400078ec0ff */
[----:B------:R-:W-:Y:S02]  /*0900*/  LEA.HI R6, R8, R8, RZ, 0x1 ;  /* 0x0000000808067211 */ /* 0x000fe400078f08ff */
[----:B-----5:R-:W-:Y:S01]  /*0910*/  ISETP.NE.AND P0, PT, R14, RZ, PT ;  /* 0x000000ff0e00720c */ /* 0x020fe20003f05270 */
[----:B-1----:R-:W-:Y:S02]  /*0920*/  IMAD R11, R11, R10, UR4 ;  /* 0x000000040b0b7e24 */ /* 0x002fe4000f8e020a */
[----:B------:R-:W-:-:S05]  /*0930*/  IMAD.IADD R3, R4, 0x1, -R3 ;  /* 0x0000000104037824 */ /* 0x000fca00078e0a03 */
[----:B------:R-:W-:Y:S02]  /*0940*/  ISETP.NE.AND P4, PT, R3, R11, PT ;  /* 0x0000000b0300720c */ /* 0x000fe40003f85270 */
[----:B------:R-:W-:-:S05]  /*0950*/  LOP3.LUT R3, R6, 0xfffffffe, RZ, 0xc0, !PT ;  /* 0xfffffffe06037812 */ /* 0x000fca00078ec0ff */
[----:B------:R-:W-:Y:S01]  /*0960*/  IMAD.IADD R6, R8, 0x1, -R3 ;  /* 0x0000000108067824 */ /* 0x000fe200078e0a03 */
        /* <DEDUP_REMOVED lines=19> */
.L_x_6856:
        /* <DEDUP_REMOVED lines=10> */
[C---:B------:R-:W-:Y:S01]  /*0b40*/  @P4 LEA.HI R3, R10.reuse, R10, RZ, 0x1 ;  /* 0x0000000a0a034211 */ /* 0x040fe200078f08ff */
[----:B------:R0:W-:Y:S01]  /*0b50*/  STL [R1], R10 ;  /* 0x0000000a01007387 */ /* 0x0001e20000100800 */
[----:B------:R-:W-:-:S02]  /*0b60*/  ISETP.LT.U32.AND P6, PT, R10, 0x2, !P0 ;  /* 0x000000020a00780c */ /* 0x000fc400047c1070 */
[----:B------:R-:W-:Y:S02]  /*0b70*/  @P4 SHF.R.S32.HI R3, RZ, 0x1, R3 ;  /* 0x00000001ff034819 */ /* 0x000fe40000011403 */
[----:B------:R-:W-:Y:S02]  /*0b80*/  @P3 LEA.HI R4, R23, R23, RZ, 0x1 ;  /* 0x0000001717043211 */ /* 0x000fe400078f08ff */
[----:B------:R-:W-:Y:S02]  /*0b90*/  @P4 ISETP.NE.AND P5, PT, R3, R12, PT ;  /* 0x0000000c0300420c */ /* 0x000fe40003fa5270 */
[----:B------:R-:W-:Y:S02]  /*0ba0*/  @P3 SHF.R.S32.HI R4, RZ, 0x1, R4 ;  /* 0x00000001ff043819 */ /* 0x000fe40000011404 */
[----:B------:R-:W-:Y:S02]  /*0bb0*/  @P4 SEL R22, RZ, 0x1, P5 ;  /* 0x00000001ff164807 */ /* 0x000fe40002800000 */
[----:B-----5:R-:W-:-:S02]  /*0bc0*/  ISETP.NE.AND P5, PT, R7, RZ, PT ;  /* 0x000000ff0700720c */ /* 0x020fc40003fa5270 */
[----:B------:R-:W-:Y:S02]  /*0bd0*/  @P3 ISETP.NE.AND P4, PT, R4, R12, PT ;  /* 0x0000000c0400320c */ /* 0x000fe40003f85270 */
[----:B------:R-:W-:Y:S02]  /*0be0*/  SEL R3, RZ, 0x1, !P6 ;  /* 0x00000001ff037807 */ /* 0x000fe40007000000 */
[----:B------:R-:W-:Y:S02]  /*0bf0*/  ISETP.LT.U32.AND P0, PT, R23, 0x2, !P0 ;  /* 0x000000021700780c */ /* 0x000fe40004701070 */
[----:B0-----:R-:W-:Y:S02]  /*0c00*/  ISETP.EQ.U32.AND P1, PT, R9, 0x1, PT ;  /* 0x000000010900780c */ /* 0x001fe40003f22070 */
[----:B------:R-:W-:Y:S02]  /*0c10*/  ISETP.NE.AND P2, PT, R13, RZ, PT ;  /* 0x000000ff0d00720c */ /* 0x000fe40003f45270 */
[----:B------:R-:W-:-:S02]  /*0c20*/  LOP3.LUT R22, R22, R3, RZ, 0xc0, !PT ;  /* 0x0000000316167212 */ /* 0x000fc400078ec0ff */
[----:B------:R-:W-:Y:S02]  /*0c30*/  SEL R4, RZ, 0x1, !P0 ;  /* 0x00000001ff047807 */ /* 0x000fe40004000000 */
[----:B------:R-:W-:Y:S01]  /*0c40*/  @P3 SEL R19, RZ, 0x1, P4 ;  /* 0x00000001ff133807 */ /* 0x000fe20002000000 */
[----:B------:R-:W-:Y:S06]  /*0c50*/  @P5 BRA `(.L_x_6857) ;  /* 0x0000000000485947 */ /* 0x000fec0003800000 */
[----:B-1----:R-:W0:Y:S01]  /*0c60*/  S2UR UR5, SR_CgaCtaId ;  /* 0x00000000000579c3 */ /* 0x002e220000008800 */
        /* <DEDUP_REMOVED lines=13> */
[----:B------:R0:W0:Y:S01]  /*0d40*/  SYNCS.EXCH.64 URZ, [UR8+0x348c0], UR6 ;  /* 0x0348c006083f75b2 */ /* 0x0000220008000100 */
[----:B------:R0:W0:Y:S01]  /*0d50*/  SYNCS.EXCH.64 URZ, [UR8+0x348b8], UR4 ;  /* 0x0348b804083f75b2 */ /* 0x0000220008000100 */
[----:B------:R0:W0:Y:S01]  /*0d60*/  SYNCS.EXCH.64 URZ, [UR8+0x348c8], UR6 ;  /* 0x0348c806083f75b2 */ /* 0x0000220008000100 */
[----:B------:R-:W-:Y:S01]  /*0d70*/  NOP ;  /* 0x0000000000007918 */ /* 0x000fe20000000000 */
.L_x_6857:
[----:B------:R-:W-:Y:S01]  /*0d80*/  LOP3.LUT R19, R19, R4, RZ, 0xc0, !PT ;  /* 0x0000000413137212 */ /* 0x000fe200078ec0ff */
[----:B------:R-:W-:Y:S01]  /*0d90*/  NOP ;  /* 0x0000000000007918 */ /* 0x000fe20000000000 */
[----:B------:R-:W-:Y:S05]  /*0da0*/  @!P1 BRA `(.L_x_6858) ;  /* 0x0000000000089947 */ /* 0x000fea0003800000 */
[----:B01234-:R-:W-:Y:S01]  /*0db0*/  UCGABAR_ARV ;  /* 0x00000000000079c7 */ /* 0x01ffe20008000000 */
[----:B------:R-:W-:Y:S05]  /*0dc0*/  BRA `(.L_x_6859) ;  /* 0x0000000000047947 */ /* 0x000fea0003800000 */
.L_x_6858:
[----:B01234-:R-:W-:Y:S01]  /*0dd0*/  NOP ;  /* 0x0000000000007918 */ /* 0x01ffe20000000000 */
.L_x_6859:
[----:B------:R-:W-:Y:S05]  /*0de0*/  @!P1 BRA `(.L_x_6860) ;  /* 0x00000000000c9947 */ /* 0x000fea0003800000 */
[----:B------:R-:W-:Y:S01]  /*0df0*/  UCGABAR_WAIT ;  /* 0x0000000000007dc7 */ /* 0x000fe20008000000 */
[----:B------:R-:W-:Y:S01]  /*0e00*/  CCTL.IVALL ;  /* 0x00000000ff00798f */ /* 0x000fe20002000000 */
[----:B------:R-:W-:Y:S05]  /*0e10*/  BRA `(.L_x_6861) ;  /* 0x0000000000047947 */ /* 0x000fea0003800000 */
.L_x_6860:
[----:B------:R-:W-:Y:S06]  /*0e20*/  BAR.SYNC.DEFER_BLOCKING 0x0 ;  /* 0x0000000000007b1d */ /* 0x000fec0000010000 */
.L_x_6861:
[----:B------:R-:W-:-:S05]  /*0e30*/  IMAD.MOV.U32 R3, RZ, RZ, 0x1 ;  /* 0x00000001ff037424 */ /* 0x000fca00078e00ff */
[----:B------:R-:W-:-:S05]  /*0e40*/  SEL R3, R3, 0x2, !P2 ;  /* 0x0000000203037807 */ /* 0x000fca0005000000 */
[----:B------:R0:W-:Y:S01]  /*0e50*/  STL [R1+0x2c], R3 ;  /* 0x00002c0301007387 */ /* 0x0001e20000100800 */
[----:B------:R-:W-:Y:S05]  /*0e60*/  @!P2 BRA `(.L_x_6862) ;  /* 0x000000d400f4a947 */ /* 0x000fea0003800000 */
.L_x_6863:
[----:B------:R-:W-:-:S08]  /*0e70*/  NOP ;  /* 0x0000000000007918 */ /* 0x000fd00000000000 */
[----:B------:R-:W1:Y:S02]  /*0e80*/  USETMAXREG.TRY_ALLOC.CTAPOOL UP0, 0xf0 ;  /* 0x000000f0000079c8 */ /* 0x000e640008000600 */
[----:B-1----:R-:W-:-:S13]  /*0e90*/  PLOP3.LUT P0, PT, PT, PT, UP0, 0x80, 0x0 ;  /* 0x000000000000781c */ /* 0x002fda0003f0f008 */
[----:B------:R-:W-:Y:S05]  /*0ea0*/  @!P0 BRA `(.L_x_6863) ;  /* 0xfffffffc00f08947 */ /* 0x000fea000383ffff */
[----:B------:R-:W-:Y:S01]  /*0eb0*/  LOP3.LUT R2, R0, 0xffffff80, RZ, 0xc0, !PT ;  /* 0xffffff8000027812 */ /* 0x000fe200078ec0ff */
[----:B------:R-:W1:Y:S08]  /*0ec0*/  S2UR UR4, SR_CTAID.X ;  /* 0x00000000000479c3 */ /* 0x000e700000002500 */
[----:B------:R-:W-:Y:S06]  /*0ed0*/  BAR.ARV 0x8, 0x180 ;  /* 0x0206000000007b1d */ /* 0x000fec0000002000 */
[----:B------:R-:W-:-:S02]  /*0ee0*/  ISETP.NE.AND P0, PT, R2, 0x80, PT ;  /* 0x000000800200780c */ /* 0x000fc40003f05270 */
[----:B------:R-:W1:Y:S11]  /*0ef0*/  LDC R2, c[0x0][0xc34] ;  /* 0x00030d00ff027b82 */ /* 0x000e760000000800 */
[----:B------:R-:W-:Y:S06]  /*0f00*/  @!P0 BAR.ARV 0x9, 0x100 ;  /* 0x0244000000008b1d */ /* 0x000fec0000002000 */
[----:B-1----:R-:W-:-:S13]  /*0f10*/  ISETP.LE.AND P0, PT, R2, UR4, PT ;  /* 0x0000000402007c0c */ /* 0x002fda000bf03270 */
[----:B------:R-:W-:Y:S05]  /*0f20*/  @P0 EXIT ;  /* 0x000000000000094d */ /* 0x000fea0003800000 */
[----:B------:R-:W2:Y:S01]  /*0f30*/  LDL.LU R10, [R1+0x2c] ;  /* 0x00002c00010a7983 */ /* 0x000ea20000300800 */
[----:B------:R-:W-:Y:S01]  /*0f40*/  VIADD R0, R0, 0xffffff80 ;  /* 0xffffff8000007836 */ /* 0x000fe20000000000 */
[----:B------:R-:W-:Y:S01]  /*0f50*/  UMOV UR60, URZ ;  /* 0x0000003f003c7c82 */ /* 0x000fe20008000000 */
[----:B------:R-:W-:Y:S02]  /*0f60*/  IMAD.MOV.U32 R234, RZ, RZ, -0x2 ;  /* 0xfffffffeffea7424 */ /* 0x000fe400078e00ff */
[----:B------:R-:W-:Y:S01]  /*0f70*/  IMAD.U32 R223, RZ, RZ, UR4 ;  /* 0x00000004ffdf7e24 */ /* 0x000fe2000f8e00ff */
[----:B0-----:R-:W-:Y:S01]  /*0f80*/  SHF.R.S32.HI R3, RZ, 0x1f, R0 ;  /* 0x0000001fff037819 */ /* 0x001fe20000011400 */
        /* <DEDUP_REMOVED lines=15> */
[----:B------:R-:W-:Y:S01]  /*1080*/  LEA.HI R2, R7, R226, RZ, 0x2 ;  /* 0x000000e207027211 */ /* 0x000fe200078f10ff */
[----:B------:R-:W-:Y:S01]  /*1090*/  IMAD R9, R9, 0x40, R6 ;  /* 0x0000004009097824 */ /* 0x000fe200078e0206 */
[----:B------:R-:W-:Y:S02]  /*10a0*/  LEA.HI R225, R3, R0, RZ, 0x3 ;  /* 0x0000000003e17211 */ /* 0x000fe400078f18ff */
[--C-:B------:R-:W-:Y:S02]  /*10b0*/  SHF.R.S32.HI R6, RZ, 0x2, R2.reuse ;  /* 0x00000002ff067819 */ /* 0x100fe40000011402 */
[----:B------:R-:W-:Y:S02]  /*10c0*/  SHF.R.S32.HI R13, RZ, 0x1f, R2 ;  /* 0x0000001fff0d7819 */ /* 0x000fe40000011402 */
[----:B------:R-:W-:Y:S02]  /*10d0*/  LEA.HI R4, R4, R11, RZ, 0x1 ;  /* 0x0000000b04047211 */ /* 0x000fe400078f08ff */
[----:B------:R-:W-:-:S02]  /*10e0*/  LOP3.LUT R3, R8, 0xfffffffc, RZ, 0xc0, !PT ;  /* 0xfffffffc08037812 */ /* 0x000fc400078ec0ff */
[----:B------:R-:W-:Y:S02]  /*10f0*/  LEA.HI R13, R13, R6, RZ, 0x3 ;  /* 0x000000060d0d7211 */ /* 0x000fe400078f18ff */
[----:B------:R-:W-:Y:S01]  /*1100*/  SHF.R.S32.HI R230, RZ, 0x7, R5 ;  /* 0x00000007ffe67819 */ /* 0x000fe20000011405 */
[----:B------:R-:W-:Y:S01]  /*1110*/  IMAD.IADD R8, R0, 0x1, -R3 ;  /* 0x0000000100087824 */ /* 0x000fe200078e0a03 */
[----:B------:R-:W-:Y:S02]  /*1120*/  LOP3.LUT R4, R4, 0x1ffffffe, RZ, 0xc0, !PT ;  /* 0x1ffffffe04047812 */ /* 0x000fe400078ec0ff */
[----:B------:R-:W-:Y:S02]  /*1130*/  LOP3.LUT R15, R225, 0xfffffff8, RZ, 0xc0, !PT ;  /* 0xfffffff8e10f7812 */ /* 0x000fe400078ec0ff */
[----:B------:R-:W-:Y:S01]  /*1140*/  LOP3.LUT R13, R13, 0xfffffff8, RZ, 0xc0, !PT ;  /* 0xfffffff80d0d7812 */ /* 0x000fe200078ec0ff */
[----:B------:R-:W-:Y:S01]  /*1150*/  IMAD.IADD R4, R11, 0x1, -R4 ;  /* 0x000000010b047824 */ /* 0x000fe200078e0a04 */
[----:B------:R-:W-:Y:S01]  /*1160*/  LEA.HI R7, R7, R226, RZ, 0x5 ;  /* 0x000000e207077211 */ /* 0x000fe200078f28ff */
[----:B------:R-:W-:Y:S01]  /*1170*/  IMAD.IADD R222, R0, 0x1, -R15 ;  /* 0x0000000100de7824 */ /* 0x000fe200078e0a0f */
[----:B------:R-:W-:Y:S01]  /*1180*/  LEA.HI R5, R5, R230, RZ, 0x1 ;  /* 0x000000e605057211 */ /* 0x000fe200078f08ff */
[----:B------:R-:W-:Y:S01]  /*1190*/  IMAD.IADD R6, R6, 0x1, -R13 ;  /* 0x0000000106067824 */ /* 0x000fe200078e0a0d */
[----:B------:R-:W-:Y:S01]  /*11a0*/  LEA.HI R0, R8, R8, RZ, 0x1 ;  /* 0x0000000808007211 */ /* 0x000fe200078f08ff */
[----:B------:R-:W-:Y:S01]  /*11b0*/  IMAD R233, R4, 0x8, R9 ;  /* 0x0000000804e97824 */ /* 0x000fe200078e0209 */
[----:B------:R-:W-:Y:S01]  /*11c0*/  SHF.R.S32.HI R7, RZ, 0x5, R7 ;  /* 0x00000005ff077819 */ /* 0x000fe20000011407 */
[----:B------:R-:W-:Y:S01]  /*11d0*/  IMAD.SHL.U32 R220, R222, 0x8, RZ ;  /* 0x00000008dedc7824 */ /* 0x000fe200078e00ff */
[----:B------:R-:W-:-:S02]  /*11e0*/  LOP3.LUT R5, R5, 0x3fffffe, RZ, 0xc0, !PT ;  /* 0x03fffffe05057812 */ /* 0x000fc400078ec0ff */
        /* <DEDUP_REMOVED lines=8> */
[----:B------:R-:W-:Y:S01]  /*1270*/  SHF.R.S32.HI R235, RZ, 0x1f, R221 ;  /* 0x0000001fffeb7819 */ /* 0x000fe200000114dd */
[----:B------:R-:W-:Y:S02]  /*1280*/  IMAD R231, R5, 0x40, R6 ;  /* 0x0000004005e77824 */ /* 0x000fe400078e0206 */
[----:B------:R-:W-:-:S02]  /*1290*/  IMAD R234, R3, R234, 0xb0 ;  /* 0x000000b003ea7424 */ /* 0x000fc400078e02ea */
[----:B------:R-:W-:Y:S01]  /*12a0*/  IMAD R232, R232, 0x8, R231 ;  /* 0x00000008e8e87824 */ /* 0x000fe200078e02e7 */
[----:B--2---:R-:W-:-:S07]  /*12b0*/  LOP3.LUT R17, R10, 0x1, RZ, 0xfc, !PT ;  /* 0x000000010a117812 */ /* 0x004fce00078efcff */
.L_x_6896:
[----:B0-----:R-:W0:Y:S01]  /*12c0*/  SHFL.IDX PT, R0, R230, RZ, 0x1f ;  /* 0x00001fffe6007589 */ /* 0x001e2200000e0000 */
[----:B-1----:R-:W1:Y:S01]  /*12d0*/  S2UR UR5, SR_CgaCtaId ;  /* 0x00000000000579c3 */ /* 0x002e620000008800 */
[----:B------:R-:W-:Y:S01]  /*12e0*/  ULDC UR4, c[0x0][0xc38] ;  /* 0x00030e0000047ab9 */ /* 0x000fe20000000800 */
[----:B------:R-:W-:Y:S01]  /*12f0*/  ULDC.64 UR6, c[0x0][0x418] ;  /* 0x0001060000067ab9 */ /* 0x000fe20000000a00 */
[----:B------:R-:W-:Y:S01]  /*1300*/  R2UR UR12, R223 ;  /* 0x00000000df0c72ca */ /* 0x000fe200000e0000 */
[----:B------:R-:W-:Y:S02]  /*1310*/  UISETP.NE.AND UP1, UPT, UR4, 0x1, UPT ;  /* 0x000000010400788c */ /* 0x000fe4000bf25270 */
[----:B------:R-:W-:Y:S02]  /*1320*/  UISETP.NE.U32.AND UP0, UPT, UR6, URZ, UPT ;  /* 0x0000003f0600728c */ /* 0x000fe4000bf05070 */
[----:B--2---:R-:W2:Y:S01]  /*1330*/  LDC R113, c[0x0][0x2f0] ;  /* 0x0000bc00ff717b82 */ /* 0x004ea20000000800 */
        /* <DEDUP_REMOVED lines=13> */
[----:B---3--:R-:W-:Y:S01]  /*1410*/  IMAD.U32 R2, RZ, RZ, UR8 ;  /* 0x00000008ff027e24 */ /* 0x008fe2000f8e00ff */
        /* <DEDUP_REMOVED lines=10> */
[----:B------:R-:W-:Y:S02]  /*14c0*/  UIADD3 UR7, UR14, -UR7, URZ ;  /* 0x800000070e077290 */ /* 0x000fe4000fffe03f */
[----:B----4-:R-:W-:Y:S01]  /*14d0*/  IMAD.U32 R18, RZ, RZ, UR14 ;  /* 0x0000000eff127e24 */ /* 0x010fe2000f8e00ff */
[----:B------:R-:W-:Y:S01]  /*14e0*/  UMOV UR6, UR13 ;  /* 0x0000000d00067c82 */ /* 0x000fe20008000000 */
[----:B------:R-:W-:Y:S01]  /*14f0*/  @UP2 USHF.R.U32.HI UR6, URZ, UR9, UR5 ;  /* 0x000000093f062299 */ /* 0x000fe20008011605 */
[----:B------:R-:W-:Y:S01]  /*1500*/  SHF.R.U32.HI R3, RZ, 0x1f, R0 ;  /* 0x0000001fff037819 */ /* 0x000fe20000011600 */
[----:B------:R-:W-:Y:S01]  /*1510*/  ULEA UR7, UR7, UR10, 0xd ;  /* 0x0000000a07077291 */ /* 0x000fe2000f8e683f */
[----:B------:R-:W-:Y:S01]  /*1520*/  IMAD.U32 R229, RZ, RZ, UR13 ;  /* 0x0000000dffe57e24 */ /* 0x000fe2000f8e00ff */
[----:B------:R-:W-:Y:S01]  /*1530*/  UMOV UR4, UR12 ;  /* 0x0000000c00047c82 */ /* 0x000fe20008000000 */
[----:B------:R-:W-:Y:S01]  /*1540*/  LEA.HI.SX32 R112, R0, R3, 0x1b ;  /* 0x0000000300707211 */ /* 0x000fe200078fdaff */
[----:B------:R-:W-:Y:S01]  /*1550*/  USHF.R.U32.HI UR7, URZ, 0x4, UR7 ;  /* 0x000000043f077899 */ /* 0x000fe20008011607 */
[----:B------:R-:W-:-:S02]  /*1560*/  IMAD.U32 R228, RZ, RZ, UR6 ;  /* 0x00000006ffe47e24 */ /* 0x000fc4000f8e00ff */
[----:B------:R-:W-:Y:S01]  /*1570*/  IMAD.U32 R227, RZ, RZ, UR4 ;  /* 0x00000004ffe37e24 */ /* 0x000fe2000f8e00ff */
        /* <DEDUP_REMOVED lines=18> */
.L_x_6864:
[----:B------:R-:W-:Y:S02]  /*16a0*/  R2UR UR4, R2 ;  /* 0x00000000020472ca */ /* 0x000fe400000e0000 */
[----:B------:R-:W-:Y:S02]  /*16b0*/  LOP3.LUT R0, R224, 0x1, RZ, 0xc0, !PT ;  /* 0x00000001e0007812 */ /* 0x000fe400078ec0ff */
[----:B------:R-:W-:Y:S02]  /*16c0*/  ISETP.NE.AND P0, PT, R17, 0x3, PT ;  /* 0x000000031100780c */ /* 0x000fe40003f05270 */
[----:B------:R-:W-:-:S07]  /*16d0*/  SHF.L.U32 R0, R0, 0x1f, RZ ;  /* 0x0000001f00007819 */ /* 0x000fce00000006ff */
[----:B------:R-:W0:Y:S02]  /*16e0*/  SYNCS.PHASECHK.TRANS64.TRYWAIT P1, [UR4+0x34800], R0 ;  /* 0x03480000ff0075a7 */ /* 0x000e240008020144 */
[----:B0-----:R-:W-:Y:S05]  /*16f0*/  @!P1 BRA `(.L_x_6865) ;  /* 0x0000011400009947 */ /* 0x001fea0003800000 */
.L_x_6991:
[----:B------:R-:W-:Y:S05]  /*1700*/  @!P0 BRA `(.L_x_6866) ;  /* 0x0000000000048947 */ /* 0x000fea0003800000 */
[----:B------:R-:W-:Y:S01]  /*1710*/  BPT.TRAP 0x1 ;  /* 0x000000040000795c */ /* 0x000fe20000300000 */
.L_x_6866:
        /* <DEDUP_REMOVED lines=9> */
.L_x_6867:
[----:B-1----:R-:W-:Y:S05]  /*17b0*/  @P1 BRA `(.L_x_6868) ;  /* 0x0000000000081947 */ /* 0x002fea0003800000 */
[----:B------:R-:W1:Y:S02]  /*17c0*/  SYNCS.PHASECHK.TRANS64.TRYWAIT P1, [R3+URZ+0x34830], R0 ;  /* 0x03483000030075a7 */ /* 0x000e64000802017f */
[----:B-1----:R-:W-:Y:S05]  /*17d0*/  @!P1 BRA `(.L_x_6869) ;  /* 0x0000011000e49947 */ /* 0x002fea0003800000 */
.L_x_6868:
[----:B------:R-:W-:Y:S05]  /*17e0*/  WARPSYNC.ALL ;  /* 0x0000000000007948 */ /* 0x000fea0003800000 */
[----:B------:R-:W-:Y:S01]  /*17f0*/  R2UR UR4, R2 ;  /* 0x00000000020472ca */ /* 0x000fe200000e0000 */
[----:B------:R-:W-:Y:S01]  /*1800*/  ULOP3.LUT UR45, UR45, 0x10000, URZ, 0xfc, !UPT ;  /* 0x000100002d2d7892 */ /* 0x000fe2000f8efc3f */
[----:B------:R-:W-:Y:S01]  /*1810*/  WARPGROUP.ARRIVE ;  /* 0x00000000000079c5 */ /* 0x000fe20000000000 */
[----:B------:R-:W-:Y:S01]  /*1820*/  UMOV UR37, 0x40000040 ;  /* 0x4000004000257882 */ /* 0x000fe20000000000 */
[----:B------:R-:W-:Y:S01]  /*1830*/  UMOV UR39, 0x40000040 ;  /* 0x4000004000277882 */ /* 0x000fe20000000000 */
[----:B------:R-:W-:Y:S01]  /*1840*/  UMOV UR5, UR37 ;  /* 0x0000002500057c82 */ /* 0x000fe20008000000 */
[----:B------:R-:W-:Y:S01]  /*1850*/  UMOV UR9, UR37 ;  /* 0x0000002500097c82 */ /* 0x000fe20008000000 */
[----:B------:R-:W-:Y:S01]  /*1860*/  UMOV UR11, 0x40000040 ;  /* 0x40000040000b7882 */ /* 0x000fe20000000000 */
[----:B------:R-:W-:Y:S01]  /*1870*/  UMOV UR36, UR45 ;  /* 0x0000002d00247c82 */ /* 0x000fe20008000000 */
[----:B------:R-:W-:Y:S01]  /*1880*/  UMOV UR13, UR37 ;  /* 0x00000025000d7c82 */ /* 0x000fe20008000000 */
[----:B------:R-:W-:Y:S01]  /*1890*/  UMOV UR8, UR36 ;  /* 0x0000002400087c82 */ /* 0x000fe20008000000 */
[----:B------:R-:W-:Y:S01]  /*18a0*/  UMOV UR12, UR36 ;  /* 0x00000024000c7c82 */ /* 0x000fe20008000000 */
[----:B------:R-:W-:Y:S01]  /*18b0*/  UMOV UR15, 0x40000040 ;  /* 0x40000040000f7882 */ /* 0x000fe20000000000 */
[----:B------:R-:W-:Y:S01]  /*18c0*/  UIADD3 UR4, UR4, 0x1e400, URZ ;  /* 0x0001e40004047890 */ /* 0x000fe2000fffe03f */
[----:B------:R-:W-:Y:S01]  /*18d0*/  IMAD.U32 R8, RZ, RZ, UR36 ;  /* 0x00000024ff087e24 */ /* 0x000fe2000f8e00ff */
[----:B------:R-:W-:Y:S01]  /*18e0*/  UMOV UR16, UR36 ;  /* 0x0000002400107c82 */ /* 0x000fe20008000000 */
[----:B------:R-:W-:Y:S01]  /*18f0*/  UMOV UR17, UR37 ;  /* 0x0000002500117c82 */ /* 0x000fe20008000000 */
[----:B------:R-:W-:Y:S01]  /*1900*/  USHF.R.U32.HI UR4, URZ, 0x4, UR4 ;  /* 0x000000043f047899 */ /* 0x000fe20008011604 */
[----:B------:R-:W-:Y:S01]  /*1910*/  IMAD.U32 R9, RZ, RZ, UR37 ;  /* 0x00000025ff097e24 */ /* 0x000fe2000f8e00ff */
[----:B------:R-:W-:Y:S01]  /*1920*/  UMOV UR19, 0x40000040 ;  /* 0x4000004000137882 */ /* 0x000fe20000000000 */
[----:B------:R-:W-:Y:S01]  /*1930*/  UMOV UR20, UR36 ;  /* 0x0000002400147c82 */ /* 0x000fe20008000000 */
[----:B------:R-:W-:Y:S01]  /*1940*/  ULOP3.LUT UR6, UR4, 0x3fff, URZ, 0xc0, !UPT ;  /* 0x00003fff04067892 */ /* 0x000fe2000f8ec03f */
[----:B------:R-:W-:-:S02]  /*1950*/  UMOV UR21, UR37 ;  /* 0x0000002500157c82 */ /* 0x000fc40008000000 */
[----:B------:R-:W-:Y:S01]  /*1960*/  UMOV UR4, UR36 ;  /* 0x0000002400047c82 */ /* 0x000fe20008000000 */
[----:B------:R-:W-:Y:S01]  /*1970*/  ULOP3.LUT UR7, UR6, 0x10000, URZ, 0xfc, !UPT ;  /* 0x0001000006077892 */ /* 0x000fe2000f8efc3f */
[----:B------:R-:W-:Y:S01]  /*1980*/  UMOV UR23, 0x40000040 ;  /* 0x4000004000177882 */ /* 0x000fe20000000000 */
[----:B------:R-:W-:Y:S02]  /*1990*/  UMOV UR24, UR36 ;  /* 0x0000002400187c82 */ /* 0x000fe40008000000 */
[----:B------:R-:W-:Y:S02]  /*19a0*/  UIMAD UR44, UR60, 0xb00, UR7 ;  /* 0x00000b003c2c78a4 */ /* 0x000fe4000f8e0207 */
[----:B01----:R-:W-:Y:S01]  /*19b0*/  IMAD.U32 R0, RZ, RZ, UR7 ;  /* 0x00000007ff007e24 */ /* 0x003fe2000f8e00ff */
[----:B------:R-:W-:Y:S01]  /*19c0*/  UMOV UR7, 0x40000040 ;  /* 0x4000004000077882 */ /* 0x000fe20000000000 */
[----:B------:R-:W-:Y:S02]  /*19d0*/  UIADD3 UR6, UR44, 0x80, URZ ;  /* 0x000000802c067890 */ /* 0x000fe4000fffe03f */
[----:B------:R-:W-:-:S02]  /*19e0*/  UIADD3 UR10, UR44, 0x100, URZ ;  /* 0x000001002c0a7890 */ /* 0x000fc4000fffe03f */
[----:B------:R-:W-:Y:S01]  /*19f0*/  UMOV UR38, UR44 ;  /* 0x0000002c00267c82 */ /* 0x000fe20008000000 */
[----:B------:R-:W-:Y:S01]  /*1a00*/  UIADD3 UR14, UR44, 0x180, URZ ;  /* 0x000001802c0e7890 */ /* 0x000fe2000fffe03f */
[----:B------:R-:W-:Y:S01]  /*1a10*/  HGMMA.64x16x16.F32.BF16 R104, gdesc[UR36], RZ, !UPT, gsb0 ;  /* 0x00200000246879f0 */ /* 0x000fe2000c0018ff */
[----:B------:R-:W-:Y:S02]  /*1a20*/  UIADD3 UR18, UR44, 0x200, URZ ;  /* 0x000002002c127890 */ /* 0x000fe4000fffe03f */
[----:B------:R-:W-:Y:S02]  /*1a30*/  UIADD3 UR22, UR44, 0x280, URZ ;  /* 0x000002802c167890 */ /* 0x000fe4000fffe03f */
[----:B------:R-:W-:Y:S01]  /*1a40*/  UIADD3 UR26, UR44, 0x300, URZ ;  /* 0x000003002c1a7890 */ /* 0x000fe2000fffe03f */
[----:B------:R-:W-:Y:S01]  /*1a50*/  UMOV UR25, UR37 ;  /* 0x0000002500197c82 */ /* 0x000fe20008000000 */
[----:B------:R-:W-:Y:S01]  /*1a60*/  UMOV UR27, 0x40000040 ;  /* 0x40000040001b7882 */ /* 0x000fe20000000000 */
        /* <DEDUP_REMOVED lines=65> */
[----:B------:R-:W-:Y:S02]  /*1e80*/  UMOV UR37, 0x40000040 ;  /* 0x4000004000257882 */ /* 0x000fe40000000000 */
[----:B------:R-:W-:Y:S01]  /*1e90*/  UMOV UR9, UR37 ;  /* 0x0000002500097c82 */ /* 0x000fe20008000000 */
[----:B------:R-:W-:Y:S01]  /*1ea0*/  UMOV UR13, UR37 ;  /* 0x00000025000d7c82 */ /* 0x000fe20008000000 */
[----:B------:R-:W-:Y:S01]  /*1eb0*/  UMOV UR17, UR37 ;  /* 0x0000002500117c82 */ /* 0x000fe20008000000 */
[----:B------:R-:W-:Y:S01]  /*1ec0*/  UMOV UR21, UR37 ;  /* 0x0000002500157c82 */ /* 0x000fe20008000000 */
[----:B------:R-:W-:Y:S01]  /*1ed0*/  UMOV UR25, UR37 ;  /* 0x0000002500197c82 */ /* 0x000fe20008000000 */
[----:B------:R-:W-:Y:S01]  /*1ee0*/  UMOV UR29, UR37 ;  /* 0x00000025001d7c82 */ /* 0x000fe20008000000 */
[----:B------:R-:W-:Y:S01]  /*1ef0*/  UMOV UR33, UR37 ;  /* 0x0000002500217c82 */ /* 0x000fe20008000000 */
[----:B------:R-:W-:Y:S01]  /*1f00*/  IMAD.U32 R7, RZ, RZ, UR37 ;  /* 0x00000025ff077e24 */ /* 0x000fe2000f8e00ff */
[----:B------:R-:W-:-:S02]  /*1f10*/  WARPGROUP.DEPBAR.LE gsb0, 0x0 ;  /* 0x00008000000079c5 */ /* 0x000fc40000010000 */
[----:B------:R-:W-:-:S06]  /*1f20*/  WARPGROUP.ARRIVE ;  /* 0x00000000000079c5 */ /* 0x000fcc0000000000 */
[----:B------:R-:W-:Y:S01]  /*1f30*/  HGMMA.64x16x16.F32.BF16 R24, gdesc[UR4], RZ, !UPT, gsb0 ;  /* 0x00200000041879f0 */ /* 0x000fe2000c0018ff */
[----:B------:R-:W-:Y:S02]  /*1f40*/  UIADD3 UR4, UR45, 0x2, URZ ;  /* 0x000000022d047890 */ /* 0x000fe4000fffe03f */
[----:B------:R-:W-:Y:S01]  /*1f50*/  UIADD3 UR6, UR44, 0x2, URZ ;  /* 0x000000022c067890 */ /* 0x000fe2000fffe03f */
[----:B------:R-:W-:Y:S01]  /*1f60*/  UMOV UR5, UR37 ;  /* 0x0000002500057c82 */ /* 0x000fe20008000000 */
[----:B------:R-:W-:-:S03]  /*1f70*/  UMOV UR7, 0x40000040 ;  /* 0x4000004000077882 */ /* 0x000fc60000000000 */
[----:B------:R-:W-:Y:S02]  /*1f80*/  UMOV UR36, UR4 ;  /* 0x0000000400247c82 */ /* 0x000fe40008000000 */
        /* <DEDUP_REMOVED lines=15> */
[----:B------:R-:W-:Y:S01]  /*2080*/  HGMMA.64x16x16.F32.BF16 R104, gdesc[UR36], R104, gsb0 ;  /* 0x00200000246879f0 */ /* 0x000fe20008001868 */
[----:B------:R-:W-:Y:S02]  /*2090*/  UMOV UR39, 0x40000040 ;  /* 0x4000004000277882 */ /* 0x000fe40000000000 */
[----:B------:R-:W-:Y:S02]  /*20a0*/  WARPGROUP.DEPBAR.LE gsb0, 0x0 ;  /* 0x00008000000079c5 */ /* 0x000fe40000010000 */
[----:B------:R-:W-:-:S06]  /*20b0*/  WARPGROUP.ARRIVE ;  /* 0x00000000000079c5 */ /* 0x000fcc0000000000 */
[----:B------:R-:W-:Y:S01]  /*20c0*/  HGMMA.64x16x16.F32.BF16 R96, gdesc[UR4], R96, gsb0 ;  /* 0x00200000046079f0 */ /* 0x000fe20008001860 */
[----:B------:R-:W-:Y:S02]  /*20d0*/  UIADD3 UR4, UR44, 0x202, URZ ;  /* 0x000002022c047890 */ /* 0x000fe4000fffe03f */
[----:B------:R-:W-:Y:S01]  /*20e0*/  UIADD3 UR6, UR44, 0x482, URZ ;  /* 0x000004822c067890 */ /* 0x000fe2000fffe03f */
[----:B------:R-:W-:Y:S01]  /*20f0*/  UMOV UR5, UR37 ;  /* 0x0000002500057c82 */ /* 0x000fe20008000000 */
[----:B------:R-:W-:-:S03]  /*2100*/  UMOV UR7, 0x40000040 ;  /* 0x4000004000077882 */ /* 0x000fc60000000000 */
[----:B------:R-:W-:Y:S01]  /*2110*/  UMOV UR18, UR4 ;  /* 0x0000000400127c82 */ /* 0x000fe20008000000 */
[----:B------:R-:W-:Y:S01]  /*2120*/  UMOV UR4, UR36 ;  /* 0x0000002400047c82 */ /* 0x000fe20008000000 */
        /* <DEDUP_REMOVED lines=156> */
[----:B------:R-:W-:Y:S01]  /*2af0*/  UMOV UR10, UR14 ;  /* 0x0000000e000a7c82 */ /* 0x000fe20008000000 */
[----:B------:R-:W-:Y:S01]  /*2b00*/  UMOV UR14, UR18 ;  /* 0x00000012000e7c82 */ /* 0x000fe20008000000 */
[----:B------:R-:W-:Y:S02]  /*2b10*/  WARPGROUP.DEPBAR.LE gsb0, 0x0 ;  /* 0x00008000000079c5 */ /* 0x000fe40000010000 */
[----:B------:R-:W-:-:S06]  /*2b20*/  WARPGROUP.ARRIVE ;  /* 0x00000000000079c5 */ /* 0x000fcc0000000000 */
[----:B------:R-:W-:Y:S01]  /*2b30*/  HGMMA.64x16x16.F32.BF16 R96, gdesc[UR4], R96, gsb0 ;  /* 0x00200000046079f0 */ /* 0x000fe20008001860 */
[----:B------:R-:W-:Y:S01]  /*2b40*/  UIADD3 UR6, UR44, 0x206, URZ ;  /* 0x000002062c067890 */ /* 0x000fe2000fffe03f */
[----:B------:R-:W-:-:S06]  /*2b50*/  UMOV UR7, 0x40000040 ;  /* 0x4000004000077882 */ /* 0x000fcc0000000000 */
[----:B------:R-:W-:Y:S01]  /*2b60*/  UMOV UR18, UR6 ;  /* 0x0000000600127c82 */ /* 0x000fe20008000000 */
        /* <DEDUP_REMOVED lines=8> */
[----:B------:R-:W-:Y:S01]  /*2bf0*/  UMOV UR37, UR9 ;  /* 0x0000000900257c82 */ /* 0x000fe20008000000 */
[----:B------:R-:W-:Y:S02]  /*2c00*/  WARPGROUP.DEPBAR.LE gsb0, 0x0 ;  /* 0x00008000000079c5 */ /* 0x000fe40000010000 */
[----:B------:R-:W-:-:S06]  /*2c10*/  WARPGROUP.ARRIVE ;  /* 0x00000000000079c5 */ /* 0x000fcc0000000000 */
[----:B------:R-:W-:Y:S01]  /*2c20*/  HGMMA.64x16x16.F32.BF16 R80, gdesc[UR12], R80, gsb0 ;  /* 0x002000000c5079f0 */ /* 0x000fe20008001850 */
[----:B------:R-:W-:Y:S01]  /*2c30*/  UIADD3 UR14, UR44, 0x680, URZ ;  /* 0x000006802c0e7890 */ /* 0x000fe2000fffe03f */
[----:B------:R-:W-:Y:S01]  /*2c40*/  UMOV UR13, UR9 ;  /* 0x00000009000d7c82 */ /* 0x000fe20008000000 */
[----:B------:R-:W-:Y:S01]  /*2c50*/  UMOV UR15, 0x40000040 ;  /* 0x40000040000f7882 */ /* 0x000fe20000000000 */
        /* <DEDUP_REMOVED lines=302> */
.L_x_6870:
[----:B------:R-:W-:Y:S01]  /*3f40*/  ULDC UR6, c[0x0][0x9d8] ;  /* 0x0002760000067ab9 */ /* 0x000fe20000000800 */
[----:B------:R-:W2:Y:S01]  /*3f50*/  LDL R135, [R1] ;  /* 0x0000000001877983 */ /* 0x000ea20000100800 */
[----:B------:R-:W-:Y:S01]  /*3f60*/  FMUL.FTZ R12, R104, UR6 ;  /* 0x00000006680c7c20 */ /* 0x000fe20008410000 */
[----:B------:R-:W-:Y:S01]  /*3f70*/  FMUL.FTZ R13, R105, UR6 ;  /* 0x00000006690d7c20 */ /* 0x000fe20008410000 */
[----:B------:R-:W-:Y:S01]  /*3f80*/  FMUL.FTZ R20, R108, UR6 ;  /* 0x000000066c147c20 */ /* 0x000fe20008410000 */
[----:B------:R-:W-:Y:S01]  /*3f90*/  FMUL.FTZ R104, R109, UR6 ;  /* 0x000000066d687c20 */ /* 0x000fe20008410000 */
[----:B------:R-:W-:Y:S01]  /*3fa0*/  FMUL.FTZ R125, R33, UR6 ;  /* 0x00000006217d7c20 */ /* 0x000fe20008410000 */
[----:B------:R-:W-:Y:S01]  /*3fb0*/  FMUL.FTZ R33, R35, UR6 ;  /* 0x0000000623217c20 */ /* 0x000fe20008410000 */
[----:B------:R-:W0:Y:S01]  /*3fc0*/  MUFU.TANH R12, R12 ;  /* 0x0000000c000c7308 */ /* 0x000e220000002400 */
[----:B------:R-:W-:Y:S02]  /*3fd0*/  IMAD.IADD R35, R234, 0x1, R113 ;  /* 0x00000001ea237824 */ /* 0x000fe400078e0271 */
[----:B------:R-:W-:Y:S01]  /*3fe0*/  FMUL.FTZ R105, R96, UR6 ;  /* 0x0000000660697c20 */ /* 0x000fe20008410000 */
[----:B------:R-:W-:Y:S01]  /*3ff0*/  FMUL.FTZ R10, R106, UR6 ;  /* 0x000000066a0a7c20 */ /* 0x000fe20008410000 */
[----:B------:R-:W-:Y:S01]  /*4000*/  FMUL.FTZ R106, R97, UR6 ;  /* 0x00000006616a7c20 */ /* 0x000fe20008410000 */
[----:B------:R-:W-:-:S02]  /*4010*/  IMAD R35, R112, -0xb0, R35 ;  /* 0xffffff5070237824 */ /* 0x000fc400078e0223 */
[----:B------:R-:W-:Y:S01]  /*4020*/  FMUL.FTZ R11, R107, UR6 ;  /* 0x000000066b0b7c20 */ /* 0x000fe20008410000 */
[----:B------:R-:W-:Y:S01]  /*4030*/  FMUL.FTZ R100, R100, UR6 ;  /* 0x0000000664647c20 */ /* 0x000fe20008410000 */
[----:B------:R-:W1:Y:S01]  /*4040*/  MUFU.TANH R13, R13 ;  /* 0x0000000d000d7308 */ /* 0x000e620000002400 */
[----:B------:R-:W-:Y:S01]  /*4050*/  FMUL.FTZ R131, R25, UR6 ;  /* 0x0000000619837c20 */ /* 0x000fe20008410000 */
[C---:B------:R-:W-:Y:S01]  /*4060*/  ISETP.GT.AND P2, PT, R35.reuse, RZ, PT ;  /* 0x000000ff2300720c */ /* 0x040fe20003f44270 */
[----:B------:R-:W-:Y:S01]  /*4070*/  FMUL.FTZ R15, R110, UR6 ;  /* 0x000000066e0f7c20 */ /* 0x000fe20008410000 */
[----:B------:R-:W-:Y:S01]  /*4080*/  ISETP.GT.AND P1, PT, R35, 0x1, PT ;  /* 0x000000012300780c */ /* 0x000fe20003f24270 */
[----:B------:R-:W-:Y:S01]  /*4090*/  FMUL.FTZ R21, R99, UR6 ;  /* 0x0000000663157c20 */ /* 0x000fe20008410000 */
[----:B------:R-:W-:Y:S01]  /*40a0*/  ISETP.GT.AND P6, PT, R35, 0x8, PT ;  /* 0x000000082300780c */ /* 0x000fe20003fc4270 */
[----:B------:R-:W-:Y:S01]  /*40b0*/  FMUL.FTZ R99, R101, UR6 ;  /* 0x0000000665637c20 */ /* 0x000fe20008410000 */
[----:B------:R-:W3:Y:S01]  /*40c0*/  MUFU.TANH R20, R20 ;  /* 0x0000001400147308 */ /* 0x000ee20000002400 */
[----:B0-----:R-:W-:Y:S01]  /*40d0*/  FSEL R25, R12, -INF , P2 ;  /* 0xff8000000c197808 */ /* 0x001fe20001000000 */
[----:B------:R-:W-:Y:S01]  /*40e0*/  FMUL.FTZ R14, R111, UR6 ;  /* 0x000000066f0e7c20 */ /* 0x000fe20008410000 */
[----:B------:R-:W-:Y:S01]  /*40f0*/  FMUL.FTZ R97, R102, UR6 ;  /* 0x0000000666617c20 */ /* 0x000fe20008410000 */
[C---:B------:R-:W-:Y:S01]  /*4100*/  ISETP.GT.AND P5, PT, R35.reuse, 0x9, PT ;  /* 0x000000092300780c */ /* 0x040fe20003fa4270 */
[----:B------:R-:W-:Y:S01]  /*4110*/  FMUL.FTZ R102, R88, UR6 ;  /* 0x0000000658667c20 */ /* 0x000fe20008410000 */
[----:B------:R-:W-:Y:S01]  /*4120*/  FMUL.FTZ R96, R98, UR6 ;  /* 0x0000000662607c20 */ /* 0x000fe20008410000 */
[----:B------:R-:W-:Y:S01]  /*4130*/  ISETP.GT.AND P4, PT, R35, 0x10, PT ;  /* 0x000000102300780c */ /* 0x000fe20003f84270 */
[----:B------:R-:W0:Y:S01]  /*4140*/  MUFU.TANH R104, R104 ;  /* 0x0000006800687308 */ /* 0x000e220000002400 */
[----:B-1----:R-:W-:Y:S01]  /*4150*/  FSEL R114, R13, -INF , P1 ;  /* 0xff8000000d727808 */ /* 0x002fe20000800000 */
[----:B------:R-:W-:Y:S01]  /*4160*/  FMUL.FTZ R101, R89, UR6 ;  /* 0x0000000659657c20 */ /* 0x000fe20008410000 */
[----:B------:R-:W-:Y:S01]  /*4170*/  FMUL.FTZ R98, R103, UR6 ;  /* 0x0000000667627c20 */ /* 0x000fe20008410000 */
[----:B------:R-:W-:Y:S01]  /*4180*/  ISETP.GT.AND P3, PT, R35, 0x11, PT ;  /* 0x000000112300780c */ /* 0x000fe20003f64270 */
[----:B------:R-:W-:Y:S01]  /*4190*/  FMUL.FTZ R103, R92, UR6 ;  /* 0x000000065c677c20 */ /* 0x000fe20008410000 */
[----:B------:R-:W-:Y:S01]  /*41a0*/  FMNMX.FTZ R133, R25, R114, !PT ;  /* 0x0000007219857209 */ /* 0x000fe20007810000 */
[----:B------:R-:W-:Y:S01]  /*41b0*/  FMUL.FTZ R92, R93, UR6 ;  /* 0x000000065d5c7c20 */ /* 0x000fe20008410000 */
[----:B------:R-:W1:Y:S01]  /*41c0*/  MUFU.TANH R105, R105 ;  /* 0x0000006900697308 */ /* 0x000e620000002400 */
[----:B---3--:R-:W-:Y:S01]  /*41d0*/  FSEL R116, R20, -INF , P6 ;  /* 0xff80000014747808 */ /* 0x008fe20003000000 */
[----:B------:R-:W-:Y:S01]  /*41e0*/  FMUL.FTZ R88, R90, UR6 ;  /* 0x000000065a587c20 */ /* 0x000fe20008410000 */
[----:B------:R-:W-:Y:S01]  /*41f0*/  FMUL.FTZ R90, R94, UR6 ;  /* 0x000000065e5a7c20 */ /* 0x000fe20008410000 */
[----:B------:R-:W-:Y:S01]  /*4200*/  FMUL.FTZ R94, R80, UR6 ;  /* 0x00000006505e7c20 */ /* 0x000fe20008410000 */
[----:B------:R-:W-:Y:S01]  /*4210*/  FMNMX.FTZ R133, R116, R133, !PT ;  /* 0x0000008574857209 */ /* 0x000fe20007810000 */
[----:B------:R-:W-:Y:S01]  /*4220*/  FMUL.FTZ R93, R81, UR6 ;  /* 0x00000006515d7c20 */ /* 0x000fe20008410000 */
[----:B------:R-:W-:Y:S01]  /*4230*/  FMUL.FTZ R89, R91, UR6 ;  /* 0x000000065b597c20 */ /* 0x000fe20008410000 */
[----:B------:R-:W3:Y:S01]  /*4240*/  MUFU.TANH R10, R10 ;  /* 0x0000000a000a7308 */ /* 0x000ee20000002400 */
        /* <DEDUP_REMOVED lines=16> */
[----:B---3--:R-:W-:Y:S01]  /*4350*/  FSEL R10, R10, -INF , P2 ;  /* 0xff8000000a0a7808 */ /* 0x008fe20001000000 */
[----:B------:R-:W-:Y:S01]  /*4360*/  FMUL.FTZ R81, R83, UR6 ;  /* 0x0000000653517c20 */ /* 0x000fe20008410000 */
[----:B------:R-:W-:Y:S01]  /*4370*/  ISETP.GT.AND P2, PT, R35, 0x18, PT ;  /* 0x000000182300780c */ /* 0x000fe20003f44270 */
[----:B------:R-:W-:Y:S01]  /*4380*/  FMUL.FTZ R83, R87, UR6 ;  /* 0x0000000657537c20 */ /* 0x000fe20008410000 */
[----:B------:R-:W-:Y:S01]  /*4390*/  FMUL.FTZ R122, R45, UR6 ;  /* 0x000000062d7a7c20 */ /* 0x000fe20008410000 */
        /* <DEDUP_REMOVED lines=13> */
[----:B------:R-:W-:Y:S01]  /*4470*/  ISETP.GT.AND P1, PT, R35, 0x19, PT ;  /* 0x000000192300780c */ /* 0x000fe20003f24270 */
[----:B------:R-:W-:Y:S01]  /*4480*/  FMUL.FTZ R119, R40, UR6 ;  /* 0x0000000628777c20 */ /* 0x000fe20008410000 */
[----:B------:R-:W-:Y:S01]  /*4490*/  FMUL.FTZ R73, R75, UR6 ;  /* 0x000000064b497c20 */ /* 0x000fe20008410000 */
[----:B------:R-:W-:Y:S01]  /*44a0*/  FMUL.FTZ R75, R79, UR6 ;  /* 0x000000064f4b7c20 */ /* 0x000fe20008410000 */
        /* <DEDUP_REMOVED lines=12> */
[----:B------:R-:W-:Y:S01]  /*4570*/  ISETP.GT.AND P6, PT, R35, 0x20, PT ;  /* 0x000000202300780c */ /* 0x000fe20003fc4270 */
[----:B------:R-:W-:Y:S01]  /*4580*/  FMUL.FTZ R121, R44, UR6 ;  /* 0x000000062c797c20 */ /* 0x000fe20008410000 */
[----:B------:R-:W-:Y:S01]  /*4590*/  FMUL.FTZ R57, R59, UR6 ;  /* 0x000000063b397c20 */ /* 0x000fe20008410000 */
        /* <DEDUP_REMOVED lines=38> */
[----:B------:R-:W-:Y:S01]  /*4800*/  ULDC UR7, c[0x0][0x988] ;  /* 0x0002620000077ab9 */ /* 0x000fe20000000800 */
[----:B------:R-:W-:Y:S01]  /*4810*/  FMNMX.FTZ R133, R150, R133, !PT ;  /* 0x0000008596857209 */ /* 0x000fe20007810000 */
[----:B------:R-:W-:Y:S01]  /*4820*/  FMUL.FTZ R26, R26, UR6 ;  /* 0x000000061a1a7c20 */ /* 0x000fe20008410000 */
[----:B------:R-:W-:Y:S01]  /*4830*/  P2R R117, PR, RZ, 0x1 ;  /* 0x00000001ff757803 */ /* 0x000fe20000000000 */
[----:B------:R-:W-:Y:S01]  /*4840*/  MUFU.TANH R97, R97 ;  /* 0x0000006100617308 */ /* 0x000fe20000002400 */
[----:B0-----:R-:W-:Y:S01]  /*4850*/  FSEL R24, R21, -INF , P3 ;  /* 0xff80000015187808 */ /* 0x001fe20001800000 */
[----:B------:R-:W-:Y:S01]  /*4860*/  FMUL.FTZ R27, R27, UR6 ;  /* 0x000000061b1b7c20 */ /* 0x000fe20008410000 */
[----:B------:R-:W-:Y:S01]  /*4870*/  ISETP.GT.AND P3, PT, R35, 0x29, PT ;  /* 0x000000292300780c */ /* 0x000fe20003f64270 */
[----:B------:R-:W-:-:S04]  /*4880*/  FMUL.FTZ R30, R30, UR6 ;  /* 0x000000061e1e7c20 */ /* 0x000fc80008410000 */
[----:B------:R-:W0:Y:S01]  /*4890*/  MUFU.TANH R92, R92 ;  /* 0x0000005c005c7308 */ /* 0x000e220000002400 */
[----:B-1----:R-:W-:-:S04]  /*48a0*/  FSEL R148, R103, -INF , P4 ;  /* 0xff80000067947808 */ /* 0x002fc80002000000 */
[----:B------:R-:W-:-:S03]  /*48b0*/  FMNMX.FTZ R133, R148, R133, !PT ;  /* 0x0000008594857209 */ /* 0x000fc60007810000 */
[----:B------:R-:W1:Y:S08]  /*48c0*/  MUFU.TANH R98, R98 ;  /* 0x0000006200627308 */ /* 0x000e700000002400 */
[----:B------:R-:W-:Y:S01]  /*48d0*/  MUFU.TANH R94, R94 ;  /* 0x0000005e005e7308 */ /* 0x000fe20000002400 */
[----:B0-----:R-:W-:-:S04]  /*48e0*/  FSEL R126, R92, -INF , P3 ;  /* 0xff8000005c7e7808 */ /* 0x001fc80001800000 */
[----:B------:R-:W-:-:S03]  /*48f0*/  FMNMX.FTZ R133, R126, R133, !PT ;  /* 0x000000857e857209 */ /* 0x000fc60007810000 */
[----:B------:R-:W0:Y:S01]  /*4900*/  MUFU.TANH R88, R88 ;  /* 0x0000005800587308 */ /* 0x000e220000002400 */
[----:B-1----:R-:W-:Y:S02]  /*4910*/  FSEL R32, R98, -INF , P1 ;  /* 0xff80000062207808 */ /* 0x002fe40000800000 */
[----:B------:R-:W-:-:S05]  /*4920*/  ISETP.GT.AND P1, PT, R35, 0x31, PT ;  /* 0x000000312300780c */ /* 0x000fca0003f24270 */
[----:B------:R-:W1:Y:S08]  /*4930*/  MUFU.TANH R93, R93 ;  /* 0x0000005d005d7308 */ /* 0x000e700000002400 */
[----:B------:R-:W3:Y:S01]  /*4940*/  MUFU.TANH R89, R89 ;  /* 0x0000005900597308 */ /* 0x000ee20000002400 */
[----:B0-----:R-:W-:Y:S02]  /*4950*/  FSEL R34, R88, -INF , P6 ;  /* 0xff80000058227808 */ /* 0x001fe40003000000 */
[----:B------:R-:W-:-:S05]  /*4960*/  ISETP.GT.AND P6, PT, R35, 0x38, PT ;  /* 0x000000382300780c */ /* 0x000fca0003fc4270 */
[----:B------:R-:W0:Y:S01]  /*4970*/  MUFU.TANH R95, R95 ;  /* 0x0000005f005f7308 */ /* 0x000e220000002400 */
[----:B-1----:R-:W-:-:S07]  /*4980*/  FSEL R132, R93, -INF , P1 ;  /* 0xff8000005d847808 */ /* 0x002fce0000800000 */
[----:B------:R-:W1:Y:S01]  /*4990*/  MUFU.TANH R90, R90 ;  /* 0x0000005a005a7308 */ /* 0x000e620000002400 */
[----:B---3--:R-:W-:Y:S01]  /*49a0*/  FSEL R36, R89, -INF , P5 ;  /* 0xff80000059247808 */ /* 0x008fe20002800000 */
[----:B------:R-:W-:Y:S01]  /*49b0*/  IMAD.U32 R89, RZ, RZ, UR7 ;  /* 0x00000007ff597e24 */ /* 0x000fe2000f8e00ff */
[----:B------:R-:W-:-:S05]  /*49c0*/  ISETP.GT.AND P5, PT, R35, 0x39, PT ;  /* 0x000000392300780c */ /* 0x000fca0003fa4270 */
[----:B------:R3:W-:Y:S01]  /*49d0*/  MUFU.TANH R13, R28 ;  /* 0x0000001c000d7308 */ /* 0x0007e20000002400 */
[----:B0-----:R-:W-:-:S07]  /*49e0*/  FSEL R144, R95, -INF , P6 ;  /* 0xff8000005f907808 */ /* 0x001fce0003000000 */
[----:B------:R-:W0:Y:S01]  /*49f0*/  MUFU.TANH R84, R84 ;  /* 0x0000005400547308 */ /* 0x000e220000002400 */
[----:B---3--:R-:W-:Y:S02]  /*4a00*/  FSEL R28, R97, -INF , P2 ;  /* 0xff800000611c7808 */ /* 0x008fe40001000000 */
[C---:B------:R-:W-:Y:S02]  /*4a10*/  ISETP.GT.AND P2, PT, R35.reuse, 0x30, PT ;  /* 0x000000302300780c */ /* 0x040fe40003f44270 */
[----:B-1----:R-:W-:Y:S02]  /*4a20*/  FSEL R40, R90, -INF , P4 ;  /* 0xff8000005a287808 */ /* 0x002fe40002000000 */
[----:B------:R-:W-:Y:S01]  /*4a30*/  FSEL R146, R94, -INF , P2 ;  /* 0xff8000005e927808 */ /* 0x000fe20001000000 */
[----:B------:R-:W1:Y:S01]  /*4a40*/  MUFU.TANH R91, R91 ;  /* 0x0000005b005b7308 */ /* 0x000e620000002400 */
[----:B------:R-:W-:Y:S02]  /*4a50*/  ISETP.GT.AND P4, PT, R35, 0x40, PT ;  /* 0x000000402300780c */ /* 0x000fe40003f84270 */
[----:B------:R-:W-:-:S04]  /*4a60*/  FMNMX.FTZ R133, R146, R133, !PT ;  /* 0x0000008592857209 */ /* 0x000fc80007810000 */
[----:B------:R-:W-:Y:S01]  /*4a70*/  FMNMX.FTZ R133, R132, R133, !PT ;  /* 0x0000008584857209 */ /* 0x000fe20007810000 */
[----:B------:R-:W3:Y:S01]  /*4a80*/  MUFU.TANH R86, R86 ;  /* 0x0000005600567308 */ /* 0x000ee20000002400 */
[----:B0-----:R-:W-:Y:S02]  /*4a90*/  FSEL R90, R84, -INF , P5 ;  /* 0xff800000545a7808 */ /* 0x001fe40002800000 */
[----:B------:R-:W-:-:S04]  /*4aa0*/  FMNMX.FTZ R133, R144, R133, !PT ;  /* 0x0000008590857209 */ /* 0x000fc80007810000 */
[----:B------:R-:W-:Y:S01]  /*4ab0*/  FMNMX.FTZ R133, R90, R133, !PT ;  /* 0x000000855a857209 */ /* 0x000fe20007810000 */
[----:B------:R-:W0:Y:S01]  /*4ac0*/  MUFU.TANH R80, R80 ;  /* 0x0000005000507308 */ /* 0x000e220000002400 */
[----:B-1----:R-:W-:Y:S02]  /*4ad0*/  FSEL R42, R91, -INF , P3 ;  /* 0xff8000005b2a7808 */ /* 0x002fe40001800000 */
[----:B------:R-:W-:-:S05]  /*4ae0*/  ISETP.GT.AND P3, PT, R35, 0x41, PT ;  /* 0x000000412300780c */ /* 0x000fca0003f64270 */
[----:B------:R-:W1:Y:S01]  /*4af0*/  MUFU.TANH R85, R85 ;  /* 0x0000005500557308 */ /* 0x000e620000002400 */
[----:B---3--:R-:W-:-:S04]  /*4b00*/  FSEL R142, R86, -INF , P4 ;  /* 0xff800000568e7808 */ /* 0x008fc80002000000 */
[----:B------:R-:W-:-:S03]  /*4b10*/  FMNMX.FTZ R133, R142, R133, !PT ;  /* 0x000000858e857209 */ /* 0x000fc60007810000 */
[----:B------:R-:W3:Y:S01]  /*4b20*/  MUFU.TANH R81, R81 ;  /* 0x0000005100517308 */ /* 0x000ee20000002400 */
[----:B0-----:R-:W-:Y:S02]  /*4b30*/  FSEL R44, R80, -INF , P2 ;  /* 0xff800000502c7808 */ /* 0x001fe40001000000 */
[----:B------:R-:W-:-:S05]  /*4b40*/  ISETP.GT.AND P2, PT, R35, 0x48, PT ;  /* 0x000000482300780c */ /* 0x000fca0003f44270 */
[----:B------:R-:W0:Y:S01]  /*4b50*/  MUFU.TANH R87, R87 ;  /* 0x0000005700577308 */ /* 0x000e220000002400 */
[----:B-1----:R-:W-:-:S04]  /*4b60*/  FSEL R130, R85, -INF , P3 ;  /* 0xff80000055827808 */ /* 0x002fc80001800000 */
[----:B------:R-:W-:-:S03]  /*4b70*/  FMNMX.FTZ R133, R130, R133, !PT ;  /* 0x0000008582857209 */ /* 0x000fc60007810000 */
[----:B------:R-:W1:Y:S01]  /*4b80*/  MUFU.TANH R82, R82 ;  /* 0x0000005200527308 */ /* 0x000e620000002400 */
[----:B---3--:R-:W-:Y:S02]  /*4b90*/  FSEL R46, R81, -INF , P1 ;  /* 0xff800000512e7808 */ /* 0x008fe40000800000 */
[----:B------:R-:W-:-:S05]  /*4ba0*/  ISETP.GT.AND P1, PT, R35, 0x49, PT ;  /* 0x000000492300780c */ /* 0x000fca0003f24270 */
[----:B------:R-:W3:Y:S01]  /*4bb0*/  MUFU.TANH R76, R76 ;  /* 0x0000004c004c7308 */ /* 0x000ee20000002400 */
[----:B0-----:R-:W-:-:S04]  /*4bc0*/  FSEL R140, R87, -INF , P2 ;  /* 0xff800000578c7808 */ /* 0x001fc80001000000 */
[----:B------:R-:W-:-:S03]  /*4bd0*/  FMNMX.FTZ R133, R140, R133, !PT ;  /* 0x000000858c857209 */ /* 0x000fc60007810000 */
        /* <DEDUP_REMOVED lines=28> */
[----:B-1----:R-:W-:-:S07]  /*4da0*/  FSEL R156, R70, -INF , P1 ;  /* 0xff800000469c7808 */ /* 0x002fce0000800000 */
        /* <DEDUP_REMOVED lines=10> */
[----:B---3--:R-:W-:-:S07]  /*4e50*/  FSEL R164, R115, -INF , P1 ;  /* 0xff80000073a47808 */ /* 0x008fce0000800000 */
        /* <DEDUP_REMOVED lines=8> */
[----:B------:R-:W-:Y:S02]  /*4ee0*/  ISETP.GT.AND P6, PT, R35, 0x68, PT ;  /* 0x000000682300780c */ /* 0x000fe40003fc4270 */
[----:B------:R-:W-:-:S03]  /*4ef0*/  FMNMX.FTZ R133, R156, R133, !PT ;  /* 0x000000859c857209 */ /* 0x000fc60007810000 */
[----:B------:R-:W3:Y:S01]  /*4f00*/  MUFU.TANH R65, R65 ;  /* 0x0000004100417308 */ /* 0x000ee20000002400 */
[----:B0-----:R-:W-:-:S07]  /*4f10*/  FSEL R172, R125, -INF , P1 ;  /* 0xff8000007dac7808 */ /* 0x001fce0000800000 */
[----:B------:R-:W0:Y:S01]  /*4f20*/  MUFU.TANH R107, R107 ;  /* 0x0000006b006b7308 */ /* 0x000e220000002400 */
[----:B-1----:R-:W-:Y:S02]  /*4f30*/  FSEL R98, R33, -INF , P1 ;  /* 0xff80000021627808 */ /* 0x002fe40000800000 */
[----:B------:R-:W-:-:S05]  /*4f40*/  ISETP.GT.AND P1, PT, R35, 0xa9, PT ;  /* 0x000000a92300780c */ /* 0x000fca0003f24270 */
        /* <DEDUP_REMOVED lines=8> */
[----:B------:R-:W-:-:S04]  /*4fd0*/  FMNMX.FTZ R29, R10, R11, !PT ;  /* 0x0000000b0a1d7209 */ /* 0x000fc80007810000 */
[----:B------:R-:W-:Y:S01]  /*4fe0*/  FMNMX.FTZ R29, R12, R29, !PT ;  /* 0x0000001d0c1d7209 */ /* 0x000fe20007810000 */
[----:B------:R-:W1:Y:S01]  /*4ff0*/  MUFU.TANH R66, R66 ;  /* 0x0000004200427308 */ /* 0x000e620000002400 */
[----:B---3--:R-:W-:Y:S02]  /*5000*/  FSEL R62, R67, -INF , P4 ;  /* 0xff800000433e7808 */ /* 0x008fe40002000000 */
[----:B------:R-:W-:Y:S02]  /*5010*/  ISETP.GT.AND P4, PT, R35, 0x70, PT ;  /* 0x000000702300780c */ /* 0x000fe40003f84270 */
[----:B------:R-:W-:-:S03]  /*5020*/  FMNMX.FTZ R29, R14, R29, !PT ;  /* 0x0000001d0e1d7209 */ /* 0x000fc60007810000 */
[----:B------:R-:W3:Y:S01]  /*5030*/  MUFU.TANH R109, R109 ;  /* 0x0000006d006d7308 */ /* 0x000ee20000002400 */
[----:B0-----:R-:W-:Y:S02]  /*5040*/  FSEL R160, R108, -INF , P5 ;  /* 0xff8000006ca07808 */ /* 0x001fe40002800000 */
[----:B------:R-:W-:Y:S02]  /*5050*/  FMNMX.FTZ R29, R20, R29, !PT ;  /* 0x0000001d141d7209 */ /* 0x000fe40007810000 */
        /* <DEDUP_REMOVED lines=14> */
[----:B---3--:R-:W-:-:S04]  /*5140*/  FSEL R162, R111, -INF , P2 ;  /* 0xff8000006fa27808 */ /* 0x008fc80001000000 */
[----:B------:R-:W-:-:S03]  /*5150*/  FMNMX.FTZ R133, R162, R133, !PT ;  /* 0x00000085a2857209 */ /* 0x000fc60007810000 */
[----:B------:R-:W3:Y:S01]  /*5160*/  MUFU.TANH R119, R119 ;  /* 0x0000007700777308 */ /* 0x000ee20000002400 */
[----:B0-----:R-:W-:Y:S02]  /*5170*/  FSEL R72, R61, -INF , P6 ;  /* 0xff8000003d487808 */ /* 0x001fe40003000000 */
[----:B------:R-:W-:Y:S02]  /*5180*/  ISETP.GT.AND P6, PT, R35, 0x80, PT ;  /* 0x000000802300780c */ /* 0x000fe40003fc4270 */
        /* <DEDUP_REMOVED lines=37> */
[----:B------:R0:W-:Y:S01]  /*53e0*/  MUFU.TANH R57, R31 ;  /* 0x0000001f00397308 */ /* 0x0001e20000002400 */
[----:B-1----:R-:W-:-:S04]  /*53f0*/  FSEL R170, R123, -INF , P2 ;  /* 0xff8000007baa7808 */ /* 0x002fc80001000000 */
[----:B------:R-:W-:-:S03]  /*5400*/  FMNMX.FTZ R133, R170, R133, !PT ;  /* 0x00000085aa857209 */ /* 0x000fc60007810000 */
[----:B------:R-:W1:Y:S01]  /*5410*/  MUFU.TANH R127, R127 ;  /* 0x0000007f007f7308 */ /* 0x000e620000002400 */
[----:B0-----:R-:W-:Y:S02]  /*5420*/  FMNMX.FTZ R31, R24, R29, !PT ;  /* 0x0000001d181f7209 */ /* 0x001fe40007810000 */
[----:B---3--:R-:W-:Y:S02]  /*5430*/  FSEL R96, R47, -INF , P2 ;  /* 0xff8000002f607808 */ /* 0x008fe40001000000 */
[----:B------:R-:W-:Y:S02]  /*5440*/  FMNMX.FTZ R31, R28, R31, !PT ;  /* 0x0000001f1c1f7209 */ /* 0x000fe40007810000 */
[----:B------:R-:W-:Y:S01]  /*5450*/  ISETP.GT.AND P2, PT, R35, 0xa8, PT ;  /* 0x000000a82300780c */ /* 0x000fe20003f44270 */
[----:B------:R-:W0:Y:S01]  /*5460*/  MUFU.TANH R37, R37 ;  /* 0x0000002500257308 */ /* 0x000e220000002400 */
[----:B------:R-:W-:Y:S02]  /*5470*/  FMNMX.FTZ R31, R32, R31, !PT ;  /* 0x0000001f201f7209 */ /* 0x000fe40007810000 */
[----:B------:R-:W-:-:S02]  /*5480*/  FMNMX.FTZ R133, R172, R133, !PT ;  /* 0x00000085ac857209 */ /* 0x000fc40007810000 */
[----:B------:R-:W-:Y:S02]  /*5490*/  FMNMX.FTZ R31, R34, R31, !PT ;  /* 0x0000001f221f7209 */ /* 0x000fe40007810000 */
[----:B------:R-:W-:Y:S01]  /*54a0*/  FSEL R196, R13, -INF , P2 ;  /* 0xff8000000dc47808 */ /* 0x000fe20001000000 */
[----:B------:R-:W3:Y:S01]  /*54b0*/  MUFU.TANH R129, R129 ;  /* 0x0000008100817308 */ /* 0x000ee20000002400 */
[----:B------:R-:W-:Y:S02]  /*54c0*/  FMNMX.FTZ R35, R36, R31, !PT ;  /* 0x0000001f24237209 */ /* 0x000fe40007810000 */
[----:B-1----:R-:W-:Y:S02]  /*54d0*/  FSEL R174, R127, -INF , P6 ;  /* 0xff8000007fae7808 */ /* 0x002fe40003000000 */
[----:B------:R-:W-:Y:S02]  /*54e0*/  FMNMX.FTZ R35, R40, R35, !PT ;  /* 0x0000002328237209 */ /* 0x000fe40007810000 */
[----:B------:R-:W-:Y:S01]  /*54f0*/  FMNMX.FTZ R133, R174, R133, !PT ;  /* 0x00000085ae857209 */ /* 0x000fe20007810000 */
[----:B------:R-:W1:Y:S01]  /*5500*/  MUFU.TANH R131, R131 ;  /* 0x0000008300837308 */ /* 0x000e620000002400 */
[----:B------:R-:W-:-:S02]  /*5510*/  FMNMX.FTZ R35, R42, R35, !PT ;  /* 0x000000232a237209 */ /* 0x000fc40007810000 */
[----:B0-----:R-:W-:Y:S02]  /*5520*/  FSEL R190, R37, -INF , P5 ;  /* 0xff80000025be7808 */ /* 0x001fe40002800000 */
[----:B------:R-:W-:Y:S02]  /*5530*/  FMNMX.FTZ R35, R44, R35, !PT ;  /* 0x000000232c237209 */ /* 0x000fe40007810000 */
[----:B------:R-:W-:Y:S01]  /*5540*/  FMNMX.FTZ R133, R190, R133, !PT ;  /* 0x00000085be857209 */ /* 0x000fe20007810000 */
[----:B------:R0:W-:Y:S01]  /*5550*/  MUFU.TANH R49, R39 ;  /* 0x0000002700317308 */ /* 0x0001e20000002400 */
[----:B------:R-:W-:Y:S02]  /*5560*/  FMNMX.FTZ R37, R46, R35, !PT ;  /* 0x000000232e257209 */ /* 0x000fe40007810000 */
[----:B---3--:R-:W-:Y:S02]  /*5570*/  FSEL R192, R129, -INF , P4 ;  /* 0xff80000081c07808 */ /* 0x008fe40002000000 */
[----:B------:R-:W-:-:S02]  /*5580*/  FMNMX.FTZ R37, R48, R37, !PT ;  /* 0x0000002530257209 */ /* 0x000fc40007810000 */
[----:B------:R-:W-:Y:S01]  /*5590*/  FMNMX.FTZ R133, R192, R133, !PT ;  /* 0x00000085c0857209 */ /* 0x000fe20007810000 */
[----:B------:R-:W3:Y:S01]  /*55a0*/  MUFU.TANH R47, R38 ;  /* 0x00000026002f7308 */ /* 0x000ee20000002400 */
[----:B------:R-:W-:Y:S02]  /*55b0*/  FMNMX.FTZ R37, R50, R37, !PT ;  /* 0x0000002532257209 */ /* 0x000fe40007810000 */
[----:B-1----:R-:W-:Y:S02]  /*55c0*/  FSEL R194, R131, -INF , P3 ;  /* 0xff80000083c27808 */ /* 0x002fe40001800000 */
[----:B------:R-:W-:Y:S02]  /*55d0*/  FMNMX.FTZ R37, R52, R37, !PT ;  /* 0x0000002534257209 */ /* 0x000fe40007810000 */
[----:B------:R-:W-:Y:S01]  /*55e0*/  FMNMX.FTZ R133, R194, R133, !PT ;  /* 0x00000085c2857209 */ /* 0x000fe20007810000 */
[----:B------:R-:W1:Y:S01]  /*55f0*/  MUFU.TANH R51, R26 ;  /* 0x0000001a00337308 */ /* 0x000e620000002400 */
[----:B0-----:R-:W-:-:S02]  /*5600*/  FMNMX.FTZ R39, R54, R37, !PT ;  /* 0x0000002536277209 */ /* 0x001fc40007810000 */
[----:B------:R-:W-:Y:S02]  /*5610*/  FMNMX.FTZ R133, R196, R133, !PT ;  /* 0x00000085c4857209 */ /* 0x000fe40007810000 */
[----:B------:R-:W-:Y:S02]  /*5620*/  FMNMX.FTZ R39, R56, R39, !PT ;  /* 0x0000002738277209 */ /* 0x000fe40007810000 */
[----:B------:R-:W-:Y:S01]  /*5630*/  FMNMX.FTZ R133, R198, R133, !PT ;  /* 0x00000085c6857209 */ /* 0x000fe20007810000 */
[----:B------:R-:W0:Y:S01]  /*5640*/  MUFU.TANH R53, R27 ;  /* 0x0000001b00357308 */ /* 0x000e220000002400 */
[----:B------:R-:W-:-:S03]  /*5650*/  FMNMX.FTZ R39, R58, R39, !PT ;  /* 0x000000273a277209 */ /* 0x000fc60007810000 */
[----:B------:R-:W4:Y:S01]  /*5660*/  SHFL.BFLY PT, R88, R133, 0x2, 0x1f ;  /* 0x0c401f0085587f89 */ /* 0x000f2200000e0000 */
[----:B------:R-:W-:-:S03]  /*5670*/  FMNMX.FTZ R39, R64, R39, !PT ;  /* 0x0000002740277209 */ /* 0x000fc60007810000 */
[----:B------:R-:W5:Y:S01]  /*5680*/  MUFU.TANH R55, R30 ;  /* 0x0000001e00377308 */ /* 0x000f620000002400 */
[----:B------:R-:W-:-:S04]  /*5690*/  FMNMX.FTZ R41, R60, R39, !PT ;  /* 0x000000273c297209 */ /* 0x000fc80007810000 */
[----:B------:R-:W-:-:S04]  /*56a0*/  FMNMX.FTZ R41, R62, R41, !PT ;  /* 0x000000293e297209 */ /* 0x000fc80007810000 */
[----:B------:R-:W-:-:S04]  /*56b0*/  FMNMX.FTZ R43, R66, R41, !PT ;  /* 0x00000029422b7209 */ /* 0x000fc80007810000 */
[----:B------:R-:W-:-:S04]  /*56c0*/  FMNMX.FTZ R43, R68, R43, !PT ;  /* 0x0000002b442b7209 */ /* 0x000fc80007810000 */
[----:B------:R-:W-:Y:S02]  /*56d0*/  FMNMX.FTZ R43, R70, R43, !PT ;  /* 0x0000002b462b7209 */ /* 0x000fe40007810000 */
[----:B----4-:R-:W-:Y:S02]  /*56e0*/  FMNMX.FTZ R13, R133, R88, !PT ;  /* 0x00000058850d7209 */ /* 0x010fe40007810000 */
        /* <DEDUP_REMOVED lines=8> */
[----:B----4-:R-:W-:Y:S02]  /*5770*/  FMNMX.FTZ R88, R13, R88, !PT ;  /* 0x000000580d587209 */ /* 0x010fe40007810000 */
[----:B------:R-:W-:Y:S02]  /*5780*/  FMNMX.FTZ R59, R86, R45, !PT ;  /* 0x0000002d563b7209 */ /* 0x000fe40007810000 */
[C---:B------:R-:W-:Y:S01]  /*5790*/  FSETP.NEU.FTZ.AND P0, PT, R88.reuse, -INF , PT ;  /* 0xff8000005800780b */ /* 0x040fe20003f1d000 */
[----:B------:R-:W-:Y:S01]  /*57a0*/  FMUL.FTZ R33, R88, R89 ;  /* 0x0000005958217220 */ /* 0x000fe20000410000 */
[----:B------:R-:W-:-:S04]  /*57b0*/  FMNMX.FTZ R59, R92, R59, !PT ;  /* 0x0000003b5c3b7209 */ /* 0x000fc80007810000 */
[----:B------:R-:W-:Y:S02]  /*57c0*/  FMNMX.FTZ R59, R94, R59, !PT ;  /* 0x0000003b5e3b7209 */ /* 0x000fe40007810000 */
[----:B------:R-:W-:Y:S02]  /*57d0*/  FSEL R33, R33, RZ, P0 ;  /* 0x000000ff21217208 */ /* 0x000fe40000000000 */
[----:B------:R-:W-:Y:S02]  /*57e0*/  FMNMX.FTZ R59, R96, R59, !PT ;  /* 0x0000003b603b7209 */ /* 0x000fe40007810000 */
[----:B------:R-:W-:Y:S01]  /*57f0*/  ISETP.NE.AND P0, PT, R117, RZ, PT ;  /* 0x000000ff7500720c */ /* 0x000fe20003f05270 */
[-CC-:B------:R-:W-:Y:S01]  /*5800*/  FFMA.FTZ R15, R104, R89.reuse, -R33.reuse ;  /* 0x00000059680f7223 */ /* 0x180fe20000010821 */
[----:B---3--:R-:W-:Y:S01]  /*5810*/  FSEL R104, R47, -INF , P6 ;  /* 0xff8000002f687808 */ /* 0x008fe20003000000 */
        /* <DEDUP_REMOVED lines=11> */
[----:B0-----:R-:W-:Y:S01]  /*58d0*/  FSEL R108, R53, -INF , P3 ;  /* 0xff800000356c7808 */ /* 0x001fe20001800000 */
[--C-:B------:R-:W-:Y:S01]  /*58e0*/  FFMA.FTZ R176, R25, R89, -R33.reuse ;  /* 0x0000005919b07223 */ /* 0x100fe20000010821 */
[----:B------:R-:W-:Y:S01]  /*58f0*/  FMNMX.FTZ R59, R114, R59, !PT ;  /* 0x0000003b723b7209 */ /* 0x000fe20007810000 */
[----:B------:R0:W-:Y:S01]  /*5900*/  MUFU.EX2 R35, R90 ;  /* 0x0000005a00237308 */ /* 0x0001e20000000800 */
[----:B-----5:R-:W-:Y:S01]  /*5910*/  FSEL R116, R55, -INF , P2 ;  /* 0xff80000037747808 */ /* 0x020fe20001000000 */
[--C-:B------:R-:W-:Y:S01]  /*5920*/  FFMA.FTZ R180, R118, R89, -R33.reuse ;  /* 0x0000005976b47223 */ /* 0x100fe20000010821 */
[----:B------:R-:W-:Y:S01]  /*5930*/  FMNMX.FTZ R59, R108, R59, !PT ;  /* 0x0000003b6c3b7209 */ /* 0x000fe20007810000 */
[-CC-:B------:R-:W-:Y:S01]  /*5940*/  FFMA.FTZ R182, R100, R89.reuse, -R33.reuse ;  /* 0x0000005964b67223 */ /* 0x180fe20000010821 */
[----:B------:R-:W-:Y:S01]  /*5950*/  FSEL R110, R57, -INF , P1 ;  /* 0xff800000396e7808 */ /* 0x000fe20000800000 */
        /* <DEDUP_REMOVED lines=8> */
[-CC-:B------:R-:W-:Y:S01]  /*59e0*/  FFMA.FTZ R188, R146, R89.reuse, -R33.reuse ;  /* 0x0000005992bc7223 */ /* 0x180fe20000010821 */
[-CC-:B------:R-:W-:Y:S01]  /*59f0*/  FFMA.FTZ R132, R132, R89.reuse, -R33.reuse ;  /* 0x0000005984847223 */ /* 0x180fe20000010821 */
[----:B0-----:R-:W0:Y:S01]  /*5a00*/  SHFL.BFLY PT, R90, R59, 0x2, 0x1f ;  /* 0x0c401f003b5a7f89 */ /* 0x001e2200000e0000 */
        /* <DEDUP_REMOVED lines=9> */
[-CC-:B------:R-:W-:Y:S01]  /*5aa0*/  FFMA.FTZ R136, R136, R89.reuse, -R33.reuse ;  /* 0x0000005988887223 */ /* 0x180fe20000010821 */
[-CC-:B------:R-:W-:Y:S01]  /*5ab0*/  FFMA.FTZ R102, R152, R89.reuse, -R33.reuse ;  /* 0x0000005998667223 */ /* 0x180fe20000010821 */
[-CC-:B------:R-:W-:Y:S01]  /*5ac0*/  FFMA.FTZ R200, R154, R89.reuse, -R33.reuse ;  /* 0x000000599ac87223 */ /* 0x180fe20000010821 */
[-CC-:B------:R-:W-:Y:S01]  /*5ad0*/  FFMA.FTZ R156, R156, R89.reuse, -R33.reuse ;  /* 0x000000599c9c7223 */ /* 0x180fe20000010821 */
[-CC-:B------:R-:W-:Y:S01]  /*5ae0*/  FFMA.FTZ R202, R158, R89.reuse, -R33.reuse ;  /* 0x000000599eca7223 */ /* 0x180fe20000010821 */
[-CC-:B------:R-:W-:Y:S01]  /*5af0*/  FFMA.FTZ R47, R160, R89.reuse, -R33.reuse ;  /* 0x00000059a02f7223 */ /* 0x180fe20000010821 */
[-CC-:B------:R-:W-:Y:S01]  /*5b00*/  FFMA.FTZ R206, R162, R89.reuse, -R33.reuse ;  /* 0x00000059a2ce7223 */ /* 0x180fe20000010821 */
[----:B------:R-:W4:Y:S01]  /*5b10*/  MUFU.EX2 R15, R15 ;  /* 0x0000000f000f7308 */ /* 0x000f220000000800 */
[-CC-:B------:R-:W-:Y:S01]  /*5b20*/  FFMA.FTZ R51, R164, R89.reuse, -R33.reuse ;  /* 0x00000059a4337223 */ /* 0x180fe20000010821 */
[-CC-:B------:R-:W-:Y:S01]  /*5b30*/  FFMA.FTZ R208, R166, R89.reuse, -R33.reuse ;  /* 0x00000059a6d07223 */ /* 0x180fe20000010821 */
[-CC-:B------:R-:W-:Y:S01]  /*5b40*/  FFMA.FTZ R53, R120, R89.reuse, -R33.reuse ;  /* 0x0000005978357223 */ /* 0x180fe20000010821 */
[-CC-:B------:R-:W-:Y:S01]  /*5b50*/  FFMA.FTZ R210, R168, R89.reuse, -R33.reuse ;  /* 0x00000059a8d27223 */ /* 0x180fe20000010821 */
[-CC-:B------:R-:W-:Y:S01]  /*5b60*/  FFMA.FTZ R55, R122, R89.reuse, -R33.reuse ;  /* 0x000000597a377223 */ /* 0x180fe20000010821 */
[-CC-:B------:R-:W-:Y:S01]  /*5b70*/  FFMA.FTZ R212, R170, R89.reuse, -R33.reuse ;  /* 0x00000059aad47223 */ /* 0x180fe20000010821 */
[----:B0-----:R-:W-:Y:S01]  /*5b80*/  FMNMX.FTZ R61, R59, R90, !PT ;  /* 0x0000005a3b3d7209 */ /* 0x001fe20007810000 */
[----:B------:R-:W0:Y:S01]  /*5b90*/  MUFU.EX2 R180, R180 ;  /* 0x000000b400b47308 */ /* 0x000e220000000800 */
[-CC-:B------:R-:W-:Y:S01]  /*5ba0*/  FFMA.FTZ R57, R172, R89.reuse, -R33.reuse ;  /* 0x00000059ac397223 */ /* 0x180fe20000010821 */
[-CC-:B------:R-:W-:Y:S01]  /*5bb0*/  FFMA.FTZ R214, R174, R89.reuse, -R33.reuse ;  /* 0x00000059aed67223 */ /* 0x180fe20000010821 */
[-CC-:B------:R-:W-:Y:S01]  /*5bc0*/  FFMA.FTZ R59, R190, R89.reuse, -R33.reuse ;  /* 0x00000059be3b7223 */ /* 0x180fe20000010821 */
[----:B------:R-:W5:Y:S01]  /*5bd0*/  SHFL.BFLY PT, R90, R61, 0x1, 0x1f ;  /* 0x0c201f003d5a7f89 */ /* 0x000f6200000e0000 */
[-CC-:B------:R-:W-:Y:S01]  /*5be0*/  FFMA.FTZ R216, R192, R89.reuse, -R33.reuse ;  /* 0x00000059c0d87223 */ /* 0x180fe20000010821 */
[-CC-:B------:R-:W-:Y:S01]  /*5bf0*/  FFMA.FTZ R194, R194, R89.reuse, -R33.reuse ;  /* 0x00000059c2c27223 */ /* 0x180fe20000010821 */
[-CC-:B------:R-:W-:Y:S01]  /*5c00*/  FFMA.FTZ R218, R196, R89.reuse, -R33.reuse ;  /* 0x00000059c4da7223 */ /* 0x180fe20000010821 */
[----:B------:R-:W2:Y:S01]  /*5c10*/  MUFU.EX2 R21, R21 ;  /* 0x0000001500157308 */ /* 0x000ea20000000800 */
[----:B------:R-:W-:Y:S01]  /*5c20*/  FFMA.FTZ R33, R198, R89, -R33 ;  /* 0x00000059c6217223 */ /* 0x000fe20000010821 */
[----:B------:R-:W-:-:S06]  /*5c30*/  ISETP.GE.AND P2, PT, R113, 0xb1, PT ;  /* 0x000000b17100780c */ /* 0x000fcc0003f46270 */
[----:B------:R-:W2:Y:S08]  /*5c40*/  MUFU.EX2 R182, R182 ;  /* 0x000000b600b67308 */ /* 0x000eb00000000800 */
[----:B------:R-:W2:Y:S01]  /*5c50*/  MUFU.EX2 R25, R25 ;  /* 0x0000001900197308 */ /* 0x000ea20000000800 */
[----:B-----5:R-:W-:-:S04]  /*5c60*/  FMNMX.FTZ R90, R61, R90, !PT ;  /* 0x0000005a3d5a7209 */ /* 0x020fc80007810000 */
[C---:B------:R-:W-:Y:S01]  /*5c70*/  FSETP.NEU.FTZ.AND P1, PT, R90.reuse, -INF , PT ;  /* 0xff8000005a00780b */ /* 0x040fe20003f3d000 */
[----:B------:R-:W-:Y:S02]  /*5c80*/  FMUL.FTZ R63, R90, R89 ;  /* 0x000000595a3f7220 */ /* 0x000fe40000410000 */
[----:B------:R-:W5:Y:S03]  /*5c90*/  MUFU.EX2 R184, R184 ;  /* 0x000000b800b87308 */ /* 0x000f660000000800 */
[----:B------:R-:W-:Y:S02]  /*5ca0*/  FSEL R63, R63, RZ, P1 ;  /* 0x000000ff3f3f7208 */ /* 0x000fe40000800000 */
[----:B------:R-:W-:-:S03]  /*5cb0*/  ISETP.NE.AND P1, PT, R22, RZ, PT ;  /* 0x000000ff1600720c */ /* 0x000fc60003f25270 */
[----:B------:R-:W-:Y:S01]  /*5cc0*/  MUFU.EX2 R27, R27 ;  /* 0x0000001b001b7308 */ /* 0x000fe20000000800 */
[-CC-:B------:R-:W-:Y:S01]  /*5cd0*/  FFMA.FTZ R177, R10, R89.reuse, -R63.reuse ;  /* 0x000000590ab17223 */ /* 0x180fe2000001083f */
[-C--:B------:R-:W-:Y:S01]  /*5ce0*/  FFMA.FTZ R10, R11, R89.reuse, -R63 ;  /* 0x000000590b0a7223 */ /* 0x080fe2000001083f */
[----:B-1----:R-:W-:Y:S01]  /*5cf0*/  FADD.FTZ R11, R176, R13 ;  /* 0x0000000db00b7221 */ /* 0x002fe20000010000 */
[-CC-:B------:R-:W-:Y:S01]  /*5d00*/  FFMA.FTZ R189, R44, R89.reuse, -R63.reuse ;  /* 0x000000592cbd7223 */ /* 0x180fe2000001083f */
[-CC-:B------:R-:W-:Y:S01]  /*5d10*/  FFMA.FTZ R179, R12, R89.reuse, -R63.reuse ;  /* 0x000000590cb37223 */ /* 0x180fe2000001083f */
[-C--:B------:R-:W-:Y:S01]  /*5d20*/  FFMA.FTZ R12, R14, R89.reuse, -R63 ;  /* 0x000000590e0c7223 */ /* 0x080fe2000001083f */
[----:B---3--:R-:W-:Y:S01]  /*5d30*/  FADD.FTZ R44, R178, R11 ;  /* 0x0000000bb22c7221 */ /* 0x008fe20000010000 */
[----:B------:R-:W-:Y:S01]  /*5d40*/  MUFU.EX2 R177, R177 ;  /* 0x000000b100b17308 */ /* 0x000fe20000000800 */
[-CC-:B------:R-:W-:Y:S01]  /*5d50*/  FFMA.FTZ R181, R20, R89.reuse, -R63.reuse ;  /* 0x0000005914b57223 */ /* 0x180fe2000001083f */
[-CC-:B------:R-:W-:Y:S01]  /*5d60*/  FFMA.FTZ R20, R32, R89.reuse, -R63.reuse ;  /* 0x0000005920147223 */ /* 0x180fe2000001083f */
[----:B----4-:R-:W-:Y:S01]  /*5d70*/  FADD.FTZ R11, R15, R44 ;  /* 0x0000002c0f0b7221 */ /* 0x010fe20000010000 */
[-CC-:B------:R-:W-:Y:S01]  /*5d80*/  FFMA.FTZ R32, R46, R89.reuse, -R63.reuse ;  /* 0x000000592e207223 */ /* 0x180fe2000001083f */
[-CC-:B------:R-:W-:Y:S01]  /*5d90*/  FFMA.FTZ R14, R24, R89.reuse, -R63.reuse ;  /* 0x00000059180e7223 */ /* 0x180fe2000001083f */
[-C--:B------:R-:W-:Y:S01]  /*5da0*/  FFMA.FTZ R183, R28, R89.reuse, -R63 ;  /* 0x000000591cb77223 */ /* 0x080fe2000001083f */
[----:B0-----:R-:W-:Y:S01]  /*5db0*/  FADD.FTZ R44, R180, R11 ;  /* 0x0000000bb42c7221 */ /* 0x001fe20000010000 */
[----:B------:R-:W0:Y:S01]  /*5dc0*/  MUFU.EX2 R10, R10 ;  /* 0x0000000a000a7308 */ /* 0x000e220000000800 */
[-CC-:B------:R-:W-:Y:S01]  /*5dd0*/  FFMA.FTZ R191, R48, R89.reuse, -R63.reuse ;  /* 0x0000005930bf7223 */ /* 0x180fe2000001083f */
[-CC-:B------:R-:W-:Y:S01]  /*5de0*/  FFMA.FTZ R185, R34, R89.reuse, -R63.reuse ;  /* 0x0000005922b97223 */ /* 0x180fe2000001083f */
[----:B--2---:R-:W-:Y:S01]  /*5df0*/  FADD.FTZ R11, R21, R44 ;  /* 0x0000002c150b7221 */ /* 0x004fe20000010000 */
[-CC-:B------:R-:W-:Y:S01]  /*5e00*/  FFMA.FTZ R34, R50, R89.reuse, -R63.reuse ;  /* 0x0000005932227223 */ /* 0x180fe2000001083f */
[-CC-:B------:R-:W-:Y:S01]  /*5e10*/  FFMA.FTZ R24, R36, R89.reuse, -R63.reuse ;  /* 0x0000005924187223 */ /* 0x180fe2000001083f */
[-C--:B------:R-:W-:Y:S01]  /*5e20*/  FFMA.FTZ R187, R40, R89.reuse, -R63 ;  /* 0x0000005928bb7223 */ /* 0x080fe2000001083f */
[----:B------:R-:W-:Y:S01]  /*5e30*/  FADD.FTZ R46, R182, R11 ;  /* 0x0000000bb62e7221 */ /* 0x000fe20000010000 */
[----:B------:R-:W1:Y:S01]  /*5e40*/  MUFU.EX2 R179, R179 ;  /* 0x000000b300b37308 */ /* 0x000e620000000800 */
[-CC-:B------:R-:W-:Y:S01]  /*5e50*/  FFMA.FTZ R28, R42, R89.reuse, -R63.reuse ;  /* 0x000000592a1c7223 */ /* 0x180fe2000001083f */
[----:B------:R-:W-:Y:S01]  /*5e60*/  FFMA.FTZ R193, R52, R89, -R63 ;  /* 0x0000005934c17223 */ /* 0x000fe2000001083f */
[----:B------:R-:W-:Y:S01]  /*5e70*/  FADD.FTZ R11, R25, R46 ;  /* 0x0000002e190b7221 */ /* 0x000fe20000010000 */
[----:B------:R-:W-:-:S02]  /*5e80*/  @P1 VIADD R3, R3, 0x34840 ;  /* 0x0003484003031836 */ /* 0x000fc40000000000 */
[-CC-:B------:R-:W-:Y:S01]  /*5e90*/  FFMA.FTZ R36, R54, R89.reuse, -R63.reuse ;  /* 0x0000005936247223 */ /* 0x180fe2000001083f */
[-C--:B------:R-:W-:Y:S01]  /*5ea0*/  FFMA.FTZ R195, R56, R89.reuse, -R63 ;  /* 0x0000005938c37223 */ /* 0x080fe2000001083f */
[----:B-----5:R-:W-:Y:S01]  /*5eb0*/  FADD.FTZ R46, R184, R11 ;  /* 0x0000000bb82e7221 */ /* 0x020fe20000010000 */
[----:B------:R-:W2:Y:S01]  /*5ec0*/  MUFU.EX2 R186, R186 ;  /* 0x000000ba00ba7308 */ /* 0x000ea20000000800 */
[----:B0-----:R-:W-:Y:S01]  /*5ed0*/  FADD.FTZ R48, R177, R10 ;  /* 0x0000000ab1307221 */ /* 0x001fe20000010000 */
[----:B------:R-:W-:Y:S01]  /*5ee0*/  @P1 PRMT R3, R135, 0x654, R3 ;  /* 0x0000065487031816 */ /* 0x000fe20000000003 */
[----:B------:R-:W-:Y:S01]  /*5ef0*/  FADD.FTZ R65, R27, R46 ;  /* 0x0000002e1b417221 */ /* 0x000fe20000010000 */
[-CC-:B------:R-:W-:Y:S01]  /*5f00*/  FFMA.FTZ R40, R58, R89.reuse, -R63.reuse ;  /* 0x000000593a287223 */ /* 0x180fe2000001083f */
[-CC-:B------:R-:W-:Y:S01]  /*5f10*/  FFMA.FTZ R197, R64, R89.reuse, -R63.reuse ;  /* 0x0000005940c57223 */ /* 0x180fe2000001083f */
[----:B------:R0:W-:Y:S01]  /*5f20*/  @P1 SYNCS.ARRIVE.TRANS64.RED.A1T0 RZ, [R3+URZ], RZ ;  /* 0x000000ff03ff19a7 */ /* 0x0001e2000810043f */
[-CC-:B------:R-:W-:Y:S01]  /*5f30*/  FFMA.FTZ R42, R60, R89.reuse, -R63.reuse ;  /* 0x000000593c2a7223 */ /* 0x180fe2000001083f */
[----:B------:R-:W3:Y:S01]  /*5f40*/  MUFU.EX2 R12, R12 ;  /* 0x0000000c000c7308 */ /* 0x000ee20000000800 */
[----:B-1----:R-:W-:Y:S01]  /*5f50*/  FADD.FTZ R11, R179, R48 ;  /* 0x00000030b30b7221 */ /* 0x002fe20000010000 */
[-CC-:B------:R-:W-:Y:S01]  /*5f60*/  FFMA.FTZ R199, R62, R89.reuse, -R63.reuse ;  /* 0x000000593ec77223 */ /* 0x180fe2000001083f */
[-CC-:B------:R-:W-:Y:S01]  /*5f70*/  FFMA.FTZ R44, R66, R89.reuse, -R63.reuse ;  /* 0x00000059422c7223 */ /* 0x180fe2000001083f */
[-CC-:B------:R-:W-:Y:S01]  /*5f80*/  FFMA.FTZ R201, R68, R89.reuse, -R63.reuse ;  /* 0x0000005944c97223 */ /* 0x180fe2000001083f */
[-CC-:B------:R-:W-:Y:S01]  /*5f90*/  FFMA.FTZ R46, R70, R89.reuse, -R63.reuse ;  /* 0x00000059462e7223 */ /* 0x180fe2000001083f */
[-CC-:B------:R-:W-:Y:S01]  /*5fa0*/  FFMA.FTZ R203, R72, R89.reuse, -R63.reuse ;  /* 0x0000005948cb7223 */ /* 0x180fe2000001083f */
[-C--:B------:R-:W-:Y:S01]  /*5fb0*/  FFMA.FTZ R205, R78, R89.reuse, -R63 ;  /* 0x000000594ecd7223 */ /* 0x080fe2000001083f */
[----:B------:R-:W1:Y:S01]  /*5fc0*/  MUFU.EX2 R29, R126 ;  /* 0x0000007e001d7308 */ /* 0x000e620000000800 */
[----:B--2---:R-:W-:Y:S01]  /*5fd0*/  FADD.FTZ R50, R186, R65 ;  /* 0x00000041ba327221 */ /* 0x004fe20000010000 */
[-CC-:B------:R-:W-:Y:S01]  /*5fe0*/  FFMA.FTZ R207, R80, R89.reuse, -R63.reuse ;  /* 0x0000005950cf7223 */ /* 0x180fe2000001083f */
[-CC-:B------:R-:W-:Y:S01]  /*5ff0*/  FFMA.FTZ R82, R82, R89.reuse, -R63.reuse ;  /* 0x0000005952527223 */ /* 0x180fe2000001083f */
[-CC-:B------:R-:W-:Y:S01]  /*6000*/  FFMA.FTZ R84, R84, R89.reuse, -R63.reuse ;  /* 0x0000005954547223 */ /* 0x180fe2000001083f */
[-CC-:B------:R-:W-:Y:S01]  /*6010*/  FFMA.FTZ R86, R86, R89.reuse, -R63.reuse ;  /* 0x0000005956567223 */ /* 0x180fe2000001083f */
[-CC-:B------:R-:W-:Y:S01]  /*6020*/  FFMA.FTZ R92, R92, R89.reuse, -R63.reuse ;  /* 0x000000595c5c7223 */ /* 0x180fe2000001083f */
[-C--:B------:R-:W-:Y:S01]  /*6030*/  FFMA.FTZ R94, R94, R89.reuse, -R63 ;  /* 0x000000595e5e7223 */ /* 0x080fe2000001083f */
[----:B------:R-:W2:Y:S01]  /*6040*/  MUFU.EX2 R181, R181 ;  /* 0x000000b500b57308 */ /* 0x000ea20000000800 */
[----:B---3--:R-:W-:Y:S01]  /*6050*/  FADD.FTZ R48, R12, R11 ;  /* 0x0000000b0c307221 */ /* 0x008fe20000010000 */
[-CC-:B------:R-:W-:Y:S01]  /*6060*/  FFMA.FTZ R96, R96, R89.reuse, -R63.reuse ;  /* 0x0000005960607223 */ /* 0x180fe2000001083f */
[-CC-:B------:R-:W-:Y:S01]  /*6070*/  FFMA.FTZ R98, R98, R89.reuse, -R63.reuse ;  /* 0x0000005962627223 */ /* 0x180fe2000001083f */
[-CC-:B------:R-:W-:Y:S01]  /*6080*/  FFMA.FTZ R104, R104, R89.reuse, -R63.reuse ;  /* 0x0000005968687223 */ /* 0x180fe2000001083f */
[-CC-:B------:R-:W-:Y:S01]  /*6090*/  FFMA.FTZ R106, R106, R89.reuse, -R63.reuse ;  /* 0x000000596a6a7223 */ /* 0x180fe2000001083f */
[-CC-:B------:R-:W-:Y:S01]  /*60a0*/  FFMA.FTZ R114, R114, R89.reuse, -R63.reuse ;  /* 0x0000005972727223 */ /* 0x180fe2000001083f */
[--C-:B------:R-:W-:Y:S01]  /*60b0*/  FFMA.FTZ R108, R108, R89, -R63.reuse ;  /* 0x000000596c6c7223 */ /* 0x100fe2000001083f */
[----:B------:R-:W3:Y:S01]  /*60c0*/  MUFU.EX2 R188, R188 ;  /* 0x000000bc00bc7308 */ /* 0x000ee20000000800 */
[----:B-1----:R-:W-:Y:S01]  /*60d0*/  FADD.FTZ R65, R29, R50 ;  /* 0x000000321d417221 */ /* 0x002fe20000010000 */
[----:B------:R-:W-:Y:S01]  /*60e0*/  F2FP.BF16.F32.PACK_AB R177, R10, R177 ;  /* 0x000000b10ab1723e */ /* 0x000fe200000010ff */
[----:B------:R-:W-:Y:S01]  /*60f0*/  FFMA.FTZ R116, R116, R89, -R63 ;  /* 0x0000005974747223 */ /* 0x000fe2000001083f */
[----:B------:R-:W-:-:S02]  /*6100*/  F2FP.BF16.F32.PACK_AB R182, R25, R182 ;  /* 0x000000b619b6723e */ /* 0x000fc400000010ff */
[----:B------:R-:W-:Y:S02]  /*6110*/  CS2R R80, SRZ ;  /* 0x0000000000507805 */ /* 0x000fe4000001ff00 */
[----:B------:R-:W-:Y:S02]  /*6120*/  F2FP.BF16.F32.PACK_AB R184, R27, R184 ;  /* 0x000000b81bb8723e */ /* 0x000fe400000010ff */
[----:B------:R-:W-:Y:S01]  /*6130*/  CS2R R78, SRZ ;  /* 0x00000000004e7805 */ /* 0x000fe2000001ff00 */
[----:B------:R-:W1:Y:S01]  /*6140*/  MUFU.EX2 R14, R14 ;  /* 0x0000000e000e7308 */ /* 0x000e620000000800 */
[----:B--2---:R-:W-:Y:S01]  /*6150*/  FADD.FTZ R11, R181, R48 ;  /* 0x00000030b50b7221 */ /* 0x004fe20000010000 */
[----:B------:R-:W-:Y:S02]  /*6160*/  F2FP.BF16.F32.PACK_AB R186, R29, R186 ;  /* 0x000000ba1dba723e */ /* 0x000fe400000010ff */
[----:B------:R-:W-:Y:S02]  /*6170*/  CS2R R72, SRZ ;  /* 0x0000000000487805 */ /* 0x000fe4000001ff00 */
[----:B------:R-:W-:-:S02]  /*6180*/  F2FP.BF16.F32.PACK_AB R176, R13, R176 ;  /* 0x000000b00db0723e */ /* 0x000fc400000010ff */
[----:B------:R-:W-:Y:S02]  /*6190*/  CS2R R70, SRZ ;  /* 0x0000000000467805 */ /* 0x000fe4000001ff00 */
[----:B------:R-:W-:Y:S02]  /*61a0*/  F2FP.BF16.F32.PACK_AB R178, R15, R178 ;  /* 0x000000b20fb2723e */ /* 0x000fe400000010ff */
[----:B------:R-:W-:Y:S01]  /*61b0*/  CS2R R68, SRZ ;  /* 0x0000000000447805 */ /* 0x000fe2000001ff00 */
[----:B------:R-:W2:Y:S01]  /*61c0*/  MUFU.EX2 R31, R132 ;  /* 0x00000084001f7308 */ /* 0x000ea20000000800 */
[----:B---3--:R-:W-:Y:S01]  /*61d0*/  FADD.FTZ R48, R188, R65 ;  /* 0x00000041bc307221 */ /* 0x008fe20000010000 */
[----:B------:R-:W-:Y:S02]  /*61e0*/  F2FP.BF16.F32.PACK_AB R180, R21, R180 ;  /* 0x000000b415b4723e */ /* 0x000fe400000010ff */
[----:B------:R-:W-:Y:S02]  /*61f0*/  CS2R R66, SRZ ;  /* 0x0000000000427805 */ /* 0x000fe4000001ff00 */
[----:B------:R-:W-:-:S02]  /*6200*/  F2FP.BF16.F32.PACK_AB R179, R12, R179 ;  /* 0x000000b30cb3723e */ /* 0x000fc400000010ff */
[----:B------:R-:W3:Y:S01]  /*6210*/  MUFU.EX2 R183, R183 ;  /* 0x000000b700b77308 */ /* 0x000ee20000000800 */
[C---:B-1----:R-:W-:Y:S01]  /*6220*/  FADD.FTZ R50, R14.reuse, R11 ;  /* 0x0000000b0e327221 */ /* 0x042fe20000010000 */
[----:B------:R-:W-:-:S06]  /*6230*/  F2FP.BF16.F32.PACK_AB R181, R14, R181 ;  /* 0x000000b50eb5723e */ /* 0x000fcc00000010ff */
[----:B------:R-:W1:Y:S01]  /*6240*/  MUFU.EX2 R26, R26 ;  /* 0x0000001a001a7308 */ /* 0x000e620000000800 */
[C---:B--2---:R-:W-:Y:S01]  /*6250*/  FADD.FTZ R65, R31.reuse, R48 ;  /* 0x000000301f417221 */ /* 0x044fe20000010000 */
[----:B------:R-:W-:Y:S01]  /*6260*/  FFMA.FTZ R48, R74, R89, -R63 ;  /* 0x000000594a307223 */ /* 0x000fe2000001083f */
[----:B------:R-:W-:Y:S02]  /*6270*/  F2FP.BF16.F32.PACK_AB R188, R31, R188 ;  /* 0x000000bc1fbc723e */ /* 0x000fe400000010ff */
[----:B------:R-:W-:-:S03]  /*6280*/  CS2R R74, SRZ ;  /* 0x00000000004a7805 */ /* 0x000fc6000001ff00 */
[----:B------:R-:W2:Y:S01]  /*6290*/  MUFU.EX2 R20, R20 ;  /* 0x0000001400147308 */ /* 0x000ea20000000800 */
[----:B---3--:R-:W-:-:S07]  /*62a0*/  FADD.FTZ R11, R183, R50 ;  /* 0x00000032b70b7221 */ /* 0x008fce0000010000 */
[----:B------:R-:W3:Y:S01]  /*62b0*/  MUFU.EX2 R185, R185 ;  /* 0x000000b900b97308 */ /* 0x000ee20000000800 */
[----:B-1----:R-:W-:Y:S01]  /*62c0*/  FADD.FTZ R52, R26, R65 ;  /* 0x000000411a347221 */ /* 0x002fe20000010000 */
[----:B------:R-:W-:-:S03]  /*62d0*/  F2FP.BF16.F32.PACK_AB R190, R35, R26 ;  /* 0x0000001a23be723e */ /* 0x000fc600000010ff */
[----:B------:R-:W-:-:S03]  /*62e0*/  FADD.FTZ R65, R35, R52 ;  /* 0x0000003423417221 */ /* 0x000fc60000010000 */
        /* <DEDUP_REMOVED lines=9> */
[----:B------:R-:W-:Y:S02]  /*6380*/  F2FP.BF16.F32.PACK_AB R185, R24, R185 ;  /* 0x000000b918b9723e */ /* 0x000fe400000010ff */
[----:B------:R-:W-:-:S04]  /*6390*/  CS2R R24, SRZ ;  /* 0x0000000000187805 */ /* 0x000fc8000001ff00 */
[----:B------:R-:W2:Y:S01]  /*63a0*/  MUFU.EX2 R38, R38 ;  /* 0x0000002600267308 */ /* 0x000ea20000000800 */
[C---:B---3--:R-:W-:Y:S01]  /*63b0*/  FADD.FTZ R65, R37.reuse, R50 ;  /* 0x0000003225417221 */ /* 0x048fe20000010000 */
[-CC-:B------:R-:W-:Y:S01]  /*63c0*/  FFMA.FTZ R50, R76, R89.reuse, -R63.reuse ;  /* 0x000000594c327223 */ /* 0x180fe2000001083f */
[----:B------:R-:W-:Y:S01]  /*63d0*/  F2FP.BF16.F32.PACK_AB R192, R37, R30 ;  /* 0x0000001e25c0723e */ /* 0x000fe200000010ff */
[----:B------:R-:W-:Y:S01]  /*63e0*/  FFMA.FTZ R63, R110, R89, -R63 ;  /* 0x000000596e3f7223 */ /* 0x000fe2000001083f */
[----:B------:R-:W-:-:S03]  /*63f0*/  CS2R R76, SRZ ;  /* 0x00000000004c7805 */ /* 0x000fc6000001ff00 */
[----:B------:R-:W3:Y:S01]  /*6400*/  MUFU.EX2 R28, R28 ;  /* 0x0000001c001c7308 */ /* 0x000ee20000000800 */
[----:B-1----:R-:W-:-:S07]  /*6410*/  FADD.FTZ R11, R187, R52 ;  /* 0x00000034bb0b7221 */ /* 0x002fce0000010000 */
[----:B------:R-:W1:Y:S01]  /*6420*/  MUFU.EX2 R39, R134 ;  /* 0x0000008600277308 */ /* 0x000e620000000800 */
[----:B--2---:R-:W-:Y:S01]  /*6430*/  FADD.FTZ R54, R38, R65 ;  /* 0x0000004126367221 */ /* 0x004fe20000010000 */
[----:B------:R-:W-:-:S06]  /*6440*/  CS2R R64, SRZ ;  /* 0x0000000000407805 */ /* 0x000fcc000001ff00 */
[----:B------:R-:W0:Y:S01]  /*6450*/  MUFU.EX2 R189, R189 ;  /* 0x000000bd00bd7308 */ /* 0x000e220000000800 */
[C---:B---3--:R-:W-:Y:S01]  /*6460*/  FADD.FTZ R52, R28.reuse, R11 ;  /* 0x0000000b1c347221 */ /* 0x048fe20000010000 */
[----:B------:R-:W-:Y:S02]  /*6470*/  F2FP.BF16.F32.PACK_AB R187, R28, R187 ;  /* 0x000000bb1cbb723e */ /* 0x000fe400000010ff */
[----:B------:R-:W-:-:S04]  /*6480*/  CS2R R28, SRZ ;  /* 0x00000000001c7805 */ /* 0x000fc8000001ff00 */
[----:B------:R-:W2:Y:S01]  /*6490*/  MUFU.EX2 R41, R138 ;  /* 0x0000008a00297308 */ /* 0x000ea20000000800 */
[----:B-1----:R-:W-:-:S07]  /*64a0*/  FADD.FTZ R54, R39, R54 ;  /* 0x0000003627367221 */ /* 0x002fce0000010000 */
        /* <DEDUP_REMOVED lines=9> */
[----:B------:R-:W-:-:S06]  /*6540*/  F2FP.BF16.F32.PACK_AB R196, R100, R41 ;  /* 0x0000002964c4723e */ /* 0x000fcc00000010ff */
[----:B------:R-:W0:Y:S01]  /*6550*/  MUFU.EX2 R34, R34 ;  /* 0x0000002200227308 */ /* 0x000e220000000800 */
[----:B--2---:R-:W-:-:S07]  /*6560*/  FADD.FTZ R3, R191, R52 ;  /* 0x00000034bf037221 */ /* 0x004fce0000010000 */
[----:B------:R-:W2:Y:S01]  /*6570*/  MUFU.EX2 R102, R102 ;  /* 0x0000006600667308 */ /* 0x000ea20000000800 */
[----:B-1----:R-:W-:-:S07]  /*6580*/  FADD.FTZ R11, R43, R54 ;  /* 0x000000362b0b7221 */ /* 0x002fce0000010000 */
[----:B------:R-:W1:Y:S01]  /*6590*/  MUFU.EX2 R193, R193 ;  /* 0x000000c100c17308 */ /* 0x000e620000000800 */
[C---:B0-----:R-:W-:Y:S01]  /*65a0*/  FADD.FTZ R52, R34.reuse, R3 ;  /* 0x0000000322347221 */ /* 0x041fe20000010000 */
[----:B------:R-:W-:Y:S02]  /*65b0*/  F2FP.BF16.F32.PACK_AB R191, R34, R191 ;  /* 0x000000bf22bf723e */ /* 0x000fe400000010ff */
[----:B------:R-:W-:-:S04]  /*65c0*/  CS2R R34, SRZ ;  /* 0x0000000000227805 */ /* 0x000fc8000001ff00 */
[----:B------:R-:W0:Y:S01]  /*65d0*/  MUFU.EX2 R200, R200 ;  /* 0x000000c800c87308 */ /* 0x000e220000000800 */
        /* <DEDUP_REMOVED lines=8> */
[----:B------:R-:W-:Y:S02]  /*6660*/  F2FP.BF16.F32.PACK_AB R193, R36, R193 ;  /* 0x000000c124c1723e */ /* 0x000fe400000010ff */
[----:B------:R-:W-:-:S04]  /*6670*/  CS2R R36, SRZ ;  /* 0x0000000000247805 */ /* 0x000fc8000001ff00 */
        /* <DEDUP_REMOVED lines=9> */
[----:B------:R-:W-:Y:S02]  /*6710*/  F2FP.BF16.F32.PACK_AB R195, R40, R195 ;  /* 0x000000c328c3723e */ /* 0x000fe400000010ff */
[----:B------:R-:W-:-:S04]  /*6720*/  CS2R R40, SRZ ;  /* 0x0000000000287805 */ /* 0x000fc8000001ff00 */
        /* <DEDUP_REMOVED lines=46> */
[----:B------:R-:W-:Y:S02]  /*6a10*/  F2FP.BF16.F32.PACK_AB R210, R55, R210 ;  /* 0x000000d237d2723e */ /* 0x000fe400000010ff */
[----:B------:R-:W-:Y:S02]  /*6a20*/  CS2R R54, SRZ ;  /* 0x0000000000367805 */ /* 0x000fe4000001ff00 */
[----:B------:R-:W-:Y:S02]  /*6a30*/  CS2R R52, SRZ ;  /* 0x0000000000347805 */ /* 0x000fe4000001ff00 */
        /* <DEDUP_REMOVED lines=10> */
[----:B------:R-:W-:Y:S02]  /*6ae0*/  F2FP.BF16.F32.PACK_AB R212, R57, R212 ;  /* 0x000000d439d4723e */ /* 0x000fe400000010ff */
[----:B------:R-:W-:-:S04]  /*6af0*/  CS2R R56, SRZ ;  /* 0x0000000000387805 */ /* 0x000fc8000001ff00 */
        /* <DEDUP_REMOVED lines=10> */
[----:B------:R-:W-:Y:S02]  /*6ba0*/  F2FP.BF16.F32.PACK_AB R214, R59, R214 ;  /* 0x000000d63bd6723e */ /* 0x000fe400000010ff */
[----:B------:R-:W-:-:S04]  /*6bb0*/  CS2R R58, SRZ ;  /* 0x00000000003a7805 */ /* 0x000fc8000001ff00 */
[----:B------:R0:W3:Y:S01]  /*6bc0*/  MUFU.EX2 R209, R86 ;  /* 0x0000005600d17308 */ /* 0x0000e20000000800 */
[----:B--2---:R-:W-:-:S07]  /*6bd0*/  FADD.FTZ R26, R84, R3 ;  /* 0x00000003541a7221 */ /* 0x004fce0000010000 */
[----:B------:R2:W4:Y:S01]  /*6be0*/  MUFU.EX2 R61, R194 ;  /* 0x000000c2003d7308 */ /* 0x0005220000000800 */
[----:B-1----:R-:W-:Y:S01]  /*6bf0*/  FADD.FTZ R30, R216, R11 ;  /* 0x0000000bd81e7221 */ /* 0x002fe20000010000 */
[----:B0-----:R-:W-:-:S06]  /*6c00*/  CS2R R86, SRZ ;  /* 0x0000000000567805 */ /* 0x001fcc000001ff00 */
[----:B------:R-:W0:Y:S01]  /*6c10*/  MUFU.EX2 R92, R92 ;  /* 0x0000005c005c7308 */ /* 0x000e220000000800 */
[----:B---3--:R-:W-:Y:S01]  /*6c20*/  FADD.FTZ R3, R209, R26 ;  /* 0x0000001ad1037221 */ /* 0x008fe20000010000 */
[----:B--2---:R-:W-:Y:S02]  /*6c30*/  F2FP.BF16.F32.PACK_AB R194, R39, R38 ;  /* 0x0000002627c2723e */ /* 0x004fe400000010ff */
[----:B------:R-:W-:Y:S02]  /*6c40*/  CS2R R38, SRZ ;  /* 0x0000000000267805 */ /* 0x000fe4000001ff00 */
[----:B------:R-:W-:Y:S02]  /*6c50*/  F2FP.BF16.F32.PACK_AB R209, R209, R84 ;  /* 0x00000054d1d1723e */ /* 0x000fe400000010ff */
[----:B------:R-:W-:Y:S01]  /*6c60*/  CS2R R84, SRZ ;  /* 0x0000000000547805 */ /* 0x000fe2000001ff00 */
[----:B------:R-:W1:Y:S01]  /*6c70*/  MUFU.EX2 R218, R218 ;  /* 0x000000da00da7308 */ /* 0x000e620000000800 */
[C---:B----4-:R-:W-:Y:S01]  /*6c80*/  FADD.FTZ R11, R61.reuse, R30 ;  /* 0x0000001e3d0b7221 */ /* 0x050fe20000010000 */
[----:B------:R-:W-:-:S02]  /*6c90*/  F2FP.BF16.F32.PACK_AB R216, R61, R216 ;  /* 0x000000d83dd8723e */ /* 0x000fc400000010ff */
[----:B------:R-:W-:-:S04]  /*6ca0*/  CS2R R60, SRZ ;  /* 0x00000000003c7805 */ /* 0x000fc8000001ff00 */
[----:B------:R-:W2:Y:S01]  /*6cb0*/  MUFU.EX2 R211, R94 ;  /* 0x0000005e00d37308 */ /* 0x000ea20000000800 */
[----:B0-----:R-:W-:-:S07]  /*6cc0*/  FADD.FTZ R26, R92, R3 ;  /* 0x000000035c1a7221 */ /* 0x001fce0000010000 */
        /* <DEDUP_REMOVED lines=22> */
[----:B0-----:R-:W-:Y:S01]  /*6e30*/  FADD.FTZ R10, R116, R11 ;  /* 0x0000000b740a7221 */ /* 0x001fe20000010000 */
[C---:B-1----:R-:W-:Y:S01]  /*6e40*/  FADD.FTZ R3, R33.reuse, R30 ;  /* 0x0000001e21037221 */ /* 0x042fe20000010000 */
[----:B------:R-:W-:Y:S02]  /*6e50*/  F2FP.BF16.F32.PACK_AB R218, R33, R218 ;  /* 0x000000da21da723e */ /* 0x000fe400000010ff */
[----:B------:R-:W-:Y:S02]  /*6e60*/  CS2R R32, SRZ ;  /* 0x0000000000207805 */ /* 0x000fe4000001ff00 */
[----:B------:R-:W-:Y:S01]  /*6e70*/  CS2R R30, SRZ ;  /* 0x00000000001e7805 */ /* 0x000fe2000001ff00 */
[C---:B--2---:R-:W-:Y:S01]  /*6e80*/  FADD.FTZ R10, R63.reuse, R10 ;  /* 0x0000000a3f0a7221 */ /* 0x044fe20000010000 */
[----:B------:R-:W-:Y:S02]  /*6e90*/  F2FP.BF16.F32.PACK_AB R219, R63, R116 ;  /* 0x000000743fdb723e */ /* 0x000fe400000010ff */
[----:B------:R-:W-:Y:S01]  /*6ea0*/  CS2R R62, SRZ ;  /* 0x00000000003e7805 */ /* 0x000fe2000001ff00 */
[----:B------:R-:W-:Y:S06]  /*6eb0*/  @!P2 BRA `(.L_x_6871) ;  /* 0x0000005400eca947 */ /* 0x000fec0003800000 */
[----:B------:R-:W-:Y:S01]  /*6ec0*/  R2UR UR6, R16 ;  /* 0x00000000100672ca */ /* 0x000fe200000e0000 */
[----:B------:R-:W-:Y:S01]  /*6ed0*/  VIADD R12, R112, 0xfffffffe ;  /* 0xfffffffe700c7836 */ /* 0x000fe20000000000 */
[----:B------:R-:W-:Y:S01]  /*6ee0*/  MOV R13, R90 ;  /* 0x0000005a000d7202 */ /* 0x000fe20000000f00 */
[----:B------:R-:W-:Y:S01]  /*6ef0*/  IMAD.MOV.U32 R11, RZ, RZ, R88 ;  /* 0x000000ffff0b7224 */ /* 0x000fe200078e0058 */
[----:B------:R-:W-:Y:S01]  /*6f00*/  UMOV UR61, UR60 ;  /* 0x0000003c003d7c82 */ /* 0x000fe20008000000 */
[----:B------:R-:W-:Y:S01]  /*6f10*/  IMAD.MOV.U32 R87, RZ, RZ, RZ ;  /* 0x000000ffff577224 */ /* 0x000fe200078e00ff */
[----:B------:R-:W-:-:S07]  /*6f20*/  ULDC UR7, c[0x0][0x9d8] ;  /* 0x0002760000077ab9 */ /* 0x000fce0000000800 */
[----:B------:R-:W-:-:S07]  /*6f30*/  IMAD.U32 R14, RZ, RZ, UR6 ;  /* 0x00000006ff0e7e24 */ /* 0x000fce000f8e00ff */
.L_x_6882:
        /* <DEDUP_REMOVED lines=12> */
.L_x_6873:
        /* <DEDUP_REMOVED lines=8> */
.L_x_6874:
[----:B-1----:R-:W-:Y:S05]  /*7080*/  @P1 BRA `(.L_x_6872) ;  /* 0x0000000000081947 */ /* 0x002fea0003800000 */
[----:B------:R-:W1:Y:S02]  /*7090*/  SYNCS.PHASECHK.TRANS64.TRYWAIT P1, [UR6+0x34830], R15 ;  /* 0x0348300fff0075a7 */ /* 0x000e640008020146 */
[----:B-1----:R-:W-:Y:S05]  /*70a0*/  @!P1 BRA `(.L_x_6875) ;  /* 0x000000b800c49947 */ /* 0x002fea0003800000 */
.L_x_6872:
[----:B-1----:R-:W1:Y:S01]  /*70b0*/  S2R R20, SR_TID.X ;  /* 0x0000000000147919 */ /* 0x002e620000002100 */
        /* <DEDUP_REMOVED lines=28> */
[----:B-1----:R-:W-:Y:S01]  /*7280*/  SHF.R.U32.HI R20, RZ, 0x7, R20 ;  /* 0x00000007ff147819 */ /* 0x002fe20000011614 */
[----:B------:R-:W-:Y:S01]  /*7290*/  UMOV UR36, UR14 ;  /* 0x0000000e00247c82 */ /* 0x000fe20008000000 */
[----:B------:R-:W-:Y:S01]  /*72a0*/  UMOV UR37, UR15 ;  /* 0x0000000f00257c82 */ /* 0x000fe20008000000 */
[----:B------:R-:W-:-:S02]  /*72b0*/  UIADD3 UR42, UR6, 0x280, URZ ;  /* 0x00000280062a7890 */ /* 0x000fc4000fffe03f */
[----:B0-----:R-:W-:Y:S01]  /*72c0*/  VIADD R15, R20, 0x8 ;  /* 0x00000008140f7836 */ /* 0x001fe20000000000 */
        /* <DEDUP_REMOVED lines=581> */
.L_x_6877:
        /* <DEDUP_REMOVED lines=8> */
.L_x_6878:
[----:B-1----:R-:W-:Y:S05]  /*97a0*/  @P1 BRA `(.L_x_6876) ;  /* 0x0000000000081947 */ /* 0x002fea0003800000 */
[----:B------:R-:W1:Y:S02]  /*97b0*/  SYNCS.PHASECHK.TRANS64.TRYWAIT P1, [UR6+0x34850], R14 ;  /* 0x0348500eff0075a7 */ /* 0x000e640008020146 */
[----:B-1----:R-:W-:Y:S05]  /*97c0*/  @!P1 BRA `(.L_x_6879) ;  /* 0x0000009400149947 */ /* 0x002fea0003800000 */
.L_x_6876:
[----:B------:R-:W-:Y:S01]  /*97d0*/  R2UR UR6, R2 ;  /* 0x00000000020672ca */ /* 0x000fe200000e0000 */
[----:B------:R-:W-:Y:S01]  /*97e0*/  WARPGROUP.ARRIVE ;  /* 0x00000000000079c5 */ /* 0x000fe20000000000 */
[----:B------:R-:W-:-:S05]  /*97f0*/  UMOV UR11, 0x40000040 ;  /* 0x40000040000b7882 */ /* 0x000fca0000000000 */
[----:B-1----:R-:W1:Y:S06]  /*9800*/  S2R R15, SR_TID.X ;  /* 0x00000000000f7919 */ /* 0x002e6c0000002100 */
[----:B------:R-:W-:-:S04]  /*9810*/  UIADD3 UR6, UR6, 0x400, URZ ;  /* 0x0000040006067890 */ /* 0x000fc8000fffe03f */
[----:B------:R-:W-:-:S04]  /*9820*/  USHF.R.U32.HI UR6, URZ, 0x4, UR6 ;  /* 0x000000043f067899 */ /* 0x000fc80008011606 */
[----:B------:R-:W-:-:S04]  /*9830*/  ULOP3.LUT UR6, UR6, 0x3fff, URZ, 0xc0, !UPT ;  /* 0x00003fff06067892 */ /* 0x000fc8000f8ec03f */
[----:B------:R-:W-:-:S04]  /*9840*/  ULOP3.LUT UR6, UR6, 0x5800000, URZ, 0xfc, !UPT ;  /* 0x0580000006067892 */ /* 0x000fc8000f8efc3f */
[----:B------:R-:W-:Y:S01]  /*9850*/  UIMAD UR6, UR61, 0xb00, UR6 ;  /* 0x00000b003d0678a4 */ /* 0x000fe2000f8e0206 */
[----:B-1----:R-:W-:-:S06]  /*9860*/  SHF.R.U32.HI R15, RZ, 0x7, R15 ;  /* 0x00000007ff0f7819 */ /* 0x002fcc000001160f */
[----:B------:R-:W-:Y:S02]  /*9870*/  UMOV UR10, UR6 ;  /* 0x00000006000a7c82 */ /* 0x000fe40008000000 */
[----:B------:R-:W-:Y:S01]  /*9880*/  HGMMA.64x128x16.F32.BF16 R24, R176, gdesc[UR8].tnspB, R24, gsb0 ;  /* 0x41e00008b0187df0 */ /* 0x000fe20008001818 */
[----:B------:R-:W-:Y:S01]  /*9890*/  UIADD3 UR10, UR6, 0x80, URZ ;  /* 0x00000080060a7890 */ /* 0x000fe2000fffe03f */
[----:B0-----:R-:W-:Y:S01]  /*98a0*/  IADD3 R14, -R15, 0xb, RZ ;  /* 0x0000000b0f0e7810 */ /* 0x001fe20007ffe1ff */
[----:B------:R-:W-:Y:S01]  /*98b0*/  UMOV UR11, 0x40000040 ;  /* 0x40000040000b7882 */ /* 0x000fe20000000000 */
[----:B------:R-:W-:Y:S02]  /*98c0*/  WARPGROUP.DEPBAR.LE gsb0, 0x0 ;  /* 0x00008000000079c5 */ /* 0x000fe40000010000 */
[----:B------:R-:W-:-:S06]  /*98d0*/  WARPGROUP.ARRIVE ;  /* 0x00000000000079c5 */ /* 0x000fcc0000000000 */
[----:B------:R-:W-:Y:S01]  /*98e0*/  HGMMA.64x128x16.F32.BF16 R24, R180, gdesc[UR8].tnspB, R24, gsb0 ;  /* 0x41e00008b4187df0 */ /* 0x000fe20008001818 */
[----:B------:R-:W-:Y:S01]  /*98f0*/  UIADD3 UR10, UR6, 0x100, URZ ;  /* 0x00000100060a7890 */ /* 0x000fe2000fffe03f */
[----:B------:R-:W-:Y:S01]  /*9900*/  UMOV UR11, 0x40000040 ;  /* 0x40000040000b7882 */ /* 0x000fe20000000000 */
[----:B------:R-:W-:Y:S02]  /*9910*/  WARPGROUP.DEPBAR.LE gsb0, 0x0 ;  /* 0x00008000000079c5 */ /* 0x000fe40000010000 */
[----:B------:R-:W-:-:S07]  /*9920*/  WARPGROUP.ARRIVE ;  /* 0x00000000000079c5 */ /* 0x000fce0000000000 */
        /* <DEDUP_REMOVED lines=33> */
[----:B------:R-:W-:Y:S01]  /*9b40*/  UIADD3 UR6, UR6, 0x500, URZ ;  /* 0x0000050006067890 */ /* 0x000fe2000fffe03f */
[----:B------:R-:W-:Y:S02]  /*9b50*/  WARPGROUP.DEPBAR.LE gsb0, 0x0 ;  /* 0x00008000000079c5 */ /* 0x000fe40000010000 */
[----:B------:R-:W-:-:S06]  /*9b60*/  WARPGROUP.ARRIVE ;  /* 0x00000000000079c5 */ /* 0x000fcc0000000000 */
[----:B------:R-:W-:Y:S01]  /*9b70*/  HGMMA.64x128x16.F32.BF16 R24, R212, gdesc[UR8].tnspB, R24, gsb0 ;  /* 0x41e00008d4187df0 */ /* 0x000fe20008001818 */
[----:B------:R-:W-:Y:S01]  /*9b80*/  UMOV UR10, UR6 ;  /* 0x00000006000a7c82 */ /* 0x000fe20008000000 */
[----:B------:R-:W-:Y:S01]  /*9b90*/  UMOV UR11, 0x40000040 ;  /* 0x40000040000b7882 */ /* 0x000fe20000000000 */
[----:B------:R-:W-:Y:S02]  /*9ba0*/  WARPGROUP.DEPBAR.LE gsb0, 0x0 ;  /* 0x00008000000079c5 */ /* 0x000fe40000010000 */
[----:B------:R-:W-:-:S07]  /*9bb0*/  WARPGROUP.ARRIVE ;  /* 0x00000000000079c5 */ /* 0x000fce0000000000 */
[----:B------:R-:W-:Y:S03]  /*9bc0*/  HGMMA.64x128x16.F32.BF16 R24, R216, gdesc[UR8].tnspB, R24, gsb0 ;  /* 0x41e00008d8187df0 */ /* 0x000fe60008001818 */
[----:B------:R-:W-:Y:S02]  /*9bd0*/  WARPGROUP.DEPBAR.LE gsb0, 0x0 ;  /* 0x00008000000079c5 */ /* 0x000fe40000010000 */
[----:B------:R0:W-:Y:S06]  /*9be0*/  BAR.ARV R14, 0x100 ;  /* 0x0004000e0000751d */ /* 0x0001ec0000002000 */
[----:B------:R-:W-:Y:S05]  /*9bf0*/  @!P0 BRA `(.L_x_6880) ;  /* 0x0000000000048947 */ /* 0x000fea0003800000 */
[----:B------:R-:W-:Y:S01]  /*9c00*/  BPT.TRAP 0x1 ;  /* 0x000000040000795c */ /* 0x000fe20000300000 */
.L_x_6880:
[----:B0-----:R-:W-:Y:S01]  /*9c10*/  FMUL.FTZ R14, R168, UR7 ;  /* 0x00000007a80e7c20 */ /* 0x001fe20008410000 */
        /* <DEDUP_REMOVED lines=99> */
[----:B------:R-:W-:-:S02]  /*a250*/  R2UR UR6, R2 ;  /* 0x00000000020672ca */ /* 0x000fc400000e0000 */
        /* <DEDUP_REMOVED lines=58> */
[----:B--2---:R-:W-:Y:S01]  /*a600*/  FMNMX.FTZ R99, R139, R100, !PT ;  /* 0x000000648b637209 */ /* 0x004fe20007810000 */
[----:B------:R-:W-:Y:S01]  /*a610*/  FMUL.FTZ R100, R102, UR7 ;  /* 0x0000000766647c20 */ /* 0x000fe20008410000 */
[----:B------:R-:W-:-:S05]  /*a620*/  FMUL.FTZ R102, R103, UR7 ;  /* 0x0000000767667c20 */ /* 0x000fca0008410000 */
        /* <DEDUP_REMOVED lines=101> */
[----:B------:R-:W1:Y:S01]  /*ac80*/  SHFL.BFLY PT, R89, R92, 0x2, 0x1f ;  /* 0x0c401f005c597f89 */ /* 0x000e6200000e0000 */
[----:B--2---:R-:W-:-:S04]  /*ac90*/  FMNMX.FTZ R90, R94, R99, !PT ;  /* 0x000000635e5a7209 */ /* 0x004fc80007810000 */
[----:B0-----:R-:W-:-:S05]  /*aca0*/  FMNMX.FTZ R99, R95, R90, !PT ;  /* 0x0000005a5f637209 */ /* 0x001fca0007810000 */
[----:B------:R-:W0:Y:S01]  /*acb0*/  SHFL.BFLY PT, R88, R99, 0x2, 0x1f ;  /* 0x0c401f0063587f89 */ /* 0x000e2200000e0000 */
        /* <DEDUP_REMOVED lines=10> */
[-CC-:B------:R-:W-:Y:S01]  /*ad60*/  FFMA.FTZ R169, R161, R89.reuse, -R177.reuse ;  /* 0x00000059a1a97223 */ /* 0x180fe200000108b1 */
[-CC-:B------:R-:W-:Y:S01]  /*ad70*/  FFMA.FTZ R161, R153, R89.reuse, -R177.reuse ;  /* 0x0000005999a17223 */ /* 0x180fe200000108b1 */
[-C--:B------:R-:W-:Y:S01]  /*ad80*/  FFMA.FTZ R153, R157, R89.reuse, -R177 ;  /* 0x000000599d997223 */ /* 0x080fe200000108b1 */
[-C--:B------:R-:W-:Y:S01]  /*ad90*/  FMUL.FTZ R105, R11, R89.reuse ;  /* 0x000000590b697220 */ /* 0x080fe20000410000 */
[----:B------:R-:W2:Y:S01]  /*ada0*/  LDL R157, [R1] ;  /* 0x00000000019d7983 */ /* 0x000ea20000100800 */
[C---:B------:R-:W-:Y:S01]  /*adb0*/  FADD.FTZ R11, -R90.reuse, R13 ;  /* 0x0000000d5a0b7221 */ /* 0x040fe20000010100 */
[-CC-:B------:R-:W-:Y:S01]  /*adc0*/  FFMA.FTZ R13, R91, R89.reuse, -R177.reuse ;  /* 0x000000595b0d7223 */ /* 0x180fe200000108b1 */
[-C--:B------:R-:W-:Y:S01]  /*add0*/  FMUL.FTZ R91, R90, R89.reuse ;  /* 0x000000595a5b7220 */ /* 0x080fe20000410000 */
[-C--:B------:R-:W-:Y:S01]  /*ade0*/  FFMA.FTZ R135, R14, R89.reuse, -R177 ;  /* 0x000000590e877223 */ /* 0x080fe200000108b1 */
[-C--:B------:R-:W-:Y:S01]  /*adf0*/  FMUL.FTZ R11, R11, R89.reuse ;  /* 0x000000590b0b7220 */ /* 0x080fe20000410000 */
[----:B------:R0:W-:Y:S01]  /*ae00*/  MUFU.EX2 R92, R105 ;  /* 0x00000069005c7308 */ /* 0x0001e20000000800 */
[-C--:B------:R-:W-:Y:S01]  /*ae10*/  FFMA.FTZ R20, R20, R89.reuse, -R91 ;  /* 0x0000005914147223 */ /* 0x080fe2000001085b */
        /* <DEDUP_REMOVED lines=25> */
[-CC-:B0-----:R-:W-:Y:S01]  /*afb0*/  FFMA.FTZ R105, R196, R89.reuse, -R177.reuse ;  /* 0x00000059c4697223 */ /* 0x181fe200000108b1 */
        /* <DEDUP_REMOVED lines=12> */
[-CC-:B------:R-:W-:Y:S01]  /*b080*/  FFMA.FTZ R177, R21, R89.reuse, -R91.reuse ;  /* 0x0000005915b17223 */ /* 0x180fe2000001085b */
[----:B------:R-:W-:Y:S01]  /*b090*/  MUFU.EX2 R11, R11 ;  /* 0x0000000b000b7308 */ /* 0x000fe20000000800 */
[-CC-:B------:R-:W-:Y:S01]  /*b0a0*/  FFMA.FTZ R179, R170, R89.reuse, -R91.reuse ;  /* 0x00000059aab37223 */ /* 0x180fe2000001085b */
[----:B------:R-:W-:-:S06]  /*b0b0*/  FFMA.FTZ R170, R171, R89, -R91 ;  /* 0x00000059abaa7223 */ /* 0x000fcc000001085b */
[----:B------:R-:W0:Y:S08]  /*b0c0*/  MUFU.EX2 R135, R135 ;  /* 0x0000008700877308 */ /* 0x000e300000000800 */
[----:B------:R-:W1:Y:S01]  /*b0d0*/  MUFU.EX2 R20, R20 ;  /* 0x0000001400147308 */ /* 0x000e620000000800 */
[----:B------:R-:W-:-:S07]  /*b0e0*/  FFMA.FTZ R181, R162, R89, -R91 ;  /* 0x00000059a2b57223 */ /* 0x000fce000001085b */
[----:B------:R-:W3:Y:S08]  /*b0f0*/  MUFU.EX2 R175, R175 ;  /* 0x000000af00af7308 */ /* 0x000ef00000000800 */
[----:B------:R-:W4:Y:S01]  /*b100*/  MUFU.EX2 R177, R177 ;  /* 0x000000b100b17308 */ /* 0x000f220000000800 */
[----:B------:R-:W-:-:S07]  /*b110*/  FFMA.FTZ R162, R163, R89, -R91 ;  /* 0x00000059a3a27223 */ /* 0x000fce000001085b */
[----:B------:R-:W5:Y:S08]  /*b120*/  MUFU.EX2 R133, R133 ;  /* 0x0000008500857308 */ /* 0x000f700000000800 */
[----:B------:R-:W5:Y:S01]  /*b130*/  MUFU.EX2 R179, R179 ;  /* 0x000000b300b37308 */ /* 0x000f620000000800 */
[----:B------:R-:W-:Y:S01]  /*b140*/  FFMA.FTZ R201, R120, R89, -R91 ;  /* 0x0000005978c97223 */ /* 0x000fe2000001085b */
[----:B0-----:R-:W-:Y:S01]  /*b150*/  FFMA.FTZ R120, R92, R3, R135 ;  /* 0x000000035c787223 */ /* 0x001fe20000010087 */
[----:B-1----:R-:W-:-:S05]  /*b160*/  FFMA.FTZ R10, R11, R10, R20 ;  /* 0x0000000a0b0a7223 */ /* 0x002fca0000010014 */
[----:B------:R-:W0:Y:S01]  /*b170*/  MUFU.EX2 R173, R173 ;  /* 0x000000ad00ad7308 */ /* 0x000e220000000800 */
[----:B------:R-:W-:-:S07]  /*b180*/  FFMA.FTZ R183, R166, R89, -R91 ;  /* 0x00000059a6b77223 */ /* 0x000fce000001085b */
[----:B------:R-:W1:Y:S01]  /*b190*/  MUFU.EX2 R170, R170 ;  /* 0x000000aa00aa7308 */ /* 0x000e620000000800 */
[-CC-:B------:R-:W-:Y:S01]  /*b1a0*/  FFMA.FTZ R199, R132, R89.reuse, -R91.reuse ;  /* 0x0000005984c77223 */ /* 0x180fe2000001085b */
[----:B------:R-:W-:Y:S01]  /*b1b0*/  FFMA.FTZ R132, R134, R89, -R91 ;  /* 0x0000005986847223 */ /* 0x000fe2000001085b */
[----:B---3--:R-:W-:-:S05]  /*b1c0*/  FADD.FTZ R134, R175, R120 ;  /* 0x00000078af867221 */ /* 0x008fca0000010000 */
[----:B------:R-:W3:Y:S01]  /*b1d0*/  MUFU.EX2 R131, R131 ;  /* 0x0000008300837308 */ /* 0x000ee20000000800 */
[----:B----4-:R-:W-:Y:S01]  /*b1e0*/  FADD.FTZ R10, R177, R10 ;  /* 0x0000000ab10a7221 */ /* 0x010fe20000010000 */
[----:B------:R-:W-:-:S06]  /*b1f0*/  FFMA.FTZ R166, R167, R89, -R91 ;  /* 0x00000059a7a67223 */ /* 0x000fcc000001085b */
[----:B------:R-:W4:Y:S01]  /*b200*/  MUFU.EX2 R181, R181 ;  /* 0x000000b500b57308 */ /* 0x000f220000000800 */
[----:B-----5:R-:W-:Y:S01]  /*b210*/  FADD.FTZ R134, R133, R134 ;  /* 0x0000008685867221 */ /* 0x020fe20000010000 */
[----:B------:R-:W-:-:S06]  /*b220*/  FADD.FTZ R3, R179, R10 ;  /* 0x0000000ab3037221 */ /* 0x000fcc0000010000 */
[----:B------:R-:W5:Y:S01]  /*b230*/  MUFU.EX2 R169, R169 ;  /* 0x000000a900a97308 */ /* 0x000f620000000800 */
[----:B------:R-:W-:-:S07]  /*b240*/  FFMA.FTZ R185, R154, R89, -R91 ;  /* 0x000000599ab97223 */ /* 0x000fce000001085b */
[----:B------:R-:W5:Y:S01]  /*b250*/  MUFU.EX2 R162, R162 ;  /* 0x000000a200a27308 */ /* 0x000f620000000800 */
[----:B0-----:R-:W-:Y:S01]  /*b260*/  FADD.FTZ R134, R173, R134 ;  /* 0x00000086ad867221 */ /* 0x001fe20000010000 */
[----:B-1----:R-:W-:-:S06]  /*b270*/  FADD.FTZ R10, R170, R3 ;  /* 0x00000003aa0a7221 */ /* 0x002fcc0000010000 */
[----:B------:R-:W0:Y:S01]  /*b280*/  MUFU.EX2 R129, R129 ;  /* 0x0000008100817308 */ /* 0x000e220000000800 */
[----:B------:R-:W-:-:S07]  /*b290*/  FFMA.FTZ R154, R155, R89, -R91 ;  /* 0x000000599b9a7223 */ /* 0x000fce000001085b */
[----:B------:R-:W1:Y:S01]  /*b2a0*/  MUFU.EX2 R183, R183 ;  /* 0x000000b700b77308 */ /* 0x000e620000000800 */
[----:B---3--:R-:W-:Y:S01]  /*b2b0*/  FADD.FTZ R134, R131, R134 ;  /* 0x0000008683867221 */ /* 0x008fe20000010000 */
[----:B----4-:R-:W-:-:S06]  /*b2c0*/  FADD.FTZ R3, R181, R10 ;  /* 0x0000000ab5037221 */ /* 0x010fcc0000010000 */
[----:B------:R-:W3:Y:S01]  /*b2d0*/  MUFU.EX2 R165, R165 ;  /* 0x000000a500a57308 */ /* 0x000ee20000000800 */
[----:B------:R-:W-:-:S07]  /*b2e0*/  FFMA.FTZ R187, R158, R89, -R91 ;  /* 0x000000599ebb7223 */ /* 0x000fce000001085b */
        /* <DEDUP_REMOVED lines=35> */
[----:B------:R-:W2:Y:S01]  /*b520*/  MUFU.EX2 R191, R191 ;  /* 0x000000bf00bf7308 */ /* 0x000ea20000000800 */
        /* <DEDUP_REMOVED lines=11> */
[----:B--2---:R-:W-:-:S06]  /*b5e0*/  FADD.FTZ R3, R191, R10 ;  /* 0x0000000abf037221 */ /* 0x004fcc0000010000 */
[----:B------:R-:W2:Y:S01]  /*b5f0*/  MUFU.EX2 R137, R137 ;  /* 0x0000008900897308 */ /* 0x000ea20000000800 */
        /* <DEDUP_REMOVED lines=9> */
[----:B------:R-:W3:Y:S08]  /*b690*/  MUFU.EX2 R172, R172 ;  /* 0x000000ac00ac7308 */ /* 0x000ef00000000800 */
[----:B------:R-:W4:Y:S01]  /*b6a0*/  MUFU.EX2 R142, R142 ;  /* 0x0000008e008e7308 */ /* 0x000f220000000800 */
[----:B--2---:R-:W-:Y:S01]  /*b6b0*/  FADD.FTZ R134, R137, R134 ;  /* 0x0000008689867221 */ /* 0x004fe20000010000 */
[----:B-----5:R-:W-:-:S06]  /*b6c0*/  FADD.FTZ R10, R138, R3 ;  /* 0x000000038a0a7221 */ /* 0x020fcc0000010000 */
[----:B------:R-:W2:Y:S08]  /*b6d0*/  MUFU.EX2 R115, R115 ;  /* 0x0000007300737308 */ /* 0x000eb00000000800 */
[----:B------:R-:W5:Y:S01]  /*b6e0*/  MUFU.EX2 R197, R197 ;  /* 0x000000c500c57308 */ /* 0x000f620000000800 */
[----:B0-----:R-:W-:Y:S01]  /*b6f0*/  FADD.FTZ R3, R117, R134 ;  /* 0x0000008675037221 */ /* 0x001fe20000010000 */
[----:B-1----:R-:W-:-:S06]  /*b700*/  FADD.FTZ R21, R195, R10 ;  /* 0x0000000ac3157221 */ /* 0x002fcc0000010000 */
[----:B------:R-:W0:Y:S01]  /*b710*/  MUFU.EX2 R168, R168 ;  /* 0x000000a800a87308 */ /* 0x000e220000000800 */
[----:B------:R-:W-:-:S07]  /*b720*/  FFMA.FTZ R209, R104, R89, -R91 ;  /* 0x0000005968d17223 */ /* 0x000fce000001085b */
[----:B------:R-:W1:Y:S01]  /*b730*/  MUFU.EX2 R130, R130 ;  /* 0x0000008200827308 */ /* 0x000e620000000800 */
[----:B------:R-:W-:Y:S01]  /*b740*/  FFMA.FTZ R104, R106, R89, -R91 ;  /* 0x000000596a687223 */ /* 0x000fe2000001085b */
[----:B---3--:R-:W-:Y:S01]  /*b750*/  FADD.FTZ R10, R172, R3 ;  /* 0x00000003ac0a7221 */ /* 0x008fe20000010000 */
[----:B----4-:R-:W-:-:S05]  /*b760*/  FADD.FTZ R106, R142, R21 ;  /* 0x000000158e6a7221 */ /* 0x010fca0000010000 */
[----:B------:R-:W3:Y:S01]  /*b770*/  MUFU.EX2 R113, R113 ;  /* 0x0000007100717308 */ /* 0x000ee20000000800 */
[----:B------:R-:W-:-:S07]  /*b780*/  FFMA.FTZ R120, R122, R89, -R91 ;  /* 0x000000597a787223 */ /* 0x000fce000001085b */
[----:B------:R-:W4:Y:S01]  /*b790*/  MUFU.EX2 R199, R199 ;  /* 0x000000c700c77308 */ /* 0x000f220000000800 */
[----:B--2---:R-:W-:Y:S01]  /*b7a0*/  FADD.FTZ R3, R115, R10 ;  /* 0x0000000a73037221 */ /* 0x004fe20000010000 */
[----:B-----5:R-:W-:-:S06]  /*b7b0*/  FADD.FTZ R21, R197, R106 ;  /* 0x0000006ac5157221 */ /* 0x020fcc0000010000 */
[----:B------:R-:W2:Y:S01]  /*b7c0*/  MUFU.EX2 R164, R164 ;  /* 0x000000a400a47308 */ /* 0x000ea20000000800 */
[----:B------:R-:W-:-:S07]  /*b7d0*/  FFMA.FTZ R203, R124, R89, -R91 ;  /* 0x000000597ccb7223 */ /* 0x000fce000001085b */
[----:B------:R-:W5:Y:S01]  /*b7e0*/  MUFU.EX2 R132, R132 ;  /* 0x0000008400847308 */ /* 0x000f620000000800 */
[----:B------:R-:W-:Y:S01]  /*b7f0*/  FFMA.FTZ R211, R108, R89, -R91 ;  /* 0x000000596cd37223 */ /* 0x000fe2000001085b */
[----:B0-----:R-:W-:Y:S01]  /*b800*/  FADD.FTZ R10, R168, R3 ;  /* 0x00000003a80a7221 */ /* 0x001fe20000010000 */
[----:B-1----:R-:W-:-:S05]  /*b810*/  FADD.FTZ R108, R130, R21 ;  /* 0x00000015826c7221 */ /* 0x002fca0000010000 */
        /* <DEDUP_REMOVED lines=31> */
[----:B------:R-:W0:Y:S08]  /*ba10*/  MUFU.EX2 R105, R105 ;  /* 0x0000006900697308 */ /* 0x000e300000000800 */
[----:B------:R-:W1:Y:S01]  /*ba20*/  MUFU.EX2 R207, R207 ;  /* 0x000000cf00cf7308 */ /* 0x000e620000000800 */
[----:B---3--:R-:W-:Y:S01]  /*ba30*/  FADD.FTZ R3, R107, R10 ;  /* 0x0000000a6b037221 */ /* 0x008fe20000010000 */
[----:B----4-:R-:W-:-:S06]  /*ba40*/  FADD.FTZ R21, R205, R98 ;  /* 0x00000062cd157221 */ /* 0x010fcc0000010000 */
[----:B------:R-:W3:Y:S08]  /*ba50*/  MUFU.EX2 R148, R148 ;  /* 0x0000009400947308 */ /* 0x000ef00000000800 */
[----:B------:R-:W4:Y:S01]  /*ba60*/  MUFU.EX2 R114, R114 ;  /* 0x0000007200727308 */ /* 0x000f220000000800 */
[----:B------:R-:W-:Y:S01]  /*ba70*/  FFMA.FTZ R215, R100, R89, -R91 ;  /* 0x0000005964d77223 */ /* 0x000fe2000001085b */
[----:B--2---:R-:W-:Y:S01]  /*ba80*/  FADD.FTZ R10, R152, R3 ;  /* 0x00000003980a7221 */ /* 0x004fe20000010000 */
[----:B-----5:R-:W-:-:S05]  /*ba90*/  FADD.FTZ R100, R112, R21 ;  /* 0x0000001570647221 */ /* 0x020fca0000010000 */
[----:B------:R-:W2:Y:S01]  /*baa0*/  MUFU.EX2 R103, R103 ;  /* 0x0000006700677308 */ /* 0x000ea20000000800 */
[----:B------:R-:W-:-:S07]  /*bab0*/  FFMA.FTZ R106, R110, R89, -R91 ;  /* 0x000000596e6a7223 */ /* 0x000fce000001085b */
[----:B------:R-:W5:Y:S01]  /*bac0*/  MUFU.EX2 R209, R209 ;  /* 0x000000d100d17308 */ /* 0x000f620000000800 */
[----:B0-----:R-:W-:Y:S01]  /*bad0*/  FADD.FTZ R3, R105, R10 ;  /* 0x0000000a69037221 */ /* 0x001fe20000010000 */
[----:B-1----:R-:W-:-:S06]  /*bae0*/  FADD.FTZ R21, R207, R100 ;  /* 0x00000064cf157221 */ /* 0x002fcc0000010000 */
[----:B------:R-:W0:Y:S08]  /*baf0*/  MUFU.EX2 R144, R144 ;  /* 0x0000009000907308 */ /* 0x000e300000000800 */
[----:B------:R-:W1:Y:S01]  /*bb00*/  MUFU.EX2 R104, R104 ;  /* 0x0000006800687308 */ /* 0x000e620000000800 */
[----:B---3--:R-:W-:Y:S01]  /*bb10*/  FADD.FTZ R10, R148, R3 ;  /* 0x00000003940a7221 */ /* 0x008fe20000010000 */
[----:B----4-:R-:W-:-:S06]  /*bb20*/  FADD.FTZ R100, R114, R21 ;  /* 0x0000001572647221 */ /* 0x010fcc0000010000 */
[----:B------:R-:W3:Y:S08]  /*bb30*/  MUFU.EX2 R101, R101 ;  /* 0x0000006500657308 */ /* 0x000ef00000000800 */
[----:B------:R-:W4:Y:S01]  /*bb40*/  MUFU.EX2 R211, R211 ;  /* 0x000000d300d37308 */ /* 0x000f220000000800 */
[----:B--2---:R-:W-:Y:S01]  /*bb50*/  FADD.FTZ R3, R103, R10 ;  /* 0x0000000a67037221 */ /* 0x004fe20000010000 */
[----:B-----5:R-:W-:-:S06]  /*bb60*/  FADD.FTZ R21, R209, R100 ;  /* 0x00000064d1157221 */ /* 0x020fcc0000010000 */
[----:B------:R-:W2:Y:S01]  /*bb70*/  MUFU.EX2 R140, R140 ;  /* 0x0000008c008c7308 */ /* 0x000ea20000000800 */
[----:B------:R-:W-:-:S07]  /*bb80*/  ISETP.NE.AND P1, PT, R22, RZ, PT ;  /* 0x000000ff1600720c */ /* 0x000fce0003f25270 */
        /* <DEDUP_REMOVED lines=8> */
[----:B------:R-:W3:Y:S01]  /*bc10*/  MUFU.EX2 R136, R136 ;  /* 0x0000008800887308 */ /* 0x000ee20000000800 */
[----:B------:R-:W-:-:S07]  /*bc20*/  FFMA.FTZ R217, R216, R89, -R91 ;  /* 0x00000059d8d97223 */ /* 0x000fce000001085b */
[----:B------:R-:W4:Y:S01]  /*bc30*/  MUFU.EX2 R96, R96 ;  /* 0x0000006000607308 */ /* 0x000f220000000800 */
[----:B------:R-:W-:Y:S02]  /*bc40*/  IMAD.U32 R93, RZ, RZ, UR60 ;  /* 0x0000003cff5d7e24 */ /* 0x000fe4000f8e00ff */
[----:B--2---:R-:W-:Y:S01]  /*bc50*/  FADD.FTZ R10, R140, R3 ;  /* 0x000000038c0a7221 */ /* 0x004fe20000010000 */
[----:B-----5:R-:W-:-:S04]  /*bc60*/  FADD.FTZ R102, R106, R21 ;  /* 0x000000156a667221 */ /* 0x020fc80000010000 */
[----:B------:R-:W2:Y:S01]  /*bc70*/  MUFU.EX2 R15, R15 ;  /* 0x0000000f000f7308 */ /* 0x000ea20000000800 */
[----:B------:R-:W-:-:S07]  /*bc80*/  FFMA.FTZ R100, R218, R89, -R91 ;  /* 0x00000059da647223 */ /* 0x000fce000001085b */
[----:B------:R-:W5:Y:S01]  /*bc90*/  MUFU.EX2 R215, R215 ;  /* 0x000000d700d77308 */ /* 0x000f620000000800 */
[----:B------:R-:W-:Y:S01]  /*bca0*/  @P1 LEA R3, R93, UR6, 0x3 ;  /* 0x000000065d031c11 */ /* 0x000fe2000f8e18ff */
        /* <DEDUP_REMOVED lines=10> */
[----:B------:R-:W-:Y:S02]  /*bd50*/  @P1 VIADD R3, R3, 0x34840 ;  /* 0x0003484003031836 */ /* 0x000fe40000000000 */
[----:B--2---:R-:W-:Y:S01]  /*bd60*/  FADD.FTZ R21, R15, R10 ;  /* 0x0000000a0f157221 */ /* 0x004fe20000010000 */
[----:B-----5:R-:W-:-:S04]  /*bd70*/  FADD.FTZ R91, R215, R102 ;  /* 0x00000066d75b7221 */ /* 0x020fc80000010000 */
[----:B------:R-:W2:Y:S08]  /*bd80*/  MUFU.EX2 R97, R97 ;  /* 0x0000006100617308 */ /* 0x000eb00000000800 */
[----:B------:R-:W5:Y:S01]  /*bd90*/  MUFU.EX2 R100, R100 ;  /* 0x0000006400647308 */ /* 0x000f620000000800 */
[----:B------:R-:W-:Y:S01]  /*bda0*/  @P1 PRMT R3, R157, 0x654, R3 ;  /* 0x000006549d031816 */ /* 0x000fe20000000003 */
[----:B0-----:R-:W-:Y:S01]  /*bdb0*/  FADD.FTZ R21, R214, R21 ;  /* 0x00000015d6157221 */ /* 0x001fe20000010000 */
[----:B-1----:R-:W-:-:S02]  /*bdc0*/  FADD.FTZ R10, R98, R91 ;  /* 0x0000005b620a7221 */ /* 0x002fc40000010000 */
[----:B------:R4:W-:Y:S03]  /*bdd0*/  @P1 SYNCS.ARRIVE.TRANS64.RED.A1T0 RZ, [R3+URZ], RZ ;  /* 0x000000ff03ff19a7 */ /* 0x0009e6000810043f */
[----:B------:R-:W0:Y:S08]  /*bde0*/  MUFU.EX2 R13, R13 ;  /* 0x0000000d000d7308 */ /* 0x000e300000000800 */
[----:B------:R-:W1:Y:S01]  /*bdf0*/  MUFU.EX2 R219, R219 ;  /* 0x000000db00db7308 */ /* 0x000e620000000800 */
[----:B---3--:R-:W-:Y:S01]  /*be00*/  FADD.FTZ R102, R14, R21 ;  /* 0x000000150e667221 */ /* 0x008fe20000010000 */
[----:B----4-:R-:W-:-:S06]  /*be10*/  FADD.FTZ R3, R217, R10 ;  /* 0x0000000ad9037221 */ /* 0x010fcc0000010000 */
[----:B------:R-:W3:Y:S08]  /*be20*/  MUFU.EX2 R128, R128 ;  /* 0x0000008000807308 */ /* 0x000ef00000000800 */
[----:B------:R-:W4:Y:S01]  /*be30*/  MUFU.EX2 R94, R94 ;  /* 0x0000005e005e7308 */ /* 0x000f220000000800 */
[----:B--2---:R-:W-:Y:S01]  /*be40*/  FADD.FTZ R102, R97, R102 ;  /* 0x0000006661667221 */ /* 0x004fe20000010000 */
[----:B-----5:R-:W-:-:S03]  /*be50*/  FADD.FTZ R10, R100, R3 ;  /* 0x00000003640a7221 */ /* 0x020fc60000010000 */
[----:B0-----:R-:W-:Y:S01]  /*be60*/  FADD.FTZ R3, R13, R102 ;  /* 0x000000660d037221 */ /* 0x001fe20000010000 */
[----:B-1----:R-:W-:-:S03]  /*be70*/  FADD.FTZ R21, R219, R10 ;  /* 0x0000000adb157221 */ /* 0x002fc60000010000 */
[----:B---3--:R-:W-:Y:S01]  /*be80*/  FADD.FTZ R3, R128, R3 ;  /* 0x0000000380037221 */ /* 0x008fe20000010000 */
[----:B----4-:R-:W-:Y:S01]  /*be90*/  FADD.FTZ R10, R94, R21 ;  /* 0x000000155e0a7221 */ /* 0x010fe20000010000 */
[----:B------:R-:W-:Y:S06]  /*bea0*/  @!P0 BRA `(.L_x_6881) ;  /* 0x0000000000048947 */ /* 0x000fec0003800000 */
[----:B------:R-:W-:Y:S01]  /*beb0*/  BPT.TRAP 0x1 ;  /* 0x000000040000795c */ /* 0x000fe20000300000 */
.L_x_6881:
[----:B------:R-:W-:Y:S01]  /*bec0*/  R2UR UR6, R2 ;  /* 0x00000000020672ca */ /* 0x000fe200000e0000 */
[----:B------:R-:W-:Y:S01]  /*bed0*/  IMAD.U32 R102, RZ, RZ, UR61 ;  /* 0x0000003dff667e24 */ /* 0x000fe2000f8e00ff */
[----:B------:R-:W-:Y:S01]  /*bee0*/  ISETP.NE.AND P1, PT, R19, RZ, PT ;  /* 0x000000ff1300720c */ /* 0x000fe20003f25270 */
[----:B------:R-:W-:Y:S01]  /*bef0*/  UMOV UR61, UR60 ;  /* 0x0000003c003d7c82 */ /* 0x000fe20008000000 */
[----:B------:R-:W-:Y:S01]  /*bf00*/  F2FP.BF16.F32.PACK_AB R216, R97, R14 ;  /* 0x0000000e61d8723e */ /* 0x000fe200000010ff */
[----:B------:R-:W-:Y:S01]  /*bf10*/  FMUL.FTZ R26, R26, R11 ;  /* 0x0000000b1a1a7220 */ /* 0x000fe20000410000 */
[----:B------:R-:W-:Y:S01]  /*bf20*/  F2FP.BF16.F32.PACK_AB R218, R128, R13 ;  /* 0x0000000d80da723e */ /* 0x000fe200000010ff */
        /* <DEDUP_REMOVED lines=8> */
[----:B------:R-:W-:Y:S01]  /*bfb0*/  @P1 LEA R102, R102, UR6, 0x3 ;  /* 0x0000000666661c11 */ /* 0x000fe2000f8e18ff */
[-C--:B------:R-:W-:Y:S01]  /*bfc0*/  FMUL.FTZ R43, R43, R11.reuse ;  /* 0x0000000b2b2b7220 */ /* 0x080fe20000410000 */
[----:B------:R-:W-:Y:S01]  /*bfd0*/  R2UR UR6, R16 ;  /* 0x00000000100672ca */ /* 0x000fe200000e0000 */
[-C--:B------:R-:W-:Y:S01]  /*bfe0*/  FMUL.FTZ R46, R46, R11.reuse ;  /* 0x0000000b2e2e7220 */ /* 0x080fe20000410000 */
[----:B------:R-:W-:Y:S01]  /*bff0*/  FMUL.FTZ R47, R47, R11 ;  /* 0x0000000b2f2f7220 */ /* 0x000fe20000410000 */
[----:B------:R-:W-:-:S02]  /*c000*/  @P1 VIADD R102, R102, 0x34860 ;  /* 0x0003486066661836 */ /* 0x000fc40000000000 */
[-C--:B------:R-:W-:Y:S01]  /*c010*/  FMUL.FTZ R50, R50, R11.reuse ;  /* 0x0000000b32327220 */ /* 0x080fe20000410000 */
[-C--:B------:R-:W-:Y:S01]  /*c020*/  FMUL.FTZ R51, R51, R11.reuse ;  /* 0x0000000b33337220 */ /* 0x080fe20000410000 */
[-C--:B------:R-:W-:Y:S01]  /*c030*/  FMUL.FTZ R54, R54, R11.reuse ;  /* 0x0000000b36367220 */ /* 0x080fe20000410000 */
[-C--:B------:R-:W-:Y:S01]  /*c040*/  FMUL.FTZ R55, R55, R11.reuse ;  /* 0x0000000b37377220 */ /* 0x080fe20000410000 */
[----:B------:R-:W-:Y:S01]  /*c050*/  @P1 PRMT R102, R23, 0x654, R102 ;  /* 0x0000065417661816 */ /* 0x000fe20000000066 */
[-C--:B------:R-:W-:Y:S01]  /*c060*/  FMUL.FTZ R58, R58, R11.reuse ;  /* 0x0000000b3a3a7220 */ /* 0x080fe20000410000 */
[-C--:B------:R-:W-:Y:S01]  /*c070*/  FMUL.FTZ R59, R59, R11.reuse ;  /* 0x0000000b3b3b7220 */ /* 0x080fe20000410000 */
[----:B------:R-:W-:Y:S01]  /*c080*/  FMUL.FTZ R62, R62, R11 ;  /* 0x0000000b3e3e7220 */ /* 0x000fe20000410000 */
[----:B------:R0:W-:Y:S01]  /*c090*/  @P1 SYNCS.ARRIVE.TRANS64.RED.A1T0 RZ, [R102+URZ], RZ ;  /* 0x000000ff66ff19a7 */ /* 0x0001e2000810043f */
[----:B------:R-:W-:Y:S01]  /*c0a0*/  ISETP.GT.AND P1, PT, R12, RZ, PT ;  /* 0x000000ff0c00720c */ /* 0x000fe20003f24270 */
[----:B------:R-:W-:-:S02]  /*c0b0*/  IMAD.U32 R14, RZ, RZ, UR6 ;  /* 0x00000006ff0e7e24 */ /* 0x000fc4000f8e00ff */
        /* <DEDUP_REMOVED lines=14> */
[----:B------:R-:W-:Y:S01]  /*c1a0*/  FMUL.FTZ R24, R24, R92 ;  /* 0x0000005c18187220 */ /* 0x000fe20000410000 */
        /* <DEDUP_REMOVED lines=62> */
[----:B------:R-:W-:Y:S01]  /*c590*/  F2FP.BF16.F32.PACK_AB R208, R144, R103 ;  /* 0x0000006790d0723e */ /* 0x000fe200000010ff */
[----:B------:R-:W-:Y:S01]  /*c5a0*/  VIADD R12, R12, 0xffffffff ;  /* 0xffffffff0c0c7836 */ /* 0x000fe20000000000 */
        /* <DEDUP_REMOVED lines=10> */
[----:B------:R-:W-:Y:S01]  /*c650*/  F2FP.BF16.F32.PACK_AB R219, R94, R219 ;  /* 0x000000db5edb723e */ /* 0x000fe200000010ff */
[----:B0-----:R-:W-:Y:S06]  /*c660*/  @P1 BRA `(.L_x_6882) ;  /* 0xffffffa800341947 */ /* 0x001fec000383ffff */
.L_x_6871:
[----:B------:R-:W-:Y:S06]  /*c670*/  BAR.ARV 0x8, 0x180 ;  /* 0x0206000000007b1d */ /* 0x000fec0000002000 */
[----:B------:R-:W-:Y:S05]  /*c680*/  @!P0 BRA `(.L_x_6883) ;  /* 0x0000000000048947 */ /* 0x000fea0003800000 */
[----:B------:R-:W-:Y:S01]  /*c690*/  BPT.TRAP 0x1 ;  /* 0x000000040000795c */ /* 0x000fe20000300000 */
.L_x_6883:
        /* <DEDUP_REMOVED lines=8> */
.L_x_6884:
[----:B-1----:R-:W-:Y:S05]  /*c720*/  @P1 BRA `(.L_x_6885) ;  /* 0x0000000000081947 */ /* 0x002fea0003800000 */
[----:B------:R-:W1:Y:S02]  /*c730*/  SYNCS.PHASECHK.TRANS64.TRYWAIT P1, [UR7+0x34850], R0 ;  /* 0x03485000ff0075a7 */ /* 0x000e640008020147 */
[----:B-1----:R-:W-:Y:S05]  /*c740*/  @!P1 BRA `(.L_x_6886) ;  /* 0x00000064004c9947 */ /* 0x002fea0003800000 */
.L_x_6885:
[----:B------:R-:W-:Y:S01]  /*c750*/  R2UR UR4, R2 ;  /* 0x00000000020472ca */ /* 0x000fe200000e0000 */
[----:B------:R-:W-:Y:S01]  /*c760*/  WARPGROUP.ARRIVE ;  /* 0x00000000000079c5 */ /* 0x000fe20000000000 */
[----:B------:R-:W-:Y:S01]  /*c770*/  UMOV UR11, 0x40000040 ;  /* 0x40000040000b7882 */ /* 0x000fe20000000000 */
[----:B01----:R-:W0:Y:S01]  /*c780*/  SHFL.BFLY PT, R0, R3, 0x2, 0x1f ;  /* 0x0c401f0003007f89 */ /* 0x003e2200000e0000 */
[----:B------:R-:W-:Y:S02]  /*c790*/  IMAD.MOV.U32 R8, RZ, RZ, RZ ;  /* 0x000000ffff087224 */ /* 0x000fe400078e00ff */
[----:B------:R-:W-:Y:S01]  /*c7a0*/  IMAD.MOV.U32 R18, RZ, RZ, -0x800000 ;  /* 0xff800000ff127424 */ /* 0x000fe200078e00ff */
[----:B------:R-:W1:Y:S06]  /*c7b0*/  SHFL.BFLY PT, R5, R10, 0x2, 0x1f ;  /* 0x0c401f000a057f89 */ /* 0x000e6c00000e0000 */
[----:B------:R-:W-:-:S04]  /*c7c0*/  UIADD3 UR4, UR4, 0x400, URZ ;  /* 0x0000040004047890 */ /* 0x000fc8000fffe03f */
[----:B------:R-:W-:-:S04]  /*c7d0*/  USHF.R.U32.HI UR4, URZ, 0x4, UR4 ;  /* 0x000000043f047899 */ /* 0x000fc80008011604 */
[----:B------:R-:W-:-:S04]  /*c7e0*/  ULOP3.LUT UR4, UR4, 0x3fff, URZ, 0xc0, !UPT ;  /* 0x00003fff04047892 */ /* 0x000fc8000f8ec03f */
[----:B------:R-:W-:Y:S01]  /*c7f0*/  ULOP3.LUT UR4, UR4, 0x5800000, URZ, 0xfc, !UPT ;  /* 0x0580000004047892 */ /* 0x000fe2000f8efc3f */
[----:B0-----:R-:W-:Y:S01]  /*c800*/  FADD.FTZ R0, R0, R3 ;  /* 0x0000000300007221 */ /* 0x001fe20000010000 */
[----:B------:R-:W-:Y:S02]  /*c810*/  IMAD.MOV.U32 R3, RZ, RZ, RZ ;  /* 0x000000ffff037224 */ /* 0x000fe400078e00ff */
[----:B------:R-:W-:Y:S01]  /*c820*/  UIMAD UR4, UR60, 0xb00, UR4 ;  /* 0x00000b003c0478a4 */ /* 0x000fe2000f8e0204 */
[----:B-1----:R-:W-:-:S03]  /*c830*/  FADD.FTZ R4, R5, R10 ;  /* 0x0000000a05047221 */ /* 0x002fc60000010000 */
[----:B------:R-:W-:Y:S01]  /*c840*/  UIADD3 UR6, UR4, 0x80, URZ ;  /* 0x0000008004067890 */ /* 0x000fe2000fffe03f */
[----:B------:R-:W0:Y:S02]  /*c850*/  SHFL.BFLY PT, R5, R0, 0x1, 0x1f ;  /* 0x0c201f0000057f89 */ /* 0x000e2400000e0000 */
[----:B------:R-:W-:Y:S02]  /*c860*/  UMOV UR10, UR4 ;  /* 0x00000004000a7c82 */ /* 0x000fe40008000000 */
[----:B------:R-:W-:Y:S01]  /*c870*/  HGMMA.64x128x16.F32.BF16 R24, R176, gdesc[UR8].tnspB, R24, gsb0 ;  /* 0x41e00008b0187df0 */ /* 0x000fe20008001818 */
[----:B------:R-:W-:Y:S01]  /*c880*/  UMOV UR11, 0x40000040 ;  /* 0x40000040000b7882 */ /* 0x000fe20000000000 */
[----:B------:R-:W-:Y:S01]  /*c890*/  UMOV UR10, UR6 ;  /* 0x00000006000a7c82 */ /* 0x000fe20008000000 */
[----:B------:R-:W-:Y:S01]  /*c8a0*/  UIADD3 UR6, UR4, 0x100, URZ ;  /* 0x0000010004067890 */ /* 0x000fe2000fffe03f */
[----:B------:R-:W1:Y:S01]  /*c8b0*/  SHFL.BFLY PT, R7, R4, 0x1, 0x1f ;  /* 0x0c201f0004077f89 */ /* 0x000e6200000e0000 */
[----:B0-----:R-:W-:Y:S01]  /*c8c0*/  FADD.FTZ R9, R0, R5 ;  /* 0x0000000500097221 */ /* 0x001fe20000010000 */
[----:B------:R-:W-:-:S04]  /*c8d0*/  IMAD.MOV.U32 R0, RZ, RZ, -0x800000 ;  /* 0xff800000ff007424 */ /* 0x000fc800078e00ff */
[----:B------:R-:W-:Y:S01]  /*c8e0*/  FSETP.NE.FTZ.AND P1, PT, R9, RZ, PT ;  /* 0x000000ff0900720b */ /* 0x000fe20003f35000 */
[----:B-1----:R-:W-:-:S05]  /*c8f0*/  FADD.FTZ R11, R4, R7 ;  /* 0x00000007040b7221 */ /* 0x002fca0000010000 */
[----:B------:R-:W-:-:S07]  /*c900*/  FSETP.NE.FTZ.AND P2, PT, R11, RZ, PT ;  /* 0x000000ff0b00720b */ /* 0x000fce0003f55000 */
[----:B------:R-:W0:Y:S01]  /*c910*/  @P1 MUFU.LG2 R6, R9 ;  /* 0x0000000900061308 */ /* 0x000e220000000c00 */
[----:B------:R-:W-:-:S07]  /*c920*/  @P1 FMUL.FTZ R5, R89, 0.69314718246459960938 ;  /* 0x3f31721859051820 */ /* 0x000fce0000410000 */
[----:B------:R-:W1:Y:S01]  /*c930*/  @P2 MUFU.LG2 R7, R11 ;  /* 0x0000000b00072308 */ /* 0x000e620000000c00 */
[----:B------:R-:W-:-:S07]  /*c940*/  @P2 FMUL.FTZ R4, R89, 0.69314718246459960938 ;  /* 0x3f31721859042820 */ /* 0x000fce0000410000 */
        /* <DEDUP_REMOVED lines=56> */
[----:B------:R-:W-:Y:S01]  /*ccd0*/  HGMMA.64x128x16.F32.BF16 R24, R212, gdesc[UR8].tnspB, R24, gsb0 ;  /* 0x41e00008d4187df0 */ /* 0x000fe20008001818 */
[----:B------:R-:W-:Y:S01]  /*cce0*/  UMOV UR10, UR4 ;  /* 0x00000004000a7c82 */ /* 0x000fe20008000000 */
[----:B------:R-:W-:Y:S01]  /*ccf0*/  UMOV UR11, 0x40000040 ;  /* 0x40000040000b7882 */ /* 0x000fe20000000000 */
[----:B------:R-:W-:Y:S02]  /*cd00*/  WARPGROUP.DEPBAR.LE gsb0, 0x0 ;  /* 0x00008000000079c5 */ /* 0x000fe40000010000 */
[----:B------:R-:W-:-:S07]  /*cd10*/  WARPGROUP.ARRIVE ;  /* 0x00000000000079c5 */ /* 0x000fce0000000000 */
[----:B------:R-:W-:Y:S03]  /*cd20*/  HGMMA.64x128x16.F32.BF16 R24, R216, gdesc[UR8].tnspB, R24, gsb0 ;  /* 0x41e00008d8187df0 */ /* 0x000fe60008001818 */
[----:B------:R-:W-:Y:S02]  /*cd30*/  WARPGROUP.DEPBAR.LE gsb0, 0x0 ;  /* 0x00008000000079c5 */ /* 0x000fe40000010000 */
[----:B0-23--:R-:W-:Y:S05]  /*cd40*/  @!P0 BRA `(.L_x_6887) ;  /* 0x0000000000048947 */ /* 0x00dfea0003800000 */
[----:B------:R-:W-:Y:S01]  /*cd50*/  BPT.TRAP 0x1 ;  /* 0x000000040000795c */ /* 0x000fe20000300000 */
.L_x_6887:
[----:B------:R-:W0:Y:S01]  /*cd60*/  S2UR UR6, SR_SWINHI ;  /* 0x00000000000679c3 */ /* 0x000e220000002f00 */
[----:B------:R-:W-:Y:S01]  /*cd70*/  R2UR UR13, R2 ;  /* 0x00000000020d72ca */ /* 0x000fe200000e0000 */
[-C--:B------:R-:W-:Y:S01]  /*cd80*/  FMUL.FTZ R90, R44, R3.reuse ;  /* 0x000000032c5a7220 */ /* 0x080fe20000410000 */
[----:B------:R-:W-:Y:S01]  /*cd90*/  ISETP.NE.AND P1, PT, R19, RZ, PT ;  /* 0x000000ff1300720c */ /* 0x000fe20003f25270 */
[----:B------:R-:W-:Y:S02]  /*cda0*/  IMAD.U32 R10, RZ, RZ, UR7 ;  /* 0x00000007ff0a7e24 */ /* 0x000fe4000f8e00ff */
[-C--:B------:R-:W-:Y:S01]  /*cdb0*/  FMUL.FTZ R99, R35, R8.reuse ;  /* 0x0000000823637220 */ /* 0x080fe20000410000 */
[----:B------:R-:W-:Y:S01]  /*cdc0*/  FMUL.FTZ R106, R34, R8 ;  /* 0x00000008226a7220 */ /* 0x000fe20000410000 */
[-C--:B------:R-:W-:Y:S01]  /*cdd0*/  FMUL.FTZ R4, R25, R3.reuse ;  /* 0x0000000319047220 */ /* 0x080fe20000410000 */
[----:B------:R-:W1:Y:S01]  /*cde0*/  LDC R44, c[0x0][0xbe8] ;  /* 0x0002fa00ff2c7b82 */ /* 0x000e620000000800 */
        /* <DEDUP_REMOVED lines=35> */
[----:B------:R-:W-:Y:S01]  /*d020*/  IMAD.WIDE R2, R233, 0x2, R34 ;  /* 0x00000002e9027825 */ /* 0x000fe200078e0222 */
[----:B------:R-:W-:-:S03]  /*d030*/  @P1 PRMT R10, R23, 0x654, R10 ;  /* 0x00000654170a1816 */ /* 0x000fc6000000000a */
[-C--:B------:R-:W-:Y:S01]  /*d040*/  FMUL.FTZ R27, R27, R8.reuse ;  /* 0x000000081b1b7220 */ /* 0x080fe20000410000 */
[-C--:B------:R-:W-:Y:S01]  /*d050*/  FMUL.FTZ R100, R26, R8.reuse ;  /* 0x000000081a647220 */ /* 0x080fe20000410000 */
[-C--:B------:R-:W-:Y:S01]  /*d060*/  FMUL.FTZ R31, R31, R8.reuse ;  /* 0x000000081f1f7220 */ /* 0x080fe20000410000 */
[----:B------:R0:W-:Y:S01]  /*d070*/  @P1 SYNCS.ARRIVE.TRANS64.RED.A1T0 RZ, [R10+URZ], RZ ;  /* 0x000000ff0aff19a7 */ /* 0x0001e2000810043f */
        /* <DEDUP_REMOVED lines=28> */
[----:B------:R-:W-:Y:S01]  /*d240*/  LOP3.LUT R8, R101, 0x380, RZ, 0xc0, !PT ;  /* 0x0000038065087812 */ /* 0x000fe200078ec0ff */
[----:B------:R-:W-:Y:S01]  /*d250*/  IMAD.X R41, RZ, RZ, R3, P1 ;  /* 0x000000ffff297224 */ /* 0x000fe200008e0603 */
[C---:B------:R-:W-:Y:S01]  /*d260*/  IADD3 R29, P3, R2.reuse, 0x4000, RZ ;  /* 0x00004000021d7810 */ /* 0x040fe20007f7e0ff */
[----:B------:R-:W-:Y:S01]  /*d270*/  IMAD R9, R225, 0x40, R220 ;  /* 0x00000040e1097824 */ /* 0x000fe200078e02dc */
[----:B------:R-:W-:Y:S01]  /*d280*/  IADD3 R33, P2, R2, 0x4020, RZ ;  /* 0x0000402002217810 */ /* 0x000fe20007f5e0ff */
[----:B------:R-:W-:Y:S01]  /*d290*/  ULDC UR7, c[0x0][0xc44] ;  /* 0x0003110000077ab9 */ /* 0x000fe20000000800 */
[----:B------:R-:W-:Y:S01]  /*d2a0*/  SHF.R.U64 R8, R8, 0x3, RZ ;  /* 0x0000000308087819 */ /* 0x000fe200000012ff */
[----:B------:R-:W-:Y:S01]  /*d2b0*/  IMAD.WIDE R34, R9, 0x2, R34 ;  /* 0x0000000209227825 */ /* 0x000fe200078e0222 */
[----:B0-----:R-:W-:Y:S01]  /*d2c0*/  LOP3.LUT R10, R29, 0x380, RZ, 0xc0, !PT ;  /* 0x000003801d0a7812 */ /* 0x001fe200078ec0ff */
[----:B------:R-:W-:Y:S01]  /*d2d0*/  ULDC.64 UR8, c[0x0][0xb90] ;  /* 0x0002e40000087ab9 */ /* 0x000fe20000000a00 */
[----:B------:R-:W-:Y:S01]  /*d2e0*/  LOP3.LUT R12, R33, 0x380, RZ, 0xc0, !PT ;  /* 0x00000380210c7812 */ /* 0x000fe200078ec0ff */
[--C-:B------:R-:W-:Y:S01]  /*d2f0*/  IMAD.X R37, RZ, RZ, R3.reuse, P3 ;  /* 0x000000ffff257224 */ /* 0x100fe200018e0603 */
[----:B-1----:R-:W-:Y:S01]  /*d300*/  ISETP.NE.AND P1, PT, R44, 0x1, PT ;  /* 0x000000012c00780c */ /* 0x002fe20003f25270 */
[----:B------:R-:W-:Y:S01]  /*d310*/  IMAD.X R39, RZ, RZ, R3, P2 ;  /* 0x000000ffff277224 */ /* 0x000fe200010e0603 */
[----:B------:R-:W-:-:S02]  /*d320*/  LOP3.LUT R40, R8, R101, RZ, 0x3c, !PT ;  /* 0x0000006508287212 */ /* 0x000fc400078e3cff */
[----:B------:R-:W0:Y:S01]  /*d330*/  LDC R101, c[0x0][0xc38] ;  /* 0x00030e00ff657b82 */ /* 0x000e220000000800 */
[----:B------:R-:W-:Y:S02]  /*d340*/  IADD3 R25, P4, R2, 0x60, RZ ;  /* 0x0000006002197810 */ /* 0x000fe40007f9e0ff */
[----:B------:R-:W-:Y:S02]  /*d350*/  SHF.R.U64 R10, R10, 0x3, RZ ;  /* 0x000000030a0a7819 */ /* 0x000fe400000012ff */
[----:B------:R-:W-:Y:S01]  /*d360*/  SHF.R.U64 R12, R12, 0x3, RZ ;  /* 0x000000030c0c7819 */ /* 0x000fe200000012ff */
[--C-:B------:R-:W-:Y:S01]  /*d370*/  IMAD.X R11, RZ, RZ, R3.reuse, P4 ;  /* 0x000000ffff0b7224 */ /* 0x100fe200020e0603 */
[----:B------:R-:W-:Y:S02]  /*d380*/  IADD3 R13, P6, R2, 0x20, RZ ;  /* 0x00000020020d7810 */ /* 0x000fe40007fde0ff */
[----:B------:R-:W-:Y:S01]  /*d390*/  LOP3.LUT R36, R10, R29, RZ, 0x3c, !PT ;  /* 0x0000001d0a247212 */ /* 0x000fe200078e3cff */
[----:B------:R-:W1:Y:S01]  /*d3a0*/  @P1 LDC R107, c[0x0][0xbf0] ;  /* 0x0002fc00ff6b1b82 */ /* 0x000e620000000800 */
[----:B------:R-:W-:Y:S01]  /*d3b0*/  R2UR UR14, R228 ;  /* 0x00000000e40e72ca */ /* 0x000fe200000e0000 */
[----:B------:R-:W-:Y:S01]  /*d3c0*/  IMAD.X R15, RZ, RZ, R3, P6 ;  /* 0x000000ffff0f7224 */ /* 0x000fe200030e0603 */
[----:B------:R-:W-:-:S02]  /*d3d0*/  LOP3.LUT R38, R12, R33, RZ, 0x3c, !PT ;  /* 0x000000210c267212 */ /* 0x000fc400078e3cff */
[----:B------:R-:W-:Y:S02]  /*d3e0*/  LOP3.LUT R10, R25, 0x380, RZ, 0xc0, !PT ;  /* 0x00000380190a7812 */ /* 0x000fe400078ec0ff */
[----:B------:R-:W-:Y:S02]  /*d3f0*/  R2UR UR12, R229 ;  /* 0x00000000e50c72ca */ /* 0x000fe400000e0000 */
[----:B------:R-:W-:Y:S02]  /*d400*/  IADD3 R33, P4, R34, 0x3000, RZ ;  /* 0x0000300022217810 */ /* 0x000fe40007f9e0ff */
[----:B------:R-:W-:Y:S02]  /*d410*/  LOP3.LUT R8, R13, 0x380, RZ, 0xc0, !PT ;  /* 0x000003800d087812 */ /* 0x000fe400078ec0ff */
[----:B------:R-:W-:Y:S01]  /*d420*/  F2FP.BF16.F32.PACK_AB R6, R6, R7 ;  /* 0x000000070606723e */ /* 0x000fe200000010ff */
[----:B------:R-:W-:Y:S01]  /*d430*/  UIADD3 UR4, -UR14, URZ, URZ ;  /* 0x0000003f0e047290 */ /* 0x000fe2000fffe13f */
[----:B------:R-:W-:-:S02]  /*d440*/  SHF.R.U64 R10, R10, 0x3, RZ ;  /* 0x000000030a0a7819 */ /* 0x000fc400000012ff */
[----:B------:R-:W-:Y:S02]  /*d450*/  F2FP.BF16.F32.PACK_AB R7, R31, R104 ;  /* 0x000000681f07723e */ /* 0x000fe400000010ff */
[----:B------:R-:W-:Y:S01]  /*d460*/  R2UR UR11, R227 ;  /* 0x00000000e30b72ca */ /* 0x000fe200000e0000 */
[----:B------:R-:W2:Y:S01]  /*d470*/  @P1 LDC R104, c[0x0][0xbec] ;  /* 0x0002fb00ff681b82 */ /* 0x000ea20000000800 */
[----:B------:R-:W-:Y:S01]  /*d480*/  LOP3.LUT R28, R33, 0x380, RZ, 0xc0, !PT ;  /* 0x00000380211c7812 */ /* 0x000fe200078ec0ff */
[----:B------:R-:W-:Y:S01]  /*d490*/  IMAD R98, RZ, RZ, -UR12 ;  /* 0x8000000cff627e24 */ /* 0x000fe2000f8e02ff */
[----:B------:R-:W-:Y:S01]  /*d4a0*/  LOP3.LUT R9, R2, 0x380, RZ, 0xc0, !PT ;  /* 0x0000038002097812 */ /* 0x000fe200078ec0ff */
[----:B------:R-:W-:Y:S01]  /*d4b0*/  UIMAD UR7, UR7, UR4, UR12 ;  /* 0x00000004070772a4 */ /* 0x000fe2000f8e020c */
[----:B------:R-:W-:Y:S02]  /*d4c0*/  SHF.R.U64 R8, R8, 0x3, RZ ;  /* 0x0000000308087819 */ /* 0x000fe400000012ff */
[----:B------:R-:W-:Y:S01]  /*d4d0*/  IADD3 R21, P5, R2, 0x40, RZ ;  /* 0x0000004002157810 */ /* 0x000fe20007fbe0ff */
[----:B------:R-:W-:Y:S01]  /*d4e0*/  USHF.R.S32.HI UR10, URZ, 0x1f, UR7 ;  /* 0x0000001f3f0a7899 */ /* 0x000fe20008011407 */
[----:B------:R-:W-:Y:S01]  /*d4f0*/  LOP3.LUT R10, R10, R25, RZ, 0x3c, !PT ;  /* 0x000000190a0a7212 */ /* 0x000fe200078e3cff */
[----:B------:R-:W-:Y:S01]  /*d500*/  UIMAD.WIDE.U32 UR4, UR7, UR8, URZ ;  /* 0x00000008070472a5 */ /* 0x000fe2000f8e003f */
[----:B------:R-:W-:Y:S01]  /*d510*/  IADD3 R25, P6, R34, 0x1000, RZ ;  /* 0x0000100022197810 */ /* 0x000fe20007fde0ff */
[----:B0-----:R-:W-:Y:S01]  /*d520*/  IMAD R98, R101, R98, UR11 ;  /* 0x0000000b65627e24 */ /* 0x001fe2000f8e0262 */
[----:B------:R-:W-:Y:S01]  /*d530*/  SHF.R.U64 R28, R28, 0x3, RZ ;  /* 0x000000031c1c7819 */ /* 0x000fe200000012ff */
[----:B------:R-:W-:Y:S01]  /*d540*/  UIMAD UR6, UR10, UR8, URZ ;  /* 0x000000080a0672a4 */ /* 0x000fe2000f8e023f */
[----:B------:R-:W-:Y:S01]  /*d550*/  IADD3 R43, P0, R2, 0x4060, RZ ;  /* 0x00004060022b7810 */ /* 0x000fe20007f1e0ff */
[----:B------:R-:W-:Y:S01]  /*d560*/  IMAD R109, R98, 0x80, R232 ;  /* 0x00000080626d7824 */ /* 0x000fe200078e02e8 */
[----:B------:R-:W-:Y:S01]  /*d570*/  SHF.R.U64 R9, R9, 0x3, RZ ;  /* 0x0000000309097819 */ /* 0x000fe200000012ff */
[----:B------:R-:W-:Y:S01]  /*d580*/  UIMAD UR6, UR7, UR9, UR6 ;  /* 0x00000009070672a4 */ /* 0x000fe2000f8e0206 */
[----:B------:R-:W-:Y:S01]  /*d590*/  LOP3.LUT R14, R8, R13, RZ, 0x3c, !PT ;  /* 0x0000000d080e7212 */ /* 0x000fe200078e3cff */
[----:B------:R-:W-:Y:S01]  /*d5a0*/  USHF.R.S32.HI UR11, URZ, 0x1f, UR14 ;  /* 0x0000001f3f0b7899 */ /* 0x000fe2000801140e */
[----:B------:R-:W-:Y:S01]  /*d5b0*/  LOP3.LUT R8, R21, 0x380, RZ, 0xc0, !PT ;  /* 0x0000038015087812 */ /* 0x000fe200078ec0ff */
[----:B------:R-:W-:Y:S01]  /*d5c0*/  UIADD3 UR6, UR5, UR6, URZ ;  /* 0x0000000605067290 */ /* 0x000fe2000fffe03f */
[----:B------:R-:W-:Y:S01]  /*d5d0*/  LOP3.LUT R28, R28, R33, RZ, 0x3c, !PT ;  /* 0x000000211c1c7212 */ /* 0x000fe200078e3cff */
[----:B------:R-:W-:Y:S01]  /*d5e0*/  IMAD.X R33, RZ, RZ, R35, P6 ;  /* 0x000000ffff217224 */ /* 0x000fe200030e0623 */
[----:B------:R-:W-:Y:S01]  /*d5f0*/  LOP3.LUT R42, R43, 0x380, RZ, 0xc0, !PT ;  /* 0x000003802b2a7812 */ /* 0x000fe200078ec0ff */
[----:B------:R-:W-:Y:S01]  /*d600*/  IMAD.U32 R13, RZ, RZ, UR5 ;  /* 0x00000005ff0d7e24 */ /* 0x000fe2000f8e00ff */
[----:B------:R-:W-:Y:S01]  /*d610*/  LOP3.LUT R2, R9, R2, RZ, 0x3c, !PT ;  /* 0x0000000209027212 */ /* 0x000fe200078e3cff */
[----:B------:R-:W-:Y:S01]  /*d620*/  IMAD.U32 R12, RZ, RZ, UR4 ;  /* 0x00000004ff0c7e24 */ /* 0x000fe2000f8e00ff */
[----:B------:R-:W-:Y:S01]  /*d630*/  IADD3 R103, P6, R34, 0x7000, RZ ;  /* 0x0000700022677810 */ /* 0x000fe20007fde0ff */
[----:B------:R-:W-:Y:S01]  /*d640*/  IMAD.U32 R13, RZ, RZ, UR6 ;  /* 0x00000006ff0d7e24 */ /* 0x000fe2000f8e00ff */
[----:B------:R-:W-:Y:S01]  /*d650*/  SHF.R.U64 R8, R8, 0x3, RZ ;  /* 0x0000000308087819 */ /* 0x000fe200000012ff */
[----:B------:R-:W-:Y:S01]  /*d660*/  ULDC.64 UR4, c[0x0][0xb88] ;  /* 0x0002e20000047ab9 */ /* 0x000fe20000000a00 */
[----:B------:R-:W-:Y:S01]  /*d670*/  F2FP.BF16.F32.PACK_AB R4, R4, R5 ;  /* 0x000000050404723e */ /* 0x000fe200000010ff */
[----:B------:R-:W-:Y:S01]  /*d680*/  ULDC UR6, c[0x0][0xa88] ;  /* 0x0002a20000067ab9 */ /* 0x000fe20000000800 */
[----:B------:R-:W-:Y:S01]  /*d690*/  SHF.R.U64 R42, R42, 0x3, RZ ;  /* 0x000000032a2a7819 */ /* 0x000fe200000012ff */
[----:B------:R-:W-:Y:S01]  /*d6a0*/  ULDC.64 UR8, c[0x0][0x208] ;  /* 0x0000820000087ab9 */ /* 0x000fe20000000a00 */
[----:B------:R-:W-:-:S02]  /*d6b0*/  MOV R108, R2 ;  /* 0x00000002006c7202 */ /* 0x000fc40000000f00 */
[----:B------:R-:W-:Y:S01]  /*d6c0*/  F2FP.BF16.F32.PACK_AB R5, R27, R100 ;  /* 0x000000641b05723e */ /* 0x000fe200000010ff */
[----:B------:R-:W-:Y:S01]  /*d6d0*/  BAR.SYNC.DEFER_BLOCKING 0x1, 0x100 ;  /* 0x0044000000007b1d */ /* 0x000fe20000010000 */
[----:B------:R-:W-:Y:S02]  /*d6e0*/  LOP3.LUT R2, R103, 0x380, RZ, 0xc0, !PT ;  /* 0x0000038067027812 */ /* 0x000fe400078ec0ff */
[----:B------:R-:W-:Y:S02]  /*d6f0*/  IADD3.X R9, RZ, R3, RZ, P5, !PT ;  /* 0x00000003ff097210 */ /* 0x000fe40002ffe4ff */
[----:B------:R-:W-:-:S03]  /*d700*/  LOP3.LUT R8, R8, R21, RZ, 0x3c, !PT ;  /* 0x0000001508087212 */ /* 0x000fc600078e3cff */
[----:B------:R-:W0:Y:S01]  /*d710*/  LDC.64 R100, c[0x0][0xb98] ;  /* 0x0002e600ff647b82 */ /* 0x000e220000000a00 */
[----:B------:R-:W-:Y:S02]  /*d720*/  IADD3 R21, P5, R34, 0x2000, RZ ;  /* 0x0000200022157810 */ /* 0x000fe40007fbe0ff */
[----:B------:R-:W-:Y:S01]  /*d730*/  LOP3.LUT R42, R42, R43, RZ, 0x3c, !PT ;  /* 0x0000002b2a2a7212 */ /* 0x000fe200078e3cff */
[----:B------:R-:W-:Y:S01]  /*d740*/  IMAD.X R43, RZ, RZ, R3, P0 ;  /* 0x000000ffff2b7224 */ /* 0x000fe200000e0603 */
[----:B------:R-:W-:Y:S01]  /*d750*/  SHF.R.U64 R2, R2, 0x3, RZ ;  /* 0x0000000302027819 */ /* 0x000fe200000012ff */
[----:B------:R-:W-:Y:S01]  /*d760*/  IMAD.X R31, RZ, RZ, R35, P5 ;  /* 0x000000ffff1f7224 */ /* 0x000fe200028e0623 */
[----:B------:R-:W-:Y:S02]  /*d770*/  LOP3.LUT R30, R21, 0x380, RZ, 0xc0, !PT ;  /* 0x00000380151e7812 */ /* 0x000fe400078ec0ff */
[----:B------:R-:W-:Y:S02]  /*d780*/  LOP3.LUT R2, R2, R103, RZ, 0x3c, !PT ;  /* 0x0000006702027212 */ /* 0x000fe400078e3cff */
[----:B------:R-:W-:Y:S01]  /*d790*/  MOV R103, R42 ;  /* 0x0000002a00677202 */ /* 0x000fe20000000f00 */
[----:B--2---:R-:W-:Y:S01]  /*d7a0*/  @P1 IMAD.HI.U32 R42, R109, R104, RZ ;  /* 0x000000686d2a1227 */ /* 0x004fe200078e00ff */
[----:B------:R-:W-:-:S02]  /*d7b0*/  SHF.R.U64 R30, R30, 0x3, RZ ;  /* 0x000000031e1e7819 */ /* 0x000fc400000012ff */
[----:B------:R-:W-:Y:S01]  /*d7c0*/  LOP3.LUT R32, R25, 0x380, RZ, 0xc0, !PT ;  /* 0x0000038019207812 */ /* 0x000fe200078ec0ff */
[----:B------:R-:W-:Y:S01]  /*d7d0*/  IMAD.MOV.U32 R43, RZ, RZ, R109 ;  /* 0x000000ffff2b7224 */ /* 0x000fe200078e006d */
[----:B------:R-:W-:Y:S01]  /*d7e0*/  LOP3.LUT R30, R30, R21, RZ, 0x3c, !PT ;  /* 0x000000151e1e7212 */ /* 0x000fe200078e3cff */
[----:B------:R2:W-:Y:S01]  /*d7f0*/  STSM.16.M88.4 [R108], R4 ;  /* 0x000000046c007844 */ /* 0x0005e20000000200 */
[----:B------:R-:W-:Y:S02]  /*d800*/  IADD3 R21, P0, R34, 0x6000, RZ ;  /* 0x0000600022157810 */ /* 0x000fe40007f1e0ff */
[----:B-1----:R-:W-:Y:S02]  /*d810*/  @P1 SHF.R.U32.HI R43, RZ, R107, R42 ;  /* 0x0000006bff2b1219 */ /* 0x002fe4000001162a */
[----:B------:R-:W-:Y:S01]  /*d820*/  LOP3.LUT R20, R21, 0x380, RZ, 0xc0, !PT ;  /* 0x0000038015147812 */ /* 0x000fe200078ec0ff */
[----:B0-----:R-:W-:Y:S01]  /*d830*/  IMAD.WIDE.U32 R12, R100, UR14, R12 ;  /* 0x0000000e640c7c25 */ /* 0x001fe2000f8e000c */
[----:B------:R-:W-:-:S02]  /*d840*/  MOV R107, R36 ;  /* 0x00000024006b7202 */ /* 0x000fc40000000f00 */
[----:B------:R-:W-:Y:S01]  /*d850*/  SHF.R.U64 R20, R20, 0x3, RZ ;  /* 0x0000000314147819 */ /* 0x000fe200000012ff */
[----:B------:R-:W-:Y:S01]  /*d860*/  IMAD.MOV R37, RZ, RZ, -R43 ;  /* 0x000000ffff257224 */ /* 0x000fe200078e0a2b */
[----:B------:R-:W-:Y:S01]  /*d870*/  SHF.R.U64 R32, R32, 0x3, RZ ;  /* 0x0000000320207819 */ /* 0x000fe200000012ff */
[----:B------:R-:W-:Y:S01]  /*d880*/  IMAD R36, R98, 0x80, R231 ;  /* 0x0000008062247824 */ /* 0x000fe200078e02e7 */
[----:B------:R-:W-:Y:S01]  /*d890*/  LOP3.LUT R20, R20, R21, RZ, 0x3c, !PT ;  /* 0x0000001514147212 */ /* 0x000fe200078e3cff */
[----:B------:R-:W-:Y:S01]  /*d8a0*/  IMAD.X R21, RZ, RZ, R35, P0 ;  /* 0x000000ffff157224 */ /* 0x000fe200000e0623 */
[----:B------:R-:W-:Y:S01]  /*d8b0*/  IADD3 R12, P0, R43, R12, RZ ;  /* 0x0000000c2b0c7210 */ /* 0x000fe20007f1e0ff */
[----:B--2---:R-:W-:Y:S01]  /*d8c0*/  IMAD R4, R100, UR11, RZ ;  /* 0x0000000b64047c24 */ /* 0x004fe2000f8e02ff */
[----:B------:R-:W-:Y:S01]  /*d8d0*/  MOV R108, R10 ;  /* 0x0000000a006c7202 */ /* 0x000fe20000000f00 */
[----:B------:R-:W-:Y:S01]  /*d8e0*/  IMAD R11, R44, R37, R109 ;  /* 0x000000252c0b7224 */ /* 0x000fe200078e026d */
[----:B------:R-:W-:Y:S01]  /*d8f0*/  SHF.R.S32.HI R37, RZ, 0x1f, R43 ;  /* 0x0000001fff257819 */ /* 0x000fe2000001142b */
[----:B------:R-:W-:Y:S01]  /*d900*/  IMAD R101, R101, UR14, R4 ;  /* 0x0000000e65657c24 */ /* 0x000fe2000f8e0204 */
[----:B------:R-:W-:-:S02]  /*d910*/  LOP3.LUT R32, R32, R25, RZ, 0x3c, !PT ;  /* 0x0000001920207212 */ /* 0x000fc400078e3cff */
[----:B------:R-:W-:Y:S02]  /*d920*/  SHF.R.S32.HI R10, RZ, 0x1f, R11 ;  /* 0x0000001fff0a7819 */ /* 0x000fe4000001140b */
[----:B------:R-:W-:Y:S02]  /*d930*/  IADD3.X R13, R37, R13, R101, P0, !PT ;  /* 0x0000000d250d7210 */ /* 0x000fe400007fe465 */
[----:B------:R-:W-:Y:S01]  /*d940*/  IADD3 R25, P2, R34, 0x5000, RZ ;  /* 0x0000500022197810 */ /* 0x000fe20007f5e0ff */
[----:B------:R-:W-:Y:S01]  /*d950*/  IMAD R10, R10, UR4, RZ ;  /* 0x000000040a0a7c24 */ /* 0x000fe2000f8e02ff */
[----:B------:R-:W-:Y:S01]  /*d960*/  MOV R15, R14 ;  /* 0x0000000e000f7202 */ /* 0x000fe20000000f00 */
[----:B------:R-:W-:Y:S01]  /*d970*/  IMAD.WIDE.U32 R12, R11, UR4, R12 ;  /* 0x000000040b0c7c25 */ /* 0x000fe2000f8e000c */
[----:B------:R-:W-:Y:S02]  /*d980*/  F2FP.BF16.F32.PACK_AB R4, R93, R94 ;  /* 0x0000005e5d04723e */ /* 0x000fe400000010ff */
[----:B------:R-:W-:Y:S01]  /*d990*/  F2FP.BF16.F32.PACK_AB R5, R99, R106 ;  /* 0x0000006a6305723e */ /* 0x000fe200000010ff */
[----:B------:R-:W-:Y:S01]  /*d9a0*/  IMAD R37, R11, UR5, R10 ;  /* 0x000000050b257c24 */ /* 0x000fe2000f8e020a */
[----:B------:R-:W-:Y:S01]  /*d9b0*/  F2FP.BF16.F32.PACK_AB R6, R91, R92 ;  /* 0x0000005c5b06723e */ /* 0x000fe200000010ff */
[----:B------:R-:W-:Y:S01]  /*d9c0*/  ULDC.64 UR4, c[0x0][0xb50] ;  /* 0x0002d40000047ab9 */ /* 0x000fe20000000a00 */
[----:B------:R-:W-:-:S02]  /*d9d0*/  F2FP.BF16.F32.PACK_AB R7, R97, R102 ;  /* 0x000000666107723e */ /* 0x000fc400000010ff */
[----:B------:R-:W-:Y:S02]  /*d9e0*/  IADD3 R29, P3, R34, 0x4000, RZ ;  /* 0x00004000221d7810 */ /* 0x000fe40007f7e0ff */
[----:B------:R-:W-:Y:S01]  /*d9f0*/  LOP3.LUT R24, R25, 0x380, RZ, 0xc0, !PT ;  /* 0x0000038019187812 */ /* 0x000fe200078ec0ff */
[----:B------:R0:W-:Y:S01]  /*da00*/  STSM.16.M88.4 [R15], R4 ;  /* 0x000000040f007844 */ /* 0x0001e20000000200 */
[----:B------:R-:W-:Y:S01]  /*da10*/  MOV R105, R38 ;  /* 0x0000002600697202 */ /* 0x000fe20000000f00 */
[----:B------:R-:W-:Y:S01]  /*da20*/  IMAD.X R27, RZ, RZ, R35, P3 ;  /* 0x000000ffff1b7224 */ /* 0x000fe200018e0623 */
[----:B------:R-:W-:Y:S02]  /*da30*/  SHF.R.U64 R24, R24, 0x3, RZ ;  /* 0x0000000318187819 */ /* 0x000fe400000012ff */
[----:B------:R-:W-:Y:S01]  /*da40*/  F2FP.BF16.F32.PACK_AB R10, R45, R90 ;  /* 0x0000005a2d0a723e */ /* 0x000fe200000010ff */
[----:B------:R-:W-:Y:S01]  /*da50*/  IMAD R45, R44, UR6, RZ ;  /* 0x000000062c2d7c24 */ /* 0x000fe2000f8e02ff */
[----:B------:R-:W-:-:S02]  /*da60*/  LEA R38, P3, R12, UR4, 0x2 ;  /* 0x000000040c267c11 */ /* 0x000fc4000f8610ff */
[----:B------:R-:W-:Y:S02]  /*da70*/  MOV R14, R8 ;  /* 0x00000008000e7202 */ /* 0x000fe40000000f00 */
[----:B------:R-:W-:Y:S02]  /*da80*/  LOP3.LUT P0, RZ, R226, 0x3, RZ, 0xc0, !PT ;  /* 0x00000003e2ff7812 */ /* 0x000fe4000780c0ff */
[----:B------:R-:W-:Y:S02]  /*da90*/  F2FP.BF16.F32.PACK_AB R8, R88, R89 ;  /* 0x000000595808723e */ /* 0x000fe400000010ff */
[----:B------:R-:W-:Y:S01]  /*daa0*/  F2FP.BF16.F32.PACK_AB R9, R95, R96 ;  /* 0x000000605f09723e */ /* 0x000fe200000010ff */
[----:B0-----:R-:W-:Y:S01]  /*dab0*/  IMAD.IADD R5, R13, 0x1, R37 ;  /* 0x000000010d057824 */ /* 0x001fe200078e0225 */
[----:B------:R-:W-:Y:S01]  /*dac0*/  F2FP.BF16.F32.PACK_AB R11, R47, R46 ;  /* 0x0000002e2f0b723e */ /* 0x000fe200000010ff */
[----:B------:R-:W-:Y:S01]  /*dad0*/  VIADD R4, R36, 0x8 ;  /* 0x0000000824047836 */ /* 0x000fe20000000000 */
[----:B------:R-:W-:Y:S01]  /*dae0*/  LOP3.LUT R24, R24, R25, RZ, 0x3c, !PT ;  /* 0x0000001918187212 */ /* 0x000fe200078e3cff */
[----:B------:R-:W-:Y:S01]  /*daf0*/  IMAD.X R25, RZ, RZ, R35, P2 ;  /* 0x000000ffff197224 */ /* 0x000fe200010e0623 */
[----:B------:R-:W-:Y:S01]  /*db00*/  LEA.HI.X R39, R12, UR5, R5, 0x2, P3 ;  /* 0x000000050c277c11 */ /* 0x000fe200098f1405 */
[----:B------:R0:W-:Y:S01]  /*db10*/  STSM.16.M88.4 [R14], R8 ;  /* 0x000000080e007844 */ /* 0x0001e20000000200 */
[----:B------:R-:W-:-:S02]  /*db20*/  ISETP.GE.OR P2, PT, R36, R45, P0 ;  /* 0x0000002d2400720c */ /* 0x000fc40000746670 */
[----:B------:R-:W-:Y:S01]  /*db30*/  ISETP.GE.OR P0, PT, R4, R45, P0 ;  /* 0x0000002d0400720c */ /* 0x000fe20000706670 */
[----:B------:R-:W-:Y:S01]  /*db40*/  SHFL.IDX PT, R46, R38, RZ, 0x1c1f ;  /* 0x001c1fff262e7589 */ /* 0x000fe200000e0000 */
[----:B------:R-:W-:Y:S02]  /*db50*/  F2FP.BF16.F32.PACK_AB R4, R49, R48 ;  /* 0x000000303104723e */ /* 0x000fe400000010ff */
[----:B------:R-:W-:Y:S01]  /*db60*/  F2FP.BF16.F32.PACK_AB R5, R51, R50 ;  /* 0x000000323305723e */ /* 0x000fe200000010ff */
[----:B------:R-:W1:Y:S01]  /*db70*/  SHFL.IDX PT, R47, R39, RZ, 0x1c1f ;  /* 0x001c1fff272f7589 */ /* 0x000e6200000e0000 */
[----:B------:R-:W-:Y:S02]  /*db80*/  F2FP.BF16.F32.PACK_AB R6, R53, R52 ;  /* 0x000000343506723e */ /* 0x000fe400000010ff */
[----:B------:R-:W-:Y:S01]  /*db90*/  F2FP.BF16.F32.PACK_AB R7, R55, R54 ;  /* 0x000000363707723e */ /* 0x000fe200000010ff */
[----:B------:R2:W-:Y:S01]  /*dba0*/  SHFL.IDX PT, R88, R38, 0x1, 0x1c1f ;  /* 0x003c1f0026587f89 */ /* 0x0005e200000e0000 */
[----:B------:R-:W-:-:S02]  /*dbb0*/  F2FP.BF16.F32.PACK_AB R12, R57, R56 ;  /* 0x00000038390c723e */ /* 0x000fc400000010ff */
[----:B------:R-:W-:Y:S01]  /*dbc0*/  F2FP.BF16.F32.PACK_AB R13, R59, R58 ;  /* 0x0000003a3b0d723e */ /* 0x000fe200000010ff */
[----:B------:R3:W4:Y:S01]  /*dbd0*/  SHFL.IDX PT, R89, R39, 0x1, 0x1c1f ;  /* 0x003c1f0027597f89 */ /* 0x00072200000e0000 */
[----:B0-----:R-:W-:Y:S02]  /*dbe0*/  F2FP.BF16.F32.PACK_AB R14, R61, R60 ;  /* 0x0000003c3d0e723e */ /* 0x001fe400000010ff */
[----:B------:R-:W-:Y:S01]  /*dbf0*/  F2FP.BF16.F32.PACK_AB R15, R63, R62 ;  /* 0x0000003e3f0f723e */ /* 0x000fe200000010ff */
[----:B------:R-:W-:Y:S01]  /*dc00*/  STSM.16.M88.4 [R108], R4 ;  /* 0x000000046c007844 */ /* 0x000fe20000000200 */
[----:B------:R-:W-:Y:S02]  /*dc10*/  F2FP.BF16.F32.PACK_AB R8, R65, R64 ;  /* 0x000000404108723e */ /* 0x000fe400000010ff */
[----:B------:R-:W-:Y:S01]  /*dc20*/  F2FP.BF16.F32.PACK_AB R9, R67, R66 ;  /* 0x000000424309723e */ /* 0x000fe200000010ff */
[----:B------:R-:W-:Y:S01]  /*dc30*/  STSM.16.M88.4 [R107], R12 ;  /* 0x0000000c6b007844 */ /* 0x000fe20000000200 */
[----:B------:R-:W-:-:S02]  /*dc40*/  F2FP.BF16.F32.PACK_AB R10, R69, R68 ;  /* 0x00000044450a723e */ /* 0x000fc400000010ff */
[----:B------:R-:W-:Y:S02]  /*dc50*/  F2FP.BF16.F32.PACK_AB R11, R71, R70 ;  /* 0x00000046470b723e */ /* 0x000fe400000010ff */
[----:B------:R-:W-:Y:S02]  /*dc60*/  F2FP.BF16.F32.PACK_AB R80, R81, R80 ;  /* 0x000000505150723e */ /* 0x000fe400000010ff */
[----:B------:R-:W-:Y:S01]  /*dc70*/  MOV R104, R40 ;  /* 0x0000002800687202 */ /* 0x000fe20000000f00 */
[----:B------:R-:W-:Y:S01]  /*dc80*/  STSM.16.M88.4 [R105], R8 ;  /* 0x0000000869007844 */ /* 0x000fe20000000200 */
[----:B------:R-:W-:Y:S02]  /*dc90*/  F2FP.BF16.F32.PACK_AB R36, R73, R72 ;  /* 0x000000484924723e */ /* 0x000fe400000010ff */
[----:B------:R-:W-:Y:S02]  /*dca0*/  F2FP.BF16.F32.PACK_AB R37, R75, R74 ;  /* 0x0000004a4b25723e */ /* 0x000fe400000010ff */
[----:B--2---:R-:W-:-:S02]  /*dcb0*/  F2FP.BF16.F32.PACK_AB R38, R77, R76 ;  /* 0x0000004c4d26723e */ /* 0x004fc400000010ff */
[----:B---3--:R-:W-:Y:S02]  /*dcc0*/  F2FP.BF16.F32.PACK_AB R39, R79, R78 ;  /* 0x0000004e4f27723e */ /* 0x008fe400000010ff */
[----:B------:R-:W-:Y:S02]  /*dcd0*/  F2FP.BF16.F32.PACK_AB R81, R83, R82 ;  /* 0x000000525351723e */ /* 0x000fe400000010ff */
[----:B------:R-:W-:Y:S01]  /*dce0*/  F2FP.BF16.F32.PACK_AB R82, R85, R84 ;  /* 0x000000545552723e */ /* 0x000fe200000010ff */
[----:B------:R0:W-:Y:S01]  /*dcf0*/  STSM.16.M88.4 [R104], R36 ;  /* 0x0000002468007844 */ /* 0x0001e20000000200 */
[----:B------:R-:W-:Y:S02]  /*dd00*/  F2FP.BF16.F32.PACK_AB R83, R87, R86 ;  /* 0x000000565753723e */ /* 0x000fe400000010ff */
[----:B------:R-:W-:Y:S02]  /*dd10*/  LOP3.LUT R26, R29, 0x380, RZ, 0xc0, !PT ;  /* 0x000003801d1a7812 */ /* 0x000fe400078ec0ff */
[----:B------:R-:W-:Y:S01]  /*dd20*/  LOP3.LUT R3, R34, 0x380, RZ, 0xc0, !PT ;  /* 0x0000038022037812 */ /* 0x000fe200078ec0ff */
[----:B------:R-:W-:Y:S01]  /*dd30*/  STSM.16.M88.4 [R103], R80 ;  /* 0x0000005067007844 */ /* 0x000fe20000000200 */
[----:B------:R-:W-:-:S02]  /*dd40*/  SHF.R.U64 R26, R26, 0x3, RZ ;  /* 0x000000031a1a7819 */ /* 0x000fc400000012ff */
[----:B------:R-:W-:Y:S01]  /*dd50*/  SHF.R.U64 R3, R3, 0x3, RZ ;  /* 0x0000000303037819 */ /* 0x000fe200000012ff */
[----:B------:R-:W-:Y:S01]  /*dd60*/  BAR.SYNC.DEFER_BLOCKING 0x1, 0x100 ;  /* 0x0044000000007b1d */ /* 0x000fe20000010000 */
[----:B------:R-:W-:Y:S01]  /*dd70*/  LOP3.LUT R26, R26, R29, RZ, 0x3c, !PT ;  /* 0x0000001d1a1a7212 */ /* 0x000fe200078e3cff */
[--C-:B------:R-:W-:Y:S01]  /*dd80*/  IMAD.X R29, RZ, RZ, R35.reuse, P4 ;  /* 0x000000ffff1d7224 */ /* 0x100fe200020e0623 */
[----:B------:R-:W-:Y:S01]  /*dd90*/  LOP3.LUT R34, R3, R34, RZ, 0x3c, !PT ;  /* 0x0000002203227212 */ /* 0x000fe200078e3cff */
[----:B------:R-:W-:-:S04]  /*dda0*/  IMAD.X R3, RZ, RZ, R35, P6 ;  /* 0x000000ffff037224 */ /* 0x000fc800030e0623 */
[----:B0-----:R-:W0:Y:S08]  /*ddb0*/  @P1 LDC R36, c[0x0][0xbec] ;  /* 0x0002fb00ff241b82 */ /* 0x001e300000000800 */
[----:B------:R-:W2:Y:S01]  /*ddc0*/  @P1 LDC R39, c[0x0][0xbf0] ;  /* 0x0002fc00ff271b82 */ /* 0x000ea20000000800 */
[----:B------:R-:W-:Y:S01]  /*ddd0*/  IMAD R37, R222, 0x20, R225 ;  /* 0x00000020de257824 */ /* 0x000fe200078e02e1 */
[----:B-1----:R-:W-:Y:S04]  /*dde0*/  @!P2 ST.E desc[UR8][R46.64], R18 ;  /* 0x000000122e00a985 */ /* 0x002fe8000c101908 */
[----:B----4-:R1:W-:Y:S04]  /*ddf0*/  @!P0 ST.E desc[UR8][R88.64], R0 ;  /* 0x0000000058008985 */ /* 0x0103e8000c101908 */
[----:B------:R3:W5:Y:S01]  /*de00*/  LD.E.128 R48, desc[UR8][R32.64] ;  /* 0x0000000820307980 */ /* 0x000762000c101d00 */
[----:B------:R-:W-:-:S03]  /*de10*/  IMAD R37, R98, 0x80, R37 ;  /* 0x0000008062257824 */ /* 0x000fc600078e0225 */
[----:B------:R-:W5:Y:S04]  /*de20*/  LD.E.128 R52, desc[UR8][R34.64] ;  /* 0x0000000822347980 */ /* 0x000f68000c101d00 */
[----:B------:R-:W5:Y:S01]  /*de30*/  LD.E.128 R40, desc[UR8][R30.64] ;  /* 0x000000081e287980 */ /* 0x000f62000c101d00 */
[----:B---3--:R-:W3:Y:S03]  /*de40*/  LDC.64 R32, c[0x0][0xae0] ;  /* 0x0002b800ff207b82 */ /* 0x008ee60000000a00 */
[----:B------:R-:W5:Y:S04]  /*de50*/  LD.E.128 R4, desc[UR8][R28.64] ;  /* 0x000000081c047980 */ /* 0x000f68000c101d00 */
[----:B------:R-:W5:Y:S04]  /*de60*/  LD.E.128 R60, desc[UR8][R26.64] ;  /* 0x000000081a3c7980 */ /* 0x000f68000c101d00 */
[----:B------:R-:W5:Y:S04]  /*de70*/  LD.E.128 R56, desc[UR8][R24.64] ;  /* 0x0000000818387980 */ /* 0x000f68000c101d00 */
[----:B------:R-:W5:Y:S04]  /*de80*/  LD.E.128 R12, desc[UR8][R20.64] ;  /* 0x00000008140c7980 */ /* 0x000f68000c101d00 */
[----:B------:R0:W5:Y:S01]  /*de90*/  LD.E.128 R8, desc[UR8][R2.64] ;  /* 0x0000000802087980 */ /* 0x000162000c101d00 */
[----:B------:R-:W-:-:S02]  /*dea0*/  ULDC.64 UR8, c[0x0][0xae8] ;  /* 0x0002ba0000087ab9 */ /* 0x000fc40000000a00 */
[----:B------:R-:W-:Y:S01]  /*deb0*/  UIMAD UR6, UR10, UR8, URZ ;  /* 0x000000080a0672a4 */ /* 0x000fe2000f8e023f */
[----:B-1----:R-:W-:Y:S01]  /*dec0*/  IMAD.MOV.U32 R0, RZ, RZ, R37 ;  /* 0x000000ffff007224 */ /* 0x002fe200078e0025 */
[----:B------:R-:W-:Y:S01]  /*ded0*/  UIMAD.WIDE.U32 UR4, UR7, UR8, URZ ;  /* 0x00000008070472a5 */ /* 0x000fe2000f8e003f */
[----:B------:R-:W-:Y:S01]  /*dee0*/  R2UR UR12, R223 ;  /* 0x00000000df0c72ca */ /* 0x000fe200000e0000 */
[----:B------:R-:W-:Y:S01]  /*def0*/  UIMAD UR6, UR7, UR9, UR6 ;  /* 0x00000009070672a4 */ /* 0x000fe2000f8e0206 */
[----:B------:R-:W-:Y:S01]  /*df00*/  @!PT LDS RZ, [RZ] ;  /* 0x00000000fffff984 */ /* 0x000fe20000000800 */
[----:B------:R-:W-:Y:S01]  /*df10*/  @!PT LDS RZ, [RZ] ;  /* 0x00000000fffff984 */ /* 0x000fe20000000800 */
[----:B------:R-:W-:Y:S01]  /*df20*/  @!PT LDS RZ, [RZ] ;  /* 0x00000000fffff984 */ /* 0x000fe20000000800 */
[----:B------:R-:W-:Y:S01]  /*df30*/  @!PT LDS RZ, [RZ] ;  /* 0x00000000fffff984 */ /* 0x000fe20000000800 */
[----:B------:R1:W-:Y:S06]  /*df40*/  MEMBAR.ALL.CTA ;  /* 0x0000000000007992 */ /* 0x0003ec0000008000 */
[----:B-1----:R-:W1:Y:S01]  /*df50*/  FENCE.VIEW.ASYNC.S ;  /* 0x00000000000073c6 */ /* 0x002e620000000000 */
[----:B0-----:R-:W-:Y:S01]  /*df60*/  @P1 IMAD.HI.U32 R2, R37, R36, RZ ;  /* 0x0000002425021227 */ /* 0x001fe200078e00ff */
[----:B------:R-:W-:Y:S01]  /*df70*/  ULDC.64 UR8, c[0x0][0xaf0] ;  /* 0x0002bc0000087ab9 */ /* 0x000fe20000000a00 */
[----:B------:R-:W-:-:S02]  /*df80*/  UIADD3 UR5, UR5, UR6, URZ ;  /* 0x0000000605057290 */ /* 0x000fc4000fffe03f */
[----:B------:R-:W-:Y:S01]  /*df90*/  UIMAD UR6, UR11, UR8, URZ ;  /* 0x000000080b0672a4 */ /* 0x000fe2000f8e023f */
[----:B--2---:R-:W-:Y:S01]  /*dfa0*/  @P1 SHF.R.U32.HI R0, RZ, R39, R2 ;  /* 0x00000027ff001219 */ /* 0x004fe20000011602 */
[----:B------:R-:W-:Y:S02]  /*dfb0*/  UIMAD.WIDE.U32 UR4, UR14, UR8, UR4 ;  /* 0x000000080e0472a5 */ /* 0x000fe4000f8e0004 */
[----:B------:R-:W-:Y:S01]  /*dfc0*/  UIMAD UR6, UR14, UR9, UR6 ;  /* 0x000000090e0672a4 */ /* 0x000fe2000f8e0206 */
[--C-:B------:R-:W-:Y:S01]  /*dfd0*/  SHF.R.S32.HI R3, RZ, 0x1f, R0.reuse ;  /* 0x0000001fff037819 */ /* 0x100fe20000011400 */
[----:B------:R-:W-:Y:S01]  /*dfe0*/  IMAD.MOV R21, RZ, RZ, -R0 ;  /* 0x000000ffff157224 */ /* 0x000fe200078e0a00 */
[----:B------:R-:W-:Y:S01]  /*dff0*/  ULDC.64 UR8, c[0x0][0xad8] ;  /* 0x0002b60000087ab9 */ /* 0x000fe20000000a00 */
[----:B------:R-:W-:Y:S02]  /*e000*/  UIADD3 UR5, UR5, UR6, URZ ;  /* 0x0000000605057290 */ /* 0x000fe4000fffe03f */
[-C--:B---3--:R-:W-:Y:S01]  /*e010*/  IMAD R3, R3, R32.reuse, RZ ;  /* 0x0000002003037224 */ /* 0x088fe200078e02ff */
[----:B------:R-:W-:Y:S01]  /*e020*/  R2UR UR7, R16 ;  /* 0x00000000100772ca */ /* 0x000fe200000e0000 */
[----:B------:R-:W-:Y:S01]  /*e030*/  IMAD R21, R44, R21, R37 ;  /* 0x000000152c157224 */ /* 0x000fe200078e0225 */
[----:B------:R-:W-:Y:S01]  /*e040*/  UIADD3 UR60, UR60, 0x1, URZ ;  /* 0x000000013c3c7890 */ /* 0x000fe2000fffe03f */
[C---:B------:R-:W-:Y:S01]  /*e050*/  IMAD R25, R0.reuse, R33, R3 ;  /* 0x0000002100197224 */ /* 0x040fe200078e0203 */
[----:B------:R-:W-:Y:S01]  /*e060*/  ULDC.64 UR10, c[0x0][0xa80] ;  /* 0x0002a000000a7ab9 */ /* 0x000fe20000000a00 */
[----:B------:R-:W-:Y:S01]  /*e070*/  IMAD.WIDE.U32 R2, R0, R32, UR4 ;  /* 0x0000000400027e25 */ /* 0x000fe2000f8e0020 */
[----:B------:R-:W-:Y:S01]  /*e080*/  SHF.R.S32.HI R0, RZ, 0x1f, R21 ;  /* 0x0000001fff007819 */ /* 0x000fe20000011415 */
[----:B------:R-:W-:-:S02]  /*e090*/  UIADD3 UR4, UR13, 0x34820, URZ ;  /* 0x000348200d047890 */ /* 0x000fc4000fffe03f */
        /* <DEDUP_REMOVED lines=18> */
[----:B-1----:R-:W-:Y:S01]  /*e1c0*/  SYNCS.ARRIVE.TRANS64.RED.A1T0 RZ, [UR5], RZ ;  /* 0x000000ffffff79a7 */ /* 0x002fe20008100405 */
[-C--:B------:R-:W-:Y:S01]  /*e1d0*/  ISETP.GE.AND P3, PT, R0, R45.reuse, PT ;  /* 0x0000002d0000720c */ /* 0x080fe20003f66270 */
[----:B------:R-:W-:Y:S01]  /*e1e0*/  VIADD R0, R98, 0x40 ;  /* 0x0000004062007836 */ /* 0x000fe20000000000 */
[----:B------:R-:W-:Y:S01]  /*e1f0*/  USEL UR60, UR60, URZ, UP0 ;  /* 0x0000003f3c3c7287 */ /* 0x000fe20008000000 */
[----:B------:R-:W-:Y:S01]  /*e200*/  IMAD.U32 R223, RZ, RZ, UR12 ;  /* 0x0000000cffdf7e24 */ /* 0x000fe2000f8e00ff */
[----:B------:R0:W1:Y:S01]  /*e210*/  SHFL.IDX PT, R24, R18, RZ, 0x181f ;  /* 0x00181fff12187589 */ /* 0x00006200000e0000 */
[----:B------:R-:W-:Y:S01]  /*e220*/  IMAD.U32 R16, RZ, RZ, UR7 ;  /* 0x00000007ff107e24 */ /* 0x000fe2000f8e00ff */
[----:B------:R-:W-:Y:S01]  /*e230*/  BSSY B0, `(.L_x_6888) ;  /* 0x000000e000007945 */ /* 0x000fe20003800000 */
[----:B------:R-:W-:Y:S01]  /*e240*/  SYNCS.ARRIVE.TRANS64.RED.A1T0 RZ, [UR4], RZ ;  /* 0x000000ffffff79a7 */ /* 0x000fe20008100404 */
[----:B------:R0:W2:Y:S01]  /*e250*/  SHFL.IDX PT, R25, R26, RZ, 0x181f ;  /* 0x00181fff1a197589 */ /* 0x0000a200000e0000 */
[----:B------:R-:W-:Y:S01]  /*e260*/  ISETP.GE.AND P0, PT, R0, R45, PT ;  /* 0x0000002d0000720c */ /* 0x000fe20003f06270 */
[----:B------:R-:W-:-:S12]  /*e270*/  @P1 BRA `(.L_x_6889) ;  /* 0x0000000000241947 */ /* 0x000fd80003800000 */
        /* <DEDUP_REMOVED lines=9> */
.L_x_6889:
[----:B------:R-:W-:Y:S05]  /*e310*/  BSYNC B0 ;  /* 0x0000000000007941 */ /* 0x000fea0003800000 */
.L_x_6888:
        /* <DEDUP_REMOVED lines=13> */
.L_x_6891:
[----:B------:R-:W-:Y:S05]  /*e3f0*/  BSYNC B0 ;  /* 0x0000000000007941 */ /* 0x000fea0003800000 */
.L_x_6890:
        /* <DEDUP_REMOVED lines=13> */
.L_x_6893:
[----:B------:R-:W-:Y:S05]  /*e4d0*/  BSYNC B0 ;  /* 0x0000000000007941 */ /* 0x000fea0003800000 */
.L_x_6892:
[----:B------:R-:W-:Y:S01]  /*e4e0*/  VIADD R0, R98, 0x60 ;  /* 0x0000006062007836 */ /* 0x000fe20000000000 */
[----:B0----5:R0:W0:Y:S01]  /*e4f0*/  SHFL.IDX PT, R15, R26, 0x3, 0x181f ;  /* 0x00781f001a0f7f89 */ /* 0x02102200000e0000 */
[----:B------:R-:W-:Y:S01]  /*e500*/  BSSY B0, `(.L_x_6894) ;  /* 0x000000e000007945 */ /* 0x000fe20003800000 */
[----:B------:R-:W-:Y:S02]  /*e510*/  VIADD R224, R224, 0x1 ;  /* 0x00000001e0e07836 */ /* 0x000fe40000000000 */
[----:B------:R-:W-:Y:S01]  /*e520*/  ISETP.GE.AND P0, PT, R0, R45, PT ;  /* 0x0000002d0000720c */ /* 0x000fe20003f06270 */
[----:B------:R0:W0:-:S12]  /*e530*/  SHFL.IDX PT, R14, R18, 0x3, 0x181f ;  /* 0x00781f00120e7f89 */ /* 0x00001800000e0000 */
[----:B------:R-:W-:Y:S05]  /*e540*/  @P0 BRA `(.L_x_6895) ;  /* 0x0000000000240947 */ /* 0x000fea0003800000 */
[----:B------:R-:W-:Y:S01]  /*e550*/  ULDC UR4, c[0x0][0xac8] ;  /* 0x0002b20000047ab9 */ /* 0x000fe20000000800 */
[----:B------:R-:W-:Y:S01]  /*e560*/  ULDC.64 UR6, c[0x0][0x208] ;  /* 0x0000820000067ab9 */ /* 0x000fe20000000a00 */
[----:B------:R-:W-:Y:S02]  /*e570*/  ISETP.GE.AND P2, PT, R221, UR4, PT ;  /* 0x00000004dd007c0c */ /* 0x000fe4000bf46270 */
[----:B------:R-:W-:-:S11]  /*e580*/  ISETP.GE.AND P1, PT, R220, UR4, PT ;  /* 0x00000004dc007c0c */ /* 0x000fd6000bf26270 */
[C---:B0-----:R-:W-:Y:S02]  /*e590*/  @!P2 LEA R12, P0, R221.reuse, R14, 0x1 ;  /* 0x0000000edd0ca211 */ /* 0x041fe400078008ff */
[----:B---3--:R-:W-:Y:S02]  /*e5a0*/  @!P1 IMAD.WIDE R2, R220, 0x2, R14 ;  /* 0x00000002dc029825 */ /* 0x008fe400078e020e */
[----:B------:R-:W-:-:S03]  /*e5b0*/  @!P2 LEA.HI.X R13, R221, R15, R235, 0x1, P0 ;  /* 0x0000000fdd0da211 */ /* 0x000fc600000f0ceb */
[----:B------:R0:W-:Y:S04]  /*e5c0*/  @!P1 ST.E.128 desc[UR6][R2.64], R4 ;  /* 0x0000000402009985 */ /* 0x0001e8000c101d06 */
[----:B------:R0:W-:Y:S02]  /*e5d0*/  @!P2 ST.E.128 desc[UR6][R12.64], R8 ;  /* 0x000000080c00a985 */ /* 0x0001e4000c101d06 */
.L_x_6895:
[----:B------:R-:W-:Y:S05]  /*e5e0*/  BSYNC B0 ;  /* 0x0000000000007941 */ /* 0x000fea0003800000 */
.L_x_6894:
[----:B------:R-:W5:Y:S01]  /*e5f0*/  LDC R0, c[0x0][0xc34] ;  /* 0x00030d00ff007b82 */ /* 0x000f620000000800 */
[----:B------:R-:W-:-:S13]  /*e600*/  R2UR UR4, R223 ;  /* 0x00000000df0472ca */ /* 0x000fda00000e0000 */
[----:B-----5:R-:W-:-:S13]  /*e610*/  ISETP.LE.AND P0, PT, R0, UR4, PT ;  /* 0x0000000400007c0c */ /* 0x020fda000bf03270 */
[----:B------:R-:W-:Y:S05]  /*e620*/  @!P0 BRA `(.L_x_6896) ;  /* 0xffffff2c00248947 */ /* 0x000fea000383ffff */
[----:B------:R-:W-:Y:S05]  /*e630*/  EXIT ;  /* 0x000000000000794d */ /* 0x000fea0003800000 */
.L_x_6862:
[----:B------:R-:W-:-:S08]  /*e640*/  NOP ;  /* 0x0000000000007918 */ /* 0x000fd00000000000 */
[----:B0-----:R-:W0:-:S00]  /*e650*/  USETMAXREG.DEALLOC.CTAPOOL 0x18 ;  /* 0x00000018000079c8 */ /* 0x001e0000080e0500 */
[----:B------:R-:W1:Y:S01]  /*e660*/  S2UR UR4, SR_CTAID.X ;  /* 0x00000000000479c3 */ /* 0x000e620000002500 */
[----:B0-----:R-:W-:Y:S01]  /*e670*/  IMAD.MOV.U32 R2, RZ, RZ, 0x1 ;  /* 0x00000001ff027424 */ /* 0x001fe200078e00ff */
[----:B------:R-:W-:-:S06]  /*e680*/  MOV R19, RZ ;  /* 0x000000ff00137202 */ /* 0x000fcc0000000f00 */
        /* <DEDUP_REMOVED lines=36> */
[----:B------:R-:W-:Y:S04]  /*e8d0*/  STL [R1+0x18], R3 ;  /* 0x0000180301007387 */ /* 0x000fe80000100800 */
[----:B------:R-:W-:Y:S04]  /*e8e0*/  STL [R1+0x34], RZ ;  /* 0x000034ff01007387 */ /* 0x000fe80000100800 */
[----:B------:R0:W-:Y:S02]  /*e8f0*/  STL [R1], R0 ;  /* 0x0000000001007387 */ /* 0x0001e40000100800 */
[----:B0-----:R-:W-:-:S07]  /*e900*/  LOP3.LUT R0, R2, 0x40, RZ, 0xfc, !PT ;  /* 0x0000004002007812 */ /* 0x001fce00078efcff */
.L_x_6978:
[----:B--2---:R-:W2:Y:S01]  /*e910*/  LDL R2, [R1+0x28] ;  /* 0x0000280001027983 */ /* 0x004ea20000100800 */
        /* <DEDUP_REMOVED lines=51> */
.L_x_6898:
        /* <DEDUP_REMOVED lines=20> */
.L_x_6900:
        /* <DEDUP_REMOVED lines=15> */
.L_x_6899:
        /* <DEDUP_REMOVED lines=27> */
.L_x_6994:
        /* <DEDUP_REMOVED lines=8> */
.L_x_6997:
        /* <DEDUP_REMOVED lines=22> */
.L_x_6904:
[----:B---3--:R-:W3:Y:S01]  /*f210*/  LDL R3, [R1] ;  /* 0x0000000001037983 */ /* 0x008ee20000100800 */
[----:B------:R-:W-:Y:S02]  /*f220*/  LEA R2, R19, UR36, 0x3 ;  /* 0x0000002413027c11 */ /* 0x000fe4000f8e18ff */
[----:B---3--:R-:W-:-:S04]  /*f230*/  SHF.L.U32 R3, R3, 0x1f, RZ ;  /* 0x0000001f03037819 */ /* 0x008fc800000006ff */
[----:B------:R-:W3:Y:S02]  /*f240*/  SYNCS.PHASECHK.TRANS64.TRYWAIT P0, [R2+URZ+0x34840], R3 ;  /* 0x03484003020075a7 */ /* 0x000ee4000800017f */
[----:B---3--:R-:W-:Y:S05]  /*f250*/  @!P0 BRA `(.L_x_6905) ;  /* 0x0000003800f48947 */ /* 0x008fea0003800000 */
.L_x_6998:
        /* <DEDUP_REMOVED lines=10> */
.L_x_6906:
[----:B------:R-:W-:-:S13]  /*f300*/  LOP3.LUT P0, RZ, R18, 0x2, RZ, 0xc0, !PT ;  /* 0x0000000212ff7812 */ /* 0x000fda000780c0ff */
[----:B------:R-:W-:Y:S05]  /*f310*/  @P0 BRA `(.L_x_6907) ;  /* 0x0000000000040947 */ /* 0x000fea0003800000 */
[----:B------:R-:W-:Y:S01]  /*f320*/  BPT.TRAP 0x1 ;  /* 0x000000040000795c */ /* 0x000fe20000300000 */
.L_x_6907:
        /* <DEDUP_REMOVED lines=10> */
[----:B------:R-:W-:Y:S01]  /*f3d0*/  PLOP3.LUT P0, PT, PT, PT, PT, 0x80, 0x0 ;  /* 0x000000000000781c */ /* 0x000fe20003f0f070 */
[----:B------:R-:W-:Y:S01]  /*f3e0*/  IMAD.MOV.U32 R17, RZ, RZ, R0 ;  /* 0x000000ffff117224 */ /* 0x000fe200078e0000 */
[----:B------:R-:W-:-:S02]  /*f3f0*/  LOP3.LUT R18, R18, 0xfffffff7, RZ, 0xc0, !PT ;  /* 0xfffffff712127812 */ /* 0x000fc400078ec0ff */
[----:B------:R-:W-:-:S09]  /*f400*/  UIADD3 UR9, UR9, 0x34830, URZ ;  /* 0x0003483009097890 */ /* 0x000fd2000fffe03f */
        /* <DEDUP_REMOVED lines=11> */
[----:B------:R-:W-:-:S03]  /*f4c0*/  UIADD3 UR14, UR6, 0x23c00, URZ ;  /* 0x00023c00060e7890 */ /* 0x000fc6000fffe03f */
[----:B------:R-:W-:Y:S01]  /*f4d0*/  UMOV UR6, 0x0 ;  /* 0x0000000000067882 */ /* 0x000fe20000000000 */
[----:B---3--:R-:W-:-:S13]  /*f4e0*/  R2UR UR11, R4 ;  /* 0x00000000040b72ca */ /* 0x008fda00000e0000 */
[----:B------:R-:W-:-:S03]  /*f4f0*/  UIMAD UR11, UR11, 0xb0, UR7 ;  /* 0x000000b00b0b78a4 */ /* 0x000fc6000f8e0207 */
[----:B------:R-:W-:-:S06]  /*f500*/  UMOV UR7, 0x14f00000 ;  /* 0x14f0000000077882 */ /* 0x000fcc0000000000 */
[----:B------:R0:W-:Y:S02]  /*f510*/  UTMALDG.4D.MULTICAST [UR8], [UR4], UR16, desc[UR6] ;  /* 0x00000608040073b4 */ /* 0x0001e40008019810 */
[----:B0-----:R-:W-:Y:S01]  /*f520*/  UMOV UR8, UR14 ;  /* 0x0000000e00087c82 */ /* 0x001fe20008000000 */
[----:B------:R-:W-:Y:S02]  /*f530*/  UMOV UR10, UR15 ;  /* 0x0000000f000a7c82 */ /* 0x000fe40008000000 */
[----:B------:R3:W-:Y:S02]  /*f540*/  UTMALDG.4D.MULTICAST [UR8], [UR4], UR16, desc[UR6] ;  /* 0x00000608040073b4 */ /* 0x0007e40008019810 */
[----:B---3--:R-:W-:Y:S01]  /*f550*/  NOP ;  /* 0x0000000000007918 */ /* 0x008fe20000000000 */
.L_x_6902:
        /* <DEDUP_REMOVED lines=22> */
.L_x_6908:
[----:B0-----:R-:W3:Y:S01]  /*f6c0*/  LDL.LU R4, [R1+0x14] ;  /* 0x0000140001047983 */ /* 0x001ee20000300800 */
[----:B-1----:R-:W-:Y:S01]  /*f6d0*/  SHF.R.S32.HI R0, RZ, 0x1f, R16 ;  /* 0x0000001fff007819 */ /* 0x002fe20000011410 */
[----:B------:R-:W-:Y:S01]  /*f6e0*/  ULDC.64 UR4, c[0x0][0x2d8] ;  /* 0x0000b60000047ab9 */ /* 0x000fe20000000a00 */
[----:B------:R-:W0:Y:S01]  /*f6f0*/  LDC R8, c[0x0][0x448] ;  /* 0x00011200ff087b82 */ /* 0x000e220000000800 */
        /* <DEDUP_REMOVED lines=39> */
[----:B------:R-:W-:Y:S01]  /*f970*/  IMAD R6, R6, UR4, RZ ;  /* 0x0000000406067c24 */ /* 0x000fe2000f8e02ff */
[----:B-1----:R-:W-:-:S03]  /*f980*/  SHF.L.U32 R9, R9, 0x3, RZ ;  /* 0x0000000309097819 */ /* 0x002fc600000006ff */
[----:B------:R-:W-:Y:S01]  /*f990*/  IMAD R4, R4, UR5, R6 ;  /* 0x0000000504047c24 */ /* 0x000fe2000f8e0206 */
[----:B------:R-:W-:Y:S01]  /*f9a0*/  ULDC.64 UR4, c[0x0][0x2c8] ;  /* 0x0000b20000047ab9 */ /* 0x000fe20000000a00 */
[----:B------:R-:W-:Y:S02]  /*f9b0*/  LOP3.LUT R9, R9, 0x38, RZ, 0xc0, !PT ;  /* 0x0000003809097812 */ /* 0x000fe400078ec0ff */
[----:B------:R-:W-:Y:S01]  /*f9c0*/  IMAD.IADD R3, R3, 0x1, R4 ;  /* 0x0000000103037824 */ /* 0x000fe200078e0204 */
[----:B------:R-:W-:Y:S02]  /*f9d0*/  SHF.R.S32.HI R4, RZ, 0x1f, R0 ;  /* 0x0000001fff047819 */ /* 0x000fe40000011400 */
[----:B------:R-:W-:Y:S01]  /*f9e0*/  LOP3.LUT R9, R9, 0x40, RZ, 0xfc, !PT ;  /* 0x0000004009097812 */ /* 0x000fe200078efcff */
        /* <DEDUP_REMOVED lines=89> */
[----:B------:R0:W1:Y:S04]  /*ff80*/  SHFL.IDX PT, R5, R2, 0x7, 0x181f ;  /* 0x00f81f0002057f89 */ /* 0x00006800000e0000 */
[----:B------:R0:W-:Y:S04]  /*ff90*/  @!P2 LDGSTS.E.BYPASS.LTC128B.128 [R9+0x19400], desc[UR6][R6.64], !P0 ;  /* 0x194000000609afae */ /* 0x0001e8000c101d46 */
[----:B------:R0:W-:Y:S02]  /*ffa0*/  @!P2 LDGSTS.E.BYPASS.LTC128B.128 [R9+0x1d400], desc[UR6][R6.64+0x80], !P1 ;  /* 0x1d4000800609afae */ /* 0x0001e4000c901d46 */
.L_x_7015:
[----:B------:R-:W-:Y:S01]  /*ffb0*/  VIADD R4, R4, 0x70 ;  /* 0x0000007004047836 */ /* 0x000fe20000000000 */
[----:B------:R-:W-:Y:S04]  /*ffc0*/  BSSY B0, `(.L_x_6910) ;  /* 0x000000b000007945 */ /* 0x000fe80003800000 */
[----:B------:R-:W-:-:S13]  /*ffd0*/  ISETP.GE.AND P2, PT, R4, R3, PT ;  /* 0x000000030400720c */ /* 0x000fda0003f46270 */
[----:B------:R-:W-:Y:S05]  /*ffe0*/  @P2 BRA `(.L_x_6911) ;  /* 0x0000000000202947 */ /* 0x000fea0003800000 */
[----:B0-----:R-:W-:Y:S01]  /*fff0*/  LEA R2, P2, R10, R0, 0x1 ;  /* 0x000000000a027211 */ /* 0x001fe200078408ff */
[----:B------:R-:W-:-:S04]  /*10000*/  ULDC.64 UR4, c[0x0][0x208] ;  /* 0x0000820000047ab9 */ /* 0x000fc80000000a00 */
[----:B-1----:R-:W-:-:S05]  /*10010*/  IMAD.X R3, RZ, RZ, R5, P2 ;  /* 0x000000ffff037224 */ /* 0x002fca00010e0605 */
[----:B------:R-:W-:Y:S01]  /*10020*/  @!PT LDS RZ, [RZ] ;  /* 0x00000000fffff984 */ /* 0x000fe20000000800 */
[----:B------:R-:W-:Y:S01]  /*10030*/  @!PT LDS RZ, [RZ] ;  /* 0x00000000fffff984 */ /* 0x000fe20000000800 */
[----:B------:R-:W-:Y:S01]  /*10040*/  @!PT LDS RZ, [RZ] ;  /* 0x00000000fffff984 */ /* 0x000fe20000000800 */
[----:B------:R2:W-:Y:S04]  /*10050*/  LDGSTS.E.BYPASS.LTC128B.128 [R9+0x19c00], desc[UR4][R2.64], !P0 ;  /* 0x19c0000002097fae */ /* 0x0005e8000c101d44 */
[----:B------:R2:W-:Y:S02]  /*10060*/  LDGSTS.E.BYPASS.LTC128B.128 [R9+0x1dc00], desc[UR4][R2.64+0x80], !P1 ;  /* 0x1dc0008002097fae */ /* 0x0005e4000c901d44 */
.L_x_6911:
[----:B------:R-:W-:Y:S05]  /*10070*/  BSYNC B0 ;  /* 0x0000000000007941 */ /* 0x000fea0003800000 */
.L_x_6910:
[----:B0-2---:R-:W2:Y:S01]  /*10080*/  LDL R2, [R1+0x34] ;  /* 0x0000340001027983 */ /* 0x005ea20000100800 */
[----:B------:R-:W-:Y:S01]  /*10090*/  NOP ;  /* 0x0000000000007918 */ /* 0x000fe20000000000 */
[----:B------:R-:W-:Y:S02]  /*100a0*/  SYNCS.ARRIVE.TRANS64.RED.A0T1 RZ, [UR36+0x34800], RZ ;  /* 0x034800ffffff79a7 */ /* 0x000fe40008200424 */
[----:B------:R-:W-:Y:S01]  /*100b0*/  ARRIVES.LDGSTSBAR.64.TRANSCNT [UR36+0x34800] ;  /* 0x03480000ff0079b0 */ /* 0x000fe20008000aa4 */
[----:B--2---:R-:W-:-:S04]  /*100c0*/  LOP3.LUT R0, R2, 0x1, RZ, 0xc, !PT ;  /* 0x0000000102007812 */ /* 0x004fc800078e0cff */
[----:B------:R-:W-:Y:S01]  /*100d0*/  SHF.L.U32 R0, R0, 0x1f, RZ ;  /* 0x0000001f00007819 */ /* 0x000fe200000006ff */
[----:B------:R-:W-:Y:S01]  /*100e0*/  NOP ;  /* 0x0000000000007918 */ /* 0x000fe20000000000 */
[----:B------:R-:W2:Y:S01]  /*100f0*/  LDL.LU R2, [R1+0x30] ;  /* 0x0000300001027983 */ /* 0x000ea20000300800 */
[----:B------:R-:W-:Y:S01]  /*10100*/  SYNCS.ARRIVE.TRANS64.A1T0 RZ, [UR36+0x34800], RZ ;  /* 0x034800ffffff79a7 */ /* 0x000fe20008100024 */
[----:B------:R-:W-:Y:S01]  /*10110*/  BSSY B0, `(.L_x_6912) ;  /* 0x0000004000007945 */ /* 0x000fe20003800000 */
[----:B------:R-:W0:Y:S01]  /*10120*/  SYNCS.PHASECHK.TRANS64.TRYWAIT P0, [UR36+0x34820], R0 ;  /* 0x03482000ff0075a7 */ /* 0x000e220008000164 */
[----:B--2---:R-:W-:Y:S02]  /*10130*/  ISETP.GE.AND P1, PT, R2, 0xb1, PT ;  /* 0x000000b10200780c */ /* 0x004fe40003f26270 */
[----:B0-----:R-:W-:Y:S11]  /*10140*/  @!P0 BRA `(.L_x_6913) ;  /* 0x0000003800208947 */ /* 0x001ff60003800000 */
.L_x_7016:
[----:B------:R-:W-:Y:S05]  /*10150*/  BSYNC B0 ;  /* 0x0000000000007941 */ /* 0x000fea0003800000 */
.L_x_6912:
[----:B------:R-:W-:Y:S05]  /*10160*/  @!P1 BRA `(.L_x_6914) ;  /* 0x00000020002c9947 */ /* 0x000fea0003800000 */
[----:B------:R-:W2:Y:S01]  /*10170*/  LDL R2, [R1+0x24] ;  /* 0x0000240001027983 */ /* 0x000ea20000100800 */
[----:B0-----:R-:W-:Y:S01]  /*10180*/  IMAD.MOV.U32 R0, RZ, RZ, 0x1 ;  /* 0x00000001ff007424 */ /* 0x001fe200078e00ff */
[----:B--2---:R-:W-:-:S04]  /*10190*/  IADD3 R9, -R2, RZ, RZ ;  /* 0x000000ff02097210 */ /* 0x004fc80007ffe1ff */
[----:B------:R-:W-:-:S05]  /*101a0*/  VIADDMNMX R9, R9, R0, 0xffffffff, !PT ;  /* 0xffffffff09097446 */ /* 0x000fca0007800100 */
[----:B------:R-:W-:-:S05]  /*101b0*/  IMAD.IADD R0, R2, 0x1, R9 ;  /* 0x0000000102007824 */ /* 0x000fca00078e0209 */
[----:B------:R-:W-:-:S04]  /*101c0*/  LOP3.LUT R0, R0, 0x1, RZ, 0xc0, !PT ;  /* 0x0000000100007812 */ /* 0x000fc800078ec0ff */
[----:B------:R-:W-:Y:S01]  /*101d0*/  ISETP.NE.U32.AND P0, PT, R0, 0x1, PT ;  /* 0x000000010000780c */ /* 0x000fe20003f05070 */
[----:B------:R-:W-:-:S12]  /*101e0*/  VIADD R0, R2, 0xfffffffe ;  /* 0xfffffffe02007836 */ /* 0x000fd80000000000 */
[----:B------:R-:W-:Y:S05]  /*101f0*/  @P0 BRA `(.L_x_6915) ;  /* 0x0000000800ac0947 */ /* 0x000fea0003800000 */
[----:B------:R-:W2:Y:S01]  /*10200*/  LDL R2, [R1] ;  /* 0x0000000001027983 */ /* 0x000ea20000100800 */
        /* <DEDUP_REMOVED lines=12> */
[----:B-1----:R-:W0:Y:S01]  /*102d0*/  LDC R5, c[0x0][0x43c] ;  /* 0x00010f00ff057b82 */ /* 0x002e220000000800 */
        /* <DEDUP_REMOVED lines=19> */
.L_x_6918:
[----:B------:R-:W-:Y:S01]  /*10410*/  LEA R3, R6, UR36, 0x3 ;  /* 0x0000002406037c11 */ /* 0x000fe2000f8e18ff */
[----:B------:R-:W-:Y:S01]  /*10420*/  BSSY B1, `(.L_x_6919) ;  /* 0x0000004000017945 */ /* 0x000fe20003800000 */
[----:B------:R-:W-:-:S04]  /*10430*/  SHF.L.U32 R2, R8, 0x1f, RZ ;  /* 0x0000001f08027819 */ /* 0x000fc800000006ff */
[----:B------:R-:W2:Y:S02]  /*10440*/  SYNCS.PHASECHK.TRANS64.TRYWAIT P0, [R3+URZ+0x34840], R2 ;  /* 0x03484002030075a7 */ /* 0x000ea4000800017f */
[----:B--2---:R-:W-:Y:S05]  /*10450*/  @!P0 BRA `(.L_x_6920) ;  /* 0x0000003400748947 */ /* 0x004fea0003800000 */
.L_x_7017:
[----:B------:R-:W-:Y:S05]  /*10460*/  BSYNC B1 ;  /* 0x0000000000017941 */ /* 0x000fea0003800000 */
.L_x_6919:
[----:B01----:R-:W3:Y:S01]  /*10470*/  LDL R5, [R1+0x18] ;  /* 0x0000180001057983 */ /* 0x003ee20000100800 */
[----:B------:R-:W0:Y:S02]  /*10480*/  S2R R7, SR_TID.X ;  /* 0x0000000000077919 */ /* 0x000e240000002100 */
        /* <DEDUP_REMOVED lines=8> */
.L_x_6921:
[----:B------:R-:W-:Y:S01]  /*10510*/  LOP3.LUT P0, RZ, R18, 0x2, RZ, 0xc0, !PT ;  /* 0x0000000212ff7812 */ /* 0x000fe2000780c0ff */
[----:B------:R-:W-:-:S12]  /*10520*/  BSSY B1, `(.L_x_6922) ;  /* 0x0000003000017945 */ /* 0x000fd80003800000 */
[----:B------:R-:W-:Y:S05]  /*10530*/  @P0 BRA `(.L_x_6923) ;  /* 0x0000000000040947 */ /* 0x000fea0003800000 */
[----:B------:R-:W-:Y:S01]  /*10540*/  BPT.TRAP 0x1 ;  /* 0x000000040000795c */ /* 0x000fe20000300000 */
.L_x_6923:
[----:B------:R-:W-:Y:S05]  /*10550*/  BSYNC B1 ;  /* 0x0000000000017941 */ /* 0x000fea0003800000 */
.L_x_6922:
        /* <DEDUP_REMOVED lines=19> */
.L_x_6924:
        /* <DEDUP_REMOVED lines=17> */
.L_x_6925:
        /* <DEDUP_REMOVED lines=16> */
.L_x_7018:
[----:B------:R-:W-:Y:S05]  /*108a0*/  BSYNC B1 ;  /* 0x0000000000017941 */ /* 0x000fea0003800000 */
.L_x_6926:
[----:B------:R-:W1:Y:S02]  /*108b0*/  S2R R5, SR_TID.X ;  /* 0x0000000000057919 */ /* 0x000e640000002100 */
[----:B-1----:R-:W-:-:S04]  /*108c0*/  LOP3.LUT R5, R5, 0x7f, RZ, 0xc0, !PT ;  /* 0x0000007f05057812 */ /* 0x002fc800078ec0ff */
[----:B------:R-:W-:-:S13]  /*108d0*/  ISETP.NE.AND P0, PT, R5, RZ, PT ;  /* 0x000000ff0500720c */ /* 0x000fda0003f05270 */
[----:B0-----:R-:W-:-:S04]  /*108e0*/  @!P0 IMAD.MOV.U32 R3, RZ, RZ, 0xb000 ;  /* 0x0000b000ff038424 */ /* 0x001fc800078e00ff */
[----:B------:R0:W-:Y:S01]  /*108f0*/  @!P0 SYNCS.ARRIVE.TRANS64 RZ, [R2+URZ+0x34850], R3 ;  /* 0x0348500302ff89a7 */ /* 0x0001e2000800003f */
[----:B------:R-:W-:Y:S05]  /*10900*/  @P1 BRA `(.L_x_6928) ;  /* 0x0000000000041947 */ /* 0x000fea0003800000 */
[----:B------:R-:W-:Y:S01]  /*10910*/  BPT.TRAP 0x1 ;  /* 0x000000040000795c */ /* 0x000fe20000300000 */
.L_x_6928:
[----:B------:R-:W-:Y:S01]  /*10920*/  LOP3.LUT P0, RZ, R18, 0x2, RZ, 0xc0, !PT ;  /* 0x0000000212ff7812 */ /* 0x000fe2000780c0ff */
[----:B------:R-:W-:-:S12]  /*10930*/  BSSY B1, `(.L_x_6929) ;  /* 0x0000003000017945 */ /* 0x000fd80003800000 */
[----:B------:R-:W-:Y:S05]  /*10940*/  @P0 BRA `(.L_x_6930) ;  /* 0x0000000000040947 */ /* 0x000fea0003800000 */
[----:B------:R-:W-:Y:S01]  /*10950*/  BPT.TRAP 0x1 ;  /* 0x000000040000795c */ /* 0x000fe20000300000 */
.L_x_6930:
[----:B------:R-:W-:Y:S05]  /*10960*/  BSYNC B1 ;  /* 0x0000000000017941 */ /* 0x000fea0003800000 */
.L_x_6929:
        /* <DEDUP_REMOVED lines=19> */
.L_x_6931:
        /* <DEDUP_REMOVED lines=16> */
.L_x_6932:
        /* <DEDUP_REMOVED lines=12> */
.L_x_6917:
[----:B------:R-:W-:Y:S05]  /*10c60*/  BSYNC B0 ;  /* 0x0000000000007941 */ /* 0x000fea0003800000 */
.L_x_6916:
[----:B0-----:R-:W2:Y:S01]  /*10c70*/  LDL.LU R0, [R1+0x24] ;  /* 0x0000240001007983 */ /* 0x001ea20000300800 */
[----:B------:R-:W-:-:S03]  /*10c80*/  IMAD.MOV.U32 R19, RZ, RZ, R6 ;  /* 0x000000ffff137224 */ /* 0x000fc600078e0006 */
[----:B------:R0:W-:Y:S02]  /*10c90*/  STL [R1], R8 ;  /* 0x0000000801007387 */ /* 0x0001e40000100800 */
[----:B0-2---:R-:W-:-:S07]  /*10ca0*/  VIADD R0, R0, 0xfffffffd ;  /* 0xfffffffd00007836 */ /* 0x005fce0000000000 */
.L_x_6915:
[----:B------:R-:W2:Y:S01]  /*10cb0*/  LDL.LU R2, [R1+0x20] ;  /* 0x0000200001027983 */ /* 0x000ea20000300800 */
[----:B------:R-:W-:Y:S01]  /*10cc0*/  IMAD.MOV R9, RZ, RZ, -R9 ;  /* 0x000000ffff097224 */ /* 0x000fe200078e0a09 */
[----:B------:R-:W-:Y:S04]  /*10cd0*/  BSSY B0, `(.L_x_6914) ;  /* 0x0000154000007945 */ /* 0x000fe80003800000 */
[----:B--2---:R-:W-:-:S13]  /*10ce0*/  ISETP.NE.AND P0, PT, R2, R9, PT ;  /* 0x000000090200720c */ /* 0x004fda0003f05270 */
[----:B------:R-:W-:Y:S05]  /*10cf0*/  @!P0 BRA `(.L_x_6933) ;  /* 0x0000001400448947 */ /* 0x000fea0003800000 */
[----:B------:R-:W-:-:S07]  /*10d00*/  IMAD.MOV.U32 R6, RZ, RZ, R17 ;  /* 0x000000ffff067224 */ /* 0x000fce00078e0011 */
.L_x_6968:
[----:B--2---:R-:W2:Y:S01]  /*10d10*/  LDL R2, [R1] ;  /* 0x0000000001027983 */ /* 0x004ea20000100800 */
[----:B------:R-:W-:Y:S01]  /*10d20*/  LOP3.LUT P1, RZ, R18, 0x8, RZ, 0xc0, !PT ;  /* 0x0000000812ff7812 */ /* 0x000fe2000782c0ff */
[----:B------:R-:W-:Y:S01]  /*10d30*/  VIADD R4, R19, 0x1 ;  /* 0x0000000113047836 */ /* 0x000fe20000000000 */
[----:B------:R-:W-:Y:S04]  /*10d40*/  BSSY B1, `(.L_x_6934) ;  /* 0x00000a3000017945 */ /* 0x000fe80003800000 */
[----:B------:R-:W-:-:S04]  /*10d50*/  ISETP.NE.AND P0, PT, R4, 0x2, PT ;  /* 0x000000020400780c */ /* 0x000fc80003f05270 */
[----:B-1----:R-:W-:Y:S02]  /*10d60*/  SEL R5, RZ, 0x1, P0 ;  /* 0x00000001ff057807 */ /* 0x002fe40000000000 */
[----:B------:R-:W-:Y:S02]  /*10d70*/  SEL R4, R4, RZ, P0 ;  /* 0x000000ff04047207 */ /* 0x000fe40000000000 */
[----:B--2---:R-:W-:Y:S01]  /*10d80*/  LOP3.LUT R5, R2, R5, RZ, 0x3c, !PT ;  /* 0x0000000502057212 */ /* 0x004fe200078e3cff */
[----:B0-----:R-:W-:Y:S06]  /*10d90*/  @!P1 BRA `(.L_x_6935) ;  /* 0x0000000800749947 */ /* 0x001fec0003800000 */
[----:B------:R-:W-:Y:S01]  /*10da0*/  LOP3.LUT P1, RZ, R18, 0x4, RZ, 0xc0, !PT ;  /* 0x0000000412ff7812 */ /* 0x000fe2000782c0ff */
[----:B------:R-:W-:-:S12]  /*10db0*/  IMAD.MOV.U32 R8, RZ, RZ, R0 ;  /* 0x000000ffff087224 */ /* 0x000fd800078e0000 */
        /* <DEDUP_REMOVED lines=22> */
.L_x_6936:
[----:B------:R-:W-:Y:S01]  /*10f20*/  LEA R3, R4, UR36, 0x3 ;  /* 0x0000002404037c11 */ /* 0x000fe2000f8e18ff */
[----:B------:R-:W-:Y:S01]  /*10f30*/  BSSY B2, `(.L_x_6937) ;  /* 0x0000004000027945 */ /* 0x000fe20003800000 */
[----:B------:R-:W-:-:S04]  /*10f40*/  SHF.L.U32 R2, R5, 0x1f, RZ ;  /* 0x0000001f05027819 */ /* 0x000fc800000006ff */
[----:B------:R-:W1:Y:S02]  /*10f50*/  SYNCS.PHASECHK.TRANS64.TRYWAIT P0, [R3+URZ+0x34840], R2 ;  /* 0x03484002030075a7 */ /* 0x000e64000800017f */
[----:B-1----:R-:W-:Y:S05]  /*10f60*/  @!P0 BRA `(.L_x_6938) ;  /* 0x0000002800d88947 */ /* 0x002fea0003800000 */
.L_x_7019:
[----:B------:R-:W-:Y:S05]  /*10f70*/  BSYNC B2 ;  /* 0x0000000000027941 */ /* 0x000fea0003800000 */
.L_x_6937:
        /* <DEDUP_REMOVED lines=10> */
.L_x_6939:
[----:B------:R-:W-:Y:S01]  /*11020*/  LOP3.LUT P0, RZ, R18, 0x2, RZ, 0xc0, !PT ;  /* 0x0000000212ff7812 */ /* 0x000fe2000780c0ff */
[----:B------:R-:W-:-:S12]  /*11030*/  BSSY B2, `(.L_x_6940) ;  /* 0x0000003000027945 */ /* 0x000fd80003800000 */
[----:B------:R-:W-:Y:S05]  /*11040*/  @P0 BRA `(.L_x_6941) ;  /* 0x0000000000040947 */ /* 0x000fea0003800000 */
[----:B------:R-:W-:Y:S01]  /*11050*/  BPT.TRAP 0x1 ;  /* 0x000000040000795c */ /* 0x000fe20000300000 */
.L_x_6941:
[----:B------:R-:W-:Y:S05]  /*11060*/  BSYNC B2 ;  /* 0x0000000000027941 */ /* 0x000fea0003800000 */
.L_x_6940:
[----:B------:R-:W0:Y:S01]  /*11070*/  S2R R2, SR_CgaCtaId ;  /* 0x0000000000027919 */ /* 0x000e220000008800 */
[----:B------:R-:W-:Y:S01]  /*11080*/  IMAD.MOV.U32 R10, RZ, RZ, RZ ;  /* 0x000000ffff0a7224 */ /* 0x000fe200078e00ff */
[----:B------:R-:W-:Y:S01]  /*11090*/  UIADD3 UR4, UP0, UR38, 0x370, URZ ;  /* 0x0000037026047890 */ /* 0x000fe2000ff1e03f */
[----:B------:R-:W-:Y:S01]  /*110a0*/  PLOP3.LUT P0, PT, PT, PT, PT, 0x80, 0x0 ;  /* 0x000000000000781c */ /* 0x000fe20003f0f070 */
[----:B------:R-:W1:Y:S01]  /*110b0*/  S2R R7, SR_CgaCtaId ;  /* 0x0000000000077919 */ /* 0x000e620000008800 */
[----:B------:R-:W-:Y:S01]  /*110c0*/  IADD3 R3, R3, 0x34830, RZ ;  /* 0x0003483003037810 */ /* 0x000fe20007ffe0ff */
[----:B------:R-:W-:Y:S01]  /*110d0*/  UIADD3.X UR5, URZ, UR39, URZ, UP0, !UPT ;  /* 0x000000273f057290 */ /* 0x000fe200087fe43f */
[----:B------:R-:W-:Y:S01]  /*110e0*/  R2UR UR10, R10 ;  /* 0x000000000a0a72ca */ /* 0x000fe200000e0000 */
[----:B------:R-:W-:Y:S01]  /*110f0*/  UMOV UR6, 0x30000 ;  /* 0x0003000000067882 */ /* 0x000fe20000000000 */
[----:B------:R-:W-:Y:S01]  /*11100*/  UMOV UR14, 0x0 ;  /* 0x00000000000e7882 */ /* 0x000fe20000000000 */
[----:B------:R-:W-:Y:S01]  /*11110*/  UMOV UR15, 0x14f00000 ;  /* 0x14f00000000f7882 */ /* 0x000fe20000000000 */
[----:B0-----:R-:W-:-:S02]  /*11120*/  LOP3.LUT R2, R2, 0x1, RZ, 0xc0, !PT ;  /* 0x0000000102027812 */ /* 0x001fc400078ec0ff */
[----:B-1----:R-:W-:-:S03]  /*11130*/  LOP3.LUT R7, R7, 0x1, RZ, 0xc0, !PT ;  /* 0x0000000107077812 */ /* 0x002fc600078ec0ff */
[----:B------:R-:W-:-:S04]  /*11140*/  IMAD R2, R2, 0x1600, RZ ;  /* 0x0000160002027824 */ /* 0x000fc800078e02ff */
[----:B------:R-:W-:Y:S02]  /*11150*/  IMAD R2, R4, 0x5800, R2 ;  /* 0x0000580004027824 */ /* 0x000fe400078e0202 */
[----:B------:R-:W-:-:S03]  /*11160*/  IMAD R7, R7, 0x58, RZ ;  /* 0x0000005807077824 */ /* 0x000fc600078e02ff */
[----:B------:R-:W-:Y:S01]  /*11170*/  LEA R2, R2, UR36, 0x1 ;  /* 0x0000002402027c11 */ /* 0x000fe2000f8e08ff */
[----:B------:R-:W-:-:S04]  /*11180*/  IMAD R7, R8, 0xb0, R7 ;  /* 0x000000b008077824 */ /* 0x000fc800078e0207 */
[----:B------:R-:W-:-:S07]  /*11190*/  VIADD R9, R2, 0x1e400 ;  /* 0x0001e40002097836 */ /* 0x000fce0000000000 */
.L_x_6942:
        /* <DEDUP_REMOVED lines=17> */
.L_x_6943:
        /* <DEDUP_REMOVED lines=16> */
.L_x_7020:
[----:B------:R-:W-:Y:S05]  /*113b0*/  BSYNC B2 ;  /* 0x0000000000027941 */ /* 0x000fea0003800000 */
.L_x_6944:
[----:B------:R-:W1:Y:S02]  /*113c0*/  S2R R7, SR_TID.X ;  /* 0x0000000000077919 */ /* 0x000e640000002100 */
[----:B-1----:R-:W-:-:S04]  /*113d0*/  LOP3.LUT R7, R7, 0x7f, RZ, 0xc0, !PT ;  /* 0x0000007f07077812 */ /* 0x002fc800078ec0ff */
[----:B------:R-:W-:-:S13]  /*113e0*/  ISETP.NE.AND P0, PT, R7, RZ, PT ;  /* 0x000000ff0700720c */ /* 0x000fda0003f05270 */
[----:B0-----:R-:W-:-:S04]  /*113f0*/  @!P0 IMAD.MOV.U32 R3, RZ, RZ, 0xb000 ;  /* 0x0000b000ff038424 */ /* 0x001fc800078e00ff */
[----:B------:R0:W-:Y:S01]  /*11400*/  @!P0 SYNCS.ARRIVE.TRANS64 RZ, [R2+URZ+0x34850], R3 ;  /* 0x0348500302ff89a7 */ /* 0x0001e2000800003f */
[----:B------:R-:W-:Y:S05]  /*11410*/  @P1 BRA `(.L_x_6946) ;  /* 0x0000000000041947 */ /* 0x000fea0003800000 */
[----:B------:R-:W-:Y:S01]  /*11420*/  BPT.TRAP 0x1 ;  /* 0x000000040000795c */ /* 0x000fe20000300000 */
.L_x_6946:
[----:B------:R-:W-:Y:S01]  /*11430*/  LOP3.LUT P0, RZ, R18, 0x2, RZ, 0xc0, !PT ;  /* 0x0000000212ff7812 */ /* 0x000fe2000780c0ff */
[----:B------:R-:W-:-:S12]  /*11440*/  BSSY B2, `(.L_x_6947) ;  /* 0x0000003000027945 */ /* 0x000fd80003800000 */
[----:B------:R-:W-:Y:S05]  /*11450*/  @P0 BRA `(.L_x_6948) ;  /* 0x0000000000040947 */ /* 0x000fea0003800000 */
[----:B------:R-:W-:Y:S01]  /*11460*/  BPT.TRAP 0x1 ;  /* 0x000000040000795c */ /* 0x000fe20000300000 */
.L_x_6948:
[----:B------:R-:W-:Y:S05]  /*11470*/  BSYNC B2 ;  /* 0x0000000000027941 */ /* 0x000fea0003800000 */
.L_x_6947:
        /* <DEDUP_REMOVED lines=19> */
.L_x_6949:
        /* <DEDUP_REMOVED lines=16> */
.L_x_6950:
        /* <DEDUP_REMOVED lines=12> */
.L_x_6935:
[----:B------:R-:W-:Y:S05]  /*11770*/  BSYNC B1 ;  /* 0x0000000000017941 */ /* 0x000fea0003800000 */
.L_x_6934:
        /* <DEDUP_REMOVED lines=33> */
.L_x_6953:
[----:B------:R-:W-:Y:S01]  /*11990*/  LEA R3, R19, UR36, 0x3 ;  /* 0x0000002413037c11 */ /* 0x000fe2000f8e18ff */
[----:B------:R-:W-:Y:S01]  /*119a0*/  BSSY B2, `(.L_x_6954) ;  /* 0x0000004000027945 */ /* 0x000fe20003800000 */
[----:B------:R-:W-:-:S04]  /*119b0*/  SHF.L.U32 R2, R9, 0x1f, RZ ;  /* 0x0000001f09027819 */ /* 0x000fc800000006ff */
[----:B------:R-:W2:Y:S02]  /*119c0*/  SYNCS.PHASECHK.TRANS64.TRYWAIT P0, [R3+URZ+0x34840], R2 ;  /* 0x03484002030075a7 */ /* 0x000ea4000800017f */
[----:B--2---:R-:W-:Y:S05]  /*119d0*/  @!P0 BRA `(.L_x_6955) ;  /* 0x0000002000648947 */ /* 0x004fea0003800000 */
.L_x_7021:
[----:B------:R-:W-:Y:S05]  /*119e0*/  BSYNC B2 ;  /* 0x0000000000027941 */ /* 0x000fea0003800000 */
.L_x_6954:
        /* <DEDUP_REMOVED lines=10> */
.L_x_6956:
[----:B------:R-:W-:Y:S01]  /*11a90*/  LOP3.LUT P0, RZ, R18, 0x2, RZ, 0xc0, !PT ;  /* 0x0000000212ff7812 */ /* 0x000fe2000780c0ff */
[----:B------:R-:W-:-:S12]  /*11aa0*/  BSSY B2, `(.L_x_6957) ;  /* 0x0000003000027945 */ /* 0x000fd80003800000 */
[----:B------:R-:W-:Y:S05]  /*11ab0*/  @P0 BRA `(.L_x_6958) ;  /* 0x0000000000040947 */ /* 0x000fea0003800000 */
[----:B------:R-:W-:Y:S01]  /*11ac0*/  BPT.TRAP 0x1 ;  /* 0x000000040000795c */ /* 0x000fe20000300000 */
.L_x_6958:
[----:B------:R-:W-:Y:S05]  /*11ad0*/  BSYNC B2 ;  /* 0x0000000000027941 */ /* 0x000fea0003800000 */
.L_x_6957:
[----:B------:R-:W0:Y:S01]  /*11ae0*/  S2R R2, SR_CgaCtaId ;  /* 0x0000000000027919 */ /* 0x000e220000008800 */
[----:B------:R-:W-:Y:S01]  /*11af0*/  IMAD.MOV.U32 R10, RZ, RZ, RZ ;  /* 0x000000ffff0a7224 */ /* 0x000fe200078e00ff */
[----:B------:R-:W-:Y:S01]  /*11b00*/  UIADD3 UR4, UP0, UR38, 0x370, URZ ;  /* 0x0000037026047890 */ /* 0x000fe2000ff1e03f */
[----:B------:R-:W-:Y:S01]  /*11b10*/  PLOP3.LUT P0, PT, PT, PT, PT, 0x80, 0x0 ;  /* 0x000000000000781c */ /* 0x000fe20003f0f070 */
[----:B------:R-:W1:Y:S01]  /*11b20*/  S2R R7, SR_CgaCtaId ;  /* 0x0000000000077919 */ /* 0x000e620000008800 */
[----:B------:R-:W-:Y:S01]  /*11b30*/  VIADD R3, R3, 0x34830 ;  /* 0x0003483003037836 */ /* 0x000fe20000000000 */
[----:B------:R-:W-:Y:S01]  /*11b40*/  R2UR UR10, R10 ;  /* 0x000000000a0a72ca */ /* 0x000fe200000e0000 */
[----:B------:R-:W-:Y:S01]  /*11b50*/  UIADD3.X UR5, URZ, UR39, URZ, UP0, !UPT ;  /* 0x000000273f057290 */ /* 0x000fe200087fe43f */
        /* <DEDUP_REMOVED lines=11> */
.L_x_6959:
        /* <DEDUP_REMOVED lines=17> */
.L_x_6960:
        /* <DEDUP_REMOVED lines=15> */
.L_x_7022:
[----:B------:R-:W-:Y:S05]  /*11e10*/  BSYNC B2 ;  /* 0x0000000000027941 */ /* 0x000fea0003800000 */
.L_x_6961:
[----:B------:R-:W1:Y:S02]  /*11e20*/  S2R R3, SR_TID.X ;  /* 0x0000000000037919 */ /* 0x000e640000002100 */
[----:B-1----:R-:W-:-:S04]  /*11e30*/  LOP3.LUT R3, R3, 0x7f, RZ, 0xc0, !PT ;  /* 0x0000007f03037812 */ /* 0x002fc800078ec0ff */
[----:B------:R-:W-:-:S13]  /*11e40*/  ISETP.NE.AND P0, PT, R3, RZ, PT ;  /* 0x000000ff0300720c */ /* 0x000fda0003f05270 */
[----:B------:R-:W-:-:S04]  /*11e50*/  @!P0 IMAD.MOV.U32 R3, RZ, RZ, 0xb000 ;  /* 0x0000b000ff038424 */ /* 0x000fc800078e00ff */
[----:B------:R1:W-:Y:S01]  /*11e60*/  @!P0 SYNCS.ARRIVE.TRANS64 RZ, [R2+URZ+0x34850], R3 ;  /* 0x0348500302ff89a7 */ /* 0x0003e2000800003f */
[----:B------:R-:W-:Y:S05]  /*11e70*/  @P1 BRA `(.L_x_6963) ;  /* 0x0000000000041947 */ /* 0x000fea0003800000 */
[----:B------:R-:W-:Y:S01]  /*11e80*/  BPT.TRAP 0x1 ;  /* 0x000000040000795c */ /* 0x000fe20000300000 */
.L_x_6963:
[----:B------:R-:W-:Y:S01]  /*11e90*/  LOP3.LUT P0, RZ, R18, 0x2, RZ, 0xc0, !PT ;  /* 0x0000000212ff7812 */ /* 0x000fe2000780c0ff */
[----:B------:R-:W-:-:S12]  /*11ea0*/  BSSY B2, `(.L_x_6964) ;  /* 0x0000003000027945 */ /* 0x000fd80003800000 */
[----:B------:R-:W-:Y:S05]  /*11eb0*/  @P0 BRA `(.L_x_6965) ;  /* 0x0000000000040947 */ /* 0x000fea0003800000 */
[----:B------:R-:W-:Y:S01]  /*11ec0*/  BPT.TRAP 0x1 ;  /* 0x000000040000795c */ /* 0x000fe20000300000 */
.L_x_6965:
[----:B------:R-:W-:Y:S05]  /*11ed0*/  BSYNC B2 ;  /* 0x0000000000027941 */ /* 0x000fea0003800000 */
.L_x_6964:
        /* <DEDUP_REMOVED lines=19> */
.L_x_6966:
        /* <DEDUP_REMOVED lines=16> */
.L_x_6967:
        /* <DEDUP_REMOVED lines=12> */
.L_x_6952:
[----:B------:R-:W-:Y:S05]  /*121d0*/  BSYNC B1 ;  /* 0x0000000000017941 */ /* 0x000fea0003800000 */
.L_x_6951:
[C---:B------:R-:W-:Y:S01]  /*121e0*/  ISETP.GT.AND P0, PT, R0.reuse, 0x1, PT ;  /* 0x000000010000780c */ /* 0x040fe20003f04270 */
[----:B------:R-:W-:-:S12]  /*121f0*/  VIADD R0, R0, 0xfffffffe ;  /* 0xfffffffe00007836 */ /* 0x000fd80000000000 */
[----:B------:R-:W-:Y:S05]  /*12200*/  @P0 BRA `(.L_x_6968) ;  /* 0xffffffe800c00947 */ /* 0x000fea000383ffff */
.L_x_6933:
[----:B------:R-:W-:Y:S05]  /*12210*/  BSYNC B0 ;  /* 0x0000000000007941 */ /* 0x000fea0003800000 */
.L_x_6914:
[----:B------:R-:W-:Y:S01]  /*12220*/  LOP3.LUT P0, RZ, R18, 0x8, RZ, 0xc0, !PT ;  /* 0x0000000812ff7812 */ /* 0x000fe2000780c0ff */
[----:B------:R-:W-:-:S12]  /*12230*/  BSSY B0, `(.L_x_6969) ;  /* 0x0000045000007945 */ /* 0x000fd80003800000 */
[----:B------:R-:W-:Y:S05]  /*12240*/  @!P0 BRA `(.L_x_6970) ;  /* 0x00000004000c8947 */ /* 0x000fea0003800000 */
[----:B------:R-:W3:Y:S01]  /*12250*/  LDL R2, [R1] ;  /* 0x0000000001027983 */ /* 0x000ee20000100800 */
[----:B0-----:R-:W-:Y:S01]  /*12260*/  LEA R0, R19, UR36, 0x3 ;  /* 0x0000002413007c11 */ /* 0x001fe2000f8e18ff */
[----:B------:R-:W-:Y:S01]  /*12270*/  BSSY B1, `(.L_x_6971) ;  /* 0x0000004000017945 */ /* 0x000fe20003800000 */
[----:B---3--:R-:W-:-:S04]  /*12280*/  SHF.L.U32 R3, R2, 0x1f, RZ ;  /* 0x0000001f02037819 */ /* 0x008fc800000006ff */
[----:B------:R-:W0:Y:S02]  /*12290*/  SYNCS.PHASECHK.TRANS64.TRYWAIT P0, [R0+URZ+0x34860], R3 ;  /* 0x03486003000075a7 */ /* 0x000e24000800017f */
[----:B0-----:R-:W-:Y:S05]  /*122a0*/  @!P0 BRA `(.L_x_6972) ;  /* 0x0000001800588947 */ /* 0x001fea0003800000 */
.L_x_7023:
[----:B------:R-:W-:Y:S05]  /*122b0*/  BSYNC B1 ;  /* 0x0000000000017941 */ /* 0x000fea0003800000 */
.L_x_6971:
[----:B------:R-:W3:Y:S01]  /*122c0*/  LDL R2, [R1+0x18] ;  /* 0x0000180001027983 */ /* 0x000ee20000100800 */
[----:B------:R-:W4:Y:S02]  /*122d0*/  S2R R4, SR_TID.X ;  /* 0x0000000000047919 */ /* 0x000f240000002100 */
[----:B----4-:R-:W-:-:S04]  /*122e0*/  LOP3.LUT R4, R4, 0x7f, RZ, 0xc0, !PT ;  /* 0x0000007f04047812 */ /* 0x010fc800078ec0ff */
[----:B------:R-:W-:-:S13]  /*122f0*/  ISETP.NE.AND P0, PT, R4, RZ, PT ;  /* 0x000000ff0400720c */ /* 0x000fda0003f05270 */
[----:B0-----:R-:W-:-:S04]  /*12300*/  @!P0 IMAD.MOV.U32 R3, RZ, RZ, 0xb000 ;  /* 0x0000b000ff038424 */ /* 0x001fc800078e00ff */
[----:B------:R0:W-:Y:S01]  /*12310*/  @!P0 SYNCS.ARRIVE.TRANS64 RZ, [R0+URZ+0x34850], R3 ;  /* 0x0348500300ff89a7 */ /* 0x0001e2000800003f */
[----:B---3--:R-:W-:-:S04]  /*12320*/  PRMT R2, R2, 0x9910, RZ ;  /* 0x0000991002027816 */ /* 0x008fc800000000ff */
[----:B------:R-:W-:-:S13]  /*12330*/  ISETP.NE.AND P0, PT, R2, 0x2, PT ;  /* 0x000000020200780c */ /* 0x000fda0003f05270 */
[----:B0-----:R-:W-:Y:S05]  /*12340*/  @P0 BRA `(.L_x_6973) ;  /* 0x0000000000040947 */ /* 0x001fea0003800000 */
[----:B------:R-:W-:Y:S01]  /*12350*/  BPT.TRAP 0x1 ;  /* 0x000000040000795c */ /* 0x000fe20000300000 */
.L_x_6973:
[----:B------:R-:W-:Y:S01]  /*12360*/  LOP3.LUT P0, RZ, R18, 0x2, RZ, 0xc0, !PT ;  /* 0x0000000212ff7812 */ /* 0x000fe2000780c0ff */
[----:B------:R-:W-:-:S12]  /*12370*/  BSSY B1, `(.L_x_6974) ;  /* 0x0000003000017945 */ /* 0x000fd80003800000 */
[----:B------:R-:W-:Y:S05]  /*12380*/  @P0 BRA `(.L_x_6975) ;  /* 0x0000000000040947 */ /* 0x000fea0003800000 */
[----:B------:R-:W-:Y:S01]  /*12390*/  BPT.TRAP 0x1 ;  /* 0x000000040000795c */ /* 0x000fe20000300000 */
.L_x_6975:
[----:B------:R-:W-:Y:S05]  /*123a0*/  BSYNC B1 ;  /* 0x0000000000017941 */ /* 0x000fea0003800000 */
.L_x_6974:
[----:B------:R-:W3:Y:S01]  /*123b0*/  LDL R2, [R1+0x4] ;  /* 0x0000040001027983 */ /* 0x000ee20000100800 */
[----:B------:R-:W0:Y:S01]  /*123c0*/  S2R R3, SR_CgaCtaId ;  /* 0x0000000000037919 */ /* 0x000e220000008800 */
[----:B------:R-:W4:Y:S01]  /*123d0*/  S2R R4, SR_CgaCtaId ;  /* 0x0000000000047919 */ /* 0x000f220000008800 */
[----:B------:R-:W-:Y:S01]  /*123e0*/  UIADD3 UR4, UP0, UR38, 0x470, URZ ;  /* 0x0000047026047890 */ /* 0x000fe2000ff1e03f */
[----:B------:R-:W-:Y:S01]  /*123f0*/  PLOP3.LUT P0, PT, PT, PT, PT, 0x80, 0x0 ;  /* 0x000000000000781c */ /* 0x000fe20003f0f070 */
[----:B------:R-:W-:Y:S01]  /*12400*/  VIADD R0, R0, 0x34850 ;  /* 0x0003485000007836 */ /* 0x000fe20000000000 */
[----:B------:R-:W-:Y:S01]  /*12410*/  UMOV UR6, 0x30000 ;  /* 0x0003000000067882 */ /* 0x000fe20000000000 */
[----:B------:R-:W-:Y:S01]  /*12420*/  UIADD3.X UR5, URZ, UR39, URZ, UP0, !UPT ;  /* 0x000000273f057290 */ /* 0x000fe200087fe43f */
[----:B0-----:R-:W-:Y:S02]  /*12430*/  LOP3.LUT R3, R3, 0x1, RZ, 0xc0, !PT ;  /* 0x0000000103037812 */ /* 0x001fe400078ec0ff */
        /* <DEDUP_REMOVED lines=10> */
.L_x_6976:
        /* <DEDUP_REMOVED lines=16> */
.L_x_6977:
        /* <DEDUP_REMOVED lines=10> */
.L_x_6970:
[----:B------:R-:W-:Y:S05]  /*12680*/  BSYNC B0 ;  /* 0x0000000000007941 */ /* 0x000fea0003800000 */
.L_x_6969:
[----:B------:R-:W3:Y:S01]  /*12690*/  LDL.LU R6, [R1+0x28] ;  /* 0x0000280001067983 */ /* 0x000ee20000300800 */
[----:B------:R-:W-:Y:S01]  /*126a0*/  VIADD R19, R19, 0x1 ;  /* 0x0000000113137836 */ /* 0x000fe20000000000 */
[----:B------:R-:W-:Y:S02]  /*126b0*/  ULDC UR4, c[0x0][0xc34] ;  /* 0x00030d0000047ab9 */ /* 0x000fe40000000800 */
[----:B-1----:R-:W4:Y:S04]  /*126c0*/  LDL.LU R5, [R1] ;  /* 0x0000000001057983 */ /* 0x002f280000300800 */
[----:B------:R-:W5:Y:S01]  /*126d0*/  LDL.LU R4, [R1+0x34] ;  /* 0x0000340001047983 */ /* 0x000f620000300800 */
[----:B------:R-:W-:-:S04]  /*126e0*/  ISETP.NE.AND P0, PT, R19, 0x2, PT ;  /* 0x000000021300780c */ /* 0x000fc80003f05270 */
[----:B0-----:R-:W-:Y:S02]  /*126f0*/  SEL R0, RZ, 0x1, P0 ;  /* 0x00000001ff007807 */ /* 0x001fe40000000000 */
[----:B------:R-:W-:Y:S02]  /*12700*/  SEL R19, R19, RZ, P0 ;  /* 0x000000ff13137207 */ /* 0x000fe40000000000 */
[----:B---3--:R-:W-:Y:S02]  /*12710*/  IADD3 R6, R6, UR37, RZ ;  /* 0x0000002506067c10 */ /* 0x008fe4000fffe0ff */
[----:B----4-:R-:W-:-:S03]  /*12720*/  LOP3.LUT R5, R5, R0, RZ, 0x3c, !PT ;  /* 0x0000000005057212 */ /* 0x010fc600078e3cff */
[----:B------:R0:W-:Y:S01]  /*12730*/  STL [R1+0x28], R6 ;  /* 0x0000280601007387 */ /* 0x0001e20000100800 */
[----:B------:R-:W-:Y:S01]  /*12740*/  ISETP.GE.AND P1, PT, R6, UR4, PT ;  /* 0x0000000406007c0c */ /* 0x000fe2000bf26270 */
[----:B-----5:R-:W-:-:S05]  /*12750*/  VIADD R4, R4, 0x1 ;  /* 0x0000000104047836 */ /* 0x020fca0000000000 */
[----:B------:R0:W-:Y:S04]  /*12760*/  STL [R1+0x34], R4 ;  /* 0x0000340401007387 */ /* 0x0001e80000100800 */
[----:B------:R0:W-:Y:S03]  /*12770*/  STL [R1], R5 ;  /* 0x0000000501007387 */ /* 0x0001e60000100800 */
[----:B------:R-:W-:Y:S05]  /*12780*/  @!P1 BRA `(.L_x_6978) ;  /* 0xffffffc000609947 */ /* 0x000fea000383ffff */
[----:B------:R-:W-:-:S07]  /*12790*/  LOP3.LUT R2, R4, 0x1, RZ, 0xc, !PT ;  /* 0x0000000104027812 */ /* 0x000fce00078e0cff */
.L_x_6897:
[----:B0-----:R-:W0:Y:S01]  /*127a0*/  S2R R3, SR_CgaCtaId ;  /* 0x0000000000037919 */ /* 0x001e220000008800 */
[----:B------:R-:W-:Y:S01]  /*127b0*/  MOV R0, 0x400 ;  /* 0x0000040000007802 */ /* 0x000fe20000000f00 */
[----:B------:R-:W-:Y:S03]  /*127c0*/  BSSY B0, `(.L_x_6979) ;  /* 0x0000005000007945 */ /* 0x000fe60003800000 */
[----:B0-----:R-:W-:Y:S02]  /*127d0*/  LEA R0, R3, R0, 0x18 ;  /* 0x0000000003007211 */ /* 0x001fe400078ec0ff */
[----:B------:R-:W-:-:S04]  /*127e0*/  SHF.L.U32 R3, R2, 0x1f, RZ ;  /* 0x0000001f02037819 */ /* 0x000fc800000006ff */
[----:B------:R-:W0:Y:S02]  /*127f0*/  SYNCS.PHASECHK.TRANS64.TRYWAIT P0, [R0+URZ+0x34820], R3 ;  /* 0x03482003000075a7 */ /* 0x000e24000800017f */
[----:B0-----:R-:W-:Y:S05]  /*12800*/  @!P0 BRA `(.L_x_6980) ;  /* 0x0000001400148947 */ /* 0x001fea0003800000 */
.L_x_7024:
[----:B------:R-:W-:Y:S05]  /*12810*/  BSYNC B0 ;  /* 0x0000000000007941 */ /* 0x000fea0003800000 */
.L_x_6979:
[----:B------:R-:W-:-:S03]  /*12820*/  UMOV UR4, 0xffffffff ;  /* 0xffffffff00047882 */ /* 0x000fc60000000000 */
[----:B------:R-:W-:Y:S05]  /*12830*/  BRA.DIV UR4, `(.L_x_6981) ;  /* 0x00000016041c7947 */ /* 0x000fea000b800000 */
[----:B------:R-:W1:Y:S02]  /*12840*/  S2R R2, SR_TID.X ;  /* 0x0000000000027919 */ /* 0x000e640000002100 */
[----:B-1----:R-:W-:-:S04]  /*12850*/  SHF.R.U32.HI R2, RZ, 0x5, R2 ;  /* 0x00000005ff027819 */ /* 0x002fc80000011602 */
[----:B------:R-:W-:-:S05]  /*12860*/  LOP3.LUT R2, R2, 0x3, RZ, 0xc0, !PT ;  /* 0x0000000302027812 */ /* 0x000fca00078ec0ff */
[----:B------:R1:W3:Y:S02]  /*12870*/  SHFL.IDX PT, R14, R2, RZ, 0x1f ;  /* 0x00001fff020e7589 */ /* 0x0002e400000e0000 */
.L_x_7027:
[----:B---3--:R-:W-:Y:S01]  /*12880*/  ISETP.NE.AND P0, PT, R14, RZ, PT ;  /* 0x000000ff0e00720c */ /* 0x008fe20003f05270 */
[----:B------:R-:W-:-:S12]  /*12890*/  BSSY B0, `(.L_x_6982) ;  /* 0x0000025000007945 */ /* 0x000fd80003800000 */
[----:B------:R-:W-:Y:S05]  /*128a0*/  @P0 BRA `(.L_x_6983) ;  /* 0x00000000008c0947 */ /* 0x000fea0003800000 */
[----:B------:R-:W-:-:S03]  /*128b0*/  UMOV UR4, 0xffffffff ;  /* 0xffffffff00047882 */ /* 0x000fc60000000000 */
[----:B------:R-:W-:Y:S05]  /*128c0*/  BRA.DIV UR4, `(.L_x_6984) ;  /* 0x00000016042c7947 */ /* 0x000fea000b800000 */
[----:B------:R-:W-:-:S13]  /*128d0*/  ELECT P6, URZ, PT ;  /* 0x00000000003f782f */ /* 0x000fda00038c0000 */
.L_x_7030:
[----:B------:R-:W-:Y:S05]  /*128e0*/  @!P6 BRA `(.L_x_6983) ;  /* 0x00000000007ce947 */ /* 0x000fea0003800000 */
[----:B-1----:R-:W3:Y:S02]  /*128f0*/  LDL.LU R2, [R1+0x2c] ;  /* 0x00002c0001027983 */ /* 0x002ee40000300800 */
[----:B---3--:R-:W-:-:S04]  /*12900*/  LOP3.LUT R2, R2, 0x2, RZ, 0xfc, !PT ;  /* 0x0000000202027812 */ /* 0x008fc800078efcff */
[----:B------:R-:W-:-:S13]  /*12910*/  ISETP.NE.AND P2, PT, R2, 0x3, PT ;  /* 0x000000030200780c */ /* 0x000fda0003f45270 */
[----:B------:R-:W-:Y:S05]  /*12920*/  @!P2 BRA `(.L_x_6985) ;  /* 0x000000000004a947 */ /* 0x000fea0003800000 */
[----:B------:R-:W-:Y:S01]  /*12930*/  BPT.TRAP 0x1 ;  /* 0x000000040000795c */ /* 0x000fe20000300000 */
.L_x_6985:
[----:B------:R-:W3:Y:S01]  /*12940*/  LDL.LU R7, [R1] ;  /* 0x0000000001077983 */ /* 0x000ee20000300800 */
[----:B------:R-:W-:Y:S02]  /*12950*/  VIADD R2, R0, 0x34840 ;  /* 0x0003484000027836 */ /* 0x000fe40000000000 */
[C---:B0-----:R-:W-:Y:S02]  /*12960*/  VIADD R3, R19.reuse, 0x1 ;  /* 0x0000000113037836 */ /* 0x041fe40000000000 */
[----:B------:R-:W-:-:S03]  /*12970*/  IMAD R6, R19, 0x8, R2 ;  /* 0x0000000813067824 */ /* 0x000fc600078e0202 */
[----:B------:R-:W-:-:S04]  /*12980*/  ISETP.NE.AND P1, PT, R3, 0x2, PT ;  /* 0x000000020300780c */ /* 0x000fc80003f25270 */
[----:B------:R-:W-:Y:S02]  /*12990*/  SEL R4, RZ, 0x1, P1 ;  /* 0x00000001ff047807 */ /* 0x000fe40000800000 */
[----:B------:R-:W-:Y:S02]  /*129a0*/  SEL R3, R3, RZ, P1 ;  /* 0x000000ff03037207 */ /* 0x000fe40000800000 */
[C---:B---3--:R-:W-:Y:S02]  /*129b0*/  SHF.L.U32 R5, R7.reuse, 0x1f, RZ ;  /* 0x0000001f07057819 */ /* 0x048fe400000006ff */
[----:B------:R-:W-:Y:S01]  /*129c0*/  LOP3.LUT R4, R7, R4, RZ, 0x3c, !PT ;  /* 0x0000000407047212 */ /* 0x000fe200078e3cff */
[----:B------:R-:W-:Y:S01]  /*129d0*/  IMAD R7, R3, 0x8, R2 ;  /* 0x0000000803077824 */ /* 0x000fe200078e0202 */
[----:B------:R-:W0:Y:S02]  /*129e0*/  SYNCS.PHASECHK.TRANS64.TRYWAIT P0, [R6+URZ], R5 ;  /* 0x00000005060075a7 */ /* 0x000e24000800017f */
[----:B------:R-:W-:Y:S01]  /*129f0*/  SHF.L.U32 R2, R4, 0x1f, RZ ;  /* 0x0000001f04027819 */ /* 0x000fe200000006ff */
[----:B0-----:R-:W-:Y:S06]  /*12a00*/  @!P0 BRA `(.L_x_6986) ;  /* 0x0000001000fc8947 */ /* 0x001fec0003800000 */
.L_x_7031:
[----:B------:R-:W1:Y:S02]  /*12a10*/  SYNCS.PHASECHK.TRANS64.TRYWAIT P0, [R7+URZ], R2 ;  /* 0x00000002070075a7 */ /* 0x000e64000800017f */
[----:B-1----:R-:W-:Y:S05]  /*12a20*/  @!P0 BRA `(.L_x_6987) ;  /* 0x0000001400088947 */ /* 0x002fea0003800000 */
.L_x_7032:
[----:B------:R-:W-:Y:S05]  /*12a30*/  @!P2 BRA `(.L_x_6988) ;  /* 0x000000000004a947 */ /* 0x000fea0003800000 */
[----:B------:R-:W-:Y:S01]  /*12a40*/  BPT.TRAP 0x1 ;  /* 0x000000040000795c */ /* 0x000fe20000300000 */
.L_x_6988:
[----:B------:R-:W-:-:S04]  /*12a50*/  VIADD R0, R0, 0x34860 ;  /* 0x0003486000007836 */ /* 0x000fc80000000000 */
[----:B------:R-:W-:-:S04]  /*12a60*/  IMAD R4, R19, 0x8, R0 ;  /* 0x0000000813047824 */ /* 0x000fc800078e0200 */
[----:B------:R-:W3:Y:S02]  /*12a70*/  SYNCS.PHASECHK.TRANS64.TRYWAIT P0, [R4+URZ], R5 ;  /* 0x00000005040075a7 */ /* 0x000ee4000800017f */
[----:B---3--:R-:W-:Y:S05]  /*12a80*/  @!P0 BRA `(.L_x_6989) ;  /* 0x0000001400048947 */ /* 0x008fea0003800000 */
.L_x_7033:
[----:B------:R-:W-:-:S07]  /*12a90*/  IMAD R3, R3, 0x8, R0 ;  /* 0x0000000803037824 */ /* 0x000fce00078e0200 */
.L_x_6990:
[----:B----4-:R4:W0:Y:S02]  /*12aa0*/  SYNCS.PHASECHK.TRANS64.TRYWAIT P0, [R3+URZ], R2 ;  /* 0x00000002030075a7 */ /* 0x010824000800017f */
[----:B0-----:R-:W-:Y:S05]  /*12ab0*/  @!P0 NANOSLEEP.SYNCS 0x989680 ;  /* 0x009896800000895d */ /* 0x001fea0003900000 */
[----:B------:R-:W0:Y:S02]  /*12ac0*/  @!P0 SYNCS.PHASECHK.TRANS64 P0, [R3+URZ], R2 ;  /* 0x00000002030085a7 */ /* 0x000e24000800007f */
[----:B0-----:R-:W-:Y:S05]  /*12ad0*/  @!P0 BRA `(.L_x_6990) ;  /* 0xfffffffc00f08947 */ /* 0x001fea000383ffff */
.L_x_6983:
[----:B------:R-:W-:Y:S05]  /*12ae0*/  BSYNC B0 ;  /* 0x0000000000007941 */ /* 0x000fea0003800000 */
.L_x_6982:
[----:B------:R-:W-:Y:S05]  /*12af0*/  EXIT ;  /* 0x000000000000794d */ /* 0x000fea0003800000 */
.L_x_6865:
[----:B------:R-:W-:-:S13]  /*12b00*/  R2UR UR4, R2 ;  /* 0x00000000020472ca */ /* 0x000fda00000e0000 */
[----:B0-----:R-:W-:-:S04]  /*12b10*/  IMAD.U32 R3, RZ, RZ, UR4 ;  /* 0x00000004ff037e24 */ /* 0x001fc8000f8e00ff */
[----:B------:R0:W1:Y:S03]  /*12b20*/  SYNCS.PHASECHK.TRANS64.TRYWAIT P1, [R3+URZ+0x34800], R0 ;  /* 0x03480000030075a7 */ /* 0x000066000802017f */
[----:B-1----:R-:W-:Y:S05]  /*12b30*/  @!P1 NANOSLEEP.SYNCS 0x989680 ;  /* 0x009896800000995d */ /* 0x002fea0003900000 */
[----:B------:R-:W1:Y:S02]  /*12b40*/  @!P1 SYNCS.PHASECHK.TRANS64 P1, [R3+URZ+0x34800], R0 ;  /* 0x03480000030095a7 */ /* 0x000e64000802007f */
[----:B-1----:R-:W-:Y:S05]  /*12b50*/  @!P1 BRA `(.L_x_6865) ;  /* 0xfffffffc00e89947 */ /* 0x002fea000383ffff */
[----:B------:R-:W-:Y:S05]  /*12b60*/  BRA `(.L_x_6991) ;  /* 0xfffffee800e47947 */ /* 0x000fea000383ffff */
.L_x_6869:
[----:B-1----:R1:W2:Y:S02]  /*12b70*/  SYNCS.PHASECHK.TRANS64.TRYWAIT P1, [R3+URZ+0x34830], R0 ;  /* 0x03483000030075a7 */ /* 0x0022a4000802017f */
[----:B--2---:R-:W-:Y:S05]  /*12b80*/  @!P1 NANOSLEEP.SYNCS 0x989680 ;  /* 0x009896800000995d */ /* 0x004fea0003900000 */
[----:B------:R-:W2:Y:S02]  /*12b90*/  @!P1 SYNCS.PHASECHK.TRANS64 P1, [R3+URZ+0x34830], R0 ;  /* 0x03483000030095a7 */ /* 0x000ea4000802007f */
[----:B--2---:R-:W-:Y:S05]  /*12ba0*/  @!P1 BRA `(.L_x_6869) ;  /* 0xfffffffc00f09947 */ /* 0x004fea000383ffff */
[----:B------:R-:W-:Y:S05]  /*12bb0*/  BRA `(.L_x_6868) ;  /* 0xfffffeec00087947 */ /* 0x000fea000383ffff */
.L_x_6875:
[----:B-1----:R-:W-:-:S04]  /*12bc0*/  IMAD.U32 R20, RZ, RZ, UR6 ;  /* 0x00000006ff147e24 */ /* 0x002fc8000f8e00ff */
[----:B------:R1:W2:Y:S03]  /*12bd0*/  SYNCS.PHASECHK.TRANS64.TRYWAIT P1, [R20+URZ+0x34830], R15 ;  /* 0x0348300f140075a7 */ /* 0x0002a6000802017f */
[----:B--2---:R-:W-:Y:S05]  /*12be0*/  @!P1 NANOSLEEP.SYNCS 0x989680 ;  /* 0x009896800000995d */ /* 0x004fea0003900000 */
[----:B------:R-:W2:Y:S02]  /*12bf0*/  @!P1 SYNCS.PHASECHK.TRANS64 P1, [R20+URZ+0x34830], R15 ;  /* 0x0348300f140095a7 */ /* 0x000ea4000802007f */
[----:B--2---:R-:W-:Y:S05]  /*12c00*/  @!P1 BRA `(.L_x_6875) ;  /* 0xfffffffc00ec9947 */ /* 0x004fea000383ffff */
[----:B------:R-:W-:Y:S05]  /*12c10*/  BRA `(.L_x_6872) ;  /* 0xffffff4400247947 */ /* 0x000fea000383ffff */
.L_x_6879:
[----:B-1----:R-:W-:-:S04]  /*12c20*/  IMAD.U32 R15, RZ, RZ, UR6 ;  /* 0x00000006ff0f7e24 */ /* 0x002fc8000f8e00ff */
[----:B------:R1:W2:Y:S03]  /*12c30*/  SYNCS.PHASECHK.TRANS64.TRYWAIT P1, [R15+URZ+0x34850], R14 ;  /* 0x0348500e0f0075a7 */ /* 0x0002a6000802017f */
[----:B--2---:R-:W-:Y:S05]  /*12c40*/  @!P1 NANOSLEEP.SYNCS 0x989680 ;  /* 0x009896800000995d */ /* 0x004fea0003900000 */
[----:B------:R-:W2:Y:S02]  /*12c50*/  @!P1 SYNCS.PHASECHK.TRANS64 P1, [R15+URZ+0x34850], R14 ;  /* 0x0348500e0f0095a7 */ /* 0x000ea4000802007f */
[----:B--2---:R-:W-:Y:S05]  /*12c60*/  @!P1 BRA `(.L_x_6879) ;  /* 0xfffffffc00ec9947 */ /* 0x004fea000383ffff */
[----:B------:R-:W-:Y:S05]  /*12c70*/  BRA `(.L_x_6876) ;  /* 0xffffff6800d47947 */ /* 0x000fea000383ffff */
.L_x_6886:
[----:B-1----:R-:W-:-:S04]  /*12c80*/  IMAD.U32 R5, RZ, RZ, UR7 ;  /* 0x00000007ff057e24 */ /* 0x002fc8000f8e00ff */
[----:B------:R1:W2:Y:S03]  /*12c90*/  SYNCS.PHASECHK.TRANS64.TRYWAIT P1, [R5+URZ+0x34850], R0 ;  /* 0x03485000050075a7 */ /* 0x0002a6000802017f */
[----:B--2---:R-:W-:Y:S05]  /*12ca0*/  @!P1 NANOSLEEP.SYNCS 0x989680 ;  /* 0x009896800000995d */ /* 0x004fea0003900000 */
[----:B------:R-:W2:Y:S02]  /*12cb0*/  @!P1 SYNCS.PHASECHK.TRANS64 P1, [R5+URZ+0x34850], R0 ;  /* 0x03485000050095a7 */ /* 0x000ea4000802007f */
[----:B--2---:R-:W-:Y:S05]  /*12cc0*/  @!P1 BRA `(.L_x_6886) ;  /* 0xfffffffc00ec9947 */ /* 0x004fea000383ffff */
[----:B------:R-:W-:Y:S05]  /*12cd0*/  BRA `(.L_x_6885) ;  /* 0xffffff98009c7947 */ /* 0x000fea000383ffff */
.L_x_6901:
        /* <DEDUP_REMOVED lines=11> */
.L_x_6993:
[----:B------:R-:W-:Y:S05]  /*12d90*/  BSYNC B0 ;  /* 0x0000000000007941 */ /* 0x000fea0003800000 */
.L_x_6992:
[----:B------:R-:W-:Y:S05]  /*12da0*/  BRA `(.L_x_6994) ;  /* 0xffffffc000a07947 */ /* 0x000fea000383ffff */
.L_x_6903:
[----:B------:R-:W-:Y:S01]  /*12db0*/  BSSY B0, `(.L_x_6995) ;  /* 0x0000006000007945 */ /* 0x000fe20003800000 */
[----:B------:R-:W-:-:S07]  /*12dc0*/  IMAD.MOV.U32 R15, RZ, RZ, -0x1 ;  /* 0xffffffffff0f7424 */ /* 0x000fce00078e00ff */
[----:B01----:R-:W-:Y:S05]  /*12dd0*/  WARPSYNC.COLLECTIVE R15, `(.L_x_6996) ;  /* 0x000000000f0c7348 */ /* 0x003fea0003c00000 */
[----:B------:R-:W-:Y:S02]  /*12de0*/  ELECT P6, UR62, PT ;  /* 0x00000000003e782f */ /* 0x000fe400038c0000 */
[----:B------:R-:W-:Y:S01]  /*12df0*/  MOV R14, UR62 ;  /* 0x0000003e000e7c02 */ /* 0x000fe20008000f00 */
[----:B01----:R-:W-:Y:S10]  /*12e00*/  ENDCOLLECTIVE ;  /* 0x000000000000791b */ /* 0x003ff40003800000 */
.L_x_6996:
[----:B------:R-:W-:Y:S05]  /*12e10*/  BSYNC B0 ;  /* 0x0000000000007941 */ /* 0x000fea0003800000 */
.L_x_6995:
[----:B------:R-:W-:Y:S05]  /*12e20*/  BRA `(.L_x_6997) ;  /* 0xffffffc000a07947 */ /* 0x000fea000383ffff */
.L_x_6905:
[----:B---3--:R3:W4:Y:S02]  /*12e30*/  SYNCS.PHASECHK.TRANS64.TRYWAIT P0, [R2+URZ+0x34840], R3 ;  /* 0x03484003020075a7 */ /* 0x008724000800017f */
[----:B----4-:R-:W-:Y:S05]  /*12e40*/  @!P0 NANOSLEEP.SYNCS 0x989680 ;  /* 0x009896800000895d */ /* 0x010fea0003900000 */
[----:B------:R-:W4:Y:S02]  /*12e50*/  @!P0 SYNCS.PHASECHK.TRANS64 P0, [R2+URZ+0x34840], R3 ;  /* 0x03484003020085a7 */ /* 0x000f24000800007f */
[----:B----4-:R-:W-:Y:S05]  /*12e60*/  @!P0 BRA `(.L_x_6905) ;  /* 0xfffffffc00f08947 */ /* 0x010fea000383ffff */
[----:B------:R-:W-:Y:S05]  /*12e70*/  BRA `(.L_x_6998) ;  /* 0xffffffc000f87947 */ /* 0x000fea000383ffff */
.L_x_6909:
        /* <DEDUP_REMOVED lines=8> */
.L_x_6999:
[----:B------:R-:W-:Y:S01]  /*12f00*/  IMAD.MOV.U32 R13, RZ, RZ, R0 ;  /* 0x000000ffff0d7224 */ /* 0x000fe200078e0000 */
[----:B------:R-:W-:Y:S01]  /*12f10*/  LOP3.LUT R7, R7, 0x7f, RZ, 0xc0, !PT ;  /* 0x0000007f07077812 */ /* 0x000fe200078ec0ff */
[----:B------:R-:W-:-:S07]  /*12f20*/  IMAD.MOV.U32 R6, RZ, RZ, R14 ;  /* 0x000000ffff067224 */ /* 0x000fce00078e000e */
[----:B------:R-:W-:Y:S05]  /*12f30*/  WARPSYNC.COLLECTIVE R15, `(.L_x_7000) ;  /* 0x000000000f087348 */ /* 0x000fea0003c00000 */
[----:B------:R0:W1:Y:S02]  /*12f40*/  SHFL.IDX P6, R14, R13, R12, R11 ;  /* 0x0000000c0d0e7389 */ /* 0x00006400000c000b */
[----:B01----:R-:W-:Y:S01]  /*12f50*/  ENDCOLLECTIVE ;  /* 0x000000000000791b */ /* 0x003fe20003800000 */
.L_x_7000:
        /* <DEDUP_REMOVED lines=24> */
.L_x_7001:
[----:B------:R-:W-:Y:S01]  /*130e0*/  MOV R13, R0 ;  /* 0x00000000000d7202 */ /* 0x000fe20000000f00 */
[----:B------:R-:W-:-:S07]  /*130f0*/  IMAD.MOV.U32 R6, RZ, RZ, R14 ;  /* 0x000000ffff067224 */ /* 0x000fce00078e000e */
[----:B------:R-:W-:Y:S05]  /*13100*/  WARPSYNC.COLLECTIVE R15, `(.L_x_7002) ;  /* 0x000000000f087348 */ /* 0x000fea0003c00000 */
[----:B------:R0:W1:Y:S02]  /*13110*/  SHFL.IDX P6, R14, R13, R12, R11 ;  /* 0x0000000c0d0e7389 */ /* 0x00006400000c000b */
[----:B01----:R-:W-:Y:S01]  /*13120*/  ENDCOLLECTIVE ;  /* 0x000000000000791b */ /* 0x003fe20003800000 */
.L_x_7002:
        /* <DEDUP_REMOVED lines=18> */
.L_x_7003:
[----:B------:R-:W-:Y:S02]  /*13250*/  IMAD.MOV.U32 R13, RZ, RZ, R0 ;  /* 0x000000ffff0d7224 */ /* 0x000fe400078e0000 */
[----:B------:R-:W-:-:S07]  /*13260*/  IMAD.MOV.U32 R6, RZ, RZ, R14 ;  /* 0x000000ffff067224 */ /* 0x000fce00078e000e */
[----:B------:R-:W-:Y:S05]  /*13270*/  WARPSYNC.COLLECTIVE R15, `(.L_x_7004) ;  /* 0x000000000f087348 */ /* 0x000fea0003c00000 */
[----:B------:R0:W1:Y:S02]  /*13280*/  SHFL.IDX P6, R14, R13, R12, R11 ;  /* 0x0000000c0d0e7389 */ /* 0x00006400000c000b */
[----:B01----:R-:W-:Y:S01]  /*13290*/  ENDCOLLECTIVE ;  /* 0x000000000000791b */ /* 0x003fe20003800000 */
.L_x_7004:
        /* <DEDUP_REMOVED lines=18> */
.L_x_7005:
[----:B------:R-:W-:Y:S02]  /*133c0*/  IMAD.MOV.U32 R13, RZ, RZ, R0 ;  /* 0x000000ffff0d7224 */ /* 0x000fe400078e0000 */
[----:B------:R-:W-:-:S07]  /*133d0*/  IMAD.MOV.U32 R6, RZ, RZ, R14 ;  /* 0x000000ffff067224 */ /* 0x000fce00078e000e */
[----:B------:R-:W-:Y:S05]  /*133e0*/  WARPSYNC.COLLECTIVE R15, `(.L_x_7006) ;  /* 0x000000000f087348 */ /* 0x000fea0003c00000 */
[----:B------:R0:W1:Y:S02]  /*133f0*/  SHFL.IDX P6, R14, R13, R12, R11 ;  /* 0x0000000c0d0e7389 */ /* 0x00006400000c000b */
[----:B01----:R-:W-:Y:S01]  /*13400*/  ENDCOLLECTIVE ;  /* 0x000000000000791b */ /* 0x003fe20003800000 */
.L_x_7006:
        /* <DEDUP_REMOVED lines=18> */
.L_x_7007:
[----:B------:R-:W-:Y:S02]  /*13530*/  IMAD.MOV.U32 R13, RZ, RZ, R0 ;  /* 0x000000ffff0d7224 */ /* 0x000fe400078e0000 */
[----:B------:R-:W-:-:S07]  /*13540*/  IMAD.MOV.U32 R6, RZ, RZ, R14 ;  /* 0x000000ffff067224 */ /* 0x000fce00078e000e */
[----:B------:R-:W-:Y:S05]  /*13550*/  WARPSYNC.COLLECTIVE R15, `(.L_x_7008) ;  /* 0x000000000f087348 */ /* 0x000fea0003c00000 */
[----:B------:R0:W1:Y:S02]  /*13560*/  SHFL.IDX P6, R14, R13, R12, R11 ;  /* 0x0000000c0d0e7389 */ /* 0x00006400000c000b */
[----:B01----:R-:W-:Y:S01]  /*13570*/  ENDCOLLECTIVE ;  /* 0x000000000000791b */ /* 0x003fe20003800000 */
.L_x_7008:
[----:B------:R-:W-:Y:S01]  /*13580*/  ULDC.64 UR4, c[0x0][0x208] ;  /* 0x0000820000047ab9 */ /* 0x000fe20000000a00 */
[----:B------:R-:W-:Y:S02]  /*13590*/  IMAD.MOV.U32 R13, RZ, RZ, R2 ;  /* 0x000000ffff0d7224 */ /* 0x000fe400078e0002 */
[----:B------:R-:W-:Y:S02]  /*135a0*/  IMAD.MOV.U32 R12, RZ, RZ, 0x5 ;  /* 0x00000005ff0c7424 */ /* 0x000fe400078e00ff */
[----:B------:R-:W-:-:S05]  /*135b0*/  IMAD.MOV.U32 R5, RZ, RZ, R14 ;  /* 0x000000ffff057224 */ /* 0x000fca00078e000e */
[----:B------:R-:W-:-:S05]  /*135c0*/  @!P2 LEA R5, P3, R10, R5, 0x1 ;  /* 0x000000050a05a211 */ /* 0x000fca00078608ff */
[----:B------:R-:W-:-:S04]  /*135d0*/  @!P2 IMAD.X R6, RZ, RZ, R6, P3 ;  /* 0x000000ffff06a224 */ /* 0x000fc800018e0606 */
[----:B------:R-:W-:Y:S01]  /*135e0*/  @!P2 IMAD.MOV.U32 R7, RZ, RZ, R6 ;  /* 0x000000ffff07a224 */ /* 0x000fe200078e0006 */
        /* <DEDUP_REMOVED lines=11> */
.L_x_7009:
[----:B------:R-:W-:Y:S02]  /*136a0*/  IMAD.MOV.U32 R13, RZ, RZ, R0 ;  /* 0x000000ffff0d7224 */ /* 0x000fe400078e0000 */
[----:B------:R-:W-:-:S07]  /*136b0*/  IMAD.MOV.U32 R6, RZ, RZ, R14 ;  /* 0x000000ffff067224 */ /* 0x000fce00078e000e */
[----:B------:R-:W-:Y:S05]  /*136c0*/  WARPSYNC.COLLECTIVE R15, `(.L_x_7010) ;  /* 0x000000000f087348 */ /* 0x000fea0003c00000 */
[----:B------:R0:W1:Y:S02]  /*136d0*/  SHFL.IDX P6, R14, R13, R12, R11 ;  /* 0x0000000c0d0e7389 */ /* 0x00006400000c000b */
[----:B01----:R-:W-:Y:S01]  /*136e0*/  ENDCOLLECTIVE ;  /* 0x000000000000791b */ /* 0x003fe20003800000 */
.L_x_7010:
        /* <DEDUP_REMOVED lines=18> */
.L_x_7011:
[----:B------:R-:W-:Y:S02]  /*13810*/  IMAD.MOV.U32 R13, RZ, RZ, R0 ;  /* 0x000000ffff0d7224 */ /* 0x000fe400078e0000 */
[----:B------:R-:W-:-:S07]  /*13820*/  IMAD.MOV.U32 R6, RZ, RZ, R14 ;  /* 0x000000ffff067224 */ /* 0x000fce00078e000e */
[----:B------:R-:W-:Y:S05]  /*13830*/  WARPSYNC.COLLECTIVE R15, `(.L_x_7012) ;  /* 0x000000000f087348 */ /* 0x000fea0003c00000 */
[----:B------:R0:W1:Y:S02]  /*13840*/  SHFL.IDX P6, R14, R13, R12, R11 ;  /* 0x0000000c0d0e7389 */ /* 0x00006400000c000b */
[----:B01----:R-:W-:Y:S01]  /*13850*/  ENDCOLLECTIVE ;  /* 0x000000000000791b */ /* 0x003fe20003800000 */
.L_x_7012:
        /* <DEDUP_REMOVED lines=16> */
.L_x_7013:
[----:B------:R-:W-:Y:S02]  /*13960*/  IMAD.MOV.U32 R13, RZ, RZ, R0 ;  /* 0x000000ffff0d7224 */ /* 0x000fe400078e0000 */
[----:B------:R-:W-:-:S07]  /*13970*/  IMAD.MOV.U32 R5, RZ, RZ, R14 ;  /* 0x000000ffff057224 */ /* 0x000fce00078e000e */
[----:B------:R-:W-:Y:S05]  /*13980*/  WARPSYNC.COLLECTIVE R15, `(.L_x_7014) ;  /* 0x000000000f087348 */ /* 0x000fea0003c00000 */
[----:B------:R0:W1:Y:S02]  /*13990*/  SHFL.IDX P6, R14, R13, R12, R11 ;  /* 0x0000000c0d0e7389 */ /* 0x00006400000c000b */
[----:B01----:R-:W-:Y:S01]  /*139a0*/  ENDCOLLECTIVE ;  /* 0x000000000000791b */ /* 0x003fe20003800000 */
.L_x_7014:
[----:B------:R-:W-:Y:S01]  /*139b0*/  IMAD.MOV.U32 R0, RZ, RZ, R14 ;  /* 0x000000ffff007224 */ /* 0x000fe200078e000e */
[----:B------:R-:W-:Y:S06]  /*139c0*/  BRA `(.L_x_7015) ;  /* 0xffffffc400787947 */ /* 0x000fec000383ffff */
.L_x_6913:
[----:B0-----:R-:W-:-:S04]  /*139d0*/  IMAD.U32 R3, RZ, RZ, UR36 ;  /* 0x00000024ff037e24 */ /* 0x001fc8000f8e00ff */
[----:B------:R0:W2:Y:S03]  /*139e0*/  SYNCS.PHASECHK.TRANS64.TRYWAIT P0, [R3+URZ+0x34820], R0 ;  /* 0x03482000030075a7 */ /* 0x0000a6000800017f */
[----:B--2---:R-:W-:Y:S05]  /*139f0*/  @!P0 NANOSLEEP.SYNCS 0x989680 ;  /* 0x009896800000895d */ /* 0x004fea0003900000 */
[----:B------:R-:W2:Y:S02]  /*13a00*/  @!P0 SYNCS.PHASECHK.TRANS64 P0, [R3+URZ+0x34820], R0 ;  /* 0x03482000030085a7 */ /* 0x000ea4000800007f */
[----:B--2---:R-:W-:Y:S05]  /*13a10*/  @!P0 BRA `(.L_x_6913) ;  /* 0xfffffffc00ec8947 */ /* 0x004fea000383ffff */
[----:B------:R-:W-:Y:S05]  /*13a20*/  BRA `(.L_x_7016) ;  /* 0xffffffc400c87947 */ /* 0x000fea000383ffff */
.L_x_6920:
[----:B--2---:R2:W3:Y:S02]  /*13a30*/  SYNCS.PHASECHK.TRANS64.TRYWAIT P0, [R3+URZ+0x34840], R2 ;  /* 0x03484002030075a7 */ /* 0x0044e4000800017f */
[----:B---3--:R-:W-:Y:S05]  /*13a40*/  @!P0 NANOSLEEP.SYNCS 0x989680 ;  /* 0x009896800000895d */ /* 0x008fea0003900000 */
[----:B------:R-:W3:Y:S02]  /*13a50*/  @!P0 SYNCS.PHASECHK.TRANS64 P0, [R3+URZ+0x34840], R2 ;  /* 0x03484002030085a7 */ /* 0x000ee4000800007f */
[----:B---3--:R-:W-:Y:S05]  /*13a60*/  @!P0 BRA `(.L_x_6920) ;  /* 0xfffffffc00f08947 */ /* 0x008fea000383ffff */
[----:B------:R-:W-:Y:S05]  /*13a70*/  BRA `(.L_x_7017) ;  /* 0xffffffc800787947 */ /* 0x000fea000383ffff */
.L_x_6927:
[----:B0-----:R0:W1:Y:S02]  /*13a80*/  SYNCS.PHASECHK.TRANS64.TRYWAIT P0, [R2+URZ+0x34860], R3 ;  /* 0x03486003020075a7 */ /* 0x001064000800017f */
[----:B-1----:R-:W-:Y:S05]  /*13a90*/  @!P0 NANOSLEEP.SYNCS 0x989680 ;  /* 0x009896800000895d */ /* 0x002fea0003900000 */
[----:B------:R-:W1:Y:S02]  /*13aa0*/  @!P0 SYNCS.PHASECHK.TRANS64 P0, [R2+URZ+0x34860], R3 ;  /* 0x03486003020085a7 */ /* 0x000e64000800007f */
[----:B-1----:R-:W-:Y:S05]  /*13ab0*/  @!P0 BRA `(.L_x_6927) ;  /* 0xfffffffc00f08947 */ /* 0x002fea000383ffff */
[----:B------:R-:W-:Y:S05]  /*13ac0*/  BRA `(.L_x_7018) ;  /* 0xffffffcc00747947 */ /* 0x000fea000383ffff */
.L_x_6938:
[----:B-1----:R1:W2:Y:S02]  /*13ad0*/  SYNCS.PHASECHK.TRANS64.TRYWAIT P0, [R3+URZ+0x34840], R2 ;  /* 0x03484002030075a7 */ /* 0x0022a4000800017f */
[----:B--2---:R-:W-:Y:S05]  /*13ae0*/  @!P0 NANOSLEEP.SYNCS 0x989680 ;  /* 0x009896800000895d */ /* 0x004fea0003900000 */
[----:B------:R-:W2:Y:S02]  /*13af0*/  @!P0 SYNCS.PHASECHK.TRANS64 P0, [R3+URZ+0x34840], R2 ;  /* 0x03484002030085a7 */ /* 0x000ea4000800007f */
[----:B--2---:R-:W-:Y:S05]  /*13b00*/  @!P0 BRA `(.L_x_6938) ;  /* 0xfffffffc00f08947 */ /* 0x004fea000383ffff */
[----:B------:R-:W-:Y:S05]  /*13b10*/  BRA `(.L_x_7019) ;  /* 0xffffffd400147947 */ /* 0x000fea000383ffff */
.L_x_6945:
[----:B0-----:R0:W1:Y:S02]  /*13b20*/  SYNCS.PHASECHK.TRANS64.TRYWAIT P0, [R2+URZ+0x34860], R3 ;  /* 0x03486003020075a7 */ /* 0x001064000800017f */
[----:B-1----:R-:W-:Y:S05]  /*13b30*/  @!P0 NANOSLEEP.SYNCS 0x989680 ;  /* 0x009896800000895d */ /* 0x002fea0003900000 */
[----:B------:R-:W1:Y:S02]  /*13b40*/  @!P0 SYNCS.PHASECHK.TRANS64 P0, [R2+URZ+0x34860], R3 ;  /* 0x03486003020085a7 */ /* 0x000e64000800007f */
[----:B-1----:R-:W-:Y:S05]  /*13b50*/  @!P0 BRA `(.L_x_6945) ;  /* 0xfffffffc00f08947 */ /* 0x002fea000383ffff */
[----:B------:R-:W-:Y:S05]  /*13b60*/  BRA `(.L_x_7020) ;  /* 0xffffffd800107947 */ /* 0x000fea000383ffff */
.L_x_6955:
[----:B--2---:R2:W3:Y:S02]  /*13b70*/  SYNCS.PHASECHK.TRANS64.TRYWAIT P0, [R3+URZ+0x34840], R2 ;  /* 0x03484002030075a7 */ /* 0x0044e4000800017f */
[----:B---3--:R-:W-:Y:S05]  /*13b80*/  @!P0 NANOSLEEP.SYNCS 0x989680 ;  /* 0x009896800000895d */ /* 0x008fea0003900000 */
[----:B------:R-:W3:Y:S02]  /*13b90*/  @!P0 SYNCS.PHASECHK.TRANS64 P0, [R3+URZ+0x34840], R2 ;  /* 0x03484002030085a7 */ /* 0x000ee4000800007f */
[----:B---3--:R-:W-:Y:S05]  /*13ba0*/  @!P0 BRA `(.L_x_6955) ;  /* 0xfffffffc00f08947 */ /* 0x008fea000383ffff */
[----:B------:R-:W-:Y:S05]  /*13bb0*/  BRA `(.L_x_7021) ;  /* 0xffffffdc00887947 */ /* 0x000fea000383ffff */
.L_x_6962:
[----:B0-----:R0:W1:Y:S02]  /*13bc0*/  SYNCS.PHASECHK.TRANS64.TRYWAIT P0, [R2+URZ+0x34860], R5 ;  /* 0x03486005020075a7 */ /* 0x001064000800017f */
[----:B-1----:R-:W-:Y:S05]  /*13bd0*/  @!P0 NANOSLEEP.SYNCS 0x989680 ;  /* 0x009896800000895d */ /* 0x002fea0003900000 */
[----:B------:R-:W1:Y:S02]  /*13be0*/  @!P0 SYNCS.PHASECHK.TRANS64 P0, [R2+URZ+0x34860], R5 ;  /* 0x03486005020085a7 */ /* 0x000e64000800007f */
[----:B-1----:R-:W-:Y:S05]  /*13bf0*/  @!P0 BRA `(.L_x_6962) ;  /* 0xfffffffc00f08947 */ /* 0x002fea000383ffff */
[----:B------:R-:W-:Y:S05]  /*13c00*/  BRA `(.L_x_7022) ;  /* 0xffffffe000807947 */ /* 0x000fea000383ffff */
.L_x_6972:
[----:B0-----:R0:W3:Y:S02]  /*13c10*/  SYNCS.PHASECHK.TRANS64.TRYWAIT P0, [R0+URZ+0x34860], R3 ;  /* 0x03486003000075a7 */ /* 0x0010e4000800017f */
[----:B---3--:R-:W-:Y:S05]  /*13c20*/  @!P0 NANOSLEEP.SYNCS 0x989680 ;  /* 0x009896800000895d */ /* 0x008fea0003900000 */
[----:B------:R-:W3:Y:S02]  /*13c30*/  @!P0 SYNCS.PHASECHK.TRANS64 P0, [R0+URZ+0x34860], R3 ;  /* 0x03486003000085a7 */ /* 0x000ee4000800007f */
[----:B---3--:R-:W-:Y:S05]  /*13c40*/  @!P0 BRA `(.L_x_6972) ;  /* 0xfffffffc00f08947 */ /* 0x008fea000383ffff */
[----:B------:R-:W-:Y:S05]  /*13c50*/  BRA `(.L_x_7023) ;  /* 0xffffffe400947947 */ /* 0x000fea000383ffff */
.L_x_6980:
[----:B0-----:R0:W1:Y:S02]  /*13c60*/  SYNCS.PHASECHK.TRANS64.TRYWAIT P0, [R0+URZ+0x34820], R3 ;  /* 0x03482003000075a7 */ /* 0x001064000800017f */
[----:B-1----:R-:W-:Y:S05]  /*13c70*/  @!P0 NANOSLEEP.SYNCS 0x989680 ;  /* 0x009896800000895d */ /* 0x002fea0003900000 */
[----:B------:R-:W1:Y:S02]  /*13c80*/  @!P0 SYNCS.PHASECHK.TRANS64 P0, [R0+URZ+0x34820], R3 ;  /* 0x03482003000085a7 */ /* 0x000e64000800007f */
[----:B-1----:R-:W-:Y:S05]  /*13c90*/  @!P0 BRA `(.L_x_6980) ;  /* 0xfffffffc00f08947 */ /* 0x002fea000383ffff */
[----:B------:R-:W-:Y:S05]  /*13ca0*/  BRA `(.L_x_7024) ;  /* 0xffffffe800d87947 */ /* 0x000fea000383ffff */
.L_x_6981:
        /* <DEDUP_REMOVED lines=8> */
[----:B0-2---:R-:W-:Y:S05]  /*13d30*/  WARPSYNC.COLLECTIVE R15, `(.L_x_7026) ;  /* 0x000000000f087348 */ /* 0x005fea0003c00000 */
[----:B------:R1:W3:Y:S02]  /*13d40*/  SHFL.IDX P6, R14, R13, R12, R11 ;  /* 0x0000000c0d0e7389 */ /* 0x0002e400000c000b */
[----:B0123--:R-:W-:Y:S01]  /*13d50*/  ENDCOLLECTIVE ;  /* 0x000000000000791b */ /* 0x00ffe20003800000 */
.L_x_7026:
[----:B------:R-:W-:Y:S05]  /*13d60*/  BSYNC B0 ;  /* 0x0000000000007941 */ /* 0x000fea0003800000 */
.L_x_7025:
[----:B------:R-:W-:Y:S05]  /*13d70*/  BRA `(.L_x_7027) ;  /* 0xffffffe800c07947 */ /* 0x000fea000383ffff */
.L_x_6984:
[----:B------:R-:W-:Y:S01]  /*13d80*/  BSSY B1, `(.L_x_7028) ;  /* 0x0000006000017945 */ /* 0x000fe20003800000 */
[----:B------:R-:W-:-:S07]  /*13d90*/  IMAD.MOV.U32 R15, RZ, RZ, -0x1 ;  /* 0xffffffffff0f7424 */ /* 0x000fce00078e00ff */
[----:B012---:R-:W-:Y:S05]  /*13da0*/  WARPSYNC.COLLECTIVE R15, `(.L_x_7029) ;  /* 0x000000000f0c7348 */ /* 0x007fea0003c00000 */
[----:B------:R-:W-:Y:S02]  /*13db0*/  ELECT P6, UR62, PT ;  /* 0x00000000003e782f */ /* 0x000fe400038c0000 */
[----:B------:R-:W-:Y:S01]  /*13dc0*/  MOV R14, UR62 ;  /* 0x0000003e000e7c02 */ /* 0x000fe20008000f00 */
[----:B012---:R-:W-:Y:S10]  /*13dd0*/  ENDCOLLECTIVE ;  /* 0x000000000000791b */ /* 0x007ff40003800000 */
.L_x_7029:
[----:B------:R-:W-:Y:S05]  /*13de0*/  BSYNC B1 ;  /* 0x0000000000017941 */ /* 0x000fea0003800000 */
.L_x_7028:
[----:B------:R-:W-:Y:S05]  /*13df0*/  BRA `(.L_x_7030) ;  /* 0xffffffe800b87947 */ /* 0x000fea000383ffff */
.L_x_6986:
[----:B0-----:R0:W1:Y:S02]  /*13e00*/  SYNCS.PHASECHK.TRANS64.TRYWAIT P0, [R6+URZ], R5 ;  /* 0x00000005060075a7 */ /* 0x001064000800017f */
[----:B-1----:R-:W-:Y:S05]  /*13e10*/  @!P0 NANOSLEEP.SYNCS 0x989680 ;  /* 0x009896800000895d */ /* 0x002fea0003900000 */
[----:B------:R-:W1:Y:S02]  /*13e20*/  @!P0 SYNCS.PHASECHK.TRANS64 P0, [R6+URZ], R5 ;  /* 0x00000005060085a7 */ /* 0x000e64000800007f */
[----:B-1----:R-:W-:Y:S05]  /*13e30*/  @!P0 BRA `(.L_x_6986) ;  /* 0xfffffffc00f08947 */ /* 0x002fea000383ffff */
[----:B------:R-:W-:Y:S05]  /*13e40*/  BRA `(.L_x_7031) ;  /* 0xffffffe800f07947 */ /* 0x000fea000383ffff */
.L_x_6987:
[----:B-1----:R1:W3:Y:S02]  /*13e50*/  SYNCS.PHASECHK.TRANS64.TRYWAIT P0, [R7+URZ], R2 ;  /* 0x00000002070075a7 */ /* 0x0022e4000800017f */
[----:B---3--:R-:W-:Y:S05]  /*13e60*/  @!P0 NANOSLEEP.SYNCS 0x989680 ;  /* 0x009896800000895d */ /* 0x008fea0003900000 */
[----:B------:R-:W3:Y:S02]  /*13e70*/  @!P0 SYNCS.PHASECHK.TRANS64 P0, [R7+URZ], R2 ;  /* 0x00000002070085a7 */ /* 0x000ee4000800007f */
[----:B---3--:R-:W-:Y:S05]  /*13e80*/  @!P0 BRA `(.L_x_6987) ;  /* 0xfffffffc00f08947 */ /* 0x008fea000383ffff */
[----:B------:R-:W-:Y:S05]  /*13e90*/  BRA `(.L_x_7032) ;  /* 0xffffffe800e47947 */ /* 0x000fea000383ffff */
.L_x_6989:
[----:B---3--:R3:W4:Y:S02]  /*13ea0*/  SYNCS.PHASECHK.TRANS64.TRYWAIT P0, [R4+URZ], R5 ;  /* 0x00000005040075a7 */ /* 0x008724000800017f */
[----:B----4-:R-:W-:Y:S05]  /*13eb0*/  @!P0 NANOSLEEP.SYNCS 0x989680 ;  /* 0x009896800000895d */ /* 0x010fea0003900000 */
[----:B------:R-:W4:Y:S02]  /*13ec0*/  @!P0 SYNCS.PHASECHK.TRANS64 P0, [R4+URZ], R5 ;  /* 0x00000005040085a7 */ /* 0x000f24000800007f */
[----:B----4-:R-:W-:Y:S05]  /*13ed0*/  @!P0 BRA `(.L_x_6989) ;  /* 0xfffffffc00f08947 */ /* 0x010fea000383ffff */
[----:B------:R-:W-:Y:S05]  /*13ee0*/  BRA `(.L_x_7033) ;  /* 0xffffffe800e87947 */ /* 0x000fea000383ffff */
.L_x_7034:
        /* <DEDUP_REMOVED lines=9> */
.L_x_15310:


//--------------------- .text._ZN7cutlass13device_kernelIN5flash11enable_sm90INS1_16FlashAttnFwdSm90INS1_25CollectiveMainloopFwdSm90ILi2EN4cute5tupleIJNS5_1CILi1EEES8_S8_EEENS6_IJNS7_ILi128EEENS7_ILi176EEESA_EEELi128ENS_10bfloat16_tEfNS_4arch4Sm90ELb0ELb0ELb1ELb1ELb0ELb0ELb0ELb1ELb1ELb1ELb0ELb0EEENS1_21CollectiveEpilogueFwdINS6_IJSA_SA_SB_EEES9_SD_SF_Li256ELb1ELb1ELb0ELb0EEENS1_36VarlenDynamicPersistentTileSchedulerILi128ELi176ELi256ELi128ELb0ELb1ELb1ELb0ELb1ELb1EEEEEEEEEvNT_6ParamsE --------------------------
	.section	.text._ZN7cutlass13device_kernelIN5flash11enable_sm90INS1_16FlashAttnFwdSm90INS1_25CollectiveMainloopFwdSm90ILi2EN4cute5tupleIJNS5_1CILi1EEES8_S8_EEENS6_IJNS7_ILi128EEENS7_ILi176EEESA_EEELi128ENS_10bfloat16_tEfNS_4arch4Sm90ELb0ELb0ELb1ELb1ELb0ELb0ELb0ELb1ELb1ELb1ELb0ELb0EEENS1_21CollectiveEpilogueFwdINS6_IJSA_SA_SB_EEES9_SD_SF_Li256ELb1ELb1ELb0ELb0EEENS1_36VarlenDynamicPersistentTileSchedulerILi128ELi176ELi256ELi128ELb0ELb1ELb1ELb0ELb1ELb1EEEEEEEEEvNT_6ParamsE,"ax",@progbits
	.align	128
.text._ZN7cutlass13device_kernelIN5flash11enable_sm90INS1_16FlashAttnFwdSm90INS1_25CollectiveMainloopFwdSm90ILi2EN4cute5tupleIJNS5_1CILi1EEES8_S8_EEENS6_IJNS7_ILi128EEENS7_ILi176EEESA_EEELi128ENS_10bfloat16_tEfNS_4arch4Sm90ELb0ELb0ELb1ELb1ELb0ELb0ELb0ELb1ELb1ELb1ELb0ELb0EEENS1_21CollectiveEpilogueFwdINS6_IJSA_SA_SB_EEES9_SD_SF_Li256ELb1ELb1ELb0ELb0EEENS1_36VarlenDynamicPersistentTileSchedulerILi128ELi176ELi256ELi128ELb0ELb1ELb1ELb0ELb1ELb1EEEEEEEEEvNT_6ParamsE:
        .type           _ZN7cutlass13device_kernelIN5flash11enable_sm90INS1_16FlashAttnFwdSm90INS1_25CollectiveMainloopFwdSm90ILi2EN4cute5tupleIJNS5_1CILi1EEES8_S8_EEENS6_IJNS7_ILi128EEENS7_ILi176EEESA_EEELi128ENS_10bfloat16_tEfNS_4arch4Sm90ELb0ELb0ELb1ELb1ELb0ELb0ELb0ELb1ELb1ELb1ELb0ELb0EEENS1_21CollectiveEpilogueFwdINS6_IJSA_SA_SB_EEES9_SD_SF_Li256ELb1ELb1ELb0ELb0EEENS1_36VarlenDynamicPersistentTileSchedulerILi128ELi176ELi256ELi128ELb0ELb1ELb1ELb0ELb1ELb1EEEEEEEEEvNT_6ParamsE,@function
        .size           _ZN7cutlass13device_kernelIN5flash11enable_sm90INS1_16FlashAttnFwdSm90INS1_25CollectiveMainloopFwdSm90ILi2EN4cute5tupleIJNS5_1CILi1EEES8_S8_EEENS6_IJNS7_ILi128EEENS7_ILi176EEESA_EEELi128ENS_10bfloat16_tEfNS_4arch4Sm90ELb0ELb0ELb1ELb1ELb0ELb0ELb0ELb1ELb1ELb1ELb0ELb0EEENS1_21CollectiveEpilogueFwdINS6_IJSA_SA_SB_EEES9_SD_SF_Li256ELb1ELb1ELb0ELb0EEENS1_36VarlenDynamicPersistentTileSchedulerILi128ELi176ELi256ELi128ELb0ELb1ELb1ELb0ELb1ELb1EEEEEEEEEvNT_6ParamsE,(.L_x_15311 - _ZN7cutlass13device_kernelIN5flash11enable_sm90INS1_16FlashAttnFwdSm90INS1_25CollectiveMainloopFwdSm90ILi2EN4cute5tupleIJNS5_1CILi1EEES8_S8_EEENS6_IJNS7_ILi128EEENS7_ILi176EEESA_EEELi128ENS_10bfloat16_tEfNS_4arch4Sm90ELb0ELb0ELb1ELb1ELb0ELb0ELb0ELb1ELb1ELb1ELb0ELb0EEENS1_21CollectiveEpilogueFwdINS6_IJSA_SA_SB_EEES9_SD_SF_Li256ELb1ELb1ELb0ELb0EEENS1_36VarlenDynamicPersistentTileSchedulerILi128ELi176ELi256ELi128ELb0ELb1ELb1ELb0ELb1ELb1EEEEEEEEEvNT_6ParamsE)
        .other          _ZN7cutlass13device_kernelIN5flash11enable_sm90INS1_16FlashAttnFwdSm90INS1_25CollectiveMainloopFwdSm90ILi2EN4cute5tupleIJNS5_1CILi1EEES8_S8_EEENS6_IJNS7_ILi128EEENS7_ILi176EEESA_EEELi128ENS_10bfloat16_tEfNS_4arch4Sm90ELb0ELb0ELb1ELb1ELb0ELb0ELb0ELb1ELb1ELb1ELb0ELb0EEENS1_21CollectiveEpilogueFwdINS6_IJSA_SA_SB_EEES9_SD_SF_Li256ELb1ELb1ELb0ELb0EEENS1_36VarlenDynamicPersistentTileSchedulerILi128ELi176ELi256ELi128ELb0ELb1ELb1ELb0ELb1ELb1EEEEEEEEEvNT_6ParamsE,@"STO_CUDA_ENTRY STV_DEFAULT"
_ZN7cutlass13device_kernelIN5flash11enable_sm90INS1_16FlashAttnFwdSm90INS1_25CollectiveMainloopFwdSm90ILi2EN4cute5tupleIJNS5_1CILi1EEES8_S8_EEENS6_IJNS7_ILi128EEENS7_ILi176EEESA_EEELi128ENS_10bfloat16_tEfNS_4arch4Sm90ELb0ELb0ELb1ELb1ELb0ELb0ELb0ELb1ELb1ELb1ELb0ELb0EEENS1_21CollectiveEpilogueFwdINS6_IJSA_SA_SB_EEES9_SD_SF_Li256ELb1ELb1ELb0ELb0EEENS1_36VarlenDynamicPersistentTileSchedulerILi128ELi176ELi256ELi128ELb0ELb1ELb1ELb0ELb1ELb1EEEEEEEEEvNT_6ParamsE:
        /* <DEDUP_REMOVED lines=17> */
.L_x_7036:
[----:B------:R-:W-:Y:S05]  /*0110*/  BSYNC B0 ;  /* 0x0000000000007941 */ /* 0x000fea0003800000 */
.L_x_7035:
        /* <DEDUP_REMOVED lines=40> */
.L_x_7037:
        /* <DEDUP_REMOVED lines=22> */
.L_x_7038:
        /* <DEDUP_REMOVED lines=18> */
.L_x_7039:
        /* <DEDUP_REMOVED lines=22> */
.L_x_7040:
        /* <DEDUP_REMOVED lines=22> */
.L_x_7041:
[----:B--2---:R-:W-:Y:S01]  /*08e0*/  ISETP.NE.AND P0, PT, R2, RZ, PT ;  /* 0x000000ff0200720c */ /* 0x004fe20003f05270 */
[----:B------:R-:W-:Y:S01]  /*08f0*/  IMAD.MOV.U32 R2, RZ, RZ, 0x1 ;  /* 0x00000001ff027424 */ /* 0x000fe200078e00ff */
[----:B------:R-:W-:-:S04]  /*0900*/  NOP ;  /* 0x0000000000007918 */ /* 0x000fc80000000000 */
[----:B------:R-:W-:-:S05]  /*0910*/  SEL R2, R2, 0x2, !P0 ;  /* 0x0000000202027807 */ /* 0x000fca0004000000 */
[----:B------:R2:W-:Y:S01]  /*0920*/  STL [R1+0x5c], R2 ;  /* 0x00005c0201007387 */ /* 0x0005e20000100800 */
[----:B01-34-:R-:W-:Y:S06]  /*0930*/  BAR.SYNC.DEFER_BLOCKING 0x0 ;  /* 0x0000000000007b1d */ /* 0x01bfec0000010000 */
[----:B------:R-:W-:Y:S05]  /*0940*/  @!P0 BRA `(.L_x_7042) ;  /* 0x000000e800a08947 */ /* 0x000fea0003800000 */
.L_x_7043:
[----:B------:R-:W-:-:S08]  /*0950*/  NOP ;  /* 0x0000000000007918 */ /* 0x000fd00000000000 */
[----:B------:R-:W0:Y:S02]  /*0960*/  USETMAXREG.TRY_ALLOC.CTAPOOL UP0, 0xf0 ;  /* 0x000000f0000079c8 */ /* 0x000e240008000600 */
[----:B0-----:R-:W-:-:S13]  /*0970*/  PLOP3.LUT P0, PT, PT, PT, UP0, 0x80, 0x0 ;  /* 0x000000000000781c */ /* 0x001fda0003f0f008 */
[----:B------:R-:W-:Y:S05]  /*0980*/  @!P0 BRA `(.L_x_7043) ;  /* 0xfffffffc00f08947 */ /* 0x000fea000383ffff */
[----:B--2---:R-:W0:Y:S01]  /*0990*/  S2R R2, SR_TID.X ;  /* 0x0000000000027919 */ /* 0x004e220000002100 */
[----:B------:R-:W1:Y:S01]  /*09a0*/  S2UR UR5, SR_CgaCtaId ;  /* 0x00000000000579c3 */ /* 0x000e620000008800 */
[----:B------:R-:W-:-:S07]  /*09b0*/  UMOV UR4, 0x400 ;  /* 0x0000040000047882 */ /* 0x000fce0000000000 */
[----:B------:R-:W-:Y:S06]  /*09c0*/  BAR.ARV 0x8, 0x180 ;  /* 0x0206000000007b1d */ /* 0x000fec0000002000 */
[----:B-1----:R-:W-:Y:S01]  /*09d0*/  ULEA UR4, UR5, UR4, 0x18 ;  /* 0x0000000405047291 */ /* 0x002fe2000f8ec03f */
[----:B0-----:R-:W-:-:S04]  /*09e0*/  LOP3.LUT R0, R2, 0xffffff80, RZ, 0xc0, !PT ;  /* 0xffffff8002007812 */ /* 0x001fc800078ec0ff */
[----:B------:R-:W-:-:S13]  /*09f0*/  ISETP.NE.AND P0, PT, R0, 0x80, PT ;  /* 0x000000800000780c */ /* 0x000fda0003f05270 */
[----:B------:R-:W-:Y:S08]  /*0a00*/  @!P0 BAR.ARV 0x9, 0x100 ;  /* 0x0244000000008b1d */ /* 0x000ff00000002000 */
[----:B------:R-:W-:Y:S06]  /*0a10*/  BAR.SYNC.DEFER_BLOCKING 0x5, 0x180 ;  /* 0x0146000000007b1d */ /* 0x000fec0000010000 */
[----:B------:R-:W0:Y:S01]  /*0a20*/  LDS.128 R48, [UR4+0x348d0] ;  /* 0x0348d004ff307984 */ /* 0x000e220008000c00 */
[----:B------:R-:W-:Y:S01]  /*0a30*/  ULDC UR4, c[0x0][0xc3c] ;  /* 0x00030f0000047ab9 */ /* 0x000fe20000000800 */
[----:B------:R-:W-:Y:S06]  /*0a40*/  BAR.ARV 0x4, 0x180 ;  /* 0x0106000000007b1d */ /* 0x000fec0000002000 */
[----:B0-----:R-:W-:-:S13]  /*0a50*/  ISETP.GE.AND P0, PT, R51, UR4, PT ;  /* 0x0000000433007c0c */ /* 0x001fda000bf06270 */
[----:B------:R-:W-:Y:S05]  /*0a60*/  @P0 EXIT ;  /* 0x000000000000094d */ /* 0x000fea0003800000 */
[----:B------:R-:W2:Y:S01]  /*0a70*/  LDL.LU R10, [R1+0x5c] ;  /* 0x00005c00010a7983 */ /* 0x000ea20000300800 */
[----:B------:R-:W-:-:S05]  /*0a80*/  VIADD R233, R2, 0xffffff80 ;  /* 0xffffff8002e97836 */ /* 0x000fca0000000000 */
[----:B------:R-:W-:-:S04]  /*0a90*/  SHF.R.S32.HI R0, RZ, 0x1f, R233 ;  /* 0x0000001fff007819 */ /* 0x000fc800000114e9 */
[----:B------:R-:W-:-:S04]  /*0aa0*/  LEA.HI R3, R0, R233, RZ, 0x7 ;  /* 0x000000e900037211 */ /* 0x000fc800078f38ff */
[----:B------:R-:W-:Y:S02]  /*0ab0*/  LOP3.LUT R2, R3, 0xffffff80, RZ, 0xc0, !PT ;  /* 0xffffff8003027812 */ /* 0x000fe400078ec0ff */
[----:B------:R-:W-:-:S03]  /*0ac0*/  LEA.HI R4, R0, R233, RZ, 0x5 ;  /* 0x000000e900047211 */ /* 0x000fc600078f28ff */
[----:B------:R-:W-:Y:S01]  /*0ad0*/  IMAD.IADD R225, R233, 0x1, -R2 ;  /* 0x00000001e9e17824 */ /* 0x000fe200078e0a02 */
[----:B------:R-:W-:Y:S01]  /*0ae0*/  LEA.HI R2, R0, R233, RZ, 0x4 ;  /* 0x000000e900027211 */ /* 0x000fe200078f20ff */
[----:B------:R-:W-:-:S03]  /*0af0*/  IMAD.SHL.U32 R6, R4, 0x20, RZ ;  /* 0x0000002004067824 */ /* 0x000fc600078e00ff */
[----:B------:R-:W-:Y:S02]  /*0b00*/  LOP3.LUT R4, R2, 0x3fffff0, RZ, 0xc0, !PT ;  /* 0x03fffff002047812 */ /* 0x000fe400078ec0ff */
[----:B------:R-:W-:Y:S02]  /*0b10*/  LOP3.LUT R7, R6, 0xfffffc00, RZ, 0xc0, !PT ;  /* 0xfffffc0006077812 */ /* 0x000fe400078ec0ff */
[----:B------:R-:W-:Y:S01]  /*0b20*/  SHF.R.S32.HI R5, RZ, 0x4, R2 ;  /* 0x00000004ff057819 */ /* 0x000fe20000011402 */
[----:B------:R-:W-:-:S03]  /*0b30*/  IMAD.IADD R4, R233, 0x1, -R4 ;  /* 0x00000001e9047824 */ /* 0x000fc600078e0a04 */
[----:B------:R-:W-:Y:S01]  /*0b40*/  LEA.HI R2, R2, R5, RZ, 0x1 ;  /* 0x0000000502027211 */ /* 0x000fe200078f08ff */
[----:B------:R-:W-:Y:S01]  /*0b50*/  IMAD R7, R4, 0x40, R7 ;  /* 0x0000004004077824 */ /* 0x000fe200078e0207 */
[----:B------:R-:W-:Y:S02]  /*0b60*/  LEA.HI R4, R0, R233, RZ, 0x2 ;  /* 0x000000e900047211 */ /* 0x000fe400078f10ff */
[----:B------:R-:W-:Y:S02]  /*0b70*/  LOP3.LUT R2, R2, 0x1ffffffe, RZ, 0xc0, !PT ;  /* 0x1ffffffe02027812 */ /* 0x000fe400078ec0ff */
[----:B------:R-:W-:Y:S02]  /*0b80*/  LOP3.LUT R4, R4, 0xfffffffc, RZ, 0xc0, !PT ;  /* 0xfffffffc04047812 */ /* 0x000fe400078ec0ff */
[----:B------:R-:W-:Y:S01]  /*0b90*/  SHF.R.S32.HI R8, RZ, 0x1f, R225 ;  /* 0x0000001fff087819 */ /* 0x000fe200000114e1 */
[----:B------:R-:W-:Y:S02]  /*0ba0*/  IMAD.IADD R2, R5, 0x1, -R2 ;  /* 0x0000000105027824 */ /* 0x000fe400078e0a02 */
[----:B------:R-:W-:Y:S01]  /*0bb0*/  IMAD.IADD R4, R233, 0x1, -R4 ;  /* 0x00000001e9047824 */ /* 0x000fe200078e0a04 */
[----:B------:R-:W-:Y:S01]  /*0bc0*/  LEA.HI R9, R8, R225, RZ, 0x2 ;  /* 0x000000e108097211 */ /* 0x000fe200078f10ff */
[----:B------:R-:W-:Y:S01]  /*0bd0*/  IMAD R230, R2, 0x8, R7 ;  /* 0x0000000802e67824 */ /* 0x000fe200078e0207 */
[----:B------:R-:W-:-:S02]  /*0be0*/  LEA.HI R0, R0, R233, RZ, 0x3 ;  /* 0x000000e900007211 */ /* 0x000fc400078f18ff */
[--C-:B------:R-:W-:Y:S02]  /*0bf0*/  SHF.R.S32.HI R6, RZ, 0x2, R9.reuse ;  /* 0x00000002ff067819 */ /* 0x100fe40000011409 */
[----:B------:R-:W-:Y:S02]  /*0c00*/  SHF.R.S32.HI R11, RZ, 0x1f, R9 ;  /* 0x0000001fff0b7819 */ /* 0x000fe40000011409 */
[----:B------:R-:W-:Y:S02]  /*0c10*/  LEA.HI R2, R4, R4, RZ, 0x1 ;  /* 0x0000000404027211 */ /* 0x000fe400078f08ff */
[----:B------:R-:W-:Y:S02]  /*0c20*/  LEA.HI R11, R11, R6, RZ, 0x3 ;  /* 0x000000060b0b7211 */ /* 0x000fe400078f18ff */
[----:B------:R-:W-:Y:S02]  /*0c30*/  SHF.R.S32.HI R226, RZ, 0x7, R3 ;  /* 0x00000007ffe27819 */ /* 0x000fe40000011403 */
[----:B------:R-:W-:-:S02]  /*0c40*/  LOP3.LUT R5, R2, 0x1ffffffe, RZ, 0xc0, !PT ;  /* 0x1ffffffe02057812 */ /* 0x000fc400078ec0ff */
[----:B------:R-:W-:Y:S02]  /*0c50*/  LOP3.LUT R2, R0, 0xfffffff8, RZ, 0xc0, !PT ;  /* 0xfffffff800027812 */ /* 0x000fe400078ec0ff */
[----:B------:R-:W-:Y:S02]  /*0c60*/  LOP3.LUT R11, R11, 0xfffffff8, RZ, 0xc0, !PT ;  /* 0xfffffff80b0b7812 */ /* 0x000fe400078ec0ff */
[----:B------:R-:W-:Y:S02]  /*0c70*/  LEA.HI R8, R8, R225, RZ, 0x5 ;  /* 0x000000e108087211 */ /* 0x000fe400078f28ff */
[----:B------:R-:W-:Y:S01]  /*0c80*/  LEA.HI R3, R3, R226, RZ, 0x1 ;  /* 0x000000e203037211 */ /* 0x000fe200078f08ff */
[----:B------:R-:W-:Y:S01]  /*0c90*/  IMAD.IADD R23, R233, 0x1, -R2 ;  /* 0x00000001e9177824 */ /* 0x000fe200078e0a02 */
[----:B------:R-:W-:Y:S02]  /*0ca0*/  IADD3 R11, R6, -R11, RZ ;  /* 0x8000000b060b7210 */ /* 0x000fe40007ffe0ff */
[----:B------:R-:W-:-:S02]  /*0cb0*/  SHF.R.S32.HI R8, RZ, 0x5, R8 ;  /* 0x00000005ff087819 */ /* 0x000fc40000011408 */
[----:B------:R-:W-:Y:S02]  /*0cc0*/  LOP3.LUT R3, R3, 0x3fffffe, RZ, 0xc0, !PT ;  /* 0x03fffffe03037812 */ /* 0x000fe400078ec0ff */
[----:B------:R-:W-:Y:S01]  /*0cd0*/  SHF.L.U32 R17, R23, 0x3, RZ ;  /* 0x0000000317117819 */ /* 0x000fe200000006ff */
[----:B------:R-:W-:Y:S01]  /*0ce0*/  IMAD R8, R8, 0x10, R11 ;  /* 0x0000001008087824 */ /* 0x000fe200078e020b */
[----:B------:R-:W-:Y:S01]  /*0cf0*/  LOP3.LUT R6, R9, 0x7ffffffc, RZ, 0xc0, !PT ;  /* 0x7ffffffc09067812 */ /* 0x000fe200078ec0ff */
[----:B------:R-:W-:Y:S02]  /*0d00*/  IMAD.IADD R3, R226, 0x1, -R3 ;  /* 0x00000001e2037824 */ /* 0x000fe400078e0a03 */
[----:B------:R-:W-:Y:S02]  /*0d10*/  VIADD R19, R17, 0x40 ;  /* 0x0000004011137836 */ /* 0x000fe40000000000 */
[----:B------:R-:W-:Y:S02]  /*0d20*/  IMAD.MOV.U32 R7, RZ, RZ, -0x2 ;  /* 0xfffffffeff077424 */ /* 0x000fe400078e00ff */
[----:B------:R-:W-:-:S02]  /*0d30*/  IMAD.IADD R6, R225, 0x1, -R6 ;  /* 0x00000001e1067824 */ /* 0x000fc400078e0a06 */
[----:B------:R-:W-:Y:S02]  /*0d40*/  IMAD.IADD R4, R4, 0x1, -R5 ;  /* 0x0000000104047824 */ /* 0x000fe400078e0a05 */
[----:B------:R-:W-:Y:S01]  /*0d50*/  IMAD R227, R3, 0x40, R8 ;  /* 0x0000004003e37824 */ /* 0x000fe200078e0208 */
[----:B------:R-:W-:Y:S01]  /*0d60*/  SHF.R.S32.HI R223, RZ, 0x3, R0 ;  /* 0x00000003ffdf7819 */ /* 0x000fe20000011400 */
[----:B------:R-:W-:Y:S01]  /*0d70*/  IMAD R228, R6, R7, 0xb0 ;  /* 0x000000b006e47424 */ /* 0x000fe200078e0207 */
[----:B------:R-:W-:Y:S01]  /*0d80*/  SHF.R.S32.HI R232, RZ, 0x1f, R17 ;  /* 0x0000001fffe87819 */ /* 0x000fe20000011411 */
[----:B------:R-:W-:Y:S01]  /*0d90*/  IMAD.MOV.U32 R224, RZ, RZ, RZ ;  /* 0x000000ffffe07224 */ /* 0x000fe200078e00ff */
[----:B------:R-:W-:Y:S01]  /*0da0*/  SHF.R.S32.HI R231, RZ, 0x1f, R19 ;  /* 0x0000001fffe77819 */ /* 0x000fe20000011413 */
[----:B------:R-:W-:Y:S02]  /*0db0*/  IMAD.MOV.U32 R16, RZ, RZ, RZ ;  /* 0x000000ffff107224 */ /* 0x000fe400078e00ff */
[----:B------:R-:W-:-:S02]  /*0dc0*/  IMAD.MOV.U32 R2, RZ, RZ, RZ ;  /* 0x000000ffff027224 */ /* 0x000fc400078e00ff */
[----:B------:R-:W-:Y:S01]  /*0dd0*/  IMAD R229, R4, 0x8, R227 ;  /* 0x0000000804e57824 */ /* 0x000fe200078e02e3 */
[----:B--2---:R-:W-:-:S07]  /*0de0*/  LOP3.LUT R18, R10, 0x1, RZ, 0xfc, !PT ;  /* 0x000000010a127812 */ /* 0x004fce00078efcff */
.L_x_7086:
[----:B0-2-4-:R-:W0:Y:S01]  /*0df0*/  LDC.64 R4, c[0x0][0xc88] ;  /* 0x00032200ff047b82 */ /* 0x015e220000000a00 */
[----:B------:R-:W-:Y:S01]  /*0e00*/  ULDC.64 UR8, c[0x0][0x208] ;  /* 0x0000820000087ab9 */ /* 0x000fe20000000a00 */
[----:B------:R-:W-:Y:S01]  /*0e10*/  ULDC.64 UR4, c[0x0][0xa28] ;  /* 0x00028a0000047ab9 */ /* 0x000fe20000000a00 */
[----:B------:R-:W-:Y:S01]  /*0e20*/  IMAD.MOV.U32 R0, RZ, RZ, RZ ;  /* 0x000000ffff007224 */ /* 0x000fe200078e00ff */
        /* <DEDUP_REMOVED lines=33> */
.L_x_7044:
[----:B-----5:R-:W-:Y:S01]  /*1040*/  IADD3 R81, -R0, R81, RZ ;  /* 0x0000005100517210 */ /* 0x020fe20007ffe1ff */
[----:B------:R-:W-:Y:S01]  /*1050*/  IMAD.MOV.U32 R221, RZ, RZ, R49 ;  /* 0x000000ffffdd7224 */ /* 0x000fe200078e0031 */
[----:B------:R-:W-:Y:S01]  /*1060*/  PLOP3.LUT P0, PT, PT, PT, PT, 0x80, 0x0 ;  /* 0x000000000000781c */ /* 0x000fe20003f0f070 */
[----:B------:R-:W-:Y:S01]  /*1070*/  IMAD.MOV.U32 R220, RZ, RZ, R50 ;  /* 0x000000ffffdc7224 */ /* 0x000fe200078e0032 */
[C---:B------:R-:W-:Y:S01]  /*1080*/  ISETP.GE.AND P1, PT, R81.reuse, 0x1, PT ;  /* 0x000000015100780c */ /* 0x040fe20003f26270 */
[----:B------:R-:W-:Y:S01]  /*1090*/  VIADD R0, R81, 0xaf ;  /* 0x000000af51007836 */ /* 0x000fe20000000000 */
[----:B------:R-:W-:Y:S01]  /*10a0*/  CS2R R36, SRZ ;  /* 0x0000000000247805 */ /* 0x000fe2000001ff00 */
[----:B------:R-:W-:Y:S01]  /*10b0*/  IMAD.MOV.U32 R87, RZ, RZ, RZ ;  /* 0x000000ffff577224 */ /* 0x000fe200078e00ff */
[----:B------:R-:W-:Y:S01]  /*10c0*/  CS2R R40, SRZ ;  /* 0x0000000000287805 */ /* 0x000fe2000001ff00 */
[----:B------:R-:W-:Y:S01]  /*10d0*/  IMAD.HI R0, R0, 0x2e8ba2e9, RZ ;  /* 0x2e8ba2e900007827 */ /* 0x000fe200078e02ff */
[----:B------:R-:W-:-:S02]  /*10e0*/  CS2R R38, SRZ ;  /* 0x0000000000267805 */ /* 0x000fc4000001ff00 */
[----:B------:R-:W-:Y:S02]  /*10f0*/  CS2R R44, SRZ ;  /* 0x00000000002c7805 */ /* 0x000fe4000001ff00 */
[----:B------:R-:W-:Y:S01]  /*1100*/  CS2R R42, SRZ ;  /* 0x00000000002a7805 */ /* 0x000fe2000001ff00 */
[----:B------:R-:W-:Y:S01]  /*1110*/  IMAD.MOV.U32 R29, RZ, RZ, RZ ;  /* 0x000000ffff1d7224 */ /* 0x000fe200078e00ff */
[----:B------:R-:W-:Y:S02]  /*1120*/  SHF.R.U32.HI R3, RZ, 0x1f, R0 ;  /* 0x0000001fff037819 */ /* 0x000fe40000011600 */
[----:B------:R-:W-:Y:S02]  /*1130*/  CS2R R52, SRZ ;  /* 0x0000000000347805 */ /* 0x000fe4000001ff00 */
[----:B------:R-:W-:Y:S02]  /*1140*/  CS2R R46, SRZ ;  /* 0x00000000002e7805 */ /* 0x000fe4000001ff00 */
[----:B------:R-:W-:-:S02]  /*1150*/  CS2R R56, SRZ ;  /* 0x0000000000387805 */ /* 0x000fc4000001ff00 */
[----:B------:R-:W-:Y:S01]  /*1160*/  LEA.HI.SX32 R120, R0, R3, 0x1b ;  /* 0x0000000300787211 */ /* 0x000fe200078fdaff */
[----:B------:R-:W-:Y:S01]  /*1170*/  IMAD.MOV.U32 R3, RZ, RZ, RZ ;  /* 0x000000ffff037224 */ /* 0x000fe200078e00ff */
        /* <DEDUP_REMOVED lines=15> */
[----:B------:R-:W-:Y:S02]  /*1270*/  MOV R80, RZ ;  /* 0x000000ff00507202 */ /* 0x000fe40000000f00 */
[----:B------:R-:W-:Y:S02]  /*1280*/  CS2R R98, SRZ ;  /* 0x0000000000627805 */ /* 0x000fe4000001ff00 */
[----:B------:R-:W-:Y:S02]  /*1290*/  CS2R R84, SRZ ;  /* 0x0000000000547805 */ /* 0x000fe4000001ff00 */
[----:B------:R-:W-:-:S02]  /*12a0*/  CS2R R100, SRZ ;  /* 0x0000000000647805 */ /* 0x000fc4000001ff00 */
[----:B------:R-:W-:Y:S02]  /*12b0*/  CS2R R102, SRZ ;  /* 0x0000000000667805 */ /* 0x000fe4000001ff00 */
[----:B------:R-:W-:Y:S02]  /*12c0*/  CS2R R104, SRZ ;  /* 0x0000000000687805 */ /* 0x000fe4000001ff00 */
[----:B0-----:R-:W-:Y:S01]  /*12d0*/  CS2R R6, SRZ ;  /* 0x0000000000067805 */ /* 0x001fe2000001ff00 */
[----:B------:R-:W-:Y:S02]  /*12e0*/  IMAD.MOV.U32 R8, RZ, RZ, RZ ;  /* 0x000000ffff087224 */ /* 0x000fe400078e00ff */
[----:B------:R-:W-:Y:S02]  /*12f0*/  IMAD.MOV.U32 R107, RZ, RZ, RZ ;  /* 0x000000ffff6b7224 */ /* 0x000fe400078e00ff */
[----:B------:R-:W-:Y:S02]  /*1300*/  IMAD.MOV.U32 R10, RZ, RZ, RZ ;  /* 0x000000ffff0a7224 */ /* 0x000fe400078e00ff */
[----:B------:R-:W-:-:S02]  /*1310*/  IMAD.MOV.U32 R109, RZ, RZ, RZ ;  /* 0x000000ffff6d7224 */ /* 0x000fc400078e00ff */
[----:B------:R-:W-:Y:S02]  /*1320*/  IMAD.MOV.U32 R12, RZ, RZ, RZ ;  /* 0x000000ffff0c7224 */ /* 0x000fe400078e00ff */
        /* <DEDUP_REMOVED lines=33> */
.L_x_7046:
        /* <DEDUP_REMOVED lines=9> */
[----:B------:R-:W-:-:S04]  /*15d0*/  IMAD.U32 R0, RZ, RZ, UR4 ;  /* 0x00000004ff007e24 */ /* 0x000fc8000f8e00ff */
[----:B------:R-:W0:Y:S02]  /*15e0*/  SYNCS.PHASECHK.TRANS64.TRYWAIT P1, [R0+URZ+0x34800], R3 ;  /* 0x03480003000075a7 */ /* 0x000e24000802017f */
[----:B0-----:R-:W-:Y:S05]  /*15f0*/  @!P1 BRA `(.L_x_7048) ;  /* 0x0000013800ec9947 */ /* 0x001fea0003800000 */
.L_x_7208:
[----:B------:R-:W-:Y:S05]  /*1600*/  BSYNC B0 ;  /* 0x0000000000007941 */ /* 0x000fea0003800000 */
.L_x_7047:
[----:B------:R-:W-:Y:S05]  /*1610*/  @!P0 BRA `(.L_x_7049) ;  /* 0x0000000000048947 */ /* 0x000fea0003800000 */
[----:B------:R-:W-:Y:S01]  /*1620*/  BPT.TRAP 0x1 ;  /* 0x000000040000795c */ /* 0x000fe20000300000 */
.L_x_7049:
[----:B------:R-:W-:Y:S02]  /*1630*/  LEA R10, R2, R0, 0x3 ;  /* 0x00000000020a7211 */ /* 0x000fe400078e18ff */
[----:B0-----:R-:W-:-:S04]  /*1640*/  SHF.L.U32 R3, R16, 0x1f, RZ ;  /* 0x0000001f10037819 */ /* 0x001fc800000006ff */
[----:B------:R0:W1:Y:S01]  /*1650*/  SYNCS.PHASECHK.TRANS64.TRYWAIT P2, [R10+URZ+0x34830], R3 ;  /* 0x034830030a0075a7 */ /* 0x000062000804017f */
[----:B------:R-:W-:Y:S05]  /*1660*/  @!P0 BRA `(.L_x_7050) ;  /* 0x0000000000048947 */ /* 0x000fea0003800000 */
[----:B------:R-:W-:Y:S01]  /*1670*/  BPT.TRAP 0x1 ;  /* 0x000000040000795c */ /* 0x000fe20000300000 */
.L_x_7050:
[----:B------:R-:W2:Y:S01]  /*1680*/  S2R R4, SR_TID.X ;  /* 0x0000000000047919 */ /* 0x000ea20000002100 */
[----:B------:R-:W-:Y:S01]  /*1690*/  IMAD.MOV.U32 R87, RZ, RZ, RZ ;  /* 0x000000ffff577224 */ /* 0x000fe200078e00ff */
[----:B--2---:R-:W-:Y:S01]  /*16a0*/  LOP3.LUT P1, RZ, R4, 0x7f, RZ, 0xc0, !PT ;  /* 0x0000007f04ff7812 */ /* 0x004fe2000782c0ff */
[----:B-1----:R-:W-:-:S12]  /*16b0*/  @P2 BRA `(.L_x_7051) ;  /* 0x0000000000082947 */ /* 0x002fd80003800000 */
[----:B------:R-:W1:Y:S02]  /*16c0*/  SYNCS.PHASECHK.TRANS64.TRYWAIT P2, [R10+URZ+0x34830], R3 ;  /* 0x034830030a0075a7 */ /* 0x000e64000804017f */
[----:B-1----:R-:W-:Y:S05]  /*16d0*/  @!P2 BRA `(.L_x_7052) ;  /* 0x0000013800c8a947 */ /* 0x002fea0003800000 */
.L_x_7051:
        /* <DEDUP_REMOVED lines=8> */
[----:B------:R-:W-:Y:S01]  /*1760*/  IMAD.U32 R9, RZ, RZ, UR5 ;  /* 0x00000005ff097e24 */ /* 0x000fe2000f8e00ff */
[----:B------:R-:W-:Y:S01]  /*1770*/  UMOV UR4, UR25 ;  /* 0x0000001900047c82 */ /* 0x000fe20008000000 */
[----:B------:R-:W-:Y:S01]  /*1780*/  LOP3.LUT R3, R3, 0x3fff, RZ, 0xc0, !PT ;  /* 0x00003fff03037812 */ /* 0x000fe200078ec0ff */
[----:B------:R-:W-:Y:S01]  /*1790*/  UMOV UR44, UR4 ;  /* 0x00000004002c7c82 */ /* 0x000fe20008000000 */
[----:B------:R-:W-:Y:S01]  /*17a0*/  IMAD.U32 R8, RZ, RZ, UR4 ;  /* 0x00000004ff087e24 */ /* 0x000fe2000f8e00ff */
[----:B------:R-:W-:Y:S01]  /*17b0*/  UMOV UR8, UR44 ;  /* 0x0000002c00087c82 */ /* 0x000fe20008000000 */
[----:B------:R-:W-:Y:S01]  /*17c0*/  LOP3.LUT R3, R3, 0x10000, RZ, 0xfc, !PT ;  /* 0x0001000003037812 */ /* 0x000fe200078efcff */
[----:B------:R-:W-:Y:S01]  /*17d0*/  UMOV UR9, UR45 ;  /* 0x0000002d00097c82 */ /* 0x000fe20008000000 */
[----:B------:R-:W-:Y:S01]  /*17e0*/  UMOV UR11, 0x40000040 ;  /* 0x40000040000b7882 */ /* 0x000fe20000000000 */
[----:B------:R-:W-:Y:S01]  /*17f0*/  UMOV UR12, UR44 ;  /* 0x0000002c000c7c82 */ /* 0x000fe20008000000 */
[----:B------:R-:W-:Y:S01]  /*1800*/  UMOV UR13, UR45 ;  /* 0x0000002d000d7c82 */ /* 0x000fe20008000000 */
[----:B------:R-:W-:Y:S01]  /*1810*/  IMAD R4, R2, 0xb00, R3 ;  /* 0x00000b0002047824 */ /* 0x000fe200078e0203 */
[----:B------:R-:W-:Y:S01]  /*1820*/  UMOV UR15, 0x40000040 ;  /* 0x40000040000f7882 */ /* 0x000fe20000000000 */
[----:B------:R-:W-:Y:S01]  /*1830*/  UMOV UR32, UR44 ;  /* 0x0000002c00207c82 */ /* 0x000fe20008000000 */
[----:B------:R-:W-:Y:S01]  /*1840*/  UMOV UR33, UR45 ;  /* 0x0000002d00217c82 */ /* 0x000fe20008000000 */
[----:B------:R-:W-:Y:S01]  /*1850*/  UMOV UR35, 0x40000040 ;  /* 0x4000004000237882 */ /* 0x000fe20000000000 */
[----:B------:R-:W-:Y:S01]  /*1860*/  R2UR UR24, R4 ;  /* 0x00000000041872ca */ /* 0x000fe200000e0000 */
[----:B------:R-:W-:Y:S01]  /*1870*/  UMOV UR28, UR44 ;  /* 0x0000002c001c7c82 */ /* 0x000fe20008000000 */
[----:B------:R-:W-:Y:S01]  /*1880*/  UMOV UR29, UR45 ;  /* 0x0000002d001d7c82 */ /* 0x000fe20008000000 */
[----:B------:R-:W-:Y:S01]  /*1890*/  UMOV UR31, 0x40000040 ;  /* 0x40000040001f7882 */ /* 0x000fe20000000000 */
        /* <DEDUP_REMOVED lines=10> */
[----:B------:R-:W-:Y:S01]  /*1940*/  UIADD3 UR10, UR24, 0x100, URZ ;  /* 0x00000100180a7890 */ /* 0x000fe2000fffe03f */
[----:B------:R-:W-:Y:S01]  /*1950*/  HGMMA.64x16x16.F32.BF16 R112, gdesc[UR4], RZ, !UPT, gsb0 ;  /* 0x00200000047079f0 */ /* 0x000fe2000c0018ff */
[----:B------:R-:W-:Y:S01]  /*1960*/  UIADD3 UR6, UR24, 0x80, URZ ;  /* 0x0000008018067890 */ /* 0x000fe2000fffe03f */
[----:B------:R-:W-:Y:S01]  /*1970*/  P2R R122, PR, RZ, 0x1 ;  /* 0x00000001ff7a7803 */ /* 0x000fe20000000000 */
[----:B------:R-:W-:Y:S01]  /*1980*/  UMOV UR4, UR44 ;  /* 0x0000002c00047c82 */ /* 0x000fe20008000000 */
[----:B------:R-:W-:Y:S01]  /*1990*/  UMOV UR5, UR45 ;  /* 0x0000002d00057c82 */ /* 0x000fe20008000000 */
[----:B------:R-:W-:Y:S01]  /*19a0*/  UMOV UR7, 0x40000040 ;  /* 0x4000004000077882 */ /* 0x000fe20000000000 */
[----:B------:R-:W-:Y:S01]  /*19b0*/  UIADD3 UR14, UR24, 0x180, URZ ;  /* 0x00000180180e7890 */ /* 0x000fe2000fffe03f */
[----:B------:R-:W-:Y:S01]  /*19c0*/  @!P1 VIADD R10, R10, 0x34840 ;  /* 0x000348400a0a9836 */ /* 0x000fe20000000000 */
[----:B------:R-:W-:-:S02]  /*19d0*/  UIADD3 UR34, UR24, 0x200, URZ ;  /* 0x0000020018227890 */ /* 0x000fc4000fffe03f */
[----:B------:R-:W-:Y:S02]  /*19e0*/  UIADD3 UR30, UR24, 0x280, URZ ;  /* 0x00000280181e7890 */ /* 0x000fe4000fffe03f */
[----:B------:R-:W-:Y:S02]  /*19f0*/  UIADD3 UR22, UR24, 0x300, URZ ;  /* 0x0000030018167890 */ /* 0x000fe4000fffe03f */
[----:B------:R-:W-:Y:S02]  /*1a00*/  UIADD3 UR18, UR24, 0x380, URZ ;  /* 0x0000038018127890 */ /* 0x000fe4000fffe03f */
[----:B------:R-:W-:Y:S02]  /*1a10*/  UIADD3 UR38, UR24, 0x400, URZ ;  /* 0x0000040018267890 */ /* 0x000fe4000fffe03f */
[----:B------:R-:W-:Y:S01]  /*1a20*/  UIADD3 UR42, UR24, 0x480, URZ ;  /* 0x00000480182a7890 */ /* 0x000fe2000fffe03f */
[----:B------:R-:W-:Y:S01]  /*1a30*/  UMOV UR40, UR44 ;  /* 0x0000002c00287c82 */ /* 0x000fe20008000000 */
[----:B------:R-:W-:Y:S01]  /*1a40*/  UMOV UR41, UR45 ;  /* 0x0000002d00297c82 */ /* 0x000fe20008000000 */
        /* <DEDUP_REMOVED lines=524> */
[----:B------:R-:W-:Y:S08]  /*3b10*/  MUFU.TANH R13, R13 ;  /* 0x0000000d000d7308 */ /* 0x000ff00000002400 */
[----:B------:R-:W1:Y:S08]  /*3b20*/  MUFU.TANH R20, R20 ;  /* 0x0000001400147308 */ /* 0x000e700000002400 */
[----:B------:R-:W2:Y:S08]  /*3b30*/  MUFU.TANH R14, R14 ;  /* 0x0000000e000e7308 */ /* 0x000eb00000002400 */
[----:B------:R-:W3:Y:S08]  /*3b40*/  MUFU.TANH R11, R11 ;  /* 0x0000000b000b7308 */ /* 0x000ef00000002400 */
        /* <DEDUP_REMOVED lines=17> */
[----:B------:R-:W-:Y:S08]  /*3c60*/  MUFU.TANH R107, R107 ;  /* 0x0000006b006b7308 */ /* 0x000ff00000002400 */
[----:B------:R-:W-:Y:S08]  /*3c70*/  MUFU.TANH R85, R85 ;  /* 0x0000005500557308 */ /* 0x000ff00000002400 */
        /* <DEDUP_REMOVED lines=17> */
[----:B------:R-:W-:Y:S08]  /*3d90*/  MUFU.TANH R110, R103 ;  /* 0x00000067006e7308 */ /* 0x000ff00000002400 */
        /* <DEDUP_REMOVED lines=28> */
[----:B0-----:R-:W-:Y:S01]  /*3f60*/  FMUL.FTZ R91, R74, UR6 ;  /* 0x000000064a5b7c20 */ /* 0x001fe20008410000 */
[----:B------:R-:W-:Y:S01]  /*3f70*/  FMUL.FTZ R72, R73, UR6 ;  /* 0x0000000649487c20 */ /* 0x000fe20008410000 */
[----:B------:R-:W-:Y:S01]  /*3f80*/  FMUL.FTZ R74, R76, UR6 ;  /* 0x000000064c4a7c20 */ /* 0x000fe20008410000 */
[----:B------:R-:W-:Y:S01]  /*3f90*/  HGMMA.64x16x16.F32.BF16 R64, gdesc[UR20], R64, gsb0 ;  /* 0x00200000144079f0 */ /* 0x000fe20008001840 */
[----:B------:R-:W-:Y:S01]  /*3fa0*/  UIADD3 UR22, UR24, 0x886, URZ ;  /* 0x0000088618167890 */ /* 0x000fe2000fffe03f */
[----:B------:R-:W-:Y:S01]  /*3fb0*/  FMUL.FTZ R73, R77, UR6 ;  /* 0x000000064d497c20 */ /* 0x000fe20008410000 */
[----:B------:R-:W-:Y:S01]  /*3fc0*/  UMOV UR23, 0x40000040 ;  /* 0x4000004000177882 */ /* 0x000fe20000000000 */
[----:B------:R-:W-:Y:S01]  /*3fd0*/  MUFU.TANH R77, R78 ;  /* 0x0000004e004d7308 */ /* 0x000fe20000002400 */
[----:B------:R-:W-:Y:S01]  /*3fe0*/  FMUL.FTZ R75, R75, UR6 ;  /* 0x000000064b4b7c20 */ /* 0x000fe20008410000 */
[----:B------:R-:W-:-:S06]  /*3ff0*/  FMUL.FTZ R79, R79, UR6 ;  /* 0x000000064f4f7c20 */ /* 0x000fcc0008410000 */
[----:B------:R-:W-:Y:S08]  /*4000*/  MUFU.TANH R116, R91 ;  /* 0x0000005b00747308 */ /* 0x000ff00000002400 */
[----:B------:R0:W-:Y:S08]  /*4010*/  MUFU.TANH R118, R75 ;  /* 0x0000004b00767308 */ /* 0x0001f00000002400 */
[----:B------:R-:W5:Y:S08]  /*4020*/  MUFU.TANH R88, R88 ;  /* 0x0000005800587308 */ /* 0x000f700000002400 */
        /* <DEDUP_REMOVED lines=8> */
[----:B------:R-:W0:Y:S01]  /*40b0*/  MUFU.TANH R89, R89 ;  /* 0x0000005900597308 */ /* 0x000e220000002400 */
        /* <DEDUP_REMOVED lines=8> */
[----:B------:R-:W0:Y:S08]  /*4140*/  MUFU.TANH R92, R92 ;  /* 0x0000005c005c7308 */ /* 0x000e300000002400 */
[----:B------:R-:W-:Y:S08]  /*4150*/  MUFU.TANH R126, R67 ;  /* 0x00000043007e7308 */ /* 0x000ff00000002400 */
        /* <DEDUP_REMOVED lines=12> */
[----:B------:R-:W-:Y:S01]  /*4220*/  IADD3 R63, R228, R81, RZ ;  /* 0x00000051e43f7210 */ /* 0x000fe20007ffe0ff */
[----:B------:R-:W-:Y:S01]  /*4230*/  UMOV UR23, 0x40000040 ;  /* 0x4000004000177882 */ /* 0x000fe20000000000 */
[----:B------:R-:W-:Y:S01]  /*4240*/  MUFU.TANH R132, R57 ;  /* 0x0000003900847308 */ /* 0x000fe20000002400 */
[----:B------:R-:W-:Y:S01]  /*4250*/  FMUL.FTZ R58, R61, UR6 ;  /* 0x000000063d3a7c20 */ /* 0x000fe20008410000 */
[----:B------:R-:W-:-:S06]  /*4260*/  FMUL.FTZ R60, R60, UR6 ;  /* 0x000000063c3c7c20 */ /* 0x000fcc0008410000 */
[----:B------:R-:W0:Y:S08]  /*4270*/  MUFU.TANH R64, R64 ;  /* 0x0000004000407308 */ /* 0x000e300000002400 */
[----:B------:R-:W0:Y:S08]  /*4280*/  MUFU.TANH R73, R73 ;  /* 0x0000004900497308 */ /* 0x000e300000002400 */
[----:B------:R1:W-:Y:S08]  /*4290*/  MUFU.TANH R128, R70 ;  /* 0x0000004600807308 */ /* 0x0003f00000002400 */
[----:B------:R-:W0:Y:S01]  /*42a0*/  MUFU.TANH R75, R75 ;  /* 0x0000004b004b7308 */ /* 0x000e220000002400 */
[----:B-1----:R-:W-:-:S07]  /*42b0*/  FMUL.FTZ R70, R59, UR6 ;  /* 0x000000063b467c20 */ /* 0x002fce0008410000 */
[----:B------:R-:W1:Y:S01]  /*42c0*/  MUFU.TANH R76, R76 ;  /* 0x0000004c004c7308 */ /* 0x000e620000002400 */
[----:B------:R-:W-:Y:S02]  /*42d0*/  WARPGROUP.DEPBAR.LE gsb0, 0x0 ;  /* 0x00008000000079c5 */ /* 0x000fe40000010000 */
[----:B------:R-:W-:Y:S01]  /*42e0*/  WARPGROUP.ARRIVE ;  /* 0x00000000000079c5 */ /* 0x000fe20000000000 */
[----:B------:R-:W-:Y:S01]  /*42f0*/  FMUL.FTZ R57, R48, UR6 ;  /* 0x0000000630397c20 */ /* 0x000fe20008410000 */
        /* <DEDUP_REMOVED lines=10> */
[----:B------:R-:W-:Y:S01]  /*43a0*/  MUFU.TANH R165, R53 ;  /* 0x0000003500a57308 */ /* 0x000fe20000002400 */
[----:B------:R-:W-:Y:S01]  /*43b0*/  ISETP.GT.AND P2, PT, R48, 0x8, PT ;  /* 0x000000083000780c */ /* 0x000fe20003f44270 */
[----:B------:R-:W-:Y:S01]  /*43c0*/  FMUL.FTZ R61, R55, UR6 ;  /* 0x00000006373d7c20 */ /* 0x000fe20008410000 */
[----:B------:R-:W-:Y:S01]  /*43d0*/  FSEL R91, R12, -INF , P5 ;  /* 0xff8000000c5b7808 */ /* 0x000fe20002800000 */
[----:B------:R-:W-:Y:S01]  /*43e0*/  FMUL.FTZ R59, R50, UR6 ;  /* 0x00000006323b7c20 */ /* 0x000fe20008410000 */
[----:B------:R-:W-:Y:S01]  /*43f0*/  FSEL R101, R20, -INF , P3 ;  /* 0xff80000014657808 */ /* 0x000fe20001800000 */
[----:B------:R-:W-:Y:S01]  /*4400*/  FMUL.FTZ R52, R52, UR6 ;  /* 0x0000000634347c20 */ /* 0x000fe20008410000 */
[----:B--2---:R-:W-:Y:S01]  /*4410*/  FSEL R95, R14, -INF , P2 ;  /* 0xff8000000e5f7808 */ /* 0x004fe20001000000 */
[----:B------:R-:W-:Y:S01]  /*4420*/  MUFU.TANH R50, R57 ;  /* 0x0000003900327308 */ /* 0x000fe20000002400 */
[----:B------:R-:W-:Y:S01]  /*4430*/  ISETP.GT.AND P6, PT, R48, 0x10, PT ;  /* 0x000000103000780c */ /* 0x000fe20003fc4270 */
[----:B------:R-:W-:Y:S01]  /*4440*/  FMUL.FTZ R54, R54, UR6 ;  /* 0x0000000636367c20 */ /* 0x000fe20008410000 */
[----:B---3--:R-:W-:-:S02]  /*4450*/  FSEL R11, R11, -INF , P5 ;  /* 0xff8000000b0b7808 */ /* 0x008fc40002800000 */
[----:B------:R-:W-:Y:S02]  /*4460*/  ISETP.GT.AND P5, PT, R48, 0x11, PT ;  /* 0x000000113000780c */ /* 0x000fe40003fa4270 */
[----:B----4-:R-:W-:Y:S01]  /*4470*/  FSEL R103, R82, -INF , P6 ;  /* 0xff80000052677808 */ /* 0x010fe20003000000 */
[----:B------:R-:W-:Y:S01]  /*4480*/  MUFU.TANH R14, R61 ;  /* 0x0000003d000e7308 */ /* 0x000fe20000002400 */
[----:B------:R-:W-:Y:S01]  /*4490*/  FSEL R12, R15, -INF , P4 ;  /* 0xff8000000f0c7808 */ /* 0x000fe20002000000 */
[----:B------:R-:W-:Y:S01]  /*44a0*/  IMAD.MOV.U32 R82, RZ, RZ, R87 ;  /* 0x000000ffff527224 */ /* 0x000fe200078e0057 */
[----:B-----5:R-:W-:Y:S02]  /*44b0*/  FSEL R109, R80, -INF , P5 ;  /* 0xff800000506d7808 */ /* 0x020fe40002800000 */
[----:B------:R-:W-:Y:S02]  /*44c0*/  FSEL R15, R83, -INF , P3 ;  /* 0xff800000530f7808 */ /* 0x000fe40001800000 */
[----:B------:R-:W-:Y:S01]  /*44d0*/  ISETP.GT.AND P3, PT, R48, 0x20, PT ;  /* 0x000000203000780c */ /* 0x000fe20003f64270 */
[----:B------:R-:W2:Y:S01]  /*44e0*/  MUFU.TANH R79, R79 ;  /* 0x0000004f004f7308 */ /* 0x000ea20000002400 */
[----:B------:R-:W-:-:S02]  /*44f0*/  MOV R80, R87 ;  /* 0x0000005700507202 */ /* 0x000fc40000000f00 */
[----:B------:R-:W-:-:S05]  /*4500*/  FSEL R113, R105, -INF , P3 ;  /* 0xff80000069717808 */ /* 0x000fca0001800000 */
[----:B------:R-:W3:Y:S08]  /*4510*/  MUFU.TANH R66, R66 ;  /* 0x0000004200427308 */ /* 0x000ef00000002400 */
[----:B------:R-:W-:Y:S01]  /*4520*/  MUFU.TANH R60, R60 ;  /* 0x0000003c003c7308 */ /* 0x000fe20000002400 */
[----:B------:R-:W-:Y:S02]  /*4530*/  WARPGROUP.DEPBAR.LE gsb0, 0x0 ;  /* 0x00008000000079c5 */ /* 0x000fe40000010000 */
[----:B------:R-:W-:Y:S01]  /*4540*/  FMUL.FTZ R63, R40, UR6 ;  /* 0x00000006283f7c20 */ /* 0x000fe20008410000 */
[----:B------:R-:W-:Y:S01]  /*4550*/  FSEL R40, R13, -INF , P4 ;  /* 0xff8000000d287808 */ /* 0x000fe20002000000 */
[----:B------:R-:W-:Y:S01]  /*4560*/  WARPGROUP.ARRIVE ;  /* 0x00000000000079c5 */ /* 0x000fe20000000000 */
[----:B------:R-:W-:Y:S01]  /*4570*/  ISETP.GT.AND P4, PT, R48, 0x18, PT ;  /* 0x000000183000780c */ /* 0x000fe20003f84270 */
[----:B------:R-:W-:Y:S01]  /*4580*/  FMUL.FTZ R69, R43, UR6 ;  /* 0x000000062b457c20 */ /* 0x000fe20008410000 */
[----:B------:R-:W-:Y:S01]  /*4590*/  FMNMX.FTZ R20, R91, R40, !PT ;  /* 0x000000285b147209 */ /* 0x000fe20007810000 */
[----:B------:R-:W-:Y:S01]  /*45a0*/  FMUL.FTZ R65, R41, UR6 ;  /* 0x0000000629417c20 */ /* 0x000fe20008410000 */
[----:B------:R-:W-:Y:S01]  /*45b0*/  FSEL R13, R21, -INF , P2 ;  /* 0xff800000150d7808 */ /* 0x000fe20001000000 */
[----:B------:R-:W-:Y:S01]  /*45c0*/  HGMMA.64x16x16.F32.BF16 R32, gdesc[UR20], R32, gsb0 ;  /* 0x00200000142079f0 */ /* 0x000fe20008001820 */
[----:B------:R-:W-:Y:S01]  /*45d0*/  FMNMX.FTZ R20, R95, R20, !PT ;  /* 0x000000145f147209 */ /* 0x000fe20007810000 */
[----:B------:R-:W-:Y:S01]  /*45e0*/  FMUL.FTZ R135, R45, UR6 ;  /* 0x000000062d877c20 */ /* 0x000fe20008410000 */
[----:B------:R-:W-:Y:S01]  /*45f0*/  FSEL R43, R107, -INF , P4 ;  /* 0xff8000006b2b7808 */ /* 0x000fe20002000000 */
[----:B------:R-:W-:Y:S01]  /*4600*/  FMUL.FTZ R138, R47, UR6 ;  /* 0x000000062f8a7c20 */ /* 0x000fe20008410000 */
[----:B------:R-:W-:Y:S01]  /*4610*/  FMNMX.FTZ R20, R101, R20, !PT ;  /* 0x0000001465147209 */ /* 0x000fe20007810000 */
[----:B------:R-:W-:Y:S01]  /*4620*/  FMUL.FTZ R67, R42, UR6 ;  /* 0x000000062a437c20 */ /* 0x000fe20008410000 */
[----:B------:R-:W-:Y:S01]  /*4630*/  ISETP.GT.AND P2, PT, R48, 0x19, PT ;  /* 0x000000193000780c */ /* 0x000fe20003f44270 */
[----:B------:R4:W-:Y:S01]  /*4640*/  MUFU.TANH R42, R49 ;  /* 0x00000031002a7308 */ /* 0x0009e20000002400 */
[----:B------:R-:W-:Y:S01]  /*4650*/  FMNMX.FTZ R20, R103, R20, !PT ;  /* 0x0000001467147209 */ /* 0x000fe20007810000 */
[----:B------:R-:W-:Y:S01]  /*4660*/  FMUL.FTZ R136, R46, UR6 ;  /* 0x000000062e887c20 */ /* 0x000fe20008410000 */
[----:B------:R-:W-:Y:S01]  /*4670*/  FSEL R107, R85, -INF , P4 ;  /* 0xff800000556b7808 */ /* 0x000fe20002000000 */
[----:B------:R-:W-:Y:S01]  /*4680*/  FMUL.FTZ R134, R44, UR6 ;  /* 0x000000062c867c20 */ /* 0x000fe20008410000 */
[----:B------:R-:W-:Y:S01]  /*4690*/  FMNMX.FTZ R20, R109, R20, !PT ;  /* 0x000000146d147209 */ /* 0x000fe20007810000 */
[----:B------:R-:W-:Y:S01]  /*46a0*/  UIADD3 UR22, UR24, 0xa86, URZ ;  /* 0x00000a8618167890 */ /* 0x000fe2000fffe03f */
[----:B------:R-:W-:Y:S01]  /*46b0*/  FSEL R111, R84, -INF , P2 ;  /* 0xff800000546f7808 */ /* 0x000fe20001000000 */
[----:B------:R5:W-:Y:S01]  /*46c0*/  MUFU.TANH R46, R51 ;  /* 0x00000033002e7308 */ /* 0x000be20000002400 */
[----:B------:R-:W-:Y:S01]  /*46d0*/  FMNMX.FTZ R20, R107, R20, !PT ;  /* 0x000000146b147209 */ /* 0x000fe20007810000 */
[----:B------:R-:W-:Y:S01]  /*46e0*/  UMOV UR23, 0x40000040 ;  /* 0x4000004000177882 */ /* 0x000fe20000000000 */
[----:B------:R-:W-:Y:S01]  /*46f0*/  FSEL R21, R104, -INF , P6 ;  /* 0xff80000068157808 */ /* 0x000fe20003000000 */
[----:B------:R-:W-:Y:S01]  /*4700*/  IMAD.MOV.U32 R84, RZ, RZ, R87 ;  /* 0x000000ffff547224 */ /* 0x000fe200078e0057 */
[----:B------:R-:W-:-:S02]  /*4710*/  ISETP.GT.AND P6, PT, R48, 0x21, PT ;  /* 0x000000213000780c */ /* 0x000fc40003fc4270 */
[----:B------:R-:W-:Y:S01]  /*4720*/  FMNMX.FTZ R20, R111, R20, !PT ;  /* 0x000000146f147209 */ /* 0x000fe20007810000 */
[----:B------:R1:W-:Y:S01]  /*4730*/  MUFU.TANH R44, R59 ;  /* 0x0000003b002c7308 */ /* 0x0003e20000002400 */
[----:B------:R-:W-:Y:S01]  /*4740*/  FSEL R41, R86, -INF , P5 ;  /* 0xff80000056297808 */ /* 0x000fe20002800000 */
[----:B------:R-:W-:Y:S01]  /*4750*/  IMAD.MOV.U32 R86, RZ, RZ, R87 ;  /* 0x000000ffff567224 */ /* 0x000fe200078e0057 */
[----:B------:R-:W-:Y:S02]  /*4760*/  ISETP.GT.AND P5, PT, R48, 0x28, PT ;  /* 0x000000283000780c */ /* 0x000fe40003fa4270 */
[----:B------:R-:W-:Y:S02]  /*4770*/  FSEL R115, R96, -INF , P6 ;  /* 0xff80000060737808 */ /* 0x000fe40003000000 */
[----:B------:R-:W-:Y:S01]  /*4780*/  FMNMX.FTZ R20, R113, R20, !PT ;  /* 0x0000001471147209 */ /* 0x000fe20007810000 */
[----:B------:R-:W3:Y:S01]  /*4790*/  MUFU.TANH R78, R78 ;  /* 0x0000004e004e7308 */ /* 0x000ee20000002400 */
[----:B------:R-:W-:-:S02]  /*47a0*/  ISETP.GT.AND P4, PT, R48, 0x29, PT ;  /* 0x000000293000780c */ /* 0x000fc40003f84270 */
[----:B------:R-:W-:Y:S02]  /*47b0*/  FSEL R117, R98, -INF , P5 ;  /* 0xff80000062757808 */ /* 0x000fe40002800000 */
[----:B------:R-:W-:Y:S02]  /*47c0*/  FMNMX.FTZ R20, R115, R20, !PT ;  /* 0x0000001473147209 */ /* 0x000fe40007810000 */
[----:B------:R-:W-:Y:S01]  /*47d0*/  FSEL R45, R106, -INF , P2 ;  /* 0xff8000006a2d7808 */ /* 0x000fe20001000000 */
[----:B------:R2:W-:Y:S01]  /*47e0*/  MUFU.TANH R167, R63 ;  /* 0x0000003f00a77308 */ /* 0x0005e20000002400 */
[----:B------:R-:W-:Y:S02]  /*47f0*/  ISETP.GT.AND P2, PT, R48, 0x30, PT ;  /* 0x000000303000780c */ /* 0x000fe40003f44270 */
[----:B------:R-:W-:Y:S02]  /*4800*/  FSEL R119, R97, -INF , P4 ;  /* 0xff80000061777808 */ /* 0x000fe40002000000 */
[----:B------:R-:W-:-:S02]  /*4810*/  FMNMX.FTZ R20, R117, R20, !PT ;  /* 0x0000001475147209 */ /* 0x000fc40007810000 */
[----:B------:R-:W-:Y:S01]  /*4820*/  FSEL R47, R108, -INF , P3 ;  /* 0xff8000006c2f7808 */ /* 0x000fe20001800000 */
[----:B------:R-:W3:Y:S01]  /*4830*/  MUFU.TANH R68, R68 ;  /* 0x0000004400447308 */ /* 0x000ee20000002400 */
[----:B------:R-:W-:Y:S02]  /*4840*/  ISETP.GT.AND P3, PT, R48, 0x31, PT ;  /* 0x000000313000780c */ /* 0x000fe40003f64270 */
[----:B------:R-:W-:Y:S01]  /*4850*/  FSEL R121, R100, -INF , P2 ;  /* 0xff80000064797808 */ /* 0x000fe20001000000 */
[----:B------:R-:W-:Y:S02]  /*4860*/  WARPGROUP.DEPBAR.LE gsb0, 0x0 ;  /* 0x00008000000079c5 */ /* 0x000fe40000010000 */
[----:B------:R-:W-:Y:S01]  /*4870*/  FMNMX.FTZ R20, R119, R20, !PT ;  /* 0x0000001477147209 */ /* 0x000fe20007810000 */
[----:B------:R-:W-:Y:S01]  /*4880*/  WARPGROUP.ARRIVE ;  /* 0x00000000000079c5 */ /* 0x000fe20000000000 */
[----:B----4-:R-:W-:Y:S01]  /*4890*/  FSEL R49, R99, -INF , P6 ;  /* 0xff80000063317808 */ /* 0x010fe20003000000 */
[----:B------:R-:W-:Y:S01]  /*48a0*/  FMUL.FTZ R32, R32, UR6 ;  /* 0x0000000620207c20 */ /* 0x000fe20008410000 */
[----:B------:R-:W-:Y:S01]  /*48b0*/  ISETP.GT.AND P6, PT, R48, 0x38, PT ;  /* 0x000000383000780c */ /* 0x000fe20003fc4270 */
[----:B------:R4:W-:Y:S01]  /*48c0*/  MUFU.TANH R169, R65 ;  /* 0x0000004100a97308 */ /* 0x0009e20000002400 */
[----:B------:R-:W-:Y:S01]  /*48d0*/  FSEL R123, R88, -INF , P3 ;  /* 0xff800000587b7808 */ /* 0x000fe20001800000 */
[----:B------:R-:W-:Y:S01]  /*48e0*/  HGMMA.64x16x16.F32.BF16 R24, gdesc[UR20], R24, gsb0 ;  /* 0x00200000141879f0 */ /* 0x000fe20008001818 */
[----:B------:R-:W-:Y:S01]  /*48f0*/  FMNMX.FTZ R20, R121, R20, !PT ;  /* 0x0000001479147209 */ /* 0x000fe20007810000 */
[----:B------:R-:W-:Y:S01]  /*4900*/  FMUL.FTZ R36, R36, UR6 ;  /* 0x0000000624247c20 */ /* 0x000fe20008410000 */
[----:B-----5:R-:W-:Y:S01]  /*4910*/  FSEL R51, R102, -INF , P5 ;  /* 0xff80000066337808 */ /* 0x020fe20002800000 */
[----:B------:R-:W-:Y:S01]  /*4920*/  FMUL.FTZ R34, R34, UR6 ;  /* 0x0000000622227c20 */ /* 0x000fe20008410000 */
[----:B------:R-:W-:Y:S01]  /*4930*/  ISETP.GT.AND P5, PT, R48, 0x39, PT ;  /* 0x000000393000780c */ /* 0x000fe20003fa4270 */
[----:B------:R-:W5:Y:S01]  /*4940*/  MUFU.TANH R56, R56 ;  /* 0x0000003800387308 */ /* 0x000f620000002400 */
[----:B------:R-:W-:Y:S01]  /*4950*/  FSEL R125, R90, -INF , P6 ;  /* 0xff8000005a7d7808 */ /* 0x000fe20003000000 */
[----:B------:R-:W-:Y:S01]  /*4960*/  FMUL.FTZ R38, R38, UR6 ;  /* 0x0000000626267c20 */ /* 0x000fe20008410000 */
[----:B------:R-:W-:Y:S01]  /*4970*/  FMNMX.FTZ R20, R123, R20, !PT ;  /* 0x000000147b147209 */ /* 0x000fe20007810000 */
[----:B------:R-:W-:Y:S01]  /*4980*/  FMUL.FTZ R39, R39, UR6 ;  /* 0x0000000627277c20 */ /* 0x000fe20008410000 */
[----:B------:R-:W-:Y:S01]  /*4990*/  FSEL R53, R110, -INF , P4 ;  /* 0xff8000006e357808 */ /* 0x000fe20002000000 */
[----:B------:R-:W-:Y:S01]  /*49a0*/  IMAD.U32 R88, RZ, RZ, UR7 ;  /* 0x00000007ff587e24 */ /* 0x000fe2000f8e00ff */
[----:B------:R-:W-:Y:S01]  /*49b0*/  ISETP.GT.AND P4, PT, R48, 0x40, PT ;  /* 0x000000403000780c */ /* 0x000fe20003f84270 */
[----:B------:R-:W5:Y:S01]  /*49c0*/  MUFU.TANH R32, R32 ;  /* 0x0000002000207308 */ /* 0x000f620000002400 */
[----:B0-----:R-:W-:-:S02]  /*49d0*/  FSEL R127, R89, -INF , P5 ;  /* 0xff800000597f7808 */ /* 0x001fc40002800000 */
[----:B------:R-:W-:Y:S02]  /*49e0*/  FMNMX.FTZ R20, R125, R20, !PT ;  /* 0x000000147d147209 */ /* 0x000fe40007810000 */
[----:B------:R-:W-:Y:S02]  /*49f0*/  FSEL R55, R112, -INF , P2 ;  /* 0xff80000070377808 */ /* 0x000fe40001000000 */
[----:B------:R-:W-:Y:S01]  /*4a00*/  ISETP.GT.AND P2, PT, R48, 0x41, PT ;  /* 0x000000413000780c */ /* 0x000fe20003f44270 */
[----:B------:R0:W-:Y:S01]  /*4a10*/  MUFU.TANH R99, R67 ;  /* 0x0000004300637308 */ /* 0x0001e20000002400 */
[----:B------:R-:W-:Y:S02]  /*4a20*/  FSEL R129, R92, -INF , P4 ;  /* 0xff8000005c817808 */ /* 0x000fe40002000000 */
[----:B------:R-:W-:Y:S02]  /*4a30*/  FMNMX.FTZ R20, R127, R20, !PT ;  /* 0x000000147f147209 */ /* 0x000fe40007810000 */
[----:B------:R-:W-:-:S02]  /*4a40*/  FSEL R57, R114, -INF , P3 ;  /* 0xff80000072397808 */ /* 0x000fc40001800000 */
[----:B------:R-:W-:Y:S01]  /*4a50*/  ISETP.GT.AND P3, PT, R48, 0x48, PT ;  /* 0x000000483000780c */ /* 0x000fe20003f64270 */
[----:B------:R-:W5:Y:S01]  /*4a60*/  MUFU.TANH R130, R71 ;  /* 0x0000004700827308 */ /* 0x000f620000002400 */
[----:B------:R-:W-:Y:S01]  /*4a70*/  FSEL R131, R72, -INF , P2 ;  /* 0xff80000048837808 */ /* 0x000fe20001000000 */
[----:B------:R-:W-:Y:S01]  /*4a80*/  IMAD.MOV.U32 R72, RZ, RZ, R87 ;  /* 0x000000ffff487224 */ /* 0x000fe200078e0057 */
[----:B------:R-:W-:Y:S02]  /*4a90*/  FMNMX.FTZ R20, R129, R20, !PT ;  /* 0x0000001481147209 */ /* 0x000fe40007810000 */
[----:B------:R-:W-:Y:S02]  /*4aa0*/  FSEL R61, R93, -INF , P5 ;  /* 0xff8000005d3d7808 */ /* 0x000fe40002800000 */
[----:B-1----:R-:W-:Y:S01]  /*4ab0*/  FSEL R59, R94, -INF , P6 ;  /* 0xff8000005e3b7808 */ /* 0x002fe20003000000 */
[----:B------:R1:W-:Y:S01]  /*4ac0*/  MUFU.TANH R105, R69 ;  /* 0x0000004500697308 */ /* 0x0003e20000002400 */
[----:B------:R-:W-:-:S02]  /*4ad0*/  ISETP.GT.AND P5, PT, R48, 0x50, PT ;  /* 0x000000503000780c */ /* 0x000fc40003fa4270 */
[----:B------:R-:W-:Y:S02]  /*4ae0*/  ISETP.GT.AND P6, PT, R48, 0x49, PT ;  /* 0x000000493000780c */ /* 0x000fe40003fc4270 */
[----:B------:R-:W-:Y:S01]  /*4af0*/  FSEL R133, R74, -INF , P3 ;  /* 0xff8000004a857808 */ /* 0x000fe20001800000 */
[----:B------:R-:W-:Y:S01]  /*4b00*/  IMAD.MOV.U32 R74, RZ, RZ, R87 ;  /* 0x000000ffff4a7224 */ /* 0x000fe200078e0057 */
[----:B------:R-:W-:Y:S01]  /*4b10*/  FMNMX.FTZ R20, R131, R20, !PT ;  /* 0x0000001483147209 */ /* 0x000fe20007810000 */
[----:B------:R-:W5:Y:S01]  /*4b20*/  MUFU.TANH R58, R58 ;  /* 0x0000003a003a7308 */ /* 0x000f620000002400 */
[----:B------:R-:W-:Y:S02]  /*4b30*/  FSEL R141, R64, -INF , P5 ;  /* 0xff800000408d7808 */ /* 0x000fe40002800000 */
[----:B------:R-:W-:Y:S02]  /*4b40*/  FSEL R137, R73, -INF , P6 ;  /* 0xff80000049897808 */ /* 0x000fe40003000000 */
[----:B------:R-:W-:Y:S01]  /*4b50*/  FMNMX.FTZ R64, R133, R20, !PT ;  /* 0x0000001485407209 */ /* 0x000fe20007810000 */
[----:B------:R-:W-:Y:S01]  /*4b60*/  FMUL.FTZ R20, R33, UR6 ;  /* 0x0000000621147c20 */ /* 0x000fe20008410000 */
[----:B--2---:R-:W-:Y:S01]  /*4b70*/  FSEL R63, R116, -INF , P4 ;  /* 0xff800000743f7808 */ /* 0x004fe20002000000 */
[----:B------:R-:W2:Y:S01]  /*4b80*/  MUFU.TANH R70, R70 ;  /* 0x0000004600467308 */ /* 0x000ea20000002400 */
[----:B------:R-:W-:Y:S01]  /*4b90*/  ISETP.GT.AND P4, PT, R48, 0x51, PT ;  /* 0x000000513000780c */ /* 0x000fe20003f84270 */
[----:B------:R-:W-:-:S02]  /*4ba0*/  WARPGROUP.DEPBAR.LE gsb0, 0x0 ;  /* 0x00008000000079c5 */ /* 0x000fc40000010000 */
[----:B------:R-:W-:Y:S01]  /*4bb0*/  FMNMX.FTZ R64, R137, R64, !PT ;  /* 0x0000004089407209 */ /* 0x000fe20007810000 */
[----:B------:R-:W-:Y:S01]  /*4bc0*/  FMUL.FTZ R24, R24, UR6 ;  /* 0x0000000618187c20 */ /* 0x000fe20008410000 */
[----:B----4-:R-:W-:Y:S01]  /*4bd0*/  FSEL R65, R118, -INF , P2 ;  /* 0xff80000076417808 */ /* 0x010fe20001000000 */
[----:B------:R-:W-:Y:S01]  /*4be0*/  FMUL.FTZ R28, R28, UR6 ;  /* 0x000000061c1c7c20 */ /* 0x000fe20008410000 */
[----:B------:R-:W-:Y:S01]  /*4bf0*/  ISETP.GT.AND P2, PT, R48, 0x58, PT ;  /* 0x000000583000780c */ /* 0x000fe20003f44270 */
[----:B------:R-:W4:Y:S01]  /*4c00*/  MUFU.TANH R52, R52 ;  /* 0x0000003400347308 */ /* 0x000f220000002400 */
[----:B------:R-:W-:Y:S01]  /*4c10*/  FSEL R143, R75, -INF , P4 ;  /* 0xff8000004b8f7808 */ /* 0x000fe20002000000 */
[----:B------:R-:W-:Y:S01]  /*4c20*/  FMUL.FTZ R26, R26, UR6 ;  /* 0x000000061a1a7c20 */ /* 0x000fe20008410000 */
[----:B------:R-:W-:Y:S01]  /*4c30*/  FMNMX.FTZ R64, R141, R64, !PT ;  /* 0x000000408d407209 */ /* 0x000fe20007810000 */
[----:B------:R-:W-:Y:S01]  /*4c40*/  FMUL.FTZ R30, R30, UR6 ;  /* 0x000000061e1e7c20 */ /* 0x000fe20008410000 */
[----:B0-----:R-:W-:-:S02]  /*4c50*/  FSEL R67, R77, -INF , P3 ;  /* 0xff8000004d437808 */ /* 0x001fc40001800000 */
[----:B------:R-:W-:Y:S01]  /*4c60*/  FSEL R73, R126, -INF , P4 ;  /* 0xff8000007e497808 */ /* 0x000fe20002000000 */
[----:B------:R-:W0:Y:S01]  /*4c70*/  MUFU.TANH R62, R62 ;  /* 0x0000003e003e7308 */ /* 0x000e220000002400 */
[C---:B------:R-:W-:Y:S02]  /*4c80*/  ISETP.GT.AND P3, PT, R48.reuse, 0x59, PT ;  /* 0x000000593000780c */ /* 0x040fe40003f64270 */
[----:B------:R-:W-:Y:S02]  /*4c90*/  ISETP.GT.AND P4, PT, R48, 0x68, PT ;  /* 0x000000683000780c */ /* 0x000fe40003f84270 */
[----:B------:R-:W-:Y:S01]  /*4ca0*/  FSEL R147, R76, -INF , P2 ;  /* 0xff8000004c937808 */ /* 0x000fe20001000000 */
[----:B------:R-:W-:Y:S01]  /*4cb0*/  IMAD.MOV.U32 R76, RZ, RZ, R87 ;  /* 0x000000ffff4c7224 */ /* 0x000fe200078e0057 */
[----:B------:R-:W-:Y:S01]  /*4cc0*/  FMNMX.FTZ R64, R143, R64, !PT ;  /* 0x000000408f407209 */ /* 0x000fe20007810000 */
[----:B------:R-:W0:Y:S01]  /*4cd0*/  MUFU.TANH R54, R54 ;  /* 0x0000003600367308 */ /* 0x000e220000002400 */
[----:B-1----:R-:W-:-:S02]  /*4ce0*/  FSEL R69, R79, -INF , P6 ;  /* 0xff8000004f457808 */ /* 0x002fc40003000000 */
[----:B------:R-:W-:Y:S02]  /*4cf0*/  ISETP.GT.AND P6, PT, R48, 0x60, PT ;  /* 0x000000603000780c */ /* 0x000fe40003fc4270 */
[----:B---3--:R-:W-:Y:S01]  /*4d00*/  FSEL R149, R66, -INF , P3 ;  /* 0xff80000042957808 */ /* 0x008fe20001800000 */
[--C-:B------:R-:W-:Y:S01]  /*4d10*/  IMAD.MOV.U32 R66, RZ, RZ, R87.reuse ;  /* 0x000000ffff427224 */ /* 0x100fe200078e0057 */
[----:B------:R-:W-:Y:S01]  /*4d20*/  FSEL R83, R78, -INF , P4 ;  /* 0xff8000004e537808 */ /* 0x000fe20002000000 */
[----:B------:R-:W1:Y:S01]  /*4d30*/  MUFU.TANH R134, R134 ;  /* 0x0000008600867308 */ /* 0x000e620000002400 */
[----:B------:R-:W-:Y:S01]  /*4d40*/  FSEL R155, R60, -INF , P4 ;  /* 0xff8000003c9b7808 */ /* 0x000fe20002000000 */
[----:B------:R-:W-:Y:S01]  /*4d50*/  IMAD.MOV.U32 R78, RZ, RZ, R87 ;  /* 0x000000ffff4e7224 */ /* 0x000fe200078e0057 */
[----:B------:R-:W-:Y:S02]  /*4d60*/  FMNMX.FTZ R64, R147, R64, !PT ;  /* 0x0000004093407209 */ /* 0x000fe40007810000 */
[----:B------:R-:W-:-:S02]  /*4d70*/  ISETP.GT.AND P4, PT, R48, 0x79, PT ;  /* 0x000000793000780c */ /* 0x000fc40003f84270 */
[----:B------:R-:W-:Y:S01]  /*4d80*/  FSEL R71, R124, -INF , P5 ;  /* 0xff8000007c477808 */ /* 0x000fe20002800000 */
[----:B------:R-:W3:Y:S01]  /*4d90*/  MUFU.TANH R135, R135 ;  /* 0x0000008700877308 */ /* 0x000ee20000002400 */
[----:B------:R-:W-:Y:S02]  /*4da0*/  ISETP.GT.AND P5, PT, R48, 0x61, PT ;  /* 0x000000613000780c */ /* 0x000fe40003fa4270 */
[----:B------:R-:W-:Y:S01]  /*4db0*/  FSEL R151, R68, -INF , P6 ;  /* 0xff80000044977808 */ /* 0x000fe20003000000 */
[----:B------:R-:W-:Y:S01]  /*4dc0*/  IMAD.MOV.U32 R68, RZ, RZ, R87 ;  /* 0x000000ffff447224 */ /* 0x000fe200078e0057 */
[----:B------:R-:W-:Y:S02]  /*4dd0*/  FMNMX.FTZ R64, R149, R64, !PT ;  /* 0x0000004095407209 */ /* 0x000fe40007810000 */
[----:B------:R-:W-:Y:S01]  /*4de0*/  FSEL R97, R14, -INF , P4 ;  /* 0xff8000000e617808 */ /* 0x000fe20002000000 */
[----:B------:R-:W3:Y:S01]  /*4df0*/  MUFU.TANH R20, R20 ;  /* 0x0000001400147308 */ /* 0x000ee20000002400 */
[----:B------:R-:W-:Y:S01]  /*4e00*/  FSEL R165, R165, -INF , P4 ;  /* 0xff800000a5a57808 */ /* 0x000fe20002000000 */
[----:B------:R-:W-:Y:S01]  /*4e10*/  FMUL.FTZ R14, R25, UR6 ;  /* 0x00000006190e7c20 */ /* 0x000fe20008410000 */
[----:B------:R-:W-:-:S02]  /*4e20*/  ISETP.GT.AND P4, PT, R48, 0x90, PT ;  /* 0x000000903000780c */ /* 0x000fc40003f84270 */
[----:B-----5:R-:W-:Y:S01]  /*4e30*/  FSEL R153, R56, -INF , P5 ;  /* 0xff80000038997808 */ /* 0x020fe20002800000 */
[----:B------:R-:W-:Y:S01]  /*4e40*/  FMUL.FTZ R56, R35, UR6 ;  /* 0x0000000623387c20 */ /* 0x000fe20008410000 */
[----:B------:R-:W-:Y:S01]  /*4e50*/  FMNMX.FTZ R64, R151, R64, !PT ;  /* 0x0000004097407209 */ /* 0x000fe20007810000 */
[----:B------:R-:W5:Y:S01]  /*4e60*/  MUFU.TANH R136, R136 ;  /* 0x0000008800887308 */ /* 0x000f620000002400 */
[----:B------:R-:W-:Y:S02]  /*4e70*/  FSEL R175, R32, -INF , P4 ;  /* 0xff80000020af7808 */ /* 0x000fe40002000000 */
[----:B------:R-:W-:Y:S02]  /*4e80*/  FSEL R75, R128, -INF , P2 ;  /* 0xff800000804b7808 */ /* 0x000fe40001000000 */
[----:B------:R-:W-:Y:S02]  /*4e90*/  FMNMX.FTZ R32, R11, R12, !PT ;  /* 0x0000000c0b207209 */ /* 0x000fe40007810000 */
[----:B------:R-:W-:Y:S01]  /*4ea0*/  ISETP.GT.AND P2, PT, R48, 0x69, PT ;  /* 0x000000693000780c */ /* 0x000fe20003f44270 */
[----:B------:R-:W5:Y:S01]  /*4eb0*/  MUFU.TANH R36, R36 ;  /* 0x0000002400247308 */ /* 0x000f620000002400 */
[----:B------:R-:W-:-:S02]  /*4ec0*/  FMNMX.FTZ R64, R153, R64, !PT ;  /* 0x0000004099407209 */ /* 0x000fc40007810000 */
[----:B------:R-:W-:Y:S02]  /*4ed0*/  FSEL R77, R130, -INF , P3 ;  /* 0xff800000824d7808 */ /* 0x000fe40001800000 */
[----:B------:R-:W-:Y:S02]  /*4ee0*/  FMNMX.FTZ R32, R13, R32, !PT ;  /* 0x000000200d207209 */ /* 0x000fe40007810000 */
[----:B------:R-:W-:Y:S01]  /*4ef0*/  ISETP.GT.AND P3, PT, R48, 0x70, PT ;  /* 0x000000703000780c */ /* 0x000fe20003f64270 */
[----:B------:R-:W5:Y:S01]  /*4f00*/  MUFU.TANH R138, R138 ;  /* 0x0000008a008a7308 */ /* 0x000f620000002400 */
[----:B------:R-:W-:Y:S02]  /*4f10*/  FSEL R157, R58, -INF , P2 ;  /* 0xff8000003a9d7808 */ /* 0x000fe40001000000 */
[----:B------:R-:W-:Y:S02]  /*4f20*/  FMNMX.FTZ R64, R155, R64, !PT ;  /* 0x000000409b407209 */ /* 0x000fe40007810000 */
[----:B------:R-:W-:-:S02]  /*4f30*/  FSEL R79, R132, -INF , P6 ;  /* 0xff800000844f7808 */ /* 0x000fc40003000000 */
[----:B------:R-:W-:Y:S01]  /*4f40*/  FMNMX.FTZ R32, R15, R32, !PT ;  /* 0x000000200f207209 */ /* 0x000fe20007810000 */
[----:B------:R-:W-:Y:S01]  /*4f50*/  MUFU.TANH R34, R34 ;  /* 0x0000002200227308 */ /* 0x000fe20000002400 */
[----:B------:R-:W-:Y:S02]  /*4f60*/  ISETP.GT.AND P6, PT, R48, 0x71, PT ;  /* 0x000000713000780c */ /* 0x000fe40003fc4270 */
[----:B------:R-:W-:Y:S02]  /*4f70*/  FSEL R159, R50, -INF , P3 ;  /* 0xff800000329f7808 */ /* 0x000fe40001800000 */
[----:B------:R-:W-:Y:S02]  /*4f80*/  FMNMX.FTZ R64, R157, R64, !PT ;  /* 0x000000409d407209 */ /* 0x000fe40007810000 */
[----:B--2---:R-:W-:Y:S01]  /*4f90*/  FSEL R33, R70, -INF , P5 ;  /* 0xff80000046217808 */ /* 0x004fe20002800000 */
[----:B------:R-:W-:Y:S01]  /*4fa0*/  MUFU.TANH R24, R24 ;  /* 0x0000001800187308 */ /* 0x000fe20000002400 */
[----:B------:R-:W-:Y:S01]  /*4fb0*/  FMNMX.FTZ R32, R21, R32, !PT ;  /* 0x0000002015207209 */ /* 0x000fe20007810000 */
[----:B------:R-:W-:Y:S01]  /*4fc0*/  IMAD.MOV.U32 R70, RZ, RZ, R87 ;  /* 0x000000ffff467224 */ /* 0x000fe200078e0057 */
[----:B------:R-:W-:-:S02]  /*4fd0*/  ISETP.GT.AND P5, PT, R48, 0x78, PT ;  /* 0x000000783000780c */ /* 0x000fc40003fa4270 */
[----:B------:R-:W-:Y:S02]  /*4fe0*/  FSEL R161, R42, -INF , P6 ;  /* 0xff8000002aa17808 */ /* 0x000fe40003000000 */
[----:B------:R-:W-:Y:S01]  /*4ff0*/  FMNMX.FTZ R64, R159, R64, !PT ;  /* 0x000000409f407209 */ /* 0x000fe20007810000 */
[----:B------:R-:W-:Y:S01]  /*5000*/  MUFU.TANH R56, R56 ;  /* 0x0000003800387308 */ /* 0x000fe20000002400 */
[----:B------:R-:W-:Y:S02]  /*5010*/  FMNMX.FTZ R32, R41, R32, !PT ;  /* 0x0000002029207209 */ /* 0x000fe40007810000 */
[----:B----4-:R-:W-:Y:S02]  /*5020*/  FSEL R163, R52, -INF , P5 ;  /* 0xff80000034a37808 */ /* 0x010fe40002800000 */
[----:B------:R-:W-:Y:S02]  /*5030*/  FMNMX.FTZ R64, R161, R64, !PT ;  /* 0x00000040a1407209 */ /* 0x000fe40007810000 */
[----:B0-----:R-:W-:Y:S01]  /*5040*/  FSEL R35, R62, -INF , P2 ;  /* 0xff8000003e237808 */ /* 0x001fe20001000000 */
[----:B------:R-:W-:Y:S01]  /*5050*/  MUFU.TANH R14, R14 ;  /* 0x0000000e000e7308 */ /* 0x000fe20000002400 */
[----:B------:R-:W-:-:S02]  /*5060*/  FMNMX.FTZ R32, R43, R32, !PT ;  /* 0x000000202b207209 */ /* 0x000fc40007810000 */
[----:B------:R-:W-:Y:S02]  /*5070*/  ISETP.GT.AND P2, PT, R48, 0x80, PT ;  /* 0x000000803000780c */ /* 0x000fe40003f44270 */
[----:B------:R-:W-:Y:S02]  /*5080*/  FMNMX.FTZ R64, R163, R64, !PT ;  /* 0x00000040a3407209 */ /* 0x000fe40007810000 */
[----:B------:R-:W-:Y:S01]  /*5090*/  FSEL R85, R44, -INF , P3 ;  /* 0xff8000002c557808 */ /* 0x000fe20001800000 */
[----:B------:R-:W-:Y:S01]  /*50a0*/  FMUL.FTZ R44, R37, UR6 ;  /* 0x00000006252c7c20 */ /* 0x000fe20008410000 */
[----:B------:R-:W-:Y:S01]  /*50b0*/  FMNMX.FTZ R32, R45, R32, !PT ;  /* 0x000000202d207209 */ /* 0x000fe20007810000 */
[----:B------:R-:W-:Y:S01]  /*50c0*/  MUFU.TANH R38, R38 ;  /* 0x0000002600267308 */ /* 0x000fe20000002400 */
[----:B------:R-:W-:Y:S02]  /*50d0*/  ISETP.GT.AND P3, PT, R48, 0x81, PT ;  /* 0x000000813000780c */ /* 0x000fe40003f64270 */
[----:B------:R-:W-:-:S02]  /*50e0*/  FSEL R167, R167, -INF , P2 ;  /* 0xff800000a7a77808 */ /* 0x000fc40001000000 */
[----:B------:R-:W-:Y:S02]  /*50f0*/  FMNMX.FTZ R64, R165, R64, !PT ;  /* 0x00000040a5407209 */ /* 0x000fe40007810000 */
[----:B------:R-:W-:Y:S01]  /*5100*/  FSEL R37, R46, -INF , P6 ;  /* 0xff8000002e257808 */ /* 0x000fe20003000000 */
[----:B------:R-:W0:Y:S01]  /*5110*/  MUFU.TANH R44, R44 ;  /* 0x0000002c002c7308 */ /* 0x000e220000002400 */
[----:B------:R-:W-:Y:S02]  /*5120*/  FMNMX.FTZ R32, R47, R32, !PT ;  /* 0x000000202f207209 */ /* 0x000fe40007810000 */
[----:B------:R-:W-:Y:S02]  /*5130*/  ISETP.GT.AND P6, PT, R48, 0x88, PT ;  /* 0x000000883000780c */ /* 0x000fe40003fc4270 */
[----:B------:R-:W-:Y:S02]  /*5140*/  FSEL R169, R169, -INF , P3 ;  /* 0xff800000a9a97808 */ /* 0x000fe40001800000 */
[----:B------:R-:W-:Y:S01]  /*5150*/  FMNMX.FTZ R64, R167, R64, !PT ;  /* 0x00000040a7407209 */ /* 0x000fe20007810000 */
[----:B------:R-:W2:Y:S01]  /*5160*/  MUFU.TANH R28, R28 ;  /* 0x0000001c001c7308 */ /* 0x000ea20000002400 */
[----:B------:R-:W-:-:S02]  /*5170*/  FSEL R93, R54, -INF , P5 ;  /* 0xff800000365d7808 */ /* 0x000fc40002800000 */
[----:B------:R-:W-:Y:S02]  /*5180*/  FMNMX.FTZ R32, R49, R32, !PT ;  /* 0x0000002031207209 */ /* 0x000fe40007810000 */
[----:B------:R-:W-:Y:S02]  /*5190*/  ISETP.GT.AND P5, PT, R48, 0x89, PT ;  /* 0x000000893000780c */ /* 0x000fe40003fa4270 */
[----:B-1----:R-:W-:Y:S01]  /*51a0*/  FSEL R171, R134, -INF , P6 ;  /* 0xff80000086ab7808 */ /* 0x002fe20003000000 */
[----:B------:R-:W-:Y:S01]  /*51b0*/  MUFU.TANH R26, R26 ;  /* 0x0000001a001a7308 */ /* 0x000fe20000002400 */
[----:B------:R-:W-:Y:S02]  /*51c0*/  FMNMX.FTZ R64, R169, R64, !PT ;  /* 0x00000040a9407209 */ /* 0x000fe40007810000 */
[----:B------:R-:W-:Y:S02]  /*51d0*/  FMNMX.FTZ R32, R51, R32, !PT ;  /* 0x0000002033207209 */ /* 0x000fe40007810000 */
[----:B---3--:R-:W-:-:S02]  /*51e0*/  FSEL R173, R135, -INF , P5 ;  /* 0xff80000087ad7808 */ /* 0x008fc40002800000 */
[----:B------:R-:W-:Y:S01]  /*51f0*/  FMNMX.FTZ R64, R171, R64, !PT ;  /* 0x00000040ab407209 */ /* 0x000fe20007810000 */
[----:B------:R-:W-:Y:S01]  /*5200*/  MUFU.TANH R30, R30 ;  /* 0x0000001e001e7308 */ /* 0x000fe20000002400 */
[----:B------:R-:W-:Y:S02]  /*5210*/  FSEL R105, R105, -INF , P3 ;  /* 0xff80000069697808 */ /* 0x000fe40001800000 */
[----:B------:R-:W-:Y:S02]  /*5220*/  FMNMX.FTZ R32, R53, R32, !PT ;  /* 0x0000002035207209 */ /* 0x000fe40007810000 */
[----:B------:R-:W-:Y:S02]  /*5230*/  ISETP.GT.AND P3, PT, R48, 0x91, PT ;  /* 0x000000913000780c */ /* 0x000fe40003f64270 */
[----:B------:R-:W-:Y:S02]  /*5240*/  FMNMX.FTZ R64, R173, R64, !PT ;  /* 0x00000040ad407209 */ /* 0x000fe40007810000 */
[----:B------:R-:W-:-:S02]  /*5250*/  FSEL R99, R99, -INF , P2 ;  /* 0xff80000063637808 */ /* 0x000fc40001000000 */
[----:B------:R-:W-:Y:S02]  /*5260*/  FMNMX.FTZ R32, R55, R32, !PT ;  /* 0x0000002037207209 */ /* 0x000fe40007810000 */
[----:B------:R-:W-:Y:S02]  /*5270*/  ISETP.GT.AND P2, PT, R48, 0x98, PT ;  /* 0x000000983000780c */ /* 0x000fe40003f44270 */
[----:B------:R-:W-:Y:S01]  /*5280*/  FSEL R177, R20, -INF , P3 ;  /* 0xff80000014b17808 */ /* 0x000fe20001800000 */
[----:B------:R-:W-:Y:S01]  /*5290*/  FMUL.FTZ R20, R29, UR6 ;  /* 0x000000061d147c20 */ /* 0x000fe20008410000 */
[----:B------:R-:W-:Y:S02]  /*52a0*/  FMNMX.FTZ R64, R175, R64, !PT ;  /* 0x00000040af407209 */ /* 0x000fe40007810000 */
[----:B-----5:R-:W-:Y:S02]  /*52b0*/  FSEL R25, R136, -INF , P6 ;  /* 0xff80000088197808 */ /* 0x020fe40003000000 */
[----:B------:R-:W-:Y:S01]  /*52c0*/  FMNMX.FTZ R32, R57, R32, !PT ;  /* 0x0000002039207209 */ /* 0x000fe20007810000 */
[----:B------:R-:W1:Y:S01]  /*52d0*/  MUFU.TANH R20, R20 ;  /* 0x0000001400147308 */ /* 0x000e620000002400 */
[----:B------:R-:W-:-:S02]  /*52e0*/  ISETP.GT.AND P6, PT, R48, 0x99, PT ;  /* 0x000000993000780c */ /* 0x000fc40003fc4270 */
[----:B------:R-:W-:Y:S02]  /*52f0*/  FSEL R179, R36, -INF , P2 ;  /* 0xff80000024b37808 */ /* 0x000fe40001000000 */
[----:B------:R-:W-:Y:S02]  /*5300*/  FMNMX.FTZ R64, R177, R64, !PT ;  /* 0x00000040b1407209 */ /* 0x000fe40007810000 */
[----:B------:R-:W-:Y:S02]  /*5310*/  FSEL R29, R138, -INF , P5 ;  /* 0xff8000008a1d7808 */ /* 0x000fe40002800000 */
[----:B------:R-:W-:Y:S02]  /*5320*/  FMNMX.FTZ R32, R59, R32, !PT ;  /* 0x000000203b207209 */ /* 0x000fe40007810000 */
[----:B------:R-:W-:Y:S02]  /*5330*/  ISETP.GT.AND P5, PT, R48, 0xa0, PT ;  /* 0x000000a03000780c */ /* 0x000fe40003fa4270 */
[----:B0-----:R-:W-:-:S02]  /*5340*/  FSEL R181, R44, -INF , P6 ;  /* 0xff8000002cb57808 */ /* 0x001fc40003000000 */
[----:B------:R-:W-:Y:S02]  /*5350*/  FMNMX.FTZ R64, R179, R64, !PT ;  /* 0x00000040b3407209 */ /* 0x000fe40007810000 */
[----:B------:R-:W-:Y:S02]  /*5360*/  FSEL R135, R34, -INF , P4 ;  /* 0xff80000022877808 */ /* 0x000fe40002000000 */
[----:B------:R-:W-:Y:S02]  /*5370*/  FMNMX.FTZ R32, R61, R32, !PT ;  /* 0x000000203d207209 */ /* 0x000fe40007810000 */
[----:B------:R-:W-:Y:S02]  /*5380*/  ISETP.GT.AND P4, PT, R48, 0xa1, PT ;  /* 0x000000a13000780c */ /* 0x000fe40003f84270 */
[----:B------:R-:W-:Y:S02]  /*5390*/  FSEL R183, R24, -INF , P5 ;  /* 0xff80000018b77808 */ /* 0x000fe40002800000 */
[----:B------:R-:W-:-:S02]  /*53a0*/  FMNMX.FTZ R64, R181, R64, !PT ;  /* 0x00000040b5407209 */ /* 0x000fc40007810000 */
[----:B------:R-:W-:Y:S02]  /*53b0*/  FSEL R139, R56, -INF , P3 ;  /* 0xff800000388b7808 */ /* 0x000fe40001800000 */
[----:B------:R-:W-:Y:S02]  /*53c0*/  FMNMX.FTZ R32, R63, R32, !PT ;  /* 0x000000203f207209 */ /* 0x000fe40007810000 */
[----:B------:R-:W-:Y:S02]  /*53d0*/  ISETP.GT.AND P3, PT, R48, 0xa8, PT ;  /* 0x000000a83000780c */ /* 0x000fe40003f64270 */
[----:B------:R-:W-:Y:S02]  /*53e0*/  FSEL R185, R14, -INF , P4 ;  /* 0xff8000000eb97808 */ /* 0x000fe40002000000 */
[----:B------:R-:W-:Y:S02]  /*53f0*/  FMNMX.FTZ R64, R183, R64, !PT ;  /* 0x00000040b7407209 */ /* 0x000fe40007810000 */
[----:B------:R-:W-:-:S02]  /*5400*/  FSEL R145, R38, -INF , P2 ;  /* 0xff80000026917808 */ /* 0x000fc40001000000 */
[----:B------:R-:W-:Y:S02]  /*5410*/  FMNMX.FTZ R32, R65, R32, !PT ;  /* 0x0000002041207209 */ /* 0x000fe40007810000 */
[----:B------:R-:W-:Y:S02]  /*5420*/  ISETP.GT.AND P2, PT, R48, 0xa9, PT ;  /* 0x000000a93000780c */ /* 0x000fe40003f44270 */
[----:B--2---:R-:W-:Y:S01]  /*5430*/  FSEL R187, R28, -INF , P3 ;  /* 0xff8000001cbb7808 */ /* 0x004fe20001800000 */
[----:B------:R-:W-:Y:S01]  /*5440*/  FMUL.FTZ R28, R31, UR6 ;  /* 0x000000061f1c7c20 */ /* 0x000fe20008410000 */
[----:B------:R-:W-:Y:S02]  /*5450*/  FMNMX.FTZ R64, R185, R64, !PT ;  /* 0x00000040b9407209 */ /* 0x000fe40007810000 */
[----:B------:R-:W-:Y:S02]  /*5460*/  FMNMX.FTZ R32, R67, R32, !PT ;  /* 0x0000002043207209 */ /* 0x000fe40007810000 */
[----:B-1----:R-:W-:Y:S01]  /*5470*/  FSEL R189, R20, -INF , P2 ;  /* 0xff80000014bd7808 */ /* 0x002fe20001000000 */
[----:B------:R-:W-:Y:S01]  /*5480*/  MUFU.TANH R28, R28 ;  /* 0x0000001c001c7308 */ /* 0x000fe20000002400 */
[----:B------:R-:W-:-:S02]  /*5490*/  FMNMX.FTZ R64, R187, R64, !PT ;  /* 0x00000040bb407209 */ /* 0x000fc40007810000 */
[----:B------:R-:W-:Y:S02]  /*54a0*/  FMNMX.FTZ R32, R69, R32, !PT ;  /* 0x0000002045207209 */ /* 0x000fe40007810000 */
[----:B------:R-:W-:Y:S02]  /*54b0*/  FMNMX.FTZ R64, R189, R64, !PT ;  /* 0x00000040bd407209 */ /* 0x000fe40007810000 */
[----:B------:R-:W-:Y:S01]  /*54c0*/  FMNMX.FTZ R32, R71, R32, !PT ;  /* 0x0000002047207209 */ /* 0x000fe20007810000 */
[----:B------:R-:W0:Y:S01]  /*54d0*/  MUFU.TANH R20, R39 ;  /* 0x0000002700147308 */ /* 0x000e220000002400 */
[----:B------:R-:W-:Y:S01]  /*54e0*/  MOV R62, R87 ;  /* 0x00000057003e7202 */ /* 0x000fe20000000f00 */
[----:B------:R-:W1:Y:S01]  /*54f0*/  SHFL.BFLY PT, R89, R64, 0x2, 0x1f ;  /* 0x0c401f0040597f89 */ /* 0x000e6200000e0000 */
[----:B------:R-:W-:-:S04]  /*5500*/  FMNMX.FTZ R32, R73, R32, !PT ;  /* 0x0000002049207209 */ /* 0x000fc80007810000 */
[----:B------:R-:W-:-:S04]  /*5510*/  FMNMX.FTZ R32, R75, R32, !PT ;  /* 0x000000204b207209 */ /* 0x000fc80007810000 */
[----:B------:R-:W-:-:S04]  /*5520*/  FMNMX.FTZ R32, R77, R32, !PT ;  /* 0x000000204d207209 */ /* 0x000fc80007810000 */
[----:B------:R-:W-:-:S04]  /*5530*/  FMNMX.FTZ R32, R79, R32, !PT ;  /* 0x000000204f207209 */ /* 0x000fc80007810000 */
[----:B------:R-:W-:-:S04]  /*5540*/  FMNMX.FTZ R32, R33, R32, !PT ;  /* 0x0000002021207209 */ /* 0x000fc80007810000 */
[----:B------:R-:W-:Y:S02]  /*5550*/  FMNMX.FTZ R32, R83, R32, !PT ;  /* 0x0000002053207209 */ /* 0x000fe40007810000 */
[----:B-1----:R-:W-:Y:S01]  /*5560*/  FMNMX.FTZ R24, R64, R89, !PT ;  /* 0x0000005940187209 */ /* 0x002fe20007810000 */
[----:B------:R-:W-:Y:S01]  /*5570*/  IMAD.MOV.U32 R64, RZ, RZ, R87 ;  /* 0x000000ffff407224 */ /* 0x000fe200078e0057 */
[----:B------:R-:W-:-:S03]  /*5580*/  FMNMX.FTZ R32, R35, R32, !PT ;  /* 0x0000002023207209 */ /* 0x000fc60007810000 */
        /* <DEDUP_REMOVED lines=8> */
[----:B------:R-:W-:Y:S01]  /*5610*/  FMUL.FTZ R24, R27, UR6 ;  /* 0x000000061b187c20 */ /* 0x000fe20008410000 */
[----:B------:R-:W-:Y:S02]  /*5620*/  FMNMX.FTZ R32, R25, R32, !PT ;  /* 0x0000002019207209 */ /* 0x000fe40007810000 */
[C---:B------:R-:W-:Y:S01]  /*5630*/  FSETP.NEU.FTZ.AND P0, PT, R89.reuse, -INF , PT ;  /* 0xff8000005900780b */ /* 0x040fe20003f1d000 */
[----:B------:R-:W-:Y:S01]  /*5640*/  FMUL.FTZ R14, R89, R88 ;  /* 0x00000058590e7220 */ /* 0x000fe20000410000 */
[----:B------:R-:W-:Y:S01]  /*5650*/  FMNMX.FTZ R32, R29, R32, !PT ;  /* 0x000000201d207209 */ /* 0x000fe20007810000 */
[----:B------:R-:W1:Y:S03]  /*5660*/  MUFU.TANH R24, R24 ;  /* 0x0000001800187308 */ /* 0x000e660000002400 */
[----:B------:R-:W-:-:S02]  /*5670*/  FMNMX.FTZ R32, R135, R32, !PT ;  /* 0x0000002087207209 */ /* 0x000fc40007810000 */
[----:B------:R-:W-:Y:S02]  /*5680*/  FSEL R14, R14, RZ, P0 ;  /* 0x000000ff0e0e7208 */ /* 0x000fe40000000000 */
[----:B------:R-:W-:Y:S02]  /*5690*/  FMNMX.FTZ R32, R139, R32, !PT ;  /* 0x000000208b207209 */ /* 0x000fe40007810000 */
[----:B------:R-:W-:Y:S01]  /*56a0*/  ISETP.NE.AND P0, PT, R122, RZ, PT ;  /* 0x000000ff7a00720c */ /* 0x000fe20003f05270 */
        /* <DEDUP_REMOVED lines=29> */
[----:B------:R-:W0:Y:S01]  /*5880*/  SHFL.BFLY PT, R133, R32, 0x2, 0x1f ;  /* 0x0c401f0020857f89 */ /* 0x000e2200000e0000 */
        /* <DEDUP_REMOVED lines=28> */
[----:B------:R-:W4:Y:S01]  /*5a50*/  SHFL.BFLY PT, R133, R20, 0x1, 0x1f ;  /* 0x0c201f0014857f89 */ /* 0x000f2200000e0000 */
[-CC-:B------:R-:W-:Y:S01]  /*5a60*/  FFMA.FTZ R216, R183, R88.reuse, -R14.reuse ;  /* 0x00000058b7d87223 */ /* 0x180fe2000001080e */
[-CC-:B------:R-:W-:Y:S01]  /*5a70*/  FFMA.FTZ R151, R185, R88.reuse, -R14.reuse ;  /* 0x00000058b9977223 */ /* 0x180fe2000001080e */
[-CC-:B------:R-:W-:Y:S01]  /*5a80*/  FFMA.FTZ R218, R187, R88.reuse, -R14.reuse ;  /* 0x00000058bbda7223 */ /* 0x180fe2000001080e */
[----:B------:R-:W5:Y:S01]  /*5a90*/  MUFU.EX2 R39, R39 ;  /* 0x0000002700277308 */ /* 0x000f620000000800 */
[----:B------:R-:W-:-:S07]  /*5aa0*/  FFMA.FTZ R153, R189, R88, -R14 ;  /* 0x00000058bd997223 */ /* 0x000fce000001080e */
[----:B------:R-:W5:Y:S08]  /*5ab0*/  MUFU.EX2 R182, R182 ;  /* 0x000000b600b67308 */ /* 0x000f700000000800 */
[----:B------:R-:W5:Y:S01]  /*5ac0*/  MUFU.EX2 R91, R91 ;  /* 0x0000005b005b7308 */ /* 0x000f620000000800 */
[----:B----4-:R-:W-:-:S04]  /*5ad0*/  FMNMX.FTZ R133, R20, R133, !PT ;  /* 0x0000008514857209 */ /* 0x010fc80007810000 */
[C---:B------:R-:W-:Y:S01]  /*5ae0*/  FSETP.NEU.FTZ.AND P2, PT, R133.reuse, -INF , PT ;  /* 0xff8000008500780b */ /* 0x040fe20003f5d000 */
[-C--:B------:R-:W-:Y:S02]  /*5af0*/  FMUL.FTZ R38, R133, R88.reuse ;  /* 0x0000005885267220 */ /* 0x080fe40000410000 */
[----:B------:R-:W4:Y:S03]  /*5b00*/  MUFU.EX2 R184, R184 ;  /* 0x000000b800b87308 */ /* 0x000f260000000800 */
[----:B------:R-:W-:Y:S02]  /*5b10*/  FSEL R38, R38, RZ, P2 ;  /* 0x000000ff26267208 */ /* 0x000fe40001000000 */
[----:B------:R-:W-:Y:S01]  /*5b20*/  ISETP.GE.AND P2, PT, R81, 0xb1, PT ;  /* 0x000000b15100780c */ /* 0x000fe20003f46270 */
[----:B------:R-:W-:Y:S02]  /*5b30*/  IMAD.MOV.U32 R81, RZ, RZ, R87 ;  /* 0x000000ffff517224 */ /* 0x000fe400078e0057 */
[----:B------:R-:W-:Y:S01]  /*5b40*/  MUFU.EX2 R95, R95 ;  /* 0x0000005f005f7308 */ /* 0x000fe20000000800 */
[-CC-:B------:R-:W-:Y:S01]  /*5b50*/  FFMA.FTZ R177, R11, R88.reuse, -R38.reuse ;  /* 0x000000580bb17223 */ /* 0x180fe20000010826 */
[----:B-1----:R-:W-:Y:S01]  /*5b60*/  FADD.FTZ R11, R176, R27 ;  /* 0x0000001bb00b7221 */ /* 0x002fe20000010000 */
[-CC-:B------:R-:W-:Y:S01]  /*5b70*/  FFMA.FTZ R12, R12, R88.reuse, -R38.reuse ;  /* 0x000000580c0c7223 */ /* 0x180fe20000010826 */
[-CC-:B------:R-:W-:Y:S01]  /*5b80*/  FFMA.FTZ R179, R13, R88.reuse, -R38.reuse ;  /* 0x000000580db37223 */ /* 0x180fe20000010826 */
[-CC-:B------:R-:W-:Y:S01]  /*5b90*/  FFMA.FTZ R14, R15, R88.reuse, -R38.reuse ;  /* 0x000000580f0e7223 */ /* 0x180fe20000010826 */
[----:B--2---:R-:W-:Y:S01]  /*5ba0*/  FADD.FTZ R42, R178, R11 ;  /* 0x0000000bb22a7221 */ /* 0x004fe20000010000 */
[-CC-:B------:R-:W-:Y:S01]  /*5bb0*/  FFMA.FTZ R181, R21, R88.reuse, -R38.reuse ;  /* 0x0000005815b57223 */ /* 0x180fe20000010826 */
[----:B------:R-:W-:Y:S01]  /*5bc0*/  MUFU.EX2 R177, R177 ;  /* 0x000000b100b17308 */ /* 0x000fe20000000800 */
[-C--:B------:R-:W-:Y:S01]  /*5bd0*/  FFMA.FTZ R20, R41, R88.reuse, -R38 ;  /* 0x0000005829147223 */ /* 0x080fe20000010826 */
[----:B---3--:R-:W-:Y:S01]  /*5be0*/  FADD.FTZ R11, R31, R42 ;  /* 0x0000002a1f0b7221 */ /* 0x008fe20000010000 */
[-CC-:B------:R-:W-:Y:S01]  /*5bf0*/  FFMA.FTZ R183, R43, R88.reuse, -R38.reuse ;  /* 0x000000582bb77223 */ /* 0x180fe20000010826 */
[-CC-:B------:R-:W-:Y:S01]  /*5c00*/  FFMA.FTZ R24, R45, R88.reuse, -R38.reuse ;  /* 0x000000582d187223 */ /* 0x180fe20000010826 */
[-CC-:B------:R-:W-:Y:S01]  /*5c10*/  FFMA.FTZ R185, R47, R88.reuse, -R38.reuse ;  /* 0x000000582fb97223 */ /* 0x180fe20000010826 */
[----:B0-----:R-:W-:Y:S01]  /*5c20*/  FADD.FTZ R42, R180, R11 ;  /* 0x0000000bb42a7221 */ /* 0x001fe20000010000 */
[-CC-:B------:R-:W-:Y:S01]  /*5c30*/  FFMA.FTZ R26, R49, R88.reuse, -R38.reuse ;  /* 0x00000058311a7223 */ /* 0x180fe20000010826 */
[----:B------:R-:W0:Y:S01]  /*5c40*/  MUFU.EX2 R12, R12 ;  /* 0x0000000c000c7308 */ /* 0x000e220000000800 */
[-C--:B------:R-:W-:Y:S01]  /*5c50*/  FFMA.FTZ R187, R51, R88.reuse, -R38 ;  /* 0x0000005833bb7223 */ /* 0x080fe20000010826 */
[----:B-----5:R-:W-:Y:S01]  /*5c60*/  FADD.FTZ R11, R39, R42 ;  /* 0x0000002a270b7221 */ /* 0x020fe20000010000 */
[-CC-:B------:R-:W-:Y:S01]  /*5c70*/  FFMA.FTZ R28, R53, R88.reuse, -R38.reuse ;  /* 0x00000058351c7223 */ /* 0x180fe20000010826 */
[-CC-:B------:R-:W-:Y:S01]  /*5c80*/  FFMA.FTZ R189, R55, R88.reuse, -R38.reuse ;  /* 0x0000005837bd7223 */ /* 0x180fe20000010826 */
[-CC-:B------:R-:W-:Y:S01]  /*5c90*/  FFMA.FTZ R30, R57, R88.reuse, -R38.reuse ;  /* 0x00000058391e7223 */ /* 0x180fe20000010826 */
[----:B------:R-:W-:Y:S01]  /*5ca0*/  FADD.FTZ R44, R182, R11 ;  /* 0x0000000bb62c7221 */ /* 0x000fe20000010000 */
[-CC-:B------:R-:W-:Y:S01]  /*5cb0*/  FFMA.FTZ R191, R59, R88.reuse, -R38.reuse ;  /* 0x000000583bbf7223 */ /* 0x180fe20000010826 */
[----:B------:R-:W1:Y:S01]  /*5cc0*/  MUFU.EX2 R179, R179 ;  /* 0x000000b300b37308 */ /* 0x000e620000000800 */
[-C--:B------:R-:W-:Y:S01]  /*5cd0*/  FFMA.FTZ R32, R61, R88.reuse, -R38 ;  /* 0x000000583d207223 */ /* 0x080fe20000010826 */
[----:B------:R-:W-:Y:S01]  /*5ce0*/  FADD.FTZ R11, R91, R44 ;  /* 0x0000002c5b0b7221 */ /* 0x000fe20000010000 */
[-CC-:B------:R-:W-:Y:S01]  /*5cf0*/  FFMA.FTZ R193, R63, R88.reuse, -R38.reuse ;  /* 0x000000583fc17223 */ /* 0x180fe20000010826 */
[-CC-:B------:R-:W-:Y:S01]  /*5d00*/  FFMA.FTZ R34, R65, R88.reuse, -R38.reuse ;  /* 0x0000005841227223 */ /* 0x180fe20000010826 */
[-CC-:B------:R-:W-:Y:S01]  /*5d10*/  FFMA.FTZ R195, R67, R88.reuse, -R38.reuse ;  /* 0x0000005843c37223 */ /* 0x180fe20000010826 */
[----:B----4-:R-:W-:Y:S01]  /*5d20*/  FADD.FTZ R44, R184, R11 ;  /* 0x0000000bb82c7221 */ /* 0x010fe20000010000 */
[-C--:B------:R-:W-:Y:S01]  /*5d30*/  FFMA.FTZ R36, R69, R88.reuse, -R38 ;  /* 0x0000005845247223 */ /* 0x080fe20000010826 */
[----:B------:R-:W2:Y:S01]  /*5d40*/  MUFU.EX2 R186, R186 ;  /* 0x000000ba00ba7308 */ /* 0x000ea20000000800 */
[----:B0-----:R-:W-:Y:S01]  /*5d50*/  FADD.FTZ R46, R177, R12 ;  /* 0x0000000cb12e7221 */ /* 0x001fe20000010000 */
[----:B------:R-:W-:Y:S01]  /*5d60*/  FADD.FTZ R13, R95, R44 ;  /* 0x0000002c5f0d7221 */ /* 0x000fe20000010000 */
[-CC-:B------:R-:W-:Y:S01]  /*5d70*/  FFMA.FTZ R197, R71, R88.reuse, -R38.reuse ;  /* 0x0000005847c57223 */ /* 0x180fe20000010826 */
[-CC-:B------:R-:W-:Y:S01]  /*5d80*/  FFMA.FTZ R40, R73, R88.reuse, -R38.reuse ;  /* 0x0000005849287223 */ /* 0x180fe20000010826 */
[-CC-:B------:R-:W-:Y:S01]  /*5d90*/  FFMA.FTZ R199, R75, R88.reuse, -R38.reuse ;  /* 0x000000584bc77223 */ /* 0x180fe20000010826 */
[-CC-:B------:R-:W-:Y:S01]  /*5da0*/  FFMA.FTZ R42, R77, R88.reuse, -R38.reuse ;  /* 0x000000584d2a7223 */ /* 0x180fe20000010826 */
[-C--:B------:R-:W-:Y:S01]  /*5db0*/  FFMA.FTZ R201, R79, R88.reuse, -R38 ;  /* 0x000000584fc97223 */ /* 0x080fe20000010826 */
[----:B------:R-:W0:Y:S01]  /*5dc0*/  MUFU.EX2 R14, R14 ;  /* 0x0000000e000e7308 */ /* 0x000e220000000800 */
[----:B-1----:R-:W-:Y:S01]  /*5dd0*/  FADD.FTZ R11, R179, R46 ;  /* 0x0000002eb30b7221 */ /* 0x002fe20000010000 */
[-CC-:B------:R-:W-:Y:S01]  /*5de0*/  FFMA.FTZ R44, R33, R88.reuse, -R38.reuse ;  /* 0x00000058212c7223 */ /* 0x180fe20000010826 */
[-CC-:B------:R-:W-:Y:S01]  /*5df0*/  FFMA.FTZ R203, R83, R88.reuse, -R38.reuse ;  /* 0x0000005853cb7223 */ /* 0x180fe20000010826 */
[-CC-:B------:R-:W-:Y:S01]  /*5e00*/  FFMA.FTZ R205, R85, R88.reuse, -R38.reuse ;  /* 0x0000005855cd7223 */ /* 0x180fe20000010826 */
[-CC-:B------:R-:W-:Y:S01]  /*5e10*/  FFMA.FTZ R37, R37, R88.reuse, -R38.reuse ;  /* 0x0000005825257223 */ /* 0x180fe20000010826 */
[-CC-:B------:R-:W-:Y:S01]  /*5e20*/  FFMA.FTZ R207, R93, R88.reuse, -R38.reuse ;  /* 0x000000585dcf7223 */ /* 0x180fe20000010826 */
[-CC-:B------:R-:W-:Y:S01]  /*5e30*/  FFMA.FTZ R97, R97, R88.reuse, -R38.reuse ;  /* 0x0000005861617223 */ /* 0x180fe20000010826 */
[----:B------:R-:W1:Y:S01]  /*5e40*/  MUFU.EX2 R101, R101 ;  /* 0x0000006500657308 */ /* 0x000e620000000800 */
[----:B--2---:R-:W-:Y:S01]  /*5e50*/  FADD.FTZ R48, R186, R13 ;  /* 0x0000000dba307221 */ /* 0x004fe20000010000 */
[-CC-:B------:R-:W-:Y:S01]  /*5e60*/  FFMA.FTZ R99, R99, R88.reuse, -R38.reuse ;  /* 0x0000005863637223 */ /* 0x180fe20000010826 */
[-CC-:B------:R-:W-:Y:S01]  /*5e70*/  FFMA.FTZ R105, R105, R88.reuse, -R38.reuse ;  /* 0x0000005869697223 */ /* 0x180fe20000010826 */
[-CC-:B------:R-:W-:Y:S01]  /*5e80*/  FFMA.FTZ R25, R25, R88.reuse, -R38.reuse ;  /* 0x0000005819197223 */ /* 0x180fe20000010826 */
[-CC-:B------:R-:W-:Y:S01]  /*5e90*/  FFMA.FTZ R29, R29, R88.reuse, -R38.reuse ;  /* 0x000000581d1d7223 */ /* 0x180fe20000010826 */
[-CC-:B------:R-:W-:Y:S01]  /*5ea0*/  FFMA.FTZ R135, R135, R88.reuse, -R38.reuse ;  /* 0x0000005887877223 */ /* 0x180fe20000010826 */
[-CC-:B------:R-:W-:Y:S01]  /*5eb0*/  FFMA.FTZ R139, R139, R88.reuse, -R38.reuse ;  /* 0x000000588b8b7223 */ /* 0x180fe20000010826 */
[----:B------:R-:W2:Y:S01]  /*5ec0*/  MUFU.EX2 R181, R181 ;  /* 0x000000b500b57308 */ /* 0x000ea20000000800 */
[----:B0-----:R-:W-:Y:S01]  /*5ed0*/  FADD.FTZ R46, R14, R11 ;  /* 0x0000000b0e2e7221 */ /* 0x001fe20000010000 */
[-CC-:B------:R-:W-:Y:S01]  /*5ee0*/  FFMA.FTZ R145, R145, R88.reuse, -R38.reuse ;  /* 0x0000005891917223 */ /* 0x180fe20000010826 */
[-CC-:B------:R-:W-:Y:S01]  /*5ef0*/  FFMA.FTZ R123, R123, R88.reuse, -R38.reuse ;  /* 0x000000587b7b7223 */ /* 0x180fe20000010826 */
[-CC-:B------:R-:W-:Y:S01]  /*5f00*/  FFMA.FTZ R125, R125, R88.reuse, -R38.reuse ;  /* 0x000000587d7d7223 */ /* 0x180fe20000010826 */
[-CC-:B------:R-:W-:Y:S01]  /*5f10*/  FFMA.FTZ R129, R129, R88.reuse, -R38.reuse ;  /* 0x0000005881817223 */ /* 0x180fe20000010826 */
[-CC-:B------:R-:W-:Y:S01]  /*5f20*/  FFMA.FTZ R137, R137, R88.reuse, -R38.reuse ;  /* 0x0000005889897223 */ /* 0x180fe20000010826 */
[----:B------:R-:W-:Y:S01]  /*5f30*/  FFMA.FTZ R147, R147, R88, -R38 ;  /* 0x0000005893937223 */ /* 0x000fe20000010826 */
[----:B------:R-:W0:Y:S01]  /*5f40*/  MUFU.EX2 R188, R188 ;  /* 0x000000bc00bc7308 */ /* 0x000e220000000800 */
[----:B-1----:R-:W-:Y:S01]  /*5f50*/  FADD.FTZ R13, R101, R48 ;  /* 0x00000030650d7221 */ /* 0x002fe20000010000 */
[----:B------:R-:W-:Y:S01]  /*5f60*/  F2FP.BF16.F32.PACK_AB R177, R12, R177 ;  /* 0x000000b10cb1723e */ /* 0x000fe200000010ff */
[--C-:B------:R-:W-:Y:S01]  /*5f70*/  IMAD.MOV.U32 R85, RZ, RZ, R87.reuse ;  /* 0x000000ffff557224 */ /* 0x100fe200078e0057 */
[----:B------:R-:W-:Y:S01]  /*5f80*/  F2FP.BF16.F32.PACK_AB R179, R14, R179 ;  /* 0x000000b30eb3723e */ /* 0x000fe200000010ff */
[--C-:B------:R-:W-:Y:S01]  /*5f90*/  IMAD.MOV.U32 R83, RZ, RZ, R87.reuse ;  /* 0x000000ffff537224 */ /* 0x100fe200078e0057 */
[----:B------:R-:W-:Y:S01]  /*5fa0*/  F2FP.BF16.F32.PACK_AB R176, R27, R176 ;  /* 0x000000b01bb0723e */ /* 0x000fe200000010ff */
[--C-:B------:R-:W-:Y:S01]  /*5fb0*/  IMAD.MOV.U32 R79, RZ, RZ, R87.reuse ;  /* 0x000000ffff4f7224 */ /* 0x100fe200078e0057 */
[----:B------:R-:W1:Y:S01]  /*5fc0*/  MUFU.EX2 R20, R20 ;  /* 0x0000001400147308 */ /* 0x000e620000000800 */
[----:B--2---:R-:W-:Y:S01]  /*5fd0*/  FADD.FTZ R11, R181, R46 ;  /* 0x0000002eb50b7221 */ /* 0x004fe20000010000 */
[----:B------:R-:W-:Y:S01]  /*5fe0*/  F2FP.BF16.F32.PACK_AB R178, R31, R178 ;  /* 0x000000b21fb2723e */ /* 0x000fe200000010ff */
[--C-:B------:R-:W-:Y:S01]  /*5ff0*/  IMAD.MOV.U32 R77, RZ, RZ, R87.reuse ;  /* 0x000000ffff4d7224 */ /* 0x100fe200078e0057 */
[----:B------:R-:W-:Y:S01]  /*6000*/  F2FP.BF16.F32.PACK_AB R180, R39, R180 ;  /* 0x000000b427b4723e */ /* 0x000fe200000010ff */
[--C-:B------:R-:W-:Y:S01]  /*6010*/  IMAD.MOV.U32 R75, RZ, RZ, R87.reuse ;  /* 0x000000ffff4b7224 */ /* 0x100fe200078e0057 */
[----:B------:R-:W-:Y:S01]  /*6020*/  F2FP.BF16.F32.PACK_AB R182, R91, R182 ;  /* 0x000000b65bb6723e */ /* 0x000fe200000010ff */
[----:B------:R-:W-:Y:S01]  /*6030*/  IMAD.MOV.U32 R73, RZ, RZ, R87 ;  /* 0x000000ffff497224 */ /* 0x000fe200078e0057 */
[----:B------:R-:W2:Y:S01]  /*6040*/  MUFU.EX2 R103, R103 ;  /* 0x0000006700677308 */ /* 0x000ea20000000800 */
[----:B0-----:R-:W-:Y:S01]  /*6050*/  FADD.FTZ R46, R188, R13 ;  /* 0x0000000dbc2e7221 */ /* 0x001fe20000010000 */
[----:B------:R-:W-:Y:S01]  /*6060*/  F2FP.BF16.F32.PACK_AB R184, R95, R184 ;  /* 0x000000b85fb8723e */ /* 0x000fe200000010ff */
[--C-:B------:R-:W-:Y:S01]  /*6070*/  IMAD.MOV.U32 R69, RZ, RZ, R87.reuse ;  /* 0x000000ffff457224 */ /* 0x100fe200078e0057 */
[----:B------:R-:W-:Y:S01]  /*6080*/  F2FP.BF16.F32.PACK_AB R186, R101, R186 ;  /* 0x000000ba65ba723e */ /* 0x000fe200000010ff */
[--C-:B------:R-:W-:Y:S01]  /*6090*/  IMAD.MOV.U32 R67, RZ, RZ, R87.reuse ;  /* 0x000000ffff437224 */ /* 0x100fe200078e0057 */
[----:B------:R-:W-:Y:S01]  /*60a0*/  MOV R71, R87 ;  /* 0x0000005700477202 */ /* 0x000fe20000000f00 */
[----:B------:R-:W-:Y:S01]  /*60b0*/  IMAD.MOV.U32 R65, RZ, RZ, R87 ;  /* 0x000000ffff417224 */ /* 0x000fe200078e0057 */
        /* <DEDUP_REMOVED lines=9> */
[----:B------:R-:W-:Y:S01]  /*6150*/  FFMA.FTZ R46, R35, R88, -R38 ;  /* 0x00000058232e7223 */ /* 0x000fe20000010826 */
[----:B------:R-:W-:Y:S01]  /*6160*/  F2FP.BF16.F32.PACK_AB R188, R103, R188 ;  /* 0x000000bc67bc723e */ /* 0x000fe200000010ff */
[--C-:B------:R-:W-:Y:S01]  /*6170*/  IMAD.MOV.U32 R57, RZ, RZ, R87.reuse ;  /* 0x000000ffff397224 */ /* 0x100fe200078e0057 */
[----:B------:R-:W-:Y:S01]  /*6180*/  MOV R35, R87 ;  /* 0x0000005700237202 */ /* 0x000fe20000000f00 */
[--C-:B------:R-:W-:Y:S02]  /*6190*/  IMAD.MOV.U32 R55, RZ, RZ, R87.reuse ;  /* 0x000000ffff377224 */ /* 0x100fe400078e0057 */
[----:B------:R-:W2:Y:S01]  /*61a0*/  MUFU.EX2 R24, R24 ;  /* 0x0000001800187308 */ /* 0x000ea20000000800 */
[----:B0-----:R-:W-:Y:S01]  /*61b0*/  FADD.FTZ R11, R183, R48 ;  /* 0x00000030b70b7221 */ /* 0x001fe20000010000 */
[----:B------:R-:W-:-:S02]  /*61c0*/  IMAD.MOV.U32 R51, RZ, RZ, R87 ;  /* 0x000000ffff337224 */ /* 0x000fc400078e0057 */
[--C-:B------:R-:W-:Y:S02]  /*61d0*/  IMAD.MOV.U32 R49, RZ, RZ, R87.reuse ;  /* 0x000000ffff317224 */ /* 0x100fe400078e0057 */
[----:B------:R-:W-:Y:S02]  /*61e0*/  IMAD.MOV.U32 R47, RZ, RZ, R87 ;  /* 0x000000ffff2f7224 */ /* 0x000fe400078e0057 */
[----:B------:R-:W0:Y:S01]  /*61f0*/  MUFU.EX2 R107, R107 ;  /* 0x0000006b006b7308 */ /* 0x000e220000000800 */
[----:B-1----:R-:W-:Y:S01]  /*6200*/  FADD.FTZ R50, R190, R13 ;  /* 0x0000000dbe327221 */ /* 0x002fe20000010000 */
[--C-:B------:R-:W-:Y:S02]  /*6210*/  IMAD.MOV.U32 R45, RZ, RZ, R87.reuse ;  /* 0x000000ffff2d7224 */ /* 0x100fe400078e0057 */
[--C-:B------:R-:W-:Y:S02]  /*6220*/  IMAD.MOV.U32 R43, RZ, RZ, R87.reuse ;  /* 0x000000ffff2b7224 */ /* 0x100fe400078e0057 */
[----:B------:R-:W-:-:S02]  /*6230*/  IMAD.MOV.U32 R41, RZ, RZ, R87 ;  /* 0x000000ffff297224 */ /* 0x000fc400078e0057 */
[----:B------:R-:W1:Y:S01]  /*6240*/  MUFU.EX2 R185, R185 ;  /* 0x000000b900b97308 */ /* 0x000e620000000800 */
[C---:B--2---:R-:W-:Y:S01]  /*6250*/  FADD.FTZ R48, R24.reuse, R11 ;  /* 0x0000000b18307221 */ /* 0x044fe20000010000 */
[----:B------:R-:W-:Y:S01]  /*6260*/  F2FP.BF16.F32.PACK_AB R183, R24, R183 ;  /* 0x000000b718b7723e */ /* 0x000fe200000010ff */
[--C-:B------:R-:W-:Y:S02]  /*6270*/  IMAD.MOV.U32 R39, RZ, RZ, R87.reuse ;  /* 0x000000ffff277224 */ /* 0x100fe400078e0057 */
[--C-:B------:R-:W-:Y:S02]  /*6280*/  IMAD.MOV.U32 R33, RZ, RZ, R87.reuse ;  /* 0x000000ffff217224 */ /* 0x100fe400078e0057 */
[--C-:B------:R-:W-:Y:S01]  /*6290*/  IMAD.MOV.U32 R31, RZ, RZ, R87.reuse ;  /* 0x000000ffff1f7224 */ /* 0x100fe200078e0057 */
[----:B------:R-:W2:Y:S01]  /*62a0*/  MUFU.EX2 R192, R192 ;  /* 0x000000c000c07308 */ /* 0x000ea20000000800 */
[C---:B0-----:R-:W-:Y:S01]  /*62b0*/  FADD.FTZ R13, R107.reuse, R50 ;  /* 0x000000326b0d7221 */ /* 0x041fe20000010000 */
[----:B------:R-:W-:Y:S01]  /*62c0*/  F2FP.BF16.F32.PACK_AB R190, R107, R190 ;  /* 0x000000be6bbe723e */ /* 0x000fe200000010ff */
[----:B------:R-:W-:-:S02]  /*62d0*/  IMAD.MOV.U32 R27, RZ, RZ, R87 ;  /* 0x000000ffff1b7224 */ /* 0x000fc400078e0057 */
[----:B------:R-:W-:-:S03]  /*62e0*/  IMAD.MOV.U32 R24, RZ, RZ, R87 ;  /* 0x000000ffff187224 */ /* 0x000fc600078e0057 */
[----:B------:R-:W0:Y:S01]  /*62f0*/  MUFU.EX2 R26, R26 ;  /* 0x0000001a001a7308 */ /* 0x000e220000000800 */
[----:B-1----:R-:W-:-:S07]  /*6300*/  FADD.FTZ R11, R185, R48 ;  /* 0x00000030b90b7221 */ /* 0x002fce0000010000 */
[----:B------:R-:W1:Y:S01]  /*6310*/  MUFU.EX2 R109, R109 ;  /* 0x0000006d006d7308 */ /* 0x000e620000000800 */
[----:B--2---:R-:W-:-:S07]  /*6320*/  FADD.FTZ R50, R192, R13 ;  /* 0x0000000dc0327221 */ /* 0x004fce0000010000 */
[----:B------:R-:W2:Y:S01]  /*6330*/  MUFU.EX2 R187, R187 ;  /* 0x000000bb00bb7308 */ /* 0x000ea20000000800 */
[C---:B0-----:R-:W-:Y:S01]  /*6340*/  FADD.FTZ R48, R26.reuse, R11 ;  /* 0x0000000b1a307221 */ /* 0x041fe20000010000 */
[----:B------:R-:W-:Y:S02]  /*6350*/  F2FP.BF16.F32.PACK_AB R185, R26, R185 ;  /* 0x000000b91ab9723e */ /* 0x000fe400000010ff */
[----:B------:R-:W-:-:S04]  /*6360*/  MOV R26, R87 ;  /* 0x00000057001a7202 */ /* 0x000fc80000000f00 */
[----:B------:R-:W0:Y:S01]  /*6370*/  MUFU.EX2 R194, R194 ;  /* 0x000000c200c27308 */ /* 0x000e220000000800 */
[C---:B-1----:R-:W-:Y:S01]  /*6380*/  FADD.FTZ R11, R109.reuse, R50 ;  /* 0x000000326d0b7221 */ /* 0x042fe20000010000 */
[----:B------:R-:W-:-:S06]  /*6390*/  F2FP.BF16.F32.PACK_AB R192, R109, R192 ;  /* 0x000000c06dc0723e */ /* 0x000fcc00000010ff */
[----:B------:R-:W1:Y:S01]  /*63a0*/  MUFU.EX2 R28, R28 ;  /* 0x0000001c001c7308 */ /* 0x000e620000000800 */
[----:B--2---:R-:W-:-:S07]  /*63b0*/  FADD.FTZ R13, R187, R48 ;  /* 0x00000030bb0d7221 */ /* 0x004fce0000010000 */
[----:B------:R-:W2:Y:S01]  /*63c0*/  MUFU.EX2 R189, R189 ;  /* 0x000000bd00bd7308 */ /* 0x000ea20000000800 */
[----:B0-----:R-:W-:Y:S01]  /*63d0*/  FADD.FTZ R50, R194, R11 ;  /* 0x0000000bc2327221 */ /* 0x001fe20000010000 */
[----:B------:R-:W-:-:S04]  /*63e0*/  @!P1 PRMT R11, RZ, 0x654, R10 ;  /* 0x00000654ff0b9816 */ /* 0x000fc8000000000a */
[----:B------:R2:W-:Y:S02]  /*63f0*/  @!P1 SYNCS.ARRIVE.TRANS64.RED.A1T0 RZ, [R11+URZ], RZ ;  /* 0x000000ff0bff99a7 */ /* 0x0005e4000810043f */
        /* <DEDUP_REMOVED lines=92> */
[----:B------:R0:W3:Y:S01]  /*69c0*/  MUFU.EX2 R10, R37 ;  /* 0x00000025000a7308 */ /* 0x0000e20000000800 */
[----:B-1----:R-:W-:-:S07]  /*69d0*/  FADD.FTZ R11, R205, R54 ;  /* 0x00000036cd0b7221 */ /* 0x002fce0000010000 */
[----:B------:R-:W1:Y:S01]  /*69e0*/  MUFU.EX2 R212, R212 ;  /* 0x000000d400d47308 */ /* 0x000e620000000800 */
[C---:B--2---:R-:W-:Y:S01]  /*69f0*/  FADD.FTZ R13, R141.reuse, R56 ;  /* 0x000000388d0d7221 */ /* 0x044fe20000010000 */
[----:B------:R-:W-:Y:S01]  /*6a00*/  F2FP.BF16.F32.PACK_AB R210, R141, R210 ;  /* 0x000000d28dd2723e */ /* 0x000fe200000010ff */
[----:B0-----:R-:W-:-:S05]  /*6a10*/  IMAD.MOV.U32 R37, RZ, RZ, R87 ;  /* 0x000000ffff257224 */ /* 0x001fca00078e0057 */
[----:B------:R-:W0:Y:S01]  /*6a20*/  MUFU.EX2 R207, R207 ;  /* 0x000000cf00cf7308 */ /* 0x000e220000000800 */
[C---:B---3--:R-:W-:Y:S01]  /*6a30*/  FADD.FTZ R54, R10.reuse, R11 ;  /* 0x0000000b0a367221 */ /* 0x048fe20000010000 */
        /* <DEDUP_REMOVED lines=10> */
[----:B------:R-:W-:Y:S01]  /*6ae0*/  F2FP.BF16.F32.PACK_AB R207, R48, R207 ;  /* 0x000000cf30cf723e */ /* 0x000fe200000010ff */
[----:B------:R-:W-:-:S05]  /*6af0*/  IMAD.MOV.U32 R48, RZ, RZ, R87 ;  /* 0x000000ffff307224 */ /* 0x000fca00078e0057 */
        /* <DEDUP_REMOVED lines=13> */
[----:B------:R2:W3:Y:S01]  /*6bd0*/  MUFU.EX2 R38, R29 ;  /* 0x0000001d00267308 */ /* 0x0004e20000000800 */
[----:B-1----:R-:W-:-:S07]  /*6be0*/  FADD.FTZ R11, R25, R56 ;  /* 0x00000038190b7221 */ /* 0x002fce0000010000 */
[----:B------:R-:W1:Y:S01]  /*6bf0*/  MUFU.EX2 R218, R218 ;  /* 0x000000da00da7308 */ /* 0x000e620000000800 */
[C---:B0-----:R-:W-:Y:S01]  /*6c00*/  FADD.FTZ R13, R151.reuse, R58 ;  /* 0x0000003a970d7221 */ /* 0x041fe20000010000 */
[----:B------:R-:W-:Y:S01]  /*6c10*/  F2FP.BF16.F32.PACK_AB R216, R151, R216 ;  /* 0x000000d897d8723e */ /* 0x000fe200000010ff */
[----:B--2---:R-:W-:-:S05]  /*6c20*/  IMAD.MOV.U32 R29, RZ, RZ, R87 ;  /* 0x000000ffff1d7224 */ /* 0x004fca00078e0057 */
[----:B------:R-:W0:Y:S01]  /*6c30*/  MUFU.EX2 R135, R135 ;  /* 0x0000008700877308 */ /* 0x000e220000000800 */
[C---:B---3--:R-:W-:Y:S01]  /*6c40*/  FADD.FTZ R58, R38.reuse, R11 ;  /* 0x0000000b263a7221 */ /* 0x048fe20000010000 */
[----:B------:R-:W-:Y:S01]  /*6c50*/  F2FP.BF16.F32.PACK_AB R211, R38, R25 ;  /* 0x0000001926d3723e */ /* 0x000fe200000010ff */
[--C-:B------:R-:W-:Y:S02]  /*6c60*/  IMAD.MOV.U32 R38, RZ, RZ, R87.reuse ;  /* 0x000000ffff267224 */ /* 0x100fe400078e0057 */
[----:B------:R-:W-:-:S03]  /*6c70*/  IMAD.MOV.U32 R25, RZ, RZ, R87 ;  /* 0x000000ffff197224 */ /* 0x000fc600078e0057 */
[----:B------:R-:W2:Y:S01]  /*6c80*/  MUFU.EX2 R52, R139 ;  /* 0x0000008b00347308 */ /* 0x000ea20000000800 */
[----:B-1----:R-:W-:-:S07]  /*6c90*/  FADD.FTZ R60, R218, R13 ;  /* 0x0000000dda3c7221 */ /* 0x002fce0000010000 */
[----:B------:R-:W1:Y:S01]  /*6ca0*/  MUFU.EX2 R145, R145 ;  /* 0x0000009100917308 */ /* 0x000e620000000800 */
[----:B0-----:R-:W-:Y:S01]  /*6cb0*/  FADD.FTZ R13, R135, R58 ;  /* 0x0000003a870d7221 */ /* 0x001fe20000010000 */
[----:B------:R-:W-:-:S06]  /*6cc0*/  IMAD.MOV.U32 R58, RZ, RZ, R87 ;  /* 0x000000ffff3a7224 */ /* 0x000fcc00078e0057 */
[----:B------:R-:W0:Y:S01]  /*6cd0*/  MUFU.EX2 R54, R123 ;  /* 0x0000007b00367308 */ /* 0x000e220000000800 */
[C---:B--2---:R-:W-:Y:S01]  /*6ce0*/  FADD.FTZ R12, R52.reuse, R13 ;  /* 0x0000000d340c7221 */ /* 0x044fe20000010000 */
[----:B------:R-:W-:Y:S01]  /*6cf0*/  F2FP.BF16.F32.PACK_AB R213, R52, R135 ;  /* 0x0000008734d5723e */ /* 0x000fe200000010ff */
[----:B------:R-:W-:-:S05]  /*6d00*/  IMAD.MOV.U32 R52, RZ, RZ, R87 ;  /* 0x000000ffff347224 */ /* 0x000fca00078e0057 */
[----:B------:R-:W2:Y:S01]  /*6d10*/  MUFU.EX2 R125, R125 ;  /* 0x0000007d007d7308 */ /* 0x000ea20000000800 */
[----:B-1----:R-:W-:-:S07]  /*6d20*/  FADD.FTZ R13, R145, R12 ;  /* 0x0000000c910d7221 */ /* 0x002fce0000010000 */
[----:B------:R-:W1:Y:S01]  /*6d30*/  MUFU.EX2 R56, R129 ;  /* 0x0000008100387308 */ /* 0x000e620000000800 */
[C---:B0-----:R-:W-:Y:S01]  /*6d40*/  FADD.FTZ R14, R54.reuse, R13 ;  /* 0x0000000d360e7221 */ /* 0x041fe20000010000 */
[----:B------:R-:W-:Y:S01]  /*6d50*/  F2FP.BF16.F32.PACK_AB R215, R54, R145 ;  /* 0x0000009136d7723e */ /* 0x000fe200000010ff */
[----:B------:R-:W-:-:S05]  /*6d60*/  IMAD.MOV.U32 R54, RZ, RZ, R87 ;  /* 0x000000ffff367224 */ /* 0x000fca00078e0057 */
[----:B------:R-:W0:Y:S01]  /*6d70*/  MUFU.EX2 R137, R137 ;  /* 0x0000008900897308 */ /* 0x000e220000000800 */
[----:B--2---:R-:W-:-:S07]  /*6d80*/  FADD.FTZ R13, R125, R14 ;  /* 0x0000000e7d0d7221 */ /* 0x004fce0000010000 */
[----:B------:R-:W2:Y:S01]  /*6d90*/  MUFU.EX2 R153, R153 ;  /* 0x0000009900997308 */ /* 0x000ea20000000800 */
[C---:B-1----:R-:W-:Y:S01]  /*6da0*/  FADD.FTZ R10, R56.reuse, R13 ;  /* 0x0000000d380a7221 */ /* 0x042fe20000010000 */
[----:B------:R-:W-:Y:S01]  /*6db0*/  F2FP.BF16.F32.PACK_AB R217, R56, R125 ;  /* 0x0000007d38d9723e */ /* 0x000fe200000010ff */
[----:B------:R-:W-:-:S05]  /*6dc0*/  IMAD.MOV.U32 R56, RZ, RZ, R87 ;  /* 0x000000ffff387224 */ /* 0x000fca00078e0057 */
[----:B------:R-:W1:Y:S01]  /*6dd0*/  MUFU.EX2 R12, R147 ;  /* 0x00000093000c7308 */ /* 0x000e620000000800 */
[----:B0-----:R-:W-:Y:S01]  /*6de0*/  FADD.FTZ R13, R137, R10 ;  /* 0x0000000a890d7221 */ /* 0x001fe20000010000 */
[C---:B--2---:R-:W-:Y:S01]  /*6df0*/  FADD.FTZ R11, R153.reuse, R60 ;  /* 0x0000003c990b7221 */ /* 0x044fe20000010000 */
[----:B------:R-:W-:Y:S01]  /*6e00*/  F2FP.BF16.F32.PACK_AB R218, R153, R218 ;  /* 0x000000da99da723e */ /* 0x000fe200000010ff */
[----:B------:R-:W-:Y:S02]  /*6e10*/  IMAD.MOV.U32 R60, RZ, RZ, R87 ;  /* 0x000000ffff3c7224 */ /* 0x000fe400078e0057 */
        /* <DEDUP_REMOVED lines=40> */
[----:B------:R-:W-:-:S06]  /*70a0*/  ULDC UR7, c[0x0][0x9d8] ;  /* 0x0002760000077ab9 */ /* 0x000fcc0000000800 */
.L_x_7062:
[----:B------:R-:W-:Y:S01]  /*70b0*/  UIADD3 UR6, UR60, 0x1, URZ ;  /* 0x000000013c067890 */ /* 0x000fe2000fffe03f */
[----:B------:R-:W-:-:S03]  /*70c0*/  ISETP.NE.AND P3, PT, RZ, UR61, PT ;  /* 0x0000003dff007c0c */ /* 0x000fc6000bf65270 */
[----:B------:R-:W-:-:S04]  /*70d0*/  UISETP.NE.AND UP0, UPT, UR6, 0x2, UPT ;  /* 0x000000020600788c */ /* 0x000fc8000bf05270 */
[----:B------:R-:W-:Y:S02]  /*70e0*/  USEL UR10, URZ, 0x1, UP0 ;  /* 0x000000013f0a7887 */ /* 0x000fe40008000000 */
[----:B------:R-:W-:-:S04]  /*70f0*/  USEL UR6, UR6, URZ, UP0 ;  /* 0x0000003f06067287 */ /* 0x000fc80008000000 */
[----:B------:R-:W-:Y:S02]  /*7100*/  LOP3.LUT R16, R15, UR10, RZ, 0x3c, !PT ;  /* 0x0000000a0f107c12 */ /* 0x000fe4000f8e3cff */
[----:B------:R-:W-:Y:S01]  /*7110*/  IMAD.U32 R2, RZ, RZ, UR6 ;  /* 0x00000006ff027e24 */ /* 0x000fe2000f8e00ff */
[----:B------:R-:W-:Y:S06]  /*7120*/  @P3 BRA `(.L_x_7054) ;  /* 0x0000000000343947 */ /* 0x000fec0003800000 */
[----:B------:R-:W-:Y:S05]  /*7130*/  @!P0 BRA `(.L_x_7055) ;  /* 0x0000000000048947 */ /* 0x000fea0003800000 */
[----:B------:R-:W-:Y:S01]  /*7140*/  BPT.TRAP 0x1 ;  /* 0x000000040000795c */ /* 0x000fe20000300000 */
.L_x_7055:
[----:B------:R-:W0:Y:S01]  /*7150*/  S2UR UR10, SR_CgaCtaId ;  /* 0x00000000000a79c3 */ /* 0x000e220000008800 */
[----:B------:R-:W-:Y:S01]  /*7160*/  UMOV UR6, 0x400 ;  /* 0x0000040000067882 */ /* 0x000fe20000000000 */
[----:B------:R-:W-:Y:S01]  /*7170*/  SHF.L.U32 R21, R16, 0x1f, RZ ;  /* 0x0000001f10157819 */ /* 0x000fe200000006ff */
[----:B0-----:R-:W-:-:S06]  /*7180*/  ULEA UR6, UR10, UR6, 0x18 ;  /* 0x000000060a067291 */ /* 0x001fcc000f8ec03f */
[----:B------:R-:W-:-:S04]  /*7190*/  LEA R0, R2, UR6, 0x3 ;  /* 0x0000000602007c11 */ /* 0x000fc8000f8e18ff */
[----:B------:R0:W1:Y:S01]  /*71a0*/  SYNCS.PHASECHK.TRANS64.TRYWAIT P2, [R0+URZ+0x34830], R21 ;  /* 0x03483015000075a7 */ /* 0x000062000804017f */
[----:B------:R-:W-:Y:S05]  /*71b0*/  @!P0 BRA `(.L_x_7056) ;  /* 0x0000000000048947 */ /* 0x000fea0003800000 */
[----:B------:R-:W-:Y:S01]  /*71c0*/  BPT.TRAP 0x1 ;  /* 0x000000040000795c */ /* 0x000fe20000300000 */
.L_x_7056:
[----:B-1----:R-:W-:Y:S05]  /*71d0*/  @P2 BRA `(.L_x_7054) ;  /* 0x0000000000082947 */ /* 0x002fea0003800000 */
[----:B------:R-:W1:Y:S02]  /*71e0*/  SYNCS.PHASECHK.TRANS64.TRYWAIT P2, [R0+URZ+0x34830], R21 ;  /* 0x03483015000075a7 */ /* 0x000e64000804017f */
[----:B-1----:R-:W-:Y:S05]  /*71f0*/  @!P2 BRA `(.L_x_7057) ;  /* 0x000000e00014a947 */ /* 0x002fea0003800000 */
.L_x_7054:
[----:B------:R-:W2:Y:S01]  /*7200*/  S2R R20, SR_TID.X ;  /* 0x0000000000147919 */ /* 0x000ea20000002100 */
[----:B01----:R-:W-:Y:S01]  /*7210*/  IMAD R0, R2, 0xb00, R3 ;  /* 0x00000b0002007824 */ /* 0x003fe200078e0203 */
        /* <DEDUP_REMOVED lines=8> */
[----:B------:R-:W-:Y:S01]  /*72a0*/  R2UR UR18, R6 ;  /* 0x00000000061272ca */ /* 0x000fe200000e0000 */
[----:B------:R-:W-:Y:S01]  /*72b0*/  UMOV UR59, 0x40000040 ;  /* 0x40000040003b7882 */ /* 0x000fe20000000000 */
[----:B------:R-:W-:Y:S01]  /*72c0*/  R2UR UR19, R7 ;  /* 0x00000000071372ca */ /* 0x000fe200000e0000 */
[----:B------:R-:W-:Y:S01]  /*72d0*/  UMOV UR47, 0x40000040 ;  /* 0x40000040002f7882 */ /* 0x000fe20000000000 */
[----:B------:R-:W-:Y:S01]  /*72e0*/  UMOV UR51, 0x40000040 ;  /* 0x4000004000337882 */ /* 0x000fe20000000000 */
[----:B------:R-:W-:Y:S01]  /*72f0*/  UMOV UR40, UR10 ;  /* 0x0000000a00287c82 */ /* 0x000fe20008000000 */
[----:B------:R-:W-:Y:S01]  /*7300*/  UMOV UR36, UR10 ;  /* 0x0000000a00247c82 */ /* 0x000fe20008000000 */
[----:B------:R-:W-:Y:S01]  /*7310*/  UMOV UR41, UR11 ;  /* 0x0000000b00297c82 */ /* 0x000fe20008000000 */
[----:B------:R-:W-:Y:S01]  /*7320*/  UMOV UR37, UR11 ;  /* 0x0000000b00257c82 */ /* 0x000fe20008000000 */
[----:B------:R-:W-:Y:S01]  /*7330*/  UMOV UR42, UR6 ;  /* 0x00000006002a7c82 */ /* 0x000fe20008000000 */
[----:B------:R-:W-:Y:S01]  /*7340*/  UIADD3 UR38, UR6, 0x80, URZ ;  /* 0x0000008006267890 */ /* 0x000fe2000fffe03f */
[----:B------:R-:W-:Y:S01]  /*7350*/  R2UR UR14, R4 ;  /* 0x00000000040e72ca */ /* 0x000fe200000e0000 */
[----:B------:R-:W-:Y:S01]  /*7360*/  UIADD3 UR26, UR6, 0x100, URZ ;  /* 0x00000100061a7890 */ /* 0x000fe2000fffe03f */
[----:B------:R-:W-:Y:S01]  /*7370*/  R2UR UR15, R5 ;  /* 0x00000000050f72ca */ /* 0x000fe200000e0000 */
        /* <DEDUP_REMOVED lines=10> */
[----:B------:R-:W-:Y:S01]  /*7420*/  VIADD R0, R20, 0x8 ;  /* 0x0000000814007836 */ /* 0x000fe20000000000 */
        /* <DEDUP_REMOVED lines=579> */
.L_x_7059:
[----:B------:R-:W0:Y:S01]  /*9860*/  S2UR UR10, SR_CgaCtaId ;  /* 0x00000000000a79c3 */ /* 0x000e220000008800 */
[----:B------:R-:W-:Y:S01]  /*9870*/  UMOV UR6, 0x400 ;  /* 0x0000040000067882 */ /* 0x000fe20000000000 */
[----:B------:R-:W-:Y:S01]  /*9880*/  SHF.L.U32 R0, R15, 0x1f, RZ ;  /* 0x0000001f0f007819 */ /* 0x000fe200000006ff */
[----:B0-----:R-:W-:-:S04]  /*9890*/  ULEA UR6, UR10, UR6, 0x18 ;  /* 0x000000060a067291 */ /* 0x001fc8000f8ec03f */
[----:B------:R-:W-:-:S09]  /*98a0*/  ULEA UR6, UR60, UR6, 0x3 ;  /* 0x000000063c067291 */ /* 0x000fd2000f8e183f */
[----:B------:R0:W1:Y:S01]  /*98b0*/  SYNCS.PHASECHK.TRANS64.TRYWAIT P2, [UR6+0x34850], R0 ;  /* 0x03485000ff0075a7 */ /* 0x0000620008040146 */
[----:B------:R-:W-:Y:S05]  /*98c0*/  @!P0 BRA `(.L_x_7060) ;  /* 0x0000000000048947 */ /* 0x000fea0003800000 */
[----:B------:R-:W-:Y:S01]  /*98d0*/  BPT.TRAP 0x1 ;  /* 0x000000040000795c */ /* 0x000fe20000300000 */
.L_x_7060:
[----:B-1----:R-:W-:Y:S05]  /*98e0*/  @P2 BRA `(.L_x_7058) ;  /* 0x0000000000082947 */ /* 0x002fea0003800000 */
[----:B------:R-:W1:Y:S02]  /*98f0*/  SYNCS.PHASECHK.TRANS64.TRYWAIT P2, [UR6+0x34850], R0 ;  /* 0x03485000ff0075a7 */ /* 0x000e640008040146 */
[----:B-1----:R-:W-:Y:S05]  /*9900*/  @!P2 BRA `(.L_x_7061) ;  /* 0x000000b80064a947 */ /* 0x002fea0003800000 */
.L_x_7058:
[----:B------:R-:W2:Y:S01]  /*9910*/  S2UR UR10, SR_CgaCtaId ;  /* 0x00000000000a79c3 */ /* 0x000ea20000008800 */
[----:B------:R-:W-:Y:S01]  /*9920*/  UMOV UR6, 0x400 ;  /* 0x0000040000067882 */ /* 0x000fe20000000000 */
[----:B------:R-:W-:Y:S01]  /*9930*/  WARPGROUP.ARRIVE ;  /* 0x00000000000079c5 */ /* 0x000fe20000000000 */
[----:B------:R-:W-:Y:S01]  /*9940*/  UMOV UR11, 0x40000040 ;  /* 0x40000040000b7882 */ /* 0x000fe20000000000 */
[----:B-1----:R-:W-:Y:S01]  /*9950*/  FMUL.FTZ R15, R168, UR7 ;  /* 0x00000007a80f7c20 */ /* 0x002fe20008410000 */
        /* <DEDUP_REMOVED lines=19> */
[----:B--2---:R-:W-:Y:S01]  /*9a90*/  ULEA UR6, UR10, UR6, 0x18 ;  /* 0x000000060a067291 */ /* 0x004fe2000f8ec03f */
[----:B------:R-:W-:Y:S01]  /*9aa0*/  FMUL.FTZ R149, R149, UR7 ;  /* 0x0000000795957c20 */ /* 0x000fe20008410000 */
[----:B------:R-:W2:Y:S01]  /*9ab0*/  MUFU.TANH R169, R169 ;  /* 0x000000a900a97308 */ /* 0x000ea20000002400 */
[----:B-1----:R-:W-:Y:S01]  /*9ac0*/  FMNMX.FTZ R173, R15, R12, !PT ;  /* 0x0000000c0fad7209 */ /* 0x002fe20007810000 */
[----:B------:R-:W-:Y:S01]  /*9ad0*/  FMUL.FTZ R136, R136, UR7 ;  /* 0x0000000788887c20 */ /* 0x000fe20008410000 */
[----:B------:R-:W-:Y:S01]  /*9ae0*/  FMUL.FTZ R137, R137, UR7 ;  /* 0x0000000789897c20 */ /* 0x000fe20008410000 */
[----:B0-----:R-:W-:Y:S01]  /*9af0*/  MOV R0, UR6 ;  /* 0x0000000600007c02 */ /* 0x001fe20008000f00 */
[----:B------:R-:W-:Y:S01]  /*9b00*/  FMUL.FTZ R140, R140, UR7 ;  /* 0x000000078c8c7c20 */ /* 0x000fe20008410000 */
[----:B------:R-:W-:Y:S01]  /*9b10*/  FMUL.FTZ R172, R175, UR7 ;  /* 0x00000007afac7c20 */ /* 0x000fe20008410000 */
[----:B------:R-:W-:Y:S01]  /*9b20*/  FMUL.FTZ R141, R141, UR7 ;  /* 0x000000078d8d7c20 */ /* 0x000fe20008410000 */
[----:B------:R-:W-:Y:S01]  /*9b30*/  R2UR UR6, R0 ;  /* 0x00000000000672ca */ /* 0x000fe200000e0000 */
[----:B------:R-:W0:Y:S01]  /*9b40*/  MUFU.TANH R170, R170 ;  /* 0x000000aa00aa7308 */ /* 0x000e220000002400 */
[----:B---3--:R-:W-:Y:S01]  /*9b50*/  FMNMX.FTZ R174, R20, R173, !PT ;  /* 0x000000ad14ae7209 */ /* 0x008fe20007810000 */
        /* <DEDUP_REMOVED lines=10> */
[----:B------:R-:W-:Y:S01]  /*9c00*/  UIADD3 UR6, UR6, 0x400, URZ ;  /* 0x0000040006067890 */ /* 0x000fe2000fffe03f */
[----:B------:R-:W-:Y:S01]  /*9c10*/  FMUL.FTZ R112, R112, UR7 ;  /* 0x0000000770707c20 */ /* 0x000fe20008410000 */
[----:B------:R-:W-:Y:S01]  /*9c20*/  FMUL.FTZ R113, R113, UR7 ;  /* 0x0000000771717c20 */ /* 0x000fe20008410000 */
[----:B------:R-:W-:Y:S01]  /*9c30*/  FMUL.FTZ R116, R116, UR7 ;  /* 0x0000000774747c20 */ /* 0x000fe20008410000 */
[----:B------:R-:W-:Y:S01]  /*9c40*/  USHF.R.U32.HI UR6, URZ, 0x4, UR6 ;  /* 0x000000043f067899 */ /* 0x000fe20008011606 */
[----:B------:R-:W2:Y:S01]  /*9c50*/  MUFU.TANH R161, R161 ;  /* 0x000000a100a17308 */ /* 0x000ea20000002400 */
[----:B0-----:R-:W-:Y:S01]  /*9c60*/  FMNMX.FTZ R173, R170, R173, !PT ;  /* 0x000000adaaad7209 */ /* 0x001fe20007810000 */
[----:B------:R-:W-:Y:S01]  /*9c70*/  FMUL.FTZ R117, R117, UR7 ;  /* 0x0000000775757c20 */ /* 0x000fe20008410000 */
[----:B------:R-:W-:Y:S01]  /*9c80*/  ULOP3.LUT UR6, UR6, 0x3fff, URZ, 0xc0, !UPT ;  /* 0x00003fff06067892 */ /* 0x000fe2000f8ec03f */
[----:B------:R-:W-:Y:S01]  /*9c90*/  FMUL.FTZ R105, R105, UR7 ;  /* 0x0000000769697c20 */ /* 0x000fe20008410000 */
[----:B------:R-:W-:Y:S01]  /*9ca0*/  FMUL.FTZ R109, R109, UR7 ;  /* 0x000000076d6d7c20 */ /* 0x000fe20008410000 */
[----:B------:R-:W-:Y:S01]  /*9cb0*/  FMUL.FTZ R97, R97, UR7 ;  /* 0x0000000761617c20 */ /* 0x000fe20008410000 */
[----:B------:R-:W-:Y:S01]  /*9cc0*/  ULOP3.LUT UR6, UR6, 0x5800000, URZ, 0xfc, !UPT ;  /* 0x0580000006067892 */ /* 0x000fe2000f8efc3f */
[----:B------:R-:W0:Y:S01]  /*9cd0*/  MUFU.TANH R164, R164 ;  /* 0x000000a400a47308 */ /* 0x000e220000002400 */
[----:B-1----:R-:W-:Y:S01]  /*9ce0*/  FMNMX.FTZ R174, R160, R173, !PT ;  /* 0x000000ada0ae7209 */ /* 0x002fe20007810000 */
[----:B------:R-:W-:Y:S01]  /*9cf0*/  FMUL.FTZ R101, R101, UR7 ;  /* 0x0000000765657c20 */ /* 0x000fe20008410000 */
[----:B------:R-:W-:Y:S01]  /*9d00*/  UIMAD UR6, UR60, 0xb00, UR6 ;  /* 0x00000b003c0678a4 */ /* 0x000fe2000f8e0206 */
[----:B------:R-:W-:Y:S01]  /*9d10*/  FMUL.FTZ R93, R93, UR7 ;  /* 0x000000075d5d7c20 */ /* 0x000fe20008410000 */
[----:B------:R-:W-:Y:S01]  /*9d20*/  FMUL.FTZ R162, R162, UR7 ;  /* 0x00000007a2a27c20 */ /* 0x000fe20008410000 */
[----:B------:R-:W-:Y:S01]  /*9d30*/  FMUL.FTZ R163, R163, UR7 ;  /* 0x00000007a3a37c20 */ /* 0x000fe20008410000 */
[----:B------:R-:W-:Y:S01]  /*9d40*/  FMUL.FTZ R166, R166, UR7 ;  /* 0x00000007a6a67c20 */ /* 0x000fe20008410000 */
[----:B------:R-:W1:Y:S01]  /*9d50*/  MUFU.TANH R165, R165 ;  /* 0x000000a500a57308 */ /* 0x000e620000002400 */
[----:B--2---:R-:W-:Y:S01]  /*9d60*/  FMNMX.FTZ R173, R161, R174, !PT ;  /* 0x000000aea1ad7209 */ /* 0x004fe20007810000 */
[----:B------:R-:W-:Y:S01]  /*9d70*/  UMOV UR10, UR6 ;  /* 0x00000006000a7c82 */ /* 0x000fe20008000000 */
[----:B------:R-:W-:Y:S01]  /*9d80*/  FMUL.FTZ R167, R167, UR7 ;  /* 0x00000007a7a77c20 */ /* 0x000fe20008410000 */
[----:B------:R-:W-:Y:S01]  /*9d90*/  HGMMA.64x128x16.F32.BF16 R24, R176, gdesc[UR8].tnspB, R24, gsb0 ;  /* 0x41e00008b0187df0 */ /* 0x000fe20008001818 */
[----:B------:R-:W-:Y:S01]  /*9da0*/  UIADD3 UR10, UR6, 0x80, URZ ;  /* 0x00000080060a7890 */ /* 0x000fe2000fffe03f */
[----:B------:R-:W-:Y:S01]  /*9db0*/  FMUL.FTZ R154, R154, UR7 ;  /* 0x000000079a9a7c20 */ /* 0x000fe20008410000 */
[----:B------:R-:W-:Y:S01]  /*9dc0*/  UMOV UR11, 0x40000040 ;  /* 0x40000040000b7882 */ /* 0x000fe20000000000 */
        /* <DEDUP_REMOVED lines=38> */
[----:B------:R-:W1:Y:S01]  /*a030*/  S2R R234, SR_TID.X ;  /* 0x0000000000ea7919 */ /* 0x000e620000002100 */
[C---:B------:R-:W-:Y:S01]  /*a040*/  ISETP.GT.AND P2, PT, R14.reuse, RZ, PT ;  /* 0x000000ff0e00720c */ /* 0x040fe20003f44270 */
[----:B------:R-:W3:Y:S01]  /*a050*/  MUFU.TANH R145, R145 ;  /* 0x0000009100917308 */ /* 0x000ee20000002400 */
[----:B--2---:R-:W-:Y:S01]  /*a060*/  FMNMX.FTZ R173, R157, R174, !PT ;  /* 0x000000ae9dad7209 */ /* 0x004fe20007810000 */
[----:B------:R-:W-:-:S06]  /*a070*/  VIADD R14, R14, 0xffffffff ;  /* 0xffffffff0e0e7836 */ /* 0x000fcc0000000000 */
        /* <DEDUP_REMOVED lines=13> */
[----:B------:R-:W5:Y:S08]  /*a150*/  MUFU.TANH R129, R129 ;  /* 0x0000008100817308 */ /* 0x000f700000002400 */
[----:B------:R-:W5:Y:S08]  /*a160*/  MUFU.TANH R132, R132 ;  /* 0x0000008400847308 */ /* 0x000f700000002400 */
[----:B------:R-:W5:Y:S08]  /*a170*/  MUFU.TANH R133, R133 ;  /* 0x0000008500857308 */ /* 0x000f700000002400 */
[----:B------:R-:W5:Y:S08]  /*a180*/  MUFU.TANH R120, R120 ;  /* 0x0000007800787308 */ /* 0x000f700000002400 */
[----:B------:R-:W5:Y:S01]  /*a190*/  MUFU.TANH R121, R121 ;  /* 0x0000007900797308 */ /* 0x000f620000002400 */
[----:B------:R-:W-:-:S02]  /*a1a0*/  WARPGROUP.DEPBAR.LE gsb0, 0x0 ;  /* 0x00008000000079c5 */ /* 0x000fc40000010000 */
[----:B------:R-:W-:Y:S01]  /*a1b0*/  WARPGROUP.ARRIVE ;  /* 0x00000000000079c5 */ /* 0x000fe20000000000 */
[----:B0-----:R-:W-:-:S04]  /*a1c0*/  FMNMX.FTZ R177, R149, R118, !PT ;  /* 0x0000007695b17209 */ /* 0x001fc80007810000 */
[----:B------:R-:W0:Y:S01]  /*a1d0*/  MUFU.TANH R124, R124 ;  /* 0x0000007c007c7308 */ /* 0x000e220000002400 */
[----:B---3--:R-:W-:Y:S01]  /*a1e0*/  FMNMX.FTZ R104, R136, R177, !PT ;  /* 0x000000b188687209 */ /* 0x008fe20007810000 */
[----:B------:R-:W-:Y:S01]  /*a1f0*/  HGMMA.64x128x16.F32.BF16 R24, R180, gdesc[UR8].tnspB, R24, gsb0 ;  /* 0x41e00008b4187df0 */ /* 0x000fe20008001818 */
[----:B------:R-:W-:Y:S01]  /*a200*/  UIADD3 UR10, UR6, 0x100, URZ ;  /* 0x00000100060a7890 */ /* 0x000fe2000fffe03f */
[----:B------:R-:W-:Y:S01]  /*a210*/  UMOV UR11, 0x40000040 ;  /* 0x40000040000b7882 */ /* 0x000fe20000000000 */
[----:B-1----:R-:W-:-:S03]  /*a220*/  FMNMX.FTZ R177, R137, R104, !PT ;  /* 0x0000006889b17209 */ /* 0x002fc60007810000 */
[----:B------:R-:W1:Y:S01]  /*a230*/  MUFU.TANH R125, R125 ;  /* 0x0000007d007d7308 */ /* 0x000e620000002400 */
[----:B--2---:R-:W-:Y:S01]  /*a240*/  FMNMX.FTZ R104, R140, R177, !PT ;  /* 0x000000b18c687209 */ /* 0x004fe20007810000 */
[----:B------:R-:W-:-:S03]  /*a250*/  FMUL.FTZ R177, R108, UR7 ;  /* 0x000000076cb17c20 */ /* 0x000fc60008410000 */
[----:B----4-:R-:W-:-:S03]  /*a260*/  FMNMX.FTZ R179, R141, R104, !PT ;  /* 0x000000688db37209 */ /* 0x010fc60007810000 */
[----:B------:R-:W2:Y:S01]  /*a270*/  MUFU.TANH R112, R112 ;  /* 0x0000007000707308 */ /* 0x000ea20000002400 */
[----:B-----5:R-:W-:-:S04]  /*a280*/  FMNMX.FTZ R104, R128, R179, !PT ;  /* 0x000000b380687209 */ /* 0x020fc80007810000 */
[----:B------:R-:W-:-:S03]  /*a290*/  FMNMX.FTZ R179, R129, R104, !PT ;  /* 0x0000006881b37209 */ /* 0x000fc60007810000 */
[----:B------:R-:W3:Y:S01]  /*a2a0*/  MUFU.TANH R113, R113 ;  /* 0x0000007100717308 */ /* 0x000ee20000002400 */
[----:B------:R-:W-:Y:S01]  /*a2b0*/  FMNMX.FTZ R104, R132, R179, !PT ;  /* 0x000000b384687209 */ /* 0x000fe20007810000 */
[----:B------:R-:W-:-:S06]  /*a2c0*/  FMUL.FTZ R179, R96, UR7 ;  /* 0x0000000760b37c20 */ /* 0x000fcc0008410000 */
        /* <DEDUP_REMOVED lines=16> */
[----:B------:R-:W-:-:S04]  /*a3d0*/  FMNMX.FTZ R181, R133, R104, !PT ;  /* 0x0000006885b57209 */ /* 0x000fc80007810000 */
[----:B------:R-:W-:Y:S01]  /*a3e0*/  MUFU.TANH R162, R162 ;  /* 0x000000a200a27308 */ /* 0x000fe20000002400 */
[----:B------:R-:W-:Y:S01]  /*a3f0*/  FMNMX.FTZ R96, R120, R181, !PT ;  /* 0x000000b578607209 */ /* 0x000fe20007810000 */
[----:B------:R-:W-:Y:S01]  /*a400*/  HGMMA.64x128x16.F32.BF16 R24, R184, gdesc[UR8].tnspB, R24, gsb0 ;  /* 0x41e00008b8187df0 */ /* 0x000fe20008001818 */
[----:B------:R-:W-:Y:S01]  /*a410*/  UIADD3 UR10, UR6, 0x180, URZ ;  /* 0x00000180060a7890 */ /* 0x000fe2000fffe03f */
[----:B------:R-:W-:Y:S01]  /*a420*/  UMOV UR11, 0x40000040 ;  /* 0x40000040000b7882 */ /* 0x000fe20000000000 */
[----:B------:R-:W-:-:S03]  /*a430*/  FMNMX.FTZ R181, R121, R96, !PT ;  /* 0x0000006079b57209 */ /* 0x000fc60007810000 */
[----:B------:R-:W-:Y:S01]  /*a440*/  MUFU.TANH R163, R163 ;  /* 0x000000a300a37308 */ /* 0x000fe20000002400 */
[----:B0-----:R-:W-:Y:S01]  /*a450*/  FMNMX.FTZ R96, R124, R181, !PT ;  /* 0x000000b57c607209 */ /* 0x001fe20007810000 */
[----:B------:R-:W-:-:S03]  /*a460*/  FMUL.FTZ R181, R100, UR7 ;  /* 0x0000000764b57c20 */ /* 0x000fc60008410000 */
[----:B-1----:R-:W-:-:S03]  /*a470*/  FMNMX.FTZ R183, R125, R96, !PT ;  /* 0x000000607db77209 */ /* 0x002fc60007810000 */
[----:B------:R-:W-:Y:S01]  /*a480*/  MUFU.TANH R166, R166 ;  /* 0x000000a600a67308 */ /* 0x000fe20000002400 */
[----:B--2---:R-:W-:-:S04]  /*a490*/  FMNMX.FTZ R96, R112, R183, !PT ;  /* 0x000000b770607209 */ /* 0x004fc80007810000 */
[----:B---3--:R-:W-:-:S03]  /*a4a0*/  FMNMX.FTZ R183, R113, R96, !PT ;  /* 0x0000006071b77209 */ /* 0x008fc60007810000 */
[----:B------:R-:W0:Y:S01]  /*a4b0*/  MUFU.TANH R181, R181 ;  /* 0x000000b500b57308 */ /* 0x000e220000002400 */
[----:B----4-:R-:W-:Y:S01]  /*a4c0*/  FMNMX.FTZ R96, R116, R183, !PT ;  /* 0x000000b774607209 */ /* 0x010fe20007810000 */
[----:B------:R-:W-:Y:S02]  /*a4d0*/  FMUL.FTZ R183, R88, UR7 ;  /* 0x0000000758b77c20 */ /* 0x000fe40008410000 */
[----:B------:R-:W1:Y:S01]  /*a4e0*/  LDC R88, c[0x0][0x988] ;  /* 0x00026200ff587b82 */ /* 0x000e620000000800 */
[----:B-----5:R-:W-:-:S03]  /*a4f0*/  FMNMX.FTZ R96, R117, R96, !PT ;  /* 0x0000006075607209 */ /* 0x020fc60007810000 */
        /* <DEDUP_REMOVED lines=51> */
[----:B------:R-:W-:-:S04]  /*a830*/  FADD.FTZ R235, -R89, R12 ;  /* 0x0000000c59eb7221 */ /* 0x000fc80000010100 */
[-C--:B-1----:R-:W-:Y:S01]  /*a840*/  FMUL.FTZ R12, R235, R88.reuse ;  /* 0x00000058eb0c7220 */ /* 0x082fe20000410000 */
[-C--:B------:R-:W-:Y:S02]  /*a850*/  FMUL.FTZ R235, R89, R88.reuse ;  /* 0x0000005859eb7220 */ /* 0x080fe40000410000 */
[----:B------:R-:W-:Y:S02]  /*a860*/  MUFU.TANH R107, R107 ;  /* 0x0000006b006b7308 */ /* 0x000fe40000002400 */
[-CC-:B------:R-:W-:Y:S01]  /*a870*/  FFMA.FTZ R176, R20, R88.reuse, -R235.reuse ;  /* 0x0000005814b07223 */ /* 0x180fe200000108eb */
[----:B------:R-:W-:Y:S01]  /*a880*/  FMNMX.FTZ R20, R168, R13, !PT ;  /* 0x0000000da8147209 */ /* 0x000fe20007810000 */
[-CC-:B------:R-:W-:Y:S01]  /*a890*/  FFMA.FTZ R178, R169, R88.reuse, -R235.reuse ;  /* 0x00000058a9b27223 */ /* 0x180fe200000108eb */
[-CC-:B------:R-:W-:Y:S01]  /*a8a0*/  FFMA.FTZ R15, R15, R88.reuse, -R235.reuse ;  /* 0x000000580f0f7223 */ /* 0x180fe200000108eb */
[--C-:B------:R-:W-:Y:S01]  /*a8b0*/  FFMA.FTZ R169, R170, R88, -R235.reuse ;  /* 0x00000058aaa97223 */ /* 0x100fe200000108eb */
[----:B------:R-:W-:Y:S01]  /*a8c0*/  FMNMX.FTZ R20, R21, R20, !PT ;  /* 0x0000001415147209 */ /* 0x000fe20007810000 */
        /* <DEDUP_REMOVED lines=20> */
[----:B------:R-:W-:-:S04]  /*aa10*/  FFMA.FTZ R187, R187, R88, -R235 ;  /* 0x00000058bbbb7223 */ /* 0x000fc800000108eb */
        /* <DEDUP_REMOVED lines=19> */
[C---:B-1----:R-:W-:Y:S01]  /*ab50*/  FADD.FTZ R11, R176.reuse, R11 ;  /* 0x0000000bb00b7221 */ /* 0x042fe20000010000 */
        /* <DEDUP_REMOVED lines=36> */
[-CC-:B------:R-:W-:Y:S01]  /*ada0*/  FFMA.FTZ R90, R157, R88.reuse, -R235.reuse ;  /* 0x000000589d5a7223 */ /* 0x180fe200000108eb */
[----:B------:R-:W-:Y:S01]  /*adb0*/  FMUL.FTZ R199, R94, UR7 ;  /* 0x000000075ec77c20 */ /* 0x000fe20008410000 */
[-CC-:B------:R-:W-:Y:S01]  /*adc0*/  FFMA.FTZ R196, R128, R88.reuse, -R235.reuse ;  /* 0x0000005880c47223 */ /* 0x180fe200000108eb */
[----:B------:R-:W-:Y:S01]  /*add0*/  FFMA.FTZ R198, R132, R88, -R235 ;  /* 0x0000005884c67223 */ /* 0x000fe200000108eb */
[----:B------:R-:W-:Y:S01]  /*ade0*/  HGMMA.64x128x16.F32.BF16 R24, R200, gdesc[UR8].tnspB, R24, gsb0 ;  /* 0x41e00008c8187df0 */ /* 0x000fe20008001818 */
[----:B------:R-:W-:Y:S01]  /*adf0*/  UIADD3 UR10, UR6, 0x380, URZ ;  /* 0x00000380060a7890 */ /* 0x000fe2000fffe03f */
[----:B------:R-:W2:Y:S01]  /*ae00*/  MUFU.TANH R197, R197 ;  /* 0x000000c500c57308 */ /* 0x000ea20000002400 */
[----:B------:R-:W-:-:S07]  /*ae10*/  UMOV UR11, 0x40000040 ;  /* 0x40000040000b7882 */ /* 0x000fce0000000000 */
[----:B------:R-:W3:Y:S08]  /*ae20*/  MUFU.TANH R199, R199 ;  /* 0x000000c700c77308 */ /* 0x000ef00000002400 */
[----:B------:R-:W-:Y:S08]  /*ae30*/  MUFU.EX2 R196, R196 ;  /* 0x000000c400c47308 */ /* 0x000ff00000000800 */
[----:B------:R-:W-:Y:S01]  /*ae40*/  MUFU.EX2 R198, R198 ;  /* 0x000000c600c67308 */ /* 0x000fe20000000800 */
[----:B------:R-:W-:-:S02]  /*ae50*/  WARPGROUP.DEPBAR.LE gsb0, 0x0 ;  /* 0x00008000000079c5 */ /* 0x000fc40000010000 */
        /* <DEDUP_REMOVED lines=10> */
[----:B------:R4:W-:Y:S01]  /*af00*/  MUFU.EX2 R153, R90 ;  /* 0x0000005a00997308 */ /* 0x0009e20000000800 */
[----:B------:R-:W-:Y:S01]  /*af10*/  FFMA.FTZ R202, R124, R88, -R235 ;  /* 0x000000587cca7223 */ /* 0x000fe200000108eb */
[----:B------:R-:W-:Y:S01]  /*af20*/  FMNMX.FTZ R20, R162, R157, !PT ;  /* 0x0000009da2147209 */ /* 0x000fe20007810000 */
[----:B------:R-:W-:Y:S01]  /*af30*/  @!P1 IMAD R120, R2, 0x8, R0 ;  /* 0x0000000802789824 */ /* 0x000fe200078e0200 */
[----:B------:R-:W-:-:S02]  /*af40*/  IADD3 R124, -R234, 0xb, RZ ;  /* 0x0000000bea7c7810 */ /* 0x000fc40007ffe1ff */
[----:B------:R-:W-:Y:S01]  /*af50*/  FMNMX.FTZ R157, R163, R20, !PT ;  /* 0x00000014a39d7209 */ /* 0x000fe20007810000 */
[----:B------:R-:W-:Y:S01]  /*af60*/  @!P1 VIADD R120, R120, 0x34840 ;  /* 0x0003484078789836 */ /* 0x000fe20000000000 */
[----:B------:R-:W-:Y:S02]  /*af70*/  MUFU.EX2 R201, R201 ;  /* 0x000000c900c97308 */ /* 0x000fe40000000800 */
[----:B------:R-:W-:Y:S02]  /*af80*/  FMNMX.FTZ R20, R166, R157, !PT ;  /* 0x0000009da6147209 */ /* 0x000fe40007810000 */
[----:B------:R-:W-:Y:S02]  /*af90*/  @!P1 PRMT R128, RZ, 0x654, R120 ;  /* 0x00000654ff809816 */ /* 0x000fe40000000078 */
        /* <DEDUP_REMOVED lines=37> */
[----:B0-----:R-:W-:-:S04]  /*b1f0*/  FMNMX.FTZ R20, R193, R20, !PT ;  /* 0x00000014c1147209 */ /* 0x001fc80007810000 */
[----:B------:R-:W-:Y:S01]  /*b200*/  FMNMX.FTZ R20, R99, R20, !PT ;  /* 0x0000001463147209 */ /* 0x000fe20007810000 */
[----:B------:R-:W-:Y:S02]  /*b210*/  WARPGROUP.DEPBAR.LE gsb0, 0x0 ;  /* 0x00008000000079c5 */ /* 0x000fe40000010000 */
[----:B------:R-:W-:Y:S01]  /*b220*/  WARPGROUP.ARRIVE ;  /* 0x00000000000079c5 */ /* 0x000fe20000000000 */
[----:B-1----:R-:W-:Y:S01]  /*b230*/  FMNMX.FTZ R20, R195, R20, !PT ;  /* 0x00000014c3147209 */ /* 0x002fe20007810000 */
[-CC-:B------:R-:W-:Y:S01]  /*b240*/  FFMA.FTZ R204, R112, R88.reuse, -R235.reuse ;  /* 0x0000005870cc7223 */ /* 0x180fe200000108eb */
[----:B------:R-:W-:Y:S02]  /*b250*/  FFMA.FTZ R206, R116, R88, -R235 ;  /* 0x0000005874ce7223 */ /* 0x000fe400000108eb */
[----:B------:R-:W-:Y:S01]  /*b260*/  FMNMX.FTZ R20, R103, R20, !PT ;  /* 0x0000001467147209 */ /* 0x000fe20007810000 */
[----:B------:R-:W-:Y:S01]  /*b270*/  HGMMA.64x128x16.F32.BF16 R24, R208, gdesc[UR8].tnspB, R24, gsb0 ;  /* 0x41e00008d0187df0 */ /* 0x000fe20008001818 */
[----:B------:R-:W-:Y:S01]  /*b280*/  UIADD3 UR10, UR6, 0x480, URZ ;  /* 0x00000480060a7890 */ /* 0x000fe2000fffe03f */
[----:B------:R-:W-:Y:S01]  /*b290*/  MUFU.EX2 R204, R204 ;  /* 0x000000cc00cc7308 */ /* 0x000fe20000000800 */
[----:B------:R-:W-:Y:S01]  /*b2a0*/  UMOV UR11, 0x40000040 ;  /* 0x40000040000b7882 */ /* 0x000fe20000000000 */
[----:B------:R-:W-:Y:S01]  /*b2b0*/  UIADD3 UR6, UR6, 0x500, URZ ;  /* 0x0000050006067890 */ /* 0x000fe2000fffe03f */
[----:B--2---:R-:W-:-:S04]  /*b2c0*/  FMNMX.FTZ R20, R197, R20, !PT ;  /* 0x00000014c5147209 */ /* 0x004fc80007810000 */
[----:B------:R-:W-:Y:S01]  /*b2d0*/  FMNMX.FTZ R20, R91, R20, !PT ;  /* 0x000000145b147209 */ /* 0x000fe20007810000 */
[----:B------:R-:W-:Y:S03]  /*b2e0*/  MUFU.EX2 R206, R206 ;  /* 0x000000ce00ce7308 */ /* 0x000fe60000000800 */
[----:B---3--:R-:W-:-:S04]  /*b2f0*/  FMNMX.FTZ R20, R199, R20, !PT ;  /* 0x00000014c7147209 */ /* 0x008fc80007810000 */
[----:B----4-:R-:W-:Y:S01]  /*b300*/  FMNMX.FTZ R90, R95, R20, !PT ;  /* 0x000000145f5a7209 */ /* 0x010fe20007810000 */
        /* <DEDUP_REMOVED lines=19> */
[----:B------:R-:W-:Y:S01]  /*b440*/  FFMA.FTZ R131, R135, R88, -R181 ;  /* 0x0000005887837223 */ /* 0x000fe200000108b5 */
[----:B------:R-:W-:-:S02]  /*b450*/  IMAD.U32 R135, RZ, RZ, UR60 ;  /* 0x0000003cff877e24 */ /* 0x000fc4000f8e00ff */
[-CC-:B------:R-:W-:Y:S01]  /*b460*/  FFMA.FTZ R122, R122, R88.reuse, -R181.reuse ;  /* 0x000000587a7a7223 */ /* 0x180fe200000108b5 */
[-CC-:B------:R-:W-:Y:S01]  /*b470*/  FFMA.FTZ R110, R155, R88.reuse, -R181.reuse ;  /* 0x000000589b6e7223 */ /* 0x180fe200000108b5 */
[-CC-:B0-----:R-:W-:Y:S01]  /*b480*/  FFMA.FTZ R187, R158, R88.reuse, -R181.reuse ;  /* 0x000000589ebb7223 */ /* 0x181fe200000108b5 */
        /* <DEDUP_REMOVED lines=18> */
[----:B------:R-:W-:Y:S01]  /*b5b0*/  FFMA.FTZ R95, R95, R88, -R181 ;  /* 0x000000585f5f7223 */ /* 0x000fe200000108b5 */
[----:B------:R-:W-:-:S05]  /*b5c0*/  R2UR UR60, R2 ;  /* 0x00000000023c72ca */ /* 0x000fca00000e0000 */
        /* <DEDUP_REMOVED lines=9> */
[----:B------:R-:W-:Y:S01]  /*b660*/  FADD.FTZ R93, -R133, R13 ;  /* 0x0000000d855d7221 */ /* 0x000fe20000010100 */
[----:B------:R-:W-:Y:S01]  /*b670*/  HGMMA.64x128x16.F32.BF16 R24, R212, gdesc[UR8].tnspB, R24, gsb0 ;  /* 0x41e00008d4187df0 */ /* 0x000fe20008001818 */
[----:B------:R-:W-:Y:S01]  /*b680*/  UMOV UR10, UR6 ;  /* 0x00000006000a7c82 */ /* 0x000fe20008000000 */
[----:B------:R-:W-:Y:S01]  /*b690*/  UMOV UR11, 0x40000040 ;  /* 0x40000040000b7882 */ /* 0x000fe20000000000 */
[-C--:B------:R-:W-:Y:S01]  /*b6a0*/  FMUL.FTZ R93, R93, R88.reuse ;  /* 0x000000585d5d7220 */ /* 0x080fe20000410000 */
[-CC-:B------:R-:W-:Y:S01]  /*b6b0*/  FFMA.FTZ R177, R21, R88.reuse, -R181.reuse ;  /* 0x0000005815b17223 */ /* 0x180fe200000108b5 */
[-CC-:B------:R-:W-:Y:S01]  /*b6c0*/  FFMA.FTZ R185, R154, R88.reuse, -R181.reuse ;  /* 0x000000589ab97223 */ /* 0x180fe200000108b5 */
[-CC-:B------:R-:W-:Y:S01]  /*b6d0*/  FFMA.FTZ R21, R130, R88.reuse, -R181.reuse ;  /* 0x0000005882157223 */ /* 0x180fe200000108b5 */
[----:B------:R-:W-:Y:S01]  /*b6e0*/  @!P1 IMAD R130, R135, 0x8, R0 ;  /* 0x0000000887829824 */ /* 0x000fe200078e0200 */
[----:B------:R-:W-:Y:S01]  /*b6f0*/  MUFU.EX2 R110, R110 ;  /* 0x0000006e006e7308 */ /* 0x000fe20000000800 */
[-CC-:B------:R-:W-:Y:S01]  /*b700*/  FFMA.FTZ R209, R189, R88.reuse, -R181.reuse ;  /* 0x00000058bdd17223 */ /* 0x180fe200000108b5 */
[----:B------:R-:W-:Y:S01]  /*b710*/  FFMA.FTZ R211, R191, R88, -R181 ;  /* 0x00000058bfd37223 */ /* 0x000fe200000108b5 */
[----:B------:R-:W-:-:S05]  /*b720*/  @!P1 VIADD R130, R130, 0x34860 ;  /* 0x0003486082829836 */ /* 0x000fca0000000000 */
[----:B------:R-:W-:Y:S01]  /*b730*/  MUFU.EX2 R93, R93 ;  /* 0x0000005d005d7308 */ /* 0x000fe20000000800 */
[----:B------:R-:W-:-:S07]  /*b740*/  @!P1 PRMT R130, RZ, 0x654, R130 ;  /* 0x00000654ff829816 */ /* 0x000fce0000000082 */
        /* <DEDUP_REMOVED lines=15> */
[----:B------:R-:W-:Y:S08]  /*b840*/  MUFU.EX2 R116, R116 ;  /* 0x0000007400747308 */ /* 0x000ff00000000800 */
[----:B------:R-:W-:Y:S01]  /*b850*/  MUFU.EX2 R120, R134 ;  /* 0x0000008600787308 */ /* 0x000fe20000000800 */
[----:B------:R-:W-:-:S02]  /*b860*/  WARPGROUP.DEPBAR.LE gsb0, 0x0 ;  /* 0x00008000000079c5 */ /* 0x000fc40000010000 */
[----:B------:R-:W-:-:S05]  /*b870*/  WARPGROUP.ARRIVE ;  /* 0x00000000000079c5 */ /* 0x000fca0000000000 */
[----:B------:R-:W-:Y:S01]  /*b880*/  MUFU.EX2 R131, R131 ;  /* 0x0000008300837308 */ /* 0x000fe20000000800 */
[----:B------:R-:W-:Y:S02]  /*b890*/  F2FP.BF16.F32.PACK_AB R212, R97, R20 ;  /* 0x0000001461d4723e */ /* 0x000fe400000010ff */
[----:B------:R-:W-:Y:S01]  /*b8a0*/  F2FP.BF16.F32.PACK_AB R214, R101, R90 ;  /* 0x0000005a65d6723e */ /* 0x000fe200000010ff */
[----:B------:R-:W-:Y:S04]  /*b8b0*/  HGMMA.64x128x16.F32.BF16 R24, R216, gdesc[UR8].tnspB, R24, gsb0 ;  /* 0x41e00008d8187df0 */ /* 0x000fe80008001818 */
        /* <DEDUP_REMOVED lines=12> */
[----:B------:R1:W-:Y:S06]  /*b980*/  BAR.ARV R124, 0x100 ;  /* 0x0004007c0000751d */ /* 0x0003ec0000002000 */
[----:B------:R2:W-:Y:S01]  /*b990*/  @!P1 SYNCS.ARRIVE.TRANS64.RED.A1T0 RZ, [R128+URZ], RZ ;  /* 0x000000ff80ff99a7 */ /* 0x0005e2000810043f */
[----:B0-----:R-:W-:Y:S01]  /*b9a0*/  F2FP.BF16.F32.PACK_AB R218, R13, R94 ;  /* 0x0000005e0dda723e */ /* 0x001fe200000010ff */
[----:B-1----:R-:W-:Y:S01]  /*b9b0*/  FADD.FTZ R124, R178, R11 ;  /* 0x0000000bb27c7221 */ /* 0x002fe20000010000 */
[----:B------:R-:W-:Y:S01]  /*b9c0*/  FFMA.FTZ R11, R123, R88, -R181 ;  /* 0x000000587b0b7223 */ /* 0x000fe200000108b5 */
[-C--:B------:R-:W-:Y:S01]  /*b9d0*/  FMUL.FTZ R24, R24, R12.reuse ;  /* 0x0000000c18187220 */ /* 0x080fe20000410000 */
[-C--:B------:R-:W-:Y:S01]  /*b9e0*/  FMUL.FTZ R25, R25, R12.reuse ;  /* 0x0000000c19197220 */ /* 0x080fe20000410000 */
[----:B------:R-:W-:Y:S01]  /*b9f0*/  FADD.FTZ R135, R169, R124 ;  /* 0x0000007ca9877221 */ /* 0x000fe20000010000 */
[----:B------:R-:W-:Y:S01]  /*ba00*/  FMUL.FTZ R28, R28, R12 ;  /* 0x0000000c1c1c7220 */ /* 0x000fe20000410000 */
[----:B--2---:R-:W-:Y:S01]  /*ba10*/  FFMA.FTZ R128, R93, R10, R96 ;  /* 0x0000000a5d807223 */ /* 0x004fe20000010060 */
[----:B------:R0:W-:Y:S01]  /*ba20*/  @!P1 SYNCS.ARRIVE.TRANS64.RED.A1T0 RZ, [R130+URZ], RZ ;  /* 0x000000ff82ff99a7 */ /* 0x0001e2000810043f */
[----:B------:R1:W-:Y:S01]  /*ba30*/  MUFU.EX2 R10, R122 ;  /* 0x0000007a000a7308 */ /* 0x0003e20000000800 */
[----:B------:R-:W-:Y:S01]  /*ba40*/  FMUL.FTZ R29, R29, R12 ;  /* 0x0000000c1d1d7220 */ /* 0x000fe20000410000 */
[C---:B------:R-:W-:Y:S01]  /*ba50*/  FADD.FTZ R128, R177.reuse, R128 ;  /* 0x00000080b1807221 */ /* 0x040fe20000010000 */
[----:B------:R-:W-:Y:S01]  /*ba60*/  F2FP.BF16.F32.PACK_AB R177, R177, R96 ;  /* 0x00000060b1b1723e */ /* 0x000fe200000010ff */
[-C--:B------:R-:W-:Y:S01]  /*ba70*/  FMUL.FTZ R32, R32, R12.reuse ;  /* 0x0000000c20207220 */ /* 0x080fe20000410000 */
[----:B------:R-:W-:Y:S01]  /*ba80*/  FMUL.FTZ R33, R33, R12 ;  /* 0x0000000c21217220 */ /* 0x000fe20000410000 */
[----:B------:R-:W-:Y:S01]  /*ba90*/  FADD.FTZ R123, R179, R128 ;  /* 0x00000080b37b7221 */ /* 0x000fe20000010000 */
[----:B------:R-:W-:Y:S01]  /*baa0*/  F2FP.BF16.F32.PACK_AB R179, R98, R179 ;  /* 0x000000b362b3723e */ /* 0x000fe200000010ff */
[----:B------:R-:W2:Y:S01]  /*bab0*/  MUFU.EX2 R11, R11 ;  /* 0x0000000b000b7308 */ /* 0x000ea20000000800 */
[----:B-1----:R-:W-:Y:S01]  /*bac0*/  FADD.FTZ R122, R180, R135 ;  /* 0x00000087b47a7221 */ /* 0x002fe20000010000 */
[----:B------:R-:W-:Y:S01]  /*bad0*/  FADD.FTZ R123, R98, R123 ;  /* 0x0000007b627b7221 */ /* 0x000fe20000010000 */
[----:B------:R-:W-:Y:S01]  /*bae0*/  F2FP.BF16.F32.PACK_AB R180, R201, R180 ;  /* 0x000000b4c9b4723e */ /* 0x000fe200000010ff */
[-C--:B------:R-:W-:Y:S01]  /*baf0*/  FMUL.FTZ R36, R36, R12.reuse ;  /* 0x0000000c24247220 */ /* 0x080fe20000410000 */
[----:B------:R-:W-:Y:S01]  /*bb00*/  FMUL.FTZ R37, R37, R12 ;  /* 0x0000000c25257220 */ /* 0x000fe20000410000 */
[----:B------:R-:W-:Y:S01]  /*bb10*/  FADD.FTZ R124, R108, R123 ;  /* 0x0000007b6c7c7221 */ /* 0x000fe20000010000 */
[----:B------:R-:W-:Y:S01]  /*bb20*/  FADD.FTZ R123, R201, R122 ;  /* 0x0000007ac97b7221 */ /* 0x000fe20000010000 */
[----:B------:R-:W-:Y:S01]  /*bb30*/  FFMA.FTZ R122, R115, R88, -R181 ;  /* 0x00000058737a7223 */ /* 0x000fe200000108b5 */
[-C--:B------:R-:W-:Y:S01]  /*bb40*/  FMUL.FTZ R40, R40, R12.reuse ;  /* 0x0000000c28287220 */ /* 0x080fe20000410000 */
        /* <DEDUP_REMOVED lines=17> */
[----:B------:R-:W-:Y:S01]  /*bc60*/  FFMA.FTZ R115, R193, R88, -R181 ;  /* 0x00000058c1737223 */ /* 0x000fe200000108b5 */
[----:B0-----:R-:W-:Y:S01]  /*bc70*/  FADD.FTZ R130, R186, R107 ;  /* 0x0000006bba827221 */ /* 0x001fe20000010000 */
[----:B------:R-:W0:Y:S01]  /*bc80*/  MUFU.EX2 R122, R122 ;  /* 0x0000007a007a7308 */ /* 0x000e220000000800 */
[----:B------:R-:W-:Y:S01]  /*bc90*/  FADD.FTZ R107, R187, R128 ;  /* 0x00000080bb6b7221 */ /* 0x000fe20000010000 */
[----:B------:R-:W-:Y:S01]  /*bca0*/  F2FP.BF16.F32.PACK_AB R193, R139, R102 ;  /* 0x000000668bc1723e */ /* 0x000fe200000010ff */
[----:B------:R-:W-:Y:S01]  /*bcb0*/  FADD.FTZ R111, R153, R130 ;  /* 0x00000082996f7221 */ /* 0x000fe20000010000 */
[----:B--2---:R-:W-:Y:S01]  /*bcc0*/  F2FP.BF16.F32.PACK_AB R201, R11, R10 ;  /* 0x0000000a0bc9723e */ /* 0x004fe200000010ff */
[----:B-1----:R-:W-:Y:S01]  /*bcd0*/  FADD.FTZ R127, R112, R107 ;  /* 0x0000006b707f7221 */ /* 0x002fe20000010000 */
[-C--:B------:R-:W-:Y:S01]  /*bce0*/  FFMA.FTZ R107, R195, R88.reuse, -R181 ;  /* 0x00000058c36b7223 */ /* 0x080fe200000108b5 */
[----:B------:R-:W-:Y:S01]  /*bcf0*/  FADD.FTZ R128, R188, R111 ;  /* 0x0000006fbc807221 */ /* 0x000fe20000010000 */
[----:B------:R-:W-:Y:S01]  /*bd00*/  FFMA.FTZ R111, R197, R88, -R181 ;  /* 0x00000058c56f7223 */ /* 0x000fe200000108b5 */
[----:B------:R-:W-:Y:S01]  /*bd10*/  FADD.FTZ R130, R106, R127 ;  /* 0x0000007f6a827221 */ /* 0x000fe20000010000 */
[----:B------:R-:W1:Y:S01]  /*bd20*/  MUFU.EX2 R124, R124 ;  /* 0x0000007c007c7308 */ /* 0x000e620000000800 */
[----:B------:R-:W-:Y:S01]  /*bd30*/  FADD.FTZ R99, R145, R128 ;  /* 0x0000008091637221 */ /* 0x000fe20000010000 */
[----:B------:R-:W-:Y:S01]  /*bd40*/  F2FP.BF16.F32.PACK_AB R195, R143, R100 ;  /* 0x000000648fc3723e */ /* 0x000fe200000010ff */
[----:B------:R-:W-:Y:S01]  /*bd50*/  FADD.FTZ R127, R155, R130 ;  /* 0x000000829b7f7221 */ /* 0x000fe20000010000 */
[----:B------:R-:W-:Y:S01]  /*bd60*/  F2FP.BF16.F32.PACK_AB R197, R116, R21 ;  /* 0x0000001574c5723e */ /* 0x000fe200000010ff */
[----:B------:R-:W-:Y:S01]  /*bd70*/  FADD.FTZ R128, R190, R99 ;  /* 0x00000063be807221 */ /* 0x000fe20000010000 */
[-C--:B------:R-:W-:Y:S01]  /*bd80*/  FFMA.FTZ R99, R91, R88.reuse, -R181 ;  /* 0x000000585b637223 */ /* 0x080fe200000108b5 */
[----:B------:R-:W-:Y:S01]  /*bd90*/  FADD.FTZ R130, R104, R127 ;  /* 0x0000007f68827221 */ /* 0x000fe20000010000 */
[----:B------:R-:W-:Y:S01]  /*bda0*/  FFMA.FTZ R91, R199, R88, -R181 ;  /* 0x00000058c75b7223 */ /* 0x000fe200000108b5 */
[----:B------:R-:W-:Y:S01]  /*bdb0*/  FADD.FTZ R127, R149, R128 ;  /* 0x00000080957f7221 */ /* 0x000fe20000010000 */
[----:B------:R-:W-:Y:S01]  /*bdc0*/  F2FP.BF16.F32.PACK_AB R181, R163, R108 ;  /* 0x0000006ca3b5723e */ /* 0x000fe200000010ff */
        /* <DEDUP_REMOVED lines=33> */
[----:B------:R4:W5:Y:S01]  /*bfe0*/  MUFU.EX2 R98, R123 ;  /* 0x0000007b00627308 */ /* 0x0009620000000800 */
[----:B------:R-:W-:Y:S01]  /*bff0*/  FADD.FTZ R108, R200, R15 ;  /* 0x0000000fc86c7221 */ /* 0x000fe20000010000 */
[-C--:B------:R-:W-:Y:S01]  /*c000*/  FMUL.FTZ R69, R69, R12.reuse ;  /* 0x0000000c45457220 */ /* 0x080fe20000410000 */
[----:B------:R-:W-:Y:S01]  /*c010*/  FADD.FTZ R110, R10, R127 ;  /* 0x0000007f0a6e7221 */ /* 0x000fe20000010000 */
[-C--:B------:R-:W-:Y:S01]  /*c020*/  FMUL.FTZ R72, R72, R12.reuse ;  /* 0x0000000c48487220 */ /* 0x080fe20000410000 */
[----:B------:R-:W-:Y:S01]  /*c030*/  FADD.FTZ R15, R121, R108 ;  /* 0x0000006c790f7221 */ /* 0x000fe20000010000 */
[-C--:B------:R-:W-:Y:S01]  /*c040*/  FMUL.FTZ R73, R73, R12.reuse ;  /* 0x0000000c49497220 */ /* 0x080fe20000410000 */
[----:B------:R-:W-:Y:S01]  /*c050*/  FADD.FTZ R110, R11, R110 ;  /* 0x0000006e0b6e7221 */ /* 0x000fe20000010000 */
[----:B------:R-:W5:Y:S01]  /*c060*/  MUFU.EX2 R111, R111 ;  /* 0x0000006f006f7308 */ /* 0x000f620000000800 */
[----:B------:R-:W-:Y:S01]  /*c070*/  FADD.FTZ R106, R202, R15 ;  /* 0x0000000fca6a7221 */ /* 0x000fe20000010000 */
[-C--:B------:R-:W-:Y:S01]  /*c080*/  FMUL.FTZ R76, R76, R12.reuse ;  /* 0x0000000c4c4c7220 */ /* 0x080fe20000410000 */
[----:B------:R-:W-:Y:S01]  /*c090*/  FADD.FTZ R15, R203, R110 ;  /* 0x0000006ecb0f7221 */ /* 0x000fe20000010000 */
[-C--:B------:R-:W-:Y:S01]  /*c0a0*/  FMUL.FTZ R77, R77, R12.reuse ;  /* 0x0000000c4d4d7220 */ /* 0x080fe20000410000 */
[----:B----4-:R-:W-:Y:S01]  /*c0b0*/  FADD.FTZ R123, R125, R106 ;  /* 0x0000006a7d7b7221 */ /* 0x010fe20000010000 */
[-C--:B------:R-:W-:Y:S01]  /*c0c0*/  FMUL.FTZ R80, R80, R12.reuse ;  /* 0x0000000c50507220 */ /* 0x080fe20000410000 */
[----:B---3--:R-:W-:Y:S01]  /*c0d0*/  FADD.FTZ R104, R114, R15 ;  /* 0x0000000f72687221 */ /* 0x008fe20000010000 */
[----:B------:R-:W3:Y:S01]  /*c0e0*/  MUFU.EX2 R99, R99 ;  /* 0x0000006300637308 */ /* 0x000ee20000000800 */
[----:B------:R-:W-:Y:S01]  /*c0f0*/  FADD.FTZ R102, R204, R123 ;  /* 0x0000007bcc667221 */ /* 0x000fe20000010000 */
[-C--:B------:R-:W-:Y:S01]  /*c100*/  FMUL.FTZ R81, R81, R12.reuse ;  /* 0x0000000c51517220 */ /* 0x080fe20000410000 */
[----:B------:R-:W-:Y:S01]  /*c110*/  FADD.FTZ R15, R205, R104 ;  /* 0x00000068cd0f7221 */ /* 0x000fe20000010000 */
[-C--:B------:R-:W-:Y:S01]  /*c120*/  FMUL.FTZ R84, R84, R12.reuse ;  /* 0x0000000c54547220 */ /* 0x080fe20000410000 */
[----:B------:R-:W-:Y:S01]  /*c130*/  FADD.FTZ R123, R113, R102 ;  /* 0x00000066717b7221 */ /* 0x000fe20000010000 */
[----:B------:R-:W-:Y:S01]  /*c140*/  FMUL.FTZ R85, R85, R12 ;  /* 0x0000000c55557220 */ /* 0x000fe20000410000 */
[----:B0-----:R-:W-:Y:S01]  /*c150*/  FADD.FTZ R100, R122, R15 ;  /* 0x0000000f7a647221 */ /* 0x001fe20000010000 */
[----:B------:R-:W0:Y:S01]  /*c160*/  MUFU.EX2 R91, R91 ;  /* 0x0000005b005b7308 */ /* 0x000e220000000800 */
[----:B------:R-:W-:Y:S01]  /*c170*/  FADD.FTZ R102, R206, R123 ;  /* 0x0000007bce667221 */ /* 0x000fe20000010000 */
[----:B------:R-:W-:Y:S01]  /*c180*/  F2FP.BF16.F32.PACK_AB R178, R169, R178 ;  /* 0x000000b2a9b2723e */ /* 0x000fe200000010ff */
[----:B------:R-:W-:Y:S01]  /*c190*/  FADD.FTZ R15, R207, R100 ;  /* 0x00000064cf0f7221 */ /* 0x000fe20000010000 */
[----:B------:R-:W-:Y:S01]  /*c1a0*/  F2FP.BF16.F32.PACK_AB R182, R161, R182 ;  /* 0x000000b6a1b6723e */ /* 0x000fe200000010ff */
[----:B------:R-:W-:Y:S01]  /*c1b0*/  FADD.FTZ R21, R117, R102 ;  /* 0x0000006675157221 */ /* 0x000fe20000010000 */
[----:B------:R-:W-:Y:S01]  /*c1c0*/  F2FP.BF16.F32.PACK_AB R183, R118, R183 ;  /* 0x000000b776b7723e */ /* 0x000fe200000010ff */
[----:B-1----:R-:W-:Y:S01]  /*c1d0*/  FADD.FTZ R100, R124, R15 ;  /* 0x0000000f7c647221 */ /* 0x002fe20000010000 */
[----:B------:R-:W-:Y:S01]  /*c1e0*/  F2FP.BF16.F32.PACK_AB R184, R165, R184 ;  /* 0x000000b8a5b8723e */ /* 0x000fe200000010ff */
[----:B------:R-:W-:Y:S01]  /*c1f0*/  FADD.FTZ R102, R208, R21 ;  /* 0x00000015d0667221 */ /* 0x000fe20000010000 */
[----:B------:R-:W-:Y:S01]  /*c200*/  F2FP.BF16.F32.PACK_AB R186, R153, R186 ;  /* 0x000000ba99ba723e */ /* 0x000fe200000010ff */
[----:B------:R-:W-:Y:S01]  /*c210*/  FADD.FTZ R15, R209, R100 ;  /* 0x00000064d10f7221 */ /* 0x000fe20000010000 */
[----:B--2---:R-:W-:Y:S01]  /*c220*/  F2FP.BF16.F32.PACK_AB R209, R96, R209 ;  /* 0x000000d160d1723e */ /* 0x004fe200000010ff */
[----:B------:R-:W-:Y:S01]  /*c230*/  FADD.FTZ R11, R105, R102 ;  /* 0x00000066690b7221 */ /* 0x000fe20000010000 */
[----:B------:R-:W-:Y:S01]  /*c240*/  F2FP.BF16.F32.PACK_AB R187, R112, R187 ;  /* 0x000000bb70bb723e */ /* 0x000fe200000010ff */
        /* <DEDUP_REMOVED lines=8> */
[----:B-----5:R-:W-:Y:S01]  /*c2d0*/  FADD.FTZ R10, R98, R11 ;  /* 0x0000000b620a7221 */ /* 0x020fe20000010000 */
        /* <DEDUP_REMOVED lines=23> */
[----:B---3--:R-:W-:Y:S01]  /*c450*/  FADD.FTZ R10, R99, R10 ;  /* 0x0000000a630a7221 */ /* 0x008fe20000010000 */
[----:B------:R-:W-:Y:S01]  /*c460*/  F2FP.BF16.F32.PACK_AB R211, R98, R211 ;  /* 0x000000d362d3723e */ /* 0x000fe200000010ff */
[----:B------:R-:W-:Y:S01]  /*c470*/  FADD.FTZ R20, R94, R11 ;  /* 0x0000000b5e147221 */ /* 0x000fe20000010000 */
[----:B------:R-:W-:Y:S01]  /*c480*/  F2FP.BF16.F32.PACK_AB R213, R119, R115 ;  /* 0x0000007377d5723e */ /* 0x000fe200000010ff */
[----:B0-----:R-:W-:Y:S01]  /*c490*/  FADD.FTZ R10, R91, R10 ;  /* 0x0000000a5b0a7221 */ /* 0x001fe20000010000 */
[----:B------:R-:W-:Y:S01]  /*c4a0*/  F2FP.BF16.F32.PACK_AB R215, R103, R107 ;  /* 0x0000006b67d7723e */ /* 0x000fe200000010ff */
[----:B------:R-:W-:Y:S01]  /*c4b0*/  FADD.FTZ R11, R13, R20 ;  /* 0x000000140d0b7221 */ /* 0x000fe20000010000 */
[----:B------:R-:W-:Y:S01]  /*c4c0*/  F2FP.BF16.F32.PACK_AB R216, R175, R92 ;  /* 0x0000005cafd8723e */ /* 0x000fe200000010ff */
[----:B------:R-:W-:Y:S01]  /*c4d0*/  FADD.FTZ R10, R95, R10 ;  /* 0x0000000a5f0a7221 */ /* 0x000fe20000010000 */
        /* <DEDUP_REMOVED lines=34> */
[----:B------:R-:W-:Y:S01]  /*c700*/  IMAD.MOV.U32 R15, RZ, RZ, R16 ;  /* 0x000000ffff0f7224 */ /* 0x000fe200078e0010 */
[----:B------:R-:W-:Y:S01]  /*c710*/  MOV R12, R89 ;  /* 0x00000059000c7202 */ /* 0x000fe20000000f00 */
[----:B------:R-:W-:Y:S01]  /*c720*/  IMAD.MOV.U32 R13, RZ, RZ, R133 ;  /* 0x000000ffff0d7224 */ /* 0x000fe200078e0085 */
[----:B------:R-:W-:Y:S06]  /*c730*/  @P2 BRA `(.L_x_7062) ;  /* 0xffffffa8005c2947 */ /* 0x000fec000383ffff */
.L_x_7053:
[----:B------:R-:W-:Y:S06]  /*c740*/  BAR.ARV 0x8, 0x180 ;  /* 0x0206000000007b1d */ /* 0x000fec0000002000 */
[----:B------:R-:W-:Y:S05]  /*c750*/  @!P0 BRA `(.L_x_7063) ;  /* 0x0000000000048947 */ /* 0x000fea0003800000 */
[----:B------:R-:W-:Y:S01]  /*c760*/  BPT.TRAP 0x1 ;  /* 0x000000040000795c */ /* 0x000fe20000300000 */
.L_x_7063:
[----:B------:R-:W-:Y:S01]  /*c770*/  IMAD R8, R2, 0x8, R0 ;  /* 0x0000000802087824 */ /* 0x000fe200078e0200 */
[----:B------:R-:W-:-:S04]  /*c780*/  SHF.L.U32 R3, R16, 0x1f, RZ ;  /* 0x0000001f10037819 */ /* 0x000fc800000006ff */
[----:B------:R0:W1:Y:S01]  /*c790*/  SYNCS.PHASECHK.TRANS64.TRYWAIT P2, [R8+URZ+0x34850], R3 ;  /* 0x03485003080075a7 */ /* 0x000062000804017f */
[----:B------:R-:W-:Y:S05]  /*c7a0*/  @!P0 BRA `(.L_x_7064) ;  /* 0x0000000000048947 */ /* 0x000fea0003800000 */
[----:B------:R-:W-:Y:S01]  /*c7b0*/  BPT.TRAP 0x1 ;  /* 0x000000040000795c */ /* 0x000fe20000300000 */
.L_x_7064:
[----:B-1----:R-:W-:Y:S05]  /*c7c0*/  @P2 BRA `(.L_x_7065) ;  /* 0x0000000000082947 */ /* 0x002fea0003800000 */
[----:B------:R-:W1:Y:S02]  /*c7d0*/  SYNCS.PHASECHK.TRANS64.TRYWAIT P0, [R8+URZ+0x34850], R3 ;  /* 0x03485003080075a7 */ /* 0x000e64000800017f */
[----:B-1----:R-:W-:Y:S05]  /*c7e0*/  @!P0 BRA `(.L_x_7066) ;  /* 0x0000008800c48947 */ /* 0x002fea0003800000 */
.L_x_7065:
[----:B------:R-:W-:Y:S05]  /*c7f0*/  WARPSYNC.ALL ;  /* 0x0000000000007948 */ /* 0x000fea0003800000 */
[----:B------:R-:W-:Y:S01]  /*c800*/  VIADD R0, R0, 0x400 ;  /* 0x0000040000007836 */ /* 0x000fe20000000000 */
[----:B------:R-:W-:Y:S01]  /*c810*/  WARPGROUP.ARRIVE ;  /* 0x00000000000079c5 */ /* 0x000fe20000000000 */
[----:B------:R-:W-:Y:S01]  /*c820*/  IMAD.MOV.U32 R7, RZ, RZ, 0x40000040 ;  /* 0x40000040ff077424 */ /* 0x000fe200078e00ff */
[----:B01----:R-:W-:Y:S01]  /*c830*/  SHFL.BFLY PT, R3, R10, 0x2, 0x1f ;  /* 0x0c401f000a037f89 */ /* 0x003fe200000e0000 */
[----:B------:R-:W-:Y:S01]  /*c840*/  IMAD.MOV.U32 R9, RZ, RZ, RZ ;  /* 0x000000ffff097224 */ /* 0x000fe200078e00ff */
[----:B------:R-:W-:Y:S01]  /*c850*/  SHF.R.U32.HI R0, RZ, 0x4, R0 ;  /* 0x00000004ff007819 */ /* 0x000fe20000011600 */
[----:B------:R-:W-:-:S03]  /*c860*/  VIADD R224, R224, 0x1 ;  /* 0x00000001e0e07836 */ /* 0x000fc60000000000 */
[----:B------:R-:W-:-:S04]  /*c870*/  LOP3.LUT R0, R0, 0x3fff, RZ, 0xc0, !PT ;  /* 0x00003fff00007812 */ /* 0x000fc800078ec0ff */
[----:B------:R-:W-:Y:S02]  /*c880*/  LOP3.LUT R5, R0, 0x5800000, RZ, 0xfc, !PT ;  /* 0x0580000000057812 */ /* 0x000fe400078efcff */
[----:B------:R-:W0:Y:S03]  /*c890*/  SHFL.BFLY PT, R0, R11, 0x2, 0x1f ;  /* 0x0c401f000b007f89 */ /* 0x000e2600000e0000 */
[----:B------:R-:W-:Y:S02]  /*c8a0*/  IMAD R4, R2, 0xb00, R5 ;  /* 0x00000b0002047824 */ /* 0x000fe400078e0205 */
[----:B------:R-:W-:Y:S02]  /*c8b0*/  IMAD.MOV.U32 R5, RZ, RZ, 0x40000040 ;  /* 0x40000040ff057424 */ /* 0x000fe400078e00ff */
[C---:B------:R-:W-:Y:S01]  /*c8c0*/  VIADD R6, R4.reuse, 0x80 ;  /* 0x0000008004067836 */ /* 0x040fe20000000000 */
[----:B------:R-:W-:-:S02]  /*c8d0*/  R2UR UR6, R4 ;  /* 0x00000000040672ca */ /* 0x000fc400000e0000 */
[----:B------:R-:W-:Y:S01]  /*c8e0*/  R2UR UR7, R5 ;  /* 0x00000000050772ca */ /* 0x000fe200000e0000 */
[----:B------:R-:W-:-:S12]  /*c8f0*/  IMAD.MOV.U32 R5, RZ, RZ, 0x40000040 ;  /* 0x40000040ff057424 */ /* 0x000fd800078e00ff */
[----:B------:R-:W-:Y:S01]  /*c900*/  HGMMA.64x128x16.F32.BF16 R24, R176, gdesc[UR4].tnspB, R24, gsb0 ;  /* 0x41e00004b0187df0 */ /* 0x000fe20008001818 */
[----:B------:R-:W-:Y:S01]  /*c910*/  R2UR UR6, R6 ;  /* 0x00000000060672ca */ /* 0x000fe200000e0000 */
[----:B------:R-:W-:Y:S01]  /*c920*/  VIADD R6, R4, 0x100 ;  /* 0x0000010004067836 */ /* 0x000fe20000000000 */
[----:B------:R-:W-:Y:S01]  /*c930*/  R2UR UR7, R7 ;  /* 0x00000000070772ca */ /* 0x000fe200000e0000 */
[----:B------:R-:W-:Y:S02]  /*c940*/  IMAD.MOV.U32 R7, RZ, RZ, 0x40000040 ;  /* 0x40000040ff077424 */ /* 0x000fe400078e00ff */
[----:B0-----:R-:W-:Y:S01]  /*c950*/  FADD.FTZ R0, R0, R11 ;  /* 0x0000000b00007221 */ /* 0x001fe20000010000 */
[----:B------:R-:W-:Y:S02]  /*c960*/  VIADD R11, R2, 0x1 ;  /* 0x00000001020b7836 */ /* 0x000fe40000000000 */
[----:B------:R-:W-:-:S03]  /*c970*/  IMAD.MOV.U32 R2, RZ, RZ, RZ ;  /* 0x000000ffff027224 */ /* 0x000fc600078e00ff */
[----:B------:R-:W-:Y:S01]  /*c980*/  ISETP.NE.AND P2, PT, R11, 0x2, PT ;  /* 0x000000020b00780c */ /* 0x000fe20003f45270 */
[----:B------:R-:W-:Y:S02]  /*c990*/  WARPGROUP.DEPBAR.LE gsb0, 0x0 ;  /* 0x00008000000079c5 */ /* 0x000fe40000010000 */
[----:B------:R-:W-:-:S06]  /*c9a0*/  WARPGROUP.ARRIVE ;  /* 0x00000000000079c5 */ /* 0x000fcc0000000000 */
[----:B------:R-:W-:Y:S01]  /*c9b0*/  HGMMA.64x128x16.F32.BF16 R24, R180, gdesc[UR4].tnspB, R24, gsb0 ;  /* 0x41e00004b4187df0 */ /* 0x000fe20008001818 */
[----:B------:R-:W-:Y:S01]  /*c9c0*/  R2UR UR6, R6 ;  /* 0x00000000060672ca */ /* 0x000fe200000e0000 */
[----:B------:R-:W-:Y:S01]  /*c9d0*/  VIADD R6, R4, 0x180 ;  /* 0x0000018004067836 */ /* 0x000fe20000000000 */
[----:B------:R-:W-:Y:S02]  /*c9e0*/  R2UR UR7, R7 ;  /* 0x00000000070772ca */ /* 0x000fe400000e0000 */
[----:B------:R-:W-:Y:S01]  /*c9f0*/  MOV R7, 0x40000040 ;  /* 0x4000004000077802 */ /* 0x000fe20000000f00 */
[----:B------:R-:W-:Y:S02]  /*ca00*/  WARPGROUP.DEPBAR.LE gsb0, 0x0 ;  /* 0x00008000000079c5 */ /* 0x000fe40000010000 */
[----:B------:R-:W-:-:S08]  /*ca10*/  WARPGROUP.ARRIVE ;  /* 0x00000000000079c5 */ /* 0x000fd00000000000 */
[----:B------:R-:W-:Y:S01]  /*ca20*/  HGMMA.64x128x16.F32.BF16 R24, R184, gdesc[UR4].tnspB, R24, gsb0 ;  /* 0x41e00004b8187df0 */ /* 0x000fe20008001818 */
[----:B------:R-:W-:Y:S01]  /*ca30*/  R2UR UR6, R6 ;  /* 0x00000000060672ca */ /* 0x000fe200000e0000 */
[----:B------:R-:W-:Y:S01]  /*ca40*/  VIADD R6, R4, 0x200 ;  /* 0x0000020004067836 */ /* 0x000fe20000000000 */
[----:B------:R-:W-:Y:S01]  /*ca50*/  R2UR UR7, R7 ;  /* 0x00000000070772ca */ /* 0x000fe200000e0000 */
[----:B------:R-:W-:Y:S01]  /*ca60*/  IMAD.MOV.U32 R7, RZ, RZ, 0x40000040 ;  /* 0x40000040ff077424 */ /* 0x000fe200078e00ff */
[----:B------:R-:W-:Y:S02]  /*ca70*/  WARPGROUP.DEPBAR.LE gsb0, 0x0 ;  /* 0x00008000000079c5 */ /* 0x000fe40000010000 */
[----:B------:R-:W-:-:S09]  /*ca80*/  WARPGROUP.ARRIVE ;  /* 0x00000000000079c5 */ /* 0x000fd20000000000 */
        /* <DEDUP_REMOVED lines=22> */
[----:B------:R-:W-:Y:S02]  /*cbf0*/  R2UR UR6, R6 ;  /* 0x00000000060672ca */ /* 0x000fe400000e0000 */
[----:B------:R-:W-:Y:S01]  /*cc00*/  R2UR UR7, R7 ;  /* 0x00000000070772ca */ /* 0x000fe200000e0000 */
[----:B------:R-:W-:Y:S01]  /*cc10*/  IMAD.MOV.U32 R7, RZ, RZ, 0x40000040 ;  /* 0x40000040ff077424 */ /* 0x000fe200078e00ff */
[----:B------:R-:W-:Y:S01]  /*cc20*/  IADD3 R6, R4, 0x400, RZ ;  /* 0x0000040004067810 */ /* 0x000fe20007ffe0ff */
[----:B------:R-:W-:Y:S02]  /*cc30*/  WARPGROUP.DEPBAR.LE gsb0, 0x0 ;  /* 0x00008000000079c5 */ /* 0x000fe40000010000 */
[----:B------:R-:W-:-:S08]  /*cc40*/  WARPGROUP.ARRIVE ;  /* 0x00000000000079c5 */ /* 0x000fd00000000000 */
[----:B------:R-:W-:Y:S01]  /*cc50*/  HGMMA.64x128x16.F32.BF16 R24, R204, gdesc[UR4].tnspB, R24, gsb0 ;  /* 0x41e00004cc187df0 */ /* 0x000fe20008001818 */
[----:B------:R-:W-:Y:S01]  /*cc60*/  R2UR UR6, R6 ;  /* 0x00000000060672ca */ /* 0x000fe200000e0000 */
[C---:B------:R-:W-:Y:S01]  /*cc70*/  VIADD R6, R4.reuse, 0x480 ;  /* 0x0000048004067836 */ /* 0x040fe20000000000 */
[----:B------:R-:W-:Y:S01]  /*cc80*/  R2UR UR7, R7 ;  /* 0x00000000070772ca */ /* 0x000fe200000e0000 */
[----:B------:R-:W-:Y:S02]  /*cc90*/  IMAD.MOV.U32 R7, RZ, RZ, 0x40000040 ;  /* 0x40000040ff077424 */ /* 0x000fe400078e00ff */
[----:B------:R-:W-:Y:S01]  /*cca0*/  VIADD R4, R4, 0x500 ;  /* 0x0000050004047836 */ /* 0x000fe20000000000 */
[----:B------:R-:W-:Y:S02]  /*ccb0*/  WARPGROUP.DEPBAR.LE gsb0, 0x0 ;  /* 0x00008000000079c5 */ /* 0x000fe40000010000 */
[----:B------:R-:W-:-:S07]  /*ccc0*/  WARPGROUP.ARRIVE ;  /* 0x00000000000079c5 */ /* 0x000fce0000000000 */
[----:B------:R-:W-:Y:S01]  /*ccd0*/  HGMMA.64x128x16.F32.BF16 R24, R208, gdesc[UR4].tnspB, R24, gsb0 ;  /* 0x41e00004d0187df0 */ /* 0x000fe20008001818 */
[----:B------:R-:W-:Y:S02]  /*cce0*/  R2UR UR6, R6 ;  /* 0x00000000060672ca */ /* 0x000fe400000e0000 */
[----:B------:R-:W-:Y:S01]  /*ccf0*/  R2UR UR7, R7 ;  /* 0x00000000070772ca */ /* 0x000fe200000e0000 */
[----:B------:R-:W-:-:S05]  /*cd00*/  @!P1 VIADD R7, R8, 0x34860 ;  /* 0x0003486008079836 */ /* 0x000fca0000000000 */
[----:B------:R-:W-:Y:S01]  /*cd10*/  @!P1 PRMT R7, RZ, 0x654, R7 ;  /* 0x00000654ff079816 */ /* 0x000fe20000000007 */
[----:B------:R-:W-:Y:S02]  /*cd20*/  WARPGROUP.DEPBAR.LE gsb0, 0x0 ;  /* 0x00008000000079c5 */ /* 0x000fe40000010000 */
[----:B------:R-:W-:-:S06]  /*cd30*/  WARPGROUP.ARRIVE ;  /* 0x00000000000079c5 */ /* 0x000fcc0000000000 */
[----:B------:R-:W-:Y:S01]  /*cd40*/  HGMMA.64x128x16.F32.BF16 R24, R212, gdesc[UR4].tnspB, R24, gsb0 ;  /* 0x41e00004d4187df0 */ /* 0x000fe20008001818 */
[----:B------:R-:W-:Y:S01]  /*cd50*/  R2UR UR6, R4 ;  /* 0x00000000040672ca */ /* 0x000fe200000e0000 */
[----:B------:R-:W-:Y:S01]  /*cd60*/  FADD.FTZ R4, R3, R10 ;  /* 0x0000000a03047221 */ /* 0x000fe20000010000 */
[----:B------:R-:W-:Y:S01]  /*cd70*/  R2UR UR7, R5 ;  /* 0x00000000050772ca */ /* 0x000fe200000e0000 */
[----:B------:R-:W0:Y:S04]  /*cd80*/  SHFL.BFLY PT, R3, R0, 0x1, 0x1f ;  /* 0x0c201f0000037f89 */ /* 0x000e2800000e0000 */
[----:B------:R-:W1:Y:S01]  /*cd90*/  SHFL.BFLY PT, R5, R4, 0x1, 0x1f ;  /* 0x0c201f0004057f89 */ /* 0x000e6200000e0000 */
[----:B0-----:R-:W-:Y:S01]  /*cda0*/  FADD.FTZ R12, R0, R3 ;  /* 0x00000003000c7221 */ /* 0x001fe20000010000 */
[----:B------:R-:W-:-:S02]  /*cdb0*/  SEL R3, RZ, 0x1, P2 ;  /* 0x00000001ff037807 */ /* 0x000fc40001000000 */
[----:B------:R-:W-:Y:S01]  /*cdc0*/  MOV R0, 0xff800000 ;  /* 0xff80000000007802 */ /* 0x000fe20000000f00 */
[----:B-1----:R-:W-:Y:S01]  /*cdd0*/  FADD.FTZ R13, R4, R5 ;  /* 0x00000005040d7221 */ /* 0x002fe20000010000 */
[----:B------:R-:W-:Y:S02]  /*cde0*/  FSETP.NE.FTZ.AND P0, PT, R12, RZ, PT ;  /* 0x000000ff0c00720b */ /* 0x000fe40003f15000 */
[----:B------:R-:W-:Y:S01]  /*cdf0*/  LOP3.LUT R16, R16, R3, RZ, 0x3c, !PT ;  /* 0x0000000310107212 */ /* 0x000fe200078e3cff */
[----:B------:R-:W-:Y:S01]  /*ce00*/  IMAD.MOV.U32 R3, RZ, RZ, -0x800000 ;  /* 0xff800000ff037424 */ /* 0x000fe200078e00ff */
        /* <DEDUP_REMOVED lines=14> */
[----:B------:R-:W-:Y:S03]  /*cef0*/  HGMMA.64x128x16.F32.BF16 R24, R216, gdesc[UR4].tnspB, R24, gsb0 ;  /* 0x41e00004d8187df0 */ /* 0x000fe60008001818 */
[----:B------:R-:W-:Y:S02]  /*cf00*/  WARPGROUP.DEPBAR.LE gsb0, 0x0 ;  /* 0x00008000000079c5 */ /* 0x000fe40000010000 */
        /* <DEDUP_REMOVED lines=65> */
[----:B------:R-:W-:-:S07]  /*d320*/  SEL R2, R11, RZ, P2 ;  /* 0x000000ff0b027207 */ /* 0x000fce0001000000 */
.L_x_7045:
        /* <DEDUP_REMOVED lines=11> */
[----:B------:R-:W-:Y:S01]  /*d3e0*/  F2FP.BF16.F32.PACK_AB R34, R57, R60 ;  /* 0x0000003c3922723e */ /* 0x000fe200000010ff */
[----:B------:R-:W-:Y:S01]  /*d3f0*/  ULDC.64 UR6, c[0x0][0x208] ;  /* 0x0000820000067ab9 */ /* 0x000fe20000000a00 */
[----:B------:R-:W3:Y:S01]  /*d400*/  LDC R60, c[0x0][0xbe8] ;  /* 0x0002fa00ff3c7b82 */ /* 0x000ee20000000800 */
[----:B------:R-:W-:Y:S02]  /*d410*/  F2FP.BF16.F32.PACK_AB R7, R7, R8 ;  /* 0x000000080707723e */ /* 0x000fe400000010ff */
[----:B------:R-:W-:Y:S02]  /*d420*/  F2FP.BF16.F32.PACK_AB R6, R6, R107 ;  /* 0x0000006b0606723e */ /* 0x000fe400000010ff */
[----:B------:R-:W-:-:S02]  /*d430*/  F2FP.BF16.F32.PACK_AB R32, R32, R61 ;  /* 0x0000003d2020723e */ /* 0x000fc400000010ff */
[----:B------:R-:W-:Y:S02]  /*d440*/  F2FP.BF16.F32.PACK_AB R35, R35, R54 ;  /* 0x000000362323723e */ /* 0x000fe400000010ff */
[----:B------:R-:W-:Y:S02]  /*d450*/  F2FP.BF16.F32.PACK_AB R56, R53, R56 ;  /* 0x000000383538723e */ /* 0x000fe400000010ff */
[----:B------:R-:W-:Y:S02]  /*d460*/  F2FP.BF16.F32.PACK_AB R57, R43, R46 ;  /* 0x0000002e2b39723e */ /* 0x000fe400000010ff */
[----:B------:R-:W-:Y:S02]  /*d470*/  F2FP.BF16.F32.PACK_AB R44, R41, R44 ;  /* 0x0000002c292c723e */ /* 0x000fe400000010ff */
[----:B------:R-:W-:Y:S01]  /*d480*/  F2FP.BF16.F32.PACK_AB R46, R29, R40 ;  /* 0x000000281d2e723e */ /* 0x000fe200000010ff */
[----:B------:R-:W-:Y:S01]  /*d490*/  IMAD.MOV.U32 R29, RZ, RZ, RZ ;  /* 0x000000ffff1d7224 */ /* 0x000fe200078e00ff */
[----:B------:R-:W-:-:S02]  /*d4a0*/  MOV R20, R28 ;  /* 0x0000001c00147202 */ /* 0x000fc40000000f00 */
[----:B--2---:R-:W-:-:S03]  /*d4b0*/  MOV R21, R5 ;  /* 0x0000000500157202 */ /* 0x004fc60000000f00 */
[----:B------:R-:W-:-:S03]  /*d4c0*/  IMAD.WIDE R4, R230, 0x2, R20 ;  /* 0x00000002e6047825 */ /* 0x000fc600078e0214 */
[C---:B------:R-:W-:Y:S02]  /*d4d0*/  IADD3 R59, P6, R4.reuse, 0x20, RZ ;  /* 0x00000020043b7810 */ /* 0x040fe40007fde0ff */
[C---:B------:R-:W-:Y:S02]  /*d4e0*/  IADD3 R71, P3, R4.reuse, 0x4000, RZ ;  /* 0x0000400004477810 */ /* 0x040fe40007f7e0ff */
[C---:B------:R-:W-:Y:S01]  /*d4f0*/  LOP3.LUT R9, R4.reuse, 0x380, RZ, 0xc0, !PT ;  /* 0x0000038004097812 */ /* 0x040fe200078ec0ff */
[--C-:B------:R-:W-:Y:S01]  /*d500*/  IMAD.X R31, RZ, RZ, R5.reuse, P6 ;  /* 0x000000ffff1f7224 */ /* 0x100fe200030e0605 */
[C---:B------:R-:W-:Y:S01]  /*d510*/  IADD3 R63, P5, R4.reuse, 0x40, RZ ;  /* 0x00000040043f7810 */ /* 0x040fe20007fbe0ff */
[--C-:B------:R-:W-:Y:S01]  /*d520*/  IMAD.X R15, RZ, RZ, R5.reuse, P3 ;  /* 0x000000ffff0f7224 */ /* 0x100fe200018e0605 */
[----:B------:R-:W-:Y:S02]  /*d530*/  IADD3 R67, P4, R4, 0x60, RZ ;  /* 0x0000006004437810 */ /* 0x000fe40007f9e0ff */
[----:B------:R-:W-:Y:S01]  /*d540*/  LOP3.LUT R14, R59, 0x380, RZ, 0xc0, !PT ;  /* 0x000003803b0e7812 */ /* 0x000fe200078ec0ff */
[--C-:B------:R-:W-:Y:S01]  /*d550*/  IMAD.X R27, RZ, RZ, R5.reuse, P5 ;  /* 0x000000ffff1b7224 */ /* 0x100fe200028e0605 */
[----:B------:R-:W-:Y:S01]  /*d560*/  LOP3.LUT R62, R71, 0x380, RZ, 0xc0, !PT ;  /* 0x00000380473e7812 */ /* 0x000fe200078ec0ff */
[----:B------:R-:W-:Y:S01]  /*d570*/  IMAD.X R25, RZ, RZ, R5, P4 ;  /* 0x000000ffff197224 */ /* 0x000fe200020e0605 */
[----:B------:R-:W-:-:S02]  /*d580*/  SHF.R.U64 R9, R9, 0x3, RZ ;  /* 0x0000000309097819 */ /* 0x000fc400000012ff */
[----:B------:R-:W-:Y:S02]  /*d590*/  LOP3.LUT R24, R63, 0x380, RZ, 0xc0, !PT ;  /* 0x000003803f187812 */ /* 0x000fe400078ec0ff */
[----:B-1----:R-:W-:Y:S02]  /*d5a0*/  LOP3.LUT R48, R67, 0x380, RZ, 0xc0, !PT ;  /* 0x0000038043307812 */ /* 0x002fe400078ec0ff */
[----:B------:R-:W-:Y:S01]  /*d5b0*/  SHF.R.U64 R14, R14, 0x3, RZ ;  /* 0x000000030e0e7819 */ /* 0x000fe200000012ff */
[----:B------:R-:W-:Y:S01]  /*d5c0*/  BAR.SYNC.DEFER_BLOCKING 0x1, 0x100 ;  /* 0x0044000000007b1d */ /* 0x000fe20000010000 */
[C---:B------:R-:W-:Y:S02]  /*d5d0*/  IADD3 R75, P2, R4.reuse, 0x4020, RZ ;  /* 0x00004020044b7810 */ /* 0x040fe40007f5e0ff */
[C---:B------:R-:W-:Y:S02]  /*d5e0*/  IADD3 R79, P1, R4.reuse, 0x4040, RZ ;  /* 0x00004040044f7810 */ /* 0x040fe40007f3e0ff */
[----:B------:R-:W-:Y:S01]  /*d5f0*/  IADD3 R66, P0, R4, 0x4060, RZ ;  /* 0x0000406004427810 */ /* 0x000fe20007f1e0ff */
[----:B------:R-:W-:Y:S01]  /*d600*/  IMAD.X R13, RZ, RZ, R5, P2 ;  /* 0x000000ffff0d7224 */ /* 0x000fe200010e0605 */
[----:B------:R-:W-:-:S02]  /*d610*/  SHF.R.U64 R62, R62, 0x3, RZ ;  /* 0x000000033e3e7819 */ /* 0x000fc400000012ff */
[----:B------:R-:W-:Y:S01]  /*d620*/  LOP3.LUT R4, R9, R4, RZ, 0x3c, !PT ;  /* 0x0000000409047212 */ /* 0x000fe200078e3cff */
[----:B------:R-:W-:Y:S01]  /*d630*/  IMAD.X R9, RZ, RZ, R5, P0 ;  /* 0x000000ffff097224 */ /* 0x000fe200000e0605 */
[----:B------:R-:W-:Y:S02]  /*d640*/  SHF.R.U64 R24, R24, 0x3, RZ ;  /* 0x0000000318187819 */ /* 0x000fe400000012ff */
[----:B------:R-:W-:Y:S02]  /*d650*/  SHF.R.U64 R48, R48, 0x3, RZ ;  /* 0x0000000330307819 */ /* 0x000fe400000012ff */
[----:B------:R-:W-:Y:S02]  /*d660*/  LOP3.LUT R30, R14, R59, RZ, 0x3c, !PT ;  /* 0x0000003b0e1e7212 */ /* 0x000fe400078e3cff */
[----:B------:R-:W-:Y:S02]  /*d670*/  LOP3.LUT R14, R62, R71, RZ, 0x3c, !PT ;  /* 0x000000473e0e7212 */ /* 0x000fe400078e3cff */
[----:B------:R-:W-:-:S02]  /*d680*/  IADD3.X R11, RZ, R5, RZ, P1, !PT ;  /* 0x00000005ff0b7210 */ /* 0x000fc40000ffe4ff */
[----:B------:R-:W-:Y:S02]  /*d690*/  MOV R71, R4 ;  /* 0x0000000400477202 */ /* 0x000fe40000000f00 */
[----:B------:R-:W-:Y:S02]  /*d6a0*/  LOP3.LUT R26, R24, R63, RZ, 0x3c, !PT ;  /* 0x0000003f181a7212 */ /* 0x000fe400078e3cff */
[----:B------:R-:W-:Y:S02]  /*d6b0*/  F2FP.BF16.F32.PACK_AB R5, R10, R109 ;  /* 0x0000006d0a05723e */ /* 0x000fe400000010ff */
[----:B------:R-:W-:Y:S02]  /*d6c0*/  LOP3.LUT R24, R48, R67, RZ, 0x3c, !PT ;  /* 0x0000004330187212 */ /* 0x000fe400078e3cff */
[----:B------:R-:W-:Y:S02]  /*d6d0*/  LOP3.LUT R10, R75, 0x380, RZ, 0xc0, !PT ;  /* 0x000003804b0a7812 */ /* 0x000fe400078ec0ff */
[----:B------:R-:W-:-:S02]  /*d6e0*/  LOP3.LUT R48, R79, 0x380, RZ, 0xc0, !PT ;  /* 0x000003804f307812 */ /* 0x000fc400078ec0ff */
[----:B------:R-:W-:Y:S02]  /*d6f0*/  LOP3.LUT R59, R66, 0x380, RZ, 0xc0, !PT ;  /* 0x00000380423b7812 */ /* 0x000fe400078ec0ff */
[----:B------:R-:W-:Y:S02]  /*d700*/  SHF.R.U64 R10, R10, 0x3, RZ ;  /* 0x000000030a0a7819 */ /* 0x000fe400000012ff */
[----:B------:R-:W-:Y:S02]  /*d710*/  SHF.R.U64 R48, R48, 0x3, RZ ;  /* 0x0000000330307819 */ /* 0x000fe400000012ff */
[----:B------:R-:W-:Y:S02]  /*d720*/  SHF.R.U64 R59, R59, 0x3, RZ ;  /* 0x000000033b3b7819 */ /* 0x000fe400000012ff */
[----:B------:R-:W-:Y:S02]  /*d730*/  F2FP.BF16.F32.PACK_AB R4, R12, R111 ;  /* 0x0000006f0c04723e */ /* 0x000fe400000010ff */
[----:B------:R-:W-:-:S02]  /*d740*/  LOP3.LUT R12, R10, R75, RZ, 0x3c, !PT ;  /* 0x0000004b0a0c7212 */ /* 0x000fc400078e3cff */
[----:B------:R-:W-:Y:S01]  /*d750*/  LOP3.LUT R10, R48, R79, RZ, 0x3c, !PT ;  /* 0x0000004f300a7212 */ /* 0x000fe200078e3cff */
[----:B------:R-:W1:Y:S01]  /*d760*/  LDC.64 R74, c[0x0][0xc00] ;  /* 0x00030000ff4a7b82 */ /* 0x000e620000000a00 */
[----:B------:R-:W-:Y:S01]  /*d770*/  LOP3.LUT R8, R59, R66, RZ, 0x3c, !PT ;  /* 0x000000423b087212 */ /* 0x000fe200078e3cff */
[----:B------:R2:W-:Y:S01]  /*d780*/  STSM.16.M88.4 [R71], R4 ;  /* 0x0000000447007844 */ /* 0x0005e20000000200 */
[----:B------:R-:W-:Y:S02]  /*d790*/  MOV R62, R10 ;  /* 0x0000000a003e7202 */ /* 0x000fe40000000f00 */
[----:B------:R-:W-:Y:S02]  /*d7a0*/  MOV R48, R8 ;  /* 0x0000000800307202 */ /* 0x000fe40000000f00 */
[----:B------:R-:W-:Y:S02]  /*d7b0*/  MOV R70, R30 ;  /* 0x0000001e00467202 */ /* 0x000fe40000000f00 */
[----:B------:R-:W-:Y:S01]  /*d7c0*/  F2FP.BF16.F32.PACK_AB R8, R104, R105 ;  /* 0x000000696808723e */ /* 0x000fe200000010ff */
[----:B------:R-:W4:Y:S01]  /*d7d0*/  LDC.64 R30, c[0x0][0xc00] ;  /* 0x00030000ff1e7b82 */ /* 0x000f220000000a00 */
        /* <DEDUP_REMOVED lines=9> */
[----:B------:R-:W-:Y:S02]  /*d870*/  MOV R66, R14 ;  /* 0x0000000e00427202 */ /* 0x000fe40000000f00 */
[----:B------:R-:W-:Y:S01]  /*d880*/  MOV R63, R12 ;  /* 0x0000000c003f7202 */ /* 0x000fe20000000f00 */
[----:B------:R2:W-:Y:S01]  /*d890*/  STSM.16.M88.4 [R59], R4 ;  /* 0x000000043b007844 */ /* 0x0005e20000000200 */
[----:B------:R-:W-:Y:S02]  /*d8a0*/  MOV R67, R24 ;  /* 0x0000001800437202 */ /* 0x000fe40000000f00 */
[----:B------:R-:W-:Y:S01]  /*d8b0*/  F2FP.BF16.F32.PACK_AB R12, R94, R95 ;  /* 0x0000005f5e0c723e */ /* 0x000fe200000010ff */
[----:B----4-:R-:W-:Y:S01]  /*d8c0*/  IMAD.WIDE R30, R22, 0x4, R30 ;  /* 0x00000004161e7825 */ /* 0x010fe200078e021e */
[----:B------:R-:W-:-:S02]  /*d8d0*/  F2FP.BF16.F32.PACK_AB R13, R69, R72 ;  /* 0x00000048450d723e */ /* 0x000fc400000010ff */
        /* <DEDUP_REMOVED lines=8> */
[----:B--2---:R-:W-:Y:S01]  /*d960*/  F2FP.BF16.F32.PACK_AB R59, R39, R42 ;  /* 0x0000002a273b723e */ /* 0x004fe200000010ff */
[----:B------:R4:W-:Y:S01]  /*d970*/  STSM.16.M88.4 [R66], R24 ;  /* 0x0000001842007844 */ /* 0x0009e20000000200 */
[----:B------:R-:W-:Y:S02]  /*d980*/  F2FP.BF16.F32.PACK_AB R45, R37, R38 ;  /* 0x00000026252d723e */ /* 0x000fe400000010ff */
[----:B------:R-:W-:Y:S01]  /*d990*/  F2FP.BF16.F32.PACK_AB R47, R87, R36 ;  /* 0x00000024572f723e */ /* 0x000fe200000010ff */
[----:B------:R4:W-:Y:S01]  /*d9a0*/  STSM.16.M88.4 [R63], R32 ;  /* 0x000000203f007844 */ /* 0x0009e20000000200 */
[----:B---3--:R-:W-:Y:S02]  /*d9b0*/  ISETP.NE.AND P1, PT, R60, 0x1, PT ;  /* 0x000000013c00780c */ /* 0x008fe40003f25270 */
[----:B------:R-:W-:Y:S01]  /*d9c0*/  ISETP.NE.U32.AND P2, PT, RZ, UR4, PT ;  /* 0x00000004ff007c0c */ /* 0x000fe2000bf45070 */
[----:B------:R4:W-:Y:S01]  /*d9d0*/  STSM.16.M88.4 [R62], R56 ;  /* 0x000000383e007844 */ /* 0x0009e20000000200 */
[----:B-1----:R-:W-:-:S03]  /*d9e0*/  ISETP.NE.U32.AND P0, PT, R74, RZ, PT ;  /* 0x000000ff4a00720c */ /* 0x002fc60003f05070 */
[----:B------:R4:W-:Y:S01]  /*d9f0*/  STSM.16.M88.4 [R48], R44 ;  /* 0x0000002c30007844 */ /* 0x0009e20000000200 */
[----:B------:R-:W-:Y:S01]  /*da00*/  BAR.SYNC.DEFER_BLOCKING 0x1, 0x100 ;  /* 0x0044000000007b1d */ /* 0x000fe20000010000 */
[----:B------:R-:W-:Y:S02]  /*da10*/  ISETP.NE.AND.EX P2, PT, RZ, UR5, PT, P2 ;  /* 0x00000005ff007c0c */ /* 0x000fe4000bf45320 */
[----:B------:R-:W-:-:S05]  /*da20*/  ISETP.NE.AND.EX P0, PT, R75, RZ, PT, P0 ;  /* 0x000000ff4b00720c */ /* 0x000fca0003f05300 */
[----:B------:R-:W1:Y:S08]  /*da30*/  @P1 LDC R6, c[0x0][0xbec] ;  /* 0x0002fb00ff061b82 */ /* 0x000e700000000800 */
[----:B------:R-:W2:Y:S01]  /*da40*/  @P1 LDC R11, c[0x0][0xbf0] ;  /* 0x0002fc00ff0b1b82 */ /* 0x000ea20000000800 */
[----:B------:R-:W-:Y:S01]  /*da50*/  @P2 LEA R4, P3, R22, UR4, 0x2 ;  /* 0x0000000416042c11 */ /* 0x000fe2000f8610ff */
[----:B------:R-:W-:-:S02]  /*da60*/  ULDC UR4, c[0x0][0xa88] ;  /* 0x0002a20000047ab9 */ /* 0x000fc40000000800 */
[----:B------:R-:W-:Y:S01]  /*da70*/  IMAD.U32 R7, RZ, RZ, UR4 ;  /* 0x00000004ff077e24 */ /* 0x000fe2000f8e00ff */
[----:B------:R-:W-:Y:S01]  /*da80*/  @P2 LEA.HI.X R5, R22, UR5, R222, 0x2, P3 ;  /* 0x0000000516052c11 */ /* 0x000fe200098f14de */
[----:B------:R4:W5:Y:S04]  /*da90*/  @P0 LDG.E R29, desc[UR6][R30.64] ;  /* 0x000000061e1d0981 */ /* 0x000968000c1e1900 */
[----:B------:R4:W5:Y:S01]  /*daa0*/  @P2 LDG.E R7, desc[UR6][R4.64] ;  /* 0x0000000604072981 */ /* 0x000962000c1e1900 */
[----:B------:R-:W-:Y:S05]  /*dab0*/  @P2 BRA `(.L_x_7069) ;  /* 0x0000000000142947 */ /* 0x000fea0003800000 */
[----:B------:R-:W-:Y:S05]  /*dac0*/  @!P0 BRA `(.L_x_7069) ;  /* 0x0000000000108947 */ /* 0x000fea0003800000 */
[----:B------:R-:W-:Y:S02]  /*dad0*/  ULDC.64 UR4, c[0x0][0x208] ;  /* 0x0000820000047ab9 */ /* 0x000fe40000000a00 */
[----:B----4-:R-:W3:Y:S04]  /*dae0*/  LDG.E R4, desc[UR4][R30.64] ;  /* 0x000000041e047981 */ /* 0x010ee8000c1e1900 */
[----:B-----5:R-:W3:Y:S02]  /*daf0*/  LDG.E R7, desc[UR4][R30.64+0x4] ;  /* 0x000004041e077981 */ /* 0x020ee4000c1e1900 */
[----:B---3--:R-:W-:-:S07]  /*db00*/  IMAD.IADD R7, R7, 0x1, -R4 ;  /* 0x0000000107077824 */ /* 0x008fce00078e0a04 */
.L_x_7069:
[----:B----4-:R-:W-:Y:S01]  /*db10*/  SHF.R.S32.HI R48, RZ, 0x1f, R220 ;  /* 0x0000001fff307819 */ /* 0x010fe200000114dc */
[----:B------:R-:W-:Y:S01]  /*db20*/  IMAD R15, R221, 0x80, R229 ;  /* 0x00000080dd0f7824 */ /* 0x000fe200078e02e5 */
[----:B------:R-:W-:Y:S01]  /*db30*/  ULDC.64 UR4, c[0x0][0xb90] ;  /* 0x0002e40000047ab9 */ /* 0x000fe20000000a00 */
[--C-:B-----5:R-:W-:Y:S01]  /*db40*/  SHF.R.S32.HI R31, RZ, 0x1f, R29.reuse ;  /* 0x0000001fff1f7819 */ /* 0x120fe2000001141d */
[----:B------:R-:W-:Y:S01]  /*db50*/  IMAD.MOV.U32 R30, RZ, RZ, R29 ;  /* 0x000000ffff1e7224 */ /* 0x000fe200078e001d */
[----:B------:R-:W-:Y:S01]  /*db60*/  SEL R222, R222, RZ, !P0 ;  /* 0x000000ffdede7207 */ /* 0x000fe20004000000 */
[----:B------:R-:W-:Y:S01]  /*db70*/  IMAD R5, R48, UR4, RZ ;  /* 0x0000000430057c24 */ /* 0x000fe2000f8e02ff */
[----:B------:R-:W-:Y:S01]  /*db80*/  SEL R57, R22, RZ, !P0 ;  /* 0x000000ff16397207 */ /* 0x000fe20004000000 */
[----:B-1----:R-:W-:Y:S01]  /*db90*/  @P1 IMAD.HI.U32 R6, R15, R6, RZ ;  /* 0x000000060f061227 */ /* 0x002fe200078e00ff */
[----:B------:R-:W-:-:S03]  /*dba0*/  ULDC.64 UR6, c[0x0][0x208] ;  /* 0x0000820000067ab9 */ /* 0x000fc60000000a00 */
[C---:B------:R-:W-:Y:S02]  /*dbb0*/  IMAD R13, R220.reuse, UR5, R5 ;  /* 0x00000005dc0d7c24 */ /* 0x040fe4000f8e0205 */
[----:B------:R-:W-:Y:S01]  /*dbc0*/  IMAD.MOV.U32 R9, RZ, RZ, R15 ;  /* 0x000000ffff097224 */ /* 0x000fe200078e000f */
[----:B--2---:R-:W-:Y:S01]  /*dbd0*/  @P1 SHF.R.U32.HI R9, RZ, R11, R6 ;  /* 0x0000000bff091219 */ /* 0x004fe20000011606 */
[----:B------:R-:W-:Y:S01]  /*dbe0*/  IMAD.WIDE.U32 R4, R220, UR4, R30 ;  /* 0x00000004dc047c25 */ /* 0x000fe2000f8e001e */
[----:B------:R-:W-:-:S03]  /*dbf0*/  ULDC.64 UR4, c[0x0][0xb98] ;  /* 0x0002e60000047ab9 */ /* 0x000fc60000000a00 */
[----:B------:R-:W-:Y:S01]  /*dc00*/  IMAD R11, R223, 0x40, R17 ;  /* 0x00000040df0b7824 */ /* 0x000fe200078e0211 */
[----:B------:R-:W-:Y:S01]  /*dc10*/  IADD3 R5, R5, R13, RZ ;  /* 0x0000000d05057210 */ /* 0x000fe20007ffe0ff */
        /* <DEDUP_REMOVED lines=13> */
[----:B------:R-:W-:Y:S01]  /*dcf0*/  IMAD R22, R221, 0x80, R227 ;  /* 0x00000080dd167824 */ /* 0x000fe200078e02e3 */
[----:B------:R-:W-:Y:S01]  /*dd00*/  IADD3.X R5, R13, R5, R8, P2, !PT ;  /* 0x000000050d057210 */ /* 0x000fe200017fe408 */
[----:B------:R-:W-:Y:S01]  /*dd10*/  IMAD R59, R7, R60, RZ ;  /* 0x0000003c073b7224 */ /* 0x000fe200078e02ff */
[----:B------:R-:W-:Y:S01]  /*dd20*/  IADD3 R9, P3, R20, 0x2000, RZ ;  /* 0x0000200014097810 */ /* 0x000fe20007f7e0ff */
[----:B------:R-:W-:Y:S01]  /*dd30*/  IMAD R10, R6, UR4, RZ ;  /* 0x00000004060a7c24 */ /* 0x000fe2000f8e02ff */
[----:B------:R-:W-:Y:S01]  /*dd40*/  IADD3 R15, P0, R20, 0x1000, RZ ;  /* 0x00001000140f7810 */ /* 0x000fe20007f1e0ff */
[----:B------:R-:W-:Y:S01]  /*dd50*/  IMAD.WIDE.U32 R4, R11, UR4, R4 ;  /* 0x000000040b047c25 */ /* 0x000fe2000f8e0004 */
[----:B------:R-:W-:-:S02]  /*dd60*/  LOP3.LUT R8, R9, 0x380, RZ, 0xc0, !PT ;  /* 0x0000038009087812 */ /* 0x000fc400078ec0ff */
[----:B------:R-:W-:Y:S01]  /*dd70*/  LOP3.LUT R40, R41, 0x380, RZ, 0xc0, !PT ;  /* 0x0000038029287812 */ /* 0x000fe200078ec0ff */
[----:B------:R-:W-:Y:S01]  /*dd80*/  IMAD R13, R11, UR5, R10 ;  /* 0x000000050b0d7c24 */ /* 0x000fe2000f8e020a */
[----:B------:R-:W-:Y:S01]  /*dd90*/  ULDC.64 UR4, c[0x0][0xb50] ;  /* 0x0002d40000047ab9 */ /* 0x000fe20000000a00 */
[----:B------:R-:W-:Y:S01]  /*dda0*/  SHF.R.U64 R6, R8, 0x3, RZ ;  /* 0x0000000308067819 */ /* 0x000fe200000012ff */
[----:B------:R-:W-:Y:S01]  /*ddb0*/  IMAD.X R7, RZ, RZ, R21, P3 ;  /* 0x000000ffff077224 */ /* 0x000fe200018e0615 */
[----:B------:R-:W-:Y:S01]  /*ddc0*/  LEA R10, P4, R4, UR4, 0x2 ;  /* 0x00000004040a7c11 */ /* 0x000fe2000f8810ff */
[----:B------:R-:W-:Y:S01]  /*ddd0*/  IMAD.IADD R5, R5, 0x1, R13 ;  /* 0x0000000105057824 */ /* 0x000fe200078e020d */
[----:B------:R-:W-:Y:S01]  /*dde0*/  LOP3.LUT R6, R6, R9, RZ, 0x3c, !PT ;  /* 0x0000000906067212 */ /* 0x000fe200078e3cff */
[----:B------:R-:W-:Y:S01]  /*ddf0*/  IMAD.X R13, RZ, RZ, R21, P0 ;  /* 0x000000ffff0d7224 */ /* 0x000fe200000e0615 */
[----:B------:R-:W-:Y:S01]  /*de00*/  IADD3 R9, P2, R20, 0x3000, RZ ;  /* 0x0000300014097810 */ /* 0x000fe20007f5e0ff */
[----:B------:R-:W-:Y:S01]  /*de10*/  SHFL.IDX PT, R52, R10, RZ, 0x1c1f ;  /* 0x001c1fff0a347589 */ /* 0x000fe200000e0000 */
[----:B------:R-:W-:Y:S01]  /*de20*/  LEA.HI.X R14, R4, UR5, R5, 0x2, P4 ;  /* 0x00000005040e7c11 */ /* 0x000fe2000a0f1405 */
[----:B------:R-:W-:Y:S01]  /*de30*/  VIADD R4, R22, 0x8 ;  /* 0x0000000816047836 */ /* 0x000fe20000000000 */
[----:B------:R-:W-:Y:S01]  /*de40*/  LOP3.LUT R8, R9, 0x380, RZ, 0xc0, !PT ;  /* 0x0000038009087812 */ /* 0x000fe200078ec0ff */
[----:B------:R-:W-:Y:S01]  /*de50*/  SHFL.IDX PT, R54, R10, 0x1, 0x1c1f ;  /* 0x003c1f000a367f89 */ /* 0x000fe200000e0000 */
[----:B------:R-:W-:Y:S01]  /*de60*/  LOP3.LUT P0, RZ, R225, 0x3, RZ, 0xc0, !PT ;  /* 0x00000003e1ff7812 */ /* 0x000fe2000780c0ff */
[----:B------:R-:W-:Y:S01]  /*de70*/  ULDC.64 UR4, c[0x0][0xaa0] ;  /* 0x0002a80000047ab9 */ /* 0x000fe20000000a00 */
[----:B------:R-:W-:Y:S01]  /*de80*/  SHF.R.U64 R8, R8, 0x3, RZ ;  /* 0x0000000308087819 */ /* 0x000fe200000012ff */
[----:B------:R-:W1:Y:S01]  /*de90*/  SHFL.IDX PT, R53, R14, RZ, 0x1c1f ;  /* 0x001c1fff0e357589 */ /* 0x000e6200000e0000 */
[----:B------:R-:W-:-:S02]  /*dea0*/  IADD3 R37, P4, R20, 0x6000, RZ ;  /* 0x0000600014257810 */ /* 0x000fc40007f9e0ff */
[----:B------:R-:W-:Y:S01]  /*deb0*/  LOP3.LUT R8, R8, R9, RZ, 0x3c, !PT ;  /* 0x0000000908087212 */ /* 0x000fe200078e3cff */
[----:B------:R-:W2:Y:S01]  /*dec0*/  SHFL.IDX PT, R55, R14, 0x1, 0x1c1f ;  /* 0x003c1f000e377f89 */ /* 0x000ea200000e0000 */
[----:B------:R-:W-:Y:S01]  /*ded0*/  IMAD.X R9, RZ, RZ, R21, P2 ;  /* 0x000000ffff097224 */ /* 0x000fe200010e0615 */
[-C--:B------:R-:W-:Y:S02]  /*dee0*/  ISETP.GE.OR P2, PT, R22, R59.reuse, P0 ;  /* 0x0000003b1600720c */ /* 0x080fe40000746670 */
[----:B------:R-:W-:Y:S02]  /*def0*/  ISETP.GE.OR P0, PT, R4, R59, P0 ;  /* 0x0000003b0400720c */ /* 0x000fe40000706670 */
[----:B------:R-:W-:Y:S02]  /*df00*/  LOP3.LUT R11, R20, 0x380, RZ, 0xc0, !PT ;  /* 0x00000380140b7812 */ /* 0x000fe400078ec0ff */
[----:B------:R-:W-:Y:S02]  /*df10*/  LOP3.LUT R36, R37, 0x380, RZ, 0xc0, !PT ;  /* 0x0000038025247812 */ /* 0x000fe400078ec0ff */
[----:B------:R-:W-:-:S02]  /*df20*/  SHF.R.U64 R11, R11, 0x3, RZ ;  /* 0x000000030b0b7819 */ /* 0x000fc400000012ff */
[----:B------:R-:W-:Y:S02]  /*df30*/  IADD3 R5, P3, R20, 0x7000, RZ ;  /* 0x0000700014057810 */ /* 0x000fe40007f7e0ff */
[----:B------:R-:W-:Y:S02]  /*df40*/  SHF.R.U64 R44, R44, 0x3, RZ ;  /* 0x000000032c2c7819 */ /* 0x000fe400000012ff */
[----:B------:R-:W-:Y:S01]  /*df50*/  SHF.R.U64 R40, R40, 0x3, RZ ;  /* 0x0000000328287819 */ /* 0x000fe200000012ff */
[--C-:B------:R-:W-:Y:S01]  /*df60*/  IMAD.X R33, RZ, RZ, R21.reuse, P3 ;  /* 0x000000ffff217224 */ /* 0x100fe200018e0615 */
[----:B------:R-:W-:Y:S02]  /*df70*/  SHF.R.U64 R36, R36, 0x3, RZ ;  /* 0x0000000324247819 */ /* 0x000fe400000012ff */
[----:B------:R-:W-:Y:S01]  /*df80*/  LOP3.LUT R20, R11, R20, RZ, 0x3c, !PT ;  /* 0x000000140b147212 */ /* 0x000fe200078e3cff */
[----:B-1----:R1:W-:Y:S01]  /*df90*/  @!P2 ST.E desc[UR6][R52.64], R0 ;  /* 0x000000003400a985 */ /* 0x0023e2000c101906 */
[----:B------:R-:W-:Y:S01]  /*dfa0*/  LOP3.LUT R44, R44, R45, RZ, 0x3c, !PT ;  /* 0x0000002d2c2c7212 */ /* 0x000fe200078e3cff */
[--C-:B------:R-:W-:Y:S01]  /*dfb0*/  IMAD.X R45, RZ, RZ, R21.reuse, P6 ;  /* 0x000000ffff2d7224 */ /* 0x100fe200030e0615 */
[----:B------:R-:W-:Y:S01]  /*dfc0*/  LOP3.LUT R40, R40, R41, RZ, 0x3c, !PT ;  /* 0x0000002928287212 */ /* 0x000fe200078e3cff */
[----:B--2---:R2:W-:Y:S01]  /*dfd0*/  @!P0 ST.E desc[UR6][R54.64], R3 ;  /* 0x0000000336008985 */ /* 0x0045e2000c101906 */
[----:B------:R-:W-:Y:S01]  /*dfe0*/  LOP3.LUT R36, R36, R37, RZ, 0x3c, !PT ;  /* 0x0000002524247212 */ /* 0x000fe200078e3cff */
[----:B------:R-:W-:Y:S01]  /*dff0*/  IMAD.X R37, RZ, RZ, R21, P4 ;  /* 0x000000ffff257224 */ /* 0x000fe200020e0615 */
[----:B------:R-:W-:Y:S01]  /*e000*/  IADD3.X R41, RZ, R21, RZ, P5, !PT ;  /* 0x00000015ff297210 */ /* 0x000fe20002ffe4ff */
[----:B------:R3:W5:Y:S01]  /*e010*/  LD.E.128 R24, desc[UR6][R20.64] ;  /* 0x0000000614187980 */ /* 0x000762000c101d00 */
[----:B------:R-:W-:-:S02]  /*e020*/  LOP3.LUT R12, R15, 0x380, RZ, 0xc0, !PT ;  /* 0x000003800f0c7812 */ /* 0x000fc400078ec0ff */
[----:B------:R-:W-:Y:S01]  /*e030*/  LOP3.LUT R4, R5, 0x380, RZ, 0xc0, !PT ;  /* 0x0000038005047812 */ /* 0x000fe200078ec0ff */
[----:B-1----:R-:W1:Y:S01]  /*e040*/  @P1 LDC R53, c[0x0][0xbec] ;  /* 0x0002fb00ff351b82 */ /* 0x002e620000000800 */
[----:B------:R-:W-:Y:S01]  /*e050*/  IMAD R0, R31, UR4, RZ ;  /* 0x000000041f007c24 */ /* 0x000fe2000f8e02ff */
[----:B------:R-:W-:Y:S01]  /*e060*/  SHF.R.U64 R12, R12, 0x3, RZ ;  /* 0x000000030c0c7819 */ /* 0x000fe200000012ff */
[----:B------:R-:W5:Y:S01]  /*e070*/  LD.E.128 R8, desc[UR6][R8.64] ;  /* 0x0000000608087980 */ /* 0x000f62000c101d00 */
[----:B------:R-:W-:Y:S01]  /*e080*/  SHF.R.U64 R4, R4, 0x3, RZ ;  /* 0x0000000304047819 */ /* 0x000fe200000012ff */
[C---:B--2---:R-:W-:Y:S01]  /*e090*/  IMAD R3, R29.reuse, UR5, R0 ;  /* 0x000000051d037c24 */ /* 0x044fe2000f8e0200 */
[----:B------:R-:W-:Y:S01]  /*e0a0*/  LOP3.LUT R12, R12, R15, RZ, 0x3c, !PT ;  /* 0x0000000f0c0c7212 */ /* 0x000fe200078e3cff */
[----:B---3--:R-:W-:Y:S01]  /*e0b0*/  IMAD.WIDE.U32 R20, R29, UR4, RZ ;  /* 0x000000041d147c25 */ /* 0x008fe2000f8e00ff */
[----:B------:R-:W-:Y:S01]  /*e0c0*/  ULDC.64 UR4, c[0x0][0xae8] ;  /* 0x0002ba0000047ab9 */ /* 0x000fe20000000a00 */
[----:B------:R-:W2:Y:S01]  /*e0d0*/  @P1 LDC R29, c[0x0][0xbf0] ;  /* 0x0002fc00ff1d1b82 */ /* 0x000ea20000000800 */
[----:B------:R-:W-:Y:S01]  /*e0e0*/  LOP3.LUT R32, R4, R5, RZ, 0x3c, !PT ;  /* 0x0000000504207212 */ /* 0x000fe200078e3cff */
[----:B------:R-:W-:Y:S01]  /*e0f0*/  IMAD R0, R23, 0x20, R223 ;  /* 0x0000002017007824 */ /* 0x000fe200078e02df */
[----:B------:R-:W5:Y:S01]  /*e100*/  LD.E.128 R12, desc[UR6][R12.64] ;  /* 0x000000060c0c7980 */ /* 0x000f62000c101d00 */
[----:B------:R-:W-:-:S02]  /*e110*/  IMAD.IADD R21, R21, 0x1, R3 ;  /* 0x0000000115157824 */ /* 0x000fc400078e0203 */
[----:B------:R-:W-:Y:S01]  /*e120*/  IMAD R3, R48, UR4, RZ ;  /* 0x0000000430037c24 */ /* 0x000fe2000f8e02ff */
[----:B------:R-:W5:Y:S01]  /*e130*/  LD.E.128 R4, desc[UR6][R6.64] ;  /* 0x0000000606047980 */ /* 0x000f62000c101d00 */
[----:B------:R-:W-:Y:S02]  /*e140*/  IMAD R30, R221, 0x80, R0 ;  /* 0x00000080dd1e7824 */ /* 0x000fe400078e0200 */
[C---:B------:R-:W-:Y:S01]  /*e150*/  IMAD R3, R220.reuse, UR5, R3 ;  /* 0x00000005dc037c24 */ /* 0x040fe2000f8e0203 */
[----:B------:R-:W5:Y:S01]  /*e160*/  LD.E.128 R44, desc[UR6][R44.64] ;  /* 0x000000062c2c7980 */ /* 0x000f62000c101d00 */
[----:B------:R-:W-:Y:S01]  /*e170*/  IMAD.WIDE.U32 R20, R220, UR4, R20 ;  /* 0x00000004dc147c25 */ /* 0x000fe2000f8e0014 */
[----:B------:R-:W-:Y:S02]  /*e180*/  ULDC.64 UR4, c[0x0][0xaf0] ;  /* 0x0002bc0000047ab9 */ /* 0x000fe40000000a00 */
[----:B------:R-:W5:Y:S01]  /*e190*/  LD.E.128 R40, desc[UR6][R40.64] ;  /* 0x0000000628287980 */ /* 0x000f62000c101d00 */
[----:B-1----:R-:W-:-:S03]  /*e1a0*/  @P1 IMAD.HI.U32 R0, R30, R53, RZ ;  /* 0x000000351e001227 */ /* 0x002fc600078e00ff */
[----:B------:R-:W5:Y:S01]  /*e1b0*/  LD.E.128 R36, desc[UR6][R36.64] ;  /* 0x0000000624247980 */ /* 0x000f62000c101d00 */
[----:B------:R-:W-:Y:S02]  /*e1c0*/  IMAD.IADD R21, R21, 0x1, R3 ;  /* 0x0000000115157824 */ /* 0x000fe400078e0203 */
[----:B------:R-:W-:Y:S01]  /*e1d0*/  IMAD.MOV.U32 R3, RZ, RZ, R30 ;  /* 0x000000ffff037224 */ /* 0x000fe200078e001e */
[----:B------:R-:W5:Y:S01]  /*e1e0*/  LD.E.128 R32, desc[UR6][R32.64] ;  /* 0x0000000620207980 */ /* 0x000f62000c101d00 */
[----:B------:R-:W-:Y:S01]  /*e1f0*/  IMAD R22, R222, UR4, RZ ;  /* 0x00000004de167c24 */ /* 0x000fe2000f8e02ff */
[----:B--2---:R-:W-:Y:S01]  /*e200*/  @P1 SHF.R.U32.HI R3, RZ, R29, R0 ;  /* 0x0000001dff031219 */ /* 0x004fe20000011600 */
[C---:B------:R-:W-:Y:S01]  /*e210*/  IMAD.WIDE.U32 R20, R57.reuse, UR4, R20 ;  /* 0x0000000439147c25 */ /* 0x040fe2000f8e0014 */
[----:B------:R-:W-:Y:S01]  /*e220*/  @!PT LDS RZ, [RZ] ;  /* 0x00000000fffff984 */ /* 0x000fe20000000800 */
[----:B------:R-:W-:Y:S01]  /*e230*/  @!PT LDS RZ, [RZ] ;  /* 0x00000000fffff984 */ /* 0x000fe20000000800 */
[----:B------:R-:W-:Y:S01]  /*e240*/  @!PT LDS RZ, [RZ] ;  /* 0x00000000fffff984 */ /* 0x000fe20000000800 */
[----:B------:R-:W-:Y:S01]  /*e250*/  @!PT LDS RZ, [RZ] ;  /* 0x00000000fffff984 */ /* 0x000fe20000000800 */
[----:B------:R1:W-:Y:S06]  /*e260*/  MEMBAR.ALL.CTA ;  /* 0x0000000000007992 */ /* 0x0003ec0000008000 */
[----:B-1----:R-:W1:Y:S01]  /*e270*/  FENCE.VIEW.ASYNC.S ;  /* 0x00000000000073c6 */ /* 0x002e620000000000 */
[--C-:B------:R-:W-:Y:S01]  /*e280*/  SHF.R.S32.HI R0, RZ, 0x1f, R3.reuse ;  /* 0x0000001fff007819 */ /* 0x100fe20000011403 */
[----:B------:R-:W-:Y:S01]  /*e290*/  IMAD R29, R57, UR5, R22 ;  /* 0x00000005391d7c24 */ /* 0x000fe2000f8e0216 */
[----:B------:R-:W-:Y:S01]  /*e2a0*/  ULDC.64 UR4, c[0x0][0xae0] ;  /* 0x0002b80000047ab9 */ /* 0x000fe20000000a00 */
[----:B------:R-:W-:-:S02]  /*e2b0*/  IMAD.MOV R31, RZ, RZ, -R3 ;  /* 0x000000ffff1f7224 */ /* 0x000fc400078e0a03 */
[----:B------:R-:W-:Y:S01]  /*e2c0*/  IMAD R0, R0, UR4, RZ ;  /* 0x0000000400007c24 */ /* 0x000fe2000f8e02ff */
[----:B------:R-:W-:Y:S01]  /*e2d0*/  IADD3 R21, R21, R29, RZ ;  /* 0x0000001d15157210 */ /* 0x000fe20007ffe0ff */
        /* <DEDUP_REMOVED lines=12> */
[----:B------:R-:W-:-:S02]  /*e3a0*/  VIADD R0, R30, 0x20 ;  /* 0x000000201e007836 */ /* 0x000fc40000000000 */
[----:B0-----:R-:W-:Y:S01]  /*e3b0*/  VIADD R28, R28, 0x34820 ;  /* 0x000348201c1c7836 */ /* 0x001fe20000000000 */
[----:B------:R-:W-:Y:S01]  /*e3c0*/  LEA R22, P3, R20, UR4, 0x1 ;  /* 0x0000000414167c11 */ /* 0x000fe2000f8608ff */
[----:B------:R-:W-:Y:S01]  /*e3d0*/  IMAD.IADD R3, R21, 0x1, R3 ;  /* 0x0000000115037824 */ /* 0x000fe200078e0203 */
[-C--:B------:R-:W-:Y:S01]  /*e3e0*/  ISETP.GE.AND P0, PT, R0, R59.reuse, PT ;  /* 0x0000003b0000720c */ /* 0x080fe20003f06270 */
[----:B------:R-:W-:Y:S01]  /*e3f0*/  VIADD R0, R30, 0x40 ;  /* 0x000000401e007836 */ /* 0x000fe20000000000 */
[----:B------:R-:W-:Y:S02]  /*e400*/  PRMT R28, RZ, 0x654, R28 ;  /* 0x00000654ff1c7816 */ /* 0x000fe4000000001c */
[----:B------:R-:W-:Y:S01]  /*e410*/  LEA.HI.X R3, R20, UR5, R3, 0x1, P3 ;  /* 0x0000000514037c11 */ /* 0x000fe200098f0c03 */
[----:B------:R-:W-:Y:S01]  /*e420*/  BSSY B1, `(.L_x_7070) ;  /* 0x0000010000017945 */ /* 0x000fe20003800000 */
[----:B------:R-:W-:Y:S01]  /*e430*/  ISETP.GE.AND P1, PT, R0, R59, PT ;  /* 0x0000003b0000720c */ /* 0x000fe20003f26270 */
[----:B-1----:R0:W-:Y:S02]  /*e440*/  SYNCS.ARRIVE.TRANS64.RED.A1T0 RZ, [R28+URZ], RZ ;  /* 0x000000ff1cff79a7 */ /* 0x0021e4000810043f */
[----:B------:R1:W2:Y:S04]  /*e450*/  SHFL.IDX PT, R0, R3, RZ, 0x181f ;  /* 0x00181fff03007589 */ /* 0x0002a800000e0000 */
[----:B0-----:R1:W0:Y:S01]  /*e460*/  SHFL.IDX PT, R28, R22, RZ, 0x181f ;  /* 0x00181fff161c7589 */ /* 0x00122200000e0000 */
[----:B------:R-:W-:Y:S05]  /*e470*/  @P2 BRA `(.L_x_7071) ;  /* 0x0000000000282947 */ /* 0x000fea0003800000 */
[----:B------:R-:W-:Y:S01]  /*e480*/  ULDC UR4, c[0x0][0xac8] ;  /* 0x0002b20000047ab9 */ /* 0x000fe20000000800 */
[----:B------:R-:W-:Y:S01]  /*e490*/  ULDC.64 UR6, c[0x0][0x208] ;  /* 0x0000820000067ab9 */ /* 0x000fe20000000a00 */
[----:B------:R-:W-:Y:S02]  /*e4a0*/  ISETP.GE.AND P2, PT, R17, UR4, PT ;  /* 0x0000000411007c0c */ /* 0x000fe4000bf46270 */
[----:B------:R-:W-:-:S11]  /*e4b0*/  ISETP.GE.AND P3, PT, R19, UR4, PT ;  /* 0x0000000413007c0c */ /* 0x000fd6000bf66270 */
[-C--:B0-----:R-:W-:Y:S02]  /*e4c0*/  @!P2 LEA R20, P4, R17, R28.reuse, 0x1 ;  /* 0x0000001c1114a211 */ /* 0x081fe400078808ff */
[----:B------:R-:W-:Y:S02]  /*e4d0*/  @!P3 LEA R28, P5, R19, R28, 0x1 ;  /* 0x0000001c131cb211 */ /* 0x000fe400078a08ff */
[-C--:B--2---:R-:W-:Y:S02]  /*e4e0*/  @!P2 LEA.HI.X R21, R17, R0.reuse, R232, 0x1, P4 ;  /* 0x000000001115a211 */ /* 0x084fe400020f0ce8 */
[----:B------:R-:W-:-:S03]  /*e4f0*/  @!P3 LEA.HI.X R29, R19, R0, R231, 0x1, P5 ;  /* 0x00000000131db211 */ /* 0x000fc600028f0ce7 */
[----:B-----5:R3:W-:Y:S04]  /*e500*/  @!P2 ST.E.128 desc[UR6][R20.64], R24 ;  /* 0x000000181400a985 */ /* 0x0207e8000c101d06 */
[----:B------:R3:W-:Y:S02]  /*e510*/  @!P3 ST.E.128 desc[UR6][R28.64], R44 ;  /* 0x0000002c1c00b985 */ /* 0x0007e4000c101d06 */
.L_x_7071:
[----:B------:R-:W-:Y:S05]  /*e520*/  BSYNC B1 ;  /* 0x0000000000017941 */ /* 0x000fea0003800000 */
.L_x_7070:
[----:B--2---:R2:W4:Y:S01]  /*e530*/  SHFL.IDX PT, R0, R3, 0x1, 0x181f ;  /* 0x00381f0003007f89 */ /* 0x00452200000e0000 */
[----:B------:R-:W-:Y:S03]  /*e540*/  BSSY B1, `(.L_x_7072) ;  /* 0x000000d000017945 */ /* 0x000fe60003800000 */
[----:B---3-5:R2:W3:Y:S01]  /*e550*/  SHFL.IDX PT, R24, R22, 0x1, 0x181f ;  /* 0x00381f0016187f89 */ /* 0x0284e200000e0000 */
[----:B------:R-:W-:Y:S05]  /*e560*/  @P0 BRA `(.L_x_7073) ;  /* 0x0000000000280947 */ /* 0x000fea0003800000 */
[----:B------:R-:W-:Y:S01]  /*e570*/  ULDC UR4, c[0x0][0xac8] ;  /* 0x0002b20000047ab9 */ /* 0x000fe20000000800 */
[----:B------:R-:W-:Y:S01]  /*e580*/  ULDC.64 UR6, c[0x0][0x208] ;  /* 0x0000820000067ab9 */ /* 0x000fe20000000a00 */
[----:B------:R-:W-:Y:S02]  /*e590*/  ISETP.GE.AND P3, PT, R17, UR4, PT ;  /* 0x0000000411007c0c */ /* 0x000fe4000bf66270 */
[----:B------:R-:W-:-:S11]  /*e5a0*/  ISETP.GE.AND P4, PT, R19, UR4, PT ;  /* 0x0000000413007c0c */ /* 0x000fd6000bf86270 */
[-C--:B---3--:R-:W-:Y:S02]  /*e5b0*/  @!P3 LEA R20, P0, R17, R24.reuse, 0x1 ;  /* 0x000000181114b211 */ /* 0x088fe400078008ff */
[----:B------:R-:W-:Y:S02]  /*e5c0*/  @!P4 LEA R24, P2, R19, R24, 0x1 ;  /* 0x000000181318c211 */ /* 0x000fe400078408ff */
[-C--:B----4-:R-:W-:Y:S02]  /*e5d0*/  @!P3 LEA.HI.X R21, R17, R0.reuse, R232, 0x1, P0 ;  /* 0x000000001115b211 */ /* 0x090fe400000f0ce8 */
[----:B------:R-:W-:-:S03]  /*e5e0*/  @!P4 LEA.HI.X R25, R19, R0, R231, 0x1, P2 ;  /* 0x000000001319c211 */ /* 0x000fc600010f0ce7 */
[----:B------:R3:W-:Y:S04]  /*e5f0*/  @!P3 ST.E.128 desc[UR6][R20.64], R12 ;  /* 0x0000000c1400b985 */ /* 0x0007e8000c101d06 */
[----:B------:R3:W-:Y:S02]  /*e600*/  @!P4 ST.E.128 desc[UR6][R24.64], R40 ;  /* 0x000000281800c985 */ /* 0x0007e4000c101d06 */
.L_x_7073:
[----:B------:R-:W-:Y:S05]  /*e610*/  BSYNC B1 ;  /* 0x0000000000017941 */ /* 0x000fea0003800000 */
.L_x_7072:
[----:B----4-:R4:W0:Y:S01]  /*e620*/  SHFL.IDX PT, R0, R3, 0x2, 0x181f ;  /* 0x00581f0003007f89 */ /* 0x01082200000e0000 */
[----:B------:R-:W-:Y:S03]  /*e630*/  BSSY B1, `(.L_x_7074) ;  /* 0x000000d000017945 */ /* 0x000fe60003800000 */
[----:B---3--:R4:W3:Y:S01]  /*e640*/  SHFL.IDX PT, R14, R22, 0x2, 0x181f ;  /* 0x00581f00160e7f89 */ /* 0x0088e200000e0000 */
[----:B------:R-:W-:Y:S05]  /*e650*/  @P1 BRA `(.L_x_7075) ;  /* 0x0000000000281947 */ /* 0x000fea0003800000 */
[----:B------:R-:W-:Y:S01]  /*e660*/  ULDC UR4, c[0x0][0xac8] ;  /* 0x0002b20000047ab9 */ /* 0x000fe20000000800 */
[----:B------:R-:W-:Y:S01]  /*e670*/  ULDC.64 UR6, c[0x0][0x208] ;  /* 0x0000820000067ab9 */ /* 0x000fe20000000a00 */
[----:B------:R-:W-:Y:S02]  /*e680*/  ISETP.GE.AND P2, PT, R17, UR4, PT ;  /* 0x0000000411007c0c */ /* 0x000fe4000bf46270 */
[----:B------:R-:W-:-:S11]  /*e690*/  ISETP.GE.AND P3, PT, R19, UR4, PT ;  /* 0x0000000413007c0c */ /* 0x000fd6000bf66270 */
[-C--:B---3--:R-:W-:Y:S02]  /*e6a0*/  @!P2 LEA R12, P0, R17, R14.reuse, 0x1 ;  /* 0x0000000e110ca211 */ /* 0x088fe400078008ff */
[----:B------:R-:W-:Y:S02]  /*e6b0*/  @!P3 LEA R14, P1, R19, R14, 0x1 ;  /* 0x0000000e130eb211 */ /* 0x000fe400078208ff */
[-C--:B0-----:R-:W-:Y:S02]  /*e6c0*/  @!P2 LEA.HI.X R13, R17, R0.reuse, R232, 0x1, P0 ;  /* 0x00000000110da211 */ /* 0x081fe400000f0ce8 */
[----:B------:R-:W-:-:S03]  /*e6d0*/  @!P3 LEA.HI.X R15, R19, R0, R231, 0x1, P1 ;  /* 0x00000000130fb211 */ /* 0x000fc600008f0ce7 */
[----:B------:R0:W-:Y:S04]  /*e6e0*/  @!P2 ST.E.128 desc[UR6][R12.64], R4 ;  /* 0x000000040c00a985 */ /* 0x0001e8000c101d06 */
[----:B------:R0:W-:Y:S02]  /*e6f0*/  @!P3 ST.E.128 desc[UR6][R14.64], R36 ;  /* 0x000000240e00b985 */ /* 0x0001e4000c101d06 */
.L_x_7075:
[----:B------:R-:W-:Y:S05]  /*e700*/  BSYNC B1 ;  /* 0x0000000000017941 */ /* 0x000fea0003800000 */
.L_x_7074:
[----:B0-----:R-:W-:Y:S01]  /*e710*/  VIADD R0, R30, 0x60 ;  /* 0x000000601e007836 */ /* 0x001fe20000000000 */
[----:B------:R0:W0:Y:S04]  /*e720*/  SHFL.IDX PT, R6, R3, 0x3, 0x181f ;  /* 0x00781f0003067f89 */ /* 0x00002800000e0000 */
[----:B------:R-:W-:Y:S01]  /*e730*/  ISETP.GE.AND P0, PT, R0, R59, PT ;  /* 0x0000003b0000720c */ /* 0x000fe20003f06270 */
[----:B-12-4-:R-:W1:-:S12]  /*e740*/  SHFL.IDX PT, R22, R22, 0x3, 0x181f ;  /* 0x00781f0016167f89 */ /* 0x016e5800000e0000 */
[----:B------:R-:W-:Y:S05]  /*e750*/  @P0 BRA `(.L_x_7076) ;  /* 0x0000000c00080947 */ /* 0x000fea0003800000 */
[----:B------:R-:W-:Y:S01]  /*e760*/  ULDC UR4, c[0x0][0xac8] ;  /* 0x0002b20000047ab9 */ /* 0x000fe20000000800 */
[----:B------:R-:W-:Y:S01]  /*e770*/  ULDC.64 UR6, c[0x0][0x208] ;  /* 0x0000820000067ab9 */ /* 0x000fe20000000a00 */
[----:B------:R-:W-:-:S13]  /*e780*/  ISETP.GE.AND P1, PT, R17, UR4, PT ;  /* 0x0000000411007c0c */ /* 0x000fda000bf26270 */
[----:B-1----:R-:W-:-:S04]  /*e790*/  @!P1 LEA R4, P0, R17, R22, 0x1 ;  /* 0x0000001611049211 */ /* 0x002fc800078008ff */
[----:B0-----:R-:W-:Y:S02]  /*e7a0*/  @!P1 LEA.HI.X R5, R17, R6, R232, 0x1, P0 ;  /* 0x0000000611059211 */ /* 0x001fe400000f0ce8 */
[----:B------:R-:W-:-:S03]  /*e7b0*/  ISETP.GE.AND P0, PT, R19, UR4, PT ;  /* 0x0000000413007c0c */ /* 0x000fc6000bf06270 */
[----:B------:R2:W-:Y:S10]  /*e7c0*/  @!P1 ST.E.128 desc[UR6][R4.64], R8 ;  /* 0x0000000804009985 */ /* 0x0005f4000c101d06 */
[----:B------:R-:W-:Y:S05]  /*e7d0*/  @P0 BRA `(.L_x_7076) ;  /* 0x0000000800e80947 */ /* 0x000fea0003800000 */
[----:B--2---:R-:W-:Y:S01]  /*e7e0*/  LEA R4, P0, R19, R22, 0x1 ;  /* 0x0000001613047211 */ /* 0x004fe200078008ff */
[----:B------:R-:W-:-:S03]  /*e7f0*/  ULDC.64 UR4, c[0x0][0x208] ;  /* 0x0000820000047ab9 */ /* 0x000fc60000000a00 */
[----:B------:R-:W-:-:S05]  /*e800*/  LEA.HI.X R5, R19, R6, R231, 0x1, P0 ;  /* 0x0000000613057211 */ /* 0x000fca00000f0ce7 */
[----:B------:R4:W-:Y:S01]  /*e810*/  ST.E.128 desc[UR4][R4.64], R32 ;  /* 0x0000002004007985 */ /* 0x0009e2000c101d04 */
[----:B------:R-:W-:Y:S05]  /*e820*/  BRA `(.L_x_7076) ;  /* 0x0000000800d47947 */ /* 0x000fea0003800000 */
.L_x_7068:
[----:B------:R-:W2:Y:S01]  /*e830*/  LDC.64 R6, c[0x0][0xc00] ;  /* 0x00030000ff067b82 */ /* 0x000ea20000000a00 */
[C---:B------:R-:W-:Y:S01]  /*e840*/  IMAD.SHL.U32 R5, R22.reuse, 0x4, RZ ;  /* 0x0000000416057824 */ /* 0x040fe200078e00ff */
[----:B------:R-:W-:Y:S01]  /*e850*/  SHF.L.U64.HI R0, R22, 0x2, R222 ;  /* 0x0000000216007819 */ /* 0x000fe200000102de */
[----:B------:R-:W-:Y:S01]  /*e860*/  ULDC.64 UR4, c[0x0][0xc08] ;  /* 0x0003020000047ab9 */ /* 0x000fe20000000a00 */
[----:B------:R-:W-:Y:S01]  /*e870*/  IMAD.MOV.U32 R3, RZ, RZ, RZ ;  /* 0x000000ffff037224 */ /* 0x000fe200078e00ff */
[----:B------:R-:W-:-:S03]  /*e880*/  ULDC.64 UR6, c[0x0][0x208] ;  /* 0x0000820000067ab9 */ /* 0x000fc60000000a00 */
[----:B------:R-:W3:Y:S01]  /*e890*/  LDC R25, c[0x0][0xbe8] ;  /* 0x0002fa00ff197b82 */ /* 0x000ee20000000800 */
[----:B--2---:R-:W-:Y:S02]  /*e8a0*/  ISETP.NE.U32.AND P0, PT, R6, RZ, PT ;  /* 0x000000ff0600720c */ /* 0x004fe40003f05070 */
[----:B------:R-:W-:Y:S02]  /*e8b0*/  IADD3 R6, P1, R5, R6, RZ ;  /* 0x0000000605067210 */ /* 0x000fe40007f3e0ff */
[----:B------:R-:W-:Y:S02]  /*e8c0*/  ISETP.NE.AND.EX P0, PT, R7, RZ, PT, P0 ;  /* 0x000000ff0700720c */ /* 0x000fe40003f05300 */
[----:B------:R-:W-:Y:S02]  /*e8d0*/  IADD3.X R7, R0, R7, RZ, P1, !PT ;  /* 0x0000000700077210 */ /* 0x000fe40000ffe4ff */
[----:B------:R-:W-:-:S04]  /*e8e0*/  ISETP.NE.U32.AND P1, PT, RZ, UR4, PT ;  /* 0x00000004ff007c0c */ /* 0x000fc8000bf25070 */
[----:B------:R-:W-:Y:S02]  /*e8f0*/  ISETP.NE.AND.EX P1, PT, RZ, UR5, PT, P1 ;  /* 0x00000005ff007c0c */ /* 0x000fe4000bf25310 */
[----:B------:R-:W-:-:S03]  /*e900*/  ISETP.GE.AND P3, PT, R233, 0x80, PT ;  /* 0x00000080e900780c */ /* 0x000fc60003f66270 */
[----:B------:R2:W5:Y:S08]  /*e910*/  @P0 LDG.E R3, desc[UR6][R6.64] ;  /* 0x0000000606030981 */ /* 0x000570000c1e1900 */
        /* <DEDUP_REMOVED lines=14> */
.L_x_7077:
        /* <DEDUP_REMOVED lines=21> */
[----:B------:R-:W2:Y:S01]  /*eb50*/  @P0 LDC R15, c[0x0][0xbec] ;  /* 0x0002fb00ff0f0b82 */ /* 0x000ea20000000800 */
[----:B------:R-:W-:Y:S01]  /*eb60*/  IMAD R9, R220, UR5, R9 ;  /* 0x00000005dc097c24 */ /* 0x000fe2000f8e0209 */
[----:B------:R-:W-:-:S04]  /*eb70*/  ULDC.64 UR4, c[0x0][0xb98] ;  /* 0x0002e60000047ab9 */ /* 0x000fc80000000a00 */
[----:B------:R-:W-:Y:S02]  /*eb80*/  IADD3 R5, R5, R9, RZ ;  /* 0x0000000905057210 */ /* 0x000fe40007ffe0ff */
        /* <DEDUP_REMOVED lines=22> */
.L_x_7079:
[----:B------:R-:W-:Y:S05]  /*ecf0*/  BSYNC B1 ;  /* 0x0000000000017941 */ /* 0x000fea0003800000 */
.L_x_7078:
        /* <DEDUP_REMOVED lines=56> */
[----:B------:R3:W-:Y:S04]  /*f080*/  @!P4 ST.E.128 desc[UR6][R8.64], RZ ;  /* 0x000000ff0800c985 */ /* 0x0007e8000c101d06 */
[----:B------:R3:W-:Y:S02]  /*f090*/  @!P5 ST.E.128 desc[UR6][R4.64], RZ ;  /* 0x000000ff0400d985 */ /* 0x0007e4000c101d06 */
.L_x_7081:
[----:B------:R-:W-:Y:S05]  /*f0a0*/  BSYNC B1 ;  /* 0x0000000000017941 */ /* 0x000fea0003800000 */
.L_x_7080:
        /* <DEDUP_REMOVED lines=12> */
[----:B------:R0:W-:Y:S04]  /*f170*/  @!P3 ST.E.128 desc[UR6][R8.64], RZ ;  /* 0x000000ff0800b985 */ /* 0x0001e8000c101d06 */
[----:B------:R0:W-:Y:S02]  /*f180*/  @!P4 ST.E.128 desc[UR6][R4.64], RZ ;  /* 0x000000ff0400c985 */ /* 0x0001e4000c101d06 */
.L_x_7083:
[----:B------:R-:W-:Y:S05]  /*f190*/  BSYNC B1 ;  /* 0x0000000000017941 */ /* 0x000fea0003800000 */
.L_x_7082:
[----:B0-----:R0:W0:Y:S01]  /*f1a0*/  SHFL.IDX PT, R0, R3, 0x2, 0x181f ;  /* 0x00581f0003007f89 */ /* 0x00102200000e0000 */
[----:B------:R-:W-:Y:S03]  /*f1b0*/  BSSY B1, `(.L_x_7084) ;  /* 0x000000d000017945 */ /* 0x000fe60003800000 */
[----:B---3--:R3:W0:Y:S01]  /*f1c0*/  SHFL.IDX PT, R4, R6, 0x2, 0x181f ;  /* 0x00581f0006047f89 */ /* 0x00862200000e0000 */
[----:B------:R-:W-:Y:S05]  /*f1d0*/  @P0 BRA `(.L_x_7085) ;  /* 0x0000000000280947 */ /* 0x000fea0003800000 */
[----:B------:R-:W-:Y:S01]  /*f1e0*/  ULDC UR4, c[0x0][0xac8] ;  /* 0x0002b20000047ab9 */ /* 0x000fe20000000800 */
[----:B------:R-:W-:Y:S01]  /*f1f0*/  ULDC.64 UR6, c[0x0][0x208] ;  /* 0x0000820000067ab9 */ /* 0x000fe20000000a00 */
[----:B------:R-:W-:Y:S02]  /*f200*/  ISETP.GE.AND P2, PT, R17, UR4, PT ;  /* 0x0000000411007c0c */ /* 0x000fe4000bf46270 */
[----:B------:R-:W-:-:S11]  /*f210*/  ISETP.GE.AND P3, PT, R19, UR4, PT ;  /* 0x0000000413007c0c */ /* 0x000fd6000bf66270 */
[-C--:B0-----:R-:W-:Y:S02]  /*f220*/  @!P2 LEA R8, P0, R17, R4.reuse, 0x1 ;  /* 0x000000041108a211 */ /* 0x081fe400078008ff */
[----:B------:R-:W-:Y:S02]  /*f230*/  @!P3 LEA R4, P1, R19, R4, 0x1 ;  /* 0x000000041304b211 */ /* 0x000fe400078208ff */
[-C--:B------:R-:W-:Y:S02]  /*f240*/  @!P2 LEA.HI.X R9, R17, R0.reuse, R232, 0x1, P0 ;  /* 0x000000001109a211 */ /* 0x080fe400000f0ce8 */
[----:B------:R-:W-:-:S03]  /*f250*/  @!P3 LEA.HI.X R5, R19, R0, R231, 0x1, P1 ;  /* 0x000000001305b211 */ /* 0x000fc600008f0ce7 */
[----:B------:R0:W-:Y:S04]  /*f260*/  @!P2 ST.E.128 desc[UR6][R8.64], RZ ;  /* 0x000000ff0800a985 */ /* 0x0001e8000c101d06 */
[----:B------:R0:W-:Y:S02]  /*f270*/  @!P3 ST.E.128 desc[UR6][R4.64], RZ ;  /* 0x000000ff0400b985 */ /* 0x0001e4000c101d06 */
.L_x_7085:
[----:B------:R-:W-:Y:S05]  /*f280*/  BSYNC B1 ;  /* 0x0000000000017941 */ /* 0x000fea0003800000 */
.L_x_7084:
[----:B0-----:R-:W-:Y:S01]  /*f290*/  VIADD R0, R10, 0x60 ;  /* 0x000000600a007836 */ /* 0x001fe20000000000 */
[----:B------:R0:W0:Y:S04]  /*f2a0*/  SHFL.IDX PT, R8, R3, 0x3, 0x181f ;  /* 0x00781f0003087f89 */ /* 0x00002800000e0000 */
[----:B------:R-:W-:Y:S01]  /*f2b0*/  ISETP.GE.AND P0, PT, R0, R25, PT ;  /* 0x000000190000720c */ /* 0x000fe20003f06270 */
[----:B------:R0:W0:-:S12]  /*f2c0*/  SHFL.IDX PT, R4, R6, 0x3, 0x181f ;  /* 0x00781f0006047f89 */ /* 0x00001800000e0000 */
[----:B------:R-:W-:Y:S05]  /*f2d0*/  @P0 BRA `(.L_x_7076) ;  /* 0x0000000000280947 */ /* 0x000fea0003800000 */
[----:B------:R-:W-:Y:S01]  /*f2e0*/  ULDC UR4, c[0x0][0xac8] ;  /* 0x0002b20000047ab9 */ /* 0x000fe20000000800 */
[----:B------:R-:W-:Y:S01]  /*f2f0*/  ULDC.64 UR6, c[0x0][0x208] ;  /* 0x0000820000067ab9 */ /* 0x000fe20000000a00 */
[----:B------:R-:W-:Y:S02]  /*f300*/  ISETP.GE.AND P2, PT, R17, UR4, PT ;  /* 0x0000000411007c0c */ /* 0x000fe4000bf46270 */
[----:B------:R-:W-:-:S11]  /*f310*/  ISETP.GE.AND P3, PT, R19, UR4, PT ;  /* 0x0000000413007c0c */ /* 0x000fd6000bf66270 */
[-C--:B0-234-:R-:W-:Y:S02]  /*f320*/  @!P2 LEA R6, P0, R17, R4.reuse, 0x1 ;  /* 0x000000041106a211 */ /* 0x09dfe400078008ff */
[----:B------:R-:W-:Y:S02]  /*f330*/  @!P3 LEA R4, P1, R19, R4, 0x1 ;  /* 0x000000041304b211 */ /* 0x000fe400078208ff */
[-C--:B------:R-:W-:Y:S02]  /*f340*/  @!P2 LEA.HI.X R7, R17, R8.reuse, R232, 0x1, P0 ;  /* 0x000000081107a211 */ /* 0x080fe400000f0ce8 */
[----:B------:R-:W-:-:S03]  /*f350*/  @!P3 LEA.HI.X R5, R19, R8, R231, 0x1, P1 ;  /* 0x000000081305b211 */ /* 0x000fc600008f0ce7 */
[----:B------:R0:W-:Y:S04]  /*f360*/  @!P2 ST.E.128 desc[UR6][R6.64], RZ ;  /* 0x000000ff0600a985 */ /* 0x0001e8000c101d06 */
[----:B------:R0:W-:Y:S02]  /*f370*/  @!P3 ST.E.128 desc[UR6][R4.64], RZ ;  /* 0x000000ff0400b985 */ /* 0x0001e4000c101d06 */
.L_x_7076:
[----:B------:R-:W-:Y:S05]  /*f380*/  BSYNC B0 ;  /* 0x0000000000007941 */ /* 0x000fea0003800000 */
.L_x_7067:
[----:B------:R-:W-:Y:S02]  /*f390*/  ULDC UR4, c[0x0][0xc3c] ;  /* 0x00030f0000047ab9 */ /* 0x000fe40000000800 */
[----:B-1----:R-:W-:-:S13]  /*f3a0*/  ISETP.GE.AND P0, PT, R51, UR4, PT ;  /* 0x0000000433007c0c */ /* 0x002fda000bf06270 */
[----:B------:R-:W-:Y:S05]  /*f3b0*/  @!P0 BRA `(.L_x_7086) ;  /* 0xffffff18008c8947 */ /* 0x000fea000383ffff */
[----:B------:R-:W-:Y:S05]  /*f3c0*/  EXIT ;  /* 0x000000000000794d */ /* 0x000fea0003800000 */
.L_x_7042:
[----:B------:R-:W-:-:S08]  /*f3d0*/  NOP ;  /* 0x0000000000007918 */ /* 0x000fd00000000000 */
[----:B--2---:R-:W0:-:S00]  /*f3e0*/  USETMAXREG.DEALLOC.CTAPOOL 0x18 ;  /* 0x00000018000079c8 */ /* 0x004e0000080e0500 */
        /* <DEDUP_REMOVED lines=14> */
.L_x_7087:
        /* <DEDUP_REMOVED lines=19> */
[----:B-1----:R-:W-:-:S04]  /*f600*/  SEL R7, R4, RZ, P1 ;  /* 0x000000ff04077207 */ /* 0x002fc80000800000 */
[----:B------:R-:W-:-:S05]  /*f610*/  IADD3 R7, R0, R7, RZ ;  /* 0x0000000700077210 */ /* 0x000fca0007ffe0ff */
        /* <DEDUP_REMOVED lines=22> */
.L_x_7093:
[----:B------:R-:W-:Y:S01]  /*f780*/  UIADD3 UR4, UR4, 0x1f, URZ ;  /* 0x0000001f04047890 */ /* 0x000fe2000fffe03f */
[----:B------:R-:W-:-:S05]  /*f790*/  IMAD.U32 R19, RZ, RZ, UR7 ;  /* 0x00000007ff137e24 */ /* 0x000fca000f8e00ff */
[----:B0-----:R-:W-:-:S13]  /*f7a0*/  ISETP.LE.AND P6, PT, R6, UR4, PT ;  /* 0x0000000406007c0c */ /* 0x001fda000bfc3270 */
[----:B------:R-:W-:Y:S05]  /*f7b0*/  @P6 BRA `(.L_x_7090) ;  /* 0x0000000400246947 */ /* 0x000fea0003800000 */
[----:B------:R-:W-:Y:S01]  /*f7c0*/  IADD3 R7, R5, UR4, RZ ;  /* 0x0000000405077c10 */ /* 0x000fe2000fffe0ff */
[----:B------:R-:W-:Y:S01]  /*f7d0*/  BSSY B0, `(.L_x_7091) ;  /* 0x0000008000007945 */ /* 0x000fe20003800000 */
[----:B------:R-:W-:Y:S02]  /*f7e0*/  IMAD.MOV.U32 R0, RZ, RZ, RZ ;  /* 0x000000ffff007224 */ /* 0x000fe400078e00ff */
[----:B------:R-:W-:-:S13]  /*f7f0*/  ISETP.GE.OR P6, PT, R7, R6, !P0 ;  /* 0x000000060700720c */ /* 0x000fda00047c6670 */
[----:B------:R-:W-:Y:S05]  /*f800*/  @P6 BRA `(.L_x_7092) ;  /* 0x0000000000106947 */ /* 0x000fea0003800000 */
[----:B------:R-:W0:Y:S01]  /*f810*/  LDC.64 R2, c[0x0][0xc80] ;  /* 0x00032000ff027b82 */ /* 0x000e220000000a00 */
[----:B------:R-:W-:Y:S01]  /*f820*/  ULDC.64 UR8, c[0x0][0x208] ;  /* 0x0000820000087ab9 */ /* 0x000fe20000000a00 */
[----:B0-----:R-:W-:-:S05]  /*f830*/  IMAD.WIDE R2, R7, 0x4, R2 ;  /* 0x0000000407027825 */ /* 0x001fca00078e0202 */
[----:B------:R0:W5:Y:S02]  /*f840*/  LDG.E R0, desc[UR8][R2.64] ;  /* 0x0000000802007981 */ /* 0x000164000c1e1900 */
.L_x_7092:
[----:B------:R-:W-:Y:S05]  /*f850*/  BSYNC B0 ;  /* 0x0000000000007941 */ /* 0x000fea0003800000 */
.L_x_7091:
        /* <DEDUP_REMOVED lines=20> */
[----:B------:R-:W-:Y:S01]  /*f9a0*/  IMAD.MOV.U32 R2, RZ, RZ, R9 ;  /* 0x000000ffff027224 */ /* 0x000fe200078e0009 */
[----:B------:R-:W-:-:S07]  /*f9b0*/  MOV R7, R3 ;  /* 0x0000000300077202 */ /* 0x000fce0000000f00 */
.L_x_7089:
        /* <DEDUP_REMOVED lines=16> */
.L_x_7094:
        /* <DEDUP_REMOVED lines=18> */
[----:B------:R-:W-:-:S06]  /*fbe0*/  @P0 IADD3 R2, R2, 0x1, RZ ;  /* 0x0000000102020810 */ /* 0x000fcc0007ffe0ff */
[----:B------:R-:W-:Y:S01]  /*fbf0*/  @!P2 IMAD.MOV R2, RZ, RZ, -R2 ;  /* 0x000000ffff02a224 */ /* 0x000fe200078e0a02 */
[----:B------:R-:W-:-:S05]  /*fc00*/  @!P1 LOP3.LUT R2, RZ, R0, RZ, 0x33, !PT ;  /* 0x00000000ff029212 */ /* 0x000fca00078e33ff */
[--C-:B------:R-:W-:Y:S02]  /*fc10*/  IMAD.MOV R3, RZ, RZ, -R2.reuse ;  /* 0x000000ffff037224 */ /* 0x100fe400078e0a02 */
[----:B------:R-:W-:Y:S02]  /*fc20*/  IMAD.MOV.U32 R18, RZ, RZ, R2 ;  /* 0x000000ffff127224 */ /* 0x000fe400078e0002 */
[----:B------:R-:W-:Y:S01]  /*fc30*/  IMAD R17, R0, R3, R17 ;  /* 0x0000000300117224 */ /* 0x000fe200078e0211 */
[----:B------:R-:W-:Y:S06]  /*fc40*/  BRA `(.L_x_7095) ;  /* 0x00000000000c7947 */ /* 0x000fec0003800000 */
.L_x_7090:
[----:B------:R-:W-:Y:S02]  /*fc50*/  IMAD.MOV.U32 R17, RZ, RZ, RZ ;  /* 0x000000ffff117224 */ /* 0x000fe400078e00ff */
[----:B------:R-:W-:Y:S02]  /*fc60*/  IMAD.U32 R16, RZ, RZ, UR6 ;  /* 0x00000006ff107e24 */ /* 0x000fe4000f8e00ff */
[----:B------:R-:W-:-:S07]  /*fc70*/  IMAD.MOV.U32 R18, RZ, RZ, RZ ;  /* 0x000000ffff127224 */ /* 0x000fce00078e00ff */
.L_x_7095:
[----:B------:R-:W-:-:S13]  /*fc80*/  ISETP.NE.AND P0, PT, R5, RZ, PT ;  /* 0x000000ff0500720c */ /* 0x000fda0003f05270 */
[----:B------:R-:W0:Y:S01]  /*fc90*/  @!P0 S2R R3, SR_CgaCtaId ;  /* 0x0000000000038919 */ /* 0x000e220000008800 */
[----:B------:R-:W-:-:S04]  /*fca0*/  @!P0 MOV R0, 0x400 ;  /* 0x0000040000008802 */ /* 0x000fc80000000f00 */
[----:B0-----:R-:W-:-:S05]  /*fcb0*/  @!P0 LEA R0, R3, R0, 0x18 ;  /* 0x0000000003008211 */ /* 0x001fca00078ec0ff */
[----:B------:R0:W-:Y:S01]  /*fcc0*/  @!P0 STS.128 [R0+0x348d0], R16 ;  /* 0x0348d01000008388 */ /* 0x0001e20000000c00 */
[----:B------:R-:W-:Y:S06]  /*fcd0*/  BAR.ARV 0x5, 0x180 ;  /* 0x0146000000007b1d */ /* 0x000fec0000002000 */
.L_x_7088:
        /* <DEDUP_REMOVED lines=14> */
[C---:B0-----:R-:W-:Y:S02]  /*fdc0*/  SHF.L.U32 R0, R5.reuse, 0x3, RZ ;  /* 0x0000000305007819 */ /* 0x041fe400000006ff */
[----:B------:R-:W-:Y:S02]  /*fdd0*/  LOP3.LUT R4, R5, 0x7f, RZ, 0xc0, !PT ;  /* 0x0000007f05047812 */ /* 0x000fe400078ec0ff */
[----:B------:R-:W-:-:S02]  /*fde0*/  LOP3.LUT R2, R0, 0x1f8, RZ, 0xc0, !PT ;  /* 0x000001f800027812 */ /* 0x000fc400078ec0ff */
[----:B------:R-:W-:Y:S02]  /*fdf0*/  LOP3.LUT R0, R0, 0x38, RZ, 0xc0, !PT ;  /* 0x0000003800007812 */ /* 0x000fe400078ec0ff */
[----:B------:R-:W-:Y:S01]  /*fe00*/  LOP3.LUT R3, R2, 0x38, R5, 0x78, !PT ;  /* 0x0000003802037812 */ /* 0x000fe200078e7805 */
[----:B------:R-:W-:Y:S01]  /*fe10*/  IMAD.SHL.U32 R2, R4, 0x8, RZ ;  /* 0x0000000804027824 */ /* 0x000fe200078e00ff */
[----:B------:R-:W-:-:S04]  /*fe20*/  LOP3.LUT R0, R0, 0x40, RZ, 0xfc, !PT ;  /* 0x0000004000007812 */ /* 0x000fc800078efcff */
[----:B------:R-:W-:Y:S01]  /*fe30*/  LOP3.LUT R3, R3, 0x200, R2, 0xf8, !PT ;  /* 0x0000020003037812 */ /* 0x000fe200078ef802 */
[----:B------:R-:W-:Y:S01]  /*fe40*/  IMAD.SHL.U32 R2, R5, 0x10, RZ ;  /* 0x0000001005027824 */ /* 0x000fe200078e00ff */
[----:B------:R-:W-:Y:S01]  /*fe50*/  SHF.R.U32.HI R5, RZ, 0x3, R4 ;  /* 0x00000003ff057819 */ /* 0x000fe20000011604 */
[----:B------:R-:W-:-:S03]  /*fe60*/  IMAD.U32 R4, RZ, RZ, UR4 ;  /* 0x00000004ff047e24 */ /* 0x000fc6000f8e00ff */
[----:B------:R-:W-:Y:S01]  /*fe70*/  LOP3.LUT R2, R5, 0x70, R2, 0xf8, !PT ;  /* 0x0000007005027812 */ /* 0x000fe200078ef802 */
[----:B------:R-:W-:Y:S01]  /*fe80*/  IMAD R3, R3, 0x2, R4 ;  /* 0x0000000203037824 */ /* 0x000fe200078e0204 */
[----:B------:R0:W-:Y:S01]  /*fe90*/  STL [R1+0x4], R4 ;  /* 0x0000040401007387 */ /* 0x0001e20000100800 */
[----:B------:R-:W-:-:S03]  /*fea0*/  IMAD.MOV.U32 R2, RZ, RZ, 0x1 ;  /* 0x00000001ff027424 */ /* 0x000fc600078e00ff */
[----:B------:R0:W-:Y:S04]  /*feb0*/  STL [R1+0x24], R3 ;  /* 0x0000240301007387 */ /* 0x0001e80000100800 */
[----:B------:R0:W-:Y:S04]  /*fec0*/  STL [R1+0x8], RZ ;  /* 0x000008ff01007387 */ /* 0x0001e80000100800 */
[----:B------:R0:W-:Y:S04]  /*fed0*/  STL [R1+0x10], R2 ;  /* 0x0000100201007387 */ /* 0x0001e80000100800 */
[----:B------:R0:W-:Y:S02]  /*fee0*/  STL [R1+0x50], RZ ;  /* 0x000050ff01007387 */ /* 0x0001e40000100800 */
.L_x_7195:
[----:B0-----:R-:W0:Y:S01]  /*fef0*/  LDC.64 R2, c[0x0][0xc88] ;  /* 0x00032200ff027b82 */ /* 0x001e220000000a00 */
[----:B------:R-:W-:Y:S01]  /*ff00*/  ULDC.64 UR4, c[0x0][0x208] ;  /* 0x0000820000047ab9 */ /* 0x000fe20000000a00 */
[----:B0-----:R-:W-:-:S05]  /*ff10*/  IMAD.WIDE R2, R19, 0x4, R2 ;  /* 0x0000000413027825 */ /* 0x001fca00078e0202 */
[----:B--2---:R-:W2:Y:S01]  /*ff20*/  LDG.E R11, desc[UR4][R2.64] ;  /* 0x00000004020b7981 */ /* 0x004ea2000c1e1900 */
        /* <DEDUP_REMOVED lines=19> */
[----:B------:R-:W-:Y:S02]  /*10060*/  ISETP.NE.AND.EX P1, PT, RZ, UR5, PT, P1 ;  /* 0x00000005ff007c0c */ /* 0x000fe4000bf25310 */
[----:B------:R-:W-:Y:S01]  /*10070*/  ISETP.NE.U32.AND P2, PT, RZ, UR6, PT ;  /* 0x00000006ff007c0c */ /* 0x000fe2000bf45070 */
[----:B------:R-:W-:Y:S01]  /*10080*/  STL [R1], R10 ;  /* 0x0000000a01007387 */ /* 0x000fe20000100800 */
[----:B------:R-:W-:Y:S02]  /*10090*/  ISETP.NE.U32.AND P0, PT, RZ, UR8, PT ;  /* 0x00000008ff007c0c */ /* 0x000fe4000bf05070 */
[----:B------:R-:W-:Y:S01]  /*100a0*/  ISETP.NE.AND.EX P2, PT, RZ, UR7, PT, P2 ;  /* 0x00000007ff007c0c */ /* 0x000fe2000bf45320 */
[----:B------:R-:W-:Y:S01]  /*100b0*/  STL [R1+0x1c], R9 ;  /* 0x00001c0901007387 */ /* 0x000fe20000100800 */
[----:B------:R-:W-:Y:S02]  /*100c0*/  ISETP.NE.AND.EX P0, PT, RZ, UR9, PT, P0 ;  /* 0x00000009ff007c0c */ /* 0x000fe4000bf05300 */
[----:B-1----:R-:W-:-:S02]  /*100d0*/  IADD3 R2, P3, R10, UR4, RZ ;  /* 0x000000040a027c10 */ /* 0x002fc4000ff7e0ff */
[C---:B0-----:R-:W-:Y:S02]  /*100e0*/  IADD3 R4, P4, R10.reuse, UR8, RZ ;  /* 0x000000080a047c10 */ /* 0x041fe4000ff9e0ff */
[C---:B------:R-:W-:Y:S01]  /*100f0*/  IADD3.X R3, R9.reuse, UR5, RZ, P3, !PT ;  /* 0x0000000509037c10 */ /* 0x040fe20009ffe4ff */
[----:B------:R-:W-:Y:S01]  /*10100*/  ULDC UR4, c[0x0][0x288] ;  /* 0x0000a20000047ab9 */ /* 0x000fe20000000800 */
[----:B----4-:R-:W-:Y:S02]  /*10110*/  MOV R8, RZ ;  /* 0x000000ff00087202 */ /* 0x010fe40000000f00 */
[----:B------:R-:W-:Y:S01]  /*10120*/  IADD3.X R5, R9, UR9, RZ, P4, !PT ;  /* 0x0000000909057c10 */ /* 0x000fe2000a7fe4ff */
        /* <DEDUP_REMOVED lines=23> */
.L_x_7097:
        /* <DEDUP_REMOVED lines=8> */
[----:B------:R-:W-:Y:S01]  /*10320*/  IADD3 R6, P0, R10, UR4, RZ ;  /* 0x000000040a067c10 */ /* 0x000fe2000ff1e0ff */
[----:B------:R-:W-:-:S03]  /*10330*/  ULDC.64 UR6, c[0x0][0x208] ;  /* 0x0000820000067ab9 */ /* 0x000fc60000000a00 */
[----:B------:R-:W-:-:S05]  /*10340*/  IADD3.X R7, R9, UR5, RZ, P0, !PT ;  /* 0x0000000509077c10 */ /* 0x000fca00087fe4ff */
[----:B------:R1:W5:Y:S01]  /*10350*/  LDG.E R6, desc[UR6][R6.64] ;  /* 0x0000000606067981 */ /* 0x000362000c1e1900 */
[----:B------:R-:W-:Y:S05]  /*10360*/  BRA `(.L_x_7099) ;  /* 0x0000000000147947 */ /* 0x000fea0003800000 */
.L_x_7098:
[----:B------:R-:W-:Y:S05]  /*10370*/  @!P0 BRA `(.L_x_7099) ;  /* 0x0000000000108947 */ /* 0x000fea0003800000 */
[----:B------:R-:W-:Y:S02]  /*10380*/  ULDC.64 UR4, c[0x0][0x208] ;  /* 0x0000820000047ab9 */ /* 0x000fe40000000a00 */
[----:B------:R-:W2:Y:S04]  /*10390*/  LDG.E R6, desc[UR4][R4.64] ;  /* 0x0000000404067981 */ /* 0x000ea8000c1e1900 */
[----:B------:R-:W2:Y:S02]  /*103a0*/  LDG.E R4, desc[UR4][R4.64+0x4] ;  /* 0x0000040404047981 */ /* 0x000ea4000c1e1900 */
[----:B--2---:R-:W-:-:S07]  /*103b0*/  IMAD.IADD R6, R4, 0x1, -R6 ;  /* 0x0000000104067824 */ /* 0x004fce00078e0a06 */
.L_x_7099:
[----:B-----5:R-:W-:Y:S01]  /*103c0*/  IMAD.IADD R2, R6, 0x1, -R0 ;  /* 0x0000000106027824 */ /* 0x020fe200078e0a00 */
[----:B------:R-:W-:Y:S03]  /*103d0*/  BSSY B7, `(.L_x_7100) ;  /* 0x00003fb000077945 */ /* 0x000fe60003800000 */
[C---:B------:R-:W-:Y:S01]  /*103e0*/  VIADD R0, R2.reuse, 0xaf ;  /* 0x000000af02007836 */ /* 0x040fe20000000000 */
[----:B------:R2:W-:Y:S01]  /*103f0*/  STL [R1+0x3c], R2 ;  /* 0x00003c0201007387 */ /* 0x0005e20000100800 */
[----:B------:R-:W-:Y:S02]  /*10400*/  ISETP.GT.AND P0, PT, R2, RZ, PT ;  /* 0x000000ff0200720c */ /* 0x000fe40003f04270 */
[----:B------:R-:W-:-:S05]  /*10410*/  IMAD.HI R0, R0, 0x2e8ba2e9, RZ ;  /* 0x2e8ba2e900007827 */ /* 0x000fca00078e02ff */
        /* <DEDUP_REMOVED lines=9> */
[----:B------:R-:W-:Y:S01]  /*104b0*/  VOTEU.ANY UR4, UPT, PT ;  /* 0x0000000000047886 */ /* 0x000fe200038e0100 */
[----:B------:R-:W-:Y:S01]  /*104c0*/  ULDC.64 UR6, c[0x0][0x208] ;  /* 0x0000820000067ab9 */ /* 0x000fe20000000a00 */
        /* <DEDUP_REMOVED lines=11> */
.L_x_7101:
[----:B--2---:R-:W2:Y:S01]  /*10580*/  LDL R0, [R1+0x4] ;  /* 0x0000040001007983 */ /* 0x004ea20000100800 */
[----:B------:R-:W-:Y:S01]  /*10590*/  BSSY B6, `(.L_x_7103) ;  /* 0x0000014000067945 */ /* 0x000fe20003800000 */
[----:B--2---:R-:W-:-:S04]  /*105a0*/  IADD3 R0, R0, 0x1e400, RZ ;  /* 0x0001e40000007810 */ /* 0x004fc80007ffe0ff */
[----:B------:R-:W-:-:S13]  /*105b0*/  LOP3.LUT P0, RZ, R0, 0x3ff, RZ, 0xc0, !PT ;  /* 0x000003ff00ff7812 */ /* 0x000fda000780c0ff */
[----:B------:R-:W-:Y:S05]  /*105c0*/  @!P0 BRA `(.L_x_7104) ;  /* 0x0000000000408947 */ /* 0x000fea0003800000 */
[----:B------:R-:W-:Y:S01]  /*105d0*/  MOV R2, 0x0 ;  /* 0x0000000000027802 */ /* 0x000fe20000000f00 */
[----:B------:R-:W-:Y:S01]  /*105e0*/  ULDC.64 UR6, c[0x4][0x1b8] ;  /* 0x01006e0000067ab9 */ /* 0x000fe20000000a00 */
[----:B------:R-:W-:Y:S01]  /*105f0*/  ULDC.64 UR8, c[0x4][0x1c0] ;  /* 0x0100700000087ab9 */ /* 0x000fe20000000a00 */
[----:B------:R-:W-:Y:S01]  /*10600*/  ULDC.64 UR4, c[0x4][0xb0] ;  /* 0x01002c0000047ab9 */ /* 0x000fe20000000a00 */
[----:B------:R-:W-:Y:S01]  /*10610*/  IMAD.U32 R4, RZ, RZ, UR6 ;  /* 0x00000006ff047e24 */ /* 0x000fe2000f8e00ff */
[----:B------:R-:W-:Y:S01]  /*10620*/  MOV R13, RZ ;  /* 0x000000ff000d7202 */ /* 0x000fe20000000f00 */
[----:B------:R-:W2:Y:S01]  /*10630*/  LDC.64 R2, c[0x4][R2] ;  /* 0x0100000002027b82 */ /* 0x000ea20000000a00 */
[----:B------:R-:W-:Y:S02]  /*10640*/  IMAD.U32 R5, RZ, RZ, UR7 ;  /* 0x00000007ff057e24 */ /* 0x000fe4000f8e00ff */
[----:B------:R-:W-:Y:S02]  /*10650*/  IMAD.U32 R6, RZ, RZ, UR8 ;  /* 0x00000008ff067e24 */ /* 0x000fe4000f8e00ff */
[----:B-1----:R-:W-:-:S02]  /*10660*/  IMAD.U32 R7, RZ, RZ, UR9 ;  /* 0x00000009ff077e24 */ /* 0x002fc4000f8e00ff */
[----:B------:R-:W-:Y:S02]  /*10670*/  IMAD.U32 R10, RZ, RZ, UR4 ;  /* 0x00000004ff0a7e24 */ /* 0x000fe4000f8e00ff */
[----:B------:R-:W-:Y:S02]  /*10680*/  IMAD.U32 R11, RZ, RZ, UR5 ;  /* 0x00000005ff0b7e24 */ /* 0x000fe4000f8e00ff */
[----:B------:R-:W-:Y:S02]  /*10690*/  IMAD.MOV.U32 R8, RZ, RZ, 0x70 ;  /* 0x00000070ff087424 */ /* 0x000fe400078e00ff */
[----:B0-----:R-:W-:-:S07]  /*106a0*/  IMAD.MOV.U32 R12, RZ, RZ, 0x1 ;  /* 0x00000001ff0c7424 */ /* 0x001fce00078e00ff */
[----:B------:R-:W-:-:S07]  /*106b0*/  LEPC R20, `(.L_x_7104) ;  /* 0x000000001014794e */ /* 0x000fce0000000000 */
[----:B--2---:R-:W-:Y:S05]  /*106c0*/  CALL.ABS.NOINC R2 ;  /* 0x0000000002007343 */ /* 0x004fea0003c00000 */
.L_x_7104:
[----:B------:R-:W-:Y:S05]  /*106d0*/  BSYNC B6 ;  /* 0x0000000000067941 */ /* 0x000fea0003800000 */
.L_x_7103:
        /* <DEDUP_REMOVED lines=11> */
[----:B0-----:R-:W-:Y:S01]  /*10790*/  MOV R12, 0x1 ;  /* 0x00000001000c7802 */ /* 0x001fe20000000f00 */
[----:B------:R-:W-:Y:S02]  /*107a0*/  IMAD.U32 R5, RZ, RZ, UR7 ;  /* 0x00000007ff057e24 */ /* 0x000fe4000f8e00ff */
[----:B------:R-:W-:Y:S02]  /*107b0*/  IMAD.U32 R6, RZ, RZ, UR8 ;  /* 0x00000008ff067e24 */ /* 0x000fe4000f8e00ff */
[----:B-1----:R-:W-:-:S02]  /*107c0*/  IMAD.U32 R7, RZ, RZ, UR9 ;  /* 0x00000009ff077e24 */ /* 0x002fc4000f8e00ff */
[----:B------:R-:W-:Y:S02]  /*107d0*/  IMAD.U32 R10, RZ, RZ, UR4 ;  /* 0x00000004ff0a7e24 */ /* 0x000fe4000f8e00ff */
[----:B------:R-:W-:Y:S02]  /*107e0*/  IMAD.U32 R11, RZ, RZ, UR5 ;  /* 0x00000005ff0b7e24 */ /* 0x000fe4000f8e00ff */
[----:B------:R-:W-:Y:S02]  /*107f0*/  IMAD.MOV.U32 R8, RZ, RZ, 0x70 ;  /* 0x00000070ff087424 */ /* 0x000fe400078e00ff */
[----:B--2---:R-:W-:-:S07]  /*10800*/  IMAD.MOV.U32 R13, RZ, RZ, RZ ;  /* 0x000000ffff0d7224 */ /* 0x004fce00078e00ff */
[----:B------:R-:W-:-:S07]  /*10810*/  LEPC R20, `(.L_x_7107) ;  /* 0x000000001014794e */ /* 0x000fce0000000000 */
[----:B---3--:R-:W-:Y:S05]  /*10820*/  CALL.ABS.NOINC R2 ;  /* 0x0000000002007343 */ /* 0x008fea0003c00000 */
.L_x_7107:
[----:B------:R-:W-:Y:S01]  /*10830*/  MOV R2, 0x0 ;  /* 0x0000000000027802 */ /* 0x000fe20000000f00 */
[----:B------:R-:W-:Y:S01]  /*10840*/  ULDC.64 UR6, c[0x4][0x1b8] ;  /* 0x01006e0000067ab9 */ /* 0x000fe20000000a00 */
[----:B------:R-:W-:Y:S01]  /*10850*/  ULDC.64 UR8, c[0x4][0x1c0] ;  /* 0x0100700000087ab9 */ /* 0x000fe20000000a00 */
[----:B------:R-:W-:Y:S01]  /*10860*/  ULDC.64 UR4, c[0x4][0xc0] ;  /* 0x0100300000047ab9 */ /* 0x000fe20000000a00 */
[----:B------:R-:W-:Y:S01]  /*10870*/  IMAD.U32 R4, RZ, RZ, UR6 ;  /* 0x00000006ff047e24 */ /* 0x000fe2000f8e00ff */
[----:B------:R-:W-:Y:S01]  /*10880*/  MOV R12, 0x1 ;  /* 0x00000001000c7802 */ /* 0x000fe20000000f00 */
[----:B------:R-:W0:Y:S01]  /*10890*/  LDC.64 R2, c[0x4][R2] ;  /* 0x0100000002027b82 */ /* 0x000e220000000a00 */
[----:B------:R-:W-:Y:S02]  /*108a0*/  IMAD.U32 R5, RZ, RZ, UR7 ;  /* 0x00000007ff057e24 */ /* 0x000fe4000f8e00ff */
[----:B------:R-:W-:Y:S02]  /*108b0*/  IMAD.U32 R6, RZ, RZ, UR8 ;  /* 0x00000008ff067e24 */ /* 0x000fe4000f8e00ff */
[----:B------:R-:W-:-:S02]  /*108c0*/  IMAD.U32 R7, RZ, RZ, UR9 ;  /* 0x00000009ff077e24 */ /* 0x000fc4000f8e00ff */
[----:B------:R-:W-:Y:S02]  /*108d0*/  IMAD.U32 R10, RZ, RZ, UR4 ;  /* 0x00000004ff0a7e24 */ /* 0x000fe4000f8e00ff */
[----:B------:R-:W-:Y:S02]  /*108e0*/  IMAD.U32 R11, RZ, RZ, UR5 ;  /* 0x00000005ff0b7e24 */ /* 0x000fe4000f8e00ff */
[----:B------:R-:W-:Y:S02]  /*108f0*/  IMAD.MOV.U32 R8, RZ, RZ, 0x70 ;  /* 0x00000070ff087424 */ /* 0x000fe400078e00ff */
[----:B------:R-:W-:-:S07]  /*10900*/  IMAD.MOV.U32 R13, RZ, RZ, RZ ;  /* 0x000000ffff0d7224 */ /* 0x000fce00078e00ff */
[----:B------:R-:W-:-:S07]  /*10910*/  LEPC R20, `(.L_x_7106) ;  /* 0x000000001014794e */ /* 0x000fce0000000000 */
[----:B0-----:R-:W-:Y:S05]  /*10920*/  CALL.ABS.NOINC R2 ;  /* 0x0000000002007343 */ /* 0x001fea0003c00000 */
.L_x_7106:
[----:B------:R-:W-:Y:S05]  /*10930*/  BSYNC B6 ;  /* 0x0000000000067941 */ /* 0x000fea0003800000 */
.L_x_7105:
[----:B------:R-:W2:Y:S01]  /*10940*/  LDL.LU R2, [R1] ;  /* 0x0000000001027983 */ /* 0x000ea20000300800 */
[----:B------:R-:W-:-:S03]  /*10950*/  ULDC.64 UR4, c[0x0][0x9f8] ;  /* 0x00027e0000047ab9 */ /* 0x000fc60000000a00 */
[----:B------:R-:W3:Y:S04]  /*10960*/  LDL.LU R4, [R1+0x1c] ;  /* 0x00001c0001047983 */ /* 0x000ee80000300800 */
[----:B-1----:R-:W4:Y:S01]  /*10970*/  LDL R7, [R1+0xc] ;  /* 0x00000c0001077983 */ /* 0x002f220000100800 */
        /* <DEDUP_REMOVED lines=23> */
.L_x_7211:
        /* <DEDUP_REMOVED lines=9> */
.L_x_7214:
        /* <DEDUP_REMOVED lines=26> */
.L_x_7111:
[----:B------:R-:W4:Y:S04]  /*10d20*/  LDL R7, [R1+0x4] ;  /* 0x0000040001077983 */ /* 0x000f280000100800 */
[----:B--23--:R-:W4:Y:S04]  /*10d30*/  LDL R0, [R1+0x8] ;  /* 0x0000080001007983 */ /* 0x00cf280000100800 */
[----:B------:R-:W2:Y:S01]  /*10d40*/  LDL R2, [R1+0x10] ;  /* 0x0000100001027983 */ /* 0x000ea20000100800 */
[----:B----4-:R-:W-:Y:S01]  /*10d50*/  IMAD R0, R0, 0x8, R7 ;  /* 0x0000000800007824 */ /* 0x010fe200078e0207 */
[----:B--2---:R-:W-:-:S04]  /*10d60*/  SHF.L.U32 R2, R2, 0x1f, RZ ;  /* 0x0000001f02027819 */ /* 0x004fc800000006ff */
[----:B------:R-:W2:Y:S02]  /*10d70*/  SYNCS.PHASECHK.TRANS64.TRYWAIT P0, [R0+URZ+0x34840], R2 ;  /* 0x03484002000075a7 */ /* 0x000ea4000800017f */
[----:B--2---:R-:W-:Y:S05]  /*10d80*/  @!P0 BRA `(.L_x_7112) ;  /* 0x0000004400c48947 */ /* 0x004fea0003800000 */
.L_x_7215:
        /* <DEDUP_REMOVED lines=11> */
.L_x_7113:
        /* <DEDUP_REMOVED lines=11> */
[----:B------:R-:W-:-:S07]  /*10ef0*/  UMOV UR15, 0x40 ;  /* 0x00000040000f7882 */ /* 0x000fce0000000000 */
        /* <DEDUP_REMOVED lines=11> */
[----:B------:R-:W-:-:S03]  /*10fb0*/  UIADD3 UR14, UR6, 0x23c00, URZ ;  /* 0x00023c00060e7890 */ /* 0x000fc6000fffe03f */
[----:B------:R-:W-:-:S04]  /*10fc0*/  UMOV UR6, 0x0 ;  /* 0x0000000000067882 */ /* 0x000fc80000000000 */
[----:B------:R1:W-:Y:S02]  /*10fd0*/  UTMALDG.4D [UR8], [UR4], desc[UR6] ;  /* 0x00000608040075b4 */ /* 0x0003e40008019000 */
[----:B-1----:R-:W-:Y:S01]  /*10fe0*/  UMOV UR8, UR14 ;  /* 0x0000000e00087c82 */ /* 0x002fe20008000000 */
[----:B------:R-:W-:Y:S02]  /*10ff0*/  UMOV UR10, UR15 ;  /* 0x0000000f000a7c82 */ /* 0x000fe40008000000 */
[----:B------:R3:W-:Y:S02]  /*11000*/  UTMALDG.4D [UR8], [UR4], desc[UR6] ;  /* 0x00000608040075b4 */ /* 0x0007e40008019000 */
[----:B---3--:R-:W-:Y:S01]  /*11010*/  NOP ;  /* 0x0000000000007918 */ /* 0x008fe20000000000 */
.L_x_7109:
        /* <DEDUP_REMOVED lines=10> */
[----:B------:R-:W-:Y:S02]  /*110c0*/  ISETP.NE.AND.EX P0, PT, RZ, UR7, PT, P0 ;  /* 0x00000007ff007c0c */ /* 0x000fe4000bf05300 */
[----:B---3--:R-:W-:Y:S02]  /*110d0*/  IADD3 R2, R2, 0x16400, RZ ;  /* 0x0001640002027810 */ /* 0x008fe40007ffe0ff */
[----:B--2---:R-:W-:Y:S02]  /*110e0*/  SHF.R.S32.HI R0, RZ, 0x1f, R3 ;  /* 0x0000001fff007819 */ /* 0x004fe40000011403 */
        /* <DEDUP_REMOVED lines=19> */
[----:B0-----:R-:W-:Y:S01]  /*11220*/  MOV R12, 0x1 ;  /* 0x00000001000c7802 */ /* 0x001fe20000000f00 */
        /* <DEDUP_REMOVED lines=10> */
.L_x_7115:
[----:B------:R-:W-:Y:S05]  /*112d0*/  BSYNC B6 ;  /* 0x0000000000067941 */ /* 0x000fea0003800000 */
.L_x_7114:
        /* <DEDUP_REMOVED lines=10> */
[----:B------:R-:W0:Y:S01]  /*11380*/  S2R R8, SR_TID.X ;  /* 0x0000000000087919 */ /* 0x000e220000002100 */
[----:B-1----:R-:W-:Y:S01]  /*11390*/  ISETP.NE.AND P0, PT, R7, 0x1, PT ;  /* 0x000000010700780c */ /* 0x002fe20003f05270 */
[----:B0-----:R-:W-:-:S02]  /*113a0*/  IMAD.SHL.U32 R9, R9, 0x8, RZ ;  /* 0x0000000809097824 */ /* 0x001fc400078e00ff */
[----:B------:R-:W-:-:S03]  /*113b0*/  IMAD.SHL.U32 R10, R8, 0x8, RZ ;  /* 0x00000008080a7824 */ /* 0x000fc600078e00ff */
[----:B------:R-:W-:-:S04]  /*113c0*/  LOP3.LUT R9, R9, 0x38, RZ, 0xc0, !PT ;  /* 0x0000003809097812 */ /* 0x000fc800078ec0ff */
[----:B------:R-:W-:Y:S02]  /*113d0*/  LOP3.LUT R9, R9, 0x40, RZ, 0xfc, !PT ;  /* 0x0000004009097812 */ /* 0x000fe400078efcff */
        /* <DEDUP_REMOVED lines=29> */
[----:B------:R-:W-:-:S04]  /*115b0*/  ULDC.64 UR4, c[0x0][0x2c8] ;  /* 0x0000b20000047ab9 */ /* 0x000fc80000000a00 */
[----:B------:R-:W-:Y:S02]  /*115c0*/  IADD3 R3, R3, R4, RZ ;  /* 0x0000000403037210 */ /* 0x000fe40007ffe0ff */
        /* <DEDUP_REMOVED lines=13> */
[----:B------:R-:W0:Y:S02]  /*116a0*/  S2R R5, SR_TID.X ;  /* 0x0000000000057919 */ /* 0x000e240000002100 */
[----:B0-----:R-:W-:-:S04]  /*116b0*/  LOP3.LUT R5, R5, 0x7f, RZ, 0xc0, !PT ;  /* 0x0000007f05057812 */ /* 0x001fc800078ec0ff */
[----:B------:R-:W-:Y:S02]  /*116c0*/  SHF.R.U32.HI R6, RZ, 0x3, R5 ;  /* 0x00000003ff067819 */ /* 0x000fe40000011605 */
[----:B------:R-:W2:Y:S01]  /*116d0*/  LDL.LU R5, [R1+0x40] ;  /* 0x0000400001057983 */ /* 0x000ea20000300800 */
[----:B------:R-:W-:Y:S02]  /*116e0*/  ULDC.64 UR4, c[0x0][0x208] ;  /* 0x0000820000047ab9 */ /* 0x000fe40000000a00 */
[----:B------:R-:W-:Y:S01]  /*116f0*/  IMAD.IADD R2, R6, 0x1, R17 ;  /* 0x0000000106027824 */ /* 0x000fe200078e0211 */
[----:B------:R-:W-:Y:S04]  /*11700*/  SHFL.IDX PT, R8, R0, 0x1, 0x181f ;  /* 0x00381f0000087f89 */ /* 0x000fe800000e0000 */
[----:B------:R-:W-:Y:S01]  /*11710*/  SHFL.IDX PT, R6, R0, RZ, 0x181f ;  /* 0x00181fff00067589 */ /* 0x000fe200000e0000 */
[----:B--2---:R-:W-:-:S03]  /*11720*/  IMAD R3, R5, R7, RZ ;  /* 0x0000000705037224 */ /* 0x004fc600078e02ff */
[----:B------:R-:W0:Y:S01]  /*11730*/  SHFL.IDX PT, R7, R4, RZ, 0x181f ;  /* 0x00181fff04077589 */ /* 0x000e2200000e0000 */
[C---:B------:R-:W-:Y:S01]  /*11740*/  VIADD R5, R2.reuse, 0x10 ;  /* 0x0000001002057836 */ /* 0x040fe20000000000 */
[----:B------:R-:W-:-:S04]  /*11750*/  ISETP.GE.AND P4, PT, R2, R3, PT ;  /* 0x000000030200720c */ /* 0x000fc80003f86270 */
[----:B------:R-:W-:Y:S02]  /*11760*/  ISETP.GE.AND P2, PT, R5, R3, PT ;  /* 0x000000030500720c */ /* 0x000fe40003f46270 */
[----:B------:R-:W1:Y:S07]  /*11770*/  SHFL.IDX PT, R5, R4, 0x1, 0x181f ;  /* 0x00381f0004057f89 */ /* 0x000e6e00000e0000 */
[----:B0-----:R-:W-:-:S05]  /*11780*/  @!P4 LEA R7, P3, R10, R7, 0x1 ;  /* 0x000000070a07c211 */ /* 0x001fca00078608ff */
[----:B------:R-:W-:-:S05]  /*11790*/  @!P4 IMAD.X R6, RZ, RZ, R6, P3 ;  /* 0x000000ffff06c224 */ /* 0x000fca00018e0606 */
[----:B------:R-:W-:-:S04]  /*117a0*/  @!P4 LOP3.LUT R7, R7, R6, RZ, 0x3c, !PT ;  /* 0x000000060707c212 */ /* 0x000fc800078e3cff */
[----:B------:R-:W-:-:S04]  /*117b0*/  @!P4 LOP3.LUT R6, R7, R6, RZ, 0x3c, !PT ;  /* 0x000000060706c212 */ /* 0x000fc800078e3cff */
[----:B------:R-:W-:-:S05]  /*117c0*/  @!P4 LOP3.LUT R7, R7, R6, RZ, 0x3c, !PT ;  /* 0x000000060707c212 */ /* 0x000fca00078e3cff */
[----:B-----5:R-:W-:Y:S04]  /*117d0*/  @!P4 LDGSTS.E.BYPASS.LTC128B.128 [R9+0x16400], desc[UR4][R6.64], !P0 ;  /* 0x164000000609cfae */ /* 0x020fe8000c101d44 */
[----:B------:R1:W-:Y:S02]  /*117e0*/  @!P4 LDGSTS.E.BYPASS.LTC128B.128 [R9+0x1a400], desc[UR4][R6.64+0x80], !P1 ;  /* 0x1a4000800609cfae */ /* 0x0003e4000c901d44 */
[----:B-1----:R-:W-:Y:S01]  /*117f0*/  @!P2 LEA R7, P3, R10, R5, 0x1 ;  /* 0x000000050a07a211 */ /* 0x002fe200078608ff */
[----:B------:R-:W-:-:S04]  /*11800*/  VIADD R5, R2, 0x20 ;  /* 0x0000002002057836 */ /* 0x000fc80000000000 */
[----:B------:R-:W-:-:S05]  /*11810*/  @!P2 IMAD.X R6, RZ, RZ, R8, P3 ;  /* 0x000000ffff06a224 */ /* 0x000fca00018e0608 */
[----:B------:R-:W-:-:S04]  /*11820*/  @!P2 LOP3.LUT R7, R7, R6, RZ, 0x3c, !PT ;  /* 0x000000060707a212 */ /* 0x000fc800078e3cff */
[----:B------:R-:W-:-:S04]  /*11830*/  @!P2 LOP3.LUT R6, R7, R6, RZ, 0x3c, !PT ;  /* 0x000000060706a212 */ /* 0x000fc800078e3cff */
[----:B------:R-:W-:-:S05]  /*11840*/  @!P2 LOP3.LUT R7, R7, R6, RZ, 0x3c, !PT ;  /* 0x000000060707a212 */ /* 0x000fca00078e3cff */
[----:B------:R-:W-:Y:S04]  /*11850*/  @!P2 LDGSTS.E.BYPASS.LTC128B.128 [R9+0x16c00], desc[UR4][R6.64], !P0 ;  /* 0x16c000000609afae */ /* 0x000fe8000c101d44 */
[----:B------:R0:W-:Y:S01]  /*11860*/  @!P2 LDGSTS.E.BYPASS.LTC128B.128 [R9+0x1ac00], desc[UR4][R6.64+0x80], !P1 ;  /* 0x1ac000800609afae */ /* 0x0001e2000c901d44 */
[----:B------:R-:W-:-:S03]  /*11870*/  ISETP.GE.AND P2, PT, R5, R3, PT ;  /* 0x000000030500720c */ /* 0x000fc60003f46270 */
[----:B------:R-:W1:Y:S04]  /*11880*/  SHFL.IDX PT, R5, R4, 0x2, 0x181f ;  /* 0x00581f0004057f89 */ /* 0x000e6800000e0000 */
[----:B0-----:R-:W0:Y:S06]  /*11890*/  SHFL.IDX PT, R6, R0, 0x2, 0x181f ;  /* 0x00581f0000067f89 */ /* 0x001e2c00000e0000 */
[----:B-1----:R-:W-:-:S04]  /*118a0*/  @!P2 LEA R5, P3, R10, R5, 0x1 ;  /* 0x000000050a05a211 */ /* 0x002fc800078608ff */
[----:B0-----:R-:W-:-:S05]  /*118b0*/  @!P2 IADD3.X R6, RZ, R6, RZ, P3, !PT ;  /* 0x00000006ff06a210 */ /* 0x001fca0001ffe4ff */
        /* <DEDUP_REMOVED lines=19> */
[----:B0-----:R-:W-:-:S05]  /*119f0*/  @!P2 IMAD.X R6, RZ, RZ, R6, P3 ;  /* 0x000000ffff06a224 */ /* 0x001fca00018e0606 */
[----:B------:R-:W-:Y:S01]  /*11a00*/  @!P2 MOV R7, R6 ;  /* 0x000000060007a202 */ /* 0x000fe20000000f00 */
        /* <DEDUP_REMOVED lines=17> */
[----:B0-----:R-:W0:Y:S04]  /*11b20*/  SHFL.IDX PT, R6, R0, 0x6, 0x181f ;  /* 0x00d81f0000067f89 */ /* 0x001e2800000e0000 */
[----:B------:R-:W2:Y:S01]  /*11b30*/  SHFL.IDX PT, R0, R0, 0x7, 0x181f ;  /* 0x00f81f0000007f89 */ /* 0x000ea200000e0000 */
[----:B-1----:R-:W-:-:S05]  /*11b40*/  @!P2 LEA R5, P3, R10, R5, 0x1 ;  /* 0x000000050a05a211 */ /* 0x002fca00078608ff */
[----:B0-----:R-:W-:-:S04]  /*11b50*/  @!P2 IMAD.X R6, RZ, RZ, R6, P3 ;  /* 0x000000ffff06a224 */ /* 0x001fc800018e0606 */
[----:B------:R-:W-:Y:S01]  /*11b60*/  @!P2 IMAD.MOV.U32 R7, RZ, RZ, R6 ;  /* 0x000000ffff07a224 */ /* 0x000fe200078e0006 */
[----:B------:R-:W-:-:S05]  /*11b70*/  @!P2 MOV R6, R5 ;  /* 0x000000050006a202 */ /* 0x000fca0000000f00 */
[----:B------:R0:W-:Y:S04]  /*11b80*/  @!P2 LDGSTS.E.BYPASS.LTC128B.128 [R9+0x19400], desc[UR4][R6.64], !P0 ;  /* 0x194000000609afae */ /* 0x0001e8000c101d44 */
[----:B--2---:R0:W-:Y:S02]  /*11b90*/  @!P2 LDGSTS.E.BYPASS.LTC128B.128 [R9+0x1d400], desc[UR4][R6.64+0x80], !P1 ;  /* 0x1d4000800609afae */ /* 0x0041e4000c901d44 */
.L_x_7232:
        /* <DEDUP_REMOVED lines=11> */
[----:B------:R1:W-:Y:S02]  /*11c50*/  LDGSTS.E.BYPASS.LTC128B.128 [R9+0x1dc00], desc[UR4][R2.64+0x80], !P1 ;  /* 0x1dc0008002097fae */ /* 0x0003e4000c901d44 */
.L_x_7118:
[----:B------:R-:W-:Y:S05]  /*11c60*/  BSYNC B0 ;  /* 0x0000000000007941 */ /* 0x000fea0003800000 */
.L_x_7117:
[----:B01----:R-:W2:Y:S01]  /*11c70*/  LDL R9, [R1+0x4] ;  /* 0x0000040001097983 */ /* 0x003ea20000100800 */
[----:B------:R-:W-:Y:S01]  /*11c80*/  PLOP3.LUT P0, PT, PT, PT, PT, 0x80, 0x0 ;  /* 0x000000000000781c */ /* 0x000fe20003f0f070 */
[----:B------:R-:W-:Y:S01]  /*11c90*/  NOP ;  /* 0x0000000000007918 */ /* 0x000fe20000000000 */
[----:B--2---:R-:W-:-:S11]  /*11ca0*/  VIADD R6, R9, 0x34800 ;  /* 0x0003480009067836 */ /* 0x004fd60000000000 */
.L_x_7119:
        /* <DEDUP_REMOVED lines=19> */
.L_x_7233:
[----:B------:R-:W-:Y:S05]  /*11de0*/  BSYNC B0 ;  /* 0x0000000000007941 */ /* 0x000fea0003800000 */
.L_x_7120:
        /* <DEDUP_REMOVED lines=11> */
[----:B------:R-:W-:Y:S02]  /*11ea0*/  ISETP.NE.U32.AND P0, PT, R0, 0x1, PT ;  /* 0x000000010000780c */ /* 0x000fe40003f05070 */
[----:B------:R-:W-:-:S11]  /*11eb0*/  IADD3 R0, R2, -0x2, RZ ;  /* 0xfffffffe02007810 */ /* 0x000fd60007ffe0ff */
        /* <DEDUP_REMOVED lines=37> */
.L_x_7128:
[----:B------:R-:W2:Y:S01]  /*12110*/  LDL R2, [R1+0x4] ;  /* 0x0000040001027983 */ /* 0x000ea20000100800 */
[----:B------:R-:W-:Y:S01]  /*12120*/  BSSY B3, `(.L_x_7129) ;  /* 0x0000005000037945 */ /* 0x000fe20003800000 */
[----:B--2---:R-:W-:Y:S01]  /*12130*/  IMAD R3, R7, 0x8, R2 ;  /* 0x0000000807037824 */ /* 0x004fe200078e0202 */
[----:B------:R-:W-:-:S04]  /*12140*/  SHF.L.U32 R2, R10, 0x1f, RZ ;  /* 0x0000001f0a027819 */ /* 0x000fc800000006ff */
[----:B------:R-:W1:Y:S02]  /*12150*/  SYNCS.PHASECHK.TRANS64.TRYWAIT P0, [R3+URZ+0x34840], R2 ;  /* 0x03484002030075a7 */ /* 0x000e64000800017f */
[----:B-1----:R-:W-:Y:S05]  /*12160*/  @!P0 BRA `(.L_x_7130) ;  /* 0x0000003c00cc8947 */ /* 0x002fea0003800000 */
.L_x_7234:
[----:B------:R-:W-:Y:S05]  /*12170*/  BSYNC B3 ;  /* 0x0000000000037941 */ /* 0x000fea0003800000 */
.L_x_7129:
        /* <DEDUP_REMOVED lines=12> */
.L_x_7132:
[----:B------:R-:W-:Y:S05]  /*12240*/  BSYNC B3 ;  /* 0x0000000000037941 */ /* 0x000fea0003800000 */
.L_x_7131:
        /* <DEDUP_REMOVED lines=11> */
[----:B---3--:R-:W-:-:S03]  /*12300*/  IMAD R2, R0, 0xb0, R2 ;  /* 0x000000b000027824 */ /* 0x008fc600078e0202 */
[----:B------:R-:W-:-:S07]  /*12310*/  IADD3 R5, R8, 0x1e400, RZ ;  /* 0x0001e40008057810 */ /* 0x000fce0007ffe0ff */
.L_x_7133:
        /* <DEDUP_REMOVED lines=16> */
.L_x_7134:
        /* <DEDUP_REMOVED lines=17> */
.L_x_7235:
[----:B------:R-:W-:Y:S05]  /*12530*/  BSYNC B3 ;  /* 0x0000000000037941 */ /* 0x000fea0003800000 */
.L_x_7135:
[----:B------:R1:W5:Y:S04]  /*12540*/  LDL R17, [R1+0x4] ;  /* 0x0000040001117983 */ /* 0x0003680000100800 */
[----:B------:R1:W5:Y:S01]  /*12550*/  LDL R15, [R1+0x8] ;  /* 0x00000800010f7983 */ /* 0x0003620000100800 */
[----:B------:R-:W-:Y:S01]  /*12560*/  BSSY B3, `(.L_x_7137) ;  /* 0x000000c000037945 */ /* 0x000fe20003800000 */
[----:B------:R-:W-:Y:S02]  /*12570*/  IMAD.MOV.U32 R12, RZ, RZ, 0x0 ;  /* 0x00000000ff0c7424 */ /* 0x000fe400078e00ff */
[----:B------:R-:W-:Y:S01]  /*12580*/  IMAD.MOV.U32 R13, RZ, RZ, 0x14f00000 ;  /* 0x14f00000ff0d7424 */ /* 0x000fe200078e00ff */
[----:B------:R-:W-:Y:S06]  /*12590*/  @P1 BRA `(.L_x_7138) ;  /* 0x0000000000201947 */ /* 0x000fec0003800000 */
[----:B------:R-:W2:Y:S01]  /*125a0*/  S2R R5, SR_TID.X ;  /* 0x0000000000057919 */ /* 0x000ea20000002100 */
[----:B0----5:R-:W-:Y:S02]  /*125b0*/  IMAD R2, R15, 0x8, R17 ;  /* 0x000000080f027824 */ /* 0x021fe400078e0211 */
[----:B------:R-:W-:-:S04]  /*125c0*/  IMAD.MOV.U32 R3, RZ, RZ, 0xb000 ;  /* 0x0000b000ff037424 */ /* 0x000fc800078e00ff */
[----:B------:R3:W-:Y:S01]  /*125d0*/  SYNCS.ARRIVE.TRANS64 RZ, [R2+URZ+0x34850], R3 ;  /* 0x0348500302ff79a7 */ /* 0x0007e2000800003f */
[----:B--2---:R-:W-:-:S04]  /*125e0*/  LOP3.LUT R5, R5, 0x1f, RZ, 0xc0, !PT ;  /* 0x0000001f05057812 */ /* 0x004fc800078ec0ff */
[----:B------:R-:W-:-:S13]  /*125f0*/  ISETP.NE.AND P0, PT, R5, RZ, PT ;  /* 0x000000ff0500720c */ /* 0x000fda0003f05270 */
[----:B---3--:R-:W-:Y:S05]  /*12600*/  @!P0 BRA `(.L_x_7138) ;  /* 0x0000000000048947 */ /* 0x008fea0003800000 */
[----:B------:R-:W-:Y:S01]  /*12610*/  BPT.TRAP 0x1 ;  /* 0x000000040000795c */ /* 0x000fe20000300000 */
.L_x_7138:
[----:B------:R-:W-:Y:S05]  /*12620*/  BSYNC B3 ;  /* 0x0000000000037941 */ /* 0x000fea0003800000 */
.L_x_7137:
[----:B------:R-:W2:Y:S04]  /*12630*/  LDL R8, [R1+0x18] ;  /* 0x0000180001087983 */ /* 0x000ea80000100800 */
[----:B0-----:R-:W2:Y:S01]  /*12640*/  LDL.LU R3, [R1+0x14] ;  /* 0x0000140001037983 */ /* 0x001ea20000300800 */
[----:B------:R-:W-:Y:S01]  /*12650*/  R2UR UR10, R11 ;  /* 0x000000000b0a72ca */ /* 0x000fe200000e0000 */
[C-C-:B-----5:R-:W-:Y:S01]  /*12660*/  IMAD R5, R15.reuse, 0x8, R17.reuse ;  /* 0x000000080f057824 */ /* 0x160fe200078e0211 */
[----:B------:R-:W-:Y:S01]  /*12670*/  R2UR UR6, R12 ;  /* 0x000000000c0672ca */ /* 0x000fe200000e0000 */
[----:B------:R-:W-:Y:S01]  /*12680*/  IMAD R2, R15, 0xb000, R17 ;  /* 0x0000b0000f027824 */ /* 0x000fe200078e0211 */
[----:B------:R-:W-:Y:S01]  /*12690*/  R2UR UR7, R13 ;  /* 0x000000000d0772ca */ /* 0x000fe200000e0000 */
[----:B------:R-:W-:Y:S01]  /*126a0*/  UIADD3 UR4, UP0, UR36, 0x470, URZ ;  /* 0x0000047024047890 */ /* 0x000fe2000ff1e03f */
[----:B------:R-:W-:-:S02]  /*126b0*/  PLOP3.LUT P0, PT, PT, PT, PT, 0x80, 0x0 ;  /* 0x000000000000781c */ /* 0x000fc40003f0f070 */
[----:B------:R-:W-:Y:S01]  /*126c0*/  IADD3 R5, R5, 0x34850, RZ ;  /* 0x0003485005057810 */ /* 0x000fe20007ffe0ff */
[----:B------:R-:W-:Y:S01]  /*126d0*/  UIADD3.X UR5, URZ, UR37, URZ, UP0, !UPT ;  /* 0x000000253f057290 */ /* 0x000fe200087fe43f */
[----:B--2---:R-:W-:Y:S02]  /*126e0*/  IMAD R3, R3, 0xb0, R8 ;  /* 0x000000b003037824 */ /* 0x004fe400078e0208 */
[----:B------:R-:W-:-:S09]  /*126f0*/  VIADD R8, R2, 0x400 ;  /* 0x0000040002087836 */ /* 0x000fd20000000000 */
.L_x_7139:
        /* <DEDUP_REMOVED lines=16> */
.L_x_7140:
        /* <DEDUP_REMOVED lines=13> */
.L_x_7127:
[----:B------:R-:W-:Y:S05]  /*128d0*/  BSYNC B1 ;  /* 0x0000000000017941 */ /* 0x000fea0003800000 */
.L_x_7126:
[----:B0-----:R-:W2:Y:S04]  /*128e0*/  LDL.LU R0, [R1+0x30] ;  /* 0x0000300001007983 */ /* 0x001ea80000300800 */
[----:B------:R0:W-:Y:S04]  /*128f0*/  STL [R1+0x8], R7 ;  /* 0x0000080701007387 */ /* 0x0001e80000100800 */
[----:B------:R0:W-:Y:S02]  /*12900*/  STL [R1+0x10], R10 ;  /* 0x0000100a01007387 */ /* 0x0001e40000100800 */
[----:B0-2---:R-:W-:-:S07]  /*12910*/  VIADD R0, R0, 0xfffffffd ;  /* 0xfffffffd00007836 */ /* 0x005fce0000000000 */
.L_x_7125:
[----:B------:R-:W-:Y:S05]  /*12920*/  BSYNC B2 ;  /* 0x0000000000027941 */ /* 0x000fea0003800000 */
.L_x_7124:
[----:B------:R-:W2:Y:S01]  /*12930*/  LDL.LU R2, [R1+0x2c] ;  /* 0x00002c0001027983 */ /* 0x000ea20000300800 */
[----:B------:R-:W-:-:S05]  /*12940*/  IMAD.MOV R9, RZ, RZ, -R9 ;  /* 0x000000ffff097224 */ /* 0x000fca00078e0a09 */
[----:B--2---:R-:W-:-:S13]  /*12950*/  ISETP.NE.AND P0, PT, R2, R9, PT ;  /* 0x000000090200720c */ /* 0x004fda0003f05270 */
[----:B------:R-:W-:Y:S05]  /*12960*/  @!P0 BRA `(.L_x_7123) ;  /* 0x0000001400088947 */ /* 0x000fea0003800000 */
[----:B------:R0:W5:Y:S02]  /*12970*/  LDL R8, [R1] ;  /* 0x0000000001087983 */ /* 0x0001640000100800 */
.L_x_7171:
        /* <DEDUP_REMOVED lines=37> */
.L_x_7143:
[----:B------:R-:W3:Y:S01]  /*12bd0*/  LDL R2, [R1+0x4] ;  /* 0x0000040001027983 */ /* 0x000ee20000100800 */
[----:B------:R-:W-:Y:S01]  /*12be0*/  BSSY B2, `(.L_x_7144) ;  /* 0x0000005000027945 */ /* 0x000fe20003800000 */
[----:B---3--:R-:W-:Y:S01]  /*12bf0*/  IMAD R3, R4, 0x8, R2 ;  /* 0x0000000804037824 */ /* 0x008fe200078e0202 */
[----:B------:R-:W-:-:S04]  /*12c00*/  SHF.L.U32 R2, R5, 0x1f, RZ ;  /* 0x0000001f05027819 */ /* 0x000fc800000006ff */
[----:B------:R-:W3:Y:S02]  /*12c10*/  SYNCS.PHASECHK.TRANS64.TRYWAIT P0, [R3+URZ+0x34840], R2 ;  /* 0x03484002030075a7 */ /* 0x000ee4000800017f */
[----:B---3--:R-:W-:Y:S05]  /*12c20*/  @!P0 BRA `(.L_x_7145) ;  /* 0x0000003400448947 */ /* 0x008fea0003800000 */
.L_x_7236:
[----:B------:R-:W-:Y:S05]  /*12c30*/  BSYNC B2 ;  /* 0x0000000000027941 */ /* 0x000fea0003800000 */
.L_x_7144:
        /* <DEDUP_REMOVED lines=12> */
.L_x_7147:
[----:B------:R-:W-:Y:S05]  /*12d00*/  BSYNC B2 ;  /* 0x0000000000027941 */ /* 0x000fea0003800000 */
.L_x_7146:
[----:B---3--:R-:W2:Y:S04]  /*12d10*/  LDL R2, [R1+0x4] ;  /* 0x0000040001027983 */ /* 0x008ea80000100800 */
[----:B------:R-:W3:Y:S01]  /*12d20*/  LDL R9, [R1+0x18] ;  /* 0x0000180001097983 */ /* 0x000ee20000100800 */
        /* <DEDUP_REMOVED lines=11> */
.L_x_7148:
        /* <DEDUP_REMOVED lines=16> */
.L_x_7149:
        /* <DEDUP_REMOVED lines=17> */
.L_x_7237:
[----:B------:R-:W-:Y:S05]  /*12ff0*/  BSYNC B2 ;  /* 0x0000000000027941 */ /* 0x000fea0003800000 */
.L_x_7150:
        /* <DEDUP_REMOVED lines=11> */
.L_x_7153:
[----:B------:R-:W-:Y:S05]  /*130b0*/  BSYNC B2 ;  /* 0x0000000000027941 */ /* 0x000fea0003800000 */
.L_x_7152:
        /* <DEDUP_REMOVED lines=14> */
.L_x_7154:
        /* <DEDUP_REMOVED lines=16> */
.L_x_7155:
        /* <DEDUP_REMOVED lines=13> */
.L_x_7142:
[----:B------:R-:W-:Y:S05]  /*13370*/  BSYNC B1 ;  /* 0x0000000000017941 */ /* 0x000fea0003800000 */
.L_x_7141:
        /* <DEDUP_REMOVED lines=25> */
[----:B------:R-:W-:-:S04]  /*13510*/  @P0 SHF.R.U32.HI R2, RZ, R3, R8 ;  /* 0x00000003ff020219 */ /* 0x000fc80000011608 */
[----:B------:R-:W-:-:S05]  /*13520*/  IADD3 R3, -R2, RZ, RZ ;  /* 0x000000ff02037210 */ /* 0x000fca0007ffe1ff */
        /* <DEDUP_REMOVED lines=9> */
.L_x_7158:
[----:B------:R-:W4:Y:S01]  /*135c0*/  LDL R2, [R1+0x4] ;  /* 0x0000040001027983 */ /* 0x000f220000100800 */
[----:B------:R-:W-:Y:S01]  /*135d0*/  SHF.L.U32 R3, R10, 0x1f, RZ ;  /* 0x0000001f0a037819 */ /* 0x000fe200000006ff */
[----:B------:R-:W-:Y:S01]  /*135e0*/  BSSY B2, `(.L_x_7159) ;  /* 0x0000004000027945 */ /* 0x000fe20003800000 */
[----:B----4-:R-:W-:-:S04]  /*135f0*/  IMAD R2, R11, 0x8, R2 ;  /* 0x000000080b027824 */ /* 0x010fc800078e0202 */
[----:B------:R-:W4:Y:S02]  /*13600*/  SYNCS.PHASECHK.TRANS64.TRYWAIT P0, [R2+URZ+0x34840], R3 ;  /* 0x03484003020075a7 */ /* 0x000f24000800017f */
[----:B----4-:R-:W-:Y:S05]  /*13610*/  @!P0 BRA `(.L_x_7160) ;  /* 0x0000002800f08947 */ /* 0x010fea0003800000 */
.L_x_7238:
[----:B------:R-:W-:Y:S05]  /*13620*/  BSYNC B2 ;  /* 0x0000000000027941 */ /* 0x000fea0003800000 */
.L_x_7159:
        /* <DEDUP_REMOVED lines=12> */
.L_x_7162:
[----:B------:R-:W-:Y:S05]  /*136f0*/  BSYNC B2 ;  /* 0x0000000000027941 */ /* 0x000fea0003800000 */
.L_x_7161:
[----:B----4-:R-:W2:Y:S04]  /*13700*/  LDL R2, [R1+0x8] ;  /* 0x0000080001027983 */ /* 0x010ea80000100800 */
[----:B---3--:R-:W3:Y:S04]  /*13710*/  LDL R10, [R1+0x4] ;  /* 0x00000400010a7983 */ /* 0x008ee80000100800 */
[----:B------:R-:W4:Y:S01]  /*13720*/  LDL R9, [R1+0x18] ;  /* 0x0000180001097983 */ /* 0x000f220000100800 */
        /* <DEDUP_REMOVED lines=12> */
.L_x_7163:
        /* <DEDUP_REMOVED lines=13> */
[----:B------:R-:W-:Y:S01]  /*138c0*/  IADD3 R2, R2, 0x23c00, RZ ;  /* 0x00023c0002027810 */ /* 0x000fe20007ffe0ff */
[----:B------:R-:W-:Y:S01]  /*138d0*/  UMOV UR7, 0x14f00000 ;  /* 0x14f0000000077882 */ /* 0x000fe20000000000 */
[----:B------:R-:W-:-:S15]  /*138e0*/  R2UR UR10, R13 ;  /* 0x000000000d0a72ca */ /* 0x000fde00000e0000 */
.L_x_7164:
        /* <DEDUP_REMOVED lines=15> */
.L_x_7239:
[----:B------:R-:W-:Y:S05]  /*139e0*/  BSYNC B2 ;  /* 0x0000000000027941 */ /* 0x000fea0003800000 */
.L_x_7165:
        /* <DEDUP_REMOVED lines=11> */
.L_x_7168:
[----:B------:R-:W-:Y:S05]  /*13aa0*/  BSYNC B2 ;  /* 0x0000000000027941 */ /* 0x000fea0003800000 */
.L_x_7167:
        /* <DEDUP_REMOVED lines=13> */
.L_x_7169:
        /* <DEDUP_REMOVED lines=16> */
.L_x_7170:
        /* <DEDUP_REMOVED lines=13> */
.L_x_7157:
[----:B------:R-:W-:Y:S05]  /*13d50*/  BSYNC B1 ;  /* 0x0000000000017941 */ /* 0x000fea0003800000 */
.L_x_7156:
[C---:B------:R-:W-:Y:S01]  /*13d60*/  ISETP.GT.AND P0, PT, R0.reuse, 0x1, PT ;  /* 0x000000010000780c */ /* 0x040fe20003f04270 */
[----:B------:R-:W-:-:S12]  /*13d70*/  VIADD R0, R0, 0xfffffffe ;  /* 0xfffffffe00007836 */ /* 0x000fd80000000000 */
[----:B------:R-:W-:Y:S05]  /*13d80*/  @P0 BRA `(.L_x_7171) ;  /* 0xffffffe800fc0947 */ /* 0x000fea000383ffff */
.L_x_7123:
[----:B------:R-:W-:Y:S05]  /*13d90*/  BSYNC B0 ;  /* 0x0000000000007941 */ /* 0x000fea0003800000 */
.L_x_7122:
        /* <DEDUP_REMOVED lines=18> */
.L_x_7173:
[----:B------:R-:W-:Y:S05]  /*13ec0*/  BSYNC B0 ;  /* 0x0000000000007941 */ /* 0x000fea0003800000 */
.L_x_7172:
        /* <DEDUP_REMOVED lines=8> */
[----:B------:R-:W-:-:S02]  /*13f50*/  ISETP.NE.AND P1, PT, R3, RZ, PT ;  /* 0x000000ff0300720c */ /* 0x000fc40003f25270 */
[----:B--2---:R-:W-:Y:S02]  /*13f60*/  LEA R2, R2, R4, 0x3 ;  /* 0x0000000402027211 */ /* 0x004fe400078e18ff */
[----:B---3--:R-:W-:-:S04]  /*13f70*/  SHF.L.U32 R0, R0, 0x1f, RZ ;  /* 0x0000001f00007819 */ /* 0x008fc800000006ff */
[----:B------:R-:W0:Y:S02]  /*13f80*/  SYNCS.PHASECHK.TRANS64.TRYWAIT P0, [R2+URZ+0x34860], R0 ;  /* 0x03486000020075a7 */ /* 0x000e24000800017f */
[----:B0-----:R-:W-:Y:S05]  /*13f90*/  @!P0 BRA `(.L_x_7177) ;  /* 0x0000002000b88947 */ /* 0x001fea0003800000 */
.L_x_7240:
[----:B------:R-:W-:Y:S05]  /*13fa0*/  BSYNC B1 ;  /* 0x0000000000017941 */ /* 0x000fea0003800000 */
.L_x_7176:
        /* <DEDUP_REMOVED lines=9> */
.L_x_7179:
[----:B------:R-:W-:Y:S05]  /*14040*/  BSYNC B1 ;  /* 0x0000000000017941 */ /* 0x000fea0003800000 */
.L_x_7178:
[----:B------:R-:W2:Y:S04]  /*14050*/  LDL R5, [R1+0x4] ;  /* 0x0000040001057983 */ /* 0x000ea80000100800 */
[----:B0-----:R-:W2:Y:S04]  /*14060*/  LDL R0, [R1+0x8] ;  /* 0x0000080001007983 */ /* 0x001ea80000100800 */
        /* <DEDUP_REMOVED lines=12> */
.L_x_7180:
        /* <DEDUP_REMOVED lines=16> */
.L_x_7181:
        /* <DEDUP_REMOVED lines=11> */
.L_x_7175:
[----:B------:R-:W-:Y:S05]  /*142e0*/  BSYNC B0 ;  /* 0x0000000000007941 */ /* 0x000fea0003800000 */
.L_x_7174:
        /* <DEDUP_REMOVED lines=9> */
.L_x_7102:
[----:B------:R-:W-:Y:S05]  /*14380*/  BSYNC B7 ;  /* 0x0000000000077941 */ /* 0x000fea0003800000 */
.L_x_7100:
        /* <DEDUP_REMOVED lines=9> */
[----:B------:R2:W3:Y:S04]  /*14420*/  LDS.128 R16, [R0+0x348d0] ;  /* 0x0348d00000107984 */ /* 0x0004e80000000c00 */
[----:B------:R2:W-:Y:S01]  /*14430*/  STL [R1+0x4], R0 ;  /* 0x0000040001007387 */ /* 0x0005e20000100800 */
[----:B------:R-:W-:Y:S06]  /*14440*/  BAR.ARV 0x4, 0x180 ;  /* 0x0106000000007b1d */ /* 0x000fec0000002000 */
[----:B------:R-:W-:Y:S05]  /*14450*/  BRA `(.L_x_7183) ;  /* 0x0000000800507947 */ /* 0x000fea0003800000 */
.L_x_7182:
[----:B------:R-:W1:Y:S01]  /*14460*/  S2R R0, SR_TID.X ;  /* 0x0000000000007919 */ /* 0x000e620000002100 */
[----:B------:R-:W-:Y:S01]  /*14470*/  UMOV UR4, 0xffffffff ;  /* 0xffffffff00047882 */ /* 0x000fe20000000000 */
[----:B-1--4-:R-:W-:-:S04]  /*14480*/  LOP3.LUT R7, R0, 0x1f, RZ, 0xc0, !PT ;  /* 0x0000001f00077812 */ /* 0x012fc800078ec0ff */
        /* <DEDUP_REMOVED lines=14> */
[----:B0-----:R-:W-:Y:S01]  /*14570*/  IMAD.MOV.U32 R2, RZ, RZ, RZ ;  /* 0x000000ffff027224 */ /* 0x001fe200078e00ff */
[----:B--2---:R-:W-:Y:S02]  /*14580*/  @!P1 MOV R2, R3 ;  /* 0x0000000300029202 */ /* 0x004fe40000000f00 */
[----:B------:R-:W-:-:S03]  /*14590*/  ISETP.NE.AND P1, PT, R7, RZ, PT ;  /* 0x000000ff0700720c */ /* 0x000fc60003f25270 */
        /* <DEDUP_REMOVED lines=17> */
.L_x_7250:
[----:B------:R-:W-:Y:S02]  /*146b0*/  ULDC UR4, c[0x0][0xc38] ;  /* 0x00030e0000047ab9 */ /* 0x000fe40000000800 */
[----:B0-----:R-:W-:-:S04]  /*146c0*/  IMAD.U32 R16, RZ, RZ, UR4 ;  /* 0x00000004ff107e24 */ /* 0x001fc8000f8e00ff */
[----:B--2---:R-:W-:-:S04]  /*146d0*/  IMAD R6, R6, R16, RZ ;  /* 0x0000001006067224 */ /* 0x004fc800078e02ff */
[----:B------:R-:W-:-:S05]  /*146e0*/  IMAD.IADD R4, R4, 0x1, R6 ;  /* 0x0000000104047824 */ /* 0x000fca00078e0206 */
[----:B-1----:R-:W-:-:S13]  /*146f0*/  ISETP.GT.AND P6, PT, R4, R0, PT ;  /* 0x000000000400720c */ /* 0x002fda0003fc4270 */
[----:B------:R-:W-:Y:S05]  /*14700*/  @P6 BRA `(.L_x_7185) ;  /* 0x0000000000a06947 */ /* 0x000fea0003800000 */
.L_x_7190:
[----:B0-----:R-:W0:Y:S01]  /*14710*/  LDC R2, c[0x0][0xc3c] ;  /* 0x00030f00ff027b82 */ /* 0x001e220000000800 */
[----:B------:R-:W-:-:S05]  /*14720*/  VIADD R19, R19, 0x1f ;  /* 0x0000001f13137836 */ /* 0x000fca0000000000 */
[----:B0-----:R-:W-:-:S13]  /*14730*/  ISETP.GE.AND P6, PT, R19, R2, PT ;  /* 0x000000021300720c */ /* 0x001fda0003fc6270 */
[----:B------:R-:W-:Y:S05]  /*14740*/  @P6 BRA `(.L_x_7186) ;  /* 0x0000000400486947 */ /* 0x000fea0003800000 */
[----:B------:R-:W0:Y:S01]  /*14750*/  S2R R3, SR_TID.X ;  /* 0x0000000000037919 */ /* 0x000e220000002100 */
[----:B------:R-:W-:Y:S01]  /*14760*/  BSSY B0, `(.L_x_7187) ;  /* 0x000000a000007945 */ /* 0x000fe20003800000 */
[----:B0-----:R-:W-:-:S04]  /*14770*/  LOP3.LUT R3, R3, 0x1f, RZ, 0xc0, !PT ;  /* 0x0000001f03037812 */ /* 0x001fc800078ec0ff */
[----:B------:R-:W-:-:S04]  /*14780*/  IADD3 R5, R19, R3, RZ ;  /* 0x0000000313057210 */ /* 0x000fc80007ffe0ff */
[----:B------:R-:W-:Y:S01]  /*14790*/  ISETP.GE.OR P6, PT, R5, R2, !P0 ;  /* 0x000000020500720c */ /* 0x000fe200047c6670 */
[----:B------:R-:W-:-:S12]  /*147a0*/  IMAD.MOV.U32 R2, RZ, RZ, RZ ;  /* 0x000000ffff027224 */ /* 0x000fd800078e00ff */
[----:B------:R-:W-:Y:S05]  /*147b0*/  @P6 BRA `(.L_x_7188) ;  /* 0x0000000000106947 */ /* 0x000fea0003800000 */
[----:B------:R-:W0:Y:S01]  /*147c0*/  LDC.64 R2, c[0x0][0xc80] ;  /* 0x00032000ff027b82 */ /* 0x000e220000000a00 */
[----:B------:R-:W-:Y:S01]  /*147d0*/  ULDC.64 UR4, c[0x0][0x208] ;  /* 0x0000820000047ab9 */ /* 0x000fe20000000a00 */
[----:B0-----:R-:W-:-:S06]  /*147e0*/  IMAD.WIDE R2, R5, 0x4, R2 ;  /* 0x0000000405027825 */ /* 0x001fcc00078e0202 */
[----:B------:R0:W5:Y:S02]  /*147f0*/  LDG.E R2, desc[UR4][R2.64] ;  /* 0x0000000402027981 */ /* 0x000164000c1e1900 */
.L_x_7188:
[----:B------:R-:W-:Y:S05]  /*14800*/  BSYNC B0 ;  /* 0x0000000000007941 */ /* 0x000fea0003800000 */
.L_x_7187:
        /* <DEDUP_REMOVED lines=18> */
.L_x_7258:
[----:B------:R-:W-:Y:S02]  /*14930*/  ULDC UR4, c[0x0][0xc38] ;  /* 0x00030e0000047ab9 */ /* 0x000fe40000000800 */
[----:B------:R-:W-:-:S04]  /*14940*/  IMAD.U32 R16, RZ, RZ, UR4 ;  /* 0x00000004ff107e24 */ /* 0x000fc8000f8e00ff */
[----:B-1----:R-:W-:-:S04]  /*14950*/  IMAD R6, R6, R16, RZ ;  /* 0x0000001006067224 */ /* 0x002fc800078e02ff */
[----:B------:R-:W-:-:S05]  /*14960*/  IMAD.IADD R4, R6, 0x1, R4 ;  /* 0x0000000106047824 */ /* 0x000fca00078e0204 */
[----:B------:R-:W-:-:S13]  /*14970*/  ISETP.GT.AND P6, PT, R4, R0, PT ;  /* 0x000000000400720c */ /* 0x000fda0003fc4270 */
[----:B------:R-:W-:Y:S05]  /*14980*/  @!P6 BRA `(.L_x_7190) ;  /* 0xfffffffc0060e947 */ /* 0x000fea000383ffff */
.L_x_7185:
[----:B------:R-:W-:Y:S01]  /*14990*/  IADD3 R6, -R6, R4, RZ ;  /* 0x0000000406067210 */ /* 0x000fe20007ffe1ff */
[----:B------:R-:W-:-:S04]  /*149a0*/  UMOV UR4, 0xffffffff ;  /* 0xffffffff00047882 */ /* 0x000fc80000000000 */
[----:B------:R-:W-:-:S05]  /*149b0*/  IMAD R4, R3, R16, R6 ;  /* 0x0000001003047224 */ /* 0x000fca00078e0206 */
[----:B------:R-:W-:Y:S01]  /*149c0*/  ISETP.GT.AND P6, PT, R4, R0, PT ;  /* 0x000000000400720c */ /* 0x000fe20003fc4270 */
[----:B------:R-:W-:-:S12]  /*149d0*/  BRA.DIV UR4, `(.L_x_7191) ;  /* 0x00000022043c7947 */ /* 0x000fd8000b800000 */
[----:B------:R-:W-:-:S04]  /*149e0*/  VOTE.ANY R5, PT, !P6 ;  /* 0x0000000000057806 */ /* 0x000fc800070e0100 */
[----:B------:R-:W1:Y:S02]  /*149f0*/  POPC R4, R5 ;  /* 0x0000000500047309 */ /* 0x000e640000000000 */
[----:B-1----:R1:W2:Y:S02]  /*14a00*/  SHFL.IDX PT, R17, R2, R4, 0x1f ;  /* 0x00001f0402117589 */ /* 0x0022a400000e0000 */
.L_x_7262:
[----:B------:R-:W-:Y:S01]  /*14a10*/  ISETP.NE.AND P0, PT, R5, RZ, PT ;  /* 0x000000ff0500720c */ /* 0x000fe20003f05270 */
[----:B-1----:R-:W-:-:S12]  /*14a20*/  IMAD.MOV.U32 R2, RZ, RZ, RZ ;  /* 0x000000ffff027224 */ /* 0x002fd800078e00ff */
[----:B------:R-:W-:Y:S05]  /*14a30*/  @!P0 BRA `(.L_x_7192) ;  /* 0x0000000000108947 */ /* 0x000fea0003800000 */
[----:B------:R-:W-:Y:S01]  /*14a40*/  UMOV UR4, 0xffffffff ;  /* 0xffffffff00047882 */ /* 0x000fe20000000000 */
[----:B------:R-:W-:Y:S02]  /*14a50*/  VIADD R12, R4, 0xffffffff ;  /* 0xffffffff040c7836 */ /* 0x000fe40000000000 */
[----:B------:R-:W-:Y:S05]  /*14a60*/  BRA.DIV UR4, `(.L_x_7193) ;  /* 0x0000002204607947 */ /* 0x000fea000b800000 */
[----:B------:R1:W3:Y:S02]  /*14a70*/  SHFL.IDX PT, R2, R3, R12, 0x1f ;  /* 0x00001f0c03027589 */ /* 0x0002e400000e0000 */
.L_x_7192:
        /* <DEDUP_REMOVED lines=18> */
[----:B------:R-:W-:Y:S01]  /*14ba0*/  @!P1 IMAD.IADD R3, R3, 0x1, -R5 ;  /* 0x0000000103039824 */ /* 0x000fe200078e0a05 */
[----:B------:R-:W-:Y:S02]  /*14bb0*/  @!P1 IADD3 R2, R2, 0x1, RZ ;  /* 0x0000000102029810 */ /* 0x000fe40007ffe0ff */
        /* <DEDUP_REMOVED lines=11> */
.L_x_7186:
[----:B------:R-:W-:Y:S01]  /*14c70*/  UMOV UR4, URZ ;  /* 0x0000003f00047c82 */ /* 0x000fe20008000000 */
[----:B------:R-:W-:Y:S01]  /*14c80*/  UMOV UR5, URZ ;  /* 0x0000003f00057c82 */ /* 0x000fe20008000000 */
[----:B------:R-:W-:Y:S01]  /*14c90*/  ULDC UR6, c[0x0][0xc3c] ;  /* 0x00030f0000067ab9 */ /* 0x000fe20000000800 */
[----:B------:R-:W-:Y:S01]  /*14ca0*/  IMAD.MOV.U32 R16, RZ, RZ, R0 ;  /* 0x000000ffff107224 */ /* 0x000fe200078e0000 */
[----:B------:R-:W-:Y:S01]  /*14cb0*/  MOV R19, UR6 ;  /* 0x0000000600137c02 */ /* 0x000fe20008000f00 */
[----:B------:R-:W-:Y:S02]  /*14cc0*/  IMAD.U32 R17, RZ, RZ, UR4 ;  /* 0x00000004ff117e24 */ /* 0x000fe4000f8e00ff */
[----:B------:R-:W-:-:S07]  /*14cd0*/  IMAD.U32 R18, RZ, RZ, UR5 ;  /* 0x00000005ff127e24 */ /* 0x000fce000f8e00ff */
.L_x_7194:
[----:B------:R0:W2:Y:S01]  /*14ce0*/  LDL R2, [R1+0x4] ;  /* 0x0000040001027983 */ /* 0x0000a20000100800 */
[----:B------:R-:W1:Y:S01]  /*14cf0*/  S2R R0, SR_TID.X ;  /* 0x0000000000007919 */ /* 0x000e620000002100 */
[----:B------:R-:W-:Y:S05]  /*14d00*/  WARPSYNC.ALL ;  /* 0x0000000000007948 */ /* 0x000fea0003800000 */
[----:B-1----:R-:W-:Y:S01]  /*14d10*/  LOP3.LUT R0, R0, 0x1f, RZ, 0xc0, !PT ;  /* 0x0000001f00007812 */ /* 0x002fe200078ec0ff */
        /* <DEDUP_REMOVED lines=8> */
.L_x_7183:
[----:B------:R-:W-:Y:S02]  /*14da0*/  ULDC UR4, c[0x0][0xc3c] ;  /* 0x00030f0000047ab9 */ /* 0x000fe40000000800 */
[----:B---3--:R-:W-:-:S13]  /*14db0*/  ISETP.GE.AND P0, PT, R19, UR4, PT ;  /* 0x0000000413007c0c */ /* 0x008fda000bf06270 */
[----:B------:R-:W-:Y:S05]  /*14dc0*/  @!P0 BRA `(.L_x_7195) ;  /* 0xffffffb000488947 */ /* 0x000fea000383ffff */
[----:B------:R-:W-:Y:S05]  /*14dd0*/  BSYNC B8 ;  /* 0x0000000000087941 */ /* 0x000fea0003800000 */
.L_x_7096:
[----:B--2---:R-:W2:Y:S01]  /*14de0*/  LDL.LU R0, [R1+0x50] ;  /* 0x0000500001007983 */ /* 0x004ea20000300800 */
[----:B------:R-:W-:Y:S01]  /*14df0*/  BSSY B0, `(.L_x_7196) ;  /* 0x000000b000007945 */ /* 0x000fe20003800000 */
[----:B------:R-:W3:Y:S01]  /*14e00*/  S2R R5, SR_CgaCtaId ;  /* 0x0000000000057919 */ /* 0x000ee20000008800 */
[----:B--2---:R-:W-:-:S05]  /*14e10*/  VIADD R0, R0, 0x1 ;  /* 0x0000000100007836 */ /* 0x004fca0000000000 */
[----:B0-----:R-:W-:-:S04]  /*14e20*/  LEA.HI R2, R0, R0, RZ, 0x1 ;  /* 0x0000000000027211 */ /* 0x001fc800078f08ff */
[----:B------:R-:W-:-:S05]  /*14e30*/  LOP3.LUT R3, R2, 0xfffffffe, RZ, 0xc0, !PT ;  /* 0xfffffffe02037812 */ /* 0x000fca00078ec0ff */
[----:B------:R-:W-:Y:S01]  /*14e40*/  IMAD.IADD R3, R0, 0x1, -R3 ;  /* 0x0000000100037824 */ /* 0x000fe200078e0a03 */
[----:B------:R-:W-:-:S04]  /*14e50*/  MOV R0, 0x400 ;  /* 0x0000040000007802 */ /* 0x000fc80000000f00 */
[----:B---3--:R-:W-:Y:S02]  /*14e60*/  LEA R0, R5, R0, 0x18 ;  /* 0x0000000005007211 */ /* 0x008fe400078ec0ff */
[----:B------:R-:W-:-:S04]  /*14e70*/  SHF.L.U32 R3, R3, 0x1f, RZ ;  /* 0x0000001f03037819 */ /* 0x000fc800000006ff */
[----:B------:R-:W0:Y:S02]  /*14e80*/  SYNCS.PHASECHK.TRANS64.TRYWAIT P0, [R0+URZ+0x34820], R3 ;  /* 0x03482003000075a7 */ /* 0x000e24000800017f */
[----:B0-----:R-:W-:Y:S05]  /*14e90*/  @!P0 BRA `(.L_x_7197) ;  /* 0x0000001c007c8947 */ /* 0x001fea0003800000 */
.L_x_7265:
[----:B------:R-:W-:Y:S05]  /*14ea0*/  BSYNC B0 ;  /* 0x0000000000007941 */ /* 0x000fea0003800000 */
.L_x_7196:
[----:B------:R-:W-:-:S03]  /*14eb0*/  UMOV UR4, 0xffffffff ;  /* 0xffffffff00047882 */ /* 0x000fc60000000000 */
[----:B------:R-:W-:Y:S05]  /*14ec0*/  BRA.DIV UR4, `(.L_x_7198) ;  /* 0x0000001e04847947 */ /* 0x000fea000b800000 */
[----:B------:R-:W2:Y:S02]  /*14ed0*/  S2R R2, SR_TID.X ;  /* 0x0000000000027919 */ /* 0x000ea40000002100 */
[----:B--2---:R-:W-:-:S04]  /*14ee0*/  SHF.R.U32.HI R2, RZ, 0x5, R2 ;  /* 0x00000005ff027819 */ /* 0x004fc80000011602 */
[----:B------:R-:W-:-:S05]  /*14ef0*/  LOP3.LUT R2, R2, 0x3, RZ, 0xc0, !PT ;  /* 0x0000000302027812 */ /* 0x000fca00078ec0ff */
[----:B------:R2:W3:Y:S02]  /*14f00*/  SHFL.IDX PT, R14, R2, RZ, 0x1f ;  /* 0x00001fff020e7589 */ /* 0x0004e400000e0000 */
.L_x_7268:
[----:B---3--:R-:W-:Y:S01]  /*14f10*/  ISETP.NE.AND P0, PT, R14, RZ, PT ;  /* 0x000000ff0e00720c */ /* 0x008fe20003f05270 */
[----:B------:R-:W-:-:S12]  /*14f20*/  BSSY B0, `(.L_x_7199) ;  /* 0x0000027000007945 */ /* 0x000fd80003800000 */
[----:B------:R-:W-:Y:S05]  /*14f30*/  @P0 BRA `(.L_x_7200) ;  /* 0x0000000000940947 */ /* 0x000fea0003800000 */
[----:B------:R-:W-:-:S03]  /*14f40*/  UMOV UR4, 0xffffffff ;  /* 0xffffffff00047882 */ /* 0x000fc60000000000 */
[----:B------:R-:W-:Y:S05]  /*14f50*/  BRA.DIV UR4, `(.L_x_7201) ;  /* 0x0000001e04947947 */ /* 0x000fea000b800000 */
[----:B------:R-:W-:-:S13]  /*14f60*/  ELECT P6, URZ, PT ;  /* 0x00000000003f782f */ /* 0x000fda00038c0000 */
.L_x_7271:
[----:B------:R-:W-:Y:S05]  /*14f70*/  @!P6 BRA `(.L_x_7200) ;  /* 0x000000000084e947 */ /* 0x000fea0003800000 */
[----:B--2---:R-:W2:Y:S02]  /*14f80*/  LDL.LU R2, [R1+0x5c] ;  /* 0x00005c0001027983 */ /* 0x004ea40000300800 */
[----:B--2---:R-:W-:-:S04]  /*14f90*/  LOP3.LUT R2, R2, 0x2, RZ, 0xfc, !PT ;  /* 0x0000000202027812 */ /* 0x004fc800078efcff */
[----:B------:R-:W-:-:S13]  /*14fa0*/  ISETP.NE.AND P2, PT, R2, 0x3, PT ;  /* 0x000000030200780c */ /* 0x000fda0003f45270 */
[----:B------:R-:W-:Y:S05]  /*14fb0*/  @!P2 BRA `(.L_x_7202) ;  /* 0x000000000004a947 */ /* 0x000fea0003800000 */
[----:B------:R-:W-:Y:S01]  /*14fc0*/  BPT.TRAP 0x1 ;  /* 0x000000040000795c */ /* 0x000fe20000300000 */
.L_x_7202:
        /* <DEDUP_REMOVED lines=14> */
.L_x_7272:
[----:B------:R-:W1:Y:S02]  /*150b0*/  SYNCS.PHASECHK.TRANS64.TRYWAIT P0, [R7+URZ], R2 ;  /* 0x00000002070075a7 */ /* 0x000e64000800017f */
[----:B-1----:R-:W-:Y:S05]  /*150c0*/  @!P0 BRA `(.L_x_7204) ;  /* 0x0000001c006c8947 */ /* 0x002fea0003800000 */
.L_x_7273:
[----:B------:R-:W-:Y:S05]  /*150d0*/  @!P2 BRA `(.L_x_7205) ;  /* 0x000000000004a947 */ /* 0x000fea0003800000 */
[----:B------:R-:W-:Y:S01]  /*150e0*/  BPT.TRAP 0x1 ;  /* 0x000000040000795c */ /* 0x000fe20000300000 */
.L_x_7205:
[----:B------:R-:W2:Y:S01]  /*150f0*/  LDL.LU R4, [R1+0x8] ;  /* 0x0000080001047983 */ /* 0x000ea20000300800 */
[----:B------:R-:W-:-:S04]  /*15100*/  VIADD R0, R0, 0x34860 ;  /* 0x0003486000007836 */ /* 0x000fc80000000000 */
[----:B--2---:R-:W-:-:S04]  /*15110*/  IMAD R4, R4, 0x8, R0 ;  /* 0x0000000804047824 */ /* 0x004fc800078e0200 */
[----:B------:R-:W2:Y:S02]  /*15120*/  SYNCS.PHASECHK.TRANS64.TRYWAIT P0, [R4+URZ], R5 ;  /* 0x00000005040075a7 */ /* 0x000ea4000800017f */
[----:B--2---:R-:W-:Y:S05]  /*15130*/  @!P0 BRA `(.L_x_7206) ;  /* 0x0000001c00648947 */ /* 0x004fea0003800000 */
.L_x_7274:
[----:B------:R-:W-:-:S07]  /*15140*/  LEA R3, R3, R0, 0x3 ;  /* 0x0000000003037211 */ /* 0x000fce00078e18ff */
.L_x_7207:
[----:B---3--:R3:W4:Y:S02]  /*15150*/  SYNCS.PHASECHK.TRANS64.TRYWAIT P0, [R3+URZ], R2 ;  /* 0x00000002030075a7 */ /* 0x008724000800017f */
[----:B----4-:R-:W-:Y:S05]  /*15160*/  @!P0 NANOSLEEP.SYNCS 0x989680 ;  /* 0x009896800000895d */ /* 0x010fea0003900000 */
[----:B------:R-:W4:Y:S02]  /*15170*/  @!P0 SYNCS.PHASECHK.TRANS64 P0, [R3+URZ], R2 ;  /* 0x00000002030085a7 */ /* 0x000f24000800007f */
[----:B----4-:R-:W-:Y:S05]  /*15180*/  @!P0 BRA `(.L_x_7207) ;  /* 0xfffffffc00f08947 */ /* 0x010fea000383ffff */
.L_x_7200:
[----:B------:R-:W-:Y:S05]  /*15190*/  BSYNC B0 ;  /* 0x0000000000007941 */ /* 0x000fea0003800000 */
.L_x_7199:
[----:B------:R-:W-:Y:S05]  /*151a0*/  EXIT ;  /* 0x000000000000794d */ /* 0x000fea0003800000 */
.L_x_7048:
[----:B0-----:R0:W1:Y:S02]  /*151b0*/  SYNCS.PHASECHK.TRANS64.TRYWAIT P1, [R0+URZ+0x34800], R3 ;  /* 0x03480003000075a7 */ /* 0x001064000802017f */
[----:B-1----:R-:W-:Y:S05]  /*151c0*/  @!P1 NANOSLEEP.SYNCS 0x989680 ;  /* 0x009896800000995d */ /* 0x002fea0003900000 */
[----:B------:R-:W1:Y:S02]  /*151d0*/  @!P1 SYNCS.PHASECHK.TRANS64 P1, [R0+URZ+0x34800], R3 ;  /* 0x03480003000095a7 */ /* 0x000e64000802007f */
[----:B-1----:R-:W-:Y:S05]  /*151e0*/  @!P1 BRA `(.L_x_7048) ;  /* 0xfffffffc00f09947 */ /* 0x002fea000383ffff */
[----:B------:R-:W-:Y:S05]  /*151f0*/  BRA `(.L_x_7208) ;  /* 0xfffffec400007947 */ /* 0x000fea000383ffff */
.L_x_7052:
[----:B-1----:R1:W2:Y:S02]  /*15200*/  SYNCS.PHASECHK.TRANS64.TRYWAIT P2, [R10+URZ+0x34830], R3 ;  /* 0x034830030a0075a7 */ /* 0x0022a4000804017f */
[----:B--2---:R-:W-:Y:S05]  /*15210*/  @!P2 NANOSLEEP.SYNCS 0x989680 ;  /* 0x009896800000a95d */ /* 0x004fea0003900000 */
[----:B------:R-:W2:Y:S02]  /*15220*/  @!P2 SYNCS.PHASECHK.TRANS64 P2, [R10+URZ+0x34830], R3 ;  /* 0x034830030a00a5a7 */ /* 0x000ea4000804007f */
[----:B--2---:R-:W-:Y:S05]  /*15230*/  @!P2 BRA `(.L_x_7052) ;  /* 0xfffffffc00f0a947 */ /* 0x004fea000383ffff */
[----:B------:R-:W-:Y:S05]  /*15240*/  BRA `(.L_x_7051) ;  /* 0xfffffec400247947 */ /* 0x000fea000383ffff */
.L_x_7057:
[----:B-1----:R1:W2:Y:S02]  /*15250*/  SYNCS.PHASECHK.TRANS64.TRYWAIT P2, [R0+URZ+0x34830], R21 ;  /* 0x03483015000075a7 */ /* 0x0022a4000804017f */
[----:B--2---:R-:W-:Y:S05]  /*15260*/  @!P2 NANOSLEEP.SYNCS 0x989680 ;  /* 0x009896800000a95d */ /* 0x004fea0003900000 */
[----:B------:R-:W2:Y:S02]  /*15270*/  @!P2 SYNCS.PHASECHK.TRANS64 P2, [R0+URZ+0x34830], R21 ;  /* 0x034830150000a5a7 */ /* 0x000ea4000804007f */
[----:B--2---:R-:W-:Y:S05]  /*15280*/  @!P2 BRA `(.L_x_7057) ;  /* 0xfffffffc00f0a947 */ /* 0x004fea000383ffff */
[----:B------:R-:W-:Y:S05]  /*15290*/  BRA `(.L_x_7054) ;  /* 0xffffff1c00d87947 */ /* 0x000fea000383ffff */
.L_x_7061:
[----:B-1----:R-:W-:-:S04]  /*152a0*/  IMAD.U32 R15, RZ, RZ, UR6 ;  /* 0x00000006ff0f7e24 */ /* 0x002fc8000f8e00ff */
[----:B------:R1:W2:Y:S03]  /*152b0*/  SYNCS.PHASECHK.TRANS64.TRYWAIT P2, [R15+URZ+0x34850], R0 ;  /* 0x034850000f0075a7 */ /* 0x0002a6000804017f */
[----:B--2---:R-:W-:Y:S05]  /*152c0*/  @!P2 NANOSLEEP.SYNCS 0x989680 ;  /* 0x009896800000a95d */ /* 0x004fea0003900000 */
[----:B------:R-:W2:Y:S02]  /*152d0*/  @!P2 SYNCS.PHASECHK.TRANS64 P2, [R15+URZ+0x34850], R0 ;  /* 0x034850000f00a5a7 */ /* 0x000ea4000804007f */
[----:B--2---:R-:W-:Y:S05]  /*152e0*/  @!P2 BRA `(.L_x_7061) ;  /* 0xfffffffc00eca947 */ /* 0x004fea000383ffff */
[----:B------:R-:W-:Y:S05]  /*152f0*/  BRA `(.L_x_7058) ;  /* 0xffffff4400847947 */ /* 0x000fea000383ffff */
.L_x_7066:
[----:B-1----:R1:W2:Y:S02]  /*15300*/  SYNCS.PHASECHK.TRANS64.TRYWAIT P0, [R8+URZ+0x34850], R3 ;  /* 0x03485003080075a7 */ /* 0x0022a4000800017f */
[----:B--2---:R-:W-:Y:S05]  /*15310*/  @!P0 NANOSLEEP.SYNCS 0x989680 ;  /* 0x009896800000895d */ /* 0x004fea0003900000 */
[----:B------:R-:W2:Y:S02]  /*15320*/  @!P0 SYNCS.PHASECHK.TRANS64 P0, [R8+URZ+0x34850], R3 ;  /* 0x03485003080085a7 */ /* 0x000ea4000800007f */
[----:B--2---:R-:W-:Y:S05]  /*15330*/  @!P0 BRA `(.L_x_7066) ;  /* 0xfffffffc00f08947 */ /* 0x004fea000383ffff */
[----:B------:R-:W-:Y:S05]  /*15340*/  BRA `(.L_x_7065) ;  /* 0xffffff7400287947 */ /* 0x000fea000383ffff */
.L_x_7108:
[----:B------:R-:W1:Y:S01]  /*15350*/  S2R R4, SR_TID.X ;  /* 0x0000000000047919 */ /* 0x000e620000002100 */
[----:B------:R-:W-:Y:S01]  /*15360*/  BSSY B0, `(.L_x_7209) ;  /* 0x000000a000007945 */ /* 0x000fe20003800000 */
[----:B0-----:R-:W-:Y:S02]  /*15370*/  IMAD.MOV.U32 R12, RZ, RZ, RZ ;  /* 0x000000ffff0c7224 */ /* 0x001fe400078e00ff */
        /* <DEDUP_REMOVED lines=8> */
.L_x_7210:
[----:B------:R-:W-:Y:S05]  /*15400*/  BSYNC B0 ;  /* 0x0000000000007941 */ /* 0x000fea0003800000 */
.L_x_7209:
[----:B------:R-:W-:Y:S05]  /*15410*/  BRA `(.L_x_7211) ;  /* 0xffffffb400b47947 */ /* 0x000fea000383ffff */
.L_x_7110:
[----:B------:R-:W-:Y:S01]  /*15420*/  BSSY B0, `(.L_x_7212) ;  /* 0x0000006000007945 */ /* 0x000fe20003800000 */
[----:B------:R-:W-:-:S07]  /*15430*/  IMAD.MOV.U32 R15, RZ, RZ, -0x1 ;  /* 0xffffffffff0f7424 */ /* 0x000fce00078e00ff */
[----:B012---:R-:W-:Y:S05]  /*15440*/  WARPSYNC.COLLECTIVE R15, `(.L_x_7213) ;  /* 0x000000000f0c7348 */ /* 0x007fea0003c00000 */
[----:B------:R-:W-:Y:S02]  /*15450*/  ELECT P6, UR62, PT ;  /* 0x00000000003e782f */ /* 0x000fe400038c0000 */
[----:B------:R-:W-:Y:S01]  /*15460*/  MOV R14, UR62 ;  /* 0x0000003e000e7c02 */ /* 0x000fe20008000f00 */
[----:B012---:R-:W-:Y:S10]  /*15470*/  ENDCOLLECTIVE ;  /* 0x000000000000791b */ /* 0x007ff40003800000 */
.L_x_7213:
[----:B------:R-:W-:Y:S05]  /*15480*/  BSYNC B0 ;  /* 0x0000000000007941 */ /* 0x000fea0003800000 */
.L_x_7212:
[----:B------:R-:W-:Y:S05]  /*15490*/  BRA `(.L_x_7214) ;  /* 0xffffffb400b87947 */ /* 0x000fea000383ffff */
.L_x_7112:
[----:B--2---:R2:W3:Y:S02]  /*154a0*/  SYNCS.PHASECHK.TRANS64.TRYWAIT P0, [R0+URZ+0x34840], R2 ;  /* 0x03484002000075a7 */ /* 0x0044e4000800017f */
[----:B---3--:R-:W-:Y:S05]  /*154b0*/  @!P0 NANOSLEEP.SYNCS 0x989680 ;  /* 0x009896800000895d */ /* 0x008fea0003900000 */
[----:B------:R-:W3:Y:S02]  /*154c0*/  @!P0 SYNCS.PHASECHK.TRANS64 P0, [R0+URZ+0x34840], R2 ;  /* 0x03484002000085a7 */ /* 0x000ee4000800007f */
[----:B---3--:R-:W-:Y:S05]  /*154d0*/  @!P0 BRA `(.L_x_7112) ;  /* 0xfffffffc00f08947 */ /* 0x008fea000383ffff */
[----:B------:R-:W-:Y:S05]  /*154e0*/  BRA `(.L_x_7215) ;  /* 0xffffffb800287947 */ /* 0x000fea000383ffff */
.L_x_7116:
        /* <DEDUP_REMOVED lines=8> */
[----:B--2---:R-:W-:Y:S01]  /*15570*/  IMAD R3, R11, R7, RZ ;  /* 0x000000070b037224 */ /* 0x004fe200078e02ff */
[----:B------:R-:W-:-:S04]  /*15580*/  MOV R11, 0x181f ;  /* 0x0000181f000b7802 */ /* 0x000fc80000000f00 */
[----:B------:R-:W-:-:S13]  /*15590*/  ISETP.GE.AND P2, PT, R2, R3, PT ;  /* 0x000000030200720c */ /* 0x000fda0003f46270 */
[----:B-----5:R-:W-:Y:S05]  /*155a0*/  WARPSYNC.COLLECTIVE R15, `(.L_x_7216) ;  /* 0x000000000f087348 */ /* 0x020fea0003c00000 */
[----:B------:R0:W1:Y:S02]  /*155b0*/  SHFL.IDX P6, R14, R13, R12, R11 ;  /* 0x0000000c0d0e7389 */ /* 0x00006400000c000b */
[----:B01---5:R-:W-:Y:S01]  /*155c0*/  ENDCOLLECTIVE ;  /* 0x000000000000791b */ /* 0x023fe20003800000 */
.L_x_7216:
[----:B------:R-:W-:Y:S02]  /*155d0*/  IMAD.MOV.U32 R13, RZ, RZ, R4 ;  /* 0x000000ffff0d7224 */ /* 0x000fe400078e0004 */
[----:B------:R-:W-:-:S07]  /*155e0*/  IMAD.MOV.U32 R6, RZ, RZ, R14 ;  /* 0x000000ffff067224 */ /* 0x000fce00078e000e */
[----:B------:R-:W-:Y:S05]  /*155f0*/  WARPSYNC.COLLECTIVE R15, `(.L_x_7217) ;  /* 0x000000000f087348 */ /* 0x000fea0003c00000 */
[----:B------:R0:W1:Y:S02]  /*15600*/  SHFL.IDX P6, R14, R13, R12, R11 ;  /* 0x0000000c0d0e7389 */ /* 0x00006400000c000b */
[----:B01----:R-:W-:Y:S01]  /*15610*/  ENDCOLLECTIVE ;  /* 0x000000000000791b */ /* 0x003fe20003800000 */
.L_x_7217:
[----:B------:R-:W-:Y:S01]  /*15620*/  ULDC.64 UR4, c[0x0][0x208] ;  /* 0x0000820000047ab9 */ /* 0x000fe20000000a00 */
[----:B------:R-:W-:Y:S01]  /*15630*/  IMAD.MOV.U32 R13, RZ, RZ, R0 ;  /* 0x000000ffff0d7224 */ /* 0x000fe200078e0000 */
[----:B------:R-:W-:Y:S01]  /*15640*/  MOV R12, 0x1 ;  /* 0x00000001000c7802 */ /* 0x000fe20000000f00 */
        /* <DEDUP_REMOVED lines=15> */
.L_x_7218:
[----:B------:R-:W-:Y:S02]  /*15740*/  IMAD.MOV.U32 R13, RZ, RZ, R4 ;  /* 0x000000ffff0d7224 */ /* 0x000fe400078e0004 */
[----:B------:R-:W-:-:S07]  /*15750*/  IMAD.MOV.U32 R8, RZ, RZ, R14 ;  /* 0x000000ffff087224 */ /* 0x000fce00078e000e */
[----:B------:R-:W-:Y:S05]  /*15760*/  WARPSYNC.COLLECTIVE R15, `(.L_x_7219) ;  /* 0x000000000f087348 */ /* 0x000fea0003c00000 */
[----:B------:R0:W1:Y:S02]  /*15770*/  SHFL.IDX P6, R14, R13, R12, R11 ;  /* 0x0000000c0d0e7389 */ /* 0x00006400000c000b */
[----:B01----:R-:W-:Y:S01]  /*15780*/  ENDCOLLECTIVE ;  /* 0x000000000000791b */ /* 0x003fe20003800000 */
.L_x_7219:
[----:B------:R-:W-:Y:S01]  /*15790*/  ULDC.64 UR4, c[0x0][0x208] ;  /* 0x0000820000047ab9 */ /* 0x000fe20000000a00 */
[----:B------:R-:W-:Y:S02]  /*157a0*/  IMAD.MOV.U32 R13, RZ, RZ, R0 ;  /* 0x000000ffff0d7224 */ /* 0x000fe400078e0000 */
[----:B------:R-:W-:Y:S02]  /*157b0*/  IMAD.MOV.U32 R12, RZ, RZ, 0x2 ;  /* 0x00000002ff0c7424 */ /* 0x000fe400078e00ff */
[----:B------:R-:W-:-:S05]  /*157c0*/  IMAD.MOV.U32 R5, RZ, RZ, R14 ;  /* 0x000000ffff057224 */ /* 0x000fca00078e000e */
[----:B------:R-:W-:Y:S01]  /*157d0*/  @!P2 LEA R7, P3, R10, R5, 0x1 ;  /* 0x000000050a07a211 */ /* 0x000fe200078608ff */
[----:B------:R-:W-:-:S04]  /*157e0*/  VIADD R5, R2, 0x20 ;  /* 0x0000002002057836 */ /* 0x000fc80000000000 */
[----:B------:R-:W-:Y:S02]  /*157f0*/  @!P2 IMAD.X R6, RZ, RZ, R8, P3 ;  /* 0x000000ffff06a224 */ /* 0x000fe400018e0608 */
[----:B------:R-:W-:-:S03]  /*15800*/  VIADD R8, R2, 0x60 ;  /* 0x0000006002087836 */ /* 0x000fc60000000000 */
        /* <DEDUP_REMOVED lines=12> */
.L_x_7220:
[----:B------:R-:W-:Y:S01]  /*158d0*/  MOV R13, R4 ;  /* 0x00000004000d7202 */ /* 0x000fe20000000f00 */
[----:B------:R-:W-:-:S07]  /*158e0*/  IMAD.MOV.U32 R6, RZ, RZ, R14 ;  /* 0x000000ffff067224 */ /* 0x000fce00078e000e */
[----:B------:R-:W-:Y:S05]  /*158f0*/  WARPSYNC.COLLECTIVE R15, `(.L_x_7221) ;  /* 0x000000000f087348 */ /* 0x000fea0003c00000 */
[----:B------:R0:W1:Y:S02]  /*15900*/  SHFL.IDX P6, R14, R13, R12, R11 ;  /* 0x0000000c0d0e7389 */ /* 0x00006400000c000b */
[----:B01----:R-:W-:Y:S01]  /*15910*/  ENDCOLLECTIVE ;  /* 0x000000000000791b */ /* 0x003fe20003800000 */
.L_x_7221:
        /* <DEDUP_REMOVED lines=18> */
.L_x_7222:
[----:B------:R-:W-:Y:S01]  /*15a40*/  MOV R13, R4 ;  /* 0x00000004000d7202 */ /* 0x000fe20000000f00 */
[----:B------:R-:W-:-:S07]  /*15a50*/  IMAD.MOV.U32 R6, RZ, RZ, R14 ;  /* 0x000000ffff067224 */ /* 0x000fce00078e000e */
[----:B------:R-:W-:Y:S05]  /*15a60*/  WARPSYNC.COLLECTIVE R15, `(.L_x_7223) ;  /* 0x000000000f087348 */ /* 0x000fea0003c00000 */
[----:B------:R0:W1:Y:S02]  /*15a70*/  SHFL.IDX P6, R14, R13, R12, R11 ;  /* 0x0000000c0d0e7389 */ /* 0x00006400000c000b */
[----:B01----:R-:W-:Y:S01]  /*15a80*/  ENDCOLLECTIVE ;  /* 0x000000000000791b */ /* 0x003fe20003800000 */
.L_x_7223:
        /* <DEDUP_REMOVED lines=18> */
.L_x_7224:
[----:B------:R-:W-:Y:S01]  /*15bb0*/  MOV R13, R4 ;  /* 0x00000004000d7202 */ /* 0x000fe20000000f00 */
[----:B------:R-:W-:-:S07]  /*15bc0*/  IMAD.MOV.U32 R6, RZ, RZ, R14 ;  /* 0x000000ffff067224 */ /* 0x000fce00078e000e */
[----:B------:R-:W-:Y:S05]  /*15bd0*/  WARPSYNC.COLLECTIVE R15, `(.L_x_7225) ;  /* 0x000000000f087348 */ /* 0x000fea0003c00000 */
[----:B------:R0:W1:Y:S02]  /*15be0*/  SHFL.IDX P6, R14, R13, R12, R11 ;  /* 0x0000000c0d0e7389 */ /* 0x00006400000c000b */
[----:B01----:R-:W-:Y:S01]  /*15bf0*/  ENDCOLLECTIVE ;  /* 0x000000000000791b */ /* 0x003fe20003800000 */
.L_x_7225:
        /* <DEDUP_REMOVED lines=18> */
.L_x_7226:
[----:B------:R-:W-:Y:S01]  /*15d20*/  MOV R13, R4 ;  /* 0x00000004000d7202 */ /* 0x000fe20000000f00 */
[----:B------:R-:W-:-:S07]  /*15d30*/  IMAD.MOV.U32 R6, RZ, RZ, R14 ;  /* 0x000000ffff067224 */ /* 0x000fce00078e000e */
[----:B------:R-:W-:Y:S05]  /*15d40*/  WARPSYNC.COLLECTIVE R15, `(.L_x_7227) ;  /* 0x000000000f087348 */ /* 0x000fea0003c00000 */
[----:B------:R0:W1:Y:S02]  /*15d50*/  SHFL.IDX P6, R14, R13, R12, R11 ;  /* 0x0000000c0d0e7389 */ /* 0x00006400000c000b */
[----:B01----:R-:W-:Y:S01]  /*15d60*/  ENDCOLLECTIVE ;  /* 0x000000000000791b */ /* 0x003fe20003800000 */
.L_x_7227:
        /* <DEDUP_REMOVED lines=17> */
.L_x_7228:
[----:B------:R-:W-:Y:S02]  /*15e80*/  IMAD.MOV.U32 R13, RZ, RZ, R4 ;  /* 0x000000ffff0d7224 */ /* 0x000fe400078e0004 */
[----:B------:R-:W-:-:S07]  /*15e90*/  IMAD.MOV.U32 R6, RZ, RZ, R14 ;  /* 0x000000ffff067224 */ /* 0x000fce00078e000e */
[----:B------:R-:W-:Y:S05]  /*15ea0*/  WARPSYNC.COLLECTIVE R15, `(.L_x_7229) ;  /* 0x000000000f087348 */ /* 0x000fea0003c00000 */
[----:B------:R0:W1:Y:S02]  /*15eb0*/  SHFL.IDX P6, R14, R13, R12, R11 ;  /* 0x0000000c0d0e7389 */ /* 0x00006400000c000b */
[----:B01----:R-:W-:Y:S01]  /*15ec0*/  ENDCOLLECTIVE ;  /* 0x000000000000791b */ /* 0x003fe20003800000 */
.L_x_7229:
[----:B------:R-:W-:Y:S01]  /*15ed0*/  ULDC.64 UR4, c[0x0][0x208] ;  /* 0x0000820000047ab9 */ /* 0x000fe20000000a00 */
[----:B------:R-:W-:Y:S02]  /*15ee0*/  IMAD.MOV.U32 R13, RZ, RZ, R0 ;  /* 0x000000ffff0d7224 */ /* 0x000fe400078e0000 */
[----:B------:R-:W-:Y:S01]  /*15ef0*/  IMAD.MOV.U32 R12, RZ, RZ, 0x7 ;  /* 0x00000007ff0c7424 */ /* 0x000fe200078e00ff */
[----:B------:R-:W-:-:S04]  /*15f00*/  MOV R5, R14 ;  /* 0x0000000e00057202 */ /* 0x000fc80000000f00 */
        /* <DEDUP_REMOVED lines=12> */
.L_x_7230:
[----:B------:R-:W-:Y:S02]  /*15fd0*/  IMAD.MOV.U32 R13, RZ, RZ, R4 ;  /* 0x000000ffff0d7224 */ /* 0x000fe400078e0004 */
[----:B------:R-:W-:-:S07]  /*15fe0*/  IMAD.MOV.U32 R0, RZ, RZ, R14 ;  /* 0x000000ffff007224 */ /* 0x000fce00078e000e */
[----:B------:R-:W-:Y:S05]  /*15ff0*/  WARPSYNC.COLLECTIVE R15, `(.L_x_7231) ;  /* 0x000000000f087348 */ /* 0x000fea0003c00000 */
[----:B------:R0:W1:Y:S02]  /*16000*/  SHFL.IDX P6, R14, R13, R12, R11 ;  /* 0x0000000c0d0e7389 */ /* 0x00006400000c000b */
[----:B01----:R-:W-:Y:S01]  /*16010*/  ENDCOLLECTIVE ;  /* 0x000000000000791b */ /* 0x003fe20003800000 */
.L_x_7231:
[----:B------:R-:W-:Y:S01]  /*16020*/  MOV R4, R14 ;  /* 0x0000000e00047202 */ /* 0x000fe20000000f00 */
[----:B------:R-:W-:Y:S06]  /*16030*/  BRA `(.L_x_7232) ;  /* 0xffffffb800d87947 */ /* 0x000fec000383ffff */
.L_x_7121:
[----:B0-----:R-:W2:Y:S02]  /*16040*/  LDL R2, [R1+0x4] ;  /* 0x0000040001027983 */ /* 0x001ea40000100800 */
[----:B--2---:R0:W1:Y:S02]  /*16050*/  SYNCS.PHASECHK.TRANS64.TRYWAIT P0, [R2+URZ+0x34820], R0 ;  /* 0x03482000020075a7 */ /* 0x004064000800017f */
[----:B-1----:R-:W-:Y:S05]  /*16060*/  @!P0 NANOSLEEP.SYNCS 0x989680 ;  /* 0x009896800000895d */ /* 0x002fea0003900000 */
[----:B------:R-:W1:Y:S02]  /*16070*/  @!P0 SYNCS.PHASECHK.TRANS64 P0, [R2+URZ+0x34820], R0 ;  /* 0x03482000020085a7 */ /* 0x000e64000800007f */
[----:B-1----:R-:W-:Y:S05]  /*16080*/  @!P0 BRA `(.L_x_7121) ;  /* 0xfffffffc00ec8947 */ /* 0x002fea000383ffff */
[----:B------:R-:W-:Y:S05]  /*16090*/  BRA `(.L_x_7233) ;  /* 0xffffffbc00507947 */ /* 0x000fea000383ffff */
.L_x_7130:
[----:B-1----:R1:W2:Y:S02]  /*160a0*/  SYNCS.PHASECHK.TRANS64.TRYWAIT P0, [R3+URZ+0x34840], R2 ;  /* 0x03484002030075a7 */ /* 0x0022a4000800017f */
[----:B--2---:R-:W-:Y:S05]  /*160b0*/  @!P0 NANOSLEEP.SYNCS 0x989680 ;  /* 0x009896800000895d */ /* 0x004fea0003900000 */
[----:B------:R-:W2:Y:S02]  /*160c0*/  @!P0 SYNCS.PHASECHK.TRANS64 P0, [R3+URZ+0x34840], R2 ;  /* 0x03484002030085a7 */ /* 0x000ea4000800007f */
[----:B--2---:R-:W-:Y:S05]  /*160d0*/  @!P0 BRA `(.L_x_7130) ;  /* 0xfffffffc00f08947 */ /* 0x004fea000383ffff */
[----:B------:R-:W-:Y:S05]  /*160e0*/  BRA `(.L_x_7234) ;  /* 0xffffffc000207947 */ /* 0x000fea000383ffff */
.L_x_7136:
[----:B0-----:R0:W1:Y:S02]  /*160f0*/  SYNCS.PHASECHK.TRANS64.TRYWAIT P0, [R3+URZ+0x60], R2 ;  /* 0x00006002030075a7 */ /* 0x001064000800017f */
[----:B-1----:R-:W-:Y:S05]  /*16100*/  @!P0 NANOSLEEP.SYNCS 0x989680 ;  /* 0x009896800000895d */ /* 0x002fea0003900000 */
[----:B------:R-:W1:Y:S02]  /*16110*/  @!P0 SYNCS.PHASECHK.TRANS64 P0, [R3+URZ+0x60], R2 ;  /* 0x00006002030085a7 */ /* 0x000e64000800007f */
[----:B-1----:R-:W-:Y:S05]  /*16120*/  @!P0 BRA `(.L_x_7136) ;  /* 0xfffffffc00f08947 */ /* 0x002fea000383ffff */
[----:B------:R-:W-:Y:S05]  /*16130*/  BRA `(.L_x_7235) ;  /* 0xffffffc000fc7947 */ /* 0x000fea000383ffff */
.L_x_7145:
[----:B---3--:R3:W4:Y:S02]  /*16140*/  SYNCS.PHASECHK.TRANS64.TRYWAIT P0, [R3+URZ+0x34840], R2 ;  /* 0x03484002030075a7 */ /* 0x008724000800017f */
[----:B----4-:R-:W-:Y:S05]  /*16150*/  @!P0 NANOSLEEP.SYNCS 0x989680 ;  /* 0x009896800000895d */ /* 0x010fea0003900000 */
[----:B------:R-:W4:Y:S02]  /*16160*/  @!P0 SYNCS.PHASECHK.TRANS64 P0, [R3+URZ+0x34840], R2 ;  /* 0x03484002030085a7 */ /* 0x000f24000800007f */
[----:B----4-:R-:W-:Y:S05]  /*16170*/  @!P0 BRA `(.L_x_7145) ;  /* 0xfffffffc00f08947 */ /* 0x010fea000383ffff */
[----:B------:R-:W-:Y:S05]  /*16180*/  BRA `(.L_x_7236) ;  /* 0xffffffc800a87947 */ /* 0x000fea000383ffff */
.L_x_7151:
[----:B--2---:R2:W3:Y:S02]  /*16190*/  SYNCS.PHASECHK.TRANS64.TRYWAIT P0, [R2+URZ+0x60], R3 ;  /* 0x00006003020075a7 */ /* 0x0044e4000800017f */
[----:B---3--:R-:W-:Y:S05]  /*161a0*/  @!P0 NANOSLEEP.SYNCS 0x989680 ;  /* 0x009896800000895d */ /* 0x008fea0003900000 */
[----:B------:R-:W3:Y:S02]  /*161b0*/  @!P0 SYNCS.PHASECHK.TRANS64 P0, [R2+URZ+0x60], R3 ;  /* 0x00006003020085a7 */ /* 0x000ee4000800007f */
[----:B---3--:R-:W-:Y:S05]  /*161c0*/  @!P0 BRA `(.L_x_7151) ;  /* 0xfffffffc00f08947 */ /* 0x008fea000383ffff */
[----:B------:R-:W-:Y:S05]  /*161d0*/  BRA `(.L_x_7237) ;  /* 0xffffffcc00847947 */ /* 0x000fea000383ffff */
.L_x_7160:
[----:B----4-:R4:W0:Y:S02]  /*161e0*/  SYNCS.PHASECHK.TRANS64.TRYWAIT P0, [R2+URZ+0x34840], R3 ;  /* 0x03484003020075a7 */ /* 0x010824000800017f */
[----:B0-----:R-:W-:Y:S05]  /*161f0*/  @!P0 NANOSLEEP.SYNCS 0x989680 ;  /* 0x009896800000895d */ /* 0x001fea0003900000 */
[----:B------:R-:W0:Y:S02]  /*16200*/  @!P0 SYNCS.PHASECHK.TRANS64 P0, [R2+URZ+0x34840], R3 ;  /* 0x03484003020085a7 */ /* 0x000e24000800007f */
[----:B0-----:R-:W-:Y:S05]  /*16210*/  @!P0 BRA `(.L_x_7160) ;  /* 0xfffffffc00f08947 */ /* 0x001fea000383ffff */
[----:B------:R-:W-:Y:S05]  /*16220*/  BRA `(.L_x_7238) ;  /* 0xffffffd000fc7947 */ /* 0x000fea000383ffff */
.L_x_7166:
[----:B--2---:R2:W3:Y:S02]  /*16230*/  SYNCS.PHASECHK.TRANS64.TRYWAIT P0, [R2+URZ+0x60], R5 ;  /* 0x00006005020075a7 */ /* 0x0044e4000800017f */
[----:B---3--:R-:W-:Y:S05]  /*16240*/  @!P0 NANOSLEEP.SYNCS 0x989680 ;  /* 0x009896800000895d */ /* 0x008fea0003900000 */
[----:B------:R-:W3:Y:S02]  /*16250*/  @!P0 SYNCS.PHASECHK.TRANS64 P0, [R2+URZ+0x60], R5 ;  /* 0x00006005020085a7 */ /* 0x000ee4000800007f */
[----:B---3--:R-:W-:Y:S05]  /*16260*/  @!P0 BRA `(.L_x_7166) ;  /* 0xfffffffc00f08947 */ /* 0x008fea000383ffff */
[----:B------:R-:W-:Y:S05]  /*16270*/  BRA `(.L_x_7239) ;  /* 0xffffffd400d87947 */ /* 0x000fea000383ffff */
.L_x_7177:
[----:B0-----:R0:W2:Y:S02]  /*16280*/  SYNCS.PHASECHK.TRANS64.TRYWAIT P0, [R2+URZ+0x34860], R0 ;  /* 0x03486000020075a7 */ /* 0x0010a4000800017f */
[----:B--2---:R-:W-:Y:S05]  /*16290*/  @!P0 NANOSLEEP.SYNCS 0x989680 ;  /* 0x009896800000895d */ /* 0x004fea0003900000 */
[----:B------:R-:W2:Y:S02]  /*162a0*/  @!P0 SYNCS.PHASECHK.TRANS64 P0, [R2+URZ+0x34860], R0 ;  /* 0x03486000020085a7 */ /* 0x000ea4000800007f */
[----:B--2---:R-:W-:Y:S05]  /*162b0*/  @!P0 BRA `(.L_x_7177) ;  /* 0xfffffffc00f08947 */ /* 0x004fea000383ffff */
[----:B------:R-:W-:Y:S05]  /*162c0*/  BRA `(.L_x_7240) ;  /* 0xffffffdc00347947 */ /* 0x000fea000383ffff */
.L_x_7184:
        /* <DEDUP_REMOVED lines=8> */
.L_x_7242:
[----:B------:R-:W-:Y:S05]  /*16350*/  BSYNC B0 ;  /* 0x0000000000007941 */ /* 0x000fea0003800000 */
.L_x_7241:
[----:B------:R-:W-:Y:S01]  /*16360*/  IMAD.MOV.U32 R13, RZ, RZ, R16 ;  /* 0x000000ffff0d7224 */ /* 0x000fe200078e0010 */
[----:B------:R-:W-:Y:S01]  /*16370*/  MOV R15, 0xffffffff ;  /* 0xffffffff000f7802 */ /* 0x000fe20000000f00 */
[----:B------:R-:W-:Y:S02]  /*16380*/  IMAD.MOV.U32 R12, RZ, RZ, 0x1 ;  /* 0x00000001ff0c7424 */ /* 0x000fe400078e00ff */
[----:B------:R-:W-:Y:S02]  /*16390*/  IMAD.MOV.U32 R11, RZ, RZ, 0x1f ;  /* 0x0000001fff0b7424 */ /* 0x000fe400078e00ff */
[----:B------:R-:W-:Y:S02]  /*163a0*/  IMAD.IADD R5, R19, 0x1, R7 ;  /* 0x0000000113057824 */ /* 0x000fe400078e0207 */
[----:B------:R-:W-:-:S07]  /*163b0*/  IMAD.MOV.U32 R0, RZ, RZ, R14 ;  /* 0x000000ffff007224 */ /* 0x000fce00078e000e */
[----:B------:R-:W-:Y:S05]  /*163c0*/  WARPSYNC.COLLECTIVE R15, `(.L_x_7243) ;  /* 0x000000000f087348 */ /* 0x000fea0003c00000 */
[----:B------:R0:W1:Y:S02]  /*163d0*/  SHFL.IDX P6, R14, R13, R12, R11 ;  /* 0x0000000c0d0e7389 */ /* 0x00006400000c000b */
[----:B01----:R-:W-:Y:S01]  /*163e0*/  ENDCOLLECTIVE ;  /* 0x000000000000791b */ /* 0x003fe20003800000 */
.L_x_7243:
        /* <DEDUP_REMOVED lines=19> */
.L_x_7244:
[----:B------:R-:W-:Y:S02]  /*16520*/  MOV R12, 0x2 ;  /* 0x00000002000c7802 */ /* 0x000fe40000000f00 */
[----:B------:R-:W-:-:S05]  /*16530*/  SEL R5, R14, RZ, P1 ;  /* 0x000000ff0e057207 */ /* 0x000fca0000800000 */
[----:B------:R-:W-:-:S04]  /*16540*/  IMAD.IADD R3, R2, 0x1, R5 ;  /* 0x0000000102037824 */ /* 0x000fc800078e0205 */
[----:B------:R-:W-:-:S07]  /*16550*/  IMAD.MOV.U32 R13, RZ, RZ, R3 ;  /* 0x000000ffff0d7224 */ /* 0x000fce00078e0003 */
[----:B------:R-:W-:Y:S05]  /*16560*/  WARPSYNC.COLLECTIVE R15, `(.L_x_7245) ;  /* 0x000000000f087348 */ /* 0x000fea0003c00000 */
[----:B------:R0:W1:Y:S02]  /*16570*/  SHFL.UP P6, R14, R13, R12, R11 ;  /* 0x0400000c0d0e7389 */ /* 0x00006400000c000b */
[----:B01----:R-:W-:Y:S01]  /*16580*/  ENDCOLLECTIVE ;  /* 0x000000000000791b */ /* 0x003fe20003800000 */
.L_x_7245:
        /* <DEDUP_REMOVED lines=8> */
.L_x_7246:
        /* <DEDUP_REMOVED lines=8> */
.L_x_7247:
        /* <DEDUP_REMOVED lines=8> */
.L_x_7248:
        /* <DEDUP_REMOVED lines=9> */
.L_x_7249:
[----:B------:R-:W-:Y:S01]  /*167a0*/  MOV R6, R14 ;  /* 0x0000000e00067202 */ /* 0x000fe20000000f00 */
[----:B------:R-:W-:Y:S06]  /*167b0*/  BRA `(.L_x_7250) ;  /* 0xffffffdc00bc7947 */ /* 0x000fec000383ffff */
.L_x_7189:
        /* <DEDUP_REMOVED lines=8> */
.L_x_7252:
[----:B------:R-:W-:Y:S05]  /*16840*/  BSYNC B0 ;  /* 0x0000000000007941 */ /* 0x000fea0003800000 */
.L_x_7251:
[----:B------:R-:W-:Y:S01]  /*16850*/  SEL R3, R14, RZ, P1 ;  /* 0x000000ff0e037207 */ /* 0x000fe20000800000 */
[----:B------:R-:W-:Y:S01]  /*16860*/  IMAD.MOV.U32 R12, RZ, RZ, 0x2 ;  /* 0x00000002ff0c7424 */ /* 0x000fe200078e00ff */
[----:B------:R-:W-:Y:S01]  /*16870*/  MOV R15, 0xffffffff ;  /* 0xffffffff000f7802 */ /* 0x000fe20000000f00 */
[----:B------:R-:W-:Y:S02]  /*16880*/  IMAD.MOV.U32 R11, RZ, RZ, RZ ;  /* 0x000000ffff0b7224 */ /* 0x000fe400078e00ff */
[----:B------:R-:W-:-:S04]  /*16890*/  IMAD.IADD R3, R2, 0x1, R3 ;  /* 0x0000000102037824 */ /* 0x000fc800078e0203 */
[----:B------:R-:W-:-:S07]  /*168a0*/  IMAD.MOV.U32 R13, RZ, RZ, R3 ;  /* 0x000000ffff0d7224 */ /* 0x000fce00078e0003 */
[----:B------:R-:W-:Y:S05]  /*168b0*/  WARPSYNC.COLLECTIVE R15, `(.L_x_7253) ;  /* 0x000000000f087348 */ /* 0x000fea0003c00000 */
[----:B------:R0:W1:Y:S02]  /*168c0*/  SHFL.UP P6, R14, R13, R12, R11 ;  /* 0x0400000c0d0e7389 */ /* 0x00006400000c000b */
[----:B01----:R-:W-:Y:S01]  /*168d0*/  ENDCOLLECTIVE ;  /* 0x000000000000791b */ /* 0x003fe20003800000 */
.L_x_7253:
[----:B------:R-:W-:Y:S01]  /*168e0*/  IMAD.MOV.U32 R12, RZ, RZ, 0x4 ;  /* 0x00000004ff0c7424 */ /* 0x000fe200078e00ff */
[----:B------:R-:W-:-:S05]  /*168f0*/  SEL R14, R14, RZ, P2 ;  /* 0x000000ff0e0e7207 */ /* 0x000fca0001000000 */
[----:B------:R-:W-:-:S04]  /*16900*/  IMAD.IADD R3, R3, 0x1, R14 ;  /* 0x0000000103037824 */ /* 0x000fc800078e020e */
[----:B------:R-:W-:-:S07]  /*16910*/  IMAD.MOV.U32 R13, RZ, RZ, R3 ;  /* 0x000000ffff0d7224 */ /* 0x000fce00078e0003 */
[----:B------:R-:W-:Y:S05]  /*16920*/  WARPSYNC.COLLECTIVE R15, `(.L_x_7254) ;  /* 0x000000000f087348 */ /* 0x000fea0003c00000 */
[----:B------:R0:W1:Y:S02]  /*16930*/  SHFL.UP P6, R14, R13, R12, R11 ;  /* 0x0400000c0d0e7389 */ /* 0x00006400000c000b */
[----:B01----:R-:W-:Y:S01]  /*16940*/  ENDCOLLECTIVE ;  /* 0x000000000000791b */ /* 0x003fe20003800000 */
.L_x_7254:
[----:B------:R-:W-:Y:S01]  /*16950*/  IMAD.MOV.U32 R12, RZ, RZ, 0x8 ;  /* 0x00000008ff0c7424 */ /* 0x000fe200078e00ff */
[----:B------:R-:W-:-:S05]  /*16960*/  SEL R14, R14, RZ, P3 ;  /* 0x000000ff0e0e7207 */ /* 0x000fca0001800000 */
[----:B------:R-:W-:-:S04]  /*16970*/  IMAD.IADD R3, R3, 0x1, R14 ;  /* 0x0000000103037824 */ /* 0x000fc800078e020e */
[----:B------:R-:W-:-:S07]  /*16980*/  IMAD.MOV.U32 R13, RZ, RZ, R3 ;  /* 0x000000ffff0d7224 */ /* 0x000fce00078e0003 */
[----:B------:R-:W-:Y:S05]  /*16990*/  WARPSYNC.COLLECTIVE R15, `(.L_x_7255) ;  /* 0x000000000f087348 */ /* 0x000fea0003c00000 */
[----:B------:R0:W1:Y:S02]  /*169a0*/  SHFL.UP P6, R14, R13, R12, R11 ;  /* 0x0400000c0d0e7389 */ /* 0x00006400000c000b */
[----:B01----:R-:W-:Y:S01]  /*169b0*/  ENDCOLLECTIVE ;  /* 0x000000000000791b */ /* 0x003fe20003800000 */
.L_x_7255:
[----:B------:R-:W-:Y:S01]  /*169c0*/  IMAD.MOV.U32 R12, RZ, RZ, 0x10 ;  /* 0x00000010ff0c7424 */ /* 0x000fe200078e00ff */
[----:B------:R-:W-:-:S05]  /*169d0*/  SEL R14, R14, RZ, P4 ;  /* 0x000000ff0e0e7207 */ /* 0x000fca0002000000 */
[----:B------:R-:W-:-:S05]  /*169e0*/  IMAD.IADD R3, R3, 0x1, R14 ;  /* 0x0000000103037824 */ /* 0x000fca00078e020e */
[----:B------:R-:W-:-:S07]  /*169f0*/  MOV R13, R3 ;  /* 0x00000003000d7202 */ /* 0x000fce0000000f00 */
[----:B------:R-:W-:Y:S05]  /*16a00*/  WARPSYNC.COLLECTIVE R15, `(.L_x_7256) ;  /* 0x000000000f087348 */ /* 0x000fea0003c00000 */
[----:B------:R0:W1:Y:S02]  /*16a10*/  SHFL.UP P6, R14, R13, R12, R11 ;  /* 0x0400000c0d0e7389 */ /* 0x00006400000c000b */
[----:B01----:R-:W-:Y:S01]  /*16a20*/  ENDCOLLECTIVE ;  /* 0x000000000000791b */ /* 0x003fe20003800000 */
.L_x_7256:
        /* <DEDUP_REMOVED lines=8> */
.L_x_7257:
[----:B------:R-:W-:Y:S01]  /*16ab0*/  IMAD.MOV.U32 R6, RZ, RZ, R14 ;  /* 0x000000ffff067224 */ /* 0x000fe200078e000e */
[----:B------:R-:W-:Y:S06]  /*16ac0*/  BRA `(.L_x_7258) ;  /* 0xffffffdc00987947 */ /* 0x000fec000383ffff */
.L_x_7191:
[----:B------:R-:W-:Y:S01]  /*16ad0*/  BSSY B0, `(.L_x_7259) ;  /* 0x0000006000007945 */ /* 0x000fe20003800000 */
[----:B------:R-:W-:Y:S01]  /*16ae0*/  PLOP3.LUT P6, PT, P6, PT, PT, 0x8, 0x0 ;  /* 0x000000000000781c */ /* 0x000fe200037ce170 */
[----:B------:R-:W-:-:S12]  /*16af0*/  IMAD.MOV.U32 R15, RZ, RZ, -0x1 ;  /* 0xffffffffff0f7424 */ /* 0x000fd800078e00ff */
[----:B0----5:R-:W-:Y:S05]  /*16b00*/  WARPSYNC.COLLECTIVE R15, `(.L_x_7260) ;  /* 0x000000000f087348 */ /* 0x021fea0003c00000 */
[----:B------:R-:W-:Y:S01]  /*16b10*/  VOTE.ANY R14, PT, P6 ;  /* 0x00000000000e7806 */ /* 0x000fe200030e0100 */
[----:B0----5:R-:W-:Y:S06]  /*16b20*/  ENDCOLLECTIVE ;  /* 0x000000000000791b */ /* 0x021fec0003800000 */
.L_x_7260:
[----:B------:R-:W-:Y:S05]  /*16b30*/  BSYNC B0 ;  /* 0x0000000000007941 */ /* 0x000fea0003800000 */
.L_x_7259:
[----:B------:R-:W-:Y:S01]  /*16b40*/  MOV R5, R14 ;  /* 0x0000000e00057202 */ /* 0x000fe20000000f00 */
[----:B------:R-:W-:Y:S02]  /*16b50*/  IMAD.MOV.U32 R13, RZ, RZ, R2 ;  /* 0x000000ffff0d7224 */ /* 0x000fe400078e0002 */
[----:B------:R-:W-:Y:S01]  /*16b60*/  IMAD.MOV.U32 R11, RZ, RZ, 0x1f ;  /* 0x0000001fff0b7424 */ /* 0x000fe200078e00ff */
[----:B------:R-:W0:Y:S01]  /*16b70*/  POPC R4, R5 ;  /* 0x0000000500047309 */ /* 0x000e220000000000 */
[----:B------:R-:W-:Y:S02]  /*16b80*/  IMAD.MOV.U32 R15, RZ, RZ, -0x1 ;  /* 0xffffffffff0f7424 */ /* 0x000fe400078e00ff */
[----:B0-----:R-:W-:-:S07]  /*16b90*/  IMAD.MOV.U32 R12, RZ, RZ, R4 ;  /* 0x000000ffff0c7224 */ /* 0x001fce00078e0004 */
[----:B------:R-:W-:Y:S05]  /*16ba0*/  WARPSYNC.COLLECTIVE R15, `(.L_x_7261) ;  /* 0x000000000f087348 */ /* 0x000fea0003c00000 */
[----:B------:R0:W1:Y:S02]  /*16bb0*/  SHFL.IDX P6, R14, R13, R12, R11 ;  /* 0x0000000c0d0e7389 */ /* 0x00006400000c000b */
[----:B01----:R-:W-:Y:S01]  /*16bc0*/  ENDCOLLECTIVE ;  /* 0x000000000000791b */ /* 0x003fe20003800000 */
.L_x_7261:
[----:B------:R-:W-:Y:S01]  /*16bd0*/  IMAD.MOV.U32 R17, RZ, RZ, R14 ;  /* 0x000000ffff117224 */ /* 0x000fe200078e000e */
[----:B------:R-:W-:Y:S06]  /*16be0*/  BRA `(.L_x_7262) ;  /* 0xffffffdc00887947 */ /* 0x000fec000383ffff */
.L_x_7193:
[----:B------:R-:W-:Y:S01]  /*16bf0*/  BSSY B0, `(.L_x_7263) ;  /* 0x0000007000007945 */ /* 0x000fe20003800000 */
[----:B------:R-:W-:Y:S01]  /*16c00*/  IMAD.MOV.U32 R13, RZ, RZ, R3 ;  /* 0x000000ffff0d7224 */ /* 0x000fe200078e0003 */
[----:B------:R-:W-:Y:S01]  /*16c10*/  MOV R15, 0xffffffff ;  /* 0xffffffff000f7802 */ /* 0x000fe20000000f00 */
[----:B------:R-:W-:-:S07]  /*16c20*/  IMAD.MOV.U32 R11, RZ, RZ, 0x1f ;  /* 0x0000001fff0b7424 */ /* 0x000fce00078e00ff */
[----:B0-2--5:R-:W-:Y:S05]  /*16c30*/  WARPSYNC.COLLECTIVE R15, `(.L_x_7264) ;  /* 0x000000000f087348 */ /* 0x025fea0003c00000 */
[----:B------:R1:W3:Y:S02]  /*16c40*/  SHFL.IDX P6, R14, R13, R12, R11 ;  /* 0x0000000c0d0e7389 */ /* 0x0002e400000c000b */
[----:B0123-5:R-:W-:Y:S01]  /*16c50*/  ENDCOLLECTIVE ;  /* 0x000000000000791b */ /* 0x02ffe20003800000 */
.L_x_7264:
[----:B------:R-:W-:Y:S05]  /*16c60*/  BSYNC B0 ;  /* 0x0000000000007941 */ /* 0x000fea0003800000 */
.L_x_7263:
[----:B------:R-:W-:Y:S01]  /*16c70*/  IMAD.MOV.U32 R2, RZ, RZ, R14 ;  /* 0x000000ffff027224 */ /* 0x000fe200078e000e */
[----:B------:R-:W-:Y:S06]  /*16c80*/  BRA `(.L_x_7192) ;  /* 0xffffffdc007c7947 */ /* 0x000fec000383ffff */
.L_x_7197:
[----:B0-----:R0:W2:Y:S02]  /*16c90*/  SYNCS.PHASECHK.TRANS64.TRYWAIT P0, [R0+URZ+0x34820], R3 ;  /* 0x03482003000075a7 */ /* 0x0010a4000800017f */
[----:B--2---:R-:W-:Y:S05]  /*16ca0*/  @!P0 NANOSLEEP.SYNCS 0x989680 ;  /* 0x009896800000895d */ /* 0x004fea0003900000 */
[----:B------:R-:W2:Y:S02]  /*16cb0*/  @!P0 SYNCS.PHASECHK.TRANS64 P0, [R0+URZ+0x34820], R3 ;  /* 0x03482003000085a7 */ /* 0x000ea4000800007f */
[----:B--2---:R-:W-:Y:S05]  /*16cc0*/  @!P0 BRA `(.L_x_7197) ;  /* 0xfffffffc00f08947 */ /* 0x004fea000383ffff */
[----:B------:R-:W-:Y:S05]  /*16cd0*/  BRA `(.L_x_7265) ;  /* 0xffffffe000707947 */ /* 0x000fea000383ffff */
.L_x_7198:
        /* <DEDUP_REMOVED lines=11> */
.L_x_7267:
[----:B------:R-:W-:Y:S05]  /*16d90*/  BSYNC B0 ;  /* 0x0000000000007941 */ /* 0x000fea0003800000 */
.L_x_7266:
[----:B------:R-:W-:Y:S05]  /*16da0*/  BRA `(.L_x_7268) ;  /* 0xffffffe000587947 */ /* 0x000fea000383ffff */
.L_x_7201:
[----:B------:R-:W-:Y:S01]  /*16db0*/  BSSY B1, `(.L_x_7269) ;  /* 0x0000006000017945 */ /* 0x000fe20003800000 */
[----:B------:R-:W-:-:S07]  /*16dc0*/  IMAD.MOV.U32 R15, RZ, RZ, -0x1 ;  /* 0xffffffffff0f7424 */ /* 0x000fce00078e00ff */
[----:B012-45:R-:W-:Y:S05]  /*16dd0*/  WARPSYNC.COLLECTIVE R15, `(.L_x_7270) ;  /* 0x000000000f0c7348 */ /* 0x037fea0003c00000 */
[----:B------:R-:W-:Y:S02]  /*16de0*/  ELECT P6, UR62, PT ;  /* 0x00000000003e782f */ /* 0x000fe400038c0000 */
[----:B------:R-:W-:Y:S01]  /*16df0*/  MOV R14, UR62 ;  /* 0x0000003e000e7c02 */ /* 0x000fe20008000f00 */
[----:B012-45:R-:W-:Y:S10]  /*16e00*/  ENDCOLLECTIVE ;  /* 0x000000000000791b */ /* 0x037ff40003800000 */
.L_x_7270:
[----:B------:R-:W-:Y:S05]  /*16e10*/  BSYNC B1 ;  /* 0x0000000000017941 */ /* 0x000fea0003800000 */
.L_x_7269:
[----:B------:R-:W-:Y:S05]  /*16e20*/  BRA `(.L_x_7271) ;  /* 0xffffffe000507947 */ /* 0x000fea000383ffff */
.L_x_7203:
[----:B0-----:R0:W1:Y:S02]  /*16e30*/  SYNCS.PHASECHK.TRANS64.TRYWAIT P0, [R6+URZ], R5 ;  /* 0x00000005060075a7 */ /* 0x001064000800017f */
[----:B-1----:R-:W-:Y:S05]  /*16e40*/  @!P0 NANOSLEEP.SYNCS 0x989680 ;  /* 0x009896800000895d */ /* 0x002fea0003900000 */
[----:B------:R-:W1:Y:S02]  /*16e50*/  @!P0 SYNCS.PHASECHK.TRANS64 P0, [R6+URZ], R5 ;  /* 0x00000005060085a7 */ /* 0x000e64000800007f */
[----:B-1----:R-:W-:Y:S05]  /*16e60*/  @!P0 BRA `(.L_x_7203) ;  /* 0xfffffffc00f08947 */ /* 0x002fea000383ffff */
[----:B------:R-:W-:Y:S05]  /*16e70*/  BRA `(.L_x_7272) ;  /* 0xffffffe0008c7947 */ /* 0x000fea000383ffff */
.L_x_7204:
[----:B-1----:R1:W2:Y:S02]  /*16e80*/  SYNCS.PHASECHK.TRANS64.TRYWAIT P0, [R7+URZ], R2 ;  /* 0x00000002070075a7 */ /* 0x0022a4000800017f */
[----:B--2---:R-:W-:Y:S05]  /*16e90*/  @!P0 NANOSLEEP.SYNCS 0x989680 ;  /* 0x009896800000895d */ /* 0x004fea0003900000 */
[----:B------:R-:W2:Y:S02]  /*16ea0*/  @!P0 SYNCS.PHASECHK.TRANS64 P0, [R7+URZ], R2 ;  /* 0x00000002070085a7 */ /* 0x000ea4000800007f */
[----:B--2---:R-:W-:Y:S05]  /*16eb0*/  @!P0 BRA `(.L_x_7204) ;  /* 0xfffffffc00f08947 */ /* 0x004fea000383ffff */
[----:B------:R-:W-:Y:S05]  /*16ec0*/  BRA `(.L_x_7273) ;  /* 0xffffffe000807947 */ /* 0x000fea000383ffff */
.L_x_7206:
[----:B--2---:R2:W3:Y:S02]  /*16ed0*/  SYNCS.PHASECHK.TRANS64.TRYWAIT P0, [R4+URZ], R5 ;  /* 0x00000005040075a7 */ /* 0x0044e4000800017f */
[----:B---3--:R-:W-:Y:S05]  /*16ee0*/  @!P0 NANOSLEEP.SYNCS 0x989680 ;  /* 0x009896800000895d */ /* 0x008fea0003900000 */
[----:B------:R-:W3:Y:S02]  /*16ef0*/  @!P0 SYNCS.PHASECHK.TRANS64 P0, [R4+URZ], R5 ;  /* 0x00000005040085a7 */ /* 0x000ee4000800007f */
[----:B---3--:R-:W-:Y:S05]  /*16f00*/  @!P0 BRA `(.L_x_7206) ;  /* 0xfffffffc00f08947 */ /* 0x008fea000383ffff */
[----:B------:R-:W-:Y:S05]  /*16f10*/  BRA `(.L_x_7274) ;  /* 0xffffffe000887947 */ /* 0x000fea000383ffff */
.L_x_7275:
        /* <DEDUP_REMOVED lines=14> */
.L_x_15311:


//--------------------- .text._ZN7cutlass13device_kernelIN5flash11enable_sm90INS1_16FlashAttnFwdSm90INS1_25CollectiveMainloopFwdSm90ILi2EN4cute5tupleIJNS5_1CILi1EEES8_S8_EEENS6_IJNS7_ILi128EEENS7_ILi176EEESA_EEELi128ENS_10bfloat16_tEfNS_4arch4Sm90ELb0ELb0ELb1ELb1ELb0ELb1ELb0ELb1ELb1ELb1ELb0ELb0EEENS1_21CollectiveEpilogueFwdINS6_IJSA_SA_SB_EEES9_SD_SF_Li256ELb1ELb1ELb0ELb0EEENS1_36VarlenDynamicPersistentTileSchedulerILi128ELi176ELi256ELi128ELb0ELb1ELb1ELb0ELb1ELb1EEEEEEEEEvNT_6ParamsE --------------------------
	.section	.text._ZN7cutlass13device_kernelIN5flash11enable_sm90INS1_16FlashAttnFwdSm90INS1_25CollectiveMainloopFwdSm90ILi2EN4cute5tupleIJNS5_1CILi1EEES8_S8_EEENS6_IJNS7_ILi128EEENS7_ILi176EEESA_EEELi128ENS_10bfloat16_tEfNS_4arch4Sm90ELb0ELb0ELb1ELb1ELb0ELb1ELb0ELb1ELb1ELb1ELb0ELb0EEENS1_21CollectiveEpilogueFwdINS6_IJSA_SA_SB_EEES9_SD_SF_Li256ELb1ELb1ELb0ELb0EEENS1_36VarlenDynamicPersistentTileSchedulerILi128ELi176ELi256ELi128ELb0ELb1ELb1ELb0ELb1ELb1EEEEEEEEEvNT_6ParamsE,"ax",@progbits
	.align	128
.text._ZN7cutlass13device_kernelIN5flash11enable_sm90INS1_16FlashAttnFwdSm90INS1_25CollectiveMainloopFwdSm90ILi2EN4cute5tupleIJNS5_1CILi1EEES8_S8_EEENS6_IJNS7_ILi128EEENS7_ILi176EEESA_EEELi128ENS_10bfloat16_tEfNS_4arch4Sm90ELb0ELb0ELb1ELb1ELb0ELb1ELb0ELb1ELb1ELb1ELb0ELb0EEENS1_21CollectiveEpilogueFwdINS6_IJSA_SA_SB_EEES9_SD_SF_Li256ELb1ELb1ELb0ELb0EEENS1_36VarlenDynamicPersistentTileSchedulerILi128ELi176ELi256ELi128ELb0ELb1ELb1ELb0ELb1ELb1EEEEEEEEEvNT_6ParamsE:
        .type           _ZN7cutlass13device_kernelIN5flash11enable_sm90INS1_16FlashAttnFwdSm90INS1_25CollectiveMainloopFwdSm90ILi2EN4cute5tupleIJNS5_1CILi1EEES8_S8_EEENS6_IJNS7_ILi128EEENS7_ILi176EEESA_EEELi128ENS_10bfloat16_tEfNS_4arch4Sm90ELb0ELb0ELb1ELb1ELb0ELb1ELb0ELb1ELb1ELb1ELb0ELb0EEENS1_21CollectiveEpilogueFwdINS6_IJSA_SA_SB_EEES9_SD_SF_Li256ELb1ELb1ELb0ELb0EEENS1_36VarlenDynamicPersistentTileSchedulerILi128ELi176ELi256ELi128ELb0ELb1ELb1ELb0ELb1ELb1EEEEEEEEEvNT_6ParamsE,@function
        .size           _ZN7cutlass13device_kernelIN5flash11enable_sm90INS1_16FlashAttnFwdSm90INS1_25CollectiveMainloopFwdSm90ILi2EN4cute5tupleIJNS5_1CILi1EEES8_S8_EEENS6_IJNS7_ILi128EEENS7_ILi176EEESA_EEELi128ENS_10bfloat16_tEfNS_4arch4Sm90ELb0ELb0ELb1ELb1ELb0ELb1ELb0ELb1ELb1ELb1ELb0ELb0EEENS1_21CollectiveEpilogueFwdINS6_IJSA_SA_SB_EEES9_SD_SF_Li256ELb1ELb1ELb0ELb0EEENS1_36VarlenDynamicPersistentTileSchedulerILi128ELi176ELi256ELi128ELb0ELb1ELb1ELb0ELb1ELb1EEEEEEEEEvNT_6ParamsE,(.L_x_15312 - _ZN7cutlass13device_kernelIN5flash11enable_sm90INS1_16FlashAttnFwdSm90INS1_25CollectiveMainloopFwdSm90ILi2EN4cute5tupleIJNS5_1CILi1EEES8_S8_EEENS6_IJNS7_ILi128EEENS7_ILi176EEESA_EEELi128ENS_10bfloat16_tEfNS_4arch4Sm90ELb0ELb0ELb1ELb1ELb0ELb1ELb0ELb1ELb1ELb1ELb0ELb0EEENS1_21CollectiveEpilogueFwdINS6_IJSA_SA_SB_EEES9_SD_SF_Li256ELb1ELb1ELb0ELb0EEENS1_36VarlenDynamicPersistentTileSchedulerILi128ELi176ELi256ELi128ELb0ELb1ELb1ELb0ELb1ELb1EEEEEEEEEvNT_6ParamsE)
        .other          _ZN7cutlass13device_kernelIN5flash11enable_sm90INS1_16FlashAttnFwdSm90INS1_25CollectiveMainloopFwdSm90ILi2EN4cute5tupleIJNS5_1CILi1EEES8_S8_EEENS6_IJNS7_ILi128EEENS7_ILi176EEESA_EEELi128ENS_10bfloat16_tEfNS_4arch4Sm90ELb0ELb0ELb1ELb1ELb0ELb1ELb0ELb1ELb1ELb1ELb0ELb0EEENS1_21CollectiveEpilogueFwdINS6_IJSA_SA_SB_EEES9_SD_SF_Li256ELb1ELb1ELb0ELb0EEENS1_36VarlenDynamicPersistentTileSchedulerILi128ELi176ELi256ELi128ELb0ELb1ELb1ELb0ELb1ELb1EEEEEEEEEvNT_6ParamsE,@"STO_CUDA_ENTRY STV_DEFAULT"
_ZN7cutlass13device_kernelIN5flash11enable_sm90INS1_16FlashAttnFwdSm90INS1_25CollectiveMainloopFwdSm90ILi2EN4cute5tupleIJNS5_1CILi1EEES8_S8_EEENS6_IJNS7_ILi128EEENS7_ILi176EEESA_EEELi128ENS_10bfloat16_tEfNS_4arch4Sm90ELb0ELb0ELb1ELb1ELb0ELb1ELb0ELb1ELb1ELb1ELb0ELb0EEENS1_21CollectiveEpilogueFwdINS6_IJSA_SA_SB_EEES9_SD_SF_Li256ELb1ELb1ELb0ELb0EEENS1_36VarlenDynamicPersistentTileSchedulerILi128ELi176ELi256ELi128ELb0ELb1ELb1ELb0ELb1ELb1EEEEEEEEEvNT_6ParamsE:
        /* <DEDUP_REMOVED lines=24> */
.L_x_7277:
[----:B------:R-:W-:Y:S05]  /*0180*/  BSYNC B0 ;  /* 0x0000000000007941 */ /* 0x000fea0003800000 */
.L_x_7276:
        /* <DEDUP_REMOVED lines=41> */
.L_x_7278:
        /* <DEDUP_REMOVED lines=22> */
.L_x_7279:
        /* <DEDUP_REMOVED lines=18> */
.L_x_7280:
        /* <DEDUP_REMOVED lines=22> */
.L_x_7281:
        /* <DEDUP_REMOVED lines=22> */
.L_x_7282:
[----:B------:R-:W-:Y:S01]  /*0960*/  PLOP3.LUT P0, PT, PT, PT, UP0, 0x80, 0x0 ;  /* 0x000000000000781c */ /* 0x000fe20003f0f008 */
[----:B------:R-:W-:Y:S01]  /*0970*/  UMOV UR60, 0x1 ;  /* 0x00000001003c7882 */ /* 0x000fe20000000000 */
[----:B------:R-:W-:Y:S01]  /*0980*/  NOP ;  /* 0x0000000000007918 */ /* 0x000fe20000000000 */
[----:B------:R-:W-:Y:S01]  /*0990*/  USEL UR60, UR60, 0x2, !UP0 ;  /* 0x000000023c3c7887 */ /* 0x000fe2000c000000 */
[----:B------:R-:W-:Y:S01]  /*09a0*/  BSSY B9, `(.L_x_7283) ;  /* 0x000270c000097945 */ /* 0x000fe20003800000 */
[----:B012-4-:R-:W-:Y:S08]  /*09b0*/  BAR.SYNC.DEFER_BLOCKING 0x0 ;  /* 0x0000000000007b1d */ /* 0x017ff00000010000 */
[----:B------:R-:W-:Y:S05]  /*09c0*/  @!P0 BRA `(.L_x_7284) ;  /* 0x000001fc007c8947 */ /* 0x000fea0003800000 */
.L_x_7285:
[----:B------:R-:W-:-:S08]  /*09d0*/  NOP ;  /* 0x0000000000007918 */ /* 0x000fd00000000000 */
[----:B------:R-:W0:Y:S02]  /*09e0*/  USETMAXREG.TRY_ALLOC.CTAPOOL UP0, 0xf0 ;  /* 0x000000f0000079c8 */ /* 0x000e240008000600 */
[----:B0-----:R-:W-:-:S13]  /*09f0*/  PLOP3.LUT P0, PT, PT, PT, UP0, 0x80, 0x0 ;  /* 0x000000000000781c */ /* 0x001fda0003f0f008 */
[----:B------:R-:W-:Y:S05]  /*0a00*/  @!P0 BRA `(.L_x_7285) ;  /* 0xfffffffc00f08947 */ /* 0x000fea000383ffff */
[----:B------:R-:W2:Y:S01]  /*0a10*/  LDL.LU R3, [R1+0x4] ;  /* 0x0000040001037983 */ /* 0x000ea20000300800 */
[----:B------:R-:W-:Y:S01]  /*0a20*/  SHF.R.U32.HI R2, RZ, 0x7, R0 ;  /* 0x00000007ff027819 */ /* 0x000fe20000011600 */
[----:B------:R-:W0:Y:S01]  /*0a30*/  S2UR UR5, SR_CgaCtaId ;  /* 0x00000000000579c3 */ /* 0x000e220000008800 */
[----:B------:R-:W-:-:S07]  /*0a40*/  UMOV UR4, 0x400 ;  /* 0x0000040000047882 */ /* 0x000fce0000000000 */
[----:B------:R-:W-:Y:S06]  /*0a50*/  BAR.ARV 0x8, 0x180 ;  /* 0x0206000000007b1d */ /* 0x000fec0000002000 */
[----:B------:R-:W-:-:S13]  /*0a60*/  ISETP.NE.AND P0, PT, R2, 0x1, PT ;  /* 0x000000010200780c */ /* 0x000fda0003f05270 */
[----:B------:R-:W-:Y:S06]  /*0a70*/  @!P0 BAR.ARV 0x9, 0x100 ;  /* 0x0244000000008b1d */ /* 0x000fec0000002000 */
[----:B0-----:R-:W-:Y:S02]  /*0a80*/  ULEA UR4, UR5, UR4, 0x18 ;  /* 0x0000000405047291 */ /* 0x001fe4000f8ec03f */
[----:B------:R-:W-:Y:S04]  /*0a90*/  BAR.SYNC.DEFER_BLOCKING 0x5, 0x180 ;  /* 0x0146000000007b1d */ /* 0x000fe80000010000 */
[----:B------:R-:W-:-:S02]  /*0aa0*/  IMAD.U32 R2, RZ, RZ, UR4 ;  /* 0x00000004ff027e24 */ /* 0x000fc4000f8e00ff */
[----:B------:R-:W-:-:S03]  /*0ab0*/  ULDC UR4, c[0x0][0xc3c] ;  /* 0x00030f0000047ab9 */ /* 0x000fc60000000800 */
[----:B------:R-:W0:Y:S01]  /*0ac0*/  LDS.128 R28, [R2+0x348d0] ;  /* 0x0348d000021c7984 */ /* 0x000e220000000c00 */
[----:B------:R-:W-:Y:S06]  /*0ad0*/  BAR.ARV 0x4, 0x180 ;  /* 0x0106000000007b1d */ /* 0x000fec0000002000 */
[----:B--2---:R-:W-:-:S04]  /*0ae0*/  LOP3.LUT R3, R3, 0xffffffdf, RZ, 0xc0, !PT ;  /* 0xffffffdf03037812 */ /* 0x004fc800078ec0ff */
[----:B------:R-:W-:Y:S02]  /*0af0*/  @P0 LOP3.LUT R3, R3, 0x20, RZ, 0xfc, !PT ;  /* 0x0000002003030812 */ /* 0x000fe400078efcff */
[----:B0-----:R-:W-:-:S03]  /*0b00*/  ISETP.GE.AND P0, PT, R31, UR4, PT ;  /* 0x000000041f007c0c */ /* 0x001fc6000bf06270 */
[----:B------:R0:W-:Y:S10]  /*0b10*/  STL [R1+0x4], R3 ;  /* 0x0000040301007387 */ /* 0x0001f40000100800 */
[----:B0-----:R-:W-:Y:S05]  /*0b20*/  @P0 BRA `(.L_x_7286) ;  /* 0x0000026c00cc0947 */ /* 0x001fea0003800000 */
[----:B------:R-:W-:Y:S01]  /*0b30*/  VIADD R13, R0, 0xffffff80 ;  /* 0xffffff80000d7836 */ /* 0x000fe20000000000 */
[----:B------:R-:W-:Y:S01]  /*0b40*/  R2UR UR4, R2 ;  /* 0x00000000020472ca */ /* 0x000fe200000e0000 */
[----:B------:R-:W-:Y:S01]  /*0b50*/  ULOP3.LUT UR5, UR60, 0x1, URZ, 0xfc, !UPT ;  /* 0x000000013c057892 */ /* 0x000fe2000f8efc3f */
[----:B------:R-:W-:Y:S01]  /*0b60*/  IMAD.MOV.U32 R23, RZ, RZ, RZ ;  /* 0x000000ffff177224 */ /* 0x000fe200078e00ff */
[----:B------:R-:W-:Y:S02]  /*0b70*/  CS2R R222, SRZ ;  /* 0x0000000000de7805 */ /* 0x000fe4000001ff00 */
[----:B------:R-:W-:Y:S01]  /*0b80*/  SHF.R.S32.HI R0, RZ, 0x1f, R13 ;  /* 0x0000001fff007819 */ /* 0x000fe2000001140d */
[----:B------:R-:W-:-:S03]  /*0b90*/  IMAD.MOV.U32 R229, RZ, RZ, RZ ;  /* 0x000000ffffe57224 */ /* 0x000fc600078e00ff */
[CC--:B------:R-:W-:Y:S02]  /*0ba0*/  LEA.HI R3, R0.reuse, R13.reuse, RZ, 0x7 ;  /* 0x0000000d00037211 */ /* 0x0c0fe400078f38ff */
[CC--:B------:R-:W-:Y:S02]  /*0bb0*/  LEA.HI R5, R0.reuse, R13.reuse, RZ, 0x5 ;  /* 0x0000000d00057211 */ /* 0x0c0fe400078f28ff */
[----:B------:R-:W-:Y:S01]  /*0bc0*/  LOP3.LUT R4, R3, 0xffffff80, RZ, 0xc0, !PT ;  /* 0xffffff8003047812 */ /* 0x000fe200078ec0ff */
[----:B------:R-:W-:Y:S01]  /*0bd0*/  UIADD3 UR4, UR4, 0x16400, URZ ;  /* 0x0001640004047890 */ /* 0x000fe2000fffe03f */
[----:B------:R-:W-:Y:S01]  /*0be0*/  SHF.R.S32.HI R14, RZ, 0x7, R3 ;  /* 0x00000007ff0e7819 */ /* 0x000fe20000011403 */
[----:B------:R-:W-:Y:S01]  /*0bf0*/  IMAD.SHL.U32 R6, R5, 0x20, RZ ;  /* 0x0000002005067824 */ /* 0x000fe200078e00ff */
[CC--:B------:R-:W-:Y:S01]  /*0c00*/  LEA.HI R12, R0.reuse, R13.reuse, RZ, 0x2 ;  /* 0x0000000d000c7211 */ /* 0x0c0fe200078f10ff */
[----:B------:R-:W-:Y:S01]  /*0c10*/  IMAD.IADD R15, R13, 0x1, -R4 ;  /* 0x000000010d0f7824 */ /* 0x000fe200078e0a04 */
[----:B------:R-:W-:-:S02]  /*0c20*/  LEA.HI R4, R0, R13, RZ, 0x4 ;  /* 0x0000000d00047211 */ /* 0x000fc400078f20ff */
[----:B------:R-:W-:Y:S02]  /*0c30*/  LEA.HI R3, R3, R14, RZ, 0x1 ;  /* 0x0000000e03037211 */ /* 0x000fe400078f08ff */
[----:B------:R-:W-:Y:S02]  /*0c40*/  SHF.R.S32.HI R8, RZ, 0x1f, R15 ;  /* 0x0000001fff087819 */ /* 0x000fe4000001140f */
[----:B------:R-:W-:Y:S02]  /*0c50*/  SHF.R.S32.HI R7, RZ, 0x4, R4 ;  /* 0x00000004ff077819 */ /* 0x000fe40000011404 */
[----:B------:R-:W-:Y:S02]  /*0c60*/  LEA.HI R9, R8, R15, RZ, 0x2 ;  /* 0x0000000f08097211 */ /* 0x000fe400078f10ff */
[----:B------:R-:W-:Y:S02]  /*0c70*/  LOP3.LUT R5, R4, 0x3fffff0, RZ, 0xc0, !PT ;  /* 0x03fffff004057812 */ /* 0x000fe400078ec0ff */
[----:B------:R-:W-:-:S02]  /*0c80*/  SHF.R.S32.HI R10, RZ, 0x2, R9 ;  /* 0x00000002ff0a7819 */ /* 0x000fc40000011409 */
[----:B------:R-:W-:Y:S01]  /*0c90*/  SHF.R.S32.HI R11, RZ, 0x1f, R9 ;  /* 0x0000001fff0b7819 */ /* 0x000fe20000011409 */
[----:B------:R-:W-:Y:S01]  /*0ca0*/  IMAD.IADD R5, R13, 0x1, -R5 ;  /* 0x000000010d057824 */ /* 0x000fe200078e0a05 */
[----:B------:R-:W-:Y:S02]  /*0cb0*/  LEA.HI R4, R4, R7, RZ, 0x1 ;  /* 0x0000000704047211 */ /* 0x000fe400078f08ff */
[----:B------:R-:W-:Y:S02]  /*0cc0*/  LEA.HI R11, R11, R10, RZ, 0x3 ;  /* 0x0000000a0b0b7211 */ /* 0x000fe400078f18ff */
[----:B------:R-:W-:Y:S02]  /*0cd0*/  LEA.HI R8, R8, R15, RZ, 0x5 ;  /* 0x0000000f08087211 */ /* 0x000fe400078f28ff */
[----:B------:R-:W-:Y:S02]  /*0ce0*/  LOP3.LUT R11, R11, 0xfffffff8, RZ, 0xc0, !PT ;  /* 0xfffffff80b0b7812 */ /* 0x000fe400078ec0ff */
[----:B------:R-:W-:-:S02]  /*0cf0*/  LOP3.LUT R6, R6, 0xfffffc00, RZ, 0xc0, !PT ;  /* 0xfffffc0006067812 */ /* 0x000fc400078ec0ff */
[----:B------:R-:W-:Y:S01]  /*0d00*/  LOP3.LUT R4, R4, 0x1ffffffe, RZ, 0xc0, !PT ;  /* 0x1ffffffe04047812 */ /* 0x000fe200078ec0ff */
[----:B------:R-:W-:Y:S01]  /*0d10*/  IMAD.IADD R11, R10, 0x1, -R11 ;  /* 0x000000010a0b7824 */ /* 0x000fe200078e0a0b */
[----:B------:R-:W-:Y:S01]  /*0d20*/  LOP3.LUT R9, R9, 0x7ffffffc, RZ, 0xc0, !PT ;  /* 0x7ffffffc09097812 */ /* 0x000fe200078ec0ff */
[----:B------:R-:W-:Y:S01]  /*0d30*/  IMAD R5, R5, 0x40, R6 ;  /* 0x0000004005057824 */ /* 0x000fe200078e0206 */
[----:B------:R-:W-:Y:S01]  /*0d40*/  SHF.R.S32.HI R8, RZ, 0x5, R8 ;  /* 0x00000005ff087819 */ /* 0x000fe20000011408 */
[----:B------:R-:W-:Y:S01]  /*0d50*/  IMAD.IADD R4, R7, 0x1, -R4 ;  /* 0x0000000107047824 */ /* 0x000fe200078e0a04 */
[----:B------:R-:W-:Y:S01]  /*0d60*/  LOP3.LUT R3, R3, 0x3fffffe, RZ, 0xc0, !PT ;  /* 0x03fffffe03037812 */ /* 0x000fe200078ec0ff */
[----:B------:R-:W-:Y:S01]  /*0d70*/  IMAD.MOV.U32 R10, RZ, RZ, -0x2 ;  /* 0xfffffffeff0a7424 */ /* 0x000fe200078e00ff */
[----:B------:R-:W-:Y:S01]  /*0d80*/  LOP3.LUT R12, R12, 0xfffffffc, RZ, 0xc0, !PT ;  /* 0xfffffffc0c0c7812 */ /* 0x000fe200078ec0ff */
[----:B------:R-:W-:Y:S02]  /*0d90*/  IMAD.IADD R9, R15, 0x1, -R9 ;  /* 0x000000010f097824 */ /* 0x000fe400078e0a09 */
[----:B------:R-:W-:-:S02]  /*0da0*/  IMAD R8, R8, 0x10, R11 ;  /* 0x0000001008087824 */ /* 0x000fc400078e020b */
[----:B------:R-:W-:Y:S02]  /*0db0*/  IMAD.IADD R3, R14, 0x1, -R3 ;  /* 0x000000010e037824 */ /* 0x000fe400078e0a03 */
[----:B------:R-:W-:Y:S02]  /*0dc0*/  IMAD R5, R4, 0x8, R5 ;  /* 0x0000000804057824 */ /* 0x000fe400078e0205 */
[----:B------:R-:W-:Y:S02]  /*0dd0*/  IMAD R4, R9, R10, 0xb0 ;  /* 0x000000b009047424 */ /* 0x000fe400078e020a */
[----:B------:R-:W-:Y:S01]  /*0de0*/  IMAD R14, R3, 0x40, R8 ;  /* 0x00000040030e7824 */ /* 0x000fe200078e0208 */
[CC--:B------:R-:W-:Y:S01]  /*0df0*/  LEA.HI R3, R0.reuse, R13.reuse, RZ, 0x6 ;  /* 0x0000000d00037211 */ /* 0x0c0fe200078f30ff */
[----:B------:R-:W-:Y:S01]  /*0e00*/  STL [R1+0x8c], R5 ;  /* 0x00008c0501007387 */ /* 0x000fe20000100800 */
[----:B------:R-:W-:Y:S01]  /*0e10*/  LEA.HI R0, R0, R13, RZ, 0x3 ;  /* 0x0000000d00007211 */ /* 0x000fe200078f18ff */
[----:B------:R-:W-:-:S02]  /*0e20*/  IMAD.IADD R12, R13, 0x1, -R12 ;  /* 0x000000010d0c7824 */ /* 0x000fc400078e0a0c */
[----:B------:R0:W-:Y:S01]  /*0e30*/  STL [R1+0x84], R4 ;  /* 0x0000840401007387 */ /* 0x0001e20000100800 */
[----:B------:R-:W-:Y:S02]  /*0e40*/  SHF.R.S32.HI R22, RZ, 0x3, R0 ;  /* 0x00000003ff167819 */ /* 0x000fe40000011400 */
[----:B------:R-:W-:Y:S01]  /*0e50*/  LEA.HI R6, R12, R12, RZ, 0x1 ;  /* 0x0000000c0c067211 */ /* 0x000fe200078f08ff */
[----:B------:R-:W-:Y:S02]  /*0e60*/  STL [R1+0x80], R14 ;  /* 0x0000800e01007387 */ /* 0x000fe40000100800 */
[----:B------:R-:W-:Y:S01]  /*0e70*/  VIADD R27, R22, 0x20 ;  /* 0x00000020161b7836 */ /* 0x000fe20000000000 */
[----:B------:R-:W-:Y:S01]  /*0e80*/  LOP3.LUT R7, R6, 0x1ffffffe, RZ, 0xc0, !PT ;  /* 0x1ffffffe06077812 */ /* 0x000fe200078ec0ff */
[----:B------:R-:W-:Y:S01]  /*0e90*/  VIADD R26, R22, 0x40 ;  /* 0x00000040161a7836 */ /* 0x000fe20000000000 */
[----:B------:R-:W-:Y:S01]  /*0ea0*/  STL [R1+0x60], RZ ;  /* 0x000060ff01007387 */ /* 0x000fe20000100800 */
[----:B0-----:R-:W-:-:S02]  /*0eb0*/  IMAD.U32 R4, RZ, RZ, UR5 ;  /* 0x00000005ff047e24 */ /* 0x001fc4000f8e00ff */
[----:B------:R-:W-:Y:S01]  /*0ec0*/  IMAD.SHL.U32 R4, R3, 0x8, RZ ;  /* 0x0000000803047824 */ /* 0x000fe200078e00ff */
[----:B------:R-:W-:Y:S01]  /*0ed0*/  LOP3.LUT R3, R0, 0xfffffff8, RZ, 0xc0, !PT ;  /* 0xfffffff800037812 */ /* 0x000fe200078ec0ff */
[C---:B------:R-:W-:Y:S01]  /*0ee0*/  IMAD.SHL.U32 R0, R22.reuse, 0x40, RZ ;  /* 0x0000004016007824 */ /* 0x040fe200078e00ff */
[----:B------:R-:W-:Y:S01]  /*0ef0*/  SHF.R.S32.HI R6, RZ, 0x1f, R26 ;  /* 0x0000001fff067819 */ /* 0x000fe2000001141a */
[----:B------:R-:W-:Y:S01]  /*0f00*/  VIADD R25, R22, 0x60 ;  /* 0x0000006016197836 */ /* 0x000fe20000000000 */
[----:B------:R-:W-:Y:S01]  /*0f10*/  LOP3.LUT R15, R4, 0xfffffe00, RZ, 0xc0, !PT ;  /* 0xfffffe00040f7812 */ /* 0x000fe200078ec0ff */
[----:B------:R-:W-:Y:S01]  /*0f20*/  IMAD.IADD R18, R13, 0x1, -R3 ;  /* 0x000000010d127824 */ /* 0x000fe200078e0a03 */
[----:B------:R-:W-:Y:S01]  /*0f30*/  SHF.R.S32.HI R4, RZ, 0x1f, R27 ;  /* 0x0000001fff047819 */ /* 0x000fe2000001141b */
[----:B------:R-:W-:Y:S01]  /*0f40*/  IMAD.U32 R3, RZ, RZ, UR4 ;  /* 0x00000004ff037e24 */ /* 0x000fe2000f8e00ff */
[----:B------:R-:W-:Y:S01]  /*0f50*/  SHF.R.S32.HI R9, RZ, 0x1f, R25 ;  /* 0x0000001fff097819 */ /* 0x000fe20000011419 */
[----:B------:R-:W-:Y:S01]  /*0f60*/  VIADD R21, R22, 0xa0 ;  /* 0x000000a016157836 */ /* 0x000fe20000000000 */
[----:B------:R-:W-:Y:S01]  /*0f70*/  LEA.HI R4, R4, R27, RZ, 0x3 ;  /* 0x0000001b04047211 */ /* 0x000fe200078f18ff */
[----:B------:R-:W-:Y:S01]  /*0f80*/  VIADD R24, R22, 0x80 ;  /* 0x0000008016187836 */ /* 0x000fe20000000000 */
[----:B------:R0:W-:Y:S01]  /*0f90*/  STL [R1+0x6c], R3 ;  /* 0x00006c0301007387 */ /* 0x0001e20000100800 */
[----:B------:R-:W-:Y:S01]  /*0fa0*/  IMAD.SHL.U32 R16, R18, 0x8, RZ ;  /* 0x0000000812107824 */ /* 0x000fe200078e00ff */
[----:B------:R-:W-:Y:S01]  /*0fb0*/  SHF.R.S32.HI R13, RZ, 0x1f, R21 ;  /* 0x0000001fff0d7819 */ /* 0x000fe20000011415 */
[----:B------:R-:W-:Y:S01]  /*0fc0*/  IMAD.SHL.U32 R5, R26, 0x40, RZ ;  /* 0x000000401a057824 */ /* 0x000fe200078e00ff */
[----:B------:R-:W-:Y:S01]  /*0fd0*/  LEA.HI R6, R6, R26, RZ, 0x3 ;  /* 0x0000001a06067211 */ /* 0x000fe200078f18ff */
[----:B------:R-:W-:Y:S01]  /*0fe0*/  IMAD.SHL.U32 R8, R25, 0x40, RZ ;  /* 0x0000004019087824 */ /* 0x000fe200078e00ff */
[----:B------:R-:W-:Y:S01]  /*0ff0*/  SHF.R.S32.HI R11, RZ, 0x1f, R24 ;  /* 0x0000001fff0b7819 */ /* 0x000fe20000011418 */
[----:B------:R-:W-:Y:S01]  /*1000*/  IMAD.SHL.U32 R18, R18, 0x4, RZ ;  /* 0x0000000412127824 */ /* 0x000fe200078e00ff */
[----:B------:R-:W-:Y:S01]  /*1010*/  LEA.HI R9, R9, R25, RZ, 0x3 ;  /* 0x0000001909097211 */ /* 0x000fe200078f18ff */
[----:B------:R-:W-:Y:S01]  /*1020*/  IMAD.IADD R7, R12, 0x1, -R7 ;  /* 0x000000010c077824 */ /* 0x000fe200078e0a07 */
[----:B0-----:R-:W-:Y:S01]  /*1030*/  SHF.R.S32.HI R3, RZ, 0x1f, R22 ;  /* 0x0000001fff037819 */ /* 0x001fe20000011416 */
[----:B------:R-:W-:Y:S01]  /*1040*/  IMAD.SHL.U32 R10, R24, 0x40, RZ ;  /* 0x00000040180a7824 */ /* 0x000fe200078e00ff */
[----:B------:R-:W-:Y:S01]  /*1050*/  LOP3.LUT R3, R0, 0x1c0, RZ, 0xc0, !PT ;  /* 0x000001c000037812 */ /* 0x000fe200078ec0ff */
[----:B------:R-:W-:Y:S01]  /*1060*/  IMAD.SHL.U32 R0, R27, 0x40, RZ ;  /* 0x000000401b007824 */ /* 0x000fe200078e00ff */
[----:B------:R-:W-:Y:S01]  /*1070*/  LEA.HI R13, R13, R21, RZ, 0x3 ;  /* 0x000000150d0d7211 */ /* 0x000fe200078f18ff */
[----:B------:R-:W-:Y:S01]  /*1080*/  IMAD.SHL.U32 R4, R4, 0x40, RZ ;  /* 0x0000004004047824 */ /* 0x000fe200078e00ff */
[----:B------:R-:W-:Y:S01]  /*1090*/  SHF.R.U32.HI R20, RZ, 0x3, R3 ;  /* 0x00000003ff147819 */ /* 0x000fe20000011603 */
[----:B------:R-:W-:Y:S01]  /*10a0*/  IMAD.SHL.U32 R12, R21, 0x40, RZ ;  /* 0x00000040150c7824 */ /* 0x000fe200078e00ff */
[----:B------:R-:W-:Y:S01]  /*10b0*/  LOP3.LUT R3, R3, 0x38, R16, 0xf8, !PT ;  /* 0x0000003803037812 */ /* 0x000fe200078ef810 */
[----:B------:R-:W-:Y:S01]  /*10c0*/  IMAD.SHL.U32 R6, R6, 0x40, RZ ;  /* 0x0000004006067824 */ /* 0x000fe200078e00ff */
[----:B------:R-:W-:Y:S01]  /*10d0*/  LOP3.LUT R0, R0, 0x1c0, RZ, 0xc0, !PT ;  /* 0x000001c000007812 */ /* 0x000fe200078ec0ff */
[----:B------:R-:W-:Y:S01]  /*10e0*/  VIADD R220, R18, 0x20 ;  /* 0x0000002012dc7836 */ /* 0x000fe20000000000 */
[----:B------:R-:W-:Y:S01]  /*10f0*/  LEA.HI R11, R11, R24, RZ, 0x3 ;  /* 0x000000180b0b7211 */ /* 0x000fe200078f18ff */
[----:B------:R-:W-:Y:S01]  /*1100*/  IMAD.SHL.U32 R9, R9, 0x40, RZ ;  /* 0x0000004009097824 */ /* 0x000fe200078e00ff */
[----:B------:R-:W-:Y:S01]  /*1110*/  LOP3.LUT R3, R15, R3, R20, 0xf6, !PT ;  /* 0x000000030f037212 */ /* 0x000fe200078ef614 */
[----:B------:R-:W-:Y:S01]  /*1120*/  IMAD.SHL.U32 R13, R13, 0x40, RZ ;  /* 0x000000400d0d7824 */ /* 0x000fe200078e00ff */
[----:B------:R-:W-:Y:S01]  /*1130*/  LOP3.LUT R5, R5, 0x1c0, RZ, 0xc0, !PT ;  /* 0x000001c005057812 */ /* 0x000fe200078ec0ff */
[----:B------:R-:W-:Y:S01]  /*1140*/  VIADD R221, R16, 0x40 ;  /* 0x0000004010dd7836 */ /* 0x000fe20000000000 */
[----:B------:R-:W-:Y:S01]  /*1150*/  LOP3.LUT R8, R8, 0x1c0, RZ, 0xc0, !PT ;  /* 0x000001c008087812 */ /* 0x000fe200078ec0ff */
[----:B------:R0:W-:Y:S01]  /*1160*/  STL [R1+0x30], R3 ;  /* 0x0000300301007387 */ /* 0x0001e20000100800 */
[----:B------:R-:W-:-:S02]  /*1170*/  SHF.R.U32.HI R20, RZ, 0x3, R0 ;  /* 0x00000003ff147819 */ /* 0x000fc40000011600 */
[----:B------:R-:W-:Y:S02]  /*1180*/  LOP3.LUT R21, R10, 0x1c0, RZ, 0xc0, !PT ;  /* 0x000001c00a157812 */ /* 0x000fe400078ec0ff */
[----:B------:R-:W-:Y:S02]  /*1190*/  SHF.L.U32 R11, R11, 0x6, RZ ;  /* 0x000000060b0b7819 */ /* 0x000fe400000006ff */
[----:B------:R-:W-:Y:S02]  /*11a0*/  LOP3.LUT R0, R0, 0x38, R16, 0xf8, !PT ;  /* 0x0000003800007812 */ /* 0x000fe400078ef810 */
[----:B------:R-:W-:Y:S02]  /*11b0*/  LOP3.LUT R4, R4, 0xfffffe00, RZ, 0xc0, !PT ;  /* 0xfffffe0004047812 */ /* 0x000fe400078ec0ff */
[----:B------:R-:W-:Y:S02]  /*11c0*/  LOP3.LUT R10, R12, 0x1c0, RZ, 0xc0, !PT ;  /* 0x000001c00c0a7812 */ /* 0x000fe400078ec0ff */
[----:B------:R-:W-:Y:S01]  /*11d0*/  LOP3.LUT R6, R6, 0xfffffe00, RZ, 0xc0, !PT ;  /* 0xfffffe0006067812 */ /* 0x000fe200078ec0ff */
[----:B------:R-:W-:Y:S01]  /*11e0*/  STL [R1+0x3c], R4 ;  /* 0x00003c0401007387 */ /* 0x000fe20000100800 */
[----:B------:R-:W-:-:S02]  /*11f0*/  SHF.R.U32.HI R12, RZ, 0x3, R5 ;  /* 0x00000003ff0c7819 */ /* 0x000fc40000011605 */
[----:B0-----:R-:W-:Y:S01]  /*1200*/  LOP3.LUT R3, R5, 0x38, R16, 0xf8, !PT ;  /* 0x0000003805037812 */ /* 0x001fe200078ef810 */
[----:B------:R0:W-:Y:S01]  /*1210*/  STL [R1+0x38], R6 ;  /* 0x0000380601007387 */ /* 0x0001e20000100800 */
[----:B------:R-:W-:Y:S02]  /*1220*/  SHF.R.U32.HI R10, RZ, 0x3, R8 ;  /* 0x00000003ff0a7819 */ /* 0x000fe40000011608 */
[----:B------:R-:W-:Y:S02]  /*1230*/  LOP3.LUT R5, R8, 0x38, R16, 0xf8, !PT ;  /* 0x0000003808057812 */ /* 0x000fe400078ef810 */
[----:B------:R-:W-:Y:S02]  /*1240*/  SHF.R.S32.HI R15, RZ, 0x1f, R220 ;  /* 0x0000001fff0f7819 */ /* 0x000fe400000114dc */
[----:B------:R-:W-:Y:S02]  /*1250*/  LOP3.LUT R8, R9, 0xfffffe00, RZ, 0xc0, !PT ;  /* 0xfffffe0009087812 */ /* 0x000fe400078ec0ff */
[----:B------:R-:W-:-:S02]  /*1260*/  LOP3.LUT R11, R11, 0xfffffe00, RZ, 0xc0, !PT ;  /* 0xfffffe000b0b7812 */ /* 0x000fc400078ec0ff */
[----:B------:R-:W-:Y:S02]  /*1270*/  LOP3.LUT R0, R4, R0, R20, 0xf6, !PT ;  /* 0x0000000004007212 */ /* 0x000fe400078ef614 */
[----:B------:R-:W-:Y:S01]  /*1280*/  LOP3.LUT R9, R13, 0xfffffe00, RZ, 0xc0, !PT ;  /* 0xfffffe000d097812 */ /* 0x000fe200078ec0ff */
[----:B------:R-:W-:Y:S01]  /*1290*/  STL [R1+0x4c], R11 ;  /* 0x00004c0b01007387 */ /* 0x000fe20000100800 */
[----:B------:R-:W-:Y:S02]  /*12a0*/  LOP3.LUT R3, R6, R3, R12, 0xf6, !PT ;  /* 0x0000000306037212 */ /* 0x000fe400078ef60c */
[----:B0-----:R-:W-:Y:S01]  /*12b0*/  SHF.L.U64.HI R6, R220, 0x1, R15 ;  /* 0x00000001dc067819 */ /* 0x001fe2000001020f */
[----:B------:R-:W-:Y:S01]  /*12c0*/  STL [R1+0x48], R9 ;  /* 0x0000480901007387 */ /* 0x000fe20000100800 */
[----:B------:R-:W-:Y:S02]  /*12d0*/  LEA R0, R0, UR4, 0x1 ;  /* 0x0000000400007c11 */ /* 0x000fe4000f8e08ff */
[----:B------:R-:W-:Y:S01]  /*12e0*/  LOP3.LUT R5, R8, R5, R10, 0xf6, !PT ;  /* 0x0000000508057212 */ /* 0x000fe200078ef60a */
[----:B------:R-:W-:Y:S01]  /*12f0*/  STL [R1+0x34], R8 ;  /* 0x0000340801007387 */ /* 0x000fe20000100800 */
[----:B------:R-:W-:-:S02]  /*1300*/  LEA R4, R3, UR4, 0x1 ;  /* 0x0000000403047c11 */ /* 0x000fc4000f8e08ff */
[----:B------:R-:W-:Y:S01]  /*1310*/  LEA R3, R5, UR4, 0x1 ;  /* 0x0000000405037c11 */ /* 0x000fe2000f8e08ff */
[----:B------:R-:W-:Y:S01]  /*1320*/  STL [R1+0x70], R6 ;  /* 0x0000700601007387 */ /* 0x000fe20000100800 */
[----:B------:R-:W-:Y:S02]  /*1330*/  SHF.R.S32.HI R17, RZ, 0x1f, R16 ;  /* 0x0000001fff117819 */ /* 0x000fe40000011410 */
[----:B------:R-:W-:Y:S01]  /*1340*/  SHF.R.S32.HI R19, RZ, 0x1f, R18 ;  /* 0x0000001fff137819 */ /* 0x000fe20000011412 */
[----:B------:R0:W-:Y:S04]  /*1350*/  STL [R1+0x7c], R0 ;  /* 0x00007c0001007387 */ /* 0x0001e80000100800 */
[----:B------:R1:W-:Y:S01]  /*1360*/  STL [R1+0x78], R4 ;  /* 0x0000780401007387 */ /* 0x0003e20000100800 */
[----:B0-----:R-:W-:-:S05]  /*1370*/  IMAD R0, R7, 0x8, R14 ;  /* 0x0000000807007824 */ /* 0x001fca00078e020e */
[----:B------:R1:W-:Y:S04]  /*1380*/  STL [R1+0x88], R0 ;  /* 0x0000880001007387 */ /* 0x0003e80000100800 */
[----:B------:R1:W-:Y:S02]  /*1390*/  STL [R1+0x74], R3 ;  /* 0x0000740301007387 */ /* 0x0003e40000100800 */
.L_x_7504:
        /* <DEDUP_REMOVED lines=9> */
[----:B------:R-:W-:Y:S01]  /*1430*/  ULDC.64 UR10, c[0x0][0x208] ;  /* 0x00008200000a7ab9 */ /* 0x000fe20000000a00 */
[----:B------:R-:W-:Y:S01]  /*1440*/  ISETP.NE.U32.AND P0, PT, RZ, UR6, PT ;  /* 0x00000006ff007c0c */ /* 0x000fe2000bf05070 */
[----:B------:R-:W-:Y:S01]  /*1450*/  IMAD.MOV.U32 R31, RZ, RZ, RZ ;  /* 0x000000ffff1f7224 */ /* 0x000fe200078e00ff */
[----:B------:R-:W-:-:S02]  /*1460*/  ISETP.NE.AND.EX P1, PT, RZ, UR5, PT, P1 ;  /* 0x00000005ff007c0c */ /* 0x000fc4000bf25310 */
[----:B------:R-:W-:Y:S02]  /*1470*/  ISETP.NE.AND.EX P0, PT, RZ, UR7, PT, P0 ;  /* 0x00000007ff007c0c */ /* 0x000fe4000bf05300 */
[----:B--2---:R-:W-:Y:S01]  /*1480*/  SHF.R.S32.HI R3, RZ, 0x1f, R0 ;  /* 0x0000001fff037819 */ /* 0x004fe20000011400 */
[----:B------:R-:W-:-:S08]  /*1490*/  IMAD.SHL.U32 R32, R0, 0x4, RZ ;  /* 0x0000000400207824 */ /* 0x000fd000078e00ff */
[C---:B------:R-:W-:Y:S01]  /*14a0*/  @P1 LEA R6, P2, R0.reuse, UR4, 0x2 ;  /* 0x0000000400061c11 */ /* 0x040fe2000f8410ff */
[----:B------:R-:W-:Y:S01]  /*14b0*/  STL [R1+0x5c], R0 ;  /* 0x00005c0001007387 */ /* 0x000fe20000100800 */
[C-C-:B---3--:R-:W-:Y:S02]  /*14c0*/  SHF.L.U64.HI R28, R0.reuse, 0x2, R3.reuse ;  /* 0x00000002001c7819 */ /* 0x148fe40000010203 */
[----:B----4-:R-:W-:Y:S01]  /*14d0*/  @P1 LEA.HI.X R7, R0, UR5, R3, 0x2, P2 ;  /* 0x0000000500071c11 */ /* 0x010fe200090f1403 */
[----:B------:R-:W-:Y:S01]  /*14e0*/  ULDC UR4, c[0x0][0x288] ;  /* 0x0000a20000047ab9 */ /* 0x000fe20000000800 */
[----:B------:R-:W-:Y:S01]  /*14f0*/  ISETP.NE.U32.AND P2, PT, RZ, UR8, PT ;  /* 0x00000008ff007c0c */ /* 0x000fe2000bf45070 */
[----:B------:R-:W-:Y:S01]  /*1500*/  IMAD.U32 R160, RZ, RZ, UR4 ;  /* 0x00000004ffa07e24 */ /* 0x000fe2000f8e00ff */
[----:B------:R-:W-:Y:S01]  /*1510*/  ULDC.64 UR4, c[0x0][0x418] ;  /* 0x0001060000047ab9 */ /* 0x000fe20000000a00 */
[----:B------:R0:W-:Y:S01]  /*1520*/  STL [R1+0x68], R3 ;  /* 0x0000680301007387 */ /* 0x0001e20000100800 */
[----:B------:R-:W-:Y:S01]  /*1530*/  ISETP.NE.AND.EX P2, PT, RZ, UR9, PT, P2 ;  /* 0x00000009ff007c0c */ /* 0x000fe2000bf45320 */
[----:B------:R-:W-:Y:S01]  /*1540*/  UISETP.NE.U32.AND UP0, UPT, UR4, URZ, UPT ;  /* 0x0000003f0400728c */ /* 0x000fe2000bf05070 */
[----:B------:R-:W-:Y:S01]  /*1550*/  IADD3 R8, P3, R32, UR6, RZ ;  /* 0x0000000620087c10 */ /* 0x000fe2000ff7e0ff */
[----:B------:R1:W-:Y:S01]  /*1560*/  STL [R1+0x58], R32 ;  /* 0x0000582001007387 */ /* 0x0003e20000100800 */
[----:B------:R-:W-:Y:S01]  /*1570*/  ULDC UR4, c[0x0][0x424] ;  /* 0x0001090000047ab9 */ /* 0x000fe20000000800 */
[----:B------:R-:W-:Y:S01]  /*1580*/  UISETP.NE.AND.EX UP0, UPT, UR5, URZ, UPT, UP0 ;  /* 0x0000003f0500728c */ /* 0x000fe2000bf05300 */
[----:B------:R-:W-:-:S02]  /*1590*/  IADD3.X R9, R28, UR7, RZ, P3, !PT ;  /* 0x000000071c097c10 */ /* 0x000fc40009ffe4ff */
[----:B------:R-:W-:Y:S01]  /*15a0*/  ULDC UR5, c[0x0][0x2f0] ;  /* 0x0000bc0000057ab9 */ /* 0x000fe20000000800 */
[----:B0-----:R-:W-:Y:S01]  /*15b0*/  IMAD.MOV.U32 R3, RZ, RZ, RZ ;  /* 0x000000ffff037224 */ /* 0x001fe200078e00ff */
[----:B------:R-:W-:Y:S01]  /*15c0*/  USEL UR4, UR4, 0x1, UP0 ;  /* 0x0000000104047887 */ /* 0x000fe20008000000 */
[----:B------:R1:W5:Y:S04]  /*15d0*/  @P0 LDG.E R31, desc[UR10][R8.64] ;  /* 0x0000000a081f0981 */ /* 0x000368000c1e1900 */
[----:B------:R1:W5:Y:S01]  /*15e0*/  @P1 LDG.E R3, desc[UR10][R6.64] ;  /* 0x0000000a06031981 */ /* 0x000362000c1e1900 */
[----:B------:R-:W-:Y:S01]  /*15f0*/  @P2 IADD3 R4, P1, R32, UR8, RZ ;  /* 0x0000000820042c10 */ /* 0x000fe2000ff3e0ff */
[----:B------:R-:W-:-:S03]  /*1600*/  UIMAD UR4, UR4, UR5, URZ ;  /* 0x00000005040472a4 */ /* 0x000fc6000f8e023f */
[----:B------:R-:W-:Y:S01]  /*1610*/  @P2 IADD3.X R5, R28, UR9, RZ, P1, !PT ;  /* 0x000000091c052c10 */ /* 0x000fe20008ffe4ff */
[----:B------:R-:W-:Y:S02]  /*1620*/  ULDC UR5, c[0x0][0x348] ;  /* 0x0000d20000057ab9 */ /* 0x000fe40000000800 */
[----:B------:R-:W-:Y:S02]  /*1630*/  IMAD.U32 R25, RZ, RZ, UR5 ;  /* 0x00000005ff197e24 */ /* 0x000fe4000f8e00ff */
[----:B------:R1:W5:Y:S01]  /*1640*/  @P2 LDG.E R160, desc[UR10][R4.64] ;  /* 0x0000000a04a02981 */ /* 0x000362000c1e1900 */
[----:B------:R-:W-:Y:S02]  /*1650*/  IMAD.U32 R26, RZ, RZ, UR4 ;  /* 0x00000004ff1a7e24 */ /* 0x000fe4000f8e00ff */
[----:B------:R-:W-:Y:S01]  /*1660*/  IMAD.MOV.U32 R27, RZ, RZ, R0 ;  /* 0x000000ffff1b7224 */ /* 0x000fe200078e0000 */
[----:B------:R-:W-:Y:S06]  /*1670*/  @P2 BRA `(.L_x_7287) ;  /* 0x0000000000282947 */ /* 0x000fec0003800000 */
[----:B------:R-:W-:Y:S02]  /*1680*/  ULDC.64 UR4, c[0x0][0xa00] ;  /* 0x0002800000047ab9 */ /* 0x000fe40000000a00 */
[----:B------:R-:W-:-:S04]  /*1690*/  ISETP.NE.U32.AND P1, PT, RZ, UR4, PT ;  /* 0x00000004ff007c0c */ /* 0x000fc8000bf25070 */
[----:B------:R-:W-:-:S13]  /*16a0*/  ISETP.NE.AND.EX P1, PT, RZ, UR5, PT, P1 ;  /* 0x00000005ff007c0c */ /* 0x000fda000bf25310 */
[----:B------:R-:W-:Y:S05]  /*16b0*/  @!P1 BRA `(.L_x_7287) ;  /* 0x0000000000189947 */ /* 0x000fea0003800000 */
[----:B-1----:R-:W0:Y:S01]  /*16c0*/  LDC.64 R4, c[0x0][0xa00] ;  /* 0x00028000ff047b82 */ /* 0x002e220000000a00 */
[----:B------:R-:W-:Y:S01]  /*16d0*/  ULDC.64 UR4, c[0x0][0x208] ;  /* 0x0000820000047ab9 */ /* 0x000fe20000000a00 */
[----:B0-----:R-:W-:-:S05]  /*16e0*/  IMAD.WIDE R4, R27, 0x4, R4 ;  /* 0x000000041b047825 */ /* 0x001fca00078e0204 */
[----:B-----5:R-:W2:Y:S04]  /*16f0*/  LDG.E R160, desc[UR4][R4.64] ;  /* 0x0000000404a07981 */ /* 0x020ea8000c1e1900 */
[----:B------:R-:W2:Y:S02]  /*1700*/  LDG.E R7, desc[UR4][R4.64+0x4] ;  /* 0x0000040404077981 */ /* 0x000ea4000c1e1900 */
[----:B--2---:R-:W-:-:S07]  /*1710*/  IMAD.IADD R160, R7, 0x1, -R160 ;  /* 0x0000000107a07824 */ /* 0x004fce00078e0aa0 */
.L_x_7287:
[----:B------:R-:W-:Y:S01]  /*1720*/  ULDC.64 UR4, c[0x0][0xa20] ;  /* 0x0002880000047ab9 */ /* 0x000fe20000000a00 */
[----:B------:R0:W-:Y:S01]  /*1730*/  STL [R1+0x64], R29 ;  /* 0x0000641d01007387 */ /* 0x0001e20000100800 */
[----:B------:R-:W-:-:S03]  /*1740*/  ISETP.NE.U32.AND P1, PT, RZ, UR4, PT ;  /* 0x00000004ff007c0c */ /* 0x000fc6000bf25070 */
[----:B------:R0:W-:Y:S01]  /*1750*/  STL [R1+0x50], R30 ;  /* 0x0000501e01007387 */ /* 0x0001e20000100800 */
[----:B------:R-:W-:-:S13]  /*1760*/  ISETP.NE.AND.EX P1, PT, RZ, UR5, PT, P1 ;  /* 0x00000005ff007c0c */ /* 0x000fda000bf25310 */
[----:B0-----:R-:W-:Y:S05]  /*1770*/  @!P1 BRA `(.L_x_7288) ;  /* 0x0000000000149947 */ /* 0x001fea0003800000 */
[----:B-1----:R-:W-:Y:S01]  /*1780*/  IADD3 R4, P0, R32, UR4, RZ ;  /* 0x0000000420047c10 */ /* 0x002fe2000ff1e0ff */
[----:B------:R-:W-:-:S03]  /*1790*/  ULDC.64 UR6, c[0x0][0x208] ;  /* 0x0000820000067ab9 */ /* 0x000fc60000000a00 */
[----:B------:R-:W-:-:S05]  /*17a0*/  IADD3.X R5, R28, UR5, RZ, P0, !PT ;  /* 0x000000051c057c10 */ /* 0x000fca00087fe4ff */
[----:B------:R0:W5:Y:S01]  /*17b0*/  LDG.E R26, desc[UR6][R4.64] ;  /* 0x00000006041a7981 */ /* 0x000162000c1e1900 */
[----:B------:R-:W-:Y:S05]  /*17c0*/  BRA `(.L_x_7289) ;  /* 0x0000000000147947 */ /* 0x000fea0003800000 */
.L_x_7288:
[----:B------:R-:W-:Y:S05]  /*17d0*/  @!P0 BRA `(.L_x_7289) ;  /* 0x0000000000108947 */ /* 0x000fea0003800000 */
[----:B------:R-:W-:Y:S02]  /*17e0*/  ULDC.64 UR4, c[0x0][0x208] ;  /* 0x0000820000047ab9 */ /* 0x000fe40000000a00 */
[----:B-1----:R-:W2:Y:S04]  /*17f0*/  LDG.E R5, desc[UR4][R8.64] ;  /* 0x0000000408057981 */ /* 0x002ea8000c1e1900 */
[----:B------:R-:W2:Y:S02]  /*1800*/  LDG.E R26, desc[UR4][R8.64+0x4] ;  /* 0x00000404081a7981 */ /* 0x000ea4000c1e1900 */
[----:B--2---:R-:W-:-:S07]  /*1810*/  IMAD.IADD R26, R26, 0x1, -R5 ;  /* 0x000000011a1a7824 */ /* 0x004fce00078e0a05 */
.L_x_7289:
[----:B------:R-:W-:Y:S01]  /*1820*/  ULDC.64 UR4, c[0x0][0xa10] ;  /* 0x0002840000047ab9 */ /* 0x000fe20000000a00 */
[----:B------:R-:W-:Y:S01]  /*1830*/  ULDC.64 UR6, c[0x0][0x208] ;  /* 0x0000820000067ab9 */ /* 0x000fe20000000a00 */
[----:B------:R-:W-:-:S04]  /*1840*/  ISETP.NE.U32.AND P0, PT, RZ, UR4, PT ;  /* 0x00000004ff007c0c */ /* 0x000fc8000bf05070 */
[----:B------:R-:W-:Y:S01]  /*1850*/  ISETP.NE.AND.EX P0, PT, RZ, UR5, PT, P0 ;  /* 0x00000005ff007c0c */ /* 0x000fe2000bf05300 */
[----:B-1---5:R-:W-:Y:S01]  /*1860*/  IMAD.IADD R8, R26, 0x1, -R3 ;  /* 0x000000011a087824 */ /* 0x022fe200078e0a03 */
        /* <DEDUP_REMOVED lines=11> */
[----:B------:R-:W-:-:S05]  /*1920*/  @P1 IADD3.X R7, R28, UR5, RZ, P2, !PT ;  /* 0x000000051c071c10 */ /* 0x000fca00097fe4ff */
        /* <DEDUP_REMOVED lines=16> */
[----:B------:R-:W-:Y:S02]  /*1a30*/  @P0 LEA.HI.SX32 R24, R0, R3, 0x1b ;  /* 0x0000000300180211 */ /* 0x000fe400078fdaff */
[----:B------:R-:W-:Y:S02]  /*1a40*/  PLOP3.LUT P0, PT, PT, PT, PT, 0x80, 0x0 ;  /* 0x000000000000781c */ /* 0x000fe40003f0f070 */
[----:B------:R-:W-:-:S13]  /*1a50*/  ISETP.GT.AND P1, PT, R24, R131, PT ;  /* 0x000000831800720c */ /* 0x000fda0003f24270 */
[----:B0-----:R-:W-:Y:S05]  /*1a60*/  @!P1 BRA `(.L_x_7290) ;  /* 0x000000ac00a09947 */ /* 0x001fea0003800000 */
        /* <DEDUP_REMOVED lines=20> */
.L_x_7292:
[----:B------:R-:W-:Y:S05]  /*1bb0*/  BSYNC B6 ;  /* 0x0000000000067941 */ /* 0x000fea0003800000 */
.L_x_7291:
        /* <DEDUP_REMOVED lines=20> */
.L_x_7294:
[----:B------:R-:W-:Y:S05]  /*1d00*/  BSYNC B6 ;  /* 0x0000000000067941 */ /* 0x000fea0003800000 */
.L_x_7293:
[----:B------:R-:W-:Y:S01]  /*1d10*/  ULDC.64 UR4, c[0x0][0x9f8] ;  /* 0x00027e0000047ab9 */ /* 0x000fe20000000a00 */
[----:B------:R-:W-:Y:S01]  /*1d20*/  ULDC.64 UR6, c[0x0][0x208] ;  /* 0x0000820000067ab9 */ /* 0x000fe20000000a00 */
[----:B------:R-:W-:Y:S01]  /*1d30*/  ISETP.NE.U32.AND P0, PT, RZ, UR4, PT ;  /* 0x00000004ff007c0c */ /* 0x000fe2000bf05070 */
[----:B------:R-:W2:Y:S01]  /*1d40*/  LDL.LU R9, [R1+0x4] ;  /* 0x0000040001097983 */ /* 0x000ea20000300800 */
[----:B------:R-:W0:Y:S02]  /*1d50*/  LDC.64 R42, c[0x0][0x300] ;  /* 0x0000c000ff2a7b82 */ /* 0x000e240000000a00 */
[----:B------:R-:W-:Y:S01]  /*1d60*/  ISETP.NE.AND.EX P0, PT, RZ, UR5, PT, P0 ;  /* 0x00000005ff007c0c */ /* 0x000fe2000bf05300 */
[----:B------:R-:W1:Y:S01]  /*1d70*/  S2R R20, SR_TID.X ;  /* 0x0000000000147919 */ /* 0x000e620000002100 */
[----:B------:R-:W-:Y:S01]  /*1d80*/  IMAD.IADD R119, R31, 0x1, R26 ;  /* 0x000000011f777824 */ /* 0x000fe200078e021a */
[----:B------:R-:W-:Y:S01]  /*1d90*/  SHF.R.S32.HI R8, RZ, 0x1f, R30 ;  /* 0x0000001fff087819 */ /* 0x000fe2000001141e */
[----:B------:R-:W3:Y:S02]  /*1da0*/  LDL R26, [R1+0x38] ;  /* 0x00003800011a7983 */ /* 0x000ee40000100800 */
[----:B------:R-:W4:Y:S02]  /*1db0*/  LDC R13, c[0x0][0x3f4] ;  /* 0x0000fd00ff0d7b82 */ /* 0x000f240000000800 */
[----:B------:R-:W3:Y:S05]  /*1dc0*/  LDL R21, [R1+0x34] ;  /* 0x0000340001157983 */ /* 0x000eea0000100800 */
[----:B------:R-:W-:Y:S01]  /*1dd0*/  @P0 IADD3 R4, P1, R32, UR4, RZ ;  /* 0x0000000420040c10 */ /* 0x000fe2000ff3e0ff */
[----:B------:R-:W2:Y:S03]  /*1de0*/  LDC.64 R108, c[0x0][0x3f8] ;  /* 0x0000fe00ff6c7b82 */ /* 0x000ea60000000a00 */
[----:B------:R-:W-:Y:S01]  /*1df0*/  @P0 IADD3.X R5, R28, UR5, RZ, P1, !PT ;  /* 0x000000051c050c10 */ /* 0x000fe20008ffe4ff */
[----:B------:R-:W-:-:S04]  /*1e00*/  ULDC.64 UR4, c[0x0][0x308] ;  /* 0x0000c20000047ab9 */ /* 0x000fc80000000a00 */
[----:B------:R4:W3:Y:S01]  /*1e10*/  @P0 LDG.E R27, desc[UR6][R4.64] ;  /* 0x00000006041b0981 */ /* 0x0008e2000c1e1900 */
[----:B------:R-:W-:Y:S01]  /*1e20*/  SHF.R.S32.HI R15, RZ, 0x1f, R119 ;  /* 0x0000001fff0f7819 */ /* 0x000fe20000011477 */
[-C--:B0-----:R-:W-:Y:S01]  /*1e30*/  IMAD.WIDE.U32 R6, R119, R42.reuse, RZ ;  /* 0x0000002a77067225 */ /* 0x081fe200078e00ff */
[----:B------:R-:W-:Y:S01]  /*1e40*/  ULDC.64 UR6, c[0x0][0xa08] ;  /* 0x0002820000067ab9 */ /* 0x000fe20000000a00 */
[----:B------:R-:W0:Y:S02]  /*1e50*/  LDC.64 R114, c[0x0][0x408] ;  /* 0x00010200ff727b82 */ /* 0x000e240000000a00 */
[----:B------:R-:W-:Y:S01]  /*1e60*/  IMAD R0, R15, R42, RZ ;  /* 0x0000002a0f007224 */ /* 0x000fe200078e02ff */
[----:B------:R-:W-:-:S03]  /*1e70*/  ISETP.NE.U32.AND P0, PT, RZ, UR6, PT ;  /* 0x00000006ff007c0c */ /* 0x000fc6000bf05070 */
[----:B------:R-:W-:Y:S01]  /*1e80*/  IMAD R3, R119, R43, R0 ;  /* 0x0000002b77037224 */ /* 0x000fe200078e0200 */
[----:B-1----:R-:W-:Y:S02]  /*1e90*/  SHF.R.U32.HI R20, RZ, 0x7, R20 ;  /* 0x00000007ff147819 */ /* 0x002fe40000011614 */
[----:B----4-:R-:W-:Y:S02]  /*1ea0*/  ISETP.GE.AND P2, PT, R16, R13, PT ;  /* 0x0000000d1000720c */ /* 0x010fe40003f46270 */
[----:B------:R-:W-:Y:S01]  /*1eb0*/  IADD3 R7, R7, R3, RZ ;  /* 0x0000000307077210 */ /* 0x000fe20007ffe0ff */
[----:B------:R-:W-:Y:S01]  /*1ec0*/  IMAD R3, R8, UR4, RZ ;  /* 0x0000000408037c24 */ /* 0x000fe2000f8e02ff */
[----:B------:R-:W-:Y:S02]  /*1ed0*/  ISETP.NE.AND.EX P0, PT, RZ, UR7, PT, P0 ;  /* 0x00000007ff007c0c */ /* 0x000fe4000bf05300 */
[----:B------:R-:W-:Y:S01]  /*1ee0*/  ISETP.NE.AND P6, PT, R20, 0x1, PT ;  /* 0x000000011400780c */ /* 0x000fe20003fc5270 */
[----:B------:R-:W-:-:S04]  /*1ef0*/  IMAD.WIDE.U32 R4, R30, UR4, R6 ;  /* 0x000000041e047c25 */ /* 0x000fc8000f8e0006 */
[----:B------:R-:W-:Y:S01]  /*1f00*/  IMAD R3, R30, UR5, R3 ;  /* 0x000000051e037c24 */ /* 0x000fe2000f8e0203 */
[----:B------:R-:W-:-:S03]  /*1f10*/  ULDC.64 UR4, c[0x0][0x310] ;  /* 0x0000c40000047ab9 */ /* 0x000fc60000000a00 */
[----:B------:R-:W-:Y:S01]  /*1f20*/  IMAD.IADD R5, R5, 0x1, R3 ;  /* 0x0000000105057824 */ /* 0x000fe200078e0203 */
[----:B------:R-:W-:Y:S02]  /*1f30*/  SHF.R.S32.HI R12, RZ, 0x1f, R22 ;  /* 0x0000001fff0c7819 */ /* 0x000fe40000011416 */
[----:B--2---:R-:W-:-:S04]  /*1f40*/  LOP3.LUT R9, R9, 0xfffffffe, RZ, 0xc0, !PT ;  /* 0xfffffffe09097812 */ /* 0x004fc800078ec0ff */
[----:B------:R-:W-:Y:S02]  /*1f50*/  @P2 LOP3.LUT R9, R9, 0x1, RZ, 0xfc, !PT ;  /* 0x0000000109092812 */ /* 0x000fe400078efcff */
[----:B---3--:R-:W-:-:S04]  /*1f60*/  SHF.R.S32.HI R0, RZ, 0x1f, R27 ;  /* 0x0000001fff007819 */ /* 0x008fc8000001141b */
[----:B------:R-:W-:Y:S02]  /*1f70*/  SEL R6, R0, RZ, !P0 ;  /* 0x000000ff00067207 */ /* 0x000fe40004000000 */
[----:B------:R-:W-:Y:S02]  /*1f80*/  SEL R103, R27, RZ, !P0 ;  /* 0x000000ff1b677207 */ /* 0x000fe40004000000 */
[----:B------:R-:W2:Y:S01]  /*1f90*/  LDL R27, [R1+0x3c] ;  /* 0x00003c00011b7983 */ /* 0x000ea20000100800 */
[----:B------:R-:W-:Y:S02]  /*1fa0*/  IMAD R0, R6, UR4, RZ ;  /* 0x0000000406007c24 */ /* 0x000fe4000f8e02ff */
[----:B------:R-:W-:-:S04]  /*1fb0*/  IMAD.WIDE.U32 R100, R103, UR4, R4 ;  /* 0x0000000467647c25 */ /* 0x000fc8000f8e0004 */
[----:B------:R-:W-:Y:S01]  /*1fc0*/  IMAD R11, R103, UR5, R0 ;  /* 0x00000005670b7c24 */ /* 0x000fe2000f8e0200 */
[----:B------:R-:W-:Y:S05]  /*1fd0*/  @!P6 WARPSYNC.ALL ;  /* 0x000000000000e948 */ /* 0x000fea0003800000 */
[----:B------:R-:W-:Y:S01]  /*1fe0*/  ULDC.64 UR4, c[0x0][0x330] ;  /* 0x0000cc0000047ab9 */ /* 0x000fe20000000a00 */
[----:B------:R1:W-:Y:S01]  /*1ff0*/  STL [R1+0x4], R9 ;  /* 0x0000040901007387 */ /* 0x0003e20000100800 */
[----:B------:R-:W-:-:S03]  /*2000*/  IMAD R3, R8, UR4, RZ ;  /* 0x0000000408037c24 */ /* 0x000fc6000f8e02ff */
[----:B------:R-:W3:Y:S04]  /*2010*/  LDL R8, [R1+0x4c] ;  /* 0x00004c0001087983 */ /* 0x000ee80000100800 */
[----:B------:R-:W4:Y:S01]  /*2020*/  LDL R14, [R1+0x48] ;  /* 0x00004800010e7983 */ /* 0x000f220000100800 */
[C---:B------:R-:W-:Y:S02]  /*2030*/  IMAD R3, R30.reuse, UR5, R3 ;  /* 0x000000051e037c24 */ /* 0x040fe4000f8e0203 */
[----:B------:R-:W-:Y:S01]  /*2040*/  IMAD.WIDE.U32 R4, R30, UR4, R16 ;  /* 0x000000041e047c25 */ /* 0x000fe2000f8e0010 */
[----:B------:R-:W-:-:S03]  /*2050*/  ULDC.64 UR4, c[0x0][0x338] ;  /* 0x0000ce0000047ab9 */ /* 0x000fc60000000a00 */
[----:B------:R-:W-:Y:S01]  /*2060*/  IMAD.IADD R5, R5, 0x1, R3 ;  /* 0x0000000105057824 */ /* 0x000fe200078e0203 */
[----:B------:R-:W-:Y:S01]  /*2070*/  SEL R3, R13, RZ, P2 ;  /* 0x000000ff0d037207 */ /* 0x000fe20001000000 */
[----:B------:R-:W-:Y:S02]  /*2080*/  IMAD R0, R12, R108, RZ ;  /* 0x0000006c0c007224 */ /* 0x000fe400078e02ff */
[C---:B------:R-:W-:Y:S02]  /*2090*/  VIADD R32, R22.reuse, 0x20 ;  /* 0x0000002016207836 */ /* 0x040fe40000000000 */
[----:B------:R-:W-:Y:S02]  /*20a0*/  IMAD R7, R22, R109, R0 ;  /* 0x0000006d16077224 */ /* 0x000fe400078e0200 */
[----:B------:R-:W-:Y:S02]  /*20b0*/  IMAD R0, R6, UR4, RZ ;  /* 0x0000000406007c24 */ /* 0x000fe4000f8e02ff */
[----:B------:R-:W-:-:S02]  /*20c0*/  IMAD.IADD R3, R16, 0x1, R3 ;  /* 0x0000000110037824 */ /* 0x000fc400078e0203 */
[----:B------:R-:W-:Y:S02]  /*20d0*/  IMAD R45, R103, UR5, R0 ;  /* 0x00000005672d7c24 */ /* 0x000fe4000f8e0200 */
[----:B------:R-:W-:Y:S01]  /*20e0*/  IMAD.SHL.U32 R32, R32, 0x40, RZ ;  /* 0x0000004020207824 */ /* 0x000fe200078e00ff */
[----:B------:R-:W-:-:S04]  /*20f0*/  SHF.R.S32.HI R0, RZ, 0x1f, R3 ;  /* 0x0000001fff007819 */ /* 0x000fc80000011403 */
[CC--:B------:R-:W-:Y:S02]  /*2100*/  LEA.HI R10, R0.reuse, R3.reuse, RZ, 0x3 ;  /* 0x00000003000a7211 */ /* 0x0c0fe400078f18ff */
[----:B------:R-:W-:Y:S02]  /*2110*/  LEA.HI R0, R0, R3, RZ, 0x6 ;  /* 0x0000000300007211 */ /* 0x000fe400078f30ff */
[----:B------:R-:W-:Y:S02]  /*2120*/  LOP3.LUT R32, R32, 0x1c0, RZ, 0xc0, !PT ;  /* 0x000001c020207812 */ /* 0x000fe400078ec0ff */
[----:B------:R-:W-:Y:S02]  /*2130*/  SHF.R.S32.HI R3, RZ, 0x6, R0 ;  /* 0x00000006ff037819 */ /* 0x000fe40000011400 */
[----:B------:R-:W-:Y:S02]  /*2140*/  LOP3.LUT R0, R32, 0x38, R10, 0xf8, !PT ;  /* 0x0000003820007812 */ /* 0x000fe400078ef80a */
[----:B------:R-:W0:Y:S01]  /*2150*/  S2R R32, SR_TID.X ;  /* 0x0000000000207919 */ /* 0x000e220000002100 */
[----:B-1----:R-:W-:-:S04]  /*2160*/  VIADD R9, R22, 0x40 ;  /* 0x0000004016097836 */ /* 0x002fc80000000000 */
[----:B------:R-:W-:Y:S02]  /*2170*/  IMAD.SHL.U32 R9, R9, 0x40, RZ ;  /* 0x0000004009097824 */ /* 0x000fe400078e00ff */
[----:B------:R-:W-:-:S04]  /*2180*/  IMAD.WIDE.U32 R102, R103, UR4, R4 ;  /* 0x0000000467667c25 */ /* 0x000fc8000f8e0004 */
[----:B------:R-:W-:Y:S01]  /*2190*/  VIADD R28, R22, 0x20 ;  /* 0x00000020161c7836 */ /* 0x000fe20000000000 */
[----:B------:R-:W-:Y:S01]  /*21a0*/  LOP3.LUT R9, R9, 0x1c0, RZ, 0xc0, !PT ;  /* 0x000001c009097812 */ /* 0x000fe200078ec0ff */
[-C--:B0-----:R-:W-:Y:S02]  /*21b0*/  IMAD R4, R12, R114.reuse, RZ ;  /* 0x000000720c047224 */ /* 0x081fe400078e02ff */
[----:B------:R-:W-:-:S04]  /*21c0*/  IMAD.WIDE.U32 R110, R22, R114, R18 ;  /* 0x00000072166e7225 */ /* 0x000fc800078e0012 */
[----:B------:R-:W-:Y:S01]  /*21d0*/  IMAD.WIDE.U32 R112, R22, R114, R16 ;  /* 0x0000007216707225 */ /* 0x000fe200078e0010 */
[----:B------:R-:W-:Y:S01]  /*21e0*/  SHF.L.U64.HI R117, R42, 0x5, R43 ;  /* 0x000000052a757819 */ /* 0x000fe2000001022b */
[----:B------:R-:W-:Y:S02]  /*21f0*/  ULDC UR4, c[0x0][0x2f4] ;  /* 0x0000bd0000047ab9 */ /* 0x000fe40000000800 */
[C---:B------:R-:W-:Y:S01]  /*2200*/  IMAD R5, R22.reuse, R115, R4 ;  /* 0x0000007316057224 */ /* 0x040fe200078e0204 */
[----:B------:R-:W-:Y:S01]  /*2210*/  LOP3.LUT R4, R9, 0x38, R10, 0xf8, !PT ;  /* 0x0000003809047812 */ /* 0x000fe200078ef80a */
[----:B------:R-:W-:Y:S02]  /*2220*/  IMAD R145, R3, 0x2c00, R26 ;  /* 0x00002c0003917824 */ /* 0x000fe400078e021a */
[C---:B------:R-:W-:Y:S02]  /*2230*/  VIADD R9, R22.reuse, 0x40 ;  /* 0x0000004016097836 */ /* 0x040fe40000000000 */
[----:B------:R-:W-:-:S02]  /*2240*/  VIADD R26, R22, 0x80 ;  /* 0x00000080161a7836 */ /* 0x000fc40000000000 */
[----:B------:R-:W-:Y:S02]  /*2250*/  IMAD.SHL.U32 R9, R9, 0x40, RZ ;  /* 0x0000004009097824 */ /* 0x000fe400078e00ff */
[----:B------:R-:W-:Y:S02]  /*2260*/  IMAD.SHL.U32 R26, R26, 0x40, RZ ;  /* 0x000000401a1a7824 */ /* 0x000fe400078e00ff */
[----:B------:R-:W-:Y:S01]  /*2270*/  IMAD.SHL.U32 R28, R28, 0x40, RZ ;  /* 0x000000401c1c7824 */ /* 0x000fe200078e00ff */
[----:B------:R-:W-:Y:S01]  /*2280*/  LOP3.LUT R9, R9, 0x1c0, RZ, 0xc0, !PT ;  /* 0x000001c009097812 */ /* 0x000fe200078ec0ff */
[----:B------:R-:W-:Y:S01]  /*2290*/  VIADD R32, R32, 0xffffff80 ;  /* 0xffffff8020207836 */ /* 0x000fe20000000000 */
[----:B------:R-:W-:Y:S02]  /*22a0*/  LOP3.LUT R26, R26, 0x1c0, RZ, 0xc0, !PT ;  /* 0x000001c01a1a7812 */ /* 0x000fe400078ec0ff */
[----:B------:R-:W-:Y:S02]  /*22b0*/  SHF.R.U32.HI R9, RZ, 0x3, R9 ;  /* 0x00000003ff097819 */ /* 0x000fe40000011609 */
[----:B------:R-:W-:-:S02]  /*22c0*/  SHF.R.U32.HI R165, RZ, 0x3, R26 ;  /* 0x00000003ffa57819 */ /* 0x000fc4000001161a */
[----:B------:R-:W-:Y:S02]  /*22d0*/  LOP3.LUT R6, R26, 0x38, R10, 0xf8, !PT ;  /* 0x000000381a067812 */ /* 0x000fe400078ef80a */
[----:B------:R-:W-:Y:S02]  /*22e0*/  LOP3.LUT R28, R28, 0x1c0, RZ, 0xc0, !PT ;  /* 0x000001c01c1c7812 */ /* 0x000fe400078ec0ff */
[----:B------:R-:W-:Y:S02]  /*22f0*/  SHF.R.S32.HI R26, RZ, 0x1f, R32 ;  /* 0x0000001fff1a7819 */ /* 0x000fe40000011420 */
[----:B------:R-:W-:Y:S02]  /*2300*/  LOP3.LUT R4, R4, R9, RZ, 0x3c, !PT ;  /* 0x0000000904047212 */ /* 0x000fe400078e3cff */
[----:B------:R-:W-:Y:S02]  /*2310*/  SHF.R.U32.HI R28, RZ, 0x3, R28 ;  /* 0x00000003ff1c7819 */ /* 0x000fe4000001161c */
[----:B------:R-:W-:Y:S01]  /*2320*/  LEA.HI R26, R26, R32, RZ, 0x6 ;  /* 0x000000201a1a7211 */ /* 0x000fe200078f30ff */
[----:B------:R-:W-:-:S02]  /*2330*/  IMAD.IADD R111, R111, 0x1, R5 ;  /* 0x000000016f6f7824 */ /* 0x000fc400078e0205 */
[----:B------:R-:W-:Y:S01]  /*2340*/  IMAD.IADD R113, R5, 0x1, R113 ;  /* 0x0000000105717824 */ /* 0x000fe200078e0271 */
[----:B------:R-:W-:Y:S01]  /*2350*/  LOP3.LUT R5, R0, R28, RZ, 0x3c, !PT ;  /* 0x0000001c00057212 */ /* 0x000fe200078e3cff */
[----:B------:R-:W-:Y:S01]  /*2360*/  IMAD.IADD R145, R145, 0x1, R4 ;  /* 0x0000000191917824 */ /* 0x000fe200078e0204 */
[----:B------:R-:W-:Y:S01]  /*2370*/  LOP3.LUT R0, R10, 0x38, RZ, 0xc0, !PT ;  /* 0x000000380a007812 */ /* 0x000fe200078ec0ff */
[----:B------:R-:W-:Y:S02]  /*2380*/  IMAD.SHL.U32 R26, R26, 0x8, RZ ;  /* 0x000000081a1a7824 */ /* 0x000fe400078e00ff */
[----:B------:R-:W-:-:S03]  /*2390*/  IMAD.SHL.U32 R28, R22, 0x40, RZ ;  /* 0x00000040161c7824 */ /* 0x000fc600078e00ff */
[----:B------:R-:W-:Y:S02]  /*23a0*/  LOP3.LUT R26, R26, 0xfffffe00, RZ, 0xc0, !PT ;  /* 0xfffffe001a1a7812 */ /* 0x000fe400078ec0ff */
[----:B------:R-:W-:Y:S02]  /*23b0*/  LOP3.LUT R0, R0, 0x1c0, R28, 0xf8, !PT ;  /* 0x000001c000007812 */ /* 0x000fe400078ef81c */
[----:B-----5:R-:W-:Y:S01]  /*23c0*/  SHF.R.S32.HI R9, RZ, 0x1f, R148 ;  /* 0x0000001fff097819 */ /* 0x020fe20000011494 */
[----:B------:R-:W-:Y:S02]  /*23d0*/  IMAD R147, R3, 0x2c00, R26 ;  /* 0x00002c0003937824 */ /* 0x000fe400078e021a */
[----:B------:R-:W-:Y:S01]  /*23e0*/  IMAD.SHL.U32 R116, R42, 0x20, RZ ;  /* 0x000000202a747824 */ /* 0x000fe200078e00ff */
[----:B------:R-:W-:-:S03]  /*23f0*/  IADD3 R118, P0, R22, R119, RZ ;  /* 0x0000007716767210 */ /* 0x000fc60007f1e0ff */
[----:B------:R-:W-:-:S03]  /*2400*/  IMAD.WIDE.U32 R158, R22, R42, R116 ;  /* 0x0000002a169e7225 */ /* 0x000fc600078e0074 */
[----:B------:R-:W-:Y:S01]  /*2410*/  IADD3 R126, P1, R116, R158, RZ ;  /* 0x0000009e747e7210 */ /* 0x000fe20007f3e0ff */
[----:B------:R-:W-:Y:S02]  /*2420*/  VIADD R30, R22, 0xa0 ;  /* 0x000000a0161e7836 */ /* 0x000fe40000000000 */
[----:B------:R-:W-:Y:S01]  /*2430*/  IMAD.X R119, R12, 0x1, R15, P0 ;  /* 0x000000010c777824 */ /* 0x000fe200000e060f */
[----:B------:R-:W-:Y:S01]  /*2440*/  IADD3 R128, P0, R126, R116, RZ ;  /* 0x000000747e807210 */ /* 0x000fe20007f1e0ff */
[----:B------:R-:W-:Y:S02]  /*2450*/  IMAD.SHL.U32 R30, R30, 0x40, RZ ;  /* 0x000000401e1e7824 */ /* 0x000fe400078e00ff */
[----:B------:R-:W-:-:S03]  /*2460*/  IMAD.WIDE.U32 R104, R22, R108, R18 ;  /* 0x0000006c16687225 */ /* 0x000fc600078e0012 */
[----:B------:R-:W-:Y:S01]  /*2470*/  LOP3.LUT R30, R30, 0x1c0, RZ, 0xc0, !PT ;  /* 0x000001c01e1e7812 */ /* 0x000fe200078ec0ff */
[----:B------:R-:W-:-:S04]  /*2480*/  IMAD.WIDE.U32 R106, R22, R108, R16 ;  /* 0x0000006c166a7225 */ /* 0x000fc800078e0010 */
[----:B------:R-:W-:Y:S01]  /*2490*/  IMAD.WIDE.U32 R120, R22, R42, R16 ;  /* 0x0000002a16787225 */ /* 0x000fe200078e0010 */
[----:B------:R-:W-:-:S03]  /*24a0*/  SHF.R.U32.HI R164, RZ, 0x3, R30 ;  /* 0x00000003ffa47819 */ /* 0x000fc6000001161e */
[----:B------:R-:W-:Y:S02]  /*24b0*/  IMAD.IADD R105, R105, 0x1, R7 ;  /* 0x0000000169697824 */ /* 0x000fe400078e0207 */
[----:B------:R-:W-:Y:S01]  /*24c0*/  IMAD.IADD R107, R7, 0x1, R107 ;  /* 0x00000001076b7824 */ /* 0x000fe200078e026b */
[----:B------:R-:W-:Y:S01]  /*24d0*/  LOP3.LUT R7, R30, 0x38, R10, 0xf8, !PT ;  /* 0x000000381e077812 */ /* 0x000fe200078ef80a */
[----:B------:R-:W-:Y:S01]  /*24e0*/  IMAD R144, R3, 0x2c00, R21 ;  /* 0x00002c0003907824 */ /* 0x000fe200078e0215 */
[----:B------:R-:W-:Y:S01]  /*24f0*/  LOP3.LUT R6, R6, R165, RZ, 0x3c, !PT ;  /* 0x000000a506067212 */ /* 0x000fe200078e3cff */
[----:B------:R-:W-:Y:S01]  /*2500*/  IMAD.SHL.U32 R122, R13, 0x2, RZ ;  /* 0x000000020d7a7824 */ /* 0x000fe200078e00ff */
[----:B------:R-:W-:Y:S01]  /*2510*/  LOP3.LUT R7, R7, R164, RZ, 0x3c, !PT ;  /* 0x000000a407077212 */ /* 0x000fe200078e3cff */
[C---:B------:R-:W-:Y:S01]  /*2520*/  IMAD.SHL.U32 R38, R108.reuse, 0x20, RZ ;  /* 0x000000206c267824 */ /* 0x040fe200078e00ff */
[C-C-:B------:R-:W-:Y:S01]  /*2530*/  SHF.L.U64.HI R41, R108.reuse, 0x5, R109.reuse ;  /* 0x000000056c297819 */ /* 0x140fe2000001026d */
[C---:B------:R-:W-:Y:S01]  /*2540*/  IMAD.SHL.U32 R37, R108.reuse, 0x40, RZ ;  /* 0x000000406c257824 */ /* 0x040fe200078e00ff */
[C-C-:B------:R-:W-:Y:S01]  /*2550*/  SHF.L.U64.HI R40, R108.reuse, 0x6, R109.reuse ;  /* 0x000000066c287819 */ /* 0x140fe2000001026d */
[C---:B------:R-:W-:Y:S01]  /*2560*/  IMAD.SHL.U32 R36, R108.reuse, 0x80, RZ ;  /* 0x000000806c247824 */ /* 0x040fe200078e00ff */
[----:B------:R-:W-:Y:S01]  /*2570*/  SHF.L.U64.HI R39, R108, 0x7, R109 ;  /* 0x000000076c277819 */ /* 0x000fe2000001026d */
[----:B------:R-:W-:Y:S01]  /*2580*/  IMAD.WIDE.U32 R104, R148, R108, R104 ;  /* 0x0000006c94687225 */ /* 0x000fe200078e0068 */
[----:B------:R-:W-:-:S02]  /*2590*/  SHF.L.U64.HI R35, R114, 0x5, R115 ;  /* 0x0000000572237819 */ /* 0x000fc40000010273 */
[----:B------:R-:W-:Y:S01]  /*25a0*/  SHF.L.U64.HI R34, R114, 0x6, R115 ;  /* 0x0000000672227819 */ /* 0x000fe20000010273 */
[----:B------:R-:W-:Y:S01]  /*25b0*/  IMAD.WIDE.U32 R106, R148, R108, R106 ;  /* 0x0000006c946a7225 */ /* 0x000fe200078e006a */
[----:B------:R-:W-:Y:S02]  /*25c0*/  SHF.L.U64.HI R33, R114, 0x7, R115 ;  /* 0x0000000772217819 */ /* 0x000fe40000010273 */
[----:B------:R-:W-:Y:S01]  /*25d0*/  IADD3 R13, P3, R100, 0x40, RZ ;  /* 0x00000040640d7810 */ /* 0x000fe20007f7e0ff */
[----:B------:R-:W-:Y:S02]  /*25e0*/  IMAD R135, R115, 0xb0, RZ ;  /* 0x000000b073877824 */ /* 0x000fe400078e02ff */
[C---:B------:R-:W-:Y:S02]  /*25f0*/  IMAD.SHL.U32 R32, R114.reuse, 0x20, RZ ;  /* 0x0000002072207824 */ /* 0x040fe400078e00ff */
[C---:B------:R-:W-:Y:S02]  /*2600*/  IMAD.SHL.U32 R31, R114.reuse, 0x40, RZ ;  /* 0x00000040721f7824 */ /* 0x040fe400078e00ff */
[----:B------:R-:W-:-:S02]  /*2610*/  IMAD.SHL.U32 R30, R114, 0x80, RZ ;  /* 0x00000080721e7824 */ /* 0x000fc400078e00ff */
[----:B------:R-:W-:-:S04]  /*2620*/  IMAD.WIDE.U32 R110, R148, R114, R110 ;  /* 0x00000072946e7225 */ /* 0x000fc800078e006e */
[----:B------:R-:W-:-:S04]  /*2630*/  IMAD.WIDE.U32 R112, R148, R114, R112 ;  /* 0x0000007294707225 */ /* 0x000fc800078e0070 */
[----:B------:R-:W-:Y:S01]  /*2640*/  VIADD R162, R20, 0x8 ;  /* 0x0000000814a27836 */ /* 0x000fe20000000000 */
[----:B------:R-:W-:Y:S01]  /*2650*/  LOP3.LUT R20, R10, 0xfffffff8, RZ, 0xc0, !PT ;  /* 0xfffffff80a147812 */ /* 0x000fe200078ec0ff */
[C---:B------:R-:W-:Y:S01]  /*2660*/  IMAD.WIDE.U32 R156, R42.reuse, 0xb0, RZ ;  /* 0x000000b02a9c7825 */ /* 0x040fe200078e00ff */
[C-C-:B------:R-:W-:Y:S02]  /*2670*/  SHF.L.U64.HI R141, R42.reuse, 0x6, R43.reuse ;  /* 0x000000062a8d7819 */ /* 0x140fe4000001022b */
[----:B------:R-:W-:Y:S01]  /*2680*/  SHF.L.U64.HI R132, R42, 0x7, R43 ;  /* 0x000000072a847819 */ /* 0x000fe2000001022b */
[----:B--2---:R-:W-:Y:S02]  /*2690*/  IMAD R146, R3, 0x2c00, R27 ;  /* 0x00002c0003927824 */ /* 0x004fe400078e021b */
[----:B------:R-:W-:-:S04]  /*26a0*/  VIADD R27, R22, 0x60 ;  /* 0x00000060161b7836 */ /* 0x000fc80000000000 */
[----:B------:R-:W-:-:S05]  /*26b0*/  IMAD.SHL.U32 R27, R27, 0x40, RZ ;  /* 0x000000401b1b7824 */ /* 0x000fca00078e00ff */
[----:B------:R-:W-:Y:S01]  /*26c0*/  LOP3.LUT R27, R27, 0x1c0, RZ, 0xc0, !PT ;  /* 0x000001c01b1b7812 */ /* 0x000fe200078ec0ff */
[----:B---3--:R-:W-:Y:S02]  /*26d0*/  IMAD R143, R3, 0x2c00, R8 ;  /* 0x00002c00038f7824 */ /* 0x008fe400078e0208 */
[C---:B------:R-:W-:Y:S01]  /*26e0*/  IMAD.SHL.U32 R8, R22.reuse, 0x40, RZ ;  /* 0x0000004016087824 */ /* 0x040fe200078e00ff */
[----:B------:R-:W-:Y:S01]  /*26f0*/  LOP3.LUT R4, R27, 0x38, R10, 0xf8, !PT ;  /* 0x000000381b047812 */ /* 0x000fe200078ef80a */
[----:B------:R-:W-:-:S03]  /*2700*/  VIADD R27, R22, 0x60 ;  /* 0x00000060161b7836 */ /* 0x000fc60000000000 */
[----:B------:R-:W-:Y:S01]  /*2710*/  LOP3.LUT R8, R8, 0x1c0, RZ, 0xc0, !PT ;  /* 0x000001c008087812 */ /* 0x000fe200078ec0ff */
[----:B------:R-:W-:-:S03]  /*2720*/  IMAD.SHL.U32 R27, R27, 0x40, RZ ;  /* 0x000000401b1b7824 */ /* 0x000fc600078e00ff */
[----:B------:R-:W-:Y:S02]  /*2730*/  SHF.R.U32.HI R8, RZ, 0x3, R8 ;  /* 0x00000003ff087819 */ /* 0x000fe40000011608 */
[----:B------:R-:W-:Y:S02]  /*2740*/  LOP3.LUT R27, R27, 0x1c0, RZ, 0xc0, !PT ;  /* 0x000001c01b1b7812 */ /* 0x000fe400078ec0ff */
[----:B------:R-:W-:Y:S02]  /*2750*/  LOP3.LUT R0, R0, R8, RZ, 0x3c, !PT ;  /* 0x0000000800007212 */ /* 0x000fe400078e3cff */
[----:B------:R-:W-:-:S03]  /*2760*/  SHF.R.U32.HI R27, RZ, 0x3, R27 ;  /* 0x00000003ff1b7819 */ /* 0x000fc6000001161b */
[----:B------:R-:W-:Y:S02]  /*2770*/  IMAD.IADD R147, R147, 0x1, R0 ;  /* 0x0000000193937824 */ /* 0x000fe400078e0200 */
[----:B------:R-:W-:Y:S02]  /*2780*/  IMAD R0, R9, R108, RZ ;  /* 0x0000006c09007224 */ /* 0x000fe400078e02ff */
[----:B------:R-:W-:Y:S01]  /*2790*/  IMAD.IADD R146, R146, 0x1, R5 ;  /* 0x0000000192927824 */ /* 0x000fe200078e0205 */
[----:B------:R-:W-:Y:S01]  /*27a0*/  LOP3.LUT R5, R4, R27, RZ, 0x3c, !PT ;  /* 0x0000001b04057212 */ /* 0x000fe200078e3cff */
[----:B------:R-:W-:Y:S02]  /*27b0*/  IMAD R27, R148, R109, R0 ;  /* 0x0000006d941b7224 */ /* 0x000fe400078e0200 */
[----:B------:R-:W-:-:S04]  /*27c0*/  IMAD R0, R12, R42, RZ ;  /* 0x0000002a0c007224 */ /* 0x000fc800078e02ff */
[----:B------:R-:W-:-:S04]  /*27d0*/  IMAD R123, R22, R43, R0 ;  /* 0x0000002b167b7224 */ /* 0x000fc800078e0200 */
[----:B------:R-:W-:-:S04]  /*27e0*/  IMAD.IADD R124, R123, 0x1, R159 ;  /* 0x000000017b7c7824 */ /* 0x000fc800078e029f */
[--C-:B------:R-:W-:Y:S02]  /*27f0*/  IMAD.X R125, R124, 0x1, R117.reuse, P1 ;  /* 0x000000017c7d7824 */ /* 0x100fe400008e0675 */
[----:B----4-:R-:W-:Y:S02]  /*2800*/  IMAD R142, R3, 0x2c00, R14 ;  /* 0x00002c00038e7824 */ /* 0x010fe400078e020e */
[--C-:B------:R-:W-:Y:S01]  /*2810*/  IMAD.X R127, R125, 0x1, R117.reuse, P0 ;  /* 0x000000017d7f7824 */ /* 0x100fe200000e0675 */
[----:B------:R-:W-:Y:S02]  /*2820*/  IADD3 R130, P0, R128, R116, RZ ;  /* 0x0000007480827210 */ /* 0x000fe40007f1e0ff */
[C---:B------:R-:W-:Y:S01]  /*2830*/  IADD3 R14, R22.reuse, 0x40, RZ ;  /* 0x00000040160e7810 */ /* 0x040fe20007ffe0ff */
[C---:B------:R-:W-:Y:S02]  /*2840*/  VIADD R4, R22.reuse, 0x20 ;  /* 0x0000002016047836 */ /* 0x040fe40000000000 */
[----:B------:R-:W-:Y:S01]  /*2850*/  VIADD R3, R22, 0xa0 ;  /* 0x000000a016037836 */ /* 0x000fe20000000000 */
[----:B------:R-:W-:Y:S01]  /*2860*/  SHF.R.S32.HI R154, RZ, 0x1f, R14 ;  /* 0x0000001fff9a7819 */ /* 0x000fe2000001140e */
[----:B------:R-:W-:Y:S01]  /*2870*/  IMAD.X R129, R127, 0x1, R117, P0 ;  /* 0x000000017f817824 */ /* 0x000fe200000e0675 */
[----:B------:R-:W-:Y:S01]  /*2880*/  IADD3 R15, P0, R100, R120, RZ ;  /* 0x00000078640f7210 */ /* 0x000fe20007f1e0ff */
[----:B------:R-:W-:-:S02]  /*2890*/  IMAD R9, R9, R114, RZ ;  /* 0x0000007209097224 */ /* 0x000fc400078e02ff */
[----:B------:R-:W-:Y:S02]  /*28a0*/  IMAD.IADD R123, R121, 0x1, R123 ;  /* 0x00000001797b7824 */ /* 0x000fe400078e027b */
[----:B------:R-:W-:Y:S01]  /*28b0*/  IMAD.IADD R14, R101, 0x1, R11 ;  /* 0x00000001650e7824 */ /* 0x000fe200078e020b */
[----:B------:R-:W-:Y:S01]  /*28c0*/  SHF.R.S32.HI R155, RZ, 0x1f, R4 ;  /* 0x0000001fff9b7819 */ /* 0x000fe20000011404 */
[----:B------:R-:W-:Y:S01]  /*28d0*/  IMAD.IADD R144, R144, 0x1, R5 ;  /* 0x0000000190907824 */ /* 0x000fe200078e0205 */
[----:B------:R-:W-:Y:S01]  /*28e0*/  SHF.R.S32.HI R149, RZ, 0x1f, R3 ;  /* 0x0000001fff957819 */ /* 0x000fe20000011403 */
[----:B------:R-:W-:Y:S01]  /*28f0*/  VIADD R8, R22, 0x60 ;  /* 0x0000006016087836 */ /* 0x000fe20000000000 */
[----:B------:R-:W-:Y:S01]  /*2900*/  IADD3 R134, P2, R130, R116, RZ ;  /* 0x0000007482867210 */ /* 0x000fe20007f5e0ff */
[----:B------:R-:W-:Y:S01]  /*2910*/  IMAD R5, R109, 0xb0, RZ ;  /* 0x000000b06d057824 */ /* 0x000fe200078e02ff */
[----:B------:R-:W-:Y:S01]  /*2920*/  IADD3 R12, P4, R15, 0x40, RZ ;  /* 0x000000400f0c7810 */ /* 0x000fe20007f9e0ff */
[----:B------:R-:W-:-:S02]  /*2930*/  IMAD R9, R148, R115, R9 ;  /* 0x0000007394097224 */ /* 0x000fc400078e0209 */
[----:B------:R-:W-:Y:S02]  /*2940*/  VIADD R4, R22, 0x80 ;  /* 0x0000008016047836 */ /* 0x000fe40000000000 */
[----:B------:R-:W-:Y:S01]  /*2950*/  IMAD.WIDE.U32 R108, R108, 0xb0, RZ ;  /* 0x000000b06c6c7825 */ /* 0x000fe200078e00ff */
[----:B------:R-:W-:-:S03]  /*2960*/  SHF.R.S32.HI R153, RZ, 0x1f, R8 ;  /* 0x0000001fff997819 */ /* 0x000fc60000011408 */
[----:B------:R-:W-:-:S04]  /*2970*/  IMAD.WIDE.U32 R114, R114, 0xb0, RZ ;  /* 0x000000b072727825 */ /* 0x000fc800078e00ff */
[----:B------:R-:W-:Y:S02]  /*2980*/  IMAD R3, R43, 0xb0, RZ ;  /* 0x000000b02b037824 */ /* 0x000fe400078e02ff */
[----:B------:R-:W-:Y:S01]  /*2990*/  IMAD.X R11, R123, 0x1, R14, P0 ;  /* 0x000000017b0b7824 */ /* 0x000fe200000e060e */
[----:B------:R-:W-:Y:S01]  /*29a0*/  SHF.R.S32.HI R152, RZ, 0x1f, R4 ;  /* 0x0000001fff987819 */ /* 0x000fe20000011404 */
[----:B------:R-:W-:Y:S01]  /*29b0*/  IMAD.IADD R143, R143, 0x1, R6 ;  /* 0x000000018f8f7824 */ /* 0x000fe200078e0206 */
[----:B------:R-:W-:Y:S01]  /*29c0*/  ISETP.GE.AND P0, PT, R16, UR4, PT ;  /* 0x0000000410007c0c */ /* 0x000fe2000bf06270 */
[----:B------:R-:W-:Y:S01]  /*29d0*/  IMAD.IADD R142, R142, 0x1, R7 ;  /* 0x000000018e8e7824 */ /* 0x000fe200078e0207 */
[----:B------:R-:W-:Y:S01]  /*29e0*/  ISETP.GE.AND P1, PT, R221, UR4, PT ;  /* 0x00000004dd007c0c */ /* 0x000fe2000bf26270 */
[----:B------:R-:W-:Y:S01]  /*29f0*/  IMAD.IADD R28, R105, 0x1, R27 ;  /* 0x00000001691c7824 */ /* 0x000fe200078e021b */
[----:B------:R-:W-:Y:S01]  /*2a00*/  SHF.R.S32.HI R10, RZ, 0x3, R10 ;  /* 0x00000003ff0a7819 */ /* 0x000fe2000001140a */
[----:B------:R-:W-:-:S02]  /*2a10*/  IMAD.IADD R26, R111, 0x1, R9 ;  /* 0x000000016f1a7824 */ /* 0x000fc400078e0209 */
[----:B------:R-:W-:Y:S01]  /*2a20*/  IMAD.IADD R21, R9, 0x1, R113 ;  /* 0x0000000109157824 */ /* 0x000fe200078e0271 */
[----:B------:R-:W-:Y:S01]  /*2a30*/  SHF.R.S32.HI R9, RZ, 0x1f, R20 ;  /* 0x0000001fff097819 */ /* 0x000fe20000011414 */
[----:B------:R-:W-:Y:S02]  /*2a40*/  IMAD.IADD R43, R157, 0x1, R3 ;  /* 0x000000019d2b7824 */ /* 0x000fe400078e0203 */
[----:B------:R-:W-:Y:S02]  /*2a50*/  IMAD.IADD R140, R109, 0x1, R5 ;  /* 0x000000016d8c7824 */ /* 0x000fe400078e0205 */
[----:B------:R-:W-:Y:S02]  /*2a60*/  IMAD.IADD R135, R115, 0x1, R135 ;  /* 0x0000000173877824 */ /* 0x000fe400078e0287 */
[----:B------:R-:W-:Y:S02]  /*2a70*/  IMAD.IADD R27, R27, 0x1, R107 ;  /* 0x000000011b1b7824 */ /* 0x000fe400078e026b */
[----:B------:R-:W-:-:S02]  /*2a80*/  IMAD.X R133, R129, 0x1, R117, P2 ;  /* 0x0000000181857824 */ /* 0x000fc400010e0675 */
[----:B------:R-:W-:Y:S02]  /*2a90*/  IMAD.X R8, RZ, RZ, R14, P3 ;  /* 0x000000ffff087224 */ /* 0x000fe400018e060e */
[----:B------:R-:W-:Y:S02]  /*2aa0*/  IMAD.X R7, RZ, RZ, R11, P4 ;  /* 0x000000ffff077224 */ /* 0x000fe400020e060b */
[----:B------:R-:W-:Y:S01]  /*2ab0*/  IMAD.IADD R6, R103, 0x1, R45 ;  /* 0x0000000167067824 */ /* 0x000fe200078e022d */
[----:B------:R-:W-:Y:S06]  /*2ac0*/  @!P6 BAR.SYNC.DEFER_BLOCKING 0x9, 0x100 ;  /* 0x024400000000eb1d */ /* 0x000fec0000010000 */
.L_x_7418:
[----:B--2---:R-:W2:Y:S01]  /*2ad0*/  LDL R0, [R1+0x30] ;  /* 0x0000300001007983 */ /* 0x004ea20000100800 */
[----:B0-----:R-:W0:Y:S03]  /*2ae0*/  LDC R84, c[0x0][0x3f4] ;  /* 0x0000fd00ff547b82 */ /* 0x001e260000000800 */
[----:B---34-:R-:W3:Y:S01]  /*2af0*/  LDL.LU R51, [R1+0x4] ;  /* 0x0000040001337983 */ /* 0x018ee20000300800 */
[----:B------:R-:W-:Y:S01]  /*2b00*/  VIADD R24, R24, 0xffffffff ;  /* 0xffffffff18187836 */ /* 0x000fe20000000000 */
[----:B------:R-:W-:Y:S05]  /*2b10*/  YIELD ;  /* 0x0000000000007946 */ /* 0x000fea0003800000 */
[----:B------:R-:W-:Y:S01]  /*2b20*/  ISETP.GT.AND P3, PT, R24, R131, PT ;  /* 0x000000831800720c */ /* 0x000fe20003f64270 */
[----:B------:R-:W-:Y:S01]  /*2b30*/  BSSY B0, `(.L_x_7295) ;  /* 0x0000929000007945 */ /* 0x000fe20003800000 */
[----:B0-----:R-:W-:Y:S01]  /*2b40*/  ISETP.GE.AND P2, PT, R84, 0x1, PT ;  /* 0x000000015400780c */ /* 0x001fe20003f46270 */
[----:B--2---:R-:W-:Y:S01]  /*2b50*/  IMAD R5, R23, 0x5800, R0 ;  /* 0x0000580017057824 */ /* 0x004fe200078e0200 */
[----:B---3--:R-:W-:-:S03]  /*2b60*/  LOP3.LUT R51, R51, 0xffffffef, RZ, 0xc0, !PT ;  /* 0xffffffef33337812 */ /* 0x008fc600078ec0ff */
[----:B------:R-:W-:-:S06]  /*2b70*/  IMAD R5, R5, 0x2, R2 ;  /* 0x0000000205057824 */ /* 0x000fcc00078e0202 */
[----:B------:R-:W-:-:S05]  /*2b80*/  @P3 LOP3.LUT R51, R51, 0x10, RZ, 0xfc, !PT ;  /* 0x0000001033333812 */ /* 0x000fca00078efcff */
[----:B------:R0:W-:Y:S01]  /*2b90*/  STL [R1+0x4], R51 ;  /* 0x0000043301007387 */ /* 0x0001e20000100800 */
[----:B------:R-:W-:Y:S05]  /*2ba0*/  @!P2 BRA `(.L_x_7296) ;  /* 0x000000880024a947 */ /* 0x000fea0003800000 */
[----:B------:R-:W-:Y:S01]  /*2bb0*/  ULDC.U8 UR4, c[0x0][0x410] ;  /* 0x0001040000047ab9 */ /* 0x000fe20000000000 */
[----:B------:R-:W-:Y:S01]  /*2bc0*/  SHF.R.S32.HI R3, RZ, 0x1f, R24 ;  /* 0x0000001fff037819 */ /* 0x000fe20000011418 */
[-C--:B------:R-:W-:Y:S01]  /*2bd0*/  IMAD R4, R140, R24.reuse, RZ ;  /* 0x000000188c047224 */ /* 0x080fe200078e02ff */
[----:B------:R-:W-:Y:S01]  /*2be0*/  ISETP.NE.AND P2, PT, RZ, UR4, PT ;  /* 0x00000004ff007c0c */ /* 0x000fe2000bf45270 */
[-C--:B------:R-:W-:Y:S02]  /*2bf0*/  IMAD R0, R43, R24.reuse, RZ ;  /* 0x000000182b007224 */ /* 0x080fe400078e02ff */
[----:B------:R-:W-:Y:S02]  /*2c00*/  IMAD R44, R135, R24, RZ ;  /* 0x00000018872c7224 */ /* 0x000fe400078e02ff */
[----:B------:R-:W-:Y:S02]  /*2c10*/  IMAD R47, R3, R108, R4 ;  /* 0x0000006c032f7224 */ /* 0x000fe400078e0204 */
[----:B------:R-:W-:-:S02]  /*2c20*/  IMAD R4, R24, -0xb0, R25 ;  /* 0xffffff5018047824 */ /* 0x000fc400078e0219 */
[C---:B------:R-:W-:Y:S02]  /*2c30*/  IMAD R45, R3.reuse, R156, R0 ;  /* 0x0000009c032d7224 */ /* 0x040fe400078e0200 */
[----:B------:R-:W-:Y:S01]  /*2c40*/  IMAD R49, R3, R114, R44 ;  /* 0x0000007203317224 */ /* 0x000fe200078e022c */
[----:B------:R-:W-:Y:S01]  /*2c50*/  VIMNMX R4, R4, 0xb0, PT ;  /* 0x000000b004047848 */ /* 0x000fe20003fe0100 */
[----:B------:R-:W-:-:S04]  /*2c60*/  IMAD.WIDE.U32 R136, R156, R24, RZ ;  /* 0x000000189c887225 */ /* 0x000fc800078e00ff */
[----:B------:R-:W-:-:S04]  /*2c70*/  IMAD.WIDE.U32 R96, R108, R24, RZ ;  /* 0x000000186c607225 */ /* 0x000fc800078e00ff */
[----:B------:R-:W-:-:S04]  /*2c80*/  IMAD.WIDE.U32 R94, R114, R24, RZ ;  /* 0x00000018725e7225 */ /* 0x000fc800078e00ff */
[----:B------:R-:W-:Y:S02]  /*2c90*/  IMAD.IADD R92, R137, 0x1, R45 ;  /* 0x00000001895c7824 */ /* 0x000fe400078e022d */
        /* <DEDUP_REMOVED lines=9> */
[----:B------:R-:W-:-:S03]  /*2d30*/  CS2R R150, SRZ ;  /* 0x0000000000967805 */ /* 0x000fc6000001ff00 */
[----:B------:R-:W-:Y:S05]  /*2d40*/  @P3 BRA `(.L_x_7299) ;  /* 0x0000000000543947 */ /* 0x000fea0003800000 */
[----:B------:R-:W-:Y:S01]  /*2d50*/  IADD3 R45, P2, R104, R96, RZ ;  /* 0x00000060682d7210 */ /* 0x000fe20007f5e0ff */
[----:B------:R-:W-:Y:S01]  /*2d60*/  ULDC.64 UR4, c[0x0][0x3e8] ;  /* 0x0000fa0000047ab9 */ /* 0x000fe20000000a00 */
[----:B------:R-:W-:Y:S02]  /*2d70*/  CS2R R138, SRZ ;  /* 0x00000000008a7805 */ /* 0x000fe4000001ff00 */
[----:B------:R-:W-:Y:S01]  /*2d80*/  CS2R R150, SRZ ;  /* 0x0000000000967805 */ /* 0x000fe2000001ff00 */
[----:B------:R-:W-:Y:S01]  /*2d90*/  ULDC.64 UR6, c[0x0][0x208] ;  /* 0x0000820000067ab9 */ /* 0x000fe20000000a00 */
        /* <DEDUP_REMOVED lines=16> */
.L_x_7299:
[----:B------:R-:W-:Y:S05]  /*2ea0*/  BSYNC B1 ;  /* 0x0000000000017941 */ /* 0x000fea0003800000 */
.L_x_7298:
[----:B-1----:R-:W-:Y:S01]  /*2eb0*/  VIADD R47, R22, 0x20 ;  /* 0x00000020162f7836 */ /* 0x002fe20000000000 */
[----:B------:R-:W-:Y:S01]  /*2ec0*/  BSSY B1, `(.L_x_7300) ;  /* 0x0000029000017945 */ /* 0x000fe20003800000 */
[----:B-----5:R-:W-:Y:S01]  /*2ed0*/  IMAD.MOV.U32 R44, RZ, RZ, R90 ;  /* 0x000000ffff2c7224 */ /* 0x020fe200078e005a */
[----:B------:R-:W-:Y:S01]  /*2ee0*/  CS2R R86, SRZ ;  /* 0x0000000000567805 */ /* 0x000fe2000001ff00 */
        /* <DEDUP_REMOVED lines=11> */
[----:B------:R-:W-:Y:S01]  /*2fa0*/  PRMT R202, R45, 0x7610, R202 ;  /* 0x000076102dca7816 */ /* 0x000fe200000000ca */
[----:B------:R-:W-:Y:S01]  /*2fb0*/  IMAD.MOV.U32 R49, RZ, RZ, R150 ;  /* 0x000000ffff317224 */ /* 0x000fe200078e0096 */
[----:B------:R-:W-:Y:S02]  /*2fc0*/  PRMT R171, R171, 0x5410, R46 ;  /* 0x00005410abab7816 */ /* 0x000fe4000000002e */
[----:B------:R-:W-:Y:S02]  /*2fd0*/  CS2R R88, SRZ ;  /* 0x0000000000587805 */ /* 0x000fe4000001ff00 */
[----:B------:R-:W-:Y:S01]  /*2fe0*/  MOV R50, R151 ;  /* 0x0000009700327202 */ /* 0x000fe20000000f00 */
[----:B------:R-:W-:Y:S06]  /*2ff0*/  @P4 BRA `(.L_x_7301) ;  /* 0x0000000000544947 */ /* 0x000fec0003800000 */
[----:B------:R-:W-:Y:S01]  /*3000*/  IADD3 R45, P2, P5, R104, R96, R38 ;  /* 0x00000060682d7210 */ /* 0x000fe20007d5e026 */
[----:B------:R-:W-:Y:S01]  /*3010*/  ULDC.64 UR4, c[0x0][0x3e8] ;  /* 0x0000fa0000047ab9 */ /* 0x000fe20000000a00 */
[----:B------:R-:W-:Y:S02]  /*3020*/  CS2R R86, SRZ ;  /* 0x0000000000567805 */ /* 0x000fe4000001ff00 */
[----:B------:R-:W-:Y:S02]  /*3030*/  CS2R R88, SRZ ;  /* 0x0000000000587805 */ /* 0x000fe4000001ff00 */
[----:B------:R-:W-:Y:S01]  /*3040*/  IADD3.X R46, R28, R3, R41, P2, P5 ;  /* 0x000000031c2e7210 */ /* 0x000fe200017ea429 */
[----:B------:R-:W-:Y:S01]  /*3050*/  ULDC.64 UR6, c[0x0][0x208] ;  /* 0x0000820000067ab9 */ /* 0x000fe20000000a00 */
        /* <DEDUP_REMOVED lines=15> */
.L_x_7301:
[----:B------:R-:W-:Y:S05]  /*3150*/  BSYNC B1 ;  /* 0x0000000000017941 */ /* 0x000fea0003800000 */
.L_x_7300:
[----:B------:R-:W-:Y:S01]  /*3160*/  VIADD R48, R22, 0x40 ;  /* 0x0000004016307836 */ /* 0x000fe20000000000 */
[----:B0-----:R-:W-:Y:S01]  /*3170*/  LOP3.LUT R51, R51, 0xfffffffb, RZ, 0xc0, !PT ;  /* 0xfffffffb33337812 */ /* 0x001fe200078ec0ff */
[----:B-1---5:R-:W-:Y:S01]  /*3180*/  IMAD.MOV.U32 R44, RZ, RZ, R80 ;  /* 0x000000ffff2c7224 */ /* 0x022fe200078e0050 */
[----:B------:R-:W-:Y:S01]  /*3190*/  BSSY B1, `(.L_x_7302) ;  /* 0x000002e000017945 */ /* 0x000fe20003800000 */
        /* <DEDUP_REMOVED lines=15> */
[----:B------:R-:W-:-:S02]  /*3290*/  @P2 LOP3.LUT R51, R51, 0x4, RZ, 0xfc, !PT ;  /* 0x0000000433332812 */ /* 0x000fc400078efcff */
[----:B------:R-:W-:Y:S02]  /*32a0*/  CS2R R74, SRZ ;  /* 0x00000000004a7805 */ /* 0x000fe4000001ff00 */
[----:B------:R-:W-:Y:S02]  /*32b0*/  PRMT R85, R85, 0x5410, R46 ;  /* 0x0000541055557816 */ /* 0x000fe4000000002e */
[----:B------:R-:W-:Y:S02]  /*32c0*/  CS2R R78, SRZ ;  /* 0x00000000004e7805 */ /* 0x000fe4000001ff00 */
[----:B------:R-:W-:Y:S01]  /*32d0*/  PRMT R186, R47, 0x7610, R186 ;  /* 0x000076102fba7816 */ /* 0x000fe200000000ba */
[----:B------:R0:W-:Y:S01]  /*32e0*/  STL [R1+0x4], R51 ;  /* 0x0000043301007387 */ /* 0x0001e20000100800 */
[----:B------:R-:W-:Y:S02]  /*32f0*/  IMAD.MOV.U32 R49, RZ, RZ, R88 ;  /* 0x000000ffff317224 */ /* 0x000fe400078e0058 */
[----:B------:R-:W-:Y:S01]  /*3300*/  IMAD.MOV.U32 R50, RZ, RZ, R89 ;  /* 0x000000ffff327224 */ /* 0x000fe200078e0059 */
        /* <DEDUP_REMOVED lines=22> */
.L_x_7303:
[----:B------:R-:W-:Y:S05]  /*3470*/  BSYNC B1 ;  /* 0x0000000000017941 */ /* 0x000fea0003800000 */
.L_x_7302:
[----:B------:R-:W-:Y:S01]  /*3480*/  VIADD R174, R22, 0x60 ;  /* 0x0000006016ae7836 */ /* 0x000fe20000000000 */
[----:B------:R-:W-:Y:S01]  /*3490*/  BSSY B1, `(.L_x_7304) ;  /* 0x000003f000017945 */ /* 0x000fe20003800000 */
[----:B------:R-:W-:Y:S01]  /*34a0*/  IMAD.MOV.U32 R173, RZ, RZ, R51 ;  /* 0x000000ffffad7224 */ /* 0x000fe200078e0033 */
[----:B------:R-:W-:Y:S01]  /*34b0*/  PRMT R203, R49, 0x7610, R203 ;  /* 0x0000761031cb7816 */ /* 0x000fe200000000cb */
[----:B-1---5:R-:W-:Y:S01]  /*34c0*/  IMAD.MOV.U32 R44, RZ, RZ, R72 ;  /* 0x000000ffff2c7224 */ /* 0x022fe200078e0048 */
[----:B------:R-:W-:Y:S01]  /*34d0*/  ISETP.GE.AND P2, PT, R174, R4, PT ;  /* 0x00000004ae00720c */ /* 0x000fe20003f46270 */
[----:B------:R-:W-:Y:S01]  /*34e0*/  IMAD.MOV.U32 R45, RZ, RZ, R73 ;  /* 0x000000ffff2d7224 */ /* 0x000fe200078e0049 */
[----:B------:R-:W-:Y:S01]  /*34f0*/  LOP3.LUT R173, R173, 0xfffffff7, RZ, 0xc0, !PT ;  /* 0xfffffff7adad7812 */ /* 0x000fe200078ec0ff */
        /* <DEDUP_REMOVED lines=11> */
[----:B------:R-:W-:Y:S02]  /*35b0*/  @P2 LOP3.LUT R173, R173, 0x8, RZ, 0xfc, !PT ;  /* 0x00000008adad2812 */ /* 0x000fe400078efcff */
[----:B------:R-:W-:Y:S02]  /*35c0*/  CS2R R70, SRZ ;  /* 0x0000000000467805 */ /* 0x000fe4000001ff00 */
[----:B------:R-:W-:-:S02]  /*35d0*/  PRMT R166, R46, 0x7610, R166 ;  /* 0x000076102ea67816 */ /* 0x000fc400000000a6 */
[----:B------:R-:W-:Y:S02]  /*35e0*/  CS2R R48, SRZ ;  /* 0x0000000000307805 */ /* 0x000fe4000001ff00 */
[----:B------:R-:W-:Y:S01]  /*35f0*/  PRMT R167, R47, 0x7610, R167 ;  /* 0x000076102fa77816 */ /* 0x000fe200000000a7 */
[----:B------:R1:W-:Y:S01]  /*3600*/  STL [R1+0x4], R173 ;  /* 0x000004ad01007387 */ /* 0x0003e20000100800 */
[----:B------:R-:W-:Y:S02]  /*3610*/  CS2R R56, SRZ ;  /* 0x0000000000387805 */ /* 0x000fe4000001ff00 */
[----:B------:R-:W-:Y:S02]  /*3620*/  CS2R R60, SRZ ;  /* 0x00000000003c7805 */ /* 0x000fe4000001ff00 */
[----:B------:R-:W-:Y:S02]  /*3630*/  CS2R R58, SRZ ;  /* 0x00000000003a7805 */ /* 0x000fe4000001ff00 */
[----:B------:R-:W-:-:S02]  /*3640*/  CS2R R62, SRZ ;  /* 0x00000000003e7805 */ /* 0x000fc4000001ff00 */
[----:B------:R-:W-:Y:S02]  /*3650*/  CS2R R52, SRZ ;  /* 0x0000000000347805 */ /* 0x000fe4000001ff00 */
[----:B0-----:R-:W-:Y:S02]  /*3660*/  CS2R R50, SRZ ;  /* 0x0000000000327805 */ /* 0x001fe4000001ff00 */
[----:B------:R-:W-:Y:S01]  /*3670*/  CS2R R54, SRZ ;  /* 0x0000000000367805 */ /* 0x000fe2000001ff00 */
[----:B-1----:R-:W-:Y:S06]  /*3680*/  @P2 BRA `(.L_x_7305) ;  /* 0x00000000007c2947 */ /* 0x002fec0003800000 */
[----:B------:R-:W0:Y:S01]  /*3690*/  LDC.64 R44, c[0x0][0x3f8] ;  /* 0x0000fe00ff2c7b82 */ /* 0x000e220000000a00 */
[----:B------:R-:W-:Y:S01]  /*36a0*/  IMAD.MOV.U32 R46, RZ, RZ, R96 ;  /* 0x000000ffff2e7224 */ /* 0x000fe200078e0060 */
[----:B------:R-:W-:Y:S01]  /*36b0*/  ULDC.64 UR4, c[0x0][0x3e8] ;  /* 0x0000fa0000047ab9 */ /* 0x000fe20000000a00 */
[----:B------:R-:W-:Y:S01]  /*36c0*/  IMAD.MOV.U32 R47, RZ, RZ, R3 ;  /* 0x000000ffff2f7224 */ /* 0x000fe200078e0003 */
[----:B------:R-:W-:Y:S02]  /*36d0*/  CS2R R68, SRZ ;  /* 0x0000000000447805 */ /* 0x000fe4000001ff00 */
[----:B------:R-:W-:Y:S01]  /*36e0*/  CS2R R70, SRZ ;  /* 0x0000000000467805 */ /* 0x000fe2000001ff00 */
[----:B------:R-:W-:Y:S01]  /*36f0*/  ULDC.64 UR6, c[0x0][0x208] ;  /* 0x0000820000067ab9 */ /* 0x000fe20000000a00 */
[----:B0-----:R-:W-:-:S04]  /*3700*/  IMAD.WIDE.U32 R46, R44, 0x60, R46 ;  /* 0x000000602c2e7825 */ /* 0x001fc800078e002e */
[----:B------:R-:W-:Y:S01]  /*3710*/  IMAD R45, R45, 0x60, RZ ;  /* 0x000000602d2d7824 */ /* 0x000fe200078e02ff */
[----:B------:R-:W-:Y:S01]  /*3720*/  IADD3 R64, P2, R104, R46, RZ ;  /* 0x0000002e68407210 */ /* 0x000fe20007f5e0ff */
[----:B------:R-:W-:-:S03]  /*3730*/  IMAD.MOV.U32 R46, RZ, RZ, R94 ;  /* 0x000000ffff2e7224 */ /* 0x000fc600078e005e */
[----:B------:R-:W-:Y:S01]  /*3740*/  IADD3.X R65, R28, R47, R45, P2, !PT ;  /* 0x0000002f1c417210 */ /* 0x000fe200017fe42d */
[----:B------:R-:W-:Y:S01]  /*3750*/  IMAD.MOV.U32 R47, RZ, RZ, R0 ;  /* 0x000000ffff2f7224 */ /* 0x000fe200078e0000 */
[----:B------:R-:W0:Y:S02]  /*3760*/  LDC.64 R44, c[0x0][0x408] ;  /* 0x00010200ff2c7b82 */ /* 0x000e240000000a00 */
[----:B0-----:R-:W-:-:S04]  /*3770*/  IMAD.WIDE.U32 R46, R44, 0x60, R46 ;  /* 0x000000602c2e7825 */ /* 0x001fc800078e002e */
[----:B------:R-:W-:Y:S01]  /*3780*/  IMAD R67, R45, 0x60, RZ ;  /* 0x000000602d437824 */ /* 0x000fe200078e02ff */
[----:B------:R-:W-:-:S04]  /*3790*/  IADD3 R45, P2, R110, R46, RZ ;  /* 0x0000002e6e2d7210 */ /* 0x000fc80007f5e0ff */
[----:B------:R-:W-:Y:S02]  /*37a0*/  IADD3.X R66, R26, R47, R67, P2, !PT ;  /* 0x0000002f1a427210 */ /* 0x000fe400017fe443 */
        /* <DEDUP_REMOVED lines=13> */
.L_x_7305:
[----:B------:R-:W-:Y:S05]  /*3880*/  BSYNC B1 ;  /* 0x0000000000017941 */ /* 0x000fea0003800000 */
.L_x_7304:
[----:B0-----:R-:W-:Y:S01]  /*3890*/  VIADD R45, R22, 0x80 ;  /* 0x00000080162d7836 */ /* 0x001fe20000000000 */
[----:B------:R-:W-:Y:S01]  /*38a0*/  BSSY B1, `(.L_x_7306) ;  /* 0x000001c000017945 */ /* 0x000fe20003800000 */
[----:B------:R-:W-:-:S03]  /*38b0*/  IMAD.MOV.U32 R44, RZ, RZ, R173 ;  /* 0x000000ffff2c7224 */ /* 0x000fc600078e00ad */
[----:B------:R-:W-:Y:S02]  /*38c0*/  ISETP.GE.AND P2, PT, R45, R4, PT ;  /* 0x000000042d00720c */ /* 0x000fe40003f46270 */
[----:B------:R-:W-:-:S11]  /*38d0*/  LOP3.LUT R44, R44, 0xfffffffd, RZ, 0xc0, !PT ;  /* 0xfffffffd2c2c7812 */ /* 0x000fd600078ec0ff */
[----:B------:R-:W-:-:S05]  /*38e0*/  @P2 LOP3.LUT R44, R44, 0x2, RZ, 0xfc, !PT ;  /* 0x000000022c2c2812 */ /* 0x000fca00078efcff */
[----:B------:R0:W-:Y:S01]  /*38f0*/  STL [R1+0x4], R44 ;  /* 0x0000042c01007387 */ /* 0x0001e20000100800 */
[----:B------:R-:W-:Y:S05]  /*3900*/  @P2 BRA `(.L_x_7307) ;  /* 0x0000000000542947 */ /* 0x000fea0003800000 */
[----:B0-----:R-:W-:Y:S01]  /*3910*/  IADD3 R44, P2, P5, R104, R36, R96 ;  /* 0x00000024682c7210 */ /* 0x001fe20007d5e060 */
        /* <DEDUP_REMOVED lines=20> */
.L_x_7307:
[----:B------:R-:W-:Y:S05]  /*3a60*/  BSYNC B1 ;  /* 0x0000000000017941 */ /* 0x000fea0003800000 */
.L_x_7306:
[----:B01----:R-:W-:Y:S01]  /*3a70*/  VIADD R44, R22, 0xa0 ;  /* 0x000000a0162c7836 */ /* 0x003fe20000000000 */
[----:B------:R-:W-:Y:S04]  /*3a80*/  BSSY B1, `(.L_x_7308) ;  /* 0x0000020000017945 */ /* 0x000fe80003800000 */
[----:B------:R-:W-:-:S13]  /*3a90*/  ISETP.GE.AND P5, PT, R44, R4, PT ;  /* 0x000000042c00720c */ /* 0x000fda0003fa6270 */
[----:B------:R-:W-:Y:S05]  /*3aa0*/  @P5 BRA `(.L_x_7309) ;  /* 0x0000000000745947 */ /* 0x000fea0003800000 */
        /* <DEDUP_REMOVED lines=9> */
[----:B------:R-:W-:-:S04]  /*3b40*/  IADD3 R3, P2, R104, R96, RZ ;  /* 0x0000006068037210 */ /* 0x000fc80007f5e0ff */
[----:B------:R-:W-:Y:S02]  /*3b50*/  IADD3.X R96, R28, R97, R45, P2, !PT ;  /* 0x000000611c607210 */ /* 0x000fe400017fe42d */
        /* <DEDUP_REMOVED lines=18> */
.L_x_7309:
[----:B------:R-:W-:Y:S05]  /*3c80*/  BSYNC B1 ;  /* 0x0000000000017941 */ /* 0x000fea0003800000 */
.L_x_7308:
[----:B------:R-:W-:Y:S01]  /*3c90*/  IMAD.MOV.U32 R0, RZ, RZ, R78 ;  /* 0x000000ffff007224 */ /* 0x000fe200078e004e */
[----:B------:R-:W-:Y:S01]  /*3ca0*/  ULOP3.LUT UR4, UR60, 0x1, URZ, 0xfc, !UPT ;  /* 0x000000013c047892 */ /* 0x000fe2000f8efc3f */
[----:B------:R-:W-:Y:S02]  /*3cb0*/  IMAD.MOV.U32 R3, RZ, RZ, R79 ;  /* 0x000000ffff037224 */ /* 0x000fe400078e004f */
[----:B0----5:R-:W-:Y:S01]  /*3cc0*/  IMAD.MOV.U32 R44, RZ, RZ, R64 ;  /* 0x000000ffff2c7224 */ /* 0x021fe200078e0040 */
        /* <DEDUP_REMOVED lines=19> */
[----:B------:R-:W-:Y:S02]  /*3e00*/  PRMT R187, R3, 0x7610, R187 ;  /* 0x0000761003bb7816 */ /* 0x000fe400000000bb */
[----:B------:R-:W-:-:S02]  /*3e10*/  MOV R3, R58 ;  /* 0x0000003a00037202 */ /* 0x000fc40000000f00 */
        /* <DEDUP_REMOVED lines=23> */
[----:B------:R-:W-:Y:S01]  /*3f90*/  PRMT R171, R0, 0x7610, R171 ;  /* 0x0000761000ab7816 */ /* 0x000fe200000000ab */
[----:B------:R-:W-:Y:S01]  /*3fa0*/  IMAD.MOV.U32 R0, RZ, RZ, R55 ;  /* 0x000000ffff007224 */ /* 0x000fe200078e0037 */
[----:B------:R-:W-:Y:S01]  /*3fb0*/  PRMT R170, R3, 0x7610, R170 ;  /* 0x0000761003aa7816 */ /* 0x000fe200000000aa */
[----:B------:R-:W-:Y:S01]  /*3fc0*/  IMAD.MOV.U32 R3, RZ, RZ, R54 ;  /* 0x000000ffff037224 */ /* 0x000fe200078e0036 */
[----:B------:R-:W-:Y:S02]  /*3fd0*/  PRMT R199, R44, 0x7610, R199 ;  /* 0x000076102cc77816 */ /* 0x000fe400000000c7 */
[----:B------:R-:W-:Y:S02]  /*3fe0*/  PRMT R173, R0, 0x7610, R173 ;  /* 0x0000761000ad7816 */ /* 0x000fe400000000ad */
[----:B------:R-:W-:Y:S01]  /*3ff0*/  PRMT R174, R3, 0x7610, R174 ;  /* 0x0000761003ae7816 */ /* 0x000fe200000000ae */
[----:B------:R-:W-:Y:S06]  /*4000*/  @!P2 BRA `(.L_x_7310) ;  /* 0x000000000004a947 */ /* 0x000fec0003800000 */
[----:B------:R-:W-:Y:S01]  /*4010*/  BPT.TRAP 0x1 ;  /* 0x000000040000795c */ /* 0x000fe20000300000 */
.L_x_7310:
[----:B------:R-:W-:Y:S01]  /*4020*/  IMAD R3, R23, 0x8, R2 ;  /* 0x0000000817037824 */ /* 0x000fe200078e0202 */
[----:B------:R-:W-:Y:S01]  /*4030*/  SHF.L.U32 R0, R223, 0x1f, RZ ;  /* 0x0000001fdf007819 */ /* 0x000fe200000006ff */
[----:B------:R-:W-:Y:S03]  /*4040*/  BSSY B1, `(.L_x_7311) ;  /* 0x0000003000017945 */ /* 0x000fe60003800000 */
[----:B------:R-:W0:Y:S02]  /*4050*/  SYNCS.PHASECHK.TRANS64.TRYWAIT P6, [R3+URZ+0x34890], R0 ;  /* 0x03489000030075a7 */ /* 0x000e2400080c017f */
[----:B0-----:R-:W-:Y:S05]  /*4060*/  @!P6 BRA `(.L_x_7312) ;  /* 0x000002380084e947 */ /* 0x001fea0003800000 */
.L_x_7664:
[----:B------:R-:W-:Y:S05]  /*4070*/  BSYNC B1 ;  /* 0x0000000000017941 */ /* 0x000fea0003800000 */
.L_x_7311:
[----:B------:R-:W-:Y:S04]  /*4080*/  BSSY B1, `(.L_x_7313) ;  /* 0x000007a000017945 */ /* 0x000fe80003800000 */
[----:B------:R-:W-:Y:S05]  /*4090*/  @P3 BRA `(.L_x_7314) ;  /* 0x0000000400e03947 */ /* 0x000fea0003800000 */
[----:B------:R-:W-:Y:S01]  /*40a0*/  IADD3 R180, P3, R120, R136, RZ ;  /* 0x0000008878b47210 */ /* 0x000fe20007f7e0ff */
[----:B------:R-:W-:Y:S04]  /*40b0*/  BSSY B2, `(.L_x_7315) ;  /* 0x000003c000027945 */ /* 0x000fe80003800000 */
[----:B------:R-:W-:Y:S01]  /*40c0*/  IMAD.X R181, R92, 0x1, R123, P3 ;  /* 0x000000015cb57824 */ /* 0x000fe200018e067b */
[----:B------:R-:W-:Y:S07]  /*40d0*/  @P0 BRA `(.L_x_7316) ;  /* 0x0000000000e40947 */ /* 0x000fee0003800000 */
[----:B------:R1:W2:Y:S01]  /*40e0*/  LDS.128 R44, [R5+0x1e400] ;  /* 0x01e40000052c7984 */ /* 0x0002a20000000c00 */
[----:B------:R-:W-:Y:S01]  /*40f0*/  ISETP.GE.AND P3, PT, R18, R84, PT ;  /* 0x000000541200720c */ /* 0x000fe20003f66270 */
[----:B------:R-:W-:-:S12]  /*4100*/  BSSY B3, `(.L_x_7317) ;  /* 0x000002f000037945 */ /* 0x000fd80003800000 */
[----:B-1----:R-:W-:Y:S05]  /*4110*/  @P3 BRA `(.L_x_7318) ;  /* 0x0000000000b43947 */ /* 0x002fea0003800000 */
[--C-:B------:R-:W-:Y:S02]  /*4120*/  SHF.R.U64 R94, R138, 0x10, R139.reuse ;  /* 0x000000108a5e7819 */ /* 0x100fe4000000128b */
[----:B------:R-:W-:Y:S02]  /*4130*/  SHF.R.U32.HI R138, RZ, 0x10, R139 ;  /* 0x00000010ff8a7819 */ /* 0x000fe4000001168b */
[----:B------:R-:W-:Y:S02]  /*4140*/  SHF.R.U64 R139, R150, 0x10, R151 ;  /* 0x00000010968b7819 */ /* 0x000fe40000001297 */
[----:B------:R-:W-:Y:S02]  /*4150*/  PRMT R94, R169, 0x5432, R94 ;  /* 0x00005432a95e7816 */ /* 0x000fe4000000005e */
[----:B------:R-:W-:Y:S01]  /*4160*/  PRMT R139, R182, 0x5410, R139 ;  /* 0x00005410b68b7816 */ /* 0x000fe2000000008b */
[----:B--2---:R-:W-:Y:S01]  /*4170*/  IMAD.U32 R182, R45, 0x10000, RZ ;  /* 0x000100002db67824 */ /* 0x004fe200078e00ff */
[----:B------:R-:W-:-:S02]  /*4180*/  SHF.R.U32.HI R95, RZ, 0x10, R151 ;  /* 0x00000010ff5f7819 */ /* 0x000fc40000011697 */
[----:B------:R-:W-:Y:S02]  /*4190*/  LOP3.LUT R188, R45, 0xffff0000, RZ, 0xc0, !PT ;  /* 0xffff00002dbc7812 */ /* 0x000fe400078ec0ff */
[----:B------:R-:W-:Y:S02]  /*41a0*/  LOP3.LUT R151, R139, 0xffff0000, RZ, 0xc0, !PT ;  /* 0xffff00008b977812 */ /* 0x000fe400078ec0ff */
[C---:B------:R-:W-:Y:S01]  /*41b0*/  LOP3.LUT R45, R94.reuse, 0xffff0000, RZ, 0xc0, !PT ;  /* 0xffff00005e2d7812 */ /* 0x040fe200078ec0ff */
[----:B------:R-:W-:Y:S01]  /*41c0*/  IMAD.U32 R94, R94, 0x10000, RZ ;  /* 0x000100005e5e7824 */ /* 0x000fe200078e00ff */
[----:B------:R-:W-:Y:S01]  /*41d0*/  PRMT R95, R183, 0x5410, R95 ;  /* 0x00005410b75f7816 */ /* 0x000fe2000000005f */
[----:B------:R-:W-:Y:S01]  /*41e0*/  FMUL.FTZ R183, R188, R151 ;  /* 0x00000097bcb77220 */ /* 0x000fe20000410000 */
[----:B------:R-:W-:Y:S01]  /*41f0*/  PRMT R150, R170, 0x5432, R138 ;  /* 0x00005432aa967816 */ /* 0x000fe2000000008a */
[-C--:B------:R-:W-:Y:S02]  /*4200*/  FMUL.FTZ R188, R188, R45.reuse ;  /* 0x0000002dbcbc7220 */ /* 0x080fe40000410000 */
[----:B------:R-:W-:-:S02]  /*4210*/  FFMA.FTZ R138, R182, R45, -R183 ;  /* 0x0000002db68a7223 */ /* 0x000fc400000108b7 */
[----:B------:R-:W-:Y:S01]  /*4220*/  FFMA.FTZ R45, R182, R151, R188 ;  /* 0x00000097b62d7223 */ /* 0x000fe200000100bc */
[----:B------:R-:W-:Y:S01]  /*4230*/  LOP3.LUT R182, R46, 0xffff0000, RZ, 0xc0, !PT ;  /* 0xffff00002eb67812 */ /* 0x000fe200078ec0ff */
[C---:B------:R-:W-:Y:S01]  /*4240*/  IMAD.U32 R151, R95.reuse, 0x10000, RZ ;  /* 0x000100005f977824 */ /* 0x040fe200078e00ff */
[----:B------:R-:W-:Y:S01]  /*4250*/  LOP3.LUT R95, R95, 0xffff0000, RZ, 0xc0, !PT ;  /* 0xffff00005f5f7812 */ /* 0x000fe200078ec0ff */
[----:B------:R-:W-:Y:S01]  /*4260*/  IMAD.U32 R183, R150, 0x10000, RZ ;  /* 0x0001000096b77824 */ /* 0x000fe200078e00ff */
[----:B------:R-:W-:Y:S01]  /*4270*/  F2FP.BF16.F32.PACK_AB R45, R45, R138 ;  /* 0x0000008a2d2d723e */ /* 0x000fe200000010ff */
[----:B------:R-:W-:Y:S01]  /*4280*/  FMUL.FTZ R185, R182, R151 ;  /* 0x00000097b6b97220 */ /* 0x000fe20000410000 */
[----:B------:R-:W-:Y:S02]  /*4290*/  IMAD.U32 R46, R46, 0x10000, RZ ;  /* 0x000100002e2e7824 */ /* 0x000fe400078e00ff */
[----:B------:R-:W-:Y:S01]  /*42a0*/  FMUL.FTZ R182, R182, R183 ;  /* 0x000000b7b6b67220 */ /* 0x000fe20000410000 */
[----:B------:R-:W-:-:S02]  /*42b0*/  IMAD.U32 R188, R47, 0x10000, RZ ;  /* 0x000100002fbc7824 */ /* 0x000fc400078e00ff */
[C---:B------:R-:W-:Y:S01]  /*42c0*/  FFMA.FTZ R185, R46.reuse, R183, -R185 ;  /* 0x000000b72eb97223 */ /* 0x040fe200000108b9 */
[----:B------:R-:W-:Y:S01]  /*42d0*/  FFMA.FTZ R182, R46, R151, R182 ;  /* 0x000000972eb67223 */ /* 0x000fe200000100b6 */
[----:B------:R-:W-:Y:S02]  /*42e0*/  LOP3.LUT R46, R47, 0xffff0000, RZ, 0xc0, !PT ;  /* 0xffff00002f2e7812 */ /* 0x000fe400078ec0ff */
[----:B------:R-:W-:Y:S01]  /*42f0*/  LOP3.LUT R47, R150, 0xffff0000, RZ, 0xc0, !PT ;  /* 0xffff0000962f7812 */ /* 0x000fe200078ec0ff */
[----:B------:R-:W-:Y:S02]  /*4300*/  IMAD.U32 R150, R139, 0x10000, RZ ;  /* 0x000100008b967824 */ /* 0x000fe400078e00ff */
[C---:B------:R-:W-:Y:S02]  /*4310*/  FMUL.FTZ R151, R46.reuse, R95 ;  /* 0x0000005f2e977220 */ /* 0x040fe40000410000 */
[-C--:B------:R-:W-:Y:S02]  /*4320*/  FMUL.FTZ R46, R46, R47.reuse ;  /* 0x0000002f2e2e7220 */ /* 0x080fe40000410000 */
[----:B------:R-:W-:Y:S01]  /*4330*/  FFMA.FTZ R151, R188, R47, -R151 ;  /* 0x0000002fbc977223 */ /* 0x000fe20000010897 */
[----:B------:R-:W-:Y:S01]  /*4340*/  LOP3.LUT R47, R44, 0xffff0000, RZ, 0xc0, !PT ;  /* 0xffff00002c2f7812 */ /* 0x000fe200078ec0ff */
[----:B------:R-:W-:Y:S01]  /*4350*/  FFMA.FTZ R46, R188, R95, R46 ;  /* 0x0000005fbc2e7223 */ /* 0x000fe2000001002e */
[----:B------:R-:W-:-:S03]  /*4360*/  IMAD.U32 R95, R44, 0x10000, RZ ;  /* 0x000100002c5f7824 */ /* 0x000fc600078e00ff */
[C---:B------:R-:W-:Y:S01]  /*4370*/  FMUL.FTZ R44, R47.reuse, R150 ;  /* 0x000000962f2c7220 */ /* 0x040fe20000410000 */
[-C--:B------:R-:W-:Y:S01]  /*4380*/  FMUL.FTZ R47, R47, R94.reuse ;  /* 0x0000005e2f2f7220 */ /* 0x080fe20000410000 */
[----:B------:R-:W-:Y:S02]  /*4390*/  F2FP.BF16.F32.PACK_AB R151, R46, R151 ;  /* 0x000000972e97723e */ /* 0x000fe400000010ff */
[C---:B------:R-:W-:Y:S01]  /*43a0*/  FFMA.FTZ R44, R95.reuse, R94, -R44 ;  /* 0x0000005e5f2c7223 */ /* 0x040fe2000001082c */
[----:B------:R-:W-:Y:S01]  /*43b0*/  FFMA.FTZ R47, R95, R150, R47 ;  /* 0x000000965f2f7223 */ /* 0x000fe2000001002f */
[----:B------:R-:W-:-:S04]  /*43c0*/  F2FP.BF16.F32.PACK_AB R46, R182, R185 ;  /* 0x000000b9b62e723e */ /* 0x000fc800000010ff */
[----:B------:R-:W-:Y:S01]  /*43d0*/  F2FP.BF16.F32.PACK_AB R44, R47, R44 ;  /* 0x0000002c2f2c723e */ /* 0x000fe200000010ff */
[----:B------:R-:W-:-:S07]  /*43e0*/  IMAD.MOV.U32 R47, RZ, RZ, R151 ;  /* 0x000000ffff2f7224 */ /* 0x000fce00078e0097 */
.L_x_7318:
[----:B------:R-:W-:Y:S05]  /*43f0*/  BSYNC B3 ;  /* 0x0000000000037941 */ /* 0x000fea0003800000 */
.L_x_7317:
[----:B------:R-:W-:Y:S01]  /*4400*/  IADD3 R95, P3, R180, R100, RZ ;  /* 0x00000064b45f7210 */ /* 0x000fe20007f7e0ff */
[----:B------:R-:W-:Y:S01]  /*4410*/  ULDC.64 UR4, c[0x0][0x2e8] ;  /* 0x0000ba0000047ab9 */ /* 0x000fe20000000a00 */
[----:B------:R-:W-:-:S03]  /*4420*/  ULDC.64 UR6, c[0x0][0x208] ;  /* 0x0000820000067ab9 */ /* 0x000fc60000000a00 */
[----:B------:R-:W-:Y:S01]  /*4430*/  IMAD.X R138, R181, 0x1, R14, P3 ;  /* 0x00000001b58a7824 */ /* 0x000fe200018e060e */
[----:B------:R-:W-:-:S04]  /*4440*/  LEA R94, P3, R95, UR4, 0x1 ;  /* 0x000000045f5e7c11 */ /* 0x000fc8000f8608ff */
[----:B------:R-:W-:-:S05]  /*4450*/  LEA.HI.X R95, R95, UR5, R138, 0x1, P3 ;  /* 0x000000055f5f7c11 */ /* 0x000fca00098f0c8a */
[----:B--2---:R1:W-:Y:S04]  /*4460*/  STG.E.128 desc[UR6][R94.64], R44 ;  /* 0x0000002c5e007986 */ /* 0x0043e8000c101d06 */
.L_x_7316:
[----:B------:R-:W-:Y:S05]  /*4470*/  BSYNC B2 ;  /* 0x0000000000027941 */ /* 0x000fea0003800000 */
.L_x_7315:
[----:B------:R-:W-:Y:S05]  /*4480*/  @P1 BRA `(.L_x_7314) ;  /* 0x0000000000e41947 */ /* 0x000fea0003800000 */
[----:B-1----:R1:W2:Y:S01]  /*4490*/  LDS.128 R44, [R5+0x23c00] ;  /* 0x023c0000052c7984 */ /* 0x0022a20000000c00 */
[----:B------:R-:W-:Y:S01]  /*44a0*/  IADD3 R180, P3, R180, R13, RZ ;  /* 0x0000000db4b47210 */ /* 0x000fe20007f7e0ff */
[----:B------:R-:W-:Y:S04]  /*44b0*/  BSSY B2, `(.L_x_7319) ;  /* 0x0000031000027945 */ /* 0x000fe80003800000 */
[----:B------:R-:W-:Y:S01]  /*44c0*/  IMAD.X R181, R181, 0x1, R8, P3 ;  /* 0x00000001b5b57824 */ /* 0x000fe200018e0608 */
[----:B------:R-:W-:-:S13]  /*44d0*/  ISETP.GE.AND P3, PT, R220, R84, PT ;  /* 0x00000054dc00720c */ /* 0x000fda0003f66270 */
[----:B-1----:R-:W-:Y:S05]  /*44e0*/  @P3 BRA `(.L_x_7320) ;  /* 0x0000000000b43947 */ /* 0x002fea0003800000 */
[----:B------:R-:W-:Y:S02]  /*44f0*/  SHF.R.U64 R95, R98, 0x10, R99 ;  /* 0x00000010625f7819 */ /* 0x000fe40000001263 */
[----:B------:R-:W-:Y:S02]  /*4500*/  SHF.R.U64 R90, R90, 0x10, R91 ;  /* 0x000000105a5a7819 */ /* 0x000fe4000000125b */
[----:B------:R-:W-:Y:S02]  /*4510*/  PRMT R95, R202, 0x5410, R95 ;  /* 0x00005410ca5f7816 */ /* 0x000fe4000000005f */
[----:B------:R-:W-:Y:S02]  /*4520*/  PRMT R90, R167, 0x5432, R90 ;  /* 0x00005432a75a7816 */ /* 0x000fe4000000005a */
[----:B------:R-:W-:Y:S02]  /*4530*/  SHF.R.U32.HI R98, RZ, 0x10, R99 ;  /* 0x00000010ff627819 */ /* 0x000fe40000011663 */
[----:B--2---:R-:W-:-:S02]  /*4540*/  LOP3.LUT R99, R45, 0xffff0000, RZ, 0xc0, !PT ;  /* 0xffff00002d637812 */ /* 0x004fc400078ec0ff */
[----:B------:R-:W-:Y:S02]  /*4550*/  LOP3.LUT R150, R95, 0xffff0000, RZ, 0xc0, !PT ;  /* 0xffff00005f967812 */ /* 0x000fe400078ec0ff */
[C---:B------:R-:W-:Y:S01]  /*4560*/  LOP3.LUT R94, R90.reuse, 0xffff0000, RZ, 0xc0, !PT ;  /* 0xffff00005a5e7812 */ /* 0x040fe200078ec0ff */
[----:B------:R-:W-:Y:S01]  /*4570*/  IMAD.U32 R90, R90, 0x10000, RZ ;  /* 0x000100005a5a7824 */ /* 0x000fe200078e00ff */
[----:B------:R-:W-:Y:S01]  /*4580*/  SHF.R.U32.HI R138, RZ, 0x10, R91 ;  /* 0x00000010ff8a7819 */ /* 0x000fe2000001165b */
[----:B------:R-:W-:Y:S02]  /*4590*/  IMAD.U32 R91, R45, 0x10000, RZ ;  /* 0x000100002d5b7824 */ /* 0x000fe400078e00ff */
[C---:B------:R-:W-:Y:S01]  /*45a0*/  FMUL.FTZ R182, R99.reuse, R150 ;  /* 0x0000009663b67220 */ /* 0x040fe20000410000 */
[-C--:B------:R-:W-:Y:S01]  /*45b0*/  FMUL.FTZ R45, R99, R94.reuse ;  /* 0x0000005e632d7220 */ /* 0x080fe20000410000 */
[----:B------:R-:W-:Y:S02]  /*45c0*/  PRMT R98, R171, 0x5432, R98 ;  /* 0x00005432ab627816 */ /* 0x000fe40000000062 */
[C---:B------:R-:W-:Y:S01]  /*45d0*/  FFMA.FTZ R94, R91.reuse, R94, -R182 ;  /* 0x0000005e5b5e7223 */ /* 0x040fe200000108b6 */
[----:B------:R-:W-:Y:S01]  /*45e0*/  FFMA.FTZ R91, R91, R150, R45 ;  /* 0x000000965b5b7223 */ /* 0x000fe2000001002d */
[----:B------:R-:W-:Y:S01]  /*45f0*/  PRMT R45, R168, 0x5432, R138 ;  /* 0x00005432a82d7816 */ /* 0x000fe2000000008a */
[----:B------:R-:W-:Y:S01]  /*4600*/  IMAD.U32 R99, R98, 0x10000, RZ ;  /* 0x0001000062637824 */ /* 0x000fe200078e00ff */
[C---:B------:R-:W-:Y:S01]  /*4610*/  LOP3.LUT R138, R46.reuse, 0xffff0000, RZ, 0xc0, !PT ;  /* 0xffff00002e8a7812 */ /* 0x040fe200078ec0ff */
[----:B------:R-:W-:Y:S01]  /*4620*/  IMAD.U32 R46, R46, 0x10000, RZ ;  /* 0x000100002e2e7824 */ /* 0x000fe200078e00ff */
[----:B------:R-:W-:Y:S01]  /*4630*/  F2FP.BF16.F32.PACK_AB R91, R91, R94 ;  /* 0x0000005e5b5b723e */ /* 0x000fe200000010ff */
[C---:B------:R-:W-:Y:S01]  /*4640*/  IMAD.U32 R139, R45.reuse, 0x10000, RZ ;  /* 0x000100002d8b7824 */ /* 0x040fe200078e00ff */
[----:B------:R-:W-:Y:S01]  /*4650*/  LOP3.LUT R45, R45, 0xffff0000, RZ, 0xc0, !PT ;  /* 0xffff00002d2d7812 */ /* 0x000fe200078ec0ff */
[----:B------:R-:W-:-:S02]  /*4660*/  FMUL.FTZ R151, R138, R99 ;  /* 0x000000638a977220 */ /* 0x000fc40000410000 */
[-C--:B------:R-:W-:Y:S02]  /*4670*/  FMUL.FTZ R138, R138, R139.reuse ;  /* 0x0000008b8a8a7220 */ /* 0x080fe40000410000 */
[C---:B------:R-:W-:Y:S02]  /*4680*/  FFMA.FTZ R151, R46.reuse, R139, -R151 ;  /* 0x0000008b2e977223 */ /* 0x040fe40000010897 */
        /* <DEDUP_REMOVED lines=8> */
[C---:B------:R-:W-:Y:S01]  /*4710*/  LOP3.LUT R45, R44.reuse, 0xffff0000, RZ, 0xc0, !PT ;  /* 0xffff00002c2d7812 */ /* 0x040fe200078ec0ff */
[----:B------:R-:W-:Y:S02]  /*4720*/  IMAD.U32 R98, R95, 0x10000, RZ ;  /* 0x000100005f627824 */ /* 0x000fe400078e00ff */
[----:B------:R-:W-:Y:S01]  /*4730*/  IMAD.U32 R95, R44, 0x10000, RZ ;  /* 0x000100002c5f7824 */ /* 0x000fe200078e00ff */
[----:B------:R-:W-:Y:S01]  /*4740*/  F2FP.BF16.F32.PACK_AB R47, R46, R47 ;  /* 0x0000002f2e2f723e */ /* 0x000fe200000010ff */
[C---:B------:R-:W-:Y:S01]  /*4750*/  FMUL.FTZ R44, R45.reuse, R98 ;  /* 0x000000622d2c7220 */ /* 0x040fe20000410000 */
[-C--:B------:R-:W-:Y:S01]  /*4760*/  FMUL.FTZ R45, R45, R90.reuse ;  /* 0x0000005a2d2d7220 */ /* 0x080fe20000410000 */
[----:B------:R-:W-:Y:S02]  /*4770*/  F2FP.BF16.F32.PACK_AB R46, R138, R151 ;  /* 0x000000978a2e723e */ /* 0x000fe400000010ff */
[C---:B------:R-:W-:Y:S01]  /*4780*/  FFMA.FTZ R44, R95.reuse, R90, -R44 ;  /* 0x0000005a5f2c7223 */ /* 0x040fe2000001082c */
[----:B------:R-:W-:-:S05]  /*4790*/  FFMA.FTZ R45, R95, R98, R45 ;  /* 0x000000625f2d7223 */ /* 0x000fca000001002d */
[----:B------:R-:W-:Y:S01]  /*47a0*/  F2FP.BF16.F32.PACK_AB R44, R45, R44 ;  /* 0x0000002c2d2c723e */ /* 0x000fe200000010ff */
[----:B------:R-:W-:-:S07]  /*47b0*/  IMAD.MOV.U32 R45, RZ, RZ, R91 ;  /* 0x000000ffff2d7224 */ /* 0x000fce00078e005b */
.L_x_7320:
[----:B------:R-:W-:Y:S05]  /*47c0*/  BSYNC B2 ;  /* 0x0000000000027941 */ /* 0x000fea0003800000 */
.L_x_7319:
[----:B------:R-:W-:Y:S01]  /*47d0*/  ULDC.64 UR4, c[0x0][0x2e8] ;  /* 0x0000ba0000047ab9 */ /* 0x000fe20000000a00 */
[----:B------:R-:W-:Y:S01]  /*47e0*/  ULDC.64 UR6, c[0x0][0x208] ;  /* 0x0000820000067ab9 */ /* 0x000fe20000000a00 */
[----:B------:R-:W-:-:S04]  /*47f0*/  LEA R90, P3, R180, UR4, 0x1 ;  /* 0x00000004b45a7c11 */ /* 0x000fc8000f8608ff */
[----:B------:R-:W-:-:S05]  /*4800*/  LEA.HI.X R91, R180, UR5, R181, 0x1, P3 ;  /* 0x00000005b45b7c11 */ /* 0x000fca00098f0cb5 */
[----:B--2---:R2:W-:Y:S04]  /*4810*/  STG.E.128 desc[UR6][R90.64], R44 ;  /* 0x0000002c5a007986 */ /* 0x0045e8000c101d06 */
.L_x_7314:
[----:B------:R-:W-:Y:S05]  /*4820*/  BSYNC B1 ;  /* 0x0000000000017941 */ /* 0x000fea0003800000 */
.L_x_7313:
[----:B------:R-:W-:Y:S04]  /*4830*/  BSSY B1, `(.L_x_7321) ;  /* 0x000007a000017945 */ /* 0x000fe80003800000 */
[----:B------:R-:W-:Y:S05]  /*4840*/  @P4 BRA `(.L_x_7322) ;  /* 0x0000000400e04947 */ /* 0x000fea0003800000 */
[----:B--2---:R-:W-:Y:S01]  /*4850*/  IADD3 R90, P3, P4, R158, R136, R16 ;  /* 0x000000889e5a7210 */ /* 0x004fe20007c7e010 */
[----:B------:R-:W-:Y:S03]  /*4860*/  BSSY B2, `(.L_x_7323) ;  /* 0x000003c000027945 */ /* 0x000fe60003800000 */
[----:B------:R-:W-:Y:S01]  /*4870*/  IADD3.X R91, R124, R92, R17, P3, P4 ;  /* 0x0000005c7c5b7210 */ /* 0x000fe20001fe8411 */
[----:B------:R-:W-:Y:S08]  /*4880*/  @P0 BRA `(.L_x_7324) ;  /* 0x0000000000e40947 */ /* 0x000ff00003800000 */
[----:B-1----:R1:W2:Y:S01]  /*4890*/  LDS.128 R44, [R5+0x1f400] ;  /* 0x01f40000052c7984 */ /* 0x0022a20000000c00 */
[----:B------:R-:W-:Y:S01]  /*48a0*/  IADD3 R94, P3, R90, R100, RZ ;  /* 0x000000645a5e7210 */ /* 0x000fe20007f7e0ff */
[----:B------:R-:W-:Y:S04]  /*48b0*/  BSSY B3, `(.L_x_7325) ;  /* 0x0000031000037945 */ /* 0x000fe80003800000 */
[----:B------:R-:W-:Y:S01]  /*48c0*/  IMAD.X R95, R91, 0x1, R14, P3 ;  /* 0x000000015b5f7824 */ /* 0x000fe200018e060e */
[----:B------:R-:W-:-:S13]  /*48d0*/  ISETP.GE.AND P3, PT, R18, R84, PT ;  /* 0x000000541200720c */ /* 0x000fda0003f66270 */
[----:B-1----:R-:W-:Y:S05]  /*48e0*/  @P3 BRA `(.L_x_7326) ;  /* 0x0000000000b43947 */ /* 0x002fea0003800000 */
[--C-:B------:R-:W-:Y:S02]  /*48f0*/  SHF.R.U64 R86, R86, 0x10, R87.reuse ;  /* 0x0000001056567819 */ /* 0x100fe40000001257 */
[----:B------:R-:W-:Y:S02]  /*4900*/  SHF.R.U32.HI R98, RZ, 0x10, R87 ;  /* 0x00000010ff627819 */ /* 0x000fe40000011657 */
[--C-:B------:R-:W-:Y:S02]  /*4910*/  SHF.R.U64 R87, R88, 0x10, R89.reuse ;  /* 0x0000001058577819 */ /* 0x100fe40000001259 */
[----:B------:R-:W-:Y:S02]  /*4920*/  SHF.R.U32.HI R99, RZ, 0x10, R89 ;  /* 0x00000010ff637819 */ /* 0x000fe40000011659 */
[----:B------:R-:W-:Y:S01]  /*4930*/  PRMT R89, R203, 0x5410, R87 ;  /* 0x00005410cb597816 */ /* 0x000fe20000000057 */
[----:B--2---:R-:W-:Y:S01]  /*4940*/  IMAD.U32 R87, R45, 0x10000, RZ ;  /* 0x000100002d577824 */ /* 0x004fe200078e00ff */
[----:B------:R-:W-:-:S02]  /*4950*/  PRMT R86, R172, 0x5432, R86 ;  /* 0x00005432ac567816 */ /* 0x000fc40000000056 */
        /* <DEDUP_REMOVED lines=27> */
[----:B------:R-:W-:Y:S01]  /*4b10*/  SHF.L.U32 R98, R89, 0x10, RZ ;  /* 0x0000001059627819 */ /* 0x000fe200000006ff */
[C---:B------:R-:W-:Y:S01]  /*4b20*/  IMAD.U32 R89, R44.reuse, 0x10000, RZ ;  /* 0x000100002c597824 */ /* 0x040fe200078e00ff */
[----:B------:R-:W-:Y:S02]  /*4b30*/  LOP3.LUT R45, R44, 0xffff0000, RZ, 0xc0, !PT ;  /* 0xffff00002c2d7812 */ /* 0x000fe400078ec0ff */
[----:B------:R-:W-:Y:S02]  /*4b40*/  F2FP.BF16.F32.PACK_AB R47, R46, R47 ;  /* 0x0000002f2e2f723e */ /* 0x000fe400000010ff */
[----:B------:R-:W-:Y:S01]  /*4b50*/  F2FP.BF16.F32.PACK_AB R46, R138, R151 ;  /* 0x000000978a2e723e */ /* 0x000fe200000010ff */
[C---:B------:R-:W-:Y:S01]  /*4b60*/  FMUL.FTZ R44, R45.reuse, R98 ;  /* 0x000000622d2c7220 */ /* 0x040fe20000410000 */
[----:B------:R-:W-:-:S03]  /*4b70*/  FMUL.FTZ R45, R45, R86 ;  /* 0x000000562d2d7220 */ /* 0x000fc60000410000 */
[C---:B------:R-:W-:Y:S01]  /*4b80*/  FFMA.FTZ R44, R89.reuse, R86, -R44 ;  /* 0x00000056592c7223 */ /* 0x040fe2000001082c */
[----:B------:R-:W-:-:S05]  /*4b90*/  FFMA.FTZ R45, R89, R98, R45 ;  /* 0x00000062592d7223 */ /* 0x000fca000001002d */
[----:B------:R-:W-:Y:S01]  /*4ba0*/  F2FP.BF16.F32.PACK_AB R44, R45, R44 ;  /* 0x0000002c2d2c723e */ /* 0x000fe200000010ff */
[----:B------:R-:W-:-:S07]  /*4bb0*/  IMAD.MOV.U32 R45, RZ, RZ, R87 ;  /* 0x000000ffff2d7224 */ /* 0x000fce00078e0057 */
.L_x_7326:
[----:B------:R-:W-:Y:S05]  /*4bc0*/  BSYNC B3 ;  /* 0x0000000000037941 */ /* 0x000fea0003800000 */
.L_x_7325:
[----:B------:R-:W-:Y:S01]  /*4bd0*/  ULDC.64 UR4, c[0x0][0x2e8] ;  /* 0x0000ba0000047ab9 */ /* 0x000fe20000000a00 */
[----:B------:R-:W-:Y:S01]  /*4be0*/  ULDC.64 UR6, c[0x0][0x208] ;  /* 0x0000820000067ab9 */ /* 0x000fe20000000a00 */
[----:B------:R-:W-:-:S04]  /*4bf0*/  LEA R86, P3, R94, UR4, 0x1 ;  /* 0x000000045e567c11 */ /* 0x000fc8000f8608ff */
[----:B------:R-:W-:-:S05]  /*4c00*/  LEA.HI.X R87, R94, UR5, R95, 0x1, P3 ;  /* 0x000000055e577c11 */ /* 0x000fca00098f0c5f */
[----:B--2---:R2:W-:Y:S04]  /*4c10*/  STG.E.128 desc[UR6][R86.64], R44 ;  /* 0x0000002c56007986 */ /* 0x0045e8000c101d06 */
.L_x_7324:
[----:B------:R-:W-:Y:S05]  /*4c20*/  BSYNC B2 ;  /* 0x0000000000027941 */ /* 0x000fea0003800000 */
.L_x_7323:
[----:B------:R-:W-:Y:S05]  /*4c30*/  @P1 BRA `(.L_x_7322) ;  /* 0x0000000000e41947 */ /* 0x000fea0003800000 */
[----:B-12---:R1:W2:Y:S01]  /*4c40*/  LDS.128 R44, [R5+0x24c00] ;  /* 0x024c0000052c7984 */ /* 0x0062a20000000c00 */
        /* <DEDUP_REMOVED lines=9> */
[C---:B--2---:R-:W-:Y:S01]  /*4ce0*/  LOP3.LUT R80, R45.reuse, 0xffff0000, RZ, 0xc0, !PT ;  /* 0xffff00002d507812 */ /* 0x044fe200078ec0ff */
[----:B------:R-:W-:Y:S01]  /*4cf0*/  IMAD.U32 R45, R45, 0x10000, RZ ;  /* 0x000100002d2d7824 */ /* 0x000fe200078e00ff */
[C---:B------:R-:W-:Y:S01]  /*4d00*/  LOP3.LUT R89, R82.reuse, 0xffff0000, RZ, 0xc0, !PT ;  /* 0xffff000052597812 */ /* 0x040fe200078ec0ff */
[----:B------:R-:W-:Y:S01]  /*4d10*/  IMAD.U32 R82, R82, 0x10000, RZ ;  /* 0x0001000052527824 */ /* 0x000fe200078e00ff */
[C---:B------:R-:W-:Y:S01]  /*4d20*/  LOP3.LUT R87, R86.reuse, 0xffff0000, RZ, 0xc0, !PT ;  /* 0xffff000056577812 */ /* 0x040fe200078ec0ff */
[----:B------:R-:W-:Y:S01]  /*4d30*/  IMAD.U32 R86, R86, 0x10000, RZ ;  /* 0x0001000056567824 */ /* 0x000fe200078e00ff */
[----:B------:R-:W-:Y:S01]  /*4d40*/  SHF.R.U32.HI R83, RZ, 0x10, R83 ;  /* 0x00000010ff537819 */ /* 0x000fe20000011653 */
[C---:B------:R-:W-:Y:S01]  /*4d50*/  FMUL.FTZ R88, R80.reuse, R89 ;  /* 0x0000005950587220 */ /* 0x040fe20000410000 */
[----:B------:R-:W-:Y:S01]  /*4d60*/  SHF.R.U32.HI R81, RZ, 0x10, R81 ;  /* 0x00000010ff517819 */ /* 0x000fe20000011651 */
[-C--:B------:R-:W-:Y:S01]  /*4d70*/  FMUL.FTZ R80, R80, R87.reuse ;  /* 0x0000005750507220 */ /* 0x080fe20000410000 */
[----:B------:R-:W-:Y:S01]  /*4d80*/  PRMT R186, R186, 0x5410, R83 ;  /* 0x00005410baba7816 */ /* 0x000fe20000000053 */
[C---:B------:R-:W-:Y:S01]  /*4d90*/  FFMA.FTZ R88, R45.reuse, R87, -R88 ;  /* 0x000000572d587223 */ /* 0x040fe20000010858 */
[----:B------:R-:W-:Y:S01]  /*4da0*/  PRMT R172, R172, 0x5410, R81 ;  /* 0x00005410acac7816 */ /* 0x000fe20000000051 */
[----:B------:R-:W-:Y:S01]  /*4db0*/  FFMA.FTZ R45, R45, R89, R80 ;  /* 0x000000592d2d7223 */ /* 0x000fe20000010050 */
[----:B------:R-:W-:Y:S01]  /*4dc0*/  LOP3.LUT R80, R46, 0xffff0000, RZ, 0xc0, !PT ;  /* 0xffff00002e507812 */ /* 0x000fe200078ec0ff */
[C---:B------:R-:W-:Y:S01]  /*4dd0*/  IMAD.U32 R83, R186.reuse, 0x10000, RZ ;  /* 0x00010000ba537824 */ /* 0x040fe200078e00ff */
[----:B------:R-:W-:Y:S01]  /*4de0*/  LOP3.LUT R186, R186, 0xffff0000, RZ, 0xc0, !PT ;  /* 0xffff0000baba7812 */ /* 0x000fe200078ec0ff */
[C---:B------:R-:W-:Y:S01]  /*4df0*/  IMAD.U32 R81, R172.reuse, 0x10000, RZ ;  /* 0x00010000ac517824 */ /* 0x040fe200078e00ff */
[----:B------:R-:W-:Y:S01]  /*4e00*/  LOP3.LUT R172, R172, 0xffff0000, RZ, 0xc0, !PT ;  /* 0xffff0000acac7812 */ /* 0x000fe200078ec0ff */
[----:B------:R-:W-:Y:S01]  /*4e10*/  IMAD.U32 R87, R46, 0x10000, RZ ;  /* 0x000100002e577824 */ /* 0x000fe200078e00ff */
[C---:B------:R-:W-:Y:S01]  /*4e20*/  LOP3.LUT R46, R47.reuse, 0xffff0000, RZ, 0xc0, !PT ;  /* 0xffff00002f2e7812 */ /* 0x040fe200078ec0ff */
[----:B------:R-:W-:-:S02]  /*4e30*/  IMAD.U32 R89, R47, 0x10000, RZ ;  /* 0x000100002f597824 */ /* 0x000fc400078e00ff */
[----:B------:R-:W-:Y:S01]  /*4e40*/  FMUL.FTZ R94, R80, R83 ;  /* 0x00000053505e7220 */ /* 0x000fe20000410000 */
[----:B------:R-:W-:Y:S02]  /*4e50*/  IMAD.U32 R47, R44, 0x10000, RZ ;  /* 0x000100002c2f7824 */ /* 0x000fe400078e00ff */
[-C--:B------:R-:W-:Y:S01]  /*4e60*/  FMUL.FTZ R80, R80, R81.reuse ;  /* 0x0000005150507220 */ /* 0x080fe20000410000 */
[----:B------:R-:W-:Y:S01]  /*4e70*/  LOP3.LUT R44, R44, 0xffff0000, RZ, 0xc0, !PT ;  /* 0xffff00002c2c7812 */ /* 0x000fe200078ec0ff */
[C---:B------:R-:W-:Y:S01]  /*4e80*/  FFMA.FTZ R94, R87.reuse, R81, -R94 ;  /* 0x00000051575e7223 */ /* 0x040fe2000001085e */
[C---:B------:R-:W-:Y:S01]  /*4e90*/  FMUL.FTZ R81, R46.reuse, R172 ;  /* 0x000000ac2e517220 */ /* 0x040fe20000410000 */
[----:B------:R-:W-:Y:S01]  /*4ea0*/  FFMA.FTZ R83, R87, R83, R80 ;  /* 0x0000005357537223 */ /* 0x000fe20000010050 */
[----:B------:R-:W-:Y:S01]  /*4eb0*/  FMUL.FTZ R80, R46, R186 ;  /* 0x000000ba2e507220 */ /* 0x000fe20000410000 */
[C---:B------:R-:W-:Y:S01]  /*4ec0*/  FMUL.FTZ R46, R44.reuse, R82 ;  /* 0x000000522c2e7220 */ /* 0x040fe20000410000 */
[----:B------:R-:W-:Y:S01]  /*4ed0*/  FMUL.FTZ R87, R44, R86 ;  /* 0x000000562c577220 */ /* 0x000fe20000410000 */
[C---:B------:R-:W-:Y:S01]  /*4ee0*/  FFMA.FTZ R81, R89.reuse, R186, R81 ;  /* 0x000000ba59517223 */ /* 0x040fe20000010051 */
[----:B------:R-:W-:Y:S01]  /*4ef0*/  FFMA.FTZ R80, R89, R172, -R80 ;  /* 0x000000ac59507223 */ /* 0x000fe20000010850 */
[C---:B------:R-:W-:Y:S01]  /*4f00*/  FFMA.FTZ R46, R47.reuse, R86, -R46 ;  /* 0x000000562f2e7223 */ /* 0x040fe2000001082e */
[----:B------:R-:W-:Y:S01]  /*4f10*/  FFMA.FTZ R87, R47, R82, R87 ;  /* 0x000000522f577223 */ /* 0x000fe20000010057 */
[----:B------:R-:W-:-:S02]  /*4f20*/  F2FP.BF16.F32.PACK_AB R94, R83, R94 ;  /* 0x0000005e535e723e */ /* 0x000fc400000010ff */
[----:B------:R-:W-:Y:S02]  /*4f30*/  F2FP.BF16.F32.PACK_AB R45, R45, R88 ;  /* 0x000000582d2d723e */ /* 0x000fe400000010ff */
[----:B------:R-:W-:Y:S01]  /*4f40*/  F2FP.BF16.F32.PACK_AB R44, R87, R46 ;  /* 0x0000002e572c723e */ /* 0x000fe200000010ff */
[----:B------:R-:W-:Y:S01]  /*4f50*/  IMAD.MOV.U32 R46, RZ, RZ, R94 ;  /* 0x000000ffff2e7224 */ /* 0x000fe200078e005e */
[----:B------:R-:W-:-:S07]  /*4f60*/  F2FP.BF16.F32.PACK_AB R47, R81, R80 ;  /* 0x00000050512f723e */ /* 0x000fce00000010ff */
.L_x_7328:
[----:B------:R-:W-:Y:S05]  /*4f70*/  BSYNC B2 ;  /* 0x0000000000027941 */ /* 0x000fea0003800000 */
.L_x_7327:
[----:B------:R-:W-:Y:S01]  /*4f80*/  ULDC.64 UR4, c[0x0][0x2e8] ;  /* 0x0000ba0000047ab9 */ /* 0x000fe20000000a00 */
[----:B------:R-:W-:Y:S01]  /*4f90*/  ULDC.64 UR6, c[0x0][0x208] ;  /* 0x0000820000067ab9 */ /* 0x000fe20000000a00 */
[----:B------:R-:W-:-:S04]  /*4fa0*/  LEA R80, P3, R90, UR4, 0x1 ;  /* 0x000000045a507c11 */ /* 0x000fc8000f8608ff */
[----:B------:R-:W-:-:S05]  /*4fb0*/  LEA.HI.X R81, R90, UR5, R91, 0x1, P3 ;  /* 0x000000055a517c11 */ /* 0x000fca00098f0c5b */
[----:B--2---:R3:W-:Y:S04]  /*4fc0*/  STG.E.128 desc[UR6][R80.64], R44 ;  /* 0x0000002c50007986 */ /* 0x0047e8000c101d06 */
.L_x_7322:
[----:B------:R-:W-:Y:S05]  /*4fd0*/  BSYNC B1 ;  /* 0x0000000000017941 */ /* 0x000fea0003800000 */
.L_x_7321:
[----:B--2---:R-:W2:Y:S01]  /*4fe0*/  LDL R91, [R1+0x4] ;  /* 0x00000400015b7983 */ /* 0x004ea20000100800 */
[----:B------:R-:W-:Y:S01]  /*4ff0*/  BSSY B1, `(.L_x_7329) ;  /* 0x000007a000017945 */ /* 0x000fe20003800000 */
[----:B--2---:R-:W-:-:S13]  /*5000*/  LOP3.LUT P3, RZ, R91, 0x4, RZ, 0xc0, !PT ;  /* 0x000000045bff7812 */ /* 0x004fda000786c0ff */
[----:B------:R-:W-:Y:S05]  /*5010*/  @P3 BRA `(.L_x_7330) ;  /* 0x0000000400dc3947 */ /* 0x000fea0003800000 */
[----:B---3--:R-:W-:Y:S01]  /*5020*/  IADD3 R80, P3, P4, R126, R136, R16 ;  /* 0x000000887e507210 */ /* 0x008fe20007c7e010 */
        /* <DEDUP_REMOVED lines=9> */
[----:B------:R-:W-:Y:S01]  /*50c0*/  SHF.R.U64 R87, R78, 0x10, R79 ;  /* 0x000000104e577819 */ /* 0x000fe2000000124f */
[----:B--2---:R-:W-:Y:S01]  /*50d0*/  IMAD.U32 R88, R45, 0x10000, RZ ;  /* 0x000100002d587824 */ /* 0x004fe200078e00ff */
[----:B------:R-:W-:Y:S02]  /*50e0*/  SHF.R.U64 R86, R76, 0x10, R77 ;  /* 0x000000104c567819 */ /* 0x000fe4000000124d */
[----:B------:R-:W-:Y:S02]  /*50f0*/  SHF.R.U32.HI R78, RZ, 0x10, R79 ;  /* 0x00000010ff4e7819 */ /* 0x000fe4000001164f */
[----:B------:R-:W-:Y:S01]  /*5100*/  SHF.R.U32.HI R89, RZ, 0x10, R77 ;  /* 0x00000010ff597819 */ /* 0x000fe2000001164d */
[----:B------:R-:W-:Y:S01]  /*5110*/  IMAD.U32 R77, R46, 0x10000, RZ ;  /* 0x000100002e4d7824 */ /* 0x000fe200078e00ff */
[----:B------:R-:W-:Y:S02]  /*5120*/  PRMT R200, R200, 0x5410, R87 ;  /* 0x00005410c8c87816 */ /* 0x000fe40000000057 */
[----:B------:R-:W-:-:S02]  /*5130*/  PRMT R169, R169, 0x5410, R86 ;  /* 0x00005410a9a97816 */ /* 0x000fc40000000056 */
[----:B------:R-:W-:Y:S01]  /*5140*/  PRMT R201, R201, 0x5410, R78 ;  /* 0x00005410c9c97816 */ /* 0x000fe2000000004e */
[----:B------:R-:W-:Y:S01]  /*5150*/  IMAD.U32 R78, R44, 0x10000, RZ ;  /* 0x000100002c4e7824 */ /* 0x000fe200078e00ff */
[----:B------:R-:W-:Y:S02]  /*5160*/  PRMT R168, R168, 0x5410, R89 ;  /* 0x00005410a8a87816 */ /* 0x000fe40000000059 */
[----:B------:R-:W-:Y:S01]  /*5170*/  LOP3.LUT R45, R45, 0xffff0000, RZ, 0xc0, !PT ;  /* 0xffff00002d2d7812 */ /* 0x000fe200078ec0ff */
[----:B------:R-:W-:Y:S01]  /*5180*/  IMAD.U32 R79, R201, 0x10000, RZ ;  /* 0x00010000c94f7824 */ /* 0x000fe200078e00ff */
[----:B------:R-:W-:Y:S01]  /*5190*/  LOP3.LUT R90, R200, 0xffff0000, RZ, 0xc0, !PT ;  /* 0xffff0000c85a7812 */ /* 0x000fe200078ec0ff */
[----:B------:R-:W-:Y:S01]  /*51a0*/  IMAD.U32 R86, R168, 0x10000, RZ ;  /* 0x00010000a8567824 */ /* 0x000fe200078e00ff */
[C---:B------:R-:W-:Y:S01]  /*51b0*/  LOP3.LUT R87, R169.reuse, 0xffff0000, RZ, 0xc0, !PT ;  /* 0xffff0000a9577812 */ /* 0x040fe200078ec0ff */
[----:B------:R-:W-:Y:S01]  /*51c0*/  IMAD.U32 R169, R169, 0x10000, RZ ;  /* 0x00010000a9a97824 */ /* 0x000fe200078e00ff */
[----:B------:R-:W-:Y:S01]  /*51d0*/  LOP3.LUT R46, R46, 0xffff0000, RZ, 0xc0, !PT ;  /* 0xffff00002e2e7812 */ /* 0x000fe200078ec0ff */
[----:B------:R-:W-:Y:S01]  /*51e0*/  FMUL.FTZ R89, R45, R90 ;  /* 0x0000005a2d597220 */ /* 0x000fe20000410000 */
[----:B------:R-:W-:Y:S01]  /*51f0*/  LOP3.LUT R76, R47, 0xffff0000, RZ, 0xc0, !PT ;  /* 0xffff00002f4c7812 */ /* 0x000fe200078ec0ff */
[----:B------:R-:W-:Y:S01]  /*5200*/  FMUL.FTZ R45, R45, R87 ;  /* 0x000000572d2d7220 */ /* 0x000fe20000410000 */
[----:B------:R-:W-:Y:S01]  /*5210*/  LOP3.LUT R201, R201, 0xffff0000, RZ, 0xc0, !PT ;  /* 0xffff0000c9c97812 */ /* 0x000fe200078ec0ff */
[----:B------:R-:W-:Y:S01]  /*5220*/  FMUL.FTZ R94, R46, R79 ;  /* 0x0000004f2e5e7220 */ /* 0x000fe20000410000 */
[----:B------:R-:W-:Y:S01]  /*5230*/  FFMA.FTZ R89, R88, R87, -R89 ;  /* 0x0000005758597223 */ /* 0x000fe20000010859 */
[----:B------:R-:W-:Y:S01]  /*5240*/  FMUL.FTZ R46, R46, R86 ;  /* 0x000000562e2e7220 */ /* 0x000fe20000410000 */
[----:B------:R-:W-:Y:S01]  /*5250*/  LOP3.LUT R44, R44, 0xffff0000, RZ, 0xc0, !PT ;  /* 0xffff00002c2c7812 */ /* 0x000fe200078ec0ff */
[----:B------:R-:W-:Y:S01]  /*5260*/  FFMA.FTZ R88, R88, R90, R45 ;  /* 0x0000005a58587223 */ /* 0x000fe2000001002d */
[----:B------:R-:W-:Y:S01]  /*5270*/  LOP3.LUT R168, R168, 0xffff0000, RZ, 0xc0, !PT ;  /* 0xffff0000a8a87812 */ /* 0x000fe200078ec0ff */
[----:B------:R-:W-:-:S02]  /*5280*/  IMAD.U32 R45, R200, 0x10000, RZ ;  /* 0x00010000c82d7824 */ /* 0x000fc400078e00ff */
[C---:B------:R-:W-:Y:S01]  /*5290*/  FFMA.FTZ R94, R77.reuse, R86, -R94 ;  /* 0x000000564d5e7223 */ /* 0x040fe2000001085e */
[----:B------:R-:W-:Y:S01]  /*52a0*/  FFMA.FTZ R77, R77, R79, R46 ;  /* 0x0000004f4d4d7223 */ /* 0x000fe2000001002e */
[----:B------:R-:W-:Y:S02]  /*52b0*/  IMAD.U32 R47, R47, 0x10000, RZ ;  /* 0x000100002f2f7824 */ /* 0x000fe400078e00ff */
        /* <DEDUP_REMOVED lines=12> */
.L_x_7334:
[----:B------:R-:W-:Y:S05]  /*5380*/  BSYNC B3 ;  /* 0x0000000000037941 */ /* 0x000fea0003800000 */
.L_x_7333:
[----:B------:R-:W-:Y:S01]  /*5390*/  ULDC.64 UR4, c[0x0][0x2e8] ;  /* 0x0000ba0000047ab9 */ /* 0x000fe20000000a00 */
[----:B------:R-:W-:Y:S01]  /*53a0*/  ULDC.64 UR6, c[0x0][0x208] ;  /* 0x0000820000067ab9 */ /* 0x000fe20000000a00 */
[----:B------:R-:W-:-:S04]  /*53b0*/  LEA R76, P3, R82, UR4, 0x1 ;  /* 0x00000004524c7c11 */ /* 0x000fc8000f8608ff */
[----:B------:R-:W-:-:S05]  /*53c0*/  LEA.HI.X R77, R82, UR5, R83, 0x1, P3 ;  /* 0x00000005524d7c11 */ /* 0x000fca00098f0c53 */
[----:B--2---:R2:W-:Y:S04]  /*53d0*/  STG.E.128 desc[UR6][R76.64], R44 ;  /* 0x0000002c4c007986 */ /* 0x0045e8000c101d06 */
.L_x_7332:
[----:B------:R-:W-:Y:S05]  /*53e0*/  BSYNC B2 ;  /* 0x0000000000027941 */ /* 0x000fea0003800000 */
.L_x_7331:
[----:B------:R-:W-:Y:S05]  /*53f0*/  @P1 BRA `(.L_x_7330) ;  /* 0x0000000000e41947 */ /* 0x000fea0003800000 */
[----:B-12---:R1:W2:Y:S01]  /*5400*/  LDS.128 R44, [R5+0x25c00] ;  /* 0x025c0000052c7984 */ /* 0x0062a20000000c00 */
[----:B------:R-:W-:Y:S01]  /*5410*/  IADD3 R80, P3, R80, R13, RZ ;  /* 0x0000000d50507210 */ /* 0x000fe20007f7e0ff */
[----:B------:R-:W-:Y:S04]  /*5420*/  BSSY B2, `(.L_x_7335) ;  /* 0x0000031000027945 */ /* 0x000fe80003800000 */
[----:B------:R-:W-:Y:S01]  /*5430*/  IMAD.X R81, R81, 0x1, R8, P3 ;  /* 0x0000000151517824 */ /* 0x000fe200018e0608 */
[----:B------:R-:W-:-:S13]  /*5440*/  ISETP.GE.AND P3, PT, R220, R84, PT ;  /* 0x00000054dc00720c */ /* 0x000fda0003f66270 */
[----:B-1----:R-:W-:Y:S05]  /*5450*/  @P3 BRA `(.L_x_7336) ;  /* 0x0000000000b43947 */ /* 0x002fea0003800000 */
[--C-:B------:R-:W-:Y:S01]  /*5460*/  SHF.R.U64 R82, R72, 0x10, R73.reuse ;  /* 0x0000001048527819 */ /* 0x100fe20000001249 */
[----:B--2---:R-:W-:Y:S01]  /*5470*/  IMAD.U32 R72, R46, 0x10000, RZ ;  /* 0x000100002e487824 */ /* 0x004fe200078e00ff */
[----:B------:R-:W-:Y:S02]  /*5480*/  SHF.R.U32.HI R78, RZ, 0x10, R73 ;  /* 0x00000010ff4e7819 */ /* 0x000fe40000011649 */
[--C-:B------:R-:W-:Y:S02]  /*5490*/  SHF.R.U64 R73, R74, 0x10, R75.reuse ;  /* 0x000000104a497819 */ /* 0x100fe4000000124b */
[----:B------:R-:W-:Y:S01]  /*54a0*/  SHF.R.U32.HI R76, RZ, 0x10, R75 ;  /* 0x00000010ff4c7819 */ /* 0x000fe2000001164b */
[----:B------:R-:W-:Y:S01]  /*54b0*/  IMAD.U32 R75, R45, 0x10000, RZ ;  /* 0x000100002d4b7824 */ /* 0x000fe200078e00ff */
        /* <DEDUP_REMOVED lines=21> */
[----:B------:R-:W-:-:S02]  /*5610*/  IMAD.U32 R166, R166, 0x10000, RZ ;  /* 0x00010000a6a67824 */ /* 0x000fc400078e00ff */
[C---:B------:R-:W-:Y:S01]  /*5620*/  FMUL.FTZ R76, R46.reuse, R167 ;  /* 0x000000a72e4c7220 */ /* 0x040fe20000410000 */
[----:B------:R-:W-:Y:S02]  /*5630*/  IMAD.U32 R74, R93, 0x10000, RZ ;  /* 0x000100005d4a7824 */ /* 0x000fe400078e00ff */
[----:B------:R-:W-:Y:S01]  /*5640*/  FMUL.FTZ R78, R46, R85 ;  /* 0x000000552e4e7220 */ /* 0x000fe20000410000 */
[C---:B------:R-:W-:Y:S01]  /*5650*/  FFMA.FTZ R87, R72.reuse, R77, -R87 ;  /* 0x0000004d48577223 */ /* 0x040fe20000010857 */
        /* <DEDUP_REMOVED lines=13> */
.L_x_7336:
[----:B------:R-:W-:Y:S05]  /*5730*/  BSYNC B2 ;  /* 0x0000000000027941 */ /* 0x000fea0003800000 */
.L_x_7335:
[----:B------:R-:W-:Y:S01]  /*5740*/  ULDC.64 UR4, c[0x0][0x2e8] ;  /* 0x0000ba0000047ab9 */ /* 0x000fe20000000a00 */
[----:B------:R-:W-:Y:S01]  /*5750*/  ULDC.64 UR6, c[0x0][0x208] ;  /* 0x0000820000067ab9 */ /* 0x000fe20000000a00 */
[----:B------:R-:W-:-:S04]  /*5760*/  LEA R72, P3, R80, UR4, 0x1 ;  /* 0x0000000450487c11 */ /* 0x000fc8000f8608ff */
[----:B------:R-:W-:-:S05]  /*5770*/  LEA.HI.X R73, R80, UR5, R81, 0x1, P3 ;  /* 0x0000000550497c11 */ /* 0x000fca00098f0c51 */
[----:B--2---:R4:W-:Y:S04]  /*5780*/  STG.E.128 desc[UR6][R72.64], R44 ;  /* 0x0000002c48007986 */ /* 0x0049e8000c101d06 */
.L_x_7330:
[----:B------:R-:W-:Y:S05]  /*5790*/  BSYNC B1 ;  /* 0x0000000000017941 */ /* 0x000fea0003800000 */
.L_x_7329:
[----:B------:R-:W-:Y:S01]  /*57a0*/  LOP3.LUT P3, RZ, R91, 0x8, RZ, 0xc0, !PT ;  /* 0x000000085bff7812 */ /* 0x000fe2000786c0ff */
[----:B------:R-:W-:-:S12]  /*57b0*/  BSSY B1, `(.L_x_7337) ;  /* 0x000007b000017945 */ /* 0x000fd80003800000 */
[----:B------:R-:W-:Y:S05]  /*57c0*/  @P3 BRA `(.L_x_7338) ;  /* 0x0000000400e43947 */ /* 0x000fea0003800000 */
[----:B----4-:R-:W-:Y:S01]  /*57d0*/  IADD3 R72, P3, P4, R128, R136, R16 ;  /* 0x0000008880487210 */ /* 0x010fe20007c7e010 */
[----:B------:R-:W-:Y:S03]  /*57e0*/  BSSY B2, `(.L_x_7339) ;  /* 0x000003c000027945 */ /* 0x000fe60003800000 */
[----:B------:R-:W-:Y:S01]  /*57f0*/  IADD3.X R73, R127, R92, R17, P3, P4 ;  /* 0x0000005c7f497210 */ /* 0x000fe20001fe8411 */
[----:B------:R-:W-:Y:S08]  /*5800*/  @P0 BRA `(.L_x_7340) ;  /* 0x0000000000e40947 */ /* 0x000ff00003800000 */
[----:B-123--:R1:W2:Y:S01]  /*5810*/  LDS.128 R44, [R5+0x21400] ;  /* 0x02140000052c7984 */ /* 0x00e2a20000000c00 */
        /* <DEDUP_REMOVED lines=30> */
[----:B------:R-:W-:-:S02]  /*5a00*/  IMAD.U32 R196, R196, 0x10000, RZ ;  /* 0x00010000c4c47824 */ /* 0x000fc400078e00ff */
[----:B------:R-:W-:Y:S01]  /*5a10*/  FMUL.FTZ R71, R71, R77 ;  /* 0x0000004d47477220 */ /* 0x000fe20000410000 */
[C---:B------:R-:W-:Y:S01]  /*5a20*/  FFMA.FTZ R80, R69.reuse, R76, -R80 ;  /* 0x0000004c45507223 */ /* 0x040fe20000010850 */
[----:B------:R-:W-:Y:S01]  /*5a30*/  FFMA.FTZ R81, R69, R78, R81 ;  /* 0x0000004e45517223 */ /* 0x000fe20000010051 */
[C---:B------:R-:W-:Y:S01]  /*5a40*/  FMUL.FTZ R70, R46.reuse, R199 ;  /* 0x000000c72e467220 */ /* 0x040fe20000410000 */
[----:B------:R-:W-:Y:S01]  /*5a50*/  FMUL.FTZ R76, R46, R197 ;  /* 0x000000c52e4c7220 */ /* 0x000fe20000410000 */
[----:B------:R-:W-:Y:S02]  /*5a60*/  IMAD.U32 R47, R47, 0x10000, RZ ;  /* 0x000100002f2f7824 */ /* 0x000fe400078e00ff */
[----:B------:R-:W-:Y:S01]  /*5a70*/  FFMA.FTZ R83, R68, R77, -R83 ;  /* 0x0000004d44537223 */ /* 0x000fe20000010853 */
[C---:B------:R-:W-:Y:S01]  /*5a80*/  FMUL.FTZ R46, R44.reuse, R198 ;  /* 0x000000c62c2e7220 */ /* 0x040fe20000410000 */
[-C--:B------:R-:W-:Y:S01]  /*5a90*/  FMUL.FTZ R69, R44, R196.reuse ;  /* 0x000000c42c457220 */ /* 0x080fe20000410000 */
[----:B------:R-:W-:Y:S01]  /*5aa0*/  FFMA.FTZ R68, R68, R79, R71 ;  /* 0x0000004f44447223 */ /* 0x000fe20000010047 */
        /* <DEDUP_REMOVED lines=8> */
[----:B------:R-:W-:-:S07]  /*5b30*/  MOV R46, R68 ;  /* 0x00000044002e7202 */ /* 0x000fce0000000f00 */
.L_x_7342:
[----:B------:R-:W-:Y:S05]  /*5b40*/  BSYNC B3 ;  /* 0x0000000000037941 */ /* 0x000fea0003800000 */
.L_x_7341:
[----:B------:R-:W-:Y:S01]  /*5b50*/  ULDC.64 UR4, c[0x0][0x2e8] ;  /* 0x0000ba0000047ab9 */ /* 0x000fe20000000a00 */
[----:B------:R-:W-:Y:S01]  /*5b60*/  ULDC.64 UR6, c[0x0][0x208] ;  /* 0x0000820000067ab9 */ /* 0x000fe20000000a00 */
[----:B------:R-:W-:-:S04]  /*5b70*/  LEA R68, P3, R74, UR4, 0x1 ;  /* 0x000000044a447c11 */ /* 0x000fc8000f8608ff */
[----:B------:R-:W-:-:S05]  /*5b80*/  LEA.HI.X R69, R74, UR5, R75, 0x1, P3 ;  /* 0x000000054a457c11 */ /* 0x000fca00098f0c4b */
[----:B--2---:R4:W-:Y:S04]  /*5b90*/  STG.E.128 desc[UR6][R68.64], R44 ;  /* 0x0000002c44007986 */ /* 0x0049e8000c101d06 */
.L_x_7340:
[----:B------:R-:W-:Y:S05]  /*5ba0*/  BSYNC B2 ;  /* 0x0000000000027941 */ /* 0x000fea0003800000 */
.L_x_7339:
[----:B------:R-:W-:Y:S05]  /*5bb0*/  @P1 BRA `(.L_x_7338) ;  /* 0x0000000000e81947 */ /* 0x000fea0003800000 */
[----:B-1234-:R1:W2:Y:S01]  /*5bc0*/  LDS.128 R44, [R5+0x26c00] ;  /* 0x026c0000052c7984 */ /* 0x01e2a20000000c00 */
[----:B------:R-:W-:Y:S01]  /*5bd0*/  IADD3 R72, P3, R72, R13, RZ ;  /* 0x0000000d48487210 */ /* 0x000fe20007f7e0ff */
[----:B------:R-:W-:Y:S04]  /*5be0*/  BSSY B2, `(.L_x_7343) ;  /* 0x0000032000027945 */ /* 0x000fe80003800000 */
[----:B------:R-:W-:Y:S01]  /*5bf0*/  IMAD.X R73, R73, 0x1, R8, P3 ;  /* 0x0000000149497824 */ /* 0x000fe200018e0608 */
[----:B------:R-:W-:-:S13]  /*5c00*/  ISETP.GE.AND P3, PT, R220, R84, PT ;  /* 0x00000054dc00720c */ /* 0x000fda0003f66270 */
        /* <DEDUP_REMOVED lines=47> */
.L_x_7344:
[----:B------:R-:W-:Y:S05]  /*5f00*/  BSYNC B2 ;  /* 0x0000000000027941 */ /* 0x000fea0003800000 */
.L_x_7343:
[----:B------:R-:W-:Y:S01]  /*5f10*/  ULDC.64 UR4, c[0x0][0x2e8] ;  /* 0x0000ba0000047ab9 */ /* 0x000fe20000000a00 */
[----:B------:R-:W-:Y:S01]  /*5f20*/  ULDC.64 UR6, c[0x0][0x208] ;  /* 0x0000820000067ab9 */ /* 0x000fe20000000a00 */
[----:B------:R-:W-:-:S04]  /*5f30*/  LEA R64, P3, R72, UR4, 0x1 ;  /* 0x0000000448407c11 */ /* 0x000fc8000f8608ff */
[----:B------:R-:W-:-:S05]  /*5f40*/  LEA.HI.X R65, R72, UR5, R73, 0x1, P3 ;  /* 0x0000000548417c11 */ /* 0x000fca00098f0c49 */
[----:B--2---:R1:W-:Y:S04]  /*5f50*/  STG.E.128 desc[UR6][R64.64], R44 ;  /* 0x0000002c40007986 */ /* 0x0043e8000c101d06 */
.L_x_7338:
[----:B------:R-:W-:Y:S05]  /*5f60*/  BSYNC B1 ;  /* 0x0000000000017941 */ /* 0x000fea0003800000 */
.L_x_7337:
[----:B------:R-:W-:Y:S01]  /*5f70*/  LOP3.LUT P3, RZ, R91, 0x2, RZ, 0xc0, !PT ;  /* 0x000000025bff7812 */ /* 0x000fe2000786c0ff */
[----:B------:R-:W-:-:S12]  /*5f80*/  BSSY B1, `(.L_x_7345) ;  /* 0x000007c000017945 */ /* 0x000fd80003800000 */
[----:B------:R-:W-:Y:S05]  /*5f90*/  @P3 BRA `(.L_x_7346) ;  /* 0x0000000400e83947 */ /* 0x000fea0003800000 */
[----:B-1----:R-:W-:Y:S01]  /*5fa0*/  IADD3 R64, P3, P4, R130, R136, R16 ;  /* 0x0000008882407210 */ /* 0x002fe20007c7e010 */
[----:B------:R-:W-:Y:S03]  /*5fb0*/  BSSY B2, `(.L_x_7347) ;  /* 0x000003d000027945 */ /* 0x000fe60003800000 */
[----:B------:R-:W-:Y:S01]  /*5fc0*/  IADD3.X R65, R129, R92, R17, P3, P4 ;  /* 0x0000005c81417210 */ /* 0x000fe20001fe8411 */
[----:B------:R-:W-:Y:S08]  /*5fd0*/  @P0 BRA `(.L_x_7348) ;  /* 0x0000000000e80947 */ /* 0x000ff00003800000 */
[----:B--234-:R1:W2:Y:S01]  /*5fe0*/  LDS.128 R44, [R5+0x22400] ;  /* 0x02240000052c7984 */ /* 0x01c2a20000000c00 */
        /* <DEDUP_REMOVED lines=35> */
[----:B------:R-:W-:Y:S01]  /*6220*/  FMUL.FTZ R61, R63, R191 ;  /* 0x000000bf3f3d7220 */ /* 0x000fe20000410000 */
[----:B------:R-:W-:Y:S02]  /*6230*/  IMAD.U32 R187, R187, 0x10000, RZ ;  /* 0x00010000bbbb7824 */ /* 0x000fe400078e00ff */
        /* <DEDUP_REMOVED lines=14> */
.L_x_7350:
[----:B------:R-:W-:Y:S05]  /*6320*/  BSYNC B3 ;  /* 0x0000000000037941 */ /* 0x000fea0003800000 */
.L_x_7349:
[----:B------:R-:W-:Y:S01]  /*6330*/  ULDC.64 UR4, c[0x0][0x2e8] ;  /* 0x0000ba0000047ab9 */ /* 0x000fe20000000a00 */
[----:B------:R-:W-:Y:S01]  /*6340*/  ULDC.64 UR6, c[0x0][0x208] ;  /* 0x0000820000067ab9 */ /* 0x000fe20000000a00 */
[----:B------:R-:W-:-:S04]  /*6350*/  LEA R60, P3, R66, UR4, 0x1 ;  /* 0x00000004423c7c11 */ /* 0x000fc8000f8608ff */
[----:B------:R-:W-:-:S05]  /*6360*/  LEA.HI.X R61, R66, UR5, R67, 0x1, P3 ;  /* 0x00000005423d7c11 */ /* 0x000fca00098f0c43 */
[----:B--2---:R1:W-:Y:S04]  /*6370*/  STG.E.128 desc[UR6][R60.64], R44 ;  /* 0x0000002c3c007986 */ /* 0x0043e8000c101d06 */
.L_x_7348:
[----:B------:R-:W-:Y:S05]  /*6380*/  BSYNC B2 ;  /* 0x0000000000027941 */ /* 0x000fea0003800000 */
.L_x_7347:
[----:B------:R-:W-:Y:S05]  /*6390*/  @P1 BRA `(.L_x_7346) ;  /* 0x0000000000e81947 */ /* 0x000fea0003800000 */
[----:B-1234-:R1:W2:Y:S01]  /*63a0*/  LDS.128 R44, [R5+0x27c00] ;  /* 0x027c0000052c7984 */ /* 0x01e2a20000000c00 */
[----:B------:R-:W-:Y:S01]  /*63b0*/  IADD3 R64, P3, R64, R13, RZ ;  /* 0x0000000d40407210 */ /* 0x000fe20007f7e0ff */
[----:B------:R-:W-:Y:S04]  /*63c0*/  BSSY B2, `(.L_x_7351) ;  /* 0x0000032000027945 */ /* 0x000fe80003800000 */
[----:B------:R-:W-:Y:S01]  /*63d0*/  IMAD.X R69, R65, 0x1, R8, P3 ;  /* 0x0000000141457824 */ /* 0x000fe200018e0608 */
[----:B------:R-:W-:-:S13]  /*63e0*/  ISETP.GE.AND P3, PT, R220, R84, PT ;  /* 0x00000054dc00720c */ /* 0x000fda0003f66270 */
        /* <DEDUP_REMOVED lines=47> */
.L_x_7352:
[----:B------:R-:W-:Y:S05]  /*66e0*/  BSYNC B2 ;  /* 0x0000000000027941 */ /* 0x000fea0003800000 */
.L_x_7351:
[----:B------:R-:W-:Y:S01]  /*66f0*/  ULDC.64 UR4, c[0x0][0x2e8] ;  /* 0x0000ba0000047ab9 */ /* 0x000fe20000000a00 */
[----:B------:R-:W-:Y:S01]  /*6700*/  ULDC.64 UR6, c[0x0][0x208] ;  /* 0x0000820000067ab9 */ /* 0x000fe20000000a00 */
[----:B------:R-:W-:-:S04]  /*6710*/  LEA R56, P3, R64, UR4, 0x1 ;  /* 0x0000000440387c11 */ /* 0x000fc8000f8608ff */
[----:B------:R-:W-:-:S05]  /*6720*/  LEA.HI.X R57, R64, UR5, R69, 0x1, P3 ;  /* 0x0000000540397c11 */ /* 0x000fca00098f0c45 */
[----:B--2---:R1:W-:Y:S04]  /*6730*/  STG.E.128 desc[UR6][R56.64], R44 ;  /* 0x0000002c38007986 */ /* 0x0043e8000c101d06 */
.L_x_7346:
[----:B------:R-:W-:Y:S05]  /*6740*/  BSYNC B1 ;  /* 0x0000000000017941 */ /* 0x000fea0003800000 */
.L_x_7345:
[----:B------:R-:W-:Y:S05]  /*6750*/  @P5 BRA `(.L_x_7353) ;  /* 0x0000005400985947 */ /* 0x000fea0003800000 */
[----:B------:R-:W-:Y:S01]  /*6760*/  IADD3 R136, P3, P4, R134, R136, R16 ;  /* 0x0000008886887210 */ /* 0x000fe20007c7e010 */
[----:B------:R-:W-:Y:S03]  /*6770*/  BSSY B1, `(.L_x_7354) ;  /* 0x000003d000017945 */ /* 0x000fe60003800000 */
[----:B-1----:R-:W-:Y:S01]  /*6780*/  IADD3.X R57, R133, R92, R17, P3, P4 ;  /* 0x0000005c85397210 */ /* 0x002fe20001fe8411 */
[----:B------:R-:W-:Y:S08]  /*6790*/  @P0 BRA `(.L_x_7355) ;  /* 0x0000000000e80947 */ /* 0x000ff00003800000 */
[----:B--234-:R1:W2:Y:S01]  /*67a0*/  LDS.128 R44, [R5+0x23400] ;  /* 0x02340000052c7984 */ /* 0x01c2a20000000c00 */
[----:B------:R-:W-:Y:S01]  /*67b0*/  ISETP.GE.AND P4, PT, R18, R84, PT ;  /* 0x000000541200720c */ /* 0x000fe20003f86270 */
[----:B------:R-:W-:Y:S01]  /*67c0*/  BSSY B2, `(.L_x_7356) ;  /* 0x0000031000027945 */ /* 0x000fe20003800000 */
[----:B------:R-:W-:-:S11]  /*67d0*/  IADD3 R63, P3, R136, R100, RZ ;  /* 0x00000064883f7210 */ /* 0x000fd60007f7e0ff */
        /* <DEDUP_REMOVED lines=15> */
[C---:B------:R-:W-:Y:S01]  /*68d0*/  LOP3.LUT R59, R174.reuse, 0xffff0000, RZ, 0xc0, !PT ;  /* 0xffff0000ae3b7812 */ /* 0x040fe200078ec0ff */
[----:B------:R-:W-:Y:S01]  /*68e0*/  IMAD.U32 R174, R174, 0x10000, RZ ;  /* 0x00010000aeae7824 */ /* 0x000fe200078e00ff */
[----:B------:R-:W-:-:S02]  /*68f0*/  LOP3.LUT R56, R176, 0xffff0000, RZ, 0xc0, !PT ;  /* 0xffff0000b0387812 */ /* 0x000fc400078ec0ff */
[----:B------:R-:W-:Y:S01]  /*6900*/  LOP3.LUT R53, R46, 0xffff0000, RZ, 0xc0, !PT ;  /* 0xffff00002e357812 */ /* 0x000fe200078ec0ff */
[-C--:B------:R-:W-:Y:S01]  /*6910*/  FMUL.FTZ R61, R47, R59.reuse ;  /* 0x0000003b2f3d7220 */ /* 0x080fe20000410000 */
[----:B------:R-:W-:Y:S02]  /*6920*/  IMAD.U32 R46, R45, 0x10000, RZ ;  /* 0x000100002d2e7824 */ /* 0x000fe400078e00ff */
[----:B------:R-:W-:Y:S01]  /*6930*/  FMUL.FTZ R62, R47, R56 ;  /* 0x000000382f3e7220 */ /* 0x000fe20000410000 */
[----:B------:R-:W-:Y:S01]  /*6940*/  LOP3.LUT R173, R173, 0xffff0000, RZ, 0xc0, !PT ;  /* 0xffff0000adad7812 */ /* 0x000fe200078ec0ff */
[C---:B------:R-:W-:Y:S01]  /*6950*/  FMUL.FTZ R47, R53.reuse, R60 ;  /* 0x0000003c352f7220 */ /* 0x040fe20000410000 */
[-C--:B------:R-:W-:Y:S01]  /*6960*/  FMUL.FTZ R53, R53, R58.reuse ;  /* 0x0000003a35357220 */ /* 0x080fe20000410000 */
[----:B------:R-:W-:Y:S01]  /*6970*/  LOP3.LUT R175, R175, 0xffff0000, RZ, 0xc0, !PT ;  /* 0xffff0000afaf7812 */ /* 0x000fe200078ec0ff */
[C---:B------:R-:W-:Y:S01]  /*6980*/  IMAD.U32 R45, R44.reuse, 0x10000, RZ ;  /* 0x000100002c2d7824 */ /* 0x040fe200078e00ff */
[----:B------:R-:W-:Y:S01]  /*6990*/  LOP3.LUT R44, R44, 0xffff0000, RZ, 0xc0, !PT ;  /* 0xffff00002c2c7812 */ /* 0x000fe200078ec0ff */
[----:B------:R-:W-:Y:S01]  /*69a0*/  FFMA.FTZ R62, R46, R59, R62 ;  /* 0x0000003b2e3e7223 */ /* 0x000fe2000001003e */
[----:B------:R-:W-:Y:S01]  /*69b0*/  FFMA.FTZ R58, R52, R58, -R47 ;  /* 0x0000003a343a7223 */ /* 0x000fe2000001082f */
[----:B------:R-:W-:Y:S01]  /*69c0*/  SHF.L.U32 R176, R176, 0x10, RZ ;  /* 0x00000010b0b07819 */ /* 0x000fe200000006ff */
[----:B------:R-:W-:Y:S01]  /*69d0*/  FFMA.FTZ R53, R52, R60, R53 ;  /* 0x0000003c34357223 */ /* 0x000fe20000010035 */
[C---:B------:R-:W-:Y:S01]  /*69e0*/  FMUL.FTZ R59, R55.reuse, R173 ;  /* 0x000000ad373b7220 */ /* 0x040fe20000410000 */
[-C--:B------:R-:W-:Y:S01]  /*69f0*/  FMUL.FTZ R52, R55, R175.reuse ;  /* 0x000000af37347220 */ /* 0x080fe20000410000 */
[----:B------:R-:W-:Y:S01]  /*6a00*/  FFMA.FTZ R61, R46, R56, -R61 ;  /* 0x000000382e3d7223 */ /* 0x000fe2000001083d */
        /* <DEDUP_REMOVED lines=12> */
.L_x_7357:
[----:B------:R-:W-:Y:S05]  /*6ad0*/  BSYNC B2 ;  /* 0x0000000000027941 */ /* 0x000fea0003800000 */
.L_x_7356:
[----:B------:R-:W-:Y:S01]  /*6ae0*/  ULDC.64 UR4, c[0x0][0x2e8] ;  /* 0x0000ba0000047ab9 */ /* 0x000fe20000000a00 */
[----:B------:R-:W-:Y:S01]  /*6af0*/  IMAD.X R54, R57, 0x1, R14, P3 ;  /* 0x0000000139367824 */ /* 0x000fe200018e060e */
[----:B------:R-:W-:Y:S01]  /*6b00*/  LEA R52, P3, R63, UR4, 0x1 ;  /* 0x000000043f347c11 */ /* 0x000fe2000f8608ff */
[----:B------:R-:W-:-:S03]  /*6b10*/  ULDC.64 UR6, c[0x0][0x208] ;  /* 0x0000820000067ab9 */ /* 0x000fc60000000a00 */
[----:B------:R-:W-:-:S05]  /*6b20*/  LEA.HI.X R53, R63, UR5, R54, 0x1, P3 ;  /* 0x000000053f357c11 */ /* 0x000fca00098f0c36 */
[----:B--2---:R1:W-:Y:S04]  /*6b30*/  STG.E.128 desc[UR6][R52.64], R44 ;  /* 0x0000002c34007986 */ /* 0x0043e8000c101d06 */
.L_x_7355:
[----:B------:R-:W-:Y:S05]  /*6b40*/  BSYNC B1 ;  /* 0x0000000000017941 */ /* 0x000fea0003800000 */
.L_x_7354:
[----:B------:R-:W-:Y:S05]  /*6b50*/  @P1 BRA `(.L_x_7353) ;  /* 0x0000005000981947 */ /* 0x000fea0003800000 */
[----:B-1234-:R1:W2:Y:S01]  /*6b60*/  LDS.128 R44, [R5+0x28c00] ;  /* 0x028c0000052c7984 */ /* 0x01e2a20000000c00 */
[----:B------:R-:W-:Y:S01]  /*6b70*/  ISETP.GE.AND P4, PT, R220, R84, PT ;  /* 0x00000054dc00720c */ /* 0x000fe20003f86270 */
[----:B------:R-:W-:Y:S01]  /*6b80*/  BSSY B1, `(.L_x_7358) ;  /* 0x0000031000017945 */ /* 0x000fe20003800000 */
[----:B------:R-:W-:-:S11]  /*6b90*/  IADD3 R56, P3, R136, R13, RZ ;  /* 0x0000000d88387210 */ /* 0x000fd60007f7e0ff */
        /* <DEDUP_REMOVED lines=47> */
.L_x_7359:
[----:B------:R-:W-:Y:S05]  /*6e90*/  BSYNC B1 ;  /* 0x0000000000017941 */ /* 0x000fea0003800000 */
.L_x_7358:
[----:B------:R-:W-:Y:S01]  /*6ea0*/  ULDC.64 UR4, c[0x0][0x2e8] ;  /* 0x0000ba0000047ab9 */ /* 0x000fe20000000a00 */
[----:B------:R-:W-:Y:S01]  /*6eb0*/  IMAD.X R57, R57, 0x1, R8, P3 ;  /* 0x0000000139397824 */ /* 0x000fe200018e0608 */
[----:B------:R-:W-:Y:S01]  /*6ec0*/  LEA R48, P3, R56, UR4, 0x1 ;  /* 0x0000000438307c11 */ /* 0x000fe2000f8608ff */
[----:B------:R-:W-:-:S03]  /*6ed0*/  ULDC.64 UR6, c[0x0][0x208] ;  /* 0x0000820000067ab9 */ /* 0x000fc60000000a00 */
[----:B------:R-:W-:-:S05]  /*6ee0*/  LEA.HI.X R49, R56, UR5, R57, 0x1, P3 ;  /* 0x0000000538317c11 */ /* 0x000fca00098f0c39 */
[----:B--2---:R1:W-:Y:S01]  /*6ef0*/  STG.E.128 desc[UR6][R48.64], R44 ;  /* 0x0000002c30007986 */ /* 0x0043e2000c101d06 */
[----:B------:R-:W-:Y:S05]  /*6f00*/  BRA `(.L_x_7353) ;  /* 0x0000004c00ac7947 */ /* 0x000fea0003800000 */
.L_x_7297:
[C---:B------:R-:W-:Y:S01]  /*6f10*/  VIADD R44, R22.reuse, 0x20 ;  /* 0x00000020162c7836 */ /* 0x040fe20000000000 */
[----:B------:R-:W-:Y:S01]  /*6f20*/  ULDC.64 UR4, c[0x0][0x208] ;  /* 0x0000820000047ab9 */ /* 0x000fe20000000a00 */
[----:B------:R-:W-:-:S03]  /*6f30*/  VIADD R52, R22, 0x80 ;  /* 0x0000008016347836 */ /* 0x000fc60000000000 */
[----:B------:R-:W-:Y:S01]  /*6f40*/  ISETP.GE.AND P4, PT, R44, R4, PT ;  /* 0x000000042c00720c */ /* 0x000fe20003f86270 */
[----:B------:R-:W-:-:S03]  /*6f50*/  VIADD R44, R22, 0x40 ;  /* 0x00000040162c7836 */ /* 0x000fc60000000000 */
[----:B------:R-:W-:-:S13]  /*6f60*/  ISETP.GE.OR P4, PT, R16, R84, P4 ;  /* 0x000000541000720c */ /* 0x000fda0002786670 */
[----:B------:R-:W-:Y:S01]  /*6f70*/  @!P4 IADD3 R50, P2, P3, R106, R96, R38 ;  /* 0x000000606a32c210 */ /* 0x000fe20007b5e026 */
[----:B------:R-:W1:Y:S03]  /*6f80*/  @!P4 LDC.64 R60, c[0x0][0x3e8] ;  /* 0x0000fa00ff3ccb82 */ /* 0x000e660000000a00 */
[----:B0-----:R-:W-:Y:S02]  /*6f90*/  @!P4 IADD3.X R51, R27, R3, R41, P2, P3 ;  /* 0x000000031b33c210 */ /* 0x001fe400017e6429 */
[----:B------:R-:W-:-:S03]  /*6fa0*/  @!P4 IADD3 R48, P2, P3, R112, R94, R32 ;  /* 0x0000005e7030c210 */ /* 0x000fc60007b5e020 */
[----:B------:R-:W0:Y:S01]  /*6fb0*/  @!P4 LDC.64 R62, c[0x0][0x400] ;  /* 0x00010000ff3ecb82 */ /* 0x000e220000000a00 */
[----:B------:R-:W-:Y:S02]  /*6fc0*/  @!P4 IADD3.X R49, R21, R0, R35, P2, P3 ;  /* 0x000000001531c210 */ /* 0x000fe400017e6423 */
[----:B------:R-:W-:-:S04]  /*6fd0*/  ISETP.GE.AND P3, PT, R44, R4, PT ;  /* 0x000000042c00720c */ /* 0x000fc80003f66270 */
[----:B------:R-:W-:-:S13]  /*6fe0*/  ISETP.GE.OR P3, PT, R16, R84, P3 ;  /* 0x000000541000720c */ /* 0x000fda0001f66670 */
[----:B------:R-:W-:Y:S01]  /*6ff0*/  @!P3 IADD3 R46, P2, P5, R106, R37, R96 ;  /* 0x000000256a2eb210 */ /* 0x000fe20007d5e060 */
[----:B------:R-:W2:Y:S03]  /*7000*/  @!P3 LDC.64 R68, c[0x0][0x3e8] ;  /* 0x0000fa00ff44bb82 */ /* 0x000ea60000000a00 */
[----:B------:R-:W-:Y:S02]  /*7010*/  @!P3 IADD3.X R47, R27, R40, R3, P2, P5 ;  /* 0x000000281b2fb210 */ /* 0x000fe400017ea403 */
[----:B------:R-:W-:-:S03]  /*7020*/  @!P3 IADD3 R44, P2, P5, R112, R31, R94 ;  /* 0x0000001f702cb210 */ /* 0x000fc60007d5e05e */
[----:B------:R-:W3:Y:S01]  /*7030*/  @!P3 LDC.64 R70, c[0x0][0x400] ;  /* 0x00010000ff46bb82 */ /* 0x000ee20000000a00 */
[----:B------:R-:W-:Y:S02]  /*7040*/  @!P3 IADD3.X R45, R21, R34, R0, P2, P5 ;  /* 0x00000022152db210 */ /* 0x000fe400017ea400 */
[----:B------:R-:W-:-:S04]  /*7050*/  ISETP.GE.AND P2, PT, R52, R4, PT ;  /* 0x000000043400720c */ /* 0x000fc80003f46270 */
[----:B------:R-:W-:-:S13]  /*7060*/  ISETP.GE.OR P2, PT, R16, R84, P2 ;  /* 0x000000541000720c */ /* 0x000fda0001746670 */
[----:B------:R-:W-:Y:S01]  /*7070*/  @!P2 IADD3 R74, P5, P6, R106, R36, R96 ;  /* 0x000000246a4aa210 */ /* 0x000fe20007ebe060 */
[----:B------:R-:W4:Y:S03]  /*7080*/  @!P2 LDC.64 R76, c[0x0][0x3e8] ;  /* 0x0000fa00ff4cab82 */ /* 0x000f260000000a00 */
[----:B------:R-:W-:Y:S02]  /*7090*/  @!P2 IADD3.X R75, R27, R39, R3, P5, P6 ;  /* 0x000000271b4ba210 */ /* 0x000fe40002fec403 */
[----:B------:R-:W-:-:S03]  /*70a0*/  @!P2 IADD3 R72, P5, P6, R112, R30, R94 ;  /* 0x0000001e7048a210 */ /* 0x000fc60007ebe05e */
[----:B------:R-:W4:Y:S01]  /*70b0*/  @!P2 LDC.64 R78, c[0x0][0x400] ;  /* 0x00010000ff4eab82 */ /* 0x000f220000000a00 */
[----:B------:R-:W-:Y:S02]  /*70c0*/  @!P2 IADD3.X R73, R21, R33, R0, P5, P6 ;  /* 0x000000211549a210 */ /* 0x000fe40002fec400 */
[----:B------:R-:W-:-:S04]  /*70d0*/  ISETP.GE.AND P5, PT, R22, R4, PT ;  /* 0x000000041600720c */ /* 0x000fc80003fa6270 */
[----:B------:R-:W-:-:S13]  /*70e0*/  ISETP.GE.OR P5, PT, R16, R84, P5 ;  /* 0x000000541000720c */ /* 0x000fda0002fa6670 */
[----:B------:R-:W1:Y:S01]  /*70f0*/  @!P5 LDC.64 R52, c[0x0][0x3e8] ;  /* 0x0000fa00ff34db82 */ /* 0x000e620000000a00 */
[----:B------:R-:W-:-:S05]  /*7100*/  @!P5 IADD3 R54, P6, R106, R96, RZ ;  /* 0x000000606a36d210 */ /* 0x000fca0007fde0ff */
[----:B------:R-:W-:Y:S01]  /*7110*/  @!P5 IMAD.X R55, R3, 0x1, R27, P6 ;  /* 0x000000010337d824 */ /* 0x000fe200030e061b */
[----:B-1----:R-:W-:-:S04]  /*7120*/  @!P5 LEA R52, P6, R54, R52, 0x1 ;  /* 0x000000343634d211 */ /* 0x002fc800078c08ff */
[----:B------:R-:W-:Y:S02]  /*7130*/  @!P5 LEA.HI.X R53, R54, R53, R55, 0x1, P6 ;  /* 0x000000353635d211 */ /* 0x000fe400030f0c37 */
[----:B------:R-:W1:Y:S01]  /*7140*/  @!P5 LDC.64 R54, c[0x0][0x400] ;  /* 0x00010000ff36db82 */ /* 0x000e620000000a00 */
[----:B------:R-:W-:-:S05]  /*7150*/  @!P5 IADD3 R56, P6, R112, R94, RZ ;  /* 0x0000005e7038d210 */ /* 0x000fca0007fde0ff */
[----:B------:R-:W-:Y:S01]  /*7160*/  @!P5 IMAD.X R57, R0, 0x1, R21, P6 ;  /* 0x000000010039d824 */ /* 0x000fe200030e0615 */
[----:B-1----:R-:W-:-:S04]  /*7170*/  @!P5 LEA R54, P6, R56, R54, 0x1 ;  /* 0x000000363836d211 */ /* 0x002fc800078c08ff */
[----:B------:R-:W-:Y:S02]  /*7180*/  @!P5 LEA.HI.X R55, R56, R55, R57, 0x1, P6 ;  /* 0x000000373837d211 */ /* 0x000fe400030f0c39 */
[----:B------:R-:W-:-:S04]  /*7190*/  @!P4 LEA R60, P6, R50, R60, 0x1 ;  /* 0x0000003c323cc211 */ /* 0x000fc800078c08ff */
[----:B------:R-:W-:Y:S02]  /*71a0*/  @!P4 LEA.HI.X R61, R50, R61, R51, 0x1, P6 ;  /* 0x0000003d323dc211 */ /* 0x000fe400030f0c33 */
[----:B------:R-:W-:Y:S02]  /*71b0*/  CS2R R50, SRZ ;  /* 0x0000000000327805 */ /* 0x000fe4000001ff00 */
[----:B0-----:R-:W-:-:S04]  /*71c0*/  @!P4 LEA R62, P6, R48, R62, 0x1 ;  /* 0x0000003e303ec211 */ /* 0x001fc800078c08ff */
[----:B------:R-:W-:Y:S02]  /*71d0*/  @!P4 LEA.HI.X R63, R48, R63, R49, 0x1, P6 ;  /* 0x0000003f303fc211 */ /* 0x000fe400030f0c31 */
[----:B------:R-:W-:Y:S02]  /*71e0*/  CS2R R48, SRZ ;  /* 0x0000000000307805 */ /* 0x000fe4000001ff00 */
[----:B--2---:R-:W-:-:S04]  /*71f0*/  @!P3 LEA R68, P6, R46, R68, 0x1 ;  /* 0x000000442e44b211 */ /* 0x004fc800078c08ff */
[----:B------:R-:W-:Y:S02]  /*7200*/  @!P3 LEA.HI.X R69, R46, R69, R47, 0x1, P6 ;  /* 0x000000452e45b211 */ /* 0x000fe400030f0c2f */
[----:B------:R-:W-:Y:S02]  /*7210*/  CS2R R46, SRZ ;  /* 0x00000000002e7805 */ /* 0x000fe4000001ff00 */
[C---:B---3--:R-:W-:Y:S01]  /*7220*/  @!P3 LEA R70, P6, R44.reuse, R70, 0x1 ;  /* 0x000000462c46b211 */ /* 0x048fe200078c08ff */
[----:B------:R0:W5:Y:S03]  /*7230*/  @!P5 LDG.E.128 R48, desc[UR4][R54.64] ;  /* 0x000000043630d981 */ /* 0x000166000c1e1d00 */
[----:B------:R-:W-:Y:S02]  /*7240*/  @!P3 LEA.HI.X R71, R44, R71, R45, 0x1, P6 ;  /* 0x000000472c47b211 */ /* 0x000fe400030f0c2d */
[----:B------:R-:W-:-:S02]  /*7250*/  CS2R R44, SRZ ;  /* 0x00000000002c7805 */ /* 0x000fc4000001ff00 */
[----:B------:R-:W-:Y:S02]  /*7260*/  CS2R R58, SRZ ;  /* 0x00000000003a7805 */ /* 0x000fe4000001ff00 */
[----:B------:R-:W-:Y:S02]  /*7270*/  CS2R R56, SRZ ;  /* 0x0000000000387805 */ /* 0x000fe4000001ff00 */
[----:B------:R1:W5:Y:S01]  /*7280*/  @!P5 LDG.E.128 R44, desc[UR4][R52.64] ;  /* 0x00000004342cd981 */ /* 0x000362000c1e1d00 */
[----:B0-----:R-:W-:Y:S02]  /*7290*/  CS2R R54, SRZ ;  /* 0x0000000000367805 */ /* 0x001fe4000001ff00 */
[----:B------:R-:W-:Y:S02]  /*72a0*/  CS2R R66, SRZ ;  /* 0x0000000000427805 */ /* 0x000fe4000001ff00 */
[----:B------:R-:W-:Y:S01]  /*72b0*/  CS2R R64, SRZ ;  /* 0x0000000000407805 */ /* 0x000fe2000001ff00 */
[----:B------:R0:W5:Y:S05]  /*72c0*/  @!P4 LDG.E.128 R56, desc[UR4][R62.64] ;  /* 0x000000043e38c981 */ /* 0x00016a000c1e1d00 */
[----:B------:R-:W5:Y:S01]  /*72d0*/  @!P3 LDG.E.128 R64, desc[UR4][R70.64] ;  /* 0x000000044640b981 */ /* 0x000f62000c1e1d00 */
[----:B-1----:R-:W-:-:S02]  /*72e0*/  CS2R R52, SRZ ;  /* 0x0000000000347805 */ /* 0x002fc4000001ff00 */
[----:B0-----:R-:W-:-:S04]  /*72f0*/  CS2R R62, SRZ ;  /* 0x00000000003e7805 */ /* 0x001fc8000001ff00 */
[----:B------:R0:W5:Y:S02]  /*7300*/  @!P4 LDG.E.128 R52, desc[UR4][R60.64] ;  /* 0x000000043c34c981 */ /* 0x000164000c1e1d00 */
[----:B0-----:R-:W-:-:S06]  /*7310*/  CS2R R60, SRZ ;  /* 0x00000000003c7805 */ /* 0x001fcc000001ff00 */
[----:B------:R0:W5:Y:S01]  /*7320*/  @!P3 LDG.E.128 R60, desc[UR4][R68.64] ;  /* 0x00000004443cb981 */ /* 0x000162000c1e1d00 */
[----:B----4-:R-:W-:Y:S01]  /*7330*/  @!P2 LEA R76, P3, R74, R76, 0x1 ;  /* 0x0000004c4a4ca211 */ /* 0x010fe200078608ff */
[----:B------:R-:W-:-:S03]  /*7340*/  VIADD R81, R22, 0x60 ;  /* 0x0000006016517836 */ /* 0x000fc60000000000 */
[----:B------:R-:W-:Y:S02]  /*7350*/  @!P2 LEA.HI.X R77, R74, R77, R75, 0x1, P3 ;  /* 0x0000004d4a4da211 */ /* 0x000fe400018f0c4b */
[----:B------:R-:W-:-:S04]  /*7360*/  @!P2 LEA R78, P3, R72, R78, 0x1 ;  /* 0x0000004e484ea211 */ /* 0x000fc800078608ff */
[----:B------:R-:W-:Y:S02]  /*7370*/  @!P2 LEA.HI.X R79, R72, R79, R73, 0x1, P3 ;  /* 0x0000004f484fa211 */ /* 0x000fe400018f0c49 */
[----:B------:R-:W-:-:S04]  /*7380*/  ISETP.GE.AND P3, PT, R81, R4, PT ;  /* 0x000000045100720c */ /* 0x000fc80003f66270 */
[----:B------:R-:W-:Y:S02]  /*7390*/  ISETP.GE.OR P3, PT, R16, R84, P3 ;  /* 0x000000541000720c */ /* 0x000fe40001f66670 */
[----:B------:R-:W-:Y:S02]  /*73a0*/  CS2R R70, SRZ ;  /* 0x0000000000467805 */ /* 0x000fe4000001ff00 */
[----:B0-----:R-:W-:Y:S02]  /*73b0*/  CS2R R68, SRZ ;  /* 0x0000000000447805 */ /* 0x001fe4000001ff00 */
[----:B------:R-:W-:Y:S02]  /*73c0*/  CS2R R74, SRZ ;  /* 0x00000000004a7805 */ /* 0x000fe4000001ff00 */
[----:B------:R-:W-:Y:S01]  /*73d0*/  CS2R R72, SRZ ;  /* 0x0000000000487805 */ /* 0x000fe2000001ff00 */
[----:B------:R-:W-:Y:S01]  /*73e0*/  VIADD R80, R22, 0xa0 ;  /* 0x000000a016507836 */ /* 0x000fe20000000000 */
[----:B------:R-:W-:Y:S01]  /*73f0*/  BSSY B1, `(.L_x_7360) ;  /* 0x0000021000017945 */ /* 0x000fe20003800000 */
[----:B------:R0:W5:Y:S04]  /*7400*/  @!P2 LDG.E.128 R68, desc[UR4][R76.64] ;  /* 0x000000044c44a981 */ /* 0x000168000c1e1d00 */
[----:B------:R1:W5:Y:S01]  /*7410*/  @!P2 LDG.E.128 R72, desc[UR4][R78.64] ;  /* 0x000000044e48a981 */ /* 0x000362000c1e1d00 */
[----:B------:R-:W-:-:S02]  /*7420*/  ISETP.GE.AND P2, PT, R80, R4, PT ;  /* 0x000000045000720c */ /* 0x000fc40003f46270 */
[----:B------:R-:W-:Y:S02]  /*7430*/  CS2R R82, SRZ ;  /* 0x0000000000527805 */ /* 0x000fe4000001ff00 */
[----:B------:R-:W-:Y:S02]  /*7440*/  CS2R R80, SRZ ;  /* 0x0000000000507805 */ /* 0x000fe4000001ff00 */
[----:B------:R-:W-:Y:S02]  /*7450*/  ISETP.GE.OR P2, PT, R16, R84, P2 ;  /* 0x000000541000720c */ /* 0x000fe40001746670 */
[----:B0-----:R-:W-:Y:S02]  /*7460*/  CS2R R76, SRZ ;  /* 0x00000000004c7805 */ /* 0x001fe4000001ff00 */
[----:B-1----:R-:W-:Y:S01]  /*7470*/  CS2R R78, SRZ ;  /* 0x00000000004e7805 */ /* 0x002fe2000001ff00 */
[----:B------:R-:W-:Y:S08]  /*7480*/  @P3 BRA `(.L_x_7361) ;  /* 0x00000000005c3947 */ /* 0x000ff00003800000 */
[----:B------:R-:W0:Y:S01]  /*7490*/  LDC.64 R80, c[0x0][0x3f8] ;  /* 0x0000fe00ff507b82 */ /* 0x000e220000000a00 */
[----:B------:R-:W-:Y:S01]  /*74a0*/  IMAD.MOV.U32 R78, RZ, RZ, R96 ;  /* 0x000000ffff4e7224 */ /* 0x000fe200078e0060 */
[----:B------:R-:W-:Y:S01]  /*74b0*/  ULDC.64 UR4, c[0x0][0x3e8] ;  /* 0x0000fa0000047ab9 */ /* 0x000fe20000000a00 */
[----:B------:R-:W-:Y:S01]  /*74c0*/  IMAD.MOV.U32 R79, RZ, RZ, R3 ;  /* 0x000000ffff4f7224 */ /* 0x000fe200078e0003 */
[----:B------:R-:W-:Y:S01]  /*74d0*/  ULDC.64 UR6, c[0x0][0x400] ;  /* 0x0001000000067ab9 */ /* 0x000fe20000000a00 */
[----:B------:R-:W-:Y:S01]  /*74e0*/  IMAD.MOV.U32 R82, RZ, RZ, R94 ;  /* 0x000000ffff527224 */ /* 0x000fe200078e005e */
[----:B------:R-:W-:Y:S01]  /*74f0*/  ULDC.64 UR8, c[0x0][0x208] ;  /* 0x0000820000087ab9 */ /* 0x000fe20000000a00 */
[----:B------:R-:W-:Y:S01]  /*7500*/  IMAD.MOV.U32 R83, RZ, RZ, R0 ;  /* 0x000000ffff537224 */ /* 0x000fe200078e0000 */
[----:B------:R-:W1:Y:S01]  /*7510*/  LDC.64 R76, c[0x0][0x408] ;  /* 0x00010200ff4c7b82 */ /* 0x000e620000000a00 */
[----:B0-----:R-:W-:-:S04]  /*7520*/  IMAD.WIDE.U32 R78, R80, 0x60, R78 ;  /* 0x00000060504e7825 */ /* 0x001fc800078e004e */
[----:B------:R-:W-:Y:S01]  /*7530*/  IMAD R81, R81, 0x60, RZ ;  /* 0x0000006051517824 */ /* 0x000fe200078e02ff */
[----:B------:R-:W-:Y:S01]  /*7540*/  IADD3 R80, P3, R106, R78, RZ ;  /* 0x0000004e6a507210 */ /* 0x000fe20007f7e0ff */
[----:B-1----:R-:W-:-:S03]  /*7550*/  IMAD.WIDE.U32 R82, R76, 0x60, R82 ;  /* 0x000000604c527825 */ /* 0x002fc600078e0052 */
[----:B------:R-:W-:Y:S01]  /*7560*/  IADD3.X R79, R27, R79, R81, P3, !PT ;  /* 0x0000004f1b4f7210 */ /* 0x000fe20001ffe451 */
[----:B------:R-:W-:Y:S01]  /*7570*/  IMAD R77, R77, 0x60, RZ ;  /* 0x000000604d4d7824 */ /* 0x000fe200078e02ff */
[----:B------:R-:W-:-:S04]  /*7580*/  IADD3 R78, P3, R112, R82, RZ ;  /* 0x00000052704e7210 */ /* 0x000fc80007f7e0ff */
[----:B------:R-:W-:Y:S02]  /*7590*/  IADD3.X R83, R21, R83, R77, P3, !PT ;  /* 0x0000005315537210 */ /* 0x000fe40001ffe44d */
[----:B------:R-:W-:-:S04]  /*75a0*/  LEA R76, P3, R80, UR4, 0x1 ;  /* 0x00000004504c7c11 */ /* 0x000fc8000f8608ff */
[----:B------:R-:W-:Y:S02]  /*75b0*/  LEA.HI.X R77, R80, UR5, R79, 0x1, P3 ;  /* 0x00000005504d7c11 */ /* 0x000fe400098f0c4f */
[----:B------:R-:W-:-:S04]  /*75c0*/  LEA R80, P3, R78, UR6, 0x1 ;  /* 0x000000064e507c11 */ /* 0x000fc8000f8608ff */
[----:B------:R-:W-:Y:S02]  /*75d0*/  LEA.HI.X R81, R78, UR7, R83, 0x1, P3 ;  /* 0x000000074e517c11 */ /* 0x000fe400098f0c53 */
[----:B------:R-:W5:Y:S04]  /*75e0*/  LDG.E.128 R76, desc[UR8][R76.64] ;  /* 0x000000084c4c7981 */ /* 0x000f68000c1e1d00 */
[----:B------:R-:W5:Y:S03]  /*75f0*/  LDG.E.128 R80, desc[UR8][R80.64] ;  /* 0x0000000850507981 */ /* 0x000f66000c1e1d00 */
.L_x_7361:
[----:B------:R-:W-:Y:S05]  /*7600*/  BSYNC B1 ;  /* 0x0000000000017941 */ /* 0x000fea0003800000 */
.L_x_7360:
[----:B------:R-:W-:Y:S01]  /*7610*/  BSSY B1, `(.L_x_7362) ;  /* 0x000001c000017945 */ /* 0x000fe20003800000 */
[----:B------:R-:W-:Y:S02]  /*7620*/  ISETP.GE.AND P3, PT, R16, R84, PT ;  /* 0x000000541000720c */ /* 0x000fe40003f66270 */
[----:B------:R-:W-:Y:S02]  /*7630*/  CS2R R86, SRZ ;  /* 0x0000000000567805 */ /* 0x000fe4000001ff00 */
[----:B------:R-:W-:Y:S02]  /*7640*/  CS2R R84, SRZ ;  /* 0x0000000000547805 */ /* 0x000fe4000001ff00 */
[----:B------:R-:W-:Y:S02]  /*7650*/  CS2R R90, SRZ ;  /* 0x00000000005a7805 */ /* 0x000fe4000001ff00 */
[----:B------:R-:W-:Y:S01]  /*7660*/  CS2R R88, SRZ ;  /* 0x0000000000587805 */ /* 0x000fe2000001ff00 */
[----:B------:R-:W-:Y:S06]  /*7670*/  @P2 BRA `(.L_x_7363) ;  /* 0x0000000000542947 */ /* 0x000fec0003800000 */
[----:B------:R-:W0:Y:S01]  /*7680*/  LDC.64 R84, c[0x0][0x3f8] ;  /* 0x0000fe00ff547b82 */ /* 0x000e220000000a00 */
[----:B------:R-:W-:Y:S01]  /*7690*/  IMAD.MOV.U32 R97, RZ, RZ, R3 ;  /* 0x000000ffff617224 */ /* 0x000fe200078e0003 */
[----:B------:R-:W-:Y:S01]  /*76a0*/  ULDC.64 UR4, c[0x0][0x3e8] ;  /* 0x0000fa0000047ab9 */ /* 0x000fe20000000a00 */
[----:B------:R-:W-:Y:S01]  /*76b0*/  IMAD.MOV.U32 R95, RZ, RZ, R0 ;  /* 0x000000ffff5f7224 */ /* 0x000fe200078e0000 */
[----:B------:R-:W-:Y:S01]  /*76c0*/  ULDC.64 UR6, c[0x0][0x400] ;  /* 0x0001000000067ab9 */ /* 0x000fe20000000a00 */
[----:B------:R-:W-:-:S03]  /*76d0*/  ULDC.64 UR8, c[0x0][0x208] ;  /* 0x0000820000087ab9 */ /* 0x000fc60000000a00 */
        /* <DEDUP_REMOVED lines=12> */
[----:B------:R-:W-:Y:S01]  /*77a0*/  LEA.HI.X R89, R0, UR7, R95, 0x1, P2 ;  /* 0x0000000700597c11 */ /* 0x000fe200090f0c5f */
[----:B------:R-:W5:Y:S05]  /*77b0*/  LDG.E.128 R84, desc[UR8][R84.64] ;  /* 0x0000000854547981 */ /* 0x000f6a000c1e1d00 */
[----:B------:R-:W5:Y:S03]  /*77c0*/  LDG.E.128 R88, desc[UR8][R88.64] ;  /* 0x0000000858587981 */ /* 0x000f66000c1e1d00 */
.L_x_7363:
[----:B------:R-:W-:Y:S05]  /*77d0*/  BSYNC B1 ;  /* 0x0000000000017941 */ /* 0x000fea0003800000 */
.L_x_7362:
[----:B-----5:R-:W-:Y:S01]  /*77e0*/  IMAD.MOV.U32 R0, RZ, RZ, R78 ;  /* 0x000000ffff007224 */ /* 0x020fe200078e004e */
[----:B------:R-:W-:Y:S01]  /*77f0*/  ULOP3.LUT UR4, UR60, 0x1, URZ, 0xfc, !UPT ;  /* 0x000000013c047892 */ /* 0x000fe2000f8efc3f */
[----:B------:R-:W-:Y:S02]  /*7800*/  IMAD.MOV.U32 R3, RZ, RZ, R79 ;  /* 0x000000ffff037224 */ /* 0x000fe400078e004f */
[----:B------:R-:W-:Y:S01]  /*7810*/  IMAD.MOV.U32 R93, RZ, RZ, R76 ;  /* 0x000000ffff5d7224 */ /* 0x000fe200078e004c */
[----:B------:R-:W-:Y:S01]  /*7820*/  UISETP.NE.AND UP0, UPT, UR4, 0x3, UPT ;  /* 0x000000030400788c */ /* 0x000fe2000bf05270 */
[----:B------:R-:W-:Y:S01]  /*7830*/  IMAD.MOV.U32 R94, RZ, RZ, R77 ;  /* 0x000000ffff5e7224 */ /* 0x000fe200078e004d */
[----:B------:R-:W-:Y:S01]  /*7840*/  PRMT R175, R0, 0x5410, R3 ;  /* 0x0000541000af7816 */ /* 0x000fe20000000003 */
[----:B------:R-:W-:Y:S02]  /*7850*/  IMAD.MOV.U32 R0, RZ, RZ, R82 ;  /* 0x000000ffff007224 */ /* 0x000fe400078e0052 */
[----:B------:R-:W-:Y:S01]  /*7860*/  IMAD.MOV.U32 R3, RZ, RZ, R83 ;  /* 0x000000ffff037224 */ /* 0x000fe200078e0053 */
[----:B------:R-:W-:Y:S01]  /*7870*/  PRMT R176, R93, 0x5410, R94 ;  /* 0x000054105db07816 */ /* 0x000fe2000000005e */
[----:B------:R-:W-:Y:S01]  /*7880*/  IMAD.MOV.U32 R93, RZ, RZ, R80 ;  /* 0x000000ffff5d7224 */ /* 0x000fe200078e0050 */
[----:B------:R-:W-:Y:S01]  /*7890*/  PLOP3.LUT P2, PT, PT, PT, UP0, 0x80, 0x0 ;  /* 0x000000000000781c */ /* 0x000fe20003f4f008 */
        /* <DEDUP_REMOVED lines=8> */
[----:B------:R-:W-:Y:S01]  /*7920*/  IMAD.MOV.U32 R0, RZ, RZ, R90 ;  /* 0x000000ffff007224 */ /* 0x000fe200078e005a */
[----:B------:R-:W-:Y:S02]  /*7930*/  MOV R3, R91 ;  /* 0x0000005b00037202 */ /* 0x000fe40000000f00 */
[----:B------:R-:W-:Y:S01]  /*7940*/  PRMT R168, R94, 0x5410, R93 ;  /* 0x000054105ea87816 */ /* 0x000fe2000000005d */
[----:B------:R-:W-:Y:S01]  /*7950*/  IMAD.MOV.U32 R93, RZ, RZ, R88 ;  /* 0x000000ffff5d7224 */ /* 0x000fe200078e0058 */
[----:B------:R-:W-:Y:S01]  /*7960*/  PRMT R167, R3, 0x5410, R0 ;  /* 0x0000541003a77816 */ /* 0x000fe20000000000 */
        /* <DEDUP_REMOVED lines=37> */
[----:B------:R-:W-:Y:S02]  /*7bc0*/  PRMT R186, R186, 0x5410, R93 ;  /* 0x00005410baba7816 */ /* 0x000fe4000000005d */
        /* <DEDUP_REMOVED lines=18> */
[----:B------:R-:W-:Y:S06]  /*7cf0*/  @!P2 BRA `(.L_x_7364) ;  /* 0x000000000004a947 */ /* 0x000fec0003800000 */
[----:B------:R-:W-:Y:S01]  /*7d00*/  BPT.TRAP 0x1 ;  /* 0x000000040000795c */ /* 0x000fe20000300000 */
.L_x_7364:
        /* <DEDUP_REMOVED lines=8> */
.L_x_7665:
[----:B------:R-:W-:Y:S05]  /*7d90*/  BSYNC B1 ;  /* 0x0000000000017941 */ /* 0x000fea0003800000 */
.L_x_7365:
[----:B------:R-:W-:Y:S01]  /*7da0*/  ISETP.GE.OR P4, PT, R22, R4, P0 ;  /* 0x000000041600720c */ /* 0x000fe20000786670 */
[----:B------:R-:W-:Y:S01]  /*7db0*/  BSSY B1, `(.L_x_7367) ;  /* 0x0000095000017945 */ /* 0x000fe20003800000 */
[----:B0-----:R-:W-:-:S11]  /*7dc0*/  IMAD.IADD R151, R150, 0x1, -R122 ;  /* 0x0000000196977824 */ /* 0x001fd600078e0a7a */
[----:B------:R-:W-:Y:S05]  /*7dd0*/  @P4 BRA `(.L_x_7368) ;  /* 0x0000000800484947 */ /* 0x000fea0003800000 */
[----:B------:R-:W3:Y:S01]  /*7de0*/  LDL R92, [R1+0x4] ;  /* 0x00000400015c7983 */ /* 0x000ee20000100800 */
[----:B------:R-:W-:Y:S01]  /*7df0*/  IMAD.SHL.U32 R94, R22, 0x40, RZ ;  /* 0x00000040165e7824 */ /* 0x000fe200078e00ff */
[----:B------:R-:W-:Y:S01]  /*7e00*/  BSSY B2, `(.L_x_7369) ;  /* 0x000007c000027945 */ /* 0x000fe20003800000 */
[----:B------:R-:W0:Y:S03]  /*7e10*/  S2R R96, SR_TID.X ;  /* 0x0000000000607919 */ /* 0x000e260000002100 */
[----:B------:R-:W-:-:S04]  /*7e20*/  LOP3.LUT R94, R94, 0x1c0, RZ, 0xc0, !PT ;  /* 0x000001c05e5e7812 */ /* 0x000fc800078ec0ff */
[----:B------:R-:W-:Y:S01]  /*7e30*/  SHF.R.U32.HI R94, RZ, 0x3, R94 ;  /* 0x00000003ff5e7819 */ /* 0x000fe2000001165e */
[----:B0-----:R-:W-:-:S05]  /*7e40*/  VIADD R96, R96, 0xffffff80 ;  /* 0xffffff8060607836 */ /* 0x001fca0000000000 */
[----:B------:R-:W-:-:S04]  /*7e50*/  SHF.R.S32.HI R95, RZ, 0x1f, R96 ;  /* 0x0000001fff5f7819 */ /* 0x000fc80000011460 */
[----:B------:R-:W-:Y:S01]  /*7e60*/  LEA.HI R95, R95, R96, RZ, 0x6 ;  /* 0x000000605f5f7211 */ /* 0x000fe200078f30ff */
[----:B------:R-:W-:-:S03]  /*7e70*/  IMAD.SHL.U32 R96, R22, 0x40, RZ ;  /* 0x0000004016607824 */ /* 0x000fc600078e00ff */
[----:B------:R-:W-:-:S04]  /*7e80*/  SHF.L.U32 R95, R95, 0x3, RZ ;  /* 0x000000035f5f7819 */ /* 0x000fc800000006ff */
[----:B------:R-:W-:Y:S02]  /*7e90*/  LOP3.LUT R95, R95, 0xfffffe00, RZ, 0xc0, !PT ;  /* 0xfffffe005f5f7812 */ /* 0x000fe400078ec0ff */
[----:B---3--:R-:W-:-:S04]  /*7ea0*/  LOP3.LUT P5, RZ, R92, 0x1, RZ, 0xc0, !PT ;  /* 0x000000015cff7812 */ /* 0x008fc800078ac0ff */
[----:B------:R-:W-:-:S04]  /*7eb0*/  SEL R92, R122, R151, !P5 ;  /* 0x000000977a5c7207 */ /* 0x000fc80006800000 */
[----:B------:R-:W-:-:S04]  /*7ec0*/  SHF.R.S32.HI R93, RZ, 0x1f, R92 ;  /* 0x0000001fff5d7819 */ /* 0x000fc8000001145c */
[----:B------:R-:W-:-:S04]  /*7ed0*/  LEA.HI R92, R93, R92, RZ, 0x4 ;  /* 0x0000005c5d5c7211 */ /* 0x000fc800078f20ff */
[----:B------:R-:W-:-:S04]  /*7ee0*/  LEA.HI.SX32 R92, R92, R10, 0x1c ;  /* 0x0000000a5c5c7211 */ /* 0x000fc800078fe2ff */
[----:B------:R-:W-:Y:S01]  /*7ef0*/  SHF.R.S32.HI R93, RZ, 0x1f, R92 ;  /* 0x0000001fff5d7819 */ /* 0x000fe2000001145c */
[----:B------:R-:W-:-:S03]  /*7f00*/  IMAD.SHL.U32 R174, R92, 0x8, RZ ;  /* 0x000000085cae7824 */ /* 0x000fc600078e00ff */
[----:B------:R-:W-:Y:S02]  /*7f10*/  LEA.HI R92, R93, R92, RZ, 0x3 ;  /* 0x0000005c5d5c7211 */ /* 0x000fe400078f18ff */
[----:B------:R-:W-:Y:S02]  /*7f20*/  LOP3.LUT R93, R174, 0x38, RZ, 0xc0, !PT ;  /* 0x00000038ae5d7812 */ /* 0x000fe400078ec0ff */
        /* <DEDUP_REMOVED lines=10> */
[----:B------:R-:W3:Y:S01]  /*7fd0*/  LDS.128 R92, [R92+0x1e400] ;  /* 0x01e400005c5c7984 */ /* 0x000ee20000000c00 */
[----:B------:R-:W-:Y:S05]  /*7fe0*/  @P3 BRA `(.L_x_7370) ;  /* 0x0000000400743947 */ /* 0x000fea0003800000 */
[--C-:B------:R-:W-:Y:S02]  /*7ff0*/  SHF.R.U64 R44, R44, 0x10, R45.reuse ;  /* 0x000000102c2c7819 */ /* 0x100fe4000000122d */
[----:B------:R-:W-:Y:S02]  /*8000*/  SHF.R.U32.HI R45, RZ, 0x10, R45 ;  /* 0x00000010ff2d7819 */ /* 0x000fe4000001162d */
[C---:B------:R-:W-:Y:S02]  /*8010*/  PRMT R44, R177.reuse, 0x5432, R44 ;  /* 0x00005432b12c7816 */ /* 0x040fe4000000002c */
[----:B------:R-:W-:Y:S02]  /*8020*/  PRMT R45, R177, 0x5410, R45 ;  /* 0x00005410b12d7816 */ /* 0x000fe4000000002d */
[----:B------:R-:W-:Y:S02]  /*8030*/  SHF.R.U64 R46, R46, 0x10, R47 ;  /* 0x000000102e2e7819 */ /* 0x000fe4000000122f */
[----:B------:R-:W-:-:S02]  /*8040*/  SHF.R.U32.HI R177, RZ, 0x10, R49 ;  /* 0x00000010ffb17819 */ /* 0x000fc40000011631 */
[----:B------:R-:W-:Y:S02]  /*8050*/  SHF.R.U64 R48, R48, 0x10, R49 ;  /* 0x0000001030307819 */ /* 0x000fe40000001231 */
[----:B------:R-:W-:Y:S02]  /*8060*/  SHF.R.U64 R49, R50, 0x10, R51 ;  /* 0x0000001032317819 */ /* 0x000fe40000001233 */
[----:B------:R-:W-:Y:S02]  /*8070*/  PRMT R50, R179, 0x5432, R46 ;  /* 0x00005432b3327816 */ /* 0x000fe4000000002e */
[----:B------:R-:W-:Y:S02]  /*8080*/  SHF.R.U32.HI R47, RZ, 0x10, R47 ;  /* 0x00000010ff2f7819 */ /* 0x000fe4000001162f */
[----:B------:R-:W-:Y:S01]  /*8090*/  PRMT R46, R180, 0x5410, R177 ;  /* 0x00005410b42e7816 */ /* 0x000fe200000000b1 */
[----:B------:R-:W-:Y:S01]  /*80a0*/  IMAD.U32 R177, R45, 0x10000, RZ ;  /* 0x000100002db17824 */ /* 0x000fe200078e00ff */
[----:B------:R-:W-:-:S02]  /*80b0*/  SHF.R.U32.HI R51, RZ, 0x10, R51 ;  /* 0x00000010ff337819 */ /* 0x000fc40000011633 */
[----:B------:R-:W-:Y:S01]  /*80c0*/  PRMT R47, R181, 0x5410, R47 ;  /* 0x00005410b52f7816 */ /* 0x000fe2000000002f */
[----:B0-----:R-:W-:Y:S01]  /*80d0*/  IMAD.U32 R181, R97, 0x10000, RZ ;  /* 0x0001000061b57824 */ /* 0x001fe200078e00ff */
[----:B------:R-:W-:Y:S01]  /*80e0*/  PRMT R48, R178, 0x5432, R48 ;  /* 0x00005432b2307816 */ /* 0x000fe20000000030 */
[----:B------:R-:W-:Y:S01]  /*80f0*/  IMAD.U32 R180, R46, 0x10000, RZ ;  /* 0x000100002eb47824 */ /* 0x000fe200078e00ff */
[----:B------:R-:W-:Y:S01]  /*8100*/  PRMT R49, R179, 0x5410, R49 ;  /* 0x00005410b3317816 */ /* 0x000fe20000000031 */
[----:B---3--:R-:W-:Y:S01]  /*8110*/  IMAD.U32 R179, R93, 0x10000, RZ ;  /* 0x000100005db37824 */ /* 0x008fe200078e00ff */
[----:B------:R-:W-:Y:S01]  /*8120*/  PRMT R51, R178, 0x5410, R51 ;  /* 0x00005410b2337816 */ /* 0x000fe20000000033 */
[-C--:B------:R-:W-:Y:S01]  /*8130*/  FMUL.FTZ R178, R181, R180.reuse ;  /* 0x000000b4b5b27220 */ /* 0x080fe20000410000 */
        /* <DEDUP_REMOVED lines=25> */
[C---:B------:R-:W-:Y:S02]  /*82d0*/  FMUL.FTZ R95, R99.reuse, R51 ;  /* 0x00000033635f7220 */ /* 0x040fe40000410000 */
        /* <DEDUP_REMOVED lines=28> */
[-C--:B------:R-:W-:Y:S01]  /*84a0*/  FMUL.FTZ R97, R97, R92.reuse ;  /* 0x0000005c61617220 */ /* 0x080fe20000410000 */
        /* <DEDUP_REMOVED lines=17> */
.L_x_7370:
[----:B------:R-:W-:Y:S05]  /*85c0*/  BSYNC B2 ;  /* 0x0000000000027941 */ /* 0x000fea0003800000 */
.L_x_7369:
[----:B------:R-:W-:Y:S01]  /*85d0*/  SHF.R.S32.HI R44, RZ, 0x1f, R22 ;  /* 0x0000001fff2c7819 */ /* 0x000fe20000011416 */
[----:B------:R-:W-:Y:S01]  /*85e0*/  ULDC.64 UR4, c[0x0][0x2e8] ;  /* 0x0000ba0000047ab9 */ /* 0x000fe20000000a00 */
[----:B------:R-:W-:Y:S01]  /*85f0*/  ISETP.GE.AND P4, PT, R174, R150, PT ;  /* 0x00000096ae00720c */ /* 0x000fe20003f86270 */
[----:B------:R-:W-:Y:S02]  /*8600*/  ULDC.64 UR6, c[0x0][0x208] ;  /* 0x0000820000067ab9 */ /* 0x000fe40000000a00 */
[-C--:B--2---:R-:W-:Y:S02]  /*8610*/  IMAD R46, R44, R138.reuse, RZ ;  /* 0x0000008a2c2e7224 */ /* 0x084fe400078e02ff */
[----:B------:R-:W-:-:S04]  /*8620*/  IMAD.WIDE.U32 R44, R22, R138, R136 ;  /* 0x0000008a162c7225 */ /* 0x000fc800078e0088 */
[----:B------:R-:W-:-:S04]  /*8630*/  IMAD R46, R22, R139, R46 ;  /* 0x0000008b162e7224 */ /* 0x000fc800078e022e */
[----:B------:R-:W-:Y:S01]  /*8640*/  IMAD.IADD R45, R46, 0x1, R45 ;  /* 0x000000012e2d7824 */ /* 0x000fe200078e022d */
[--C-:B------:R-:W-:Y:S02]  /*8650*/  @!P4 SHF.R.S32.HI R47, RZ, 0x1f, R174.reuse ;  /* 0x0000001fff2fc819 */ /* 0x100fe400000114ae */
[----:B------:R-:W-:-:S04]  /*8660*/  @!P4 IADD3 R174, P5, P6, R100, R44, R174 ;  /* 0x0000002c64aec210 */ /* 0x000fc80007ebe0ae */
[----:B------:R-:W-:Y:S02]  /*8670*/  @!P4 IADD3.X R47, R14, R45, R47, P5, P6 ;  /* 0x0000002d0e2fc210 */ /* 0x000fe40002fec42f */
[----:B------:R-:W-:-:S04]  /*8680*/  IADD3 R46, P5, P6, R100, R44, R20 ;  /* 0x0000002c642e7210 */ /* 0x000fc80007ebe014 */
[----:B------:R-:W-:Y:S02]  /*8690*/  IADD3.X R45, R14, R45, R9, P5, P6 ;  /* 0x0000002d0e2d7210 */ /* 0x000fe40002fec409 */
[----:B------:R-:W-:-:S04]  /*86a0*/  LEA R44, P5, R46, UR4, 0x1 ;  /* 0x000000042e2c7c11 */ /* 0x000fc8000f8a08ff */
[----:B------:R-:W-:Y:S02]  /*86b0*/  LEA.HI.X R45, R46, UR5, R45, 0x1, P5 ;  /* 0x000000052e2d7c11 */ /* 0x000fe4000a8f0c2d */
[----:B------:R-:W-:-:S03]  /*86c0*/  @!P4 LEA R46, P5, R174, UR4, 0x1 ;  /* 0x00000004ae2ecc11 */ /* 0x000fc6000f8a08ff */
[----:B---3--:R3:W-:Y:S01]  /*86d0*/  STG.E.128 desc[UR6][R44.64], R92 ;  /* 0x0000005c2c007986 */ /* 0x0087e2000c101d06 */
[----:B------:R-:W-:-:S05]  /*86e0*/  @!P4 LEA.HI.X R47, R174, UR5, R47, 0x1, P5 ;  /* 0x00000005ae2fcc11 */ /* 0x000fca000a8f0c2f */
[----:B0-----:R3:W-:Y:S04]  /*86f0*/  @!P4 STG.E.128 desc[UR6][R46.64], R96 ;  /* 0x000000602e00c986 */ /* 0x0017e8000c101d06 */
.L_x_7368:
[----:B------:R-:W-:Y:S05]  /*8700*/  BSYNC B1 ;  /* 0x0000000000017941 */ /* 0x000fea0003800000 */
.L_x_7367:
[----:B---3--:R-:W-:Y:S01]  /*8710*/  VIADD R46, R22, 0x20 ;  /* 0x00000020162e7836 */ /* 0x008fe20000000000 */
[----:B------:R-:W-:Y:S04]  /*8720*/  BSSY B1, `(.L_x_7371) ;  /* 0x0000090000017945 */ /* 0x000fe80003800000 */
[----:B------:R-:W-:-:S13]  /*8730*/  ISETP.GE.OR P4, PT, R46, R4, P0 ;  /* 0x000000042e00720c */ /* 0x000fda0000786670 */
[----:B------:R-:W-:Y:S05]  /*8740*/  @P4 BRA `(.L_x_7372) ;  /* 0x0000000800344947 */ /* 0x000fea0003800000 */
[----:B------:R-:W3:Y:S04]  /*8750*/  LDL R44, [R1+0x4] ;  /* 0x00000400012c7983 */ /* 0x000ee80000100800 */
[----:B------:R-:W4:Y:S01]  /*8760*/  LDL R47, [R1+0x3c] ;  /* 0x00003c00012f7983 */ /* 0x000f220000100800 */
[----:B--2---:R-:W-:Y:S01]  /*8770*/  IMAD.WIDE.U32 R92, R46, R138, R136 ;  /* 0x0000008a2e5c7225 */ /* 0x004fe200078e0088 */
[----:B------:R-:W-:Y:S03]  /*8780*/  BSSY B2, `(.L_x_7373) ;  /* 0x000007d000027945 */ /* 0x000fe60003800000 */
[----:B------:R-:W-:Y:S01]  /*8790*/  VIADD R48, R22, 0x20 ;  /* 0x0000002016307836 */ /* 0x000fe20000000000 */
[----:B------:R-:W-:-:S03]  /*87a0*/  IADD3 R94, P4, P5, R100, R92, R20 ;  /* 0x0000005c645e7210 */ /* 0x000fc60007d9e014 */
[----:B------:R-:W-:-:S05]  /*87b0*/  IMAD.SHL.U32 R48, R48, 0x40, RZ ;  /* 0x0000004030307824 */ /* 0x000fca00078e00ff */
[----:B------:R-:W-:Y:S02]  /*87c0*/  LOP3.LUT R48, R48, 0x1c0, RZ, 0xc0, !PT ;  /* 0x000001c030307812 */ /* 0x000fe400078ec0ff */
[----:B---3--:R-:W-:Y:S01]  /*87d0*/  LOP3.LUT P6, RZ, R44, 0x1, RZ, 0xc0, !PT ;  /* 0x000000012cff7812 */ /* 0x008fe200078cc0ff */
[----:B------:R-:W-:-:S04]  /*87e0*/  IMAD R44, R155, R138, RZ ;  /* 0x0000008a9b2c7224 */ /* 0x000fc800078e02ff */
[----:B------:R-:W-:Y:S01]  /*87f0*/  IMAD R45, R46, R139, R44 ;  /* 0x0000008b2e2d7224 */ /* 0x000fe200078e022c */
[----:B------:R-:W-:Y:S01]  /*8800*/  SEL R44, R122, R151, !P6 ;  /* 0x000000977a2c7207 */ /* 0x000fe20007000000 */
[----:B------:R-:W-:Y:S02]  /*8810*/  VIADD R46, R22, 0x20 ;  /* 0x00000020162e7836 */ /* 0x000fe40000000000 */
[----:B------:R-:W-:Y:S01]  /*8820*/  IMAD.IADD R96, R93, 0x1, R45 ;  /* 0x000000015d607824 */ /* 0x000fe200078e022d */
[----:B------:R-:W-:Y:S01]  /*8830*/  SHF.R.S32.HI R45, RZ, 0x1f, R44 ;  /* 0x0000001fff2d7819 */ /* 0x000fe2000001142c */
[----:B------:R-:W-:-:S03]  /*8840*/  IMAD.SHL.U32 R46, R46, 0x40, RZ ;  /* 0x000000402e2e7824 */ /* 0x000fc600078e00ff */
[----:B------:R-:W-:Y:S02]  /*8850*/  LEA.HI R45, R45, R44, RZ, 0x4 ;  /* 0x0000002c2d2d7211 */ /* 0x000fe400078f20ff */
[----:B------:R-:W-:Y:S02]  /*8860*/  LOP3.LUT R46, R46, 0x1c0, RZ, 0xc0, !PT ;  /* 0x000001c02e2e7812 */ /* 0x000fe400078ec0ff */
[----:B------:R-:W-:Y:S02]  /*8870*/  LEA.HI.SX32 R97, R45, R10, 0x1c ;  /* 0x0000000a2d617211 */ /* 0x000fe400078fe2ff */
[----:B------:R-:W-:Y:S02]  /*8880*/  SHF.R.U32.HI R46, RZ, 0x3, R46 ;  /* 0x00000003ff2e7819 */ /* 0x000fe4000001162e */
[----:B------:R-:W-:Y:S02]  /*8890*/  SHF.R.S32.HI R45, RZ, 0x1f, R97 ;  /* 0x0000001fff2d7819 */ /* 0x000fe40000011461 */
[----:B------:R-:W-:-:S02]  /*88a0*/  IADD3.X R95, R14, R96, R9, P4, P5 ;  /* 0x000000600e5f7210 */ /* 0x000fc400027ea409 */
[----:B------:R-:W-:Y:S01]  /*88b0*/  LEA.HI R45, R45, R97, RZ, 0x3 ;  /* 0x000000612d2d7211 */ /* 0x000fe200078f18ff */
[----:B------:R-:W-:-:S03]  /*88c0*/  IMAD.SHL.U32 R97, R97, 0x8, RZ ;  /* 0x0000000861617824 */ /* 0x000fc600078e00ff */
[----:B------:R-:W-:Y:S02]  /*88d0*/  SHF.R.S32.HI R45, RZ, 0x3, R45 ;  /* 0x00000003ff2d7819 */ /* 0x000fe4000001142d */
[----:B------:R-:W-:-:S03]  /*88e0*/  LOP3.LUT R44, R48, 0x38, R97, 0xf8, !PT ;  /* 0x00000038302c7812 */ /* 0x000fc600078ef861 */
[----:B----4-:R-:W-:Y:S01]  /*88f0*/  IMAD R45, R45, 0x2c00, R47 ;  /* 0x00002c002d2d7824 */ /* 0x010fe200078e022f */
        /* <DEDUP_REMOVED lines=12> */
[----:B------:R-:W-:Y:S02]  /*89c0*/  SHF.R.U64 R53, R54, 0x10, R55 ;  /* 0x0000001036357819 */ /* 0x000fe40000001237 */
[--C-:B------:R-:W-:Y:S02]  /*89d0*/  SHF.R.U64 R54, R56, 0x10, R57.reuse ;  /* 0x0000001038367819 */ /* 0x100fe40000001239 */
[----:B------:R-:W-:Y:S02]  /*89e0*/  SHF.R.U32.HI R57, RZ, 0x10, R57 ;  /* 0x00000010ff397819 */ /* 0x000fe40000011639 */
[----:B------:R-:W-:-:S02]  /*89f0*/  SHF.R.U32.HI R99, RZ, 0x10, R55 ;  /* 0x00000010ff637819 */ /* 0x000fc40000011637 */
[----:B------:R-:W-:Y:S02]  /*8a00*/  PRMT R55, R188, 0x5410, R53 ;  /* 0x00005410bc377816 */ /* 0x000fe40000000035 */
[----:B------:R-:W-:Y:S01]  /*8a10*/  PRMT R53, R190, 0x5410, R57 ;  /* 0x00005410be357816 */ /* 0x000fe20000000039 */
[----:B--2---:R-:W-:Y:S01]  /*8a20*/  IMAD.U32 R57, R45, 0x10000, RZ ;  /* 0x000100002d397824 */ /* 0x004fe200078e00ff */
[----:B------:R-:W-:Y:S02]  /*8a30*/  PRMT R52, R189, 0x5432, R52 ;  /* 0x00005432bd347816 */ /* 0x000fe40000000034 */
[--C-:B------:R-:W-:Y:S01]  /*8a40*/  SHF.R.U64 R56, R58, 0x10, R59.reuse ;  /* 0x000000103a387819 */ /* 0x100fe2000000123b */
[----:B------:R-:W-:Y:S01]  /*8a50*/  IMAD.U32 R174, R53, 0x10000, RZ ;  /* 0x0001000035ae7824 */ /* 0x000fe200078e00ff */
[----:B------:R-:W-:Y:S01]  /*8a60*/  SHF.R.U32.HI R58, RZ, 0x10, R59 ;  /* 0x00000010ff3a7819 */ /* 0x000fe2000001163b */
[----:B------:R-:W-:Y:S01]  /*8a70*/  IMAD.U32 R59, R52, 0x10000, RZ ;  /* 0x00010000343b7824 */ /* 0x000fe200078e00ff */
[----:B------:R-:W-:Y:S01]  /*8a80*/  LOP3.LUT R49, R49, 0xffff0000, RZ, 0xc0, !PT ;  /* 0xffff000031317812 */ /* 0x000fe200078ec0ff */
[----:B------:R-:W-:Y:S01]  /*8a90*/  FMUL.FTZ R178, R177, R174 ;  /* 0x000000aeb1b27220 */ /* 0x000fe20000410000 */
[----:B------:R-:W-:Y:S01]  /*8aa0*/  PRMT R99, R189, 0x5410, R99 ;  /* 0x00005410bd637816 */ /* 0x000fe20000000063 */
[-C--:B------:R-:W-:Y:S01]  /*8ab0*/  FMUL.FTZ R177, R177, R59.reuse ;  /* 0x0000003bb1b17220 */ /* 0x080fe20000410000 */
[----:B------:R-:W-:Y:S01]  /*8ac0*/  PRMT R98, R188, 0x5432, R98 ;  /* 0x00005432bc627816 */ /* 0x000fe20000000062 */
[----:B------:R-:W-:-:S02]  /*8ad0*/  FFMA.FTZ R59, R57, R59, -R178 ;  /* 0x0000003b393b7223 */ /* 0x000fc400000108b2 */
[----:B------:R-:W-:Y:S01]  /*8ae0*/  FFMA.FTZ R57, R57, R174, R177 ;  /* 0x000000ae39397223 */ /* 0x000fe200000100b1 */
[----:B------:R-:W-:Y:S02]  /*8af0*/  LOP3.LUT R174, R53, 0xffff0000, RZ, 0xc0, !PT ;  /* 0xffff000035ae7812 */ /* 0x000fe400078ec0ff */
[----:B------:R-:W-:Y:S02]  /*8b00*/  LOP3.LUT R177, R52, 0xffff0000, RZ, 0xc0, !PT ;  /* 0xffff000034b17812 */ /* 0x000fe400078ec0ff */
[----:B------:R-:W-:Y:S01]  /*8b10*/  LOP3.LUT R52, R45, 0xffff0000, RZ, 0xc0, !PT ;  /* 0xffff00002d347812 */ /* 0x000fe200078ec0ff */
[CC--:B------:R-:W-:Y:S02]  /*8b20*/  FMUL.FTZ R53, R49.reuse, R174.reuse ;  /* 0x000000ae31357220 */ /* 0x0c0fe40000410000 */
[-C--:B------:R-:W-:Y:S01]  /*8b30*/  FMUL.FTZ R45, R49, R177.reuse ;  /* 0x000000b1312d7220 */ /* 0x080fe20000410000 */
[----:B------:R-:W-:Y:S01]  /*8b40*/  PRMT R49, R192, 0x5432, R54 ;  /* 0x00005432c0317816 */ /* 0x000fe20000000036 */
[C---:B------:R-:W-:Y:S01]  /*8b50*/  FFMA.FTZ R53, R52.reuse, R177, -R53 ;  /* 0x000000b134357223 */ /* 0x040fe20000010835 */
[----:B------:R-:W-:Y:S01]  /*8b60*/  SHF.L.U32 R177, R51, 0x10, RZ ;  /* 0x0000001033b17819 */ /* 0x000fe200000006ff */
[----:B------:R-:W-:Y:S01]  /*8b70*/  FFMA.FTZ R52, R52, R174, R45 ;  /* 0x000000ae34347223 */ /* 0x000fe2000001002d */
[----:B------:R-:W-:Y:S01]  /*8b80*/  PRMT R45, R191, 0x5432, R58 ;  /* 0x00005432bf2d7816 */ /* 0x000fe2000000003a */
[----:B------:R-:W-:Y:S01]  /*8b90*/  IMAD.U32 R58, R99, 0x10000, RZ ;  /* 0x00010000633a7824 */ /* 0x000fe200078e00ff */
[----:B------:R-:W-:Y:S01]  /*8ba0*/  PRMT R54, R190, 0x5432, R56 ;  /* 0x00005432be367816 */ /* 0x000fe20000000038 */
[----:B------:R-:W-:Y:S01]  /*8bb0*/  IMAD.U32 R56, R47, 0x10000, RZ ;  /* 0x000100002f387824 */ /* 0x000fe200078e00ff */
[----:B------:R-:W-:Y:S01]  /*8bc0*/  LOP3.LUT R51, R51, 0xffff0000, RZ, 0xc0, !PT ;  /* 0xffff000033337812 */ /* 0x000fe200078ec0ff */
[----:B------:R-:W-:Y:S01]  /*8bd0*/  IMAD.U32 R174, R45, 0x10000, RZ ;  /* 0x000100002dae7824 */ /* 0x000fe200078e00ff */
[----:B------:R-:W-:-:S02]  /*8be0*/  F2FP.BF16.F32.PACK_AB R53, R53, R59 ;  /* 0x0000003b3535723e */ /* 0x000fc400000010ff */
[----:B------:R-:W-:Y:S01]  /*8bf0*/  F2FP.BF16.F32.PACK_AB R52, R52, R57 ;  /* 0x000000393434723e */ /* 0x000fe200000010ff */
[C---:B------:R-:W-:Y:S01]  /*8c00*/  FMUL.FTZ R178, R177.reuse, R174 ;  /* 0x000000aeb1b27220 */ /* 0x040fe20000410000 */
[----:B------:R-:W-:-:S03]  /*8c10*/  FMUL.FTZ R177, R177, R58 ;  /* 0x0000003ab1b17220 */ /* 0x000fc60000410000 */
[C---:B------:R-:W-:Y:S01]  /*8c20*/  FFMA.FTZ R58, R56.reuse, R58, -R178 ;  /* 0x0000003a383a7223 */ /* 0x040fe200000108b2 */
[----:B------:R-:W-:Y:S01]  /*8c30*/  FFMA.FTZ R56, R56, R174, R177 ;  /* 0x000000ae38387223 */ /* 0x000fe200000100b1 */
[----:B------:R-:W-:Y:S01]  /*8c40*/  LOP3.LUT R174, R99, 0xffff0000, RZ, 0xc0, !PT ;  /* 0xffff000063ae7812 */ /* 0x000fe200078ec0ff */
[C---:B------:R-:W-:Y:S01]  /*8c50*/  IMAD.U32 R177, R98.reuse, 0x10000, RZ ;  /* 0x0001000062b17824 */ /* 0x040fe200078e00ff */
[----:B------:R-:W-:Y:S02]  /*8c60*/  LOP3.LUT R99, R45, 0xffff0000, RZ, 0xc0, !PT ;  /* 0xffff00002d637812 */ /* 0x000fe400078ec0ff */
[----:B------:R-:W-:Y:S02]  /*8c70*/  LOP3.LUT R45, R47, 0xffff0000, RZ, 0xc0, !PT ;  /* 0xffff00002f2d7812 */ /* 0x000fe400078ec0ff */
[----:B------:R-:W-:Y:S01]  /*8c80*/  LOP3.LUT R98, R98, 0xffff0000, RZ, 0xc0, !PT ;  /* 0xffff000062627812 */ /* 0x000fe200078ec0ff */
        /* <DEDUP_REMOVED lines=8> */
[----:B------:R-:W-:Y:S01]  /*8d10*/  IMAD.U32 R51, R44, 0x10000, RZ ;  /* 0x000100002c337824 */ /* 0x000fe200078e00ff */
[----:B------:R-:W-:Y:S01]  /*8d20*/  F2FP.BF16.F32.PACK_AB R56, R45, R56 ;  /* 0x000000382d38723e */ /* 0x000fe200000010ff */
[C---:B------:R-:W-:Y:S01]  /*8d30*/  FMUL.FTZ R178, R174.reuse, R99 ;  /* 0x00000063aeb27220 */ /* 0x040fe20000410000 */
[----:B------:R-:W-:Y:S01]  /*8d40*/  FMUL.FTZ R174, R174, R177 ;  /* 0x000000b1aeae7220 */ /* 0x000fe20000410000 */
[----:B------:R-:W-:Y:S01]  /*8d50*/  F2FP.BF16.F32.PACK_AB R47, R47, R58 ;  /* 0x0000003a2f2f723e */ /* 0x000fe200000010ff */
[----:B------:R-:W-:-:S02]  /*8d60*/  IMAD.MOV.U32 R45, RZ, RZ, R53 ;  /* 0x000000ffff2d7224 */ /* 0x000fc400078e0035 */
[C---:B------:R-:W-:Y:S01]  /*8d70*/  FFMA.FTZ R178, R51.reuse, R177, -R178 ;  /* 0x000000b133b27223 */ /* 0x040fe200000108b2 */
[----:B------:R-:W-:Y:S01]  /*8d80*/  FFMA.FTZ R174, R51, R99, R174 ;  /* 0x0000006333ae7223 */ /* 0x000fe200000100ae */
[----:B------:R-:W-:Y:S01]  /*8d90*/  LOP3.LUT R51, R44, 0xffff0000, RZ, 0xc0, !PT ;  /* 0xffff00002c337812 */ /* 0x000fe200078ec0ff */
[CC--:B------:R-:W-:Y:S01]  /*8da0*/  FMUL.FTZ R44, R48.reuse, R49.reuse ;  /* 0x00000031302c7220 */ /* 0x0c0fe20000410000 */
[-C--:B------:R-:W-:Y:S01]  /*8db0*/  FMUL.FTZ R48, R48, R98.reuse ;  /* 0x0000006230307220 */ /* 0x080fe20000410000 */
[C---:B------:R-:W-:Y:S01]  /*8dc0*/  IMAD.U32 R177, R50.reuse, 0x10000, RZ ;  /* 0x0001000032b17824 */ /* 0x040fe200078e00ff */
[----:B------:R-:W-:Y:S01]  /*8dd0*/  LOP3.LUT R50, R50, 0xffff0000, RZ, 0xc0, !PT ;  /* 0xffff000032327812 */ /* 0x000fe200078ec0ff */
[C---:B------:R-:W-:Y:S01]  /*8de0*/  FFMA.FTZ R44, R51.reuse, R98, -R44 ;  /* 0x00000062332c7223 */ /* 0x040fe2000001082c */
        /* <DEDUP_REMOVED lines=17> */
[----:B------:R-:W-:-:S03]  /*8f00*/  F2FP.BF16.F32.PACK_AB R48, R48, R174 ;  /* 0x000000ae3030723e */ /* 0x000fc600000010ff */
[----:B------:R-:W-:Y:S01]  /*8f10*/  F2FP.BF16.F32.PACK_AB R99, R49, R99 ;  /* 0x000000633163723e */ /* 0x000fe200000010ff */
[----:B------:R-:W-:Y:S01]  /*8f20*/  IMAD.MOV.U32 R49, RZ, RZ, R52 ;  /* 0x000000ffff317224 */ /* 0x000fe200078e0034 */
[----:B------:R-:W-:-:S03]  /*8f30*/  F2FP.BF16.F32.PACK_AB R50, R50, R177 ;  /* 0x000000b13232723e */ /* 0x000fc600000010ff */
[----:B------:R-:W-:-:S07]  /*8f40*/  IMAD.MOV.U32 R46, RZ, RZ, R99 ;  /* 0x000000ffff2e7224 */ /* 0x000fce00078e0063 */
.L_x_7374:
[----:B------:R-:W-:Y:S05]  /*8f50*/  BSYNC B2 ;  /* 0x0000000000027941 */ /* 0x000fea0003800000 */
.L_x_7373:
[----:B------:R-:W-:Y:S01]  /*8f60*/  ISETP.GE.AND P4, PT, R97, R150, PT ;  /* 0x000000966100720c */ /* 0x000fe20003f86270 */
[----:B------:R-:W-:Y:S01]  /*8f70*/  ULDC.64 UR4, c[0x0][0x2e8] ;  /* 0x0000ba0000047ab9 */ /* 0x000fe20000000a00 */
[----:B------:R-:W-:-:S11]  /*8f80*/  ULDC.64 UR6, c[0x0][0x208] ;  /* 0x0000820000067ab9 */ /* 0x000fd60000000a00 */
[--C-:B------:R-:W-:Y:S02]  /*8f90*/  @!P4 SHF.R.S32.HI R52, RZ, 0x1f, R97.reuse ;  /* 0x0000001fff34c819 */ /* 0x100fe40000011461 */
[----:B------:R-:W-:-:S04]  /*8fa0*/  @!P4 IADD3 R92, P5, P6, R100, R92, R97 ;  /* 0x0000005c645cc210 */ /* 0x000fc80007ebe061 */
[----:B------:R-:W-:Y:S02]  /*8fb0*/  @!P4 IADD3.X R96, R14, R96, R52, P5, P6 ;  /* 0x000000600e60c210 */ /* 0x000fe40002fec434 */
[----:B------:R-:W-:-:S04]  /*8fc0*/  LEA R52, P5, R94, UR4, 0x1 ;  /* 0x000000045e347c11 */ /* 0x000fc8000f8a08ff */
[----:B------:R-:W-:Y:S02]  /*8fd0*/  LEA.HI.X R53, R94, UR5, R95, 0x1, P5 ;  /* 0x000000055e357c11 */ /* 0x000fe4000a8f0c5f */
[----:B------:R-:W-:-:S03]  /*8fe0*/  @!P4 LEA R54, P5, R92, UR4, 0x1 ;  /* 0x000000045c36cc11 */ /* 0x000fc6000f8a08ff */
[----:B--2---:R3:W-:Y:S01]  /*8ff0*/  STG.E.128 desc[UR6][R52.64], R44 ;  /* 0x0000002c34007986 */ /* 0x0047e2000c101d06 */
[----:B------:R-:W-:-:S05]  /*9000*/  @!P4 LEA.HI.X R55, R92, UR5, R96, 0x1, P5 ;  /* 0x000000055c37cc11 */ /* 0x000fca000a8f0c60 */
[----:B0-----:R3:W-:Y:S04]  /*9010*/  @!P4 STG.E.128 desc[UR6][R54.64], R48 ;  /* 0x000000303600c986 */ /* 0x0017e8000c101d06 */
.L_x_7372:
[----:B------:R-:W-:Y:S05]  /*9020*/  BSYNC B1 ;  /* 0x0000000000017941 */ /* 0x000fea0003800000 */
.L_x_7371:
        /* <DEDUP_REMOVED lines=9> */
[----:B------:R-:W-:Y:S01]  /*90c0*/  IADD3 R54, P4, P5, R100, R52, R20 ;  /* 0x0000003464367210 */ /* 0x000fe20007d9e014 */
[----:B------:R-:W-:-:S02]  /*90d0*/  VIADD R48, R22, 0x40 ;  /* 0x0000004016307836 */ /* 0x000fc40000000000 */
[----:B------:R-:W-:Y:S02]  /*90e0*/  IMAD.SHL.U32 R46, R46, 0x40, RZ ;  /* 0x000000402e2e7824 */ /* 0x000fe400078e00ff */
[----:B------:R-:W-:-:S03]  /*90f0*/  IMAD.SHL.U32 R48, R48, 0x40, RZ ;  /* 0x0000004030307824 */ /* 0x000fc600078e00ff */
[----:B------:R-:W-:Y:S02]  /*9100*/  LOP3.LUT R46, R46, 0x1c0, RZ, 0xc0, !PT ;  /* 0x000001c02e2e7812 */ /* 0x000fe400078ec0ff */
[----:B------:R-:W-:Y:S02]  /*9110*/  LOP3.LUT R48, R48, 0x1c0, RZ, 0xc0, !PT ;  /* 0x000001c030307812 */ /* 0x000fe400078ec0ff */
[----:B------:R-:W-:Y:S02]  /*9120*/  SHF.R.U32.HI R46, RZ, 0x3, R46 ;  /* 0x00000003ff2e7819 */ /* 0x000fe4000001162e */
[----:B---3--:R-:W-:Y:S01]  /*9130*/  LOP3.LUT P6, RZ, R44, 0x1, RZ, 0xc0, !PT ;  /* 0x000000012cff7812 */ /* 0x008fe200078cc0ff */
[----:B------:R-:W-:-:S04]  /*9140*/  IMAD R44, R154, R138, RZ ;  /* 0x0000008a9a2c7224 */ /* 0x000fc800078e02ff */
[----:B------:R-:W-:Y:S01]  /*9150*/  IMAD R45, R45, R139, R44 ;  /* 0x0000008b2d2d7224 */ /* 0x000fe200078e022c */
[----:B------:R-:W-:-:S03]  /*9160*/  SEL R44, R122, R151, !P6 ;  /* 0x000000977a2c7207 */ /* 0x000fc60007000000 */
[----:B------:R-:W-:Y:S01]  /*9170*/  IMAD.IADD R56, R53, 0x1, R45 ;  /* 0x0000000135387824 */ /* 0x000fe200078e022d */
[----:B------:R-:W-:-:S04]  /*9180*/  SHF.R.S32.HI R45, RZ, 0x1f, R44 ;  /* 0x0000001fff2d7819 */ /* 0x000fc8000001142c */
[----:B------:R-:W-:Y:S02]  /*9190*/  LEA.HI R45, R45, R44, RZ, 0x4 ;  /* 0x0000002c2d2d7211 */ /* 0x000fe400078f20ff */
[----:B------:R-:W-:Y:S02]  /*91a0*/  IADD3.X R55, R14, R56, R9, P4, P5 ;  /* 0x000000380e377210 */ /* 0x000fe400027ea409 */
[----:B------:R-:W-:-:S04]  /*91b0*/  LEA.HI.SX32 R45, R45, R10, 0x1c ;  /* 0x0000000a2d2d7211 */ /* 0x000fc800078fe2ff */
[----:B------:R-:W-:Y:S01]  /*91c0*/  SHF.R.S32.HI R44, RZ, 0x1f, R45 ;  /* 0x0000001fff2c7819 */ /* 0x000fe2000001142d */
[----:B------:R-:W-:-:S03]  /*91d0*/  IMAD.SHL.U32 R57, R45, 0x8, RZ ;  /* 0x000000082d397824 */ /* 0x000fc600078e00ff */
[----:B------:R-:W-:-:S04]  /*91e0*/  LEA.HI R44, R44, R45, RZ, 0x3 ;  /* 0x0000002d2c2c7211 */ /* 0x000fc800078f18ff */
[----:B------:R-:W-:Y:S02]  /*91f0*/  SHF.R.S32.HI R45, RZ, 0x3, R44 ;  /* 0x00000003ff2d7819 */ /* 0x000fe4000001142c */
[----:B------:R-:W-:-:S03]  /*9200*/  LOP3.LUT R44, R48, 0x38, R57, 0xf8, !PT ;  /* 0x00000038302c7812 */ /* 0x000fc600078ef839 */
[----:B----4-:R-:W-:Y:S01]  /*9210*/  IMAD R45, R45, 0x2c00, R47 ;  /* 0x00002c002d2d7824 */ /* 0x010fe200078e022f */
        /* <DEDUP_REMOVED lines=19> */
[----:B------:R-:W-:Y:S01]  /*9350*/  IMAD.U32 R59, R187, 0x10000, RZ ;  /* 0x00010000bb3b7824 */ /* 0x000fe200078e00ff */
[----:B------:R-:W-:-:S02]  /*9360*/  LOP3.LUT R45, R45, 0xffff0000, RZ, 0xc0, !PT ;  /* 0xffff00002d2d7812 */ /* 0x000fc400078ec0ff */
[----:B------:R-:W-:Y:S01]  /*9370*/  SHF.R.U64 R60, R60, 0x10, R61 ;  /* 0x000000103c3c7819 */ /* 0x000fe2000000123d */
[C---:B------:R-:W-:Y:S01]  /*9380*/  FMUL.FTZ R95, R94.reuse, R59 ;  /* 0x0000003b5e5f7220 */ /* 0x040fe20000410000 */
[-C--:B------:R-:W-:Y:S01]  /*9390*/  FMUL.FTZ R94, R94, R93.reuse ;  /* 0x0000005d5e5e7220 */ /* 0x080fe20000410000 */
[----:B------:R-:W-:Y:S02]  /*93a0*/  LOP3.LUT R61, R51, 0xffff0000, RZ, 0xc0, !PT ;  /* 0xffff0000333d7812 */ /* 0x000fe400078ec0ff */
[C---:B------:R-:W-:Y:S01]  /*93b0*/  FFMA.FTZ R93, R92.reuse, R93, -R95 ;  /* 0x0000005d5c5d7223 */ /* 0x040fe2000001085f */
[----:B------:R-:W-:Y:S01]  /*93c0*/  FFMA.FTZ R92, R92, R59, R94 ;  /* 0x0000003b5c5c7223 */ /* 0x000fe2000001005e */
        /* <DEDUP_REMOVED lines=9> */
[C---:B------:R-:W-:Y:S01]  /*9460*/  IMAD.U32 R94, R47.reuse, 0x10000, RZ ;  /* 0x000100002f5e7824 */ /* 0x040fe200078e00ff */
[----:B------:R-:W-:Y:S02]  /*9470*/  SHF.R.U32.HI R59, RZ, 0x10, R63 ;  /* 0x00000010ff3b7819 */ /* 0x000fe4000001163f */
[C---:B------:R-:W-:Y:S02]  /*9480*/  PRMT R49, R186.reuse, 0x5410, R49 ;  /* 0x00005410ba317816 */ /* 0x040fe40000000031 */
[----:B------:R-:W-:Y:S02]  /*9490*/  PRMT R59, R186, 0x5432, R59 ;  /* 0x00005432ba3b7816 */ /* 0x000fe4000000003b */
[----:B------:R-:W-:Y:S01]  /*94a0*/  LOP3.LUT R47, R47, 0xffff0000, RZ, 0xc0, !PT ;  /* 0xffff00002f2f7812 */ /* 0x000fe200078ec0ff */
[C---:B------:R-:W-:Y:S01]  /*94b0*/  IMAD.U32 R95, R49.reuse, 0x10000, RZ ;  /* 0x00010000315f7824 */ /* 0x040fe200078e00ff */
[----:B------:R-:W-:Y:S01]  /*94c0*/  LOP3.LUT R49, R49, 0xffff0000, RZ, 0xc0, !PT ;  /* 0xffff000031317812 */ /* 0x000fe200078ec0ff */
[C---:B------:R-:W-:Y:S01]  /*94d0*/  IMAD.U32 R96, R59.reuse, 0x10000, RZ ;  /* 0x000100003b607824 */ /* 0x040fe200078e00ff */
[----:B------:R-:W-:Y:S01]  /*94e0*/  LOP3.LUT R59, R59, 0xffff0000, RZ, 0xc0, !PT ;  /* 0xffff00003b3b7812 */ /* 0x000fe200078ec0ff */
[----:B------:R-:W-:Y:S01]  /*94f0*/  FMUL.FTZ R97, R98, R95 ;  /* 0x0000005f62617220 */ /* 0x000fe20000410000 */
[----:B------:R-:W-:Y:S01]  /*9500*/  SHF.R.U64 R66, R66, 0x10, R67 ;  /* 0x0000001042427819 */ /* 0x000fe20000001243 */
[C---:B------:R-:W-:Y:S01]  /*9510*/  FMUL.FTZ R51, R61.reuse, R49 ;  /* 0x000000313d337220 */ /* 0x040fe20000410000 */
[-C--:B------:R-:W-:Y:S01]  /*9520*/  FMUL.FTZ R98, R98, R96.reuse ;  /* 0x0000006062627220 */ /* 0x080fe20000410000 */
[-C--:B------:R-:W-:Y:S01]  /*9530*/  FMUL.FTZ R61, R61, R59.reuse ;  /* 0x0000003b3d3d7220 */ /* 0x080fe20000410000 */
        /* <DEDUP_REMOVED lines=16> */
[----:B------:R-:W-:Y:S01]  /*9640*/  FMUL.FTZ R47, R48, R64 ;  /* 0x00000040302f7220 */ /* 0x000fe20000410000 */
[----:B------:R-:W-:Y:S01]  /*9650*/  SHF.R.U64 R63, R62, 0x10, R63 ;  /* 0x000000103e3f7819 */ /* 0x000fe2000000123f */
[-C--:B------:R-:W-:Y:S01]  /*9660*/  FMUL.FTZ R48, R48, R60.reuse ;  /* 0x0000003c30307220 */ /* 0x080fe20000410000 */
[----:B------:R-:W-:Y:S01]  /*9670*/  PRMT R185, R185, 0x5410, R66 ;  /* 0x00005410b9b97816 */ /* 0x000fe20000000042 */
[----:B------:R-:W-:Y:S01]  /*9680*/  FFMA.FTZ R47, R44, R60, -R47 ;  /* 0x0000003c2c2f7223 */ /* 0x000fe2000001082f */
[----:B------:R-:W-:Y:S01]  /*9690*/  PRMT R184, R184, 0x5410, R63 ;  /* 0x00005410b8b87816 */ /* 0x000fe2000000003f */
[----:B------:R-:W-:Y:S01]  /*96a0*/  FFMA.FTZ R49, R44, R64, R48 ;  /* 0x000000402c317223 */ /* 0x000fe20000010030 */
[C---:B------:R-:W-:Y:S01]  /*96b0*/  IMAD.U32 R48, R50.reuse, 0x10000, RZ ;  /* 0x0001000032307824 */ /* 0x040fe200078e00ff */
[----:B------:R-:W-:Y:S01]  /*96c0*/  LOP3.LUT R50, R50, 0xffff0000, RZ, 0xc0, !PT ;  /* 0xffff000032327812 */ /* 0x000fe200078ec0ff */
[C---:B------:R-:W-:Y:S01]  /*96d0*/  IMAD.U32 R59, R185.reuse, 0x10000, RZ ;  /* 0x00010000b93b7824 */ /* 0x040fe200078e00ff */
[----:B------:R-:W-:Y:S01]  /*96e0*/  SHF.L.U32 R67, R184, 0x10, RZ ;  /* 0x00000010b8437819 */ /* 0x000fe200000006ff */
[----:B------:R-:W-:Y:S01]  /*96f0*/  IMAD.U32 R44, R46, 0x10000, RZ ;  /* 0x000100002e2c7824 */ /* 0x000fe200078e00ff */
[----:B------:R-:W-:Y:S01]  /*9700*/  LOP3.LUT R63, R185, 0xffff0000, RZ, 0xc0, !PT ;  /* 0xffff0000b93f7812 */ /* 0x000fe200078ec0ff */
[----:B------:R-:W-:Y:S01]  /*9710*/  FMUL.FTZ R99, R48, R59 ;  /* 0x0000003b30637220 */ /* 0x000fe20000410000 */
[----:B------:R-:W-:Y:S01]  /*9720*/  LOP3.LUT R95, R184, 0xffff0000, RZ, 0xc0, !PT ;  /* 0xffff0000b85f7812 */ /* 0x000fe200078ec0ff */
[-C--:B------:R-:W-:Y:S01]  /*9730*/  FMUL.FTZ R48, R48, R67.reuse ;  /* 0x0000004330307220 */ /* 0x080fe20000410000 */
[----:B------:R-:W-:Y:S01]  /*9740*/  LOP3.LUT R46, R46, 0xffff0000, RZ, 0xc0, !PT ;  /* 0xffff00002e2e7812 */ /* 0x000fe200078ec0ff */
        /* <DEDUP_REMOVED lines=20> */
.L_x_7378:
[----:B------:R-:W-:Y:S05]  /*9890*/  BSYNC B2 ;  /* 0x0000000000027941 */ /* 0x000fea0003800000 */
.L_x_7377:
        /* <DEDUP_REMOVED lines=9> */
[----:B0-----:R0:W-:Y:S01]  /*9930*/  STG.E.128 desc[UR6][R52.64], R44 ;  /* 0x0000002c34007986 */ /* 0x0011e2000c101d06 */
[----:B------:R-:W-:-:S05]  /*9940*/  @!P4 LEA.HI.X R55, R57, UR5, R56, 0x1, P5 ;  /* 0x000000053937cc11 */ /* 0x000fca000a8f0c38 */
[----:B--2---:R0:W-:Y:S04]  /*9950*/  @!P4 STG.E.128 desc[UR6][R54.64], R48 ;  /* 0x000000303600c986 */ /* 0x0041e8000c101d06 */
.L_x_7376:
[----:B------:R-:W-:Y:S05]  /*9960*/  BSYNC B1 ;  /* 0x0000000000017941 */ /* 0x000fea0003800000 */
.L_x_7375:
[----:B0-----:R-:W-:Y:S01]  /*9970*/  VIADD R45, R22, 0x60 ;  /* 0x00000060162d7836 */ /* 0x001fe20000000000 */
        /* <DEDUP_REMOVED lines=49> */
[--C-:B------:R-:W-:Y:S01]  /*9c90*/  SHF.R.U64 R63, R82, 0x10, R83.reuse ;  /* 0x00000010523f7819 */ /* 0x100fe20000001253 */
[----:B------:R-:W-:Y:S01]  /*9ca0*/  IMAD.U32 R81, R80, 0x10000, RZ ;  /* 0x0001000050517824 */ /* 0x000fe200078e00ff */
[----:B------:R-:W-:Y:S01]  /*9cb0*/  SHF.R.U32.HI R83, RZ, 0x10, R83 ;  /* 0x00000010ff537819 */ /* 0x000fe20000011653 */
[----:B------:R-:W-:Y:S01]  /*9cc0*/  IMAD.U32 R93, R77, 0x10000, RZ ;  /* 0x000100004d5d7824 */ /* 0x000fe200078e00ff */
[--C-:B------:R-:W-:Y:S01]  /*9cd0*/  SHF.R.U64 R56, R78, 0x10, R79.reuse ;  /* 0x000000104e387819 */ /* 0x100fe2000000124f */
[C---:B------:R-:W-:Y:S01]  /*9ce0*/  FMUL.FTZ R95, R64.reuse, R81 ;  /* 0x00000051405f7220 */ /* 0x040fe20000410000 */
[----:B------:R-:W-:Y:S01]  /*9cf0*/  SHF.R.U32.HI R78, RZ, 0x10, R79 ;  /* 0x00000010ff4e7819 */ /* 0x000fe2000001164f */
[----:B------:R-:W-:Y:S01]  /*9d00*/  FMUL.FTZ R97, R64, R93 ;  /* 0x0000005d40617220 */ /* 0x000fe20000410000 */
[----:B------:R-:W-:Y:S01]  /*9d10*/  PRMT R83, R182, 0x5432, R83 ;  /* 0x00005432b6537816 */ /* 0x000fe20000000053 */
[----:B------:R-:W-:Y:S01]  /*9d20*/  IMAD.U32 R79, R51, 0x10000, RZ ;  /* 0x00010000334f7824 */ /* 0x000fe200078e00ff */
[----:B------:R-:W-:Y:S01]  /*9d30*/  LOP3.LUT R65, R49, 0xffff0000, RZ, 0xc0, !PT ;  /* 0xffff000031417812 */ /* 0x000fe200078ec0ff */
[----:B------:R-:W-:Y:S01]  /*9d40*/  IMAD.U32 R49, R48, 0x10000, RZ ;  /* 0x0001000030317824 */ /* 0x000fe200078e00ff */
[----:B------:R-:W-:Y:S01]  /*9d50*/  PRMT R78, R175, 0x5432, R78 ;  /* 0x00005432af4e7816 */ /* 0x000fe2000000004e */
[----:B------:R-:W-:Y:S01]  /*9d60*/  IMAD.U32 R92, R83, 0x10000, RZ ;  /* 0x00010000535c7824 */ /* 0x000fe200078e00ff */
[----:B------:R-:W-:-:S02]  /*9d70*/  LOP3.LUT R82, R80, 0xffff0000, RZ, 0xc0, !PT ;  /* 0xffff000050527812 */ /* 0x000fc400078ec0ff */
[----:B------:R-:W-:Y:S01]  /*9d80*/  LOP3.LUT R77, R77, 0xffff0000, RZ, 0xc0, !PT ;  /* 0xffff00004d4d7812 */ /* 0x000fe200078ec0ff */
[----:B------:R-:W-:Y:S01]  /*9d90*/  IMAD.U32 R80, R78, 0x10000, RZ ;  /* 0x000100004e507824 */ /* 0x000fe200078e00ff */
[----:B------:R-:W-:Y:S01]  /*9da0*/  PRMT R183, R183, 0x5410, R58 ;  /* 0x00005410b7b77816 */ /* 0x000fe2000000003a */
[C---:B------:R-:W-:Y:S01]  /*9db0*/  FFMA.FTZ R58, R60.reuse, R93, -R95 ;  /* 0x0000005d3c3a7223 */ /* 0x040fe2000001085f */
[----:B------:R-:W-:Y:S01]  /*9dc0*/  LOP3.LUT R62, R45, 0xffff0000, RZ, 0xc0, !PT ;  /* 0xffff00002d3e7812 */ /* 0x000fe200078ec0ff */
[C---:B------:R-:W-:Y:S01]  /*9dd0*/  FMUL.FTZ R93, R65.reuse, R82 ;  /* 0x00000052415d7220 */ /* 0x040fe20000410000 */
[----:B------:R-:W-:Y:S01]  /*9de0*/  FFMA.FTZ R60, R60, R81, R97 ;  /* 0x000000513c3c7223 */ /* 0x000fe20000010061 */
[-C--:B------:R-:W-:Y:S01]  /*9df0*/  FMUL.FTZ R81, R65, R77.reuse ;  /* 0x0000004d41517220 */ /* 0x080fe20000410000 */
[----:B------:R-:W-:Y:S01]  /*9e00*/  FMUL.FTZ R94, R79, R92 ;  /* 0x0000005c4f5e7220 */ /* 0x000fe20000410000 */
[----:B------:R-:W-:Y:S01]  /*9e10*/  LOP3.LUT R51, R51, 0xffff0000, RZ, 0xc0, !PT ;  /* 0xffff000033337812 */ /* 0x000fe200078ec0ff */
[----:B------:R-:W-:Y:S01]  /*9e20*/  FFMA.FTZ R65, R62, R77, -R93 ;  /* 0x0000004d3e417223 */ /* 0x000fe2000001085d */
[----:B------:R-:W-:Y:S01]  /*9e30*/  PRMT R61, R176, 0x5410, R61 ;  /* 0x00005410b03d7816 */ /* 0x000fe2000000003d */
[----:B------:R-:W-:Y:S01]  /*9e40*/  FMUL.FTZ R79, R79, R80 ;  /* 0x000000504f4f7220 */ /* 0x000fe20000410000 */
[----:B------:R-:W-:Y:S01]  /*9e50*/  LOP3.LUT R64, R83, 0xffff0000, RZ, 0xc0, !PT ;  /* 0xffff000053407812 */ /* 0x000fe200078ec0ff */
[----:B------:R-:W-:Y:S01]  /*9e60*/  FFMA.FTZ R77, R62, R82, R81 ;  /* 0x000000523e4d7223 */ /* 0x000fe20000010051 */
[----:B------:R-:W-:Y:S01]  /*9e70*/  FFMA.FTZ R62, R67, R80, -R94 ;  /* 0x00000050433e7223 */ /* 0x000fe2000001085e */
[----:B------:R-:W-:Y:S01]  /*9e80*/  IMAD.U32 R82, R183, 0x10000, RZ ;  /* 0x00010000b7527824 */ /* 0x000fe200078e00ff */
[----:B------:R-:W-:Y:S01]  /*9e90*/  LOP3.LUT R48, R48, 0xffff0000, RZ, 0xc0, !PT ;  /* 0xffff000030307812 */ /* 0x000fe200078ec0ff */
[----:B------:R-:W-:Y:S01]  /*9ea0*/  FFMA.FTZ R67, R67, R92, R79 ;  /* 0x0000005c43437223 */ /* 0x000fe2000001004f */
[----:B------:R-:W-:Y:S01]  /*9eb0*/  LOP3.LUT R80, R78, 0xffff0000, RZ, 0xc0, !PT ;  /* 0xffff00004e507812 */ /* 0x000fe200078ec0ff */
[----:B------:R-:W-:Y:S01]  /*9ec0*/  FMUL.FTZ R92, R51, R64 ;  /* 0x00000040335c7220 */ /* 0x000fe20000410000 */
[----:B------:R-:W-:Y:S01]  /*9ed0*/  LOP3.LUT R183, R183, 0xffff0000, RZ, 0xc0, !PT ;  /* 0xffff0000b7b77812 */ /* 0x000fe200078ec0ff */
[----:B------:R-:W-:Y:S01]  /*9ee0*/  IMAD.U32 R78, R61, 0x10000, RZ ;  /* 0x000100003d4e7824 */ /* 0x000fe200078e00ff */
[----:B------:R-:W-:Y:S01]  /*9ef0*/  LOP3.LUT R47, R47, 0xffff0000, RZ, 0xc0, !PT ;  /* 0xffff00002f2f7812 */ /* 0x000fe200078ec0ff */
[C---:B------:R-:W-:Y:S01]  /*9f00*/  IMAD.U32 R45, R44.reuse, 0x10000, RZ ;  /* 0x000100002c2d7824 */ /* 0x040fe200078e00ff */
[----:B------:R-:W-:Y:S01]  /*9f10*/  LOP3.LUT R61, R61, 0xffff0000, RZ, 0xc0, !PT ;  /* 0xffff00003d3d7812 */ /* 0x000fe200078ec0ff */
[-C--:B------:R-:W-:Y:S01]  /*9f20*/  FMUL.FTZ R94, R51, R80.reuse ;  /* 0x00000050335e7220 */ /* 0x080fe20000410000 */
[----:B------:R-:W-:Y:S01]  /*9f30*/  LOP3.LUT R44, R44, 0xffff0000, RZ, 0xc0, !PT ;  /* 0xffff00002c2c7812 */ /* 0x000fe200078ec0ff */
[----:B------:R-:W-:Y:S01]  /*9f40*/  FMUL.FTZ R79, R48, R183 ;  /* 0x000000b7304f7220 */ /* 0x000fe20000410000 */
[----:B------:R-:W-:Y:S01]  /*9f50*/  PRMT R63, R182, 0x5410, R63 ;  /* 0x00005410b63f7816 */ /* 0x000fe2000000003f */
[----:B------:R-:W-:Y:S01]  /*9f60*/  FFMA.FTZ R51, R47, R80, -R92 ;  /* 0x000000502f337223 */ /* 0x000fe2000001085c */
[----:B------:R-:W-:Y:S01]  /*9f70*/  FMUL.FTZ R80, R49, R82 ;  /* 0x0000005231507220 */ /* 0x000fe20000410000 */
[----:B------:R-:W-:Y:S01]  /*9f80*/  PRMT R56, R175, 0x5410, R56 ;  /* 0x00005410af387816 */ /* 0x000fe20000000038 */
[----:B------:R-:W-:Y:S01]  /*9f90*/  FMUL.FTZ R49, R49, R78 ;  /* 0x0000004e31317220 */ /* 0x000fe20000410000 */
[-C--:B------:R-:W-:Y:S01]  /*9fa0*/  FMUL.FTZ R81, R48, R61.reuse ;  /* 0x0000003d30517220 */ /* 0x080fe20000410000 */
[----:B------:R-:W-:Y:S01]  /*9fb0*/  LOP3.LUT R76, R46, 0xffff0000, RZ, 0xc0, !PT ;  /* 0xffff00002e4c7812 */ /* 0x000fe200078ec0ff */
[----:B------:R-:W-:Y:S01]  /*9fc0*/  FFMA.FTZ R48, R44, R61, -R79 ;  /* 0x0000003d2c307223 */ /* 0x000fe2000001084f */
[----:B------:R-:W-:-:S02]  /*9fd0*/  IMAD.U32 R46, R50, 0x10000, RZ ;  /* 0x00010000322e7824 */ /* 0x000fc400078e00ff */
[----:B------:R-:W-:Y:S01]  /*9fe0*/  FFMA.FTZ R64, R47, R64, R94 ;  /* 0x000000402f407223 */ /* 0x000fe2000001005e */
[----:B------:R-:W-:Y:S01]  /*9ff0*/  IMAD.U32 R79, R63, 0x10000, RZ ;  /* 0x000100003f4f7824 */ /* 0x000fe200078e00ff */
[----:B------:R-:W-:Y:S01]  /*a000*/  LOP3.LUT R50, R50, 0xffff0000, RZ, 0xc0, !PT ;  /* 0xffff000032327812 */ /* 0x000fe200078ec0ff */
[----:B------:R-:W-:Y:S01]  /*a010*/  FFMA.FTZ R47, R45, R78, -R80 ;  /* 0x0000004e2d2f7223 */ /* 0x000fe20000010850 */
[----:B------:R-:W-:Y:S01]  /*a020*/  LOP3.LUT R63, R63, 0xffff0000, RZ, 0xc0, !PT ;  /* 0xffff00003f3f7812 */ /* 0x000fe200078ec0ff */
[----:B------:R-:W-:Y:S01]  /*a030*/  FFMA.FTZ R45, R45, R82, R49 ;  /* 0x000000522d2d7223 */ /* 0x000fe20000010031 */
[C---:B------:R-:W-:Y:S01]  /*a040*/  LOP3.LUT R61, R56.reuse, 0xffff0000, RZ, 0xc0, !PT ;  /* 0xffff0000383d7812 */ /* 0x040fe200078ec0ff */
[----:B------:R-:W-:Y:S02]  /*a050*/  IMAD.U32 R49, R56, 0x10000, RZ ;  /* 0x0001000038317824 */ /* 0x000fe400078e00ff */
        /* <DEDUP_REMOVED lines=23> */
.L_x_7382:
[----:B------:R-:W-:Y:S05]  /*a1d0*/  BSYNC B2 ;  /* 0x0000000000027941 */ /* 0x000fea0003800000 */
.L_x_7381:
        /* <DEDUP_REMOVED lines=12> */
.L_x_7380:
[----:B------:R-:W-:Y:S05]  /*a2a0*/  BSYNC B1 ;  /* 0x0000000000017941 */ /* 0x000fea0003800000 */
.L_x_7379:
[----:B0-----:R-:W-:Y:S01]  /*a2b0*/  VIADD R45, R22, 0x80 ;  /* 0x00000080162d7836 */ /* 0x001fe20000000000 */
[----:B------:R-:W-:Y:S04]  /*a2c0*/  BSSY B1, `(.L_x_7383) ;  /* 0x000008a000017945 */ /* 0x000fe80003800000 */
[----:B------:R-:W-:-:S13]  /*a2d0*/  ISETP.GE.OR P4, PT, R45, R4, P0 ;  /* 0x000000042d00720c */ /* 0x000fda0000786670 */
[----:B------:R-:W-:Y:S05]  /*a2e0*/  @P4 BRA `(.L_x_7384) ;  /* 0x00000008001c4947 */ /* 0x000fea0003800000 */
[----:B------:R-:W3:Y:S04]  /*a2f0*/  LDL R44, [R1+0x4] ;  /* 0x00000400012c7983 */ /* 0x000ee80000100800 */
[----:B------:R-:W4:Y:S01]  /*a300*/  LDL R46, [R1+0x4c] ;  /* 0x00004c00012e7983 */ /* 0x000f220000100800 */
[----:B--2---:R-:W-:Y:S01]  /*a310*/  IMAD.WIDE.U32 R52, R45, R138, R136 ;  /* 0x0000008a2d347225 */ /* 0x004fe200078e0088 */
[----:B------:R-:W-:Y:S01]  /*a320*/  IADD3 R47, R22, 0x80, RZ ;  /* 0x00000080162f7810 */ /* 0x000fe20007ffe0ff */
[----:B------:R-:W-:Y:S01]  /*a330*/  BSSY B2, `(.L_x_7385) ;  /* 0x0000076000027945 */ /* 0x000fe20003800000 */
[----:B------:R-:W-:-:S03]  /*a340*/  IADD3 R54, P4, P5, R100, R52, R20 ;  /* 0x0000003464367210 */ /* 0x000fc60007d9e014 */
[----:B------:R-:W-:-:S05]  /*a350*/  IMAD.SHL.U32 R47, R47, 0x40, RZ ;  /* 0x000000402f2f7824 */ /* 0x000fca00078e00ff */
[----:B------:R-:W-:Y:S02]  /*a360*/  LOP3.LUT R47, R47, 0x1c0, RZ, 0xc0, !PT ;  /* 0x000001c02f2f7812 */ /* 0x000fe400078ec0ff */
        /* <DEDUP_REMOVED lines=27> */
[----:B------:R-:W-:Y:S01]  /*a520*/  IMAD.U32 R67, R47, 0x10000, RZ ;  /* 0x000100002f437824 */ /* 0x000fe200078e00ff */
[--C-:B------:R-:W-:Y:S01]  /*a530*/  SHF.R.U64 R66, R68, 0x10, R69.reuse ;  /* 0x0000001044427819 */ /* 0x100fe20000001245 */
[----:B--2---:R-:W-:Y:S01]  /*a540*/  IMAD.U32 R68, R51, 0x10000, RZ ;  /* 0x0001000033447824 */ /* 0x004fe200078e00ff */
[----:B------:R-:W-:Y:S01]  /*a550*/  SHF.R.U32.HI R76, RZ, 0x10, R69 ;  /* 0x00000010ff4c7819 */ /* 0x000fe20000011645 */
[----:B------:R-:W-:Y:S01]  /*a560*/  IMAD.U32 R69, R49, 0x10000, RZ ;  /* 0x0001000031457824 */ /* 0x000fe200078e00ff */
[----:B------:R-:W-:Y:S01]  /*a570*/  LOP3.LUT R65, R51, 0xffff0000, RZ, 0xc0, !PT ;  /* 0xffff000033417812 */ /* 0x000fe200078ec0ff */
[----:B------:R-:W-:Y:S01]  /*a580*/  IMAD.U32 R58, R48, 0x10000, RZ ;  /* 0x00010000303a7824 */ /* 0x000fe200078e00ff */
[----:B------:R-:W-:Y:S01]  /*a590*/  PRMT R51, R173, 0x5432, R72 ;  /* 0x00005432ad337816 */ /* 0x000fe20000000048 */
[----:B------:R-:W-:Y:S01]  /*a5a0*/  IMAD.U32 R56, R44, 0x10000, RZ ;  /* 0x000100002c387824 */ /* 0x000fe200078e00ff */
[----:B------:R-:W-:-:S02]  /*a5b0*/  PRMT R66, R171, 0x5410, R66 ;  /* 0x00005410ab427816 */ /* 0x000fc40000000042 */
[--C-:B------:R-:W-:Y:S01]  /*a5c0*/  SHF.R.U64 R79, R70, 0x10, R71.reuse ;  /* 0x00000010464f7819 */ /* 0x100fe20000001247 */
[----:B------:R-:W-:Y:S01]  /*a5d0*/  IMAD.U32 R72, R51, 0x10000, RZ ;  /* 0x0001000033487824 */ /* 0x000fe200078e00ff */
[----:B------:R-:W-:Y:S02]  /*a5e0*/  SHF.R.U32.HI R77, RZ, 0x10, R71 ;  /* 0x00000010ff4d7819 */ /* 0x000fe40000011647 */
[----:B------:R-:W-:Y:S02]  /*a5f0*/  PRMT R171, R171, 0x5432, R76 ;  /* 0x00005432abab7816 */ /* 0x000fe4000000004c */
[--C-:B------:R-:W-:Y:S01]  /*a600*/  SHF.R.U64 R71, R74, 0x10, R75.reuse ;  /* 0x000000104a477819 */ /* 0x100fe2000000124b */
[----:B------:R-:W-:Y:S01]  /*a610*/  FMUL.FTZ R74, R69, R72 ;  /* 0x00000048454a7220 */ /* 0x000fe20000410000 */
[----:B------:R-:W-:Y:S01]  /*a620*/  SHF.R.U32.HI R75, RZ, 0x10, R75 ;  /* 0x00000010ff4b7819 */ /* 0x000fe2000001164b */
[----:B------:R-:W-:Y:S01]  /*a630*/  IMAD.U32 R70, R171, 0x10000, RZ ;  /* 0x00010000ab467824 */ /* 0x000fe200078e00ff */
[----:B------:R-:W-:-:S02]  /*a640*/  PRMT R173, R173, 0x5410, R62 ;  /* 0x00005410adad7816 */ /* 0x000fc4000000003e */
[----:B------:R-:W-:Y:S01]  /*a650*/  PRMT R62, R172, 0x5410, R71 ;  /* 0x00005410ac3e7816 */ /* 0x000fe20000000047 */
[-C--:B------:R-:W-:Y:S01]  /*a660*/  FMUL.FTZ R76, R69, R70.reuse ;  /* 0x00000046454c7220 */ /* 0x080fe20000410000 */
[----:B------:R-:W-:Y:S02]  /*a670*/  LOP3.LUT R64, R49, 0xffff0000, RZ, 0xc0, !PT ;  /* 0xffff000031407812 */ /* 0x000fe400078ec0ff */
[----:B------:R-:W-:Y:S01]  /*a680*/  LOP3.LUT R71, R51, 0xffff0000, RZ, 0xc0, !PT ;  /* 0xffff000033477812 */ /* 0x000fe200078ec0ff */
[C---:B------:R-:W-:Y:S01]  /*a690*/  FFMA.FTZ R51, R61.reuse, R70, -R74 ;  /* 0x000000463d337223 */ /* 0x040fe2000001084a */
[----:B------:R-:W-:Y:S01]  /*a6a0*/  PRMT R49, R170, 0x5410, R79 ;  /* 0x00005410aa317816 */ /* 0x000fe2000000004f */
[----:B------:R-:W-:Y:S01]  /*a6b0*/  FFMA.FTZ R61, R61, R72, R76 ;  /* 0x000000483d3d7223 */ /* 0x000fe2000001004c */
[----:B------:R-:W-:Y:S01]  /*a6c0*/  PRMT R172, R172, 0x5432, R75 ;  /* 0x00005432acac7816 */ /* 0x000fe2000000004b */
[----:B------:R-:W-:Y:S01]  /*a6d0*/  FMUL.FTZ R74, R64, R71 ;  /* 0x00000047404a7220 */ /* 0x000fe20000410000 */
[----:B------:R-:W-:-:S02]  /*a6e0*/  PRMT R170, R170, 0x5432, R77 ;  /* 0x00005432aaaa7816 */ /* 0x000fc4000000004d */
[----:B------:R-:W-:Y:S01]  /*a6f0*/  LOP3.LUT R171, R171, 0xffff0000, RZ, 0xc0, !PT ;  /* 0xffff0000abab7812 */ /* 0x000fe200078ec0ff */
[----:B------:R-:W-:Y:S01]  /*a700*/  IMAD.U32 R70, R172, 0x10000, RZ ;  /* 0x00010000ac467824 */ /* 0x000fe200078e00ff */
[----:B------:R-:W-:Y:S01]  /*a710*/  LOP3.LUT R63, R45, 0xffff0000, RZ, 0xc0, !PT ;  /* 0xffff00002d3f7812 */ /* 0x000fe200078ec0ff */
[----:B------:R-:W-:Y:S01]  /*a720*/  IMAD.U32 R69, R170, 0x10000, RZ ;  /* 0x00010000aa457824 */ /* 0x000fe200078e00ff */
[----:B------:R-:W-:Y:S01]  /*a730*/  LOP3.LUT R172, R172, 0xffff0000, RZ, 0xc0, !PT ;  /* 0xffff0000acac7812 */ /* 0x000fe200078ec0ff */
[-C--:B------:R-:W-:Y:S01]  /*a740*/  FMUL.FTZ R72, R64, R171.reuse ;  /* 0x000000ab40487220 */ /* 0x080fe20000410000 */
[----:B------:R-:W-:Y:S01]  /*a750*/  LOP3.LUT R60, R47, 0xffff0000, RZ, 0xc0, !PT ;  /* 0xffff00002f3c7812 */ /* 0x000fe200078ec0ff */
[C---:B------:R-:W-:Y:S01]  /*a760*/  FFMA.FTZ R64, R63.reuse, R171, -R74 ;  /* 0x000000ab3f407223 */ /* 0x040fe2000001084a */
[CC--:B------:R-:W-:Y:S01]  /*a770*/  FMUL.FTZ R74, R68.reuse, R70.reuse ;  /* 0x00000046444a7220 */ /* 0x0c0fe20000410000 */
[----:B------:R-:W-:Y:S01]  /*a780*/  FMUL.FTZ R73, R68, R69 ;  /* 0x0000004544497220 */ /* 0x000fe20000410000 */
[----:B------:R-:W-:Y:S01]  /*a790*/  LOP3.LUT R170, R170, 0xffff0000, RZ, 0xc0, !PT ;  /* 0xffff0000aaaa7812 */ /* 0x000fe200078ec0ff */
[----:B------:R-:W-:Y:S01]  /*a7a0*/  FFMA.FTZ R68, R63, R71, R72 ;  /* 0x000000473f447223 */ /* 0x000fe20000010048 */
[C---:B------:R-:W-:Y:S01]  /*a7b0*/  FFMA.FTZ R74, R67.reuse, R69, -R74 ;  /* 0x00000045434a7223 */ /* 0x040fe2000001084a */
[----:B------:R-:W-:Y:S01]  /*a7c0*/  FFMA.FTZ R73, R67, R70, R73 ;  /* 0x0000004643497223 */ /* 0x000fe20000010049 */
[----:B------:R-:W-:Y:S01]  /*a7d0*/  FMUL.FTZ R69, R65, R172 ;  /* 0x000000ac41457220 */ /* 0x000fe20000410000 */
[----:B------:R-:W-:-:S02]  /*a7e0*/  IMAD.U32 R67, R173, 0x10000, RZ ;  /* 0x00010000ad437824 */ /* 0x000fc400078e00ff */
[-C--:B------:R-:W-:Y:S01]  /*a7f0*/  FMUL.FTZ R71, R65, R170.reuse ;  /* 0x000000aa41477220 */ /* 0x080fe20000410000 */
[----:B------:R-:W-:Y:S02]  /*a800*/  IMAD.U32 R63, R66, 0x10000, RZ ;  /* 0x00010000423f7824 */ /* 0x000fe400078e00ff */
[----:B------:R-:W-:Y:S01]  /*a810*/  FFMA.FTZ R75, R60, R170, -R69 ;  /* 0x000000aa3c4b7223 */ /* 0x000fe20000010845 */
[----:B------:R-:W-:Y:S01]  /*a820*/  FMUL.FTZ R69, R58, R67 ;  /* 0x000000433a457220 */ /* 0x000fe20000410000 */
[----:B------:R-:W-:Y:S01]  /*a830*/  LOP3.LUT R48, R48, 0xffff0000, RZ, 0xc0, !PT ;  /* 0xffff000030307812 */ /* 0x000fe200078ec0ff */
[-C--:B------:R-:W-:Y:S01]  /*a840*/  FMUL.FTZ R58, R58, R63.reuse ;  /* 0x0000003f3a3a7220 */ /* 0x080fe20000410000 */
[----:B------:R-:W-:Y:S01]  /*a850*/  LOP3.LUT R173, R173, 0xffff0000, RZ, 0xc0, !PT ;  /* 0xffff0000adad7812 */ /* 0x000fe200078ec0ff */
[----:B------:R-:W-:Y:S01]  /*a860*/  IMAD.U32 R45, R46, 0x10000, RZ ;  /* 0x000100002e2d7824 */ /* 0x000fe200078e00ff */
[----:B------:R-:W-:Y:S01]  /*a870*/  LOP3.LUT R65, R66, 0xffff0000, RZ, 0xc0, !PT ;  /* 0xffff000042417812 */ /* 0x000fe200078ec0ff */
[----:B------:R-:W-:Y:S01]  /*a880*/  FFMA.FTZ R172, R60, R172, R71 ;  /* 0x000000ac3cac7223 */ /* 0x000fe20000010047 */
[----:B------:R-:W-:Y:S01]  /*a890*/  LOP3.LUT R44, R44, 0xffff0000, RZ, 0xc0, !PT ;  /* 0xffff00002c2c7812 */ /* 0x000fe200078ec0ff */
[----:B------:R-:W-:Y:S01]  /*a8a0*/  FFMA.FTZ R69, R56, R63, -R69 ;  /* 0x0000003f38457223 */ /* 0x000fe20000010845 */
[----:B------:R-:W-:Y:S01]  /*a8b0*/  LOP3.LUT R47, R46, 0xffff0000, RZ, 0xc0, !PT ;  /* 0xffff00002e2f7812 */ /* 0x000fe200078ec0ff */
[----:B------:R-:W-:Y:S01]  /*a8c0*/  FFMA.FTZ R58, R56, R67, R58 ;  /* 0x00000043383a7223 */ /* 0x000fe2000001003a */
        /* <DEDUP_REMOVED lines=28> */
.L_x_7386:
[----:B------:R-:W-:Y:S05]  /*aa90*/  BSYNC B2 ;  /* 0x0000000000027941 */ /* 0x000fea0003800000 */
.L_x_7385:
        /* <DEDUP_REMOVED lines=12> */
.L_x_7384:
[----:B------:R-:W-:Y:S05]  /*ab60*/  BSYNC B1 ;  /* 0x0000000000017941 */ /* 0x000fea0003800000 */
.L_x_7383:
[----:B0-----:R-:W-:Y:S02]  /*ab70*/  VIADD R45, R22, 0xa0 ;  /* 0x000000a0162d7836 */ /* 0x001fe40000000000 */
[-C--:B--2---:R-:W-:Y:S02]  /*ab80*/  IMAD R44, R149, R138.reuse, RZ ;  /* 0x0000008a952c7224 */ /* 0x084fe400078e02ff */
[C---:B------:R-:W-:Y:S01]  /*ab90*/  IMAD.WIDE.U32 R136, R45.reuse, R138, R136 ;  /* 0x0000008a2d887225 */ /* 0x040fe200078e0088 */
[----:B------:R-:W-:-:S03]  /*aba0*/  ISETP.GE.OR P4, PT, R45, R4, P0 ;  /* 0x000000042d00720c */ /* 0x000fc60000786670 */
[----:B------:R-:W-:-:S10]  /*abb0*/  IMAD R57, R45, R139, R44 ;  /* 0x0000008b2d397224 */ /* 0x000fd400078e022c */
[----:B------:R-:W-:Y:S05]  /*abc0*/  @P4 BRA `(.L_x_7353) ;  /* 0x00000010007c4947 */ /* 0x000fea0003800000 */
[----:B------:R-:W2:Y:S01]  /*abd0*/  LDL R45, [R1+0x4] ;  /* 0x00000400012d7983 */ /* 0x000ea20000100800 */
[----:B------:R-:W0:Y:S03]  /*abe0*/  LDC.64 R52, c[0x0][0x2e8] ;  /* 0x0000ba00ff347b82 */ /* 0x000e260000000a00 */
[----:B------:R-:W3:Y:S01]  /*abf0*/  LDL R46, [R1+0x48] ;  /* 0x00004800012e7983 */ /* 0x000ee20000100800 */
[----:B------:R-:W-:Y:S01]  /*ac00*/  IMAD.IADD R57, R137, 0x1, R57 ;  /* 0x0000000189397824 */ /* 0x000fe200078e0239 */
[----:B------:R-:W-:Y:S01]  /*ac10*/  IADD3 R44, P4, P5, R100, R136, R20 ;  /* 0x00000088642c7210 */ /* 0x000fe20007d9e014 */
[----:B------:R-:W-:Y:S01]  /*ac20*/  VIADD R47, R22, 0xa0 ;  /* 0x000000a0162f7836 */ /* 0x000fe20000000000 */
[----:B------:R-:W-:Y:S03]  /*ac30*/  BSSY B1, `(.L_x_7387) ;  /* 0x0000074000017945 */ /* 0x000fe60003800000 */
[----:B------:R-:W-:-:S05]  /*ac40*/  IMAD.SHL.U32 R47, R47, 0x40, RZ ;  /* 0x000000402f2f7824 */ /* 0x000fca00078e00ff */
[----:B------:R-:W-:Y:S02]  /*ac50*/  LOP3.LUT R47, R47, 0x1c0, RZ, 0xc0, !PT ;  /* 0x000001c02f2f7812 */ /* 0x000fe400078ec0ff */
[----:B--2---:R-:W-:Y:S02]  /*ac60*/  LOP3.LUT P6, RZ, R45, 0x1, RZ, 0xc0, !PT ;  /* 0x000000012dff7812 */ /* 0x004fe400078cc0ff */
[----:B------:R-:W-:Y:S02]  /*ac70*/  IADD3.X R45, R14, R57, R9, P4, P5 ;  /* 0x000000390e2d7210 */ /* 0x000fe400027ea409 */
[----:B0-----:R-:W-:Y:S02]  /*ac80*/  LEA R54, P4, R44, R52, 0x1 ;  /* 0x000000342c367211 */ /* 0x001fe400078808ff */
[----:B------:R-:W-:Y:S02]  /*ac90*/  SEL R151, R122, R151, !P6 ;  /* 0x000000977a977207 */ /* 0x000fe40007000000 */
[----:B------:R-:W-:-:S02]  /*aca0*/  LEA.HI.X R55, R44, R53, R45, 0x1, P4 ;  /* 0x000000352c377211 */ /* 0x000fc400020f0c2d */
        /* <DEDUP_REMOVED lines=9> */
[----:B---3--:R-:W-:-:S04]  /*ad40*/  IMAD R44, R44, 0x2c00, R46 ;  /* 0x00002c002c2c7824 */ /* 0x008fc800078e022e */
        /* <DEDUP_REMOVED lines=12> */
[--C-:B------:R-:W-:Y:S01]  /*ae10*/  SHF.R.U32.HI R69, RZ, 0x10, R89.reuse ;  /* 0x00000010ff457819 */ /* 0x100fe20000011659 */
[----:B------:R-:W-:Y:S01]  /*ae20*/  IMAD.U32 R65, R51, 0x10000, RZ ;  /* 0x0001000033417824 */ /* 0x000fe200078e00ff */
[----:B------:R-:W-:Y:S01]  /*ae30*/  SHF.R.U64 R67, R88, 0x10, R89 ;  /* 0x0000001058437819 */ /* 0x000fe20000001259 */
[----:B------:R-:W-:Y:S01]  /*ae40*/  IMAD.U32 R62, R48, 0x10000, RZ ;  /* 0x00010000303e7824 */ /* 0x000fe200078e00ff */
[----:B------:R-:W-:Y:S01]  /*ae50*/  PRMT R66, R168, 0x5432, R71 ;  /* 0x00005432a8427816 */ /* 0x000fe20000000047 */
[----:B------:R-:W-:Y:S01]  /*ae60*/  IMAD.U32 R56, R44, 0x10000, RZ ;  /* 0x000100002c387824 */ /* 0x000fe200078e00ff */
[----:B------:R-:W-:-:S02]  /*ae70*/  PRMT R168, R168, 0x5410, R85 ;  /* 0x00005410a8a87816 */ /* 0x000fc40000000055 */
[----:B------:R-:W-:Y:S02]  /*ae80*/  PRMT R69, R166, 0x5410, R69 ;  /* 0x00005410a6457816 */ /* 0x000fe40000000045 */
[--C-:B------:R-:W-:Y:S02]  /*ae90*/  SHF.R.U64 R72, R90, 0x10, R91.reuse ;  /* 0x000000105a487819 */ /* 0x100fe4000000125b */
[----:B------:R-:W-:Y:S01]  /*aea0*/  SHF.R.U32.HI R90, RZ, 0x10, R91 ;  /* 0x00000010ff5a7819 */ /* 0x000fe2000001165b */
[----:B------:R-:W-:Y:S01]  /*aeb0*/  IMAD.U32 R70, R69, 0x10000, RZ ;  /* 0x0001000045467824 */ /* 0x000fe200078e00ff */
[----:B------:R-:W-:Y:S02]  /*aec0*/  PRMT R166, R166, 0x5432, R67 ;  /* 0x00005432a6a67816 */ /* 0x000fe40000000043 */
[----:B------:R-:W-:Y:S01]  /*aed0*/  SHF.R.U64 R68, R86, 0x10, R87 ;  /* 0x0000001056447819 */ /* 0x000fe20000001257 */
[----:B------:R-:W-:Y:S01]  /*aee0*/  FMUL.FTZ R73, R63, R70 ;  /* 0x000000463f497220 */ /* 0x000fe20000410000 */
[----:B------:R-:W-:-:S02]  /*aef0*/  SHF.L.U32 R67, R168, 0x10, RZ ;  /* 0x00000010a8437819 */ /* 0x000fc400000006ff */
[----:B------:R-:W-:Y:S02]  /*af00*/  SHF.R.U32.HI R86, RZ, 0x10, R87 ;  /* 0x00000010ff567819 */ /* 0x000fe40000011657 */
[----:B------:R-:W-:Y:S01]  /*af10*/  PRMT R71, R167, 0x5432, R72 ;  /* 0x00005432a7477816 */ /* 0x000fe20000000048 */
[-C--:B------:R-:W-:Y:S01]  /*af20*/  FMUL.FTZ R75, R63, R67.reuse ;  /* 0x000000433f4b7220 */ /* 0x080fe20000410000 */
[----:B------:R-:W-:Y:S01]  /*af30*/  PRMT R167, R167, 0x5410, R90 ;  /* 0x00005410a7a77816 */ /* 0x000fe2000000005a */
[C---:B------:R-:W-:Y:S01]  /*af40*/  FFMA.FTZ R73, R58.reuse, R67, -R73 ;  /* 0x000000433a497223 */ /* 0x040fe20000010849 */
[C---:B------:R-:W-:Y:S01]  /*af50*/  PRMT R68, R169.reuse, 0x5432, R68 ;  /* 0x00005432a9447816 */ /* 0x040fe20000000044 */
[----:B------:R-:W-:Y:S01]  /*af60*/  FFMA.FTZ R75, R58, R70, R75 ;  /* 0x000000463a4b7223 */ /* 0x000fe2000001004b */
[----:B------:R-:W-:Y:S01]  /*af70*/  PRMT R169, R169, 0x5410, R86 ;  /* 0x00005410a9a97816 */ /* 0x000fe20000000056 */
        /* <DEDUP_REMOVED lines=9> */
[-C--:B------:R-:W-:Y:S01]  /*b010*/  FMUL.FTZ R65, R65, R58.reuse ;  /* 0x0000003a41417220 */ /* 0x080fe20000410000 */
[-C--:B------:R-:W-:Y:S01]  /*b020*/  FMUL.FTZ R77, R64, R63.reuse ;  /* 0x0000003f404d7220 */ /* 0x080fe20000410000 */
[----:B------:R-:W-:Y:S01]  /*b030*/  FFMA.FTZ R76, R49, R58, -R76 ;  /* 0x0000003a314c7223 */ /* 0x000fe2000001084c */
[----:B------:R-:W-:Y:S01]  /*b040*/  LOP3.LUT R51, R51, 0xffff0000, RZ, 0xc0, !PT ;  /* 0xffff000033337812 */ /* 0x000fe200078ec0ff */
[----:B------:R-:W-:Y:S01]  /*b050*/  FFMA.FTZ R70, R60, R63, -R67 ;  /* 0x0000003f3c467223 */ /* 0x000fe20000010843 */
[----:B------:R-:W-:Y:S01]  /*b060*/  LOP3.LUT R64, R167, 0xffff0000, RZ, 0xc0, !PT ;  /* 0xffff0000a7407812 */ /* 0x000fe200078ec0ff */
[----:B------:R-:W-:Y:S01]  /*b070*/  FFMA.FTZ R65, R49, R72, R65 ;  /* 0x0000004831417223 */ /* 0x000fe20000010041 */
[----:B------:R-:W-:Y:S01]  /*b080*/  LOP3.LUT R58, R169, 0xffff0000, RZ, 0xc0, !PT ;  /* 0xffff0000a93a7812 */ /* 0x000fe200078ec0ff */
[----:B------:R-:W-:-:S02]  /*b090*/  IMAD.U32 R63, R166, 0x10000, RZ ;  /* 0x00010000a63f7824 */ /* 0x000fc400078e00ff */
[----:B------:R-:W-:Y:S01]  /*b0a0*/  FFMA.FTZ R74, R60, R69, R77 ;  /* 0x000000453c4a7223 */ /* 0x000fe2000001004d */
        /* <DEDUP_REMOVED lines=9> */
[----:B------:R-:W-:Y:S01]  /*b140*/  FFMA.FTZ R67, R61, R58, -R60 ;  /* 0x0000003a3d437223 */ /* 0x000fe2000001083c */
[----:B------:R-:W-:Y:S01]  /*b150*/  LOP3.LUT R45, R44, 0xffff0000, RZ, 0xc0, !PT ;  /* 0xffff00002c2d7812 */ /* 0x000fe200078ec0ff */
[----:B------:R-:W-:Y:S01]  /*b160*/  FMUL.FTZ R60, R48, R166 ;  /* 0x000000a6303c7220 */ /* 0x000fe20000410000 */
[C---:B------:R-:W-:Y:S01]  /*b170*/  FFMA.FTZ R58, R56.reuse, R49, -R51 ;  /* 0x00000031383a7223 */ /* 0x040fe20000010833 */
[----:B------:R-:W-:Y:S01]  /*b180*/  FFMA.FTZ R62, R56, R63, R62 ;  /* 0x0000003f383e7223 */ /* 0x000fe2000001003e */
[----:B------:R-:W-:-:S02]  /*b190*/  IMAD.U32 R47, R50, 0x10000, RZ ;  /* 0x00010000322f7824 */ /* 0x000fc400078e00ff */
[----:B------:R-:W-:Y:S01]  /*b1a0*/  FMUL.FTZ R56, R48, R66 ;  /* 0x0000004230387220 */ /* 0x000fe20000410000 */
[C---:B------:R-:W-:Y:S01]  /*b1b0*/  IMAD.U32 R51, R71.reuse, 0x10000, RZ ;  /* 0x0001000047337824 */ /* 0x040fe200078e00ff */
[----:B------:R-:W-:Y:S01]  /*b1c0*/  LOP3.LUT R50, R50, 0xffff0000, RZ, 0xc0, !PT ;  /* 0xffff000032327812 */ /* 0x000fe200078ec0ff */
[C---:B------:R-:W-:Y:S01]  /*b1d0*/  IMAD.U32 R48, R68.reuse, 0x10000, RZ ;  /* 0x0001000044307824 */ /* 0x040fe200078e00ff */
[----:B------:R-:W-:Y:S01]  /*b1e0*/  LOP3.LUT R71, R71, 0xffff0000, RZ, 0xc0, !PT ;  /* 0xffff000047477812 */ /* 0x000fe200078ec0ff */
[----:B------:R-:W-:Y:S01]  /*b1f0*/  FFMA.FTZ R72, R61, R64, R72 ;  /* 0x000000403d487223 */ /* 0x000fe20000010048 */
[----:B------:R-:W-:Y:S01]  /*b200*/  LOP3.LUT R49, R68, 0xffff0000, RZ, 0xc0, !PT ;  /* 0xffff000044317812 */ /* 0x000fe200078ec0ff */
[C---:B------:R-:W-:Y:S01]  /*b210*/  FFMA.FTZ R61, R45.reuse, R66, -R60 ;  /* 0x000000422d3d7223 */ /* 0x040fe2000001083c */
        /* <DEDUP_REMOVED lines=21> */
.L_x_7388:
[----:B------:R-:W-:Y:S05]  /*b370*/  BSYNC B1 ;  /* 0x0000000000017941 */ /* 0x000fea0003800000 */
.L_x_7387:
[----:B------:R-:W-:Y:S01]  /*b380*/  ISETP.GE.AND P3, PT, R59, R150, PT ;  /* 0x000000963b00720c */ /* 0x000fe20003f66270 */
[----:B------:R-:W-:Y:S02]  /*b390*/  ULDC.64 UR4, c[0x0][0x208] ;  /* 0x0000820000047ab9 */ /* 0x000fe40000000a00 */
[----:B0-----:R3:W-:Y:S10]  /*b3a0*/  STG.E.128 desc[UR4][R54.64], R44 ;  /* 0x0000002c36007986 */ /* 0x0017f4000c101d04 */
[----:B------:R-:W-:Y:S05]  /*b3b0*/  @P3 BRA `(.L_x_7353) ;  /* 0x0000000800803947 */ /* 0x000fea0003800000 */
[--C-:B---3--:R-:W-:Y:S01]  /*b3c0*/  SHF.R.S32.HI R44, RZ, 0x1f, R59.reuse ;  /* 0x0000001fff2c7819 */ /* 0x108fe2000001143b */
[----:B------:R-:W-:Y:S01]  /*b3d0*/  ULDC.64 UR4, c[0x0][0x208] ;  /* 0x0000820000047ab9 */ /* 0x000fe20000000a00 */
[----:B------:R-:W-:-:S04]  /*b3e0*/  IADD3 R59, P3, P4, R100, R136, R59 ;  /* 0x00000088643b7210 */ /* 0x000fc80007c7e03b */
[----:B------:R-:W-:Y:S02]  /*b3f0*/  IADD3.X R44, R14, R57, R44, P3, P4 ;  /* 0x000000390e2c7210 */ /* 0x000fe40001fe842c */
[----:B------:R-:W-:-:S04]  /*b400*/  LEA R52, P3, R59, R52, 0x1 ;  /* 0x000000343b347211 */ /* 0x000fc800078608ff */
[----:B------:R-:W-:-:S05]  /*b410*/  LEA.HI.X R53, R59, R53, R44, 0x1, P3 ;  /* 0x000000353b357211 */ /* 0x000fca00018f0c2c */
[----:B--2---:R4:W-:Y:S01]  /*b420*/  STG.E.128 desc[UR4][R52.64], R48 ;  /* 0x0000003034007986 */ /* 0x0049e2000c101d04 */
[----:B------:R-:W-:Y:S05]  /*b430*/  BRA `(.L_x_7353) ;  /* 0x0000000800607947 */ /* 0x000fea0003800000 */
.L_x_7296:
[----:B------:R-:W-:-:S04]  /*b440*/  ULOP3.LUT UR4, UR60, 0x1, URZ, 0xfc, !UPT ;  /* 0x000000013c047892 */ /* 0x000fc8000f8efc3f */
[----:B------:R-:W-:-:S06]  /*b450*/  UISETP.NE.AND UP0, UPT, UR4, 0x3, UPT ;  /* 0x000000030400788c */ /* 0x000fcc000bf05270 */
[----:B------:R-:W-:-:S13]  /*b460*/  PLOP3.LUT P2, PT, PT, PT, UP0, 0x80, 0x0 ;  /* 0x000000000000781c */ /* 0x000fda0003f4f008 */
[----:B------:R-:W-:Y:S05]  /*b470*/  @!P2 BRA `(.L_x_7389) ;  /* 0x000000000004a947 */ /* 0x000fea0003800000 */
[----:B------:R-:W-:Y:S01]  /*b480*/  BPT.TRAP 0x1 ;  /* 0x000000040000795c */ /* 0x000fe20000300000 */
.L_x_7389:
[----:B------:R-:W-:Y:S01]  /*b490*/  IMAD R3, R23, 0x8, R2 ;  /* 0x0000000817037824 */ /* 0x000fe200078e0202 */
[----:B------:R-:W-:Y:S01]  /*b4a0*/  SHF.L.U32 R0, R223, 0x1f, RZ ;  /* 0x0000001fdf007819 */ /* 0x000fe200000006ff */
[----:B------:R-:W-:Y:S01]  /*b4b0*/  IMAD R4, R24, -0xb0, R25 ;  /* 0xffffff5018047824 */ /* 0x000fe200078e0219 */
[----:B------:R-:W-:Y:S01]  /*b4c0*/  BSSY B1, `(.L_x_7390) ;  /* 0x0000006000017945 */ /* 0x000fe20003800000 */
[----:B------:R-:W-:Y:S01]  /*b4d0*/  SHF.R.S32.HI R45, RZ, 0x1f, R24 ;  /* 0x0000001fff2d7819 */ /* 0x000fe20000011418 */
[----:B------:R-:W1:Y:S01]  /*b4e0*/  SYNCS.PHASECHK.TRANS64.TRYWAIT P3, [R3+URZ+0x34890], R0 ;  /* 0x03489000030075a7 */ /* 0x000e62000806017f */
[----:B------:R-:W-:Y:S01]  /*b4f0*/  IMAD R44, R43, R24, RZ ;  /* 0x000000182b2c7224 */ /* 0x000fe200078e02ff */
[----:B------:R-:W-:Y:S01]  /*b500*/  VIMNMX R4, R4, 0xb0, PT ;  /* 0x000000b004047848 */ /* 0x000fe20003fe0100 */
[----:B-1----:R-:W-:Y:S06]  /*b510*/  @!P3 BRA `(.L_x_7391) ;  /* 0x000001c40080b947 */ /* 0x002fec0003800000 */
.L_x_7666:
[----:B------:R-:W-:Y:S05]  /*b520*/  BSYNC B1 ;  /* 0x0000000000017941 */ /* 0x000fea0003800000 */
.L_x_7390:
[----:B------:R-:W-:Y:S01]  /*b530*/  ISETP.GE.AND P3, PT, R22, R4, PT ;  /* 0x000000041600720c */ /* 0x000fe20003f66270 */
[----:B------:R-:W-:Y:S01]  /*b540*/  IMAD R45, R45, R156, R44 ;  /* 0x0000009c2d2d7224 */ /* 0x000fe200078e022c */
[----:B------:R-:W-:Y:S01]  /*b550*/  BSSY B1, `(.L_x_7392) ;  /* 0x0000013000017945 */ /* 0x000fe20003800000 */
[----:B------:R-:W-:-:S04]  /*b560*/  IMAD.WIDE.U32 R52, R156, R24, RZ ;  /* 0x000000189c347225 */ /* 0x000fc800078e00ff */
[----:B------:R-:W-:-:S06]  /*b570*/  IMAD.IADD R62, R45, 0x1, R53 ;  /* 0x000000012d3e7824 */ /* 0x000fcc00078e0235 */
[----:B------:R-:W-:Y:S05]  /*b580*/  @P3 BRA `(.L_x_7393) ;  /* 0x00000000003c3947 */ /* 0x000fea0003800000 */
[----:B------:R-:W2:Y:S01]  /*b590*/  @!P0 LDC.64 R54, c[0x0][0x2e8] ;  /* 0x0000ba00ff368b82 */ /* 0x000ea20000000a00 */
[----:B------:R-:W3:Y:S01]  /*b5a0*/  @!P0 LDS.128 R44, [R5+0x1e400] ;  /* 0x01e40000052c8984 */ /* 0x000ee20000000c00 */
[----:B------:R-:W-:Y:S01]  /*b5b0*/  @!P0 IADD3 R58, P3, R15, R52, RZ ;  /* 0x000000340f3a8210 */ /* 0x000fe20007f7e0ff */
[----:B------:R-:W-:Y:S02]  /*b5c0*/  ULDC.64 UR4, c[0x0][0x208] ;  /* 0x0000820000047ab9 */ /* 0x000fe40000000a00 */
[----:B0-----:R-:W0:Y:S02]  /*b5d0*/  @!P1 LDS.128 R48, [R5+0x23c00] ;  /* 0x023c000005309984 */ /* 0x001e240000000c00 */
[----:B------:R-:W-:Y:S01]  /*b5e0*/  @!P0 IMAD.X R59, R62, 0x1, R11, P3 ;  /* 0x000000013e3b8824 */ /* 0x000fe200018e060b */
[----:B------:R-:W4:Y:S01]  /*b5f0*/  @!P1 LDC.64 R56, c[0x0][0x2e8] ;  /* 0x0000ba00ff389b82 */ /* 0x000f220000000a00 */
[----:B--2---:R-:W-:-:S04]  /*b600*/  @!P0 LEA R54, P3, R58, R54, 0x1 ;  /* 0x000000363a368211 */ /* 0x004fc800078608ff */
[----:B------:R-:W-:Y:S02]  /*b610*/  @!P0 LEA.HI.X R55, R58, R55, R59, 0x1, P3 ;  /* 0x000000373a378211 */ /* 0x000fe400018f0c3b */
[----:B------:R-:W-:-:S05]  /*b620*/  @!P1 IADD3 R58, P3, R12, R52, RZ ;  /* 0x000000340c3a9210 */ /* 0x000fca0007f7e0ff */
[----:B------:R-:W-:Y:S01]  /*b630*/  @!P1 IMAD.X R59, R62, 0x1, R7, P3 ;  /* 0x000000013e3b9824 */ /* 0x000fe200018e0607 */
[----:B----4-:R-:W-:-:S04]  /*b640*/  @!P1 LEA R56, P3, R58, R56, 0x1 ;  /* 0x000000383a389211 */ /* 0x010fc800078608ff */
[----:B------:R-:W-:Y:S01]  /*b650*/  @!P1 LEA.HI.X R57, R58, R57, R59, 0x1, P3 ;  /* 0x000000393a399211 */ /* 0x000fe200018f0c3b */
[----:B---3--:R2:W-:Y:S04]  /*b660*/  @!P0 STG.E.128 desc[UR4][R54.64], R44 ;  /* 0x0000002c36008986 */ /* 0x0085e8000c101d04 */
[----:B0-----:R2:W-:Y:S04]  /*b670*/  @!P1 STG.E.128 desc[UR4][R56.64], R48 ;  /* 0x0000003038009986 */ /* 0x0015e8000c101d04 */
.L_x_7393:
[----:B------:R-:W-:Y:S05]  /*b680*/  BSYNC B1 ;  /* 0x0000000000017941 */ /* 0x000fea0003800000 */
.L_x_7392:
[----:B--2---:R-:W-:Y:S01]  /*b690*/  VIADD R44, R22, 0x20 ;  /* 0x00000020162c7836 */ /* 0x004fe20000000000 */
[----:B------:R-:W-:Y:S04]  /*b6a0*/  BSSY B1, `(.L_x_7394) ;  /* 0x0000014000017945 */ /* 0x000fe80003800000 */
[----:B------:R-:W-:-:S13]  /*b6b0*/  ISETP.GE.AND P3, PT, R44, R4, PT ;  /* 0x000000042c00720c */ /* 0x000fda0003f66270 */
[----:B------:R-:W-:Y:S05]  /*b6c0*/  @P3 BRA `(.L_x_7395) ;  /* 0x0000000000443947 */ /* 0x000fea0003800000 */
[----:B------:R-:W2:Y:S01]  /*b6d0*/  @!P0 LDC.64 R54, c[0x0][0x2e8] ;  /* 0x0000ba00ff368b82 */ /* 0x000ea20000000a00 */
[----:B------:R-:W3:Y:S01]  /*b6e0*/  @!P0 LDS.128 R44, [R5+0x1f400] ;  /* 0x01f40000052c8984 */ /* 0x000ee20000000c00 */
[----:B------:R-:W-:Y:S01]  /*b6f0*/  IADD3 R60, P3, R116, R52, RZ ;  /* 0x00000034743c7210 */ /* 0x000fe20007f7e0ff */
[----:B------:R-:W-:Y:S02]  /*b700*/  ULDC.64 UR4, c[0x0][0x208] ;  /* 0x0000820000047ab9 */ /* 0x000fe40000000a00 */
[----:B0-----:R-:W0:Y:S02]  /*b710*/  @!P1 LDS.128 R48, [R5+0x24c00] ;  /* 0x024c000005309984 */ /* 0x001e240000000c00 */
[----:B------:R-:W-:Y:S01]  /*b720*/  IMAD.X R64, R62, 0x1, R117, P3 ;  /* 0x000000013e407824 */ /* 0x000fe200018e0675 */
[----:B------:R-:W4:Y:S01]  /*b730*/  @!P1 LDC.64 R56, c[0x0][0x2e8] ;  /* 0x0000ba00ff389b82 */ /* 0x000f220000000a00 */
[----:B------:R-:W-:-:S05]  /*b740*/  @!P0 IADD3 R58, P3, R60, R15, RZ ;  /* 0x0000000f3c3a8210 */ /* 0x000fca0007f7e0ff */
[----:B------:R-:W-:Y:S01]  /*b750*/  @!P0 IMAD.X R59, R64, 0x1, R11, P3 ;  /* 0x00000001403b8824 */ /* 0x000fe200018e060b */
        /* <DEDUP_REMOVED lines=8> */
.L_x_7395:
[----:B------:R-:W-:Y:S05]  /*b7e0*/  BSYNC B1 ;  /* 0x0000000000017941 */ /* 0x000fea0003800000 */
.L_x_7394:
[----:B--2---:R-:W-:Y:S01]  /*b7f0*/  VIADD R44, R22, 0x40 ;  /* 0x00000040162c7836 */ /* 0x004fe20000000000 */
[----:B------:R-:W-:Y:S04]  /*b800*/  BSSY B1, `(.L_x_7396) ;  /* 0x0000014000017945 */ /* 0x000fe80003800000 */
[----:B------:R-:W-:-:S13]  /*b810*/  ISETP.GE.AND P3, PT, R44, R4, PT ;  /* 0x000000042c00720c */ /* 0x000fda0003f66270 */
[----:B------:R-:W-:Y:S05]  /*b820*/  @P3 BRA `(.L_x_7397) ;  /* 0x0000000000443947 */ /* 0x000fea0003800000 */
[----:B------:R-:W2:Y:S01]  /*b830*/  @!P0 LDC.64 R54, c[0x0][0x2e8] ;  /* 0x0000ba00ff368b82 */ /* 0x000ea20000000a00 */
[----:B------:R-:W3:Y:S01]  /*b840*/  @!P0 LDS.128 R44, [R5+0x20400] ;  /* 0x02040000052c8984 */ /* 0x000ee20000000c00 */
[----:B------:R-:W-:Y:S01]  /*b850*/  LEA R60, P3, R42, R52, 0x6 ;  /* 0x000000342a3c7211 */ /* 0x000fe200078630ff */
        /* <DEDUP_REMOVED lines=14> */
.L_x_7397:
[----:B------:R-:W-:Y:S05]  /*b940*/  BSYNC B1 ;  /* 0x0000000000017941 */ /* 0x000fea0003800000 */
.L_x_7396:
[----:B--2---:R-:W-:Y:S01]  /*b950*/  VIADD R44, R22, 0x60 ;  /* 0x00000060162c7836 */ /* 0x004fe20000000000 */
[----:B------:R-:W-:Y:S04]  /*b960*/  BSSY B1, `(.L_x_7398) ;  /* 0x0000018000017945 */ /* 0x000fe80003800000 */
[----:B------:R-:W-:-:S13]  /*b970*/  ISETP.GE.AND P3, PT, R44, R4, PT ;  /* 0x000000042c00720c */ /* 0x000fda0003f66270 */
[----:B------:R-:W-:Y:S05]  /*b980*/  @P3 BRA `(.L_x_7399) ;  /* 0x0000000000543947 */ /* 0x000fea0003800000 */
[----:B------:R-:W2:Y:S01]  /*b990*/  LDC.64 R58, c[0x0][0x300] ;  /* 0x0000c000ff3a7b82 */ /* 0x000ea20000000a00 */
[----:B------:R-:W3:Y:S01]  /*b9a0*/  @!P0 LDS.128 R44, [R5+0x21400] ;  /* 0x02140000052c8984 */ /* 0x000ee20000000c00 */
[----:B------:R-:W-:Y:S01]  /*b9b0*/  IMAD.MOV.U32 R60, RZ, RZ, R52 ;  /* 0x000000ffff3c7224 */ /* 0x000fe200078e0034 */
[----:B------:R-:W-:Y:S01]  /*b9c0*/  ULDC.64 UR4, c[0x0][0x208] ;  /* 0x0000820000047ab9 */ /* 0x000fe20000000a00 */
[----:B------:R-:W-:Y:S01]  /*b9d0*/  IMAD.MOV.U32 R61, RZ, RZ, R62 ;  /* 0x000000ffff3d7224 */ /* 0x000fe200078e003e */
[----:B0-----:R-:W0:Y:S03]  /*b9e0*/  @!P1 LDS.128 R48, [R5+0x26c00] ;  /* 0x026c000005309984 */ /* 0x001e260000000c00 */
[----:B------:R-:W4:Y:S08]  /*b9f0*/  @!P0 LDC.64 R54, c[0x0][0x2e8] ;  /* 0x0000ba00ff368b82 */ /* 0x000f300000000a00 */
[----:B------:R-:W5:Y:S01]  /*ba00*/  @!P1 LDC.64 R56, c[0x0][0x2e8] ;  /* 0x0000ba00ff389b82 */ /* 0x000f620000000a00 */
[----:B--2---:R-:W-:-:S04]  /*ba10*/  IMAD.WIDE.U32 R60, R58, 0x60, R60 ;  /* 0x000000603a3c7825 */ /* 0x004fc800078e003c */
[----:B------:R-:W-:Y:S01]  /*ba20*/  IMAD R59, R59, 0x60, RZ ;  /* 0x000000603b3b7824 */ /* 0x000fe200078e02ff */
[----:B------:R-:W-:-:S03]  /*ba30*/  @!P0 IADD3 R58, P3, R15, R60, RZ ;  /* 0x0000003c0f3a8210 */ /* 0x000fc60007f7e0ff */
[----:B------:R-:W-:-:S04]  /*ba40*/  IMAD.IADD R64, R61, 0x1, R59 ;  /* 0x000000013d407824 */ /* 0x000fc800078e023b */
[----:B------:R-:W-:Y:S01]  /*ba50*/  @!P0 IMAD.X R59, R64, 0x1, R11, P3 ;  /* 0x00000001403b8824 */ /* 0x000fe200018e060b */
[----:B----4-:R-:W-:-:S04]  /*ba60*/  @!P0 LEA R54, P3, R58, R54, 0x1 ;  /* 0x000000363a368211 */ /* 0x010fc800078608ff */
[----:B------:R-:W-:Y:S02]  /*ba70*/  @!P0 LEA.HI.X R55, R58, R55, R59, 0x1, P3 ;  /* 0x000000373a378211 */ /* 0x000fe400018f0c3b */
[----:B------:R-:W-:-:S03]  /*ba80*/  @!P1 IADD3 R60, P3, R12, R60, RZ ;  /* 0x0000003c0c3c9210 */ /* 0x000fc60007f7e0ff */
[----:B---3--:R2:W-:Y:S02]  /*ba90*/  @!P0 STG.E.128 desc[UR4][R54.64], R44 ;  /* 0x0000002c36008986 */ /* 0x0085e4000c101d04 */
[----:B------:R-:W-:Y:S01]  /*baa0*/  @!P1 IMAD.X R58, R64, 0x1, R7, P3 ;  /* 0x00000001403a9824 */ /* 0x000fe200018e0607 */
[----:B-----5:R-:W-:-:S04]  /*bab0*/  @!P1 LEA R56, P3, R60, R56, 0x1 ;  /* 0x000000383c389211 */ /* 0x020fc800078608ff */
[----:B------:R-:W-:-:S05]  /*bac0*/  @!P1 LEA.HI.X R57, R60, R57, R58, 0x1, P3 ;  /* 0x000000393c399211 */ /* 0x000fca00018f0c3a */
[----:B0-----:R2:W-:Y:S04]  /*bad0*/  @!P1 STG.E.128 desc[UR4][R56.64], R48 ;  /* 0x0000003038009986 */ /* 0x0015e8000c101d04 */
.L_x_7399:
[----:B------:R-:W-:Y:S05]  /*bae0*/  BSYNC B1 ;  /* 0x0000000000017941 */ /* 0x000fea0003800000 */
.L_x_7398:
        /* <DEDUP_REMOVED lines=21> */
.L_x_7401:
[----:B------:R-:W-:Y:S05]  /*bc40*/  BSYNC B1 ;  /* 0x0000000000017941 */ /* 0x000fea0003800000 */
.L_x_7400:
[----:B--2---:R-:W-:-:S05]  /*bc50*/  VIADD R44, R22, 0xa0 ;  /* 0x000000a0162c7836 */ /* 0x004fca0000000000 */
[----:B------:R-:W-:-:S13]  /*bc60*/  ISETP.GE.AND P3, PT, R44, R4, PT ;  /* 0x000000042c00720c */ /* 0x000fda0003f66270 */
[----:B------:R-:W-:Y:S05]  /*bc70*/  @P3 BRA `(.L_x_7353) ;  /* 0x0000000000503947 */ /* 0x000fea0003800000 */
[----:B------:R-:W2:Y:S01]  /*bc80*/  LDC.64 R58, c[0x0][0x300] ;  /* 0x0000c000ff3a7b82 */ /* 0x000ea20000000a00 */
[----:B------:R-:W3:Y:S01]  /*bc90*/  @!P0 LDS.128 R44, [R5+0x23400] ;  /* 0x02340000052c8984 */ /* 0x000ee20000000c00 */
[----:B------:R-:W-:Y:S01]  /*bca0*/  IMAD.MOV.U32 R53, RZ, RZ, R62 ;  /* 0x000000ffff357224 */ /* 0x000fe200078e003e */
[----:B------:R-:W-:Y:S02]  /*bcb0*/  ULDC.64 UR4, c[0x0][0x208] ;  /* 0x0000820000047ab9 */ /* 0x000fe40000000a00 */
[----:B0-----:R-:W0:Y:S03]  /*bcc0*/  @!P1 LDS.128 R48, [R5+0x28c00] ;  /* 0x028c000005309984 */ /* 0x001e260000000c00 */
[----:B------:R-:W4:Y:S08]  /*bcd0*/  @!P0 LDC.64 R54, c[0x0][0x2e8] ;  /* 0x0000ba00ff368b82 */ /* 0x000f300000000a00 */
[----:B------:R-:W5:Y:S01]  /*bce0*/  @!P1 LDC.64 R56, c[0x0][0x2e8] ;  /* 0x0000ba00ff389b82 */ /* 0x000f620000000a00 */
[----:B--2---:R-:W-:-:S04]  /*bcf0*/  IMAD.WIDE.U32 R52, R58, 0xa0, R52 ;  /* 0x000000a03a347825 */ /* 0x004fc800078e0034 */
[----:B------:R-:W-:-:S04]  /*bd00*/  IMAD R59, R59, 0xa0, RZ ;  /* 0x000000a03b3b7824 */ /* 0x000fc800078e02ff */
[----:B------:R-:W-:Y:S01]  /*bd10*/  IMAD.IADD R60, R53, 0x1, R59 ;  /* 0x00000001353c7824 */ /* 0x000fe200078e023b */
[----:B------:R-:W-:-:S05]  /*bd20*/  @!P0 IADD3 R53, P3, R15, R52, RZ ;  /* 0x000000340f358210 */ /* 0x000fca0007f7e0ff */
        /* <DEDUP_REMOVED lines=9> */
.L_x_7353:
[----:B------:R-:W-:Y:S05]  /*bdc0*/  BSYNC B0 ;  /* 0x0000000000007941 */ /* 0x000fea0003800000 */
.L_x_7295:
        /* <DEDUP_REMOVED lines=17> */
.L_x_7403:
[----:B------:R-:W-:Y:S05]  /*bee0*/  BSYNC B0 ;  /* 0x0000000000007941 */ /* 0x000fea0003800000 */
.L_x_7402:
[----:B------:R-:W2:Y:S01]  /*bef0*/  SYNCS.PHASECHK.TRANS64.TRYWAIT P2, [R3+URZ+0x348b0], R0 ;  /* 0x0348b000030075a7 */ /* 0x000ea2000804017f */
[----:B------:R-:W-:Y:S01]  /*bf00*/  ULDC UR61, c[0x0][0x2f4] ;  /* 0x0000bd00003d7ab9 */ /* 0x000fe20000000800 */
[----:B------:R-:W-:Y:S01]  /*bf10*/  ULDC.64 UR38, c[0x0][0x328] ;  /* 0x0000ca0000267ab9 */ /* 0x000fe20000000a00 */
[----:B------:R-:W-:Y:S01]  /*bf20*/  ULDC.64 UR36, c[0x0][0x318] ;  /* 0x0000c60000247ab9 */ /* 0x000fe20000000a00 */
[----:B------:R-:W-:Y:S04]  /*bf30*/  BSSY B0, `(.L_x_7404) ;  /* 0x0000002000007945 */ /* 0x000fe80003800000 */
[----:B--2---:R-:W-:Y:S05]  /*bf40*/  @!P2 BRA `(.L_x_7405) ;  /* 0x000001bc0008a947 */ /* 0x004fea0003800000 */
.L_x_7667:
[----:B------:R-:W-:Y:S05]  /*bf50*/  BSYNC B0 ;  /* 0x0000000000007941 */ /* 0x000fea0003800000 */
.L_x_7404:
[----:B------:R-:W-:Y:S01]  /*bf60*/  ISETP.GE.AND P2, PT, R22, R4, PT ;  /* 0x000000041600720c */ /* 0x000fe20003f46270 */
[----:B------:R-:W-:Y:S01]  /*bf70*/  BSSY B0, `(.L_x_7406) ;  /* 0x0000012000007945 */ /* 0x000fe20003800000 */
[----:B------:R-:W-:-:S11]  /*bf80*/  IMAD.WIDE R48, R24, 0xb0, R118 ;  /* 0x000000b018307825 */ /* 0x000fd600078e0276 */
[----:B------:R-:W-:Y:S05]  /*bf90*/  @P2 BRA `(.L_x_7407) ;  /* 0x00000000003c2947 */ /* 0x000fea0003800000 */
[----:B------:R-:W-:Y:S01]  /*bfa0*/  IMAD R47, R49, UR38, RZ ;  /* 0x00000026312f7c24 */ /* 0x000fe2000f8e02ff */
[----:B------:R-:W-:Y:S01]  /*bfb0*/  ULDC.64 UR4, c[0x0][0x208] ;  /* 0x0000820000047ab9 */ /* 0x000fe20000000a00 */
[----:B-1----:R-:W-:Y:S02]  /*bfc0*/  IMAD.MOV.U32 R44, RZ, RZ, R102 ;  /* 0x000000ffff2c7224 */ /* 0x002fe400078e0066 */
[----:B------:R-:W-:Y:S02]  /*bfd0*/  IMAD.MOV.U32 R45, RZ, RZ, R6 ;  /* 0x000000ffff2d7224 */ /* 0x000fe400078e0006 */
[C---:B------:R-:W-:Y:S02]  /*bfe0*/  IMAD R47, R48.reuse, UR39, R47 ;  /* 0x00000027302f7c24 */ /* 0x040fe4000f8e022f */
[----:B------:R-:W-:-:S04]  /*bff0*/  IMAD.WIDE.U32 R44, R48, UR38, R44 ;  /* 0x00000026302c7c25 */ /* 0x000fc8000f8e002c */
[----:B------:R-:W-:Y:S01]  /*c000*/  IMAD.IADD R45, R45, 0x1, R47 ;  /* 0x000000012d2d7824 */ /* 0x000fe200078e022f */
[----:B------:R-:W-:-:S04]  /*c010*/  LEA R50, P2, R44, UR36, 0x1 ;  /* 0x000000242c327c11 */ /* 0x000fc8000f8408ff */
[----:B0-----:R-:W-:Y:S02]  /*c020*/  LEA.HI.X R51, R44, UR37, R45, 0x1, P2 ;  /* 0x000000252c337c11 */ /* 0x001fe400090f0c2d */
[----:B------:R-:W-:-:S13]  /*c030*/  ISETP.GE.AND P2, PT, R16, UR61, PT ;  /* 0x0000003d10007c0c */ /* 0x000fda000bf46270 */
[----:B------:R-:W0:Y:S04]  /*c040*/  @!P2 LDS.128 R44, [R5+0x400] ;  /* 0x00040000052ca984 */ /* 0x000e280000000c00 */
[----:B0-----:R-:W-:Y:S01]  /*c050*/  @!P2 STG.E.128 desc[UR4][R50.64], R44 ;  /* 0x0000002c3200a986 */ /* 0x001fe2000c101d04 */
[----:B------:R-:W-:-:S13]  /*c060*/  ISETP.GE.AND P2, PT, R221, UR61, PT ;  /* 0x0000003ddd007c0c */ /* 0x000fda000bf46270 */
[----:B------:R-:W0:Y:S04]  /*c070*/  @!P2 LDS.128 R44, [R5+0x5c00] ;  /* 0x005c0000052ca984 */ /* 0x000e280000000c00 */
[----:B0-----:R3:W-:Y:S02]  /*c080*/  @!P2 STG.E.128 desc[UR4][R50.64+0x80], R44 ;  /* 0x0000802c3200a986 */ /* 0x0017e4000c101d04 */
.L_x_7407:
[----:B------:R-:W-:Y:S05]  /*c090*/  BSYNC B0 ;  /* 0x0000000000007941 */ /* 0x000fea0003800000 */
.L_x_7406:
[----:B0-2---:R-:W-:Y:S01]  /*c0a0*/  VIADD R0, R22, 0x20 ;  /* 0x0000002016007836 */ /* 0x005fe20000000000 */
[----:B------:R-:W-:Y:S04]  /*c0b0*/  BSSY B0, `(.L_x_7408) ;  /* 0x0000014000007945 */ /* 0x000fe80003800000 */
[----:B------:R-:W-:-:S13]  /*c0c0*/  ISETP.GE.AND P2, PT, R0, R4, PT ;  /* 0x000000040000720c */ /* 0x000fda0003f46270 */
[----:B------:R-:W-:Y:S05]  /*c0d0*/  @P2 BRA `(.L_x_7409) ;  /* 0x0000000000442947 */ /* 0x000fea0003800000 */
[----:B---3--:R-:W-:Y:S01]  /*c0e0*/  IADD3 R47, P2, R48, 0x20, RZ ;  /* 0x00000020302f7810 */ /* 0x008fe20007f5e0ff */
[----:B-1----:R-:W-:Y:S01]  /*c0f0*/  IMAD.MOV.U32 R44, RZ, RZ, R102 ;  /* 0x000000ffff2c7224 */ /* 0x002fe200078e0066 */
[----:B------:R-:W-:Y:S01]  /*c100*/  ULDC.64 UR4, c[0x0][0x208] ;  /* 0x0000820000047ab9 */ /* 0x000fe20000000a00 */
[----:B------:R-:W-:Y:S01]  /*c110*/  IMAD.MOV.U32 R45, RZ, RZ, R6 ;  /* 0x000000ffff2d7224 */ /* 0x000fe200078e0006 */
[----:B------:R-:W-:Y:S01]  /*c120*/  IADD3.X R0, RZ, R49, RZ, P2, !PT ;  /* 0x00000031ff007210 */ /* 0x000fe200017fe4ff */
[----:B------:R-:W-:-:S04]  /*c130*/  IMAD.WIDE.U32 R44, R47, UR38, R44 ;  /* 0x000000262f2c7c25 */ /* 0x000fc8000f8e002c */
[----:B------:R-:W-:Y:S01]  /*c140*/  IMAD R0, R0, UR38, RZ ;  /* 0x0000002600007c24 */ /* 0x000fe2000f8e02ff */
[----:B------:R-:W-:-:S03]  /*c150*/  LEA R50, P2, R44, UR36, 0x1 ;  /* 0x000000242c327c11 */ /* 0x000fc6000f8408ff */
[----:B------:R-:W-:-:S04]  /*c160*/  IMAD R47, R47, UR39, R0 ;  /* 0x000000272f2f7c24 */ /* 0x000fc8000f8e0200 */
[----:B------:R-:W-:-:S05]  /*c170*/  IMAD.IADD R45, R45, 0x1, R47 ;  /* 0x000000012d2d7824 */ /* 0x000fca00078e022f */
[----:B------:R-:W-:Y:S02]  /*c180*/  LEA.HI.X R51, R44, UR37, R45, 0x1, P2 ;  /* 0x000000252c337c11 */ /* 0x000fe400090f0c2d */
[----:B------:R-:W-:-:S13]  /*c190*/  ISETP.GE.AND P2, PT, R16, UR61, PT ;  /* 0x0000003d10007c0c */ /* 0x000fda000bf46270 */
[----:B------:R-:W0:Y:S04]  /*c1a0*/  @!P2 LDS.128 R44, [R5+0x1400] ;  /* 0x00140000052ca984 */ /* 0x000e280000000c00 */
[----:B0-----:R-:W-:Y:S01]  /*c1b0*/  @!P2 STG.E.128 desc[UR4][R50.64], R44 ;  /* 0x0000002c3200a986 */ /* 0x001fe2000c101d04 */
[----:B------:R-:W-:-:S13]  /*c1c0*/  ISETP.GE.AND P2, PT, R221, UR61, PT ;  /* 0x0000003ddd007c0c */ /* 0x000fda000bf46270 */
[----:B------:R-:W0:Y:S04]  /*c1d0*/  @!P2 LDS.128 R44, [R5+0x6c00] ;  /* 0x006c0000052ca984 */ /* 0x000e280000000c00 */
[----:B0-----:R0:W-:Y:S02]  /*c1e0*/  @!P2 STG.E.128 desc[UR4][R50.64+0x80], R44 ;  /* 0x0000802c3200a986 */ /* 0x0011e4000c101d04 */
.L_x_7409:
[----:B------:R-:W-:Y:S05]  /*c1f0*/  BSYNC B0 ;  /* 0x0000000000007941 */ /* 0x000fea0003800000 */
.L_x_7408:
[----:B------:R-:W-:Y:S01]  /*c200*/  VIADD R0, R22, 0x40 ;  /* 0x0000004016007836 */ /* 0x000fe20000000000 */
[----:B------:R-:W-:Y:S04]  /*c210*/  BSSY B0, `(.L_x_7410) ;  /* 0x0000014000007945 */ /* 0x000fe80003800000 */
[----:B------:R-:W-:-:S13]  /*c220*/  ISETP.GE.AND P2, PT, R0, R4, PT ;  /* 0x000000040000720c */ /* 0x000fda0003f46270 */
[----:B------:R-:W-:Y:S05]  /*c230*/  @P2 BRA `(.L_x_7411) ;  /* 0x0000000000442947 */ /* 0x000fea0003800000 */
[----:B0--3--:R-:W-:Y:S01]  /*c240*/  IADD3 R47, P2, R48, 0x40, RZ ;  /* 0x00000040302f7810 */ /* 0x009fe20007f5e0ff */
[----:B-1----:R-:W-:Y:S01]  /*c250*/  IMAD.MOV.U32 R44, RZ, RZ, R102 ;  /* 0x000000ffff2c7224 */ /* 0x002fe200078e0066 */
[----:B------:R-:W-:Y:S01]  /*c260*/  ULDC.64 UR4, c[0x0][0x208] ;  /* 0x0000820000047ab9 */ /* 0x000fe20000000a00 */
[----:B------:R-:W-:Y:S02]  /*c270*/  IMAD.MOV.U32 R45, RZ, RZ, R6 ;  /* 0x000000ffff2d7224 */ /* 0x000fe400078e0006 */
[----:B------:R-:W-:Y:S02]  /*c280*/  IMAD.X R0, RZ, RZ, R49, P2 ;  /* 0x000000ffff007224 */ /* 0x000fe400010e0631 */
        /* <DEDUP_REMOVED lines=12> */
.L_x_7411:
[----:B------:R-:W-:Y:S05]  /*c350*/  BSYNC B0 ;  /* 0x0000000000007941 */ /* 0x000fea0003800000 */
.L_x_7410:
[----:B------:R-:W-:Y:S01]  /*c360*/  VIADD R0, R22, 0x60 ;  /* 0x0000006016007836 */ /* 0x000fe20000000000 */
[----:B------:R-:W-:Y:S04]  /*c370*/  BSSY B0, `(.L_x_7412) ;  /* 0x0000014000007945 */ /* 0x000fe80003800000 */
[----:B------:R-:W-:-:S13]  /*c380*/  ISETP.GE.AND P2, PT, R0, R4, PT ;  /* 0x000000040000720c */ /* 0x000fda0003f46270 */
[----:B------:R-:W-:Y:S05]  /*c390*/  @P2 BRA `(.L_x_7413) ;  /* 0x0000000000442947 */ /* 0x000fea0003800000 */
[----:B0-23--:R-:W-:Y:S01]  /*c3a0*/  IADD3 R47, P2, R48, 0x60, RZ ;  /* 0x00000060302f7810 */ /* 0x00dfe20007f5e0ff */
        /* <DEDUP_REMOVED lines=16> */
.L_x_7413:
[----:B------:R-:W-:Y:S05]  /*c4b0*/  BSYNC B0 ;  /* 0x0000000000007941 */ /* 0x000fea0003800000 */
.L_x_7412:
[----:B------:R-:W-:Y:S01]  /*c4c0*/  VIADD R0, R22, 0x80 ;  /* 0x0000008016007836 */ /* 0x000fe20000000000 */
[----:B------:R-:W-:Y:S04]  /*c4d0*/  BSSY B0, `(.L_x_7414) ;  /* 0x0000014000007945 */ /* 0x000fe80003800000 */
[----:B------:R-:W-:-:S13]  /*c4e0*/  ISETP.GE.AND P2, PT, R0, R4, PT ;  /* 0x000000040000720c */ /* 0x000fda0003f46270 */
[----:B------:R-:W-:Y:S05]  /*c4f0*/  @P2 BRA `(.L_x_7415) ;  /* 0x0000000000442947 */ /* 0x000fea0003800000 */
[----:B0-234-:R-:W-:Y:S01]  /*c500*/  IADD3 R47, P2, R48, 0x80, RZ ;  /* 0x00000080302f7810 */ /* 0x01dfe20007f5e0ff */
        /* <DEDUP_REMOVED lines=16> */
.L_x_7415:
[----:B------:R-:W-:Y:S05]  /*c610*/  BSYNC B0 ;  /* 0x0000000000007941 */ /* 0x000fea0003800000 */
.L_x_7414:
        /* <DEDUP_REMOVED lines=10> */
[----:B------:R-:W-:-:S04]  /*c6c0*/  IMAD R48, R48, UR38, RZ ;  /* 0x0000002630307c24 */ /* 0x000fc8000f8e02ff */
[----:B------:R-:W-:Y:S01]  /*c6d0*/  IMAD R47, R47, UR39, R48 ;  /* 0x000000272f2f7c24 */ /* 0x000fe2000f8e0230 */
[----:B------:R-:W-:-:S03]  /*c6e0*/  LEA R48, P2, R44, UR36, 0x1 ;  /* 0x000000242c307c11 */ /* 0x000fc6000f8408ff */
        /* <DEDUP_REMOVED lines=8> */
.L_x_7417:
[----:B------:R-:W-:Y:S05]  /*c770*/  BSYNC B0 ;  /* 0x0000000000007941 */ /* 0x000fea0003800000 */
.L_x_7416:
[----:B------:R-:W5:Y:S01]  /*c780*/  LDL R0, [R1+0x4] ;  /* 0x0000040001007983 */ /* 0x000f620000100800 */
[----:B------:R-:W-:Y:S02]  /*c790*/  VIADD R23, R23, 0x1 ;  /* 0x0000000117177836 */ /* 0x000fe40000000000 */
[----:B------:R-:W-:Y:S01]  /*c7a0*/  @!P3 VIADD R3, R3, 0x348c0 ;  /* 0x000348c00303b836 */ /* 0x000fe20000000000 */
[----:B------:R-:W-:Y:S01]  /*c7b0*/  @!PT LDS RZ, [RZ] ;  /* 0x00000000fffff984 */ /* 0x000fe20000000800 */
[----:B------:R-:W-:Y:S01]  /*c7c0*/  @!PT LDS RZ, [RZ] ;  /* 0x00000000fffff984 */ /* 0x000fe20000000800 */
[----:B------:R-:W-:Y:S01]  /*c7d0*/  @!PT LDS RZ, [RZ] ;  /* 0x00000000fffff984 */ /* 0x000fe20000000800 */
[----:B------:R-:W-:Y:S01]  /*c7e0*/  @!PT LDS RZ, [RZ] ;  /* 0x00000000fffff984 */ /* 0x000fe20000000800 */
[----:B------:R1:W-:Y:S06]  /*c7f0*/  MEMBAR.ALL.CTA ;  /* 0x0000000000007992 */ /* 0x0003ec0000008000 */
[----:B-1----:R-:W1:Y:S02]  /*c800*/  FENCE.VIEW.ASYNC.S ;  /* 0x00000000000073c6 */ /* 0x002e640000000000 */
[----:B-1----:R1:W-:Y:S01]  /*c810*/  BAR.SYNC.DEFER_BLOCKING R162, 0x80 ;  /* 0x000200a20000751d */ /* 0x0023e20000010000 */
[----:B------:R-:W-:-:S02]  /*c820*/  ISETP.NE.AND P2, PT, R23, 0x2, PT ;  /* 0x000000021700780c */ /* 0x000fc40003f45270 */
[----:B------:R-:W-:Y:S02]  /*c830*/  @!P3 PRMT R3, RZ, 0x654, R3 ;  /* 0x00000654ff03b816 */ /* 0x000fe40000000003 */
[----:B------:R-:W-:Y:S02]  /*c840*/  SEL R23, R23, RZ, P2 ;  /* 0x000000ff17177207 */ /* 0x000fe40001000000 */
[----:B------:R1:W-:Y:S01]  /*c850*/  @!P3 SYNCS.ARRIVE.TRANS64.RED.A1T0 RZ, [R3+URZ], RZ ;  /* 0x000000ff03ffb9a7 */ /* 0x0003e2000810043f */
[----:B-----5:R-:W-:Y:S02]  /*c860*/  LOP3.LUT P4, RZ, R0, 0x10, RZ, 0xc0, !PT ;  /* 0x0000001000ff7812 */ /* 0x020fe4000788c0ff */
[----:B------:R-:W-:-:S04]  /*c870*/  SEL R0, RZ, 0x1, P2 ;  /* 0x00000001ff007807 */ /* 0x000fc80001000000 */
[----:B------:R-:W-:-:S07]  /*c880*/  LOP3.LUT R223, R223, R0, RZ, 0x3c, !PT ;  /* 0x00000000dfdf7212 */ /* 0x000fce00078e3cff */
[----:B-1----:R-:W-:Y:S05]  /*c890*/  @P4 BRA `(.L_x_7418) ;  /* 0xffffff60008c4947 */ /* 0x002fea000383ffff */
[----:B------:R-:W1:Y:S01]  /*c8a0*/  S2R R4, SR_TID.X ;  /* 0x0000000000047919 */ /* 0x000e620000002100 */
[----:B------:R-:W-:Y:S02]  /*c8b0*/  PLOP3.LUT P0, PT, PT, PT, PT, 0x8, 0x0 ;  /* 0x000000000000781c */ /* 0x000fe40003f0e170 */
[----:B-1----:R-:W-:-:S04]  /*c8c0*/  SHF.R.U32.HI R4, RZ, 0x7, R4 ;  /* 0x00000007ff047819 */ /* 0x002fc80000011604 */
[----:B------:R-:W-:-:S13]  /*c8d0*/  ISETP.NE.AND P4, PT, R4, 0x1, PT ;  /* 0x000000010400780c */ /* 0x000fda0003f85270 */
[----:B------:R-:W-:Y:S06]  /*c8e0*/  @!P4 BAR.ARV 0x9, 0x100 ;  /* 0x024400000000cb1d */ /* 0x000fec0000002000 */
.L_x_7290:
[----:B------:R-:W-:Y:S01]  /*c8f0*/  ISETP.GE.AND P2, PT, R161, 0x1, PT ;  /* 0x00000001a100780c */ /* 0x000fe20003f46270 */
[----:B------:R-:W-:Y:S01]  /*c900*/  IMAD.MOV.U32 R0, RZ, RZ, RZ ;  /* 0x000000ffff007224 */ /* 0x000fe200078e00ff */
[----:B------:R-:W-:Y:S01]  /*c910*/  PLOP3.LUT P1, PT, PT, PT, PT, 0x80, 0x0 ;  /* 0x000000000000781c */ /* 0x000fe20003f2f070 */
[----:B------:R-:W-:Y:S01]  /*c920*/  IMAD.MOV.U32 R3, RZ, RZ, RZ ;  /* 0x000000ffff037224 */ /* 0x000fe200078e00ff */
[----:B------:R-:W-:Y:S01]  /*c930*/  CS2R R42, SRZ ;  /* 0x00000000002a7805 */ /* 0x000fe2000001ff00 */
[----:B------:R-:W-:Y:S01]  /*c940*/  IMAD.MOV.U32 R87, RZ, RZ, RZ ;  /* 0x000000ffff577224 */ /* 0x000fe200078e00ff */
[----:B------:R-:W-:Y:S02]  /*c950*/  CS2R R40, SRZ ;  /* 0x0000000000287805 */ /* 0x000fe4000001ff00 */
[----:B0-234-:R-:W-:Y:S02]  /*c960*/  CS2R R46, SRZ ;  /* 0x00000000002e7805 */ /* 0x01dfe4000001ff00 */
        /* <DEDUP_REMOVED lines=26> */
[----:B------:R-:W-:-:S02]  /*cb10*/  IMAD.MOV.U32 R105, RZ, RZ, RZ ;  /* 0x000000ffff697224 */ /* 0x000fc400078e00ff */
[----:B------:R-:W-:Y:S02]  /*cb20*/  IMAD.MOV.U32 R108, RZ, RZ, RZ ;  /* 0x000000ffff6c7224 */ /* 0x000fe400078e00ff */
[----:B------:R-:W-:Y:S02]  /*cb30*/  IMAD.MOV.U32 R10, RZ, RZ, RZ ;  /* 0x000000ffff0a7224 */ /* 0x000fe400078e00ff */
[----:B------:R-:W-:Y:S01]  /*cb40*/  IMAD.MOV.U32 R110, RZ, RZ, RZ ;  /* 0x000000ffff6e7224 */ /* 0x000fe200078e00ff */
[----:B------:R-:W-:Y:S06]  /*cb50*/  @P0 BRA `(.L_x_7419) ;  /* 0x00000000000c0947 */ /* 0x000fec0003800000 */
[----:B------:R-:W0:Y:S01]  /*cb60*/  FENCE.VIEW.ASYNC.G ;  /* 0x00000000000073c6 */ /* 0x000e220000000100 */
[----:B------:R-:W-:Y:S05]  /*cb70*/  WARPSYNC.ALL ;  /* 0x0000000000007948 */ /* 0x000fea0003800000 */
[----:B0-----:R-:W-:Y:S06]  /*cb80*/  BAR.ARV 0xc, 0x180 ;  /* 0x0306000000007b1d */ /* 0x001fec0000002000 */
.L_x_7419:
[----:B------:R-:W-:Y:S02]  /*cb90*/  IMAD.MOV.U32 R104, RZ, RZ, RZ ;  /* 0x000000ffff687224 */ /* 0x000fe400078e00ff */
[----:B------:R-:W-:Y:S01]  /*cba0*/  IMAD.MOV.U32 R11, RZ, RZ, RZ ;  /* 0x000000ffff0b7224 */ /* 0x000fe200078e00ff */
[----:B------:R-:W-:Y:S06]  /*cbb0*/  @!P2 BRA `(.L_x_7420) ;  /* 0x000001180038a947 */ /* 0x000fec0003800000 */
[----:B------:R-:W-:-:S03]  /*cbc0*/  UMOV UR4, 0xffffffff ;  /* 0xffffffff00047882 */ /* 0x000fc60000000000 */
[----:B------:R-:W-:Y:S05]  /*cbd0*/  BRA.DIV UR4, `(.L_x_7421) ;  /* 0x000001ae04f87947 */ /* 0x000fea000b800000 */
[----:B------:R-:W0:Y:S02]  /*cbe0*/  S2R R3, SR_TID.X ;  /* 0x0000000000037919 */ /* 0x000e240000002100 */
[----:B0-----:R-:W-:-:S05]  /*cbf0*/  VIADD R3, R3, 0xffffff80 ;  /* 0xffffff8003037836 */ /* 0x001fca0000000000 */
[----:B------:R-:W-:-:S04]  /*cc00*/  SHF.R.S32.HI R0, RZ, 0x1f, R3 ;  /* 0x0000001fff007819 */ /* 0x000fc80000011403 */
[----:B------:R-:W-:-:S04]  /*cc10*/  LEA.HI R0, R0, R3, RZ, 0x7 ;  /* 0x0000000300007211 */ /* 0x000fc800078f38ff */
[----:B------:R-:W-:-:S06]  /*cc20*/  SHF.R.S32.HI R0, RZ, 0x7, R0 ;  /* 0x00000007ff007819 */ /* 0x000fcc0000011400 */
[----:B------:R-:W0:Y:S04]  /*cc30*/  SHFL.IDX PT, R0, R0, RZ, 0x1f ;  /* 0x00001fff00007589 */ /* 0x000e2800000e0000 */
[----:B0-----:R0:W-:Y:S02]  /*cc40*/  STL [R1], R0 ;  /* 0x0000000001007387 */ /* 0x0011e40000100800 */
.L_x_7670:
[----:B0-----:R-:W2:Y:S04]  /*cc50*/  LDL R0, [R1+0x6c] ;  /* 0x00006c0001007983 */ /* 0x001ea80000100800 */
[----:B------:R-:W3:Y:S01]  /*cc60*/  LDL R3, [R1] ;  /* 0x0000000001037983 */ /* 0x000ee20000100800 */
[----:B--2---:R-:W-:Y:S02]  /*cc70*/  R2UR UR4, R0 ;  /* 0x00000000000472ca */ /* 0x004fe400000e0000 */
[----:B---3--:R-:W-:-:S04]  /*cc80*/  LEA.HI R0, R3, R3, RZ, 0x1 ;  /* 0x0000000303007211 */ /* 0x008fc800078f08ff */
[----:B------:R-:W-:-:S07]  /*cc90*/  LOP3.LUT R0, R0, 0x1e, RZ, 0xc0, !PT ;  /* 0x0000001e00007812 */ /* 0x000fce00078ec0ff */
[----:B------:R-:W-:Y:S01]  /*cca0*/  ULOP3.LUT UP0, URZ, UR4, 0x9f, URZ, 0xc0, !UPT ;  /* 0x0000009f043f7892 */ /* 0x000fe2000f80c03f */
[----:B------:R-:W-:-:S05]  /*ccb0*/  IMAD.IADD R0, R3, 0x1, -R0 ;  /* 0x0000000103007824 */ /* 0x000fca00078e0a00 */
        /* <DEDUP_REMOVED lines=9> */
[----:B-1----:R0:W1:Y:S01]  /*cd50*/  LDC.64 R14, c[0x4][R0] ;  /* 0x01000000000e7b82 */ /* 0x0020620000000a00 */
        /* <DEDUP_REMOVED lines=10> */
[----:B-1---5:R-:W-:Y:S05]  /*ce00*/  CALL.ABS.NOINC R14 ;  /* 0x000000000e007343 */ /* 0x022fea0003c00000 */
.L_x_7422:
        /* <DEDUP_REMOVED lines=8> */
[----:B------:R0:W2:Y:S03]  /*ce90*/  SYNCS.PHASECHK.TRANS64.TRYWAIT P0, [R2+URZ+0x34800], R3 ;  /* 0x03480003020075a7 */ /* 0x0000a6000800017f */
[----:B--2---:R-:W-:Y:S05]  /*cea0*/  @!P0 NANOSLEEP.SYNCS 0x989680 ;  /* 0x009896800000895d */ /* 0x004fea0003900000 */
[----:B------:R-:W2:Y:S01]  /*ceb0*/  @!P0 SYNCS.PHASECHK.TRANS64 P0, [R2+URZ+0x34800], R3 ;  /* 0x03480003020085a7 */ /* 0x000ea2000800007f */
[----:B------:R-:W-:Y:S04]  /*cec0*/  BSSY B0, `(.L_x_7424) ;  /* 0x0000006000007945 */ /* 0x000fe80003800000 */
[----:B--2---:R-:W-:Y:S05]  /*ced0*/  @P0 BRA `(.L_x_7425) ;  /* 0x0000000000100947 */ /* 0x004fea0003800000 */
.L_x_7426:
[----:B--2---:R2:W3:Y:S02]  /*cee0*/  SYNCS.PHASECHK.TRANS64.TRYWAIT P0, [R2+URZ+0x34800], R3 ;  /* 0x03480003020075a7 */ /* 0x0044e4000800017f */
[----:B---3--:R-:W-:Y:S05]  /*cef0*/  @!P0 NANOSLEEP.SYNCS 0x989680 ;  /* 0x009896800000895d */ /* 0x008fea0003900000 */
[----:B------:R-:W3:Y:S02]  /*cf00*/  @!P0 SYNCS.PHASECHK.TRANS64 P0, [R2+URZ+0x34800], R3 ;  /* 0x03480003020085a7 */ /* 0x000ee4000800007f */
[----:B---3--:R-:W-:Y:S05]  /*cf10*/  @!P0 BRA `(.L_x_7426) ;  /* 0xfffffffc00f08947 */ /* 0x008fea000383ffff */
.L_x_7425:
[----:B------:R-:W-:Y:S05]  /*cf20*/  BSYNC B0 ;  /* 0x0000000000007941 */ /* 0x000fea0003800000 */
.L_x_7424:
[----:B------:R-:W-:Y:S05]  /*cf30*/  BRA `(.L_x_7427) ;  /* 0x0000003c00247947 */ /* 0x000fea0003800000 */
.L_x_7423:
        /* <DEDUP_REMOVED lines=38> */
.L_x_7428:
[----:B------:R-:W2:Y:S01]  /*d1a0*/  LDL R20, [R1+0x30] ;  /* 0x0000300001147983 */ /* 0x000ea20000100800 */
[----:B------:R-:W-:Y:S01]  /*d1b0*/  ULDC.U8 UR4, c[0x0][0x410] ;  /* 0x0001040000047ab9 */ /* 0x000fe20000000000 */
[----:B------:R-:W-:Y:S01]  /*d1c0*/  R2UR UR5, R30 ;  /* 0x000000001e0572ca */ /* 0x000fe200000e0000 */
[----:B------:R-:W-:Y:S01]  /*d1d0*/  BSSY B0, `(.L_x_7429) ;  /* 0x0000397000007945 */ /* 0x000fe20003800000 */
[----:B------:R-:W-:Y:S01]  /*d1e0*/  ISETP.NE.AND P0, PT, RZ, UR4, PT ;  /* 0x00000004ff007c0c */ /* 0x000fe2000bf05270 */
[----:B------:R-:W-:-:S10]  /*d1f0*/  IMAD R5, R29, 0x80, R22 ;  /* 0x000000801d057824 */ /* 0x000fd400078e0216 */
[----:B--2---:R-:W-:Y:S02]  /*d200*/  LEA R21, R20, UR5, 0x1 ;  /* 0x0000000514157c11 */ /* 0x004fe4000f8e08ff */
[----:B------:R-:W-:Y:S05]  /*d210*/  @!P0 BRA `(.L_x_7430) ;  /* 0x0000001800a48947 */ /* 0x000fea0003800000 */
[----:B------:R-:W-:-:S03]  /*d220*/  UMOV UR4, 0xffffffff ;  /* 0xffffffff00047882 */ /* 0x000fc60000000000 */
[----:B------:R-:W-:Y:S05]  /*d230*/  BRA.DIV UR4, `(.L_x_7431) ;  /* 0x000001aa04a07947 */ /* 0x000fea000b800000 */
[----:B------:R0:W2:Y:S04]  /*d240*/  SHFL.IDX PT, R0, R25, RZ, 0x181f ;  /* 0x00181fff19007589 */ /* 0x0000a800000e0000 */
[----:B------:R0:W3:Y:S04]  /*d250*/  SHFL.IDX PT, R3, R24, RZ, 0x181f ;  /* 0x00181fff18037589 */ /* 0x0000e800000e0000 */
[----:B------:R0:W4:Y:S04]  /*d260*/  SHFL.IDX PT, R4, R27, RZ, 0x181f ;  /* 0x00181fff1b047589 */ /* 0x00012800000e0000 */
[----:B-1----:R0:W1:Y:S02]  /*d270*/  SHFL.IDX PT, R14, R26, RZ, 0x181f ;  /* 0x00181fff1a0e7589 */ /* 0x00206400000e0000 */
.L_x_7676:
[----:B------:R-:W5:Y:S01]  /*d280*/  LDL R7, [R1+0x60] ;  /* 0x0000600001077983 */ /* 0x000f620000100800 */
[----:B------:R-:W-:Y:S01]  /*d290*/  ULDC UR4, c[0x0][0x448] ;  /* 0x0001120000047ab9 */ /* 0x000fe20000000800 */
[----:B------:R-:W-:Y:S01]  /*d2a0*/  BSSY B1, `(.L_x_7432) ;  /* 0x0000024000017945 */ /* 0x000fe20003800000 */
[----:B------:R-:W-:Y:S01]  /*d2b0*/  IMAD R160, R160, UR4, RZ ;  /* 0x00000004a0a07c24 */ /* 0x000fe2000f8e02ff */
[----:B------:R-:W-:Y:S02]  /*d2c0*/  CS2R R8, SRZ ;  /* 0x0000000000087805 */ /* 0x000fe4000001ff00 */
[----:B------:R-:W-:Y:S02]  /*d2d0*/  CS2R R10, SRZ ;  /* 0x00000000000a7805 */ /* 0x000fe4000001ff00 */
[----:B------:R-:W-:Y:S02]  /*d2e0*/  CS2R R12, SRZ ;  /* 0x00000000000c7805 */ /* 0x000fe4000001ff00 */
[----:B------:R-:W-:-:S02]  /*d2f0*/  ISETP.GE.AND P0, PT, R5, R160, PT ;  /* 0x000000a00500720c */ /* 0x000fc40003f06270 */
[----:B-----5:R-:W-:-:S04]  /*d300*/  LEA.HI R6, R7, R7, RZ, 0x1 ;  /* 0x0000000707067211 */ /* 0x020fc800078f08ff */
[----:B------:R-:W-:-:S05]  /*d310*/  LOP3.LUT R6, R6, 0xfffffffe, RZ, 0xc0, !PT ;  /* 0xfffffffe06067812 */ /* 0x000fca00078ec0ff */
[----:B------:R-:W-:Y:S01]  /*d320*/  IMAD.IADD R5, R7, 0x1, -R6 ;  /* 0x0000000107057824 */ /* 0x000fe200078e0a06 */
[----:B------:R-:W-:-:S04]  /*d330*/  CS2R R6, SRZ ;  /* 0x0000000000067805 */ /* 0x000fc8000001ff00 */
[----:B------:R-:W-:Y:S01]  /*d340*/  SHF.L.U32 R5, R5, 0x1f, RZ ;  /* 0x0000001f05057819 */ /* 0x000fe200000006ff */
[----:B------:R-:W-:Y:S06]  /*d350*/  @P0 BRA `(.L_x_7433) ;  /* 0x0000000000600947 */ /* 0x000fec0003800000 */
[----:B------:R-:W4:Y:S01]  /*d360*/  LDL R20, [R1+0x70] ;  /* 0x0000700001147983 */ /* 0x000f220000100800 */
[----:B------:R-:W-:Y:S01]  /*d370*/  ULDC UR4, c[0x0][0x3f4] ;  /* 0x0000fd0000047ab9 */ /* 0x000fe20000000800 */
[----:B------:R-:W-:Y:S01]  /*d380*/  IMAD.SHL.U32 R30, R220, 0x2, RZ ;  /* 0x00000002dc1e7824 */ /* 0x000fe200078e00ff */
[----:B------:R-:W-:Y:S02]  /*d390*/  ISETP.GE.AND P4, PT, R18, UR4, PT ;  /* 0x0000000412007c0c */ /* 0x000fe4000bf86270 */
[----:B------:R-:W-:Y:S02]  /*d3a0*/  CS2R R12, SRZ ;  /* 0x00000000000c7805 */ /* 0x000fe4000001ff00 */
[----:B------:R-:W-:Y:S02]  /*d3b0*/  ISETP.GE.AND P5, PT, R220, UR4, PT ;  /* 0x00000004dc007c0c */ /* 0x000fe4000bfa6270 */
[----:B------:R-:W-:Y:S01]  /*d3c0*/  CS2R R8, SRZ ;  /* 0x0000000000087805 */ /* 0x000fe2000001ff00 */
[----:B------:R-:W-:-:S06]  /*d3d0*/  ULDC.64 UR6, c[0x0][0x208] ;  /* 0x0000820000067ab9 */ /* 0x000fcc0000000a00 */
[----:B------:R-:W-:-:S04]  /*d3e0*/  @!P4 IMAD.SHL.U32 R15, R18, 0x2, RZ ;  /* 0x00000002120fc824 */ /* 0x000fc800078e00ff */
[CC--:B0--3--:R-:W-:Y:S02]  /*d3f0*/  @!P5 IADD3 R26, P2, R3.reuse, R30.reuse, RZ ;  /* 0x0000001e031ad210 */ /* 0x0c9fe40007f5e0ff */
[C---:B-1----:R-:W-:Y:S02]  /*d400*/  @!P5 IADD3 R30, P3, R14.reuse, R30, RZ ;  /* 0x0000001e0e1ed210 */ /* 0x042fe40007f7e0ff */
[-C--:B------:R-:W-:Y:S02]  /*d410*/  @!P4 IADD3 R24, P0, R3, R15.reuse, RZ ;  /* 0x0000000f0318c210 */ /* 0x080fe40007f1e0ff */
[----:B------:R-:W-:Y:S02]  /*d420*/  @!P4 IADD3 R14, P1, R14, R15, RZ ;  /* 0x0000000f0e0ec210 */ /* 0x000fe40007f3e0ff */
[----:B------:R-:W-:Y:S02]  /*d430*/  @!P4 SHF.L.U64.HI R3, R18, 0x1, R19 ;  /* 0x000000011203c819 */ /* 0x000fe40000010213 */
[----:B------:R-:W-:-:S02]  /*d440*/  CS2R R10, SRZ ;  /* 0x00000000000a7805 */ /* 0x000fc4000001ff00 */
[----:B------:R-:W-:Y:S01]  /*d450*/  CS2R R6, SRZ ;  /* 0x0000000000067805 */ /* 0x000fe2000001ff00 */
[--C-:B--2---:R-:W-:Y:S02]  /*d460*/  @!P4 IMAD.X R25, R0, 0x1, R3.reuse, P0 ;  /* 0x000000010019c824 */ /* 0x104fe400000e0603 */
[----:B----4-:R-:W-:-:S03]  /*d470*/  @!P4 IMAD.X R15, R4, 0x1, R3, P1 ;  /* 0x00000001040fc824 */ /* 0x010fc600008e0603 */
[----:B------:R0:W5:Y:S04]  /*d480*/  @!P4 LD.E.64 R10, desc[UR6][R24.64] ;  /* 0x00000006180ac980 */ /* 0x000168000c101b00 */
[----:B------:R0:W5:Y:S01]  /*d490*/  @!P4 LD.E.64 R6, desc[UR6][R14.64] ;  /* 0x000000060e06c980 */ /* 0x000162000c101b00 */
[--C-:B------:R-:W-:Y:S02]  /*d4a0*/  @!P5 IMAD.X R27, R0, 0x1, R20.reuse, P2 ;  /* 0x00000001001bd824 */ /* 0x100fe400010e0614 */
[----:B------:R-:W-:-:S03]  /*d4b0*/  @!P5 IMAD.X R31, R4, 0x1, R20, P3 ;  /* 0x00000001041fd824 */ /* 0x000fc600018e0614 */
[----:B------:R0:W5:Y:S04]  /*d4c0*/  @!P5 LD.E.64 R12, desc[UR6][R26.64] ;  /* 0x000000061a0cd980 */ /* 0x000168000c101b00 */
[----:B------:R0:W5:Y:S02]  /*d4d0*/  @!P5 LD.E.64 R8, desc[UR6][R30.64] ;  /* 0x000000061e08d980 */ /* 0x000164000c101b00 */
.L_x_7433:
[----:B------:R-:W-:Y:S05]  /*d4e0*/  BSYNC B1 ;  /* 0x0000000000017941 */ /* 0x000fea0003800000 */
.L_x_7432:
[----:B------:R-:W4:Y:S01]  /*d4f0*/  SYNCS.PHASECHK.TRANS64.TRYWAIT P0, [R2+URZ+0x34800], R5 ;  /* 0x03480005020075a7 */ /* 0x000f22000800017f */
[----:B--2---:R-:W-:Y:S01]  /*d500*/  IMAD R0, R29, -0x80, R160 ;  /* 0xffffff801d007824 */ /* 0x004fe200078e02a0 */
[--C-:B0----5:R-:W-:Y:S01]  /*d510*/  SHF.R.U32.HI R30, RZ, 0x10, R11.reuse ;  /* 0x00000010ff1e7819 */ /* 0x121fe2000001160b */
[----:B---3--:R-:W-:Y:S01]  /*d520*/  IMAD.MOV.U32 R3, RZ, RZ, R10 ;  /* 0x000000ffff037224 */ /* 0x008fe200078e000a */
[--C-:B------:R-:W-:Y:S01]  /*d530*/  SHF.R.U64 R10, R10, 0x10, R11.reuse ;  /* 0x000000100a0a7819 */ /* 0x100fe2000000120b */
[----:B------:R-:W-:Y:S01]  /*d540*/  IMAD.MOV.U32 R15, RZ, RZ, R11 ;  /* 0x000000ffff0f7224 */ /* 0x000fe200078e000b */
[--C-:B------:R-:W-:Y:S01]  /*d550*/  SHF.R.U64 R29, R12, 0x10, R13.reuse ;  /* 0x000000100c1d7819 */ /* 0x100fe2000000120d */
[----:B------:R-:W-:Y:S01]  /*d560*/  IMAD.MOV.U32 R20, RZ, RZ, R12 ;  /* 0x000000ffff147224 */ /* 0x000fe200078e000c */
[--C-:B------:R-:W-:Y:S01]  /*d570*/  SHF.R.U32.HI R27, RZ, 0x10, R13.reuse ;  /* 0x00000010ff1b7819 */ /* 0x100fe2000001160d */
[----:B------:R-:W-:Y:S01]  /*d580*/  IMAD.MOV.U32 R24, RZ, RZ, R13 ;  /* 0x000000ffff187224 */ /* 0x000fe200078e000d */
[----:B------:R-:W-:Y:S01]  /*d590*/  VIMNMX R11, R0, 0x80, PT ;  /* 0x00000080000b7848 */ /* 0x000fe20003fe0100 */
[----:B------:R-:W-:Y:S01]  /*d5a0*/  BSSY B1, `(.L_x_7434) ;  /* 0x000000f000017945 */ /* 0x000fe20003800000 */
[----:B------:R-:W-:Y:S01]  /*d5b0*/  IMAD.MOV.U32 R13, RZ, RZ, R6 ;  /* 0x000000ffff0d7224 */ /* 0x000fe200078e0006 */
[--C-:B------:R-:W-:Y:S01]  /*d5c0*/  SHF.R.U64 R26, R6, 0x10, R7.reuse ;  /* 0x00000010061a7819 */ /* 0x100fe20000001207 */
[--C-:B-1----:R-:W-:Y:S01]  /*d5d0*/  IMAD.MOV.U32 R14, RZ, RZ, R7.reuse ;  /* 0x000000ffff0e7224 */ /* 0x102fe200078e0007 */
[----:B------:R-:W-:Y:S01]  /*d5e0*/  SHF.R.U32.HI R25, RZ, 0x10, R7 ;  /* 0x00000010ff197819 */ /* 0x000fe20000011607 */
[--C-:B------:R-:W-:Y:S01]  /*d5f0*/  IMAD.MOV.U32 R6, RZ, RZ, R9.reuse ;  /* 0x000000ffff067224 */ /* 0x100fe200078e0009 */
[----:B------:R-:W-:Y:S01]  /*d600*/  SHF.R.U64 R7, R8, 0x10, R9 ;  /* 0x0000001008077819 */ /* 0x000fe20000001209 */
[----:B----4-:R-:W-:Y:S01]  /*d610*/  IMAD.MOV.U32 R4, RZ, RZ, R8 ;  /* 0x000000ffff047224 */ /* 0x010fe200078e0008 */
[----:B------:R-:W-:-:S02]  /*d620*/  PRMT R10, R3, 0x5410, R10 ;  /* 0x00005410030a7816 */ /* 0x000fc4000000000a */
[----:B------:R-:W-:Y:S02]  /*d630*/  ISETP.GE.AND P1, PT, R22, R11, PT ;  /* 0x0000000b1600720c */ /* 0x000fe40003f26270 */
[----:B------:R-:W-:Y:S02]  /*d640*/  SHF.R.U32.HI R9, RZ, 0x10, R9 ;  /* 0x00000010ff097819 */ /* 0x000fe40000011609 */
[----:B------:R-:W-:Y:S02]  /*d650*/  PRMT R12, R15, 0x5410, R30 ;  /* 0x000054100f0c7816 */ /* 0x000fe4000000001e */
[----:B------:R-:W-:Y:S02]  /*d660*/  PRMT R0, R20, 0x5410, R29 ;  /* 0x0000541014007816 */ /* 0x000fe4000000001d */
[----:B------:R-:W-:Y:S01]  /*d670*/  PRMT R3, R24, 0x5410, R27 ;  /* 0x0000541018037816 */ /* 0x000fe2000000001b */
[----:B------:R-:W-:Y:S06]  /*d680*/  @!P0 BRA `(.L_x_7435) ;  /* 0x000001a400fc8947 */ /* 0x000fec0003800000 */
.L_x_7677:
[----:B------:R-:W-:Y:S05]  /*d690*/  BSYNC B1 ;  /* 0x0000000000017941 */ /* 0x000fea0003800000 */
.L_x_7434:
        /* <DEDUP_REMOVED lines=9> */
[----:B------:R-:W-:-:S11]  /*d730*/  ISETP.GE.AND P1, PT, R220, R5, PT ;  /* 0x00000005dc00720c */ /* 0x000fd60003f26270 */
[----:B------:R-:W-:Y:S05]  /*d740*/  @P0 BRA `(.L_x_7439) ;  /* 0x0000000000980947 */ /* 0x000fea0003800000 */
[----:B------:R-:W0:Y:S01]  /*d750*/  LDS.128 R4, [R21] ;  /* 0x0000000015047984 */ /* 0x000e220000000c00 */
[C---:B------:R-:W-:Y:S01]  /*d760*/  IMAD.U32 R29, R13.reuse, 0x10000, RZ ;  /* 0x000100000d1d7824 */ /* 0x040fe200078e00ff */
        /* <DEDUP_REMOVED lines=35> */
[----:B------:R0:W-:Y:S02]  /*d9a0*/  STS.128 [R21], R4 ;  /* 0x0000000415007388 */ /* 0x0001e40000000c00 */
.L_x_7439:
[----:B------:R-:W-:Y:S05]  /*d9b0*/  BSYNC B2 ;  /* 0x0000000000027941 */ /* 0x000fea0003800000 */
.L_x_7438:
        /* <DEDUP_REMOVED lines=39> */
.L_x_7437:
[----:B------:R-:W-:Y:S05]  /*dc30*/  BSYNC B1 ;  /* 0x0000000000017941 */ /* 0x000fea0003800000 */
.L_x_7436:
[----:B01----:R-:W-:Y:S01]  /*dc40*/  VIADD R4, R22, 0x20 ;  /* 0x0000002016047836 */ /* 0x003fe20000000000 */
[----:B------:R-:W-:Y:S04]  /*dc50*/  BSSY B1, `(.L_x_7440) ;  /* 0x0000056000017945 */ /* 0x000fe80003800000 */
[----:B------:R-:W-:-:S13]  /*dc60*/  ISETP.GE.AND P0, PT, R4, R11, PT ;  /* 0x0000000b0400720c */ /* 0x000fda0003f06270 */
[----:B------:R-:W-:Y:S05]  /*dc70*/  @P0 BRA `(.L_x_7441) ;  /* 0x00000004004c0947 */ /* 0x000fea0003800000 */
[----:B------:R-:W0:Y:S01]  /*dc80*/  LDC R5, c[0x0][0x3f4] ;  /* 0x0000fd00ff057b82 */ /* 0x000e220000000800 */
[----:B------:R-:W-:Y:S01]  /*dc90*/  BSSY B2, `(.L_x_7442) ;  /* 0x000002a000027945 */ /* 0x000fe20003800000 */
[-C--:B0-----:R-:W-:Y:S02]  /*dca0*/  ISETP.GE.AND P0, PT, R18, R5.reuse, PT ;  /* 0x000000051200720c */ /* 0x081fe40003f06270 */
[----:B------:R-:W-:-:S11]  /*dcb0*/  ISETP.GE.AND P1, PT, R220, R5, PT ;  /* 0x00000005dc00720c */ /* 0x000fd60003f26270 */
[----:B------:R-:W-:Y:S05]  /*dcc0*/  @P0 BRA `(.L_x_7443) ;  /* 0x0000000000980947 */ /* 0x000fea0003800000 */
        /* <DEDUP_REMOVED lines=38> */
.L_x_7443:
[----:B------:R-:W-:Y:S05]  /*df30*/  BSYNC B2 ;  /* 0x0000000000027941 */ /* 0x000fea0003800000 */
.L_x_7442:
        /* <DEDUP_REMOVED lines=39> */
.L_x_7441:
[----:B------:R-:W-:Y:S05]  /*e1b0*/  BSYNC B1 ;  /* 0x0000000000017941 */ /* 0x000fea0003800000 */
.L_x_7440:
        /* <DEDUP_REMOVED lines=47> */
.L_x_7447:
[----:B------:R-:W-:Y:S05]  /*e4b0*/  BSYNC B2 ;  /* 0x0000000000027941 */ /* 0x000fea0003800000 */
.L_x_7446:
[----:B------:R-:W-:Y:S05]  /*e4c0*/  @P1 BRA `(.L_x_7445) ;  /* 0x0000000000981947 */ /* 0x000fea0003800000 */
[----:B0-----:R-:W0:Y:S01]  /*e4d0*/  LDS.128 R4, [R21+0x6000] ;  /* 0x0060000015047984 */ /* 0x001e220000000c00 */
[C---:B------:R-:W-:Y:S01]  /*e4e0*/  IMAD.U32 R31, R8.reuse, 0x10000, RZ ;  /* 0x00010000081f7824 */ /* 0x040fe200078e00ff */
[----:B------:R-:W-:Y:S01]  /*e4f0*/  LOP3.LUT R34, R8, 0xffff0000, RZ, 0xc0, !PT ;  /* 0xffff000008227812 */ /* 0x000fe200078ec0ff */
[C---:B------:R-:W-:Y:S01]  /*e500*/  IMAD.U32 R29, R0.reuse, 0x10000, RZ ;  /* 0x00010000001d7824 */ /* 0x040fe200078e00ff */
[----:B------:R-:W-:Y:S02]  /*e510*/  LOP3.LUT R32, R0, 0xffff0000, RZ, 0xc0, !PT ;  /* 0xffff000000207812 */ /* 0x000fe400078ec0ff */
[C---:B------:R-:W-:Y:S02]  /*e520*/  SHF.L.U32 R36, R9.reuse, 0x10, RZ ;  /* 0x0000001009247819 */ /* 0x040fe400000006ff */
        /* <DEDUP_REMOVED lines=32> */
.L_x_7445:
[----:B------:R-:W-:Y:S05]  /*e730*/  BSYNC B1 ;  /* 0x0000000000017941 */ /* 0x000fea0003800000 */
.L_x_7444:
[----:B01----:R-:W-:-:S05]  /*e740*/  VIADD R4, R22, 0x60 ;  /* 0x0000006016047836 */ /* 0x003fca0000000000 */
        /* <DEDUP_REMOVED lines=22> */
[----:B------:R-:W-:Y:S01]  /*e8b0*/  FFMA.FTZ R4, R25, R11, -R20 ;  /* 0x0000000b19047223 */ /* 0x000fe20000010814 */
[----:B------:R-:W-:Y:S01]  /*e8c0*/  FMUL.FTZ R20, R27, R5 ;  /* 0x000000051b147220 */ /* 0x000fe20000410000 */
[----:B------:R-:W-:Y:S01]  /*e8d0*/  FFMA.FTZ R11, R29, R11, R24 ;  /* 0x0000000b1d0b7223 */ /* 0x000fe20000010018 */
[-C--:B------:R-:W-:Y:S01]  /*e8e0*/  FFMA.FTZ R5, R27, R15.reuse, -R26 ;  /* 0x0000000f1b057223 */ /* 0x080fe2000001081a */
[----:B------:R-:W-:Y:S01]  /*e8f0*/  LOP3.LUT R7, R7, 0xffff0000, RZ, 0xc0, !PT ;  /* 0xffff000007077812 */ /* 0x000fe200078ec0ff */
[C---:B------:R-:W-:Y:S01]  /*e900*/  IMAD.U32 R26, R14.reuse, 0x10000, RZ ;  /* 0x000100000e1a7824 */ /* 0x040fe200078e00ff */
        /* <DEDUP_REMOVED lines=17> */
.L_x_7450:
[----:B------:R-:W-:Y:S05]  /*ea20*/  BSYNC B1 ;  /* 0x0000000000017941 */ /* 0x000fea0003800000 */
.L_x_7449:
        /* <DEDUP_REMOVED lines=40> */
.L_x_7430:
[----:B------:R-:W-:-:S03]  /*ecb0*/  UMOV UR4, 0xffffffff ;  /* 0xffffffff00047882 */ /* 0x000fc60000000000 */
[----:B------:R-:W-:Y:S05]  /*ecc0*/  BRA.DIV UR4, `(.L_x_7451) ;  /* 0x0000019204807947 */ /* 0x000fea000b800000 */
[----:B------:R0:W2:Y:S04]  /*ecd0*/  SHFL.IDX PT, R0, R25, RZ, 0x181f ;  /* 0x00181fff19007589 */ /* 0x0000a800000e0000 */
[----:B------:R0:W3:Y:S04]  /*ece0*/  SHFL.IDX PT, R3, R24, RZ, 0x181f ;  /* 0x00181fff18037589 */ /* 0x0000e800000e0000 */
[----:B------:R0:W4:Y:S04]  /*ecf0*/  SHFL.IDX PT, R20, R27, RZ, 0x181f ;  /* 0x00181fff1b147589 */ /* 0x00012800000e0000 */
[----:B-1----:R0:W1:Y:S02]  /*ed00*/  SHFL.IDX PT, R14, R26, RZ, 0x181f ;  /* 0x00181fff1a0e7589 */ /* 0x00206400000e0000 */
.L_x_7683:
[----:B------:R-:W5:Y:S01]  /*ed10*/  LDL R6, [R1+0x60] ;  /* 0x0000600001067983 */ /* 0x000f620000100800 */
[----:B------:R-:W-:Y:S01]  /*ed20*/  ULDC UR4, c[0x0][0x448] ;  /* 0x0001120000047ab9 */ /* 0x000fe20000000800 */
[----:B------:R-:W0:Y:S01]  /*ed30*/  LDC R13, c[0x0][0x3f4] ;  /* 0x0000fd00ff0d7b82 */ /* 0x000e220000000800 */
[----:B------:R-:W-:Y:S01]  /*ed40*/  IMAD R160, R160, UR4, RZ ;  /* 0x00000004a0a07c24 */ /* 0x000fe2000f8e02ff */
[----:B------:R-:W-:Y:S01]  /*ed50*/  BSSY B1, `(.L_x_7452) ;  /* 0x0000018000017945 */ /* 0x000fe20003800000 */
[----:B------:R-:W-:Y:S02]  /*ed60*/  CS2R R8, SRZ ;  /* 0x0000000000087805 */ /* 0x000fe4000001ff00 */
[----:B------:R-:W-:Y:S02]  /*ed70*/  CS2R R10, SRZ ;  /* 0x00000000000a7805 */ /* 0x000fe4000001ff00 */
[----:B------:R-:W-:Y:S02]  /*ed80*/  ISETP.GE.AND P0, PT, R5, R160, PT ;  /* 0x000000a00500720c */ /* 0x000fe40003f06270 */
[----:B-----5:R-:W-:-:S04]  /*ed90*/  LEA.HI R4, R6, R6, RZ, 0x1 ;  /* 0x0000000606047211 */ /* 0x020fc800078f08ff */
[----:B------:R-:W-:-:S05]  /*eda0*/  LOP3.LUT R4, R4, 0xfffffffe, RZ, 0xc0, !PT ;  /* 0xfffffffe04047812 */ /* 0x000fca00078ec0ff */
[----:B0-----:R-:W-:Y:S01]  /*edb0*/  IMAD.IADD R27, R6, 0x1, -R4 ;  /* 0x00000001061b7824 */ /* 0x001fe200078e0a04 */
[----:B------:R-:W-:Y:S02]  /*edc0*/  CS2R R4, SRZ ;  /* 0x0000000000047805 */ /* 0x000fe4000001ff00 */
[----:B------:R-:W-:Y:S02]  /*edd0*/  CS2R R6, SRZ ;  /* 0x0000000000067805 */ /* 0x000fe4000001ff00 */
[----:B------:R-:W-:Y:S01]  /*ede0*/  SHF.L.U32 R27, R27, 0x1f, RZ ;  /* 0x0000001f1b1b7819 */ /* 0x000fe200000006ff */
[----:B------:R-:W-:Y:S06]  /*edf0*/  @P0 BRA `(.L_x_7453) ;  /* 0x0000000000340947 */ /* 0x000fec0003800000 */
[----:B------:R-:W-:Y:S01]  /*ee00*/  ULDC UR4, c[0x0][0x3f4] ;  /* 0x0000fd0000047ab9 */ /* 0x000fe20000000800 */
[C---:B------:R-:W-:Y:S01]  /*ee10*/  IMAD.SHL.U32 R15, R16.reuse, 0x2, RZ ;  /* 0x00000002100f7824 */ /* 0x040fe200078e00ff */
[C---:B------:R-:W-:Y:S02]  /*ee20*/  ISETP.GE.AND P2, PT, R16.reuse, UR4, PT ;  /* 0x0000000410007c0c */ /* 0x040fe4000bf46270 */
[----:B------:R-:W-:Y:S02]  /*ee30*/  SHF.L.U64.HI R5, R16, 0x1, R17 ;  /* 0x0000000110057819 */ /* 0x000fe40000010211 */
[-C--:B---3--:R-:W-:Y:S02]  /*ee40*/  IADD3 R24, P0, R3, R15.reuse, RZ ;  /* 0x0000000f03187210 */ /* 0x088fe40007f1e0ff */
[----:B-1----:R-:W-:-:S03]  /*ee50*/  IADD3 R14, P1, R14, R15, RZ ;  /* 0x0000000f0e0e7210 */ /* 0x002fc60007f3e0ff */
[--C-:B--2---:R-:W-:Y:S02]  /*ee60*/  IMAD.X R25, R0, 0x1, R5.reuse, P0 ;  /* 0x0000000100197824 */ /* 0x104fe400000e0605 */
[----:B----4-:R-:W-:Y:S01]  /*ee70*/  IMAD.X R15, R20, 0x1, R5, P1 ;  /* 0x00000001140f7824 */ /* 0x010fe200008e0605 */
[----:B------:R-:W-:Y:S01]  /*ee80*/  CS2R R4, SRZ ;  /* 0x0000000000047805 */ /* 0x000fe2000001ff00 */
[----:B------:R-:W-:Y:S06]  /*ee90*/  @P2 BRA `(.L_x_7453) ;  /* 0x00000000000c2947 */ /* 0x000fec0003800000 */
[----:B------:R-:W-:Y:S02]  /*eea0*/  ULDC.64 UR4, c[0x0][0x208] ;  /* 0x0000820000047ab9 */ /* 0x000fe40000000a00 */
[----:B------:R0:W5:Y:S04]  /*eeb0*/  LD.E.128 R4, desc[UR4][R24.64] ;  /* 0x0000000418047980 */ /* 0x000168000c101d00 */
[----:B------:R0:W5:Y:S02]  /*eec0*/  LD.E.128 R8, desc[UR4][R14.64] ;  /* 0x000000040e087980 */ /* 0x000164000c101d00 */
.L_x_7453:
[----:B------:R-:W-:Y:S05]  /*eed0*/  BSYNC B1 ;  /* 0x0000000000017941 */ /* 0x000fea0003800000 */
.L_x_7452:
[----:B------:R-:W4:Y:S01]  /*eee0*/  SYNCS.PHASECHK.TRANS64.TRYWAIT P4, [R2+URZ+0x34800], R27 ;  /* 0x0348001b020075a7 */ /* 0x000f22000808017f */
[----:B--2---:R-:W-:Y:S01]  /*eef0*/  IMAD R0, R29, -0x80, R160 ;  /* 0xffffff801d007824 */ /* 0x004fe200078e02a0 */
[--C-:B-----5:R-:W-:Y:S01]  /*ef00*/  SHF.R.U64 R31, R6, 0x10, R7.reuse ;  /* 0x00000010061f7819 */ /* 0x120fe20000001207 */
[----:B---3--:R-:W-:Y:S01]  /*ef10*/  IMAD.MOV.U32 R3, RZ, RZ, R4 ;  /* 0x000000ffff037224 */ /* 0x008fe200078e0004 */
[--C-:B------:R-:W-:Y:S01]  /*ef20*/  SHF.R.U32.HI R29, RZ, 0x10, R7.reuse ;  /* 0x00000010ff1d7819 */ /* 0x100fe20000011607 */
[----:B01----:R-:W-:Y:S01]  /*ef30*/  IMAD.MOV.U32 R14, RZ, RZ, R7 ;  /* 0x000000ffff0e7224 */ /* 0x003fe200078e0007 */
[----:B------:R-:W-:Y:S01]  /*ef40*/  SHF.R.U64 R26, R4, 0x10, R5 ;  /* 0x00000010041a7819 */ /* 0x000fe20000001205 */
[----:B------:R-:W-:Y:S01]  /*ef50*/  IMAD.MOV.U32 R15, RZ, RZ, R8 ;  /* 0x000000ffff0f7224 */ /* 0x000fe200078e0008 */
[----:B------:R-:W-:Y:S01]  /*ef60*/  SHF.R.U64 R8, R8, 0x10, R9 ;  /* 0x0000001008087819 */ /* 0x000fe20000001209 */
[----:B------:R-:W-:Y:S01]  /*ef70*/  IMAD.MOV.U32 R12, RZ, RZ, R5 ;  /* 0x000000ffff0c7224 */ /* 0x000fe200078e0005 */
[--C-:B------:R-:W-:Y:S01]  /*ef80*/  SHF.R.U32.HI R7, RZ, 0x10, R9.reuse ;  /* 0x00000010ff077819 */ /* 0x100fe20000011609 */
[----:B----4-:R-:W-:Y:S01]  /*ef90*/  IMAD.MOV.U32 R20, RZ, RZ, R9 ;  /* 0x000000ffff147224 */ /* 0x010fe200078e0009 */
[----:B------:R-:W-:Y:S01]  /*efa0*/  SHF.R.U32.HI R33, RZ, 0x10, R5 ;  /* 0x00000010ff217819 */ /* 0x000fe20000011605 */
[----:B------:R-:W-:Y:S01]  /*efb0*/  VIADD R34, R22, 0x20 ;  /* 0x0000002016227836 */ /* 0x000fe20000000000 */
[----:B------:R-:W-:Y:S01]  /*efc0*/  ISETP.GE.AND P0, PT, R16, R13, PT ;  /* 0x0000000d1000720c */ /* 0x000fe20003f06270 */
[----:B------:R-:W-:Y:S01]  /*efd0*/  VIADD R32, R22, 0x40 ;  /* 0x0000004016207836 */ /* 0x000fe20000000000 */
[----:B------:R-:W-:Y:S01]  /*efe0*/  VIMNMX R9, R0, 0x80, PT ;  /* 0x0000008000097848 */ /* 0x000fe20003fe0100 */
[----:B------:R-:W-:Y:S01]  /*eff0*/  IMAD.MOV.U32 R4, RZ, RZ, R6 ;  /* 0x000000ffff047224 */ /* 0x000fe200078e0006 */
[--C-:B------:R-:W-:Y:S01]  /*f000*/  SHF.R.U64 R5, R10, 0x10, R11.reuse ;  /* 0x000000100a057819 */ /* 0x100fe2000000120b */
[----:B------:R-:W-:Y:S01]  /*f010*/  IMAD.MOV.U32 R24, RZ, RZ, R10 ;  /* 0x000000ffff187224 */ /* 0x000fe200078e000a */
[--C-:B------:R-:W-:Y:S01]  /*f020*/  SHF.R.U32.HI R6, RZ, 0x10, R11.reuse ;  /* 0x00000010ff067819 */ /* 0x100fe2000001160b */
[----:B------:R-:W-:Y:S01]  /*f030*/  IMAD.MOV.U32 R25, RZ, RZ, R11 ;  /* 0x000000ffff197224 */ /* 0x000fe200078e000b */
[----:B------:R-:W-:Y:S01]  /*f040*/  BSSY B1, `(.L_x_7454) ;  /* 0x000000f000017945 */ /* 0x000fe20003800000 */
[----:B------:R-:W-:Y:S01]  /*f050*/  VIADD R30, R22, 0x60 ;  /* 0x00000060161e7836 */ /* 0x000fe20000000000 */
[----:B------:R-:W-:-:S02]  /*f060*/  PRMT R0, R3, 0x5410, R26 ;  /* 0x0000541003007816 */ /* 0x000fc4000000001a */
[-C--:B------:R-:W-:Y:S02]  /*f070*/  ISETP.GE.OR P3, PT, R22, R9.reuse, P0 ;  /* 0x000000091600720c */ /* 0x080fe40000766670 */
[-C--:B------:R-:W-:Y:S02]  /*f080*/  ISETP.GE.OR P2, PT, R34, R9.reuse, P0 ;  /* 0x000000092200720c */ /* 0x080fe40000746670 */
[-C--:B------:R-:W-:Y:S02]  /*f090*/  ISETP.GE.OR P1, PT, R32, R9.reuse, P0 ;  /* 0x000000092000720c */ /* 0x080fe40000726670 */
[----:B------:R-:W-:Y:S02]  /*f0a0*/  PRMT R3, R12, 0x5410, R33 ;  /* 0x000054100c037816 */ /* 0x000fe40000000021 */
[----:B------:R-:W-:Y:S02]  /*f0b0*/  ISETP.GE.OR P0, PT, R30, R9, P0 ;  /* 0x000000091e00720c */ /* 0x000fe40000706670 */
[----:B------:R-:W-:-:S02]  /*f0c0*/  PRMT R12, R4, 0x5410, R31 ;  /* 0x00005410040c7816 */ /* 0x000fc4000000001f */
[----:B------:R-:W-:Y:S02]  /*f0d0*/  PRMT R14, R14, 0x5410, R29 ;  /* 0x000054100e0e7816 */ /* 0x000fe4000000001d */
[----:B------:R-:W-:Y:S02]  /*f0e0*/  PRMT R15, R15, 0x5410, R8 ;  /* 0x000054100f0f7816 */ /* 0x000fe40000000008 */
[----:B------:R-:W-:Y:S02]  /*f0f0*/  PRMT R20, R20, 0x5410, R7 ;  /* 0x0000541014147816 */ /* 0x000fe40000000007 */
[----:B------:R-:W-:Y:S02]  /*f100*/  PRMT R24, R24, 0x5410, R5 ;  /* 0x0000541018187816 */ /* 0x000fe40000000005 */
[----:B------:R-:W-:Y:S01]  /*f110*/  PRMT R25, R25, 0x5410, R6 ;  /* 0x0000541019197816 */ /* 0x000fe20000000006 */
[----:B------:R-:W-:Y:S06]  /*f120*/  @!P4 BRA `(.L_x_7455) ;  /* 0x0000018c00d8c947 */ /* 0x000fec0003800000 */
.L_x_7684:
[----:B------:R-:W-:Y:S05]  /*f130*/  BSYNC B1 ;  /* 0x0000000000017941 */ /* 0x000fea0003800000 */
.L_x_7454:
[----:B------:R-:W-:Y:S04]  /*f140*/  BSSY B1, `(.L_x_7456) ;  /* 0x0000069000017945 */ /* 0x000fe80003800000 */
[----:B------:R-:W-:Y:S05]  /*f150*/  @P3 BRA `(.L_x_7457) ;  /* 0x00000004009c3947 */ /* 0x000fea0003800000 */
[----:B------:R-:W1:Y:S01]  /*f160*/  S2R R5, SR_TID.X ;  /* 0x0000000000057919 */ /* 0x000e620000002100 */
[----:B------:R-:W-:Y:S01]  /*f170*/  IMAD.SHL.U32 R6, R22, 0x40, RZ ;  /* 0x0000004016067824 */ /* 0x000fe200078e00ff */
[C---:B------:R-:W-:Y:S01]  /*f180*/  LOP3.LUT R39, R15.reuse, 0xffff0000, RZ, 0xc0, !PT ;  /* 0xffff00000f277812 */ /* 0x040fe200078ec0ff */
[----:B------:R-:W-:Y:S01]  /*f190*/  IMAD.U32 R38, R15, 0x10000, RZ ;  /* 0x000100000f267824 */ /* 0x000fe200078e00ff */
[----:B------:R-:W2:Y:S01]  /*f1a0*/  S2R R8, SR_TID.X ;  /* 0x0000000000087919 */ /* 0x000ea20000002100 */
[C---:B------:R-:W-:Y:S01]  /*f1b0*/  IMAD.U32 R36, R0.reuse, 0x10000, RZ ;  /* 0x0001000000247824 */ /* 0x040fe200078e00ff */
[----:B------:R-:W-:Y:S01]  /*f1c0*/  LOP3.LUT R37, R0, 0xffff0000, RZ, 0xc0, !PT ;  /* 0xffff000000257812 */ /* 0x000fe200078ec0ff */
[----:B-1----:R-:W-:Y:S02]  /*f1d0*/  VIADD R5, R5, 0xffffff80 ;  /* 0xffffff8005057836 */ /* 0x002fe40000000000 */
[----:B--2---:R-:W-:-:S03]  /*f1e0*/  VIADD R8, R8, 0xffffff80 ;  /* 0xffffff8008087836 */ /* 0x004fc60000000000 */
        /* <DEDUP_REMOVED lines=8> */
[----:B------:R-:W-:Y:S02]  /*f270*/  LOP3.LUT R5, R5, 0x38, RZ, 0xc0, !PT ;  /* 0x0000003805057812 */ /* 0x000fe400078ec0ff */
[----:B------:R-:W-:Y:S02]  /*f280*/  SHF.L.U32 R7, R7, 0xa, RZ ;  /* 0x0000000a07077819 */ /* 0x000fe400000006ff */
[----:B------:R-:W-:Y:S02]  /*f290*/  LOP3.LUT R5, R5, 0x1c0, R6, 0xf8, !PT ;  /* 0x000001c005057812 */ /* 0x000fe400078ef806 */
[----:B------:R-:W-:Y:S02]  /*f2a0*/  SHF.R.S32.HI R6, RZ, 0x1f, R8 ;  /* 0x0000001fff067819 */ /* 0x000fe40000011408 */
[----:B------:R-:W-:-:S02]  /*f2b0*/  LOP3.LUT R7, R7, 0x7fffe000, RZ, 0xc0, !PT ;  /* 0x7fffe00007077812 */ /* 0x000fc400078ec0ff */
[----:B------:R-:W-:Y:S01]  /*f2c0*/  LEA.HI R6, R6, R8, RZ, 0x6 ;  /* 0x0000000806067211 */ /* 0x000fe200078f30ff */
[----:B------:R-:W-:-:S04]  /*f2d0*/  IMAD.SHL.U32 R8, R22, 0x40, RZ ;  /* 0x0000004016087824 */ /* 0x000fc800078e00ff */
[----:B------:R-:W-:Y:S01]  /*f2e0*/  IMAD.SHL.U32 R6, R6, 0x8, RZ ;  /* 0x0000000806067824 */ /* 0x000fe200078e00ff */
[----:B------:R-:W-:-:S04]  /*f2f0*/  LOP3.LUT R8, R8, 0x1c0, RZ, 0xc0, !PT ;  /* 0x000001c008087812 */ /* 0x000fc800078ec0ff */
[----:B------:R-:W-:Y:S02]  /*f300*/  SHF.R.U32.HI R8, RZ, 0x3, R8 ;  /* 0x00000003ff087819 */ /* 0x000fe40000011608 */
[----:B------:R-:W-:Y:S02]  /*f310*/  LOP3.LUT R6, R6, 0xfffffe00, RZ, 0xc0, !PT ;  /* 0xfffffe0006067812 */ /* 0x000fe400078ec0ff */
[----:B------:R-:W-:-:S04]  /*f320*/  LOP3.LUT R4, R5, R8, RZ, 0x3c, !PT ;  /* 0x0000000805047212 */ /* 0x000fc800078e3cff */
[----:B------:R-:W-:Y:S02]  /*f330*/  IADD3 R9, R4, R7, R6 ;  /* 0x0000000704097210 */ /* 0x000fe40007ffe006 */
[----:B------:R-:W0:Y:S03]  /*f340*/  LDS.128 R4, [R21] ;  /* 0x0000000015047984 */ /* 0x000e260000000c00 */
        /* <DEDUP_REMOVED lines=27> */
[----:B------:R-:W-:Y:S01]  /*f500*/  FFMA.FTZ R39, R4, R39, R27 ;  /* 0x0000002704277223 */ /* 0x000fe2000001001b */
[----:B------:R-:W-:Y:S01]  /*f510*/  LOP3.LUT R10, R10, 0xffff0000, RZ, 0xc0, !PT ;  /* 0xffff00000a0a7812 */ /* 0x000fe200078ec0ff */
[C---:B------:R-:W-:Y:S01]  /*f520*/  FFMA.FTZ R36, R29.reuse, R36, R33 ;  /* 0x000000241d247223 */ /* 0x040fe20000010021 */
[----:B------:R-:W-:Y:S01]  /*f530*/  FFMA.FTZ R42, R29, R32, -R8 ;  /* 0x000000201d2a7223 */ /* 0x000fe20000010808 */
[----:B------:R-:W-:Y:S02]  /*f540*/  IMAD.U32 R27, R12, 0x10000, RZ ;  /* 0x000100000c1b7824 */ /* 0x000fe400078e00ff */
[----:B------:R-:W-:Y:S01]  /*f550*/  FMUL.FTZ R43, R34, R37 ;  /* 0x00000025222b7220 */ /* 0x000fe20000410000 */
[----:B------:R-:W-:Y:S01]  /*f560*/  LOP3.LUT R33, R24, 0xffff0000, RZ, 0xc0, !PT ;  /* 0xffff000018217812 */ /* 0x000fe200078ec0ff */
[----:B------:R-:W-:Y:S01]  /*f570*/  IMAD.U32 R35, R11, 0x10000, RZ ;  /* 0x000100000b237824 */ /* 0x000fe200078e00ff */
[----:B------:R-:W-:Y:S01]  /*f580*/  LOP3.LUT R29, R12, 0xffff0000, RZ, 0xc0, !PT ;  /* 0xffff00000c1d7812 */ /* 0x000fe200078ec0ff */
[----:B------:R-:W-:-:S02]  /*f590*/  IMAD.U32 R32, R25, 0x10000, RZ ;  /* 0x0001000019207824 */ /* 0x000fc400078e00ff */
[-C--:B------:R-:W-:Y:S01]  /*f5a0*/  FMUL.FTZ R45, R34, R27.reuse ;  /* 0x0000001b222d7220 */ /* 0x080fe20000410000 */
[----:B------:R-:W-:Y:S01]  /*f5b0*/  FFMA.FTZ R43, R30, R27, -R43 ;  /* 0x0000001b1e2b7223 */ /* 0x000fe2000001082b */
[----:B------:R-:W-:Y:S01]  /*f5c0*/  FMUL.FTZ R27, R10, R33 ;  /* 0x000000210a1b7220 */ /* 0x000fe20000410000 */
[----:B------:R-:W-:Y:S02]  /*f5d0*/  IMAD.U32 R4, R14, 0x10000, RZ ;  /* 0x000100000e047824 */ /* 0x000fe400078e00ff */
[-C--:B------:R-:W-:Y:S01]  /*f5e0*/  FMUL.FTZ R10, R10, R29.reuse ;  /* 0x0000001d0a0a7220 */ /* 0x080fe20000410000 */
[----:B------:R-:W-:Y:S01]  /*f5f0*/  FMUL.FTZ R8, R35, R32 ;  /* 0x0000002023087220 */ /* 0x000fe20000410000 */
[----:B------:R-:W-:Y:S01]  /*f600*/  FFMA.FTZ R34, R6, R29, -R27 ;  /* 0x0000001d06227223 */ /* 0x000fe2000001081b */
[----:B------:R-:W-:Y:S01]  /*f610*/  FFMA.FTZ R45, R30, R37, R45 ;  /* 0x000000251e2d7223 */ /* 0x000fe2000001002d */
[----:B------:R-:W-:Y:S01]  /*f620*/  FFMA.FTZ R44, R6, R33, R10 ;  /* 0x00000021062c7223 */ /* 0x000fe2000001000a */
[-C--:B------:R-:W-:Y:S01]  /*f630*/  FFMA.FTZ R29, R31, R4.reuse, -R8 ;  /* 0x000000041f1d7223 */ /* 0x080fe20000010808 */
[----:B------:R-:W-:Y:S01]  /*f640*/  LOP3.LUT R11, R11, 0xffff0000, RZ, 0xc0, !PT ;  /* 0xffff00000b0b7812 */ /* 0x000fe200078ec0ff */
[----:B------:R-:W-:Y:S01]  /*f650*/  FMUL.FTZ R30, R35, R4 ;  /* 0x00000004231e7220 */ /* 0x000fe20000410000 */
[----:B------:R-:W-:-:S02]  /*f660*/  LOP3.LUT R8, R20, 0xffff0000, RZ, 0xc0, !PT ;  /* 0xffff000014087812 */ /* 0x000fc400078ec0ff */
[----:B------:R-:W-:Y:S01]  /*f670*/  LOP3.LUT R10, R25, 0xffff0000, RZ, 0xc0, !PT ;  /* 0xffff0000190a7812 */ /* 0x000fe200078ec0ff */
[----:B------:R-:W-:Y:S01]  /*f680*/  FFMA.FTZ R31, R31, R32, R30 ;  /* 0x000000201f1f7223 */ /* 0x000fe2000001001e */
[----:B------:R-:W-:Y:S01]  /*f690*/  LOP3.LUT R4, R3, 0xffff0000, RZ, 0xc0, !PT ;  /* 0xffff000003047812 */ /* 0x000fe200078ec0ff */
[----:B------:R-:W-:Y:S01]  /*f6a0*/  FMUL.FTZ R30, R9, R8 ;  /* 0x00000008091e7220 */ /* 0x000fe20000410000 */
[----:B------:R-:W-:Y:S01]  /*f6b0*/  LOP3.LUT R6, R14, 0xffff0000, RZ, 0xc0, !PT ;  /* 0xffff00000e067812 */ /* 0x000fe200078ec0ff */
[----:B------:R-:W-:Y:S02]  /*f6c0*/  FMUL.FTZ R32, R11, R10 ;  /* 0x0000000a0b207220 */ /* 0x000fe40000410000 */
[-C--:B------:R-:W-:Y:S01]  /*f6d0*/  FMUL.FTZ R27, R9, R4.reuse ;  /* 0x00000004091b7220 */ /* 0x080fe20000410000 */
[----:B------:R-:W-:Y:S01]  /*f6e0*/  FFMA.FTZ R9, R5, R4, -R30 ;  /* 0x0000000405097223 */ /* 0x000fe2000001081e */
[-C--:B------:R-:W-:Y:S01]  /*f6f0*/  FMUL.FTZ R11, R11, R6.reuse ;  /* 0x000000060b0b7220 */ /* 0x080fe20000410000 */
[----:B------:R-:W-:Y:S01]  /*f700*/  FFMA.FTZ R32, R7, R6, -R32 ;  /* 0x0000000607207223 */ /* 0x000fe20000010820 */
        /* <DEDUP_REMOVED lines=12> */
.L_x_7457:
[----:B------:R-:W-:Y:S05]  /*f7d0*/  BSYNC B1 ;  /* 0x0000000000017941 */ /* 0x000fea0003800000 */
.L_x_7456:
[----:B------:R-:W-:Y:S04]  /*f7e0*/  BSSY B1, `(.L_x_7458) ;  /* 0x0000067000017945 */ /* 0x000fe80003800000 */
[----:B------:R-:W-:Y:S05]  /*f7f0*/  @P2 BRA `(.L_x_7459) ;  /* 0x0000000400942947 */ /* 0x000fea0003800000 */
[----:B-1----:R-:W2:Y:S04]  /*f800*/  LDL R6, [R1+0x3c] ;  /* 0x00003c0001067983 */ /* 0x002ea80000100800 */
[----:B------:R-:W3:Y:S01]  /*f810*/  LDL R46, [R1+0x7c] ;  /* 0x00007c00012e7983 */ /* 0x000ee20000100800 */
[----:B------:R-:W1:Y:S01]  /*f820*/  S2R R5, SR_TID.X ;  /* 0x0000000000057919 */ /* 0x000e620000002100 */
[C---:B------:R-:W-:Y:S02]  /*f830*/  VIADD R8, R22.reuse, 0x20 ;  /* 0x0000002016087836 */ /* 0x040fe40000000000 */
[----:B------:R-:W-:Y:S02]  /*f840*/  VIADD R9, R22, 0x20 ;  /* 0x0000002016097836 */ /* 0x000fe40000000000 */
[----:B-1----:R-:W-:-:S05]  /*f850*/  VIADD R5, R5, 0xffffff80 ;  /* 0xffffff8005057836 */ /* 0x002fca0000000000 */
[----:B------:R-:W-:-:S04]  /*f860*/  SHF.R.S32.HI R4, RZ, 0x1f, R5 ;  /* 0x0000001fff047819 */ /* 0x000fc80000011405 */
[----:B------:R-:W-:-:S04]  /*f870*/  LEA.HI R4, R4, R5, RZ, 0x3 ;  /* 0x0000000504047211 */ /* 0x000fc800078f18ff */
[----:B------:R-:W-:-:S05]  /*f880*/  LOP3.LUT R4, R4, 0xfffffff8, RZ, 0xc0, !PT ;  /* 0xfffffff804047812 */ /* 0x000fca00078ec0ff */
[----:B------:R-:W-:-:S05]  /*f890*/  IMAD.IADD R4, R5, 0x1, -R4 ;  /* 0x0000000105047824 */ /* 0x000fca00078e0a04 */
[----:B------:R-:W-:Y:S01]  /*f8a0*/  LEA.HI R4, R13, R4, RZ, 0x1d ;  /* 0x000000040d047211 */ /* 0x000fe200078fe8ff */
[----:B------:R-:W-:Y:S02]  /*f8b0*/  IMAD.SHL.U32 R8, R8, 0x40, RZ ;  /* 0x0000004008087824 */ /* 0x000fe400078e00ff */
[----:B------:R-:W-:Y:S01]  /*f8c0*/  IMAD.SHL.U32 R9, R9, 0x40, RZ ;  /* 0x0000004009097824 */ /* 0x000fe200078e00ff */
[----:B------:R-:W-:Y:S01]  /*f8d0*/  SHF.R.S32.HI R7, RZ, 0x1f, R4 ;  /* 0x0000001fff077819 */ /* 0x000fe20000011404 */
[----:B------:R-:W-:Y:S01]  /*f8e0*/  IMAD.SHL.U32 R5, R4, 0x8, RZ ;  /* 0x0000000804057824 */ /* 0x000fe200078e00ff */
[----:B------:R-:W-:Y:S02]  /*f8f0*/  LOP3.LUT R8, R8, 0x1c0, RZ, 0xc0, !PT ;  /* 0x000001c008087812 */ /* 0x000fe400078ec0ff */
[----:B------:R-:W-:Y:S02]  /*f900*/  LEA.HI R7, R7, R4, RZ, 0x3 ;  /* 0x0000000407077211 */ /* 0x000fe400078f18ff */
[----:B------:R-:W-:-:S02]  /*f910*/  LOP3.LUT R9, R9, 0x1c0, RZ, 0xc0, !PT ;  /* 0x000001c009097812 */ /* 0x000fc400078ec0ff */
[----:B------:R-:W-:Y:S01]  /*f920*/  SHF.R.U32.HI R8, RZ, 0x3, R8 ;  /* 0x00000003ff087819 */ /* 0x000fe20000011608 */
[----:B------:R-:W-:Y:S01]  /*f930*/  IMAD.SHL.U32 R7, R7, 0x400, RZ ;  /* 0x0000040007077824 */ /* 0x000fe200078e00ff */
[----:B------:R-:W-:-:S04]  /*f940*/  LOP3.LUT R4, R9, 0x38, R5, 0xf8, !PT ;  /* 0x0000003809047812 */ /* 0x000fc800078ef805 */
[----:B------:R-:W-:Y:S02]  /*f950*/  LOP3.LUT R4, R4, R8, RZ, 0x3c, !PT ;  /* 0x0000000804047212 */ /* 0x000fe400078e3cff */
[----:B------:R-:W-:Y:S01]  /*f960*/  LOP3.LUT R7, R7, 0x7fffe000, RZ, 0xc0, !PT ;  /* 0x7fffe00007077812 */ /* 0x000fe200078ec0ff */
[C---:B------:R-:W-:Y:S02]  /*f970*/  IMAD.U32 R38, R15.reuse, 0x10000, RZ ;  /* 0x000100000f267824 */ /* 0x040fe400078e00ff */
[----:B------:R-:W-:Y:S01]  /*f980*/  IMAD.U32 R36, R0, 0x10000, RZ ;  /* 0x0001000000247824 */ /* 0x000fe200078e00ff */
[----:B------:R-:W-:Y:S01]  /*f990*/  LOP3.LUT R40, R15, 0xffff0000, RZ, 0xc0, !PT ;  /* 0xffff00000f287812 */ /* 0x000fe200078ec0ff */
[----:B------:R-:W-:Y:S02]  /*f9a0*/  IMAD.U32 R43, R20, 0x10000, RZ ;  /* 0x00010000142b7824 */ /* 0x000fe400078e00ff */
[----:B------:R-:W-:Y:S02]  /*f9b0*/  IMAD.U32 R41, R3, 0x10000, RZ ;  /* 0x0001000003297824 */ /* 0x000fe400078e00ff */
[C---:B------:R-:W-:Y:S01]  /*f9c0*/  IMAD.U32 R45, R24.reuse, 0x10000, RZ ;  /* 0x00010000182d7824 */ /* 0x040fe200078e00ff */
[----:B------:R-:W-:-:S02]  /*f9d0*/  LOP3.LUT R42, R24, 0xffff0000, RZ, 0xc0, !PT ;  /* 0xffff0000182a7812 */ /* 0x000fc400078ec0ff */
[----:B------:R-:W-:Y:S02]  /*f9e0*/  SHF.L.U32 R44, R25, 0x10, RZ ;  /* 0x00000010192c7819 */ /* 0x000fe400000006ff */
[----:B--2---:R-:W-:Y:S02]  /*f9f0*/  IADD3 R9, R4, R7, R6 ;  /* 0x0000000704097210 */ /* 0x004fe40007ffe006 */
[----:B---3--:R-:W1:Y:S03]  /*fa00*/  LDS.128 R4, [R46] ;  /* 0x000000002e047984 */ /* 0x008e660000000c00 */
[----:B------:R-:W-:-:S05]  /*fa10*/  IMAD R21, R9, 0x2, R2 ;  /* 0x0000000209157824 */ /* 0x000fca00078e0202 */
[----:B------:R-:W2:Y:S01]  /*fa20*/  LDS.128 R8, [R21+0x16400] ;  /* 0x0164000015087984 */ /* 0x000ea20000000c00 */
[----:B-1----:R-:W-:Y:S02]  /*fa30*/  IMAD.U32 R26, R4, 0x10000, RZ ;  /* 0x00010000041a7824 */ /* 0x002fe400078e00ff */
[C---:B--2---:R-:W-:Y:S01]  /*fa40*/  IMAD.U32 R31, R8.reuse, 0x10000, RZ ;  /* 0x00010000081f7824 */ /* 0x044fe200078e00ff */
[----:B------:R-:W-:-:S03]  /*fa50*/  LOP3.LUT R8, R8, 0xffff0000, RZ, 0xc0, !PT ;  /* 0xffff000008087812 */ /* 0x000fc600078ec0ff */
[-C--:B------:R-:W-:Y:S01]  /*fa60*/  FMUL.FTZ R35, R38, R31.reuse ;  /* 0x0000001f26237220 */ /* 0x080fe20000410000 */
[----:B------:R-:W-:-:S03]  /*fa70*/  FMUL.FTZ R31, R36, R31 ;  /* 0x0000001f241f7220 */ /* 0x000fc60000410000 */
[----:B------:R-:W-:Y:S01]  /*fa80*/  FFMA.FTZ R35, R36, R26, -R35 ;  /* 0x0000001a24237223 */ /* 0x000fe20000010823 */
[----:B------:R-:W-:Y:S01]  /*fa90*/  LOP3.LUT R36, R0, 0xffff0000, RZ, 0xc0, !PT ;  /* 0xffff000000247812 */ /* 0x000fe200078ec0ff */
[-C--:B------:R-:W-:Y:S01]  /*faa0*/  FMUL.FTZ R37, R40, R8.reuse ;  /* 0x0000000828257220 */ /* 0x080fe20000410000 */
[----:B------:R-:W-:Y:S01]  /*fab0*/  LOP3.LUT R4, R4, 0xffff0000, RZ, 0xc0, !PT ;  /* 0xffff000004047812 */ /* 0x000fe200078ec0ff */
[----:B------:R-:W-:Y:S02]  /*fac0*/  IMAD.U32 R32, R9, 0x10000, RZ ;  /* 0x0001000009207824 */ /* 0x000fe400078e00ff */
[----:B------:R-:W-:Y:S01]  /*fad0*/  FMUL.FTZ R39, R36, R8 ;  /* 0x0000000824277220 */ /* 0x000fe20000410000 */
[----:B------:R-:W-:Y:S02]  /*fae0*/  IMAD.U32 R33, R10, 0x10000, RZ ;  /* 0x000100000a217824 */ /* 0x000fe400078e00ff */
[----:B------:R-:W-:Y:S01]  /*faf0*/  FFMA.FTZ R8, R36, R4, -R37 ;  /* 0x0000000424087223 */ /* 0x000fe20000010825 */
[----:B------:R-:W-:Y:S01]  /*fb00*/  FFMA.FTZ R31, R38, R26, R31 ;  /* 0x0000001a261f7223 */ /* 0x000fe2000001001f */
[-C--:B------:R-:W-:Y:S01]  /*fb10*/  FMUL.FTZ R36, R43, R32.reuse ;  /* 0x000000202b247220 */ /* 0x080fe20000410000 */
[----:B0-----:R-:W-:Y:S01]  /*fb20*/  IMAD.U32 R27, R5, 0x10000, RZ ;  /* 0x00010000051b7824 */ /* 0x001fe200078e00ff */
[----:B------:R-:W-:Y:S01]  /*fb30*/  LOP3.LUT R10, R10, 0xffff0000, RZ, 0xc0, !PT ;  /* 0xffff00000a0a7812 */ /* 0x000fe200078ec0ff */
[----:B------:R-:W-:Y:S01]  /*fb40*/  FMUL.FTZ R32, R41, R32 ;  /* 0x0000002029207220 */ /* 0x000fe20000410000 */
[----:B------:R-:W-:Y:S01]  /*fb50*/  FFMA.FTZ R26, R40, R4, R39 ;  /* 0x00000004281a7223 */ /* 0x000fe20000010027 */
[----:B------:R-:W-:-:S02]  /*fb60*/  IMAD.U32 R37, R12, 0x10000, RZ ;  /* 0x000100000c257824 */ /* 0x000fc400078e00ff */
[----:B------:R-:W-:Y:S01]  /*fb70*/  FMUL.FTZ R4, R45, R33 ;  /* 0x000000212d047220 */ /* 0x000fe20000410000 */
[----:B------:R-:W-:Y:S01]  /*fb80*/  IMAD.U32 R29, R6, 0x10000, RZ ;  /* 0x00010000061d7824 */ /* 0x000fe200078e00ff */
[----:B------:R-:W-:Y:S01]  /*fb90*/  LOP3.LUT R40, R12, 0xffff0000, RZ, 0xc0, !PT ;  /* 0xffff00000c287812 */ /* 0x000fe200078ec0ff */
[-C--:B------:R-:W-:Y:S01]  /*fba0*/  FFMA.FTZ R36, R41, R27.reuse, -R36 ;  /* 0x0000001b29247223 */ /* 0x080fe20000010824 */
[----:B------:R-:W-:Y:S01]  /*fbb0*/  LOP3.LUT R6, R6, 0xffff0000, RZ, 0xc0, !PT ;  /* 0xffff000006067812 */ /* 0x000fe200078ec0ff */
[----:B------:R-:W-:Y:S01]  /*fbc0*/  FFMA.FTZ R32, R43, R27, R32 ;  /* 0x0000001b2b207223 */ /* 0x000fe20000010020 */
[----:B------:R-:W-:Y:S01]  /*fbd0*/  FMUL.FTZ R38, R37, R33 ;  /* 0x0000002125267220 */ /* 0x000fe20000410000 */
[----:B------:R-:W-:Y:S02]  /*fbe0*/  IMAD.U32 R34, R11, 0x10000, RZ ;  /* 0x000100000b227824 */ /* 0x000fe400078e00ff */
[----:B------:R-:W-:Y:S01]  /*fbf0*/  FFMA.FTZ R27, R37, R29, -R4 ;  /* 0x0000001d251b7223 */ /* 0x000fe20000010804 */
[----:B------:R-:W-:Y:S01]  /*fc00*/  FMUL.FTZ R33, R42, R10 ;  /* 0x0000000a2a217220 */ /* 0x000fe20000410000 */
[----:B------:R-:W-:-:S02]  /*fc10*/  IMAD.U32 R4, R14, 0x10000, RZ ;  /* 0x000100000e047824 */ /* 0x000fc400078e00ff */
[----:B------:R-:W-:Y:S01]  /*fc20*/  FMUL.FTZ R37, R40, R10 ;  /* 0x0000000a28257220 */ /* 0x000fe20000410000 */
[----:B------:R-:W-:Y:S01]  /*fc30*/  FFMA.FTZ R10, R45, R29, R38 ;  /* 0x0000001d2d0a7223 */ /* 0x000fe20000010026 */
[----:B------:R-:W-:Y:S01]  /*fc40*/  IMAD.U32 R30, R7, 0x10000, RZ ;  /* 0x00010000071e7824 */ /* 0x000fe200078e00ff */
[----:B------:R-:W-:Y:S01]  /*fc50*/  LOP3.LUT R9, R9, 0xffff0000, RZ, 0xc0, !PT ;  /* 0xffff000009097812 */ /* 0x000fe200078ec0ff */
[----:B------:R-:W-:Y:S01]  /*fc60*/  FMUL.FTZ R29, R44, R34 ;  /* 0x000000222c1d7220 */ /* 0x000fe20000410000 */
[----:B------:R-:W-:Y:S01]  /*fc70*/  FFMA.FTZ R38, R40, R6, -R33 ;  /* 0x0000000628267223 */ /* 0x000fe20000010821 */
[----:B------:R-:W-:Y:S01]  /*fc80*/  LOP3.LUT R43, R20, 0xffff0000, RZ, 0xc0, !PT ;  /* 0xffff0000142b7812 */ /* 0x000fe200078ec0ff */
[----:B------:R-:W-:Y:S01]  /*fc90*/  FMUL.FTZ R33, R4, R34 ;  /* 0x0000002204217220 */ /* 0x000fe20000410000 */
[----:B------:R-:W-:Y:S02]  /*fca0*/  LOP3.LUT R11, R11, 0xffff0000, RZ, 0xc0, !PT ;  /* 0xffff00000b0b7812 */ /* 0x000fe400078ec0ff */
[----:B------:R-:W-:-:S02]  /*fcb0*/  LOP3.LUT R39, R3, 0xffff0000, RZ, 0xc0, !PT ;  /* 0xffff000003277812 */ /* 0x000fc400078ec0ff */
[----:B------:R-:W-:Y:S02]  /*fcc0*/  LOP3.LUT R45, R25, 0xffff0000, RZ, 0xc0, !PT ;  /* 0xffff0000192d7812 */ /* 0x000fe400078ec0ff */
[----:B------:R-:W-:Y:S01]  /*fcd0*/  LOP3.LUT R41, R14, 0xffff0000, RZ, 0xc0, !PT ;  /* 0xffff00000e297812 */ /* 0x000fe200078ec0ff */
[----:B------:R-:W-:Y:S01]  /*fce0*/  FFMA.FTZ R29, R4, R30, -R29 ;  /* 0x0000001e041d7223 */ /* 0x000fe2000001081d */
[----:B------:R-:W-:Y:S01]  /*fcf0*/  LOP3.LUT R5, R5, 0xffff0000, RZ, 0xc0, !PT ;  /* 0xffff000005057812 */ /* 0x000fe200078ec0ff */
[----:B------:R-:W-:Y:S01]  /*fd00*/  FFMA.FTZ R37, R42, R6, R37 ;  /* 0x000000062a257223 */ /* 0x000fe20000010025 */
[----:B------:R-:W-:Y:S01]  /*fd10*/  LOP3.LUT R7, R7, 0xffff0000, RZ, 0xc0, !PT ;  /* 0xffff000007077812 */ /* 0x000fe200078ec0ff */
[----:B------:R-:W-:Y:S01]  /*fd20*/  FFMA.FTZ R33, R44, R30, R33 ;  /* 0x0000001e2c217223 */ /* 0x000fe20000010021 */
[-C--:B------:R-:W-:Y:S01]  /*fd30*/  FMUL.FTZ R4, R43, R9.reuse ;  /* 0x000000092b047220 */ /* 0x080fe20000410000 */
[----:B------:R-:W-:Y:S01]  /*fd40*/  FMUL.FTZ R6, R39, R9 ;  /* 0x0000000927067220 */ /* 0x000fe20000410000 */
[-C--:B------:R-:W-:Y:S01]  /*fd50*/  FMUL.FTZ R30, R45, R11.reuse ;  /* 0x0000000b2d1e7220 */ /* 0x080fe20000410000 */
        /* <DEDUP_REMOVED lines=15> */
.L_x_7459:
[----:B------:R-:W-:Y:S05]  /*fe50*/  BSYNC B1 ;  /* 0x0000000000017941 */ /* 0x000fea0003800000 */
.L_x_7458:
[----:B------:R-:W-:Y:S04]  /*fe60*/  BSSY B1, `(.L_x_7460) ;  /* 0x0000067000017945 */ /* 0x000fe80003800000 */
[----:B------:R-:W-:Y:S05]  /*fe70*/  @P1 BRA `(.L_x_7461) ;  /* 0x0000000400941947 */ /* 0x000fea0003800000 */
[----:B-12---:R-:W2:Y:S04]  /*fe80*/  LDL R6, [R1+0x38] ;  /* 0x0000380001067983 */ /* 0x006ea80000100800 */
        /* <DEDUP_REMOVED lines=28> */
[----:B------:R-:W-:Y:S01]  /*10050*/  LOP3.LUT R42, R24, 0xffff0000, RZ, 0xc0, !PT ;  /* 0xffff0000182a7812 */ /* 0x000fe200078ec0ff */
[----:B------:R-:W-:Y:S01]  /*10060*/  IMAD.U32 R44, R25, 0x10000, RZ ;  /* 0x00010000192c7824 */ /* 0x000fe200078e00ff */
[----:B--2---:R-:W-:-:S02]  /*10070*/  IADD3 R9, R4, R7, R6 ;  /* 0x0000000704097210 */ /* 0x004fc40007ffe006 */
        /* <DEDUP_REMOVED lines=69> */
.L_x_7461:
[----:B------:R-:W-:Y:S05]  /*104d0*/  BSYNC B1 ;  /* 0x0000000000017941 */ /* 0x000fea0003800000 */
.L_x_7460:
[----:B------:R-:W-:Y:S05]  /*104e0*/  @P0 BRA `(.L_x_7448) ;  /* 0x0000000400940947 */ /* 0x000fea0003800000 */
[----:B-123--:R-:W1:Y:S01]  /*104f0*/  S2R R5, SR_TID.X ;  /* 0x0000000000057919 */ /* 0x00ee620000002100 */
[----:B------:R-:W2:Y:S01]  /*10500*/  LDL R42, [R1+0x74] ;  /* 0x00007400012a7983 */ /* 0x000ea20000100800 */
[----:B-1----:R-:W-:-:S05]  /*10510*/  VIADD R5, R5, 0xffffff80 ;  /* 0xffffff8005057836 */ /* 0x002fca0000000000 */
[----:B------:R-:W-:-:S04]  /*10520*/  SHF.R.S32.HI R4, RZ, 0x1f, R5 ;  /* 0x0000001fff047819 */ /* 0x000fc80000011405 */
[----:B------:R-:W-:-:S04]  /*10530*/  LEA.HI R4, R4, R5, RZ, 0x3 ;  /* 0x0000000504047211 */ /* 0x000fc800078f18ff */
[----:B------:R-:W-:-:S05]  /*10540*/  LOP3.LUT R4, R4, 0xfffffff8, RZ, 0xc0, !PT ;  /* 0xfffffff804047812 */ /* 0x000fca00078ec0ff */
[----:B------:R-:W-:Y:S02]  /*10550*/  IMAD.IADD R4, R5, 0x1, -R4 ;  /* 0x0000000105047824 */ /* 0x000fe400078e0a04 */
[----:B------:R-:W3:Y:S01]  /*10560*/  LDL R5, [R1+0x34] ;  /* 0x0000340001057983 */ /* 0x000ee20000100800 */
[C---:B------:R-:W-:Y:S02]  /*10570*/  VIADD R7, R22.reuse, 0x60 ;  /* 0x0000006016077836 */ /* 0x040fe40000000000 */
[----:B------:R-:W-:Y:S01]  /*10580*/  LEA.HI R13, R13, R4, RZ, 0x1d ;  /* 0x000000040d0d7211 */ /* 0x000fe200078fe8ff */
[----:B------:R-:W-:Y:S02]  /*10590*/  VIADD R8, R22, 0x60 ;  /* 0x0000006016087836 */ /* 0x000fe40000000000 */
[----:B------:R-:W-:Y:S01]  /*105a0*/  IMAD.SHL.U32 R7, R7, 0x40, RZ ;  /* 0x0000004007077824 */ /* 0x000fe200078e00ff */
[----:B------:R-:W-:Y:S01]  /*105b0*/  SHF.R.S32.HI R6, RZ, 0x1f, R13 ;  /* 0x0000001fff067819 */ /* 0x000fe2000001140d */
[----:B------:R-:W-:-:S02]  /*105c0*/  IMAD.SHL.U32 R8, R8, 0x40, RZ ;  /* 0x0000004008087824 */ /* 0x000fc400078e00ff */
[----:B------:R-:W-:Y:S01]  /*105d0*/  IMAD.SHL.U32 R4, R13, 0x8, RZ ;  /* 0x000000080d047824 */ /* 0x000fe200078e00ff */
[----:B------:R-:W-:Y:S02]  /*105e0*/  LEA.HI R6, R6, R13, RZ, 0x3 ;  /* 0x0000000d06067211 */ /* 0x000fe400078f18ff */
[----:B------:R-:W-:Y:S02]  /*105f0*/  LOP3.LUT R8, R8, 0x1c0, RZ, 0xc0, !PT ;  /* 0x000001c008087812 */ /* 0x000fe400078ec0ff */
[----:B------:R-:W-:Y:S01]  /*10600*/  LOP3.LUT R7, R7, 0x1c0, RZ, 0xc0, !PT ;  /* 0x000001c007077812 */ /* 0x000fe200078ec0ff */
[----:B------:R-:W-:Y:S01]  /*10610*/  IMAD.SHL.U32 R6, R6, 0x400, RZ ;  /* 0x0000040006067824 */ /* 0x000fe200078e00ff */
[----:B------:R-:W-:Y:S02]  /*10620*/  LOP3.LUT R4, R8, 0x38, R4, 0xf8, !PT ;  /* 0x0000003808047812 */ /* 0x000fe400078ef804 */
[----:B------:R-:W-:Y:S02]  /*10630*/  SHF.R.U32.HI R7, RZ, 0x3, R7 ;  /* 0x00000003ff077819 */ /* 0x000fe40000011607 */
[----:B------:R-:W-:-:S02]  /*10640*/  LOP3.LUT R9, R6, 0x7fffe000, RZ, 0xc0, !PT ;  /* 0x7fffe00006097812 */ /* 0x000fc400078ec0ff */
[----:B------:R-:W-:Y:S01]  /*10650*/  LOP3.LUT R4, R4, R7, RZ, 0x3c, !PT ;  /* 0x0000000704047212 */ /* 0x000fe200078e3cff */
[C---:B------:R-:W-:Y:S01]  /*10660*/  IMAD.U32 R37, R15.reuse, 0x10000, RZ ;  /* 0x000100000f257824 */ /* 0x040fe200078e00ff */
[----:B------:R-:W-:Y:S01]  /*10670*/  LOP3.LUT R38, R15, 0xffff0000, RZ, 0xc0, !PT ;  /* 0xffff00000f267812 */ /* 0x000fe200078ec0ff */
[C---:B------:R-:W-:Y:S01]  /*10680*/  IMAD.U32 R35, R0.reuse, 0x10000, RZ ;  /* 0x0001000000237824 */ /* 0x040fe200078e00ff */
[----:B------:R-:W-:Y:S01]  /*10690*/  LOP3.LUT R0, R0, 0xffff0000, RZ, 0xc0, !PT ;  /* 0xffff000000007812 */ /* 0x000fe200078ec0ff */
[C---:B------:R-:W-:Y:S01]  /*106a0*/  IMAD.U32 R43, R24.reuse, 0x10000, RZ ;  /* 0x00010000182b7824 */ /* 0x040fe200078e00ff */
[----:B------:R-:W-:Y:S01]  /*106b0*/  LOP3.LUT R24, R24, 0xffff0000, RZ, 0xc0, !PT ;  /* 0xffff000018187812 */ /* 0x000fe200078ec0ff */
[----:B------:R-:W-:Y:S02]  /*106c0*/  IMAD.U32 R45, R25, 0x10000, RZ ;  /* 0x00010000192d7824 */ /* 0x000fe400078e00ff */
[----:B------:R-:W-:Y:S02]  /*106d0*/  IMAD.U32 R41, R14, 0x10000, RZ ;  /* 0x000100000e297824 */ /* 0x000fe400078e00ff */
[C---:B------:R-:W-:Y:S01]  /*106e0*/  IMAD.U32 R36, R3.reuse, 0x10000, RZ ;  /* 0x0001000003247824 */ /* 0x040fe200078e00ff */
[----:B------:R-:W-:Y:S01]  /*106f0*/  LOP3.LUT R3, R3, 0xffff0000, RZ, 0xc0, !PT ;  /* 0xffff000003037812 */ /* 0x000fe200078ec0ff */
[----:B------:R-:W-:Y:S01]  /*10700*/  IMAD.U32 R40, R20, 0x10000, RZ ;  /* 0x0001000014287824 */ /* 0x000fe200078e00ff */
[----:B---3--:R-:W-:-:S02]  /*10710*/  IADD3 R9, R4, R9, R5 ;  /* 0x0000000904097210 */ /* 0x008fc40007ffe005 */
[----:B--2---:R-:W1:Y:S03]  /*10720*/  LDS.128 R4, [R42] ;  /* 0x000000002a047984 */ /* 0x004e660000000c00 */
[----:B------:R-:W-:-:S05]  /*10730*/  IMAD R13, R9, 0x2, R2 ;  /* 0x00000002090d7824 */ /* 0x000fca00078e0202 */
[----:B------:R-:W2:Y:S01]  /*10740*/  LDS.128 R8, [R13+0x16400] ;  /* 0x016400000d087984 */ /* 0x000ea20000000c00 */
[C---:B-1----:R-:W-:Y:S01]  /*10750*/  IMAD.U32 R21, R4.reuse, 0x10000, RZ ;  /* 0x0001000004157824 */ /* 0x042fe200078e00ff */
[----:B------:R-:W-:Y:S01]  /*10760*/  LOP3.LUT R4, R4, 0xffff0000, RZ, 0xc0, !PT ;  /* 0xffff000004047812 */ /* 0x000fe200078ec0ff */
[C---:B--2---:R-:W-:Y:S01]  /*10770*/  IMAD.U32 R30, R8.reuse, 0x10000, RZ ;  /* 0x00010000081e7824 */ /* 0x044fe200078e00ff */
[----:B------:R-:W-:-:S03]  /*10780*/  LOP3.LUT R8, R8, 0xffff0000, RZ, 0xc0, !PT ;  /* 0xffff000008087812 */ /* 0x000fc600078ec0ff */
[-C--:B------:R-:W-:Y:S01]  /*10790*/  FMUL.FTZ R34, R37, R30.reuse ;  /* 0x0000001e25227220 */ /* 0x080fe20000410000 */
[C---:B------:R-:W-:Y:S01]  /*107a0*/  FMUL.FTZ R30, R35.reuse, R30 ;  /* 0x0000001e231e7220 */ /* 0x040fe20000410000 */
[-C--:B------:R-:W-:Y:S01]  /*107b0*/  FMUL.FTZ R15, R38, R8.reuse ;  /* 0x00000008260f7220 */ /* 0x080fe20000410000 */
[----:B------:R-:W-:Y:S02]  /*107c0*/  IMAD.U32 R32, R10, 0x10000, RZ ;  /* 0x000100000a207824 */ /* 0x000fe400078e00ff */
[-C--:B------:R-:W-:Y:S01]  /*107d0*/  FFMA.FTZ R34, R35, R21.reuse, -R34 ;  /* 0x0000001523227223 */ /* 0x080fe20000010822 */
[----:B------:R-:W-:Y:S01]  /*107e0*/  FFMA.FTZ R30, R37, R21, R30 ;  /* 0x00000015251e7223 */ /* 0x000fe2000001001e */
[----:B------:R-:W-:Y:S02]  /*107f0*/  IMAD.U32 R37, R12, 0x10000, RZ ;  /* 0x000100000c257824 */ /* 0x000fe400078e00ff */
[C---:B------:R-:W-:Y:S01]  /*10800*/  FMUL.FTZ R21, R0.reuse, R8 ;  /* 0x0000000800157220 */ /* 0x040fe20000410000 */
[----:B------:R-:W-:Y:S01]  /*10810*/  FFMA.FTZ R15, R0, R4, -R15 ;  /* 0x00000004000f7223 */ /* 0x000fe2000001080f */
[----:B0-----:R-:W-:Y:S01]  /*10820*/  IMAD.U32 R27, R6, 0x10000, RZ ;  /* 0x00010000061b7824 */ /* 0x001fe200078e00ff */
[----:B------:R-:W-:Y:S01]  /*10830*/  LOP3.LUT R10, R10, 0xffff0000, RZ, 0xc0, !PT ;  /* 0xffff00000a0a7812 */ /* 0x000fe200078ec0ff */
[-C--:B------:R-:W-:Y:S01]  /*10840*/  FMUL.FTZ R0, R43, R32.reuse ;  /* 0x000000202b007220 */ /* 0x080fe20000410000 */
[----:B------:R-:W-:Y:S01]  /*10850*/  LOP3.LUT R12, R12, 0xffff0000, RZ, 0xc0, !PT ;  /* 0xffff00000c0c7812 */ /* 0x000fe200078ec0ff */
[----:B------:R-:W-:Y:S01]  /*10860*/  FMUL.FTZ R32, R37, R32 ;  /* 0x0000002025207220 */ /* 0x000fe20000410000 */
[----:B------:R-:W-:-:S02]  /*10870*/  IMAD.U32 R33, R11, 0x10000, RZ ;  /* 0x000100000b217824 */ /* 0x000fc400078e00ff */
[-C--:B------:R-:W-:Y:S01]  /*10880*/  FFMA.FTZ R8, R37, R27.reuse, -R0 ;  /* 0x0000001b25087223 */ /* 0x080fe20000010800 */
[----:B------:R-:W-:Y:S01]  /*10890*/  LOP3.LUT R6, R6, 0xffff0000, RZ, 0xc0, !PT ;  /* 0xffff000006067812 */ /* 0x000fe200078ec0ff */
[-C--:B------:R-:W-:Y:S01]  /*108a0*/  FMUL.FTZ R37, R24, R10.reuse ;  /* 0x0000000a18257220 */ /* 0x080fe20000410000 */
[----:B------:R-:W-:Y:S01]  /*108b0*/  FMUL.FTZ R39, R12, R10 ;  /* 0x0000000a0c277220 */ /* 0x000fe20000410000 */
[----:B------:R-:W-:Y:S01]  /*108c0*/  SHF.L.U32 R31, R9, 0x10, RZ ;  /* 0x00000010091f7819 */ /* 0x000fe200000006ff */
[----:B------:R-:W-:Y:S01]  /*108d0*/  FFMA.FTZ R21, R38, R4, R21 ;  /* 0x0000000426157223 */ /* 0x000fe20000010015 */
[----:B------:R-:W-:Y:S01]  /*108e0*/  FFMA.FTZ R10, R43, R27, R32 ;  /* 0x0000001b2b0a7223 */ /* 0x000fe20000010020 */
[----:B------:R-:W-:Y:S01]  /*108f0*/  IMAD.U32 R29, R7, 0x10000, RZ ;  /* 0x00010000071d7824 */ /* 0x000fe200078e00ff */
[----:B------:R-:W-:Y:S01]  /*10900*/  LOP3.LUT R9, R9, 0xffff0000, RZ, 0xc0, !PT ;  /* 0xffff000009097812 */ /* 0x000fe200078ec0ff */
[-C--:B------:R-:W-:Y:S01]  /*10910*/  FMUL.FTZ R0, R45, R33.reuse ;  /* 0x000000212d007220 */ /* 0x080fe20000410000 */
[----:B------:R-:W-:Y:S01]  /*10920*/  FMUL.FTZ R4, R41, R33 ;  /* 0x0000002129047220 */ /* 0x000fe20000410000 */
[----:B------:R-:W-:-:S02]  /*10930*/  LOP3.LUT R27, R20, 0xffff0000, RZ, 0xc0, !PT ;  /* 0xffff0000141b7812 */ /* 0x000fc400078ec0ff */
[----:B------:R-:W-:Y:S02]  /*10940*/  LOP3.LUT R11, R11, 0xffff0000, RZ, 0xc0, !PT ;  /* 0xffff00000b0b7812 */ /* 0x000fe400078ec0ff */
[----:B------:R-:W-:Y:S01]  /*10950*/  LOP3.LUT R33, R25, 0xffff0000, RZ, 0xc0, !PT ;  /* 0xffff000019217812 */ /* 0x000fe200078ec0ff */
[C---:B------:R-:W-:Y:S01]  /*10960*/  IMAD.U32 R26, R5.reuse, 0x10000, RZ ;  /* 0x00010000051a7824 */ /* 0x040fe200078e00ff */
[----:B------:R-:W-:Y:S01]  /*10970*/  LOP3.LUT R25, R14, 0xffff0000, RZ, 0xc0, !PT ;  /* 0xffff00000e197812 */ /* 0x000fe200078ec0ff */
[-C--:B------:R-:W-:Y:S01]  /*10980*/  FFMA.FTZ R39, R24, R6.reuse, R39 ;  /* 0x0000000618277223 */ /* 0x080fe20000010027 */
[----:B------:R-:W-:Y:S01]  /*10990*/  LOP3.LUT R5, R5, 0xffff0000, RZ, 0xc0, !PT ;  /* 0xffff000005057812 */ /* 0x000fe200078ec0ff */
[----:B------:R-:W-:Y:S01]  /*109a0*/  FFMA.FTZ R24, R41, R29, -R0 ;  /* 0x0000001d29187223 */ /* 0x000fe20000010800 */
[----:B------:R-:W-:Y:S01]  /*109b0*/  LOP3.LUT R7, R7, 0xffff0000, RZ, 0xc0, !PT ;  /* 0xffff000007077812 */ /* 0x000fe200078ec0ff */
[----:B------:R-:W-:Y:S01]  /*109c0*/  FFMA.FTZ R37, R12, R6, -R37 ;  /* 0x000000060c257223 */ /* 0x000fe20000010825 */
[----:B------:R-:W-:Y:S01]  /*109d0*/  FMUL.FTZ R0, R27, R9 ;  /* 0x000000091b007220 */ /* 0x000fe20000410000 */
[----:B------:R-:W-:Y:S01]  /*109e0*/  FMUL.FTZ R35, R40, R31 ;  /* 0x0000001f28237220 */ /* 0x000fe20000410000 */
[----:B------:R-:W-:Y:S01]  /*109f0*/  FFMA.FTZ R29, R45, R29, R4 ;  /* 0x0000001d2d1d7223 */ /* 0x000fe20000010004 */
[----:B------:R-:W-:Y:S01]  /*10a00*/  FMUL.FTZ R6, R33, R11 ;  /* 0x0000000b21067220 */ /* 0x000fe20000410000 */
[C---:B------:R-:W-:Y:S01]  /*10a10*/  FMUL.FTZ R31, R36.reuse, R31 ;  /* 0x0000001f241f7220 */ /* 0x040fe20000410000 */
[----:B------:R-:W-:Y:S01]  /*10a20*/  FMUL.FTZ R4, R3, R9 ;  /* 0x0000000903047220 */ /* 0x000fe20000410000 */
[----:B------:R-:W-:Y:S01]  /*10a30*/  FMUL.FTZ R14, R25, R11 ;  /* 0x0000000b190e7220 */ /* 0x000fe20000410000 */
[----:B------:R-:W-:Y:S01]  /*10a40*/  FFMA.FTZ R0, R3, R5, -R0 ;  /* 0x0000000503007223 */ /* 0x000fe20000010800 */
[-C--:B------:R-:W-:Y:S01]  /*10a50*/  FFMA.FTZ R35, R36, R26.reuse, -R35 ;  /* 0x0000001a24237223 */ /* 0x080fe20000010823 */
        /* <DEDUP_REMOVED lines=14> */
.L_x_7448:
[----:B------:R-:W-:Y:S05]  /*10b40*/  BSYNC B0 ;  /* 0x0000000000007941 */ /* 0x000fea0003800000 */
.L_x_7429:
        /* <DEDUP_REMOVED lines=8> */
.L_x_7427:
[----:B------:R-:W-:-:S06]  /*10bd0*/  ULOP3.LUT UR4, UR60, 0x1, URZ, 0xfc, !UPT ;  /* 0x000000013c047892 */ /* 0x000fcc000f8efc3f */
[----:B------:R-:W-:-:S05]  /*10be0*/  IMAD.U32 R0, RZ, RZ, UR4 ;  /* 0x00000004ff007e24 */ /* 0x000fca000f8e00ff */
[----:B------:R-:W-:-:S13]  /*10bf0*/  ISETP.NE.AND P0, PT, R0, 0x3, PT ;  /* 0x000000030000780c */ /* 0x000fda0003f05270 */
[----:B------:R-:W-:Y:S05]  /*10c00*/  @!P0 BRA `(.L_x_7462) ;  /* 0x0000000000048947 */ /* 0x000fea0003800000 */
[----:B------:R-:W-:Y:S01]  /*10c10*/  BPT.TRAP 0x1 ;  /* 0x000000040000795c */ /* 0x000fe20000300000 */
.L_x_7462:
[----:B------:R-:W-:Y:S01]  /*10c20*/  IMAD R0, R222, 0x8, R2 ;  /* 0x00000008de007824 */ /* 0x000fe200078e0202 */
[----:B0-2---:R-:W-:-:S04]  /*10c30*/  SHF.L.U32 R3, R229, 0x1f, RZ ;  /* 0x0000001fe5037819 */ /* 0x005fc800000006ff */
[----:B------:R0:W2:Y:S01]  /*10c40*/  SYNCS.PHASECHK.TRANS64.TRYWAIT P2, [R0+URZ+0x34830], R3 ;  /* 0x03483003000075a7 */ /* 0x0000a2000804017f */
[----:B------:R-:W-:Y:S05]  /*10c50*/  @!P0 BRA `(.L_x_7463) ;  /* 0x0000000000048947 */ /* 0x000fea0003800000 */
[----:B------:R-:W-:Y:S01]  /*10c60*/  BPT.TRAP 0x1 ;  /* 0x000000040000795c */ /* 0x000fe20000300000 */
.L_x_7463:
[----:B-1-34-:R-:W1:Y:S01]  /*10c70*/  S2R R4, SR_TID.X ;  /* 0x0000000000047919 */ /* 0x01ae620000002100 */
[----:B------:R-:W-:Y:S01]  /*10c80*/  IMAD.MOV.U32 R87, RZ, RZ, RZ ;  /* 0x000000ffff577224 */ /* 0x000fe200078e00ff */
[----:B-1----:R-:W-:-:S04]  /*10c90*/  LOP3.LUT R4, R4, 0x7f, RZ, 0xc0, !PT ;  /* 0x0000007f04047812 */ /* 0x002fc800078ec0ff */
[----:B------:R-:W-:Y:S01]  /*10ca0*/  ISETP.NE.AND P1, PT, R4, RZ, PT ;  /* 0x000000ff0400720c */ /* 0x000fe20003f25270 */
[----:B--2---:R-:W-:-:S12]  /*10cb0*/  @P2 BRA `(.L_x_7464) ;  /* 0x0000000000082947 */ /* 0x004fd80003800000 */
[----:B------:R-:W1:Y:S02]  /*10cc0*/  SYNCS.PHASECHK.TRANS64.TRYWAIT P2, [R0+URZ+0x34830], R3 ;  /* 0x03483003000075a7 */ /* 0x000e64000804017f */
[----:B-1----:R-:W-:Y:S05]  /*10cd0*/  @!P2 BRA `(.L_x_7465) ;  /* 0x000001740000a947 */ /* 0x002fea0003800000 */
.L_x_7464:
        /* <DEDUP_REMOVED lines=9> */
[----:B------:R-:W-:Y:S01]  /*10d70*/  IMAD.MOV.U32 R13, RZ, RZ, 0x40000040 ;  /* 0x40000040ff0d7424 */ /* 0x000fe200078e00ff */
[----:B------:R-:W-:Y:S01]  /*10d80*/  LOP3.LUT R3, R3, 0x3fff, RZ, 0xc0, !PT ;  /* 0x00003fff03037812 */ /* 0x000fe200078ec0ff */
[----:B------:R-:W-:Y:S01]  /*10d90*/  IMAD.MOV.U32 R15, RZ, RZ, 0x40000040 ;  /* 0x40000040ff0f7424 */ /* 0x000fe200078e00ff */
[----:B------:R-:W-:Y:S01]  /*10da0*/  R2UR UR15, R11 ;  /* 0x000000000b0f72ca */ /* 0x000fe200000e0000 */
[----:B------:R-:W-:Y:S01]  /*10db0*/  IMAD.U32 R21, RZ, RZ, UR9 ;  /* 0x00000009ff157e24 */ /* 0x000fe2000f8e00ff */
[----:B------:R-:W-:Y:S01]  /*10dc0*/  LOP3.LUT R4, R3, 0x10000, RZ, 0xfc, !PT ;  /* 0x0001000003047812 */ /* 0x000fe200078efcff */
[----:B------:R-:W-:Y:S01]  /*10dd0*/  ULOP3.LUT UR56, UR56, 0x10000, URZ, 0xfc, !UPT ;  /* 0x0001000038387892 */ /* 0x000fe2000f8efc3f */
[----:B------:R-:W-:Y:S01]  /*10de0*/  MOV R8, UR37 ;  /* 0x0000002500087c02 */ /* 0x000fe20008000f00 */
[----:B------:R-:W-:Y:S01]  /*10df0*/  UMOV UR37, UR9 ;  /* 0x0000000900257c82 */ /* 0x000fe20008000000 */
[----:B------:R-:W-:Y:S01]  /*10e00*/  MOV R9, UR36 ;  /* 0x0000002400097c02 */ /* 0x000fe20008000f00 */
[----:B------:R0:W-:Y:S01]  /*10e10*/  STL [R1+0x18], R4 ;  /* 0x0000180401007387 */ /* 0x0001e20000100800 */
[----:B------:R-:W-:Y:S01]  /*10e20*/  UMOV UR13, UR37 ;  /* 0x00000025000d7c82 */ /* 0x000fe20008000000 */
[----:B------:R-:W-:Y:S01]  /*10e30*/  R2UR UR23, R13 ;  /* 0x000000000d1772ca */ /* 0x000fe200000e0000 */
[----:B------:R-:W-:Y:S01]  /*10e40*/  UMOV UR8, UR56 ;  /* 0x0000003800087c82 */ /* 0x000fe20008000000 */
[----:B------:R-:W-:Y:S01]  /*10e50*/  UMOV UR21, UR37 ;  /* 0x0000002500157c82 */ /* 0x000fe20008000000 */
[----:B------:R-:W-:Y:S01]  /*10e60*/  UMOV UR36, UR8 ;  /* 0x0000000800247c82 */ /* 0x000fe20008000000 */
[----:B------:R-:W-:Y:S01]  /*10e70*/  R2UR UR55, R15 ;  /* 0x000000000f3772ca */ /* 0x000fe200000e0000 */
[----:B------:R-:W-:Y:S01]  /*10e80*/  UMOV UR12, UR36 ;  /* 0x00000024000c7c82 */ /* 0x000fe20008000000 */
[----:B------:R-:W-:Y:S01]  /*10e90*/  UMOV UR20, UR36 ;  /* 0x0000002400147c82 */ /* 0x000fe20008000000 */
[----:B------:R-:W-:Y:S01]  /*10ea0*/  UMOV UR52, UR36 ;  /* 0x0000002400347c82 */ /* 0x000fe20008000000 */
[----:B0-----:R-:W-:Y:S01]  /*10eb0*/  IMAD R4, R222, 0xb00, R4 ;  /* 0x00000b00de047824 */ /* 0x001fe200078e0204 */
[----:B------:R-:W-:Y:S01]  /*10ec0*/  UMOV UR53, UR37 ;  /* 0x0000002500357c82 */ /* 0x000fe20008000000 */
[----:B------:R-:W-:Y:S01]  /*10ed0*/  R2UR UR35, R11 ;  /* 0x000000000b2372ca */ /* 0x000fe200000e0000 */
[----:B------:R-:W-:Y:S01]  /*10ee0*/  UMOV UR32, UR36 ;  /* 0x0000002400207c82 */ /* 0x000fe20008000000 */
[C---:B------:R-:W-:Y:S01]  /*10ef0*/  VIADD R10, R4.reuse, 0x80 ;  /* 0x00000080040a7836 */ /* 0x040fe20000000000 */
[C---:B------:R-:W-:Y:S01]  /*10f00*/  R2UR UR10, R4.reuse ;  /* 0x00000000040a72ca */ /* 0x040fe200000e0000 */
[C---:B------:R-:W-:Y:S01]  /*10f10*/  VIADD R12, R4.reuse, 0x100 ;  /* 0x00000100040c7836 */ /* 0x040fe20000000000 */
[----:B------:R-:W-:Y:S01]  /*10f20*/  UMOV UR33, UR37 ;  /* 0x0000002500217c82 */ /* 0x000fe20008000000 */
[----:B------:R-:W-:Y:S01]  /*10f30*/  VIADD R14, R4, 0x180 ;  /* 0x00000180040e7836 */ /* 0x000fe20000000000 */
[----:B------:R-:W-:Y:S01]  /*10f40*/  R2UR UR14, R10 ;  /* 0x000000000a0e72ca */ /* 0x000fe200000e0000 */
[----:B------:R-:W-:Y:S01]  /*10f50*/  VIADD R10, R4, 0x200 ;  /* 0x00000200040a7836 */ /* 0x000fe20000000000 */
[----:B------:R-:W-:Y:S01]  /*10f60*/  R2UR UR22, R12 ;  /* 0x000000000c1672ca */ /* 0x000fe200000e0000 */
[----:B------:R-:W-:Y:S01]  /*10f70*/  VIADD R12, R4, 0x280 ;  /* 0x00000280040c7836 */ /* 0x000fe20000000000 */
[----:B------:R-:W-:Y:S01]  /*10f80*/  R2UR UR54, R14 ;  /* 0x000000000e3672ca */ /* 0x000fe200000e0000 */
[----:B------:R-:W-:Y:S01]  /*10f90*/  UMOV UR28, UR36 ;  /* 0x00000024001c7c82 */ /* 0x000fe20008000000 */
[----:B------:R-:W-:Y:S01]  /*10fa0*/  R2UR UR34, R10 ;  /* 0x000000000a2272ca */ /* 0x000fe200000e0000 */
[----:B------:R-:W-:Y:S01]  /*10fb0*/  UMOV UR29, UR37 ;  /* 0x00000025001d7c82 */ /* 0x000fe20008000000 */
[----:B------:R-:W-:Y:S01]  /*10fc0*/  R2UR UR30, R12 ;  /* 0x000000000c1e72ca */ /* 0x000fe200000e0000 */
[----:B------:R-:W-:Y:S01]  /*10fd0*/  HGMMA.64x16x16.F32.BF16 R112, gdesc[UR8], RZ, !UPT, gsb0 ;  /* 0x00200000087079f0 */ /* 0x000fe2000c0018ff */
[----:B------:R-:W-:Y:S01]  /*10fe0*/  R2UR UR31, R13 ;  /* 0x000000000d1f72ca */ /* 0x000fe200000e0000 */
[C---:B------:R-:W-:Y:S01]  /*10ff0*/  VIADD R14, R4.reuse, 0x300 ;  /* 0x00000300040e7836 */ /* 0x040fe20000000000 */
[----:B------:R-:W-:Y:S01]  /*11000*/  R2UR UR47, R15 ;  /* 0x000000000f2f72ca */ /* 0x000fe200000e0000 */
[----:B------:R-:W-:Y:S01]  /*11010*/  UMOV UR44, UR36 ;  /* 0x00000024002c7c82 */ /* 0x000fe20008000000 */
[----:B------:R-:W-:Y:S01]  /*11020*/  UMOV UR45, UR37 ;  /* 0x00000025002d7c82 */ /* 0x000fe20008000000 */
[----:B------:R-:W-:Y:S01]  /*11030*/  VIADD R10, R4, 0x380 ;  /* 0x00000380040a7836 */ /* 0x000fe20000000000 */
[----:B------:R-:W-:Y:S01]  /*11040*/  R2UR UR46, R14 ;  /* 0x000000000e2e72ca */ /* 0x000fe200000e0000 */
[----:B------:R-:W-:Y:S01]  /*11050*/  UMOV UR24, UR36 ;  /* 0x0000002400187c82 */ /* 0x000fe20008000000 */
[----:B------:R-:W-:Y:S01]  /*11060*/  R2UR UR27, R11 ;  /* 0x000000000b1b72ca */ /* 0x000fe200000e0000 */
[----:B------:R-:W-:Y:S01]  /*11070*/  UMOV UR25, UR37 ;  /* 0x0000002500197c82 */ /* 0x000fe20008000000 */
        /* <DEDUP_REMOVED lines=17> */
[----:B------:R-:W-:Y:S01]  /*11190*/  IMAD.MOV.U32 R11, RZ, RZ, 0x40000040 ;  /* 0x40000040ff0b7424 */ /* 0x000fe200078e00ff */
[----:B------:R-:W-:Y:S01]  /*111a0*/  MOV R6, UR39 ;  /* 0x0000002700067c02 */ /* 0x000fe20008000f00 */
[----:B------:R-:W-:Y:S01]  /*111b0*/  IMAD.U32 R20, RZ, RZ, UR8 ;  /* 0x00000008ff147e24 */ /* 0x000fe2000f8e00ff */
[----:B------:R-:W-:Y:S01]  /*111c0*/  MOV R7, UR38 ;  /* 0x0000002600077c02 */ /* 0x000fe20008000f00 */
[----:B------:R-:W-:Y:S01]  /*111d0*/  UIADD3 UR8, UR56, 0x2, URZ ;  /* 0x0000000238087890 */ /* 0x000fe2000fffe03f */
[----:B------:R-:W-:Y:S01]  /*111e0*/  R2UR UR38, R10 ;  /* 0x000000000a2672ca */ /* 0x000fe200000e0000 */
[----:B------:R-:W-:Y:S01]  /*111f0*/  UMOV UR37, 0x40000040 ;  /* 0x4000004000257882 */ /* 0x000fe20000000000 */
[----:B------:R-:W-:Y:S01]  /*11200*/  R2UR UR39, R11 ;  /* 0x000000000b2772ca */ /* 0x000fe200000e0000 */
[C---:B------:R-:W-:Y:S01]  /*11210*/  VIADD R14, R4.reuse, 0x82 ;  /* 0x00000082040e7836 */ /* 0x040fe20000000000 */
[----:B------:R0:W-:Y:S01]  /*11220*/  STL.64 [R1+0x10], R20 ;  /* 0x0000101401007387 */ /* 0x0001e20000100a00 */
[----:B------:R-:W-:Y:S01]  /*11230*/  IMAD.MOV.U32 R15, RZ, RZ, 0x40000040 ;  /* 0x40000040ff0f7424 */ /* 0x000fe200078e00ff */
[----:B------:R-:W-:Y:S01]  /*11240*/  UMOV UR36, UR8 ;  /* 0x0000000800247c82 */ /* 0x000fe20008000000 */
        /* <DEDUP_REMOVED lines=9> */
[----:B------:R-:W2:Y:S01]  /*112e0*/  LDL R120, [R1+0x84] ;  /* 0x0000840001787983 */ /* 0x000ea20000100800 */
[----:B------:R-:W-:Y:S01]  /*112f0*/  IMAD.MOV.U32 R13, RZ, RZ, 0x40000040 ;  /* 0x40000040ff0d7424 */ /* 0x000fe200078e00ff */
[----:B------:R-:W-:-:S02]  /*11300*/  WARPGROUP.DEPBAR.LE gsb0, 0x0 ;  /* 0x00008000000079c5 */ /* 0x000fc40000010000 */
[----:B------:R-:W-:Y:S01]  /*11310*/  WARPGROUP.ARRIVE ;  /* 0x00000000000079c5 */ /* 0x000fe20000000000 */
[----:B------:R-:W-:Y:S02]  /*11320*/  VIADD R14, R4, 0x4 ;  /* 0x00000004040e7836 */ /* 0x000fe40000000000 */
[----:B0-----:R-:W-:Y:S02]  /*11330*/  IMAD.U32 R20, RZ, RZ, UR36 ;  /* 0x00000024ff147e24 */ /* 0x001fe4000f8e00ff */
[----:B------:R-:W-:Y:S01]  /*11340*/  IMAD.U32 R21, RZ, RZ, UR37 ;  /* 0x00000025ff157e24 */ /* 0x000fe2000f8e00ff */
[----:B------:R-:W-:Y:S01]  /*11350*/  HGMMA.64x16x16.F32.BF16 R104, gdesc[UR12], RZ, !UPT, gsb0 ;  /* 0x002000000c6879f0 */ /* 0x000fe2000c0018ff */
[----:B------:R-:W-:Y:S02]  /*11360*/  R2UR UR14, R10 ;  /* 0x000000000a0e72ca */ /* 0x000fe400000e0000 */
[----:B------:R-:W-:Y:S01]  /*11370*/  R2UR UR15, R11 ;  /* 0x000000000b0f72ca */ /* 0x000fe200000e0000 */
[----:B------:R-:W-:Y:S01]  /*11380*/  IMAD.MOV.U32 R11, RZ, RZ, 0x40000040 ;  /* 0x40000040ff0b7424 */ /* 0x000fe200078e00ff */
[----:B------:R-:W-:Y:S01]  /*11390*/  IADD3 R10, R4, 0x282, RZ ;  /* 0x00000282040a7810 */ /* 0x000fe20007ffe0ff */
[----:B------:R-:W-:-:S02]  /*113a0*/  WARPGROUP.DEPBAR.LE gsb0, 0x0 ;  /* 0x00008000000079c5 */ /* 0x000fc40000010000 */
[----:B------:R-:W-:-:S06]  /*113b0*/  WARPGROUP.ARRIVE ;  /* 0x00000000000079c5 */ /* 0x000fcc0000000000 */
[----:B------:R-:W-:Y:S01]  /*113c0*/  HGMMA.64x16x16.F32.BF16 R96, gdesc[UR20], RZ, !UPT, gsb0 ;  /* 0x00200000146079f0 */ /* 0x000fe2000c0018ff */
[----:B------:R-:W-:Y:S01]  /*113d0*/  R2UR UR22, R12 ;  /* 0x000000000c1672ca */ /* 0x000fe200000e0000 */
[----:B------:R-:W-:Y:S01]  /*113e0*/  VIADD R12, R4, 0x302 ;  /* 0x00000302040c7836 */ /* 0x000fe20000000000 */
[----:B------:R-:W-:Y:S01]  /*113f0*/  R2UR UR23, R13 ;  /* 0x000000000d1772ca */ /* 0x000fe200000e0000 */
[----:B------:R-:W-:Y:S01]  /*11400*/  IMAD.MOV.U32 R13, RZ, RZ, 0x40000040 ;  /* 0x40000040ff0d7424 */ /* 0x000fe200078e00ff */
[----:B------:R-:W-:Y:S02]  /*11410*/  WARPGROUP.DEPBAR.LE gsb0, 0x0 ;  /* 0x00008000000079c5 */ /* 0x000fe40000010000 */
[----:B------:R-:W-:-:S06]  /*11420*/  WARPGROUP.ARRIVE ;  /* 0x00000000000079c5 */ /* 0x000fcc0000000000 */
[----:B------:R-:W-:Y:S03]  /*11430*/  HGMMA.64x16x16.F32.BF16 R88, gdesc[UR52], RZ, !UPT, gsb0 ;  /* 0x00200000345879f0 */ /* 0x000fe6000c0018ff */
[----:B------:R-:W-:Y:S02]  /*11440*/  WARPGROUP.DEPBAR.LE gsb0, 0x0 ;  /* 0x00008000000079c5 */ /* 0x000fe40000010000 */
        /* <DEDUP_REMOVED lines=19> */
[----:B------:R-:W-:Y:S01]  /*11580*/  UMOV UR44, UR36 ;  /* 0x00000024002c7c82 */ /* 0x000fe20008000000 */
[----:B------:R-:W-:Y:S01]  /*11590*/  UMOV UR45, UR37 ;  /* 0x00000025002d7c82 */ /* 0x000fe20008000000 */
[----:B------:R-:W-:Y:S02]  /*115a0*/  R2UR UR26, R10 ;  /* 0x000000000a1a72ca */ /* 0x000fe400000e0000 */
[----:B------:R-:W-:Y:S01]  /*115b0*/  R2UR UR27, R11 ;  /* 0x000000000b1b72ca */ /* 0x000fe200000e0000 */
[----:B------:R-:W-:Y:S02]  /*115c0*/  WARPGROUP.DEPBAR.LE gsb0, 0x0 ;  /* 0x00008000000079c5 */ /* 0x000fe40000010000 */
[----:B------:R-:W-:Y:S01]  /*115d0*/  WARPGROUP.ARRIVE ;  /* 0x00000000000079c5 */ /* 0x000fe20000000000 */
[----:B------:R-:W-:Y:S01]  /*115e0*/  UMOV UR8, UR44 ;  /* 0x0000002c00087c82 */ /* 0x000fe20008000000 */
[----:B------:R-:W-:Y:S01]  /*115f0*/  UMOV UR9, UR45 ;  /* 0x0000002d00097c82 */ /* 0x000fe20008000000 */
[----:B------:R-:W-:Y:S01]  /*11600*/  UMOV UR48, UR44 ;  /* 0x0000002c00307c82 */ /* 0x000fe20008000000 */
[----:B------:R-:W-:Y:S01]  /*11610*/  UMOV UR49, UR45 ;  /* 0x0000002d00317c82 */ /* 0x000fe20008000000 */
[----:B------:R-:W-:Y:S01]  /*11620*/  UMOV UR12, UR44 ;  /* 0x0000002c000c7c82 */ /* 0x000fe20008000000 */
[----:B------:R-:W-:Y:S01]  /*11630*/  HGMMA.64x16x16.F32.BF16 R40, gdesc[UR16], RZ, !UPT, gsb0 ;  /* 0x00200000102879f0 */ /* 0x000fe2000c0018ff */
        /* <DEDUP_REMOVED lines=10> */
[----:B------:R-:W-:Y:S01]  /*116e0*/  UMOV UR16, UR44 ;  /* 0x0000002c00107c82 */ /* 0x000fe20008000000 */
[----:B------:R-:W-:Y:S01]  /*116f0*/  R2UR UR19, R13 ;  /* 0x000000000d1372ca */ /* 0x000fe200000e0000 */
[----:B------:R-:W-:Y:S01]  /*11700*/  UMOV UR17, UR45 ;  /* 0x0000002d00117c82 */ /* 0x000fe20008000000 */
[----:B------:R-:W-:-:S02]  /*11710*/  VIADD R10, R4, 0x482 ;  /* 0x00000482040a7836 */ /* 0x000fc40000000000 */
[----:B------:R-:W-:Y:S02]  /*11720*/  IMAD.MOV.U32 R11, RZ, RZ, 0x40000040 ;  /* 0x40000040ff0b7424 */ /* 0x000fe400078e00ff */
[----:B------:R-:W-:Y:S01]  /*11730*/  VIADD R12, R4, 0x502 ;  /* 0x00000502040c7836 */ /* 0x000fe20000000000 */
[----:B------:R-:W-:Y:S02]  /*11740*/  WARPGROUP.DEPBAR.LE gsb0, 0x0 ;  /* 0x00008000000079c5 */ /* 0x000fe40000010000 */
[----:B------:R-:W-:-:S06]  /*11750*/  WARPGROUP.ARRIVE ;  /* 0x00000000000079c5 */ /* 0x000fcc0000000000 */
[----:B------:R-:W-:Y:S03]  /*11760*/  HGMMA.64x16x16.F32.BF16 R32, gdesc[UR4], RZ, !UPT, gsb0 ;  /* 0x00200000042079f0 */ /* 0x000fe6000c0018ff */
[----:B------:R-:W-:Y:S02]  /*11770*/  WARPGROUP.DEPBAR.LE gsb0, 0x0 ;  /* 0x00008000000079c5 */ /* 0x000fe40000010000 */
[----:B------:R-:W-:-:S06]  /*11780*/  WARPGROUP.ARRIVE ;  /* 0x00000000000079c5 */ /* 0x000fcc0000000000 */
[----:B------:R-:W-:Y:S03]  /*11790*/  HGMMA.64x16x16.F32.BF16 R24, gdesc[UR40], RZ, !UPT, gsb0 ;  /* 0x00200000281879f0 */ /* 0x000fe6000c0018ff */
        /* <DEDUP_REMOVED lines=35> */
[----:B------:R-:W-:-:S04]  /*119d0*/  R2UR UR46, R12 ;  /* 0x000000000c2e72ca */ /* 0x000fc800000e0000 */
[----:B------:R-:W-:Y:S01]  /*119e0*/  R2UR UR47, R13 ;  /* 0x000000000d2f72ca */ /* 0x000fe200000e0000 */
[----:B------:R-:W-:Y:S02]  /*119f0*/  WARPGROUP.DEPBAR.LE gsb0, 0x0 ;  /* 0x00008000000079c5 */ /* 0x000fe40000010000 */
[----:B------:R-:W-:-:S10]  /*11a00*/  WARPGROUP.ARRIVE ;  /* 0x00000000000079c5 */ /* 0x000fd40000000000 */
[----:B------:R-:W-:Y:S01]  /*11a10*/  HGMMA.64x16x16.F32.BF16 R24, gdesc[UR44], R24, gsb0 ;  /* 0x002000002c1879f0 */ /* 0x000fe20008001818 */
[----:B------:R-:W-:Y:S01]  /*11a20*/  IMAD.MOV.U32 R15, RZ, RZ, 0x40000040 ;  /* 0x40000040ff0f7424 */ /* 0x000fe200078e00ff */
[----:B------:R-:W-:-:S04]  /*11a30*/  R2UR UR54, R14 ;  /* 0x000000000e3672ca */ /* 0x000fc800000e0000 */
[----:B------:R-:W-:Y:S01]  /*11a40*/  R2UR UR55, R15 ;  /* 0x000000000f3772ca */ /* 0x000fe200000e0000 */
[----:B------:R-:W-:Y:S01]  /*11a50*/  UIADD3 UR4, UR56, 0x4, URZ ;  /* 0x0000000438047890 */ /* 0x000fe2000fffe03f */
[----:B------:R-:W-:-:S06]  /*11a60*/  UMOV UR53, 0x40000040 ;  /* 0x4000004000357882 */ /* 0x000fcc0000000000 */
[----:B------:R-:W-:Y:S01]  /*11a70*/  UMOV UR52, UR4 ;  /* 0x0000000400347c82 */ /* 0x000fe20008000000 */
[----:B------:R-:W-:Y:S02]  /*11a80*/  WARPGROUP.DEPBAR.LE gsb0, 0x0 ;  /* 0x00008000000079c5 */ /* 0x000fe40000010000 */
[----:B------:R-:W-:-:S06]  /*11a90*/  WARPGROUP.ARRIVE ;  /* 0x00000000000079c5 */ /* 0x000fcc0000000000 */
        /* <DEDUP_REMOVED lines=99> */
[----:B------:R-:W-:Y:S01]  /*120d0*/  UIADD3 UR4, UR56, 0x6, URZ ;  /* 0x0000000638047890 */ /* 0x000fe2000fffe03f */
[----:B------:R-:W-:-:S06]  /*120e0*/  UMOV UR49, 0x40000040 ;  /* 0x4000004000317882 */ /* 0x000fcc0000000000 */
        /* <DEDUP_REMOVED lines=303> */
[----:B------:R-:W-:Y:S01]  /*133e0*/  UMOV UR5, 0x40000040 ;  /* 0x4000004000057882 */ /* 0x000fe20000000000 */
        /* <DEDUP_REMOVED lines=72> */
[----:B------:R-:W-:Y:S01]  /*13870*/  UMOV UR12, UR4 ;  /* 0x00000004000c7c82 */ /* 0x000fe20008000000 */
[----:B------:R-:W-:Y:S01]  /*13880*/  UMOV UR13, UR5 ;  /* 0x00000005000d7c82 */ /* 0x000fe20008000000 */
[----:B------:R-:W-:Y:S01]  /*13890*/  UMOV UR16, UR4 ;  /* 0x0000000400107c82 */ /* 0x000fe20008000000 */
[----:B------:R-:W-:Y:S01]  /*138a0*/  UMOV UR17, UR5 ;  /* 0x0000000500117c82 */ /* 0x000fe20008000000 */
[----:B------:R-:W-:Y:S01]  /*138b0*/  UIADD3 UR20, UR56, 0x406, URZ ;  /* 0x0000040638147890 */ /* 0x000fe2000fffe03f */
[----:B------:R-:W-:Y:S01]  /*138c0*/  UMOV UR21, 0x40000040 ;  /* 0x4000004000157882 */ /* 0x000fe20000000000 */
[----:B------:R-:W-:Y:S01]  /*138d0*/  ULDC UR6, c[0x0][0x9d8] ;  /* 0x0002760000067ab9 */ /* 0x000fe20000000800 */
[----:B------:R0:W-:Y:S01]  /*138e0*/  STL.64 [R1+0x8], R20 ;  /* 0x0000081401007387 */ /* 0x0001e20000100a00 */
[----:B------:R-:W-:Y:S01]  /*138f0*/  IMAD.MOV.U32 R5, RZ, RZ, 0x40000040 ;  /* 0x40000040ff057424 */ /* 0x000fe200078e00ff */
[----:B------:R-:W-:Y:S01]  /*13900*/  ULDC UR7, c[0x0][0x988] ;  /* 0x0002620000077ab9 */ /* 0x000fe20000000800 */
        /* <DEDUP_REMOVED lines=86> */
[----:B------:R-:W-:Y:S02]  /*13e70*/  WARPGROUP.DEPBAR.LE gsb0, 0x0 ;  /* 0x00008000000079c5 */ /* 0x000fe40000010000 */
[----:B------:R-:W-:-:S06]  /*13e80*/  WARPGROUP.ARRIVE ;  /* 0x00000000000079c5 */ /* 0x000fcc0000000000 */
[----:B------:R-:W-:Y:S01]  /*13e90*/  HGMMA.64x16x16.F32.BF16 R32, gdesc[UR8], R32, gsb0 ;  /* 0x00200000082079f0 */ /* 0x000fe20008001820 */
[----:B------:R-:W-:Y:S01]  /*13ea0*/  FMUL.FTZ R10, R117, UR6 ;  /* 0x00000006750a7c20 */ /* 0x000fe20008410000 */
[----:B------:R-:W-:Y:S01]  /*13eb0*/  FMUL.FTZ R9, R116, UR6 ;  /* 0x0000000674097c20 */ /* 0x000fe20008410000 */
[----:B------:R-:W1:Y:S01]  /*13ec0*/  MUFU.TANH R3, R3 ;  /* 0x0000000300037308 */ /* 0x000e620000002400 */
[----:B------:R-:W-:Y:S01]  /*13ed0*/  FMUL.FTZ R11, R114, UR6 ;  /* 0x00000006720b7c20 */ /* 0x000fe20008410000 */
[----:B------:R-:W-:Y:S01]  /*13ee0*/  FMUL.FTZ R84, R96, UR6 ;  /* 0x0000000660547c20 */ /* 0x000fe20008410000 */
[----:B--2---:R-:W-:-:S05]  /*13ef0*/  IMAD.IADD R6, R120, 0x1, R161 ;  /* 0x0000000178067824 */ /* 0x004fca00078e02a1 */
[----:B------:R-:W2:Y:S01]  /*13f00*/  MUFU.TANH R8, R8 ;  /* 0x0000000800087308 */ /* 0x000ea20000002400 */
[----:B------:R-:W-:Y:S01]  /*13f10*/  FMUL.FTZ R12, R115, UR6 ;  /* 0x00000006730c7c20 */ /* 0x000fe20008410000 */
[----:B------:R-:W-:Y:S01]  /*13f20*/  FMUL.FTZ R96, R88, UR6 ;  /* 0x0000000658607c20 */ /* 0x000fe20008410000 */
[----:B------:R-:W-:Y:S01]  /*13f30*/  FMUL.FTZ R13, R104, UR6 ;  /* 0x00000006680d7c20 */ /* 0x000fe20008410000 */
[----:B------:R-:W-:-:S04]  /*13f40*/  FMUL.FTZ R88, R89, UR6 ;  /* 0x0000000659587c20 */ /* 0x000fc80008410000 */
[----:B------:R-:W3:Y:S01]  /*13f50*/  MUFU.TANH R10, R10 ;  /* 0x0000000a000a7308 */ /* 0x000ee20000002400 */
[----:B------:R-:W-:Y:S01]  /*13f60*/  FMUL.FTZ R89, R92, UR6 ;  /* 0x000000065c597c20 */ /* 0x000fe20008410000 */
[----:B------:R-:W-:Y:S01]  /*13f70*/  FMUL.FTZ R92, R95, UR6 ;  /* 0x000000065f5c7c20 */ /* 0x000fe20008410000 */
[----:B------:R-:W-:-:S05]  /*13f80*/  IMAD R6, R163, -0xb0, R6 ;  /* 0xffffff50a3067824 */ /* 0x000fca00078e0206 */
[----:B------:R-:W-:Y:S01]  /*13f90*/  MUFU.TANH R9, R9 ;  /* 0x0000000900097308 */ /* 0x000fe20000002400 */
[----:B0-----:R-:W-:Y:S01]  /*13fa0*/  FMUL.FTZ R20, R118, UR6 ;  /* 0x0000000676147c20 */ /* 0x001fe20008410000 */
[----:B------:R-:W-:Y:S01]  /*13fb0*/  FMUL.FTZ R95, R78, UR6 ;  /* 0x000000064e5f7c20 */ /* 0x000fe20008410000 */
[----:B------:R-:W-:Y:S01]  /*13fc0*/  FMUL.FTZ R14, R105, UR6 ;  /* 0x00000006690e7c20 */ /* 0x000fe20008410000 */
[----:B------:R-:W-:-:S04]  /*13fd0*/  FMUL.FTZ R78, R79, UR6 ;  /* 0x000000064f4e7c20 */ /* 0x000fc80008410000 */
[----:B------:R-:W0:Y:S01]  /*13fe0*/  MUFU.TANH R11, R11 ;  /* 0x0000000b000b7308 */ /* 0x000e220000002400 */
[----:B------:R-:W-:Y:S01]  /*13ff0*/  FMUL.FTZ R79, R66, UR6 ;  /* 0x00000006424f7c20 */ /* 0x000fe20008410000 */
[----:B------:R-:W-:Y:S01]  /*14000*/  FMUL.FTZ R66, R67, UR6 ;  /* 0x0000000643427c20 */ /* 0x000fe20008410000 */
[----:B------:R-:W-:Y:S01]  /*14010*/  FMUL.FTZ R15, R119, UR6 ;  /* 0x00000006770f7c20 */ /* 0x000fe20008410000 */
[----:B------:R-:W-:Y:S01]  /*14020*/  FMUL.FTZ R85, R100, UR6 ;  /* 0x0000000664557c20 */ /* 0x000fe20008410000 */
[----:B------:R-:W-:Y:S01]  /*14030*/  FMUL.FTZ R67, R69, UR6 ;  /* 0x0000000645437c20 */ /* 0x000fe20008410000 */
[C---:B------:R-:W-:Y:S02]  /*14040*/  ISETP.GT.AND P2, PT, R6.reuse, RZ, PT ;  /* 0x000000ff0600720c */ /* 0x040fe40003f44270 */
[----:B------:R-:W4:Y:S01]  /*14050*/  MUFU.TANH R12, R12 ;  /* 0x0000000c000c7308 */ /* 0x000f220000002400 */
[----:B------:R-:W-:Y:S01]  /*14060*/  ISETP.GT.AND P3, PT, R6, 0x1, PT ;  /* 0x000000010600780c */ /* 0x000fe20003f64270 */
[----:B------:R-:W-:Y:S01]  /*14070*/  FMUL.FTZ R21, R108, UR6 ;  /* 0x000000066c157c20 */ /* 0x000fe20008410000 */
[----:B------:R-:W-:Y:S01]  /*14080*/  FMUL.FTZ R100, R102, UR6 ;  /* 0x0000000666647c20 */ /* 0x000fe20008410000 */
[----:B------:R-:W-:Y:S01]  /*14090*/  FMUL.FTZ R69, R71, UR6 ;  /* 0x0000000647457c20 */ /* 0x000fe20008410000 */
[----:B------:R-:W-:-:S03]  /*140a0*/  FMUL.FTZ R50, R50, UR6 ;  /* 0x0000000632327c20 */ /* 0x000fc60008410000 */
[----:B------:R-:W4:Y:S01]  /*140b0*/  MUFU.TANH R13, R13 ;  /* 0x0000000d000d7308 */ /* 0x000f220000002400 */
[----:B------:R-:W-:Y:S01]  /*140c0*/  FMUL.FTZ R71, R58, UR6 ;  /* 0x000000063a477c20 */ /* 0x000fe20008410000 */
[----:B------:R-:W-:Y:S01]  /*140d0*/  FMUL.FTZ R102, R46, UR6 ;  /* 0x000000062e667c20 */ /* 0x000fe20008410000 */
[----:B------:R-:W-:Y:S02]  /*140e0*/  WARPGROUP.DEPBAR.LE gsb0, 0x0 ;  /* 0x00008000000079c5 */ /* 0x000fe40000010000 */
[----:B------:R-:W-:Y:S01]  /*140f0*/  FMUL.FTZ R58, R61, UR6 ;  /* 0x000000063d3a7c20 */ /* 0x000fe20008410000 */
[----:B------:R-:W-:Y:S01]  /*14100*/  FMUL.FTZ R46, R35, UR6 ;  /* 0x00000006232e7c20 */ /* 0x000fe20008410000 */
[----:B------:R-:W-:Y:S01]  /*14110*/  ISETP.GT.AND P5, PT, R6, 0x9, PT ;  /* 0x000000090600780c */ /* 0x000fe20003fa4270 */
[----:B------:R-:W4:Y:S01]  /*14120*/  MUFU.TANH R20, R20 ;  /* 0x0000001400147308 */ /* 0x000f220000002400 */
[----:B------:R-:W-:Y:S01]  /*14130*/  FMUL.FTZ R81, R106, UR6 ;  /* 0x000000066a517c20 */ /* 0x000fe20008410000 */
[----:B------:R-:W-:Y:S01]  /*14140*/  FMUL.FTZ R61, R62, UR6 ;  /* 0x000000063e3d7c20 */ /* 0x000fe20008410000 */
[----:B------:R-:W-:Y:S01]  /*14150*/  FMUL.FTZ R157, R40, UR6 ;  /* 0x00000006289d7c20 */ /* 0x000fe20008410000 */
[----:B------:R-:W-:Y:S01]  /*14160*/  ISETP.GT.AND P4, PT, R6, 0x8, PT ;  /* 0x000000080600780c */ /* 0x000fe20003f84270 */
[----:B------:R-:W-:Y:S01]  /*14170*/  FMUL.FTZ R82, R109, UR6 ;  /* 0x000000066d527c20 */ /* 0x000fe20008410000 */
[----:B-1----:R-:W-:-:S02]  /*14180*/  FSEL R35, R3, -INF , P2 ;  /* 0xff80000003237808 */ /* 0x002fc40001000000 */
[----:B------:R-:W1:Y:S01]  /*14190*/  MUFU.TANH R14, R14 ;  /* 0x0000000e000e7308 */ /* 0x000e620000002400 */
[----:B--2---:R-:W-:Y:S01]  /*141a0*/  FSEL R8, R8, -INF , P3 ;  /* 0xff80000008087808 */ /* 0x004fe20001800000 */
[----:B------:R-:W-:Y:S01]  /*141b0*/  FMUL.FTZ R62, R32, UR6 ;  /* 0x00000006203e7c20 */ /* 0x000fe20008410000 */
[----:B------:R-:W-:Y:S01]  /*141c0*/  FMUL.FTZ R32, R39, UR6 ;  /* 0x0000000627207c20 */ /* 0x000fe20008410000 */
[----:B---3--:R-:W-:Y:S01]  /*141d0*/  FSEL R39, R10, -INF , P5 ;  /* 0xff8000000a277808 */ /* 0x008fe20002800000 */
[----:B------:R-:W-:-:S03]  /*141e0*/  FMUL.FTZ R80, R107, UR6 ;  /* 0x000000066b507c20 */ /* 0x000fc60008410000 */
[----:B------:R2:W-:Y:S01]  /*141f0*/  MUFU.TANH R40, R50 ;  /* 0x0000003200287308 */ /* 0x0005e20000002400 */
[----:B------:R-:W-:Y:S01]  /*14200*/  FMNMX.FTZ R10, R35, R8, !PT ;  /* 0x00000008230a7209 */ /* 0x000fe20007810000 */
[----:B------:R-:W-:Y:S01]  /*14210*/  FMUL.FTZ R105, R110, UR6 ;  /* 0x000000066e697c20 */ /* 0x000fe20008410000 */
[----:B0-----:R-:W-:-:S05]  /*14220*/  FSEL R11, R11, -INF , P2 ;  /* 0xff8000000b0b7808 */ /* 0x001fca0001000000 */
[----:B------:R-:W0:Y:S01]  /*14230*/  MUFU.TANH R15, R15 ;  /* 0x0000000f000f7308 */ /* 0x000e220000002400 */
[----:B--2---:R-:W-:Y:S01]  /*14240*/  FMUL.FTZ R50, R34, UR6 ;  /* 0x0000000622327c20 */ /* 0x004fe20008410000 */
[----:B------:R-:W-:Y:S01]  /*14250*/  FMUL.FTZ R34, R37, UR6 ;  /* 0x0000000625227c20 */ /* 0x000fe20008410000 */
[----:B------:R-:W-:-:S05]  /*14260*/  FSEL R37, R9, -INF , P4 ;  /* 0xff80000009257808 */ /* 0x000fca0002000000 */
[----:B------:R-:W2:Y:S01]  /*14270*/  MUFU.TANH R21, R21 ;  /* 0x0000001500157308 */ /* 0x000ea20000002400 */
[----:B------:R-:W-:Y:S01]  /*14280*/  ISETP.GT.AND P2, PT, R6, 0x10, PT ;  /* 0x000000100600780c */ /* 0x000fe20003f44270 */
[----:B------:R-:W-:Y:S01]  /*14290*/  FMUL.FTZ R83, R97, UR6 ;  /* 0x0000000661537c20 */ /* 0x000fe20008410000 */
[----:B------:R-:W-:-:S05]  /*142a0*/  FMNMX.FTZ R10, R37, R10, !PT ;  /* 0x0000000a250a7209 */ /* 0x000fca0007810000 */
[----:B------:R-:W3:Y:S01]  /*142b0*/  MUFU.TANH R81, R81 ;  /* 0x0000005100517308 */ /* 0x000ee20000002400 */
[----:B------:R-:W-:Y:S01]  /*142c0*/  FMUL.FTZ R159, R41, UR6 ;  /* 0x00000006299f7c20 */ /* 0x000fe20008410000 */
[----:B----4-:R-:W-:Y:S01]  /*142d0*/  FSEL R12, R12, -INF , P3 ;  /* 0xff8000000c0c7808 */ /* 0x010fe20001800000 */
[----:B------:R-:W-:-:S05]  /*142e0*/  FMUL.FTZ R104, R111, UR6 ;  /* 0x000000066f687c20 */ /* 0x000fca0008410000 */
[----:B------:R-:W-:Y:S01]  /*142f0*/  MUFU.TANH R82, R82 ;  /* 0x0000005200527308 */ /* 0x000fe20000002400 */
[----:B------:R-:W-:Y:S02]  /*14300*/  ISETP.GT.AND P3, PT, R6, 0x11, PT ;  /* 0x000000110600780c */ /* 0x000fe40003f64270 */
[----:B------:R-:W-:Y:S02]  /*14310*/  FSEL R41, R13, -INF , P2 ;  /* 0xff8000000d297808 */ /* 0x000fe40001000000 */
[----:B------:R-:W-:-:S03]  /*14320*/  FMNMX.FTZ R10, R39, R10, !PT ;  /* 0x0000000a270a7209 */ /* 0x000fc60007810000 */
[----:B------:R-:W4:Y:S01]  /*14330*/  MUFU.TANH R80, R80 ;  /* 0x0000005000507308 */ /* 0x000f220000002400 */
[----:B------:R-:W-:Y:S01]  /*14340*/  FMUL.FTZ R115, R43, UR6 ;  /* 0x000000062b737c20 */ /* 0x000fe20008410000 */
[----:B------:R-:W-:Y:S01]  /*14350*/  FSEL R3, R20, -INF , P4 ;  /* 0xff80000014037808 */ /* 0x000fe20002000000 */
[----:B------:R-:W-:-:S05]  /*14360*/  FMUL.FTZ R98, R98, UR6 ;  /* 0x0000000662627c20 */ /* 0x000fca0008410000 */
[----:B------:R-:W-:Y:S01]  /*14370*/  MUFU.TANH R84, R84 ;  /* 0x0000005400547308 */ /* 0x000fe20000002400 */
[----:B------:R-:W-:Y:S01]  /*14380*/  ISETP.GT.AND P4, PT, R6, 0x18, PT ;  /* 0x000000180600780c */ /* 0x000fe20003f84270 */
[----:B------:R-:W-:Y:S01]  /*14390*/  FMUL.FTZ R86, R101, UR6 ;  /* 0x0000000665567c20 */ /* 0x000fe20008410000 */
[----:B-1----:R-:W-:Y:S02]  /*143a0*/  FSEL R43, R14, -INF , P3 ;  /* 0xff8000000e2b7808 */ /* 0x002fe40001800000 */
[----:B------:R-:W-:-:S03]  /*143b0*/  FMNMX.FTZ R10, R41, R10, !PT ;  /* 0x0000000a290a7209 */ /* 0x000fc60007810000 */
[----:B------:R-:W1:Y:S01]  /*143c0*/  MUFU.TANH R105, R105 ;  /* 0x0000006900697308 */ /* 0x000e620000002400 */
[----:B------:R-:W-:Y:S01]  /*143d0*/  FMUL.FTZ R51, R51, UR6 ;  /* 0x0000000633337c20 */ /* 0x000fe20008410000 */
[----:B------:R-:W-:Y:S01]  /*143e0*/  FMUL.FTZ R167, R45, UR6 ;  /* 0x000000062da77c20 */ /* 0x000fe20008410000 */
[----:B0-----:R-:W-:-:S05]  /*143f0*/  FSEL R15, R15, -INF , P5 ;  /* 0xff8000000f0f7808 */ /* 0x001fca0002800000 */
[----:B------:R-:W0:Y:S01]  /*14400*/  MUFU.TANH R83, R83 ;  /* 0x0000005300537308 */ /* 0x000e220000002400 */
[----:B------:R-:W-:Y:S01]  /*14410*/  FMUL.FTZ R97, R99, UR6 ;  /* 0x0000000663617c20 */ /* 0x000fe20008410000 */
[----:B------:R-:W-:Y:S01]  /*14420*/  ISETP.GT.AND P5, PT, R6, 0x19, PT ;  /* 0x000000190600780c */ /* 0x000fe20003fa4270 */
[----:B------:R-:W-:Y:S01]  /*14430*/  VIADD R4, R4, 0xa86 ;  /* 0x00000a8604047836 */ /* 0x000fe20000000000 */
[----:B--2---:R-:W-:Y:S02]  /*14440*/  FSEL R45, R21, -INF , P4 ;  /* 0xff800000152d7808 */ /* 0x004fe40002000000 */
[----:B------:R-:W-:Y:S02]  /*14450*/  FMNMX.FTZ R10, R43, R10, !PT ;  /* 0x0000000a2b0a7209 */ /* 0x000fe40007810000 */
[----:B------:R-:W-:Y:S01]  /*14460*/  MUFU.TANH R104, R104 ;  /* 0x0000006800687308 */ /* 0x000fe20000002400 */
[----:B------:R-:W-:Y:S01]  /*14470*/  FMUL.FTZ R113, R42, UR6 ;  /* 0x000000062a717c20 */ /* 0x000fe20008410000 */
[----:B------:R-:W-:Y:S01]  /*14480*/  FMUL.FTZ R53, R53, UR6 ;  /* 0x0000000635357c20 */ /* 0x000fe20008410000 */
[----:B---3--:R-:W-:-:S05]  /*14490*/  FSEL R81, R81, -INF , P2 ;  /* 0xff80000051517808 */ /* 0x008fca0001000000 */
[----:B------:R-:W2:Y:S01]  /*144a0*/  MUFU.TANH R85, R85 ;  /* 0x0000005500557308 */ /* 0x000ea20000002400 */
[----:B------:R-:W-:Y:S02]  /*144b0*/  ISETP.GT.AND P2, PT, R6, 0x20, PT ;  /* 0x000000200600780c */ /* 0x000fe40003f44270 */
[----:B------:R-:W-:-:S05]  /*144c0*/  FMNMX.FTZ R10, R45, R10, !PT ;  /* 0x0000000a2d0a7209 */ /* 0x000fca0007810000 */
[----:B------:R-:W3:Y:S01]  /*144d0*/  MUFU.TANH R98, R98 ;  /* 0x0000006200627308 */ /* 0x000ee20000002400 */
[----:B------:R-:W-:Y:S01]  /*144e0*/  R2UR UR22, R4 ;  /* 0x00000000041672ca */ /* 0x000fe200000e0000 */
[----:B------:R-:W-:Y:S01]  /*144f0*/  FMUL.FTZ R101, R90, UR6 ;  /* 0x000000065a657c20 */ /* 0x000fe20008410000 */
[----:B------:R-:W-:-:S05]  /*14500*/  R2UR UR23, R5 ;  /* 0x00000000051772ca */ /* 0x000fca00000e0000 */
[----:B------:R-:W3:Y:S01]  /*14510*/  MUFU.TANH R86, R86 ;  /* 0x0000005600567308 */ /* 0x000ee20000002400 */
[----:B----4-:R-:W-:Y:S01]  /*14520*/  FSEL R5, R80, -INF , P3 ;  /* 0xff80000050057808 */ /* 0x010fe20001800000 */
[----:B------:R-:W-:Y:S01]  /*14530*/  FMUL.FTZ R99, R103, UR6 ;  /* 0x0000000667637c20 */ /* 0x000fe20008410000 */
[----:B------:R-:W-:-:S05]  /*14540*/  FMUL.FTZ R90, R93, UR6 ;  /* 0x000000065d5a7c20 */ /* 0x000fca0008410000 */
[----:B------:R4:W-:Y:S01]  /*14550*/  MUFU.TANH R42, R51 ;  /* 0x00000033002a7308 */ /* 0x0009e20000002400 */
[----:B------:R-:W-:Y:S01]  /*14560*/  ISETP.GT.AND P3, PT, R6, 0x21, PT ;  /* 0x000000210600780c */ /* 0x000fe20003f64270 */
[----:B------:R-:W-:Y:S01]  /*14570*/  FMUL.FTZ R93, R74, UR6 ;  /* 0x000000064a5d7c20 */ /* 0x000fe20008410000 */
[----:B------:R-:W-:Y:S01]  /*14580*/  FMUL.FTZ R74, R76, UR6 ;  /* 0x000000064c4a7c20 */ /* 0x000fe20008410000 */
[----:B----4-:R-:W-:-:S04]  /*14590*/  FSEL R51, R82, -INF , P5 ;  /* 0xff80000052337808 */ /* 0x010fc80002800000 */
[----:B------:R-:W4:Y:S01]  /*145a0*/  MUFU.TANH R97, R97 ;  /* 0x0000006100617308 */ /* 0x000f220000002400 */
[----:B------:R-:W-:Y:S01]  /*145b0*/  FMUL.FTZ R7, R52, UR6 ;  /* 0x0000000634077c20 */ /* 0x000fe20008410000 */
[----:B------:R-:W-:Y:S01]  /*145c0*/  FMNMX.FTZ R10, R51, R10, !PT ;  /* 0x0000000a330a7209 */ /* 0x000fe20007810000 */
[----:B------:R-:W-:-:S05]  /*145d0*/  FMUL.FTZ R76, R77, UR6 ;  /* 0x000000064d4c7c20 */ /* 0x000fca0008410000 */
[----:B------:R-:W-:Y:S01]  /*145e0*/  MUFU.TANH R96, R96 ;  /* 0x0000006000607308 */ /* 0x000fe20000002400 */
[----:B-1----:R-:W-:Y:S01]  /*145f0*/  FSEL R105, R105, -INF , P4 ;  /* 0xff80000069697808 */ /* 0x002fe20002000000 */
[----:B------:R-:W-:Y:S01]  /*14600*/  FMUL.FTZ R77, R64, UR6 ;  /* 0x00000006404d7c20 */ /* 0x000fe20008410000 */
[----:B------:R-:W-:-:S05]  /*14610*/  FMUL.FTZ R165, R44, UR6 ;  /* 0x000000062ca57c20 */ /* 0x000fca0008410000 */
[----:B------:R1:W-:Y:S01]  /*14620*/  MUFU.TANH R4, R53 ;  /* 0x0000003500047308 */ /* 0x0003e20000002400 */
[----:B------:R-:W-:Y:S01]  /*14630*/  ISETP.GT.AND P4, PT, R6, 0x28, PT ;  /* 0x000000280600780c */ /* 0x000fe20003f84270 */
[----:B------:R-:W-:Y:S01]  /*14640*/  FMUL.FTZ R64, R65, UR6 ;  /* 0x0000000641407c20 */ /* 0x000fe20008410000 */
[----:B0-----:R-:W-:Y:S01]  /*14650*/  FSEL R83, R83, -INF , P3 ;  /* 0xff80000053537808 */ /* 0x001fe20001800000 */
[----:B------:R-:W-:Y:S01]  /*14660*/  FMUL.FTZ R44, R36, UR6 ;  /* 0x00000006242c7c20 */ /* 0x000fe20008410000 */
[----:B-1----:R-:W-:-:S03]  /*14670*/  FSEL R53, R84, -INF , P2 ;  /* 0xff80000054357808 */ /* 0x002fc60001000000 */
[----:B------:R-:W0:Y:S01]  /*14680*/  MUFU.TANH R100, R100 ;  /* 0x0000006400647308 */ /* 0x000e220000002400 */
[----:B------:R-:W-:Y:S01]  /*14690*/  FMUL.FTZ R65, R68, UR6 ;  /* 0x0000000644417c20 */ /* 0x000fe20008410000 */
[----:B------:R-:W-:Y:S01]  /*146a0*/  FMNMX.FTZ R10, R53, R10, !PT ;  /* 0x0000000a350a7209 */ /* 0x000fe20007810000 */
[----:B------:R-:W-:-:S05]  /*146b0*/  FMUL.FTZ R68, R70, UR6 ;  /* 0x0000000646447c20 */ /* 0x000fca0008410000 */
[----:B------:R-:W1:Y:S01]  /*146c0*/  MUFU.TANH R88, R88 ;  /* 0x0000005800587308 */ /* 0x000e620000002400 */
[----:B------:R-:W-:Y:S01]  /*146d0*/  FMUL.FTZ R91, R91, UR6 ;  /* 0x000000065b5b7c20 */ /* 0x000fe20008410000 */
[----:B------:R-:W-:Y:S01]  /*146e0*/  FMUL.FTZ R70, R59, UR6 ;  /* 0x000000063b467c20 */ /* 0x000fe20008410000 */
[----:B--2---:R-:W-:Y:S01]  /*146f0*/  FSEL R85, R85, -INF , P4 ;  /* 0xff80000055557808 */ /* 0x004fe20002000000 */
[----:B------:R-:W-:Y:S01]  /*14700*/  FMUL.FTZ R72, R72, UR6 ;  /* 0x0000000648487c20 */ /* 0x000fe20008410000 */
[----:B------:R-:W-:-:S03]  /*14710*/  FMNMX.FTZ R10, R83, R10, !PT ;  /* 0x0000000a530a7209 */ /* 0x000fc60007810000 */
[----:B------:R-:W2:Y:S01]  /*14720*/  MUFU.TANH R99, R99 ;  /* 0x0000006300637308 */ /* 0x000ea20000002400 */
[----:B------:R-:W-:Y:S01]  /*14730*/  FMUL.FTZ R59, R60, UR6 ;  /* 0x000000063c3b7c20 */ /* 0x000fe20008410000 */
[----:B------:R-:W-:Y:S01]  /*14740*/  FMUL.FTZ R60, R63, UR6 ;  /* 0x000000063f3c7c20 */ /* 0x000fe20008410000 */
[----:B------:R-:W-:-:S05]  /*14750*/  FMUL.FTZ R63, R54, UR6 ;  /* 0x00000006363f7c20 */ /* 0x000fca0008410000 */
[----:B------:R4:W-:Y:S01]  /*14760*/  MUFU.TANH R36, R7 ;  /* 0x0000000700247308 */ /* 0x0009e20000002400 */
[----:B------:R-:W-:Y:S01]  /*14770*/  FMUL.FTZ R111, R55, UR6 ;  /* 0x00000006376f7c20 */ /* 0x000fe20008410000 */
[----:B---3--:R-:W-:Y:S01]  /*14780*/  FSEL R9, R98, -INF , P2 ;  /* 0xff80000062097808 */ /* 0x008fe20001000000 */
[----:B------:R-:W-:-:S05]  /*14790*/  FMUL.FTZ R94, R94, UR6 ;  /* 0x000000065e5e7c20 */ /* 0x000fca0008410000 */
[----:B------:R-:W3:Y:S01]  /*147a0*/  MUFU.TANH R89, R89 ;  /* 0x0000005900597308 */ /* 0x000ee20000002400 */
[----:B----4-:R-:W-:Y:S02]  /*147b0*/  FSEL R7, R104, -INF , P5 ;  /* 0xff80000068077808 */ /* 0x010fe40002800000 */
[C---:B------:R-:W-:Y:S01]  /*147c0*/  ISETP.GT.AND P5, PT, R6.reuse, 0x29, PT ;  /* 0x000000290600780c */ /* 0x040fe20003fa4270 */
[----:B------:R-:W-:Y:S01]  /*147d0*/  FMUL.FTZ R73, R73, UR6 ;  /* 0x0000000649497c20 */ /* 0x000fe20008410000 */
[----:B------:R-:W-:-:S03]  /*147e0*/  ISETP.GT.AND P2, PT, R6, 0x30, PT ;  /* 0x000000300600780c */ /* 0x000fc60003f44270 */
[----:B------:R-:W4:Y:S01]  /*147f0*/  MUFU.TANH R101, R101 ;  /* 0x0000006500657308 */ /* 0x000f220000002400 */
[----:B------:R-:W-:Y:S02]  /*14800*/  FSEL R55, R86, -INF , P5 ;  /* 0xff80000056377808 */ /* 0x000fe40002800000 */
[----:B------:R-:W-:-:S05]  /*14810*/  FMNMX.FTZ R10, R85, R10, !PT ;  /* 0x0000000a550a7209 */ /* 0x000fca0007810000 */
[----:B------:R-:W4:Y:S01]  /*14820*/  MUFU.TANH R90, R90 ;  /* 0x0000005a005a7308 */ /* 0x000f220000002400 */
[----:B------:R-:W-:Y:S02]  /*14830*/  FSEL R97, R97, -INF , P3 ;  /* 0xff80000061617808 */ /* 0x000fe40001800000 */
[----:B------:R-:W-:Y:S02]  /*14840*/  ISETP.GT.AND P3, PT, R6, 0x31, PT ;  /* 0x000000310600780c */ /* 0x000fe40003f64270 */
[----:B------:R-:W-:-:S03]  /*14850*/  FMNMX.FTZ R10, R55, R10, !PT ;  /* 0x0000000a370a7209 */ /* 0x000fc60007810000 */
[----:B------:R-:W4:Y:S01]  /*14860*/  MUFU.TANH R91, R91 ;  /* 0x0000005b005b7308 */ /* 0x000f220000002400 */
[----:B0-----:R-:W-:Y:S02]  /*14870*/  FSEL R13, R100, -INF , P4 ;  /* 0xff800000640d7808 */ /* 0x001fe40002000000 */
[----:B------:R-:W-:-:S05]  /*14880*/  ISETP.GT.AND P4, PT, R6, 0x38, PT ;  /* 0x000000380600780c */ /* 0x000fca0003f84270 */
[----:B------:R-:W0:Y:S01]  /*14890*/  MUFU.TANH R72, R72 ;  /* 0x0000004800487308 */ /* 0x000e220000002400 */
[----:B-1----:R-:W-:-:S07]  /*148a0*/  FSEL R103, R88, -INF , P3 ;  /* 0xff80000058677808 */ /* 0x002fce0001800000 */
[----:B------:R1:W-:Y:S01]  /*148b0*/  MUFU.TANH R20, R63 ;  /* 0x0000003f00147308 */ /* 0x0003e20000002400 */
[----:B--2---:R-:W-:Y:S02]  /*148c0*/  FSEL R99, R99, -INF , P5 ;  /* 0xff80000063637808 */ /* 0x004fe40002800000 */
[----:B-1----:R-:W-:-:S05]  /*148d0*/  FSEL R63, R96, -INF , P2 ;  /* 0xff800000603f7808 */ /* 0x002fca0001000000 */
[----:B------:R-:W1:Y:S01]  /*148e0*/  MUFU.TANH R94, R94 ;  /* 0x0000005e005e7308 */ /* 0x000e620000002400 */
[----:B------:R-:W-:-:S07]  /*148f0*/  FMNMX.FTZ R10, R63, R10, !PT ;  /* 0x0000000a3f0a7209 */ /* 0x000fce0007810000 */
[----:B------:R-:W2:Y:S01]  /*14900*/  MUFU.TANH R73, R73 ;  /* 0x0000004900497308 */ /* 0x000ea20000002400 */
[----:B------:R-:W-:Y:S01]  /*14910*/  FMUL.FTZ R75, R75, UR6 ;  /* 0x000000064b4b7c20 */ /* 0x000fe20008410000 */
[C---:B------:R-:W-:Y:S02]  /*14920*/  ISETP.GT.AND P5, PT, R6.reuse, 0x39, PT ;  /* 0x000000390600780c */ /* 0x040fe40003fa4270 */
[----:B---3--:R-:W-:Y:S02]  /*14930*/  FSEL R107, R89, -INF , P4 ;  /* 0xff800000596b7808 */ /* 0x008fe40002000000 */
[----:B------:R-:W-:Y:S02]  /*14940*/  FMNMX.FTZ R10, R103, R10, !PT ;  /* 0x0000000a670a7209 */ /* 0x000fe40007810000 */
[----:B------:R-:W3:Y:S01]  /*14950*/  MUFU.TANH R92, R92 ;  /* 0x0000005c005c7308 */ /* 0x000ee20000002400 */
[----:B----4-:R-:W-:Y:S02]  /*14960*/  FSEL R101, R101, -INF , P2 ;  /* 0xff80000065657808 */ /* 0x010fe40001000000 */
[----:B------:R-:W-:-:S05]  /*14970*/  ISETP.GT.AND P2, PT, R6, 0x40, PT ;  /* 0x000000400600780c */ /* 0x000fca0003f44270 */
[----:B------:R-:W4:Y:S01]  /*14980*/  MUFU.TANH R74, R74 ;  /* 0x0000004a004a7308 */ /* 0x000f220000002400 */
[----:B------:R-:W-:Y:S02]  /*14990*/  FSEL R109, R90, -INF , P5 ;  /* 0xff8000005a6d7808 */ /* 0x000fe40002800000 */
[----:B------:R-:W-:-:S05]  /*149a0*/  FMNMX.FTZ R10, R107, R10, !PT ;  /* 0x0000000a6b0a7209 */ /* 0x000fca0007810000 */
[----:B------:R-:W4:Y:S01]  /*149b0*/  MUFU.TANH R93, R93 ;  /* 0x0000005d005d7308 */ /* 0x000f220000002400 */
[----:B------:R-:W-:Y:S02]  /*149c0*/  FSEL R91, R91, -INF , P3 ;  /* 0xff8000005b5b7808 */ /* 0x000fe40001800000 */
[----:B------:R-:W-:-:S05]  /*149d0*/  ISETP.GT.AND P3, PT, R6, 0x41, PT ;  /* 0x000000410600780c */ /* 0x000fca0003f64270 */
[----:B------:R-:W4:Y:S01]  /*149e0*/  MUFU.TANH R76, R76 ;  /* 0x0000004c004c7308 */ /* 0x000f220000002400 */
[----:B0-----:R-:W-:Y:S02]  /*149f0*/  FSEL R125, R72, -INF , P2 ;  /* 0xff800000487d7808 */ /* 0x001fe40001000000 */
[----:B------:R-:W-:-:S05]  /*14a00*/  FMNMX.FTZ R10, R109, R10, !PT ;  /* 0x0000000a6d0a7209 */ /* 0x000fca0007810000 */
[----:B------:R-:W0:Y:S01]  /*14a10*/  MUFU.TANH R75, R75 ;  /* 0x0000004b004b7308 */ /* 0x000e220000002400 */
[----:B-1----:R-:W-:Y:S02]  /*14a20*/  FSEL R21, R94, -INF , P4 ;  /* 0xff8000005e157808 */ /* 0x002fe40002000000 */
[----:B------:R-:W-:-:S05]  /*14a30*/  ISETP.GT.AND P4, PT, R6, 0x48, PT ;  /* 0x000000480600780c */ /* 0x000fca0003f84270 */
[----:B------:R-:W1:Y:S01]  /*14a40*/  MUFU.TANH R77, R77 ;  /* 0x0000004d004d7308 */ /* 0x000e620000002400 */
[----:B--2---:R-:W-:Y:S02]  /*14a50*/  FSEL R127, R73, -INF , P3 ;  /* 0xff800000497f7808 */ /* 0x004fe40001800000 */
[----:B------:R-:W-:Y:S01]  /*14a60*/  FMNMX.FTZ R10, R125, R10, !PT ;  /* 0x0000000a7d0a7209 */ /* 0x000fe20007810000 */
[----:B------:R-:W-:-:S04]  /*14a70*/  FMUL.FTZ R52, R33, UR6 ;  /* 0x0000000621347c20 */ /* 0x000fc80008410000 */
[----:B------:R-:W2:Y:S01]  /*14a80*/  MUFU.TANH R95, R95 ;  /* 0x0000005f005f7308 */ /* 0x000ea20000002400 */
[----:B---3--:R-:W-:Y:S01]  /*14a90*/  FSEL R33, R92, -INF , P5 ;  /* 0xff8000005c217808 */ /* 0x008fe20002800000 */
[----:B------:R-:W-:Y:S01]  /*14aa0*/  FMUL.FTZ R56, R56, UR6 ;  /* 0x0000000638387c20 */ /* 0x000fe20008410000 */
[----:B------:R-:W-:-:S05]  /*14ab0*/  ISETP.GT.AND P5, PT, R6, 0x49, PT ;  /* 0x000000490600780c */ /* 0x000fca0003fa4270 */
[----:B------:R-:W3:Y:S01]  /*14ac0*/  MUFU.TANH R64, R64 ;  /* 0x0000004000407308 */ /* 0x000ee20000002400 */
[----:B----4-:R-:W-:Y:S02]  /*14ad0*/  FSEL R129, R74, -INF , P4 ;  /* 0xff8000004a817808 */ /* 0x010fe40002000000 */
[----:B------:R-:W-:-:S05]  /*14ae0*/  FMNMX.FTZ R10, R127, R10, !PT ;  /* 0x0000000a7f0a7209 */ /* 0x000fca0007810000 */
[----:B------:R-:W4:Y:S01]  /*14af0*/  MUFU.TANH R78, R78 ;  /* 0x0000004e004e7308 */ /* 0x000f220000002400 */
[----:B------:R-:W-:Y:S01]  /*14b00*/  FSEL R93, R93, -INF , P2 ;  /* 0xff8000005d5d7808 */ /* 0x000fe20001000000 */
[----:B------:R-:W-:Y:S01]  /*14b10*/  FMUL.FTZ R57, R57, UR6 ;  /* 0x0000000639397c20 */ /* 0x000fe20008410000 */
[----:B------:R-:W-:-:S05]  /*14b20*/  ISETP.GT.AND P2, PT, R6, 0x50, PT ;  /* 0x000000500600780c */ /* 0x000fca0003f44270 */
[----:B------:R-:W4:Y:S01]  /*14b30*/  MUFU.TANH R65, R65 ;  /* 0x0000004100417308 */ /* 0x000f220000002400 */
[----:B------:R-:W-:Y:S02]  /*14b40*/  FSEL R131, R76, -INF , P5 ;  /* 0xff8000004c837808 */ /* 0x000fe40002800000 */
[----:B------:R-:W-:Y:S01]  /*14b50*/  FMNMX.FTZ R10, R129, R10, !PT ;  /* 0x0000000a810a7209 */ /* 0x000fe20007810000 */
[----:B------:R-:W-:-:S04]  /*14b60*/  WARPGROUP.ARRIVE ;  /* 0x00000000000079c5 */ /* 0x000fc80000000000 */
[----:B------:R-:W4:Y:S01]  /*14b70*/  MUFU.TANH R79, R79 ;  /* 0x0000004f004f7308 */ /* 0x000f220000002400 */
[----:B0-----:R-:W-:Y:S01]  /*14b80*/  FSEL R75, R75, -INF , P3 ;  /* 0xff8000004b4b7808 */ /* 0x001fe20001800000 */
[----:B------:R-:W-:Y:S01]  /*14b90*/  HGMMA.64x16x16.F32.BF16 R24, gdesc[UR20], R24, gsb0 ;  /* 0x00200000141879f0 */ /* 0x000fe20008001818 */
[----:B------:R-:W-:-:S05]  /*14ba0*/  ISETP.GT.AND P3, PT, R6, 0x51, PT ;  /* 0x000000510600780c */ /* 0x000fca0003f64270 */
[----:B------:R-:W0:Y:S01]  /*14bb0*/  MUFU.TANH R67, R67 ;  /* 0x0000004300437308 */ /* 0x000e220000002400 */
[----:B-1----:R-:W-:Y:S02]  /*14bc0*/  FSEL R133, R77, -INF , P2 ;  /* 0xff8000004d857808 */ /* 0x002fe40001000000 */
[----:B------:R-:W-:-:S05]  /*14bd0*/  FMNMX.FTZ R10, R131, R10, !PT ;  /* 0x0000000a830a7209 */ /* 0x000fca0007810000 */
[----:B------:R-:W1:Y:S01]  /*14be0*/  MUFU.TANH R66, R66 ;  /* 0x0000004200427308 */ /* 0x000e620000002400 */
[----:B--2---:R-:W-:Y:S02]  /*14bf0*/  FSEL R95, R95, -INF , P4 ;  /* 0xff8000005f5f7808 */ /* 0x004fe40002000000 */
[----:B------:R-:W-:-:S05]  /*14c00*/  ISETP.GT.AND P4, PT, R6, 0x58, PT ;  /* 0x000000580600780c */ /* 0x000fca0003f84270 */
[----:B------:R-:W2:Y:S01]  /*14c10*/  MUFU.TANH R56, R56 ;  /* 0x0000003800387308 */ /* 0x000ea20000002400 */
[----:B---3--:R-:W-:Y:S02]  /*14c20*/  FSEL R135, R64, -INF , P3 ;  /* 0xff80000040877808 */ /* 0x008fe40001800000 */
[----:B------:R-:W-:Y:S01]  /*14c30*/  FMNMX.FTZ R10, R133, R10, !PT ;  /* 0x0000000a850a7209 */ /* 0x000fe20007810000 */
[----:B------:R-:W-:-:S04]  /*14c40*/  FMUL.FTZ R54, R47, UR6 ;  /* 0x000000062f367c20 */ /* 0x000fc80008410000 */
[----:B------:R-:W3:Y:S01]  /*14c50*/  MUFU.TANH R68, R68 ;  /* 0x0000004400447308 */ /* 0x000ee20000002400 */
[----:B----4-:R-:W-:Y:S01]  /*14c60*/  FSEL R47, R78, -INF , P5 ;  /* 0xff8000004e2f7808 */ /* 0x010fe20002800000 */
[----:B------:R-:W-:Y:S01]  /*14c70*/  FMUL.FTZ R48, R48, UR6 ;  /* 0x0000000630307c20 */ /* 0x000fe20008410000 */
[----:B------:R-:W-:-:S05]  /*14c80*/  ISETP.GT.AND P5, PT, R6, 0x59, PT ;  /* 0x000000590600780c */ /* 0x000fca0003fa4270 */
[----:B------:R-:W4:Y:S01]  /*14c90*/  MUFU.TANH R57, R57 ;  /* 0x0000003900397308 */ /* 0x000f220000002400 */
[----:B------:R-:W-:Y:S02]  /*14ca0*/  FSEL R137, R65, -INF , P4 ;  /* 0xff80000041897808 */ /* 0x000fe40002000000 */
[----:B------:R-:W-:-:S05]  /*14cb0*/  FMNMX.FTZ R10, R135, R10, !PT ;  /* 0x0000000a870a7209 */ /* 0x000fca0007810000 */
[----:B------:R-:W4:Y:S01]  /*14cc0*/  MUFU.TANH R69, R69 ;  /* 0x0000004500457308 */ /* 0x000f220000002400 */
[----:B------:R-:W-:Y:S01]  /*14cd0*/  FSEL R79, R79, -INF , P2 ;  /* 0xff8000004f4f7808 */ /* 0x000fe20001000000 */
[----:B------:R-:W-:Y:S01]  /*14ce0*/  FMUL.FTZ R49, R49, UR6 ;  /* 0x0000000631317c20 */ /* 0x000fe20008410000 */
        /* <DEDUP_REMOVED lines=9> */
[----:B------:R-:W-:-:S05]  /*14d80*/  FMNMX.FTZ R10, R139, R10, !PT ;  /* 0x0000000a8b0a7209 */ /* 0x000fca0007810000 */
[----:B------:R-:W2:Y:S01]  /*14d90*/  MUFU.TANH R70, R70 ;  /* 0x0000004600467308 */ /* 0x000ea20000002400 */
[----:B---3--:R-:W-:Y:S02]  /*14da0*/  FSEL R77, R68, -INF , P4 ;  /* 0xff800000444d7808 */ /* 0x008fe40002000000 */
[----:B------:R-:W-:-:S05]  /*14db0*/  ISETP.GT.AND P4, PT, R6, 0x68, PT ;  /* 0x000000680600780c */ /* 0x000fca0003f84270 */
[----:B------:R-:W3:Y:S01]  /*14dc0*/  MUFU.TANH R48, R48 ;  /* 0x0000003000307308 */ /* 0x000ee20000002400 */
[----:B----4-:R-:W-:Y:S02]  /*14dd0*/  FSEL R143, R57, -INF , P3 ;  /* 0xff800000398f7808 */ /* 0x010fe40001800000 */
[----:B------:R-:W-:-:S05]  /*14de0*/  FMNMX.FTZ R10, R141, R10, !PT ;  /* 0x0000000a8d0a7209 */ /* 0x000fca0007810000 */
[----:B------:R-:W4:Y:S01]  /*14df0*/  MUFU.TANH R61, R61 ;  /* 0x0000003d003d7308 */ /* 0x000f220000002400 */
[----:B------:R-:W-:Y:S02]  /*14e00*/  FSEL R69, R69, -INF , P5 ;  /* 0xff80000045457808 */ /* 0x000fe40002800000 */
[----:B------:R-:W-:-:S05]  /*14e10*/  ISETP.GT.AND P5, PT, R6, 0x69, PT ;  /* 0x000000690600780c */ /* 0x000fca0003fa4270 */
[----:B------:R-:W4:Y:S01]  /*14e20*/  MUFU.TANH R49, R49 ;  /* 0x0000003100317308 */ /* 0x000f220000002400 */
[----:B------:R-:W-:Y:S02]  /*14e30*/  FSEL R145, R59, -INF , P4 ;  /* 0xff8000003b917808 */ /* 0x000fe40002000000 */
[----:B------:R-:W-:-:S05]  /*14e40*/  FMNMX.FTZ R10, R143, R10, !PT ;  /* 0x0000000a8f0a7209 */ /* 0x000fca0007810000 */
[----:B------:R-:W4:Y:S01]  /*14e50*/  MUFU.TANH R60, R60 ;  /* 0x0000003c003c7308 */ /* 0x000f220000002400 */
[----:B0-----:R-:W-:Y:S02]  /*14e60*/  FSEL R71, R71, -INF , P2 ;  /* 0xff80000047477808 */ /* 0x001fe40001000000 */
[----:B------:R-:W-:Y:S02]  /*14e70*/  ISETP.GT.AND P2, PT, R6, 0x70, PT ;  /* 0x000000700600780c */ /* 0x000fe40003f44270 */
[----:B-1----:R-:W-:Y:S02]  /*14e80*/  FSEL R147, R58, -INF , P5 ;  /* 0xff8000003a937808 */ /* 0x002fe40002800000 */
[----:B------:R-:W-:Y:S01]  /*14e90*/  FMNMX.FTZ R10, R145, R10, !PT ;  /* 0x0000000a910a7209 */ /* 0x000fe20007810000 */
[----:B------:R-:W0:Y:S01]  /*14ea0*/  MUFU.TANH R157, R157 ;  /* 0x0000009d009d7308 */ /* 0x000e220000002400 */
[----:B--2---:R-:W-:Y:S02]  /*14eb0*/  FSEL R65, R70, -INF , P3 ;  /* 0xff80000046417808 */ /* 0x004fe40001800000 */
[----:B------:R-:W-:-:S02]  /*14ec0*/  ISETP.GT.AND P3, PT, R6, 0x71, PT ;  /* 0x000000710600780c */ /* 0x000fc40003f64270 */
[----:B---3--:R-:W-:Y:S02]  /*14ed0*/  FSEL R151, R48, -INF , P2 ;  /* 0xff80000030977808 */ /* 0x008fe40001000000 */
[----:B------:R-:W-:Y:S01]  /*14ee0*/  FMNMX.FTZ R10, R147, R10, !PT ;  /* 0x0000000a930a7209 */ /* 0x000fe20007810000 */
[----:B------:R-:W1:Y:S01]  /*14ef0*/  MUFU.TANH R159, R159 ;  /* 0x0000009f009f7308 */ /* 0x000e620000002400 */
[----:B----4-:R-:W-:Y:S02]  /*14f00*/  FSEL R61, R61, -INF , P4 ;  /* 0xff8000003d3d7808 */ /* 0x010fe40002000000 */
[----:B------:R-:W-:Y:S02]  /*14f10*/  ISETP.GT.AND P4, PT, R6, 0x78, PT ;  /* 0x000000780600780c */ /* 0x000fe40003f84270 */
[----:B------:R-:W-:Y:S02]  /*14f20*/  FSEL R149, R49, -INF , P3 ;  /* 0xff80000031957808 */ /* 0x000fe40001800000 */
[----:B------:R-:W-:Y:S01]  /*14f30*/  FMNMX.FTZ R10, R151, R10, !PT ;  /* 0x0000000a970a7209 */ /* 0x000fe20007810000 */
[----:B------:R-:W2:Y:S01]  /*14f40*/  MUFU.TANH R111, R111 ;  /* 0x0000006f006f7308 */ /* 0x000ea20000002400 */
[----:B------:R-:W-:-:S02]  /*14f50*/  FSEL R57, R60, -INF , P5 ;  /* 0xff8000003c397808 */ /* 0x000fc40002800000 */
[----:B------:R-:W-:Y:S02]  /*14f60*/  ISETP.GT.AND P5, PT, R6, 0x79, PT ;  /* 0x000000790600780c */ /* 0x000fe40003fa4270 */
[----:B------:R-:W-:Y:S02]  /*14f70*/  FSEL R153, R36, -INF , P4 ;  /* 0xff80000024997808 */ /* 0x000fe40002000000 */
[----:B------:R-:W-:Y:S01]  /*14f80*/  FMNMX.FTZ R10, R149, R10, !PT ;  /* 0x0000000a950a7209 */ /* 0x000fe20007810000 */
[----:B------:R-:W3:Y:S01]  /*14f90*/  MUFU.TANH R165, R165 ;  /* 0x000000a500a57308 */ /* 0x000ee20000002400 */
[----:B------:R-:W-:Y:S02]  /*14fa0*/  FSEL R59, R40, -INF , P2 ;  /* 0xff800000283b7808 */ /* 0x000fe40001000000 */
[----:B------:R-:W-:Y:S02]  /*14fb0*/  ISETP.GT.AND P2, PT, R6, 0x80, PT ;  /* 0x000000800600780c */ /* 0x000fe40003f44270 */
[----:B------:R-:W-:-:S03]  /*14fc0*/  FSEL R155, R4, -INF , P5 ;  /* 0xff800000049b7808 */ /* 0x000fc60002800000 */
[----:B------:R-:W4:Y:S01]  /*14fd0*/  MUFU.TANH R113, R113 ;  /* 0x0000007100717308 */ /* 0x000f220000002400 */
[----:B------:R-:W-:Y:S02]  /*14fe0*/  FMNMX.FTZ R10, R153, R10, !PT ;  /* 0x0000000a990a7209 */ /* 0x000fe40007810000 */
[----:B------:R-:W-:-:S05]  /*14ff0*/  FSEL R67, R42, -INF , P3 ;  /* 0xff8000002a437808 */ /* 0x000fca0001800000 */
[----:B------:R-:W4:Y:S01]  /*15000*/  MUFU.TANH R167, R167 ;  /* 0x000000a700a77308 */ /* 0x000f220000002400 */
[----:B------:R-:W-:Y:S02]  /*15010*/  ISETP.GT.AND P3, PT, R6, 0x81, PT ;  /* 0x000000810600780c */ /* 0x000fe40003f64270 */
[----:B0-----:R-:W-:Y:S02]  /*15020*/  FSEL R157, R157, -INF , P2 ;  /* 0xff8000009d9d7808 */ /* 0x001fe40001000000 */
[----:B------:R-:W-:-:S03]  /*15030*/  FMNMX.FTZ R10, R155, R10, !PT ;  /* 0x0000000a9b0a7209 */ /* 0x000fc60007810000 */
[----:B------:R-:W0:Y:S01]  /*15040*/  MUFU.TANH R115, R115 ;  /* 0x0000007300737308 */ /* 0x000e220000002400 */
[----:B------:R-:W-:Y:S02]  /*15050*/  FSEL R49, R20, -INF , P4 ;  /* 0xff80000014317808 */ /* 0x000fe40002000000 */
[----:B------:R-:W-:-:S05]  /*15060*/  ISETP.GT.AND P4, PT, R6, 0x88, PT ;  /* 0x000000880600780c */ /* 0x000fca0003f84270 */
[----:B------:R-:W0:Y:S01]  /*15070*/  MUFU.TANH R62, R62 ;  /* 0x0000003e003e7308 */ /* 0x000e220000002400 */
[----:B-1----:R-:W-:Y:S02]  /*15080*/  FSEL R159, R159, -INF , P3 ;  /* 0xff8000009f9f7808 */ /* 0x002fe40001800000 */
[----:B------:R-:W-:-:S05]  /*15090*/  FMNMX.FTZ R10, R157, R10, !PT ;  /* 0x0000000a9d0a7209 */ /* 0x000fca0007810000 */
[----:B------:R-:W1:Y:S01]  /*150a0*/  MUFU.TANH R102, R102 ;  /* 0x0000006600667308 */ /* 0x000e620000002400 */
[----:B--2---:R-:W-:Y:S01]  /*150b0*/  FSEL R111, R111, -INF , P5 ;  /* 0xff8000006f6f7808 */ /* 0x004fe20002800000 */
[----:B------:R-:W-:-:S06]  /*150c0*/  WARPGROUP.DEPBAR.LE gsb0, 0x0 ;  /* 0x00008000000079c5 */ /* 0x000fcc0000010000 */
[----:B------:R-:W2:Y:S01]  /*150d0*/  MUFU.TANH R52, R52 ;  /* 0x0000003400347308 */ /* 0x000ea20000002400 */
[----:B------:R-:W-:Y:S01]  /*150e0*/  ISETP.GT.AND P5, PT, R6, 0x89, PT ;  /* 0x000000890600780c */ /* 0x000fe20003fa4270 */
[----:B------:R-:W-:Y:S01]  /*150f0*/  FMUL.FTZ R24, R24, UR6 ;  /* 0x0000000618187c20 */ /* 0x000fe20008410000 */
[----:B---3--:R-:W-:Y:S02]  /*15100*/  FSEL R165, R165, -INF , P4 ;  /* 0xff800000a5a57808 */ /* 0x008fe40002000000 */
[----:B------:R-:W-:-:S03]  /*15110*/  FMNMX.FTZ R10, R159, R10, !PT ;  /* 0x0000000a9f0a7209 */ /* 0x000fc60007810000 */
[----:B------:R-:W3:Y:S01]  /*15120*/  MUFU.TANH R54, R54 ;  /* 0x0000003600367308 */ /* 0x000ee20000002400 */
[----:B----4-:R-:W-:Y:S01]  /*15130*/  FSEL R113, R113, -INF , P2 ;  /* 0xff80000071717808 */ /* 0x010fe20001000000 */
[----:B------:R-:W-:Y:S01]  /*15140*/  FMUL.FTZ R38, R38, UR6 ;  /* 0x0000000626267c20 */ /* 0x000fe20008410000 */
[----:B------:R-:W-:-:S05]  /*15150*/  ISETP.GT.AND P2, PT, R6, 0x90, PT ;  /* 0x000000900600780c */ /* 0x000fca0003f44270 */
[----:B------:R-:W4:Y:S01]  /*15160*/  MUFU.TANH R44, R44 ;  /* 0x0000002c002c7308 */ /* 0x000f220000002400 */
[----:B------:R-:W-:Y:S01]  /*15170*/  FSEL R167, R167, -INF , P5 ;  /* 0xff800000a7a77808 */ /* 0x000fe20002800000 */
[----:B------:R-:W-:Y:S01]  /*15180*/  FMUL.FTZ R4, R25, UR6 ;  /* 0x0000000619047c20 */ /* 0x000fe20008410000 */
[----:B------:R-:W-:-:S05]  /*15190*/  FMNMX.FTZ R10, R165, R10, !PT ;  /* 0x0000000aa50a7209 */ /* 0x000fca0007810000 */
[----:B------:R-:W4:Y:S01]  /*151a0*/  MUFU.TANH R50, R50 ;  /* 0x0000003200327308 */ /* 0x000f220000002400 */
[----:B0-----:R-:W-:Y:S01]  /*151b0*/  FSEL R115, R115, -INF , P3 ;  /* 0xff80000073737808 */ /* 0x001fe20001800000 */
[----:B------:R-:W-:Y:S01]  /*151c0*/  FMUL.FTZ R28, R28, UR6 ;  /* 0x000000061c1c7c20 */ /* 0x000fe20008410000 */
[----:B------:R-:W-:-:S05]  /*151d0*/  ISETP.GT.AND P3, PT, R6, 0x91, PT ;  /* 0x000000910600780c */ /* 0x000fca0003f64270 */
[----:B------:R-:W0:Y:S01]  /*151e0*/  MUFU.TANH R34, R34 ;  /* 0x0000002200227308 */ /* 0x000e220000002400 */
[----:B------:R-:W-:Y:S02]  /*151f0*/  FSEL R169, R62, -INF , P2 ;  /* 0xff8000003ea97808 */ /* 0x000fe40001000000 */
        /* <DEDUP_REMOVED lines=21> */
[----:B------:R-:W-:Y:S02]  /*15350*/  FSEL R121, R46, -INF , P3 ;  /* 0xff8000002e797808 */ /* 0x000fe40001800000 */
[----:B------:R-:W-:Y:S02]  /*15360*/  ISETP.GT.AND P3, PT, R6, 0xa1, PT ;  /* 0x000000a10600780c */ /* 0x000fe40003f64270 */
[----:B-1----:R-:W-:Y:S02]  /*15370*/  FSEL R177, R24, -INF , P2 ;  /* 0xff80000018b17808 */ /* 0x002fe40001000000 */
[----:B------:R-:W-:Y:S02]  /*15380*/  FMNMX.FTZ R14, R175, R14, !PT ;  /* 0x0000000eaf0e7209 */ /* 0x000fe40007810000 */
[----:B--2---:R-:W-:Y:S02]  /*15390*/  FSEL R123, R38, -INF , P4 ;  /* 0xff800000267b7808 */ /* 0x004fe40002000000 */
[----:B------:R-:W-:-:S02]  /*153a0*/  ISETP.GT.AND P4, PT, R6, 0xa8, PT ;  /* 0x000000a80600780c */ /* 0x000fc40003f84270 */
[----:B---3--:R-:W-:Y:S02]  /*153b0*/  FSEL R179, R4, -INF , P3 ;  /* 0xff80000004b37808 */ /* 0x008fe40001800000 */
[----:B------:R-:W-:Y:S02]  /*153c0*/  FMNMX.FTZ R14, R177, R14, !PT ;  /* 0x0000000eb10e7209 */ /* 0x000fe40007810000 */
[----:B----4-:R-:W-:Y:S02]  /*153d0*/  FSEL R119, R32, -INF , P5 ;  /* 0xff80000020777808 */ /* 0x010fe40002800000 */
[----:B------:R-:W-:Y:S02]  /*153e0*/  ISETP.GT.AND P5, PT, R6, 0xa9, PT ;  /* 0x000000a90600780c */ /* 0x000fe40003fa4270 */
[----:B------:R-:W-:Y:S02]  /*153f0*/  FSEL R183, R28, -INF , P4 ;  /* 0xff8000001cb77808 */ /* 0x000fe40002000000 */
[----:B------:R-:W-:-:S02]  /*15400*/  FMNMX.FTZ R14, R179, R14, !PT ;  /* 0x0000000eb30e7209 */ /* 0x000fc40007810000 */
[----:B0-----:R-:W-:Y:S02]  /*15410*/  FSEL R181, R10, -INF , P5 ;  /* 0xff8000000ab57808 */ /* 0x001fe40002800000 */
[----:B------:R-:W-:-:S04]  /*15420*/  FMNMX.FTZ R14, R183, R14, !PT ;  /* 0x0000000eb70e7209 */ /* 0x000fc80007810000 */
[----:B------:R-:W-:-:S05]  /*15430*/  FMNMX.FTZ R14, R181, R14, !PT ;  /* 0x0000000eb50e7209 */ /* 0x000fca0007810000 */
[----:B------:R-:W0:Y:S02]  /*15440*/  SHFL.BFLY PT, R89, R14, 0x2, 0x1f ;  /* 0x0c401f000e597f89 */ /* 0x000e2400000e0000 */
[----:B0-----:R-:W-:-:S05]  /*15450*/  FMNMX.FTZ R20, R14, R89, !PT ;  /* 0x000000590e147209 */ /* 0x001fca0007810000 */
[----:B------:R-:W0:Y:S01]  /*15460*/  SHFL.BFLY PT, R89, R20, 0x1, 0x1f ;  /* 0x0c201f0014597f89 */ /* 0x000e2200000e0000 */
[----:B------:R-:W-:Y:S02]  /*15470*/  IMAD.U32 R88, RZ, RZ, UR7 ;  /* 0x00000007ff587e24 */ /* 0x000fe4000f8e00ff */
[----:B------:R-:W-:Y:S01]  /*15480*/  FMUL.FTZ R10, R27, UR6 ;  /* 0x000000061b0a7c20 */ /* 0x000fe20008410000 */
        /* <DEDUP_REMOVED lines=38> */
[----:B------:R-:W-:-:S04]  /*156f0*/  FMNMX.FTZ R8, R115, R8, !PT ;  /* 0x0000000873087209 */ /* 0x000fc80007810000 */
[----:B------:R-:W-:Y:S01]  /*15700*/  FMNMX.FTZ R8, R25, R8, !PT ;  /* 0x0000000819087209 */ /* 0x000fe20007810000 */
[----:B------:R-:W0:Y:S01]  /*15710*/  MUFU.TANH R6, R6 ;  /* 0x0000000600067308 */ /* 0x000e220000002400 */
[----:B------:R-:W-:Y:S02]  /*15720*/  FMUL.FTZ R14, R30, UR6 ;  /* 0x000000061e0e7c20 */ /* 0x000fe40008410000 */
[----:B------:R-:W-:Y:S01]  /*15730*/  FMNMX.FTZ R8, R117, R8, !PT ;  /* 0x0000000875087209 */ /* 0x000fe20007810000 */
[----:B------:R-:W-:-:S03]  /*15740*/  FMUL.FTZ R20, R31, UR6 ;  /* 0x000000061f147c20 */ /* 0x000fc60008410000 */
[----:B------:R-:W-:Y:S01]  /*15750*/  FMNMX.FTZ R8, R29, R8, !PT ;  /* 0x000000081d087209 */ /* 0x000fe20007810000 */
[----:B------:R-:W1:Y:S03]  /*15760*/  MUFU.TANH R10, R10 ;  /* 0x0000000a000a7308 */ /* 0x000e660000002400 */
[----:B------:R-:W-:-:S05]  /*15770*/  FMNMX.FTZ R8, R121, R8, !PT ;  /* 0x0000000879087209 */ /* 0x000fca0007810000 */
[----:B------:R-:W2:Y:S01]  /*15780*/  MUFU.TANH R14, R14 ;  /* 0x0000000e000e7308 */ /* 0x000ea20000002400 */
[----:B------:R-:W-:Y:S01]  /*15790*/  FMNMX.FTZ R8, R123, R8, !PT ;  /* 0x000000087b087209 */ /* 0x000fe20007810000 */
[----:B------:R-:W-:Y:S01]  /*157a0*/  FFMA.FTZ R192, R125, R88, -R4 ;  /* 0x000000587dc07223 */ /* 0x000fe20000010804 */
[----:B0-----:R-:W-:-:S05]  /*157b0*/  FSEL R125, R6, -INF , P2 ;  /* 0xff800000067d7808 */ /* 0x001fca0001000000 */
[----:B------:R-:W0:Y:S01]  /*157c0*/  MUFU.TANH R20, R20 ;  /* 0x0000001400147308 */ /* 0x000e220000002400 */
[----:B------:R-:W-:Y:S01]  /*157d0*/  FMNMX.FTZ R8, R119, R8, !PT ;  /* 0x0000000877087209 */ /* 0x000fe20007810000 */
[-CC-:B------:R-:W-:Y:S01]  /*157e0*/  FFMA.FTZ R178, R37, R88.reuse, -R4.reuse ;  /* 0x0000005825b27223 */ /* 0x180fe20000010804 */
[-CC-:B------:R-:W-:Y:S01]  /*157f0*/  FFMA.FTZ R37, R51, R88.reuse, -R4.reuse ;  /* 0x0000005833257223 */ /* 0x180fe20000010804 */
[--C-:B------:R-:W-:Y:S01]  /*15800*/  FFMA.FTZ R51, R127, R88, -R4.reuse ;  /* 0x000000587f337223 */ /* 0x100fe20000010804 */
[----:B-1----:R-:W-:Y:S02]  /*15810*/  FSEL R127, R10, -INF , P3 ;  /* 0xff8000000a7f7808 */ /* 0x002fe40001800000 */
[----:B------:R-:W-:Y:S01]  /*15820*/  FMNMX.FTZ R8, R125, R8, !PT ;  /* 0x000000087d087209 */ /* 0x000fe20007810000 */
[-CC-:B------:R-:W-:Y:S01]  /*15830*/  FFMA.FTZ R184, R53, R88.reuse, -R4.reuse ;  /* 0x0000005835b87223 */ /* 0x180fe20000010804 */
[-CC-:B------:R-:W-:Y:S01]  /*15840*/  FFMA.FTZ R53, R131, R88.reuse, -R4.reuse ;  /* 0x0000005883357223 */ /* 0x180fe20000010804 */
[----:B--2---:R-:W-:Y:S01]  /*15850*/  FSEL R131, R14, -INF , P4 ;  /* 0xff8000000e837808 */ /* 0x004fe20002000000 */
[--C-:B------:R-:W-:Y:S01]  /*15860*/  FFMA.FTZ R180, R41, R88, -R4.reuse ;  /* 0x0000005829b47223 */ /* 0x100fe20000010804 */
[----:B------:R-:W-:Y:S01]  /*15870*/  FMNMX.FTZ R8, R127, R8, !PT ;  /* 0x000000087f087209 */ /* 0x000fe20007810000 */
[-CC-:B------:R-:W-:Y:S01]  /*15880*/  FFMA.FTZ R41, R55, R88.reuse, -R4.reuse ;  /* 0x0000005837297223 */ /* 0x180fe20000010804 */
[----:B------:R-:W-:-:S02]  /*15890*/  FFMA.FTZ R55, R135, R88, -R4 ;  /* 0x0000005887377223 */ /* 0x000fc40000010804 */
[----:B------:R-:W-:Y:S02]  /*158a0*/  FMNMX.FTZ R8, R131, R8, !PT ;  /* 0x0000000883087209 */ /* 0x000fe40007810000 */
[----:B0-----:R-:W-:-:S04]  /*158b0*/  FSEL R135, R20, -INF , P5 ;  /* 0xff80000014877808 */ /* 0x001fc80002800000 */
[----:B------:R-:W-:Y:S01]  /*158c0*/  FMNMX.FTZ R8, R135, R8, !PT ;  /* 0x0000000887087209 */ /* 0x000fe20007810000 */
[----:B------:R-:W-:-:S04]  /*158d0*/  FFMA.FTZ R196, R133, R88, -R4 ;  /* 0x0000005885c47223 */ /* 0x000fc80000010804 */
[----:B------:R-:W0:Y:S01]  /*158e0*/  SHFL.BFLY PT, R133, R8, 0x2, 0x1f ;  /* 0x0c401f0008857f89 */ /* 0x000e2200000e0000 */
[-CC-:B------:R-:W-:Y:S01]  /*158f0*/  FFMA.FTZ R188, R63, R88.reuse, -R4.reuse ;  /* 0x000000583fbc7223 */ /* 0x180fe20000010804 */
[----:B------:R-:W-:Y:S01]  /*15900*/  FFMA.FTZ R63, R139, R88, -R4 ;  /* 0x000000588b3f7223 */ /* 0x000fe20000010804 */
[----:B0-----:R-:W-:-:S05]  /*15910*/  FMNMX.FTZ R6, R8, R133, !PT ;  /* 0x0000008508067209 */ /* 0x001fca0007810000 */
[----:B------:R-:W0:Y:S01]  /*15920*/  SHFL.BFLY PT, R139, R6, 0x1, 0x1f ;  /* 0x0c201f00068b7f89 */ /* 0x000e2200000e0000 */
[-CC-:B------:R-:W-:Y:S01]  /*15930*/  FFMA.FTZ R176, R35, R88.reuse, -R4.reuse ;  /* 0x0000005823b07223 */ /* 0x180fe20000010804 */
[----:B------:R-:W-:Y:S01]  /*15940*/  MUFU.EX2 R27, R27 ;  /* 0x0000001b001b7308 */ /* 0x000fe20000000800 */
[----:B------:R-:W-:-:S07]  /*15950*/  FFMA.FTZ R31, R39, R88, -R4 ;  /* 0x00000058271f7223 */ /* 0x000fce0000010804 */
[----:B------:R-:W1:Y:S01]  /*15960*/  MUFU.EX2 R176, R176 ;  /* 0x000000b000b07308 */ /* 0x000e620000000800 */
[----:B------:R-:W-:-:S07]  /*15970*/  FFMA.FTZ R35, R43, R88, -R4 ;  /* 0x000000582b237223 */ /* 0x000fce0000010804 */
[----:B------:R-:W2:Y:S01]  /*15980*/  MUFU.EX2 R178, R178 ;  /* 0x000000b200b27308 */ /* 0x000ea20000000800 */
[----:B0-----:R-:W-:-:S07]  /*15990*/  FMNMX.FTZ R92, R6, R139, !PT ;  /* 0x0000008b065c7209 */ /* 0x001fce0007810000 */
[----:B------:R-:W0:Y:S01]  /*159a0*/  MUFU.EX2 R31, R31 ;  /* 0x0000001f001f7308 */ /* 0x000e220000000800 */
[C---:B------:R-:W-:Y:S01]  /*159b0*/  FSETP.NEU.FTZ.AND P2, PT, R92.reuse, -INF , PT ;  /* 0xff8000005c00780b */ /* 0x040fe20003f5d000 */
[-C--:B------:R-:W-:Y:S01]  /*159c0*/  FMUL.FTZ R14, R92, R88.reuse ;  /* 0x000000585c0e7220 */ /* 0x080fe20000410000 */
[-CC-:B------:R-:W-:Y:S01]  /*159d0*/  FFMA.FTZ R179, R179, R88.reuse, -R4.reuse ;  /* 0x00000058b3b37223 */ /* 0x180fe20000010804 */
[----:B------:R-:W-:-:S03]  /*159e0*/  FFMA.FTZ R182, R45, R88, -R4 ;  /* 0x000000582db67223 */ /* 0x000fc60000010804 */
[----:B------:R-:W-:Y:S01]  /*159f0*/  FSEL R14, R14, RZ, P2 ;  /* 0x000000ff0e0e7208 */ /* 0x000fe20001000000 */
[----:B------:R-:W3:Y:S01]  /*15a00*/  MUFU.EX2 R180, R180 ;  /* 0x000000b400b47308 */ /* 0x000ee20000000800 */
[----:B------:R-:W-:-:S07]  /*15a10*/  FFMA.FTZ R39, R83, R88, -R4 ;  /* 0x0000005853277223 */ /* 0x000fce0000010804 */
[----:B------:R4:W-:Y:S01]  /*15a20*/  MUFU.EX2 R139, R179 ;  /* 0x000000b3008b7308 */ /* 0x0009e20000000800 */
[-CC-:B------:R-:W-:Y:S01]  /*15a30*/  FFMA.FTZ R186, R85, R88.reuse, -R4.reuse ;  /* 0x0000005855ba7223 */ /* 0x180fe20000010804 */
[----:B------:R-:W-:-:S06]  /*15a40*/  FFMA.FTZ R43, R103, R88, -R4 ;  /* 0x00000058672b7223 */ /* 0x000fcc0000010804 */
[----:B------:R-:W3:Y:S01]  /*15a50*/  MUFU.EX2 R35, R35 ;  /* 0x0000002300237308 */ /* 0x000ee20000000800 */
[-C--:B----4-:R-:W-:Y:S01]  /*15a60*/  FFMA.FTZ R179, R3, R88.reuse, -R14 ;  /* 0x0000005803b37223 */ /* 0x090fe2000001080e */
[----:B-1----:R-:W-:Y:S01]  /*15a70*/  FADD.FTZ R3, R176, R27 ;  /* 0x0000001bb0037221 */ /* 0x002fe20000010000 */
[-CC-:B------:R-:W-:Y:S01]  /*15a80*/  FFMA.FTZ R190, R107, R88.reuse, -R4.reuse ;  /* 0x000000586bbe7223 */ /* 0x180fe20000010804 */
[-CC-:B------:R-:W-:Y:S01]  /*15a90*/  FFMA.FTZ R45, R109, R88.reuse, -R4.reuse ;  /* 0x000000586d2d7223 */ /* 0x180fe20000010804 */
[-CC-:B------:R-:W-:Y:S01]  /*15aa0*/  FFMA.FTZ R194, R129, R88.reuse, -R4.reuse ;  /* 0x0000005881c27223 */ /* 0x180fe20000010804 */
[----:B--2---:R-:W-:Y:S02]  /*15ab0*/  FADD.FTZ R34, R178, R3 ;  /* 0x00000003b2227221 */ /* 0x004fe40000010000 */
        /* <DEDUP_REMOVED lines=22> */
[-CC-:B------:R-:W-:Y:S01]  /*15c20*/  FFMA.FTZ R177, R11, R88.reuse, -R14.reuse ;  /* 0x000000580bb17223 */ /* 0x180fe2000001080e */
[-C--:B------:R-:W-:Y:S01]  /*15c30*/  FFMA.FTZ R4, R12, R88.reuse, -R14 ;  /* 0x000000580c047223 */ /* 0x080fe2000001080e */
[----:B0-----:R-:W-:Y:S01]  /*15c40*/  FADD.FTZ R3, R31, R34 ;  /* 0x000000221f037221 */ /* 0x001fe20000010000 */
[----:B------:R-:W-:-:S03]  /*15c50*/  FFMA.FTZ R6, R15, R88, -R14 ;  /* 0x000000580f067223 */ /* 0x000fc6000001080e */
[----:B---3--:R-:W-:Y:S01]  /*15c60*/  FADD.FTZ R34, R180, R3 ;  /* 0x00000003b4227221 */ /* 0x008fe20000010000 */
[----:B------:R-:W0:Y:S03]  /*15c70*/  MUFU.EX2 R184, R184 ;  /* 0x000000b800b87308 */ /* 0x000e260000000800 */
[----:B------:R-:W-:-:S05]  /*15c80*/  FADD.FTZ R3, R35, R34 ;  /* 0x0000002223037221 */ /* 0x000fca0000010000 */
[----:B------:R-:W-:Y:S01]  /*15c90*/  MUFU.EX2 R177, R177 ;  /* 0x000000b100b17308 */ /* 0x000fe20000000800 */
[----:B------:R-:W-:-:S07]  /*15ca0*/  FFMA.FTZ R181, R81, R88, -R14 ;  /* 0x0000005851b57223 */ /* 0x000fce000001080e */
[----:B------:R-:W3:Y:S01]  /*15cb0*/  MUFU.EX2 R4, R4 ;  /* 0x0000000400047308 */ /* 0x000ee20000000800 */
[----:B-1----:R-:W-:-:S07]  /*15cc0*/  FADD.FTZ R36, R182, R3 ;  /* 0x00000003b6247221 */ /* 0x002fce0000010000 */
[----:B------:R-:W1:Y:S01]  /*15cd0*/  MUFU.EX2 R39, R39 ;  /* 0x0000002700277308 */ /* 0x000e620000000800 */
[----:B------:R-:W-:-:S07]  /*15ce0*/  FFMA.FTZ R8, R5, R88, -R14 ;  /* 0x0000005805087223 */ /* 0x000fce000001080e */
[----:B------:R-:W4:Y:S01]  /*15cf0*/  MUFU.EX2 R179, R179 ;  /* 0x000000b300b37308 */ /* 0x000f220000000800 */
[----:B--2---:R-:W-:-:S07]  /*15d00*/  FADD.FTZ R3, R37, R36 ;  /* 0x0000002425037221 */ /* 0x004fce0000010000 */
[----:B------:R-:W2:Y:S01]  /*15d10*/  MUFU.EX2 R186, R186 ;  /* 0x000000ba00ba7308 */ /* 0x000ea20000000800 */
[----:B------:R-:W-:-:S07]  /*15d20*/  FFMA.FTZ R183, R105, R88, -R14 ;  /* 0x0000005869b77223 */ /* 0x000fce000001080e */
[----:B------:R-:W2:Y:S01]  /*15d30*/  MUFU.EX2 R6, R6 ;  /* 0x0000000600067308 */ /* 0x000ea20000000800 */
[----:B0-----:R-:W-:-:S07]  /*15d40*/  FADD.FTZ R36, R184, R3 ;  /* 0x00000003b8247221 */ /* 0x001fce0000010000 */
[----:B------:R-:W0:Y:S01]  /*15d50*/  MUFU.EX2 R41, R41 ;  /* 0x0000002900297308 */ /* 0x000e220000000800 */
[----:B---3--:R-:W-:Y:S01]  /*15d60*/  FADD.FTZ R38, R177, R4 ;  /* 0x00000004b1267221 */ /* 0x008fe20000010000 */
[----:B------:R-:W-:-:S06]  /*15d70*/  FFMA.FTZ R10, R7, R88, -R14 ;  /* 0x00000058070a7223 */ /* 0x000fcc000001080e */
[----:B------:R-:W3:Y:S01]  /*15d80*/  MUFU.EX2 R181, R181 ;  /* 0x000000b500b57308 */ /* 0x000ee20000000800 */
[----:B-1----:R-:W-:-:S07]  /*15d90*/  FADD.FTZ R5, R39, R36 ;  /* 0x0000002427057221 */ /* 0x002fce0000010000 */
[----:B------:R-:W1:Y:S01]  /*15da0*/  MUFU.EX2 R188, R188 ;  /* 0x000000bc00bc7308 */ /* 0x000e620000000800 */
[----:B----4-:R-:W-:Y:S01]  /*15db0*/  FADD.FTZ R3, R179, R38 ;  /* 0x00000026b3037221 */ /* 0x010fe20000010000 */
[----:B------:R-:W-:-:S06]  /*15dc0*/  FFMA.FTZ R185, R9, R88, -R14 ;  /* 0x0000005809b97223 */ /* 0x000fcc000001080e */
[----:B------:R-:W4:Y:S01]  /*15dd0*/  MUFU.EX2 R8, R8 ;  /* 0x0000000800087308 */ /* 0x000f220000000800 */
[----:B--2---:R-:W-:-:S07]  /*15de0*/  FADD.FTZ R40, R186, R5 ;  /* 0x00000005ba287221 */ /* 0x004fce0000010000 */
[----:B------:R-:W2:Y:S01]  /*15df0*/  MUFU.EX2 R43, R43 ;  /* 0x0000002b002b7308 */ /* 0x000ea20000000800 */
[----:B------:R-:W-:Y:S01]  /*15e00*/  FADD.FTZ R38, R6, R3 ;  /* 0x0000000306267221 */ /* 0x000fe20000010000 */
[----:B------:R-:W-:-:S06]  /*15e10*/  FFMA.FTZ R12, R97, R88, -R14 ;  /* 0x00000058610c7223 */ /* 0x000fcc000001080e */
        /* <DEDUP_REMOVED lines=26> */
[----:B--2---:R-:W-:Y:S01]  /*15fc0*/  FADD.FTZ R42, R192, R5 ;  /* 0x00000005c02a7221 */ /* 0x004fe20000010000 */
[----:B------:R-:W-:-:S06]  /*15fd0*/  FADD.FTZ R40, R12, R3 ;  /* 0x000000030c287221 */ /* 0x000fcc0000010000 */
[----:B------:R-:W2:Y:S01]  /*15fe0*/  MUFU.EX2 R189, R189 ;  /* 0x000000bd00bd7308 */ /* 0x000ea20000000800 */
[----:B------:R-:W-:Y:S01]  /*15ff0*/  FFMA.FTZ R26, R33, R88, -R14 ;  /* 0x00000058211a7223 */ /* 0x000fe2000001080e */
[----:B0-----:R-:W-:Y:S01]  /*16000*/  FADD.FTZ R3, R51, R42 ;  /* 0x0000002a33037221 */ /* 0x001fe20000010000 */
[----:B------:R-:W-:-:S05]  /*16010*/  @!P1 VIADD R0, R0, 0x34840 ;  /* 0x0003484000009836 */ /* 0x000fca0000000000 */
[----:B------:R-:W0:Y:S01]  /*16020*/  MUFU.EX2 R24, R24 ;  /* 0x0000001800187308 */ /* 0x000e220000000800 */
[----:B---3--:R-:W-:Y:S01]  /*16030*/  FADD.FTZ R5, R187, R40 ;  /* 0x00000028bb057221 */ /* 0x008fe20000010000 */
[----:B------:R-:W-:Y:S01]  /*16040*/  FFMA.FTZ R193, R93, R88, -R14 ;  /* 0x000000585dc17223 */ /* 0x000fe2000001080e */
[----:B-1----:R-:W-:Y:S01]  /*16050*/  FADD.FTZ R42, R194, R3 ;  /* 0x00000003c22a7221 */ /* 0x002fe20000010000 */
[----:B------:R-:W-:-:S04]  /*16060*/  @!P1 PRMT R3, RZ, 0x654, R0 ;  /* 0x00000654ff039816 */ /* 0x000fc80000000000 */
[----:B------:R-:W1:Y:S01]  /*16070*/  MUFU.EX2 R191, R191 ;  /* 0x000000bf00bf7308 */ /* 0x000e620000000800 */
[----:B----4-:R-:W-:Y:S01]  /*16080*/  FADD.FTZ R40, R20, R5 ;  /* 0x0000000514287221 */ /* 0x010fe20000010000 */
[-CC-:B------:R-:W-:Y:S01]  /*16090*/  FFMA.FTZ R28, R75, R88.reuse, -R14.reuse ;  /* 0x000000584b1c7223 */ /* 0x180fe2000001080e */
[----:B------:R2:W-:Y:S05]  /*160a0*/  @!P1 SYNCS.ARRIVE.TRANS64.RED.A1T0 RZ, [R3+URZ], RZ ;  /* 0x000000ff03ff99a7 */ /* 0x0005ea000810043f */
[----:B------:R-:W3:Y:S01]  /*160b0*/  MUFU.EX2 R53, R53 ;  /* 0x0000003500357308 */ /* 0x000ee20000000800 */
[----:B------:R-:W-:Y:S01]  /*160c0*/  FFMA.FTZ R195, R95, R88, -R14 ;  /* 0x000000585fc37223 */ /* 0x000fe2000001080e */
[----:B--2---:R-:W-:-:S06]  /*160d0*/  FADD.FTZ R3, R189, R40 ;  /* 0x00000028bd037221 */ /* 0x004fcc0000010000 */
[----:B------:R-:W2:Y:S08]  /*160e0*/  MUFU.EX2 R26, R26 ;  /* 0x0000001a001a7308 */ /* 0x000eb00000000800 */
[----:B------:R-:W4:Y:S01]  /*160f0*/  MUFU.EX2 R196, R196 ;  /* 0x000000c400c47308 */ /* 0x000f220000000800 */
[----:B0-----:R-:W-:Y:S01]  /*16100*/  FADD.FTZ R44, R24, R3 ;  /* 0x00000003182c7221 */ /* 0x001fe20000010000 */
[----:B------:R-:W-:-:S06]  /*16110*/  FFMA.FTZ R30, R47, R88, -R14 ;  /* 0x000000582f1e7223 */ /* 0x000fcc000001080e */
[----:B------:R-:W0:Y:S08]  /*16120*/  MUFU.EX2 R193, R193 ;  /* 0x000000c100c17308 */ /* 0x000e300000000800 */
[----:B------:R-:W0:Y:S01]  /*16130*/  MUFU.EX2 R55, R55 ;  /* 0x0000003700377308 */ /* 0x000e220000000800 */
[----:B-1----:R-:W-:Y:S01]  /*16140*/  FADD.FTZ R3, R191, R44 ;  /* 0x0000002cbf037221 */ /* 0x002fe20000010000 */
[----:B------:R-:W-:-:S06]  /*16150*/  FFMA.FTZ R197, R79, R88, -R14 ;  /* 0x000000584fc57223 */ /* 0x000fcc000001080e */
[----:B------:R-:W1:Y:S01]  /*16160*/  MUFU.EX2 R28, R28 ;  /* 0x0000001c001c7308 */ /* 0x000e620000000800 */
[----:B---3--:R-:W-:-:S07]  /*16170*/  FADD.FTZ R5, R53, R42 ;  /* 0x0000002a35057221 */ /* 0x008fce0000010000 */
[----:B------:R-:W3:Y:S01]  /*16180*/  MUFU.EX2 R198, R198 ;  /* 0x000000c600c67308 */ /* 0x000ee20000000800 */
[----:B--2---:R-:W-:Y:S01]  /*16190*/  FADD.FTZ R46, R26, R3 ;  /* 0x000000031a2e7221 */ /* 0x004fe20000010000 */
[----:B------:R-:W-:-:S06]  /*161a0*/  FFMA.FTZ R32, R73, R88, -R14 ;  /* 0x0000005849207223 */ /* 0x000fcc000001080e */
[----:B------:R-:W2:Y:S01]  /*161b0*/  MUFU.EX2 R195, R195 ;  /* 0x000000c300c37308 */ /* 0x000ea20000000800 */
[----:B----4-:R-:W-:-:S07]  /*161c0*/  FADD.FTZ R42, R196, R5 ;  /* 0x00000005c42a7221 */ /* 0x010fce0000010000 */
[----:B------:R-:W4:Y:S01]  /*161d0*/  MUFU.EX2 R63, R63 ;  /* 0x0000003f003f7308 */ /* 0x000f220000000800 */
[----:B0-----:R-:W-:Y:S01]  /*161e0*/  FADD.FTZ R3, R193, R46 ;  /* 0x0000002ec1037221 */ /* 0x001fe20000010000 */
[----:B------:R-:W-:-:S06]  /*161f0*/  FFMA.FTZ R199, R77, R88, -R14 ;  /* 0x000000584dc77223 */ /* 0x000fcc000001080e */
[----:B------:R-:W0:Y:S01]  /*16200*/  MUFU.EX2 R30, R30 ;  /* 0x0000001e001e7308 */ /* 0x000e220000000800 */
[----:B------:R-:W-:-:S07]  /*16210*/  FADD.FTZ R5, R55, R42 ;  /* 0x0000002a37057221 */ /* 0x000fce0000010000 */
        /* <DEDUP_REMOVED lines=21> */
[-CC-:B------:R-:W-:Y:S01]  /*16370*/  FFMA.FTZ R38, R57, R88.reuse, -R14.reuse ;  /* 0x0000005839267223 */ /* 0x180fe2000001080e */
[-CC-:B------:R-:W-:Y:S01]  /*16380*/  FFMA.FTZ R205, R59, R88.reuse, -R14.reuse ;  /* 0x000000583bcd7223 */ /* 0x180fe2000001080e */
[-CC-:B------:R-:W-:Y:S01]  /*16390*/  FFMA.FTZ R67, R67, R88.reuse, -R14.reuse ;  /* 0x0000005843437223 */ /* 0x180fe2000001080e */
[----:B------:R-:W-:-:S04]  /*163a0*/  FFMA.FTZ R207, R49, R88, -R14 ;  /* 0x0000005831cf7223 */ /* 0x000fc8000001080e */
[----:B------:R-:W3:Y:S01]  /*163b0*/  MUFU.EX2 R201, R201 ;  /* 0x000000c900c97308 */ /* 0x000ee20000000800 */
[-CC-:B------:R-:W-:Y:S01]  /*163c0*/  FFMA.FTZ R40, R111, R88.reuse, -R14.reuse ;  /* 0x000000586f287223 */ /* 0x180fe2000001080e */
[-CC-:B------:R-:W-:Y:S01]  /*163d0*/  FFMA.FTZ R209, R113, R88.reuse, -R14.reuse ;  /* 0x0000005871d17223 */ /* 0x180fe2000001080e */
[-CC-:B------:R-:W-:Y:S01]  /*163e0*/  FFMA.FTZ R42, R115, R88.reuse, -R14.reuse ;  /* 0x00000058732a7223 */ /* 0x180fe2000001080e */
[-CC-:B------:R-:W-:Y:S01]  /*163f0*/  FFMA.FTZ R211, R25, R88.reuse, -R14.reuse ;  /* 0x0000005819d37223 */ /* 0x180fe2000001080e */
[----:B------:R-:W-:-:S03]  /*16400*/  FFMA.FTZ R44, R117, R88, -R14 ;  /* 0x00000058752c7223 */ /* 0x000fc6000001080e */
        /* <DEDUP_REMOVED lines=9> */
[----:B------:R-:W-:Y:S01]  /*164a0*/  FFMA.FTZ R135, R135, R88, -R14 ;  /* 0x0000005887877223 */ /* 0x000fe2000001080e */
[----:B--2---:R-:W-:Y:S01]  /*164b0*/  FADD.FTZ R14, R32, R3 ;  /* 0x00000003200e7221 */ /* 0x004fe20000010000 */
[----:B----4-:R-:W-:-:S05]  /*164c0*/  FADD.FTZ R48, R202, R5 ;  /* 0x00000005ca307221 */ /* 0x010fca0000010000 */
[----:B------:R-:W2:Y:S01]  /*164d0*/  MUFU.EX2 R206, R206 ;  /* 0x000000ce00ce7308 */ /* 0x000ea20000000800 */
[----:B0-----:R-:W-:Y:S01]  /*164e0*/  FADD.FTZ R3, R199, R14 ;  /* 0x0000000ec7037221 */ /* 0x001fe20000010000 */
[----:B------:R-:W-:-:S06]  /*164f0*/  FADD.FTZ R5, R85, R48 ;  /* 0x0000003055057221 */ /* 0x000fcc0000010000 */
[----:B------:R-:W0:Y:S01]  /*16500*/  MUFU.EX2 R203, R203 ;  /* 0x000000cb00cb7308 */ /* 0x000e220000000800 */
[----:B-1----:R-:W-:Y:S01]  /*16510*/  FADD.FTZ R14, R34, R3 ;  /* 0x00000003220e7221 */ /* 0x002fe20000010000 */
[----:B---3--:R-:W-:-:S06]  /*16520*/  FADD.FTZ R46, R204, R5 ;  /* 0x00000005cc2e7221 */ /* 0x008fcc0000010000 */
[----:B------:R-:W1:Y:S01]  /*16530*/  MUFU.EX2 R107, R107 ;  /* 0x0000006b006b7308 */ /* 0x000e620000000800 */
[----:B------:R-:W-:Y:S01]  /*16540*/  FADD.FTZ R3, R201, R14 ;  /* 0x0000000ec9037221 */ /* 0x000fe20000010000 */
[----:B------:R-:W-:-:S06]  /*16550*/  FADD.FTZ R5, R103, R46 ;  /* 0x0000002e67057221 */ /* 0x000fcc0000010000 */
[----:B------:R-:W3:Y:S08]  /*16560*/  MUFU.EX2 R38, R38 ;  /* 0x0000002600267308 */ /* 0x000ef00000000800 */
[----:B------:R-:W4:Y:S01]  /*16570*/  MUFU.EX2 R208, R208 ;  /* 0x000000d000d07308 */ /* 0x000f220000000800 */
[----:B------:R-:W-:Y:S01]  /*16580*/  FADD.FTZ R14, R36, R3 ;  /* 0x00000003240e7221 */ /* 0x000fe20000010000 */
[----:B--2---:R-:W-:-:S06]  /*16590*/  FADD.FTZ R46, R206, R5 ;  /* 0x00000005ce2e7221 */ /* 0x004fcc0000010000 */
[----:B------:R-:W2:Y:S08]  /*165a0*/  MUFU.EX2 R205, R205 ;  /* 0x000000cd00cd7308 */ /* 0x000eb00000000800 */
[----:B------:R-:W2:Y:S01]  /*165b0*/  MUFU.EX2 R109, R109 ;  /* 0x0000006d006d7308 */ /* 0x000ea20000000800 */
        /* <DEDUP_REMOVED lines=9> */
[----:B------:R-:W-:-:S06]  /*16650*/  FADD.FTZ R5, R109, R46 ;  /* 0x0000002e6d057221 */ /* 0x000fcc0000010000 */
        /* <DEDUP_REMOVED lines=20> */
[----:B------:R-:W3:Y:S01]  /*167a0*/  MUFU.EX2 R29, R29 ;  /* 0x0000001d001d7308 */ /* 0x000ee20000000800 */
[----:B--2---:R-:W-:Y:S01]  /*167b0*/  FADD.FTZ R3, R211, R14 ;  /* 0x0000000ed3037221 */ /* 0x004fe20000010000 */
[----:B------:R-:W-:-:S06]  /*167c0*/  FADD.FTZ R5, R137, R50 ;  /* 0x0000003289057221 */ /* 0x000fcc0000010000 */
[----:B------:R-:W2:Y:S01]  /*167d0*/  MUFU.EX2 R46, R121 ;  /* 0x00000079002e7308 */ /* 0x000ea20000000800 */
[----:B0-----:R-:W-:Y:S01]  /*167e0*/  FADD.FTZ R52, R44, R3 ;  /* 0x000000032c347221 */ /* 0x001fe20000010000 */
[----:B-1----:R-:W-:-:S06]  /*167f0*/  FADD.FTZ R50, R216, R5 ;  /* 0x00000005d8327221 */ /* 0x002fcc0000010000 */
[----:B------:R-:W0:Y:S01]  /*16800*/  MUFU.EX2 R123, R123 ;  /* 0x0000007b007b7308 */ /* 0x000e220000000800 */
[----:B---3--:R-:W-:-:S07]  /*16810*/  FADD.FTZ R3, R29, R52 ;  /* 0x000000341d037221 */ /* 0x008fce0000010000 */
[----:B------:R-:W1:Y:S01]  /*16820*/  MUFU.EX2 R48, R119 ;  /* 0x0000007700307308 */ /* 0x000e620000000800 */
[----:B------:R-:W-:Y:S01]  /*16830*/  FADD.FTZ R5, R139, R50 ;  /* 0x000000328b057221 */ /* 0x000fe20000010000 */
[----:B------:R-:W-:Y:S01]  /*16840*/  F2FP.BF16.F32.PACK_AB R177, R4, R177 ;  /* 0x000000b104b1723e */ /* 0x000fe200000010ff */
[----:B--2---:R-:W-:-:S05]  /*16850*/  FADD.FTZ R4, R46, R3 ;  /* 0x000000032e047221 */ /* 0x004fca0000010000 */
[----:B------:R-:W2:Y:S01]  /*16860*/  MUFU.EX2 R125, R125 ;  /* 0x0000007d007d7308 */ /* 0x000ea20000000800 */
[----:B0-----:R-:W-:-:S07]  /*16870*/  FADD.FTZ R3, R123, R4 ;  /* 0x000000047b037221 */ /* 0x001fce0000010000 */
[----:B------:R-:W0:Y:S01]  /*16880*/  MUFU.EX2 R50, R127 ;  /* 0x0000007f00327308 */ /* 0x000e220000000800 */
[----:B------:R-:W-:Y:S01]  /*16890*/  F2FP.BF16.F32.PACK_AB R179, R6, R179 ;  /* 0x000000b306b3723e */ /* 0x000fe200000010ff */
[----:B-1----:R-:W-:-:S06]  /*168a0*/  FADD.FTZ R6, R48, R3 ;  /* 0x0000000330067221 */ /* 0x002fcc0000010000 */
[----:B------:R-:W1:Y:S01]  /*168b0*/  MUFU.EX2 R218, R218 ;  /* 0x000000da00da7308 */ /* 0x000e620000000800 */
[----:B------:R-:W-:-:S07]  /*168c0*/  ISETP.GE.AND P2, PT, R161, 0xb1, PT ;  /* 0x000000b1a100780c */ /* 0x000fce0003f46270 */
[----:B------:R-:W3:Y:S01]  /*168d0*/  MUFU.EX2 R131, R131 ;  /* 0x0000008300837308 */ /* 0x000ee20000000800 */
[----:B--2---:R-:W-:-:S07]  /*168e0*/  FADD.FTZ R3, R125, R6 ;  /* 0x000000067d037221 */ /* 0x004fce0000010000 */
[----:B------:R-:W2:Y:S08]  /*168f0*/  MUFU.EX2 R141, R141 ;  /* 0x0000008d008d7308 */ /* 0x000eb00000000800 */
[----:B------:R-:W4:Y:S01]  /*16900*/  MUFU.EX2 R4, R135 ;  /* 0x0000008700047308 */ /* 0x000f220000000800 */
[----:B------:R-:W-:Y:S01]  /*16910*/  F2FP.BF16.F32.PACK_AB R205, R0, R205 ;  /* 0x000000cd00cd723e */ /* 0x000fe200000010ff */
[----:B0-----:R-:W-:Y:S01]  /*16920*/  FADD.FTZ R0, R50, R3 ;  /* 0x0000000332007221 */ /* 0x001fe20000010000 */
[----:B-1----:R-:W-:Y:S01]  /*16930*/  FADD.FTZ R14, R218, R5 ;  /* 0x00000005da0e7221 */ /* 0x002fe20000010000 */
[----:B------:R-:W-:-:S02]  /*16940*/  IMAD.U32 R236, RZ, RZ, UR52 ;  /* 0x00000034ffec7e24 */ /* 0x000fc4000f8e00ff */
[----:B---3--:R-:W-:Y:S01]  /*16950*/  FADD.FTZ R3, R131, R0 ;  /* 0x0000000083037221 */ /* 0x008fe20000010000 */
[----:B------:R-:W-:Y:S02]  /*16960*/  IMAD.U32 R237, RZ, RZ, UR53 ;  /* 0x00000035ffed7e24 */ /* 0x000fe4000f8e00ff */
[----:B------:R-:W-:Y:S02]  /*16970*/  IMAD.U32 R234, RZ, RZ, UR48 ;  /* 0x00000030ffea7e24 */ /* 0x000fe4000f8e00ff */
[----:B------:R-:W-:Y:S02]  /*16980*/  IMAD.U32 R235, RZ, RZ, UR49 ;  /* 0x00000031ffeb7e24 */ /* 0x000fe4000f8e00ff */
[----:B------:R-:W-:Y:S02]  /*16990*/  IMAD.U32 R232, RZ, RZ, UR44 ;  /* 0x0000002cffe87e24 */ /* 0x000fe4000f8e00ff */
[----:B------:R-:W-:Y:S02]  /*169a0*/  IMAD.U32 R233, RZ, RZ, UR45 ;  /* 0x0000002dffe97e24 */ /* 0x000fe4000f8e00ff */
[----:B------:R-:W-:-:S02]  /*169b0*/  IMAD.U32 R230, RZ, RZ, UR40 ;  /* 0x00000028ffe67e24 */ /* 0x000fc4000f8e00ff */
[----:B------:R-:W-:Y:S01]  /*169c0*/  IMAD.U32 R231, RZ, RZ, UR41 ;  /* 0x00000029ffe77e24 */ /* 0x000fe2000f8e00ff */
[----:B------:R-:W-:Y:S01]  /*169d0*/  F2FP.BF16.F32.PACK_AB R176, R27, R176 ;  /* 0x000000b01bb0723e */ /* 0x000fe200000010ff */
[----:B--2---:R-:W-:Y:S01]  /*169e0*/  FADD.FTZ R14, R141, R14 ;  /* 0x0000000e8d0e7221 */ /* 0x004fe20000010000 */
        /* <DEDUP_REMOVED lines=141> */
[----:B------:R-:W-:-:S07]  /*172c0*/  CS2R R24, SRZ ;  /* 0x0000000000187805 */ /* 0x000fce000001ff00 */
.L_x_7476:
[----:B------:R-:W2:Y:S01]  /*172d0*/  LDL R8, [R1] ;  /* 0x0000000001087983 */ /* 0x000ea20000100800 */
[----:B------:R-:W-:Y:S01]  /*172e0*/  VIADD R222, R7, 0x1 ;  /* 0x0000000107de7836 */ /* 0x000fe20000000000 */
[----:B------:R-:W-:Y:S05]  /*172f0*/  YIELD ;  /* 0x0000000000007946 */ /* 0x000fea0003800000 */
[----:B------:R-:W-:-:S04]  /*17300*/  ISETP.NE.AND P3, PT, R222, 0x2, PT ;  /* 0x00000002de00780c */ /* 0x000fc80003f65270 */
[----:B------:R-:W-:Y:S02]  /*17310*/  SEL R229, RZ, 0x1, P3 ;  /* 0x00000001ffe57807 */ /* 0x000fe40001800000 */
[----:B------:R-:W-:Y:S02]  /*17320*/  SEL R222, R222, RZ, P3 ;  /* 0x000000ffdede7207 */ /* 0x000fe40001800000 */
[----:B------:R-:W-:Y:S02]  /*17330*/  LOP3.LUT R229, R6, R229, RZ, 0x3c, !PT ;  /* 0x000000e506e57212 */ /* 0x000fe400078e3cff */
[----:B--2---:R-:W-:-:S13]  /*17340*/  ISETP.NE.AND P2, PT, R8, RZ, PT ;  /* 0x000000ff0800720c */ /* 0x004fda0003f45270 */
[----:B------:R-:W-:Y:S05]  /*17350*/  @P2 BRA `(.L_x_7467) ;  /* 0x0000000000302947 */ /* 0x000fea0003800000 */
[----:B------:R-:W-:Y:S05]  /*17360*/  @!P0 BRA `(.L_x_7468) ;  /* 0x0000000000048947 */ /* 0x000fea0003800000 */
[----:B------:R-:W-:Y:S01]  /*17370*/  BPT.TRAP 0x1 ;  /* 0x000000040000795c */ /* 0x000fe20000300000 */
.L_x_7468:
[----:B------:R-:W-:Y:S01]  /*17380*/  IMAD R8, R222, 0x8, R2 ;  /* 0x00000008de087824 */ /* 0x000fe200078e0202 */
[----:B------:R-:W-:-:S04]  /*17390*/  SHF.L.U32 R9, R229, 0x1f, RZ ;  /* 0x0000001fe5097819 */ /* 0x000fc800000006ff */
[----:B------:R0:W1:Y:S01]  /*173a0*/  SYNCS.PHASECHK.TRANS64.TRYWAIT P3, [R8+URZ+0x34830], R9 ;  /* 0x03483009080075a7 */ /* 0x000062000806017f */
[----:B------:R-:W-:Y:S05]  /*173b0*/  @!P0 BRA `(.L_x_7469) ;  /* 0x0000000000048947 */ /* 0x000fea0003800000 */
[----:B------:R-:W-:Y:S01]  /*173c0*/  BPT.TRAP 0x1 ;  /* 0x000000040000795c */ /* 0x000fe20000300000 */
.L_x_7469:
[----:B------:R-:W-:Y:S04]  /*173d0*/  BSSY B0, `(.L_x_7467) ;  /* 0x0000004000007945 */ /* 0x000fe80003800000 */
[----:B-1----:R-:W-:Y:S05]  /*173e0*/  @P3 BRA `(.L_x_7470) ;  /* 0x0000000000083947 */ /* 0x002fea0003800000 */
[----:B------:R-:W1:Y:S02]  /*173f0*/  SYNCS.PHASECHK.TRANS64.TRYWAIT P3, [R8+URZ+0x34830], R9 ;  /* 0x03483009080075a7 */ /* 0x000e64000806017f */
[----:B-1----:R-:W-:Y:S05]  /*17400*/  @!P3 BRA `(.L_x_7471) ;  /* 0x0000010c0048b947 */ /* 0x002fea0003800000 */
.L_x_7470:
[----:B------:R-:W-:Y:S05]  /*17410*/  BSYNC B0 ;  /* 0x0000000000007941 */ /* 0x000fea0003800000 */
.L_x_7467:
[----:B01----:R-:W2:Y:S04]  /*17420*/  LDL R8, [R1+0x18] ;  /* 0x0000180001087983 */ /* 0x003ea80000100800 */
[----:B------:R-:W3:Y:S01]  /*17430*/  LDL.64 R20, [R1+0x10] ;  /* 0x0000100001147983 */ /* 0x000ee20000100a00 */
[----:B------:R-:W0:Y:S01]  /*17440*/  S2R R10, SR_TID.X ;  /* 0x00000000000a7919 */ /* 0x000e220000002100 */
[----:B------:R-:W-:Y:S05]  /*17450*/  WARPSYNC.ALL ;  /* 0x0000000000007948 */ /* 0x000fea0003800000 */
[----:B------:R-:W-:Y:S01]  /*17460*/  IMAD.MOV.U32 R11, RZ, RZ, 0x40000040 ;  /* 0x40000040ff0b7424 */ /* 0x000fe200078e00ff */
[----:B------:R-:W4:Y:S01]  /*17470*/  LDL.64 R92, [R1+0x8] ;  /* 0x00000800015c7983 */ /* 0x000f220000100a00 */
[----:B0-----:R-:W-:-:S05]  /*17480*/  SHF.R.U32.HI R10, RZ, 0x7, R10 ;  /* 0x00000007ff0a7819 */ /* 0x001fca000001160a */
[----:B------:R-:W-:-:S05]  /*17490*/  VIADD R90, R10, 0x8 ;  /* 0x000000080a5a7836 */ /* 0x000fca0000000000 */
[----:B------:R0:W-:Y:S01]  /*174a0*/  BAR.SYNC.DEFER_BLOCKING R90, 0x100 ;  /* 0x0004005a0000751d */ /* 0x0001e20000010000 */
[----:B------:R-:W-:-:S05]  /*174b0*/  R2UR UR55, R11 ;  /* 0x000000000b3772ca */ /* 0x000fca00000e0000 */
[----:B------:R-:W-:Y:S01]  /*174c0*/  WARPGROUP.ARRIVE ;  /* 0x00000000000079c5 */ /* 0x000fe20000000000 */
[----:B------:R-:W-:Y:S02]  /*174d0*/  IMAD.MOV.U32 R13, RZ, RZ, 0x40000040 ;  /* 0x40000040ff0d7424 */ /* 0x000fe400078e00ff */
[----:B------:R-:W-:-:S03]  /*174e0*/  IMAD.MOV.U32 R9, RZ, RZ, 0x40000040 ;  /* 0x40000040ff097424 */ /* 0x000fc600078e00ff */
[----:B------:R-:W-:Y:S02]  /*174f0*/  R2UR UR59, R13 ;  /* 0x000000000d3b72ca */ /* 0x000fe400000e0000 */
[----:B------:R-:W-:-:S11]  /*17500*/  R2UR UR7, R9 ;  /* 0x00000000090772ca */ /* 0x000fd600000e0000 */
[----:B------:R-:W-:Y:S02]  /*17510*/  MOV R11, UR59 ;  /* 0x0000003b000b7c02 */ /* 0x000fe40008000f00 */
[----:B------:R-:W-:Y:S01]  /*17520*/  UMOV UR59, UR7 ;  /* 0x00000007003b7c82 */ /* 0x000fe20008000000 */
[----:B------:R-:W-:Y:S02]  /*17530*/  MOV R227, UR38 ;  /* 0x0000002600e37c02 */ /* 0x000fe40008000f00 */
[C---:B------:R-:W-:Y:S02]  /*17540*/  R2UR UR7, R9.reuse ;  /* 0x00000000090772ca */ /* 0x040fe400000e0000 */
[C---:B------:R-:W-:Y:S02]  /*17550*/  R2UR UR19, R9.reuse ;  /* 0x00000000091372ca */ /* 0x040fe400000e0000 */
[C---:B------:R-:W-:Y:S02]  /*17560*/  R2UR UR31, R9.reuse ;  /* 0x00000000091f72ca */ /* 0x040fe400000e0000 */
[----:B------:R-:W-:Y:S01]  /*17570*/  R2UR UR43, R9 ;  /* 0x00000000092b72ca */ /* 0x000fe200000e0000 */
[----:B--2---:R-:W-:Y:S01]  /*17580*/  IMAD R10, R222, 0xb00, R8 ;  /* 0x00000b00de0a7824 */ /* 0x004fe200078e0208 */
[----:B---3--:R-:W-:-:S02]  /*17590*/  R2UR UR22, R20 ;  /* 0x00000000141672ca */ /* 0x008fc400000e0000 */
[----:B------:R-:W-:Y:S02]  /*175a0*/  R2UR UR23, R21 ;  /* 0x00000000151772ca */ /* 0x000fe400000e0000 */
[----:B------:R-:W-:-:S09]  /*175b0*/  R2UR UR54, R10 ;  /* 0x000000000a3672ca */ /* 0x000fd200000e0000 */
[----:B------:R-:W-:Y:S02]  /*175c0*/  UMOV UR52, UR22 ;  /* 0x0000001600347c82 */ /* 0x000fe40008000000 */
[----:B------:R-:W-:Y:S02]  /*175d0*/  UMOV UR53, UR23 ;  /* 0x0000001700357c82 */ /* 0x000fe40008000000 */
[----:B------:R-:W-:Y:S01]  /*175e0*/  HGMMA.64x16x16.F32.BF16 R168, gdesc[UR52], RZ, !UPT, gsb0 ;  /* 0x0020000034a879f0 */ /* 0x000fe2000c0018ff */
[C---:B------:R-:W-:Y:S02]  /*175f0*/  VIADD R12, R10.reuse, 0x100 ;  /* 0x000001000a0c7836 */ /* 0x040fe40000000000 */
[----:B------:R-:W-:-:S03]  /*17600*/  VIADD R8, R10, 0x80 ;  /* 0x000000800a087836 */ /* 0x000fc60000000000 */
[----:B------:R-:W-:Y:S02]  /*17610*/  R2UR UR58, R12 ;  /* 0x000000000c3a72ca */ /* 0x000fe400000e0000 */
[----:B------:R-:W-:Y:S01]  /*17620*/  R2UR UR6, R8 ;  /* 0x00000000080672ca */ /* 0x000fe200000e0000 */
[----:B------:R-:W-:Y:S01]  /*17630*/  UMOV UR56, UR22 ;  /* 0x0000001600387c82 */ /* 0x000fe20008000000 */
[----:B------:R-:W-:-:S09]  /*17640*/  UMOV UR57, UR23 ;  /* 0x0000001700397c82 */ /* 0x000fd20008000000 */
[----:B0-----:R-:W-:Y:S02]  /*17650*/  MOV R90, UR58 ;  /* 0x0000003a005a7c02 */ /* 0x001fe40008000f00 */
[----:B------:R-:W-:Y:S01]  /*17660*/  UMOV UR58, UR6 ;  /* 0x00000006003a7c82 */ /* 0x000fe20008000000 */
[----:B------:R-:W-:Y:S02]  /*17670*/  WARPGROUP.DEPBAR.LE gsb0, 0x0 ;  /* 0x00008000000079c5 */ /* 0x000fe40000010000 */
[----:B------:R-:W-:-:S06]  /*17680*/  WARPGROUP.ARRIVE ;  /* 0x00000000000079c5 */ /* 0x000fcc0000000000 */
[----:B------:R-:W-:Y:S01]  /*17690*/  HGMMA.64x16x16.F32.BF16 R160, gdesc[UR56], RZ, !UPT, gsb0 ;  /* 0x0020000038a079f0 */ /* 0x000fe2000c0018ff */
[----:B------:R-:W-:Y:S02]  /*176a0*/  R2UR UR59, R11 ;  /* 0x000000000b3b72ca */ /* 0x000fe400000e0000 */
[----:B------:R-:W-:Y:S01]  /*176b0*/  R2UR UR58, R90 ;  /* 0x000000005a3a72ca */ /* 0x000fe200000e0000 */
[----:B------:R-:W-:Y:S01]  /*176c0*/  UMOV UR56, UR22 ;  /* 0x0000001600387c82 */ /* 0x000fe20008000000 */
[----:B------:R-:W-:Y:S01]  /*176d0*/  UMOV UR57, UR23 ;  /* 0x0000001700397c82 */ /* 0x000fe20008000000 */
[----:B------:R-:W-:-:S05]  /*176e0*/  VIADD R8, R10, 0x180 ;  /* 0x000001800a087836 */ /* 0x000fca0000000000 */
[----:B------:R-:W-:Y:S01]  /*176f0*/  R2UR UR6, R8 ;  /* 0x00000000080672ca */ /* 0x000fe200000e0000 */
[----:B------:R-:W-:-:S05]  /*17700*/  VIADD R8, R10, 0x300 ;  /* 0x000003000a087836 */ /* 0x000fca0000000000 */
[----:B------:R-:W-:Y:S01]  /*17710*/  R2UR UR18, R8 ;  /* 0x00000000081272ca */ /* 0x000fe200000e0000 */
[----:B------:R-:W-:Y:S01]  /*17720*/  VIADD R8, R10, 0x480 ;  /* 0x000004800a087836 */ /* 0x000fe20000000000 */
[----:B------:R-:W-:Y:S02]  /*17730*/  WARPGROUP.DEPBAR.LE gsb0, 0x0 ;  /* 0x00008000000079c5 */ /* 0x000fe40000010000 */
[----:B------:R-:W-:-:S06]  /*17740*/  WARPGROUP.ARRIVE ;  /* 0x00000000000079c5 */ /* 0x000fcc0000000000 */
[----:B------:R-:W-:Y:S01]  /*17750*/  HGMMA.64x16x16.F32.BF16 R152, gdesc[UR56], RZ, !UPT, gsb0 ;  /* 0x00200000389879f0 */ /* 0x000fe2000c0018ff */
[----:B------:R-:W-:Y:S01]  /*17760*/  R2UR UR30, R8 ;  /* 0x00000000081e72ca */ /* 0x000fe200000e0000 */
[C---:B------:R-:W-:Y:S02]  /*17770*/  VIADD R12, R10.reuse, 0x280 ;  /* 0x000002800a0c7836 */ /* 0x040fe40000000000 */
[----:B------:R-:W-:-:S03]  /*17780*/  VIADD R8, R10, 0x2 ;  /* 0x000000020a087836 */ /* 0x000fc60000000000 */
[----:B------:R-:W-:Y:S01]  /*17790*/  R2UR UR14, R12 ;  /* 0x000000000c0e72ca */ /* 0x000fe200000e0000 */
[----:B------:R-:W-:Y:S01]  /*177a0*/  VIADD R12, R10, 0x380 ;  /* 0x000003800a0c7836 */ /* 0x000fe20000000000 */
[----:B------:R-:W-:Y:S01]  /*177b0*/  R2UR UR42, R8 ;  /* 0x00000000082a72ca */ /* 0x000fe200000e0000 */
[----:B------:R-:W-:Y:S01]  /*177c0*/  VIADD R8, R10, 0x182 ;  /* 0x000001820a087836 */ /* 0x000fe20000000000 */
[----:B------:R-:W-:Y:S01]  /*177d0*/  R2UR UR55, R9 ;  /* 0x00000000093772ca */ /* 0x000fe200000e0000 */
[----:B------:R-:W-:Y:S01]  /*177e0*/  IMAD.MOV.U32 R9, RZ, RZ, 0x40000040 ;  /* 0x40000040ff097424 */ /* 0x000fe200078e00ff */
[----:B------:R-:W-:Y:S01]  /*177f0*/  R2UR UR38, R12 ;  /* 0x000000000c2672ca */ /* 0x000fe200000e0000 */
[----:B------:R-:W-:Y:S01]  /*17800*/  VIADD R12, R10, 0x500 ;  /* 0x000005000a0c7836 */ /* 0x000fe20000000000 */
[----:B------:R-:W-:Y:S01]  /*17810*/  R2UR UR54, R8 ;  /* 0x00000000083672ca */ /* 0x000fe200000e0000 */
[----:B------:R-:W-:Y:S01]  /*17820*/  VIADD R8, R10, 0x282 ;  /* 0x000002820a087836 */ /* 0x000fe20000000000 */
[----:B------:R-:W-:-:S02]  /*17830*/  R2UR UR59, R9 ;  /* 0x00000000093b72ca */ /* 0x000fc400000e0000 */
[----:B------:R-:W-:Y:S01]  /*17840*/  R2UR UR34, R12 ;  /* 0x000000000c2272ca */ /* 0x000fe200000e0000 */
[----:B------:R-:W-:Y:S01]  /*17850*/  VIADD R12, R10, 0x102 ;  /* 0x000001020a0c7836 */ /* 0x000fe20000000000 */
[----:B------:R-:W-:-:S04]  /*17860*/  R2UR UR58, R8 ;  /* 0x00000000083a72ca */ /* 0x000fc800000e0000 */
[----:B------:R-:W-:Y:S01]  /*17870*/  R2UR UR50, R12 ;  /* 0x000000000c3272ca */ /* 0x000fe200000e0000 */
[----:B------:R-:W-:Y:S01]  /*17880*/  VIADD R12, R10, 0x202 ;  /* 0x000002020a0c7836 */ /* 0x000fe20000000000 */
[----:B------:R-:W-:Y:S01]  /*17890*/  MOV R20, UR4 ;  /* 0x0000000400147c02 */ /* 0x000fe20008000f00 */
[----:B------:R-:W-:Y:S01]  /*178a0*/  UMOV UR56, UR22 ;  /* 0x0000001600387c82 */ /* 0x000fe20008000000 */
[----:B------:R-:W-:Y:S01]  /*178b0*/  UMOV UR57, UR23 ;  /* 0x0000001700397c82 */ /* 0x000fe20008000000 */
[----:B------:R-:W-:Y:S02]  /*178c0*/  MOV R11, UR59 ;  /* 0x0000003b000b7c02 */ /* 0x000fe40008000f00 */
[----:B------:R-:W-:Y:S01]  /*178d0*/  R2UR UR4, R12 ;  /* 0x000000000c0472ca */ /* 0x000fe200000e0000 */
[----:B------:R-:W-:Y:S01]  /*178e0*/  UMOV UR59, UR7 ;  /* 0x00000007003b7c82 */ /* 0x000fe20008000000 */
[----:B------:R-:W-:Y:S01]  /*178f0*/  MOV R12, UR58 ;  /* 0x0000003a000c7c02 */ /* 0x000fe20008000f00 */
[----:B------:R-:W-:Y:S01]  /*17900*/  UMOV UR58, UR6 ;  /* 0x00000006003a7c82 */ /* 0x000fe20008000000 */
[----:B------:R-:W-:-:S02]  /*17910*/  WARPGROUP.DEPBAR.LE gsb0, 0x0 ;  /* 0x00008000000079c5 */ /* 0x000fc40000010000 */
[----:B-----5:R-:W-:-:S06]  /*17920*/  WARPGROUP.ARRIVE ;  /* 0x00000000000079c5 */ /* 0x020fcc0000000000 */
[----:B------:R-:W-:Y:S01]  /*17930*/  HGMMA.64x16x16.F32.BF16 R144, gdesc[UR56], RZ, !UPT, gsb0 ;  /* 0x00200000389079f0 */ /* 0x000fe2000c0018ff */
        /* <DEDUP_REMOVED lines=17> */
[----:B------:R-:W-:Y:S02]  /*17a50*/  WARPGROUP.DEPBAR.LE gsb0, 0x0 ;  /* 0x00008000000079c5 */ /* 0x000fe40000010000 */
[----:B------:R-:W-:-:S06]  /*17a60*/  WARPGROUP.ARRIVE ;  /* 0x00000000000079c5 */ /* 0x000fcc0000000000 */
[----:B------:R-:W-:Y:S01]  /*17a70*/  HGMMA.64x16x16.F32.BF16 R120, gdesc[UR16], RZ, !UPT, gsb0 ;  /* 0x00200000107879f0 */ /* 0x000fe2000c0018ff */
[----:B------:R-:W-:Y:S02]  /*17a80*/  MOV R228, UR39 ;  /* 0x0000002700e47c02 */ /* 0x000fe40008000f00 */
[----:B------:R-:W-:Y:S02]  /*17a90*/  R2UR UR39, R13 ;  /* 0x000000000d2772ca */ /* 0x000fe400000e0000 */
[----:B------:R-:W-:Y:S01]  /*17aa0*/  MOV R226, UR37 ;  /* 0x0000002500e27c02 */ /* 0x000fe20008000f00 */
[----:B------:R-:W-:Y:S01]  /*17ab0*/  UMOV UR37, UR23 ;  /* 0x0000001700257c82 */ /* 0x000fe20008000000 */
[----:B------:R-:W-:Y:S01]  /*17ac0*/  MOV R15, UR36 ;  /* 0x00000024000f7c02 */ /* 0x000fe20008000f00 */
[----:B------:R-:W-:Y:S01]  /*17ad0*/  UMOV UR36, UR22 ;  /* 0x0000001600247c82 */ /* 0x000fe20008000000 */
[----:B------:R-:W-:Y:S02]  /*17ae0*/  WARPGROUP.DEPBAR.LE gsb0, 0x0 ;  /* 0x00008000000079c5 */ /* 0x000fe40000010000 */
[----:B------:R-:W-:-:S06]  /*17af0*/  WARPGROUP.ARRIVE ;  /* 0x00000000000079c5 */ /* 0x000fcc0000000000 */
[----:B------:R-:W-:Y:S01]  /*17b00*/  HGMMA.64x16x16.F32.BF16 R112, gdesc[UR36], RZ, !UPT, gsb0 ;  /* 0x00200000247079f0 */ /* 0x000fe2000c0018ff */
[----:B------:R-:W-:Y:S01]  /*17b10*/  VIADD R88, R10, 0x400 ;  /* 0x000004000a587836 */ /* 0x000fe20000000000 */
[----:B------:R-:W-:-:S04]  /*17b20*/  R2UR UR27, R89 ;  /* 0x00000000591b72ca */ /* 0x000fc800000e0000 */
        /* <DEDUP_REMOVED lines=8> */
[----:B------:R-:W-:Y:S02]  /*17bb0*/  IADD3 R88, R10, 0x82, RZ ;  /* 0x000000820a587810 */ /* 0x000fe40007ffe0ff */
[----:B------:R-:W-:Y:S01]  /*17bc0*/  R2UR UR47, R89 ;  /* 0x00000000592f72ca */ /* 0x000fe200000e0000 */
[----:B------:R-:W-:Y:S01]  /*17bd0*/  IMAD.MOV.U32 R89, RZ, RZ, 0x40000040 ;  /* 0x40000040ff597424 */ /* 0x000fe200078e00ff */
[----:B------:R-:W-:Y:S01]  /*17be0*/  R2UR UR46, R88 ;  /* 0x00000000582e72ca */ /* 0x000fe200000e0000 */
[----:B------:R-:W-:Y:S01]  /*17bf0*/  VIADD R88, R10, 0x302 ;  /* 0x000003020a587836 */ /* 0x000fe20000000000 */
[----:B------:R-:W-:Y:S02]  /*17c00*/  WARPGROUP.DEPBAR.LE gsb0, 0x0 ;  /* 0x00008000000079c5 */ /* 0x000fe40000010000 */
[----:B------:R-:W-:-:S06]  /*17c10*/  WARPGROUP.ARRIVE ;  /* 0x00000000000079c5 */ /* 0x000fcc0000000000 */
[----:B------:R-:W-:Y:S01]  /*17c20*/  HGMMA.64x16x16.F32.BF16 R96, gdesc[UR28], RZ, !UPT, gsb0 ;  /* 0x002000001c6079f0 */ /* 0x000fe2000c0018ff */
[----:B------:R-:W-:Y:S01]  /*17c30*/  R2UR UR6, R88 ;  /* 0x00000000580672ca */ /* 0x000fe200000e0000 */
[----:B------:R-:W-:Y:S01]  /*17c40*/  VIADD R88, R10, 0x402 ;  /* 0x000004020a587836 */ /* 0x000fe20000000000 */
[----:B------:R-:W-:Y:S01]  /*17c50*/  R2UR UR7, R89 ;  /* 0x00000000590772ca */ /* 0x000fe200000e0000 */
[----:B------:R-:W-:Y:S01]  /*17c60*/  IMAD.MOV.U32 R89, RZ, RZ, 0x40000040 ;  /* 0x40000040ff597424 */ /* 0x000fe200078e00ff */
[----:B------:R-:W-:Y:S02]  /*17c70*/  R2UR UR35, R13 ;  /* 0x000000000d2372ca */ /* 0x000fe400000e0000 */
[----:B------:R-:W-:Y:S01]  /*17c80*/  R2UR UR14, R88 ;  /* 0x00000000580e72ca */ /* 0x000fe200000e0000 */
[----:B------:R-:W-:Y:S01]  /*17c90*/  VIADD R88, R10, 0x502 ;  /* 0x000005020a587836 */ /* 0x000fe20000000000 */
[----:B------:R-:W-:Y:S01]  /*17ca0*/  R2UR UR15, R89 ;  /* 0x00000000590f72ca */ /* 0x000fe200000e0000 */
[----:B------:R-:W-:Y:S01]  /*17cb0*/  IMAD.MOV.U32 R89, RZ, RZ, 0x40000040 ;  /* 0x40000040ff597424 */ /* 0x000fe200078e00ff */
[----:B------:R-:W-:-:S02]  /*17cc0*/  MOV R225, UR21 ;  /* 0x0000001500e17c02 */ /* 0x000fc40008000f00 */
[----:B------:R-:W-:Y:S02]  /*17cd0*/  MOV R224, UR20 ;  /* 0x0000001400e07c02 */ /* 0x000fe40008000f00 */
[----:B----4-:R-:W-:Y:S02]  /*17ce0*/  R2UR UR20, R92 ;  /* 0x000000005c1472ca */ /* 0x010fe400000e0000 */
[----:B------:R-:W-:Y:S02]  /*17cf0*/  R2UR UR21, R93 ;  /* 0x000000005d1572ca */ /* 0x000fe400000e0000 */
[----:B------:R-:W-:Y:S02]  /*17d00*/  R2UR UR38, R88 ;  /* 0x00000000582672ca */ /* 0x000fe400000e0000 */
[----:B------:R-:W-:Y:S01]  /*17d10*/  R2UR UR39, R89 ;  /* 0x00000000592772ca */ /* 0x000fe200000e0000 */
        /* <DEDUP_REMOVED lines=23> */
[----:B------:R-:W-:Y:S01]  /*17e90*/  IMAD.MOV.U32 R13, RZ, RZ, 0x40000040 ;  /* 0x40000040ff0d7424 */ /* 0x000fe200078e00ff */
[----:B------:R-:W-:Y:S02]  /*17ea0*/  WARPGROUP.DEPBAR.LE gsb0, 0x0 ;  /* 0x00008000000079c5 */ /* 0x000fe40000010000 */
[----:B------:R-:W-:-:S06]  /*17eb0*/  WARPGROUP.ARRIVE ;  /* 0x00000000000079c5 */ /* 0x000fcc0000000000 */
[----:B------:R-:W-:Y:S01]  /*17ec0*/  HGMMA.64x16x16.F32.BF16 R144, gdesc[UR52], R144, gsb0 ;  /* 0x00200000349079f0 */ /* 0x000fe20008001890 */
[----:B------:R-:W-:Y:S02]  /*17ed0*/  MOV R21, UR5 ;  /* 0x0000000500157c02 */ /* 0x000fe40008000f00 */
[----:B------:R-:W-:Y:S01]  /*17ee0*/  R2UR UR5, R13 ;  /* 0x000000000d0572ca */ /* 0x000fe200000e0000 */
[----:B------:R-:W-:Y:S01]  /*17ef0*/  UMOV UR58, UR4 ;  /* 0x00000004003a7c82 */ /* 0x000fe20008000000 */
[----:B------:R-:W-:Y:S01]  /*17f00*/  UMOV UR56, UR20 ;  /* 0x0000001400387c82 */ /* 0x000fe20008000000 */
[----:B------:R-:W-:-:S10]  /*17f10*/  UMOV UR57, UR21 ;  /* 0x0000001500397c82 */ /* 0x000fd40008000000 */
[----:B------:R-:W-:Y:S01]  /*17f20*/  UMOV UR59, UR5 ;  /* 0x00000005003b7c82 */ /* 0x000fe20008000000 */
        /* <DEDUP_REMOVED lines=135> */
[----:B------:R-:W-:-:S09]  /*187a0*/  UMOV UR9, UR5 ;  /* 0x0000000500097c82 */ /* 0x000fd20008000000 */
[----:B------:R-:W-:Y:S01]  /*187b0*/  MOV R8, UR10 ;  /* 0x0000000a00087c02 */ /* 0x000fe20008000f00 */
[----:B------:R-:W-:Y:S01]  /*187c0*/  UMOV UR10, UR6 ;  /* 0x00000006000a7c82 */ /* 0x000fe20008000000 */
[----:B------:R-:W-:Y:S01]  /*187d0*/  MOV R9, UR11 ;  /* 0x0000000b00097c02 */ /* 0x000fe20008000f00 */
        /* <DEDUP_REMOVED lines=12> */
[----:B------:R-:W-:Y:S02]  /*188a0*/  MOV R13, 0x40000040 ;  /* 0x40000040000d7802 */ /* 0x000fe40000000f00 */
        /* <DEDUP_REMOVED lines=94> */
[----:B------:R-:W-:Y:S02]  /*18e90*/  VIADD R8, R10, 0x680 ;  /* 0x000006800a087836 */ /* 0x000fe40000000000 */
[----:B------:R-:W-:-:S03]  /*18ea0*/  IMAD.MOV.U32 R9, RZ, RZ, 0x40000040 ;  /* 0x40000040ff097424 */ /* 0x000fc600078e00ff */
[----:B------:R-:W-:Y:S01]  /*18eb0*/  R2UR UR10, R8 ;  /* 0x00000000080a72ca */ /* 0x000fe200000e0000 */
[----:B------:R-:W-:Y:S02]  /*18ec0*/  WARPGROUP.DEPBAR.LE gsb0, 0x0 ;  /* 0x00008000000079c5 */ /* 0x000fe40000010000 */
[----:B------:R-:W-:-:S06]  /*18ed0*/  WARPGROUP.ARRIVE ;  /* 0x00000000000079c5 */ /* 0x000fcc0000000000 */
[----:B------:R-:W-:Y:S01]  /*18ee0*/  HGMMA.64x16x16.F32.BF16 R88, gdesc[UR20], R88, gsb0 ;  /* 0x00200000145879f0 */ /* 0x000fe20008001858 */
[----:B------:R-:W-:Y:S01]  /*18ef0*/  R2UR UR11, R9 ;  /* 0x00000000090b72ca */ /* 0x000fe200000e0000 */
[----:B------:R-:W-:Y:S02]  /*18f00*/  VIADD R8, R10, 0x700 ;  /* 0x000007000a087836 */ /* 0x000fe40000000000 */
[----:B------:R-:W-:-:S03]  /*18f10*/  IMAD.MOV.U32 R9, RZ, RZ, 0x40000040 ;  /* 0x40000040ff097424 */ /* 0x000fc600078e00ff */
[----:B------:R-:W-:Y:S01]  /*18f20*/  R2UR UR14, R8 ;  /* 0x00000000080e72ca */ /* 0x000fe200000e0000 */
[C---:B------:R-:W-:Y:S01]  /*18f30*/  VIADD R8, R10.reuse, 0x780 ;  /* 0x000007800a087836 */ /* 0x040fe20000000000 */
[----:B------:R-:W-:Y:S01]  /*18f40*/  R2UR UR15, R9 ;  /* 0x00000000090f72ca */ /* 0x000fe200000e0000 */
[----:B------:R-:W-:Y:S02]  /*18f50*/  IMAD.MOV.U32 R9, RZ, RZ, 0x40000040 ;  /* 0x40000040ff097424 */ /* 0x000fe400078e00ff */
        /* <DEDUP_REMOVED lines=28> */
[----:B------:R-:W-:Y:S01]  /*19120*/  VIADD R8, R10, 0xa00 ;  /* 0x00000a000a087836 */ /* 0x000fe20000000000 */
[----:B------:R-:W-:Y:S02]  /*19130*/  R2UR UR35, R9 ;  /* 0x00000000092372ca */ /* 0x000fe400000e0000 */
[----:B------:R-:W-:Y:S02]  /*19140*/  MOV R9, 0x40000040 ;  /* 0x4000004000097802 */ /* 0x000fe40000000f00 */
        /* <DEDUP_REMOVED lines=17> */
[C---:B------:R-:W-:Y:S01]  /*19260*/  VIADD R8, R10.reuse, 0x702 ;  /* 0x000007020a087836 */ /* 0x040fe20000000000 */
[----:B------:R-:W-:Y:S01]  /*19270*/  R2UR UR21, R9 ;  /* 0x00000000091572ca */ /* 0x000fe200000e0000 */
[----:B------:R-:W-:Y:S02]  /*19280*/  IMAD.MOV.U32 R9, RZ, RZ, 0x40000040 ;  /* 0x40000040ff097424 */ /* 0x000fe400078e00ff */
[----:B------:R-:W-:Y:S02]  /*19290*/  VIADD R12, R10, 0x600 ;  /* 0x000006000a0c7836 */ /* 0x000fe40000000000 */
[----:B------:R-:W-:Y:S01]  /*192a0*/  IMAD.MOV.U32 R13, RZ, RZ, 0x40000040 ;  /* 0x40000040ff0d7424 */ /* 0x000fe200078e00ff */
[----:B------:R-:W-:Y:S02]  /*192b0*/  R2UR UR58, R8 ;  /* 0x00000000083a72ca */ /* 0x000fe400000e0000 */
[----:B------:R-:W-:-:S02]  /*192c0*/  R2UR UR59, R9 ;  /* 0x00000000093b72ca */ /* 0x000fc400000e0000 */
[----:B------:R-:W-:Y:S02]  /*192d0*/  R2UR UR6, R12 ;  /* 0x000000000c0672ca */ /* 0x000fe400000e0000 */
[----:B------:R-:W-:Y:S01]  /*192e0*/  R2UR UR7, R13 ;  /* 0x000000000d0772ca */ /* 0x000fe200000e0000 */
[----:B------:R-:W-:Y:S01]  /*192f0*/  UMOV UR56, UR4 ;  /* 0x0000000400387c82 */ /* 0x000fe20008000000 */
[----:B------:R-:W-:Y:S01]  /*19300*/  UMOV UR57, UR5 ;  /* 0x0000000500397c82 */ /* 0x000fe20008000000 */
[----:B------:R-:W-:Y:S02]  /*19310*/  WARPGROUP.DEPBAR.LE gsb0, 0x0 ;  /* 0x00008000000079c5 */ /* 0x000fe40000010000 */
[----:B------:R-:W-:-:S04]  /*19320*/  WARPGROUP.ARRIVE ;  /* 0x00000000000079c5 */ /* 0x000fc80000000000 */
[----:B------:R-:W-:Y:S02]  /*19330*/  MOV R8, UR59 ;  /* 0x0000003b00087c02 */ /* 0x000fe40008000f00 */
[----:B------:R-:W-:Y:S01]  /*19340*/  MOV R9, UR58 ;  /* 0x0000003a00097c02 */ /* 0x000fe20008000f00 */
[----:B------:R-:W-:Y:S01]  /*19350*/  UMOV UR58, UR6 ;  /* 0x00000006003a7c82 */ /* 0x000fe20008000000 */
[----:B------:R-:W-:Y:S02]  /*19360*/  UMOV UR59, UR7 ;  /* 0x00000007003b7c82 */ /* 0x000fe40008000000 */
        /* <DEDUP_REMOVED lines=239> */
[----:B------:R-:W-:Y:S01]  /*1a260*/  R2UR UR23, R9 ;  /* 0x00000000091772ca */ /* 0x000fe200000e0000 */
[----:B------:R-:W-:-:S02]  /*1a270*/  WARPGROUP.DEPBAR.LE gsb0, 0x0 ;  /* 0x00008000000079c5 */ /* 0x000fc40000010000 */
        /* <DEDUP_REMOVED lines=92> */
[----:B------:R-:W-:Y:S02]  /*1a840*/  R2UR UR39, R228 ;  /* 0x00000000e42772ca */ /* 0x000fe400000e0000 */
[----:B------:R-:W-:Y:S02]  /*1a850*/  R2UR UR38, R227 ;  /* 0x00000000e32672ca */ /* 0x000fe400000e0000 */
[----:B------:R-:W-:Y:S02]  /*1a860*/  R2UR UR37, R226 ;  /* 0x00000000e22572ca */ /* 0x000fe400000e0000 */
[----:B------:R-:W-:Y:S01]  /*1a870*/  R2UR UR36, R15 ;  /* 0x000000000f2472ca */ /* 0x000fe200000e0000 */
[----:B------:R-:W-:Y:S02]  /*1a880*/  WARPGROUP.DEPBAR.LE gsb0, 0x0 ;  /* 0x00008000000079c5 */ /* 0x000fe40000010000 */
[----:B------:R-:W-:-:S12]  /*1a890*/  @P2 BRA `(.L_x_7472) ;  /* 0x0000000000282947 */ /* 0x000fd80003800000 */
[----:B------:R-:W-:Y:S05]  /*1a8a0*/  @!P0 BRA `(.L_x_7473) ;  /* 0x0000000000048947 */ /* 0x000fea0003800000 */
[----:B------:R-:W-:Y:S01]  /*1a8b0*/  BPT.TRAP 0x1 ;  /* 0x000000040000795c */ /* 0x000fe20000300000 */
.L_x_7473:
[----:B------:R-:W-:Y:S01]  /*1a8c0*/  SHF.L.U32 R6, R6, 0x1f, RZ ;  /* 0x0000001f06067819 */ /* 0x000fe200000006ff */
[----:B------:R-:W-:-:S04]  /*1a8d0*/  IMAD R8, R7, 0x8, R2 ;  /* 0x0000000807087824 */ /* 0x000fc800078e0202 */
[----:B------:R0:W1:Y:S01]  /*1a8e0*/  SYNCS.PHASECHK.TRANS64.TRYWAIT P2, [R8+URZ+0x34850], R6 ;  /* 0x03485006080075a7 */ /* 0x000062000804017f */
[----:B------:R-:W-:Y:S05]  /*1a8f0*/  @!P0 BRA `(.L_x_7474) ;  /* 0x0000000000048947 */ /* 0x000fea0003800000 */
[----:B------:R-:W-:Y:S01]  /*1a900*/  BPT.TRAP 0x1 ;  /* 0x000000040000795c */ /* 0x000fe20000300000 */
.L_x_7474:
[----:B-1----:R-:W-:Y:S05]  /*1a910*/  @P2 BRA `(.L_x_7472) ;  /* 0x0000000000082947 */ /* 0x002fea0003800000 */
[----:B------:R-:W1:Y:S02]  /*1a920*/  SYNCS.PHASECHK.TRANS64.TRYWAIT P2, [R8+URZ+0x34850], R6 ;  /* 0x03485006080075a7 */ /* 0x000e64000804017f */
[----:B-1----:R-:W-:Y:S05]  /*1a930*/  @!P2 BRA `(.L_x_7475) ;  /* 0x000000d80010a947 */ /* 0x002fea0003800000 */
.L_x_7472:
[----:B01----:R-:W-:Y:S01]  /*1a940*/  VIADD R6, R2, 0x400 ;  /* 0x0000040002067836 */ /* 0x003fe20000000000 */
[----:B------:R-:W-:Y:S05]  /*1a950*/  WARPSYNC.ALL ;  /* 0x0000000000007948 */ /* 0x000fea0003800000 */
[----:B------:R-:W-:Y:S01]  /*1a960*/  SHF.R.U32.HI R6, RZ, 0x4, R6 ;  /* 0x00000004ff067819 */ /* 0x000fe20000011606 */
[----:B------:R-:W-:Y:S01]  /*1a970*/  IMAD.MOV.U32 R9, RZ, RZ, 0x40000040 ;  /* 0x40000040ff097424 */ /* 0x000fe200078e00ff */
[----:B------:R-:W-:Y:S01]  /*1a980*/  WARPGROUP.ARRIVE ;  /* 0x00000000000079c5 */ /* 0x000fe20000000000 */
[----:B------:R-:W-:Y:S01]  /*1a990*/  IMAD.MOV.U32 R11, RZ, RZ, 0x40000040 ;  /* 0x40000040ff0b7424 */ /* 0x000fe200078e00ff */
[----:B------:R-:W-:Y:S01]  /*1a9a0*/  LOP3.LUT R6, R6, 0x3fff, RZ, 0xc0, !PT ;  /* 0x00003fff06067812 */ /* 0x000fe200078ec0ff */
[----:B------:R-:W-:Y:S01]  /*1a9b0*/  ULDC UR9, c[0x0][0x9d8] ;  /* 0x0002760000097ab9 */ /* 0x000fe20000000800 */
[----:B------:R-:W-:Y:S01]  /*1a9c0*/  R2UR UR7, R9 ;  /* 0x00000000090772ca */ /* 0x000fe200000e0000 */
        /* <DEDUP_REMOVED lines=24> */
[----:B------:R-:W-:Y:S01]  /*1ab50*/  HGMMA.64x128x16.F32.BF16 R24, R176, gdesc[UR4].tnspB, R24, gsb0 ;  /* 0x41e00004b0187df0 */ /* 0x000fe20008001818 */
[----:B------:R-:W-:Y:S01]  /*1ab60*/  R2UR UR6, R10 ;  /* 0x000000000a0672ca */ /* 0x000fe200000e0000 */
[----:B------:R-:W-:Y:S01]  /*1ab70*/  VIADD R10, R8, 0x100 ;  /* 0x00000100080a7836 */ /* 0x000fe20000000000 */
[----:B------:R-:W-:Y:S01]  /*1ab80*/  R2UR UR7, R11 ;  /* 0x000000000b0772ca */ /* 0x000fe200000e0000 */
[----:B------:R-:W-:Y:S01]  /*1ab90*/  IMAD.MOV.U32 R11, RZ, RZ, 0x40000040 ;  /* 0x40000040ff0b7424 */ /* 0x000fe200078e00ff */
[----:B------:R-:W1:Y:S01]  /*1aba0*/  MUFU.TANH R12, R12 ;  /* 0x0000000c000c7308 */ /* 0x000e620000002400 */
[----:B------:R-:W-:Y:S01]  /*1abb0*/  FMUL.FTZ R148, R148, UR9 ;  /* 0x0000000994947c20 */ /* 0x000fe20008410000 */
[----:B------:R-:W-:Y:S01]  /*1abc0*/  FMUL.FTZ R149, R149, UR9 ;  /* 0x0000000995957c20 */ /* 0x000fe20008410000 */
[----:B------:R-:W-:Y:S01]  /*1abd0*/  FMUL.FTZ R136, R136, UR9 ;  /* 0x0000000988887c20 */ /* 0x000fe20008410000 */
[----:B0-----:R-:W-:Y:S01]  /*1abe0*/  FMNMX.FTZ R167, R6, R5, !PT ;  /* 0x0000000506a77209 */ /* 0x001fe20007810000 */
[----:B------:R-:W-:Y:S01]  /*1abf0*/  FMUL.FTZ R137, R137, UR9 ;  /* 0x0000000989897c20 */ /* 0x000fe20008410000 */
[----:B------:R-:W-:Y:S01]  /*1ac00*/  FMUL.FTZ R140, R140, UR9 ;  /* 0x000000098c8c7c20 */ /* 0x000fe20008410000 */
[----:B------:R-:W-:Y:S01]  /*1ac10*/  FMUL.FTZ R141, R141, UR9 ;  /* 0x000000098d8d7c20 */ /* 0x000fe20008410000 */
[----:B------:R-:W0:Y:S01]  /*1ac20*/  MUFU.TANH R13, R13 ;  /* 0x0000000d000d7308 */ /* 0x000e220000002400 */
[----:B------:R-:W-:Y:S01]  /*1ac30*/  FMNMX.FTZ R167, R9, R167, !PT ;  /* 0x000000a709a77209 */ /* 0x000fe20007810000 */
        /* <DEDUP_REMOVED lines=32> */
[----:B------:R-:W-:Y:S01]  /*1ae40*/  ULDC UR8, c[0x0][0x988] ;  /* 0x0002620000087ab9 */ /* 0x000fe20000000800 */
        /* <DEDUP_REMOVED lines=50> */
[----:B------:R-:W1:Y:S01]  /*1b170*/  S2R R224, SR_TID.X ;  /* 0x0000000000e07919 */ /* 0x000e620000002100 */
[----:B------:R-:W-:Y:S01]  /*1b180*/  @!P1 IMAD R7, R7, 0x8, R2 ;  /* 0x0000000807079824 */ /* 0x000fe200078e0202 */
[----:B------:R-:W-:Y:S01]  /*1b190*/  ISETP.GT.AND P2, PT, R3, RZ, PT ;  /* 0x000000ff0300720c */ /* 0x000fe20003f44270 */
[----:B------:R-:W3:Y:S01]  /*1b1a0*/  MUFU.TANH R148, R148 ;  /* 0x0000009400947308 */ /* 0x000ee20000002400 */
[----:B0-----:R-:W-:Y:S01]  /*1b1b0*/  FMNMX.FTZ R167, R144, R167, !PT ;  /* 0x000000a790a77209 */ /* 0x001fe20007810000 */
[----:B------:R-:W-:-:S02]  /*1b1c0*/  @!P1 VIADD R7, R7, 0x34860 ;  /* 0x0003486007079836 */ /* 0x000fc40000000000 */
[----:B------:R-:W-:-:S04]  /*1b1d0*/  VIADD R3, R3, 0xffffffff ;  /* 0xffffffff03037836 */ /* 0x000fc80000000000 */
[----:B------:R-:W0:Y:S01]  /*1b1e0*/  MUFU.TANH R149, R149 ;  /* 0x0000009500957308 */ /* 0x000e220000002400 */
[----:B--2---:R-:W-:-:S07]  /*1b1f0*/  FMNMX.FTZ R167, R145, R167, !PT ;  /* 0x000000a791a77209 */ /* 0x004fce0007810000 */
[----:B------:R-:W2:Y:S01]  /*1b200*/  MUFU.TANH R136, R136 ;  /* 0x0000008800887308 */ /* 0x000ea20000002400 */
[----:B---3--:R-:W-:-:S07]  /*1b210*/  FMNMX.FTZ R167, R148, R167, !PT ;  /* 0x000000a794a77209 */ /* 0x008fce0007810000 */
[----:B------:R-:W3:Y:S01]  /*1b220*/  MUFU.TANH R137, R137 ;  /* 0x0000008900897308 */ /* 0x000ee20000002400 */
[----:B0-----:R-:W-:Y:S02]  /*1b230*/  FMNMX.FTZ R167, R149, R167, !PT ;  /* 0x000000a795a77209 */ /* 0x001fe40007810000 */
[----:B-1----:R-:W-:-:S05]  /*1b240*/  SHF.R.U32.HI R224, RZ, 0x7, R224 ;  /* 0x00000007ffe07819 */ /* 0x002fca00000116e0 */
[----:B------:R-:W0:Y:S01]  /*1b250*/  MUFU.TANH R140, R140 ;  /* 0x0000008c008c7308 */ /* 0x000e220000002400 */
[----:B--2---:R-:W-:-:S07]  /*1b260*/  FMNMX.FTZ R167, R136, R167, !PT ;  /* 0x000000a788a77209 */ /* 0x004fce0007810000 */
[----:B------:R-:W1:Y:S01]  /*1b270*/  MUFU.TANH R141, R141 ;  /* 0x0000008d008d7308 */ /* 0x000e620000002400 */
[----:B------:R-:W-:Y:S02]  /*1b280*/  WARPGROUP.DEPBAR.LE gsb0, 0x0 ;  /* 0x00008000000079c5 */ /* 0x000fe40000010000 */
[----:B------:R-:W-:Y:S01]  /*1b290*/  WARPGROUP.ARRIVE ;  /* 0x00000000000079c5 */ /* 0x000fe20000000000 */
[----:B---3--:R-:W-:-:S04]  /*1b2a0*/  FMNMX.FTZ R167, R137, R167, !PT ;  /* 0x000000a789a77209 */ /* 0x008fc80007810000 */
[----:B------:R-:W2:Y:S01]  /*1b2b0*/  MUFU.TANH R128, R128 ;  /* 0x0000008000807308 */ /* 0x000ea20000002400 */
[----:B------:R-:W-:Y:S01]  /*1b2c0*/  HGMMA.64x128x16.F32.BF16 R24, R180, gdesc[UR4].tnspB, R24, gsb0 ;  /* 0x41e00004b4187df0 */ /* 0x000fe20008001818 */
[----:B------:R-:W-:Y:S01]  /*1b2d0*/  R2UR UR6, R10 ;  /* 0x000000000a0672ca */ /* 0x000fe200000e0000 */
[----:B------:R-:W-:Y:S01]  /*1b2e0*/  VIADD R10, R8, 0x180 ;  /* 0x00000180080a7836 */ /* 0x000fe20000000000 */
[----:B------:R-:W-:Y:S01]  /*1b2f0*/  R2UR UR7, R11 ;  /* 0x000000000b0772ca */ /* 0x000fe200000e0000 */
[----:B------:R-:W-:Y:S01]  /*1b300*/  IMAD.MOV.U32 R11, RZ, RZ, 0x40000040 ;  /* 0x40000040ff0b7424 */ /* 0x000fe200078e00ff */
[----:B0-----:R-:W-:Y:S02]  /*1b310*/  FMNMX.FTZ R167, R140, R167, !PT ;  /* 0x000000a78ca77209 */ /* 0x001fe40007810000 */
[----:B------:R-:W0:Y:S02]  /*1b320*/  MUFU.TANH R129, R129 ;  /* 0x0000008100817308 */ /* 0x000e240000002400 */
[----:B-1----:R-:W-:-:S06]  /*1b330*/  FMNMX.FTZ R167, R141, R167, !PT ;  /* 0x000000a78da77209 */ /* 0x002fcc0007810000 */
        /* <DEDUP_REMOVED lines=26> */
[----:B------:R-:W2:Y:S08]  /*1b4e0*/  MUFU.TANH R109, R109 ;  /* 0x0000006d006d7308 */ /* 0x000eb00000002400 */
[----:B------:R-:W3:Y:S08]  /*1b4f0*/  MUFU.TANH R96, R96 ;  /* 0x0000006000607308 */ /* 0x000ef00000002400 */
[----:B------:R-:W4:Y:S01]  /*1b500*/  MUFU.TANH R97, R97 ;  /* 0x0000006100617308 */ /* 0x000f220000002400 */
[----:B------:R-:W-:-:S02]  /*1b510*/  WARPGROUP.DEPBAR.LE gsb0, 0x0 ;  /* 0x00008000000079c5 */ /* 0x000fc40000010000 */
[----:B------:R-:W-:-:S05]  /*1b520*/  WARPGROUP.ARRIVE ;  /* 0x00000000000079c5 */ /* 0x000fca0000000000 */
[----:B------:R0:W-:Y:S01]  /*1b530*/  MUFU.TANH R167, R88 ;  /* 0x0000005800a77308 */ /* 0x0001e20000002400 */
[----:B------:R-:W-:Y:S01]  /*1b540*/  HGMMA.64x128x16.F32.BF16 R24, R184, gdesc[UR4].tnspB, R24, gsb0 ;  /* 0x41e00004b8187df0 */ /* 0x000fe20008001818 */
[----:B------:R-:W-:Y:S01]  /*1b550*/  R2UR UR6, R10 ;  /* 0x000000000a0672ca */ /* 0x000fe200000e0000 */
[----:B------:R-:W-:Y:S01]  /*1b560*/  VIADD R10, R8, 0x200 ;  /* 0x00000200080a7836 */ /* 0x000fe20000000000 */
[----:B------:R-:W-:Y:S01]  /*1b570*/  R2UR UR7, R11 ;  /* 0x000000000b0772ca */ /* 0x000fe200000e0000 */
[----:B------:R-:W-:Y:S01]  /*1b580*/  IMAD.MOV.U32 R11, RZ, RZ, 0x40000040 ;  /* 0x40000040ff0b7424 */ /* 0x000fe200078e00ff */
[----:B0-----:R-:W-:Y:S02]  /*1b590*/  FMNMX.FTZ R88, R105, R168, !PT ;  /* 0x000000a869587209 */ /* 0x001fe40007810000 */
[----:B------:R-:W0:Y:S02]  /*1b5a0*/  MUFU.TANH R100, R100 ;  /* 0x0000006400647308 */ /* 0x000e240000002400 */
[----:B-1----:R-:W-:-:S04]  /*1b5b0*/  FMNMX.FTZ R88, R108, R88, !PT ;  /* 0x000000586c587209 */ /* 0x002fc80007810000 */
[----:B--2---:R-:W-:Y:S02]  /*1b5c0*/  FMNMX.FTZ R88, R109, R88, !PT ;  /* 0x000000586d587209 */ /* 0x004fe40007810000 */
[----:B------:R-:W1:Y:S02]  /*1b5d0*/  MUFU.TANH R101, R101 ;  /* 0x0000006500657308 */ /* 0x000e640000002400 */
[----:B---3--:R-:W-:-:S04]  /*1b5e0*/  FMNMX.FTZ R88, R96, R88, !PT ;  /* 0x0000005860587209 */ /* 0x008fc80007810000 */
[----:B----4-:R-:W-:Y:S02]  /*1b5f0*/  FMNMX.FTZ R88, R97, R88, !PT ;  /* 0x0000005861587209 */ /* 0x010fe40007810000 */
[----:B------:R1:W2:Y:S02]  /*1b600*/  MUFU.TANH R168, R89 ;  /* 0x0000005900a87308 */ /* 0x0002a40000002400 */
[----:B0-----:R-:W-:-:S06]  /*1b610*/  FMNMX.FTZ R88, R100, R88, !PT ;  /* 0x0000005864587209 */ /* 0x001fcc0007810000 */
[----:B------:R-:W0:Y:S01]  /*1b620*/  MUFU.TANH R92, R92 ;  /* 0x0000005c005c7308 */ /* 0x000e220000002400 */
[----:B-1----:R-:W-:Y:S02]  /*1b630*/  FMNMX.FTZ R89, R101, R88, !PT ;  /* 0x0000005865597209 */ /* 0x002fe40007810000 */
[----:B------:R-:W-:Y:S02]  /*1b640*/  IADD3 R88, R8, 0x280, RZ ;  /* 0x0000028008587810 */ /* 0x000fe40007ffe0ff */
[----:B------:R-:W-:-:S03]  /*1b650*/  FMNMX.FTZ R89, R167, R89, !PT ;  /* 0x00000059a7597209 */ /* 0x000fc60007810000 */
[----:B------:R-:W1:Y:S01]  /*1b660*/  MUFU.TANH R93, R93 ;  /* 0x0000005d005d7308 */ /* 0x000e620000002400 */
[----:B--2---:R-:W-:Y:S01]  /*1b670*/  FMNMX.FTZ R169, R168, R89, !PT ;  /* 0x00000059a8a97209 */ /* 0x004fe20007810000 */
[----:B------:R-:W-:-:S06]  /*1b680*/  IMAD.MOV.U32 R89, RZ, RZ, 0x40000040 ;  /* 0x40000040ff597424 */ /* 0x000fcc00078e00ff */
        /* <DEDUP_REMOVED lines=15> */
[----:B------:R-:W-:Y:S01]  /*1b780*/  HGMMA.64x128x16.F32.BF16 R24, R188, gdesc[UR4].tnspB, R24, gsb0 ;  /* 0x41e00004bc187df0 */ /* 0x000fe20008001818 */
[----:B------:R-:W-:Y:S01]  /*1b790*/  R2UR UR6, R10 ;  /* 0x000000000a0672ca */ /* 0x000fe200000e0000 */
[----:B------:R-:W-:Y:S01]  /*1b7a0*/  FMUL.FTZ R10, R170, UR9 ;  /* 0x00000009aa0a7c20 */ /* 0x000fe20008410000 */
[----:B------:R-:W-:Y:S01]  /*1b7b0*/  R2UR UR7, R11 ;  /* 0x000000000b0772ca */ /* 0x000fe200000e0000 */
[----:B------:R-:W-:-:S03]  /*1b7c0*/  FMUL.FTZ R11, R171, UR9 ;  /* 0x00000009ab0b7c20 */ /* 0x000fc60008410000 */
[----:B------:R-:W-:Y:S08]  /*1b7d0*/  MUFU.TANH R151, R151 ;  /* 0x0000009700977308 */ /* 0x000ff00000002400 */
[----:B------:R-:W2:Y:S08]  /*1b7e0*/  MUFU.TANH R10, R10 ;  /* 0x0000000a000a7308 */ /* 0x000eb00000002400 */
[----:B------:R-:W3:Y:S08]  /*1b7f0*/  MUFU.TANH R11, R11 ;  /* 0x0000000b000b7308 */ /* 0x000ef00000002400 */
        /* <DEDUP_REMOVED lines=14> */
[----:B------:R-:W5:Y:S01]  /*1b8e0*/  MUFU.TANH R118, R118 ;  /* 0x0000007600767308 */ /* 0x000f620000002400 */
[----:B------:R-:W-:-:S02]  /*1b8f0*/  WARPGROUP.DEPBAR.LE gsb0, 0x0 ;  /* 0x00008000000079c5 */ /* 0x000fc40000010000 */
[----:B------:R-:W-:-:S05]  /*1b900*/  WARPGROUP.ARRIVE ;  /* 0x00000000000079c5 */ /* 0x000fca0000000000 */
[----:B------:R-:W5:Y:S01]  /*1b910*/  MUFU.TANH R119, R119 ;  /* 0x0000007700777308 */ /* 0x000f620000002400 */
[----:B------:R-:W-:Y:S01]  /*1b920*/  HGMMA.64x128x16.F32.BF16 R24, R192, gdesc[UR4].tnspB, R24, gsb0 ;  /* 0x41e00004c0187df0 */ /* 0x000fe20008001818 */
[----:B------:R-:W-:Y:S02]  /*1b930*/  R2UR UR6, R88 ;  /* 0x00000000580672ca */ /* 0x000fe400000e0000 */
[----:B------:R-:W-:Y:S02]  /*1b940*/  R2UR UR7, R89 ;  /* 0x00000000590772ca */ /* 0x000fe400000e0000 */
[----:B0-----:R-:W-:Y:S02]  /*1b950*/  FMNMX.FTZ R88, R92, R169, !PT ;  /* 0x000000a95c587209 */ /* 0x001fe40007810000 */
[----:B------:R-:W0:Y:S02]  /*1b960*/  MUFU.TANH R106, R106 ;  /* 0x0000006a006a7308 */ /* 0x000e240000002400 */
[----:B-1----:R-:W-:-:S05]  /*1b970*/  FMNMX.FTZ R88, R93, R88, !PT ;  /* 0x000000585d587209 */ /* 0x002fca0007810000 */
[----:B------:R-:W1:Y:S01]  /*1b980*/  SHFL.BFLY PT, R89, R88, 0x2, 0x1f ;  /* 0x0c401f0058597f89 */ /* 0x000e6200000e0000 */
[----:B------:R-:W0:Y:S08]  /*1b990*/  MUFU.TANH R107, R107 ;  /* 0x0000006b006b7308 */ /* 0x000e300000002400 */
[----:B------:R-:W0:Y:S08]  /*1b9a0*/  MUFU.TANH R110, R110 ;  /* 0x0000006e006e7308 */ /* 0x000e300000002400 */
[----:B------:R-:W0:Y:S01]  /*1b9b0*/  MUFU.TANH R111, R111 ;  /* 0x0000006f006f7308 */ /* 0x000e220000002400 */
[----:B-1----:R-:W-:-:S07]  /*1b9c0*/  FMNMX.FTZ R89, R88, R89, !PT ;  /* 0x0000005958597209 */ /* 0x002fce0007810000 */
[----:B------:R-:W1:Y:S01]  /*1b9d0*/  MUFU.TANH R98, R98 ;  /* 0x0000006200627308 */ /* 0x000e620000002400 */
[----:B------:R-:W2:Y:S07]  /*1b9e0*/  SHFL.BFLY PT, R88, R89, 0x1, 0x1f ;  /* 0x0c201f0059587f89 */ /* 0x000eae00000e0000 */
[----:B------:R-:W1:Y:S08]  /*1b9f0*/  MUFU.TANH R99, R99 ;  /* 0x0000006300637308 */ /* 0x000e700000002400 */
[----:B------:R-:W1:Y:S08]  /*1ba00*/  MUFU.TANH R102, R102 ;  /* 0x0000006600667308 */ /* 0x000e700000002400 */
[----:B------:R-:W1:Y:S01]  /*1ba10*/  MUFU.TANH R103, R103 ;  /* 0x0000006700677308 */ /* 0x000e620000002400 */
[----:B--2---:R-:W-:Y:S01]  /*1ba20*/  FMNMX.FTZ R89, R89, R88, !PT ;  /* 0x0000005859597209 */ /* 0x004fe20007810000 */
[----:B------:R-:W-:-:S06]  /*1ba30*/  IMAD.U32 R88, RZ, RZ, UR8 ;  /* 0x00000008ff587e24 */ /* 0x000fcc000f8e00ff */
[----:B------:R-:W2:Y:S01]  /*1ba40*/  MUFU.TANH R90, R90 ;  /* 0x0000005a005a7308 */ /* 0x000ea20000002400 */
[C---:B------:R-:W-:Y:S01]  /*1ba50*/  FMUL.FTZ R169, R89.reuse, R88 ;  /* 0x0000005859a97220 */ /* 0x040fe20000410000 */
[----:B------:R-:W-:-:S03]  /*1ba60*/  FADD.FTZ R5, -R89, R5 ;  /* 0x0000000559057221 */ /* 0x000fc60000010100 */
[-CC-:B------:R-:W-:Y:S01]  /*1ba70*/  FFMA.FTZ R176, R6, R88.reuse, -R169.reuse ;  /* 0x0000005806b07223 */ /* 0x180fe200000108a9 */
[-CC-:B------:R-:W-:Y:S01]  /*1ba80*/  FFMA.FTZ R6, R9, R88.reuse, -R169.reuse ;  /* 0x0000005809067223 */ /* 0x180fe200000108a9 */
[-CC-:B------:R-:W-:Y:S01]  /*1ba90*/  FFMA.FTZ R178, R12, R88.reuse, -R169.reuse ;  /* 0x000000580cb27223 */ /* 0x180fe200000108a9 */
[-CC-:B------:R-:W-:Y:S01]  /*1baa0*/  FFMA.FTZ R9, R13, R88.reuse, -R169.reuse ;  /* 0x000000580d097223 */ /* 0x180fe200000108a9 */
[----:B------:R-:W-:Y:S01]  /*1bab0*/  VIADD R12, R8, 0x300 ;  /* 0x00000300080c7836 */ /* 0x000fe20000000000 */
[----:B------:R-:W2:Y:S01]  /*1bac0*/  MUFU.TANH R91, R91 ;  /* 0x0000005b005b7308 */ /* 0x000ea20000002400 */
[----:B------:R-:W-:Y:S02]  /*1bad0*/  IMAD.MOV.U32 R13, RZ, RZ, 0x40000040 ;  /* 0x40000040ff0d7424 */ /* 0x000fe400078e00ff */
[-CC-:B------:R-:W-:Y:S01]  /*1bae0*/  FFMA.FTZ R93, R93, R88.reuse, -R169.reuse ;  /* 0x000000585d5d7223 */ /* 0x180fe200000108a9 */
[-C--:B------:R-:W-:Y:S01]  /*1baf0*/  FMUL.FTZ R5, R5, R88.reuse ;  /* 0x0000005805057220 */ /* 0x080fe20000410000 */
[-CC-:B------:R-:W-:Y:S01]  /*1bb00*/  FFMA.FTZ R180, R21, R88.reuse, -R169.reuse ;  /* 0x0000005815b47223 */ /* 0x180fe200000108a9 */
[-CC-:B------:R-:W-:Y:S01]  /*1bb10*/  FFMA.FTZ R21, R160, R88.reuse, -R169.reuse ;  /* 0x00000058a0157223 */ /* 0x180fe200000108a9 */
[-CC-:B------:R-:W-:Y:S01]  /*1bb20*/  FFMA.FTZ R182, R163, R88.reuse, -R169.reuse ;  /* 0x00000058a3b67223 */ /* 0x180fe200000108a9 */
[-CC-:B------:R-:W-:Y:S01]  /*1bb30*/  FFMA.FTZ R141, R141, R88.reuse, -R169.reuse ;  /* 0x000000588d8d7223 */ /* 0x180fe200000108a9 */
[----:B------:R-:W2:Y:S01]  /*1bb40*/  MUFU.TANH R94, R94 ;  /* 0x0000005e005e7308 */ /* 0x000ea20000002400 */
[-CC-:B------:R-:W-:Y:S01]  /*1bb50*/  FFMA.FTZ R160, R164, R88.reuse, -R169.reuse ;  /* 0x00000058a4a07223 */ /* 0x180fe200000108a9 */
[-CC-:B------:R-:W-:Y:S01]  /*1bb60*/  FFMA.FTZ R184, R152, R88.reuse, -R169.reuse ;  /* 0x0000005898b87223 */ /* 0x180fe200000108a9 */
[-CC-:B------:R-:W-:Y:S01]  /*1bb70*/  FFMA.FTZ R153, R153, R88.reuse, -R169.reuse ;  /* 0x0000005899997223 */ /* 0x180fe200000108a9 */
[-CC-:B------:R-:W-:Y:S01]  /*1bb80*/  FFMA.FTZ R186, R156, R88.reuse, -R169.reuse ;  /* 0x000000589cba7223 */ /* 0x180fe200000108a9 */
[-CC-:B------:R-:W-:Y:S01]  /*1bb90*/  FFMA.FTZ R152, R157, R88.reuse, -R169.reuse ;  /* 0x000000589d987223 */ /* 0x180fe200000108a9 */
[-CC-:B------:R-:W-:Y:S01]  /*1bba0*/  FFMA.FTZ R188, R144, R88.reuse, -R169.reuse ;  /* 0x0000005890bc7223 */ /* 0x180fe200000108a9 */
[-CC-:B------:R-:W-:Y:S01]  /*1bbb0*/  FFMA.FTZ R144, R145, R88.reuse, -R169.reuse ;  /* 0x0000005891907223 */ /* 0x180fe200000108a9 */
[----:B------:R-:W2:Y:S01]  /*1bbc0*/  MUFU.TANH R95, R95 ;  /* 0x0000005f005f7308 */ /* 0x000ea20000002400 */
[-CC-:B------:R-:W-:Y:S01]  /*1bbd0*/  FFMA.FTZ R190, R148, R88.reuse, -R169.reuse ;  /* 0x0000005894be7223 */ /* 0x180fe200000108a9 */
[-CC-:B------:R-:W-:Y:S01]  /*1bbe0*/  FFMA.FTZ R145, R149, R88.reuse, -R169.reuse ;  /* 0x0000005895917223 */ /* 0x180fe200000108a9 */
[----:B------:R-:W-:-:S05]  /*1bbf0*/  FFMA.FTZ R129, R129, R88, -R169 ;  /* 0x0000005881817223 */ /* 0x000fca00000108a9 */
[----:B------:R-:W-:Y:S08]  /*1bc00*/  MUFU.EX2 R5, R5 ;  /* 0x0000000500057308 */ /* 0x000ff00000000800 */
[----:B------:R-:W2:Y:S08]  /*1bc10*/  MUFU.EX2 R176, R176 ;  /* 0x000000b000b07308 */ /* 0x000eb00000000800 */
[----:B------:R-:W2:Y:S08]  /*1bc20*/  MUFU.EX2 R6, R6 ;  /* 0x0000000600067308 */ /* 0x000eb00000000800 */
[----:B------:R-:W2:Y:S08]  /*1bc30*/  MUFU.EX2 R178, R178 ;  /* 0x000000b200b27308 */ /* 0x000eb00000000800 */
[----:B------:R-:W-:Y:S01]  /*1bc40*/  MUFU.EX2 R9, R9 ;  /* 0x0000000900097308 */ /* 0x000fe20000000800 */
[----:B------:R-:W-:-:S02]  /*1bc50*/  WARPGROUP.DEPBAR.LE gsb0, 0x0 ;  /* 0x00008000000079c5 */ /* 0x000fc40000010000 */
[----:B------:R-:W-:Y:S01]  /*1bc60*/  WARPGROUP.ARRIVE ;  /* 0x00000000000079c5 */ /* 0x000fe20000000000 */
[-CC-:B------:R-:W-:Y:S01]  /*1bc70*/  FFMA.FTZ R192, R136, R88.reuse, -R169.reuse ;  /* 0x0000005888c07223 */ /* 0x180fe200000108a9 */
[----:B------:R-:W-:-:S03]  /*1bc80*/  FFMA.FTZ R136, R137, R88, -R169 ;  /* 0x0000005889887223 */ /* 0x000fc600000108a9 */
[----:B------:R-:W-:Y:S01]  /*1bc90*/  MUFU.EX2 R180, R180 ;  /* 0x000000b400b47308 */ /* 0x000fe20000000800 */
[----:B------:R-:W-:Y:S01]  /*1bca0*/  FFMA.FTZ R194, R140, R88, -R169 ;  /* 0x000000588cc27223 */ /* 0x000fe200000108a9 */
[----:B------:R-:W-:Y:S01]  /*1bcb0*/  HGMMA.64x128x16.F32.BF16 R24, R196, gdesc[UR4].tnspB, R24, gsb0 ;  /* 0x41e00004c4187df0 */ /* 0x000fe20008001818 */
[----:B------:R-:W-:Y:S02]  /*1bcc0*/  R2UR UR6, R12 ;  /* 0x000000000c0672ca */ /* 0x000fe400000e0000 */
[----:B------:R-:W-:Y:S02]  /*1bcd0*/  R2UR UR7, R13 ;  /* 0x000000000d0772ca */ /* 0x000fe400000e0000 */
[----:B------:R-:W-:Y:S01]  /*1bce0*/  FMNMX.FTZ R12, R10, R4, !PT ;  /* 0x000000040a0c7209 */ /* 0x000fe20007810000 */
[----:B------:R-:W-:Y:S03]  /*1bcf0*/  MUFU.EX2 R21, R21 ;  /* 0x0000001500157308 */ /* 0x000fe60000000800 */
[----:B---3--:R-:W-:-:S04]  /*1bd00*/  FMNMX.FTZ R12, R11, R12, !PT ;  /* 0x0000000c0b0c7209 */ /* 0x008fc80007810000 */
        /* <DEDUP_REMOVED lines=17> */
[----:B------:R-:W-:Y:S01]  /*1be20*/  FMNMX.FTZ R13, R147, R12, !PT ;  /* 0x0000000c930d7209 */ /* 0x000fe20007810000 */
[----:B------:R-:W-:-:S03]  /*1be30*/  VIADD R12, R8, 0x380 ;  /* 0x00000380080c7836 */ /* 0x000fc60000000000 */
[----:B------:R-:W-:Y:S01]  /*1be40*/  FMNMX.FTZ R13, R150, R13, !PT ;  /* 0x0000000d960d7209 */ /* 0x000fe20007810000 */
[----:B------:R-:W-:Y:S03]  /*1be50*/  MUFU.EX2 R188, R188 ;  /* 0x000000bc00bc7308 */ /* 0x000fe60000000800 */
[----:B------:R-:W-:Y:S01]  /*1be60*/  FMNMX.FTZ R137, R151, R13, !PT ;  /* 0x0000000d97897209 */ /* 0x000fe20007810000 */
[----:B------:R-:W-:-:S03]  /*1be70*/  IMAD.MOV.U32 R13, RZ, RZ, 0x40000040 ;  /* 0x40000040ff0d7424 */ /* 0x000fc600078e00ff */
[----:B----4-:R-:W-:Y:S01]  /*1be80*/  FMNMX.FTZ R137, R138, R137, !PT ;  /* 0x000000898a897209 */ /* 0x010fe20007810000 */
[----:B------:R-:W-:Y:S03]  /*1be90*/  MUFU.EX2 R144, R144 ;  /* 0x0000009000907308 */ /* 0x000fe60000000800 */
[----:B-----5:R-:W-:-:S04]  /*1bea0*/  FMNMX.FTZ R137, R139, R137, !PT ;  /* 0x000000898b897209 */ /* 0x020fc80007810000 */
[----:B------:R-:W-:Y:S01]  /*1beb0*/  FMNMX.FTZ R137, R142, R137, !PT ;  /* 0x000000898e897209 */ /* 0x000fe20007810000 */
        /* <DEDUP_REMOVED lines=10> */
[----:B------:R-:W-:-:S03]  /*1bf60*/  FFMA.FTZ R128, R133, R88, -R169 ;  /* 0x0000005885807223 */ /* 0x000fc600000108a9 */
[----:B------:R-:W-:Y:S01]  /*1bf70*/  HGMMA.64x128x16.F32.BF16 R24, R200, gdesc[UR4].tnspB, R24, gsb0 ;  /* 0x41e00004c8187df0 */ /* 0x000fe20008001818 */
[----:B------:R-:W-:Y:S01]  /*1bf80*/  R2UR UR6, R12 ;  /* 0x000000000c0672ca */ /* 0x000fe200000e0000 */
[----:B------:R-:W-:Y:S01]  /*1bf90*/  MUFU.EX2 R196, R196 ;  /* 0x000000c400c47308 */ /* 0x000fe20000000800 */
[----:B------:R-:W-:Y:S02]  /*1bfa0*/  R2UR UR7, R13 ;  /* 0x000000000d0772ca */ /* 0x000fe400000e0000 */
        /* <DEDUP_REMOVED lines=17> */
[----:B------:R-:W-:-:S04]  /*1c0c0*/  FMNMX.FTZ R12, R107, R12, !PT ;  /* 0x0000000c6b0c7209 */ /* 0x000fc80007810000 */
[----:B------:R-:W-:-:S04]  /*1c0d0*/  FMNMX.FTZ R12, R110, R12, !PT ;  /* 0x0000000c6e0c7209 */ /* 0x000fc80007810000 */
[----:B------:R-:W-:-:S04]  /*1c0e0*/  FMNMX.FTZ R12, R111, R12, !PT ;  /* 0x0000000c6f0c7209 */ /* 0x000fc80007810000 */
[----:B-1----:R-:W-:-:S04]  /*1c0f0*/  FMNMX.FTZ R12, R98, R12, !PT ;  /* 0x0000000c620c7209 */ /* 0x002fc80007810000 */
[----:B------:R-:W-:-:S04]  /*1c100*/  FMNMX.FTZ R12, R99, R12, !PT ;  /* 0x0000000c630c7209 */ /* 0x000fc80007810000 */
[----:B------:R-:W-:Y:S01]  /*1c110*/  FMNMX.FTZ R13, R102, R12, !PT ;  /* 0x0000000c660d7209 */ /* 0x000fe20007810000 */
[----:B------:R-:W-:-:S03]  /*1c120*/  VIADD R12, R8, 0x400 ;  /* 0x00000400080c7836 */ /* 0x000fc60000000000 */
[----:B------:R-:W-:Y:S01]  /*1c130*/  FMNMX.FTZ R13, R103, R13, !PT ;  /* 0x0000000d670d7209 */ /* 0x000fe20007810000 */
[----:B------:R-:W-:Y:S02]  /*1c140*/  WARPGROUP.DEPBAR.LE gsb0, 0x0 ;  /* 0x00008000000079c5 */ /* 0x000fe40000010000 */
[----:B------:R-:W-:Y:S01]  /*1c150*/  WARPGROUP.ARRIVE ;  /* 0x00000000000079c5 */ /* 0x000fe20000000000 */
[-CC-:B------:R-:W-:Y:S01]  /*1c160*/  FFMA.FTZ R202, R124, R88.reuse, -R169.reuse ;  /* 0x000000587cca7223 */ /* 0x180fe200000108a9 */
[-CC-:B------:R-:W-:Y:S01]  /*1c170*/  FFMA.FTZ R200, R120, R88.reuse, -R169.reuse ;  /* 0x0000005878c87223 */ /* 0x180fe200000108a9 */
[-CC-:B------:R-:W-:Y:S01]  /*1c180*/  FFMA.FTZ R120, R121, R88.reuse, -R169.reuse ;  /* 0x0000005879787223 */ /* 0x180fe200000108a9 */
[-CC-:B------:R-:W-:Y:S02]  /*1c190*/  FFMA.FTZ R121, R125, R88.reuse, -R169.reuse ;  /* 0x000000587d797223 */ /* 0x180fe400000108a9 */
[----:B------:R-:W-:Y:S01]  /*1c1a0*/  HGMMA.64x128x16.F32.BF16 R24, R204, gdesc[UR4].tnspB, R24, gsb0 ;  /* 0x41e00004cc187df0 */ /* 0x000fe20008001818 */
[----:B------:R-:W-:Y:S01]  /*1c1b0*/  R2UR UR6, R12 ;  /* 0x000000000c0672ca */ /* 0x000fe200000e0000 */
[----:B------:R-:W-:Y:S01]  /*1c1c0*/  FFMA.FTZ R12, R117, R88, -R169 ;  /* 0x00000058750c7223 */ /* 0x000fe200000108a9 */
[----:B------:R-:W-:Y:S08]  /*1c1d0*/  MUFU.EX2 R200, R200 ;  /* 0x000000c800c87308 */ /* 0x000ff00000000800 */
[----:B------:R-:W-:Y:S08]  /*1c1e0*/  MUFU.EX2 R120, R120 ;  /* 0x0000007800787308 */ /* 0x000ff00000000800 */
[----:B------:R-:W-:Y:S08]  /*1c1f0*/  MUFU.EX2 R202, R202 ;  /* 0x000000ca00ca7308 */ /* 0x000ff00000000800 */
[----:B------:R-:W-:Y:S08]  /*1c200*/  MUFU.EX2 R121, R121 ;  /* 0x0000007900797308 */ /* 0x000ff00000000800 */
[----:B------:R-:W-:Y:S01]  /*1c210*/  MUFU.EX2 R12, R12 ;  /* 0x0000000c000c7308 */ /* 0x000fe20000000800 */
[----:B------:R-:W-:-:S02]  /*1c220*/  WARPGROUP.DEPBAR.LE gsb0, 0x0 ;  /* 0x00008000000079c5 */ /* 0x000fc40000010000 */
[-CC-:B------:R-:W-:Y:S01]  /*1c230*/  FFMA.FTZ R204, R112, R88.reuse, -R169.reuse ;  /* 0x0000005870cc7223 */ /* 0x180fe200000108a9 */
[-CC-:B------:R-:W-:Y:S01]  /*1c240*/  FFMA.FTZ R112, R113, R88.reuse, -R169.reuse ;  /* 0x0000005871707223 */ /* 0x180fe200000108a9 */
[----:B--2---:R-:W-:Y:S01]  /*1c250*/  FMNMX.FTZ R113, R90, R13, !PT ;  /* 0x0000000d5a717209 */ /* 0x004fe20007810000 */
[----:B------:R-:W-:Y:S01]  /*1c260*/  IMAD.MOV.U32 R13, RZ, RZ, 0x40000040 ;  /* 0x40000040ff0d7424 */ /* 0x000fe200078e00ff */
[----:B------:R-:W-:Y:S01]  /*1c270*/  WARPGROUP.ARRIVE ;  /* 0x00000000000079c5 */ /* 0x000fe20000000000 */
[-CC-:B------:R-:W-:Y:S01]  /*1c280*/  FFMA.FTZ R206, R116, R88.reuse, -R169.reuse ;  /* 0x0000005874ce7223 */ /* 0x180fe200000108a9 */
[----:B------:R-:W-:Y:S01]  /*1c290*/  FMNMX.FTZ R113, R91, R113, !PT ;  /* 0x000000715b717209 */ /* 0x000fe20007810000 */
[----:B------:R-:W-:Y:S01]  /*1c2a0*/  MUFU.EX2 R204, R204 ;  /* 0x000000cc00cc7308 */ /* 0x000fe20000000800 */
[----:B------:R-:W-:Y:S01]  /*1c2b0*/  R2UR UR7, R13 ;  /* 0x000000000d0772ca */ /* 0x000fe200000e0000 */
[-CC-:B------:R-:W-:Y:S01]  /*1c2c0*/  FFMA.FTZ R13, R96, R88.reuse, -R169.reuse ;  /* 0x00000058600d7223 */ /* 0x180fe200000108a9 */
[----:B------:R-:W-:Y:S01]  /*1c2d0*/  FMNMX.FTZ R113, R94, R113, !PT ;  /* 0x000000715e717209 */ /* 0x000fe20007810000 */
[-CC-:B------:R-:W-:Y:S01]  /*1c2e0*/  FFMA.FTZ R96, R97, R88.reuse, -R169.reuse ;  /* 0x0000005861607223 */ /* 0x180fe200000108a9 */
[-CC-:B------:R-:W-:Y:S01]  /*1c2f0*/  FFMA.FTZ R97, R100, R88.reuse, -R169.reuse ;  /* 0x0000005864617223 */ /* 0x180fe200000108a9 */
[-CC-:B------:R-:W-:Y:S01]  /*1c300*/  FFMA.FTZ R100, R101, R88.reuse, -R169.reuse ;  /* 0x0000005865647223 */ /* 0x180fe200000108a9 */
[----:B------:R-:W-:Y:S01]  /*1c310*/  FMNMX.FTZ R113, R95, R113, !PT ;  /* 0x000000715f717209 */ /* 0x000fe20007810000 */
[----:B------:R-:W-:Y:S01]  /*1c320*/  MUFU.EX2 R112, R112 ;  /* 0x0000007000707308 */ /* 0x000fe20000000800 */
[----:B------:R-:W-:-:S03]  /*1c330*/  FFMA.FTZ R101, R167, R88, -R169 ;  /* 0x00000058a7657223 */ /* 0x000fc600000108a9 */
[----:B------:R-:W0:Y:S02]  /*1c340*/  SHFL.BFLY PT, R116, R113, 0x2, 0x1f ;  /* 0x0c401f0071747f89 */ /* 0x000e2400000e0000 */
[----:B------:R-:W-:Y:S02]  /*1c350*/  HGMMA.64x128x16.F32.BF16 R24, R208, gdesc[UR4].tnspB, R24, gsb0 ;  /* 0x41e00004d0187df0 */ /* 0x000fe40008001818 */
[----:B------:R-:W-:Y:S08]  /*1c360*/  MUFU.EX2 R206, R206 ;  /* 0x000000ce00ce7308 */ /* 0x000ff00000000800 */
[----:B------:R-:W-:Y:S08]  /*1c370*/  MUFU.EX2 R13, R13 ;  /* 0x0000000d000d7308 */ /* 0x000ff00000000800 */
[----:B------:R-:W-:Y:S01]  /*1c380*/  MUFU.EX2 R96, R96 ;  /* 0x0000006000607308 */ /* 0x000fe20000000800 */
[----:B0-----:R-:W-:Y:S01]  /*1c390*/  FMNMX.FTZ R113, R113, R116, !PT ;  /* 0x0000007471717209 */ /* 0x001fe20007810000 */
[----:B------:R-:W-:-:S06]  /*1c3a0*/  FFMA.FTZ R116, R92, R88, -R169 ;  /* 0x000000585c747223 */ /* 0x000fcc00000108a9 */
[----:B------:R-:W-:Y:S08]  /*1c3b0*/  MUFU.EX2 R97, R97 ;  /* 0x0000006100617308 */ /* 0x000ff00000000800 */
[----:B------:R-:W-:Y:S08]  /*1c3c0*/  MUFU.EX2 R100, R100 ;  /* 0x0000006400647308 */ /* 0x000ff00000000800 */
[----:B------:R-:W-:Y:S01]  /*1c3d0*/  MUFU.EX2 R101, R101 ;  /* 0x0000006500657308 */ /* 0x000fe20000000800 */
[----:B------:R-:W-:-:S02]  /*1c3e0*/  WARPGROUP.DEPBAR.LE gsb0, 0x0 ;  /* 0x00008000000079c5 */ /* 0x000fc40000010000 */
[-CC-:B------:R-:W-:Y:S01]  /*1c3f0*/  FFMA.FTZ R208, R104, R88.reuse, -R169.reuse ;  /* 0x0000005868d07223 */ /* 0x180fe200000108a9 */
[-CC-:B------:R-:W-:Y:S01]  /*1c400*/  FFMA.FTZ R104, R105, R88.reuse, -R169.reuse ;  /* 0x0000005869687223 */ /* 0x180fe200000108a9 */
[-CC-:B------:R-:W-:Y:S01]  /*1c410*/  FFMA.FTZ R105, R109, R88.reuse, -R169.reuse ;  /* 0x000000586d697223 */ /* 0x180fe200000108a9 */
[----:B------:R-:W-:Y:S01]  /*1c420*/  WARPGROUP.ARRIVE ;  /* 0x00000000000079c5 */ /* 0x000fe20000000000 */
[----:B------:R-:W0:Y:S01]  /*1c430*/  SHFL.BFLY PT, R109, R113, 0x1, 0x1f ;  /* 0x0c201f00716d7f89 */ /* 0x000e2200000e0000 */
[-CC-:B------:R-:W-:Y:S01]  /*1c440*/  FFMA.FTZ R210, R108, R88.reuse, -R169.reuse ;  /* 0x000000586cd27223 */ /* 0x180fe200000108a9 */
[----:B------:R-:W-:Y:S01]  /*1c450*/  MUFU.EX2 R208, R208 ;  /* 0x000000d000d07308 */ /* 0x000fe20000000800 */
[----:B------:R-:W-:-:S07]  /*1c460*/  FFMA.FTZ R108, R168, R88, -R169 ;  /* 0x00000058a86c7223 */ /* 0x000fce00000108a9 */
[----:B------:R-:W-:Y:S08]  /*1c470*/  MUFU.EX2 R104, R104 ;  /* 0x0000006800687308 */ /* 0x000ff00000000800 */
[----:B------:R-:W-:Y:S01]  /*1c480*/  MUFU.EX2 R210, R210 ;  /* 0x000000d200d27308 */ /* 0x000fe20000000800 */
[----:B0-----:R-:W-:-:S07]  /*1c490*/  FMNMX.FTZ R92, R113, R109, !PT ;  /* 0x0000006d715c7209 */ /* 0x001fce0007810000 */
[----:B------:R-:W-:Y:S01]  /*1c4a0*/  MUFU.EX2 R109, R116 ;  /* 0x00000074006d7308 */ /* 0x000fe20000000800 */
[----:B------:R-:W-:-:S07]  /*1c4b0*/  FADD.FTZ R113, -R92, R4 ;  /* 0x000000045c717221 */ /* 0x000fce0000010100 */
[----:B------:R0:W-:Y:S08]  /*1c4c0*/  MUFU.EX2 R4, R93 ;  /* 0x0000005d00047308 */ /* 0x0001f00000000800 */
[----:B------:R-:W-:Y:S01]  /*1c4d0*/  MUFU.EX2 R105, R105 ;  /* 0x0000006900697308 */ /* 0x000fe20000000800 */
[-C--:B0-----:R-:W-:Y:S01]  /*1c4e0*/  FMUL.FTZ R93, R113, R88.reuse ;  /* 0x00000058715d7220 */ /* 0x081fe20000410000 */
[----:B------:R-:W-:-:S04]  /*1c4f0*/  FMUL.FTZ R113, R92, R88 ;  /* 0x000000585c717220 */ /* 0x000fc80000410000 */
[-CC-:B------:R-:W-:Y:S01]  /*1c500*/  FFMA.FTZ R177, R10, R88.reuse, -R113.reuse ;  /* 0x000000580ab17223 */ /* 0x180fe20000010871 */
[-CC-:B------:R-:W-:Y:S01]  /*1c510*/  FFMA.FTZ R116, R11, R88.reuse, -R113.reuse ;  /* 0x000000580b747223 */ /* 0x180fe20000010871 */
[----:B------:R-:W-:Y:S01]  /*1c520*/  VIADD R10, R8, 0x480 ;  /* 0x00000480080a7836 */ /* 0x000fe20000000000 */
[----:B------:R-:W-:Y:S01]  /*1c530*/  MUFU.EX2 R93, R93 ;  /* 0x0000005d005d7308 */ /* 0x000fe20000000800 */
[----:B------:R-:W-:Y:S02]  /*1c540*/  IMAD.MOV.U32 R11, RZ, RZ, 0x40000040 ;  /* 0x40000040ff0b7424 */ /* 0x000fe400078e00ff */
[-CC-:B------:R-:W-:Y:S01]  /*1c550*/  FFMA.FTZ R179, R15, R88.reuse, -R113.reuse ;  /* 0x000000580fb37223 */ /* 0x180fe20000010871 */
[-CC-:B------:R-:W-:Y:S01]  /*1c560*/  FFMA.FTZ R15, R20, R88.reuse, -R113.reuse ;  /* 0x00000058140f7223 */ /* 0x180fe20000010871 */
[----:B------:R-:W-:Y:S01]  /*1c570*/  R2UR UR6, R10 ;  /* 0x000000000a0672ca */ /* 0x000fe200000e0000 */
[----:B------:R-:W-:Y:S01]  /*1c580*/  VIADD R10, R8, 0x500 ;  /* 0x00000500080a7836 */ /* 0x000fe20000000000 */
[----:B------:R-:W-:Y:S01]  /*1c590*/  R2UR UR7, R11 ;  /* 0x000000000b0772ca */ /* 0x000fe200000e0000 */
[----:B------:R-:W-:Y:S01]  /*1c5a0*/  IMAD.MOV.U32 R11, RZ, RZ, 0x40000040 ;  /* 0x40000040ff0b7424 */ /* 0x000fe200078e00ff */
[----:B------:R-:W0:Y:S01]  /*1c5b0*/  MUFU.EX2 R177, R177 ;  /* 0x000000b100b17308 */ /* 0x000e220000000800 */
[-CC-:B------:R-:W-:Y:S01]  /*1c5c0*/  FFMA.FTZ R181, R161, R88.reuse, -R113.reuse ;  /* 0x00000058a1b57223 */ /* 0x180fe20000010871 */
[-CC-:B------:R-:W-:Y:S01]  /*1c5d0*/  FFMA.FTZ R20, R162, R88.reuse, -R113.reuse ;  /* 0x00000058a2147223 */ /* 0x180fe20000010871 */
[-CC-:B------:R-:W-:Y:S01]  /*1c5e0*/  FFMA.FTZ R8, R131, R88.reuse, -R113.reuse ;  /* 0x0000005883087223 */ /* 0x180fe20000010871 */
[--C-:B------:R-:W-:Y:S01]  /*1c5f0*/  FFMA.FTZ R132, R139, R88, -R113.reuse ;  /* 0x000000588b847223 */ /* 0x100fe20000010871 */
[----:B------:R-:W-:Y:S01]  /*1c600*/  FFMA.FTZ R131, R5, R14, R176 ;  /* 0x0000000e05837223 */ /* 0x000fe200000100b0 */
[-CC-:B------:R-:W-:Y:S01]  /*1c610*/  FFMA.FTZ R183, R165, R88.reuse, -R113.reuse ;  /* 0x00000058a5b77223 */ /* 0x180fe20000010871 */
[-C--:B------:R-:W-:Y:S01]  /*1c620*/  FFMA.FTZ R141, R166, R88.reuse, -R113 ;  /* 0x00000058a68d7223 */ /* 0x080fe20000010871 */
[----:B------:R-:W1:Y:S01]  /*1c630*/  MUFU.EX2 R116, R116 ;  /* 0x0000007400747308 */ /* 0x000e620000000800 */
[----:B------:R-:W-:Y:S01]  /*1c640*/  FADD.FTZ R131, R6, R131 ;  /* 0x0000008306837221 */ /* 0x000fe20000010000 */
[----:B------:R-:W-:Y:S01]  /*1c650*/  FFMA.FTZ R201, R122, R88, -R113 ;  /* 0x000000587ac97223 */ /* 0x000fe20000010871 */
[----:B------:R-:W-:Y:S01]  /*1c660*/  HGMMA.64x128x16.F32.BF16 R24, R212, gdesc[UR4].tnspB, R24, gsb0 ;  /* 0x41e00004d4187df0 */ /* 0x000fe20008001818 */
[----:B------:R-:W-:Y:S01]  /*1c670*/  R2UR UR6, R10 ;  /* 0x000000000a0672ca */ /* 0x000fe200000e0000 */
[----:B------:R-:W-:Y:S01]  /*1c680*/  @!P1 IMAD R10, R222, 0x8, R2 ;  /* 0x00000008de0a9824 */ /* 0x000fe200078e0202 */
[----:B------:R-:W-:Y:S01]  /*1c690*/  R2UR UR7, R11 ;  /* 0x000000000b0772ca */ /* 0x000fe200000e0000 */
[----:B------:R-:W-:Y:S01]  /*1c6a0*/  FADD.FTZ R122, R178, R131 ;  /* 0x00000083b27a7221 */ /* 0x000fe20000010000 */
[----:B------:R-:W2:Y:S01]  /*1c6b0*/  MUFU.EX2 R179, R179 ;  /* 0x000000b300b37308 */ /* 0x000ea20000000800 */
[----:B0-----:R-:W-:Y:S01]  /*1c6c0*/  FFMA.FTZ R139, R93, R0, R177 ;  /* 0x000000005d8b7223 */ /* 0x001fe200000100b1 */
[----:B------:R-:W-:Y:S01]  /*1c6d0*/  IADD3 R11, -R224, 0xb, RZ ;  /* 0x0000000be00b7810 */ /* 0x000fe20007ffe1ff */
[----:B------:R-:W-:-:S02]  /*1c6e0*/  @!P1 VIADD R10, R10, 0x34840 ;  /* 0x000348400a0a9836 */ /* 0x000fc40000000000 */
[-CC-:B------:R-:W-:Y:S01]  /*1c6f0*/  FFMA.FTZ R185, R154, R88.reuse, -R113.reuse ;  /* 0x000000589ab97223 */ /* 0x180fe20000010871 */
[-CC-:B------:R-:W-:Y:S01]  /*1c700*/  FFMA.FTZ R197, R130, R88.reuse, -R113.reuse ;  /* 0x0000005882c57223 */ /* 0x180fe20000010871 */
[-CC-:B------:R-:W-:Y:S01]  /*1c710*/  FFMA.FTZ R117, R155, R88.reuse, -R113.reuse ;  /* 0x000000589b757223 */ /* 0x180fe20000010871 */
[-C--:B------:R-:W-:Y:S01]  /*1c720*/  FFMA.FTZ R187, R158, R88.reuse, -R113 ;  /* 0x000000589ebb7223 */ /* 0x080fe20000010871 */
[----:B------:R-:W0:Y:S01]  /*1c730*/  MUFU.EX2 R15, R15 ;  /* 0x0000000f000f7308 */ /* 0x000e220000000800 */
[----:B-1----:R-:W-:Y:S01]  /*1c740*/  FADD.FTZ R14, R116, R139 ;  /* 0x0000008b740e7221 */ /* 0x002fe20000010000 */
[----:B------:R-:W-:Y:S01]  /*1c750*/  @!P1 PRMT R130, RZ, 0x654, R10 ;  /* 0x00000654ff829816 */ /* 0x000fe2000000000a */
[-CC-:B------:R-:W-:Y:S01]  /*1c760*/  FFMA.FTZ R0, R123, R88.reuse, -R113.reuse ;  /* 0x000000587b007223 */ /* 0x180fe20000010871 */
[-CC-:B------:R-:W-:Y:S01]  /*1c770*/  FFMA.FTZ R124, R159, R88.reuse, -R113.reuse ;  /* 0x000000589f7c7223 */ /* 0x180fe20000010871 */
[-CC-:B------:R-:W-:Y:S01]  /*1c780*/  FFMA.FTZ R189, R146, R88.reuse, -R113.reuse ;  /* 0x0000005892bd7223 */ /* 0x180fe20000010871 */
[-CC-:B------:R-:W-:Y:S01]  /*1c790*/  FFMA.FTZ R205, R114, R88.reuse, -R113.reuse ;  /* 0x0000005872cd7223 */ /* 0x180fe20000010871 */
[-CC-:B------:R-:W-:Y:S01]  /*1c7a0*/  FFMA.FTZ R140, R147, R88.reuse, -R113.reuse ;  /* 0x00000058938c7223 */ /* 0x180fe20000010871 */
[----:B------:R-:W-:Y:S01]  /*1c7b0*/  MUFU.EX2 R181, R181 ;  /* 0x000000b500b57308 */ /* 0x000fe20000000800 */
[----:B--2---:R-:W-:Y:S01]  /*1c7c0*/  FADD.FTZ R14, R179, R14 ;  /* 0x0000000eb30e7221 */ /* 0x004fe20000010000 */
        /* <DEDUP_REMOVED lines=25> */
[----:B------:R-:W-:-:S02]  /*1c960*/  F2FP.BF16.F32.PACK_AB R176, R6, R176 ;  /* 0x000000b006b0723e */ /* 0x000fc400000010ff */
[----:B------:R-:W-:Y:S02]  /*1c970*/  F2FP.BF16.F32.PACK_AB R178, R9, R178 ;  /* 0x000000b209b2723e */ /* 0x000fe400000010ff */
[----:B------:R-:W-:Y:S01]  /*1c980*/  F2FP.BF16.F32.PACK_AB R179, R15, R179 ;  /* 0x000000b30fb3723e */ /* 0x000fe200000010ff */
[----:B------:R-:W-:Y:S01]  /*1c990*/  MUFU.EX2 R185, R185 ;  /* 0x000000b900b97308 */ /* 0x000fe20000000800 */
[----:B------:R-:W-:-:S07]  /*1c9a0*/  F2FP.BF16.F32.PACK_AB R177, R116, R177 ;  /* 0x000000b174b1723e */ /* 0x000fce00000010ff */
        /* <DEDUP_REMOVED lines=37> */
[----:B------:R0:W-:Y:S06]  /*1cc00*/  BAR.ARV R11, 0x100 ;  /* 0x0004000b0000751d */ /* 0x0001ec0000002000 */
[----:B------:R-:W-:Y:S01]  /*1cc10*/  @!P1 SYNCS.ARRIVE.TRANS64.RED.A1T0 RZ, [R130+URZ], RZ ;  /* 0x000000ff82ff99a7 */ /* 0x000fe2000810043f */
[----:B------:R-:W-:Y:S01]  /*1cc20*/  MUFU.EX2 R91, R91 ;  /* 0x0000005b005b7308 */ /* 0x000fe20000000800 */
[----:B0-----:R-:W-:Y:S01]  /*1cc30*/  @!P1 PRMT R11, RZ, 0x654, R7 ;  /* 0x00000654ff0b9816 */ /* 0x001fe20000000007 */
[----:B------:R-:W-:Y:S01]  /*1cc40*/  FADD.FTZ R7, R9, R122 ;  /* 0x0000007a09077221 */ /* 0x000fe20000010000 */
[----:B------:R-:W-:Y:S01]  /*1cc50*/  F2FP.BF16.F32.PACK_AB R218, R4, R109 ;  /* 0x0000006d04da723e */ /* 0x000fe200000010ff */
[-C--:B------:R-:W-:Y:S01]  /*1cc60*/  FMUL.FTZ R24, R24, R5.reuse ;  /* 0x0000000518187220 */ /* 0x080fe20000410000 */
[-C--:B------:R-:W-:Y:S01]  /*1cc70*/  FMUL.FTZ R25, R25, R5.reuse ;  /* 0x0000000519197220 */ /* 0x080fe20000410000 */
[----:B------:R-:W-:Y:S01]  /*1cc80*/  FADD.FTZ R122, R180, R7 ;  /* 0x00000007b47a7221 */ /* 0x000fe20000010000 */
[----:B------:R0:W-:Y:S01]  /*1cc90*/  @!P1 SYNCS.ARRIVE.TRANS64.RED.A1T0 RZ, [R11+URZ], RZ ;  /* 0x000000ff0bff99a7 */ /* 0x0001e2000810043f */
[-C--:B------:R-:W-:Y:S01]  /*1cca0*/  FFMA.FTZ R7, R127, R88.reuse, -R113 ;  /* 0x000000587f077223 */ /* 0x080fe20000010871 */
[----:B------:R-:W-:Y:S01]  /*1ccb0*/  MUFU.EX2 R94, R94 ;  /* 0x0000005e005e7308 */ /* 0x000fe20000000800 */
[----:B------:R-:W-:Y:S01]  /*1ccc0*/  FADD.FTZ R123, R21, R122 ;  /* 0x0000007a157b7221 */ /* 0x000fe20000010000 */
[-C--:B------:R-:W-:Y:S01]  /*1ccd0*/  FMUL.FTZ R28, R28, R5.reuse ;  /* 0x000000051c1c7220 */ /* 0x080fe20000410000 */
[-C--:B------:R-:W-:Y:S01]  /*1cce0*/  FMUL.FTZ R29, R29, R5.reuse ;  /* 0x000000051d1d7220 */ /* 0x080fe20000410000 */
[----:B------:R-:W-:Y:S01]  /*1ccf0*/  FMUL.FTZ R32, R32, R5 ;  /* 0x0000000520207220 */ /* 0x000fe20000410000 */
[----:B------:R-:W-:Y:S01]  /*1cd00*/  FADD.FTZ R123, R182, R123 ;  /* 0x0000007bb67b7221 */ /* 0x000fe20000010000 */
[----:B0-----:R-:W-:Y:S01]  /*1cd10*/  FADD.FTZ R11, R181, R14 ;  /* 0x0000000eb50b7221 */ /* 0x001fe20000010000 */
[----:B------:R-:W-:Y:S01]  /*1cd20*/  F2FP.BF16.F32.PACK_AB R181, R20, R181 ;  /* 0x000000b514b5723e */ /* 0x000fe200000010ff */
[----:B------:R-:W0:Y:S01]  /*1cd30*/  MUFU.EX2 R7, R7 ;  /* 0x0000000700077308 */ /* 0x000e220000000800 */
[----:B------:R-:W-:Y:S01]  /*1cd40*/  FADD.FTZ R123, R160, R123 ;  /* 0x0000007ba07b7221 */ /* 0x000fe20000010000 */
[----:B------:R-:W-:Y:S01]  /*1cd50*/  FADD.FTZ R14, R20, R11 ;  /* 0x0000000b140e7221 */ /* 0x000fe20000010000 */
[-C--:B------:R-:W-:Y:S01]  /*1cd60*/  FFMA.FTZ R11, R115, R88.reuse, -R113 ;  /* 0x00000058730b7223 */ /* 0x080fe20000010871 */
[-C--:B------:R-:W-:Y:S01]  /*1cd70*/  FMUL.FTZ R33, R33, R5.reuse ;  /* 0x0000000521217220 */ /* 0x080fe20000410000 */
[----:B------:R-:W-:Y:S01]  /*1cd80*/  FADD.FTZ R118, R184, R123 ;  /* 0x0000007bb8767221 */ /* 0x000fe20000010000 */
[----:B------:R-:W-:Y:S01]  /*1cd90*/  FADD.FTZ R14, R183, R14 ;  /* 0x0000000eb70e7221 */ /* 0x000fe20000010000 */
[-C--:B------:R-:W-:Y:S01]  /*1cda0*/  FMUL.FTZ R36, R36, R5.reuse ;  /* 0x0000000524247220 */ /* 0x080fe20000410000 */
[----:B------:R-:W-:Y:S01]  /*1cdb0*/  MUFU.EX2 R95, R95 ;  /* 0x0000005f005f7308 */ /* 0x000fe20000000800 */
[----:B------:R-:W-:Y:S01]  /*1cdc0*/  FADD.FTZ R115, R153, R118 ;  /* 0x0000007699737221 */ /* 0x000fe20000010000 */
[----:B------:R-:W-:Y:S01]  /*1cdd0*/  FADD.FTZ R114, R141, R14 ;  /* 0x0000000e8d727221 */ /* 0x000fe20000010000 */
[----:B------:R-:W-:Y:S01]  /*1cde0*/  FFMA.FTZ R14, R119, R88, -R113 ;  /* 0x00000058770e7223 */ /* 0x000fe20000010871 */
[-C--:B------:R-:W-:Y:S01]  /*1cdf0*/  FMUL.FTZ R37, R37, R5.reuse ;  /* 0x0000000525257220 */ /* 0x080fe20000410000 */
[----:B------:R-:W-:Y:S01]  /*1ce00*/  FADD.FTZ R115, R186, R115 ;  /* 0x00000073ba737221 */ /* 0x000fe20000010000 */
[----:B------:R-:W-:Y:S01]  /*1ce10*/  FADD.FTZ R114, R185, R114 ;  /* 0x00000072b9727221 */ /* 0x000fe20000010000 */
[-C--:B------:R-:W-:Y:S01]  /*1ce20*/  FMUL.FTZ R40, R40, R5.reuse ;  /* 0x0000000528287220 */ /* 0x080fe20000410000 */
[----:B------:R-:W1:Y:S01]  /*1ce30*/  MUFU.EX2 R11, R11 ;  /* 0x0000000b000b7308 */ /* 0x000e620000000800 */
[----:B------:R-:W-:Y:S01]  /*1ce40*/  FADD.FTZ R115, R152, R115 ;  /* 0x0000007398737221 */ /* 0x000fe20000010000 */
[----:B------:R-:W-:Y:S01]  /*1ce50*/  FADD.FTZ R114, R117, R114 ;  /* 0x0000007275727221 */ /* 0x000fe20000010000 */
[-C--:B------:R-:W-:Y:S01]  /*1ce60*/  FMUL.FTZ R41, R41, R5.reuse ;  /* 0x0000000529297220 */ /* 0x080fe20000410000 */
[-C--:B------:R-:W-:Y:S01]  /*1ce70*/  FMUL.FTZ R44, R44, R5.reuse ;  /* 0x000000052c2c7220 */ /* 0x080fe20000410000 */
[----:B------:R-:W-:Y:S01]  /*1ce80*/  FADD.FTZ R115, R188, R115 ;  /* 0x00000073bc737221 */ /* 0x000fe20000010000 */
[----:B------:R-:W-:Y:S01]  /*1ce90*/  FADD.FTZ R119, R187, R114 ;  /* 0x00000072bb777221 */ /* 0x000fe20000010000 */
[-C--:B------:R-:W-:Y:S01]  /*1cea0*/  FMUL.FTZ R45, R45, R5.reuse ;  /* 0x000000052d2d7220 */ /* 0x080fe20000410000 */
[----:B------:R-:W2:Y:S01]  /*1ceb0*/  MUFU.EX2 R14, R14 ;  /* 0x0000000e000e7308 */ /* 0x000ea20000000800 */
[----:B------:R-:W-:Y:S01]  /*1cec0*/  FADD.FTZ R115, R144, R115 ;  /* 0x0000007390737221 */ /* 0x000fe20000010000 */
[----:B------:R-:W-:Y:S01]  /*1ced0*/  FADD.FTZ R106, R124, R119 ;  /* 0x000000777c6a7221 */ /* 0x000fe20000010000 */
[-C--:B------:R-:W-:Y:S01]  /*1cee0*/  FMUL.FTZ R48, R48, R5.reuse ;  /* 0x0000000530307220 */ /* 0x080fe20000410000 */
[-C--:B------:R-:W-:Y:S01]  /*1cef0*/  FMUL.FTZ R49, R49, R5.reuse ;  /* 0x0000000531317220 */ /* 0x080fe20000410000 */
        /* <DEDUP_REMOVED lines=27> */
[----:B------:R-:W3:Y:S01]  /*1d0b0*/  MUFU.EX2 R6, R107 ;  /* 0x0000006b00067308 */ /* 0x000ee20000000800 */
[-C--:B------:R-:W-:Y:S01]  /*1d0c0*/  FMUL.FTZ R77, R77, R5.reuse ;  /* 0x000000054d4d7220 */ /* 0x080fe20000410000 */
[----:B------:R-:W-:Y:S01]  /*1d0d0*/  FADD.FTZ R110, R133, R110 ;  /* 0x0000006e856e7221 */ /* 0x000fe20000010000 */
[----:B------:R-:W-:Y:S01]  /*1d0e0*/  FADD.FTZ R15, R129, R20 ;  /* 0x00000014810f7221 */ /* 0x000fe20000010000 */
[-C--:B------:R-:W-:Y:S01]  /*1d0f0*/  FMUL.FTZ R80, R80, R5.reuse ;  /* 0x0000000550507220 */ /* 0x080fe20000410000 */
[----:B------:R-:W-:Y:S01]  /*1d100*/  FMUL.FTZ R81, R81, R5 ;  /* 0x0000000551517220 */ /* 0x000fe20000410000 */
[----:B------:R-:W-:Y:S01]  /*1d110*/  FADD.FTZ R9, R197, R110 ;  /* 0x0000006ec5097221 */ /* 0x000fe20000010000 */
[----:B------:R-:W-:Y:S01]  /*1d120*/  FADD.FTZ R15, R198, R15 ;  /* 0x0000000fc60f7221 */ /* 0x000fe20000010000 */
[----:B------:R-:W-:Y:S01]  /*1d130*/  F2FP.BF16.F32.PACK_AB R197, R8, R197 ;  /* 0x000000c508c5723e */ /* 0x000fe200000010ff */
[-C--:B------:R-:W-:Y:S01]  /*1d140*/  FMUL.FTZ R84, R84, R5.reuse ;  /* 0x0000000554547220 */ /* 0x080fe20000410000 */
[----:B------:R-:W-:Y:S01]  /*1d150*/  FADD.FTZ R20, R8, R9 ;  /* 0x0000000908147221 */ /* 0x000fe20000010000 */
[----:B------:R-:W-:Y:S01]  /*1d160*/  FADD.FTZ R15, R128, R15 ;  /* 0x0000000f800f7221 */ /* 0x000fe20000010000 */
[----:B------:R-:W-:Y:S01]  /*1d170*/  FMUL.FTZ R85, R85, R5 ;  /* 0x0000000555557220 */ /* 0x000fe20000410000 */
[----:B------:R-:W-:Y:S01]  /*1d180*/  F2FP.BF16.F32.PACK_AB R180, R21, R180 ;  /* 0x000000b415b4723e */ /* 0x000fe200000010ff */
[----:B------:R-:W-:Y:S01]  /*1d190*/  FADD.FTZ R9, R199, R20 ;  /* 0x00000014c7097221 */ /* 0x000fe20000010000 */
[----:B------:R-:W-:Y:S01]  /*1d1a0*/  FADD.FTZ R15, R200, R15 ;  /* 0x0000000fc80f7221 */ /* 0x000fe20000010000 */
[----:B------:R-:W-:Y:S01]  /*1d1b0*/  F2FP.BF16.F32.PACK_AB R182, R160, R182 ;  /* 0x000000b6a0b6723e */ /* 0x000fe200000010ff */
[----:B------:R-:W-:Y:S01]  /*1d1c0*/  FMUL.FTZ R26, R26, R93 ;  /* 0x0000005d1a1a7220 */ /* 0x000fe20000410000 */
[----:B------:R-:W-:Y:S01]  /*1d1d0*/  FADD.FTZ R20, R10, R9 ;  /* 0x000000090a147221 */ /* 0x000fe20000010000 */
[----:B------:R-:W-:Y:S01]  /*1d1e0*/  FADD.FTZ R15, R120, R15 ;  /* 0x0000000f780f7221 */ /* 0x000fe20000010000 */
[----:B------:R-:W-:Y:S01]  /*1d1f0*/  F2FP.BF16.F32.PACK_AB R183, R141, R183 ;  /* 0x000000b78db7723e */ /* 0x000fe200000010ff */
[----:B------:R-:W-:Y:S01]  /*1d200*/  FMUL.FTZ R27, R27, R93 ;  /* 0x0000005d1b1b7220 */ /* 0x000fe20000410000 */
[----:B------:R-:W-:Y:S01]  /*1d210*/  FADD.FTZ R9, R201, R20 ;  /* 0x00000014c9097221 */ /* 0x000fe20000010000 */
[----:B------:R-:W-:Y:S01]  /*1d220*/  FADD.FTZ R106, R202, R15 ;  /* 0x0000000fca6a7221 */ /* 0x000fe20000010000 */
[----:B------:R-:W-:Y:S01]  /*1d230*/  F2FP.BF16.F32.PACK_AB R201, R0, R201 ;  /* 0x000000c900c9723e */ /* 0x000fe200000010ff */
[-C--:B------:R-:W-:Y:S01]  /*1d240*/  FMUL.FTZ R30, R30, R93.reuse ;  /* 0x0000005d1e1e7220 */ /* 0x080fe20000410000 */
[----:B------:R-:W-:Y:S01]  /*1d250*/  FADD.FTZ R20, R0, R9 ;  /* 0x0000000900147221 */ /* 0x000fe20000010000 */
[----:B------:R-:W-:Y:S01]  /*1d260*/  FADD.FTZ R9, R121, R106 ;  /* 0x0000006a79097221 */ /* 0x000fe20000010000 */
[----:B------:R-:W-:Y:S01]  /*1d270*/  F2FP.BF16.F32.PACK_AB R184, R153, R184 ;  /* 0x000000b899b8723e */ /* 0x000fe200000010ff */
[----:B------:R-:W-:Y:S01]  /*1d280*/  FMUL.FTZ R31, R31, R93 ;  /* 0x0000005d1f1f7220 */ /* 0x000fe20000410000 */
[----:B------:R-:W-:Y:S01]  /*1d290*/  FADD.FTZ R20, R203, R20 ;  /* 0x00000014cb147221 */ /* 0x000fe20000010000 */
[----:B------:R-:W-:Y:S01]  /*1d2a0*/  FADD.FTZ R9, R204, R9 ;  /* 0x00000009cc097221 */ /* 0x000fe20000010000 */
[C---:B0-----:R-:W-:Y:S01]  /*1d2b0*/  F2FP.BF16.F32.PACK_AB R203, R7.reuse, R203 ;  /* 0x000000cb07cb723e */ /* 0x041fe200000010ff */
        /* <DEDUP_REMOVED lines=9> */
[----:B-1----:R-:W-:Y:S01]  /*1d350*/  FADD.FTZ R20, R11, R20 ;  /* 0x000000140b147221 */ /* 0x002fe20000010000 */
[----:B------:R-:W-:Y:S01]  /*1d360*/  FADD.FTZ R9, R12, R9 ;  /* 0x000000090c097221 */ /* 0x000fe20000010000 */
[----:B------:R-:W-:Y:S01]  /*1d370*/  F2FP.BF16.F32.PACK_AB R187, R124, R187 ;  /* 0x000000bb7cbb723e */ /* 0x000fe200000010ff */
[----:B------:R-:W-:Y:S01]  /*1d380*/  FMUL.FTZ R39, R39, R93 ;  /* 0x0000005d27277220 */ /* 0x000fe20000410000 */
[----:B------:R-:W-:Y:S01]  /*1d390*/  FADD.FTZ R15, R207, R20 ;  /* 0x00000014cf0f7221 */ /* 0x000fe20000010000 */
[----:B------:R-:W-:Y:S01]  /*1d3a0*/  FADD.FTZ R9, R208, R9 ;  /* 0x00000009d0097221 */ /* 0x000fe20000010000 */
[----:B--2---:R-:W-:Y:S01]  /*1d3b0*/  F2FP.BF16.F32.PACK_AB R207, R14, R207 ;  /* 0x000000cf0ecf723e */ /* 0x004fe200000010ff */
[-C--:B------:R-:W-:Y:S01]  /*1d3c0*/  FMUL.FTZ R42, R42, R93.reuse ;  /* 0x0000005d2a2a7220 */ /* 0x080fe20000410000 */
[----:B------:R-:W-:Y:S01]  /*1d3d0*/  FADD.FTZ R8, R14, R15 ;  /* 0x0000000f0e087221 */ /* 0x000fe20000010000 */
[----:B------:R-:W-:Y:S01]  /*1d3e0*/  FADD.FTZ R9, R104, R9 ;  /* 0x0000000968097221 */ /* 0x000fe20000010000 */
[----:B------:R-:W-:Y:S01]  /*1d3f0*/  F2FP.BF16.F32.PACK_AB R188, R144, R188 ;  /* 0x000000bc90bc723e */ /* 0x000fe200000010ff */
[----:B------:R-:W-:Y:S01]  /*1d400*/  FMUL.FTZ R43, R43, R93 ;  /* 0x0000005d2b2b7220 */ /* 0x000fe20000410000 */
[----:B------:R-:W-:Y:S01]  /*1d410*/  FADD.FTZ R15, R209, R8 ;  /* 0x00000008d10f7221 */ /* 0x000fe20000010000 */
[----:B------:R-:W-:Y:S01]  /*1d420*/  FADD.FTZ R8, R210, R9 ;  /* 0x00000009d2087221 */ /* 0x000fe20000010000 */
[----:B---3--:R-:W-:Y:S01]  /*1d430*/  F2FP.BF16.F32.PACK_AB R209, R6, R209 ;  /* 0x000000d106d1723e */ /* 0x008fe200000010ff */
        /* <DEDUP_REMOVED lines=38> */
[----:B------:R-:W-:Y:S01]  /*1d6a0*/  F2FP.BF16.F32.PACK_AB R199, R10, R199 ;  /* 0x000000c70ac7723e */ /* 0x000fe200000010ff */
[-C--:B------:R-:W-:Y:S01]  /*1d6b0*/  FMUL.FTZ R66, R66, R93.reuse ;  /* 0x0000005d42427220 */ /* 0x080fe20000410000 */
[----:B------:R-:W-:Y:S01]  /*1d6c0*/  F2FP.BF16.F32.PACK_AB R200, R120, R200 ;  /* 0x000000c878c8723e */ /* 0x000fe200000010ff */
[----:B------:R-:W-:Y:S01]  /*1d6d0*/  FADD.FTZ R0, R95, R7 ;  /* 0x000000075f007221 */ /* 0x000fe20000010000 */
[----:B------:R-:W-:Y:S01]  /*1d6e0*/  F2FP.BF16.F32.PACK_AB R202, R121, R202 ;  /* 0x000000ca79ca723e */ /* 0x000fe200000010ff */
[-C--:B------:R-:W-:Y:S01]  /*1d6f0*/  FMUL.FTZ R67, R67, R93.reuse ;  /* 0x0000005d43437220 */ /* 0x080fe20000410000 */
        /* <DEDUP_REMOVED lines=18> */
[----:B------:R-:W-:Y:S01]  /*1d820*/  FMUL.FTZ R87, R87, R93 ;  /* 0x0000005d57577220 */ /* 0x000fe20000410000 */
[----:B------:R-:W-:-:S02]  /*1d830*/  IMAD.MOV.U32 R6, RZ, RZ, R229 ;  /* 0x000000ffff067224 */ /* 0x000fc400078e00e5 */
[----:B------:R-:W-:Y:S02]  /*1d840*/  IMAD.MOV.U32 R7, RZ, RZ, R222 ;  /* 0x000000ffff077224 */ /* 0x000fe400078e00de */
[----:B------:R-:W-:Y:S02]  /*1d850*/  IMAD.MOV.U32 R4, RZ, RZ, R92 ;  /* 0x000000ffff047224 */ /* 0x000fe400078e005c */
[----:B------:R-:W-:Y:S01]  /*1d860*/  IMAD.MOV.U32 R5, RZ, RZ, R89 ;  /* 0x000000ffff057224 */ /* 0x000fe200078e0059 */
[----:B------:R-:W-:Y:S06]  /*1d870*/  @P2 BRA `(.L_x_7476) ;  /* 0xffffff9800942947 */ /* 0x000fec000383ffff */
.L_x_7466:
[----:B------:R-:W-:Y:S05]  /*1d880*/  WARPSYNC.ALL ;  /* 0x0000000000007948 */ /* 0x000fea0003800000 */
[----:B------:R-:W-:Y:S06]  /*1d890*/  BAR.ARV 0x8, 0x180 ;  /* 0x0206000000007b1d */ /* 0x000fec0000002000 */
[----:B------:R-:W-:Y:S05]  /*1d8a0*/  @!P0 BRA `(.L_x_7477) ;  /* 0x0000000000048947 */ /* 0x000fea0003800000 */
[----:B------:R-:W-:Y:S01]  /*1d8b0*/  BPT.TRAP 0x1 ;  /* 0x000000040000795c */ /* 0x000fe20000300000 */
.L_x_7477:
[----:B------:R-:W-:Y:S01]  /*1d8c0*/  IMAD R10, R222, 0x8, R2 ;  /* 0x00000008de0a7824 */ /* 0x000fe200078e0202 */
[----:B------:R-:W-:-:S04]  /*1d8d0*/  SHF.L.U32 R3, R229, 0x1f, RZ ;  /* 0x0000001fe5037819 */ /* 0x000fc800000006ff */
[----:B------:R0:W1:Y:S01]  /*1d8e0*/  SYNCS.PHASECHK.TRANS64.TRYWAIT P2, [R10+URZ+0x34850], R3 ;  /* 0x034850030a0075a7 */ /* 0x000062000804017f */
[----:B------:R-:W-:Y:S05]  /*1d8f0*/  @!P0 BRA `(.L_x_7478) ;  /* 0x0000000000048947 */ /* 0x000fea0003800000 */
[----:B------:R-:W-:Y:S01]  /*1d900*/  BPT.TRAP 0x1 ;  /* 0x000000040000795c */ /* 0x000fe20000300000 */
.L_x_7478:
[----:B------:R-:W-:-:S05]  /*1d910*/  VIADD R2, R2, 0x400 ;  /* 0x0000040002027836 */ /* 0x000fca0000000000 */
[----:B------:R-:W-:-:S04]  /*1d920*/  SHF.R.U32.HI R2, RZ, 0x4, R2 ;  /* 0x00000004ff027819 */ /* 0x000fc80000011602 */
[----:B------:R-:W-:-:S04]  /*1d930*/  LOP3.LUT R2, R2, 0x3fff, RZ, 0xc0, !PT ;  /* 0x00003fff02027812 */ /* 0x000fc800078ec0ff */
[----:B------:R-:W-:Y:S01]  /*1d940*/  LOP3.LUT R5, R2, 0x5800000, RZ, 0xfc, !PT ;  /* 0x0580000002057812 */ /* 0x000fe200078efcff */
[----:B-1----:R-:W-:Y:S06]  /*1d950*/  @P2 BRA `(.L_x_7479) ;  /* 0x0000000000082947 */ /* 0x002fec0003800000 */
[----:B------:R-:W1:Y:S02]  /*1d960*/  SYNCS.PHASECHK.TRANS64.TRYWAIT P0, [R10+URZ+0x34850], R3 ;  /* 0x034850030a0075a7 */ /* 0x000e64000800017f */
[----:B-1----:R-:W-:Y:S05]  /*1d970*/  @!P0 BRA `(.L_x_7480) ;  /* 0x000000a800148947 */ /* 0x002fea0003800000 */
.L_x_7479:
[----:B------:R-:W-:Y:S01]  /*1d980*/  IMAD R2, R222, 0xb00, R5 ;  /* 0x00000b00de027824 */ /* 0x000fe200078e0205 */
[----:B------:R-:W2:Y:S01]  /*1d990*/  LDL.LU R13, [R1+0x60] ;  /* 0x00006000010d7983 */ /* 0x000ea20000300800 */
[----:B01----:R-:W-:Y:S01]  /*1d9a0*/  IMAD.MOV.U32 R3, RZ, RZ, 0x40000040 ;  /* 0x40000040ff037424 */ /* 0x003fe200078e00ff */
[----:B------:R-:W-:Y:S05]  /*1d9b0*/  WARPSYNC.ALL ;  /* 0x0000000000007948 */ /* 0x000fea0003800000 */
[C---:B------:R-:W-:Y:S01]  /*1d9c0*/  R2UR UR6, R2.reuse ;  /* 0x00000000020672ca */ /* 0x040fe200000e0000 */
[----:B------:R-:W-:Y:S01]  /*1d9d0*/  WARPGROUP.ARRIVE ;  /* 0x00000000000079c5 */ /* 0x000fe20000000000 */
[----:B------:R-:W-:Y:S01]  /*1d9e0*/  R2UR UR7, R3 ;  /* 0x00000000030772ca */ /* 0x000fe200000e0000 */
[----:B------:R-:W-:-:S02]  /*1d9f0*/  VIADD R4, R2, 0x80 ;  /* 0x0000008002047836 */ /* 0x000fc40000000000 */
[----:B------:R-:W-:Y:S02]  /*1da00*/  IMAD.MOV.U32 R5, RZ, RZ, 0x40000040 ;  /* 0x40000040ff057424 */ /* 0x000fe400078e00ff */
[----:B------:R-:W-:Y:S02]  /*1da10*/  IMAD.MOV.U32 R3, RZ, RZ, 0x40000040 ;  /* 0x40000040ff037424 */ /* 0x000fe400078e00ff */
[----:B------:R-:W-:Y:S02]  /*1da20*/  IMAD.MOV.U32 R7, RZ, RZ, RZ ;  /* 0x000000ffff077224 */ /* 0x000fe400078e00ff */
[----:B------:R-:W-:Y:S02]  /*1da30*/  VIADD R222, R222, 0x1 ;  /* 0x00000001dede7836 */ /* 0x000fe40000000000 */
[----:B------:R-:W-:Y:S02]  /*1da40*/  @!P1 VIADD R10, R10, 0x34860 ;  /* 0x000348600a0a9836 */ /* 0x000fe40000000000 */
[----:B------:R-:W-:Y:S01]  /*1da50*/  HGMMA.64x128x16.F32.BF16 R24, R176, gdesc[UR4].tnspB, R24, gsb0 ;  /* 0x41e00004b0187df0 */ /* 0x000fe20008001818 */
[----:B------:R-:W-:Y:S01]  /*1da60*/  R2UR UR6, R4 ;  /* 0x00000000040672ca */ /* 0x000fe200000e0000 */
[----:B------:R-:W-:Y:S01]  /*1da70*/  VIADD R4, R2, 0x100 ;  /* 0x0000010002047836 */ /* 0x000fe20000000000 */
[----:B------:R-:W-:Y:S01]  /*1da80*/  R2UR UR7, R5 ;  /* 0x00000000050772ca */ /* 0x000fe200000e0000 */
[----:B------:R-:W-:Y:S01]  /*1da90*/  IMAD.MOV.U32 R5, RZ, RZ, 0x40000040 ;  /* 0x40000040ff057424 */ /* 0x000fe200078e00ff */
[----:B------:R-:W-:-:S02]  /*1daa0*/  ISETP.NE.AND P0, PT, R222, 0x2, PT ;  /* 0x00000002de00780c */ /* 0x000fc40003f05270 */
[----:B------:R-:W-:Y:S02]  /*1dab0*/  @!P1 PRMT R10, RZ, 0x654, R10 ;  /* 0x00000654ff0a9816 */ /* 0x000fe4000000000a */
[----:B------:R-:W-:Y:S01]  /*1dac0*/  SEL R222, R222, RZ, P0 ;  /* 0x000000ffdede7207 */ /* 0x000fe20000000000 */
[----:B------:R-:W-:Y:S02]  /*1dad0*/  WARPGROUP.DEPBAR.LE gsb0, 0x0 ;  /* 0x00008000000079c5 */ /* 0x000fe40000010000 */
[----:B------:R-:W-:-:S06]  /*1dae0*/  WARPGROUP.ARRIVE ;  /* 0x00000000000079c5 */ /* 0x000fcc0000000000 */
[----:B------:R-:W-:Y:S01]  /*1daf0*/  HGMMA.64x128x16.F32.BF16 R24, R180, gdesc[UR4].tnspB, R24, gsb0 ;  /* 0x41e00004b4187df0 */ /* 0x000fe20008001818 */
        /* <DEDUP_REMOVED lines=53> */
[----:B------:R-:W-:Y:S02]  /*1de50*/  R2UR UR7, R5 ;  /* 0x00000000050772ca */ /* 0x000fe400000e0000 */
[----:B------:R-:W0:Y:S02]  /*1de60*/  SHFL.BFLY PT, R5, R0, 0x2, 0x1f ;  /* 0x0c401f0000057f89 */ /* 0x000e2400000e0000 */
[----:B0-----:R-:W-:Y:S01]  /*1de70*/  FADD.FTZ R5, R5, R0 ;  /* 0x0000000005057221 */ /* 0x001fe20000010000 */
[----:B------:R-:W-:-:S04]  /*1de80*/  SEL R0, RZ, 0x1, P0 ;  /* 0x00000001ff007807 */ /* 0x000fc80000000000 */
[----:B------:R-:W0:Y:S01]  /*1de90*/  SHFL.BFLY PT, R4, R5, 0x1, 0x1f ;  /* 0x0c201f0005047f89 */ /* 0x000e2200000e0000 */
[----:B------:R-:W-:Y:S01]  /*1dea0*/  LOP3.LUT R229, R229, R0, RZ, 0x3c, !PT ;  /* 0x00000000e5e57212 */ /* 0x000fe200078e3cff */
[----:B------:R-:W-:Y:S02]  /*1deb0*/  IMAD.MOV.U32 R0, RZ, RZ, -0x800000 ;  /* 0xff800000ff007424 */ /* 0x000fe400078e00ff */
[----:B0-----:R-:W-:-:S05]  /*1dec0*/  FADD.FTZ R12, R5, R4 ;  /* 0x00000004050c7221 */ /* 0x001fca0000010000 */
[----:B------:R-:W-:-:S13]  /*1ded0*/  FSETP.NE.FTZ.AND P3, PT, R12, RZ, PT ;  /* 0x000000ff0c00720b */ /* 0x000fda0003f75000 */
[----:B------:R-:W0:Y:S08]  /*1dee0*/  @P3 MUFU.LG2 R8, R12 ;  /* 0x0000000c00083308 */ /* 0x000e300000000c00 */
[----:B------:R-:W-:Y:S01]  /*1def0*/  @P3 MUFU.RCP R7, R12 ;  /* 0x0000000c00073308 */ /* 0x000fe20000001000 */
[----:B0-----:R-:W-:Y:S01]  /*1df00*/  @P3 FMUL.FTZ R9, R8, 0.69314718246459960938 ;  /* 0x3f31721808093820 */ /* 0x001fe20000410000 */
[----:B------:R-:W-:-:S02]  /*1df10*/  WARPGROUP.DEPBAR.LE gsb0, 0x0 ;  /* 0x00008000000079c5 */ /* 0x000fc40000010000 */
[----:B------:R-:W-:-:S06]  /*1df20*/  WARPGROUP.ARRIVE ;  /* 0x00000000000079c5 */ /* 0x000fcc0000000000 */
[----:B------:R-:W-:Y:S01]  /*1df30*/  HGMMA.64x128x16.F32.BF16 R24, R212, gdesc[UR4].tnspB, R24, gsb0 ;  /* 0x41e00004d4187df0 */ /* 0x000fe20008001818 */
[----:B------:R-:W-:Y:S02]  /*1df40*/  R2UR UR6, R2 ;  /* 0x00000000020672ca */ /* 0x000fe400000e0000 */
[----:B------:R-:W-:Y:S02]  /*1df50*/  R2UR UR7, R3 ;  /* 0x00000000030772ca */ /* 0x000fe400000e0000 */
[----:B------:R-:W0:Y:S02]  /*1df60*/  SHFL.BFLY PT, R3, R14, 0x2, 0x1f ;  /* 0x0c401f000e037f89 */ /* 0x000e2400000e0000 */
[----:B0-----:R-:W-:-:S05]  /*1df70*/  FADD.FTZ R3, R3, R14 ;  /* 0x0000000e03037221 */ /* 0x001fca0000010000 */
[----:B------:R-:W0:Y:S02]  /*1df80*/  SHFL.BFLY PT, R2, R3, 0x1, 0x1f ;  /* 0x0c201f0003027f89 */ /* 0x000e2400000e0000 */
[----:B0-----:R-:W-:Y:S01]  /*1df90*/  FADD.FTZ R11, R3, R2 ;  /* 0x00000002030b7221 */ /* 0x001fe20000010000 */
[----:B------:R-:W-:Y:S02]  /*1dfa0*/  IMAD.MOV.U32 R2, RZ, RZ, RZ ;  /* 0x000000ffff027224 */ /* 0x000fe400078e00ff */
[----:B------:R-:W-:Y:S02]  /*1dfb0*/  IMAD.MOV.U32 R3, RZ, RZ, -0x800000 ;  /* 0xff800000ff037424 */ /* 0x000fe400078e00ff */
[----:B------:R-:W-:-:S13]  /*1dfc0*/  FSETP.NE.FTZ.AND P2, PT, R11, RZ, PT ;  /* 0x000000ff0b00720b */ /* 0x000fda0003f55000 */
[----:B------:R-:W0:Y:S01]  /*1dfd0*/  @P2 MUFU.LG2 R6, R11 ;  /* 0x0000000b00062308 */ /* 0x000e220000000c00 */
[C---:B------:R-:W-:Y:S01]  /*1dfe0*/  @P2 FMUL.FTZ R4, R88.reuse, 0.69314718246459960938 ;  /* 0x3f31721858042820 */ /* 0x040fe20000410000 */
[----:B------:R-:W-:-:S04]  /*1dff0*/  @P3 FMUL.FTZ R88, R88, 0.69314718246459960938 ;  /* 0x3f31721858583820 */ /* 0x000fc80000410000 */
[----:B------:R-:W-:Y:S02]  /*1e000*/  @P3 FFMA.FTZ R0, R88, R92, R9 ;  /* 0x0000005c58003223 */ /* 0x000fe40000010009 */
[----:B------:R-:W1:Y:S01]  /*1e010*/  @P2 MUFU.RCP R2, R11 ;  /* 0x0000000b00022308 */ /* 0x000e620000001000 */
[----:B0-----:R-:W-:-:S04]  /*1e020*/  @P2 FMUL.FTZ R5, R6, 0.69314718246459960938 ;  /* 0x3f31721806052820 */ /* 0x001fc80000410000 */
[----:B------:R-:W-:Y:S01]  /*1e030*/  @P2 FFMA.FTZ R3, R4, R89, R5 ;  /* 0x0000005904032223 */ /* 0x000fe20000010005 */
[----:B------:R-:W-:Y:S02]  /*1e040*/  WARPGROUP.DEPBAR.LE gsb0, 0x0 ;  /* 0x00008000000079c5 */ /* 0x000fe40000010000 */
[----:B------:R-:W-:-:S06]  /*1e050*/  WARPGROUP.ARRIVE ;  /* 0x00000000000079c5 */ /* 0x000fcc0000000000 */
[----:B------:R-:W-:Y:S03]  /*1e060*/  HGMMA.64x128x16.F32.BF16 R24, R216, gdesc[UR4].tnspB, R24, gsb0 ;  /* 0x41e00004d8187df0 */ /* 0x000fe60008001818 */
[----:B------:R-:W-:Y:S02]  /*1e070*/  WARPGROUP.DEPBAR.LE gsb0, 0x0 ;  /* 0x00008000000079c5 */ /* 0x000fe40000010000 */
        /* <DEDUP_REMOVED lines=45> */
[----:B------:R-:W-:Y:S01]  /*1e350*/  FMUL.FTZ R61, R61, R2 ;  /* 0x000000023d3d7220 */ /* 0x000fe20000410000 */
[----:B------:R-:W-:Y:S01]  /*1e360*/  PLOP3.LUT P1, PT, PT, PT, PT, 0x8, 0x0 ;  /* 0x000000000000781c */ /* 0x000fe20003f2e170 */
        /* <DEDUP_REMOVED lines=19> */
.L_x_7420:
[----:B------:R-:W2:Y:S04]  /*1e4a0*/  LDL R82, [R1+0x5c] ;  /* 0x00005c0001527983 */ /* 0x000ea80000100800 */
[----:B------:R-:W2:Y:S01]  /*1e4b0*/  LDL R78, [R1+0x68] ;  /* 0x00006800014e7983 */ /* 0x000ea20000100800 */
[----:B------:R-:W-:Y:S05]  /*1e4c0*/  WARPSYNC.ALL ;  /* 0x0000000000007948 */ /* 0x000fea0003800000 */
[----:B------:R-:W0:Y:S01]  /*1e4d0*/  S2UR UR5, SR_CgaCtaId ;  /* 0x00000000000579c3 */ /* 0x000e220000008800 */
[----:B------:R-:W-:Y:S01]  /*1e4e0*/  UMOV UR4, 0x400 ;  /* 0x0000040000047882 */ /* 0x000fe20000000000 */
[----:B------:R-:W-:Y:S01]  /*1e4f0*/  BSSY B0, `(.L_x_7481) ;  /* 0x0000228000007945 */ /* 0x000fe20003800000 */
[----:B------:R-:W-:Y:S01]  /*1e500*/  SHF.R.S32.HI R48, RZ, 0x1f, R221 ;  /* 0x0000001fff307819 */ /* 0x000fe200000114dd */
[----:B0-----:R-:W-:-:S06]  /*1e510*/  ULEA UR4, UR5, UR4, 0x18 ;  /* 0x0000000405047291 */ /* 0x001fcc000f8ec03f */
[----:B------:R-:W-:Y:S01]  /*1e520*/  IMAD.U32 R2, RZ, RZ, UR4 ;  /* 0x00000004ff027e24 */ /* 0x000fe2000f8e00ff */
[----:B------:R-:W-:Y:S06]  /*1e530*/  BAR.SYNC.DEFER_BLOCKING 0x5, 0x180 ;  /* 0x0146000000007b1d */ /* 0x000fec0000010000 */
[----:B------:R0:W1:Y:S02]  /*1e540*/  LDS.128 R28, [R2+0x348d0] ;  /* 0x0348d000021c7984 */ /* 0x0000640000000c00 */
[----:B------:R-:W-:Y:S06]  /*1e550*/  BAR.ARV 0x4, 0x180 ;  /* 0x0106000000007b1d */ /* 0x000fec0000002000 */
[----:B--2---:R-:W-:Y:S01]  /*1e560*/  SHF.L.U64.HI R74, R82, 0x2, R78 ;  /* 0x00000002524a7819 */ /* 0x004fe2000001024e */
[----:B01----:R-:W-:Y:S06]  /*1e570*/  @P1 BRA `(.L_x_7482) ;  /* 0x00000014006c1947 */ /* 0x003fec0003800000 */
[----:B------:R-:W2:Y:S04]  /*1e580*/  LDL R4, [R1+0x8c] ;  /* 0x00008c0001047983 */ /* 0x000ea80000100800 */
[----:B------:R-:W3:Y:S04]  /*1e590*/  LDL.LU R112, [R1+0x58] ;  /* 0x0000580001707983 */ /* 0x000ee80000300800 */
[----:B------:R-:W4:Y:S04]  /*1e5a0*/  LDL R111, [R1+0x88] ;  /* 0x00008800016f7983 */ /* 0x000f280000100800 */
[----:B------:R-:W4:Y:S01]  /*1e5b0*/  LDL R86, [R1+0x64] ;  /* 0x0000640001567983 */ /* 0x000f220000100800 */
[----:B------:R-:W0:Y:S01]  /*1e5c0*/  S2R R5, SR_SWINHI ;  /* 0x0000000000057919 */ /* 0x000e220000002f00 */
[----:B------:R-:W-:Y:S05]  /*1e5d0*/  WARPSYNC.ALL ;  /* 0x0000000000007948 */ /* 0x000fea0003800000 */
[----:B------:R-:W-:Y:S01]  /*1e5e0*/  F2FP.BF16.F32.PACK_AB R36, R57, R36 ;  /* 0x000000243924723e */ /* 0x000fe200000010ff */
[----:B------:R-:W-:Y:S01]  /*1e5f0*/  ULDC.64 UR4, c[0x0][0xc00] ;  /* 0x0003000000047ab9 */ /* 0x000fe20000000a00 */
[----:B------:R-:W1:Y:S01]  /*1e600*/  LDC R57, c[0x0][0xbe8] ;  /* 0x0002fa00ff397b82 */ /* 0x000e620000000800 */
[----:B------:R-:W-:-:S02]  /*1e610*/  MOV R20, R2 ;  /* 0x0000000200147202 */ /* 0x000fc40000000f00 */
[----:B0-----:R-:W-:Y:S02]  /*1e620*/  MOV R21, R5 ;  /* 0x0000000500157202 */ /* 0x001fe40000000f00 */
[----:B------:R-:W-:Y:S02]  /*1e630*/  F2FP.BF16.F32.PACK_AB R10, R103, R10 ;  /* 0x0000000a670a723e */ /* 0x000fe400000010ff */
[----:B------:R-:W-:Y:S02]  /*1e640*/  F2FP.BF16.F32.PACK_AB R35, R35, R54 ;  /* 0x000000362323723e */ /* 0x000fe400000010ff */
[----:B------:R-:W-:Y:S01]  /*1e650*/  F2FP.BF16.F32.PACK_AB R39, R39, R50 ;  /* 0x000000322727723e */ /* 0x000fe200000010ff */
[----:B------:R-:W-:Y:S01]  /*1e660*/  IMAD.MOV.U32 R50, RZ, RZ, RZ ;  /* 0x000000ffff327224 */ /* 0x000fe200078e00ff */
[----:B------:R-:W-:Y:S01]  /*1e670*/  ULDC.64 UR6, c[0x0][0x208] ;  /* 0x0000820000067ab9 */ /* 0x000fe20000000a00 */
[----:B------:R-:W-:Y:S01]  /*1e680*/  BAR.SYNC.DEFER_BLOCKING 0x1, 0x100 ;  /* 0x0044000000007b1d */ /* 0x000fe20000010000 */
[----:B--2---:R-:W-:-:S03]  /*1e690*/  IMAD.WIDE R8, R4, 0x2, R20 ;  /* 0x0000000204087825 */ /* 0x004fc600078e0214 */
[C---:B------:R-:W-:Y:S02]  /*1e6a0*/  IADD3 R63, P5, R8.reuse, 0x20, RZ ;  /* 0x00000020083f7810 */ /* 0x040fe40007fbe0ff */
[----:B------:R-:W-:-:S03]  /*1e6b0*/  LOP3.LUT R33, R8, 0x380, RZ, 0xc0, !PT ;  /* 0x0000038008217812 */ /* 0x000fc600078ec0ff */
[----:B------:R-:W-:Y:S01]  /*1e6c0*/  IMAD.X R5, RZ, RZ, R9, P5 ;  /* 0x000000ffff057224 */ /* 0x000fe200028e0609 */
[C---:B------:R-:W-:Y:S02]  /*1e6d0*/  IADD3 R109, P5, R8.reuse, 0x4060, RZ ;  /* 0x00004060086d7810 */ /* 0x040fe40007fbe0ff */
[C---:B------:R-:W-:Y:S02]  /*1e6e0*/  IADD3 R67, P0, R8.reuse, 0x40, RZ ;  /* 0x0000004008437810 */ /* 0x040fe40007f1e0ff */
[----:B------:R-:W-:Y:S02]  /*1e6f0*/  LOP3.LUT R28, R109, 0x380, RZ, 0xc0, !PT ;  /* 0x000003806d1c7812 */ /* 0x000fe400078ec0ff */
[----:B------:R-:W-:Y:S02]  /*1e700*/  SHF.R.U64 R33, R33, 0x3, RZ ;  /* 0x0000000321217819 */ /* 0x000fe400000012ff */
[----:B------:R-:W-:Y:S02]  /*1e710*/  IADD3 R71, P1, R8, 0x60, RZ ;  /* 0x0000006008477810 */ /* 0x000fe40007f3e0ff */
[----:B------:R-:W-:-:S02]  /*1e720*/  LOP3.LUT R4, R63, 0x380, RZ, 0xc0, !PT ;  /* 0x000003803f047812 */ /* 0x000fc400078ec0ff */
[----:B------:R-:W-:Y:S02]  /*1e730*/  LOP3.LUT R6, R67, 0x380, RZ, 0xc0, !PT ;  /* 0x0000038043067812 */ /* 0x000fe400078ec0ff */
[C---:B------:R-:W-:Y:S02]  /*1e740*/  IADD3 R75, P2, R8.reuse, 0x4000, RZ ;  /* 0x00004000084b7810 */ /* 0x040fe40007f5e0ff */
[C---:B------:R-:W-:Y:S02]  /*1e750*/  IADD3 R79, P3, R8.reuse, 0x4020, RZ ;  /* 0x00004020084f7810 */ /* 0x040fe40007f7e0ff */
[----:B------:R-:W-:Y:S02]  /*1e760*/  IADD3 R83, P4, R8, 0x4040, RZ ;  /* 0x0000404008537810 */ /* 0x000fe40007f9e0ff */
[----:B------:R-:W-:Y:S02]  /*1e770*/  SHF.R.U64 R28, R28, 0x3, RZ ;  /* 0x000000031c1c7819 */ /* 0x000fe400000012ff */
[----:B------:R-:W-:-:S02]  /*1e780*/  LOP3.LUT R8, R33, R8, RZ, 0x3c, !PT ;  /* 0x0000000821087212 */ /* 0x000fc400078e3cff */
[----:B------:R-:W-:Y:S02]  /*1e790*/  LOP3.LUT R12, R71, 0x380, RZ, 0xc0, !PT ;  /* 0x00000380470c7812 */ /* 0x000fe400078ec0ff */
[----:B------:R-:W-:Y:S02]  /*1e7a0*/  SHF.R.U64 R4, R4, 0x3, RZ ;  /* 0x0000000304047819 */ /* 0x000fe400000012ff */
[----:B------:R-:W-:Y:S02]  /*1e7b0*/  SHF.R.U64 R6, R6, 0x3, RZ ;  /* 0x0000000306067819 */ /* 0x000fe400000012ff */
[----:B------:R-:W-:Y:S01]  /*1e7c0*/  LOP3.LUT R32, R28, R109, RZ, 0x3c, !PT ;  /* 0x0000006d1c207212 */ /* 0x000fe200078e3cff */
[--C-:B------:R-:W-:Y:S01]  /*1e7d0*/  IMAD.X R7, RZ, RZ, R9.reuse, P0 ;  /* 0x000000ffff077224 */ /* 0x100fe200000e0609 */
[----:B------:R-:W-:Y:S01]  /*1e7e0*/  MOV R28, R8 ;  /* 0x00000008001c7202 */ /* 0x000fe20000000f00 */
[--C-:B------:R-:W-:Y:S01]  /*1e7f0*/  IMAD.X R13, RZ, RZ, R9.reuse, P1 ;  /* 0x000000ffff0d7224 */ /* 0x100fe200008e0609 */
[----:B------:R-:W-:Y:S01]  /*1e800*/  SHF.R.U64 R12, R12, 0x3, RZ ;  /* 0x000000030c0c7819 */ /* 0x000fe200000012ff */
[--C-:B------:R-:W-:Y:S01]  /*1e810*/  IMAD.X R15, RZ, RZ, R9.reuse, P2 ;  /* 0x000000ffff0f7224 */ /* 0x100fe200010e0609 */
[----:B------:R-:W-:Y:S01]  /*1e820*/  F2FP.BF16.F32.PACK_AB R8, R104, R11 ;  /* 0x0000000b6808723e */ /* 0x000fe200000010ff */
[--C-:B------:R-:W-:Y:S01]  /*1e830*/  IMAD.X R25, RZ, RZ, R9.reuse, P3 ;  /* 0x000000ffff197224 */ /* 0x100fe200018e0609 */
[----:B------:R-:W-:Y:S01]  /*1e840*/  LOP3.LUT R4, R4, R63, RZ, 0x3c, !PT ;  /* 0x0000003f04047212 */ /* 0x000fe200078e3cff */
[--C-:B------:R-:W-:Y:S01]  /*1e850*/  IMAD.X R27, RZ, RZ, R9.reuse, P4 ;  /* 0x000000ffff1b7224 */ /* 0x100fe200020e0609 */
[----:B------:R-:W-:Y:S01]  /*1e860*/  LOP3.LUT R6, R6, R67, RZ, 0x3c, !PT ;  /* 0x0000004306067212 */ /* 0x000fe200078e3cff */
[----:B------:R-:W-:Y:S01]  /*1e870*/  IMAD.X R33, RZ, RZ, R9, P5 ;  /* 0x000000ffff217224 */ /* 0x000fe200028e0609 */
[----:B------:R-:W-:-:S02]  /*1e880*/  LOP3.LUT R14, R75, 0x380, RZ, 0xc0, !PT ;  /* 0x000003804b0e7812 */ /* 0x000fc400078ec0ff */
[----:B------:R-:W-:Y:S02]  /*1e890*/  F2FP.BF16.F32.PACK_AB R9, R107, R110 ;  /* 0x0000006e6b09723e */ /* 0x000fe400000010ff */
[----:B------:R-:W-:Y:S02]  /*1e8a0*/  F2FP.BF16.F32.PACK_AB R11, R105, R108 ;  /* 0x0000006c690b723e */ /* 0x000fe400000010ff */
[----:B------:R-:W-:Y:S02]  /*1e8b0*/  LOP3.LUT R24, R79, 0x380, RZ, 0xc0, !PT ;  /* 0x000003804f187812 */ /* 0x000fe400078ec0ff */
[----:B------:R-:W-:Y:S02]  /*1e8c0*/  LOP3.LUT R26, R83, 0x380, RZ, 0xc0, !PT ;  /* 0x00000380531a7812 */ /* 0x000fe400078ec0ff */
[----:B------:R-:W-:Y:S01]  /*1e8d0*/  LOP3.LUT R12, R12, R71, RZ, 0x3c, !PT ;  /* 0x000000470c0c7212 */ /* 0x000fe200078e3cff */
[----:B------:R0:W-:Y:S01]  /*1e8e0*/  STSM.16.M88.4 [R28], R8 ;  /* 0x000000081c007844 */ /* 0x0001e20000000200 */
[----:B------:R-:W-:-:S02]  /*1e8f0*/  SHF.R.U64 R14, R14, 0x3, RZ ;  /* 0x000000030e0e7819 */ /* 0x000fc400000012ff */
[----:B------:R-:W-:Y:S02]  /*1e900*/  MOV R71, R4 ;  /* 0x0000000400477202 */ /* 0x000fe40000000f00 */
[----:B------:R-:W-:Y:S02]  /*1e910*/  MOV R70, R6 ;  /* 0x0000000600467202 */ /* 0x000fe40000000f00 */
[----:B------:R-:W-:Y:S02]  /*1e920*/  SHF.R.U64 R24, R24, 0x3, RZ ;  /* 0x0000000318187819 */ /* 0x000fe400000012ff */
[----:B------:R-:W-:Y:S02]  /*1e930*/  SHF.R.U64 R26, R26, 0x3, RZ ;  /* 0x000000031a1a7819 */ /* 0x000fe400000012ff */
[----:B------:R-:W-:Y:S02]  /*1e940*/  F2FP.BF16.F32.PACK_AB R4, R96, R95 ;  /* 0x0000005f6004723e */ /* 0x000fe400000010ff */
[----:B------:R-:W-:-:S02]  /*1e950*/  F2FP.BF16.F32.PACK_AB R5, R85, R106 ;  /* 0x0000006a5505723e */ /* 0x000fc400000010ff */
[----:B------:R-:W-:Y:S02]  /*1e960*/  F2FP.BF16.F32.PACK_AB R6, R101, R94 ;  /* 0x0000005e6506723e */ /* 0x000fe400000010ff */
[----:B------:R-:W-:Y:S02]  /*1e970*/  F2FP.BF16.F32.PACK_AB R7, R81, R84 ;  /* 0x000000545107723e */ /* 0x000fe400000010ff */
[----:B0-----:R-:W-:Y:S02]  /*1e980*/  F2FP.BF16.F32.PACK_AB R8, R102, R93 ;  /* 0x0000005d6608723e */ /* 0x001fe400000010ff */
[----:B------:R-:W-:Y:S02]  /*1e990*/  F2FP.BF16.F32.PACK_AB R9, R77, R80 ;  /* 0x000000504d09723e */ /* 0x000fe400000010ff */
[----:B------:R-:W-:Y:S02]  /*1e9a0*/  F2FP.BF16.F32.PACK_AB R10, R99, R92 ;  /* 0x0000005c630a723e */ /* 0x000fe400000010ff */
[----:B------:R-:W-:-:S02]  /*1e9b0*/  F2FP.BF16.F32.PACK_AB R11, R73, R76 ;  /* 0x0000004c490b723e */ /* 0x000fc400000010ff */
[----:B------:R-:W-:Y:S01]  /*1e9c0*/  LOP3.LUT R14, R14, R75, RZ, 0x3c, !PT ;  /* 0x0000004b0e0e7212 */ /* 0x000fe200078e3cff */
[----:B------:R-:W-:Y:S01]  /*1e9d0*/  STSM.16.M88.4 [R71], R4 ;  /* 0x0000000447007844 */ /* 0x000fe20000000200 */
[----:B------:R-:W-:Y:S02]  /*1e9e0*/  LOP3.LUT R24, R24, R79, RZ, 0x3c, !PT ;  /* 0x0000004f18187212 */ /* 0x000fe400078e3cff */
[----:B------:R-:W-:Y:S01]  /*1e9f0*/  LOP3.LUT R26, R26, R83, RZ, 0x3c, !PT ;  /* 0x000000531a1a7212 */ /* 0x000fe200078e3cff */
[----:B------:R3:W-:Y:S01]  /*1ea00*/  STSM.16.M88.4 [R70], R8 ;  /* 0x0000000846007844 */ /* 0x0007e20000000200 */
[----:B------:R-:W-:Y:S02]  /*1ea10*/  MOV R67, R12 ;  /* 0x0000000c00437202 */ /* 0x000fe40000000f00 */
[----:B------:R-:W-:Y:S02]  /*1ea20*/  MOV R66, R14 ;  /* 0x0000000e00427202 */ /* 0x000fe40000000f00 */
[----:B------:R-:W-:-:S02]  /*1ea30*/  MOV R28, R32 ;  /* 0x00000020001c7202 */ /* 0x000fc40000000f00 */
[----:B------:R-:W-:Y:S02]  /*1ea40*/  MOV R63, R24 ;  /* 0x00000018003f7202 */ /* 0x000fe40000000f00 */
[----:B------:R-:W-:Y:S02]  /*1ea50*/  MOV R62, R26 ;  /* 0x0000001a003e7202 */ /* 0x000fe40000000f00 */
[----:B------:R-:W-:Y:S02]  /*1ea60*/  F2FP.BF16.F32.PACK_AB R12, R100, R91 ;  /* 0x0000005b640c723e */ /* 0x000fe400000010ff */
[----:B------:R-:W-:Y:S02]  /*1ea70*/  F2FP.BF16.F32.PACK_AB R13, R69, R72 ;  /* 0x00000048450d723e */ /* 0x000fe400000010ff */
[----:B------:R-:W-:Y:S02]  /*1ea80*/  F2FP.BF16.F32.PACK_AB R14, R97, R90 ;  /* 0x0000005a610e723e */ /* 0x000fe400000010ff */
[----:B---3--:R-:W-:-:S02]  /*1ea90*/  IADD3 R10, P1, R112, UR4, RZ ;  /* 0x00000004700a7c10 */ /* 0x008fc4000ff3e0ff */
[----:B------:R-:W-:Y:S02]  /*1eaa0*/  F2FP.BF16.F32.PACK_AB R15, R65, R68 ;  /* 0x00000044410f723e */ /* 0x000fe400000010ff */
[----:B------:R-:W-:Y:S02]  /*1eab0*/  F2FP.BF16.F32.PACK_AB R33, R34, R51 ;  /* 0x000000332221723e */ /* 0x000fe400000010ff */
[----:B------:R-:W-:Y:S02]  /*1eac0*/  F2FP.BF16.F32.PACK_AB R24, R98, R89 ;  /* 0x000000596218723e */ /* 0x000fe400000010ff */
[----:B------:R-:W-:Y:S02]  /*1ead0*/  F2FP.BF16.F32.PACK_AB R25, R59, R64 ;  /* 0x000000403b19723e */ /* 0x000fe400000010ff */
[----:B------:R-:W-:Y:S02]  /*1eae0*/  F2FP.BF16.F32.PACK_AB R26, R61, R88 ;  /* 0x000000583d1a723e */ /* 0x000fe400000010ff */
[----:B------:R-:W-:-:S02]  /*1eaf0*/  F2FP.BF16.F32.PACK_AB R27, R55, R58 ;  /* 0x0000003a371b723e */ /* 0x000fc400000010ff */
[----:B------:R-:W-:Y:S02]  /*1eb00*/  F2FP.BF16.F32.PACK_AB R34, R56, R37 ;  /* 0x000000253822723e */ /* 0x000fe400000010ff */
[----:B------:R-:W-:Y:S02]  /*1eb10*/  ISETP.NE.U32.AND P0, PT, RZ, UR4, PT ;  /* 0x00000004ff007c0c */ /* 0x000fe4000bf05070 */
[----:B------:R-:W-:Y:S02]  /*1eb20*/  F2FP.BF16.F32.PACK_AB R32, R60, R49 ;  /* 0x000000313c20723e */ /* 0x000fe400000010ff */
[----:B------:R-:W-:Y:S02]  /*1eb30*/  F2FP.BF16.F32.PACK_AB R37, R38, R47 ;  /* 0x0000002f2625723e */ /* 0x000fe400000010ff */
[----:B------:R-:W-:Y:S02]  /*1eb40*/  F2FP.BF16.F32.PACK_AB R38, R52, R45 ;  /* 0x0000002d3426723e */ /* 0x000fe400000010ff */
[----:B------:R-:W-:Y:S01]  /*1eb50*/  IADD3.X R11, R74, UR5, RZ, P1, !PT ;  /* 0x000000054a0b7c10 */ /* 0x000fe20008ffe4ff */
[----:B------:R0:W-:Y:S01]  /*1eb60*/  STSM.16.M88.4 [R67], R12 ;  /* 0x0000000c43007844 */ /* 0x0001e20000000200 */
[----:B------:R-:W-:-:S02]  /*1eb70*/  F2FP.BF16.F32.PACK_AB R4, R53, R44 ;  /* 0x0000002c3504723e */ /* 0x000fc400000010ff */
[----:B------:R-:W-:Y:S02]  /*1eb80*/  F2FP.BF16.F32.PACK_AB R5, R43, R46 ;  /* 0x0000002e2b05723e */ /* 0x000fe400000010ff */
[----:B------:R-:W-:Y:S02]  /*1eb90*/  F2FP.BF16.F32.PACK_AB R6, R41, R40 ;  /* 0x000000282906723e */ /* 0x000fe400000010ff */
[----:B------:R-:W-:Y:S02]  /*1eba0*/  F2FP.BF16.F32.PACK_AB R7, R87, R42 ;  /* 0x0000002a5707723e */ /* 0x000fe400000010ff */
[----:B-1----:R-:W-:Y:S01]  /*1ebb0*/  ISETP.NE.AND P1, PT, R57, 0x1, PT ;  /* 0x000000013900780c */ /* 0x002fe20003f25270 */
[----:B------:R-:W-:Y:S01]  /*1ebc0*/  STSM.16.M88.4 [R66], R24 ;  /* 0x0000001842007844 */ /* 0x000fe20000000200 */
[----:B------:R-:W-:Y:S01]  /*1ebd0*/  ISETP.NE.AND.EX P0, PT, RZ, UR5, PT, P0 ;  /* 0x00000005ff007c0c */ /* 0x000fe2000bf05300 */
[----:B------:R-:W-:Y:S02]  /*1ebe0*/  ULDC.64 UR4, c[0x0][0xc08] ;  /* 0x0003020000047ab9 */ /* 0x000fe40000000a00 */
[----:B------:R-:W-:Y:S01]  /*1ebf0*/  STSM.16.M88.4 [R63], R32 ;  /* 0x000000203f007844 */ /* 0x000fe20000000200 */
[----:B------:R-:W-:-:S03]  /*1ec00*/  ISETP.NE.U32.AND P2, PT, RZ, UR4, PT ;  /* 0x00000004ff007c0c */ /* 0x000fc6000bf45070 */
[----:B------:R-:W-:Y:S01]  /*1ec10*/  STSM.16.M88.4 [R62], R36 ;  /* 0x000000243e007844 */ /* 0x000fe20000000200 */
[----:B------:R-:W-:-:S03]  /*1ec20*/  ISETP.NE.AND.EX P2, PT, RZ, UR5, PT, P2 ;  /* 0x00000005ff007c0c */ /* 0x000fc6000bf45320 */
[----:B------:R1:W-:Y:S01]  /*1ec30*/  STSM.16.M88.4 [R28], R4 ;  /* 0x000000041c007844 */ /* 0x0003e20000000200 */
[----:B0-----:R-:W0:Y:S08]  /*1ec40*/  @P1 LDC R12, c[0x0][0xbec] ;  /* 0x0002fb00ff0c1b82 */ /* 0x001e300000000800 */
[----:B------:R-:W-:Y:S08]  /*1ec50*/  BAR.SYNC.DEFER_BLOCKING 0x1, 0x100 ;  /* 0x0044000000007b1d */ /* 0x000ff00000010000 */
[----:B------:R-:W2:Y:S01]  /*1ec60*/  @P1 LDC R13, c[0x0][0xbf0] ;  /* 0x0002fc00ff0d1b82 */ /* 0x000ea20000000800 */
[----:B------:R-:W-:Y:S01]  /*1ec70*/  @P2 IADD3 R8, P3, R112, UR4, RZ ;  /* 0x0000000470082c10 */ /* 0x000fe2000ff7e0ff */
[----:B------:R-:W-:-:S03]  /*1ec80*/  ULDC UR4, c[0x0][0xa88] ;  /* 0x0002a20000047ab9 */ /* 0x000fc60000000800 */
[----:B------:R-:W-:Y:S01]  /*1ec90*/  @P2 IADD3.X R9, R74, UR5, RZ, P3, !PT ;  /* 0x000000054a092c10 */ /* 0x000fe20009ffe4ff */
[----:B-1----:R-:W-:Y:S02]  /*1eca0*/  IMAD.U32 R6, RZ, RZ, UR4 ;  /* 0x00000004ff067e24 */ /* 0x002fe4000f8e00ff */
[----:B----4-:R-:W-:Y:S01]  /*1ecb0*/  IMAD R15, R86, 0x80, R111 ;  /* 0x00000080560f7824 */ /* 0x010fe200078e026f */
[----:B------:R1:W5:Y:S04]  /*1ecc0*/  @P0 LDG.E R50, desc[UR6][R10.64] ;  /* 0x000000060a320981 */ /* 0x000368000c1e1900 */
[----:B------:R1:W5:Y:S01]  /*1ecd0*/  @P2 LDG.E R6, desc[UR6][R8.64] ;  /* 0x0000000608062981 */ /* 0x000362000c1e1900 */
[----:B------:R-:W-:Y:S05]  /*1ece0*/  @P2 BRA `(.L_x_7483) ;  /* 0x0000000000142947 */ /* 0x000fea0003800000 */
[----:B------:R-:W-:Y:S05]  /*1ecf0*/  @!P0 BRA `(.L_x_7483) ;  /* 0x0000000000108947 */ /* 0x000fea0003800000 */
[----:B------:R-:W-:Y:S02]  /*1ed00*/  ULDC.64 UR4, c[0x0][0x208] ;  /* 0x0000820000047ab9 */ /* 0x000fe40000000a00 */
[----:B------:R-:W3:Y:S04]  /*1ed10*/  LDG.E R5, desc[UR4][R10.64] ;  /* 0x000000040a057981 */ /* 0x000ee8000c1e1900 */
[----:B-----5:R-:W3:Y:S02]  /*1ed20*/  LDG.E R6, desc[UR4][R10.64+0x4] ;  /* 0x000004040a067981 */ /* 0x020ee4000c1e1900 */
[----:B---3--:R-:W-:-:S07]  /*1ed30*/  IMAD.IADD R6, R6, 0x1, -R5 ;  /* 0x0000000106067824 */ /* 0x008fce00078e0a05 */
.L_x_7483:
[----:B------:R-:W3:Y:S01]  /*1ed40*/  LDL.LU R56, [R1+0x50] ;  /* 0x0000500001387983 */ /* 0x000ee20000300800 */
[----:B0-----:R-:W-:Y:S01]  /*1ed50*/  @P1 IMAD.HI.U32 R4, R15, R12, RZ ;  /* 0x0000000c0f041227 */ /* 0x001fe200078e00ff */
[----:B------:R-:W-:Y:S01]  /*1ed60*/  ULDC.64 UR4, c[0x0][0xb90] ;  /* 0x0002e40000047ab9 */ /* 0x000fe20000000a00 */
[----:B-----5:R-:W-:Y:S01]  /*1ed70*/  SHF.R.S32.HI R51, RZ, 0x1f, R50 ;  /* 0x0000001fff337819 */ /* 0x020fe20000011432 */
[----:B------:R-:W4:Y:S01]  /*1ed80*/  LDL R14, [R1+0x80] ;  /* 0x00008000010e7983 */ /* 0x000f220000100800 */
[----:B------:R-:W-:Y:S01]  /*1ed90*/  IMAD.MOV.U32 R7, RZ, RZ, R15 ;  /* 0x000000ffff077224 */ /* 0x000fe200078e000f */
[----:B--2---:R-:W-:Y:S01]  /*1eda0*/  @P1 SHF.R.U32.HI R7, RZ, R13, R4 ;  /* 0x0000000dff071219 */ /* 0x004fe20000011604 */
[----:B-1----:R-:W-:Y:S01]  /*1edb0*/  IMAD.SHL.U32 R10, R22, 0x40, RZ ;  /* 0x00000040160a7824 */ /* 0x002fe200078e00ff */
[----:B------:R-:W0:Y:S01]  /*1edc0*/  S2R R27, SR_TID.X ;  /* 0x00000000001b7919 */ /* 0x000e220000002100 */
[----:B------:R-:W-:Y:S02]  /*1edd0*/  SEL R28, R78, RZ, !P0 ;  /* 0x000000ff4e1c7207 */ /* 0x000fe40004000000 */
[----:B------:R-:W-:Y:S01]  /*1ede0*/  SEL R59, R82, RZ, !P0 ;  /* 0x000000ff523b7207 */ /* 0x000fe20004000000 */
[----:B------:R-:W-:-:S04]  /*1edf0*/  IMAD.IADD R11, R16, 0x1, R10 ;  /* 0x00000001100b7824 */ /* 0x000fc800078e020a */
[----:B------:R-:W-:Y:S01]  /*1ee00*/  IMAD.WIDE R20, R11, 0x2, R20 ;  /* 0x000000020b147825 */ /* 0x000fe200078e0214 */
[----:B------:R-:W-:Y:S01]  /*1ee10*/  SHF.R.S32.HI R11, RZ, 0x1f, R7 ;  /* 0x0000001fff0b7819 */ /* 0x000fe20000011407 */
[----:B------:R-:W1:Y:S02]  /*1ee20*/  S2R R60, SR_TID.X ;  /* 0x00000000003c7919 */ /* 0x000e640000002100 */
[----:B0-----:R-:W-:-:S05]  /*1ee30*/  VIADD R27, R27, 0xffffff80 ;  /* 0xffffff801b1b7836 */ /* 0x001fca0000000000 */
[----:B------:R-:W-:-:S04]  /*1ee40*/  SHF.R.S32.HI R26, RZ, 0x1f, R27 ;  /* 0x0000001fff1a7819 */ /* 0x000fc8000001141b */
[----:B------:R-:W-:-:S04]  /*1ee50*/  LEA.HI R26, R26, R27, RZ, 0x7 ;  /* 0x0000001b1a1a7211 */ /* 0x000fc800078f38ff */
[----:B------:R-:W-:Y:S01]  /*1ee60*/  LOP3.LUT R26, R26, 0xffffff80, RZ, 0xc0, !PT ;  /* 0xffffff801a1a7812 */ /* 0x000fe200078ec0ff */
[----:B------:R-:W-:-:S04]  /*1ee70*/  IMAD R61, R6, R57, RZ ;  /* 0x00000039063d7224 */ /* 0x000fc800078e02ff */
[----:B------:R-:W-:Y:S01]  /*1ee80*/  IMAD.IADD R26, R27, 0x1, -R26 ;  /* 0x000000011b1a7824 */ /* 0x000fe200078e0a1a */
[C---:B------:R-:W-:Y:S02]  /*1ee90*/  IADD3 R33, P3, R20.reuse, 0x4000, RZ ;  /* 0x0000400014217810 */ /* 0x040fe40007f7e0ff */
[----:B------:R-:W-:Y:S02]  /*1eea0*/  IADD3 R13, P4, R20, 0x2000, RZ ;  /* 0x00002000140d7810 */ /* 0x000fe40007f9e0ff */
[----:B------:R-:W-:Y:S01]  /*1eeb0*/  LOP3.LUT R32, R33, 0x380, RZ, 0xc0, !PT ;  /* 0x0000038021207812 */ /* 0x000fe200078ec0ff */
[----:B-1----:R-:W-:-:S03]  /*1eec0*/  VIADD R60, R60, 0xffffff80 ;  /* 0xffffff803c3c7836 */ /* 0x002fc60000000000 */
[----:B------:R-:W-:Y:S01]  /*1eed0*/  SHF.R.U64 R32, R32, 0x3, RZ ;  /* 0x0000000320207819 */ /* 0x000fe200000012ff */
[----:B------:R-:W-:Y:S01]  /*1eee0*/  ULDC.64 UR6, c[0x0][0x208] ;  /* 0x0000820000067ab9 */ /* 0x000fe20000000a00 */
[----:B------:R-:W-:Y:S02]  /*1eef0*/  SHF.R.S32.HI R58, RZ, 0x1f, R60 ;  /* 0x0000001fff3a7819 */ /* 0x000fe4000001143c */
[----:B------:R-:W-:Y:S01]  /*1ef00*/  LOP3.LUT R32, R32, R33, RZ, 0x3c, !PT ;  /* 0x0000002120207212 */ /* 0x000fe200078e3cff */
[----:B------:R-:W-:Y:S01]  /*1ef10*/  IMAD.X R33, RZ, RZ, R21, P3 ;  /* 0x000000ffff217224 */ /* 0x000fe200018e0615 */
[----:B------:R-:W-:Y:S02]  /*1ef20*/  IADD3 R37, P5, R20, 0x5000, RZ ;  /* 0x0000500014257810 */ /* 0x000fe40007fbe0ff */
[----:B------:R-:W-:Y:S02]  /*1ef30*/  LEA.HI R58, R58, R60, RZ, 0x3 ;  /* 0x0000003c3a3a7211 */ /* 0x000fe400078f18ff */
[----:B------:R-:W-:-:S02]  /*1ef40*/  LOP3.LUT R36, R37, 0x380, RZ, 0xc0, !PT ;  /* 0x0000038025247812 */ /* 0x000fc400078ec0ff */
[----:B------:R-:W-:Y:S02]  /*1ef50*/  LOP3.LUT R58, R58, 0xfffffff8, RZ, 0xc0, !PT ;  /* 0xfffffff83a3a7812 */ /* 0x000fe400078ec0ff */
[----:B------:R-:W-:-:S03]  /*1ef60*/  SHF.R.U64 R36, R36, 0x3, RZ ;  /* 0x0000000324247819 */ /* 0x000fc600000012ff */
[----:B------:R-:W-:Y:S01]  /*1ef70*/  IMAD.IADD R58, R60, 0x1, -R58 ;  /* 0x000000013c3a7824 */ /* 0x000fe200078e0a3a */
[----:B------:R-:W-:Y:S01]  /*1ef80*/  LOP3.LUT R36, R36, R37, RZ, 0x3c, !PT ;  /* 0x0000002524247212 */ /* 0x000fe200078e3cff */
[----:B------:R-:W-:Y:S01]  /*1ef90*/  IMAD.X R37, RZ, RZ, R21, P5 ;  /* 0x000000ffff257224 */ /* 0x000fe200028e0615 */
[----:B------:R-:W-:Y:S01]  /*1efa0*/  BSSY B1, `(.L_x_7484) ;  /* 0x0000088000017945 */ /* 0x000fe20003800000 */
[----:B---3--:R-:W-:Y:S01]  /*1efb0*/  SHF.R.S32.HI R49, RZ, 0x1f, R56 ;  /* 0x0000001fff317819 */ /* 0x008fe20000011438 */
[----:B------:R-:W-:-:S04]  /*1efc0*/  IMAD.WIDE.U32 R4, R56, UR4, R50 ;  /* 0x0000000438047c25 */ /* 0x000fc8000f8e0032 */
[----:B------:R-:W-:-:S04]  /*1efd0*/  IMAD R8, R49, UR4, RZ ;  /* 0x0000000431087c24 */ /* 0x000fc8000f8e02ff */
[----:B------:R-:W-:Y:S01]  /*1efe0*/  IMAD R9, R56, UR5, R8 ;  /* 0x0000000538097c24 */ /* 0x000fe2000f8e0208 */
[----:B------:R-:W-:Y:S01]  /*1eff0*/  ULDC.64 UR4, c[0x0][0xb98] ;  /* 0x0002e60000047ab9 */ /* 0x000fe20000000a00 */
[----:B------:R-:W-:Y:S02]  /*1f000*/  IMAD.MOV R8, RZ, RZ, -R7 ;  /* 0x000000ffff087224 */ /* 0x000fe400078e0a07 */
[----:B------:R-:W-:Y:S02]  /*1f010*/  IMAD.IADD R5, R5, 0x1, R9 ;  /* 0x0000000105057824 */ /* 0x000fe400078e0209 */
[----:B------:R-:W-:Y:S02]  /*1f020*/  IMAD R9, R57, R8, R15 ;  /* 0x0000000839097224 */ /* 0x000fe400078e020f */
[----:B------:R-:W-:Y:S02]  /*1f030*/  IMAD R8, R28, UR4, RZ ;  /* 0x000000041c087c24 */ /* 0x000fe4000f8e02ff */
[----:B------:R-:W-:-:S04]  /*1f040*/  IMAD.WIDE.U32 R4, R59, UR4, R4 ;  /* 0x000000043b047c25 */ /* 0x000fc8000f8e0004 */
[----:B------:R-:W-:Y:S01]  /*1f050*/  IMAD R10, R59, UR5, R8 ;  /* 0x000000053b0a7c24 */ /* 0x000fe2000f8e0208 */
[----:B------:R-:W-:Y:S01]  /*1f060*/  SHF.R.S32.HI R8, RZ, 0x1f, R9 ;  /* 0x0000001fff087819 */ /* 0x000fe20000011409 */
[----:B------:R-:W-:Y:S01]  /*1f070*/  ULDC.64 UR4, c[0x0][0xb88] ;  /* 0x0002e20000047ab9 */ /* 0x000fe20000000a00 */
[----:B------:R-:W-:-:S03]  /*1f080*/  IADD3 R4, P2, R7, R4, RZ ;  /* 0x0000000407047210 */ /* 0x000fc60007f5e0ff */
[----:B------:R-:W-:Y:S01]  /*1f090*/  IMAD R12, R8, UR4, RZ ;  /* 0x00000004080c7c24 */ /* 0x000fe2000f8e02ff */
[----:B------:R-:W-:-:S03]  /*1f0a0*/  IADD3.X R5, R11, R5, R10, P2, !PT ;  /* 0x000000050b057210 */ /* 0x000fc600017fe40a */
[C---:B------:R-:W-:Y:S02]  /*1f0b0*/  IMAD R11, R9.reuse, UR5, R12 ;  /* 0x00000005090b7c24 */ /* 0x040fe4000f8e020c */
[----:B------:R-:W-:Y:S01]  /*1f0c0*/  IMAD.WIDE.U32 R4, R9, UR4, R4 ;  /* 0x0000000409047c25 */ /* 0x000fe2000f8e0004 */
[----:B------:R-:W-:-:S03]  /*1f0d0*/  ULDC.64 UR4, c[0x0][0xb50] ;  /* 0x0002d40000047ab9 */ /* 0x000fc60000000a00 */
[----:B------:R-:W-:Y:S01]  /*1f0e0*/  IMAD.IADD R5, R5, 0x1, R11 ;  /* 0x0000000105057824 */ /* 0x000fe200078e020b */
[----:B------:R-:W-:-:S04]  /*1f0f0*/  LEA R10, P2, R4, UR4, 0x2 ;  /* 0x00000004040a7c11 */ /* 0x000fc8000f8410ff */
[----:B------:R-:W-:Y:S01]  /*1f100*/  LEA.HI.X R11, R4, UR5, R5, 0x2, P2 ;  /* 0x00000005040b7c11 */ /* 0x000fe200090f1405 */
[----:B------:R-:W-:Y:S01]  /*1f110*/  SHFL.IDX PT, R52, R10, RZ, 0x1c1f ;  /* 0x001c1fff0a347589 */ /* 0x000fe200000e0000 */
[C---:B------:R-:W-:Y:S02]  /*1f120*/  IADD3 R25, P2, R20.reuse, 0x3000, RZ ;  /* 0x0000300014197810 */ /* 0x040fe40007f5e0ff */
[----:B------:R-:W-:Y:S01]  /*1f130*/  IADD3 R7, P0, R20, 0x1000, RZ ;  /* 0x0000100014077810 */ /* 0x000fe20007f1e0ff */
[----:B------:R-:W0:Y:S01]  /*1f140*/  SHFL.IDX PT, R53, R11, RZ, 0x1c1f ;  /* 0x001c1fff0b357589 */ /* 0x000e2200000e0000 */
[----:B------:R-:W-:Y:S01]  /*1f150*/  LOP3.LUT R24, R25, 0x380, RZ, 0xc0, !PT ;  /* 0x0000038019187812 */ /* 0x000fe200078ec0ff */
[----:B----4-:R-:W-:Y:S01]  /*1f160*/  IMAD R4, R86, 0x80, R14 ;  /* 0x0000008056047824 */ /* 0x010fe200078e020e */
[----:B------:R-:W-:Y:S01]  /*1f170*/  LOP3.LUT R12, R13, 0x380, RZ, 0xc0, !PT ;  /* 0x000003800d0c7812 */ /* 0x000fe200078ec0ff */
[--C-:B------:R-:W-:Y:S01]  /*1f180*/  IMAD.X R9, RZ, RZ, R21.reuse, P0 ;  /* 0x000000ffff097224 */ /* 0x100fe200000e0615 */
[----:B------:R-:W-:Y:S01]  /*1f190*/  SHF.R.U64 R24, R24, 0x3, RZ ;  /* 0x0000000318187819 */ /* 0x000fe200000012ff */
[----:B------:R-:W-:Y:S01]  /*1f1a0*/  SHFL.IDX PT, R54, R10, 0x1, 0x1c1f ;  /* 0x003c1f000a367f89 */ /* 0x000fe200000e0000 */
[----:B------:R-:W-:Y:S01]  /*1f1b0*/  LOP3.LUT P0, RZ, R26, 0x3, RZ, 0xc0, !PT ;  /* 0x000000031aff7812 */ /* 0x000fe2000780c0ff */
[----:B------:R-:W-:Y:S01]  /*1f1c0*/  ULDC.64 UR4, c[0x0][0xaa0] ;  /* 0x0002a80000047ab9 */ /* 0x000fe20000000a00 */
[----:B------:R-:W-:Y:S01]  /*1f1d0*/  LOP3.LUT R24, R24, R25, RZ, 0x3c, !PT ;  /* 0x0000001918187212 */ /* 0x000fe200078e3cff */
[----:B------:R-:W-:Y:S01]  /*1f1e0*/  IMAD.X R25, RZ, RZ, R21, P2 ;  /* 0x000000ffff197224 */ /* 0x000fe200010e0615 */
[C---:B------:R-:W-:Y:S01]  /*1f1f0*/  ISETP.GE.OR P2, PT, R4.reuse, R61, P0 ;  /* 0x0000003d0400720c */ /* 0x040fe20000746670 */
[----:B------:R-:W1:Y:S01]  /*1f200*/  SHFL.IDX PT, R55, R11, 0x1, 0x1c1f ;  /* 0x003c1f000b377f89 */ /* 0x000e6200000e0000 */
[----:B------:R-:W-:Y:S01]  /*1f210*/  LOP3.LUT R8, R7, 0x380, RZ, 0xc0, !PT ;  /* 0x0000038007087812 */ /* 0x000fe200078ec0ff */
[----:B------:R-:W-:Y:S01]  /*1f220*/  VIADD R4, R4, 0x8 ;  /* 0x0000000804047836 */ /* 0x000fe20000000000 */
[----:B------:R-:W-:-:S02]  /*1f230*/  SHF.R.U64 R12, R12, 0x3, RZ ;  /* 0x000000030c0c7819 */ /* 0x000fc400000012ff */
[----:B------:R-:W-:Y:S02]  /*1f240*/  SHF.R.U64 R8, R8, 0x3, RZ ;  /* 0x0000000308087819 */ /* 0x000fe400000012ff */
[----:B------:R-:W-:Y:S01]  /*1f250*/  LOP3.LUT R12, R12, R13, RZ, 0x3c, !PT ;  /* 0x0000000d0c0c7212 */ /* 0x000fe200078e3cff */
[----:B------:R-:W-:Y:S01]  /*1f260*/  IMAD.X R13, RZ, RZ, R21, P4 ;  /* 0x000000ffff0d7224 */ /* 0x000fe200020e0615 */
[----:B------:R-:W-:Y:S02]  /*1f270*/  LOP3.LUT R8, R8, R7, RZ, 0x3c, !PT ;  /* 0x0000000708087212 */ /* 0x000fe400078e3cff */
[----:B------:R-:W-:Y:S01]  /*1f280*/  IADD3 R5, P3, R20, 0x7000, RZ ;  /* 0x0000700014057810 */ /* 0x000fe20007f7e0ff */
[----:B0-----:R0:W-:Y:S01]  /*1f290*/  @!P2 ST.E desc[UR6][R52.64], R3 ;  /* 0x000000033400a985 */ /* 0x0011e2000c101906 */
[----:B------:R-:W-:Y:S02]  /*1f2a0*/  ISETP.GE.OR P0, PT, R4, R61, P0 ;  /* 0x0000003d0400720c */ /* 0x000fe40000706670 */
[----:B------:R-:W-:-:S02]  /*1f2b0*/  IADD3 R41, P4, R20, 0x6000, RZ ;  /* 0x0000600014297810 */ /* 0x000fc40007f9e0ff */
[----:B------:R-:W-:Y:S02]  /*1f2c0*/  LOP3.LUT R7, R20, 0x380, RZ, 0xc0, !PT ;  /* 0x0000038014077812 */ /* 0x000fe400078ec0ff */
[----:B------:R-:W-:Y:S01]  /*1f2d0*/  LOP3.LUT R4, R5, 0x380, RZ, 0xc0, !PT ;  /* 0x0000038005047812 */ /* 0x000fe200078ec0ff */
[----:B0-----:R-:W0:Y:S01]  /*1f2e0*/  @P1 LDC R53, c[0x0][0xbec] ;  /* 0x0002fb00ff351b82 */ /* 0x001e220000000800 */
[----:B------:R-:W-:Y:S01]  /*1f2f0*/  LOP3.LUT R40, R41, 0x380, RZ, 0xc0, !PT ;  /* 0x0000038029287812 */ /* 0x000fe200078ec0ff */
[----:B------:R-:W-:Y:S01]  /*1f300*/  IMAD R3, R51, UR4, RZ ;  /* 0x0000000433037c24 */ /* 0x000fe2000f8e02ff */
[----:B------:R-:W-:Y:S02]  /*1f310*/  SHF.R.U64 R7, R7, 0x3, RZ ;  /* 0x0000000307077819 */ /* 0x000fe400000012ff */
[----:B------:R-:W-:-:S03]  /*1f320*/  SHF.R.U64 R4, R4, 0x3, RZ ;  /* 0x0000000304047819 */ /* 0x000fc600000012ff */
[----:B------:R-:W2:Y:S01]  /*1f330*/  @P1 LDC R51, c[0x0][0xbf0] ;  /* 0x0002fc00ff331b82 */ /* 0x000ea20000000800 */
[----:B------:R-:W-:Y:S02]  /*1f340*/  SHF.R.U64 R40, R40, 0x3, RZ ;  /* 0x0000000328287819 */ /* 0x000fe400000012ff */
[----:B------:R-:W-:Y:S01]  /*1f350*/  LOP3.LUT R20, R7, R20, RZ, 0x3c, !PT ;  /* 0x0000001407147212 */ /* 0x000fe200078e3cff */
[----:B-1----:R1:W-:Y:S01]  /*1f360*/  @!P0 ST.E desc[UR6][R54.64], R0 ;  /* 0x0000000036008985 */ /* 0x0023e2000c101906 */
[----:B------:R-:W-:Y:S01]  /*1f370*/  LOP3.LUT R40, R40, R41, RZ, 0x3c, !PT ;  /* 0x0000002928287212 */ /* 0x000fe200078e3cff */
[----:B------:R-:W-:Y:S01]  /*1f380*/  IMAD.X R41, RZ, RZ, R21, P4 ;  /* 0x000000ffff297224 */ /* 0x000fe200020e0615 */
[----:B------:R-:W-:Y:S01]  /*1f390*/  LOP3.LUT R44, R4, R5, RZ, 0x3c, !PT ;  /* 0x00000005042c7212 */ /* 0x000fe200078e3cff */
[----:B------:R-:W-:Y:S01]  /*1f3a0*/  IMAD R3, R50, UR5, R3 ;  /* 0x0000000532037c24 */ /* 0x000fe2000f8e0203 */
[----:B------:R-:W-:Y:S01]  /*1f3b0*/  IADD3.X R45, RZ, R21, RZ, P3, !PT ;  /* 0x00000015ff2d7210 */ /* 0x000fe20001ffe4ff */
[----:B------:R3:W5:Y:S04]  /*1f3c0*/  LD.E.128 R4, desc[UR6][R20.64] ;  /* 0x0000000614047980 */ /* 0x000768000c101d00 */
[----:B------:R-:W5:Y:S01]  /*1f3d0*/  LD.E.128 R8, desc[UR6][R8.64] ;  /* 0x0000000608087980 */ /* 0x000f62000c101d00 */
[----:B-1----:R-:W-:-:S03]  /*1f3e0*/  IMAD R0, R58, 0x20, R22 ;  /* 0x000000203a007824 */ /* 0x002fc600078e0216 */
[----:B------:R-:W5:Y:S01]  /*1f3f0*/  LD.E.128 R12, desc[UR6][R12.64] ;  /* 0x000000060c0c7980 */ /* 0x000f62000c101d00 */
[----:B---3--:R-:W-:Y:S01]  /*1f400*/  IMAD.WIDE.U32 R20, R50, UR4, RZ ;  /* 0x0000000432147c25 */ /* 0x008fe2000f8e00ff */
[----:B------:R-:W-:Y:S02]  /*1f410*/  ULDC.64 UR4, c[0x0][0xae8] ;  /* 0x0002ba0000047ab9 */ /* 0x000fe40000000a00 */
        /* <DEDUP_REMOVED lines=10> */
[----:B0-----:R-:W-:-:S03]  /*1f4c0*/  @P1 IMAD.HI.U32 R0, R50, R53, RZ ;  /* 0x0000003532001227 */ /* 0x001fc600078e00ff */
[----:B------:R-:W5:Y:S01]  /*1f4d0*/  LD.E.128 R44, desc[UR6][R44.64] ;  /* 0x000000062c2c7980 */ /* 0x000f62000c101d00 */
[----:B------:R-:W-:Y:S02]  /*1f4e0*/  IMAD.IADD R21, R21, 0x1, R3 ;  /* 0x0000000115157824 */ /* 0x000fe400078e0203 */
[----:B------:R-:W-:Y:S01]  /*1f4f0*/  IMAD.MOV.U32 R3, RZ, RZ, R50 ;  /* 0x000000ffff037224 */ /* 0x000fe200078e0032 */
[----:B--2---:R-:W-:Y:S01]  /*1f500*/  @P1 SHF.R.U32.HI R3, RZ, R51, R0 ;  /* 0x00000033ff031219 */ /* 0x004fe20000011600 */
[----:B------:R-:W-:Y:S01]  /*1f510*/  IMAD R28, R28, UR4, RZ ;  /* 0x000000041c1c7c24 */ /* 0x000fe2000f8e02ff */
[----:B------:R-:W-:Y:S01]  /*1f520*/  @!PT LDS RZ, [RZ] ;  /* 0x00000000fffff984 */ /* 0x000fe20000000800 */
[----:B------:R-:W-:Y:S01]  /*1f530*/  @!PT LDS RZ, [RZ] ;  /* 0x00000000fffff984 */ /* 0x000fe20000000800 */
[----:B------:R-:W-:Y:S01]  /*1f540*/  @!PT LDS RZ, [RZ] ;  /* 0x00000000fffff984 */ /* 0x000fe20000000800 */
[----:B------:R-:W-:Y:S01]  /*1f550*/  @!PT LDS RZ, [RZ] ;  /* 0x00000000fffff984 */ /* 0x000fe20000000800 */
[----:B------:R0:W-:Y:S06]  /*1f560*/  MEMBAR.ALL.CTA ;  /* 0x0000000000007992 */ /* 0x0001ec0000008000 */
[----:B0-----:R-:W0:Y:S01]  /*1f570*/  FENCE.VIEW.ASYNC.S ;  /* 0x00000000000073c6 */ /* 0x001e220000000000 */
[----:B------:R-:W-:Y:S01]  /*1f580*/  IMAD.WIDE.U32 R20, R59, UR4, R20 ;  /* 0x000000043b147c25 */ /* 0x000fe2000f8e0014 */
[----:B------:R-:W-:-:S03]  /*1f590*/  SHF.R.S32.HI R0, RZ, 0x1f, R3 ;  /* 0x0000001fff007819 */ /* 0x000fc60000011403 */
[----:B------:R-:W-:Y:S01]  /*1f5a0*/  IMAD R49, R59, UR5, R28 ;  /* 0x000000053b317c24 */ /* 0x000fe2000f8e021c */
[----:B------:R-:W-:Y:S01]  /*1f5b0*/  ULDC.64 UR4, c[0x0][0xae0] ;  /* 0x0002b80000047ab9 */ /* 0x000fe20000000a00 */
[----:B------:R-:W-:Y:S02]  /*1f5c0*/  IMAD.MOV R28, RZ, RZ, -R3 ;  /* 0x000000ffff1c7224 */ /* 0x000fe400078e0a03 */
[----:B------:R-:W-:Y:S02]  /*1f5d0*/  IMAD.IADD R21, R21, 0x1, R49 ;  /* 0x0000000115157824 */ /* 0x000fe400078e0231 */
[----:B------:R-:W-:Y:S02]  /*1f5e0*/  IMAD R0, R0, UR4, RZ ;  /* 0x0000000400007c24 */ /* 0x000fe4000f8e02ff */
[----:B------:R-:W-:Y:S02]  /*1f5f0*/  IMAD R49, R57, R28, R50 ;  /* 0x0000001c39317224 */ /* 0x000fe400078e0232 */
[----:B------:R-:W-:-:S02]  /*1f600*/  IMAD R51, R3, UR5, R0 ;  /* 0x0000000503337c24 */ /* 0x000fc4000f8e0200 */
[----:B------:R-:W-:Y:S01]  /*1f610*/  IMAD.WIDE.U32 R20, R3, UR4, R20 ;  /* 0x0000000403147c25 */ /* 0x000fe2000f8e0014 */
[----:B------:R-:W-:Y:S01]  /*1f620*/  SHF.R.S32.HI R0, RZ, 0x1f, R49 ;  /* 0x0000001fff007819 */ /* 0x000fe20000011431 */
[----:B------:R-:W-:Y:S02]  /*1f630*/  ULDC.64 UR4, c[0x0][0xad8] ;  /* 0x0002b60000047ab9 */ /* 0x000fe40000000a00 */
[----:B------:R-:W-:Y:S02]  /*1f640*/  IMAD R52, R86, 0x80, R22 ;  /* 0x0000008056347824 */ /* 0x000fe400078e0216 */
[----:B------:R-:W-:Y:S02]  /*1f650*/  IMAD.IADD R21, R21, 0x1, R51 ;  /* 0x0000000115157824 */ /* 0x000fe400078e0233 */
[----:B------:R-:W-:Y:S02]  /*1f660*/  IMAD R28, R0, UR4, RZ ;  /* 0x00000004001c7c24 */ /* 0x000fe4000f8e02ff */
[----:B------:R-:W-:-:S02]  /*1f670*/  VIADD R0, R52, 0x20 ;  /* 0x0000002034007836 */ /* 0x000fc40000000000 */
[C---:B------:R-:W-:Y:S02]  /*1f680*/  IMAD R51, R49.reuse, UR5, R28 ;  /* 0x0000000531337c24 */ /* 0x040fe4000f8e021c */
[----:B------:R-:W-:Y:S01]  /*1f690*/  IMAD.WIDE.U32 R20, R49, UR4, R20 ;  /* 0x0000000431147c25 */ /* 0x000fe2000f8e0014 */
[-C--:B------:R-:W-:Y:S01]  /*1f6a0*/  ISETP.GE.AND P2, PT, R52, R61.reuse, PT ;  /* 0x0000003d3400720c */ /* 0x080fe20003f46270 */
[----:B------:R-:W-:Y:S01]  /*1f6b0*/  ULDC.64 UR4, c[0x0][0xa80] ;  /* 0x0002a00000047ab9 */ /* 0x000fe20000000a00 */
[-C--:B------:R-:W-:Y:S01]  /*1f6c0*/  ISETP.GE.AND P0, PT, R0, R61.reuse, PT ;  /* 0x0000003d0000720c */ /* 0x080fe20003f06270 */
[----:B------:R-:W-:Y:S01]  /*1f6d0*/  VIADD R3, R52, 0x40 ;  /* 0x0000004034037836 */ /* 0x000fe20000000000 */
[----:B------:R-:W-:Y:S01]  /*1f6e0*/  LEA R28, P3, R20, UR4, 0x1 ;  /* 0x00000004141c7c11 */ /* 0x000fe2000f8608ff */
[----:B------:R-:W-:Y:S02]  /*1f6f0*/  IMAD.IADD R21, R21, 0x1, R51 ;  /* 0x0000000115157824 */ /* 0x000fe400078e0233 */
[----:B------:R-:W-:Y:S01]  /*1f700*/  VIADD R0, R2, 0x34820 ;  /* 0x0003482002007836 */ /* 0x000fe20000000000 */
[----:B------:R-:W-:-:S02]  /*1f710*/  ISETP.GE.AND P1, PT, R3, R61, PT ;  /* 0x0000003d0300720c */ /* 0x000fc40003f26270 */
[----:B------:R-:W-:Y:S02]  /*1f720*/  LEA.HI.X R3, R20, UR5, R21, 0x1, P3 ;  /* 0x0000000514037c11 */ /* 0x000fe400098f0c15 */
[----:B------:R-:W-:Y:S01]  /*1f730*/  PRMT R0, RZ, 0x654, R0 ;  /* 0x00000654ff007816 */ /* 0x000fe20000000000 */
[----:B0-----:R0:W1:Y:S03]  /*1f740*/  SHFL.IDX PT, R50, R28, RZ, 0x181f ;  /* 0x00181fff1c327589 */ /* 0x00106600000e0000 */
[----:B------:R0:W-:Y:S01]  /*1f750*/  SYNCS.ARRIVE.TRANS64.RED.A1T0 RZ, [R0+URZ], RZ ;  /* 0x000000ff00ff79a7 */ /* 0x0001e2000810043f */
[----:B------:R0:W2:Y:S01]  /*1f760*/  SHFL.IDX PT, R49, R3, RZ, 0x181f ;  /* 0x00181fff03317589 */ /* 0x0000a200000e0000 */
[----:B------:R-:W-:Y:S05]  /*1f770*/  @P2 BRA `(.L_x_7485) ;  /* 0x0000000000282947 */ /* 0x000fea0003800000 */
[----:B------:R-:W-:Y:S01]  /*1f780*/  ULDC UR4, c[0x0][0xac8] ;  /* 0x0002b20000047ab9 */ /* 0x000fe20000000800 */
[----:B------:R-:W-:Y:S01]  /*1f790*/  ULDC.64 UR6, c[0x0][0x208] ;  /* 0x0000820000067ab9 */ /* 0x000fe20000000a00 */
[----:B------:R-:W-:Y:S02]  /*1f7a0*/  ISETP.GE.AND P2, PT, R16, UR4, PT ;  /* 0x0000000410007c0c */ /* 0x000fe4000bf46270 */
[----:B------:R-:W-:-:S11]  /*1f7b0*/  ISETP.GE.AND P3, PT, R221, UR4, PT ;  /* 0x00000004dd007c0c */ /* 0x000fd6000bf66270 */
[CC--:B-1----:R-:W-:Y:S02]  /*1f7c0*/  @!P2 LEA R20, P4, R16.reuse, R50.reuse, 0x1 ;  /* 0x000000321014a211 */ /* 0x0c2fe400078808ff */
[C---:B------:R-:W-:Y:S02]  /*1f7d0*/  @!P3 LEA R50, P5, R221.reuse, R50, 0x1 ;  /* 0x00000032dd32b211 */ /* 0x040fe400078a08ff */
[-C--:B--2---:R-:W-:Y:S02]  /*1f7e0*/  @!P2 LEA.HI.X R21, R16, R49.reuse, R17, 0x1, P4 ;  /* 0x000000311015a211 */ /* 0x084fe400020f0c11 */
[----:B------:R-:W-:-:S03]  /*1f7f0*/  @!P3 LEA.HI.X R51, R221, R49, R48, 0x1, P5 ;  /* 0x00000031dd33b211 */ /* 0x000fc600028f0c30 */
[----:B-----5:R3:W-:Y:S04]  /*1f800*/  @!P2 ST.E.128 desc[UR6][R20.64], R4 ;  /* 0x000000041400a985 */ /* 0x0207e8000c101d06 */
[----:B------:R3:W-:Y:S02]  /*1f810*/  @!P3 ST.E.128 desc[UR6][R50.64], R32 ;  /* 0x000000203200b985 */ /* 0x0007e4000c101d06 */
.L_x_7485:
[----:B------:R-:W-:Y:S05]  /*1f820*/  BSYNC B1 ;  /* 0x0000000000017941 */ /* 0x000fea0003800000 */
.L_x_7484:
[----:B---3-5:R3:W4:Y:S01]  /*1f830*/  SHFL.IDX PT, R7, R3, 0x1, 0x181f ;  /* 0x00381f0003077f89 */ /* 0x02872200000e0000 */
[----:B------:R-:W-:Y:S03]  /*1f840*/  BSSY B1, `(.L_x_7486) ;  /* 0x000000d000017945 */ /* 0x000fe60003800000 */
[----:B------:R3:W0:Y:S01]  /*1f850*/  SHFL.IDX PT, R6, R28, 0x1, 0x181f ;  /* 0x00381f001c067f89 */ /* 0x00062200000e0000 */
[----:B------:R-:W-:Y:S05]  /*1f860*/  @P0 BRA `(.L_x_7487) ;  /* 0x0000000000280947 */ /* 0x000fea0003800000 */
[----:B------:R-:W-:Y:S01]  /*1f870*/  ULDC UR4, c[0x0][0xac8] ;  /* 0x0002b20000047ab9 */ /* 0x000fe20000000800 */
[----:B------:R-:W-:Y:S01]  /*1f880*/  ULDC.64 UR6, c[0x0][0x208] ;  /* 0x0000820000067ab9 */ /* 0x000fe20000000a00 */
[----:B------:R-:W-:Y:S02]  /*1f890*/  ISETP.GE.AND P3, PT, R16, UR4, PT ;  /* 0x0000000410007c0c */ /* 0x000fe4000bf66270 */
[----:B------:R-:W-:-:S11]  /*1f8a0*/  ISETP.GE.AND P4, PT, R221, UR4, PT ;  /* 0x00000004dd007c0c */ /* 0x000fd6000bf86270 */
[CC--:B0-----:R-:W-:Y:S02]  /*1f8b0*/  @!P3 LEA R4, P0, R16.reuse, R6.reuse, 0x1 ;  /* 0x000000061004b211 */ /* 0x0c1fe400078008ff */
[C---:B------:R-:W-:Y:S02]  /*1f8c0*/  @!P4 LEA R6, P2, R221.reuse, R6, 0x1 ;  /* 0x00000006dd06c211 */ /* 0x040fe400078408ff */
[-C--:B----4-:R-:W-:Y:S02]  /*1f8d0*/  @!P3 LEA.HI.X R5, R16, R7.reuse, R17, 0x1, P0 ;  /* 0x000000071005b211 */ /* 0x090fe400000f0c11 */
[----:B------:R-:W-:-:S03]  /*1f8e0*/  @!P4 LEA.HI.X R7, R221, R7, R48, 0x1, P2 ;  /* 0x00000007dd07c211 */ /* 0x000fc600010f0c30 */
[----:B------:R0:W-:Y:S04]  /*1f8f0*/  @!P3 ST.E.128 desc[UR6][R4.64], R8 ;  /* 0x000000080400b985 */ /* 0x0001e8000c101d06 */
[----:B------:R0:W-:Y:S02]  /*1f900*/  @!P4 ST.E.128 desc[UR6][R6.64], R36 ;  /* 0x000000240600c985 */ /* 0x0001e4000c101d06 */
.L_x_7487:
[----:B------:R-:W-:Y:S05]  /*1f910*/  BSYNC B1 ;  /* 0x0000000000017941 */ /* 0x000fea0003800000 */
.L_x_7486:
[----:B0---4-:R0:W4:Y:S01]  /*1f920*/  SHFL.IDX PT, R7, R3, 0x2, 0x181f ;  /* 0x00581f0003077f89 */ /* 0x01112200000e0000 */
        /* <DEDUP_REMOVED lines=13> */
.L_x_7489:
[----:B------:R-:W-:Y:S05]  /*1fa00*/  BSYNC B1 ;  /* 0x0000000000017941 */ /* 0x000fea0003800000 */
.L_x_7488:
[----:B------:R-:W-:Y:S01]  /*1fa10*/  VIADD R0, R52, 0x60 ;  /* 0x0000006034007836 */ /* 0x000fe20000000000 */
[----:B0--3--:R-:W0:Y:S04]  /*1fa20*/  SHFL.IDX PT, R3, R3, 0x3, 0x181f ;  /* 0x00781f0003037f89 */ /* 0x009e2800000e0000 */
[----:B------:R-:W-:Y:S01]  /*1fa30*/  ISETP.GE.AND P0, PT, R0, R61, PT ;  /* 0x0000003d0000720c */ /* 0x000fe20003f06270 */
[----:B------:R-:W3:-:S12]  /*1fa40*/  SHFL.IDX PT, R28, R28, 0x3, 0x181f ;  /* 0x00781f001c1c7f89 */ /* 0x000ed800000e0000 */
[----:B------:R-:W-:Y:S05]  /*1fa50*/  @P0 BRA `(.L_x_7490) ;  /* 0x0000000c00440947 */ /* 0x000fea0003800000 */
[----:B------:R-:W-:Y:S01]  /*1fa60*/  ULDC UR4, c[0x0][0xac8] ;  /* 0x0002b20000047ab9 */ /* 0x000fe20000000800 */
[----:B------:R-:W-:Y:S01]  /*1fa70*/  ULDC.64 UR6, c[0x0][0x208] ;  /* 0x0000820000067ab9 */ /* 0x000fe20000000a00 */
[----:B------:R-:W-:-:S13]  /*1fa80*/  ISETP.GE.AND P1, PT, R16, UR4, PT ;  /* 0x0000000410007c0c */ /* 0x000fda000bf26270 */
[----:B---3--:R-:W-:-:S04]  /*1fa90*/  @!P1 LEA R4, P0, R16, R28, 0x1 ;  /* 0x0000001c10049211 */ /* 0x008fc800078008ff */
[----:B0-----:R-:W-:Y:S02]  /*1faa0*/  @!P1 LEA.HI.X R5, R16, R3, R17, 0x1, P0 ;  /* 0x0000000310059211 */ /* 0x001fe400000f0c11 */
[----:B------:R-:W-:-:S03]  /*1fab0*/  ISETP.GE.AND P0, PT, R221, UR4, PT ;  /* 0x00000004dd007c0c */ /* 0x000fc6000bf06270 */
[----:B------:R0:W-:Y:S10]  /*1fac0*/  @!P1 ST.E.128 desc[UR6][R4.64], R24 ;  /* 0x0000001804009985 */ /* 0x0001f4000c101d06 */
[----:B------:R-:W-:Y:S05]  /*1fad0*/  @P0 BRA `(.L_x_7490) ;  /* 0x0000000c00240947 */ /* 0x000fea0003800000 */
[----:B0-----:R-:W-:Y:S01]  /*1fae0*/  LEA R4, P0, R221, R28, 0x1 ;  /* 0x0000001cdd047211 */ /* 0x001fe200078008ff */
[----:B------:R-:W-:-:S03]  /*1faf0*/  ULDC.64 UR4, c[0x0][0x208] ;  /* 0x0000820000047ab9 */ /* 0x000fc60000000a00 */
[----:B------:R-:W-:-:S05]  /*1fb00*/  LEA.HI.X R5, R221, R3, R48, 0x1, P0 ;  /* 0x00000003dd057211 */ /* 0x000fca00000f0c30 */
[----:B------:R0:W-:Y:S01]  /*1fb10*/  ST.E.128 desc[UR4][R4.64], R44 ;  /* 0x0000002c04007985 */ /* 0x0001e2000c101d04 */
[----:B------:R-:W-:Y:S05]  /*1fb20*/  BRA `(.L_x_7490) ;  /* 0x0000000c00107947 */ /* 0x000fea0003800000 */
.L_x_7482:
[----:B------:R-:W2:Y:S01]  /*1fb30*/  LDL.LU R3, [R1+0x58] ;  /* 0x0000580001037983 */ /* 0x000ea20000300800 */
[----:B------:R-:W-:Y:S01]  /*1fb40*/  ULDC.64 UR4, c[0x0][0xc00] ;  /* 0x0003000000047ab9 */ /* 0x000fe20000000a00 */
[----:B------:R-:W0:Y:S01]  /*1fb50*/  LDC R21, c[0x0][0xbe8] ;  /* 0x0002fa00ff157b82 */ /* 0x000e220000000800 */
[----:B------:R-:W-:Y:S01]  /*1fb60*/  ISETP.NE.U32.AND P0, PT, RZ, UR4, PT ;  /* 0x00000004ff007c0c */ /* 0x000fe2000bf05070 */
[----:B------:R-:W-:Y:S01]  /*1fb70*/  IMAD.MOV.U32 R0, RZ, RZ, RZ ;  /* 0x000000ffff007224 */ /* 0x000fe200078e00ff */
[----:B------:R-:W-:Y:S02]  /*1fb80*/  ULDC.64 UR6, c[0x0][0x208] ;  /* 0x0000820000067ab9 */ /* 0x000fe40000000a00 */
[----:B------:R-:W-:Y:S01]  /*1fb90*/  ISETP.NE.AND.EX P0, PT, RZ, UR5, PT, P0 ;  /* 0x00000005ff007c0c */ /* 0x000fe2000bf05300 */
[----:B------:R-:W1:Y:S02]  /*1fba0*/  S2R R26, SR_TID.X ;  /* 0x00000000001a7919 */ /* 0x000e640000002100 */
[----:B-1----:R-:W-:-:S05]  /*1fbb0*/  VIADD R26, R26, 0xffffff80 ;  /* 0xffffff801a1a7836 */ /* 0x002fca0000000000 */
[----:B------:R-:W-:Y:S02]  /*1fbc0*/  ISETP.GE.AND P3, PT, R26, 0x80, PT ;  /* 0x000000801a00780c */ /* 0x000fe40003f66270 */
[----:B--2---:R-:W-:-:S04]  /*1fbd0*/  IADD3 R4, P1, R3, UR4, RZ ;  /* 0x0000000403047c10 */ /* 0x004fc8000ff3e0ff */
[----:B------:R-:W-:Y:S01]  /*1fbe0*/  IADD3.X R5, R74, UR5, RZ, P1, !PT ;  /* 0x000000054a057c10 */ /* 0x000fe20008ffe4ff */
[----:B------:R-:W-:Y:S02]  /*1fbf0*/  ULDC.64 UR4, c[0x0][0xc08] ;  /* 0x0003020000047ab9 */ /* 0x000fe40000000a00 */
[----:B------:R-:W-:Y:S02]  /*1fc00*/  ISETP.NE.U32.AND P1, PT, RZ, UR4, PT ;  /* 0x00000004ff007c0c */ /* 0x000fe4000bf25070 */
[----:B------:R1:W5:Y:S02]  /*1fc10*/  @P0 LDG.E R0, desc[UR6][R4.64] ;  /* 0x0000000604000981 */ /* 0x000364000c1e1900 */
[----:B------:R-:W-:-:S13]  /*1fc20*/  ISETP.NE.AND.EX P1, PT, RZ, UR5, PT, P1 ;  /* 0x00000005ff007c0c */ /* 0x000fda000bf25310 */
[----:B------:R-:W-:Y:S01]  /*1fc30*/  @P1 IADD3 R6, P2, R3, UR4, RZ ;  /* 0x0000000403061c10 */ /* 0x000fe2000ff5e0ff */
[----:B------:R-:W-:Y:S02]  /*1fc40*/  ULDC UR4, c[0x0][0xa88] ;  /* 0x0002a20000047ab9 */ /* 0x000fe40000000800 */
[----:B------:R-:W-:Y:S01]  /*1fc50*/  IMAD.U32 R8, RZ, RZ, UR4 ;  /* 0x00000004ff087e24 */ /* 0x000fe2000f8e00ff */
[----:B------:R-:W-:Y:S02]  /*1fc60*/  @P1 IADD3.X R7, R74, UR5, RZ, P2, !PT ;  /* 0x000000054a071c10 */ /* 0x000fe400097fe4ff */
[----:B0-----:R-:W-:-:S03]  /*1fc70*/  ISETP.NE.AND P2, PT, R21, 0x1, PT ;  /* 0x000000011500780c */ /* 0x001fc60003f45270 */
[----:B------:R1:W5:Y:S10]  /*1fc80*/  @P1 LDG.E R8, desc[UR6][R6.64] ;  /* 0x0000000606081981 */ /* 0x000374000c1e1900 */
[----:B------:R-:W0:Y:S01]  /*1fc90*/  @P2 LDC R25, c[0x0][0xbec] ;  /* 0x0002fb00ff192b82 */ /* 0x000e220000000800 */
[----:B-1----:R-:W-:Y:S05]  /*1fca0*/  @P1 BRA `(.L_x_7491) ;  /* 0x0000000000141947 */ /* 0x002fea0003800000 */
[----:B------:R-:W-:Y:S05]  /*1fcb0*/  @!P0 BRA `(.L_x_7491) ;  /* 0x0000000000108947 */ /* 0x000fea0003800000 */
[----:B------:R-:W-:Y:S02]  /*1fcc0*/  ULDC.64 UR4, c[0x0][0x208] ;  /* 0x0000820000047ab9 */ /* 0x000fe40000000a00 */
[----:B------:R-:W2:Y:S04]  /*1fcd0*/  LDG.E R3, desc[UR4][R4.64] ;  /* 0x0000000404037981 */ /* 0x000ea8000c1e1900 */
[----:B-----5:R-:W2:Y:S02]  /*1fce0*/  LDG.E R8, desc[UR4][R4.64+0x4] ;  /* 0x0000040404087981 */ /* 0x020ea4000c1e1900 */
[----:B--2---:R-:W-:-:S07]  /*1fcf0*/  IMAD.IADD R8, R8, 0x1, -R3 ;  /* 0x0000000108087824 */ /* 0x004fce00078e0a03 */
.L_x_7491:
[----:B------:R-:W2:Y:S04]  /*1fd00*/  LDL R24, [R1+0x50] ;  /* 0x0000500001187983 */ /* 0x000ea80000100800 */
[----:B------:R1:W5:Y:S01]  /*1fd10*/  LDL R20, [R1+0x64] ;  /* 0x0000640001147983 */ /* 0x0003620000100800 */
[----:B------:R-:W-:Y:S01]  /*1fd20*/  BSSY B1, `(.L_x_7492) ;  /* 0x000002f000017945 */ /* 0x000fe20003800000 */
[----:B------:R-:W-:Y:S02]  /*1fd30*/  SEL R13, R82, RZ, !P0 ;  /* 0x000000ff520d7207 */ /* 0x000fe40004000000 */
[----:B------:R-:W-:Y:S02]  /*1fd40*/  SEL R12, R78, RZ, !P0 ;  /* 0x000000ff4e0c7207 */ /* 0x000fe40004000000 */
[----:B-----5:R-:W-:-:S02]  /*1fd50*/  SHF.R.S32.HI R11, RZ, 0x1f, R0 ;  /* 0x0000001fff0b7819 */ /* 0x020fc40000011400 */
[----:B--2---:R-:W-:Y:S01]  /*1fd60*/  SHF.R.S32.HI R10, RZ, 0x1f, R24 ;  /* 0x0000001fff0a7819 */ /* 0x004fe20000011418 */
[----:B-1----:R-:W-:Y:S06]  /*1fd70*/  @P3 BRA `(.L_x_7493) ;  /* 0x0000000000a43947 */ /* 0x002fec0003800000 */
[----:B------:R-:W1:Y:S01]  /*1fd80*/  S2R R3, SR_TID.X ;  /* 0x0000000000037919 */ /* 0x000e620000002100 */
[----:B------:R-:W2:Y:S02]  /*1fd90*/  LDC R14, c[0x0][0xbe8] ;  /* 0x0002fa00ff0e7b82 */ /* 0x000ea40000000800 */
[----:B--2---:R-:W-:Y:S02]  /*1fda0*/  IMAD R4, R8, R14, RZ ;  /* 0x0000000e08047224 */ /* 0x004fe400078e02ff */
[----:B-1----:R-:W-:-:S04]  /*1fdb0*/  IMAD R3, R20, 0x80, R3 ;  /* 0x0000008014037824 */ /* 0x002fc800078e0203 */
        /* <DEDUP_REMOVED lines=11> */
[----:B------:R-:W1:Y:S01]  /*1fe70*/  @P0 LDC R6, c[0x0][0xbec] ;  /* 0x0002fb00ff060b82 */ /* 0x000e620000000800 */
[----:B------:R-:W-:Y:S01]  /*1fe80*/  IMAD R7, R24, UR5, R7 ;  /* 0x0000000518077c24 */ /* 0x000fe2000f8e0207 */
[----:B------:R-:W-:-:S03]  /*1fe90*/  ULDC.64 UR4, c[0x0][0xb98] ;  /* 0x0002e60000047ab9 */ /* 0x000fc60000000a00 */
[----:B------:R-:W-:-:S03]  /*1fea0*/  IMAD.IADD R5, R5, 0x1, R7 ;  /* 0x0000000105057824 */ /* 0x000fc600078e0207 */
[----:B------:R-:W2:Y:S01]  /*1feb0*/  @P0 LDC R15, c[0x0][0xbf0] ;  /* 0x0002fc00ff0f0b82 */ /* 0x000ea20000000800 */
[----:B------:R-:W-:-:S04]  /*1fec0*/  IMAD.WIDE.U32 R4, R13, UR4, R4 ;  /* 0x000000040d047c25 */ /* 0x000fc8000f8e0004 */
[----:B-1----:R-:W-:-:S05]  /*1fed0*/  @P0 IMAD.HI.U32 R6, R9, R6, RZ ;  /* 0x0000000609060227 */ /* 0x002fca00078e00ff */
[----:B--2---:R-:W-:Y:S01]  /*1fee0*/  @P0 SHF.R.U32.HI R3, RZ, R15, R6 ;  /* 0x0000000fff030219 */ /* 0x004fe20000011606 */
[----:B------:R-:W-:-:S03]  /*1fef0*/  IMAD R6, R12, UR4, RZ ;  /* 0x000000040c067c24 */ /* 0x000fc6000f8e02ff */
[----:B------:R-:W-:Y:S01]  /*1ff00*/  IADD3 R4, P0, R3, R4, RZ ;  /* 0x0000000403047210 */ /* 0x000fe20007f1e0ff */
[----:B------:R-:W-:Y:S02]  /*1ff10*/  IMAD.MOV R7, RZ, RZ, -R3 ;  /* 0x000000ffff077224 */ /* 0x000fe400078e0a03 */
[----:B------:R-:W-:Y:S01]  /*1ff20*/  IMAD R6, R13, UR5, R6 ;  /* 0x000000050d067c24 */ /* 0x000fe2000f8e0206 */
[----:B------:R-:W-:Y:S01]  /*1ff30*/  ULDC.64 UR4, c[0x0][0xb88] ;  /* 0x0002e20000047ab9 */ /* 0x000fe20000000a00 */
[----:B------:R-:W-:Y:S01]  /*1ff40*/  IMAD R7, R14, R7, R9 ;  /* 0x000000070e077224 */ /* 0x000fe200078e0209 */
[----:B------:R-:W-:-:S04]  /*1ff50*/  SHF.R.S32.HI R9, RZ, 0x1f, R3 ;  /* 0x0000001fff097819 */ /* 0x000fc80000011403 */
        /* <DEDUP_REMOVED lines=11> */
.L_x_7493:
[----:B------:R-:W-:Y:S05]  /*20010*/  BSYNC B1 ;  /* 0x0000000000017941 */ /* 0x000fea0003800000 */
.L_x_7492:
[----:B-1----:R-:W-:Y:S01]  /*20020*/  SHF.R.S32.HI R6, RZ, 0x1f, R26 ;  /* 0x0000001fff067819 */ /* 0x002fe2000001141a */
[----:B------:R-:W1:Y:S01]  /*20030*/  @P2 LDC R9, c[0x0][0xbf0] ;  /* 0x0002fc00ff092b82 */ /* 0x000e620000000800 */
[----:B------:R-:W-:Y:S02]  /*20040*/  ULDC.64 UR4, c[0x0][0xaa0] ;  /* 0x0002a80000047ab9 */ /* 0x000fe40000000a00 */
[----:B------:R-:W-:Y:S01]  /*20050*/  LEA.HI R6, R6, R26, RZ, 0x3 ;  /* 0x0000001a06067211 */ /* 0x000fe200078f18ff */
[----:B------:R-:W-:Y:S02]  /*20060*/  IMAD R3, R11, UR4, RZ ;  /* 0x000000040b037c24 */ /* 0x000fe4000f8e02ff */
[----:B------:R-:W-:Y:S01]  /*20070*/  IMAD.WIDE.U32 R4, R0, UR4, RZ ;  /* 0x0000000400047c25 */ /* 0x000fe2000f8e00ff */
[----:B------:R-:W-:-:S03]  /*20080*/  LOP3.LUT R6, R6, 0xfffffff8, RZ, 0xc0, !PT ;  /* 0xfffffff806067812 */ /* 0x000fc600078ec0ff */
[----:B------:R-:W-:Y:S01]  /*20090*/  IMAD R3, R0, UR5, R3 ;  /* 0x0000000500037c24 */ /* 0x000fe2000f8e0203 */
[----:B------:R-:W-:Y:S01]  /*200a0*/  ULDC.64 UR4, c[0x0][0xae8] ;  /* 0x0002ba0000047ab9 */ /* 0x000fe20000000a00 */
[----:B------:R-:W-:Y:S02]  /*200b0*/  IMAD.IADD R6, R26, 0x1, -R6 ;  /* 0x000000011a067824 */ /* 0x000fe400078e0a06 */
[----:B------:R-:W-:Y:S02]  /*200c0*/  IMAD R0, R10, UR4, RZ ;  /* 0x000000040a007c24 */ /* 0x000fe4000f8e02ff */
[----:B------:R-:W-:Y:S02]  /*200d0*/  IMAD R6, R6, 0x20, R22 ;  /* 0x0000002006067824 */ /* 0x000fe400078e0216 */
[----:B------:R-:W-:Y:S02]  /*200e0*/  IMAD R7, R24, UR5, R0 ;  /* 0x0000000518077c24 */ /* 0x000fe4000f8e0200 */
[----:B------:R-:W-:-:S02]  /*200f0*/  IMAD R10, R20, 0x80, R6 ;  /* 0x00000080140a7824 */ /* 0x000fc400078e0206 */
[----:B------:R-:W-:Y:S02]  /*20100*/  IMAD.IADD R5, R5, 0x1, R3 ;  /* 0x0000000105057824 */ /* 0x000fe400078e0203 */
[----:B0-----:R-:W-:-:S04]  /*20110*/  @P2 IMAD.HI.U32 R0, R10, R25, RZ ;  /* 0x000000190a002227 */ /* 0x001fc800078e00ff */
[----:B------:R-:W-:Y:S01]  /*20120*/  IMAD.WIDE.U32 R4, R24, UR4, R4 ;  /* 0x0000000418047c25 */ /* 0x000fe2000f8e0004 */
[----:B------:R-:W-:-:S03]  /*20130*/  ULDC.64 UR4, c[0x0][0xaf0] ;  /* 0x0002bc0000047ab9 */ /* 0x000fc60000000a00 */
[----:B------:R-:W-:Y:S01]  /*20140*/  IMAD.MOV.U32 R3, RZ, RZ, R10 ;  /* 0x000000ffff037224 */ /* 0x000fe200078e000a */
[----:B-1----:R-:W-:Y:S01]  /*20150*/  @P2 SHF.R.U32.HI R3, RZ, R9, R0 ;  /* 0x00000009ff032219 */ /* 0x002fe20000011600 */
[----:B------:R-:W-:Y:S02]  /*20160*/  IMAD.IADD R5, R5, 0x1, R7 ;  /* 0x0000000105057824 */ /* 0x000fe400078e0207 */
[----:B------:R-:W-:Y:S01]  /*20170*/  IMAD R6, R12, UR4, RZ ;  /* 0x000000040c067c24 */ /* 0x000fe2000f8e02ff */
[--C-:B------:R-:W-:Y:S01]  /*20180*/  SHF.R.S32.HI R0, RZ, 0x1f, R3.reuse ;  /* 0x0000001fff007819 */ /* 0x100fe20000011403 */
[----:B------:R-:W-:Y:S02]  /*20190*/  IMAD.MOV R7, RZ, RZ, -R3 ;  /* 0x000000ffff077224 */ /* 0x000fe400078e0a03 */
[C---:B------:R-:W-:Y:S02]  /*201a0*/  IMAD R9, R13.reuse, UR5, R6 ;  /* 0x000000050d097c24 */ /* 0x040fe4000f8e0206 */
[----:B------:R-:W-:Y:S01]  /*201b0*/  IMAD.WIDE.U32 R4, R13, UR4, R4 ;  /* 0x000000040d047c25 */ /* 0x000fe2000f8e0004 */
[----:B------:R-:W-:-:S03]  /*201c0*/  ULDC.64 UR4, c[0x0][0xae0] ;  /* 0x0002b80000047ab9 */ /* 0x000fc60000000a00 */
[----:B------:R-:W-:Y:S02]  /*201d0*/  IMAD R7, R21, R7, R10 ;  /* 0x0000000715077224 */ /* 0x000fe400078e020a */
[----:B------:R-:W-:Y:S02]  /*201e0*/  IMAD R6, R0, UR4, RZ ;  /* 0x0000000400067c24 */ /* 0x000fe4000f8e02ff */
[----:B------:R-:W-:Y:S01]  /*201f0*/  IMAD.IADD R5, R5, 0x1, R9 ;  /* 0x0000000105057824 */ /* 0x000fe200078e0209 */
[----:B------:R-:W-:Y:S01]  /*20200*/  SHF.R.S32.HI R0, RZ, 0x1f, R7 ;  /* 0x0000001fff007819 */ /* 0x000fe20000011407 */
[C---:B------:R-:W-:Y:S01]  /*20210*/  IMAD R9, R3.reuse, UR5, R6 ;  /* 0x0000000503097c24 */ /* 0x040fe2000f8e0206 */
[----:B------:R-:W-:Y:S01]  /*20220*/  LEA R6, R20, R22, 0x7 ;  /* 0x0000001614067211 */ /* 0x000fe200078e38ff */
[----:B------:R-:W-:Y:S01]  /*20230*/  IMAD.WIDE.U32 R4, R3, UR4, R4 ;  /* 0x0000000403047c25 */ /* 0x000fe2000f8e0004 */
[----:B------:R-:W-:-:S03]  /*20240*/  ULDC.64 UR4, c[0x0][0xad8] ;  /* 0x0002b60000047ab9 */ /* 0x000fc60000000a00 */
[----:B------:R-:W-:Y:S02]  /*20250*/  IMAD R0, R0, UR4, RZ ;  /* 0x0000000400007c24 */ /* 0x000fe4000f8e02ff */
[----:B------:R-:W-:Y:S02]  /*20260*/  IMAD.IADD R5, R5, 0x1, R9 ;  /* 0x0000000105057824 */ /* 0x000fe400078e0209 */
[C---:B------:R-:W-:Y:S02]  /*20270*/  IMAD R3, R7.reuse, UR5, R0 ;  /* 0x0000000507037c24 */ /* 0x040fe4000f8e0200 */
[----:B------:R-:W-:Y:S01]  /*20280*/  IMAD.WIDE.U32 R4, R7, UR4, R4 ;  /* 0x0000000407047c25 */ /* 0x000fe2000f8e0004 */
[----:B------:R-:W-:-:S03]  /*20290*/  ULDC.64 UR4, c[0x0][0xa80] ;  /* 0x0002a00000047ab9 */ /* 0x000fc60000000a00 */
[----:B------:R-:W-:Y:S01]  /*202a0*/  IMAD.IADD R5, R5, 0x1, R3 ;  /* 0x0000000105057824 */ /* 0x000fe200078e0203 */
[----:B------:R-:W-:Y:S01]  /*202b0*/  LEA R3, P0, R4, UR4, 0x1 ;  /* 0x0000000404037c11 */ /* 0x000fe2000f8008ff */
[----:B------:R-:W-:-:S03]  /*202c0*/  UMOV UR4, 0xffffffff ;  /* 0xffffffff00047882 */ /* 0x000fc60000000000 */
[----:B------:R-:W-:Y:S01]  /*202d0*/  LEA.HI.X R4, R4, UR5, R5, 0x1, P0 ;  /* 0x0000000504047c11 */ /* 0x000fe200080f0c05 */
[----:B------:R-:W-:Y:S08]  /*202e0*/  BRA.DIV UR4, `(.L_x_7494) ;  /* 0x0000007e04cc7947 */ /* 0x000ff0000b800000 */
[----:B------:R0:W1:Y:S04]  /*202f0*/  SHFL.IDX PT, R0, R4, RZ, 0x181f ;  /* 0x00181fff04007589 */ /* 0x00006800000e0000 */
[----:B------:R0:W2:Y:S02]  /*20300*/  SHFL.IDX PT, R14, R3, RZ, 0x181f ;  /* 0x00181fff030e7589 */ /* 0x0000a400000e0000 */
.L_x_7687:
[----:B------:R-:W-:Y:S01]  /*20310*/  IMAD R8, R8, R21, RZ ;  /* 0x0000001508087224 */ /* 0x000fe200078e02ff */
[----:B------:R-:W-:Y:S04]  /*20320*/  BSSY B1, `(.L_x_7495) ;  /* 0x000000d000017945 */ /* 0x000fe80003800000 */
[----:B------:R-:W-:-:S13]  /*20330*/  ISETP.GE.AND P0, PT, R6, R8, PT ;  /* 0x000000080600720c */ /* 0x000fda0003f06270 */
[----:B------:R-:W-:Y:S05]  /*20340*/  @P0 BRA `(.L_x_7496) ;  /* 0x0000000000280947 */ /* 0x000fea0003800000 */
[----:B------:R-:W-:Y:S01]  /*20350*/  ULDC UR4, c[0x0][0xac8] ;  /* 0x0002b20000047ab9 */ /* 0x000fe20000000800 */
[----:B------:R-:W-:Y:S01]  /*20360*/  ULDC.64 UR6, c[0x0][0x208] ;  /* 0x0000820000067ab9 */ /* 0x000fe20000000a00 */
[----:B------:R-:W-:Y:S02]  /*20370*/  ISETP.GE.AND P2, PT, R16, UR4, PT ;  /* 0x0000000410007c0c */ /* 0x000fe4000bf46270 */
[----:B------:R-:W-:-:S11]  /*20380*/  ISETP.GE.AND P3, PT, R221, UR4, PT ;  /* 0x00000004dd007c0c */ /* 0x000fd6000bf66270 */
[CC--:B--2---:R-:W-:Y:S02]  /*20390*/  @!P2 LEA R10, P0, R16.reuse, R14.reuse, 0x1 ;  /* 0x0000000e100aa211 */ /* 0x0c4fe400078008ff */
[C---:B------:R-:W-:Y:S02]  /*203a0*/  @!P3 LEA R14, P1, R221.reuse, R14, 0x1 ;  /* 0x0000000edd0eb211 */ /* 0x040fe400078208ff */
[-C--:B-1----:R-:W-:Y:S02]  /*203b0*/  @!P2 LEA.HI.X R11, R16, R0.reuse, R17, 0x1, P0 ;  /* 0x00000000100ba211 */ /* 0x082fe400000f0c11 */
[----:B------:R-:W-:-:S03]  /*203c0*/  @!P3 LEA.HI.X R15, R221, R0, R48, 0x1, P1 ;  /* 0x00000000dd0fb211 */ /* 0x000fc600008f0c30 */
[----:B------:R3:W-:Y:S04]  /*203d0*/  @!P2 ST.E.128 desc[UR6][R10.64], RZ ;  /* 0x000000ff0a00a985 */ /* 0x0007e8000c101d06 */
[----:B------:R3:W-:Y:S02]  /*203e0*/  @!P3 ST.E.128 desc[UR6][R14.64], RZ ;  /* 0x000000ff0e00b985 */ /* 0x0007e4000c101d06 */
.L_x_7496:
[----:B------:R-:W-:Y:S05]  /*203f0*/  BSYNC B1 ;  /* 0x0000000000017941 */ /* 0x000fea0003800000 */
.L_x_7495:
[----:B------:R-:W-:-:S03]  /*20400*/  UMOV UR4, 0xffffffff ;  /* 0xffffffff00047882 */ /* 0x000fc60000000000 */
[----:B------:R-:W-:Y:S05]  /*20410*/  BRA.DIV UR4, `(.L_x_7497) ;  /* 0x0000007e04b47947 */ /* 0x000fea000b800000 */
[----:B-1----:R1:W4:Y:S04]  /*20420*/  SHFL.IDX PT, R0, R4, 0x1, 0x181f ;  /* 0x00381f0004007f89 */ /* 0x00232800000e0000 */
[----:B--23--:R1:W2:Y:S02]  /*20430*/  SHFL.IDX PT, R14, R3, 0x1, 0x181f ;  /* 0x00381f00030e7f89 */ /* 0x00c2a400000e0000 */
.L_x_7691:
[----:B------:R-:W-:Y:S01]  /*20440*/  VIADD R5, R6, 0x20 ;  /* 0x0000002006057836 */ /* 0x000fe20000000000 */
        /* <DEDUP_REMOVED lines=9> */
[-C--:B----4-:R-:W-:Y:S02]  /*204e0*/  @!P2 LEA.HI.X R11, R16, R0.reuse, R17, 0x1, P0 ;  /* 0x00000000100ba211 */ /* 0x090fe400000f0c11 */
[----:B------:R-:W-:-:S03]  /*204f0*/  @!P3 LEA.HI.X R15, R221, R0, R48, 0x1, P1 ;  /* 0x00000000dd0fb211 */ /* 0x000fc600008f0c30 */
[----:B------:R3:W-:Y:S04]  /*20500*/  @!P2 ST.E.128 desc[UR6][R10.64], RZ ;  /* 0x000000ff0a00a985 */ /* 0x0007e8000c101d06 */
[----:B------:R3:W-:Y:S02]  /*20510*/  @!P3 ST.E.128 desc[UR6][R14.64], RZ ;  /* 0x000000ff0e00b985 */ /* 0x0007e4000c101d06 */
.L_x_7499:
[----:B------:R-:W-:Y:S05]  /*20520*/  BSYNC B1 ;  /* 0x0000000000017941 */ /* 0x000fea0003800000 */
.L_x_7498:
[----:B------:R-:W-:-:S03]  /*20530*/  UMOV UR4, 0xffffffff ;  /* 0xffffffff00047882 */ /* 0x000fc60000000000 */
[----:B------:R-:W-:Y:S05]  /*20540*/  BRA.DIV UR4, `(.L_x_7500) ;  /* 0x0000007e04b07947 */ /* 0x000fea000b800000 */
[----:B----4-:R4:W0:Y:S04]  /*20550*/  SHFL.IDX PT, R0, R4, 0x2, 0x181f ;  /* 0x00581f0004007f89 */ /* 0x01082800000e0000 */
[----:B--23--:R4:W2:Y:S02]  /*20560*/  SHFL.IDX PT, R14, R3, 0x2, 0x181f ;  /* 0x00581f00030e7f89 */ /* 0x00c8a400000e0000 */
.L_x_7695:
        /* <DEDUP_REMOVED lines=10> */
[-C--:B0-----:R-:W-:Y:S02]  /*20610*/  @!P2 LEA.HI.X R11, R16, R0.reuse, R17, 0x1, P0 ;  /* 0x00000000100ba211 */ /* 0x081fe400000f0c11 */
[----:B------:R-:W-:-:S03]  /*20620*/  @!P3 LEA.HI.X R15, R221, R0, R48, 0x1, P1 ;  /* 0x00000000dd0fb211 */ /* 0x000fc600008f0c30 */
[----:B------:R3:W-:Y:S04]  /*20630*/  @!P2 ST.E.128 desc[UR6][R10.64], RZ ;  /* 0x000000ff0a00a985 */ /* 0x0007e8000c101d06 */
[----:B------:R3:W-:Y:S02]  /*20640*/  @!P3 ST.E.128 desc[UR6][R14.64], RZ ;  /* 0x000000ff0e00b985 */ /* 0x0007e4000c101d06 */
.L_x_7502:
[----:B------:R-:W-:Y:S05]  /*20650*/  BSYNC B1 ;  /* 0x0000000000017941 */ /* 0x000fea0003800000 */
.L_x_7501:
[----:B------:R-:W-:-:S03]  /*20660*/  UMOV UR4, 0xffffffff ;  /* 0xffffffff00047882 */ /* 0x000fc60000000000 */
[----:B------:R-:W-:Y:S05]  /*20670*/  BRA.DIV UR4, `(.L_x_7503) ;  /* 0x0000007e04ac7947 */ /* 0x000fea000b800000 */
[----:B0-----:R0:W0:Y:S04]  /*20680*/  SHFL.IDX PT, R0, R4, 0x3, 0x181f ;  /* 0x00781f0004007f89 */ /* 0x00102800000e0000 */
[----:B--23--:R2:W3:Y:S02]  /*20690*/  SHFL.IDX PT, R14, R3, 0x3, 0x181f ;  /* 0x00781f00030e7f89 */ /* 0x00c4e400000e0000 */
.L_x_7699:
[----:B-12-4-:R-:W-:-:S05]  /*206a0*/  VIADD R3, R6, 0x60 ;  /* 0x0000006006037836 */ /* 0x016fca0000000000 */
[----:B------:R-:W-:-:S13]  /*206b0*/  ISETP.GE.AND P0, PT, R3, R8, PT ;  /* 0x000000080300720c */ /* 0x000fda0003f06270 */
[----:B------:R-:W-:Y:S05]  /*206c0*/  @P0 BRA `(.L_x_7490) ;  /* 0x0000000000280947 */ /* 0x000fea0003800000 */
[----:B------:R-:W-:Y:S01]  /*206d0*/  ULDC UR4, c[0x0][0xac8] ;  /* 0x0002b20000047ab9 */ /* 0x000fe20000000800 */
[----:B------:R-:W-:Y:S01]  /*206e0*/  ULDC.64 UR6, c[0x0][0x208] ;  /* 0x0000820000067ab9 */ /* 0x000fe20000000a00 */
[----:B------:R-:W-:Y:S02]  /*206f0*/  ISETP.GE.AND P2, PT, R16, UR4, PT ;  /* 0x0000000410007c0c */ /* 0x000fe4000bf46270 */
[----:B------:R-:W-:-:S11]  /*20700*/  ISETP.GE.AND P3, PT, R221, UR4, PT ;  /* 0x00000004dd007c0c */ /* 0x000fd6000bf66270 */
[CC--:B0--3--:R-:W-:Y:S02]  /*20710*/  @!P2 LEA R4, P0, R16.reuse, R14.reuse, 0x1 ;  /* 0x0000000e1004a211 */ /* 0x0c9fe400078008ff */
[C---:B------:R-:W-:Y:S02]  /*20720*/  @!P3 LEA R14, P1, R221.reuse, R14, 0x1 ;  /* 0x0000000edd0eb211 */ /* 0x040fe400078208ff */
[-C--:B------:R-:W-:Y:S02]  /*20730*/  @!P2 LEA.HI.X R5, R16, R0.reuse, R17, 0x1, P0 ;  /* 0x000000001005a211 */ /* 0x080fe400000f0c11 */
[----:B------:R-:W-:-:S03]  /*20740*/  @!P3 LEA.HI.X R15, R221, R0, R48, 0x1, P1 ;  /* 0x00000000dd0fb211 */ /* 0x000fc600008f0c30 */
[----:B------:R1:W-:Y:S04]  /*20750*/  @!P2 ST.E.128 desc[UR6][R4.64], RZ ;  /* 0x000000ff0400a985 */ /* 0x0003e8000c101d06 */
[----:B------:R1:W-:Y:S02]  /*20760*/  @!P3 ST.E.128 desc[UR6][R14.64], RZ ;  /* 0x000000ff0e00b985 */ /* 0x0003e4000c101d06 */
.L_x_7490:
[----:B------:R-:W-:Y:S05]  /*20770*/  BSYNC B0 ;  /* 0x0000000000007941 */ /* 0x000fea0003800000 */
.L_x_7481:
[----:B------:R-:W-:Y:S02]  /*20780*/  ULDC UR4, c[0x0][0xc3c] ;  /* 0x00030f0000047ab9 */ /* 0x000fe40000000800 */
[----:B------:R-:W-:-:S13]  /*20790*/  ISETP.GE.AND P0, PT, R31, UR4, PT ;  /* 0x000000041f007c0c */ /* 0x000fda000bf06270 */
[----:B------:R-:W-:Y:S05]  /*207a0*/  @!P0 BRA `(.L_x_7504) ;  /* 0xfffffe0800fc8947 */ /* 0x000fea000383ffff */
[----:B------:R-:W-:Y:S05]  /*207b0*/  BRA `(.L_x_7286) ;  /* 0x0000007000a87947 */ /* 0x000fea0003800000 */
.L_x_7284:
        /* <DEDUP_REMOVED lines=18> */
.L_x_7505:
        /* <DEDUP_REMOVED lines=42> */
.L_x_7511:
        /* <DEDUP_REMOVED lines=13> */
.L_x_7510:
[----:B------:R-:W-:Y:S05]  /*20c50*/  BSYNC B0 ;  /* 0x0000000000007941 */ /* 0x000fea0003800000 */
.L_x_7509:
        /* <DEDUP_REMOVED lines=21> */
.L_x_7507:
        /* <DEDUP_REMOVED lines=16> */
.L_x_7512:
        /* <DEDUP_REMOVED lines=25> */
.L_x_7508:
[----:B------:R-:W-:Y:S02]  /*21040*/  IMAD.MOV.U32 R17, RZ, RZ, RZ ;  /* 0x000000ffff117224 */ /* 0x000fe400078e00ff */
[----:B------:R-:W-:Y:S02]  /*21050*/  IMAD.U32 R16, RZ, RZ, UR6 ;  /* 0x00000006ff107e24 */ /* 0x000fe4000f8e00ff */
[----:B------:R-:W-:-:S07]  /*21060*/  IMAD.MOV.U32 R18, RZ, RZ, RZ ;  /* 0x000000ffff127224 */ /* 0x000fce00078e00ff */
.L_x_7513:
[----:B------:R-:W-:-:S13]  /*21070*/  ISETP.NE.AND P0, PT, R5, RZ, PT ;  /* 0x000000ff0500720c */ /* 0x000fda0003f05270 */
[----:B------:R-:W0:Y:S01]  /*21080*/  @!P0 S2R R3, SR_CgaCtaId ;  /* 0x0000000000038919 */ /* 0x000e220000008800 */
[----:B------:R-:W-:-:S04]  /*21090*/  @!P0 MOV R2, 0x400 ;  /* 0x0000040000028802 */ /* 0x000fc80000000f00 */
[----:B0-----:R-:W-:-:S05]  /*210a0*/  @!P0 LEA R2, R3, R2, 0x18 ;  /* 0x0000000203028211 */ /* 0x001fca00078ec0ff */
[----:B------:R2:W-:Y:S01]  /*210b0*/  @!P0 STS.128 [R2+0x348d0], R16 ;  /* 0x0348d01002008388 */ /* 0x0005e20000000c00 */
[----:B------:R-:W-:Y:S06]  /*210c0*/  BAR.ARV 0x5, 0x180 ;  /* 0x0146000000007b1d */ /* 0x000fec0000002000 */
.L_x_7506:
        /* <DEDUP_REMOVED lines=8> */
[C---:B------:R-:W-:Y:S01]  /*21150*/  SHF.L.U32 R2, R0.reuse, 0x3, RZ ;  /* 0x0000000300027819 */ /* 0x040fe200000006ff */
[----:B------:R-:W1:Y:S01]  /*21160*/  S2UR UR5, SR_CgaCtaId ;  /* 0x00000000000579c3 */ /* 0x000e620000008800 */
[----:B------:R-:W-:Y:S01]  /*21170*/  LOP3.LUT R7, R0, 0x7f, RZ, 0xc0, !PT ;  /* 0x0000007f00077812 */ /* 0x000fe200078ec0ff */
[----:B------:R-:W-:Y:S01]  /*21180*/  UMOV UR4, 0x400 ;  /* 0x0000040000047882 */ /* 0x000fe20000000000 */
[C---:B0-----:R-:W-:Y:S01]  /*21190*/  LOP3.LUT R3, R2.reuse, 0x1f8, RZ, 0xc0, !PT ;  /* 0x000001f802037812 */ /* 0x041fe200078ec0ff */
[----:B------:R-:W-:Y:S01]  /*211a0*/  BSSY B8, `(.L_x_7514) ;  /* 0x0000651000087945 */ /* 0x000fe20003800000 */
[----:B------:R-:W-:Y:S01]  /*211b0*/  ISETP.NE.AND P1, PT, R7, RZ, PT ;  /* 0x000000ff0700720c */ /* 0x000fe20003f25270 */
[----:B------:R-:W-:Y:S01]  /*211c0*/  ULDC.64 UR38, c[0x0][0x198] ;  /* 0x0000660000267ab9 */ /* 0x000fe20000000a00 */
[----:B------:R-:W-:Y:S01]  /*211d0*/  LOP3.LUT R4, R3, 0x38, R0, 0x78, !PT ;  /* 0x0000003803047812 */ /* 0x000fe200078e7800 */
[----:B------:R-:W-:Y:S01]  /*211e0*/  IMAD.SHL.U32 R3, R7, 0x8, RZ ;  /* 0x0000000807037824 */ /* 0x000fe200078e00ff */
[----:B------:R-:W-:Y:S01]  /*211f0*/  SHF.R.U32.HI R6, RZ, 0x3, R7 ;  /* 0x00000003ff067819 */ /* 0x000fe20000011607 */
[----:B------:R-:W-:Y:S01]  /*21200*/  ULOP3.LUT UR37, UR60, 0x2, URZ, 0xfc, !UPT ;  /* 0x000000023c257892 */ /* 0x000fe2000f8efc3f */
[----:B------:R-:W-:Y:S01]  /*21210*/  LOP3.LUT R2, R2, 0x38, RZ, 0xc0, !PT ;  /* 0x0000003802027812 */ /* 0x000fe200078ec0ff */
[----:B------:R-:W-:Y:S01]  /*21220*/  ULDC UR36, c[0x0][0xc] ;  /* 0x0000030000247ab9 */ /* 0x000fe20000000800 */
[----:B------:R-:W-:-:S02]  /*21230*/  LOP3.LUT R3, R4, 0x200, R3, 0xf8, !PT ;  /* 0x0000020004037812 */ /* 0x000fc400078ef803 */
[C---:B------:R-:W-:Y:S01]  /*21240*/  LOP3.LUT P0, R4, R0.reuse, 0x1f, RZ, 0xc0, !PT ;  /* 0x0000001f00047812 */ /* 0x040fe2000780c0ff */
[----:B------:R-:W-:-:S04]  /*21250*/  IMAD.SHL.U32 R0, R0, 0x10, RZ ;  /* 0x0000001000007824 */ /* 0x000fc800078e00ff */
[----:B------:R0:W-:Y:S01]  /*21260*/  STL [R1+0x2c], R4 ;  /* 0x00002c0401007387 */ /* 0x0001e20000100800 */
[----:B------:R-:W-:Y:S01]  /*21270*/  LOP3.LUT R6, R6, 0x70, R0, 0xf8, !PT ;  /* 0x0000007006067812 */ /* 0x000fe200078ef800 */
[----:B-1----:R-:W-:-:S06]  /*21280*/  ULEA UR4, UR5, UR4, 0x18 ;  /* 0x0000000405047291 */ /* 0x002fcc000f8ec03f */
[----:B0-----:R-:W-:-:S04]  /*21290*/  IMAD.U32 R4, RZ, RZ, UR4 ;  /* 0x00000004ff047e24 */ /* 0x001fc8000f8e00ff */
[----:B------:R-:W-:Y:S01]  /*212a0*/  IMAD R0, R3, 0x2, R4 ;  /* 0x0000000203007824 */ /* 0x000fe200078e0204 */
[----:B------:R-:W-:Y:S04]  /*212b0*/  STL [R1+0x8], R4 ;  /* 0x0000080401007387 */ /* 0x000fe80000100800 */
[----:B------:R0:W-:Y:S04]  /*212c0*/  STL [R1+0x30], R0 ;  /* 0x0000300001007387 */ /* 0x0001e80000100800 */
[----:B------:R-:W-:Y:S01]  /*212d0*/  STL [R1+0x20], RZ ;  /* 0x000020ff01007387 */ /* 0x000fe20000100800 */
[----:B0-----:R-:W-:Y:S01]  /*212e0*/  IMAD.MOV.U32 R0, RZ, RZ, 0x1 ;  /* 0x00000001ff007424 */ /* 0x001fe200078e00ff */
        /* <DEDUP_REMOVED lines=13> */
.L_x_7653:
[----:B0-----:R-:W0:Y:S01]  /*213c0*/  LDC.64 R2, c[0x0][0xc88] ;  /* 0x00032200ff027b82 */ /* 0x001e220000000a00 */
        /* <DEDUP_REMOVED lines=25> */
[----:B-1----:R1:W5:Y:S01]  /*21560*/  @P0 LDG.E R0, desc[UR12][R2.64] ;  /* 0x0000000c02000981 */ /* 0x002362000c1e1900 */
        /* <DEDUP_REMOVED lines=35> */
[----:B------:R-:W-:Y:S02]  /*217a0*/  ULDC.64 UR4, c[0x0][0x208] ;  /* 0x0000820000047ab9 */ /* 0x000fe40000000a00 */
[----:B0-----:R-:W2:Y:S04]  /*217b0*/  LDG.E R12, desc[UR4][R2.64] ;  /* 0x00000004020c7981 */ /* 0x001ea8000c1e1900 */
[----:B------:R-:W2:Y:S02]  /*217c0*/  LDG.E R2, desc[UR4][R2.64+0x4] ;  /* 0x0000040402027981 */ /* 0x000ea4000c1e1900 */
[----:B--2---:R-:W-:-:S05]  /*217d0*/  IMAD.IADD R2, R2, 0x1, -R12 ;  /* 0x0000000102027824 */ /* 0x004fca00078e0a0c */
[----:B------:R1:W-:Y:S02]  /*217e0*/  STL [R1+0x58], R2 ;  /* 0x0000580201007387 */ /* 0x0003e40000100800 */
.L_x_7515:
        /* <DEDUP_REMOVED lines=13> */
.L_x_7516:
[----:B------:R-:W-:Y:S05]  /*218c0*/  @!P2 BRA `(.L_x_7517) ;  /* 0x000000000010a947 */ /* 0x000fea0003800000 */
[----:B------:R-:W-:Y:S02]  /*218d0*/  ULDC.64 UR4, c[0x0][0x208] ;  /* 0x0000820000047ab9 */ /* 0x000fe40000000a00 */
[----:B------:R-:W2:Y:S04]  /*218e0*/  LDG.E R8, desc[UR4][R6.64] ;  /* 0x0000000406087981 */ /* 0x000ea8000c1e1900 */
[----:B------:R-:W2:Y:S02]  /*218f0*/  LDG.E R6, desc[UR4][R6.64+0x4] ;  /* 0x0000040406067981 */ /* 0x000ea4000c1e1900 */
[----:B--2---:R-:W-:-:S07]  /*21900*/  IMAD.IADD R8, R6, 0x1, -R8 ;  /* 0x0000000106087824 */ /* 0x004fce00078e0a08 */
.L_x_7517:
        /* <DEDUP_REMOVED lines=35> */
.L_x_7702:
[----:B-1----:R-:W-:Y:S02]  /*21b40*/  ISETP.NE.AND P0, PT, R14, RZ, PT ;  /* 0x000000ff0e00720c */ /* 0x002fe40003f05270 */
[----:B------:R-:W-:-:S11]  /*21b50*/  PLOP3.LUT P1, PT, PT, PT, PT, 0x8, 0x0 ;  /* 0x000000000000781c */ /* 0x000fd60003f2e170 */
[----:B------:R-:W-:Y:S05]  /*21b60*/  @P0 BRA `(.L_x_7521) ;  /* 0x00000000000c0947 */ /* 0x000fea0003800000 */
[----:B------:R-:W-:-:S03]  /*21b70*/  UMOV UR4, 0xffffffff ;  /* 0xffffffff00047882 */ /* 0x000fc60000000000 */
[----:B------:R-:W-:Y:S05]  /*21b80*/  BRA.DIV UR4, `(.L_x_7522) ;  /* 0x0000006a04e47947 */ /* 0x000fea000b800000 */
[----:B------:R-:W-:-:S13]  /*21b90*/  ELECT P1, URZ, PT ;  /* 0x00000000003f782f */ /* 0x000fda0003820000 */
.L_x_7521:
        /* <DEDUP_REMOVED lines=10> */
.L_x_7705:
[----:B------:R-:W-:Y:S05]  /*21c40*/  BSYNC B1 ;  /* 0x0000000000017941 */ /* 0x000fea0003800000 */
.L_x_7523:
        /* <DEDUP_REMOVED lines=13> */
.L_x_7706:
[----:B------:R-:W-:Y:S05]  /*21d20*/  BSYNC B2 ;  /* 0x0000000000027941 */ /* 0x000fea0003800000 */
.L_x_7527:
        /* <DEDUP_REMOVED lines=8> */
.L_x_7530:
[----:B------:R-:W-:Y:S05]  /*21db0*/  BSYNC B2 ;  /* 0x0000000000027941 */ /* 0x000fea0003800000 */
.L_x_7529:
        /* <DEDUP_REMOVED lines=14> */
.L_x_7531:
        /* <DEDUP_REMOVED lines=16> */
.L_x_7532:
        /* <DEDUP_REMOVED lines=13> */
.L_x_7707:
[----:B------:R-:W-:Y:S05]  /*22070*/  BSYNC B2 ;  /* 0x0000000000027941 */ /* 0x000fea0003800000 */
.L_x_7533:
        /* <DEDUP_REMOVED lines=10> */
.L_x_7536:
[----:B------:R-:W-:Y:S05]  /*22120*/  BSYNC B2 ;  /* 0x0000000000027941 */ /* 0x000fea0003800000 */
.L_x_7535:
        /* <DEDUP_REMOVED lines=8> */
.L_x_7537:
        /* <DEDUP_REMOVED lines=15> */
.L_x_7538:
        /* <DEDUP_REMOVED lines=10> */
.L_x_7526:
[----:B------:R-:W-:Y:S05]  /*22340*/  BSYNC B1 ;  /* 0x0000000000017941 */ /* 0x000fea0003800000 */
.L_x_7525:
[----:B------:R-:W0:Y:S04]  /*22350*/  LDL.LU R7, [R1+0x20] ;  /* 0x0000200001077983 */ /* 0x000e280000300800 */
[----:B------:R-:W2:Y:S01]  /*22360*/  LDL.LU R4, [R1+0x24] ;  /* 0x0000240001047983 */ /* 0x000ea20000300800 */
[----:B------:R-:W-:Y:S01]  /*22370*/  PLOP3.LUT P5, PT, PT, PT, PT, 0x8, 0x0 ;  /* 0x000000000000781c */ /* 0x000fe20003fae170 */
[----:B0-----:R-:W-:Y:S01]  /*22380*/  VIADD R2, R7, 0x1 ;  /* 0x0000000107027836 */ /* 0x001fe20000000000 */
[----:B------:R-:W-:-:S04]  /*22390*/  IADD3 R7, R6, -0x2, RZ ;  /* 0xfffffffe06077810 */ /* 0x000fc80007ffe0ff */
[----:B------:R-:W-:-:S04]  /*223a0*/  ISETP.NE.AND P0, PT, R2, 0x2, PT ;  /* 0x000000020200780c */ /* 0x000fc80003f05270 */
[----:B------:R-:W-:Y:S02]  /*223b0*/  SEL R3, R2, RZ, P0 ;  /* 0x000000ff02037207 */ /* 0x000fe40000000000 */
[----:B------:R-:W-:Y:S02]  /*223c0*/  SEL R2, RZ, 0x1, P0 ;  /* 0x00000001ff027807 */ /* 0x000fe40000000000 */
[----:B------:R-:W-:Y:S01]  /*223d0*/  ISETP.GE.AND P0, PT, R7, R9, PT ;  /* 0x000000090700720c */ /* 0x000fe20003f06270 */
[----:B------:R0:W-:Y:S01]  /*223e0*/  STL [R1+0x20], R3 ;  /* 0x0000200301007387 */ /* 0x0001e20000100800 */
[----:B--2---:R-:W-:-:S05]  /*223f0*/  LOP3.LUT R4, R4, R2, RZ, 0x3c, !PT ;  /* 0x0000000204047212 */ /* 0x004fca00078e3cff */
[----:B------:R0:W-:Y:S06]  /*22400*/  STL [R1+0x24], R4 ;  /* 0x0000240401007387 */ /* 0x0001ec0000100800 */
[----:B------:R-:W-:Y:S05]  /*22410*/  @!P0 BRA `(.L_x_7519) ;  /* 0x0000000400f08947 */ /* 0x000fea0003800000 */
.L_x_7553:
        /* <DEDUP_REMOVED lines=14> */
.L_x_7708:
[----:B------:R-:W-:Y:S05]  /*22500*/  BSYNC B2 ;  /* 0x0000000000027941 */ /* 0x000fea0003800000 */
.L_x_7541:
        /* <DEDUP_REMOVED lines=8> */
.L_x_7544:
[----:B------:R-:W-:Y:S05]  /*22590*/  BSYNC B2 ;  /* 0x0000000000027941 */ /* 0x000fea0003800000 */
.L_x_7543:
        /* <DEDUP_REMOVED lines=13> */
.L_x_7545:
        /* <DEDUP_REMOVED lines=16> */
.L_x_7546:
        /* <DEDUP_REMOVED lines=13> */
.L_x_7709:
[----:B------:R-:W-:Y:S05]  /*22840*/  BSYNC B2 ;  /* 0x0000000000027941 */ /* 0x000fea0003800000 */
.L_x_7547:
        /* <DEDUP_REMOVED lines=10> */
.L_x_7550:
[----:B------:R-:W-:Y:S05]  /*228f0*/  BSYNC B2 ;  /* 0x0000000000027941 */ /* 0x000fea0003800000 */
.L_x_7549:
        /* <DEDUP_REMOVED lines=8> */
.L_x_7551:
        /* <DEDUP_REMOVED lines=15> */
.L_x_7552:
        /* <DEDUP_REMOVED lines=10> */
.L_x_7540:
[----:B------:R-:W-:Y:S05]  /*22b10*/  BSYNC B1 ;  /* 0x0000000000017941 */ /* 0x000fea0003800000 */
.L_x_7539:
        /* <DEDUP_REMOVED lines=12> */
.L_x_7519:
[----:B------:R-:W-:Y:S05]  /*22be0*/  BSYNC B0 ;  /* 0x0000000000007941 */ /* 0x000fea0003800000 */
.L_x_7518:
        /* <DEDUP_REMOVED lines=22> */
[----:B0-----:R-:W-:Y:S01]  /*22d50*/  IADD3 R16, R0, UR36, R7 ;  /* 0x0000002400107c10 */ /* 0x001fe2000fffe007 */
[----:B------:R-:W-:Y:S06]  /*22d60*/  BRA `(.L_x_7556) ;  /* 0x0000003c00c07947 */ /* 0x000fec0003800000 */
.L_x_7555:
        /* <DEDUP_REMOVED lines=21> */
.L_x_7558:
[----:B------:R-:W-:Y:S05]  /*22ec0*/  BSYNC B6 ;  /* 0x0000000000067941 */ /* 0x000fea0003800000 */
.L_x_7557:
        /* <DEDUP_REMOVED lines=21> */
.L_x_7561:
        /* <DEDUP_REMOVED lines=16> */
.L_x_7560:
[----:B------:R-:W-:Y:S05]  /*23120*/  BSYNC B6 ;  /* 0x0000000000067941 */ /* 0x000fea0003800000 */
.L_x_7559:
        /* <DEDUP_REMOVED lines=27> */
.L_x_7712:
        /* <DEDUP_REMOVED lines=11> */
.L_x_7715:
        /* <DEDUP_REMOVED lines=26> */
.L_x_7565:
[----:B------:R-:W2:Y:S04]  /*23530*/  LDL R7, [R1+0x8] ;  /* 0x0000080001077983 */ /* 0x000ea80000100800 */
[----:B01----:R-:W2:Y:S04]  /*23540*/  LDL R0, [R1+0xc] ;  /* 0x00000c0001007983 */ /* 0x003ea80000100800 */
[----:B------:R-:W3:Y:S01]  /*23550*/  LDL R2, [R1+0x14] ;  /* 0x0000140001027983 */ /* 0x000ee20000100800 */
[----:B--2---:R-:W-:Y:S01]  /*23560*/  IMAD R0, R0, 0x8, R7 ;  /* 0x0000000800007824 */ /* 0x004fe200078e0207 */
[----:B---3--:R-:W-:-:S04]  /*23570*/  SHF.L.U32 R2, R2, 0x1f, RZ ;  /* 0x0000001f02027819 */ /* 0x008fc800000006ff */
[----:B------:R-:W0:Y:S02]  /*23580*/  SYNCS.PHASECHK.TRANS64.TRYWAIT P0, [R0+URZ+0x34840], R2 ;  /* 0x03484002000075a7 */ /* 0x000e24000800017f */
[----:B0-----:R-:W-:Y:S05]  /*23590*/  @!P0 BRA `(.L_x_7566) ;  /* 0x0000005400408947 */ /* 0x001fea0003800000 */
.L_x_7716:
        /* <DEDUP_REMOVED lines=10> */
.L_x_7567:
[----:B------:R-:W2:Y:S04]  /*23640*/  LDL R7, [R1+0x8] ;  /* 0x0000080001077983 */ /* 0x000ea80000100800 */
[----:B------:R-:W2:Y:S04]  /*23650*/  LDL R6, [R1+0xc] ;  /* 0x00000c0001067983 */ /* 0x000ea80000100800 */
[----:B------:R-:W3:Y:S04]  /*23660*/  LDL R5, [R1+0x18] ;  /* 0x0000180001057983 */ /* 0x000ee80000100800 */
[----:B------:R-:W4:Y:S04]  /*23670*/  LDL R4, [R1+0x1c] ;  /* 0x00001c0001047983 */ /* 0x000f280000100800 */
[----:B01----:R-:W4:Y:S01]  /*23680*/  LDL R2, [R1] ;  /* 0x0000000001027983 */ /* 0x003f220000100800 */
[----:B------:R-:W-:Y:S01]  /*23690*/  R2UR UR9, R0 ;  /* 0x00000000000972ca */ /* 0x000fe200000e0000 */
[----:B------:R-:W-:Y:S01]  /*236a0*/  UIADD3 UR4, UP0, UR38, 0x370, URZ ;  /* 0x0000037026047890 */ /* 0x000fe2000ff1e03f */
[----:B------:R-:W-:Y:S01]  /*236b0*/  PLOP3.LUT P0, PT, PT, PT, PT, 0x80, 0x0 ;  /* 0x000000000000781c */ /* 0x000fe20003f0f070 */
[----:B------:R-:W-:Y:S01]  /*236c0*/  UMOV UR10, URZ ;  /* 0x0000003f000a7c82 */ /* 0x000fe20008000000 */
[----:B------:R-:W-:Y:S01]  /*236d0*/  R2UR UR12, R18 ;  /* 0x00000000120c72ca */ /* 0x000fe200000e0000 */
[----:B------:R-:W-:Y:S01]  /*236e0*/  UMOV UR7, 0x14f00000 ;  /* 0x14f0000000077882 */ /* 0x000fe20000000000 */
[----:B-----5:R-:W-:Y:S01]  /*236f0*/  LOP3.LUT R3, R3, 0xfffffffb, RZ, 0xc0, !PT ;  /* 0xfffffffb03037812 */ /* 0x020fe200078ec0ff */
[----:B------:R-:W-:-:S06]  /*23700*/  UMOV UR15, 0x40 ;  /* 0x00000040000f7882 */ /* 0x000fcc0000000000 */
[----:B------:R-:W-:Y:S02]  /*23710*/  UIADD3 UR9, UR9, 0x34830, URZ ;  /* 0x0003483009097890 */ /* 0x000fe4000fffe03f */
        /* <DEDUP_REMOVED lines=10> */
[----:B------:R-:W-:-:S03]  /*237c0*/  UIADD3 UR14, UR6, 0x23c00, URZ ;  /* 0x00023c00060e7890 */ /* 0x000fc6000fffe03f */
[----:B------:R-:W-:-:S04]  /*237d0*/  UMOV UR6, 0x0 ;  /* 0x0000000000067882 */ /* 0x000fc80000000000 */
[----:B------:R0:W-:Y:S02]  /*237e0*/  UTMALDG.4D [UR8], [UR4], desc[UR6] ;  /* 0x00000608040075b4 */ /* 0x0001e40008019000 */
[----:B0-----:R-:W-:Y:S01]  /*237f0*/  UMOV UR8, UR14 ;  /* 0x0000000e00087c82 */ /* 0x001fe20008000000 */
[----:B------:R-:W-:Y:S02]  /*23800*/  UMOV UR10, UR15 ;  /* 0x0000000f000a7c82 */ /* 0x000fe40008000000 */
[----:B------:R1:W-:Y:S02]  /*23810*/  UTMALDG.4D [UR8], [UR4], desc[UR6] ;  /* 0x00000608040075b4 */ /* 0x0003e40008019000 */
[----:B-1----:R-:W-:Y:S01]  /*23820*/  NOP ;  /* 0x0000000000007918 */ /* 0x002fe20000000000 */
.L_x_7563:
        /* <DEDUP_REMOVED lines=43> */
.L_x_7569:
[----:B------:R-:W-:Y:S05]  /*23ae0*/  BSYNC B6 ;  /* 0x0000000000067941 */ /* 0x000fea0003800000 */
.L_x_7568:
[----:B------:R-:W2:Y:S01]  /*23af0*/  LDL.LU R6, [R1+0x40] ;  /* 0x0000400001067983 */ /* 0x000ea20000300800 */
[----:B------:R-:W-:Y:S01]  /*23b00*/  ULDC.64 UR4, c[0x0][0x2d8] ;  /* 0x0000b60000047ab9 */ /* 0x000fe20000000a00 */
[----:B------:R-:W0:Y:S02]  /*23b10*/  LDC R7, c[0x0][0x448] ;  /* 0x00011200ff077b82 */ /* 0x000e240000000800 */
[----:B-1----:R-:W2:Y:S04]  /*23b20*/  LDL.LU.64 R2, [R1+0x48] ;  /* 0x0000480001027983 */ /* 0x002ea80000300a00 */
[----:B------:R-:W3:Y:S04]  /*23b30*/  LDL.LU R0, [R1+0x44] ;  /* 0x0000440001007983 */ /* 0x000ee80000300800 */
[----:B------:R-:W4:Y:S04]  /*23b40*/  LDL.LU R5, [R1+0x5c] ;  /* 0x00005c0001057983 */ /* 0x000f280000300800 */
[----:B------:R-:W4:Y:S01]  /*23b50*/  LDL.LU R4, [R1+0x34] ;  /* 0x0000340001047983 */ /* 0x000f220000300800 */
        /* <DEDUP_REMOVED lines=9> */
[----:B------:R-:W-:Y:S02]  /*23bf0*/  LOP3.LUT R8, R8, 0x40, RZ, 0xfc, !PT ;  /* 0x0000004008087812 */ /* 0x000fe400078efcff */
[----:B------:R-:W-:Y:S01]  /*23c00*/  LOP3.LUT R9, R9, 0x38, RZ, 0xc0, !PT ;  /* 0x0000003809097812 */ /* 0x000fe200078ec0ff */
[----:B--2---:R-:W-:Y:S02]  /*23c10*/  IMAD.MOV.U32 R3, RZ, RZ, R6 ;  /* 0x000000ffff037224 */ /* 0x004fe400078e0006 */
[----:B------:R-:W0:Y:S01]  /*23c20*/  @P0 LDC R6, c[0x0][0x450] ;  /* 0x00011400ff060b82 */ /* 0x000e220000000800 */
[----:B---3--:R-:W-:-:S02]  /*23c30*/  IMAD R0, R0, UR4, RZ ;  /* 0x0000000400007c24 */ /* 0x008fc4000f8e02ff */
[----:B------:R-:W-:-:S04]  /*23c40*/  IMAD.WIDE.U32 R2, R18, UR4, R2 ;  /* 0x0000000412027c25 */ /* 0x000fc8000f8e0002 */
[----:B------:R-:W-:Y:S01]  /*23c50*/  IMAD R0, R18, UR5, R0 ;  /* 0x0000000512007c24 */ /* 0x000fe2000f8e0200 */
[----:B------:R-:W-:-:S03]  /*23c60*/  ULDC.64 UR4, c[0x0][0x2e0] ;  /* 0x0000b80000047ab9 */ /* 0x000fc60000000a00 */
[----:B------:R-:W-:Y:S02]  /*23c70*/  IMAD.IADD R3, R3, 0x1, R0 ;  /* 0x0000000103037824 */ /* 0x000fe400078e0200 */
[----:B----4-:R-:W-:Y:S02]  /*23c80*/  IMAD R0, R5, UR4, RZ ;  /* 0x0000000405007c24 */ /* 0x010fe4000f8e02ff */
[----:B------:R-:W-:-:S04]  /*23c90*/  IMAD.WIDE.U32 R2, R4, UR4, R2 ;  /* 0x0000000404027c25 */ /* 0x000fc8000f8e0002 */
        /* <DEDUP_REMOVED lines=31> */
[----:B------:R0:W5:Y:S01]  /*23e90*/  LDL R8, [R1+0x30] ;  /* 0x0000300001087983 */ /* 0x0001620000100800 */
[----:B------:R-:W-:Y:S02]  /*23ea0*/  LEA.HI.X R3, R2, UR5, R3, 0x1, P0 ;  /* 0x0000000502037c11 */ /* 0x000fe400080f0c03 */
[----:B------:R-:W-:Y:S01]  /*23eb0*/  ISETP.GE.AND P0, PT, R9, UR4, PT ;  /* 0x0000000409007c0c */ /* 0x000fe2000bf06270 */
[----:B------:R-:W-:Y:S01]  /*23ec0*/  UMOV UR4, 0xffffffff ;  /* 0xffffffff00047882 */ /* 0x000fe20000000000 */
[----:B------:R-:W-:-:S02]  /*23ed0*/  SHF.R.U32.HI R10, RZ, 0x3, R10 ;  /* 0x00000003ff0a7819 */ /* 0x000fc4000001160a */
[----:B------:R-:W-:Y:S09]  /*23ee0*/  BRA.DIV UR4, `(.L_x_7570) ;  /* 0x0000004e04007947 */ /* 0x000ff2000b800000 */
[----:B------:R-:W2:Y:S01]  /*23ef0*/  LDL.LU R6, [R1+0x58] ;  /* 0x0000580001067983 */ /* 0x000ea20000300800 */
[----:B------:R-:W-:Y:S01]  /*23f00*/  IMAD.IADD R0, R10, 0x1, R17 ;  /* 0x000000010a007824 */ /* 0x000fe200078e0211 */
[----:B------:R-:W-:-:S03]  /*23f10*/  ULDC.64 UR4, c[0x0][0x208] ;  /* 0x0000820000047ab9 */ /* 0x000fc60000000a00 */
[----:B------:R-:W-:Y:S02]  /*23f20*/  VIADD R5, R0, 0x10 ;  /* 0x0000001000057836 */ /* 0x000fe40000000000 */
[----:B--2---:R-:W-:Y:S02]  /*23f30*/  IMAD R2, R6, R7, RZ ;  /* 0x0000000706027224 */ /* 0x004fe400078e02ff */
[----:B------:R-:W1:Y:S03]  /*23f40*/  SHFL.IDX PT, R7, R4, RZ, 0x181f ;  /* 0x00181fff04077589 */ /* 0x000e6600000e0000 */
[----:B------:R-:W-:Y:S01]  /*23f50*/  ISETP.GE.AND P2, PT, R0, R2, PT ;  /* 0x000000020000720c */ /* 0x000fe20003f46270 */
[----:B------:R-:W2:-:S12]  /*23f60*/  SHFL.IDX PT, R6, R3, RZ, 0x181f ;  /* 0x00181fff03067589 */ /* 0x000e9800000e0000 */
[----:B-1----:R-:W-:-:S05]  /*23f70*/  @!P2 LEA R7, P3, R9, R7, 0x1 ;  /* 0x000000070907a211 */ /* 0x002fca00078608ff */
[----:B--2---:R-:W-:-:S05]  /*23f80*/  @!P2 IMAD.X R6, RZ, RZ, R6, P3 ;  /* 0x000000ffff06a224 */ /* 0x004fca00018e0606 */
[----:B------:R-:W-:-:S04]  /*23f90*/  @!P2 LOP3.LUT R7, R7, R6, RZ, 0x3c, !PT ;  /* 0x000000060707a212 */ /* 0x000fc800078e3cff */
[----:B------:R-:W-:-:S04]  /*23fa0*/  @!P2 LOP3.LUT R6, R7, R6, RZ, 0x3c, !PT ;  /* 0x000000060706a212 */ /* 0x000fc800078e3cff */
[----:B------:R-:W-:-:S05]  /*23fb0*/  @!P2 LOP3.LUT R7, R7, R6, RZ, 0x3c, !PT ;  /* 0x000000060707a212 */ /* 0x000fca00078e3cff */
[----:B------:R-:W-:Y:S01]  /*23fc0*/  @!PT LDS RZ, [RZ] ;  /* 0x00000000fffff984 */ /* 0x000fe20000000800 */
[----:B-----5:R-:W-:Y:S04]  /*23fd0*/  @!P2 LDGSTS.E.BYPASS.LTC128B.128 [R8+0x16400], desc[UR4][R6.64], !P0 ;  /* 0x164000000608afae */ /* 0x020fe8000c101d44 */
[----:B------:R1:W-:Y:S01]  /*23fe0*/  @!P2 LDGSTS.E.BYPASS.LTC128B.128 [R8+0x1a400], desc[UR4][R6.64+0x80], !P1 ;  /* 0x1a4000800608afae */ /* 0x0003e2000c901d44 */
[----:B------:R-:W-:-:S03]  /*23ff0*/  ISETP.GE.AND P2, PT, R5, R2, PT ;  /* 0x000000020500720c */ /* 0x000fc60003f46270 */
[----:B------:R-:W2:Y:S04]  /*24000*/  SHFL.IDX PT, R5, R4, 0x1, 0x181f ;  /* 0x00381f0004057f89 */ /* 0x000ea800000e0000 */
[----:B-1----:R-:W1:Y:S06]  /*24010*/  SHFL.IDX PT, R6, R3, 0x1, 0x181f ;  /* 0x00381f0003067f89 */ /* 0x002e6c00000e0000 */
[----:B--2---:R-:W-:-:S05]  /*24020*/  @!P2 LEA R5, P3, R9, R5, 0x1 ;  /* 0x000000050905a211 */ /* 0x004fca00078608ff */
[----:B-1----:R-:W-:-:S04]  /*24030*/  @!P2 IMAD.X R6, RZ, RZ, R6, P3 ;  /* 0x000000ffff06a224 */ /* 0x002fc800018e0606 */
[----:B------:R-:W-:Y:S02]  /*24040*/  @!P2 IMAD.MOV.U32 R7, RZ, RZ, R6 ;  /* 0x000000ffff07a224 */ /* 0x000fe400078e0006 */
[----:B------:R-:W-:Y:S01]  /*24050*/  @!P2 IMAD.MOV.U32 R6, RZ, RZ, R5 ;  /* 0x000000ffff06a224 */ /* 0x000fe200078e0005 */
[----:B------:R-:W-:-:S04]  /*24060*/  IADD3 R5, R0, 0x20, RZ ;  /* 0x0000002000057810 */ /* 0x000fc80007ffe0ff */
[----:B------:R-:W-:Y:S04]  /*24070*/  @!P2 LDGSTS.E.BYPASS.LTC128B.128 [R8+0x16c00], desc[UR4][R6.64], !P0 ;  /* 0x16c000000608afae */ /* 0x000fe8000c101d44 */
[----:B------:R1:W-:Y:S01]  /*24080*/  @!P2 LDGSTS.E.BYPASS.LTC128B.128 [R8+0x1ac00], desc[UR4][R6.64+0x80], !P1 ;  /* 0x1ac000800608afae */ /* 0x0003e2000c901d44 */
[----:B------:R-:W-:-:S03]  /*24090*/  ISETP.GE.AND P2, PT, R5, R2, PT ;  /* 0x000000020500720c */ /* 0x000fc60003f46270 */
[----:B------:R-:W2:Y:S04]  /*240a0*/  SHFL.IDX PT, R5, R4, 0x2, 0x181f ;  /* 0x00581f0004057f89 */ /* 0x000ea800000e0000 */
[----:B-1----:R-:W1:Y:S06]  /*240b0*/  SHFL.IDX PT, R6, R3, 0x2, 0x181f ;  /* 0x00581f0003067f89 */ /* 0x002e6c00000e0000 */
[----:B--2---:R-:W-:-:S05]  /*240c0*/  @!P2 LEA R5, P3, R9, R5, 0x1 ;  /* 0x000000050905a211 */ /* 0x004fca00078608ff */
[----:B-1----:R-:W-:-:S04]  /*240d0*/  @!P2 IMAD.X R6, RZ, RZ, R6, P3 ;  /* 0x000000ffff06a224 */ /* 0x002fc800018e0606 */
[----:B------:R-:W-:Y:S02]  /*240e0*/  @!P2 IMAD.MOV.U32 R7, RZ, RZ, R6 ;  /* 0x000000ffff07a224 */ /* 0x000fe400078e0006 */
[----:B------:R-:W-:Y:S02]  /*240f0*/  @!P2 IMAD.MOV.U32 R6, RZ, RZ, R5 ;  /* 0x000000ffff06a224 */ /* 0x000fe400078e0005 */
[----:B------:R-:W-:-:S03]  /*24100*/  VIADD R5, R0, 0x30 ;  /* 0x0000003000057836 */ /* 0x000fc60000000000 */
        /* <DEDUP_REMOVED lines=39> */
[----:B------:R1:W2:Y:S04]  /*24380*/  SHFL.IDX PT, R5, R3, 0x7, 0x181f ;  /* 0x00f81f0003057f89 */ /* 0x0002a800000e0000 */
[----:B------:R1:W-:Y:S04]  /*24390*/  @!P2 LDGSTS.E.BYPASS.LTC128B.128 [R8+0x19400], desc[UR4][R6.64], !P0 ;  /* 0x194000000608afae */ /* 0x0003e8000c101d44 */
[----:B------:R1:W-:Y:S04]  /*243a0*/  @!P2 LDGSTS.E.BYPASS.LTC128B.128 [R8+0x1d400], desc[UR4][R6.64+0x80], !P1 ;  /* 0x1d4000800608afae */ /* 0x0003e8000c901d44 */
[----:B------:R1:W3:Y:S02]  /*243b0*/  SHFL.IDX PT, R3, R4, 0x7, 0x181f ;  /* 0x00f81f0004037f89 */ /* 0x0002e400000e0000 */
.L_x_7733:
[----:B------:R-:W-:Y:S01]  /*243c0*/  VIADD R0, R0, 0x70 ;  /* 0x0000007000007836 */ /* 0x000fe20000000000 */
[----:B------:R-:W-:Y:S04]  /*243d0*/  BSSY B0, `(.L_x_7571) ;  /* 0x000000b000007945 */ /* 0x000fe80003800000 */
[----:B------:R-:W-:-:S13]  /*243e0*/  ISETP.GE.AND P2, PT, R0, R2, PT ;  /* 0x000000020000720c */ /* 0x000fda0003f46270 */
[----:B------:R-:W-:Y:S05]  /*243f0*/  @P2 BRA `(.L_x_7572) ;  /* 0x0000000000202947 */ /* 0x000fea0003800000 */
[----:B---3--:R-:W-:Y:S01]  /*24400*/  LEA R2, P2, R9, R3, 0x1 ;  /* 0x0000000309027211 */ /* 0x008fe200078408ff */
[----:B------:R-:W-:-:S04]  /*24410*/  ULDC.64 UR4, c[0x0][0x208] ;  /* 0x0000820000047ab9 */ /* 0x000fc80000000a00 */
[----:B-12---:R-:W-:-:S05]  /*24420*/  IMAD.X R3, RZ, RZ, R5, P2 ;  /* 0x000000ffff037224 */ /* 0x006fca00010e0605 */
[----:B------:R-:W-:Y:S01]  /*24430*/  @!PT LDS RZ, [RZ] ;  /* 0x00000000fffff984 */ /* 0x000fe20000000800 */
[----:B------:R-:W-:Y:S01]  /*24440*/  @!PT LDS RZ, [RZ] ;  /* 0x00000000fffff984 */ /* 0x000fe20000000800 */
[----:B------:R-:W-:Y:S01]  /*24450*/  @!PT LDS RZ, [RZ] ;  /* 0x00000000fffff984 */ /* 0x000fe20000000800 */
[----:B------:R4:W-:Y:S04]  /*24460*/  LDGSTS.E.BYPASS.LTC128B.128 [R8+0x19c00], desc[UR4][R2.64], !P0 ;  /* 0x19c0000002087fae */ /* 0x0009e8000c101d44 */
[----:B------:R4:W-:Y:S02]  /*24470*/  LDGSTS.E.BYPASS.LTC128B.128 [R8+0x1dc00], desc[UR4][R2.64+0x80], !P1 ;  /* 0x1dc0008002087fae */ /* 0x0009e4000c901d44 */
.L_x_7572:
[----:B------:R-:W-:Y:S05]  /*24480*/  BSYNC B0 ;  /* 0x0000000000007941 */ /* 0x000fea0003800000 */
.L_x_7571:
[----:B-1--4-:R1:W5:Y:S01]  /*24490*/  LDL R8, [R1+0x8] ;  /* 0x0000080001087983 */ /* 0x0123620000100800 */
[----:B------:R-:W-:Y:S01]  /*244a0*/  PLOP3.LUT P0, PT, PT, PT, PT, 0x80, 0x0 ;  /* 0x000000000000781c */ /* 0x000fe20003f0f070 */
[----:B------:R-:W-:-:S12]  /*244b0*/  NOP ;  /* 0x0000000000007918 */ /* 0x000fd80000000000 */
.L_x_7573:
[----:B------:R-:W4:Y:S01]  /*244c0*/  LDL R2, [R1+0x8] ;  /* 0x0000080001027983 */ /* 0x000f220000100800 */
[----:B------:R-:W-:Y:S02]  /*244d0*/  PLOP3.LUT P1, PT, P1, P0, PT, 0xa2, 0x0 ;  /* 0x000000000000781c */ /* 0x000fe40000f21472 */
[----:B----4-:R-:W-:-:S08]  /*244e0*/  @P0 R2UR P1, UR4, R2 ;  /* 0x00000000020402ca */ /* 0x010fd00000020000 */
        /* <DEDUP_REMOVED lines=14> */
[----:B------:R-:W4:Y:S03]  /*245d0*/  SYNCS.PHASECHK.TRANS64.TRYWAIT P0, [R2+URZ+0x34820], R0 ;  /* 0x03482000020075a7 */ /* 0x000f26000800017f */
[----:B---34-:R-:W-:Y:S05]  /*245e0*/  @!P0 BRA `(.L_x_7575) ;  /* 0x0000005000088947 */ /* 0x018fea0003800000 */
.L_x_7734:
[----:B------:R-:W-:Y:S05]  /*245f0*/  BSYNC B0 ;  /* 0x0000000000007941 */ /* 0x000fea0003800000 */
.L_x_7574:
[----:B---3--:R-:W3:Y:S01]  /*24600*/  LDL.LU R2, [R1+0x50] ;  /* 0x0000500001027983 */ /* 0x008ee20000300800 */
[----:B------:R-:W-:Y:S01]  /*24610*/  BSSY B0, `(.L_x_7576) ;  /* 0x0000202000007945 */ /* 0x000fe20003800000 */
[----:B---3--:R-:W-:-:S13]  /*24620*/  ISETP.GE.AND P0, PT, R2, 0xb1, PT ;  /* 0x000000b10200780c */ /* 0x008fda0003f06270 */
[----:B------:R-:W-:Y:S05]  /*24630*/  @!P0 BRA `(.L_x_7577) ;  /* 0x0000001c00fc8947 */ /* 0x000fea0003800000 */
[----:B------:R-:W3:Y:S01]  /*24640*/  LDL R2, [R1+0x38] ;  /* 0x0000380001027983 */ /* 0x000ee20000100800 */
[----:B------:R-:W-:Y:S01]  /*24650*/  IMAD.MOV.U32 R0, RZ, RZ, 0x1 ;  /* 0x00000001ff007424 */ /* 0x000fe200078e00ff */
[----:B------:R-:W-:Y:S01]  /*24660*/  BSSY B2, `(.L_x_7578) ;  /* 0x00000af000027945 */ /* 0x000fe20003800000 */
[----:B---3-5:R-:W-:-:S05]  /*24670*/  IMAD.MOV R8, RZ, RZ, -R2 ;  /* 0x000000ffff087224 */ /* 0x028fca00078e0a02 */
[----:B------:R-:W-:-:S05]  /*24680*/  VIADDMNMX R8, R8, R0, 0xffffffff, !PT ;  /* 0xffffffff08087446 */ /* 0x000fca0007800100 */
[----:B------:R-:W-:-:S05]  /*24690*/  IMAD.IADD R0, R2, 0x1, R8 ;  /* 0x0000000102007824 */ /* 0x000fca00078e0208 */
[----:B------:R-:W-:-:S04]  /*246a0*/  LOP3.LUT R0, R0, 0x1, RZ, 0xc0, !PT ;  /* 0x0000000100007812 */ /* 0x000fc800078ec0ff */
[----:B------:R-:W-:Y:S01]  /*246b0*/  ISETP.NE.U32.AND P0, PT, R0, 0x1, PT ;  /* 0x000000010000780c */ /* 0x000fe20003f05070 */
[----:B------:R-:W-:-:S12]  /*246c0*/  VIADD R0, R2, 0xfffffffe ;  /* 0xfffffffe02007836 */ /* 0x000fd80000000000 */
[----:B------:R-:W-:Y:S05]  /*246d0*/  @P0 BRA `(.L_x_7579) ;  /* 0x00000008009c0947 */ /* 0x000fea0003800000 */
[----:B------:R-:W3:Y:S04]  /*246e0*/  LDL R4, [R1+0x4] ;  /* 0x0000040001047983 */ /* 0x000ee80000100800 */
[----:B------:R-:W4:Y:S04]  /*246f0*/  LDL R3, [R1+0xc] ;  /* 0x00000c0001037983 */ /* 0x000f280000100800 */
[----:B------:R-:W5:Y:S01]  /*24700*/  LDL R2, [R1+0x14] ;  /* 0x0000140001027983 */ /* 0x000f620000100800 */
[----:B------:R-:W-:Y:S01]  /*24710*/  BSSY B1, `(.L_x_7580) ;  /* 0x000009f000017945 */ /* 0x000fe20003800000 */
[----:B---3--:R-:W-:Y:S01]  /*24720*/  LOP3.LUT P1, RZ, R4, 0x4, RZ, 0xc0, !PT ;  /* 0x0000000404ff7812 */ /* 0x008fe2000782c0ff */
[----:B----4-:R-:W-:-:S05]  /*24730*/  VIADD R6, R3, 0x1 ;  /* 0x0000000103067836 */ /* 0x010fca0000000000 */
        /* <DEDUP_REMOVED lines=9> */
[----:B---3--:R-:W-:Y:S05]  /*247d0*/  @!P0 BRA `(.L_x_7582) ;  /* 0x0000000000508947 */ /* 0x008fea0003800000 */
[----:B------:R-:W3:Y:S01]  /*247e0*/  LDL R10, [R1+0x28] ;  /* 0x00002800010a7983 */ /* 0x000ee20000100800 */
[----:B--2---:R-:W2:Y:S01]  /*247f0*/  LDC R5, c[0x0][0x43c] ;  /* 0x00010f00ff057b82 */ /* 0x004ea20000000800 */
[----:B------:R-:W-:Y:S02]  /*24800*/  ULDC.64 UR6, c[0x0][0x428] ;  /* 0x00010a0000067ab9 */ /* 0x000fe40000000a00 */
[----:B------:R-:W4:Y:S01]  /*24810*/  LDL R7, [R1+0x10] ;  /* 0x0000100001077983 */ /* 0x000f220000100800 */
[----:B------:R-:W-:Y:S01]  /*24820*/  ULDC.64 UR8, c[0x0][0x208] ;  /* 0x0000820000087ab9 */ /* 0x000fe20000000a00 */
[----:B--2---:R-:W-:-:S13]  /*24830*/  ISETP.NE.AND P0, PT, R5, 0x1, PT ;  /* 0x000000010500780c */ /* 0x004fda0003f05270 */
[----:B------:R-:W2:Y:S02]  /*24840*/  @P0 LDC.64 R2, c[0x0][0x440] ;  /* 0x00011000ff020b82 */ /* 0x000ea40000000a00 */
[----:B--2--5:R-:W-:-:S04]  /*24850*/  @P0 IMAD.HI.U32 R4, R0, R2, RZ ;  /* 0x0000000200040227 */ /* 0x024fc800078e00ff */
        /* <DEDUP_REMOVED lines=12> */
.L_x_7582:
[----:B------:R-:W4:Y:S01]  /*24920*/  LDL R2, [R1+0x8] ;  /* 0x0000080001027983 */ /* 0x000f220000100800 */
[----:B------:R-:W-:Y:S01]  /*24930*/  BSSY B3, `(.L_x_7583) ;  /* 0x0000005000037945 */ /* 0x000fe20003800000 */
[----:B----4-:R-:W-:Y:S01]  /*24940*/  IMAD R3, R6, 0x8, R2 ;  /* 0x0000000806037824 */ /* 0x010fe200078e0202 */
[----:B------:R-:W-:-:S04]  /*24950*/  SHF.L.U32 R2, R9, 0x1f, RZ ;  /* 0x0000001f09027819 */ /* 0x000fc800000006ff */
[----:B------:R-:W4:Y:S02]  /*24960*/  SYNCS.PHASECHK.TRANS64.TRYWAIT P0, [R3+URZ+0x34840], R2 ;  /* 0x03484002030075a7 */ /* 0x000f24000800017f */
[----:B----4-:R-:W-:Y:S05]  /*24970*/  @!P0 BRA `(.L_x_7584) ;  /* 0x0000004c003c8947 */ /* 0x010fea0003800000 */
.L_x_7735:
[----:B------:R-:W-:Y:S05]  /*24980*/  BSYNC B3 ;  /* 0x0000000000037941 */ /* 0x000fea0003800000 */
.L_x_7583:
[----:B--23--:R-:W2:Y:S01]  /*24990*/  S2R R5, SR_TID.X ;  /* 0x0000000000057919 */ /* 0x00cea20000002100 */
[----:B------:R-:W-:Y:S01]  /*249a0*/  BSSY B3, `(.L_x_7585) ;  /* 0x000000a000037945 */ /* 0x000fe20003800000 */
[----:B--2---:R-:W-:-:S04]  /*249b0*/  LOP3.LUT R5, R5, 0x7f, RZ, 0xc0, !PT ;  /* 0x0000007f05057812 */ /* 0x004fc800078ec0ff */
[----:B------:R-:W-:-:S13]  /*249c0*/  ISETP.NE.AND P0, PT, R5, RZ, PT ;  /* 0x000000ff0500720c */ /* 0x000fda0003f05270 */
[----:B------:R-:W-:Y:S05]  /*249d0*/  @P0 BRA `(.L_x_7586) ;  /* 0x0000000000180947 */ /* 0x000fea0003800000 */
[----:B------:R-:W2:Y:S01]  /*249e0*/  LDL R5, [R1+0x4] ;  /* 0x0000040001057983 */ /* 0x000ea20000100800 */
[----:B----4-:R-:W-:-:S04]  /*249f0*/  IMAD.MOV.U32 R2, RZ, RZ, 0xb000 ;  /* 0x0000b000ff027424 */ /* 0x010fc800078e00ff */
[----:B------:R3:W-:Y:S01]  /*24a00*/  SYNCS.ARRIVE.TRANS64 RZ, [R3+URZ+0x34830], R2 ;  /* 0x0348300203ff79a7 */ /* 0x0007e2000800003f */
[----:B--2---:R-:W-:-:S13]  /*24a10*/  LOP3.LUT P1, RZ, R5, 0x1, RZ, 0xc0, !PT ;  /* 0x0000000105ff7812 */ /* 0x004fda000782c0ff */
[----:B---3--:R-:W-:Y:S05]  /*24a20*/  @!P1 BRA `(.L_x_7586) ;  /* 0x0000000000049947 */ /* 0x008fea0003800000 */
[----:B------:R-:W-:Y:S01]  /*24a30*/  BPT.TRAP 0x1 ;  /* 0x000000040000795c */ /* 0x000fe20000300000 */
.L_x_7586:
[----:B------:R-:W-:Y:S05]  /*24a40*/  BSYNC B3 ;  /* 0x0000000000037941 */ /* 0x000fea0003800000 */
.L_x_7585:
[----:B------:R-:W2:Y:S04]  /*24a50*/  LDL R5, [R1+0x8] ;  /* 0x0000080001057983 */ /* 0x000ea80000100800 */
[----:B----4-:R-:W3:Y:S01]  /*24a60*/  LDL R2, [R1+0x1c] ;  /* 0x00001c0001027983 */ /* 0x010ee20000100800 */
        /* <DEDUP_REMOVED lines=11> */
.L_x_7587:
        /* <DEDUP_REMOVED lines=16> */
.L_x_7588:
        /* <DEDUP_REMOVED lines=11> */
[----:B------:R-:W3:Y:S04]  /*24cd0*/  LDL R12, [R1+0x8] ;  /* 0x00000800010c7983 */ /* 0x000ee80000100800 */
[----:B------:R-:W3:Y:S01]  /*24ce0*/  LDL R7, [R1+0xc] ;  /* 0x00000c0001077983 */ /* 0x000ee20000100800 */
[----:B------:R-:W-:Y:S01]  /*24cf0*/  BSSY B3, `(.L_x_7589) ;  /* 0x0000005000037945 */ /* 0x000fe20003800000 */
[----:B--2---:R-:W-:Y:S01]  /*24d00*/  SHF.L.U32 R3, R13, 0x1f, RZ ;  /* 0x0000001f0d037819 */ /* 0x004fe200000006ff */
[----:B---3--:R-:W-:-:S04]  /*24d10*/  IMAD R2, R7, 0x8, R12 ;  /* 0x0000000807027824 */ /* 0x008fc800078e020c */
[----:B------:R-:W2:Y:S02]  /*24d20*/  SYNCS.PHASECHK.TRANS64.TRYWAIT P0, [R2+URZ+0x34860], R3 ;  /* 0x03486003020075a7 */ /* 0x000ea4000800017f */
[----:B--2---:R-:W-:Y:S05]  /*24d30*/  @!P0 BRA `(.L_x_7590) ;  /* 0x0000004800608947 */ /* 0x004fea0003800000 */
.L_x_7736:
[----:B------:R-:W-:Y:S05]  /*24d40*/  BSYNC B3 ;  /* 0x0000000000037941 */ /* 0x000fea0003800000 */
.L_x_7589:
[----:B------:R-:W3:Y:S01]  /*24d50*/  S2R R5, SR_TID.X ;  /* 0x0000000000057919 */ /* 0x000ee20000002100 */
[----:B------:R-:W-:-:S04]  /*24d60*/  UPRMT UR4, UR37, 0x9910, URZ ;  /* 0x0000991025047896 */ /* 0x000fc8000800003f */
[----:B------:R-:W-:Y:S01]  /*24d70*/  UISETP.NE.AND UP0, UPT, UR4, 0x2, UPT ;  /* 0x000000020400788c */ /* 0x000fe2000bf05270 */
[----:B---3--:R-:W-:-:S04]  /*24d80*/  LOP3.LUT R5, R5, 0x7f, RZ, 0xc0, !PT ;  /* 0x0000007f05057812 */ /* 0x008fc800078ec0ff */
[----:B------:R-:W-:-:S13]  /*24d90*/  ISETP.NE.AND P0, PT, R5, RZ, PT ;  /* 0x000000ff0500720c */ /* 0x000fda0003f05270 */
[----:B--2---:R-:W-:-:S04]  /*24da0*/  @!P0 MOV R3, 0xb000 ;  /* 0x0000b00000038802 */ /* 0x004fc80000000f00 */
[----:B------:R2:W-:Y:S01]  /*24db0*/  @!P0 SYNCS.ARRIVE.TRANS64 RZ, [R2+URZ+0x34850], R3 ;  /* 0x0348500302ff89a7 */ /* 0x0005e2000800003f */
[----:B------:R-:W-:-:S13]  /*24dc0*/  PLOP3.LUT P0, PT, PT, PT, UP0, 0x80, 0x0 ;  /* 0x000000000000781c */ /* 0x000fda0003f0f008 */
[----:B--2---:R-:W-:Y:S05]  /*24dd0*/  @P0 BRA `(.L_x_7591) ;  /* 0x0000000000040947 */ /* 0x004fea0003800000 */
[----:B------:R-:W-:Y:S01]  /*24de0*/  BPT.TRAP 0x1 ;  /* 0x000000040000795c */ /* 0x000fe20000300000 */
.L_x_7591:
[----:B------:R-:W2:Y:S01]  /*24df0*/  LDL R3, [R1+0x4] ;  /* 0x0000040001037983 */ /* 0x000ea20000100800 */
[----:B------:R-:W-:Y:S01]  /*24e00*/  BSSY B3, `(.L_x_7592) ;  /* 0x0000004000037945 */ /* 0x000fe20003800000 */
[----:B--2---:R-:W-:-:S13]  /*24e10*/  LOP3.LUT P0, RZ, R3, 0x8, RZ, 0xc0, !PT ;  /* 0x0000000803ff7812 */ /* 0x004fda000780c0ff */
[----:B------:R-:W-:Y:S05]  /*24e20*/  @P0 BRA `(.L_x_7593) ;  /* 0x0000000000040947 */ /* 0x000fea0003800000 */
[----:B------:R-:W-:Y:S01]  /*24e30*/  BPT.TRAP 0x1 ;  /* 0x000000040000795c */ /* 0x000fe20000300000 */
.L_x_7593:
[----:B------:R-:W-:Y:S05]  /*24e40*/  BSYNC B3 ;  /* 0x0000000000037941 */ /* 0x000fea0003800000 */
.L_x_7592:
        /* <DEDUP_REMOVED lines=14> */
.L_x_7594:
        /* <DEDUP_REMOVED lines=13> */
[----:B------:R-:W-:Y:S01]  /*25000*/  PLOP3.LUT P0, PT, PT, PT, PT, 0x80, 0x0 ;  /* 0x000000000000781c */ /* 0x000fe20003f0f070 */
[----:B------:R-:W-:Y:S01]  /*25010*/  UMOV UR6, 0x0 ;  /* 0x0000000000067882 */ /* 0x000fe20000000000 */
[----:B------:R-:W-:-:S11]  /*25020*/  UMOV UR7, 0x14f00000 ;  /* 0x14f0000000077882 */ /* 0x000fd60000000000 */
.L_x_7595:
        /* <DEDUP_REMOVED lines=11> */
[----:B------:R3:W-:Y:S04]  /*250e0*/  STL [R1], R4 ;  /* 0x0000000401007387 */ /* 0x0007e80000100800 */
[----:B------:R3:W-:Y:S02]  /*250f0*/  STL [R1+0x18], R0 ;  /* 0x0000180001007387 */ /* 0x0007e40000100800 */
.L_x_7581:
[----:B------:R-:W-:Y:S05]  /*25100*/  BSYNC B1 ;  /* 0x0000000000017941 */ /* 0x000fea0003800000 */
.L_x_7580:
[----:B---3--:R-:W3:Y:S04]  /*25110*/  LDL.LU R0, [R1+0x38] ;  /* 0x0000380001007983 */ /* 0x008ee80000300800 */
[----:B------:R4:W-:Y:S04]  /*25120*/  STL [R1+0xc], R6 ;  /* 0x00000c0601007387 */ /* 0x0009e80000100800 */
[----:B------:R4:W-:Y:S02]  /*25130*/  STL [R1+0x14], R9 ;  /* 0x0000140901007387 */ /* 0x0009e40000100800 */
[----:B---34-:R-:W-:-:S07]  /*25140*/  VIADD R0, R0, 0xfffffffd ;  /* 0xfffffffd00007836 */ /* 0x018fce0000000000 */
.L_x_7579:
[----:B------:R-:W-:Y:S05]  /*25150*/  BSYNC B2 ;  /* 0x0000000000027941 */ /* 0x000fea0003800000 */
.L_x_7578:
[----:B------:R-:W3:Y:S01]  /*25160*/  LDL.LU R2, [R1+0x3c] ;  /* 0x00003c0001027983 */ /* 0x000ee20000300800 */
[----:B------:R-:W-:-:S05]  /*25170*/  IMAD.MOV R8, RZ, RZ, -R8 ;  /* 0x000000ffff087224 */ /* 0x000fca00078e0a08 */
[----:B---3--:R-:W-:-:S13]  /*25180*/  ISETP.NE.AND P0, PT, R2, R8, PT ;  /* 0x000000080200720c */ /* 0x008fda0003f05270 */
[----:B------:R-:W-:Y:S05]  /*25190*/  @!P0 BRA `(.L_x_7577) ;  /* 0x0000001400248947 */ /* 0x000fea0003800000 */
[----:B------:R3:W5:Y:S02]  /*251a0*/  LDL R8, [R1] ;  /* 0x0000000001087983 */ /* 0x0007640000100800 */
.L_x_7628:
[----:B----4-:R-:W4:Y:S04]  /*251b0*/  LDL R4, [R1+0x4] ;  /* 0x0000040001047983 */ /* 0x010f280000100800 */
[----:B--2---:R-:W2:Y:S04]  /*251c0*/  LDL R3, [R1+0xc] ;  /* 0x00000c0001037983 */ /* 0x004ea80000100800 */
[----:B---3--:R-:W3:Y:S01]  /*251d0*/  LDL R2, [R1+0x14] ;  /* 0x0000140001027983 */ /* 0x008ee20000100800 */
[----:B------:R-:W-:Y:S05]  /*251e0*/  YIELD ;  /* 0x0000000000007946 */ /* 0x000fea0003800000 */
[----:B------:R-:W-:Y:S01]  /*251f0*/  BSSY B1, `(.L_x_7596) ;  /* 0x000009f000017945 */ /* 0x000fe20003800000 */
[----:B----4-:R-:W-:Y:S01]  /*25200*/  LOP3.LUT P1, RZ, R4, 0x4, RZ, 0xc0, !PT ;  /* 0x0000000404ff7812 */ /* 0x010fe2000782c0ff */
[----:B--2---:R-:W-:-:S05]  /*25210*/  VIADD R4, R3, 0x1 ;  /* 0x0000000103047836 */ /* 0x004fca0000000000 */
        /* <DEDUP_REMOVED lines=11> */
[----:B------:R-:W3:Y:S01]  /*252d0*/  LDC R7, c[0x0][0x43c] ;  /* 0x00010f00ff077b82 */ /* 0x000ee20000000800 */
        /* <DEDUP_REMOVED lines=15> */
[----:B-----5:R-:W-:-:S04]  /*253d0*/  LEA R8, P0, R2, UR4, 0x2 ;  /* 0x0000000402087c11 */ /* 0x020fc8000f8010ff */
[----:B------:R-:W-:-:S05]  /*253e0*/  LEA.HI.X R9, R2, UR5, R3, 0x2, P0 ;  /* 0x0000000502097c11 */ /* 0x000fca00080f1403 */
[----:B------:R2:W5:Y:S04]  /*253f0*/  LDG.E R8, desc[UR8][R8.64] ;  /* 0x0000000808087981 */ /* 0x000568000c1e1900 */
.L_x_7598:
[----:B------:R-:W3:Y:S01]  /*25400*/  LDL R2, [R1+0x8] ;  /* 0x0000080001027983 */ /* 0x000ee20000100800 */
[----:B------:R-:W-:Y:S01]  /*25410*/  BSSY B2, `(.L_x_7599) ;  /* 0x0000005000027945 */ /* 0x000fe20003800000 */
[----:B---3--:R-:W-:Y:S01]  /*25420*/  IMAD R3, R4, 0x8, R2 ;  /* 0x0000000804037824 */ /* 0x008fe200078e0202 */
[----:B------:R-:W-:-:S04]  /*25430*/  SHF.L.U32 R2, R5, 0x1f, RZ ;  /* 0x0000001f05027819 */ /* 0x000fc800000006ff */
[----:B------:R-:W3:Y:S02]  /*25440*/  SYNCS.PHASECHK.TRANS64.TRYWAIT P0, [R3+URZ+0x34840], R2 ;  /* 0x03484002030075a7 */ /* 0x000ee4000800017f */
[----:B---3--:R-:W-:Y:S05]  /*25450*/  @!P0 BRA `(.L_x_7600) ;  /* 0x0000004000ac8947 */ /* 0x008fea0003800000 */
.L_x_7737:
[----:B------:R-:W-:Y:S05]  /*25460*/  BSYNC B2 ;  /* 0x0000000000027941 */ /* 0x000fea0003800000 */
.L_x_7599:
        /* <DEDUP_REMOVED lines=11> */
.L_x_7602:
[----:B------:R-:W-:Y:S05]  /*25520*/  BSYNC B2 ;  /* 0x0000000000027941 */ /* 0x000fea0003800000 */
.L_x_7601:
[----:B---3--:R-:W3:Y:S04]  /*25530*/  LDL R2, [R1+0x8] ;  /* 0x0000080001027983 */ /* 0x008ee80000100800 */
[----:B------:R-:W4:Y:S01]  /*25540*/  LDL R7, [R1+0x1c] ;  /* 0x00001c0001077983 */ /* 0x000f220000100800 */
        /* <DEDUP_REMOVED lines=9> */
[----:B----4-:R-:W-:Y:S02]  /*255e0*/  IMAD R7, R6, 0xb0, R7 ;  /* 0x000000b006077824 */ /* 0x010fe400078e0207 */
[----:B--2---:R-:W-:-:S08]  /*255f0*/  VIADD R9, R2, 0x1e400 ;  /* 0x0001e40002097836 */ /* 0x004fd00000000000 */
.L_x_7603:
        /* <DEDUP_REMOVED lines=16> */
.L_x_7604:
        /* <DEDUP_REMOVED lines=18> */
.L_x_7738:
[----:B------:R-:W-:Y:S05]  /*25820*/  BSYNC B2 ;  /* 0x0000000000027941 */ /* 0x000fea0003800000 */
.L_x_7605:
        /* <DEDUP_REMOVED lines=10> */
.L_x_7607:
[----:B------:R-:W2:Y:S01]  /*258d0*/  LDL R3, [R1+0x4] ;  /* 0x0000040001037983 */ /* 0x000ea20000100800 */
[----:B------:R-:W-:Y:S01]  /*258e0*/  BSSY B2, `(.L_x_7608) ;  /* 0x0000004000027945 */ /* 0x000fe20003800000 */
[----:B--2---:R-:W-:-:S13]  /*258f0*/  LOP3.LUT P0, RZ, R3, 0x8, RZ, 0xc0, !PT ;  /* 0x0000000803ff7812 */ /* 0x004fda000780c0ff */
[----:B------:R-:W-:Y:S05]  /*25900*/  @P0 BRA `(.L_x_7609) ;  /* 0x0000000000040947 */ /* 0x000fea0003800000 */
[----:B------:R-:W-:Y:S01]  /*25910*/  BPT.TRAP 0x1 ;  /* 0x000000040000795c */ /* 0x000fe20000300000 */
.L_x_7609:
[----:B------:R-:W-:Y:S05]  /*25920*/  BSYNC B2 ;  /* 0x0000000000027941 */ /* 0x000fea0003800000 */
.L_x_7608:
        /* <DEDUP_REMOVED lines=14> */
.L_x_7610:
        /* <DEDUP_REMOVED lines=16> */
.L_x_7611:
        /* <DEDUP_REMOVED lines=13> */
.L_x_7597:
[----:B------:R-:W-:Y:S05]  /*25be0*/  BSYNC B1 ;  /* 0x0000000000017941 */ /* 0x000fea0003800000 */
.L_x_7596:
[----:B------:R-:W3:Y:S01]  /*25bf0*/  LDL R2, [R1+0x4] ;  /* 0x0000040001027983 */ /* 0x000ee20000100800 */
[----:B------:R-:W-:Y:S01]  /*25c00*/  VIADD R3, R4, 0x1 ;  /* 0x0000000104037836 */ /* 0x000fe20000000000 */
[----:B------:R-:W-:Y:S04]  /*25c10*/  BSSY B1, `(.L_x_7612) ;  /* 0x000009e000017945 */ /* 0x000fe80003800000 */
[----:B------:R-:W-:-:S04]  /*25c20*/  ISETP.NE.AND P0, PT, R3, 0x2, PT ;  /* 0x000000020300780c */ /* 0x000fc80003f05270 */
[----:B------:R-:W-:Y:S02]  /*25c30*/  SEL R11, R3, RZ, P0 ;  /* 0x000000ff030b7207 */ /* 0x000fe40000000000 */
[----:B---3--:R-:W-:Y:S02]  /*25c40*/  LOP3.LUT P1, RZ, R2, 0x4, RZ, 0xc0, !PT ;  /* 0x0000000402ff7812 */ /* 0x008fe4000782c0ff */
        /* <DEDUP_REMOVED lines=11> */
[----:B-----5:R-:W4:Y:S01]  /*25d00*/  LDC R8, c[0x0][0x43c] ;  /* 0x00010f00ff087b82 */ /* 0x020f220000000800 */
[----:B------:R-:W-:Y:S02]  /*25d10*/  ULDC.64 UR6, c[0x0][0x428] ;  /* 0x00010a0000067ab9 */ /* 0x000fe40000000a00 */
[----:B------:R-:W3:Y:S01]  /*25d20*/  LDL R9, [R1+0x10] ;  /* 0x0000100001097983 */ /* 0x000ee20000100800 */
[----:B------:R-:W-:Y:S01]  /*25d30*/  ULDC.64 UR8, c[0x0][0x208] ;  /* 0x0000820000087ab9 */ /* 0x000fe20000000a00 */
[----:B----4-:R-:W-:-:S13]  /*25d40*/  ISETP.NE.AND P0, PT, R8, 0x1, PT ;  /* 0x000000010800780c */ /* 0x010fda0003f05270 */
[----:B------:R-:W4:Y:S02]  /*25d50*/  @P0 LDC.64 R2, c[0x0][0x440] ;  /* 0x00011000ff020b82 */ /* 0x000f240000000a00 */
[----:B----4-:R-:W-:-:S04]  /*25d60*/  @P0 IMAD.HI.U32 R7, R6, R2, RZ ;  /* 0x0000000206070227 */ /* 0x010fc800078e00ff */
        /* <DEDUP_REMOVED lines=12> */
.L_x_7614:
[----:B------:R-:W4:Y:S01]  /*25e30*/  LDL R2, [R1+0x8] ;  /* 0x0000080001027983 */ /* 0x000f220000100800 */
[----:B------:R-:W-:Y:S01]  /*25e40*/  BSSY B2, `(.L_x_7615) ;  /* 0x0000005000027945 */ /* 0x000fe20003800000 */
[----:B----4-:R-:W-:Y:S01]  /*25e50*/  IMAD R3, R11, 0x8, R2 ;  /* 0x000000080b037824 */ /* 0x010fe200078e0202 */
[----:B------:R-:W-:-:S04]  /*25e60*/  SHF.L.U32 R2, R10, 0x1f, RZ ;  /* 0x0000001f0a027819 */ /* 0x000fc800000006ff */
[----:B------:R-:W4:Y:S02]  /*25e70*/  SYNCS.PHASECHK.TRANS64.TRYWAIT P0, [R3+URZ+0x34840], R2 ;  /* 0x03484002030075a7 */ /* 0x000f24000800017f */
[----:B----4-:R-:W-:Y:S05]  /*25e80*/  @!P0 BRA `(.L_x_7616) ;  /* 0x0000003800488947 */ /* 0x010fea0003800000 */
.L_x_7739:
[----:B------:R-:W-:Y:S05]  /*25e90*/  BSYNC B2 ;  /* 0x0000000000027941 */ /* 0x000fea0003800000 */
.L_x_7615:
[----:B------:R-:W0:Y:S01]  /*25ea0*/  S2R R7, SR_TID.X ;  /* 0x0000000000077919 */ /* 0x000e220000002100 */
[----:B------:R-:W-:Y:S01]  /*25eb0*/  BSSY B2, `(.L_x_7617) ;  /* 0x000000a000027945 */ /* 0x000fe20003800000 */
[----:B0-----:R-:W-:-:S04]  /*25ec0*/  LOP3.LUT R7, R7, 0x7f, RZ, 0xc0, !PT ;  /* 0x0000007f07077812 */ /* 0x001fc800078ec0ff */
[----:B------:R-:W-:-:S13]  /*25ed0*/  ISETP.NE.AND P0, PT, R7, RZ, PT ;  /* 0x000000ff0700720c */ /* 0x000fda0003f05270 */
[----:B------:R-:W-:Y:S05]  /*25ee0*/  @P0 BRA `(.L_x_7618) ;  /* 0x0000000000180947 */ /* 0x000fea0003800000 */
[----:B------:R-:W2:Y:S01]  /*25ef0*/  LDL R7, [R1+0x4] ;  /* 0x0000040001077983 */ /* 0x000ea20000100800 */
[----:B----4-:R-:W-:-:S04]  /*25f00*/  IMAD.MOV.U32 R2, RZ, RZ, 0xb000 ;  /* 0x0000b000ff027424 */ /* 0x010fc800078e00ff */
[----:B------:R0:W-:Y:S01]  /*25f10*/  SYNCS.ARRIVE.TRANS64 RZ, [R3+URZ+0x34830], R2 ;  /* 0x0348300203ff79a7 */ /* 0x0001e2000800003f */
[----:B--2---:R-:W-:-:S13]  /*25f20*/  LOP3.LUT P1, RZ, R7, 0x1, RZ, 0xc0, !PT ;  /* 0x0000000107ff7812 */ /* 0x004fda000782c0ff */
[----:B0-----:R-:W-:Y:S05]  /*25f30*/  @!P1 BRA `(.L_x_7618) ;  /* 0x0000000000049947 */ /* 0x001fea0003800000 */
[----:B------:R-:W-:Y:S01]  /*25f40*/  BPT.TRAP 0x1 ;  /* 0x000000040000795c */ /* 0x000fe20000300000 */
.L_x_7618:
[----:B------:R-:W-:Y:S05]  /*25f50*/  BSYNC B2 ;  /* 0x0000000000027941 */ /* 0x000fea0003800000 */
.L_x_7617:
[----:B--2---:R-:W2:Y:S04]  /*25f60*/  LDL R9, [R1+0x8] ;  /* 0x0000080001097983 */ /* 0x004ea80000100800 */
[----:B----4-:R-:W2:Y:S04]  /*25f70*/  LDL R2, [R1+0xc] ;  /* 0x00000c0001027983 */ /* 0x010ea80000100800 */
[----:B------:R-:W4:Y:S01]  /*25f80*/  LDL R7, [R1+0x1c] ;  /* 0x00001c0001077983 */ /* 0x000f220000100800 */
[----:B---3--:R-:W-:Y:S01]  /*25f90*/  IMAD.MOV.U32 R10, RZ, RZ, RZ ;  /* 0x000000ffff0a7224 */ /* 0x008fe200078e00ff */
        /* <DEDUP_REMOVED lines=8> */
[----:B----4-:R-:W-:Y:S02]  /*26020*/  IMAD R7, R6, 0xb0, R7 ;  /* 0x000000b006077824 */ /* 0x010fe400078e0207 */
[----:B------:R-:W-:-:S08]  /*26030*/  VIADD R9, R2, 0x1e400 ;  /* 0x0001e40002097836 */ /* 0x000fd00000000000 */
.L_x_7619:
        /* <DEDUP_REMOVED lines=16> */
.L_x_7620:
        /* <DEDUP_REMOVED lines=16> */
.L_x_7740:
[----:B------:R-:W-:Y:S05]  /*26240*/  BSYNC B2 ;  /* 0x0000000000027941 */ /* 0x000fea0003800000 */
.L_x_7621:
        /* <DEDUP_REMOVED lines=10> */
.L_x_7623:
[----:B------:R-:W2:Y:S01]  /*262f0*/  LDL R3, [R1+0x4] ;  /* 0x0000040001037983 */ /* 0x000ea20000100800 */
[----:B------:R-:W-:Y:S01]  /*26300*/  BSSY B2, `(.L_x_7624) ;  /* 0x0000004000027945 */ /* 0x000fe20003800000 */
[----:B--2---:R-:W-:-:S13]  /*26310*/  LOP3.LUT P0, RZ, R3, 0x8, RZ, 0xc0, !PT ;  /* 0x0000000803ff7812 */ /* 0x004fda000780c0ff */
[----:B------:R-:W-:Y:S05]  /*26320*/  @P0 BRA `(.L_x_7625) ;  /* 0x0000000000040947 */ /* 0x000fea0003800000 */
[----:B------:R-:W-:Y:S01]  /*26330*/  BPT.TRAP 0x1 ;  /* 0x000000040000795c */ /* 0x000fe20000300000 */
.L_x_7625:
[----:B------:R-:W-:Y:S05]  /*26340*/  BSYNC B2 ;  /* 0x0000000000027941 */ /* 0x000fea0003800000 */
.L_x_7624:
        /* <DEDUP_REMOVED lines=13> */
.L_x_7626:
        /* <DEDUP_REMOVED lines=16> */
.L_x_7627:
        /* <DEDUP_REMOVED lines=13> */
.L_x_7613:
[----:B------:R-:W-:Y:S05]  /*265f0*/  BSYNC B1 ;  /* 0x0000000000017941 */ /* 0x000fea0003800000 */
.L_x_7612:
[C---:B------:R-:W-:Y:S02]  /*26600*/  ISETP.GT.AND P0, PT, R0.reuse, 0x1, PT ;  /* 0x000000010000780c */ /* 0x040fe40003f04270 */
[----:B------:R-:W-:-:S11]  /*26610*/  IADD3 R0, R0, -0x2, RZ ;  /* 0xfffffffe00007810 */ /* 0x000fd60007ffe0ff */
[----:B------:R-:W-:Y:S05]  /*26620*/  @P0 BRA `(.L_x_7628) ;  /* 0xffffffe800e00947 */ /* 0x000fea000383ffff */
.L_x_7577:
[----:B------:R-:W-:Y:S05]  /*26630*/  BSYNC B0 ;  /* 0x0000000000007941 */ /* 0x000fea0003800000 */
.L_x_7576:
[----:B------:R-:W0:Y:S01]  /*26640*/  S2R R2, SR_TID.X ;  /* 0x0000000000027919 */ /* 0x000e220000002100 */
[----:B------:R-:W-:Y:S01]  /*26650*/  BSSY B0, `(.L_x_7629) ;  /* 0x0000011000007945 */ /* 0x000fe20003800000 */
[----:B0-----:R-:W-:-:S04]  /*26660*/  LOP3.LUT R2, R2, 0x7f, RZ, 0xc0, !PT ;  /* 0x0000007f02027812 */ /* 0x001fc800078ec0ff */
[----:B------:R-:W-:-:S13]  /*26670*/  ISETP.NE.AND P0, PT, R2, RZ, PT ;  /* 0x000000ff0200720c */ /* 0x000fda0003f05270 */
[----:B------:R-:W-:Y:S05]  /*26680*/  @P0 BRA `(.L_x_7630) ;  /* 0x0000000000340947 */ /* 0x000fea0003800000 */
[----:B------:R-:W0:Y:S01]  /*26690*/  S2R R2, SR_LANEID ;  /* 0x0000000000027919 */ /* 0x000e220000000000 */
[----:B------:R-:W-:Y:S01]  /*266a0*/  VOTEU.ANY UR4, UPT, PT ;  /* 0x0000000000047886 */ /* 0x000fe200038e0100 */
[----:B--2---:R-:W2:Y:S01]  /*266b0*/  LDC.64 R4, c[0x0][0xc60] ;  /* 0x00031800ff047b82 */ /* 0x004ea20000000a00 */
[----:B------:R-:W0:Y:S01]  /*266c0*/  FLO.U32 R0, UR4 ;  /* 0x0000000400007d00 */ /* 0x000e2200080e0000 */
[----:B------:R-:W-:Y:S01]  /*266d0*/  ULDC.64 UR6, c[0x0][0x208] ;  /* 0x0000820000067ab9 */ /* 0x000fe20000000a00 */
[----:B0-----:R-:W-:-:S06]  /*266e0*/  ISETP.EQ.U32.AND P0, PT, R0, R2, PT ;  /* 0x000000020000720c */ /* 0x001fcc0003f02070 */
[----:B------:R-:W2:Y:S07]  /*266f0*/  POPC R2, UR4 ;  /* 0x0000000400027d09 */ /* 0x000eae0008000000 */
[----:B--2---:R-:W2:Y:S04]  /*26700*/  @P0 ATOMG.E.ADD.STRONG.GPU PT, R2, desc[UR6][R4.64], R2 ;  /* 0x00000002040209a8 */ /* 0x004ea800081ee1c6 */
[----:B--2---:R0:W2:Y:S02]  /*26710*/  SHFL.IDX PT, R2, R2, R0, 0x1f ;  /* 0x00001f0002027589 */ /* 0x0040a400000e0000 */
[----:B0-----:R-:W0:Y:S02]  /*26720*/  S2R R0, SR_LTMASK ;  /* 0x0000000000007919 */ /* 0x001e240000003900 */
[----:B0-----:R-:W-:-:S06]  /*26730*/  LOP3.LUT R0, R0, UR4, RZ, 0xc0, !PT ;  /* 0x0000000400007c12 */ /* 0x001fcc000f8ec0ff */
[----:B------:R-:W2:Y:S02]  /*26740*/  POPC R0, R0 ;  /* 0x0000000000007309 */ /* 0x000ea40000000000 */
[----:B--2---:R-:W-:-:S07]  /*26750*/  IADD3 R16, R2, UR36, R0 ;  /* 0x0000002402107c10 */ /* 0x004fce000fffe000 */
.L_x_7630:
[----:B------:R-:W-:Y:S05]  /*26760*/  BSYNC B0 ;  /* 0x0000000000007941 */ /* 0x000fea0003800000 */
.L_x_7629:
        /* <DEDUP_REMOVED lines=12> */
.L_x_7741:
[----:B------:R-:W-:Y:S05]  /*26830*/  BSYNC B1 ;  /* 0x0000000000017941 */ /* 0x000fea0003800000 */
.L_x_7633:
        /* <DEDUP_REMOVED lines=10> */
.L_x_7635:
[----:B------:R-:W2:Y:S01]  /*268e0*/  LDL R0, [R1+0x4] ;  /* 0x0000040001007983 */ /* 0x000ea20000100800 */
[----:B------:R-:W-:Y:S01]  /*268f0*/  BSSY B1, `(.L_x_7636) ;  /* 0x0000004000017945 */ /* 0x000fe20003800000 */
[----:B--2---:R-:W-:-:S13]  /*26900*/  LOP3.LUT P0, RZ, R0, 0x8, RZ, 0xc0, !PT ;  /* 0x0000000800ff7812 */ /* 0x004fda000780c0ff */
[----:B------:R-:W-:Y:S05]  /*26910*/  @P0 BRA `(.L_x_7637) ;  /* 0x0000000000040947 */ /* 0x000fea0003800000 */
[----:B------:R-:W-:Y:S01]  /*26920*/  BPT.TRAP 0x1 ;  /* 0x000000040000795c */ /* 0x000fe20000300000 */
.L_x_7637:
[----:B------:R-:W-:Y:S05]  /*26930*/  BSYNC B1 ;  /* 0x0000000000017941 */ /* 0x000fea0003800000 */
.L_x_7636:
[----:B------:R-:W2:Y:S04]  /*26940*/  LDL R5, [R1+0x8] ;  /* 0x0000080001057983 */ /* 0x000ea80000100800 */
        /* <DEDUP_REMOVED lines=13> */
.L_x_7638:
        /* <DEDUP_REMOVED lines=16> */
.L_x_7639:
        /* <DEDUP_REMOVED lines=11> */
.L_x_7632:
[----:B------:R-:W-:Y:S05]  /*26bd0*/  BSYNC B0 ;  /* 0x0000000000007941 */ /* 0x000fea0003800000 */
.L_x_7631:
        /* <DEDUP_REMOVED lines=9> */
.L_x_7556:
[----:B------:R-:W-:Y:S05]  /*26c70*/  BSYNC B7 ;  /* 0x0000000000077941 */ /* 0x000fea0003800000 */
.L_x_7554:
[----:B----45:R-:W2:Y:S02]  /*26c80*/  LDL R8, [R1+0x4] ;  /* 0x0000040001087983 */ /* 0x030ea40000100800 */
        /* <DEDUP_REMOVED lines=8> */
[----:B------:R2:W3:Y:S04]  /*26d10*/  LDS.128 R16, [R0+0x348d0] ;  /* 0x0348d00000107984 */ /* 0x0004e80000000c00 */
[----:B------:R2:W-:Y:S01]  /*26d20*/  STL [R1+0x8], R0 ;  /* 0x0000080001007387 */ /* 0x0005e20000100800 */
[----:B------:R-:W-:Y:S06]  /*26d30*/  BAR.ARV 0x4, 0x180 ;  /* 0x0106000000007b1d */ /* 0x000fec0000002000 */
[----:B------:R-:W-:Y:S05]  /*26d40*/  BRA `(.L_x_7641) ;  /* 0x00000008004c7947 */ /* 0x000fea0003800000 */
.L_x_7640:
[----:B------:R-:W2:Y:S01]  /*26d50*/  LDL R7, [R1+0x2c] ;  /* 0x00002c0001077983 */ /* 0x000ea20000100800 */
[----:B------:R-:W-:Y:S01]  /*26d60*/  UMOV UR4, 0xffffffff ;  /* 0xffffffff00047882 */ /* 0x000fe20000000000 */
[----:B--2---:R-:W-:Y:S02]  /*26d70*/  ISETP.NE.AND P5, PT, R7, 0x1f, PT ;  /* 0x0000001f0700780c */ /* 0x004fe40003fa5270 */
[----:B------:R-:W-:Y:S11]  /*26d80*/  BRA.DIV UR4, `(.L_x_7642) ;  /* 0x0000002a04c47947 */ /* 0x000ff6000b800000 */
[----:B------:R-:W-:Y:S01]  /*26d90*/  IMAD.IADD R5, R19, 0x1, R7 ;  /* 0x0000000113057824 */ /* 0x000fe200078e0207 */
        /* <DEDUP_REMOVED lines=29> */
[----:B------:R0:W2:Y:S04]  /*26f70*/  SHFL.IDX PT, R0, R16, RZ, 0x1f ;  /* 0x00001fff10007589 */ /* 0x0000a800000e0000 */
[----:B------:R0:W3:Y:S02]  /*26f80*/  SHFL.IDX PT, R6, R5, 0x1f, 0x1f ;  /* 0x03e01f0005067f89 */ /* 0x0000e400000e0000 */
.L_x_7751:
[----:B------:R-:W-:Y:S02]  /*26f90*/  ULDC UR4, c[0x0][0xc38] ;  /* 0x00030e0000047ab9 */ /* 0x000fe40000000800 */
[----:B0-----:R-:W-:-:S04]  /*26fa0*/  IMAD.U32 R16, RZ, RZ, UR4 ;  /* 0x00000004ff107e24 */ /* 0x001fc8000f8e00ff */
[----:B---3--:R-:W-:-:S04]  /*26fb0*/  IMAD R6, R6, R16, RZ ;  /* 0x0000001006067224 */ /* 0x008fc800078e02ff */
[----:B------:R-:W-:-:S05]  /*26fc0*/  IMAD.IADD R4, R4, 0x1, R6 ;  /* 0x0000000104047824 */ /* 0x000fca00078e0206 */
[----:B--2---:R-:W-:-:S13]  /*26fd0*/  ISETP.GT.AND P4, PT, R4, R0, PT ;  /* 0x000000000400720c */ /* 0x004fda0003f84270 */
[----:B------:R-:W-:Y:S05]  /*26fe0*/  @P4 BRA `(.L_x_7643) ;  /* 0x0000000000a44947 */ /* 0x000fea0003800000 */
.L_x_7648:
[----:B0-----:R-:W0:Y:S01]  /*26ff0*/  LDC R2, c[0x0][0xc3c] ;  /* 0x00030f00ff027b82 */ /* 0x001e220000000800 */
[----:B------:R-:W-:-:S05]  /*27000*/  VIADD R19, R19, 0x1f ;  /* 0x0000001f13137836 */ /* 0x000fca0000000000 */
[----:B0-----:R-:W-:-:S13]  /*27010*/  ISETP.GE.AND P4, PT, R19, R2, PT ;  /* 0x000000021300720c */ /* 0x001fda0003f86270 */
[----:B------:R-:W-:Y:S05]  /*27020*/  @P4 BRA `(.L_x_7644) ;  /* 0x00000004004c4947 */ /* 0x000fea0003800000 */
[----:B------:R-:W2:Y:S01]  /*27030*/  LDL R3, [R1+0x2c] ;  /* 0x00002c0001037983 */ /* 0x000ea20000100800 */
[----:B------:R-:W-:Y:S01]  /*27040*/  BSSY B0, `(.L_x_7645) ;  /* 0x0000009000007945 */ /* 0x000fe20003800000 */
[----:B--2---:R-:W-:-:S05]  /*27050*/  IMAD.IADD R5, R19, 0x1, R3 ;  /* 0x0000000113057824 */ /* 0x004fca00078e0203 */
[----:B------:R-:W-:Y:S01]  /*27060*/  ISETP.GE.OR P4, PT, R5, R2, !P5 ;  /* 0x000000020500720c */ /* 0x000fe20006f86670 */
[----:B------:R-:W-:-:S12]  /*27070*/  IMAD.MOV.U32 R2, RZ, RZ, RZ ;  /* 0x000000ffff027224 */ /* 0x000fd800078e00ff */
[----:B------:R-:W-:Y:S05]  /*27080*/  @P4 BRA `(.L_x_7646) ;  /* 0x0000000000104947 */ /* 0x000fea0003800000 */
[----:B------:R-:W0:Y:S01]  /*27090*/  LDC.64 R2, c[0x0][0xc80] ;  /* 0x00032000ff027b82 */ /* 0x000e220000000a00 */
[----:B------:R-:W-:Y:S01]  /*270a0*/  ULDC.64 UR4, c[0x0][0x208] ;  /* 0x0000820000047ab9 */ /* 0x000fe20000000a00 */
[----:B0-----:R-:W-:-:S06]  /*270b0*/  IMAD.WIDE R2, R5, 0x4, R2 ;  /* 0x0000000405027825 */ /* 0x001fcc00078e0202 */
[----:B------:R0:W5:Y:S02]  /*270c0*/  LDG.E R2, desc[UR4][R2.64] ;  /* 0x0000000402027981 */ /* 0x000164000c1e1900 */
.L_x_7646:
[----:B------:R-:W-:Y:S05]  /*270d0*/  BSYNC B0 ;  /* 0x0000000000007941 */ /* 0x000fea0003800000 */
.L_x_7645:
[----:B------:R-:W-:-:S03]  /*270e0*/  UMOV UR4, 0xffffffff ;  /* 0xffffffff00047882 */ /* 0x000fc60000000000 */
[----:B------:R-:W-:Y:S05]  /*270f0*/  BRA.DIV UR4, `(.L_x_7647) ;  /* 0x0000002e04287947 */ /* 0x000fea000b800000 */
[----:B0-----:R-:W2:Y:S04]  /*27100*/  LDL R3, [R1+0x4] ;  /* 0x0000040001037983 */ /* 0x001ea80000100800 */
[----:B-----5:R-:W0:Y:S01]  /*27110*/  SHFL.UP PT, R14, R2, 0x1, RZ ;  /* 0x04200000020e7989 */ /* 0x020e2200000e00ff */
        /* <DEDUP_REMOVED lines=16> */
.L_x_7759:
[----:B------:R-:W-:Y:S02]  /*27220*/  ULDC UR4, c[0x0][0xc38] ;  /* 0x00030e0000047ab9 */ /* 0x000fe40000000800 */
[----:B------:R-:W-:-:S04]  /*27230*/  IMAD.U32 R16, RZ, RZ, UR4 ;  /* 0x00000004ff107e24 */ /* 0x000fc8000f8e00ff */
[----:B--2---:R-:W-:-:S04]  /*27240*/  IMAD R6, R6, R16, RZ ;  /* 0x0000001006067224 */ /* 0x004fc800078e02ff */
[----:B------:R-:W-:-:S05]  /*27250*/  IMAD.IADD R4, R6, 0x1, R4 ;  /* 0x0000000106047824 */ /* 0x000fca00078e0204 */
[----:B------:R-:W-:-:S13]  /*27260*/  ISETP.GT.AND P4, PT, R4, R0, PT ;  /* 0x000000000400720c */ /* 0x000fda0003f84270 */
[----:B------:R-:W-:Y:S05]  /*27270*/  @!P4 BRA `(.L_x_7648) ;  /* 0xfffffffc005cc947 */ /* 0x000fea000383ffff */
.L_x_7643:
        /* <DEDUP_REMOVED lines=8> */
.L_x_7763:
[----:B------:R-:W-:Y:S01]  /*27300*/  ISETP.NE.AND P0, PT, R3, RZ, PT ;  /* 0x000000ff0300720c */ /* 0x000fe20003f05270 */
[----:B--2---:R-:W-:-:S12]  /*27310*/  IMAD.MOV.U32 R2, RZ, RZ, RZ ;  /* 0x000000ffff027224 */ /* 0x004fd800078e00ff */
[----:B------:R-:W-:Y:S05]  /*27320*/  @!P0 BRA `(.L_x_7650) ;  /* 0x0000000000108947 */ /* 0x000fea0003800000 */
[----:B------:R-:W-:Y:S01]  /*27330*/  UMOV UR4, 0xffffffff ;  /* 0xffffffff00047882 */ /* 0x000fe20000000000 */
[----:B------:R-:W-:Y:S02]  /*27340*/  VIADD R12, R4, 0xffffffff ;  /* 0xffffffff040c7836 */ /* 0x000fe40000000000 */
[----:B------:R-:W-:Y:S05]  /*27350*/  BRA.DIV UR4, `(.L_x_7651) ;  /* 0x0000002e04b47947 */ /* 0x000fea000b800000 */
[----:B------:R2:W4:Y:S02]  /*27360*/  SHFL.IDX PT, R2, R5, R12, 0x1f ;  /* 0x00001f0c05027589 */ /* 0x00052400000e0000 */
.L_x_7650:
[----:B0-23--:R-:W-:Y:S01]  /*27370*/  IABS R5, R17 ;  /* 0x0000001100057213 */ /* 0x00dfe20000000000 */
[----:B----4-:R-:W-:Y:S02]  /*27380*/  IMAD R16, R2, R16, R6 ;  /* 0x0000001002107224 */ /* 0x010fe400078e0206 */
        /* <DEDUP_REMOVED lines=24> */
[----:B------:R-:W-:-:S04]  /*27510*/  @!P2 LOP3.LUT R2, RZ, R17, RZ, 0x33, !PT ;  /* 0x00000011ff02a212 */ /* 0x000fc800078e33ff */
[----:B------:R-:W-:Y:S01]  /*27520*/  IADD3 R3, -R2, RZ, RZ ;  /* 0x000000ff02037210 */ /* 0x000fe20007ffe1ff */
[----:B------:R-:W-:-:S04]  /*27530*/  IMAD.MOV.U32 R18, RZ, RZ, R2 ;  /* 0x000000ffff127224 */ /* 0x000fc800078e0002 */
[----:B------:R-:W-:Y:S01]  /*27540*/  IMAD R17, R17, R3, R0 ;  /* 0x0000000311117224 */ /* 0x000fe200078e0200 */
[----:B------:R-:W-:Y:S06]  /*27550*/  BRA `(.L_x_7652) ;  /* 0x00000000001c7947 */ /* 0x000fec0003800000 */
.L_x_7644:
[----:B------:R-:W-:Y:S01]  /*27560*/  UMOV UR4, URZ ;  /* 0x0000003f00047c82 */ /* 0x000fe20008000000 */
[----:B------:R-:W-:Y:S01]  /*27570*/  UMOV UR5, URZ ;  /* 0x0000003f00057c82 */ /* 0x000fe20008000000 */
[----:B------:R-:W-:Y:S01]  /*27580*/  ULDC UR6, c[0x0][0xc3c] ;  /* 0x00030f0000067ab9 */ /* 0x000fe20000000800 */
[----:B------:R-:W-:Y:S02]  /*27590*/  IMAD.MOV.U32 R16, RZ, RZ, R0 ;  /* 0x000000ffff107224 */ /* 0x000fe400078e0000 */
[----:B------:R-:W-:Y:S02]  /*275a0*/  IMAD.U32 R17, RZ, RZ, UR4 ;  /* 0x00000004ff117e24 */ /* 0x000fe4000f8e00ff */
[----:B------:R-:W-:Y:S02]  /*275b0*/  IMAD.U32 R18, RZ, RZ, UR5 ;  /* 0x00000005ff127e24 */ /* 0x000fe4000f8e00ff */
[----:B------:R-:W-:-:S07]  /*275c0*/  IMAD.U32 R19, RZ, RZ, UR6 ;  /* 0x00000006ff137e24 */ /* 0x000fce000f8e00ff */
.L_x_7652:
        /* <DEDUP_REMOVED lines=11> */
.L_x_7641:
[----:B------:R-:W-:Y:S02]  /*27680*/  ULDC UR4, c[0x0][0xc3c] ;  /* 0x00030f0000047ab9 */ /* 0x000fe40000000800 */
[----:B---3--:R-:W-:-:S13]  /*27690*/  ISETP.GE.AND P0, PT, R19, UR4, PT ;  /* 0x0000000413007c0c */ /* 0x008fda000bf06270 */
[----:B------:R-:W-:Y:S05]  /*276a0*/  @!P0 BRA `(.L_x_7653) ;  /* 0xffffff9c00448947 */ /* 0x000fea000383ffff */
[----:B------:R-:W-:Y:S05]  /*276b0*/  BSYNC B8 ;  /* 0x0000000000087941 */ /* 0x000fea0003800000 */
.L_x_7514:
[----:B--2---:R-:W2:Y:S01]  /*276c0*/  LDL.LU R0, [R1+0x54] ;  /* 0x0000540001007983 */ /* 0x004ea20000300800 */
[----:B------:R-:W-:Y:S01]  /*276d0*/  BSSY B0, `(.L_x_7654) ;  /* 0x000000b000007945 */ /* 0x000fe20003800000 */
[----:B------:R-:W3:Y:S01]  /*276e0*/  S2R R5, SR_CgaCtaId ;  /* 0x0000000000057919 */ /* 0x000ee20000008800 */
[----:B--2---:R-:W-:-:S05]  /*276f0*/  VIADD R0, R0, 0x1 ;  /* 0x0000000100007836 */ /* 0x004fca0000000000 */
[----:B------:R-:W-:-:S04]  /*27700*/  LEA.HI R2, R0, R0, RZ, 0x1 ;  /* 0x0000000000027211 */ /* 0x000fc800078f08ff */
[----:B0-----:R-:W-:-:S05]  /*27710*/  LOP3.LUT R3, R2, 0xfffffffe, RZ, 0xc0, !PT ;  /* 0xfffffffe02037812 */ /* 0x001fca00078ec0ff */
[----:B------:R-:W-:Y:S01]  /*27720*/  IMAD.IADD R3, R0, 0x1, -R3 ;  /* 0x0000000100037824 */ /* 0x000fe200078e0a03 */
[----:B------:R-:W-:-:S04]  /*27730*/  MOV R0, 0x400 ;  /* 0x0000040000007802 */ /* 0x000fc80000000f00 */
[----:B---3--:R-:W-:Y:S02]  /*27740*/  LEA R0, R5, R0, 0x18 ;  /* 0x0000000005007211 */ /* 0x008fe400078ec0ff */
[----:B------:R-:W-:-:S04]  /*27750*/  SHF.L.U32 R3, R3, 0x1f, RZ ;  /* 0x0000001f03037819 */ /* 0x000fc800000006ff */
[----:B------:R-:W0:Y:S02]  /*27760*/  SYNCS.PHASECHK.TRANS64.TRYWAIT P0, [R0+URZ+0x34820], R3 ;  /* 0x03482003000075a7 */ /* 0x000e24000800017f */
[----:B0-----:R-:W-:Y:S05]  /*27770*/  @!P0 BRA `(.L_x_7655) ;  /* 0x0000002800d48947 */ /* 0x001fea0003800000 */
.L_x_7766:
[----:B------:R-:W-:Y:S05]  /*27780*/  BSYNC B0 ;  /* 0x0000000000007941 */ /* 0x000fea0003800000 */
.L_x_7654:
[----:B------:R-:W-:-:S03]  /*27790*/  UMOV UR4, 0xffffffff ;  /* 0xffffffff00047882 */ /* 0x000fc60000000000 */
[----:B------:R-:W-:Y:S05]  /*277a0*/  BRA.DIV UR4, `(.L_x_7656) ;  /* 0x0000002a04dc7947 */ /* 0x000fea000b800000 */
[----:B------:R-:W2:Y:S02]  /*277b0*/  S2R R2, SR_TID.X ;  /* 0x0000000000027919 */ /* 0x000ea40000002100 */
[----:B--2---:R-:W-:-:S04]  /*277c0*/  SHF.R.U32.HI R2, RZ, 0x5, R2 ;  /* 0x00000005ff027819 */ /* 0x004fc80000011602 */
[----:B------:R-:W-:-:S05]  /*277d0*/  LOP3.LUT R2, R2, 0x3, RZ, 0xc0, !PT ;  /* 0x0000000302027812 */ /* 0x000fca00078ec0ff */
[----:B------:R2:W3:Y:S02]  /*277e0*/  SHFL.IDX PT, R14, R2, RZ, 0x1f ;  /* 0x00001fff020e7589 */ /* 0x0004e400000e0000 */
.L_x_7769:
[----:B---3--:R-:W-:-:S13]  /*277f0*/  ISETP.NE.AND P0, PT, R14, RZ, PT ;  /* 0x000000ff0e00720c */ /* 0x008fda0003f05270 */
[----:B------:R-:W-:Y:S05]  /*27800*/  @P0 BRA `(.L_x_7286) ;  /* 0x0000000000940947 */ /* 0x000fea0003800000 */
[----:B------:R-:W-:-:S03]  /*27810*/  UMOV UR4, 0xffffffff ;  /* 0xffffffff00047882 */ /* 0x000fc60000000000 */
[----:B------:R-:W-:Y:S05]  /*27820*/  BRA.DIV UR4, `(.L_x_7657) ;  /* 0x0000002a04f07947 */ /* 0x000fea000b800000 */
[----:B------:R-:W-:-:S13]  /*27830*/  ELECT P6, URZ, PT ;  /* 0x00000000003f782f */ /* 0x000fda00038c0000 */
.L_x_7772:
[----:B------:R-:W-:Y:S05]  /*27840*/  @!P6 BRA `(.L_x_7286) ;  /* 0x000000000084e947 */ /* 0x000fea0003800000 */
[----:B------:R-:W-:-:S06]  /*27850*/  ULOP3.LUT UR4, UR60, 0x2, URZ, 0xfc, !UPT ;  /* 0x000000023c047892 */ /* 0x000fcc000f8efc3f */
[----:B--2---:R-:W-:-:S05]  /*27860*/  IMAD.U32 R2, RZ, RZ, UR4 ;  /* 0x00000004ff027e24 */ /* 0x004fca000f8e00ff */
[----:B------:R-:W-:-:S13]  /*27870*/  ISETP.NE.AND P2, PT, R2, 0x3, PT ;  /* 0x000000030200780c */ /* 0x000fda0003f45270 */
[----:B------:R-:W-:Y:S05]  /*27880*/  @!P2 BRA `(.L_x_7658) ;  /* 0x000000000004a947 */ /* 0x000fea0003800000 */
[----:B------:R-:W-:Y:S01]  /*27890*/  BPT.TRAP 0x1 ;  /* 0x000000040000795c */ /* 0x000fe20000300000 */
.L_x_7658:
        /* <DEDUP_REMOVED lines=14> */
.L_x_7773:
[----:B------:R-:W2:Y:S02]  /*27980*/  SYNCS.PHASECHK.TRANS64.TRYWAIT P0, [R7+URZ], R2 ;  /* 0x00000002070075a7 */ /* 0x000ea4000800017f */
[----:B--2---:R-:W-:Y:S05]  /*27990*/  @!P0 BRA `(.L_x_7660) ;  /* 0x0000002800c88947 */ /* 0x004fea0003800000 */
.L_x_7774:
[----:B------:R-:W-:Y:S05]  /*279a0*/  @!P2 BRA `(.L_x_7661) ;  /* 0x000000000004a947 */ /* 0x000fea0003800000 */
[----:B------:R-:W-:Y:S01]  /*279b0*/  BPT.TRAP 0x1 ;  /* 0x000000040000795c */ /* 0x000fe20000300000 */
.L_x_7661:
[----:B------:R-:W3:Y:S01]  /*279c0*/  LDL.LU R4, [R1+0xc] ;  /* 0x00000c0001047983 */ /* 0x000ee20000300800 */
[----:B------:R-:W-:-:S04]  /*279d0*/  VIADD R0, R0, 0x34860 ;  /* 0x0003486000007836 */ /* 0x000fc80000000000 */
[----:B---3--:R-:W-:-:S04]  /*279e0*/  IMAD R4, R4, 0x8, R0 ;  /* 0x0000000804047824 */ /* 0x008fc800078e0200 */
[----:B------:R-:W3:Y:S02]  /*279f0*/  SYNCS.PHASECHK.TRANS64.TRYWAIT P0, [R4+URZ], R5 ;  /* 0x00000005040075a7 */ /* 0x000ee4000800017f */
[----:B---3--:R-:W-:Y:S05]  /*27a00*/  @!P0 BRA `(.L_x_7662) ;  /* 0x0000002800c08947 */ /* 0x008fea0003800000 */
.L_x_7775:
[----:B------:R-:W-:-:S07]  /*27a10*/  IMAD R3, R3, 0x8, R0 ;  /* 0x0000000803037824 */ /* 0x000fce00078e0200 */
.L_x_7663:
[----:B----4-:R4:W0:Y:S02]  /*27a20*/  SYNCS.PHASECHK.TRANS64.TRYWAIT P0, [R3+URZ], R2 ;  /* 0x00000002030075a7 */ /* 0x010824000800017f */
[----:B0-----:R-:W-:Y:S05]  /*27a30*/  @!P0 NANOSLEEP.SYNCS 0x989680 ;  /* 0x009896800000895d */ /* 0x001fea0003900000 */
[----:B------:R-:W0:Y:S02]  /*27a40*/  @!P0 SYNCS.PHASECHK.TRANS64 P0, [R3+URZ], R2 ;  /* 0x00000002030085a7 */ /* 0x000e24000800007f */
[----:B0-----:R-:W-:Y:S05]  /*27a50*/  @!P0 BRA `(.L_x_7663) ;  /* 0xfffffffc00f08947 */ /* 0x001fea000383ffff */
.L_x_7286:
[----:B------:R-:W-:Y:S05]  /*27a60*/  BSYNC B9 ;  /* 0x0000000000097941 */ /* 0x000fea0003800000 */
.L_x_7283:
[----:B------:R-:W-:Y:S05]  /*27a70*/  EXIT ;  /* 0x000000000000794d */ /* 0x000fea0003800000 */
.L_x_7312:
[----:B0-----:R0:W1:Y:S02]  /*27a80*/  SYNCS.PHASECHK.TRANS64.TRYWAIT P6, [R3+URZ+0x34890], R0 ;  /* 0x03489000030075a7 */ /* 0x00106400080c017f */
[----:B-1----:R-:W-:Y:S05]  /*27a90*/  @!P6 NANOSLEEP.SYNCS 0x989680 ;  /* 0x009896800000e95d */ /* 0x002fea0003900000 */
[----:B------:R-:W1:Y:S02]  /*27aa0*/  @!P6 SYNCS.PHASECHK.TRANS64 P6, [R3+URZ+0x34890], R0 ;  /* 0x034890000300e5a7 */ /* 0x000e6400080c007f */
[----:B-1----:R-:W-:Y:S05]  /*27ab0*/  @!P6 BRA `(.L_x_7312) ;  /* 0xfffffffc00f0e947 */ /* 0x002fea000383ffff */
[----:B------:R-:W-:Y:S05]  /*27ac0*/  BRA `(.L_x_7664) ;  /* 0xfffffdc400687947 */ /* 0x000fea000383ffff */
.L_x_7366:
[----:B-1----:R1:W3:Y:S02]  /*27ad0*/  SYNCS.PHASECHK.TRANS64.TRYWAIT P4, [R3+URZ+0x34890], R0 ;  /* 0x03489000030075a7 */ /* 0x0022e4000808017f */
[----:B---3--:R-:W-:Y:S05]  /*27ae0*/  @!P4 NANOSLEEP.SYNCS 0x989680 ;  /* 0x009896800000c95d */ /* 0x008fea0003900000 */
[----:B------:R-:W3:Y:S02]  /*27af0*/  @!P4 SYNCS.PHASECHK.TRANS64 P4, [R3+URZ+0x34890], R0 ;  /* 0x034890000300c5a7 */ /* 0x000ee4000808007f */
[----:B---3--:R-:W-:Y:S05]  /*27b00*/  @!P4 BRA `(.L_x_7366) ;  /* 0xfffffffc00f0c947 */ /* 0x008fea000383ffff */
[----:B------:R-:W-:Y:S05]  /*27b10*/  BRA `(.L_x_7665) ;  /* 0xfffffe00009c7947 */ /* 0x000fea000383ffff */
.L_x_7391:
[----:B-1----:R1:W2:Y:S02]  /*27b20*/  SYNCS.PHASECHK.TRANS64.TRYWAIT P3, [R3+URZ+0x34890], R0 ;  /* 0x03489000030075a7 */ /* 0x0022a4000806017f */
[----:B--2---:R-:W-:Y:S05]  /*27b30*/  @!P3 NANOSLEEP.SYNCS 0x989680 ;  /* 0x009896800000b95d */ /* 0x004fea0003900000 */
[----:B------:R-:W2:Y:S02]  /*27b40*/  @!P3 SYNCS.PHASECHK.TRANS64 P3, [R3+URZ+0x34890], R0 ;  /* 0x034890000300b5a7 */ /* 0x000ea4000806007f */
[----:B--2---:R-:W-:Y:S05]  /*27b50*/  @!P3 BRA `(.L_x_7391) ;  /* 0xfffffffc00f0b947 */ /* 0x004fea000383ffff */
[----:B------:R-:W-:Y:S05]  /*27b60*/  BRA `(.L_x_7666) ;  /* 0xfffffe38006c7947 */ /* 0x000fea000383ffff */
.L_x_7405:
[----:B--2---:R2:W3:Y:S02]  /*27b70*/  SYNCS.PHASECHK.TRANS64.TRYWAIT P2, [R3+URZ+0x348b0], R0 ;  /* 0x0348b000030075a7 */ /* 0x0044e4000804017f */
[----:B---3--:R-:W-:Y:S05]  /*27b80*/  @!P2 NANOSLEEP.SYNCS 0x989680 ;  /* 0x009896800000a95d */ /* 0x008fea0003900000 */
[----:B------:R-:W3:Y:S02]  /*27b90*/  @!P2 SYNCS.PHASECHK.TRANS64 P2, [R3+URZ+0x348b0], R0 ;  /* 0x0348b0000300a5a7 */ /* 0x000ee4000804007f */
[----:B---3--:R-:W-:Y:S05]  /*27ba0*/  @!P2 BRA `(.L_x_7405) ;  /* 0xfffffffc00f0a947 */ /* 0x008fea000383ffff */
[----:B------:R-:W-:Y:S05]  /*27bb0*/  BRA `(.L_x_7667) ;  /* 0xfffffe4000e47947 */ /* 0x000fea000383ffff */
.L_x_7421:
[----:B------:R-:W0:Y:S01]  /*27bc0*/  S2R R5, SR_TID.X ;  /* 0x0000000000057919 */ /* 0x000e220000002100 */
[----:B------:R-:W-:Y:S01]  /*27bd0*/  BSSY B0, `(.L_x_7668) ;  /* 0x000000c000007945 */ /* 0x000fe20003800000 */
[----:B------:R-:W-:Y:S02]  /*27be0*/  IMAD.MOV.U32 R12, RZ, RZ, RZ ;  /* 0x000000ffff0c7224 */ /* 0x000fe400078e00ff */
[----:B------:R-:W-:Y:S02]  /*27bf0*/  IMAD.MOV.U32 R11, RZ, RZ, 0x1f ;  /* 0x0000001fff0b7424 */ /* 0x000fe400078e00ff */
[----:B------:R-:W-:Y:S02]  /*27c00*/  IMAD.MOV.U32 R15, RZ, RZ, -0x1 ;  /* 0xffffffffff0f7424 */ /* 0x000fe400078e00ff */
[----:B0-----:R-:W-:-:S05]  /*27c10*/  VIADD R5, R5, 0xffffff80 ;  /* 0xffffff8005057836 */ /* 0x001fca0000000000 */
[----:B------:R-:W-:-:S04]  /*27c20*/  SHF.R.S32.HI R4, RZ, 0x1f, R5 ;  /* 0x0000001fff047819 */ /* 0x000fc80000011405 */
[----:B------:R-:W-:-:S04]  /*27c30*/  LEA.HI R4, R4, R5, RZ, 0x7 ;  /* 0x0000000504047211 */ /* 0x000fc800078f38ff */
[----:B------:R-:W-:-:S05]  /*27c40*/  SHF.R.S32.HI R4, RZ, 0x7, R4 ;  /* 0x00000007ff047819 */ /* 0x000fca0000011404 */
[----:B------:R-:W-:-:S07]  /*27c50*/  IMAD.MOV.U32 R13, RZ, RZ, R4 ;  /* 0x000000ffff0d7224 */ /* 0x000fce00078e0004 */
[----:B-----5:R-:W-:Y:S05]  /*27c60*/  WARPSYNC.COLLECTIVE R15, `(.L_x_7669) ;  /* 0x000000000f087348 */ /* 0x020fea0003c00000 */
[----:B------:R0:W1:Y:S02]  /*27c70*/  SHFL.IDX P6, R14, R13, R12, R11 ;  /* 0x0000000c0d0e7389 */ /* 0x00006400000c000b */
[----:B01---5:R-:W-:Y:S01]  /*27c80*/  ENDCOLLECTIVE ;  /* 0x000000000000791b */ /* 0x023fe20003800000 */
.L_x_7669:
[----:B------:R-:W-:Y:S05]  /*27c90*/  BSYNC B0 ;  /* 0x0000000000007941 */ /* 0x000fea0003800000 */
.L_x_7668:
[----:B------:R1:W-:Y:S01]  /*27ca0*/  STL [R1], R14 ;  /* 0x0000000e01007387 */ /* 0x0003e20000100800 */
[----:B------:R-:W-:Y:S05]  /*27cb0*/  BRA `(.L_x_7670) ;  /* 0xfffffe4c00e47947 */ /* 0x000fea000383ffff */
.L_x_7431:
[----:B------:R-:W-:Y:S01]  /*27cc0*/  BSSY B1, `(.L_x_7671) ;  /* 0x0000008000017945 */ /* 0x000fe20003800000 */
[----:B------:R-:W-:Y:S02]  /*27cd0*/  IMAD.MOV.U32 R13, RZ, RZ, R25 ;  /* 0x000000ffff0d7224 */ /* 0x000fe400078e0019 */
[----:B------:R-:W-:Y:S02]  /*27ce0*/  IMAD.MOV.U32 R12, RZ, RZ, RZ ;  /* 0x000000ffff0c7224 */ /* 0x000fe400078e00ff */
[----:B------:R-:W-:Y:S02]  /*27cf0*/  IMAD.MOV.U32 R11, RZ, RZ, 0x181f ;  /* 0x0000181fff0b7424 */ /* 0x000fe400078e00ff */
[----:B------:R-:W-:-:S07]  /*27d00*/  IMAD.MOV.U32 R15, RZ, RZ, -0x1 ;  /* 0xffffffffff0f7424 */ /* 0x000fce00078e00ff */
[----:B-1----:R-:W-:Y:S05]  /*27d10*/  WARPSYNC.COLLECTIVE R15, `(.L_x_7672) ;  /* 0x000000000f087348 */ /* 0x002fea0003c00000 */
[----:B-1----:R0:W1:Y:S02]  /*27d20*/  SHFL.IDX P6, R14, R13, R12, R11 ;  /* 0x0000000c0d0e7389 */ /* 0x00206400000c000b */
[----:B01----:R-:W-:Y:S01]  /*27d30*/  ENDCOLLECTIVE ;  /* 0x000000000000791b */ /* 0x003fe20003800000 */
.L_x_7672:
[----:B------:R-:W-:Y:S05]  /*27d40*/  BSYNC B1 ;  /* 0x0000000000017941 */ /* 0x000fea0003800000 */
.L_x_7671:
        /* <DEDUP_REMOVED lines=8> */
.L_x_7673:
[----:B------:R-:W-:Y:S02]  /*27dd0*/  IMAD.MOV.U32 R13, RZ, RZ, R27 ;  /* 0x000000ffff0d7224 */ /* 0x000fe400078e001b */
[----:B------:R-:W-:-:S07]  /*27de0*/  IMAD.MOV.U32 R3, RZ, RZ, R14 ;  /* 0x000000ffff037224 */ /* 0x000fce00078e000e */
[----:B------:R-:W-:Y:S05]  /*27df0*/  WARPSYNC.COLLECTIVE R15, `(.L_x_7674) ;  /* 0x000000000f087348 */ /* 0x000fea0003c00000 */
[----:B------:R0:W1:Y:S02]  /*27e00*/  SHFL.IDX P6, R14, R13, R12, R11 ;  /* 0x0000000c0d0e7389 */ /* 0x00006400000c000b */
[----:B01----:R-:W-:Y:S01]  /*27e10*/  ENDCOLLECTIVE ;  /* 0x000000000000791b */ /* 0x003fe20003800000 */
.L_x_7674:
[----:B------:R-:W-:Y:S02]  /*27e20*/  IMAD.MOV.U32 R13, RZ, RZ, R26 ;  /* 0x000000ffff0d7224 */ /* 0x000fe400078e001a */
[----:B------:R-:W-:-:S07]  /*27e30*/  IMAD.MOV.U32 R4, RZ, RZ, R14 ;  /* 0x000000ffff047224 */ /* 0x000fce00078e000e */
[----:B------:R-:W-:Y:S05]  /*27e40*/  WARPSYNC.COLLECTIVE R15, `(.L_x_7675) ;  /* 0x000000000f087348 */ /* 0x000fea0003c00000 */
[----:B------:R0:W1:Y:S02]  /*27e50*/  SHFL.IDX P6, R14, R13, R12, R11 ;  /* 0x0000000c0d0e7389 */ /* 0x00006400000c000b */
[----:B01----:R-:W-:Y:S01]  /*27e60*/  ENDCOLLECTIVE ;  /* 0x000000000000791b */ /* 0x003fe20003800000 */
.L_x_7675:
[----:B------:R-:W-:Y:S05]  /*27e70*/  BRA `(.L_x_7676) ;  /* 0xfffffe5400007947 */ /* 0x000fea000383ffff */
.L_x_7435:
[----:B0-----:R0:W1:Y:S02]  /*27e80*/  SYNCS.PHASECHK.TRANS64.TRYWAIT P0, [R2+URZ+0x34800], R5 ;  /* 0x03480005020075a7 */ /* 0x001064000800017f */
[----:B-1----:R-:W-:Y:S05]  /*27e90*/  @!P0 NANOSLEEP.SYNCS 0x989680 ;  /* 0x009896800000895d */ /* 0x002fea0003900000 */
[----:B------:R-:W1:Y:S02]  /*27ea0*/  @!P0 SYNCS.PHASECHK.TRANS64 P0, [R2+URZ+0x34800], R5 ;  /* 0x03480005020085a7 */ /* 0x000e64000800007f */
[----:B-1----:R-:W-:Y:S05]  /*27eb0*/  @!P0 BRA `(.L_x_7435) ;  /* 0xfffffffc00f08947 */ /* 0x002fea000383ffff */
[----:B------:R-:W-:Y:S05]  /*27ec0*/  BRA `(.L_x_7677) ;  /* 0xfffffe5400f07947 */ /* 0x000fea000383ffff */
.L_x_7451:
        /* <DEDUP_REMOVED lines=8> */
.L_x_7679:
[----:B------:R-:W-:Y:S05]  /*27f50*/  BSYNC B1 ;  /* 0x0000000000017941 */ /* 0x000fea0003800000 */
.L_x_7678:
[----:B------:R-:W-:Y:S01]  /*27f60*/  MOV R13, R24 ;  /* 0x00000018000d7202 */ /* 0x000fe20000000f00 */
[----:B------:R-:W-:Y:S02]  /*27f70*/  IMAD.MOV.U32 R12, RZ, RZ, RZ ;  /* 0x000000ffff0c7224 */ /* 0x000fe400078e00ff */
[----:B------:R-:W-:Y:S02]  /*27f80*/  IMAD.MOV.U32 R11, RZ, RZ, 0x181f ;  /* 0x0000181fff0b7424 */ /* 0x000fe400078e00ff */
[----:B------:R-:W-:Y:S02]  /*27f90*/  IMAD.MOV.U32 R15, RZ, RZ, -0x1 ;  /* 0xffffffffff0f7424 */ /* 0x000fe400078e00ff */
[----:B------:R-:W-:-:S07]  /*27fa0*/  IMAD.MOV.U32 R0, RZ, RZ, R14 ;  /* 0x000000ffff007224 */ /* 0x000fce00078e000e */
[----:B------:R-:W-:Y:S05]  /*27fb0*/  WARPSYNC.COLLECTIVE R15, `(.L_x_7680) ;  /* 0x000000000f087348 */ /* 0x000fea0003c00000 */
[----:B------:R0:W1:Y:S02]  /*27fc0*/  SHFL.IDX P6, R14, R13, R12, R11 ;  /* 0x0000000c0d0e7389 */ /* 0x00006400000c000b */
[----:B01----:R-:W-:Y:S01]  /*27fd0*/  ENDCOLLECTIVE ;  /* 0x000000000000791b */ /* 0x003fe20003800000 */
.L_x_7680:
[----:B------:R-:W-:Y:S02]  /*27fe0*/  IMAD.MOV.U32 R13, RZ, RZ, R27 ;  /* 0x000000ffff0d7224 */ /* 0x000fe400078e001b */
[----:B------:R-:W-:-:S07]  /*27ff0*/  IMAD.MOV.U32 R3, RZ, RZ, R14 ;  /* 0x000000ffff037224 */ /* 0x000fce00078e000e */
[----:B------:R-:W-:Y:S05]  /*28000*/  WARPSYNC.COLLECTIVE R15, `(.L_x_7681) ;  /* 0x000000000f087348 */ /* 0x000fea0003c00000 */
[----:B------:R0:W1:Y:S02]  /*28010*/  SHFL.IDX P6, R14, R13, R12, R11 ;  /* 0x0000000c0d0e7389 */ /* 0x00006400000c000b */
[----:B01----:R-:W-:Y:S01]  /*28020*/  ENDCOLLECTIVE ;  /* 0x000000000000791b */ /* 0x003fe20003800000 */
.L_x_7681:
[----:B------:R-:W-:Y:S02]  /*28030*/  IMAD.MOV.U32 R13, RZ, RZ, R26 ;  /* 0x000000ffff0d7224 */ /* 0x000fe400078e001a */
[----:B------:R-:W-:-:S07]  /*28040*/  IMAD.MOV.U32 R20, RZ, RZ, R14 ;  /* 0x000000ffff147224 */ /* 0x000fce00078e000e */
[----:B------:R-:W-:Y:S05]  /*28050*/  WARPSYNC.COLLECTIVE R15, `(.L_x_7682) ;  /* 0x000000000f087348 */ /* 0x000fea0003c00000 */
[----:B------:R0:W1:Y:S02]  /*28060*/  SHFL.IDX P6, R14, R13, R12, R11 ;  /* 0x0000000c0d0e7389 */ /* 0x00006400000c000b */
[----:B01----:R-:W-:Y:S01]  /*28070*/  ENDCOLLECTIVE ;  /* 0x000000000000791b */ /* 0x003fe20003800000 */
.L_x_7682:
[----:B------:R-:W-:Y:S05]  /*28080*/  BRA `(.L_x_7683) ;  /* 0xfffffe6c00207947 */ /* 0x000fea000383ffff */
.L_x_7455:
[----:B0-----:R0:W1:Y:S02]  /*28090*/  SYNCS.PHASECHK.TRANS64.TRYWAIT P4, [R2+URZ+0x34800], R27 ;  /* 0x0348001b020075a7 */ /* 0x001064000808017f */
[----:B-1----:R-:W-:Y:S05]  /*280a0*/  @!P4 NANOSLEEP.SYNCS 0x989680 ;  /* 0x009896800000c95d */ /* 0x002fea0003900000 */
[----:B------:R-:W1:Y:S02]  /*280b0*/  @!P4 SYNCS.PHASECHK.TRANS64 P4, [R2+URZ+0x34800], R27 ;  /* 0x0348001b0200c5a7 */ /* 0x000e64000808007f */
[----:B-1----:R-:W-:Y:S05]  /*280c0*/  @!P4 BRA `(.L_x_7455) ;  /* 0xfffffffc00f0c947 */ /* 0x002fea000383ffff */
[----:B------:R-:W-:Y:S05]  /*280d0*/  BRA `(.L_x_7684) ;  /* 0xfffffe7000147947 */ /* 0x000fea000383ffff */
.L_x_7465:
[----:B-1----:R1:W2:Y:S02]  /*280e0*/  SYNCS.PHASECHK.TRANS64.TRYWAIT P2, [R0+URZ+0x34830], R3 ;  /* 0x03483003000075a7 */ /* 0x0022a4000804017f */
[----:B--2---:R-:W-:Y:S05]  /*280f0*/  @!P2 NANOSLEEP.SYNCS 0x989680 ;  /* 0x009896800000a95d */ /* 0x004fea0003900000 */
[----:B------:R-:W2:Y:S02]  /*28100*/  @!P2 SYNCS.PHASECHK.TRANS64 P2, [R0+URZ+0x34830], R3 ;  /* 0x034830030000a5a7 */ /* 0x000ea4000804007f */
[----:B--2---:R-:W-:Y:S05]  /*28110*/  @!P2 BRA `(.L_x_7465) ;  /* 0xfffffffc00f0a947 */ /* 0x004fea000383ffff */
[----:B------:R-:W-:Y:S05]  /*28120*/  BRA `(.L_x_7464) ;  /* 0xfffffe8800ec7947 */ /* 0x000fea000383ffff */
.L_x_7471:
[----:B-1----:R1:W2:Y:S02]  /*28130*/  SYNCS.PHASECHK.TRANS64.TRYWAIT P3, [R8+URZ+0x34830], R9 ;  /* 0x03483009080075a7 */ /* 0x0022a4000806017f */
[----:B--2---:R-:W-:Y:S05]  /*28140*/  @!P3 NANOSLEEP.SYNCS 0x989680 ;  /* 0x009896800000b95d */ /* 0x004fea0003900000 */
[----:B------:R-:W2:Y:S02]  /*28150*/  @!P3 SYNCS.PHASECHK.TRANS64 P3, [R8+URZ+0x34830], R9 ;  /* 0x034830090800b5a7 */ /* 0x000ea4000806007f */
[----:B--2---:R-:W-:Y:S05]  /*28160*/  @!P3 BRA `(.L_x_7471) ;  /* 0xfffffffc00f0b947 */ /* 0x004fea000383ffff */
[----:B------:R-:W-:Y:S05]  /*28170*/  BRA `(.L_x_7470) ;  /* 0xfffffef000a47947 */ /* 0x000fea000383ffff */
.L_x_7475:
[----:B-1----:R1:W2:Y:S02]  /*28180*/  SYNCS.PHASECHK.TRANS64.TRYWAIT P2, [R8+URZ+0x34850], R6 ;  /* 0x03485006080075a7 */ /* 0x0022a4000804017f */
[----:B--2---:R-:W-:Y:S05]  /*28190*/  @!P2 NANOSLEEP.SYNCS 0x989680 ;  /* 0x009896800000a95d */ /* 0x004fea0003900000 */
[----:B------:R-:W2:Y:S02]  /*281a0*/  @!P2 SYNCS.PHASECHK.TRANS64 P2, [R8+URZ+0x34850], R6 ;  /* 0x034850060800a5a7 */ /* 0x000ea4000804007f */
[----:B--2---:R-:W-:Y:S05]  /*281b0*/  @!P2 BRA `(.L_x_7475) ;  /* 0xfffffffc00f0a947 */ /* 0x004fea000383ffff */
[----:B------:R-:W-:Y:S05]  /*281c0*/  BRA `(.L_x_7472) ;  /* 0xffffff2400dc7947 */ /* 0x000fea000383ffff */
.L_x_7480:
[----:B-1----:R1:W2:Y:S02]  /*281d0*/  SYNCS.PHASECHK.TRANS64.TRYWAIT P0, [R10+URZ+0x34850], R3 ;  /* 0x034850030a0075a7 */ /* 0x0022a4000800017f */
[----:B--2---:R-:W-:Y:S05]  /*281e0*/  @!P0 NANOSLEEP.SYNCS 0x989680 ;  /* 0x009896800000895d */ /* 0x004fea0003900000 */
[----:B------:R-:W2:Y:S02]  /*281f0*/  @!P0 SYNCS.PHASECHK.TRANS64 P0, [R10+URZ+0x34850], R3 ;  /* 0x034850030a0085a7 */ /* 0x000ea4000800007f */
[----:B--2---:R-:W-:Y:S05]  /*28200*/  @!P0 BRA `(.L_x_7480) ;  /* 0xfffffffc00f08947 */ /* 0x004fea000383ffff */
[----:B------:R-:W-:Y:S05]  /*28210*/  BRA `(.L_x_7479) ;  /* 0xffffff5400d87947 */ /* 0x000fea000383ffff */
.L_x_7494:
[----:B------:R-:W-:Y:S02]  /*28220*/  IMAD.MOV.U32 R13, RZ, RZ, R4 ;  /* 0x000000ffff0d7224 */ /* 0x000fe400078e0004 */
[----:B------:R-:W-:Y:S02]  /*28230*/  IMAD.MOV.U32 R12, RZ, RZ, RZ ;  /* 0x000000ffff0c7224 */ /* 0x000fe400078e00ff */
[----:B------:R-:W-:Y:S02]  /*28240*/  IMAD.MOV.U32 R11, RZ, RZ, 0x181f ;  /* 0x0000181fff0b7424 */ /* 0x000fe400078e00ff */
[----:B------:R-:W-:-:S07]  /*28250*/  IMAD.MOV.U32 R15, RZ, RZ, -0x1 ;  /* 0xffffffffff0f7424 */ /* 0x000fce00078e00ff */
[----:B------:R-:W-:Y:S05]  /*28260*/  WARPSYNC.COLLECTIVE R15, `(.L_x_7685) ;  /* 0x000000000f087348 */ /* 0x000fea0003c00000 */
[----:B------:R0:W1:Y:S02]  /*28270*/  SHFL.IDX P6, R14, R13, R12, R11 ;  /* 0x0000000c0d0e7389 */ /* 0x00006400000c000b */
[----:B01----:R-:W-:Y:S01]  /*28280*/  ENDCOLLECTIVE ;  /* 0x000000000000791b */ /* 0x003fe20003800000 */
.L_x_7685:
[----:B------:R-:W-:Y:S02]  /*28290*/  IMAD.MOV.U32 R13, RZ, RZ, R3 ;  /* 0x000000ffff0d7224 */ /* 0x000fe400078e0003 */
[----:B------:R-:W-:-:S07]  /*282a0*/  IMAD.MOV.U32 R0, RZ, RZ, R14 ;  /* 0x000000ffff007224 */ /* 0x000fce00078e000e */
[----:B------:R-:W-:Y:S05]  /*282b0*/  WARPSYNC.COLLECTIVE R15, `(.L_x_7686) ;  /* 0x000000000f087348 */ /* 0x000fea0003c00000 */
[----:B------:R0:W1:Y:S02]  /*282c0*/  SHFL.IDX P6, R14, R13, R12, R11 ;  /* 0x0000000c0d0e7389 */ /* 0x00006400000c000b */
[----:B01----:R-:W-:Y:S01]  /*282d0*/  ENDCOLLECTIVE ;  /* 0x000000000000791b */ /* 0x003fe20003800000 */
.L_x_7686:
[----:B------:R-:W-:Y:S05]  /*282e0*/  BRA `(.L_x_7687) ;  /* 0xffffff8000087947 */ /* 0x000fea000383ffff */
.L_x_7497:
[----:B------:R-:W-:Y:S01]  /*282f0*/  BSSY B1, `(.L_x_7688) ;  /* 0x0000008000017945 */ /* 0x000fe20003800000 */
[----:B------:R-:W-:Y:S02]  /*28300*/  IMAD.MOV.U32 R13, RZ, RZ, R4 ;  /* 0x000000ffff0d7224 */ /* 0x000fe400078e0004 */
[----:B------:R-:W-:Y:S02]  /*28310*/  IMAD.MOV.U32 R12, RZ, RZ, 0x1 ;  /* 0x00000001ff0c7424 */ /* 0x000fe400078e00ff */
[----:B---3--:R-:W-:Y:S02]  /*28320*/  IMAD.MOV.U32 R11, RZ, RZ, 0x181f ;  /* 0x0000181fff0b7424 */ /* 0x008fe400078e00ff */
[----:B------:R-:W-:-:S07]  /*28330*/  IMAD.MOV.U32 R15, RZ, RZ, -0x1 ;  /* 0xffffffffff0f7424 */ /* 0x000fce00078e00ff */
[----:B012---:R-:W-:Y:S05]  /*28340*/  WARPSYNC.COLLECTIVE R15, `(.L_x_7689) ;  /* 0x000000000f087348 */ /* 0x007fea0003c00000 */
[----:B--2---:R2:W3:Y:S02]  /*28350*/  SHFL.IDX P6, R14, R13, R12, R11 ;  /* 0x0000000c0d0e7389 */ /* 0x0044e400000c000b */
[----:B0123--:R-:W-:Y:S01]  /*28360*/  ENDCOLLECTIVE ;  /* 0x000000000000791b */ /* 0x00ffe20003800000 */
.L_x_7689:
[----:B------:R-:W-:Y:S05]  /*28370*/  BSYNC B1 ;  /* 0x0000000000017941 */ /* 0x000fea0003800000 */
.L_x_7688:
        /* <DEDUP_REMOVED lines=8> */
.L_x_7690:
[----:B------:R-:W-:Y:S05]  /*28400*/  BRA `(.L_x_7691) ;  /* 0xffffff80000c7947 */ /* 0x000fea000383ffff */
.L_x_7500:
[----:B------:R-:W-:Y:S01]  /*28410*/  BSSY B1, `(.L_x_7692) ;  /* 0x0000008000017945 */ /* 0x000fe20003800000 */
[----:B------:R-:W-:Y:S02]  /*28420*/  IMAD.MOV.U32 R13, RZ, RZ, R4 ;  /* 0x000000ffff0d7224 */ /* 0x000fe400078e0004 */
[----:B------:R-:W-:Y:S02]  /*28430*/  IMAD.MOV.U32 R12, RZ, RZ, 0x2 ;  /* 0x00000002ff0c7424 */ /* 0x000fe400078e00ff */
[----:B---3--:R-:W-:Y:S02]  /*28440*/  IMAD.MOV.U32 R11, RZ, RZ, 0x181f ;  /* 0x0000181fff0b7424 */ /* 0x008fe400078e00ff */
[----:B------:R-:W-:-:S07]  /*28450*/  IMAD.MOV.U32 R15, RZ, RZ, -0x1 ;  /* 0xffffffffff0f7424 */ /* 0x000fce00078e00ff */
[----:B012-4-:R-:W-:Y:S05]  /*28460*/  WARPSYNC.COLLECTIVE R15, `(.L_x_7693) ;  /* 0x000000000f087348 */ /* 0x017fea0003c00000 */
[----:B--2---:R2:W3:Y:S02]  /*28470*/  SHFL.IDX P6, R14, R13, R12, R11 ;  /* 0x0000000c0d0e7389 */ /* 0x0044e400000c000b */
[----:B01234-:R-:W-:Y:S01]  /*28480*/  ENDCOLLECTIVE ;  /* 0x000000000000791b */ /* 0x01ffe20003800000 */
.L_x_7693:
[----:B------:R-:W-:Y:S05]  /*28490*/  BSYNC B1 ;  /* 0x0000000000017941 */ /* 0x000fea0003800000 */
.L_x_7692:
        /* <DEDUP_REMOVED lines=8> */
.L_x_7694:
[----:B------:R-:W-:Y:S05]  /*28520*/  BRA `(.L_x_7695) ;  /* 0xffffff8000107947 */ /* 0x000fea000383ffff */
.L_x_7503:
        /* <DEDUP_REMOVED lines=8> */
.L_x_7697:
[----:B------:R-:W-:Y:S05]  /*285b0*/  BSYNC B1 ;  /* 0x0000000000017941 */ /* 0x000fea0003800000 */
.L_x_7696:
[----:B------:R-:W-:Y:S01]  /*285c0*/  IMAD.MOV.U32 R13, RZ, RZ, R3 ;  /* 0x000000ffff0d7224 */ /* 0x000fe200078e0003 */
[----:B------:R-:W-:Y:S01]  /*285d0*/  MOV R15, 0xffffffff ;  /* 0xffffffff000f7802 */ /* 0x000fe20000000f00 */
[----:B------:R-:W-:Y:S02]  /*285e0*/  IMAD.MOV.U32 R12, RZ, RZ, 0x3 ;  /* 0x00000003ff0c7424 */ /* 0x000fe400078e00ff */
[----:B------:R-:W-:Y:S02]  /*285f0*/  IMAD.MOV.U32 R11, RZ, RZ, 0x181f ;  /* 0x0000181fff0b7424 */ /* 0x000fe400078e00ff */
[----:B------:R-:W-:-:S07]  /*28600*/  IMAD.MOV.U32 R0, RZ, RZ, R14 ;  /* 0x000000ffff007224 */ /* 0x000fce00078e000e */
[----:B------:R-:W-:Y:S05]  /*28610*/  WARPSYNC.COLLECTIVE R15, `(.L_x_7698) ;  /* 0x000000000f087348 */ /* 0x000fea0003c00000 */
[----:B------:R0:W1:Y:S02]  /*28620*/  SHFL.IDX P6, R14, R13, R12, R11 ;  /* 0x0000000c0d0e7389 */ /* 0x00006400000c000b */
[----:B01----:R-:W-:Y:S01]  /*28630*/  ENDCOLLECTIVE ;  /* 0x000000000000791b */ /* 0x003fe20003800000 */
.L_x_7698:
[----:B------:R-:W-:Y:S05]  /*28640*/  BRA `(.L_x_7699) ;  /* 0xffffff8000147947 */ /* 0x000fea000383ffff */
.L_x_7520:
        /* <DEDUP_REMOVED lines=11> */
.L_x_7701:
[----:B------:R-:W-:Y:S05]  /*28700*/  BSYNC B1 ;  /* 0x0000000000017941 */ /* 0x000fea0003800000 */
.L_x_7700:
[----:B------:R-:W-:Y:S05]  /*28710*/  BRA `(.L_x_7702) ;  /* 0xffffff9400087947 */ /* 0x000fea000383ffff */
.L_x_7522:
[----:B------:R-:W-:Y:S01]  /*28720*/  BSSY B1, `(.L_x_7703) ;  /* 0x0000006000017945 */ /* 0x000fe20003800000 */
[----:B------:R-:W-:-:S07]  /*28730*/  IMAD.MOV.U32 R15, RZ, RZ, -0x1 ;  /* 0xffffffffff0f7424 */ /* 0x000fce00078e00ff */
[----:B0-----:R-:W-:Y:S05]  /*28740*/  WARPSYNC.COLLECTIVE R15, `(.L_x_7704) ;  /* 0x000000000f0c7348 */ /* 0x001fea0003c00000 */
[----:B------:R-:W-:Y:S02]  /*28750*/  ELECT P6, UR62, PT ;  /* 0x00000000003e782f */ /* 0x000fe400038c0000 */
[----:B------:R-:W-:Y:S01]  /*28760*/  MOV R14, UR62 ;  /* 0x0000003e000e7c02 */ /* 0x000fe20008000f00 */
[----:B0-----:R-:W-:Y:S10]  /*28770*/  ENDCOLLECTIVE ;  /* 0x000000000000791b */ /* 0x001ff40003800000 */
.L_x_7704:
[----:B------:R-:W-:Y:S05]  /*28780*/  BSYNC B1 ;  /* 0x0000000000017941 */ /* 0x000fea0003800000 */
.L_x_7703:
[----:B------:R-:W-:Y:S01]  /*28790*/  PLOP3.LUT P1, PT, P6, PT, PT, 0x80, 0x0 ;  /* 0x000000000000781c */ /* 0x000fe2000372f070 */
[----:B------:R-:W-:-:S12]  /*287a0*/  BRA `(.L_x_7521) ;  /* 0xffffff9000fc7947 */ /* 0x000fd8000383ffff */
.L_x_7524:
[----:B0-----:R-:W2:Y:S02]  /*287b0*/  LDL R3, [R1+0x8] ;  /* 0x0000080001037983 */ /* 0x001ea40000100800 */
[----:B--2---:R0:W1:Y:S02]  /*287c0*/  SYNCS.PHASECHK.TRANS64.TRYWAIT P0, [R3+URZ+0x34820], R2 ;  /* 0x03482002030075a7 */ /* 0x004064000800017f */
[----:B-1----:R-:W-:Y:S05]  /*287d0*/  @!P0 NANOSLEEP.SYNCS 0x989680 ;  /* 0x009896800000895d */ /* 0x002fea0003900000 */
[----:B------:R-:W1:Y:S02]  /*287e0*/  @!P0 SYNCS.PHASECHK.TRANS64 P0, [R3+URZ+0x34820], R2 ;  /* 0x03482002030085a7 */ /* 0x000e64000800007f */
[----:B-1----:R-:W-:Y:S05]  /*287f0*/  @!P0 BRA `(.L_x_7524) ;  /* 0xfffffffc00ec8947 */ /* 0x002fea000383ffff */
[----:B------:R-:W-:Y:S05]  /*28800*/  BRA `(.L_x_7705) ;  /* 0xffffff94000c7947 */ /* 0x000fea000383ffff */
.L_x_7528:
[----:B0-----:R0:W1:Y:S02]  /*28810*/  SYNCS.PHASECHK.TRANS64.TRYWAIT P0, [R5+URZ+0x348a0], R8 ;  /* 0x0348a008050075a7 */ /* 0x001064000800017f */
[----:B-1----:R-:W-:Y:S05]  /*28820*/  @!P0 NANOSLEEP.SYNCS 0x989680 ;  /* 0x009896800000895d */ /* 0x002fea0003900000 */
[----:B------:R-:W1:Y:S02]  /*28830*/  @!P0 SYNCS.PHASECHK.TRANS64 P0, [R5+URZ+0x348a0], R8 ;  /* 0x0348a008050085a7 */ /* 0x000e64000800007f */
[----:B-1----:R-:W-:Y:S05]  /*28840*/  @!P0 BRA `(.L_x_7528) ;  /* 0xfffffffc00f08947 */ /* 0x002fea000383ffff */
[----:B------:R-:W-:Y:S05]  /*28850*/  BRA `(.L_x_7706) ;  /* 0xffffff9400307947 */ /* 0x000fea000383ffff */
.L_x_7534:
[----:B-1----:R1:W2:Y:S02]  /*28860*/  SYNCS.PHASECHK.TRANS64.TRYWAIT P0, [R5+URZ+0x348c0], R8 ;  /* 0x0348c008050075a7 */ /* 0x0022a4000800017f */
[----:B--2---:R-:W-:Y:S05]  /*28870*/  @!P0 NANOSLEEP.SYNCS 0x989680 ;  /* 0x009896800000895d */ /* 0x004fea0003900000 */
[----:B------:R-:W2:Y:S02]  /*28880*/  @!P0 SYNCS.PHASECHK.TRANS64 P0, [R5+URZ+0x348c0], R8 ;  /* 0x0348c008050085a7 */ /* 0x000ea4000800007f */
[----:B--2---:R-:W-:Y:S05]  /*28890*/  @!P0 BRA `(.L_x_7534) ;  /* 0xfffffffc00f08947 */ /* 0x004fea000383ffff */
[----:B------:R-:W-:Y:S05]  /*288a0*/  BRA `(.L_x_7707) ;  /* 0xffffff9400f07947 */ /* 0x000fea000383ffff */
.L_x_7542:
[----:B0-----:R0:W1:Y:S02]  /*288b0*/  SYNCS.PHASECHK.TRANS64.TRYWAIT P0, [R6+URZ+0x348a0], R5 ;  /* 0x0348a005060075a7 */ /* 0x001064000800017f */
[----:B-1----:R-:W-:Y:S05]  /*288c0*/  @!P0 NANOSLEEP.SYNCS 0x989680 ;  /* 0x009896800000895d */ /* 0x002fea0003900000 */
[----:B------:R-:W1:Y:S02]  /*288d0*/  @!P0 SYNCS.PHASECHK.TRANS64 P0, [R6+URZ+0x348a0], R5 ;  /* 0x0348a005060085a7 */ /* 0x000e64000800007f */
[----:B-1----:R-:W-:Y:S05]  /*288e0*/  @!P0 BRA `(.L_x_7542) ;  /* 0xfffffffc00f08947 */ /* 0x002fea000383ffff */
[----:B------:R-:W-:Y:S05]  /*288f0*/  BRA `(.L_x_7708) ;  /* 0xffffff9c00007947 */ /* 0x000fea000383ffff */
.L_x_7548:
[----:B-1----:R1:W2:Y:S02]  /*28900*/  SYNCS.PHASECHK.TRANS64.TRYWAIT P0, [R6+URZ+0x348c0], R5 ;  /* 0x0348c005060075a7 */ /* 0x0022a4000800017f */
[----:B--2---:R-:W-:Y:S05]  /*28910*/  @!P0 NANOSLEEP.SYNCS 0x989680 ;  /* 0x009896800000895d */ /* 0x004fea0003900000 */
[----:B------:R-:W2:Y:S02]  /*28920*/  @!P0 SYNCS.PHASECHK.TRANS64 P0, [R6+URZ+0x348c0], R5 ;  /* 0x0348c005060085a7 */ /* 0x000ea4000800007f */
[----:B--2---:R-:W-:Y:S05]  /*28930*/  @!P0 BRA `(.L_x_7548) ;  /* 0xfffffffc00f08947 */ /* 0x004fea000383ffff */
[----:B------:R-:W-:Y:S05]  /*28940*/  BRA `(.L_x_7709) ;  /* 0xffffff9c00bc7947 */ /* 0x000fea000383ffff */
.L_x_7562:
        /* <DEDUP_REMOVED lines=11> */
.L_x_7711:
[----:B------:R-:W-:Y:S05]  /*28a00*/  BSYNC B0 ;  /* 0x0000000000007941 */ /* 0x000fea0003800000 */
.L_x_7710:
[----:B------:R-:W-:Y:S05]  /*28a10*/  BRA `(.L_x_7712) ;  /* 0xffffffa800307947 */ /* 0x000fea000383ffff */
.L_x_7564:
[----:B------:R-:W-:Y:S01]  /*28a20*/  BSSY B0, `(.L_x_7713) ;  /* 0x0000006000007945 */ /* 0x000fe20003800000 */
[----:B------:R-:W-:-:S07]  /*28a30*/  IMAD.MOV.U32 R15, RZ, RZ, -0x1 ;  /* 0xffffffffff0f7424 */ /* 0x000fce00078e00ff */
[----:B0-----:R-:W-:Y:S05]  /*28a40*/  WARPSYNC.COLLECTIVE R15, `(.L_x_7714) ;  /* 0x000000000f0c7348 */ /* 0x001fea0003c00000 */
[----:B------:R-:W-:Y:S02]  /*28a50*/  ELECT P6, UR62, PT ;  /* 0x00000000003e782f */ /* 0x000fe400038c0000 */
[----:B------:R-:W-:Y:S01]  /*28a60*/  MOV R14, UR62 ;  /* 0x0000003e000e7c02 */ /* 0x000fe20008000f00 */
[----:B0-----:R-:W-:Y:S10]  /*28a70*/  ENDCOLLECTIVE ;  /* 0x000000000000791b */ /* 0x001ff40003800000 */
.L_x_7714:
[----:B------:R-:W-:Y:S05]  /*28a80*/  BSYNC B0 ;  /* 0x0000000000007941 */ /* 0x000fea0003800000 */
.L_x_7713:
[----:B------:R-:W-:Y:S05]  /*28a90*/  BRA `(.L_x_7715) ;  /* 0xffffffa8003c7947 */ /* 0x000fea000383ffff */
.L_x_7566:
[----:B0-----:R0:W1:Y:S02]  /*28aa0*/  SYNCS.PHASECHK.TRANS64.TRYWAIT P0, [R0+URZ+0x34840], R2 ;  /* 0x03484002000075a7 */ /* 0x001064000800017f */
[----:B-1----:R-:W-:Y:S05]  /*28ab0*/  @!P0 NANOSLEEP.SYNCS 0x989680 ;  /* 0x009896800000895d */ /* 0x002fea0003900000 */
[----:B------:R-:W1:Y:S02]  /*28ac0*/  @!P0 SYNCS.PHASECHK.TRANS64 P0, [R0+URZ+0x34840], R2 ;  /* 0x03484002000085a7 */ /* 0x000e64000800007f */
[----:B-1----:R-:W-:Y:S05]  /*28ad0*/  @!P0 BRA `(.L_x_7566) ;  /* 0xfffffffc00f08947 */ /* 0x002fea000383ffff */
[----:B------:R-:W-:Y:S05]  /*28ae0*/  BRA `(.L_x_7716) ;  /* 0xffffffa800ac7947 */ /* 0x000fea000383ffff */
.L_x_7570:
[----:B------:R-:W2:Y:S01]  /*28af0*/  LDL.LU R11, [R1+0x58] ;  /* 0x00005800010b7983 */ /* 0x000ea20000300800 */
[----:B------:R-:W-:Y:S02]  /*28b00*/  IMAD.MOV.U32 R13, RZ, RZ, R3 ;  /* 0x000000ffff0d7224 */ /* 0x000fe400078e0003 */
[----:B------:R-:W-:Y:S02]  /*28b10*/  IMAD.MOV.U32 R12, RZ, RZ, RZ ;  /* 0x000000ffff0c7224 */ /* 0x000fe400078e00ff */
[----:B------:R-:W-:Y:S02]  /*28b20*/  IMAD.MOV.U32 R15, RZ, RZ, -0x1 ;  /* 0xffffffffff0f7424 */ /* 0x000fe400078e00ff */
[----:B------:R-:W-:-:S04]  /*28b30*/  IMAD.IADD R0, R10, 0x1, R17 ;  /* 0x000000010a007824 */ /* 0x000fc800078e0211 */
[----:B------:R-:W-:Y:S02]  /*28b40*/  VIADD R5, R0, 0x10 ;  /* 0x0000001000057836 */ /* 0x000fe40000000000 */
[----:B--2---:R-:W-:Y:S02]  /*28b50*/  IMAD R2, R11, R7, RZ ;  /* 0x000000070b027224 */ /* 0x004fe400078e02ff */
[----:B------:R-:W-:-:S03]  /*28b60*/  IMAD.MOV.U32 R11, RZ, RZ, 0x181f ;  /* 0x0000181fff0b7424 */ /* 0x000fc600078e00ff */
[----:B------:R-:W-:-:S13]  /*28b70*/  ISETP.GE.AND P2, PT, R0, R2, PT ;  /* 0x000000020000720c */ /* 0x000fda0003f46270 */
[----:B0----5:R-:W-:Y:S05]  /*28b80*/  WARPSYNC.COLLECTIVE R15, `(.L_x_7717) ;  /* 0x000000000f087348 */ /* 0x021fea0003c00000 */
[----:B------:R1:W2:Y:S02]  /*28b90*/  SHFL.IDX P6, R14, R13, R12, R11 ;  /* 0x0000000c0d0e7389 */ /* 0x0002a400000c000b */
[----:B012--5:R-:W-:Y:S01]  /*28ba0*/  ENDCOLLECTIVE ;  /* 0x000000000000791b */ /* 0x027fe20003800000 */
.L_x_7717:
[----:B------:R-:W-:Y:S02]  /*28bb0*/  IMAD.MOV.U32 R13, RZ, RZ, R4 ;  /* 0x000000ffff0d7224 */ /* 0x000fe400078e0004 */
[----:B------:R-:W-:-:S07]  /*28bc0*/  IMAD.MOV.U32 R6, RZ, RZ, R14 ;  /* 0x000000ffff067224 */ /* 0x000fce00078e000e */
[----:B------:R-:W-:Y:S05]  /*28bd0*/  WARPSYNC.COLLECTIVE R15, `(.L_x_7718) ;  /* 0x000000000f087348 */ /* 0x000fea0003c00000 */
[----:B------:R0:W1:Y:S02]  /*28be0*/  SHFL.IDX P6, R14, R13, R12, R11 ;  /* 0x0000000c0d0e7389 */ /* 0x00006400000c000b */
[----:B01----:R-:W-:Y:S01]  /*28bf0*/  ENDCOLLECTIVE ;  /* 0x000000000000791b */ /* 0x003fe20003800000 */
.L_x_7718:
        /* <DEDUP_REMOVED lines=18> */
.L_x_7719:
[----:B------:R-:W-:Y:S02]  /*28d20*/  IMAD.MOV.U32 R13, RZ, RZ, R4 ;  /* 0x000000ffff0d7224 */ /* 0x000fe400078e0004 */
[----:B------:R-:W-:-:S07]  /*28d30*/  IMAD.MOV.U32 R6, RZ, RZ, R14 ;  /* 0x000000ffff067224 */ /* 0x000fce00078e000e */
[----:B------:R-:W-:Y:S05]  /*28d40*/  WARPSYNC.COLLECTIVE R15, `(.L_x_7720) ;  /* 0x000000000f087348 */ /* 0x000fea0003c00000 */
[----:B------:R0:W1:Y:S02]  /*28d50*/  SHFL.IDX P6, R14, R13, R12, R11 ;  /* 0x0000000c0d0e7389 */ /* 0x00006400000c000b */
[----:B01----:R-:W-:Y:S01]  /*28d60*/  ENDCOLLECTIVE ;  /* 0x000000000000791b */ /* 0x003fe20003800000 */
.L_x_7720:
        /* <DEDUP_REMOVED lines=18> */
.L_x_7721:
[----:B------:R-:W-:Y:S02]  /*28e90*/  IMAD.MOV.U32 R13, RZ, RZ, R4 ;  /* 0x000000ffff0d7224 */ /* 0x000fe400078e0004 */
[----:B------:R-:W-:-:S07]  /*28ea0*/  IMAD.MOV.U32 R6, RZ, RZ, R14 ;  /* 0x000000ffff067224 */ /* 0x000fce00078e000e */
[----:B------:R-:W-:Y:S05]  /*28eb0*/  WARPSYNC.COLLECTIVE R15, `(.L_x_7722) ;  /* 0x000000000f087348 */ /* 0x000fea0003c00000 */
[----:B------:R0:W1:Y:S02]  /*28ec0*/  SHFL.IDX P6, R14, R13, R12, R11 ;  /* 0x0000000c0d0e7389 */ /* 0x00006400000c000b */
[----:B01----:R-:W-:Y:S01]  /*28ed0*/  ENDCOLLECTIVE ;  /* 0x000000000000791b */ /* 0x003fe20003800000 */
.L_x_7722:
[----:B------:R-:W-:Y:S01]  /*28ee0*/  ULDC.64 UR4, c[0x0][0x208] ;  /* 0x0000820000047ab9 */ /* 0x000fe20000000a00 */
[----:B------:R-:W-:Y:S01]  /*28ef0*/  IMAD.MOV.U32 R13, RZ, RZ, R3 ;  /* 0x000000ffff0d7224 */ /* 0x000fe200078e0003 */
[----:B------:R-:W-:Y:S01]  /*28f00*/  MOV R12, 0x3 ;  /* 0x00000003000c7802 */ /* 0x000fe20000000f00 */
        /* <DEDUP_REMOVED lines=15> */
.L_x_7723:
[----:B------:R-:W-:Y:S02]  /*29000*/  IMAD.MOV.U32 R13, RZ, RZ, R4 ;  /* 0x000000ffff0d7224 */ /* 0x000fe400078e0004 */
[----:B------:R-:W-:-:S07]  /*29010*/  IMAD.MOV.U32 R6, RZ, RZ, R14 ;  /* 0x000000ffff067224 */ /* 0x000fce00078e000e */
[----:B------:R-:W-:Y:S05]  /*29020*/  WARPSYNC.COLLECTIVE R15, `(.L_x_7724) ;  /* 0x000000000f087348 */ /* 0x000fea0003c00000 */
[----:B------:R0:W1:Y:S02]  /*29030*/  SHFL.IDX P6, R14, R13, R12, R11 ;  /* 0x0000000c0d0e7389 */ /* 0x00006400000c000b */
[----:B01----:R-:W-:Y:S01]  /*29040*/  ENDCOLLECTIVE ;  /* 0x000000000000791b */ /* 0x003fe20003800000 */
.L_x_7724:
        /* <DEDUP_REMOVED lines=18> */
.L_x_7725:
[----:B------:R-:W-:Y:S02]  /*29170*/  IMAD.MOV.U32 R13, RZ, RZ, R4 ;  /* 0x000000ffff0d7224 */ /* 0x000fe400078e0004 */
[----:B------:R-:W-:-:S07]  /*29180*/  IMAD.MOV.U32 R6, RZ, RZ, R14 ;  /* 0x000000ffff067224 */ /* 0x000fce00078e000e */
[----:B------:R-:W-:Y:S05]  /*29190*/  WARPSYNC.COLLECTIVE R15, `(.L_x_7726) ;  /* 0x000000000f087348 */ /* 0x000fea0003c00000 */
[----:B------:R0:W1:Y:S02]  /*291a0*/  SHFL.IDX P6, R14, R13, R12, R11 ;  /* 0x0000000c0d0e7389 */ /* 0x00006400000c000b */
[----:B01----:R-:W-:Y:S01]  /*291b0*/  ENDCOLLECTIVE ;  /* 0x000000000000791b */ /* 0x003fe20003800000 */
.L_x_7726:
        /* <DEDUP_REMOVED lines=18> */
.L_x_7727:
[----:B------:R-:W-:Y:S02]  /*292e0*/  IMAD.MOV.U32 R13, RZ, RZ, R4 ;  /* 0x000000ffff0d7224 */ /* 0x000fe400078e0004 */
[----:B------:R-:W-:-:S07]  /*292f0*/  IMAD.MOV.U32 R6, RZ, RZ, R14 ;  /* 0x000000ffff067224 */ /* 0x000fce00078e000e */
[----:B------:R-:W-:Y:S05]  /*29300*/  WARPSYNC.COLLECTIVE R15, `(.L_x_7728) ;  /* 0x000000000f087348 */ /* 0x000fea0003c00000 */
[----:B------:R0:W1:Y:S02]  /*29310*/  SHFL.IDX P6, R14, R13, R12, R11 ;  /* 0x0000000c0d0e7389 */ /* 0x00006400000c000b */
[----:B01----:R-:W-:Y:S01]  /*29320*/  ENDCOLLECTIVE ;  /* 0x000000000000791b */ /* 0x003fe20003800000 */
.L_x_7728:
        /* <DEDUP_REMOVED lines=18> */
.L_x_7729:
[----:B------:R-:W-:Y:S02]  /*29450*/  IMAD.MOV.U32 R13, RZ, RZ, R4 ;  /* 0x000000ffff0d7224 */ /* 0x000fe400078e0004 */
[----:B------:R-:W-:-:S07]  /*29460*/  IMAD.MOV.U32 R6, RZ, RZ, R14 ;  /* 0x000000ffff067224 */ /* 0x000fce00078e000e */
[----:B------:R-:W-:Y:S05]  /*29470*/  WARPSYNC.COLLECTIVE R15, `(.L_x_7730) ;  /* 0x000000000f087348 */ /* 0x000fea0003c00000 */
[----:B------:R0:W1:Y:S02]  /*29480*/  SHFL.IDX P6, R14, R13, R12, R11 ;  /* 0x0000000c0d0e7389 */ /* 0x00006400000c000b */
[----:B01----:R-:W-:Y:S01]  /*29490*/  ENDCOLLECTIVE ;  /* 0x000000000000791b */ /* 0x003fe20003800000 */
.L_x_7730:
        /* <DEDUP_REMOVED lines=16> */
.L_x_7731:
[----:B------:R-:W-:Y:S02]  /*295a0*/  IMAD.MOV.U32 R13, RZ, RZ, R4 ;  /* 0x000000ffff0d7224 */ /* 0x000fe400078e0004 */
[----:B------:R-:W-:-:S07]  /*295b0*/  IMAD.MOV.U32 R5, RZ, RZ, R14 ;  /* 0x000000ffff057224 */ /* 0x000fce00078e000e */
[----:B------:R-:W-:Y:S05]  /*295c0*/  WARPSYNC.COLLECTIVE R15, `(.L_x_7732) ;  /* 0x000000000f087348 */ /* 0x000fea0003c00000 */
[----:B------:R0:W1:Y:S02]  /*295d0*/  SHFL.IDX P6, R14, R13, R12, R11 ;  /* 0x0000000c0d0e7389 */ /* 0x00006400000c000b */
[----:B01----:R-:W-:Y:S01]  /*295e0*/  ENDCOLLECTIVE ;  /* 0x000000000000791b */ /* 0x003fe20003800000 */
.L_x_7732:
[----:B------:R-:W-:Y:S01]  /*295f0*/  IMAD.MOV.U32 R3, RZ, RZ, R14 ;  /* 0x000000ffff037224 */ /* 0x000fe200078e000e */
[----:B------:R-:W-:Y:S06]  /*29600*/  BRA `(.L_x_7733) ;  /* 0xffffffac006c7947 */ /* 0x000fec000383ffff */
.L_x_7575:
[----:B---3--:R-:W3:Y:S02]  /*29610*/  LDL R2, [R1+0x8] ;  /* 0x0000080001027983 */ /* 0x008ee40000100800 */
[----:B---3--:R3:W4:Y:S02]  /*29620*/  SYNCS.PHASECHK.TRANS64.TRYWAIT P0, [R2+URZ+0x34820], R0 ;  /* 0x03482000020075a7 */ /* 0x008724000800017f */
[----:B----4-:R-:W-:Y:S05]  /*29630*/  @!P0 NANOSLEEP.SYNCS 0x989680 ;  /* 0x009896800000895d */ /* 0x010fea0003900000 */
[----:B------:R-:W4:Y:S02]  /*29640*/  @!P0 SYNCS.PHASECHK.TRANS64 P0, [R2+URZ+0x34820], R0 ;  /* 0x03482000020085a7 */ /* 0x000f24000800007f */
[----:B----4-:R-:W-:Y:S05]  /*29650*/  @!P0 BRA `(.L_x_7575) ;  /* 0xfffffffc00ec8947 */ /* 0x010fea000383ffff */
[----:B------:R-:W-:Y:S05]  /*29660*/  BRA `(.L_x_7734) ;  /* 0xffffffac00e07947 */ /* 0x000fea000383ffff */
.L_x_7584:
[----:B----4-:R4:W0:Y:S02]  /*29670*/  SYNCS.PHASECHK.TRANS64.TRYWAIT P0, [R3+URZ+0x34840], R2 ;  /* 0x03484002030075a7 */ /* 0x010824000800017f */
[----:B0-----:R-:W-:Y:S05]  /*29680*/  @!P0 NANOSLEEP.SYNCS 0x989680 ;  /* 0x009896800000895d */ /* 0x001fea0003900000 */
[----:B------:R-:W0:Y:S02]  /*29690*/  @!P0 SYNCS.PHASECHK.TRANS64 P0, [R3+URZ+0x34840], R2 ;  /* 0x03484002030085a7 */ /* 0x000e24000800007f */
[----:B0-----:R-:W-:Y:S05]  /*296a0*/  @!P0 BRA `(.L_x_7584) ;  /* 0xfffffffc00f08947 */ /* 0x001fea000383ffff */
[----:B------:R-:W-:Y:S05]  /*296b0*/  BRA `(.L_x_7735) ;  /* 0xffffffb000b07947 */ /* 0x000fea000383ffff */
.L_x_7590:
[----:B--2---:R2:W3:Y:S02]  /*296c0*/  SYNCS.PHASECHK.TRANS64.TRYWAIT P0, [R2+URZ+0x34860], R3 ;  /* 0x03486003020075a7 */ /* 0x0044e4000800017f */
[----:B---3--:R-:W-:Y:S05]  /*296d0*/  @!P0 NANOSLEEP.SYNCS 0x989680 ;  /* 0x009896800000895d */ /* 0x008fea0003900000 */
[----:B------:R-:W3:Y:S02]  /*296e0*/  @!P0 SYNCS.PHASECHK.TRANS64 P0, [R2+URZ+0x34860], R3 ;  /* 0x03486003020085a7 */ /* 0x000ee4000800007f */
[----:B---3--:R-:W-:Y:S05]  /*296f0*/  @!P0 BRA `(.L_x_7590) ;  /* 0xfffffffc00f08947 */ /* 0x008fea000383ffff */
[----:B------:R-:W-:Y:S05]  /*29700*/  BRA `(.L_x_7736) ;  /* 0xffffffb4008c7947 */ /* 0x000fea000383ffff */
.L_x_7600:
[----:B---3--:R3:W4:Y:S02]  /*29710*/  SYNCS.PHASECHK.TRANS64.TRYWAIT P0, [R3+URZ+0x34840], R2 ;  /* 0x03484002030075a7 */ /* 0x008724000800017f */
[----:B----4-:R-:W-:Y:S05]  /*29720*/  @!P0 NANOSLEEP.SYNCS 0x989680 ;  /* 0x009896800000895d */ /* 0x010fea0003900000 */
[----:B------:R-:W4:Y:S02]  /*29730*/  @!P0 SYNCS.PHASECHK.TRANS64 P0, [R3+URZ+0x34840], R2 ;  /* 0x03484002030085a7 */ /* 0x000f24000800007f */
[----:B----4-:R-:W-:Y:S05]  /*29740*/  @!P0 BRA `(.L_x_7600) ;  /* 0xfffffffc00f08947 */ /* 0x010fea000383ffff */
[----:B------:R-:W-:Y:S05]  /*29750*/  BRA `(.L_x_7737) ;  /* 0xffffffbc00407947 */ /* 0x000fea000383ffff */
.L_x_7606:
[----:B--2---:R2:W3:Y:S02]  /*29760*/  SYNCS.PHASECHK.TRANS64.TRYWAIT P0, [R2+URZ+0x34860], R3 ;  /* 0x03486003020075a7 */ /* 0x0044e4000800017f */
[----:B---3--:R-:W-:Y:S05]  /*29770*/  @!P0 NANOSLEEP.SYNCS 0x989680 ;  /* 0x009896800000895d */ /* 0x008fea0003900000 */
[----:B------:R-:W3:Y:S02]  /*29780*/  @!P0 SYNCS.PHASECHK.TRANS64 P0, [R2+URZ+0x34860], R3 ;  /* 0x03486003020085a7 */ /* 0x000ee4000800007f */
[----:B---3--:R-:W-:Y:S05]  /*29790*/  @!P0 BRA `(.L_x_7606) ;  /* 0xfffffffc00f08947 */ /* 0x008fea000383ffff */
[----:B------:R-:W-:Y:S05]  /*297a0*/  BRA `(.L_x_7738) ;  /* 0xffffffc0001c7947 */ /* 0x000fea000383ffff */
.L_x_7616:
[----:B----4-:R4:W0:Y:S02]  /*297b0*/  SYNCS.PHASECHK.TRANS64.TRYWAIT P0, [R3+URZ+0x34840], R2 ;  /* 0x03484002030075a7 */ /* 0x010824000800017f */
[----:B0-----:R-:W-:Y:S05]  /*297c0*/  @!P0 NANOSLEEP.SYNCS 0x989680 ;  /* 0x009896800000895d */ /* 0x001fea0003900000 */
[----:B------:R-:W0:Y:S02]  /*297d0*/  @!P0 SYNCS.PHASECHK.TRANS64 P0, [R3+URZ+0x34840], R2 ;  /* 0x03484002030085a7 */ /* 0x000e24000800007f */
[----:B0-----:R-:W-:Y:S05]  /*297e0*/  @!P0 BRA `(.L_x_7616) ;  /* 0xfffffffc00f08947 */ /* 0x001fea000383ffff */
[----:B------:R-:W-:Y:S05]  /*297f0*/  BRA `(.L_x_7739) ;  /* 0xffffffc400a47947 */ /* 0x000fea000383ffff */
.L_x_7622:
[----:B0-----:R0:W2:Y:S02]  /*29800*/  SYNCS.PHASECHK.TRANS64.TRYWAIT P0, [R2+URZ+0x34860], R5 ;  /* 0x03486005020075a7 */ /* 0x0010a4000800017f */
[----:B--2---:R-:W-:Y:S05]  /*29810*/  @!P0 NANOSLEEP.SYNCS 0x989680 ;  /* 0x009896800000895d */ /* 0x004fea0003900000 */
[----:B------:R-:W2:Y:S02]  /*29820*/  @!P0 SYNCS.PHASECHK.TRANS64 P0, [R2+URZ+0x34860], R5 ;  /* 0x03486005020085a7 */ /* 0x000ea4000800007f */
[----:B--2---:R-:W-:Y:S05]  /*29830*/  @!P0 BRA `(.L_x_7622) ;  /* 0xfffffffc00f08947 */ /* 0x004fea000383ffff */
[----:B------:R-:W-:Y:S05]  /*29840*/  BRA `(.L_x_7740) ;  /* 0xffffffc8007c7947 */ /* 0x000fea000383ffff */
.L_x_7634:
[----:B0-----:R0:W2:Y:S02]  /*29850*/  SYNCS.PHASECHK.TRANS64.TRYWAIT P0, [R2+URZ+0x34860], R0 ;  /* 0x03486000020075a7 */ /* 0x0010a4000800017f */
[----:B--2---:R-:W-:Y:S05]  /*29860*/  @!P0 NANOSLEEP.SYNCS 0x989680 ;  /* 0x009896800000895d */ /* 0x004fea0003900000 */
[----:B------:R-:W2:Y:S02]  /*29870*/  @!P0 SYNCS.PHASECHK.TRANS64 P0, [R2+URZ+0x34860], R0 ;  /* 0x03486000020085a7 */ /* 0x000ea4000800007f */
[----:B--2---:R-:W-:Y:S05]  /*29880*/  @!P0 BRA `(.L_x_7634) ;  /* 0xfffffffc00f08947 */ /* 0x004fea000383ffff */
[----:B------:R-:W-:Y:S05]  /*29890*/  BRA `(.L_x_7741) ;  /* 0xffffffcc00e47947 */ /* 0x000fea000383ffff */
.L_x_7642:
[----:B------:R-:W-:Y:S01]  /*298a0*/  BSSY B0, `(.L_x_7742) ;  /* 0x0000008000007945 */ /* 0x000fe20003800000 */
[----:B------:R-:W-:Y:S01]  /*298b0*/  IMAD.MOV.U32 R13, RZ, RZ, R16 ;  /* 0x000000ffff0d7224 */ /* 0x000fe200078e0010 */
[----:B------:R-:W-:Y:S01]  /*298c0*/  MOV R12, RZ ;  /* 0x000000ff000c7202 */ /* 0x000fe20000000f00 */
[----:B------:R-:W-:Y:S02]  /*298d0*/  IMAD.MOV.U32 R11, RZ, RZ, 0x1f ;  /* 0x0000001fff0b7424 */ /* 0x000fe400078e00ff */
[----:B------:R-:W-:-:S07]  /*298e0*/  IMAD.MOV.U32 R15, RZ, RZ, -0x1 ;  /* 0xffffffffff0f7424 */ /* 0x000fce00078e00ff */
[----:B01----:R-:W-:Y:S05]  /*298f0*/  WARPSYNC.COLLECTIVE R15, `(.L_x_7743) ;  /* 0x000000000f087348 */ /* 0x003fea0003c00000 */
[----:B------:R2:W3:Y:S02]  /*29900*/  SHFL.IDX P6, R14, R13, R12, R11 ;  /* 0x0000000c0d0e7389 */ /* 0x0004e400000c000b */
[----:B0123--:R-:W-:Y:S01]  /*29910*/  ENDCOLLECTIVE ;  /* 0x000000000000791b */ /* 0x00ffe20003800000 */
.L_x_7743:
[----:B------:R-:W-:Y:S05]  /*29920*/  BSYNC B0 ;  /* 0x0000000000007941 */ /* 0x000fea0003800000 */
.L_x_7742:
        /* <DEDUP_REMOVED lines=10> */
.L_x_7744:
        /* <DEDUP_REMOVED lines=17> */
.L_x_7745:
        /* <DEDUP_REMOVED lines=9> */
.L_x_7746:
        /* <DEDUP_REMOVED lines=8> */
.L_x_7747:
        /* <DEDUP_REMOVED lines=8> */
.L_x_7748:
        /* <DEDUP_REMOVED lines=8> */
.L_x_7749:
        /* <DEDUP_REMOVED lines=9> */
.L_x_7750:
[----:B------:R-:W-:Y:S01]  /*29d80*/  IMAD.MOV.U32 R6, RZ, RZ, R14 ;  /* 0x000000ffff067224 */ /* 0x000fe200078e000e */
[----:B------:R-:W-:Y:S06]  /*29d90*/  BRA `(.L_x_7751) ;  /* 0xffffffd0007c7947 */ /* 0x000fec000383ffff */
.L_x_7647:
        /* <DEDUP_REMOVED lines=8> */
.L_x_7753:
[----:B------:R-:W-:Y:S05]  /*29e20*/  BSYNC B0 ;  /* 0x0000000000007941 */ /* 0x000fea0003800000 */
.L_x_7752:
[----:B------:R-:W2:Y:S01]  /*29e30*/  LDL R3, [R1+0x4] ;  /* 0x0000040001037983 */ /* 0x000ea20000100800 */
[----:B------:R-:W-:Y:S02]  /*29e40*/  IMAD.MOV.U32 R12, RZ, RZ, 0x2 ;  /* 0x00000002ff0c7424 */ /* 0x000fe400078e00ff */
[----:B------:R-:W-:Y:S02]  /*29e50*/  IMAD.MOV.U32 R11, RZ, RZ, RZ ;  /* 0x000000ffff0b7224 */ /* 0x000fe400078e00ff */
[----:B------:R-:W-:Y:S01]  /*29e60*/  IMAD.MOV.U32 R15, RZ, RZ, -0x1 ;  /* 0xffffffffff0f7424 */ /* 0x000fe200078e00ff */
[----:B--2---:R-:W-:-:S04]  /*29e70*/  LOP3.LUT P4, RZ, R3, 0x1, RZ, 0xc0, !PT ;  /* 0x0000000103ff7812 */ /* 0x004fc8000788c0ff */
[----:B------:R-:W-:-:S04]  /*29e80*/  SEL R3, R14, RZ, P4 ;  /* 0x000000ff0e037207 */ /* 0x000fc80002000000 */
[----:B------:R-:W-:-:S05]  /*29e90*/  IADD3 R3, R2, R3, RZ ;  /* 0x0000000302037210 */ /* 0x000fca0007ffe0ff */
[----:B------:R-:W-:-:S07]  /*29ea0*/  IMAD.MOV.U32 R13, RZ, RZ, R3 ;  /* 0x000000ffff0d7224 */ /* 0x000fce00078e0003 */
[----:B------:R-:W-:Y:S05]  /*29eb0*/  WARPSYNC.COLLECTIVE R15, `(.L_x_7754) ;  /* 0x000000000f087348 */ /* 0x000fea0003c00000 */
[----:B------:R0:W1:Y:S02]  /*29ec0*/  SHFL.UP P6, R14, R13, R12, R11 ;  /* 0x0400000c0d0e7389 */ /* 0x00006400000c000b */
[----:B01----:R-:W-:Y:S01]  /*29ed0*/  ENDCOLLECTIVE ;  /* 0x000000000000791b */ /* 0x003fe20003800000 */
.L_x_7754:
        /* <DEDUP_REMOVED lines=8> */
.L_x_7755:
        /* <DEDUP_REMOVED lines=8> */
.L_x_7756:
        /* <DEDUP_REMOVED lines=8> */
.L_x_7757:
        /* <DEDUP_REMOVED lines=9> */
.L_x_7758:
[----:B------:R-:W-:Y:S01]  /*2a0f0*/  IMAD.MOV.U32 R6, RZ, RZ, R14 ;  /* 0x000000ffff067224 */ /* 0x000fe200078e000e */
[----:B------:R-:W-:Y:S06]  /*2a100*/  BRA `(.L_x_7759) ;  /* 0xffffffd000447947 */ /* 0x000fec000383ffff */
.L_x_7649:
[----:B------:R-:W-:Y:S01]  /*2a110*/  BSSY B0, `(.L_x_7760) ;  /* 0x0000006000007945 */ /* 0x000fe20003800000 */
[----:B------:R-:W-:Y:S01]  /*2a120*/  PLOP3.LUT P6, PT, P6, PT, PT, 0x8, 0x0 ;  /* 0x000000000000781c */ /* 0x000fe200037ce170 */
[----:B------:R-:W-:-:S12]  /*2a130*/  IMAD.MOV.U32 R15, RZ, RZ, -0x1 ;  /* 0xffffffffff0f7424 */ /* 0x000fd800078e00ff */
[----:B01----:R-:W-:Y:S05]  /*2a140*/  WARPSYNC.COLLECTIVE R15, `(.L_x_7761) ;  /* 0x000000000f087348 */ /* 0x003fea0003c00000 */
[----:B------:R-:W-:Y:S01]  /*2a150*/  VOTE.ANY R14, PT, P6 ;  /* 0x00000000000e7806 */ /* 0x000fe200030e0100 */
[----:B01----:R-:W-:Y:S06]  /*2a160*/  ENDCOLLECTIVE ;  /* 0x000000000000791b */ /* 0x003fec0003800000 */
.L_x_7761:
[----:B------:R-:W-:Y:S05]  /*2a170*/  BSYNC B0 ;  /* 0x0000000000007941 */ /* 0x000fea0003800000 */
.L_x_7760:
        /* <DEDUP_REMOVED lines=9> */
.L_x_7762:
[----:B------:R-:W-:Y:S01]  /*2a210*/  IMAD.MOV.U32 R17, RZ, RZ, R14 ;  /* 0x000000ffff117224 */ /* 0x000fe200078e000e */
[----:B------:R-:W-:Y:S06]  /*2a220*/  BRA `(.L_x_7763) ;  /* 0xffffffd000347947 */ /* 0x000fec000383ffff */
.L_x_7651:
[----:B------:R-:W-:Y:S01]  /*2a230*/  BSSY B0, `(.L_x_7764) ;  /* 0x0000007000007945 */ /* 0x000fe20003800000 */
[----:B------:R-:W-:Y:S02]  /*2a240*/  IMAD.MOV.U32 R13, RZ, RZ, R5 ;  /* 0x000000ffff0d7224 */ /* 0x000fe400078e0005 */
[----:B------:R-:W-:Y:S02]  /*2a250*/  IMAD.MOV.U32 R11, RZ, RZ, 0x1f ;  /* 0x0000001fff0b7424 */ /* 0x000fe400078e00ff */
[----:B------:R-:W-:-:S07]  /*2a260*/  IMAD.MOV.U32 R15, RZ, RZ, -0x1 ;  /* 0xffffffffff0f7424 */ /* 0x000fce00078e00ff */
[----:B01-3--:R-:W-:Y:S05]  /*2a270*/  WARPSYNC.COLLECTIVE R15, `(.L_x_7765) ;  /* 0x000000000f087348 */ /* 0x00bfea0003c00000 */
[----:B------:R2:W4:Y:S02]  /*2a280*/  SHFL.IDX P6, R14, R13, R12, R11 ;  /* 0x0000000c0d0e7389 */ /* 0x00052400000c000b */
[----:B01234-:R-:W-:Y:S01]  /*2a290*/  ENDCOLLECTIVE ;  /* 0x000000000000791b */ /* 0x01ffe20003800000 */
.L_x_7765:
[----:B------:R-:W-:Y:S05]  /*2a2a0*/  BSYNC B0 ;  /* 0x0000000000007941 */ /* 0x000fea0003800000 */
.L_x_7764:
[----:B------:R-:W-:Y:S01]  /*2a2b0*/  IMAD.MOV.U32 R2, RZ, RZ, R14 ;  /* 0x000000ffff027224 */ /* 0x000fe200078e000e */
[----:B------:R-:W-:Y:S06]  /*2a2c0*/  BRA `(.L_x_7650) ;  /* 0xffffffd000287947 */ /* 0x000fec000383ffff */
.L_x_7655:
[----:B0-----:R0:W2:Y:S02]  /*2a2d0*/  SYNCS.PHASECHK.TRANS64.TRYWAIT P0, [R0+URZ+0x34820], R3 ;  /* 0x03482003000075a7 */ /* 0x0010a4000800017f */
[----:B--2---:R-:W-:Y:S05]  /*2a2e0*/  @!P0 NANOSLEEP.SYNCS 0x989680 ;  /* 0x009896800000895d */ /* 0x004fea0003900000 */
[----:B------:R-:W2:Y:S02]  /*2a2f0*/  @!P0 SYNCS.PHASECHK.TRANS64 P0, [R0+URZ+0x34820], R3 ;  /* 0x03482003000085a7 */ /* 0x000ea4000800007f */
[----:B--2---:R-:W-:Y:S05]  /*2a300*/  @!P0 BRA `(.L_x_7655) ;  /* 0xfffffffc00f08947 */ /* 0x004fea000383ffff */
[----:B------:R-:W-:Y:S05]  /*2a310*/  BRA `(.L_x_7766) ;  /* 0xffffffd400187947 */ /* 0x000fea000383ffff */
.L_x_7656:
        /* <DEDUP_REMOVED lines=11> */
.L_x_7768:
[----:B------:R-:W-:Y:S05]  /*2a3d0*/  BSYNC B0 ;  /* 0x0000000000007941 */ /* 0x000fea0003800000 */
.L_x_7767:
[----:B------:R-:W-:Y:S05]  /*2a3e0*/  BRA `(.L_x_7769) ;  /* 0xffffffd400007947 */ /* 0x000fea000383ffff */
.L_x_7657:
[----:B------:R-:W-:Y:S01]  /*2a3f0*/  BSSY B0, `(.L_x_7770) ;  /* 0x0000006000007945 */ /* 0x000fe20003800000 */
[----:B------:R-:W-:-:S07]  /*2a400*/  IMAD.MOV.U32 R15, RZ, RZ, -0x1 ;  /* 0xffffffffff0f7424 */ /* 0x000fce00078e00ff */
[----:B012---:R-:W-:Y:S05]  /*2a410*/  WARPSYNC.COLLECTIVE R15, `(.L_x_7771) ;  /* 0x000000000f0c7348 */ /* 0x007fea0003c00000 */
[----:B------:R-:W-:Y:S02]  /*2a420*/  ELECT P6, UR62, PT ;  /* 0x00000000003e782f */ /* 0x000fe400038c0000 */
[----:B------:R-:W-:Y:S01]  /*2a430*/  MOV R14, UR62 ;  /* 0x0000003e000e7c02 */ /* 0x000fe20008000f00 */
[----:B012---:R-:W-:Y:S10]  /*2a440*/  ENDCOLLECTIVE ;  /* 0x000000000000791b */ /* 0x007ff40003800000 */
.L_x_7771:
[----:B------:R-:W-:Y:S05]  /*2a450*/  BSYNC B0 ;  /* 0x0000000000007941 */ /* 0x000fea0003800000 */
.L_x_7770:
[----:B------:R-:W-:Y:S05]  /*2a460*/  BRA `(.L_x_7772) ;  /* 0xffffffd000f47947 */ /* 0x000fea000383ffff */
.L_x_7659:
[----:B0-----:R0:W2:Y:S02]  /*2a470*/  SYNCS.PHASECHK.TRANS64.TRYWAIT P0, [R6+URZ], R5 ;  /* 0x00000005060075a7 */ /* 0x0010a4000800017f */
[----:B--2---:R-:W-:Y:S05]  /*2a480*/  @!P0 NANOSLEEP.SYNCS 0x989680 ;  /* 0x009896800000895d */ /* 0x004fea0003900000 */
[----:B------:R-:W2:Y:S02]  /*2a490*/  @!P0 SYNCS.PHASECHK.TRANS64 P0, [R6+URZ], R5 ;  /* 0x00000005060085a7 */ /* 0x000ea4000800007f */
[----:B--2---:R-:W-:Y:S05]  /*2a4a0*/  @!P0 BRA `(.L_x_7659) ;  /* 0xfffffffc00f08947 */ /* 0x004fea000383ffff */
[----:B------:R-:W-:Y:S05]  /*2a4b0*/  BRA `(.L_x_7773) ;  /* 0xffffffd400307947 */ /* 0x000fea000383ffff */
.L_x_7660:
[----:B--2---:R2:W3:Y:S02]  /*2a4c0*/  SYNCS.PHASECHK.TRANS64.TRYWAIT P0, [R7+URZ], R2 ;  /* 0x00000002070075a7 */ /* 0x0044e4000800017f */
[----:B---3--:R-:W-:Y:S05]  /*2a4d0*/  @!P0 NANOSLEEP.SYNCS 0x989680 ;  /* 0x009896800000895d */ /* 0x008fea0003900000 */
[----:B------:R-:W3:Y:S02]  /*2a4e0*/  @!P0 SYNCS.PHASECHK.TRANS64 P0, [R7+URZ], R2 ;  /* 0x00000002070085a7 */ /* 0x000ee4000800007f */
[----:B---3--:R-:W-:Y:S05]  /*2a4f0*/  @!P0 BRA `(.L_x_7660) ;  /* 0xfffffffc00f08947 */ /* 0x008fea000383ffff */
[----:B------:R-:W-:Y:S05]  /*2a500*/  BRA `(.L_x_7774) ;  /* 0xffffffd400247947 */ /* 0x000fea000383ffff */
.L_x_7662:
[----:B---3--:R3:W4:Y:S02]  /*2a510*/  SYNCS.PHASECHK.TRANS64.TRYWAIT P0, [R4+URZ], R5 ;  /* 0x00000005040075a7 */ /* 0x008724000800017f */
[----:B----4-:R-:W-:Y:S05]  /*2a520*/  @!P0 NANOSLEEP.SYNCS 0x989680 ;  /* 0x009896800000895d */ /* 0x010fea0003900000 */
[----:B------:R-:W4:Y:S02]  /*2a530*/  @!P0 SYNCS.PHASECHK.TRANS64 P0, [R4+URZ], R5 ;  /* 0x00000005040085a7 */ /* 0x000f24000800007f */
[----:B----4-:R-:W-:Y:S05]  /*2a540*/  @!P0 BRA `(.L_x_7662) ;  /* 0xfffffffc00f08947 */ /* 0x010fea000383ffff */
[----:B------:R-:W-:Y:S05]  /*2a550*/  BRA `(.L_x_7775) ;  /* 0xffffffd4002c7947 */ /* 0x000fea000383ffff */
.L_x_7776:
        /* <DEDUP_REMOVED lines=10> */
.L_x_15312:


//--------------------- .text._ZN7cutlass13device_kernelIN5flash11enable_sm90INS1_16FlashAttnFwdSm90INS1_25CollectiveMainloopFwdSm90ILi2EN4cute5tupleIJNS5_1CILi1EEES8_S8_EEENS6_IJNS7_ILi128EEESA_SA_EEELi128ENS_10bfloat16_tEfNS_4arch4Sm90ELb0ELb1ELb1ELb0ELb0ELb0ELb0ELb1ELb1ELb1ELb0ELb0EEENS1_21CollectiveEpilogueFwdISB_S9_SC_SE_Li256ELb0ELb1ELb0ELb0EEENS1_30DynamicPersistentTileSchedulerILi256ELi128ELb0ELb1ELb1EEEEEEEEEvNT_6ParamsE --------------------------
	.section	.text._ZN7cutlass13device_kernelIN5flash11enable_sm90INS1_16FlashAttnFwdSm90INS1_25CollectiveMainloopFwdSm90ILi2EN4cute5tupleIJNS5_1CILi1EEES8_S8_EEENS6_IJNS7_ILi128EEESA_SA_EEELi128ENS_10bfloat16_tEfNS_4arch4Sm90ELb0ELb1ELb1ELb0ELb0ELb0ELb0ELb1ELb1ELb1ELb0ELb0EEENS1_21CollectiveEpilogueFwdISB_S9_SC_SE_Li256ELb0ELb1ELb0ELb0EEENS1_30DynamicPersistentTileSchedulerILi256ELi128ELb0ELb1ELb1EEEEEEEEEvNT_6ParamsE,"ax",@progbits
	.align	128
.text._ZN7cutlass13device_kernelIN5flash11enable_sm90INS1_16FlashAttnFwdSm90INS1_25CollectiveMainloopFwdSm90ILi2EN4cute5tupleIJNS5_1CILi1EEES8_S8_EEENS6_IJNS7_ILi128EEESA_SA_EEELi128ENS_10bfloat16_tEfNS_4arch4Sm90ELb0ELb1ELb1ELb0ELb0ELb0ELb0ELb1ELb1ELb1ELb0ELb0EEENS1_21CollectiveEpilogueFwdISB_S9_SC_SE_Li256ELb0ELb1ELb0ELb0EEENS1_30DynamicPersistentTileSchedulerILi256ELi128ELb0ELb1ELb1EEEEEEEEEvNT_6ParamsE:
        .type           _ZN7cutlass13device_kernelIN5flash11enable_sm90INS1_16FlashAttnFwdSm90INS1_25CollectiveMainloopFwdSm90ILi2EN4cute5tupleIJNS5_1CILi1EEES8_S8_EEENS6_IJNS7_ILi128EEESA_SA_EEELi128ENS_10bfloat16_tEfNS_4arch4Sm90ELb0ELb1ELb1ELb0ELb0ELb0ELb0ELb1ELb1ELb1ELb0ELb0EEENS1_21CollectiveEpilogueFwdISB_S9_SC_SE_Li256ELb0ELb1ELb0ELb0EEENS1_30DynamicPersistentTileSchedulerILi256ELi128ELb0ELb1ELb1EEEEEEEEEvNT_6ParamsE,@function
        .size           _ZN7cutlass13device_kernelIN5flash11enable_sm90INS1_16FlashAttnFwdSm90INS1_25CollectiveMainloopFwdSm90ILi2EN4cute5tupleIJNS5_1CILi1EEES8_S8_EEENS6_IJNS7_ILi128EEESA_SA_EEELi128ENS_10bfloat16_tEfNS_4arch4Sm90ELb0ELb1ELb1ELb0ELb0ELb0ELb0ELb1ELb1ELb1ELb0ELb0EEENS1_21CollectiveEpilogueFwdISB_S9_SC_SE_Li256ELb0ELb1ELb0ELb0EEENS1_30DynamicPersistentTileSchedulerILi256ELi128ELb0ELb1ELb1EEEEEEEEEvNT_6ParamsE,(.L_x_15313 - _ZN7cutlass13device_kernelIN5flash11enable_sm90INS1_16FlashAttnFwdSm90INS1_25CollectiveMainloopFwdSm90ILi2EN4cute5tupleIJNS5_1CILi1EEES8_S8_EEENS6_IJNS7_ILi128EEESA_SA_EEELi128ENS_10bfloat16_tEfNS_4arch4Sm90ELb0ELb1ELb1ELb0ELb0ELb0ELb0ELb1ELb1ELb1ELb0ELb0EEENS1_21CollectiveEpilogueFwdISB_S9_SC_SE_Li256ELb0ELb1ELb0ELb0EEENS1_30DynamicPersistentTileSchedulerILi256ELi128ELb0ELb1ELb1EEEEEEEEEvNT_6ParamsE)
        .other          _ZN7cutlass13device_kernelIN5flash11enable_sm90INS1_16FlashAttnFwdSm90INS1_25CollectiveMainloopFwdSm90ILi2EN4cute5tupleIJNS5_1CILi1EEES8_S8_EEENS6_IJNS7_ILi128EEESA_SA_EEELi128ENS_10bfloat16_tEfNS_4arch4Sm90ELb0ELb1ELb1ELb0ELb0ELb0ELb0ELb1ELb1ELb1ELb0ELb0EEENS1_21CollectiveEpilogueFwdISB_S9_SC_SE_Li256ELb0ELb1ELb0ELb0EEENS1_30DynamicPersistentTileSchedulerILi256ELi128ELb0ELb1ELb1EEEEEEEEEvNT_6ParamsE,@"STO_CUDA_ENTRY STV_DEFAULT"
_ZN7cutlass13device_kernelIN5flash11enable_sm90INS1_16FlashAttnFwdSm90INS1_25CollectiveMainloopFwdSm90ILi2EN4cute5tupleIJNS5_1CILi1EEES8_S8_EEENS6_IJNS7_ILi128EEESA_SA_EEELi128ENS_10bfloat16_tEfNS_4arch4Sm90ELb0ELb1ELb1ELb0ELb0ELb0ELb0ELb1ELb1ELb1ELb0ELb0EEENS1_21CollectiveEpilogueFwdISB_S9_SC_SE_Li256ELb0ELb1ELb0ELb0EEENS1_30DynamicPersistentTileSchedulerILi256ELi128ELb0ELb1ELb1EEEEEEEEEvNT_6ParamsE:
        /* <DEDUP_REMOVED lines=18> */
.L_x_7778:
[----:B------:R-:W-:Y:S05]  /*0120*/  BSYNC B0 ;  /* 0x0000000000007941 */ /* 0x000fea0003800000 */
.L_x_7777:
        /* <DEDUP_REMOVED lines=41> */
.L_x_7779:
        /* <DEDUP_REMOVED lines=22> */
.L_x_7780:
        /* <DEDUP_REMOVED lines=18> */
.L_x_7781:
        /* <DEDUP_REMOVED lines=22> */
.L_x_7782:
        /* <DEDUP_REMOVED lines=22> */
.L_x_7783:
[----:B------:R-:W-:Y:S01]  /*0900*/  PLOP3.LUT P0, PT, PT, PT, UP0, 0x80, 0x0 ;  /* 0x000000000000781c */ /* 0x000fe20003f0f008 */
[----:B------:R-:W-:Y:S01]  /*0910*/  UMOV UR38, 0x1 ;  /* 0x0000000100267882 */ /* 0x000fe20000000000 */
[----:B------:R-:W-:Y:S01]  /*0920*/  NOP ;  /* 0x0000000000007918 */ /* 0x000fe20000000000 */
[----:B------:R-:W-:Y:S01]  /*0930*/  USEL UR38, UR38, 0x2, !UP0 ;  /* 0x0000000226267887 */ /* 0x000fe2000c000000 */
[----:B------:R-:W-:Y:S01]  /*0940*/  ULDC.64 UR50, c[0x0][0x208] ;  /* 0x0000820000327ab9 */ /* 0x000fe20000000a00 */
[----:B012-4-:R-:W-:Y:S08]  /*0950*/  BAR.SYNC.DEFER_BLOCKING 0x0 ;  /* 0x0000000000007b1d */ /* 0x017ff00000010000 */
[----:B------:R-:W-:Y:S05]  /*0960*/  @!P0 BRA `(.L_x_7784) ;  /* 0x0000010c00888947 */ /* 0x000fea0003800000 */
.L_x_7785:
[----:B------:R-:W-:-:S08]  /*0970*/  NOP ;  /* 0x0000000000007918 */ /* 0x000fd00000000000 */
[----:B------:R-:W0:Y:S02]  /*0980*/  USETMAXREG.TRY_ALLOC.CTAPOOL UP0, 0xf0 ;  /* 0x000000f0000079c8 */ /* 0x000e240008000600 */
[----:B0-----:R-:W-:-:S13]  /*0990*/  PLOP3.LUT P0, PT, PT, PT, UP0, 0x80, 0x0 ;  /* 0x000000000000781c */ /* 0x001fda0003f0f008 */
[----:B------:R-:W-:Y:S05]  /*09a0*/  @!P0 BRA `(.L_x_7785) ;  /* 0xfffffffc00f08947 */ /* 0x000fea000383ffff */
[----:B------:R-:W0:Y:S01]  /*09b0*/  S2R R2, SR_TID.X ;  /* 0x0000000000027919 */ /* 0x000e220000002100 */
[----:B------:R-:W1:Y:S08]  /*09c0*/  S2UR UR4, SR_CTAID.X ;  /* 0x00000000000479c3 */ /* 0x000e700000002500 */
[----:B------:R-:W-:Y:S08]  /*09d0*/  BAR.ARV 0x4, 0x180 ;  /* 0x0106000000007b1d */ /* 0x000ff00000002000 */
[----:B------:R-:W-:Y:S06]  /*09e0*/  BAR.ARV 0x8, 0x180 ;  /* 0x0206000000007b1d */ /* 0x000fec0000002000 */
[----:B0-----:R-:W-:-:S04]  /*09f0*/  LOP3.LUT R0, R2, 0xffffff80, RZ, 0xc0, !PT ;  /* 0xffffff8002007812 */ /* 0x001fc800078ec0ff */
[----:B------:R-:W-:Y:S02]  /*0a00*/  ISETP.NE.AND P0, PT, R0, 0x80, PT ;  /* 0x000000800000780c */ /* 0x000fe40003f05270 */
[----:B------:R-:W1:Y:S11]  /*0a10*/  LDC R0, c[0x0][0xc38] ;  /* 0x00030e00ff007b82 */ /* 0x000e760000000800 */
[----:B------:R-:W-:Y:S06]  /*0a20*/  @!P0 BAR.ARV 0x9, 0x100 ;  /* 0x0244000000008b1d */ /* 0x000fec0000002000 */
[----:B-1----:R-:W-:-:S13]  /*0a30*/  ISETP.LE.AND P0, PT, R0, UR4, PT ;  /* 0x0000000400007c0c */ /* 0x002fda000bf03270 */
[----:B------:R-:W-:Y:S05]  /*0a40*/  @P0 EXIT ;  /* 0x000000000000094d */ /* 0x000fea0003800000 */
[----:B------:R-:W-:Y:S01]  /*0a50*/  VIADD R191, R2, 0xffffff80 ;  /* 0xffffff8002bf7836 */ /* 0x000fe20000000000 */
[----:B------:R-:W-:Y:S01]  /*0a60*/  ULOP3.LUT UR47, UR38, 0x1, URZ, 0xfc, !UPT ;  /* 0x00000001262f7892 */ /* 0x000fe2000f8efc3f */
[----:B------:R-:W-:Y:S01]  /*0a70*/  UMOV UR46, URZ ;  /* 0x0000003f002e7c82 */ /* 0x000fe20008000000 */
[----:B------:R-:W-:Y:S02]  /*0a80*/  UMOV UR45, URZ ;  /* 0x0000003f002d7c82 */ /* 0x000fe40008000000 */
[----:B------:R-:W-:Y:S01]  /*0a90*/  SHF.R.S32.HI R0, RZ, 0x1f, R191 ;  /* 0x0000001fff007819 */ /* 0x000fe200000114bf */
[----:B------:R-:W-:-:S03]  /*0aa0*/  UMOV UR44, URZ ;  /* 0x0000003f002c7c82 */ /* 0x000fc60008000000 */
[CC--:B------:R-:W-:Y:S02]  /*0ab0*/  LEA.HI R3, R0.reuse, R191.reuse, RZ, 0x7 ;  /* 0x000000bf00037211 */ /* 0x0c0fe400078f38ff */
[-C--:B------:R-:W-:Y:S02]  /*0ac0*/  LEA.HI R4, R0, R191.reuse, RZ, 0x5 ;  /* 0x000000bf00047211 */ /* 0x080fe400078f28ff */
[----:B------:R-:W-:Y:S02]  /*0ad0*/  LOP3.LUT R2, R3, 0xffffff80, RZ, 0xc0, !PT ;  /* 0xffffff8003027812 */ /* 0x000fe400078ec0ff */
[----:B------:R-:W-:Y:S01]  /*0ae0*/  SHF.R.S32.HI R186, RZ, 0x7, R3 ;  /* 0x00000007ffba7819 */ /* 0x000fe20000011403 */
[----:B------:R-:W-:Y:S02]  /*0af0*/  IMAD.SHL.U32 R6, R4, 0x20, RZ ;  /* 0x0000002004067824 */ /* 0x000fe400078e00ff */
[----:B------:R-:W-:Y:S01]  /*0b00*/  IMAD.IADD R185, R191, 0x1, -R2 ;  /* 0x00000001bfb97824 */ /* 0x000fe200078e0a02 */
[----:B------:R-:W-:-:S02]  /*0b10*/  LEA.HI R2, R0, R191, RZ, 0x4 ;  /* 0x000000bf00027211 */ /* 0x000fc400078f20ff */
[----:B------:R-:W-:Y:S02]  /*0b20*/  LOP3.LUT R7, R6, 0xfffffc00, RZ, 0xc0, !PT ;  /* 0xfffffc0006077812 */ /* 0x000fe400078ec0ff */
[----:B------:R-:W-:Y:S02]  /*0b30*/  LOP3.LUT R4, R2, 0x3fffff0, RZ, 0xc0, !PT ;  /* 0x03fffff002047812 */ /* 0x000fe400078ec0ff */
[----:B------:R-:W-:Y:S02]  /*0b40*/  SHF.R.S32.HI R8, RZ, 0x1f, R185 ;  /* 0x0000001fff087819 */ /* 0x000fe400000114b9 */
[----:B------:R-:W-:Y:S01]  /*0b50*/  SHF.R.S32.HI R5, RZ, 0x4, R2 ;  /* 0x00000004ff057819 */ /* 0x000fe20000011402 */
[----:B------:R-:W-:Y:S01]  /*0b60*/  IMAD.IADD R4, R191, 0x1, -R4 ;  /* 0x00000001bf047824 */ /* 0x000fe200078e0a04 */
[----:B------:R-:W-:Y:S02]  /*0b70*/  LEA.HI R9, R8, R185, RZ, 0x2 ;  /* 0x000000b908097211 */ /* 0x000fe400078f10ff */
[----:B------:R-:W-:Y:S01]  /*0b80*/  LEA.HI R2, R2, R5, RZ, 0x1 ;  /* 0x0000000502027211 */ /* 0x000fe200078f08ff */
[----:B------:R-:W-:Y:S01]  /*0b90*/  IMAD R7, R4, 0x40, R7 ;  /* 0x0000004004077824 */ /* 0x000fe200078e0207 */
[----:B------:R-:W-:-:S02]  /*0ba0*/  LEA.HI R4, R0, R191, RZ, 0x2 ;  /* 0x000000bf00047211 */ /* 0x000fc400078f10ff */
[--C-:B------:R-:W-:Y:S02]  /*0bb0*/  SHF.R.S32.HI R6, RZ, 0x2, R9.reuse ;  /* 0x00000002ff067819 */ /* 0x100fe40000011409 */
[----:B------:R-:W-:Y:S02]  /*0bc0*/  SHF.R.S32.HI R11, RZ, 0x1f, R9 ;  /* 0x0000001fff0b7819 */ /* 0x000fe40000011409 */
[----:B------:R-:W-:Y:S02]  /*0bd0*/  LOP3.LUT R2, R2, 0x1ffffffe, RZ, 0xc0, !PT ;  /* 0x1ffffffe02027812 */ /* 0x000fe400078ec0ff */
[----:B------:R-:W-:Y:S02]  /*0be0*/  LOP3.LUT R4, R4, 0xfffffffc, RZ, 0xc0, !PT ;  /* 0xfffffffc04047812 */ /* 0x000fe400078ec0ff */
[----:B------:R-:W-:Y:S01]  /*0bf0*/  LEA.HI R0, R0, R191, RZ, 0x3 ;  /* 0x000000bf00007211 */ /* 0x000fe200078f18ff */
[----:B------:R-:W-:Y:S01]  /*0c00*/  IMAD.IADD R2, R5, 0x1, -R2 ;  /* 0x0000000105027824 */ /* 0x000fe200078e0a02 */
[----:B------:R-:W-:Y:S01]  /*0c10*/  LEA.HI R11, R11, R6, RZ, 0x3 ;  /* 0x000000060b0b7211 */ /* 0x000fe200078f18ff */
        /* <DEDUP_REMOVED lines=11> */
[----:B------:R-:W-:Y:S01]  /*0cd0*/  LOP3.LUT R3, R3, 0x3fffffe, RZ, 0xc0, !PT ;  /* 0x03fffffe03037812 */ /* 0x000fe200078ec0ff */
[----:B------:R-:W-:Y:S01]  /*0ce0*/  VIADD R19, R18, 0x40 ;  /* 0x0000004012137836 */ /* 0x000fe20000000000 */
[----:B------:R-:W-:Y:S01]  /*0cf0*/  LOP3.LUT R5, R2, 0x1ffffffe, RZ, 0xc0, !PT ;  /* 0x1ffffffe02057812 */ /* 0x000fe200078ec0ff */
[----:B------:R-:W-:Y:S01]  /*0d00*/  IMAD R8, R8, 0x10, R11 ;  /* 0x0000001008087824 */ /* 0x000fe200078e020b */
[----:B------:R-:W-:Y:S01]  /*0d10*/  LOP3.LUT R16, R9, 0x7ffffffc, RZ, 0xc0, !PT ;  /* 0x7ffffffc09107812 */ /* 0x000fe200078ec0ff */
[----:B------:R-:W-:Y:S01]  /*0d20*/  IMAD.IADD R3, R186, 0x1, -R3 ;  /* 0x00000001ba037824 */ /* 0x000fe200078e0a03 */
[----:B------:R-:W-:Y:S01]  /*0d30*/  SHF.R.S32.HI R184, RZ, 0x3, R0 ;  /* 0x00000003ffb87819 */ /* 0x000fe20000011400 */
[----:B------:R-:W-:Y:S01]  /*0d40*/  IMAD.IADD R4, R4, 0x1, -R5 ;  /* 0x0000000104047824 */ /* 0x000fe200078e0a05 */
[----:B------:R-:W-:Y:S01]  /*0d50*/  SHF.R.S32.HI R190, RZ, 0x1f, R18 ;  /* 0x0000001fffbe7819 */ /* 0x000fe20000011412 */
[----:B------:R-:W-:Y:S01]  /*0d60*/  IMAD R187, R3, 0x40, R8 ;  /* 0x0000004003bb7824 */ /* 0x000fe200078e0208 */
[----:B------:R-:W-:Y:S01]  /*0d70*/  SHF.R.S32.HI R189, RZ, 0x1f, R19 ;  /* 0x0000001fffbd7819 */ /* 0x000fe20000011413 */
[----:B------:R-:W-:-:S02]  /*0d80*/  IMAD.IADD R16, R185, 0x1, -R16 ;  /* 0x00000001b9107824 */ /* 0x000fc400078e0a10 */
[----:B------:R-:W-:-:S07]  /*0d90*/  IMAD R17, R4, 0x8, R187 ;  /* 0x0000000804117824 */ /* 0x000fce00078e02bb */
.L_x_7882:
        /* <DEDUP_REMOVED lines=21> */
.L_x_7786:
[----:B------:R-:W-:Y:S01]  /*0ef0*/  ULDC UR7, c[0x0][0xc54] ;  /* 0x0003150000077ab9 */ /* 0x000fe20000000800 */
[----:B------:R-:W-:Y:S01]  /*0f00*/  UMOV UR6, UR9 ;  /* 0x0000000900067c82 */ /* 0x000fe20008000000 */
[----:B------:R-:W-:-:S11]  /*0f10*/  UISETP.NE.AND UP0, UPT, UR7, 0x1, UPT ;  /* 0x000000010700788c */ /* 0x000fd6000bf05270 */
[----:B------:R-:W-:Y:S02]  /*0f20*/  @UP0 ULDC.64 UR10, c[0x0][0xc58] ;  /* 0x00031600000a0ab9 */ /* 0x000fe40000000a00 */
[----:B------:R-:W-:-:S04]  /*0f30*/  UIMAD.WIDE.U32 UR4, UR9, UR10, URZ ;  /* 0x0000000a090472a5 */ /* 0x000fc8000f8e003f */
[----:B------:R-:W-:-:S04]  /*0f40*/  @UP0 USHF.R.U32.HI UR6, URZ, UR11, UR5 ;  /* 0x0000000b3f060299 */ /* 0x000fc80008011605 */
[----:B------:R-:W-:-:S12]  /*0f50*/  UIMAD UR4, UR6, UR7, URZ ;  /* 0x00000007060472a4 */ /* 0x000fd8000f8e023f */
.L_x_7787:
[----:B------:R-:W-:Y:S01]  /*0f60*/  ULOP3.LUT UR6, URZ, UR6, URZ, 0x33, !UPT ;  /* 0x000000063f067292 */ /* 0x000fe2000f8e333f */
[----:B------:R-:W-:Y:S01]  /*0f70*/  ULDC UR7, c[0x0][0x448] ;  /* 0x0001120000077ab9 */ /* 0x000fe20000000800 */
[----:B------:R-:W-:Y:S01]  /*0f80*/  ULDC UR5, c[0x0][0xc3c] ;  /* 0x00030f0000057ab9 */ /* 0x000fe20000000800 */
[----:B------:R-:W-:Y:S02]  /*0f90*/  UISETP.NE.AND UP1, UPT, UR7, 0x1, UPT ;  /* 0x000000010700788c */ /* 0x000fe4000bf25270 */
[----:B------:R-:W-:Y:S01]  /*0fa0*/  UIADD3 UR6, UR6, UR5, URZ ;  /* 0x0000000506067290 */ /* 0x000fe2000fffe03f */
[----:B------:R-:W-:Y:S01]  /*0fb0*/  ULDC.64 UR10, c[0x0][0x418] ;  /* 0x00010600000a7ab9 */ /* 0x000fe20000000a00 */
[----:B------:R-:W-:Y:S01]  /*0fc0*/  UIADD3 UR4, UR9, -UR4, URZ ;  /* 0x8000000409047290 */ /* 0x000fe2000fffe03f */
[----:B------:R-:W-:Y:S01]  /*0fd0*/  ULDC UR37, c[0x0][0xc48] ;  /* 0x0003120000257ab9 */ /* 0x000fe20000000800 */
[----:B------:R-:W-:Y:S02]  /*0fe0*/  UISETP.NE.U32.AND UP0, UPT, UR10, URZ, UPT ;  /* 0x0000003f0a00728c */ /* 0x000fe4000bf05070 */
[----:B------:R-:W-:-:S02]  /*0ff0*/  USHF.L.U32 UR36, UR6, 0x7, URZ ;  /* 0x0000000706247899 */ /* 0x000fc4000800063f */
[----:B------:R-:W-:Y:S01]  /*1000*/  UISETP.NE.AND UP2, UPT, UR37, 0x1, UPT ;  /* 0x000000012500788c */ /* 0x000fe2000bf45270 */
[----:B------:R-:W-:Y:S01]  /*1010*/  ULDC UR13, c[0x0][0xc54] ;  /* 0x00031500000d7ab9 */ /* 0x000fe20000000800 */
[----:B------:R-:W-:Y:S02]  /*1020*/  UISETP.NE.AND.EX UP0, UPT, UR11, URZ, UPT, UP0 ;  /* 0x0000003f0b00728c */ /* 0x000fe4000bf05300 */
[----:B------:R-:W-:Y:S02]  /*1030*/  UIADD3 UR10, UR36, 0x7f, URZ ;  /* 0x0000007f240a7890 */ /* 0x000fe4000fffe03f */
[----:B------:R-:W-:Y:S01]  /*1040*/  UIMAD UR13, UR8, UR13, UR4 ;  /* 0x0000000d080d72a4 */ /* 0x000fe2000f8e0204 */
[----:B------:R-:W-:Y:S01]  /*1050*/  ULDC UR42, c[0x0][0x424] ;  /* 0x00010900002a7ab9 */ /* 0x000fe20000000800 */
[----:B------:R-:W-:Y:S01]  /*1060*/  ULDC UR52, c[0x0][0x288] ;  /* 0x0000a20000347ab9 */ /* 0x000fe20000000800 */
[----:B------:R-:W-:Y:S01]  /*1070*/  ULDC.64 UR4, c[0x0][0x9e0] ;  /* 0x0002780000047ab9 */ /* 0x000fe20000000a00 */
[----:B------:R-:W-:Y:S01]  /*1080*/  @UP1 ULDC UR8, c[0x0][0x44c] ;  /* 0x0001130000081ab9 */ /* 0x000fe20000000800 */
[----:B------:R-:W-:-:S02]  /*1090*/  UIADD3 UR11, -UR52, 0x1, URZ ;  /* 0x00000001340b7890 */ /* 0x000fc4000fffe13f */
[----:B------:R-:W-:Y:S02]  /*10a0*/  UISETP.GE.AND UP3, UPT, UR5, 0x1, UPT ;  /* 0x000000010500788c */ /* 0x000fe4000bf66270 */
[----:B------:R-:W-:Y:S02]  /*10b0*/  USEL UR42, UR42, 0x1, UP0 ;  /* 0x000000012a2a7887 */ /* 0x000fe40008000000 */
[----:B------:R-:W-:Y:S01]  /*10c0*/  UIMAD.WIDE.U32 UR8, UR10, UR8, URZ ;  /* 0x000000080a0872a5 */ /* 0x000fe2000f8e003f */
[----:B------:R-:W-:Y:S01]  /*10d0*/  ULDC UR12, c[0x0][0x2f0] ;  /* 0x0000bc00000c7ab9 */ /* 0x000fe20000000800 */
[----:B------:R-:W-:Y:S01]  /*10e0*/  @UP1 ULDC UR15, c[0x0][0x450] ;  /* 0x00011400000f1ab9 */ /* 0x000fe20000000800 */
[----:B------:R-:W-:Y:S01]  /*10f0*/  @UP2 ULDC UR6, c[0x0][0xc4c] ;  /* 0x0003130000062ab9 */ /* 0x000fe20000000800 */
[----:B------:R-:W-:Y:S01]  /*1100*/  UIMAD UR11, UR42, UR12, UR11 ;  /* 0x0000000c2a0b72a4 */ /* 0x000fe2000f8e020b */
[----:B------:R-:W-:Y:S01]  /*1110*/  PLOP3.LUT P1, PT, PT, PT, UP3, 0x80, 0x0 ;  /* 0x000000000000781c */ /* 0x000fe20003f2f038 */
[----:B------:R-:W-:-:S02]  /*1120*/  @UP1 USHF.R.U32.HI UR10, URZ, UR15, UR9 ;  /* 0x0000000f3f0a1299 */ /* 0x000fc40008011609 */
[----:B------:R-:W-:Y:S01]  /*1130*/  UIMAD.WIDE.U32 UR6, UR13, UR6, URZ ;  /* 0x000000060d0672a5 */ /* 0x000fe2000f8e003f */
[----:B------:R-:W-:Y:S01]  /*1140*/  @UP2 ULDC UR14, c[0x0][0xc50] ;  /* 0x00031400000e2ab9 */ /* 0x000fe20000000800 */
[----:B------:R-:W-:Y:S01]  /*1150*/  UIADD3 UR10, UR11, UR10, URZ ;  /* 0x0000000a0b0a7290 */ /* 0x000fe2000fffe03f */
[----:B------:R-:W-:Y:S01]  /*1160*/  UMOV UR43, UR13 ;  /* 0x0000000d002b7c82 */ /* 0x000fe20008000000 */
[----:B------:R-:W-:Y:S02]  /*1170*/  @UP2 USHF.R.U32.HI UR43, URZ, UR14, UR7 ;  /* 0x0000000e3f2b2299 */ /* 0x000fe40008011607 */
[----:B------:R-:W-:Y:S02]  /*1180*/  UIADD3 UR4, UR10, UR4, URZ ;  /* 0x000000040a047290 */ /* 0x000fe4000fffe03f */
[----:B------:R-:W-:-:S04]  /*1190*/  UIADD3 UR6, -UR43, URZ, URZ ;  /* 0x0000003f2b067290 */ /* 0x000fc8000fffe13f */
[----:B------:R-:W-:Y:S01]  /*11a0*/  UIMAD UR37, UR37, UR6, UR13 ;  /* 0x00000006252572a4 */ /* 0x000fe2000f8e020d */
[----:B------:R-:W-:Y:S01]  /*11b0*/  IMAD.U32 R0, RZ, RZ, UR4 ;  /* 0x00000004ff007e24 */ /* 0x000fe2000f8e00ff */
[----:B------:R-:W-:Y:S10]  /*11c0*/  @!P1 BRA `(.L_x_7788) ;  /* 0x0000000000409947 */ /* 0x000ff40003800000 */
        /* <DEDUP_REMOVED lines=10> */
.L_x_7789:
[----:B------:R-:W-:-:S11]  /*1270*/  UISETP.NE.AND UP0, UPT, UR5, 0x1, UPT ;  /* 0x000000010500788c */ /* 0x000fd6000bf05270 */
[----:B------:R-:W-:Y:S02]  /*1280*/  @UP0 ULDC.64 UR8, c[0x0][0x9e8] ;  /* 0x00027a0000080ab9 */ /* 0x000fe40000000a00 */
[----:B------:R-:W-:-:S04]  /*1290*/  UIMAD.WIDE.U32 UR6, UR4, UR8, URZ ;  /* 0x00000008040672a5 */ /* 0x000fc8000f8e003f */
[----:B------:R-:W-:-:S12]  /*12a0*/  @UP0 USHF.R.U32.HI UR4, URZ, UR9, UR7 ;  /* 0x000000093f040299 */ /* 0x000fd80008011607 */
.L_x_7790:
[----:B------:R-:W-:-:S06]  /*12b0*/  UIMAD UR4, UR4, UR5, UR5 ;  /* 0x00000005040472a4 */ /* 0x000fcc000f8e0205 */
[----:B------:R-:W-:-:S07]  /*12c0*/  VIMNMX R0, R0, UR4, PT ;  /* 0x0000000400007c48 */ /* 0x000fce000bfe0100 */
.L_x_7788:
        /* <DEDUP_REMOVED lines=29> */
.L_x_7792:
[----:B------:R-:W-:-:S11]  /*14a0*/  UISETP.NE.AND UP0, UPT, UR5, 0x1, UPT ;  /* 0x000000010500788c */ /* 0x000fd6000bf05270 */
[----:B------:R-:W-:Y:S02]  /*14b0*/  @UP0 ULDC.64 UR10, c[0x0][0x9e8] ;  /* 0x00027a00000a0ab9 */ /* 0x000fe40000000a00 */
[----:B------:R-:W-:-:S04]  /*14c0*/  UIMAD.WIDE.U32 UR6, UR4, UR10, URZ ;  /* 0x0000000a040672a5 */ /* 0x000fc8000f8e003f */
[----:B------:R-:W-:-:S12]  /*14d0*/  @UP0 USHF.R.U32.HI UR4, URZ, UR11, UR7 ;  /* 0x0000000b3f040299 */ /* 0x000fd80008011607 */
.L_x_7793:
[----:B------:R-:W-:-:S04]  /*14e0*/  UIMAD UR4, UR4, UR5, URZ ;  /* 0x00000005040472a4 */ /* 0x000fc8000f8e023f */
[----:B------:R-:W-:-:S04]  /*14f0*/  UISETP.LT.AND UP0, UPT, UR9, UR4, UPT ;  /* 0x000000040900728c */ /* 0x000fc8000bf01270 */
[----:B------:R-:W-:-:S12]  /*1500*/  USEL UR9, UR9, UR4, !UP0 ;  /* 0x0000000409097287 */ /* 0x000fd8000c000000 */
.L_x_7791:
[----:B------:R-:W-:Y:S01]  /*1510*/  USHF.R.S32.HI UR4, URZ, 0x1f, UR9 ;  /* 0x0000001f3f047899 */ /* 0x000fe20008011409 */
[----:B------:R-:W-:Y:S01]  /*1520*/  PLOP3.LUT P0, PT, PT, PT, PT, 0x80, 0x0 ;  /* 0x000000000000781c */ /* 0x000fe20003f0f070 */
[----:B------:R-:W-:Y:S01]  /*1530*/  IMAD.MOV.U32 R0, RZ, RZ, RZ ;  /* 0x000000ffff007224 */ /* 0x000fe200078e00ff */
[----:B------:R-:W-:Y:S01]  /*1540*/  CS2R R150, SRZ ;  /* 0x0000000000967805 */ /* 0x000fe2000001ff00 */
[----:B------:R-:W-:Y:S01]  /*1550*/  ULEA.HI UR4, UR4, UR9, URZ, 0x7 ;  /* 0x0000000904047291 */ /* 0x000fe2000f8f383f */
[----:B------:R-:W-:Y:S01]  /*1560*/  IMAD.MOV.U32 R36, RZ, RZ, RZ ;  /* 0x000000ffff247224 */ /* 0x000fe200078e00ff */
        /* <DEDUP_REMOVED lines=16> */
[----:B------:R-:W-:Y:S02]  /*1670*/  ISETP.GT.AND P1, PT, R88, UR39, PT ;  /* 0x0000002758007c0c */ /* 0x000fe4000bf24270 */
        /* <DEDUP_REMOVED lines=51> */
.L_x_7795:
[----:B------:R-:W-:Y:S01]  /*19b0*/  ULEA.HI UR4, UR46, UR46, URZ, 0x1 ;  /* 0x0000002e2e047291 */ /* 0x000fe2000f8f083f */
[----:B------:R-:W-:-:S03]  /*19c0*/  IMAD.U32 R2, RZ, RZ, UR47 ;  /* 0x0000002fff027e24 */ /* 0x000fc6000f8e00ff */
[----:B------:R-:W-:Y:S02]  /*19d0*/  ULOP3.LUT UR4, UR4, 0xfffffffe, URZ, 0xc0, !UPT ;  /* 0xfffffffe04047892 */ /* 0x000fe4000f8ec03f */
[----:B------:R-:W-:Y:S02]  /*19e0*/  ISETP.NE.AND P0, PT, R2, 0x3, PT ;  /* 0x000000030200780c */ /* 0x000fe40003f05270 */
[----:B------:R-:W-:-:S06]  /*19f0*/  UIADD3 UR4, UR46, -UR4, URZ ;  /* 0x800000042e047290 */ /* 0x000fcc000fffe03f */
[----:B------:R-:W-:-:S05]  /*1a00*/  IMAD.U32 R0, RZ, RZ, UR4 ;  /* 0x00000004ff007e24 */ /* 0x000fca000f8e00ff */
[----:B------:R-:W-:-:S04]  /*1a10*/  SHF.L.U32 R0, R0, 0x1f, RZ ;  /* 0x0000001f00007819 */ /* 0x000fc800000006ff */
[----:B------:R-:W0:Y:S02]  /*1a20*/  SYNCS.PHASECHK.TRANS64.TRYWAIT P1, [UR41+0x28800], R0 ;  /* 0x02880000ff0075a7 */ /* 0x000e240008020169 */
[----:B0-----:R-:W-:Y:S05]  /*1a30*/  @!P1 BRA `(.L_x_7796) ;  /* 0x0000014400b09947 */ /* 0x001fea0003800000 */
.L_x_7989:
[----:B------:R-:W-:Y:S05]  /*1a40*/  @!P0 BRA `(.L_x_7797) ;  /* 0x0000000000048947 */ /* 0x000fea0003800000 */
[----:B------:R-:W-:Y:S01]  /*1a50*/  BPT.TRAP 0x1 ;  /* 0x000000040000795c */ /* 0x000fe20000300000 */
.L_x_7797:
[----:B------:R-:W-:Y:S02]  /*1a60*/  IMAD.U32 R11, RZ, RZ, UR44 ;  /* 0x0000002cff0b7e24 */ /* 0x000fe4000f8e00ff */
[----:B0-----:R-:W-:-:S03]  /*1a70*/  IMAD.U32 R0, RZ, RZ, UR45 ;  /* 0x0000002dff007e24 */ /* 0x001fc6000f8e00ff */
[----:B------:R-:W-:Y:S02]  /*1a80*/  LEA R11, R11, UR41, 0x3 ;  /* 0x000000290b0b7c11 */ /* 0x000fe4000f8e18ff */
[----:B------:R-:W-:-:S04]  /*1a90*/  SHF.L.U32 R0, R0, 0x1f, RZ ;  /* 0x0000001f00007819 */ /* 0x000fc800000006ff */
[----:B------:R0:W1:Y:S01]  /*1aa0*/  SYNCS.PHASECHK.TRANS64.TRYWAIT P2, [R11+URZ+0x28830], R0 ;  /* 0x028830000b0075a7 */ /* 0x000062000804017f */
[----:B------:R-:W-:Y:S05]  /*1ab0*/  @!P0 BRA `(.L_x_7798) ;  /* 0x0000000000048947 */ /* 0x000fea0003800000 */
[----:B------:R-:W-:Y:S01]  /*1ac0*/  BPT.TRAP 0x1 ;  /* 0x000000040000795c */ /* 0x000fe20000300000 */
.L_x_7798:
[----:B------:R-:W2:Y:S02]  /*1ad0*/  S2R R2, SR_TID.X ;  /* 0x0000000000027919 */ /* 0x000ea40000002100 */
[----:B--2---:R-:W-:Y:S01]  /*1ae0*/  LOP3.LUT P1, RZ, R2, 0x7f, RZ, 0xc0, !PT ;  /* 0x0000007f02ff7812 */ /* 0x004fe2000782c0ff */
[----:B-1----:R-:W-:-:S12]  /*1af0*/  @P2 BRA `(.L_x_7799) ;  /* 0x0000000000082947 */ /* 0x002fd80003800000 */
[----:B------:R-:W1:Y:S02]  /*1b00*/  SYNCS.PHASECHK.TRANS64.TRYWAIT P2, [R11+URZ+0x28830], R0 ;  /* 0x028830000b0075a7 */ /* 0x000e64000804017f */
[----:B-1----:R-:W-:Y:S05]  /*1b10*/  @!P2 BRA `(.L_x_7800) ;  /* 0x000001440090a947 */ /* 0x002fea0003800000 */
.L_x_7799:
[----:B------:R-:W-:Y:S05]  /*1b20*/  WARPSYNC.ALL ;  /* 0x0000000000007948 */ /* 0x000fea0003800000 */
[----:B------:R-:W-:Y:S01]  /*1b30*/  UIADD3 UR4, UR41, 0x18400, URZ ;  /* 0x0001840029047890 */ /* 0x000fe2000fffe03f */
[----:B------:R-:W-:Y:S01]  /*1b40*/  WARPGROUP.ARRIVE ;  /* 0x00000000000079c5 */ /* 0x000fe20000000000 */
[----:B------:R-:W-:Y:S01]  /*1b50*/  ULOP3.LUT UR32, UR49, 0x10000, URZ, 0xfc, !UPT ;  /* 0x0001000031207892 */ /* 0x000fe2000f8efc3f */
[----:B------:R-:W-:Y:S01]  /*1b60*/  VIADD R3, R17, UR36 ;  /* 0x0000002411037c36 */ /* 0x000fe20008000000 */
[----:B------:R-:W-:Y:S01]  /*1b70*/  USHF.R.U32.HI UR4, URZ, 0x4, UR4 ;  /* 0x000000043f047899 */ /* 0x000fe20008011604 */
[----:B------:R-:W2:Y:S01]  /*1b80*/  LDC R7, c[0x0][0x2f0] ;  /* 0x0000bc00ff077b82 */ /* 0x000ea20000000800 */
[----:B------:R-:W-:Y:S01]  /*1b90*/  UMOV UR33, 0x40000040 ;  /* 0x4000004000217882 */ /* 0x000fe20000000000 */
[----:B------:R-:W-:Y:S01]  /*1ba0*/  UMOV UR35, 0x40000040 ;  /* 0x4000004000237882 */ /* 0x000fe20000000000 */
[----:B------:R-:W-:Y:S01]  /*1bb0*/  ULOP3.LUT UR4, UR4, 0x3fff, URZ, 0xc0, !UPT ;  /* 0x00003fff04047892 */ /* 0x000fe2000f8ec03f */
[----:B------:R-:W-:Y:S01]  /*1bc0*/  IMAD.MOV.U32 R9, RZ, RZ, -0x80 ;  /* 0xffffff80ff097424 */ /* 0x000fe200078e00ff */
[----:B------:R-:W-:Y:S01]  /*1bd0*/  UMOV UR5, 0x40000040 ;  /* 0x4000004000057882 */ /* 0x000fe20000000000 */
[----:B------:R-:W-:Y:S01]  /*1be0*/  UMOV UR7, 0x40000040 ;  /* 0x4000004000077882 */ /* 0x000fe20000000000 */
[----:B------:R-:W-:Y:S01]  /*1bf0*/  ULOP3.LUT UR48, UR4, 0x10000, URZ, 0xfc, !UPT ;  /* 0x0001000004307892 */ /* 0x000fe2000f8efc3f */
[----:B------:R-:W3:Y:S01]  /*1c00*/  LDC R8, c[0x0][0x288] ;  /* 0x0000a200ff087b82 */ /* 0x000ee20000000800 */
[----:B------:R-:W-:-:S02]  /*1c10*/  UIADD3 UR4, UR32, 0x2, URZ ;  /* 0x0000000220047890 */ /* 0x000fc4000fffe03f */
[----:B------:R-:W-:Y:S02]  /*1c20*/  ULEA UR34, UR44, UR48, 0xb ;  /* 0x000000302c227291 */ /* 0x000fe4000f8e583f */
[----:B------:R-:W-:Y:S02]  /*1c30*/  UIADD3 UR8, UR32, 0x4, URZ ;  /* 0x0000000420087890 */ /* 0x000fe4000fffe03f */
[----:B------:R-:W-:Y:S02]  /*1c40*/  UIADD3 UR6, UR34, 0x2, URZ ;  /* 0x0000000222067890 */ /* 0x000fe4000fffe03f */
[----:B------:R-:W-:Y:S01]  /*1c50*/  UIADD3 UR10, UR34, 0x4, URZ ;  /* 0x00000004220a7890 */ /* 0x000fe2000fffe03f */
[----:B------:R-:W-:Y:S02]  /*1c60*/  UMOV UR9, 0x40000040 ;  /* 0x4000004000097882 */ /* 0x000fe40000000000 */
[----:B------:R-:W-:Y:S01]  /*1c70*/  HGMMA.64x128x16.F32.BF16 R24, gdesc[UR32], RZ, !UPT, gsb0 ;  /* 0x01e00000201879f0 */ /* 0x000fe2000c0018ff */
        /* <DEDUP_REMOVED lines=21> */
[----:B------:R-:W-:Y:S02]  /*1dd0*/  ULDC UR49, c[0x0][0x9dc] ;  /* 0x0002770000317ab9 */ /* 0x000fe40000000800 */
[----:B------:R-:W-:Y:S01]  /*1de0*/  ULOP3.LUT UR49, URZ, UR49, URZ, 0x33, !UPT ;  /* 0x000000313f317292 */ /* 0x000fe2000f8e333f */
[----:B------:R-:W-:-:S02]  /*1df0*/  WARPGROUP.DEPBAR.LE gsb0, 0x0 ;  /* 0x00008000000079c5 */ /* 0x000fc40000010000 */
[----:B------:R-:W-:-:S06]  /*1e00*/  WARPGROUP.ARRIVE ;  /* 0x00000000000079c5 */ /* 0x000fcc0000000000 */
[----:B------:R-:W-:Y:S01]  /*1e10*/  HGMMA.64x128x16.F32.BF16 R24, gdesc[UR4], R24, gsb0 ;  /* 0x01e00000041879f0 */ /* 0x000fe20008001818 */
[----:B------:R-:W-:Y:S02]  /*1e20*/  ULDC UR6, c[0x0][0x448] ;  /* 0x0001120000067ab9 */ /* 0x000fe40000000800 */
[----:B------:R-:W-:-:S06]  /*1e30*/  UISETP.NE.AND UP0, UPT, UR6, 0x1, UPT ;  /* 0x000000010600788c */ /* 0x000fcc000bf05270 */
[----:B------:R-:W-:Y:S02]  /*1e40*/  PLOP3.LUT P2, PT, PT, PT, UP0, 0x80, 0x0 ;  /* 0x000000000000781c */ /* 0x000fe40003f4f008 */
[----:B------:R-:W-:-:S03]  /*1e50*/  PLOP3.LUT P3, PT, PT, PT, UP0, 0x80, 0x0 ;  /* 0x000000000000781c */ /* 0x000fc60003f6f008 */
[----:B------:R-:W-:-:S08]  /*1e60*/  @UP0 ULDC UR6, c[0x0][0x44c] ;  /* 0x0001130000060ab9 */ /* 0x000fd00000000800 */
[----:B------:R-:W-:Y:S01]  /*1e70*/  @P2 IMAD.HI.U32 R5, R3, UR6, RZ ;  /* 0x0000000603052c27 */ /* 0x000fe2000f8e00ff */
[----:B------:R-:W-:Y:S01]  /*1e80*/  @UP0 ULDC UR6, c[0x0][0x450] ;  /* 0x0001140000060ab9 */ /* 0x000fe20000000800 */
[----:B------:R-:W-:Y:S02]  /*1e90*/  WARPGROUP.DEPBAR.LE gsb0, 0x0 ;  /* 0x00008000000079c5 */ /* 0x000fe40000010000 */
[----:B------:R-:W-:-:S06]  /*1ea0*/  WARPGROUP.ARRIVE ;  /* 0x00000000000079c5 */ /* 0x000fcc0000000000 */
[----:B------:R-:W-:Y:S01]  /*1eb0*/  HGMMA.64x128x16.F32.BF16 R24, gdesc[UR8], R24, gsb0 ;  /* 0x01e00000081879f0 */ /* 0x000fe20008001818 */
[----:B------:R-:W-:Y:S02]  /*1ec0*/  ULDC UR10, c[0x0][0x9d8] ;  /* 0x00027600000a7ab9 */ /* 0x000fe40000000800 */
[----:B------:R-:W-:Y:S02]  /*1ed0*/  WARPGROUP.DEPBAR.LE gsb0, 0x0 ;  /* 0x00008000000079c5 */ /* 0x000fe40000010000 */
[----:B------:R-:W-:-:S07]  /*1ee0*/  WARPGROUP.ARRIVE ;  /* 0x00000000000079c5 */ /* 0x000fce0000000000 */
[----:B------:R-:W-:Y:S03]  /*1ef0*/  HGMMA.64x128x16.F32.BF16 R24, gdesc[UR12], R24, gsb0 ;  /* 0x01e000000c1879f0 */ /* 0x000fe60008001818 */
        /* <DEDUP_REMOVED lines=13> */
[----:B------:R-:W-:Y:S01]  /*1fd0*/  FMUL.FTZ R28, R28, UR10 ;  /* 0x0000000a1c1c7c20 */ /* 0x000fe20008410000 */
[----:B01----:R-:W-:Y:S01]  /*1fe0*/  FMUL.FTZ R0, R26, UR10 ;  /* 0x0000000a1a007c20 */ /* 0x003fe20008410000 */
        /* <DEDUP_REMOVED lines=11> */
[----:B0-----:R-:W-:Y:S01]  /*20a0*/  IMAD.MOV.U32 R28, RZ, RZ, R3 ;  /* 0x000000ffff1c7224 */ /* 0x001fe200078e0003 */
[----:B------:R-:W-:Y:S01]  /*20b0*/  @P3 SHF.R.U32.HI R28, RZ, UR6, R5 ;  /* 0x00000006ff1c3c19 */ /* 0x000fe20008011605 */
[----:B------:R-:W-:Y:S01]  /*20c0*/  FMUL.FTZ R41, R41, UR10 ;  /* 0x0000000a29297c20 */ /* 0x000fe20008410000 */
[----:B------:R-:W-:Y:S01]  /*20d0*/  FMUL.FTZ R45, R45, UR10 ;  /* 0x0000000a2d2d7c20 */ /* 0x000fe20008410000 */
[----:B------:R-:W-:Y:S01]  /*20e0*/  FMUL.FTZ R49, R49, UR10 ;  /* 0x0000000a31317c20 */ /* 0x000fe20008410000 */
[----:B------:R-:W-:Y:S01]  /*20f0*/  FMUL.FTZ R53, R53, UR10 ;  /* 0x0000000a35357c20 */ /* 0x000fe20008410000 */
[----:B------:R-:W0:Y:S01]  /*2100*/  SHFL.IDX PT, R92, R28, RZ, 0x1c1f ;  /* 0x001c1fff1c5c7589 */ /* 0x000e2200000e0000 */
[----:B------:R5:W0:Y:S01]  /*2110*/  MUFU.TANH R89, R25 ;  /* 0x0000001900597308 */ /* 0x000a220000002400 */
[----:B----4-:R-:W-:-:S02]  /*2120*/  IMAD R70, R88, R9, 0x80 ;  /* 0x0000008058467424 */ /* 0x010fc400078e0209 */
[----:B------:R-:W-:Y:S01]  /*2130*/  FMUL.FTZ R57, R57, UR10 ;  /* 0x0000000a39397c20 */ /* 0x000fe20008410000 */
[----:B------:R-:W-:Y:S01]  /*2140*/  ULDC.64 UR6, c[0x0][0x9e0] ;  /* 0x0002780000067ab9 */ /* 0x000fe20000000a00 */
[----:B------:R-:W-:Y:S01]  /*2150*/  @!P1 VIADD R3, R11, 0x28840 ;  /* 0x000288400b039836 */ /* 0x000fe20000000000 */
[----:B------:R-:W-:Y:S01]  /*2160*/  UISETP.GE.AND UP1, UPT, UR7, 0x1, UPT ;  /* 0x000000010700788c */ /* 0x000fe2000bf26270 */
[----:B------:R-:W-:Y:S02]  /*2170*/  VIADD R5, R70, 0x1 ;  /* 0x0000000146057836 */ /* 0x000fe40000000000 */
[----:B------:R-:W-:Y:S01]  /*2180*/  FMUL.FTZ R4, R24, UR10 ;  /* 0x0000000a18047c20 */ /* 0x000fe20008410000 */
[----:B------:R4:W0:Y:S01]  /*2190*/  MUFU.TANH R90, R29 ;  /* 0x0000001d005a7308 */ /* 0x0008220000002400 */
[----:B-----5:R-:W-:Y:S01]  /*21a0*/  FMUL.FTZ R25, R31, UR10 ;  /* 0x0000000a1f197c20 */ /* 0x020fe20008410000 */
[----:B------:R-:W-:Y:S01]  /*21b0*/  FMUL.FTZ R31, R38, UR10 ;  /* 0x0000000a261f7c20 */ /* 0x000fe20008410000 */
[----:B------:R-:W-:Y:S01]  /*21c0*/  FMUL.FTZ R32, R32, UR10 ;  /* 0x0000000a20207c20 */ /* 0x000fe20008410000 */
[----:B------:R-:W-:Y:S01]  /*21d0*/  FMUL.FTZ R36, R36, UR10 ;  /* 0x0000000a24247c20 */ /* 0x000fe20008410000 */
[----:B------:R-:W-:Y:S01]  /*21e0*/  FMUL.FTZ R40, R40, UR10 ;  /* 0x0000000a28287c20 */ /* 0x000fe20008410000 */
[----:B------:R-:W-:Y:S01]  /*21f0*/  FMUL.FTZ R44, R44, UR10 ;  /* 0x0000000a2c2c7c20 */ /* 0x000fe20008410000 */
[----:B------:R-:W-:Y:S01]  /*2200*/  FMUL.FTZ R48, R48, UR10 ;  /* 0x0000000a30307c20 */ /* 0x000fe20008410000 */
[----:B------:R5:W0:Y:S01]  /*2210*/  MUFU.TANH R30, R33 ;  /* 0x00000021001e7308 */ /* 0x000a220000002400 */
[----:B----4-:R-:W-:Y:S01]  /*2220*/  FMUL.FTZ R29, R35, UR10 ;  /* 0x0000000a231d7c20 */ /* 0x010fe20008410000 */
[----:B------:R-:W-:Y:S01]  /*2230*/  FMUL.FTZ R35, R42, UR10 ;  /* 0x0000000a2a237c20 */ /* 0x000fe20008410000 */
[----:B------:R-:W-:Y:S01]  /*2240*/  FMUL.FTZ R52, R52, UR10 ;  /* 0x0000000a34347c20 */ /* 0x000fe20008410000 */
[----:B------:R-:W-:Y:S01]  /*2250*/  FMUL.FTZ R56, R56, UR10 ;  /* 0x0000000a38387c20 */ /* 0x000fe20008410000 */
[----:B------:R-:W-:Y:S01]  /*2260*/  FMUL.FTZ R60, R60, UR10 ;  /* 0x0000000a3c3c7c20 */ /* 0x000fe20008410000 */
[----:B------:R-:W-:Y:S01]  /*2270*/  FMUL.FTZ R61, R61, UR10 ;  /* 0x0000000a3d3d7c20 */ /* 0x000fe20008410000 */
        /* <DEDUP_REMOVED lines=29> */
[----:B------:R-:W-:-:S02]  /*2450*/  IMAD R24, R16, -0x2, R5 ;  /* 0xfffffffe10187824 */ /* 0x000fc400078e0205 */
[----:B------:R-:W-:Y:S01]  /*2460*/  FMUL.FTZ R81, R81, UR10 ;  /* 0x0000000a51517c20 */ /* 0x000fe20008410000 */
[----:B------:R-:W-:Y:S01]  /*2470*/  FMUL.FTZ R85, R85, UR10 ;  /* 0x0000000a55557c20 */ /* 0x000fe20008410000 */
[----:B------:R-:W-:Y:S01]  /*2480*/  PLOP3.LUT P2, PT, PT, PT, UP1, 0x40, 0x0 ;  /* 0x000000000000781c */ /* 0x000fe20003f4e818 */
[----:B------:R4:W0:Y:S01]  /*2490*/  MUFU.TANH R50, R53 ;  /* 0x0000003500327308 */ /* 0x0008220000002400 */
[----:B-----5:R-:W-:Y:S01]  /*24a0*/  FMUL.FTZ R49, R55, UR10 ;  /* 0x0000000a37317c20 */ /* 0x020fe20008410000 */
[----:B------:R-:W-:Y:S01]  /*24b0*/  FMUL.FTZ R55, R62, UR10 ;  /* 0x0000000a3e377c20 */ /* 0x000fe20008410000 */
[----:B------:R-:W-:Y:S01]  /*24c0*/  @!P1 PRMT R3, RZ, 0x654, R3 ;  /* 0x00000654ff039816 */ /* 0x000fe20000000003 */
[----:B--2---:R-:W-:Y:S02]  /*24d0*/  IMAD R5, R7, UR42, R24 ;  /* 0x0000002a07057c24 */ /* 0x004fe4000f8e0218 */
[----:B------:R-:W-:Y:S01]  /*24e0*/  FMUL.FTZ R71, R71, UR10 ;  /* 0x0000000a47477c20 */ /* 0x000fe20008410000 */
[----:B------:R-:W-:Y:S01]  /*24f0*/  FMUL.FTZ R75, R75, UR10 ;  /* 0x0000000a4b4b7c20 */ /* 0x000fe20008410000 */
[----:B------:R2:W-:Y:S01]  /*2500*/  @!P1 SYNCS.ARRIVE.TRANS64.RED.A1T0 RZ, [R3+URZ], RZ ;  /* 0x000000ff03ff99a7 */ /* 0x0005e2000810043f */
[----:B------:R5:W0:Y:S01]  /*2510*/  MUFU.TANH R107, R57 ;  /* 0x00000039006b7308 */ /* 0x000a220000002400 */
[----:B----4-:R-:W-:Y:S01]  /*2520*/  FMUL.FTZ R53, R59, UR10 ;  /* 0x0000000a3b357c20 */ /* 0x010fe20008410000 */
[----:B------:R-:W-:Y:S01]  /*2530*/  FMUL.FTZ R59, R66, UR10 ;  /* 0x0000000a423b7c20 */ /* 0x000fe20008410000 */
[----:B---3--:R-:W-:Y:S01]  /*2540*/  IMAD.IADD R5, R5, 0x1, -R8 ;  /* 0x0000000105057824 */ /* 0x008fe200078e0a08 */
[----:B------:R-:W-:Y:S01]  /*2550*/  LEA R66, R88, 0xffffff80, 0x7 ;  /* 0xffffff8058427811 */ /* 0x000fe200078e38ff */
[----:B--2---:R-:W-:-:S03]  /*2560*/  IMAD R3, R7, UR42, R70 ;  /* 0x0000002a07037c24 */ /* 0x004fc6000f8e0246 */
[----:B------:R-:W2:Y:S01]  /*2570*/  MUFU.TANH R4, R4 ;  /* 0x0000000400047308 */ /* 0x000ea20000002400 */
[----:B-----5:R-:W-:Y:S01]  /*2580*/  FMUL.FTZ R57, R63, UR10 ;  /* 0x0000000a3f397c20 */ /* 0x020fe20008410000 */
[----:B------:R-:W-:-:S06]  /*2590*/  VIADD R82, R5, UR6 ;  /* 0x0000000605527c36 */ /* 0x000fcc0008000000 */
        /* <DEDUP_REMOVED lines=54> */
[----:B--2---:R-:W-:-:S04]  /*2900*/  VIADD R75, R5, UR49 ;  /* 0x00000031054b7c36 */ /* 0x004fc80008000000 */
[----:B------:R-:W-:Y:S01]  /*2910*/  IMAD.IADD R24, R75, 0x1, R92 ;  /* 0x000000014b187824 */ /* 0x000fe200078e025c */
[----:B---34-:R-:W-:Y:S06]  /*2920*/  @P2 BRA `(.L_x_7801) ;  /* 0x00000000005c2947 */ /* 0x018fec0003800000 */
        /* <DEDUP_REMOVED lines=13> */
.L_x_7803:
[----:B------:R-:W-:-:S06]  /*2a00*/  UISETP.NE.AND UP2, UPT, UR7, 0x1, UPT ;  /* 0x000000010700788c */ /* 0x000fcc000bf45270 */
[----:B------:R-:W-:-:S05]  /*2a10*/  PLOP3.LUT P2, PT, PT, PT, UP2, 0x80, 0x0 ;  /* 0x000000000000781c */ /* 0x000fca0003f4f028 */
[----:B------:R-:W-:-:S08]  /*2a20*/  @UP2 ULDC.64 UR10, c[0x0][0x9e8] ;  /* 0x00027a00000a2ab9 */ /* 0x000fd00000000a00 */
[----:B------:R-:W-:-:S05]  /*2a30*/  @P2 IMAD.HI.U32 R5, R3, UR10, RZ ;  /* 0x0000000a03052c27 */ /* 0x000fca000f8e00ff */
[----:B------:R-:W-:-:S07]  /*2a40*/  @P2 SHF.R.U32.HI R3, RZ, UR11, R5 ;  /* 0x0000000bff032c19 */ /* 0x000fce0008011605 */
.L_x_7804:
[----:B------:R-:W-:Y:S05]  /*2a50*/  BSYNC B0 ;  /* 0x0000000000007941 */ /* 0x000fea0003800000 */
.L_x_7802:
[----:B------:R-:W-:-:S04]  /*2a60*/  IMAD R3, R3, UR7, -R66 ;  /* 0x0000000703037c24 */ /* 0x000fc8000f8e0a42 */
[----:B------:R-:W-:-:S05]  /*2a70*/  IMAD R3, R16, -0x2, R3 ;  /* 0xfffffffe10037824 */ /* 0x000fca00078e0203 */
[----:B------:R-:W-:Y:S02]  /*2a80*/  VIMNMX R24, R24, R3, !PT ;  /* 0x0000000318187248 */ /* 0x000fe40007fe0100 */
[----:B------:R-:W-:-:S07]  /*2a90*/  VIADDMNMX R13, R3, UR7, R13, PT ;  /* 0x00000007030d7c46 */ /* 0x000fce000b80010d */
.L_x_7801:
        /* <DEDUP_REMOVED lines=9> */
[----:B------:R-:W-:Y:S02]  /*2b30*/  P2R R92, PR, RZ, 0x20 ;  /* 0x00000020ff5c7803 */ /* 0x000fe40000000000 */
[----:B------:R-:W-:Y:S02]  /*2b40*/  ISETP.LT.OR P3, PT, R13, 0xa, P3 ;  /* 0x0000000a0d00780c */ /* 0x000fe40001f61670 */
[----:B------:R-:W-:Y:S02]  /*2b50*/  ISETP.GT.AND P4, PT, R24, 0x8, !P4 ;  /* 0x000000081800780c */ /* 0x000fe40006784270 */
[----:B------:R-:W-:-:S02]  /*2b60*/  ISETP.GE.AND P5, PT, R70, 0x11, PT ;  /* 0x000000114600780c */ /* 0x000fc40003fa6270 */
[----:B------:R-:W-:Y:S02]  /*2b70*/  FSEL R123, R90, -INF , !P3 ;  /* 0xff8000005a7b7808 */ /* 0x000fe40005800000 */
[----:B------:R-:W-:Y:S02]  /*2b80*/  ISETP.LT.OR P4, PT, R13, 0x9, P4 ;  /* 0x000000090d00780c */ /* 0x000fe40002781670 */
[----:B------:R-:W-:Y:S02]  /*2b90*/  ISETP.GT.AND P3, PT, R24, 0x10, !P5 ;  /* 0x000000101800780c */ /* 0x000fe40006f64270 */
[----:B-1----:R-:W-:Y:S01]  /*2ba0*/  FSEL R121, R26, -INF , !P4 ;  /* 0xff8000001a797808 */ /* 0x002fe20006000000 */
[----:B0-----:R-:W-:Y:S01]  /*2bb0*/  IMAD.IADD R26, R75, 0x1, R28 ;  /* 0x000000014b1a7824 */ /* 0x001fe200078e021c */
        /* <DEDUP_REMOVED lines=137> */
[----:B------:R-:W-:Y:S02]  /*3450*/  ISETP.GT.AND P6, PT, R24, 0x79, !P6 ;  /* 0x000000791800780c */ /* 0x000fe400077c4270 */
[----:B------:R-:W-:Y:S02]  /*3460*/  VIADDMNMX R24, R28, R82, R71, PT ;  /* 0x000000521c187246 */ /* 0x000fe40003800147 */
[----:B------:R-:W-:-:S04]  /*3470*/  ISETP.LT.OR P6, PT, R13, 0x7a, P6 ;  /* 0x0000007a0d00780c */ /* 0x000fc800037c1670 */
        /* <DEDUP_REMOVED lines=17> */
.L_x_7807:
[----:B------:R-:W-:-:S06]  /*3590*/  UISETP.NE.AND UP2, UPT, UR7, 0x1, UPT ;  /* 0x000000010700788c */ /* 0x000fcc000bf45270 */
[----:B------:R-:W-:-:S05]  /*35a0*/  PLOP3.LUT P6, PT, PT, PT, UP2, 0x80, 0x0 ;  /* 0x000000000000781c */ /* 0x000fca0003fcf028 */
[----:B------:R-:W-:-:S08]  /*35b0*/  @UP2 ULDC.64 UR10, c[0x0][0x9e8] ;  /* 0x00027a00000a2ab9 */ /* 0x000fd00000000a00 */
[----:B------:R-:W-:Y:S01]  /*35c0*/  @P6 IMAD.HI.U32 R4, R61, UR10, RZ ;  /* 0x0000000a3d046c27 */ /* 0x000fe2000f8e00ff */
[----:B------:R-:W-:-:S13]  /*35d0*/  PLOP3.LUT P6, PT, PT, PT, UP2, 0x80, 0x0 ;  /* 0x000000000000781c */ /* 0x000fda0003fcf028 */
[----:B------:R-:W-:-:S07]  /*35e0*/  @P6 SHF.R.U32.HI R61, RZ, UR11, R4 ;  /* 0x0000000bff3d6c19 */ /* 0x000fce0008011604 */
.L_x_7808:
[----:B------:R-:W-:Y:S05]  /*35f0*/  BSYNC B0 ;  /* 0x0000000000007941 */ /* 0x000fea0003800000 */
.L_x_7806:
[----:B------:R-:W-:-:S04]  /*3600*/  IMAD R61, R61, UR7, -R66 ;  /* 0x000000073d3d7c24 */ /* 0x000fc8000f8e0a42 */
[----:B------:R-:W-:-:S05]  /*3610*/  IMAD R61, R16, -0x2, R61 ;  /* 0xfffffffe103d7824 */ /* 0x000fca00078e023d */
[----:B------:R-:W-:Y:S02]  /*3620*/  VIMNMX R26, R26, R61, !PT ;  /* 0x0000003d1a1a7248 */ /* 0x000fe40007fe0100 */
[----:B------:R-:W-:-:S07]  /*3630*/  VIADDMNMX R24, R61, UR7, R24, PT ;  /* 0x000000073d187c46 */ /* 0x000fce000b800118 */
.L_x_7805:
[----:B------:R-:W-:Y:S01]  /*3640*/  ISETP.GT.AND P2, PT, R26, 0x1, !P2 ;  /* 0x000000011a00780c */ /* 0x000fe20005744270 */
[----:B------:R-:W-:Y:S01]  /*3650*/  ULDC UR10, c[0x0][0x988] ;  /* 0x00026200000a7ab9 */ /* 0x000fe20000000800 */
[----:B------:R-:W-:Y:S01]  /*3660*/  ISETP.NE.AND P6, PT, R90, RZ, PT ;  /* 0x000000ff5a00720c */ /* 0x000fe20003fc5270 */
[----:B------:R-:W-:Y:S01]  /*3670*/  @UP0 ULDC UR15, c[0x0][0x450] ;  /* 0x00011400000f0ab9 */ /* 0x000fe20000000800 */
[----:B------:R-:W-:Y:S01]  /*3680*/  ISETP.LT.OR P2, PT, R24, 0x2, P2 ;  /* 0x000000021800780c */ /* 0x000fe20001741670 */
[----:B------:R-:W-:Y:S01]  /*3690*/  UMOV UR14, UR36 ;  /* 0x00000024000e7c82 */ /* 0x000fe20008000000 */
        /* <DEDUP_REMOVED lines=16> */
[----:B------:R-:W-:Y:S02]  /*37a0*/  ISETP.GT.AND P2, PT, R26, 0x10, !P6 ;  /* 0x000000101a00780c */ /* 0x000fe40007744270 */
[----:B------:R-:W-:Y:S02]  /*37b0*/  FMNMX.FTZ R4, R117, R4, !PT ;  /* 0x0000000475047209 */ /* 0x000fe40007810000 */
        /* <DEDUP_REMOVED lines=57> */
[----:B------:R-:W-:Y:S02]  /*3b50*/  ISETP.GT.AND P3, PT, R26, 0x70, !P3 ;  /* 0x000000701a00780c */ /* 0x000fe40005f64270 */
[----:B------:R-:W-:Y:S02]  /*3b60*/  FSEL R43, R43, -INF , !P2 ;  /* 0xff8000002b2b7808 */ /* 0x000fe40005000000 */
[----:B------:R-:W-:Y:S02]  /*3b70*/  ISETP.NE.AND P2, PT, R48, RZ, PT ;  /* 0x000000ff3000720c */ /* 0x000fe40003f45270 */
[C---:B------:R-:W-:Y:S02]  /*3b80*/  ISETP.GT.AND P4, PT, R26.reuse, 0x71, !P4 ;  /* 0x000000711a00780c */ /* 0x040fe40006784270 */
[----:B------:R-:W-:Y:S02]  /*3b90*/  ISETP.GT.AND P2, PT, R26, 0x31, !P2 ;  /* 0x000000311a00780c */ /* 0x000fe40005744270 */
[----:B------:R-:W-:-:S02]  /*3ba0*/  ISETP.LT.OR P3, PT, R24, 0x71, P3 ;  /* 0x000000711800780c */ /* 0x000fc40001f61670 */
[----:B------:R-:W-:Y:S02]  /*3bb0*/  ISETP.LT.OR P2, PT, R24, 0x32, P2 ;  /* 0x000000321800780c */ /* 0x000fe40001741670 */
[----:B------:R-:W-:Y:S02]  /*3bc0*/  ISETP.GT.AND P5, PT, R26, 0x78, !P5 ;  /* 0x000000781a00780c */ /* 0x000fe40006fa4270 */
[----:B------:R-:W-:Y:S02]  /*3bd0*/  FSEL R45, R45, -INF , !P2 ;  /* 0xff8000002d2d7808 */ /* 0x000fe40005000000 */
[----:B------:R-:W-:Y:S02]  /*3be0*/  ISETP.NE.AND P2, PT, R46, RZ, PT ;  /* 0x000000ff2e00720c */ /* 0x000fe40003f45270 */
[----:B------:R-:W-:Y:S02]  /*3bf0*/  ISETP.LT.OR P4, PT, R24, 0x72, P4 ;  /* 0x000000721800780c */ /* 0x000fe40002781670 */
[----:B------:R-:W-:-:S02]  /*3c00*/  ISETP.GT.AND P2, PT, R26, 0x38, !P2 ;  /* 0x000000381a00780c */ /* 0x000fc40005744270 */
[C---:B------:R-:W-:Y:S02]  /*3c10*/  ISETP.LT.OR P5, PT, R24.reuse, 0x79, P5 ;  /* 0x000000791800780c */ /* 0x040fe40002fa1670 */
[----:B------:R-:W-:-:S04]  /*3c20*/  ISETP.LT.OR P2, PT, R24, 0x39, P2 ;  /* 0x000000391800780c */ /* 0x000fc80001741670 */
[----:B------:R-:W-:Y:S02]  /*3c30*/  FSEL R47, R47, -INF , !P2 ;  /* 0xff8000002f2f7808 */ /* 0x000fe40005000000 */
[----:B------:R-:W-:Y:S02]  /*3c40*/  ISETP.GT.AND P2, PT, R26, 0x39, !P6 ;  /* 0x000000391a00780c */ /* 0x000fe40007744270 */
[----:B------:R-:W-:Y:S02]  /*3c50*/  ISETP.NE.AND P6, PT, R73, RZ, PT ;  /* 0x000000ff4900720c */ /* 0x000fe40003fc5270 */
[----:B------:R-:W-:Y:S01]  /*3c60*/  ISETP.LT.OR P2, PT, R24, 0x3a, P2 ;  /* 0x0000003a1800780c */ /* 0x000fe20001741670 */
[----:B------:R-:W0:Y:S03]  /*3c70*/  SHFL.BFLY PT, R73, R28, 0x2, 0x1f ;  /* 0x0c401f001c497f89 */ /* 0x000e2600000e0000 */
[----:B------:R-:W-:-:S02]  /*3c80*/  FSEL R49, R49, -INF , !P2 ;  /* 0xff80000031317808 */ /* 0x000fc40005000000 */
[----:B------:R-:W-:-:S04]  /*3c90*/  ISETP.NE.AND P2, PT, R50, RZ, PT ;  /* 0x000000ff3200720c */ /* 0x000fc80003f45270 */
[----:B------:R-:W-:-:S04]  /*3ca0*/  ISETP.GT.AND P2, PT, R26, 0x40, !P2 ;  /* 0x000000401a00780c */ /* 0x000fc80005744270 */
[----:B------:R-:W-:-:S04]  /*3cb0*/  ISETP.LT.OR P2, PT, R24, 0x41, P2 ;  /* 0x000000411800780c */ /* 0x000fc80001741670 */
[----:B------:R-:W-:Y:S02]  /*3cc0*/  FSEL R51, R51, -INF , !P2 ;  /* 0xff80000033337808 */ /* 0x000fe40005000000 */
[----:B------:R-:W-:-:S04]  /*3cd0*/  ISETP.NE.AND P2, PT, R56, RZ, PT ;  /* 0x000000ff3800720c */ /* 0x000fc80003f45270 */
[----:B------:R-:W-:Y:S02]  /*3ce0*/  ISETP.GT.AND P2, PT, R26, 0x41, !P2 ;  /* 0x000000411a00780c */ /* 0x000fe40005744270 */
[----:B0-----:R-:W-:Y:S02]  /*3cf0*/  FMNMX.FTZ R73, R28, R73, !PT ;  /* 0x000000491c497209 */ /* 0x001fe40007810000 */
[----:B------:R-:W-:-:S03]  /*3d00*/  ISETP.LT.OR P2, PT, R24, 0x42, P2 ;  /* 0x000000421800780c */ /* 0x000fc60001741670 */
[----:B------:R-:W0:Y:S01]  /*3d10*/  SHFL.BFLY PT, R4, R73, 0x1, 0x1f ;  /* 0x0c201f0049047f89 */ /* 0x000e2200000e0000 */
[----:B------:R-:W-:Y:S02]  /*3d20*/  FSEL R53, R53, -INF , !P2 ;  /* 0xff80000035357808 */ /* 0x000fe40005000000 */
[----:B------:R-:W-:-:S04]  /*3d30*/  ISETP.NE.AND P2, PT, R96, RZ, PT ;  /* 0x000000ff6000720c */ /* 0x000fc80003f45270 */
[----:B------:R-:W-:-:S04]  /*3d40*/  ISETP.GT.AND P2, PT, R26, 0x48, !P2 ;  /* 0x000000481a00780c */ /* 0x000fc80005744270 */
[----:B------:R-:W-:-:S04]  /*3d50*/  ISETP.LT.OR P2, PT, R24, 0x49, P2 ;  /* 0x000000491800780c */ /* 0x000fc80001741670 */
[----:B------:R-:W-:Y:S02]  /*3d60*/  FSEL R55, R55, -INF , !P2 ;  /* 0xff80000037377808 */ /* 0x000fe40005000000 */
[----:B------:R-:W-:-:S04]  /*3d70*/  ISETP.NE.AND P2, PT, R60, RZ, PT ;  /* 0x000000ff3c00720c */ /* 0x000fc80003f45270 */
[----:B------:R-:W-:Y:S02]  /*3d80*/  ISETP.GT.AND P2, PT, R26, 0x49, !P2 ;  /* 0x000000491a00780c */ /* 0x000fe40005744270 */
[----:B0-----:R-:W-:Y:S02]  /*3d90*/  FMNMX.FTZ R4, R73, R4, !PT ;  /* 0x0000000449047209 */ /* 0x001fe40007810000 */
        /* <DEDUP_REMOVED lines=9> */
[----:B------:R-:W-:Y:S01]  /*3e30*/  FSEL R71, R6, -INF , !P2 ;  /* 0xff80000006477808 */ /* 0x000fe20005000000 */
[----:B------:R-:W-:Y:S01]  /*3e40*/  IMAD.U32 R6, RZ, RZ, UR10 ;  /* 0x0000000aff067e24 */ /* 0x000fe2000f8e00ff */
[----:B------:R-:W-:Y:S01]  /*3e50*/  ISETP.NE.AND P2, PT, R65, RZ, PT ;  /* 0x000000ff4100720c */ /* 0x000fe20003f45270 */
[----:B------:R-:W-:Y:S02]  /*3e60*/  @UP0 ULDC UR10, c[0x0][0x44c] ;  /* 0x00011300000a0ab9 */ /* 0x000fe40000000800 */
[----:B------:R-:W-:Y:S01]  /*3e70*/  UIMAD.WIDE.U32 UR10, UR36, UR10, URZ ;  /* 0x0000000a240a72a5 */ /* 0x000fe2000f8e003f */
[----:B------:R-:W-:-:S03]  /*3e80*/  ISETP.GT.AND P2, PT, R26, 0x58, !P2 ;  /* 0x000000581a00780c */ /* 0x000fc60005744270 */
[----:B------:R-:W-:Y:S01]  /*3e90*/  @UP0 USHF.R.U32.HI UR14, URZ, UR15, UR11 ;  /* 0x0000000f3f0e0299 */ /* 0x000fe2000801160b */
[----:B------:R-:W-:-:S03]  /*3ea0*/  ISETP.LT.OR P2, PT, R24, 0x59, P2 ;  /* 0x000000591800780c */ /* 0x000fc60001741670 */
[----:B------:R-:W-:Y:S01]  /*3eb0*/  UIADD3 UR52, UR52, UR14, URZ ;  /* 0x0000000e34347290 */ /* 0x000fe2000fffe03f */
[----:B------:R-:W-:Y:S02]  /*3ec0*/  FSEL R67, R67, -INF , !P2 ;  /* 0xff80000043437808 */ /* 0x000fe40005000000 */
[----:B------:R-:W-:Y:S01]  /*3ed0*/  ISETP.NE.AND P2, PT, R68, RZ, PT ;  /* 0x000000ff4400720c */ /* 0x000fe20003f45270 */
[----:B------:R-:W-:-:S03]  /*3ee0*/  UIADD3 UR6, UR52, UR6, URZ ;  /* 0x0000000634067290 */ /* 0x000fc6000fffe03f */
        /* <DEDUP_REMOVED lines=11> */
[----:B------:R-:W-:Y:S02]  /*3fa0*/  ISETP.GT.AND P2, PT, R26, 0x68, !P6 ;  /* 0x000000681a00780c */ /* 0x000fe40007744270 */
[----:B------:R-:W-:Y:S01]  /*3fb0*/  ISETP.NE.AND P6, PT, R30, RZ, PT ;  /* 0x000000ff1e00720c */ /* 0x000fe20003fc5270 */
[----:B------:R-:W-:Y:S01]  /*3fc0*/  FMUL.FTZ R30, R4, R6 ;  /* 0x00000006041e7220 */ /* 0x000fe20000410000 */
[----:B------:R-:W-:-:S04]  /*3fd0*/  ISETP.LT.OR P2, PT, R24, 0x69, P2 ;  /* 0x000000691800780c */ /* 0x000fc80001741670 */
[----:B------:R-:W-:Y:S02]  /*3fe0*/  FSEL R65, R78, -INF , !P2 ;  /* 0xff8000004e417808 */ /* 0x000fe40005000000 */
[----:B------:R-:W-:-:S04]  /*3ff0*/  FSETP.NEU.FTZ.AND P2, PT, R4, -INF , PT ;  /* 0xff8000000400780b */ /* 0x000fc80003f5d000 */
[----:B------:R-:W-:Y:S02]  /*4000*/  FSEL R30, R30, RZ, P2 ;  /* 0x000000ff1e1e7208 */ /* 0x000fe40001000000 */
[----:B------:R-:W-:Y:S02]  /*4010*/  ISETP.GT.AND P2, PT, R26, RZ, !P6 ;  /* 0x000000ff1a00720c */ /* 0x000fe40007744270 */
[----:B------:R-:W-:Y:S01]  /*4020*/  ISETP.NE.AND P6, PT, R58, RZ, PT ;  /* 0x000000ff3a00720c */ /* 0x000fe20003fc5270 */
[-CC-:B------:R-:W-:Y:S01]  /*4030*/  FFMA.FTZ R170, R111, R6.reuse, -R30.reuse ;  /* 0x000000066faa7223 */ /* 0x180fe2000001081e */
[----:B------:R-:W-:Y:S01]  /*4040*/  ISETP.LT.OR P2, PT, R24, 0x1, P2 ;  /* 0x000000011800780c */ /* 0x000fe20001741670 */
[-CC-:B------:R-:W-:Y:S01]  /*4050*/  FFMA.FTZ R164, R109, R6.reuse, -R30.reuse ;  /* 0x000000066da47223 */ /* 0x180fe2000001081e */
[----:B------:R-:W-:Y:S01]  /*4060*/  FSEL R109, R12, -INF , !P3 ;  /* 0xff8000000c6d7808 */ /* 0x000fe20005800000 */
[-CC-:B------:R-:W-:Y:S01]  /*4070*/  FFMA.FTZ R168, R113, R6.reuse, -R30.reuse ;  /* 0x0000000671a87223 */ /* 0x180fe2000001081e */
[----:B------:R-:W-:Y:S01]  /*4080*/  FSEL R0, R0, -INF , !P2 ;  /* 0xff80000000007808 */ /* 0x000fe20005000000 */
[-CC-:B------:R-:W-:Y:S01]  /*4090*/  FFMA.FTZ R174, R115, R6.reuse, -R30.reuse ;  /* 0x0000000673ae7223 */ /* 0x180fe2000001081e */
[----:B------:R-:W-:Y:S01]  /*40a0*/  ISETP.NE.AND P2, PT, R76, RZ, PT ;  /* 0x000000ff4c00720c */ /* 0x000fe20003f45270 */
[-CC-:B------:R-:W-:Y:S01]  /*40b0*/  FFMA.FTZ R172, R117, R6.reuse, -R30.reuse ;  /* 0x0000000675ac7223 */ /* 0x180fe2000001081e */
[----:B------:R-:W-:Y:S01]  /*40c0*/  FMNMX.FTZ R28, R0, R15, !PT ;  /* 0x0000000f001c7209 */ /* 0x000fe20007810000 */
[-CC-:B------:R-:W-:Y:S01]  /*40d0*/  FFMA.FTZ R180, R77, R6.reuse, -R30.reuse ;  /* 0x000000064db47223 */ /* 0x180fe2000001081e */
[----:B------:R-:W-:Y:S01]  /*40e0*/  ISETP.GT.AND P2, PT, R26, 0x69, !P2 ;  /* 0x000000691a00780c */ /* 0x000fe20005744270 */
[--C-:B------:R-:W-:Y:S01]  /*40f0*/  FFMA.FTZ R73, R119, R6, -R30.reuse ;  /* 0x0000000677497223 */ /* 0x100fe2000001081e */
[----:B------:R-:W-:Y:S01]  /*4100*/  FMNMX.FTZ R28, R21, R28, !PT ;  /* 0x0000001c151c7209 */ /* 0x000fe20007810000 */
[--C-:B------:R-:W-:Y:S01]  /*4110*/  FFMA.FTZ R182, R121, R6, -R30.reuse ;  /* 0x0000000679b67223 */ /* 0x100fe2000001081e */
[----:B------:R-:W-:Y:S01]  /*4120*/  ISETP.LT.OR P2, PT, R24, 0x6a, P2 ;  /* 0x0000006a1800780c */ /* 0x000fe20001741670 */
[----:B------:R-:W-:Y:S01]  /*4130*/  MUFU.EX2 R180, R180 ;  /* 0x000000b400b47308 */ /* 0x000fe20000000800 */
[----:B------:R-:W-:Y:S01]  /*4140*/  FMNMX.FTZ R28, R25, R28, !PT ;  /* 0x0000001c191c7209 */ /* 0x000fe20007810000 */
[-CC-:B------:R-:W-:Y:S01]  /*4150*/  FFMA.FTZ R75, R123, R6.reuse, -R30.reuse ;  /* 0x000000067b4b7223 */ /* 0x180fe2000001081e */
[----:B------:R-:W-:Y:S01]  /*4160*/  FSEL R111, R2, -INF , !P2 ;  /* 0xff800000026f7808 */ /* 0x000fe20005000000 */
[--C-:B------:R-:W-:Y:S01]  /*4170*/  FFMA.FTZ R2, R107, R6, -R30.reuse ;  /* 0x000000066b027223 */ /* 0x100fe2000001081e */
[----:B------:R-:W-:Y:S01]  /*4180*/  FMNMX.FTZ R28, R27, R28, !PT ;  /* 0x0000001c1b1c7209 */ /* 0x000fe20007810000 */
[--C-:B------:R-:W-:Y:S01]  /*4190*/  FFMA.FTZ R176, R125, R6, -R30.reuse ;  /* 0x000000067db07223 */ /* 0x100fe2000001081e */
[----:B------:R-:W-:Y:S01]  /*41a0*/  ISETP.GT.AND P6, PT, R26, 0x79, !P6 ;  /* 0x000000791a00780c */ /* 0x000fe200077c4270 */
[----:B------:R-:W-:Y:S01]  /*41b0*/  MUFU.EX2 R117, R2 ;  /* 0x0000000200757308 */ /* 0x000fe20000000800 */
[----:B------:R-:W-:Y:S01]  /*41c0*/  FMNMX.FTZ R28, R29, R28, !PT ;  /* 0x0000001c1d1c7209 */ /* 0x000fe20007810000 */
[-CC-:B------:R-:W-:Y:S01]  /*41d0*/  FFMA.FTZ R77, R127, R6.reuse, -R30.reuse ;  /* 0x000000067f4d7223 */ /* 0x180fe2000001081e */
[----:B------:R-:W-:Y:S01]  /*41e0*/  FSEL R113, R10, -INF , !P4 ;  /* 0xff8000000a717808 */ /* 0x000fe20006000000 */
[--C-:B------:R-:W-:Y:S01]  /*41f0*/  FFMA.FTZ R10, R103, R6, -R30.reuse ;  /* 0x00000006670a7223 */ /* 0x100fe2000001081e */
[----:B------:R-:W-:Y:S01]  /*4200*/  FMNMX.FTZ R28, R31, R28, !PT ;  /* 0x0000001c1f1c7209 */ /* 0x000fe20007810000 */
[--C-:B------:R-:W-:Y:S01]  /*4210*/  FFMA.FTZ R11, R11, R6, -R30.reuse ;  /* 0x000000060b0b7223 */ /* 0x100fe2000001081e */
[----:B------:R-:W-:Y:S01]  /*4220*/  ISETP.LT.OR P6, PT, R24, 0x7a, P6 ;  /* 0x0000007a1800780c */ /* 0x000fe200037c1670 */
[----:B------:R-:W0:Y:S01]  /*4230*/  MUFU.EX2 R73, R73 ;  /* 0x0000004900497308 */ /* 0x000e220000000800 */
[----:B------:R-:W-:Y:S01]  /*4240*/  FMNMX.FTZ R28, R33, R28, !PT ;  /* 0x0000001c211c7209 */ /* 0x000fe20007810000 */
[-CC-:B------:R-:W-:Y:S01]  /*4250*/  FFMA.FTZ R178, R129, R6.reuse, -R30.reuse ;  /* 0x0000000681b27223 */ /* 0x180fe2000001081e */
[----:B------:R-:W-:Y:S01]  /*4260*/  FSEL R107, R14, -INF , !P5 ;  /* 0xff8000000e6b7808 */ /* 0x000fe20006800000 */
[--C-:B------:R-:W-:Y:S01]  /*4270*/  FFMA.FTZ R12, R5, R6, -R30.reuse ;  /* 0x00000006050c7223 */ /* 0x100fe2000001081e */
[----:B------:R-:W-:Y:S01]  /*4280*/  FMNMX.FTZ R28, R35, R28, !PT ;  /* 0x0000001c231c7209 */ /* 0x000fe20007810000 */
[--C-:B------:R-:W-:Y:S01]  /*4290*/  FFMA.FTZ R79, R79, R6, -R30.reuse ;  /* 0x000000064f4f7223 */ /* 0x100fe2000001081e */
[----:B------:R-:W-:Y:S01]  /*42a0*/  FSEL R115, R20, -INF , !P6 ;  /* 0xff80000014737808 */ /* 0x000fe20007000000 */
        /* <DEDUP_REMOVED lines=23> */
[----:B------:R-:W-:Y:S01]  /*4420*/  FFMA.FTZ R3, R3, R6, -R30 ;  /* 0x0000000603037223 */ /* 0x000fe2000001081e */
[----:B------:R-:W4:Y:S01]  /*4430*/  MUFU.EX2 R77, R77 ;  /* 0x0000004d004d7308 */ /* 0x000f220000000800 */
[----:B------:R-:W-:-:S04]  /*4440*/  FMNMX.FTZ R28, R49, R28, !PT ;  /* 0x0000001c311c7209 */ /* 0x000fc80007810000 */
[----:B------:R-:W-:-:S03]  /*4450*/  FMNMX.FTZ R28, R51, R28, !PT ;  /* 0x0000001c331c7209 */ /* 0x000fc60007810000 */
[----:B------:R0:W-:Y:S01]  /*4460*/  MUFU.EX2 R158, R11 ;  /* 0x0000000b009e7308 */ /* 0x0001e20000000800 */
[----:B------:R-:W-:-:S04]  /*4470*/  FMNMX.FTZ R28, R53, R28, !PT ;  /* 0x0000001c351c7209 */ /* 0x000fc80007810000 */
[----:B------:R-:W-:-:S03]  /*4480*/  FMNMX.FTZ R28, R55, R28, !PT ;  /* 0x0000001c371c7209 */ /* 0x000fc60007810000 */
[----:B------:R-:W5:Y:S01]  /*4490*/  MUFU.EX2 R178, R178 ;  /* 0x000000b200b27308 */ /* 0x000f620000000800 */
[----:B------:R-:W-:Y:S01]  /*44a0*/  FMNMX.FTZ R28, R57, R28, !PT ;  /* 0x0000001c391c7209 */ /* 0x000fe20007810000 */
[----:B0-----:R-:W-:Y:S01]  /*44b0*/  FADD.FTZ R11, R180, R73 ;  /* 0x00000049b40b7221 */ /* 0x001fe20000010000 */
[----:B------:R-:W-:Y:S02]  /*44c0*/  F2FP.BF16.F32.PACK_AB R180, R73, R180 ;  /* 0x000000b449b4723e */ /* 0x000fe400000010ff */
[----:B------:R-:W-:Y:S01]  /*44d0*/  FMNMX.FTZ R28, R59, R28, !PT ;  /* 0x0000001c3b1c7209 */ /* 0x000fe20007810000 */
[----:B-1----:R-:W-:Y:S01]  /*44e0*/  FADD.FTZ R32, R182, R11 ;  /* 0x0000000bb6207221 */ /* 0x002fe20000010000 */
[----:B--2---:R-:W-:Y:S01]  /*44f0*/  F2FP.BF16.F32.PACK_AB R182, R75, R182 ;  /* 0x000000b64bb6723e */ /* 0x004fe200000010ff */
[----:B------:R-:W0:Y:S01]  /*4500*/  MUFU.EX2 R79, R79 ;  /* 0x0000004f004f7308 */ /* 0x000e220000000800 */
[----:B------:R-:W-:Y:S01]  /*4510*/  FMNMX.FTZ R28, R71, R28, !PT ;  /* 0x0000001c471c7209 */ /* 0x000fe20007810000 */
[----:B------:R-:W-:-:S03]  /*4520*/  FADD.FTZ R11, R75, R32 ;  /* 0x000000204b0b7221 */ /* 0x000fc60000010000 */
[----:B------:R-:W-:Y:S01]  /*4530*/  FMNMX.FTZ R28, R67, R28, !PT ;  /* 0x0000001c431c7209 */ /* 0x000fe20007810000 */
[----:B---3--:R-:W-:Y:S01]  /*4540*/  FADD.FTZ R34, R176, R11 ;  /* 0x0000000bb0227221 */ /* 0x008fe20000010000 */
[----:B----4-:R-:W-:Y:S01]  /*4550*/  F2FP.BF16.F32.PACK_AB R176, R77, R176 ;  /* 0x000000b04db0723e */ /* 0x010fe200000010ff */
[----:B------:R-:W1:Y:S01]  /*4560*/  MUFU.EX2 R172, R172 ;  /* 0x000000ac00ac7308 */ /* 0x000e620000000800 */
[----:B------:R-:W-:Y:S01]  /*4570*/  FMNMX.FTZ R28, R61, R28, !PT ;  /* 0x0000001c3d1c7209 */ /* 0x000fe20007810000 */
[----:B------:R-:W-:-:S03]  /*4580*/  FADD.FTZ R11, R77, R34 ;  /* 0x000000224d0b7221 */ /* 0x000fc60000010000 */
[----:B------:R-:W-:Y:S01]  /*4590*/  FMNMX.FTZ R28, R69, R28, !PT ;  /* 0x0000001c451c7209 */ /* 0x000fe20007810000 */
[----:B-----5:R-:W-:Y:S02]  /*45a0*/  FADD.FTZ R34, R178, R11 ;  /* 0x0000000bb2227221 */ /* 0x020fe40000010000 */
        /* <DEDUP_REMOVED lines=10> */
[----:B------:R-:W-:Y:S01]  /*4650*/  FMNMX.FTZ R28, R113, R28, !PT ;  /* 0x0000001c711c7209 */ /* 0x000fe20007810000 */
[C---:B--2---:R-:W-:Y:S01]  /*4660*/  FADD.FTZ R11, R81.reuse, R36 ;  /* 0x00000024510b7221 */ /* 0x044fe20000010000 */
[----:B------:R-:W-:Y:S02]  /*4670*/  F2FP.BF16.F32.PACK_AB R172, R81, R172 ;  /* 0x000000ac51ac723e */ /* 0x000fe400000010ff */
[----:B------:R-:W-:-:S03]  /*4680*/  FMNMX.FTZ R28, R107, R28, !PT ;  /* 0x0000001c6b1c7209 */ /* 0x000fc60007810000 */
[----:B------:R-:W2:Y:S01]  /*4690*/  MUFU.EX2 R168, R168 ;  /* 0x000000a800a87308 */ /* 0x000ea20000000800 */
[----:B------:R-:W-:Y:S01]  /*46a0*/  FMNMX.FTZ R28, R115, R28, !PT ;  /* 0x0000001c731c7209 */ /* 0x000fe20007810000 */
[----:B0-----:R-:W-:-:S04]  /*46b0*/  FADD.FTZ R38, R174, R11 ;  /* 0x0000000bae267221 */ /* 0x001fc80000010000 */
[----:B------:R-:W0:Y:S02]  /*46c0*/  SHFL.BFLY PT, R103, R28, 0x2, 0x1f ;  /* 0x0c401f001c677f89 */ /* 0x000e2400000e0000 */
[----:B------:R-:W3:Y:S01]  /*46d0*/  MUFU.EX2 R85, R85 ;  /* 0x0000005500557308 */ /* 0x000ee20000000800 */
[----:B-1----:R-:W-:-:S07]  /*46e0*/  F2FP.BF16.F32.PACK_AB R174, R83, R174 ;  /* 0x000000ae53ae723e */ /* 0x002fce00000010ff */
[----:B------:R-:W1:Y:S08]  /*46f0*/  MUFU.EX2 R170, R170 ;  /* 0x000000aa00aa7308 */ /* 0x000e700000000800 */
[----:B------:R-:W4:Y:S01]  /*4700*/  MUFU.EX2 R87, R87 ;  /* 0x0000005700577308 */ /* 0x000f220000000800 */
[----:B0-----:R-:W-:-:S07]  /*4710*/  FMNMX.FTZ R103, R28, R103, !PT ;  /* 0x000000671c677209 */ /* 0x001fce0007810000 */
[----:B------:R0:W-:Y:S01]  /*4720*/  MUFU.EX2 R154, R13 ;  /* 0x0000000d009a7308 */ /* 0x0001e20000000800 */
[----:B------:R-:W5:Y:S07]  /*4730*/  SHFL.BFLY PT, R2, R103, 0x1, 0x1f ;  /* 0x0c201f0067027f89 */ /* 0x000f6e00000e0000 */
[----:B------:R-:W5:Y:S01]  /*4740*/  MUFU.EX2 R164, R164 ;  /* 0x000000a400a47308 */ /* 0x000f620000000800 */
[----:B0-----:R-:W-:-:S04]  /*4750*/  FADD.FTZ R13, R83, R38 ;  /* 0x00000026530d7221 */ /* 0x001fc80000010000 */
[----:B--2---:R-:W-:Y:S01]  /*4760*/  FADD.FTZ R40, R168, R13 ;  /* 0x0000000da8287221 */ /* 0x004fe20000010000 */
[C---:B---3--:R-:W-:Y:S02]  /*4770*/  F2FP.BF16.F32.PACK_AB R168, R85.reuse, R168 ;  /* 0x000000a855a8723e */ /* 0x048fe400000010ff */
[----:B------:R-:W0:Y:S01]  /*4780*/  MUFU.EX2 R105, R105 ;  /* 0x0000006900697308 */ /* 0x000e220000000800 */
[----:B------:R-:W-:-:S04]  /*4790*/  FADD.FTZ R13, R85, R40 ;  /* 0x00000028550d7221 */ /* 0x000fc80000010000 */
[----:B-1----:R-:W-:Y:S01]  /*47a0*/  FADD.FTZ R40, R170, R13 ;  /* 0x0000000daa287221 */ /* 0x002fe20000010000 */
[C---:B----4-:R-:W-:Y:S02]  /*47b0*/  F2FP.BF16.F32.PACK_AB R170, R87.reuse, R170 ;  /* 0x000000aa57aa723e */ /* 0x050fe400000010ff */
[----:B------:R-:W1:Y:S01]  /*47c0*/  MUFU.EX2 R10, R10 ;  /* 0x0000000a000a7308 */ /* 0x000e620000000800 */
[----:B------:R-:W-:Y:S01]  /*47d0*/  FADD.FTZ R13, R87, R40 ;  /* 0x00000028570d7221 */ /* 0x000fe20000010000 */
[----:B-----5:R-:W-:-:S03]  /*47e0*/  FMNMX.FTZ R5, R103, R2, !PT ;  /* 0x0000000267057209 */ /* 0x020fc60007810000 */
[----:B------:R-:W-:Y:S01]  /*47f0*/  FADD.FTZ R42, R164, R13 ;  /* 0x0000000da42a7221 */ /* 0x000fe20000010000 */
[----:B------:R-:W-:Y:S01]  /*4800*/  F2FP.BF16.F32.PACK_AB R164, R117, R164 ;  /* 0x000000a475a4723e */ /* 0x000fe200000010ff */
[C---:B------:R-:W-:Y:S01]  /*4810*/  FMUL.FTZ R2, R5.reuse, R6 ;  /* 0x0000000605027220 */ /* 0x040fe20000410000 */
[----:B------:R-:W-:Y:S01]  /*4820*/  FSETP.NEU.FTZ.AND P2, PT, R5, -INF , PT ;  /* 0xff8000000500780b */ /* 0x000fe20003f5d000 */
[----:B------:R-:W2:Y:S01]  /*4830*/  MUFU.EX2 R101, R101 ;  /* 0x0000006500657308 */ /* 0x000ea20000000800 */
[----:B------:R-:W-:Y:S02]  /*4840*/  FADD.FTZ R42, R117, R42 ;  /* 0x0000002a752a7221 */ /* 0x000fe40000010000 */
[----:B------:R-:W-:Y:S02]  /*4850*/  FSEL R2, R2, RZ, P2 ;  /* 0x000000ff02027208 */ /* 0x000fe40001000000 */
[----:B0-----:R-:W-:Y:S01]  /*4860*/  FADD.FTZ R13, R105, R42 ;  /* 0x0000002a690d7221 */ /* 0x001fe20000010000 */
[----:B------:R-:W-:-:S02]  /*4870*/  PLOP3.LUT P2, PT, PT, PT, UP1, 0x40, 0x0 ;  /* 0x000000000000781c */ /* 0x000fc40003f4e818 */
        /* <DEDUP_REMOVED lines=17> */
[----:B-1----:R-:W-:Y:S01]  /*4990*/  FADD.FTZ R42, R10, R13 ;  /* 0x0000000d0a2a7221 */ /* 0x002fe20000010000 */
[-CC-:B------:R-:W-:Y:S01]  /*49a0*/  FFMA.FTZ R49, R49, R6.reuse, -R2.reuse ;  /* 0x0000000631317223 */ /* 0x180fe20000010802 */
[-CC-:B------:R-:W-:Y:S01]  /*49b0*/  FFMA.FTZ R51, R51, R6.reuse, -R2.reuse ;  /* 0x0000000633337223 */ /* 0x180fe20000010802 */
[-C--:B------:R-:W-:Y:S01]  /*49c0*/  FFMA.FTZ R53, R53, R6.reuse, -R2 ;  /* 0x0000000635357223 */ /* 0x080fe20000010802 */
[----:B--2---:R-:W-:Y:S01]  /*49d0*/  FADD.FTZ R13, R101, R42 ;  /* 0x0000002a650d7221 */ /* 0x004fe20000010000 */
        /* <DEDUP_REMOVED lines=15> */
[-C--:B------:R-:W-:Y:S01]  /*4ad0*/  FFMA.FTZ R107, R107, R6.reuse, -R2 ;  /* 0x000000066b6b7223 */ /* 0x080fe20000010802 */
[----:B------:R-:W0:Y:S01]  /*4ae0*/  MUFU.EX2 R27, R27 ;  /* 0x0000001b001b7308 */ /* 0x000e220000000800 */
[----:B-1----:R-:W-:Y:S01]  /*4af0*/  FADD.FTZ R11, R21, R36 ;  /* 0x00000024150b7221 */ /* 0x002fe20000010000 */
[----:B------:R-:W-:Y:S01]  /*4b00*/  FFMA.FTZ R115, R115, R6, -R2 ;  /* 0x0000000673737223 */ /* 0x000fe20000010802 */
[----:B------:R-:W-:-:S02]  /*4b10*/  F2FP.BF16.F32.PACK_AB R166, R10, R105 ;  /* 0x000000690aa6723e */ /* 0x000fc400000010ff */
[----:B------:R-:W-:-:S03]  /*4b20*/  F2FP.BF16.F32.PACK_AB R181, R15, R0 ;  /* 0x000000000fb5723e */ /* 0x000fc600000010ff */
        /* <DEDUP_REMOVED lines=49> */
[----:B0-----:R-:W-:-:S04]  /*4e40*/  FADD.FTZ R13, R89, R44 ;  /* 0x0000002c590d7221 */ /* 0x001fc80000010000 */
[C---:B------:R-:W-:Y:S01]  /*4e50*/  FADD.FTZ R13, R158.reuse, R13 ;  /* 0x0000000d9e0d7221 */ /* 0x040fe20000010000 */
[----:B------:R-:W-:Y:S02]  /*4e60*/  F2FP.BF16.F32.PACK_AB R158, R158, R89 ;  /* 0x000000599e9e723e */ /* 0x000fe400000010ff */
        /* <DEDUP_REMOVED lines=16> */
[----:B-1----:R-:W-:-:S04]  /*4f70*/  FADD.FTZ R13, R3, R44 ;  /* 0x0000002c030d7221 */ /* 0x002fc80000010000 */
[C---:B------:R-:W-:Y:S01]  /*4f80*/  FADD.FTZ R2, R154.reuse, R13 ;  /* 0x0000000d9a027221 */ /* 0x040fe20000010000 */
[----:B------:R-:W-:Y:S02]  /*4f90*/  F2FP.BF16.F32.PACK_AB R154, R154, R3 ;  /* 0x000000039a9a723e */ /* 0x000fe400000010ff */
        /* <DEDUP_REMOVED lines=26> */
[----:B------:R-:W-:Y:S01]  /*5140*/  VIADD R3, R88, 0xfffffffe ;  /* 0xfffffffe58037836 */ /* 0x000fe20000000000 */
        /* <DEDUP_REMOVED lines=11> */
.L_x_7810:
[----:B------:R-:W-:-:S11]  /*5200*/  UISETP.NE.AND UP2, UPT, UR7, 0x1, UPT ;  /* 0x000000010700788c */ /* 0x000fd6000bf45270 */
[----:B------:R-:W-:Y:S02]  /*5210*/  @UP2 ULDC.64 UR18, c[0x0][0x9e8] ;  /* 0x00027a0000122ab9 */ /* 0x000fe40000000a00 */
[----:B------:R-:W-:-:S04]  /*5220*/  UIMAD.WIDE.U32 UR10, UR14, UR18, URZ ;  /* 0x000000120e0a72a5 */ /* 0x000fc8000f8e003f */
[----:B------:R-:W-:-:S12]  /*5230*/  @UP2 USHF.R.U32.HI UR14, URZ, UR19, UR11 ;  /* 0x000000133f0e2299 */ /* 0x000fd8000801160b */
.L_x_7811:
[----:B------:R-:W-:-:S04]  /*5240*/  UIMAD UR7, UR14, UR7, UR7 ;  /* 0x000000070e0772a4 */ /* 0x000fc8000f8e0207 */
[----:B------:R-:W-:-:S04]  /*5250*/  UISETP.LT.AND UP2, UPT, UR6, UR7, UPT ;  /* 0x000000070600728c */ /* 0x000fc8000bf41270 */
[----:B------:R-:W-:-:S12]  /*5260*/  USEL UR6, UR6, UR7, UP2 ;  /* 0x0000000706067287 */ /* 0x000fd80009000000 */
.L_x_7809:
[----:B------:R-:W-:Y:S01]  /*5270*/  USHF.R.S32.HI UR7, URZ, 0x1f, UR6 ;  /* 0x0000001f3f077899 */ /* 0x000fe20008011406 */
[----:B------:R-:W-:Y:S02]  /*5280*/  CS2R R150, SRZ ;  /* 0x0000000000967805 */ /* 0x000fe4000001ff00 */
[----:B------:R-:W-:Y:S02]  /*5290*/  CS2R R148, SRZ ;  /* 0x0000000000947805 */ /* 0x000fe4000001ff00 */
[----:B------:R-:W-:Y:S01]  /*52a0*/  CS2R R146, SRZ ;  /* 0x0000000000927805 */ /* 0x000fe2000001ff00 */
        /* <DEDUP_REMOVED lines=35> */
[----:B------:R-:W-:Y:S01]  /*54e0*/  IMAD.MOV.U32 R151, RZ, RZ, RZ ;  /* 0x000000ffff977224 */ /* 0x000fe200078e00ff */
[----:B------:R-:W-:Y:S01]  /*54f0*/  ULDC UR52, c[0x0][0x9e4] ;  /* 0x0002790000347ab9 */ /* 0x000fe20000000800 */
[----:B------:R-:W-:Y:S01]  /*5500*/  ULDC UR54, c[0x0][0x9d8] ;  /* 0x0002760000367ab9 */ /* 0x000fe20000000800 */
[----:B------:R-:W-:-:S05]  /*5510*/  ULDC UR53, c[0x0][0x9e0] ;  /* 0x0002780000357ab9 */ /* 0x000fca0000000800 */
.L_x_7829:
[----:B------:R-:W-:Y:S01]  /*5520*/  UIADD3 UR56, UR44, 0x1, URZ ;  /* 0x000000012c387890 */ /* 0x000fe2000fffe03f */
[----:B------:R-:W-:-:S03]  /*5530*/  ISETP.NE.AND P3, PT, RZ, UR40, PT ;  /* 0x00000028ff007c0c */ /* 0x000fc6000bf65270 */
[----:B------:R-:W-:-:S04]  /*5540*/  UISETP.NE.AND UP2, UPT, UR56, 0x2, UPT ;  /* 0x000000023800788c */ /* 0x000fc8000bf45270 */
[----:B------:R-:W-:Y:S02]  /*5550*/  USEL UR55, URZ, 0x1, UP2 ;  /* 0x000000013f377887 */ /* 0x000fe40009000000 */
[----:B------:R-:W-:Y:S02]  /*5560*/  USEL UR56, UR56, URZ, UP2 ;  /* 0x0000003f38387287 */ /* 0x000fe40009000000 */
[----:B------:R-:W-:Y:S02]  /*5570*/  ULOP3.LUT UR55, UR45, UR55, URZ, 0x3c, !UPT ;  /* 0x000000372d377292 */ /* 0x000fe4000f8e3c3f */
[----:B------:R-:W-:Y:S10]  /*5580*/  @P3 BRA `(.L_x_7813) ;  /* 0x00000000002c3947 */ /* 0x000ff40003800000 */
[----:B------:R-:W-:Y:S05]  /*5590*/  @!P0 BRA `(.L_x_7814) ;  /* 0x0000000000048947 */ /* 0x000fea0003800000 */
[----:B------:R-:W-:Y:S01]  /*55a0*/  BPT.TRAP 0x1 ;  /* 0x000000040000795c */ /* 0x000fe20000300000 */
.L_x_7814:
[----:B------:R-:W-:Y:S01]  /*55b0*/  ULEA UR6, UR56, UR41, 0x3 ;  /* 0x0000002938067291 */ /* 0x000fe2000f8e183f */
[----:B------:R-:W-:-:S05]  /*55c0*/  IMAD.U32 R6, RZ, RZ, UR55 ;  /* 0x00000037ff067e24 */ /* 0x000fca000f8e00ff */
[----:B------:R-:W-:-:S04]  /*55d0*/  SHF.L.U32 R6, R6, 0x1f, RZ ;  /* 0x0000001f06067819 */ /* 0x000fc800000006ff */
[----:B------:R0:W1:Y:S01]  /*55e0*/  SYNCS.PHASECHK.TRANS64.TRYWAIT P2, [UR6+0x28830], R6 ;  /* 0x02883006ff0075a7 */ /* 0x0000620008040146 */
[----:B------:R-:W-:Y:S05]  /*55f0*/  @!P0 BRA `(.L_x_7815) ;  /* 0x0000000000048947 */ /* 0x000fea0003800000 */
[----:B------:R-:W-:Y:S01]  /*5600*/  BPT.TRAP 0x1 ;  /* 0x000000040000795c */ /* 0x000fe20000300000 */
.L_x_7815:
[----:B-1----:R-:W-:Y:S05]  /*5610*/  @P2 BRA `(.L_x_7813) ;  /* 0x0000000000082947 */ /* 0x002fea0003800000 */
[----:B------:R-:W1:Y:S02]  /*5620*/  SYNCS.PHASECHK.TRANS64.TRYWAIT P2, [UR6+0x28830], R6 ;  /* 0x02883006ff0075a7 */ /* 0x000e640008040146 */
[----:B-1----:R-:W-:Y:S05]  /*5630*/  @!P2 BRA `(.L_x_7816) ;  /* 0x0000010800dca947 */ /* 0x002fea0003800000 */
.L_x_7813:
[----:B01----:R-:W-:Y:S01]  /*5640*/  VIADD R6, R23, 0x8 ;  /* 0x0000000817067836 */ /* 0x003fe20000000000 */
[----:B------:R-:W-:Y:S01]  /*5650*/  ULEA UR34, UR56, UR48, 0xb ;  /* 0x0000003038227291 */ /* 0x000fe2000f8e583f */
[----:B------:R-:W-:Y:S01]  /*5660*/  UMOV UR35, 0x40000040 ;  /* 0x4000004000237882 */ /* 0x000fe20000000000 */
[----:B------:R-:W-:Y:S02]  /*5670*/  UMOV UR7, 0x40000040 ;  /* 0x4000004000077882 */ /* 0x000fe40000000000 */
[----:B------:R0:W-:Y:S01]  /*5680*/  BAR.SYNC.DEFER_BLOCKING R6, 0x100 ;  /* 0x000400060000751d */ /* 0x0001e20000010000 */
[----:B------:R-:W-:Y:S02]  /*5690*/  UIADD3 UR6, UR34, 0x2, URZ ;  /* 0x0000000222067890 */ /* 0x000fe4000fffe03f */
[----:B------:R-:W-:Y:S02]  /*56a0*/  UIADD3 UR10, UR34, 0x4, URZ ;  /* 0x00000004220a7890 */ /* 0x000fe4000fffe03f */
[----:B------:R-:W-:Y:S01]  /*56b0*/  UIADD3 UR14, UR34, 0x6, URZ ;  /* 0x00000006220e7890 */ /* 0x000fe2000fffe03f */
        /* <DEDUP_REMOVED lines=10> */
[----:B------:R-:W-:-:S06]  /*5760*/  WARPGROUP.ARRIVE ;  /* 0x00000000000079c5 */ /* 0x000fcc0000000000 */
[----:B------:R-:W-:Y:S03]  /*5770*/  HGMMA.64x128x16.F32.BF16 R24, gdesc[UR32], RZ, !UPT, gsb0 ;  /* 0x01e00000201879f0 */ /* 0x000fe6000c0018ff */
        /* <DEDUP_REMOVED lines=22> */
[----:B0-----:R-:W-:Y:S05]  /*58e0*/  @P3 BRA `(.L_x_7817) ;  /* 0x00000000002c3947 */ /* 0x001fea0003800000 */
[----:B------:R-:W-:Y:S05]  /*58f0*/  @!P0 BRA `(.L_x_7818) ;  /* 0x0000000000048947 */ /* 0x000fea0003800000 */
[----:B------:R-:W-:Y:S01]  /*5900*/  BPT.TRAP 0x1 ;  /* 0x000000040000795c */ /* 0x000fe20000300000 */
.L_x_7818:
[----:B------:R-:W-:Y:S01]  /*5910*/  ULEA UR6, UR44, UR41, 0x3 ;  /* 0x000000292c067291 */ /* 0x000fe2000f8e183f */
[----:B------:R-:W-:-:S05]  /*5920*/  IMAD.U32 R6, RZ, RZ, UR45 ;  /* 0x0000002dff067e24 */ /* 0x000fca000f8e00ff */
[----:B------:R-:W-:-:S04]  /*5930*/  SHF.L.U32 R6, R6, 0x1f, RZ ;  /* 0x0000001f06067819 */ /* 0x000fc800000006ff */
[----:B------:R0:W1:Y:S01]  /*5940*/  SYNCS.PHASECHK.TRANS64.TRYWAIT P2, [UR6+0x28850], R6 ;  /* 0x02885006ff0075a7 */ /* 0x0000620008040146 */
[----:B------:R-:W-:Y:S05]  /*5950*/  @!P0 BRA `(.L_x_7819) ;  /* 0x0000000000048947 */ /* 0x000fea0003800000 */
[----:B------:R-:W-:Y:S01]  /*5960*/  BPT.TRAP 0x1 ;  /* 0x000000040000795c */ /* 0x000fe20000300000 */
.L_x_7819:
[----:B-1----:R-:W-:Y:S05]  /*5970*/  @P2 BRA `(.L_x_7817) ;  /* 0x0000000000082947 */ /* 0x002fea0003800000 */
[----:B------:R-:W1:Y:S02]  /*5980*/  SYNCS.PHASECHK.TRANS64.TRYWAIT P2, [UR6+0x28850], R6 ;  /* 0x02885006ff0075a7 */ /* 0x000e640008040146 */
[----:B-1----:R-:W-:Y:S05]  /*5990*/  @!P2 BRA `(.L_x_7820) ;  /* 0x00000108001ca947 */ /* 0x002fea0003800000 */
.L_x_7817:
[----:B------:R-:W-:Y:S01]  /*59a0*/  UIADD3 UR6, UR41, 0x400, URZ ;  /* 0x0000040029067890 */ /* 0x000fe2000fffe03f */
[----:B------:R-:W-:Y:S01]  /*59b0*/  WARPGROUP.ARRIVE ;  /* 0x00000000000079c5 */ /* 0x000fe20000000000 */
[----:B------:R-:W-:Y:S01]  /*59c0*/  UMOV UR7, 0x40000040 ;  /* 0x4000004000077882 */ /* 0x000fe20000000000 */
[----:B------:R-:W-:Y:S01]  /*59d0*/  PLOP3.LUT P2, PT, PT, PT, UP0, 0x80, 0x0 ;  /* 0x000000000000781c */ /* 0x000fe20003f4f008 */
[----:B------:R-:W-:Y:S01]  /*59e0*/  USHF.R.U32.HI UR6, URZ, 0x4, UR6 ;  /* 0x000000043f067899 */ /* 0x000fe20008011606 */
[----:B------:R-:W-:Y:S01]  /*59f0*/  PLOP3.LUT P3, PT, PT, PT, UP0, 0x80, 0x0 ;  /* 0x000000000000781c */ /* 0x000fe20003f6f008 */
[----:B------:R-:W2:Y:S01]  /*5a00*/  LDC R8, c[0x0][0x288] ;  /* 0x0000a200ff087b82 */ /* 0x000ea20000000800 */
[----:B------:R-:W-:Y:S01]  /*5a10*/  FMUL.FTZ R14, R35, UR54 ;  /* 0x00000036230e7c20 */ /* 0x000fe20008410000 */
[----:B------:R-:W-:Y:S01]  /*5a20*/  ULOP3.LUT UR6, UR6, 0x3fff, URZ, 0xc0, !UPT ;  /* 0x00003fff06067892 */ /* 0x000fe2000f8ec03f */
[----:B------:R-:W-:Y:S01]  /*5a30*/  FMUL.FTZ R35, R59, UR54 ;  /* 0x000000363b237c20 */ /* 0x000fe20008410000 */
[----:B------:R-:W-:Y:S01]  /*5a40*/  FMUL.FTZ R10, R27, UR54 ;  /* 0x000000361b0a7c20 */ /* 0x000fe20008410000 */
[----:B------:R-:W-:Y:S01]  /*5a50*/  FMUL.FTZ R59, R65, UR54 ;  /* 0x00000036413b7c20 */ /* 0x000fe20008410000 */
[----:B------:R-:W-:Y:S01]  /*5a60*/  ULOP3.LUT UR6, UR6, 0x4000000, URZ, 0xfc, !UPT ;  /* 0x0400000006067892 */ /* 0x000fe2000f8efc3f */
[----:B------:R-:W-:Y:S01]  /*5a70*/  FMUL.FTZ R27, R51, UR54 ;  /* 0x00000036331b7c20 */ /* 0x000fe20008410000 */
[----:B------:R-:W-:Y:S01]  /*5a80*/  FMUL.FTZ R12, R31, UR54 ;  /* 0x000000361f0c7c20 */ /* 0x000fe20008410000 */
[----:B------:R-:W-:Y:S01]  /*5a90*/  FMUL.FTZ R51, R53, UR54 ;  /* 0x0000003635337c20 */ /* 0x000fe20008410000 */
[----:B------:R-:W-:Y:S01]  /*5aa0*/  ULEA UR10, UR44, UR6, 0xb ;  /* 0x000000062c0a7291 */ /* 0x000fe2000f8e583f */
        /* <DEDUP_REMOVED lines=8> */
[----:B------:R-:W-:Y:S01]  /*5b30*/  HGMMA.64x128x16.F32.BF16 R88, R180, gdesc[UR4].tnspB, R88, gsb0 ;  /* 0x41e00004b4587df0 */ /* 0x000fe20008001858 */
        /* <DEDUP_REMOVED lines=46> */
[----:B------:R-:W-:Y:S01]  /*5e20*/  HGMMA.64x128x16.F32.BF16 R88, R176, gdesc[UR4].tnspB, R88, gsb0 ;  /* 0x41e00004b0587df0 */ /* 0x000fe20008001858 */
        /* <DEDUP_REMOVED lines=26> */
[----:B------:R0:W0:Y:S08]  /*5fd0*/  MUFU.TANH R68, R77 ;  /* 0x0000004d00447308 */ /* 0x0000300000002400 */
[----:B------:R-:W0:Y:S08]  /*5fe0*/  MUFU.TANH R80, R80 ;  /* 0x0000005000507308 */ /* 0x000e300000002400 */
[----:B------:R-:W0:Y:S08]  /*5ff0*/  MUFU.TANH R47, R47 ;  /* 0x0000002f002f7308 */ /* 0x000e300000002400 */
[----:B------:R-:W0:Y:S08]  /*6000*/  MUFU.TANH R84, R84 ;  /* 0x0000005400547308 */ /* 0x000e300000002400 */
[----:B------:R0:W0:Y:S01]  /*6010*/  MUFU.TANH R72, R85 ;  /* 0x0000005500487308 */ /* 0x0000220000002400 */
[----:B------:R-:W-:-:S02]  /*6020*/  WARPGROUP.DEPBAR.LE gsb0, 0x0 ;  /* 0x00008000000079c5 */ /* 0x000fc40000010000 */
[----:B------:R-:W-:-:S06]  /*6030*/  WARPGROUP.ARRIVE ;  /* 0x00000000000079c5 */ /* 0x000fcc0000000000 */
[----:B------:R-:W-:Y:S01]  /*6040*/  HGMMA.64x128x16.F32.BF16 R88, R168, gdesc[UR4].tnspB, R88, gsb0 ;  /* 0x41e00004a8587df0 */ /* 0x000fe20008001858 */
[----:B------:R-:W-:Y:S01]  /*6050*/  UIADD3 UR6, UR10, 0x200, URZ ;  /* 0x000002000a067890 */ /* 0x000fe2000fffe03f */
[----:B------:R-:W-:Y:S01]  /*6060*/  UMOV UR7, 0x40000040 ;  /* 0x4000004000077882 */ /* 0x000fe20000000000 */
[----:B------:R-:W-:Y:S02]  /*6070*/  WARPGROUP.DEPBAR.LE gsb0, 0x0 ;  /* 0x00008000000079c5 */ /* 0x000fe40000010000 */
[----:B------:R-:W-:Y:S01]  /*6080*/  WARPGROUP.ARRIVE ;  /* 0x00000000000079c5 */ /* 0x000fe20000000000 */
[----:B------:R-:W-:Y:S01]  /*6090*/  FMUL.FTZ R168, R48, UR54 ;  /* 0x0000003630a87c20 */ /* 0x000fe20008410000 */
[----:B------:R-:W-:Y:S02]  /*60a0*/  IMAD.U32 R48, RZ, RZ, UR56 ;  /* 0x00000038ff307e24 */ /* 0x000fe4000f8e00ff */
[----:B------:R-:W-:-:S03]  /*60b0*/  FMUL.FTZ R169, R49, UR54 ;  /* 0x0000003631a97c20 */ /* 0x000fc60008410000 */
[----:B------:R-:W-:Y:S01]  /*60c0*/  HGMMA.64x128x16.F32.BF16 R88, R164, gdesc[UR4].tnspB, R88, gsb0 ;  /* 0x41e00004a4587df0 */ /* 0x000fe20008001858 */
[----:B------:R-:W-:Y:S01]  /*60d0*/  UIADD3 UR6, UR10, 0x280, URZ ;  /* 0x000002800a067890 */ /* 0x000fe2000fffe03f */
[----:B------:R-:W-:Y:S01]  /*60e0*/  @!P1 LEA R48, R48, UR41, 0x3 ;  /* 0x0000002930309c11 */ /* 0x000fe2000f8e18ff */
[----:B------:R-:W-:Y:S01]  /*60f0*/  UMOV UR7, 0x40000040 ;  /* 0x4000004000077882 */ /* 0x000fe20000000000 */
[----:B------:R-:W0:Y:S03]  /*6100*/  MUFU.TANH R168, R168 ;  /* 0x000000a800a87308 */ /* 0x000e260000002400 */
[----:B------:R-:W-:-:S05]  /*6110*/  @!P1 VIADD R48, R48, 0x28840 ;  /* 0x0002884030309836 */ /* 0x000fca0000000000 */
[----:B------:R-:W-:Y:S01]  /*6120*/  @!P1 PRMT R49, RZ, 0x654, R48 ;  /* 0x00000654ff319816 */ /* 0x000fe20000000030 */
[----:B------:R-:W0:Y:S08]  /*6130*/  MUFU.TANH R169, R169 ;  /* 0x000000a900a97308 */ /* 0x000e300000002400 */
[----:B------:R0:W0:Y:S01]  /*6140*/  MUFU.TANH R48, R86 ;  /* 0x0000005600307308 */ /* 0x0000220000002400 */
[----:B------:R-:W-:-:S02]  /*6150*/  WARPGROUP.DEPBAR.LE gsb0, 0x0 ;  /* 0x00008000000079c5 */ /* 0x000fc40000010000 */
[----:B------:R-:W-:Y:S01]  /*6160*/  WARPGROUP.ARRIVE ;  /* 0x00000000000079c5 */ /* 0x000fe20000000000 */
[----:B------:R-:W-:Y:S01]  /*6170*/  FMUL.FTZ R164, R25, UR54 ;  /* 0x0000003619a47c20 */ /* 0x000fe20008410000 */
[----:B------:R-:W-:Y:S01]  /*6180*/  FMUL.FTZ R165, R28, UR54 ;  /* 0x000000361ca57c20 */ /* 0x000fe20008410000 */
[----:B------:R-:W-:Y:S01]  /*6190*/  FMUL.FTZ R25, R42, UR54 ;  /* 0x000000362a197c20 */ /* 0x000fe20008410000 */
[----:B------:R-:W-:Y:S01]  /*61a0*/  FMUL.FTZ R28, R50, UR54 ;  /* 0x00000036321c7c20 */ /* 0x000fe20008410000 */
[----:B------:R-:W-:Y:S01]  /*61b0*/  FMUL.FTZ R50, R52, UR54 ;  /* 0x0000003634327c20 */ /* 0x000fe20008410000 */
[----:B------:R-:W-:Y:S01]  /*61c0*/  HGMMA.64x128x16.F32.BF16 R88, R160, gdesc[UR4].tnspB, R88, gsb0 ;  /* 0x41e00004a0587df0 */ /* 0x000fe20008001858 */
[----:B------:R-:W-:Y:S01]  /*61d0*/  UIADD3 UR6, UR10, 0x300, URZ ;  /* 0x000003000a067890 */ /* 0x000fe2000fffe03f */
[----:B------:R-:W-:Y:S01]  /*61e0*/  FMUL.FTZ R42, R74, UR54 ;  /* 0x000000364a2a7c20 */ /* 0x000fe20008410000 */
[----:B------:R-:W-:Y:S01]  /*61f0*/  UMOV UR7, 0x40000040 ;  /* 0x4000004000077882 */ /* 0x000fe20000000000 */
[----:B------:R-:W-:Y:S01]  /*6200*/  FMUL.FTZ R52, R56, UR54 ;  /* 0x0000003638347c20 */ /* 0x000fe20008410000 */
[----:B------:R-:W-:Y:S01]  /*6210*/  IMAD.SHL.U32 R74, R3, 0x80, RZ ;  /* 0x00000080034a7824 */ /* 0x000fe200078e00ff */
[----:B------:R-:W-:Y:S01]  /*6220*/  IADD3 R56, -R23, 0xb, RZ ;  /* 0x0000000b17387810 */ /* 0x000fe20007ffe1ff */
[----:B------:R-:W-:Y:S01]  /*6230*/  FMUL.FTZ R166, R29, UR54 ;  /* 0x000000361da67c20 */ /* 0x000fe20008410000 */
[----:B------:R-:W-:Y:S01]  /*6240*/  FMUL.FTZ R167, R37, UR54 ;  /* 0x0000003625a77c20 */ /* 0x000fe20008410000 */
[----:B------:R-:W-:Y:S01]  /*6250*/  FMUL.FTZ R29, R46, UR54 ;  /* 0x000000362e1d7c20 */ /* 0x000fe20008410000 */
[----:B------:R-:W-:Y:S01]  /*6260*/  IADD3 R57, -R74, 0x1, RZ ;  /* 0x000000014a397810 */ /* 0x000fe20007ffe1ff */
[----:B------:R-:W-:Y:S01]  /*6270*/  FMUL.FTZ R37, R71, UR54 ;  /* 0x0000003647257c20 */ /* 0x000fe20008410000 */
[----:B------:R-:W-:Y:S01]  /*6280*/  FMUL.FTZ R46, R82, UR54 ;  /* 0x00000036522e7c20 */ /* 0x000fe20008410000 */
[----:B------:R-:W0:Y:S02]  /*6290*/  MUFU.TANH R164, R164 ;  /* 0x000000a400a47308 */ /* 0x000e240000002400 */
[----:B------:R-:W-:-:S06]  /*62a0*/  IMAD R64, R16, -0x2, R57 ;  /* 0xfffffffe10407824 */ /* 0x000fcc00078e0239 */
        /* <DEDUP_REMOVED lines=15> */
[----:B------:R-:W-:Y:S02]  /*63a0*/  VIADD R62, R17, UR36 ;  /* 0x00000024113e7c36 */ /* 0x000fe40008000000 */
[----:B------:R-:W-:Y:S01]  /*63b0*/  FMUL.FTZ R161, R41, UR54 ;  /* 0x0000003629a17c20 */ /* 0x000fe20008410000 */
        /* <DEDUP_REMOVED lines=16> */
[----:B------:R0:W0:Y:S01]  /*64c0*/  MUFU.TANH R70, R81 ;  /* 0x0000005100467308 */ /* 0x0000220000002400 */
[----:B------:R-:W-:-:S02]  /*64d0*/  WARPGROUP.DEPBAR.LE gsb0, 0x0 ;  /* 0x00008000000079c5 */ /* 0x000fc40000010000 */
[----:B------:R-:W-:-:S06]  /*64e0*/  WARPGROUP.ARRIVE ;  /* 0x00000000000079c5 */ /* 0x000fcc0000000000 */
[----:B------:R-:W-:Y:S01]  /*64f0*/  HGMMA.64x128x16.F32.BF16 R88, R152, gdesc[UR4].tnspB, R88, gsb0 ;  /* 0x41e0000498587df0 */ /* 0x000fe20008001858 */
[----:B------:R-:W-:Y:S02]  /*6500*/  @UP0 ULDC UR6, c[0x0][0x44c] ;  /* 0x0001130000060ab9 */ /* 0x000fe40000000800 */
[----:B------:R-:W-:Y:S01]  /*6510*/  @P2 IMAD.HI.U32 R7, R62, UR6, RZ ;  /* 0x000000063e072c27 */ /* 0x000fe2000f8e00ff */
[----:B------:R-:W-:Y:S01]  /*6520*/  @UP0 ULDC UR6, c[0x0][0x450] ;  /* 0x0001140000060ab9 */ /* 0x000fe20000000800 */
[----:B------:R-:W-:-:S03]  /*6530*/  PLOP3.LUT P2, PT, PT, PT, UP1, 0x40, 0x0 ;  /* 0x000000000000781c */ /* 0x000fc60003f4e818 */
[----:B------:R-:W-:Y:S02]  /*6540*/  @P3 SHF.R.U32.HI R62, RZ, UR6, R7 ;  /* 0x00000006ff3e3c19 */ /* 0x000fe40008011607 */
[----:B------:R-:W5:Y:S03]  /*6550*/  LDC R7, c[0x0][0x2f0] ;  /* 0x0000bc00ff077b82 */ /* 0x000f660000000800 */
[----:B------:R-:W1:Y:S01]  /*6560*/  SHFL.IDX PT, R65, R62, RZ, 0x1c1f ;  /* 0x001c1fff3e417589 */ /* 0x000e6200000e0000 */
[----:B-----5:R-:W-:-:S04]  /*6570*/  IMAD R57, R7, UR42, R64 ;  /* 0x0000002a07397c24 */ /* 0x020fc8000f8e0240 */
[----:B--2---:R-:W-:-:S04]  /*6580*/  IMAD.IADD R57, R57, 0x1, -R8 ;  /* 0x0000000139397824 */ /* 0x004fc800078e0a08 */
[C---:B------:R-:W-:Y:S02]  /*6590*/  VIADD R78, R57.reuse, UR53 ;  /* 0x00000035394e7c36 */ /* 0x040fe40008000000 */
[----:B------:R-:W-:Y:S02]  /*65a0*/  VIADD R82, R57, UR49 ;  /* 0x0000003139527c36 */ /* 0x000fe40008000000 */
[--C-:B-1----:R-:W-:Y:S02]  /*65b0*/  IMAD.IADD R64, R78, 0x1, R65.reuse ;  /* 0x000000014e407824 */ /* 0x102fe400078e0241 */
[----:B------:R-:W-:Y:S01]  /*65c0*/  IMAD.IADD R66, R82, 0x1, R65 ;  /* 0x0000000152427824 */ /* 0x000fe200078e0241 */
[----:B------:R-:W-:Y:S02]  /*65d0*/  WARPGROUP.DEPBAR.LE gsb0, 0x0 ;  /* 0x00008000000079c5 */ /* 0x000fe40000010000 */
[----:B------:R1:W-:Y:S06]  /*65e0*/  BAR.ARV R56, 0x100 ;  /* 0x000400380000751d */ /* 0x0003ec0000002000 */
[----:B------:R2:W-:Y:S02]  /*65f0*/  @!P1 SYNCS.ARRIVE.TRANS64.RED.A1T0 RZ, [R49+URZ], RZ ;  /* 0x000000ff31ff99a7 */ /* 0x0005e4000810043f */
[----:B--2---:R-:W-:-:S06]  /*6600*/  FMUL.FTZ R49, R87, UR54 ;  /* 0x0000003657317c20 */ /* 0x004fcc0008410000 */
[----:B------:R-:W2:Y:S01]  /*6610*/  MUFU.TANH R49, R49 ;  /* 0x0000003100317308 */ /* 0x000ea20000002400 */
[----:B01-34-:R-:W-:Y:S05]  /*6620*/  @P2 BRA `(.L_x_7821) ;  /* 0x00000000005c2947 */ /* 0x01bfea0003800000 */
        /* <DEDUP_REMOVED lines=13> */
.L_x_7823:
[----:B------:R-:W-:-:S05]  /*6700*/  IMAD.U32 R69, RZ, RZ, UR52 ;  /* 0x00000034ff457e24 */ /* 0x000fca000f8e00ff */
[----:B------:R-:W-:-:S13]  /*6710*/  ISETP.NE.AND P2, PT, R69, 0x1, PT ;  /* 0x000000014500780c */ /* 0x000fda0003f45270 */
[----:B------:R-:W0:Y:S02]  /*6720*/  @P2 LDC.64 R56, c[0x0][0x9e8] ;  /* 0x00027a00ff382b82 */ /* 0x000e240000000a00 */
[----:B0-----:R-:W-:-:S05]  /*6730*/  @P2 IMAD.HI.U32 R56, R65, R56, RZ ;  /* 0x0000003841382227 */ /* 0x001fca00078e00ff */
[----:B------:R-:W-:-:S07]  /*6740*/  @P2 SHF.R.U32.HI R65, RZ, R57, R56 ;  /* 0x00000039ff412219 */ /* 0x000fce0000011638 */
.L_x_7824:
[----:B------:R-:W-:Y:S05]  /*6750*/  BSYNC B0 ;  /* 0x0000000000007941 */ /* 0x000fea0003800000 */
.L_x_7822:
[----:B------:R-:W-:-:S04]  /*6760*/  IMAD R65, R65, R69, -R74 ;  /* 0x0000004541417224 */ /* 0x000fc800078e0a4a */
[----:B------:R-:W-:-:S05]  /*6770*/  IMAD R65, R16, -0x2, R65 ;  /* 0xfffffffe10417824 */ /* 0x000fca00078e0241 */
[----:B------:R-:W-:Y:S02]  /*6780*/  VIADDMNMX R64, R65, R69, R64, PT ;  /* 0x0000004541407246 */ /* 0x000fe40003800140 */
[----:B------:R-:W-:-:S07]  /*6790*/  VIMNMX R66, R66, R65, !PT ;  /* 0x0000004142427248 */ /* 0x000fce0007fe0100 */
.L_x_7821:
[----:B------:R-:W-:Y:S01]  /*67a0*/  ISETP.GT.AND P2, PT, R3, -0x1, PT ;  /* 0xffffffff0300780c */ /* 0x000fe20003f44270 */
[----:B------:R-:W0:Y:S03]  /*67b0*/  SHFL.IDX PT, R155, R62, 0x1, 0x1c1f ;  /* 0x003c1f003e9b7f89 */ /* 0x000e2600000e0000 */
[C---:B------:R-:W-:Y:S02]  /*67c0*/  ISETP.GT.AND P5, PT, R66.reuse, RZ, P2 ;  /* 0x000000ff4200720c */ /* 0x040fe400017a4270 */
[----:B------:R-:W-:Y:S02]  /*67d0*/  ISETP.GT.AND P3, PT, R66, 0x9, P2 ;  /* 0x000000094200780c */ /* 0x000fe40001764270 */
[C---:B------:R-:W-:Y:S02]  /*67e0*/  ISETP.LT.OR P5, PT, R64.reuse, 0x1, P5 ;  /* 0x000000014000780c */ /* 0x040fe40002fa1670 */
[----:B------:R-:W-:-:S02]  /*67f0*/  ISETP.LT.OR P3, PT, R64, 0xa, P3 ;  /* 0x0000000a4000780c */ /* 0x000fc40001f61670 */
[----:B------:R-:W-:Y:S02]  /*6800*/  FSEL R159, R6, -INF , !P5 ;  /* 0xff800000069f7808 */ /* 0x000fe40006800000 */
[C---:B------:R-:W-:Y:S02]  /*6810*/  ISETP.GT.AND P5, PT, R66.reuse, 0x10, P2 ;  /* 0x000000104200780c */ /* 0x040fe400017a4270 */
[----:B------:R-:W-:Y:S02]  /*6820*/  ISETP.GT.AND P4, PT, R66, 0x1, P2 ;  /* 0x000000014200780c */ /* 0x000fe40001784270 */
[----:B------:R-:W-:Y:S02]  /*6830*/  ISETP.LT.OR P5, PT, R64, 0x11, P5 ;  /* 0x000000114000780c */ /* 0x000fe40002fa1670 */
[----:B------:R-:W-:Y:S02]  /*6840*/  ISETP.GT.AND P6, PT, R66, 0x8, P2 ;  /* 0x000000084200780c */ /* 0x000fe400017c4270 */
[----:B------:R-:W-:-:S02]  /*6850*/  FSEL R183, R166, -INF , !P3 ;  /* 0xff800000a6b77808 */ /* 0x000fc40005800000 */
[C---:B------:R-:W-:Y:S02]  /*6860*/  ISETP.GT.AND P3, PT, R66.reuse, 0x19, P2 ;  /* 0x000000194200780c */ /* 0x040fe40001764270 */
[----:B------:R-:W-:Y:S02]  /*6870*/  FSEL R177, R31, -INF , !P5 ;  /* 0xff8000001fb17808 */ /* 0x000fe40006800000 */
[----:B------:R-:W-:Y:S02]  /*6880*/  ISETP.GT.AND P5, PT, R66, 0x20, P2 ;  /* 0x000000204200780c */ /* 0x000fe400017a4270 */
[C---:B------:R-:W-:Y:S02]  /*6890*/  ISETP.LT.OR P4, PT, R64.reuse, 0x2, P4 ;  /* 0x000000024000780c */ /* 0x040fe40002781670 */
[C---:B------:R-:W-:Y:S02]  /*68a0*/  ISETP.LT.OR P6, PT, R64.reuse, 0x9, P6 ;  /* 0x000000094000780c */ /* 0x040fe400037c1670 */
[----:B------:R-:W-:-:S02]  /*68b0*/  ISETP.LT.OR P3, PT, R64, 0x1a, P3 ;  /* 0x0000001a4000780c */ /* 0x000fc40001f61670 */
[----:B------:R-:W-:Y:S02]  /*68c0*/  ISETP.LT.OR P5, PT, R64, 0x21, P5 ;  /* 0x000000214000780c */ /* 0x000fe40002fa1670 */
[----:B------:R-:W-:Y:S02]  /*68d0*/  FSEL R171, R164, -INF , !P4 ;  /* 0xff800000a4ab7808 */ /* 0x000fe40006000000 */
[----:B------:R-:W-:Y:S02]  /*68e0*/  FSEL R173, R165, -INF , !P6 ;  /* 0xff800000a5ad7808 */ /* 0x000fe40007000000 */
[C---:B------:R-:W-:Y:S02]  /*68f0*/  ISETP.GT.AND P4, PT, R66.reuse, 0x11, P2 ;  /* 0x000000114200780c */ /* 0x040fe40001784270 */
[----:B------:R-:W-:Y:S02]  /*6900*/  ISETP.GT.AND P6, PT, R66, 0x18, P2 ;  /* 0x000000184200780c */ /* 0x000fe400017c4270 */
[----:B------:R-:W-:-:S02]  /*6910*/  FSEL R175, R167, -INF , !P3 ;  /* 0xff800000a7af7808 */ /* 0x000fc40005800000 */
[----:B------:R-:W-:Y:S02]  /*6920*/  FSEL R167, R160, -INF , !P5 ;  /* 0xff800000a0a77808 */ /* 0x000fe40006800000 */
[----:B------:R-:W-:Y:S02]  /*6930*/  ISETP.GT.AND P5, PT, R66, 0x30, P2 ;  /* 0x000000304200780c */ /* 0x000fe400017a4270 */
[C---:B------:R-:W-:Y:S02]  /*6940*/  ISETP.LT.OR P4, PT, R64.reuse, 0x12, P4 ;  /* 0x000000124000780c */ /* 0x040fe40002781670 */
[C---:B------:R-:W-:Y:S02]  /*6950*/  ISETP.LT.OR P6, PT, R64.reuse, 0x19, P6 ;  /* 0x000000194000780c */ /* 0x040fe400037c1670 */
[----:B------:R-:W-:Y:S02]  /*6960*/  ISETP.LT.OR P5, PT, R64, 0x31, P5 ;  /* 0x000000314000780c */ /* 0x000fe40002fa1670 */
        /* <DEDUP_REMOVED lines=17> */
[----:B------:R-:W-:Y:S01]  /*6a80*/  FSEL R81, R52, -INF , !P5 ;  /* 0xff80000034517808 */ /* 0x000fe20006800000 */
[----:B0-----:R-:W-:Y:S01]  /*6a90*/  IMAD.IADD R52, R82, 0x1, R155 ;  /* 0x0000000152347824 */ /* 0x001fe200078e029b */
[----:B------:R-:W-:-:S02]  /*6aa0*/  ISETP.GT.AND P5, PT, R66, 0x50, P2 ;  /* 0x000000504200780c */ /* 0x000fc400017a4270 */
[C---:B------:R-:W-:Y:S02]  /*6ab0*/  ISETP.LT.OR P4, PT, R64.reuse, 0x32, P4 ;  /* 0x000000324000780c */ /* 0x040fe40002781670 */
[C---:B------:R-:W-:Y:S02]  /*6ac0*/  ISETP.LT.OR P6, PT, R64.reuse, 0x39, P6 ;  /* 0x000000394000780c */ /* 0x040fe400037c1670 */
[C---:B------:R-:W-:Y:S02]  /*6ad0*/  ISETP.LT.OR P3, PT, R64.reuse, 0x3a, P3 ;  /* 0x0000003a4000780c */ /* 0x040fe40001f61670 */
[----:B------:R-:W-:Y:S02]  /*6ae0*/  ISETP.LT.OR P5, PT, R64, 0x51, P5 ;  /* 0x000000514000780c */ /* 0x000fe40002fa1670 */
[----:B------:R-:W-:Y:S02]  /*6af0*/  FSEL R169, R169, -INF , !P4 ;  /* 0xff800000a9a97808 */ /* 0x000fe40006000000 */
[----:B------:R-:W-:Y:S01]  /*6b00*/  FSEL R85, R50, -INF , !P6 ;  /* 0xff80000032557808 */ /* 0x000fe20007000000 */
[----:B------:R-:W-:Y:S01]  /*6b10*/  IMAD.IADD R50, R78, 0x1, R155 ;  /* 0x000000014e327824 */ /* 0x000fe200078e029b */
[----:B------:R-:W-:-:S02]  /*6b20*/  FSEL R83, R51, -INF , !P3 ;  /* 0xff80000033537808 */ /* 0x000fc40005800000 */
[C---:B------:R-:W-:Y:S02]  /*6b30*/  ISETP.GT.AND P4, PT, R66.reuse, 0x41, P2 ;  /* 0x000000414200780c */ /* 0x040fe40001784270 */
[C---:B------:R-:W-:Y:S02]  /*6b40*/  ISETP.GT.AND P6, PT, R66.reuse, 0x48, P2 ;  /* 0x000000484200780c */ /* 0x040fe400017c4270 */
[----:B------:R-:W-:Y:S02]  /*6b50*/  ISETP.GT.AND P3, PT, R66, 0x49, P2 ;  /* 0x000000494200780c */ /* 0x000fe40001764270 */
[----:B------:R-:W-:Y:S02]  /*6b60*/  FSEL R65, R58, -INF , !P5 ;  /* 0xff8000003a417808 */ /* 0x000fe40006800000 */
[----:B------:R-:W-:Y:S02]  /*6b70*/  ISETP.GT.AND P5, PT, R66, 0x60, P2 ;  /* 0x000000604200780c */ /* 0x000fe400017a4270 */
[----:B------:R-:W-:-:S02]  /*6b80*/  ISETP.LT.OR P4, PT, R64, 0x42, P4 ;  /* 0x000000424000780c */ /* 0x000fc40002781670 */
        /* <DEDUP_REMOVED lines=8> */
[C---:B------:R-:W-:Y:S02]  /*6c10*/  ISETP.GT.AND P3, PT, R66.reuse, 0x59, P2 ;  /* 0x000000594200780c */ /* 0x040fe40001764270 */
        /* <DEDUP_REMOVED lines=12> */
[----:B------:R-:W-:Y:S02]  /*6ce0*/  FSEL R61, R80, -INF , !P5 ;  /* 0xff800000503d7808 */ /* 0x000fe40006800000 */
[----:B------:R-:W-:Y:S02]  /*6cf0*/  PLOP3.LUT P5, PT, PT, PT, UP1, 0x40, 0x0 ;  /* 0x000000000000781c */ /* 0x000fe40003fae818 */
        /* <DEDUP_REMOVED lines=14> */
[----:B------:R-:W-:Y:S01]  /*6de0*/  FSEL R51, R72, -INF , !P3 ;  /* 0xff80000048337808 */ /* 0x000fe20005800000 */
[----:B------:R-:W-:Y:S06]  /*6df0*/  @P5 BRA `(.L_x_7825) ;  /* 0x00000000005c5947 */ /* 0x000fec0003800000 */
        /* <DEDUP_REMOVED lines=13> */
.L_x_7827:
[----:B------:R-:W-:-:S05]  /*6ed0*/  IMAD.U32 R6, RZ, RZ, UR52 ;  /* 0x00000034ff067e24 */ /* 0x000fca000f8e00ff */
[----:B------:R-:W-:-:S13]  /*6ee0*/  ISETP.NE.AND P3, PT, R6, 0x1, PT ;  /* 0x000000010600780c */ /* 0x000fda0003f65270 */
[----:B------:R-:W0:Y:S02]  /*6ef0*/  @P3 LDC.64 R32, c[0x0][0x9e8] ;  /* 0x00027a00ff203b82 */ /* 0x000e240000000a00 */
[----:B0-----:R-:W-:-:S05]  /*6f00*/  @P3 IMAD.HI.U32 R32, R31, R32, RZ ;  /* 0x000000201f203227 */ /* 0x001fca00078e00ff */
[----:B------:R-:W-:-:S07]  /*6f10*/  @P3 SHF.R.U32.HI R31, RZ, R33, R32 ;  /* 0x00000021ff1f3219 */ /* 0x000fce0000011620 */
.L_x_7828:
[----:B------:R-:W-:Y:S05]  /*6f20*/  BSYNC B0 ;  /* 0x0000000000007941 */ /* 0x000fea0003800000 */
.L_x_7826:
[----:B------:R-:W-:-:S04]  /*6f30*/  IMAD R31, R31, R6, -R74 ;  /* 0x000000061f1f7224 */ /* 0x000fc800078e0a4a */
[----:B------:R-:W-:-:S05]  /*6f40*/  IMAD R31, R16, -0x2, R31 ;  /* 0xfffffffe101f7824 */ /* 0x000fca00078e021f */
[----:B------:R-:W-:Y:S02]  /*6f50*/  VIADDMNMX R50, R31, R6, R50, PT ;  /* 0x000000061f327246 */ /* 0x000fe40003800132 */
[----:B------:R-:W-:-:S07]  /*6f60*/  VIMNMX R52, R52, R31, !PT ;  /* 0x0000001f34347248 */ /* 0x000fce0007fe0100 */
.L_x_7825:
[----:B------:R-:W-:Y:S01]  /*6f70*/  FMNMX.FTZ R6, R159, R4, !PT ;  /* 0x000000049f067209 */ /* 0x000fe20007810000 */
[----:B------:R-:W-:Y:S01]  /*6f80*/  UMOV UR45, UR55 ;  /* 0x00000037002d7c82 */ /* 0x000fe20008000000 */
        /* <DEDUP_REMOVED lines=16> */
[----:B------:R-:W-:-:S02]  /*7090*/  ISETP.GT.AND P3, PT, R52, 0x9, P2 ;  /* 0x000000093400780c */ /* 0x000fc40001764270 */
[----:B------:R-:W-:Y:S02]  /*70a0*/  FMNMX.FTZ R6, R161, R6, !PT ;  /* 0x00000006a1067209 */ /* 0x000fe40007810000 */
[----:B------:R-:W-:Y:S02]  /*70b0*/  FSEL R25, R25, -INF , !P4 ;  /* 0xff80000019197808 */ /* 0x000fe40006000000 */
[----:B------:R-:W-:Y:S02]  /*70c0*/  FMNMX.FTZ R6, R153, R6, !PT ;  /* 0x0000000699067209 */ /* 0x000fe40007810000 */
[----:B------:R-:W-:Y:S02]  /*70d0*/  ISETP.GT.AND P4, PT, R52, RZ, P2 ;  /* 0x000000ff3400720c */ /* 0x000fe40001784270 */
[----:B------:R-:W-:Y:S02]  /*70e0*/  FMNMX.FTZ R6, R163, R6, !PT ;  /* 0x00000006a3067209 */ /* 0x000fe40007810000 */
[----:B------:R-:W-:-:S02]  /*70f0*/  ISETP.LT.OR P3, PT, R50, 0xa, P3 ;  /* 0x0000000a3200780c */ /* 0x000fc40001f61670 */
[----:B------:R-:W-:Y:S02]  /*7100*/  FMNMX.FTZ R6, R87, R6, !PT ;  /* 0x0000000657067209 */ /* 0x000fe40007810000 */
[----:B------:R-:W-:Y:S02]  /*7110*/  ISETP.LT.OR P4, PT, R50, 0x1, P4 ;  /* 0x000000013200780c */ /* 0x000fe40002781670 */
[----:B------:R-:W-:Y:S02]  /*7120*/  FMNMX.FTZ R6, R169, R6, !PT ;  /* 0x00000006a9067209 */ /* 0x000fe40007810000 */
[----:B------:R-:W-:Y:S02]  /*7130*/  FSEL R155, R12, -INF , !P3 ;  /* 0xff8000000c9b7808 */ /* 0x000fe40005800000 */
[----:B------:R-:W-:Y:S02]  /*7140*/  FMNMX.FTZ R6, R85, R6, !PT ;  /* 0x0000000655067209 */ /* 0x000fe40007810000 */
[----:B------:R-:W-:-:S02]  /*7150*/  ISETP.GT.AND P6, PT, R52, 0x8, P2 ;  /* 0x000000083400780c */ /* 0x000fc400017c4270 */
[----:B------:R-:W-:Y:S02]  /*7160*/  FMNMX.FTZ R6, R83, R6, !PT ;  /* 0x0000000653067209 */ /* 0x000fe40007810000 */
[----:B------:R-:W-:Y:S02]  /*7170*/  FSEL R12, R9, -INF , !P4 ;  /* 0xff800000090c7808 */ /* 0x000fe40006000000 */
[----:B------:R-:W-:Y:S02]  /*7180*/  FMNMX.FTZ R6, R81, R6, !PT ;  /* 0x0000000651067209 */ /* 0x000fe40007810000 */
[----:B------:R-:W-:Y:S02]  /*7190*/  ISETP.LT.OR P6, PT, R50, 0x9, P6 ;  /* 0x000000093200780c */ /* 0x000fe400037c1670 */
[----:B------:R-:W-:Y:S02]  /*71a0*/  FMNMX.FTZ R6, R79, R6, !PT ;  /* 0x000000064f067209 */ /* 0x000fe40007810000 */
[----:B------:R-:W-:-:S02]  /*71b0*/  FMNMX.FTZ R14, R12, R5, !PT ;  /* 0x000000050c0e7209 */ /* 0x000fc40007810000 */
[----:B------:R-:W-:Y:S02]  /*71c0*/  FMNMX.FTZ R6, R77, R6, !PT ;  /* 0x000000064d067209 */ /* 0x000fe40007810000 */
[----:B------:R-:W-:Y:S02]  /*71d0*/  ISETP.GT.AND P5, PT, R52, 0x10, P2 ;  /* 0x000000103400780c */ /* 0x000fe400017a4270 */
[----:B------:R-:W-:Y:S02]  /*71e0*/  FMNMX.FTZ R6, R71, R6, !PT ;  /* 0x0000000647067209 */ /* 0x000fe40007810000 */
[----:B------:R-:W-:Y:S02]  /*71f0*/  FMNMX.FTZ R14, R157, R14, !PT ;  /* 0x0000000e9d0e7209 */ /* 0x000fe40007810000 */
[----:B------:R-:W-:Y:S02]  /*7200*/  FMNMX.FTZ R6, R65, R6, !PT ;  /* 0x0000000641067209 */ /* 0x000fe40007810000 */
[----:B------:R-:W-:-:S02]  /*7210*/  ISETP.LT.OR P5, PT, R50, 0x11, P5 ;  /* 0x000000113200780c */ /* 0x000fc40002fa1670 */
[----:B------:R-:W-:Y:S02]  /*7220*/  FMNMX.FTZ R6, R75, R6, !PT ;  /* 0x000000064b067209 */ /* 0x000fe40007810000 */
[C---:B------:R-:W-:Y:S02]  /*7230*/  ISETP.GT.AND P3, PT, R52.reuse, 0x18, P2 ;  /* 0x000000183400780c */ /* 0x040fe40001764270 */
[----:B------:R-:W-:Y:S02]  /*7240*/  FMNMX.FTZ R6, R69, R6, !PT ;  /* 0x0000000645067209 */ /* 0x000fe40007810000 */
[----:B------:R-:W-:Y:S02]  /*7250*/  FSEL R13, R13, -INF , !P5 ;  /* 0xff8000000d0d7808 */ /* 0x000fe40006800000 */
[----:B------:R-:W-:Y:S02]  /*7260*/  FMNMX.FTZ R6, R73, R6, !PT ;  /* 0x0000000649067209 */ /* 0x000fe40007810000 */
[----:B------:R-:W-:-:S02]  /*7270*/  ISETP.GT.AND P5, PT, R52, 0x19, P2 ;  /* 0x000000193400780c */ /* 0x000fc400017a4270 */
[----:B------:R-:W-:Y:S02]  /*7280*/  FMNMX.FTZ R6, R63, R6, !PT ;  /* 0x000000063f067209 */ /* 0x000fe40007810000 */
[C---:B------:R-:W-:Y:S02]  /*7290*/  ISETP.LT.OR P3, PT, R50.reuse, 0x19, P3 ;  /* 0x000000193200780c */ /* 0x040fe40001f61670 */
[----:B------:R-:W-:Y:S02]  /*72a0*/  FMNMX.FTZ R6, R67, R6, !PT ;  /* 0x0000000643067209 */ /* 0x000fe40007810000 */
[----:B------:R-:W-:Y:S02]  /*72b0*/  ISETP.LT.OR P5, PT, R50, 0x1a, P5 ;  /* 0x0000001a3200780c */ /* 0x000fe40002fa1670 */
[----:B------:R-:W-:-:S04]  /*72c0*/  FMNMX.FTZ R6, R59, R6, !PT ;  /* 0x000000063b067209 */ /* 0x000fc80007810000 */
[----:B------:R-:W-:-:S04]  /*72d0*/  FMNMX.FTZ R6, R57, R6, !PT ;  /* 0x0000000639067209 */ /* 0x000fc80007810000 */
[----:B------:R-:W-:-:S04]  /*72e0*/  FMNMX.FTZ R6, R61, R6, !PT ;  /* 0x000000063d067209 */ /* 0x000fc80007810000 */
[----:B------:R-:W-:-:S04]  /*72f0*/  FMNMX.FTZ R6, R55, R6, !PT ;  /* 0x0000000637067209 */ /* 0x000fc80007810000 */
[----:B------:R-:W-:-:S04]  /*7300*/  FMNMX.FTZ R6, R53, R6, !PT ;  /* 0x0000000635067209 */ /* 0x000fc80007810000 */
[----:B------:R-:W-:Y:S02]  /*7310*/  FMNMX.FTZ R32, R51, R6, !PT ;  /* 0x0000000633207209 */ /* 0x000fe40007810000 */
[----:B------:R-:W0:Y:S03]  /*7320*/  LDC R6, c[0x0][0x988] ;  /* 0x00026200ff067b82 */ /* 0x000e260000000800 */
[----:B------:R-:W1:Y:S02]  /*7330*/  SHFL.BFLY PT, R31, R32, 0x2, 0x1f ;  /* 0x0c401f00201f7f89 */ /* 0x000e6400000e0000 */
[----:B-1----:R-:W-:-:S05]  /*7340*/  FMNMX.FTZ R33, R32, R31, !PT ;  /* 0x0000001f20217209 */ /* 0x002fca0007810000 */
[----:B------:R-:W1:Y:S02]  /*7350*/  SHFL.BFLY PT, R54, R33, 0x1, 0x1f ;  /* 0x0c201f0021367f89 */ /* 0x000e6400000e0000 */
[----:B-1----:R-:W-:Y:S02]  /*7360*/  FMNMX.FTZ R31, R33, R54, !PT ;  /* 0x00000036211f7209 */ /* 0x002fe40007810000 */
[----:B------:R-:W-:Y:S02]  /*7370*/  FSEL R33, R11, -INF , !P6 ;  /* 0xff8000000b217808 */ /* 0x000fe40007000000 */
[C---:B------:R-:W-:Y:S01]  /*7380*/  FSETP.NEU.FTZ.AND P6, PT, R31.reuse, -INF , PT ;  /* 0xff8000001f00780b */ /* 0x040fe20003fdd000 */
[----:B0-----:R-:W-:Y:S01]  /*7390*/  FMUL.FTZ R10, R31, R6 ;  /* 0x000000061f0a7220 */ /* 0x001fe20000410000 */
[----:B------:R-:W-:-:S04]  /*73a0*/  FMNMX.FTZ R14, R33, R14, !PT ;  /* 0x0000000e210e7209 */ /* 0x000fc80007810000 */
[----:B------:R-:W-:Y:S02]  /*73b0*/  FMNMX.FTZ R14, R155, R14, !PT ;  /* 0x0000000e9b0e7209 */ /* 0x000fe40007810000 */
[----:B------:R-:W-:Y:S02]  /*73c0*/  FSEL R10, R10, RZ, P6 ;  /* 0x000000ff0a0a7208 */ /* 0x000fe40003000000 */
[----:B------:R-:W-:-:S03]  /*73d0*/  FMNMX.FTZ R14, R13, R14, !PT ;  /* 0x0000000e0d0e7209 */ /* 0x000fc60007810000 */
[-CC-:B------:R-:W-:Y:S01]  /*73e0*/  FFMA.FTZ R11, R159, R6.reuse, -R10.reuse ;  /* 0x000000069f0b7223 */ /* 0x180fe2000001080a */
[----:B------:R-:W-:Y:S01]  /*73f0*/  FSEL R159, R20, -INF , !P3 ;  /* 0xff800000149f7808 */ /* 0x000fe20005800000 */
[--C-:B------:R-:W-:Y:S01]  /*7400*/  FFMA.FTZ R180, R171, R6, -R10.reuse ;  /* 0x00000006abb47223 */ /* 0x100fe2000001080a */
[----:B------:R-:W-:Y:S01]  /*7410*/  FMNMX.FTZ R14, R165, R14, !PT ;  /* 0x0000000ea50e7209 */ /* 0x000fe20007810000 */
[-CC-:B------:R-:W-:Y:S01]  /*7420*/  FFMA.FTZ R182, R173, R6.reuse, -R10.reuse ;  /* 0x00000006adb67223 */ /* 0x180fe2000001080a */
[C---:B------:R-:W-:Y:S01]  /*7430*/  ISETP.GT.AND P3, PT, R52.reuse, 0x21, P2 ;  /* 0x000000213400780c */ /* 0x040fe20001764270 */
[-CC-:B------:R-:W-:Y:S01]  /*7440*/  FFMA.FTZ R176, R177, R6.reuse, -R10.reuse ;  /* 0x00000006b1b07223 */ /* 0x180fe2000001080a */
[----:B------:R-:W-:Y:S01]  /*7450*/  FSEL R171, R15, -INF , !P5 ;  /* 0xff8000000fab7808 */ /* 0x000fe20006800000 */
[--C-:B------:R-:W-:Y:S01]  /*7460*/  FFMA.FTZ R15, R181, R6, -R10.reuse ;  /* 0x00000006b50f7223 */ /* 0x100fe2000001080a */
[----:B------:R-:W-:Y:S01]  /*7470*/  FMNMX.FTZ R14, R159, R14, !PT ;  /* 0x0000000e9f0e7209 */ /* 0x000fe20007810000 */
[-CC-:B------:R-:W-:Y:S01]  /*7480*/  FFMA.FTZ R183, R183, R6.reuse, -R10.reuse ;  /* 0x00000006b7b77223 */ /* 0x180fe2000001080a */
[----:B------:R-:W-:Y:S01]  /*7490*/  ISETP.GT.AND P5, PT, R52, 0x28, P2 ;  /* 0x000000283400780c */ /* 0x000fe200017a4270 */
[--C-:B------:R-:W-:Y:S01]  /*74a0*/  FFMA.FTZ R178, R179, R6, -R10.reuse ;  /* 0x00000006b3b27223 */ /* 0x100fe2000001080a */
[C---:B------:R-:W-:Y:S01]  /*74b0*/  ISETP.LT.OR P3, PT, R50.reuse, 0x22, P3 ;  /* 0x000000223200780c */ /* 0x040fe20001f61670 */
[----:B------:R0:W-:Y:S01]  /*74c0*/  MUFU.EX2 R9, R183 ;  /* 0x000000b700097308 */ /* 0x0001e20000000800 */
[----:B------:R-:W-:Y:S01]  /*74d0*/  FMNMX.FTZ R14, R171, R14, !PT ;  /* 0x0000000eab0e7209 */ /* 0x000fe20007810000 */
[-CC-:B------:R-:W-:Y:S01]  /*74e0*/  FFMA.FTZ R172, R167, R6.reuse, -R10.reuse ;  /* 0x00000006a7ac7223 */ /* 0x180fe2000001080a */
[----:B------:R-:W-:Y:S01]  /*74f0*/  ISETP.LT.OR P5, PT, R50, 0x29, P5 ;  /* 0x000000293200780c */ /* 0x000fe20002fa1670 */
[-CC-:B------:R-:W-:Y:S01]  /*7500*/  FFMA.FTZ R174, R153, R6.reuse, -R10.reuse ;  /* 0x0000000699ae7223 */ /* 0x180fe2000001080a */
[----:B------:R-:W-:Y:S01]  /*7510*/  FSEL R173, R24, -INF , !P3 ;  /* 0xff80000018ad7808 */ /* 0x000fe20005800000 */
[-CC-:B------:R-:W-:Y:S01]  /*7520*/  FFMA.FTZ R168, R87, R6.reuse, -R10.reuse ;  /* 0x0000000657a87223 */ /* 0x180fe2000001080a */
[C---:B------:R-:W-:Y:S01]  /*7530*/  ISETP.GT.AND P3, PT, R52.reuse, 0x29, P2 ;  /* 0x000000293400780c */ /* 0x040fe20001764270 */
[--C-:B------:R-:W-:Y:S01]  /*7540*/  FFMA.FTZ R170, R85, R6, -R10.reuse ;  /* 0x0000000655aa7223 */ /* 0x100fe2000001080a */
[----:B------:R-:W-:Y:S01]  /*7550*/  FMNMX.FTZ R14, R25, R14, !PT ;  /* 0x0000000e190e7209 */ /* 0x000fe20007810000 */
[-CC-:B------:R-:W-:Y:S01]  /*7560*/  FFMA.FTZ R164, R81, R6.reuse, -R10.reuse ;  /* 0x0000000651a47223 */ /* 0x180fe2000001080a */
[----:B------:R-:W-:Y:S01]  /*7570*/  FSEL R29, R29, -INF , !P5 ;  /* 0xff8000001d1d7808 */ /* 0x000fe20006800000 */
[-CC-:B------:R-:W-:Y:S01]  /*7580*/  FFMA.FTZ R20, R79, R6.reuse, -R10.reuse ;  /* 0x000000064f147223 */ /* 0x180fe2000001080a */
[----:B------:R-:W-:Y:S01]  /*7590*/  ISETP.GT.AND P5, PT, R52, 0x30, P2 ;  /* 0x000000303400780c */ /* 0x000fe200017a4270 */
[-CC-:B------:R-:W-:Y:S01]  /*75a0*/  FFMA.FTZ R166, R77, R6.reuse, -R10.reuse ;  /* 0x000000064da67223 */ /* 0x180fe2000001080a */
[----:B------:R-:W-:Y:S01]  /*75b0*/  ISETP.LT.OR P4, PT, R50, 0x2a, P3 ;  /* 0x0000002a3200780c */ /* 0x000fe20001f81670 */
[--C-:B------:R-:W-:Y:S01]  /*75c0*/  FFMA.FTZ R158, R59, R6, -R10.reuse ;  /* 0x000000063b9e7223 */ /* 0x100fe2000001080a */
[----:B------:R-:W-:Y:S01]  /*75d0*/  FMNMX.FTZ R14, R173, R14, !PT ;  /* 0x0000000ead0e7209 */ /* 0x000fe20007810000 */
[----:B------:R-:W-:Y:S01]  /*75e0*/  MUFU.EX2 R11, R11 ;  /* 0x0000000b000b7308 */ /* 0x000fe20000000800 */
[----:B------:R-:W-:Y:S01]  /*75f0*/  ISETP.GT.AND P3, PT, R52, 0x31, P2 ;  /* 0x000000313400780c */ /* 0x000fe20001764270 */
[-CC-:B------:R-:W-:Y:S01]  /*7600*/  FFMA.FTZ R154, R53, R6.reuse, -R10.reuse ;  /* 0x00000006359a7223 */ /* 0x180fe2000001080a */
[----:B------:R-:W-:Y:S01]  /*7610*/  FSEL R21, R21, -INF , !P4 ;  /* 0xff80000015157808 */ /* 0x000fe20006000000 */
[-CC-:B------:R-:W-:Y:S01]  /*7620*/  FFMA.FTZ R156, R63, R6.reuse, -R10.reuse ;  /* 0x000000063f9c7223 */ /* 0x180fe2000001080a */
[----:B------:R-:W-:Y:S01]  /*7630*/  ISETP.LT.OR P5, PT, R50, 0x31, P5 ;  /* 0x000000313200780c */ /* 0x000fe20002fa1670 */
[--C-:B------:R-:W-:Y:S01]  /*7640*/  FFMA.FTZ R160, R65, R6, -R10.reuse ;  /* 0x0000000641a07223 */ /* 0x100fe2000001080a */
[----:B------:R-:W-:Y:S01]  /*7650*/  FMNMX.FTZ R14, R29, R14, !PT ;  /* 0x0000000e1d0e7209 */ /* 0x000fe20007810000 */
[----:B------:R-:W-:Y:S01]  /*7660*/  MUFU.EX2 R180, R180 ;  /* 0x000000b400b47308 */ /* 0x000fe20000000800 */
[----:B------:R-:W-:Y:S01]  /*7670*/  ISETP.GT.AND P4, PT, R52, 0x38, P2 ;  /* 0x000000383400780c */ /* 0x000fe20001784270 */
[-CC-:B------:R-:W-:Y:S01]  /*7680*/  FFMA.FTZ R162, R69, R6.reuse, -R10.reuse ;  /* 0x0000000645a27223 */ /* 0x180fe2000001080a */
[----:B------:R-:W-:Y:S01]  /*7690*/  ISETP.LT.OR P3, PT, R50, 0x32, P3 ;  /* 0x000000323200780c */ /* 0x000fe20001f61670 */
[-CC-:B------:R-:W-:Y:S01]  /*76a0*/  FFMA.FTZ R63, R67, R6.reuse, -R10.reuse ;  /* 0x00000006433f7223 */ /* 0x180fe2000001080a */
[----:B------:R-:W-:Y:S01]  /*76b0*/  FSEL R177, R28, -INF , !P5 ;  /* 0xff8000001cb17808 */ /* 0x000fe20006800000 */
        /* <DEDUP_REMOVED lines=16> */
[----:B------:R-:W-:Y:S01]  /*77c0*/  FFMA.FTZ R51, R51, R6, -R10 ;  /* 0x0000000633337223 */ /* 0x000fe2000001080a */
[----:B------:R-:W-:Y:S01]  /*77d0*/  FMNMX.FTZ R14, R181, R14, !PT ;  /* 0x0000000eb50e7209 */ /* 0x000fe20007810000 */
[----:B------:R-:W-:Y:S01]  /*77e0*/  MUFU.EX2 R15, R15 ;  /* 0x0000000f000f7308 */ /* 0x000fe20000000800 */
[----:B------:R-:W-:-:S02]  /*77f0*/  ISETP.GT.AND P4, PT, R52, 0x41, P2 ;  /* 0x000000413400780c */ /* 0x000fc40001784270 */
[----:B0-----:R-:W-:Y:S02]  /*7800*/  FSEL R183, R26, -INF , !P5 ;  /* 0xff8000001ab77808 */ /* 0x001fe40006800000 */
[----:B------:R-:W-:Y:S02]  /*7810*/  ISETP.LT.OR P3, PT, R50, 0x41, P3 ;  /* 0x000000413200780c */ /* 0x000fe40001f61670 */
[----:B------:R-:W-:Y:S01]  /*7820*/  FMNMX.FTZ R14, R179, R14, !PT ;  /* 0x0000000eb30e7209 */ /* 0x000fe20007810000 */
[----:B------:R-:W-:Y:S01]  /*7830*/  MUFU.EX2 R178, R178 ;  /* 0x000000b200b27308 */ /* 0x000fe20000000800 */
[----:B------:R-:W-:Y:S02]  /*7840*/  ISETP.GT.AND P5, PT, R52, 0x48, P2 ;  /* 0x000000483400780c */ /* 0x000fe400017a4270 */
[----:B------:R-:W-:Y:S02]  /*7850*/  ISETP.LT.OR P4, PT, R50, 0x42, P4 ;  /* 0x000000423200780c */ /* 0x000fe40002781670 */
[----:B------:R-:W-:Y:S01]  /*7860*/  FSEL R175, R34, -INF , !P3 ;  /* 0xff80000022af7808 */ /* 0x000fe20005800000 */
[----:B------:R-:W-:Y:S01]  /*7870*/  IMAD.U32 R34, RZ, RZ, UR44 ;  /* 0x0000002cff227e24 */ /* 0x000fe2000f8e00ff */
[----:B------:R-:W-:Y:S01]  /*7880*/  FMNMX.FTZ R14, R183, R14, !PT ;  /* 0x0000000eb70e7209 */ /* 0x000fe20007810000 */
[----:B------:R-:W-:Y:S01]  /*7890*/  MUFU.EX2 R27, R27 ;  /* 0x0000001b001b7308 */ /* 0x000fe20000000800 */
[----:B------:R-:W-:Y:S01]  /*78a0*/  ISETP.GT.AND P3, PT, R52, 0x49, P2 ;  /* 0x000000493400780c */ /* 0x000fe20001764270 */
[----:B------:R-:W-:Y:S01]  /*78b0*/  UMOV UR44, UR56 ;  /* 0x00000038002c7c82 */ /* 0x000fe20008000000 */
[----:B------:R-:W-:Y:S01]  /*78c0*/  FSEL R167, R35, -INF , !P4 ;  /* 0xff80000023a77808 */ /* 0x000fe20006000000 */
[----:B------:R-:W-:Y:S01]  /*78d0*/  FFMA.FTZ R35, R161, R6, -R10 ;  /* 0x00000006a1237223 */ /* 0x000fe2000001080a */
[----:B------:R-:W-:-:S02]  /*78e0*/  ISETP.LT.OR P5, PT, R50, 0x49, P5 ;  /* 0x000000493200780c */ /* 0x000fc40002fa1670 */
[----:B------:R-:W-:Y:S01]  /*78f0*/  FMNMX.FTZ R14, R175, R14, !PT ;  /* 0x0000000eaf0e7209 */ /* 0x000fe20007810000 */
[----:B------:R-:W-:Y:S01]  /*7900*/  MUFU.EX2 R172, R172 ;  /* 0x000000ac00ac7308 */ /* 0x000fe20000000800 */
[----:B------:R-:W-:Y:S02]  /*7910*/  ISETP.GT.AND P4, PT, R52, 0x50, P2 ;  /* 0x000000503400780c */ /* 0x000fe40001784270 */
[----:B------:R-:W-:Y:S02]  /*7920*/  ISETP.LT.OR P3, PT, R50, 0x4a, P3 ;  /* 0x0000004a3200780c */ /* 0x000fe40001f61670 */
[----:B------:R-:W-:Y:S02]  /*7930*/  FSEL R161, R40, -INF , !P5 ;  /* 0xff80000028a17808 */ /* 0x000fe40006800000 */
[----:B------:R-:W-:Y:S01]  /*7940*/  FMNMX.FTZ R14, R167, R14, !PT ;  /* 0x0000000ea70e7209 */ /* 0x000fe20007810000 */
[----:B------:R-:W-:Y:S01]  /*7950*/  MUFU.EX2 R35, R35 ;  /* 0x0000002300237308 */ /* 0x000fe20000000800 */
[----:B------:R-:W-:-:S02]  /*7960*/  ISETP.GT.AND P5, PT, R52, 0x51, P2 ;  /* 0x000000513400780c */ /* 0x000fc400017a4270 */
[----:B------:R-:W-:Y:S02]  /*7970*/  FSEL R193, R36, -INF , !P3 ;  /* 0xff80000024c17808 */ /* 0x000fe40005800000 */
[----:B------:R-:W-:Y:S02]  /*7980*/  ISETP.LT.OR P4, PT, R50, 0x51, P4 ;  /* 0x000000513200780c */ /* 0x000fe40002781670 */
[----:B------:R-:W-:Y:S01]  /*7990*/  FMNMX.FTZ R14, R161, R14, !PT ;  /* 0x0000000ea10e7209 */ /* 0x000fe20007810000 */
[----:B------:R-:W-:Y:S01]  /*79a0*/  MUFU.EX2 R174, R174 ;  /* 0x000000ae00ae7308 */ /* 0x000fe20000000800 */
[----:B------:R-:W-:Y:S02]  /*79b0*/  ISETP.GT.AND P3, PT, R52, 0x58, P2 ;  /* 0x000000583400780c */ /* 0x000fe40001764270 */
[----:B------:R-:W-:Y:S02]  /*79c0*/  ISETP.LT.OR P5, PT, R50, 0x52, P5 ;  /* 0x000000523200780c */ /* 0x000fe40002fa1670 */
[----:B------:R-:W-:Y:S01]  /*79d0*/  FSEL R153, R39, -INF , !P4 ;  /* 0xff80000027997808 */ /* 0x000fe20006000000 */
[----:B------:R-:W-:Y:S01]  /*79e0*/  FFMA.FTZ R39, R163, R6, -R10 ;  /* 0x00000006a3277223 */ /* 0x000fe2000001080a */
        /* <DEDUP_REMOVED lines=9> */
[----:B------:R-:W-:-:S02]  /*7a80*/  FSEL R41, R41, -INF , !P3 ;  /* 0xff80000029297808 */ /* 0x000fc40005800000 */
[----:B------:R-:W-:Y:S01]  /*7a90*/  FMNMX.FTZ R14, R163, R14, !PT ;  /* 0x0000000ea30e7209 */ /* 0x000fe20007810000 */
[----:B------:R-:W-:Y:S01]  /*7aa0*/  MUFU.EX2 R170, R170 ;  /* 0x000000aa00aa7308 */ /* 0x000fe20000000800 */
[----:B------:R-:W-:Y:S02]  /*7ab0*/  ISETP.GT.AND P3, PT, R52, 0x61, P2 ;  /* 0x000000613400780c */ /* 0x000fe40001764270 */
[----:B------:R-:W-:Y:S01]  /*7ac0*/  FSEL R87, R37, -INF , !P4 ;  /* 0xff80000025577808 */ /* 0x000fe20006000000 */
[----:B------:R-:W-:Y:S01]  /*7ad0*/  FFMA.FTZ R37, R169, R6, -R10 ;  /* 0x00000006a9257223 */ /* 0x000fe2000001080a */
[----:B------:R-:W-:Y:S02]  /*7ae0*/  ISETP.LT.OR P5, PT, R50, 0x61, P5 ;  /* 0x000000613200780c */ /* 0x000fe40002fa1670 */
[----:B------:R-:W-:Y:S01]  /*7af0*/  FMNMX.FTZ R14, R41, R14, !PT ;  /* 0x0000000e290e7209 */ /* 0x000fe20007810000 */
[----:B------:R-:W-:Y:S01]  /*7b00*/  MUFU.EX2 R164, R164 ;  /* 0x000000a400a47308 */ /* 0x000fe20000000800 */
[----:B------:R-:W-:-:S02]  /*7b10*/  ISETP.GT.AND P4, PT, R52, 0x68, P2 ;  /* 0x000000683400780c */ /* 0x000fc40001784270 */
[----:B------:R-:W-:Y:S02]  /*7b20*/  ISETP.LT.OR P3, PT, R50, 0x62, P3 ;  /* 0x000000623200780c */ /* 0x000fe40001f61670 */
[----:B------:R-:W-:Y:S02]  /*7b30*/  FSEL R169, R42, -INF , !P5 ;  /* 0xff8000002aa97808 */ /* 0x000fe40006800000 */
[----:B------:R-:W-:Y:S01]  /*7b40*/  FMNMX.FTZ R14, R87, R14, !PT ;  /* 0x0000000e570e7209 */ /* 0x000fe20007810000 */
[----:B------:R-:W-:Y:S01]  /*7b50*/  MUFU.EX2 R37, R37 ;  /* 0x0000002500257308 */ /* 0x000fe20000000800 */
[----:B------:R-:W-:Y:S02]  /*7b60*/  ISETP.GT.AND P5, PT, R52, 0x69, P2 ;  /* 0x000000693400780c */ /* 0x000fe400017a4270 */
        /* <DEDUP_REMOVED lines=21> */
[C---:B------:R-:W-:Y:S02]  /*7cc0*/  ISETP.LT.OR P5, PT, R50.reuse, 0x79, P5 ;  /* 0x000000793200780c */ /* 0x040fe40002fa1670 */
[----:B------:R-:W-:Y:S02]  /*7cd0*/  FSEL R79, R47, -INF , !P4 ;  /* 0xff8000002f4f7808 */ /* 0x000fe40006000000 */
[----:B------:R-:W-:Y:S01]  /*7ce0*/  FMNMX.FTZ R14, R81, R14, !PT ;  /* 0x0000000e510e7209 */ /* 0x000fe20007810000 */
[----:B------:R-:W-:Y:S01]  /*7cf0*/  MUFU.EX2 R47, R20 ;  /* 0x00000014002f7308 */ /* 0x000fe20000000800 */
[----:B------:R-:W-:-:S02]  /*7d00*/  ISETP.LT.OR P2, PT, R50, 0x7a, P2 ;  /* 0x0000007a3200780c */ /* 0x000fc40001741670 */
[----:B------:R-:W-:Y:S02]  /*7d10*/  FSEL R195, R48, -INF , !P5 ;  /* 0xff80000030c37808 */ /* 0x000fe40006800000 */
[----:B------:R-:W-:Y:S02]  /*7d20*/  FMNMX.FTZ R14, R79, R14, !PT ;  /* 0x0000000e4f0e7209 */ /* 0x000fe40007810000 */
[----:B--2---:R-:W-:Y:S01]  /*7d30*/  FSEL R77, R49, -INF , !P2 ;  /* 0xff800000314d7808 */ /* 0x004fe20005000000 */
[----:B------:R-:W-:Y:S01]  /*7d40*/  FFMA.FTZ R49, R71, R6, -R10 ;  /* 0x0000000647317223 */ /* 0x000fe2000001080a */
[----:B------:R-:W-:Y:S01]  /*7d50*/  FMNMX.FTZ R14, R195, R14, !PT ;  /* 0x0000000ec30e7209 */ /* 0x000fe20007810000 */
[----:B------:R-:W-:Y:S01]  /*7d60*/  MUFU.EX2 R162, R162 ;  /* 0x000000a200a27308 */ /* 0x000fe20000000800 */
[----:B------:R-:W-:Y:S02]  /*7d70*/  FSEL R59, R31, RZ, P6 ;  /* 0x000000ff1f3b7208 */ /* 0x000fe40003000000 */
[----:B------:R-:W-:-:S02]  /*7d80*/  FMNMX.FTZ R14, R77, R14, !PT ;  /* 0x0000000e4d0e7209 */ /* 0x000fc40007810000 */
[----:B------:R-:W-:Y:S01]  /*7d90*/  @!P1 LEA R34, R34, UR41, 0x3 ;  /* 0x0000002922229c11 */ /* 0x000fe2000f8e18ff */
[----:B------:R-:W-:Y:S02]  /*7da0*/  FADD.FTZ R59, -R59, R4 ;  /* 0x000000043b3b7221 */ /* 0x000fe40000010100 */
[----:B------:R-:W0:Y:S01]  /*7db0*/  SHFL.BFLY PT, R71, R14, 0x2, 0x1f ;  /* 0x0c401f000e477f89 */ /* 0x000e2200000e0000 */
[----:B------:R-:W-:Y:S01]  /*7dc0*/  MUFU.EX2 R49, R49 ;  /* 0x0000003100317308 */ /* 0x000fe20000000800 */
[----:B------:R-:W-:-:S07]  /*7dd0*/  FMUL.FTZ R4, R59, R6 ;  /* 0x000000063b047220 */ /* 0x000fce0000410000 */
[----:B------:R-:W1:Y:S08]  /*7de0*/  MUFU.EX2 R4, R4 ;  /* 0x0000000400047308 */ /* 0x000e700000000800 */
[----:B------:R-:W-:Y:S01]  /*7df0*/  MUFU.EX2 R69, R69 ;  /* 0x0000004500457308 */ /* 0x000fe20000000800 */
[----:B0-----:R-:W-:-:S07]  /*7e00*/  FMNMX.FTZ R71, R14, R71, !PT ;  /* 0x000000470e477209 */ /* 0x001fce0007810000 */
[----:B------:R-:W-:Y:S01]  /*7e10*/  MUFU.EX2 R156, R156 ;  /* 0x0000009c009c7308 */ /* 0x000fe20000000800 */
[----:B-1----:R-:W-:Y:S01]  /*7e20*/  FFMA.FTZ R67, R4, R2, R11 ;  /* 0x0000000204437223 */ /* 0x002fe2000001000b */
[-C--:B------:R-:W-:Y:S01]  /*7e30*/  FMUL.FTZ R88, R88, R4.reuse ;  /* 0x0000000458587220 */ /* 0x080fe20000410000 */
[-C--:B------:R-:W-:Y:S01]  /*7e40*/  FMUL.FTZ R89, R89, R4.reuse ;  /* 0x0000000459597220 */ /* 0x080fe20000410000 */
[----:B------:R-:W0:Y:S01]  /*7e50*/  SHFL.BFLY PT, R14, R71, 0x1, 0x1f ;  /* 0x0c201f00470e7f89 */ /* 0x000e2200000e0000 */
[----:B------:R-:W-:Y:S01]  /*7e60*/  FADD.FTZ R67, R180, R67 ;  /* 0x00000043b4437221 */ /* 0x000fe20000010000 */
[-C--:B------:R-:W-:Y:S01]  /*7e70*/  FMUL.FTZ R92, R92, R4.reuse ;  /* 0x000000045c5c7220 */ /* 0x080fe20000410000 */
[----:B------:R-:W-:Y:S01]  /*7e80*/  FMUL.FTZ R93, R93, R4 ;  /* 0x000000045d5d7220 */ /* 0x000fe20000410000 */
[----:B------:R-:W-:Y:S01]  /*7e90*/  MUFU.EX2 R63, R63 ;  /* 0x0000003f003f7308 */ /* 0x000fe20000000800 */
[----:B------:R-:W-:Y:S01]  /*7ea0*/  FADD.FTZ R2, R182, R67 ;  /* 0x00000043b6027221 */ /* 0x000fe20000010000 */
[----:B------:R-:W-:Y:S01]  /*7eb0*/  F2FP.BF16.F32.PACK_AB R182, R9, R182 ;  /* 0x000000b609b6723e */ /* 0x000fe200000010ff */
[-C--:B------:R-:W-:Y:S01]  /*7ec0*/  FMUL.FTZ R96, R96, R4.reuse ;  /* 0x0000000460607220 */ /* 0x080fe20000410000 */
[-C--:B------:R-:W-:Y:S01]  /*7ed0*/  FMUL.FTZ R97, R97, R4.reuse ;  /* 0x0000000461617220 */ /* 0x080fe20000410000 */
[-C--:B------:R-:W-:Y:S01]  /*7ee0*/  FMUL.FTZ R100, R100, R4.reuse ;  /* 0x0000000464647220 */ /* 0x080fe20000410000 */
[-C--:B------:R-:W-:Y:S01]  /*7ef0*/  FMUL.FTZ R101, R101, R4.reuse ;  /* 0x0000000465657220 */ /* 0x080fe20000410000 */
[-C--:B------:R-:W-:Y:S01]  /*7f00*/  FMUL.FTZ R104, R104, R4.reuse ;  /* 0x0000000468687220 */ /* 0x080fe20000410000 */
[----:B------:R-:W-:Y:S01]  /*7f10*/  MUFU.EX2 R158, R158 ;  /* 0x0000009e009e7308 */ /* 0x000fe20000000800 */
[-C--:B------:R-:W-:Y:S01]  /*7f20*/  FMUL.FTZ R105, R105, R4.reuse ;  /* 0x0000000469697220 */ /* 0x080fe20000410000 */
[-C--:B------:R-:W-:Y:S01]  /*7f30*/  FMUL.FTZ R108, R108, R4.reuse ;  /* 0x000000046c6c7220 */ /* 0x080fe20000410000 */
        /* <DEDUP_REMOVED lines=8> */
[----:B------:R-:W-:Y:S01]  /*7fc0*/  FMUL.FTZ R124, R124, R4 ;  /* 0x000000047c7c7220 */ /* 0x000fe20000410000 */
[----:B0-----:R-:W-:Y:S01]  /*7fd0*/  FMNMX.FTZ R53, R71, R14, !PT ;  /* 0x0000000e47357209 */ /* 0x001fe20007810000 */
[-C--:B------:R-:W-:Y:S01]  /*7fe0*/  FMUL.FTZ R125, R125, R4.reuse ;  /* 0x000000047d7d7220 */ /* 0x080fe20000410000 */
[-C--:B------:R-:W-:Y:S01]  /*7ff0*/  FMUL.FTZ R128, R128, R4.reuse ;  /* 0x0000000480807220 */ /* 0x080fe20000410000 */
[----:B------:R-:W-:Y:S01]  /*8000*/  FMUL.FTZ R129, R129, R4 ;  /* 0x0000000481817220 */ /* 0x000fe20000410000 */
[C---:B------:R-:W-:Y:S01]  /*8010*/  FSETP.NEU.FTZ.AND P2, PT, R53.reuse, -INF , PT ;  /* 0xff8000003500780b */ /* 0x040fe20003f5d000 */
[----:B------:R-:W-:Y:S01]  /*8020*/  FMUL.FTZ R10, R53, R6 ;  /* 0x00000006350a7220 */ /* 0x000fe20000410000 */
[----:B------:R-:W-:Y:S01]  /*8030*/  MUFU.EX2 R152, R152 ;  /* 0x0000009800987308 */ /* 0x000fe20000000800 */
[-C--:B------:R-:W-:Y:S01]  /*8040*/  FMUL.FTZ R132, R132, R4.reuse ;  /* 0x0000000484847220 */ /* 0x080fe20000410000 */
[-C--:B------:R-:W-:Y:S01]  /*8050*/  FMUL.FTZ R133, R133, R4.reuse ;  /* 0x0000000485857220 */ /* 0x080fe20000410000 */
[-C--:B------:R-:W-:Y:S01]  /*8060*/  FMUL.FTZ R136, R136, R4.reuse ;  /* 0x0000000488887220 */ /* 0x080fe20000410000 */
[----:B------:R-:W-:Y:S01]  /*8070*/  FSEL R36, R10, RZ, P2 ;  /* 0x000000ff0a247208 */ /* 0x000fe20001000000 */
[-C--:B------:R-:W-:Y:S01]  /*8080*/  FMUL.FTZ R137, R137, R4.reuse ;  /* 0x0000000489897220 */ /* 0x080fe20000410000 */
[-C--:B------:R-:W-:Y:S01]  /*8090*/  FMUL.FTZ R140, R140, R4.reuse ;  /* 0x000000048c8c7220 */ /* 0x080fe20000410000 */
[----:B------:R-:W-:Y:S01]  /*80a0*/  FMUL.FTZ R141, R141, R4 ;  /* 0x000000048d8d7220 */ /* 0x000fe20000410000 */
[----:B------:R-:W-:Y:S01]  /*80b0*/  MUFU.EX2 R55, R55 ;  /* 0x0000003700377308 */ /* 0x000fe20000000800 */
[-C--:B------:R-:W-:Y:S01]  /*80c0*/  FFMA.FTZ R26, R21, R6.reuse, -R36 ;  /* 0x00000006151a7223 */ /* 0x080fe20000010824 */
[----:B------:R-:W-:Y:S01]  /*80d0*/  FADD.FTZ R21, R9, R2 ;  /* 0x0000000209157221 */ /* 0x000fe20000010000 */
[-CC-:B------:R-:W-:Y:S01]  /*80e0*/  FFMA.FTZ R24, R25, R6.reuse, -R36.reuse ;  /* 0x0000000619187223 */ /* 0x180fe20000010824 */
[-CC-:B------:R-:W-:Y:S01]  /*80f0*/  FFMA.FTZ R25, R29, R6.reuse, -R36.reuse ;  /* 0x000000061d197223 */ /* 0x180fe20000010824 */
[-CC-:B------:R-:W-:Y:S01]  /*8100*/  FFMA.FTZ R59, R12, R6.reuse, -R36.reuse ;  /* 0x000000060c3b7223 */ /* 0x180fe20000010824 */
[----:B------:R-:W-:Y:S01]  /*8110*/  FADD.FTZ R2, R176, R21 ;  /* 0x00000015b0027221 */ /* 0x000fe20000010000 */
[-CC-:B------:R-:W-:Y:S01]  /*8120*/  FFMA.FTZ R10, R157, R6.reuse, -R36.reuse ;  /* 0x000000069d0a7223 */ /* 0x180fe20000010824 */
[-CC-:B------:R-:W-:Y:S01]  /*8130*/  FFMA.FTZ R12, R33, R6.reuse, -R36.reuse ;  /* 0x00000006210c7223 */ /* 0x180fe20000010824 */
[-C--:B------:R-:W-:Y:S01]  /*8140*/  FFMA.FTZ R33, R155, R6.reuse, -R36 ;  /* 0x000000069b217223 */ /* 0x080fe20000010824 */
[----:B------:R-:W-:Y:S01]  /*8150*/  FADD.FTZ R29, R15, R2 ;  /* 0x000000020f1d7221 */ /* 0x000fe20000010000 */
[----:B------:R-:W-:Y:S01]  /*8160*/  MUFU.EX2 R59, R59 ;  /* 0x0000003b003b7308 */ /* 0x000fe20000000800 */
        /* <DEDUP_REMOVED lines=15> */
[----:B------:R-:W-:Y:S01]  /*8260*/  FSEL R2, R53, RZ, P2 ;  /* 0x000000ff35027208 */ /* 0x000fe20001000000 */
[----:B------:R-:W-:Y:S01]  /*8270*/  MUFU.EX2 R12, R12 ;  /* 0x0000000c000c7308 */ /* 0x000fe20000000800 */
[-CC-:B------:R-:W-:Y:S01]  /*8280*/  FFMA.FTZ R161, R161, R6.reuse, -R36.reuse ;  /* 0x00000006a1a17223 */ /* 0x180fe20000010824 */
[----:B------:R-:W-:Y:S01]  /*8290*/  FADD.FTZ R30, R174, R29 ;  /* 0x0000001dae1e7221 */ /* 0x000fe20000010000 */
[-CC-:B------:R-:W-:Y:S01]  /*82a0*/  FFMA.FTZ R193, R193, R6.reuse, -R36.reuse ;  /* 0x00000006c1c17223 */ /* 0x180fe20000010824 */
[----:B------:R-:W-:Y:S01]  /*82b0*/  FADD.FTZ R5, -R2, R5 ;  /* 0x0000000502057221 */ /* 0x000fe20000010100 */
[----:B------:R-:W-:Y:S01]  /*82c0*/  FFMA.FTZ R153, R153, R6, -R36 ;  /* 0x0000000699997223 */ /* 0x000fe20000010824 */
[----:B------:R-:W-:Y:S01]  /*82d0*/  FADD.FTZ R29, R39, R30 ;  /* 0x0000001e271d7221 */ /* 0x000fe20000010000 */
[----:B------:R-:W-:-:S02]  /*82e0*/  @!P1 VIADD R30, R34, 0x28860 ;  /* 0x00028860221e9836 */ /* 0x000fc40000000000 */
[-C--:B------:R-:W-:Y:S01]  /*82f0*/  FMUL.FTZ R5, R5, R6.reuse ;  /* 0x0000000605057220 */ /* 0x080fe20000410000 */
[----:B------:R-:W-:Y:S01]  /*8300*/  MUFU.EX2 R33, R33 ;  /* 0x0000002100217308 */ /* 0x000fe20000000800 */
[----:B------:R-:W-:Y:S01]  /*8310*/  FADD.FTZ R2, R168, R29 ;  /* 0x0000001da8027221 */ /* 0x000fe20000010000 */
[-C--:B------:R-:W-:Y:S01]  /*8320*/  FFMA.FTZ R34, R167, R6.reuse, -R36 ;  /* 0x00000006a7227223 */ /* 0x080fe20000010824 */
[----:B------:R-:W-:Y:S01]  /*8330*/  @!P1 PRMT R30, RZ, 0x654, R30 ;  /* 0x00000654ff1e9816 */ /* 0x000fe2000000001e */
[-C--:B------:R-:W-:Y:S01]  /*8340*/  FFMA.FTZ R163, R163, R6.reuse, -R36 ;  /* 0x00000006a3a37223 */ /* 0x080fe20000010824 */
[----:B------:R-:W-:Y:S01]  /*8350*/  FADD.FTZ R29, R37, R2 ;  /* 0x00000002251d7221 */ /* 0x000fe20000010000 */
[-CC-:B------:R-:W-:Y:S01]  /*8360*/  FFMA.FTZ R41, R41, R6.reuse, -R36.reuse ;  /* 0x0000000629297223 */ /* 0x180fe20000010824 */
[----:B------:R0:W-:Y:S01]  /*8370*/  @!P1 SYNCS.ARRIVE.TRANS64.RED.A1T0 RZ, [R30+URZ], RZ ;  /* 0x000000ff1eff99a7 */ /* 0x0001e2000810043f */
        /* <DEDUP_REMOVED lines=8> */
[----:B0-----:R0:W1:Y:S01]  /*8400*/  MUFU.EX2 R30, R5 ;  /* 0x00000005001e7308 */ /* 0x0010620000000800 */
[----:B------:R-:W-:Y:S01]  /*8410*/  FADD.FTZ R2, R164, R29 ;  /* 0x0000001da4027221 */ /* 0x000fe20000010000 */
[-CC-:B------:R-:W-:Y:S01]  /*8420*/  FFMA.FTZ R81, R81, R6.reuse, -R36.reuse ;  /* 0x0000000651517223 */ /* 0x180fe20000010824 */
[-CC-:B------:R-:W-:Y:S01]  /*8430*/  FFMA.FTZ R79, R79, R6.reuse, -R36.reuse ;  /* 0x000000064f4f7223 */ /* 0x180fe20000010824 */
[-CC-:B------:R-:W-:Y:S01]  /*8440*/  FFMA.FTZ R195, R195, R6.reuse, -R36.reuse ;  /* 0x00000006c3c37223 */ /* 0x180fe20000010824 */
[----:B------:R-:W-:Y:S01]  /*8450*/  FFMA.FTZ R36, R77, R6, -R36 ;  /* 0x000000064d247223 */ /* 0x000fe20000010824 */
[----:B------:R-:W-:Y:S01]  /*8460*/  ISETP.GT.AND P2, PT, R3, UR57, PT ;  /* 0x0000003903007c0c */ /* 0x000fe2000bf44270 */
[-C--:B------:R-:W-:Y:S01]  /*8470*/  FMUL.FTZ R144, R144, R4.reuse ;  /* 0x0000000490907220 */ /* 0x080fe20000410000 */
[----:B------:R-:W2:Y:S01]  /*8480*/  MUFU.EX2 R14, R14 ;  /* 0x0000000e000e7308 */ /* 0x000ea20000000800 */
[----:B0-----:R-:W-:Y:S01]  /*8490*/  FADD.FTZ R5, R47, R2 ;  /* 0x000000022f057221 */ /* 0x001fe20000010000 */
[-C--:B------:R-:W-:Y:S01]  /*84a0*/  FMUL.FTZ R145, R145, R4.reuse ;  /* 0x0000000491917220 */ /* 0x080fe20000410000 */
[-C--:B------:R-:W-:Y:S01]  /*84b0*/  FMUL.FTZ R148, R148, R4.reuse ;  /* 0x0000000494947220 */ /* 0x080fe20000410000 */
[----:B------:R-:W-:Y:S01]  /*84c0*/  FMUL.FTZ R149, R149, R4 ;  /* 0x0000000495957220 */ /* 0x000fe20000410000 */
[----:B------:R-:W-:Y:S01]  /*84d0*/  FADD.FTZ R2, R166, R5 ;  /* 0x00000005a6027221 */ /* 0x000fe20000010000 */
[----:B------:R-:W-:Y:S01]  /*84e0*/  F2FP.BF16.F32.PACK_AB R180, R180, R11 ;  /* 0x0000000bb4b4723e */ /* 0x000fe200000010ff */
[----:B------:R-:W-:Y:S01]  /*84f0*/  VIADD R3, R3, 0xffffffff ;  /* 0xffffffff03037836 */ /* 0x000fe20000000000 */
[----:B------:R-:W0:Y:S01]  /*8500*/  MUFU.EX2 R20, R20 ;  /* 0x0000001400147308 */ /* 0x000e220000000800 */
[----:B-1----:R-:W-:Y:S01]  /*8510*/  FFMA.FTZ R5, R30, R0, R59 ;  /* 0x000000001e057223 */ /* 0x002fe2000001003b */
[----:B------:R-:W-:Y:S01]  /*8520*/  FADD.FTZ R29, R49, R2 ;  /* 0x00000002311d7221 */ /* 0x000fe20000010000 */
[----:B------:R-:W-:Y:S01]  /*8530*/  F2FP.BF16.F32.PACK_AB R176, R15, R176 ;  /* 0x000000b00fb0723e */ /* 0x000fe200000010ff */
[----:B------:R-:W-:Y:S01]  /*8540*/  FMUL.FTZ R90, R90, R30 ;  /* 0x0000001e5a5a7220 */ /* 0x000fe20000410000 */
[----:B------:R-:W-:Y:S01]  /*8550*/  FADD.FTZ R5, R10, R5 ;  /* 0x000000050a057221 */ /* 0x000fe20000010000 */
[----:B------:R-:W-:Y:S01]  /*8560*/  FADD.FTZ R2, R160, R29 ;  /* 0x0000001da0027221 */ /* 0x000fe20000010000 */
[----:B------:R-:W-:Y:S01]  /*8570*/  F2FP.BF16.F32.PACK_AB R178, R27, R178 ;  /* 0x000000b21bb2723e */ /* 0x000fe200000010ff */
[----:B------:R-:W1:Y:S01]  /*8580*/  MUFU.EX2 R61, R61 ;  /* 0x0000003d003d7308 */ /* 0x000e620000000800 */
[----:B------:R-:W-:Y:S01]  /*8590*/  FADD.FTZ R0, R12, R5 ;  /* 0x000000050c007221 */ /* 0x000fe20000010000 */
[----:B------:R-:W-:Y:S01]  /*85a0*/  FADD.FTZ R5, R65, R2 ;  /* 0x0000000241057221 */ /* 0x000fe20000010000 */
[----:B------:R-:W-:Y:S01]  /*85b0*/  F2FP.BF16.F32.PACK_AB R172, R35, R172 ;  /* 0x000000ac23ac723e */ /* 0x000fe200000010ff */
[----:B------:R-:W-:Y:S01]  /*85c0*/  FMUL.FTZ R91, R91, R30 ;  /* 0x0000001e5b5b7220 */ /* 0x000fe20000410000 */
[----:B------:R-:W-:Y:S01]  /*85d0*/  FADD.FTZ R0, R33, R0 ;  /* 0x0000000021007221 */ /* 0x000fe20000010000 */
[----:B------:R-:W-:Y:S01]  /*85e0*/  FADD.FTZ R2, R162, R5 ;  /* 0x00000005a2027221 */ /* 0x000fe20000010000 */
[----:B------:R-:W-:Y:S01]  /*85f0*/  F2FP.BF16.F32.PACK_AB R174, R39, R174 ;  /* 0x000000ae27ae723e */ /* 0x000fe200000010ff */
[----:B------:R-:W3:Y:S01]  /*8600*/  MUFU.EX2 R24, R24 ;  /* 0x0000001800187308 */ /* 0x000ee20000000800 */
[----:B------:R-:W-:Y:S01]  /*8610*/  FADD.FTZ R5, R13, R0 ;  /* 0x000000000d057221 */ /* 0x000fe20000010000 */
[----:B------:R-:W-:Y:S01]  /*8620*/  FADD.FTZ R9, R69, R2 ;  /* 0x0000000245097221 */ /* 0x000fe20000010000 */
[----:B------:R-:W-:Y:S01]  /*8630*/  F2FP.BF16.F32.PACK_AB R168, R37, R168 ;  /* 0x000000a825a8723e */ /* 0x000fe200000010ff */
[----:B------:R-:W-:Y:S01]  /*8640*/  FMUL.FTZ R94, R94, R30 ;  /* 0x0000001e5e5e7220 */ /* 0x000fe20000410000 */
[----:B--2---:R-:W-:Y:S01]  /*8650*/  FADD.FTZ R5, R14, R5 ;  /* 0x000000050e057221 */ /* 0x004fe20000010000 */
[----:B------:R-:W-:Y:S01]  /*8660*/  FADD.FTZ R2, R156, R9 ;  /* 0x000000099c027221 */ /* 0x000fe20000010000 */
[----:B------:R-:W-:Y:S01]  /*8670*/  F2FP.BF16.F32.PACK_AB R170, R43, R170 ;  /* 0x000000aa2baa723e */ /* 0x000fe200000010ff */
[----:B------:R-:W2:Y:S01]  /*8680*/  MUFU.EX2 R173, R173 ;  /* 0x000000ad00ad7308 */ /* 0x000ea20000000800 */
[----:B0-----:R-:W-:Y:S01]  /*8690*/  FADD.FTZ R0, R20, R5 ;  /* 0x0000000514007221 */ /* 0x001fe20000010000 */
[----:B------:R-:W-:Y:S01]  /*86a0*/  FADD.FTZ R9, R63, R2 ;  /* 0x000000023f097221 */ /* 0x000fe20000010000 */
[----:B------:R-:W-:Y:S01]  /*86b0*/  F2FP.BF16.F32.PACK_AB R164, R47, R164 ;  /* 0x000000a42fa4723e */ /* 0x000fe200000010ff */
[----:B------:R-:W-:Y:S01]  /*86c0*/  FMUL.FTZ R95, R95, R30 ;  /* 0x0000001e5f5f7220 */ /* 0x000fe20000410000 */
[----:B-1----:R-:W-:Y:S01]  /*86d0*/  FADD.FTZ R5, R61, R0 ;  /* 0x000000003d057221 */ /* 0x002fe20000010000 */
[----:B------:R-:W-:Y:S01]  /*86e0*/  FADD.FTZ R2, R158, R9 ;  /* 0x000000099e027221 */ /* 0x000fe20000010000 */
[----:B------:R-:W-:Y:S01]  /*86f0*/  F2FP.BF16.F32.PACK_AB R166, R49, R166 ;  /* 0x000000a631a6723e */ /* 0x000fe200000010ff */
[----:B------:R-:W0:Y:S01]  /*8700*/  MUFU.EX2 R25, R25 ;  /* 0x0000001900197308 */ /* 0x000e220000000800 */
[----:B---3--:R-:W-:Y:S01]  /*8710*/  FADD.FTZ R0, R24, R5 ;  /* 0x0000000518007221 */ /* 0x008fe20000010000 */
[----:B------:R-:W-:Y:S01]  /*8720*/  FADD.FTZ R5, R57, R2 ;  /* 0x0000000239057221 */ /* 0x000fe20000010000 */
[----:B------:R-:W-:Y:S01]  /*8730*/  F2FP.BF16.F32.PACK_AB R160, R65, R160 ;  /* 0x000000a041a0723e */ /* 0x000fe200000010ff */
[----:B------:R-:W-:Y:S01]  /*8740*/  FMUL.FTZ R98, R98, R30 ;  /* 0x0000001e62627220 */ /* 0x000fe20000410000 */
[----:B------:R-:W-:Y:S01]  /*8750*/  F2FP.BF16.F32.PACK_AB R162, R69, R162 ;  /* 0x000000a245a2723e */ /* 0x000fe200000010ff */
[----:B------:R-:W-:Y:S01]  /*8760*/  FADD.FTZ R2, R152, R5 ;  /* 0x0000000598027221 */ /* 0x000fe20000010000 */
[----:B------:R-:W-:Y:S01]  /*8770*/  F2FP.BF16.F32.PACK_AB R156, R63, R156 ;  /* 0x0000009c3f9c723e */ /* 0x000fe200000010ff */
[----:B------:R-:W1:Y:S01]  /*8780*/  MUFU.EX2 R26, R26 ;  /* 0x0000001a001a7308 */ /* 0x000e620000000800 */
[----:B--2---:R-:W-:Y:S01]  /*8790*/  FADD.FTZ R0, R173, R0 ;  /* 0x00000000ad007221 */ /* 0x004fe20000010000 */
[----:B------:R-:W-:Y:S01]  /*87a0*/  FADD.FTZ R9, R55, R2 ;  /* 0x0000000237097221 */ /* 0x000fe20000010000 */
[----:B------:R-:W-:Y:S01]  /*87b0*/  F2FP.BF16.F32.PACK_AB R158, R57, R158 ;  /* 0x0000009e399e723e */ /* 0x000fe200000010ff */
[----:B------:R-:W-:Y:S01]  /*87c0*/  FMUL.FTZ R99, R99, R30 ;  /* 0x0000001e63637220 */ /* 0x000fe20000410000 */
[----:B------:R-:W-:Y:S01]  /*87d0*/  F2FP.BF16.F32.PACK_AB R152, R55, R152 ;  /* 0x000000983798723e */ /* 0x000fe200000010ff */
[----:B------:R-:W-:Y:S01]  /*87e0*/  FMUL.FTZ R102, R102, R30 ;  /* 0x0000001e66667220 */ /* 0x000fe20000410000 */
[----:B------:R-:W-:Y:S01]  /*87f0*/  F2FP.BF16.F32.PACK_AB R181, R10, R59 ;  /* 0x0000003b0ab5723e */ /* 0x000fe200000010ff */
[----:B------:R-:W2:Y:S01]  /*8800*/  MUFU.EX2 R21, R21 ;  /* 0x0000001500157308 */ /* 0x000ea20000000800 */
[----:B0-----:R-:W-:Y:S01]  /*8810*/  FADD.FTZ R5, R25, R0 ;  /* 0x0000000019057221 */ /* 0x001fe20000010000 */
[----:B------:R-:W-:Y:S01]  /*8820*/  F2FP.BF16.F32.PACK_AB R183, R33, R12 ;  /* 0x0000000c21b7723e */ /* 0x000fe200000010ff */
[-C--:B------:R-:W-:Y:S01]  /*8830*/  FMUL.FTZ R103, R103, R30.reuse ;  /* 0x0000001e67677220 */ /* 0x080fe20000410000 */
[----:B------:R-:W-:Y:S01]  /*8840*/  F2FP.BF16.F32.PACK_AB R177, R14, R13 ;  /* 0x0000000d0eb1723e */ /* 0x000fe200000010ff */
[----:B------:R-:W-:Y:S01]  /*8850*/  FMUL.FTZ R106, R106, R30 ;  /* 0x0000001e6a6a7220 */ /* 0x000fe20000410000 */
[----:B------:R-:W-:Y:S01]  /*8860*/  F2FP.BF16.F32.PACK_AB R179, R61, R20 ;  /* 0x000000143db3723e */ /* 0x000fe200000010ff */
[----:B------:R-:W-:Y:S01]  /*8870*/  FMUL.FTZ R107, R107, R30 ;  /* 0x0000001e6b6b7220 */ /* 0x000fe20000410000 */
[----:B------:R-:W0:Y:S01]  /*8880*/  MUFU.EX2 R28, R28 ;  /* 0x0000001c001c7308 */ /* 0x000e220000000800 */
[----:B-1----:R-:W-:Y:S01]  /*8890*/  FADD.FTZ R0, R26, R5 ;  /* 0x000000051a007221 */ /* 0x002fe20000010000 */
[----:B------:R-:W-:Y:S01]  /*88a0*/  F2FP.BF16.F32.PACK_AB R173, R173, R24 ;  /* 0x00000018adad723e */ /* 0x000fe200000010ff */
[-C--:B------:R-:W-:Y:S01]  /*88b0*/  FMUL.FTZ R110, R110, R30.reuse ;  /* 0x0000001e6e6e7220 */ /* 0x080fe20000410000 */
[----:B------:R-:W-:Y:S01]  /*88c0*/  F2FP.BF16.F32.PACK_AB R175, R26, R25 ;  /* 0x000000191aaf723e */ /* 0x000fe200000010ff */
[-C--:B------:R-:W-:Y:S01]  /*88d0*/  FMUL.FTZ R111, R111, R30.reuse ;  /* 0x0000001e6f6f7220 */ /* 0x080fe20000410000 */
[-C--:B------:R-:W-:Y:S01]  /*88e0*/  FMUL.FTZ R114, R114, R30.reuse ;  /* 0x0000001e72727220 */ /* 0x080fe20000410000 */
[-C--:B------:R-:W-:Y:S01]  /*88f0*/  FMUL.FTZ R115, R115, R30.reuse ;  /* 0x0000001e73737220 */ /* 0x080fe20000410000 */
[----:B------:R-:W1:Y:S01]  /*8900*/  MUFU.EX2 R171, R171 ;  /* 0x000000ab00ab7308 */ /* 0x000e620000000800 */
[----:B--2---:R-:W-:Y:S01]  /*8910*/  FADD.FTZ R5, R21, R0 ;  /* 0x0000000015057221 */ /* 0x004fe20000010000 */
[-C--:B------:R-:W-:Y:S01]  /*8920*/  FMUL.FTZ R118, R118, R30.reuse ;  /* 0x0000001e76767220 */ /* 0x080fe20000410000 */
[-C--:B------:R-:W-:Y:S01]  /*8930*/  FMUL.FTZ R119, R119, R30.reuse ;  /* 0x0000001e77777220 */ /* 0x080fe20000410000 */
[-C--:B------:R-:W-:Y:S01]  /*8940*/  FMUL.FTZ R122, R122, R30.reuse ;  /* 0x0000001e7a7a7220 */ /* 0x080fe20000410000 */
[-C--:B------:R-:W-:Y:S01]  /*8950*/  FMUL.FTZ R123, R123, R30.reuse ;  /* 0x0000001e7b7b7220 */ /* 0x080fe20000410000 */
[-C--:B------:R-:W-:Y:S01]  /*8960*/  FMUL.FTZ R126, R126, R30.reuse ;  /* 0x0000001e7e7e7220 */ /* 0x080fe20000410000 */
[-C--:B------:R-:W-:Y:S01]  /*8970*/  FMUL.FTZ R127, R127, R30.reuse ;  /* 0x0000001e7f7f7220 */ /* 0x080fe20000410000 */
[----:B------:R-:W2:Y:S01]  /*8980*/  MUFU.EX2 R32, R32 ;  /* 0x0000002000207308 */ /* 0x000ea20000000800 */
[----:B0-----:R-:W-:Y:S01]  /*8990*/  FADD.FTZ R0, R28, R5 ;  /* 0x000000051c007221 */ /* 0x001fe20000010000 */
[-C--:B------:R-:W-:Y:S01]  /*89a0*/  FMUL.FTZ R130, R130, R30.reuse ;  /* 0x0000001e82827220 */ /* 0x080fe20000410000 */
[-C--:B------:R-:W-:Y:S01]  /*89b0*/  FMUL.FTZ R131, R131, R30.reuse ;  /* 0x0000001e83837220 */ /* 0x080fe20000410000 */
[-C--:B------:R-:W-:Y:S01]  /*89c0*/  FMUL.FTZ R134, R134, R30.reuse ;  /* 0x0000001e86867220 */ /* 0x080fe20000410000 */
[-C--:B------:R-:W-:Y:S01]  /*89d0*/  FMUL.FTZ R135, R135, R30.reuse ;  /* 0x0000001e87877220 */ /* 0x080fe20000410000 */
[-C--:B------:R-:W-:Y:S01]  /*89e0*/  FMUL.FTZ R138, R138, R30.reuse ;  /* 0x0000001e8a8a7220 */ /* 0x080fe20000410000 */
[-C--:B------:R-:W-:Y:S01]  /*89f0*/  FMUL.FTZ R139, R139, R30.reuse ;  /* 0x0000001e8b8b7220 */ /* 0x080fe20000410000 */
[----:B------:R-:W0:Y:S01]  /*8a00*/  MUFU.EX2 R165, R165 ;  /* 0x000000a500a57308 */ /* 0x000e220000000800 */
[----:B-1----:R-:W-:Y:S01]  /*8a10*/  FADD.FTZ R5, R171, R0 ;  /* 0x00000000ab057221 */ /* 0x002fe20000010000 */
[-C--:B------:R-:W-:Y:S01]  /*8a20*/  FMUL.FTZ R142, R142, R30.reuse ;  /* 0x0000001e8e8e7220 */ /* 0x080fe20000410000 */
[-C--:B------:R-:W-:Y:S01]  /*8a30*/  FMUL.FTZ R143, R143, R30.reuse ;  /* 0x0000001e8f8f7220 */ /* 0x080fe20000410000 */
[-C--:B------:R-:W-:Y:S01]  /*8a40*/  FMUL.FTZ R146, R146, R30.reuse ;  /* 0x0000001e92927220 */ /* 0x080fe20000410000 */
[-C--:B------:R-:W-:Y:S01]  /*8a50*/  FMUL.FTZ R147, R147, R30.reuse ;  /* 0x0000001e93937220 */ /* 0x080fe20000410000 */
[-C--:B------:R-:W-:Y:S01]  /*8a60*/  FMUL.FTZ R150, R150, R30.reuse ;  /* 0x0000001e96967220 */ /* 0x080fe20000410000 */
[----:B------:R-:W-:Y:S01]  /*8a70*/  FMUL.FTZ R151, R151, R30 ;  /* 0x0000001e97977220 */ /* 0x000fe20000410000 */
        /* <DEDUP_REMOVED lines=19> */
[----:B------:R2:W3:Y:S01]  /*8bb0*/  MUFU.EX2 R44, R169 ;  /* 0x000000a9002c7308 */ /* 0x0004e20000000800 */
[----:B0-----:R-:W-:-:S07]  /*8bc0*/  FADD.FTZ R5, R42, R5 ;  /* 0x000000052a057221 */ /* 0x001fce0000010000 */
[----:B------:R-:W0:Y:S01]  /*8bd0*/  MUFU.EX2 R85, R85 ;  /* 0x0000005500557308 */ /* 0x000e220000000800 */
[C---:B-1----:R-:W-:Y:S01]  /*8be0*/  FADD.FTZ R5, R87.reuse, R5 ;  /* 0x0000000557057221 */ /* 0x042fe20000010000 */
[----:B--2---:R-:W-:Y:S02]  /*8bf0*/  F2FP.BF16.F32.PACK_AB R169, R28, R21 ;  /* 0x000000151ca9723e */ /* 0x004fe400000010ff */
[----:B------:R-:W-:-:S04]  /*8c00*/  F2FP.BF16.F32.PACK_AB R163, R87, R42 ;  /* 0x0000002a57a3723e */ /* 0x000fc800000010ff */
[----:B------:R-:W1:Y:S01]  /*8c10*/  MUFU.EX2 R0, R45 ;  /* 0x0000002d00007308 */ /* 0x000e620000000800 */
[----:B---3--:R-:W-:-:S07]  /*8c20*/  FADD.FTZ R5, R44, R5 ;  /* 0x000000052c057221 */ /* 0x008fce0000010000 */
        /* <DEDUP_REMOVED lines=27> */
.L_x_7812:
[----:B------:R-:W0:Y:S01]  /*8de0*/  LDC R9, c[0x0][0x448] ;  /* 0x00011200ff097b82 */ /* 0x000e220000000800 */
[----:B------:R-:W-:Y:S01]  /*8df0*/  UIADD3 UR6, UR36, 0x7f, URZ ;  /* 0x0000007f24067890 */ /* 0x000fe2000fffe03f */
[----:B------:R-:W-:-:S05]  /*8e00*/  IADD3 R12, -R8, 0x1, RZ ;  /* 0x00000001080c7810 */ /* 0x000fca0007ffe1ff */
[----:B------:R-:W-:Y:S01]  /*8e10*/  IMAD.U32 R8, RZ, RZ, UR6 ;  /* 0x00000006ff087e24 */ /* 0x000fe2000f8e00ff */
[----:B------:R-:W1:Y:S01]  /*8e20*/  LDC R11, c[0x0][0x9e4] ;  /* 0x00027900ff0b7b82 */ /* 0x000e620000000800 */
[----:B------:R-:W-:Y:S01]  /*8e30*/  IMAD R7, R7, UR42, R12 ;  /* 0x0000002a07077c24 */ /* 0x000fe2000f8e020c */
[----:B0-----:R-:W-:Y:S02]  /*8e40*/  ISETP.NE.AND P5, PT, R9, 0x1, PT ;  /* 0x000000010900780c */ /* 0x001fe40003fa5270 */
[----:B-1----:R-:W-:-:S11]  /*8e50*/  ISETP.GE.AND P6, PT, R11, 0x1, PT ;  /* 0x000000010b00780c */ /* 0x002fd60003fc6270 */
[----:B------:R-:W0:Y:S08]  /*8e60*/  @P5 LDC R9, c[0x0][0x44c] ;  /* 0x00011300ff095b82 */ /* 0x000e300000000800 */
[----:B------:R-:W1:Y:S01]  /*8e70*/  @P5 LDC R10, c[0x0][0x450] ;  /* 0x00011400ff0a5b82 */ /* 0x000e620000000800 */
[----:B0-----:R-:W-:Y:S01]  /*8e80*/  @P5 IMAD.HI.U32 R9, R9, UR6, RZ ;  /* 0x0000000609095c27 */ /* 0x001fe2000f8e00ff */
[----:B------:R-:W-:-:S04]  /*8e90*/  ULDC UR6, c[0x0][0x9dc] ;  /* 0x0002770000067ab9 */ /* 0x000fc80000000800 */
        /* <DEDUP_REMOVED lines=13> */
.L_x_7831:
[----:B------:R-:W-:-:S13]  /*8f70*/  ISETP.NE.AND P2, PT, R11, 0x1, PT ;  /* 0x000000010b00780c */ /* 0x000fda0003f45270 */
[----:B------:R-:W0:Y:S02]  /*8f80*/  @P2 LDC.64 R12, c[0x0][0x9e8] ;  /* 0x00027a00ff0c2b82 */ /* 0x000e240000000a00 */
[----:B0-----:R-:W-:-:S05]  /*8f90*/  @P2 IMAD.HI.U32 R10, R8, R12, RZ ;  /* 0x0000000c080a2227 */ /* 0x001fca00078e00ff */
[----:B------:R-:W-:-:S07]  /*8fa0*/  @P2 SHF.R.U32.HI R8, RZ, R13, R10 ;  /* 0x0000000dff082219 */ /* 0x000fce000001160a */
.L_x_7832:
[----:B------:R-:W-:-:S05]  /*8fb0*/  IMAD R8, R8, R11, RZ ;  /* 0x0000000b08087224 */ /* 0x000fca00078e02ff */
[----:B------:R-:W-:-:S07]  /*8fc0*/  VIMNMX R7, R7, R8, !PT ;  /* 0x0000000807077248 */ /* 0x000fce0007fe0100 */
.L_x_7830:
[----:B------:R-:W-:-:S05]  /*8fd0*/  VIADD R7, R7, 0x7f ;  /* 0x0000007f07077836 */ /* 0x000fca0000000000 */
        /* <DEDUP_REMOVED lines=10> */
[----:B------:R-:W-:-:S05]  /*9080*/  ULDC UR52, c[0x0][0x9d8] ;  /* 0x0002760000347ab9 */ /* 0x000fca0000000800 */
.L_x_7842:
        /* <DEDUP_REMOVED lines=9> */
.L_x_7835:
[----:B------:R-:W-:Y:S01]  /*9120*/  ULEA UR6, UR44, UR41, 0x3 ;  /* 0x000000292c067291 */ /* 0x000fe2000f8e183f */
[----:B------:R-:W-:-:S05]  /*9130*/  IMAD.U32 R4, RZ, RZ, UR45 ;  /* 0x0000002dff047e24 */ /* 0x000fca000f8e00ff */
[----:B------:R-:W-:-:S04]  /*9140*/  SHF.L.U32 R4, R4, 0x1f, RZ ;  /* 0x0000001f04047819 */ /* 0x000fc800000006ff */
[----:B------:R0:W1:Y:S01]  /*9150*/  SYNCS.PHASECHK.TRANS64.TRYWAIT P3, [UR6+0x28830], R4 ;  /* 0x02883004ff0075a7 */ /* 0x0000620008060146 */
[----:B------:R-:W-:Y:S05]  /*9160*/  @!P0 BRA `(.L_x_7836) ;  /* 0x0000000000048947 */ /* 0x000fea0003800000 */
[----:B------:R-:W-:Y:S01]  /*9170*/  BPT.TRAP 0x1 ;  /* 0x000000040000795c */ /* 0x000fe20000300000 */
.L_x_7836:
[----:B-1----:R-:W-:Y:S05]  /*9180*/  @P3 BRA `(.L_x_7834) ;  /* 0x0000000000083947 */ /* 0x002fea0003800000 */
[----:B------:R-:W1:Y:S02]  /*9190*/  SYNCS.PHASECHK.TRANS64.TRYWAIT P3, [UR6+0x28830], R4 ;  /* 0x02883004ff0075a7 */ /* 0x000e640008060146 */
[----:B-1----:R-:W-:Y:S05]  /*91a0*/  @!P3 BRA `(.L_x_7837) ;  /* 0x000000d00030b947 */ /* 0x002fea0003800000 */
.L_x_7834:
        /* <DEDUP_REMOVED lines=45> */
.L_x_7839:
[----:B------:R-:W-:Y:S01]  /*9480*/  ULEA UR6, UR53, UR41, 0x3 ;  /* 0x0000002935067291 */ /* 0x000fe2000f8e183f */
[----:B------:R-:W-:-:S05]  /*9490*/  IMAD.U32 R4, RZ, RZ, UR54 ;  /* 0x00000036ff047e24 */ /* 0x000fca000f8e00ff */
[----:B------:R-:W-:-:S04]  /*94a0*/  SHF.L.U32 R4, R4, 0x1f, RZ ;  /* 0x0000001f04047819 */ /* 0x000fc800000006ff */
[----:B------:R0:W1:Y:S01]  /*94b0*/  SYNCS.PHASECHK.TRANS64.TRYWAIT P2, [UR6+0x28850], R4 ;  /* 0x02885004ff0075a7 */ /* 0x0000620008040146 */
[----:B------:R-:W-:Y:S05]  /*94c0*/  @!P0 BRA `(.L_x_7840) ;  /* 0x0000000000048947 */ /* 0x000fea0003800000 */
[----:B------:R-:W-:Y:S01]  /*94d0*/  BPT.TRAP 0x1 ;  /* 0x000000040000795c */ /* 0x000fe20000300000 */
.L_x_7840:
[----:B-1----:R-:W-:Y:S05]  /*94e0*/  @P2 BRA `(.L_x_7838) ;  /* 0x0000000000082947 */ /* 0x002fea0003800000 */
[----:B------:R-:W1:Y:S02]  /*94f0*/  SYNCS.PHASECHK.TRANS64.TRYWAIT P2, [UR6+0x28850], R4 ;  /* 0x02885004ff0075a7 */ /* 0x000e640008040146 */
[----:B-1----:R-:W-:Y:S05]  /*9500*/  @!P2 BRA `(.L_x_7841) ;  /* 0x000000cc0070a947 */ /* 0x002fea0003800000 */
.L_x_7838:
[----:B------:R-:W-:Y:S01]  /*9510*/  UIADD3 UR6, UR41, 0x400, URZ ;  /* 0x0000040029067890 */ /* 0x000fe2000fffe03f */
[----:B------:R-:W-:Y:S01]  /*9520*/  WARPGROUP.ARRIVE ;  /* 0x00000000000079c5 */ /* 0x000fe20000000000 */
[----:B------:R-:W-:Y:S01]  /*9530*/  UMOV UR7, 0x40000040 ;  /* 0x4000004000077882 */ /* 0x000fe20000000000 */
[----:B-1----:R-:W-:Y:S01]  /*9540*/  FMUL.FTZ R5, R24, UR52 ;  /* 0x0000003418057c20 */ /* 0x002fe20008410000 */
        /* <DEDUP_REMOVED lines=12> */
[----:B------:R-:W-:Y:S01]  /*9610*/  ULEA UR10, UR53, UR6, 0xb ;  /* 0x00000006350a7291 */ /* 0x000fe2000f8e583f */
        /* <DEDUP_REMOVED lines=8> */
[----:B------:R-:W-:Y:S01]  /*96a0*/  HGMMA.64x128x16.F32.BF16 R88, R180, gdesc[UR4].tnspB, R88, gsb0 ;  /* 0x41e00004b4587df0 */ /* 0x000fe20008001858 */
[----:B------:R-:W-:Y:S01]  /*96b0*/  UIADD3 UR6, UR10, 0x80, URZ ;  /* 0x000000800a067890 */ /* 0x000fe2000fffe03f */
[----:B------:R-:W2:Y:S01]  /*96c0*/  MUFU.TANH R15, R15 ;  /* 0x0000000f000f7308 */ /* 0x000ea20000002400 */
        /* <DEDUP_REMOVED lines=50> */
[----:B------:R-:W0:Y:S01]  /*99f0*/  LDC R6, c[0x0][0x988] ;  /* 0x00026200ff067b82 */ /* 0x000e220000000800 */
[----:B------:R-:W-:Y:S01]  /*9a00*/  FMUL.FTZ R87, R87, UR52 ;  /* 0x0000003457577c20 */ /* 0x000fe20008410000 */
[C---:B------:R-:W-:Y:S01]  /*9a10*/  ISETP.GT.AND P2, PT, R3.reuse, R10, PT ;  /* 0x0000000a0300720c */ /* 0x040fe20003f44270 */
[----:B------:R-:W-:Y:S01]  /*9a20*/  UMOV UR54, UR45 ;  /* 0x0000002d00367c82 */ /* 0x000fe20008000000 */
[----:B------:R-:W-:Y:S01]  /*9a30*/  VIADD R3, R3, 0xffffffff ;  /* 0xffffffff03037836 */ /* 0x000fe20000000000 */
[----:B------:R-:W-:Y:S08]  /*9a40*/  MUFU.TANH R199, R199 ;  /* 0x000000c700c77308 */ /* 0x000ff00000002400 */
[----:B------:R-:W-:Y:S08]  /*9a50*/  MUFU.TANH R201, R201 ;  /* 0x000000c900c97308 */ /* 0x000ff00000002400 */
[----:B------:R-:W-:Y:S08]  /*9a60*/  MUFU.TANH R203, R203 ;  /* 0x000000cb00cb7308 */ /* 0x000ff00000002400 */
[----:B------:R-:W-:Y:S08]  /*9a70*/  MUFU.TANH R205, R205 ;  /* 0x000000cd00cd7308 */ /* 0x000ff00000002400 */
[----:B------:R-:W-:Y:S08]  /*9a80*/  MUFU.TANH R207, R207 ;  /* 0x000000cf00cf7308 */ /* 0x000ff00000002400 */
[----:B------:R-:W-:Y:S08]  /*9a90*/  MUFU.TANH R209, R209 ;  /* 0x000000d100d17308 */ /* 0x000ff00000002400 */
[----:B------:R-:W1:Y:S08]  /*9aa0*/  MUFU.TANH R11, R11 ;  /* 0x0000000b000b7308 */ /* 0x000e700000002400 */
[----:B------:R-:W-:Y:S08]  /*9ab0*/  MUFU.TANH R211, R211 ;  /* 0x000000d300d37308 */ /* 0x000ff00000002400 */
[----:B------:R-:W2:Y:S01]  /*9ac0*/  MUFU.TANH R13, R13 ;  /* 0x0000000d000d7308 */ /* 0x000ea20000002400 */
[----:B-1----:R-:W-:-:S07]  /*9ad0*/  FMNMX.FTZ R14, R11, R8, !PT ;  /* 0x000000080b0e7209 */ /* 0x002fce0007810000 */
[----:B------:R-:W1:Y:S08]  /*9ae0*/  MUFU.TANH R21, R21 ;  /* 0x0000001500157308 */ /* 0x000e700000002400 */
[----:B------:R-:W3:Y:S01]  /*9af0*/  MUFU.TANH R27, R27 ;  /* 0x0000001b001b7308 */ /* 0x000ee20000002400 */
[----:B--2---:R-:W-:Y:S01]  /*9b00*/  FMNMX.FTZ R14, R13, R14, !PT ;  /* 0x0000000e0d0e7209 */ /* 0x004fe20007810000 */
[----:B------:R-:W-:-:S02]  /*9b10*/  WARPGROUP.DEPBAR.LE gsb0, 0x0 ;  /* 0x00008000000079c5 */ /* 0x000fc40000010000 */
[----:B------:R-:W-:Y:S01]  /*9b20*/  WARPGROUP.ARRIVE ;  /* 0x00000000000079c5 */ /* 0x000fe20000000000 */
[----:B------:R-:W-:Y:S01]  /*9b30*/  FMUL.FTZ R183, R36, UR52 ;  /* 0x0000003424b77c20 */ /* 0x000fe20008410000 */
[----:B------:R-:W-:Y:S02]  /*9b40*/  FMUL.FTZ R181, R37, UR52 ;  /* 0x0000003425b57c20 */ /* 0x000fe40008410000 */
[----:B------:R-:W-:Y:S01]  /*9b50*/  MUFU.TANH R213, R213 ;  /* 0x000000d500d57308 */ /* 0x000fe20000002400 */
[----:B------:R-:W-:Y:S01]  /*9b60*/  FMUL.FTZ R37, R38, UR52 ;  /* 0x0000003426257c20 */ /* 0x000fe20008410000 */
[----:B-1----:R-:W-:Y:S01]  /*9b70*/  FMNMX.FTZ R14, R21, R14, !PT ;  /* 0x0000000e150e7209 */ /* 0x002fe20007810000 */
[----:B------:R-:W-:Y:S01]  /*9b80*/  HGMMA.64x128x16.F32.BF16 R88, R176, gdesc[UR4].tnspB, R88, gsb0 ;  /* 0x41e00004b0587df0 */ /* 0x000fe20008001858 */
[----:B------:R-:W-:Y:S01]  /*9b90*/  UIADD3 UR6, UR10, 0x100, URZ ;  /* 0x000001000a067890 */ /* 0x000fe2000fffe03f */
[----:B------:R-:W-:-:S03]  /*9ba0*/  UMOV UR7, 0x40000040 ;  /* 0x4000004000077882 */ /* 0x000fc60000000000 */
[----:B------:R-:W1:Y:S01]  /*9bb0*/  MUFU.TANH R183, R183 ;  /* 0x000000b700b77308 */ /* 0x000e620000002400 */
[----:B---3--:R-:W-:-:S07]  /*9bc0*/  FMNMX.FTZ R14, R27, R14, !PT ;  /* 0x0000000e1b0e7209 */ /* 0x008fce0007810000 */
[----:B------:R-:W2:Y:S08]  /*9bd0*/  MUFU.TANH R181, R181 ;  /* 0x000000b500b57308 */ /* 0x000eb00000002400 */
[----:B------:R-:W3:Y:S01]  /*9be0*/  MUFU.TANH R31, R31 ;  /* 0x0000001f001f7308 */ /* 0x000ee20000002400 */
[----:B-1----:R-:W-:-:S07]  /*9bf0*/  FMNMX.FTZ R4, R183, R4, !PT ;  /* 0x00000004b7047209 */ /* 0x002fce0007810000 */
[----:B------:R-:W-:Y:S01]  /*9c00*/  MUFU.TANH R215, R215 ;  /* 0x000000d700d77308 */ /* 0x000fe20000002400 */
[----:B--2---:R-:W-:-:S04]  /*9c10*/  FMNMX.FTZ R4, R181, R4, !PT ;  /* 0x00000004b5047209 */ /* 0x004fc80007810000 */
[----:B------:R-:W-:-:S03]  /*9c20*/  FMNMX.FTZ R4, R193, R4, !PT ;  /* 0x00000004c1047209 */ /* 0x000fc60007810000 */
[----:B------:R-:W1:Y:S01]  /*9c30*/  MUFU.TANH R35, R35 ;  /* 0x0000002300237308 */ /* 0x000e620000002400 */
[----:B------:R-:W-:Y:S02]  /*9c40*/  FMNMX.FTZ R4, R195, R4, !PT ;  /* 0x00000004c3047209 */ /* 0x000fe40007810000 */
[----:B---3--:R-:W-:Y:S02]  /*9c50*/  FMNMX.FTZ R14, R31, R14, !PT ;  /* 0x0000000e1f0e7209 */ /* 0x008fe40007810000 */
[----:B------:R-:W-:-:S03]  /*9c60*/  FMNMX.FTZ R4, R197, R4, !PT ;  /* 0x00000004c5047209 */ /* 0x000fc60007810000 */
[----:B------:R-:W-:Y:S08]  /*9c70*/  MUFU.TANH R217, R217 ;  /* 0x000000d900d97308 */ /* 0x000ff00000002400 */
[----:B------:R-:W2:Y:S01]  /*9c80*/  MUFU.TANH R37, R37 ;  /* 0x0000002500257308 */ /* 0x000ea20000002400 */
[----:B-1----:R-:W-:-:S07]  /*9c90*/  FMNMX.FTZ R14, R35, R14, !PT ;  /* 0x0000000e230e7209 */ /* 0x002fce0007810000 */
[----:B------:R-:W-:Y:S08]  /*9ca0*/  MUFU.TANH R219, R219 ;  /* 0x000000db00db7308 */ /* 0x000ff00000002400 */
[----:B------:R-:W1:Y:S01]  /*9cb0*/  MUFU.TANH R39, R39 ;  /* 0x0000002700277308 */ /* 0x000e620000002400 */
[----:B--2---:R-:W-:-:S07]  /*9cc0*/  FMNMX.FTZ R14, R37, R14, !PT ;  /* 0x0000000e250e7209 */ /* 0x004fce0007810000 */
[----:B------:R-:W-:Y:S08]  /*9cd0*/  MUFU.TANH R221, R221 ;  /* 0x000000dd00dd7308 */ /* 0x000ff00000002400 */
[----:B------:R-:W2:Y:S01]  /*9ce0*/  MUFU.TANH R41, R41 ;  /* 0x0000002900297308 */ /* 0x000ea20000002400 */
[----:B-1----:R-:W-:-:S07]  /*9cf0*/  FMNMX.FTZ R14, R39, R14, !PT ;  /* 0x0000000e270e7209 */ /* 0x002fce0007810000 */
[----:B------:R-:W-:Y:S08]  /*9d00*/  MUFU.TANH R223, R223 ;  /* 0x000000df00df7308 */ /* 0x000ff00000002400 */
[----:B------:R-:W1:Y:S01]  /*9d10*/  MUFU.TANH R43, R43 ;  /* 0x0000002b002b7308 */ /* 0x000e620000002400 */
[----:B--2---:R-:W-:-:S07]  /*9d20*/  FMNMX.FTZ R14, R41, R14, !PT ;  /* 0x0000000e290e7209 */ /* 0x004fce0007810000 */
[----:B------:R-:W-:Y:S08]  /*9d30*/  MUFU.TANH R225, R225 ;  /* 0x000000e100e17308 */ /* 0x000ff00000002400 */
[----:B------:R-:W-:Y:S01]  /*9d40*/  MUFU.TANH R227, R227 ;  /* 0x000000e300e37308 */ /* 0x000fe20000002400 */
[----:B-1----:R-:W-:-:S07]  /*9d50*/  FMNMX.FTZ R14, R43, R14, !PT ;  /* 0x0000000e2b0e7209 */ /* 0x002fce0007810000 */
        /* <DEDUP_REMOVED lines=9> */
[----:B------:R-:W-:Y:S01]  /*9df0*/  HGMMA.64x128x16.F32.BF16 R88, R172, gdesc[UR4].tnspB, R88, gsb0 ;  /* 0x41e00004ac587df0 */ /* 0x000fe20008001858 */
[----:B------:R-:W-:Y:S01]  /*9e00*/  UIADD3 UR6, UR10, 0x180, URZ ;  /* 0x000001800a067890 */ /* 0x000fe2000fffe03f */
[----:B------:R-:W-:-:S05]  /*9e10*/  UMOV UR7, 0x40000040 ;  /* 0x4000004000077882 */ /* 0x000fca0000000000 */
[----:B------:R-:W1:Y:S08]  /*9e20*/  MUFU.TANH R177, R177 ;  /* 0x000000b100b17308 */ /* 0x000e700000002400 */
[----:B------:R-:W2:Y:S08]  /*9e30*/  MUFU.TANH R179, R179 ;  /* 0x000000b300b37308 */ /* 0x000eb00000002400 */
[----:B------:R-:W3:Y:S01]  /*9e40*/  MUFU.TANH R45, R45 ;  /* 0x0000002d002d7308 */ /* 0x000ee20000002400 */
[----:B-1----:R-:W-:-:S07]  /*9e50*/  FMNMX.FTZ R4, R177, R4, !PT ;  /* 0x00000004b1047209 */ /* 0x002fce0007810000 */
[----:B------:R-:W1:Y:S01]  /*9e60*/  MUFU.TANH R51, R51 ;  /* 0x0000003300337308 */ /* 0x000e620000002400 */
[----:B--2---:R-:W-:-:S04]  /*9e70*/  FMNMX.FTZ R4, R179, R4, !PT ;  /* 0x00000004b3047209 */ /* 0x004fc80007810000 */
[----:B------:R-:W-:-:S03]  /*9e80*/  FMNMX.FTZ R4, R199, R4, !PT ;  /* 0x00000004c7047209 */ /* 0x000fc60007810000 */
[----:B------:R-:W2:Y:S01]  /*9e90*/  MUFU.TANH R53, R53 ;  /* 0x0000003500357308 */ /* 0x000ea20000002400 */
[----:B------:R-:W-:Y:S02]  /*9ea0*/  FMNMX.FTZ R4, R201, R4, !PT ;  /* 0x00000004c9047209 */ /* 0x000fe40007810000 */
[----:B---3--:R-:W-:Y:S02]  /*9eb0*/  FMNMX.FTZ R14, R45, R14, !PT ;  /* 0x0000000e2d0e7209 */ /* 0x008fe40007810000 */
[----:B------:R-:W-:Y:S02]  /*9ec0*/  FMNMX.FTZ R4, R203, R4, !PT ;  /* 0x00000004cb047209 */ /* 0x000fe40007810000 */
[----:B------:R-:W-:Y:S01]  /*9ed0*/  FMNMX.FTZ R14, R47, R14, !PT ;  /* 0x0000000e2f0e7209 */ /* 0x000fe20007810000 */
[----:B------:R-:W3:Y:S01]  /*9ee0*/  MUFU.TANH R55, R55 ;  /* 0x0000003700377308 */ /* 0x000ee20000002400 */
[----:B------:R-:W-:Y:S02]  /*9ef0*/  FMNMX.FTZ R4, R205, R4, !PT ;  /* 0x00000004cd047209 */ /* 0x000fe40007810000 */
[----:B------:R-:W-:-:S02]  /*9f00*/  FMNMX.FTZ R14, R49, R14, !PT ;  /* 0x0000000e310e7209 */ /* 0x000fc40007810000 */
[----:B------:R-:W-:Y:S02]  /*9f10*/  FMNMX.FTZ R4, R207, R4, !PT ;  /* 0x00000004cf047209 */ /* 0x000fe40007810000 */
[----:B-1----:R-:W-:Y:S01]  /*9f20*/  FMNMX.FTZ R14, R51, R14, !PT ;  /* 0x0000000e330e7209 */ /* 0x002fe20007810000 */
[----:B------:R-:W1:Y:S01]  /*9f30*/  MUFU.TANH R57, R57 ;  /* 0x0000003900397308 */ /* 0x000e620000002400 */
[----:B------:R-:W-:Y:S02]  /*9f40*/  FMNMX.FTZ R4, R209, R4, !PT ;  /* 0x00000004d1047209 */ /* 0x000fe40007810000 */
[----:B--2---:R-:W-:Y:S02]  /*9f50*/  FMNMX.FTZ R14, R53, R14, !PT ;  /* 0x0000000e350e7209 */ /* 0x004fe40007810000 */
[----:B------:R-:W-:-:S03]  /*9f60*/  FMNMX.FTZ R4, R211, R4, !PT ;  /* 0x00000004d3047209 */ /* 0x000fc60007810000 */
[----:B------:R-:W2:Y:S01]  /*9f70*/  MUFU.TANH R59, R59 ;  /* 0x0000003b003b7308 */ /* 0x000ea20000002400 */
[----:B---3--:R-:W-:-:S07]  /*9f80*/  FMNMX.FTZ R14, R55, R14, !PT ;  /* 0x0000000e370e7209 */ /* 0x008fce0007810000 */
[----:B------:R-:W3:Y:S01]  /*9f90*/  MUFU.TANH R61, R61 ;  /* 0x0000003d003d7308 */ /* 0x000ee20000002400 */
[----:B-1----:R-:W-:-:S07]  /*9fa0*/  FMNMX.FTZ R14, R57, R14, !PT ;  /* 0x0000000e390e7209 */ /* 0x002fce0007810000 */
[----:B------:R-:W1:Y:S01]  /*9fb0*/  MUFU.TANH R63, R63 ;  /* 0x0000003f003f7308 */ /* 0x000e620000002400 */
[----:B--2---:R-:W-:-:S07]  /*9fc0*/  FMNMX.FTZ R14, R59, R14, !PT ;  /* 0x0000000e3b0e7209 */ /* 0x004fce0007810000 */
[----:B------:R-:W-:Y:S01]  /*9fd0*/  MUFU.TANH R67, R67 ;  /* 0x0000004300437308 */ /* 0x000fe20000002400 */
[----:B---3--:R-:W-:-:S07]  /*9fe0*/  FMNMX.FTZ R14, R61, R14, !PT ;  /* 0x0000000e3d0e7209 */ /* 0x008fce0007810000 */
[----:B------:R-:W-:Y:S01]  /*9ff0*/  MUFU.TANH R69, R69 ;  /* 0x0000004500457308 */ /* 0x000fe20000002400 */
[----:B-1----:R-:W-:-:S07]  /*a000*/  FMNMX.FTZ R14, R63, R14, !PT ;  /* 0x0000000e3f0e7209 */ /* 0x002fce0007810000 */
        /* <DEDUP_REMOVED lines=18> */
[----:B------:R-:W-:Y:S01]  /*a130*/  MUFU.TANH R87, R87 ;  /* 0x0000005700577308 */ /* 0x000fe20000002400 */
[----:B--2---:R-:W-:-:S04]  /*a140*/  FMNMX.FTZ R4, R175, R4, !PT ;  /* 0x00000004af047209 */ /* 0x004fc80007810000 */
[----:B------:R-:W-:-:S04]  /*a150*/  FMNMX.FTZ R4, R213, R4, !PT ;  /* 0x00000004d5047209 */ /* 0x000fc80007810000 */
[----:B------:R-:W-:Y:S02]  /*a160*/  FMNMX.FTZ R4, R215, R4, !PT ;  /* 0x00000004d7047209 */ /* 0x000fe40007810000 */
[----:B---3--:R-:W-:Y:S02]  /*a170*/  FMNMX.FTZ R14, R65, R14, !PT ;  /* 0x0000000e410e7209 */ /* 0x008fe40007810000 */
        /* <DEDUP_REMOVED lines=12> */
[----:B------:R-:W-:-:S05]  /*a240*/  FMNMX.FTZ R4, R85, R4, !PT ;  /* 0x0000000455047209 */ /* 0x000fca0007810000 */
[----:B------:R-:W1:Y:S02]  /*a250*/  SHFL.BFLY PT, R77, R4, 0x2, 0x1f ;  /* 0x0c401f00044d7f89 */ /* 0x000e6400000e0000 */
[----:B-1----:R-:W-:Y:S01]  /*a260*/  FMNMX.FTZ R12, R4, R77, !PT ;  /* 0x0000004d040c7209 */ /* 0x002fe20007810000 */
[----:B------:R-:W-:-:S06]  /*a270*/  FMUL.FTZ R77, R78, UR52 ;  /* 0x000000344e4d7c20 */ /* 0x000fcc0008410000 */
[----:B------:R-:W1:Y:S02]  /*a280*/  MUFU.TANH R77, R77 ;  /* 0x0000004d004d7308 */ /* 0x000e640000002400 */
[----:B-1----:R-:W-:-:S04]  /*a290*/  FMNMX.FTZ R14, R77, R14, !PT ;  /* 0x0000000e4d0e7209 */ /* 0x002fc80007810000 */
[----:B------:R-:W-:-:S04]  /*a2a0*/  FMNMX.FTZ R14, R79, R14, !PT ;  /* 0x0000000e4f0e7209 */ /* 0x000fc80007810000 */
[----:B------:R-:W-:-:S04]  /*a2b0*/  FMNMX.FTZ R14, R81, R14, !PT ;  /* 0x0000000e510e7209 */ /* 0x000fc80007810000 */
[----:B------:R-:W-:Y:S01]  /*a2c0*/  FMNMX.FTZ R14, R83, R14, !PT ;  /* 0x0000000e530e7209 */ /* 0x000fe20007810000 */
[----:B------:R-:W-:Y:S02]  /*a2d0*/  WARPGROUP.DEPBAR.LE gsb0, 0x0 ;  /* 0x00008000000079c5 */ /* 0x000fe40000010000 */
[----:B------:R-:W-:Y:S01]  /*a2e0*/  WARPGROUP.ARRIVE ;  /* 0x00000000000079c5 */ /* 0x000fe20000000000 */
[----:B------:R-:W1:Y:S01]  /*a2f0*/  SHFL.BFLY PT, R171, R12, 0x1, 0x1f ;  /* 0x0c201f000cab7f89 */ /* 0x000e6200000e0000 */
[----:B------:R-:W-:-:S04]  /*a300*/  FMUL.FTZ R169, R86, UR52 ;  /* 0x0000003456a97c20 */ /* 0x000fc80008410000 */
[----:B------:R-:W-:Y:S01]  /*a310*/  HGMMA.64x128x16.F32.BF16 R88, R164, gdesc[UR4].tnspB, R88, gsb0 ;  /* 0x41e00004a4587df0 */ /* 0x000fe20008001858 */
[----:B------:R-:W-:Y:S01]  /*a320*/  UIADD3 UR6, UR10, 0x280, URZ ;  /* 0x000002800a067890 */ /* 0x000fe2000fffe03f */
[----:B------:R-:W2:Y:S01]  /*a330*/  MUFU.TANH R169, R169 ;  /* 0x000000a900a97308 */ /* 0x000ea20000002400 */
[----:B------:R-:W-:Y:S01]  /*a340*/  UMOV UR7, 0x40000040 ;  /* 0x4000004000077882 */ /* 0x000fe20000000000 */
[----:B-1----:R-:W-:Y:S02]  /*a350*/  FMNMX.FTZ R4, R12, R171, !PT ;  /* 0x000000ab0c047209 */ /* 0x002fe40007810000 */
[----:B--2---:R-:W-:-:S03]  /*a360*/  FMNMX.FTZ R14, R169, R14, !PT ;  /* 0x0000000ea90e7209 */ /* 0x004fc60007810000 */
[C---:B0-----:R-:W-:Y:S01]  /*a370*/  FMUL.FTZ R12, R4.reuse, R6 ;  /* 0x00000006040c7220 */ /* 0x041fe20000410000 */
[----:B------:R-:W-:-:S03]  /*a380*/  FADD.FTZ R7, -R4, R7 ;  /* 0x0000000704077221 */ /* 0x000fc60000010100 */
[--C-:B------:R-:W-:Y:S01]  /*a390*/  FFMA.FTZ R180, R5, R6, -R12.reuse ;  /* 0x0000000605b47223 */ /* 0x100fe2000001080c */
[----:B------:R-:W-:Y:S01]  /*a3a0*/  FMNMX.FTZ R5, R87, R14, !PT ;  /* 0x0000000e57057209 */ /* 0x000fe20007810000 */
[-C--:B------:R-:W-:Y:S01]  /*a3b0*/  FMUL.FTZ R7, R7, R6.reuse ;  /* 0x0000000607077220 */ /* 0x080fe20000410000 */
[-CC-:B------:R-:W-:Y:S01]  /*a3c0*/  FFMA.FTZ R176, R29, R6.reuse, -R12.reuse ;  /* 0x000000061db07223 */ /* 0x180fe2000001080c */
[-CC-:B------:R-:W-:Y:S01]  /*a3d0*/  FFMA.FTZ R9, R9, R6.reuse, -R12.reuse ;  /* 0x0000000609097223 */ /* 0x180fe2000001080c */
[-CC-:B------:R-:W-:Y:S01]  /*a3e0*/  FFMA.FTZ R29, R181, R6.reuse, -R12.reuse ;  /* 0x00000006b51d7223 */ /* 0x180fe2000001080c */
[----:B------:R-:W0:Y:S01]  /*a3f0*/  SHFL.BFLY PT, R20, R5, 0x2, 0x1f ;  /* 0x0c401f0005147f89 */ /* 0x000e2200000e0000 */
        /* <DEDUP_REMOVED lines=19> */
[----:B------:R-:W-:Y:S01]  /*a530*/  FFMA.FTZ R85, R85, R6, -R12 ;  /* 0x0000000655557223 */ /* 0x000fe2000001080c */
[----:B0-----:R-:W-:-:S04]  /*a540*/  FMNMX.FTZ R26, R5, R20, !PT ;  /* 0x00000014051a7209 */ /* 0x001fc80007810000 */
[----:B------:R-:W-:Y:S01]  /*a550*/  MUFU.EX2 R182, R182 ;  /* 0x000000b600b67308 */ /* 0x000fe20000000800 */
[----:B-1----:R-:W-:Y:S01]  /*a560*/  FFMA.FTZ R2, R7, R2, R180 ;  /* 0x0000000207027223 */ /* 0x002fe200000100b4 */
[----:B------:R-:W-:Y:S01]  /*a570*/  FFMA.FTZ R20, R221, R6, -R12 ;  /* 0x00000006dd147223 */ /* 0x000fe2000001080c */
[----:B------:R-:W0:Y:S05]  /*a580*/  SHFL.BFLY PT, R5, R26, 0x1, 0x1f ;  /* 0x0c201f001a057f89 */ /* 0x000e2a00000e0000 */
[----:B------:R-:W-:Y:S01]  /*a590*/  MUFU.EX2 R15, R15 ;  /* 0x0000000f000f7308 */ /* 0x000fe20000000800 */
[----:B--2---:R-:W-:-:S07]  /*a5a0*/  F2FP.BF16.F32.PACK_AB R180, R9, R180 ;  /* 0x000000b409b4723e */ /* 0x004fce00000010ff */
[----:B------:R-:W-:Y:S08]  /*a5b0*/  MUFU.EX2 R176, R176 ;  /* 0x000000b000b07308 */ /* 0x000ff00000000800 */
[----:B------:R-:W-:Y:S01]  /*a5c0*/  MUFU.EX2 R25, R25 ;  /* 0x0000001900197308 */ /* 0x000fe20000000800 */
[----:B0-----:R-:W-:-:S07]  /*a5d0*/  FMNMX.FTZ R5, R26, R5, !PT ;  /* 0x000000051a057209 */ /* 0x001fce0007810000 */
[----:B------:R-:W-:Y:S01]  /*a5e0*/  MUFU.EX2 R178, R178 ;  /* 0x000000b200b27308 */ /* 0x000fe20000000800 */
[----:B------:R-:W-:-:S04]  /*a5f0*/  FMUL.FTZ R40, R5, R6 ;  /* 0x0000000605287220 */ /* 0x000fc80000410000 */
[-CC-:B------:R-:W-:Y:S01]  /*a600*/  FFMA.FTZ R181, R13, R6.reuse, -R40.reuse ;  /* 0x000000060db57223 */ /* 0x180fe20000010828 */
[----:B------:R-:W-:Y:S02]  /*a610*/  IMAD.U32 R13, RZ, RZ, UR44 ;  /* 0x0000002cff0d7e24 */ /* 0x000fe4000f8e00ff */
[-CC-:B------:R-:W-:Y:S01]  /*a620*/  FFMA.FTZ R183, R21, R6.reuse, -R40.reuse ;  /* 0x0000000615b77223 */ /* 0x180fe20000010828 */
[-CC-:B------:R-:W-:Y:S01]  /*a630*/  FFMA.FTZ R34, R27, R6.reuse, -R40.reuse ;  /* 0x000000061b227223 */ /* 0x180fe20000010828 */
[----:B------:R-:W-:Y:S01]  /*a640*/  IADD3 R27, -R23, 0xb, RZ ;  /* 0x0000000b171b7810 */ /* 0x000fe20007ffe1ff */
[-CC-:B------:R-:W-:Y:S01]  /*a650*/  FFMA.FTZ R36, R35, R6.reuse, -R40.reuse ;  /* 0x0000000623247223 */ /* 0x180fe20000010828 */
[----:B------:R-:W-:Y:S01]  /*a660*/  MUFU.EX2 R181, R181 ;  /* 0x000000b500b57308 */ /* 0x000fe20000000800 */
[----:B------:R-:W-:Y:S01]  /*a670*/  @!P1 LEA R13, R13, UR41, 0x3 ;  /* 0x000000290d0d9c11 */ /* 0x000fe2000f8e18ff */
[-CC-:B------:R-:W-:Y:S01]  /*a680*/  FFMA.FTZ R179, R37, R6.reuse, -R40.reuse ;  /* 0x0000000625b37223 */ /* 0x180fe20000010828 */
[-CC-:B------:R-:W-:Y:S01]  /*a690*/  FFMA.FTZ R38, R39, R6.reuse, -R40.reuse ;  /* 0x0000000627267223 */ /* 0x180fe20000010828 */
[-CC-:B------:R-:W-:Y:S01]  /*a6a0*/  FFMA.FTZ R32, R43, R6.reuse, -R40.reuse ;  /* 0x000000062b207223 */ /* 0x180fe20000010828 */
[----:B------:R-:W-:Y:S01]  /*a6b0*/  FFMA.FTZ R175, R45, R6, -R40 ;  /* 0x000000062daf7223 */ /* 0x000fe20000010828 */
[----:B------:R-:W-:-:S02]  /*a6c0*/  @!P1 VIADD R13, R13, 0x28840 ;  /* 0x000288400d0d9836 */ /* 0x000fc40000000000 */
[-CC-:B------:R-:W-:Y:S01]  /*a6d0*/  FFMA.FTZ R28, R51, R6.reuse, -R40.reuse ;  /* 0x00000006331c7223 */ /* 0x180fe20000010828 */
[----:B------:R-:W-:Y:S01]  /*a6e0*/  MUFU.EX2 R183, R183 ;  /* 0x000000b700b77308 */ /* 0x000fe20000000800 */
[-CC-:B------:R-:W-:Y:S01]  /*a6f0*/  FFMA.FTZ R171, R53, R6.reuse, -R40.reuse ;  /* 0x0000000635ab7223 */ /* 0x180fe20000010828 */
[-CC-:B------:R-:W-:Y:S01]  /*a700*/  FFMA.FTZ R30, R55, R6.reuse, -R40.reuse ;  /* 0x00000006371e7223 */ /* 0x180fe20000010828 */
[----:B------:R-:W-:Y:S01]  /*a710*/  @!P1 PRMT R21, RZ, 0x654, R13 ;  /* 0x00000654ff159816 */ /* 0x000fe2000000000d */
        /* <DEDUP_REMOVED lines=14> */
[----:B------:R-:W-:-:S06]  /*a800*/  FFMA.FTZ R83, R83, R6, -R40 ;  /* 0x0000000653537223 */ /* 0x000fcc0000010828 */
[----:B------:R-:W-:Y:S01]  /*a810*/  MUFU.EX2 R179, R179 ;  /* 0x000000b300b37308 */ /* 0x000fe20000000800 */
[----:B------:R-:W-:Y:S02]  /*a820*/  WARPGROUP.DEPBAR.LE gsb0, 0x0 ;  /* 0x00008000000079c5 */ /* 0x000fe40000010000 */
[----:B------:R-:W-:Y:S01]  /*a830*/  WARPGROUP.ARRIVE ;  /* 0x00000000000079c5 */ /* 0x000fe20000000000 */
[-CC-:B------:R-:W-:Y:S01]  /*a840*/  FFMA.FTZ R164, R205, R6.reuse, -R12.reuse ;  /* 0x00000006cda47223 */ /* 0x180fe2000001080c */
[-C--:B------:R-:W-:Y:S01]  /*a850*/  FFMA.FTZ R165, R177, R6.reuse, -R12 ;  /* 0x00000006b1a57223 */ /* 0x080fe2000001080c */
[-C--:B------:R-:W-:Y:S01]  /*a860*/  FFMA.FTZ R177, R31, R6.reuse, -R40 ;  /* 0x000000061fb17223 */ /* 0x080fe20000010828 */
[----:B------:R-:W-:Y:S01]  /*a870*/  IMAD.U32 R31, RZ, RZ, UR53 ;  /* 0x00000035ff1f7e24 */ /* 0x000fe2000f8e00ff */
[----:B------:R-:W-:Y:S01]  /*a880*/  MUFU.EX2 R29, R29 ;  /* 0x0000001d001d7308 */ /* 0x000fe20000000800 */
[----:B------:R-:W-:Y:S01]  /*a890*/  HGMMA.64x128x16.F32.BF16 R88, R160, gdesc[UR4].tnspB, R88, gsb0 ;  /* 0x41e00004a0587df0 */ /* 0x000fe20008001858 */
[----:B------:R-:W-:Y:S01]  /*a8a0*/  UIADD3 UR6, UR10, 0x300, URZ ;  /* 0x000003000a067890 */ /* 0x000fe2000fffe03f */
[-CC-:B------:R-:W-:Y:S01]  /*a8b0*/  FFMA.FTZ R167, R199, R6.reuse, -R12.reuse ;  /* 0x00000006c7a77223 */ /* 0x180fe2000001080c */
[----:B------:R-:W-:Y:S01]  /*a8c0*/  UMOV UR7, 0x40000040 ;  /* 0x4000004000077882 */ /* 0x000fe20000000000 */
[----:B------:R-:W-:Y:S01]  /*a8d0*/  @!P1 LEA R31, R31, UR41, 0x3 ;  /* 0x000000291f1f9c11 */ /* 0x000fe2000f8e18ff */
[-CC-:B------:R-:W-:Y:S01]  /*a8e0*/  FFMA.FTZ R166, R209, R6.reuse, -R12.reuse ;  /* 0x00000006d1a67223 */ /* 0x180fe2000001080c */
[----:B------:R-:W-:Y:S01]  /*a8f0*/  FFMA.FTZ R199, R219, R6, -R12 ;  /* 0x00000006dbc77223 */ /* 0x000fe2000001080c */
[----:B------:R-:W-:Y:S01]  /*a900*/  MUFU.EX2 R177, R177 ;  /* 0x000000b100b17308 */ /* 0x000fe20000000800 */
[----:B------:R-:W-:Y:S01]  /*a910*/  UMOV UR53, UR44 ;  /* 0x0000002c00357c82 */ /* 0x000fe20008000000 */
[----:B------:R-:W-:-:S05]  /*a920*/  @!P1 VIADD R31, R31, 0x28860 ;  /* 0x000288601f1f9836 */ /* 0x000fca0000000000 */
[----:B------:R-:W-:Y:S01]  /*a930*/  @!P1 PRMT R35, RZ, 0x654, R31 ;  /* 0x00000654ff239816 */ /* 0x000fe2000000001f */
        /* <DEDUP_REMOVED lines=18> */
[-C--:B------:R-:W-:Y:S01]  /*aa60*/  FFMA.FTZ R160, R173, R6.reuse, -R12 ;  /* 0x00000006ada07223 */ /* 0x080fe2000001080c */
[-C--:B------:R-:W-:Y:S01]  /*aa70*/  FFMA.FTZ R173, R41, R6.reuse, -R40 ;  /* 0x0000000629ad7223 */ /* 0x080fe20000010828 */
[-CC-:B------:R-:W-:Y:S01]  /*aa80*/  FFMA.FTZ R161, R203, R6.reuse, -R12.reuse ;  /* 0x00000006cba17223 */ /* 0x180fe2000001080c */
[-CC-:B------:R-:W-:Y:S01]  /*aa90*/  FFMA.FTZ R163, R207, R6.reuse, -R12.reuse ;  /* 0x00000006cfa37223 */ /* 0x180fe2000001080c */
[-CC-:B------:R-:W-:Y:S01]  /*aaa0*/  FFMA.FTZ R162, R213, R6.reuse, -R12.reuse ;  /* 0x00000006d5a27223 */ /* 0x180fe2000001080c */
[----:B------:R-:W-:Y:S01]  /*aab0*/  HGMMA.64x128x16.F32.BF16 R88, R156, gdesc[UR4].tnspB, R88, gsb0 ;  /* 0x41e000049c587df0 */ /* 0x000fe20008001858 */
[----:B------:R-:W-:Y:S01]  /*aac0*/  UIADD3 UR6, UR10, 0x380, URZ ;  /* 0x000003800a067890 */ /* 0x000fe2000fffe03f */
[----:B------:R-:W-:Y:S01]  /*aad0*/  MUFU.EX2 R173, R173 ;  /* 0x000000ad00ad7308 */ /* 0x000fe20000000800 */
[----:B------:R-:W-:Y:S01]  /*aae0*/  UMOV UR7, 0x40000040 ;  /* 0x4000004000077882 */ /* 0x000fe20000000000 */
[-C--:B------:R-:W-:Y:S01]  /*aaf0*/  FFMA.FTZ R203, R227, R6.reuse, -R12 ;  /* 0x00000006e3cb7223 */ /* 0x080fe2000001080c */
[----:B------:R-:W-:-:S05]  /*ab00*/  FFMA.FTZ R12, R47, R6, -R40 ;  /* 0x000000062f0c7223 */ /* 0x000fca0000010828 */
        /* <DEDUP_REMOVED lines=16> */
[----:B------:R-:W1:Y:S01]  /*ac10*/  MUFU.EX2 R75, R75 ;  /* 0x0000004b004b7308 */ /* 0x000e620000000800 */
[----:B------:R-:W-:-:S02]  /*ac20*/  WARPGROUP.DEPBAR.LE gsb0, 0x0 ;  /* 0x00008000000079c5 */ /* 0x000fc40000010000 */
[----:B------:R-:W-:Y:S01]  /*ac30*/  WARPGROUP.ARRIVE ;  /* 0x00000000000079c5 */ /* 0x000fe20000000000 */
[----:B------:R-:W-:Y:S01]  /*ac40*/  FADD.FTZ R157, -R5, R8 ;  /* 0x00000008059d7221 */ /* 0x000fe20000010100 */
[-CC-:B------:R-:W-:Y:S01]  /*ac50*/  FFMA.FTZ R8, R11, R6.reuse, -R40.reuse ;  /* 0x000000060b087223 */ /* 0x180fe20000010828 */
[-C--:B------:R-:W-:Y:S02]  /*ac60*/  FFMA.FTZ R11, R49, R6.reuse, -R40 ;  /* 0x00000006310b7223 */ /* 0x080fe40000010828 */
[----:B------:R-:W-:Y:S01]  /*ac70*/  MUFU.EX2 R20, R20 ;  /* 0x0000001400147308 */ /* 0x000fe20000000800 */
[----:B------:R-:W-:Y:S01]  /*ac80*/  FMUL.FTZ R157, R157, R6 ;  /* 0x000000069d9d7220 */ /* 0x000fe20000410000 */
[----:B------:R-:W-:Y:S01]  /*ac90*/  HGMMA.64x128x16.F32.BF16 R88, R152, gdesc[UR4].tnspB, R88, gsb0 ;  /* 0x41e0000498587df0 */ /* 0x000fe20008001858 */
[----:B0-----:R-:W-:-:S05]  /*aca0*/  F2FP.BF16.F32.PACK_AB R156, R199, R14 ;  /* 0x0000000ec79c723e */ /* 0x001fca00000010ff */
[----:B------:R1:W-:Y:S08]  /*acb0*/  MUFU.EX2 R205, R157 ;  /* 0x0000009d00cd7308 */ /* 0x0003f00000000800 */
[----:B------:R-:W0:Y:S01]  /*acc0*/  MUFU.EX2 R8, R8 ;  /* 0x0000000800087308 */ /* 0x000e220000000800 */
[----:B-1----:R-:W-:-:S07]  /*acd0*/  F2FP.BF16.F32.PACK_AB R157, R75, R73 ;  /* 0x000000494b9d723e */ /* 0x002fce00000010ff */
[----:B------:R-:W-:Y:S08]  /*ace0*/  MUFU.EX2 R11, R11 ;  /* 0x0000000b000b7308 */ /* 0x000ff00000000800 */
[----:B------:R-:W-:Y:S01]  /*acf0*/  MUFU.EX2 R77, R77 ;  /* 0x0000004d004d7308 */ /* 0x000fe20000000800 */
[----:B0-----:R-:W-:-:S04]  /*ad00*/  FFMA.FTZ R44, R205, R0, R8 ;  /* 0x00000000cd2c7223 */ /* 0x001fc80000010008 */
[C---:B------:R-:W-:Y:S01]  /*ad10*/  FADD.FTZ R44, R181.reuse, R44 ;  /* 0x0000002cb52c7221 */ /* 0x040fe20000010000 */
[----:B------:R-:W-:Y:S02]  /*ad20*/  F2FP.BF16.F32.PACK_AB R181, R181, R8 ;  /* 0x00000008b5b5723e */ /* 0x000fe400000010ff */
[----:B------:R-:W-:Y:S08]  /*ad30*/  MUFU.EX2 R0, R61 ;  /* 0x0000003d00007308 */ /* 0x000ff00000000800 */
[----:B------:R-:W0:Y:S08]  /*ad40*/  MUFU.EX2 R201, R201 ;  /* 0x000000c900c97308 */ /* 0x000e300000000800 */
[----:B------:R-:W1:Y:S08]  /*ad50*/  MUFU.EX2 R79, R79 ;  /* 0x0000004f004f7308 */ /* 0x000e700000000800 */
[----:B------:R-:W-:Y:S01]  /*ad60*/  MUFU.EX2 R24, R24 ;  /* 0x0000001800187308 */ /* 0x000fe20000000800 */
[----:B0-----:R-:W-:-:S07]  /*ad70*/  F2FP.BF16.F32.PACK_AB R158, R201, R20 ;  /* 0x00000014c99e723e */ /* 0x001fce00000010ff */
[----:B------:R-:W-:Y:S01]  /*ad80*/  MUFU.EX2 R81, R81 ;  /* 0x0000005100517308 */ /* 0x000fe20000000800 */
[----:B-1----:R-:W-:-:S07]  /*ad90*/  F2FP.BF16.F32.PACK_AB R159, R79, R77 ;  /* 0x0000004d4f9f723e */ /* 0x002fce00000010ff */
[----:B------:R-:W-:Y:S08]  /*ada0*/  MUFU.EX2 R203, R203 ;  /* 0x000000cb00cb7308 */ /* 0x000ff00000000800 */
[----:B------:R-:W-:Y:S08]  /*adb0*/  MUFU.EX2 R83, R83 ;  /* 0x0000005300537308 */ /* 0x000ff00000000800 */
[----:B------:R-:W-:Y:S08]  /*adc0*/  MUFU.EX2 R26, R229 ;  /* 0x000000e5001a7308 */ /* 0x000ff00000000800 */
[----:B------:R-:W-:Y:S01]  /*add0*/  MUFU.EX2 R85, R85 ;  /* 0x0000005500557308 */ /* 0x000fe20000000800 */
[----:B------:R-:W-:-:S02]  /*ade0*/  WARPGROUP.DEPBAR.LE gsb0, 0x0 ;  /* 0x00008000000079c5 */ /* 0x000fc40000010000 */
[----:B------:R0:W-:Y:S06]  /*adf0*/  BAR.ARV R27, 0x100 ;  /* 0x0004001b0000751d */ /* 0x0001ec0000002000 */
[----:B------:R1:W-:Y:S01]  /*ae00*/  @!P1 SYNCS.ARRIVE.TRANS64.RED.A1T0 RZ, [R21+URZ], RZ ;  /* 0x000000ff15ff99a7 */ /* 0x0003e2000810043f */
[----:B------:R-:W-:Y:S01]  /*ae10*/  FMUL.FTZ R88, R88, R7 ;  /* 0x0000000758587220 */ /* 0x000fe20000410000 */
[----:B0-----:R-:W-:Y:S01]  /*ae20*/  FADD.FTZ R27, R183, R44 ;  /* 0x0000002cb71b7221 */ /* 0x001fe20000010000 */
[----:B------:R-:W-:Y:S01]  /*ae30*/  F2FP.BF16.F32.PACK_AB R183, R34, R183 ;  /* 0x000000b722b7723e */ /* 0x000fe200000010ff */
[-C--:B------:R-:W-:Y:S01]  /*ae40*/  FMUL.FTZ R89, R89, R7.reuse ;  /* 0x0000000759597220 */ /* 0x080fe20000410000 */
[-C--:B------:R-:W-:Y:S01]  /*ae50*/  FMUL.FTZ R92, R92, R7.reuse ;  /* 0x000000075c5c7220 */ /* 0x080fe20000410000 */
[-C--:B------:R-:W-:Y:S01]  /*ae60*/  FMUL.FTZ R93, R93, R7.reuse ;  /* 0x000000075d5d7220 */ /* 0x080fe20000410000 */
[-C--:B------:R-:W-:Y:S01]  /*ae70*/  FMUL.FTZ R96, R96, R7.reuse ;  /* 0x0000000760607220 */ /* 0x080fe20000410000 */
[----:B-1----:R-:W-:Y:S01]  /*ae80*/  FADD.FTZ R21, R9, R2 ;  /* 0x0000000209157221 */ /* 0x002fe20000010000 */
[----:B------:R0:W-:Y:S01]  /*ae90*/  @!P1 SYNCS.ARRIVE.TRANS64.RED.A1T0 RZ, [R35+URZ], RZ ;  /* 0x000000ff23ff99a7 */ /* 0x0001e2000810043f */
[-C--:B------:R-:W-:Y:S01]  /*aea0*/  FMUL.FTZ R97, R97, R7.reuse ;  /* 0x0000000761617220 */ /* 0x080fe20000410000 */
[-C--:B------:R-:W-:Y:S01]  /*aeb0*/  FMUL.FTZ R100, R100, R7.reuse ;  /* 0x0000000764647220 */ /* 0x080fe20000410000 */
[----:B------:R-:W-:Y:S01]  /*aec0*/  FADD.FTZ R2, R182, R21 ;  /* 0x00000015b6027221 */ /* 0x000fe20000010000 */
[----:B------:R-:W-:Y:S01]  /*aed0*/  F2FP.BF16.F32.PACK_AB R182, R15, R182 ;  /* 0x000000b60fb6723e */ /* 0x000fe200000010ff */
[-C--:B------:R-:W-:Y:S01]  /*aee0*/  FFMA.FTZ R21, R63, R6.reuse, -R40 ;  /* 0x000000063f157223 */ /* 0x080fe20000010828 */
[-C--:B------:R-:W-:Y:S01]  /*aef0*/  FMUL.FTZ R101, R101, R7.reuse ;  /* 0x0000000765657220 */ /* 0x080fe20000410000 */
[----:B------:R-:W-:Y:S01]  /*af00*/  FADD.FTZ R31, R15, R2 ;  /* 0x000000020f1f7221 */ /* 0x000fe20000010000 */
[----:B------:R-:W-:Y:S01]  /*af10*/  FADD.FTZ R2, R34, R27 ;  /* 0x0000001b22027221 */ /* 0x000fe20000010000 */
[-C--:B------:R-:W-:Y:S01]  /*af20*/  FMUL.FTZ R104, R104, R7.reuse ;  /* 0x0000000768687220 */ /* 0x080fe20000410000 */
[-C--:B------:R-:W-:Y:S01]  /*af30*/  FMUL.FTZ R105, R105, R7.reuse ;  /* 0x0000000769697220 */ /* 0x080fe20000410000 */
[----:B------:R-:W-:Y:S01]  /*af40*/  FADD.FTZ R44, R176, R31 ;  /* 0x0000001fb02c7221 */ /* 0x000fe20000010000 */
[----:B------:R-:W-:Y:S01]  /*af50*/  FADD.FTZ R27, R177, R2 ;  /* 0x00000002b11b7221 */ /* 0x000fe20000010000 */
[----:B------:R-:W1:Y:S01]  /*af60*/  MUFU.EX2 R21, R21 ;  /* 0x0000001500157308 */ /* 0x000e620000000800 */
        /* <DEDUP_REMOVED lines=12> */
[----:B------:R-:W-:Y:S01]  /*b030*/  FMUL.FTZ R120, R120, R7 ;  /* 0x0000000778787220 */ /* 0x000fe20000410000 */
[----:B------:R-:W-:Y:S01]  /*b040*/  FADD.FTZ R44, R172, R31 ;  /* 0x0000001fac2c7221 */ /* 0x000fe20000010000 */
[----:B------:R-:W-:Y:S01]  /*b050*/  FADD.FTZ R27, R173, R2 ;  /* 0x00000002ad1b7221 */ /* 0x000fe20000010000 */
[C---:B------:R-:W-:Y:S01]  /*b060*/  F2FP.BF16.F32.PACK_AB R173, R32.reuse, R173 ;  /* 0x000000ad20ad723e */ /* 0x040fe200000010ff */
[-C--:B------:R-:W-:Y:S01]  /*b070*/  FMUL.FTZ R121, R121, R7.reuse ;  /* 0x0000000779797220 */ /* 0x080fe20000410000 */
[----:B------:R-:W-:Y:S01]  /*b080*/  FADD.FTZ R31, R33, R44 ;  /* 0x0000002c211f7221 */ /* 0x000fe20000010000 */
[----:B------:R-:W-:Y:S01]  /*b090*/  FADD.FTZ R2, R32, R27 ;  /* 0x0000001b20027221 */ /* 0x000fe20000010000 */
[-C--:B------:R-:W-:Y:S01]  /*b0a0*/  FMUL.FTZ R124, R124, R7.reuse ;  /* 0x000000077c7c7220 */ /* 0x080fe20000410000 */
[-C--:B------:R-:W-:Y:S01]  /*b0b0*/  FMUL.FTZ R125, R125, R7.reuse ;  /* 0x000000077d7d7220 */ /* 0x080fe20000410000 */
[----:B------:R-:W-:Y:S01]  /*b0c0*/  FADD.FTZ R44, R174, R31 ;  /* 0x0000001fae2c7221 */ /* 0x000fe20000010000 */
[----:B------:R-:W-:Y:S01]  /*b0d0*/  FADD.FTZ R27, R175, R2 ;  /* 0x00000002af1b7221 */ /* 0x000fe20000010000 */
[-CC-:B------:R-:W-:Y:S01]  /*b0e0*/  FFMA.FTZ R2, R169, R6.reuse, -R40.reuse ;  /* 0x00000006a9027223 */ /* 0x180fe20000010828 */
[----:B------:R-:W-:Y:S01]  /*b0f0*/  FFMA.FTZ R40, R87, R6, -R40 ;  /* 0x0000000657287223 */ /* 0x000fe20000010828 */
[C---:B------:R-:W-:Y:S01]  /*b100*/  FADD.FTZ R31, R165.reuse, R44 ;  /* 0x0000002ca51f7221 */ /* 0x040fe20000010000 */
[----:B------:R-:W-:Y:S01]  /*b110*/  FADD.FTZ R44, R12, R27 ;  /* 0x0000001b0c2c7221 */ /* 0x000fe20000010000 */
[----:B------:R2:W3:Y:S01]  /*b120*/  MUFU.EX2 R155, R2 ;  /* 0x00000002009b7308 */ /* 0x0004e20000000800 */
[----:B------:R-:W-:Y:S01]  /*b130*/  F2FP.BF16.F32.PACK_AB R174, R165, R174 ;  /* 0x000000aea5ae723e */ /* 0x000fe200000010ff */
[----:B------:R-:W-:Y:S01]  /*b140*/  FADD.FTZ R46, R168, R31 ;  /* 0x0000001fa82e7221 */ /* 0x000fe20000010000 */
[----:B------:R-:W-:Y:S01]  /*b150*/  FADD.FTZ R9, R11, R44 ;  /* 0x0000002c0b097221 */ /* 0x000fe20000010000 */
[C---:B------:R-:W-:Y:S01]  /*b160*/  F2FP.BF16.F32.PACK_AB R168, R167.reuse, R168 ;  /* 0x000000a8a7a8723e */ /* 0x040fe200000010ff */
[-C--:B------:R-:W-:Y:S01]  /*b170*/  FMUL.FTZ R128, R128, R7.reuse ;  /* 0x0000000780807220 */ /* 0x080fe20000410000 */
[----:B------:R-:W-:Y:S01]  /*b180*/  FADD.FTZ R15, R167, R46 ;  /* 0x0000002ea70f7221 */ /* 0x000fe20000010000 */
[----:B------:R-:W-:Y:S01]  /*b190*/  FADD.FTZ R44, R28, R9 ;  /* 0x000000091c2c7221 */ /* 0x000fe20000010000 */
[----:B-1----:R-:W-:Y:S01]  /*b1a0*/  F2FP.BF16.F32.PACK_AB R167, R21, R0 ;  /* 0x0000000015a7723e */ /* 0x002fe200000010ff */
[----:B------:R-:W1:Y:S01]  /*b1b0*/  MUFU.EX2 R40, R40 ;  /* 0x0000002800287308 */ /* 0x000e620000000800 */
[----:B------:R-:W-:Y:S01]  /*b1c0*/  FADD.FTZ R46, R170, R15 ;  /* 0x0000000faa2e7221 */ /* 0x000fe20000010000 */
[----:B------:R-:W-:Y:S01]  /*b1d0*/  FADD.FTZ R9, R171, R44 ;  /* 0x0000002cab097221 */ /* 0x000fe20000010000 */
[----:B------:R-:W-:Y:S01]  /*b1e0*/  F2FP.BF16.F32.PACK_AB R170, R161, R170 ;  /* 0x000000aaa1aa723e */ /* 0x000fe200000010ff */
[-C--:B------:R-:W-:Y:S01]  /*b1f0*/  FMUL.FTZ R129, R129, R7.reuse ;  /* 0x0000000781817220 */ /* 0x080fe20000410000 */
[----:B------:R-:W-:Y:S01]  /*b200*/  FADD.FTZ R15, R161, R46 ;  /* 0x0000002ea10f7221 */ /* 0x000fe20000010000 */
[----:B------:R-:W-:Y:S01]  /*b210*/  FADD.FTZ R8, R30, R9 ;  /* 0x000000091e087221 */ /* 0x000fe20000010000 */
[-C--:B------:R-:W-:Y:S01]  /*b220*/  FMUL.FTZ R132, R132, R7.reuse ;  /* 0x0000000784847220 */ /* 0x080fe20000410000 */
[-C--:B------:R-:W-:Y:S01]  /*b230*/  FMUL.FTZ R133, R133, R7.reuse ;  /* 0x0000000785857220 */ /* 0x080fe20000410000 */
        /* <DEDUP_REMOVED lines=56> */
[----:B--2---:R-:W-:Y:S01]  /*b5c0*/  FADD.FTZ R2, R26, R9 ;  /* 0x000000091a027221 */ /* 0x004fe20000010000 */
[----:B---3--:R-:W-:Y:S01]  /*b5d0*/  FADD.FTZ R32, R155, R32 ;  /* 0x000000209b207221 */ /* 0x008fe20000010000 */
[----:B------:R-:W-:Y:S01]  /*b5e0*/  F2FP.BF16.F32.PACK_AB R160, R195, R160 ;  /* 0x000000a0c3a0723e */ /* 0x000fe200000010ff */
[----:B------:R-:W-:Y:S01]  /*b5f0*/  FMUL.FTZ R107, R107, R205 ;  /* 0x000000cd6b6b7220 */ /* 0x000fe20000410000 */
[----:B------:R-:W-:Y:S01]  /*b600*/  F2FP.BF16.F32.PACK_AB R161, R67, R65 ;  /* 0x0000004143a1723e */ /* 0x000fe200000010ff */
[----:B------:R-:W-:Y:S01]  /*b610*/  FADD.FTZ R2, R85, R2 ;  /* 0x0000000255027221 */ /* 0x000fe20000010000 */
[----:B------:R-:W-:Y:S01]  /*b620*/  F2FP.BF16.F32.PACK_AB R162, R197, R162 ;  /* 0x000000a2c5a2723e */ /* 0x000fe200000010ff */
[----:B-1----:R-:W-:Y:S01]  /*b630*/  FADD.FTZ R0, R40, R32 ;  /* 0x0000002028007221 */ /* 0x002fe20000010000 */
[----:B------:R-:W-:Y:S01]  /*b640*/  F2FP.BF16.F32.PACK_AB R163, R71, R69 ;  /* 0x0000004547a3723e */ /* 0x000fe200000010ff */
[-C--:B------:R-:W-:Y:S01]  /*b650*/  FMUL.FTZ R110, R110, R205.reuse ;  /* 0x000000cd6e6e7220 */ /* 0x080fe20000410000 */
[----:B------:R-:W-:Y:S01]  /*b660*/  F2FP.BF16.F32.PACK_AB R152, R203, R24 ;  /* 0x00000018cb98723e */ /* 0x000fe200000010ff */
[----:B------:R-:W-:Y:S01]  /*b670*/  FMUL.FTZ R111, R111, R205 ;  /* 0x000000cd6f6f7220 */ /* 0x000fe20000410000 */
[----:B------:R-:W-:Y:S01]  /*b680*/  F2FP.BF16.F32.PACK_AB R153, R83, R81 ;  /* 0x000000515399723e */ /* 0x000fe200000010ff */
[-C--:B------:R-:W-:Y:S01]  /*b690*/  FMUL.FTZ R114, R114, R205.reuse ;  /* 0x000000cd72727220 */ /* 0x080fe20000410000 */
        /* <DEDUP_REMOVED lines=22> */
[----:B------:R-:W-:Y:S01]  /*b800*/  IMAD.MOV.U32 R7, RZ, RZ, R4 ;  /* 0x000000ffff077224 */ /* 0x000fe200078e0004 */
[----:B0-----:R-:W-:Y:S06]  /*b810*/  @P2 BRA `(.L_x_7842) ;  /* 0xffffffd8001c2947 */ /* 0x001fec000383ffff */
.L_x_7833:
        /* <DEDUP_REMOVED lines=10> */
.L_x_7860:
        /* <DEDUP_REMOVED lines=9> */
.L_x_7845:
[----:B------:R-:W-:Y:S01]  /*b950*/  ULEA UR6, UR44, UR41, 0x3 ;  /* 0x000000292c067291 */ /* 0x000fe2000f8e183f */
[----:B------:R-:W-:-:S05]  /*b960*/  IMAD.U32 R4, RZ, RZ, UR45 ;  /* 0x0000002dff047e24 */ /* 0x000fca000f8e00ff */
[----:B------:R-:W-:-:S04]  /*b970*/  SHF.L.U32 R4, R4, 0x1f, RZ ;  /* 0x0000001f04047819 */ /* 0x000fc800000006ff */
[----:B------:R0:W1:Y:S01]  /*b980*/  SYNCS.PHASECHK.TRANS64.TRYWAIT P3, [UR6+0x28830], R4 ;  /* 0x02883004ff0075a7 */ /* 0x0000620008060146 */
[----:B------:R-:W-:Y:S05]  /*b990*/  @!P0 BRA `(.L_x_7846) ;  /* 0x0000000000048947 */ /* 0x000fea0003800000 */
[----:B------:R-:W-:Y:S01]  /*b9a0*/  BPT.TRAP 0x1 ;  /* 0x000000040000795c */ /* 0x000fe20000300000 */
.L_x_7846:
[----:B-1----:R-:W-:Y:S05]  /*b9b0*/  @P3 BRA `(.L_x_7844) ;  /* 0x0000000000083947 */ /* 0x002fea0003800000 */
[----:B------:R-:W1:Y:S02]  /*b9c0*/  SYNCS.PHASECHK.TRANS64.TRYWAIT P3, [UR6+0x28830], R4 ;  /* 0x02883004ff0075a7 */ /* 0x000e640008060146 */
[----:B-1----:R-:W-:Y:S05]  /*b9d0*/  @!P3 BRA `(.L_x_7847) ;  /* 0x000000a80054b947 */ /* 0x002fea0003800000 */
.L_x_7844:
        /* <DEDUP_REMOVED lines=45> */
.L_x_7849:
[----:B------:R-:W-:Y:S01]  /*bcb0*/  ULEA UR6, UR56, UR41, 0x3 ;  /* 0x0000002938067291 */ /* 0x000fe2000f8e183f */
[----:B------:R-:W-:-:S05]  /*bcc0*/  IMAD.U32 R4, RZ, RZ, UR57 ;  /* 0x00000039ff047e24 */ /* 0x000fca000f8e00ff */
[----:B------:R-:W-:-:S04]  /*bcd0*/  SHF.L.U32 R4, R4, 0x1f, RZ ;  /* 0x0000001f04047819 */ /* 0x000fc800000006ff */
[----:B------:R0:W1:Y:S01]  /*bce0*/  SYNCS.PHASECHK.TRANS64.TRYWAIT P2, [UR6+0x28850], R4 ;  /* 0x02885004ff0075a7 */ /* 0x0000620008040146 */
[----:B------:R-:W-:Y:S05]  /*bcf0*/  @!P0 BRA `(.L_x_7850) ;  /* 0x0000000000048947 */ /* 0x000fea0003800000 */
[----:B------:R-:W-:Y:S01]  /*bd00*/  BPT.TRAP 0x1 ;  /* 0x000000040000795c */ /* 0x000fe20000300000 */
.L_x_7850:
[----:B-1----:R-:W-:Y:S05]  /*bd10*/  @P2 BRA `(.L_x_7848) ;  /* 0x0000000000082947 */ /* 0x002fea0003800000 */
[----:B------:R-:W1:Y:S02]  /*bd20*/  SYNCS.PHASECHK.TRANS64.TRYWAIT P2, [UR6+0x28850], R4 ;  /* 0x02885004ff0075a7 */ /* 0x000e640008040146 */
[----:B-1----:R-:W-:Y:S05]  /*bd30*/  @!P2 BRA `(.L_x_7851) ;  /* 0x000000a40094a947 */ /* 0x002fea0003800000 */
.L_x_7848:
        /* <DEDUP_REMOVED lines=9> */
[----:B------:R-:W1:Y:S01]  /*bdd0*/  @P5 LDC R53, c[0x0][0x44c] ;  /* 0x00011300ff355b82 */ /* 0x000e620000000800 */
[----:B------:R-:W-:Y:S01]  /*bde0*/  FMUL.FTZ R10, R35, UR55 ;  /* 0x00000037230a7c20 */ /* 0x000fe20008410000 */
[----:B------:R-:W-:Y:S01]  /*bdf0*/  FMUL.FTZ R35, R36, UR55 ;  /* 0x0000003724237c20 */ /* 0x000fe20008410000 */
[----:B------:R-:W-:Y:S01]  /*be00*/  ULOP3.LUT UR6, UR6, 0x4000000, URZ, 0xfc, !UPT ;  /* 0x0400000006067892 */ /* 0x000fe2000f8efc3f */
[----:B------:R-:W-:Y:S01]  /*be10*/  FMUL.FTZ R36, R58, UR55 ;  /* 0x000000373a247c20 */ /* 0x000fe20008410000 */
[----:B------:R-:W-:-:S02]  /*be20*/  IMAD.U32 R58, RZ, RZ, UR44 ;  /* 0x0000002cff3a7e24 */ /* 0x000fc4000f8e00ff */
[----:B------:R-:W-:Y:S01]  /*be30*/  FMUL.FTZ R15, R38, UR55 ;  /* 0x00000037260f7c20 */ /* 0x000fe20008410000 */
[----:B------:R-:W-:Y:S01]  /*be40*/  ULEA UR10, UR56, UR6, 0xb ;  /* 0x00000006380a7291 */ /* 0x000fe2000f8e583f */
[----:B------:R-:W-:Y:S01]  /*be50*/  FMUL.FTZ R38, R62, UR55 ;  /* 0x000000373e267c20 */ /* 0x000fe20008410000 */
[----:B------:R-:W-:Y:S01]  /*be60*/  FMUL.FTZ R62, R65, UR55 ;  /* 0x00000037413e7c20 */ /* 0x000fe20008410000 */
[----:B------:R-:W-:Y:S01]  /*be70*/  FMUL.FTZ R21, R43, UR55 ;  /* 0x000000372b157c20 */ /* 0x000fe20008410000 */
[----:B------:R-:W-:Y:S01]  /*be80*/  FMUL.FTZ R43, R45, UR55 ;  /* 0x000000372d2b7c20 */ /* 0x000fe20008410000 */
[----:B------:R-:W-:Y:S01]  /*be90*/  FMUL.FTZ R12, R24, UR55 ;  /* 0x00000037180c7c20 */ /* 0x000fe20008410000 */
[----:B------:R-:W-:Y:S01]  /*bea0*/  FMUL.FTZ R13, R25, UR55 ;  /* 0x00000037190d7c20 */ /* 0x000fe20008410000 */
[----:B------:R-:W-:Y:S01]  /*beb0*/  UMOV UR6, UR10 ;  /* 0x0000000a00067c82 */ /* 0x000fe20008000000 */
[----:B0-----:R-:W-:Y:S01]  /*bec0*/  FMUL.FTZ R4, R27, UR55 ;  /* 0x000000371b047c20 */ /* 0x001fe20008410000 */
        /* <DEDUP_REMOVED lines=79> */
[----:B------:R0:W0:Y:S08]  /*c3c0*/  MUFU.TANH R74, R77 ;  /* 0x0000004d004a7308 */ /* 0x0000300000002400 */
[----:B------:R-:W0:Y:S08]  /*c3d0*/  MUFU.TANH R46, R46 ;  /* 0x0000002e002e7308 */ /* 0x000e300000002400 */
[----:B------:R-:W0:Y:S08]  /*c3e0*/  MUFU.TANH R47, R47 ;  /* 0x0000002f002f7308 */ /* 0x000e300000002400 */
[----:B------:R-:W0:Y:S08]  /*c3f0*/  MUFU.TANH R80, R80 ;  /* 0x0000005000507308 */ /* 0x000e300000002400 */
        /* <DEDUP_REMOVED lines=16> */
[----:B------:R-:W-:Y:S01]  /*c500*/  WARPGROUP.ARRIVE ;  /* 0x00000000000079c5 */ /* 0x000fe20000000000 */
[----:B------:R-:W-:Y:S01]  /*c510*/  FMUL.FTZ R165, R29, UR55 ;  /* 0x000000371da57c20 */ /* 0x000fe20008410000 */
[----:B------:R-:W-:Y:S01]  /*c520*/  FMUL.FTZ R29, R54, UR55 ;  /* 0x00000037361d7c20 */ /* 0x000fe20008410000 */
[----:B------:R-:W-:Y:S01]  /*c530*/  FMUL.FTZ R167, R33, UR55 ;  /* 0x0000003721a77c20 */ /* 0x000fe20008410000 */
[----:B------:R-:W5:Y:S01]  /*c540*/  @P5 LDC R54, c[0x0][0x450] ;  /* 0x00011400ff365b82 */ /* 0x000f620000000800 */
[----:B------:R-:W-:-:S02]  /*c550*/  FMUL.FTZ R33, R63, UR55 ;  /* 0x000000373f217c20 */ /* 0x000fc40008410000 */
[----:B------:R-:W-:Y:S01]  /*c560*/  HGMMA.64x128x16.F32.BF16 R88, R160, gdesc[UR4].tnspB, R88, gsb0 ;  /* 0x41e00004a0587df0 */ /* 0x000fe20008001858 */
[----:B------:R-:W-:Y:S01]  /*c570*/  UIADD3 UR6, UR10, 0x300, URZ ;  /* 0x000003000a067890 */ /* 0x000fe2000fffe03f */
[----:B------:R-:W-:Y:S01]  /*c580*/  FMUL.FTZ R63, R68, UR55 ;  /* 0x00000037443f7c20 */ /* 0x000fe20008410000 */
[----:B------:R-:W-:Y:S01]  /*c590*/  UMOV UR7, 0x40000040 ;  /* 0x4000004000077882 */ /* 0x000fe20000000000 */
[----:B------:R-:W-:Y:S02]  /*c5a0*/  VIADD R68, R17, UR36 ;  /* 0x0000002411447c36 */ /* 0x000fe40008000000 */
[----:B------:R-:W-:Y:S01]  /*c5b0*/  FMUL.FTZ R164, R28, UR55 ;  /* 0x000000371ca47c20 */ /* 0x000fe20008410000 */
[----:B------:R-:W-:Y:S01]  /*c5c0*/  FMUL.FTZ R28, R55, UR55 ;  /* 0x00000037371c7c20 */ /* 0x000fe20008410000 */
[----:B------:R-:W-:Y:S01]  /*c5d0*/  FMUL.FTZ R55, R56, UR55 ;  /* 0x0000003738377c20 */ /* 0x000fe20008410000 */
[----:B-1----:R-:W-:-:S04]  /*c5e0*/  @P5 IMAD.HI.U32 R53, R68, R53, RZ ;  /* 0x0000003544355227 */ /* 0x002fc800078e00ff */
        /* <DEDUP_REMOVED lines=8> */
[----:B-----5:R-:W-:Y:S01]  /*c670*/  @P5 SHF.R.U32.HI R68, RZ, R54, R53 ;  /* 0x00000036ff445219 */ /* 0x020fe20000011635 */
[----:B------:R-:W-:Y:S01]  /*c680*/  FMUL.FTZ R53, R86, UR55 ;  /* 0x0000003756357c20 */ /* 0x000fe20008410000 */
[----:B------:R-:W-:Y:S01]  /*c690*/  @!P1 LEA R54, R58, UR41, 0x3 ;  /* 0x000000293a369c11 */ /* 0x000fe2000f8e18ff */
[----:B------:R-:W-:Y:S01]  /*c6a0*/  IMAD.SHL.U32 R86, R3, 0x80, RZ ;  /* 0x0000008003567824 */ /* 0x000fe200078e00ff */
[----:B------:R-:W-:Y:S01]  /*c6b0*/  IADD3 R58, -R23, 0xb, RZ ;  /* 0x0000000b173a7810 */ /* 0x000fe20007ffe1ff */
[----:B------:R-:W5:Y:S02]  /*c6c0*/  SHFL.IDX PT, R65, R68, RZ, 0x1c1f ;  /* 0x001c1fff44417589 */ /* 0x000f6400000e0000 */
        /* <DEDUP_REMOVED lines=21> */
[----:B------:R-:W-:-:S03]  /*c820*/  IADD3 R59, -R86, 0x1, RZ ;  /* 0x00000001563b7810 */ /* 0x000fc60007ffe1ff */
[----:B------:R-:W-:Y:S01]  /*c830*/  HGMMA.64x128x16.F32.BF16 R88, R156, gdesc[UR4].tnspB, R88, gsb0 ;  /* 0x41e000049c587df0 */ /* 0x000fe20008001858 */
[----:B------:R-:W-:Y:S01]  /*c840*/  UIADD3 UR6, UR10, 0x380, URZ ;  /* 0x000003800a067890 */ /* 0x000fe2000fffe03f */
[----:B------:R-:W-:Y:S01]  /*c850*/  IMAD R59, R16, -0x2, R59 ;  /* 0xfffffffe103b7824 */ /* 0x000fe200078e023b */
[----:B------:R-:W-:Y:S01]  /*c860*/  UMOV UR7, 0x40000040 ;  /* 0x4000004000077882 */ /* 0x000fe20000000000 */
[----:B------:R-:W0:Y:S08]  /*c870*/  MUFU.TANH R160, R160 ;  /* 0x000000a000a07308 */ /* 0x000e300000002400 */
[----:B------:R-:W0:Y:S01]  /*c880*/  MUFU.TANH R37, R37 ;  /* 0x0000002500257308 */ /* 0x000e220000002400 */
[----:B------:R-:W-:-:S02]  /*c890*/  WARPGROUP.DEPBAR.LE gsb0, 0x0 ;  /* 0x00008000000079c5 */ /* 0x000fc40000010000 */
[----:B------:R-:W-:Y:S01]  /*c8a0*/  WARPGROUP.ARRIVE ;  /* 0x00000000000079c5 */ /* 0x000fe20000000000 */
[----:B------:R-:W2:Y:S05]  /*c8b0*/  LDC R156, c[0x0][0x2f0] ;  /* 0x0000bc00ff9c7b82 */ /* 0x000eaa0000000800 */
[----:B------:R-:W-:Y:S01]  /*c8c0*/  HGMMA.64x128x16.F32.BF16 R88, R152, gdesc[UR4].tnspB, R88, gsb0 ;  /* 0x41e0000498587df0 */ /* 0x000fe20008001858 */
[----:B--2---:R-:W-:-:S04]  /*c8d0*/  IMAD R59, R156, UR42, R59 ;  /* 0x0000002a9c3b7c24 */ /* 0x004fc8000f8e023b */
[----:B------:R-:W-:Y:S01]  /*c8e0*/  VIADD R59, R59, -UR54 ;  /* 0x800000363b3b7c36 */ /* 0x000fe20008000000 */
[----:B------:R-:W-:Y:S02]  /*c8f0*/  WARPGROUP.DEPBAR.LE gsb0, 0x0 ;  /* 0x00008000000079c5 */ /* 0x000fe40000010000 */
[----:B------:R2:W-:Y:S06]  /*c900*/  BAR.ARV R58, 0x100 ;  /* 0x0004003a0000751d */ /* 0x0005ec0000002000 */
[----:B------:R3:W-:Y:S01]  /*c910*/  @!P1 SYNCS.ARRIVE.TRANS64.RED.A1T0 RZ, [R54+URZ], RZ ;  /* 0x000000ff36ff99a7 */ /* 0x0007e2000810043f */
[----:B------:R-:W-:-:S02]  /*c920*/  VIADD R152, R59, UR53 ;  /* 0x000000353b987c36 */ /* 0x000fc40008000000 */
[----:B------:R-:W-:Y:S02]  /*c930*/  VIADD R154, R59, UR49 ;  /* 0x000000313b9a7c36 */ /* 0x000fe40008000000 */
[--C-:B-----5:R-:W-:Y:S02]  /*c940*/  IMAD.IADD R70, R152, 0x1, R65.reuse ;  /* 0x0000000198467824 */ /* 0x120fe400078e0241 */
[----:B------:R-:W-:Y:S02]  /*c950*/  IMAD.IADD R72, R154, 0x1, R65 ;  /* 0x000000019a487824 */ /* 0x000fe400078e0241 */
[----:B---3--:R-:W-:-:S06]  /*c960*/  FMUL.FTZ R54, R87, UR55 ;  /* 0x0000003757367c20 */ /* 0x008fcc0008410000 */
[----:B------:R-:W3:Y:S01]  /*c970*/  MUFU.TANH R54, R54 ;  /* 0x0000003600367308 */ /* 0x000ee20000002400 */
[----:B012-4-:R-:W-:Y:S05]  /*c980*/  @!P6 BRA `(.L_x_7852) ;  /* 0x00000000005ce947 */ /* 0x017fea0003800000 */
        /* <DEDUP_REMOVED lines=13> */
.L_x_7854:
[----:B------:R-:W-:-:S05]  /*ca60*/  IMAD.U32 R69, RZ, RZ, UR52 ;  /* 0x00000034ff457e24 */ /* 0x000fca000f8e00ff */
[----:B------:R-:W-:-:S13]  /*ca70*/  ISETP.NE.AND P2, PT, R69, 0x1, PT ;  /* 0x000000014500780c */ /* 0x000fda0003f45270 */
[----:B------:R-:W0:Y:S02]  /*ca80*/  @P2 LDC.64 R58, c[0x0][0x9e8] ;  /* 0x00027a00ff3a2b82 */ /* 0x000e240000000a00 */
[----:B0-----:R-:W-:-:S05]  /*ca90*/  @P2 IMAD.HI.U32 R58, R65, R58, RZ ;  /* 0x0000003a413a2227 */ /* 0x001fca00078e00ff */
[----:B------:R-:W-:-:S07]  /*caa0*/  @P2 SHF.R.U32.HI R65, RZ, R59, R58 ;  /* 0x0000003bff412219 */ /* 0x000fce000001163a */
.L_x_7855:
[----:B------:R-:W-:Y:S05]  /*cab0*/  BSYNC B0 ;  /* 0x0000000000007941 */ /* 0x000fea0003800000 */
.L_x_7853:
[----:B------:R-:W-:-:S04]  /*cac0*/  IMAD R65, R65, R69, -R86 ;  /* 0x0000004541417224 */ /* 0x000fc800078e0a56 */
[----:B------:R-:W-:-:S05]  /*cad0*/  IMAD R65, R16, -0x2, R65 ;  /* 0xfffffffe10417824 */ /* 0x000fca00078e0241 */
[----:B------:R-:W-:Y:S02]  /*cae0*/  VIADDMNMX R70, R65, R69, R70, PT ;  /* 0x0000004541467246 */ /* 0x000fe40003800146 */
[----:B------:R-:W-:-:S07]  /*caf0*/  VIMNMX R72, R72, R65, !PT ;  /* 0x0000004148487248 */ /* 0x000fce0007fe0100 */
.L_x_7852:
[----:B------:R-:W-:-:S04]  /*cb00*/  ISETP.GT.AND P2, PT, R3, -0x1, PT ;  /* 0xffffffff0300780c */ /* 0x000fc80003f44270 */
[C---:B------:R-:W-:Y:S02]  /*cb10*/  ISETP.GT.AND P4, PT, R72.reuse, RZ, P2 ;  /* 0x000000ff4800720c */ /* 0x040fe40001784270 */
[----:B------:R-:W-:Y:S02]  /*cb20*/  ISETP.GT.AND P3, PT, R72, 0x1, P2 ;  /* 0x000000014800780c */ /* 0x000fe40001764270 */
[C---:B------:R-:W-:Y:S02]  /*cb30*/  ISETP.LT.OR P4, PT, R70.reuse, 0x1, P4 ;  /* 0x000000014600780c */ /* 0x040fe40002781670 */
[----:B------:R-:W-:Y:S02]  /*cb40*/  ISETP.LT.OR P3, PT, R70, 0x2, P3 ;  /* 0x000000024600780c */ /* 0x000fe40001f61670 */
[----:B------:R-:W-:Y:S02]  /*cb50*/  FSEL R58, R12, -INF , !P4 ;  /* 0xff8000000c3a7808 */ /* 0x000fe40006000000 */
[----:B------:R-:W-:-:S02]  /*cb60*/  FSEL R179, R13, -INF , !P3 ;  /* 0xff8000000db37808 */ /* 0x000fc40005800000 */
[C---:B------:R-:W-:Y:S01]  /*cb70*/  ISETP.GT.AND P4, PT, R72.reuse, 0x8, P2 ;  /* 0x000000084800780c */ /* 0x040fe20001784270 */
[----:B------:R-:W0:Y:S01]  /*cb80*/  SHFL.IDX PT, R13, R68, 0x1, 0x1c1f ;  /* 0x003c1f00440d7f89 */ /* 0x000e2200000e0000 */
[----:B------:R-:W-:Y:S02]  /*cb90*/  ISETP.GT.AND P3, PT, R72, 0x9, P2 ;  /* 0x000000094800780c */ /* 0x000fe40001764270 */
[C---:B------:R-:W-:Y:S02]  /*cba0*/  ISETP.LT.OR P4, PT, R70.reuse, 0x9, P4 ;  /* 0x000000094600780c */ /* 0x040fe40002781670 */
[----:B------:R-:W-:Y:S02]  /*cbb0*/  ISETP.LT.OR P3, PT, R70, 0xa, P3 ;  /* 0x0000000a4600780c */ /* 0x000fe40001f61670 */
[----:B------:R-:W-:Y:S02]  /*cbc0*/  FSEL R181, R164, -INF , !P4 ;  /* 0xff800000a4b57808 */ /* 0x000fe40006000000 */
[----:B------:R-:W-:-:S02]  /*cbd0*/  FSEL R195, R165, -INF , !P3 ;  /* 0xff800000a5c37808 */ /* 0x000fc40005800000 */
[C---:B------:R-:W-:Y:S02]  /*cbe0*/  ISETP.GT.AND P4, PT, R72.reuse, 0x10, P2 ;  /* 0x000000104800780c */ /* 0x040fe40001784270 */
        /* <DEDUP_REMOVED lines=15> */
[----:B------:R-:W-:Y:S01]  /*cce0*/  FSEL R155, R40, -INF , !P4 ;  /* 0xff800000289b7808 */ /* 0x000fe20006000000 */
[----:B0-----:R-:W-:Y:S01]  /*ccf0*/  IMAD.IADD R40, R152, 0x1, R13 ;  /* 0x0000000198287824 */ /* 0x001fe200078e020d */
[----:B------:R-:W-:-:S02]  /*cd00*/  FSEL R153, R41, -INF , !P3 ;  /* 0xff80000029997808 */ /* 0x000fc40005800000 */
[C---:B------:R-:W-:Y:S02]  /*cd10*/  ISETP.GT.AND P4, PT, R72.reuse, 0x28, P2 ;  /* 0x000000284800780c */ /* 0x040fe40001784270 */
[----:B------:R-:W-:Y:S02]  /*cd20*/  ISETP.GT.AND P3, PT, R72, 0x29, P2 ;  /* 0x000000294800780c */ /* 0x000fe40001764270 */
[C---:B------:R-:W-:Y:S02]  /*cd30*/  ISETP.LT.OR P4, PT, R70.reuse, 0x29, P4 ;  /* 0x000000294600780c */ /* 0x040fe40002781670 */
[----:B------:R-:W-:Y:S02]  /*cd40*/  ISETP.LT.OR P3, PT, R70, 0x2a, P3 ;  /* 0x0000002a4600780c */ /* 0x000fe40001f61670 */
[----:B------:R-:W-:Y:S01]  /*cd50*/  FSEL R87, R42, -INF , !P4 ;  /* 0xff8000002a577808 */ /* 0x000fe20006000000 */
[----:B------:R-:W-:Y:S01]  /*cd60*/  IMAD.IADD R42, R154, 0x1, R13 ;  /* 0x000000019a2a7824 */ /* 0x000fe200078e020d */
        /* <DEDUP_REMOVED lines=75> */
.L_x_7858:
[----:B------:R-:W-:-:S05]  /*d220*/  IMAD.U32 R48, RZ, RZ, UR52 ;  /* 0x00000034ff307e24 */ /* 0x000fca000f8e00ff */
[----:B------:R-:W-:-:S13]  /*d230*/  ISETP.NE.AND P3, PT, R48, 0x1, PT ;  /* 0x000000013000780c */ /* 0x000fda0003f65270 */
[----:B------:R-:W0:Y:S02]  /*d240*/  @P3 LDC.64 R12, c[0x0][0x9e8] ;  /* 0x00027a00ff0c3b82 */ /* 0x000e240000000a00 */
[----:B0-----:R-:W-:-:S05]  /*d250*/  @P3 IMAD.HI.U32 R12, R159, R12, RZ ;  /* 0x0000000c9f0c3227 */ /* 0x001fca00078e00ff */
[----:B------:R-:W-:-:S07]  /*d260*/  @P3 SHF.R.U32.HI R159, RZ, R13, R12 ;  /* 0x0000000dff9f3219 */ /* 0x000fce000001160c */
.L_x_7859:
[----:B------:R-:W-:Y:S05]  /*d270*/  BSYNC B0 ;  /* 0x0000000000007941 */ /* 0x000fea0003800000 */
.L_x_7857:
[----:B------:R-:W-:-:S04]  /*d280*/  IMAD R159, R159, R48, -R86 ;  /* 0x000000309f9f7224 */ /* 0x000fc800078e0a56 */
[----:B------:R-:W-:-:S05]  /*d290*/  IMAD R159, R16, -0x2, R159 ;  /* 0xfffffffe109f7824 */ /* 0x000fca00078e029f */
[----:B------:R-:W-:Y:S02]  /*d2a0*/  VIADDMNMX R40, R159, R48, R40, PT ;  /* 0x000000309f287246 */ /* 0x000fe40003800128 */
[----:B------:R-:W-:-:S07]  /*d2b0*/  VIMNMX R42, R42, R159, !PT ;  /* 0x0000009f2a2a7248 */ /* 0x000fce0007fe0100 */
.L_x_7856:
[----:B------:R-:W-:Y:S01]  /*d2c0*/  FMNMX.FTZ R12, R58, R7, !PT ;  /* 0x000000073a0c7209 */ /* 0x000fe20007810000 */
[----:B------:R-:W-:Y:S01]  /*d2d0*/  UMOV UR57, UR45 ;  /* 0x0000002d00397c82 */ /* 0x000fe20008000000 */
        /* <DEDUP_REMOVED lines=8> */
[----:B------:R-:W-:Y:S02]  /*d360*/  ISETP.GT.AND P3, PT, R42, 0x10, P2 ;  /* 0x000000102a00780c */ /* 0x000fe40001764270 */
        /* <DEDUP_REMOVED lines=18> */
[----:B------:R-:W-:Y:S01]  /*d490*/  FMNMX.FTZ R12, R81, R12, !PT ;  /* 0x0000000c510c7209 */ /* 0x000fe20007810000 */
[----:B------:R-:W0:Y:S01]  /*d4a0*/  LDC R6, c[0x0][0x988] ;  /* 0x00026200ff067b82 */ /* 0x000e220000000800 */
        /* <DEDUP_REMOVED lines=35> */
[----:B------:R-:W-:Y:S01]  /*d6e0*/  ISETP.GT.AND P4, PT, R42, 0x29, P2 ;  /* 0x000000292a00780c */ /* 0x000fe20001784270 */
[----:B------:R-:W1:Y:S01]  /*d6f0*/  SHFL.BFLY PT, R13, R12, 0x2, 0x1f ;  /* 0x0c401f000c0d7f89 */ /* 0x000e6200000e0000 */
[----:B------:R-:W-:-:S02]  /*d700*/  FSEL R27, R27, -INF , !P3 ;  /* 0xff8000001b1b7808 */ /* 0x000fc40005800000 */
[----:B------:R-:W-:Y:S02]  /*d710*/  ISETP.GT.AND P3, PT, R42, 0x38, P2 ;  /* 0x000000382a00780c */ /* 0x000fe40001764270 */
[C---:B------:R-:W-:Y:S02]  /*d720*/  ISETP.LT.OR P4, PT, R40.reuse, 0x2a, P4 ;  /* 0x0000002a2800780c */ /* 0x040fe40002781670 */
[----:B------:R-:W-:Y:S02]  /*d730*/  ISETP.LT.OR P3, PT, R40, 0x39, P3 ;  /* 0x000000392800780c */ /* 0x000fe40001f61670 */
[----:B------:R-:W-:Y:S02]  /*d740*/  FSEL R21, R24, -INF , !P4 ;  /* 0xff80000018157808 */ /* 0x000fe40006000000 */
[----:B------:R-:W-:Y:S02]  /*d750*/  ISETP.GT.AND P4, PT, R42, 0x31, P2 ;  /* 0x000000312a00780c */ /* 0x000fe40001784270 */
[----:B------:R-:W-:-:S02]  /*d760*/  FSEL R29, R29, -INF , !P3 ;  /* 0xff8000001d1d7808 */ /* 0x000fc40005800000 */
[----:B------:R-:W-:Y:S02]  /*d770*/  ISETP.GT.AND P3, PT, R42, 0x40, P2 ;  /* 0x000000402a00780c */ /* 0x000fe40001764270 */
[C---:B------:R-:W-:Y:S02]  /*d780*/  ISETP.LT.OR P4, PT, R40.reuse, 0x32, P4 ;  /* 0x000000322800780c */ /* 0x040fe40002781670 */
[----:B------:R-:W-:Y:S02]  /*d790*/  ISETP.LT.OR P3, PT, R40, 0x41, P3 ;  /* 0x000000412800780c */ /* 0x000fe40001f61670 */
[----:B------:R-:W-:Y:S02]  /*d7a0*/  FSEL R25, R26, -INF , !P4 ;  /* 0xff8000001a197808 */ /* 0x000fe40006000000 */
[----:B------:R-:W-:Y:S02]  /*d7b0*/  ISETP.GT.AND P4, PT, R42, 0x39, P2 ;  /* 0x000000392a00780c */ /* 0x000fe40001784270 */
[----:B-1----:R-:W-:-:S02]  /*d7c0*/  FMNMX.FTZ R13, R12, R13, !PT ;  /* 0x0000000d0c0d7209 */ /* 0x002fc40007810000 */
[----:B------:R-:W-:Y:S02]  /*d7d0*/  FSEL R9, R36, -INF , !P3 ;  /* 0xff80000024097808 */ /* 0x000fe40005800000 */
[----:B------:R-:W-:Y:S01]  /*d7e0*/  ISETP.GT.AND P3, PT, R42, 0x41, P2 ;  /* 0x000000412a00780c */ /* 0x000fe20001764270 */
[----:B------:R-:W1:Y:S01]  /*d7f0*/  SHFL.BFLY PT, R4, R13, 0x1, 0x1f ;  /* 0x0c201f000d047f89 */ /* 0x000e6200000e0000 */
[C---:B------:R-:W-:Y:S02]  /*d800*/  ISETP.LT.OR P4, PT, R40.reuse, 0x3a, P4 ;  /* 0x0000003a2800780c */ /* 0x040fe40002781670 */
[----:B------:R-:W-:-:S04]  /*d810*/  ISETP.LT.OR P3, PT, R40, 0x42, P3 ;  /* 0x000000422800780c */ /* 0x000fc80001f61670 */
[----:B------:R-:W-:Y:S02]  /*d820*/  FSEL R37, R37, -INF , !P3 ;  /* 0xff80000025257808 */ /* 0x000fe40005800000 */
[----:B------:R-:W-:-:S04]  /*d830*/  ISETP.GT.AND P3, PT, R42, 0x48, P2 ;  /* 0x000000482a00780c */ /* 0x000fc80001764270 */
[----:B------:R-:W-:Y:S02]  /*d840*/  ISETP.LT.OR P3, PT, R40, 0x49, P3 ;  /* 0x000000492800780c */ /* 0x000fe40001f61670 */
[----:B-1----:R-:W-:Y:S02]  /*d850*/  FMNMX.FTZ R4, R13, R4, !PT ;  /* 0x000000040d047209 */ /* 0x002fe40007810000 */
[----:B------:R-:W-:Y:S02]  /*d860*/  FSEL R13, R28, -INF , !P4 ;  /* 0xff8000001c0d7808 */ /* 0x000fe40006000000 */
[C---:B------:R-:W-:Y:S01]  /*d870*/  FSETP.NEU.FTZ.AND P4, PT, R4.reuse, -INF , PT ;  /* 0xff8000000400780b */ /* 0x040fe20003f9d000 */
[----:B0-----:R-:W-:-:S03]  /*d880*/  FMUL.FTZ R10, R4, R6 ;  /* 0x00000006040a7220 */ /* 0x001fc60000410000 */
[----:B------:R-:W-:Y:S02]  /*d890*/  FSEL R14, R4, RZ, P4 ;  /* 0x000000ff040e7208 */ /* 0x000fe40002000000 */
[----:B------:R-:W-:-:S05]  /*d8a0*/  FSEL R10, R10, RZ, P4 ;  /* 0x000000ff0a0a7208 */ /* 0x000fca0002000000 */
[-CC-:B------:R-:W-:Y:S01]  /*d8b0*/  FFMA.FTZ R180, R179, R6.reuse, -R10.reuse ;  /* 0x00000006b3b47223 */ /* 0x180fe2000001080a */
[----:B------:R-:W-:Y:S01]  /*d8c0*/  FSEL R179, R38, -INF , !P3 ;  /* 0xff80000026b37808 */ /* 0x000fe20005800000 */
[-CC-:B------:R-:W-:Y:S01]  /*d8d0*/  FFMA.FTZ R182, R181, R6.reuse, -R10.reuse ;  /* 0x00000006b5b67223 */ /* 0x180fe2000001080a */
[----:B------:R-:W-:Y:S01]  /*d8e0*/  ISETP.GT.AND P3, PT, R42, RZ, P2 ;  /* 0x000000ff2a00720c */ /* 0x000fe20001764270 */
[-CC-:B------:R-:W-:Y:S01]  /*d8f0*/  FFMA.FTZ R181, R195, R6.reuse, -R10.reuse ;  /* 0x00000006c3b57223 */ /* 0x180fe2000001080a */
[-CC-:B------:R-:W-:Y:S01]  /*d900*/  FFMA.FTZ R176, R193, R6.reuse, -R10.reuse ;  /* 0x00000006c1b07223 */ /* 0x180fe2000001080a */
[-CC-:B------:R-:W-:Y:S01]  /*d910*/  FFMA.FTZ R178, R177, R6.reuse, -R10.reuse ;  /* 0x00000006b1b27223 */ /* 0x180fe2000001080a */
[----:B------:R-:W-:Y:S01]  /*d920*/  ISETP.LT.OR P3, PT, R40, 0x1, P3 ;  /* 0x000000012800780c */ /* 0x000fe20001f61670 */
[-CC-:B------:R-:W-:Y:S01]  /*d930*/  FFMA.FTZ R172, R155, R6.reuse, -R10.reuse ;  /* 0x000000069bac7223 */ /* 0x180fe2000001080a */
[-CC-:B------:R-:W-:Y:S01]  /*d940*/  FFMA.FTZ R174, R87, R6.reuse, -R10.reuse ;  /* 0x0000000657ae7223 */ /* 0x180fe2000001080a */
[-CC-:B------:R-:W-:Y:S01]  /*d950*/  FFMA.FTZ R168, R83, R6.reuse, -R10.reuse ;  /* 0x0000000653a87223 */ /* 0x180fe2000001080a */
[----:B------:R-:W-:Y:S01]  /*d960*/  FSEL R195, R5, -INF , !P3 ;  /* 0xff80000005c37808 */ /* 0x000fe20005800000 */
[-CC-:B------:R-:W-:Y:S01]  /*d970*/  FFMA.FTZ R170, R81, R6.reuse, -R10.reuse ;  /* 0x0000000651aa7223 */ /* 0x180fe2000001080a */
[----:B------:R-:W-:Y:S01]  /*d980*/  ISETP.GT.AND P3, PT, R42, 0x49, P2 ;  /* 0x000000492a00780c */ /* 0x000fe20001764270 */
[--C-:B------:R-:W-:Y:S01]  /*d990*/  FFMA.FTZ R164, R75, R6, -R10.reuse ;  /* 0x000000064ba47223 */ /* 0x100fe2000001080a */
[----:B------:R-:W-:Y:S01]  /*d9a0*/  FMNMX.FTZ R12, R195, R8, !PT ;  /* 0x00000008c30c7209 */ /* 0x000fe20007810000 */
[-CC-:B------:R-:W-:Y:S01]  /*d9b0*/  FFMA.FTZ R166, R71, R6.reuse, -R10.reuse ;  /* 0x0000000647a67223 */ /* 0x180fe2000001080a */
[----:B------:R-:W-:Y:S01]  /*d9c0*/  ISETP.LT.OR P3, PT, R40, 0x4a, P3 ;  /* 0x0000004a2800780c */ /* 0x000fe20001f61670 */
[--C-:B------:R-:W-:Y:S01]  /*d9d0*/  FFMA.FTZ R154, R43, R6, -R10.reuse ;  /* 0x000000062b9a7223 */ /* 0x100fe2000001080a */
[----:B------:R-:W-:Y:S01]  /*d9e0*/  FMNMX.FTZ R12, R175, R12, !PT ;  /* 0x0000000caf0c7209 */ /* 0x000fe20007810000 */
[----:B------:R-:W-:Y:S01]  /*d9f0*/  FADD.FTZ R43, -R14, R7 ;  /* 0x000000070e2b7221 */ /* 0x000fe20000010100 */
[----:B------:R-:W-:Y:S01]  /*da00*/  FSEL R193, R33, -INF , !P3 ;  /* 0xff80000021c17808 */ /* 0x000fe20005800000 */
[--C-:B------:R-:W-:Y:S01]  /*da10*/  FFMA.FTZ R33, R183, R6, -R10.reuse ;  /* 0x00000006b7217223 */ /* 0x100fe2000001080a */
[----:B------:R-:W-:Y:S01]  /*da20*/  FMNMX.FTZ R12, R163, R12, !PT ;  /* 0x0000000ca30c7209 */ /* 0x000fe20007810000 */
        /* <DEDUP_REMOVED lines=30> */
[----:B------:R-:W-:Y:S01]  /*dc10*/  FFMA.FTZ R7, R35, R6, -R10 ;  /* 0x0000000623077223 */ /* 0x000fe2000001080a */
[----:B------:R-:W-:Y:S01]  /*dc20*/  FMNMX.FTZ R12, R165, R12, !PT ;  /* 0x0000000ca50c7209 */ /* 0x000fe20007810000 */
[----:B------:R-:W-:Y:S01]  /*dc30*/  MUFU.EX2 R11, R11 ;  /* 0x0000000b000b7308 */ /* 0x000fe20000000800 */
[----:B------:R-:W-:-:S02]  /*dc40*/  FSEL R157, R32, -INF , !P3 ;  /* 0xff800000209d7808 */ /* 0x000fc40005800000 */
[----:B------:R-:W-:Y:S02]  /*dc50*/  FMNMX.FTZ R12, R21, R12, !PT ;  /* 0x0000000c150c7209 */ /* 0x000fe40007810000 */
[----:B------:R-:W-:Y:S02]  /*dc60*/  ISETP.GT.AND P3, PT, R42, 0x59, P2 ;  /* 0x000000592a00780c */ /* 0x000fe40001764270 */
[----:B------:R-:W-:Y:S01]  /*dc70*/  FMNMX.FTZ R12, R27, R12, !PT ;  /* 0x0000000c1b0c7209 */ /* 0x000fe20007810000 */
[----:B------:R-:W-:Y:S01]  /*dc80*/  MUFU.EX2 R180, R180 ;  /* 0x000000b400b47308 */ /* 0x000fe20000000800 */
[----:B------:R-:W-:Y:S02]  /*dc90*/  ISETP.LT.OR P3, PT, R40, 0x5a, P3 ;  /* 0x0000005a2800780c */ /* 0x000fe40001f61670 */
[----:B------:R-:W-:Y:S02]  /*dca0*/  FMNMX.FTZ R12, R25, R12, !PT ;  /* 0x0000000c190c7209 */ /* 0x000fe40007810000 */
[----:B------:R-:W-:-:S02]  /*dcb0*/  FSEL R155, R30, -INF , !P3 ;  /* 0xff8000001e9b7808 */ /* 0x000fc40005800000 */
[----:B------:R-:W-:Y:S01]  /*dcc0*/  ISETP.GT.AND P3, PT, R42, 0x60, P2 ;  /* 0x000000602a00780c */ /* 0x000fe20001764270 */
[----:B------:R-:W-:Y:S01]  /*dcd0*/  MUFU.EX2 R182, R182 ;  /* 0x000000b600b67308 */ /* 0x000fe20000000800 */
[----:B------:R-:W-:Y:S02]  /*dce0*/  FMNMX.FTZ R12, R29, R12, !PT ;  /* 0x0000000c1d0c7209 */ /* 0x000fe40007810000 */
[----:B------:R-:W-:Y:S02]  /*dcf0*/  ISETP.LT.OR P3, PT, R40, 0x61, P3 ;  /* 0x000000612800780c */ /* 0x000fe40001f61670 */
[----:B------:R-:W-:Y:S02]  /*dd00*/  FMNMX.FTZ R12, R13, R12, !PT ;  /* 0x0000000c0d0c7209 */ /* 0x000fe40007810000 */
[----:B------:R-:W-:Y:S01]  /*dd10*/  FSEL R87, R34, -INF , !P3 ;  /* 0xff80000022577808 */ /* 0x000fe20005800000 */
[----:B------:R-:W-:Y:S01]  /*dd20*/  MUFU.EX2 R181, R181 ;  /* 0x000000b500b57308 */ /* 0x000fe20000000800 */
[----:B------:R-:W-:-:S02]  /*dd30*/  ISETP.GT.AND P3, PT, R42, 0x61, P2 ;  /* 0x000000612a00780c */ /* 0x000fc40001764270 */
[----:B------:R-:W-:Y:S02]  /*dd40*/  FMNMX.FTZ R12, R9, R12, !PT ;  /* 0x0000000c090c7209 */ /* 0x000fe40007810000 */
[----:B------:R-:W-:Y:S02]  /*dd50*/  ISETP.LT.OR P3, PT, R40, 0x62, P3 ;  /* 0x000000622800780c */ /* 0x000fe40001f61670 */
[----:B------:R-:W-:Y:S01]  /*dd60*/  FMNMX.FTZ R12, R37, R12, !PT ;  /* 0x0000000c250c7209 */ /* 0x000fe20007810000 */
[----:B------:R-:W-:Y:S01]  /*dd70*/  MUFU.EX2 R176, R176 ;  /* 0x000000b000b07308 */ /* 0x000fe20000000800 */
[----:B------:R-:W-:Y:S02]  /*dd80*/  FSEL R183, R44, -INF , !P3 ;  /* 0xff8000002cb77808 */ /* 0x000fe40005800000 */
[----:B------:R-:W-:Y:S02]  /*dd90*/  ISETP.GT.AND P3, PT, R42, 0x68, P2 ;  /* 0x000000682a00780c */ /* 0x000fe40001764270 */
[----:B------:R-:W-:-:S02]  /*dda0*/  FMNMX.FTZ R12, R179, R12, !PT ;  /* 0x0000000cb30c7209 */ /* 0x000fc40007810000 */
[----:B------:R-:W-:Y:S01]  /*ddb0*/  ISETP.LT.OR P3, PT, R40, 0x69, P3 ;  /* 0x000000692800780c */ /* 0x000fe20001f61670 */
[----:B------:R-:W-:Y:S01]  /*ddc0*/  MUFU.EX2 R33, R33 ;  /* 0x0000002100217308 */ /* 0x000fe20000000800 */
[----:B------:R-:W-:Y:S02]  /*ddd0*/  FMNMX.FTZ R12, R193, R12, !PT ;  /* 0x0000000cc10c7209 */ /* 0x000fe40007810000 */
[----:B------:R-:W-:Y:S02]  /*dde0*/  FSEL R83, R46, -INF , !P3 ;  /* 0xff8000002e537808 */ /* 0x000fe40005800000 */
[----:B------:R-:W-:Y:S02]  /*ddf0*/  FMNMX.FTZ R12, R39, R12, !PT ;  /* 0x0000000c270c7209 */ /* 0x000fe40007810000 */
[----:B------:R-:W-:Y:S01]  /*de00*/  ISETP.GT.AND P3, PT, R42, 0x69, P2 ;  /* 0x000000692a00780c */ /* 0x000fe20001764270 */
[----:B------:R-:W-:Y:S01]  /*de10*/  MUFU.EX2 R178, R178 ;  /* 0x000000b200b27308 */ /* 0x000fe20000000800 */
[----:B------:R-:W-:-:S02]  /*de20*/  FMNMX.FTZ R12, R177, R12, !PT ;  /* 0x0000000cb10c7209 */ /* 0x000fc40007810000 */
[----:B------:R-:W-:Y:S02]  /*de30*/  ISETP.LT.OR P3, PT, R40, 0x6a, P3 ;  /* 0x0000006a2800780c */ /* 0x000fe40001f61670 */
[----:B------:R-:W-:Y:S02]  /*de40*/  FMNMX.FTZ R12, R157, R12, !PT ;  /* 0x0000000c9d0c7209 */ /* 0x000fe40007810000 */
[----:B------:R-:W-:Y:S01]  /*de50*/  FSEL R81, R47, -INF , !P3 ;  /* 0xff8000002f517808 */ /* 0x000fe20005800000 */
[----:B------:R-:W-:Y:S01]  /*de60*/  FFMA.FTZ R47, R77, R6, -R10 ;  /* 0x000000064d2f7223 */ /* 0x000fe2000001080a */
[----:B------:R-:W-:Y:S01]  /*de70*/  ISETP.GT.AND P3, PT, R42, 0x70, P2 ;  /* 0x000000702a00780c */ /* 0x000fe20001764270 */
[----:B------:R-:W-:Y:S01]  /*de80*/  MUFU.EX2 R31, R31 ;  /* 0x0000001f001f7308 */ /* 0x000fe20000000800 */
[----:B------:R-:W-:Y:S02]  /*de90*/  FMNMX.FTZ R12, R155, R12, !PT ;  /* 0x0000000c9b0c7209 */ /* 0x000fe40007810000 */
[----:B------:R-:W-:-:S02]  /*dea0*/  ISETP.LT.OR P3, PT, R40, 0x71, P3 ;  /* 0x000000712800780c */ /* 0x000fc40001f61670 */
[----:B------:R-:W-:Y:S02]  /*deb0*/  FMNMX.FTZ R12, R87, R12, !PT ;  /* 0x0000000c570c7209 */ /* 0x000fe40007810000 */
[----:B------:R-:W-:Y:S01]  /*dec0*/  FSEL R77, R50, -INF , !P3 ;  /* 0xff800000324d7808 */ /* 0x000fe20005800000 */
[----:B------:R-:W-:Y:S01]  /*ded0*/  MUFU.EX2 R172, R172 ;  /* 0x000000ac00ac7308 */ /* 0x000fe20000000800 */
[----:B------:R-:W-:Y:S02]  /*dee0*/  ISETP.GT.AND P3, PT, R42, 0x71, P2 ;  /* 0x000000712a00780c */ /* 0x000fe40001764270 */
[----:B------:R-:W-:Y:S02]  /*def0*/  FMNMX.FTZ R12, R183, R12, !PT ;  /* 0x0000000cb70c7209 */ /* 0x000fe40007810000 */
[----:B------:R-:W-:Y:S02]  /*df00*/  ISETP.LT.OR P3, PT, R40, 0x72, P3 ;  /* 0x000000722800780c */ /* 0x000fe40001f61670 */
[----:B------:R-:W-:Y:S01]  /*df10*/  FMNMX.FTZ R12, R83, R12, !PT ;  /* 0x0000000c530c7209 */ /* 0x000fe20007810000 */
[----:B------:R-:W-:Y:S01]  /*df20*/  MUFU.EX2 R153, R153 ;  /* 0x0000009900997308 */ /* 0x000fe20000000800 */
[----:B------:R-:W-:Y:S01]  /*df30*/  FSEL R75, R49, -INF , !P3 ;  /* 0xff800000314b7808 */ /* 0x000fe20005800000 */
[----:B------:R-:W-:Y:S01]  /*df40*/  FFMA.FTZ R49, R73, R6, -R10 ;  /* 0x0000000649317223 */ /* 0x000fe2000001080a */
[----:B------:R-:W-:-:S02]  /*df50*/  ISETP.GT.AND P3, PT, R42, 0x78, P2 ;  /* 0x000000782a00780c */ /* 0x000fc40001764270 */
[----:B------:R-:W-:Y:S02]  /*df60*/  FMNMX.FTZ R12, R81, R12, !PT ;  /* 0x0000000c510c7209 */ /* 0x000fe40007810000 */
[----:B------:R-:W-:Y:S01]  /*df70*/  ISETP.GT.AND P2, PT, R42, 0x79, P2 ;  /* 0x000000792a00780c */ /* 0x000fe20001744270 */
[----:B------:R-:W-:Y:S01]  /*df80*/  MUFU.EX2 R174, R174 ;  /* 0x000000ae00ae7308 */ /* 0x000fe20000000800 */
[C---:B------:R-:W-:Y:S02]  /*df90*/  ISETP.LT.OR P3, PT, R40.reuse, 0x79, P3 ;  /* 0x000000792800780c */ /* 0x040fe40001f61670 */
[----:B------:R-:W-:Y:S02]  /*dfa0*/  FMNMX.FTZ R12, R77, R12, !PT ;  /* 0x0000000c4d0c7209 */ /* 0x000fe40007810000 */
[----:B------:R-:W-:Y:S02]  /*dfb0*/  ISETP.LT.OR P2, PT, R40, 0x7a, P2 ;  /* 0x0000007a2800780c */ /* 0x000fe40001741670 */
[----:B------:R-:W-:Y:S01]  /*dfc0*/  FSEL R73, R53, -INF , !P3 ;  /* 0xff80000035497808 */ /* 0x000fe20005800000 */
[----:B------:R-:W-:Y:S01]  /*dfd0*/  FFMA.FTZ R53, R65, R6, -R10 ;  /* 0x0000000641357223 */ /* 0x000fe2000001080a */
[----:B------:R-:W-:Y:S01]  /*dfe0*/  FMNMX.FTZ R12, R75, R12, !PT ;  /* 0x0000000c4b0c7209 */ /* 0x000fe20007810000 */
[----:B------:R-:W-:Y:S01]  /*dff0*/  FMUL.FTZ R10, R43, R6 ;  /* 0x000000062b0a7220 */ /* 0x000fe20000410000 */
[----:B---3--:R-:W-:Y:S01]  /*e000*/  FSEL R71, R54, -INF , !P2 ;  /* 0xff80000036477808 */ /* 0x008fe20005000000 */
[----:B------:R-:W-:Y:S01]  /*e010*/  MUFU.EX2 R85, R85 ;  /* 0x0000005500557308 */ /* 0x000fe20000000800 */
[----:B------:R-:W-:-:S04]  /*e020*/  FMNMX.FTZ R12, R73, R12, !PT ;  /* 0x0000000c490c7209 */ /* 0x000fc80007810000 */
[----:B------:R-:W-:-:S03]  /*e030*/  FMNMX.FTZ R12, R71, R12, !PT ;  /* 0x0000000c470c7209 */ /* 0x000fc60007810000 */
[----:B------:R-:W0:Y:S02]  /*e040*/  MUFU.EX2 R10, R10 ;  /* 0x0000000a000a7308 */ /* 0x000e240000000800 */
[----:B------:R-:W1:Y:S06]  /*e050*/  SHFL.BFLY PT, R5, R12, 0x2, 0x1f ;  /* 0x0c401f000c057f89 */ /* 0x000e6c00000e0000 */
[----:B------:R-:W2:Y:S08]  /*e060*/  MUFU.EX2 R168, R168 ;  /* 0x000000a800a87308 */ /* 0x000eb00000000800 */
[----:B------:R-:W3:Y:S01]  /*e070*/  MUFU.EX2 R79, R79 ;  /* 0x0000004f004f7308 */ /* 0x000ee20000000800 */
[----:B0-----:R-:W-:Y:S01]  /*e080*/  FFMA.FTZ R55, R10, R2, R11 ;  /* 0x000000020a377223 */ /* 0x001fe2000001000b */
[-C--:B------:R-:W-:Y:S01]  /*e090*/  FMUL.FTZ R88, R88, R10.reuse ;  /* 0x0000000a58587220 */ /* 0x080fe20000410000 */
[-C--:B------:R-:W-:Y:S01]  /*e0a0*/  FMUL.FTZ R89, R89, R10.reuse ;  /* 0x0000000a59597220 */ /* 0x080fe20000410000 */
[-C--:B------:R-:W-:Y:S01]  /*e0b0*/  FMUL.FTZ R92, R92, R10.reuse ;  /* 0x0000000a5c5c7220 */ /* 0x080fe20000410000 */
[C---:B------:R-:W-:Y:S01]  /*e0c0*/  FADD.FTZ R55, R180.reuse, R55 ;  /* 0x00000037b4377221 */ /* 0x040fe20000010000 */
[----:B------:R-:W-:Y:S01]  /*e0d0*/  F2FP.BF16.F32.PACK_AB R180, R180, R11 ;  /* 0x0000000bb4b4723e */ /* 0x000fe200000010ff */
[-C--:B------:R-:W-:Y:S01]  /*e0e0*/  FMUL.FTZ R93, R93, R10.reuse ;  /* 0x0000000a5d5d7220 */ /* 0x080fe20000410000 */
[----:B------:R-:W0:Y:S01]  /*e0f0*/  MUFU.EX2 R170, R170 ;  /* 0x000000aa00aa7308 */ /* 0x000e220000000800 */
[----:B------:R-:W-:Y:S01]  /*e100*/  FADD.FTZ R2, R182, R55 ;  /* 0x00000037b6027221 */ /* 0x000fe20000010000 */
[----:B-1----:R-:W-:Y:S01]  /*e110*/  FMNMX.FTZ R5, R12, R5, !PT ;  /* 0x000000050c057209 */ /* 0x002fe20007810000 */
[----:B------:R-:W-:Y:S01]  /*e120*/  FMUL.FTZ R96, R96, R10 ;  /* 0x0000000a60607220 */ /* 0x000fe20000410000 */
[----:B------:R-:W-:Y:S01]  /*e130*/  F2FP.BF16.F32.PACK_AB R182, R181, R182 ;  /* 0x000000b6b5b6723e */ /* 0x000fe200000010ff */
[-C--:B------:R-:W-:Y:S01]  /*e140*/  FMUL.FTZ R97, R97, R10.reuse ;  /* 0x0000000a61617220 */ /* 0x080fe20000410000 */
[-C--:B------:R-:W-:Y:S01]  /*e150*/  FMUL.FTZ R100, R100, R10.reuse ;  /* 0x0000000a64647220 */ /* 0x080fe20000410000 */
[----:B------:R-:W1:Y:S01]  /*e160*/  SHFL.BFLY PT, R12, R5, 0x1, 0x1f ;  /* 0x0c201f00050c7f89 */ /* 0x000e6200000e0000 */
[----:B------:R-:W4:Y:S01]  /*e170*/  MUFU.EX2 R47, R47 ;  /* 0x0000002f002f7308 */ /* 0x000f220000000800 */
[-C--:B------:R-:W-:Y:S01]  /*e180*/  FMUL.FTZ R101, R101, R10.reuse ;  /* 0x0000000a65657220 */ /* 0x080fe20000410000 */
[-C--:B------:R-:W-:Y:S01]  /*e190*/  FMUL.FTZ R104, R104, R10.reuse ;  /* 0x0000000a68687220 */ /* 0x080fe20000410000 */
[-C--:B------:R-:W-:Y:S01]  /*e1a0*/  FMUL.FTZ R105, R105, R10.reuse ;  /* 0x0000000a69697220 */ /* 0x080fe20000410000 */
[-C--:B------:R-:W-:Y:S01]  /*e1b0*/  FMUL.FTZ R108, R108, R10.reuse ;  /* 0x0000000a6c6c7220 */ /* 0x080fe20000410000 */
[-C--:B------:R-:W-:Y:S01]  /*e1c0*/  FMUL.FTZ R109, R109, R10.reuse ;  /* 0x0000000a6d6d7220 */ /* 0x080fe20000410000 */
[-C--:B------:R-:W-:Y:S01]  /*e1d0*/  FMUL.FTZ R112, R112, R10.reuse ;  /* 0x0000000a70707220 */ /* 0x080fe20000410000 */
[-C--:B------:R-:W-:Y:S01]  /*e1e0*/  FMUL.FTZ R113, R113, R10.reuse ;  /* 0x0000000a71717220 */ /* 0x080fe20000410000 */
[----:B------:R-:W5:Y:S01]  /*e1f0*/  MUFU.EX2 R164, R164 ;  /* 0x000000a400a47308 */ /* 0x000f620000000800 */
        /* <DEDUP_REMOVED lines=13> */
[----:B------:R-:W-:Y:S01]  /*e2d0*/  FMUL.FTZ R140, R140, R10 ;  /* 0x0000000a8c8c7220 */ /* 0x000fe20000410000 */
[----:B-1----:R-:W-:Y:S01]  /*e2e0*/  FMNMX.FTZ R5, R5, R12, !PT ;  /* 0x0000000c05057209 */ /* 0x002fe20007810000 */
[----:B------:R-:W1:Y:S01]  /*e2f0*/  MUFU.EX2 R166, R166 ;  /* 0x000000a600a67308 */ /* 0x000e620000000800 */
[-C--:B------:R-:W-:Y:S01]  /*e300*/  FMUL.FTZ R141, R141, R10.reuse ;  /* 0x0000000a8d8d7220 */ /* 0x080fe20000410000 */
[----:B------:R-:W-:Y:S01]  /*e310*/  FMUL.FTZ R144, R144, R10 ;  /* 0x0000000a90907220 */ /* 0x000fe20000410000 */
[C---:B------:R-:W-:Y:S01]  /*e320*/  FSETP.NEU.FTZ.AND P2, PT, R5.reuse, -INF , PT ;  /* 0xff8000000500780b */ /* 0x040fe20003f5d000 */
[----:B------:R-:W-:Y:S01]  /*e330*/  FMUL.FTZ R12, R5, R6 ;  /* 0x00000006050c7220 */ /* 0x000fe20000410000 */
[-C--:B------:R-:W-:Y:S01]  /*e340*/  FMUL.FTZ R145, R145, R10.reuse ;  /* 0x0000000a91917220 */ /* 0x080fe20000410000 */
[-C--:B------:R-:W-:Y:S01]  /*e350*/  FMUL.FTZ R148, R148, R10.reuse ;  /* 0x0000000a94947220 */ /* 0x080fe20000410000 */
[----:B------:R-:W-:Y:S01]  /*e360*/  FMUL.FTZ R149, R149, R10 ;  /* 0x0000000a95957220 */ /* 0x000fe20000410000 */
[----:B------:R-:W1:Y:S01]  /*e370*/  MUFU.EX2 R53, R53 ;  /* 0x0000003500357308 */ /* 0x000e620000000800 */
[----:B------:R-:W-:-:S05]  /*e380*/  FSEL R36, R12, RZ, P2 ;  /* 0x000000ff0c247208 */ /* 0x000fca0001000000 */
        /* <DEDUP_REMOVED lines=30> */
[----:B------:R-:W-:Y:S01]  /*e570*/  FSEL R21, R5, RZ, P2 ;  /* 0x000000ff05157208 */ /* 0x000fe20001000000 */
[-CC-:B------:R-:W-:Y:S01]  /*e580*/  FFMA.FTZ R193, R193, R6.reuse, -R36.reuse ;  /* 0x00000006c1c17223 */ /* 0x180fe20000010824 */
[-C--:B------:R-:W-:Y:S01]  /*e590*/  FFMA.FTZ R39, R39, R6.reuse, -R36 ;  /* 0x0000000627277223 */ /* 0x080fe20000010824 */
[----:B------:R-:W-:Y:S01]  /*e5a0*/  FADD.FTZ R13, R85, R2 ;  /* 0x00000002550d7221 */ /* 0x000fe20000010000 */
[----:B------:R-:W-:Y:S01]  /*e5b0*/  MUFU.EX2 R14, R14 ;  /* 0x0000000e000e7308 */ /* 0x000fe20000000800 */
[----:B------:R-:W-:Y:S01]  /*e5c0*/  FADD.FTZ R21, -R21, R8 ;  /* 0x0000000815157221 */ /* 0x000fe20000010100 */
[-CC-:B------:R-:W-:Y:S01]  /*e5d0*/  FFMA.FTZ R177, R177, R6.reuse, -R36.reuse ;  /* 0x00000006b1b17223 */ /* 0x180fe20000010824 */
[----:B--2---:R-:W-:Y:S01]  /*e5e0*/  FADD.FTZ R2, R168, R13 ;  /* 0x0000000da8027221 */ /* 0x004fe20000010000 */
[-CC-:B------:R-:W-:Y:S01]  /*e5f0*/  FFMA.FTZ R157, R157, R6.reuse, -R36.reuse ;  /* 0x000000069d9d7223 */ /* 0x180fe20000010824 */
[-C--:B------:R-:W-:Y:S01]  /*e600*/  FMUL.FTZ R8, R21, R6.reuse ;  /* 0x0000000615087220 */ /* 0x080fe20000410000 */
[-C--:B------:R-:W-:Y:S01]  /*e610*/  FFMA.FTZ R155, R155, R6.reuse, -R36 ;  /* 0x000000069b9b7223 */ /* 0x080fe20000010824 */
[----:B---3--:R-:W-:Y:S01]  /*e620*/  FADD.FTZ R13, R79, R2 ;  /* 0x000000024f0d7221 */ /* 0x008fe20000010000 */
[----:B------:R-:W-:Y:S01]  /*e630*/  MUFU.EX2 R59, R59 ;  /* 0x0000003b003b7308 */ /* 0x000fe20000000800 */
[-CC-:B------:R-:W-:Y:S01]  /*e640*/  FFMA.FTZ R87, R87, R6.reuse, -R36.reuse ;  /* 0x0000000657577223 */ /* 0x180fe20000010824 */
[-CC-:B------:R-:W-:Y:S01]  /*e650*/  FFMA.FTZ R183, R183, R6.reuse, -R36.reuse ;  /* 0x00000006b7b77223 */ /* 0x180fe20000010824 */
[----:B0-----:R-:W-:Y:S01]  /*e660*/  FADD.FTZ R2, R170, R13 ;  /* 0x0000000daa027221 */ /* 0x001fe20000010000 */
[-CC-:B------:R-:W-:Y:S01]  /*e670*/  FFMA.FTZ R83, R83, R6.reuse, -R36.reuse ;  /* 0x0000000653537223 */ /* 0x180fe20000010824 */
[-CC-:B------:R-:W-:Y:S01]  /*e680*/  FFMA.FTZ R81, R81, R6.reuse, -R36.reuse ;  /* 0x0000000651517223 */ /* 0x180fe20000010824 */
[-C--:B------:R-:W-:Y:S01]  /*e690*/  FFMA.FTZ R77, R77, R6.reuse, -R36 ;  /* 0x000000064d4d7223 */ /* 0x080fe20000010824 */
[----:B----4-:R-:W-:Y:S01]  /*e6a0*/  FADD.FTZ R9, R47, R2 ;  /* 0x000000022f097221 */ /* 0x010fe20000010000 */
[----:B------:R-:W0:Y:S01]  /*e6b0*/  MUFU.EX2 R8, R8 ;  /* 0x0000000800087308 */ /* 0x000e220000000800 */
[-CC-:B------:R-:W-:Y:S01]  /*e6c0*/  FFMA.FTZ R75, R75, R6.reuse, -R36.reuse ;  /* 0x000000064b4b7223 */ /* 0x180fe20000010824 */
[-CC-:B------:R-:W-:Y:S01]  /*e6d0*/  FFMA.FTZ R73, R73, R6.reuse, -R36.reuse ;  /* 0x0000000649497223 */ /* 0x180fe20000010824 */
[----:B-----5:R-:W-:Y:S01]  /*e6e0*/  FADD.FTZ R2, R164, R9 ;  /* 0x00000009a4027221 */ /* 0x020fe20000010000 */
[----:B------:R-:W-:Y:S01]  /*e6f0*/  FFMA.FTZ R36, R71, R6, -R36 ;  /* 0x0000000647247223 */ /* 0x000fe20000010824 */
[----:B------:R-:W-:Y:S01]  /*e700*/  IMAD.U32 R25, RZ, RZ, UR56 ;  /* 0x00000038ff197e24 */ /* 0x000fe2000f8e00ff */
[----:B------:R-:W-:Y:S01]  /*e710*/  ISETP.GT.AND P2, PT, R3, UR39, PT ;  /* 0x0000002703007c0c */ /* 0x000fe2000bf44270 */
[----:B------:R-:W-:Y:S01]  /*e720*/  FADD.FTZ R9, R49, R2 ;  /* 0x0000000231097221 */ /* 0x000fe20000010000 */
[----:B------:R-:W2:Y:S01]  /*e730*/  MUFU.EX2 R43, R43 ;  /* 0x0000002b002b7308 */ /* 0x000ea20000000800 */
[----:B------:R-:W-:Y:S01]  /*e740*/  UMOV UR56, UR44 ;  /* 0x0000002c00387c82 */ /* 0x000fe20008000000 */
[----:B------:R-:W-:Y:S01]  /*e750*/  @!P1 LEA R25, R25, UR41, 0x3 ;  /* 0x0000002919199c11 */ /* 0x000fe2000f8e18ff */
[----:B-1----:R-:W-:Y:S01]  /*e760*/  FADD.FTZ R2, R166, R9 ;  /* 0x00000009a6027221 */ /* 0x002fe20000010000 */
[----:B------:R-:W-:Y:S01]  /*e770*/  F2FP.BF16.F32.PACK_AB R172, R153, R172 ;  /* 0x000000ac99ac723e */ /* 0x000fe200000010ff */
[----:B------:R-:W-:Y:S01]  /*e780*/  VIADD R3, R3, 0xffffffff ;  /* 0xffffffff03037836 */ /* 0x000fe20000000000 */
[----:B------:R-:W-:Y:S01]  /*e790*/  F2FP.BF16.F32.PACK_AB R176, R33, R176 ;  /* 0x000000b021b0723e */ /* 0x000fe200000010ff */
[----:B------:R-:W-:Y:S01]  /*e7a0*/  FADD.FTZ R13, R53, R2 ;  /* 0x00000002350d7221 */ /* 0x000fe20000010000 */
[----:B------:R-:W1:Y:S01]  /*e7b0*/  MUFU.EX2 R162, R162 ;  /* 0x000000a200a27308 */ /* 0x000e620000000800 */
[----:B0-----:R-:W-:Y:S01]  /*e7c0*/  FFMA.FTZ R9, R8, R0, R35 ;  /* 0x0000000008097223 */ /* 0x001fe20000010023 */
[----:B------:R-:W-:-:S02]  /*e7d0*/  @!P1 VIADD R25, R25, 0x28860 ;  /* 0x0002886019199836 */ /* 0x000fc40000000000 */
[----:B------:R-:W-:Y:S01]  /*e7e0*/  FADD.FTZ R2, R160, R13 ;  /* 0x0000000da0027221 */ /* 0x000fe20000010000 */
[-C--:B------:R-:W-:Y:S01]  /*e7f0*/  FMUL.FTZ R90, R90, R8.reuse ;  /* 0x000000085a5a7220 */ /* 0x080fe20000410000 */
[----:B------:R-:W-:Y:S01]  /*e800*/  FADD.FTZ R9, R12, R9 ;  /* 0x000000090c097221 */ /* 0x000fe20000010000 */
[-C--:B------:R-:W-:Y:S01]  /*e810*/  FMUL.FTZ R91, R91, R8.reuse ;  /* 0x000000085b5b7220 */ /* 0x080fe20000410000 */
[----:B------:R-:W-:Y:S01]  /*e820*/  FADD.FTZ R13, R59, R2 ;  /* 0x000000023b0d7221 */ /* 0x000fe20000010000 */
[----:B------:R-:W0:Y:S01]  /*e830*/  MUFU.EX2 R20, R20 ;  /* 0x0000001400147308 */ /* 0x000e220000000800 */
[----:B------:R-:W-:Y:S01]  /*e840*/  FADD.FTZ R0, R14, R9 ;  /* 0x000000090e007221 */ /* 0x000fe20000010000 */
[----:B------:R-:W-:Y:S01]  /*e850*/  @!P1 PRMT R25, RZ, 0x654, R25 ;  /* 0x00000654ff199816 */ /* 0x000fe20000000019 */
[-C--:B------:R-:W-:Y:S01]  /*e860*/  FMUL.FTZ R94, R94, R8.reuse ;  /* 0x000000085e5e7220 */ /* 0x080fe20000410000 */
[-C--:B------:R-:W-:Y:S01]  /*e870*/  FMUL.FTZ R95, R95, R8.reuse ;  /* 0x000000085f5f7220 */ /* 0x080fe20000410000 */
[----:B--2---:R-:W-:Y:S01]  /*e880*/  FADD.FTZ R9, R43, R0 ;  /* 0x000000002b097221 */ /* 0x004fe20000010000 */
[----:B------:R2:W-:Y:S01]  /*e890*/  @!P1 SYNCS.ARRIVE.TRANS64.RED.A1T0 RZ, [R25+URZ], RZ ;  /* 0x000000ff19ff99a7 */ /* 0x0005e2000810043f */
[-C--:B------:R-:W-:Y:S01]  /*e8a0*/  FMUL.FTZ R98, R98, R8.reuse ;  /* 0x0000000862627220 */ /* 0x080fe20000410000 */
[----:B------:R-:W3:Y:S01]  /*e8b0*/  MUFU.EX2 R63, R63 ;  /* 0x0000003f003f7308 */ /* 0x000ee20000000800 */
[----:B-1----:R-:W-:Y:S01]  /*e8c0*/  FADD.FTZ R2, R162, R13 ;  /* 0x0000000da2027221 */ /* 0x002fe20000010000 */
[-C--:B------:R-:W-:Y:S01]  /*e8d0*/  FMUL.FTZ R99, R99, R8.reuse ;  /* 0x0000000863637220 */ /* 0x080fe20000410000 */
[-C--:B------:R-:W-:Y:S01]  /*e8e0*/  FMUL.FTZ R102, R102, R8.reuse ;  /* 0x0000000866667220 */ /* 0x080fe20000410000 */
[-C--:B------:R-:W-:Y:S01]  /*e8f0*/  FMUL.FTZ R103, R103, R8.reuse ;  /* 0x0000000867677220 */ /* 0x080fe20000410000 */
[-C--:B------:R-:W-:Y:S01]  /*e900*/  FMUL.FTZ R106, R106, R8.reuse ;  /* 0x000000086a6a7220 */ /* 0x080fe20000410000 */
[-C--:B------:R-:W-:Y:S01]  /*e910*/  FMUL.FTZ R107, R107, R8.reuse ;  /* 0x000000086b6b7220 */ /* 0x080fe20000410000 */
[-C--:B------:R-:W-:Y:S01]  /*e920*/  FMUL.FTZ R110, R110, R8.reuse ;  /* 0x000000086e6e7220 */ /* 0x080fe20000410000 */
[----:B------:R-:W1:Y:S01]  /*e930*/  MUFU.EX2 R45, R45 ;  /* 0x0000002d002d7308 */ /* 0x000e620000000800 */
        /* <DEDUP_REMOVED lines=8> */
[----:B---3--:R-:W-:Y:S01]  /*e9c0*/  FADD.FTZ R9, R63, R2 ;  /* 0x000000023f097221 */ /* 0x008fe20000010000 */
[-C--:B------:R-:W-:Y:S01]  /*e9d0*/  FMUL.FTZ R123, R123, R8.reuse ;  /* 0x000000087b7b7220 */ /* 0x080fe20000410000 */
[-C--:B------:R-:W-:Y:S01]  /*e9e0*/  FMUL.FTZ R126, R126, R8.reuse ;  /* 0x000000087e7e7220 */ /* 0x080fe20000410000 */
[-C--:B------:R-:W-:Y:S01]  /*e9f0*/  FMUL.FTZ R127, R127, R8.reuse ;  /* 0x000000087f7f7220 */ /* 0x080fe20000410000 */
[-C--:B------:R-:W-:Y:S01]  /*ea00*/  FMUL.FTZ R130, R130, R8.reuse ;  /* 0x0000000882827220 */ /* 0x080fe20000410000 */
[-C--:B------:R-:W-:Y:S01]  /*ea10*/  FMUL.FTZ R131, R131, R8.reuse ;  /* 0x0000000883837220 */ /* 0x080fe20000410000 */
        /* <DEDUP_REMOVED lines=13> */
[----:B------:R-:W-:Y:S01]  /*eaf0*/  FMUL.FTZ R151, R151, R8 ;  /* 0x0000000897977220 */ /* 0x000fe20000410000 */
[----:B------:R-:W-:Y:S01]  /*eb00*/  F2FP.BF16.F32.PACK_AB R178, R31, R178 ;  /* 0x000000b21fb2723e */ /* 0x000fe200000010ff */
[----:B------:R-:W-:Y:S01]  /*eb10*/  IMAD.MOV.U32 R8, RZ, RZ, R5 ;  /* 0x000000ffff087224 */ /* 0x000fe200078e0005 */
[----:B------:R-:W-:Y:S01]  /*eb20*/  F2FP.BF16.F32.PACK_AB R174, R85, R174 ;  /* 0x000000ae55ae723e */ /* 0x000fe200000010ff */
[----:B------:R-:W0:Y:S01]  /*eb30*/  MUFU.EX2 R57, R57 ;  /* 0x0000003900397308 */ /* 0x000e220000000800 */
[----:B---3--:R-:W-:Y:S01]  /*eb40*/  FADD.FTZ R9, R15, R0 ;  /* 0x000000000f097221 */ /* 0x008fe20000010000 */
[----:B------:R-:W-:-:S02]  /*eb50*/  F2FP.BF16.F32.PACK_AB R168, R79, R168 ;  /* 0x000000a84fa8723e */ /* 0x000fc400000010ff */
[----:B------:R-:W-:Y:S02]  /*eb60*/  F2FP.BF16.F32.PACK_AB R170, R47, R170 ;  /* 0x000000aa2faa723e */ /* 0x000fe400000010ff */
[----:B------:R-:W-:Y:S02]  /*eb70*/  F2FP.BF16.F32.PACK_AB R164, R49, R164 ;  /* 0x000000a431a4723e */ /* 0x000fe400000010ff */
[----:B------:R-:W3:Y:S01]  /*eb80*/  MUFU.EX2 R173, R173 ;  /* 0x000000ad00ad7308 */ /* 0x000ee20000000800 */
[----:B-1----:R-:W-:Y:S01]  /*eb90*/  FADD.FTZ R0, R24, R9 ;  /* 0x0000000918007221 */ /* 0x002fe20000010000 */
[----:B------:R-:W-:Y:S02]  /*eba0*/  F2FP.BF16.F32.PACK_AB R166, R53, R166 ;  /* 0x000000a635a6723e */ /* 0x000fe400000010ff */
[----:B------:R-:W-:Y:S02]  /*ebb0*/  F2FP.BF16.F32.PACK_AB R160, R59, R160 ;  /* 0x000000a03ba0723e */ /* 0x000fe400000010ff */
[----:B------:R-:W-:-:S02]  /*ebc0*/  F2FP.BF16.F32.PACK_AB R162, R63, R162 ;  /* 0x000000a23fa2723e */ /* 0x000fc400000010ff */
[----:B------:R-:W1:Y:S01]  /*ebd0*/  MUFU.EX2 R158, R158 ;  /* 0x0000009e009e7308 */ /* 0x000e620000000800 */
[C---:B0-----:R-:W-:Y:S01]  /*ebe0*/  FADD.FTZ R11, R57.reuse, R2 ;  /* 0x00000002390b7221 */ /* 0x041fe20000010000 */
[----:B------:R-:W-:Y:S02]  /*ebf0*/  F2FP.BF16.F32.PACK_AB R156, R57, R156 ;  /* 0x0000009c399c723e */ /* 0x000fe400000010ff */
[----:B------:R-:W-:-:S04]  /*ec00*/  F2FP.BF16.F32.PACK_AB R181, R12, R35 ;  /* 0x000000230cb5723e */ /* 0x000fc800000010ff */
[----:B------:R-:W0:Y:S01]  /*ec10*/  MUFU.EX2 R26, R26 ;  /* 0x0000001a001a7308 */ /* 0x000e220000000800 */
[----:B---3--:R-:W-:-:S07]  /*ec20*/  FADD.FTZ R9, R173, R0 ;  /* 0x00000000ad097221 */ /* 0x008fce0000010000 */
[----:B------:R-:W3:Y:S01]  /*ec30*/  MUFU.EX2 R51, R51 ;  /* 0x0000003300337308 */ /* 0x000ee20000000800 */
[----:B-1----:R-:W-:-:S07]  /*ec40*/  FADD.FTZ R2, R158, R11 ;  /* 0x0000000b9e027221 */ /* 0x002fce0000010000 */
[----:B------:R-:W1:Y:S01]  /*ec50*/  MUFU.EX2 R175, R175 ;  /* 0x000000af00af7308 */ /* 0x000e620000000800 */
[C---:B0-----:R-:W-:Y:S01]  /*ec60*/  FADD.FTZ R0, R26.reuse, R9 ;  /* 0x000000091a007221 */ /* 0x041fe20000010000 */
[----:B------:R-:W-:-:S06]  /*ec70*/  F2FP.BF16.F32.PACK_AB R173, R26, R173 ;  /* 0x000000ad1aad723e */ /* 0x000fcc00000010ff */
[----:B------:R-:W0:Y:S01]  /*ec80*/  MUFU.EX2 R152, R152 ;  /* 0x0000009800987308 */ /* 0x000e220000000800 */
[C---:B---3--:R-:W-:Y:S01]  /*ec90*/  FADD.FTZ R11, R51.reuse, R2 ;  /* 0x00000002330b7221 */ /* 0x048fe20000010000 */
[----:B------:R-:W-:-:S06]  /*eca0*/  F2FP.BF16.F32.PACK_AB R158, R51, R158 ;  /* 0x0000009e339e723e */ /* 0x000fcc00000010ff */
[----:B------:R-:W3:Y:S01]  /*ecb0*/  MUFU.EX2 R28, R28 ;  /* 0x0000001c001c7308 */ /* 0x000ee20000000800 */
[----:B-1----:R-:W-:-:S07]  /*ecc0*/  FADD.FTZ R9, R175, R0 ;  /* 0x00000000af097221 */ /* 0x002fce0000010000 */
[----:B------:R-:W1:Y:S01]  /*ecd0*/  MUFU.EX2 R41, R41 ;  /* 0x0000002900297308 */ /* 0x000e620000000800 */
[----:B0-----:R-:W-:-:S07]  /*ece0*/  FADD.FTZ R2, R152, R11 ;  /* 0x0000000b98027221 */ /* 0x001fce0000010000 */
[----:B------:R-:W0:Y:S01]  /*ecf0*/  MUFU.EX2 R169, R169 ;  /* 0x000000a900a97308 */ /* 0x000e220000000800 */
[C---:B---3--:R-:W-:Y:S01]  /*ed00*/  FADD.FTZ R0, R28.reuse, R9 ;  /* 0x000000091c007221 */ /* 0x048fe20000010000 */
[----:B------:R-:W-:-:S06]  /*ed10*/  F2FP.BF16.F32.PACK_AB R175, R28, R175 ;  /* 0x000000af1caf723e */ /* 0x000fcc00000010ff */
[----:B------:R-:W3:Y:S01]  /*ed20*/  MUFU.EX2 R154, R154 ;  /* 0x0000009a009a7308 */ /* 0x000ee20000000800 */
[C---:B-1----:R-:W-:Y:S01]  /*ed30*/  FADD.FTZ R11, R41.reuse, R2 ;  /* 0x00000002290b7221 */ /* 0x042fe20000010000 */
[----:B------:R-:W-:-:S06]  /*ed40*/  F2FP.BF16.F32.PACK_AB R152, R41, R152 ;  /* 0x000000982998723e */ /* 0x000fcc00000010ff */
[----:B------:R-:W1:Y:S01]  /*ed50*/  MUFU.EX2 R30, R30 ;  /* 0x0000001e001e7308 */ /* 0x000e620000000800 */
[----:B0-----:R-:W-:-:S07]  /*ed60*/  FADD.FTZ R9, R169, R0 ;  /* 0x00000000a9097221 */ /* 0x001fce0000010000 */
[----:B------:R-:W0:Y:S01]  /*ed70*/  MUFU.EX2 R7, R7 ;  /* 0x0000000700077308 */ /* 0x000e220000000800 */
[----:B---3--:R-:W-:-:S07]  /*ed80*/  FADD.FTZ R2, R154, R11 ;  /* 0x0000000b9a027221 */ /* 0x008fce0000010000 */
        /* <DEDUP_REMOVED lines=9> */
[C---:B-1----:R-:W-:Y:S01]  /*ee20*/  FADD.FTZ R0, R32.reuse, R7 ;  /* 0x0000000720007221 */ /* 0x042fe20000010000 */
[----:B------:R-:W-:-:S06]  /*ee30*/  F2FP.BF16.F32.PACK_AB R171, R32, R171 ;  /* 0x000000ab20ab723e */ /* 0x000fcc00000010ff */
[----:B------:R1:W4:Y:S01]  /*ee40*/  MUFU.EX2 R38, R179 ;  /* 0x000000b300267308 */ /* 0x0003220000000800 */
[----:B0-----:R-:W-:-:S07]  /*ee50*/  FADD.FTZ R7, R165, R0 ;  /* 0x00000000a5077221 */ /* 0x001fce0000010000 */
[----:B------:R-:W0:Y:S01]  /*ee60*/  MUFU.EX2 R167, R193 ;  /* 0x000000c100a77308 */ /* 0x000e220000000800 */
[----:B---3--:R-:W-:Y:S01]  /*ee70*/  FADD.FTZ R7, R34, R7 ;  /* 0x0000000722077221 */ /* 0x008fe20000010000 */
[----:B-1----:R-:W-:Y:S02]  /*ee80*/  F2FP.BF16.F32.PACK_AB R179, R24, R15 ;  /* 0x0000000f18b3723e */ /* 0x002fe400000010ff */
[----:B------:R-:W-:-:S04]  /*ee90*/  F2FP.BF16.F32.PACK_AB R165, R34, R165 ;  /* 0x000000a522a5723e */ /* 0x000fc800000010ff */
[----:B------:R-:W1:Y:S01]  /*eea0*/  MUFU.EX2 R40, R39 ;  /* 0x0000002700287308 */ /* 0x000e620000000800 */
[----:B----4-:R-:W-:-:S07]  /*eeb0*/  FADD.FTZ R7, R38, R7 ;  /* 0x0000000726077221 */ /* 0x010fce0000010000 */
[----:B------:R3:W4:Y:S01]  /*eec0*/  MUFU.EX2 R161, R177 ;  /* 0x000000b100a17308 */ /* 0x0007220000000800 */
[C---:B0-----:R-:W-:Y:S01]  /*eed0*/  FADD.FTZ R7, R167.reuse, R7 ;  /* 0x00000007a7077221 */ /* 0x041fe20000010000 */
[----:B------:R-:W-:-:S06]  /*eee0*/  F2FP.BF16.F32.PACK_AB R167, R167, R38 ;  /* 0x00000026a7a7723e */ /* 0x000fcc00000010ff */
[----:B------:R-:W0:Y:S01]  /*eef0*/  MUFU.EX2 R42, R157 ;  /* 0x0000009d002a7308 */ /* 0x000e220000000800 */
[----:B-1----:R-:W-:Y:S01]  /*ef00*/  FADD.FTZ R7, R40, R7 ;  /* 0x0000000728077221 */ /* 0x002fe20000010000 */
[----:B---3--:R-:W-:-:S06]  /*ef10*/  F2FP.BF16.F32.PACK_AB R177, R45, R20 ;  /* 0x000000142db1723e */ /* 0x008fcc00000010ff */
[----:B------:R-:W1:Y:S01]  /*ef20*/  MUFU.EX2 R155, R155 ;  /* 0x0000009b009b7308 */ /* 0x000e620000000800 */
[C---:B----4-:R-:W-:Y:S01]  /*ef30*/  FADD.FTZ R7, R161.reuse, R7 ;  /* 0x00000007a1077221 */ /* 0x050fe20000010000 */
[----:B------:R-:W-:-:S06]  /*ef40*/  F2FP.BF16.F32.PACK_AB R161, R161, R40 ;  /* 0x00000028a1a1723e */ /* 0x000fcc00000010ff */
        /* <DEDUP_REMOVED lines=9> */
[C---:B----4-:R-:W-:Y:S01]  /*efe0*/  FADD.FTZ R7, R157.reuse, R7 ;  /* 0x000000079d077221 */ /* 0x050fe20000010000 */
[----:B------:R-:W-:-:S06]  /*eff0*/  F2FP.BF16.F32.PACK_AB R157, R157, R44 ;  /* 0x0000002c9d9d723e */ /* 0x000fcc00000010ff */
[----:B------:R-:W3:Y:S01]  /*f000*/  MUFU.EX2 R46, R77 ;  /* 0x0000004d002e7308 */ /* 0x000ee20000000800 */
[----:B-1----:R-:W-:-:S07]  /*f010*/  FADD.FTZ R7, R0, R7 ;  /* 0x0000000700077221 */ /* 0x002fce0000010000 */
[----:B------:R-:W1:Y:S01]  /*f020*/  MUFU.EX2 R75, R75 ;  /* 0x0000004b004b7308 */ /* 0x000e620000000800 */
[C---:B0-----:R-:W-:Y:S01]  /*f030*/  FADD.FTZ R7, R81.reuse, R7 ;  /* 0x0000000751077221 */ /* 0x041fe20000010000 */
[----:B------:R-:W-:-:S06]  /*f040*/  F2FP.BF16.F32.PACK_AB R159, R81, R0 ;  /* 0x00000000519f723e */ /* 0x000fcc00000010ff */
[----:B------:R-:W0:Y:S01]  /*f050*/  MUFU.EX2 R48, R73 ;  /* 0x0000004900307308 */ /* 0x000e220000000800 */
[----:B---3--:R-:W-:-:S07]  /*f060*/  FADD.FTZ R7, R46, R7 ;  /* 0x000000072e077221 */ /* 0x008fce0000010000 */
[----:B------:R-:W3:Y:S01]  /*f070*/  MUFU.EX2 R36, R36 ;  /* 0x0000002400247308 */ /* 0x000ee20000000800 */
[C---:B-1----:R-:W-:Y:S01]  /*f080*/  FADD.FTZ R7, R75.reuse, R7 ;  /* 0x000000074b077221 */ /* 0x042fe20000010000 */
[----:B------:R-:W-:-:S03]  /*f090*/  F2FP.BF16.F32.PACK_AB R153, R75, R46 ;  /* 0x0000002e4b99723e */ /* 0x000fc600000010ff */
[----:B0-----:R-:W-:-:S04]  /*f0a0*/  FADD.FTZ R7, R48, R7 ;  /* 0x0000000730077221 */ /* 0x001fc80000010000 */
[C---:B---3--:R-:W-:Y:S01]  /*f0b0*/  FADD.FTZ R0, R36.reuse, R7 ;  /* 0x0000000724007221 */ /* 0x048fe20000010000 */
[----:B------:R-:W-:Y:S01]  /*f0c0*/  F2FP.BF16.F32.PACK_AB R155, R36, R48 ;  /* 0x00000030249b723e */ /* 0x000fe200000010ff */
[----:B------:R-:W-:Y:S01]  /*f0d0*/  IMAD.MOV.U32 R7, RZ, RZ, R4 ;  /* 0x000000ffff077224 */ /* 0x000fe200078e0004 */
[----:B--2---:R-:W-:Y:S06]  /*f0e0*/  @P2 BRA `(.L_x_7860) ;  /* 0xffffffc400f42947 */ /* 0x004fec000383ffff */
.L_x_7843:
[----:B------:R-:W-:Y:S06]  /*f0f0*/  BAR.ARV 0x8, 0x180 ;  /* 0x0206000000007b1d */ /* 0x000fec0000002000 */
[----:B------:R-:W-:Y:S05]  /*f100*/  @!P0 BRA `(.L_x_7861) ;  /* 0x0000000000048947 */ /* 0x000fea0003800000 */
[----:B------:R-:W-:Y:S01]  /*f110*/  BPT.TRAP 0x1 ;  /* 0x000000040000795c */ /* 0x000fe20000300000 */
.L_x_7861:
[----:B------:R-:W-:Y:S01]  /*f120*/  ULEA UR5, UR44, UR41, 0x3 ;  /* 0x000000292c057291 */ /* 0x000fe2000f8e183f */
[----:B------:R-:W-:-:S05]  /*f130*/  IMAD.U32 R3, RZ, RZ, UR45 ;  /* 0x0000002dff037e24 */ /* 0x000fca000f8e00ff */
[----:B------:R-:W-:-:S04]  /*f140*/  SHF.L.U32 R3, R3, 0x1f, RZ ;  /* 0x0000001f03037819 */ /* 0x000fc800000006ff */
[----:B------:R0:W1:Y:S01]  /*f150*/  SYNCS.PHASECHK.TRANS64.TRYWAIT P2, [UR5+0x28850], R3 ;  /* 0x02885003ff0075a7 */ /* 0x0000620008040145 */
[----:B------:R-:W-:Y:S05]  /*f160*/  @!P0 BRA `(.L_x_7862) ;  /* 0x0000000000048947 */ /* 0x000fea0003800000 */
[----:B------:R-:W-:Y:S01]  /*f170*/  BPT.TRAP 0x1 ;  /* 0x000000040000795c */ /* 0x000fe20000300000 */
.L_x_7862:
[----:B-1----:R-:W-:Y:S05]  /*f180*/  @P2 BRA `(.L_x_7863) ;  /* 0x0000000000082947 */ /* 0x002fea0003800000 */
[----:B------:R-:W1:Y:S02]  /*f190*/  SYNCS.PHASECHK.TRANS64.TRYWAIT P0, [UR5+0x28850], R3 ;  /* 0x02885003ff0075a7 */ /* 0x000e640008000145 */
[----:B-1----:R-:W-:Y:S05]  /*f1a0*/  @!P0 BRA `(.L_x_7864) ;  /* 0x0000007000908947 */ /* 0x002fea0003800000 */
.L_x_7863:
[----:B------:R-:W-:Y:S01]  /*f1b0*/  UIADD3 UR41, UR41, 0x400, URZ ;  /* 0x0000040029297890 */ /* 0x000fe2000fffe03f */
[----:B------:R-:W-:Y:S01]  /*f1c0*/  WARPGROUP.ARRIVE ;  /* 0x00000000000079c5 */ /* 0x000fe20000000000 */
[----:B------:R-:W-:Y:S01]  /*f1d0*/  UMOV UR7, 0x40000040 ;  /* 0x4000004000077882 */ /* 0x000fe20000000000 */
[----:B01----:R-:W0:Y:S01]  /*f1e0*/  SHFL.BFLY PT, R3, R2, 0x2, 0x1f ;  /* 0x0c401f0002037f89 */ /* 0x003e2200000e0000 */
[----:B------:R-:W-:Y:S01]  /*f1f0*/  USHF.R.U32.HI UR41, URZ, 0x4, UR41 ;  /* 0x000000043f297899 */ /* 0x000fe20008011629 */
[----:B------:R-:W-:Y:S01]  /*f200*/  IMAD.U32 R13, RZ, RZ, UR5 ;  /* 0x00000005ff0d7e24 */ /* 0x000fe2000f8e00ff */
[----:B------:R-:W-:Y:S01]  /*f210*/  UIADD3 UR46, UR46, 0x1, URZ ;  /* 0x000000012e2e7890 */ /* 0x000fe2000fffe03f */
[----:B------:R-:W1:Y:S01]  /*f220*/  SHFL.BFLY PT, R7, R0, 0x2, 0x1f ;  /* 0x0c401f0000077f89 */ /* 0x000e6200000e0000 */
[----:B------:R-:W-:Y:S01]  /*f230*/  ULOP3.LUT UR41, UR41, 0x3fff, URZ, 0xc0, !UPT ;  /* 0x00003fff29297892 */ /* 0x000fe2000f8ec03f */
[----:B------:R-:W-:Y:S02]  /*f240*/  IMAD.MOV.U32 R36, RZ, RZ, -0x800000 ;  /* 0xff800000ff247424 */ /* 0x000fe400078e00ff */
[----:B------:R-:W-:Y:S01]  /*f250*/  IMAD.MOV.U32 R9, RZ, RZ, RZ ;  /* 0x000000ffff097224 */ /* 0x000fe200078e00ff */
[----:B------:R-:W-:-:S04]  /*f260*/  ULOP3.LUT UR4, UR41, 0x4000000, URZ, 0xfc, !UPT ;  /* 0x0400000029047892 */ /* 0x000fc8000f8efc3f */
[----:B------:R-:W-:Y:S02]  /*f270*/  ULEA UR4, UR44, UR4, 0xb ;  /* 0x000000042c047291 */ /* 0x000fe4000f8e583f */
[----:B------:R-:W-:-:S04]  /*f280*/  UIADD3 UR44, UR44, 0x1, URZ ;  /* 0x000000012c2c7890 */ /* 0x000fc8000fffe03f */
[----:B------:R-:W-:Y:S01]  /*f290*/  UISETP.NE.AND UP0, UPT, UR44, 0x2, UPT ;  /* 0x000000022c00788c */ /* 0x000fe2000bf05270 */
[----:B------:R-:W-:Y:S02]  /*f2a0*/  UMOV UR6, UR4 ;  /* 0x0000000400067c82 */ /* 0x000fe40008000000 */
[----:B------:R-:W-:Y:S01]  /*f2b0*/  HGMMA.64x128x16.F32.BF16 R88, R180, gdesc[UR4].tnspB, R88, gsb0 ;  /* 0x41e00004b4587df0 */ /* 0x000fe20008001858 */
[----:B------:R-:W-:Y:S01]  /*f2c0*/  UIADD3 UR6, UR4, 0x80, URZ ;  /* 0x0000008004067890 */ /* 0x000fe2000fffe03f */
[----:B0-----:R-:W-:Y:S01]  /*f2d0*/  FADD.FTZ R3, R3, R2 ;  /* 0x0000000203037221 */ /* 0x001fe20000010000 */
[----:B------:R-:W-:Y:S01]  /*f2e0*/  UMOV UR7, 0x40000040 ;  /* 0x4000004000077882 */ /* 0x000fe20000000000 */
[----:B------:R-:W-:Y:S02]  /*f2f0*/  IMAD.MOV.U32 R2, RZ, RZ, RZ ;  /* 0x000000ffff027224 */ /* 0x000fe400078e00ff */
[----:B-1----:R-:W-:Y:S01]  /*f300*/  FADD.FTZ R7, R7, R0 ;  /* 0x0000000007077221 */ /* 0x002fe20000010000 */
[----:B------:R-:W-:Y:S01]  /*f310*/  IMAD.MOV.U32 R0, RZ, RZ, -0x800000 ;  /* 0xff800000ff007424 */ /* 0x000fe200078e00ff */
[----:B------:R-:W0:Y:S01]  /*f320*/  SHFL.BFLY PT, R8, R3, 0x1, 0x1f ;  /* 0x0c201f0003087f89 */ /* 0x000e2200000e0000 */
[----:B------:R-:W-:-:S03]  /*f330*/  USEL UR44, UR44, URZ, UP0 ;  /* 0x0000003f2c2c7287 */ /* 0x000fc60008000000 */
[----:B------:R-:W1:Y:S01]  /*f340*/  SHFL.BFLY PT, R10, R7, 0x1, 0x1f ;  /* 0x0c201f00070a7f89 */ /* 0x000e6200000e0000 */
[----:B0-----:R-:W-:Y:S01]  /*f350*/  FADD.FTZ R11, R3, R8 ;  /* 0x00000008030b7221 */ /* 0x001fe20000010000 */
[----:B-1----:R-:W-:-:S04]  /*f360*/  FADD.FTZ R12, R7, R10 ;  /* 0x0000000a070c7221 */ /* 0x002fc80000010000 */
[----:B------:R-:W-:Y:S02]  /*f370*/  FSETP.NE.FTZ.AND P0, PT, R11, RZ, PT ;  /* 0x000000ff0b00720b */ /* 0x000fe40003f15000 */
[----:B------:R-:W-:-:S11]  /*f380*/  FSETP.NE.FTZ.AND P2, PT, R12, RZ, PT ;  /* 0x000000ff0c00720b */ /* 0x000fd60003f55000 */
[----:B------:R-:W0:Y:S01]  /*f390*/  @P0 MUFU.LG2 R8, R11 ;  /* 0x0000000b00080308 */ /* 0x000e220000000c00 */
[C---:B------:R-:W-:Y:S01]  /*f3a0*/  @P0 FMUL.FTZ R3, R6.reuse, 0.69314718246459960938 ;  /* 0x3f31721806030820 */ /* 0x040fe20000410000 */
[----:B------:R-:W-:Y:S01]  /*f3b0*/  @P2 FMUL.FTZ R7, R6, 0.69314718246459960938 ;  /* 0x3f31721806072820 */ /* 0x000fe20000410000 */
[----:B------:R-:W-:-:S05]  /*f3c0*/  @!P1 VIADD R6, R13, 0x28860 ;  /* 0x000288600d069836 */ /* 0x000fca0000000000 */
        /* <DEDUP_REMOVED lines=40> */
[----:B------:R-:W-:-:S04]  /*f650*/  USEL UR4, URZ, 0x1, UP0 ;  /* 0x000000013f047887 */ /* 0x000fc80008000000 */
[----:B------:R-:W-:Y:S01]  /*f660*/  ULOP3.LUT UR45, UR45, UR4, URZ, 0x3c, !UPT ;  /* 0x000000042d2d7292 */ /* 0x000fe2000f8e3c3f */
[----:B------:R-:W-:Y:S02]  /*f670*/  WARPGROUP.DEPBAR.LE gsb0, 0x0 ;  /* 0x00008000000079c5 */ /* 0x000fe40000010000 */
[----:B------:R-:W-:-:S06]  /*f680*/  WARPGROUP.ARRIVE ;  /* 0x00000000000079c5 */ /* 0x000fcc0000000000 */
[----:B------:R-:W-:Y:S03]  /*f690*/  HGMMA.64x128x16.F32.BF16 R88, R152, gdesc[UR4].tnspB, R88, gsb0 ;  /* 0x41e0000498587df0 */ /* 0x000fe60008001858 */
        /* <DEDUP_REMOVED lines=66> */
.L_x_7794:
        /* <DEDUP_REMOVED lines=11> */
[----:B------:R-:W1:Y:S01]  /*fb70*/  LDC R44, c[0x0][0xbe8] ;  /* 0x0002fa00ff2c7b82 */ /* 0x000e620000000800 */
[----:B------:R-:W-:Y:S01]  /*fb80*/  F2FP.BF16.F32.PACK_AB R6, R93, R6 ;  /* 0x000000065d06723e */ /* 0x000fe200000010ff */
[----:B------:R-:W-:Y:S01]  /*fb90*/  USHF.R.S32.HI UR12, URZ, 0x1f, UR37 ;  /* 0x0000001f3f0c7899 */ /* 0x000fe20008011425 */
[----:B------:R-:W-:Y:S01]  /*fba0*/  F2FP.BF16.F32.PACK_AB R136, R137, R136 ;  /* 0x000000888988723e */ /* 0x000fe200000010ff */
[----:B------:R-:W-:Y:S01]  /*fbb0*/  ULDC.64 UR8, c[0x0][0xb90] ;  /* 0x0002e40000087ab9 */ /* 0x000fe20000000a00 */
[----:B------:R-:W-:Y:S01]  /*fbc0*/  USHF.R.S32.HI UR13, URZ, 0x1f, UR43 ;  /* 0x0000001f3f0d7899 */ /* 0x000fe2000801142b */
[----:B------:R-:W-:Y:S01]  /*fbd0*/  F2FP.BF16.F32.PACK_AB R137, R139, R138 ;  /* 0x0000008a8b89723e */ /* 0x000fe200000010ff */
[----:B------:R-:W-:Y:S01]  /*fbe0*/  UIMAD UR5, UR12, UR8, URZ ;  /* 0x000000080c0572a4 */ /* 0x000fe2000f8e023f */
[----:B------:R-:W-:Y:S01]  /*fbf0*/  F2FP.BF16.F32.PACK_AB R144, R145, R144 ;  /* 0x000000909190723e */ /* 0x000fe200000010ff */
[----:B------:R-:W-:Y:S01]  /*fc00*/  UIMAD.WIDE.U32 UR6, UR37, UR8, URZ ;  /* 0x00000008250672a5 */ /* 0x000fe2000f8e003f */
[----:B------:R-:W-:Y:S01]  /*fc10*/  F2FP.BF16.F32.PACK_AB R138, R141, R140 ;  /* 0x0000008c8d8a723e */ /* 0x000fe200000010ff */
[----:B------:R-:W-:Y:S01]  /*fc20*/  UIMAD UR5, UR37, UR9, UR5 ;  /* 0x00000009250572a4 */ /* 0x000fe2000f8e0205 */
[----:B------:R-:W-:Y:S01]  /*fc30*/  F2FP.BF16.F32.PACK_AB R139, R143, R142 ;  /* 0x0000008e8f8b723e */ /* 0x000fe200000010ff */
[----:B------:R-:W-:Y:S01]  /*fc40*/  ULDC.64 UR10, c[0x0][0xb98] ;  /* 0x0002e600000a7ab9 */ /* 0x000fe20000000a00 */
[----:B------:R-:W-:Y:S01]  /*fc50*/  F2FP.BF16.F32.PACK_AB R145, R147, R146 ;  /* 0x000000929391723e */ /* 0x000fe200000010ff */
[----:B------:R-:W-:Y:S01]  /*fc60*/  UIMAD UR8, UR13, UR10, URZ ;  /* 0x0000000a0d0872a4 */ /* 0x000fe2000f8e023f */
[----:B------:R-:W-:Y:S01]  /*fc70*/  F2FP.BF16.F32.PACK_AB R146, R149, R148 ;  /* 0x000000949592723e */ /* 0x000fe200000010ff */
[----:B------:R-:W-:Y:S01]  /*fc80*/  UIADD3 UR7, UR7, UR5, URZ ;  /* 0x0000000507077290 */ /* 0x000fe2000fffe03f */
[----:B------:R-:W-:Y:S01]  /*fc90*/  F2FP.BF16.F32.PACK_AB R147, R151, R150 ;  /* 0x000000969793723e */ /* 0x000fe200000010ff */
[----:B------:R-:W-:-:S02]  /*fca0*/  UIMAD UR8, UR43, UR11, UR8 ;  /* 0x0000000b2b0872a4 */ /* 0x000fc4000f8e0208 */
[----:B------:R-:W-:Y:S01]  /*fcb0*/  UIMAD.WIDE.U32 UR6, UR43, UR10, UR6 ;  /* 0x0000000a2b0672a5 */ /* 0x000fe2000f8e0006 */
[----:B------:R-:W-:Y:S02]  /*fcc0*/  ULDC UR5, c[0x0][0xa88] ;  /* 0x0002a20000057ab9 */ /* 0x000fe40000000800 */
[----:B------:R-:W-:Y:S01]  /*fcd0*/  ULDC.64 UR10, c[0x0][0xaf0] ;  /* 0x0002bc00000a7ab9 */ /* 0x000fe20000000a00 */
[----:B------:R-:W-:Y:S02]  /*fce0*/  MOV R34, R37 ;  /* 0x0000002500227202 */ /* 0x000fe40000000f00 */
[----:B0-----:R-:W-:-:S03]  /*fcf0*/  MOV R35, R2 ;  /* 0x0000000200237202 */ /* 0x001fc60000000f00 */
[----:B------:R-:W-:-:S04]  /*fd00*/  IMAD.WIDE R4, R188, 0x2, R34 ;  /* 0x00000002bc047825 */ /* 0x000fc800078e0222 */
[----:B------:R-:W-:Y:S01]  /*fd10*/  IMAD.WIDE R34, R3, 0x2, R34 ;  /* 0x0000000203227825 */ /* 0x000fe200078e0222 */
[C---:B------:R-:W-:Y:S02]  /*fd20*/  LOP3.LUT R3, R4.reuse, 0x380, RZ, 0xc0, !PT ;  /* 0x0000038004037812 */ /* 0x040fe400078ec0ff */
[C---:B------:R-:W-:Y:S02]  /*fd30*/  IADD3 R29, P1, R4.reuse, 0x4040, RZ ;  /* 0x00004040041d7810 */ /* 0x040fe40007f3e0ff */
[C---:B------:R-:W-:Y:S02]  /*fd40*/  IADD3 R21, P6, R4.reuse, 0x20, RZ ;  /* 0x0000002004157810 */ /* 0x040fe40007fde0ff */
        /* <DEDUP_REMOVED lines=9> */
[----:B------:R-:W-:Y:S02]  /*fde0*/  IADD3 R25, P5, R4, 0x40, RZ ;  /* 0x0000004004197810 */ /* 0x000fe40007fbe0ff */
[----:B------:R-:W-:Y:S01]  /*fdf0*/  LOP3.LUT R4, R3, R4, RZ, 0x3c, !PT ;  /* 0x0000000403047212 */ /* 0x000fe200078e3cff */
[--C-:B------:R-:W-:Y:S01]  /*fe00*/  IMAD.X R11, RZ, RZ, R5.reuse, P4 ;  /* 0x000000ffff0b7224 */ /* 0x100fe200020e0605 */
[----:B------:R-:W-:Y:S01]  /*fe10*/  LOP3.LUT R14, R29, 0x380, RZ, 0xc0, !PT ;  /* 0x000003801d0e7812 */ /* 0x000fe200078ec0ff */
[----:B------:R-:W-:Y:S01]  /*fe20*/  IMAD.X R9, RZ, RZ, R5, P5 ;  /* 0x000000ffff097224 */ /* 0x000fe200028e0605 */
[----:B------:R-:W-:-:S02]  /*fe30*/  LOP3.LUT R12, R27, 0x380, RZ, 0xc0, !PT ;  /* 0x000003801b0c7812 */ /* 0x000fc400078ec0ff */
[----:B------:R-:W-:Y:S02]  /*fe40*/  LOP3.LUT R3, R10, 0x380, RZ, 0xc0, !PT ;  /* 0x000003800a037812 */ /* 0x000fe400078ec0ff */
[----:B------:R-:W-:Y:S02]  /*fe50*/  LOP3.LUT R2, R21, 0x380, RZ, 0xc0, !PT ;  /* 0x0000038015027812 */ /* 0x000fe400078ec0ff */
[----:B------:R-:W-:Y:S02]  /*fe60*/  IADD3 R33, P6, R34, 0x1000, RZ ;  /* 0x0000100022217810 */ /* 0x000fe40007fde0ff */
[----:B------:R-:W-:Y:S02]  /*fe70*/  SHF.R.U64 R14, R14, 0x3, RZ ;  /* 0x000000030e0e7819 */ /* 0x000fe400000012ff */
[----:B------:R-:W-:Y:S02]  /*fe80*/  SHF.R.U64 R12, R12, 0x3, RZ ;  /* 0x000000030c0c7819 */ /* 0x000fe400000012ff */
[----:B------:R-:W-:-:S02]  /*fe90*/  SHF.R.U64 R3, R3, 0x3, RZ ;  /* 0x0000000303037819 */ /* 0x000fc400000012ff */
[----:B------:R-:W-:Y:S02]  /*fea0*/  SHF.R.U64 R2, R2, 0x3, RZ ;  /* 0x0000000302027819 */ /* 0x000fe400000012ff */
[----:B------:R-:W-:Y:S02]  /*feb0*/  LOP3.LUT R32, R33, 0x380, RZ, 0xc0, !PT ;  /* 0x0000038021207812 */ /* 0x000fe400078ec0ff */
[----:B------:R-:W-:Y:S02]  /*fec0*/  LOP3.LUT R40, R14, R29, RZ, 0x3c, !PT ;  /* 0x0000001d0e287212 */ /* 0x000fe400078e3cff */
[----:B------:R-:W-:Y:S02]  /*fed0*/  LOP3.LUT R38, R12, R27, RZ, 0x3c, !PT ;  /* 0x0000001b0c267212 */ /* 0x000fe400078e3cff */
[----:B------:R-:W-:Y:S02]  /*fee0*/  LOP3.LUT R14, R3, R10, RZ, 0x3c, !PT ;  /* 0x0000000a030e7212 */ /* 0x000fe400078e3cff */
[----:B------:R-:W-:-:S02]  /*fef0*/  LOP3.LUT R12, R2, R21, RZ, 0x3c, !PT ;  /* 0x00000015020c7212 */ /* 0x000fc400078e3cff */
[----:B------:R-:W-:Y:S02]  /*ff00*/  LOP3.LUT R3, R8, 0x380, RZ, 0xc0, !PT ;  /* 0x0000038008037812 */ /* 0x000fe400078ec0ff */
[----:B------:R-:W-:Y:S02]  /*ff10*/  SHF.R.U64 R32, R32, 0x3, RZ ;  /* 0x0000000320207819 */ /* 0x000fe400000012ff */
[----:B------:R-:W-:Y:S02]  /*ff20*/  LOP3.LUT R2, R25, 0x380, RZ, 0xc0, !PT ;  /* 0x0000038019027812 */ /* 0x000fe400078ec0ff */
[----:B-1----:R-:W-:Y:S02]  /*ff30*/  ISETP.NE.AND P1, PT, R44, 0x1, PT ;  /* 0x000000012c00780c */ /* 0x002fe40003f25270 */
[----:B------:R-:W-:Y:S02]  /*ff40*/  SHF.R.U64 R3, R3, 0x3, RZ ;  /* 0x0000000303037819 */ /* 0x000fe400000012ff */
[----:B------:R-:W-:Y:S01]  /*ff50*/  LOP3.LUT R32, R32, R33, RZ, 0x3c, !PT ;  /* 0x0000002120207212 */ /* 0x000fe200078e3cff */
[----:B------:R-:W-:Y:S01]  /*ff60*/  IMAD.X R33, RZ, RZ, R35, P6 ;  /* 0x000000ffff217224 */ /* 0x000fe200030e0623 */
[----:B------:R-:W-:-:S02]  /*ff70*/  SHF.R.U64 R2, R2, 0x3, RZ ;  /* 0x0000000302027819 */ /* 0x000fc400000012ff */
[----:B------:R-:W-:Y:S02]  /*ff80*/  IADD3 R45, P6, R34, 0x7000, RZ ;  /* 0x00007000222d7810 */ /* 0x000fe40007fde0ff */
[----:B------:R-:W-:Y:S02]  /*ff90*/  LOP3.LUT R10, R3, R8, RZ, 0x3c, !PT ;  /* 0x00000008030a7212 */ /* 0x000fe400078e3cff */
[----:B------:R-:W-:Y:S01]  /*ffa0*/  LOP3.LUT R8, R2, R25, RZ, 0x3c, !PT ;  /* 0x0000001902087212 */ /* 0x000fe200078e3cff */
[----:B------:R-:W0:Y:S01]  /*ffb0*/  @P1 LDC R47, c[0x0][0xbec] ;  /* 0x0002fb00ff2f1b82 */ /* 0x000e220000000800 */
[----:B------:R-:W-:Y:S02]  /*ffc0*/  LOP3.LUT R2, R45, 0x380, RZ, 0xc0, !PT ;  /* 0x000003802d027812 */ /* 0x000fe400078ec0ff */
[----:B------:R-:W-:Y:S02]  /*ffd0*/  LOP3.LUT R42, R43, 0x380, RZ, 0xc0, !PT ;  /* 0x000003802b2a7812 */ /* 0x000fe400078ec0ff */
[----:B------:R-:W-:-:S02]  /*ffe0*/  SHF.R.U64 R2, R2, 0x3, RZ ;  /* 0x0000000302027819 */ /* 0x000fc400000012ff */
[----:B------:R-:W-:Y:S02]  /*fff0*/  SHF.R.U64 R42, R42, 0x3, RZ ;  /* 0x000000032a2a7819 */ /* 0x000fe400000012ff */
[----:B------:R-:W-:Y:S02]  /*10000*/  LOP3.LUT R2, R2, R45, RZ, 0x3c, !PT ;  /* 0x0000002d02027212 */ /* 0x000fe400078e3cff */
[----:B------:R-:W-:Y:S02]  /*10010*/  MOV R45, R4 ;  /* 0x00000004002d7202 */ /* 0x000fe40000000f00 */
[----:B------:R-:W-:Y:S02]  /*10020*/  F2FP.BF16.F32.PACK_AB R4, R46, R7 ;  /* 0x000000072e04723e */ /* 0x000fe400000010ff */
[----:B------:R-:W1:Y:S01]  /*10030*/  @P1 LDC R46, c[0x0][0xbf0] ;  /* 0x0002fc00ff2e1b82 */ /* 0x000e620000000800 */
[----:B------:R-:W-:Y:S01]  /*10040*/  LOP3.LUT R42, R42, R43, RZ, 0x3c, !PT ;  /* 0x0000002b2a2a7212 */ /* 0x000fe200078e3cff */
[----:B------:R-:W-:Y:S01]  /*10050*/  IMAD.X R43, RZ, RZ, R5, P0 ;  /* 0x000000ffff2b7224 */ /* 0x000fe200000e0605 */
[----:B------:R-:W-:-:S02]  /*10060*/  F2FP.BF16.F32.PACK_AB R5, R91, R90 ;  /* 0x0000005a5b05723e */ /* 0x000fc400000010ff */
[----:B------:R-:W-:-:S03]  /*10070*/  F2FP.BF16.F32.PACK_AB R7, R95, R94 ;  /* 0x0000005e5f07723e */ /* 0x000fc600000010ff */
[----:B------:R-:W-:Y:S01]  /*10080*/  BAR.SYNC.DEFER_BLOCKING 0x1, 0x100 ;  /* 0x0044000000007b1d */ /* 0x000fe20000010000 */
[----:B------:R-:W-:Y:S01]  /*10090*/  MOV R65, R40 ;  /* 0x0000002800417202 */ /* 0x000fe20000000f00 */
[----:B------:R-:W-:Y:S01]  /*100a0*/  VIADD R40, R17, UR36 ;  /* 0x0000002411287c36 */ /* 0x000fe20008000000 */
[----:B------:R-:W-:Y:S02]  /*100b0*/  IADD3 R21, P0, R34, 0x6000, RZ ;  /* 0x0000600022157810 */ /* 0x000fe40007f1e0ff */
[----:B------:R-:W-:Y:S02]  /*100c0*/  MOV R58, R10 ;  /* 0x0000000a003a7202 */ /* 0x000fe40000000f00 */
[----:B------:R-:W-:Y:S02]  /*100d0*/  LOP3.LUT R20, R21, 0x380, RZ, 0xc0, !PT ;  /* 0x0000038015147812 */ /* 0x000fe400078ec0ff */
[----:B------:R-:W-:Y:S02]  /*100e0*/  MOV R57, R14 ;  /* 0x0000000e00397202 */ /* 0x000fe40000000f00 */
[----:B------:R-:W-:-:S02]  /*100f0*/  SHF.R.U64 R20, R20, 0x3, RZ ;  /* 0x0000000314147819 */ /* 0x000fc400000012ff */
[----:B------:R-:W-:Y:S02]  /*10100*/  MOV R15, R12 ;  /* 0x0000000c000f7202 */ /* 0x000fe40000000f00 */
[----:B------:R-:W-:Y:S01]  /*10110*/  LOP3.LUT R20, R20, R21, RZ, 0x3c, !PT ;  /* 0x0000001514147212 */ /* 0x000fe200078e3cff */
[----:B------:R-:W-:Y:S01]  /*10120*/  IMAD.X R21, RZ, RZ, R35, P0 ;  /* 0x000000ffff157224 */ /* 0x000fe200000e0623 */
[C---:B------:R-:W-:Y:S02]  /*10130*/  IADD3 R27, P3, R34.reuse, 0x4000, RZ ;  /* 0x00004000221b7810 */ /* 0x040fe40007f7e0ff */
[----:B------:R-:W-:Y:S02]  /*10140*/  IADD3 R25, P2, R34, 0x5000, RZ ;  /* 0x0000500022197810 */ /* 0x000fe40007f5e0ff */
[----:B------:R-:W-:Y:S02]  /*10150*/  LOP3.LUT R26, R27, 0x380, RZ, 0xc0, !PT ;  /* 0x000003801b1a7812 */ /* 0x000fe400078ec0ff */
[----:B------:R-:W-:Y:S01]  /*10160*/  LOP3.LUT R24, R25, 0x380, RZ, 0xc0, !PT ;  /* 0x0000038019187812 */ /* 0x000fe200078ec0ff */
[----:B------:R0:W-:Y:S01]  /*10170*/  STSM.16.M88.4 [R45], R4 ;  /* 0x000000042d007844 */ /* 0x0001e20000000200 */
[----:B------:R-:W-:-:S02]  /*10180*/  SHF.R.U64 R26, R26, 0x3, RZ ;  /* 0x000000031a1a7819 */ /* 0x000fc400000012ff */
[----:B------:R-:W-:Y:S01]  /*10190*/  MOV R56, R38 ;  /* 0x0000002600387202 */ /* 0x000fe20000000f00 */
[----:B------:R-:W-:Y:S01]  /*101a0*/  VIADD R38, R187, UR36 ;  /* 0x00000024bb267c36 */ /* 0x000fe20008000000 */
[----:B------:R-:W-:Y:S02]  /*101b0*/  SHF.R.U64 R24, R24, 0x3, RZ ;  /* 0x0000000318187819 */ /* 0x000fe400000012ff */
[----:B------:R-:W-:Y:S01]  /*101c0*/  LOP3.LUT R26, R26, R27, RZ, 0x3c, !PT ;  /* 0x0000001b1a1a7212 */ /* 0x000fe200078e3cff */
[----:B------:R-:W-:Y:S01]  /*101d0*/  IMAD.X R27, RZ, RZ, R35, P3 ;  /* 0x000000ffff1b7224 */ /* 0x000fe200018e0623 */
[----:B------:R-:W-:Y:S02]  /*101e0*/  MOV R14, R8 ;  /* 0x00000008000e7202 */ /* 0x000fe40000000f00 */
[----:B------:R-:W-:Y:S02]  /*101f0*/  F2FP.BF16.F32.PACK_AB R8, R105, R104 ;  /* 0x000000686908723e */ /* 0x000fe400000010ff */
[----:B------:R-:W-:-:S02]  /*10200*/  F2FP.BF16.F32.PACK_AB R9, R107, R106 ;  /* 0x0000006a6b09723e */ /* 0x000fc400000010ff */
[----:B------:R-:W-:Y:S01]  /*10210*/  LOP3.LUT R24, R24, R25, RZ, 0x3c, !PT ;  /* 0x0000001918187212 */ /* 0x000fe200078e3cff */
[----:B0-----:R-:W-:Y:S01]  /*10220*/  @P1 IMAD.HI.U32 R5, R40, R47, RZ ;  /* 0x0000002f28051227 */ /* 0x001fe200078e00ff */
[----:B------:R-:W-:Y:S02]  /*10230*/  MOV R64, R42 ;  /* 0x0000002a00407202 */ /* 0x000fe40000000f00 */
[----:B------:R-:W-:Y:S01]  /*10240*/  IADD3 R31, P5, R34, 0x2000, RZ ;  /* 0x00002000221f7810 */ /* 0x000fe20007fbe0ff */
[----:B------:R-:W-:Y:S01]  /*10250*/  IMAD.MOV.U32 R4, RZ, RZ, R40 ;  /* 0x000000ffff047224 */ /* 0x000fe200078e0028 */
[----:B-1----:R-:W-:Y:S01]  /*10260*/  @P1 SHF.R.U32.HI R4, RZ, R46, R5 ;  /* 0x0000002eff041219 */ /* 0x002fe20000011605 */
[----:B------:R-:W-:Y:S01]  /*10270*/  IMAD.U32 R6, RZ, RZ, UR8 ;  /* 0x00000008ff067e24 */ /* 0x000fe2000f8e00ff */
[----:B------:R-:W-:Y:S01]  /*10280*/  ULDC.64 UR8, c[0x0][0xae8] ;  /* 0x0002ba0000087ab9 */ /* 0x000fe20000000a00 */
[----:B------:R-:W-:Y:S01]  /*10290*/  IMAD R45, R44, UR5, RZ ;  /* 0x000000052c2d7c24 */ /* 0x000fe2000f8e02ff */
[--C-:B------:R-:W-:Y:S01]  /*102a0*/  SHF.R.S32.HI R5, RZ, 0x1f, R4.reuse ;  /* 0x0000001fff057819 */ /* 0x100fe20000011404 */
[----:B------:R-:W-:Y:S01]  /*102b0*/  IMAD.MOV R7, RZ, RZ, -R4 ;  /* 0x000000ffff077224 */ /* 0x000fe200078e0a04 */
[----:B------:R-:W-:Y:S01]  /*102c0*/  IADD3 R12, P0, R4, UR6, RZ ;  /* 0x00000006040c7c10 */ /* 0x000fe2000ff1e0ff */
[----:B------:R-:W-:Y:S01]  /*102d0*/  IMAD.X R25, RZ, RZ, R35, P2 ;  /* 0x000000ffff197224 */ /* 0x000fe200010e0623 */
[----:B------:R-:W-:Y:S01]  /*102e0*/  F2FP.BF16.F32.PACK_AB R4, R97, R96 ;  /* 0x000000606104723e */ /* 0x000fe200000010ff */
[----:B------:R-:W-:Y:S01]  /*102f0*/  IMAD R11, R44, R7, R40 ;  /* 0x000000072c0b7224 */ /* 0x000fe200078e0228 */
[----:B------:R-:W-:Y:S01]  /*10300*/  IADD3.X R13, R5, UR7, R6, P0, !PT ;  /* 0x00000007050d7c10 */ /* 0x000fe200087fe406 */
[----:B------:R-:W-:Y:S01]  /*10310*/  ULDC.64 UR6, c[0x0][0xb88] ;  /* 0x0002e20000067ab9 */ /* 0x000fe20000000a00 */
[----:B------:R-:W-:-:S02]  /*10320*/  F2FP.BF16.F32.PACK_AB R5, R99, R98 ;  /* 0x000000626305723e */ /* 0x000fc400000010ff */
[----:B------:R-:W-:Y:S01]  /*10330*/  SHF.R.S32.HI R10, RZ, 0x1f, R11 ;  /* 0x0000001fff0a7819 */ /* 0x000fe2000001140b */
[----:B------:R-:W-:Y:S01]  /*10340*/  IMAD.WIDE.U32 R12, R11, UR6, R12 ;  /* 0x000000060b0c7c25 */ /* 0x000fe2000f8e000c */
[----:B------:R-:W-:Y:S02]  /*10350*/  F2FP.BF16.F32.PACK_AB R6, R101, R100 ;  /* 0x000000646506723e */ /* 0x000fe400000010ff */
[----:B------:R-:W-:Y:S01]  /*10360*/  F2FP.BF16.F32.PACK_AB R7, R103, R102 ;  /* 0x000000666707723e */ /* 0x000fe200000010ff */
[----:B------:R-:W-:Y:S01]  /*10370*/  IMAD R10, R10, UR6, RZ ;  /* 0x000000060a0a7c24 */ /* 0x000fe2000f8e02ff */
[----:B------:R-:W-:Y:S02]  /*10380*/  LOP3.LUT P0, RZ, R185, 0x3, RZ, 0xc0, !PT ;  /* 0x00000003b9ff7812 */ /* 0x000fe4000780c0ff */
[----:B------:R-:W-:Y:S01]  /*10390*/  IADD3 R29, P4, R34, 0x3000, RZ ;  /* 0x00003000221d7810 */ /* 0x000fe20007f9e0ff */
[----:B------:R-:W-:Y:S01]  /*103a0*/  IMAD R39, R11, UR7, R10 ;  /* 0x000000070b277c24 */ /* 0x000fe2000f8e020a */
[----:B------:R0:W-:Y:S01]  /*103b0*/  STSM.16.M88.4 [R15], R4 ;  /* 0x000000040f007844 */ /* 0x0001e20000000200 */
[----:B------:R-:W-:Y:S01]  /*103c0*/  ULDC.64 UR6, c[0x0][0xb50] ;  /* 0x0002d40000067ab9 */ /* 0x000fe20000000a00 */
[----:B------:R-:W-:-:S02]  /*103d0*/  F2FP.BF16.F32.PACK_AB R10, R109, R108 ;  /* 0x0000006c6d0a723e */ /* 0x000fc400000010ff */
[----:B------:R-:W-:Y:S02]  /*103e0*/  F2FP.BF16.F32.PACK_AB R11, R111, R110 ;  /* 0x0000006e6f0b723e */ /* 0x000fe400000010ff */
[----:B------:R-:W-:Y:S02]  /*103f0*/  LEA R40, P3, R12, UR6, 0x2 ;  /* 0x000000060c287c11 */ /* 0x000fe4000f8610ff */
[-C--:B------:R-:W-:Y:S01]  /*10400*/  ISETP.GE.OR P2, PT, R38, R45.reuse, P0 ;  /* 0x0000002d2600720c */ /* 0x080fe20000746670 */
[----:B------:R1:W-:Y:S01]  /*10410*/  STSM.16.M88.4 [R14], R8 ;  /* 0x000000080e007844 */ /* 0x0003e20000000200 */
[----:B------:R-:W-:Y:S01]  /*10420*/  UIMAD UR5, UR12, UR8, URZ ;  /* 0x000000080c0572a4 */ /* 0x000fe2000f8e023f */
[----:B------:R-:W-:Y:S02]  /*10430*/  LOP3.LUT R3, R34, 0x380, RZ, 0xc0, !PT ;  /* 0x0000038022037812 */ /* 0x000fe400078ec0ff */
[----:B------:R-:W-:Y:S01]  /*10440*/  SHFL.IDX PT, R46, R40, 0x1, 0x1c1f ;  /* 0x003c1f00282e7f89 */ /* 0x000fe200000e0000 */
[----:B------:R-:W-:Y:S01]  /*10450*/  LOP3.LUT R30, R31, 0x380, RZ, 0xc0, !PT ;  /* 0x000003801f1e7812 */ /* 0x000fe200078ec0ff */
[----:B0-----:R-:W-:Y:S01]  /*10460*/  VIADD R4, R38, 0x8 ;  /* 0x0000000826047836 */ /* 0x001fe20000000000 */
[----:B------:R-:W-:Y:S01]  /*10470*/  F2FP.BF16.F32.PACK_AB R6, R117, R116 ;  /* 0x000000747506723e */ /* 0x000fe200000010ff */
[----:B------:R-:W-:Y:S01]  /*10480*/  IMAD.IADD R5, R13, 0x1, R39 ;  /* 0x000000010d057824 */ /* 0x000fe200078e0227 */
[----:B------:R-:W-:Y:S01]  /*10490*/  F2FP.BF16.F32.PACK_AB R7, R119, R118 ;  /* 0x000000767707723e */ /* 0x000fe200000010ff */
[----:B------:R-:W-:Y:S01]  /*104a0*/  SHFL.IDX PT, R38, R40, RZ, 0x1c1f ;  /* 0x001c1fff28267589 */ /* 0x000fe200000e0000 */
[----:B------:R-:W-:-:S02]  /*104b0*/  ISETP.GE.OR P0, PT, R4, R45, P0 ;  /* 0x0000002d0400720c */ /* 0x000fc40000706670 */
[----:B------:R-:W-:Y:S02]  /*104c0*/  LEA.HI.X R41, R12, UR7, R5, 0x2, P3 ;  /* 0x000000070c297c11 */ /* 0x000fe400098f1405 */
[----:B------:R-:W-:Y:S02]  /*104d0*/  F2FP.BF16.F32.PACK_AB R4, R113, R112 ;  /* 0x000000707104723e */ /* 0x000fe400000010ff */
[----:B------:R-:W-:Y:S01]  /*104e0*/  F2FP.BF16.F32.PACK_AB R5, R115, R114 ;  /* 0x000000727305723e */ /* 0x000fe200000010ff */
[----:B------:R-:W0:Y:S01]  /*104f0*/  SHFL.IDX PT, R39, R41, RZ, 0x1c1f ;  /* 0x001c1fff29277589 */ /* 0x000e2200000e0000 */
[----:B------:R-:W-:Y:S02]  /*10500*/  F2FP.BF16.F32.PACK_AB R12, R121, R120 ;  /* 0x00000078790c723e */ /* 0x000fe400000010ff */
[----:B------:R-:W-:Y:S01]  /*10510*/  F2FP.BF16.F32.PACK_AB R13, R123, R122 ;  /* 0x0000007a7b0d723e */ /* 0x000fe200000010ff */
[----:B------:R-:W-:Y:S01]  /*10520*/  STSM.16.M88.4 [R58], R4 ;  /* 0x000000043a007844 */ /* 0x000fe20000000200 */
[----:B-1----:R-:W-:-:S02]  /*10530*/  F2FP.BF16.F32.PACK_AB R14, R125, R124 ;  /* 0x0000007c7d0e723e */ /* 0x002fc400000010ff */
[----:B------:R-:W-:Y:S01]  /*10540*/  F2FP.BF16.F32.PACK_AB R15, R127, R126 ;  /* 0x0000007e7f0f723e */ /* 0x000fe200000010ff */
[----:B------:R-:W1:Y:S01]  /*10550*/  SHFL.IDX PT, R47, R41, 0x1, 0x1c1f ;  /* 0x003c1f00292f7f89 */ /* 0x000e6200000e0000 */
[----:B------:R-:W-:Y:S02]  /*10560*/  F2FP.BF16.F32.PACK_AB R8, R129, R128 ;  /* 0x000000808108723e */ /* 0x000fe400000010ff */
[----:B------:R-:W-:Y:S01]  /*10570*/  F2FP.BF16.F32.PACK_AB R9, R131, R130 ;  /* 0x000000828309723e */ /* 0x000fe200000010ff */
[----:B------:R-:W-:Y:S01]  /*10580*/  STSM.16.M88.4 [R57], R12 ;  /* 0x0000000c39007844 */ /* 0x000fe20000000200 */
[----:B------:R-:W-:Y:S02]  /*10590*/  F2FP.BF16.F32.PACK_AB R10, R133, R132 ;  /* 0x00000084850a723e */ /* 0x000fe400000010ff */
[----:B------:R-:W-:Y:S01]  /*105a0*/  F2FP.BF16.F32.PACK_AB R11, R135, R134 ;  /* 0x00000086870b723e */ /* 0x000fe200000010ff */
[----:B------:R-:W-:Y:S01]  /*105b0*/  UIMAD UR5, UR37, UR9, UR5 ;  /* 0x00000009250572a4 */ /* 0x000fe2000f8e0205 */
[----:B------:R-:W-:-:S02]  /*105c0*/  LOP3.LUT R28, R29, 0x380, RZ, 0xc0, !PT ;  /* 0x000003801d1c7812 */ /* 0x000fc400078ec0ff */
[----:B------:R-:W-:Y:S01]  /*105d0*/  SHF.R.U64 R3, R3, 0x3, RZ ;  /* 0x0000000303037819 */ /* 0x000fe200000012ff */
[----:B------:R-:W-:Y:S01]  /*105e0*/  STSM.16.M88.4 [R56], R8 ;  /* 0x0000000838007844 */ /* 0x000fe20000000200 */
[----:B------:R-:W-:Y:S01]  /*105f0*/  UIMAD.WIDE.U32 UR6, UR37, UR8, URZ ;  /* 0x00000008250672a5 */ /* 0x000fe2000f8e003f */
[----:B------:R-:W-:Y:S02]  /*10600*/  SHF.R.U64 R30, R30, 0x3, RZ ;  /* 0x000000031e1e7819 */ /* 0x000fe400000012ff */
[----:B------:R2:W-:Y:S01]  /*10610*/  STSM.16.M88.4 [R65], R136 ;  /* 0x0000008841007844 */ /* 0x0005e20000000200 */
[----:B------:R-:W-:Y:S01]  /*10620*/  UIMAD UR8, UR13, UR10, URZ ;  /* 0x0000000a0d0872a4 */ /* 0x000fe2000f8e023f */
[----:B------:R-:W-:Y:S02]  /*10630*/  SHF.R.U64 R28, R28, 0x3, RZ ;  /* 0x000000031c1c7819 */ /* 0x000fe400000012ff */
[----:B------:R-:W-:Y:S01]  /*10640*/  STSM.16.M88.4 [R64], R144 ;  /* 0x0000009040007844 */ /* 0x000fe20000000200 */
[----:B------:R-:W-:Y:S01]  /*10650*/  UIADD3 UR7, UR7, UR5, URZ ;  /* 0x0000000507077290 */ /* 0x000fe2000fffe03f */
[----:B------:R-:W-:Y:S01]  /*10660*/  LOP3.LUT R34, R3, R34, RZ, 0x3c, !PT ;  /* 0x0000002203227212 */ /* 0x000fe200078e3cff */
[----:B------:R-:W-:Y:S01]  /*10670*/  BAR.SYNC.DEFER_BLOCKING 0x1, 0x100 ;  /* 0x0044000000007b1d */ /* 0x000fe20000010000 */
[----:B------:R-:W-:-:S07]  /*10680*/  LOP3.LUT R30, R30, R31, RZ, 0x3c, !PT ;  /* 0x0000001f1e1e7212 */ /* 0x000fce00078e3cff */
[----:B--2---:R-:W2:Y:S01]  /*10690*/  @P1 LDC R65, c[0x0][0xbec] ;  /* 0x0002fb00ff411b82 */ /* 0x004ea20000000800 */
[----:B------:R-:W-:Y:S01]  /*106a0*/  UIMAD UR5, UR43, UR11, UR8 ;  /* 0x0000000b2b0572a4 */ /* 0x000fe2000f8e0208 */
[--C-:B------:R-:W-:Y:S01]  /*106b0*/  IMAD.X R3, RZ, RZ, R35.reuse, P6 ;  /* 0x000000ffff037224 */ /* 0x100fe200030e0623 */
[----:B------:R-:W-:Y:S01]  /*106c0*/  UIMAD.WIDE.U32 UR6, UR43, UR10, UR6 ;  /* 0x0000000a2b0672a5 */ /* 0x000fe2000f8e0006 */
[----:B------:R-:W-:Y:S01]  /*106d0*/  LOP3.LUT R28, R28, R29, RZ, 0x3c, !PT ;  /* 0x0000001d1c1c7212 */ /* 0x000fe200078e3cff */
[--C-:B------:R-:W-:Y:S01]  /*106e0*/  IMAD.X R31, RZ, RZ, R35.reuse, P5 ;  /* 0x000000ffff1f7224 */ /* 0x100fe200028e0623 */
[----:B------:R-:W-:Y:S01]  /*106f0*/  ULDC.64 UR8, c[0x0][0xae0] ;  /* 0x0002b80000087ab9 */ /* 0x000fe20000000a00 */
[----:B0-----:R0:W-:Y:S01]  /*10700*/  @!P2 ST.E desc[UR50][R38.64], R36 ;  /* 0x000000242600a985 */ /* 0x0011e2000c101932 */
[----:B------:R-:W-:Y:S01]  /*10710*/  UIADD3 UR5, UR7, UR5, URZ ;  /* 0x0000000507057290 */ /* 0x000fe2000fffe03f */
[----:B------:R-:W-:Y:S02]  /*10720*/  IMAD.X R29, RZ, RZ, R35, P4 ;  /* 0x000000ffff1d7224 */ /* 0x000fe400020e0623 */
[----:B-1----:R1:W-:Y:S04]  /*10730*/  @!P0 ST.E desc[UR50][R46.64], R0 ;  /* 0x000000002e008985 */ /* 0x0023e8000c101932 */
[----:B------:R3:W5:Y:S01]  /*10740*/  LD.E.128 R12, desc[UR50][R20.64] ;  /* 0x00000032140c7980 */ /* 0x000762000c101d00 */
[----:B0-----:R-:W0:Y:S03]  /*10750*/  @P1 LDC R39, c[0x0][0xbf0] ;  /* 0x0002fc00ff271b82 */ /* 0x001e260000000800 */
[----:B------:R4:W5:Y:S01]  /*10760*/  LD.E.128 R56, desc[UR50][R24.64] ;  /* 0x0000003218387980 */ /* 0x000962000c101d00 */
[----:B-1----:R-:W-:-:S03]  /*10770*/  IMAD R0, R22, 0x20, R184 ;  /* 0x0000002016007824 */ /* 0x002fc600078e02b8 */
[----:B------:R1:W5:Y:S01]  /*10780*/  LD.E.128 R8, desc[UR50][R2.64] ;  /* 0x0000003202087980 */ /* 0x000362000c101d00 */
[----:B---3--:R-:W-:-:S03]  /*10790*/  VIADD R20, R0, UR36 ;  /* 0x0000002400147c36 */ /* 0x008fc60008000000 */
[----:B------:R-:W5:Y:S01]  /*107a0*/  LD.E.128 R52, desc[UR50][R34.64] ;  /* 0x0000003222347980 */ /* 0x000f62000c101d00 */
[----:B--2---:R-:W-:-:S03]  /*107b0*/  @P1 IMAD.HI.U32 R0, R20, R65, RZ ;  /* 0x0000004114001227 */ /* 0x004fc600078e00ff */
[----:B------:R-:W5:Y:S01]  /*107c0*/  LD.E.128 R48, desc[UR50][R32.64] ;  /* 0x0000003220307980 */ /* 0x000f62000c101d00 */
[----:B------:R-:W-:-:S03]  /*107d0*/  IMAD.MOV.U32 R21, RZ, RZ, R20 ;  /* 0x000000ffff157224 */ /* 0x000fc600078e0014 */
[----:B------:R-:W5:Y:S04]  /*107e0*/  LD.E.128 R40, desc[UR50][R30.64] ;  /* 0x000000321e287980 */ /* 0x000f68000c101d00 */
[----:B------:R-:W5:Y:S01]  /*107f0*/  LD.E.128 R4, desc[UR50][R28.64] ;  /* 0x000000321c047980 */ /* 0x000f62000c101d00 */
[----:B0-----:R-:W-:-:S03]  /*10800*/  @P1 SHF.R.U32.HI R21, RZ, R39, R0 ;  /* 0x00000027ff151219 */ /* 0x001fc60000011600 */
[----:B------:R0:W5:Y:S01]  /*10810*/  LD.E.128 R60, desc[UR50][R26.64] ;  /* 0x000000321a3c7980 */ /* 0x000162000c101d00 */
[--C-:B------:R-:W-:Y:S01]  /*10820*/  SHF.R.S32.HI R0, RZ, 0x1f, R21.reuse ;  /* 0x0000001fff007819 */ /* 0x100fe20000011415 */
[----:B----4-:R-:W-:Y:S01]  /*10830*/  IMAD.MOV R25, RZ, RZ, -R21 ;  /* 0x000000ffff197224 */ /* 0x010fe200078e0a15 */
[----:B------:R-:W-:Y:S01]  /*10840*/  @!PT LDS RZ, [RZ] ;  /* 0x00000000fffff984 */ /* 0x000fe20000000800 */
[----:B------:R-:W-:Y:S01]  /*10850*/  @!PT LDS RZ, [RZ] ;  /* 0x00000000fffff984 */ /* 0x000fe20000000800 */
[----:B------:R-:W-:Y:S01]  /*10860*/  @!PT LDS RZ, [RZ] ;  /* 0x00000000fffff984 */ /* 0x000fe20000000800 */
[----:B------:R-:W-:Y:S01]  /*10870*/  @!PT LDS RZ, [RZ] ;  /* 0x00000000fffff984 */ /* 0x000fe20000000800 */
[----:B------:R2:W-:Y:S06]  /*10880*/  MEMBAR.ALL.CTA ;  /* 0x0000000000007992 */ /* 0x0005ec0000008000 */
[----:B--2---:R-:W2:Y:S01]  /*10890*/  FENCE.VIEW.ASYNC.S ;  /* 0x00000000000073c6 */ /* 0x004ea20000000000 */
[----:B-1----:R-:W-:-:S02]  /*108a0*/  IMAD.U32 R3, RZ, RZ, UR7 ;  /* 0x00000007ff037e24 */ /* 0x002fc4000f8e00ff */
[----:B------:R-:W-:Y:S02]  /*108b0*/  IMAD R0, R0, UR8, RZ ;  /* 0x0000000800007c24 */ /* 0x000fe4000f8e02ff */
[----:B------:R-:W-:Y:S02]  /*108c0*/  IMAD R25, R44, R25, R20 ;  /* 0x000000192c197224 */ /* 0x000fe400078e0214 */
[----:B------:R-:W-:Y:S01]  /*108d0*/  IMAD.U32 R2, RZ, RZ, UR6 ;  /* 0x00000006ff027e24 */ /* 0x000fe2000f8e00ff */
[----:B------:R-:W-:Y:S01]  /*108e0*/  ULDC.64 UR6, c[0x0][0xad8] ;  /* 0x0002b60000067ab9 */ /* 0x000fe20000000a00 */
[----:B------:R-:W-:Y:S02]  /*108f0*/  IMAD.U32 R3, RZ, RZ, UR5 ;  /* 0x00000005ff037e24 */ /* 0x000fe4000f8e00ff */
[C---:B0-----:R-:W-:Y:S01]  /*10900*/  IMAD R27, R21.reuse, UR9, R0 ;  /* 0x00000009151b7c24 */ /* 0x041fe2000f8e0200 */
        /* <DEDUP_REMOVED lines=17> */
[----:B--2---:R0:W1:Y:S01]  /*10a20*/  SHFL.IDX PT, R20, R24, RZ, 0x181f ;  /* 0x00181fff18147589 */ /* 0x00406200000e0000 */
[----:B------:R-:W-:Y:S01]  /*10a30*/  ISETP.GE.AND P1, PT, R0, R45, PT ;  /* 0x0000002d0000720c */ /* 0x000fe20003f26270 */
[----:B------:R-:W-:Y:S01]  /*10a40*/  BSSY B1, `(.L_x_7867) ;  /* 0x000000d000017945 */ /* 0x000fe20003800000 */
[----:B------:R0:W-:Y:S01]  /*10a50*/  SYNCS.ARRIVE.TRANS64.RED.A1T0 RZ, [R37+URZ], RZ ;  /* 0x000000ff25ff79a7 */ /* 0x0001e2000810043f */
[----:B------:R0:W2:Y:S02]  /*10a60*/  SHFL.IDX PT, R0, R25, RZ, 0x181f ;  /* 0x00181fff19007589 */ /* 0x0000a400000e0000 */
[----:B------:R-:W-:Y:S08]  /*10a70*/  @P2 BRA `(.L_x_7868) ;  /* 0x0000000000242947 */ /* 0x000ff00003800000 */
[----:B------:R-:W-:Y:S02]  /*10a80*/  ULDC UR5, c[0x0][0xac8] ;  /* 0x0002b20000057ab9 */ /* 0x000fe40000000800 */
        /* <DEDUP_REMOVED lines=8> */
.L_x_7868:
[----:B------:R-:W-:Y:S05]  /*10b10*/  BSYNC B1 ;  /* 0x0000000000017941 */ /* 0x000fea0003800000 */
.L_x_7867:
[----:B--2---:R2:W4:Y:S01]  /*10b20*/  SHFL.IDX PT, R0, R25, 0x1, 0x181f ;  /* 0x00381f0019007f89 */ /* 0x00452200000e0000 */
[----:B------:R-:W-:Y:S03]  /*10b30*/  BSSY B1, `(.L_x_7869) ;  /* 0x000000c000017945 */ /* 0x000fe60003800000 */
[----:B-1-3--:R2:W1:Y:S01]  /*10b40*/  SHFL.IDX PT, R20, R24, 0x1, 0x181f ;  /* 0x00381f0018147f89 */ /* 0x00a46200000e0000 */
[----:B------:R-:W-:Y:S05]  /*10b50*/  @P0 BRA `(.L_x_7870) ;  /* 0x0000000000240947 */ /* 0x000fea0003800000 */
[----:B------:R-:W-:Y:S02]  /*10b60*/  ULDC UR5, c[0x0][0xac8] ;  /* 0x0002b20000057ab9 */ /* 0x000fe40000000800 */
[----:B------:R-:W-:Y:S02]  /*10b70*/  ISETP.GE.AND P3, PT, R18, UR5, PT ;  /* 0x0000000512007c0c */ /* 0x000fe4000bf66270 */
[----:B------:R-:W-:-:S11]  /*10b80*/  ISETP.GE.AND P4, PT, R19, UR5, PT ;  /* 0x0000000513007c0c */ /* 0x000fd6000bf86270 */
[CC--:B-1----:R-:W-:Y:S02]  /*10b90*/  @!P3 LEA R2, P0, R18.reuse, R20.reuse, 0x1 ;  /* 0x000000141202b211 */ /* 0x0c2fe400078008ff */
[C---:B------:R-:W-:Y:S02]  /*10ba0*/  @!P4 LEA R20, P2, R19.reuse, R20, 0x1 ;  /* 0x000000141314c211 */ /* 0x040fe400078408ff */
[-C--:B----4-:R-:W-:Y:S02]  /*10bb0*/  @!P3 LEA.HI.X R3, R18, R0.reuse, R190, 0x1, P0 ;  /* 0x000000001203b211 */ /* 0x090fe400000f0cbe */
[----:B------:R-:W-:-:S03]  /*10bc0*/  @!P4 LEA.HI.X R21, R19, R0, R189, 0x1, P2 ;  /* 0x000000001315c211 */ /* 0x000fc600010f0cbd */
[----:B-----5:R3:W-:Y:S04]  /*10bd0*/  @!P3 ST.E.128 desc[UR50][R2.64], R48 ;  /* 0x000000300200b985 */ /* 0x0207e8000c101d32 */
[----:B------:R3:W-:Y:S02]  /*10be0*/  @!P4 ST.E.128 desc[UR50][R20.64], R56 ;  /* 0x000000381400c985 */ /* 0x0007e4000c101d32 */
.L_x_7870:
[----:B------:R-:W-:Y:S05]  /*10bf0*/  BSYNC B1 ;  /* 0x0000000000017941 */ /* 0x000fea0003800000 */
.L_x_7869:
[----:B----4-:R4:W0:Y:S01]  /*10c00*/  SHFL.IDX PT, R0, R25, 0x2, 0x181f ;  /* 0x00581f0019007f89 */ /* 0x01082200000e0000 */
        /* <DEDUP_REMOVED lines=8> */
[-C--:B0-----:R-:W-:Y:S02]  /*10c90*/  @!P2 LEA.HI.X R3, R18, R0.reuse, R190, 0x1, P0 ;  /* 0x000000001203a211 */ /* 0x081fe400000f0cbe */
[----:B------:R-:W-:-:S03]  /*10ca0*/  @!P3 LEA.HI.X R21, R19, R0, R189, 0x1, P1 ;  /* 0x000000001315b211 */ /* 0x000fc600008f0cbd */
[----:B-----5:R3:W-:Y:S04]  /*10cb0*/  @!P2 ST.E.128 desc[UR50][R2.64], R40 ;  /* 0x000000280200a985 */ /* 0x0207e8000c101d32 */
[----:B------:R3:W-:Y:S02]  /*10cc0*/  @!P3 ST.E.128 desc[UR50][R20.64], R12 ;  /* 0x0000000c1400b985 */ /* 0x0007e4000c101d32 */
.L_x_7872:
[----:B------:R-:W-:Y:S05]  /*10cd0*/  BSYNC B1 ;  /* 0x0000000000017941 */ /* 0x000fea0003800000 */
.L_x_7871:
[----:B0-----:R-:W-:Y:S01]  /*10ce0*/  VIADD R0, R26, 0x60 ;  /* 0x000000601a007836 */ /* 0x001fe20000000000 */
[----:B--2-4-:R-:W0:Y:S04]  /*10cf0*/  SHFL.IDX PT, R25, R25, 0x3, 0x181f ;  /* 0x00781f0019197f89 */ /* 0x014e2800000e0000 */
[----:B------:R-:W-:Y:S01]  /*10d00*/  ISETP.GE.AND P0, PT, R0, R45, PT ;  /* 0x0000002d0000720c */ /* 0x000fe20003f06270 */
[----:B------:R-:W2:-:S12]  /*10d10*/  SHFL.IDX PT, R24, R24, 0x3, 0x181f ;  /* 0x00781f0018187f89 */ /* 0x000e9800000e0000 */
[----:B------:R-:W-:Y:S05]  /*10d20*/  @P0 BRA `(.L_x_7873) ;  /* 0x0000000800800947 */ /* 0x000fea0003800000 */
[----:B------:R-:W-:Y:S02]  /*10d30*/  ULDC UR5, c[0x0][0xac8] ;  /* 0x0002b20000057ab9 */ /* 0x000fe40000000800 */
[----:B------:R-:W-:-:S13]  /*10d40*/  ISETP.GE.AND P1, PT, R18, UR5, PT ;  /* 0x0000000512007c0c */ /* 0x000fda000bf26270 */
[----:B--23--:R-:W-:-:S04]  /*10d50*/  @!P1 LEA R2, P0, R18, R24, 0x1 ;  /* 0x0000001812029211 */ /* 0x00cfc800078008ff */
[----:B0-----:R-:W-:Y:S02]  /*10d60*/  @!P1 LEA.HI.X R3, R18, R25, R190, 0x1, P0 ;  /* 0x0000001912039211 */ /* 0x001fe400000f0cbe */
[----:B------:R-:W-:-:S03]  /*10d70*/  ISETP.GE.AND P0, PT, R19, UR5, PT ;  /* 0x0000000513007c0c */ /* 0x000fc6000bf06270 */
[----:B-----5:R0:W-:Y:S10]  /*10d80*/  @!P1 ST.E.128 desc[UR50][R2.64], R4 ;  /* 0x0000000402009985 */ /* 0x0201f4000c101d32 */
[----:B------:R-:W-:Y:S05]  /*10d90*/  @P0 BRA `(.L_x_7873) ;  /* 0x0000000800640947 */ /* 0x000fea0003800000 */
[----:B0-----:R-:W-:-:S04]  /*10da0*/  LEA R2, P0, R19, R24, 0x1 ;  /* 0x0000001813027211 */ /* 0x001fc800078008ff */
[----:B------:R-:W-:-:S05]  /*10db0*/  LEA.HI.X R3, R19, R25, R189, 0x1, P0 ;  /* 0x0000001913037211 */ /* 0x000fca00000f0cbd */
[----:B------:R0:W-:Y:S01]  /*10dc0*/  ST.E.128 desc[UR50][R2.64], R8 ;  /* 0x0000000802007985 */ /* 0x0001e2000c101d32 */
[----:B------:R-:W-:Y:S05]  /*10dd0*/  BRA `(.L_x_7873) ;  /* 0x0000000800547947 */ /* 0x000fea0003800000 */
.L_x_7866:
[----:B------:R-:W0:Y:S01]  /*10de0*/  LDC R8, c[0x0][0xbe8] ;  /* 0x0002fa00ff087b82 */ /* 0x000e220000000800 */
[----:B------:R-:W-:Y:S01]  /*10df0*/  ISETP.GE.AND P0, PT, R191, 0x80, PT ;  /* 0x00000080bf00780c */ /* 0x000fe20003f06270 */
[----:B------:R-:W-:Y:S01]  /*10e00*/  USHF.R.S32.HI UR8, URZ, 0x1f, UR37 ;  /* 0x0000001f3f087899 */ /* 0x000fe20008011425 */
[----:B------:R-:W-:Y:S01]  /*10e10*/  BSSY B1, `(.L_x_7874) ;  /* 0x000002f000017945 */ /* 0x000fe20003800000 */
[----:B------:R-:W-:Y:S01]  /*10e20*/  USHF.R.S32.HI UR9, URZ, 0x1f, UR43 ;  /* 0x0000001f3f097899 */ /* 0x000fe2000801142b */
[----:B------:R-:W-:Y:S01]  /*10e30*/  IMAD R6, R22, 0x20, R184 ;  /* 0x0000002016067824 */ /* 0x000fe200078e02b8 */
        /* <DEDUP_REMOVED lines=14> */
[----:B------:R-:W-:Y:S01]  /*10f20*/  IMAD.MOV.U32 R2, RZ, RZ, R4 ;  /* 0x000000ffff027224 */ /* 0x000fe200078e0004 */
[----:B------:R-:W-:Y:S02]  /*10f30*/  UIMAD UR5, UR8, UR10, URZ ;  /* 0x0000000a080572a4 */ /* 0x000fe4000f8e023f */
[----:B------:R-:W-:Y:S02]  /*10f40*/  UIMAD.WIDE.U32 UR6, UR37, UR10, URZ ;  /* 0x0000000a250672a5 */ /* 0x000fe4000f8e003f */
[----:B------:R-:W-:-:S03]  /*10f50*/  UIMAD UR5, UR37, UR11, UR5 ;  /* 0x0000000b250572a4 */ /* 0x000fc6000f8e0205 */
[----:B------:R-:W-:Y:S01]  /*10f60*/  ULDC.64 UR10, c[0x0][0xb98] ;  /* 0x0002e600000a7ab9 */ /* 0x000fe20000000a00 */
[----:B------:R-:W-:Y:S02]  /*10f70*/  UIADD3 UR7, UR7, UR5, URZ ;  /* 0x0000000507077290 */ /* 0x000fe4000fffe03f */
[----:B------:R-:W2:Y:S01]  /*10f80*/  @P0 LDC R5, c[0x0][0xbec] ;  /* 0x0002fb00ff050b82 */ /* 0x000ea20000000800 */
[----:B------:R-:W-:Y:S02]  /*10f90*/  UIMAD UR5, UR9, UR10, URZ ;  /* 0x0000000a090572a4 */ /* 0x000fe4000f8e023f */
[----:B------:R-:W-:Y:S02]  /*10fa0*/  UIMAD.WIDE.U32 UR6, UR43, UR10, UR6 ;  /* 0x0000000a2b0672a5 */ /* 0x000fe4000f8e0006 */
[----:B------:R-:W-:-:S03]  /*10fb0*/  UIMAD UR5, UR43, UR11, UR5 ;  /* 0x0000000b2b0572a4 */ /* 0x000fc6000f8e0205 */
[----:B------:R-:W3:Y:S01]  /*10fc0*/  @P0 LDC R7, c[0x0][0xbf0] ;  /* 0x0002fc00ff070b82 */ /* 0x000ee20000000800 */
        /* <DEDUP_REMOVED lines=19> */
.L_x_7875:
[----:B------:R-:W-:Y:S05]  /*11100*/  BSYNC B1 ;  /* 0x0000000000017941 */ /* 0x000fea0003800000 */
.L_x_7874:
[----:B------:R-:W-:Y:S01]  /*11110*/  ULDC.64 UR10, c[0x0][0xae8] ;  /* 0x0002ba00000a7ab9 */ /* 0x000fe20000000a00 */
[----:B------:R-:W-:Y:S01]  /*11120*/  VIADD R6, R6, UR36 ;  /* 0x0000002406067c36 */ /* 0x000fe20008000000 */
[----:B------:R-:W-:Y:S01]  /*11130*/  UIMAD UR5, UR8, UR10, URZ ;  /* 0x0000000a080572a4 */ /* 0x000fe2000f8e023f */
[----:B------:R-:W-:Y:S01]  /*11140*/  BSSY B1, `(.L_x_7876) ;  /* 0x0000034000017945 */ /* 0x000fe20003800000 */
[----:B------:R-:W-:Y:S01]  /*11150*/  UIMAD.WIDE.U32 UR6, UR37, UR10, URZ ;  /* 0x0000000a250672a5 */ /* 0x000fe2000f8e003f */
[----:B0-----:R-:W-:Y:S01]  /*11160*/  @P1 IMAD.HI.U32 R0, R6, R9, RZ ;  /* 0x0000000906001227 */ /* 0x001fe200078e00ff */
[----:B------:R-:W-:-:S03]  /*11170*/  UIMAD UR5, UR37, UR11, UR5 ;  /* 0x0000000b250572a4 */ /* 0x000fc6000f8e0205 */
[----:B------:R-:W-:Y:S01]  /*11180*/  ULDC.64 UR10, c[0x0][0xaf0] ;  /* 0x0002bc00000a7ab9 */ /* 0x000fe20000000a00 */
[----:B------:R-:W-:Y:S01]  /*11190*/  UIADD3 UR7, UR7, UR5, URZ ;  /* 0x0000000507077290 */ /* 0x000fe2000fffe03f */
[----:B--2---:R-:W-:Y:S01]  /*111a0*/  IMAD.MOV.U32 R5, RZ, RZ, R6 ;  /* 0x000000ffff057224 */ /* 0x004fe200078e0006 */
[----:B------:R-:W-:Y:S01]  /*111b0*/  UIMAD UR5, UR9, UR10, URZ ;  /* 0x0000000a090572a4 */ /* 0x000fe2000f8e023f */
[----:B-1----:R-:W-:Y:S01]  /*111c0*/  @P1 SHF.R.U32.HI R5, RZ, R11, R0 ;  /* 0x0000000bff051219 */ /* 0x002fe20000011600 */
        /* <DEDUP_REMOVED lines=34> */
[----:B------:R-:W-:Y:S02]  /*113f0*/  ULDC UR5, c[0x0][0xac8] ;  /* 0x0002b20000057ab9 */ /* 0x000fe40000000800 */
[----:B------:R-:W-:Y:S02]  /*11400*/  ISETP.GE.AND P4, PT, R18, UR5, PT ;  /* 0x0000000512007c0c */ /* 0x000fe4000bf86270 */
[----:B------:R-:W-:-:S11]  /*11410*/  ISETP.GE.AND P5, PT, R19, UR5, PT ;  /* 0x0000000513007c0c */ /* 0x000fd6000bfa6270 */
[CC--:B-1----:R-:W-:Y:S02]  /*11420*/  @!P4 LEA R10, P2, R18.reuse, R2.reuse, 0x1 ;  /* 0x00000002120ac211 */ /* 0x0c2fe400078408ff */
[C---:B------:R-:W-:Y:S02]  /*11430*/  @!P5 LEA R2, P3, R19.reuse, R2, 0x1 ;  /* 0x000000021302d211 */ /* 0x040fe400078608ff */
[-C--:B--2---:R-:W-:Y:S02]  /*11440*/  @!P4 LEA.HI.X R11, R18, R0.reuse, R190, 0x1, P2 ;  /* 0x00000000120bc211 */ /* 0x084fe400010f0cbe */
[----:B------:R-:W-:-:S03]  /*11450*/  @!P5 LEA.HI.X R3, R19, R0, R189, 0x1, P3 ;  /* 0x000000001303d211 */ /* 0x000fc600018f0cbd */
[----:B------:R3:W-:Y:S04]  /*11460*/  @!P4 ST.E.128 desc[UR50][R10.64], RZ ;  /* 0x000000ff0a00c985 */ /* 0x0007e8000c101d32 */
[----:B------:R3:W-:Y:S02]  /*11470*/  @!P5 ST.E.128 desc[UR50][R2.64], RZ ;  /* 0x000000ff0200d985 */ /* 0x0007e4000c101d32 */
.L_x_7877:
[----:B------:R-:W-:Y:S05]  /*11480*/  BSYNC B1 ;  /* 0x0000000000017941 */ /* 0x000fea0003800000 */
.L_x_7876:
        /* <DEDUP_REMOVED lines=11> */
[----:B------:R3:W-:Y:S04]  /*11540*/  @!P3 ST.E.128 desc[UR50][R10.64], RZ ;  /* 0x000000ff0a00b985 */ /* 0x0007e8000c101d32 */
[----:B------:R3:W-:Y:S02]  /*11550*/  @!P4 ST.E.128 desc[UR50][R2.64], RZ ;  /* 0x000000ff0200c985 */ /* 0x0007e4000c101d32 */
.L_x_7879:
[----:B------:R-:W-:Y:S05]  /*11560*/  BSYNC B1 ;  /* 0x0000000000017941 */ /* 0x000fea0003800000 */
.L_x_7878:
        /* <DEDUP_REMOVED lines=11> */
[----:B------:R3:W-:Y:S04]  /*11620*/  @!P2 ST.E.128 desc[UR50][R10.64], RZ ;  /* 0x000000ff0a00a985 */ /* 0x0007e8000c101d32 */
[----:B------:R3:W-:Y:S02]  /*11630*/  @!P3 ST.E.128 desc[UR50][R2.64], RZ ;  /* 0x000000ff0200b985 */ /* 0x0007e4000c101d32 */
.L_x_7881:
[----:B------:R-:W-:Y:S05]  /*11640*/  BSYNC B1 ;  /* 0x0000000000017941 */ /* 0x000fea0003800000 */
.L_x_7880:
[----:B---3--:R-:W-:Y:S01]  /*11650*/  VIADD R3, R6, 0x60 ;  /* 0x0000006006037836 */ /* 0x008fe20000000000 */
[----:B0-----:R0:W3:Y:S04]  /*11660*/  SHFL.IDX PT, R0, R5, 0x3, 0x181f ;  /* 0x00781f0005007f89 */ /* 0x0010e800000e0000 */
[----:B------:R-:W-:Y:S01]  /*11670*/  ISETP.GE.AND P0, PT, R3, R9, PT ;  /* 0x000000090300720c */ /* 0x000fe20003f06270 */
[----:B-1----:R0:W1:-:S12]  /*11680*/  SHFL.IDX PT, R2, R4, 0x3, 0x181f ;  /* 0x00781f0004027f89 */ /* 0x00205800000e0000 */
[----:B0-----:R-:W-:Y:S05]  /*11690*/  @P0 BRA `(.L_x_7873) ;  /* 0x0000000000240947 */ /* 0x001fea0003800000 */
[----:B------:R-:W-:Y:S02]  /*116a0*/  ULDC UR5, c[0x0][0xac8] ;  /* 0x0002b20000057ab9 */ /* 0x000fe40000000800 */
[----:B------:R-:W-:Y:S02]  /*116b0*/  ISETP.GE.AND P2, PT, R18, UR5, PT ;  /* 0x0000000512007c0c */ /* 0x000fe4000bf46270 */
[----:B------:R-:W-:-:S11]  /*116c0*/  ISETP.GE.AND P3, PT, R19, UR5, PT ;  /* 0x0000000513007c0c */ /* 0x000fd6000bf66270 */
[CC--:B-12-4-:R-:W-:Y:S02]  /*116d0*/  @!P2 LEA R4, P0, R18.reuse, R2.reuse, 0x1 ;  /* 0x000000021204a211 */ /* 0x0d6fe400078008ff */
[C---:B------:R-:W-:Y:S02]  /*116e0*/  @!P3 LEA R2, P1, R19.reuse, R2, 0x1 ;  /* 0x000000021302b211 */ /* 0x040fe400078208ff */
[-C--:B---3--:R-:W-:Y:S02]  /*116f0*/  @!P2 LEA.HI.X R5, R18, R0.reuse, R190, 0x1, P0 ;  /* 0x000000001205a211 */ /* 0x088fe400000f0cbe */
[----:B------:R-:W-:-:S03]  /*11700*/  @!P3 LEA.HI.X R3, R19, R0, R189, 0x1, P1 ;  /* 0x000000001303b211 */ /* 0x000fc600008f0cbd */
[----:B------:R0:W-:Y:S04]  /*11710*/  @!P2 ST.E.128 desc[UR50][R4.64], RZ ;  /* 0x000000ff0400a985 */ /* 0x0001e8000c101d32 */
[----:B------:R0:W-:Y:S02]  /*11720*/  @!P3 ST.E.128 desc[UR50][R2.64], RZ ;  /* 0x000000ff0200b985 */ /* 0x0001e4000c101d32 */
.L_x_7873:
[----:B------:R-:W-:Y:S05]  /*11730*/  BSYNC B0 ;  /* 0x0000000000007941 */ /* 0x000fea0003800000 */
.L_x_7865:
[----:B------:R-:W-:Y:S02]  /*11740*/  ULDC UR5, c[0x0][0xc38] ;  /* 0x00030e0000057ab9 */ /* 0x000fe40000000800 */
[----:B------:R-:W-:-:S06]  /*11750*/  UISETP.GE.AND UP0, UPT, UR4, UR5, UPT ;  /* 0x000000050400728c */ /* 0x000fcc000bf06270 */
[----:B------:R-:W-:-:S13]  /*11760*/  PLOP3.LUT P0, PT, PT, PT, UP0, 0x80, 0x0 ;  /* 0x000000000000781c */ /* 0x000fda0003f0f008 */
[----:B------:R-:W-:Y:S05]  /*11770*/  @!P0 BRA `(.L_x_7882) ;  /* 0xfffffef400888947 */ /* 0x000fea000383ffff */
[----:B------:R-:W-:Y:S05]  /*11780*/  EXIT ;  /* 0x000000000000794d */ /* 0x000fea0003800000 */
.L_x_7784:
[----:B------:R-:W-:-:S08]  /*11790*/  NOP ;  /* 0x0000000000007918 */ /* 0x000fd00000000000 */
[----:B------:R-:W0:-:S00]  /*117a0*/  USETMAXREG.DEALLOC.CTAPOOL 0x18 ;  /* 0x00000018000079c8 */ /* 0x000e0000080e0500 */
        /* <DEDUP_REMOVED lines=27> */
[----:B------:R-:W-:Y:S01]  /*11960*/  IMAD.SHL.U32 R2, R5, 0x8, RZ ;  /* 0x0000000805027824 */ /* 0x000fe200078e00ff */
[----:B------:R-:W-:-:S04]  /*11970*/  LOP3.LUT R0, R0, 0x40, RZ, 0xfc, !PT ;  /* 0x0000004000007812 */ /* 0x000fc800078efcff */
[----:B------:R-:W-:Y:S01]  /*11980*/  LOP3.LUT R4, R3, 0x200, R2, 0xf8, !PT ;  /* 0x0000020003047812 */ /* 0x000fe200078ef802 */
[----:B------:R-:W-:Y:S01]  /*11990*/  IMAD.SHL.U32 R2, R6, 0x10, RZ ;  /* 0x0000001006027824 */ /* 0x000fe200078e00ff */
[----:B------:R-:W-:-:S03]  /*119a0*/  SHF.R.U32.HI R3, RZ, 0x3, R5 ;  /* 0x00000003ff037819 */ /* 0x000fc60000011605 */
[----:B------:R-:W-:Y:S01]  /*119b0*/  IMAD R4, R4, 0x2, R17 ;  /* 0x0000000204047824 */ /* 0x000fe200078e0211 */
[----:B------:R-:W-:Y:S01]  /*119c0*/  LOP3.LUT R2, R3, 0x70, R2, 0xf8, !PT ;  /* 0x0000007003027812 */ /* 0x000fe200078ef802 */
[----:B------:R-:W-:Y:S02]  /*119d0*/  IMAD.U32 R3, RZ, RZ, UR6 ;  /* 0x00000006ff037e24 */ /* 0x000fe4000f8e00ff */
[----:B------:R-:W-:Y:S01]  /*119e0*/  IMAD.MOV.U32 R2, RZ, RZ, 0x1 ;  /* 0x00000001ff027424 */ /* 0x000fe200078e00ff */
[----:B------:R0:W-:Y:S04]  /*119f0*/  STL [R1+0x10], R4 ;  /* 0x0000100401007387 */ /* 0x0001e80000100800 */
[----:B------:R0:W-:Y:S04]  /*11a00*/  STL [R1+0x14], R3 ;  /* 0x0000140301007387 */ /* 0x0001e80000100800 */
[----:B------:R0:W-:Y:S04]  /*11a10*/  STL [R1+0x18], RZ ;  /* 0x000018ff01007387 */ /* 0x0001e80000100800 */
[----:B------:R0:W-:Y:S02]  /*11a20*/  STL [R1+0x8], R2 ;  /* 0x0000080201007387 */ /* 0x0001e40000100800 */
.L_x_7976:
        /* <DEDUP_REMOVED lines=14> */
[----:B---34-:R-:W-:Y:S05]  /*11b10*/  @!P0 BRA `(.L_x_7884) ;  /* 0x0000000000208947 */ /* 0x018fea0003800000 */
        /* <DEDUP_REMOVED lines=8> */
.L_x_7884:
[----:B------:R-:W-:Y:S01]  /*11ba0*/  ULDC UR9, c[0x0][0xc54] ;  /* 0x0003150000097ab9 */ /* 0x000fe20000000800 */
[----:B------:R-:W-:Y:S01]  /*11bb0*/  UMOV UR6, UR8 ;  /* 0x0000000800067c82 */ /* 0x000fe20008000000 */
[----:B------:R-:W-:-:S11]  /*11bc0*/  UISETP.NE.AND UP0, UPT, UR9, 0x1, UPT ;  /* 0x000000010900788c */ /* 0x000fd6000bf05270 */
[----:B------:R-:W-:Y:S02]  /*11bd0*/  @UP0 ULDC.64 UR10, c[0x0][0xc58] ;  /* 0x00031600000a0ab9 */ /* 0x000fe40000000a00 */
[----:B------:R-:W-:-:S04]  /*11be0*/  UIMAD.WIDE.U32 UR4, UR8, UR10, URZ ;  /* 0x0000000a080472a5 */ /* 0x000fc8000f8e003f */
[----:B------:R-:W-:-:S04]  /*11bf0*/  @UP0 USHF.R.U32.HI UR6, URZ, UR11, UR5 ;  /* 0x0000000b3f060299 */ /* 0x000fc80008011605 */
[----:B------:R-:W-:-:S12]  /*11c00*/  UIMAD UR4, UR6, UR9, URZ ;  /* 0x00000009060472a4 */ /* 0x000fd8000f8e023f */
.L_x_7885:
        /* <DEDUP_REMOVED lines=48> */
.L_x_7887:
[----:B------:R-:W-:-:S11]  /*11f10*/  UISETP.NE.AND UP0, UPT, UR5, 0x1, UPT ;  /* 0x000000010500788c */ /* 0x000fd6000bf05270 */
[----:B------:R-:W-:Y:S02]  /*11f20*/  @UP0 ULDC.64 UR12, c[0x0][0x9e8] ;  /* 0x00027a00000c0ab9 */ /* 0x000fe40000000a00 */
[----:B------:R-:W-:-:S04]  /*11f30*/  UIMAD.WIDE.U32 UR8, UR10, UR12, URZ ;  /* 0x0000000c0a0872a5 */ /* 0x000fc8000f8e003f */
[----:B------:R-:W-:-:S12]  /*11f40*/  @UP0 USHF.R.U32.HI UR10, URZ, UR13, UR9 ;  /* 0x0000000d3f0a0299 */ /* 0x000fd80008011609 */
.L_x_7888:
[----:B------:R-:W-:-:S04]  /*11f50*/  UIMAD UR10, UR10, UR5, UR5 ;  /* 0x000000050a0a72a4 */ /* 0x000fc8000f8e0205 */
[----:B------:R-:W-:-:S04]  /*11f60*/  UISETP.LT.AND UP0, UPT, UR4, UR10, UPT ;  /* 0x0000000a0400728c */ /* 0x000fc8000bf01270 */
[----:B------:R-:W-:-:S12]  /*11f70*/  USEL UR4, UR4, UR10, UP0 ;  /* 0x0000000a04047287 */ /* 0x000fd80008000000 */
.L_x_7886:
        /* <DEDUP_REMOVED lines=30> */
.L_x_7890:
[----:B------:R-:W-:-:S11]  /*12160*/  UISETP.NE.AND UP0, UPT, UR5, 0x1, UPT ;  /* 0x000000010500788c */ /* 0x000fd6000bf05270 */
[----:B------:R-:W-:Y:S02]  /*12170*/  @UP0 ULDC.64 UR10, c[0x0][0x9e8] ;  /* 0x00027a00000a0ab9 */ /* 0x000fe40000000a00 */
[----:B------:R-:W-:-:S04]  /*12180*/  UIMAD.WIDE.U32 UR6, UR4, UR10, URZ ;  /* 0x0000000a040672a5 */ /* 0x000fc8000f8e003f */
[----:B------:R-:W-:-:S12]  /*12190*/  @UP0 USHF.R.U32.HI UR4, URZ, UR11, UR7 ;  /* 0x0000000b3f040299 */ /* 0x000fd80008011607 */
.L_x_7891:
[----:B------:R-:W-:-:S04]  /*121a0*/  UIMAD UR4, UR4, UR5, URZ ;  /* 0x00000005040472a4 */ /* 0x000fc8000f8e023f */
[----:B------:R-:W-:-:S04]  /*121b0*/  UISETP.LT.AND UP0, UPT, UR8, UR4, UPT ;  /* 0x000000040800728c */ /* 0x000fc8000bf01270 */
[----:B------:R-:W-:-:S12]  /*121c0*/  USEL UR8, UR8, UR4, !UP0 ;  /* 0x0000000408087287 */ /* 0x000fd8000c000000 */
.L_x_7889:
        /* <DEDUP_REMOVED lines=9> */
[----:B------:R-:W1:Y:S02]  /*12260*/  S2R R0, SR_TID.X ;  /* 0x0000000000007919 */ /* 0x000e640000002100 */
[----:B-1----:R-:W-:-:S04]  /*12270*/  LOP3.LUT R0, R0, 0x7f, RZ, 0xc0, !PT ;  /* 0x0000007f00007812 */ /* 0x002fc800078ec0ff */
[----:B------:R-:W-:-:S13]  /*12280*/  ISETP.NE.AND P1, PT, R0, RZ, PT ;  /* 0x000000ff0000720c */ /* 0x000fda0003f25270 */
[----:B------:R-:W-:Y:S05]  /*12290*/  @P1 BRA `(.L_x_7894) ;  /* 0x0000003800381947 */ /* 0x000fea0003800000 */
[----:B------:R-:W1:Y:S01]  /*122a0*/  S2R R5, SR_LANEID ;  /* 0x0000000000057919 */ /* 0x000e620000000000 */
[----:B------:R-:W-:Y:S01]  /*122b0*/  VOTEU.ANY UR4, UPT, PT ;  /* 0x0000000000047886 */ /* 0x000fe200038e0100 */
[----:B0-----:R-:W0:Y:S01]  /*122c0*/  LDC.64 R2, c[0x0][0xc80] ;  /* 0x00032000ff027b82 */ /* 0x001e220000000a00 */
[----:B------:R-:W1:Y:S02]  /*122d0*/  FLO.U32 R0, UR4 ;  /* 0x0000000400007d00 */ /* 0x000e6400080e0000 */
[----:B-1----:R-:W-:-:S06]  /*122e0*/  ISETP.EQ.U32.AND P0, PT, R0, R5, PT ;  /* 0x000000050000720c */ /* 0x002fcc0003f02070 */
[----:B------:R-:W0:Y:S07]  /*122f0*/  POPC R5, UR4 ;  /* 0x0000000400057d09 */ /* 0x000e2e0008000000 */
[----:B0-----:R-:W2:Y:S01]  /*12300*/  @P0 ATOMG.E.ADD.STRONG.GPU PT, R3, desc[UR50][R2.64], R5 ;  /* 0x00000005020309a8 */ /* 0x001ea200081ee1f2 */
[----:B------:R-:W0:Y:S02]  /*12310*/  S2R R4, SR_LTMASK ;  /* 0x0000000000047919 */ /* 0x000e240000003900 */
[----:B0-----:R-:W-:-:S04]  /*12320*/  LOP3.LUT R4, R4, UR4, RZ, 0xc0, !PT ;  /* 0x0000000404047c12 */ /* 0x001fc8000f8ec0ff */
[----:B------:R-:W0:Y:S01]  /*12330*/  POPC R7, R4 ;  /* 0x0000000400077309 */ /* 0x000e220000000000 */
[----:B--2---:R-:W0:Y:S02]  /*12340*/  SHFL.IDX PT, R0, R3, R0, 0x1f ;  /* 0x00001f0003007589 */ /* 0x004e2400000e0000 */
[----:B0-----:R-:W-:-:S05]  /*12350*/  IADD3 R0, R0, UR42, R7 ;  /* 0x0000002a00007c10 */ /* 0x001fca000fffe007 */
[----:B------:R1:W-:Y:S01]  /*12360*/  STL [R1+0x14], R0 ;  /* 0x0000140001007387 */ /* 0x0003e20000100800 */
[----:B------:R-:W-:Y:S05]  /*12370*/  BRA `(.L_x_7894) ;  /* 0x0000003800007947 */ /* 0x000fea0003800000 */
.L_x_7893:
[----:B------:R-:W-:Y:S01]  /*12380*/  VIADD R0, R17, 0x18400 ;  /* 0x0001840011007836 */ /* 0x000fe20000000000 */
[----:B------:R-:W-:Y:S04]  /*12390*/  BSSY B6, `(.L_x_7895) ;  /* 0x0000013000067945 */ /* 0x000fe80003800000 */
[----:B------:R-:W-:-:S13]  /*123a0*/  LOP3.LUT P0, RZ, R0, 0x3ff, RZ, 0xc0, !PT ;  /* 0x000003ff00ff7812 */ /* 0x000fda000780c0ff */
[----:B------:R-:W-:Y:S05]  /*123b0*/  @!P0 BRA `(.L_x_7896) ;  /* 0x0000000000408947 */ /* 0x000fea0003800000 */
[----:B0-----:R-:W-:Y:S01]  /*123c0*/  MOV R2, 0x0 ;  /* 0x0000000000027802 */ /* 0x001fe20000000f00 */
        /* <DEDUP_REMOVED lines=15> */
.L_x_7896:
[----:B------:R-:W-:Y:S05]  /*124c0*/  BSYNC B6 ;  /* 0x0000000000067941 */ /* 0x000fea0003800000 */
.L_x_7895:
        /* <DEDUP_REMOVED lines=20> */
.L_x_7899:
        /* <DEDUP_REMOVED lines=15> */
.L_x_7898:
[----:B------:R-:W-:Y:S05]  /*12700*/  BSYNC B6 ;  /* 0x0000000000067941 */ /* 0x000fea0003800000 */
.L_x_7897:
[----:B------:R-:W-:Y:S01]  /*12710*/  ULDC.64 UR4, c[0x0][0x9f8] ;  /* 0x00027e0000047ab9 */ /* 0x000fe20000000a00 */
[----:B------:R-:W-:Y:S01]  /*12720*/  IMAD.U32 R7, RZ, RZ, UR43 ;  /* 0x0000002bff077e24 */ /* 0x000fe2000f8e00ff */
[----:B------:R-:W-:-:S04]  /*12730*/  UISETP.NE.U32.AND UP0, UPT, UR4, URZ, UPT ;  /* 0x0000003f0400728c */ /* 0x000fc8000bf05070 */
[----:B------:R-:W-:-:S06]  /*12740*/  UISETP.NE.AND.EX UP0, UPT, UR5, URZ, UPT, UP0 ;  /* 0x0000003f0500728c */ /* 0x000fcc000bf05300 */
[----:B------:R-:W-:-:S05]  /*12750*/  PLOP3.LUT P0, PT, PT, PT, UP0, 0x80, 0x0 ;  /* 0x000000000000781c */ /* 0x000fca0003f0f008 */
[----:B------:R-:W-:Y:S02]  /*12760*/  @UP0 ULDC.64 UR4, c[0x0][0x9f8] ;  /* 0x00027e0000040ab9 */ /* 0x000fe40000000a00 */
[----:B------:R-:W-:-:S06]  /*12770*/  @UP0 UIMAD.WIDE UR4, UR43, 0x4, UR4 ;  /* 0x000000042b0408a5 */ /* 0x000fcc000f8e0204 */
[----:B0-----:R-:W-:Y:S02]  /*12780*/  IMAD.U32 R2, RZ, RZ, UR4 ;  /* 0x00000004ff027e24 */ /* 0x001fe4000f8e00ff */
        /* <DEDUP_REMOVED lines=19> */
.L_x_7991:
        /* <DEDUP_REMOVED lines=9> */
.L_x_7994:
[----:B------:R-:W-:Y:S05]  /*12950*/  @!P6 BRA `(.L_x_7901) ;  /* 0x0000000000fce947 */ /* 0x000fea0003800000 */
[----:B------:R-:W-:Y:S01]  /*12960*/  IMAD.MOV.U32 R16, RZ, RZ, R7 ;  /* 0x000000ffff107224 */ /* 0x000fe200078e0007 */
[----:B------:R-:W-:Y:S06]  /*12970*/  @!P1 BRA `(.L_x_7903) ;  /* 0x00000000004c9947 */ /* 0x000fec0003800000 */
[----:B------:R-:W2:Y:S01]  /*12980*/  LDC R6, c[0x0][0x43c] ;  /* 0x00010f00ff067b82 */ /* 0x000ea20000000800 */
[----:B------:R-:W-:Y:S01]  /*12990*/  IMAD.MOV.U32 R9, RZ, RZ, R0 ;  /* 0x000000ffff097224 */ /* 0x000fe200078e0000 */
        /* <DEDUP_REMOVED lines=17> */
.L_x_7903:
[----:B------:R-:W3:Y:S01]  /*12ab0*/  LDL R0, [R1+0x8] ;  /* 0x0000080001007983 */ /* 0x000ee20000100800 */
[----:B--2---:R-:W-:Y:S01]  /*12ac0*/  IMAD R3, R18, 0x8, R17 ;  /* 0x0000000812037824 */ /* 0x004fe200078e0211 */
[----:B---3--:R-:W-:-:S04]  /*12ad0*/  SHF.L.U32 R0, R0, 0x1f, RZ ;  /* 0x0000001f00007819 */ /* 0x008fc800000006ff */
[----:B------:R-:W2:Y:S02]  /*12ae0*/  SYNCS.PHASECHK.TRANS64.TRYWAIT P0, [R3+URZ+0x28840], R0 ;  /* 0x02884000030075a7 */ /* 0x000ea4000800017f */
[----:B--2---:R-:W-:Y:S05]  /*12af0*/  @!P0 BRA `(.L_x_7904) ;  /* 0x0000003800948947 */ /* 0x004fea0003800000 */
.L_x_7995:
        /* <DEDUP_REMOVED lines=11> */
.L_x_7905:
[----:B------:R-:W3:Y:S01]  /*12bb0*/  LDL R2, [R1] ;  /* 0x0000000001027983 */ /* 0x000ee20000100800 */
[----:B--2---:R-:W-:Y:S01]  /*12bc0*/  IMAD R0, R18, 0x8000, R17 ;  /* 0x0000800012007824 */ /* 0x004fe200078e0211 */
        /* <DEDUP_REMOVED lines=10> */
[----:B------:R-:W-:Y:S01]  /*12c70*/  UMOV UR12, UR36 ;  /* 0x00000024000c7c82 */ /* 0x000fe20008000000 */
[----:B------:R-:W-:-:S02]  /*12c80*/  LOP3.LUT R19, R19, 0xfffffffd, RZ, 0xc0, !PT ;  /* 0xfffffffd13137812 */ /* 0x000fc400078ec0ff */
[----:B------:R-:W-:Y:S02]  /*12c90*/  UIADD3 UR33, UR33, 0x28830, URZ ;  /* 0x0002883021217890 */ /* 0x000fe4000fffe03f */
[----:B------:R-:W-:Y:S02]  /*12ca0*/  UMOV UR13, UR37 ;  /* 0x00000025000d7c82 */ /* 0x000fe40008000000 */
[----:B------:R-:W-:Y:S02]  /*12cb0*/  UIADD3 UR32, UR8, 0x18400, URZ ;  /* 0x0001840008207890 */ /* 0x000fe4000fffe03f */
[----:B------:R-:W-:Y:S01]  /*12cc0*/  UIADD3 UR8, UR8, 0x1c400, URZ ;  /* 0x0001c40008087890 */ /* 0x000fe2000fffe03f */
[----:B------:R-:W-:Y:S01]  /*12cd0*/  @P0 LOP3.LUT R19, R19, 0x2, RZ, 0xfc, !PT ;  /* 0x0000000213130812 */ /* 0x000fe200078efcff */
[----:B------:R-:W-:Y:S01]  /*12ce0*/  UMOV UR9, UR33 ;  /* 0x0000002100097c82 */ /* 0x000fe20008000000 */
[----:B---3--:R-:W-:-:S13]  /*12cf0*/  R2UR UR35, R2 ;  /* 0x00000000022372ca */ /* 0x008fda00000e0000 */
[----:B------:R-:W-:-:S07]  /*12d00*/  USHF.L.U32 UR35, UR35, 0x7, URZ ;  /* 0x0000000723237899 */ /* 0x000fce000800063f */
[----:B------:R-:W-:Y:S02]  /*12d10*/  UMOV UR11, UR35 ;  /* 0x00000023000b7c82 */ /* 0x000fe40008000000 */
[----:B------:R2:W-:Y:S01]  /*12d20*/  UTMALDG.4D [UR32], [UR4], desc[UR6] ;  /* 0x00000620040075b4 */ /* 0x0005e20008019000 */
[----:B------:R2:W-:Y:S02]  /*12d30*/  UTMALDG.4D [UR8], [UR4], desc[UR6] ;  /* 0x00000608040075b4 */ /* 0x0005e40008019000 */
[----:B--2---:R-:W-:Y:S01]  /*12d40*/  NOP ;  /* 0x0000000000007918 */ /* 0x004fe20000000000 */
.L_x_7901:
        /* <DEDUP_REMOVED lines=22> */
.L_x_7907:
[----:B------:R-:W-:Y:S05]  /*12eb0*/  BSYNC B6 ;  /* 0x0000000000067941 */ /* 0x000fea0003800000 */
.L_x_7906:
        /* <DEDUP_REMOVED lines=30> */
[----:B------:R-:W-:Y:S02]  /*130a0*/  LOP3.LUT R9, R9, 0x40, RZ, 0xfc, !PT ;  /* 0x0000004009097812 */ /* 0x000fe400078efcff */
[----:B------:R-:W-:Y:S01]  /*130b0*/  IMAD.MOV.U32 R6, RZ, RZ, R2 ;  /* 0x000000ffff067224 */ /* 0x000fe200078e0002 */
        /* <DEDUP_REMOVED lines=28> */
[----:B------:R-:W-:Y:S02]  /*13280*/  ULDC UR4, c[0x0][0x288] ;  /* 0x0000a20000047ab9 */ /* 0x000fe40000000800 */
[----:B------:R-:W-:Y:S01]  /*13290*/  IMAD R3, R7, UR4, RZ ;  /* 0x0000000407037c24 */ /* 0x000fe2000f8e02ff */
[----:B------:R-:W1:Y:S04]  /*132a0*/  SHFL.IDX PT, R6, R0, RZ, 0x181f ;  /* 0x00181fff00067589 */ /* 0x000e6800000e0000 */
[----:B------:R-:W-:Y:S01]  /*132b0*/  SHFL.IDX PT, R8, R0, 0x1, 0x181f ;  /* 0x00381f0000087f89 */ /* 0x000fe200000e0000 */
[----:B0-----:R-:W-:-:S04]  /*132c0*/  LOP3.LUT R5, R5, 0x7f, RZ, 0xc0, !PT ;  /* 0x0000007f05057812 */ /* 0x001fc800078ec0ff */
[----:B------:R-:W-:-:S05]  /*132d0*/  SHF.R.U32.HI R5, RZ, 0x3, R5 ;  /* 0x00000003ff057819 */ /* 0x000fca0000011605 */
[----:B------:R-:W-:-:S04]  /*132e0*/  VIADD R2, R5, UR41 ;  /* 0x0000002905027c36 */ /* 0x000fc80008000000 */
[C---:B------:R-:W-:Y:S01]  /*132f0*/  VIADD R5, R2.reuse, 0x10 ;  /* 0x0000001002057836 */ /* 0x040fe20000000000 */
[----:B------:R-:W-:-:S04]  /*13300*/  ISETP.GE.AND P3, PT, R2, R3, PT ;  /* 0x000000030200720c */ /* 0x000fc80003f66270 */
[----:B------:R-:W-:Y:S02]  /*13310*/  ISETP.GE.AND P2, PT, R5, R3, PT ;  /* 0x000000030500720c */ /* 0x000fe40003f46270 */
[----:B------:R-:W0:Y:S07]  /*13320*/  SHFL.IDX PT, R5, R4, RZ, 0x181f ;  /* 0x00181fff04057589 */ /* 0x000e2e00000e0000 */
[----:B-1----:R-:W-:-:S05]  /*13330*/  @!P3 LEA R6, P4, R10, R6, 0x1 ;  /* 0x000000060a06b211 */ /* 0x002fca00078808ff */
[----:B0-----:R-:W-:Y:S01]  /*13340*/  @!P3 IMAD.X R7, RZ, RZ, R5, P4 ;  /* 0x000000ffff07b224 */ /* 0x001fe200020e0605 */
[----:B------:R-:W-:Y:S01]  /*13350*/  @!P2 LEA R8, P4, R10, R8, 0x1 ;  /* 0x000000080a08a211 */ /* 0x000fe200078808ff */
[----:B------:R-:W0:Y:S04]  /*13360*/  SHFL.IDX PT, R5, R4, 0x1, 0x181f ;  /* 0x00381f0004057f89 */ /* 0x000e2800000e0000 */
[----:B-----5:R-:W-:Y:S04]  /*13370*/  @!P3 LDGSTS.E.BYPASS.LTC128B.128 [R9+0x10400], desc[UR50][R6.64], !P1 ;  /* 0x104000000609bfae */ /* 0x020fe8000c901d72 */
[----:B------:R1:W-:Y:S02]  /*13380*/  @!P3 LDGSTS.E.BYPASS.LTC128B.128 [R9+0x14400], desc[UR50][R6.64+0x80], !P0 ;  /* 0x144000800609bfae */ /* 0x0003e4000c101d72 */
[----:B-1----:R-:W-:-:S02]  /*13390*/  @!P2 IMAD.MOV.U32 R6, RZ, RZ, R8 ;  /* 0x000000ffff06a224 */ /* 0x002fc400078e0008 */
[----:B0-----:R-:W-:-:S04]  /*133a0*/  @!P2 IMAD.X R5, RZ, RZ, R5, P4 ;  /* 0x000000ffff05a224 */ /* 0x001fc800020e0605 */
        /* <DEDUP_REMOVED lines=38> */
[----:B------:R-:W-:Y:S02]  /*13610*/  @!P2 LDGSTS.E.BYPASS.LTC128B.128 [R9+0x12c00], desc[UR50][R6.64], !P1 ;  /* 0x12c000000609afae */ /* 0x000fe4000c901d72 */
[----:B------:R-:W-:Y:S02]  /*13620*/  ISETP.GE.AND P3, PT, R5, R3, PT ;  /* 0x000000030500720c */ /* 0x000fe40003f66270 */
[----:B------:R0:W-:Y:S04]  /*13630*/  @!P2 LDGSTS.E.BYPASS.LTC128B.128 [R9+0x16c00], desc[UR50][R6.64+0x80], !P0 ;  /* 0x16c000800609afae */ /* 0x0001e8000c101d72 */
[----:B------:R-:W-:Y:S04]  /*13640*/  SHFL.IDX PT, R5, R4, 0x6, 0x181f ;  /* 0x00d81f0004057f89 */ /* 0x000fe800000e0000 */
[----:B------:R-:W-:Y:S04]  /*13650*/  SHFL.IDX PT, R4, R4, 0x7, 0x181f ;  /* 0x00f81f0004047f89 */ /* 0x000fe800000e0000 */
[----:B0-----:R-:W0:Y:S04]  /*13660*/  SHFL.IDX PT, R6, R0, 0x6, 0x181f ;  /* 0x00d81f0000067f89 */ /* 0x001e2800000e0000 */
[----:B------:R-:W1:Y:S01]  /*13670*/  SHFL.IDX PT, R0, R0, 0x7, 0x181f ;  /* 0x00f81f0000007f89 */ /* 0x000e6200000e0000 */
[----:B0-----:R-:W-:-:S05]  /*13680*/  @!P3 LEA R6, P2, R10, R6, 0x1 ;  /* 0x000000060a06b211 */ /* 0x001fca00078408ff */
[----:B------:R-:W-:-:S04]  /*13690*/  @!P3 IMAD.X R5, RZ, RZ, R5, P2 ;  /* 0x000000ffff05b224 */ /* 0x000fc800010e0605 */
[----:B------:R-:W-:-:S05]  /*136a0*/  @!P3 IMAD.MOV.U32 R7, RZ, RZ, R5 ;  /* 0x000000ffff07b224 */ /* 0x000fca00078e0005 */
[----:B------:R0:W-:Y:S04]  /*136b0*/  @!P3 LDGSTS.E.BYPASS.LTC128B.128 [R9+0x13400], desc[UR50][R6.64], !P1 ;  /* 0x134000000609bfae */ /* 0x0001e8000c901d72 */
[----:B-1----:R0:W-:Y:S02]  /*136c0*/  @!P3 LDGSTS.E.BYPASS.LTC128B.128 [R9+0x17400], desc[UR50][R6.64+0x80], !P0 ;  /* 0x174000800609bfae */ /* 0x0021e4000c101d72 */
.L_x_8012:
[----:B------:R-:W-:Y:S01]  /*136d0*/  VIADD R2, R2, 0x70 ;  /* 0x0000007002027836 */ /* 0x000fe20000000000 */
[----:B------:R-:W-:Y:S04]  /*136e0*/  BSSY B0, `(.L_x_7909) ;  /* 0x000000a000007945 */ /* 0x000fe80003800000 */
[----:B------:R-:W-:-:S13]  /*136f0*/  ISETP.GE.AND P2, PT, R2, R3, PT ;  /* 0x000000030200720c */ /* 0x000fda0003f46270 */
[----:B------:R-:W-:Y:S05]  /*13700*/  @P2 BRA `(.L_x_7910) ;  /* 0x00000000001c2947 */ /* 0x000fea0003800000 */
[----:B------:R-:W-:-:S05]  /*13710*/  LEA R2, P2, R10, R0, 0x1 ;  /* 0x000000000a027211 */ /* 0x000fca00078408ff */
[----:B------:R-:W-:-:S05]  /*13720*/  IMAD.X R3, RZ, RZ, R4, P2 ;  /* 0x000000ffff037224 */ /* 0x000fca00010e0604 */
[----:B------:R-:W-:Y:S01]  /*13730*/  @!PT LDS RZ, [RZ] ;  /* 0x00000000fffff984 */ /* 0x000fe20000000800 */
[----:B------:R-:W-:Y:S01]  /*13740*/  @!PT LDS RZ, [RZ] ;  /* 0x00000000fffff984 */ /* 0x000fe20000000800 */
[----:B------:R-:W-:Y:S01]  /*13750*/  @!PT LDS RZ, [RZ] ;  /* 0x00000000fffff984 */ /* 0x000fe20000000800 */
[----:B------:R1:W-:Y:S04]  /*13760*/  LDGSTS.E.BYPASS.LTC128B.128 [R9+0x13c00], desc[UR50][R2.64], !P1 ;  /* 0x13c0000002097fae */ /* 0x0003e8000c901d72 */
[----:B------:R1:W-:Y:S02]  /*13770*/  LDGSTS.E.BYPASS.LTC128B.128 [R9+0x17c00], desc[UR50][R2.64+0x80], !P0 ;  /* 0x17c0008002097fae */ /* 0x0003e4000c101d72 */
.L_x_7910:
[----:B------:R-:W-:Y:S05]  /*13780*/  BSYNC B0 ;  /* 0x0000000000007941 */ /* 0x000fea0003800000 */
.L_x_7909:
[----:B------:R-:W-:Y:S01]  /*13790*/  NOP ;  /* 0x0000000000007918 */ /* 0x000fe20000000000 */
[----:B------:R-:W-:Y:S01]  /*137a0*/  PLOP3.LUT P0, PT, PT, PT, PT, 0x80, 0x0 ;  /* 0x000000000000781c */ /* 0x000fe20003f0f070 */
[----:B0-----:R-:W-:-:S12]  /*137b0*/  VIADD R6, R17, 0x28800 ;  /* 0x0002880011067836 */ /* 0x001fd80000000000 */
.L_x_7911:
        /* <DEDUP_REMOVED lines=18> */
.L_x_8013:
[----:B------:R-:W-:Y:S05]  /*138e0*/  BSYNC B0 ;  /* 0x0000000000007941 */ /* 0x000fea0003800000 */
.L_x_7912:
        /* <DEDUP_REMOVED lines=45> */
.L_x_7918:
[----:B------:R-:W-:Y:S01]  /*13bc0*/  IMAD R7, R0, 0x8, R17 ;  /* 0x0000000800077824 */ /* 0x000fe200078e0211 */
[----:B0-----:R-:W-:Y:S01]  /*13bd0*/  SHF.L.U32 R3, R10, 0x1f, RZ ;  /* 0x0000001f0a037819 */ /* 0x001fe200000006ff */
[----:B------:R-:W-:Y:S03]  /*13be0*/  BSSY B1, `(.L_x_7919) ;  /* 0x0000003000017945 */ /* 0x000fe60003800000 */
[----:B------:R-:W0:Y:S02]  /*13bf0*/  SYNCS.PHASECHK.TRANS64.TRYWAIT P0, [R7+URZ+0x28840], R3 ;  /* 0x02884003070075a7 */ /* 0x000e24000800017f */
[----:B0-----:R-:W-:Y:S05]  /*13c00*/  @!P0 BRA `(.L_x_7920) ;  /* 0x00000034000c8947 */ /* 0x001fea0003800000 */
.L_x_8014:
[----:B------:R-:W-:Y:S05]  /*13c10*/  BSYNC B1 ;  /* 0x0000000000017941 */ /* 0x000fea0003800000 */
.L_x_7919:
        /* <DEDUP_REMOVED lines=12> */
.L_x_7922:
[----:B------:R-:W-:Y:S05]  /*13ce0*/  BSYNC B1 ;  /* 0x0000000000017941 */ /* 0x000fea0003800000 */
.L_x_7921:
[----:B------:R-:W-:Y:S01]  /*13cf0*/  IMAD.MOV.U32 R11, RZ, RZ, RZ ;  /* 0x000000ffff0b7224 */ /* 0x000fe200078e00ff */
[----:B------:R-:W-:Y:S01]  /*13d00*/  UIADD3 UR4, UP0, UR44, 0x370, URZ ;  /* 0x000003702c047890 */ /* 0x000fe2000ff1e03f */
[----:B0-----:R-:W-:Y:S01]  /*13d10*/  IMAD R3, R0, 0x8000, R17 ;  /* 0x0000800000037824 */ /* 0x001fe200078e0211 */
[----:B------:R-:W-:Y:S01]  /*13d20*/  PLOP3.LUT P0, PT, PT, PT, PT, 0x80, 0x0 ;  /* 0x000000000000781c */ /* 0x000fe20003f0f070 */
[----:B------:R-:W-:Y:S01]  /*13d30*/  VIADD R7, R7, 0x28830 ;  /* 0x0002883007077836 */ /* 0x000fe20000000000 */
[----:B------:R-:W-:Y:S01]  /*13d40*/  R2UR UR10, R11 ;  /* 0x000000000b0a72ca */ /* 0x000fe200000e0000 */
[----:B------:R-:W-:Y:S01]  /*13d50*/  IMAD.SHL.U32 R8, R4, 0x80, RZ ;  /* 0x0000008004087824 */ /* 0x000fe200078e00ff */
[----:B------:R-:W-:Y:S01]  /*13d60*/  UIADD3.X UR5, URZ, UR45, URZ, UP0, !UPT ;  /* 0x0000002d3f057290 */ /* 0x000fe200087fe43f */
[----:B------:R-:W-:Y:S01]  /*13d70*/  VIADD R9, R3, 0x18400 ;  /* 0x0001840003097836 */ /* 0x000fe20000000000 */
[----:B------:R-:W-:Y:S01]  /*13d80*/  UMOV UR6, 0x0 ;  /* 0x0000000000067882 */ /* 0x000fe20000000000 */
[----:B------:R-:W-:-:S10]  /*13d90*/  UMOV UR7, 0x14f00000 ;  /* 0x14f0000000077882 */ /* 0x000fd40000000000 */
.L_x_7923:
        /* <DEDUP_REMOVED lines=16> */
.L_x_7924:
        /* <DEDUP_REMOVED lines=16> */
.L_x_8015:
[----:B------:R-:W-:Y:S05]  /*13fa0*/  BSYNC B1 ;  /* 0x0000000000017941 */ /* 0x000fea0003800000 */
.L_x_7925:
        /* <DEDUP_REMOVED lines=12> */
.L_x_7928:
[----:B------:R-:W-:Y:S05]  /*14070*/  BSYNC B1 ;  /* 0x0000000000017941 */ /* 0x000fea0003800000 */
.L_x_7927:
        /* <DEDUP_REMOVED lines=12> */
.L_x_7929:
        /* <DEDUP_REMOVED lines=15> */
.L_x_7930:
        /* <DEDUP_REMOVED lines=12> */
.L_x_7917:
[----:B------:R-:W-:Y:S05]  /*142f0*/  BSYNC B0 ;  /* 0x0000000000007941 */ /* 0x000fea0003800000 */
.L_x_7916:
[----:B------:R1:W-:Y:S01]  /*14300*/  STL [R1+0x8], R10 ;  /* 0x0000080a01007387 */ /* 0x0003e20000100800 */
[----:B------:R-:W-:Y:S01]  /*14310*/  UIADD3 UR4, UR40, -0x3, URZ ;  /* 0xfffffffd28047890 */ /* 0x000fe2000fffe03f */
[----:B------:R-:W-:-:S05]  /*14320*/  IMAD.MOV.U32 R18, RZ, RZ, R0 ;  /* 0x000000ffff127224 */ /* 0x000fca00078e0000 */
[----:B0-----:R-:W-:-:S07]  /*14330*/  IMAD.U32 R4, RZ, RZ, UR4 ;  /* 0x00000004ff047e24 */ /* 0x001fce000f8e00ff */
.L_x_7915:
[----:B------:R-:W-:Y:S01]  /*14340*/  ULOP3.LUT UR4, URZ, UR40, URZ, 0x33, !UPT ;  /* 0x000000283f047292 */ /* 0x000fe2000f8e333f */
[----:B------:R-:W-:Y:S01]  /*14350*/  VIADD R5, R5, 0xfffffffe ;  /* 0xfffffffe05057836 */ /* 0x000fe20000000000 */
[----:B------:R-:W-:Y:S04]  /*14360*/  BSSY B0, `(.L_x_7914) ;  /* 0x000012d000007945 */ /* 0x000fe80003800000 */
[----:B------:R-:W-:-:S13]  /*14370*/  ISETP.NE.AND P0, PT, R5, UR4, PT ;  /* 0x0000000405007c0c */ /* 0x000fda000bf05270 */
[----:B------:R-:W-:Y:S05]  /*14380*/  @!P0 BRA `(.L_x_7931) ;  /* 0x0000001000a88947 */ /* 0x000fea0003800000 */
[----:B------:R-:W-:-:S07]  /*14390*/  IMAD.MOV.U32 R8, RZ, RZ, R16 ;  /* 0x000000ffff087224 */ /* 0x000fce00078e0010 */
.L_x_7962:
        /* <DEDUP_REMOVED lines=33> */
.L_x_7934:
[----:B------:R-:W-:Y:S01]  /*145b0*/  IMAD R3, R0, 0x8, R17 ;  /* 0x0000000800037824 */ /* 0x000fe200078e0211 */
[----:B------:R-:W-:Y:S01]  /*145c0*/  SHF.L.U32 R2, R5, 0x1f, RZ ;  /* 0x0000001f05027819 */ /* 0x000fe200000006ff */
[----:B------:R-:W-:Y:S03]  /*145d0*/  BSSY B2, `(.L_x_7935) ;  /* 0x0000003000027945 */ /* 0x000fe60003800000 */
[----:B------:R-:W2:Y:S02]  /*145e0*/  SYNCS.PHASECHK.TRANS64.TRYWAIT P0, [R3+URZ+0x28840], R2 ;  /* 0x02884002030075a7 */ /* 0x000ea4000800017f */
[----:B--2---:R-:W-:Y:S05]  /*145f0*/  @!P0 BRA `(.L_x_7936) ;  /* 0x0000002800b88947 */ /* 0x004fea0003800000 */
.L_x_8016:
[----:B------:R-:W-:Y:S05]  /*14600*/  BSYNC B2 ;  /* 0x0000000000027941 */ /* 0x000fea0003800000 */
.L_x_7935:
        /* <DEDUP_REMOVED lines=12> */
.L_x_7938:
[----:B------:R-:W-:Y:S05]  /*146d0*/  BSYNC B2 ;  /* 0x0000000000027941 */ /* 0x000fea0003800000 */
.L_x_7937:
[----:B------:R-:W-:Y:S01]  /*146e0*/  IMAD.MOV.U32 R12, RZ, RZ, RZ ;  /* 0x000000ffff0c7224 */ /* 0x000fe200078e00ff */
[----:B------:R-:W-:Y:S01]  /*146f0*/  UIADD3 UR4, UP0, UR44, 0x370, URZ ;  /* 0x000003702c047890 */ /* 0x000fe2000ff1e03f */
[----:B--2---:R-:W-:Y:S01]  /*14700*/  IMAD R2, R0, 0x8000, R17 ;  /* 0x0000800000027824 */ /* 0x004fe200078e0211 */
[----:B------:R-:W-:Y:S01]  /*14710*/  PLOP3.LUT P0, PT, PT, PT, PT, 0x80, 0x0 ;  /* 0x000000000000781c */ /* 0x000fe20003f0f070 */
[----:B------:R-:W-:Y:S01]  /*14720*/  VIADD R3, R3, 0x28830 ;  /* 0x0002883003037836 */ /* 0x000fe20000000000 */
[----:B------:R-:W-:Y:S01]  /*14730*/  R2UR UR10, R12 ;  /* 0x000000000c0a72ca */ /* 0x000fe200000e0000 */
[----:B------:R-:W-:Y:S01]  /*14740*/  IMAD.SHL.U32 R9, R7, 0x80, RZ ;  /* 0x0000008007097824 */ /* 0x000fe200078e00ff */
[----:B------:R-:W-:Y:S01]  /*14750*/  UIADD3.X UR5, URZ, UR45, URZ, UP0, !UPT ;  /* 0x0000002d3f057290 */ /* 0x000fe200087fe43f */
[----:B-1----:R-:W-:Y:S01]  /*14760*/  VIADD R10, R2, 0x18400 ;  /* 0x00018400020a7836 */ /* 0x002fe20000000000 */
[----:B------:R-:W-:Y:S01]  /*14770*/  UMOV UR6, 0x0 ;  /* 0x0000000000067882 */ /* 0x000fe20000000000 */
[----:B------:R-:W-:-:S10]  /*14780*/  UMOV UR7, 0x14f00000 ;  /* 0x14f0000000077882 */ /* 0x000fd40000000000 */
.L_x_7939:
        /* <DEDUP_REMOVED lines=16> */
.L_x_7940:
        /* <DEDUP_REMOVED lines=16> */
.L_x_8017:
[----:B------:R-:W-:Y:S05]  /*14990*/  BSYNC B2 ;  /* 0x0000000000027941 */ /* 0x000fea0003800000 */
.L_x_7941:
        /* <DEDUP_REMOVED lines=11> */
.L_x_7944:
[----:B------:R-:W-:Y:S05]  /*14a50*/  BSYNC B2 ;  /* 0x0000000000027941 */ /* 0x000fea0003800000 */
.L_x_7943:
[----:B0-----:R-:W2:Y:S01]  /*14a60*/  LDL.LU R3, [R1] ;  /* 0x0000000001037983 */ /* 0x001ea20000300800 */
        /* <DEDUP_REMOVED lines=10> */
.L_x_7945:
        /* <DEDUP_REMOVED lines=15> */
.L_x_7946:
        /* <DEDUP_REMOVED lines=12> */
.L_x_7933:
[----:B------:R-:W-:Y:S05]  /*14cc0*/  BSYNC B1 ;  /* 0x0000000000017941 */ /* 0x000fea0003800000 */
.L_x_7932:
        /* <DEDUP_REMOVED lines=33> */
.L_x_7949:
[----:B------:R-:W-:Y:S01]  /*14ee0*/  IMAD R2, R18, 0x8, R17 ;  /* 0x0000000812027824 */ /* 0x000fe200078e0211 */
[----:B------:R-:W-:Y:S01]  /*14ef0*/  SHF.L.U32 R3, R11, 0x1f, RZ ;  /* 0x0000001f0b037819 */ /* 0x000fe200000006ff */
[----:B------:R-:W-:Y:S03]  /*14f00*/  BSSY B2, `(.L_x_7950) ;  /* 0x0000003000027945 */ /* 0x000fe60003800000 */
[----:B------:R-:W2:Y:S02]  /*14f10*/  SYNCS.PHASECHK.TRANS64.TRYWAIT P0, [R2+URZ+0x28840], R3 ;  /* 0x02884003020075a7 */ /* 0x000ea4000800017f */
[----:B--2---:R-:W-:Y:S05]  /*14f20*/  @!P0 BRA `(.L_x_7951) ;  /* 0x0000002000948947 */ /* 0x004fea0003800000 */
.L_x_8018:
[----:B------:R-:W-:Y:S05]  /*14f30*/  BSYNC B2 ;  /* 0x0000000000027941 */ /* 0x000fea0003800000 */
.L_x_7950:
        /* <DEDUP_REMOVED lines=12> */
.L_x_7953:
[----:B------:R-:W-:Y:S05]  /*15000*/  BSYNC B2 ;  /* 0x0000000000027941 */ /* 0x000fea0003800000 */
.L_x_7952:
        /* <DEDUP_REMOVED lines=12> */
.L_x_7954:
        /* <DEDUP_REMOVED lines=16> */
.L_x_7955:
        /* <DEDUP_REMOVED lines=15> */
.L_x_8019:
[----:B------:R-:W-:Y:S05]  /*152c0*/  BSYNC B2 ;  /* 0x0000000000027941 */ /* 0x000fea0003800000 */
.L_x_7956:
        /* <DEDUP_REMOVED lines=11> */
.L_x_7959:
[----:B------:R-:W-:Y:S05]  /*15380*/  BSYNC B2 ;  /* 0x0000000000027941 */ /* 0x000fea0003800000 */
.L_x_7958:
        /* <DEDUP_REMOVED lines=11> */
.L_x_7960:
        /* <DEDUP_REMOVED lines=15> */
.L_x_7961:
        /* <DEDUP_REMOVED lines=12> */
.L_x_7948:
[----:B------:R-:W-:Y:S05]  /*155f0*/  BSYNC B1 ;  /* 0x0000000000017941 */ /* 0x000fea0003800000 */
.L_x_7947:
[----:B------:R-:W-:Y:S01]  /*15600*/  ISETP.GT.AND P0, PT, R7, UR39, PT ;  /* 0x0000002707007c0c */ /* 0x000fe2000bf04270 */
[----:B------:R-:W-:-:S12]  /*15610*/  VIADD R4, R4, 0xfffffffe ;  /* 0xfffffffe04047836 */ /* 0x000fd80000000000 */
[----:B------:R-:W-:Y:S05]  /*15620*/  @P0 BRA `(.L_x_7962) ;  /* 0xffffffec005c0947 */ /* 0x000fea000383ffff */
.L_x_7931:
[----:B------:R-:W-:Y:S05]  /*15630*/  BSYNC B0 ;  /* 0x0000000000007941 */ /* 0x000fea0003800000 */
.L_x_7914:
        /* <DEDUP_REMOVED lines=8> */
[----:B------:R-:W0:Y:S02]  /*156c0*/  FLO.U32 R0, UR4 ;  /* 0x0000000400007d00 */ /* 0x000e2400080e0000 */
[----:B0-----:R-:W-:-:S06]  /*156d0*/  ISETP.EQ.U32.AND P0, PT, R0, R5, PT ;  /* 0x000000050000720c */ /* 0x001fcc0003f02070 */
[----:B------:R-:W3:Y:S07]  /*156e0*/  POPC R5, UR4 ;  /* 0x0000000400057d09 */ /* 0x000eee0008000000 */
[----:B---3--:R-:W3:Y:S01]  /*156f0*/  @P0 ATOMG.E.ADD.STRONG.GPU PT, R3, desc[UR50][R2.64], R5 ;  /* 0x00000005020309a8 */ /* 0x008ee200081ee1f2 */
[----:B------:R-:W0:Y:S02]  /*15700*/  S2R R4, SR_LTMASK ;  /* 0x0000000000047919 */ /* 0x000e240000003900 */
[----:B0-----:R-:W-:-:S04]  /*15710*/  LOP3.LUT R4, R4, UR4, RZ, 0xc0, !PT ;  /* 0x0000000404047c12 */ /* 0x001fc8000f8ec0ff */
[----:B------:R-:W0:Y:S01]  /*15720*/  POPC R7, R4 ;  /* 0x0000000400077309 */ /* 0x000e220000000000 */
[----:B---3--:R-:W0:Y:S02]  /*15730*/  SHFL.IDX PT, R0, R3, R0, 0x1f ;  /* 0x00001f0003007589 */ /* 0x008e2400000e0000 */
[----:B0-----:R-:W-:-:S05]  /*15740*/  IADD3 R0, R0, UR42, R7 ;  /* 0x0000002a00007c10 */ /* 0x001fca000fffe007 */
[----:B------:R0:W-:Y:S02]  /*15750*/  STL [R1+0x14], R0 ;  /* 0x0000140001007387 */ /* 0x0001e40000100800 */
.L_x_7964:
[----:B------:R-:W-:Y:S05]  /*15760*/  BSYNC B0 ;  /* 0x0000000000007941 */ /* 0x000fea0003800000 */
.L_x_7963:
[----:B------:R-:W-:Y:S01]  /*15770*/  LOP3.LUT P0, RZ, R19, 0x2, RZ, 0xc0, !PT ;  /* 0x0000000213ff7812 */ /* 0x000fe2000780c0ff */
[----:B------:R-:W-:-:S12]  /*15780*/  BSSY B0, `(.L_x_7965) ;  /* 0x0000038000007945 */ /* 0x000fd80003800000 */
[----:B------:R-:W-:Y:S05]  /*15790*/  @!P0 BRA `(.L_x_7966) ;  /* 0x0000000000d88947 */ /* 0x000fea0003800000 */
[----:B0-----:R-:W3:Y:S01]  /*157a0*/  LDL R0, [R1+0x8] ;  /* 0x0000080001007983 */ /* 0x001ee20000100800 */
[----:B------:R-:W-:Y:S01]  /*157b0*/  IMAD R3, R18, 0x8, R17 ;  /* 0x0000000812037824 */ /* 0x000fe200078e0211 */
[----:B------:R-:W-:Y:S01]  /*157c0*/  BSSY B1, `(.L_x_7967) ;  /* 0x0000005000017945 */ /* 0x000fe20003800000 */
[----:B------:R-:W-:Y:S02]  /*157d0*/  ISETP.NE.AND P2, PT, R6, RZ, PT ;  /* 0x000000ff0600720c */ /* 0x000fe40003f45270 */
[----:B---3--:R-:W-:-:S04]  /*157e0*/  SHF.L.U32 R0, R0, 0x1f, RZ ;  /* 0x0000001f00007819 */ /* 0x008fc800000006ff */
[----:B------:R-:W0:Y:S02]  /*157f0*/  SYNCS.PHASECHK.TRANS64.TRYWAIT P0, [R3+URZ+0x28860], R0 ;  /* 0x02886000030075a7 */ /* 0x000e24000800017f */
[----:B0-----:R-:W-:Y:S05]  /*15800*/  @!P0 BRA `(.L_x_7968) ;  /* 0x0000001800848947 */ /* 0x001fea0003800000 */
.L_x_8020:
[----:B------:R-:W-:Y:S05]  /*15810*/  BSYNC B1 ;  /* 0x0000000000017941 */ /* 0x000fea0003800000 */
.L_x_7967:
        /* <DEDUP_REMOVED lines=9> */
.L_x_7970:
[----:B------:R-:W-:Y:S05]  /*158b0*/  BSYNC B1 ;  /* 0x0000000000017941 */ /* 0x000fea0003800000 */
.L_x_7969:
[----:B0-----:R-:W3:Y:S01]  /*158c0*/  LDL.LU R0, [R1] ;  /* 0x0000000001007983 */ /* 0x001ee20000300800 */
[----:B------:R-:W-:Y:S01]  /*158d0*/  UIADD3 UR4, UP0, UR44, 0x470, URZ ;  /* 0x000004702c047890 */ /* 0x000fe2000ff1e03f */
[----:B------:R-:W-:Y:S01]  /*158e0*/  PLOP3.LUT P0, PT, PT, PT, PT, 0x80, 0x0 ;  /* 0x000000000000781c */ /* 0x000fe20003f0f070 */
[----:B------:R-:W-:Y:S01]  /*158f0*/  VIADD R3, R3, 0x28850 ;  /* 0x0002885003037836 */ /* 0x000fe20000000000 */
[----:B------:R-:W-:Y:S01]  /*15900*/  UMOV UR6, 0x0 ;  /* 0x0000000000067882 */ /* 0x000fe20000000000 */
[----:B------:R-:W-:Y:S01]  /*15910*/  UIADD3.X UR5, URZ, UR45, URZ, UP0, !UPT ;  /* 0x0000002d3f057290 */ /* 0x000fe200087fe43f */
[----:B------:R-:W-:Y:S01]  /*15920*/  UMOV UR7, 0x14f00000 ;  /* 0x14f0000000077882 */ /* 0x000fe20000000000 */
[----:B------:R-:W-:Y:S01]  /*15930*/  UMOV UR10, URZ ;  /* 0x0000003f000a7c82 */ /* 0x000fe20008000000 */
[----:B---3--:R-:W-:Y:S02]  /*15940*/  IMAD.SHL.U32 R2, R0, 0x80, RZ ;  /* 0x0000008000027824 */ /* 0x008fe400078e00ff */
[----:B------:R-:W-:-:S04]  /*15950*/  IMAD R0, R18, 0x8000, R17 ;  /* 0x0000800012007824 */ /* 0x000fc800078e0211 */
[----:B------:R-:W-:-:S07]  /*15960*/  VIADD R4, R0, 0x400 ;  /* 0x0000040000047836 */ /* 0x000fce0000000000 */
.L_x_7971:
        /* <DEDUP_REMOVED lines=15> */
.L_x_7972:
        /* <DEDUP_REMOVED lines=10> */
.L_x_7966:
[----:B------:R-:W-:Y:S05]  /*15b00*/  BSYNC B0 ;  /* 0x0000000000007941 */ /* 0x000fea0003800000 */
.L_x_7965:
[----:B------:R-:W3:Y:S01]  /*15b10*/  LDL.LU R4, [R1+0x8] ;  /* 0x0000080001047983 */ /* 0x000ee20000300800 */
[----:B------:R-:W-:-:S05]  /*15b20*/  VIADD R18, R18, 0x1 ;  /* 0x0000000112127836 */ /* 0x000fca0000000000 */
[----:B------:R-:W-:-:S04]  /*15b30*/  ISETP.NE.AND P0, PT, R18, 0x2, PT ;  /* 0x000000021200780c */ /* 0x000fc80003f05270 */
[----:B0-----:R-:W-:Y:S02]  /*15b40*/  SEL R0, RZ, 0x1, P0 ;  /* 0x00000001ff007807 */ /* 0x001fe40000000000 */
[----:B------:R-:W-:Y:S02]  /*15b50*/  SEL R18, R18, RZ, P0 ;  /* 0x000000ff12127207 */ /* 0x000fe40000000000 */
[----:B---3--:R-:W-:-:S05]  /*15b60*/  LOP3.LUT R4, R4, R0, RZ, 0x3c, !PT ;  /* 0x0000000004047212 */ /* 0x008fca00078e3cff */
[----:B------:R3:W-:Y:S02]  /*15b70*/  STL [R1+0x8], R4 ;  /* 0x0000080401007387 */ /* 0x0007e40000100800 */
.L_x_7894:
[----:B------:R-:W-:Y:S05]  /*15b80*/  BSYNC B7 ;  /* 0x0000000000077941 */ /* 0x000fea0003800000 */
.L_x_7892:
[----:B0-----:R0:W5:Y:S01]  /*15b90*/  LDL R2, [R1+0x14] ;  /* 0x0000140001027983 */ /* 0x0011620000100800 */
[----:B------:R-:W-:-:S13]  /*15ba0*/  LOP3.LUT P0, RZ, R19, 0x4, RZ, 0xc0, !PT ;  /* 0x0000000413ff7812 */ /* 0x000fda000780c0ff */
        /* <DEDUP_REMOVED lines=11> */
.L_x_7973:
[----:B------:R-:W-:-:S03]  /*15c60*/  UMOV UR4, 0xffffffff ;  /* 0xffffffff00047882 */ /* 0x000fc60000000000 */
[----:B------:R-:W-:Y:S05]  /*15c70*/  BRA.DIV UR4, `(.L_x_7975) ;  /* 0x00000016047c7947 */ /* 0x000fea000b800000 */
[----:B-----5:R0:W4:Y:S02]  /*15c80*/  SHFL.IDX PT, R14, R2, RZ, 0x1f ;  /* 0x00001fff020e7589 */ /* 0x02012400000e0000 */
.L_x_8023:
[----:B------:R-:W5:Y:S01]  /*15c90*/  @!P1 S2R R3, SR_CgaCtaId ;  /* 0x0000000000039919 */ /* 0x000f620000008800 */
[----:B------:R-:W-:Y:S05]  /*15ca0*/  WARPSYNC.ALL ;  /* 0x0000000000007948 */ /* 0x000fea0003800000 */
[----:B------:R-:W-:Y:S01]  /*15cb0*/  BAR.SYNC.DEFER_BLOCKING 0x4, 0x180 ;  /* 0x0106000000007b1d */ /* 0x000fe20000010000 */
[----:B-1----:R-:W-:-:S05]  /*15cc0*/  @!P1 MOV R0, 0x400 ;  /* 0x0000040000009802 */ /* 0x002fca0000000f00 */
[----:B----4-:R1:W-:Y:S01]  /*15cd0*/  STL [R1+0x14], R14 ;  /* 0x0000140e01007387 */ /* 0x0103e20000100800 */
[----:B-----5:R-:W-:-:S05]  /*15ce0*/  @!P1 LEA R17, R3, R0, 0x18 ;  /* 0x0000000003119211 */ /* 0x020fca00078ec0ff */
[----:B------:R1:W-:Y:S01]  /*15cf0*/  @!P1 STS [R17+0x288d0], R2 ;  /* 0x0288d00211009388 */ /* 0x0003e20000000800 */
[----:B------:R-:W-:Y:S06]  /*15d00*/  BAR.ARV 0x5, 0x180 ;  /* 0x0146000000007b1d */ /* 0x000fec0000002000 */
.L_x_7974:
[----:B-1----:R-:W5:Y:S01]  /*15d10*/  LDL R0, [R1+0x14] ;  /* 0x0000140001007983 */ /* 0x002f620000100800 */
[----:B------:R-:W-:Y:S02]  /*15d20*/  ULDC UR4, c[0x0][0xc38] ;  /* 0x00030e0000047ab9 */ /* 0x000fe40000000800 */
[----:B-----5:R-:W-:-:S13]  /*15d30*/  ISETP.GE.AND P0, PT, R0, UR4, PT ;  /* 0x0000000400007c0c */ /* 0x020fda000bf06270 */
[----:B------:R-:W-:Y:S05]  /*15d40*/  @!P0 BRA `(.L_x_7976) ;  /* 0xffffffbc00388947 */ /* 0x000fea000383ffff */
.L_x_7883:
[----:B0-----:R-:W5:Y:S01]  /*15d50*/  LDL.LU R0, [R1+0x18] ;  /* 0x0000180001007983 */ /* 0x001f620000300800 */
[----:B------:R-:W-:Y:S01]  /*15d60*/  BSSY B0, `(.L_x_7977) ;  /* 0x000000b000007945 */ /* 0x000fe20003800000 */
[----:B------:R-:W0:Y:S01]  /*15d70*/  S2R R5, SR_CgaCtaId ;  /* 0x0000000000057919 */ /* 0x000e220000008800 */
[----:B-----5:R-:W-:-:S05]  /*15d80*/  VIADD R0, R0, 0x1 ;  /* 0x0000000100007836 */ /* 0x020fca0000000000 */
        /* <DEDUP_REMOVED lines=8> */
.L_x_8024:
[----:B------:R-:W-:Y:S05]  /*15e10*/  BSYNC B0 ;  /* 0x0000000000007941 */ /* 0x000fea0003800000 */
.L_x_7977:
[----:B------:R-:W-:-:S03]  /*15e20*/  UMOV UR4, 0xffffffff ;  /* 0xffffffff00047882 */ /* 0x000fc60000000000 */
[----:B------:R-:W-:Y:S05]  /*15e30*/  BRA.DIV UR4, `(.L_x_7979) ;  /* 0x0000001604487947 */ /* 0x000fea000b800000 */
[----:B------:R-:W1:Y:S02]  /*15e40*/  S2R R2, SR_TID.X ;  /* 0x0000000000027919 */ /* 0x000e640000002100 */
[----:B-1----:R-:W-:-:S04]  /*15e50*/  SHF.R.U32.HI R2, RZ, 0x5, R2 ;  /* 0x00000005ff027819 */ /* 0x002fc80000011602 */
[----:B------:R-:W-:-:S05]  /*15e60*/  LOP3.LUT R2, R2, 0x3, RZ, 0xc0, !PT ;  /* 0x0000000302027812 */ /* 0x000fca00078ec0ff */
[----:B------:R1:W4:Y:S02]  /*15e70*/  SHFL.IDX PT, R14, R2, RZ, 0x1f ;  /* 0x00001fff020e7589 */ /* 0x00032400000e0000 */
.L_x_8027:
[----:B----4-:R-:W-:Y:S01]  /*15e80*/  ISETP.NE.AND P0, PT, R14, RZ, PT ;  /* 0x000000ff0e00720c */ /* 0x010fe20003f05270 */
[----:B------:R-:W-:-:S12]  /*15e90*/  BSSY B0, `(.L_x_7980) ;  /* 0x0000025000007945 */ /* 0x000fd80003800000 */
[----:B------:R-:W-:Y:S05]  /*15ea0*/  @P0 BRA `(.L_x_7981) ;  /* 0x00000000008c0947 */ /* 0x000fea0003800000 */
[----:B------:R-:W-:-:S03]  /*15eb0*/  UMOV UR4, 0xffffffff ;  /* 0xffffffff00047882 */ /* 0x000fc60000000000 */
[----:B------:R-:W-:Y:S05]  /*15ec0*/  BRA.DIV UR4, `(.L_x_7982) ;  /* 0x0000001604587947 */ /* 0x000fea000b800000 */
[----:B------:R-:W-:-:S13]  /*15ed0*/  ELECT P6, URZ, PT ;  /* 0x00000000003f782f */ /* 0x000fda00038c0000 */
.L_x_8030:
[----:B------:R-:W-:Y:S05]  /*15ee0*/  @!P6 BRA `(.L_x_7981) ;  /* 0x00000000007ce947 */ /* 0x000fea0003800000 */
[----:B------:R-:W-:-:S06]  /*15ef0*/  ULOP3.LUT UR4, UR38, 0x2, URZ, 0xfc, !UPT ;  /* 0x0000000226047892 */ /* 0x000fcc000f8efc3f */
[----:B-1----:R-:W-:-:S05]  /*15f00*/  IMAD.U32 R2, RZ, RZ, UR4 ;  /* 0x00000004ff027e24 */ /* 0x002fca000f8e00ff */
[----:B------:R-:W-:-:S13]  /*15f10*/  ISETP.NE.AND P2, PT, R2, 0x3, PT ;  /* 0x000000030200780c */ /* 0x000fda0003f45270 */
[----:B------:R-:W-:Y:S05]  /*15f20*/  @!P2 BRA `(.L_x_7983) ;  /* 0x000000000004a947 */ /* 0x000fea0003800000 */
[----:B------:R-:W-:Y:S01]  /*15f30*/  BPT.TRAP 0x1 ;  /* 0x000000040000795c */ /* 0x000fe20000300000 */
.L_x_7983:
[----:B------:R-:W4:Y:S01]  /*15f40*/  LDL.LU R7, [R1+0x8] ;  /* 0x0000080001077983 */ /* 0x000f220000300800 */
[----:B0-----:R-:W-:Y:S02]  /*15f50*/  VIADD R3, R0, 0x28840 ;  /* 0x0002884000037836 */ /* 0x001fe40000000000 */
[C---:B------:R-:W-:Y:S02]  /*15f60*/  VIADD R2, R18.reuse, 0x1 ;  /* 0x0000000112027836 */ /* 0x040fe40000000000 */
[----:B------:R-:W-:-:S03]  /*15f70*/  IMAD R6, R18, 0x8, R3 ;  /* 0x0000000812067824 */ /* 0x000fc600078e0203 */
[----:B------:R-:W-:-:S04]  /*15f80*/  ISETP.NE.AND P1, PT, R2, 0x2, PT ;  /* 0x000000020200780c */ /* 0x000fc80003f25270 */
[----:B---3--:R-:W-:Y:S02]  /*15f90*/  SEL R4, RZ, 0x1, P1 ;  /* 0x00000001ff047807 */ /* 0x008fe40000800000 */
[C---:B----4-:R-:W-:Y:S02]  /*15fa0*/  SHF.L.U32 R5, R7.reuse, 0x1f, RZ ;  /* 0x0000001f07057819 */ /* 0x050fe400000006ff */
[----:B------:R-:W-:Y:S02]  /*15fb0*/  LOP3.LUT R7, R7, R4, RZ, 0x3c, !PT ;  /* 0x0000000407077212 */ /* 0x000fe400078e3cff */
[----:B------:R-:W0:Y:S01]  /*15fc0*/  SYNCS.PHASECHK.TRANS64.TRYWAIT P0, [R6+URZ], R5 ;  /* 0x00000005060075a7 */ /* 0x000e22000800017f */
[----:B------:R-:W-:Y:S02]  /*15fd0*/  SEL R4, R2, RZ, P1 ;  /* 0x000000ff02047207 */ /* 0x000fe40000800000 */
[----:B------:R-:W-:-:S03]  /*15fe0*/  SHF.L.U32 R2, R7, 0x1f, RZ ;  /* 0x0000001f07027819 */ /* 0x000fc600000006ff */
[----:B------:R-:W-:Y:S01]  /*15ff0*/  IMAD R3, R4, 0x8, R3 ;  /* 0x0000000804037824 */ /* 0x000fe200078e0203 */
[----:B0-----:R-:W-:Y:S06]  /*16000*/  @!P0 BRA `(.L_x_7984) ;  /* 0x0000001400288947 */ /* 0x001fec0003800000 */
.L_x_8031:
[----:B------:R-:W1:Y:S02]  /*16010*/  SYNCS.PHASECHK.TRANS64.TRYWAIT P0, [R3+URZ], R2 ;  /* 0x00000002030075a7 */ /* 0x000e64000800017f */
[----:B-1----:R-:W-:Y:S05]  /*16020*/  @!P0 BRA `(.L_x_7985) ;  /* 0x0000001400348947 */ /* 0x002fea0003800000 */
.L_x_8032:
[----:B------:R-:W-:Y:S05]  /*16030*/  @!P2 BRA `(.L_x_7986) ;  /* 0x000000000004a947 */ /* 0x000fea0003800000 */
[----:B------:R-:W-:Y:S01]  /*16040*/  BPT.TRAP 0x1 ;  /* 0x000000040000795c */ /* 0x000fe20000300000 */
.L_x_7986:
[----:B-1----:R-:W-:-:S04]  /*16050*/  VIADD R3, R0, 0x28860 ;  /* 0x0002886000037836 */ /* 0x002fc80000000000 */
[----:B------:R-:W-:-:S04]  /*16060*/  IMAD R18, R18, 0x8, R3 ;  /* 0x0000000812127824 */ /* 0x000fc800078e0203 */
[----:B------:R-:W1:Y:S02]  /*16070*/  SYNCS.PHASECHK.TRANS64.TRYWAIT P0, [R18+URZ], R5 ;  /* 0x00000005120075a7 */ /* 0x000e64000800017f */
[----:B-1----:R-:W-:Y:S05]  /*16080*/  @!P0 BRA `(.L_x_7987) ;  /* 0x0000001400308947 */ /* 0x002fea0003800000 */
.L_x_8033:
[----:B------:R-:W-:-:S07]  /*16090*/  IMAD R3, R4, 0x8, R3 ;  /* 0x0000000804037824 */ /* 0x000fce00078e0203 */
.L_x_7988:
[----:B---3--:R3:W4:Y:S02]  /*160a0*/  SYNCS.PHASECHK.TRANS64.TRYWAIT P0, [R3+URZ], R2 ;  /* 0x00000002030075a7 */ /* 0x008724000800017f */
[----:B----4-:R-:W-:Y:S05]  /*160b0*/  @!P0 NANOSLEEP.SYNCS 0x989680 ;  /* 0x009896800000895d */ /* 0x010fea0003900000 */
[----:B------:R-:W4:Y:S02]  /*160c0*/  @!P0 SYNCS.PHASECHK.TRANS64 P0, [R3+URZ], R2 ;  /* 0x00000002030085a7 */ /* 0x000f24000800007f */
[----:B----4-:R-:W-:Y:S05]  /*160d0*/  @!P0 BRA `(.L_x_7988) ;  /* 0xfffffffc00f08947 */ /* 0x010fea000383ffff */
.L_x_7981:
[----:B------:R-:W-:Y:S05]  /*160e0*/  BSYNC B0 ;  /* 0x0000000000007941 */ /* 0x000fea0003800000 */
.L_x_7980:
[----:B------:R-:W-:Y:S05]  /*160f0*/  EXIT ;  /* 0x000000000000794d */ /* 0x000fea0003800000 */
.L_x_7796:
[----:B0-----:R-:W-:-:S04]  /*16100*/  IMAD.U32 R3, RZ, RZ, UR41 ;  /* 0x00000029ff037e24 */ /* 0x001fc8000f8e00ff */
[----:B------:R0:W1:Y:S03]  /*16110*/  SYNCS.PHASECHK.TRANS64.TRYWAIT P1, [R3+URZ+0x28800], R0 ;  /* 0x02880000030075a7 */ /* 0x000066000802017f */
[----:B-1----:R-:W-:Y:S05]  /*16120*/  @!P1 NANOSLEEP.SYNCS 0x989680 ;  /* 0x009896800000995d */ /* 0x002fea0003900000 */
[----:B------:R-:W1:Y:S02]  /*16130*/  @!P1 SYNCS.PHASECHK.TRANS64 P1, [R3+URZ+0x28800], R0 ;  /* 0x02880000030095a7 */ /* 0x000e64000802007f */
[----:B-1----:R-:W-:Y:S05]  /*16140*/  @!P1 BRA `(.L_x_7796) ;  /* 0xfffffffc00ec9947 */ /* 0x002fea000383ffff */
[----:B------:R-:W-:Y:S05]  /*16150*/  BRA `(.L_x_7989) ;  /* 0xfffffeb800387947 */ /* 0x000fea000383ffff */
.L_x_7800:
[----:B-1----:R1:W2:Y:S02]  /*16160*/  SYNCS.PHASECHK.TRANS64.TRYWAIT P2, [R11+URZ+0x28830], R0 ;  /* 0x028830000b0075a7 */ /* 0x0022a4000804017f */
[----:B--2---:R-:W-:Y:S05]  /*16170*/  @!P2 NANOSLEEP.SYNCS 0x989680 ;  /* 0x009896800000a95d */ /* 0x004fea0003900000 */
[----:B------:R-:W2:Y:S02]  /*16180*/  @!P2 SYNCS.PHASECHK.TRANS64 P2, [R11+URZ+0x28830], R0 ;  /* 0x028830000b00a5a7 */ /* 0x000ea4000804007f */
[----:B--2---:R-:W-:Y:S05]  /*16190*/  @!P2 BRA `(.L_x_7800) ;  /* 0xfffffffc00f0a947 */ /* 0x004fea000383ffff */
[----:B------:R-:W-:Y:S05]  /*161a0*/  BRA `(.L_x_7799) ;  /* 0xfffffeb8005c7947 */ /* 0x000fea000383ffff */
.L_x_7816:
[----:B-1----:R-:W-:-:S04]  /*161b0*/  IMAD.U32 R7, RZ, RZ, UR6 ;  /* 0x00000006ff077e24 */ /* 0x002fc8000f8e00ff */
[----:B------:R1:W2:Y:S03]  /*161c0*/  SYNCS.PHASECHK.TRANS64.TRYWAIT P2, [R7+URZ+0x28830], R6 ;  /* 0x02883006070075a7 */ /* 0x0002a6000804017f */
[----:B--2---:R-:W-:Y:S05]  /*161d0*/  @!P2 NANOSLEEP.SYNCS 0x989680 ;  /* 0x009896800000a95d */ /* 0x004fea0003900000 */
[----:B------:R-:W2:Y:S02]  /*161e0*/  @!P2 SYNCS.PHASECHK.TRANS64 P2, [R7+URZ+0x28830], R6 ;  /* 0x028830060700a5a7 */ /* 0x000ea4000804007f */
[----:B--2---:R-:W-:Y:S05]  /*161f0*/  @!P2 BRA `(.L_x_7816) ;  /* 0xfffffffc00eca947 */ /* 0x004fea000383ffff */
[----:B------:R-:W-:Y:S05]  /*16200*/  BRA `(.L_x_7813) ;  /* 0xfffffef4000c7947 */ /* 0x000fea000383ffff */
.L_x_7820:
[----:B-1----:R-:W-:-:S04]  /*16210*/  IMAD.U32 R7, RZ, RZ, UR6 ;  /* 0x00000006ff077e24 */ /* 0x002fc8000f8e00ff */
[----:B------:R1:W2:Y:S03]  /*16220*/  SYNCS.PHASECHK.TRANS64.TRYWAIT P2, [R7+URZ+0x28850], R6 ;  /* 0x02885006070075a7 */ /* 0x0002a6000804017f */
[----:B--2---:R-:W-:Y:S05]  /*16230*/  @!P2 NANOSLEEP.SYNCS 0x989680 ;  /* 0x009896800000a95d */ /* 0x004fea0003900000 */
[----:B------:R-:W2:Y:S02]  /*16240*/  @!P2 SYNCS.PHASECHK.TRANS64 P2, [R7+URZ+0x28850], R6 ;  /* 0x028850060700a5a7 */ /* 0x000ea4000804007f */
[----:B--2---:R-:W-:Y:S05]  /*16250*/  @!P2 BRA `(.L_x_7820) ;  /* 0xfffffffc00eca947 */ /* 0x004fea000383ffff */
[----:B------:R-:W-:Y:S05]  /*16260*/  BRA `(.L_x_7817) ;  /* 0xfffffef400cc7947 */ /* 0x000fea000383ffff */
.L_x_7837:
[----:B-1----:R-:W-:-:S04]  /*16270*/  IMAD.U32 R5, RZ, RZ, UR6 ;  /* 0x00000006ff057e24 */ /* 0x002fc8000f8e00ff */
[----:B------:R1:W2:Y:S03]  /*16280*/  SYNCS.PHASECHK.TRANS64.TRYWAIT P3, [R5+URZ+0x28830], R4 ;  /* 0x02883004050075a7 */ /* 0x0002a6000806017f */
[----:B--2---:R-:W-:Y:S05]  /*16290*/  @!P3 NANOSLEEP.SYNCS 0x989680 ;  /* 0x009896800000b95d */ /* 0x004fea0003900000 */
[----:B------:R-:W2:Y:S02]  /*162a0*/  @!P3 SYNCS.PHASECHK.TRANS64 P3, [R5+URZ+0x28830], R4 ;  /* 0x028830040500b5a7 */ /* 0x000ea4000806007f */
[----:B--2---:R-:W-:Y:S05]  /*162b0*/  @!P3 BRA `(.L_x_7837) ;  /* 0xfffffffc00ecb947 */ /* 0x004fea000383ffff */
[----:B------:R-:W-:Y:S05]  /*162c0*/  BRA `(.L_x_7834) ;  /* 0xffffff2c00b87947 */ /* 0x000fea000383ffff */
.L_x_7841:
[----:B-1----:R-:W-:-:S04]  /*162d0*/  IMAD.U32 R5, RZ, RZ, UR6 ;  /* 0x00000006ff057e24 */ /* 0x002fc8000f8e00ff */
[----:B------:R1:W2:Y:S03]  /*162e0*/  SYNCS.PHASECHK.TRANS64.TRYWAIT P2, [R5+URZ+0x28850], R4 ;  /* 0x02885004050075a7 */ /* 0x0002a6000804017f */
[----:B--2---:R-:W-:Y:S05]  /*162f0*/  @!P2 NANOSLEEP.SYNCS 0x989680 ;  /* 0x009896800000a95d */ /* 0x004fea0003900000 */
[----:B------:R-:W2:Y:S02]  /*16300*/  @!P2 SYNCS.PHASECHK.TRANS64 P2, [R5+URZ+0x28850], R4 ;  /* 0x028850040500a5a7 */ /* 0x000ea4000804007f */
[----:B--2---:R-:W-:Y:S05]  /*16310*/  @!P2 BRA `(.L_x_7841) ;  /* 0xfffffffc00eca947 */ /* 0x004fea000383ffff */
[----:B------:R-:W-:Y:S05]  /*16320*/  BRA `(.L_x_7838) ;  /* 0xffffff3000787947 */ /* 0x000fea000383ffff */
.L_x_7847:
[----:B-1----:R-:W-:-:S04]  /*16330*/  IMAD.U32 R5, RZ, RZ, UR6 ;  /* 0x00000006ff057e24 */ /* 0x002fc8000f8e00ff */
[----:B------:R1:W2:Y:S03]  /*16340*/  SYNCS.PHASECHK.TRANS64.TRYWAIT P3, [R5+URZ+0x28830], R4 ;  /* 0x02883004050075a7 */ /* 0x0002a6000806017f */
[----:B--2---:R-:W-:Y:S05]  /*16350*/  @!P3 NANOSLEEP.SYNCS 0x989680 ;  /* 0x009896800000b95d */ /* 0x004fea0003900000 */
[----:B------:R-:W2:Y:S02]  /*16360*/  @!P3 SYNCS.PHASECHK.TRANS64 P3, [R5+URZ+0x28830], R4 ;  /* 0x028830040500b5a7 */ /* 0x000ea4000806007f */
[----:B--2---:R-:W-:Y:S05]  /*16370*/  @!P3 BRA `(.L_x_7847) ;  /* 0xfffffffc00ecb947 */ /* 0x004fea000383ffff */
[----:B------:R-:W-:Y:S05]  /*16380*/  BRA `(.L_x_7844) ;  /* 0xffffff5400947947 */ /* 0x000fea000383ffff */
.L_x_7851:
[----:B-1----:R-:W-:-:S04]  /*16390*/  IMAD.U32 R5, RZ, RZ, UR6 ;  /* 0x00000006ff057e24 */ /* 0x002fc8000f8e00ff */
[----:B------:R1:W2:Y:S03]  /*163a0*/  SYNCS.PHASECHK.TRANS64.TRYWAIT P2, [R5+URZ+0x28850], R4 ;  /* 0x02885004050075a7 */ /* 0x0002a6000804017f */
[----:B--2---:R-:W-:Y:S05]  /*163b0*/  @!P2 NANOSLEEP.SYNCS 0x989680 ;  /* 0x009896800000a95d */ /* 0x004fea0003900000 */
[----:B------:R-:W2:Y:S02]  /*163c0*/  @!P2 SYNCS.PHASECHK.TRANS64 P2, [R5+URZ+0x28850], R4 ;  /* 0x028850040500a5a7 */ /* 0x000ea4000804007f */
[----:B--2---:R-:W-:Y:S05]  /*163d0*/  @!P2 BRA `(.L_x_7851) ;  /* 0xfffffffc00eca947 */ /* 0x004fea000383ffff */
[----:B------:R-:W-:Y:S05]  /*163e0*/  BRA `(.L_x_7848) ;  /* 0xffffff5800547947 */ /* 0x000fea000383ffff */
.L_x_7864:
[----:B-1----:R-:W-:-:S04]  /*163f0*/  IMAD.U32 R8, RZ, RZ, UR5 ;  /* 0x00000005ff087e24 */ /* 0x002fc8000f8e00ff */
[----:B------:R1:W2:Y:S03]  /*16400*/  SYNCS.PHASECHK.TRANS64.TRYWAIT P0, [R8+URZ+0x28850], R3 ;  /* 0x02885003080075a7 */ /* 0x0002a6000800017f */
[----:B--2---:R-:W-:Y:S05]  /*16410*/  @!P0 NANOSLEEP.SYNCS 0x989680 ;  /* 0x009896800000895d */ /* 0x004fea0003900000 */
[----:B------:R-:W2:Y:S02]  /*16420*/  @!P0 SYNCS.PHASECHK.TRANS64 P0, [R8+URZ+0x28850], R3 ;  /* 0x02885003080085a7 */ /* 0x000ea4000800007f */
[----:B--2---:R-:W-:Y:S05]  /*16430*/  @!P0 BRA `(.L_x_7864) ;  /* 0xfffffffc00ec8947 */ /* 0x004fea000383ffff */
[----:B------:R-:W-:Y:S05]  /*16440*/  BRA `(.L_x_7863) ;  /* 0xffffff8c00587947 */ /* 0x000fea000383ffff */
.L_x_7900:
[----:B------:R-:W-:Y:S02]  /*16450*/  IMAD.MOV.U32 R13, RZ, RZ, R4 ;  /* 0x000000ffff0d7224 */ /* 0x000fe400078e0004 */
[----:B------:R-:W-:Y:S02]  /*16460*/  IMAD.MOV.U32 R12, RZ, RZ, RZ ;  /* 0x000000ffff0c7224 */ /* 0x000fe400078e00ff */
[----:B------:R-:W-:Y:S02]  /*16470*/  IMAD.MOV.U32 R11, RZ, RZ, 0x1f ;  /* 0x0000001fff0b7424 */ /* 0x000fe400078e00ff */
[----:B------:R-:W-:-:S07]  /*16480*/  IMAD.MOV.U32 R15, RZ, RZ, -0x1 ;  /* 0xffffffffff0f7424 */ /* 0x000fce00078e00ff */
[----:B0-----:R-:W-:Y:S05]  /*16490*/  WARPSYNC.COLLECTIVE R15, `(.L_x_7990) ;  /* 0x000000000f087348 */ /* 0x001fea0003c00000 */
[----:B------:R1:W2:Y:S02]  /*164a0*/  SHFL.IDX P6, R14, R13, R12, R11 ;  /* 0x0000000c0d0e7389 */ /* 0x0002a400000c000b */
[----:B012---:R-:W-:Y:S01]  /*164b0*/  ENDCOLLECTIVE ;  /* 0x000000000000791b */ /* 0x007fe20003800000 */
.L_x_7990:
[----:B------:R-:W-:Y:S05]  /*164c0*/  BRA `(.L_x_7991) ;  /* 0xffffffc000fc7947 */ /* 0x000fea000383ffff */
.L_x_7902:
[----:B------:R-:W-:Y:S01]  /*164d0*/  BSSY B0, `(.L_x_7992) ;  /* 0x0000006000007945 */ /* 0x000fe20003800000 */
[----:B------:R-:W-:-:S07]  /*164e0*/  IMAD.MOV.U32 R15, RZ, RZ, -0x1 ;  /* 0xffffffffff0f7424 */ /* 0x000fce00078e00ff */
[----:B01----:R-:W-:Y:S05]  /*164f0*/  WARPSYNC.COLLECTIVE R15, `(.L_x_7993) ;  /* 0x000000000f0c7348 */ /* 0x003fea0003c00000 */
[----:B------:R-:W-:Y:S02]  /*16500*/  ELECT P6, UR62, PT ;  /* 0x00000000003e782f */ /* 0x000fe400038c0000 */
[----:B------:R-:W-:Y:S01]  /*16510*/  MOV R14, UR62 ;  /* 0x0000003e000e7c02 */ /* 0x000fe20008000f00 */
[----:B01----:R-:W-:Y:S10]  /*16520*/  ENDCOLLECTIVE ;  /* 0x000000000000791b */ /* 0x003ff40003800000 */
.L_x_7993:
[----:B------:R-:W-:Y:S05]  /*16530*/  BSYNC B0 ;  /* 0x0000000000007941 */ /* 0x000fea0003800000 */
.L_x_7992:
[----:B------:R-:W-:Y:S05]  /*16540*/  BRA `(.L_x_7994) ;  /* 0xffffffc400007947 */ /* 0x000fea000383ffff */
.L_x_7904:
[----:B--2---:R2:W3:Y:S02]  /*16550*/  SYNCS.PHASECHK.TRANS64.TRYWAIT P0, [R3+URZ+0x28840], R0 ;  /* 0x02884000030075a7 */ /* 0x0044e4000800017f */
[----:B---3--:R-:W-:Y:S05]  /*16560*/  @!P0 NANOSLEEP.SYNCS 0x989680 ;  /* 0x009896800000895d */ /* 0x008fea0003900000 */
[----:B------:R-:W3:Y:S02]  /*16570*/  @!P0 SYNCS.PHASECHK.TRANS64 P0, [R3+URZ+0x28840], R0 ;  /* 0x02884000030085a7 */ /* 0x000ee4000800007f */
[----:B---3--:R-:W-:Y:S05]  /*16580*/  @!P0 BRA `(.L_x_7904) ;  /* 0xfffffffc00f08947 */ /* 0x008fea000383ffff */
[----:B------:R-:W-:Y:S05]  /*16590*/  BRA `(.L_x_7995) ;  /* 0xffffffc400587947 */ /* 0x000fea000383ffff */
.L_x_7908:
        /* <DEDUP_REMOVED lines=10> */
.L_x_7996:
[----:B------:R-:W-:Y:S02]  /*16640*/  IMAD.MOV.U32 R13, RZ, RZ, R0 ;  /* 0x000000ffff0d7224 */ /* 0x000fe400078e0000 */
[----:B------:R-:W-:-:S07]  /*16650*/  IMAD.MOV.U32 R5, RZ, RZ, R14 ;  /* 0x000000ffff057224 */ /* 0x000fce00078e000e */
[----:B------:R-:W-:Y:S05]  /*16660*/  WARPSYNC.COLLECTIVE R15, `(.L_x_7997) ;  /* 0x000000000f087348 */ /* 0x000fea0003c00000 */
[----:B------:R0:W1:Y:S02]  /*16670*/  SHFL.IDX P6, R14, R13, R12, R11 ;  /* 0x0000000c0d0e7389 */ /* 0x00006400000c000b */
[----:B01----:R-:W-:Y:S01]  /*16680*/  ENDCOLLECTIVE ;  /* 0x000000000000791b */ /* 0x003fe20003800000 */
.L_x_7997:
[----:B------:R-:W-:Y:S02]  /*16690*/  ULDC UR4, c[0x0][0x288] ;  /* 0x0000a20000047ab9 */ /* 0x000fe40000000800 */
[----:B------:R-:W-:-:S05]  /*166a0*/  IMAD R3, R7, UR4, RZ ;  /* 0x0000000407037c24 */ /* 0x000fca000f8e02ff */
[----:B------:R-:W-:Y:S01]  /*166b0*/  ISETP.GE.AND P2, PT, R2, R3, PT ;  /* 0x000000030200720c */ /* 0x000fe20003f46270 */
[----:B------:R-:W-:Y:S02]  /*166c0*/  IMAD.MOV.U32 R13, RZ, RZ, R4 ;  /* 0x000000ffff0d7224 */ /* 0x000fe400078e0004 */
[----:B------:R-:W-:Y:S02]  /*166d0*/  IMAD.MOV.U32 R12, RZ, RZ, 0x1 ;  /* 0x00000001ff0c7424 */ /* 0x000fe400078e00ff */
[----:B------:R-:W-:-:S08]  /*166e0*/  IMAD.MOV.U32 R6, RZ, RZ, R14 ;  /* 0x000000ffff067224 */ /* 0x000fd000078e000e */
[----:B------:R-:W-:Y:S05]  /*166f0*/  WARPSYNC.COLLECTIVE R15, `(.L_x_7998) ;  /* 0x000000000f087348 */ /* 0x000fea0003c00000 */
[----:B------:R0:W1:Y:S02]  /*16700*/  SHFL.IDX P6, R14, R13, R12, R11 ;  /* 0x0000000c0d0e7389 */ /* 0x00006400000c000b */
[----:B01----:R-:W-:Y:S01]  /*16710*/  ENDCOLLECTIVE ;  /* 0x000000000000791b */ /* 0x003fe20003800000 */
.L_x_7998:
[----:B------:R-:W-:-:S05]  /*16720*/  @!P2 LEA R6, P4, R10, R6, 0x1 ;  /* 0x000000060a06a211 */ /* 0x000fca00078808ff */
[----:B------:R-:W-:Y:S02]  /*16730*/  @!P2 IMAD.X R7, RZ, RZ, R5, P4 ;  /* 0x000000ffff07a224 */ /* 0x000fe400020e0605 */
[----:B------:R-:W-:-:S03]  /*16740*/  VIADD R5, R2, 0x10 ;  /* 0x0000001002057836 */ /* 0x000fc60000000000 */
[----:B------:R-:W-:Y:S01]  /*16750*/  @!PT LDS RZ, [RZ] ;  /* 0x00000000fffff984 */ /* 0x000fe20000000800 */
[----:B------:R-:W-:Y:S01]  /*16760*/  @!PT LDS RZ, [RZ] ;  /* 0x00000000fffff984 */ /* 0x000fe20000000800 */
[----:B------:R-:W-:Y:S01]  /*16770*/  @!PT LDS RZ, [RZ] ;  /* 0x00000000fffff984 */ /* 0x000fe20000000800 */
[----:B------:R0:W-:Y:S01]  /*16780*/  @!P2 LDGSTS.E.BYPASS.LTC128B.128 [R9+0x10400], desc[UR50][R6.64], !P1 ;  /* 0x104000000609afae */ /* 0x0001e2000c901d72 */
[----:B------:R-:W-:-:S03]  /*16790*/  IMAD.MOV.U32 R13, RZ, RZ, R0 ;  /* 0x000000ffff0d7224 */ /* 0x000fc600078e0000 */
[----:B------:R0:W-:Y:S01]  /*167a0*/  @!P2 LDGSTS.E.BYPASS.LTC128B.128 [R9+0x14400], desc[UR50][R6.64+0x80], !P0 ;  /* 0x144000800609afae */ /* 0x0001e2000c101d72 */
[----:B------:R-:W-:Y:S01]  /*167b0*/  ISETP.GE.AND P2, PT, R5, R3, PT ;  /* 0x000000030500720c */ /* 0x000fe20003f46270 */
[----:B------:R-:W-:-:S12]  /*167c0*/  IMAD.MOV.U32 R5, RZ, RZ, R14 ;  /* 0x000000ffff057224 */ /* 0x000fd800078e000e */
[----:B0-----:R-:W-:Y:S05]  /*167d0*/  WARPSYNC.COLLECTIVE R15, `(.L_x_7999) ;  /* 0x000000000f087348 */ /* 0x001fea0003c00000 */
[----:B------:R1:W2:Y:S02]  /*167e0*/  SHFL.IDX P6, R14, R13, R12, R11 ;  /* 0x0000000c0d0e7389 */ /* 0x0002a400000c000b */
[----:B012---:R-:W-:Y:S01]  /*167f0*/  ENDCOLLECTIVE ;  /* 0x000000000000791b */ /* 0x007fe20003800000 */
.L_x_7999:
[----:B------:R-:W-:Y:S02]  /*16800*/  IMAD.MOV.U32 R13, RZ, RZ, R4 ;  /* 0x000000ffff0d7224 */ /* 0x000fe400078e0004 */
[----:B------:R-:W-:Y:S02]  /*16810*/  IMAD.MOV.U32 R12, RZ, RZ, 0x2 ;  /* 0x00000002ff0c7424 */ /* 0x000fe400078e00ff */
[----:B------:R-:W-:-:S07]  /*16820*/  IMAD.MOV.U32 R8, RZ, RZ, R14 ;  /* 0x000000ffff087224 */ /* 0x000fce00078e000e */
[----:B------:R-:W-:Y:S05]  /*16830*/  WARPSYNC.COLLECTIVE R15, `(.L_x_8000) ;  /* 0x000000000f087348 */ /* 0x000fea0003c00000 */
[----:B------:R0:W1:Y:S02]  /*16840*/  SHFL.IDX P6, R14, R13, R12, R11 ;  /* 0x0000000c0d0e7389 */ /* 0x00006400000c000b */
[----:B01----:R-:W-:Y:S01]  /*16850*/  ENDCOLLECTIVE ;  /* 0x000000000000791b */ /* 0x003fe20003800000 */
.L_x_8000:
[----:B------:R-:W-:-:S05]  /*16860*/  @!P2 LEA R8, P4, R10, R8, 0x1 ;  /* 0x000000080a08a211 */ /* 0x000fca00078808ff */
[----:B------:R-:W-:Y:S02]  /*16870*/  @!P2 IMAD.X R5, RZ, RZ, R5, P4 ;  /* 0x000000ffff05a224 */ /* 0x000fe400020e0605 */
[----:B------:R-:W-:Y:S02]  /*16880*/  @!P2 IMAD.MOV.U32 R6, RZ, RZ, R8 ;  /* 0x000000ffff06a224 */ /* 0x000fe400078e0008 */
[----:B------:R-:W-:Y:S02]  /*16890*/  @!P2 IMAD.MOV.U32 R7, RZ, RZ, R5 ;  /* 0x000000ffff07a224 */ /* 0x000fe400078e0005 */
[C---:B------:R-:W-:Y:S02]  /*168a0*/  VIADD R5, R2.reuse, 0x20 ;  /* 0x0000002002057836 */ /* 0x040fe40000000000 */
[----:B------:R-:W-:Y:S01]  /*168b0*/  IMAD.MOV.U32 R13, RZ, RZ, R0 ;  /* 0x000000ffff0d7224 */ /* 0x000fe200078e0000 */
[----:B------:R-:W-:Y:S01]  /*168c0*/  @!PT LDS RZ, [RZ] ;  /* 0x00000000fffff984 */ /* 0x000fe20000000800 */
[----:B------:R-:W-:Y:S01]  /*168d0*/  @!PT LDS RZ, [RZ] ;  /* 0x00000000fffff984 */ /* 0x000fe20000000800 */
[----:B------:R-:W-:Y:S01]  /*168e0*/  @!PT LDS RZ, [RZ] ;  /* 0x00000000fffff984 */ /* 0x000fe20000000800 */
[----:B------:R0:W-:Y:S01]  /*168f0*/  @!P2 LDGSTS.E.BYPASS.LTC128B.128 [R9+0x10c00], desc[UR50][R6.64], !P1 ;  /* 0x10c000000609afae */ /* 0x0001e2000c901d72 */
[----:B------:R-:W-:-:S03]  /*16900*/  VIADD R8, R2, 0x60 ;  /* 0x0000006002087836 */ /* 0x000fc60000000000 */
[----:B------:R0:W-:Y:S01]  /*16910*/  @!P2 LDGSTS.E.BYPASS.LTC128B.128 [R9+0x14c00], desc[UR50][R6.64+0x80], !P0 ;  /* 0x14c000800609afae */ /* 0x0001e2000c101d72 */
[----:B------:R-:W-:Y:S01]  /*16920*/  ISETP.GE.AND P2, PT, R5, R3, PT ;  /* 0x000000030500720c */ /* 0x000fe20003f46270 */
[----:B------:R-:W-:-:S12]  /*16930*/  IMAD.MOV.U32 R5, RZ, RZ, R14 ;  /* 0x000000ffff057224 */ /* 0x000fd800078e000e */
[----:B0-----:R-:W-:Y:S05]  /*16940*/  WARPSYNC.COLLECTIVE R15, `(.L_x_8001) ;  /* 0x000000000f087348 */ /* 0x001fea0003c00000 */
[----:B------:R1:W2:Y:S02]  /*16950*/  SHFL.IDX P6, R14, R13, R12, R11 ;  /* 0x0000000c0d0e7389 */ /* 0x0002a400000c000b */
[----:B012---:R-:W-:Y:S01]  /*16960*/  ENDCOLLECTIVE ;  /* 0x000000000000791b */ /* 0x007fe20003800000 */
.L_x_8001:
[----:B------:R-:W-:Y:S02]  /*16970*/  IMAD.MOV.U32 R13, RZ, RZ, R4 ;  /* 0x000000ffff0d7224 */ /* 0x000fe400078e0004 */
[----:B------:R-:W-:Y:S02]  /*16980*/  IMAD.MOV.U32 R12, RZ, RZ, 0x3 ;  /* 0x00000003ff0c7424 */ /* 0x000fe400078e00ff */
[----:B------:R-:W-:-:S07]  /*16990*/  IMAD.MOV.U32 R6, RZ, RZ, R14 ;  /* 0x000000ffff067224 */ /* 0x000fce00078e000e */
[----:B------:R-:W-:Y:S05]  /*169a0*/  WARPSYNC.COLLECTIVE R15, `(.L_x_8002) ;  /* 0x000000000f087348 */ /* 0x000fea0003c00000 */
[----:B------:R0:W1:Y:S02]  /*169b0*/  SHFL.IDX P6, R14, R13, R12, R11 ;  /* 0x0000000c0d0e7389 */ /* 0x00006400000c000b */
[----:B01----:R-:W-:Y:S01]  /*169c0*/  ENDCOLLECTIVE ;  /* 0x000000000000791b */ /* 0x003fe20003800000 */
.L_x_8002:
        /* <DEDUP_REMOVED lines=9> */
[----:B------:R0:W-:Y:S01]  /*16a60*/  @!P2 LDGSTS.E.BYPASS.LTC128B.128 [R9+0x15400], desc[UR50][R6.64+0x80], !P0 ;  /* 0x154000800609afae */ /* 0x0001e2000c101d72 */
[----:B------:R-:W-:Y:S01]  /*16a70*/  ISETP.GE.AND P2, PT, R5, R3, PT ;  /* 0x000000030500720c */ /* 0x000fe20003f46270 */
[----:B------:R-:W-:-:S12]  /*16a80*/  IMAD.MOV.U32 R5, RZ, RZ, R14 ;  /* 0x000000ffff057224 */ /* 0x000fd800078e000e */
[----:B0-----:R-:W-:Y:S05]  /*16a90*/  WARPSYNC.COLLECTIVE R15, `(.L_x_8003) ;  /* 0x000000000f087348 */ /* 0x001fea0003c00000 */
[----:B------:R1:W2:Y:S02]  /*16aa0*/  SHFL.IDX P6, R14, R13, R12, R11 ;  /* 0x0000000c0d0e7389 */ /* 0x0002a400000c000b */
[----:B012---:R-:W-:Y:S01]  /*16ab0*/  ENDCOLLECTIVE ;  /* 0x000000000000791b */ /* 0x007fe20003800000 */
.L_x_8003:
[----:B------:R-:W-:Y:S02]  /*16ac0*/  IMAD.MOV.U32 R13, RZ, RZ, R4 ;  /* 0x000000ffff0d7224 */ /* 0x000fe400078e0004 */
[----:B------:R-:W-:Y:S02]  /*16ad0*/  IMAD.MOV.U32 R12, RZ, RZ, 0x4 ;  /* 0x00000004ff0c7424 */ /* 0x000fe400078e00ff */
[----:B------:R-:W-:-:S07]  /*16ae0*/  IMAD.MOV.U32 R6, RZ, RZ, R14 ;  /* 0x000000ffff067224 */ /* 0x000fce00078e000e */
[----:B------:R-:W-:Y:S05]  /*16af0*/  WARPSYNC.COLLECTIVE R15, `(.L_x_8004) ;  /* 0x000000000f087348 */ /* 0x000fea0003c00000 */
[----:B------:R0:W1:Y:S02]  /*16b00*/  SHFL.IDX P6, R14, R13, R12, R11 ;  /* 0x0000000c0d0e7389 */ /* 0x00006400000c000b */
[----:B01----:R-:W-:Y:S01]  /*16b10*/  ENDCOLLECTIVE ;  /* 0x000000000000791b */ /* 0x003fe20003800000 */
.L_x_8004:
        /* <DEDUP_REMOVED lines=15> */
.L_x_8005:
[----:B------:R-:W-:Y:S02]  /*16c10*/  IMAD.MOV.U32 R13, RZ, RZ, R4 ;  /* 0x000000ffff0d7224 */ /* 0x000fe400078e0004 */
[----:B------:R-:W-:Y:S02]  /*16c20*/  IMAD.MOV.U32 R12, RZ, RZ, 0x5 ;  /* 0x00000005ff0c7424 */ /* 0x000fe400078e00ff */
[----:B------:R-:W-:-:S07]  /*16c30*/  IMAD.MOV.U32 R6, RZ, RZ, R14 ;  /* 0x000000ffff067224 */ /* 0x000fce00078e000e */
[----:B------:R-:W-:Y:S05]  /*16c40*/  WARPSYNC.COLLECTIVE R15, `(.L_x_8006) ;  /* 0x000000000f087348 */ /* 0x000fea0003c00000 */
[----:B------:R0:W1:Y:S02]  /*16c50*/  SHFL.IDX P6, R14, R13, R12, R11 ;  /* 0x0000000c0d0e7389 */ /* 0x00006400000c000b */
[----:B01----:R-:W-:Y:S01]  /*16c60*/  ENDCOLLECTIVE ;  /* 0x000000000000791b */ /* 0x003fe20003800000 */
.L_x_8006:
        /* <DEDUP_REMOVED lines=15> */
.L_x_8007:
[----:B------:R-:W-:Y:S02]  /*16d60*/  IMAD.MOV.U32 R13, RZ, RZ, R4 ;  /* 0x000000ffff0d7224 */ /* 0x000fe400078e0004 */
[----:B------:R-:W-:Y:S02]  /*16d70*/  IMAD.MOV.U32 R12, RZ, RZ, 0x6 ;  /* 0x00000006ff0c7424 */ /* 0x000fe400078e00ff */
[----:B------:R-:W-:-:S07]  /*16d80*/  IMAD.MOV.U32 R6, RZ, RZ, R14 ;  /* 0x000000ffff067224 */ /* 0x000fce00078e000e */
[----:B------:R-:W-:Y:S05]  /*16d90*/  WARPSYNC.COLLECTIVE R15, `(.L_x_8008) ;  /* 0x000000000f087348 */ /* 0x000fea0003c00000 */
[----:B------:R0:W1:Y:S02]  /*16da0*/  SHFL.IDX P6, R14, R13, R12, R11 ;  /* 0x0000000c0d0e7389 */ /* 0x00006400000c000b */
[----:B01----:R-:W-:Y:S01]  /*16db0*/  ENDCOLLECTIVE ;  /* 0x000000000000791b */ /* 0x003fe20003800000 */
.L_x_8008:
        /* <DEDUP_REMOVED lines=14> */
.L_x_8009:
[----:B------:R-:W-:Y:S02]  /*16ea0*/  IMAD.MOV.U32 R13, RZ, RZ, R4 ;  /* 0x000000ffff0d7224 */ /* 0x000fe400078e0004 */
[----:B------:R-:W-:Y:S02]  /*16eb0*/  IMAD.MOV.U32 R12, RZ, RZ, 0x7 ;  /* 0x00000007ff0c7424 */ /* 0x000fe400078e00ff */
[----:B------:R-:W-:-:S07]  /*16ec0*/  IMAD.MOV.U32 R6, RZ, RZ, R14 ;  /* 0x000000ffff067224 */ /* 0x000fce00078e000e */
[----:B------:R-:W-:Y:S05]  /*16ed0*/  WARPSYNC.COLLECTIVE R15, `(.L_x_8010) ;  /* 0x000000000f087348 */ /* 0x000fea0003c00000 */
[----:B------:R0:W1:Y:S02]  /*16ee0*/  SHFL.IDX P6, R14, R13, R12, R11 ;  /* 0x0000000c0d0e7389 */ /* 0x00006400000c000b */
[----:B01----:R-:W-:Y:S01]  /*16ef0*/  ENDCOLLECTIVE ;  /* 0x000000000000791b */ /* 0x003fe20003800000 */
.L_x_8010:
[----:B------:R-:W-:-:S05]  /*16f00*/  @!P3 LEA R6, P2, R10, R6, 0x1 ;  /* 0x000000060a06b211 */ /* 0x000fca00078408ff */
[----:B------:R-:W-:-:S04]  /*16f10*/  @!P3 IMAD.X R5, RZ, RZ, R5, P2 ;  /* 0x000000ffff05b224 */ /* 0x000fc800010e0605 */
        /* <DEDUP_REMOVED lines=11> */
.L_x_8011:
[----:B------:R-:W-:Y:S01]  /*16fd0*/  IMAD.MOV.U32 R0, RZ, RZ, R14 ;  /* 0x000000ffff007224 */ /* 0x000fe200078e000e */
[----:B------:R-:W-:Y:S06]  /*16fe0*/  BRA `(.L_x_8012) ;  /* 0xffffffc400b87947 */ /* 0x000fec000383ffff */
.L_x_7913:
[----:B0-----:R0:W1:Y:S02]  /*16ff0*/  SYNCS.PHASECHK.TRANS64.TRYWAIT P0, [R17+URZ+0x28820], R0 ;  /* 0x02882000110075a7 */ /* 0x001064000800017f */
[----:B-1----:R-:W-:Y:S05]  /*17000*/  @!P0 NANOSLEEP.SYNCS 0x989680 ;  /* 0x009896800000895d */ /* 0x002fea0003900000 */
[----:B------:R-:W1:Y:S02]  /*17010*/  @!P0 SYNCS.PHASECHK.TRANS64 P0, [R17+URZ+0x28820], R0 ;  /* 0x02882000110085a7 */ /* 0x000e64000800007f */
[----:B-1----:R-:W-:Y:S05]  /*17020*/  @!P0 BRA `(.L_x_7913) ;  /* 0xfffffffc00f08947 */ /* 0x002fea000383ffff */
[----:B------:R-:W-:Y:S05]  /*17030*/  BRA `(.L_x_8013) ;  /* 0xffffffc800287947 */ /* 0x000fea000383ffff */
.L_x_7920:
[----:B0-----:R0:W1:Y:S02]  /*17040*/  SYNCS.PHASECHK.TRANS64.TRYWAIT P0, [R7+URZ+0x28840], R3 ;  /* 0x02884003070075a7 */ /* 0x001064000800017f */
[----:B-1----:R-:W-:Y:S05]  /*17050*/  @!P0 NANOSLEEP.SYNCS 0x989680 ;  /* 0x009896800000895d */ /* 0x002fea0003900000 */
[----:B------:R-:W1:Y:S02]  /*17060*/  @!P0 SYNCS.PHASECHK.TRANS64 P0, [R7+URZ+0x28840], R3 ;  /* 0x02884003070085a7 */ /* 0x000e64000800007f */
[----:B-1----:R-:W-:Y:S05]  /*17070*/  @!P0 BRA `(.L_x_7920) ;  /* 0xfffffffc00f08947 */ /* 0x002fea000383ffff */
[----:B------:R-:W-:Y:S05]  /*17080*/  BRA `(.L_x_8014) ;  /* 0xffffffc800e07947 */ /* 0x000fea000383ffff */
.L_x_7926:
[----:B0-----:R0:W1:Y:S02]  /*17090*/  SYNCS.PHASECHK.TRANS64.TRYWAIT P0, [R7+URZ+0x60], R3 ;  /* 0x00006003070075a7 */ /* 0x001064000800017f */
[----:B-1----:R-:W-:Y:S05]  /*170a0*/  @!P0 NANOSLEEP.SYNCS 0x989680 ;  /* 0x009896800000895d */ /* 0x002fea0003900000 */
[----:B------:R-:W1:Y:S02]  /*170b0*/  @!P0 SYNCS.PHASECHK.TRANS64 P0, [R7+URZ+0x60], R3 ;  /* 0x00006003070085a7 */ /* 0x000e64000800007f */
[----:B-1----:R-:W-:Y:S05]  /*170c0*/  @!P0 BRA `(.L_x_7926) ;  /* 0xfffffffc00f08947 */ /* 0x002fea000383ffff */
[----:B------:R-:W-:Y:S05]  /*170d0*/  BRA `(.L_x_8015) ;  /* 0xffffffcc00b07947 */ /* 0x000fea000383ffff */
.L_x_7936:
[----:B--2---:R2:W3:Y:S02]  /*170e0*/  SYNCS.PHASECHK.TRANS64.TRYWAIT P0, [R3+URZ+0x28840], R2 ;  /* 0x02884002030075a7 */ /* 0x0044e4000800017f */
[----:B---3--:R-:W-:Y:S05]  /*170f0*/  @!P0 NANOSLEEP.SYNCS 0x989680 ;  /* 0x009896800000895d */ /* 0x008fea0003900000 */
[----:B------:R-:W3:Y:S02]  /*17100*/  @!P0 SYNCS.PHASECHK.TRANS64 P0, [R3+URZ+0x28840], R2 ;  /* 0x02884002030085a7 */ /* 0x000ee4000800007f */
[----:B---3--:R-:W-:Y:S05]  /*17110*/  @!P0 BRA `(.L_x_7936) ;  /* 0xfffffffc00f08947 */ /* 0x008fea000383ffff */
[----:B------:R-:W-:Y:S05]  /*17120*/  BRA `(.L_x_8016) ;  /* 0xffffffd400347947 */ /* 0x000fea000383ffff */
.L_x_7942:
[----:B0-----:R0:W1:Y:S02]  /*17130*/  SYNCS.PHASECHK.TRANS64.TRYWAIT P0, [R2+URZ+0x60], R3 ;  /* 0x00006003020075a7 */ /* 0x001064000800017f */
[----:B-1----:R-:W-:Y:S05]  /*17140*/  @!P0 NANOSLEEP.SYNCS 0x989680 ;  /* 0x009896800000895d */ /* 0x002fea0003900000 */
[----:B------:R-:W1:Y:S02]  /*17150*/  @!P0 SYNCS.PHASECHK.TRANS64 P0, [R2+URZ+0x60], R3 ;  /* 0x00006003020085a7 */ /* 0x000e64000800007f */
[----:B-1----:R-:W-:Y:S05]  /*17160*/  @!P0 BRA `(.L_x_7942) ;  /* 0xfffffffc00f08947 */ /* 0x002fea000383ffff */
[----:B------:R-:W-:Y:S05]  /*17170*/  BRA `(.L_x_8017) ;  /* 0xffffffd800047947 */ /* 0x000fea000383ffff */
.L_x_7951:
[----:B--2---:R2:W3:Y:S02]  /*17180*/  SYNCS.PHASECHK.TRANS64.TRYWAIT P0, [R2+URZ+0x28840], R3 ;  /* 0x02884003020075a7 */ /* 0x0044e4000800017f */
[----:B---3--:R-:W-:Y:S05]  /*17190*/  @!P0 NANOSLEEP.SYNCS 0x989680 ;  /* 0x009896800000895d */ /* 0x008fea0003900000 */
[----:B------:R-:W3:Y:S02]  /*171a0*/  @!P0 SYNCS.PHASECHK.TRANS64 P0, [R2+URZ+0x28840], R3 ;  /* 0x02884003020085a7 */ /* 0x000ee4000800007f */
[----:B---3--:R-:W-:Y:S05]  /*171b0*/  @!P0 BRA `(.L_x_7951) ;  /* 0xfffffffc00f08947 */ /* 0x008fea000383ffff */
[----:B------:R-:W-:Y:S05]  /*171c0*/  BRA `(.L_x_8018) ;  /* 0xffffffdc00587947 */ /* 0x000fea000383ffff */
.L_x_7957:
[----:B0-----:R0:W1:Y:S02]  /*171d0*/  SYNCS.PHASECHK.TRANS64.TRYWAIT P0, [R2+URZ+0x60], R5 ;  /* 0x00006005020075a7 */ /* 0x001064000800017f */
[----:B-1----:R-:W-:Y:S05]  /*171e0*/  @!P0 NANOSLEEP.SYNCS 0x989680 ;  /* 0x009896800000895d */ /* 0x002fea0003900000 */
[----:B------:R-:W1:Y:S02]  /*171f0*/  @!P0 SYNCS.PHASECHK.TRANS64 P0, [R2+URZ+0x60], R5 ;  /* 0x00006005020085a7 */ /* 0x000e64000800007f */
[----:B-1----:R-:W-:Y:S05]  /*17200*/  @!P0 BRA `(.L_x_7957) ;  /* 0xfffffffc00f08947 */ /* 0x002fea000383ffff */
[----:B------:R-:W-:Y:S05]  /*17210*/  BRA `(.L_x_8019) ;  /* 0xffffffe000287947 */ /* 0x000fea000383ffff */
.L_x_7968:
[----:B0-----:R0:W3:Y:S02]  /*17220*/  SYNCS.PHASECHK.TRANS64.TRYWAIT P0, [R3+URZ+0x28860], R0 ;  /* 0x02886000030075a7 */ /* 0x0010e4000800017f */
[----:B---3--:R-:W-:Y:S05]  /*17230*/  @!P0 NANOSLEEP.SYNCS 0x989680 ;  /* 0x009896800000895d */ /* 0x008fea0003900000 */
[----:B------:R-:W3:Y:S02]  /*17240*/  @!P0 SYNCS.PHASECHK.TRANS64 P0, [R3+URZ+0x28860], R0 ;  /* 0x02886000030085a7 */ /* 0x000ee4000800007f */
[----:B---3--:R-:W-:Y:S05]  /*17250*/  @!P0 BRA `(.L_x_7968) ;  /* 0xfffffffc00f08947 */ /* 0x008fea000383ffff */
[----:B------:R-:W-:Y:S05]  /*17260*/  BRA `(.L_x_8020) ;  /* 0xffffffe400687947 */ /* 0x000fea000383ffff */
.L_x_7975:
[----:B------:R-:W-:Y:S01]  /*17270*/  BSSY B0, `(.L_x_8021) ;  /* 0x0000008000007945 */ /* 0x000fe20003800000 */
[----:B-----5:R-:W-:Y:S02]  /*17280*/  IMAD.MOV.U32 R13, RZ, RZ, R2 ;  /* 0x000000ffff0d7224 */ /* 0x020fe400078e0002 */
[----:B------:R-:W-:Y:S02]  /*17290*/  IMAD.MOV.U32 R12, RZ, RZ, RZ ;  /* 0x000000ffff0c7224 */ /* 0x000fe400078e00ff */
[----:B------:R-:W-:Y:S02]  /*172a0*/  IMAD.MOV.U32 R11, RZ, RZ, 0x1f ;  /* 0x0000001fff0b7424 */ /* 0x000fe400078e00ff */
[----:B------:R-:W-:-:S07]  /*172b0*/  IMAD.MOV.U32 R15, RZ, RZ, -0x1 ;  /* 0xffffffffff0f7424 */ /* 0x000fce00078e00ff */
[----:B-123--:R-:W-:Y:S05]  /*172c0*/  WARPSYNC.COLLECTIVE R15, `(.L_x_8022) ;  /* 0x000000000f087348 */ /* 0x00efea0003c00000 */
[----:B------:R0:W4:Y:S02]  /*172d0*/  SHFL.IDX P6, R14, R13, R12, R11 ;  /* 0x0000000c0d0e7389 */ /* 0x00012400000c000b */
[----:B01234-:R-:W-:Y:S01]  /*172e0*/  ENDCOLLECTIVE ;  /* 0x000000000000791b */ /* 0x01ffe20003800000 */
.L_x_8022:
[----:B------:R-:W-:Y:S05]  /*172f0*/  BSYNC B0 ;  /* 0x0000000000007941 */ /* 0x000fea0003800000 */
.L_x_8021:
[----:B------:R-:W-:Y:S05]  /*17300*/  BRA `(.L_x_8023) ;  /* 0xffffffe800607947 */ /* 0x000fea000383ffff */
.L_x_7978:
[----:B0-----:R0:W1:Y:S02]  /*17310*/  SYNCS.PHASECHK.TRANS64.TRYWAIT P0, [R0+URZ+0x28820], R3 ;  /* 0x02882003000075a7 */ /* 0x001064000800017f */
[----:B-1----:R-:W-:Y:S05]  /*17320*/  @!P0 NANOSLEEP.SYNCS 0x989680 ;  /* 0x009896800000895d */ /* 0x002fea0003900000 */
[----:B------:R-:W1:Y:S02]  /*17330*/  @!P0 SYNCS.PHASECHK.TRANS64 P0, [R0+URZ+0x28820], R3 ;  /* 0x02882003000085a7 */ /* 0x000e64000800007f */
[----:B-1----:R-:W-:Y:S05]  /*17340*/  @!P0 BRA `(.L_x_7978) ;  /* 0xfffffffc00f08947 */ /* 0x002fea000383ffff */
[----:B------:R-:W-:Y:S05]  /*17350*/  BRA `(.L_x_8024) ;  /* 0xffffffe800ac7947 */ /* 0x000fea000383ffff */
.L_x_7979:
        /* <DEDUP_REMOVED lines=8> */
[----:B0-23--:R-:W-:Y:S05]  /*173e0*/  WARPSYNC.COLLECTIVE R15, `(.L_x_8026) ;  /* 0x000000000f087348 */ /* 0x00dfea0003c00000 */
[----:B------:R1:W4:Y:S02]  /*173f0*/  SHFL.IDX P6, R14, R13, R12, R11 ;  /* 0x0000000c0d0e7389 */ /* 0x00032400000c000b */
[----:B01234-:R-:W-:Y:S01]  /*17400*/  ENDCOLLECTIVE ;  /* 0x000000000000791b */ /* 0x01ffe20003800000 */
.L_x_8026:
[----:B------:R-:W-:Y:S05]  /*17410*/  BSYNC B0 ;  /* 0x0000000000007941 */ /* 0x000fea0003800000 */
.L_x_8025:
[----:B------:R-:W-:Y:S05]  /*17420*/  BRA `(.L_x_8027) ;  /* 0xffffffe800947947 */ /* 0x000fea000383ffff */
.L_x_7982:
[----:B------:R-:W-:Y:S01]  /*17430*/  BSSY B1, `(.L_x_8028) ;  /* 0x0000006000017945 */ /* 0x000fe20003800000 */
[----:B------:R-:W-:-:S07]  /*17440*/  IMAD.MOV.U32 R15, RZ, RZ, -0x1 ;  /* 0xffffffffff0f7424 */ /* 0x000fce00078e00ff */
[----:B0123--:R-:W-:Y:S05]  /*17450*/  WARPSYNC.COLLECTIVE R15, `(.L_x_8029) ;  /* 0x000000000f0c7348 */ /* 0x00ffea0003c00000 */
[----:B------:R-:W-:Y:S02]  /*17460*/  ELECT P6, UR62, PT ;  /* 0x00000000003e782f */ /* 0x000fe400038c0000 */
[----:B------:R-:W-:Y:S01]  /*17470*/  MOV R14, UR62 ;  /* 0x0000003e000e7c02 */ /* 0x000fe20008000f00 */
[----:B0123--:R-:W-:Y:S10]  /*17480*/  ENDCOLLECTIVE ;  /* 0x000000000000791b */ /* 0x00fff40003800000 */
.L_x_8029:
[----:B------:R-:W-:Y:S05]  /*17490*/  BSYNC B1 ;  /* 0x0000000000017941 */ /* 0x000fea0003800000 */
.L_x_8028:
[----:B------:R-:W-:Y:S05]  /*174a0*/  BRA `(.L_x_8030) ;  /* 0xffffffe8008c7947 */ /* 0x000fea000383ffff */
.L_x_7984:
[----:B0-----:R0:W1:Y:S02]  /*174b0*/  SYNCS.PHASECHK.TRANS64.TRYWAIT P0, [R6+URZ], R5 ;  /* 0x00000005060075a7 */ /* 0x001064000800017f */
[----:B-1----:R-:W-:Y:S05]  /*174c0*/  @!P0 NANOSLEEP.SYNCS 0x989680 ;  /* 0x009896800000895d */ /* 0x002fea0003900000 */
[----:B------:R-:W1:Y:S02]  /*174d0*/  @!P0 SYNCS.PHASECHK.TRANS64 P0, [R6+URZ], R5 ;  /* 0x00000005060085a7 */ /* 0x000e64000800007f */
[----:B-1----:R-:W-:Y:S05]  /*174e0*/  @!P0 BRA `(.L_x_7984) ;  /* 0xfffffffc00f08947 */ /* 0x002fea000383ffff */
[----:B------:R-:W-:Y:S05]  /*174f0*/  BRA `(.L_x_8031) ;  /* 0xffffffe800c47947 */ /* 0x000fea000383ffff */
.L_x_7985:
[----:B-1----:R1:W3:Y:S02]  /*17500*/  SYNCS.PHASECHK.TRANS64.TRYWAIT P0, [R3+URZ], R2 ;  /* 0x00000002030075a7 */ /* 0x0022e4000800017f */
[----:B---3--:R-:W-:Y:S05]  /*17510*/  @!P0 NANOSLEEP.SYNCS 0x989680 ;  /* 0x009896800000895d */ /* 0x008fea0003900000 */
[----:B------:R-:W3:Y:S02]  /*17520*/  @!P0 SYNCS.PHASECHK.TRANS64 P0, [R3+URZ], R2 ;  /* 0x00000002030085a7 */ /* 0x000ee4000800007f */
[----:B---3--:R-:W-:Y:S05]  /*17530*/  @!P0 BRA `(.L_x_7985) ;  /* 0xfffffffc00f08947 */ /* 0x008fea000383ffff */
[----:B------:R-:W-:Y:S05]  /*17540*/  BRA `(.L_x_8032) ;  /* 0xffffffe800b87947 */ /* 0x000fea000383ffff */
.L_x_7987:
[----:B-1----:R1:W3:Y:S02]  /*17550*/  SYNCS.PHASECHK.TRANS64.TRYWAIT P0, [R18+URZ], R5 ;  /* 0x00000005120075a7 */ /* 0x0022e4000800017f */
[----:B---3--:R-:W-:Y:S05]  /*17560*/  @!P0 NANOSLEEP.SYNCS 0x989680 ;  /* 0x009896800000895d */ /* 0x008fea0003900000 */
[----:B------:R-:W3:Y:S02]  /*17570*/  @!P0 SYNCS.PHASECHK.TRANS64 P0, [R18+URZ], R5 ;  /* 0x00000005120085a7 */ /* 0x000ee4000800007f */
[----:B---3--:R-:W-:Y:S05]  /*17580*/  @!P0 BRA `(.L_x_7987) ;  /* 0xfffffffc00f08947 */ /* 0x008fea000383ffff */
[----:B------:R-:W-:Y:S05]  /*17590*/  BRA `(.L_x_8033) ;  /* 0xffffffe800bc7947 */ /* 0x000fea000383ffff */
.L_x_8034:
        /* <DEDUP_REMOVED lines=14> */
.L_x_15313:


//--------------------- .text._ZN7cutlass13device_kernelIN5flash11enable_sm90INS1_16FlashAttnFwdSm90INS1_25CollectiveMainloopFwdSm90ILi2EN4cute5tupleIJNS5_1CILi1EEES8_S8_EEENS6_IJNS7_ILi128EEESA_SA_EEELi128ENS_10bfloat16_tEfNS_4arch4Sm90ELb0ELb1ELb1ELb1ELb0ELb0ELb0ELb1ELb1ELb1ELb0ELb0EEENS1_21CollectiveEpilogueFwdISB_S9_SC_SE_Li256ELb1ELb1ELb0ELb0EEENS1_36VarlenDynamicPersistentTileSchedulerILi128ELi128ELi256ELi128ELb0ELb1ELb1ELb1ELb0ELb1EEEEEEEEEvNT_6ParamsE --------------------------
	.section	.text._ZN7cutlass13device_kernelIN5flash11enable_sm90INS1_16FlashAttnFwdSm90INS1_25CollectiveMainloopFwdSm90ILi2EN4cute5tupleIJNS5_1CILi1EEES8_S8_EEENS6_IJNS7_ILi128EEESA_SA_EEELi128ENS_10bfloat16_tEfNS_4arch4Sm90ELb0ELb1ELb1ELb1ELb0ELb0ELb0ELb1ELb1ELb1ELb0ELb0EEENS1_21CollectiveEpilogueFwdISB_S9_SC_SE_Li256ELb1ELb1ELb0ELb0EEENS1_36VarlenDynamicPersistentTileSchedulerILi128ELi128ELi256ELi128ELb0ELb1ELb1ELb1ELb0ELb1EEEEEEEEEvNT_6ParamsE,"ax",@progbits
	.align	128
.text._ZN7cutlass13device_kernelIN5flash11enable_sm90INS1_16FlashAttnFwdSm90INS1_25CollectiveMainloopFwdSm90ILi2EN4cute5tupleIJNS5_1CILi1EEES8_S8_EEENS6_IJNS7_ILi128EEESA_SA_EEELi128ENS_10bfloat16_tEfNS_4arch4Sm90ELb0ELb1ELb1ELb1ELb0ELb0ELb0ELb1ELb1ELb1ELb0ELb0EEENS1_21CollectiveEpilogueFwdISB_S9_SC_SE_Li256ELb1ELb1ELb0ELb0EEENS1_36VarlenDynamicPersistentTileSchedulerILi128ELi128ELi256ELi128ELb0ELb1ELb1ELb1ELb0ELb1EEEEEEEEEvNT_6ParamsE:
        .type           _ZN7cutlass13device_kernelIN5flash11enable_sm90INS1_16FlashAttnFwdSm90INS1_25CollectiveMainloopFwdSm90ILi2EN4cute5tupleIJNS5_1CILi1EEES8_S8_EEENS6_IJNS7_ILi128EEESA_SA_EEELi128ENS_10bfloat16_tEfNS_4arch4Sm90ELb0ELb1ELb1ELb1ELb0ELb0ELb0ELb1ELb1ELb1ELb0ELb0EEENS1_21CollectiveEpilogueFwdISB_S9_SC_SE_Li256ELb1ELb1ELb0ELb0EEENS1_36VarlenDynamicPersistentTileSchedulerILi128ELi128ELi256ELi128ELb0ELb1ELb1ELb1ELb0ELb1EEEEEEEEEvNT_6ParamsE,@function
        .size           _ZN7cutlass13device_kernelIN5flash11enable_sm90INS1_16FlashAttnFwdSm90INS1_25CollectiveMainloopFwdSm90ILi2EN4cute5tupleIJNS5_1CILi1EEES8_S8_EEENS6_IJNS7_ILi128EEESA_SA_EEELi128ENS_10bfloat16_tEfNS_4arch4Sm90ELb0ELb1ELb1ELb1ELb0ELb0ELb0ELb1ELb1ELb1ELb0ELb0EEENS1_21CollectiveEpilogueFwdISB_S9_SC_SE_Li256ELb1ELb1ELb0ELb0EEENS1_36VarlenDynamicPersistentTileSchedulerILi128ELi128ELi256ELi128ELb0ELb1ELb1ELb1ELb0ELb1EEEEEEEEEvNT_6ParamsE,(.L_x_15314 - _ZN7cutlass13device_kernelIN5flash11enable_sm90INS1_16FlashAttnFwdSm90INS1_25CollectiveMainloopFwdSm90ILi2EN4cute5tupleIJNS5_1CILi1EEES8_S8_EEENS6_IJNS7_ILi128EEESA_SA_EEELi128ENS_10bfloat16_tEfNS_4arch4Sm90ELb0ELb1ELb1ELb1ELb0ELb0ELb0ELb1ELb1ELb1ELb0ELb0EEENS1_21CollectiveEpilogueFwdISB_S9_SC_SE_Li256ELb1ELb1ELb0ELb0EEENS1_36VarlenDynamicPersistentTileSchedulerILi128ELi128ELi256ELi128ELb0ELb1ELb1ELb1ELb0ELb1EEEEEEEEEvNT_6ParamsE)
        .other          _ZN7cutlass13device_kernelIN5flash11enable_sm90INS1_16FlashAttnFwdSm90INS1_25CollectiveMainloopFwdSm90ILi2EN4cute5tupleIJNS5_1CILi1EEES8_S8_EEENS6_IJNS7_ILi128EEESA_SA_EEELi128ENS_10bfloat16_tEfNS_4arch4Sm90ELb0ELb1ELb1ELb1ELb0ELb0ELb0ELb1ELb1ELb1ELb0ELb0EEENS1_21CollectiveEpilogueFwdISB_S9_SC_SE_Li256ELb1ELb1ELb0ELb0EEENS1_36VarlenDynamicPersistentTileSchedulerILi128ELi128ELi256ELi128ELb0ELb1ELb1ELb1ELb0ELb1EEEEEEEEEvNT_6ParamsE,@"STO_CUDA_ENTRY STV_DEFAULT"
_ZN7cutlass13device_kernelIN5flash11enable_sm90INS1_16FlashAttnFwdSm90INS1_25CollectiveMainloopFwdSm90ILi2EN4cute5tupleIJNS5_1CILi1EEES8_S8_EEENS6_IJNS7_ILi128EEESA_SA_EEELi128ENS_10bfloat16_tEfNS_4arch4Sm90ELb0ELb1ELb1ELb1ELb0ELb0ELb0ELb1ELb1ELb1ELb0ELb0EEENS1_21CollectiveEpilogueFwdISB_S9_SC_SE_Li256ELb1ELb1ELb0ELb0EEENS1_36VarlenDynamicPersistentTileSchedulerILi128ELi128ELi256ELi128ELb0ELb1ELb1ELb1ELb0ELb1EEEEEEEEEvNT_6ParamsE:
        /* <DEDUP_REMOVED lines=18> */
.L_x_8036:
[----:B------:R-:W-:Y:S05]  /*0120*/  BSYNC B0 ;  /* 0x0000000000007941 */ /* 0x000fea0003800000 */
.L_x_8035:
        /* <DEDUP_REMOVED lines=41> */
.L_x_8037:
        /* <DEDUP_REMOVED lines=22> */
.L_x_8038:
        /* <DEDUP_REMOVED lines=18> */
.L_x_8039:
        /* <DEDUP_REMOVED lines=22> */
.L_x_8040:
        /* <DEDUP_REMOVED lines=22> */
.L_x_8041:
[----:B------:R-:W-:Y:S01]  /*0900*/  PLOP3.LUT P0, PT, PT, PT, UP0, 0x80, 0x0 ;  /* 0x000000000000781c */ /* 0x000fe20003f0f008 */
[----:B------:R-:W-:Y:S01]  /*0910*/  UMOV UR36, 0x1 ;  /* 0x0000000100247882 */ /* 0x000fe20000000000 */
[----:B------:R-:W-:Y:S01]  /*0920*/  NOP ;  /* 0x0000000000007918 */ /* 0x000fe20000000000 */
[----:B------:R-:W-:Y:S01]  /*0930*/  USEL UR36, UR36, 0x2, !UP0 ;  /* 0x0000000224247887 */ /* 0x000fe2000c000000 */
[----:B------:R-:W-:Y:S01]  /*0940*/  ULDC.64 UR50, c[0x0][0x208] ;  /* 0x0000820000327ab9 */ /* 0x000fe20000000a00 */
[----:B012-4-:R-:W-:Y:S08]  /*0950*/  BAR.SYNC.DEFER_BLOCKING 0x0 ;  /* 0x0000000000007b1d */ /* 0x017ff00000010000 */
[----:B------:R-:W-:Y:S05]  /*0960*/  @!P0 BRA `(.L_x_8042) ;  /* 0x0000011400088947 */ /* 0x000fea0003800000 */
.L_x_8043:
[----:B------:R-:W-:-:S08]  /*0970*/  NOP ;  /* 0x0000000000007918 */ /* 0x000fd00000000000 */
[----:B------:R-:W0:Y:S02]  /*0980*/  USETMAXREG.TRY_ALLOC.CTAPOOL UP0, 0xf0 ;  /* 0x000000f0000079c8 */ /* 0x000e240008000600 */
[----:B0-----:R-:W-:-:S13]  /*0990*/  PLOP3.LUT P0, PT, PT, PT, UP0, 0x80, 0x0 ;  /* 0x000000000000781c */ /* 0x001fda0003f0f008 */
[----:B------:R-:W-:Y:S05]  /*09a0*/  @!P0 BRA `(.L_x_8043) ;  /* 0xfffffffc00f08947 */ /* 0x000fea000383ffff */
[----:B------:R-:W0:Y:S01]  /*09b0*/  S2R R2, SR_TID.X ;  /* 0x0000000000027919 */ /* 0x000e220000002100 */
        /* <DEDUP_REMOVED lines=13> */
[----:B------:R-:W-:Y:S01]  /*0a90*/  VIADD R191, R2, 0xffffff80 ;  /* 0xffffff8002bf7836 */ /* 0x000fe20000000000 */
[----:B------:R-:W-:Y:S01]  /*0aa0*/  R2UR UR7, R6 ;  /* 0x00000000060772ca */ /* 0x000fe200000e0000 */
[----:B------:R-:W-:Y:S01]  /*0ab0*/  ULOP3.LUT UR48, UR36, 0x1, URZ, 0xfc, !UPT ;  /* 0x0000000124307892 */ /* 0x000fe2000f8efc3f */
[----:B------:R-:W-:Y:S01]  /*0ac0*/  R2UR UR6, R7 ;  /* 0x00000000070672ca */ /* 0x000fe200000e0000 */
[----:B------:R-:W-:Y:S01]  /*0ad0*/  UMOV UR47, URZ ;  /* 0x0000003f002f7c82 */ /* 0x000fe20008000000 */
[----:B------:R-:W-:Y:S01]  /*0ae0*/  SHF.R.S32.HI R0, RZ, 0x1f, R191 ;  /* 0x0000001fff007819 */ /* 0x000fe200000114bf */
[----:B------:R-:W-:Y:S01]  /*0af0*/  UMOV UR46, URZ ;  /* 0x0000003f002e7c82 */ /* 0x000fe20008000000 */
[----:B------:R-:W-:Y:S01]  /*0b00*/  R2UR UR5, R5 ;  /* 0x00000000050572ca */ /* 0x000fe200000e0000 */
[----:B------:R-:W-:Y:S01]  /*0b10*/  UMOV UR45, URZ ;  /* 0x0000003f002d7c82 */ /* 0x000fe20008000000 */
[CC--:B------:R-:W-:Y:S02]  /*0b20*/  LEA.HI R3, R0.reuse, R191.reuse, RZ, 0x7 ;  /* 0x000000bf00037211 */ /* 0x0c0fe400078f38ff */
[----:B------:R-:W-:-:S02]  /*0b30*/  LEA.HI R4, R0, R191, RZ, 0x5 ;  /* 0x000000bf00047211 */ /* 0x000fc400078f28ff */
[----:B------:R-:W-:Y:S02]  /*0b40*/  LOP3.LUT R2, R3, 0xffffff80, RZ, 0xc0, !PT ;  /* 0xffffff8003027812 */ /* 0x000fe400078ec0ff */
[----:B------:R-:W-:Y:S01]  /*0b50*/  SHF.R.S32.HI R186, RZ, 0x7, R3 ;  /* 0x00000007ffba7819 */ /* 0x000fe20000011403 */
[----:B------:R-:W-:Y:S02]  /*0b60*/  IMAD.SHL.U32 R6, R4, 0x20, RZ ;  /* 0x0000002004067824 */ /* 0x000fe400078e00ff */
[----:B------:R-:W-:Y:S01]  /*0b70*/  IMAD.IADD R185, R191, 0x1, -R2 ;  /* 0x00000001bfb97824 */ /* 0x000fe200078e0a02 */
[----:B------:R-:W-:Y:S02]  /*0b80*/  LEA.HI R2, R0, R191, RZ, 0x4 ;  /* 0x000000bf00027211 */ /* 0x000fe400078f20ff */
[----:B------:R-:W-:Y:S02]  /*0b90*/  LOP3.LUT R7, R6, 0xfffffc00, RZ, 0xc0, !PT ;  /* 0xfffffc0006077812 */ /* 0x000fe400078ec0ff */
[----:B------:R-:W-:-:S02]  /*0ba0*/  SHF.R.S32.HI R8, RZ, 0x1f, R185 ;  /* 0x0000001fff087819 */ /* 0x000fc400000114b9 */
[----:B------:R-:W-:Y:S02]  /*0bb0*/  LEA.HI R6, R0, R191, RZ, 0x2 ;  /* 0x000000bf00067211 */ /* 0x000fe400078f10ff */
[----:B------:R-:W-:Y:S02]  /*0bc0*/  LEA.HI R9, R8, R185, RZ, 0x2 ;  /* 0x000000b908097211 */ /* 0x000fe400078f10ff */
[----:B------:R-:W-:Y:S02]  /*0bd0*/  SHF.R.S32.HI R5, RZ, 0x4, R2 ;  /* 0x00000004ff057819 */ /* 0x000fe40000011402 */
[--C-:B------:R-:W-:Y:S02]  /*0be0*/  SHF.R.S32.HI R10, RZ, 0x2, R9.reuse ;  /* 0x00000002ff0a7819 */ /* 0x100fe40000011409 */
[----:B------:R-:W-:Y:S02]  /*0bf0*/  SHF.R.S32.HI R11, RZ, 0x1f, R9 ;  /* 0x0000001fff0b7819 */ /* 0x000fe40000011409 */
[----:B------:R-:W-:-:S02]  /*0c00*/  LOP3.LUT R4, R2, 0x3fffff0, RZ, 0xc0, !PT ;  /* 0x03fffff002047812 */ /* 0x000fc400078ec0ff */
[----:B------:R-:W-:Y:S02]  /*0c10*/  LOP3.LUT R6, R6, 0xfffffffc, RZ, 0xc0, !PT ;  /* 0xfffffffc06067812 */ /* 0x000fe400078ec0ff */
[----:B------:R-:W-:Y:S01]  /*0c20*/  LEA.HI R0, R0, R191, RZ, 0x3 ;  /* 0x000000bf00007211 */ /* 0x000fe200078f18ff */
[----:B------:R-:W-:Y:S01]  /*0c30*/  IMAD.IADD R4, R191, 0x1, -R4 ;  /* 0x00000001bf047824 */ /* 0x000fe200078e0a04 */
[----:B------:R-:W-:Y:S01]  /*0c40*/  LEA.HI R11, R11, R10, RZ, 0x3 ;  /* 0x0000000a0b0b7211 */ /* 0x000fe200078f18ff */
[----:B------:R-:W-:Y:S01]  /*0c50*/  IMAD.IADD R6, R191, 0x1, -R6 ;  /* 0x00000001bf067824 */ /* 0x000fe200078e0a06 */
[----:B------:R-:W-:Y:S01]  /*0c60*/  LEA.HI R2, R2, R5, RZ, 0x1 ;  /* 0x0000000502027211 */ /* 0x000fe200078f08ff */
[----:B------:R-:W-:Y:S01]  /*0c70*/  IMAD R7, R4, 0x40, R7 ;  /* 0x0000004004077824 */ /* 0x000fe200078e0207 */
[----:B------:R-:W-:Y:S02]  /*0c80*/  LOP3.LUT R22, R0, 0xfffffff8, RZ, 0xc0, !PT ;  /* 0xfffffff800167812 */ /* 0x000fe400078ec0ff */
[----:B------:R-:W-:-:S02]  /*0c90*/  LOP3.LUT R11, R11, 0xfffffff8, RZ, 0xc0, !PT ;  /* 0xfffffff80b0b7812 */ /* 0x000fc400078ec0ff */
[----:B------:R-:W-:Y:S01]  /*0ca0*/  LEA.HI R8, R8, R185, RZ, 0x5 ;  /* 0x000000b908087211 */ /* 0x000fe200078f28ff */
[----:B------:R-:W-:Y:S01]  /*0cb0*/  IMAD.IADD R22, R191, 0x1, -R22 ;  /* 0x00000001bf167824 */ /* 0x000fe200078e0a16 */
[----:B------:R-:W-:Y:S01]  /*0cc0*/  LEA.HI R3, R3, R186, RZ, 0x1 ;  /* 0x000000ba03037211 */ /* 0x000fe200078f08ff */
[----:B------:R-:W-:Y:S01]  /*0cd0*/  IMAD.IADD R11, R10, 0x1, -R11 ;  /* 0x000000010a0b7824 */ /* 0x000fe200078e0a0b */
[----:B------:R-:W-:Y:S01]  /*0ce0*/  LOP3.LUT R2, R2, 0x1ffffffe, RZ, 0xc0, !PT ;  /* 0x1ffffffe02027812 */ /* 0x000fe200078ec0ff */
[----:B------:R-:W-:Y:S01]  /*0cf0*/  IMAD.SHL.U32 R18, R22, 0x8, RZ ;  /* 0x0000000816127824 */ /* 0x000fe200078e00ff */
[----:B------:R-:W-:Y:S02]  /*0d00*/  SHF.R.S32.HI R8, RZ, 0x5, R8 ;  /* 0x00000005ff087819 */ /* 0x000fe40000011408 */
        /* <DEDUP_REMOVED lines=16> */
.L_x_8143:
[----:B------:R-:W-:Y:S01]  /*0e10*/  ULDC.64 UR8, c[0x0][0xa28] ;  /* 0x00028a0000087ab9 */ /* 0x000fe20000000a00 */
[----:B------:R-:W-:Y:S01]  /*0e20*/  ULDC UR4, c[0x0][0x424] ;  /* 0x0001090000047ab9 */ /* 0x000fe20000000800 */
[----:B------:R-:W-:-:S04]  /*0e30*/  UISETP.NE.U32.AND UP0, UPT, UR8, URZ, UPT ;  /* 0x0000003f0800728c */ /* 0x000fc8000bf05070 */
        /* <DEDUP_REMOVED lines=9> */
[----:B0-2-4-:R-:W-:Y:S02]  /*0ed0*/  IMAD.U32 R2, RZ, RZ, UR8 ;  /* 0x00000008ff027e24 */ /* 0x015fe4000f8e00ff */
[----:B------:R-:W-:Y:S01]  /*0ee0*/  IMAD.U32 R3, RZ, RZ, UR9 ;  /* 0x00000009ff037e24 */ /* 0x000fe2000f8e00ff */
[----:B------:R-:W-:-:S04]  /*0ef0*/  @UP1 UIMAD.WIDE UR8, UR6, 0x4, UR10 ;  /* 0x00000004060818a5 */ /* 0x000fc8000f8e020a */
[----:B------:R-:W2:Y:S02]  /*0f00*/  @P0 LDG.E R2, desc[UR50][R2.64] ;  /* 0x0000003202020981 */ /* 0x000ea4000c1e1900 */
[----:B------:R-:W-:Y:S02]  /*0f10*/  IMAD.U32 R4, RZ, RZ, UR8 ;  /* 0x00000008ff047e24 */ /* 0x000fe4000f8e00ff */
[----:B------:R-:W-:Y:S01]  /*0f20*/  IMAD.U32 R5, RZ, RZ, UR9 ;  /* 0x00000009ff057e24 */ /* 0x000fe2000f8e00ff */
[----:B------:R-:W-:-:S04]  /*0f30*/  ULDC.64 UR8, c[0x0][0x418] ;  /* 0x0001060000087ab9 */ /* 0x000fc80000000a00 */
[----:B---3--:R-:W3:Y:S01]  /*0f40*/  @P2 LDG.E R4, desc[UR50][R4.64] ;  /* 0x0000003204042981 */ /* 0x008ee2000c1e1900 */
[----:B------:R-:W-:Y:S01]  /*0f50*/  UISETP.NE.U32.AND UP0, UPT, UR8, URZ, UPT ;  /* 0x0000003f0800728c */ /* 0x000fe2000bf05070 */
[----:B------:R-:W-:Y:S01]  /*0f60*/  UMOV UR39, URZ ;  /* 0x0000003f00277c82 */ /* 0x000fe20008000000 */
[----:B------:R-:W-:Y:S02]  /*0f70*/  ULDC UR44, c[0x0][0x288] ;  /* 0x0000a200002c7ab9 */ /* 0x000fe40000000800 */
[----:B------:R-:W-:Y:S01]  /*0f80*/  UISETP.NE.AND.EX UP0, UPT, UR9, URZ, UPT, UP0 ;  /* 0x0000003f0900728c */ /* 0x000fe2000bf05300 */
[----:B------:R-:W-:Y:S02]  /*0f90*/  UMOV UR42, UR7 ;  /* 0x00000007002a7c82 */ /* 0x000fe40008000000 */
[----:B------:R-:W-:Y:S01]  /*0fa0*/  ULDC.64 UR8, c[0x0][0xa20] ;  /* 0x0002880000087ab9 */ /* 0x000fe20000000a00 */
[----:B------:R-:W-:Y:S01]  /*0fb0*/  USEL UR4, UR4, 0x1, UP0 ;  /* 0x0000000104047887 */ /* 0x000fe20008000000 */
[----:B------:R-:W-:Y:S01]  /*0fc0*/  ISETP.NE.U32.AND P1, PT, RZ, UR8, PT ;  /* 0x00000008ff007c0c */ /* 0x000fe2000bf25070 */
[----:B------:R-:W-:-:S02]  /*0fd0*/  ULDC UR8, c[0x0][0x2f0] ;  /* 0x0000bc0000087ab9 */ /* 0x000fc40000000800 */
[----:B------:R-:W-:Y:S01]  /*0fe0*/  UIMAD UR4, UR4, UR8, URZ ;  /* 0x00000008040472a4 */ /* 0x000fe2000f8e023f */
[----:B------:R-:W-:Y:S02]  /*0ff0*/  ISETP.NE.AND.EX P1, PT, RZ, UR9, PT, P1 ;  /* 0x00000009ff007c0c */ /* 0x000fe4000bf25310 */
[----:B--2---:R-:W-:Y:S02]  /*1000*/  @P0 R2UR UR39, R2 ;  /* 0x00000000022702ca */ /* 0x004fe400000e0000 */
[----:B---3--:R-:W-:Y:S01]  /*1010*/  @P2 R2UR UR44, R4 ;  /* 0x00000000042c22ca */ /* 0x008fe200000e0000 */
[----:B-1----:R-:W-:-:S14]  /*1020*/  @P2 BRA `(.L_x_8044) ;  /* 0x0000000000342947 */ /* 0x002fdc0003800000 */
[----:B------:R-:W-:Y:S02]  /*1030*/  ULDC.64 UR8, c[0x0][0xa00] ;  /* 0x0002800000087ab9 */ /* 0x000fe40000000a00 */
[----:B------:R-:W-:-:S04]  /*1040*/  ISETP.NE.U32.AND P0, PT, RZ, UR8, PT ;  /* 0x00000008ff007c0c */ /* 0x000fc8000bf05070 */
[----:B------:R-:W-:-:S13]  /*1050*/  ISETP.NE.AND.EX P0, PT, RZ, UR9, PT, P0 ;  /* 0x00000009ff007c0c */ /* 0x000fda000bf05300 */
[----:B------:R-:W-:Y:S05]  /*1060*/  @!P0 BRA `(.L_x_8044) ;  /* 0x0000000000248947 */ /* 0x000fea0003800000 */
[----:B------:R-:W-:Y:S02]  /*1070*/  ULDC.64 UR8, c[0x0][0xa00] ;  /* 0x0002800000087ab9 */ /* 0x000fe40000000a00 */
        /* <DEDUP_REMOVED lines=8> */
.L_x_8044:
[----:B------:R-:W-:Y:S01]  /*1100*/  UMOV UR37, UR6 ;  /* 0x0000000600257c82 */ /* 0x000fe20008000000 */
[----:B------:R-:W-:Y:S05]  /*1110*/  @!P1 BRA `(.L_x_8045) ;  /* 0x00000000001c9947 */ /* 0x000fea0003800000 */
[----:B------:R-:W-:Y:S02]  /*1120*/  ULDC.64 UR8, c[0x0][0xa20] ;  /* 0x0002880000087ab9 */ /* 0x000fe40000000a00 */
[----:B------:R-:W-:-:S06]  /*1130*/  UIMAD.WIDE UR6, UR6, 0x4, UR8 ;  /* 0x00000004060678a5 */ /* 0x000fcc000f8e0208 */
[----:B------:R-:W-:Y:S02]  /*1140*/  IMAD.U32 R2, RZ, RZ, UR6 ;  /* 0x00000006ff027e24 */ /* 0x000fe4000f8e00ff */
[----:B------:R-:W-:-:S05]  /*1150*/  IMAD.U32 R3, RZ, RZ, UR7 ;  /* 0x00000007ff037e24 */ /* 0x000fca000f8e00ff */
[----:B------:R-:W2:Y:S02]  /*1160*/  LDG.E R2, desc[UR50][R2.64] ;  /* 0x0000003202027981 */ /* 0x000ea4000c1e1900 */
[----:B--2---:R-:W-:Y:S01]  /*1170*/  R2UR UR4, R2 ;  /* 0x00000000020472ca */ /* 0x004fe200000e0000 */
[----:B------:R-:W-:-:S14]  /*1180*/  BRA `(.L_x_8046) ;  /* 0x0000000000347947 */ /* 0x000fdc0003800000 */
.L_x_8045:
        /* <DEDUP_REMOVED lines=13> */
.L_x_8046:
[----:B------:R-:W-:Y:S01]  /*1260*/  ULDC UR6, c[0x0][0x448] ;  /* 0x0001120000067ab9 */ /* 0x000fe20000000800 */
[----:B------:R-:W-:Y:S02]  /*1270*/  USHF.L.U32 UR38, UR5, 0x7, URZ ;  /* 0x0000000705267899 */ /* 0x000fe4000800063f */
[----:B------:R-:W-:Y:S02]  /*1280*/  UISETP.NE.AND UP0, UPT, UR6, 0x1, UPT ;  /* 0x000000010600788c */ /* 0x000fe4000bf05270 */
[----:B------:R-:W-:Y:S02]  /*1290*/  UIADD3 UR8, UR38, 0x7f, URZ ;  /* 0x0000007f26087890 */ /* 0x000fe4000fffe03f */
[----:B------:R-:W-:-:S03]  /*12a0*/  UIADD3 UR39, -UR39, UR4, URZ ;  /* 0x0000000427277290 */ /* 0x000fc6000fffe13f */
[----:B------:R-:W-:Y:S01]  /*12b0*/  ULDC.64 UR4, c[0x0][0x9e0] ;  /* 0x0002780000047ab9 */ /* 0x000fe20000000a00 */
[----:B------:R-:W-:Y:S02]  /*12c0*/  UIADD3 UR9, UR39, 0x1, -UR44 ;  /* 0x0000000127097890 */ /* 0x000fe4000fffe82c */
[----:B------:R-:W-:Y:S01]  /*12d0*/  UISETP.GE.AND UP1, UPT, UR5, 0x1, UPT ;  /* 0x000000010500788c */ /* 0x000fe2000bf26270 */
[----:B------:R-:W-:Y:S01]  /*12e0*/  @UP0 ULDC UR6, c[0x0][0x44c] ;  /* 0x0001130000060ab9 */ /* 0x000fe20000000800 */
[----:B------:R-:W-:Y:S01]  /*12f0*/  @UP0 ULDC UR10, c[0x0][0x450] ;  /* 0x00011400000a0ab9 */ /* 0x000fe20000000800 */
[----:B------:R-:W-:-:S03]  /*1300*/  UIMAD.WIDE.U32 UR6, UR8, UR6, URZ ;  /* 0x00000006080672a5 */ /* 0x000fc6000f8e003f */
[----:B------:R-:W-:Y:S01]  /*1310*/  PLOP3.LUT P1, PT, PT, PT, UP1, 0x80, 0x0 ;  /* 0x000000000000781c */ /* 0x000fe20003f2f018 */
[----:B------:R-:W-:-:S04]  /*1320*/  @UP0 USHF.R.U32.HI UR8, URZ, UR10, UR7 ;  /* 0x0000000a3f080299 */ /* 0x000fc80008011607 */
        /* <DEDUP_REMOVED lines=14> */
.L_x_8048:
[----:B------:R-:W-:-:S11]  /*1410*/  UISETP.NE.AND UP1, UPT, UR5, 0x1, UPT ;  /* 0x000000010500788c */ /* 0x000fd6000bf25270 */
[----:B------:R-:W-:Y:S02]  /*1420*/  @UP1 ULDC.64 UR8, c[0x0][0x9e8] ;  /* 0x00027a0000081ab9 */ /* 0x000fe40000000a00 */
[----:B------:R-:W-:-:S04]  /*1430*/  UIMAD.WIDE.U32 UR6, UR4, UR8, URZ ;  /* 0x00000008040672a5 */ /* 0x000fc8000f8e003f */
[----:B------:R-:W-:-:S12]  /*1440*/  @UP1 USHF.R.U32.HI UR4, URZ, UR9, UR7 ;  /* 0x000000093f041299 */ /* 0x000fd80008011607 */
.L_x_8049:
[----:B------:R-:W-:-:S06]  /*1450*/  UIMAD UR4, UR4, UR5, UR5 ;  /* 0x00000005040472a4 */ /* 0x000fcc000f8e0205 */
[----:B------:R-:W-:-:S07]  /*1460*/  VIMNMX R0, R0, UR4, PT ;  /* 0x0000000400007c48 */ /* 0x000fce000bfe0100 */
.L_x_8047:
[----:B------:R-:W-:Y:S01]  /*1470*/  UIADD3 UR4, UR39, 0x7f, URZ ;  /* 0x0000007f27047890 */ /* 0x000fe2000fffe03f */
        /* <DEDUP_REMOVED lines=10> */
[----:B------:R-:W-:-:S02]  /*1520*/  UIADD3 UR53, UR39, -UR44, URZ ;  /* 0x8000002c27357290 */ /* 0x000fc4000fffe03f */
        /* <DEDUP_REMOVED lines=17> */
.L_x_8051:
[----:B------:R-:W-:-:S11]  /*1640*/  UISETP.NE.AND UP0, UPT, UR5, 0x1, UPT ;  /* 0x000000010500788c */ /* 0x000fd6000bf05270 */
[----:B------:R-:W-:Y:S02]  /*1650*/  @UP0 ULDC.64 UR10, c[0x0][0x9e8] ;  /* 0x00027a00000a0ab9 */ /* 0x000fe40000000a00 */
[----:B------:R-:W-:-:S04]  /*1660*/  UIMAD.WIDE.U32 UR6, UR4, UR10, URZ ;  /* 0x0000000a040672a5 */ /* 0x000fc8000f8e003f */
[----:B------:R-:W-:-:S12]  /*1670*/  @UP0 USHF.R.U32.HI UR4, URZ, UR11, UR7 ;  /* 0x0000000b3f040299 */ /* 0x000fd80008011607 */
.L_x_8052:
[----:B------:R-:W-:-:S04]  /*1680*/  UIMAD UR4, UR4, UR5, URZ ;  /* 0x00000005040472a4 */ /* 0x000fc8000f8e023f */
[----:B------:R-:W-:-:S04]  /*1690*/  UISETP.LT.AND UP0, UPT, UR9, UR4, UPT ;  /* 0x000000040900728c */ /* 0x000fc8000bf01270 */
[----:B------:R-:W-:-:S12]  /*16a0*/  USEL UR9, UR9, UR4, !UP0 ;  /* 0x0000000409097287 */ /* 0x000fd8000c000000 */
.L_x_8050:
        /* <DEDUP_REMOVED lines=74> */
.L_x_8054:
        /* <DEDUP_REMOVED lines=9> */
.L_x_8273:
[----:B------:R-:W-:Y:S05]  /*1be0*/  @!P0 BRA `(.L_x_8056) ;  /* 0x0000000000048947 */ /* 0x000fea0003800000 */
[----:B------:R-:W-:Y:S01]  /*1bf0*/  BPT.TRAP 0x1 ;  /* 0x000000040000795c */ /* 0x000fe20000300000 */
.L_x_8056:
[----:B------:R-:W-:Y:S02]  /*1c00*/  IMAD.U32 R7, RZ, RZ, UR45 ;  /* 0x0000002dff077e24 */ /* 0x000fe4000f8e00ff */
[----:B0-----:R-:W-:-:S03]  /*1c10*/  IMAD.U32 R0, RZ, RZ, UR46 ;  /* 0x0000002eff007e24 */ /* 0x001fc6000f8e00ff */
[----:B------:R-:W-:Y:S02]  /*1c20*/  LEA R7, R7, UR41, 0x3 ;  /* 0x0000002907077c11 */ /* 0x000fe4000f8e18ff */
[----:B------:R-:W-:-:S04]  /*1c30*/  SHF.L.U32 R0, R0, 0x1f, RZ ;  /* 0x0000001f00007819 */ /* 0x000fc800000006ff */
[----:B------:R0:W1:Y:S01]  /*1c40*/  SYNCS.PHASECHK.TRANS64.TRYWAIT P2, [R7+URZ+0x28830], R0 ;  /* 0x02883000070075a7 */ /* 0x000062000804017f */
[----:B------:R-:W-:Y:S05]  /*1c50*/  @!P0 BRA `(.L_x_8057) ;  /* 0x0000000000048947 */ /* 0x000fea0003800000 */
[----:B------:R-:W-:Y:S01]  /*1c60*/  BPT.TRAP 0x1 ;  /* 0x000000040000795c */ /* 0x000fe20000300000 */
.L_x_8057:
[----:B------:R-:W2:Y:S02]  /*1c70*/  S2R R2, SR_TID.X ;  /* 0x0000000000027919 */ /* 0x000ea40000002100 */
[----:B--2---:R-:W-:Y:S01]  /*1c80*/  LOP3.LUT P1, RZ, R2, 0x7f, RZ, 0xc0, !PT ;  /* 0x0000007f02ff7812 */ /* 0x004fe2000782c0ff */
[----:B-1----:R-:W-:-:S12]  /*1c90*/  @P2 BRA `(.L_x_8058) ;  /* 0x0000000000082947 */ /* 0x002fd80003800000 */
[----:B------:R-:W1:Y:S02]  /*1ca0*/  SYNCS.PHASECHK.TRANS64.TRYWAIT P2, [R7+URZ+0x28830], R0 ;  /* 0x02883000070075a7 */ /* 0x000e64000804017f */
[----:B-1----:R-:W-:Y:S05]  /*1cb0*/  @!P2 BRA `(.L_x_8059) ;  /* 0x000001640048a947 */ /* 0x002fea0003800000 */
.L_x_8058:
[----:B------:R-:W-:Y:S05]  /*1cc0*/  WARPSYNC.ALL ;  /* 0x0000000000007948 */ /* 0x000fea0003800000 */
[----:B------:R-:W-:Y:S01]  /*1cd0*/  UIADD3 UR4, UR41, 0x18400, URZ ;  /* 0x0001840029047890 */ /* 0x000fe2000fffe03f */
[----:B------:R-:W-:Y:S01]  /*1ce0*/  WARPGROUP.ARRIVE ;  /* 0x00000000000079c5 */ /* 0x000fe20000000000 */
[----:B------:R-:W-:Y:S01]  /*1cf0*/  ULOP3.LUT UR32, UR52, 0x10000, URZ, 0xfc, !UPT ;  /* 0x0001000034207892 */ /* 0x000fe2000f8efc3f */
[----:B------:R-:W-:Y:S01]  /*1d00*/  VIADD R3, R17, UR38 ;  /* 0x0000002611037c36 */ /* 0x000fe20008000000 */
[----:B------:R-:W-:Y:S01]  /*1d10*/  USHF.R.U32.HI UR4, URZ, 0x4, UR4 ;  /* 0x000000043f047899 */ /* 0x000fe20008011604 */
[----:B------:R-:W-:Y:S01]  /*1d20*/  IMAD.U32 R20, RZ, RZ, UR44 ;  /* 0x0000002cff147e24 */ /* 0x000fe2000f8e00ff */
[----:B------:R-:W-:Y:S01]  /*1d30*/  UMOV UR33, 0x40000040 ;  /* 0x4000004000217882 */ /* 0x000fe20000000000 */
[----:B------:R-:W-:Y:S01]  /*1d40*/  UMOV UR35, 0x40000040 ;  /* 0x4000004000237882 */ /* 0x000fe20000000000 */
[----:B------:R-:W-:Y:S01]  /*1d50*/  ULOP3.LUT UR4, UR4, 0x3fff, URZ, 0xc0, !UPT ;  /* 0x00003fff04047892 */ /* 0x000fe2000f8ec03f */
[----:B------:R-:W-:Y:S01]  /*1d60*/  IMAD.MOV.U32 R6, RZ, RZ, R3 ;  /* 0x000000ffff067224 */ /* 0x000fe200078e0003 */
[----:B------:R-:W-:Y:S01]  /*1d70*/  UMOV UR5, 0x40000040 ;  /* 0x4000004000057882 */ /* 0x000fe20000000000 */
[----:B------:R-:W-:Y:S01]  /*1d80*/  UMOV UR7, 0x40000040 ;  /* 0x4000004000077882 */ /* 0x000fe20000000000 */
[----:B------:R-:W-:-:S02]  /*1d90*/  ULOP3.LUT UR49, UR4, 0x10000, URZ, 0xfc, !UPT ;  /* 0x0001000004317892 */ /* 0x000fc4000f8efc3f */
[----:B------:R-:W-:Y:S02]  /*1da0*/  UIADD3 UR4, UR32, 0x2, URZ ;  /* 0x0000000220047890 */ /* 0x000fe4000fffe03f */
        /* <DEDUP_REMOVED lines=42> */
[----:B------:R-:W-:Y:S02]  /*2050*/  ULDC.64 UR6, c[0x0][0x9e0] ;  /* 0x0002780000067ab9 */ /* 0x000fe40000000a00 */
[----:B------:R-:W-:Y:S01]  /*2060*/  @!P1 PRMT R3, RZ, 0x654, R3 ;  /* 0x00000654ff039816 */ /* 0x000fe20000000003 */
[----:B------:R-:W-:-:S06]  /*2070*/  UISETP.GE.AND UP1, UPT, UR7, 0x1, UPT ;  /* 0x000000010700788c */ /* 0x000fcc000bf26270 */
[----:B------:R-:W-:Y:S01]  /*2080*/  PLOP3.LUT P2, PT, PT, PT, UP1, 0x40, 0x0 ;  /* 0x000000000000781c */ /* 0x000fe20003f4e818 */
        /* <DEDUP_REMOVED lines=34> */
[----:B--2---:R-:W-:Y:S01]  /*22b0*/  FMUL.FTZ R37, R50, UR10 ;  /* 0x0000000a32257c20 */ /* 0x004fe20008410000 */
[----:B------:R-:W-:Y:S01]  /*22c0*/  FMUL.FTZ R45, R45, UR10 ;  /* 0x0000000a2d2d7c20 */ /* 0x000fe20008410000 */
[----:B------:R-:W-:Y:S01]  /*22d0*/  FMUL.FTZ R49, R49, UR10 ;  /* 0x0000000a31317c20 */ /* 0x000fe20008410000 */
[----:B------:R-:W-:Y:S01]  /*22e0*/  FMUL.FTZ R4, R24, UR10 ;  /* 0x0000000a18047c20 */ /* 0x000fe20008410000 */
[----:B01----:R-:W-:Y:S01]  /*22f0*/  FMUL.FTZ R0, R26, UR10 ;  /* 0x0000000a1a007c20 */ /* 0x003fe20008410000 */
[----:B------:R-:W-:Y:S01]  /*2300*/  FMUL.FTZ R11, R30, UR10 ;  /* 0x0000000a1e0b7c20 */ /* 0x000fe20008410000 */
[----:B------:R-:W-:Y:S01]  /*2310*/  FMUL.FTZ R13, R31, UR10 ;  /* 0x0000000a1f0d7c20 */ /* 0x000fe20008410000 */
[----:B------:R0:W1:Y:S01]  /*2320*/  MUFU.TANH R50, R75 ;  /* 0x0000004b00327308 */ /* 0x0000620000002400 */
[----:B----4-:R-:W-:-:S02]  /*2330*/  IMAD R74, R88, R5, 0x80 ;  /* 0x00000080584a7424 */ /* 0x010fc400078e0205 */
[----:B------:R-:W-:Y:S01]  /*2340*/  FMUL.FTZ R21, R35, UR10 ;  /* 0x0000000a23157c20 */ /* 0x000fe20008410000 */
[----:B------:R-:W-:Y:S01]  /*2350*/  FMUL.FTZ R31, R43, UR10 ;  /* 0x0000000a2b1f7c20 */ /* 0x000fe20008410000 */
[----:B------:R2:W-:Y:S01]  /*2360*/  @!P1 SYNCS.ARRIVE.TRANS64.RED.A1T0 RZ, [R3+URZ], RZ ;  /* 0x000000ff03ff99a7 */ /* 0x0005e2000810043f */
[----:B------:R-:W-:Y:S01]  /*2370*/  FMUL.FTZ R35, R47, UR10 ;  /* 0x0000000a2f237c20 */ /* 0x000fe20008410000 */
[----:B------:R-:W-:Y:S01]  /*2380*/  FMUL.FTZ R43, R55, UR10 ;  /* 0x0000000a372b7c20 */ /* 0x000fe20008410000 */
[----:B------:R-:W-:Y:S01]  /*2390*/  FMUL.FTZ R28, R28, UR10 ;  /* 0x0000000a1c1c7c20 */ /* 0x000fe20008410000 */
[----:B------:R4:W1:Y:S01]  /*23a0*/  MUFU.TANH R24, R25 ;  /* 0x0000001900187308 */ /* 0x0008620000002400 */
[----:B0-----:R-:W0:Y:S01]  /*23b0*/  SHFL.IDX PT, R75, R6, RZ, 0x1c1f ;  /* 0x001c1fff064b7589 */ /* 0x001e2200000e0000 */
[----:B------:R-:W-:Y:S01]  /*23c0*/  FMUL.FTZ R32, R32, UR10 ;  /* 0x0000000a20207c20 */ /* 0x000fe20008410000 */
[----:B------:R-:W-:Y:S01]  /*23d0*/  FMUL.FTZ R36, R36, UR10 ;  /* 0x0000000a24247c20 */ /* 0x000fe20008410000 */
[----:B--2---:R-:W-:-:S02]  /*23e0*/  VIADD R3, R74, 0x1 ;  /* 0x000000014a037836 */ /* 0x004fc40000000000 */
        /* <DEDUP_REMOVED lines=12> */
[----:B--2---:R-:W-:Y:S01]  /*24b0*/  FMUL.FTZ R29, R42, UR10 ;  /* 0x0000000a2a1d7c20 */ /* 0x004fe20008410000 */
        /* <DEDUP_REMOVED lines=28> */
[----:B------:R-:W-:-:S02]  /*2680*/  IMAD R5, R16, -0x2, R3 ;  /* 0xfffffffe10057824 */ /* 0x000fc400078e0203 */
[----:B------:R-:W-:Y:S01]  /*2690*/  FMUL.FTZ R78, R78, UR10 ;  /* 0x0000000a4e4e7c20 */ /* 0x000fe20008410000 */
[----:B------:R-:W4:Y:S01]  /*26a0*/  MUFU.TANH R4, R4 ;  /* 0x0000000400047308 */ /* 0x000f220000002400 */
[----:B--2---:R-:W-:Y:S01]  /*26b0*/  FMUL.FTZ R49, R62, UR10 ;  /* 0x0000000a3e317c20 */ /* 0x004fe20008410000 */
[----:B------:R-:W-:Y:S01]  /*26c0*/  VIADD R3, R74, UR39 ;  /* 0x000000274a037c36 */ /* 0x000fe20008000000 */
[----:B------:R-:W-:Y:S02]  /*26d0*/  IADD3 R5, -R20, UR39, R5 ;  /* 0x0000002714057c10 */ /* 0x000fe4000fffe105 */
[----:B------:R-:W-:-:S03]  /*26e0*/  LEA R66, R88, 0xffffff80, 0x7 ;  /* 0xffffff8058427811 */ /* 0x000fc600078e38ff */
[----:B------:R-:W2:Y:S01]  /*26f0*/  MUFU.TANH R0, R0 ;  /* 0x0000000000007308 */ /* 0x000ea20000002400 */
[C---:B------:R-:W-:Y:S02]  /*2700*/  VIADD R117, R5.reuse, UR6 ;  /* 0x0000000605757c36 */ /* 0x040fe40008000000 */
[----:B------:R-:W-:-:S04]  /*2710*/  VIADD R82, R5, UR52 ;  /* 0x0000003405527c36 */ /* 0x000fc80008000000 */
[----:B0-----:R-:W-:Y:S01]  /*2720*/  IMAD.IADD R20, R82, 0x1, R75 ;  /* 0x0000000152147824 */ /* 0x001fe200078e024b */
        /* <DEDUP_REMOVED lines=53> */
[----:B-----5:R-:W-:-:S05]  /*2a80*/  IMAD R78, R16, -0x2, R3 ;  /* 0xfffffffe104e7824 */ /* 0x020fca00078e0203 */
[----:B------:R-:W-:Y:S01]  /*2a90*/  VIADDMNMX R7, R75, R117, R78, PT ;  /* 0x000000754b077246 */ /* 0x000fe2000380014e */
[----:B-1234-:R-:W-:Y:S06]  /*2aa0*/  @P2 BRA `(.L_x_8060) ;  /* 0x00000000005c2947 */ /* 0x01efec0003800000 */
        /* <DEDUP_REMOVED lines=13> */
.L_x_8062:
[----:B------:R-:W-:-:S06]  /*2b80*/  UISETP.NE.AND UP2, UPT, UR7, 0x1, UPT ;  /* 0x000000010700788c */ /* 0x000fcc000bf45270 */
[----:B------:R-:W-:-:S05]  /*2b90*/  PLOP3.LUT P2, PT, PT, PT, UP2, 0x80, 0x0 ;  /* 0x000000000000781c */ /* 0x000fca0003f4f028 */
[----:B------:R-:W-:-:S08]  /*2ba0*/  @UP2 ULDC.64 UR10, c[0x0][0x9e8] ;  /* 0x00027a00000a2ab9 */ /* 0x000fd00000000a00 */
[----:B------:R-:W-:-:S05]  /*2bb0*/  @P2 IMAD.HI.U32 R5, R3, UR10, RZ ;  /* 0x0000000a03052c27 */ /* 0x000fca000f8e00ff */
[----:B------:R-:W-:-:S07]  /*2bc0*/  @P2 SHF.R.U32.HI R3, RZ, UR11, R5 ;  /* 0x0000000bff032c19 */ /* 0x000fce0008011605 */
.L_x_8063:
[----:B------:R-:W-:Y:S05]  /*2bd0*/  BSYNC B0 ;  /* 0x0000000000007941 */ /* 0x000fea0003800000 */
.L_x_8061:
[----:B------:R-:W-:-:S04]  /*2be0*/  IMAD R3, R3, UR7, -R66 ;  /* 0x0000000703037c24 */ /* 0x000fc8000f8e0a42 */
[----:B------:R-:W-:-:S05]  /*2bf0*/  IMAD R3, R16, -0x2, R3 ;  /* 0xfffffffe10037824 */ /* 0x000fca00078e0203 */
[----:B------:R-:W-:Y:S02]  /*2c00*/  VIMNMX R20, R20, R3, !PT ;  /* 0x0000000314147248 */ /* 0x000fe40007fe0100 */
[----:B------:R-:W-:-:S07]  /*2c10*/  VIADDMNMX R7, R3, UR7, R7, PT ;  /* 0x0000000703077c46 */ /* 0x000fce000b800107 */
.L_x_8060:
        /* <DEDUP_REMOVED lines=13> */
[C---:B------:R-:W-:Y:S02]  /*2cf0*/  ISETP.LT.OR P4, PT, R7.reuse, 0x9, P4 ;  /* 0x000000090700780c */ /* 0x040fe40002781670 */
[----:B------:R-:W-:Y:S02]  /*2d00*/  ISETP.GT.AND P3, PT, R20, 0x10, !P5 ;  /* 0x000000101400780c */ /* 0x000fe40006f64270 */
[----:B0-----:R-:W-:Y:S02]  /*2d10*/  FSEL R121, R28, -INF , !P4 ;  /* 0xff8000001c797808 */ /* 0x001fe40006000000 */
        /* <DEDUP_REMOVED lines=58> */
[----:B------:R-:W-:Y:S01]  /*30c0*/  ISETP.GT.AND P3, PT, R20, 0x40, !P4 ;  /* 0x000000401400780c */ /* 0x000fe20006764270 */
[----:B------:R-:W0:Y:S01]  /*30d0*/  SHFL.IDX PT, R53, R6, 0x1, 0x1c1f ;  /* 0x003c1f0006357f89 */ /* 0x000e2200000e0000 */
        /* <DEDUP_REMOVED lines=11> */
[----:B------:R-:W-:Y:S01]  /*3190*/  ISETP.LT.OR P3, PT, R7, 0x49, P3 ;  /* 0x000000490700780c */ /* 0x000fe20001f61670 */
[----:B0-----:R-:W-:Y:S01]  /*31a0*/  IMAD.IADD R24, R82, 0x1, R53 ;  /* 0x0000000152187824 */ /* 0x001fe200078e0235 */
        /* <DEDUP_REMOVED lines=86> */
.L_x_8066:
[----:B------:R-:W-:-:S06]  /*3710*/  UISETP.NE.AND UP2, UPT, UR7, 0x1, UPT ;  /* 0x000000010700788c */ /* 0x000fcc000bf45270 */
[----:B------:R-:W-:-:S05]  /*3720*/  PLOP3.LUT P6, PT, PT, PT, UP2, 0x80, 0x0 ;  /* 0x000000000000781c */ /* 0x000fca0003fcf028 */
[----:B------:R-:W-:-:S08]  /*3730*/  @UP2 ULDC.64 UR10, c[0x0][0x9e8] ;  /* 0x00027a00000a2ab9 */ /* 0x000fd00000000a00 */
[----:B------:R-:W-:Y:S01]  /*3740*/  @P6 IMAD.HI.U32 R6, R4, UR10, RZ ;  /* 0x0000000a04066c27 */ /* 0x000fe2000f8e00ff */
[----:B------:R-:W-:-:S13]  /*3750*/  PLOP3.LUT P6, PT, PT, PT, UP2, 0x80, 0x0 ;  /* 0x000000000000781c */ /* 0x000fda0003fcf028 */
[----:B------:R-:W-:-:S07]  /*3760*/  @P6 SHF.R.U32.HI R4, RZ, UR11, R6 ;  /* 0x0000000bff046c19 */ /* 0x000fce0008011606 */
.L_x_8067:
[----:B------:R-:W-:Y:S05]  /*3770*/  BSYNC B0 ;  /* 0x0000000000007941 */ /* 0x000fea0003800000 */
.L_x_8065:
[----:B------:R-:W-:-:S04]  /*3780*/  IMAD R53, R4, UR7, -R66 ;  /* 0x0000000704357c24 */ /* 0x000fc8000f8e0a42 */
[----:B------:R-:W-:-:S05]  /*3790*/  IMAD R53, R16, -0x2, R53 ;  /* 0xfffffffe10357824 */ /* 0x000fca00078e0235 */
[----:B------:R-:W-:Y:S02]  /*37a0*/  VIMNMX R24, R24, R53, !PT ;  /* 0x0000003518187248 */ /* 0x000fe40007fe0100 */
[----:B------:R-:W-:-:S07]  /*37b0*/  VIADDMNMX R20, R53, UR7, R20, PT ;  /* 0x0000000735147c46 */ /* 0x000fce000b800114 */
.L_x_8064:
[----:B------:R-:W-:Y:S01]  /*37c0*/  ISETP.GT.AND P2, PT, R24, 0x1, !P2 ;  /* 0x000000011800780c */ /* 0x000fe20005744270 */
[----:B------:R-:W-:Y:S01]  /*37d0*/  ULDC UR10, c[0x0][0x988] ;  /* 0x00026200000a7ab9 */ /* 0x000fe20000000800 */
[----:B------:R-:W-:Y:S01]  /*37e0*/  ISETP.NE.AND P6, PT, R28, RZ, PT ;  /* 0x000000ff1c00720c */ /* 0x000fe20003fc5270 */
[----:B------:R-:W-:Y:S01]  /*37f0*/  IMAD.U32 R6, RZ, RZ, UR10 ;  /* 0x0000000aff067e24 */ /* 0x000fe2000f8e00ff */
[----:B------:R-:W-:Y:S01]  /*3800*/  ISETP.LT.OR P2, PT, R20, 0x2, P2 ;  /* 0x000000021400780c */ /* 0x000fe20001741670 */
[----:B------:R-:W-:Y:S01]  /*3810*/  @UP0 ULDC UR10, c[0x0][0x44c] ;  /* 0x00011300000a0ab9 */ /* 0x000fe20000000800 */
[----:B------:R-:W-:Y:S01]  /*3820*/  FMNMX.FTZ R4, R69, R119, !PT ;  /* 0x0000007745047209 */ /* 0x000fe20007810000 */
[----:B------:R-:W-:Y:S01]  /*3830*/  UIMAD.WIDE.U32 UR10, UR38, UR10, URZ ;  /* 0x0000000a260a72a5 */ /* 0x000fe2000f8e003f */
[----:B------:R-:W-:Y:S01]  /*3840*/  FSEL R9, R9, -INF , !P2 ;  /* 0xff80000009097808 */ /* 0x000fe20005000000 */
[----:B------:R-:W-:Y:S01]  /*3850*/  @UP0 ULDC UR15, c[0x0][0x450] ;  /* 0x00011400000f0ab9 */ /* 0x000fe20000000800 */
[----:B------:R-:W-:Y:S01]  /*3860*/  ISETP.NE.AND P2, PT, R86, RZ, PT ;  /* 0x000000ff5600720c */ /* 0x000fe20003f45270 */
[----:B------:R-:W-:Y:S01]  /*3870*/  UMOV UR14, UR38 ;  /* 0x00000026000e7c82 */ /* 0x000fe20008000000 */
[----:B------:R-:W-:Y:S01]  /*3880*/  FMNMX.FTZ R4, R121, R4, !PT ;  /* 0x0000000479047209 */ /* 0x000fe20007810000 */
[----:B------:R-:W-:Y:S01]  /*3890*/  @UP0 USHF.R.U32.HI UR14, URZ, UR15, UR11 ;  /* 0x0000000f3f0e0299 */ /* 0x000fe2000801160b */
[----:B------:R-:W-:-:S02]  /*38a0*/  ISETP.GT.AND P2, PT, R24, 0x8, !P2 ;  /* 0x000000081800780c */ /* 0x000fc40005744270 */
[----:B------:R-:W-:Y:S01]  /*38b0*/  FMNMX.FTZ R4, R123, R4, !PT ;  /* 0x000000047b047209 */ /* 0x000fe20007810000 */
[----:B------:R-:W-:Y:S01]  /*38c0*/  UIADD3 UR53, UR53, UR14, URZ ;  /* 0x0000000e35357290 */ /* 0x000fe2000fffe03f */
[----:B------:R-:W-:Y:S02]  /*38d0*/  ISETP.LT.OR P2, PT, R20, 0x9, P2 ;  /* 0x000000091400780c */ /* 0x000fe40001741670 */
[----:B------:R-:W-:Y:S01]  /*38e0*/  FMNMX.FTZ R4, R125, R4, !PT ;  /* 0x000000047d047209 */ /* 0x000fe20007810000 */
[----:B------:R-:W-:Y:S01]  /*38f0*/  UIADD3 UR6, UR53, UR6, URZ ;  /* 0x0000000635067290 */ /* 0x000fe2000fffe03f */
        /* <DEDUP_REMOVED lines=8> */
[----:B------:R-:W-:-:S02]  /*3980*/  ISETP.GT.AND P2, PT, R24, 0x10, !P6 ;  /* 0x000000101800780c */ /* 0x000fc40007744270 */
[----:B------:R-:W-:Y:S02]  /*3990*/  ISETP.NE.AND P6, PT, R52, RZ, PT ;  /* 0x000000ff3400720c */ /* 0x000fe40003fc5270 */
        /* <DEDUP_REMOVED lines=68> */
[----:B------:R-:W-:-:S04]  /*3de0*/  ISETP.GT.AND P2, PT, R24, 0x38, !P2 ;  /* 0x000000381800780c */ /* 0x000fc80005744270 */
[----:B------:R-:W-:-:S04]  /*3df0*/  ISETP.LT.OR P2, PT, R20, 0x39, P2 ;  /* 0x000000391400780c */ /* 0x000fc80001741670 */
[----:B------:R-:W-:Y:S02]  /*3e00*/  FSEL R41, R41, -INF , !P2 ;  /* 0xff80000029297808 */ /* 0x000fe40005000000 */
[----:B------:R-:W-:Y:S02]  /*3e10*/  ISETP.GT.AND P2, PT, R24, 0x39, !P6 ;  /* 0x000000391800780c */ /* 0x000fe40007744270 */
[----:B------:R-:W-:Y:S02]  /*3e20*/  ISETP.NE.AND P6, PT, R65, RZ, PT ;  /* 0x000000ff4100720c */ /* 0x000fe40003fc5270 */
        /* <DEDUP_REMOVED lines=43> */
[----:B------:R-:W-:Y:S02]  /*40e0*/  ISETP.NE.AND P6, PT, R26, RZ, PT ;  /* 0x000000ff1a00720c */ /* 0x000fe40003fc5270 */
[----:B------:R-:W-:Y:S02]  /*40f0*/  FMNMX.FTZ R26, R7, R4, !PT ;  /* 0x00000004071a7209 */ /* 0x000fe40007810000 */
[----:B------:R-:W-:-:S03]  /*4100*/  ISETP.LT.OR P2, PT, R20, 0x69, P2 ;  /* 0x000000691400780c */ /* 0x000fc60001741670 */
[----:B------:R-:W0:Y:S01]  /*4110*/  SHFL.BFLY PT, R67, R26, 0x2, 0x1f ;  /* 0x0c401f001a437f89 */ /* 0x000e2200000e0000 */
[----:B------:R-:W-:Y:S02]  /*4120*/  FSEL R59, R59, -INF , !P2 ;  /* 0xff8000003b3b7808 */ /* 0x000fe40005000000 */
[----:B0-----:R-:W-:-:S05]  /*4130*/  FMNMX.FTZ R67, R26, R67, !PT ;  /* 0x000000431a437209 */ /* 0x001fca0007810000 */
[----:B------:R-:W0:Y:S02]  /*4140*/  SHFL.BFLY PT, R4, R67, 0x1, 0x1f ;  /* 0x0c201f0043047f89 */ /* 0x000e2400000e0000 */
[----:B0-----:R-:W-:-:S04]  /*4150*/  FMNMX.FTZ R4, R67, R4, !PT ;  /* 0x0000000443047209 */ /* 0x001fc80007810000 */
[C---:B------:R-:W-:Y:S01]  /*4160*/  FSETP.NEU.FTZ.AND P2, PT, R4.reuse, -INF , PT ;  /* 0xff8000000400780b */ /* 0x040fe20003f5d000 */
[----:B------:R-:W-:-:S05]  /*4170*/  FMUL.FTZ R28, R4, R6 ;  /* 0x00000006041c7220 */ /* 0x000fca0000410000 */
        /* <DEDUP_REMOVED lines=105> */
[----:B------:R-:W-:Y:S01]  /*4810*/  MUFU.EX2 R168, R168 ;  /* 0x000000a800a87308 */ /* 0x000fe20000000800 */
[----:B------:R-:W-:Y:S01]  /*4820*/  FMNMX.FTZ R26, R113, R26, !PT ;  /* 0x0000001a711a7209 */ /* 0x000fe20007810000 */
[----:B0-----:R-:W-:-:S04]  /*4830*/  FADD.FTZ R36, R174, R7 ;  /* 0x00000007ae247221 */ /* 0x001fc80000010000 */
[----:B------:R-:W0:Y:S02]  /*4840*/  SHFL.BFLY PT, R101, R26, 0x2, 0x1f ;  /* 0x0c401f001a657f89 */ /* 0x000e2400000e0000 */
[----:B------:R-:W-:Y:S01]  /*4850*/  MUFU.EX2 R79, R79 ;  /* 0x0000004f004f7308 */ /* 0x000fe20000000800 */
[----:B-1----:R-:W-:-:S07]  /*4860*/  F2FP.BF16.F32.PACK_AB R174, R77, R174 ;  /* 0x000000ae4dae723e */ /* 0x002fce00000010ff */
[----:B------:R-:W-:Y:S08]  /*4870*/  MUFU.EX2 R170, R170 ;  /* 0x000000aa00aa7308 */ /* 0x000ff00000000800 */
[----:B------:R-:W-:Y:S01]  /*4880*/  MUFU.EX2 R81, R81 ;  /* 0x0000005100517308 */ /* 0x000fe20000000800 */
[----:B0-----:R-:W-:-:S07]  /*4890*/  FMNMX.FTZ R101, R26, R101, !PT ;  /* 0x000000651a657209 */ /* 0x001fce0007810000 */
[----:B------:R-:W-:Y:S01]  /*48a0*/  MUFU.EX2 R164, R164 ;  /* 0x000000a400a47308 */ /* 0x000fe20000000800 */
[----:B------:R-:W0:Y:S07]  /*48b0*/  SHFL.BFLY PT, R2, R101, 0x1, 0x1f ;  /* 0x0c201f0065027f89 */ /* 0x000e2e00000e0000 */
[----:B------:R-:W-:Y:S08]  /*48c0*/  MUFU.EX2 R103, R103 ;  /* 0x0000006700677308 */ /* 0x000ff00000000800 */
[----:B------:R-:W1:Y:S08]  /*48d0*/  MUFU.EX2 R8, R8 ;  /* 0x0000000800087308 */ /* 0x000e700000000800 */
[----:B------:R-:W-:Y:S01]  /*48e0*/  MUFU.EX2 R99, R99 ;  /* 0x0000006300637308 */ /* 0x000fe20000000800 */
[----:B0-----:R-:W-:-:S04]  /*48f0*/  FMNMX.FTZ R5, R101, R2, !PT ;  /* 0x0000000265057209 */ /* 0x001fc80007810000 */
[C---:B------:R-:W-:Y:S01]  /*4900*/  FSETP.NEU.FTZ.AND P2, PT, R5.reuse, -INF , PT ;  /* 0xff8000000500780b */ /* 0x040fe20003f5d000 */
[----:B------:R-:W-:Y:S02]  /*4910*/  FMUL.FTZ R2, R5, R6 ;  /* 0x0000000605027220 */ /* 0x000fe40000410000 */
[----:B------:R-:W-:Y:S01]  /*4920*/  MUFU.EX2 R160, R97 ;  /* 0x0000006100a07308 */ /* 0x000fe20000000800 */
[----:B-1----:R-:W-:Y:S02]  /*4930*/  F2FP.BF16.F32.PACK_AB R166, R8, R103 ;  /* 0x0000006708a6723e */ /* 0x002fe400000010ff */
        /* <DEDUP_REMOVED lines=35> */
[----:B0-----:R-:W-:Y:S01]  /*4b70*/  FADD.FTZ R34, R0, R9 ;  /* 0x0000000900227221 */ /* 0x001fe20000010000 */
[-CC-:B------:R-:W-:Y:S01]  /*4b80*/  FFMA.FTZ R107, R107, R6.reuse, -R2.reuse ;  /* 0x000000066b6b7223 */ /* 0x180fe20000010802 */
[-CC-:B------:R-:W-:Y:S01]  /*4b90*/  FFMA.FTZ R111, R111, R6.reuse, -R2.reuse ;  /* 0x000000066f6f7223 */ /* 0x180fe20000010802 */
[-CC-:B------:R-:W-:Y:S01]  /*4ba0*/  FFMA.FTZ R105, R105, R6.reuse, -R2.reuse ;  /* 0x0000000669697223 */ /* 0x180fe20000010802 */
[----:B------:R-:W-:Y:S01]  /*4bb0*/  FFMA.FTZ R113, R113, R6, -R2 ;  /* 0x0000000671717223 */ /* 0x000fe20000010802 */
[----:B------:R-:W-:-:S02]  /*4bc0*/  F2FP.BF16.F32.PACK_AB R181, R9, R0 ;  /* 0x0000000009b5723e */ /* 0x000fc400000010ff */
[----:B------:R-:W0:Y:S01]  /*4bd0*/  MUFU.EX2 R15, R15 ;  /* 0x0000000f000f7308 */ /* 0x000e220000000800 */
[----:B--2---:R-:W-:Y:S01]  /*4be0*/  FADD.FTZ R13, R77, R36 ;  /* 0x000000244d0d7221 */ /* 0x004fe20000010000 */
[----:B-1----:R-:W-:-:S03]  /*4bf0*/  FADD.FTZ R7, R11, R34 ;  /* 0x000000220b077221 */ /* 0x002fc60000010000 */
[----:B------:R-:W-:Y:S01]  /*4c00*/  FADD.FTZ R38, R168, R13 ;  /* 0x0000000da8267221 */ /* 0x000fe20000010000 */
[C---:B------:R-:W-:Y:S02]  /*4c10*/  F2FP.BF16.F32.PACK_AB R168, R79.reuse, R168 ;  /* 0x000000a84fa8723e */ /* 0x040fe400000010ff */
[----:B------:R-:W1:Y:S01]  /*4c20*/  MUFU.EX2 R14, R21 ;  /* 0x00000015000e7308 */ /* 0x000e620000000800 */
[C---:B---3--:R-:W-:Y:S01]  /*4c30*/  FADD.FTZ R36, R12.reuse, R7 ;  /* 0x000000070c247221 */ /* 0x048fe20000010000 */
[----:B------:R-:W-:Y:S01]  /*4c40*/  FADD.FTZ R13, R79, R38 ;  /* 0x000000264f0d7221 */ /* 0x000fe20000010000 */
[----:B------:R-:W-:-:S03]  /*4c50*/  F2FP.BF16.F32.PACK_AB R183, R12, R11 ;  /* 0x0000000b0cb7723e */ /* 0x000fc600000010ff */
[----:B------:R-:W-:Y:S01]  /*4c60*/  FADD.FTZ R38, R170, R13 ;  /* 0x0000000daa267221 */ /* 0x000fe20000010000 */
[----:B------:R-:W-:Y:S01]  /*4c70*/  F2FP.BF16.F32.PACK_AB R170, R81, R170 ;  /* 0x000000aa51aa723e */ /* 0x000fe200000010ff */
[----:B------:R-:W2:Y:S01]  /*4c80*/  MUFU.EX2 R25, R25 ;  /* 0x0000001900197308 */ /* 0x000ea20000000800 */
[----:B0-----:R-:W-:Y:S01]  /*4c90*/  FADD.FTZ R7, R15, R36 ;  /* 0x000000240f077221 */ /* 0x001fe20000010000 */
[----:B------:R-:W-:-:S04]  /*4ca0*/  FADD.FTZ R13, R81, R38 ;  /* 0x00000026510d7221 */ /* 0x000fc80000010000 */
[----:B------:R-:W-:Y:S01]  /*4cb0*/  FADD.FTZ R40, R164, R13 ;  /* 0x0000000da4287221 */ /* 0x000fe20000010000 */
[C---:B------:R-:W-:Y:S01]  /*4cc0*/  F2FP.BF16.F32.PACK_AB R164, R115.reuse, R164 ;  /* 0x000000a473a4723e */ /* 0x040fe200000010ff */
[----:B------:R-:W0:Y:S01]  /*4cd0*/  MUFU.EX2 R20, R27 ;  /* 0x0000001b00147308 */ /* 0x000e220000000800 */
[C---:B-1----:R-:W-:Y:S01]  /*4ce0*/  FADD.FTZ R36, R14.reuse, R7 ;  /* 0x000000070e247221 */ /* 0x042fe20000010000 */
[----:B------:R-:W-:Y:S01]  /*4cf0*/  FADD.FTZ R40, R115, R40 ;  /* 0x0000002873287221 */ /* 0x000fe20000010000 */
[----:B------:R-:W-:-:S03]  /*4d00*/  F2FP.BF16.F32.PACK_AB R177, R14, R15 ;  /* 0x0000000f0eb1723e */ /* 0x000fc600000010ff */
[----:B------:R-:W-:Y:S02]  /*4d10*/  FADD.FTZ R13, R103, R40 ;  /* 0x00000028670d7221 */ /* 0x000fe40000010000 */
[----:B------:R-:W1:Y:S01]  /*4d20*/  MUFU.EX2 R29, R29 ;  /* 0x0000001d001d7308 */ /* 0x000e620000000800 */
[----:B--2---:R-:W-:Y:S01]  /*4d30*/  FADD.FTZ R7, R25, R36 ;  /* 0x0000002419077221 */ /* 0x004fe20000010000 */
[----:B------:R-:W-:-:S04]  /*4d40*/  FADD.FTZ R40, R8, R13 ;  /* 0x0000000d08287221 */ /* 0x000fc80000010000 */
[----:B------:R-:W-:Y:S02]  /*4d50*/  FADD.FTZ R13, R99, R40 ;  /* 0x00000028630d7221 */ /* 0x000fe40000010000 */
[----:B------:R-:W2:Y:S01]  /*4d60*/  MUFU.EX2 R24, R31 ;  /* 0x0000001f00187308 */ /* 0x000ea20000000800 */
[----:B0-----:R-:W-:Y:S01]  /*4d70*/  FADD.FTZ R38, R20, R7 ;  /* 0x0000000714267221 */ /* 0x001fe20000010000 */
[C---:B------:R-:W-:Y:S01]  /*4d80*/  FADD.FTZ R2, R160.reuse, R13 ;  /* 0x0000000da0027221 */ /* 0x040fe20000010000 */
[----:B------:R-:W-:Y:S02]  /*4d90*/  F2FP.BF16.F32.PACK_AB R160, R160, R99 ;  /* 0x00000063a0a0723e */ /* 0x000fe400000010ff */
[----:B------:R-:W-:Y:S01]  /*4da0*/  F2FP.BF16.F32.PACK_AB R179, R20, R25 ;  /* 0x0000001914b3723e */ /* 0x000fe200000010ff */
[----:B------:R-:W-:Y:S02]  /*4db0*/  FADD.FTZ R13, R95, R2 ;  /* 0x000000025f0d7221 */ /* 0x000fe40000010000 */
        /* <DEDUP_REMOVED lines=76> */
[----:B------:R-:W-:-:S03]  /*5280*/  F2FP.BF16.F32.PACK_AB R153, R0, R107 ;  /* 0x0000006b0099723e */ /* 0x000fc600000010ff */
[----:B-1----:R-:W-:-:S04]  /*5290*/  FADD.FTZ R3, R105, R12 ;  /* 0x0000000c69037221 */ /* 0x002fc80000010000 */
[C---:B--2---:R-:W-:Y:S01]  /*52a0*/  FADD.FTZ R0, R10.reuse, R3 ;  /* 0x000000030a007221 */ /* 0x044fe20000010000 */
        /* <DEDUP_REMOVED lines=13> */
.L_x_8069:
[----:B------:R-:W-:-:S11]  /*5380*/  UISETP.NE.AND UP2, UPT, UR7, 0x1, UPT ;  /* 0x000000010700788c */ /* 0x000fd6000bf45270 */
[----:B------:R-:W-:Y:S02]  /*5390*/  @UP2 ULDC.64 UR10, c[0x0][0x9e8] ;  /* 0x00027a00000a2ab9 */ /* 0x000fe40000000a00 */
[----:B------:R-:W-:-:S04]  /*53a0*/  UIMAD.WIDE.U32 UR14, UR18, UR10, URZ ;  /* 0x0000000a120e72a5 */ /* 0x000fc8000f8e003f */
[----:B------:R-:W-:-:S12]  /*53b0*/  @UP2 USHF.R.U32.HI UR18, URZ, UR11, UR15 ;  /* 0x0000000b3f122299 */ /* 0x000fd8000801160f */
.L_x_8070:
[----:B------:R-:W-:-:S04]  /*53c0*/  UIMAD UR7, UR18, UR7, UR7 ;  /* 0x00000007120772a4 */ /* 0x000fc8000f8e0207 */
[----:B------:R-:W-:-:S04]  /*53d0*/  UISETP.LT.AND UP2, UPT, UR6, UR7, UPT ;  /* 0x000000070600728c */ /* 0x000fc8000bf41270 */
[----:B------:R-:W-:-:S12]  /*53e0*/  USEL UR6, UR6, UR7, UP2 ;  /* 0x0000000706067287 */ /* 0x000fd80009000000 */
.L_x_8068:
        /* <DEDUP_REMOVED lines=43> */
.L_x_8088:
        /* <DEDUP_REMOVED lines=9> */
.L_x_8073:
[----:B------:R-:W-:Y:S01]  /*5730*/  ULEA UR6, UR57, UR41, 0x3 ;  /* 0x0000002939067291 */ /* 0x000fe2000f8e183f */
[----:B------:R-:W-:-:S05]  /*5740*/  IMAD.U32 R6, RZ, RZ, UR56 ;  /* 0x00000038ff067e24 */ /* 0x000fca000f8e00ff */
[----:B------:R-:W-:-:S04]  /*5750*/  SHF.L.U32 R6, R6, 0x1f, RZ ;  /* 0x0000001f06067819 */ /* 0x000fc800000006ff */
[----:B------:R0:W1:Y:S01]  /*5760*/  SYNCS.PHASECHK.TRANS64.TRYWAIT P2, [UR6+0x28830], R6 ;  /* 0x02883006ff0075a7 */ /* 0x0000620008040146 */
[----:B------:R-:W-:Y:S05]  /*5770*/  @!P0 BRA `(.L_x_8074) ;  /* 0x0000000000048947 */ /* 0x000fea0003800000 */
[----:B------:R-:W-:Y:S01]  /*5780*/  BPT.TRAP 0x1 ;  /* 0x000000040000795c */ /* 0x000fe20000300000 */
.L_x_8074:
[----:B-1----:R-:W-:Y:S05]  /*5790*/  @P2 BRA `(.L_x_8072) ;  /* 0x0000000000082947 */ /* 0x002fea0003800000 */
[----:B------:R-:W1:Y:S02]  /*57a0*/  SYNCS.PHASECHK.TRANS64.TRYWAIT P2, [UR6+0x28830], R6 ;  /* 0x02883006ff0075a7 */ /* 0x000e640008040146 */
[----:B-1----:R-:W-:Y:S05]  /*57b0*/  @!P2 BRA `(.L_x_8075) ;  /* 0x00000128009ca947 */ /* 0x002fea0003800000 */
.L_x_8072:
        /* <DEDUP_REMOVED lines=45> */
.L_x_8077:
[----:B------:R-:W-:Y:S01]  /*5a90*/  ULEA UR6, UR45, UR41, 0x3 ;  /* 0x000000292d067291 */ /* 0x000fe2000f8e183f */
[----:B------:R-:W-:-:S05]  /*5aa0*/  IMAD.U32 R6, RZ, RZ, UR46 ;  /* 0x0000002eff067e24 */ /* 0x000fca000f8e00ff */
[----:B------:R-:W-:-:S04]  /*5ab0*/  SHF.L.U32 R6, R6, 0x1f, RZ ;  /* 0x0000001f06067819 */ /* 0x000fc800000006ff */
[----:B------:R0:W1:Y:S01]  /*5ac0*/  SYNCS.PHASECHK.TRANS64.TRYWAIT P2, [UR6+0x28850], R6 ;  /* 0x02885006ff0075a7 */ /* 0x0000620008040146 */
[----:B------:R-:W-:Y:S05]  /*5ad0*/  @!P0 BRA `(.L_x_8078) ;  /* 0x0000000000048947 */ /* 0x000fea0003800000 */
[----:B------:R-:W-:Y:S01]  /*5ae0*/  BPT.TRAP 0x1 ;  /* 0x000000040000795c */ /* 0x000fe20000300000 */
.L_x_8078:
[----:B-1----:R-:W-:Y:S05]  /*5af0*/  @P2 BRA `(.L_x_8076) ;  /* 0x0000000000082947 */ /* 0x002fea0003800000 */
[----:B------:R-:W1:Y:S02]  /*5b00*/  SYNCS.PHASECHK.TRANS64.TRYWAIT P2, [UR6+0x28850], R6 ;  /* 0x02885006ff0075a7 */ /* 0x000e640008040146 */
[----:B-1----:R-:W-:Y:S05]  /*5b10*/  @!P2 BRA `(.L_x_8079) ;  /* 0x0000012400dca947 */ /* 0x002fea0003800000 */
.L_x_8076:
[----:B------:R-:W-:Y:S01]  /*5b20*/  UIADD3 UR6, UR41, 0x400, URZ ;  /* 0x0000040029067890 */ /* 0x000fe2000fffe03f */
[----:B------:R-:W-:Y:S01]  /*5b30*/  WARPGROUP.ARRIVE ;  /* 0x00000000000079c5 */ /* 0x000fe20000000000 */
[----:B------:R-:W-:Y:S01]  /*5b40*/  UMOV UR7, 0x40000040 ;  /* 0x4000004000077882 */ /* 0x000fe20000000000 */
[----:B------:R-:W-:Y:S01]  /*5b50*/  PLOP3.LUT P2, PT, PT, PT, UP0, 0x80, 0x0 ;  /* 0x000000000000781c */ /* 0x000fe20003f4f008 */
[----:B------:R-:W-:Y:S01]  /*5b60*/  USHF.R.U32.HI UR6, URZ, 0x4, UR6 ;  /* 0x000000043f067899 */ /* 0x000fe20008011606 */
[----:B------:R-:W-:Y:S01]  /*5b70*/  PLOP3.LUT P3, PT, PT, PT, UP0, 0x80, 0x0 ;  /* 0x000000000000781c */ /* 0x000fe20003f6f008 */
[----:B------:R-:W-:Y:S01]  /*5b80*/  FMUL.FTZ R8, R27, UR55 ;  /* 0x000000371b087c20 */ /* 0x000fe20008410000 */
[----:B------:R-:W-:Y:S01]  /*5b90*/  FMUL.FTZ R13, R25, UR55 ;  /* 0x00000037190d7c20 */ /* 0x000fe20008410000 */
[----:B------:R-:W-:Y:S01]  /*5ba0*/  ULOP3.LUT UR6, UR6, 0x3fff, URZ, 0xc0, !UPT ;  /* 0x00003fff06067892 */ /* 0x000fe2000f8ec03f */
[----:B------:R-:W-:Y:S01]  /*5bb0*/  FMUL.FTZ R27, R55, UR55 ;  /* 0x00000037371b7c20 */ /* 0x000fe20008410000 */
[----:B------:R-:W-:Y:S01]  /*5bc0*/  FMUL.FTZ R25, R50, UR55 ;  /* 0x0000003732197c20 */ /* 0x000fe20008410000 */
[----:B------:R-:W-:Y:S01]  /*5bd0*/  FMUL.FTZ R55, R61, UR55 ;  /* 0x000000373d377c20 */ /* 0x000fe20008410000 */
[----:B------:R-:W-:Y:S01]  /*5be0*/  ULOP3.LUT UR6, UR6, 0x4000000, URZ, 0xfc, !UPT ;  /* 0x0400000006067892 */ /* 0x000fe2000f8efc3f */
[----:B------:R-:W-:-:S02]  /*5bf0*/  VIADD R61, R17, UR38 ;  /* 0x00000026113d7c36 */ /* 0x000fc40008000000 */
[----:B-1----:R-:W-:Y:S01]  /*5c00*/  FMUL.FTZ R7, R26, UR55 ;  /* 0x000000371a077c20 */ /* 0x002fe20008410000 */
[----:B------:R-:W-:Y:S01]  /*5c10*/  IMAD.U32 R50, RZ, RZ, UR57 ;  /* 0x00000039ff327e24 */ /* 0x000fe2000f8e00ff */
[----:B------:R-:W-:Y:S01]  /*5c20*/  ULEA UR10, UR45, UR6, 0xb ;  /* 0x000000062d0a7291 */ /* 0x000fe2000f8e583f */
[----:B------:R-:W-:Y:S01]  /*5c30*/  FMUL.FTZ R26, R51, UR55 ;  /* 0x00000037331a7c20 */ /* 0x000fe20008410000 */
[----:B0-----:R-:W-:Y:S01]  /*5c40*/  FMUL.FTZ R6, R24, UR55 ;  /* 0x0000003718067c20 */ /* 0x001fe20008410000 */
[----:B------:R-:W-:Y:S01]  /*5c50*/  FMUL.FTZ R10, R30, UR55 ;  /* 0x000000371e0a7c20 */ /* 0x000fe20008410000 */
[----:B------:R-:W-:Y:S01]  /*5c60*/  @!P1 LEA R50, R50, UR41, 0x3 ;  /* 0x0000002932329c11 */ /* 0x000fe2000f8e18ff */
[----:B------:R-:W-:Y:S01]  /*5c70*/  FMUL.FTZ R24, R43, UR55 ;  /* 0x000000372b187c20 */ /* 0x000fe20008410000 */
[----:B------:R-:W-:Y:S01]  /*5c80*/  FMUL.FTZ R30, R63, UR55 ;  /* 0x000000373f1e7c20 */ /* 0x000fe20008410000 */
[----:B------:R-:W-:Y:S01]  /*5c90*/  UMOV UR6, UR10 ;  /* 0x0000000a00067c82 */ /* 0x000fe20008000000 */
[----:B------:R-:W-:Y:S01]  /*5ca0*/  FMUL.FTZ R43, R78, UR55 ;  /* 0x000000374e2b7c20 */ /* 0x000fe20008410000 */
[----:B------:R-:W-:Y:S01]  /*5cb0*/  HGMMA.64x128x16.F32.BF16 R88, R180, gdesc[UR4].tnspB, R88, gsb0 ;  /* 0x41e00004b4587df0 */ /* 0x000fe20008001858 */
[----:B------:R-:W-:Y:S01]  /*5cc0*/  UIADD3 UR6, UR10, 0x80, URZ ;  /* 0x000000800a067890 */ /* 0x000fe2000fffe03f */
[----:B------:R-:W-:Y:S01]  /*5cd0*/  @!P1 VIADD R50, R50, 0x28840 ;  /* 0x0002884032329836 */ /* 0x000fe20000000000 */
[----:B------:R-:W-:Y:S01]  /*5ce0*/  UMOV UR7, 0x40000040 ;  /* 0x4000004000077882 */ /* 0x000fe20000000000 */
        /* <DEDUP_REMOVED lines=79> */
[----:B------:R0:W0:Y:S08]  /*61e0*/  MUFU.TANH R70, R81 ;  /* 0x0000005100467308 */ /* 0x0000300000002400 */
[----:B------:R-:W0:Y:S01]  /*61f0*/  MUFU.TANH R84, R84 ;  /* 0x0000005400547308 */ /* 0x000e220000002400 */
        /* <DEDUP_REMOVED lines=8> */
[----:B------:R-:W-:-:S05]  /*6280*/  FMUL.FTZ R36, R71, UR55 ;  /* 0x0000003747247c20 */ /* 0x000fca0008410000 */
[----:B------:R-:W-:Y:S01]  /*6290*/  HGMMA.64x128x16.F32.BF16 R88, R164, gdesc[UR4].tnspB, R88, gsb0 ;  /* 0x41e00004a4587df0 */ /* 0x000fe20008001858 */
[----:B------:R-:W-:Y:S01]  /*62a0*/  UIADD3 UR6, UR10, 0x280, URZ ;  /* 0x000002800a067890 */ /* 0x000fe2000fffe03f */
[----:B------:R-:W0:Y:S01]  /*62b0*/  MUFU.TANH R168, R168 ;  /* 0x000000a800a87308 */ /* 0x000e220000002400 */
[----:B------:R-:W-:-:S07]  /*62c0*/  UMOV UR7, 0x40000040 ;  /* 0x4000004000077882 */ /* 0x000fce0000000000 */
[----:B------:R-:W0:Y:S01]  /*62d0*/  MUFU.TANH R36, R36 ;  /* 0x0000002400247308 */ /* 0x000e220000002400 */
[----:B------:R-:W-:Y:S02]  /*62e0*/  WARPGROUP.DEPBAR.LE gsb0, 0x0 ;  /* 0x00008000000079c5 */ /* 0x000fe40000010000 */
        /* <DEDUP_REMOVED lines=8> */
[----:B------:R-:W-:Y:S01]  /*6370*/  IADD3 R56, -R23, 0xb, RZ ;  /* 0x0000000b17387810 */ /* 0x000fe20007ffe1ff */
        /* <DEDUP_REMOVED lines=10> */
[----:B------:R-:W-:Y:S01]  /*6420*/  IMAD.U32 R62, RZ, RZ, UR44 ;  /* 0x0000002cff3e7e24 */ /* 0x000fe2000f8e00ff */
[----:B------:R-:W0:Y:S04]  /*6430*/  MUFU.TANH R164, R164 ;  /* 0x000000a400a47308 */ /* 0x000e280000002400 */
[----:B------:R-:W-:-:S04]  /*6440*/  IADD3 R57, -R62, UR39, R57 ;  /* 0x000000273e397c10 */ /* 0x000fc8000fffe139 */
        /* <DEDUP_REMOVED lines=24> */
[----:B------:R-:W0:Y:S01]  /*65d0*/  MUFU.TANH R160, R160 ;  /* 0x000000a000a07308 */ /* 0x000e220000002400 */
[----:B------:R-:W-:-:S07]  /*65e0*/  VIADD R82, R57, UR54 ;  /* 0x0000003639527c36 */ /* 0x000fce0008000000 */
        /* <DEDUP_REMOVED lines=14> */
[----:B------:R-:W-:Y:S02]  /*66d0*/  @!P1 PRMT R51, RZ, 0x654, R50 ;  /* 0x00000654ff339816 */ /* 0x000fe40000000032 */
[----:B------:R0:W0:Y:S01]  /*66e0*/  MUFU.TANH R50, R86 ;  /* 0x0000005600327308 */ /* 0x0000220000002400 */
[----:B------:R-:W5:Y:S02]  /*66f0*/  SHFL.IDX PT, R63, R61, RZ, 0x1c1f ;  /* 0x001c1fff3d3f7589 */ /* 0x000f6400000e0000 */
[----:B-----5:R-:W-:Y:S01]  /*6700*/  IMAD.IADD R62, R82, 0x1, R63 ;  /* 0x00000001523e7824 */ /* 0x020fe200078e023f */
[----:B------:R-:W-:Y:S02]  /*6710*/  WARPGROUP.DEPBAR.LE gsb0, 0x0 ;  /* 0x00008000000079c5 */ /* 0x000fe40000010000 */
[----:B------:R0:W-:Y:S06]  /*6720*/  BAR.ARV R56, 0x100 ;  /* 0x000400380000751d */ /* 0x0001ec0000002000 */
[----:B------:R5:W-:Y:S01]  /*6730*/  @!P1 SYNCS.ARRIVE.TRANS64.RED.A1T0 RZ, [R51+URZ], RZ ;  /* 0x000000ff33ff99a7 */ /* 0x000be2000810043f */
[----:B------:R-:W-:-:S04]  /*6740*/  VIADD R152, R57, UR52 ;  /* 0x0000003439987c36 */ /* 0x000fc80008000000 */
[----:B------:R-:W-:Y:S02]  /*6750*/  IMAD.IADD R64, R152, 0x1, R63 ;  /* 0x0000000198407824 */ /* 0x000fe400078e023f */
[----:B-----5:R-:W-:-:S06]  /*6760*/  FMUL.FTZ R51, R87, UR55 ;  /* 0x0000003757337c20 */ /* 0x020fcc0008410000 */
[----:B------:R-:W0:Y:S01]  /*6770*/  MUFU.TANH R51, R51 ;  /* 0x0000003300337308 */ /* 0x000e220000002400 */
[----:B-1234-:R-:W-:Y:S05]  /*6780*/  @P2 BRA `(.L_x_8080) ;  /* 0x00000000005c2947 */ /* 0x01efea0003800000 */
[----:B0-----:R-:W-:Y:S01]  /*6790*/  IMAD.U32 R56, RZ, RZ, UR44 ;  /* 0x0000002cff387e24 */ /* 0x001fe2000f8e00ff */
        /* <DEDUP_REMOVED lines=12> */
.L_x_8082:
[----:B------:R-:W-:-:S05]  /*6860*/  IMAD.U32 R65, RZ, RZ, UR53 ;  /* 0x00000035ff417e24 */ /* 0x000fca000f8e00ff */
[----:B------:R-:W-:-:S13]  /*6870*/  ISETP.NE.AND P2, PT, R65, 0x1, PT ;  /* 0x000000014100780c */ /* 0x000fda0003f45270 */
[----:B------:R-:W0:Y:S02]  /*6880*/  @P2 LDC.64 R56, c[0x0][0x9e8] ;  /* 0x00027a00ff382b82 */ /* 0x000e240000000a00 */
[----:B0-----:R-:W-:-:S05]  /*6890*/  @P2 IMAD.HI.U32 R56, R63, R56, RZ ;  /* 0x000000383f382227 */ /* 0x001fca00078e00ff */
[----:B------:R-:W-:-:S07]  /*68a0*/  @P2 SHF.R.U32.HI R63, RZ, R57, R56 ;  /* 0x00000039ff3f2219 */ /* 0x000fce0000011638 */
.L_x_8083:
[----:B------:R-:W-:Y:S05]  /*68b0*/  BSYNC B0 ;  /* 0x0000000000007941 */ /* 0x000fea0003800000 */
.L_x_8081:
[----:B------:R-:W-:-:S04]  /*68c0*/  IMAD R63, R63, R65, -R78 ;  /* 0x000000413f3f7224 */ /* 0x000fc800078e0a4e */
[----:B------:R-:W-:-:S05]  /*68d0*/  IMAD R63, R16, -0x2, R63 ;  /* 0xfffffffe103f7824 */ /* 0x000fca00078e023f */
[----:B------:R-:W-:Y:S02]  /*68e0*/  VIADDMNMX R62, R63, R65, R62, PT ;  /* 0x000000413f3e7246 */ /* 0x000fe4000380013e */
[----:B------:R-:W-:-:S07]  /*68f0*/  VIMNMX R64, R64, R63, !PT ;  /* 0x0000003f40407248 */ /* 0x000fce0007fe0100 */
.L_x_8080:
[----:B------:R-:W-:Y:S01]  /*6900*/  ISETP.GT.AND P2, PT, R3, -0x1, PT ;  /* 0xffffffff0300780c */ /* 0x000fe20003f44270 */
[----:B------:R-:W1:Y:S03]  /*6910*/  SHFL.IDX PT, R155, R61, 0x1, 0x1c1f ;  /* 0x003c1f003d9b7f89 */ /* 0x000e6600000e0000 */
[C---:B------:R-:W-:Y:S02]  /*6920*/  ISETP.GT.AND P5, PT, R64.reuse, RZ, P2 ;  /* 0x000000ff4000720c */ /* 0x040fe400017a4270 */
[----:B------:R-:W-:Y:S02]  /*6930*/  ISETP.GT.AND P4, PT, R64, 0x1, P2 ;  /* 0x000000014000780c */ /* 0x000fe40001784270 */
[----:B------:R-:W-:Y:S02]  /*6940*/  ISETP.LT.OR P5, PT, R62, 0x1, P5 ;  /* 0x000000013e00780c */ /* 0x000fe40002fa1670 */
[----:B------:R-:W-:-:S02]  /*6950*/  ISETP.GT.AND P6, PT, R64, 0x8, P2 ;  /* 0x000000084000780c */ /* 0x000fc400017c4270 */
[----:B0-----:R-:W-:Y:S02]  /*6960*/  FSEL R163, R6, -INF , !P5 ;  /* 0xff80000006a37808 */ /* 0x001fe40006800000 */
[C---:B------:R-:W-:Y:S02]  /*6970*/  ISETP.GT.AND P5, PT, R64.reuse, 0x10, P2 ;  /* 0x000000104000780c */ /* 0x040fe400017a4270 */
[----:B------:R-:W-:Y:S02]  /*6980*/  ISETP.GT.AND P3, PT, R64, 0x9, P2 ;  /* 0x000000094000780c */ /* 0x000fe40001764270 */
[C---:B------:R-:W-:Y:S02]  /*6990*/  ISETP.LT.OR P5, PT, R62.reuse, 0x11, P5 ;  /* 0x000000113e00780c */ /* 0x040fe40002fa1670 */
[----:B------:R-:W-:Y:S02]  /*69a0*/  ISETP.LT.OR P4, PT, R62, 0x2, P4 ;  /* 0x000000023e00780c */ /* 0x000fe40002781670 */
[----:B------:R-:W-:-:S02]  /*69b0*/  FSEL R183, R166, -INF , !P5 ;  /* 0xff800000a6b77808 */ /* 0x000fc40006800000 */
        /* <DEDUP_REMOVED lines=23> */
[----:B-1----:R-:W-:Y:S01]  /*6b30*/  IMAD.IADD R46, R82, 0x1, R155 ;  /* 0x00000001522e7824 */ /* 0x002fe200078e029b */
        /* <DEDUP_REMOVED lines=79> */
.L_x_8086:
[----:B------:R-:W-:-:S05]  /*7030*/  IMAD.U32 R6, RZ, RZ, UR53 ;  /* 0x00000035ff067e24 */ /* 0x000fca000f8e00ff */
[----:B------:R-:W-:-:S13]  /*7040*/  ISETP.NE.AND P3, PT, R6, 0x1, PT ;  /* 0x000000010600780c */ /* 0x000fda0003f65270 */
[----:B------:R-:W0:Y:S02]  /*7050*/  @P3 LDC.64 R40, c[0x0][0x9e8] ;  /* 0x00027a00ff283b82 */ /* 0x000e240000000a00 */
[----:B0-----:R-:W-:-:S05]  /*7060*/  @P3 IMAD.HI.U32 R40, R13, R40, RZ ;  /* 0x000000280d283227 */ /* 0x001fca00078e00ff */
[----:B------:R-:W-:-:S07]  /*7070*/  @P3 SHF.R.U32.HI R13, RZ, R41, R40 ;  /* 0x00000029ff0d3219 */ /* 0x000fce0000011628 */
.L_x_8087:
[----:B------:R-:W-:Y:S05]  /*7080*/  BSYNC B0 ;  /* 0x0000000000007941 */ /* 0x000fea0003800000 */
.L_x_8085:
[----:B------:R-:W-:-:S04]  /*7090*/  IMAD R13, R13, R6, -R78 ;  /* 0x000000060d0d7224 */ /* 0x000fc800078e0a4e */
[----:B------:R-:W-:-:S05]  /*70a0*/  IMAD R13, R16, -0x2, R13 ;  /* 0xfffffffe100d7824 */ /* 0x000fca00078e020d */
[----:B------:R-:W-:Y:S02]  /*70b0*/  VIADDMNMX R46, R13, R6, R46, PT ;  /* 0x000000060d2e7246 */ /* 0x000fe4000380012e */
[----:B------:R-:W-:-:S07]  /*70c0*/  VIMNMX R48, R48, R13, !PT ;  /* 0x0000000d30307248 */ /* 0x000fce0007fe0100 */
.L_x_8084:
[----:B------:R-:W-:Y:S01]  /*70d0*/  FMNMX.FTZ R6, R163, R4, !PT ;  /* 0x00000004a3067209 */ /* 0x000fe20007810000 */
[----:B------:R-:W-:Y:S01]  /*70e0*/  UMOV UR46, UR56 ;  /* 0x00000038002e7c82 */ /* 0x000fe20008000000 */
[C---:B------:R-:W-:Y:S02]  /*70f0*/  ISETP.GT.AND P4, PT, R48.reuse, 0x1, P2 ;  /* 0x000000013000780c */ /* 0x040fe40001784270 */
        /* <DEDUP_REMOVED lines=25> */
[----:B------:R-:W-:Y:S02]  /*7290*/  ISETP.GT.AND P3, PT, R48, 0x18, P2 ;  /* 0x000000183000780c */ /* 0x000fe40001764270 */
[----:B------:R-:W-:Y:S02]  /*72a0*/  FMNMX.FTZ R6, R83, R6, !PT ;  /* 0x0000000653067209 */ /* 0x000fe40007810000 */
[----:B------:R-:W-:-:S02]  /*72b0*/  ISETP.LT.OR P3, PT, R46, 0x19, P3 ;  /* 0x000000192e00780c */ /* 0x000fc40001f61670 */
        /* <DEDUP_REMOVED lines=25> */
[----:B------:R-:W-:-:S04]  /*7450*/  ISETP.GT.AND P5, PT, R48, 0x19, P2 ;  /* 0x000000193000780c */ /* 0x000fc800017a4270 */
[----:B------:R-:W-:Y:S02]  /*7460*/  FSEL R8, R8, RZ, P6 ;  /* 0x000000ff08087208 */ /* 0x000fe40003000000 */
[----:B------:R-:W-:-:S03]  /*7470*/  ISETP.LT.OR P5, PT, R46, 0x1a, P5 ;  /* 0x0000001a2e00780c */ /* 0x000fc60002fa1670 */
[-CC-:B------:R-:W-:Y:S01]  /*7480*/  FFMA.FTZ R9, R163, R6.reuse, -R8.reuse ;  /* 0x00000006a3097223 */ /* 0x180fe20000010808 */
[----:B------:R-:W-:Y:S01]  /*7490*/  FSEL R163, R11, -INF , !P4 ;  /* 0xff8000000ba37808 */ /* 0x000fe20006000000 */
[-CC-:B------:R-:W-:Y:S01]  /*74a0*/  FFMA.FTZ R180, R171, R6.reuse, -R8.reuse ;  /* 0x00000006abb47223 */ /* 0x180fe20000010808 */
[----:B------:R-:W-:Y:S01]  /*74b0*/  ISETP.GT.AND P4, PT, R48, 0x20, P2 ;  /* 0x000000203000780c */ /* 0x000fe20001784270 */
[-CC-:B------:R-:W-:Y:S01]  /*74c0*/  FFMA.FTZ R182, R169, R6.reuse, -R8.reuse ;  /* 0x00000006a9b67223 */ /* 0x180fe20000010808 */
[----:B------:R-:W-:Y:S01]  /*74d0*/  FSEL R11, R20, -INF , !P3 ;  /* 0xff800000140b7808 */ /* 0x000fe20005800000 */
[-CC-:B------:R-:W-:Y:S01]  /*74e0*/  FFMA.FTZ R178, R181, R6.reuse, -R8.reuse ;  /* 0x00000006b5b27223 */ /* 0x180fe20000010808 */
[----:B------:R-:W-:Y:S01]  /*74f0*/  ISETP.LT.OR P4, PT, R46, 0x21, P4 ;  /* 0x000000212e00780c */ /* 0x000fe20002781670 */
[-CC-:B------:R-:W-:Y:S01]  /*7500*/  FFMA.FTZ R172, R173, R6.reuse, -R8.reuse ;  /* 0x00000006adac7223 */ /* 0x180fe20000010808 */
[C---:B------:R-:W-:Y:S01]  /*7510*/  ISETP.GT.AND P3, PT, R48.reuse, 0x21, P2 ;  /* 0x000000213000780c */ /* 0x040fe20001764270 */
[-CC-:B------:R-:W-:Y:S01]  /*7520*/  FFMA.FTZ R174, R161, R6.reuse, -R8.reuse ;  /* 0x00000006a1ae7223 */ /* 0x180fe20000010808 */
[----:B------:R-:W-:Y:S01]  /*7530*/  FSEL R21, R21, -INF , !P4 ;  /* 0xff80000015157808 */ /* 0x000fe20006000000 */
[-CC-:B------:R-:W-:Y:S01]  /*7540*/  FFMA.FTZ R168, R87, R6.reuse, -R8.reuse ;  /* 0x0000000657a87223 */ /* 0x180fe20000010808 */
[----:B------:R-:W-:Y:S01]  /*7550*/  ISETP.GT.AND P4, PT, R48, RZ, P2 ;  /* 0x000000ff3000720c */ /* 0x000fe20001784270 */
[-CC-:B------:R-:W-:Y:S01]  /*7560*/  FFMA.FTZ R176, R183, R6.reuse, -R8.reuse ;  /* 0x00000006b7b07223 */ /* 0x180fe20000010808 */
[----:B------:R-:W-:Y:S01]  /*7570*/  FSEL R167, R15, -INF , !P5 ;  /* 0xff8000000fa77808 */ /* 0x000fe20006800000 */
[-CC-:B------:R-:W-:Y:S01]  /*7580*/  FFMA.FTZ R15, R175, R6.reuse, -R8.reuse ;  /* 0x00000006af0f7223 */ /* 0x180fe20000010808 */
[----:B------:R-:W-:Y:S01]  /*7590*/  ISETP.LT.OR P4, PT, R46, 0x1, P4 ;  /* 0x000000012e00780c */ /* 0x000fe20002781670 */
[-CC-:B------:R-:W-:Y:S01]  /*75a0*/  FFMA.FTZ R170, R83, R6.reuse, -R8.reuse ;  /* 0x0000000653aa7223 */ /* 0x180fe20000010808 */
[----:B------:R-:W-:Y:S01]  /*75b0*/  ISETP.GT.AND P5, PT, R48, 0x28, P2 ;  /* 0x000000283000780c */ /* 0x000fe200017a4270 */
[-CC-:B------:R-:W-:Y:S01]  /*75c0*/  FFMA.FTZ R164, R79, R6.reuse, -R8.reuse ;  /* 0x000000064fa47223 */ /* 0x180fe20000010808 */
[----:B------:R-:W-:Y:S01]  /*75d0*/  FSEL R10, R7, -INF , !P4 ;  /* 0xff800000070a7808 */ /* 0x000fe20006000000 */
[-CC-:B------:R-:W-:Y:S01]  /*75e0*/  FFMA.FTZ R166, R75, R6.reuse, -R8.reuse ;  /* 0x000000064ba67223 */ /* 0x180fe20000010808 */
[----:B------:R-:W-:Y:S01]  /*75f0*/  ISETP.LT.OR P3, PT, R46, 0x22, P3 ;  /* 0x000000222e00780c */ /* 0x000fe20001f61670 */
[----:B------:R0:W-:Y:S01]  /*7600*/  MUFU.EX2 R7, R15 ;  /* 0x0000000f00077308 */ /* 0x0001e20000000800 */
[----:B------:R-:W-:Y:S01]  /*7610*/  FMNMX.FTZ R12, R10, R5, !PT ;  /* 0x000000050a0c7209 */ /* 0x000fe20007810000 */
[-CC-:B------:R-:W-:Y:S01]  /*7620*/  FFMA.FTZ R158, R57, R6.reuse, -R8.reuse ;  /* 0x00000006399e7223 */ /* 0x180fe20000010808 */
[----:B------:R-:W-:Y:S01]  /*7630*/  ISETP.LT.OR P5, PT, R46, 0x29, P5 ;  /* 0x000000292e00780c */ /* 0x000fe20002fa1670 */
[--C-:B------:R-:W-:Y:S01]  /*7640*/  FFMA.FTZ R156, R63, R6, -R8.reuse ;  /* 0x000000063f9c7223 */ /* 0x100fe20000010808 */
[----:B------:R-:W-:Y:S01]  /*7650*/  FMNMX.FTZ R12, R159, R12, !PT ;  /* 0x0000000c9f0c7209 */ /* 0x000fe20007810000 */
[--C-:B------:R-:W-:Y:S01]  /*7660*/  FFMA.FTZ R154, R49, R6, -R8.reuse ;  /* 0x00000006319a7223 */ /* 0x100fe20000010808 */
[----:B------:R-:W-:Y:S01]  /*7670*/  FSEL R171, R24, -INF , !P3 ;  /* 0xff80000018ab7808 */ /* 0x000fe20005800000 */
[----:B------:R-:W-:Y:S01]  /*7680*/  MUFU.EX2 R9, R9 ;  /* 0x0000000900097308 */ /* 0x000fe20000000800 */
[----:B------:R-:W-:Y:S01]  /*7690*/  FMNMX.FTZ R12, R155, R12, !PT ;  /* 0x0000000c9b0c7209 */ /* 0x000fe20007810000 */
[-CC-:B0-----:R-:W-:Y:S01]  /*76a0*/  FFMA.FTZ R15, R179, R6.reuse, -R8.reuse ;  /* 0x00000006b30f7223 */ /* 0x181fe20000010808 */
[----:B------:R-:W-:Y:S01]  /*76b0*/  ISETP.GT.AND P3, PT, R48, 0x29, P2 ;  /* 0x000000293000780c */ /* 0x000fe20001764270 */
[--C-:B------:R-:W-:Y:S01]  /*76c0*/  FFMA.FTZ R160, R65, R6, -R8.reuse ;  /* 0x0000000641a07223 */ /* 0x100fe20000010808 */
[----:B------:R-:W-:Y:S01]  /*76d0*/  FMNMX.FTZ R12, R157, R12, !PT ;  /* 0x0000000c9d0c7209 */ /* 0x000fe20007810000 */
[--C-:B------:R-:W-:Y:S01]  /*76e0*/  FFMA.FTZ R162, R67, R6, -R8.reuse ;  /* 0x0000000643a27223 */ /* 0x100fe20000010808 */
[----:B------:R-:W-:Y:S01]  /*76f0*/  FSEL R169, R28, -INF , !P5 ;  /* 0xff8000001ca97808 */ /* 0x000fe20006800000 */
[----:B------:R-:W-:Y:S01]  /*7700*/  MUFU.EX2 R180, R180 ;  /* 0x000000b400b47308 */ /* 0x000fe20000000800 */
[----:B------:R-:W-:Y:S01]  /*7710*/  FMNMX.FTZ R12, R41, R12, !PT ;  /* 0x0000000c290c7209 */ /* 0x000fe20007810000 */
[-CC-:B------:R-:W-:Y:S01]  /*7720*/  FFMA.FTZ R85, R85, R6.reuse, -R8.reuse ;  /* 0x0000000655557223 */ /* 0x180fe20000010808 */
[----:B------:R-:W-:Y:S01]  /*7730*/  ISETP.GT.AND P5, PT, R48, 0x30, P2 ;  /* 0x000000303000780c */ /* 0x000fe200017a4270 */
[--C-:B------:R-:W-:Y:S01]  /*7740*/  FFMA.FTZ R65, R73, R6, -R8.reuse ;  /* 0x0000000649417223 */ /* 0x100fe20000010808 */
[----:B------:R-:W-:Y:S01]  /*7750*/  FMNMX.FTZ R12, R163, R12, !PT ;  /* 0x0000000ca30c7209 */ /* 0x000fe20007810000 */
[--C-:B------:R-:W-:Y:S01]  /*7760*/  FFMA.FTZ R67, R71, R6, -R8.reuse ;  /* 0x0000000647437223 */ /* 0x100fe20000010808 */
[----:B------:R-:W-:Y:S01]  /*7770*/  ISETP.LT.OR P4, PT, R46, 0x2a, P3 ;  /* 0x0000002a2e00780c */ /* 0x000fe20001f81670 */
[----:B------:R-:W-:Y:S01]  /*7780*/  MUFU.EX2 R182, R182 ;  /* 0x000000b600b67308 */ /* 0x000fe20000000800 */
[----:B------:R-:W-:Y:S01]  /*7790*/  FMNMX.FTZ R12, R11, R12, !PT ;  /* 0x0000000c0b0c7209 */ /* 0x000fe20007810000 */
[-CC-:B------:R-:W-:Y:S01]  /*77a0*/  FFMA.FTZ R61, R61, R6.reuse, -R8.reuse ;  /* 0x000000063d3d7223 */ /* 0x180fe20000010808 */
[----:B------:R-:W-:Y:S01]  /*77b0*/  ISETP.GT.AND P3, PT, R48, 0x31, P2 ;  /* 0x000000313000780c */ /* 0x000fe20001764270 */
[--C-:B------:R-:W-:Y:S01]  /*77c0*/  FFMA.FTZ R55, R55, R6, -R8.reuse ;  /* 0x0000000637377223 */ /* 0x100fe20000010808 */
[----:B------:R-:W-:Y:S01]  /*77d0*/  FMNMX.FTZ R12, R167, R12, !PT ;  /* 0x0000000ca70c7209 */ /* 0x000fe20007810000 */
[-CC-:B------:R-:W-:Y:S01]  /*77e0*/  FFMA.FTZ R152, R59, R6.reuse, -R8.reuse ;  /* 0x000000063b987223 */ /* 0x180fe20000010808 */
[----:B------:R-:W-:Y:S01]  /*77f0*/  FSEL R175, R14, -INF , !P4 ;  /* 0xff8000000eaf7808 */ /* 0x000fe20006000000 */
[--C-:B------:R-:W-:Y:S01]  /*7800*/  FFMA.FTZ R14, R153, R6, -R8.reuse ;  /* 0x00000006990e7223 */ /* 0x100fe20000010808 */
[----:B------:R-:W-:Y:S01]  /*7810*/  FMNMX.FTZ R12, R21, R12, !PT ;  /* 0x0000000c150c7209 */ /* 0x000fe20007810000 */
[----:B------:R-:W-:Y:S01]  /*7820*/  MUFU.EX2 R176, R176 ;  /* 0x000000b000b07308 */ /* 0x000fe20000000800 */
[----:B------:R-:W-:Y:S01]  /*7830*/  ISETP.LT.OR P5, PT, R46, 0x31, P5 ;  /* 0x000000312e00780c */ /* 0x000fe20002fa1670 */
[--C-:B------:R-:W-:Y:S01]  /*7840*/  FFMA.FTZ R53, R53, R6, -R8.reuse ;  /* 0x0000000635357223 */ /* 0x100fe20000010808 */
[----:B------:R-:W-:Y:S01]  /*7850*/  FMNMX.FTZ R12, R171, R12, !PT ;  /* 0x0000000cab0c7209 */ /* 0x000fe20007810000 */
[----:B------:R-:W-:Y:S01]  /*7860*/  FFMA.FTZ R47, R47, R6, -R8 ;  /* 0x000000062f2f7223 */ /* 0x000fe20000010808 */
[----:B------:R-:W-:Y:S01]  /*7870*/  ISETP.GT.AND P4, PT, R48, 0x38, P2 ;  /* 0x000000383000780c */ /* 0x000fe20001784270 */
[----:B------:R-:W-:Y:S01]  /*7880*/  IMAD.U32 R28, RZ, RZ, UR45 ;  /* 0x0000002dff1c7e24 */ /* 0x000fe2000f8e00ff */
[----:B------:R-:W-:Y:S01]  /*7890*/  FMNMX.FTZ R12, R169, R12, !PT ;  /* 0x0000000ca90c7209 */ /* 0x000fe20007810000 */
[----:B------:R-:W-:Y:S01]  /*78a0*/  MUFU.EX2 R15, R15 ;  /* 0x0000000f000f7308 */ /* 0x000fe20000000800 */
[----:B------:R-:W-:Y:S01]  /*78b0*/  ISETP.LT.OR P3, PT, R46, 0x32, P3 ;  /* 0x000000322e00780c */ /* 0x000fe20001f61670 */
[----:B------:R-:W-:Y:S01]  /*78c0*/  UMOV UR45, UR57 ;  /* 0x00000039002d7c82 */ /* 0x000fe20008000000 */
[----:B------:R-:W-:-:S02]  /*78d0*/  FSEL R25, R25, -INF , !P5 ;  /* 0xff80000019197808 */ /* 0x000fc40006800000 */
[----:B------:R-:W-:Y:S02]  /*78e0*/  FMNMX.FTZ R12, R175, R12, !PT ;  /* 0x0000000caf0c7209 */ /* 0x000fe40007810000 */
[----:B------:R-:W-:Y:S01]  /*78f0*/  ISETP.GT.AND P5, PT, R48, 0x39, P2 ;  /* 0x000000393000780c */ /* 0x000fe200017a4270 */
[----:B------:R-:W-:Y:S01]  /*7900*/  MUFU.EX2 R178, R178 ;  /* 0x000000b200b27308 */ /* 0x000fe20000000800 */
[----:B------:R-:W-:Y:S02]  /*7910*/  FSEL R179, R26, -INF , !P3 ;  /* 0xff8000001ab37808 */ /* 0x000fe40005800000 */
[----:B------:R-:W-:Y:S02]  /*7920*/  ISETP.LT.OR P4, PT, R46, 0x39, P4 ;  /* 0x000000392e00780c */ /* 0x000fe40002781670 */
[----:B------:R-:W-:Y:S02]  /*7930*/  FMNMX.FTZ R12, R25, R12, !PT ;  /* 0x0000000c190c7209 */ /* 0x000fe40007810000 */
[----:B------:R-:W-:Y:S01]  /*7940*/  ISETP.GT.AND P3, PT, R48, 0x40, P2 ;  /* 0x000000403000780c */ /* 0x000fe20001764270 */
[----:B------:R-:W-:Y:S01]  /*7950*/  MUFU.EX2 R172, R172 ;  /* 0x000000ac00ac7308 */ /* 0x000fe20000000800 */
[----:B------:R-:W-:-:S02]  /*7960*/  ISETP.LT.OR P5, PT, R46, 0x3a, P5 ;  /* 0x0000003a2e00780c */ /* 0x000fc40002fa1670 */
[----:B------:R-:W-:Y:S02]  /*7970*/  FSEL R29, R29, -INF , !P4 ;  /* 0xff8000001d1d7808 */ /* 0x000fe40006000000 */
[----:B------:R-:W-:Y:S02]  /*7980*/  FMNMX.FTZ R12, R179, R12, !PT ;  /* 0x0000000cb30c7209 */ /* 0x000fe40007810000 */
[----:B------:R-:W-:Y:S01]  /*7990*/  ISETP.GT.AND P4, PT, R48, 0x41, P2 ;  /* 0x000000413000780c */ /* 0x000fe20001784270 */
[----:B------:R-:W-:Y:S01]  /*79a0*/  MUFU.EX2 R174, R174 ;  /* 0x000000ae00ae7308 */ /* 0x000fe20000000800 */
[----:B------:R-:W-:Y:S01]  /*79b0*/  FSEL R181, R27, -INF , !P5 ;  /* 0xff8000001bb57808 */ /* 0x000fe20006800000 */
[----:B------:R-:W-:Y:S01]  /*79c0*/  FFMA.FTZ R27, R177, R6, -R8 ;  /* 0x00000006b11b7223 */ /* 0x000fe20000010808 */
[----:B------:R-:W-:Y:S02]  /*79d0*/  ISETP.LT.OR P3, PT, R46, 0x41, P3 ;  /* 0x000000412e00780c */ /* 0x000fe40001f61670 */
[----:B------:R-:W-:-:S02]  /*79e0*/  FMNMX.FTZ R12, R29, R12, !PT ;  /* 0x0000000c1d0c7209 */ /* 0x000fc40007810000 */
[----:B------:R-:W-:Y:S01]  /*79f0*/  ISETP.GT.AND P5, PT, R48, 0x48, P2 ;  /* 0x000000483000780c */ /* 0x000fe200017a4270 */
[----:B------:R-:W-:Y:S01]  /*7a00*/  MUFU.EX2 R27, R27 ;  /* 0x0000001b001b7308 */ /* 0x000fe20000000800 */
[----:B------:R-:W-:Y:S02]  /*7a10*/  ISETP.LT.OR P4, PT, R46, 0x42, P4 ;  /* 0x000000422e00780c */ /* 0x000fe40002781670 */
[----:B------:R-:W-:Y:S02]  /*7a20*/  FSEL R177, R32, -INF , !P3 ;  /* 0xff80000020b17808 */ /* 0x000fe40005800000 */
[----:B------:R-:W-:Y:S02]  /*7a30*/  FMNMX.FTZ R12, R181, R12, !PT ;  /* 0x0000000cb50c7209 */ /* 0x000fe40007810000 */
[----:B------:R-:W-:Y:S01]  /*7a40*/  ISETP.GT.AND P3, PT, R48, 0x49, P2 ;  /* 0x000000493000780c */ /* 0x000fe20001764270 */
[----:B------:R-:W-:Y:S01]  /*7a50*/  MUFU.EX2 R168, R168 ;  /* 0x000000a800a87308 */ /* 0x000fe20000000800 */
[----:B------:R-:W-:Y:S01]  /*7a60*/  FSEL R173, R31, -INF , !P4 ;  /* 0xff8000001fad7808 */ /* 0x000fe20006000000 */
[----:B------:R-:W-:Y:S01]  /*7a70*/  FFMA.FTZ R31, R165, R6, -R8 ;  /* 0x00000006a51f7223 */ /* 0x000fe20000010808 */
[----:B------:R-:W-:-:S02]  /*7a80*/  ISETP.LT.OR P5, PT, R46, 0x49, P5 ;  /* 0x000000492e00780c */ /* 0x000fc40002fa1670 */
[----:B------:R-:W-:Y:S02]  /*7a90*/  FMNMX.FTZ R12, R177, R12, !PT ;  /* 0x0000000cb10c7209 */ /* 0x000fe40007810000 */
[----:B------:R-:W-:Y:S01]  /*7aa0*/  ISETP.GT.AND P4, PT, R48, 0x50, P2 ;  /* 0x000000503000780c */ /* 0x000fe20001784270 */
[----:B------:R-:W-:Y:S01]  /*7ab0*/  MUFU.EX2 R31, R31 ;  /* 0x0000001f001f7308 */ /* 0x000fe20000000800 */
[----:B------:R-:W-:Y:S02]  /*7ac0*/  ISETP.LT.OR P3, PT, R46, 0x4a, P3 ;  /* 0x0000004a2e00780c */ /* 0x000fe40001f61670 */
[----:B------:R-:W-:Y:S02]  /*7ad0*/  FSEL R33, R33, -INF , !P5 ;  /* 0xff80000021217808 */ /* 0x000fe40006800000 */
[----:B------:R-:W-:Y:S02]  /*7ae0*/  FMNMX.FTZ R12, R173, R12, !PT ;  /* 0x0000000cad0c7209 */ /* 0x000fe40007810000 */
[----:B------:R-:W-:Y:S01]  /*7af0*/  ISETP.GT.AND P5, PT, R48, 0x51, P2 ;  /* 0x000000513000780c */ /* 0x000fe200017a4270 */
[----:B------:R-:W-:Y:S01]  /*7b00*/  MUFU.EX2 R85, R85 ;  /* 0x0000005500557308 */ /* 0x000fe20000000800 */
[----:B------:R-:W-:-:S02]  /*7b10*/  FSEL R165, R30, -INF , !P3 ;  /* 0xff8000001ea57808 */ /* 0x000fc40005800000 */
[----:B------:R-:W-:Y:S02]  /*7b20*/  ISETP.LT.OR P4, PT, R46, 0x51, P4 ;  /* 0x000000512e00780c */ /* 0x000fe40002781670 */
[----:B------:R-:W-:Y:S02]  /*7b30*/  FMNMX.FTZ R12, R33, R12, !PT ;  /* 0x0000000c210c7209 */ /* 0x000fe40007810000 */
[----:B------:R-:W-:Y:S01]  /*7b40*/  ISETP.GT.AND P3, PT, R48, 0x58, P2 ;  /* 0x000000583000780c */ /* 0x000fe20001764270 */
[----:B------:R-:W-:Y:S01]  /*7b50*/  MUFU.EX2 R170, R170 ;  /* 0x000000aa00aa7308 */ /* 0x000fe20000000800 */
[----:B------:R-:W-:Y:S02]  /*7b60*/  ISETP.LT.OR P5, PT, R46, 0x52, P5 ;  /* 0x000000522e00780c */ /* 0x000fe40002fa1670 */
[----:B------:R-:W-:Y:S02]  /*7b70*/  FSEL R161, R34, -INF , !P4 ;  /* 0xff80000022a17808 */ /* 0x000fe40006000000 */
[----:B------:R-:W-:-:S02]  /*7b80*/  FMNMX.FTZ R12, R165, R12, !PT ;  /* 0x0000000ca50c7209 */ /* 0x000fc40007810000 */
[----:B------:R-:W-:Y:S01]  /*7b90*/  ISETP.GT.AND P4, PT, R48, 0x59, P2 ;  /* 0x000000593000780c */ /* 0x000fe20001784270 */
[----:B------:R-:W-:Y:S01]  /*7ba0*/  MUFU.EX2 R164, R164 ;  /* 0x000000a400a47308 */ /* 0x000fe20000000800 */
[----:B------:R-:W-:Y:S02]  /*7bb0*/  FSEL R153, R35, -INF , !P5 ;  /* 0xff80000023997808 */ /* 0x000fe40006800000 */
[----:B------:R-:W-:Y:S02]  /*7bc0*/  ISETP.LT.OR P3, PT, R46, 0x59, P3 ;  /* 0x000000592e00780c */ /* 0x000fe40001f61670 */
[----:B------:R-:W-:Y:S02]  /*7bd0*/  FMNMX.FTZ R12, R161, R12, !PT ;  /* 0x0000000ca10c7209 */ /* 0x000fe40007810000 */
[----:B------:R-:W-:Y:S01]  /*7be0*/  ISETP.GT.AND P5, PT, R48, 0x60, P2 ;  /* 0x000000603000780c */ /* 0x000fe200017a4270 */
[----:B------:R0:W-:Y:S01]  /*7bf0*/  MUFU.EX2 R35, R14 ;  /* 0x0000000e00237308 */ /* 0x0001e20000000800 */
[----:B------:R-:W-:-:S02]  /*7c00*/  ISETP.LT.OR P4, PT, R46, 0x5a, P4 ;  /* 0x0000005a2e00780c */ /* 0x000fc40002781670 */
[----:B------:R-:W-:Y:S02]  /*7c10*/  FSEL R87, R38, -INF , !P3 ;  /* 0xff80000026577808 */ /* 0x000fe40005800000 */
[----:B------:R-:W-:Y:S02]  /*7c20*/  FMNMX.FTZ R12, R153, R12, !PT ;  /* 0x0000000c990c7209 */ /* 0x000fe40007810000 */
[----:B------:R-:W-:Y:S01]  /*7c30*/  ISETP.GT.AND P3, PT, R48, 0x61, P2 ;  /* 0x000000613000780c */ /* 0x000fe20001764270 */
[----:B------:R-:W-:Y:S01]  /*7c40*/  MUFU.EX2 R166, R166 ;  /* 0x000000a600a67308 */ /* 0x000fe20000000800 */
[----:B------:R-:W-:Y:S01]  /*7c50*/  FSEL R183, R36, -INF , !P4 ;  /* 0xff80000024b77808 */ /* 0x000fe20006000000 */
[----:B0-----:R-:W-:Y:S01]  /*7c60*/  FFMA.FTZ R14, R77, R6, -R8 ;  /* 0x000000064d0e7223 */ /* 0x001fe20000010808 */
        /* <DEDUP_REMOVED lines=30> */
[C---:B------:R-:W-:Y:S02]  /*7e50*/  ISETP.LT.OR P5, PT, R46.reuse, 0x79, P5 ;  /* 0x000000792e00780c */ /* 0x040fe40002fa1670 */
[----:B------:R-:W-:Y:S02]  /*7e60*/  FSEL R77, R45, -INF , !P4 ;  /* 0xff8000002d4d7808 */ /* 0x000fe40006000000 */
[----:B------:R-:W-:Y:S02]  /*7e70*/  FMNMX.FTZ R12, R79, R12, !PT ;  /* 0x0000000c4f0c7209 */ /* 0x000fe40007810000 */
[----:B------:R-:W-:Y:S01]  /*7e80*/  ISETP.LT.OR P2, PT, R46, 0x7a, P2 ;  /* 0x0000007a2e00780c */ /* 0x000fe20001741670 */
[----:B------:R-:W-:Y:S01]  /*7e90*/  MUFU.EX2 R45, R14 ;  /* 0x0000000e002d7308 */ /* 0x000fe20000000800 */
[----:B------:R-:W-:-:S02]  /*7ea0*/  FSEL R193, R50, -INF , !P5 ;  /* 0xff80000032c17808 */ /* 0x000fc40006800000 */
[----:B------:R-:W-:Y:S02]  /*7eb0*/  FMNMX.FTZ R12, R77, R12, !PT ;  /* 0x0000000c4d0c7209 */ /* 0x000fe40007810000 */
[----:B------:R-:W-:Y:S01]  /*7ec0*/  FSEL R75, R51, -INF , !P2 ;  /* 0xff800000334b7808 */ /* 0x000fe20005000000 */
[----:B------:R-:W-:Y:S01]  /*7ed0*/  FFMA.FTZ R51, R69, R6, -R8 ;  /* 0x0000000645337223 */ /* 0x000fe20000010808 */
[----:B------:R-:W-:Y:S01]  /*7ee0*/  FMNMX.FTZ R12, R193, R12, !PT ;  /* 0x0000000cc10c7209 */ /* 0x000fe20007810000 */
[----:B------:R-:W-:Y:S01]  /*7ef0*/  MUFU.EX2 R61, R61 ;  /* 0x0000003d003d7308 */ /* 0x000fe20000000800 */
[----:B------:R-:W-:Y:S02]  /*7f00*/  FSEL R57, R13, RZ, P6 ;  /* 0x000000ff0d397208 */ /* 0x000fe40003000000 */
[----:B------:R-:W-:-:S03]  /*7f10*/  FMNMX.FTZ R12, R75, R12, !PT ;  /* 0x0000000c4b0c7209 */ /* 0x000fc60007810000 */
        /* <DEDUP_REMOVED lines=20> */
[----:B------:R-:W-:Y:S01]  /*8060*/  FADD.FTZ R63, R7, R2 ;  /* 0x00000002073f7221 */ /* 0x000fe20000010000 */
[-C--:B------:R-:W-:Y:S01]  /*8070*/  FMUL.FTZ R100, R100, R4.reuse ;  /* 0x0000000464647220 */ /* 0x080fe20000410000 */
[-C--:B------:R-:W-:Y:S01]  /*8080*/  FMUL.FTZ R101, R101, R4.reuse ;  /* 0x0000000465657220 */ /* 0x080fe20000410000 */
[----:B------:R-:W-:Y:S01]  /*8090*/  MUFU.EX2 R53, R53 ;  /* 0x0000003500357308 */ /* 0x000fe20000000800 */
[----:B------:R-:W-:Y:S01]  /*80a0*/  FADD.FTZ R2, R176, R63 ;  /* 0x0000003fb0027221 */ /* 0x000fe20000010000 */
        /* <DEDUP_REMOVED lines=23> */
[-C--:B------:R-:W-:Y:S01]  /*8220*/  FMUL.FTZ R137, R137, R4.reuse ;  /* 0x0000000489897220 */ /* 0x080fe20000410000 */
[----:B------:R-:W-:Y:S01]  /*8230*/  FMUL.FTZ R140, R140, R4 ;  /* 0x000000048c8c7220 */ /* 0x000fe20000410000 */
[-CC-:B------:R-:W-:Y:S01]  /*8240*/  FFMA.FTZ R24, R169, R6.reuse, -R34.reuse ;  /* 0x00000006a9187223 */ /* 0x180fe20000010822 */
[-C--:B------:R-:W-:Y:S01]  /*8250*/  FFMA.FTZ R169, R25, R6.reuse, -R34 ;  /* 0x0000000619a97223 */ /* 0x080fe20000010822 */
[----:B------:R-:W-:Y:S01]  /*8260*/  FADD.FTZ R25, R15, R2 ;  /* 0x000000020f197221 */ /* 0x000fe20000010000 */
[-CC-:B------:R-:W-:Y:S01]  /*8270*/  FFMA.FTZ R20, R21, R6.reuse, -R34.reuse ;  /* 0x0000000615147223 */ /* 0x180fe20000010822 */
[-CC-:B------:R-:W-:Y:S01]  /*8280*/  FFMA.FTZ R21, R171, R6.reuse, -R34.reuse ;  /* 0x00000006ab157223 */ /* 0x180fe20000010822 */
[-CC-:B------:R-:W-:Y:S01]  /*8290*/  FFMA.FTZ R171, R29, R6.reuse, -R34.reuse ;  /* 0x000000061dab7223 */ /* 0x180fe20000010822 */
[----:B------:R-:W-:Y:S01]  /*82a0*/  FADD.FTZ R2, R178, R25 ;  /* 0x00000019b2027221 */ /* 0x000fe20000010000 */
[----:B------:R-:W-:Y:S01]  /*82b0*/  @!P1 LEA R29, R28, UR41, 0x3 ;  /* 0x000000291c1d9c11 */ /* 0x000fe2000f8e18ff */
[-CC-:B------:R-:W-:Y:S01]  /*82c0*/  FFMA.FTZ R57, R10, R6.reuse, -R34.reuse ;  /* 0x000000060a397223 */ /* 0x180fe20000010822 */
[-C--:B------:R-:W-:Y:S01]  /*82d0*/  FFMA.FTZ R8, R159, R6.reuse, -R34 ;  /* 0x000000069f087223 */ /* 0x080fe20000010822 */
[----:B------:R-:W-:Y:S01]  /*82e0*/  FADD.FTZ R25, R27, R2 ;  /* 0x000000021b197221 */ /* 0x000fe20000010000 */
[-CC-:B------:R-:W-:Y:S01]  /*82f0*/  FFMA.FTZ R10, R155, R6.reuse, -R34.reuse ;  /* 0x000000069b0a7223 */ /* 0x180fe20000010822 */
[-CC-:B------:R-:W-:Y:S01]  /*8300*/  FFMA.FTZ R59, R157, R6.reuse, -R34.reuse ;  /* 0x000000069d3b7223 */ /* 0x180fe20000010822 */
[-CC-:B------:R-:W-:Y:S01]  /*8310*/  FFMA.FTZ R12, R41, R6.reuse, -R34.reuse ;  /* 0x00000006290c7223 */ /* 0x180fe20000010822 */
[----:B------:R-:W-:Y:S01]  /*8320*/  FADD.FTZ R2, R172, R25 ;  /* 0x00000019ac027221 */ /* 0x000fe20000010000 */
[----:B------:R-:W-:Y:S01]  /*8330*/  MUFU.EX2 R57, R57 ;  /* 0x0000003900397308 */ /* 0x000fe20000000800 */
[-CC-:B------:R-:W-:Y:S01]  /*8340*/  FFMA.FTZ R41, R163, R6.reuse, -R34.reuse ;  /* 0x00000006a3297223 */ /* 0x180fe20000010822 */
[-C--:B------:R-:W-:Y:S01]  /*8350*/  FFMA.FTZ R11, R11, R6.reuse, -R34 ;  /* 0x000000060b0b7223 */ /* 0x080fe20000010822 */
[----:B------:R-:W-:Y:S01]  /*8360*/  FADD.FTZ R25, R31, R2 ;  /* 0x000000021f197221 */ /* 0x000fe20000010000 */
[----:B------:R-:W-:Y:S01]  /*8370*/  FSEL R2, R49, RZ, P2 ;  /* 0x000000ff31027208 */ /* 0x000fe20001000000 */
[-CC-:B------:R-:W-:Y:S01]  /*8380*/  FFMA.FTZ R14, R167, R6.reuse, -R34.reuse ;  /* 0x00000006a70e7223 */ /* 0x180fe20000010822 */
[-CC-:B------:R-:W-:Y:S01]  /*8390*/  FFMA.FTZ R175, R175, R6.reuse, -R34.reuse ;  /* 0x00000006afaf7223 */ /* 0x180fe20000010822 */
[----:B------:R-:W-:Y:S01]  /*83a0*/  FADD.FTZ R28, R174, R25 ;  /* 0x00000019ae1c7221 */ /* 0x000fe20000010000 */
[----:B------:R-:W-:Y:S01]  /*83b0*/  MUFU.EX2 R8, R8 ;  /* 0x0000000800087308 */ /* 0x000fe20000000800 */
[----:B------:R-:W-:Y:S01]  /*83c0*/  FADD.FTZ R5, -R2, R5 ;  /* 0x0000000502057221 */ /* 0x000fe20000010100 */
[----:B------:R-:W-:Y:S01]  /*83d0*/  FFMA.FTZ R26, R179, R6, -R34 ;  /* 0x00000006b31a7223 */ /* 0x000fe20000010822 */
[----:B------:R-:W-:Y:S01]  /*83e0*/  FADD.FTZ R25, R35, R28 ;  /* 0x0000001c23197221 */ /* 0x000fe20000010000 */
[----:B------:R-:W-:-:S02]  /*83f0*/  @!P1 VIADD R28, R29, 0x28860 ;  /* 0x000288601d1c9836 */ /* 0x000fc40000000000 */
[-C--:B------:R-:W-:Y:S01]  /*8400*/  FMUL.FTZ R5, R5, R6.reuse ;  /* 0x0000000605057220 */ /* 0x080fe20000410000 */
[-C--:B------:R-:W-:Y:S01]  /*8410*/  FFMA.FTZ R30, R181, R6.reuse, -R34 ;  /* 0x00000006b51e7223 */ /* 0x080fe20000010822 */
[----:B------:R-:W-:Y:S01]  /*8420*/  FADD.FTZ R2, R168, R25 ;  /* 0x00000019a8027221 */ /* 0x000fe20000010000 */
[----:B------:R-:W-:Y:S01]  /*8430*/  MUFU.EX2 R10, R10 ;  /* 0x0000000a000a7308 */ /* 0x000fe20000000800 */
[----:B------:R-:W-:Y:S01]  /*8440*/  @!P1 PRMT R28, RZ, 0x654, R28 ;  /* 0x00000654ff1c9816 */ /* 0x000fe2000000001c */
[-C--:B------:R-:W-:Y:S01]  /*8450*/  FFMA.FTZ R177, R177, R6.reuse, -R34 ;  /* 0x00000006b1b17223 */ /* 0x080fe20000010822 */
[----:B------:R-:W-:Y:S01]  /*8460*/  FADD.FTZ R25, R85, R2 ;  /* 0x0000000255197221 */ /* 0x000fe20000010000 */
[-CC-:B------:R-:W-:Y:S01]  /*8470*/  FFMA.FTZ R2, R165, R6.reuse, -R34.reuse ;  /* 0x00000006a5027223 */ /* 0x180fe20000010822 */
[----:B------:R0:W-:Y:S01]  /*8480*/  @!P1 SYNCS.ARRIVE.TRANS64.RED.A1T0 RZ, [R28+URZ], RZ ;  /* 0x000000ff1cff99a7 */ /* 0x0001e2000810043f */
[-CC-:B------:R-:W-:Y:S01]  /*8490*/  FFMA.FTZ R32, R173, R6.reuse, -R34.reuse ;  /* 0x00000006ad207223 */ /* 0x180fe20000010822 */
[----:B------:R-:W-:Y:S01]  /*84a0*/  FADD.FTZ R36, R170, R25 ;  /* 0x00000019aa247221 */ /* 0x000fe20000010000 */
[----:B------:R-:W-:Y:S01]  /*84b0*/  MUFU.EX2 R59, R59 ;  /* 0x0000003b003b7308 */ /* 0x000fe20000000800 */
[-CC-:B------:R-:W-:Y:S01]  /*84c0*/  FFMA.FTZ R33, R33, R6.reuse, -R34.reuse ;  /* 0x0000000621217223 */ /* 0x180fe20000010822 */
[-C--:B------:R-:W-:Y:S01]  /*84d0*/  FFMA.FTZ R161, R161, R6.reuse, -R34 ;  /* 0x00000006a1a17223 */ /* 0x080fe20000010822 */
[----:B------:R-:W-:Y:S01]  /*84e0*/  FADD.FTZ R25, R39, R36 ;  /* 0x0000002427197221 */ /* 0x000fe20000010000 */
[-CC-:B------:R-:W-:Y:S01]  /*84f0*/  FFMA.FTZ R153, R153, R6.reuse, -R34.reuse ;  /* 0x0000000699997223 */ /* 0x180fe20000010822 */
[-CC-:B------:R-:W-:Y:S01]  /*8500*/  FFMA.FTZ R87, R87, R6.reuse, -R34.reuse ;  /* 0x0000000657577223 */ /* 0x180fe20000010822 */
[-CC-:B------:R-:W-:Y:S01]  /*8510*/  FFMA.FTZ R183, R183, R6.reuse, -R34.reuse ;  /* 0x00000006b7b77223 */ /* 0x180fe20000010822 */
[----:B------:R-:W-:Y:S01]  /*8520*/  FADD.FTZ R36, R164, R25 ;  /* 0x00000019a4247221 */ /* 0x000fe20000010000 */
[----:B0-----:R0:W1:Y:S01]  /*8530*/  MUFU.EX2 R28, R5 ;  /* 0x00000005001c7308 */ /* 0x0010620000000800 */
        /* <DEDUP_REMOVED lines=9> */
[----:B------:R-:W-:Y:S01]  /*85d0*/  FFMA.FTZ R34, R75, R6, -R34 ;  /* 0x000000064b227223 */ /* 0x000fe20000010822 */
[----:B------:R-:W-:Y:S01]  /*85e0*/  ISETP.GT.AND P2, PT, R3, UR58, PT ;  /* 0x0000003a03007c0c */ /* 0x000fe2000bf44270 */
[-C--:B------:R-:W-:Y:S01]  /*85f0*/  FMUL.FTZ R141, R141, R4.reuse ;  /* 0x000000048d8d7220 */ /* 0x080fe20000410000 */
[----:B------:R-:W-:Y:S01]  /*8600*/  FADD.FTZ R36, R166, R5 ;  /* 0x00000005a6247221 */ /* 0x000fe20000010000 */
[-C--:B------:R-:W-:Y:S01]  /*8610*/  FMUL.FTZ R144, R144, R4.reuse ;  /* 0x0000000490907220 */ /* 0x080fe20000410000 */
[----:B------:R-:W-:Y:S01]  /*8620*/  FMUL.FTZ R145, R145, R4 ;  /* 0x0000000491917220 */ /* 0x000fe20000410000 */
[----:B------:R-:W0:Y:S01]  /*8630*/  MUFU.EX2 R41, R41 ;  /* 0x0000002900297308 */ /* 0x000e220000000800 */
[----:B-1----:R-:W-:Y:S01]  /*8640*/  FFMA.FTZ R5, R28, R0, R57 ;  /* 0x000000001c057223 */ /* 0x002fe20000010039 */
[----:B------:R-:W-:Y:S01]  /*8650*/  FADD.FTZ R25, R51, R36 ;  /* 0x0000002433197221 */ /* 0x000fe20000010000 */
[-C--:B------:R-:W-:Y:S01]  /*8660*/  FMUL.FTZ R148, R148, R4.reuse ;  /* 0x0000000494947220 */ /* 0x080fe20000410000 */
        /* <DEDUP_REMOVED lines=8> */
[----:B------:R-:W-:-:S02]  /*86f0*/  VIADD R3, R3, 0xffffffff ;  /* 0xffffffff03037836 */ /* 0x000fc40000000000 */
[----:B------:R-:W-:Y:S01]  /*8700*/  FADD.FTZ R5, R59, R0 ;  /* 0x000000003b057221 */ /* 0x000fe20000010000 */
[----:B------:R-:W-:Y:S01]  /*8710*/  FADD.FTZ R36, R162, R25 ;  /* 0x00000019a2247221 */ /* 0x000fe20000010000 */
[----:B------:R-:W-:Y:S01]  /*8720*/  F2FP.BF16.F32.PACK_AB R178, R27, R178 ;  /* 0x000000b21bb2723e */ /* 0x000fe200000010ff */
[----:B------:R-:W3:Y:S01]  /*8730*/  MUFU.EX2 R14, R14 ;  /* 0x0000000e000e7308 */ /* 0x000ee20000000800 */
[----:B--2---:R-:W-:Y:S01]  /*8740*/  FADD.FTZ R0, R12, R5 ;  /* 0x000000050c007221 */ /* 0x004fe20000010000 */
[----:B------:R-:W-:Y:S01]  /*8750*/  FADD.FTZ R5, R67, R36 ;  /* 0x0000002443057221 */ /* 0x000fe20000010000 */
[----:B------:R-:W-:Y:S01]  /*8760*/  F2FP.BF16.F32.PACK_AB R172, R31, R172 ;  /* 0x000000ac1fac723e */ /* 0x000fe200000010ff */
[----:B------:R-:W-:Y:S01]  /*8770*/  FMUL.FTZ R90, R90, R28 ;  /* 0x0000001c5a5a7220 */ /* 0x000fe20000410000 */
[----:B0-----:R-:W-:Y:S01]  /*8780*/  FADD.FTZ R0, R41, R0 ;  /* 0x0000000029007221 */ /* 0x001fe20000010000 */
[----:B------:R-:W-:Y:S01]  /*8790*/  FADD.FTZ R36, R156, R5 ;  /* 0x000000059c247221 */ /* 0x000fe20000010000 */
[----:B------:R-:W-:Y:S01]  /*87a0*/  F2FP.BF16.F32.PACK_AB R174, R35, R174 ;  /* 0x000000ae23ae723e */ /* 0x000fe200000010ff */
[----:B------:R-:W0:Y:S01]  /*87b0*/  MUFU.EX2 R20, R20 ;  /* 0x0000001400147308 */ /* 0x000e220000000800 */
[----:B-1----:R-:W-:Y:S01]  /*87c0*/  FADD.FTZ R5, R11, R0 ;  /* 0x000000000b057221 */ /* 0x002fe20000010000 */
[----:B------:R-:W-:Y:S01]  /*87d0*/  FADD.FTZ R7, R61, R36 ;  /* 0x000000243d077221 */ /* 0x000fe20000010000 */
[----:B------:R-:W-:Y:S01]  /*87e0*/  F2FP.BF16.F32.PACK_AB R168, R85, R168 ;  /* 0x000000a855a8723e */ /* 0x000fe200000010ff */
[----:B------:R-:W-:Y:S01]  /*87f0*/  FMUL.FTZ R91, R91, R28 ;  /* 0x0000001c5b5b7220 */ /* 0x000fe20000410000 */
[----:B------:R-:W-:Y:S01]  /*8800*/  F2FP.BF16.F32.PACK_AB R170, R39, R170 ;  /* 0x000000aa27aa723e */ /* 0x000fe200000010ff */
[----:B------:R-:W-:Y:S01]  /*8810*/  FMUL.FTZ R94, R94, R28 ;  /* 0x0000001c5e5e7220 */ /* 0x000fe20000410000 */
[----:B------:R-:W-:Y:S01]  /*8820*/  F2FP.BF16.F32.PACK_AB R164, R45, R164 ;  /* 0x000000a42da4723e */ /* 0x000fe200000010ff */
[----:B------:R-:W1:Y:S01]  /*8830*/  MUFU.EX2 R21, R21 ;  /* 0x0000001500157308 */ /* 0x000e620000000800 */
[----:B---3--:R-:W-:Y:S01]  /*8840*/  FADD.FTZ R5, R14, R5 ;  /* 0x000000050e057221 */ /* 0x008fe20000010000 */
[----:B------:R-:W-:Y:S01]  /*8850*/  F2FP.BF16.F32.PACK_AB R166, R51, R166 ;  /* 0x000000a633a6723e */ /* 0x000fe200000010ff */
[----:B------:R-:W-:Y:S01]  /*8860*/  FMUL.FTZ R95, R95, R28 ;  /* 0x0000001c5f5f7220 */ /* 0x000fe20000410000 */
[----:B------:R-:W-:Y:S01]  /*8870*/  F2FP.BF16.F32.PACK_AB R160, R65, R160 ;  /* 0x000000a041a0723e */ /* 0x000fe200000010ff */
[----:B------:R-:W-:Y:S01]  /*8880*/  FMUL.FTZ R98, R98, R28 ;  /* 0x0000001c62627220 */ /* 0x000fe20000410000 */
[----:B------:R-:W-:Y:S01]  /*8890*/  F2FP.BF16.F32.PACK_AB R162, R67, R162 ;  /* 0x000000a243a2723e */ /* 0x000fe200000010ff */
[----:B------:R-:W-:Y:S01]  /*88a0*/  FMUL.FTZ R99, R99, R28 ;  /* 0x0000001c63637220 */ /* 0x000fe20000410000 */
[----:B------:R-:W2:Y:S01]  /*88b0*/  MUFU.EX2 R24, R24 ;  /* 0x0000001800187308 */ /* 0x000ea20000000800 */
[----:B0-----:R-:W-:Y:S01]  /*88c0*/  FADD.FTZ R0, R20, R5 ;  /* 0x0000000514007221 */ /* 0x001fe20000010000 */
[----:B------:R-:W-:Y:S01]  /*88d0*/  F2FP.BF16.F32.PACK_AB R156, R61, R156 ;  /* 0x0000009c3d9c723e */ /* 0x000fe200000010ff */
[-C--:B------:R-:W-:Y:S01]  /*88e0*/  FMUL.FTZ R102, R102, R28.reuse ;  /* 0x0000001c66667220 */ /* 0x080fe20000410000 */
[----:B------:R-:W-:Y:S01]  /*88f0*/  F2FP.BF16.F32.PACK_AB R181, R8, R57 ;  /* 0x0000003908b5723e */ /* 0x000fe200000010ff */
[-C--:B------:R-:W-:Y:S01]  /*8900*/  FMUL.FTZ R103, R103, R28.reuse ;  /* 0x0000001c67677220 */ /* 0x080fe20000410000 */
[----:B------:R-:W-:Y:S01]  /*8910*/  F2FP.BF16.F32.PACK_AB R179, R14, R11 ;  /* 0x0000000b0eb3723e */ /* 0x000fe200000010ff */
[----:B------:R-:W-:Y:S01]  /*8920*/  FMUL.FTZ R106, R106, R28 ;  /* 0x0000001c6a6a7220 */ /* 0x000fe20000410000 */
[----:B------:R-:W0:Y:S01]  /*8930*/  MUFU.EX2 R175, R175 ;  /* 0x000000af00af7308 */ /* 0x000e220000000800 */
[C---:B-1----:R-:W-:Y:S01]  /*8940*/  FADD.FTZ R5, R21.reuse, R0 ;  /* 0x0000000015057221 */ /* 0x042fe20000010000 */
[----:B------:R-:W-:Y:S01]  /*8950*/  F2FP.BF16.F32.PACK_AB R173, R21, R20 ;  /* 0x0000001415ad723e */ /* 0x000fe200000010ff */
[-C--:B------:R-:W-:Y:S01]  /*8960*/  FMUL.FTZ R107, R107, R28.reuse ;  /* 0x0000001c6b6b7220 */ /* 0x080fe20000410000 */
[-C--:B------:R-:W-:Y:S01]  /*8970*/  FMUL.FTZ R110, R110, R28.reuse ;  /* 0x0000001c6e6e7220 */ /* 0x080fe20000410000 */
[-C--:B------:R-:W-:Y:S01]  /*8980*/  FMUL.FTZ R111, R111, R28.reuse ;  /* 0x0000001c6f6f7220 */ /* 0x080fe20000410000 */
[-C--:B------:R-:W-:Y:S01]  /*8990*/  FMUL.FTZ R114, R114, R28.reuse ;  /* 0x0000001c72727220 */ /* 0x080fe20000410000 */
[-C--:B------:R-:W-:Y:S01]  /*89a0*/  FMUL.FTZ R115, R115, R28.reuse ;  /* 0x0000001c73737220 */ /* 0x080fe20000410000 */
[----:B------:R1:W-:Y:S01]  /*89b0*/  MUFU.EX2 R167, R2 ;  /* 0x0000000200a77308 */ /* 0x0003e20000000800 */
[----:B--2---:R-:W-:Y:S01]  /*89c0*/  FADD.FTZ R0, R24, R5 ;  /* 0x0000000518007221 */ /* 0x004fe20000010000 */
[-C--:B------:R-:W-:Y:S01]  /*89d0*/  FMUL.FTZ R118, R118, R28.reuse ;  /* 0x0000001c76767220 */ /* 0x080fe20000410000 */
[-C--:B------:R-:W-:Y:S01]  /*89e0*/  FMUL.FTZ R119, R119, R28.reuse ;  /* 0x0000001c77777220 */ /* 0x080fe20000410000 */
[-C--:B------:R-:W-:Y:S01]  /*89f0*/  FMUL.FTZ R122, R122, R28.reuse ;  /* 0x0000001c7a7a7220 */ /* 0x080fe20000410000 */
[-C--:B------:R-:W-:Y:S01]  /*8a00*/  FMUL.FTZ R123, R123, R28.reuse ;  /* 0x0000001c7b7b7220 */ /* 0x080fe20000410000 */
[-C--:B------:R-:W-:Y:S01]  /*8a10*/  FMUL.FTZ R126, R126, R28.reuse ;  /* 0x0000001c7e7e7220 */ /* 0x080fe20000410000 */
[----:B------:R-:W-:Y:S01]  /*8a20*/  FMUL.FTZ R127, R127, R28 ;  /* 0x0000001c7f7f7220 */ /* 0x000fe20000410000 */
[----:B------:R-:W2:Y:S01]  /*8a30*/  MUFU.EX2 R169, R169 ;  /* 0x000000a900a97308 */ /* 0x000ea20000000800 */
[----:B-1----:R-:W-:Y:S01]  /*8a40*/  FADD.FTZ R2, R158, R7 ;  /* 0x000000079e027221 */ /* 0x002fe20000010000 */
[----:B0-----:R-:W-:Y:S01]  /*8a50*/  FADD.FTZ R0, R175, R0 ;  /* 0x00000000af007221 */ /* 0x001fe20000010000 */
[C---:B------:R-:W-:Y:S01]  /*8a60*/  F2FP.BF16.F32.PACK_AB R158, R55.reuse, R158 ;  /* 0x0000009e379e723e */ /* 0x040fe200000010ff */
[----:B------:R-:W-:Y:S01]  /*8a70*/  FMUL.FTZ R130, R130, R28 ;  /* 0x0000001c82827220 */ /* 0x000fe20000410000 */
[----:B------:R-:W-:Y:S01]  /*8a80*/  FADD.FTZ R7, R55, R2 ;  /* 0x0000000237077221 */ /* 0x000fe20000010000 */
[----:B------:R-:W-:Y:S01]  /*8a90*/  F2FP.BF16.F32.PACK_AB R175, R175, R24 ;  /* 0x00000018afaf723e */ /* 0x000fe200000010ff */
[----:B------:R-:W-:Y:S01]  /*8aa0*/  FMUL.FTZ R131, R131, R28 ;  /* 0x0000001c83837220 */ /* 0x000fe20000410000 */
[----:B------:R-:W0:Y:S01]  /*8ab0*/  MUFU.EX2 R26, R26 ;  /* 0x0000001a001a7308 */ /* 0x000e220000000800 */
[----:B------:R-:W-:Y:S01]  /*8ac0*/  FADD.FTZ R2, R152, R7 ;  /* 0x0000000798027221 */ /* 0x000fe20000010000 */
[----:B------:R-:W-:Y:S01]  /*8ad0*/  F2FP.BF16.F32.PACK_AB R152, R53, R152 ;  /* 0x000000983598723e */ /* 0x000fe200000010ff */
[-C--:B------:R-:W-:Y:S01]  /*8ae0*/  FMUL.FTZ R134, R134, R28.reuse ;  /* 0x0000001c86867220 */ /* 0x080fe20000410000 */
[-C--:B------:R-:W-:Y:S01]  /*8af0*/  FMUL.FTZ R135, R135, R28.reuse ;  /* 0x0000001c87877220 */ /* 0x080fe20000410000 */
[----:B------:R-:W-:Y:S01]  /*8b00*/  FADD.FTZ R5, R53, R2 ;  /* 0x0000000235057221 */ /* 0x000fe20000010000 */
[-C--:B------:R-:W-:Y:S01]  /*8b10*/  FMUL.FTZ R138, R138, R28.reuse ;  /* 0x0000001c8a8a7220 */ /* 0x080fe20000410000 */
[----:B------:R-:W-:Y:S01]  /*8b20*/  FMUL.FTZ R139, R139, R28 ;  /* 0x0000001c8b8b7220 */ /* 0x000fe20000410000 */
[----:B------:R-:W1:Y:S01]  /*8b30*/  MUFU.EX2 R171, R171 ;  /* 0x000000ab00ab7308 */ /* 0x000e620000000800 */
[----:B------:R-:W-:Y:S01]  /*8b40*/  FADD.FTZ R2, R154, R5 ;  /* 0x000000059a027221 */ /* 0x000fe20000010000 */
[----:B--2---:R-:W-:Y:S01]  /*8b50*/  FADD.FTZ R5, R169, R0 ;  /* 0x00000000a9057221 */ /* 0x004fe20000010000 */
[C---:B------:R-:W-:Y:S01]  /*8b60*/  F2FP.BF16.F32.PACK_AB R154, R47.reuse, R154 ;  /* 0x0000009a2f9a723e */ /* 0x040fe200000010ff */
[-C--:B------:R-:W-:Y:S01]  /*8b70*/  FMUL.FTZ R142, R142, R28.reuse ;  /* 0x0000001c8e8e7220 */ /* 0x080fe20000410000 */
[----:B------:R-:W-:Y:S01]  /*8b80*/  FADD.FTZ R2, R47, R2 ;  /* 0x000000022f027221 */ /* 0x000fe20000010000 */
[-C--:B------:R-:W-:Y:S01]  /*8b90*/  FMUL.FTZ R143, R143, R28.reuse ;  /* 0x0000001c8f8f7220 */ /* 0x080fe20000410000 */
[-C--:B------:R-:W-:Y:S01]  /*8ba0*/  FMUL.FTZ R146, R146, R28.reuse ;  /* 0x0000001c92927220 */ /* 0x080fe20000410000 */
[----:B------:R-:W2:Y:S01]  /*8bb0*/  MUFU.EX2 R30, R30 ;  /* 0x0000001e001e7308 */ /* 0x000ea20000000800 */
[C---:B0-----:R-:W-:Y:S01]  /*8bc0*/  FADD.FTZ R0, R26.reuse, R5 ;  /* 0x000000051a007221 */ /* 0x041fe20000010000 */
[----:B------:R-:W-:Y:S01]  /*8bd0*/  F2FP.BF16.F32.PACK_AB R169, R26, R169 ;  /* 0x000000a91aa9723e */ /* 0x000fe200000010ff */
[-C--:B------:R-:W-:Y:S01]  /*8be0*/  FMUL.FTZ R147, R147, R28.reuse ;  /* 0x0000001c93937220 */ /* 0x080fe20000410000 */
[-C--:B------:R-:W-:Y:S01]  /*8bf0*/  FMUL.FTZ R150, R150, R28.reuse ;  /* 0x0000001c96967220 */ /* 0x080fe20000410000 */
[----:B------:R-:W-:Y:S01]  /*8c00*/  FMUL.FTZ R151, R151, R28 ;  /* 0x0000001c97977220 */ /* 0x000fe20000410000 */
[----:B------:R-:W-:-:S02]  /*8c10*/  IMAD.MOV.U32 R4, RZ, RZ, R13 ;  /* 0x000000ffff047224 */ /* 0x000fc400078e000d */
[----:B------:R0:W3:Y:S01]  /*8c20*/  MUFU.EX2 R165, R177 ;  /* 0x000000b100a57308 */ /* 0x0000e20000000800 */
[----:B-1----:R-:W-:-:S07]  /*8c30*/  FADD.FTZ R5, R171, R0 ;  /* 0x00000000ab057221 */ /* 0x002fce0000010000 */
[----:B------:R-:W1:Y:S01]  /*8c40*/  MUFU.EX2 R32, R32 ;  /* 0x0000002000207308 */ /* 0x000e620000000800 */
[C---:B--2---:R-:W-:Y:S01]  /*8c50*/  FADD.FTZ R0, R30.reuse, R5 ;  /* 0x000000051e007221 */ /* 0x044fe20000010000 */
[----:B0-----:R-:W-:Y:S02]  /*8c60*/  F2FP.BF16.F32.PACK_AB R177, R41, R12 ;  /* 0x0000000c29b1723e */ /* 0x001fe400000010ff */
[----:B------:R-:W-:-:S04]  /*8c70*/  F2FP.BF16.F32.PACK_AB R171, R30, R171 ;  /* 0x000000ab1eab723e */ /* 0x000fc800000010ff */
[----:B------:R-:W0:Y:S01]  /*8c80*/  MUFU.EX2 R38, R33 ;  /* 0x0000002100267308 */ /* 0x000e220000000800 */
[----:B---3--:R-:W-:-:S07]  /*8c90*/  FADD.FTZ R5, R165, R0 ;  /* 0x00000000a5057221 */ /* 0x008fce0000010000 */
[----:B------:R-:W2:Y:S01]  /*8ca0*/  MUFU.EX2 R40, R161 ;  /* 0x000000a100287308 */ /* 0x000ea20000000800 */
[C---:B-1----:R-:W-:Y:S01]  /*8cb0*/  FADD.FTZ R5, R32.reuse, R5 ;  /* 0x0000000520057221 */ /* 0x042fe20000010000 */
[----:B------:R-:W-:-:S06]  /*8cc0*/  F2FP.BF16.F32.PACK_AB R165, R32, R165 ;  /* 0x000000a520a5723e */ /* 0x000fcc00000010ff */
[----:B------:R-:W1:Y:S01]  /*8cd0*/  MUFU.EX2 R153, R153 ;  /* 0x0000009900997308 */ /* 0x000e620000000800 */
[----:B0-----:R-:W-:-:S04]  /*8ce0*/  FADD.FTZ R5, R38, R5 ;  /* 0x0000000526057221 */ /* 0x001fc80000010000 */
[C---:B------:R-:W-:Y:S01]  /*8cf0*/  FADD.FTZ R5, R167.reuse, R5 ;  /* 0x00000005a7057221 */ /* 0x040fe20000010000 */
[----:B------:R-:W-:Y:S02]  /*8d00*/  F2FP.BF16.F32.PACK_AB R167, R167, R38 ;  /* 0x00000026a7a7723e */ /* 0x000fe400000010ff */
[----:B------:R-:W0:Y:S01]  /*8d10*/  MUFU.EX2 R36, R87 ;  /* 0x0000005700247308 */ /* 0x000e220000000800 */
[----:B--2---:R-:W-:-:S07]  /*8d20*/  FADD.FTZ R5, R40, R5 ;  /* 0x0000000528057221 */ /* 0x004fce0000010000 */
[----:B------:R2:W3:Y:S01]  /*8d30*/  MUFU.EX2 R163, R183 ;  /* 0x000000b700a37308 */ /* 0x0004e20000000800 */
[C---:B-1----:R-:W-:Y:S01]  /*8d40*/  FADD.FTZ R5, R153.reuse, R5 ;  /* 0x0000000599057221 */ /* 0x042fe20000010000 */
[----:B------:R-:W-:-:S06]  /*8d50*/  F2FP.BF16.F32.PACK_AB R161, R153, R40 ;  /* 0x0000002899a1723e */ /* 0x000fcc00000010ff */
[----:B------:R-:W1:Y:S01]  /*8d60*/  MUFU.EX2 R42, R37 ;  /* 0x00000025002a7308 */ /* 0x000e620000000800 */
[----:B0-----:R-:W-:Y:S01]  /*8d70*/  FADD.FTZ R5, R36, R5 ;  /* 0x0000000524057221 */ /* 0x001fe20000010000 */
[----:B--2---:R-:W-:-:S06]  /*8d80*/  F2FP.BF16.F32.PACK_AB R183, R59, R10 ;  /* 0x0000000a3bb7723e */ /* 0x004fcc00000010ff */
[----:B------:R-:W0:Y:S01]  /*8d90*/  MUFU.EX2 R83, R83 ;  /* 0x0000005300537308 */ /* 0x000e220000000800 */
[C---:B---3--:R-:W-:Y:S01]  /*8da0*/  FADD.FTZ R5, R163.reuse, R5 ;  /* 0x00000005a3057221 */ /* 0x048fe20000010000 */
        /* <DEDUP_REMOVED lines=19> */
[----:B------:R-:W-:Y:S01]  /*8ee0*/  IMAD.MOV.U32 R5, RZ, RZ, R49 ;  /* 0x000000ffff057224 */ /* 0x000fe200078e0031 */
[----:B------:R-:W-:Y:S06]  /*8ef0*/  @P2 BRA `(.L_x_8088) ;  /* 0xffffffc400e82947 */ /* 0x000fec000383ffff */
[----:B------:R-:W-:Y:S01]  /*8f00*/  IMAD.MOV.U32 R5, RZ, RZ, R49 ;  /* 0x000000ffff057224 */ /* 0x000fe200078e0031 */
[----:B------:R-:W-:Y:S01]  /*8f10*/  UMOV UR45, UR57 ;  /* 0x00000039002d7c82 */ /* 0x000fe20008000000 */
[----:B------:R-:W-:Y:S01]  /*8f20*/  IMAD.MOV.U32 R4, RZ, RZ, R13 ;  /* 0x000000ffff047224 */ /* 0x000fe200078e000d */
[----:B------:R-:W-:-:S06]  /*8f30*/  UMOV UR46, UR56 ;  /* 0x00000038002e7c82 */ /* 0x000fcc0008000000 */
.L_x_8071:
[----:B------:R-:W-:Y:S01]  /*8f40*/  ULDC UR6, c[0x0][0x448] ;  /* 0x0001120000067ab9 */ /* 0x000fe20000000800 */
[----:B------:R-:W-:Y:S01]  /*8f50*/  ULDC UR18, c[0x0][0x9e4] ;  /* 0x0002790000127ab9 */ /* 0x000fe20000000800 */
[----:B------:R-:W-:Y:S02]  /*8f60*/  UISETP.NE.AND UP0, UPT, UR6, 0x1, UPT ;  /* 0x000000010600788c */ /* 0x000fe4000bf05270 */
[----:B------:R-:W-:Y:S02]  /*8f70*/  UISETP.GE.AND UP1, UPT, UR18, 0x1, UPT ;  /* 0x000000011200788c */ /* 0x000fe4000bf26270 */
[----:B------:R-:W-:Y:S02]  /*8f80*/  UIADD3 UR10, UR38, 0x7f, URZ ;  /* 0x0000007f260a7890 */ /* 0x000fe4000fffe03f */
[----:B------:R-:W-:Y:S02]  /*8f90*/  UIADD3 UR11, UR39, 0x1, -UR44 ;  /* 0x00000001270b7890 */ /* 0x000fe4000fffe82c */
[----:B------:R-:W-:Y:S01]  /*8fa0*/  PLOP3.LUT P6, PT, PT, PT, UP1, 0x80, 0x0 ;  /* 0x000000000000781c */ /* 0x000fe20003fcf018 */
[----:B------:R-:W-:-:S02]  /*8fb0*/  ULDC UR15, c[0x0][0x9dc] ;  /* 0x00027700000f7ab9 */ /* 0x000fc40000000800 */
[----:B------:R-:W-:Y:S01]  /*8fc0*/  @UP0 ULDC UR6, c[0x0][0x44c] ;  /* 0x0001130000060ab9 */ /* 0x000fe20000000800 */
[----:B------:R-:W-:Y:S01]  /*8fd0*/  @UP0 ULDC UR14, c[0x0][0x450] ;  /* 0x00011400000e0ab9 */ /* 0x000fe20000000800 */
[----:B------:R-:W-:-:S04]  /*8fe0*/  UIMAD.WIDE.U32 UR6, UR10, UR6, URZ ;  /* 0x000000060a0672a5 */ /* 0x000fc8000f8e003f */
[----:B------:R-:W-:-:S04]  /*8ff0*/  @UP0 USHF.R.U32.HI UR10, URZ, UR14, UR7 ;  /* 0x0000000e3f0a0299 */ /* 0x000fc80008011607 */
        /* <DEDUP_REMOVED lines=14> */
.L_x_8090:
[----:B------:R-:W-:-:S11]  /*90e0*/  UISETP.NE.AND UP1, UPT, UR18, 0x1, UPT ;  /* 0x000000011200788c */ /* 0x000fd6000bf25270 */
[----:B------:R-:W-:Y:S02]  /*90f0*/  @UP1 ULDC.64 UR6, c[0x0][0x9e8] ;  /* 0x00027a0000061ab9 */ /* 0x000fe40000000a00 */
[----:B------:R-:W-:-:S04]  /*9100*/  UIMAD.WIDE.U32 UR10, UR14, UR6, URZ ;  /* 0x000000060e0a72a5 */ /* 0x000fc8000f8e003f */
[----:B------:R-:W-:-:S12]  /*9110*/  @UP1 USHF.R.U32.HI UR14, URZ, UR7, UR11 ;  /* 0x000000073f0e1299 */ /* 0x000fd8000801160b */
.L_x_8091:
[----:B------:R-:W-:-:S04]  /*9120*/  UIMAD UR14, UR14, UR18, URZ ;  /* 0x000000120e0e72a4 */ /* 0x000fc8000f8e023f */
[----:B------:R-:W-:-:S04]  /*9130*/  UISETP.LT.AND UP1, UPT, UR15, UR14, UPT ;  /* 0x0000000e0f00728c */ /* 0x000fc8000bf21270 */
[----:B------:R-:W-:-:S12]  /*9140*/  USEL UR15, UR15, UR14, !UP1 ;  /* 0x0000000e0f0f7287 */ /* 0x000fd8000c800000 */
.L_x_8089:
[----:B------:R-:W-:-:S04]  /*9150*/  UIADD3 UR15, UR15, 0x7f, URZ ;  /* 0x0000007f0f0f7890 */ /* 0x000fc8000fffe03f */
        /* <DEDUP_REMOVED lines=12> */
.L_x_8101:
        /* <DEDUP_REMOVED lines=9> */
.L_x_8094:
[----:B------:R-:W-:Y:S01]  /*92b0*/  ULEA UR6, UR45, UR41, 0x3 ;  /* 0x000000292d067291 */ /* 0x000fe2000f8e183f */
[----:B------:R-:W-:-:S05]  /*92c0*/  IMAD.U32 R4, RZ, RZ, UR46 ;  /* 0x0000002eff047e24 */ /* 0x000fca000f8e00ff */
[----:B------:R-:W-:-:S04]  /*92d0*/  SHF.L.U32 R4, R4, 0x1f, RZ ;  /* 0x0000001f04047819 */ /* 0x000fc800000006ff */
[----:B------:R0:W1:Y:S01]  /*92e0*/  SYNCS.PHASECHK.TRANS64.TRYWAIT P2, [UR6+0x28830], R4 ;  /* 0x02883004ff0075a7 */ /* 0x0000620008040146 */
[----:B------:R-:W-:Y:S05]  /*92f0*/  @!P0 BRA `(.L_x_8095) ;  /* 0x0000000000048947 */ /* 0x000fea0003800000 */
[----:B------:R-:W-:Y:S01]  /*9300*/  BPT.TRAP 0x1 ;  /* 0x000000040000795c */ /* 0x000fe20000300000 */
.L_x_8095:
[----:B-1----:R-:W-:Y:S05]  /*9310*/  @P2 BRA `(.L_x_8093) ;  /* 0x0000000000082947 */ /* 0x002fea0003800000 */
[----:B------:R-:W1:Y:S02]  /*9320*/  SYNCS.PHASECHK.TRANS64.TRYWAIT P2, [UR6+0x28830], R4 ;  /* 0x02883004ff0075a7 */ /* 0x000e640008040146 */
[----:B-1----:R-:W-:Y:S05]  /*9330*/  @!P2 BRA `(.L_x_8096) ;  /* 0x000000ec00eca947 */ /* 0x002fea0003800000 */
.L_x_8093:
        /* <DEDUP_REMOVED lines=45> */
.L_x_8098:
[----:B------:R-:W-:Y:S01]  /*9610*/  ULEA UR6, UR55, UR41, 0x3 ;  /* 0x0000002937067291 */ /* 0x000fe2000f8e183f */
[----:B------:R-:W-:-:S05]  /*9620*/  IMAD.U32 R4, RZ, RZ, UR56 ;  /* 0x00000038ff047e24 */ /* 0x000fca000f8e00ff */
[----:B------:R-:W-:-:S04]  /*9630*/  SHF.L.U32 R4, R4, 0x1f, RZ ;  /* 0x0000001f04047819 */ /* 0x000fc800000006ff */
[----:B------:R0:W1:Y:S01]  /*9640*/  SYNCS.PHASECHK.TRANS64.TRYWAIT P2, [UR6+0x28850], R4 ;  /* 0x02885004ff0075a7 */ /* 0x0000620008040146 */
[----:B------:R-:W-:Y:S05]  /*9650*/  @!P0 BRA `(.L_x_8099) ;  /* 0x0000000000048947 */ /* 0x000fea0003800000 */
[----:B------:R-:W-:Y:S01]  /*9660*/  BPT.TRAP 0x1 ;  /* 0x000000040000795c */ /* 0x000fe20000300000 */
.L_x_8099:
[----:B-1----:R-:W-:Y:S05]  /*9670*/  @P2 BRA `(.L_x_8097) ;  /* 0x0000000000082947 */ /* 0x002fea0003800000 */
[----:B------:R-:W1:Y:S02]  /*9680*/  SYNCS.PHASECHK.TRANS64.TRYWAIT P2, [UR6+0x28850], R4 ;  /* 0x02885004ff0075a7 */ /* 0x000e640008040146 */
[----:B-1----:R-:W-:Y:S05]  /*9690*/  @!P2 BRA `(.L_x_8100) ;  /* 0x000000ec002ca947 */ /* 0x002fea0003800000 */
.L_x_8097:
        /* <DEDUP_REMOVED lines=77> */
[----:B------:R-:W0:Y:S01]  /*9b70*/  LDC R6, c[0x0][0x988] ;  /* 0x00026200ff067b82 */ /* 0x000e220000000800 */
[----:B------:R-:W-:Y:S01]  /*9b80*/  FMUL.FTZ R87, R87, UR53 ;  /* 0x0000003557577c20 */ /* 0x000fe20008410000 */
[C---:B------:R-:W-:Y:S01]  /*9b90*/  ISETP.GT.AND P2, PT, R3.reuse, UR54, PT ;  /* 0x0000003603007c0c */ /* 0x040fe2000bf44270 */
[----:B------:R-:W-:Y:S01]  /*9ba0*/  UMOV UR56, UR46 ;  /* 0x0000002e00387c82 */ /* 0x000fe20008000000 */
[----:B------:R-:W-:-:S02]  /*9bb0*/  VIADD R3, R3, 0xffffffff ;  /* 0xffffffff03037836 */ /* 0x000fc40000000000 */
        /* <DEDUP_REMOVED lines=110> */
[----:B-1----:R-:W-:-:S04]  /*a2a0*/  FMNMX.FTZ R4, R173, R4, !PT ;  /* 0x00000004ad047209 */ /* 0x002fc80007810000 */
        /* <DEDUP_REMOVED lines=19> */
[----:B------:R-:W-:-:S04]  /*a3e0*/  FMUL.FTZ R77, R78, UR53 ;  /* 0x000000354e4d7c20 */ /* 0x000fc80008410000 */
[----:B------:R-:W1:Y:S02]  /*a3f0*/  SHFL.BFLY PT, R229, R10, 0x1, 0x1f ;  /* 0x0c201f000ae57f89 */ /* 0x000e6400000e0000 */
[----:B------:R-:W2:Y:S02]  /*a400*/  MUFU.TANH R77, R77 ;  /* 0x0000004d004d7308 */ /* 0x000ea40000002400 */
[----:B--2---:R-:W-:-:S04]  /*a410*/  FMNMX.FTZ R12, R77, R12, !PT ;  /* 0x0000000c4d0c7209 */ /* 0x004fc80007810000 */
[----:B------:R-:W-:Y:S02]  /*a420*/  FMNMX.FTZ R12, R79, R12, !PT ;  /* 0x0000000c4f0c7209 */ /* 0x000fe40007810000 */
[----:B-1----:R-:W-:-:S05]  /*a430*/  FMNMX.FTZ R4, R10, R229, !PT ;  /* 0x000000e50a047209 */ /* 0x002fca0007810000 */
[C---:B0-----:R-:W-:Y:S01]  /*a440*/  FMUL.FTZ R10, R4.reuse, R6 ;  /* 0x00000006040a7220 */ /* 0x041fe20000410000 */
[----:B------:R-:W-:-:S03]  /*a450*/  FADD.FTZ R7, -R4, R7 ;  /* 0x0000000704077221 */ /* 0x000fc60000010100 */
[-CC-:B------:R-:W-:Y:S01]  /*a460*/  FFMA.FTZ R180, R5, R6.reuse, -R10.reuse ;  /* 0x0000000605b47223 */ /* 0x180fe2000001080a */
[-C--:B------:R-:W-:Y:S01]  /*a470*/  FMUL.FTZ R7, R7, R6.reuse ;  /* 0x0000000607077220 */ /* 0x080fe20000410000 */
[-CC-:B------:R-:W-:Y:S01]  /*a480*/  FFMA.FTZ R9, R9, R6.reuse, -R10.reuse ;  /* 0x0000000609097223 */ /* 0x180fe2000001080a */
[----:B------:R-:W-:Y:S02]  /*a490*/  WARPGROUP.DEPBAR.LE gsb0, 0x0 ;  /* 0x00008000000079c5 */ /* 0x000fe40000010000 */
[----:B------:R-:W-:Y:S01]  /*a4a0*/  WARPGROUP.ARRIVE ;  /* 0x00000000000079c5 */ /* 0x000fe20000000000 */
[----:B------:R-:W-:Y:S01]  /*a4b0*/  FMUL.FTZ R169, R82, UR53 ;  /* 0x0000003552a97c20 */ /* 0x000fe20008410000 */
[----:B------:R-:W-:Y:S01]  /*a4c0*/  FMUL.FTZ R171, R86, UR53 ;  /* 0x0000003556ab7c20 */ /* 0x000fe20008410000 */
[-CC-:B------:R-:W-:Y:S01]  /*a4d0*/  FFMA.FTZ R176, R29, R6.reuse, -R10.reuse ;  /* 0x000000061db07223 */ /* 0x180fe2000001080a */
[-CC-:B------:R-:W-:Y:S01]  /*a4e0*/  FFMA.FTZ R178, R181, R6.reuse, -R10.reuse ;  /* 0x00000006b5b27223 */ /* 0x180fe2000001080a */
[-CC-:B------:R-:W-:Y:S01]  /*a4f0*/  FFMA.FTZ R29, R183, R6.reuse, -R10.reuse ;  /* 0x00000006b71d7223 */ /* 0x180fe2000001080a */
[----:B------:R-:W-:Y:S01]  /*a500*/  HGMMA.64x128x16.F32.BF16 R88, R164, gdesc[UR4].tnspB, R88, gsb0 ;  /* 0x41e00004a4587df0 */ /* 0x000fe20008001858 */
[----:B------:R-:W-:Y:S01]  /*a510*/  UIADD3 UR6, UR10, 0x280, URZ ;  /* 0x000002800a067890 */ /* 0x000fe2000fffe03f */
[----:B------:R-:W0:Y:S01]  /*a520*/  MUFU.TANH R169, R169 ;  /* 0x000000a900a97308 */ /* 0x000e220000002400 */
[----:B------:R-:W-:Y:S01]  /*a530*/  UMOV UR7, 0x40000040 ;  /* 0x4000004000077882 */ /* 0x000fe20000000000 */
[-CC-:B------:R-:W-:Y:S01]  /*a540*/  FFMA.FTZ R182, R15, R6.reuse, -R10.reuse ;  /* 0x000000060fb67223 */ /* 0x180fe2000001080a */
[-CC-:B------:R-:W-:Y:S01]  /*a550*/  FFMA.FTZ R15, R25, R6.reuse, -R10.reuse ;  /* 0x00000006190f7223 */ /* 0x180fe2000001080a */
[-CC-:B------:R-:W-:Y:S01]  /*a560*/  FFMA.FTZ R25, R33, R6.reuse, -R10.reuse ;  /* 0x0000000621197223 */ /* 0x180fe2000001080a */
[-CC-:B------:R-:W-:Y:S01]  /*a570*/  FFMA.FTZ R168, R179, R6.reuse, -R10.reuse ;  /* 0x00000006b3a87223 */ /* 0x180fe2000001080a */
[-CC-:B------:R-:W-:Y:S01]  /*a580*/  FFMA.FTZ R172, R193, R6.reuse, -R10.reuse ;  /* 0x00000006c1ac7223 */ /* 0x180fe2000001080a */
[-CC-:B------:R-:W-:Y:S01]  /*a590*/  FFMA.FTZ R33, R195, R6.reuse, -R10.reuse ;  /* 0x00000006c3217223 */ /* 0x180fe2000001080a */
[----:B------:R-:W1:Y:S01]  /*a5a0*/  MUFU.TANH R171, R171 ;  /* 0x000000ab00ab7308 */ /* 0x000e620000002400 */
[-CC-:B------:R-:W-:Y:S01]  /*a5b0*/  FFMA.FTZ R174, R197, R6.reuse, -R10.reuse ;  /* 0x00000006c5ae7223 */ /* 0x180fe2000001080a */
[-CC-:B------:R-:W-:Y:S01]  /*a5c0*/  FFMA.FTZ R195, R175, R6.reuse, -R10.reuse ;  /* 0x00000006afc37223 */ /* 0x180fe2000001080a */
[-CC-:B------:R-:W-:Y:S01]  /*a5d0*/  FFMA.FTZ R170, R201, R6.reuse, -R10.reuse ;  /* 0x00000006c9aa7223 */ /* 0x180fe2000001080a */
[-CC-:B------:R-:W-:Y:S01]  /*a5e0*/  FFMA.FTZ R193, R211, R6.reuse, -R10.reuse ;  /* 0x00000006d3c17223 */ /* 0x180fe2000001080a */
[-CC-:B------:R-:W-:Y:S01]  /*a5f0*/  FFMA.FTZ R197, R215, R6.reuse, -R10.reuse ;  /* 0x00000006d7c57223 */ /* 0x180fe2000001080a */
[-CC-:B------:R-:W-:Y:S01]  /*a600*/  FFMA.FTZ R201, R223, R6.reuse, -R10.reuse ;  /* 0x00000006dfc97223 */ /* 0x180fe2000001080a */
[--C-:B------:R-:W-:Y:S01]  /*a610*/  FFMA.FTZ R20, R225, R6, -R10.reuse ;  /* 0x00000006e1147223 */ /* 0x100fe2000001080a */
[----:B------:R-:W-:Y:S01]  /*a620*/  MUFU.EX2 R7, R7 ;  /* 0x0000000700077308 */ /* 0x000fe20000000800 */
[----:B0-----:R-:W-:Y:S01]  /*a630*/  FMNMX.FTZ R12, R169, R12, !PT ;  /* 0x0000000ca90c7209 */ /* 0x001fe20007810000 */
[-CC-:B------:R-:W-:Y:S01]  /*a640*/  FFMA.FTZ R81, R81, R6.reuse, -R10.reuse ;  /* 0x0000000651517223 */ /* 0x180fe2000001080a */
[-CC-:B------:R-:W-:Y:S01]  /*a650*/  FFMA.FTZ R227, R227, R6.reuse, -R10.reuse ;  /* 0x00000006e3e37223 */ /* 0x180fe2000001080a */
[----:B------:R-:W-:Y:S01]  /*a660*/  FFMA.FTZ R85, R85, R6, -R10 ;  /* 0x0000000655557223 */ /* 0x000fe2000001080a */
[----:B------:R-:W-:-:S03]  /*a670*/  FMNMX.FTZ R12, R83, R12, !PT ;  /* 0x0000000c530c7209 */ /* 0x000fc60007810000 */
[----:B------:R-:W0:Y:S01]  /*a680*/  MUFU.EX2 R180, R180 ;  /* 0x000000b400b47308 */ /* 0x000e220000000800 */
[----:B-1----:R-:W-:-:S04]  /*a690*/  FMNMX.FTZ R12, R171, R12, !PT ;  /* 0x0000000cab0c7209 */ /* 0x002fc80007810000 */
[----:B------:R-:W-:Y:S01]  /*a6a0*/  FMNMX.FTZ R5, R87, R12, !PT ;  /* 0x0000000c57057209 */ /* 0x000fe20007810000 */
[----:B------:R-:W-:Y:S02]  /*a6b0*/  FFMA.FTZ R12, R217, R6, -R10 ;  /* 0x00000006d90c7223 */ /* 0x000fe4000001080a */
[----:B------:R-:W1:Y:S02]  /*a6c0*/  MUFU.EX2 R9, R9 ;  /* 0x0000000900097308 */ /* 0x000e640000000800 */
[----:B------:R-:W2:Y:S06]  /*a6d0*/  SHFL.BFLY PT, R14, R5, 0x2, 0x1f ;  /* 0x0c401f00050e7f89 */ /* 0x000eac00000e0000 */
[----:B------:R-:W-:Y:S01]  /*a6e0*/  MUFU.EX2 R182, R182 ;  /* 0x000000b600b67308 */ /* 0x000fe20000000800 */
[----:B0-----:R-:W-:-:S07]  /*a6f0*/  FFMA.FTZ R2, R7, R2, R180 ;  /* 0x0000000207027223 */ /* 0x001fce00000100b4 */
[----:B------:R-:W-:Y:S01]  /*a700*/  MUFU.EX2 R15, R15 ;  /* 0x0000000f000f7308 */ /* 0x000fe20000000800 */
[----:B-1----:R-:W-:-:S07]  /*a710*/  F2FP.BF16.F32.PACK_AB R180, R9, R180 ;  /* 0x000000b409b4723e */ /* 0x002fce00000010ff */
[----:B------:R-:W-:Y:S01]  /*a720*/  MUFU.EX2 R176, R176 ;  /* 0x000000b000b07308 */ /* 0x000fe20000000800 */
[----:B--2---:R-:W-:Y:S01]  /*a730*/  FMNMX.FTZ R24, R5, R14, !PT ;  /* 0x0000000e05187209 */ /* 0x004fe20007810000 */
[----:B------:R-:W-:-:S04]  /*a740*/  FFMA.FTZ R14, R221, R6, -R10 ;  /* 0x00000006dd0e7223 */ /* 0x000fc8000001080a */
[----:B------:R-:W0:Y:S02]  /*a750*/  SHFL.BFLY PT, R5, R24, 0x1, 0x1f ;  /* 0x0c201f0018057f89 */ /* 0x000e2400000e0000 */
[----:B------:R-:W-:Y:S08]  /*a760*/  MUFU.EX2 R25, R25 ;  /* 0x0000001900197308 */ /* 0x000ff00000000800 */
[----:B------:R-:W-:Y:S08]  /*a770*/  MUFU.EX2 R178, R178 ;  /* 0x000000b200b27308 */ /* 0x000ff00000000800 */
[----:B------:R-:W-:Y:S01]  /*a780*/  MUFU.EX2 R29, R29 ;  /* 0x0000001d001d7308 */ /* 0x000fe20000000800 */
[----:B0-----:R-:W-:-:S07]  /*a790*/  FMNMX.FTZ R5, R24, R5, !PT ;  /* 0x0000000518057209 */ /* 0x001fce0007810000 */
[----:B------:R-:W-:Y:S01]  /*a7a0*/  MUFU.EX2 R172, R172 ;  /* 0x000000ac00ac7308 */ /* 0x000fe20000000800 */
[----:B------:R-:W-:-:S04]  /*a7b0*/  FMUL.FTZ R38, R5, R6 ;  /* 0x0000000605267220 */ /* 0x000fc80000410000 */
[-CC-:B------:R-:W-:Y:S01]  /*a7c0*/  FFMA.FTZ R181, R13, R6.reuse, -R38.reuse ;  /* 0x000000060db57223 */ /* 0x180fe20000010826 */
[-CC-:B------:R-:W-:Y:S01]  /*a7d0*/  FFMA.FTZ R183, R21, R6.reuse, -R38.reuse ;  /* 0x0000000615b77223 */ /* 0x180fe20000010826 */
[----:B------:R-:W-:Y:S02]  /*a7e0*/  IMAD.U32 R21, RZ, RZ, UR45 ;  /* 0x0000002dff157e24 */ /* 0x000fe4000f8e00ff */
[-CC-:B------:R-:W-:Y:S01]  /*a7f0*/  FFMA.FTZ R32, R27, R6.reuse, -R38.reuse ;  /* 0x000000061b207223 */ /* 0x180fe20000010826 */
[-CC-:B------:R-:W-:Y:S01]  /*a800*/  FFMA.FTZ R34, R35, R6.reuse, -R38.reuse ;  /* 0x0000000623227223 */ /* 0x180fe20000010826 */
[----:B------:R-:W-:Y:S01]  /*a810*/  IMAD.U32 R35, RZ, RZ, UR55 ;  /* 0x00000037ff237e24 */ /* 0x000fe2000f8e00ff */
[----:B------:R-:W-:Y:S01]  /*a820*/  MUFU.EX2 R181, R181 ;  /* 0x000000b500b57308 */ /* 0x000fe20000000800 */
[----:B------:R-:W-:Y:S01]  /*a830*/  @!P1 LEA R21, R21, UR41, 0x3 ;  /* 0x0000002915159c11 */ /* 0x000fe2000f8e18ff */
[-CC-:B------:R-:W-:Y:S01]  /*a840*/  FFMA.FTZ R179, R37, R6.reuse, -R38.reuse ;  /* 0x0000000625b37223 */ /* 0x180fe20000010826 */
[-CC-:B------:R-:W-:Y:S01]  /*a850*/  FFMA.FTZ R36, R39, R6.reuse, -R38.reuse ;  /* 0x0000000627247223 */ /* 0x180fe20000010826 */
[----:B------:R-:W-:Y:S01]  /*a860*/  @!P1 LEA R35, R35, UR41, 0x3 ;  /* 0x0000002923239c11 */ /* 0x000fe2000f8e18ff */
        /* <DEDUP_REMOVED lines=23> */
[----:B------:R-:W-:-:S04]  /*a9e0*/  UMOV UR55, UR45 ;  /* 0x0000002d00377c82 */ /* 0x000fc80008000000 */
[----:B------:R-:W-:Y:S01]  /*a9f0*/  MUFU.EX2 R179, R179 ;  /* 0x000000b300b37308 */ /* 0x000fe20000000800 */
[----:B------:R-:W-:Y:S02]  /*aa00*/  WARPGROUP.DEPBAR.LE gsb0, 0x0 ;  /* 0x00008000000079c5 */ /* 0x000fe40000010000 */
[----:B------:R-:W-:Y:S01]  /*aa10*/  WARPGROUP.ARRIVE ;  /* 0x00000000000079c5 */ /* 0x000fe20000000000 */
[-C--:B------:R-:W-:Y:S01]  /*aa20*/  FFMA.FTZ R165, R177, R6.reuse, -R10 ;  /* 0x00000006b1a57223 */ /* 0x080fe2000001080a */
[-C--:B------:R-:W-:Y:S01]  /*aa30*/  FFMA.FTZ R177, R31, R6.reuse, -R38 ;  /* 0x000000061fb17223 */ /* 0x080fe20000010826 */
[----:B------:R-:W-:Y:S02]  /*aa40*/  IADD3 R31, -R23, 0xb, RZ ;  /* 0x0000000b171f7810 */ /* 0x000fe40007ffe1ff */
[----:B------:R-:W-:Y:S01]  /*aa50*/  MUFU.EX2 R36, R36 ;  /* 0x0000002400247308 */ /* 0x000fe20000000800 */
[-CC-:B------:R-:W-:Y:S01]  /*aa60*/  FFMA.FTZ R167, R199, R6.reuse, -R10.reuse ;  /* 0x00000006c7a77223 */ /* 0x180fe2000001080a */
[----:B------:R-:W-:Y:S01]  /*aa70*/  HGMMA.64x128x16.F32.BF16 R88, R160, gdesc[UR4].tnspB, R88, gsb0 ;  /* 0x41e00004a0587df0 */ /* 0x000fe20008001858 */
[----:B------:R-:W-:Y:S01]  /*aa80*/  UIADD3 UR6, UR10, 0x300, URZ ;  /* 0x000003000a067890 */ /* 0x000fe2000fffe03f */
[-CC-:B------:R-:W-:Y:S01]  /*aa90*/  FFMA.FTZ R164, R205, R6.reuse, -R10.reuse ;  /* 0x00000006cda47223 */ /* 0x180fe2000001080a */
[----:B------:R-:W-:Y:S01]  /*aaa0*/  UMOV UR7, 0x40000040 ;  /* 0x4000004000077882 */ /* 0x000fe20000000000 */
[-CC-:B------:R-:W-:Y:S01]  /*aab0*/  FFMA.FTZ R166, R209, R6.reuse, -R10.reuse ;  /* 0x00000006d1a67223 */ /* 0x180fe2000001080a */
[----:B------:R-:W-:Y:S01]  /*aac0*/  FFMA.FTZ R199, R219, R6, -R10 ;  /* 0x00000006dbc77223 */ /* 0x000fe2000001080a */
        /* <DEDUP_REMOVED lines=21> */
[-C--:B------:R-:W-:Y:S01]  /*ac20*/  FFMA.FTZ R173, R41, R6.reuse, -R38 ;  /* 0x0000000629ad7223 */ /* 0x080fe20000010826 */
[-CC-:B------:R-:W-:Y:S01]  /*ac30*/  FFMA.FTZ R163, R207, R6.reuse, -R10.reuse ;  /* 0x00000006cfa37223 */ /* 0x180fe2000001080a */
[-C--:B------:R-:W-:Y:S01]  /*ac40*/  FFMA.FTZ R162, R213, R6.reuse, -R10 ;  /* 0x00000006d5a27223 */ /* 0x080fe2000001080a */
[----:B------:R-:W-:Y:S01]  /*ac50*/  HGMMA.64x128x16.F32.BF16 R88, R156, gdesc[UR4].tnspB, R88, gsb0 ;  /* 0x41e000049c587df0 */ /* 0x000fe20008001858 */
[----:B------:R-:W-:Y:S01]  /*ac60*/  UIADD3 UR6, UR10, 0x380, URZ ;  /* 0x000003800a067890 */ /* 0x000fe2000fffe03f */
[----:B------:R-:W-:Y:S01]  /*ac70*/  FFMA.FTZ R10, R49, R6, -R38 ;  /* 0x00000006310a7223 */ /* 0x000fe20000010826 */
[----:B------:R-:W-:Y:S01]  /*ac80*/  UMOV UR7, 0x40000040 ;  /* 0x4000004000077882 */ /* 0x000fe20000000000 */
        /* <DEDUP_REMOVED lines=16> */
[----:B------:R-:W1:Y:S08]  /*ad90*/  MUFU.EX2 R75, R75 ;  /* 0x0000004b004b7308 */ /* 0x000e700000000800 */
[----:B------:R-:W-:Y:S01]  /*ada0*/  MUFU.EX2 R14, R14 ;  /* 0x0000000e000e7308 */ /* 0x000fe20000000800 */
[----:B------:R-:W-:-:S02]  /*adb0*/  WARPGROUP.DEPBAR.LE gsb0, 0x0 ;  /* 0x00008000000079c5 */ /* 0x000fc40000010000 */
[----:B------:R-:W-:Y:S01]  /*adc0*/  WARPGROUP.ARRIVE ;  /* 0x00000000000079c5 */ /* 0x000fe20000000000 */
[----:B------:R-:W-:Y:S01]  /*add0*/  FADD.FTZ R157, -R5, R8 ;  /* 0x00000008059d7221 */ /* 0x000fe20000010100 */
[-CC-:B------:R-:W-:Y:S01]  /*ade0*/  FFMA.FTZ R8, R11, R6.reuse, -R38.reuse ;  /* 0x000000060b087223 */ /* 0x180fe20000010826 */
[-C--:B------:R-:W-:Y:S02]  /*adf0*/  FFMA.FTZ R11, R53, R6.reuse, -R38 ;  /* 0x00000006350b7223 */ /* 0x080fe40000010826 */
[----:B------:R-:W2:Y:S01]  /*ae00*/  MUFU.EX2 R201, R201 ;  /* 0x000000c900c97308 */ /* 0x000ea20000000800 */
[----:B------:R-:W-:Y:S01]  /*ae10*/  FMUL.FTZ R157, R157, R6 ;  /* 0x000000069d9d7220 */ /* 0x000fe20000410000 */
[----:B------:R-:W-:Y:S01]  /*ae20*/  HGMMA.64x128x16.F32.BF16 R88, R152, gdesc[UR4].tnspB, R88, gsb0 ;  /* 0x41e0000498587df0 */ /* 0x000fe20008001858 */
[----:B0-----:R-:W-:-:S05]  /*ae30*/  F2FP.BF16.F32.PACK_AB R156, R199, R12 ;  /* 0x0000000cc79c723e */ /* 0x001fca00000010ff */
[----:B------:R1:W-:Y:S08]  /*ae40*/  MUFU.EX2 R203, R157 ;  /* 0x0000009d00cb7308 */ /* 0x0003f00000000800 */
[----:B------:R-:W0:Y:S01]  /*ae50*/  MUFU.EX2 R8, R8 ;  /* 0x0000000800087308 */ /* 0x000e220000000800 */
[----:B-1----:R-:W-:Y:S02]  /*ae60*/  F2FP.BF16.F32.PACK_AB R157, R75, R50 ;  /* 0x000000324b9d723e */ /* 0x002fe400000010ff */
[----:B--2---:R-:W-:-:S05]  /*ae70*/  F2FP.BF16.F32.PACK_AB R158, R201, R14 ;  /* 0x0000000ec99e723e */ /* 0x004fca00000010ff */
[----:B------:R-:W1:Y:S08]  /*ae80*/  MUFU.EX2 R11, R11 ;  /* 0x0000000b000b7308 */ /* 0x000e700000000800 */
[----:B------:R-:W-:Y:S01]  /*ae90*/  MUFU.EX2 R79, R79 ;  /* 0x0000004f004f7308 */ /* 0x000fe20000000800 */
[----:B0-----:R-:W-:-:S04]  /*aea0*/  FFMA.FTZ R42, R203, R0, R8 ;  /* 0x00000000cb2a7223 */ /* 0x001fc80000010008 */
[C---:B------:R-:W-:Y:S01]  /*aeb0*/  FADD.FTZ R42, R181.reuse, R42 ;  /* 0x0000002ab52a7221 */ /* 0x040fe20000010000 */
[----:B------:R-:W-:Y:S02]  /*aec0*/  F2FP.BF16.F32.PACK_AB R181, R181, R8 ;  /* 0x00000008b5b5723e */ /* 0x000fe400000010ff */
[----:B------:R-:W0:Y:S08]  /*aed0*/  MUFU.EX2 R0, R61 ;  /* 0x0000003d00007308 */ /* 0x000e300000000800 */
        /* <DEDUP_REMOVED lines=9> */
[----:B--2---:R-:W-:Y:S02]  /*af70*/  @!P1 VIADD R31, R35, 0x28860 ;  /* 0x00028860231f9836 */ /* 0x004fe40000000000 */
[-C--:B------:R-:W-:Y:S01]  /*af80*/  FMUL.FTZ R89, R89, R7.reuse ;  /* 0x0000000759597220 */ /* 0x080fe20000410000 */
[-C--:B------:R-:W-:Y:S01]  /*af90*/  FMUL.FTZ R92, R92, R7.reuse ;  /* 0x000000075c5c7220 */ /* 0x080fe20000410000 */
[-C--:B------:R-:W-:Y:S01]  /*afa0*/  FMUL.FTZ R93, R93, R7.reuse ;  /* 0x000000075d5d7220 */ /* 0x080fe20000410000 */
[-C--:B------:R-:W-:Y:S01]  /*afb0*/  FMUL.FTZ R96, R96, R7.reuse ;  /* 0x0000000760607220 */ /* 0x080fe20000410000 */
[----:B------:R-:W-:Y:S01]  /*afc0*/  @!P1 PRMT R35, RZ, 0x654, R31 ;  /* 0x00000654ff239816 */ /* 0x000fe2000000001f */
[----:B---3--:R-:W-:Y:S01]  /*afd0*/  FADD.FTZ R27, R9, R2 ;  /* 0x00000002091b7221 */ /* 0x008fe20000010000 */
[-C--:B------:R-:W-:Y:S01]  /*afe0*/  FMUL.FTZ R97, R97, R7.reuse ;  /* 0x0000000761617220 */ /* 0x080fe20000410000 */
[-C--:B------:R-:W-:Y:S01]  /*aff0*/  FMUL.FTZ R100, R100, R7.reuse ;  /* 0x0000000764647220 */ /* 0x080fe20000410000 */
[----:B------:R2:W-:Y:S01]  /*b000*/  @!P1 SYNCS.ARRIVE.TRANS64.RED.A1T0 RZ, [R35+URZ], RZ ;  /* 0x000000ff23ff99a7 */ /* 0x0005e2000810043f */
[----:B------:R-:W-:Y:S01]  /*b010*/  FADD.FTZ R2, R182, R27 ;  /* 0x0000001bb6027221 */ /* 0x000fe20000010000 */
[----:B------:R-:W-:Y:S01]  /*b020*/  FADD.FTZ R27, R183, R42 ;  /* 0x0000002ab71b7221 */ /* 0x000fe20000010000 */
[----:B------:R-:W-:Y:S01]  /*b030*/  F2FP.BF16.F32.PACK_AB R182, R15, R182 ;  /* 0x000000b60fb6723e */ /* 0x000fe200000010ff */
[----:B------:R-:W-:Y:S01]  /*b040*/  FMUL.FTZ R101, R101, R7 ;  /* 0x0000000765657220 */ /* 0x000fe20000410000 */
[----:B------:R-:W-:Y:S01]  /*b050*/  FADD.FTZ R31, R15, R2 ;  /* 0x000000020f1f7221 */ /* 0x000fe20000010000 */
[C---:B------:R-:W-:Y:S01]  /*b060*/  FADD.FTZ R2, R32.reuse, R27 ;  /* 0x0000001b20027221 */ /* 0x040fe20000010000 */
        /* <DEDUP_REMOVED lines=20> */
[----:B------:R-:W-:Y:S01]  /*b1b0*/  FFMA.FTZ R2, R169, R6, -R38 ;  /* 0x00000006a9027223 */ /* 0x000fe20000010826 */
[----:B------:R-:W-:Y:S01]  /*b1c0*/  F2FP.BF16.F32.PACK_AB R169, R13, R10 ;  /* 0x0000000a0da9723e */ /* 0x000fe200000010ff */
[----:B------:R-:W-:Y:S01]  /*b1d0*/  FADD.FTZ R31, R33, R42 ;  /* 0x0000002a211f7221 */ /* 0x000fe20000010000 */
[----:B------:R-:W-:Y:S01]  /*b1e0*/  FADD.FTZ R42, R30, R27 ;  /* 0x0000001b1e2a7221 */ /* 0x000fe20000010000 */
[-C--:B------:R-:W-:Y:S01]  /*b1f0*/  FFMA.FTZ R27, R171, R6.reuse, -R38 ;  /* 0x00000006ab1b7223 */ /* 0x080fe20000010826 */
[----:B-1----:R-:W-:Y:S01]  /*b200*/  F2FP.BF16.F32.PACK_AB R171, R26, R11 ;  /* 0x0000000b1aab723e */ /* 0x002fe200000010ff */
[----:B------:R-:W-:Y:S01]  /*b210*/  FADD.FTZ R44, R174, R31 ;  /* 0x0000001fae2c7221 */ /* 0x000fe20000010000 */
[----:B------:R-:W-:Y:S01]  /*b220*/  FADD.FTZ R31, R175, R42 ;  /* 0x0000002aaf1f7221 */ /* 0x000fe20000010000 */
[----:B------:R-:W-:Y:S01]  /*b230*/  FFMA.FTZ R38, R87, R6, -R38 ;  /* 0x0000000657267223 */ /* 0x000fe20000010826 */
[C---:B------:R-:W-:Y:S01]  /*b240*/  F2FP.BF16.F32.PACK_AB R174, R165.reuse, R174 ;  /* 0x000000aea5ae723e */ /* 0x040fe200000010ff */
[----:B--2---:R-:W-:Y:S01]  /*b250*/  FADD.FTZ R35, R165, R44 ;  /* 0x0000002ca5237221 */ /* 0x004fe20000010000 */
[----:B------:R-:W-:Y:S01]  /*b260*/  FADD.FTZ R31, R28, R31 ;  /* 0x0000001f1c1f7221 */ /* 0x000fe20000010000 */
[-C--:B------:R-:W-:Y:S01]  /*b270*/  FMUL.FTZ R121, R121, R7.reuse ;  /* 0x0000000779797220 */ /* 0x080fe20000410000 */
[-C--:B------:R-:W-:Y:S01]  /*b280*/  FMUL.FTZ R124, R124, R7.reuse ;  /* 0x000000077c7c7220 */ /* 0x080fe20000410000 */
[----:B------:R-:W-:Y:S01]  /*b290*/  FADD.FTZ R42, R168, R35 ;  /* 0x00000023a82a7221 */ /* 0x000fe20000010000 */
[----:B------:R-:W-:Y:S01]  /*b2a0*/  FADD.FTZ R44, R10, R31 ;  /* 0x0000001f0a2c7221 */ /* 0x000fe20000010000 */
[C---:B------:R-:W-:Y:S01]  /*b2b0*/  F2FP.BF16.F32.PACK_AB R168, R167.reuse, R168 ;  /* 0x000000a8a7a8723e */ /* 0x040fe200000010ff */
[----:B------:R1:W-:Y:S01]  /*b2c0*/  MUFU.EX2 R10, R2 ;  /* 0x00000002000a7308 */ /* 0x0003e20000000800 */
[----:B------:R-:W-:Y:S01]  /*b2d0*/  FADD.FTZ R9, R167, R42 ;  /* 0x0000002aa7097221 */ /* 0x000fe20000010000 */
[----:B------:R-:W-:Y:S01]  /*b2e0*/  FADD.FTZ R44, R13, R44 ;  /* 0x0000002c0d2c7221 */ /* 0x000fe20000010000 */
[----:B0-----:R-:W-:Y:S01]  /*b2f0*/  F2FP.BF16.F32.PACK_AB R167, R63, R0 ;  /* 0x000000003fa7723e */ /* 0x001fe200000010ff */
[-C--:B------:R-:W-:Y:S01]  /*b300*/  FMUL.FTZ R125, R125, R7.reuse ;  /* 0x000000077d7d7220 */ /* 0x080fe20000410000 */
[----:B------:R-:W-:Y:S01]  /*b310*/  FADD.FTZ R42, R170, R9 ;  /* 0x00000009aa2a7221 */ /* 0x000fe20000010000 */
[----:B------:R-:W-:Y:S01]  /*b320*/  FADD.FTZ R9, R11, R44 ;  /* 0x0000002c0b097221 */ /* 0x000fe20000010000 */
[C---:B------:R-:W-:Y:S01]  /*b330*/  F2FP.BF16.F32.PACK_AB R170, R161.reuse, R170 ;  /* 0x000000aaa1aa723e */ /* 0x040fe200000010ff */
[----:B------:R-:W-:Y:S01]  /*b340*/  MUFU.EX2 R38, R38 ;  /* 0x0000002600267308 */ /* 0x000fe20000000800 */
        /* <DEDUP_REMOVED lines=10> */
[----:B------:R-:W0:Y:S01]  /*b3f0*/  MUFU.EX2 R32, R77 ;  /* 0x0000004d00207308 */ /* 0x000e220000000800 */
        /* <DEDUP_REMOVED lines=20> */
[----:B------:R-:W-:Y:S01]  /*b540*/  FMUL.FTZ R90, R90, R203 ;  /* 0x000000cb5a5a7220 */ /* 0x000fe20000410000 */
[----:B------:R-:W-:Y:S01]  /*b550*/  FADD.FTZ R11, R197, R8 ;  /* 0x00000008c50b7221 */ /* 0x000fe20000010000 */
[----:B------:R-:W-:Y:S01]  /*b560*/  FADD.FTZ R9, R71, R9 ;  /* 0x0000000947097221 */ /* 0x000fe20000010000 */
[----:B------:R-:W2:Y:S01]  /*b570*/  MUFU.EX2 R8, R27 ;  /* 0x0000001b00087308 */ /* 0x000ea20000000800 */
[----:B------:R-:W-:Y:S01]  /*b580*/  F2FP.BF16.F32.PACK_AB R177, R34, R177 ;  /* 0x000000b122b1723e */ /* 0x000fe200000010ff */
[----:B-1----:R-:W-:Y:S01]  /*b590*/  FADD.FTZ R2, R12, R11 ;  /* 0x0000000b0c027221 */ /* 0x002fe20000010000 */
        /* <DEDUP_REMOVED lines=8> */
[----:B0-----:R-:W-:Y:S01]  /*b620*/  FADD.FTZ R9, R32, R9 ;  /* 0x0000000920097221 */ /* 0x001fe20000010000 */
        /* <DEDUP_REMOVED lines=8> */
[----:B--2---:R-:W-:Y:S01]  /*b6b0*/  F2FP.BF16.F32.PACK_AB R155, R38, R8 ;  /* 0x00000008269b723e */ /* 0x004fe200000010ff */
        /* <DEDUP_REMOVED lines=9> */
[----:B------:R-:W-:Y:S01]  /*b750*/  F2FP.BF16.F32.PACK_AB R166, R193, R166 ;  /* 0x000000a6c1a6723e */ /* 0x000fe200000010ff */
[----:B------:R-:W-:Y:S01]  /*b760*/  FADD.FTZ R2, R85, R2 ;  /* 0x0000000255027221 */ /* 0x000fe20000010000 */
[----:B------:R-:W-:Y:S01]  /*b770*/  F2FP.BF16.F32.PACK_AB R160, R195, R160 ;  /* 0x000000a0c3a0723e */ /* 0x000fe200000010ff */
[----:B------:R-:W-:Y:S01]  /*b780*/  FADD.FTZ R0, R38, R9 ;  /* 0x0000000926007221 */ /* 0x000fe20000010000 */
        /* <DEDUP_REMOVED lines=33> */
[----:B------:R-:W-:Y:S06]  /*b9a0*/  @P2 BRA `(.L_x_8101) ;  /* 0xffffffd8001c2947 */ /* 0x000fec000383ffff */
.L_x_8092:
        /* <DEDUP_REMOVED lines=9> */
.L_x_8119:
        /* <DEDUP_REMOVED lines=9> */
.L_x_8104:
[----:B------:R-:W-:Y:S01]  /*bad0*/  ULEA UR6, UR45, UR41, 0x3 ;  /* 0x000000292d067291 */ /* 0x000fe2000f8e183f */
[----:B------:R-:W-:-:S05]  /*bae0*/  IMAD.U32 R4, RZ, RZ, UR46 ;  /* 0x0000002eff047e24 */ /* 0x000fca000f8e00ff */
[----:B------:R-:W-:-:S04]  /*baf0*/  SHF.L.U32 R4, R4, 0x1f, RZ ;  /* 0x0000001f04047819 */ /* 0x000fc800000006ff */
[----:B------:R0:W1:Y:S01]  /*bb00*/  SYNCS.PHASECHK.TRANS64.TRYWAIT P2, [UR6+0x28830], R4 ;  /* 0x02883004ff0075a7 */ /* 0x0000620008040146 */
[----:B------:R-:W-:Y:S05]  /*bb10*/  @!P0 BRA `(.L_x_8105) ;  /* 0x0000000000048947 */ /* 0x000fea0003800000 */
[----:B------:R-:W-:Y:S01]  /*bb20*/  BPT.TRAP 0x1 ;  /* 0x000000040000795c */ /* 0x000fe20000300000 */
.L_x_8105:
[----:B-1----:R-:W-:Y:S05]  /*bb30*/  @P2 BRA `(.L_x_8103) ;  /* 0x0000000000082947 */ /* 0x002fea0003800000 */
[----:B------:R-:W1:Y:S02]  /*bb40*/  SYNCS.PHASECHK.TRANS64.TRYWAIT P2, [UR6+0x28830], R4 ;  /* 0x02883004ff0075a7 */ /* 0x000e640008040146 */
[----:B-1----:R-:W-:Y:S05]  /*bb50*/  @!P2 BRA `(.L_x_8106) ;  /* 0x000000c80014a947 */ /* 0x002fea0003800000 */
.L_x_8103:
        /* <DEDUP_REMOVED lines=45> */
.L_x_8108:
[----:B------:R-:W-:Y:S01]  /*be30*/  ULEA UR6, UR56, UR41, 0x3 ;  /* 0x0000002938067291 */ /* 0x000fe2000f8e183f */
[----:B------:R-:W-:-:S05]  /*be40*/  IMAD.U32 R4, RZ, RZ, UR57 ;  /* 0x00000039ff047e24 */ /* 0x000fca000f8e00ff */
[----:B------:R-:W-:-:S04]  /*be50*/  SHF.L.U32 R4, R4, 0x1f, RZ ;  /* 0x0000001f04047819 */ /* 0x000fc800000006ff */
[----:B------:R0:W1:Y:S01]  /*be60*/  SYNCS.PHASECHK.TRANS64.TRYWAIT P2, [UR6+0x28850], R4 ;  /* 0x02885004ff0075a7 */ /* 0x0000620008040146 */
[----:B------:R-:W-:Y:S05]  /*be70*/  @!P0 BRA `(.L_x_8109) ;  /* 0x0000000000048947 */ /* 0x000fea0003800000 */
[----:B------:R-:W-:Y:S01]  /*be80*/  BPT.TRAP 0x1 ;  /* 0x000000040000795c */ /* 0x000fe20000300000 */
.L_x_8109:
[----:B-1----:R-:W-:Y:S05]  /*be90*/  @P2 BRA `(.L_x_8107) ;  /* 0x0000000000082947 */ /* 0x002fea0003800000 */
[----:B------:R-:W1:Y:S02]  /*bea0*/  SYNCS.PHASECHK.TRANS64.TRYWAIT P2, [UR6+0x28850], R4 ;  /* 0x02885004ff0075a7 */ /* 0x000e640008040146 */
[----:B-1----:R-:W-:Y:S05]  /*beb0*/  @!P2 BRA `(.L_x_8110) ;  /* 0x000000c40054a947 */ /* 0x002fea0003800000 */
.L_x_8107:
[----:B------:R-:W-:Y:S01]  /*bec0*/  UIADD3 UR6, UR41, 0x400, URZ ;  /* 0x0000040029067890 */ /* 0x000fe2000fffe03f */
[----:B------:R-:W-:Y:S01]  /*bed0*/  WARPGROUP.ARRIVE ;  /* 0x00000000000079c5 */ /* 0x000fe20000000000 */
[----:B------:R-:W-:Y:S01]  /*bee0*/  UMOV UR7, 0x40000040 ;  /* 0x4000004000077882 */ /* 0x000fe20000000000 */
[----:B------:R-:W-:Y:S01]  /*bef0*/  PLOP3.LUT P2, PT, PT, PT, UP0, 0x80, 0x0 ;  /* 0x000000000000781c */ /* 0x000fe20003f4f008 */
[----:B------:R-:W-:Y:S01]  /*bf00*/  USHF.R.U32.HI UR6, URZ, 0x4, UR6 ;  /* 0x000000043f067899 */ /* 0x000fe20008011606 */
[----:B------:R-:W-:Y:S01]  /*bf10*/  FMUL.FTZ R15, R55, UR55 ;  /* 0x00000037370f7c20 */ /* 0x000fe20008410000 */
        /* <DEDUP_REMOVED lines=18> */
[----:B------:R-:W-:Y:S01]  /*c040*/  IADD3 R58, -R23, 0xb, RZ ;  /* 0x0000000b173a7810 */ /* 0x000fe20007ffe1ff */
[----:B------:R-:W-:Y:S01]  /*c050*/  HGMMA.64x128x16.F32.BF16 R88, R180, gdesc[UR4].tnspB, R88, gsb0 ;  /* 0x41e00004b4587df0 */ /* 0x000fe20008001858 */
[----:B------:R-:W-:Y:S01]  /*c060*/  UIADD3 UR6, UR10, 0x80, URZ ;  /* 0x000000800a067890 */ /* 0x000fe2000fffe03f */
[----:B-1----:R-:W-:Y:S01]  /*c070*/  FMUL.FTZ R5, R26, UR55 ;  /* 0x000000371a057c20 */ /* 0x002fe20008410000 */
[----:B------:R-:W-:Y:S01]  /*c080*/  UMOV UR7, 0x40000040 ;  /* 0x4000004000077882 */ /* 0x000fe20000000000 */
[----:B------:R-:W-:Y:S01]  /*c090*/  FMUL.FTZ R10, R31, UR55 ;  /* 0x000000371f0a7c20 */ /* 0x000fe20008410000 */
[----:B------:R-:W-:Y:S01]  /*c0a0*/  FMUL.FTZ R26, R42, UR55 ;  /* 0x000000372a1a7c20 */ /* 0x000fe20008410000 */
[----:B------:R-:W-:Y:S01]  /*c0b0*/  FMUL.FTZ R14, R47, UR55 ;  /* 0x000000372f0e7c20 */ /* 0x000fe20008410000 */
[----:B0-----:R-:W-:Y:S01]  /*c0c0*/  FMUL.FTZ R4, R24, UR55 ;  /* 0x0000003718047c20 */ /* 0x001fe20008410000 */
        /* <DEDUP_REMOVED lines=81> */
[----:B------:R0:W0:Y:S08]  /*c5e0*/  MUFU.TANH R70, R73 ;  /* 0x0000004900467308 */ /* 0x0000300000002400 */
        /* <DEDUP_REMOVED lines=23> */
[----:B------:R-:W-:Y:S02]  /*c760*/  IMAD.U32 R54, RZ, RZ, UR45 ;  /* 0x0000002dff367e24 */ /* 0x000fe4000f8e00ff */
[----:B------:R-:W-:Y:S01]  /*c770*/  FMUL.FTZ R165, R29, UR55 ;  /* 0x000000371da57c20 */ /* 0x000fe20008410000 */
[----:B------:R-:W-:Y:S01]  /*c780*/  FMUL.FTZ R166, R36, UR55 ;  /* 0x0000003724a67c20 */ /* 0x000fe20008410000 */
[----:B------:R-:W-:Y:S01]  /*c790*/  HGMMA.64x128x16.F32.BF16 R88, R160, gdesc[UR4].tnspB, R88, gsb0 ;  /* 0x41e00004a0587df0 */ /* 0x000fe20008001858 */
[----:B------:R-:W-:Y:S01]  /*c7a0*/  UIADD3 UR6, UR10, 0x300, URZ ;  /* 0x000003000a067890 */ /* 0x000fe2000fffe03f */
[----:B------:R-:W-:Y:S01]  /*c7b0*/  @!P1 LEA R54, R54, UR41, 0x3 ;  /* 0x0000002936369c11 */ /* 0x000fe2000f8e18ff */
[----:B------:R-:W-:Y:S01]  /*c7c0*/  UMOV UR7, 0x40000040 ;  /* 0x4000004000077882 */ /* 0x000fe20000000000 */
[----:B------:R-:W-:Y:S01]  /*c7d0*/  FMUL.FTZ R29, R46, UR55 ;  /* 0x000000372e1d7c20 */ /* 0x000fe20008410000 */
[----:B------:R-:W-:Y:S01]  /*c7e0*/  FMUL.FTZ R36, R67, UR55 ;  /* 0x0000003743247c20 */ /* 0x000fe20008410000 */
[----:B------:R-:W-:Y:S01]  /*c7f0*/  FMUL.FTZ R67, R68, UR55 ;  /* 0x0000003744437c20 */ /* 0x000fe20008410000 */
[----:B------:R-:W-:-:S02]  /*c800*/  @!P1 VIADD R54, R54, 0x28840 ;  /* 0x0002884036369836 */ /* 0x000fc40000000000 */
[----:B------:R-:W-:Y:S01]  /*c810*/  FMUL.FTZ R46, R79, UR55 ;  /* 0x000000374f2e7c20 */ /* 0x000fe20008410000 */
[----:B------:R-:W0:Y:S02]  /*c820*/  MUFU.TANH R164, R164 ;  /* 0x000000a400a47308 */ /* 0x000e240000002400 */
[----:B------:R-:W-:-:S06]  /*c830*/  @!P1 PRMT R54, RZ, 0x654, R54 ;  /* 0x00000654ff369816 */ /* 0x000fcc0000000036 */
        /* <DEDUP_REMOVED lines=12> */
[----:B------:R-:W-:Y:S02]  /*c900*/  FMUL.FTZ R40, R74, UR55 ;  /* 0x000000374a287c20 */ /* 0x000fe40008410000 */
[----:B------:R-:W-:Y:S01]  /*c910*/  HGMMA.64x128x16.F32.BF16 R88, R156, gdesc[UR4].tnspB, R88, gsb0 ;  /* 0x41e000049c587df0 */ /* 0x000fe20008001858 */
[----:B------:R-:W-:Y:S01]  /*c920*/  UIADD3 UR6, UR10, 0x380, URZ ;  /* 0x000003800a067890 */ /* 0x000fe2000fffe03f */
[----:B------:R-:W0:Y:S01]  /*c930*/  MUFU.TANH R160, R160 ;  /* 0x000000a000a07308 */ /* 0x000e220000002400 */
[----:B------:R-:W-:-:S07]  /*c940*/  UMOV UR7, 0x40000040 ;  /* 0x4000004000077882 */ /* 0x000fce0000000000 */
        /* <DEDUP_REMOVED lines=9> */
[----:B------:R-:W-:-:S04]  /*c9e0*/  @UP0 ULDC UR6, c[0x0][0x450] ;  /* 0x0001140000060ab9 */ /* 0x000fc80000000800 */
[----:B------:R-:W-:Y:S01]  /*c9f0*/  @P2 SHF.R.U32.HI R64, RZ, UR6, R53 ;  /* 0x00000006ff402c19 */ /* 0x000fe20008011635 */
[----:B------:R-:W-:Y:S01]  /*ca00*/  FMUL.FTZ R53, R86, UR55 ;  /* 0x0000003756357c20 */ /* 0x000fe20008410000 */
[----:B------:R-:W-:-:S03]  /*ca10*/  IMAD.SHL.U32 R86, R3, 0x80, RZ ;  /* 0x0000008003567824 */ /* 0x000fc600078e00ff */
[----:B------:R-:W5:Y:S02]  /*ca20*/  SHFL.IDX PT, R65, R64, RZ, 0x1c1f ;  /* 0x001c1fff40417589 */ /* 0x000f6400000e0000 */
[----:B------:R-:W-:Y:S01]  /*ca30*/  IADD3 R59, -R86, 0x1, RZ ;  /* 0x00000001563b7810 */ /* 0x000fe20007ffe1ff */
[----:B------:R-:W0:Y:S04]  /*ca40*/  MUFU.TANH R53, R53 ;  /* 0x0000003500357308 */ /* 0x000e280000002400 */
[----:B------:R-:W-:-:S05]  /*ca50*/  IMAD R59, R16, -0x2, R59 ;  /* 0xfffffffe103b7824 */ /* 0x000fca00078e023b */
[----:B------:R-:W-:Y:S01]  /*ca60*/  IADD3 R59, -R66, UR39, R59 ;  /* 0x00000027423b7c10 */ /* 0x000fe2000fffe13b */
[----:B------:R-:W-:Y:S02]  /*ca70*/  WARPGROUP.DEPBAR.LE gsb0, 0x0 ;  /* 0x00008000000079c5 */ /* 0x000fe40000010000 */
[----:B------:R0:W-:Y:S06]  /*ca80*/  BAR.ARV R58, 0x100 ;  /* 0x0004003a0000751d */ /* 0x0001ec0000002000 */
[----:B------:R1:W-:Y:S01]  /*ca90*/  @!P1 SYNCS.ARRIVE.TRANS64.RED.A1T0 RZ, [R54+URZ], RZ ;  /* 0x000000ff36ff99a7 */ /* 0x0003e2000810043f */
[----:B------:R-:W-:-:S02]  /*caa0*/  VIADD R152, R59, UR54 ;  /* 0x000000363b987c36 */ /* 0x000fc40008000000 */
[----:B------:R-:W-:Y:S02]  /*cab0*/  VIADD R154, R59, UR52 ;  /* 0x000000343b9a7c36 */ /* 0x000fe40008000000 */
[--C-:B-----5:R-:W-:Y:S02]  /*cac0*/  IMAD.IADD R66, R152, 0x1, R65.reuse ;  /* 0x0000000198427824 */ /* 0x120fe400078e0241 */
[----:B------:R-:W-:Y:S02]  /*cad0*/  IMAD.IADD R68, R154, 0x1, R65 ;  /* 0x000000019a447824 */ /* 0x000fe400078e0241 */
[----:B-1----:R-:W-:-:S06]  /*cae0*/  FMUL.FTZ R54, R87, UR55 ;  /* 0x0000003757367c20 */ /* 0x002fcc0008410000 */
[----:B------:R-:W1:Y:S01]  /*caf0*/  MUFU.TANH R54, R54 ;  /* 0x0000003600367308 */ /* 0x000e620000002400 */
[----:B0-234-:R-:W-:Y:S05]  /*cb00*/  @!P6 BRA `(.L_x_8111) ;  /* 0x00000000005ce947 */ /* 0x01dfea0003800000 */
        /* <DEDUP_REMOVED lines=13> */
.L_x_8113:
[----:B------:R-:W-:-:S05]  /*cbe0*/  IMAD.U32 R69, RZ, RZ, UR53 ;  /* 0x00000035ff457e24 */ /* 0x000fca000f8e00ff */
[----:B------:R-:W-:-:S13]  /*cbf0*/  ISETP.NE.AND P2, PT, R69, 0x1, PT ;  /* 0x000000014500780c */ /* 0x000fda0003f45270 */
[----:B------:R-:W0:Y:S02]  /*cc00*/  @P2 LDC.64 R58, c[0x0][0x9e8] ;  /* 0x00027a00ff3a2b82 */ /* 0x000e240000000a00 */
[----:B0-----:R-:W-:-:S05]  /*cc10*/  @P2 IMAD.HI.U32 R58, R65, R58, RZ ;  /* 0x0000003a413a2227 */ /* 0x001fca00078e00ff */
[----:B------:R-:W-:-:S07]  /*cc20*/  @P2 SHF.R.U32.HI R65, RZ, R59, R58 ;  /* 0x0000003bff412219 */ /* 0x000fce000001163a */
.L_x_8114:
[----:B------:R-:W-:Y:S05]  /*cc30*/  BSYNC B0 ;  /* 0x0000000000007941 */ /* 0x000fea0003800000 */
.L_x_8112:
[----:B------:R-:W-:-:S04]  /*cc40*/  IMAD R65, R65, R69, -R86 ;  /* 0x0000004541417224 */ /* 0x000fc800078e0a56 */
[----:B------:R-:W-:-:S05]  /*cc50*/  IMAD R65, R16, -0x2, R65 ;  /* 0xfffffffe10417824 */ /* 0x000fca00078e0241 */
[----:B------:R-:W-:Y:S02]  /*cc60*/  VIADDMNMX R66, R65, R69, R66, PT ;  /* 0x0000004541427246 */ /* 0x000fe40003800142 */
[----:B------:R-:W-:-:S07]  /*cc70*/  VIMNMX R68, R68, R65, !PT ;  /* 0x0000004144447248 */ /* 0x000fce0007fe0100 */
.L_x_8111:
[----:B------:R-:W-:Y:S01]  /*cc80*/  ISETP.GT.AND P2, PT, R3, -0x1, PT ;  /* 0xffffffff0300780c */ /* 0x000fe20003f44270 */
[----:B------:R-:W0:Y:S03]  /*cc90*/  SHFL.IDX PT, R159, R64, 0x1, 0x1c1f ;  /* 0x003c1f00409f7f89 */ /* 0x000e2600000e0000 */
[C---:B------:R-:W-:Y:S02]  /*cca0*/  ISETP.GT.AND P4, PT, R68.reuse, RZ, P2 ;  /* 0x000000ff4400720c */ /* 0x040fe40001784270 */
[----:B------:R-:W-:Y:S02]  /*ccb0*/  ISETP.GT.AND P5, PT, R68, 0x1, P2 ;  /* 0x000000014400780c */ /* 0x000fe400017a4270 */
[C---:B------:R-:W-:Y:S02]  /*ccc0*/  ISETP.LT.OR P4, PT, R66.reuse, 0x1, P4 ;  /* 0x000000014200780c */ /* 0x040fe40002781670 */
[----:B------:R-:W-:-:S02]  /*ccd0*/  ISETP.LT.OR P5, PT, R66, 0x2, P5 ;  /* 0x000000024200780c */ /* 0x000fc40002fa1670 */
[----:B------:R-:W-:Y:S02]  /*cce0*/  ISETP.GT.AND P3, PT, R68, 0x8, P2 ;  /* 0x000000084400780c */ /* 0x000fe40001764270 */
[----:B------:R-:W-:Y:S02]  /*ccf0*/  FSEL R169, R4, -INF , !P4 ;  /* 0xff80000004a97808 */ /* 0x000fe40006000000 */
[----:B------:R-:W-:Y:S02]  /*cd00*/  FSEL R167, R6, -INF , !P5 ;  /* 0xff80000006a77808 */ /* 0x000fe40006800000 */
[C---:B------:R-:W-:Y:S02]  /*cd10*/  ISETP.GT.AND P4, PT, R68.reuse, 0x9, P2 ;  /* 0x000000094400780c */ /* 0x040fe40001784270 */
[----:B------:R-:W-:Y:S02]  /*cd20*/  ISETP.GT.AND P5, PT, R68, 0x10, P2 ;  /* 0x000000104400780c */ /* 0x000fe400017a4270 */
[----:B------:R-:W-:-:S02]  /*cd30*/  ISETP.LT.OR P3, PT, R66, 0x9, P3 ;  /* 0x000000094200780c */ /* 0x000fc40001f61670 */
[C---:B------:R-:W-:Y:S02]  /*cd40*/  ISETP.LT.OR P4, PT, R66.reuse, 0xa, P4 ;  /* 0x0000000a4200780c */ /* 0x040fe40002781670 */
[----:B------:R-:W-:Y:S02]  /*cd50*/  ISETP.LT.OR P5, PT, R66, 0x11, P5 ;  /* 0x000000114200780c */ /* 0x000fe40002fa1670 */
[----:B------:R-:W-:Y:S02]  /*cd60*/  FSEL R183, R164, -INF , !P3 ;  /* 0xff800000a4b77808 */ /* 0x000fe40005800000 */
[----:B------:R-:W-:Y:S02]  /*cd70*/  ISETP.GT.AND P3, PT, R68, 0x11, P2 ;  /* 0x000000114400780c */ /* 0x000fe40001764270 */
[----:B------:R-:W-:Y:S02]  /*cd80*/  FSEL R173, R165, -INF , !P4 ;  /* 0xff800000a5ad7808 */ /* 0x000fe40006000000 */
[----:B------:R-:W-:-:S02]  /*cd90*/  FSEL R181, R32, -INF , !P5 ;  /* 0xff80000020b57808 */ /* 0x000fc40006800000 */
[C---:B------:R-:W-:Y:S02]  /*cda0*/  ISETP.GT.AND P4, PT, R68.reuse, 0x18, P2 ;  /* 0x000000184400780c */ /* 0x040fe40001784270 */
[----:B------:R-:W-:Y:S02]  /*cdb0*/  ISETP.GT.AND P5, PT, R68, 0x19, P2 ;  /* 0x000000194400780c */ /* 0x000fe400017a4270 */
[C---:B------:R-:W-:Y:S02]  /*cdc0*/  ISETP.LT.OR P3, PT, R66.reuse, 0x12, P3 ;  /* 0x000000124200780c */ /* 0x040fe40001f61670 */
[C---:B------:R-:W-:Y:S02]  /*cdd0*/  ISETP.LT.OR P4, PT, R66.reuse, 0x19, P4 ;  /* 0x000000194200780c */ /* 0x040fe40002781670 */
[----:B------:R-:W-:Y:S02]  /*cde0*/  ISETP.LT.OR P5, PT, R66, 0x1a, P5 ;  /* 0x0000001a4200780c */ /* 0x000fe40002fa1670 */
[----:B------:R-:W-:-:S02]  /*cdf0*/  FSEL R179, R33, -INF , !P3 ;  /* 0xff80000021b37808 */ /* 0x000fc40005800000 */
        /* <DEDUP_REMOVED lines=11> */
[----:B------:R-:W-:Y:S01]  /*ceb0*/  FSEL R155, R42, -INF , !P5 ;  /* 0xff8000002a9b7808 */ /* 0x000fe20006800000 */
[----:B0-----:R-:W-:Y:S01]  /*cec0*/  IMAD.IADD R42, R152, 0x1, R159 ;  /* 0x00000001982a7824 */ /* 0x001fe200078e029f */
[----:B------:R-:W-:-:S02]  /*ced0*/  ISETP.GT.AND P4, PT, R68, 0x30, P2 ;  /* 0x000000304400780c */ /* 0x000fc40001784270 */
[----:B------:R-:W-:Y:S02]  /*cee0*/  ISETP.GT.AND P5, PT, R68, 0x31, P2 ;  /* 0x000000314400780c */ /* 0x000fe400017a4270 */
[C---:B------:R-:W-:Y:S02]  /*cef0*/  ISETP.LT.OR P3, PT, R66.reuse, 0x2a, P3 ;  /* 0x0000002a4200780c */ /* 0x040fe40001f61670 */
[C---:B------:R-:W-:Y:S02]  /*cf00*/  ISETP.LT.OR P4, PT, R66.reuse, 0x31, P4 ;  /* 0x000000314200780c */ /* 0x040fe40002781670 */
[----:B------:R-:W-:Y:S02]  /*cf10*/  ISETP.LT.OR P5, PT, R66, 0x32, P5 ;  /* 0x000000324200780c */ /* 0x000fe40002fa1670 */
[----:B------:R-:W-:Y:S01]  /*cf20*/  FSEL R153, R44, -INF , !P3 ;  /* 0xff8000002c997808 */ /* 0x000fe20005800000 */
[----:B------:R-:W-:Y:S01]  /*cf30*/  IMAD.IADD R44, R154, 0x1, R159 ;  /* 0x000000019a2c7824 */ /* 0x000fe200078e029f */
[----:B------:R-:W-:-:S02]  /*cf40*/  ISETP.GT.AND P3, PT, R68, 0x38, P2 ;  /* 0x000000384400780c */ /* 0x000fc40001764270 */
[----:B------:R-:W-:Y:S02]  /*cf50*/  FSEL R87, R47, -INF , !P4 ;  /* 0xff8000002f577808 */ /* 0x000fe40006000000 */
[----:B------:R-:W-:Y:S02]  /*cf60*/  FSEL R85, R48, -INF , !P5 ;  /* 0xff80000030557808 */ /* 0x000fe40006800000 */
[C---:B------:R-:W-:Y:S02]  /*cf70*/  ISETP.GT.AND P4, PT, R68.reuse, 0x39, P2 ;  /* 0x000000394400780c */ /* 0x040fe40001784270 */
[----:B------:R-:W-:Y:S02]  /*cf80*/  ISETP.GT.AND P5, PT, R68, 0x40, P2 ;  /* 0x000000404400780c */ /* 0x000fe400017a4270 */
[C---:B------:R-:W-:Y:S02]  /*cf90*/  ISETP.LT.OR P3, PT, R66.reuse, 0x39, P3 ;  /* 0x000000394200780c */ /* 0x040fe40001f61670 */
[----:B------:R-:W-:-:S02]  /*cfa0*/  ISETP.LT.OR P4, PT, R66, 0x3a, P4 ;  /* 0x0000003a4200780c */ /* 0x000fc40002781670 */
[----:B------:R-:W-:Y:S02]  /*cfb0*/  ISETP.LT.OR P5, PT, R66, 0x41, P5 ;  /* 0x000000414200780c */ /* 0x000fe40002fa1670 */
[----:B------:R-:W-:Y:S02]  /*cfc0*/  FSEL R83, R51, -INF , !P3 ;  /* 0xff80000033537808 */ /* 0x000fe40005800000 */
[----:B------:R-:W-:Y:S02]  /*cfd0*/  ISETP.GT.AND P3, PT, R68, 0x41, P2 ;  /* 0x000000414400780c */ /* 0x000fe40001764270 */
[----:B------:R-:W-:Y:S02]  /*cfe0*/  FSEL R81, R52, -INF , !P4 ;  /* 0xff80000034517808 */ /* 0x000fe40006000000 */
[----:B------:R-:W-:Y:S02]  /*cff0*/  FSEL R79, R55, -INF , !P5 ;  /* 0xff800000374f7808 */ /* 0x000fe40006800000 */
[----:B------:R-:W-:-:S02]  /*d000*/  ISETP.GT.AND P4, PT, R68, 0x48, P2 ;  /* 0x000000484400780c */ /* 0x000fc40001784270 */
[----:B------:R-:W-:Y:S02]  /*d010*/  ISETP.GT.AND P5, PT, R68, 0x49, P2 ;  /* 0x000000494400780c */ /* 0x000fe400017a4270 */
[C---:B------:R-:W-:Y:S02]  /*d020*/  ISETP.LT.OR P3, PT, R66.reuse, 0x42, P3 ;  /* 0x000000424200780c */ /* 0x040fe40001f61670 */
[C---:B------:R-:W-:Y:S02]  /*d030*/  ISETP.LT.OR P4, PT, R66.reuse, 0x49, P4 ;  /* 0x000000494200780c */ /* 0x040fe40002781670 */
[----:B------:R-:W-:Y:S02]  /*d040*/  ISETP.LT.OR P5, PT, R66, 0x4a, P5 ;  /* 0x0000004a4200780c */ /* 0x000fe40002fa1670 */
[----:B------:R-:W-:Y:S02]  /*d050*/  FSEL R77, R56, -INF , !P3 ;  /* 0xff800000384d7808 */ /* 0x000fe40005800000 */
        /* <DEDUP_REMOVED lines=23> */
[C---:B------:R-:W-:Y:S02]  /*d1d0*/  ISETP.LT.OR P3, PT, R66.reuse, 0x69, P3 ;  /* 0x000000694200780c */ /* 0x040fe40001f61670 */
[----:B------:R-:W-:-:S02]  /*d1e0*/  ISETP.LT.OR P4, PT, R66, 0x6a, P4 ;  /* 0x0000006a4200780c */ /* 0x000fc40002781670 */
[----:B------:R-:W-:Y:S02]  /*d1f0*/  ISETP.LT.OR P5, PT, R66, 0x71, P5 ;  /* 0x000000714200780c */ /* 0x000fe40002fa1670 */
[----:B------:R-:W-:Y:S02]  /*d200*/  FSEL R59, R76, -INF , !P3 ;  /* 0xff8000004c3b7808 */ /* 0x000fe40005800000 */
[----:B------:R-:W-:Y:S02]  /*d210*/  FSEL R57, R74, -INF , !P4 ;  /* 0xff8000004a397808 */ /* 0x000fe40006000000 */
[----:B------:R-:W-:Y:S02]  /*d220*/  FSEL R51, R80, -INF , !P5 ;  /* 0xff80000050337808 */ /* 0x000fe40006800000 */
[C---:B------:R-:W-:Y:S02]  /*d230*/  ISETP.GT.AND P3, PT, R68.reuse, 0x71, P2 ;  /* 0x000000714400780c */ /* 0x040fe40001764270 */
[----:B------:R-:W-:-:S02]  /*d240*/  ISETP.GT.AND P4, PT, R68, 0x78, P2 ;  /* 0x000000784400780c */ /* 0x000fc40001784270 */
[----:B------:R-:W-:Y:S02]  /*d250*/  ISETP.GT.AND P5, PT, R68, 0x79, P2 ;  /* 0x000000794400780c */ /* 0x000fe400017a4270 */
[C---:B------:R-:W-:Y:S02]  /*d260*/  ISETP.LT.OR P3, PT, R66.reuse, 0x72, P3 ;  /* 0x000000724200780c */ /* 0x040fe40001f61670 */
[C---:B------:R-:W-:Y:S02]  /*d270*/  ISETP.LT.OR P4, PT, R66.reuse, 0x79, P4 ;  /* 0x000000794200780c */ /* 0x040fe40002781670 */
[----:B------:R-:W-:Y:S02]  /*d280*/  ISETP.LT.OR P5, PT, R66, 0x7a, P5 ;  /* 0x0000007a4200780c */ /* 0x000fe40002fa1670 */
[----:B------:R-:W-:Y:S02]  /*d290*/  FSEL R55, R78, -INF , !P3 ;  /* 0xff8000004e377808 */ /* 0x000fe40005800000 */
[----:B------:R-:W-:-:S02]  /*d2a0*/  FSEL R47, R84, -INF , !P4 ;  /* 0xff800000542f7808 */ /* 0x000fc40006000000 */
        /* <DEDUP_REMOVED lines=15> */
.L_x_8117:
[----:B------:R-:W-:-:S05]  /*d3a0*/  IMAD.U32 R4, RZ, RZ, UR53 ;  /* 0x00000035ff047e24 */ /* 0x000fca000f8e00ff */
[----:B------:R-:W-:-:S13]  /*d3b0*/  ISETP.NE.AND P3, PT, R4, 0x1, PT ;  /* 0x000000010400780c */ /* 0x000fda0003f65270 */
[----:B------:R-:W0:Y:S02]  /*d3c0*/  @P3 LDC.64 R32, c[0x0][0x9e8] ;  /* 0x00027a00ff203b82 */ /* 0x000e240000000a00 */
[----:B0-----:R-:W-:-:S05]  /*d3d0*/  @P3 IMAD.HI.U32 R32, R159, R32, RZ ;  /* 0x000000209f203227 */ /* 0x001fca00078e00ff */
[----:B------:R-:W-:-:S07]  /*d3e0*/  @P3 SHF.R.U32.HI R159, RZ, R33, R32 ;  /* 0x00000021ff9f3219 */ /* 0x000fce0000011620 */
.L_x_8118:
[----:B------:R-:W-:Y:S05]  /*d3f0*/  BSYNC B0 ;  /* 0x0000000000007941 */ /* 0x000fea0003800000 */
.L_x_8116:
[----:B------:R-:W-:-:S04]  /*d400*/  IMAD R159, R159, R4, -R86 ;  /* 0x000000049f9f7224 */ /* 0x000fc800078e0a56 */
[----:B------:R-:W-:-:S05]  /*d410*/  IMAD R159, R16, -0x2, R159 ;  /* 0xfffffffe109f7824 */ /* 0x000fca00078e029f */
[----:B------:R-:W-:Y:S02]  /*d420*/  VIADDMNMX R42, R159, R4, R42, PT ;  /* 0x000000049f2a7246 */ /* 0x000fe4000380012a */
[----:B------:R-:W-:-:S07]  /*d430*/  VIMNMX R44, R44, R159, !PT ;  /* 0x0000009f2c2c7248 */ /* 0x000fce0007fe0100 */
.L_x_8115:
[----:B------:R-:W-:Y:S01]  /*d440*/  FMNMX.FTZ R4, R169, R7, !PT ;  /* 0x00000007a9047209 */ /* 0x000fe20007810000 */
[----:B------:R-:W0:Y:S01]  /*d450*/  LDC R6, c[0x0][0x988] ;  /* 0x00026200ff067b82 */ /* 0x000e220000000800 */
        /* <DEDUP_REMOVED lines=9> */
[----:B------:R-:W-:Y:S02]  /*d4f0*/  ISETP.GT.AND P3, PT, R44, 0x9, P2 ;  /* 0x000000092c00780c */ /* 0x000fe40001764270 */
[----:B------:R-:W-:Y:S02]  /*d500*/  FMNMX.FTZ R4, R179, R4, !PT ;  /* 0x00000004b3047209 */ /* 0x000fe40007810000 */
[----:B------:R-:W-:-:S02]  /*d510*/  FSEL R163, R9, -INF , !P5 ;  /* 0xff80000009a37808 */ /* 0x000fc40006800000 */
[----:B------:R-:W-:Y:S02]  /*d520*/  FMNMX.FTZ R4, R177, R4, !PT ;  /* 0x00000004b1047209 */ /* 0x000fe40007810000 */
[----:B------:R-:W-:Y:S02]  /*d530*/  ISETP.GT.AND P5, PT, R44, 0x10, P2 ;  /* 0x000000102c00780c */ /* 0x000fe400017a4270 */
[----:B------:R-:W-:Y:S02]  /*d540*/  FMNMX.FTZ R4, R175, R4, !PT ;  /* 0x00000004af047209 */ /* 0x000fe40007810000 */
[C---:B------:R-:W-:Y:S02]  /*d550*/  ISETP.LT.OR P3, PT, R42.reuse, 0xa, P3 ;  /* 0x0000000a2a00780c */ /* 0x040fe40001f61670 */
[----:B------:R-:W-:Y:S02]  /*d560*/  FMNMX.FTZ R4, R171, R4, !PT ;  /* 0x00000004ab047209 */ /* 0x000fe40007810000 */
[----:B------:R-:W-:-:S02]  /*d570*/  ISETP.LT.OR P5, PT, R42, 0x11, P5 ;  /* 0x000000112a00780c */ /* 0x000fc40002fa1670 */
[----:B------:R-:W-:Y:S02]  /*d580*/  FMNMX.FTZ R4, R157, R4, !PT ;  /* 0x000000049d047209 */ /* 0x000fe40007810000 */
[----:B------:R-:W-:Y:S02]  /*d590*/  FSEL R161, R10, -INF , !P3 ;  /* 0xff8000000aa17808 */ /* 0x000fe40005800000 */
        /* <DEDUP_REMOVED lines=28> */
[----:B------:R-:W2:Y:S02]  /*d760*/  SHFL.BFLY PT, R33, R32, 0x2, 0x1f ;  /* 0x0c401f0020217f89 */ /* 0x000ea400000e0000 */
[----:B--2---:R-:W-:-:S05]  /*d770*/  FMNMX.FTZ R48, R32, R33, !PT ;  /* 0x0000002120307209 */ /* 0x004fca0007810000 */
[----:B------:R-:W2:Y:S02]  /*d780*/  SHFL.BFLY PT, R33, R48, 0x1, 0x1f ;  /* 0x0c201f0030217f89 */ /* 0x000ea400000e0000 */
[----:B--2---:R-:W-:Y:S02]  /*d790*/  FMNMX.FTZ R4, R48, R33, !PT ;  /* 0x0000002130047209 */ /* 0x004fe40007810000 */
[----:B------:R-:W-:Y:S02]  /*d7a0*/  FSEL R33, R11, -INF , !P4 ;  /* 0xff8000000b217808 */ /* 0x000fe40006000000 */
[----:B------:R-:W-:Y:S01]  /*d7b0*/  ISETP.GT.AND P4, PT, R44, 0x11, P2 ;  /* 0x000000112c00780c */ /* 0x000fe20001784270 */
[C---:B0-----:R-:W-:Y:S01]  /*d7c0*/  FMUL.FTZ R10, R4.reuse, R6 ;  /* 0x00000006040a7220 */ /* 0x041fe20000410000 */
[----:B------:R-:W-:Y:S02]  /*d7d0*/  FSETP.NEU.FTZ.AND P5, PT, R4, -INF , PT ;  /* 0xff8000000400780b */ /* 0x000fe40003fbd000 */
[----:B------:R-:W-:-:S02]  /*d7e0*/  ISETP.LT.OR P4, PT, R42, 0x12, P4 ;  /* 0x000000122a00780c */ /* 0x000fc40002781670 */
[----:B------:R-:W-:Y:S02]  /*d7f0*/  FSEL R10, R10, RZ, P5 ;  /* 0x000000ff0a0a7208 */ /* 0x000fe40002800000 */
[----:B------:R-:W-:Y:S02]  /*d800*/  FSEL R159, R12, -INF , !P4 ;  /* 0xff8000000c9f7808 */ /* 0x000fe40006000000 */
[----:B------:R-:W-:Y:S01]  /*d810*/  ISETP.GT.AND P4, PT, R44, 0x19, P2 ;  /* 0x000000192c00780c */ /* 0x000fe20001784270 */
[-CC-:B------:R-:W-:Y:S01]  /*d820*/  FFMA.FTZ R9, R169, R6.reuse, -R10.reuse ;  /* 0x00000006a9097223 */ /* 0x180fe2000001080a */
[-CC-:B------:R-:W-:Y:S01]  /*d830*/  FFMA.FTZ R182, R183, R6.reuse, -R10.reuse ;  /* 0x00000006b7b67223 */ /* 0x180fe2000001080a */
[-CC-:B------:R-:W-:Y:S01]  /*d840*/  FFMA.FTZ R180, R167, R6.reuse, -R10.reuse ;  /* 0x00000006a7b47223 */ /* 0x180fe2000001080a */
[----:B------:R-:W-:Y:S01]  /*d850*/  ISETP.LT.OR P4, PT, R42, 0x1a, P4 ;  /* 0x0000001a2a00780c */ /* 0x000fe20002781670 */
[-CC-:B------:R-:W-:Y:S01]  /*d860*/  FFMA.FTZ R11, R173, R6.reuse, -R10.reuse ;  /* 0x00000006ad0b7223 */ /* 0x180fe2000001080a */
[----:B------:R-:W-:Y:S01]  /*d870*/  FSEL R167, R26, -INF , !P3 ;  /* 0xff8000001aa77808 */ /* 0x000fe20005800000 */
[-CC-:B------:R-:W-:Y:S01]  /*d880*/  FFMA.FTZ R176, R181, R6.reuse, -R10.reuse ;  /* 0x00000006b5b07223 */ /* 0x180fe2000001080a */
[----:B------:R-:W-:Y:S01]  /*d890*/  FSEL R165, R24, -INF , !P4 ;  /* 0xff80000018a57808 */ /* 0x000fe20006000000 */
[-CC-:B------:R-:W-:Y:S01]  /*d8a0*/  FFMA.FTZ R178, R177, R6.reuse, -R10.reuse ;  /* 0x00000006b1b27223 */ /* 0x180fe2000001080a */
[C---:B------:R-:W-:Y:S01]  /*d8b0*/  ISETP.GT.AND P4, PT, R44.reuse, 0x21, P2 ;  /* 0x000000212c00780c */ /* 0x040fe20001784270 */
[-CC-:B------:R-:W-:Y:S01]  /*d8c0*/  FFMA.FTZ R172, R171, R6.reuse, -R10.reuse ;  /* 0x00000006abac7223 */ /* 0x180fe2000001080a */
[----:B------:R-:W-:Y:S01]  /*d8d0*/  ISETP.GT.AND P3, PT, R44, 0x28, P2 ;  /* 0x000000282c00780c */ /* 0x000fe20001764270 */
[-CC-:B------:R-:W-:Y:S01]  /*d8e0*/  FFMA.FTZ R174, R155, R6.reuse, -R10.reuse ;  /* 0x000000069bae7223 */ /* 0x180fe2000001080a */
[C---:B------:R-:W-:Y:S01]  /*d8f0*/  ISETP.LT.OR P4, PT, R42.reuse, 0x22, P4 ;  /* 0x000000222a00780c */ /* 0x040fe20002781670 */
[-CC-:B------:R-:W-:Y:S01]  /*d900*/  FFMA.FTZ R168, R87, R6.reuse, -R10.reuse ;  /* 0x0000000657a87223 */ /* 0x180fe2000001080a */
[----:B------:R-:W-:Y:S01]  /*d910*/  ISETP.LT.OR P3, PT, R42, 0x29, P3 ;  /* 0x000000292a00780c */ /* 0x000fe20001f61670 */
        /* <DEDUP_REMOVED lines=13> */
[----:B------:R-:W-:Y:S01]  /*d9f0*/  ISETP.GT.AND P4, PT, R44, 0x30, P2 ;  /* 0x000000302c00780c */ /* 0x000fe20001784270 */
[--C-:B------:R-:W-:Y:S01]  /*da00*/  FFMA.FTZ R152, R51, R6, -R10.reuse ;  /* 0x0000000633987223 */ /* 0x100fe2000001080a */
[----:B------:R-:W-:Y:S01]  /*da10*/  FMNMX.FTZ R12, R183, R8, !PT ;  /* 0x00000008b70c7209 */ /* 0x000fe20007810000 */
[-CC-:B------:R-:W-:Y:S01]  /*da20*/  FFMA.FTZ R153, R153, R6.reuse, -R10.reuse ;  /* 0x0000000699997223 */ /* 0x180fe2000001080a */
[C---:B------:R-:W-:Y:S01]  /*da30*/  ISETP.LT.OR P3, PT, R42.reuse, 0x2a, P3 ;  /* 0x0000002a2a00780c */ /* 0x040fe20001f61670 */
        /* <DEDUP_REMOVED lines=20> */
[C---:B------:R-:W-:Y:S02]  /*db80*/  ISETP.LT.OR P3, PT, R42.reuse, 0x32, P3 ;  /* 0x000000322a00780c */ /* 0x040fe40001f61670 */
[----:B------:R-:W-:Y:S02]  /*db90*/  FMNMX.FTZ R12, R165, R12, !PT ;  /* 0x0000000ca50c7209 */ /* 0x000fe40007810000 */
[----:B------:R-:W-:-:S02]  /*dba0*/  ISETP.LT.OR P4, PT, R42, 0x39, P4 ;  /* 0x000000392a00780c */ /* 0x000fc40002781670 */
[----:B------:R-:W-:Y:S01]  /*dbb0*/  FMNMX.FTZ R12, R167, R12, !PT ;  /* 0x0000000ca70c7209 */ /* 0x000fe20007810000 */
[----:B------:R-:W-:Y:S01]  /*dbc0*/  MUFU.EX2 R182, R182 ;  /* 0x000000b600b67308 */ /* 0x000fe20000000800 */
[----:B------:R-:W-:Y:S02]  /*dbd0*/  FSEL R179, R20, -INF , !P3 ;  /* 0xff80000014b37808 */ /* 0x000fe40005800000 */
[----:B------:R-:W-:Y:S02]  /*dbe0*/  FMNMX.FTZ R12, R169, R12, !PT ;  /* 0x0000000ca90c7209 */ /* 0x000fe40007810000 */
[----:B------:R-:W-:Y:S02]  /*dbf0*/  ISETP.GT.AND P3, PT, R44, 0x39, P2 ;  /* 0x000000392c00780c */ /* 0x000fe40001764270 */
[----:B------:R-:W-:Y:S01]  /*dc00*/  FMNMX.FTZ R12, R29, R12, !PT ;  /* 0x0000000c1d0c7209 */ /* 0x000fe20007810000 */
[----:B------:R-:W-:Y:S01]  /*dc10*/  MUFU.EX2 R11, R11 ;  /* 0x0000000b000b7308 */ /* 0x000fe20000000800 */
[----:B------:R-:W-:-:S02]  /*dc20*/  FSEL R181, R28, -INF , !P4 ;  /* 0xff8000001cb57808 */ /* 0x000fc40006000000 */
[----:B------:R-:W-:Y:S02]  /*dc30*/  FMNMX.FTZ R12, R173, R12, !PT ;  /* 0x0000000cad0c7209 */ /* 0x000fe40007810000 */
[----:B------:R-:W-:Y:S02]  /*dc40*/  ISETP.GT.AND P4, PT, R44, 0x40, P2 ;  /* 0x000000402c00780c */ /* 0x000fe40001784270 */
[C---:B------:R-:W-:Y:S01]  /*dc50*/  ISETP.LT.OR P3, PT, R42.reuse, 0x3a, P3 ;  /* 0x0000003a2a00780c */ /* 0x040fe20001f61670 */
[----:B------:R-:W-:Y:S01]  /*dc60*/  MUFU.EX2 R176, R176 ;  /* 0x000000b000b07308 */ /* 0x000fe20000000800 */
[----:B------:R-:W-:Y:S02]  /*dc70*/  FMNMX.FTZ R12, R27, R12, !PT ;  /* 0x0000000c1b0c7209 */ /* 0x000fe40007810000 */
[----:B------:R-:W-:Y:S02]  /*dc80*/  ISETP.LT.OR P4, PT, R42, 0x41, P4 ;  /* 0x000000412a00780c */ /* 0x000fe40002781670 */
[----:B------:R-:W-:Y:S01]  /*dc90*/  FSEL R177, R15, -INF , !P3 ;  /* 0xff8000000fb17808 */ /* 0x000fe20005800000 */
[----:B------:R-:W-:Y:S01]  /*dca0*/  FFMA.FTZ R15, R175, R6, -R10 ;  /* 0x00000006af0f7223 */ /* 0x000fe2000001080a */
[----:B------:R-:W-:Y:S01]  /*dcb0*/  ISETP.GT.AND P3, PT, R44, 0x41, P2 ;  /* 0x000000412c00780c */ /* 0x000fe20001764270 */
[----:B------:R-:W-:Y:S01]  /*dcc0*/  MUFU.EX2 R21, R21 ;  /* 0x0000001500157308 */ /* 0x000fe20000000800 */
[----:B------:R-:W-:-:S02]  /*dcd0*/  FMNMX.FTZ R12, R179, R12, !PT ;  /* 0x0000000cb30c7209 */ /* 0x000fc40007810000 */
[----:B------:R-:W-:Y:S02]  /*dce0*/  FSEL R35, R35, -INF , !P4 ;  /* 0xff80000023237808 */ /* 0x000fe40006000000 */
        /* <DEDUP_REMOVED lines=10> */
[----:B------:R-:W-:Y:S01]  /*dd90*/  FSEL R175, R34, -INF , !P4 ;  /* 0xff80000022af7808 */ /* 0x000fe20006000000 */
[----:B------:R-:W-:Y:S01]  /*dda0*/  IMAD.U32 R34, RZ, RZ, UR56 ;  /* 0x00000038ff227e24 */ /* 0x000fe2000f8e00ff */
[----:B------:R-:W-:Y:S01]  /*ddb0*/  ISETP.GT.AND P4, PT, R44, 0x50, P2 ;  /* 0x000000502c00780c */ /* 0x000fe20001784270 */
[----:B------:R-:W-:Y:S01]  /*ddc0*/  UMOV UR56, UR45 ;  /* 0x0000002d00387c82 */ /* 0x000fe20008000000 */
[C---:B------:R-:W-:Y:S01]  /*ddd0*/  ISETP.LT.OR P3, PT, R42.reuse, 0x4a, P3 ;  /* 0x0000004a2a00780c */ /* 0x040fe20001f61670 */
[----:B------:R-:W-:Y:S01]  /*dde0*/  MUFU.EX2 R172, R172 ;  /* 0x000000ac00ac7308 */ /* 0x000fe20000000800 */
[----:B------:R-:W-:Y:S02]  /*ddf0*/  FMNMX.FTZ R12, R35, R12, !PT ;  /* 0x0000000c230c7209 */ /* 0x000fe40007810000 */
[----:B------:R-:W-:Y:S02]  /*de00*/  ISETP.LT.OR P4, PT, R42, 0x51, P4 ;  /* 0x000000512a00780c */ /* 0x000fe40002781670 */
[----:B------:R-:W-:-:S02]  /*de10*/  FSEL R157, R30, -INF , !P3 ;  /* 0xff8000001e9d7808 */ /* 0x000fc40005800000 */
[----:B------:R-:W-:Y:S01]  /*de20*/  ISETP.GT.AND P3, PT, R44, 0x51, P2 ;  /* 0x000000512c00780c */ /* 0x000fe20001764270 */
[----:B------:R-:W-:Y:S01]  /*de30*/  MUFU.EX2 R31, R31 ;  /* 0x0000001f001f7308 */ /* 0x000fe20000000800 */
[----:B------:R-:W-:Y:S02]  /*de40*/  FMNMX.FTZ R12, R171, R12, !PT ;  /* 0x0000000cab0c7209 */ /* 0x000fe40007810000 */
[----:B------:R-:W-:Y:S02]  /*de50*/  FSEL R155, R38, -INF , !P4 ;  /* 0xff800000269b7808 */ /* 0x000fe40006000000 */
[----:B------:R-:W-:Y:S02]  /*de60*/  ISETP.GT.AND P4, PT, R44, 0x58, P2 ;  /* 0x000000582c00780c */ /* 0x000fe40001784270 */
[----:B------:R-:W-:Y:S01]  /*de70*/  ISETP.LT.OR P3, PT, R42, 0x52, P3 ;  /* 0x000000522a00780c */ /* 0x000fe20001f61670 */
[----:B------:R-:W-:Y:S01]  /*de80*/  MUFU.EX2 R174, R174 ;  /* 0x000000ae00ae7308 */ /* 0x000fe20000000800 */
[----:B------:R-:W-:-:S02]  /*de90*/  FMNMX.FTZ R12, R175, R12, !PT ;  /* 0x0000000caf0c7209 */ /* 0x000fc40007810000 */
[----:B------:R-:W-:Y:S02]  /*dea0*/  ISETP.LT.OR P4, PT, R42, 0x59, P4 ;  /* 0x000000592a00780c */ /* 0x000fe40002781670 */
[----:B------:R-:W-:Y:S02]  /*deb0*/  FSEL R193, R36, -INF , !P3 ;  /* 0xff80000024c17808 */ /* 0x000fe40005800000 */
[----:B------:R-:W-:Y:S01]  /*dec0*/  FMNMX.FTZ R12, R157, R12, !PT ;  /* 0x0000000c9d0c7209 */ /* 0x000fe20007810000 */
[----:B------:R-:W-:Y:S01]  /*ded0*/  MUFU.EX2 R153, R153 ;  /* 0x0000009900997308 */ /* 0x000fe20000000800 */
[----:B------:R-:W-:Y:S02]  /*dee0*/  ISETP.GT.AND P3, PT, R44, 0x59, P2 ;  /* 0x000000592c00780c */ /* 0x000fe40001764270 */
[----:B------:R-:W-:Y:S02]  /*def0*/  FSEL R39, R39, -INF , !P4 ;  /* 0xff80000027277808 */ /* 0x000fe40006000000 */
[----:B------:R-:W-:-:S02]  /*df00*/  FMNMX.FTZ R12, R155, R12, !PT ;  /* 0x0000000c9b0c7209 */ /* 0x000fc40007810000 */
[----:B------:R-:W-:Y:S01]  /*df10*/  ISETP.GT.AND P4, PT, R44, 0x60, P2 ;  /* 0x000000602c00780c */ /* 0x000fe20001784270 */
[----:B------:R-:W-:Y:S01]  /*df20*/  MUFU.EX2 R168, R168 ;  /* 0x000000a800a87308 */ /* 0x000fe20000000800 */
[C---:B------:R-:W-:Y:S02]  /*df30*/  ISETP.LT.OR P3, PT, R42.reuse, 0x5a, P3 ;  /* 0x0000005a2a00780c */ /* 0x040fe40001f61670 */
        /* <DEDUP_REMOVED lines=24> */
[----:B------:R-:W-:-:S02]  /*e0c0*/  FSEL R81, R46, -INF , !P3 ;  /* 0xff8000002e517808 */ /* 0x000fc40005800000 */
[C---:B------:R-:W-:Y:S01]  /*e0d0*/  ISETP.GT.AND P3, PT, R44.reuse, 0x71, P2 ;  /* 0x000000712c00780c */ /* 0x040fe20001764270 */
[----:B------:R-:W-:Y:S01]  /*e0e0*/  MUFU.EX2 R166, R166 ;  /* 0x000000a600a67308 */ /* 0x000fe20000000800 */
[----:B------:R-:W-:Y:S02]  /*e0f0*/  FMNMX.FTZ R12, R45, R12, !PT ;  /* 0x0000000c2d0c7209 */ /* 0x000fe40007810000 */
[----:B------:R-:W-:Y:S01]  /*e100*/  FSEL R79, R49, -INF , !P4 ;  /* 0xff800000314f7808 */ /* 0x000fe20006000000 */
[----:B------:R-:W-:Y:S01]  /*e110*/  FFMA.FTZ R49, R77, R6, -R10 ;  /* 0x000000064d317223 */ /* 0x000fe2000001080a */
[----:B------:R-:W-:Y:S02]  /*e120*/  ISETP.GT.AND P4, PT, R44, 0x78, P2 ;  /* 0x000000782c00780c */ /* 0x000fe40001784270 */
[----:B------:R-:W-:Y:S01]  /*e130*/  ISETP.LT.OR P3, PT, R42, 0x72, P3 ;  /* 0x000000722a00780c */ /* 0x000fe20001f61670 */
[----:B------:R-:W-:Y:S01]  /*e140*/  MUFU.EX2 R160, R160 ;  /* 0x000000a000a07308 */ /* 0x000fe20000000800 */
[----:B------:R-:W-:-:S02]  /*e150*/  FMNMX.FTZ R12, R81, R12, !PT ;  /* 0x0000000c510c7209 */ /* 0x000fc40007810000 */
[----:B------:R-:W-:Y:S02]  /*e160*/  ISETP.GT.AND P2, PT, R44, 0x79, P2 ;  /* 0x000000792c00780c */ /* 0x000fe40001744270 */
[----:B------:R-:W-:Y:S02]  /*e170*/  ISETP.LT.OR P4, PT, R42, 0x79, P4 ;  /* 0x000000792a00780c */ /* 0x000fe40002781670 */
[----:B------:R-:W-:Y:S01]  /*e180*/  FSEL R77, R50, -INF , !P3 ;  /* 0xff800000324d7808 */ /* 0x000fe20005800000 */
[----:B------:R-:W-:Y:S01]  /*e190*/  MUFU.EX2 R49, R49 ;  /* 0x0000003100317308 */ /* 0x000fe20000000800 */
[----:B------:R-:W-:Y:S02]  /*e1a0*/  FMNMX.FTZ R12, R79, R12, !PT ;  /* 0x0000000c4f0c7209 */ /* 0x000fe40007810000 */
[----:B------:R-:W-:Y:S02]  /*e1b0*/  ISETP.LT.OR P2, PT, R42, 0x7a, P2 ;  /* 0x0000007a2a00780c */ /* 0x000fe40001741670 */
[----:B------:R-:W-:Y:S01]  /*e1c0*/  FSEL R195, R53, -INF , !P4 ;  /* 0xff80000035c37808 */ /* 0x000fe20006000000 */
[----:B------:R-:W-:Y:S01]  /*e1d0*/  FFMA.FTZ R53, R69, R6, -R10 ;  /* 0x0000000645357223 */ /* 0x000fe2000001080a */
[----:B------:R-:W-:Y:S01]  /*e1e0*/  FMNMX.FTZ R12, R77, R12, !PT ;  /* 0x0000000c4d0c7209 */ /* 0x000fe20007810000 */
[----:B------:R-:W-:Y:S01]  /*e1f0*/  MUFU.EX2 R65, R65 ;  /* 0x0000004100417308 */ /* 0x000fe20000000800 */
[----:B-1----:R-:W-:-:S02]  /*e200*/  FSEL R73, R54, -INF , !P2 ;  /* 0xff80000036497808 */ /* 0x002fc40005000000 */
[----:B------:R-:W-:Y:S02]  /*e210*/  FMNMX.FTZ R12, R195, R12, !PT ;  /* 0x0000000cc30c7209 */ /* 0x000fe40007810000 */
[----:B------:R-:W-:Y:S02]  /*e220*/  FSEL R14, R4, RZ, P5 ;  /* 0x000000ff040e7208 */ /* 0x000fe40002800000 */
[----:B------:R-:W-:Y:S01]  /*e230*/  FMNMX.FTZ R12, R73, R12, !PT ;  /* 0x0000000c490c7209 */ /* 0x000fe20007810000 */
[----:B------:R-:W-:Y:S01]  /*e240*/  MUFU.EX2 R53, R53 ;  /* 0x0000003500357308 */ /* 0x000fe20000000800 */
[----:B------:R-:W-:Y:S01]  /*e250*/  @!P1 LEA R34, R34, UR41, 0x3 ;  /* 0x0000002922229c11 */ /* 0x000fe2000f8e18ff */
[----:B------:R-:W-:Y:S01]  /*e260*/  FADD.FTZ R47, -R14, R7 ;  /* 0x000000070e2f7221 */ /* 0x000fe20000010100 */
[-C--:B------:R-:W-:Y:S01]  /*e270*/  FFMA.FTZ R7, R41, R6.reuse, -R10 ;  /* 0x0000000629077223 */ /* 0x080fe2000001080a */
[----:B------:R-:W0:Y:S02]  /*e280*/  SHFL.BFLY PT, R5, R12, 0x2, 0x1f ;  /* 0x0c401f000c057f89 */ /* 0x000e2400000e0000 */
[----:B------:R-:W-:Y:S01]  /*e290*/  FMUL.FTZ R10, R47, R6 ;  /* 0x000000062f0a7220 */ /* 0x000fe20000410000 */
[----:B------:R-:W-:Y:S01]  /*e2a0*/  @!P1 VIADD R34, R34, 0x28860 ;  /* 0x0002886022229836 */ /* 0x000fe20000000000 */
[----:B------:R-:W-:Y:S04]  /*e2b0*/  MUFU.EX2 R162, R162 ;  /* 0x000000a200a27308 */ /* 0x000fe80000000800 */
[----:B------:R-:W-:-:S04]  /*e2c0*/  @!P1 PRMT R34, RZ, 0x654, R34 ;  /* 0x00000654ff229816 */ /* 0x000fc80000000022 */
[----:B------:R-:W1:Y:S01]  /*e2d0*/  MUFU.EX2 R10, R10 ;  /* 0x0000000a000a7308 */ /* 0x000e620000000800 */
[----:B------:R2:W-:Y:S07]  /*e2e0*/  @!P1 SYNCS.ARRIVE.TRANS64.RED.A1T0 RZ, [R34+URZ], RZ ;  /* 0x000000ff22ff99a7 */ /* 0x0005ee000810043f */
[----:B------:R-:W-:Y:S01]  /*e2f0*/  MUFU.EX2 R67, R67 ;  /* 0x0000004300437308 */ /* 0x000fe20000000800 */
[----:B0-----:R-:W-:-:S07]  /*e300*/  FMNMX.FTZ R5, R12, R5, !PT ;  /* 0x000000050c057209 */ /* 0x001fce0007810000 */
[----:B------:R-:W-:Y:S01]  /*e310*/  MUFU.EX2 R156, R156 ;  /* 0x0000009c009c7308 */ /* 0x000fe20000000800 */
[----:B------:R-:W0:Y:S01]  /*e320*/  SHFL.BFLY PT, R12, R5, 0x1, 0x1f ;  /* 0x0c201f00050c7f89 */ /* 0x000e2200000e0000 */
[----:B-1----:R-:W-:Y:S01]  /*e330*/  FFMA.FTZ R47, R10, R2, R9 ;  /* 0x000000020a2f7223 */ /* 0x002fe20000010009 */
[-C--:B------:R-:W-:Y:S01]  /*e340*/  FMUL.FTZ R88, R88, R10.reuse ;  /* 0x0000000a58587220 */ /* 0x080fe20000410000 */
[-C--:B------:R-:W-:Y:S01]  /*e350*/  FMUL.FTZ R89, R89, R10.reuse ;  /* 0x0000000a59597220 */ /* 0x080fe20000410000 */
[-C--:B------:R-:W-:Y:S01]  /*e360*/  FMUL.FTZ R92, R92, R10.reuse ;  /* 0x0000000a5c5c7220 */ /* 0x080fe20000410000 */
[C---:B------:R-:W-:Y:S01]  /*e370*/  FADD.FTZ R47, R180.reuse, R47 ;  /* 0x0000002fb42f7221 */ /* 0x040fe20000010000 */
[----:B------:R-:W-:Y:S01]  /*e380*/  F2FP.BF16.F32.PACK_AB R180, R180, R9 ;  /* 0x00000009b4b4723e */ /* 0x000fe200000010ff */
[----:B------:R-:W-:Y:S01]  /*e390*/  MUFU.EX2 R61, R61 ;  /* 0x0000003d003d7308 */ /* 0x000fe20000000800 */
[----:B------:R-:W-:Y:S01]  /*e3a0*/  FMUL.FTZ R93, R93, R10 ;  /* 0x0000000a5d5d7220 */ /* 0x000fe20000410000 */
[----:B------:R-:W-:Y:S01]  /*e3b0*/  FADD.FTZ R2, R182, R47 ;  /* 0x0000002fb6027221 */ /* 0x000fe20000010000 */
[----:B------:R-:W-:Y:S01]  /*e3c0*/  F2FP.BF16.F32.PACK_AB R182, R11, R182 ;  /* 0x000000b60bb6723e */ /* 0x000fe200000010ff */
[-C--:B------:R-:W-:Y:S01]  /*e3d0*/  FMUL.FTZ R96, R96, R10.reuse ;  /* 0x0000000a60607220 */ /* 0x080fe20000410000 */
[-C--:B------:R-:W-:Y:S01]  /*e3e0*/  FMUL.FTZ R97, R97, R10.reuse ;  /* 0x0000000a61617220 */ /* 0x080fe20000410000 */
[----:B------:R-:W-:Y:S01]  /*e3f0*/  FADD.FTZ R47, R11, R2 ;  /* 0x000000020b2f7221 */ /* 0x000fe20000010000 */
[-C--:B------:R-:W-:Y:S01]  /*e400*/  FMUL.FTZ R100, R100, R10.reuse ;  /* 0x0000000a64647220 */ /* 0x080fe20000410000 */
[----:B------:R-:W-:Y:S01]  /*e410*/  MUFU.EX2 R158, R158 ;  /* 0x0000009e009e7308 */ /* 0x000fe20000000800 */
[----:B------:R-:W-:Y:S01]  /*e420*/  FMUL.FTZ R101, R101, R10 ;  /* 0x0000000a65657220 */ /* 0x000fe20000410000 */
[----:B------:R-:W-:Y:S01]  /*e430*/  FADD.FTZ R2, R176, R47 ;  /* 0x0000002fb0027221 */ /* 0x000fe20000010000 */
[----:B------:R-:W-:Y:S01]  /*e440*/  F2FP.BF16.F32.PACK_AB R176, R21, R176 ;  /* 0x000000b015b0723e */ /* 0x000fe200000010ff */
[-C--:B------:R-:W-:Y:S01]  /*e450*/  FMUL.FTZ R104, R104, R10.reuse ;  /* 0x0000000a68687220 */ /* 0x080fe20000410000 */
[-C--:B------:R-:W-:Y:S01]  /*e460*/  FMUL.FTZ R105, R105, R10.reuse ;  /* 0x0000000a69697220 */ /* 0x080fe20000410000 */
[-C--:B------:R-:W-:Y:S01]  /*e470*/  FMUL.FTZ R108, R108, R10.reuse ;  /* 0x0000000a6c6c7220 */ /* 0x080fe20000410000 */
[----:B------:R-:W-:Y:S01]  /*e480*/  FMUL.FTZ R109, R109, R10 ;  /* 0x0000000a6d6d7220 */ /* 0x000fe20000410000 */
[----:B------:R-:W-:Y:S01]  /*e490*/  MUFU.EX2 R57, R57 ;  /* 0x0000003900397308 */ /* 0x000fe20000000800 */
[----:B0-----:R-:W-:Y:S01]  /*e4a0*/  FMNMX.FTZ R5, R5, R12, !PT ;  /* 0x0000000c05057209 */ /* 0x001fe20007810000 */
[-C--:B------:R-:W-:Y:S01]  /*e4b0*/  FMUL.FTZ R112, R112, R10.reuse ;  /* 0x0000000a70707220 */ /* 0x080fe20000410000 */
[-C--:B------:R-:W-:Y:S01]  /*e4c0*/  FMUL.FTZ R113, R113, R10.reuse ;  /* 0x0000000a71717220 */ /* 0x080fe20000410000 */
[----:B------:R-:W-:Y:S01]  /*e4d0*/  FMUL.FTZ R116, R116, R10 ;  /* 0x0000000a74747220 */ /* 0x000fe20000410000 */
[C---:B------:R-:W-:Y:S01]  /*e4e0*/  FSETP.NEU.FTZ.AND P2, PT, R5.reuse, -INF , PT ;  /* 0xff8000000500780b */ /* 0x040fe20003f5d000 */
[----:B------:R-:W-:Y:S01]  /*e4f0*/  FMUL.FTZ R12, R5, R6 ;  /* 0x00000006050c7220 */ /* 0x000fe20000410000 */
[-C--:B------:R-:W-:Y:S01]  /*e500*/  FMUL.FTZ R117, R117, R10.reuse ;  /* 0x0000000a75757220 */ /* 0x080fe20000410000 */
[----:B------:R-:W-:Y:S01]  /*e510*/  MUFU.EX2 R152, R152 ;  /* 0x0000009800987308 */ /* 0x000fe20000000800 */
        /* <DEDUP_REMOVED lines=8> */
[-CC-:B------:R-:W-:Y:S01]  /*e5a0*/  FFMA.FTZ R183, R33, R6.reuse, -R36.reuse ;  /* 0x0000000621b77223 */ /* 0x180fe20000010824 */
[-CC-:B------:R-:W-:Y:S01]  /*e5b0*/  FFMA.FTZ R33, R169, R6.reuse, -R36.reuse ;  /* 0x00000006a9217223 */ /* 0x180fe20000010824 */
[-C--:B------:R-:W-:Y:S01]  /*e5c0*/  FFMA.FTZ R169, R27, R6.reuse, -R36 ;  /* 0x000000061ba97223 */ /* 0x080fe20000010824 */
[----:B------:R-:W-:Y:S01]  /*e5d0*/  FADD.FTZ R27, R21, R2 ;  /* 0x00000002151b7221 */ /* 0x000fe20000010000 */
[-CC-:B------:R-:W-:Y:S01]  /*e5e0*/  FFMA.FTZ R12, R163, R6.reuse, -R36.reuse ;  /* 0x00000006a30c7223 */ /* 0x180fe20000010824 */
[----:B------:R-:W-:Y:S01]  /*e5f0*/  MUFU.EX2 R41, R41 ;  /* 0x0000002900297308 */ /* 0x000fe20000000800 */
[-CC-:B------:R-:W-:Y:S01]  /*e600*/  FFMA.FTZ R24, R25, R6.reuse, -R36.reuse ;  /* 0x0000000619187223 */ /* 0x180fe20000010824 */
[----:B------:R-:W-:Y:S01]  /*e610*/  FADD.FTZ R2, R178, R27 ;  /* 0x0000001bb2027221 */ /* 0x000fe20000010000 */
        /* <DEDUP_REMOVED lines=16> */
[----:B------:R-:W-:Y:S01]  /*e720*/  FSEL R47, R5, RZ, P2 ;  /* 0x000000ff052f7208 */ /* 0x000fe20001000000 */
[-CC-:B------:R-:W-:Y:S01]  /*e730*/  FFMA.FTZ R32, R177, R6.reuse, -R36.reuse ;  /* 0x00000006b1207223 */ /* 0x180fe20000010824 */
[-C--:B--2---:R-:W-:Y:S01]  /*e740*/  FFMA.FTZ R34, R171, R6.reuse, -R36 ;  /* 0x00000006ab227223 */ /* 0x084fe20000010824 */
[----:B------:R-:W-:Y:S01]  /*e750*/  FADD.FTZ R55, R153, R2 ;  /* 0x0000000299377221 */ /* 0x000fe20000010000 */
[-C--:B------:R-:W-:Y:S01]  /*e760*/  FFMA.FTZ R175, R175, R6.reuse, -R36 ;  /* 0x00000006afaf7223 */ /* 0x080fe20000010824 */
[----:B------:R-:W-:Y:S01]  /*e770*/  FADD.FTZ R47, -R47, R8 ;  /* 0x000000082f2f7221 */ /* 0x000fe20000010100 */
[----:B------:R-:W-:Y:S01]  /*e780*/  MUFU.EX2 R14, R14 ;  /* 0x0000000e000e7308 */ /* 0x000fe20000000800 */
[----:B------:R-:W-:Y:S01]  /*e790*/  FADD.FTZ R2, R168, R55 ;  /* 0x00000037a8027221 */ /* 0x000fe20000010000 */
[-CC-:B------:R-:W-:Y:S01]  /*e7a0*/  FFMA.FTZ R157, R157, R6.reuse, -R36.reuse ;  /* 0x000000069d9d7223 */ /* 0x180fe20000010824 */
[-C--:B------:R-:W-:Y:S01]  /*e7b0*/  FMUL.FTZ R8, R47, R6.reuse ;  /* 0x000000062f087220 */ /* 0x080fe20000410000 */
[-C--:B------:R-:W-:Y:S01]  /*e7c0*/  FFMA.FTZ R155, R155, R6.reuse, -R36 ;  /* 0x000000069b9b7223 */ /* 0x080fe20000010824 */
[----:B------:R-:W-:Y:S01]  /*e7d0*/  FADD.FTZ R47, R37, R2 ;  /* 0x00000002252f7221 */ /* 0x000fe20000010000 */
[-CC-:B------:R-:W-:Y:S01]  /*e7e0*/  FFMA.FTZ R193, R193, R6.reuse, -R36.reuse ;  /* 0x00000006c1c17223 */ /* 0x180fe20000010824 */
[-CC-:B------:R-:W-:Y:S01]  /*e7f0*/  FFMA.FTZ R39, R39, R6.reuse, -R36.reuse ;  /* 0x0000000627277223 */ /* 0x180fe20000010824 */
        /* <DEDUP_REMOVED lines=14> */
[----:B------:R-:W-:Y:S01]  /*e8e0*/  FFMA.FTZ R36, R73, R6, -R36 ;  /* 0x0000000649247223 */ /* 0x000fe20000010824 */
[----:B------:R-:W-:Y:S01]  /*e8f0*/  ISETP.GT.AND P2, PT, R3, UR40, PT ;  /* 0x0000002803007c0c */ /* 0x000fe2000bf44270 */
[----:B------:R-:W1:Y:S01]  /*e900*/  MUFU.EX2 R20, R20 ;  /* 0x0000001400147308 */ /* 0x000e620000000800 */
[----:B------:R-:W-:Y:S01]  /*e910*/  FADD.FTZ R2, R166, R35 ;  /* 0x00000023a6027221 */ /* 0x000fe20000010000 */
[----:B------:R-:W-:Y:S01]  /*e920*/  F2FP.BF16.F32.PACK_AB R174, R153, R174 ;  /* 0x000000ae99ae723e */ /* 0x000fe200000010ff */
[----:B------:R-:W-:Y:S01]  /*e930*/  FMUL.FTZ R132, R132, R10 ;  /* 0x0000000a84847220 */ /* 0x000fe20000410000 */
[----:B------:R-:W-:Y:S01]  /*e940*/  F2FP.BF16.F32.PACK_AB R178, R15, R178 ;  /* 0x000000b20fb2723e */ /* 0x000fe200000010ff */
[----:B------:R-:W-:Y:S01]  /*e950*/  FADD.FTZ R47, R53, R2 ;  /* 0x00000002352f7221 */ /* 0x000fe20000010000 */
[----:B------:R-:W-:Y:S01]  /*e960*/  F2FP.BF16.F32.PACK_AB R172, R31, R172 ;  /* 0x000000ac1fac723e */ /* 0x000fe200000010ff */
[----:B------:R-:W-:Y:S01]  /*e970*/  FMUL.FTZ R133, R133, R10 ;  /* 0x0000000a85857220 */ /* 0x000fe20000410000 */
[----:B------:R-:W2:Y:S01]  /*e980*/  MUFU.EX2 R24, R24 ;  /* 0x0000001800187308 */ /* 0x000ea20000000800 */
[----:B0-----:R-:W-:Y:S01]  /*e990*/  FFMA.FTZ R35, R8, R0, R41 ;  /* 0x0000000008237223 */ /* 0x001fe20000010029 */
[----:B------:R-:W-:Y:S01]  /*e9a0*/  FADD.FTZ R2, R160, R47 ;  /* 0x0000002fa0027221 */ /* 0x000fe20000010000 */
[-C--:B------:R-:W-:Y:S01]  /*e9b0*/  FMUL.FTZ R90, R90, R8.reuse ;  /* 0x000000085a5a7220 */ /* 0x080fe20000410000 */
[-C--:B------:R-:W-:Y:S01]  /*e9c0*/  FMUL.FTZ R91, R91, R8.reuse ;  /* 0x000000085b5b7220 */ /* 0x080fe20000410000 */
[----:B------:R-:W-:Y:S01]  /*e9d0*/  FADD.FTZ R0, R12, R35 ;  /* 0x000000230c007221 */ /* 0x000fe20000010000 */
[----:B------:R-:W-:Y:S01]  /*e9e0*/  FADD.FTZ R47, R65, R2 ;  /* 0x00000002412f7221 */ /* 0x000fe20000010000 */
[-C--:B------:R-:W-:Y:S01]  /*e9f0*/  FMUL.FTZ R94, R94, R8.reuse ;  /* 0x000000085e5e7220 */ /* 0x080fe20000410000 */
[----:B------:R-:W0:Y:S01]  /*ea00*/  MUFU.EX2 R25, R25 ;  /* 0x0000001900197308 */ /* 0x000e220000000800 */
[----:B------:R-:W-:Y:S01]  /*ea10*/  FADD.FTZ R35, R183, R0 ;  /* 0x00000000b7237221 */ /* 0x000fe20000010000 */
[----:B------:R-:W-:Y:S01]  /*ea20*/  FADD.FTZ R2, R162, R47 ;  /* 0x0000002fa2027221 */ /* 0x000fe20000010000 */
[-C--:B------:R-:W-:Y:S01]  /*ea30*/  FMUL.FTZ R95, R95, R8.reuse ;  /* 0x000000085f5f7220 */ /* 0x080fe20000410000 */
[-C--:B------:R-:W-:Y:S01]  /*ea40*/  FMUL.FTZ R98, R98, R8.reuse ;  /* 0x0000000862627220 */ /* 0x080fe20000410000 */
[----:B------:R-:W-:Y:S01]  /*ea50*/  FADD.FTZ R0, R14, R35 ;  /* 0x000000230e007221 */ /* 0x000fe20000010000 */
[----:B------:R-:W-:Y:S01]  /*ea60*/  FADD.FTZ R11, R67, R2 ;  /* 0x00000002430b7221 */ /* 0x000fe20000010000 */
[-C--:B------:R-:W-:Y:S01]  /*ea70*/  FMUL.FTZ R99, R99, R8.reuse ;  /* 0x0000000863637220 */ /* 0x080fe20000410000 */
[----:B------:R-:W3:Y:S01]  /*ea80*/  MUFU.EX2 R26, R26 ;  /* 0x0000001a001a7308 */ /* 0x000ee20000000800 */
[----:B------:R-:W-:Y:S01]  /*ea90*/  FADD.FTZ R9, R13, R0 ;  /* 0x000000000d097221 */ /* 0x000fe20000010000 */
[----:B------:R-:W-:Y:S01]  /*eaa0*/  FADD.FTZ R2, R156, R11 ;  /* 0x0000000b9c027221 */ /* 0x000fe20000010000 */
[-C--:B------:R-:W-:Y:S01]  /*eab0*/  FMUL.FTZ R102, R102, R8.reuse ;  /* 0x0000000866667220 */ /* 0x080fe20000410000 */
[-C--:B------:R-:W-:Y:S01]  /*eac0*/  FMUL.FTZ R103, R103, R8.reuse ;  /* 0x0000000867677220 */ /* 0x080fe20000410000 */
[----:B-1----:R-:W-:Y:S01]  /*ead0*/  FADD.FTZ R9, R20, R9 ;  /* 0x0000000914097221 */ /* 0x002fe20000010000 */
[----:B------:R-:W-:Y:S01]  /*eae0*/  FADD.FTZ R11, R61, R2 ;  /* 0x000000023d0b7221 */ /* 0x000fe20000010000 */
[-C--:B------:R-:W-:Y:S01]  /*eaf0*/  FMUL.FTZ R106, R106, R8.reuse ;  /* 0x000000086a6a7220 */ /* 0x080fe20000410000 */
[----:B------:R-:W1:Y:S01]  /*eb00*/  MUFU.EX2 R33, R33 ;  /* 0x0000002100217308 */ /* 0x000e620000000800 */
[----:B--2---:R-:W-:Y:S01]  /*eb10*/  FADD.FTZ R0, R24, R9 ;  /* 0x0000000918007221 */ /* 0x004fe20000010000 */
[----:B------:R-:W-:Y:S01]  /*eb20*/  FADD.FTZ R2, R158, R11 ;  /* 0x0000000b9e027221 */ /* 0x000fe20000010000 */
[-C--:B------:R-:W-:Y:S01]  /*eb30*/  FMUL.FTZ R107, R107, R8.reuse ;  /* 0x000000086b6b7220 */ /* 0x080fe20000410000 */
[-C--:B------:R-:W-:Y:S01]  /*eb40*/  FMUL.FTZ R110, R110, R8.reuse ;  /* 0x000000086e6e7220 */ /* 0x080fe20000410000 */
[----:B0-----:R-:W-:Y:S01]  /*eb50*/  FADD.FTZ R9, R25, R0 ;  /* 0x0000000019097221 */ /* 0x001fe20000010000 */
[----:B------:R-:W-:Y:S01]  /*eb60*/  FADD.FTZ R11, R57, R2 ;  /* 0x00000002390b7221 */ /* 0x000fe20000010000 */
[-C--:B------:R-:W-:Y:S01]  /*eb70*/  FMUL.FTZ R111, R111, R8.reuse ;  /* 0x000000086f6f7220 */ /* 0x080fe20000410000 */
[----:B------:R-:W0:Y:S01]  /*eb80*/  MUFU.EX2 R28, R28 ;  /* 0x0000001c001c7308 */ /* 0x000e220000000800 */
[----:B---3--:R-:W-:Y:S01]  /*eb90*/  FADD.FTZ R0, R26, R9 ;  /* 0x000000091a007221 */ /* 0x008fe20000010000 */
[----:B------:R-:W-:Y:S01]  /*eba0*/  FADD.FTZ R2, R152, R11 ;  /* 0x0000000b98027221 */ /* 0x000fe20000010000 */
[-C--:B------:R-:W-:Y:S01]  /*ebb0*/  FMUL.FTZ R114, R114, R8.reuse ;  /* 0x0000000872727220 */ /* 0x080fe20000410000 */
[-C--:B------:R-:W-:Y:S01]  /*ebc0*/  FMUL.FTZ R115, R115, R8.reuse ;  /* 0x0000000873737220 */ /* 0x080fe20000410000 */
[-C--:B------:R-:W-:Y:S01]  /*ebd0*/  FMUL.FTZ R118, R118, R8.reuse ;  /* 0x0000000876767220 */ /* 0x080fe20000410000 */
[-C--:B------:R-:W-:Y:S01]  /*ebe0*/  FMUL.FTZ R119, R119, R8.reuse ;  /* 0x0000000877777220 */ /* 0x080fe20000410000 */
[-C--:B------:R-:W-:Y:S01]  /*ebf0*/  FMUL.FTZ R122, R122, R8.reuse ;  /* 0x000000087a7a7220 */ /* 0x080fe20000410000 */
[----:B------:R-:W2:Y:S01]  /*ec00*/  MUFU.EX2 R51, R51 ;  /* 0x0000003300337308 */ /* 0x000ea20000000800 */
        /* <DEDUP_REMOVED lines=16> */
[----:B--2---:R-:W-:Y:S01]  /*ed10*/  FADD.FTZ R9, R51, R2 ;  /* 0x0000000233097221 */ /* 0x004fe20000010000 */
[-C--:B------:R-:W-:Y:S01]  /*ed20*/  FMUL.FTZ R147, R147, R8.reuse ;  /* 0x0000000893937220 */ /* 0x080fe20000410000 */
[-C--:B------:R-:W-:Y:S01]  /*ed30*/  FMUL.FTZ R150, R150, R8.reuse ;  /* 0x0000000896967220 */ /* 0x080fe20000410000 */
[----:B------:R-:W-:Y:S01]  /*ed40*/  FMUL.FTZ R151, R151, R8 ;  /* 0x0000000897977220 */ /* 0x000fe20000410000 */
[----:B------:R-:W-:Y:S01]  /*ed50*/  F2FP.BF16.F32.PACK_AB R168, R37, R168 ;  /* 0x000000a825a8723e */ /* 0x000fe200000010ff */
[----:B------:R-:W-:Y:S01]  /*ed60*/  FMUL.FTZ R136, R136, R10 ;  /* 0x0000000a88887220 */ /* 0x000fe20000410000 */
[----:B------:R-:W-:Y:S01]  /*ed70*/  F2FP.BF16.F32.PACK_AB R170, R43, R170 ;  /* 0x000000aa2baa723e */ /* 0x000fe200000010ff */
[----:B------:R-:W2:Y:S01]  /*ed80*/  MUFU.EX2 R169, R169 ;  /* 0x000000a900a97308 */ /* 0x000ea20000000800 */
[----:B-1----:R-:W-:Y:S01]  /*ed90*/  FADD.FTZ R0, R29, R0 ;  /* 0x000000001d007221 */ /* 0x002fe20000010000 */
[----:B------:R-:W-:Y:S01]  /*eda0*/  F2FP.BF16.F32.PACK_AB R164, R49, R164 ;  /* 0x000000a431a4723e */ /* 0x000fe200000010ff */
[----:B------:R-:W-:Y:S01]  /*edb0*/  FMUL.FTZ R137, R137, R10 ;  /* 0x0000000a89897220 */ /* 0x000fe20000410000 */
[----:B------:R-:W-:Y:S01]  /*edc0*/  F2FP.BF16.F32.PACK_AB R166, R53, R166 ;  /* 0x000000a635a6723e */ /* 0x000fe200000010ff */
[----:B------:R-:W-:Y:S01]  /*edd0*/  FMUL.FTZ R140, R140, R10 ;  /* 0x0000000a8c8c7220 */ /* 0x000fe20000410000 */
[----:B------:R-:W-:Y:S01]  /*ede0*/  F2FP.BF16.F32.PACK_AB R160, R65, R160 ;  /* 0x000000a041a0723e */ /* 0x000fe200000010ff */
[----:B------:R-:W-:Y:S01]  /*edf0*/  FMUL.FTZ R141, R141, R10 ;  /* 0x0000000a8d8d7220 */ /* 0x000fe20000410000 */
[----:B------:R-:W1:Y:S01]  /*ee00*/  MUFU.EX2 R30, R30 ;  /* 0x0000001e001e7308 */ /* 0x000e620000000800 */
[----:B0-----:R-:W-:Y:S01]  /*ee10*/  FADD.FTZ R2, R154, R9 ;  /* 0x000000099a027221 */ /* 0x001fe20000010000 */
[----:B------:R-:W-:Y:S01]  /*ee20*/  F2FP.BF16.F32.PACK_AB R162, R67, R162 ;  /* 0x000000a243a2723e */ /* 0x000fe200000010ff */
[----:B------:R-:W-:Y:S01]  /*ee30*/  FMUL.FTZ R144, R144, R10 ;  /* 0x0000000a90907220 */ /* 0x000fe20000410000 */
[----:B------:R-:W-:Y:S01]  /*ee40*/  F2FP.BF16.F32.PACK_AB R156, R61, R156 ;  /* 0x0000009c3d9c723e */ /* 0x000fe200000010ff */
[----:B------:R-:W-:Y:S01]  /*ee50*/  FMUL.FTZ R145, R145, R10 ;  /* 0x0000000a91917220 */ /* 0x000fe20000410000 */
[----:B------:R-:W-:Y:S01]  /*ee60*/  F2FP.BF16.F32.PACK_AB R158, R57, R158 ;  /* 0x0000009e399e723e */ /* 0x000fe200000010ff */
[----:B------:R-:W-:Y:S01]  /*ee70*/  FMUL.FTZ R148, R148, R10 ;  /* 0x0000000a94947220 */ /* 0x000fe20000410000 */
[----:B------:R-:W0:Y:S01]  /*ee80*/  MUFU.EX2 R7, R7 ;  /* 0x0000000700077308 */ /* 0x000e220000000800 */
[----:B--2---:R-:W-:Y:S01]  /*ee90*/  FADD.FTZ R9, R169, R0 ;  /* 0x00000000a9097221 */ /* 0x004fe20000010000 */
[----:B------:R-:W-:Y:S01]  /*eea0*/  F2FP.BF16.F32.PACK_AB R152, R51, R152 ;  /* 0x000000983398723e */ /* 0x000fe200000010ff */
[----:B------:R-:W-:Y:S01]  /*eeb0*/  FMUL.FTZ R149, R149, R10 ;  /* 0x0000000a95957220 */ /* 0x000fe20000410000 */
[----:B------:R-:W-:Y:S01]  /*eec0*/  F2FP.BF16.F32.PACK_AB R181, R12, R41 ;  /* 0x000000290cb5723e */ /* 0x000fe200000010ff */
[----:B------:R-:W-:Y:S01]  /*eed0*/  VIADD R3, R3, 0xffffffff ;  /* 0xffffffff03037836 */ /* 0x000fe20000000000 */
[----:B------:R-:W-:Y:S01]  /*eee0*/  F2FP.BF16.F32.PACK_AB R183, R14, R183 ;  /* 0x000000b70eb7723e */ /* 0x000fe200000010ff */
[----:B------:R-:W-:Y:S01]  /*eef0*/  IMAD.MOV.U32 R8, RZ, RZ, R5 ;  /* 0x000000ffff087224 */ /* 0x000fe200078e0005 */
[----:B------:R-:W2:Y:S01]  /*ef00*/  MUFU.EX2 R27, R27 ;  /* 0x0000001b001b7308 */ /* 0x000ea20000000800 */
[----:B-1----:R-:W-:Y:S01]  /*ef10*/  FADD.FTZ R0, R30, R9 ;  /* 0x000000091e007221 */ /* 0x002fe20000010000 */
[----:B------:R-:W-:-:S02]  /*ef20*/  F2FP.BF16.F32.PACK_AB R177, R20, R13 ;  /* 0x0000000d14b1723e */ /* 0x000fc400000010ff */
[----:B------:R-:W-:Y:S02]  /*ef30*/  F2FP.BF16.F32.PACK_AB R179, R25, R24 ;  /* 0x0000001819b3723e */ /* 0x000fe400000010ff */
[----:B------:R-:W-:Y:S02]  /*ef40*/  F2FP.BF16.F32.PACK_AB R173, R33, R26 ;  /* 0x0000001a21ad723e */ /* 0x000fe400000010ff */
[----:B------:R-:W1:Y:S01]  /*ef50*/  MUFU.EX2 R32, R32 ;  /* 0x0000002000207308 */ /* 0x000e620000000800 */
[C---:B0-----:R-:W-:Y:S01]  /*ef60*/  FADD.FTZ R2, R7.reuse, R2 ;  /* 0x0000000207027221 */ /* 0x041fe20000010000 */
[----:B------:R-:W-:Y:S02]  /*ef70*/  F2FP.BF16.F32.PACK_AB R154, R7, R154 ;  /* 0x0000009a079a723e */ /* 0x000fe400000010ff */
[----:B------:R-:W-:-:S04]  /*ef80*/  F2FP.BF16.F32.PACK_AB R169, R30, R169 ;  /* 0x000000a91ea9723e */ /* 0x000fc800000010ff */
[----:B------:R-:W0:Y:S01]  /*ef90*/  MUFU.EX2 R165, R165 ;  /* 0x000000a500a57308 */ /* 0x000e220000000800 */
[----:B--2---:R-:W-:-:S07]  /*efa0*/  FADD.FTZ R7, R27, R0 ;  /* 0x000000001b077221 */ /* 0x004fce0000010000 */
[----:B------:R-:W2:Y:S01]  /*efb0*/  MUFU.EX2 R34, R34 ;  /* 0x0000002200227308 */ /* 0x000ea20000000800 */
[C---:B-1----:R-:W-:Y:S01]  /*efc0*/  FADD.FTZ R0, R32.reuse, R7 ;  /* 0x0000000720007221 */ /* 0x042fe20000010000 */
[----:B------:R-:W-:-:S06]  /*efd0*/  F2FP.BF16.F32.PACK_AB R171, R32, R27 ;  /* 0x0000001b20ab723e */ /* 0x000fcc00000010ff */
[----:B------:R1:W3:Y:S01]  /*efe0*/  MUFU.EX2 R38, R175 ;  /* 0x000000af00267308 */ /* 0x0002e20000000800 */
[----:B0-----:R-:W-:-:S07]  /*eff0*/  FADD.FTZ R7, R165, R0 ;  /* 0x00000000a5077221 */ /* 0x001fce0000010000 */
[----:B------:R-:W0:Y:S01]  /*f000*/  MUFU.EX2 R157, R157 ;  /* 0x0000009d009d7308 */ /* 0x000e220000000800 */
[C---:B--2---:R-:W-:Y:S01]  /*f010*/  FADD.FTZ R7, R34.reuse, R7 ;  /* 0x0000000722077221 */ /* 0x044fe20000010000 */
[----:B-1----:R-:W-:Y:S02]  /*f020*/  F2FP.BF16.F32.PACK_AB R175, R29, R28 ;  /* 0x0000001c1daf723e */ /* 0x002fe400000010ff */
        /* <DEDUP_REMOVED lines=34> */
[----:B------:R-:W-:Y:S01]  /*f250*/  IMAD.MOV.U32 R7, RZ, RZ, R4 ;  /* 0x000000ffff077224 */ /* 0x000fe200078e0004 */
[----:B------:R-:W-:Y:S06]  /*f260*/  @P2 BRA `(.L_x_8119) ;  /* 0xffffffc400f42947 */ /* 0x000fec000383ffff */
.L_x_8102:
[----:B------:R-:W-:Y:S06]  /*f270*/  BAR.ARV 0x8, 0x180 ;  /* 0x0206000000007b1d */ /* 0x000fec0000002000 */
[----:B------:R-:W-:Y:S05]  /*f280*/  @!P0 BRA `(.L_x_8120) ;  /* 0x0000000000048947 */ /* 0x000fea0003800000 */
[----:B------:R-:W-:Y:S01]  /*f290*/  BPT.TRAP 0x1 ;  /* 0x000000040000795c */ /* 0x000fe20000300000 */
.L_x_8120:
[----:B------:R-:W-:Y:S01]  /*f2a0*/  ULEA UR5, UR45, UR41, 0x3 ;  /* 0x000000292d057291 */ /* 0x000fe2000f8e183f */
[----:B------:R-:W-:-:S05]  /*f2b0*/  IMAD.U32 R3, RZ, RZ, UR46 ;  /* 0x0000002eff037e24 */ /* 0x000fca000f8e00ff */
[----:B------:R-:W-:-:S04]  /*f2c0*/  SHF.L.U32 R3, R3, 0x1f, RZ ;  /* 0x0000001f03037819 */ /* 0x000fc800000006ff */
[----:B------:R0:W1:Y:S01]  /*f2d0*/  SYNCS.PHASECHK.TRANS64.TRYWAIT P2, [UR5+0x28850], R3 ;  /* 0x02885003ff0075a7 */ /* 0x0000620008040145 */
[----:B------:R-:W-:Y:S05]  /*f2e0*/  @!P0 BRA `(.L_x_8121) ;  /* 0x0000000000048947 */ /* 0x000fea0003800000 */
[----:B------:R-:W-:Y:S01]  /*f2f0*/  BPT.TRAP 0x1 ;  /* 0x000000040000795c */ /* 0x000fe20000300000 */
.L_x_8121:
[----:B-1----:R-:W-:Y:S05]  /*f300*/  @P2 BRA `(.L_x_8122) ;  /* 0x0000000000082947 */ /* 0x002fea0003800000 */
[----:B------:R-:W1:Y:S02]  /*f310*/  SYNCS.PHASECHK.TRANS64.TRYWAIT P0, [UR5+0x28850], R3 ;  /* 0x02885003ff0075a7 */ /* 0x000e640008000145 */
[----:B-1----:R-:W-:Y:S05]  /*f320*/  @!P0 BRA `(.L_x_8123) ;  /* 0x0000009000508947 */ /* 0x002fea0003800000 */
.L_x_8122:
[----:B------:R-:W-:Y:S01]  /*f330*/  UIADD3 UR41, UR41, 0x400, URZ ;  /* 0x0000040029297890 */ /* 0x000fe2000fffe03f */
[----:B------:R-:W-:Y:S01]  /*f340*/  WARPGROUP.ARRIVE ;  /* 0x00000000000079c5 */ /* 0x000fe20000000000 */
[----:B------:R-:W-:Y:S01]  /*f350*/  UMOV UR7, 0x40000040 ;  /* 0x4000004000077882 */ /* 0x000fe20000000000 */
[----:B01----:R-:W0:Y:S01]  /*f360*/  SHFL.BFLY PT, R3, R2, 0x2, 0x1f ;  /* 0x0c401f0002037f89 */ /* 0x003e2200000e0000 */
[----:B------:R-:W-:Y:S01]  /*f370*/  USHF.R.U32.HI UR41, URZ, 0x4, UR41 ;  /* 0x000000043f297899 */ /* 0x000fe20008011629 */
[----:B------:R-:W-:Y:S01]  /*f380*/  IMAD.MOV.U32 R9, RZ, RZ, RZ ;  /* 0x000000ffff097224 */ /* 0x000fe200078e00ff */
[----:B------:R-:W-:Y:S01]  /*f390*/  UIADD3 UR47, UR47, 0x1, URZ ;  /* 0x000000012f2f7890 */ /* 0x000fe2000fffe03f */
[----:B------:R-:W1:Y:S01]  /*f3a0*/  SHFL.BFLY PT, R7, R0, 0x2, 0x1f ;  /* 0x0c401f0000077f89 */ /* 0x000e6200000e0000 */
[----:B------:R-:W-:-:S04]  /*f3b0*/  ULOP3.LUT UR41, UR41, 0x3fff, URZ, 0xc0, !UPT ;  /* 0x00003fff29297892 */ /* 0x000fc8000f8ec03f */
        /* <DEDUP_REMOVED lines=9> */
[----:B------:R-:W-:Y:S02]  /*f450*/  IMAD.MOV.U32 R2, RZ, RZ, -0x800000 ;  /* 0xff800000ff027424 */ /* 0x000fe400078e00ff */
[----:B-1----:R-:W-:Y:S01]  /*f460*/  FADD.FTZ R7, R7, R0 ;  /* 0x0000000007077221 */ /* 0x002fe20000010000 */
[----:B------:R-:W-:Y:S01]  /*f470*/  IMAD.MOV.U32 R0, RZ, RZ, -0x800000 ;  /* 0xff800000ff007424 */ /* 0x000fe200078e00ff */
[----:B------:R-:W0:Y:S01]  /*f480*/  SHFL.BFLY PT, R8, R3, 0x1, 0x1f ;  /* 0x0c201f0003087f89 */ /* 0x000e2200000e0000 */
[----:B------:R-:W-:-:S03]  /*f490*/  USEL UR45, UR45, URZ, UP0 ;  /* 0x0000003f2d2d7287 */ /* 0x000fc60008000000 */
[----:B------:R-:W1:Y:S01]  /*f4a0*/  SHFL.BFLY PT, R10, R7, 0x1, 0x1f ;  /* 0x0c201f00070a7f89 */ /* 0x000e6200000e0000 */
[----:B0-----:R-:W-:Y:S01]  /*f4b0*/  FADD.FTZ R12, R3, R8 ;  /* 0x00000008030c7221 */ /* 0x001fe20000010000 */
[----:B-1----:R-:W-:-:S04]  /*f4c0*/  FADD.FTZ R13, R7, R10 ;  /* 0x0000000a070d7221 */ /* 0x002fc80000010000 */
[----:B------:R-:W-:Y:S01]  /*f4d0*/  FSETP.NE.FTZ.AND P0, PT, R12, RZ, PT ;  /* 0x000000ff0c00720b */ /* 0x000fe20003f15000 */
[----:B------:R-:W-:Y:S02]  /*f4e0*/  IMAD.U32 R7, RZ, RZ, UR5 ;  /* 0x00000005ff077e24 */ /* 0x000fe4000f8e00ff */
[----:B------:R-:W-:Y:S01]  /*f4f0*/  IMAD.MOV.U32 R10, RZ, RZ, RZ ;  /* 0x000000ffff0a7224 */ /* 0x000fe200078e00ff */
[----:B------:R-:W-:Y:S01]  /*f500*/  FSETP.NE.FTZ.AND P2, PT, R13, RZ, PT ;  /* 0x000000ff0d00720b */ /* 0x000fe20003f55000 */
[----:B------:R-:W-:-:S05]  /*f510*/  @!P1 VIADD R7, R7, 0x28860 ;  /* 0x0002886007079836 */ /* 0x000fca0000000000 */
[----:B------:R-:W-:-:S03]  /*f520*/  @!P1 PRMT R7, RZ, 0x654, R7 ;  /* 0x00000654ff079816 */ /* 0x000fc60000000007 */
        /* <DEDUP_REMOVED lines=113> */
.L_x_8053:
        /* <DEDUP_REMOVED lines=17> */
[----:B------:R-:W1:Y:S01]  /*fd50*/  LDC R49, c[0x0][0xbe8] ;  /* 0x0002fa00ff317b82 */ /* 0x000e620000000800 */
[----:B------:R-:W-:Y:S01]  /*fd60*/  F2FP.BF16.F32.PACK_AB R122, R125, R124 ;  /* 0x0000007c7d7a723e */ /* 0x000fe200000010ff */
[----:B------:R-:W-:Y:S01]  /*fd70*/  UISETP.NE.AND.EX UP0, UPT, UR9, URZ, UPT, UP0 ;  /* 0x0000003f0900728c */ /* 0x000fe2000bf05300 */
[----:B------:R-:W-:Y:S02]  /*fd80*/  F2FP.BF16.F32.PACK_AB R123, R127, R126 ;  /* 0x0000007e7f7b723e */ /* 0x000fe400000010ff */
[----:B------:R-:W-:Y:S01]  /*fd90*/  F2FP.BF16.F32.PACK_AB R129, R131, R130 ;  /* 0x000000828381723e */ /* 0x000fe200000010ff */
[----:B------:R-:W-:Y:S01]  /*fda0*/  ULDC.64 UR8, c[0x0][0xc00] ;  /* 0x0003000000087ab9 */ /* 0x000fe20000000a00 */
[----:B------:R-:W-:Y:S01]  /*fdb0*/  F2FP.BF16.F32.PACK_AB R136, R137, R136 ;  /* 0x000000888988723e */ /* 0x000fe200000010ff */
[----:B------:R-:W-:Y:S01]  /*fdc0*/  UIMAD.WIDE UR8, UR37, 0x4, UR8 ;  /* 0x00000004250878a5 */ /* 0x000fe2000f8e0208 */
        /* <DEDUP_REMOVED lines=9> */
[----:B------:R-:W-:Y:S02]  /*fe60*/  MOV R20, R3 ;  /* 0x0000000300147202 */ /* 0x000fe40000000f00 */
[----:B0-----:R-:W-:-:S03]  /*fe70*/  MOV R21, R4 ;  /* 0x0000000400157202 */ /* 0x001fc60000000f00 */
[----:B------:R-:W-:-:S03]  /*fe80*/  IMAD.WIDE R4, R188, 0x2, R20 ;  /* 0x00000002bc047825 */ /* 0x000fc600078e0214 */
[C---:B------:R-:W-:Y:S02]  /*fe90*/  LOP3.LUT R7, R4.reuse, 0x380, RZ, 0xc0, !PT ;  /* 0x0000038004077812 */ /* 0x040fe400078ec0ff */
[C---:B------:R-:W-:Y:S02]  /*fea0*/  IADD3 R31, P6, R4.reuse, 0x20, RZ ;  /* 0x00000020041f7810 */ /* 0x040fe40007fde0ff */
[----:B------:R-:W-:Y:S02]  /*feb0*/  SHF.R.U64 R7, R7, 0x3, RZ ;  /* 0x0000000307077819 */ /* 0x000fe400000012ff */
        /* <DEDUP_REMOVED lines=15> */
[----:B------:R-:W-:-:S02]  /*ffb0*/  MOV R32, R4 ;  /* 0x0000000400207202 */ /* 0x000fc40000000f00 */
[----:B------:R-:W-:Y:S02]  /*ffc0*/  F2FP.BF16.F32.PACK_AB R4, R89, R8 ;  /* 0x000000085904723e */ /* 0x000fe400000010ff */
[----:B------:R-:W-:Y:S02]  /*ffd0*/  LOP3.LUT R6, R31, 0x380, RZ, 0xc0, !PT ;  /* 0x000003801f067812 */ /* 0x000fe400078ec0ff */
[----:B------:R-:W-:Y:S02]  /*ffe0*/  LOP3.LUT R8, R37, 0x380, RZ, 0xc0, !PT ;  /* 0x0000038025087812 */ /* 0x000fe400078ec0ff */
[----:B------:R-:W-:Y:S02]  /*fff0*/  LOP3.LUT R24, R39, 0x380, RZ, 0xc0, !PT ;  /* 0x0000038027187812 */ /* 0x000fe400078ec0ff */
[----:B------:R-:W-:Y:S02]  /*10000*/  LOP3.LUT R12, R33, 0x380, RZ, 0xc0, !PT ;  /* 0x00000380210c7812 */ /* 0x000fe400078ec0ff */
[----:B------:R-:W-:-:S02]  /*10010*/  LOP3.LUT R14, R35, 0x380, RZ, 0xc0, !PT ;  /* 0x00000380230e7812 */ /* 0x000fc400078ec0ff */
[----:B------:R-:W-:Y:S02]  /*10020*/  SHF.R.U64 R7, R7, 0x3, RZ ;  /* 0x0000000307077819 */ /* 0x000fe400000012ff */
[----:B------:R-:W-:Y:S02]  /*10030*/  LOP3.LUT R30, R41, 0x380, RZ, 0xc0, !PT ;  /* 0x00000380291e7812 */ /* 0x000fe400078ec0ff */
[----:B------:R-:W-:Y:S02]  /*10040*/  SHF.R.U64 R6, R6, 0x3, RZ ;  /* 0x0000000306067819 */ /* 0x000fe400000012ff */
[----:B------:R-:W-:Y:S02]  /*10050*/  SHF.R.U64 R8, R8, 0x3, RZ ;  /* 0x0000000308087819 */ /* 0x000fe400000012ff */
[----:B------:R-:W-:Y:S02]  /*10060*/  SHF.R.U64 R24, R24, 0x3, RZ ;  /* 0x0000000318187819 */ /* 0x000fe400000012ff */
[----:B------:R-:W-:-:S02]  /*10070*/  SHF.R.U64 R12, R12, 0x3, RZ ;  /* 0x000000030c0c7819 */ /* 0x000fc400000012ff */
[----:B------:R-:W-:Y:S02]  /*10080*/  SHF.R.U64 R14, R14, 0x3, RZ ;  /* 0x000000030e0e7819 */ /* 0x000fe400000012ff */
[----:B------:R-:W-:Y:S02]  /*10090*/  LOP3.LUT R26, R7, R10, RZ, 0x3c, !PT ;  /* 0x0000000a071a7212 */ /* 0x000fe400078e3cff */
[----:B------:R-:W-:Y:S02]  /*100a0*/  SHF.R.U64 R30, R30, 0x3, RZ ;  /* 0x000000031e1e7819 */ /* 0x000fe400000012ff */
[----:B------:R-:W-:Y:S02]  /*100b0*/  LOP3.LUT R28, R6, R31, RZ, 0x3c, !PT ;  /* 0x0000001f061c7212 */ /* 0x000fe400078e3cff */
[----:B------:R-:W-:Y:S02]  /*100c0*/  LOP3.LUT R10, R8, R37, RZ, 0x3c, !PT ;  /* 0x00000025080a7212 */ /* 0x000fe400078e3cff */
[----:B------:R-:W-:-:S02]  /*100d0*/  F2FP.BF16.F32.PACK_AB R5, R91, R90 ;  /* 0x0000005a5b05723e */ /* 0x000fc400000010ff */
[----:B------:R-:W-:Y:S02]  /*100e0*/  F2FP.BF16.F32.PACK_AB R6, R93, R92 ;  /* 0x0000005c5d06723e */ /* 0x000fe400000010ff */
[----:B------:R-:W-:Y:S01]  /*100f0*/  F2FP.BF16.F32.PACK_AB R7, R95, R94 ;  /* 0x0000005e5f07723e */ /* 0x000fe200000010ff */
[----:B------:R-:W-:Y:S01]  /*10100*/  BAR.SYNC.DEFER_BLOCKING 0x1, 0x100 ;  /* 0x0044000000007b1d */ /* 0x000fe20000010000 */
[----:B------:R-:W-:Y:S02]  /*10110*/  LOP3.LUT R8, R24, R39, RZ, 0x3c, !PT ;  /* 0x0000002718087212 */ /* 0x000fe400078e3cff */
[----:B------:R-:W-:Y:S02]  /*10120*/  LOP3.LUT R12, R12, R33, RZ, 0x3c, !PT ;  /* 0x000000210c0c7212 */ /* 0x000fe400078e3cff */
[----:B------:R-:W-:Y:S02]  /*10130*/  LOP3.LUT R14, R14, R35, RZ, 0x3c, !PT ;  /* 0x000000230e0e7212 */ /* 0x000fe400078e3cff */
[----:B------:R-:W-:-:S02]  /*10140*/  LOP3.LUT R24, R30, R41, RZ, 0x3c, !PT ;  /* 0x000000291e187212 */ /* 0x000fc400078e3cff */
[----:B------:R-:W-:Y:S02]  /*10150*/  MOV R30, R26 ;  /* 0x0000001a001e7202 */ /* 0x000fe40000000f00 */
[----:B------:R-:W-:Y:S02]  /*10160*/  MOV R27, R10 ;  /* 0x0000000a001b7202 */ /* 0x000fe40000000f00 */
[----:B------:R-:W-:Y:S02]  /*10170*/  MOV R26, R8 ;  /* 0x00000008001a7202 */ /* 0x000fe40000000f00 */
[----:B------:R-:W-:Y:S02]  /*10180*/  MOV R31, R28 ;  /* 0x0000001c001f7202 */ /* 0x000fe40000000f00 */
[----:B------:R-:W-:Y:S02]  /*10190*/  F2FP.BF16.F32.PACK_AB R8, R97, R96 ;  /* 0x000000606108723e */ /* 0x000fe400000010ff */
[----:B------:R-:W-:-:S02]  /*101a0*/  F2FP.BF16.F32.PACK_AB R9, R99, R98 ;  /* 0x000000626309723e */ /* 0x000fc400000010ff */
[----:B------:R-:W-:Y:S02]  /*101b0*/  F2FP.BF16.F32.PACK_AB R10, R101, R100 ;  /* 0x00000064650a723e */ /* 0x000fe400000010ff */
[----:B------:R-:W-:Y:S01]  /*101c0*/  F2FP.BF16.F32.PACK_AB R11, R103, R102 ;  /* 0x00000066670b723e */ /* 0x000fe200000010ff */
[----:B------:R0:W-:Y:S01]  /*101d0*/  STSM.16.M88.4 [R32], R4 ;  /* 0x0000000420007844 */ /* 0x0001e20000000200 */
[----:B------:R-:W-:Y:S02]  /*101e0*/  MOV R29, R12 ;  /* 0x0000000c001d7202 */ /* 0x000fe40000000f00 */
[----:B------:R-:W-:Y:S01]  /*101f0*/  MOV R28, R14 ;  /* 0x0000000e001c7202 */ /* 0x000fe20000000f00 */
[----:B------:R-:W-:Y:S01]  /*10200*/  STSM.16.M88.4 [R31], R8 ;  /* 0x000000081f007844 */ /* 0x000fe20000000200 */
[----:B------:R-:W-:Y:S02]  /*10210*/  F2FP.BF16.F32.PACK_AB R12, R113, R112 ;  /* 0x00000070710c723e */ /* 0x000fe400000010ff */
[----:B------:R-:W-:-:S02]  /*10220*/  F2FP.BF16.F32.PACK_AB R13, R115, R114 ;  /* 0x00000072730d723e */ /* 0x000fc400000010ff */
[----:B------:R-:W-:Y:S02]  /*10230*/  F2FP.BF16.F32.PACK_AB R14, R117, R116 ;  /* 0x00000074750e723e */ /* 0x000fe400000010ff */
[----:B------:R-:W-:Y:S02]  /*10240*/  F2FP.BF16.F32.PACK_AB R15, R119, R118 ;  /* 0x00000076770f723e */ /* 0x000fe400000010ff */
[----:B------:R-:W-:Y:S02]  /*10250*/  MOV R24, R24 ;  /* 0x0000001800187202 */ /* 0x000fe40000000f00 */
[----:B------:R-:W-:Y:S02]  /*10260*/  PLOP3.LUT P0, PT, PT, PT, UP0, 0x80, 0x0 ;  /* 0x000000000000781c */ /* 0x000fe40003f0f008 */
[----:B0-----:R-:W-:Y:S02]  /*10270*/  F2FP.BF16.F32.PACK_AB R4, R105, R104 ;  /* 0x000000686904723e */ /* 0x001fe400000010ff */
[----:B------:R-:W-:-:S02]  /*10280*/  F2FP.BF16.F32.PACK_AB R5, R107, R106 ;  /* 0x0000006a6b05723e */ /* 0x000fc400000010ff */
[----:B------:R-:W-:Y:S02]  /*10290*/  F2FP.BF16.F32.PACK_AB R6, R109, R108 ;  /* 0x0000006c6d06723e */ /* 0x000fe400000010ff */
[----:B------:R-:W-:-:S05]  /*102a0*/  F2FP.BF16.F32.PACK_AB R7, R111, R110 ;  /* 0x0000006e6f07723e */ /* 0x000fca00000010ff */
[----:B------:R0:W-:Y:S04]  /*102b0*/  STSM.16.M88.4 [R30], R4 ;  /* 0x000000041e007844 */ /* 0x0001e80000000200 */
[----:B------:R2:W-:Y:S04]  /*102c0*/  STSM.16.M88.4 [R29], R12 ;  /* 0x0000000c1d007844 */ /* 0x0005e80000000200 */
[----:B------:R2:W-:Y:S04]  /*102d0*/  STSM.16.M88.4 [R28], R120 ;  /* 0x000000781c007844 */ /* 0x0005e80000000200 */
[----:B------:R2:W-:Y:S04]  /*102e0*/  STSM.16.M88.4 [R27], R128 ;  /* 0x000000801b007844 */ /* 0x0005e80000000200 */
[----:B------:R2:W-:Y:S01]  /*102f0*/  STSM.16.M88.4 [R26], R136 ;  /* 0x000000881a007844 */ /* 0x0005e20000000200 */
[----:B0-----:R-:W-:-:S02]  /*10300*/  IMAD.U32 R4, RZ, RZ, UR8 ;  /* 0x00000008ff047e24 */ /* 0x001fc4000f8e00ff */
[----:B------:R-:W-:Y:S01]  /*10310*/  IMAD.U32 R5, RZ, RZ, UR9 ;  /* 0x00000009ff057e24 */ /* 0x000fe2000f8e00ff */
[----:B------:R2:W-:Y:S01]  /*10320*/  STSM.16.M88.4 [R24], R144 ;  /* 0x0000009018007844 */ /* 0x0005e20000000200 */
[----:B------:R-:W-:Y:S01]  /*10330*/  ULDC.64 UR8, c[0x0][0xc08] ;  /* 0x0003020000087ab9 */ /* 0x000fe20000000a00 */
[----:B------:R-:W-:Y:S06]  /*10340*/  BAR.SYNC.DEFER_BLOCKING 0x1, 0x100 ;  /* 0x0044000000007b1d */ /* 0x000fec0000010000 */
[----:B------:R-:W3:Y:S01]  /*10350*/  @P0 LDG.E R6, desc[UR50][R4.64] ;  /* 0x0000003204060981 */ /* 0x000ee2000c1e1900 */
[----:B------:R-:W-:Y:S01]  /*10360*/  UISETP.NE.U32.AND UP1, UPT, UR8, URZ, UPT ;  /* 0x0000003f0800728c */ /* 0x000fe2000bf25070 */
[----:B-1----:R-:W-:Y:S01]  /*10370*/  ISETP.NE.AND P1, PT, R49, 0x1, PT ;  /* 0x000000013100780c */ /* 0x002fe20003f25270 */
[----:B------:R-:W-:Y:S01]  /*10380*/  ULDC UR10, c[0x0][0xa88] ;  /* 0x0002a200000a7ab9 */ /* 0x000fe20000000800 */
[----:B------:R-:W-:Y:S01]  /*10390*/  UMOV UR4, URZ ;  /* 0x0000003f00047c82 */ /* 0x000fe20008000000 */
[----:B------:R-:W-:-:S06]  /*103a0*/  UISETP.NE.AND.EX UP1, UPT, UR9, URZ, UPT, UP1 ;  /* 0x0000003f0900728c */ /* 0x000fcc000bf25310 */
[----:B------:R-:W-:-:S04]  /*103b0*/  PLOP3.LUT P2, PT, PT, PT, UP1, 0x80, 0x0 ;  /* 0x000000000000781c */ /* 0x000fc80003f4f018 */
[----:B------:R-:W0:Y:S01]  /*103c0*/  @P1 LDC R7, c[0x0][0xbec] ;  /* 0x0002fb00ff071b82 */ /* 0x000e220000000800 */
[----:B------:R-:W-:Y:S02]  /*103d0*/  @UP1 ULDC.64 UR8, c[0x0][0xc08] ;  /* 0x0003020000081ab9 */ /* 0x000fe40000000a00 */
[----:B------:R-:W-:-:S05]  /*103e0*/  @UP1 UIMAD.WIDE UR8, UR37, 0x4, UR8 ;  /* 0x00000004250818a5 */ /* 0x000fca000f8e0208 */
[----:B------:R-:W1:Y:S01]  /*103f0*/  @P1 LDC R8, c[0x0][0xbf0] ;  /* 0x0002fc00ff081b82 */ /* 0x000e620000000800 */
[----:B------:R-:W-:Y:S02]  /*10400*/  IMAD.U32 R10, RZ, RZ, UR8 ;  /* 0x00000008ff0a7e24 */ /* 0x000fe4000f8e00ff */
[----:B------:R-:W-:Y:S01]  /*10410*/  IMAD.U32 R11, RZ, RZ, UR9 ;  /* 0x00000009ff0b7e24 */ /* 0x000fe2000f8e00ff */
[----:B---3--:R-:W-:Y:S01]  /*10420*/  @P0 R2UR UR4, R6 ;  /* 0x00000000060402ca */ /* 0x008fe200000e0000 */
[----:B------:R-:W-:-:S06]  /*10430*/  IMAD.U32 R6, RZ, RZ, UR10 ;  /* 0x0000000aff067e24 */ /* 0x000fcc000f8e00ff */
[----:B------:R2:W5:Y:S01]  /*10440*/  @P2 LDG.E R6, desc[UR50][R10.64] ;  /* 0x000000320a062981 */ /* 0x000562000c1e1900 */
[----:B01----:R-:W-:Y:S07]  /*10450*/  @P2 BRA `(.L_x_8126) ;  /* 0x0000000000102947 */ /* 0x003fee0003800000 */
[----:B------:R-:W-:Y:S05]  /*10460*/  @!P0 BRA `(.L_x_8126) ;  /* 0x00000000000c8947 */ /* 0x000fea0003800000 */
[----:B------:R-:W3:Y:S04]  /*10470*/  LDG.E R9, desc[UR50][R4.64] ;  /* 0x0000003204097981 */ /* 0x000ee8000c1e1900 */
[----:B-----5:R-:W3:Y:S02]  /*10480*/  LDG.E R6, desc[UR50][R4.64+0x4] ;  /* 0x0000043204067981 */ /* 0x020ee4000c1e1900 */
[----:B---3--:R-:W-:-:S07]  /*10490*/  IMAD.IADD R6, R6, 0x1, -R9 ;  /* 0x0000000106067824 */ /* 0x008fce00078e0a09 */
.L_x_8126:
[----:B------:R-:W-:Y:S01]  /*104a0*/  USHF.R.S32.HI UR9, URZ, 0x1f, UR4 ;  /* 0x0000001f3f097899 */ /* 0x000fe20008011404 */
[----:B--2---:R-:W-:Y:S01]  /*104b0*/  VIADD R10, R17, UR38 ;  /* 0x00000026110a7c36 */ /* 0x004fe20008000000 */
[----:B------:R-:W-:Y:S01]  /*104c0*/  USHF.R.S32.HI UR16, URZ, 0x1f, UR42 ;  /* 0x0000001f3f107899 */ /* 0x000fe2000801142a */
[----:B------:R-:W-:Y:S01]  /*104d0*/  VIADD R24, R187, UR38 ;  /* 0x00000026bb187c36 */ /* 0x000fe20008000000 */
[----:B------:R-:W-:Y:S01]  /*104e0*/  ULDC.64 UR14, c[0x0][0xb90] ;  /* 0x0002e400000e7ab9 */ /* 0x000fe20000000a00 */
[----:B------:R-:W-:Y:S01]  /*104f0*/  UMOV UR8, UR4 ;  /* 0x0000000400087c82 */ /* 0x000fe20008000000 */
[----:B------:R-:W-:Y:S01]  /*10500*/  UIMAD UR12, UR16, UR14, URZ ;  /* 0x0000000e100c72a4 */ /* 0x000fe2000f8e023f */
[----:B------:R-:W-:Y:S01]  /*10510*/  @P1 IMAD.HI.U32 R5, R10, R7, RZ ;  /* 0x000000070a051227 */ /* 0x000fe200078e00ff */
[----:B------:R-:W-:Y:S01]  /*10520*/  UIMAD.WIDE.U32 UR10, UR42, UR14, UR8 ;  /* 0x0000000e2a0a72a5 */ /* 0x000fe2000f8e0008 */
[----:B------:R-:W0:Y:S01]  /*10530*/  @P1 LDC R53, c[0x0][0xbec] ;  /* 0x0002fb00ff351b82 */ /* 0x000e220000000800 */
[----:B------:R-:W-:Y:S01]  /*10540*/  USHF.R.S32.HI UR8, URZ, 0x1f, UR37 ;  /* 0x0000001f3f087899 */ /* 0x000fe20008011425 */
[----:B------:R-:W-:Y:S01]  /*10550*/  IMAD.MOV.U32 R4, RZ, RZ, R10 ;  /* 0x000000ffff047224 */ /* 0x000fe200078e000a */
[----:B------:R-:W-:Y:S01]  /*10560*/  UIMAD UR12, UR42, UR15, UR12 ;  /* 0x0000000f2a0c72a4 */ /* 0x000fe2000f8e020c */
[----:B------:R-:W-:Y:S01]  /*10570*/  @P1 SHF.R.U32.HI R4, RZ, R8, R5 ;  /* 0x00000008ff041219 */ /* 0x000fe20000011605 */
[----:B------:R-:W-:Y:S01]  /*10580*/  USEL UR18, UR8, URZ, !UP0 ;  /* 0x0000003f08127287 */ /* 0x000fe2000c000000 */
[----:B------:R-:W-:Y:S01]  /*10590*/  IMAD R5, R184, 0x40, R18 ;  /* 0x00000040b8057824 */ /* 0x000fe200078e0212 */
[----:B------:R-:W-:Y:S01]  /*105a0*/  ULDC.64 UR14, c[0x0][0xb98] ;  /* 0x0002e600000e7ab9 */ /* 0x000fe20000000a00 */
[----:B------:R-:W-:Y:S01]  /*105b0*/  USEL UR17, UR37, URZ, !UP0 ;  /* 0x0000003f25117287 */ /* 0x000fe2000c000000 */
[----:B------:R-:W-:Y:S01]  /*105c0*/  IMAD.MOV R8, RZ, RZ, -R4 ;  /* 0x000000ffff087224 */ /* 0x000fe200078e0a04 */
[----:B------:R-:W-:Y:S01]  /*105d0*/  UIMAD UR8, UR18, UR14, URZ ;  /* 0x0000000e120872a4 */ /* 0x000fe2000f8e023f */
[----:B------:R-:W-:Y:S01]  /*105e0*/  IMAD.WIDE R20, R5, 0x2, R20 ;  /* 0x0000000205147825 */ /* 0x000fe200078e0214 */
[----:B------:R-:W-:Y:S01]  /*105f0*/  UIADD3 UR11, UR11, UR12, URZ ;  /* 0x0000000c0b0b7290 */ /* 0x000fe2000fffe03f */
[----:B------:R-:W-:Y:S01]  /*10600*/  SHF.R.S32.HI R5, RZ, 0x1f, R4 ;  /* 0x0000001fff057819 */ /* 0x000fe20000011404 */
[----:B------:R-:W-:Y:S01]  /*10610*/  UIMAD UR8, UR17, UR15, UR8 ;  /* 0x0000000f110872a4 */ /* 0x000fe2000f8e0208 */
[----:B------:R-:W-:Y:S01]  /*10620*/  IMAD R7, R49, R8, R10 ;  /* 0x0000000831077224 */ /* 0x000fe200078e020a */
[----:B------:R-:W-:Y:S01]  /*10630*/  UIMAD.WIDE.U32 UR10, UR17, UR14, UR10 ;  /* 0x0000000e110a72a5 */ /* 0x000fe2000f8e000a */
[----:B------:R-:W-:Y:S01]  /*10640*/  IADD3 R11, P3, R20, 0x2000, RZ ;  /* 0x00002000140b7810 */ /* 0x000fe20007f7e0ff */
[----:B-----5:R-:W-:Y:S01]  /*10650*/  IMAD R51, R6, R49, RZ ;  /* 0x0000003106337224 */ /* 0x020fe200078e02ff */
[----:B------:R-:W-:Y:S01]  /*10660*/  IADD3 R13, P0, R20, 0x1000, RZ ;  /* 0x00001000140d7810 */ /* 0x000fe20007f1e0ff */
[----:B------:R-:W-:Y:S01]  /*10670*/  IMAD.U32 R10, RZ, RZ, UR8 ;  /* 0x00000008ff0a7e24 */ /* 0x000fe2000f8e00ff */
[----:B------:R-:W-:Y:S01]  /*10680*/  SHF.R.S32.HI R8, RZ, 0x1f, R7 ;  /* 0x0000001fff087819 */ /* 0x000fe20000011407 */
[----:B------:R-:W-:Y:S01]  /*10690*/  ULDC.64 UR12, c[0x0][0xaa0] ;  /* 0x0002a800000c7ab9 */ /* 0x000fe20000000a00 */
[----:B------:R-:W-:-:S02]  /*106a0*/  IADD3 R4, P2, R4, UR10, RZ ;  /* 0x0000000a04047c10 */ /* 0x000fc4000ff5e0ff */
[----:B------:R-:W-:Y:S02]  /*106b0*/  LOP3.LUT R9, R11, 0x380, RZ, 0xc0, !PT ;  /* 0x000003800b097812 */ /* 0x000fe400078ec0ff */
[----:B------:R-:W-:Y:S01]  /*106c0*/  IADD3.X R5, R5, UR11, R10, P2, !PT ;  /* 0x0000000b05057c10 */ /* 0x000fe200097fe40a */
[----:B------:R-:W-:Y:S01]  /*106d0*/  ULDC.64 UR10, c[0x0][0xb88] ;  /* 0x0002e200000a7ab9 */ /* 0x000fe20000000a00 */
[----:B------:R-:W-:Y:S01]  /*106e0*/  LOP3.LUT R12, R13, 0x380, RZ, 0xc0, !PT ;  /* 0x000003800d0c7812 */ /* 0x000fe200078ec0ff */
[----:B------:R-:W-:Y:S01]  /*106f0*/  IMAD R10, R8, UR10, RZ ;  /* 0x0000000a080a7c24 */ /* 0x000fe2000f8e02ff */
[----:B------:R-:W-:Y:S01]  /*10700*/  SHF.R.U64 R8, R9, 0x3, RZ ;  /* 0x0000000309087819 */ /* 0x000fe200000012ff */
[C---:B------:R-:W-:Y:S01]  /*10710*/  IMAD.WIDE.U32 R4, R7.reuse, UR10, R4 ;  /* 0x0000000a07047c25 */ /* 0x040fe2000f8e0004 */
[----:B------:R-:W-:Y:S02]  /*10720*/  SHF.R.U64 R12, R12, 0x3, RZ ;  /* 0x000000030c0c7819 */ /* 0x000fe400000012ff */
[C---:B------:R-:W-:Y:S01]  /*10730*/  IADD3 R41, P6, R20.reuse, 0x4000, RZ ;  /* 0x0000400014297810 */ /* 0x040fe20007fde0ff */
[----:B------:R-:W-:Y:S01]  /*10740*/  IMAD R9, R7, UR11, R10 ;  /* 0x0000000b07097c24 */ /* 0x000fe2000f8e020a */
[----:B------:R-:W-:Y:S01]  /*10750*/  ULDC.64 UR10, c[0x0][0xb50] ;  /* 0x0002d400000a7ab9 */ /* 0x000fe20000000a00 */
[----:B------:R-:W-:-:S02]  /*10760*/  IADD3 R7, P2, R20, 0x3000, RZ ;  /* 0x0000300014077810 */ /* 0x000fc40007f5e0ff */
[----:B------:R-:W-:Y:S01]  /*10770*/  IMAD.IADD R9, R5, 0x1, R9 ;  /* 0x0000000105097824 */ /* 0x000fe200078e0209 */
[C---:B------:R-:W-:Y:S02]  /*10780*/  LEA R10, P4, R4.reuse, UR10, 0x2 ;  /* 0x0000000a040a7c11 */ /* 0x040fe4000f8810ff */
[----:B------:R-:W-:Y:S02]  /*10790*/  LOP3.LUT R5, R7, 0x380, RZ, 0xc0, !PT ;  /* 0x0000038007057812 */ /* 0x000fe400078ec0ff */
[----:B------:R-:W-:Y:S01]  /*107a0*/  LEA.HI.X R14, R4, UR11, R9, 0x2, P4 ;  /* 0x0000000b040e7c11 */ /* 0x000fe2000a0f1409 */
[----:B------:R-:W-:Y:S01]  /*107b0*/  SHFL.IDX PT, R44, R10, RZ, 0x1c1f ;  /* 0x001c1fff0a2c7589 */ /* 0x000fe200000e0000 */
[----:B------:R-:W-:Y:S01]  /*107c0*/  SHF.R.U64 R4, R5, 0x3, RZ ;  /* 0x0000000305047819 */ /* 0x000fe200000012ff */
[--C-:B------:R-:W-:Y:S01]  /*107d0*/  IMAD.X R5, RZ, RZ, R21.reuse, P2 ;  /* 0x000000ffff057224 */ /* 0x100fe200010e0615 */
[----:B------:R-:W-:Y:S01]  /*107e0*/  LOP3.LUT R12, R12, R13, RZ, 0x3c, !PT ;  /* 0x0000000d0c0c7212 */ /* 0x000fe200078e3cff */
[----:B------:R-:W1:Y:S01]  /*107f0*/  SHFL.IDX PT, R45, R14, RZ, 0x1c1f ;  /* 0x001c1fff0e2d7589 */ /* 0x000e6200000e0000 */
[----:B------:R-:W-:Y:S01]  /*10800*/  LOP3.LUT R4, R4, R7, RZ, 0x3c, !PT ;  /* 0x0000000704047212 */ /* 0x000fe200078e3cff */
[--C-:B------:R-:W-:Y:S01]  /*10810*/  IMAD.X R13, RZ, RZ, R21.reuse, P0 ;  /* 0x000000ffff0d7224 */ /* 0x100fe200000e0615 */
[----:B------:R-:W-:Y:S01]  /*10820*/  LOP3.LUT P0, RZ, R185, 0x3, RZ, 0xc0, !PT ;  /* 0x00000003b9ff7812 */ /* 0x000fe2000780c0ff */
[----:B------:R-:W-:Y:S01]  /*10830*/  SHFL.IDX PT, R46, R10, 0x1, 0x1c1f ;  /* 0x003c1f000a2e7f89 */ /* 0x000fe200000e0000 */
[----:B------:R-:W-:Y:S01]  /*10840*/  VIADD R7, R24, 0x8 ;  /* 0x0000000818077836 */ /* 0x000fe20000000000 */
[----:B------:R-:W-:Y:S01]  /*10850*/  IADD3 R37, P5, R20, 0x5000, RZ ;  /* 0x0000500014257810 */ /* 0x000fe20007fbe0ff */
[----:B------:R-:W-:Y:S01]  /*10860*/  IMAD.X R9, RZ, RZ, R21, P3 ;  /* 0x000000ffff097224 */ /* 0x000fe200018e0615 */
[----:B------:R-:W2:Y:S01]  /*10870*/  SHFL.IDX PT, R47, R14, 0x1, 0x1c1f ;  /* 0x003c1f000e2f7f89 */ /* 0x000ea200000e0000 */
[----:B------:R-:W-:-:S02]  /*10880*/  ISETP.GE.OR P2, PT, R24, R51, P0 ;  /* 0x000000331800720c */ /* 0x000fc40000746670 */
[----:B------:R-:W-:Y:S02]  /*10890*/  ISETP.GE.OR P0, PT, R7, R51, P0 ;  /* 0x000000330700720c */ /* 0x000fe40000706670 */
[C---:B------:R-:W-:Y:S02]  /*108a0*/  IADD3 R33, P4, R20.reuse, 0x6000, RZ ;  /* 0x0000600014217810 */ /* 0x040fe40007f9e0ff */
[----:B------:R-:W-:Y:S02]  /*108b0*/  LOP3.LUT R15, R20, 0x380, RZ, 0xc0, !PT ;  /* 0x00000380140f7812 */ /* 0x000fe400078ec0ff */
[----:B------:R-:W-:Y:S02]  /*108c0*/  LOP3.LUT R40, R41, 0x380, RZ, 0xc0, !PT ;  /* 0x0000038029287812 */ /* 0x000fe400078ec0ff */
[----:B------:R-:W-:Y:S02]  /*108d0*/  LOP3.LUT R36, R37, 0x380, RZ, 0xc0, !PT ;  /* 0x0000038025247812 */ /* 0x000fe400078ec0ff */
[----:B------:R-:W-:-:S02]  /*108e0*/  LOP3.LUT R32, R33, 0x380, RZ, 0xc0, !PT ;  /* 0x0000038021207812 */ /* 0x000fc400078ec0ff */
[----:B------:R-:W-:Y:S01]  /*108f0*/  SHF.R.U64 R15, R15, 0x3, RZ ;  /* 0x000000030f0f7819 */ /* 0x000fe200000012ff */
[----:B-1----:R-:W-:Y:S01]  /*10900*/  @!P2 ST.E desc[UR50][R44.64], R2 ;  /* 0x000000022c00a985 */ /* 0x002fe2000c101932 */
[----:B------:R-:W-:Y:S02]  /*10910*/  LOP3.LUT R8, R8, R11, RZ, 0x3c, !PT ;  /* 0x0000000b08087212 */ /* 0x000fe400078e3cff */
[----:B------:R-:W-:Y:S02]  /*10920*/  IADD3 R11, P3, R20, 0x7000, RZ ;  /* 0x00007000140b7810 */ /* 0x000fe40007f7e0ff */
[----:B------:R-:W-:Y:S02]  /*10930*/  SHF.R.U64 R40, R40, 0x3, RZ ;  /* 0x0000000328287819 */ /* 0x000fe400000012ff */
[----:B------:R-:W-:Y:S01]  /*10940*/  SHF.R.U64 R36, R36, 0x3, RZ ;  /* 0x0000000324247819 */ /* 0x000fe200000012ff */
[----:B--2---:R1:W-:Y:S01]  /*10950*/  @!P0 ST.E desc[UR50][R46.64], R0 ;  /* 0x000000002e008985 */ /* 0x0043e2000c101932 */
[----:B------:R-:W-:Y:S01]  /*10960*/  SHF.R.U64 R32, R32, 0x3, RZ ;  /* 0x0000000320207819 */ /* 0x000fe200000012ff */
[----:B------:R-:W-:Y:S01]  /*10970*/  IMAD.X R25, RZ, RZ, R21, P3 ;  /* 0x000000ffff197224 */ /* 0x000fe200018e0615 */
[----:B------:R-:W-:-:S02]  /*10980*/  LOP3.LUT R20, R15, R20, RZ, 0x3c, !PT ;  /* 0x000000140f147212 */ /* 0x000fc400078e3cff */
[----:B------:R-:W-:Y:S01]  /*10990*/  LOP3.LUT R40, R40, R41, RZ, 0x3c, !PT ;  /* 0x0000002928287212 */ /* 0x000fe200078e3cff */
[--C-:B------:R-:W-:Y:S01]  /*109a0*/  IMAD.X R41, RZ, RZ, R21.reuse, P6 ;  /* 0x000000ffff297224 */ /* 0x100fe200030e0615 */
[----:B------:R-:W-:Y:S01]  /*109b0*/  LOP3.LUT R36, R36, R37, RZ, 0x3c, !PT ;  /* 0x0000002524247212 */ /* 0x000fe200078e3cff */
[--C-:B------:R-:W-:Y:S01]  /*109c0*/  IMAD.X R37, RZ, RZ, R21.reuse, P5 ;  /* 0x000000ffff257224 */ /* 0x100fe200028e0615 */
[----:B------:R-:W-:Y:S01]  /*109d0*/  LOP3.LUT R32, R32, R33, RZ, 0x3c, !PT ;  /* 0x0000002120207212 */ /* 0x000fe200078e3cff */
[----:B------:R-:W-:Y:S01]  /*109e0*/  IMAD.X R33, RZ, RZ, R21, P4 ;  /* 0x000000ffff217224 */ /* 0x000fe200020e0615 */
[----:B------:R2:W5:Y:S01]  /*109f0*/  LD.E.128 R28, desc[UR50][R20.64] ;  /* 0x00000032141c7980 */ /* 0x000562000c101d00 */
[----:B------:R-:W-:Y:S01]  /*10a00*/  UIMAD UR10, UR9, UR12, URZ ;  /* 0x0000000c090a72a4 */ /* 0x000fe2000f8e023f */
[----:B-1----:R-:W-:Y:S01]  /*10a10*/  IMAD R0, R22, 0x20, R184 ;  /* 0x0000002016007824 */ /* 0x002fe200078e02b8 */
[----:B------:R-:W-:Y:S01]  /*10a20*/  LOP3.LUT R6, R11, 0x380, RZ, 0xc0, !PT ;  /* 0x000003800b067812 */ /* 0x000fe200078ec0ff */
[----:B------:R-:W5:Y:S04]  /*10a30*/  LD.E.128 R12, desc[UR50][R12.64] ;  /* 0x000000320c0c7980 */ /* 0x000f68000c101d00 */
[----:B------:R-:W5:Y:S01]  /*10a40*/  LD.E.128 R40, desc[UR50][R40.64] ;  /* 0x0000003228287980 */ /* 0x000f62000c101d00 */
[----:B--2---:R-:W1:Y:S01]  /*10a50*/  @P1 LDC R21, c[0x0][0xbf0] ;  /* 0x0002fc00ff151b82 */ /* 0x004e620000000800 */
[----:B------:R-:W-:-:S02]  /*10a60*/  UIMAD.WIDE.U32 UR8, UR4, UR12, URZ ;  /* 0x0000000c040872a5 */ /* 0x000fc4000f8e003f */
[----:B------:R-:W5:Y:S01]  /*10a70*/  LD.E.128 R36, desc[UR50][R36.64] ;  /* 0x0000003224247980 */ /* 0x000f62000c101d00 */
[----:B------:R-:W-:Y:S01]  /*10a80*/  UIMAD UR10, UR4, UR13, UR10 ;  /* 0x0000000d040a72a4 */ /* 0x000fe2000f8e020a */
[----:B------:R-:W-:Y:S01]  /*10a90*/  VIADD R44, R0, UR38 ;  /* 0x00000026002c7c36 */ /* 0x000fe20008000000 */
[----:B------:R-:W-:Y:S01]  /*10aa0*/  SHF.R.U64 R6, R6, 0x3, RZ ;  /* 0x0000000306067819 */ /* 0x000fe200000012ff */
[----:B------:R-:W-:Y:S01]  /*10ab0*/  ULDC.64 UR12, c[0x0][0xae8] ;  /* 0x0002ba00000c7ab9 */ /* 0x000fe20000000a00 */
[----:B------:R-:W-:Y:S01]  /*10ac0*/  UIADD3 UR9, UR9, UR10, URZ ;  /* 0x0000000a09097290 */ /* 0x000fe2000fffe03f */
[----:B------:R-:W5:Y:S01]  /*10ad0*/  LD.E.128 R32, desc[UR50][R32.64] ;  /* 0x0000003220207980 */ /* 0x000f62000c101d00 */
[----:B------:R-:W-:Y:S01]  /*10ae0*/  UIMAD UR4, UR16, UR12, URZ ;  /* 0x0000000c100472a4 */ /* 0x000fe2000f8e023f */
[----:B0-----:R-:W-:Y:S01]  /*10af0*/  @P1 IMAD.HI.U32 R0, R44, R53, RZ ;  /* 0x000000352c001227 */ /* 0x001fe200078e00ff */
[----:B------:R-:W-:Y:S01]  /*10b00*/  UIMAD.WIDE.U32 UR8, UR42, UR12, UR8 ;  /* 0x0000000c2a0872a5 */ /* 0x000fe2000f8e0008 */
[----:B------:R-:W-:Y:S01]  /*10b10*/  LOP3.LUT R24, R6, R11, RZ, 0x3c, !PT ;  /* 0x0000000b06187212 */ /* 0x000fe200078e3cff */
[----:B------:R-:W-:Y:S01]  /*10b20*/  UIMAD UR4, UR42, UR13, UR4 ;  /* 0x0000000d2a0472a4 */ /* 0x000fe2000f8e0204 */
[----:B------:R-:W-:Y:S01]  /*10b30*/  IMAD.MOV.U32 R45, RZ, RZ, R44 ;  /* 0x000000ffff2d7224 */ /* 0x000fe200078e002c */
[----:B------:R-:W-:Y:S01]  /*10b40*/  ULDC.64 UR10, c[0x0][0xaf0] ;  /* 0x0002bc00000a7ab9 */ /* 0x000fe20000000a00 */
[----:B------:R-:W5:Y:S01]  /*10b50*/  LD.E.128 R8, desc[UR50][R8.64] ;  /* 0x0000003208087980 */ /* 0x000f62000c101d00 */
[----:B------:R-:W-:-:S02]  /*10b60*/  UIADD3 UR9, UR9, UR4, URZ ;  /* 0x0000000409097290 */ /* 0x000fc4000fffe03f */
[----:B------:R-:W-:Y:S01]  /*10b70*/  UIMAD UR4, UR18, UR10, URZ ;  /* 0x0000000a120472a4 */ /* 0x000fe2000f8e023f */
[----:B------:R-:W5:Y:S01]  /*10b80*/  LD.E.128 R4, desc[UR50][R4.64] ;  /* 0x0000003204047980 */ /* 0x000f62000c101d00 */
[----:B------:R-:W-:Y:S02]  /*10b90*/  UIMAD.WIDE.U32 UR8, UR17, UR10, UR8 ;  /* 0x0000000a110872a5 */ /* 0x000fe4000f8e0008 */
[----:B------:R-:W-:Y:S01]  /*10ba0*/  UIMAD UR4, UR17, UR11, UR4 ;  /* 0x0000000b110472a4 */ /* 0x000fe2000f8e0204 */
[----:B-1----:R-:W-:Y:S01]  /*10bb0*/  @P1 SHF.R.U32.HI R45, RZ, R21, R0 ;  /* 0x00000015ff2d1219 */ /* 0x002fe20000011600 */
[----:B------:R-:W5:Y:S01]  /*10bc0*/  LD.E.128 R24, desc[UR50][R24.64] ;  /* 0x0000003218187980 */ /* 0x000f62000c101d00 */
[----:B------:R-:W-:Y:S01]  /*10bd0*/  ULDC.64 UR10, c[0x0][0xae0] ;  /* 0x0002b800000a7ab9 */ /* 0x000fe20000000a00 */
[----:B------:R-:W-:Y:S01]  /*10be0*/  UIADD3 UR4, UR9, UR4, URZ ;  /* 0x0000000409047290 */ /* 0x000fe2000fffe03f */
[--C-:B------:R-:W-:Y:S01]  /*10bf0*/  SHF.R.S32.HI R0, RZ, 0x1f, R45.reuse ;  /* 0x0000001fff007819 */ /* 0x100fe2000001142d */
[----:B------:R-:W-:Y:S01]  /*10c00*/  IMAD.MOV R2, RZ, RZ, -R45 ;  /* 0x000000ffff027224 */ /* 0x000fe200078e0a2d */
[----:B------:R-:W-:Y:S01]  /*10c10*/  @!PT LDS RZ, [RZ] ;  /* 0x00000000fffff984 */ /* 0x000fe20000000800 */
[----:B------:R-:W-:Y:S01]  /*10c20*/  @!PT LDS RZ, [RZ] ;  /* 0x00000000fffff984 */ /* 0x000fe20000000800 */
[----:B------:R-:W-:Y:S01]  /*10c30*/  @!PT LDS RZ, [RZ] ;  /* 0x00000000fffff984 */ /* 0x000fe20000000800 */
[----:B------:R-:W-:Y:S01]  /*10c40*/  @!PT LDS RZ, [RZ] ;  /* 0x00000000fffff984 */ /* 0x000fe20000000800 */
[----:B------:R0:W-:Y:S06]  /*10c50*/  MEMBAR.ALL.CTA ;  /* 0x0000000000007992 */ /* 0x0001ec0000008000 */
[----:B0-----:R-:W0:Y:S01]  /*10c60*/  FENCE.VIEW.ASYNC.S ;  /* 0x00000000000073c6 */ /* 0x001e220000000000 */
        /* <DEDUP_REMOVED lines=35> */
[-C--:B0-2---:R-:W-:Y:S02]  /*10ea0*/  @!P2 LEA.HI.X R3, R18, R0.reuse, R190, 0x1, P4 ;  /* 0x000000001203a211 */ /* 0x085fe400020f0cbe */
[----:B------:R-:W-:-:S03]  /*10eb0*/  @!P3 LEA.HI.X R21, R19, R0, R189, 0x1, P5 ;  /* 0x000000001315b211 */ /* 0x000fc600028f0cbd */
[----:B-----5:R3:W-:Y:S04]  /*10ec0*/  @!P2 ST.E.128 desc[UR50][R2.64], R28 ;  /* 0x0000001c0200a985 */ /* 0x0207e8000c101d32 */
[----:B------:R3:W-:Y:S02]  /*10ed0*/  @!P3 ST.E.128 desc[UR50][R20.64], R40 ;  /* 0x000000281400b985 */ /* 0x0007e4000c101d32 */
.L_x_8128:
[----:B------:R-:W-:Y:S05]  /*10ee0*/  BSYNC B1 ;  /* 0x0000000000017941 */ /* 0x000fea0003800000 */
.L_x_8127:
        /* <DEDUP_REMOVED lines=9> */
[-C--:B0---4-:R-:W-:Y:S02]  /*10f80*/  @!P3 LEA.HI.X R3, R18, R0.reuse, R190, 0x1, P0 ;  /* 0x000000001203b211 */ /* 0x091fe400000f0cbe */
[----:B------:R-:W-:-:S03]  /*10f90*/  @!P4 LEA.HI.X R21, R19, R0, R189, 0x1, P2 ;  /* 0x000000001315c211 */ /* 0x000fc600010f0cbd */
[----:B-----5:R3:W-:Y:S04]  /*10fa0*/  @!P3 ST.E.128 desc[UR50][R2.64], R12 ;  /* 0x0000000c0200b985 */ /* 0x0207e8000c101d32 */
[----:B------:R3:W-:Y:S02]  /*10fb0*/  @!P4 ST.E.128 desc[UR50][R20.64], R36 ;  /* 0x000000241400c985 */ /* 0x0007e4000c101d32 */
.L_x_8130:
[----:B------:R-:W-:Y:S05]  /*10fc0*/  BSYNC B1 ;  /* 0x0000000000017941 */ /* 0x000fea0003800000 */
.L_x_8129:
[----:B----4-:R4:W0:Y:S01]  /*10fd0*/  SHFL.IDX PT, R0, R45, 0x2, 0x181f ;  /* 0x00581f002d007f89 */ /* 0x01082200000e0000 */
[----:B------:R-:W-:Y:S03]  /*10fe0*/  BSSY B1, `(.L_x_8131) ;  /* 0x000000c000017945 */ /* 0x000fe60003800000 */
[----:B---3-5:R4:W3:Y:S01]  /*10ff0*/  SHFL.IDX PT, R12, R44, 0x2, 0x181f ;  /* 0x00581f002c0c7f89 */ /* 0x0288e200000e0000 */
[----:B------:R-:W-:Y:S05]  /*11000*/  @P1 BRA `(.L_x_8132) ;  /* 0x0000000000241947 */ /* 0x000fea0003800000 */
[----:B------:R-:W-:Y:S02]  /*11010*/  ULDC UR4, c[0x0][0xac8] ;  /* 0x0002b20000047ab9 */ /* 0x000fe40000000800 */
[----:B------:R-:W-:Y:S02]  /*11020*/  ISETP.GE.AND P2, PT, R18, UR4, PT ;  /* 0x0000000412007c0c */ /* 0x000fe4000bf46270 */
[----:B------:R-:W-:-:S11]  /*11030*/  ISETP.GE.AND P3, PT, R19, UR4, PT ;  /* 0x0000000413007c0c */ /* 0x000fd6000bf66270 */
[CC--:B---3--:R-:W-:Y:S02]  /*11040*/  @!P2 LEA R2, P0, R18.reuse, R12.reuse, 0x1 ;  /* 0x0000000c1202a211 */ /* 0x0c8fe400078008ff */
[C---:B------:R-:W-:Y:S02]  /*11050*/  @!P3 LEA R12, P1, R19.reuse, R12, 0x1 ;  /* 0x0000000c130cb211 */ /* 0x040fe400078208ff */
[-C--:B0-----:R-:W-:Y:S02]  /*11060*/  @!P2 LEA.HI.X R3, R18, R0.reuse, R190, 0x1, P0 ;  /* 0x000000001203a211 */ /* 0x081fe400000f0cbe */
[----:B------:R-:W-:-:S03]  /*11070*/  @!P3 LEA.HI.X R13, R19, R0, R189, 0x1, P1 ;  /* 0x00000000130db211 */ /* 0x000fc600008f0cbd */
[----:B------:R0:W-:Y:S04]  /*11080*/  @!P2 ST.E.128 desc[UR50][R2.64], R8 ;  /* 0x000000080200a985 */ /* 0x0001e8000c101d32 */
[----:B------:R0:W-:Y:S02]  /*11090*/  @!P3 ST.E.128 desc[UR50][R12.64], R32 ;  /* 0x000000200c00b985 */ /* 0x0001e4000c101d32 */
.L_x_8132:
[----:B------:R-:W-:Y:S05]  /*110a0*/  BSYNC B1 ;  /* 0x0000000000017941 */ /* 0x000fea0003800000 */
.L_x_8131:
[----:B0-----:R-:W-:Y:S01]  /*110b0*/  VIADD R0, R46, 0x60 ;  /* 0x000000602e007836 */ /* 0x001fe20000000000 */
[----:B--2-4-:R-:W0:Y:S04]  /*110c0*/  SHFL.IDX PT, R45, R45, 0x3, 0x181f ;  /* 0x00781f002d2d7f89 */ /* 0x014e2800000e0000 */
[----:B------:R-:W-:Y:S01]  /*110d0*/  ISETP.GE.AND P0, PT, R0, R51, PT ;  /* 0x000000330000720c */ /* 0x000fe20003f06270 */
[----:B------:R-:W2:-:S12]  /*110e0*/  SHFL.IDX PT, R44, R44, 0x3, 0x181f ;  /* 0x00781f002c2c7f89 */ /* 0x000e9800000e0000 */
[----:B------:R-:W-:Y:S05]  /*110f0*/  @P0 BRA `(.L_x_8133) ;  /* 0x0000000c000c0947 */ /* 0x000fea0003800000 */
[----:B------:R-:W-:Y:S02]  /*11100*/  ULDC UR4, c[0x0][0xac8] ;  /* 0x0002b20000047ab9 */ /* 0x000fe40000000800 */
[----:B------:R-:W-:-:S13]  /*11110*/  ISETP.GE.AND P1, PT, R18, UR4, PT ;  /* 0x0000000412007c0c */ /* 0x000fda000bf26270 */
[----:B--2---:R-:W-:-:S04]  /*11120*/  @!P1 LEA R2, P0, R18, R44, 0x1 ;  /* 0x0000002c12029211 */ /* 0x004fc800078008ff */
[----:B0-----:R-:W-:Y:S02]  /*11130*/  @!P1 LEA.HI.X R3, R18, R45, R190, 0x1, P0 ;  /* 0x0000002d12039211 */ /* 0x001fe400000f0cbe */
[----:B------:R-:W-:-:S03]  /*11140*/  ISETP.GE.AND P0, PT, R19, UR4, PT ;  /* 0x0000000413007c0c */ /* 0x000fc6000bf06270 */
[----:B------:R4:W-:Y:S10]  /*11150*/  @!P1 ST.E.128 desc[UR50][R2.64], R4 ;  /* 0x0000000402009985 */ /* 0x0009f4000c101d32 */
[----:B------:R-:W-:Y:S05]  /*11160*/  @P0 BRA `(.L_x_8133) ;  /* 0x0000000800f00947 */ /* 0x000fea0003800000 */
[----:B----4-:R-:W-:-:S04]  /*11170*/  LEA R2, P0, R19, R44, 0x1 ;  /* 0x0000002c13027211 */ /* 0x010fc800078008ff */
[----:B------:R-:W-:-:S05]  /*11180*/  LEA.HI.X R3, R19, R45, R189, 0x1, P0 ;  /* 0x0000002d13037211 */ /* 0x000fca00000f0cbd */
[----:B------:R0:W-:Y:S01]  /*11190*/  ST.E.128 desc[UR50][R2.64], R24 ;  /* 0x0000001802007985 */ /* 0x0001e2000c101d32 */
[----:B------:R-:W-:Y:S05]  /*111a0*/  BRA `(.L_x_8133) ;  /* 0x0000000800e07947 */ /* 0x000fea0003800000 */
.L_x_8125:
[----:B------:R-:W-:Y:S01]  /*111b0*/  ULDC.64 UR8, c[0x0][0xc00] ;  /* 0x0003000000087ab9 */ /* 0x000fe20000000a00 */
[----:B------:R-:W-:Y:S01]  /*111c0*/  ULDC UR4, c[0x0][0xa88] ;  /* 0x0002a20000047ab9 */ /* 0x000fe20000000800 */
[----:B------:R-:W-:Y:S01]  /*111d0*/  UISETP.NE.U32.AND UP0, UPT, UR8, URZ, UPT ;  /* 0x0000003f0800728c */ /* 0x000fe2000bf05070 */
[----:B------:R-:W0:Y:S03]  /*111e0*/  LDC R11, c[0x0][0xbe8] ;  /* 0x0002fa00ff0b7b82 */ /* 0x000e260000000800 */
[----:B------:R-:W-:-:S03]  /*111f0*/  UISETP.NE.AND.EX UP0, UPT, UR9, URZ, UPT, UP0 ;  /* 0x0000003f0900728c */ /* 0x000fc6000bf05300 */
[----:B------:R-:W-:Y:S02]  /*11200*/  ULDC.64 UR8, c[0x0][0xc00] ;  /* 0x0003000000087ab9 */ /* 0x000fe40000000a00 */
[----:B------:R-:W-:Y:S01]  /*11210*/  UIMAD.WIDE UR8, UR37, 0x4, UR8 ;  /* 0x00000004250878a5 */ /* 0x000fe2000f8e0208 */
[----:B------:R-:W-:-:S05]  /*11220*/  PLOP3.LUT P2, PT, PT, PT, UP0, 0x80, 0x0 ;  /* 0x000000000000781c */ /* 0x000fca0003f4f008 */
[----:B------:R-:W-:Y:S02]  /*11230*/  IMAD.U32 R2, RZ, RZ, UR8 ;  /* 0x00000008ff027e24 */ /* 0x000fe4000f8e00ff */
[----:B------:R-:W-:Y:S01]  /*11240*/  IMAD.U32 R3, RZ, RZ, UR9 ;  /* 0x00000009ff037e24 */ /* 0x000fe2000f8e00ff */
[----:B------:R-:W-:Y:S02]  /*11250*/  ULDC.64 UR8, c[0x0][0xc08] ;  /* 0x0003020000087ab9 */ /* 0x000fe40000000a00 */
[----:B------:R-:W-:Y:S01]  /*11260*/  UISETP.NE.U32.AND UP1, UPT, UR8, URZ, UPT ;  /* 0x0000003f0800728c */ /* 0x000fe2000bf25070 */
[----:B------:R-:W-:Y:S02]  /*11270*/  IMAD.U32 R0, RZ, RZ, UR4 ;  /* 0x00000004ff007e24 */ /* 0x000fe4000f8e00ff */
[----:B------:R-:W2:Y:S01]  /*11280*/  @P2 LDG.E R6, desc[UR50][R2.64] ;  /* 0x0000003202062981 */ /* 0x000ea2000c1e1900 */
[----:B------:R-:W-:-:S06]  /*11290*/  UISETP.NE.AND.EX UP1, UPT, UR9, URZ, UPT, UP1 ;  /* 0x0000003f0900728c */ /* 0x000fcc000bf25310 */
[----:B------:R-:W-:-:S05]  /*112a0*/  PLOP3.LUT P3, PT, PT, PT, UP1, 0x80, 0x0 ;  /* 0x000000000000781c */ /* 0x000fca0003f6f018 */
[----:B------:R-:W-:Y:S02]  /*112b0*/  @UP1 ULDC.64 UR8, c[0x0][0xc08] ;  /* 0x0003020000081ab9 */ /* 0x000fe40000000a00 */
[----:B------:R-:W-:-:S06]  /*112c0*/  @UP1 UIMAD.WIDE UR8, UR37, 0x4, UR8 ;  /* 0x00000004250818a5 */ /* 0x000fcc000f8e0208 */
[----:B------:R-:W-:Y:S02]  /*112d0*/  IMAD.U32 R4, RZ, RZ, UR8 ;  /* 0x00000008ff047e24 */ /* 0x000fe4000f8e00ff */
[----:B------:R-:W-:-:S05]  /*112e0*/  IMAD.U32 R5, RZ, RZ, UR9 ;  /* 0x00000009ff057e24 */ /* 0x000fca000f8e00ff */
[----:B------:R1:W5:Y:S01]  /*112f0*/  @P3 LDG.E R0, desc[UR50][R4.64] ;  /* 0x0000003204003981 */ /* 0x000362000c1e1900 */
[----:B0-----:R-:W-:Y:S01]  /*11300*/  ISETP.NE.AND P0, PT, R11, 0x1, PT ;  /* 0x000000010b00780c */ /* 0x001fe20003f05270 */
[----:B------:R-:W-:Y:S01]  /*11310*/  UMOV UR4, URZ ;  /* 0x0000003f00047c82 */ /* 0x000fe20008000000 */
[----:B------:R-:W-:Y:S01]  /*11320*/  USHF.R.S32.HI UR12, URZ, 0x1f, UR42 ;  /* 0x0000001f3f0c7899 */ /* 0x000fe2000801142a */
[----:B------:R-:W-:-:S10]  /*11330*/  ISETP.GE.AND P1, PT, R191, 0x80, PT ;  /* 0x00000080bf00780c */ /* 0x000fd40003f26270 */
[----:B------:R-:W0:Y:S01]  /*11340*/  @P0 LDC R9, c[0x0][0xbec] ;  /* 0x0002fb00ff090b82 */ /* 0x000e220000000800 */
[----:B--2---:R-:W-:Y:S01]  /*11350*/  @P2 R2UR UR4, R6 ;  /* 0x00000000060422ca */ /* 0x004fe200000e0000 */
[----:B01----:R-:W-:-:S14]  /*11360*/  @P3 BRA `(.L_x_8134) ;  /* 0x0000000000103947 */ /* 0x003fdc0003800000 */
[----:B------:R-:W-:Y:S05]  /*11370*/  @!P2 BRA `(.L_x_8134) ;  /* 0x00000000000ca947 */ /* 0x000fea0003800000 */
[----:B------:R-:W2:Y:S04]  /*11380*/  LDG.E R5, desc[UR50][R2.64] ;  /* 0x0000003202057981 */ /* 0x000ea8000c1e1900 */
[----:B-----5:R-:W2:Y:S02]  /*11390*/  LDG.E R0, desc[UR50][R2.64+0x4] ;  /* 0x0000043202007981 */ /* 0x020ea4000c1e1900 */
[----:B--2---:R-:W-:-:S07]  /*113a0*/  IMAD.IADD R0, R0, 0x1, -R5 ;  /* 0x0000000100007824 */ /* 0x004fce00078e0a05 */
.L_x_8134:
[----:B------:R-:W-:Y:S01]  /*113b0*/  USHF.R.S32.HI UR8, URZ, 0x1f, UR37 ;  /* 0x0000001f3f087899 */ /* 0x000fe20008011425 */
[----:B------:R-:W-:Y:S01]  /*113c0*/  BSSY B1, `(.L_x_8135) ;  /* 0x000002e000017945 */ /* 0x000fe20003800000 */
[----:B------:R-:W-:Y:S02]  /*113d0*/  USHF.R.S32.HI UR11, URZ, 0x1f, UR4 ;  /* 0x0000001f3f0b7899 */ /* 0x000fe40008011404 */
        /* <DEDUP_REMOVED lines=12> */
[----:B------:R-:W-:Y:S01]  /*114a0*/  UMOV UR8, UR4 ;  /* 0x0000000400087c82 */ /* 0x000fe20008000000 */
[----:B------:R-:W-:Y:S01]  /*114b0*/  UIMAD UR10, UR12, UR16, URZ ;  /* 0x000000100c0a72a4 */ /* 0x000fe2000f8e023f */
[----:B------:R-:W-:Y:S01]  /*114c0*/  IMAD.MOV.U32 R2, RZ, RZ, R4 ;  /* 0x000000ffff027224 */ /* 0x000fe200078e0004 */
[----:B------:R-:W-:Y:S02]  /*114d0*/  UMOV UR9, UR11 ;  /* 0x0000000b00097c82 */ /* 0x000fe40008000000 */
[----:B------:R-:W-:Y:S02]  /*114e0*/  UIMAD.WIDE.U32 UR8, UR42, UR16, UR8 ;  /* 0x000000102a0872a5 */ /* 0x000fe4000f8e0008 */
[----:B------:R-:W-:-:S03]  /*114f0*/  UIMAD UR10, UR42, UR17, UR10 ;  /* 0x000000112a0a72a4 */ /* 0x000fc6000f8e020a */
[----:B------:R-:W-:Y:S01]  /*11500*/  ULDC.64 UR16, c[0x0][0xb98] ;  /* 0x0002e60000107ab9 */ /* 0x000fe20000000a00 */
[----:B------:R-:W0:Y:S01]  /*11510*/  @P1 LDC R3, c[0x0][0xbec] ;  /* 0x0002fb00ff031b82 */ /* 0x000e220000000800 */
[----:B------:R-:W-:Y:S02]  /*11520*/  UIADD3 UR9, UR9, UR10, URZ ;  /* 0x0000000a09097290 */ /* 0x000fe4000fffe03f */
[----:B------:R-:W-:Y:S02]  /*11530*/  UIMAD UR10, UR14, UR16, URZ ;  /* 0x000000100e0a72a4 */ /* 0x000fe4000f8e023f */
[----:B------:R-:W-:Y:S02]  /*11540*/  UIMAD.WIDE.U32 UR8, UR13, UR16, UR8 ;  /* 0x000000100d0872a5 */ /* 0x000fe4000f8e0008 */
[----:B------:R-:W-:Y:S01]  /*11550*/  UIMAD UR10, UR13, UR17, UR10 ;  /* 0x000000110d0a72a4 */ /* 0x000fe2000f8e020a */
[----:B------:R-:W1:Y:S02]  /*11560*/  @P1 LDC R6, c[0x0][0xbf0] ;  /* 0x0002fc00ff061b82 */ /* 0x000e640000000800 */
        /* <DEDUP_REMOVED lines=19> */
.L_x_8136:
[----:B------:R-:W-:Y:S05]  /*116a0*/  BSYNC B1 ;  /* 0x0000000000017941 */ /* 0x000fea0003800000 */
.L_x_8135:
[----:B0-----:R-:W0:Y:S01]  /*116b0*/  @P0 LDC R3, c[0x0][0xbf0] ;  /* 0x0002fc00ff030b82 */ /* 0x001e220000000800 */
[----:B------:R-:W-:Y:S01]  /*116c0*/  ULDC.64 UR16, c[0x0][0xaa0] ;  /* 0x0002a80000107ab9 */ /* 0x000fe20000000a00 */
[----:B------:R-:W-:Y:S01]  /*116d0*/  IMAD R2, R22, 0x20, R184 ;  /* 0x0000002016027824 */ /* 0x000fe200078e02b8 */
[----:B------:R-:W-:Y:S01]  /*116e0*/  UIMAD UR10, UR11, UR16, URZ ;  /* 0x000000100b0a72a4 */ /* 0x000fe2000f8e023f */
[----:B------:R-:W-:Y:S01]  /*116f0*/  BSSY B1, `(.L_x_8137) ;  /* 0x0000039000017945 */ /* 0x000fe20003800000 */
[----:B------:R-:W-:Y:S01]  /*11700*/  UIMAD.WIDE.U32 UR8, UR4, UR16, URZ ;  /* 0x00000010040872a5 */ /* 0x000fe2000f8e003f */
[----:B------:R-:W-:Y:S01]  /*11710*/  VIADD R6, R2, UR38 ;  /* 0x0000002602067c36 */ /* 0x000fe20008000000 */
[----:B------:R-:W-:-:S03]  /*11720*/  UIMAD UR10, UR4, UR17, UR10 ;  /* 0x00000011040a72a4 */ /* 0x000fc6000f8e020a */
[----:B------:R-:W-:Y:S01]  /*11730*/  ULDC.64 UR16, c[0x0][0xae8] ;  /* 0x0002ba0000107ab9 */ /* 0x000fe20000000a00 */
[----:B------:R-:W-:Y:S01]  /*11740*/  UIADD3 UR9, UR9, UR10, URZ ;  /* 0x0000000a09097290 */ /* 0x000fe2000fffe03f */
[----:B------:R-:W-:Y:S01]  /*11750*/  @P0 IMAD.HI.U32 R2, R6, R9, RZ ;  /* 0x0000000906020227 */ /* 0x000fe200078e00ff */
[----:B------:R-:W-:Y:S02]  /*11760*/  UIMAD UR4, UR12, UR16, URZ ;  /* 0x000000100c0472a4 */ /* 0x000fe4000f8e023f */
        /* <DEDUP_REMOVED lines=49> */
.L_x_8138:
[----:B------:R-:W-:Y:S05]  /*11a80*/  BSYNC B1 ;  /* 0x0000000000017941 */ /* 0x000fea0003800000 */
.L_x_8137:
        /* <DEDUP_REMOVED lines=13> */
.L_x_8140:
[----:B------:R-:W-:Y:S05]  /*11b60*/  BSYNC B1 ;  /* 0x0000000000017941 */ /* 0x000fea0003800000 */
.L_x_8139:
        /* <DEDUP_REMOVED lines=13> */
.L_x_8142:
[----:B------:R-:W-:Y:S05]  /*11c40*/  BSYNC B1 ;  /* 0x0000000000017941 */ /* 0x000fea0003800000 */
.L_x_8141:
[----:B0-----:R-:W-:Y:S01]  /*11c50*/  VIADD R0, R6, 0x60 ;  /* 0x0000006006007836 */ /* 0x001fe20000000000 */
[----:B--2-4-:R-:W0:Y:S04]  /*11c60*/  SHFL.IDX PT, R5, R5, 0x3, 0x181f ;  /* 0x00781f0005057f89 */ /* 0x014e2800000e0000 */
[----:B------:R-:W-:Y:S01]  /*11c70*/  ISETP.GE.AND P0, PT, R0, R11, PT ;  /* 0x0000000b0000720c */ /* 0x000fe20003f06270 */
[----:B-1-3--:R1:W2:-:S12]  /*11c80*/  SHFL.IDX PT, R2, R4, 0x3, 0x181f ;  /* 0x00781f0004027f89 */ /* 0x00a29800000e0000 */
[----:B-1----:R-:W-:Y:S05]  /*11c90*/  @P0 BRA `(.L_x_8133) ;  /* 0x0000000000240947 */ /* 0x002fea0003800000 */
[----:B------:R-:W-:Y:S02]  /*11ca0*/  ULDC UR4, c[0x0][0xac8] ;  /* 0x0002b20000047ab9 */ /* 0x000fe40000000800 */
        /* <DEDUP_REMOVED lines=8> */
.L_x_8133:
[----:B------:R-:W-:Y:S05]  /*11d30*/  BSYNC B0 ;  /* 0x0000000000007941 */ /* 0x000fea0003800000 */
.L_x_8124:
[----:B------:R-:W-:Y:S02]  /*11d40*/  ULDC UR4, c[0x0][0xc3c] ;  /* 0x00030f0000047ab9 */ /* 0x000fe40000000800 */
[----:B------:R-:W-:-:S06]  /*11d50*/  UISETP.GE.AND UP0, UPT, UR6, UR4, UPT ;  /* 0x000000040600728c */ /* 0x000fcc000bf06270 */
[----:B------:R-:W-:-:S13]  /*11d60*/  PLOP3.LUT P0, PT, PT, PT, UP0, 0x80, 0x0 ;  /* 0x000000000000781c */ /* 0x000fda0003f0f008 */
[----:B------:R-:W-:Y:S05]  /*11d70*/  @!P0 BRA `(.L_x_8143) ;  /* 0xfffffef000248947 */ /* 0x000fea000383ffff */
[----:B------:R-:W-:Y:S05]  /*11d80*/  EXIT ;  /* 0x000000000000794d */ /* 0x000fea0003800000 */
.L_x_8042:
        /* <DEDUP_REMOVED lines=18> */
.L_x_8144:
[----:B------:R-:W1:Y:S01]  /*11eb0*/  S2R R0, SR_TID.X ;  /* 0x0000000000007919 */ /* 0x000e620000002100 */
[----:B------:R-:W-:Y:S01]  /*11ec0*/  ULDC UR4, c[0x0][0xc3c] ;  /* 0x00030f0000047ab9 */ /* 0x000fe20000000800 */
[----:B------:R-:W2:Y:S01]  /*11ed0*/  S2UR UR6, SR_CTAID.X ;  /* 0x00000000000679c3 */ /* 0x000ea20000002500 */
[----:B------:R-:W-:Y:S01]  /*11ee0*/  ULDC UR5, c[0x0][0xc38] ;  /* 0x00030e0000057ab9 */ /* 0x000fe20000000800 */
[----:B-1----:R-:W-:-:S04]  /*11ef0*/  LOP3.LUT R0, R0, 0x1f, RZ, 0xc0, !PT ;  /* 0x0000001f00007812 */ /* 0x002fc800078ec0ff */
[----:B------:R-:W-:-:S04]  /*11f00*/  ISETP.NE.AND P0, PT, R0, 0x1f, PT ;  /* 0x0000001f0000780c */ /* 0x000fc80003f05270 */
[----:B------:R-:W-:-:S13]  /*11f10*/  ISETP.GE.OR P1, PT, R0, UR4, !P0 ;  /* 0x0000000400007c0c */ /* 0x000fda000c726670 */
[----:B0-----:R-:W0:Y:S02]  /*11f20*/  @!P1 LDC.64 R2, c[0x0][0xc80] ;  /* 0x00032000ff029b82 */ /* 0x001e240000000a00 */
[----:B0-----:R-:W-:-:S05]  /*11f30*/  @!P1 IMAD.WIDE.U32 R2, R0, 0x4, R2 ;  /* 0x0000000400029825 */ /* 0x001fca00078e0002 */
[----:B------:R-:W3:Y:S01]  /*11f40*/  @!P1 LDG.E R4, desc[UR50][R2.64] ;  /* 0x0000003202049981 */ /* 0x000ee2000c1e1900 */
[C---:B------:R-:W-:Y:S01]  /*11f50*/  ISETP.NE.AND P1, PT, R0.reuse, RZ, PT ;  /* 0x000000ff0000720c */ /* 0x040fe20003f25270 */
[----:B------:R-:W-:Y:S01]  /*11f60*/  UMOV UR4, URZ ;  /* 0x0000003f00047c82 */ /* 0x000fe20008000000 */
[C---:B------:R-:W-:Y:S01]  /*11f70*/  ISETP.GE.U32.AND P2, PT, R0.reuse, 0x2, PT ;  /* 0x000000020000780c */ /* 0x040fe20003f46070 */
[----:B------:R-:W-:Y:S01]  /*11f80*/  IMAD.MOV.U32 R16, RZ, RZ, RZ ;  /* 0x000000ffff107224 */ /* 0x000fe200078e00ff */
[C---:B------:R-:W-:Y:S02]  /*11f90*/  ISETP.GE.U32.AND P3, PT, R0.reuse, 0x4, PT ;  /* 0x000000040000780c */ /* 0x040fe40003f66070 */
[C---:B------:R-:W-:Y:S02]  /*11fa0*/  ISETP.GE.U32.AND P4, PT, R0.reuse, 0x8, PT ;  /* 0x000000080000780c */ /* 0x040fe40003f86070 */
[----:B------:R-:W-:Y:S01]  /*11fb0*/  ISETP.GE.U32.AND P5, PT, R0, 0x10, PT ;  /* 0x000000100000780c */ /* 0x000fe20003fa6070 */
[----:B---3--:R-:W0:Y:S02]  /*11fc0*/  SHFL.UP PT, R5, R4, 0x1, RZ ;  /* 0x0420000004057989 */ /* 0x008e2400000e00ff */
        /* <DEDUP_REMOVED lines=17> */
[----:B--2---:R-:W-:-:S13]  /*120e0*/  ISETP.GT.AND P6, PT, R6, UR6, PT ;  /* 0x0000000606007c0c */ /* 0x004fda000bfc4270 */
[----:B------:R-:W-:Y:S05]  /*120f0*/  @P6 BRA `(.L_x_8146) ;  /* 0x00000000009c6947 */ /* 0x000fea0003800000 */
[----:B------:R-:W0:Y:S01]  /*12100*/  LDC R5, c[0x0][0xc3c] ;  /* 0x00030f00ff057b82 */ /* 0x000e220000000800 */
[----:B------:R-:W-:Y:S01]  /*12110*/  IMAD.MOV.U32 R6, RZ, RZ, R3 ;  /* 0x000000ffff067224 */ /* 0x000fe200078e0003 */
[----:B------:R-:W-:Y:S01]  /*12120*/  UMOV UR4, URZ ;  /* 0x0000003f00047c82 */ /* 0x000fe20008000000 */
[----:B------:R-:W-:Y:S01]  /*12130*/  ULDC UR7, c[0x0][0xc3c] ;  /* 0x00030f0000077ab9 */ /* 0x000fe20000000800 */
[----:B------:R-:W-:-:S05]  /*12140*/  ULDC UR5, c[0x0][0xc38] ;  /* 0x00030e0000057ab9 */ /* 0x000fca0000000800 */
.L_x_8150:
        /* <DEDUP_REMOVED lines=12> */
.L_x_8149:
[----:B------:R-:W-:Y:S05]  /*12210*/  BSYNC B0 ;  /* 0x0000000000007941 */ /* 0x000fea0003800000 */
.L_x_8148:
        /* <DEDUP_REMOVED lines=21> */
.L_x_8146:
        /* <DEDUP_REMOVED lines=20> */
.L_x_8151:
[--C-:B-12---:R-:W-:Y:S02]  /*124b0*/  IMAD.MOV R5, RZ, RZ, -R3.reuse ;  /* 0x000000ffff057224 */ /* 0x106fe400078e0a03 */
[----:B---3--:R-:W-:Y:S01]  /*124c0*/  IMAD R16, R16, UR5, R6 ;  /* 0x0000000510107c24 */ /* 0x008fe2000f8e0206 */
[----:B------:R-:W-:Y:S01]  /*124d0*/  IABS R6, R8 ;  /* 0x0000000800067213 */ /* 0x000fe20000000000 */
        /* <DEDUP_REMOVED lines=22> */
[----:B------:R-:W-:-:S04]  /*12640*/  VIADDMNMX R9, R10, UR5, R9, PT ;  /* 0x000000050a097c46 */ /* 0x000fc8000b800109 */
[-C--:B------:R-:W-:Y:S02]  /*12650*/  IABS R7, R9.reuse ;  /* 0x0000000900077213 */ /* 0x080fe40000000000 */
[----:B------:R-:W-:Y:S02]  /*12660*/  IABS R8, R9 ;  /* 0x0000000900087213 */ /* 0x000fe40000000000 */
[----:B------:R-:W1:Y:S03]  /*12670*/  I2F.RP R10, R7 ;  /* 0x00000007000a7306 */ /* 0x000e660000209400 */
[----:B------:R-:W-:-:S05]  /*12680*/  IMAD.MOV R8, RZ, RZ, -R8 ;  /* 0x000000ffff087224 */ /* 0x000fca00078e0a08 */
        /* <DEDUP_REMOVED lines=8> */
[C---:B------:R-:W-:Y:S01]  /*12710*/  LOP3.LUT R3, R5.reuse, R9, RZ, 0x3c, !PT ;  /* 0x0000000905037212 */ /* 0x040fe200078e3cff */
[----:B------:R-:W-:Y:S02]  /*12720*/  IMAD.IADD R5, R5, 0x1, R6 ;  /* 0x0000000105057824 */ /* 0x000fe400078e0206 */
        /* <DEDUP_REMOVED lines=16> */
.L_x_8147:
[----:B------:R-:W-:Y:S02]  /*12830*/  IMAD.MOV.U32 R17, RZ, RZ, RZ ;  /* 0x000000ffff117224 */ /* 0x000fe400078e00ff */
[----:B------:R-:W-:Y:S02]  /*12840*/  IMAD.U32 R16, RZ, RZ, UR6 ;  /* 0x00000006ff107e24 */ /* 0x000fe4000f8e00ff */
[----:B------:R-:W-:-:S07]  /*12850*/  IMAD.MOV.U32 R18, RZ, RZ, RZ ;  /* 0x000000ffff127224 */ /* 0x000fce00078e00ff */
.L_x_8152:
[----:B------:R-:W-:-:S13]  /*12860*/  ISETP.NE.AND P0, PT, R0, RZ, PT ;  /* 0x000000ff0000720c */ /* 0x000fda0003f05270 */
[----:B------:R-:W1:Y:S01]  /*12870*/  @!P0 S2R R3, SR_CgaCtaId ;  /* 0x0000000000038919 */ /* 0x000e620000008800 */
[----:B------:R-:W-:-:S04]  /*12880*/  @!P0 MOV R0, 0x400 ;  /* 0x0000040000008802 */ /* 0x000fc80000000f00 */
[----:B-1----:R-:W-:-:S05]  /*12890*/  @!P0 LEA R0, R3, R0, 0x18 ;  /* 0x0000000003008211 */ /* 0x002fca00078ec0ff */
[----:B------:R1:W-:Y:S01]  /*128a0*/  @!P0 STS.128 [R0+0x288d0], R16 ;  /* 0x0288d01000008388 */ /* 0x0003e20000000c00 */
[----:B------:R-:W-:Y:S06]  /*128b0*/  BAR.ARV 0x5, 0x180 ;  /* 0x0146000000007b1d */ /* 0x000fec0000002000 */
.L_x_8145:
        /* <DEDUP_REMOVED lines=27> */
[----:B------:R0:W-:Y:S01]  /*12a70*/  STL [R1], R4 ;  /* 0x0000000401007387 */ /* 0x0001e20000100800 */
[----:B------:R-:W-:-:S03]  /*12a80*/  IMAD.MOV.U32 R2, RZ, RZ, 0x1 ;  /* 0x00000001ff027424 */ /* 0x000fc600078e00ff */
[----:B------:R0:W-:Y:S04]  /*12a90*/  STL [R1+0x24], R3 ;  /* 0x0000240301007387 */ /* 0x0001e80000100800 */
[----:B------:R0:W-:Y:S04]  /*12aa0*/  STL [R1+0x3c], RZ ;  /* 0x00003cff01007387 */ /* 0x0001e80000100800 */
[----:B------:R0:W-:Y:S04]  /*12ab0*/  STL [R1+0x10], R2 ;  /* 0x0000100201007387 */ /* 0x0001e80000100800 */
[----:B------:R0:W-:Y:S02]  /*12ac0*/  STL [R1+0x4], RZ ;  /* 0x000004ff01007387 */ /* 0x0001e40000100800 */
.L_x_8260:
[----:B------:R-:W-:Y:S05]  /*12ad0*/  YIELD ;  /* 0x0000000000007946 */ /* 0x000fea0003800000 */
[----:B------:R-:W-:Y:S01]  /*12ae0*/  ULDC.64 UR4, c[0x0][0xa28] ;  /* 0x00028a0000047ab9 */ /* 0x000fe20000000a00 */
[----:B--2---:R-:W-:Y:S01]  /*12af0*/  IMAD.MOV.U32 R0, RZ, RZ, RZ ;  /* 0x000000ffff007224 */ /* 0x004fe200078e00ff */
[----:B------:R-:W-:Y:S01]  /*12b00*/  ISETP.NE.U32.AND P0, PT, RZ, UR4, PT ;  /* 0x00000004ff007c0c */ /* 0x000fe2000bf05070 */
[----:B0-----:R-:W0:Y:S01]  /*12b10*/  LDC.64 R4, c[0x0][0xa00] ;  /* 0x00028000ff047b82 */ /* 0x001e220000000a00 */
[----:B-1----:R-:W-:Y:S01]  /*12b20*/  CS2R R8, SRZ ;  /* 0x0000000000087805 */ /* 0x002fe2000001ff00 */
[----:B------:R-:W-:Y:S01]  /*12b30*/  ULDC.64 UR6, c[0x0][0xa08] ;  /* 0x0002820000067ab9 */ /* 0x000fe20000000a00 */
[----:B------:R-:W-:Y:S01]  /*12b40*/  ISETP.NE.AND.EX P0, PT, RZ, UR5, PT, P0 ;  /* 0x00000005ff007c0c */ /* 0x000fe2000bf05300 */
[----:B------:R-:W-:-:S12]  /*12b50*/  ULDC.64 UR4, c[0x0][0xa18] ;  /* 0x0002860000047ab9 */ /* 0x000fd80000000a00 */
        /* <DEDUP_REMOVED lines=12> */
[----:B---3--:R-:W1:Y:S08]  /*12c20*/  @P2 LDC.64 R6, c[0x0][0xa18] ;  /* 0x00028600ff062b82 */ /* 0x008e700000000a00 */
        /* <DEDUP_REMOVED lines=19> */
[----:B------:R-:W0:Y:S04]  /*12d60*/  LDG.E R7, desc[UR50][R4.64] ;  /* 0x0000003204077981 */ /* 0x000e28000c1e1900 */
[----:B------:R-:W0:Y:S02]  /*12d70*/  LDG.E R4, desc[UR50][R4.64+0x4] ;  /* 0x0000043204047981 */ /* 0x000e24000c1e1900 */
[----:B0-----:R-:W-:-:S05]  /*12d80*/  IMAD.IADD R9, R4, 0x1, -R7 ;  /* 0x0000000104097824 */ /* 0x001fca00078e0a07 */
[----:B------:R1:W-:Y:S02]  /*12d90*/  STL [R1+0x30], R9 ;  /* 0x0000300901007387 */ /* 0x0003e40000100800 */
.L_x_8154:
[----:B-----5:R-:W-:Y:S01]  /*12da0*/  IMAD.IADD R4, R8, 0x1, R0 ;  /* 0x0000000108047824 */ /* 0x020fe200078e0200 */
[----:B------:R-:W-:Y:S02]  /*12db0*/  ULDC.64 UR4, c[0x0][0xa20] ;  /* 0x0002880000047ab9 */ /* 0x000fe40000000a00 */
[----:B------:R-:W-:Y:S02]  /*12dc0*/  ISETP.NE.U32.AND P0, PT, RZ, UR4, PT ;  /* 0x00000004ff007c0c */ /* 0x000fe4000bf05070 */
[----:B------:R2:W-:Y:S02]  /*12dd0*/  STL [R1+0x14], R4 ;  /* 0x0000140401007387 */ /* 0x0005e40000100800 */
[----:B------:R-:W-:-:S13]  /*12de0*/  ISETP.NE.AND.EX P0, PT, RZ, UR5, PT, P0 ;  /* 0x00000005ff007c0c */ /* 0x000fda000bf05300 */
[----:B--2---:R-:W-:Y:S05]  /*12df0*/  @!P0 BRA `(.L_x_8155) ;  /* 0x0000000000108947 */ /* 0x004fea0003800000 */
[----:B------:R-:W2:Y:S02]  /*12e00*/  LDC.64 R2, c[0x0][0xa20] ;  /* 0x00028800ff027b82 */ /* 0x000ea40000000a00 */
[----:B--2---:R-:W-:-:S05]  /*12e10*/  IMAD.WIDE R2, R19, 0x4, R2 ;  /* 0x0000000413027825 */ /* 0x004fca00078e0202 */
[----:B------:R2:W5:Y:S01]  /*12e20*/  LDG.E R6, desc[UR50][R2.64] ;  /* 0x0000003202067981 */ /* 0x000562000c1e1900 */
[----:B------:R-:W-:Y:S05]  /*12e30*/  BRA `(.L_x_8156) ;  /* 0x0000000000107947 */ /* 0x000fea0003800000 */
.L_x_8155:
[----:B------:R-:W-:Y:S05]  /*12e40*/  @!P1 BRA `(.L_x_8156) ;  /* 0x00000000000c9947 */ /* 0x000fea0003800000 */
[----:B------:R-:W2:Y:S04]  /*12e50*/  LDG.E R6, desc[UR50][R2.64] ;  /* 0x0000003202067981 */ /* 0x000ea8000c1e1900 */
[----:B------:R-:W2:Y:S02]  /*12e60*/  LDG.E R2, desc[UR50][R2.64+0x4] ;  /* 0x0000043202027981 */ /* 0x000ea4000c1e1900 */
[----:B--2---:R-:W-:-:S07]  /*12e70*/  IMAD.IADD R6, R2, 0x1, -R6 ;  /* 0x0000000102067824 */ /* 0x004fce00078e0a06 */
.L_x_8156:
        /* <DEDUP_REMOVED lines=28> */
.L_x_8159:
[----:B------:R-:W-:-:S13]  /*13040*/  ISETP.NE.AND P0, PT, R3, 0x1, PT ;  /* 0x000000010300780c */ /* 0x000fda0003f05270 */
[----:B------:R-:W2:Y:S02]  /*13050*/  @P0 LDC.64 R4, c[0x0][0x9e8] ;  /* 0x00027a00ff040b82 */ /* 0x000ea40000000a00 */
[----:B--2---:R-:W-:-:S05]  /*13060*/  @P0 IMAD.HI.U32 R4, R7, R4, RZ ;  /* 0x0000000407040227 */ /* 0x004fca00078e00ff */
[----:B------:R-:W-:-:S07]  /*13070*/  @P0 SHF.R.U32.HI R7, RZ, R5, R4 ;  /* 0x00000005ff070219 */ /* 0x000fce0000011604 */
.L_x_8160:
[----:B------:R-:W-:Y:S05]  /*13080*/  BSYNC B0 ;  /* 0x0000000000007941 */ /* 0x000fea0003800000 */
.L_x_8158:
[----:B------:R-:W-:-:S05]  /*13090*/  IMAD R7, R7, R3, R3 ;  /* 0x0000000307077224 */ /* 0x000fca00078e0203 */
[----:B------:R-:W-:-:S07]  /*130a0*/  VIMNMX R2, R2, R7, PT ;  /* 0x0000000702027248 */ /* 0x000fce0003fe0100 */
.L_x_8157:
[----:B------:R-:W2:Y:S01]  /*130b0*/  @P1 LDC R5, c[0x0][0x44c] ;  /* 0x00011300ff051b82 */ /* 0x000ea20000000800 */
[----:B------:R-:W-:Y:S01]  /*130c0*/  IMAD.MOV.U32 R6, RZ, RZ, R8 ;  /* 0x000000ffff067224 */ /* 0x000fe200078e0008 */
[----:B------:R-:W-:-:S06]  /*130d0*/  ULDC UR4, c[0x0][0x9dc] ;  /* 0x0002770000047ab9 */ /* 0x000fcc0000000800 */
[----:B------:R-:W3:Y:S01]  /*130e0*/  @P1 LDC R4, c[0x0][0x450] ;  /* 0x00011400ff041b82 */ /* 0x000ee20000000800 */
[----:B--2---:R-:W-:-:S05]  /*130f0*/  @P1 IMAD.HI.U32 R5, R8, R5, RZ ;  /* 0x0000000508051227 */ /* 0x004fca00078e00ff */
        /* <DEDUP_REMOVED lines=24> */
.L_x_8163:
[----:B------:R-:W-:-:S13]  /*13280*/  ISETP.NE.AND P0, PT, R3, 0x1, PT ;  /* 0x000000010300780c */ /* 0x000fda0003f05270 */
[----:B------:R-:W3:Y:S02]  /*13290*/  @P0 LDC.64 R4, c[0x0][0x9e8] ;  /* 0x00027a00ff040b82 */ /* 0x000ee40000000a00 */
[----:B---3--:R-:W-:-:S05]  /*132a0*/  @P0 IMAD.HI.U32 R4, R2, R4, RZ ;  /* 0x0000000402040227 */ /* 0x008fca00078e00ff */
[----:B------:R-:W-:-:S07]  /*132b0*/  @P0 SHF.R.U32.HI R2, RZ, R5, R4 ;  /* 0x00000005ff020219 */ /* 0x000fce0000011604 */
.L_x_8164:
[----:B------:R-:W-:Y:S05]  /*132c0*/  BSYNC B0 ;  /* 0x0000000000007941 */ /* 0x000fea0003800000 */
.L_x_8162:
[----:B------:R-:W-:-:S05]  /*132d0*/  IMAD R2, R2, R3, RZ ;  /* 0x0000000302027224 */ /* 0x000fca00078e02ff */
[----:B------:R-:W-:-:S07]  /*132e0*/  VIMNMX R0, R0, R2, !PT ;  /* 0x0000000200007248 */ /* 0x000fce0007fe0100 */
.L_x_8161:
        /* <DEDUP_REMOVED lines=15> */
[----:B------:R-:W3:Y:S02]  /*133e0*/  FLO.U32 R0, UR4 ;  /* 0x0000000400007d00 */ /* 0x000ee400080e0000 */
        /* <DEDUP_REMOVED lines=9> */
.L_x_8166:
        /* <DEDUP_REMOVED lines=21> */
.L_x_8169:
[----:B------:R-:W-:Y:S05]  /*135d0*/  BSYNC B6 ;  /* 0x0000000000067941 */ /* 0x000fea0003800000 */
.L_x_8168:
        /* <DEDUP_REMOVED lines=20> */
.L_x_8172:
        /* <DEDUP_REMOVED lines=15> */
.L_x_8171:
[----:B------:R-:W-:Y:S05]  /*13810*/  BSYNC B6 ;  /* 0x0000000000067941 */ /* 0x000fea0003800000 */
.L_x_8170:
[----:B------:R-:W-:Y:S01]  /*13820*/  ULDC.64 UR4, c[0x0][0x9f8] ;  /* 0x00027e0000047ab9 */ /* 0x000fe20000000a00 */
[----:B------:R-:W3:Y:S01]  /*13830*/  LDL R17, [R1+0x28] ;  /* 0x0000280001117983 */ /* 0x000ee20000100800 */
[----:B------:R-:W-:Y:S01]  /*13840*/  ISETP.NE.U32.AND P0, PT, RZ, UR4, PT ;  /* 0x00000004ff007c0c */ /* 0x000fe2000bf05070 */
[----:B--2---:R-:W-:-:S03]  /*13850*/  IMAD.MOV.U32 R7, RZ, RZ, R19 ;  /* 0x000000ffff077224 */ /* 0x004fc600078e0013 */
        /* <DEDUP_REMOVED lines=19> */
.L_x_8276:
        /* <DEDUP_REMOVED lines=11> */
.L_x_8279:
[----:B------:R-:W-:Y:S05]  /*13a40*/  @!P6 BRA `(.L_x_8174) ;  /* 0x000000040020e947 */ /* 0x000fea0003800000 */
[----:B------:R-:W-:-:S04]  /*13a50*/  ISETP.NE.U32.AND P0, PT, R2, RZ, PT ;  /* 0x000000ff0200720c */ /* 0x000fc80003f05070 */
[----:B------:R-:W-:-:S13]  /*13a60*/  ISETP.NE.AND.EX P0, PT, R3, RZ, PT, P0 ;  /* 0x000000ff0300720c */ /* 0x000fda0003f05300 */
[----:B------:R-:W-:Y:S05]  /*13a70*/  @!P0 BRA `(.L_x_8176) ;  /* 0x0000000000508947 */ /* 0x000fea0003800000 */
[----:B------:R-:W3:Y:S01]  /*13a80*/  LDC R6, c[0x0][0x43c] ;  /* 0x00010f00ff067b82 */ /* 0x000ee20000000800 */
[----:B01----:R-:W-:Y:S01]  /*13a90*/  IMAD.MOV.U32 R9, RZ, RZ, R0 ;  /* 0x000000ffff097224 */ /* 0x003fe200078e0000 */
[----:B------:R-:W-:-:S03]  /*13aa0*/  ULDC.64 UR4, c[0x0][0x428] ;  /* 0x00010a0000047ab9 */ /* 0x000fc60000000a00 */
        /* <DEDUP_REMOVED lines=17> */
.L_x_8176:
[----:B--2---:R-:W2:Y:S04]  /*13bc0*/  LDL R7, [R1] ;  /* 0x0000000001077983 */ /* 0x004ea80000100800 */
[----:B----4-:R-:W2:Y:S04]  /*13bd0*/  LDL R0, [R1+0x4] ;  /* 0x0000040001007983 */ /* 0x010ea80000100800 */
[----:B---3--:R-:W3:Y:S01]  /*13be0*/  LDL R2, [R1+0x10] ;  /* 0x0000100001027983 */ /* 0x008ee20000100800 */
[----:B--2---:R-:W-:Y:S01]  /*13bf0*/  IMAD R0, R0, 0x8, R7 ;  /* 0x0000000800007824 */ /* 0x004fe200078e0207 */
[----:B---3--:R-:W-:-:S04]  /*13c00*/  SHF.L.U32 R2, R2, 0x1f, RZ ;  /* 0x0000001f02027819 */ /* 0x008fc800000006ff */
[----:B------:R-:W2:Y:S02]  /*13c10*/  SYNCS.PHASECHK.TRANS64.TRYWAIT P0, [R0+URZ+0x28840], R2 ;  /* 0x02884002000075a7 */ /* 0x000ea4000800017f */
[----:B--2---:R-:W-:Y:S05]  /*13c20*/  @!P0 BRA `(.L_x_8177) ;  /* 0x00000048007c8947 */ /* 0x004fea0003800000 */
.L_x_8280:
        /* <DEDUP_REMOVED lines=11> */
.L_x_8178:
[----:B------:R-:W3:Y:S04]  /*13ce0*/  LDL R5, [R1] ;  /* 0x0000000001057983 */ /* 0x000ee80000100800 */
[----:B------:R-:W3:Y:S04]  /*13cf0*/  LDL R4, [R1+0x4] ;  /* 0x0000040001047983 */ /* 0x000ee80000100800 */
[----:B------:R-:W4:Y:S04]  /*13d00*/  LDL R6, [R1+0x8] ;  /* 0x0000080001067983 */ /* 0x000f280000100800 */
[----:B------:R-:W4:Y:S04]  /*13d10*/  LDL R3, [R1+0x14] ;  /* 0x0000140001037983 */ /* 0x000f280000100800 */
[----:B--2---:R-:W2:Y:S01]  /*13d20*/  LDL.LU R2, [R1+0x18] ;  /* 0x0000180001027983 */ /* 0x004ea20000300800 */
[----:B------:R-:W-:-:S02]  /*13d30*/  R2UR UR9, R0 ;  /* 0x00000000000972ca */ /* 0x000fc400000e0000 */
[----:B------:R-:W-:Y:S01]  /*13d40*/  PLOP3.LUT P0, PT, PT, PT, PT, 0x80, 0x0 ;  /* 0x000000000000781c */ /* 0x000fe20003f0f070 */
[----:B------:R-:W-:Y:S01]  /*13d50*/  UIADD3 UR4, UP0, UR38, 0x370, URZ ;  /* 0x0000037026047890 */ /* 0x000fe2000ff1e03f */
[----:B------:R-:W-:Y:S02]  /*13d60*/  R2UR UR12, R18 ;  /* 0x00000000120c72ca */ /* 0x000fe400000e0000 */
[----:B-----5:R-:W-:-:S07]  /*13d70*/  R2UR UR13, R17 ;  /* 0x00000000110d72ca */ /* 0x020fce00000e0000 */
[----:B------:R-:W-:Y:S01]  /*13d80*/  UIADD3 UR9, UR9, 0x28830, URZ ;  /* 0x0002883009097890 */ /* 0x000fe2000fffe03f */
[----:B------:R-:W-:Y:S01]  /*13d90*/  UMOV UR10, URZ ;  /* 0x0000003f000a7c82 */ /* 0x000fe20008000000 */
[----:B------:R-:W-:Y:S01]  /*13da0*/  UMOV UR7, 0x14f00000 ;  /* 0x14f0000000077882 */ /* 0x000fe20000000000 */
[----:B------:R-:W-:Y:S01]  /*13db0*/  UMOV UR15, 0x40 ;  /* 0x00000040000f7882 */ /* 0x000fe20000000000 */
[----:B---3--:R-:W-:Y:S01]  /*13dc0*/  IMAD R0, R4, 0x8000, R5 ;  /* 0x0000800004007824 */ /* 0x008fe200078e0205 */
[----:B----4-:R-:W-:-:S04]  /*13dd0*/  R2UR UR11, R6 ;  /* 0x00000000060b72ca */ /* 0x010fc800000e0000 */
[----:B------:R-:W-:Y:S02]  /*13de0*/  R2UR UR6, R0 ;  /* 0x00000000000672ca */ /* 0x000fe400000e0000 */
[----:B------:R-:W-:Y:S02]  /*13df0*/  R2UR UR5, R3 ;  /* 0x00000000030572ca */ /* 0x000fe400000e0000 */
[----:B--2---:R-:W-:-:S09]  /*13e00*/  LOP3.LUT R2, R2, 0xfffffffe, RZ, 0xc0, !PT ;  /* 0xfffffffe02027812 */ /* 0x004fd200078ec0ff */
[----:B------:R-:W-:Y:S02]  /*13e10*/  UIADD3 UR8, UR6, 0x18400, URZ ;  /* 0x0001840006087890 */ /* 0x000fe4000fffe03f */
[----:B------:R-:W-:Y:S02]  /*13e20*/  ULEA UR11, UR11, UR5, 0x7 ;  /* 0x000000050b0b7291 */ /* 0x000fe4000f8e383f */
[----:B------:R-:W-:Y:S02]  /*13e30*/  UIADD3.X UR5, URZ, UR39, URZ, UP0, !UPT ;  /* 0x000000273f057290 */ /* 0x000fe400087fe43f */
[----:B------:R-:W-:Y:S01]  /*13e40*/  UIADD3 UR14, UR6, 0x1c400, URZ ;  /* 0x0001c400060e7890 */ /* 0x000fe2000fffe03f */
[----:B------:R-:W-:Y:S02]  /*13e50*/  @P0 LOP3.LUT R2, R2, 0x1, RZ, 0xfc, !PT ;  /* 0x0000000102020812 */ /* 0x000fe400078efcff */
[----:B------:R-:W-:-:S04]  /*13e60*/  UMOV UR6, 0x0 ;  /* 0x0000000000067882 */ /* 0x000fc80000000000 */
[----:B------:R2:W-:Y:S01]  /*13e70*/  UTMALDG.4D [UR8], [UR4], desc[UR6] ;  /* 0x00000608040075b4 */ /* 0x0005e20008019000 */
[----:B------:R3:W-:Y:S01]  /*13e80*/  STL [R1+0x18], R2 ;  /* 0x0000180201007387 */ /* 0x0007e20000100800 */
[----:B--2---:R-:W-:Y:S01]  /*13e90*/  UMOV UR8, UR14 ;  /* 0x0000000e00087c82 */ /* 0x004fe20008000000 */
[----:B------:R-:W-:Y:S02]  /*13ea0*/  UMOV UR10, UR15 ;  /* 0x0000000f000a7c82 */ /* 0x000fe40008000000 */
[----:B------:R3:W-:Y:S01]  /*13eb0*/  UTMALDG.4D [UR8], [UR4], desc[UR6] ;  /* 0x00000608040075b4 */ /* 0x0007e20008019000 */
[----:B------:R-:W-:Y:S02]  /*13ec0*/  NOP ;  /* 0x0000000000007918 */ /* 0x000fe40000000000 */
.L_x_8174:
[----:B----4-:R-:W4:Y:S04]  /*13ed0*/  LDL R0, [R1] ;  /* 0x0000000001007983 */ /* 0x010f280000100800 */
[----:B------:R-:W5:Y:S01]  /*13ee0*/  LDL.LU R3, [R1+0x34] ;  /* 0x0000340001037983 */ /* 0x000f620000300800 */
[----:B------:R-:W-:Y:S05]  /*13ef0*/  WARPSYNC.ALL ;  /* 0x0000000000007948 */ /* 0x000fea0003800000 */
[----:B---3--:R-:W-:Y:S01]  /*13f00*/  ULDC.64 UR4, c[0x0][0x298] ;  /* 0x0000a60000047ab9 */ /* 0x008fe20000000a00 */
[----:B------:R-:W-:Y:S01]  /*13f10*/  BSSY B6, `(.L_x_8179) ;  /* 0x000001c000067945 */ /* 0x000fe20003800000 */
[----:B------:R-:W-:Y:S01]  /*13f20*/  BAR.SYNC.DEFER_BLOCKING 0x8, 0x180 ;  /* 0x0206000000007b1d */ /* 0x000fe20000010000 */
[----:B----4-:R-:W-:Y:S01]  /*13f30*/  VIADD R0, R0, 0x10400 ;  /* 0x0001040000007836 */ /* 0x010fe20000000000 */
[----:B-----5:R-:W-:Y:S01]  /*13f40*/  SHF.R.S32.HI R2, RZ, 0x1f, R3 ;  /* 0x0000001fff027819 */ /* 0x020fe20000011403 */
        /* <DEDUP_REMOVED lines=24> */
.L_x_8180:
[----:B------:R-:W-:Y:S05]  /*140d0*/  BSYNC B6 ;  /* 0x0000000000067941 */ /* 0x000fea0003800000 */
.L_x_8179:
[----:B---3--:R-:W3:Y:S01]  /*140e0*/  LDL.LU R0, [R1+0x34] ;  /* 0x0000340001007983 */ /* 0x008ee20000300800 */
[----:B--2---:R-:W2:Y:S01]  /*140f0*/  LDC R7, c[0x0][0x448] ;  /* 0x00011200ff077b82 */ /* 0x004ea20000000800 */
[----:B------:R-:W-:Y:S01]  /*14100*/  ULDC.64 UR4, c[0x0][0x2d8] ;  /* 0x0000b60000047ab9 */ /* 0x000fe20000000a00 */
[----:B------:R-:W-:Y:S01]  /*14110*/  ULDC.64 UR6, c[0x0][0x280] ;  /* 0x0000a00000067ab9 */ /* 0x000fe20000000a00 */
[----:B------:R-:W3:Y:S04]  /*14120*/  LDL.LU.64 R2, [R1+0x40] ;  /* 0x0000400001027983 */ /* 0x000ee80000300a00 */
[----:B------:R-:W4:Y:S01]  /*14130*/  LDL R8, [R1+0x2c] ;  /* 0x00002c0001087983 */ /* 0x000f220000100800 */
[----:B------:R-:W0:Y:S01]  /*14140*/  S2R R5, SR_TID.X ;  /* 0x0000000000057919 */ /* 0x000e220000002100 */
[----:B------:R-:W1:Y:S01]  /*14150*/  S2R R6, SR_TID.X ;  /* 0x0000000000067919 */ /* 0x000e620000002100 */
[----:B0-----:R-:W-:-:S04]  /*14160*/  LOP3.LUT R5, R5, 0x7f, RZ, 0xc0, !PT ;  /* 0x0000007f05057812 */ /* 0x001fc800078ec0ff */
[----:B------:R-:W-:Y:S01]  /*14170*/  SHF.R.U32.HI R5, RZ, 0x3, R5 ;  /* 0x00000003ff057819 */ /* 0x000fe20000011605 */
[----:B-1----:R-:W-:-:S05]  /*14180*/  IMAD.SHL.U32 R9, R6, 0x10, RZ ;  /* 0x0000001006097824 */ /* 0x002fca00078e00ff */
        /* <DEDUP_REMOVED lines=16> */
[----:B------:R-:W0:Y:S01]  /*14290*/  @P0 LDC R5, c[0x0][0x44c] ;  /* 0x00011300ff050b82 */ /* 0x000e220000000800 */
[----:B------:R-:W-:-:S07]  /*142a0*/  IMAD.WIDE.U32 R2, R0, UR4, R2 ;  /* 0x0000000400027c25 */ /* 0x000fce000f8e0002 */
[----:B------:R-:W1:Y:S01]  /*142b0*/  @P0 LDC R6, c[0x0][0x450] ;  /* 0x00011400ff060b82 */ /* 0x000e620000000800 */
[----:B------:R-:W-:Y:S01]  /*142c0*/  IMAD R0, R0, UR5, R4 ;  /* 0x0000000500007c24 */ /* 0x000fe2000f8e0204 */
[----:B------:R-:W-:Y:S01]  /*142d0*/  ULDC.64 UR4, c[0x0][0x2d0] ;  /* 0x0000b40000047ab9 */ /* 0x000fe20000000a00 */
[----:B----4-:R-:W-:Y:S02]  /*142e0*/  IMAD.IADD R4, R9, 0x1, R8 ;  /* 0x0000000109047824 */ /* 0x010fe400078e0208 */
[----:B------:R-:W2:Y:S01]  /*142f0*/  S2R R9, SR_TID.X ;  /* 0x0000000000097919 */ /* 0x000ea20000002100 */
[----:B------:R-:W-:Y:S02]  /*14300*/  IMAD.IADD R3, R3, 0x1, R0 ;  /* 0x0000000103037824 */ /* 0x000fe400078e0200 */
[----:B------:R-:W-:Y:S02]  /*14310*/  IMAD.MOV.U32 R0, RZ, RZ, R4 ;  /* 0x000000ffff007224 */ /* 0x000fe400078e0004 */
[----:B0-----:R-:W-:-:S05]  /*14320*/  @P0 IMAD.HI.U32 R5, R4, R5, RZ ;  /* 0x0000000504050227 */ /* 0x001fca00078e00ff */
[----:B-1----:R-:W-:-:S05]  /*14330*/  @P0 SHF.R.U32.HI R0, RZ, R6, R5 ;  /* 0x00000006ff000219 */ /* 0x002fca0000011605 */
[----:B------:R-:W-:-:S04]  /*14340*/  IMAD.MOV R5, RZ, RZ, -R0 ;  /* 0x000000ffff057224 */ /* 0x000fc800078e0a00 */
[----:B------:R-:W-:Y:S01]  /*14350*/  IMAD R4, R7, R5, R4 ;  /* 0x0000000507047224 */ /* 0x000fe200078e0204 */
[----:B------:R-:W-:Y:S01]  /*14360*/  SHF.R.S32.HI R5, RZ, 0x1f, R0 ;  /* 0x0000001fff057819 */ /* 0x000fe20000011400 */
[----:B------:R-:W-:-:S04]  /*14370*/  IMAD.WIDE.U32 R2, R0, UR4, R2 ;  /* 0x0000000400027c25 */ /* 0x000fc8000f8e0002 */
[----:B------:R-:W-:Y:S02]  /*14380*/  IMAD R5, R5, UR4, RZ ;  /* 0x0000000405057c24 */ /* 0x000fe4000f8e02ff */
[----:B--2---:R-:W-:Y:S02]  /*14390*/  IMAD.SHL.U32 R9, R9, 0x8, RZ ;  /* 0x0000000809097824 */ /* 0x004fe400078e00ff */
[----:B------:R-:W-:Y:S01]  /*143a0*/  IMAD R0, R0, UR5, R5 ;  /* 0x0000000500007c24 */ /* 0x000fe2000f8e0205 */
[----:B------:R-:W-:Y:S02]  /*143b0*/  ULDC.64 UR4, c[0x0][0x2c8] ;  /* 0x0000b20000047ab9 */ /* 0x000fe40000000a00 */
[----:B------:R-:W-:Y:S01]  /*143c0*/  LOP3.LUT R9, R9, 0x38, RZ, 0xc0, !PT ;  /* 0x0000003809097812 */ /* 0x000fe200078ec0ff */
[----:B------:R-:W-:Y:S01]  /*143d0*/  IMAD.IADD R3, R3, 0x1, R0 ;  /* 0x0000000103037824 */ /* 0x000fe200078e0200 */
[----:B------:R-:W-:Y:S02]  /*143e0*/  SHF.R.S32.HI R0, RZ, 0x1f, R4 ;  /* 0x0000001fff007819 */ /* 0x000fe40000011404 */
[----:B------:R-:W-:Y:S01]  /*143f0*/  LOP3.LUT R9, R9, 0x40, RZ, 0xfc, !PT ;  /* 0x0000004009097812 */ /* 0x000fe200078efcff */
        /* <DEDUP_REMOVED lines=8> */
[----:B------:R-:W-:-:S05]  /*14480*/  IMAD.IADD R0, R3, 0x1, R0 ;  /* 0x0000000103007824 */ /* 0x000fca00078e0200 */
        /* <DEDUP_REMOVED lines=10> */
[----:B------:R-:W3:Y:S03]  /*14530*/  LDL.LU R5, [R1+0x30] ;  /* 0x0000300001057983 */ /* 0x000ee60000300800 */
[----:B--2---:R-:W-:Y:S02]  /*14540*/  IMAD.IADD R0, R6, 0x1, R8 ;  /* 0x0000000106007824 */ /* 0x004fe400078e0208 */
[----:B------:R-:W-:Y:S01]  /*14550*/  SHFL.IDX PT, R6, R3, RZ, 0x181f ;  /* 0x00181fff03067589 */ /* 0x000fe200000e0000 */
[----:B---3--:R-:W-:-:S03]  /*14560*/  IMAD R2, R5, R7, RZ ;  /* 0x0000000705027224 */ /* 0x008fc600078e02ff */
[----:B------:R-:W0:Y:S02]  /*14570*/  SHFL.IDX PT, R7, R4, RZ, 0x181f ;  /* 0x00181fff04077589 */ /* 0x000e2400000e0000 */
[C---:B------:R-:W-:Y:S01]  /*14580*/  ISETP.GE.AND P4, PT, R0.reuse, R2, PT ;  /* 0x000000020000720c */ /* 0x040fe20003f86270 */
[----:B------:R-:W-:-:S05]  /*14590*/  VIADD R5, R0, 0x10 ;  /* 0x0000001000057836 */ /* 0x000fca0000000000 */
[----:B------:R-:W-:Y:S02]  /*145a0*/  ISETP.GE.AND P2, PT, R5, R2, PT ;  /* 0x000000020500720c */ /* 0x000fe40003f46270 */
[----:B------:R-:W1:Y:S04]  /*145b0*/  SHFL.IDX PT, R5, R4, 0x1, 0x181f ;  /* 0x00381f0004057f89 */ /* 0x000e6800000e0000 */
[----:B------:R-:W2:Y:S01]  /*145c0*/  SHFL.IDX PT, R8, R3, 0x1, 0x181f ;  /* 0x00381f0003087f89 */ /* 0x000ea200000e0000 */
[----:B0-----:R-:W-:-:S05]  /*145d0*/  @!P4 LEA R7, P3, R10, R7, 0x1 ;  /* 0x000000070a07c211 */ /* 0x001fca00078608ff */
[----:B------:R-:W-:-:S05]  /*145e0*/  @!P4 IMAD.X R6, RZ, RZ, R6, P3 ;  /* 0x000000ffff06c224 */ /* 0x000fca00018e0606 */
[----:B------:R-:W-:-:S04]  /*145f0*/  @!P4 LOP3.LUT R7, R7, R6, RZ, 0x3c, !PT ;  /* 0x000000060707c212 */ /* 0x000fc800078e3cff */
[----:B------:R-:W-:-:S04]  /*14600*/  @!P4 LOP3.LUT R6, R7, R6, RZ, 0x3c, !PT ;  /* 0x000000060706c212 */ /* 0x000fc800078e3cff */
[----:B------:R-:W-:-:S05]  /*14610*/  @!P4 LOP3.LUT R7, R7, R6, RZ, 0x3c, !PT ;  /* 0x000000060707c212 */ /* 0x000fca00078e3cff */
[----:B-----5:R-:W-:Y:S04]  /*14620*/  @!P4 LDGSTS.E.BYPASS.LTC128B.128 [R9+0x10400], desc[UR50][R6.64], !P0 ;  /* 0x104000000609cfae */ /* 0x020fe8000c101d72 */
[----:B------:R1:W-:Y:S02]  /*14630*/  @!P4 LDGSTS.E.BYPASS.LTC128B.128 [R9+0x14400], desc[UR50][R6.64+0x80], !P1 ;  /* 0x144000800609cfae */ /* 0x0003e4000c901d72 */
[----:B-1----:R-:W-:-:S05]  /*14640*/  @!P2 LEA R7, P3, R10, R5, 0x1 ;  /* 0x000000050a07a211 */ /* 0x002fca00078608ff */
[----:B--2---:R-:W-:-:S05]  /*14650*/  @!P2 IMAD.X R6, RZ, RZ, R8, P3 ;  /* 0x000000ffff06a224 */ /* 0x004fca00018e0608 */
[----:B------:R-:W-:-:S04]  /*14660*/  @!P2 LOP3.LUT R7, R7, R6, RZ, 0x3c, !PT ;  /* 0x000000060707a212 */ /* 0x000fc800078e3cff */
[----:B------:R-:W-:Y:S01]  /*14670*/  @!P2 LOP3.LUT R6, R7, R6, RZ, 0x3c, !PT ;  /* 0x000000060706a212 */ /* 0x000fe200078e3cff */
[----:B------:R-:W-:-:S03]  /*14680*/  VIADD R5, R0, 0x20 ;  /* 0x0000002000057836 */ /* 0x000fc60000000000 */
[----:B------:R-:W-:-:S05]  /*14690*/  @!P2 LOP3.LUT R7, R7, R6, RZ, 0x3c, !PT ;  /* 0x000000060707a212 */ /* 0x000fca00078e3cff */
        /* <DEDUP_REMOVED lines=49> */
[----:B------:R-:W0:Y:S04]  /*149b0*/  SHFL.IDX PT, R3, R3, 0x7, 0x181f ;  /* 0x00f81f0003037f89 */ /* 0x000e2800000e0000 */
[----:B------:R1:W-:Y:S04]  /*149c0*/  @!P2 LDGSTS.E.BYPASS.LTC128B.128 [R9+0x13400], desc[UR50][R6.64], !P0 ;  /* 0x134000000609afae */ /* 0x0003e8000c101d72 */
[----:B------:R1:W-:Y:S04]  /*149d0*/  @!P2 LDGSTS.E.BYPASS.LTC128B.128 [R9+0x17400], desc[UR50][R6.64+0x80], !P1 ;  /* 0x174000800609afae */ /* 0x0003e8000c901d72 */
[----:B------:R-:W2:Y:S02]  /*149e0*/  SHFL.IDX PT, R4, R4, 0x7, 0x181f ;  /* 0x00f81f0004047f89 */ /* 0x000ea400000e0000 */
.L_x_8297:
[----:B------:R-:W-:Y:S01]  /*149f0*/  VIADD R0, R0, 0x70 ;  /* 0x0000007000007836 */ /* 0x000fe20000000000 */
[----:B------:R-:W-:Y:S04]  /*14a00*/  BSSY B0, `(.L_x_8182) ;  /* 0x000000a000007945 */ /* 0x000fe80003800000 */
[----:B------:R-:W-:-:S13]  /*14a10*/  ISETP.GE.AND P2, PT, R0, R2, PT ;  /* 0x000000020000720c */ /* 0x000fda0003f46270 */
[----:B------:R-:W-:Y:S05]  /*14a20*/  @P2 BRA `(.L_x_8183) ;  /* 0x00000000001c2947 */ /* 0x000fea0003800000 */
[----:B--2---:R-:W-:-:S05]  /*14a30*/  LEA R2, P2, R10, R4, 0x1 ;  /* 0x000000040a027211 */ /* 0x004fca00078408ff */
[----:B0-----:R-:W-:-:S05]  /*14a40*/  IMAD.X R3, RZ, RZ, R3, P2 ;  /* 0x000000ffff037224 */ /* 0x001fca00010e0603 */
[----:B------:R-:W-:Y:S01]  /*14a50*/  @!PT LDS RZ, [RZ] ;  /* 0x00000000fffff984 */ /* 0x000fe20000000800 */
[----:B------:R-:W-:Y:S01]  /*14a60*/  @!PT LDS RZ, [RZ] ;  /* 0x00000000fffff984 */ /* 0x000fe20000000800 */
[----:B------:R-:W-:Y:S01]  /*14a70*/  @!PT LDS RZ, [RZ] ;  /* 0x00000000fffff984 */ /* 0x000fe20000000800 */
[----:B------:R3:W-:Y:S04]  /*14a80*/  LDGSTS.E.BYPASS.LTC128B.128 [R9+0x13c00], desc[UR50][R2.64], !P0 ;  /* 0x13c0000002097fae */ /* 0x0007e8000c101d72 */
[----:B------:R3:W-:Y:S02]  /*14a90*/  LDGSTS.E.BYPASS.LTC128B.128 [R9+0x17c00], desc[UR50][R2.64+0x80], !P1 ;  /* 0x17c0008002097fae */ /* 0x0007e4000c901d72 */
.L_x_8183:
[----:B------:R-:W-:Y:S05]  /*14aa0*/  BSYNC B0 ;  /* 0x0000000000007941 */ /* 0x000fea0003800000 */
.L_x_8182:
[----:B-1-3--:R-:W3:Y:S01]  /*14ab0*/  LDL R9, [R1] ;  /* 0x0000000001097983 */ /* 0x00aee20000100800 */
[----:B------:R-:W-:Y:S01]  /*14ac0*/  PLOP3.LUT P0, PT, PT, PT, PT, 0x80, 0x0 ;  /* 0x000000000000781c */ /* 0x000fe20003f0f070 */
[----:B------:R-:W-:Y:S01]  /*14ad0*/  NOP ;  /* 0x0000000000007918 */ /* 0x000fe20000000000 */
[----:B---3--:R-:W-:-:S11]  /*14ae0*/  VIADD R10, R9, 0x28800 ;  /* 0x00028800090a7836 */ /* 0x008fd60000000000 */
.L_x_8184:
[----:B------:R-:W3:Y:S01]  /*14af0*/  LDL R2, [R1] ;  /* 0x0000000001027983 */ /* 0x000ee20000100800 */
[----:B------:R-:W-:Y:S02]  /*14b00*/  PLOP3.LUT P1, PT, P1, P0, PT, 0xa2, 0x0 ;  /* 0x000000000000781c */ /* 0x000fe40000f21472 */
[----:B---3--:R-:W-:-:S08]  /*14b10*/  @P0 R2UR P1, UR4, R2 ;  /* 0x00000000020402ca */ /* 0x008fd00000020000 */
[----:B------:R-:W-:-:S05]  /*14b20*/  @P0 PLOP3.LUT P0, PT, P1, PT, PT, 0x80, 0x0 ;  /* 0x000000000000081c */ /* 0x000fca0000f0f070 */
[----:B------:R-:W-:Y:S01]  /*14b30*/  @!P1 SYNCS.ARRIVE.TRANS64.RED.A0T1 RZ, [UR4+0x28800], RZ ;  /* 0x028800ffffff99a7 */ /* 0x000fe20008200404 */
[----:B------:R-:W-:Y:S07]  /*14b40*/  @!P1 ARRIVES.LDGSTSBAR.64.TRANSCNT [UR4+0x28800] ;  /* 0x02880000ff0099b0 */ /* 0x000fee0008000a84 */
[----:B------:R-:W-:Y:S05]  /*14b50*/  @P0 BRA.U.ANY `(.L_x_8184) ;  /* 0xfffffffd00e40947 */ /* 0x000fea000393ffff */
[----:B0-----:R-:W3:Y:S02]  /*14b60*/  LDL.LU R3, [R1+0x3c] ;  /* 0x00003c0001037983 */ /* 0x001ee40000300800 */
        /* <DEDUP_REMOVED lines=11> */
.L_x_8298:
[----:B------:R-:W-:Y:S05]  /*14c20*/  BSYNC B0 ;  /* 0x0000000000007941 */ /* 0x000fea0003800000 */
.L_x_8185:
[----:B------:R-:W3:Y:S04]  /*14c30*/  LDL R3, [R1+0x28] ;  /* 0x0000280001037983 */ /* 0x000ee80000100800 */
[----:B0-----:R-:W4:Y:S01]  /*14c40*/  LDL R2, [R1+0x20] ;  /* 0x0000200001027983 */ /* 0x001f220000100800 */
[----:B------:R-:W-:Y:S01]  /*14c50*/  BSSY B0, `(.L_x_8187) ;  /* 0x00001f3000007945 */ /* 0x000fe20003800000 */
[----:B---3--:R-:W-:-:S05]  /*14c60*/  VIADD R0, R3, 0xfffffffe ;  /* 0xfffffffe03007836 */ /* 0x008fca0000000000 */
[----:B----4-:R-:W-:-:S13]  /*14c70*/  ISETP.GE.AND P0, PT, R0, R2, PT ;  /* 0x000000020000720c */ /* 0x010fda0003f06270 */
        /* <DEDUP_REMOVED lines=9> */
[----:B------:R-:W3:Y:S04]  /*14d10*/  LDL R5, [R1+0x18] ;  /* 0x0000180001057983 */ /* 0x000ee80000100800 */
[----:B--2---:R-:W2:Y:S04]  /*14d20*/  LDL R4, [R1+0x4] ;  /* 0x0000040001047983 */ /* 0x004ea80000100800 */
[----:B------:R-:W4:Y:S01]  /*14d30*/  LDL R3, [R1+0x10] ;  /* 0x0000100001037983 */ /* 0x000f220000100800 */
[----:B------:R-:W-:Y:S01]  /*14d40*/  BSSY B1, `(.L_x_8191) ;  /* 0x000009b000017945 */ /* 0x000fe20003800000 */
[----:B---3--:R-:W-:Y:S01]  /*14d50*/  LOP3.LUT P1, RZ, R5, 0x1, RZ, 0xc0, !PT ;  /* 0x0000000105ff7812 */ /* 0x008fe2000782c0ff */
[----:B--2---:R-:W-:-:S05]  /*14d60*/  VIADD R6, R4, 0x1 ;  /* 0x0000000104067836 */ /* 0x004fca0000000000 */
        /* <DEDUP_REMOVED lines=29> */
.L_x_8193:
[----:B------:R-:W2:Y:S01]  /*14f40*/  LDL R2, [R1] ;  /* 0x0000000001027983 */ /* 0x000ea20000100800 */
[----:B------:R-:W-:Y:S01]  /*14f50*/  BSSY B3, `(.L_x_8194) ;  /* 0x0000005000037945 */ /* 0x000fe20003800000 */
[----:B--2---:R-:W-:Y:S01]  /*14f60*/  IMAD R3, R6, 0x8, R2 ;  /* 0x0000000806037824 */ /* 0x004fe200078e0202 */
[----:B------:R-:W-:-:S04]  /*14f70*/  SHF.L.U32 R2, R9, 0x1f, RZ ;  /* 0x0000001f09027819 */ /* 0x000fc800000006ff */
[----:B------:R-:W1:Y:S02]  /*14f80*/  SYNCS.PHASECHK.TRANS64.TRYWAIT P0, [R3+URZ+0x28840], R2 ;  /* 0x02884002030075a7 */ /* 0x000e64000800017f */
[----:B-1----:R-:W-:Y:S05]  /*14f90*/  @!P0 BRA `(.L_x_8195) ;  /* 0x0000004000848947 */ /* 0x002fea0003800000 */
.L_x_8299:
[----:B------:R-:W-:Y:S05]  /*14fa0*/  BSYNC B3 ;  /* 0x0000000000037941 */ /* 0x000fea0003800000 */
.L_x_8194:
        /* <DEDUP_REMOVED lines=12> */
.L_x_8197:
[----:B------:R-:W-:Y:S05]  /*15070*/  BSYNC B3 ;  /* 0x0000000000037941 */ /* 0x000fea0003800000 */
.L_x_8196:
        /* <DEDUP_REMOVED lines=13> */
.L_x_8198:
        /* <DEDUP_REMOVED lines=16> */
.L_x_8199:
        /* <DEDUP_REMOVED lines=17> */
.L_x_8300:
[----:B------:R-:W-:Y:S05]  /*15360*/  BSYNC B3 ;  /* 0x0000000000037941 */ /* 0x000fea0003800000 */
.L_x_8200:
[----:B------:R1:W5:Y:S01]  /*15370*/  LDL R15, [R1+0x4] ;  /* 0x00000400010f7983 */ /* 0x0003620000100800 */
[----:B------:R-:W-:Y:S01]  /*15380*/  BSSY B3, `(.L_x_8202) ;  /* 0x000000d000037945 */ /* 0x000fe20003800000 */
[----:B------:R-:W-:Y:S02]  /*15390*/  IMAD.MOV.U32 R12, RZ, RZ, 0x0 ;  /* 0x00000000ff0c7424 */ /* 0x000fe400078e00ff */
[----:B------:R-:W-:Y:S01]  /*153a0*/  IMAD.MOV.U32 R13, RZ, RZ, 0x14f00000 ;  /* 0x14f00000ff0d7424 */ /* 0x000fe200078e00ff */
[----:B------:R-:W-:Y:S06]  /*153b0*/  @P1 BRA `(.L_x_8203) ;  /* 0x0000000000241947 */ /* 0x000fec0003800000 */
[----:B------:R-:W2:Y:S01]  /*153c0*/  LDL R7, [R1] ;  /* 0x0000000001077983 */ /* 0x000ea20000100800 */
        /* <DEDUP_REMOVED lines=8> */
.L_x_8203:
[----:B------:R-:W-:Y:S05]  /*15450*/  BSYNC B3 ;  /* 0x0000000000037941 */ /* 0x000fea0003800000 */
.L_x_8202:
[----:B0-2---:R-:W2:Y:S04]  /*15460*/  LDL R2, [R1] ;  /* 0x0000000001027983 */ /* 0x005ea80000100800 */
        /* <DEDUP_REMOVED lines=13> */
.L_x_8204:
        /* <DEDUP_REMOVED lines=15> */
.L_x_8205:
        /* <DEDUP_REMOVED lines=12> */
.L_x_8192:
[----:B------:R-:W-:Y:S05]  /*156f0*/  BSYNC B1 ;  /* 0x0000000000017941 */ /* 0x000fea0003800000 */
.L_x_8191:
[----:B0-----:R-:W2:Y:S04]  /*15700*/  LDL R0, [R1+0x28] ;  /* 0x0000280001007983 */ /* 0x001ea80000100800 */
[----:B------:R0:W-:Y:S04]  /*15710*/  STL [R1+0x4], R6 ;  /* 0x0000040601007387 */ /* 0x0001e80000100800 */
[----:B------:R0:W-:Y:S02]  /*15720*/  STL [R1+0x10], R9 ;  /* 0x0000100901007387 */ /* 0x0001e40000100800 */
[----:B0-2---:R-:W-:-:S07]  /*15730*/  VIADD R0, R0, 0xfffffffd ;  /* 0xfffffffd00007836 */ /* 0x005fce0000000000 */
.L_x_8190:
[----:B------:R-:W-:Y:S05]  /*15740*/  BSYNC B2 ;  /* 0x0000000000027941 */ /* 0x000fea0003800000 */
.L_x_8189:
[----:B------:R-:W3:Y:S01]  /*15750*/  LDL.LU R2, [R1+0x28] ;  /* 0x0000280001027983 */ /* 0x000ee20000300800 */
[----:B------:R-:W-:Y:S01]  /*15760*/  VIADD R8, R8, 0xfffffffe ;  /* 0xfffffffe08087836 */ /* 0x000fe20000000000 */
[----:B---3--:R-:W-:-:S04]  /*15770*/  LOP3.LUT R2, RZ, R2, RZ, 0x33, !PT ;  /* 0x00000002ff027212 */ /* 0x008fc800078e33ff */
[----:B------:R-:W-:-:S13]  /*15780*/  ISETP.NE.AND P0, PT, R8, R2, PT ;  /* 0x000000020800720c */ /* 0x000fda0003f05270 */
[----:B------:R-:W-:Y:S05]  /*15790*/  @!P0 BRA `(.L_x_8188) ;  /* 0x0000001000f88947 */ /* 0x000fea0003800000 */
[----:B------:R-:W-:-:S07]  /*157a0*/  IMAD.MOV.U32 R9, RZ, RZ, R17 ;  /* 0x000000ffff097224 */ /* 0x000fce00078e0011 */
.L_x_8236:
        /* <DEDUP_REMOVED lines=36> */
.L_x_8208:
[----:B------:R-:W2:Y:S01]  /*159f0*/  LDL R2, [R1] ;  /* 0x0000000001027983 */ /* 0x000ea20000100800 */
[----:B------:R-:W-:Y:S01]  /*15a00*/  BSSY B2, `(.L_x_8209) ;  /* 0x0000005000027945 */ /* 0x000fe20003800000 */
[----:B--2---:R-:W-:Y:S01]  /*15a10*/  IMAD R3, R4, 0x8, R2 ;  /* 0x0000000804037824 */ /* 0x004fe200078e0202 */
[----:B------:R-:W-:-:S04]  /*15a20*/  SHF.L.U32 R2, R5, 0x1f, RZ ;  /* 0x0000001f05027819 */ /* 0x000fc800000006ff */
[----:B------:R-:W2:Y:S02]  /*15a30*/  SYNCS.PHASECHK.TRANS64.TRYWAIT P0, [R3+URZ+0x28840], R2 ;  /* 0x02884002030075a7 */ /* 0x000ea4000800017f */
[----:B--2---:R-:W-:Y:S05]  /*15a40*/  @!P0 BRA `(.L_x_8210) ;  /* 0x0000003800008947 */ /* 0x004fea0003800000 */
.L_x_8301:
[----:B------:R-:W-:Y:S05]  /*15a50*/  BSYNC B2 ;  /* 0x0000000000027941 */ /* 0x000fea0003800000 */
.L_x_8209:
        /* <DEDUP_REMOVED lines=12> */
.L_x_8212:
[----:B------:R-:W-:Y:S05]  /*15b20*/  BSYNC B2 ;  /* 0x0000000000027941 */ /* 0x000fea0003800000 */
.L_x_8211:
[----:B--2---:R-:W2:Y:S04]  /*15b30*/  LDL R2, [R1] ;  /* 0x0000000001027983 */ /* 0x004ea80000100800 */
        /* <DEDUP_REMOVED lines=12> */
.L_x_8213:
        /* <DEDUP_REMOVED lines=16> */
.L_x_8214:
        /* <DEDUP_REMOVED lines=17> */
.L_x_8302:
[----:B------:R-:W-:Y:S05]  /*15e10*/  BSYNC B2 ;  /* 0x0000000000027941 */ /* 0x000fea0003800000 */
.L_x_8215:
[----:B------:R-:W-:Y:S01]  /*15e20*/  BSSY B2, `(.L_x_8217) ;  /* 0x000000b000027945 */ /* 0x000fe20003800000 */
[----:B------:R-:W-:Y:S02]  /*15e30*/  IMAD.MOV.U32 R12, RZ, RZ, 0x0 ;  /* 0x00000000ff0c7424 */ /* 0x000fe400078e00ff */
[----:B------:R-:W-:Y:S01]  /*15e40*/  IMAD.MOV.U32 R13, RZ, RZ, 0x14f00000 ;  /* 0x14f00000ff0d7424 */ /* 0x000fe200078e00ff */
[----:B------:R-:W-:Y:S06]  /*15e50*/  @P1 BRA `(.L_x_8218) ;  /* 0x00000000001c1947 */ /* 0x000fec0003800000 */
[----:B------:R-:W2:Y:S01]  /*15e60*/  S2R R6, SR_TID.X ;  /* 0x0000000000067919 */ /* 0x000ea20000002100 */
[----:B0-----:R-:W-:-:S04]  /*15e70*/  IMAD.MOV.U32 R3, RZ, RZ, 0x8000 ;  /* 0x00008000ff037424 */ /* 0x001fc800078e00ff */
[----:B------:R3:W-:Y:S01]  /*15e80*/  SYNCS.ARRIVE.TRANS64 RZ, [R2+URZ+0x50], R3 ;  /* 0x0000500302ff79a7 */ /* 0x0007e2000800003f */
[----:B--2---:R-:W-:-:S04]  /*15e90*/  LOP3.LUT R6, R6, 0x1f, RZ, 0xc0, !PT ;  /* 0x0000001f06067812 */ /* 0x004fc800078ec0ff */
[----:B------:R-:W-:-:S13]  /*15ea0*/  ISETP.NE.AND P0, PT, R6, RZ, PT ;  /* 0x000000ff0600720c */ /* 0x000fda0003f05270 */
[----:B---3--:R-:W-:Y:S05]  /*15eb0*/  @!P0 BRA `(.L_x_8218) ;  /* 0x0000000000048947 */ /* 0x008fea0003800000 */
[----:B------:R-:W-:Y:S01]  /*15ec0*/  BPT.TRAP 0x1 ;  /* 0x000000040000795c */ /* 0x000fe20000300000 */
.L_x_8218:
[----:B------:R-:W-:Y:S05]  /*15ed0*/  BSYNC B2 ;  /* 0x0000000000027941 */ /* 0x000fea0003800000 */
.L_x_8217:
[----:B------:R-:W2:Y:S04]  /*15ee0*/  LDL R15, [R1] ;  /* 0x00000000010f7983 */ /* 0x000ea80000100800 */
[----:B0-----:R-:W2:Y:S04]  /*15ef0*/  LDL.LU R3, [R1+0x4] ;  /* 0x0000040001037983 */ /* 0x001ea80000300800 */
[----:B------:R-:W3:Y:S04]  /*15f00*/  LDL R7, [R1+0x14] ;  /* 0x0000140001077983 */ /* 0x000ee80000100800 */
        /* <DEDUP_REMOVED lines=11> */
.L_x_8219:
        /* <DEDUP_REMOVED lines=15> */
.L_x_8220:
        /* <DEDUP_REMOVED lines=12> */
.L_x_8207:
[----:B------:R-:W-:Y:S05]  /*16170*/  BSYNC B1 ;  /* 0x0000000000017941 */ /* 0x000fea0003800000 */
.L_x_8206:
        /* <DEDUP_REMOVED lines=17> */
[----:B------:R-:W3:Y:S01]  /*16290*/  LDL R14, [R1+0x1c] ;  /* 0x00001c00010e7983 */ /* 0x000ee20000100800 */
[----:B0-----:R-:W0:Y:S01]  /*162a0*/  LDC R8, c[0x0][0x43c] ;  /* 0x00010f00ff087b82 */ /* 0x001e220000000800 */
[----:B------:R-:W-:Y:S02]  /*162b0*/  ULDC.64 UR6, c[0x0][0x428] ;  /* 0x00010a0000067ab9 */ /* 0x000fe40000000a00 */
[----:B------:R-:W4:Y:S01]  /*162c0*/  LDL R13, [R1+0xc] ;  /* 0x00000c00010d7983 */ /* 0x000f220000100800 */
        /* <DEDUP_REMOVED lines=8> */
[----:B---3--:R-:W-:-:S04]  /*16350*/  IMAD R8, R14, UR6, RZ ;  /* 0x000000060e087c24 */ /* 0x008fc8000f8e02ff */
[C---:B----4-:R-:W-:Y:S02]  /*16360*/  IMAD R8, R13.reuse, UR7, R8 ;  /* 0x000000070d087c24 */ /* 0x050fe4000f8e0208 */
[----:B------:R-:W-:-:S04]  /*16370*/  IMAD.WIDE.U32 R2, R13, UR6, R2 ;  /* 0x000000060d027c25 */ /* 0x000fc8000f8e0002 */
[----:B------:R-:W-:Y:S01]  /*16380*/  IMAD.IADD R3, R8, 0x1, R3 ;  /* 0x0000000108037824 */ /* 0x000fe200078e0203 */
[----:B------:R-:W-:-:S04]  /*16390*/  LEA R8, P0, R2, UR4, 0x2 ;  /* 0x0000000402087c11 */ /* 0x000fc8000f8010ff */
[----:B------:R-:W-:-:S06]  /*163a0*/  LEA.HI.X R9, R2, UR5, R3, 0x2, P0 ;  /* 0x0000000502097c11 */ /* 0x000fcc00080f1403 */
[----:B------:R3:W5:Y:S03]  /*163b0*/  LDG.E R9, desc[UR50][R8.64] ;  /* 0x0000003208097981 */ /* 0x000766000c1e1900 */
.L_x_8223:
[----:B------:R-:W4:Y:S01]  /*163c0*/  LDL R2, [R1] ;  /* 0x0000000001027983 */ /* 0x000f220000100800 */
[----:B------:R-:W-:Y:S01]  /*163d0*/  SHF.L.U32 R3, R11, 0x1f, RZ ;  /* 0x0000001f0b037819 */ /* 0x000fe200000006ff */
[----:B------:R-:W-:Y:S01]  /*163e0*/  BSSY B2, `(.L_x_8224) ;  /* 0x0000004000027945 */ /* 0x000fe20003800000 */
[----:B----4-:R-:W-:-:S04]  /*163f0*/  IMAD R2, R12, 0x8, R2 ;  /* 0x000000080c027824 */ /* 0x010fc800078e0202 */
[----:B------:R-:W4:Y:S02]  /*16400*/  SYNCS.PHASECHK.TRANS64.TRYWAIT P0, [R2+URZ+0x28840], R3 ;  /* 0x02884003020075a7 */ /* 0x000f24000800017f */
[----:B----4-:R-:W-:Y:S05]  /*16410*/  @!P0 BRA `(.L_x_8225) ;  /* 0x0000002c00b48947 */ /* 0x010fea0003800000 */
.L_x_8303:
[----:B------:R-:W-:Y:S05]  /*16420*/  BSYNC B2 ;  /* 0x0000000000027941 */ /* 0x000fea0003800000 */
.L_x_8224:
[----:B0--3--:R-:W0:Y:S01]  /*16430*/  S2R R8, SR_TID.X ;  /* 0x0000000000087919 */ /* 0x009e220000002100 */
[----:B------:R-:W-:Y:S01]  /*16440*/  BSSY B2, `(.L_x_8226) ;  /* 0x000000b000027945 */ /* 0x000fe20003800000 */
[----:B0-----:R-:W-:-:S04]  /*16450*/  LOP3.LUT R8, R8, 0x7f, RZ, 0xc0, !PT ;  /* 0x0000007f08087812 */ /* 0x001fc800078ec0ff */
[----:B------:R-:W-:-:S13]  /*16460*/  ISETP.NE.AND P1, PT, R8, RZ, PT ;  /* 0x000000ff0800720c */ /* 0x000fda0003f25270 */
[----:B------:R-:W-:Y:S05]  /*16470*/  @P1 BRA `(.L_x_8227) ;  /* 0x00000000001c1947 */ /* 0x000fea0003800000 */
[----:B------:R-:W0:Y:S01]  /*16480*/  S2R R8, SR_TID.X ;  /* 0x0000000000087919 */ /* 0x000e220000002100 */
[----:B----4-:R-:W-:-:S04]  /*16490*/  IMAD.MOV.U32 R3, RZ, RZ, 0x8000 ;  /* 0x00008000ff037424 */ /* 0x010fc800078e00ff */
[----:B------:R3:W-:Y:S01]  /*164a0*/  SYNCS.ARRIVE.TRANS64 RZ, [R2+URZ+0x28830], R3 ;  /* 0x0288300302ff79a7 */ /* 0x0007e2000800003f */
[----:B0-----:R-:W-:-:S04]  /*164b0*/  LOP3.LUT R8, R8, 0x1f, RZ, 0xc0, !PT ;  /* 0x0000001f08087812 */ /* 0x001fc800078ec0ff */
[----:B------:R-:W-:-:S13]  /*164c0*/  ISETP.NE.AND P0, PT, R8, RZ, PT ;  /* 0x000000ff0800720c */ /* 0x000fda0003f05270 */
[----:B---3--:R-:W-:Y:S05]  /*164d0*/  @!P0 BRA `(.L_x_8227) ;  /* 0x0000000000048947 */ /* 0x008fea0003800000 */
[----:B------:R-:W-:Y:S01]  /*164e0*/  BPT.TRAP 0x1 ;  /* 0x000000040000795c */ /* 0x000fe20000300000 */
.L_x_8227:
[----:B------:R-:W-:Y:S05]  /*164f0*/  BSYNC B2 ;  /* 0x0000000000027941 */ /* 0x000fea0003800000 */
.L_x_8226:
[----:B----4-:R-:W3:Y:S04]  /*16500*/  LDL R2, [R1+0x4] ;  /* 0x0000040001027983 */ /* 0x010ee80000100800 */
[----:B--2---:R-:W2:Y:S04]  /*16510*/  LDL R11, [R1] ;  /* 0x00000000010b7983 */ /* 0x004ea80000100800 */
        /* <DEDUP_REMOVED lines=8> */
[C---:B---3--:R-:W-:Y:S02]  /*165a0*/  IMAD R3, R2.reuse, 0x8, R10 ;  /* 0x0000000802037824 */ /* 0x048fe400078e020a */
[----:B--2---:R-:W-:Y:S02]  /*165b0*/  IMAD R2, R2, 0x8000, R11 ;  /* 0x0000800002027824 */ /* 0x004fe400078e020b */
[----:B------:R-:W-:-:S02]  /*165c0*/  VIADD R3, R3, 0x30 ;  /* 0x0000003003037836 */ /* 0x000fc40000000000 */
[----:B----4-:R-:W-:Y:S02]  /*165d0*/  IMAD R8, R7, 0x80, R8 ;  /* 0x0000008007087824 */ /* 0x010fe400078e0208 */
[----:B------:R-:W-:-:S07]  /*165e0*/  VIADD R11, R2, 0x18400 ;  /* 0x00018400020b7836 */ /* 0x000fce0000000000 */
.L_x_8228:
        /* <DEDUP_REMOVED lines=16> */
.L_x_8229:
        /* <DEDUP_REMOVED lines=15> */
.L_x_8304:
[----:B------:R-:W-:Y:S05]  /*167e0*/  BSYNC B2 ;  /* 0x0000000000027941 */ /* 0x000fea0003800000 */
.L_x_8230:
        /* <DEDUP_REMOVED lines=11> */
.L_x_8233:
[----:B------:R-:W-:Y:S05]  /*168a0*/  BSYNC B2 ;  /* 0x0000000000027941 */ /* 0x000fea0003800000 */
.L_x_8232:
        /* <DEDUP_REMOVED lines=13> */
.L_x_8234:
        /* <DEDUP_REMOVED lines=15> */
.L_x_8235:
        /* <DEDUP_REMOVED lines=12> */
.L_x_8222:
[----:B------:R-:W-:Y:S05]  /*16b30*/  BSYNC B1 ;  /* 0x0000000000017941 */ /* 0x000fea0003800000 */
.L_x_8221:
[----:B------:R-:W4:Y:S01]  /*16b40*/  LDL R2, [R1+0x20] ;  /* 0x0000200001027983 */ /* 0x000f220000100800 */
[----:B------:R-:W-:Y:S01]  /*16b50*/  VIADD R0, R0, 0xfffffffe ;  /* 0xfffffffe00007836 */ /* 0x000fe20000000000 */
[----:B----4-:R-:W-:-:S13]  /*16b60*/  ISETP.GT.AND P0, PT, R6, R2, PT ;  /* 0x000000020600720c */ /* 0x010fda0003f04270 */
[----:B------:R-:W-:Y:S05]  /*16b70*/  @P0 BRA `(.L_x_8236) ;  /* 0xffffffec000c0947 */ /* 0x000fea000383ffff */
.L_x_8188:
[----:B------:R-:W-:Y:S05]  /*16b80*/  BSYNC B0 ;  /* 0x0000000000007941 */ /* 0x000fea0003800000 */
.L_x_8187:
[----:B------:R-:W4:Y:S01]  /*16b90*/  S2R R2, SR_TID.X ;  /* 0x0000000000027919 */ /* 0x000f220000002100 */
[----:B------:R-:W-:Y:S01]  /*16ba0*/  BSSY B0, `(.L_x_8237) ;  /* 0x0000010000007945 */ /* 0x000fe20003800000 */
[----:B----4-:R-:W-:-:S04]  /*16bb0*/  LOP3.LUT R6, R2, 0x7f, RZ, 0xc0, !PT ;  /* 0x0000007f02067812 */ /* 0x010fc800078ec0ff */
[----:B------:R-:W-:-:S13]  /*16bc0*/  ISETP.NE.AND P0, PT, R6, RZ, PT ;  /* 0x000000ff0600720c */ /* 0x000fda0003f05270 */
[----:B------:R-:W-:Y:S05]  /*16bd0*/  @P0 BRA `(.L_x_8238) ;  /* 0x0000000000300947 */ /* 0x000fea0003800000 */
[----:B------:R-:W4:Y:S01]  /*16be0*/  S2R R3, SR_LANEID ;  /* 0x0000000000037919 */ /* 0x000f220000000000 */
[----:B------:R-:W-:Y:S01]  /*16bf0*/  VOTEU.ANY UR4, UPT, PT ;  /* 0x0000000000047886 */ /* 0x000fe200038e0100 */
[----:B--2---:R-:W2:Y:S01]  /*16c00*/  LDC.64 R4, c[0x0][0xc60] ;  /* 0x00031800ff047b82 */ /* 0x004ea20000000a00 */
[----:B------:R-:W4:Y:S08]  /*16c10*/  FLO.U32 R0, UR4 ;  /* 0x0000000400007d00 */ /* 0x000f3000080e0000 */
[----:B------:R-:W2:Y:S01]  /*16c20*/  POPC R2, UR4 ;  /* 0x0000000400027d09 */ /* 0x000ea20008000000 */
[----:B----4-:R-:W-:-:S13]  /*16c30*/  ISETP.EQ.U32.AND P0, PT, R0, R3, PT ;  /* 0x000000030000720c */ /* 0x010fda0003f02070 */
[----:B--2---:R-:W2:Y:S01]  /*16c40*/  @P0 ATOMG.E.ADD.STRONG.GPU PT, R5, desc[UR50][R4.64], R2 ;  /* 0x00000002040509a8 */ /* 0x004ea200081ee1f2 */
[----:B------:R-:W4:Y:S02]  /*16c50*/  S2R R3, SR_LTMASK ;  /* 0x0000000000037919 */ /* 0x000f240000003900 */
[----:B----4-:R-:W-:-:S06]  /*16c60*/  LOP3.LUT R3, R3, UR4, RZ, 0xc0, !PT ;  /* 0x0000000403037c12 */ /* 0x010fcc000f8ec0ff */
[----:B------:R-:W4:Y:S01]  /*16c70*/  POPC R3, R3 ;  /* 0x0000000300037309 */ /* 0x000f220000000000 */
[----:B--2---:R-:W4:Y:S02]  /*16c80*/  SHFL.IDX PT, R0, R5, R0, 0x1f ;  /* 0x00001f0005007589 */ /* 0x004f2400000e0000 */
[----:B----4-:R-:W-:-:S07]  /*16c90*/  IADD3 R16, R0, UR37, R3 ;  /* 0x0000002500107c10 */ /* 0x010fce000fffe003 */
.L_x_8238:
[----:B------:R-:W-:Y:S05]  /*16ca0*/  BSYNC B0 ;  /* 0x0000000000007941 */ /* 0x000fea0003800000 */
.L_x_8237:
[----:B------:R-:W4:Y:S01]  /*16cb0*/  LDL R0, [R1+0x18] ;  /* 0x0000180001007983 */ /* 0x000f220000100800 */
[----:B------:R-:W-:Y:S01]  /*16cc0*/  BSSY B0, `(.L_x_8239) ;  /* 0x000003e000007945 */ /* 0x000fe20003800000 */
[----:B----4-:R-:W-:-:S13]  /*16cd0*/  LOP3.LUT P0, RZ, R0, 0x1, RZ, 0xc0, !PT ;  /* 0x0000000100ff7812 */ /* 0x010fda000780c0ff */
[----:B------:R-:W-:Y:S05]  /*16ce0*/  @!P0 BRA `(.L_x_8240) ;  /* 0x0000000000ec8947 */ /* 0x000fea0003800000 */
[----:B------:R-:W4:Y:S04]  /*16cf0*/  LDL R3, [R1] ;  /* 0x0000000001037983 */ /* 0x000f280000100800 */
[----:B------:R-:W4:Y:S04]  /*16d00*/  LDL R0, [R1+0x4] ;  /* 0x0000040001007983 */ /* 0x000f280000100800 */
[----:B------:R-:W5:Y:S01]  /*16d10*/  LDL R2, [R1+0x10] ;  /* 0x0000100001027983 */ /* 0x000f620000100800 */
[----:B------:R-:W-:Y:S01]  /*16d20*/  BSSY B1, `(.L_x_8241) ;  /* 0x0000006000017945 */ /* 0x000fe20003800000 */
[----:B------:R-:W-:Y:S01]  /*16d30*/  ISETP.NE.AND P1, PT, R6, RZ, PT ;  /* 0x000000ff0600720c */ /* 0x000fe20003f25270 */
[----:B----4-:R-:W-:Y:S01]  /*16d40*/  IMAD R0, R0, 0x8, R3 ;  /* 0x0000000800007824 */ /* 0x010fe200078e0203 */
[----:B-----5:R-:W-:-:S04]  /*16d50*/  SHF.L.U32 R3, R2, 0x1f, RZ ;  /* 0x0000001f02037819 */ /* 0x020fc800000006ff */
[----:B------:R-:W4:Y:S02]  /*16d60*/  SYNCS.PHASECHK.TRANS64.TRYWAIT P0, [R0+URZ+0x28860], R3 ;  /* 0x02886003000075a7 */ /* 0x000f24000800017f */
[----:B----4-:R-:W-:Y:S05]  /*16d70*/  @!P0 BRA `(.L_x_8242) ;  /* 0x0000002400848947 */ /* 0x010fea0003800000 */
.L_x_8305:
[----:B------:R-:W-:Y:S05]  /*16d80*/  BSYNC B1 ;  /* 0x0000000000017941 */ /* 0x000fea0003800000 */
.L_x_8241:
[----:B------:R-:W-:Y:S04]  /*16d90*/  BSSY B1, `(.L_x_8243) ;  /* 0x0000009000017945 */ /* 0x000fe80003800000 */
[----:B------:R-:W-:Y:S05]  /*16da0*/  @P1 BRA `(.L_x_8244) ;  /* 0x00000000001c1947 */ /* 0x000fea0003800000 */
[----:B------:R-:W5:Y:S01]  /*16db0*/  S2R R2, SR_TID.X ;  /* 0x0000000000027919 */ /* 0x000f620000002100 */
[----:B----4-:R-:W-:-:S04]  /*16dc0*/  IMAD.MOV.U32 R3, RZ, RZ, 0x8000 ;  /* 0x00008000ff037424 */ /* 0x010fc800078e00ff */
[----:B------:R4:W-:Y:S01]  /*16dd0*/  SYNCS.ARRIVE.TRANS64 RZ, [R0+URZ+0x28850], R3 ;  /* 0x0288500300ff79a7 */ /* 0x0009e2000800003f */
[----:B-----5:R-:W-:-:S04]  /*16de0*/  LOP3.LUT R2, R2, 0x1f, RZ, 0xc0, !PT ;  /* 0x0000001f02027812 */ /* 0x020fc800078ec0ff */
[----:B------:R-:W-:-:S13]  /*16df0*/  ISETP.NE.AND P0, PT, R2, RZ, PT ;  /* 0x000000ff0200720c */ /* 0x000fda0003f05270 */
[----:B----4-:R-:W-:Y:S05]  /*16e00*/  @!P0 BRA `(.L_x_8244) ;  /* 0x0000000000048947 */ /* 0x010fea0003800000 */
[----:B------:R-:W-:Y:S01]  /*16e10*/  BPT.TRAP 0x1 ;  /* 0x000000040000795c */ /* 0x000fe20000300000 */
.L_x_8244:
[----:B------:R-:W-:Y:S05]  /*16e20*/  BSYNC B1 ;  /* 0x0000000000017941 */ /* 0x000fea0003800000 */
.L_x_8243:
[----:B------:R-:W5:Y:S04]  /*16e30*/  LDL.LU R5, [R1+0x14] ;  /* 0x0000140001057983 */ /* 0x000f680000300800 */
[----:B------:R-:W5:Y:S04]  /*16e40*/  LDL.LU R2, [R1+0x8] ;  /* 0x0000080001027983 */ /* 0x000f680000300800 */
[----:B--2---:R-:W2:Y:S04]  /*16e50*/  LDL R4, [R1] ;  /* 0x0000000001047983 */ /* 0x004ea80000100800 */
[----:B----4-:R-:W2:Y:S01]  /*16e60*/  LDL R3, [R1+0x4] ;  /* 0x0000040001037983 */ /* 0x010ea20000100800 */
[----:B------:R-:W-:Y:S01]  /*16e70*/  UIADD3 UR4, UP0, UR38, 0x470, URZ ;  /* 0x0000047026047890 */ /* 0x000fe2000ff1e03f */
[----:B------:R-:W-:Y:S01]  /*16e80*/  PLOP3.LUT P0, PT, PT, PT, PT, 0x80, 0x0 ;  /* 0x000000000000781c */ /* 0x000fe20003f0f070 */
[----:B------:R-:W-:Y:S01]  /*16e90*/  VIADD R0, R0, 0x28850 ;  /* 0x0002885000007836 */ /* 0x000fe20000000000 */
[----:B------:R-:W-:Y:S01]  /*16ea0*/  UMOV UR6, 0x0 ;  /* 0x0000000000067882 */ /* 0x000fe20000000000 */
[----:B------:R-:W-:Y:S01]  /*16eb0*/  UIADD3.X UR5, URZ, UR39, URZ, UP0, !UPT ;  /* 0x000000273f057290 */ /* 0x000fe200087fe43f */
[----:B------:R-:W-:Y:S01]  /*16ec0*/  UMOV UR7, 0x14f00000 ;  /* 0x14f0000000077882 */ /* 0x000fe20000000000 */
[----:B------:R-:W-:Y:S01]  /*16ed0*/  UMOV UR10, URZ ;  /* 0x0000003f000a7c82 */ /* 0x000fe20008000000 */
[----:B-----5:R-:W-:-:S02]  /*16ee0*/  IMAD R2, R2, 0x80, R5 ;  /* 0x0000008002027824 */ /* 0x020fc400078e0205 */
[----:B--2---:R-:W-:-:S04]  /*16ef0*/  IMAD R3, R3, 0x8000, R4 ;  /* 0x0000800003037824 */ /* 0x004fc800078e0204 */
[----:B------:R-:W-:-:S07]  /*16f00*/  VIADD R4, R3, 0x400 ;  /* 0x0000040003047836 */ /* 0x000fce0000000000 */
.L_x_8245:
        /* <DEDUP_REMOVED lines=10> */
[----:B------:R-:W-:Y:S01]  /*16fb0*/  PLOP3.LUT P0, PT, PT, PT, PT, 0x80, 0x0 ;  /* 0x000000000000781c */ /* 0x000fe20003f0f070 */
[----:B------:R-:W-:Y:S01]  /*16fc0*/  VIADD R3, R3, 0x4400 ;  /* 0x0000440003037836 */ /* 0x000fe20000000000 */
[----:B------:R-:W-:Y:S01]  /*16fd0*/  UMOV UR6, 0x0 ;  /* 0x0000000000067882 */ /* 0x000fe20000000000 */
[----:B------:R-:W-:Y:S01]  /*16fe0*/  UMOV UR7, 0x14f00000 ;  /* 0x14f0000000077882 */ /* 0x000fe20000000000 */
[----:B------:R-:W-:-:S09]  /*16ff0*/  UMOV UR10, 0x40 ;  /* 0x00000040000a7882 */ /* 0x000fd20000000000 */
.L_x_8246:
        /* <DEDUP_REMOVED lines=9> */
[----:B----4-:R-:W-:Y:S05]  /*17090*/  @P0 BRA.U.ANY `(.L_x_8246) ;  /* 0xfffffffd00d80947 */ /* 0x010fea000393ffff */
.L_x_8240:
[----:B------:R-:W-:Y:S05]  /*170a0*/  BSYNC B0 ;  /* 0x0000000000007941 */ /* 0x000fea0003800000 */
.L_x_8239:
[----:B------:R-:W4:Y:S04]  /*170b0*/  LDL.LU R5, [R1+0x4] ;  /* 0x0000040001057983 */ /* 0x000f280000300800 */
[----:B--2---:R-:W2:Y:S01]  /*170c0*/  LDL.LU R4, [R1+0x10] ;  /* 0x0000100001047983 */ /* 0x004ea20000300800 */
[----:B----4-:R-:W-:-:S05]  /*170d0*/  VIADD R0, R5, 0x1 ;  /* 0x0000000105007836 */ /* 0x010fca0000000000 */
[----:B------:R-:W-:-:S04]  /*170e0*/  ISETP.NE.AND P0, PT, R0, 0x2, PT ;  /* 0x000000020000780c */ /* 0x000fc80003f05270 */
[----:B------:R-:W-:Y:S02]  /*170f0*/  SEL R2, RZ, 0x1, P0 ;  /* 0x00000001ff027807 */ /* 0x000fe40000000000 */
[----:B------:R-:W-:Y:S02]  /*17100*/  SEL R0, R0, RZ, P0 ;  /* 0x000000ff00007207 */ /* 0x000fe40000000000 */
[----:B--2---:R-:W-:-:S03]  /*17110*/  LOP3.LUT R4, R4, R2, RZ, 0x3c, !PT ;  /* 0x0000000204047212 */ /* 0x004fc600078e3cff */
[----:B------:R2:W-:Y:S04]  /*17120*/  STL [R1+0x4], R0 ;  /* 0x0000040001007387 */ /* 0x0005e80000100800 */
[----:B------:R2:W-:Y:S02]  /*17130*/  STL [R1+0x10], R4 ;  /* 0x0000100401007387 */ /* 0x0005e40000100800 */
.L_x_8167:
[----:B------:R-:W-:Y:S05]  /*17140*/  BSYNC B7 ;  /* 0x0000000000077941 */ /* 0x000fea0003800000 */
.L_x_8165:
[----:B--2---:R-:W2:Y:S02]  /*17150*/  LDL R0, [R1+0x18] ;  /* 0x0000180001007983 */ /* 0x004ea40000100800 */
[----:B--2---:R-:W-:-:S13]  /*17160*/  LOP3.LUT P0, RZ, R0, 0x2, RZ, 0xc0, !PT ;  /* 0x0000000200ff7812 */ /* 0x004fda000780c0ff */
[----:B------:R-:W-:Y:S05]  /*17170*/  @!P0 BRA `(.L_x_8247) ;  /* 0x0000000000288947 */ /* 0x000fea0003800000 */
[----:B------:R-:W-:Y:S05]  /*17180*/  WARPSYNC.ALL ;  /* 0x0000000000007948 */ /* 0x000fea0003800000 */
[----:B------:R-:W2:Y:S08]  /*17190*/  S2UR UR5, SR_CgaCtaId ;  /* 0x00000000000579c3 */ /* 0x000eb00000008800 */
[----:B------:R-:W-:Y:S06]  /*171a0*/  BAR.SYNC.DEFER_BLOCKING 0x5, 0x180 ;  /* 0x0146000000007b1d */ /* 0x000fec0000010000 */
[----:B------:R-:W-:-:S02]  /*171b0*/  UMOV UR4, 0x400 ;  /* 0x0000040000047882 */ /* 0x000fc40000000000 */
[----:B--2---:R-:W-:-:S06]  /*171c0*/  ULEA UR4, UR5, UR4, 0x18 ;  /* 0x0000000405047291 */ /* 0x004fcc000f8ec03f */
[----:B------:R-:W-:-:S05]  /*171d0*/  IMAD.U32 R0, RZ, RZ, UR4 ;  /* 0x00000004ff007e24 */ /* 0x000fca000f8e00ff */
[----:B------:R2:W4:Y:S04]  /*171e0*/  LDS.128 R16, [R0+0x288d0] ;  /* 0x0288d00000107984 */ /* 0x0005280000000c00 */
[----:B------:R2:W-:Y:S01]  /*171f0*/  STL [R1], R0 ;  /* 0x0000000001007387 */ /* 0x0005e20000100800 */
[----:B------:R-:W-:Y:S06]  /*17200*/  BAR.ARV 0x4, 0x180 ;  /* 0x0106000000007b1d */ /* 0x000fec0000002000 */
[----:B------:R-:W-:Y:S05]  /*17210*/  BRA `(.L_x_8248) ;  /* 0x0000000800d47947 */ /* 0x000fea0003800000 */
.L_x_8247:
[----:B------:R-:W2:Y:S01]  /*17220*/  S2R R0, SR_TID.X ;  /* 0x0000000000007919 */ /* 0x000ea20000002100 */
[----:B------:R-:W-:Y:S01]  /*17230*/  UMOV UR4, 0xffffffff ;  /* 0xffffffff00047882 */ /* 0x000fe20000000000 */
[----:B--2---:R-:W-:-:S04]  /*17240*/  LOP3.LUT R4, R0, 0x1f, RZ, 0xc0, !PT ;  /* 0x0000001f00047812 */ /* 0x004fc800078ec0ff */
[----:B------:R-:W-:Y:S01]  /*17250*/  ISETP.NE.AND P0, PT, R4, 0x1f, PT ;  /* 0x0000001f0400780c */ /* 0x000fe20003f05270 */
[----:B------:R-:W-:-:S12]  /*17260*/  BRA.DIV UR4, `(.L_x_8249) ;  /* 0x00000022045c7947 */ /* 0x000fd8000b800000 */
[----:B------:R-:W-:Y:S01]  /*17270*/  IMAD.IADD R5, R19, 0x1, R4 ;  /* 0x0000000113057824 */ /* 0x000fe200078e0204 */
[----:B------:R-:W-:-:S04]  /*17280*/  ULDC UR4, c[0x0][0xc3c] ;  /* 0x00030f0000047ab9 */ /* 0x000fc80000000800 */
[----:B------:R-:W-:-:S13]  /*17290*/  ISETP.GE.OR P1, PT, R5, UR4, !P0 ;  /* 0x0000000405007c0c */ /* 0x000fda000c726670 */
[----:B------:R-:W2:Y:S02]  /*172a0*/  @!P1 LDC.64 R2, c[0x0][0xc80] ;  /* 0x00032000ff029b82 */ /* 0x000ea40000000a00 */
[----:B--2---:R-:W-:-:S06]  /*172b0*/  @!P1 IMAD.WIDE R2, R5, 0x4, R2 ;  /* 0x0000000405029825 */ /* 0x004fcc00078e0202 */
[----:B------:R2:W4:Y:S01]  /*172c0*/  @!P1 LDG.E R3, desc[UR50][R2.64] ;  /* 0x0000003202039981 */ /* 0x000522000c1e1900 */
[C---:B------:R-:W-:Y:S02]  /*172d0*/  ISETP.GE.U32.AND P2, PT, R4.reuse, 0x2, PT ;  /* 0x000000020400780c */ /* 0x040fe40003f46070 */
[C---:B------:R-:W-:Y:S01]  /*172e0*/  ISETP.GE.U32.AND P3, PT, R4.reuse, 0x4, PT ;  /* 0x000000040400780c */ /* 0x040fe20003f66070 */
[----:B------:R-:W-:Y:S01]  /*172f0*/  SHFL.IDX PT, R0, R16, RZ, 0x1f ;  /* 0x00001fff10007589 */ /* 0x000fe200000e0000 */
[C---:B------:R-:W-:Y:S02]  /*17300*/  ISETP.GE.U32.AND P4, PT, R4.reuse, 0x8, PT ;  /* 0x000000080400780c */ /* 0x040fe40003f86070 */
[C---:B------:R-:W-:Y:S01]  /*17310*/  ISETP.GE.U32.AND P5, PT, R4.reuse, 0x10, PT ;  /* 0x000000100400780c */ /* 0x040fe20003fa6070 */
[----:B--2---:R-:W-:Y:S02]  /*17320*/  IMAD.MOV.U32 R2, RZ, RZ, RZ ;  /* 0x000000ffff027224 */ /* 0x004fe400078e00ff */
[----:B----4-:R-:W-:Y:S01]  /*17330*/  @!P1 IMAD.MOV.U32 R2, RZ, RZ, R3 ;  /* 0x000000ffff029224 */ /* 0x010fe200078e0003 */
[----:B------:R-:W-:-:S04]  /*17340*/  ISETP.NE.AND P1, PT, R4, RZ, PT ;  /* 0x000000ff0400720c */ /* 0x000fc80003f25270 */
[----:B------:R-:W2:Y:S02]  /*17350*/  SHFL.UP PT, R14, R2, 0x1, RZ ;  /* 0x04200000020e7989 */ /* 0x000ea400000e00ff */
[----:B--2---:R-:W-:-:S05]  /*17360*/  SEL R5, R14, RZ, P1 ;  /* 0x000000ff0e057207 */ /* 0x004fca0000800000 */
[----:B------:R-:W-:Y:S02]  /*17370*/  IMAD.IADD R3, R2, 0x1, R5 ;  /* 0x0000000102037824 */ /* 0x000fe400078e0205 */
[----:B------:R-:W-:Y:S04]  /*17380*/  SHFL.IDX PT, R5, R16, 0x1, 0x1f ;  /* 0x00201f0010057f89 */ /* 0x000fe800000e0000 */
        /* <DEDUP_REMOVED lines=12> */
[----:B------:R2:W4:Y:S02]  /*17450*/  SHFL.IDX PT, R14, R3, 0x1f, 0x1f ;  /* 0x03e01f00030e7f89 */ /* 0x00052400000e0000 */
.L_x_8315:
[----:B------:R-:W-:Y:S02]  /*17460*/  ULDC UR4, c[0x0][0xc38] ;  /* 0x00030e0000047ab9 */ /* 0x000fe40000000800 */
[----:B------:R-:W-:-:S04]  /*17470*/  IMAD.U32 R4, RZ, RZ, UR4 ;  /* 0x00000004ff047e24 */ /* 0x000fc8000f8e00ff */
[----:B----4-:R-:W-:-:S04]  /*17480*/  IMAD R16, R14, R4, RZ ;  /* 0x000000040e107224 */ /* 0x010fc800078e02ff */
[----:B------:R-:W-:-:S05]  /*17490*/  IMAD.IADD R5, R5, 0x1, R16 ;  /* 0x0000000105057824 */ /* 0x000fca00078e0210 */
[----:B------:R-:W-:-:S13]  /*174a0*/  ISETP.GT.AND P6, PT, R5, R0, PT ;  /* 0x000000000500720c */ /* 0x000fda0003fc4270 */
[----:B------:R-:W-:Y:S05]  /*174b0*/  @P6 BRA `(.L_x_8250) ;  /* 0x00000000009c6947 */ /* 0x000fea0003800000 */
.L_x_8255:
[----:B------:R-:W4:Y:S01]  /*174c0*/  LDC R4, c[0x0][0xc3c] ;  /* 0x00030f00ff047b82 */ /* 0x000f220000000800 */
[----:B------:R-:W-:-:S05]  /*174d0*/  VIADD R19, R19, 0x1f ;  /* 0x0000001f13137836 */ /* 0x000fca0000000000 */
[----:B----4-:R-:W-:-:S13]  /*174e0*/  ISETP.GE.AND P6, PT, R19, R4, PT ;  /* 0x000000041300720c */ /* 0x010fda0003fc6270 */
[----:B------:R-:W-:Y:S05]  /*174f0*/  @P6 BRA `(.L_x_8251) ;  /* 0x0000000400d06947 */ /* 0x000fea0003800000 */
[----:B------:R-:W4:Y:S01]  /*17500*/  S2R R2, SR_TID.X ;  /* 0x0000000000027919 */ /* 0x000f220000002100 */
[----:B------:R-:W-:Y:S01]  /*17510*/  BSSY B0, `(.L_x_8252) ;  /* 0x0000009000007945 */ /* 0x000fe20003800000 */
[----:B----4-:R-:W-:-:S05]  /*17520*/  LOP3.LUT R2, R2, 0x1f, RZ, 0xc0, !PT ;  /* 0x0000001f02027812 */ /* 0x010fca00078ec0ff */
[----:B---3--:R-:W-:Y:S02]  /*17530*/  IMAD.IADD R7, R19, 0x1, R2 ;  /* 0x0000000113077824 */ /* 0x008fe400078e0202 */
[----:B------:R-:W-:-:S03]  /*17540*/  IMAD.MOV.U32 R2, RZ, RZ, RZ ;  /* 0x000000ffff027224 */ /* 0x000fc600078e00ff */
[----:B------:R-:W-:-:S13]  /*17550*/  ISETP.GE.OR P6, PT, R7, R4, !P0 ;  /* 0x000000040700720c */ /* 0x000fda00047c6670 */
[----:B------:R-:W-:Y:S05]  /*17560*/  @P6 BRA `(.L_x_8253) ;  /* 0x00000000000c6947 */ /* 0x000fea0003800000 */
[----:B--2---:R-:W2:Y:S02]  /*17570*/  LDC.64 R2, c[0x0][0xc80] ;  /* 0x00032000ff027b82 */ /* 0x004ea40000000a00 */
[----:B--2---:R-:W-:-:S06]  /*17580*/  IMAD.WIDE R2, R7, 0x4, R2 ;  /* 0x0000000407027825 */ /* 0x004fcc00078e0202 */
[----:B------:R3:W5:Y:S02]  /*17590*/  LDG.E R2, desc[UR50][R2.64] ;  /* 0x0000003202027981 */ /* 0x000764000c1e1900 */
.L_x_8253:
[----:B------:R-:W-:Y:S05]  /*175a0*/  BSYNC B0 ;  /* 0x0000000000007941 */ /* 0x000fea0003800000 */
.L_x_8252:
[----:B------:R-:W-:-:S03]  /*175b0*/  UMOV UR4, 0xffffffff ;  /* 0xffffffff00047882 */ /* 0x000fc60000000000 */
[----:B------:R-:W-:Y:S05]  /*175c0*/  BRA.DIV UR4, `(.L_x_8254) ;  /* 0x0000002204a87947 */ /* 0x000fea000b800000 */
[----:B-----5:R-:W2:Y:S02]  /*175d0*/  SHFL.UP PT, R14, R2, 0x1, RZ ;  /* 0x04200000020e7989 */ /* 0x020ea400000e00ff */
[----:B--23--:R-:W-:-:S05]  /*175e0*/  SEL R3, R14, RZ, P1 ;  /* 0x000000ff0e037207 */ /* 0x00cfca0000800000 */
        /* <DEDUP_REMOVED lines=14> */
.L_x_8323:
[----:B------:R-:W-:Y:S02]  /*176d0*/  ULDC UR4, c[0x0][0xc38] ;  /* 0x00030e0000047ab9 */ /* 0x000fe40000000800 */
[----:B------:R-:W-:-:S04]  /*176e0*/  IMAD.U32 R4, RZ, RZ, UR4 ;  /* 0x00000004ff047e24 */ /* 0x000fc8000f8e00ff */
[----:B---3--:R-:W-:-:S04]  /*176f0*/  IMAD R16, R14, R4, RZ ;  /* 0x000000040e107224 */ /* 0x008fc800078e02ff */
[----:B------:R-:W-:-:S05]  /*17700*/  IMAD.IADD R5, R16, 0x1, R5 ;  /* 0x0000000110057824 */ /* 0x000fca00078e0205 */
[----:B------:R-:W-:-:S13]  /*17710*/  ISETP.GT.AND P6, PT, R5, R0, PT ;  /* 0x000000000500720c */ /* 0x000fda0003fc4270 */
[----:B------:R-:W-:Y:S05]  /*17720*/  @!P6 BRA `(.L_x_8255) ;  /* 0xfffffffc0064e947 */ /* 0x000fea000383ffff */
.L_x_8250:
        /* <DEDUP_REMOVED lines=8> */
.L_x_8327:
[----:B------:R-:W-:Y:S01]  /*177b0*/  ISETP.NE.AND P0, PT, R5, RZ, PT ;  /* 0x000000ff0500720c */ /* 0x000fe20003f05270 */
[----:B------:R-:W-:-:S12]  /*177c0*/  IMAD.MOV.U32 R5, RZ, RZ, RZ ;  /* 0x000000ffff057224 */ /* 0x000fd800078e00ff */
[----:B------:R-:W-:Y:S05]  /*177d0*/  @!P0 BRA `(.L_x_8257) ;  /* 0x0000000000108947 */ /* 0x000fea0003800000 */
[----:B------:R-:W-:Y:S01]  /*177e0*/  UMOV UR4, 0xffffffff ;  /* 0xffffffff00047882 */ /* 0x000fe20000000000 */
[----:B------:R-:W-:Y:S02]  /*177f0*/  VIADD R12, R6, 0xffffffff ;  /* 0xffffffff060c7836 */ /* 0x000fe40000000000 */
[----:B------:R-:W-:Y:S05]  /*17800*/  BRA.DIV UR4, `(.L_x_8258) ;  /* 0x0000002604207947 */ /* 0x000fea000b800000 */
[----:B------:R0:W0:Y:S02]  /*17810*/  SHFL.IDX PT, R5, R3, R12, 0x1f ;  /* 0x00001f0c03057589 */ /* 0x00002400000e0000 */
.L_x_8257:
[----:B0-2-4-:R-:W0:Y:S01]  /*17820*/  LDC.64 R2, c[0x0][0xc90] ;  /* 0x00032400ff027b82 */ /* 0x015e220000000a00 */
[----:B------:R-:W-:-:S04]  /*17830*/  IMAD.IADD R19, R6, 0x1, R19 ;  /* 0x0000000106137824 */ /* 0x000fc800078e0213 */
[----:B0-----:R-:W-:-:S05]  /*17840*/  IMAD.WIDE R2, R19, 0x4, R2 ;  /* 0x0000000413027825 */ /* 0x001fca00078e0202 */
[----:B---3--:R-:W2:Y:S01]  /*17850*/  LDG.E R7, desc[UR50][R2.64] ;  /* 0x0000003202077981 */ /* 0x008ea2000c1e1900 */
        /* <DEDUP_REMOVED lines=62> */
.L_x_8251:
[----:B------:R-:W-:Y:S01]  /*17c40*/  UMOV UR4, URZ ;  /* 0x0000003f00047c82 */ /* 0x000fe20008000000 */
[----:B------:R-:W-:Y:S01]  /*17c50*/  UMOV UR5, URZ ;  /* 0x0000003f00057c82 */ /* 0x000fe20008000000 */
[----:B------:R-:W-:Y:S01]  /*17c60*/  ULDC UR6, c[0x0][0xc3c] ;  /* 0x00030f0000067ab9 */ /* 0x000fe20000000800 */
[----:B------:R-:W-:Y:S02]  /*17c70*/  IMAD.MOV.U32 R16, RZ, RZ, R0 ;  /* 0x000000ffff107224 */ /* 0x000fe400078e0000 */
[----:B------:R-:W-:Y:S02]  /*17c80*/  IMAD.U32 R17, RZ, RZ, UR4 ;  /* 0x00000004ff117e24 */ /* 0x000fe4000f8e00ff */
[----:B------:R-:W-:Y:S02]  /*17c90*/  IMAD.U32 R18, RZ, RZ, UR5 ;  /* 0x00000005ff127e24 */ /* 0x000fe4000f8e00ff */
[----:B------:R-:W-:-:S07]  /*17ca0*/  IMAD.U32 R19, RZ, RZ, UR6 ;  /* 0x00000006ff137e24 */ /* 0x000fce000f8e00ff */
.L_x_8259:
[----:B------:R4:W5:Y:S01]  /*17cb0*/  LDL R2, [R1] ;  /* 0x0000000001027983 */ /* 0x0009620000100800 */
[----:B------:R-:W0:Y:S01]  /*17cc0*/  S2R R0, SR_TID.X ;  /* 0x0000000000007919 */ /* 0x000e220000002100 */
[----:B------:R-:W-:Y:S05]  /*17cd0*/  WARPSYNC.ALL ;  /* 0x0000000000007948 */ /* 0x000fea0003800000 */
[----:B0-----:R-:W-:Y:S01]  /*17ce0*/  LOP3.LUT R0, R0, 0x1f, RZ, 0xc0, !PT ;  /* 0x0000001f00007812 */ /* 0x001fe200078ec0ff */
[----:B------:R-:W-:Y:S03]  /*17cf0*/  BAR.SYNC.DEFER_BLOCKING 0x4, 0x180 ;  /* 0x0106000000007b1d */ /* 0x000fe60000010000 */
[----:B------:R-:W-:-:S13]  /*17d00*/  ISETP.NE.AND P0, PT, R0, RZ, PT ;  /* 0x000000ff0000720c */ /* 0x000fda0003f05270 */
[----:B--2---:R-:W5:Y:S01]  /*17d10*/  @!P0 S2R R3, SR_CgaCtaId ;  /* 0x0000000000038919 */ /* 0x004f620000008800 */
[----:B------:R-:W-:-:S04]  /*17d20*/  @!P0 MOV R0, 0x400 ;  /* 0x0000040000008802 */ /* 0x000fc80000000f00 */
[----:B-----5:R-:W-:-:S05]  /*17d30*/  @!P0 LEA R2, R3, R0, 0x18 ;  /* 0x0000000003028211 */ /* 0x020fca00078ec0ff */
[----:B------:R4:W-:Y:S04]  /*17d40*/  @!P0 STS.128 [R2+0x288d0], R16 ;  /* 0x0288d01002008388 */ /* 0x0009e80000000c00 */
[----:B------:R4:W-:Y:S01]  /*17d50*/  @!P0 STL [R1], R2 ;  /* 0x0000000201008387 */ /* 0x0009e20000100800 */
[----:B------:R-:W-:Y:S06]  /*17d60*/  BAR.ARV 0x5, 0x180 ;  /* 0x0146000000007b1d */ /* 0x000fec0000002000 */
.L_x_8248:
[----:B------:R-:W-:Y:S02]  /*17d70*/  ULDC UR4, c[0x0][0xc3c] ;  /* 0x00030f0000047ab9 */ /* 0x000fe40000000800 */
[----:B----4-:R-:W-:-:S13]  /*17d80*/  ISETP.GE.AND P0, PT, R19, UR4, PT ;  /* 0x0000000413007c0c */ /* 0x010fda000bf06270 */
[----:B------:R-:W-:Y:S05]  /*17d90*/  @!P0 BRA `(.L_x_8260) ;  /* 0xffffffac004c8947 */ /* 0x000fea000383ffff */
[----:B------:R-:W-:Y:S05]  /*17da0*/  BSYNC B8 ;  /* 0x0000000000087941 */ /* 0x000fea0003800000 */
.L_x_8153:
        /* <DEDUP_REMOVED lines=12> */
.L_x_8330:
[----:B------:R-:W-:Y:S05]  /*17e70*/  BSYNC B0 ;  /* 0x0000000000007941 */ /* 0x000fea0003800000 */
.L_x_8261:
[----:B------:R-:W-:-:S03]  /*17e80*/  UMOV UR4, 0xffffffff ;  /* 0xffffffff00047882 */ /* 0x000fc60000000000 */
[----:B------:R-:W-:Y:S05]  /*17e90*/  BRA.DIV UR4, `(.L_x_8263) ;  /* 0x0000001e04b87947 */ /* 0x000fea000b800000 */
[----:B------:R-:W2:Y:S02]  /*17ea0*/  S2R R2, SR_TID.X ;  /* 0x0000000000027919 */ /* 0x000ea40000002100 */
[----:B--2---:R-:W-:-:S04]  /*17eb0*/  SHF.R.U32.HI R2, RZ, 0x5, R2 ;  /* 0x00000005ff027819 */ /* 0x004fc80000011602 */
[----:B------:R-:W-:-:S05]  /*17ec0*/  LOP3.LUT R2, R2, 0x3, RZ, 0xc0, !PT ;  /* 0x0000000302027812 */ /* 0x000fca00078ec0ff */
[----:B------:R2:W4:Y:S02]  /*17ed0*/  SHFL.IDX PT, R14, R2, RZ, 0x1f ;  /* 0x00001fff020e7589 */ /* 0x00052400000e0000 */
.L_x_8333:
[----:B----4-:R-:W-:Y:S01]  /*17ee0*/  ISETP.NE.AND P0, PT, R14, RZ, PT ;  /* 0x000000ff0e00720c */ /* 0x010fe20003f05270 */
[----:B------:R-:W-:-:S12]  /*17ef0*/  BSSY B0, `(.L_x_8264) ;  /* 0x0000027000007945 */ /* 0x000fd80003800000 */
[----:B------:R-:W-:Y:S05]  /*17f00*/  @P0 BRA `(.L_x_8265) ;  /* 0x0000000000940947 */ /* 0x000fea0003800000 */
[----:B------:R-:W-:-:S03]  /*17f10*/  UMOV UR4, 0xffffffff ;  /* 0xffffffff00047882 */ /* 0x000fc60000000000 */
[----:B------:R-:W-:Y:S05]  /*17f20*/  BRA.DIV UR4, `(.L_x_8266) ;  /* 0x0000001e04c87947 */ /* 0x000fea000b800000 */
[----:B------:R-:W-:-:S13]  /*17f30*/  ELECT P6, URZ, PT ;  /* 0x00000000003f782f */ /* 0x000fda00038c0000 */
.L_x_8336:
[----:B------:R-:W-:Y:S05]  /*17f40*/  @!P6 BRA `(.L_x_8265) ;  /* 0x000000000084e947 */ /* 0x000fea0003800000 */
[----:B------:R-:W-:-:S06]  /*17f50*/  ULOP3.LUT UR4, UR36, 0x2, URZ, 0xfc, !UPT ;  /* 0x0000000224047892 */ /* 0x000fcc000f8efc3f */
[----:B--2---:R-:W-:-:S05]  /*17f60*/  IMAD.U32 R2, RZ, RZ, UR4 ;  /* 0x00000004ff027e24 */ /* 0x004fca000f8e00ff */
[----:B------:R-:W-:-:S13]  /*17f70*/  ISETP.NE.AND P2, PT, R2, 0x3, PT ;  /* 0x000000030200780c */ /* 0x000fda0003f45270 */
[----:B------:R-:W-:Y:S05]  /*17f80*/  @!P2 BRA `(.L_x_8267) ;  /* 0x000000000004a947 */ /* 0x000fea0003800000 */
[----:B------:R-:W-:Y:S01]  /*17f90*/  BPT.TRAP 0x1 ;  /* 0x000000040000795c */ /* 0x000fe20000300000 */
.L_x_8267:
[----:B0-----:R-:W2:Y:S04]  /*17fa0*/  LDL R3, [R1+0x4] ;  /* 0x0000040001037983 */ /* 0x001ea80000100800 */
[----:B---3--:R-:W3:Y:S01]  /*17fb0*/  LDL.LU R7, [R1+0x10] ;  /* 0x0000100001077983 */ /* 0x008ee20000300800 */
        /* <DEDUP_REMOVED lines=12> */
.L_x_8337:
[----:B------:R-:W2:Y:S02]  /*18080*/  SYNCS.PHASECHK.TRANS64.TRYWAIT P0, [R7+URZ], R2 ;  /* 0x00000002070075a7 */ /* 0x000ea4000800017f */
[----:B--2---:R-:W-:Y:S05]  /*18090*/  @!P0 BRA `(.L_x_8269) ;  /* 0x0000001c00a08947 */ /* 0x004fea0003800000 */
.L_x_8338:
[----:B------:R-:W-:Y:S05]  /*180a0*/  @!P2 BRA `(.L_x_8270) ;  /* 0x000000000004a947 */ /* 0x000fea0003800000 */
[----:B------:R-:W-:Y:S01]  /*180b0*/  BPT.TRAP 0x1 ;  /* 0x000000040000795c */ /* 0x000fe20000300000 */
.L_x_8270:
[----:B------:R-:W3:Y:S01]  /*180c0*/  LDL.LU R4, [R1+0x4] ;  /* 0x0000040001047983 */ /* 0x000ee20000300800 */
[----:B------:R-:W-:-:S04]  /*180d0*/  VIADD R0, R0, 0x28860 ;  /* 0x0002886000007836 */ /* 0x000fc80000000000 */
[----:B---3--:R-:W-:-:S04]  /*180e0*/  IMAD R4, R4, 0x8, R0 ;  /* 0x0000000804047824 */ /* 0x008fc800078e0200 */
[----:B------:R-:W3:Y:S02]  /*180f0*/  SYNCS.PHASECHK.TRANS64.TRYWAIT P0, [R4+URZ], R5 ;  /* 0x00000005040075a7 */ /* 0x000ee4000800017f */
[----:B---3--:R-:W-:Y:S05]  /*18100*/  @!P0 BRA `(.L_x_8271) ;  /* 0x0000001c00988947 */ /* 0x008fea0003800000 */
.L_x_8339:
[----:B------:R-:W-:-:S07]  /*18110*/  IMAD R3, R3, 0x8, R0 ;  /* 0x0000000803037824 */ /* 0x000fce00078e0200 */
.L_x_8272:
[----:B----4-:R4:W0:Y:S02]  /*18120*/  SYNCS.PHASECHK.TRANS64.TRYWAIT P0, [R3+URZ], R2 ;  /* 0x00000002030075a7 */ /* 0x010824000800017f */
[----:B0-----:R-:W-:Y:S05]  /*18130*/  @!P0 NANOSLEEP.SYNCS 0x989680 ;  /* 0x009896800000895d */ /* 0x001fea0003900000 */
[----:B------:R-:W0:Y:S02]  /*18140*/  @!P0 SYNCS.PHASECHK.TRANS64 P0, [R3+URZ], R2 ;  /* 0x00000002030085a7 */ /* 0x000e24000800007f */
[----:B0-----:R-:W-:Y:S05]  /*18150*/  @!P0 BRA `(.L_x_8272) ;  /* 0xfffffffc00f08947 */ /* 0x001fea000383ffff */
.L_x_8265:
[----:B------:R-:W-:Y:S05]  /*18160*/  BSYNC B0 ;  /* 0x0000000000007941 */ /* 0x000fea0003800000 */
.L_x_8264:
[----:B------:R-:W-:Y:S05]  /*18170*/  EXIT ;  /* 0x000000000000794d */ /* 0x000fea0003800000 */
.L_x_8055:
[----:B0-----:R-:W-:-:S04]  /*18180*/  IMAD.U32 R3, RZ, RZ, UR41 ;  /* 0x00000029ff037e24 */ /* 0x001fc8000f8e00ff */
[----:B------:R0:W1:Y:S03]  /*18190*/  SYNCS.PHASECHK.TRANS64.TRYWAIT P1, [R3+URZ+0x28800], R0 ;  /* 0x02880000030075a7 */ /* 0x000066000802017f */
[----:B-1----:R-:W-:Y:S05]  /*181a0*/  @!P1 NANOSLEEP.SYNCS 0x989680 ;  /* 0x009896800000995d */ /* 0x002fea0003900000 */
[----:B------:R-:W1:Y:S02]  /*181b0*/  @!P1 SYNCS.PHASECHK.TRANS64 P1, [R3+URZ+0x28800], R0 ;  /* 0x02880000030095a7 */ /* 0x000e64000802007f */
[----:B-1----:R-:W-:Y:S05]  /*181c0*/  @!P1 BRA `(.L_x_8055) ;  /* 0xfffffffc00ec9947 */ /* 0x002fea000383ffff */
[----:B------:R-:W-:Y:S05]  /*181d0*/  BRA `(.L_x_8273) ;  /* 0xfffffe9800807947 */ /* 0x000fea000383ffff */
.L_x_8059:
[----:B-1----:R1:W2:Y:S02]  /*181e0*/  SYNCS.PHASECHK.TRANS64.TRYWAIT P2, [R7+URZ+0x28830], R0 ;  /* 0x02883000070075a7 */ /* 0x0022a4000804017f */
[----:B--2---:R-:W-:Y:S05]  /*181f0*/  @!P2 NANOSLEEP.SYNCS 0x989680 ;  /* 0x009896800000a95d */ /* 0x004fea0003900000 */
[----:B------:R-:W2:Y:S02]  /*18200*/  @!P2 SYNCS.PHASECHK.TRANS64 P2, [R7+URZ+0x28830], R0 ;  /* 0x028830000700a5a7 */ /* 0x000ea4000804007f */
[----:B--2---:R-:W-:Y:S05]  /*18210*/  @!P2 BRA `(.L_x_8059) ;  /* 0xfffffffc00f0a947 */ /* 0x004fea000383ffff */
[----:B------:R-:W-:Y:S05]  /*18220*/  BRA `(.L_x_8058) ;  /* 0xfffffe9800a47947 */ /* 0x000fea000383ffff */
.L_x_8075:
[----:B-1----:R-:W-:-:S04]  /*18230*/  IMAD.U32 R7, RZ, RZ, UR6 ;  /* 0x00000006ff077e24 */ /* 0x002fc8000f8e00ff */
[----:B------:R1:W2:Y:S03]  /*18240*/  SYNCS.PHASECHK.TRANS64.TRYWAIT P2, [R7+URZ+0x28830], R6 ;  /* 0x02883006070075a7 */ /* 0x0002a6000804017f */
[----:B--2---:R-:W-:Y:S05]  /*18250*/  @!P2 NANOSLEEP.SYNCS 0x989680 ;  /* 0x009896800000a95d */ /* 0x004fea0003900000 */
[----:B------:R-:W2:Y:S02]  /*18260*/  @!P2 SYNCS.PHASECHK.TRANS64 P2, [R7+URZ+0x28830], R6 ;  /* 0x028830060700a5a7 */ /* 0x000ea4000804007f */
[----:B--2---:R-:W-:Y:S05]  /*18270*/  @!P2 BRA `(.L_x_8075) ;  /* 0xfffffffc00eca947 */ /* 0x004fea000383ffff */
[----:B------:R-:W-:Y:S05]  /*18280*/  BRA `(.L_x_8072) ;  /* 0xfffffed4004c7947 */ /* 0x000fea000383ffff */
.L_x_8079:
[----:B-1----:R-:W-:-:S04]  /*18290*/  IMAD.U32 R7, RZ, RZ, UR6 ;  /* 0x00000006ff077e24 */ /* 0x002fc8000f8e00ff */
[----:B------:R1:W2:Y:S03]  /*182a0*/  SYNCS.PHASECHK.TRANS64.TRYWAIT P2, [R7+URZ+0x28850], R6 ;  /* 0x02885006070075a7 */ /* 0x0002a6000804017f */
[----:B--2---:R-:W-:Y:S05]  /*182b0*/  @!P2 NANOSLEEP.SYNCS 0x989680 ;  /* 0x009896800000a95d */ /* 0x004fea0003900000 */
[----:B------:R-:W2:Y:S02]  /*182c0*/  @!P2 SYNCS.PHASECHK.TRANS64 P2, [R7+URZ+0x28850], R6 ;  /* 0x028850060700a5a7 */ /* 0x000ea4000804007f */
[----:B--2---:R-:W-:Y:S05]  /*182d0*/  @!P2 BRA `(.L_x_8079) ;  /* 0xfffffffc00eca947 */ /* 0x004fea000383ffff */
[----:B------:R-:W-:Y:S05]  /*182e0*/  BRA `(.L_x_8076) ;  /* 0xfffffed8000c7947 */ /* 0x000fea000383ffff */
.L_x_8096:
[----:B-1----:R-:W-:-:S04]  /*182f0*/  IMAD.U32 R5, RZ, RZ, UR6 ;  /* 0x00000006ff057e24 */ /* 0x002fc8000f8e00ff */
[----:B------:R1:W2:Y:S03]  /*18300*/  SYNCS.PHASECHK.TRANS64.TRYWAIT P2, [R5+URZ+0x28830], R4 ;  /* 0x02883004050075a7 */ /* 0x0002a6000804017f */
[----:B--2---:R-:W-:Y:S05]  /*18310*/  @!P2 NANOSLEEP.SYNCS 0x989680 ;  /* 0x009896800000a95d */ /* 0x004fea0003900000 */
[----:B------:R-:W2:Y:S02]  /*18320*/  @!P2 SYNCS.PHASECHK.TRANS64 P2, [R5+URZ+0x28830], R4 ;  /* 0x028830040500a5a7 */ /* 0x000ea4000804007f */
[----:B--2---:R-:W-:Y:S05]  /*18330*/  @!P2 BRA `(.L_x_8096) ;  /* 0xfffffffc00eca947 */ /* 0x004fea000383ffff */
[----:B------:R-:W-:Y:S05]  /*18340*/  BRA `(.L_x_8093) ;  /* 0xffffff0c00fc7947 */ /* 0x000fea000383ffff */
.L_x_8100:
[----:B-1----:R-:W-:-:S04]  /*18350*/  IMAD.U32 R5, RZ, RZ, UR6 ;  /* 0x00000006ff057e24 */ /* 0x002fc8000f8e00ff */
[----:B------:R1:W2:Y:S03]  /*18360*/  SYNCS.PHASECHK.TRANS64.TRYWAIT P2, [R5+URZ+0x28850], R4 ;  /* 0x02885004050075a7 */ /* 0x0002a6000804017f */
[----:B--2---:R-:W-:Y:S05]  /*18370*/  @!P2 NANOSLEEP.SYNCS 0x989680 ;  /* 0x009896800000a95d */ /* 0x004fea0003900000 */
[----:B------:R-:W2:Y:S02]  /*18380*/  @!P2 SYNCS.PHASECHK.TRANS64 P2, [R5+URZ+0x28850], R4 ;  /* 0x028850040500a5a7 */ /* 0x000ea4000804007f */
[----:B--2---:R-:W-:Y:S05]  /*18390*/  @!P2 BRA `(.L_x_8100) ;  /* 0xfffffffc00eca947 */ /* 0x004fea000383ffff */
[----:B------:R-:W-:Y:S05]  /*183a0*/  BRA `(.L_x_8097) ;  /* 0xffffff1000bc7947 */ /* 0x000fea000383ffff */
.L_x_8106:
[----:B-1----:R-:W-:-:S04]  /*183b0*/  IMAD.U32 R5, RZ, RZ, UR6 ;  /* 0x00000006ff057e24 */ /* 0x002fc8000f8e00ff */
[----:B------:R1:W2:Y:S03]  /*183c0*/  SYNCS.PHASECHK.TRANS64.TRYWAIT P2, [R5+URZ+0x28830], R4 ;  /* 0x02883004050075a7 */ /* 0x0002a6000804017f */
[----:B--2---:R-:W-:Y:S05]  /*183d0*/  @!P2 NANOSLEEP.SYNCS 0x989680 ;  /* 0x009896800000a95d */ /* 0x004fea0003900000 */
[----:B------:R-:W2:Y:S02]  /*183e0*/  @!P2 SYNCS.PHASECHK.TRANS64 P2, [R5+URZ+0x28830], R4 ;  /* 0x028830040500a5a7 */ /* 0x000ea4000804007f */
[----:B--2---:R-:W-:Y:S05]  /*183f0*/  @!P2 BRA `(.L_x_8106) ;  /* 0xfffffffc00eca947 */ /* 0x004fea000383ffff */
[----:B------:R-:W-:Y:S05]  /*18400*/  BRA `(.L_x_8103) ;  /* 0xffffff3400d47947 */ /* 0x000fea000383ffff */
.L_x_8110:
[----:B-1----:R-:W-:-:S04]  /*18410*/  IMAD.U32 R5, RZ, RZ, UR6 ;  /* 0x00000006ff057e24 */ /* 0x002fc8000f8e00ff */
[----:B------:R1:W2:Y:S03]  /*18420*/  SYNCS.PHASECHK.TRANS64.TRYWAIT P2, [R5+URZ+0x28850], R4 ;  /* 0x02885004050075a7 */ /* 0x0002a6000804017f */
[----:B--2---:R-:W-:Y:S05]  /*18430*/  @!P2 NANOSLEEP.SYNCS 0x989680 ;  /* 0x009896800000a95d */ /* 0x004fea0003900000 */
[----:B------:R-:W2:Y:S02]  /*18440*/  @!P2 SYNCS.PHASECHK.TRANS64 P2, [R5+URZ+0x28850], R4 ;  /* 0x028850040500a5a7 */ /* 0x000ea4000804007f */
[----:B--2---:R-:W-:Y:S05]  /*18450*/  @!P2 BRA `(.L_x_8110) ;  /* 0xfffffffc00eca947 */ /* 0x004fea000383ffff */
[----:B------:R-:W-:Y:S05]  /*18460*/  BRA `(.L_x_8107) ;  /* 0xffffff3800947947 */ /* 0x000fea000383ffff */
.L_x_8123:
[----:B-1----:R-:W-:-:S04]  /*18470*/  IMAD.U32 R8, RZ, RZ, UR5 ;  /* 0x00000005ff087e24 */ /* 0x002fc8000f8e00ff */
[----:B------:R1:W2:Y:S03]  /*18480*/  SYNCS.PHASECHK.TRANS64.TRYWAIT P0, [R8+URZ+0x28850], R3 ;  /* 0x02885003080075a7 */ /* 0x0002a6000800017f */
[----:B--2---:R-:W-:Y:S05]  /*18490*/  @!P0 NANOSLEEP.SYNCS 0x989680 ;  /* 0x009896800000895d */ /* 0x004fea0003900000 */
[----:B------:R-:W2:Y:S02]  /*184a0*/  @!P0 SYNCS.PHASECHK.TRANS64 P0, [R8+URZ+0x28850], R3 ;  /* 0x02885003080085a7 */ /* 0x000ea4000800007f */
[----:B--2---:R-:W-:Y:S05]  /*184b0*/  @!P0 BRA `(.L_x_8123) ;  /* 0xfffffffc00ec8947 */ /* 0x004fea000383ffff */
[----:B------:R-:W-:Y:S05]  /*184c0*/  BRA `(.L_x_8122) ;  /* 0xffffff6c00987947 */ /* 0x000fea000383ffff */
.L_x_8173:
        /* <DEDUP_REMOVED lines=11> */
.L_x_8275:
[----:B------:R-:W-:Y:S05]  /*18580*/  BSYNC B0 ;  /* 0x0000000000007941 */ /* 0x000fea0003800000 */
.L_x_8274:
[----:B------:R-:W-:Y:S05]  /*18590*/  BRA `(.L_x_8276) ;  /* 0xffffffb000fc7947 */ /* 0x000fea000383ffff */
.L_x_8175:
[----:B------:R-:W-:Y:S01]  /*185a0*/  BSSY B0, `(.L_x_8277) ;  /* 0x0000006000007945 */ /* 0x000fe20003800000 */
[----:B------:R-:W-:-:S07]  /*185b0*/  IMAD.MOV.U32 R15, RZ, RZ, -0x1 ;  /* 0xffffffffff0f7424 */ /* 0x000fce00078e00ff */
[----:B012-4-:R-:W-:Y:S05]  /*185c0*/  WARPSYNC.COLLECTIVE R15, `(.L_x_8278) ;  /* 0x000000000f0c7348 */ /* 0x017fea0003c00000 */
[----:B------:R-:W-:Y:S02]  /*185d0*/  ELECT P6, UR62, PT ;  /* 0x00000000003e782f */ /* 0x000fe400038c0000 */
[----:B------:R-:W-:Y:S01]  /*185e0*/  MOV R14, UR62 ;  /* 0x0000003e000e7c02 */ /* 0x000fe20008000f00 */
[----:B012-4-:R-:W-:Y:S10]  /*185f0*/  ENDCOLLECTIVE ;  /* 0x000000000000791b */ /* 0x017ff40003800000 */
.L_x_8278:
[----:B------:R-:W-:Y:S05]  /*18600*/  BSYNC B0 ;  /* 0x0000000000007941 */ /* 0x000fea0003800000 */
.L_x_8277:
[----:B------:R-:W-:Y:S05]  /*18610*/  BRA `(.L_x_8279) ;  /* 0xffffffb400087947 */ /* 0x000fea000383ffff */
.L_x_8177:
[----:B--2---:R2:W3:Y:S02]  /*18620*/  SYNCS.PHASECHK.TRANS64.TRYWAIT P0, [R0+URZ+0x28840], R2 ;  /* 0x02884002000075a7 */ /* 0x0044e4000800017f */
[----:B---3--:R-:W-:Y:S05]  /*18630*/  @!P0 NANOSLEEP.SYNCS 0x989680 ;  /* 0x009896800000895d */ /* 0x008fea0003900000 */
[----:B------:R-:W3:Y:S02]  /*18640*/  @!P0 SYNCS.PHASECHK.TRANS64 P0, [R0+URZ+0x28840], R2 ;  /* 0x02884002000085a7 */ /* 0x000ee4000800007f */
[----:B---3--:R-:W-:Y:S05]  /*18650*/  @!P0 BRA `(.L_x_8177) ;  /* 0xfffffffc00f08947 */ /* 0x008fea000383ffff */
[----:B------:R-:W-:Y:S05]  /*18660*/  BRA `(.L_x_8280) ;  /* 0xffffffb400707947 */ /* 0x000fea000383ffff */
.L_x_8181:
        /* <DEDUP_REMOVED lines=14> */
.L_x_8281:
[----:B------:R-:W-:Y:S02]  /*18750*/  IMAD.MOV.U32 R13, RZ, RZ, R4 ;  /* 0x000000ffff0d7224 */ /* 0x000fe400078e0004 */
[----:B------:R-:W-:-:S07]  /*18760*/  IMAD.MOV.U32 R6, RZ, RZ, R14 ;  /* 0x000000ffff067224 */ /* 0x000fce00078e000e */
[----:B------:R-:W-:Y:S05]  /*18770*/  WARPSYNC.COLLECTIVE R15, `(.L_x_8282) ;  /* 0x000000000f087348 */ /* 0x000fea0003c00000 */
[----:B------:R0:W1:Y:S02]  /*18780*/  SHFL.IDX P6, R14, R13, R12, R11 ;  /* 0x0000000c0d0e7389 */ /* 0x00006400000c000b */
[----:B01----:R-:W-:Y:S01]  /*18790*/  ENDCOLLECTIVE ;  /* 0x000000000000791b */ /* 0x003fe20003800000 */
.L_x_8282:
[----:B------:R-:W-:Y:S02]  /*187a0*/  IMAD.MOV.U32 R13, RZ, RZ, R3 ;  /* 0x000000ffff0d7224 */ /* 0x000fe400078e0003 */
[----:B------:R-:W-:Y:S02]  /*187b0*/  IMAD.MOV.U32 R12, RZ, RZ, 0x1 ;  /* 0x00000001ff0c7424 */ /* 0x000fe400078e00ff */
[----:B------:R-:W-:-:S07]  /*187c0*/  IMAD.MOV.U32 R7, RZ, RZ, R14 ;  /* 0x000000ffff077224 */ /* 0x000fce00078e000e */
[----:B------:R-:W-:Y:S05]  /*187d0*/  WARPSYNC.COLLECTIVE R15, `(.L_x_8283) ;  /* 0x000000000f087348 */ /* 0x000fea0003c00000 */
[----:B------:R0:W1:Y:S02]  /*187e0*/  SHFL.IDX P6, R14, R13, R12, R11 ;  /* 0x0000000c0d0e7389 */ /* 0x00006400000c000b */
[----:B01----:R-:W-:Y:S01]  /*187f0*/  ENDCOLLECTIVE ;  /* 0x000000000000791b */ /* 0x003fe20003800000 */
.L_x_8283:
        /* <DEDUP_REMOVED lines=10> */
.L_x_8284:
[----:B------:R-:W-:Y:S01]  /*188a0*/  @!PT LDS RZ, [RZ] ;  /* 0x00000000fffff984 */ /* 0x000fe20000000800 */
[----:B------:R-:W-:Y:S01]  /*188b0*/  @!PT LDS RZ, [RZ] ;  /* 0x00000000fffff984 */ /* 0x000fe20000000800 */
[----:B------:R-:W-:Y:S01]  /*188c0*/  @!PT LDS RZ, [RZ] ;  /* 0x00000000fffff984 */ /* 0x000fe20000000800 */
[----:B------:R0:W-:Y:S04]  /*188d0*/  @!P2 LDGSTS.E.BYPASS.LTC128B.128 [R9+0x10400], desc[UR50][R6.64], !P0 ;  /* 0x104000000609afae */ /* 0x0001e8000c101d72 */
[----:B------:R0:W-:Y:S01]  /*188e0*/  @!P2 LDGSTS.E.BYPASS.LTC128B.128 [R9+0x14400], desc[UR50][R6.64+0x80], !P1 ;  /* 0x144000800609afae */ /* 0x0001e2000c901d72 */
[----:B------:R-:W-:Y:S01]  /*188f0*/  ISETP.GE.AND P2, PT, R5, R2, PT ;  /* 0x000000020500720c */ /* 0x000fe20003f46270 */
[----:B------:R-:W-:Y:S02]  /*18900*/  IMAD.MOV.U32 R13, RZ, RZ, R3 ;  /* 0x000000ffff0d7224 */ /* 0x000fe400078e0003 */
[----:B------:R-:W-:Y:S02]  /*18910*/  IMAD.MOV.U32 R12, RZ, RZ, 0x2 ;  /* 0x00000002ff0c7424 */ /* 0x000fe400078e00ff */
[----:B------:R-:W-:-:S08]  /*18920*/  IMAD.MOV.U32 R5, RZ, RZ, R14 ;  /* 0x000000ffff057224 */ /* 0x000fd000078e000e */
[----:B0-----:R-:W-:Y:S05]  /*18930*/  WARPSYNC.COLLECTIVE R15, `(.L_x_8285) ;  /* 0x000000000f087348 */ /* 0x001fea0003c00000 */
[----:B------:R1:W2:Y:S02]  /*18940*/  SHFL.IDX P6, R14, R13, R12, R11 ;  /* 0x0000000c0d0e7389 */ /* 0x0002a400000c000b */
[----:B012---:R-:W-:Y:S01]  /*18950*/  ENDCOLLECTIVE ;  /* 0x000000000000791b */ /* 0x007fe20003800000 */
.L_x_8285:
[----:B------:R-:W-:Y:S01]  /*18960*/  @!P2 LEA R7, P3, R10, R5, 0x1 ;  /* 0x000000050a07a211 */ /* 0x000fe200078608ff */
[----:B------:R-:W-:-:S04]  /*18970*/  VIADD R5, R0, 0x20 ;  /* 0x0000002000057836 */ /* 0x000fc80000000000 */
        /* <DEDUP_REMOVED lines=9> */
[----:B------:R0:W-:Y:S01]  /*18a10*/  @!P2 LDGSTS.E.BYPASS.LTC128B.128 [R9+0x14c00], desc[UR50][R6.64+0x80], !P1 ;  /* 0x14c000800609afae */ /* 0x0001e2000c901d72 */
[----:B------:R-:W-:Y:S01]  /*18a20*/  ISETP.GE.AND P2, PT, R5, R2, PT ;  /* 0x000000020500720c */ /* 0x000fe20003f46270 */
[----:B0-----:R-:W-:-:S12]  /*18a30*/  IMAD.MOV.U32 R6, RZ, RZ, R14 ;  /* 0x000000ffff067224 */ /* 0x001fd800078e000e */
[----:B------:R-:W-:Y:S05]  /*18a40*/  WARPSYNC.COLLECTIVE R15, `(.L_x_8286) ;  /* 0x000000000f087348 */ /* 0x000fea0003c00000 */
[----:B------:R0:W1:Y:S02]  /*18a50*/  SHFL.IDX P6, R14, R13, R12, R11 ;  /* 0x0000000c0d0e7389 */ /* 0x00006400000c000b */
[----:B01----:R-:W-:Y:S01]  /*18a60*/  ENDCOLLECTIVE ;  /* 0x000000000000791b */ /* 0x003fe20003800000 */
.L_x_8286:
[----:B------:R-:W-:Y:S02]  /*18a70*/  IMAD.MOV.U32 R13, RZ, RZ, R3 ;  /* 0x000000ffff0d7224 */ /* 0x000fe400078e0003 */
[----:B------:R-:W-:Y:S02]  /*18a80*/  IMAD.MOV.U32 R12, RZ, RZ, 0x3 ;  /* 0x00000003ff0c7424 */ /* 0x000fe400078e00ff */
[----:B------:R-:W-:-:S07]  /*18a90*/  IMAD.MOV.U32 R5, RZ, RZ, R14 ;  /* 0x000000ffff057224 */ /* 0x000fce00078e000e */
[----:B------:R-:W-:Y:S05]  /*18aa0*/  WARPSYNC.COLLECTIVE R15, `(.L_x_8287) ;  /* 0x000000000f087348 */ /* 0x000fea0003c00000 */
[----:B------:R0:W1:Y:S02]  /*18ab0*/  SHFL.IDX P6, R14, R13, R12, R11 ;  /* 0x0000000c0d0e7389 */ /* 0x00006400000c000b */
[----:B01----:R-:W-:Y:S01]  /*18ac0*/  ENDCOLLECTIVE ;  /* 0x000000000000791b */ /* 0x003fe20003800000 */
.L_x_8287:
        /* <DEDUP_REMOVED lines=16> */
.L_x_8288:
[----:B------:R-:W-:Y:S02]  /*18bd0*/  IMAD.MOV.U32 R13, RZ, RZ, R3 ;  /* 0x000000ffff0d7224 */ /* 0x000fe400078e0003 */
[----:B------:R-:W-:Y:S02]  /*18be0*/  IMAD.MOV.U32 R12, RZ, RZ, 0x4 ;  /* 0x00000004ff0c7424 */ /* 0x000fe400078e00ff */
[----:B------:R-:W-:-:S07]  /*18bf0*/  IMAD.MOV.U32 R5, RZ, RZ, R14 ;  /* 0x000000ffff057224 */ /* 0x000fce00078e000e */
[----:B------:R-:W-:Y:S05]  /*18c00*/  WARPSYNC.COLLECTIVE R15, `(.L_x_8289) ;  /* 0x000000000f087348 */ /* 0x000fea0003c00000 */
[----:B------:R0:W1:Y:S02]  /*18c10*/  SHFL.IDX P6, R14, R13, R12, R11 ;  /* 0x0000000c0d0e7389 */ /* 0x00006400000c000b */
[----:B01----:R-:W-:Y:S01]  /*18c20*/  ENDCOLLECTIVE ;  /* 0x000000000000791b */ /* 0x003fe20003800000 */
.L_x_8289:
        /* <DEDUP_REMOVED lines=16> */
.L_x_8290:
[----:B------:R-:W-:Y:S02]  /*18d30*/  IMAD.MOV.U32 R13, RZ, RZ, R3 ;  /* 0x000000ffff0d7224 */ /* 0x000fe400078e0003 */
[----:B------:R-:W-:Y:S02]  /*18d40*/  IMAD.MOV.U32 R12, RZ, RZ, 0x5 ;  /* 0x00000005ff0c7424 */ /* 0x000fe400078e00ff */
[----:B------:R-:W-:-:S07]  /*18d50*/  IMAD.MOV.U32 R5, RZ, RZ, R14 ;  /* 0x000000ffff057224 */ /* 0x000fce00078e000e */
[----:B------:R-:W-:Y:S05]  /*18d60*/  WARPSYNC.COLLECTIVE R15, `(.L_x_8291) ;  /* 0x000000000f087348 */ /* 0x000fea0003c00000 */
[----:B------:R0:W1:Y:S02]  /*18d70*/  SHFL.IDX P6, R14, R13, R12, R11 ;  /* 0x0000000c0d0e7389 */ /* 0x00006400000c000b */
[----:B01----:R-:W-:Y:S01]  /*18d80*/  ENDCOLLECTIVE ;  /* 0x000000000000791b */ /* 0x003fe20003800000 */
.L_x_8291:
        /* <DEDUP_REMOVED lines=16> */
.L_x_8292:
[----:B------:R-:W-:Y:S02]  /*18e90*/  IMAD.MOV.U32 R13, RZ, RZ, R3 ;  /* 0x000000ffff0d7224 */ /* 0x000fe400078e0003 */
[----:B------:R-:W-:Y:S02]  /*18ea0*/  IMAD.MOV.U32 R12, RZ, RZ, 0x6 ;  /* 0x00000006ff0c7424 */ /* 0x000fe400078e00ff */
[----:B------:R-:W-:-:S07]  /*18eb0*/  IMAD.MOV.U32 R5, RZ, RZ, R14 ;  /* 0x000000ffff057224 */ /* 0x000fce00078e000e */
[----:B------:R-:W-:Y:S05]  /*18ec0*/  WARPSYNC.COLLECTIVE R15, `(.L_x_8293) ;  /* 0x000000000f087348 */ /* 0x000fea0003c00000 */
[----:B------:R0:W1:Y:S02]  /*18ed0*/  SHFL.IDX P6, R14, R13, R12, R11 ;  /* 0x0000000c0d0e7389 */ /* 0x00006400000c000b */
[----:B01----:R-:W-:Y:S01]  /*18ee0*/  ENDCOLLECTIVE ;  /* 0x000000000000791b */ /* 0x003fe20003800000 */
.L_x_8293:
[----:B------:R-:W-:-:S05]  /*18ef0*/  @!P2 LEA R5, P3, R10, R5, 0x1 ;  /* 0x000000050a05a211 */ /* 0x000fca00078608ff */
[----:B------:R-:W-:-:S04]  /*18f00*/  @!P2 IMAD.X R6, RZ, RZ, R6, P3 ;  /* 0x000000ffff06a224 */ /* 0x000fc800018e0606 */
[----:B------:R-:W-:Y:S02]  /*18f10*/  @!P2 IMAD.MOV.U32 R7, RZ, RZ, R6 ;  /* 0x000000ffff07a224 */ /* 0x000fe400078e0006 */
[----:B------:R-:W-:Y:S02]  /*18f20*/  @!P2 IMAD.MOV.U32 R6, RZ, RZ, R5 ;  /* 0x000000ffff06a224 */ /* 0x000fe400078e0005 */
[----:B------:R-:W-:-:S03]  /*18f30*/  IMAD.MOV.U32 R13, RZ, RZ, R4 ;  /* 0x000000ffff0d7224 */ /* 0x000fc600078e0004 */
[----:B------:R-:W-:Y:S01]  /*18f40*/  @!PT LDS RZ, [RZ] ;  /* 0x00000000fffff984 */ /* 0x000fe20000000800 */
[----:B------:R-:W-:Y:S01]  /*18f50*/  @!PT LDS RZ, [RZ] ;  /* 0x00000000fffff984 */ /* 0x000fe20000000800 */
[----:B------:R-:W-:Y:S01]  /*18f60*/  @!PT LDS RZ, [RZ] ;  /* 0x00000000fffff984 */ /* 0x000fe20000000800 */
[----:B------:R-:W-:Y:S04]  /*18f70*/  @!P2 LDGSTS.E.BYPASS.LTC128B.128 [R9+0x12c00], desc[UR50][R6.64], !P0 ;  /* 0x12c000000609afae */ /* 0x000fe8000c101d72 */
[----:B------:R0:W-:Y:S02]  /*18f80*/  @!P2 LDGSTS.E.BYPASS.LTC128B.128 [R9+0x16c00], desc[UR50][R6.64+0x80], !P1 ;  /* 0x16c000800609afae */ /* 0x0001e4000c901d72 */
[----:B0-----:R-:W-:-:S07]  /*18f90*/  IMAD.MOV.U32 R6, RZ, RZ, R14 ;  /* 0x000000ffff067224 */ /* 0x001fce00078e000e */
[----:B------:R-:W-:Y:S05]  /*18fa0*/  WARPSYNC.COLLECTIVE R15, `(.L_x_8294) ;  /* 0x000000000f087348 */ /* 0x000fea0003c00000 */
[----:B------:R0:W1:Y:S02]  /*18fb0*/  SHFL.IDX P6, R14, R13, R12, R11 ;  /* 0x0000000c0d0e7389 */ /* 0x00006400000c000b */
[----:B01----:R-:W-:Y:S01]  /*18fc0*/  ENDCOLLECTIVE ;  /* 0x000000000000791b */ /* 0x003fe20003800000 */
.L_x_8294:
[----:B------:R-:W-:-:S05]  /*18fd0*/  VIADD R7, R0, 0x60 ;  /* 0x0000006000077836 */ /* 0x000fca0000000000 */
[----:B------:R-:W-:Y:S01]  /*18fe0*/  ISETP.GE.AND P2, PT, R7, R2, PT ;  /* 0x000000020700720c */ /* 0x000fe20003f46270 */
[----:B------:R-:W-:Y:S02]  /*18ff0*/  IMAD.MOV.U32 R13, RZ, RZ, R3 ;  /* 0x000000ffff0d7224 */ /* 0x000fe400078e0003 */
[----:B------:R-:W-:Y:S02]  /*19000*/  IMAD.MOV.U32 R12, RZ, RZ, 0x7 ;  /* 0x00000007ff0c7424 */ /* 0x000fe400078e00ff */
[----:B------:R-:W-:-:S08]  /*19010*/  IMAD.MOV.U32 R5, RZ, RZ, R14 ;  /* 0x000000ffff057224 */ /* 0x000fd000078e000e */
[----:B------:R-:W-:Y:S05]  /*19020*/  WARPSYNC.COLLECTIVE R15, `(.L_x_8295) ;  /* 0x000000000f087348 */ /* 0x000fea0003c00000 */
[----:B------:R0:W1:Y:S02]  /*19030*/  SHFL.IDX P6, R14, R13, R12, R11 ;  /* 0x0000000c0d0e7389 */ /* 0x00006400000c000b */
[----:B01----:R-:W-:Y:S01]  /*19040*/  ENDCOLLECTIVE ;  /* 0x000000000000791b */ /* 0x003fe20003800000 */
.L_x_8295:
        /* <DEDUP_REMOVED lines=14> */
.L_x_8296:
[----:B------:R-:W-:Y:S01]  /*19130*/  IMAD.MOV.U32 R4, RZ, RZ, R14 ;  /* 0x000000ffff047224 */ /* 0x000fe200078e000e */
[----:B------:R-:W-:Y:S06]  /*19140*/  BRA `(.L_x_8297) ;  /* 0xffffffb800287947 */ /* 0x000fec000383ffff */
.L_x_8186:
[----:B0-----:R-:W3:Y:S02]  /*19150*/  LDL R2, [R1] ;  /* 0x0000000001027983 */ /* 0x001ee40000100800 */
[----:B---3--:R0:W1:Y:S02]  /*19160*/  SYNCS.PHASECHK.TRANS64.TRYWAIT P0, [R2+URZ+0x28820], R0 ;  /* 0x02882000020075a7 */ /* 0x008064000800017f */
[----:B-1----:R-:W-:Y:S05]  /*19170*/  @!P0 NANOSLEEP.SYNCS 0x989680 ;  /* 0x009896800000895d */ /* 0x002fea0003900000 */
[----:B------:R-:W1:Y:S02]  /*19180*/  @!P0 SYNCS.PHASECHK.TRANS64 P0, [R2+URZ+0x28820], R0 ;  /* 0x02882000020085a7 */ /* 0x000e64000800007f */
[----:B-1----:R-:W-:Y:S05]  /*19190*/  @!P0 BRA `(.L_x_8186) ;  /* 0xfffffffc00ec8947 */ /* 0x002fea000383ffff */
[----:B------:R-:W-:Y:S05]  /*191a0*/  BRA `(.L_x_8298) ;  /* 0xffffffb8009c7947 */ /* 0x000fea000383ffff */
.L_x_8195:
[----:B-1----:R1:W2:Y:S02]  /*191b0*/  SYNCS.PHASECHK.TRANS64.TRYWAIT P0, [R3+URZ+0x28840], R2 ;  /* 0x02884002030075a7 */ /* 0x0022a4000800017f */
[----:B--2---:R-:W-:Y:S05]  /*191c0*/  @!P0 NANOSLEEP.SYNCS 0x989680 ;  /* 0x009896800000895d */ /* 0x004fea0003900000 */
[----:B------:R-:W2:Y:S02]  /*191d0*/  @!P0 SYNCS.PHASECHK.TRANS64 P0, [R3+URZ+0x28840], R2 ;  /* 0x02884002030085a7 */ /* 0x000ea4000800007f */
[----:B--2---:R-:W-:Y:S05]  /*191e0*/  @!P0 BRA `(.L_x_8195) ;  /* 0xfffffffc00f08947 */ /* 0x004fea000383ffff */
[----:B------:R-:W-:Y:S05]  /*191f0*/  BRA `(.L_x_8299) ;  /* 0xffffffbc00687947 */ /* 0x000fea000383ffff */
.L_x_8201:
[----:B0-----:R0:W1:Y:S02]  /*19200*/  SYNCS.PHASECHK.TRANS64.TRYWAIT P0, [R3+URZ+0x60], R2 ;  /* 0x00006002030075a7 */ /* 0x001064000800017f */
[----:B-1----:R-:W-:Y:S05]  /*19210*/  @!P0 NANOSLEEP.SYNCS 0x989680 ;  /* 0x009896800000895d */ /* 0x002fea0003900000 */
[----:B------:R-:W1:Y:S02]  /*19220*/  @!P0 SYNCS.PHASECHK.TRANS64 P0, [R3+URZ+0x60], R2 ;  /* 0x00006002030085a7 */ /* 0x000e64000800007f */
[----:B-1----:R-:W-:Y:S05]  /*19230*/  @!P0 BRA `(.L_x_8201) ;  /* 0xfffffffc00f08947 */ /* 0x002fea000383ffff */
[----:B------:R-:W-:Y:S05]  /*19240*/  BRA `(.L_x_8300) ;  /* 0xffffffc000447947 */ /* 0x000fea000383ffff */
.L_x_8210:
[----:B--2---:R2:W3:Y:S02]  /*19250*/  SYNCS.PHASECHK.TRANS64.TRYWAIT P0, [R3+URZ+0x28840], R2 ;  /* 0x02884002030075a7 */ /* 0x0044e4000800017f */
[----:B---3--:R-:W-:Y:S05]  /*19260*/  @!P0 NANOSLEEP.SYNCS 0x989680 ;  /* 0x009896800000895d */ /* 0x008fea0003900000 */
[----:B------:R-:W3:Y:S02]  /*19270*/  @!P0 SYNCS.PHASECHK.TRANS64 P0, [R3+URZ+0x28840], R2 ;  /* 0x02884002030085a7 */ /* 0x000ee4000800007f */
[----:B---3--:R-:W-:Y:S05]  /*19280*/  @!P0 BRA `(.L_x_8210) ;  /* 0xfffffffc00f08947 */ /* 0x008fea000383ffff */
[----:B------:R-:W-:Y:S05]  /*19290*/  BRA `(.L_x_8301) ;  /* 0xffffffc400ec7947 */ /* 0x000fea000383ffff */
.L_x_8216:
[----:B0-----:R0:W2:Y:S02]  /*192a0*/  SYNCS.PHASECHK.TRANS64.TRYWAIT P0, [R2+URZ+0x60], R3 ;  /* 0x00006003020075a7 */ /* 0x0010a4000800017f */
[----:B--2---:R-:W-:Y:S05]  /*192b0*/  @!P0 NANOSLEEP.SYNCS 0x989680 ;  /* 0x009896800000895d */ /* 0x004fea0003900000 */
[----:B------:R-:W2:Y:S02]  /*192c0*/  @!P0 SYNCS.PHASECHK.TRANS64 P0, [R2+URZ+0x60], R3 ;  /* 0x00006003020085a7 */ /* 0x000ea4000800007f */
[----:B--2---:R-:W-:Y:S05]  /*192d0*/  @!P0 BRA `(.L_x_8216) ;  /* 0xfffffffc00f08947 */ /* 0x004fea000383ffff */
[----:B------:R-:W-:Y:S05]  /*192e0*/  BRA `(.L_x_8302) ;  /* 0xffffffc800c87947 */ /* 0x000fea000383ffff */
.L_x_8225:
[----:B----4-:R4:W0:Y:S02]  /*192f0*/  SYNCS.PHASECHK.TRANS64.TRYWAIT P0, [R2+URZ+0x28840], R3 ;  /* 0x02884003020075a7 */ /* 0x010824000800017f */
[----:B0-----:R-:W-:Y:S05]  /*19300*/  @!P0 NANOSLEEP.SYNCS 0x989680 ;  /* 0x009896800000895d */ /* 0x001fea0003900000 */
[----:B------:R-:W0:Y:S02]  /*19310*/  @!P0 SYNCS.PHASECHK.TRANS64 P0, [R2+URZ+0x28840], R3 ;  /* 0x02884003020085a7 */ /* 0x000e24000800007f */
[----:B0-----:R-:W-:Y:S05]  /*19320*/  @!P0 BRA `(.L_x_8225) ;  /* 0xfffffffc00f08947 */ /* 0x001fea000383ffff */
[----:B------:R-:W-:Y:S05]  /*19330*/  BRA `(.L_x_8303) ;  /* 0xffffffd000387947 */ /* 0x000fea000383ffff */
.L_x_8231:
[----:B0-----:R0:W2:Y:S02]  /*19340*/  SYNCS.PHASECHK.TRANS64.TRYWAIT P0, [R2+URZ+0x60], R5 ;  /* 0x00006005020075a7 */ /* 0x0010a4000800017f */
[----:B--2---:R-:W-:Y:S05]  /*19350*/  @!P0 NANOSLEEP.SYNCS 0x989680 ;  /* 0x009896800000895d */ /* 0x004fea0003900000 */
[----:B------:R-:W2:Y:S02]  /*19360*/  @!P0 SYNCS.PHASECHK.TRANS64 P0, [R2+URZ+0x60], R5 ;  /* 0x00006005020085a7 */ /* 0x000ea4000800007f */
[----:B--2---:R-:W-:Y:S05]  /*19370*/  @!P0 BRA `(.L_x_8231) ;  /* 0xfffffffc00f08947 */ /* 0x004fea000383ffff */
[----:B------:R-:W-:Y:S05]  /*19380*/  BRA `(.L_x_8304) ;  /* 0xffffffd400147947 */ /* 0x000fea000383ffff */
.L_x_8242:
[----:B----4-:R4:W0:Y:S02]  /*19390*/  SYNCS.PHASECHK.TRANS64.TRYWAIT P0, [R0+URZ+0x28860], R3 ;  /* 0x02886003000075a7 */ /* 0x010824000800017f */
[----:B0-----:R-:W-:Y:S05]  /*193a0*/  @!P0 NANOSLEEP.SYNCS 0x989680 ;  /* 0x009896800000895d */ /* 0x001fea0003900000 */
[----:B------:R-:W0:Y:S02]  /*193b0*/  @!P0 SYNCS.PHASECHK.TRANS64 P0, [R0+URZ+0x28860], R3 ;  /* 0x02886003000085a7 */ /* 0x000e24000800007f */
[----:B0-----:R-:W-:Y:S05]  /*193c0*/  @!P0 BRA `(.L_x_8242) ;  /* 0xfffffffc00f08947 */ /* 0x001fea000383ffff */
[----:B------:R-:W-:Y:S05]  /*193d0*/  BRA `(.L_x_8305) ;  /* 0xffffffd800687947 */ /* 0x000fea000383ffff */
.L_x_8249:
[----:B------:R-:W-:Y:S01]  /*193e0*/  BSSY B0, `(.L_x_8306) ;  /* 0x0000008000007945 */ /* 0x000fe20003800000 */
[----:B------:R-:W-:Y:S02]  /*193f0*/  IMAD.MOV.U32 R13, RZ, RZ, R16 ;  /* 0x000000ffff0d7224 */ /* 0x000fe400078e0010 */
[----:B------:R-:W-:Y:S02]  /*19400*/  IMAD.MOV.U32 R12, RZ, RZ, RZ ;  /* 0x000000ffff0c7224 */ /* 0x000fe400078e00ff */
[----:B------:R-:W-:Y:S02]  /*19410*/  IMAD.MOV.U32 R11, RZ, RZ, 0x1f ;  /* 0x0000001fff0b7424 */ /* 0x000fe400078e00ff */
[----:B------:R-:W-:-:S07]  /*19420*/  IMAD.MOV.U32 R15, RZ, RZ, -0x1 ;  /* 0xffffffffff0f7424 */ /* 0x000fce00078e00ff */
[----:B01-3--:R-:W-:Y:S05]  /*19430*/  WARPSYNC.COLLECTIVE R15, `(.L_x_8307) ;  /* 0x000000000f087348 */ /* 0x00bfea0003c00000 */
[----:B------:R2:W4:Y:S02]  /*19440*/  SHFL.IDX P6, R14, R13, R12, R11 ;  /* 0x0000000c0d0e7389 */ /* 0x00052400000c000b */
[----:B01234-:R-:W-:Y:S01]  /*19450*/  ENDCOLLECTIVE ;  /* 0x000000000000791b */ /* 0x01ffe20003800000 */
.L_x_8307:
[----:B------:R-:W-:Y:S05]  /*19460*/  BSYNC B0 ;  /* 0x0000000000007941 */ /* 0x000fea0003800000 */
.L_x_8306:
        /* <DEDUP_REMOVED lines=9> */
.L_x_8308:
        /* <DEDUP_REMOVED lines=18> */
.L_x_8309:
[----:B------:R-:W-:Y:S01]  /*19620*/  IMAD.MOV.U32 R12, RZ, RZ, 0x2 ;  /* 0x00000002ff0c7424 */ /* 0x000fe200078e00ff */
[----:B------:R-:W-:-:S05]  /*19630*/  SEL R7, R14, RZ, P1 ;  /* 0x000000ff0e077207 */ /* 0x000fca0000800000 */
[----:B------:R-:W-:-:S04]  /*19640*/  IMAD.IADD R3, R2, 0x1, R7 ;  /* 0x0000000102037824 */ /* 0x000fc800078e0207 */
[----:B------:R-:W-:-:S07]  /*19650*/  IMAD.MOV.U32 R13, RZ, RZ, R3 ;  /* 0x000000ffff0d7224 */ /* 0x000fce00078e0003 */
[----:B------:R-:W-:Y:S05]  /*19660*/  WARPSYNC.COLLECTIVE R15, `(.L_x_8310) ;  /* 0x000000000f087348 */ /* 0x000fea0003c00000 */
[----:B------:R0:W1:Y:S02]  /*19670*/  SHFL.UP P6, R14, R13, R12, R11 ;  /* 0x0400000c0d0e7389 */ /* 0x00006400000c000b */
[----:B01----:R-:W-:Y:S01]  /*19680*/  ENDCOLLECTIVE ;  /* 0x000000000000791b */ /* 0x003fe20003800000 */
.L_x_8310:
[----:B------:R-:W-:Y:S01]  /*19690*/  IMAD.MOV.U32 R12, RZ, RZ, 0x4 ;  /* 0x00000004ff0c7424 */ /* 0x000fe200078e00ff */
[----:B------:R-:W-:-:S05]  /*196a0*/  SEL R14, R14, RZ, P2 ;  /* 0x000000ff0e0e7207 */ /* 0x000fca0001000000 */
[----:B------:R-:W-:-:S04]  /*196b0*/  IMAD.IADD R3, R3, 0x1, R14 ;  /* 0x0000000103037824 */ /* 0x000fc800078e020e */
[----:B------:R-:W-:-:S07]  /*196c0*/  IMAD.MOV.U32 R13, RZ, RZ, R3 ;  /* 0x000000ffff0d7224 */ /* 0x000fce00078e0003 */
[----:B------:R-:W-:Y:S05]  /*196d0*/  WARPSYNC.COLLECTIVE R15, `(.L_x_8311) ;  /* 0x000000000f087348 */ /* 0x000fea0003c00000 */
[----:B------:R0:W1:Y:S02]  /*196e0*/  SHFL.UP P6, R14, R13, R12, R11 ;  /* 0x0400000c0d0e7389 */ /* 0x00006400000c000b */
[----:B01----:R-:W-:Y:S01]  /*196f0*/  ENDCOLLECTIVE ;  /* 0x000000000000791b */ /* 0x003fe20003800000 */
.L_x_8311:
[----:B------:R-:W-:Y:S01]  /*19700*/  IMAD.MOV.U32 R12, RZ, RZ, 0x8 ;  /* 0x00000008ff0c7424 */ /* 0x000fe200078e00ff */
[----:B------:R-:W-:-:S05]  /*19710*/  SEL R14, R14, RZ, P3 ;  /* 0x000000ff0e0e7207 */ /* 0x000fca0001800000 */
[----:B------:R-:W-:-:S04]  /*19720*/  IMAD.IADD R3, R3, 0x1, R14 ;  /* 0x0000000103037824 */ /* 0x000fc800078e020e */
[----:B------:R-:W-:-:S07]  /*19730*/  IMAD.MOV.U32 R13, RZ, RZ, R3 ;  /* 0x000000ffff0d7224 */ /* 0x000fce00078e0003 */
[----:B------:R-:W-:Y:S05]  /*19740*/  WARPSYNC.COLLECTIVE R15, `(.L_x_8312) ;  /* 0x000000000f087348 */ /* 0x000fea0003c00000 */
[----:B------:R0:W1:Y:S02]  /*19750*/  SHFL.UP P6, R14, R13, R12, R11 ;  /* 0x0400000c0d0e7389 */ /* 0x00006400000c000b */
[----:B01----:R-:W-:Y:S01]  /*19760*/  ENDCOLLECTIVE ;  /* 0x000000000000791b */ /* 0x003fe20003800000 */
.L_x_8312:
[----:B------:R-:W-:Y:S01]  /*19770*/  IMAD.MOV.U32 R12, RZ, RZ, 0x10 ;  /* 0x00000010ff0c7424 */ /* 0x000fe200078e00ff */
[----:B------:R-:W-:-:S05]  /*19780*/  SEL R14, R14, RZ, P4 ;  /* 0x000000ff0e0e7207 */ /* 0x000fca0002000000 */
[----:B------:R-:W-:-:S04]  /*19790*/  IMAD.IADD R3, R3, 0x1, R14 ;  /* 0x0000000103037824 */ /* 0x000fc800078e020e */
[----:B------:R-:W-:-:S07]  /*197a0*/  IMAD.MOV.U32 R13, RZ, RZ, R3 ;  /* 0x000000ffff0d7224 */ /* 0x000fce00078e0003 */
[----:B------:R-:W-:Y:S05]  /*197b0*/  WARPSYNC.COLLECTIVE R15, `(.L_x_8313) ;  /* 0x000000000f087348 */ /* 0x000fea0003c00000 */
[----:B------:R0:W1:Y:S02]  /*197c0*/  SHFL.UP P6, R14, R13, R12, R11 ;  /* 0x0400000c0d0e7389 */ /* 0x00006400000c000b */
[----:B01----:R-:W-:Y:S01]  /*197d0*/  ENDCOLLECTIVE ;  /* 0x000000000000791b */ /* 0x003fe20003800000 */
.L_x_8313:
        /* <DEDUP_REMOVED lines=8> */
.L_x_8314:
[----:B------:R-:W-:Y:S05]  /*19860*/  BRA `(.L_x_8315) ;  /* 0xffffffd800fc7947 */ /* 0x000fea000383ffff */
.L_x_8254:
        /* <DEDUP_REMOVED lines=8> */
.L_x_8317:
[----:B------:R-:W-:Y:S05]  /*198f0*/  BSYNC B0 ;  /* 0x0000000000007941 */ /* 0x000fea0003800000 */
.L_x_8316:
        /* <DEDUP_REMOVED lines=9> */
.L_x_8318:
[----:B------:R-:W-:Y:S01]  /*19990*/  IMAD.MOV.U32 R12, RZ, RZ, 0x4 ;  /* 0x00000004ff0c7424 */ /* 0x000fe200078e00ff */
[----:B------:R-:W-:-:S05]  /*199a0*/  SEL R14, R14, RZ, P2 ;  /* 0x000000ff0e0e7207 */ /* 0x000fca0001000000 */
[----:B------:R-:W-:-:S04]  /*199b0*/  IMAD.IADD R3, R3, 0x1, R14 ;  /* 0x0000000103037824 */ /* 0x000fc800078e020e */
[----:B------:R-:W-:-:S07]  /*199c0*/  IMAD.MOV.U32 R13, RZ, RZ, R3 ;  /* 0x000000ffff0d7224 */ /* 0x000fce00078e0003 */
[----:B------:R-:W-:Y:S05]  /*199d0*/  WARPSYNC.COLLECTIVE R15, `(.L_x_8319) ;  /* 0x000000000f087348 */ /* 0x000fea0003c00000 */
[----:B------:R0:W1:Y:S02]  /*199e0*/  SHFL.UP P6, R14, R13, R12, R11 ;  /* 0x0400000c0d0e7389 */ /* 0x00006400000c000b */
[----:B01----:R-:W-:Y:S01]  /*199f0*/  ENDCOLLECTIVE ;  /* 0x000000000000791b */ /* 0x003fe20003800000 */
.L_x_8319:
[----:B------:R-:W-:Y:S01]  /*19a00*/  IMAD.MOV.U32 R12, RZ, RZ, 0x8 ;  /* 0x00000008ff0c7424 */ /* 0x000fe200078e00ff */
[----:B------:R-:W-:-:S05]  /*19a10*/  SEL R14, R14, RZ, P3 ;  /* 0x000000ff0e0e7207 */ /* 0x000fca0001800000 */
[----:B------:R-:W-:-:S04]  /*19a20*/  IMAD.IADD R3, R3, 0x1, R14 ;  /* 0x0000000103037824 */ /* 0x000fc800078e020e */
[----:B------:R-:W-:-:S07]  /*19a30*/  IMAD.MOV.U32 R13, RZ, RZ, R3 ;  /* 0x000000ffff0d7224 */ /* 0x000fce00078e0003 */
[----:B------:R-:W-:Y:S05]  /*19a40*/  WARPSYNC.COLLECTIVE R15, `(.L_x_8320) ;  /* 0x000000000f087348 */ /* 0x000fea0003c00000 */
[----:B------:R0:W1:Y:S02]  /*19a50*/  SHFL.UP P6, R14, R13, R12, R11 ;  /* 0x0400000c0d0e7389 */ /* 0x00006400000c000b */
[----:B01----:R-:W-:Y:S01]  /*19a60*/  ENDCOLLECTIVE ;  /* 0x000000000000791b */ /* 0x003fe20003800000 */
.L_x_8320:
[----:B------:R-:W-:Y:S01]  /*19a70*/  IMAD.MOV.U32 R12, RZ, RZ, 0x10 ;  /* 0x00000010ff0c7424 */ /* 0x000fe200078e00ff */
[----:B------:R-:W-:-:S05]  /*19a80*/  SEL R14, R14, RZ, P4 ;  /* 0x000000ff0e0e7207 */ /* 0x000fca0002000000 */
[----:B------:R-:W-:-:S04]  /*19a90*/  IMAD.IADD R3, R3, 0x1, R14 ;  /* 0x0000000103037824 */ /* 0x000fc800078e020e */
[----:B------:R-:W-:-:S07]  /*19aa0*/  IMAD.MOV.U32 R13, RZ, RZ, R3 ;  /* 0x000000ffff0d7224 */ /* 0x000fce00078e0003 */
[----:B------:R-:W-:Y:S05]  /*19ab0*/  WARPSYNC.COLLECTIVE R15, `(.L_x_8321) ;  /* 0x000000000f087348 */ /* 0x000fea0003c00000 */
[----:B------:R0:W1:Y:S02]  /*19ac0*/  SHFL.UP P6, R14, R13, R12, R11 ;  /* 0x0400000c0d0e7389 */ /* 0x00006400000c000b */
[----:B01----:R-:W-:Y:S01]  /*19ad0*/  ENDCOLLECTIVE ;  /* 0x000000000000791b */ /* 0x003fe20003800000 */
.L_x_8321:
        /* <DEDUP_REMOVED lines=8> */
.L_x_8322:
[----:B------:R-:W-:Y:S05]  /*19b60*/  BRA `(.L_x_8323) ;  /* 0xffffffd800d87947 */ /* 0x000fea000383ffff */
.L_x_8256:
[----:B------:R-:W-:Y:S01]  /*19b70*/  BSSY B0, `(.L_x_8324) ;  /* 0x0000006000007945 */ /* 0x000fe20003800000 */
[----:B------:R-:W-:Y:S01]  /*19b80*/  PLOP3.LUT P6, PT, P6, PT, PT, 0x8, 0x0 ;  /* 0x000000000000781c */ /* 0x000fe200037ce170 */
[----:B------:R-:W-:-:S12]  /*19b90*/  IMAD.MOV.U32 R15, RZ, RZ, -0x1 ;  /* 0xffffffffff0f7424 */ /* 0x000fd800078e00ff */
[----:B0123--:R-:W-:Y:S05]  /*19ba0*/  WARPSYNC.COLLECTIVE R15, `(.L_x_8325) ;  /* 0x000000000f087348 */ /* 0x00ffea0003c00000 */
[----:B------:R-:W-:Y:S01]  /*19bb0*/  VOTE.ANY R14, PT, P6 ;  /* 0x00000000000e7806 */ /* 0x000fe200030e0100 */
[----:B0123--:R-:W-:Y:S06]  /*19bc0*/  ENDCOLLECTIVE ;  /* 0x000000000000791b */ /* 0x00ffec0003800000 */
.L_x_8325:
[----:B------:R-:W-:Y:S05]  /*19bd0*/  BSYNC B0 ;  /* 0x0000000000007941 */ /* 0x000fea0003800000 */
.L_x_8324:
        /* <DEDUP_REMOVED lines=9> */
.L_x_8326:
[----:B------:R-:W-:Y:S01]  /*19c70*/  IMAD.MOV.U32 R17, RZ, RZ, R14 ;  /* 0x000000ffff117224 */ /* 0x000fe200078e000e */
[----:B------:R-:W-:Y:S06]  /*19c80*/  BRA `(.L_x_8327) ;  /* 0xffffffd800c87947 */ /* 0x000fec000383ffff */
.L_x_8258:
[----:B------:R-:W-:Y:S01]  /*19c90*/  BSSY B0, `(.L_x_8328) ;  /* 0x0000007000007945 */ /* 0x000fe20003800000 */
[----:B------:R-:W-:Y:S02]  /*19ca0*/  IMAD.MOV.U32 R13, RZ, RZ, R3 ;  /* 0x000000ffff0d7224 */ /* 0x000fe400078e0003 */
[----:B------:R-:W-:Y:S02]  /*19cb0*/  IMAD.MOV.U32 R11, RZ, RZ, 0x1f ;  /* 0x0000001fff0b7424 */ /* 0x000fe400078e00ff */
[----:B------:R-:W-:-:S07]  /*19cc0*/  IMAD.MOV.U32 R15, RZ, RZ, -0x1 ;  /* 0xffffffffff0f7424 */ /* 0x000fce00078e00ff */
[----:B01234-:R-:W-:Y:S05]  /*19cd0*/  WARPSYNC.COLLECTIVE R15, `(.L_x_8329) ;  /* 0x000000000f087348 */ /* 0x01ffea0003c00000 */
[----:B------:R0:W0:Y:S02]  /*19ce0*/  SHFL.IDX P6, R14, R13, R12, R11 ;  /* 0x0000000c0d0e7389 */ /* 0x00002400000c000b */
[----:B01234-:R-:W-:Y:S01]  /*19cf0*/  ENDCOLLECTIVE ;  /* 0x000000000000791b */ /* 0x01ffe20003800000 */
.L_x_8329:
[----:B------:R-:W-:Y:S05]  /*19d00*/  BSYNC B0 ;  /* 0x0000000000007941 */ /* 0x000fea0003800000 */
.L_x_8328:
[----:B------:R-:W-:Y:S01]  /*19d10*/  IMAD.MOV.U32 R5, RZ, RZ, R14 ;  /* 0x000000ffff057224 */ /* 0x000fe200078e000e */
[----:B------:R-:W-:Y:S06]  /*19d20*/  BRA `(.L_x_8257) ;  /* 0xffffffd800bc7947 */ /* 0x000fec000383ffff */
.L_x_8262:
[----:B0-----:R0:W2:Y:S02]  /*19d30*/  SYNCS.PHASECHK.TRANS64.TRYWAIT P0, [R0+URZ+0x28820], R3 ;  /* 0x02882003000075a7 */ /* 0x0010a4000800017f */
[----:B--2---:R-:W-:Y:S05]  /*19d40*/  @!P0 NANOSLEEP.SYNCS 0x989680 ;  /* 0x009896800000895d */ /* 0x004fea0003900000 */
[----:B------:R-:W2:Y:S02]  /*19d50*/  @!P0 SYNCS.PHASECHK.TRANS64 P0, [R0+URZ+0x28820], R3 ;  /* 0x02882003000085a7 */ /* 0x000ea4000800007f */
[----:B--2---:R-:W-:Y:S05]  /*19d60*/  @!P0 BRA `(.L_x_8262) ;  /* 0xfffffffc00f08947 */ /* 0x004fea000383ffff */
[----:B------:R-:W-:Y:S05]  /*19d70*/  BRA `(.L_x_8330) ;  /* 0xffffffe0003c7947 */ /* 0x000fea000383ffff */
.L_x_8263:
        /* <DEDUP_REMOVED lines=8> */
[----:B01-3--:R-:W-:Y:S05]  /*19e00*/  WARPSYNC.COLLECTIVE R15, `(.L_x_8332) ;  /* 0x000000000f087348 */ /* 0x00bfea0003c00000 */
[----:B------:R2:W4:Y:S02]  /*19e10*/  SHFL.IDX P6, R14, R13, R12, R11 ;  /* 0x0000000c0d0e7389 */ /* 0x00052400000c000b */
[----:B01234-:R-:W-:Y:S01]  /*19e20*/  ENDCOLLECTIVE ;  /* 0x000000000000791b */ /* 0x01ffe20003800000 */
.L_x_8332:
[----:B------:R-:W-:Y:S05]  /*19e30*/  BSYNC B0 ;  /* 0x0000000000007941 */ /* 0x000fea0003800000 */
.L_x_8331:
[----:B------:R-:W-:Y:S05]  /*19e40*/  BRA `(.L_x_8333) ;  /* 0xffffffe000247947 */ /* 0x000fea000383ffff */
.L_x_8266:
[----:B------:R-:W-:Y:S01]  /*19e50*/  BSSY B1, `(.L_x_8334) ;  /* 0x0000006000017945 */ /* 0x000fe20003800000 */
[----:B------:R-:W-:-:S07]  /*19e60*/  IMAD.MOV.U32 R15, RZ, RZ, -0x1 ;  /* 0xffffffffff0f7424 */ /* 0x000fce00078e00ff */
[----:B0123--:R-:W-:Y:S05]  /*19e70*/  WARPSYNC.COLLECTIVE R15, `(.L_x_8335) ;  /* 0x000000000f0c7348 */ /* 0x00ffea0003c00000 */
[----:B------:R-:W-:Y:S02]  /*19e80*/  ELECT P6, UR62, PT ;  /* 0x00000000003e782f */ /* 0x000fe400038c0000 */
[----:B------:R-:W-:Y:S01]  /*19e90*/  MOV R14, UR62 ;  /* 0x0000003e000e7c02 */ /* 0x000fe20008000f00 */
[----:B0123--:R-:W-:Y:S10]  /*19ea0*/  ENDCOLLECTIVE ;  /* 0x000000000000791b */ /* 0x00fff40003800000 */
.L_x_8335:
[----:B------:R-:W-:Y:S05]  /*19eb0*/  BSYNC B1 ;  /* 0x0000000000017941 */ /* 0x000fea0003800000 */
.L_x_8334:
[----:B------:R-:W-:Y:S05]  /*19ec0*/  BRA `(.L_x_8336) ;  /* 0xffffffe0001c7947 */ /* 0x000fea000383ffff */
.L_x_8268:
[----:B0-----:R0:W2:Y:S02]  /*19ed0*/  SYNCS.PHASECHK.TRANS64.TRYWAIT P0, [R6+URZ], R5 ;  /* 0x00000005060075a7 */ /* 0x0010a4000800017f */
[----:B--2---:R-:W-:Y:S05]  /*19ee0*/  @!P0 NANOSLEEP.SYNCS 0x989680 ;  /* 0x009896800000895d */ /* 0x004fea0003900000 */
[----:B------:R-:W2:Y:S02]  /*19ef0*/  @!P0 SYNCS.PHASECHK.TRANS64 P0, [R6+URZ], R5 ;  /* 0x00000005060085a7 */ /* 0x000ea4000800007f */
[----:B--2---:R-:W-:Y:S05]  /*19f00*/  @!P0 BRA `(.L_x_8268) ;  /* 0xfffffffc00f08947 */ /* 0x004fea000383ffff */
[----:B------:R-:W-:Y:S05]  /*19f10*/  BRA `(.L_x_8337) ;  /* 0xffffffe000587947 */ /* 0x000fea000383ffff */
.L_x_8269:
[----:B--2---:R2:W3:Y:S02]  /*19f20*/  SYNCS.PHASECHK.TRANS64.TRYWAIT P0, [R7+URZ], R2 ;  /* 0x00000002070075a7 */ /* 0x0044e4000800017f */
[----:B---3--:R-:W-:Y:S05]  /*19f30*/  @!P0 NANOSLEEP.SYNCS 0x989680 ;  /* 0x009896800000895d */ /* 0x008fea0003900000 */
[----:B------:R-:W3:Y:S02]  /*19f40*/  @!P0 SYNCS.PHASECHK.TRANS64 P0, [R7+URZ], R2 ;  /* 0x00000002070085a7 */ /* 0x000ee4000800007f */
[----:B---3--:R-:W-:Y:S05]  /*19f50*/  @!P0 BRA `(.L_x_8269) ;  /* 0xfffffffc00f08947 */ /* 0x008fea000383ffff */
[----:B------:R-:W-:Y:S05]  /*19f60*/  BRA `(.L_x_8338) ;  /* 0xffffffe0004c7947 */ /* 0x000fea000383ffff */
.L_x_8271:
[----:B---3--:R3:W4:Y:S02]  /*19f70*/  SYNCS.PHASECHK.TRANS64.TRYWAIT P0, [R4+URZ], R5 ;  /* 0x00000005040075a7 */ /* 0x008724000800017f */
[----:B----4-:R-:W-:Y:S05]  /*19f80*/  @!P0 NANOSLEEP.SYNCS 0x989680 ;  /* 0x009896800000895d */ /* 0x010fea0003900000 */
[----:B------:R-:W4:Y:S02]  /*19f90*/  @!P0 SYNCS.PHASECHK.TRANS64 P0, [R4+URZ], R5 ;  /* 0x00000005040085a7 */ /* 0x000f24000800007f */
[----:B----4-:R-:W-:Y:S05]  /*19fa0*/  @!P0 BRA `(.L_x_8271) ;  /* 0xfffffffc00f08947 */ /* 0x010fea000383ffff */
[----:B------:R-:W-:Y:S05]  /*19fb0*/  BRA `(.L_x_8339) ;  /* 0xffffffe000547947 */ /* 0x000fea000383ffff */
.L_x_8340:
        /* <DEDUP_REMOVED lines=12> */
.L_x_15314:


//--------------------- .text._ZN7cutlass13device_kernelIN5flash11enable_sm90INS1_16FlashAttnFwdSm90INS1_25CollectiveMainloopFwdSm90ILi2EN4cute5tupleIJNS5_1CILi1EEES8_S8_EEENS6_IJNS7_ILi128EEESA_SA_EEELi128ENS_10bfloat16_tEfNS_4arch4Sm90ELb0ELb1ELb1ELb1ELb0ELb1ELb0ELb1ELb1ELb1ELb0ELb0EEENS1_21CollectiveEpilogueFwdISB_S9_SC_SE_Li256ELb1ELb1ELb0ELb0EEENS1_36VarlenDynamicPersistentTileSchedulerILi128ELi128ELi256ELi128ELb0ELb1ELb1ELb1ELb0ELb1EEEEEEEEEvNT_6ParamsE --------------------------
	.section	.text._ZN7cutlass13device_kernelIN5flash11enable_sm90INS1_16FlashAttnFwdSm90INS1_25CollectiveMainloopFwdSm90ILi2EN4cute5tupleIJNS5_1CILi1EEES8_S8_EEENS6_IJNS7_ILi128EEESA_SA_EEELi128ENS_10bfloat16_tEfNS_4arch4Sm90ELb0ELb1ELb1ELb1ELb0ELb1ELb0ELb1ELb1ELb1ELb0ELb0EEENS1_21CollectiveEpilogueFwdISB_S9_SC_SE_Li256ELb1ELb1ELb0ELb0EEENS1_36VarlenDynamicPersistentTileSchedulerILi128ELi128ELi256ELi128ELb0ELb1ELb1ELb1ELb0ELb1EEEEEEEEEvNT_6ParamsE,"ax",@progbits
	.align	128
.text._ZN7cutlass13device_kernelIN5flash11enable_sm90INS1_16FlashAttnFwdSm90INS1_25CollectiveMainloopFwdSm90ILi2EN4cute5tupleIJNS5_1CILi1EEES8_S8_EEENS6_IJNS7_ILi128EEESA_SA_EEELi128ENS_10bfloat16_tEfNS_4arch4Sm90ELb0ELb1ELb1ELb1ELb0ELb1ELb0ELb1ELb1ELb1ELb0ELb0EEENS1_21CollectiveEpilogueFwdISB_S9_SC_SE_Li256ELb1ELb1ELb0ELb0EEENS1_36VarlenDynamicPersistentTileSchedulerILi128ELi128ELi256ELi128ELb0ELb1ELb1ELb1ELb0ELb1EEEEEEEEEvNT_6ParamsE:
        .type           _ZN7cutlass13device_kernelIN5flash11enable_sm90INS1_16FlashAttnFwdSm90INS1_25CollectiveMainloopFwdSm90ILi2EN4cute5tupleIJNS5_1CILi1EEES8_S8_EEENS6_IJNS7_ILi128EEESA_SA_EEELi128ENS_10bfloat16_tEfNS_4arch4Sm90ELb0ELb1ELb1ELb1ELb0ELb1ELb0ELb1ELb1ELb1ELb0ELb0EEENS1_21CollectiveEpilogueFwdISB_S9_SC_SE_Li256ELb1ELb1ELb0ELb0EEENS1_36VarlenDynamicPersistentTileSchedulerILi128ELi128ELi256ELi128ELb0ELb1ELb1ELb1ELb0ELb1EEEEEEEEEvNT_6ParamsE,@function
        .size           _ZN7cutlass13device_kernelIN5flash11enable_sm90INS1_16FlashAttnFwdSm90INS1_25CollectiveMainloopFwdSm90ILi2EN4cute5tupleIJNS5_1CILi1EEES8_S8_EEENS6_IJNS7_ILi128EEESA_SA_EEELi128ENS_10bfloat16_tEfNS_4arch4Sm90ELb0ELb1ELb1ELb1ELb0ELb1ELb0ELb1ELb1ELb1ELb0ELb0EEENS1_21CollectiveEpilogueFwdISB_S9_SC_SE_Li256ELb1ELb1ELb0ELb0EEENS1_36VarlenDynamicPersistentTileSchedulerILi128ELi128ELi256ELi128ELb0ELb1ELb1ELb1ELb0ELb1EEEEEEEEEvNT_6ParamsE,(.L_x_15315 - _ZN7cutlass13device_kernelIN5flash11enable_sm90INS1_16FlashAttnFwdSm90INS1_25CollectiveMainloopFwdSm90ILi2EN4cute5tupleIJNS5_1CILi1EEES8_S8_EEENS6_IJNS7_ILi128EEESA_SA_EEELi128ENS_10bfloat16_tEfNS_4arch4Sm90ELb0ELb1ELb1ELb1ELb0ELb1ELb0ELb1ELb1ELb1ELb0ELb0EEENS1_21CollectiveEpilogueFwdISB_S9_SC_SE_Li256ELb1ELb1ELb0ELb0EEENS1_36VarlenDynamicPersistentTileSchedulerILi128ELi128ELi256ELi128ELb0ELb1ELb1ELb1ELb0ELb1EEEEEEEEEvNT_6ParamsE)
        .other          _ZN7cutlass13device_kernelIN5flash11enable_sm90INS1_16FlashAttnFwdSm90INS1_25CollectiveMainloopFwdSm90ILi2EN4cute5tupleIJNS5_1CILi1EEES8_S8_EEENS6_IJNS7_ILi128EEESA_SA_EEELi128ENS_10bfloat16_tEfNS_4arch4Sm90ELb0ELb1ELb1ELb1ELb0ELb1ELb0ELb1ELb1ELb1ELb0ELb0EEENS1_21CollectiveEpilogueFwdISB_S9_SC_SE_Li256ELb1ELb1ELb0ELb0EEENS1_36VarlenDynamicPersistentTileSchedulerILi128ELi128ELi256ELi128ELb0ELb1ELb1ELb1ELb0ELb1EEEEEEEEEvNT_6ParamsE,@"STO_CUDA_ENTRY STV_DEFAULT"
_ZN7cutlass13device_kernelIN5flash11enable_sm90INS1_16FlashAttnFwdSm90INS1_25CollectiveMainloopFwdSm90ILi2EN4cute5tupleIJNS5_1CILi1EEES8_S8_EEENS6_IJNS7_ILi128EEESA_SA_EEELi128ENS_10bfloat16_tEfNS_4arch4Sm90ELb0ELb1ELb1ELb1ELb0ELb1ELb0ELb1ELb1ELb1ELb0ELb0EEENS1_21CollectiveEpilogueFwdISB_S9_SC_SE_Li256ELb1ELb1ELb0ELb0EEENS1_36VarlenDynamicPersistentTileSchedulerILi128ELi128ELi256ELi128ELb0ELb1ELb1ELb1ELb0ELb1EEEEEEEEEvNT_6ParamsE:
        /* <DEDUP_REMOVED lines=23> */
.L_x_8342:
[----:B------:R-:W-:Y:S05]  /*0170*/  BSYNC B0 ;  /* 0x0000000000007941 */ /* 0x000fea0003800000 */
.L_x_8341:
        /* <DEDUP_REMOVED lines=40> */
.L_x_8343:
        /* <DEDUP_REMOVED lines=22> */
.L_x_8344:
        /* <DEDUP_REMOVED lines=18> */
.L_x_8345:
        /* <DEDUP_REMOVED lines=22> */
.L_x_8346:
        /* <DEDUP_REMOVED lines=22> */
.L_x_8347:
[----:B--2---:R-:W-:Y:S01]  /*0940*/  ISETP.NE.AND P0, PT, R2, RZ, PT ;  /* 0x000000ff0200720c */ /* 0x004fe20003f05270 */
[----:B------:R-:W-:Y:S01]  /*0950*/  IMAD.MOV.U32 R2, RZ, RZ, 0x1 ;  /* 0x00000001ff027424 */ /* 0x000fe200078e00ff */
[----:B------:R-:W-:Y:S01]  /*0960*/  NOP ;  /* 0x0000000000007918 */ /* 0x000fe20000000000 */
[----:B------:R-:W-:Y:S01]  /*0970*/  ULDC.64 UR38, c[0x0][0x208] ;  /* 0x0000820000267ab9 */ /* 0x000fe20000000a00 */
[----:B------:R-:W-:Y:S02]  /*0980*/  BSSY B9, `(.L_x_8348) ;  /* 0x0002659000097945 */ /* 0x000fe40003800000 */
[----:B------:R-:W-:-:S05]  /*0990*/  SEL R2, R2, 0x2, !P0 ;  /* 0x0000000202027807 */ /* 0x000fca0004000000 */
[----:B------:R2:W-:Y:S01]  /*09a0*/  STL [R1+0x50], R2 ;  /* 0x0000500201007387 */ /* 0x0005e20000100800 */
[----:B01-34-:R-:W-:Y:S06]  /*09b0*/  BAR.SYNC.DEFER_BLOCKING 0x0 ;  /* 0x0000000000007b1d */ /* 0x01bfec0000010000 */
[----:B------:R-:W-:Y:S05]  /*09c0*/  @!P0 BRA `(.L_x_8349) ;  /* 0x000001e800208947 */ /* 0x000fea0003800000 */
.L_x_8350:
[----:B------:R-:W-:-:S08]  /*09d0*/  NOP ;  /* 0x0000000000007918 */ /* 0x000fd00000000000 */
[----:B------:R-:W0:Y:S02]  /*09e0*/  USETMAXREG.TRY_ALLOC.CTAPOOL UP0, 0xf0 ;  /* 0x000000f0000079c8 */ /* 0x000e240008000600 */
[----:B0-----:R-:W-:-:S13]  /*09f0*/  PLOP3.LUT P0, PT, PT, PT, UP0, 0x80, 0x0 ;  /* 0x000000000000781c */ /* 0x001fda0003f0f008 */
[----:B------:R-:W-:Y:S05]  /*0a00*/  @!P0 BRA `(.L_x_8350) ;  /* 0xfffffffc00f08947 */ /* 0x000fea000383ffff */
[----:B------:R-:W-:Y:S01]  /*0a10*/  SHF.R.U32.HI R0, RZ, 0x7, R4 ;  /* 0x00000007ff007819 */ /* 0x000fe20000011604 */
[----:B------:R-:W0:Y:S08]  /*0a20*/  S2UR UR5, SR_CgaCtaId ;  /* 0x00000000000579c3 */ /* 0x000e300000008800 */
[----:B------:R-:W-:Y:S06]  /*0a30*/  BAR.ARV 0x8, 0x180 ;  /* 0x0206000000007b1d */ /* 0x000fec0000002000 */
[----:B------:R-:W-:Y:S01]  /*0a40*/  ISETP.NE.AND P0, PT, R0, 0x1, PT ;  /* 0x000000010000780c */ /* 0x000fe20003f05270 */
[----:B------:R-:W-:-:S12]  /*0a50*/  UMOV UR4, 0x400 ;  /* 0x0000040000047882 */ /* 0x000fd80000000000 */
[----:B------:R-:W-:Y:S06]  /*0a60*/  @!P0 BAR.ARV 0x9, 0x100 ;  /* 0x0244000000008b1d */ /* 0x000fec0000002000 */
[----:B0-----:R-:W-:Y:S02]  /*0a70*/  ULEA UR4, UR5, UR4, 0x18 ;  /* 0x0000000405047291 */ /* 0x001fe4000f8ec03f */
[----:B------:R-:W-:Y:S04]  /*0a80*/  BAR.SYNC.DEFER_BLOCKING 0x5, 0x180 ;  /* 0x0146000000007b1d */ /* 0x000fe80000010000 */
[----:B--2---:R-:W-:-:S02]  /*0a90*/  IMAD.U32 R2, RZ, RZ, UR4 ;  /* 0x00000004ff027e24 */ /* 0x004fc4000f8e00ff */
[----:B------:R-:W-:-:S03]  /*0aa0*/  ULDC UR4, c[0x0][0xc3c] ;  /* 0x00030f0000047ab9 */ /* 0x000fc60000000800 */
[----:B------:R-:W0:Y:S01]  /*0ab0*/  LDS.128 R28, [R2+0x288d0] ;  /* 0x0288d000021c7984 */ /* 0x000e220000000c00 */
[----:B------:R-:W-:Y:S06]  /*0ac0*/  BAR.ARV 0x4, 0x180 ;  /* 0x0106000000007b1d */ /* 0x000fec0000002000 */
[----:B0-----:R-:W-:-:S13]  /*0ad0*/  ISETP.GE.AND P0, PT, R31, UR4, PT ;  /* 0x000000041f007c0c */ /* 0x001fda000bf06270 */
[----:B------:R-:W-:Y:S05]  /*0ae0*/  @P0 BRA `(.L_x_8351) ;  /* 0x0000026400080947 */ /* 0x000fea0003800000 */
[----:B------:R-:W2:Y:S01]  /*0af0*/  LDL.LU R13, [R1+0x50] ;  /* 0x00005000010d7983 */ /* 0x000ea20000300800 */
[----:B------:R-:W-:Y:S02]  /*0b00*/  VIADD R229, R4, 0xffffff80 ;  /* 0xffffff8004e57836 */ /* 0x000fe40000000000 */
[----:B------:R-:W-:Y:S02]  /*0b10*/  VIADD R217, R2, 0x10400 ;  /* 0x0001040002d97836 */ /* 0x000fe40000000000 */
        /* <DEDUP_REMOVED lines=8> */
[----:B------:R-:W-:-:S02]  /*0ba0*/  LOP3.LUT R218, R3, 0xffffff80, RZ, 0xc0, !PT ;  /* 0xffffff8003da7812 */ /* 0x000fc400078ec0ff */
[----:B------:R-:W-:Y:S01]  /*0bb0*/  LEA.HI R4, R0, R229, RZ, 0x4 ;  /* 0x000000e500047211 */ /* 0x000fe200078f20ff */
[----:B------:R-:W-:Y:S01]  /*0bc0*/  IMAD.SHL.U32 R5, R5, 0x20, RZ ;  /* 0x0000002005057824 */ /* 0x000fe200078e00ff */
[----:B------:R-:W-:Y:S01]  /*0bd0*/  SHF.R.S32.HI R222, RZ, 0x7, R3 ;  /* 0x00000007ffde7819 */ /* 0x000fe20000011403 */
[----:B------:R-:W-:Y:S01]  /*0be0*/  IMAD.IADD R218, R229, 0x1, -R218 ;  /* 0x00000001e5da7824 */ /* 0x000fe200078e0ada */
[----:B------:R-:W-:Y:S02]  /*0bf0*/  LOP3.LUT R6, R4, 0x3fffff0, RZ, 0xc0, !PT ;  /* 0x03fffff004067812 */ /* 0x000fe400078ec0ff */
[----:B------:R-:W-:Y:S02]  /*0c00*/  LOP3.LUT R5, R5, 0xfffffc00, RZ, 0xc0, !PT ;  /* 0xfffffc0005057812 */ /* 0x000fe400078ec0ff */
[----:B------:R-:W-:Y:S01]  /*0c10*/  SHF.R.S32.HI R9, RZ, 0x1f, R218 ;  /* 0x0000001fff097819 */ /* 0x000fe200000114da */
[----:B------:R-:W-:Y:S01]  /*0c20*/  IMAD.IADD R6, R229, 0x1, -R6 ;  /* 0x00000001e5067824 */ /* 0x000fe200078e0a06 */
[----:B------:R-:W-:-:S02]  /*0c30*/  LEA.HI R3, R3, R222, RZ, 0x1 ;  /* 0x000000de03037211 */ /* 0x000fc400078f08ff */
[CC--:B------:R-:W-:Y:S02]  /*0c40*/  LEA.HI R8, R9.reuse, R218.reuse, RZ, 0x2 ;  /* 0x000000da09087211 */ /* 0x0c0fe400078f10ff */
[----:B------:R-:W-:Y:S02]  /*0c50*/  LEA.HI R9, R9, R218, RZ, 0x5 ;  /* 0x000000da09097211 */ /* 0x000fe400078f28ff */
[--C-:B------:R-:W-:Y:S02]  /*0c60*/  SHF.R.S32.HI R10, RZ, 0x2, R8.reuse ;  /* 0x00000002ff0a7819 */ /* 0x100fe40000011408 */
[----:B------:R-:W-:Y:S02]  /*0c70*/  SHF.R.S32.HI R7, RZ, 0x1f, R8 ;  /* 0x0000001fff077819 */ /* 0x000fe40000011408 */
[----:B------:R-:W-:Y:S02]  /*0c80*/  LEA.HI R12, R0, R229, RZ, 0x2 ;  /* 0x000000e5000c7211 */ /* 0x000fe400078f10ff */
[----:B------:R-:W-:-:S02]  /*0c90*/  LEA.HI R7, R7, R10, RZ, 0x3 ;  /* 0x0000000a07077211 */ /* 0x000fc400078f18ff */
[----:B------:R-:W-:Y:S02]  /*0ca0*/  SHF.R.S32.HI R9, RZ, 0x5, R9 ;  /* 0x00000005ff097819 */ /* 0x000fe40000011409 */
[----:B------:R-:W-:Y:S01]  /*0cb0*/  LOP3.LUT R11, R7, 0xfffffff8, RZ, 0xc0, !PT ;  /* 0xfffffff8070b7812 */ /* 0x000fe200078ec0ff */
[----:B------:R-:W-:Y:S01]  /*0cc0*/  IMAD R7, R6, 0x40, R5 ;  /* 0x0000004006077824 */ /* 0x000fe200078e0205 */
[----:B------:R-:W-:Y:S02]  /*0cd0*/  LOP3.LUT R3, R3, 0x3fffffe, RZ, 0xc0, !PT ;  /* 0x03fffffe03037812 */ /* 0x000fe400078ec0ff */
[----:B------:R-:W-:Y:S01]  /*0ce0*/  SHF.R.S32.HI R5, RZ, 0x4, R4 ;  /* 0x00000004ff057819 */ /* 0x000fe20000011404 */
[----:B------:R-:W-:Y:S01]  /*0cf0*/  IMAD.IADD R10, R10, 0x1, -R11 ;  /* 0x000000010a0a7824 */ /* 0x000fe200078e0a0b */
[----:B------:R-:W-:Y:S01]  /*0d00*/  LOP3.LUT R12, R12, 0xfffffffc, RZ, 0xc0, !PT ;  /* 0xfffffffc0c0c7812 */ /* 0x000fe200078ec0ff */
[----:B------:R-:W-:Y:S01]  /*0d10*/  IMAD.IADD R3, R222, 0x1, -R3 ;  /* 0x00000001de037824 */ /* 0x000fe200078e0a03 */
[----:B------:R-:W-:Y:S01]  /*0d20*/  LEA.HI R4, R4, R5, RZ, 0x1 ;  /* 0x0000000504047211 */ /* 0x000fe200078f08ff */
[----:B------:R-:W-:Y:S01]  /*0d30*/  IMAD R10, R9, 0x10, R10 ;  /* 0x00000010090a7824 */ /* 0x000fe200078e020a */
[-C--:B------:R-:W-:Y:S01]  /*0d40*/  LEA.HI R23, R0, R229.reuse, RZ, 0x3 ;  /* 0x000000e500177211 */ /* 0x080fe200078f18ff */
[----:B------:R-:W-:Y:S01]  /*0d50*/  IMAD.IADD R12, R229, 0x1, -R12 ;  /* 0x00000001e50c7824 */ /* 0x000fe200078e0a0c */
[----:B------:R-:W-:Y:S01]  /*0d60*/  LOP3.LUT R4, R4, 0x1ffffffe, RZ, 0xc0, !PT ;  /* 0x1ffffffe04047812 */ /* 0x000fe200078ec0ff */
[----:B------:R-:W-:Y:S01]  /*0d70*/  IMAD R223, R3, 0x40, R10 ;  /* 0x0000004003df7824 */ /* 0x000fe200078e020a */
[----:B------:R-:W-:-:S02]  /*0d80*/  LEA.HI R3, R0, R229, RZ, 0x6 ;  /* 0x000000e500037211 */ /* 0x000fc400078f30ff */
[----:B------:R-:W-:Y:S01]  /*0d90*/  LOP3.LUT R0, R23, 0xfffffff8, RZ, 0xc0, !PT ;  /* 0xfffffff817007812 */ /* 0x000fe200078ec0ff */
[----:B------:R-:W-:Y:S01]  /*0da0*/  IMAD.IADD R4, R5, 0x1, -R4 ;  /* 0x0000000105047824 */ /* 0x000fe200078e0a04 */
[----:B------:R-:W-:Y:S01]  /*0db0*/  LEA.HI R6, R12, R12, RZ, 0x1 ;  /* 0x0000000c0c067211 */ /* 0x000fe200078f08ff */
[----:B------:R-:W-:Y:S01]  /*0dc0*/  IMAD.SHL.U32 R3, R3, 0x8, RZ ;  /* 0x0000000803037824 */ /* 0x000fe200078e00ff */
[----:B------:R-:W-:Y:S01]  /*0dd0*/  SHF.R.S32.HI R23, RZ, 0x3, R23 ;  /* 0x00000003ff177819 */ /* 0x000fe20000011417 */
[----:B------:R-:W-:Y:S01]  /*0de0*/  IMAD R224, R4, 0x8, R7 ;  /* 0x0000000804e07824 */ /* 0x000fe200078e0207 */
[----:B------:R-:W-:Y:S01]  /*0df0*/  LOP3.LUT R5, R6, 0x1ffffffe, RZ, 0xc0, !PT ;  /* 0x1ffffffe06057812 */ /* 0x000fe200078ec0ff */
[----:B------:R-:W-:Y:S01]  /*0e00*/  IMAD.IADD R207, R229, 0x1, -R0 ;  /* 0x00000001e5cf7824 */ /* 0x000fe200078e0a00 */
[----:B------:R-:W-:Y:S01]  /*0e10*/  LOP3.LUT R204, R3, 0xfffffe00, RZ, 0xc0, !PT ;  /* 0xfffffe0003cc7812 */ /* 0x000fe200078ec0ff */
[C---:B------:R-:W-:Y:S01]  /*0e20*/  VIADD R212, R23.reuse, 0x20 ;  /* 0x0000002017d47836 */ /* 0x040fe20000000000 */
[----:B------:R-:W-:Y:S01]  /*0e30*/  LOP3.LUT R189, R8, 0x7ffffffc, RZ, 0xc0, !PT ;  /* 0x7ffffffc08bd7812 */ /* 0x000fe200078ec0ff */
[C---:B------:R-:W-:Y:S01]  /*0e40*/  VIADD R211, R23.reuse, 0x40 ;  /* 0x0000004017d37836 */ /* 0x040fe20000000000 */
[----:B------:R-:W-:Y:S01]  /*0e50*/  SHF.R.S32.HI R215, RZ, 0x1f, R23 ;  /* 0x0000001fffd77819 */ /* 0x000fe20000011417 */
[----:B------:R-:W-:-:S02]  /*0e60*/  VIADD R210, R23, 0x60 ;  /* 0x0000006017d27836 */ /* 0x000fc40000000000 */
[----:B------:R-:W-:Y:S01]  /*0e70*/  IMAD.IADD R12, R12, 0x1, -R5 ;  /* 0x000000010c0c7824 */ /* 0x000fe200078e0a05 */
[----:B------:R-:W-:Y:S01]  /*0e80*/  SHF.R.S32.HI R5, RZ, 0x1f, R212 ;  /* 0x0000001fff057819 */ /* 0x000fe200000114d4 */
[----:B------:R-:W-:Y:S01]  /*0e90*/  IMAD.SHL.U32 R225, R23, 0x40, RZ ;  /* 0x0000004017e17824 */ /* 0x000fe200078e00ff */
[----:B------:R-:W-:Y:S01]  /*0ea0*/  SHF.R.S32.HI R0, RZ, 0x1f, R211 ;  /* 0x0000001fff007819 */ /* 0x000fe200000114d3 */
[----:B------:R-:W-:Y:S01]  /*0eb0*/  IMAD.SHL.U32 R199, R212, 0x40, RZ ;  /* 0x00000040d4c77824 */ /* 0x000fe200078e00ff */
[----:B------:R-:W-:Y:S01]  /*0ec0*/  SHF.R.S32.HI R7, RZ, 0x1f, R210 ;  /* 0x0000001fff077819 */ /* 0x000fe200000114d2 */
[----:B------:R-:W-:Y:S01]  /*0ed0*/  IMAD.SHL.U32 R198, R211, 0x40, RZ ;  /* 0x00000040d3c67824 */ /* 0x000fe200078e00ff */
[----:B------:R-:W-:Y:S01]  /*0ee0*/  LEA.HI R5, R5, R212, RZ, 0x3 ;  /* 0x000000d405057211 */ /* 0x000fe200078f18ff */
[----:B------:R-:W-:Y:S01]  /*0ef0*/  IMAD.SHL.U32 R197, R210, 0x40, RZ ;  /* 0x00000040d2c57824 */ /* 0x000fe200078e00ff */
[----:B------:R-:W-:Y:S01]  /*0f00*/  LEA.HI R0, R0, R211, RZ, 0x3 ;  /* 0x000000d300007211 */ /* 0x000fe200078f18ff */
[----:B------:R-:W-:Y:S01]  /*0f10*/  IMAD.SHL.U32 R16, R207, 0x8, RZ ;  /* 0x00000008cf107824 */ /* 0x000fe200078e00ff */
[----:B------:R-:W-:Y:S01]  /*0f20*/  LEA.HI R7, R7, R210, RZ, 0x3 ;  /* 0x000000d207077211 */ /* 0x000fe200078f18ff */
[----:B------:R-:W-:Y:S01]  /*0f30*/  IMAD.SHL.U32 R5, R5, 0x40, RZ ;  /* 0x0000004005057824 */ /* 0x000fe200078e00ff */
[----:B------:R-:W-:Y:S01]  /*0f40*/  LOP3.LUT R3, R225, 0x1c0, RZ, 0xc0, !PT ;  /* 0x000001c0e1037812 */ /* 0x000fe200078ec0ff */
[----:B------:R-:W-:Y:S01]  /*0f50*/  IMAD.SHL.U32 R0, R0, 0x40, RZ ;  /* 0x0000004000007824 */ /* 0x000fe200078e00ff */
[----:B------:R-:W-:Y:S01]  /*0f60*/  LOP3.LUT R199, R199, 0x1c0, RZ, 0xc0, !PT ;  /* 0x000001c0c7c77812 */ /* 0x000fe200078ec0ff */
[----:B------:R-:W-:Y:S01]  /*0f70*/  IMAD.SHL.U32 R7, R7, 0x40, RZ ;  /* 0x0000004007077824 */ /* 0x000fe200078e00ff */
[----:B------:R-:W-:Y:S01]  /*0f80*/  LOP3.LUT R198, R198, 0x1c0, RZ, 0xc0, !PT ;  /* 0x000001c0c6c67812 */ /* 0x000fe200078ec0ff */
[----:B------:R-:W-:Y:S01]  /*0f90*/  IMAD.SHL.U32 R18, R207, 0x4, RZ ;  /* 0x00000004cf127824 */ /* 0x000fe200078e00ff */
[----:B------:R-:W-:Y:S01]  /*0fa0*/  LOP3.LUT R197, R197, 0x1c0, RZ, 0xc0, !PT ;  /* 0x000001c0c5c57812 */ /* 0x000fe200078ec0ff */
[----:B------:R-:W-:Y:S01]  /*0fb0*/  VIADD R190, R16, 0x40 ;  /* 0x0000004010be7836 */ /* 0x000fe20000000000 */
[----:B------:R-:W-:Y:S01]  /*0fc0*/  SHF.R.U32.HI R203, RZ, 0x3, R3 ;  /* 0x00000003ffcb7819 */ /* 0x000fe20000011603 */
[----:B------:R-:W-:Y:S01]  /*0fd0*/  VIADD R185, R18, 0x20 ;  /* 0x0000002012b97836 */ /* 0x000fe20000000000 */
[--C-:B------:R-:W-:Y:S01]  /*0fe0*/  LOP3.LUT R206, R3, 0x38, R16.reuse, 0xf8, !PT ;  /* 0x0000003803ce7812 */ /* 0x100fe200078ef810 */
[----:B------:R-:W-:Y:S01]  /*0ff0*/  IMAD.IADD R189, R218, 0x1, -R189 ;  /* 0x00000001dabd7824 */ /* 0x000fe200078e0abd */
[----:B------:R-:W-:Y:S01]  /*1000*/  SHF.R.U32.HI R228, RZ, 0x3, R199 ;  /* 0x00000003ffe47819 */ /* 0x000fe200000116c7 */
[----:B------:R-:W-:Y:S01]  /*1010*/  IMAD R195, R12, 0x8, R223 ;  /* 0x000000080cc37824 */ /* 0x000fe200078e02df */
[----:B------:R-:W-:-:S02]  /*1020*/  LOP3.LUT R3, R199, 0x38, R16, 0xf8, !PT ;  /* 0x00000038c7037812 */ /* 0x000fc400078ef810 */
[----:B------:R-:W-:Y:S02]  /*1030*/  SHF.R.U32.HI R227, RZ, 0x3, R198 ;  /* 0x00000003ffe37819 */ /* 0x000fe400000116c6 */
[--C-:B------:R-:W-:Y:S02]  /*1040*/  LOP3.LUT R4, R198, 0x38, R16.reuse, 0xf8, !PT ;  /* 0x00000038c6047812 */ /* 0x100fe400078ef810 */
[----:B------:R-:W-:Y:S02]  /*1050*/  SHF.R.U32.HI R226, RZ, 0x3, R197 ;  /* 0x00000003ffe27819 */ /* 0x000fe400000116c5 */
[----:B------:R-:W-:Y:S02]  /*1060*/  LOP3.LUT R9, R197, 0x38, R16, 0xf8, !PT ;  /* 0x00000038c5097812 */ /* 0x000fe400078ef810 */
[----:B------:R-:W-:Y:S02]  /*1070*/  LOP3.LUT R202, R5, 0xfffffe00, RZ, 0xc0, !PT ;  /* 0xfffffe0005ca7812 */ /* 0x000fe400078ec0ff */
[----:B------:R-:W-:-:S02]  /*1080*/  LOP3.LUT R201, R0, 0xfffffe00, RZ, 0xc0, !PT ;  /* 0xfffffe0000c97812 */ /* 0x000fc400078ec0ff */
[----:B------:R-:W-:Y:S02]  /*1090*/  LOP3.LUT R200, R7, 0xfffffe00, RZ, 0xc0, !PT ;  /* 0xfffffe0007c87812 */ /* 0x000fe400078ec0ff */
[----:B------:R-:W-:Y:S02]  /*10a0*/  LOP3.LUT R206, R204, R206, R203, 0xf6, !PT ;  /* 0x000000ceccce7212 */ /* 0x000fe400078ef6cb */
[----:B------:R-:W-:Y:S02]  /*10b0*/  LOP3.LUT R0, R202, R3, R228, 0xf6, !PT ;  /* 0x00000003ca007212 */ /* 0x000fe400078ef6e4 */
[----:B------:R-:W-:Y:S01]  /*10c0*/  LOP3.LUT R4, R201, R4, R227, 0xf6, !PT ;  /* 0x00000004c9047212 */ /* 0x000fe200078ef6e3 */
[--C-:B------:R-:W-:Y:S01]  /*10d0*/  IMAD R205, R206, 0x2, R217.reuse ;  /* 0x00000002cecd7824 */ /* 0x100fe200078e02d9 */
[----:B------:R-:W-:Y:S01]  /*10e0*/  LOP3.LUT R6, R200, R9, R226, 0xf6, !PT ;  /* 0x00000009c8067212 */ /* 0x000fe200078ef6e2 */
[--C-:B------:R-:W-:Y:S01]  /*10f0*/  IMAD R221, R0, 0x2, R217.reuse ;  /* 0x0000000200dd7824 */ /* 0x100fe200078e02d9 */
[----:B------:R-:W-:Y:S01]  /*1100*/  SHF.R.S32.HI R17, RZ, 0x1f, R16 ;  /* 0x0000001fff117819 */ /* 0x000fe20000011410 */
[--C-:B------:R-:W-:Y:S01]  /*1110*/  IMAD R220, R4, 0x2, R217.reuse ;  /* 0x0000000204dc7824 */ /* 0x100fe200078e02d9 */
[----:B------:R-:W-:Y:S01]  /*1120*/  SHF.R.S32.HI R19, RZ, 0x1f, R18 ;  /* 0x0000001fff137819 */ /* 0x000fe20000011412 */
[----:B------:R-:W-:Y:S01]  /*1130*/  IMAD R219, R6, 0x2, R217 ;  /* 0x0000000206db7824 */ /* 0x000fe200078e02d9 */
[----:B------:R-:W-:-:S02]  /*1140*/  SHF.R.S32.HI R216, RZ, 0x1f, R185 ;  /* 0x0000001fffd87819 */ /* 0x000fc400000114b9 */
[----:B------:R-:W-:Y:S02]  /*1150*/  SHF.R.S32.HI R214, RZ, 0x1f, R190 ;  /* 0x0000001fffd67819 */ /* 0x000fe400000114be */
[----:B--2---:R-:W-:-:S07]  /*1160*/  LOP3.LUT R191, R13, 0x1, RZ, 0xfc, !PT ;  /* 0x000000010dbf7812 */ /* 0x004fce00078efcff */
.L_x_8613:
[----:B------:R-:W-:Y:S05]  /*1170*/  YIELD ;  /* 0x0000000000007946 */ /* 0x000fea0003800000 */
[----:B------:R-:W-:Y:S01]  /*1180*/  ULDC.64 UR4, c[0x0][0xa28] ;  /* 0x00028a0000047ab9 */ /* 0x000fe20000000a00 */
[----:B0---4-:R-:W0:Y:S01]  /*1190*/  LDC.64 R6, c[0x0][0xa08] ;  /* 0x00028200ff067b82 */ /* 0x011e220000000a00 */
[----:B------:R-:W-:Y:S01]  /*11a0*/  ISETP.NE.U32.AND P1, PT, RZ, UR4, PT ;  /* 0x00000004ff007c0c */ /* 0x000fe2000bf25070 */
[----:B------:R-:W-:Y:S02]  /*11b0*/  IMAD.MOV.U32 R0, RZ, RZ, RZ ;  /* 0x000000ffff007224 */ /* 0x000fe400078e00ff */
[----:B------:R-:W-:Y:S01]  /*11c0*/  IMAD.MOV.U32 R28, RZ, RZ, RZ ;  /* 0x000000ffff1c7224 */ /* 0x000fe200078e00ff */
[----:B------:R-:W-:Y:S01]  /*11d0*/  ISETP.NE.AND.EX P1, PT, RZ, UR5, PT, P1 ;  /* 0x00000005ff007c0c */ /* 0x000fe2000bf25310 */
[----:B------:R-:W-:-:S02]  /*11e0*/  ULDC.64 UR4, c[0x0][0xa18] ;  /* 0x0002860000047ab9 */ /* 0x000fc40000000a00 */
[----:B------:R-:W-:-:S04]  /*11f0*/  ISETP.NE.U32.AND P2, PT, RZ, UR4, PT ;  /* 0x00000004ff007c0c */ /* 0x000fc8000bf45070 */
[----:B------:R-:W-:Y:S01]  /*1200*/  ISETP.NE.AND.EX P2, PT, RZ, UR5, PT, P2 ;  /* 0x00000005ff007c0c */ /* 0x000fe2000bf45320 */
[----:B------:R-:W-:Y:S02]  /*1210*/  ULDC.64 UR4, c[0x0][0xa08] ;  /* 0x0002820000047ab9 */ /* 0x000fe40000000a00 */
[----:B------:R-:W-:-:S03]  /*1220*/  ISETP.NE.U32.AND P0, PT, RZ, UR4, PT ;  /* 0x00000004ff007c0c */ /* 0x000fc6000bf05070 */
[----:B------:R-:W1:Y:S01]  /*1230*/  @P1 LDC.64 R4, c[0x0][0xa28] ;  /* 0x00028a00ff041b82 */ /* 0x000e620000000a00 */
[----:B------:R-:W-:Y:S01]  /*1240*/  ISETP.NE.AND.EX P0, PT, RZ, UR5, PT, P0 ;  /* 0x00000005ff007c0c */ /* 0x000fe2000bf05300 */
[----:B0-----:R-:W-:-:S06]  /*1250*/  IMAD.WIDE R10, R31, 0x4, R6 ;  /* 0x000000041f0a7825 */ /* 0x001fcc00078e0206 */
[----:B------:R-:W0:Y:S01]  /*1260*/  @P2 LDC.64 R8, c[0x0][0xa18] ;  /* 0x00028600ff082b82 */ /* 0x000e220000000a00 */
[----:B------:R-:W-:Y:S02]  /*1270*/  ULDC UR4, c[0x0][0x288] ;  /* 0x0000a20000047ab9 */ /* 0x000fe40000000800 */
[----:B------:R-:W-:Y:S01]  /*1280*/  IMAD.U32 R187, RZ, RZ, UR4 ;  /* 0x00000004ffbb7e24 */ /* 0x000fe2000f8e00ff */
[----:B------:R-:W-:Y:S02]  /*1290*/  ULDC.64 UR4, c[0x0][0x418] ;  /* 0x0001060000047ab9 */ /* 0x000fe40000000a00 */
[----:B--2---:R2:W5:Y:S01]  /*12a0*/  @P0 LDG.E R28, desc[UR38][R10.64] ;  /* 0x000000260a1c0981 */ /* 0x004562000c1e1900 */
[----:B-1----:R-:W-:-:S05]  /*12b0*/  @P1 IMAD.WIDE R4, R31, 0x4, R4 ;  /* 0x000000041f041825 */ /* 0x002fca00078e0204 */
[----:B------:R2:W5:Y:S01]  /*12c0*/  @P1 LDG.E R0, desc[UR38][R4.64] ;  /* 0x0000002604001981 */ /* 0x000562000c1e1900 */
[----:B0-----:R-:W-:-:S05]  /*12d0*/  @P2 IMAD.WIDE R6, R31, 0x4, R8 ;  /* 0x000000041f062825 */ /* 0x001fca00078e0208 */
[----:B------:R2:W5:Y:S01]  /*12e0*/  @P2 LDG.E R187, desc[UR38][R6.64] ;  /* 0x0000002606bb2981 */ /* 0x000562000c1e1900 */
[----:B------:R-:W-:-:S03]  /*12f0*/  UISETP.NE.U32.AND UP0, UPT, UR4, URZ, UPT ;  /* 0x0000003f0400728c */ /* 0x000fc6000bf05070 */
[----:B------:R-:W-:Y:S01]  /*1300*/  ULDC UR4, c[0x0][0x424] ;  /* 0x0001090000047ab9 */ /* 0x000fe20000000800 */
[----:B------:R-:W-:-:S03]  /*1310*/  UISETP.NE.AND.EX UP0, UPT, UR5, URZ, UPT, UP0 ;  /* 0x0000003f0500728c */ /* 0x000fc6000bf05300 */
[----:B------:R-:W-:Y:S01]  /*1320*/  ULDC UR5, c[0x0][0x2f0] ;  /* 0x0000bc0000057ab9 */ /* 0x000fe20000000800 */
[----:B------:R-:W-:-:S04]  /*1330*/  USEL UR4, UR4, 0x1, UP0 ;  /* 0x0000000104047887 */ /* 0x000fc80008000000 */
[----:B------:R-:W-:-:S03]  /*1340*/  UIMAD UR4, UR4, UR5, URZ ;  /* 0x00000005040472a4 */ /* 0x000fc6000f8e023f */
[----:B------:R-:W-:Y:S02]  /*1350*/  ULDC UR5, c[0x0][0x348] ;  /* 0x0000d20000057ab9 */ /* 0x000fe40000000800 */
[----:B------:R-:W-:Y:S02]  /*1360*/  IMAD.U32 R24, RZ, RZ, UR5 ;  /* 0x00000005ff187e24 */ /* 0x000fe4000f8e00ff */
[----:B------:R-:W-:Y:S01]  /*1370*/  IMAD.U32 R27, RZ, RZ, UR4 ;  /* 0x00000004ff1b7e24 */ /* 0x000fe2000f8e00ff */
[----:B--23--:R-:W-:Y:S06]  /*1380*/  @P2 BRA `(.L_x_8352) ;  /* 0x0000000000242947 */ /* 0x00cfec0003800000 */
        /* <DEDUP_REMOVED lines=9> */
.L_x_8352:
[----:B------:R-:W-:Y:S01]  /*1420*/  ULDC.64 UR4, c[0x0][0xa20] ;  /* 0x0002880000047ab9 */ /* 0x000fe20000000a00 */
[----:B------:R-:W-:Y:S01]  /*1430*/  IMAD.MOV.U32 R208, RZ, RZ, R30 ;  /* 0x000000ffffd07224 */ /* 0x000fe200078e001e */
[----:B------:R-:W-:Y:S01]  /*1440*/  ISETP.NE.U32.AND P1, PT, RZ, UR4, PT ;  /* 0x00000004ff007c0c */ /* 0x000fe2000bf25070 */
[----:B------:R-:W-:-:S03]  /*1450*/  IMAD.MOV.U32 R209, RZ, RZ, R31 ;  /* 0x000000ffffd17224 */ /* 0x000fc600078e001f */
[----:B------:R-:W-:-:S13]  /*1460*/  ISETP.NE.AND.EX P1, PT, RZ, UR5, PT, P1 ;  /* 0x00000005ff007c0c */ /* 0x000fda000bf25310 */
[----:B------:R-:W-:Y:S05]  /*1470*/  @!P1 BRA `(.L_x_8353) ;  /* 0x0000000000109947 */ /* 0x000fea0003800000 */
[----:B------:R-:W0:Y:S02]  /*1480*/  LDC.64 R4, c[0x0][0xa20] ;  /* 0x00028800ff047b82 */ /* 0x000e240000000a00 */
[----:B0-----:R-:W-:-:S05]  /*1490*/  IMAD.WIDE R4, R31, 0x4, R4 ;  /* 0x000000041f047825 */ /* 0x001fca00078e0204 */
[----:B------:R0:W5:Y:S01]  /*14a0*/  LDG.E R27, desc[UR38][R4.64] ;  /* 0x00000026041b7981 */ /* 0x000162000c1e1900 */
[----:B------:R-:W-:Y:S05]  /*14b0*/  BRA `(.L_x_8354) ;  /* 0x0000000000107947 */ /* 0x000fea0003800000 */
.L_x_8353:
[----:B------:R-:W-:Y:S05]  /*14c0*/  @!P0 BRA `(.L_x_8354) ;  /* 0x00000000000c8947 */ /* 0x000fea0003800000 */
[----:B------:R-:W2:Y:S04]  /*14d0*/  LDG.E R4, desc[UR38][R10.64] ;  /* 0x000000260a047981 */ /* 0x000ea8000c1e1900 */
[----:B------:R-:W2:Y:S02]  /*14e0*/  LDG.E R27, desc[UR38][R10.64+0x4] ;  /* 0x000004260a1b7981 */ /* 0x000ea4000c1e1900 */
[----:B--2---:R-:W-:-:S07]  /*14f0*/  IMAD.IADD R27, R27, 0x1, -R4 ;  /* 0x000000011b1b7824 */ /* 0x004fce00078e0a04 */
.L_x_8354:
        /* <DEDUP_REMOVED lines=20> */
[----:B------:R-:W-:-:S04]  /*1640*/  VIADD R0, R193, 0x7f ;  /* 0x0000007fc1007836 */ /* 0x000fc80000000000 */
[----:B0-----:R-:W-:-:S04]  /*1650*/  IMAD.MOV.U32 R4, RZ, RZ, R0 ;  /* 0x000000ffff047224 */ /* 0x001fc800078e0000 */
[----:B------:R-:W0:Y:S08]  /*1660*/  @P1 LDC R9, c[0x0][0x44c] ;  /* 0x00011300ff091b82 */ /* 0x000e300000000800 */
[----:B------:R-:W1:Y:S01]  /*1670*/  @P1 LDC R10, c[0x0][0x450] ;  /* 0x00011400ff0a1b82 */ /* 0x000e620000000800 */
[----:B----4-:R-:W-:Y:S02]  /*1680*/  @P0 IMAD.IADD R24, R8, 0x1, -R3 ;  /* 0x0000000108180824 */ /* 0x010fe400078e0a03 */
[----:B0-----:R-:W-:-:S04]  /*1690*/  @P1 IMAD.HI.U32 R3, R0, R9, RZ ;  /* 0x0000000900031227 */ /* 0x001fc800078e00ff */
[----:B------:R-:W-:Y:S01]  /*16a0*/  IMAD.IADD R188, R11, 0x1, R24 ;  /* 0x000000010bbc7824 */ /* 0x000fe200078e0218 */
[----:B-1----:R-:W-:-:S03]  /*16b0*/  @P1 SHF.R.U32.HI R4, RZ, R10, R3 ;  /* 0x0000000aff041219 */ /* 0x002fc60000011603 */
[C---:B------:R-:W-:Y:S01]  /*16c0*/  VIADD R0, R188.reuse, 0x7f ;  /* 0x0000007fbc007836 */ /* 0x040fe20000000000 */
[----:B------:R-:W-:-:S04]  /*16d0*/  IADD3 R5, R188, 0x1, -R187 ;  /* 0x00000001bc057810 */ /* 0x000fc80007ffe8bb */
[----:B------:R-:W-:Y:S01]  /*16e0*/  SHF.R.S32.HI R3, RZ, 0x1f, R0 ;  /* 0x0000001fff037819 */ /* 0x000fe20000011400 */
[----:B---3--:R-:W-:-:S03]  /*16f0*/  IMAD.IADD R7, R5, 0x1, R4 ;  /* 0x0000000105077824 */ /* 0x008fc600078e0204 */
[----:B------:R-:W-:Y:S01]  /*1700*/  LEA.HI R3, R3, R0, RZ, 0x7 ;  /* 0x0000000003037211 */ /* 0x000fe200078f38ff */
[----:B------:R-:W-:-:S03]  /*1710*/  IMAD.IADD R0, R7, 0x1, R12 ;  /* 0x0000000107007824 */ /* 0x000fc600078e020c */
[----:B------:R-:W-:Y:S01]  /*1720*/  SHF.R.S32.HI R129, RZ, 0x7, R3 ;  /* 0x00000007ff817819 */ /* 0x000fe20000011403 */
        /* <DEDUP_REMOVED lines=12> */
.L_x_8357:
[----:B------:R-:W-:-:S13]  /*17f0*/  ISETP.NE.AND P0, PT, R13, 0x1, PT ;  /* 0x000000010d00780c */ /* 0x000fda0003f05270 */
[----:B------:R-:W0:Y:S02]  /*1800*/  @P0 LDC.64 R4, c[0x0][0x9e8] ;  /* 0x00027a00ff040b82 */ /* 0x000e240000000a00 */
[----:B0-----:R-:W-:-:S05]  /*1810*/  @P0 IMAD.HI.U32 R4, R3, R4, RZ ;  /* 0x0000000403040227 */ /* 0x001fca00078e00ff */
[----:B------:R-:W-:-:S07]  /*1820*/  @P0 SHF.R.U32.HI R3, RZ, R5, R4 ;  /* 0x00000005ff030219 */ /* 0x000fce0000011604 */
.L_x_8358:
[----:B------:R-:W-:Y:S05]  /*1830*/  BSYNC B0 ;  /* 0x0000000000007941 */ /* 0x000fea0003800000 */
.L_x_8356:
[----:B------:R-:W-:-:S05]  /*1840*/  IMAD R3, R3, R13, R13 ;  /* 0x0000000d03037224 */ /* 0x000fca00078e020d */
[----:B------:R-:W-:-:S07]  /*1850*/  VIMNMX R0, R0, R3, PT ;  /* 0x0000000300007248 */ /* 0x000fce0003fe0100 */
.L_x_8355:
[----:B------:R-:W0:Y:S01]  /*1860*/  @P1 LDC R4, c[0x0][0x44c] ;  /* 0x00011300ff041b82 */ /* 0x000e220000000800 */
[----:B------:R-:W-:Y:S01]  /*1870*/  IMAD.IADD R127, R188, 0x1, -R187 ;  /* 0x00000001bc7f7824 */ /* 0x000fe200078e0abb */
[----:B------:R-:W-:-:S06]  /*1880*/  ULDC UR4, c[0x0][0x9dc] ;  /* 0x0002770000047ab9 */ /* 0x000fcc0000000800 */
[----:B------:R-:W1:Y:S01]  /*1890*/  @P1 LDC R6, c[0x0][0x450] ;  /* 0x00011400ff061b82 */ /* 0x000e620000000800 */
[----:B0-----:R-:W-:-:S04]  /*18a0*/  @P1 IMAD.HI.U32 R3, R193, R4, RZ ;  /* 0x00000004c1031227 */ /* 0x001fc800078e00ff */
[----:B------:R-:W-:Y:S01]  /*18b0*/  IMAD.MOV.U32 R4, RZ, RZ, R193 ;  /* 0x000000ffff047224 */ /* 0x000fe200078e00c1 */
        /* <DEDUP_REMOVED lines=14> */
.L_x_8361:
[----:B------:R-:W-:-:S13]  /*19a0*/  ISETP.NE.AND P0, PT, R13, 0x1, PT ;  /* 0x000000010d00780c */ /* 0x000fda0003f05270 */
[----:B------:R-:W0:Y:S02]  /*19b0*/  @P0 LDC.64 R6, c[0x0][0x9e8] ;  /* 0x00027a00ff060b82 */ /* 0x000e240000000a00 */
[----:B0-----:R-:W-:-:S05]  /*19c0*/  @P0 IMAD.HI.U32 R6, R3, R6, RZ ;  /* 0x0000000603060227 */ /* 0x001fca00078e00ff */
[----:B------:R-:W-:-:S07]  /*19d0*/  @P0 SHF.R.U32.HI R3, RZ, R7, R6 ;  /* 0x00000007ff030219 */ /* 0x000fce0000011606 */
.L_x_8362:
[----:B------:R-:W-:Y:S05]  /*19e0*/  BSYNC B0 ;  /* 0x0000000000007941 */ /* 0x000fea0003800000 */
.L_x_8360:
[----:B------:R-:W-:-:S05]  /*19f0*/  IMAD R3, R3, R13, RZ ;  /* 0x0000000d03037224 */ /* 0x000fca00078e02ff */
[----:B------:R-:W-:-:S07]  /*1a00*/  VIMNMX R4, R4, R3, !PT ;  /* 0x0000000304047248 */ /* 0x000fce0007fe0100 */
.L_x_8359:
        /* <DEDUP_REMOVED lines=43> */
.L_x_8365:
[----:B------:R-:W-:Y:S05]  /*1cc0*/  BSYNC B6 ;  /* 0x0000000000067941 */ /* 0x000fea0003800000 */
.L_x_8364:
        /* <DEDUP_REMOVED lines=20> */
.L_x_8367:
[----:B------:R-:W-:Y:S05]  /*1e10*/  BSYNC B6 ;  /* 0x0000000000067941 */ /* 0x000fea0003800000 */
.L_x_8366:
[----:B------:R-:W-:Y:S01]  /*1e20*/  ULDC.64 UR4, c[0x0][0x9f8] ;  /* 0x00027e0000047ab9 */ /* 0x000fe20000000a00 */
[----:B------:R-:W0:Y:S01]  /*1e30*/  S2R R29, SR_TID.X ;  /* 0x00000000001d7919 */ /* 0x000e220000002100 */
[----:B------:R-:W-:Y:S01]  /*1e40*/  ISETP.NE.U32.AND P0, PT, RZ, UR4, PT ;  /* 0x00000004ff007c0c */ /* 0x000fe2000bf05070 */
[----:B------:R-:W1:Y:S01]  /*1e50*/  LDC.64 R98, c[0x0][0x300] ;  /* 0x0000c000ff627b82 */ /* 0x000e620000000a00 */
[----:B------:R-:W-:Y:S01]  /*1e60*/  IMAD.IADD R42, R28, 0x1, R27 ;  /* 0x000000011c2a7824 */ /* 0x000fe200078e021b */
[----:B------:R-:W-:Y:S01]  /*1e70*/  ULDC.64 UR6, c[0x0][0xa08] ;  /* 0x0002820000067ab9 */ /* 0x000fe20000000a00 */
[----:B------:R-:W-:Y:S01]  /*1e80*/  ISETP.NE.AND.EX P0, PT, RZ, UR5, PT, P0 ;  /* 0x00000005ff007c0c */ /* 0x000fe2000bf05300 */
[----:B------:R-:W-:Y:S01]  /*1e90*/  ULDC.64 UR4, c[0x0][0x308] ;  /* 0x0000c20000047ab9 */ /* 0x000fe20000000a00 */
[----:B------:R-:W-:-:S03]  /*1ea0*/  SHF.R.S32.HI R8, RZ, 0x1f, R30 ;  /* 0x0000001fff087819 */ /* 0x000fc6000001141e */
[----:B------:R-:W2:Y:S08]  /*1eb0*/  LDC R113, c[0x0][0x3f4] ;  /* 0x0000fd00ff717b82 */ /* 0x000eb00000000800 */
[----:B------:R-:W3:Y:S08]  /*1ec0*/  @P0 LDC.64 R4, c[0x0][0x9f8] ;  /* 0x00027e00ff040b82 */ /* 0x000ef00000000a00 */
[----:B------:R-:W4:Y:S01]  /*1ed0*/  LDC.64 R12, c[0x0][0x3f8] ;  /* 0x0000fe00ff0c7b82 */ /* 0x000f220000000a00 */
[----:B---3--:R-:W-:-:S05]  /*1ee0*/  @P0 IMAD.WIDE R4, R31, 0x4, R4 ;  /* 0x000000041f040825 */ /* 0x008fca00078e0204 */
[----:B------:R3:W3:Y:S01]  /*1ef0*/  @P0 LDG.E R31, desc[UR38][R4.64] ;  /* 0x00000026041f0981 */ /* 0x0006e2000c1e1900 */
[----:B------:R-:W-:Y:S01]  /*1f00*/  SHF.R.S32.HI R32, RZ, 0x1f, R42 ;  /* 0x0000001fff207819 */ /* 0x000fe2000001142a */
[-C--:B-1----:R-:W-:Y:S01]  /*1f10*/  IMAD.WIDE.U32 R6, R42, R98.reuse, RZ ;  /* 0x000000622a067225 */ /* 0x082fe200078e00ff */
[----:B------:R-:W-:Y:S02]  /*1f20*/  ISETP.NE.U32.AND P0, PT, RZ, UR6, PT ;  /* 0x00000006ff007c0c */ /* 0x000fe4000bf05070 */
[----:B0-----:R-:W-:Y:S01]  /*1f30*/  SHF.R.U32.HI R29, RZ, 0x7, R29 ;  /* 0x00000007ff1d7819 */ /* 0x001fe2000001161d */
[----:B------:R-:W-:Y:S01]  /*1f40*/  IMAD R0, R32, R98, RZ ;  /* 0x0000006220007224 */ /* 0x000fe200078e02ff */
[----:B------:R-:W-:Y:S01]  /*1f50*/  ISETP.NE.AND.EX P0, PT, RZ, UR7, PT, P0 ;  /* 0x00000007ff007c0c */ /* 0x000fe2000bf05300 */
[-C--:B----4-:R-:W-:Y:S01]  /*1f60*/  IMAD.WIDE.U32 R10, R23, R12.reuse, R16 ;  /* 0x0000000c170a7225 */ /* 0x090fe200078e0010 */
[----:B------:R-:W-:Y:S02]  /*1f70*/  ISETP.NE.AND P6, PT, R29, 0x1, PT ;  /* 0x000000011d00780c */ /* 0x000fe40003fc5270 */
[----:B--2---:R-:W-:Y:S01]  /*1f80*/  ISETP.GE.AND P1, PT, R16, R113, PT ;  /* 0x000000711000720c */ /* 0x004fe20003f26270 */
[----:B------:R-:W-:Y:S01]  /*1f90*/  IMAD R3, R42, R99, R0 ;  /* 0x000000632a037224 */ /* 0x000fe200078e0200 */
[----:B-----5:R-:W-:Y:S01]  /*1fa0*/  SHF.R.S32.HI R27, RZ, 0x1f, R115 ;  /* 0x0000001fff1b7819 */ /* 0x020fe20000011473 */
[C---:B------:R-:W-:Y:S01]  /*1fb0*/  IMAD.SHL.U32 R88, R98.reuse, 0x20, RZ ;  /* 0x0000002062587824 */ /* 0x040fe200078e00ff */
[----:B------:R-:W-:Y:S01]  /*1fc0*/  SHF.L.U64.HI R89, R98, 0x5, R99 ;  /* 0x0000000562597819 */ /* 0x000fe20000010263 */
[----:B------:R-:W-:Y:S01]  /*1fd0*/  IMAD.IADD R7, R7, 0x1, R3 ;  /* 0x0000000107077824 */ /* 0x000fe200078e0203 */
[----:B------:R-:W-:Y:S01]  /*1fe0*/  SHF.L.U64.HI R21, R12, 0x5, R13 ;  /* 0x000000050c157819 */ /* 0x000fe2000001020d */
[----:B------:R-:W-:Y:S01]  /*1ff0*/  IMAD R3, R8, UR4, RZ ;  /* 0x0000000408037c24 */ /* 0x000fe2000f8e02ff */
[----:B------:R-:W-:Y:S01]  /*2000*/  SHF.R.S32.HI R118, RZ, 0x1f, R212 ;  /* 0x0000001fff767819 */ /* 0x000fe200000114d4 */
[C---:B---3--:R-:W-:Y:S01]  /*2010*/  IMAD.WIDE.U32 R4, R30.reuse, UR4, R6 ;  /* 0x000000041e047c25 */ /* 0x048fe2000f8e0006 */
[----:B------:R-:W-:Y:S01]  /*2020*/  SHF.R.S32.HI R117, RZ, 0x1f, R211 ;  /* 0x0000001fff757819 */ /* 0x000fe200000114d3 */
[----:B------:R-:W0:Y:S01]  /*2030*/  LDC.64 R6, c[0x0][0x408] ;  /* 0x00010200ff067b82 */ /* 0x000e220000000a00 */
[----:B------:R-:W-:Y:S01]  /*2040*/  SHF.R.S32.HI R116, RZ, 0x1f, R210 ;  /* 0x0000001fff747819 */ /* 0x000fe200000114d2 */
[----:B------:R-:W-:Y:S01]  /*2050*/  IMAD R3, R30, UR5, R3 ;  /* 0x000000051e037c24 */ /* 0x000fe2000f8e0203 */
[----:B------:R-:W-:Y:S01]  /*2060*/  ULDC.64 UR4, c[0x0][0x310] ;  /* 0x0000c40000047ab9 */ /* 0x000fe20000000a00 */
[----:B------:R-:W-:-:S02]  /*2070*/  IMAD R28, R27, R12, RZ ;  /* 0x0000000c1b1c7224 */ /* 0x000fc400078e02ff */
[----:B------:R-:W-:Y:S02]  /*2080*/  IMAD.IADD R5, R5, 0x1, R3 ;  /* 0x0000000105057824 */ /* 0x000fe400078e0203 */
[----:B------:R-:W-:Y:S02]  /*2090*/  IMAD R33, R115, R13, R28 ;  /* 0x0000000d73217224 */ /* 0x000fe400078e021c */
[-C--:B------:R-:W-:Y:S02]  /*20a0*/  IMAD R28, R215, R98.reuse, RZ ;  /* 0x00000062d71c7224 */ /* 0x080fe400078e02ff */
[----:B------:R-:W-:-:S04]  /*20b0*/  IMAD.WIDE.U32 R130, R23, R98, R88 ;  /* 0x0000006217827225 */ /* 0x000fc800078e0058 */
[----:B------:R-:W-:-:S04]  /*20c0*/  IMAD.WIDE.U32 R40, R23, R98, R16 ;  /* 0x0000006217287225 */ /* 0x000fc800078e0010 */
[----:B------:R-:W-:Y:S02]  /*20d0*/  VIADD R126, R29, 0x8 ;  /* 0x000000081d7e7836 */ /* 0x000fe40000000000 */
[----:B------:R-:W-:Y:S02]  /*20e0*/  IMAD.SHL.U32 R128, R98, 0x80, RZ ;  /* 0x0000008062807824 */ /* 0x000fe400078e00ff */
[----:B0-----:R-:W-:-:S04]  /*20f0*/  IMAD R14, R215, R6, RZ ;  /* 0x00000006d70e7224 */ /* 0x001fc800078e02ff */
[----:B------:R-:W-:Y:S01]  /*2100*/  IMAD R85, R23, R7, R14 ;  /* 0x0000000717557224 */ /* 0x000fe200078e020e */
[----:B------:R-:W-:Y:S02]  /*2110*/  SHF.R.S32.HI R0, RZ, 0x1f, R31 ;  /* 0x0000001fff007819 */ /* 0x000fe4000001141f */
[----:B------:R-:W-:Y:S02]  /*2120*/  SEL R31, R31, RZ, !P0 ;  /* 0x000000ff1f1f7207 */ /* 0x000fe40004000000 */
[----:B------:R-:W-:Y:S02]  /*2130*/  SEL R9, R0, RZ, !P0 ;  /* 0x000000ff00097207 */ /* 0x000fe40004000000 */
[----:B------:R-:W-:Y:S01]  /*2140*/  IADD3 R42, P0, R23, R42, RZ ;  /* 0x0000002a172a7210 */ /* 0x000fe20007f1e0ff */
[----:B------:R-:W-:-:S04]  /*2150*/  IMAD.WIDE.U32 R96, R31, UR4, R4 ;  /* 0x000000041f607c25 */ /* 0x000fc8000f8e0004 */
[----:B------:R-:W-:Y:S01]  /*2160*/  IMAD R0, R9, UR4, RZ ;  /* 0x0000000409007c24 */ /* 0x000fe2000f8e02ff */
[C---:B------:R-:W-:Y:S01]  /*2170*/  IADD3 R38, P3, R96.reuse, 0x40, RZ ;  /* 0x0000004060267810 */ /* 0x040fe20007f7e0ff */
[----:B------:R-:W-:Y:S01]  /*2180*/  IMAD.X R43, R215, 0x1, R32, P0 ;  /* 0x00000001d72b7824 */ /* 0x000fe200000e0620 */
[----:B------:R-:W-:Y:S01]  /*2190*/  IADD3 R36, P0, R96, R40, RZ ;  /* 0x0000002860247210 */ /* 0x000fe20007f1e0ff */
[----:B------:R-:W-:Y:S01]  /*21a0*/  IMAD R35, R31, UR5, R0 ;  /* 0x000000051f237c24 */ /* 0x000fe2000f8e0200 */
[----:B------:R-:W-:Y:S05]  /*21b0*/  @!P6 WARPSYNC.ALL ;  /* 0x000000000000e948 */ /* 0x000fea0003800000 */
[----:B------:R-:W-:Y:S01]  /*21c0*/  ULDC.64 UR4, c[0x0][0x330] ;  /* 0x0000cc0000047ab9 */ /* 0x000fe20000000a00 */
[----:B------:R-:W-:-:S02]  /*21d0*/  IMAD.IADD R35, R97, 0x1, R35 ;  /* 0x0000000161237824 */ /* 0x000fc400078e0223 */
[----:B------:R-:W-:Y:S02]  /*21e0*/  IMAD R3, R8, UR4, RZ ;  /* 0x0000000408037c24 */ /* 0x000fe4000f8e02ff */
[----:B------:R-:W-:-:S04]  /*21f0*/  IMAD.WIDE.U32 R4, R30, UR4, R16 ;  /* 0x000000041e047c25 */ /* 0x000fc8000f8e0010 */
[----:B------:R-:W-:Y:S01]  /*2200*/  IMAD R3, R30, UR5, R3 ;  /* 0x000000051e037c24 */ /* 0x000fe2000f8e0203 */
[----:B------:R-:W-:Y:S01]  /*2210*/  ULDC.64 UR4, c[0x0][0x338] ;  /* 0x0000ce0000047ab9 */ /* 0x000fe20000000a00 */
[----:B------:R-:W-:Y:S02]  /*2220*/  IMAD.X R103, RZ, RZ, R35, P3 ;  /* 0x000000ffff677224 */ /* 0x000fe400018e0623 */
[----:B------:R-:W-:Y:S01]  /*2230*/  IMAD.IADD R5, R5, 0x1, R3 ;  /* 0x0000000105057824 */ /* 0x000fe200078e0203 */
[----:B------:R-:W-:Y:S01]  /*2240*/  SEL R3, R113, RZ, P1 ;  /* 0x000000ff71037207 */ /* 0x000fe20000800000 */
[----:B------:R-:W-:Y:S02]  /*2250*/  IMAD R0, R9, UR4, RZ ;  /* 0x0000000409007c24 */ /* 0x000fe4000f8e02ff */
[----:B------:R-:W-:-:S04]  /*2260*/  IMAD.WIDE.U32 R8, R23, R6, R18 ;  /* 0x0000000617087225 */ /* 0x000fc800078e0012 */
[----:B------:R-:W-:Y:S02]  /*2270*/  IMAD.IADD R3, R16, 0x1, R3 ;  /* 0x0000000110037824 */ /* 0x000fe400078e0203 */
[----:B------:R-:W-:Y:S02]  /*2280*/  IMAD R105, R31, UR5, R0 ;  /* 0x000000051f697c24 */ /* 0x000fe4000f8e0200 */
[-C--:B------:R-:W-:Y:S01]  /*2290*/  IMAD R0, R215, R12.reuse, RZ ;  /* 0x0000000cd7007224 */ /* 0x080fe200078e02ff */
[----:B------:R-:W-:Y:S01]  /*22a0*/  SHF.R.S32.HI R20, RZ, 0x1f, R3 ;  /* 0x0000001fff147819 */ /* 0x000fe20000011403 */
[----:B------:R-:W-:Y:S01]  /*22b0*/  IMAD.WIDE.U32 R94, R31, UR4, R4 ;  /* 0x000000041f5e7c25 */ /* 0x000fe2000f8e0004 */
[----:B------:R-:W-:Y:S02]  /*22c0*/  ULDC UR4, c[0x0][0x2f4] ;  /* 0x0000bd0000047ab9 */ /* 0x000fe40000000800 */
[----:B------:R-:W-:Y:S01]  /*22d0*/  LEA.HI R44, R20, R3, RZ, 0x3 ;  /* 0x00000003142c7211 */ /* 0x000fe200078f18ff */
[----:B------:R-:W-:Y:S01]  /*22e0*/  IMAD.WIDE.U32 R4, R23, R12, R18 ;  /* 0x0000000c17047225 */ /* 0x000fe200078e0012 */
[----:B------:R-:W-:-:S02]  /*22f0*/  ISETP.GE.AND P2, PT, R16, UR4, PT ;  /* 0x0000000410007c0c */ /* 0x000fc4000bf46270 */
[----:B------:R-:W-:Y:S01]  /*2300*/  LOP3.LUT R37, R44, 0xfffffff8, RZ, 0xc0, !PT ;  /* 0xfffffff82c257812 */ /* 0x000fe200078ec0ff */
[----:B------:R-:W-:Y:S01]  /*2310*/  IMAD R15, R23, R13, R0 ;  /* 0x0000000d170f7224 */ /* 0x000fe200078e0200 */
[----:B------:R-:W-:Y:S01]  /*2320*/  P2R R0, PR, RZ, 0x2 ;  /* 0x00000002ff007803 */ /* 0x000fe20000000000 */
[----:B------:R-:W-:Y:S01]  /*2330*/  IMAD.MOV.U32 R86, RZ, RZ, R8 ;  /* 0x000000ffff567224 */ /* 0x000fe200078e0008 */
[----:B------:R-:W-:Y:S01]  /*2340*/  LEA.HI R8, R20, R3, RZ, 0x6 ;  /* 0x0000000314087211 */ /* 0x000fe200078f30ff */
[----:B------:R-:W-:Y:S01]  /*2350*/  IMAD.IADD R5, R5, 0x1, R15 ;  /* 0x0000000105057824 */ /* 0x000fe200078e020f */
[----:B------:R-:W-:Y:S01]  /*2360*/  SHF.L.U64.HI R20, R12, 0x6, R13 ;  /* 0x000000060c147819 */ /* 0x000fe2000001020d */
[----:B------:R-:W-:Y:S01]  /*2370*/  IMAD.IADD R11, R15, 0x1, R11 ;  /* 0x000000010f0b7824 */ /* 0x000fe200078e020b */
[----:B------:R-:W-:Y:S01]  /*2380*/  SHF.R.S32.HI R101, RZ, 0x3, R44 ;  /* 0x00000003ff657819 */ /* 0x000fe2000001142c */
[----:B------:R-:W-:Y:S01]  /*2390*/  IMAD.WIDE.U32 R14, R23, R6, R16 ;  /* 0x00000006170e7225 */ /* 0x000fe200078e0010 */
[----:B------:R-:W-:-:S03]  /*23a0*/  SHF.R.S32.HI R102, RZ, 0x1f, R37 ;  /* 0x0000001fff667819 */ /* 0x000fc60000011425 */
[----:B------:R-:W-:Y:S01]  /*23b0*/  IMAD.SHL.U32 R3, R8, 0x80, RZ ;  /* 0x0000008008037824 */ /* 0x000fe200078e00ff */
[----:B------:R-:W-:Y:S01]  /*23c0*/  LOP3.LUT R8, R44, 0x38, RZ, 0xc0, !PT ;  /* 0x000000382c087812 */ /* 0x000fe200078ec0ff */
[----:B------:R-:W-:-:S03]  /*23d0*/  IMAD.WIDE.U32 R92, R115, R12, R4 ;  /* 0x0000000c735c7225 */ /* 0x000fc600078e0004 */
[----:B------:R-:W-:Y:S01]  /*23e0*/  LOP3.LUT R8, R8, 0x1c0, R225, 0xf8, !PT ;  /* 0x000001c008087812 */ /* 0x000fe200078ef8e1 */
[----:B------:R-:W-:Y:S01]  /*23f0*/  IMAD.IADD R87, R9, 0x1, R85 ;  /* 0x0000000109577824 */ /* 0x000fe200078e0255 */
[--C-:B------:R-:W-:Y:S01]  /*2400*/  LOP3.LUT R9, R199, 0x38, R44.reuse, 0xf8, !PT ;  /* 0x00000038c7097812 */ /* 0x100fe200078ef82c */
[----:B------:R-:W-:Y:S01]  /*2410*/  IMAD R4, R27, R6, RZ ;  /* 0x000000061b047224 */ /* 0x000fe200078e02ff */
[----:B------:R-:W-:Y:S01]  /*2420*/  LOP3.LUT R3, R3, 0xffffe000, RZ, 0xc0, !PT ;  /* 0xffffe00003037812 */ /* 0x000fe200078ec0ff */
[----:B------:R-:W-:Y:S01]  /*2430*/  IMAD.IADD R85, R85, 0x1, R15 ;  /* 0x0000000155557824 */ /* 0x000fe200078e020f */
[----:B------:R-:W-:Y:S01]  /*2440*/  LOP3.LUT R15, R197, 0x38, R44, 0xf8, !PT ;  /* 0x00000038c50f7812 */ /* 0x000fe200078ef82c */
[----:B------:R-:W-:Y:S01]  /*2450*/  IMAD.MOV.U32 R84, RZ, RZ, R14 ;  /* 0x000000ffff547224 */ /* 0x000fe200078e000e */
[----:B------:R-:W-:Y:S01]  /*2460*/  LOP3.LUT R14, R198, 0x38, R44, 0xf8, !PT ;  /* 0x00000038c60e7812 */ /* 0x000fe200078ef82c */
[----:B------:R-:W-:Y:S01]  /*2470*/  IMAD R31, R23, R99, R28 ;  /* 0x00000063171f7224 */ /* 0x000fe200078e021c */
[----:B------:R-:W-:Y:S01]  /*2480*/  LOP3.LUT R9, R9, R228, RZ, 0x3c, !PT ;  /* 0x000000e409097212 */ /* 0x000fe200078e3cff */
[----:B------:R-:W-:Y:S01]  /*2490*/  IMAD R45, R115, R7, R4 ;  /* 0x00000007732d7224 */ /* 0x000fe200078e0204 */
[----:B------:R-:W-:Y:S01]  /*24a0*/  IADD3 R4, P1, R88, R130, RZ ;  /* 0x0000008258047210 */ /* 0x000fe20007f3e0ff */
[----:B------:R-:W-:Y:S01]  /*24b0*/  IMAD.IADD R5, R31, 0x1, R131 ;  /* 0x000000011f057824 */ /* 0x000fe200078e0283 */
[----:B------:R-:W-:Y:S01]  /*24c0*/  LOP3.LUT R14, R14, R227, RZ, 0x3c, !PT ;  /* 0x000000e30e0e7212 */ /* 0x000fe200078e3cff */
[----:B------:R-:W-:Y:S01]  /*24d0*/  IMAD.IADD R30, R41, 0x1, R31 ;  /* 0x00000001291e7824 */ /* 0x000fe200078e021f */
[----:B------:R-:W-:Y:S01]  /*24e0*/  LOP3.LUT R15, R15, R226, RZ, 0x3c, !PT ;  /* 0x000000e20f0f7212 */ /* 0x000fe200078e3cff */
[----:B------:R-:W-:Y:S01]  /*24f0*/  IMAD.X R28, R5, 0x1, R89, P1 ;  /* 0x00000001051c7824 */ /* 0x000fe200008e0659 */
[----:B------:R-:W-:Y:S01]  /*2500*/  LOP3.LUT R8, R8, R203, RZ, 0x3c, !PT ;  /* 0x000000cb08087212 */ /* 0x000fe200078e3cff */
[----:B------:R-:W-:Y:S01]  /*2510*/  IMAD.X R39, R30, 0x1, R35, P0 ;  /* 0x000000011e277824 */ /* 0x000fe200000e0623 */
[-C--:B------:R-:W-:Y:S01]  /*2520*/  IADD3 R110, R9, R3.reuse, R202 ;  /* 0x00000003096e7210 */ /* 0x080fe20007ffe0ca */
[----:B------:R-:W-:Y:S01]  /*2530*/  IMAD.WIDE.U32 R90, R115, R12, R10 ;  /* 0x0000000c735a7225 */ /* 0x000fe200078e000a */
[----:B------:R-:W-:-:S02]  /*2540*/  IADD3 R109, R14, R3, R201 ;  /* 0x000000030e6d7210 */ /* 0x000fc40007ffe0c9 */
[-C--:B------:R-:W-:Y:S01]  /*2550*/  IADD3 R108, R15, R3.reuse, R200 ;  /* 0x000000030f6c7210 */ /* 0x080fe20007ffe0c8 */
[CC--:B------:R-:W-:Y:S01]  /*2560*/  IMAD.WIDE.U32 R86, R115.reuse, R6.reuse, R86 ;  /* 0x0000000673567225 */ /* 0x0c0fe200078e0056 */
[----:B------:R-:W-:Y:S02]  /*2570*/  IADD3 R112, R8, R3, R204 ;  /* 0x0000000308707210 */ /* 0x000fe40007ffe0cc */
[C---:B------:R-:W-:Y:S01]  /*2580*/  SHF.L.U64.HI R3, R98.reuse, 0x7, R99 ;  /* 0x0000000762037819 */ /* 0x040fe20000010263 */
[----:B------:R-:W-:Y:S01]  /*2590*/  IMAD.WIDE.U32 R84, R115, R6, R84 ;  /* 0x0000000673547225 */ /* 0x000fe200078e0054 */
[----:B------:R-:W-:Y:S02]  /*25a0*/  SHF.L.U64.HI R27, R98, 0x6, R99 ;  /* 0x00000006621b7819 */ /* 0x000fe40000010263 */
[----:B------:R-:W-:Y:S01]  /*25b0*/  IADD3 R29, P1, R4, R88, RZ ;  /* 0x00000058041d7210 */ /* 0x000fe20007f3e0ff */
[----:B------:R-:W-:Y:S01]  /*25c0*/  IMAD.SHL.U32 R14, R12, 0x20, RZ ;  /* 0x000000200c0e7824 */ /* 0x000fe200078e00ff */
[----:B------:R-:W-:Y:S01]  /*25d0*/  IADD3 R99, P0, R36, 0x40, RZ ;  /* 0x0000004024637810 */ /* 0x000fe20007f1e0ff */
[----:B------:R-:W-:Y:S01]  /*25e0*/  IMAD.SHL.U32 R8, R6, 0x20, RZ ;  /* 0x0000002006087824 */ /* 0x000fe200078e00ff */
[C---:B------:R-:W-:Y:S01]  /*25f0*/  SHF.L.U64.HI R15, R12.reuse, 0x7, R13 ;  /* 0x000000070c0f7819 */ /* 0x040fe2000001020d */
[----:B------:R-:W-:Y:S01]  /*2600*/  IMAD.SHL.U32 R13, R12, 0x40, RZ ;  /* 0x000000400c0d7824 */ /* 0x000fe200078e00ff */
[----:B------:R-:W-:Y:S01]  /*2610*/  SHF.L.U64.HI R11, R6, 0x5, R7 ;  /* 0x00000005060b7819 */ /* 0x000fe20000010207 */
[----:B------:R-:W-:Y:S01]  /*2620*/  IMAD.X R31, R28, 0x1, R89, P1 ;  /* 0x000000011c1f7824 */ /* 0x000fe200008e0659 */
[C---:B------:R-:W-:Y:S01]  /*2630*/  SHF.L.U64.HI R10, R6.reuse, 0x6, R7 ;  /* 0x00000006060a7819 */ /* 0x040fe20000010207 */
[----:B------:R-:W-:Y:S01]  /*2640*/  IMAD.IADD R32, R93, 0x1, R33 ;  /* 0x000000015d207824 */ /* 0x000fe200078e0221 */
[C---:B------:R-:W-:Y:S01]  /*2650*/  SHF.L.U64.HI R9, R6.reuse, 0x7, R7 ;  /* 0x0000000706097819 */ /* 0x040fe20000010207 */
[----:B------:R-:W-:Y:S01]  /*2660*/  IMAD.SHL.U32 R7, R6, 0x40, RZ ;  /* 0x0000004006077824 */ /* 0x000fe200078e00ff */
[----:B------:R-:W-:Y:S01]  /*2670*/  ISETP.GE.AND P1, PT, R190, UR4, PT ;  /* 0x00000004be007c0c */ /* 0x000fe2000bf26270 */
[----:B------:R-:W-:-:S02]  /*2680*/  IMAD.SHL.U32 R12, R12, 0x80, RZ ;  /* 0x000000800c0c7824 */ /* 0x000fc400078e00ff */
[----:B------:R-:W-:Y:S02]  /*2690*/  IMAD.SHL.U32 R6, R6, 0x80, RZ ;  /* 0x0000008006067824 */ /* 0x000fe400078e00ff */
[----:B------:R-:W-:Y:S02]  /*26a0*/  IMAD.SHL.U32 R113, R113, 0x2, RZ ;  /* 0x0000000271717824 */ /* 0x000fe400078e00ff */
[----:B------:R-:W-:Y:S02]  /*26b0*/  IMAD.IADD R33, R33, 0x1, R91 ;  /* 0x0000000121217824 */ /* 0x000fe400078e025b */
[----:B------:R-:W-:Y:S02]  /*26c0*/  IMAD.IADD R34, R87, 0x1, R45 ;  /* 0x0000000157227824 */ /* 0x000fe400078e022d */
[----:B------:R-:W-:Y:S02]  /*26d0*/  IMAD.IADD R100, R45, 0x1, R85 ;  /* 0x000000012d647824 */ /* 0x000fe400078e0255 */
[----:B------:R-:W-:-:S02]  /*26e0*/  IMAD.X R104, RZ, RZ, R39, P0 ;  /* 0x000000ffff687224 */ /* 0x000fc400000e0627 */
[----:B------:R-:W-:Y:S01]  /*26f0*/  IMAD.IADD R105, R95, 0x1, R105 ;  /* 0x000000015f697824 */ /* 0x000fe200078e0269 */
[----:B------:R-:W-:Y:S06]  /*2700*/  @!P6 BAR.SYNC.DEFER_BLOCKING 0x9, 0x100 ;  /* 0x024400000000eb1d */ /* 0x000fec0000010000 */
.L_x_8453:
[----:B0-----:R-:W0:Y:S01]  /*2710*/  LDC R123, c[0x0][0x3f4] ;  /* 0x0000fd00ff7b7b82 */ /* 0x001e220000000800 */
[----:B------:R-:W-:Y:S01]  /*2720*/  VIADD R26, R26, 0xffffffff ;  /* 0xffffffff1a1a7836 */ /* 0x000fe20000000000 */
[----:B------:R-:W-:Y:S05]  /*2730*/  YIELD ;  /* 0x0000000000007946 */ /* 0x000fea0003800000 */
[----:B------:R-:W-:Y:S01]  /*2740*/  IMAD R111, R184, 0x4000, R206 ;  /* 0x00004000b86f7824 */ /* 0x000fe200078e02ce */
[----:B------:R-:W-:Y:S01]  /*2750*/  ISETP.GT.AND P3, PT, R26, R25, PT ;  /* 0x000000191a00720c */ /* 0x000fe20003f64270 */
[----:B------:R-:W-:Y:S02]  /*2760*/  BSSY B0, `(.L_x_8368) ;  /* 0x00005dd000007945 */ /* 0x000fe40003800000 */
[----:B------:R-:W-:Y:S01]  /*2770*/  IMAD R111, R111, 0x2, R2 ;  /* 0x000000026f6f7824 */ /* 0x000fe200078e0202 */
[----:B------:R-:W-:-:S02]  /*2780*/  P2R R107, PR, RZ, 0x8 ;  /* 0x00000008ff6b7803 */ /* 0x000fc40000000000 */
[----:B0-----:R-:W-:-:S13]  /*2790*/  ISETP.GE.AND P0, PT, R123, 0x1, PT ;  /* 0x000000017b00780c */ /* 0x001fda0003f06270 */
[----:B------:R-:W-:Y:S05]  /*27a0*/  @!P0 BRA `(.L_x_8369) ;  /* 0x0000005400e48947 */ /* 0x000fea0003800000 */
[----:B------:R-:W-:Y:S01]  /*27b0*/  ULDC.U8 UR4, c[0x0][0x410] ;  /* 0x0001040000047ab9 */ /* 0x000fe20000000000 */
[----:B------:R-:W-:Y:S01]  /*27c0*/  SHF.R.S32.HI R45, RZ, 0x1f, R26 ;  /* 0x0000001fff2d7819 */ /* 0x000fe2000001141a */
[-C--:B------:R-:W-:Y:S01]  /*27d0*/  IMAD R44, R3, R26.reuse, RZ ;  /* 0x0000001a032c7224 */ /* 0x080fe200078e02ff */
[----:B------:R-:W-:Y:S01]  /*27e0*/  ISETP.NE.AND P0, PT, RZ, UR4, PT ;  /* 0x00000004ff007c0c */ /* 0x000fe2000bf05270 */
[-C--:B------:R-:W-:Y:S02]  /*27f0*/  IMAD R46, R15, R26.reuse, RZ ;  /* 0x0000001a0f2e7224 */ /* 0x080fe400078e02ff */
[----:B------:R-:W-:Y:S02]  /*2800*/  IMAD R48, R9, R26, RZ ;  /* 0x0000001a09307224 */ /* 0x000fe400078e02ff */
[C---:B------:R-:W-:Y:S02]  /*2810*/  IMAD R47, R45.reuse, R128, R44 ;  /* 0x000000802d2f7224 */ /* 0x040fe400078e022c */
[----:B------:R-:W-:-:S02]  /*2820*/  IMAD R119, R45, R12, R46 ;  /* 0x0000000c2d777224 */ /* 0x000fc400078e022e */
[----:B------:R-:W-:Y:S02]  /*2830*/  IMAD R114, R26, -0x80, R24 ;  /* 0xffffff801a727824 */ /* 0x000fe400078e0218 */
[----:B------:R-:W-:Y:S02]  /*2840*/  IMAD R45, R45, R6, R48 ;  /* 0x000000062d2d7224 */ /* 0x000fe400078e0230 */
[----:B------:R-:W-:Y:S01]  /*2850*/  IMAD.WIDE.U32 R120, R128, R26, RZ ;  /* 0x0000001a80787225 */ /* 0x000fe200078e00ff */
[----:B------:R-:W-:-:S03]  /*2860*/  VIMNMX R114, R114, 0x80, PT ;  /* 0x0000008072727848 */ /* 0x000fc60003fe0100 */
        /* <DEDUP_REMOVED lines=34> */
.L_x_8372:
[----:B------:R-:W-:Y:S05]  /*2a90*/  BSYNC B1 ;  /* 0x0000000000017941 */ /* 0x000fea0003800000 */
.L_x_8371:
[----:B------:R-:W-:Y:S01]  /*2aa0*/  ISETP.GE.AND P4, PT, R212, R114, PT ;  /* 0x00000072d400720c */ /* 0x000fe20003f86270 */
        /* <DEDUP_REMOVED lines=19> */
[----:B------:R-:W-:Y:S01]  /*2be0*/  PRMT R159, R47, 0x7610, R159 ;  /* 0x000076102f9f7816 */ /* 0x000fe2000000009f */
        /* <DEDUP_REMOVED lines=21> */
.L_x_8374:
[----:B------:R-:W-:Y:S05]  /*2d40*/  BSYNC B1 ;  /* 0x0000000000017941 */ /* 0x000fea0003800000 */
.L_x_8373:
        /* <DEDUP_REMOVED lines=24> */
[----:B------:R-:W-:Y:S02]  /*2ed0*/  CS2R R50, SRZ ;  /* 0x0000000000327805 */ /* 0x000fe4000001ff00 */
[----:B------:R-:W-:Y:S02]  /*2ee0*/  CS2R R54, SRZ ;  /* 0x0000000000367805 */ /* 0x000fe4000001ff00 */
[----:B------:R-:W-:Y:S01]  /*2ef0*/  P2R R147, PR, RZ, 0x1 ;  /* 0x00000001ff937803 */ /* 0x000fe20000000000 */
        /* <DEDUP_REMOVED lines=21> */
.L_x_8376:
[----:B------:R-:W-:Y:S05]  /*3050*/  BSYNC B1 ;  /* 0x0000000000017941 */ /* 0x000fea0003800000 */
.L_x_8375:
[----:B------:R-:W-:Y:S01]  /*3060*/  ISETP.GE.AND P5, PT, R210, R114, PT ;  /* 0x00000072d200720c */ /* 0x000fe20003fa6270 */
[----:B------:R-:W-:-:S12]  /*3070*/  BSSY B1, `(.L_x_8377) ;  /* 0x000001e000017945 */ /* 0x000fd80003800000 */
[----:B------:R-:W-:Y:S05]  /*3080*/  @P5 BRA `(.L_x_8378) ;  /* 0x0000000000705947 */ /* 0x000fea0003800000 */
[----:B0-----:R-:W0:Y:S01]  /*3090*/  LDC.64 R44, c[0x0][0x3f8] ;  /* 0x0000fe00ff2c7b82 */ /* 0x001e220000000a00 */
[----:B------:R-:W-:Y:S01]  /*30a0*/  IMAD.MOV.U32 R79, RZ, RZ, R119 ;  /* 0x000000ffff4f7224 */ /* 0x000fe200078e0077 */
[----:B------:R-:W-:Y:S01]  /*30b0*/  ULDC.64 UR4, c[0x0][0x3e8] ;  /* 0x0000fa0000047ab9 */ /* 0x000fe20000000a00 */
[----:B------:R-:W-:Y:S01]  /*30c0*/  IMAD.MOV.U32 R77, RZ, RZ, R106 ;  /* 0x000000ffff4d7224 */ /* 0x000fe200078e006a */
[----:B------:R-:W-:Y:S02]  /*30d0*/  CS2R R52, SRZ ;  /* 0x0000000000347805 */ /* 0x000fe4000001ff00 */
[----:B------:R-:W-:Y:S01]  /*30e0*/  CS2R R54, SRZ ;  /* 0x0000000000367805 */ /* 0x000fe2000001ff00 */
        /* <DEDUP_REMOVED lines=22> */
.L_x_8378:
[----:B------:R-:W-:Y:S05]  /*3250*/  BSYNC B1 ;  /* 0x0000000000017941 */ /* 0x000fea0003800000 */
.L_x_8377:
[----:B01---5:R-:W-:Y:S01]  /*3260*/  IMAD.MOV.U32 R44, RZ, RZ, R56 ;  /* 0x000000ffff2c7224 */ /* 0x023fe200078e0038 */
[----:B------:R-:W-:Y:S01]  /*3270*/  ISETP.NE.AND P0, PT, R191, 0x3, PT ;  /* 0x00000003bf00780c */ /* 0x000fe20003f05270 */
        /* <DEDUP_REMOVED lines=31> */
[----:B------:R-:W-:Y:S06]  /*3470*/  @!P0 BRA `(.L_x_8379) ;  /* 0x0000000000048947 */ /* 0x000fec0003800000 */
[----:B------:R-:W-:Y:S01]  /*3480*/  BPT.TRAP 0x1 ;  /* 0x000000040000795c */ /* 0x000fe20000300000 */
.L_x_8379:
[----:B------:R-:W-:Y:S01]  /*3490*/  IMAD R106, R184, 0x8, R2 ;  /* 0x00000008b86a7824 */ /* 0x000fe200078e0202 */
[----:B------:R-:W-:Y:S01]  /*34a0*/  SHF.L.U32 R119, R192, 0x1f, RZ ;  /* 0x0000001fc0777819 */ /* 0x000fe200000006ff */
[----:B------:R-:W-:Y:S03]  /*34b0*/  BSSY B1, `(.L_x_8380) ;  /* 0x0000003000017945 */ /* 0x000fe60003800000 */
[----:B------:R-:W0:Y:S02]  /*34c0*/  SYNCS.PHASECHK.TRANS64.TRYWAIT P6, [R106+URZ+0x28890], R119 ;  /* 0x028890776a0075a7 */ /* 0x000e2400080c017f */
[----:B0-----:R-:W-:Y:S05]  /*34d0*/  @!P6 BRA `(.L_x_8381) ;  /* 0x000002380094e947 */ /* 0x001fea0003800000 */
.L_x_8789:
[----:B------:R-:W-:Y:S05]  /*34e0*/  BSYNC B1 ;  /* 0x0000000000017941 */ /* 0x000fea0003800000 */
.L_x_8380:
[----:B------:R-:W-:Y:S04]  /*34f0*/  BSSY B1, `(.L_x_8382) ;  /* 0x0000079000017945 */ /* 0x000fe80003800000 */
[----:B------:R-:W-:Y:S05]  /*3500*/  @P3 BRA `(.L_x_8383) ;  /* 0x0000000400dc3947 */ /* 0x000fea0003800000 */
[----:B------:R-:W-:Y:S01]  /*3510*/  IADD3 R157, P3, R40, R120, RZ ;  /* 0x00000078289d7210 */ /* 0x000fe20007f7e0ff */
[----:B------:R-:W-:Y:S04]  /*3520*/  BSSY B2, `(.L_x_8384) ;  /* 0x000003b000027945 */ /* 0x000fe80003800000 */
[----:B------:R-:W-:Y:S01]  /*3530*/  IMAD.X R158, R122, 0x1, R30, P3 ;  /* 0x000000017a9e7824 */ /* 0x000fe200018e061e */
[----:B------:R-:W-:Y:S07]  /*3540*/  @P2 BRA `(.L_x_8385) ;  /* 0x0000000000e02947 */ /* 0x000fee0003800000 */
[----:B------:R1:W2:Y:S01]  /*3550*/  LDS.128 R44, [R111+0x18400] ;  /* 0x018400006f2c7984 */ /* 0x0002a20000000c00 */
        /* <DEDUP_REMOVED lines=25> */
[-C--:B------:R-:W-:Y:S01]  /*36f0*/  FMUL.FTZ R167, R76, R83.reuse ;  /* 0x000000534ca77220 */ /* 0x080fe20000410000 */
[C---:B------:R-:W-:Y:S01]  /*3700*/  IMAD.U32 R45, R44.reuse, 0x10000, RZ ;  /* 0x000100002c2d7824 */ /* 0x040fe200078e00ff */
[----:B------:R-:W-:Y:S01]  /*3710*/  LOP3.LUT R44, R44, 0xffff0000, RZ, 0xc0, !PT ;  /* 0xffff00002c2c7812 */ /* 0x000fe200078ec0ff */
[----:B------:R-:W-:Y:S01]  /*3720*/  FMUL.FTZ R169, R81, R166 ;  /* 0x000000a651a97220 */ /* 0x000fe20000410000 */
        /* <DEDUP_REMOVED lines=21> */
.L_x_8387:
[----:B------:R-:W-:Y:S05]  /*3880*/  BSYNC B3 ;  /* 0x0000000000037941 */ /* 0x000fea0003800000 */
.L_x_8386:
[----:B------:R-:W-:Y:S02]  /*3890*/  ULDC.64 UR4, c[0x0][0x2e8] ;  /* 0x0000ba0000047ab9 */ /* 0x000fe40000000a00 */
[----:B------:R-:W-:-:S04]  /*38a0*/  LEA R76, P3, R77, UR4, 0x1 ;  /* 0x000000044d4c7c11 */ /* 0x000fc8000f8608ff */
[----:B------:R-:W-:-:S05]  /*38b0*/  LEA.HI.X R77, R77, UR5, R160, 0x1, P3 ;  /* 0x000000054d4d7c11 */ /* 0x000fca00098f0ca0 */
[----:B--2---:R1:W-:Y:S04]  /*38c0*/  STG.E.128 desc[UR38][R76.64], R44 ;  /* 0x0000002c4c007986 */ /* 0x0043e8000c101d26 */
.L_x_8385:
[----:B------:R-:W-:Y:S05]  /*38d0*/  BSYNC B2 ;  /* 0x0000000000027941 */ /* 0x000fea0003800000 */
.L_x_8384:
[----:B------:R-:W-:Y:S05]  /*38e0*/  @P1 BRA `(.L_x_8383) ;  /* 0x0000000000e41947 */ /* 0x000fea0003800000 */
[----:B-1----:R1:W2:Y:S01]  /*38f0*/  LDS.128 R44, [R111+0x1c400] ;  /* 0x01c400006f2c7984 */ /* 0x0022a20000000c00 */
        /* <DEDUP_REMOVED lines=10> */
[----:B------:R-:W-:Y:S02]  /*39a0*/  PRMT R145, R145, 0x5410, R76 ;  /* 0x0000541091917816 */ /* 0x000fe4000000004c */
[----:B------:R-:W-:Y:S01]  /*39b0*/  SHF.R.U64 R83, R72, 0x10, R73 ;  /* 0x0000001048537819 */ /* 0x000fe20000001249 */
[C---:B------:R-:W-:Y:S01]  /*39c0*/  IMAD.U32 R72, R46.reuse, 0x10000, RZ ;  /* 0x000100002e487824 */ /* 0x040fe200078e00ff */
        /* <DEDUP_REMOVED lines=38> */
.L_x_8389:
[----:B------:R-:W-:Y:S05]  /*3c30*/  BSYNC B2 ;  /* 0x0000000000027941 */ /* 0x000fea0003800000 */
.L_x_8388:
[----:B------:R-:W-:Y:S02]  /*3c40*/  ULDC.64 UR4, c[0x0][0x2e8] ;  /* 0x0000ba0000047ab9 */ /* 0x000fe40000000a00 */
[----:B------:R-:W-:-:S04]  /*3c50*/  LEA R72, P3, R157, UR4, 0x1 ;  /* 0x000000049d487c11 */ /* 0x000fc8000f8608ff */
[----:B------:R-:W-:-:S05]  /*3c60*/  LEA.HI.X R73, R157, UR5, R158, 0x1, P3 ;  /* 0x000000059d497c11 */ /* 0x000fca00098f0c9e */
[----:B--2---:R2:W-:Y:S04]  /*3c70*/  STG.E.128 desc[UR38][R72.64], R44 ;  /* 0x0000002c48007986 */ /* 0x0045e8000c101d26 */
.L_x_8383:
[----:B------:R-:W-:Y:S05]  /*3c80*/  BSYNC B1 ;  /* 0x0000000000017941 */ /* 0x000fea0003800000 */
.L_x_8382:
        /* <DEDUP_REMOVED lines=58> */
.L_x_8395:
[----:B------:R-:W-:Y:S05]  /*4030*/  BSYNC B3 ;  /* 0x0000000000037941 */ /* 0x000fea0003800000 */
.L_x_8394:
[----:B------:R-:W-:Y:S02]  /*4040*/  ULDC.64 UR4, c[0x0][0x2e8] ;  /* 0x0000ba0000047ab9 */ /* 0x000fe40000000a00 */
[----:B------:R-:W-:-:S04]  /*4050*/  LEA R68, P3, R74, UR4, 0x1 ;  /* 0x000000044a447c11 */ /* 0x000fc8000f8608ff */
[----:B------:R-:W-:-:S05]  /*4060*/  LEA.HI.X R69, R74, UR5, R75, 0x1, P3 ;  /* 0x000000054a457c11 */ /* 0x000fca00098f0c4b */
[----:B--2---:R2:W-:Y:S04]  /*4070*/  STG.E.128 desc[UR38][R68.64], R44 ;  /* 0x0000002c44007986 */ /* 0x0045e8000c101d26 */
.L_x_8393:
[----:B------:R-:W-:Y:S05]  /*4080*/  BSYNC B2 ;  /* 0x0000000000027941 */ /* 0x000fea0003800000 */
.L_x_8392:
[----:B------:R-:W-:Y:S05]  /*4090*/  @P1 BRA `(.L_x_8391) ;  /* 0x0000000000e41947 */ /* 0x000fea0003800000 */
[----:B-12---:R1:W2:Y:S01]  /*40a0*/  LDS.128 R44, [R111+0x1d400] ;  /* 0x01d400006f2c7984 */ /* 0x0062a20000000c00 */
        /* <DEDUP_REMOVED lines=51> */
.L_x_8397:
[----:B------:R-:W-:Y:S05]  /*43e0*/  BSYNC B2 ;  /* 0x0000000000027941 */ /* 0x000fea0003800000 */
.L_x_8396:
[----:B------:R-:W-:Y:S02]  /*43f0*/  ULDC.64 UR4, c[0x0][0x2e8] ;  /* 0x0000ba0000047ab9 */ /* 0x000fe40000000a00 */
[----:B------:R-:W-:-:S04]  /*4400*/  LEA R64, P3, R74, UR4, 0x1 ;  /* 0x000000044a407c11 */ /* 0x000fc8000f8608ff */
[----:B------:R-:W-:-:S05]  /*4410*/  LEA.HI.X R65, R74, UR5, R77, 0x1, P3 ;  /* 0x000000054a417c11 */ /* 0x000fca00098f0c4d */
[----:B--2---:R3:W-:Y:S04]  /*4420*/  STG.E.128 desc[UR38][R64.64], R44 ;  /* 0x0000002c40007986 */ /* 0x0047e8000c101d26 */
.L_x_8391:
[----:B------:R-:W-:Y:S05]  /*4430*/  BSYNC B1 ;  /* 0x0000000000017941 */ /* 0x000fea0003800000 */
.L_x_8390:
[----:B------:R-:W-:Y:S01]  /*4440*/  ISETP.NE.AND P3, PT, R147, RZ, PT ;  /* 0x000000ff9300720c */ /* 0x000fe20003f65270 */
[----:B------:R-:W-:-:S12]  /*4450*/  BSSY B1, `(.L_x_8398) ;  /* 0x000007a000017945 */ /* 0x000fd80003800000 */
[----:B------:R-:W-:Y:S05]  /*4460*/  @P3 BRA `(.L_x_8399) ;  /* 0x0000000400e03947 */ /* 0x000fea0003800000 */
[----:B------:R-:W-:Y:S01]  /*4470*/  IADD3 R75, P3, P4, R4, R120, R16 ;  /* 0x00000078044b7210 */ /* 0x000fe20007c7e010 */
        /* <DEDUP_REMOVED lines=55> */
.L_x_8403:
[----:B------:R-:W-:Y:S05]  /*47f0*/  BSYNC B3 ;  /* 0x0000000000037941 */ /* 0x000fea0003800000 */
.L_x_8402:
[----:B------:R-:W-:Y:S02]  /*4800*/  ULDC.64 UR4, c[0x0][0x2e8] ;  /* 0x0000ba0000047ab9 */ /* 0x000fe40000000a00 */
[----:B------:R-:W-:-:S04]  /*4810*/  LEA R60, P3, R68, UR4, 0x1 ;  /* 0x00000004443c7c11 */ /* 0x000fc8000f8608ff */
[----:B------:R-:W-:-:S05]  /*4820*/  LEA.HI.X R61, R68, UR5, R73, 0x1, P3 ;  /* 0x00000005443d7c11 */ /* 0x000fca00098f0c49 */
[----:B--2---:R4:W-:Y:S04]  /*4830*/  STG.E.128 desc[UR38][R60.64], R44 ;  /* 0x0000002c3c007986 */ /* 0x0049e8000c101d26 */
.L_x_8401:
[----:B------:R-:W-:Y:S05]  /*4840*/  BSYNC B2 ;  /* 0x0000000000027941 */ /* 0x000fea0003800000 */
.L_x_8400:
        /* <DEDUP_REMOVED lines=53> */
.L_x_8405:
[----:B------:R-:W-:Y:S05]  /*4ba0*/  BSYNC B2 ;  /* 0x0000000000027941 */ /* 0x000fea0003800000 */
.L_x_8404:
[----:B------:R-:W-:Y:S02]  /*4bb0*/  ULDC.64 UR4, c[0x0][0x2e8] ;  /* 0x0000ba0000047ab9 */ /* 0x000fe40000000a00 */
[----:B------:R-:W-:-:S04]  /*4bc0*/  LEA R56, P3, R64, UR4, 0x1 ;  /* 0x0000000440387c11 */ /* 0x000fc8000f8608ff */
[----:B------:R-:W-:-:S05]  /*4bd0*/  LEA.HI.X R57, R64, UR5, R69, 0x1, P3 ;  /* 0x0000000540397c11 */ /* 0x000fca00098f0c45 */
[----:B--2---:R1:W-:Y:S04]  /*4be0*/  STG.E.128 desc[UR38][R56.64], R44 ;  /* 0x0000002c38007986 */ /* 0x0043e8000c101d26 */
.L_x_8399:
[----:B------:R-:W-:Y:S05]  /*4bf0*/  BSYNC B1 ;  /* 0x0000000000017941 */ /* 0x000fea0003800000 */
.L_x_8398:
[----:B------:R-:W-:Y:S05]  /*4c00*/  @P5 BRA `(.L_x_8406) ;  /* 0x0000003800485947 */ /* 0x000fea0003800000 */
[----:B------:R-:W-:Y:S01]  /*4c10*/  IADD3 R121, P3, P4, R29, R120, R16 ;  /* 0x000000781d797210 */ /* 0x000fe20007c7e010 */
[----:B------:R-:W-:Y:S03]  /*4c20*/  BSSY B1, `(.L_x_8407) ;  /* 0x000003c000017945 */ /* 0x000fe60003800000 */
[----:B------:R-:W-:Y:S01]  /*4c30*/  IADD3.X R122, R31, R122, R17, P3, P4 ;  /* 0x0000007a1f7a7210 */ /* 0x000fe20001fe8411 */
[----:B------:R-:W-:Y:S08]  /*4c40*/  @P2 BRA `(.L_x_8408) ;  /* 0x0000000000e42947 */ /* 0x000ff00003800000 */
        /* <DEDUP_REMOVED lines=51> */
.L_x_8410:
[----:B------:R-:W-:Y:S05]  /*4f80*/  BSYNC B2 ;  /* 0x0000000000027941 */ /* 0x000fea0003800000 */
.L_x_8409:
[----:B------:R-:W-:Y:S01]  /*4f90*/  ULDC.64 UR4, c[0x0][0x2e8] ;  /* 0x0000ba0000047ab9 */ /* 0x000fe20000000a00 */
[----:B------:R-:W-:Y:S01]  /*4fa0*/  IMAD.X R53, R122, 0x1, R35, P3 ;  /* 0x000000017a357824 */ /* 0x000fe200018e0623 */
[----:B------:R-:W-:-:S04]  /*4fb0*/  LEA R52, P3, R60, UR4, 0x1 ;  /* 0x000000043c347c11 */ /* 0x000fc8000f8608ff */
[----:B------:R-:W-:-:S05]  /*4fc0*/  LEA.HI.X R53, R60, UR5, R53, 0x1, P3 ;  /* 0x000000053c357c11 */ /* 0x000fca00098f0c35 */
[----:B--2---:R1:W-:Y:S04]  /*4fd0*/  STG.E.128 desc[UR38][R52.64], R44 ;  /* 0x0000002c34007986 */ /* 0x0043e8000c101d26 */
.L_x_8408:
[----:B------:R-:W-:Y:S05]  /*4fe0*/  BSYNC B1 ;  /* 0x0000000000017941 */ /* 0x000fea0003800000 */
.L_x_8407:
        /* <DEDUP_REMOVED lines=52> */
.L_x_8412:
[----:B------:R-:W-:Y:S05]  /*5330*/  BSYNC B1 ;  /* 0x0000000000017941 */ /* 0x000fea0003800000 */
.L_x_8411:
[----:B------:R-:W-:Y:S01]  /*5340*/  ULDC.64 UR4, c[0x0][0x2e8] ;  /* 0x0000ba0000047ab9 */ /* 0x000fe20000000a00 */
[----:B------:R-:W-:Y:S01]  /*5350*/  IMAD.X R49, R122, 0x1, R103, P3 ;  /* 0x000000017a317824 */ /* 0x000fe200018e0667 */
[----:B------:R-:W-:-:S04]  /*5360*/  LEA R48, P3, R56, UR4, 0x1 ;  /* 0x0000000438307c11 */ /* 0x000fc8000f8608ff */
[----:B------:R-:W-:-:S05]  /*5370*/  LEA.HI.X R49, R56, UR5, R49, 0x1, P3 ;  /* 0x0000000538317c11 */ /* 0x000fca00098f0c31 */
[----:B--2---:R1:W-:Y:S01]  /*5380*/  STG.E.128 desc[UR38][R48.64], R44 ;  /* 0x0000002c30007986 */ /* 0x0043e2000c101d26 */
[----:B------:R-:W-:Y:S05]  /*5390*/  BRA `(.L_x_8406) ;  /* 0x0000003000647947 */ /* 0x000fea0003800000 */
.L_x_8370:
[----:B------:R-:W-:Y:S02]  /*53a0*/  ISETP.GE.AND P3, PT, R212, R114, PT ;  /* 0x00000072d400720c */ /* 0x000fe40003f66270 */
[----:B------:R-:W-:Y:S02]  /*53b0*/  CS2R R50, SRZ ;  /* 0x0000000000327805 */ /* 0x000fe4000001ff00 */
[----:B------:R-:W-:-:S13]  /*53c0*/  ISETP.GE.OR P3, PT, R16, R123, P3 ;  /* 0x0000007b1000720c */ /* 0x000fda0001f66670 */
[----:B------:R-:W-:Y:S01]  /*53d0*/  @!P3 IADD3 R46, P0, P4, R90, R78, R14 ;  /* 0x0000004e5a2eb210 */ /* 0x000fe20007c1e00e */
[----:B------:R-:W0:Y:S03]  /*53e0*/  @!P3 LDC.64 R60, c[0x0][0x3e8] ;  /* 0x0000fa00ff3cbb82 */ /* 0x000e260000000a00 */
[----:B------:R-:W-:Y:S02]  /*53f0*/  @!P3 IADD3.X R47, R33, R119, R21, P0, P4 ;  /* 0x00000077212fb210 */ /* 0x000fe400007e8415 */
[----:B------:R-:W-:-:S03]  /*5400*/  @!P3 IADD3 R44, P0, P4, R84, R76, R8 ;  /* 0x0000004c542cb210 */ /* 0x000fc60007c1e008 */
[----:B------:R-:W1:Y:S01]  /*5410*/  @!P3 LDC.64 R62, c[0x0][0x400] ;  /* 0x00010000ff3ebb82 */ /* 0x000e620000000a00 */
        /* <DEDUP_REMOVED lines=11> */
[----:B------:R-:W4:Y:S01]  /*54d0*/  @!P4 LDC.64 R52, c[0x0][0x3e8] ;  /* 0x0000fa00ff34cb82 */ /* 0x000f220000000a00 */
[----:B------:R-:W-:-:S05]  /*54e0*/  @!P4 IADD3 R48, P5, R90, R78, RZ ;  /* 0x0000004e5a30c210 */ /* 0x000fca0007fbe0ff */
[----:B------:R-:W-:Y:S02]  /*54f0*/  @!P4 IMAD.X R49, R119, 0x1, R33, P5 ;  /* 0x000000017731c824 */ /* 0x000fe400028e0621 */
[----:B------:R-:W0:Y:S01]  /*5500*/  @!P4 LDC.64 R54, c[0x0][0x400] ;  /* 0x00010000ff36cb82 */ /* 0x000e220000000a00 */
[----:B----4-:R-:W-:-:S04]  /*5510*/  @!P4 LEA R52, P5, R48, R52, 0x1 ;  /* 0x000000343034c211 */ /* 0x010fc800078a08ff */
[----:B------:R-:W-:Y:S02]  /*5520*/  @!P4 LEA.HI.X R53, R48, R53, R49, 0x1, P5 ;  /* 0x000000353035c211 */ /* 0x000fe400028f0c31 */
[----:B------:R-:W-:-:S05]  /*5530*/  @!P4 IADD3 R48, P5, R84, R76, RZ ;  /* 0x0000004c5430c210 */ /* 0x000fca0007fbe0ff */
[----:B------:R-:W-:Y:S01]  /*5540*/  @!P4 IMAD.X R49, R106, 0x1, R100, P5 ;  /* 0x000000016a31c824 */ /* 0x000fe200028e0664 */
[----:B0-----:R-:W-:-:S04]  /*5550*/  @!P4 LEA R54, P5, R48, R54, 0x1 ;  /* 0x000000363036c211 */ /* 0x001fc800078a08ff */
[----:B------:R-:W-:Y:S02]  /*5560*/  @!P4 LEA.HI.X R55, R48, R55, R49, 0x1, P5 ;  /* 0x000000373037c211 */ /* 0x000fe400028f0c31 */
[----:B------:R-:W-:Y:S02]  /*5570*/  CS2R R48, SRZ ;  /* 0x0000000000307805 */ /* 0x000fe4000001ff00 */
[----:B------:R-:W-:-:S04]  /*5580*/  @!P3 LEA R60, P5, R46, R60, 0x1 ;  /* 0x0000003c2e3cb211 */ /* 0x000fc800078a08ff */
[----:B------:R-:W-:Y:S02]  /*5590*/  @!P3 LEA.HI.X R61, R46, R61, R47, 0x1, P5 ;  /* 0x0000003d2e3db211 */ /* 0x000fe400028f0c2f */
[----:B------:R-:W-:Y:S02]  /*55a0*/  CS2R R46, SRZ ;  /* 0x00000000002e7805 */ /* 0x000fe4000001ff00 */
[C---:B-1----:R-:W-:Y:S01]  /*55b0*/  @!P3 LEA R62, P5, R44.reuse, R62, 0x1 ;  /* 0x0000003e2c3eb211 */ /* 0x042fe200078a08ff */
[----:B------:R0:W5:Y:S03]  /*55c0*/  @!P4 LDG.E.128 R48, desc[UR38][R54.64] ;  /* 0x000000263630c981 */ /* 0x000166000c1e1d00 */
[----:B------:R-:W-:Y:S02]  /*55d0*/  @!P3 LEA.HI.X R63, R44, R63, R45, 0x1, P5 ;  /* 0x0000003f2c3fb211 */ /* 0x000fe400028f0c2d */
[----:B------:R-:W-:-:S02]  /*55e0*/  CS2R R44, SRZ ;  /* 0x00000000002c7805 */ /* 0x000fc4000001ff00 */
[----:B------:R-:W-:Y:S02]  /*55f0*/  CS2R R58, SRZ ;  /* 0x00000000003a7805 */ /* 0x000fe4000001ff00 */
[----:B------:R-:W-:Y:S02]  /*5600*/  CS2R R56, SRZ ;  /* 0x0000000000387805 */ /* 0x000fe4000001ff00 */
[----:B------:R1:W5:Y:S01]  /*5610*/  @!P4 LDG.E.128 R44, desc[UR38][R52.64] ;  /* 0x00000026342cc981 */ /* 0x000362000c1e1d00 */
[----:B0-----:R-:W-:-:S03]  /*5620*/  CS2R R54, SRZ ;  /* 0x0000000000367805 */ /* 0x001fc6000001ff00 */
[----:B------:R0:W5:Y:S01]  /*5630*/  @!P3 LDG.E.128 R56, desc[UR38][R62.64] ;  /* 0x000000263e38b981 */ /* 0x000162000c1e1d00 */
[----:B-1----:R-:W-:-:S06]  /*5640*/  CS2R R52, SRZ ;  /* 0x0000000000347805 */ /* 0x002fcc000001ff00 */
[----:B------:R1:W5:Y:S01]  /*5650*/  @!P3 LDG.E.128 R52, desc[UR38][R60.64] ;  /* 0x000000263c34b981 */ /* 0x000362000c1e1d00 */
[----:B--2---:R-:W-:-:S04]  /*5660*/  @!P0 LEA R68, P3, R66, R68, 0x1 ;  /* 0x0000004442448211 */ /* 0x004fc800078608ff */
[----:B------:R-:W-:Y:S02]  /*5670*/  @!P0 LEA.HI.X R69, R66, R69, R67, 0x1, P3 ;  /* 0x0000004542458211 */ /* 0x000fe400018f0c43 */
[C---:B---3--:R-:W-:Y:S02]  /*5680*/  @!P0 LEA R70, P3, R64.reuse, R70, 0x1 ;  /* 0x0000004640468211 */ /* 0x048fe400078608ff */
[----:B0-----:R-:W-:Y:S02]  /*5690*/  CS2R R62, SRZ ;  /* 0x00000000003e7805 */ /* 0x001fe4000001ff00 */
[----:B------:R-:W-:Y:S02]  /*56a0*/  CS2R R66, SRZ ;  /* 0x0000000000427805 */ /* 0x000fe4000001ff00 */
[----:B-1----:R-:W-:Y:S02]  /*56b0*/  CS2R R60, SRZ ;  /* 0x00000000003c7805 */ /* 0x002fe4000001ff00 */
[----:B------:R-:W-:-:S02]  /*56c0*/  @!P0 LEA.HI.X R71, R64, R71, R65, 0x1, P3 ;  /* 0x0000004740478211 */ /* 0x000fc400018f0c41 */
[----:B------:R-:W-:Y:S02]  /*56d0*/  CS2R R64, SRZ ;  /* 0x0000000000407805 */ /* 0x000fe4000001ff00 */
[----:B------:R0:W5:Y:S04]  /*56e0*/  @!P0 LDG.E.128 R60, desc[UR38][R68.64] ;  /* 0x00000026443c8981 */ /* 0x000168000c1e1d00 */
[----:B------:R1:W5:Y:S01]  /*56f0*/  @!P0 LDG.E.128 R64, desc[UR38][R70.64] ;  /* 0x0000002646408981 */ /* 0x000362000c1e1d00 */
[----:B------:R-:W-:-:S04]  /*5700*/  ISETP.GE.AND P0, PT, R210, R114, PT ;  /* 0x00000072d200720c */ /* 0x000fc80003f06270 */
[CC--:B------:R-:W-:Y:S01]  /*5710*/  ISETP.GE.OR P0, PT, R16.reuse, R123.reuse, P0 ;  /* 0x0000007b1000720c */ /* 0x0c0fe20000706670 */
[----:B------:R-:W-:Y:S01]  /*5720*/  BSSY B1, `(.L_x_8413) ;  /* 0x000001c000017945 */ /* 0x000fe20003800000 */
[----:B------:R-:W-:Y:S02]  /*5730*/  ISETP.GE.AND P3, PT, R16, R123, PT ;  /* 0x0000007b1000720c */ /* 0x000fe40003f66270 */
[----:B0-----:R-:W-:Y:S02]  /*5740*/  CS2R R68, SRZ ;  /* 0x0000000000447805 */ /* 0x001fe4000001ff00 */
[----:B------:R-:W-:Y:S02]  /*5750*/  CS2R R74, SRZ ;  /* 0x00000000004a7805 */ /* 0x000fe4000001ff00 */
[----:B-1----:R-:W-:Y:S02]  /*5760*/  CS2R R70, SRZ ;  /* 0x0000000000467805 */ /* 0x002fe4000001ff00 */
[----:B------:R-:W-:-:S03]  /*5770*/  CS2R R72, SRZ ;  /* 0x0000000000487805 */ /* 0x000fc6000001ff00 */
[----:B------:R-:W-:Y:S05]  /*5780*/  @P0 BRA `(.L_x_8414) ;  /* 0x0000000000540947 */ /* 0x000fea0003800000 */
[----:B------:R-:W0:Y:S01]  /*5790*/  LDC.64 R68, c[0x0][0x3f8] ;  /* 0x0000fe00ff447b82 */ /* 0x000e220000000a00 */
[----:B------:R-:W-:Y:S01]  /*57a0*/  IMAD.MOV.U32 R72, RZ, RZ, R78 ;  /* 0x000000ffff487224 */ /* 0x000fe200078e004e */
[----:B------:R-:W-:Y:S01]  /*57b0*/  ULDC.64 UR4, c[0x0][0x3e8] ;  /* 0x0000fa0000047ab9 */ /* 0x000fe20000000a00 */
[----:B------:R-:W-:Y:S01]  /*57c0*/  IMAD.MOV.U32 R73, RZ, RZ, R119 ;  /* 0x000000ffff497224 */ /* 0x000fe200078e0077 */
[----:B------:R-:W-:Y:S01]  /*57d0*/  ULDC.64 UR6, c[0x0][0x400] ;  /* 0x0001000000067ab9 */ /* 0x000fe20000000a00 */
[----:B------:R-:W-:-:S03]  /*57e0*/  IMAD.MOV.U32 R77, RZ, RZ, R106 ;  /* 0x000000ffff4d7224 */ /* 0x000fc600078e006a */
        /* <DEDUP_REMOVED lines=15> */
.L_x_8414:
[----:B------:R-:W-:Y:S05]  /*58e0*/  BSYNC B1 ;  /* 0x0000000000017941 */ /* 0x000fea0003800000 */
.L_x_8413:
[----:B-----5:R-:W-:Y:S01]  /*58f0*/  IMAD.MOV.U32 R76, RZ, RZ, R70 ;  /* 0x000000ffff4c7224 */ /* 0x020fe200078e0046 */
        /* <DEDUP_REMOVED lines=66> */
.L_x_8415:
[----:B------:R-:W-:Y:S01]  /*5d20*/  IMAD R106, R184, 0x8, R2 ;  /* 0x00000008b86a7824 */ /* 0x000fe200078e0202 */
[----:B------:R-:W-:Y:S01]  /*5d30*/  SHF.L.U32 R119, R192, 0x1f, RZ ;  /* 0x0000001fc0777819 */ /* 0x000fe200000006ff */
[----:B------:R-:W0:Y:S01]  /*5d40*/  LDC R132, c[0x0][0x2f4] ;  /* 0x0000bd00ff847b82 */ /* 0x000e220000000800 */
[----:B------:R-:W-:Y:S01]  /*5d50*/  IMAD.MOV.U32 R121, RZ, RZ, R122 ;  /* 0x000000ffff797224 */ /* 0x000fe200078e007a */
[----:B------:R-:W-:Y:S01]  /*5d60*/  BSSY B1, `(.L_x_8416) ;  /* 0x0000005000017945 */ /* 0x000fe20003800000 */
[----:B------:R-:W1:Y:S05]  /*5d70*/  SYNCS.PHASECHK.TRANS64.TRYWAIT P4, [R106+URZ+0x28890], R119 ;  /* 0x028890776a0075a7 */ /* 0x000e6a000808017f */
[----:B------:R-:W2:Y:S01]  /*5d80*/  LDC.64 R122, c[0x0][0x300] ;  /* 0x0000c000ff7a7b82 */ /* 0x000ea20000000a00 */
[----:B0-----:R-:W-:Y:S01]  /*5d90*/  IMAD.IADD R134, R132, 0x1, -R113 ;  /* 0x0000000184867824 */ /* 0x001fe200078e0a71 */
[----:B-1----:R-:W-:Y:S06]  /*5da0*/  @!P4 BRA `(.L_x_8417) ;  /* 0x000002100074c947 */ /* 0x002fec0003800000 */
.L_x_8790:
[----:B------:R-:W-:Y:S05]  /*5db0*/  BSYNC B1 ;  /* 0x0000000000017941 */ /* 0x000fea0003800000 */
.L_x_8416:
[----:B------:R-:W-:Y:S01]  /*5dc0*/  ISETP.GE.OR P4, PT, R23, R114, P2 ;  /* 0x000000721700720c */ /* 0x000fe20001786670 */
[----:B------:R-:W-:-:S12]  /*5dd0*/  BSSY B1, `(.L_x_8418) ;  /* 0x0000087000017945 */ /* 0x000fd80003800000 */
[----:B------:R-:W-:Y:S05]  /*5de0*/  @P4 BRA `(.L_x_8419) ;  /* 0x0000000800144947 */ /* 0x000fea0003800000 */
[-C--:B--2---:R-:W-:Y:S01]  /*5df0*/  IMAD R76, R215, R122.reuse, RZ ;  /* 0x0000007ad74c7224 */ /* 0x084fe200078e02ff */
[----:B------:R-:W-:Y:S01]  /*5e00*/  ISETP.NE.AND P6, PT, R0, RZ, PT ;  /* 0x000000ff0000720c */ /* 0x000fe20003fc5270 */
[C---:B------:R-:W-:Y:S01]  /*5e10*/  IMAD.WIDE.U32 R124, R23.reuse, R122, R120 ;  /* 0x0000007a177c7225 */ /* 0x040fe200078e0078 */
[----:B------:R-:W-:Y:S03]  /*5e20*/  BSSY B2, `(.L_x_8420) ;  /* 0x0000076000027945 */ /* 0x000fe60003800000 */
[----:B------:R-:W-:Y:S01]  /*5e30*/  IMAD R77, R23, R123, R76 ;  /* 0x0000007b174d7224 */ /* 0x000fe200078e024c */
[----:B------:R-:W-:Y:S02]  /*5e40*/  SEL R76, R113, R134, !P6 ;  /* 0x00000086714c7207 */ /* 0x000fe40007000000 */
[----:B------:R-:W-:Y:S01]  /*5e50*/  IADD3 R150, P4, P5, R96, R124, R37 ;  /* 0x0000007c60967210 */ /* 0x000fe20007d9e025 */
[----:B------:R-:W-:Y:S01]  /*5e60*/  IMAD.IADD R152, R77, 0x1, R125 ;  /* 0x000000014d987824 */ /* 0x000fe200078e027d */
[----:B------:R-:W-:-:S04]  /*5e70*/  SHF.R.S32.HI R77, RZ, 0x1f, R76 ;  /* 0x0000001fff4d7819 */ /* 0x000fc8000001144c */
[----:B------:R-:W-:Y:S02]  /*5e80*/  LEA.HI R76, R77, R76, RZ, 0x4 ;  /* 0x0000004c4d4c7211 */ /* 0x000fe400078f20ff */
[----:B------:R-:W-:Y:S02]  /*5e90*/  IADD3.X R151, R35, R152, R102, P4, P5 ;  /* 0x0000009823977210 */ /* 0x000fe400027ea466 */
[----:B------:R-:W-:-:S04]  /*5ea0*/  LEA.HI.SX32 R76, R76, R101, 0x1c ;  /* 0x000000654c4c7211 */ /* 0x000fc800078fe2ff */
[----:B------:R-:W-:Y:S01]  /*5eb0*/  SHF.R.S32.HI R77, RZ, 0x1f, R76 ;  /* 0x0000001fff4d7819 */ /* 0x000fe2000001144c */
[----:B------:R-:W-:-:S03]  /*5ec0*/  IMAD.SHL.U32 R153, R76, 0x8, RZ ;  /* 0x000000084c997824 */ /* 0x000fc600078e00ff */
[----:B------:R-:W-:Y:S02]  /*5ed0*/  LEA.HI R77, R77, R76, RZ, 0x3 ;  /* 0x0000004c4d4d7211 */ /* 0x000fe400078f18ff */
[----:B------:R-:W-:-:S03]  /*5ee0*/  LOP3.LUT R76, R153, 0x38, RZ, 0xc0, !PT ;  /* 0x00000038994c7812 */ /* 0x000fc600078ec0ff */
[----:B------:R-:W-:Y:S01]  /*5ef0*/  IMAD.SHL.U32 R77, R77, 0x400, RZ ;  /* 0x000004004d4d7824 */ /* 0x000fe200078e00ff */
[----:B------:R-:W-:-:S04]  /*5f00*/  LOP3.LUT R76, R76, 0x1c0, R225, 0xf8, !PT ;  /* 0x000001c04c4c7812 */ /* 0x000fc800078ef8e1 */
[----:B------:R-:W-:Y:S02]  /*5f10*/  LOP3.LUT R77, R77, 0x7fffe000, RZ, 0xc0, !PT ;  /* 0x7fffe0004d4d7812 */ /* 0x000fe400078ec0ff */
[----:B------:R-:W-:-:S04]  /*5f20*/  LOP3.LUT R76, R76, R203, RZ, 0x3c, !PT ;  /* 0x000000cb4c4c7212 */ /* 0x000fc800078e3cff */
[----:B------:R-:W-:Y:S01]  /*5f30*/  IADD3 R79, R76, R77, R204 ;  /* 0x0000004d4c4f7210 */ /* 0x000fe20007ffe0cc */
[----:B------:R-:W-:-:S04]  /*5f40*/  IMAD R77, R184, 0x4000, R112 ;  /* 0x00004000b84d7824 */ /* 0x000fc800078e0270 */
[----:B------:R-:W-:Y:S02]  /*5f50*/  IMAD R79, R184, 0x4000, R79 ;  /* 0x00004000b84f7824 */ /* 0x000fe400078e024f */
[--C-:B------:R-:W-:Y:S02]  /*5f60*/  IMAD R77, R77, 0x2, R2.reuse ;  /* 0x000000024d4d7824 */ /* 0x100fe400078e0202 */
[----:B------:R-:W-:-:S04]  /*5f70*/  IMAD R80, R79, 0x2, R2 ;  /* 0x000000024f507824 */ /* 0x000fc800078e0202 */
[----:B------:R-:W1:Y:S04]  /*5f80*/  LDS.128 R76, [R77+0x18400] ;  /* 0x018400004d4c7984 */ /* 0x000e680000000c00 */
[----:B------:R-:W2:Y:S01]  /*5f90*/  LDS.128 R80, [R80+0x18400] ;  /* 0x0184000050507984 */ /* 0x000ea20000000c00 */
[----:B------:R-:W-:Y:S05]  /*5fa0*/  @P3 BRA `(.L_x_8421) ;  /* 0x0000000400743947 */ /* 0x000fea0003800000 */
[----:B------:R-:W-:Y:S01]  /*5fb0*/  SHF.R.U32.HI R174, RZ, 0x10, R49 ;  /* 0x00000010ffae7819 */ /* 0x000fe20000011631 */
[----:B--2---:R-:W-:Y:S01]  /*5fc0*/  IMAD.U32 R169, R81, 0x10000, RZ ;  /* 0x0001000051a97824 */ /* 0x004fe200078e00ff */
[----:B------:R-:W-:Y:S02]  /*5fd0*/  SHF.R.U32.HI R172, RZ, 0x10, R45 ;  /* 0x00000010ffac7819 */ /* 0x000fe4000001162d */
[----:B------:R-:W-:Y:S02]  /*5fe0*/  PRMT R173, R173, 0x5410, R174 ;  /* 0x00005410adad7816 */ /* 0x000fe400000000ae */
[----:B------:R-:W-:Y:S01]  /*5ff0*/  SHF.R.U64 R163, R48, 0x10, R49 ;  /* 0x0000001030a37819 */ /* 0x000fe20000001231 */
[----:B------:R-:W-:Y:S01]  /*6000*/  IMAD.U32 R49, R82, 0x10000, RZ ;  /* 0x0001000052317824 */ /* 0x000fe200078e00ff */
[----:B------:R-:W-:Y:S01]  /*6010*/  PRMT R172, R137, 0x5432, R172 ;  /* 0x0000543289ac7816 */ /* 0x000fe200000000ac */
[----:B------:R-:W-:Y:S01]  /*6020*/  IMAD.U32 R174, R173, 0x10000, RZ ;  /* 0x00010000adae7824 */ /* 0x000fe200078e00ff */
[--C-:B------:R-:W-:Y:S01]  /*6030*/  SHF.R.U64 R165, R50, 0x10, R51.reuse ;  /* 0x0000001032a57819 */ /* 0x100fe20000001233 */
[----:B-1----:R-:W-:Y:S01]  /*6040*/  IMAD.U32 R48, R78, 0x10000, RZ ;  /* 0x000100004e307824 */ /* 0x002fe200078e00ff */
[----:B------:R-:W-:Y:S01]  /*6050*/  SHF.R.U32.HI R166, RZ, 0x10, R51 ;  /* 0x00000010ffa67819 */ /* 0x000fe20000011633 */
[----:B------:R-:W-:Y:S01]  /*6060*/  IMAD.U32 R51, R77, 0x10000, RZ ;  /* 0x000100004d337824 */ /* 0x000fe200078e00ff */
[----:B------:R-:W-:Y:S01]  /*6070*/  PRMT R163, R170, 0x5410, R163 ;  /* 0x00005410aaa37816 */ /* 0x000fe200000000a3 */
[----:B------:R-:W-:Y:S01]  /*6080*/  IMAD.U32 R170, R172, 0x10000, RZ ;  /* 0x00010000acaa7824 */ /* 0x000fe200078e00ff */
[----:B------:R-:W-:Y:S01]  /*6090*/  SHF.R.U32.HI R167, RZ, 0x10, R47 ;  /* 0x00000010ffa77819 */ /* 0x000fe2000001162f */
[----:B------:R-:W-:Y:S01]  /*60a0*/  FMUL.FTZ R176, R169, R174 ;  /* 0x000000aea9b07220 */ /* 0x000fe20000410000 */
[----:B------:R-:W-:Y:S01]  /*60b0*/  LOP3.LUT R81, R81, 0xffff0000, RZ, 0xc0, !PT ;  /* 0xffff000051517812 */ /* 0x000fe200078ec0ff */
[----:B------:R-:W-:Y:S01]  /*60c0*/  FMUL.FTZ R178, R169, R170 ;  /* 0x000000aaa9b27220 */ /* 0x000fe20000410000 */
[----:B------:R-:W-:-:S02]  /*60d0*/  PRMT R168, R168, 0x5410, R165 ;  /* 0x00005410a8a87816 */ /* 0x000fc400000000a5 */
[----:B------:R-:W-:Y:S02]  /*60e0*/  LOP3.LUT R173, R173, 0xffff0000, RZ, 0xc0, !PT ;  /* 0xffff0000adad7812 */ /* 0x000fe400078ec0ff */
[----:B------:R-:W-:Y:S02]  /*60f0*/  PRMT R165, R133, 0x5432, R166 ;  /* 0x0000543285a57816 */ /* 0x000fe400000000a6 */
[----:B------:R-:W-:Y:S01]  /*6100*/  SHF.R.U64 R164, R46, 0x10, R47 ;  /* 0x000000102ea47819 */ /* 0x000fe2000000122f */
[----:B------:R-:W-:Y:S01]  /*6110*/  FMUL.FTZ R169, R81, R173 ;  /* 0x000000ad51a97220 */ /* 0x000fe20000410000 */
[----:B------:R-:W-:Y:S01]  /*6120*/  LOP3.LUT R166, R172, 0xffff0000, RZ, 0xc0, !PT ;  /* 0xffff0000aca67812 */ /* 0x000fe200078ec0ff */
[----:B------:R-:W-:Y:S01]  /*6130*/  IMAD.U32 R172, R165, 0x10000, RZ ;  /* 0x00010000a5ac7824 */ /* 0x000fe200078e00ff */
[----:B------:R-:W-:Y:S01]  /*6140*/  LOP3.LUT R46, R77, 0xffff0000, RZ, 0xc0, !PT ;  /* 0xffff00004d2e7812 */ /* 0x000fe200078ec0ff */
[----:B------:R-:W-:Y:S01]  /*6150*/  IMAD.U32 R77, R79, 0x10000, RZ ;  /* 0x000100004f4d7824 */ /* 0x000fe200078e00ff */
[----:B------:R-:W-:Y:S01]  /*6160*/  PRMT R167, R171, 0x5410, R167 ;  /* 0x00005410aba77816 */ /* 0x000fe200000000a7 */
[----:B------:R-:W-:Y:S01]  /*6170*/  FMUL.FTZ R81, R81, R166 ;  /* 0x000000a651517220 */ /* 0x000fe20000410000 */
[----:B------:R-:W-:Y:S01]  /*6180*/  LOP3.LUT R47, R79, 0xffff0000, RZ, 0xc0, !PT ;  /* 0xffff00004f2f7812 */ /* 0x000fe200078ec0ff */
[C---:B------:R-:W-:Y:S01]  /*6190*/  IMAD.U32 R79, R83.reuse, 0x10000, RZ ;  /* 0x00010000534f7824 */ /* 0x040fe200078e00ff */
[----:B------:R-:W-:Y:S01]  /*61a0*/  LOP3.LUT R50, R83, 0xffff0000, RZ, 0xc0, !PT ;  /* 0xffff000053327812 */ /* 0x000fe200078ec0ff */
[C---:B------:R-:W-:Y:S01]  /*61b0*/  FFMA.FTZ R83, R51.reuse, R170, -R176 ;  /* 0x000000aa33537223 */ /* 0x040fe200000108b0 */
[----:B------:R-:W-:Y:S01]  /*61c0*/  FFMA.FTZ R51, R51, R174, R178 ;  /* 0x000000ae33337223 */ /* 0x000fe200000100b2 */
[----:B------:R-:W-:-:S02]  /*61d0*/  IMAD.U32 R170, R167, 0x10000, RZ ;  /* 0x00010000a7aa7824 */ /* 0x000fc400078e00ff */
[----:B------:R-:W-:Y:S01]  /*61e0*/  FFMA.FTZ R166, R46, R166, -R169 ;  /* 0x000000a62ea67223 */ /* 0x000fe200000108a9 */
[----:B------:R-:W-:Y:S01]  /*61f0*/  SHF.R.U64 R162, R44, 0x10, R45 ;  /* 0x000000102ca27819 */ /* 0x000fe2000000122d */
[----:B------:R-:W-:Y:S01]  /*6200*/  FMUL.FTZ R174, R79, R172 ;  /* 0x000000ac4fae7220 */ /* 0x000fe20000410000 */
[----:B------:R-:W-:Y:S01]  /*6210*/  LOP3.LUT R169, R165, 0xffff0000, RZ, 0xc0, !PT ;  /* 0xffff0000a5a97812 */ /* 0x000fe200078ec0ff */
[-C--:B------:R-:W-:Y:S01]  /*6220*/  FMUL.FTZ R165, R79, R170.reuse ;  /* 0x000000aa4fa57220 */ /* 0x080fe20000410000 */
[----:B------:R-:W-:Y:S01]  /*6230*/  LOP3.LUT R167, R167, 0xffff0000, RZ, 0xc0, !PT ;  /* 0xffff0000a7a77812 */ /* 0x000fe200078ec0ff */
[C---:B------:R-:W-:Y:S01]  /*6240*/  FFMA.FTZ R79, R77.reuse, R170, -R174 ;  /* 0x000000aa4d4f7223 */ /* 0x040fe200000108ae */
[----:B------:R-:W-:Y:S01]  /*6250*/  PRMT R162, R136, 0x5432, R162 ;  /* 0x0000543288a27816 */ /* 0x000fe200000000a2 */
[----:B------:R-:W-:Y:S01]  /*6260*/  FMUL.FTZ R170, R50, R169 ;  /* 0x000000a932aa7220 */ /* 0x000fe20000410000 */
[----:B------:R-:W-:Y:S01]  /*6270*/  FFMA.FTZ R77, R77, R172, R165 ;  /* 0x000000ac4d4d7223 */ /* 0x000fe200000100a5 */
[----:B------:R-:W-:Y:S01]  /*6280*/  FFMA.FTZ R46, R46, R173, R81 ;  /* 0x000000ad2e2e7223 */ /* 0x000fe20000010051 */
[----:B------:R-:W-:Y:S01]  /*6290*/  FMUL.FTZ R172, R50, R167 ;  /* 0x000000a732ac7220 */ /* 0x000fe20000410000 */
[----:B------:R-:W-:-:S02]  /*62a0*/  IMAD.U32 R45, R80, 0x10000, RZ ;  /* 0x00010000502d7824 */ /* 0x000fc400078e00ff */
[----:B------:R-:W-:Y:S01]  /*62b0*/  FFMA.FTZ R50, R47, R167, -R170 ;  /* 0x000000a72f327223 */ /* 0x000fe200000108aa */
[----:B------:R-:W-:Y:S01]  /*62c0*/  IMAD.U32 R81, R162, 0x10000, RZ ;  /* 0x00010000a2517824 */ /* 0x000fe200078e00ff */
[----:B------:R-:W-:Y:S01]  /*62d0*/  LOP3.LUT R80, R80, 0xffff0000, RZ, 0xc0, !PT ;  /* 0xffff000050507812 */ /* 0x000fe200078ec0ff */
[C---:B------:R-:W-:Y:S01]  /*62e0*/  IMAD.U32 R165, R163.reuse, 0x10000, RZ ;  /* 0x00010000a3a57824 */ /* 0x040fe200078e00ff */
[----:B------:R-:W-:Y:S01]  /*62f0*/  LOP3.LUT R167, R163, 0xffff0000, RZ, 0xc0, !PT ;  /* 0xffff0000a3a77812 */ /* 0x000fe200078ec0ff */
[----:B------:R-:W-:Y:S01]  /*6300*/  IMAD.U32 R44, R76, 0x10000, RZ ;  /* 0x000100004c2c7824 */ /* 0x000fe200078e00ff */
[----:B------:R-:W-:Y:S01]  /*6310*/  LOP3.LUT R163, R162, 0xffff0000, RZ, 0xc0, !PT ;  /* 0xffff0000a2a37812 */ /* 0x000fe200078ec0ff */
[C---:B------:R-:W-:Y:S01]  /*6320*/  FMUL.FTZ R162, R45.reuse, R81 ;  /* 0x000000512da27220 */ /* 0x040fe20000410000 */
[----:B------:R-:W-:Y:S01]  /*6330*/  LOP3.LUT R76, R76, 0xffff0000, RZ, 0xc0, !PT ;  /* 0xffff00004c4c7812 */ /* 0x000fe200078ec0ff */
[----:B------:R-:W-:Y:S01]  /*6340*/  FMUL.FTZ R171, R45, R165 ;  /* 0x000000a52dab7220 */ /* 0x000fe20000410000 */
[----:B------:R-:W-:Y:S01]  /*6350*/  PRMT R164, R135, 0x5432, R164 ;  /* 0x0000543287a47816 */ /* 0x000fe200000000a4 */
[----:B------:R-:W-:Y:S01]  /*6360*/  FMUL.FTZ R45, R80, R167 ;  /* 0x000000a7502d7220 */ /* 0x000fe20000410000 */
[C---:B------:R-:W-:Y:S01]  /*6370*/  FFMA.FTZ R162, R44.reuse, R165, R162 ;  /* 0x000000a52ca27223 */ /* 0x040fe200000100a2 */
[----:B------:R-:W-:Y:S01]  /*6380*/  FFMA.FTZ R172, R47, R169, R172 ;  /* 0x000000a92fac7223 */ /* 0x000fe200000100ac */
[----:B------:R-:W-:Y:S01]  /*6390*/  FFMA.FTZ R171, R44, R81, -R171 ;  /* 0x000000512cab7223 */ /* 0x000fe200000108ab */
[-C--:B------:R-:W-:Y:S01]  /*63a0*/  FMUL.FTZ R165, R80, R163.reuse ;  /* 0x000000a350a57220 */ /* 0x080fe20000410000 */
[----:B------:R-:W-:Y:S01]  /*63b0*/  LOP3.LUT R82, R82, 0xffff0000, RZ, 0xc0, !PT ;  /* 0xffff000052527812 */ /* 0x000fe200078ec0ff */
[----:B------:R-:W-:Y:S01]  /*63c0*/  FFMA.FTZ R80, R76, R163, -R45 ;  /* 0x000000a34c507223 */ /* 0x000fe2000001082d */
[C---:B------:R-:W-:Y:S01]  /*63d0*/  IMAD.U32 R47, R168.reuse, 0x10000, RZ ;  /* 0x00010000a82f7824 */ /* 0x040fe200078e00ff */
[----:B------:R-:W-:Y:S01]  /*63e0*/  LOP3.LUT R81, R168, 0xffff0000, RZ, 0xc0, !PT ;  /* 0xffff0000a8517812 */ /* 0x000fe200078ec0ff */
[C---:B------:R-:W-:Y:S01]  /*63f0*/  IMAD.U32 R44, R164.reuse, 0x10000, RZ ;  /* 0x00010000a42c7824 */ /* 0x040fe200078e00ff */
[----:B------:R-:W-:Y:S01]  /*6400*/  LOP3.LUT R45, R164, 0xffff0000, RZ, 0xc0, !PT ;  /* 0xffff0000a42d7812 */ /* 0x000fe200078ec0ff */
[----:B------:R-:W-:Y:S01]  /*6410*/  FFMA.FTZ R165, R76, R167, R165 ;  /* 0x000000a74ca57223 */ /* 0x000fe200000100a5 */
[C---:B------:R-:W-:Y:S01]  /*6420*/  FMUL.FTZ R163, R49.reuse, R47 ;  /* 0x0000002f31a37220 */ /* 0x040fe20000410000 */
[-C--:B------:R-:W-:Y:S01]  /*6430*/  FMUL.FTZ R76, R49, R44.reuse ;  /* 0x0000002c314c7220 */ /* 0x080fe20000410000 */
[----:B------:R-:W-:Y:S01]  /*6440*/  LOP3.LUT R78, R78, 0xffff0000, RZ, 0xc0, !PT ;  /* 0xffff00004e4e7812 */ /* 0x000fe200078ec0ff */
        /* <DEDUP_REMOVED lines=19> */
.L_x_8421:
[----:B------:R-:W-:Y:S05]  /*6580*/  BSYNC B2 ;  /* 0x0000000000027941 */ /* 0x000fea0003800000 */
.L_x_8420:
[----:B------:R-:W-:Y:S01]  /*6590*/  ISETP.GE.AND P4, PT, R153, R132, PT ;  /* 0x000000849900720c */ /* 0x000fe20003f86270 */
[----:B------:R-:W-:-:S12]  /*65a0*/  ULDC.64 UR4, c[0x0][0x2e8] ;  /* 0x0000ba0000047ab9 */ /* 0x000fd80000000a00 */
[--C-:B------:R-:W-:Y:S02]  /*65b0*/  @!P4 SHF.R.S32.HI R44, RZ, 0x1f, R153.reuse ;  /* 0x0000001fff2cc819 */ /* 0x100fe40000011499 */
[----:B------:R-:W-:-:S04]  /*65c0*/  @!P4 IADD3 R124, P5, P6, R96, R124, R153 ;  /* 0x0000007c607cc210 */ /* 0x000fc80007ebe099 */
[----:B------:R-:W-:Y:S02]  /*65d0*/  @!P4 IADD3.X R47, R35, R152, R44, P5, P6 ;  /* 0x00000098232fc210 */ /* 0x000fe40002fec42c */
[----:B------:R-:W-:-:S04]  /*65e0*/  LEA R44, P5, R150, UR4, 0x1 ;  /* 0x00000004962c7c11 */ /* 0x000fc8000f8a08ff */
[----:B------:R-:W-:Y:S02]  /*65f0*/  LEA.HI.X R45, R150, UR5, R151, 0x1, P5 ;  /* 0x00000005962d7c11 */ /* 0x000fe4000a8f0c97 */
[----:B------:R-:W-:-:S03]  /*6600*/  @!P4 LEA R46, P5, R124, UR4, 0x1 ;  /* 0x000000047c2ecc11 */ /* 0x000fc6000f8a08ff */
[----:B-1----:R1:W-:Y:S01]  /*6610*/  STG.E.128 desc[UR38][R44.64], R76 ;  /* 0x0000004c2c007986 */ /* 0x0023e2000c101d26 */
[----:B------:R-:W-:-:S05]  /*6620*/  @!P4 LEA.HI.X R47, R124, UR5, R47, 0x1, P5 ;  /* 0x000000057c2fcc11 */ /* 0x000fca000a8f0c2f */
[----:B--2---:R1:W-:Y:S04]  /*6630*/  @!P4 STG.E.128 desc[UR38][R46.64], R80 ;  /* 0x000000502e00c986 */ /* 0x0043e8000c101d26 */
.L_x_8419:
[----:B------:R-:W-:Y:S05]  /*6640*/  BSYNC B1 ;  /* 0x0000000000017941 */ /* 0x000fea0003800000 */
.L_x_8418:
[----:B------:R-:W-:Y:S01]  /*6650*/  ISETP.GE.OR P4, PT, R212, R114, P2 ;  /* 0x00000072d400720c */ /* 0x000fe20001786670 */
[----:B------:R-:W-:-:S12]  /*6660*/  BSSY B1, `(.L_x_8422) ;  /* 0x0000082000017945 */ /* 0x000fd80003800000 */
[----:B------:R-:W-:Y:S05]  /*6670*/  @P4 BRA `(.L_x_8423) ;  /* 0x0000000800004947 */ /* 0x000fea0003800000 */
[-C--:B-12---:R-:W-:Y:S01]  /*6680*/  IMAD R44, R118, R122.reuse, RZ ;  /* 0x0000007a762c7224 */ /* 0x086fe200078e02ff */
        /* <DEDUP_REMOVED lines=14> */
[----:B------:R-:W-:-:S03]  /*6770*/  LOP3.LUT R45, R199, 0x38, R81, 0xf8, !PT ;  /* 0x00000038c72d7812 */ /* 0x000fc600078ef851 */
[----:B------:R-:W-:Y:S01]  /*6780*/  IMAD.SHL.U32 R44, R44, 0x400, RZ ;  /* 0x000004002c2c7824 */ /* 0x000fe200078e00ff */
[----:B------:R-:W-:-:S04]  /*6790*/  LOP3.LUT R45, R45, R228, RZ, 0x3c, !PT ;  /* 0x000000e42d2d7212 */ /* 0x000fc800078e3cff */
[----:B------:R-:W-:-:S04]  /*67a0*/  LOP3.LUT R44, R44, 0x7fffe000, RZ, 0xc0, !PT ;  /* 0x7fffe0002c2c7812 */ /* 0x000fc800078ec0ff */
        /* <DEDUP_REMOVED lines=12> */
[----:B------:R-:W-:Y:S02]  /*6870*/  PRMT R154, R154, 0x5410, R151 ;  /* 0x000054109a9a7816 */ /* 0x000fe40000000097 */
[--C-:B------:R-:W-:Y:S02]  /*6880*/  SHF.R.U64 R152, R54, 0x10, R55.reuse ;  /* 0x0000001036987819 */ /* 0x100fe40000001237 */
[----:B------:R-:W-:-:S02]  /*6890*/  SHF.R.U32.HI R153, RZ, 0x10, R55 ;  /* 0x00000010ff997819 */ /* 0x000fc40000011637 */
[--C-:B------:R-:W-:Y:S01]  /*68a0*/  SHF.R.U64 R124, R58, 0x10, R59.reuse ;  /* 0x000000103a7c7819 */ /* 0x100fe2000000123b */
[----:B-1----:R-:W-:Y:S01]  /*68b0*/  IMAD.U32 R58, R45, 0x10000, RZ ;  /* 0x000100002d3a7824 */ /* 0x002fe200078e00ff */
[----:B------:R-:W-:Y:S01]  /*68c0*/  SHF.R.U32.HI R125, RZ, 0x10, R59 ;  /* 0x00000010ff7d7819 */ /* 0x000fe2000001163b */
[C---:B------:R-:W-:Y:S01]  /*68d0*/  IMAD.U32 R59, R49.reuse, 0x10000, RZ ;  /* 0x00010000313b7824 */ /* 0x040fe200078e00ff */
[----:B------:R-:W-:Y:S01]  /*68e0*/  LOP3.LUT R82, R49, 0xffff0000, RZ, 0xc0, !PT ;  /* 0xffff000031527812 */ /* 0x000fe200078ec0ff */
[----:B------:R-:W-:Y:S01]  /*68f0*/  IMAD.U32 R49, R158, 0x10000, RZ ;  /* 0x000100009e317824 */ /* 0x000fe200078e00ff */
[----:B------:R-:W-:Y:S01]  /*6900*/  LOP3.LUT R55, R51, 0xffff0000, RZ, 0xc0, !PT ;  /* 0xffff000033377812 */ /* 0x000fe200078ec0ff */
[----:B------:R-:W-:Y:S01]  /*6910*/  IMAD.U32 R51, R154, 0x10000, RZ ;  /* 0x000100009a337824 */ /* 0x000fe200078e00ff */
[----:B------:R-:W-:Y:S01]  /*6920*/  PRMT R160, R160, 0x5410, R153 ;  /* 0x00005410a0a07816 */ /* 0x000fe20000000099 */
[C---:B------:R-:W-:Y:S01]  /*6930*/  FMUL.FTZ R153, R59.reuse, R49 ;  /* 0x000000313b997220 */ /* 0x040fe20000410000 */
[----:B------:R-:W-:Y:S01]  /*6940*/  PRMT R156, R156, 0x5410, R125 ;  /* 0x000054109c9c7816 */ /* 0x000fe2000000007d */
[-C--:B------:R-:W-:Y:S01]  /*6950*/  FMUL.FTZ R151, R59, R51.reuse ;  /* 0x000000333b977220 */ /* 0x080fe20000410000 */
[----:B------:R-:W-:Y:S01]  /*6960*/  PRMT R157, R157, 0x5410, R124 ;  /* 0x000054109d9d7816 */ /* 0x000fe2000000007c */
[----:B------:R-:W-:Y:S01]  /*6970*/  FFMA.FTZ R51, R58, R51, R153 ;  /* 0x000000333a337223 */ /* 0x000fe20000010099 */
[----:B------:R-:W-:Y:S01]  /*6980*/  LOP3.LUT R125, R154, 0xffff0000, RZ, 0xc0, !PT ;  /* 0xffff00009a7d7812 */ /* 0x000fe200078ec0ff */
[----:B------:R-:W-:Y:S01]  /*6990*/  FFMA.FTZ R49, R58, R49, -R151 ;  /* 0x000000313a317223 */ /* 0x000fe20000010897 */
[----:B------:R-:W-:Y:S01]  /*69a0*/  LOP3.LUT R59, R158, 0xffff0000, RZ, 0xc0, !PT ;  /* 0xffff00009e3b7812 */ /* 0x000fe200078ec0ff */
[----:B------:R-:W-:Y:S01]  /*69b0*/  IMAD.U32 R124, R156, 0x10000, RZ ;  /* 0x000100009c7c7824 */ /* 0x000fe200078e00ff */
[----:B------:R-:W-:Y:S01]  /*69c0*/  SHF.R.U64 R162, R52, 0x10, R53 ;  /* 0x0000001034a27819 */ /* 0x000fe20000001235 */
[----:B------:R-:W-:Y:S01]  /*69d0*/  IMAD.U32 R58, R160, 0x10000, RZ ;  /* 0x00010000a03a7824 */ /* 0x000fe200078e00ff */
[----:B------:R-:W-:Y:S01]  /*69e0*/  SHF.R.U64 R150, R56, 0x10, R57 ;  /* 0x0000001038967819 */ /* 0x000fe20000001239 */
[----:B------:R-:W-:Y:S01]  /*69f0*/  IMAD.U32 R57, R47, 0x10000, RZ ;  /* 0x000100002f397824 */ /* 0x000fe200078e00ff */
[----:B------:R-:W-:Y:S01]  /*6a00*/  PRMT R161, R161, 0x5410, R152 ;  /* 0x00005410a1a17816 */ /* 0x000fe20000000098 */
[----:B------:R-:W-:Y:S01]  /*6a10*/  FMUL.FTZ R152, R83, R124 ;  /* 0x0000007c53987220 */ /* 0x000fe20000410000 */
[----:B------:R-:W-:Y:S01]  /*6a20*/  LOP3.LUT R56, R45, 0xffff0000, RZ, 0xc0, !PT ;  /* 0xffff00002d387812 */ /* 0x000fe200078ec0ff */
[C---:B------:R-:W-:Y:S01]  /*6a30*/  FMUL.FTZ R151, R82.reuse, R125 ;  /* 0x0000007d52977220 */ /* 0x040fe20000410000 */
[----:B------:R-:W-:Y:S01]  /*6a40*/  PRMT R159, R159, 0x5410, R162 ;  /* 0x000054109f9f7816 */ /* 0x000fe200000000a2 */
[-C--:B------:R-:W-:Y:S01]  /*6a50*/  FMUL.FTZ R153, R82, R59.reuse ;  /* 0x0000003b52997220 */ /* 0x080fe20000410000 */
[----:B------:R-:W-:Y:S01]  /*6a60*/  PRMT R155, R155, 0x5410, R150 ;  /* 0x000054109b9b7816 */ /* 0x000fe20000000096 */
[-C--:B------:R-:W-:Y:S01]  /*6a70*/  FMUL.FTZ R83, R83, R58.reuse ;  /* 0x0000003a53537220 */ /* 0x080fe20000410000 */
[----:B------:R-:W-:Y:S01]  /*6a80*/  LOP3.LUT R156, R156, 0xffff0000, RZ, 0xc0, !PT ;  /* 0xffff00009c9c7812 */ /* 0x000fe200078ec0ff */
[----:B------:R-:W-:Y:S01]  /*6a90*/  FFMA.FTZ R82, R56, R59, -R151 ;  /* 0x0000003b38527223 */ /* 0x000fe20000010897 */
[----:B------:R-:W-:Y:S01]  /*6aa0*/  LOP3.LUT R160, R160, 0xffff0000, RZ, 0xc0, !PT ;  /* 0xffff0000a0a07812 */ /* 0x000fe200078ec0ff */
[----:B------:R-:W-:Y:S01]  /*6ab0*/  FFMA.FTZ R150, R56, R125, R153 ;  /* 0x0000007d38967223 */ /* 0x000fe20000010099 */
[C---:B------:R-:W-:Y:S01]  /*6ac0*/  FFMA.FTZ R152, R57.reuse, R58, -R152 ;  /* 0x0000003a39987223 */ /* 0x040fe20000010898 */
[----:B------:R-:W-:Y:S01]  /*6ad0*/  FFMA.FTZ R83, R57, R124, R83 ;  /* 0x0000007c39537223 */ /* 0x000fe20000010053 */
[----:B------:R-:W-:-:S02]  /*6ae0*/  IMAD.U32 R53, R48, 0x10000, RZ ;  /* 0x0001000030357824 */ /* 0x000fc400078e00ff */
[----:B------:R-:W-:Y:S01]  /*6af0*/  FMUL.FTZ R59, R55, R156 ;  /* 0x0000009c373b7220 */ /* 0x000fe20000410000 */
[----:B------:R-:W-:Y:S02]  /*6b00*/  IMAD.U32 R56, R159, 0x10000, RZ ;  /* 0x000100009f387824 */ /* 0x000fe400078e00ff */
[----:B------:R-:W-:Y:S01]  /*6b10*/  FMUL.FTZ R125, R55, R160 ;  /* 0x000000a0377d7220 */ /* 0x000fe20000410000 */
[C---:B------:R-:W-:Y:S01]  /*6b20*/  IMAD.U32 R57, R155.reuse, 0x10000, RZ ;  /* 0x000100009b397824 */ /* 0x040fe200078e00ff */
[----:B------:R-:W-:Y:S01]  /*6b30*/  LOP3.LUT R48, R48, 0xffff0000, RZ, 0xc0, !PT ;  /* 0xffff000030307812 */ /* 0x000fe200078ec0ff */
[----:B------:R-:W-:Y:S01]  /*6b40*/  IMAD.U32 R52, R44, 0x10000, RZ ;  /* 0x000100002c347824 */ /* 0x000fe200078e00ff */
        /* <DEDUP_REMOVED lines=35> */
[----:B------:R-:W-:Y:S02]  /*6d80*/  F2FP.BF16.F32.PACK_AB R47, R59, R152 ;  /* 0x000000983b2f723e */ /* 0x000fe400000010ff */
[----:B------:R-:W-:Y:S02]  /*6d90*/  F2FP.BF16.F32.PACK_AB R51, R156, R83 ;  /* 0x000000539c33723e */ /* 0x000fe400000010ff */
[----:B------:R-:W-:-:S02]  /*6da0*/  F2FP.BF16.F32.PACK_AB R48, R57, R58 ;  /* 0x0000003a3930723e */ /* 0x000fc400000010ff */
[----:B------:R-:W-:-:S07]  /*6db0*/  F2FP.BF16.F32.PACK_AB R50, R50, R53 ;  /* 0x000000353232723e */ /* 0x000fce00000010ff */
.L_x_8425:
[----:B------:R-:W-:Y:S05]  /*6dc0*/  BSYNC B2 ;  /* 0x0000000000027941 */ /* 0x000fea0003800000 */
.L_x_8424:
        /* <DEDUP_REMOVED lines=11> */
.L_x_8423:
[----:B------:R-:W-:Y:S05]  /*6e80*/  BSYNC B1 ;  /* 0x0000000000017941 */ /* 0x000fea0003800000 */
.L_x_8422:
[----:B------:R-:W-:Y:S01]  /*6e90*/  ISETP.GE.OR P4, PT, R211, R114, P2 ;  /* 0x00000072d300720c */ /* 0x000fe20001786670 */
[----:B------:R-:W-:-:S12]  /*6ea0*/  BSSY B1, `(.L_x_8426) ;  /* 0x0000083000017945 */ /* 0x000fd80003800000 */
[----:B------:R-:W-:Y:S05]  /*6eb0*/  @P4 BRA `(.L_x_8427) ;  /* 0x0000000800044947 */ /* 0x000fea0003800000 */
[-C--:B-123--:R-:W-:Y:S01]  /*6ec0*/  IMAD R44, R117, R122.reuse, RZ ;  /* 0x0000007a752c7224 */ /* 0x08efe200078e02ff */
        /* <DEDUP_REMOVED lines=27> */
[----:B-1----:R-:W-:Y:S01]  /*7080*/  IMAD.U32 R59, R45, 0x10000, RZ ;  /* 0x000100002d3b7824 */ /* 0x002fe200078e00ff */
[----:B------:R-:W-:Y:S01]  /*7090*/  SHF.R.U32.HI R76, RZ, 0x10, R65 ;  /* 0x00000010ff4c7819 */ /* 0x000fe20000011641 */
[----:B------:R-:W-:Y:S01]  /*70a0*/  IMAD.U32 R58, R44, 0x10000, RZ ;  /* 0x000100002c3a7824 */ /* 0x000fe200078e00ff */
[----:B------:R-:W-:Y:S02]  /*70b0*/  PRMT R145, R145, 0x5410, R82 ;  /* 0x0000541091917816 */ /* 0x000fe40000000052 */
[----:B------:R-:W-:Y:S02]  /*70c0*/  PRMT R149, R149, 0x5410, R76 ;  /* 0x0000541095957816 */ /* 0x000fe4000000004c */
[--C-:B------:R-:W-:Y:S02]  /*70d0*/  SHF.R.U64 R81, R62, 0x10, R63.reuse ;  /* 0x000000103e517819 */ /* 0x100fe4000000123f */
[----:B------:R-:W-:Y:S01]  /*70e0*/  SHF.R.U32.HI R78, RZ, 0x10, R63 ;  /* 0x00000010ff4e7819 */ /* 0x000fe2000001163f */
[----:B--2---:R-:W-:Y:S01]  /*70f0*/  IMAD.U32 R63, R49, 0x10000, RZ ;  /* 0x00010000313f7824 */ /* 0x004fe200078e00ff */
[--C-:B------:R-:W-:Y:S01]  /*7100*/  SHF.R.U64 R77, R66, 0x10, R67.reuse ;  /* 0x00000010424d7819 */ /* 0x100fe20000001243 */
[----:B------:R-:W-:Y:S01]  /*7110*/  IMAD.U32 R76, R149, 0x10000, RZ ;  /* 0x00010000954c7824 */ /* 0x000fe200078e00ff */
[----:B------:R-:W-:Y:S01]  /*7120*/  SHF.R.U32.HI R80, RZ, 0x10, R67 ;  /* 0x00000010ff507819 */ /* 0x000fe20000011643 */
[----:B------:R-:W-:Y:S01]  /*7130*/  IMAD.U32 R66, R145, 0x10000, RZ ;  /* 0x0001000091427824 */ /* 0x000fe200078e00ff */
[----:B------:R-:W-:Y:S01]  /*7140*/  PRMT R143, R143, 0x5410, R78 ;  /* 0x000054108f8f7816 */ /* 0x000fe2000000004e */
[----:B------:R-:W-:Y:S01]  /*7150*/  FMUL.FTZ R78, R63, R76 ;  /* 0x0000004c3f4e7220 */ /* 0x000fe20000410000 */
[----:B------:R-:W-:Y:S01]  /*7160*/  PRMT R147, R147, 0x5410, R80 ;  /* 0x0000541093937816 */ /* 0x000fe20000000050 */
[-C--:B------:R-:W-:Y:S01]  /*7170*/  FMUL.FTZ R80, R63, R66.reuse ;  /* 0x000000423f507220 */ /* 0x080fe20000410000 */
[----:B------:R-:W-:Y:S01]  /*7180*/  SHF.R.U64 R79, R64, 0x10, R65 ;  /* 0x00000010404f7819 */ /* 0x000fe20000001241 */
[----:B------:R-:W-:Y:S01]  /*7190*/  FFMA.FTZ R78, R59, R66, -R78 ;  /* 0x000000423b4e7223 */ /* 0x000fe2000001084e */
[----:B------:R-:W-:Y:S01]  /*71a0*/  LOP3.LUT R64, R49, 0xffff0000, RZ, 0xc0, !PT ;  /* 0xffff000031407812 */ /* 0x000fe200078ec0ff */
[----:B------:R-:W-:Y:S01]  /*71b0*/  FFMA.FTZ R80, R59, R76, R80 ;  /* 0x0000004c3b507223 */ /* 0x000fe20000010050 */
[----:B------:R-:W-:Y:S01]  /*71c0*/  LOP3.LUT R149, R149, 0xffff0000, RZ, 0xc0, !PT ;  /* 0xffff000095957812 */ /* 0x000fe200078ec0ff */
[----:B------:R-:W-:Y:S01]  /*71d0*/  IMAD.U32 R65, R51, 0x10000, RZ ;  /* 0x0001000033417824 */ /* 0x000fe200078e00ff */
[----:B------:R-:W-:Y:S01]  /*71e0*/  LOP3.LUT R145, R145, 0xffff0000, RZ, 0xc0, !PT ;  /* 0xffff000091917812 */ /* 0x000fe200078ec0ff */
[----:B------:R-:W-:Y:S01]  /*71f0*/  IMAD.U32 R59, R143, 0x10000, RZ ;  /* 0x000100008f3b7824 */ /* 0x000fe200078e00ff */
[----:B------:R-:W-:Y:S01]  /*7200*/  SHF.R.U64 R83, R60, 0x10, R61 ;  /* 0x000000103c537819 */ /* 0x000fe2000000123d */
[----:B------:R-:W-:Y:S01]  /*7210*/  IMAD.U32 R63, R147, 0x10000, RZ ;  /* 0x00010000933f7824 */ /* 0x000fe200078e00ff */
[----:B------:R-:W-:Y:S01]  /*7220*/  LOP3.LUT R60, R45, 0xffff0000, RZ, 0xc0, !PT ;  /* 0xffff00002d3c7812 */ /* 0x000fe200078ec0ff */
[----:B------:R-:W-:Y:S01]  /*7230*/  IMAD.U32 R61, R48, 0x10000, RZ ;  /* 0x00010000303d7824 */ /* 0x000fe200078e00ff */
[----:B------:R-:W-:Y:S01]  /*7240*/  PRMT R146, R146, 0x5410, R77 ;  /* 0x0000541092927816 */ /* 0x000fe2000000004d */
[----:B------:R-:W-:Y:S01]  /*7250*/  FMUL.FTZ R67, R64, R149 ;  /* 0x0000009540437220 */ /* 0x000fe20000410000 */
[----:B------:R-:W-:Y:S01]  /*7260*/  LOP3.LUT R62, R48, 0xffff0000, RZ, 0xc0, !PT ;  /* 0xffff0000303e7812 */ /* 0x000fe200078ec0ff */
[----:B------:R-:W-:Y:S01]  /*7270*/  FMUL.FTZ R77, R64, R145 ;  /* 0x00000091404d7220 */ /* 0x000fe20000410000 */
[----:B------:R-:W-:Y:S01]  /*7280*/  IMAD.U32 R48, R47, 0x10000, RZ ;  /* 0x000100002f307824 */ /* 0x000fe200078e00ff */
[----:B------:R-:W-:Y:S01]  /*7290*/  LOP3.LUT R51, R51, 0xffff0000, RZ, 0xc0, !PT ;  /* 0xffff000033337812 */ /* 0x000fe200078ec0ff */
[C---:B------:R-:W-:Y:S01]  /*72a0*/  FMUL.FTZ R66, R65.reuse, R59 ;  /* 0x0000003b41427220 */ /* 0x040fe20000410000 */
[----:B------:R-:W-:Y:S01]  /*72b0*/  PRMT R148, R148, 0x5410, R79 ;  /* 0x0000541094947816 */ /* 0x000fe2000000004f */
[----:B------:R-:W-:Y:S01]  /*72c0*/  FMUL.FTZ R79, R65, R63 ;  /* 0x0000003f414f7220 */ /* 0x000fe20000410000 */
[----:B------:R-:W-:Y:S01]  /*72d0*/  LOP3.LUT R64, R147, 0xffff0000, RZ, 0xc0, !PT ;  /* 0xffff000093407812 */ /* 0x000fe200078ec0ff */
[----:B------:R-:W-:Y:S01]  /*72e0*/  FFMA.FTZ R67, R60, R145, -R67 ;  /* 0x000000913c437223 */ /* 0x000fe20000010843 */
[----:B------:R-:W-:Y:S01]  /*72f0*/  PRMT R144, R144, 0x5410, R83 ;  /* 0x0000541090907816 */ /* 0x000fe20000000053 */
[----:B------:R-:W-:Y:S01]  /*7300*/  FFMA.FTZ R77, R60, R149, R77 ;  /* 0x000000953c4d7223 */ /* 0x000fe2000001004d */
[----:B------:R-:W-:Y:S01]  /*7310*/  LOP3.LUT R49, R47, 0xffff0000, RZ, 0xc0, !PT ;  /* 0xffff00002f317812 */ /* 0x000fe200078ec0ff */
[C---:B------:R-:W-:Y:S01]  /*7320*/  FFMA.FTZ R65, R48.reuse, R63, R66 ;  /* 0x0000003f30417223 */ /* 0x040fe20000010042 */
[----:B------:R-:W-:Y:S01]  /*7330*/  LOP3.LUT R60, R143, 0xffff0000, RZ, 0xc0, !PT ;  /* 0xffff00008f3c7812 */ /* 0x000fe200078ec0ff */
[----:B------:R-:W-:Y:S01]  /*7340*/  FFMA.FTZ R79, R48, R59, -R79 ;  /* 0x0000003b304f7223 */ /* 0x000fe2000001084f */
[----:B------:R-:W-:Y:S01]  /*7350*/  FMUL.FTZ R66, R51, R64 ;  /* 0x0000004033427220 */ /* 0x000fe20000410000 */
[----:B------:R-:W-:Y:S01]  /*7360*/  IMAD.U32 R48, R144, 0x10000, RZ ;  /* 0x0001000090307824 */ /* 0x000fe200078e00ff */
[----:B------:R-:W-:Y:S01]  /*7370*/  PRMT R142, R142, 0x5410, R81 ;  /* 0x000054108e8e7816 */ /* 0x000fe20000000051 */
[----:B------:R-:W-:-:S02]  /*7380*/  IMAD.U32 R59, R148, 0x10000, RZ ;  /* 0x00010000943b7824 */ /* 0x000fc400078e00ff */
[-C--:B------:R-:W-:Y:S01]  /*7390*/  FMUL.FTZ R82, R51, R60.reuse ;  /* 0x0000003c33527220 */ /* 0x080fe20000410000 */
[----:B------:R-:W-:Y:S01]  /*73a0*/  FFMA.FTZ R76, R49, R60, -R66 ;  /* 0x0000003c314c7223 */ /* 0x000fe20000010842 */
[CC--:B------:R-:W-:Y:S01]  /*73b0*/  FMUL.FTZ R66, R61.reuse, R48.reuse ;  /* 0x000000303d427220 */ /* 0x0c0fe20000410000 */
[-C--:B------:R-:W-:Y:S01]  /*73c0*/  FMUL.FTZ R51, R61, R59.reuse ;  /* 0x0000003b3d337220 */ /* 0x080fe20000410000 */
[----:B------:R-:W-:Y:S01]  /*73d0*/  LOP3.LUT R148, R148, 0xffff0000, RZ, 0xc0, !PT ;  /* 0xffff000094947812 */ /* 0x000fe200078ec0ff */
[----:B------:R-:W-:Y:S02]  /*73e0*/  IMAD.U32 R47, R50, 0x10000, RZ ;  /* 0x00010000322f7824 */ /* 0x000fe400078e00ff */
[C---:B------:R-:W-:Y:S01]  /*73f0*/  FFMA.FTZ R66, R58.reuse, R59, R66 ;  /* 0x0000003b3a427223 */ /* 0x040fe20000010042 */
[----:B------:R-:W-:Y:S01]  /*7400*/  FFMA.FTZ R60, R58, R48, -R51 ;  /* 0x000000303a3c7223 */ /* 0x000fe20000010833 */
[----:B------:R-:W-:Y:S01]  /*7410*/  LOP3.LUT R45, R44, 0xffff0000, RZ, 0xc0, !PT ;  /* 0xffff00002c2d7812 */ /* 0x000fe200078ec0ff */
        /* <DEDUP_REMOVED lines=10> */
[C---:B------:R-:W-:Y:S01]  /*74c0*/  FMUL.FTZ R63, R47.reuse, R51 ;  /* 0x000000332f3f7220 */ /* 0x040fe20000410000 */
[----:B------:R-:W-:Y:S01]  /*74d0*/  FMUL.FTZ R58, R47, R48 ;  /* 0x000000302f3a7220 */ /* 0x000fe20000410000 */
[-C--:B------:R-:W-:Y:S01]  /*74e0*/  FMUL.FTZ R62, R62, R144.reuse ;  /* 0x000000903e3e7220 */ /* 0x080fe20000410000 */
[C---:B------:R-:W-:Y:S01]  /*74f0*/  FFMA.FTZ R61, R45.reuse, R144, -R64 ;  /* 0x000000902d3d7223 */ /* 0x040fe20000010840 */
        /* <DEDUP_REMOVED lines=17> */
.L_x_8429:
[----:B------:R-:W-:Y:S05]  /*7610*/  BSYNC B2 ;  /* 0x0000000000027941 */ /* 0x000fea0003800000 */
.L_x_8428:
        /* <DEDUP_REMOVED lines=11> */
.L_x_8427:
[----:B------:R-:W-:Y:S05]  /*76d0*/  BSYNC B1 ;  /* 0x0000000000017941 */ /* 0x000fea0003800000 */
.L_x_8426:
[----:B------:R-:W-:Y:S01]  /*76e0*/  ISETP.GE.OR P4, PT, R210, R114, P2 ;  /* 0x00000072d200720c */ /* 0x000fe20001786670 */
[-C--:B-1234-:R-:W-:Y:S02]  /*76f0*/  IMAD R44, R116, R122.reuse, RZ ;  /* 0x0000007a742c7224 */ /* 0x09efe400078e02ff */
[----:B------:R-:W-:-:S04]  /*7700*/  IMAD.WIDE.U32 R120, R210, R122, R120 ;  /* 0x0000007ad2787225 */ /* 0x000fc800078e0078 */
[----:B------:R-:W-:-:S06]  /*7710*/  IMAD R123, R210, R123, R44 ;  /* 0x0000007bd27b7224 */ /* 0x000fcc00078e022c */
[----:B------:R-:W-:Y:S05]  /*7720*/  @P4 BRA `(.L_x_8406) ;  /* 0x0000000c00804947 */ /* 0x000fea0003800000 */
[----:B------:R-:W1:Y:S01]  /*7730*/  LDC.64 R52, c[0x0][0x2e8] ;  /* 0x0000ba00ff347b82 */ /* 0x000e620000000a00 */
[----:B------:R-:W-:Y:S01]  /*7740*/  IMAD.IADD R56, R121, 0x1, R123 ;  /* 0x0000000179387824 */ /* 0x000fe200078e027b */
[----:B------:R-:W-:Y:S01]  /*7750*/  IADD3 R44, P4, P5, R96, R120, R37 ;  /* 0x00000078602c7210 */ /* 0x000fe20007d9e025 */
[----:B------:R-:W-:Y:S01]  /*7760*/  BSSY B1, `(.L_x_8430) ;  /* 0x0000073000017945 */ /* 0x000fe20003800000 */
[----:B------:R-:W-:Y:S02]  /*7770*/  ISETP.NE.AND P6, PT, R0, RZ, PT ;  /* 0x000000ff0000720c */ /* 0x000fe40003fc5270 */
[----:B------:R-:W-:Y:S02]  /*7780*/  IADD3.X R45, R35, R56, R102, P4, P5 ;  /* 0x00000038232d7210 */ /* 0x000fe400027ea466 */
[----:B------:R-:W-:Y:S02]  /*7790*/  SEL R134, R113, R134, !P6 ;  /* 0x0000008671867207 */ /* 0x000fe40007000000 */
[----:B-1----:R-:W-:-:S04]  /*77a0*/  LEA R54, P4, R44, R52, 0x1 ;  /* 0x000000342c367211 */ /* 0x002fc800078808ff */
[----:B------:R-:W-:Y:S02]  /*77b0*/  LEA.HI.X R55, R44, R53, R45, 0x1, P4 ;  /* 0x000000352c377211 */ /* 0x000fe400020f0c2d */
[----:B------:R-:W-:-:S04]  /*77c0*/  SHF.R.S32.HI R45, RZ, 0x1f, R134 ;  /* 0x0000001fff2d7819 */ /* 0x000fc80000011486 */
[----:B------:R-:W-:-:S04]  /*77d0*/  LEA.HI R134, R45, R134, RZ, 0x4 ;  /* 0x000000862d867211 */ /* 0x000fc800078f20ff */
        /* <DEDUP_REMOVED lines=16> */
[----:B------:R-:W-:Y:S01]  /*78e0*/  SHF.R.U64 R67, R72, 0x10, R73 ;  /* 0x0000001048437819 */ /* 0x000fe20000001249 */
[----:B--2---:R-:W-:Y:S01]  /*78f0*/  IMAD.U32 R62, R49, 0x10000, RZ ;  /* 0x00010000313e7824 */ /* 0x004fe200078e00ff */
[----:B------:R-:W-:Y:S01]  /*7900*/  SHF.R.U64 R77, R68, 0x10, R69 ;  /* 0x00000010444d7819 */ /* 0x000fe20000001245 */
[----:B-1----:R-:W-:Y:S01]  /*7910*/  IMAD.U32 R58, R45, 0x10000, RZ ;  /* 0x000100002d3a7824 */ /* 0x002fe200078e00ff */
        /* <DEDUP_REMOVED lines=8> */
[----:B------:R-:W-:Y:S02]  /*79a0*/  SHF.R.U32.HI R70, RZ, 0x10, R71 ;  /* 0x00000010ff467819 */ /* 0x000fe40000011647 */
[--C-:B------:R-:W-:Y:S02]  /*79b0*/  SHF.R.U64 R71, R74, 0x10, R75.reuse ;  /* 0x000000104a477819 */ /* 0x100fe4000000124b */
[----:B------:R-:W-:Y:S02]  /*79c0*/  SHF.R.U32.HI R74, RZ, 0x10, R75 ;  /* 0x00000010ff4a7819 */ /* 0x000fe4000001164b */
[----:B------:R-:W-:Y:S01]  /*79d0*/  PRMT R140, R140, 0x5410, R67 ;  /* 0x000054108c8c7816 */ /* 0x000fe20000000043 */
[----:B------:R-:W-:Y:S01]  /*79e0*/  IMAD.U32 R67, R137, 0x10000, RZ ;  /* 0x0001000089437824 */ /* 0x000fe200078e00ff */
[----:B------:R-:W-:-:S02]  /*79f0*/  PRMT R133, R133, 0x5410, R66 ;  /* 0x0000541085857816 */ /* 0x000fc40000000042 */
[----:B------:R-:W-:Y:S01]  /*7a00*/  LOP3.LUT R63, R49, 0xffff0000, RZ, 0xc0, !PT ;  /* 0xffff0000313f7812 */ /* 0x000fe200078ec0ff */
[----:B------:R-:W-:Y:S01]  /*7a10*/  FMUL.FTZ R73, R62, R67 ;  /* 0x000000433e497220 */ /* 0x000fe20000410000 */
[----:B------:R-:W-:Y:S02]  /*7a20*/  LOP3.LUT R66, R141, 0xffff0000, RZ, 0xc0, !PT ;  /* 0xffff00008d427812 */ /* 0x000fe400078ec0ff */
[----:B------:R-:W-:Y:S01]  /*7a30*/  PRMT R138, R138, 0x5410, R71 ;  /* 0x000054108a8a7816 */ /* 0x000fe20000000047 */
[-C--:B------:R-:W-:Y:S01]  /*7a40*/  FMUL.FTZ R71, R62, R69.reuse ;  /* 0x000000453e477220 */ /* 0x080fe20000410000 */
[----:B------:R-:W-:Y:S01]  /*7a50*/  PRMT R139, R139, 0x5410, R74 ;  /* 0x000054108b8b7816 */ /* 0x000fe2000000004a */
[C---:B------:R-:W-:Y:S01]  /*7a60*/  FFMA.FTZ R73, R58.reuse, R69, R73 ;  /* 0x000000453a497223 */ /* 0x040fe20000010049 */
[----:B------:R-:W-:Y:S01]  /*7a70*/  PRMT R135, R135, 0x5410, R70 ;  /* 0x0000541087877816 */ /* 0x000fe20000000046 */
[----:B------:R-:W-:Y:S01]  /*7a80*/  FMUL.FTZ R70, R63, R66 ;  /* 0x000000423f467220 */ /* 0x000fe20000410000 */
[----:B------:R-:W-:Y:S01]  /*7a90*/  LOP3.LUT R59, R45, 0xffff0000, RZ, 0xc0, !PT ;  /* 0xffff00002d3b7812 */ /* 0x000fe200078ec0ff */
[----:B------:R-:W-:Y:S01]  /*7aa0*/  FFMA.FTZ R68, R58, R67, -R71 ;  /* 0x000000433a447223 */ /* 0x000fe20000010847 */
[----:B------:R-:W-:Y:S01]  /*7ab0*/  LOP3.LUT R62, R137, 0xffff0000, RZ, 0xc0, !PT ;  /* 0xffff0000893e7812 */ /* 0x000fe200078ec0ff */
[----:B------:R-:W-:Y:S01]  /*7ac0*/  IMAD.U32 R71, R139, 0x10000, RZ ;  /* 0x000100008b477824 */ /* 0x000fe200078e00ff */
[----:B------:R-:W-:Y:S01]  /*7ad0*/  LOP3.LUT R65, R51, 0xffff0000, RZ, 0xc0, !PT ;  /* 0xffff000033417812 */ /* 0x000fe200078ec0ff */
[----:B------:R-:W-:Y:S01]  /*7ae0*/  IMAD.U32 R67, R135, 0x10000, RZ ;  /* 0x0001000087437824 */ /* 0x000fe200078e00ff */
[----:B------:R-:W-:Y:S01]  /*7af0*/  LOP3.LUT R61, R48, 0xffff0000, RZ, 0xc0, !PT ;  /* 0xffff0000303d7812 */ /* 0x000fe200078ec0ff */
[-C--:B------:R-:W-:Y:S01]  /*7b00*/  FMUL.FTZ R58, R63, R62.reuse ;  /* 0x0000003e3f3a7220 */ /* 0x080fe20000410000 */
[----:B------:R-:W-:Y:S01]  /*7b10*/  FFMA.FTZ R69, R59, R62, -R70 ;  /* 0x0000003e3b457223 */ /* 0x000fe20000010846 */
[----:B------:R-:W-:Y:S01]  /*7b20*/  LOP3.LUT R62, R139, 0xffff0000, RZ, 0xc0, !PT ;  /* 0xffff00008b3e7812 */ /* 0x000fe200078ec0ff */
[----:B------:R-:W-:Y:S01]  /*7b30*/  FMUL.FTZ R63, R64, R71 ;  /* 0x00000047403f7220 */ /* 0x000fe20000410000 */
[----:B------:R-:W-:Y:S01]  /*7b40*/  IMAD.U32 R48, R47, 0x10000, RZ ;  /* 0x000100002f307824 */ /* 0x000fe200078e00ff */
[----:B------:R-:W-:Y:S01]  /*7b50*/  PRMT R136, R136, 0x5410, R77 ;  /* 0x0000541088887816 */ /* 0x000fe2000000004d */
[-C--:B------:R-:W-:Y:S01]  /*7b60*/  FMUL.FTZ R64, R64, R67.reuse ;  /* 0x0000004340407220 */ /* 0x080fe20000410000 */
[----:B------:R-:W-:Y:S01]  /*7b70*/  FFMA.FTZ R66, R59, R66, R58 ;  /* 0x000000423b427223 */ /* 0x000fe2000001003a */
[----:B------:R-:W-:Y:S01]  /*7b80*/  LOP3.LUT R49, R47, 0xffff0000, RZ, 0xc0, !PT ;  /* 0xffff00002f317812 */ /* 0x000fe200078ec0ff */
[----:B------:R-:W-:Y:S01]  /*7b90*/  FMUL.FTZ R70, R65, R62 ;  /* 0x0000003e41467220 */ /* 0x000fe20000410000 */
[----:B------:R-:W-:Y:S01]  /*7ba0*/  LOP3.LUT R58, R135, 0xffff0000, RZ, 0xc0, !PT ;  /* 0xffff0000873a7812 */ /* 0x000fe200078ec0ff */
[C---:B------:R-:W-:Y:S01]  /*7bb0*/  FFMA.FTZ R67, R48.reuse, R67, -R63 ;  /* 0x0000004330437223 */ /* 0x040fe2000001083f */
[----:B------:R-:W-:Y:S01]  /*7bc0*/  FFMA.FTZ R64, R48, R71, R64 ;  /* 0x0000004730407223 */ /* 0x000fe20000010040 */
[C---:B------:R-:W-:Y:S01]  /*7bd0*/  IMAD.U32 R59, R140.reuse, 0x10000, RZ ;  /* 0x000100008c3b7824 */ /* 0x040fe200078e00ff */
[----:B------:R-:W-:Y:S01]  /*7be0*/  LOP3.LUT R140, R140, 0xffff0000, RZ, 0xc0, !PT ;  /* 0xffff00008c8c7812 */ /* 0x000fe200078ec0ff */
[----:B------:R-:W-:-:S02]  /*7bf0*/  IMAD.U32 R48, R136, 0x10000, RZ ;  /* 0x0001000088307824 */ /* 0x000fc400078e00ff */
[-C--:B------:R-:W-:Y:S01]  /*7c00*/  FMUL.FTZ R72, R65, R58.reuse ;  /* 0x0000003a41487220 */ /* 0x080fe20000410000 */
[C---:B------:R-:W-:Y:S01]  /*7c10*/  FFMA.FTZ R70, R49.reuse, R58, -R70 ;  /* 0x0000003a31467223 */ /* 0x040fe20000010846 */
[-C--:B------:R-:W-:Y:S01]  /*7c20*/  FMUL.FTZ R58, R60, R59.reuse ;  /* 0x0000003b3c3a7220 */ /* 0x080fe20000410000 */
[----:B------:R-:W-:Y:S01]  /*7c30*/  IMAD.U32 R45, R44, 0x10000, RZ ;  /* 0x000100002c2d7824 */ /* 0x000fe200078e00ff */
[----:B------:R-:W-:Y:S01]  /*7c40*/  LOP3.LUT R136, R136, 0xffff0000, RZ, 0xc0, !PT ;  /* 0xffff000088887812 */ /* 0x000fe200078ec0ff */
[----:B------:R-:W-:Y:S01]  /*7c50*/  FMUL.FTZ R60, R60, R48 ;  /* 0x000000303c3c7220 */ /* 0x000fe20000410000 */
[----:B------:R-:W-:Y:S01]  /*7c60*/  FFMA.FTZ R65, R49, R62, R72 ;  /* 0x0000003e31417223 */ /* 0x000fe20000010048 */
[----:B------:R-:W-:Y:S01]  /*7c70*/  LOP3.LUT R44, R44, 0xffff0000, RZ, 0xc0, !PT ;  /* 0xffff00002c2c7812 */ /* 0x000fe200078ec0ff */
[C---:B------:R-:W-:Y:S02]  /*7c80*/  IMAD.U32 R51, R50.reuse, 0x10000, RZ ;  /* 0x0001000032337824 */ /* 0x040fe400078e00ff */
[----:B------:R-:W-:Y:S01]  /*7c90*/  FMUL.FTZ R63, R61, R140 ;  /* 0x0000008c3d3f7220 */ /* 0x000fe20000410000 */
[C---:B------:R-:W-:Y:S01]  /*7ca0*/  FFMA.FTZ R49, R45.reuse, R48, -R58 ;  /* 0x000000302d317223 */ /* 0x040fe2000001083a */
[----:B------:R-:W-:Y:S01]  /*7cb0*/  FFMA.FTZ R60, R45, R59, R60 ;  /* 0x0000003b2d3c7223 */ /* 0x000fe2000001003c */
[----:B------:R-:W-:Y:S01]  /*7cc0*/  LOP3.LUT R50, R50, 0xffff0000, RZ, 0xc0, !PT ;  /* 0xffff000032327812 */ /* 0x000fe200078ec0ff */
[----:B------:R-:W-:Y:S01]  /*7cd0*/  FMUL.FTZ R61, R61, R136 ;  /* 0x000000883d3d7220 */ /* 0x000fe20000410000 */
[C---:B------:R-:W-:Y:S01]  /*7ce0*/  IMAD.U32 R48, R133.reuse, 0x10000, RZ ;  /* 0x0001000085307824 */ /* 0x040fe200078e00ff */
[C---:B------:R-:W-:Y:S01]  /*7cf0*/  LOP3.LUT R45, R138.reuse, 0xffff0000, RZ, 0xc0, !PT ;  /* 0xffff00008a2d7812 */ /* 0x040fe200078ec0ff */
[----:B------:R-:W-:Y:S01]  /*7d00*/  IMAD.U32 R58, R138, 0x10000, RZ ;  /* 0x000100008a3a7824 */ /* 0x000fe200078e00ff */
[----:B------:R-:W-:Y:S01]  /*7d10*/  LOP3.LUT R133, R133, 0xffff0000, RZ, 0xc0, !PT ;  /* 0xffff000085857812 */ /* 0x000fe200078ec0ff */
[----:B------:R-:W-:-:S02]  /*7d20*/  IMAD.U32 R47, R46, 0x10000, RZ ;  /* 0x000100002e2f7824 */ /* 0x000fc400078e00ff */
[C---:B------:R-:W-:Y:S01]  /*7d30*/  FFMA.FTZ R136, R44.reuse, R136, -R63 ;  /* 0x000000882c887223 */ /* 0x040fe2000001083f */
        /* <DEDUP_REMOVED lines=21> */
.L_x_8431:
[----:B------:R-:W-:Y:S05]  /*7e90*/  BSYNC B1 ;  /* 0x0000000000017941 */ /* 0x000fea0003800000 */
.L_x_8430:
[----:B-1----:R1:W-:Y:S01]  /*7ea0*/  STG.E.128 desc[UR38][R54.64], R44 ;  /* 0x0000002c36007986 */ /* 0x0023e2000c101d26 */
[----:B------:R-:W-:-:S13]  /*7eb0*/  ISETP.GE.AND P3, PT, R57, R132, PT ;  /* 0x000000843900720c */ /* 0x000fda0003f66270 */
[----:B------:R-:W-:Y:S05]  /*7ec0*/  @P3 BRA `(.L_x_8406) ;  /* 0x0000000400983947 */ /* 0x000fea0003800000 */
[--C-:B-1----:R-:W-:Y:S02]  /*7ed0*/  SHF.R.S32.HI R44, RZ, 0x1f, R57.reuse ;  /* 0x0000001fff2c7819 */ /* 0x102fe40000011439 */
[----:B------:R-:W-:-:S04]  /*7ee0*/  IADD3 R57, P3, P4, R96, R120, R57 ;  /* 0x0000007860397210 */ /* 0x000fc80007c7e039 */
[----:B------:R-:W-:Y:S02]  /*7ef0*/  IADD3.X R56, R35, R56, R44, P3, P4 ;  /* 0x0000003823387210 */ /* 0x000fe40001fe842c */
[----:B------:R-:W-:-:S04]  /*7f00*/  LEA R52, P3, R57, R52, 0x1 ;  /* 0x0000003439347211 */ /* 0x000fc800078608ff */
[----:B------:R-:W-:-:S05]  /*7f10*/  LEA.HI.X R53, R57, R53, R56, 0x1, P3 ;  /* 0x0000003539357211 */ /* 0x000fca00018f0c38 */
[----:B--2---:R1:W-:Y:S01]  /*7f20*/  STG.E.128 desc[UR38][R52.64], R48 ;  /* 0x0000003034007986 */ /* 0x0043e2000c101d26 */
[----:B------:R-:W-:Y:S05]  /*7f30*/  BRA `(.L_x_8406) ;  /* 0x00000004007c7947 */ /* 0x000fea0003800000 */
.L_x_8369:
[----:B------:R-:W-:-:S13]  /*7f40*/  ISETP.NE.AND P0, PT, R191, 0x3, PT ;  /* 0x00000003bf00780c */ /* 0x000fda0003f05270 */
[----:B------:R-:W-:Y:S05]  /*7f50*/  @!P0 BRA `(.L_x_8432) ;  /* 0x0000000000048947 */ /* 0x000fea0003800000 */
[----:B------:R-:W-:Y:S01]  /*7f60*/  BPT.TRAP 0x1 ;  /* 0x000000040000795c */ /* 0x000fe20000300000 */
.L_x_8432:
[----:B------:R-:W-:Y:S01]  /*7f70*/  IMAD R106, R184, 0x8, R2 ;  /* 0x00000008b86a7824 */ /* 0x000fe200078e0202 */
[----:B------:R-:W-:Y:S01]  /*7f80*/  SHF.L.U32 R119, R192, 0x1f, RZ ;  /* 0x0000001fc0777819 */ /* 0x000fe200000006ff */
[----:B------:R-:W-:Y:S01]  /*7f90*/  IMAD R114, R26, -0x80, R24 ;  /* 0xffffff801a727824 */ /* 0x000fe200078e0218 */
[----:B------:R-:W-:Y:S01]  /*7fa0*/  BSSY B1, `(.L_x_8433) ;  /* 0x0000006000017945 */ /* 0x000fe20003800000 */
[----:B------:R-:W-:Y:S01]  /*7fb0*/  SHF.R.S32.HI R45, RZ, 0x1f, R26 ;  /* 0x0000001fff2d7819 */ /* 0x000fe2000001141a */
[----:B------:R-:W0:Y:S01]  /*7fc0*/  SYNCS.PHASECHK.TRANS64.TRYWAIT P3, [R106+URZ+0x28890], R119 ;  /* 0x028890776a0075a7 */ /* 0x000e22000806017f */
[----:B------:R-:W-:Y:S01]  /*7fd0*/  IMAD R44, R3, R26, RZ ;  /* 0x0000001a032c7224 */ /* 0x000fe200078e02ff */
[----:B------:R-:W-:Y:S01]  /*7fe0*/  VIMNMX R114, R114, 0x80, PT ;  /* 0x0000008072727848 */ /* 0x000fe20003fe0100 */
[----:B0-----:R-:W-:Y:S06]  /*7ff0*/  @!P3 BRA `(.L_x_8434) ;  /* 0x000001ec00f4b947 */ /* 0x001fec0003800000 */
.L_x_8791:
[----:B------:R-:W-:Y:S05]  /*8000*/  BSYNC B1 ;  /* 0x0000000000017941 */ /* 0x000fea0003800000 */
.L_x_8433:
[----:B------:R-:W-:Y:S01]  /*8010*/  ISETP.GE.AND P3, PT, R23, R114, PT ;  /* 0x000000721700720c */ /* 0x000fe20003f66270 */
[----:B------:R-:W-:Y:S01]  /*8020*/  IMAD R45, R45, R128, R44 ;  /* 0x000000802d2d7224 */ /* 0x000fe200078e022c */
[----:B------:R-:W-:Y:S01]  /*8030*/  BSSY B1, `(.L_x_8435) ;  /* 0x0000012000017945 */ /* 0x000fe20003800000 */
[----:B------:R-:W-:-:S04]  /*8040*/  IMAD.WIDE.U32 R52, R128, R26, RZ ;  /* 0x0000001a80347225 */ /* 0x000fc800078e00ff */
[----:B------:R-:W-:-:S06]  /*8050*/  IMAD.IADD R61, R45, 0x1, R53 ;  /* 0x000000012d3d7824 */ /* 0x000fcc00078e0235 */
[----:B------:R-:W-:Y:S05]  /*8060*/  @P3 BRA `(.L_x_8436) ;  /* 0x0000000000383947 */ /* 0x000fea0003800000 */
[----:B------:R-:W1:Y:S01]  /*8070*/  @!P2 LDC.64 R54, c[0x0][0x2e8] ;  /* 0x0000ba00ff36ab82 */ /* 0x000e620000000a00 */
[----:B------:R-:W2:Y:S01]  /*8080*/  @!P2 LDS.128 R44, [R111+0x18400] ;  /* 0x018400006f2ca984 */ /* 0x000ea20000000c00 */
[----:B------:R-:W-:-:S03]  /*8090*/  @!P2 IADD3 R58, P3, R36, R52, RZ ;  /* 0x00000034243aa210 */ /* 0x000fc60007f7e0ff */
[----:B------:R-:W3:Y:S02]  /*80a0*/  @!P1 LDS.128 R48, [R111+0x1c400] ;  /* 0x01c400006f309984 */ /* 0x000ee40000000c00 */
[----:B------:R-:W-:Y:S01]  /*80b0*/  @!P2 IMAD.X R59, R61, 0x1, R39, P3 ;  /* 0x000000013d3ba824 */ /* 0x000fe200018e0627 */
[----:B------:R-:W4:Y:S01]  /*80c0*/  @!P1 LDC.64 R56, c[0x0][0x2e8] ;  /* 0x0000ba00ff389b82 */ /* 0x000f220000000a00 */
[----:B-1----:R-:W-:-:S04]  /*80d0*/  @!P2 LEA R54, P3, R58, R54, 0x1 ;  /* 0x000000363a36a211 */ /* 0x002fc800078608ff */
[----:B------:R-:W-:Y:S02]  /*80e0*/  @!P2 LEA.HI.X R55, R58, R55, R59, 0x1, P3 ;  /* 0x000000373a37a211 */ /* 0x000fe400018f0c3b */
[----:B------:R-:W-:-:S05]  /*80f0*/  @!P1 IADD3 R58, P3, R99, R52, RZ ;  /* 0x00000034633a9210 */ /* 0x000fca0007f7e0ff */
[----:B------:R-:W-:Y:S01]  /*8100*/  @!P1 IMAD.X R59, R61, 0x1, R104, P3 ;  /* 0x000000013d3b9824 */ /* 0x000fe200018e0668 */
[----:B----4-:R-:W-:-:S04]  /*8110*/  @!P1 LEA R56, P3, R58, R56, 0x1 ;  /* 0x000000383a389211 */ /* 0x010fc800078608ff */
[----:B------:R-:W-:Y:S01]  /*8120*/  @!P1 LEA.HI.X R57, R58, R57, R59, 0x1, P3 ;  /* 0x000000393a399211 */ /* 0x000fe200018f0c3b */
[----:B--2---:R1:W-:Y:S04]  /*8130*/  @!P2 STG.E.128 desc[UR38][R54.64], R44 ;  /* 0x0000002c3600a986 */ /* 0x0043e8000c101d26 */
[----:B---3--:R1:W-:Y:S04]  /*8140*/  @!P1 STG.E.128 desc[UR38][R56.64], R48 ;  /* 0x0000003038009986 */ /* 0x0083e8000c101d26 */
.L_x_8436:
[----:B------:R-:W-:Y:S05]  /*8150*/  BSYNC B1 ;  /* 0x0000000000017941 */ /* 0x000fea0003800000 */
.L_x_8435:
[----:B------:R-:W-:Y:S01]  /*8160*/  ISETP.GE.AND P3, PT, R212, R114, PT ;  /* 0x00000072d400720c */ /* 0x000fe20003f66270 */
[----:B------:R-:W-:-:S12]  /*8170*/  BSSY B1, `(.L_x_8437) ;  /* 0x0000012000017945 */ /* 0x000fd80003800000 */
[----:B------:R-:W-:Y:S05]  /*8180*/  @P3 BRA `(.L_x_8438) ;  /* 0x0000000000403947 */ /* 0x000fea0003800000 */
[----:B-1----:R-:W1:Y:S01]  /*8190*/  @!P2 LDC.64 R54, c[0x0][0x2e8] ;  /* 0x0000ba00ff36ab82 */ /* 0x002e620000000a00 */
[----:B------:R-:W2:Y:S01]  /*81a0*/  @!P2 LDS.128 R44, [R111+0x19400] ;  /* 0x019400006f2ca984 */ /* 0x000ea20000000c00 */
[----:B------:R-:W-:-:S03]  /*81b0*/  IADD3 R60, P3, R88, R52, RZ ;  /* 0x00000034583c7210 */ /* 0x000fc60007f7e0ff */
[----:B------:R-:W3:Y:S02]  /*81c0*/  @!P1 LDS.128 R48, [R111+0x1d400] ;  /* 0x01d400006f309984 */ /* 0x000ee40000000c00 */
[----:B------:R-:W-:Y:S01]  /*81d0*/  IMAD.X R62, R61, 0x1, R89, P3 ;  /* 0x000000013d3e7824 */ /* 0x000fe200018e0659 */
[----:B------:R-:W4:Y:S01]  /*81e0*/  @!P1 LDC.64 R56, c[0x0][0x2e8] ;  /* 0x0000ba00ff389b82 */ /* 0x000f220000000a00 */
[----:B------:R-:W-:-:S05]  /*81f0*/  @!P2 IADD3 R58, P3, R60, R36, RZ ;  /* 0x000000243c3aa210 */ /* 0x000fca0007f7e0ff */
[----:B------:R-:W-:Y:S01]  /*8200*/  @!P2 IMAD.X R59, R62, 0x1, R39, P3 ;  /* 0x000000013e3ba824 */ /* 0x000fe200018e0627 */
        /* <DEDUP_REMOVED lines=8> */
.L_x_8438:
[----:B------:R-:W-:Y:S05]  /*8290*/  BSYNC B1 ;  /* 0x0000000000017941 */ /* 0x000fea0003800000 */
.L_x_8437:
[----:B------:R-:W-:Y:S01]  /*82a0*/  ISETP.GE.AND P3, PT, R211, R114, PT ;  /* 0x00000072d300720c */ /* 0x000fe20003f66270 */
[----:B------:R-:W-:-:S12]  /*82b0*/  BSSY B1, `(.L_x_8439) ;  /* 0x0000012000017945 */ /* 0x000fd80003800000 */
[----:B------:R-:W-:Y:S05]  /*82c0*/  @P3 BRA `(.L_x_8440) ;  /* 0x0000000000403947 */ /* 0x000fea0003800000 */
[----:B-12---:R-:W1:Y:S01]  /*82d0*/  @!P2 LDC.64 R54, c[0x0][0x2e8] ;  /* 0x0000ba00ff36ab82 */ /* 0x006e620000000a00 */
[----:B------:R-:W2:Y:S01]  /*82e0*/  @!P2 LDS.128 R44, [R111+0x1a400] ;  /* 0x01a400006f2ca984 */ /* 0x000ea20000000c00 */
[----:B------:R-:W-:-:S03]  /*82f0*/  LEA R60, P3, R98, R52, 0x6 ;  /* 0x00000034623c7211 */ /* 0x000fc600078630ff */
        /* <DEDUP_REMOVED lines=13> */
.L_x_8440:
[----:B------:R-:W-:Y:S05]  /*83d0*/  BSYNC B1 ;  /* 0x0000000000017941 */ /* 0x000fea0003800000 */
.L_x_8439:
[----:B------:R-:W-:-:S13]  /*83e0*/  ISETP.GE.AND P3, PT, R210, R114, PT ;  /* 0x00000072d200720c */ /* 0x000fda0003f66270 */
[----:B------:R-:W-:Y:S05]  /*83f0*/  @P3 BRA `(.L_x_8406) ;  /* 0x00000000004c3947 */ /* 0x000fea0003800000 */
[----:B------:R-:W3:Y:S01]  /*8400*/  LDC.64 R58, c[0x0][0x300] ;  /* 0x0000c000ff3a7b82 */ /* 0x000ee20000000a00 */
[----:B-12-4-:R-:W1:Y:S01]  /*8410*/  @!P2 LDS.128 R44, [R111+0x1b400] ;  /* 0x01b400006f2ca984 */ /* 0x016e620000000c00 */
[----:B------:R-:W-:-:S03]  /*8420*/  IMAD.MOV.U32 R53, RZ, RZ, R61 ;  /* 0x000000ffff357224 */ /* 0x000fc600078e003d */
[----:B------:R-:W2:Y:S03]  /*8430*/  @!P1 LDS.128 R48, [R111+0x1f400] ;  /* 0x01f400006f309984 */ /* 0x000ea60000000c00 */
[----:B------:R-:W4:Y:S08]  /*8440*/  @!P2 LDC.64 R54, c[0x0][0x2e8] ;  /* 0x0000ba00ff36ab82 */ /* 0x000f300000000a00 */
[----:B------:R-:W5:Y:S01]  /*8450*/  @!P1 LDC.64 R56, c[0x0][0x2e8] ;  /* 0x0000ba00ff389b82 */ /* 0x000f620000000a00 */
[----:B---3--:R-:W-:-:S04]  /*8460*/  IMAD.WIDE.U32 R52, R58, 0x60, R52 ;  /* 0x000000603a347825 */ /* 0x008fc800078e0034 */
[----:B------:R-:W-:-:S04]  /*8470*/  IMAD R59, R59, 0x60, RZ ;  /* 0x000000603b3b7824 */ /* 0x000fc800078e02ff */
[----:B------:R-:W-:Y:S01]  /*8480*/  IMAD.IADD R59, R53, 0x1, R59 ;  /* 0x00000001353b7824 */ /* 0x000fe200078e023b */
[----:B------:R-:W-:-:S05]  /*8490*/  @!P2 IADD3 R53, P3, R36, R52, RZ ;  /* 0x000000342435a210 */ /* 0x000fca0007f7e0ff */
[----:B------:R-:W-:Y:S01]  /*84a0*/  @!P2 IMAD.X R58, R59, 0x1, R39, P3 ;  /* 0x000000013b3aa824 */ /* 0x000fe200018e0627 */
[----:B----4-:R-:W-:-:S04]  /*84b0*/  @!P2 LEA R54, P3, R53, R54, 0x1 ;  /* 0x000000363536a211 */ /* 0x010fc800078608ff */
[----:B------:R-:W-:Y:S02]  /*84c0*/  @!P2 LEA.HI.X R55, R53, R55, R58, 0x1, P3 ;  /* 0x000000373537a211 */ /* 0x000fe400018f0c3a */
[----:B------:R-:W-:-:S03]  /*84d0*/  @!P1 IADD3 R52, P3, R99, R52, RZ ;  /* 0x0000003463349210 */ /* 0x000fc60007f7e0ff */
[----:B-1----:R1:W-:Y:S02]  /*84e0*/  @!P2 STG.E.128 desc[UR38][R54.64], R44 ;  /* 0x0000002c3600a986 */ /* 0x0023e4000c101d26 */
[----:B------:R-:W-:Y:S01]  /*84f0*/  @!P1 IMAD.X R53, R59, 0x1, R104, P3 ;  /* 0x000000013b359824 */ /* 0x000fe200018e0668 */
[----:B-----5:R-:W-:-:S04]  /*8500*/  @!P1 LEA R56, P3, R52, R56, 0x1 ;  /* 0x0000003834389211 */ /* 0x020fc800078608ff */
[----:B------:R-:W-:-:S05]  /*8510*/  @!P1 LEA.HI.X R57, R52, R57, R53, 0x1, P3 ;  /* 0x0000003934399211 */ /* 0x000fca00018f0c35 */
[----:B--2---:R1:W-:Y:S04]  /*8520*/  @!P1 STG.E.128 desc[UR38][R56.64], R48 ;  /* 0x0000003038009986 */ /* 0x0043e8000c101d26 */
.L_x_8406:
[----:B------:R-:W-:Y:S05]  /*8530*/  BSYNC B0 ;  /* 0x0000000000007941 */ /* 0x000fea0003800000 */
.L_x_8368:
        /* <DEDUP_REMOVED lines=17> */
.L_x_8442:
[----:B------:R-:W-:Y:S05]  /*8650*/  BSYNC B0 ;  /* 0x0000000000007941 */ /* 0x000fea0003800000 */
.L_x_8441:
[----:B------:R-:W2:Y:S01]  /*8660*/  SYNCS.PHASECHK.TRANS64.TRYWAIT P0, [R106+URZ+0x288b0], R119 ;  /* 0x0288b0776a0075a7 */ /* 0x000ea2000800017f */
[----:B------:R-:W-:Y:S01]  /*8670*/  ULDC UR36, c[0x0][0x2f4] ;  /* 0x0000bd0000247ab9 */ /* 0x000fe20000000800 */
[----:B------:R-:W-:Y:S01]  /*8680*/  ULDC.64 UR40, c[0x0][0x328] ;  /* 0x0000ca0000287ab9 */ /* 0x000fe20000000a00 */
[----:B------:R-:W-:Y:S01]  /*8690*/  ULDC.64 UR42, c[0x0][0x318] ;  /* 0x0000c600002a7ab9 */ /* 0x000fe20000000a00 */
[----:B------:R-:W-:Y:S04]  /*86a0*/  BSSY B0, `(.L_x_8443) ;  /* 0x0000002000007945 */ /* 0x000fe80003800000 */
[----:B--2---:R-:W-:Y:S05]  /*86b0*/  @!P0 BRA `(.L_x_8444) ;  /* 0x000001e800588947 */ /* 0x004fea0003800000 */
.L_x_8792:
[----:B------:R-:W-:Y:S05]  /*86c0*/  BSYNC B0 ;  /* 0x0000000000007941 */ /* 0x000fea0003800000 */
.L_x_8443:
[----:B------:R-:W-:Y:S01]  /*86d0*/  ISETP.GE.AND P0, PT, R23, R114, PT ;  /* 0x000000721700720c */ /* 0x000fe20003f06270 */
[----:B------:R-:W-:Y:S01]  /*86e0*/  BSSY B0, `(.L_x_8445) ;  /* 0x0000011000007945 */ /* 0x000fe20003800000 */
[----:B------:R-:W-:-:S11]  /*86f0*/  IMAD.WIDE R48, R26, 0x80, R42 ;  /* 0x000000801a307825 */ /* 0x000fd600078e022a */
[----:B------:R-:W-:Y:S05]  /*8700*/  @P0 BRA `(.L_x_8446) ;  /* 0x0000000000380947 */ /* 0x000fea0003800000 */
[----:B------:R-:W-:Y:S02]  /*8710*/  IMAD R47, R49, UR40, RZ ;  /* 0x00000028312f7c24 */ /* 0x000fe4000f8e02ff */
[----:B-1----:R-:W-:Y:S02]  /*8720*/  IMAD.MOV.U32 R44, RZ, RZ, R94 ;  /* 0x000000ffff2c7224 */ /* 0x002fe400078e005e */
[----:B------:R-:W-:Y:S02]  /*8730*/  IMAD.MOV.U32 R45, RZ, RZ, R105 ;  /* 0x000000ffff2d7224 */ /* 0x000fe400078e0069 */
[C---:B------:R-:W-:Y:S02]  /*8740*/  IMAD R47, R48.reuse, UR41, R47 ;  /* 0x00000029302f7c24 */ /* 0x040fe4000f8e022f */
[----:B------:R-:W-:-:S04]  /*8750*/  IMAD.WIDE.U32 R44, R48, UR40, R44 ;  /* 0x00000028302c7c25 */ /* 0x000fc8000f8e002c */
[----:B------:R-:W-:Y:S01]  /*8760*/  IMAD.IADD R45, R45, 0x1, R47 ;  /* 0x000000012d2d7824 */ /* 0x000fe200078e022f */
[----:B------:R-:W-:-:S04]  /*8770*/  LEA R50, P0, R44, UR42, 0x1 ;  /* 0x0000002a2c327c11 */ /* 0x000fc8000f8008ff */
[----:B------:R-:W-:Y:S02]  /*8780*/  LEA.HI.X R51, R44, UR43, R45, 0x1, P0 ;  /* 0x0000002b2c337c11 */ /* 0x000fe400080f0c2d */
[----:B------:R-:W-:-:S13]  /*8790*/  ISETP.GE.AND P0, PT, R16, UR36, PT ;  /* 0x0000002410007c0c */ /* 0x000fda000bf06270 */
[----:B------:R-:W1:Y:S04]  /*87a0*/  @!P0 LDS.128 R44, [R111+0x400] ;  /* 0x000400006f2c8984 */ /* 0x000e680000000c00 */
[----:B-1----:R-:W-:Y:S01]  /*87b0*/  @!P0 STG.E.128 desc[UR38][R50.64], R44 ;  /* 0x0000002c32008986 */ /* 0x002fe2000c101d26 */
[----:B------:R-:W-:-:S13]  /*87c0*/  ISETP.GE.AND P0, PT, R190, UR36, PT ;  /* 0x00000024be007c0c */ /* 0x000fda000bf06270 */
[----:B------:R-:W1:Y:S04]  /*87d0*/  @!P0 LDS.128 R44, [R111+0x4400] ;  /* 0x004400006f2c8984 */ /* 0x000e680000000c00 */
[----:B-1----:R3:W-:Y:S02]  /*87e0*/  @!P0 STG.E.128 desc[UR38][R50.64+0x80], R44 ;  /* 0x0000802c32008986 */ /* 0x0027e4000c101d26 */
.L_x_8446:
[----:B------:R-:W-:Y:S05]  /*87f0*/  BSYNC B0 ;  /* 0x0000000000007941 */ /* 0x000fea0003800000 */
.L_x_8445:
[----:B------:R-:W-:Y:S01]  /*8800*/  ISETP.GE.AND P0, PT, R212, R114, PT ;  /* 0x00000072d400720c */ /* 0x000fe20003f06270 */
[----:B------:R-:W-:-:S12]  /*8810*/  BSSY B0, `(.L_x_8447) ;  /* 0x0000012000007945 */ /* 0x000fd80003800000 */
[----:B------:R-:W-:Y:S05]  /*8820*/  @P0 BRA `(.L_x_8448) ;  /* 0x0000000000400947 */ /* 0x000fea0003800000 */
[----:B---3--:R-:W-:Y:S01]  /*8830*/  IADD3 R47, P0, R48, 0x20, RZ ;  /* 0x00000020302f7810 */ /* 0x008fe20007f1e0ff */
[----:B------:R-:W-:-:S04]  /*8840*/  IMAD.MOV.U32 R45, RZ, RZ, R105 ;  /* 0x000000ffff2d7224 */ /* 0x000fc800078e0069 */
[----:B-1----:R-:W-:-:S04]  /*8850*/  IMAD.X R44, RZ, RZ, R49, P0 ;  /* 0x000000ffff2c7224 */ /* 0x002fc800000e0631 */
[----:B------:R-:W-:Y:S02]  /*8860*/  IMAD R46, R44, UR40, RZ ;  /* 0x000000282c2e7c24 */ /* 0x000fe4000f8e02ff */
[----:B------:R-:W-:-:S04]  /*8870*/  IMAD.MOV.U32 R44, RZ, RZ, R94 ;  /* 0x000000ffff2c7224 */ /* 0x000fc800078e005e */
[----:B------:R-:W-:-:S04]  /*8880*/  IMAD.WIDE.U32 R44, R47, UR40, R44 ;  /* 0x000000282f2c7c25 */ /* 0x000fc8000f8e002c */
[----:B------:R-:W-:Y:S01]  /*8890*/  IMAD R47, R47, UR41, R46 ;  /* 0x000000292f2f7c24 */ /* 0x000fe2000f8e022e */
[----:B------:R-:W-:-:S03]  /*88a0*/  LEA R50, P0, R44, UR42, 0x1 ;  /* 0x0000002a2c327c11 */ /* 0x000fc6000f8008ff */
[----:B------:R-:W-:-:S05]  /*88b0*/  IMAD.IADD R45, R45, 0x1, R47 ;  /* 0x000000012d2d7824 */ /* 0x000fca00078e022f */
[----:B------:R-:W-:Y:S02]  /*88c0*/  LEA.HI.X R51, R44, UR43, R45, 0x1, P0 ;  /* 0x0000002b2c337c11 */ /* 0x000fe400080f0c2d */
[----:B------:R-:W-:-:S13]  /*88d0*/  ISETP.GE.AND P0, PT, R16, UR36, PT ;  /* 0x0000002410007c0c */ /* 0x000fda000bf06270 */
[----:B------:R-:W1:Y:S04]  /*88e0*/  @!P0 LDS.128 R44, [R111+0x1400] ;  /* 0x001400006f2c8984 */ /* 0x000e680000000c00 */
[----:B-1----:R-:W-:Y:S01]  /*88f0*/  @!P0 STG.E.128 desc[UR38][R50.64], R44 ;  /* 0x0000002c32008986 */ /* 0x002fe2000c101d26 */
[----:B------:R-:W-:-:S13]  /*8900*/  ISETP.GE.AND P0, PT, R190, UR36, PT ;  /* 0x00000024be007c0c */ /* 0x000fda000bf06270 */
[----:B------:R-:W1:Y:S04]  /*8910*/  @!P0 LDS.128 R44, [R111+0x5400] ;  /* 0x005400006f2c8984 */ /* 0x000e680000000c00 */
[----:B-1----:R4:W-:Y:S02]  /*8920*/  @!P0 STG.E.128 desc[UR38][R50.64+0x80], R44 ;  /* 0x0000802c32008986 */ /* 0x0029e4000c101d26 */
.L_x_8448:
[----:B------:R-:W-:Y:S05]  /*8930*/  BSYNC B0 ;  /* 0x0000000000007941 */ /* 0x000fea0003800000 */
.L_x_8447:
[----:B------:R-:W-:Y:S01]  /*8940*/  ISETP.GE.AND P0, PT, R211, R114, PT ;  /* 0x00000072d300720c */ /* 0x000fe20003f06270 */
[----:B------:R-:W-:-:S12]  /*8950*/  BSSY B0, `(.L_x_8449) ;  /* 0x0000012000007945 */ /* 0x000fd80003800000 */
[----:B------:R-:W-:Y:S05]  /*8960*/  @P0 BRA `(.L_x_8450) ;  /* 0x0000000000400947 */ /* 0x000fea0003800000 */
[----:B---34-:R-:W-:Y:S01]  /*8970*/  IADD3 R47, P0, R48, 0x40, RZ ;  /* 0x00000040302f7810 */ /* 0x018fe20007f1e0ff */
        /* <DEDUP_REMOVED lines=15> */
.L_x_8450:
[----:B------:R-:W-:Y:S05]  /*8a70*/  BSYNC B0 ;  /* 0x0000000000007941 */ /* 0x000fea0003800000 */
.L_x_8449:
[----:B------:R-:W-:Y:S01]  /*8a80*/  ISETP.GE.AND P0, PT, R210, R114, PT ;  /* 0x00000072d200720c */ /* 0x000fe20003f06270 */
[----:B------:R-:W-:-:S12]  /*8a90*/  BSSY B0, `(.L_x_8451) ;  /* 0x0000012000007945 */ /* 0x000fd80003800000 */
[----:B------:R-:W-:Y:S05]  /*8aa0*/  @P0 BRA `(.L_x_8452) ;  /* 0x0000000000400947 */ /* 0x000fea0003800000 */
[----:B-1-34-:R-:W-:Y:S01]  /*8ab0*/  IADD3 R47, P0, R48, 0x60, RZ ;  /* 0x00000060302f7810 */ /* 0x01afe20007f1e0ff */
[----:B------:R-:W-:Y:S02]  /*8ac0*/  IMAD.MOV.U32 R44, RZ, RZ, R94 ;  /* 0x000000ffff2c7224 */ /* 0x000fe400078e005e */
        /* <DEDUP_REMOVED lines=14> */
.L_x_8452:
[----:B------:R-:W-:Y:S05]  /*8bb0*/  BSYNC B0 ;  /* 0x0000000000007941 */ /* 0x000fea0003800000 */
.L_x_8451:
[----:B------:R-:W-:Y:S01]  /*8bc0*/  @!PT LDS RZ, [RZ] ;  /* 0x00000000fffff984 */ /* 0x000fe20000000800 */
[----:B------:R-:W-:Y:S01]  /*8bd0*/  @!PT LDS RZ, [RZ] ;  /* 0x00000000fffff984 */ /* 0x000fe20000000800 */
[----:B------:R-:W-:Y:S01]  /*8be0*/  @!PT LDS RZ, [RZ] ;  /* 0x00000000fffff984 */ /* 0x000fe20000000800 */
[----:B------:R-:W-:Y:S01]  /*8bf0*/  @!PT LDS RZ, [RZ] ;  /* 0x00000000fffff984 */ /* 0x000fe20000000800 */
[----:B------:R5:W-:Y:S06]  /*8c00*/  MEMBAR.ALL.CTA ;  /* 0x0000000000007992 */ /* 0x000bec0000008000 */
[----:B-----5:R-:W5:Y:S02]  /*8c10*/  FENCE.VIEW.ASYNC.S ;  /* 0x00000000000073c6 */ /* 0x020f640000000000 */
[----:B-----5:R1:W-:Y:S01]  /*8c20*/  BAR.SYNC.DEFER_BLOCKING R126, 0x80 ;  /* 0x0002007e0000751d */ /* 0x0203e20000010000 */
[----:B------:R-:W-:Y:S01]  /*8c30*/  ISETP.NE.AND P4, PT, R107, RZ, PT ;  /* 0x000000ff6b00720c */ /* 0x000fe20003f85270 */
[----:B------:R-:W-:-:S02]  /*8c40*/  VIADD R184, R184, 0x1 ;  /* 0x00000001b8b87836 */ /* 0x000fc40000000000 */
[----:B0-2---:R-:W-:-:S03]  /*8c50*/  @!P3 VIADD R106, R106, 0x288c0 ;  /* 0x000288c06a6ab836 */ /* 0x005fc60000000000 */
[C---:B------:R-:W-:Y:S02]  /*8c60*/  ISETP.NE.AND P0, PT, R184.reuse, 0x2, PT ;  /* 0x00000002b800780c */ /* 0x040fe40003f05270 */
[----:B------:R-:W-:Y:S02]  /*8c70*/  @!P3 PRMT R106, RZ, 0x654, R106 ;  /* 0x00000654ff6ab816 */ /* 0x000fe4000000006a */
[----:B-1-34-:R-:W-:Y:S02]  /*8c80*/  SEL R45, RZ, 0x1, P0 ;  /* 0x00000001ff2d7807 */ /* 0x01afe40000000000 */
[----:B------:R-:W-:Y:S02]  /*8c90*/  SEL R184, R184, RZ, P0 ;  /* 0x000000ffb8b87207 */ /* 0x000fe40000000000 */
[----:B------:R-:W-:Y:S01]  /*8ca0*/  LOP3.LUT R192, R192, R45, RZ, 0x3c, !PT ;  /* 0x0000002dc0c07212 */ /* 0x000fe200078e3cff */
[----:B------:R0:W-:Y:S01]  /*8cb0*/  @!P3 SYNCS.ARRIVE.TRANS64.RED.A1T0 RZ, [R106+URZ], RZ ;  /* 0x000000ff6affb9a7 */ /* 0x0001e2000810043f */
[----:B------:R-:W-:Y:S05]  /*8cc0*/  @P4 BRA `(.L_x_8453) ;  /* 0xffffff9800904947 */ /* 0x000fea000383ffff */
[----:B------:R-:W1:Y:S01]  /*8cd0*/  S2R R44, SR_TID.X ;  /* 0x00000000002c7919 */ /* 0x000e620000002100 */
[----:B------:R-:W-:Y:S02]  /*8ce0*/  PLOP3.LUT P0, PT, PT, PT, PT, 0x8, 0x0 ;  /* 0x000000000000781c */ /* 0x000fe40003f0e170 */
[----:B-1----:R-:W-:-:S04]  /*8cf0*/  SHF.R.U32.HI R44, RZ, 0x7, R44 ;  /* 0x00000007ff2c7819 */ /* 0x002fc8000001162c */
[----:B------:R-:W-:-:S13]  /*8d00*/  ISETP.NE.AND P4, PT, R44, 0x1, PT ;  /* 0x000000012c00780c */ /* 0x000fda0003f85270 */
[----:B------:R-:W-:Y:S06]  /*8d10*/  @!P4 BAR.ARV 0x9, 0x100 ;  /* 0x024400000000cb1d */ /* 0x000fec0000002000 */
.L_x_8363:
[----:B------:R-:W1:Y:S01]  /*8d20*/  LDC R0, c[0x0][0x448] ;  /* 0x00011200ff007b82 */ /* 0x000e620000000800 */
[----:B------:R-:W-:-:S07]  /*8d30*/  IADD3 R5, R188, 0x1, -R187 ;  /* 0x00000001bc057810 */ /* 0x000fce0007ffe8bb */
[----:B------:R-:W2:Y:S01]  /*8d40*/  LDC.64 R6, c[0x0][0x9e0] ;  /* 0x00027800ff067b82 */ /* 0x000ea20000000a00 */
[----:B-1----:R-:W-:Y:S01]  /*8d50*/  ISETP.NE.AND P1, PT, R0, 0x1, PT ;  /* 0x000000010000780c */ /* 0x002fe20003f25270 */
[----:B------:R-:W-:Y:S01]  /*8d60*/  VIADD R0, R193, 0x7f ;  /* 0x0000007fc1007836 */ /* 0x000fe20000000000 */
[----:B--2---:R-:W-:-:S11]  /*8d70*/  ISETP.GE.AND P2, PT, R7, 0x1, PT ;  /* 0x000000010700780c */ /* 0x004fd60003f46270 */
[----:B------:R-:W1:Y:S08]  /*8d80*/  @P1 LDC R3, c[0x0][0x44c] ;  /* 0x00011300ff031b82 */ /* 0x000e700000000800 */
[----:B------:R-:W2:Y:S01]  /*8d90*/  @P1 LDC R4, c[0x0][0x450] ;  /* 0x00011400ff041b82 */ /* 0x000ea20000000800 */
[----:B-1----:R-:W-:-:S05]  /*8da0*/  @P1 IMAD.HI.U32 R3, R0, R3, RZ ;  /* 0x0000000300031227 */ /* 0x002fca00078e00ff */
[----:B--2---:R-:W-:-:S05]  /*8db0*/  @P1 SHF.R.U32.HI R0, RZ, R4, R3 ;  /* 0x00000004ff001219 */ /* 0x004fca0000011603 */
[----:B------:R-:W-:Y:S01]  /*8dc0*/  IMAD.IADD R5, R5, 0x1, R0 ;  /* 0x0000000105057824 */ /* 0x000fe200078e0200 */
[----:B------:R-:W-:Y:S06]  /*8dd0*/  @P0 BRA `(.L_x_8454) ;  /* 0x00000000000c0947 */ /* 0x000fec0003800000 */
[----:B------:R-:W1:Y:S01]  /*8de0*/  FENCE.VIEW.ASYNC.G ;  /* 0x00000000000073c6 */ /* 0x000e620000000100 */
[----:B------:R-:W-:Y:S05]  /*8df0*/  WARPSYNC.ALL ;  /* 0x0000000000007948 */ /* 0x000fea0003800000 */
[----:B-1----:R-:W-:Y:S06]  /*8e00*/  BAR.ARV 0xc, 0x180 ;  /* 0x0306000000007b1d */ /* 0x002fec0000002000 */
.L_x_8454:
        /* <DEDUP_REMOVED lines=13> */
.L_x_8457:
[----:B------:R-:W-:-:S13]  /*8ee0*/  ISETP.NE.AND P0, PT, R7, 0x1, PT ;  /* 0x000000010700780c */ /* 0x000fda0003f05270 */
[----:B------:R-:W1:Y:S02]  /*8ef0*/  @P0 LDC.64 R4, c[0x0][0x9e8] ;  /* 0x00027a00ff040b82 */ /* 0x000e640000000a00 */
[----:B-1----:R-:W-:-:S05]  /*8f00*/  @P0 IMAD.HI.U32 R4, R3, R4, RZ ;  /* 0x0000000403040227 */ /* 0x002fca00078e00ff */
[----:B------:R-:W-:-:S07]  /*8f10*/  @P0 SHF.R.U32.HI R3, RZ, R5, R4 ;  /* 0x00000005ff030219 */ /* 0x000fce0000011604 */
.L_x_8458:
[----:B------:R-:W-:Y:S05]  /*8f20*/  BSYNC B0 ;  /* 0x0000000000007941 */ /* 0x000fea0003800000 */
.L_x_8456:
[----:B------:R-:W-:-:S05]  /*8f30*/  IMAD R3, R3, R7, R7 ;  /* 0x0000000703037224 */ /* 0x000fca00078e0207 */
[----:B------:R-:W-:-:S07]  /*8f40*/  VIMNMX R0, R0, R3, PT ;  /* 0x0000000300007248 */ /* 0x000fce0003fe0100 */
.L_x_8455:
[----:B------:R-:W1:Y:S01]  /*8f50*/  @P1 LDC R4, c[0x0][0x44c] ;  /* 0x00011300ff041b82 */ /* 0x000e620000000800 */
[----:B------:R-:W-:Y:S01]  /*8f60*/  VIADD R0, R0, 0x7f ;  /* 0x0000007f00007836 */ /* 0x000fe20000000000 */
[----:B------:R-:W-:-:S04]  /*8f70*/  ULDC UR4, c[0x0][0x9dc] ;  /* 0x0002770000047ab9 */ /* 0x000fc80000000800 */
[----:B------:R-:W-:Y:S02]  /*8f80*/  SHF.R.S32.HI R3, RZ, 0x1f, R0 ;  /* 0x0000001fff037819 */ /* 0x000fe40000011400 */
[----:B------:R-:W2:Y:S02]  /*8f90*/  @P1 LDC R6, c[0x0][0x450] ;  /* 0x00011400ff061b82 */ /* 0x000ea40000000800 */
[----:B------:R-:W-:-:S04]  /*8fa0*/  LEA.HI R3, R3, R0, RZ, 0x7 ;  /* 0x0000000003037211 */ /* 0x000fc800078f38ff */
[----:B------:R-:W-:-:S04]  /*8fb0*/  SHF.R.S32.HI R0, RZ, 0x7, R3 ;  /* 0x00000007ff007819 */ /* 0x000fc80000011403 */
[----:B------:R-:W-:Y:S01]  /*8fc0*/  VIMNMX R129, R129, R0, PT ;  /* 0x0000000081817248 */ /* 0x000fe20003fe0100 */
[----:B-1----:R-:W-:-:S04]  /*8fd0*/  @P1 IMAD.HI.U32 R5, R193, R4, RZ ;  /* 0x00000004c1051227 */ /* 0x002fc800078e00ff */
[----:B------:R-:W-:Y:S01]  /*8fe0*/  IMAD.MOV.U32 R4, RZ, RZ, R193 ;  /* 0x000000ffff047224 */ /* 0x000fe200078e00c1 */
        /* <DEDUP_REMOVED lines=14> */
.L_x_8461:
[----:B------:R-:W-:-:S13]  /*90d0*/  ISETP.NE.AND P0, PT, R7, 0x1, PT ;  /* 0x000000010700780c */ /* 0x000fda0003f05270 */
[----:B------:R-:W1:Y:S02]  /*90e0*/  @P0 LDC.64 R8, c[0x0][0x9e8] ;  /* 0x00027a00ff080b82 */ /* 0x000e640000000a00 */
[----:B-1----:R-:W-:-:S05]  /*90f0*/  @P0 IMAD.HI.U32 R0, R3, R8, RZ ;  /* 0x0000000803000227 */ /* 0x002fca00078e00ff */
[----:B------:R-:W-:-:S07]  /*9100*/  @P0 SHF.R.U32.HI R3, RZ, R9, R0 ;  /* 0x00000009ff030219 */ /* 0x000fce0000011600 */
.L_x_8462:
[----:B------:R-:W-:Y:S05]  /*9110*/  BSYNC B0 ;  /* 0x0000000000007941 */ /* 0x000fea0003800000 */
.L_x_8460:
[----:B------:R-:W-:-:S05]  /*9120*/  IMAD R3, R3, R7, RZ ;  /* 0x0000000703037224 */ /* 0x000fca00078e02ff */
[----:B------:R-:W-:-:S07]  /*9130*/  VIMNMX R4, R4, R3, !PT ;  /* 0x0000000304047248 */ /* 0x000fce0007fe0100 */
.L_x_8459:
[----:B------:R-:W-:Y:S01]  /*9140*/  SHF.R.S32.HI R3, RZ, 0x1f, R4 ;  /* 0x0000001fff037819 */ /* 0x000fe20000011404 */
[----:B------:R-:W-:Y:S01]  /*9150*/  IMAD.MOV.U32 R0, RZ, RZ, RZ ;  /* 0x000000ffff007224 */ /* 0x000fe200078e00ff */
[----:B------:R-:W-:Y:S02]  /*9160*/  PLOP3.LUT P0, PT, PT, PT, PT, 0x80, 0x0 ;  /* 0x000000000000781c */ /* 0x000fe40003f0f070 */
[----:B------:R-:W-:Y:S02]  /*9170*/  CS2R R150, SRZ ;  /* 0x0000000000967805 */ /* 0x000fe4000001ff00 */
[----:B------:R-:W-:Y:S01]  /*9180*/  LEA.HI R4, R3, R4, RZ, 0x7 ;  /* 0x0000000403047211 */ /* 0x000fe200078f38ff */
[----:B------:R-:W-:Y:S01]  /*9190*/  IMAD.MOV.U32 R3, RZ, RZ, RZ ;  /* 0x000000ffff037224 */ /* 0x000fe200078e00ff */
[----:B------:R-:W-:Y:S02]  /*91a0*/  CS2R R148, SRZ ;  /* 0x0000000000947805 */ /* 0x000fe4000001ff00 */
[----:B------:R-:W-:-:S02]  /*91b0*/  CS2R R146, SRZ ;  /* 0x0000000000927805 */ /* 0x000fc4000001ff00 */
[----:B------:R-:W-:Y:S02]  /*91c0*/  SHF.R.S32.HI R4, RZ, 0x7, R4 ;  /* 0x00000007ff047819 */ /* 0x000fe40000011404 */
[----:B------:R-:W-:Y:S02]  /*91d0*/  CS2R R144, SRZ ;  /* 0x0000000000907805 */ /* 0x000fe4000001ff00 */
[----:B------:R-:W-:Y:S01]  /*91e0*/  CS2R R38, SRZ ;  /* 0x0000000000267805 */ /* 0x000fe2000001ff00 */
[----:B------:R-:W-:Y:S01]  /*91f0*/  IMAD.MOV.U32 R142, RZ, RZ, RZ ;  /* 0x000000ffff8e7224 */ /* 0x000fe200078e00ff */
[----:B------:R-:W-:Y:S01]  /*9200*/  VIMNMX R196, RZ, R4, !PT ;  /* 0x00000004ffc47248 */ /* 0x000fe20007fe0100 */
[----:B------:R-:W-:Y:S01]  /*9210*/  IMAD.MOV.U32 R141, RZ, RZ, RZ ;  /* 0x000000ffff8d7224 */ /* 0x000fe200078e00ff */
[----:B------:R-:W-:Y:S01]  /*9220*/  CS2R R36, SRZ ;  /* 0x0000000000247805 */ /* 0x000fe2000001ff00 */
[----:B------:R-:W-:Y:S01]  /*9230*/  IMAD.MOV.U32 R138, RZ, RZ, RZ ;  /* 0x000000ffff8a7224 */ /* 0x000fe200078e00ff */
[----:B------:R-:W-:Y:S01]  /*9240*/  ISETP.GT.AND P1, PT, R129, R196, PT ;  /* 0x000000c48100720c */ /* 0x000fe20003f24270 */
[----:B------:R-:W-:Y:S01]  /*9250*/  IMAD.MOV.U32 R137, RZ, RZ, RZ ;  /* 0x000000ffff897224 */ /* 0x000fe200078e00ff */
[----:B------:R-:W-:Y:S01]  /*9260*/  CS2R R134, SRZ ;  /* 0x0000000000867805 */ /* 0x000fe2000001ff00 */
[----:B------:R-:W-:Y:S01]  /*9270*/  IMAD.MOV.U32 R133, RZ, RZ, RZ ;  /* 0x000000ffff857224 */ /* 0x000fe200078e00ff */
[----:B------:R-:W-:-:S02]  /*9280*/  CS2R R34, SRZ ;  /* 0x0000000000227805 */ /* 0x000fc4000001ff00 */
[----:B------:R-:W-:Y:S01]  /*9290*/  CS2R R130, SRZ ;  /* 0x0000000000827805 */ /* 0x000fe2000001ff00 */
[----:B------:R-:W-:Y:S01]  /*92a0*/  IMAD.MOV.U32 R128, RZ, RZ, RZ ;  /* 0x000000ffff807224 */ /* 0x000fe200078e00ff */
        /* <DEDUP_REMOVED lines=10> */
[----:B0-----:R-:W-:-:S02]  /*9350*/  CS2R R106, SRZ ;  /* 0x00000000006a7805 */ /* 0x001fc4000001ff00 */
        /* <DEDUP_REMOVED lines=11> */
[----:B------:R-:W-:-:S03]  /*9410*/  UMOV UR4, 0xffffffff ;  /* 0xffffffff00047882 */ /* 0x000fc60000000000 */
[----:B------:R-:W-:Y:S05]  /*9420*/  BRA.DIV UR4, `(.L_x_8464) ;  /* 0x000001de04107947 */ /* 0x000fea000b800000 */
[----:B------:R0:W1:Y:S02]  /*9430*/  SHFL.IDX PT, R194, R222, RZ, 0x1f ;  /* 0x00001fffdec27589 */ /* 0x00006400000e0000 */
.L_x_8795:
[----:B-1----:R-:W-:Y:S02]  /*9440*/  LEA.HI R0, R194, R194, RZ, 0x1 ;  /* 0x000000c2c2007211 */ /* 0x002fe400078f08ff */
[----:B------:R-:W-:Y:S02]  /*9450*/  LOP3.LUT P0, RZ, R217, 0x3ff, RZ, 0xc0, !PT ;  /* 0x000003ffd9ff7812 */ /* 0x000fe4000780c0ff */
[----:B------:R-:W-:Y:S02]  /*9460*/  LOP3.LUT R3, R0, 0x1e, RZ, 0xc0, !PT ;  /* 0x0000001e00037812 */ /* 0x000fe400078ec0ff */
[----:B------:R-:W-:-:S03]  /*9470*/  P2R R24, PR, RZ, 0x1 ;  /* 0x00000001ff187803 */ /* 0x000fc60000000000 */
[----:B------:R-:W-:-:S04]  /*9480*/  IMAD.IADD R0, R194, 0x1, -R3 ;  /* 0x00000001c2007824 */ /* 0x000fc800078e0a03 */
[----:B------:R-:W-:-:S05]  /*9490*/  IMAD R0, R0, 0x2000, R217 ;  /* 0x0000200000007824 */ /* 0x000fca00078e02d9 */
[----:B------:R-:W-:-:S04]  /*94a0*/  SHF.R.U32.HI R0, RZ, 0x4, R0 ;  /* 0x00000004ff007819 */ /* 0x000fc80000011600 */
[----:B------:R-:W-:Y:S01]  /*94b0*/  LOP3.LUT R42, R0, 0x3fff, RZ, 0xc0, !PT ;  /* 0x00003fff002a7812 */ /* 0x000fe200078ec0ff */
[----:B------:R-:W-:Y:S06]  /*94c0*/  @!P0 BRA `(.L_x_8465) ;  /* 0x0000000000408947 */ /* 0x000fec0003800000 */
[----:B------:R-:W-:Y:S01]  /*94d0*/  MOV R0, 0x0 ;  /* 0x0000000000007802 */ /* 0x000fe20000000f00 */
[----:B------:R-:W-:Y:S01]  /*94e0*/  ULDC.64 UR4, c[0x4][0x1b8] ;  /* 0x01006e0000047ab9 */ /* 0x000fe20000000a00 */
[----:B------:R-:W-:Y:S01]  /*94f0*/  ULDC.64 UR6, c[0x4][0x1c0] ;  /* 0x0100700000067ab9 */ /* 0x000fe20000000a00 */
[----:B------:R-:W-:Y:S01]  /*9500*/  IMAD.U32 R4, RZ, RZ, UR4 ;  /* 0x00000004ff047e24 */ /* 0x000fe2000f8e00ff */
[----:B------:R1:W2:Y:S01]  /*9510*/  LDC.64 R14, c[0x4][R0] ;  /* 0x01000000000e7b82 */ /* 0x0002a20000000a00 */
        /* <DEDUP_REMOVED lines=8> */
[----:B-1----:R-:W-:-:S07]  /*95a0*/  IMAD.MOV.U32 R13, RZ, RZ, RZ ;  /* 0x000000ffff0d7224 */ /* 0x002fce00078e00ff */
[----:B------:R-:W-:-:S07]  /*95b0*/  LEPC R20, `(.L_x_8465) ;  /* 0x000000001014794e */ /* 0x000fce0000000000 */
[----:B0-2--5:R-:W-:Y:S05]  /*95c0*/  CALL.ABS.NOINC R14 ;  /* 0x000000000e007343 */ /* 0x025fea0003c00000 */
.L_x_8465:
[----:B------:R-:W-:Y:S02]  /*95d0*/  ULDC UR4, c[0x0][0x3f4] ;  /* 0x0000fd0000047ab9 */ /* 0x000fe40000000800 */
[----:B------:R-:W-:-:S13]  /*95e0*/  ISETP.LT.AND P0, PT, RZ, UR4, PT ;  /* 0x00000004ff007c0c */ /* 0x000fda000bf01270 */
[----:B------:R-:W-:Y:S05]  /*95f0*/  @P0 BRA `(.L_x_8466) ;  /* 0x00000000003c0947 */ /* 0x000fea0003800000 */
[----:B------:R-:W-:-:S04]  /*9600*/  LEA.HI R0, R213, R213, RZ, 0x1 ;  /* 0x000000d5d5007211 */ /* 0x000fc800078f08ff */
        /* <DEDUP_REMOVED lines=8> */
.L_x_8469:
[----:B--2---:R2:W3:Y:S02]  /*9690*/  SYNCS.PHASECHK.TRANS64.TRYWAIT P0, [R2+URZ+0x28800], R3 ;  /* 0x02880003020075a7 */ /* 0x0044e4000800017f */
[----:B---3--:R-:W-:Y:S05]  /*96a0*/  @!P0 NANOSLEEP.SYNCS 0x989680 ;  /* 0x009896800000895d */ /* 0x008fea0003900000 */
[----:B------:R-:W3:Y:S02]  /*96b0*/  @!P0 SYNCS.PHASECHK.TRANS64 P0, [R2+URZ+0x28800], R3 ;  /* 0x02880003020085a7 */ /* 0x000ee4000800007f */
[----:B---3--:R-:W-:Y:S05]  /*96c0*/  @!P0 BRA `(.L_x_8469) ;  /* 0xfffffffc00f08947 */ /* 0x008fea000383ffff */
.L_x_8468:
[----:B------:R-:W-:Y:S05]  /*96d0*/  BSYNC B0 ;  /* 0x0000000000007941 */ /* 0x000fea0003800000 */
.L_x_8467:
[----:B------:R-:W-:Y:S05]  /*96e0*/  BRA `(.L_x_8470) ;  /* 0x0000005000e87947 */ /* 0x000fea0003800000 */
.L_x_8466:
[----:B------:R-:W-:Y:S01]  /*96f0*/  ISETP.NE.AND P0, PT, R24, RZ, PT ;  /* 0x000000ff1800720c */ /* 0x000fe20003f05270 */
[----:B------:R-:W-:Y:S01]  /*9700*/  ULDC.64 UR4, c[0x0][0x3f8] ;  /* 0x0000fe0000047ab9 */ /* 0x000fe20000000a00 */
[----:B-----5:R-:W-:Y:S01]  /*9710*/  SHF.R.S32.HI R0, RZ, 0x1f, R115 ;  /* 0x0000001fff007819 */ /* 0x020fe20000011473 */
[----:B------:R-:W-:Y:S01]  /*9720*/  ULDC.64 UR6, c[0x0][0x408] ;  /* 0x0001020000067ab9 */ /* 0x000fe20000000a00 */
[----:B------:R-:W-:-:S04]  /*9730*/  IMAD.WIDE.U32 R24, R115, UR4, RZ ;  /* 0x0000000473187c25 */ /* 0x000fc8000f8e00ff */
[C---:B------:R-:W-:Y:S02]  /*9740*/  IMAD R4, R0.reuse, UR4, RZ ;  /* 0x0000000400047c24 */ /* 0x040fe4000f8e02ff */
[----:B------:R-:W-:Y:S02]  /*9750*/  IMAD R0, R0, UR6, RZ ;  /* 0x0000000600007c24 */ /* 0x000fe4000f8e02ff */
        /* <DEDUP_REMOVED lines=21> */
[----:B0-2---:R-:W-:Y:S05]  /*98b0*/  CALL.ABS.NOINC R14 ;  /* 0x000000000e007343 */ /* 0x005fea0003c00000 */
.L_x_8471:
[----:B------:R-:W-:Y:S01]  /*98c0*/  ULDC.U8 UR4, c[0x0][0x410] ;  /* 0x0001040000047ab9 */ /* 0x000fe20000000000 */
[----:B------:R-:W-:Y:S01]  /*98d0*/  IMAD.IADD R57, R23, 0x1, R193 ;  /* 0x0000000117397824 */ /* 0x000fe200078e02c1 */
[----:B------:R-:W-:Y:S01]  /*98e0*/  ISETP.NE.AND P0, PT, RZ, UR4, PT ;  /* 0x00000004ff007c0c */ /* 0x000fe2000bf05270 */
[----:B------:R-:W-:Y:S02]  /*98f0*/  BSSY B0, `(.L_x_8472) ;  /* 0x0000511000007945 */ /* 0x000fe40003800000 */
[----:B------:R-:W-:-:S10]  /*9900*/  IMAD R3, R207, 0x20, R57 ;  /* 0x00000020cf037824 */ /* 0x000fd400078e0239 */
[----:B------:R-:W-:Y:S05]  /*9910*/  @!P0 BRA `(.L_x_8473) ;  /* 0x0000002800588947 */ /* 0x000fea0003800000 */
[----:B------:R-:W1:Y:S01]  /*9920*/  LDC R74, c[0x0][0x448] ;  /* 0x00011200ff4a7b82 */ /* 0x000e620000000800 */
[----:B------:R-:W-:Y:S01]  /*9930*/  ULDC.64 UR4, c[0x0][0x3f8] ;  /* 0x0000fe0000047ab9 */ /* 0x000fe20000000a00 */
[----:B------:R-:W-:Y:S01]  /*9940*/  ULDC.64 UR6, c[0x0][0x408] ;  /* 0x0001020000067ab9 */ /* 0x000fe20000000a00 */
[----:B------:R-:W-:Y:S02]  /*9950*/  IMAD.MOV.U32 R6, RZ, RZ, R24 ;  /* 0x000000ffff067224 */ /* 0x000fe400078e0018 */
[----:B------:R-:W-:Y:S02]  /*9960*/  IMAD.MOV.U32 R7, RZ, RZ, R29 ;  /* 0x000000ffff077224 */ /* 0x000fe400078e001d */
[----:B------:R-:W-:Y:S02]  /*9970*/  IMAD.MOV.U32 R8, RZ, RZ, R26 ;  /* 0x000000ffff087224 */ /* 0x000fe400078e001a */
[----:B------:R-:W-:Y:S01]  /*9980*/  IMAD.MOV.U32 R9, RZ, RZ, R31 ;  /* 0x000000ffff097224 */ /* 0x000fe200078e001f */
[----:B-1----:R-:W-:-:S13]  /*9990*/  ISETP.NE.AND P0, PT, R74, 0x1, PT ;  /* 0x000000014a00780c */ /* 0x002fda0003f05270 */
[----:B------:R-:W1:Y:S08]  /*99a0*/  @P0 LDC R0, c[0x0][0x44c] ;  /* 0x00011300ff000b82 */ /* 0x000e700000000800 */
[----:B------:R-:W2:Y:S01]  /*99b0*/  @P0 LDC R5, c[0x0][0x450] ;  /* 0x00011400ff050b82 */ /* 0x000ea20000000800 */
[----:B-1----:R-:W-:-:S05]  /*99c0*/  @P0 IMAD.HI.U32 R0, R3, R0, RZ ;  /* 0x0000000003000227 */ /* 0x002fca00078e00ff */
[----:B--2---:R-:W-:-:S04]  /*99d0*/  @P0 SHF.R.U32.HI R3, RZ, R5, R0 ;  /* 0x00000005ff030219 */ /* 0x004fc80000011600 */
        /* <DEDUP_REMOVED lines=17> */
[----:B------:R1:W2:Y:S04]  /*9af0*/  SHFL.IDX PT, R0, R6, RZ, 0x181f ;  /* 0x00181fff06007589 */ /* 0x0002a800000e0000 */
[----:B------:R1:W3:Y:S04]  /*9b00*/  SHFL.IDX PT, R3, R5, RZ, 0x181f ;  /* 0x00181fff05037589 */ /* 0x0002e800000e0000 */
[----:B------:R1:W4:Y:S04]  /*9b10*/  SHFL.IDX PT, R4, R8, RZ, 0x181f ;  /* 0x00181fff08047589 */ /* 0x00032800000e0000 */
[----:B------:R1:W0:Y:S02]  /*9b20*/  SHFL.IDX PT, R14, R7, RZ, 0x181f ;  /* 0x00181fff070e7589 */ /* 0x00022400000e0000 */
.L_x_8801:
[----:B------:R-:W-:Y:S01]  /*9b30*/  IMAD R74, R187, R74, RZ ;  /* 0x0000004abb4a7224 */ /* 0x000fe200078e02ff */
[----:B------:R-:W-:Y:S01]  /*9b40*/  BSSY B1, `(.L_x_8475) ;  /* 0x000001e000017945 */ /* 0x000fe20003800000 */
[----:B------:R-:W-:Y:S02]  /*9b50*/  CS2R R48, SRZ ;  /* 0x0000000000307805 */ /* 0x000fe4000001ff00 */
[----:B------:R-:W-:Y:S02]  /*9b60*/  CS2R R44, SRZ ;  /* 0x00000000002c7805 */ /* 0x000fe4000001ff00 */
[----:B------:R-:W-:Y:S02]  /*9b70*/  CS2R R46, SRZ ;  /* 0x00000000002e7805 */ /* 0x000fe4000001ff00 */
[----:B------:R-:W-:Y:S02]  /*9b80*/  ISETP.GE.AND P0, PT, R57, R74, PT ;  /* 0x0000004a3900720c */ /* 0x000fe40003f06270 */
[----:B------:R-:W-:-:S11]  /*9b90*/  CS2R R40, SRZ ;  /* 0x0000000000287805 */ /* 0x000fd6000001ff00 */
[----:B------:R-:W-:Y:S05]  /*9ba0*/  @P0 BRA `(.L_x_8476) ;  /* 0x00000000005c0947 */ /* 0x000fea0003800000 */
[----:B------:R-:W-:Y:S01]  /*9bb0*/  ULDC UR4, c[0x0][0x3f4] ;  /* 0x0000fd0000047ab9 */ /* 0x000fe20000000800 */
[----:B------:R-:W-:Y:S02]  /*9bc0*/  CS2R R40, SRZ ;  /* 0x0000000000287805 */ /* 0x000fe4000001ff00 */
[----:B------:R-:W-:Y:S02]  /*9bd0*/  ISETP.GE.AND P4, PT, R18, UR4, PT ;  /* 0x0000000412007c0c */ /* 0x000fe4000bf86270 */
[----:B------:R-:W-:Y:S02]  /*9be0*/  CS2R R44, SRZ ;  /* 0x00000000002c7805 */ /* 0x000fe4000001ff00 */
[----:B------:R-:W-:-:S09]  /*9bf0*/  ISETP.GE.AND P5, PT, R185, UR4, PT ;  /* 0x00000004b9007c0c */ /* 0x000fd2000bfa6270 */
[C---:B------:R-:W-:Y:S01]  /*9c00*/  @!P4 IMAD.SHL.U32 R12, R18.reuse, 0x2, RZ ;  /* 0x00000002120cc824 */ /* 0x040fe200078e00ff */
[----:B------:R-:W-:-:S03]  /*9c10*/  @!P4 SHF.L.U64.HI R13, R18, 0x1, R19 ;  /* 0x00000001120dc819 */ /* 0x000fc60000010213 */
[C---:B------:R-:W-:Y:S01]  /*9c20*/  @!P5 IMAD.SHL.U32 R15, R185.reuse, 0x2, RZ ;  /* 0x00000002b90fd824 */ /* 0x040fe200078e00ff */
[----:B------:R-:W-:Y:S02]  /*9c30*/  @!P5 SHF.L.U64.HI R9, R185, 0x1, R216 ;  /* 0x00000001b909d819 */ /* 0x000fe400000102d8 */
[CC--:B---3--:R-:W-:Y:S02]  /*9c40*/  @!P4 IADD3 R10, P0, R3.reuse, R12.reuse, RZ ;  /* 0x0000000c030ac210 */ /* 0x0c8fe40007f1e0ff */
[----:B0-----:R-:W-:Y:S02]  /*9c50*/  @!P4 IADD3 R12, P1, R14, R12, RZ ;  /* 0x0000000c0e0cc210 */ /* 0x001fe40007f3e0ff */
[-C--:B------:R-:W-:Y:S01]  /*9c60*/  @!P5 IADD3 R20, P2, R3, R15.reuse, RZ ;  /* 0x0000000f0314d210 */ /* 0x080fe20007f5e0ff */
[----:B--2---:R-:W-:Y:S01]  /*9c70*/  @!P4 IMAD.X R11, R0, 0x1, R13, P0 ;  /* 0x00000001000bc824 */ /* 0x004fe200000e060d */
[----:B------:R-:W-:Y:S02]  /*9c80*/  @!P5 IADD3 R14, P3, R14, R15, RZ ;  /* 0x0000000f0e0ed210 */ /* 0x000fe40007f7e0ff */
[----:B------:R-:W-:-:S02]  /*9c90*/  CS2R R46, SRZ ;  /* 0x00000000002e7805 */ /* 0x000fc4000001ff00 */
[----:B------:R-:W-:Y:S01]  /*9ca0*/  CS2R R48, SRZ ;  /* 0x0000000000307805 */ /* 0x000fe2000001ff00 */
[----:B------:R-:W-:Y:S02]  /*9cb0*/  @!P5 IMAD.X R21, R0, 0x1, R9, P2 ;  /* 0x000000010015d824 */ /* 0x000fe400010e0609 */
[C---:B----4-:R-:W-:Y:S02]  /*9cc0*/  @!P4 IMAD.X R13, R4.reuse, 0x1, R13, P1 ;  /* 0x00000001040dc824 */ /* 0x050fe400008e060d */
[----:B------:R-:W-:Y:S01]  /*9cd0*/  @!P5 IMAD.X R15, R4, 0x1, R9, P3 ;  /* 0x00000001040fd824 */ /* 0x000fe200018e0609 */
[----:B------:R0:W5:Y:S04]  /*9ce0*/  @!P5 LD.E.64 R40, desc[UR38][R20.64] ;  /* 0x000000261428d980 */ /* 0x000168000c101b00 */
[----:B------:R0:W5:Y:S04]  /*9cf0*/  @!P5 LD.E.64 R44, desc[UR38][R14.64] ;  /* 0x000000260e2cd980 */ /* 0x000168000c101b00 */
[----:B------:R0:W5:Y:S04]  /*9d00*/  @!P4 LD.E.64 R46, desc[UR38][R10.64] ;  /* 0x000000260a2ec980 */ /* 0x000168000c101b00 */
[----:B------:R0:W5:Y:S02]  /*9d10*/  @!P4 LD.E.64 R48, desc[UR38][R12.64] ;  /* 0x000000260c30c980 */ /* 0x000164000c101b00 */
.L_x_8476:
[----:B------:R-:W-:Y:S05]  /*9d20*/  BSYNC B1 ;  /* 0x0000000000017941 */ /* 0x000fea0003800000 */
.L_x_8475:
[----:B--2--5:R-:W-:Y:S01]  /*9d30*/  IMAD.MOV.U32 R0, RZ, RZ, R48 ;  /* 0x000000ffff007224 */ /* 0x024fe200078e0030 */
[----:B------:R-:W-:Y:S01]  /*9d40*/  UMOV UR4, 0xffffffff ;  /* 0xffffffff00047882 */ /* 0x000fe20000000000 */
[----:B---3--:R-:W-:Y:S01]  /*9d50*/  IMAD.MOV.U32 R3, RZ, RZ, R49 ;  /* 0x000000ffff037224 */ /* 0x008fe200078e0031 */
[----:B------:R-:W-:Y:S01]  /*9d60*/  CS2R R38, SRZ ;  /* 0x0000000000267805 */ /* 0x000fe2000001ff00 */
        /* <DEDUP_REMOVED lines=15> */
[----:B------:R2:W3:Y:S04]  /*9e60*/  SHFL.IDX PT, R0, R6, 0x1, 0x181f ;  /* 0x00381f0006007f89 */ /* 0x0004e800000e0000 */
[----:B------:R2:W4:Y:S04]  /*9e70*/  SHFL.IDX PT, R3, R5, 0x1, 0x181f ;  /* 0x00381f0005037f89 */ /* 0x00052800000e0000 */
[----:B------:R2:W1:Y:S04]  /*9e80*/  SHFL.IDX PT, R4, R8, 0x1, 0x181f ;  /* 0x00381f0008047f89 */ /* 0x00046800000e0000 */
[----:B0-----:R2:W0:Y:S02]  /*9e90*/  SHFL.IDX PT, R14, R7, 0x1, 0x181f ;  /* 0x00381f00070e7f89 */ /* 0x00142400000e0000 */
.L_x_8807:
[----:B------:R-:W-:Y:S01]  /*9ea0*/  VIADD R9, R57, 0x20 ;  /* 0x0000002039097836 */ /* 0x000fe20000000000 */
[----:B------:R-:W-:Y:S01]  /*9eb0*/  BSSY B1, `(.L_x_8478) ;  /* 0x000001d000017945 */ /* 0x000fe20003800000 */
[----:B------:R-:W-:Y:S02]  /*9ec0*/  CS2R R34, SRZ ;  /* 0x0000000000227805 */ /* 0x000fe4000001ff00 */
[----:B------:R-:W-:Y:S02]  /*9ed0*/  CS2R R36, SRZ ;  /* 0x0000000000247805 */ /* 0x000fe4000001ff00 */
[----:B------:R-:W-:Y:S02]  /*9ee0*/  CS2R R32, SRZ ;  /* 0x0000000000207805 */ /* 0x000fe4000001ff00 */
[----:B------:R-:W-:-:S13]  /*9ef0*/  ISETP.GE.AND P0, PT, R9, R74, PT ;  /* 0x0000004a0900720c */ /* 0x000fda0003f06270 */
        /* <DEDUP_REMOVED lines=10> */
[CC--:B----4-:R-:W-:Y:S02]  /*9fa0*/  @!P4 IADD3 R10, P0, R3.reuse, R12.reuse, RZ ;  /* 0x0000000c030ac210 */ /* 0x0d0fe40007f1e0ff */
[-C--:B------:R-:W-:Y:S02]  /*9fb0*/  @!P5 IADD3 R20, P2, R3, R11.reuse, RZ ;  /* 0x0000000b0314d210 */ /* 0x080fe40007f5e0ff */
[C---:B0-----:R-:W-:Y:S02]  /*9fc0*/  @!P4 IADD3 R12, P1, R14.reuse, R12, RZ ;  /* 0x0000000c0e0cc210 */ /* 0x041fe40007f3e0ff */
[----:B------:R-:W-:Y:S01]  /*9fd0*/  @!P5 IADD3 R14, P3, R14, R11, RZ ;  /* 0x0000000b0e0ed210 */ /* 0x000fe20007f7e0ff */
[----:B---3--:R-:W-:Y:S01]  /*9fe0*/  @!P5 IMAD.X R21, R0, 0x1, R15, P2 ;  /* 0x000000010015d824 */ /* 0x008fe200010e060f */
[----:B------:R-:W-:-:S02]  /*9ff0*/  CS2R R36, SRZ ;  /* 0x0000000000247805 */ /* 0x000fc4000001ff00 */
[----:B------:R-:W-:Y:S01]  /*a000*/  CS2R R38, SRZ ;  /* 0x0000000000267805 */ /* 0x000fe2000001ff00 */
[--C-:B------:R-:W-:Y:S02]  /*a010*/  @!P4 IMAD.X R11, R0, 0x1, R9.reuse, P0 ;  /* 0x00000001000bc824 */ /* 0x100fe400000e0609 */
[C---:B-1----:R-:W-:Y:S01]  /*a020*/  @!P4 IMAD.X R13, R4.reuse, 0x1, R9, P1 ;  /* 0x00000001040dc824 */ /* 0x042fe200008e0609 */
[----:B------:R0:W5:Y:S01]  /*a030*/  @!P5 LD.E.64 R32, desc[UR38][R20.64] ;  /* 0x000000261420d980 */ /* 0x000162000c101b00 */
[----:B------:R-:W-:-:S03]  /*a040*/  @!P5 IMAD.X R15, R4, 0x1, R15, P3 ;  /* 0x00000001040fd824 */ /* 0x000fc600018e060f */
[----:B------:R0:W5:Y:S04]  /*a050*/  @!P4 LD.E.64 R36, desc[UR38][R10.64] ;  /* 0x000000260a24c980 */ /* 0x000168000c101b00 */
[----:B------:R0:W5:Y:S04]  /*a060*/  @!P5 LD.E.64 R34, desc[UR38][R14.64] ;  /* 0x000000260e22d980 */ /* 0x000168000c101b00 */
[----:B------:R0:W5:Y:S02]  /*a070*/  @!P4 LD.E.64 R38, desc[UR38][R12.64] ;  /* 0x000000260c26c980 */ /* 0x000164000c101b00 */
.L_x_8479:
[----:B------:R-:W-:Y:S05]  /*a080*/  BSYNC B1 ;  /* 0x0000000000017941 */ /* 0x000fea0003800000 */
.L_x_8478:
[----:B---3-5:R-:W-:Y:S01]  /*a090*/  IMAD.MOV.U32 R0, RZ, RZ, R38 ;  /* 0x000000ffff007224 */ /* 0x028fe200078e0026 */
[----:B------:R-:W-:Y:S01]  /*a0a0*/  UMOV UR4, 0xffffffff ;  /* 0xffffffff00047882 */ /* 0x000fe20000000000 */
[----:B----4-:R-:W-:Y:S02]  /*a0b0*/  IMAD.MOV.U32 R3, RZ, RZ, R39 ;  /* 0x000000ffff037224 */ /* 0x010fe400078e0027 */
[----:B-1----:R-:W-:Y:S01]  /*a0c0*/  IMAD.MOV.U32 R4, RZ, RZ, R34 ;  /* 0x000000ffff047224 */ /* 0x002fe200078e0022 */
        /* <DEDUP_REMOVED lines=18> */
.L_x_8813:
[----:B------:R-:W-:Y:S01]  /*a1f0*/  VIADD R9, R57, 0x40 ;  /* 0x0000004039097836 */ /* 0x000fe20000000000 */
        /* <DEDUP_REMOVED lines=30> */
.L_x_8482:
[----:B------:R-:W-:Y:S05]  /*a3e0*/  BSYNC B1 ;  /* 0x0000000000017941 */ /* 0x000fea0003800000 */
.L_x_8481:
[----:B---3-5:R-:W-:Y:S01]  /*a3f0*/  IMAD.MOV.U32 R0, RZ, RZ, R30 ;  /* 0x000000ffff007224 */ /* 0x028fe200078e001e */
[----:B------:R-:W-:Y:S01]  /*a400*/  UMOV UR4, 0xffffffff ;  /* 0xffffffff00047882 */ /* 0x000fe20000000000 */
[----:B----4-:R-:W-:Y:S01]  /*a410*/  IMAD.MOV.U32 R3, RZ, RZ, R31 ;  /* 0x000000ffff037224 */ /* 0x010fe200078e001f */
[----:B0-----:R-:W-:Y:S01]  /*a420*/  CS2R R26, SRZ ;  /* 0x00000000001a7805 */ /* 0x001fe2000001ff00 */
        /* <DEDUP_REMOVED lines=15> */
[----:B------:R0:W1:Y:S04]  /*a520*/  SHFL.IDX PT, R0, R6, 0x3, 0x181f ;  /* 0x00781f0006007f89 */ /* 0x00006800000e0000 */
[----:B------:R0:W3:Y:S04]  /*a530*/  SHFL.IDX PT, R3, R5, 0x3, 0x181f ;  /* 0x00781f0005037f89 */ /* 0x0000e800000e0000 */
[----:B------:R0:W4:Y:S04]  /*a540*/  SHFL.IDX PT, R4, R8, 0x3, 0x181f ;  /* 0x00781f0008047f89 */ /* 0x00012800000e0000 */
[----:B------:R0:W0:Y:S02]  /*a550*/  SHFL.IDX PT, R14, R7, 0x3, 0x181f ;  /* 0x00781f00070e7f89 */ /* 0x00002400000e0000 */
.L_x_8819:
[----:B------:R-:W-:Y:S01]  /*a560*/  VIADD R57, R57, 0x60 ;  /* 0x0000006039397836 */ /* 0x000fe20000000000 */
[----:B0-2---:R-:W-:Y:S01]  /*a570*/  LEA.HI R5, R213, R213, RZ, 0x1 ;  /* 0x000000d5d5057211 */ /* 0x005fe200078f08ff */
[----:B------:R-:W-:Y:S01]  /*a580*/  BSSY B1, `(.L_x_8484) ;  /* 0x0000020000017945 */ /* 0x000fe20003800000 */
[----:B------:R-:W-:Y:S02]  /*a590*/  CS2R R10, SRZ ;  /* 0x00000000000a7805 */ /* 0x000fe4000001ff00 */
[----:B------:R-:W-:Y:S02]  /*a5a0*/  CS2R R12, SRZ ;  /* 0x00000000000c7805 */ /* 0x000fe4000001ff00 */
[----:B------:R-:W-:Y:S02]  /*a5b0*/  ISETP.GE.AND P0, PT, R57, R74, PT ;  /* 0x0000004a3900720c */ /* 0x000fe40003f06270 */
[----:B------:R-:W-:Y:S02]  /*a5c0*/  CS2R R8, SRZ ;  /* 0x0000000000087805 */ /* 0x000fe4000001ff00 */
[----:B------:R-:W-:-:S05]  /*a5d0*/  LOP3.LUT R6, R5, 0xfffffffe, RZ, 0xc0, !PT ;  /* 0xfffffffe05067812 */ /* 0x000fca00078ec0ff */
[----:B------:R-:W-:-:S05]  /*a5e0*/  IMAD.IADD R5, R213, 0x1, -R6 ;  /* 0x00000001d5057824 */ /* 0x000fca00078e0a06 */
[----:B------:R-:W-:Y:S01]  /*a5f0*/  SHF.L.U32 R5, R5, 0x1f, RZ ;  /* 0x0000001f05057819 */ /* 0x000fe200000006ff */
[----:B------:R-:W-:Y:S06]  /*a600*/  @P0 BRA `(.L_x_8485) ;  /* 0x00000000005c0947 */ /* 0x000fec0003800000 */
[----:B------:R-:W-:Y:S01]  /*a610*/  ULDC UR4, c[0x0][0x3f4] ;  /* 0x0000fd0000047ab9 */ /* 0x000fe20000000800 */
[----:B------:R-:W-:Y:S02]  /*a620*/  CS2R R8, SRZ ;  /* 0x0000000000087805 */ /* 0x000fe4000001ff00 */
[----:B------:R-:W-:Y:S02]  /*a630*/  ISETP.GE.AND P4, PT, R18, UR4, PT ;  /* 0x0000000412007c0c */ /* 0x000fe4000bf86270 */
[----:B------:R-:W-:-:S11]  /*a640*/  ISETP.GE.AND P5, PT, R185, UR4, PT ;  /* 0x00000004b9007c0c */ /* 0x000fd6000bfa6270 */
[C---:B------:R-:W-:Y:S01]  /*a650*/  @!P4 IMAD.SHL.U32 R62, R18.reuse, 0x2, RZ ;  /* 0x00000002123ec824 */ /* 0x040fe200078e00ff */
[----:B------:R-:W-:Y:S01]  /*a660*/  @!P4 SHF.L.U64.HI R11, R18, 0x1, R19 ;  /* 0x00000001120bc819 */ /* 0x000fe20000010213 */
[C---:B------:R-:W-:Y:S01]  /*a670*/  @!P5 IMAD.SHL.U32 R15, R185.reuse, 0x2, RZ ;  /* 0x00000002b90fd824 */ /* 0x040fe200078e00ff */
[----:B------:R-:W-:Y:S02]  /*a680*/  @!P5 SHF.L.U64.HI R13, R185, 0x1, R216 ;  /* 0x00000001b90dd819 */ /* 0x000fe400000102d8 */
[CC--:B---3--:R-:W-:Y:S02]  /*a690*/  @!P4 IADD3 R6, P0, R3.reuse, R62.reuse, RZ ;  /* 0x0000003e0306c210 */ /* 0x0c8fe40007f1e0ff */
[----:B------:R-:W-:Y:S02]  /*a6a0*/  @!P4 IADD3 R62, P1, R14, R62, RZ ;  /* 0x0000003e0e3ec210 */ /* 0x000fe40007f3e0ff */
[-C--:B------:R-:W-:Y:S01]  /*a6b0*/  @!P5 IADD3 R64, P2, R3, R15.reuse, RZ ;  /* 0x0000000f0340d210 */ /* 0x080fe20007f5e0ff */
[--C-:B-1----:R-:W-:Y:S01]  /*a6c0*/  @!P4 IMAD.X R7, R0, 0x1, R11.reuse, P0 ;  /* 0x000000010007c824 */ /* 0x102fe200000e060b */
[----:B------:R-:W-:Y:S01]  /*a6d0*/  @!P5 IADD3 R14, P3, R14, R15, RZ ;  /* 0x0000000f0e0ed210 */ /* 0x000fe20007f7e0ff */
[----:B----4-:R-:W-:Y:S01]  /*a6e0*/  @!P4 IMAD.X R63, R4, 0x1, R11, P1 ;  /* 0x00000001043fc824 */ /* 0x010fe200008e060b */
[----:B------:R-:W-:Y:S01]  /*a6f0*/  CS2R R10, SRZ ;  /* 0x00000000000a7805 */ /* 0x000fe2000001ff00 */
[--C-:B------:R-:W-:Y:S01]  /*a700*/  @!P5 IMAD.X R65, R0, 0x1, R13.reuse, P2 ;  /* 0x000000010041d824 */ /* 0x100fe200010e060d */
[----:B------:R-:W-:Y:S01]  /*a710*/  CS2R R26, SRZ ;  /* 0x00000000001a7805 */ /* 0x000fe2000001ff00 */
[----:B------:R-:W-:Y:S01]  /*a720*/  @!P5 IMAD.X R15, R4, 0x1, R13, P3 ;  /* 0x00000001040fd824 */ /* 0x000fe200018e060d */
[----:B------:R-:W-:-:S02]  /*a730*/  CS2R R12, SRZ ;  /* 0x00000000000c7805 */ /* 0x000fc4000001ff00 */
[----:B------:R0:W5:Y:S04]  /*a740*/  @!P5 LD.E.64 R8, desc[UR38][R64.64] ;  /* 0x000000264008d980 */ /* 0x000168000c101b00 */
[----:B------:R0:W5:Y:S04]  /*a750*/  @!P5 LD.E.64 R10, desc[UR38][R14.64] ;  /* 0x000000260e0ad980 */ /* 0x000168000c101b00 */
[----:B------:R0:W5:Y:S04]  /*a760*/  @!P4 LD.E.64 R12, desc[UR38][R6.64] ;  /* 0x00000026060cc980 */ /* 0x000168000c101b00 */
[----:B------:R0:W5:Y:S02]  /*a770*/  @!P4 LD.E.64 R26, desc[UR38][R62.64] ;  /* 0x000000263e1ac980 */ /* 0x000164000c101b00 */
.L_x_8485:
[----:B------:R-:W-:Y:S05]  /*a780*/  BSYNC B1 ;  /* 0x0000000000017941 */ /* 0x000fea0003800000 */
.L_x_8484:
[----:B------:R-:W2:Y:S01]  /*a790*/  SYNCS.PHASECHK.TRANS64.TRYWAIT P0, [R2+URZ+0x28800], R5 ;  /* 0x02880005020075a7 */ /* 0x000ea2000800017f */
[----:B----45:R-:W-:Y:S01]  /*a7a0*/  IMAD.MOV.U32 R4, RZ, RZ, R27 ;  /* 0x000000ffff047224 */ /* 0x030fe200078e001b */
[----:B-1----:R-:W-:Y:S01]  /*a7b0*/  VIADDMNMX R0, R74, -R193, 0x80, PT ;  /* 0x000000804a007446 */ /* 0x002fe200038009c1 */
[----:B---3--:R-:W-:Y:S01]  /*a7c0*/  IMAD.MOV.U32 R3, RZ, RZ, R26 ;  /* 0x000000ffff037224 */ /* 0x008fe200078e001a */
[----:B------:R-:W-:Y:S01]  /*a7d0*/  BSSY B1, `(.L_x_8486) ;  /* 0x000000e000017945 */ /* 0x000fe20003800000 */
        /* <DEDUP_REMOVED lines=12> */
[----:B--2---:R-:W-:Y:S10]  /*a8a0*/  @!P0 BRA `(.L_x_8487) ;  /* 0x000001cc00dc8947 */ /* 0x004ff40003800000 */
.L_x_8820:
[----:B------:R-:W-:Y:S05]  /*a8b0*/  BSYNC B1 ;  /* 0x0000000000017941 */ /* 0x000fea0003800000 */
.L_x_8486:
[----:B------:R-:W-:Y:S01]  /*a8c0*/  BSSY B1, `(.L_x_8488) ;  /* 0x0000067000017945 */ /* 0x000fe20003800000 */
[----:B------:R-:W-:Y:S02]  /*a8d0*/  PRMT R15, R4, 0x7610, R15 ;  /* 0x00007610040f7816 */ /* 0x000fe4000000000f */
[----:B------:R-:W-:Y:S01]  /*a8e0*/  PRMT R57, R6, 0x7610, R57 ;  /* 0x0000761006397816 */ /* 0x000fe20000000039 */
[----:B------:R-:W-:Y:S06]  /*a8f0*/  @P1 BRA `(.L_x_8489) ;  /* 0x00000004008c1947 */ /* 0x000fec0003800000 */
[----:B------:R-:W1:Y:S01]  /*a900*/  LDC R4, c[0x0][0x3f4] ;  /* 0x0000fd00ff047b82 */ /* 0x000e620000000800 */
[----:B------:R-:W-:Y:S01]  /*a910*/  BSSY B2, `(.L_x_8490) ;  /* 0x0000032000027945 */ /* 0x000fe20003800000 */
[-C--:B-1----:R-:W-:Y:S02]  /*a920*/  ISETP.GE.AND P0, PT, R18, R4.reuse, PT ;  /* 0x000000041200720c */ /* 0x082fe40003f06270 */
[----:B------:R-:W-:-:S11]  /*a930*/  ISETP.GE.AND P1, PT, R185, R4, PT ;  /* 0x00000004b900720c */ /* 0x000fd60003f26270 */
[----:B------:R-:W-:Y:S05]  /*a940*/  @P0 BRA `(.L_x_8491) ;  /* 0x0000000000b80947 */ /* 0x000fea0003800000 */
[----:B0-----:R-:W0:Y:S01]  /*a950*/  LDS.128 R4, [R205] ;  /* 0x00000000cd047984 */ /* 0x001e220000000c00 */
[----:B------:R-:W-:Y:S02]  /*a960*/  SHF.R.U32.HI R78, RZ, 0x10, R49 ;  /* 0x00000010ff4e7819 */ /* 0x000fe40000011631 */
[----:B------:R-:W-:Y:S02]  /*a970*/  SHF.R.U32.HI R75, RZ, 0x10, R47 ;  /* 0x00000010ff4b7819 */ /* 0x000fe4000001162f */
[----:B------:R-:W-:Y:S02]  /*a980*/  PRMT R78, R43, 0x5432, R78 ;  /* 0x000054322b4e7816 */ /* 0x000fe4000000004e */
[----:B------:R-:W-:Y:S02]  /*a990*/  SHF.R.U64 R77, R48, 0x10, R49 ;  /* 0x00000010304d7819 */ /* 0x000fe40000001231 */
[----:B------:R-:W-:Y:S01]  /*a9a0*/  PRMT R75, R79, 0x5410, R75 ;  /* 0x000054104f4b7816 */ /* 0x000fe2000000004b */
[----:B------:R-:W-:Y:S01]  /*a9b0*/  IMAD.U32 R79, R78, 0x10000, RZ ;  /* 0x000100004e4f7824 */ /* 0x000fe200078e00ff */
[----:B------:R-:W-:-:S02]  /*a9c0*/  SHF.R.U64 R74, R46, 0x10, R47 ;  /* 0x000000102e4a7819 */ /* 0x000fc4000000122f */
[----:B------:R-:W-:Y:S01]  /*a9d0*/  PRMT R77, R76, 0x5410, R77 ;  /* 0x000054104c4d7816 */ /* 0x000fe2000000004d */
[C---:B------:R-:W-:Y:S01]  /*a9e0*/  IMAD.U32 R76, R75.reuse, 0x10000, RZ ;  /* 0x000100004b4c7824 */ /* 0x040fe200078e00ff */
[----:B------:R-:W-:Y:S02]  /*a9f0*/  LOP3.LUT R78, R78, 0xffff0000, RZ, 0xc0, !PT ;  /* 0xffff00004e4e7812 */ /* 0x000fe400078ec0ff */
[----:B------:R-:W-:Y:S02]  /*aa00*/  LOP3.LUT R75, R75, 0xffff0000, RZ, 0xc0, !PT ;  /* 0xffff00004b4b7812 */ /* 0x000fe400078ec0ff */
[----:B------:R-:W-:Y:S02]  /*aa10*/  PRMT R74, R50, 0x5432, R74 ;  /* 0x00005432324a7816 */ /* 0x000fe4000000004a */
        /* <DEDUP_REMOVED lines=32> */
[----:B------:R1:W-:Y:S02]  /*ac20*/  STS.128 [R205], R4 ;  /* 0x00000004cd007388 */ /* 0x0003e40000000c00 */
.L_x_8491:
[----:B------:R-:W-:Y:S05]  /*ac30*/  BSYNC B2 ;  /* 0x0000000000027941 */ /* 0x000fea0003800000 */
.L_x_8490:
        /* <DEDUP_REMOVED lines=47> */
.L_x_8489:
[----:B------:R-:W-:Y:S05]  /*af30*/  BSYNC B1 ;  /* 0x0000000000017941 */ /* 0x000fea0003800000 */
.L_x_8488:
[----:B------:R-:W-:Y:S01]  /*af40*/  ISETP.GE.AND P0, PT, R212, R0, PT ;  /* 0x00000000d400720c */ /* 0x000fe20003f06270 */
[----:B------:R-:W-:-:S12]  /*af50*/  BSSY B1, `(.L_x_8492) ;  /* 0x0000065000017945 */ /* 0x000fd80003800000 */
[----:B------:R-:W-:Y:S05]  /*af60*/  @P0 BRA `(.L_x_8493) ;  /* 0x00000004008c0947 */ /* 0x000fea0003800000 */
[----:B-12---:R-:W1:Y:S01]  /*af70*/  LDC R4, c[0x0][0x3f4] ;  /* 0x0000fd00ff047b82 */ /* 0x006e620000000800 */
[----:B------:R-:W-:Y:S01]  /*af80*/  BSSY B2, `(.L_x_8494) ;  /* 0x0000032000027945 */ /* 0x000fe20003800000 */
[-C--:B-1----:R-:W-:Y:S02]  /*af90*/  ISETP.GE.AND P0, PT, R18, R4.reuse, PT ;  /* 0x000000041200720c */ /* 0x082fe40003f06270 */
[----:B------:R-:W-:-:S11]  /*afa0*/  ISETP.GE.AND P1, PT, R185, R4, PT ;  /* 0x00000004b900720c */ /* 0x000fd60003f26270 */
        /* <DEDUP_REMOVED lines=47> */
.L_x_8495:
[----:B------:R-:W-:Y:S05]  /*b2a0*/  BSYNC B2 ;  /* 0x0000000000027941 */ /* 0x000fea0003800000 */
.L_x_8494:
        /* <DEDUP_REMOVED lines=47> */
.L_x_8493:
[----:B------:R-:W-:Y:S05]  /*b5a0*/  BSYNC B1 ;  /* 0x0000000000017941 */ /* 0x000fea0003800000 */
.L_x_8492:
[----:B------:R-:W-:Y:S01]  /*b5b0*/  ISETP.GE.AND P0, PT, R211, R0, PT ;  /* 0x00000000d300720c */ /* 0x000fe20003f06270 */
[----:B------:R-:W-:-:S12]  /*b5c0*/  BSSY B1, `(.L_x_8496) ;  /* 0x0000065000017945 */ /* 0x000fd80003800000 */
[----:B------:R-:W-:Y:S05]  /*b5d0*/  @P0 BRA `(.L_x_8497) ;  /* 0x00000004008c0947 */ /* 0x000fea0003800000 */
[----:B-123--:R-:W1:Y:S01]  /*b5e0*/  LDC R4, c[0x0][0x3f4] ;  /* 0x0000fd00ff047b82 */ /* 0x00ee620000000800 */
[----:B------:R-:W-:Y:S01]  /*b5f0*/  BSSY B2, `(.L_x_8498) ;  /* 0x0000032000027945 */ /* 0x000fe20003800000 */
[-C--:B-1----:R-:W-:Y:S02]  /*b600*/  ISETP.GE.AND P0, PT, R18, R4.reuse, PT ;  /* 0x000000041200720c */ /* 0x082fe40003f06270 */
[----:B------:R-:W-:-:S11]  /*b610*/  ISETP.GE.AND P1, PT, R185, R4, PT ;  /* 0x00000004b900720c */ /* 0x000fd60003f26270 */
[----:B------:R-:W-:Y:S05]  /*b620*/  @P0 BRA `(.L_x_8499) ;  /* 0x0000000000b80947 */ /* 0x000fea0003800000 */
[----:B0-----:R-:W0:Y:S01]  /*b630*/  LDS.128 R4, [R205+0x2000] ;  /* 0x00200000cd047984 */ /* 0x001e220000000c00 */
        /* <DEDUP_REMOVED lines=45> */
.L_x_8499:
[----:B------:R-:W-:Y:S05]  /*b910*/  BSYNC B2 ;  /* 0x0000000000027941 */ /* 0x000fea0003800000 */
.L_x_8498:
        /* <DEDUP_REMOVED lines=47> */
.L_x_8497:
[----:B------:R-:W-:Y:S05]  /*bc10*/  BSYNC B1 ;  /* 0x0000000000017941 */ /* 0x000fea0003800000 */
.L_x_8496:
[----:B------:R-:W-:-:S13]  /*bc20*/  ISETP.GE.AND P0, PT, R210, R0, PT ;  /* 0x00000000d200720c */ /* 0x000fda0003f06270 */
[----:B------:R-:W-:Y:S05]  /*bc30*/  @P0 BRA `(.L_x_8500) ;  /* 0x0000002c00700947 */ /* 0x000fea0003800000 */
[----:B------:R-:W5:Y:S01]  /*bc40*/  LDC R0, c[0x0][0x3f4] ;  /* 0x0000fd00ff007b82 */ /* 0x000f620000000800 */
[----:B------:R-:W-:Y:S01]  /*bc50*/  BSSY B1, `(.L_x_8501) ;  /* 0x0000032000017945 */ /* 0x000fe20003800000 */
[-C--:B-----5:R-:W-:Y:S02]  /*bc60*/  ISETP.GE.AND P0, PT, R18, R0.reuse, PT ;  /* 0x000000001200720c */ /* 0x0a0fe40003f06270 */
[----:B------:R-:W-:-:S11]  /*bc70*/  ISETP.GE.AND P1, PT, R185, R0, PT ;  /* 0x00000000b900720c */ /* 0x000fd60003f26270 */
        /* <DEDUP_REMOVED lines=8> */
[----:B------:R-:W-:Y:S02]  /*bd00*/  PRMT R62, R62, 0x5410, R13 ;  /* 0x000054103e3e7816 */ /* 0x000fe4000000000d */
[----:B------:R-:W-:Y:S01]  /*bd10*/  PRMT R64, R64, 0x5410, R21 ;  /* 0x0000541040407816 */ /* 0x000fe20000000015 */
[C---:B------:R-:W-:Y:S01]  /*bd20*/  IMAD.U32 R24, R63.reuse, 0x10000, RZ ;  /* 0x000100003f187824 */ /* 0x040fe200078e00ff */
[----:B------:R-:W-:Y:S01]  /*bd30*/  LOP3.LUT R63, R63, 0xffff0000, RZ, 0xc0, !PT ;  /* 0xffff00003f3f7812 */ /* 0x000fe200078ec0ff */
[C---:B------:R-:W-:Y:S01]  /*bd40*/  IMAD.U32 R21, R65.reuse, 0x10000, RZ ;  /* 0x0001000041157824 */ /* 0x040fe200078e00ff */
[----:B------:R-:W-:Y:S02]  /*bd50*/  LOP3.LUT R65, R65, 0xffff0000, RZ, 0xc0, !PT ;  /* 0xffff000041417812 */ /* 0x000fe400078ec0ff */
        /* <DEDUP_REMOVED lines=33> */
.L_x_8502:
[----:B------:R-:W-:Y:S05]  /*bf70*/  BSYNC B1 ;  /* 0x0000000000017941 */ /* 0x000fea0003800000 */
.L_x_8501:
        /* <DEDUP_REMOVED lines=27> */
[C---:B------:R-:W-:Y:S01]  /*c130*/  IMAD.U32 R7, R12.reuse, 0x10000, RZ ;  /* 0x000100000c077824 */ /* 0x040fe200078e00ff */
        /* <DEDUP_REMOVED lines=20> */
.L_x_8473:
[----:B------:R-:W1:Y:S01]  /*c280*/  LDC R0, c[0x0][0x448] ;  /* 0x00011200ff007b82 */ /* 0x000e620000000800 */
[----:B------:R-:W-:Y:S01]  /*c290*/  ULDC.64 UR4, c[0x0][0x3f8] ;  /* 0x0000fe0000047ab9 */ /* 0x000fe20000000a00 */
[----:B------:R-:W-:Y:S01]  /*c2a0*/  ULDC.64 UR6, c[0x0][0x408] ;  /* 0x0001020000067ab9 */ /* 0x000fe20000000a00 */
        /* <DEDUP_REMOVED lines=24> */
[----:B------:R-:W1:Y:S01]  /*c430*/  LDC R56, c[0x0][0x3f4] ;  /* 0x0000fd00ff387b82 */ /* 0x000e620000000800 */
[----:B------:R-:W2:Y:S01]  /*c440*/  SHFL.IDX PT, R4, R32, RZ, 0x181f ;  /* 0x00181fff20047589 */ /* 0x000ea200000e0000 */
[----:B------:R-:W-:-:S03]  /*c450*/  IMAD R0, R187, R0, RZ ;  /* 0x00000000bb007224 */ /* 0x000fc600078e02ff */
[----:B------:R-:W3:Y:S04]  /*c460*/  SHFL.IDX PT, R3, R35, RZ, 0x181f ;  /* 0x00181fff23037589 */ /* 0x000ee800000e0000 */
[----:B------:R-:W4:Y:S04]  /*c470*/  SHFL.IDX PT, R14, R34, RZ, 0x181f ;  /* 0x00181fff220e7589 */ /* 0x000f2800000e0000 */
[----:B------:R-:W5:Y:S01]  /*c480*/  SHFL.IDX PT, R5, R33, RZ, 0x181f ;  /* 0x00181fff21057589 */ /* 0x000f6200000e0000 */
[----:B-1----:R-:W-:-:S04]  /*c490*/  ISETP.GE.AND P0, PT, R16, R56, PT ;  /* 0x000000381000720c */ /* 0x002fc80003f06270 */
[----:B------:R-:W-:-:S13]  /*c4a0*/  ISETP.GE.OR P1, PT, R57, R0, P0 ;  /* 0x000000003900720c */ /* 0x000fda0000726670 */
[C---:B------:R-:W-:Y:S01]  /*c4b0*/  @!P1 IMAD.SHL.U32 R7, R16.reuse, 0x2, RZ ;  /* 0x0000000210079824 */ /* 0x040fe200078e00ff */
[----:B------:R-:W-:-:S04]  /*c4c0*/  @!P1 SHF.L.U64.HI R6, R16, 0x1, R17 ;  /* 0x0000000110069819 */ /* 0x000fc80000010211 */
[----:B--2---:R-:W-:-:S05]  /*c4d0*/  @!P1 IADD3 R4, P2, R4, R7, RZ ;  /* 0x0000000704049210 */ /* 0x004fca0007f5e0ff */
[----:B---3--:R-:W-:Y:S02]  /*c4e0*/  @!P1 IMAD.X R3, R3, 0x1, R6, P2 ;  /* 0x0000000103039824 */ /* 0x008fe400010e0606 */
[----:B------:R-:W-:Y:S02]  /*c4f0*/  @!P1 IMAD.MOV.U32 R24, RZ, RZ, R4 ;  /* 0x000000ffff189224 */ /* 0x000fe400078e0004 */
[----:B------:R-:W-:-:S06]  /*c500*/  @!P1 IMAD.MOV.U32 R25, RZ, RZ, R3 ;  /* 0x000000ffff199224 */ /* 0x000fcc00078e0003 */
[----:B------:R-:W2:Y:S01]  /*c510*/  @!P1 LD.E.128 R24, desc[UR38][R24.64] ;  /* 0x0000002618189980 */ /* 0x000ea2000c101d00 */
[----:B----4-:R-:W-:-:S05]  /*c520*/  @!P1 IADD3 R14, P2, R14, R7, RZ ;  /* 0x000000070e0e9210 */ /* 0x010fca0007f5e0ff */
[----:B-----5:R-:W-:Y:S02]  /*c530*/  @!P1 IMAD.X R5, R5, 0x1, R6, P2 ;  /* 0x0000000105059824 */ /* 0x020fe400010e0606 */
[----:B------:R-:W-:-:S06]  /*c540*/  @!P1 IMAD.MOV.U32 R4, RZ, RZ, R14 ;  /* 0x000000ffff049224 */ /* 0x000fcc00078e000e */
[----:B------:R-:W3:Y:S01]  /*c550*/  @!P1 LD.E.128 R4, desc[UR38][R4.64] ;  /* 0x0000002604049980 */ /* 0x000ee2000c101d00 */
[----:B------:R-:W-:Y:S02]  /*c560*/  CS2R R48, SRZ ;  /* 0x0000000000307805 */ /* 0x000fe4000001ff00 */
[----:B------:R-:W-:Y:S02]  /*c570*/  CS2R R50, SRZ ;  /* 0x0000000000327805 */ /* 0x000fe4000001ff00 */
[----:B------:R-:W-:Y:S01]  /*c580*/  CS2R R20, SRZ ;  /* 0x0000000000147805 */ /* 0x000fe2000001ff00 */
[----:B------:R1:W4:Y:S01]  /*c590*/  SHFL.IDX PT, R9, R33, 0x1, 0x181f ;  /* 0x00381f0021097f89 */ /* 0x00032200000e0000 */
[----:B------:R-:W-:-:S03]  /*c5a0*/  CS2R R36, SRZ ;  /* 0x0000000000247805 */ /* 0x000fc6000001ff00 */
[----:B------:R1:W0:Y:S01]  /*c5b0*/  SHFL.IDX PT, R14, R34, 0x1, 0x181f ;  /* 0x00381f00220e7f89 */ /* 0x00022200000e0000 */
[----:B--2---:R-:W-:Y:S02]  /*c5c0*/  @!P1 IMAD.MOV.U32 R48, RZ, RZ, R24 ;  /* 0x000000ffff309224 */ /* 0x004fe400078e0018 */
[----:B------:R-:W-:Y:S01]  /*c5d0*/  @!P1 IMAD.MOV.U32 R49, RZ, RZ, R25 ;  /* 0x000000ffff319224 */ /* 0x000fe200078e0019 */
[----:B------:R-:W-:Y:S01]  /*c5e0*/  CS2R R24, SRZ ;  /* 0x0000000000187805 */ /* 0x000fe2000001ff00 */
[----:B------:R-:W-:Y:S02]  /*c5f0*/  IMAD.MOV.U32 R3, RZ, RZ, R48 ;  /* 0x000000ffff037224 */ /* 0x000fe400078e0030 */
[----:B------:R-:W-:Y:S02]  /*c600*/  IMAD.MOV.U32 R8, RZ, RZ, R49 ;  /* 0x000000ffff087224 */ /* 0x000fe400078e0031 */
[----:B------:R-:W-:Y:S01]  /*c610*/  @!P1 IMAD.MOV.U32 R50, RZ, RZ, R26 ;  /* 0x000000ffff329224 */ /* 0x000fe200078e001a */
[----:B------:R-:W-:Y:S01]  /*c620*/  PRMT R46, R46, 0x5410, R3 ;  /* 0x000054102e2e7816 */ /* 0x000fe20000000003 */
[----:B------:R-:W-:Y:S01]  /*c630*/  @!P1 IMAD.MOV.U32 R51, RZ, RZ, R27 ;  /* 0x000000ffff339224 */ /* 0x000fe200078e001b */
[----:B------:R-:W-:Y:S01]  /*c640*/  PRMT R83, R8, 0x7610, R83 ;  /* 0x0000761008537816 */ /* 0x000fe20000000053 */
[----:B------:R1:W2:Y:S01]  /*c650*/  SHFL.IDX PT, R3, R35, 0x1, 0x181f ;  /* 0x00381f0023037f89 */ /* 0x0002a200000e0000 */
[----:B------:R-:W-:-:S02]  /*c660*/  IMAD.MOV.U32 R10, RZ, RZ, R50 ;  /* 0x000000ffff0a7224 */ /* 0x000fc400078e0032 */
[----:B------:R-:W-:Y:S01]  /*c670*/  IMAD.MOV.U32 R11, RZ, RZ, R51 ;  /* 0x000000ffff0b7224 */ /* 0x000fe200078e0033 */
[----:B------:R1:W0:Y:S01]  /*c680*/  SHFL.IDX PT, R8, R32, 0x1, 0x181f ;  /* 0x00381f0020087f89 */ /* 0x00022200000e0000 */
[----:B---3--:R-:W-:Y:S01]  /*c690*/  @!P1 IMAD.MOV.U32 R20, RZ, RZ, R4 ;  /* 0x000000ffff149224 */ /* 0x008fe200078e0004 */
[----:B------:R-:W-:Y:S01]  /*c6a0*/  PRMT R43, R10, 0x7610, R43 ;  /* 0x000076100a2b7816 */ /* 0x000fe2000000002b */
[----:B------:R-:W-:Y:S01]  /*c6b0*/  @!P1 IMAD.MOV.U32 R21, RZ, RZ, R5 ;  /* 0x000000ffff159224 */ /* 0x000fe200078e0005 */
[----:B------:R-:W-:Y:S01]  /*c6c0*/  PRMT R44, R11, 0x7610, R44 ;  /* 0x000076100b2c7816 */ /* 0x000fe2000000002c */
[----:B------:R-:W-:Y:S02]  /*c6d0*/  @!P1 IMAD.MOV.U32 R36, RZ, RZ, R6 ;  /* 0x000000ffff249224 */ /* 0x000fe400078e0006 */
[----:B------:R-:W-:Y:S02]  /*c6e0*/  @!P1 IMAD.MOV.U32 R37, RZ, RZ, R7 ;  /* 0x000000ffff259224 */ /* 0x000fe400078e0007 */
[----:B------:R-:W-:-:S02]  /*c6f0*/  IMAD.MOV.U32 R4, RZ, RZ, R20 ;  /* 0x000000ffff047224 */ /* 0x000fc400078e0014 */
[----:B------:R-:W-:Y:S02]  /*c700*/  IMAD.MOV.U32 R5, RZ, RZ, R21 ;  /* 0x000000ffff057224 */ /* 0x000fe400078e0015 */
[----:B------:R-:W-:Y:S01]  /*c710*/  IMAD.MOV.U32 R6, RZ, RZ, R36 ;  /* 0x000000ffff067224 */ /* 0x000fe200078e0024 */
[----:B------:R-:W-:Y:S01]  /*c720*/  PRMT R43, R43, 0x5410, R4 ;  /* 0x000054102b2b7816 */ /* 0x000fe20000000004 */
[----:B------:R-:W-:Y:S01]  /*c730*/  IMAD.MOV.U32 R7, RZ, RZ, R37 ;  /* 0x000000ffff077224 */ /* 0x000fe200078e0025 */
[----:B------:R-:W-:Y:S02]  /*c740*/  PRMT R44, R44, 0x5410, R5 ;  /* 0x000054102c2c7816 */ /* 0x000fe40000000005 */
[----:B------:R-:W-:Y:S02]  /*c750*/  PRMT R45, R45, 0x5410, R6 ;  /* 0x000054102d2d7816 */ /* 0x000fe40000000006 */
[----:B-12-4-:R-:W-:-:S07]  /*c760*/  PRMT R81, R7, 0x7610, R81 ;  /* 0x0000761007517816 */ /* 0x016fce0000000051 */
.L_x_8830:
[----:B------:R-:W-:Y:S01]  /*c770*/  VIADD R5, R57, 0x20 ;  /* 0x0000002039057836 */ /* 0x000fe20000000000 */
[----:B------:R-:W-:Y:S01]  /*c780*/  BSSY B1, `(.L_x_8504) ;  /* 0x0000012000017945 */ /* 0x000fe20003800000 */
[----:B------:R-:W-:Y:S02]  /*c790*/  CS2R R26, SRZ ;  /* 0x00000000001a7805 */ /* 0x000fe4000001ff00 */
[----:B------:R-:W-:Y:S02]  /*c7a0*/  CS2R R6, SRZ ;  /* 0x0000000000067805 */ /* 0x000fe4000001ff00 */
[----:B------:R-:W-:Y:S02]  /*c7b0*/  ISETP.GE.AND P1, PT, R5, R0, PT ;  /* 0x000000000500720c */ /* 0x000fe40003f26270 */
[----:B------:R-:W-:-:S11]  /*c7c0*/  CS2R R4, SRZ ;  /* 0x0000000000047805 */ /* 0x000fd6000001ff00 */
[----:B------:R-:W-:Y:S05]  /*c7d0*/  @P1 BRA `(.L_x_8505) ;  /* 0x0000000000301947 */ /* 0x000fea0003800000 */
[----:B------:R-:W-:Y:S02]  /*c7e0*/  CS2R R26, SRZ ;  /* 0x00000000001a7805 */ /* 0x000fe4000001ff00 */
[----:B------:R-:W-:Y:S02]  /*c7f0*/  CS2R R4, SRZ ;  /* 0x0000000000047805 */ /* 0x000fe4000001ff00 */
[----:B------:R-:W-:Y:S01]  /*c800*/  CS2R R6, SRZ ;  /* 0x0000000000067805 */ /* 0x000fe2000001ff00 */
[----:B------:R-:W-:Y:S06]  /*c810*/  @P0 BRA `(.L_x_8505) ;  /* 0x0000000000200947 */ /* 0x000fec0003800000 */
[C---:B------:R-:W-:Y:S01]  /*c820*/  IMAD.SHL.U32 R15, R16.reuse, 0x2, RZ ;  /* 0x00000002100f7824 */ /* 0x040fe200078e00ff */
[----:B------:R-:W-:-:S04]  /*c830*/  SHF.L.U64.HI R6, R16, 0x1, R17 ;  /* 0x0000000110067819 */ /* 0x000fc80000010211 */
[-C--:B0-----:R-:W-:Y:S02]  /*c840*/  IADD3 R4, P1, R8, R15.reuse, RZ ;  /* 0x0000000f08047210 */ /* 0x081fe40007f3e0ff */
[----:B------:R-:W-:-:S03]  /*c850*/  IADD3 R14, P2, R14, R15, RZ ;  /* 0x0000000f0e0e7210 */ /* 0x000fc60007f5e0ff */
[--C-:B------:R-:W-:Y:S02]  /*c860*/  IMAD.X R5, R3, 0x1, R6.reuse, P1 ;  /* 0x0000000103057824 */ /* 0x100fe400008e0606 */
[----:B------:R-:W-:-:S04]  /*c870*/  IMAD.X R15, R9, 0x1, R6, P2 ;  /* 0x00000001090f7824 */ /* 0x000fc800010e0606 */
[----:B------:R-:W5:Y:S04]  /*c880*/  LD.E.128 R4, desc[UR38][R4.64] ;  /* 0x0000002604047980 */ /* 0x000f68000c101d00 */
[----:B------:R1:W5:Y:S02]  /*c890*/  LD.E.128 R24, desc[UR38][R14.64] ;  /* 0x000000260e187980 */ /* 0x000364000c101d00 */
.L_x_8505:
[----:B------:R-:W-:Y:S05]  /*c8a0*/  BSYNC B1 ;  /* 0x0000000000017941 */ /* 0x000fea0003800000 */
.L_x_8504:
[----:B-----5:R-:W-:Y:S01]  /*c8b0*/  IMAD.MOV.U32 R3, RZ, RZ, R24 ;  /* 0x000000ffff037224 */ /* 0x020fe200078e0018 */
[----:B------:R-:W-:Y:S01]  /*c8c0*/  UMOV UR4, 0xffffffff ;  /* 0xffffffff00047882 */ /* 0x000fe20000000000 */
        /* <DEDUP_REMOVED lines=16> */
[----:B------:R-:W0:Y:S01]  /*c9d0*/  SHFL.IDX PT, R8, R32, 0x2, 0x181f ;  /* 0x00581f0020087f89 */ /* 0x000e2200000e0000 */
[----:B------:R-:W-:-:S03]  /*c9e0*/  VIADD R9, R57, 0x40 ;  /* 0x0000004039097836 */ /* 0x000fc60000000000 */
[----:B------:R-:W2:Y:S02]  /*c9f0*/  SHFL.IDX PT, R3, R35, 0x2, 0x181f ;  /* 0x00581f0023037f89 */ /* 0x000ea400000e0000 */
[----:B------:R-:W-:Y:S02]  /*ca00*/  ISETP.GE.OR P1, PT, R9, R0, P0 ;  /* 0x000000000900720c */ /* 0x000fe40000726670 */
[----:B-1----:R-:W1:Y:S04]  /*ca10*/  SHFL.IDX PT, R14, R34, 0x2, 0x181f ;  /* 0x00581f00220e7f89 */ /* 0x002e6800000e0000 */
[----:B------:R-:W3:Y:S07]  /*ca20*/  SHFL.IDX PT, R28, R33, 0x2, 0x181f ;  /* 0x00581f00211c7f89 */ /* 0x000eee00000e0000 */
[C---:B------:R-:W-:Y:S01]  /*ca30*/  @!P1 IMAD.SHL.U32 R31, R16.reuse, 0x2, RZ ;  /* 0x00000002101f9824 */ /* 0x040fe200078e00ff */
[----:B------:R-:W-:-:S04]  /*ca40*/  @!P1 SHF.L.U64.HI R29, R16, 0x1, R17 ;  /* 0x00000001101d9819 */ /* 0x000fc80000010211 */
[----:B0-----:R-:W-:-:S05]  /*ca50*/  @!P1 IADD3 R8, P2, R8, R31, RZ ;  /* 0x0000001f08089210 */ /* 0x001fca0007f5e0ff */
[----:B--2---:R-:W-:-:S06]  /*ca60*/  @!P1 IMAD.X R9, R3, 0x1, R29, P2 ;  /* 0x0000000103099824 */ /* 0x004fcc00010e061d */
[----:B------:R-:W2:Y:S01]  /*ca70*/  @!P1 LD.E.128 R8, desc[UR38][R8.64] ;  /* 0x0000002608089980 */ /* 0x000ea2000c101d00 */
[----:B-1----:R-:W-:-:S05]  /*ca80*/  @!P1 IADD3 R14, P2, R14, R31, RZ ;  /* 0x0000001f0e0e9210 */ /* 0x002fca0007f5e0ff */
[----:B---3--:R-:W-:-:S04]  /*ca90*/  @!P1 IMAD.X R3, R28, 0x1, R29, P2 ;  /* 0x000000011c039824 */ /* 0x008fc800010e061d */
[----:B------:R-:W-:-:S05]  /*caa0*/  @!P1 IMAD.MOV.U32 R15, RZ, RZ, R3 ;  /* 0x000000ffff0f9224 */ /* 0x000fca00078e0003 */
[----:B------:R-:W3:Y:S01]  /*cab0*/  @!P1 LD.E.128 R28, desc[UR38][R14.64] ;  /* 0x000000260e1c9980 */ /* 0x000ee2000c101d00 */
[----:B------:R-:W-:Y:S02]  /*cac0*/  CS2R R52, SRZ ;  /* 0x0000000000347805 */ /* 0x000fe4000001ff00 */
[----:B------:R-:W-:Y:S02]  /*cad0*/  CS2R R54, SRZ ;  /* 0x0000000000367805 */ /* 0x000fe4000001ff00 */
[----:B------:R-:W-:Y:S01]  /*cae0*/  CS2R R38, SRZ ;  /* 0x0000000000267805 */ /* 0x000fe2000001ff00 */
[----:B------:R-:W0:Y:S01]  /*caf0*/  SHFL.IDX PT, R32, R32, 0x3, 0x181f ;  /* 0x00781f0020207f89 */ /* 0x000e2200000e0000 */
[----:B------:R-:W-:-:S03]  /*cb00*/  CS2R R40, SRZ ;  /* 0x0000000000287805 */ /* 0x000fc6000001ff00 */
[----:B------:R-:W1:Y:S04]  /*cb10*/  SHFL.IDX PT, R34, R34, 0x3, 0x181f ;  /* 0x00781f0022227f89 */ /* 0x000e6800000e0000 */
[----:B------:R-:W4:Y:S01]  /*cb20*/  SHFL.IDX PT, R33, R33, 0x3, 0x181f ;  /* 0x00781f0021217f89 */ /* 0x000f2200000e0000 */
[----:B--2---:R-:W-:Y:S02]  /*cb30*/  @!P1 IMAD.MOV.U32 R52, RZ, RZ, R8 ;  /* 0x000000ffff349224 */ /* 0x004fe400078e0008 */
[----:B------:R-:W-:Y:S02]  /*cb40*/  @!P1 IMAD.MOV.U32 R54, RZ, RZ, R10 ;  /* 0x000000ffff369224 */ /* 0x000fe400078e000a */
[----:B------:R-:W-:Y:S02]  /*cb50*/  IMAD.MOV.U32 R3, RZ, RZ, R52 ;  /* 0x000000ffff037224 */ /* 0x000fe400078e0034 */
[----:B------:R-:W-:-:S02]  /*cb60*/  @!P1 IMAD.MOV.U32 R55, RZ, RZ, R11 ;  /* 0x000000ffff379224 */ /* 0x000fc400078e000b */
[----:B------:R-:W-:Y:S01]  /*cb70*/  @!P1 IMAD.MOV.U32 R53, RZ, RZ, R9 ;  /* 0x000000ffff359224 */ /* 0x000fe200078e0009 */
[----:B------:R-:W-:Y:S01]  /*cb80*/  PRMT R65, R3, 0x7610, R65 ;  /* 0x0000761003417816 */ /* 0x000fe20000000041 */
[----:B------:R-:W-:Y:S01]  /*cb90*/  IMAD.MOV.U32 R8, RZ, RZ, R54 ;  /* 0x000000ffff087224 */ /* 0x000fe200078e0036 */
[----:B------:R2:W0:Y:S01]  /*cba0*/  SHFL.IDX PT, R3, R35, 0x3, 0x181f ;  /* 0x00781f0023037f89 */ /* 0x00042200000e0000 */
[----:B------:R-:W-:Y:S02]  /*cbb0*/  IMAD.MOV.U32 R9, RZ, RZ, R55 ;  /* 0x000000ffff097224 */ /* 0x000fe400078e0037 */
[----:B------:R-:W-:Y:S01]  /*cbc0*/  IMAD.MOV.U32 R12, RZ, RZ, R53 ;  /* 0x000000ffff0c7224 */ /* 0x000fe200078e0035 */
[----:B------:R-:W-:Y:S01]  /*cbd0*/  PRMT R45, R8, 0x7610, R45 ;  /* 0x00007610082d7816 */ /* 0x000fe2000000002d */
[----:B---3--:R-:W-:Y:S01]  /*cbe0*/  @!P1 IMAD.MOV.U32 R38, RZ, RZ, R28 ;  /* 0x000000ffff269224 */ /* 0x008fe200078e001c */
[----:B------:R-:W-:Y:S01]  /*cbf0*/  PRMT R46, R9, 0x7610, R46 ;  /* 0x00007610092e7816 */ /* 0x000fe2000000002e */
[----:B------:R-:W-:Y:S01]  /*cc00*/  @!P1 IMAD.MOV.U32 R39, RZ, RZ, R29 ;  /* 0x000000ffff279224 */ /* 0x000fe200078e001d */
[----:B------:R-:W-:Y:S01]  /*cc10*/  PRMT R66, R12, 0x7610, R66 ;  /* 0x000076100c427816 */ /* 0x000fe20000000042 */
[----:B------:R-:W-:-:S02]  /*cc20*/  @!P1 IMAD.MOV.U32 R40, RZ, RZ, R30 ;  /* 0x000000ffff289224 */ /* 0x000fc400078e001e */
[----:B------:R-:W-:Y:S02]  /*cc30*/  @!P1 IMAD.MOV.U32 R41, RZ, RZ, R31 ;  /* 0x000000ffff299224 */ /* 0x000fe400078e001f */
[----:B------:R-:W-:Y:S02]  /*cc40*/  IMAD.MOV.U32 R8, RZ, RZ, R38 ;  /* 0x000000ffff087224 */ /* 0x000fe400078e0026 */
[----:B------:R-:W-:Y:S02]  /*cc50*/  IMAD.MOV.U32 R9, RZ, RZ, R39 ;  /* 0x000000ffff097224 */ /* 0x000fe400078e0027 */
[----:B------:R-:W-:Y:S01]  /*cc60*/  IMAD.MOV.U32 R10, RZ, RZ, R40 ;  /* 0x000000ffff0a7224 */ /* 0x000fe200078e0028 */
[----:B------:R-:W-:Y:S01]  /*cc70*/  PRMT R72, R8, 0x7610, R72 ;  /* 0x0000761008487816 */ /* 0x000fe20000000048 */
[----:B------:R-:W-:Y:S01]  /*cc80*/  IMAD.MOV.U32 R11, RZ, RZ, R41 ;  /* 0x000000ffff0b7224 */ /* 0x000fe200078e0029 */
[----:B------:R-:W-:Y:S02]  /*cc90*/  PRMT R73, R9, 0x7610, R73 ;  /* 0x0000761009497816 */ /* 0x000fe40000000049 */
[----:B------:R-:W-:-:S02]  /*cca0*/  CS2R R8, SRZ ;  /* 0x0000000000087805 */ /* 0x000fc4000001ff00 */
[----:B------:R-:W-:Y:S02]  /*ccb0*/  PRMT R74, R10, 0x7610, R74 ;  /* 0x000076100a4a7816 */ /* 0x000fe4000000004a */
[----:B012-4-:R-:W-:-:S07]  /*ccc0*/  PRMT R75, R11, 0x7610, R75 ;  /* 0x000076100b4b7816 */ /* 0x017fce000000004b */
.L_x_8840:
[----:B------:R-:W-:Y:S01]  /*ccd0*/  VIADD R57, R57, 0x60 ;  /* 0x0000006039397836 */ /* 0x000fe20000000000 */
[----:B------:R-:W-:Y:S01]  /*cce0*/  LEA.HI R10, R213, R213, RZ, 0x1 ;  /* 0x000000d5d50a7211 */ /* 0x000fe200078f08ff */
[----:B------:R-:W-:Y:S01]  /*ccf0*/  BSSY B1, `(.L_x_8507) ;  /* 0x0000015000017945 */ /* 0x000fe20003800000 */
[----:B------:R-:W-:Y:S02]  /*cd00*/  CS2R R12, SRZ ;  /* 0x00000000000c7805 */ /* 0x000fe4000001ff00 */
[----:B------:R-:W-:Y:S02]  /*cd10*/  CS2R R14, SRZ ;  /* 0x00000000000e7805 */ /* 0x000fe4000001ff00 */
[----:B------:R-:W-:Y:S02]  /*cd20*/  ISETP.GE.AND P1, PT, R57, R0, PT ;  /* 0x000000003900720c */ /* 0x000fe40003f26270 */
[----:B------:R-:W-:-:S05]  /*cd30*/  LOP3.LUT R10, R10, 0xfffffffe, RZ, 0xc0, !PT ;  /* 0xfffffffe0a0a7812 */ /* 0x000fca00078ec0ff */
[----:B------:R-:W-:Y:S01]  /*cd40*/  IMAD.IADD R29, R213, 0x1, -R10 ;  /* 0x00000001d51d7824 */ /* 0x000fe200078e0a0a */
[----:B------:R-:W-:-:S04]  /*cd50*/  CS2R R10, SRZ ;  /* 0x00000000000a7805 */ /* 0x000fc8000001ff00 */
[----:B------:R-:W-:Y:S01]  /*cd60*/  SHF.L.U32 R29, R29, 0x1f, RZ ;  /* 0x0000001f1d1d7819 */ /* 0x000fe200000006ff */
[----:B------:R-:W-:Y:S06]  /*cd70*/  @P1 BRA `(.L_x_8508) ;  /* 0x0000000000301947 */ /* 0x000fec0003800000 */
[----:B------:R-:W-:Y:S02]  /*cd80*/  CS2R R10, SRZ ;  /* 0x00000000000a7805 */ /* 0x000fe4000001ff00 */
[----:B------:R-:W-:Y:S02]  /*cd90*/  CS2R R12, SRZ ;  /* 0x00000000000c7805 */ /* 0x000fe4000001ff00 */
[----:B------:R-:W-:Y:S01]  /*cda0*/  CS2R R14, SRZ ;  /* 0x00000000000e7805 */ /* 0x000fe2000001ff00 */
[----:B------:R-:W-:Y:S06]  /*cdb0*/  @P0 BRA `(.L_x_8508) ;  /* 0x0000000000200947 */ /* 0x000fec0003800000 */
[C---:B------:R-:W-:Y:S01]  /*cdc0*/  IMAD.SHL.U32 R9, R16.reuse, 0x2, RZ ;  /* 0x0000000210097824 */ /* 0x040fe200078e00ff */
[----:B------:R-:W-:-:S04]  /*cdd0*/  SHF.L.U64.HI R10, R16, 0x1, R17 ;  /* 0x00000001100a7819 */ /* 0x000fc80000010211 */
[-C--:B------:R-:W-:Y:S02]  /*cde0*/  IADD3 R12, P1, R32, R9.reuse, RZ ;  /* 0x00000009200c7210 */ /* 0x080fe40007f3e0ff */
[----:B------:R-:W-:-:S03]  /*cdf0*/  IADD3 R8, P2, R34, R9, RZ ;  /* 0x0000000922087210 */ /* 0x000fc60007f5e0ff */
[--C-:B------:R-:W-:Y:S02]  /*ce00*/  IMAD.X R13, R3, 0x1, R10.reuse, P1 ;  /* 0x00000001030d7824 */ /* 0x100fe400008e060a */
[----:B------:R-:W-:-:S04]  /*ce10*/  IMAD.X R9, R33, 0x1, R10, P2 ;  /* 0x0000000121097824 */ /* 0x000fc800010e060a */
[----:B------:R-:W5:Y:S04]  /*ce20*/  LD.E.128 R12, desc[UR38][R12.64] ;  /* 0x000000260c0c7980 */ /* 0x000f68000c101d00 */
[----:B------:R-:W5:Y:S02]  /*ce30*/  LD.E.128 R8, desc[UR38][R8.64] ;  /* 0x0000002608087980 */ /* 0x000f64000c101d00 */
.L_x_8508:
[----:B------:R-:W-:Y:S05]  /*ce40*/  BSYNC B1 ;  /* 0x0000000000017941 */ /* 0x000fea0003800000 */
.L_x_8507:
[----:B------:R-:W0:Y:S01]  /*ce50*/  SYNCS.PHASECHK.TRANS64.TRYWAIT P4, [R2+URZ+0x28800], R29 ;  /* 0x0288001d020075a7 */ /* 0x000e22000808017f */
[----:B------:R-:W-:Y:S01]  /*ce60*/  VIADDMNMX R0, R0, -R193, 0x80, PT ;  /* 0x0000008000007446 */ /* 0x000fe200038009c1 */
[----:B-----5:R-:W-:Y:S01]  /*ce70*/  IMAD.MOV.U32 R3, RZ, RZ, R8 ;  /* 0x000000ffff037224 */ /* 0x020fe200078e0008 */
[----:B------:R-:W-:Y:S01]  /*ce80*/  BSSY B1, `(.L_x_8509) ;  /* 0x0000013000017945 */ /* 0x000fe20003800000 */
[----:B------:R-:W-:Y:S01]  /*ce90*/  IMAD.MOV.U32 R28, RZ, RZ, R9 ;  /* 0x000000ffff1c7224 */ /* 0x000fe200078e0009 */
[-C--:B------:R-:W-:Y:S01]  /*cea0*/  ISETP.GE.OR P3, PT, R23, R0.reuse, P0 ;  /* 0x000000001700720c */ /* 0x080fe20000766670 */
[----:B------:R-:W-:Y:S01]  /*ceb0*/  IMAD.MOV.U32 R30, RZ, RZ, R13 ;  /* 0x000000ffff1e7224 */ /* 0x000fe200078e000d */
[-C--:B------:R-:W-:Y:S02]  /*cec0*/  ISETP.GE.OR P2, PT, R212, R0.reuse, P0 ;  /* 0x00000000d400720c */ /* 0x080fe40000746670 */
[-C--:B------:R-:W-:Y:S02]  /*ced0*/  ISETP.GE.OR P1, PT, R211, R0.reuse, P0 ;  /* 0x00000000d300720c */ /* 0x080fe40000726670 */
[----:B------:R-:W-:Y:S01]  /*cee0*/  ISETP.GE.OR P0, PT, R210, R0, P0 ;  /* 0x00000000d200720c */ /* 0x000fe20000706670 */
        /* <DEDUP_REMOVED lines=11> */
[----:B0-----:R-:W-:Y:S06]  /*cfa0*/  @!P4 BRA `(.L_x_8510) ;  /* 0x000001b4000cc947 */ /* 0x001fec0003800000 */
.L_x_8841:
[----:B------:R-:W-:Y:S05]  /*cfb0*/  BSYNC B1 ;  /* 0x0000000000017941 */ /* 0x000fea0003800000 */
.L_x_8509:
[----:B------:R-:W-:Y:S04]  /*cfc0*/  BSSY B1, `(.L_x_8511) ;  /* 0x0000069000017945 */ /* 0x000fe80003800000 */
[----:B------:R-:W-:Y:S05]  /*cfd0*/  @P3 BRA `(.L_x_8512) ;  /* 0x00000004009c3947 */ /* 0x000fea0003800000 */
[----:B------:R-:W-:Y:S02]  /*cfe0*/  LEA.HI R28, R56, R207, RZ, 0x1d ;  /* 0x000000cf381c7211 */ /* 0x000fe400078fe8ff */
[----:B------:R-:W-:Y:S02]  /*cff0*/  SHF.R.U64 R48, R48, 0x10, R49 ;  /* 0x0000001030307819 */ /* 0x000fe40000001231 */
[----:B------:R-:W-:Y:S01]  /*d000*/  SHF.R.S32.HI R31, RZ, 0x1f, R28 ;  /* 0x0000001fff1f7819 */ /* 0x000fe2000001141c */
[----:B0-----:R-:W-:Y:S01]  /*d010*/  IMAD.SHL.U32 R29, R28, 0x8, RZ ;  /* 0x000000081c1d7824 */ /* 0x001fe200078e00ff */
[----:B------:R-:W-:Y:S02]  /*d020*/  SHF.R.U64 R80, R20, 0x10, R21 ;  /* 0x0000001014507819 */ /* 0x000fe40000001215 */
[----:B------:R-:W-:Y:S02]  /*d030*/  LEA.HI R31, R31, R28, RZ, 0x3 ;  /* 0x0000001c1f1f7211 */ /* 0x000fe400078f18ff */
[----:B------:R-:W-:-:S02]  /*d040*/  LOP3.LUT R30, R29, 0x38, RZ, 0xc0, !PT ;  /* 0x000000381d1e7812 */ /* 0x000fc400078ec0ff */
[----:B------:R-:W-:Y:S01]  /*d050*/  SHF.R.U64 R78, R50, 0x10, R51 ;  /* 0x00000010324e7819 */ /* 0x000fe20000001233 */
[----:B------:R-:W-:Y:S01]  /*d060*/  IMAD.SHL.U32 R31, R31, 0x400, RZ ;  /* 0x000004001f1f7824 */ /* 0x000fe200078e00ff */
[----:B------:R-:W-:Y:S02]  /*d070*/  LOP3.LUT R30, R30, 0x1c0, R225, 0xf8, !PT ;  /* 0x000001c01e1e7812 */ /* 0x000fe400078ef8e1 */
[----:B------:R-:W-:Y:S02]  /*d080*/  SHF.R.U32.HI R85, RZ, 0x10, R37 ;  /* 0x00000010ff557819 */ /* 0x000fe40000011625 */
[----:B------:R-:W-:Y:S02]  /*d090*/  LOP3.LUT R30, R30, R203, RZ, 0x3c, !PT ;  /* 0x000000cb1e1e7212 */ /* 0x000fe400078e3cff */
[----:B------:R-:W-:Y:S02]  /*d0a0*/  LOP3.LUT R31, R31, 0x7fffe000, RZ, 0xc0, !PT ;  /* 0x7fffe0001f1f7812 */ /* 0x000fe400078ec0ff */
[----:B------:R-:W-:-:S02]  /*d0b0*/  PRMT R50, R46, 0x5432, R48 ;  /* 0x000054322e327816 */ /* 0x000fc40000000030 */
[----:B------:R-:W-:Y:S02]  /*d0c0*/  IADD3 R33, R30, R31, R204 ;  /* 0x0000001f1e217210 */ /* 0x000fe40007ffe0cc */
[----:B------:R-:W0:Y:S01]  /*d0d0*/  LDS.128 R28, [R205] ;  /* 0x00000000cd1c7984 */ /* 0x000e220000000c00 */
[----:B------:R-:W-:Y:S02]  /*d0e0*/  PRMT R80, R43, 0x5432, R80 ;  /* 0x000054322b507816 */ /* 0x000fe40000000050 */
[----:B------:R-:W-:Y:S01]  /*d0f0*/  IMAD R76, R33, 0x2, R2 ;  /* 0x00000002214c7824 */ /* 0x000fe200078e0202 */
[----:B------:R-:W-:Y:S02]  /*d100*/  SHF.R.U32.HI R77, RZ, 0x10, R49 ;  /* 0x00000010ff4d7819 */ /* 0x000fe40000011631 */
[----:B------:R-:W-:Y:S02]  /*d110*/  SHF.R.U32.HI R82, RZ, 0x10, R21 ;  /* 0x00000010ff527819 */ /* 0x000fe40000011615 */
[----:B------:R-:W1:Y:S01]  /*d120*/  LDS.128 R32, [R76+0x10400] ;  /* 0x010400004c207984 */ /* 0x000e620000000c00 */
[----:B------:R-:W-:Y:S01]  /*d130*/  SHF.R.U32.HI R79, RZ, 0x10, R51 ;  /* 0x00000010ff4f7819 */ /* 0x000fe20000011633 */
[----:B------:R-:W-:Y:S01]  /*d140*/  IMAD.U32 R51, R50, 0x10000, RZ ;  /* 0x0001000032337824 */ /* 0x000fe200078e00ff */
[----:B------:R-:W-:-:S02]  /*d150*/  PRMT R78, R43, 0x5410, R78 ;  /* 0x000054102b4e7816 */ /* 0x000fc4000000004e */
[----:B------:R-:W-:Y:S01]  /*d160*/  PRMT R85, R81, 0x5410, R85 ;  /* 0x0000541051557816 */ /* 0x000fe20000000055 */
[----:B------:R-:W-:Y:S01]  /*d170*/  IMAD.U32 R81, R80, 0x10000, RZ ;  /* 0x0001000050517824 */ /* 0x000fe200078e00ff */
[----:B------:R-:W-:Y:S02]  /*d180*/  PRMT R77, R83, 0x5410, R77 ;  /* 0x00005410534d7816 */ /* 0x000fe4000000004d */
[C---:B------:R-:W-:Y:S01]  /*d190*/  PRMT R82, R44.reuse, 0x5432, R82 ;  /* 0x000054322c527816 */ /* 0x040fe20000000052 */
[----:B------:R-:W-:Y:S01]  /*d1a0*/  IMAD.U32 R86, R85, 0x10000, RZ ;  /* 0x0001000055567824 */ /* 0x000fe200078e00ff */
[----:B------:R-:W-:Y:S02]  /*d1b0*/  PRMT R79, R44, 0x5410, R79 ;  /* 0x000054102c4f7816 */ /* 0x000fe4000000004f */
[----:B------:R-:W-:Y:S01]  /*d1c0*/  SHF.R.U64 R84, R36, 0x10, R37 ;  /* 0x0000001024547819 */ /* 0x000fe20000001225 */
[----:B------:R-:W-:Y:S01]  /*d1d0*/  IMAD.U32 R83, R82, 0x10000, RZ ;  /* 0x0001000052537824 */ /* 0x000fe200078e00ff */
[----:B------:R-:W-:-:S02]  /*d1e0*/  LOP3.LUT R80, R80, 0xffff0000, RZ, 0xc0, !PT ;  /* 0xffff000050507812 */ /* 0x000fc400078ec0ff */
[----:B------:R-:W-:Y:S02]  /*d1f0*/  LOP3.LUT R50, R50, 0xffff0000, RZ, 0xc0, !PT ;  /* 0xffff000032327812 */ /* 0x000fe400078ec0ff */
[----:B------:R-:W-:Y:S02]  /*d200*/  PRMT R84, R45, 0x5432, R84 ;  /* 0x000054322d547816 */ /* 0x000fe40000000054 */
        /* <DEDUP_REMOVED lines=15> */
[C---:B------:R-:W-:Y:S01]  /*d300*/  IMAD.U32 R43, R77.reuse, 0x10000, RZ ;  /* 0x000100004d2b7824 */ /* 0x040fe200078e00ff */
[----:B------:R-:W-:Y:S01]  /*d310*/  LOP3.LUT R77, R77, 0xffff0000, RZ, 0xc0, !PT ;  /* 0xffff00004d4d7812 */ /* 0x000fe200078ec0ff */
[----:B------:R-:W-:-:S02]  /*d320*/  IMAD.U32 R49, R35, 0x10000, RZ ;  /* 0x0001000023317824 */ /* 0x000fc400078e00ff */
[C---:B------:R-:W-:Y:S01]  /*d330*/  FFMA.FTZ R87, R20.reuse, R51, -R87 ;  /* 0x0000003314577223 */ /* 0x040fe20000010857 */
[----:B------:R-:W-:Y:S01]  /*d340*/  FFMA.FTZ R89, R20, R81, R89 ;  /* 0x0000005114597223 */ /* 0x000fe20000010059 */
[C---:B------:R-:W-:Y:S01]  /*d350*/  FMUL.FTZ R51, R44.reuse, R83 ;  /* 0x000000532c337220 */ /* 0x040fe20000410000 */
[----:B------:R-:W-:Y:S02]  /*d360*/  IMAD.U32 R20, R79, 0x10000, RZ ;  /* 0x000100004f147824 */ /* 0x000fe400078e00ff */
[-C--:B------:R-:W-:Y:S01]  /*d370*/  FMUL.FTZ R81, R44, R43.reuse ;  /* 0x0000002b2c517220 */ /* 0x080fe20000410000 */
[C---:B------:R-:W-:Y:S01]  /*d380*/  FMUL.FTZ R44, R49.reuse, R86 ;  /* 0x00000056312c7220 */ /* 0x040fe20000410000 */
[C---:B------:R-:W-:Y:S01]  /*d390*/  FFMA.FTZ R51, R36.reuse, R43, -R51 ;  /* 0x0000002b24337223 */ /* 0x040fe20000010833 */
[-C--:B------:R-:W-:Y:S01]  /*d3a0*/  FMUL.FTZ R49, R49, R20.reuse ;  /* 0x0000001431317220 */ /* 0x080fe20000410000 */
[----:B------:R-:W-:Y:S01]  /*d3b0*/  FFMA.FTZ R81, R36, R83, R81 ;  /* 0x0000005324517223 */ /* 0x000fe20000010051 */
[----:B------:R-:W-:Y:S01]  /*d3c0*/  FFMA.FTZ R43, R37, R20, -R44 ;  /* 0x00000014252b7223 */ /* 0x000fe2000001082c */
[C---:B------:R-:W-:Y:S01]  /*d3d0*/  FMUL.FTZ R20, R32.reuse, R80 ;  /* 0x0000005020147220 */ /* 0x040fe20000410000 */
[----:B------:R-:W-:Y:S01]  /*d3e0*/  FMUL.FTZ R36, R32, R50 ;  /* 0x0000003220247220 */ /* 0x000fe20000410000 */
[----:B------:R-:W-:-:S02]  /*d3f0*/  IMAD.U32 R48, R34, 0x10000, RZ ;  /* 0x0001000022307824 */ /* 0x000fc400078e00ff */
[----:B------:R-:W-:Y:S01]  /*d400*/  FFMA.FTZ R49, R37, R86, R49 ;  /* 0x0000005625317223 */ /* 0x000fe20000010031 */
[----:B------:R-:W-:Y:S02]  /*d410*/  IMAD.U32 R32, R84, 0x10000, RZ ;  /* 0x0001000054207824 */ /* 0x000fe400078e00ff */
[----:B------:R-:W-:Y:S01]  /*d420*/  FMUL.FTZ R37, R33, R82 ;  /* 0x0000005221257220 */ /* 0x000fe20000410000 */
[----:B------:R-:W-:Y:S01]  /*d430*/  FFMA.FTZ R50, R21, R50, -R20 ;  /* 0x0000003215327223 */ /* 0x000fe20000010814 */
[-C--:B------:R-:W-:Y:S01]  /*d440*/  FMUL.FTZ R33, R33, R77.reuse ;  /* 0x0000004d21217220 */ /* 0x080fe20000410000 */
[----:B------:R-:W-:Y:S02]  /*d450*/  IMAD.U32 R20, R78, 0x10000, RZ ;  /* 0x000100004e147824 */ /* 0x000fe400078e00ff */
[----:B------:R-:W-:Y:S01]  /*d460*/  FFMA.FTZ R36, R21, R80, R36 ;  /* 0x0000005015247223 */ /* 0x000fe20000010024 */
[----:B------:R-:W-:Y:S01]  /*d470*/  FMUL.FTZ R80, R48, R32 ;  /* 0x0000002030507220 */ /* 0x000fe20000410000 */
[----:B------:R-:W-:Y:S01]  /*d480*/  FFMA.FTZ R82, R28, R82, R33 ;  /* 0x000000521c527223 */ /* 0x000fe20000010021 */
[----:B------:R-:W-:Y:S01]  /*d490*/  LOP3.LUT R34, R34, 0xffff0000, RZ, 0xc0, !PT ;  /* 0xffff000022227812 */ /* 0x000fe200078ec0ff */
[----:B------:R-:W-:Y:S01]  /*d4a0*/  FFMA.FTZ R44, R28, R77, -R37 ;  /* 0x0000004d1c2c7223 */ /* 0x000fe20000010825 */
        /* <DEDUP_REMOVED lines=26> */
.L_x_8512:
[----:B------:R-:W-:Y:S05]  /*d650*/  BSYNC B1 ;  /* 0x0000000000017941 */ /* 0x000fea0003800000 */
.L_x_8511:
[----:B------:R-:W-:Y:S04]  /*d660*/  BSSY B1, `(.L_x_8513) ;  /* 0x0000068000017945 */ /* 0x000fe80003800000 */
[----:B------:R-:W-:Y:S05]  /*d670*/  @P2 BRA `(.L_x_8514) ;  /* 0x0000000400982947 */ /* 0x000fea0003800000 */
[----:B------:R-:W-:Y:S02]  /*d680*/  LEA.HI R20, R56, R207, RZ, 0x1d ;  /* 0x000000cf38147211 */ /* 0x000fe400078fe8ff */
[--C-:B------:R-:W-:Y:S02]  /*d690*/  SHF.R.U64 R36, R4, 0x10, R5.reuse ;  /* 0x0000001004247819 */ /* 0x100fe40000001205 */
[----:B------:R-:W-:Y:S01]  /*d6a0*/  SHF.R.S32.HI R21, RZ, 0x1f, R20 ;  /* 0x0000001fff157819 */ /* 0x000fe20000011414 */
[----:B-1----:R-:W-:Y:S01]  /*d6b0*/  IMAD.SHL.U32 R28, R20, 0x8, RZ ;  /* 0x00000008141c7824 */ /* 0x002fe200078e00ff */
[----:B------:R-:W-:Y:S02]  /*d6c0*/  SHF.R.U32.HI R5, RZ, 0x10, R5 ;  /* 0x00000010ff057819 */ /* 0x000fe40000011605 */
[----:B------:R-:W-:Y:S02]  /*d6d0*/  LEA.HI R20, R21, R20, RZ, 0x3 ;  /* 0x0000001415147211 */ /* 0x000fe400078f18ff */
[----:B------:R-:W-:-:S02]  /*d6e0*/  LOP3.LUT R21, R199, 0x38, R28, 0xf8, !PT ;  /* 0x00000038c7157812 */ /* 0x000fc400078ef81c */
[----:B0-----:R-:W0:Y:S01]  /*d6f0*/  LDS.128 R28, [R221] ;  /* 0x00000000dd1c7984 */ /* 0x001e220000000c00 */
[----:B------:R-:W-:Y:S01]  /*d700*/  IMAD.SHL.U32 R20, R20, 0x400, RZ ;  /* 0x0000040014147824 */ /* 0x000fe200078e00ff */
[----:B------:R-:W-:Y:S02]  /*d710*/  LOP3.LUT R21, R21, R228, RZ, 0x3c, !PT ;  /* 0x000000e415157212 */ /* 0x000fe400078e3cff */
[--C-:B------:R-:W-:Y:S02]  /*d720*/  SHF.R.U64 R4, R26, 0x10, R27.reuse ;  /* 0x000000101a047819 */ /* 0x100fe4000000121b */
[----:B------:R-:W-:Y:S02]  /*d730*/  LOP3.LUT R20, R20, 0x7fffe000, RZ, 0xc0, !PT ;  /* 0x7fffe00014147812 */ /* 0x000fe400078ec0ff */
[----:B------:R-:W-:Y:S02]  /*d740*/  SHF.R.U32.HI R27, RZ, 0x10, R27 ;  /* 0x00000010ff1b7819 */ /* 0x000fe4000001161b */
[----:B------:R-:W-:-:S02]  /*d750*/  IADD3 R21, R21, R20, R202 ;  /* 0x0000001415157210 */ /* 0x000fc40007ffe0ca */
[----:B------:R-:W-:Y:S02]  /*d760*/  SHF.R.U64 R20, R6, 0x10, R7 ;  /* 0x0000001006147819 */ /* 0x000fe40000001207 */
[----:B------:R-:W-:Y:S01]  /*d770*/  SHF.R.U64 R6, R24, 0x10, R25 ;  /* 0x0000001018067819 */ /* 0x000fe20000001219 */
[----:B------:R-:W-:Y:S01]  /*d780*/  IMAD R21, R21, 0x2, R2 ;  /* 0x0000000215157824 */ /* 0x000fe200078e0202 */
[----:B------:R-:W-:Y:S02]  /*d790*/  SHF.R.U32.HI R7, RZ, 0x10, R7 ;  /* 0x00000010ff077819 */ /* 0x000fe40000011607 */
[----:B------:R-:W-:Y:S02]  /*d7a0*/  SHF.R.U32.HI R25, RZ, 0x10, R25 ;  /* 0x00000010ff197819 */ /* 0x000fe40000011619 */
[----:B------:R-:W1:Y:S01]  /*d7b0*/  LDS.128 R32, [R21+0x10400] ;  /* 0x0104000015207984 */ /* 0x000e620000000c00 */
[----:B------:R-:W-:Y:S02]  /*d7c0*/  PRMT R47, R47, 0x5410, R6 ;  /* 0x000054102f2f7816 */ /* 0x000fe40000000006 */
[----:B------:R-:W-:-:S02]  /*d7d0*/  PRMT R61, R61, 0x5410, R36 ;  /* 0x000054103d3d7816 */ /* 0x000fc40000000024 */
[----:B------:R-:W-:Y:S01]  /*d7e0*/  PRMT R62, R62, 0x5410, R5 ;  /* 0x000054103e3e7816 */ /* 0x000fe20000000005 */
[----:B------:R-:W-:Y:S01]  /*d7f0*/  IMAD.U32 R37, R47, 0x10000, RZ ;  /* 0x000100002f257824 */ /* 0x000fe200078e00ff */
[----:B------:R-:W-:Y:S01]  /*d800*/  PRMT R63, R63, 0x5410, R20 ;  /* 0x000054103f3f7816 */ /* 0x000fe20000000014 */
[----:B------:R-:W-:Y:S01]  /*d810*/  IMAD.U32 R36, R61, 0x10000, RZ ;  /* 0x000100003d247824 */ /* 0x000fe200078e00ff */
[----:B------:R-:W-:Y:S02]  /*d820*/  PRMT R64, R64, 0x5410, R7 ;  /* 0x0000541040407816 */ /* 0x000fe40000000007 */
[----:B------:R-:W-:Y:S02]  /*d830*/  PRMT R58, R58, 0x5410, R25 ;  /* 0x000054103a3a7816 */ /* 0x000fe40000000019 */
[----:B------:R-:W-:Y:S02]  /*d840*/  PRMT R59, R59, 0x5410, R4 ;  /* 0x000054103b3b7816 */ /* 0x000fe40000000004 */
[----:B------:R-:W-:-:S02]  /*d850*/  PRMT R60, R60, 0x5410, R27 ;  /* 0x000054103c3c7816 */ /* 0x000fc4000000001b */
        /* <DEDUP_REMOVED lines=23> */
[C---:B------:R-:W-:Y:S01]  /*d9d0*/  FMUL.FTZ R51, R27.reuse, R35 ;  /* 0x000000231b337220 */ /* 0x040fe20000410000 */
[----:B------:R-:W-:Y:S02]  /*d9e0*/  IMAD.U32 R36, R60, 0x10000, RZ ;  /* 0x000100003c247824 */ /* 0x000fe400078e00ff */
[----:B------:R-:W-:Y:S01]  /*d9f0*/  FFMA.FTZ R49, R4, R37, R49 ;  /* 0x0000002504317223 */ /* 0x000fe20000010031 */
[-C--:B------:R-:W-:Y:S01]  /*da00*/  FMUL.FTZ R27, R27, R25.reuse ;  /* 0x000000191b1b7220 */ /* 0x080fe20000410000 */
[----:B------:R-:W-:Y:S01]  /*da10*/  FFMA.FTZ R51, R6, R25, -R51 ;  /* 0x0000001906337223 */ /* 0x000fe20000010833 */
[----:B------:R-:W-:-:S02]  /*da20*/  IMAD.U32 R4, R64, 0x10000, RZ ;  /* 0x0001000040047824 */ /* 0x000fc400078e00ff */
[C---:B------:R-:W-:Y:S01]  /*da30*/  FMUL.FTZ R25, R33.reuse, R36 ;  /* 0x0000002421197220 */ /* 0x040fe20000410000 */
[----:B------:R-:W-:Y:S01]  /*da40*/  FFMA.FTZ R35, R6, R35, R27 ;  /* 0x0000002306237223 */ /* 0x000fe2000001001b */
[----:B------:R-:W-:Y:S01]  /*da50*/  LOP3.LUT R27, R58, 0xffff0000, RZ, 0xc0, !PT ;  /* 0xffff00003a1b7812 */ /* 0x000fe200078ec0ff */
[-C--:B------:R-:W-:Y:S01]  /*da60*/  FMUL.FTZ R33, R33, R4.reuse ;  /* 0x0000000421217220 */ /* 0x080fe20000410000 */
[----:B------:R-:W-:Y:S01]  /*da70*/  FFMA.FTZ R37, R24, R4, -R25 ;  /* 0x0000000418257223 */ /* 0x000fe20000010819 */
[----:B------:R-:W-:Y:S01]  /*da80*/  LOP3.LUT R25, R62, 0xffff0000, RZ, 0xc0, !PT ;  /* 0xffff00003e197812 */ /* 0x000fe200078ec0ff */
[----:B------:R-:W-:Y:S01]  /*da90*/  FMUL.FTZ R4, R26, R47 ;  /* 0x0000002f1a047220 */ /* 0x000fe20000410000 */
[----:B------:R-:W-:Y:S01]  /*daa0*/  FFMA.FTZ R48, R24, R36, R33 ;  /* 0x0000002418307223 */ /* 0x000fe20000010021 */
[C---:B------:R-:W-:Y:S01]  /*dab0*/  FMUL.FTZ R33, R32.reuse, R27 ;  /* 0x0000001b20217220 */ /* 0x040fe20000410000 */
[----:B------:R-:W-:Y:S02]  /*dac0*/  IMAD.U32 R6, R59, 0x10000, RZ ;  /* 0x000100003b067824 */ /* 0x000fe400078e00ff */
[----:B------:R-:W-:Y:S01]  /*dad0*/  FFMA.FTZ R24, R5, R61, -R4 ;  /* 0x0000003d05187223 */ /* 0x000fe20000010804 */
[----:B------:R-:W-:Y:S01]  /*dae0*/  FMUL.FTZ R36, R32, R25 ;  /* 0x0000001920247220 */ /* 0x000fe20000410000 */
[----:B------:R-:W-:-:S02]  /*daf0*/  IMAD.U32 R4, R63, 0x10000, RZ ;  /* 0x000100003f047824 */ /* 0x000fc400078e00ff */
[----:B------:R-:W-:Y:S01]  /*db00*/  FMUL.FTZ R26, R26, R61 ;  /* 0x0000003d1a1a7220 */ /* 0x000fe20000410000 */
[C---:B------:R-:W-:Y:S01]  /*db10*/  FFMA.FTZ R32, R28.reuse, R25, -R33 ;  /* 0x000000191c207223 */ /* 0x040fe20000010821 */
[----:B------:R-:W-:Y:S01]  /*db20*/  FFMA.FTZ R36, R28, R27, R36 ;  /* 0x0000001b1c247223 */ /* 0x000fe20000010024 */
[C---:B------:R-:W-:Y:S01]  /*db30*/  FMUL.FTZ R44, R29.reuse, R6 ;  /* 0x000000061d2c7220 */ /* 0x040fe20000410000 */
[-C--:B------:R-:W-:Y:S01]  /*db40*/  FMUL.FTZ R28, R29, R4.reuse ;  /* 0x000000041d1c7220 */ /* 0x080fe20000410000 */
[----:B------:R-:W-:Y:S01]  /*db50*/  LOP3.LUT R59, R59, 0xffff0000, RZ, 0xc0, !PT ;  /* 0xffff00003b3b7812 */ /* 0x000fe200078ec0ff */
        /* <DEDUP_REMOVED lines=9> */
[----:B------:R-:W-:Y:S01]  /*dbf0*/  FMUL.FTZ R34, R34, R5 ;  /* 0x0000000522227220 */ /* 0x000fe20000410000 */
        /* <DEDUP_REMOVED lines=14> */
.L_x_8514:
[----:B------:R-:W-:Y:S05]  /*dce0*/  BSYNC B1 ;  /* 0x0000000000017941 */ /* 0x000fea0003800000 */
.L_x_8513:
[----:B------:R-:W-:Y:S04]  /*dcf0*/  BSSY B1, `(.L_x_8515) ;  /* 0x0000068000017945 */ /* 0x000fe80003800000 */
[----:B------:R-:W-:Y:S05]  /*dd00*/  @P1 BRA `(.L_x_8516) ;  /* 0x0000000400981947 */ /* 0x000fea0003800000 */
[----:B--2---:R-:W-:Y:S02]  /*dd10*/  LEA.HI R4, R56, R207, RZ, 0x1d ;  /* 0x000000cf38047211 */ /* 0x004fe400078fe8ff */
[----:B-1----:R-:W-:Y:S02]  /*dd20*/  SHF.R.U64 R31, R38, 0x10, R39 ;  /* 0x00000010261f7819 */ /* 0x002fe40000001227 */
        /* <DEDUP_REMOVED lines=8> */
[----:B------:R-:W-:Y:S02]  /*ddb0*/  PRMT R72, R72, 0x5410, R31 ;  /* 0x0000541048487816 */ /* 0x000fe4000000001f */
[----:B------:R-:W-:Y:S02]  /*ddc0*/  LOP3.LUT R7, R7, 0x7fffe000, RZ, 0xc0, !PT ;  /* 0x7fffe00007077812 */ /* 0x000fe400078ec0ff */
[----:B------:R-:W-:Y:S01]  /*ddd0*/  PRMT R65, R65, 0x5410, R28 ;  /* 0x0000541041417816 */ /* 0x000fe2000000001c */
[----:B------:R-:W-:Y:S01]  /*dde0*/  IMAD.U32 R36, R72, 0x10000, RZ ;  /* 0x0001000048247824 */ /* 0x000fe200078e00ff */
[----:B------:R-:W-:-:S02]  /*ddf0*/  IADD3 R21, R4, R7, R201 ;  /* 0x0000000704157210 */ /* 0x000fc40007ffe0c9 */
[----:B------:R-:W1:Y:S01]  /*de00*/  LDS.128 R4, [R220] ;  /* 0x00000000dc047984 */ /* 0x000e620000000c00 */
[----:B------:R-:W-:Y:S01]  /*de10*/  SHF.R.U32.HI R53, RZ, 0x10, R53 ;  /* 0x00000010ff357819 */ /* 0x000fe20000011635 */
[----:B------:R-:W-:Y:S01]  /*de20*/  IMAD.U32 R35, R65, 0x10000, RZ ;  /* 0x0001000041237824 */ /* 0x000fe200078e00ff */
[----:B------:R-:W-:Y:S01]  /*de30*/  SHF.R.U64 R20, R54, 0x10, R55 ;  /* 0x0000001036147819 */ /* 0x000fe20000001237 */
[----:B------:R-:W-:Y:S01]  /*de40*/  IMAD R21, R21, 0x2, R2 ;  /* 0x0000000215157824 */ /* 0x000fe200078e0202 */
[--C-:B0-----:R-:W-:Y:S02]  /*de50*/  SHF.R.U64 R29, R40, 0x10, R41.reuse ;  /* 0x00000010281d7819 */ /* 0x101fe40000001229 */
[----:B------:R-:W-:Y:S02]  /*de60*/  PRMT R73, R73, 0x5410, R38 ;  /* 0x0000541049497816 */ /* 0x000fe40000000026 */
[----:B------:R-:W0:Y:S01]  /*de70*/  LDS.128 R24, [R21+0x10400] ;  /* 0x0104000015187984 */ /* 0x000e220000000c00 */
[----:B------:R-:W-:-:S02]  /*de80*/  SHF.R.U32.HI R40, RZ, 0x10, R41 ;  /* 0x00000010ff287819 */ /* 0x000fc40000011629 */
[----:B------:R-:W-:Y:S01]  /*de90*/  PRMT R66, R66, 0x5410, R53 ;  /* 0x0000541042427816 */ /* 0x000fe20000000035 */
[----:B------:R-:W-:Y:S01]  /*dea0*/  IMAD.U32 R37, R73, 0x10000, RZ ;  /* 0x0001000049257824 */ /* 0x000fe200078e00ff */
[----:B------:R-:W-:Y:S02]  /*deb0*/  PRMT R45, R45, 0x5410, R20 ;  /* 0x000054102d2d7816 */ /* 0x000fe40000000014 */
[----:B------:R-:W-:Y:S02]  /*dec0*/  SHF.R.U32.HI R55, RZ, 0x10, R55 ;  /* 0x00000010ff377819 */ /* 0x000fe40000011637 */
[----:B------:R-:W-:Y:S02]  /*ded0*/  PRMT R75, R75, 0x5410, R40 ;  /* 0x000054104b4b7816 */ /* 0x000fe40000000028 */
[----:B------:R-:W-:Y:S02]  /*dee0*/  PRMT R46, R46, 0x5410, R55 ;  /* 0x000054102e2e7816 */ /* 0x000fe40000000037 */
[----:B------:R-:W-:-:S02]  /*def0*/  LOP3.LUT R65, R65, 0xffff0000, RZ, 0xc0, !PT ;  /* 0xffff000041417812 */ /* 0x000fc400078ec0ff */
[----:B------:R-:W-:Y:S01]  /*df00*/  PRMT R74, R74, 0x5410, R29 ;  /* 0x000054104a4a7816 */ /* 0x000fe2000000001d */
        /* <DEDUP_REMOVED lines=18> */
[-C--:B------:R-:W-:Y:S01]  /*e030*/  FMUL.FTZ R47, R32, R31.reuse ;  /* 0x0000001f202f7220 */ /* 0x080fe20000410000 */
[----:B------:R-:W-:Y:S02]  /*e040*/  IMAD.U32 R39, R75, 0x10000, RZ ;  /* 0x000100004b277824 */ /* 0x000fe400078e00ff */
[----:B------:R-:W-:Y:S01]  /*e050*/  FFMA.FTZ R43, R28, R31, -R43 ;  /* 0x0000001f1c2b7223 */ /* 0x000fe2000001082b */
[----:B------:R-:W-:Y:S01]  /*e060*/  IMAD.U32 R35, R46, 0x10000, RZ ;  /* 0x000100002e237824 */ /* 0x000fe200078e00ff */
[----:B------:R-:W-:Y:S01]  /*e070*/  LOP3.LUT R31, R72, 0xffff0000, RZ, 0xc0, !PT ;  /* 0xffff0000481f7812 */ /* 0x000fe200078ec0ff */
[----:B------:R-:W-:Y:S01]  /*e080*/  FMUL.FTZ R49, R34, R39 ;  /* 0x0000002722317220 */ /* 0x000fe20000410000 */
[----:B------:R-:W-:Y:S01]  /*e090*/  FFMA.FTZ R47, R28, R37, R47 ;  /* 0x000000251c2f7223 */ /* 0x000fe2000001002f */
[----:B------:R-:W-:Y:S01]  /*e0a0*/  LOP3.LUT R28, R73, 0xffff0000, RZ, 0xc0, !PT ;  /* 0xffff0000491c7812 */ /* 0x000fe200078ec0ff */
        /* <DEDUP_REMOVED lines=8> */
[----:B------:R-:W-:Y:S01]  /*e130*/  FFMA.FTZ R39, R30, R39, R34 ;  /* 0x000000271e277223 */ /* 0x000fe20000010022 */
[----:B------:R-:W-:Y:S01]  /*e140*/  FMUL.FTZ R32, R25, R28 ;  /* 0x0000001c19207220 */ /* 0x000fe20000410000 */
[C---:B------:R-:W-:Y:S01]  /*e150*/  FFMA.FTZ R35, R4.reuse, R65, -R35 ;  /* 0x0000004104237223 */ /* 0x040fe20000010823 */
[----:B------:R-:W-:Y:S02]  /*e160*/  IMAD.U32 R20, R45, 0x10000, RZ ;  /* 0x000100002d147824 */ /* 0x000fe400078e00ff */
[----:B------:R-:W-:Y:S01]  /*e170*/  FMUL.FTZ R25, R25, R66 ;  /* 0x0000004219197220 */ /* 0x000fe20000410000 */
[----:B------:R-:W-:Y:S01]  /*e180*/  FFMA.FTZ R30, R4, R31, R37 ;  /* 0x0000001f041e7223 */ /* 0x000fe20000010025 */
[----:B------:R-:W-:Y:S01]  /*e190*/  FMUL.FTZ R4, R33, R24 ;  /* 0x0000001821047220 */ /* 0x000fe20000410000 */
[C---:B------:R-:W-:Y:S01]  /*e1a0*/  FFMA.FTZ R32, R5.reuse, R66, -R32 ;  /* 0x0000004205207223 */ /* 0x040fe20000010820 */
[----:B------:R-:W-:Y:S01]  /*e1b0*/  FFMA.FTZ R28, R5, R28, R25 ;  /* 0x0000001c051c7223 */ /* 0x000fe20000010019 */
[-C--:B------:R-:W-:Y:S01]  /*e1c0*/  FMUL.FTZ R34, R33, R20.reuse ;  /* 0x0000001421227220 */ /* 0x080fe20000410000 */
[----:B------:R-:W-:Y:S01]  /*e1d0*/  LOP3.LUT R26, R26, 0xffff0000, RZ, 0xc0, !PT ;  /* 0xffff00001a1a7812 */ /* 0x000fe200078ec0ff */
[C---:B------:R-:W-:Y:S01]  /*e1e0*/  FFMA.FTZ R20, R29.reuse, R20, -R4 ;  /* 0x000000141d147223 */ /* 0x040fe20000010804 */
[----:B------:R-:W-:Y:S01]  /*e1f0*/  LOP3.LUT R5, R74, 0xffff0000, RZ, 0xc0, !PT ;  /* 0xffff00004a057812 */ /* 0x000fe200078ec0ff */
[----:B------:R-:W-:Y:S01]  /*e200*/  FFMA.FTZ R34, R29, R24, R34 ;  /* 0x000000181d227223 */ /* 0x000fe20000010022 */
[----:B------:R-:W-:-:S02]  /*e210*/  LOP3.LUT R27, R27, 0xffff0000, RZ, 0xc0, !PT ;  /* 0xffff00001b1b7812 */ /* 0x000fc400078ec0ff */
[----:B------:R-:W-:Y:S01]  /*e220*/  LOP3.LUT R45, R45, 0xffff0000, RZ, 0xc0, !PT ;  /* 0xffff00002d2d7812 */ /* 0x000fe200078ec0ff */
[----:B------:R-:W-:Y:S01]  /*e230*/  FMUL.FTZ R25, R26, R5 ;  /* 0x000000051a197220 */ /* 0x000fe20000410000 */
[----:B------:R-:W-:Y:S02]  /*e240*/  LOP3.LUT R4, R75, 0xffff0000, RZ, 0xc0, !PT ;  /* 0xffff00004b047812 */ /* 0x000fe400078ec0ff */
        /* <DEDUP_REMOVED lines=18> */
.L_x_8516:
[----:B------:R-:W-:Y:S05]  /*e370*/  BSYNC B1 ;  /* 0x0000000000017941 */ /* 0x000fea0003800000 */
.L_x_8515:
[----:B------:R-:W-:Y:S01]  /*e380*/  PRMT R20, R3, 0x5410, R0 ;  /* 0x0000541003147816 */ /* 0x000fe20000000000 */
[----:B------:R-:W-:Y:S06]  /*e390*/  @P0 BRA `(.L_x_8500) ;  /* 0x0000000400980947 */ /* 0x000fec0003800000 */
[----:B------:R-:W-:Y:S01]  /*e3a0*/  LEA.HI R56, R56, R207, RZ, 0x1d ;  /* 0x000000cf38387211 */ /* 0x000fe200078fe8ff */
[----:B--23--:R-:W2:Y:S01]  /*e3b0*/  LDS.128 R4, [R219] ;  /* 0x00000000db047984 */ /* 0x00cea20000000c00 */
[--C-:B------:R-:W-:Y:S02]  /*e3c0*/  SHF.R.U64 R21, R12, 0x10, R13.reuse ;  /* 0x000000100c157819 */ /* 0x100fe4000000120d */
[----:B------:R-:W-:Y:S01]  /*e3d0*/  SHF.R.S32.HI R3, RZ, 0x1f, R56 ;  /* 0x0000001fff037819 */ /* 0x000fe20000011438 */
[----:B------:R-:W-:Y:S01]  /*e3e0*/  IMAD.SHL.U32 R0, R56, 0x8, RZ ;  /* 0x0000000838007824 */ /* 0x000fe200078e00ff */
[----:B------:R-:W-:Y:S02]  /*e3f0*/  SHF.R.U32.HI R12, RZ, 0x10, R13 ;  /* 0x00000010ff0c7819 */ /* 0x000fe4000001160d */
[----:B------:R-:W-:Y:S02]  /*e400*/  LEA.HI R56, R3, R56, RZ, 0x3 ;  /* 0x0000003803387211 */ /* 0x000fe400078f18ff */
[----:B------:R-:W-:-:S02]  /*e410*/  LOP3.LUT R3, R197, 0x38, R0, 0xf8, !PT ;  /* 0x00000038c5037812 */ /* 0x000fc400078ef800 */
[--C-:B------:R-:W-:Y:S01]  /*e420*/  SHF.R.U64 R0, R8, 0x10, R9.reuse ;  /* 0x0000001008007819 */ /* 0x100fe20000001209 */
[----:B------:R-:W-:Y:S01]  /*e430*/  IMAD.SHL.U32 R56, R56, 0x400, RZ ;  /* 0x0000040038387824 */ /* 0x000fe200078e00ff */
[----:B------:R-:W-:Y:S02]  /*e440*/  LOP3.LUT R3, R3, R226, RZ, 0x3c, !PT ;  /* 0x000000e203037212 */ /* 0x000fe400078e3cff */
[----:B------:R-:W-:Y:S02]  /*e450*/  SHF.R.U32.HI R8, RZ, 0x10, R9 ;  /* 0x00000010ff087819 */ /* 0x000fe40000011609 */
[----:B------:R-:W-:Y:S02]  /*e460*/  LOP3.LUT R56, R56, 0x7fffe000, RZ, 0xc0, !PT ;  /* 0x7fffe00038387812 */ /* 0x000fe400078ec0ff */
[----:B------:R-:W-:Y:S02]  /*e470*/  PRMT R57, R57, 0x5410, R0 ;  /* 0x0000541039397816 */ /* 0x000fe40000000000 */
[----:B------:R-:W-:-:S02]  /*e480*/  IADD3 R3, R3, R56, R200 ;  /* 0x0000003803037210 */ /* 0x000fc40007ffe0c8 */
[--C-:B------:R-:W-:Y:S02]  /*e490*/  SHF.R.U64 R9, R10, 0x10, R11.reuse ;  /* 0x000000100a097819 */ /* 0x100fe4000000120b */
[----:B------:R-:W-:Y:S01]  /*e4a0*/  SHF.R.U32.HI R10, RZ, 0x10, R11 ;  /* 0x00000010ff0a7819 */ /* 0x000fe2000001160b */
[----:B------:R-:W-:Y:S01]  /*e4b0*/  IMAD R3, R3, 0x2, R2 ;  /* 0x0000000203037824 */ /* 0x000fe200078e0202 */
[----:B------:R-:W-:Y:S02]  /*e4c0*/  PRMT R71, R71, 0x5410, R12 ;  /* 0x0000541047477816 */ /* 0x000fe4000000000c */
[--C-:B-1----:R-:W-:Y:S02]  /*e4d0*/  SHF.R.U64 R28, R14, 0x10, R15.reuse ;  /* 0x000000100e1c7819 */ /* 0x102fe4000000120f */
[----:B------:R-:W1:Y:S01]  /*e4e0*/  LDS.128 R24, [R3+0x10400] ;  /* 0x0104000003187984 */ /* 0x000e620000000c00 */
[----:B0-----:R-:W-:Y:S02]  /*e4f0*/  SHF.R.U32.HI R29, RZ, 0x10, R15 ;  /* 0x00000010ff1d7819 */ /* 0x001fe4000001160f */
[----:B------:R-:W-:-:S02]  /*e500*/  PRMT R70, R70, 0x5410, R21 ;  /* 0x0000541046467816 */ /* 0x000fc40000000015 */
[----:B------:R-:W-:Y:S02]  /*e510*/  PRMT R67, R67, 0x5410, R8 ;  /* 0x0000541043437816 */ /* 0x000fe40000000008 */
[----:B------:R-:W-:Y:S01]  /*e520*/  PRMT R28, R20, 0x5432, R28 ;  /* 0x00005432141c7816 */ /* 0x000fe2000000001c */
[----:B------:R-:W-:Y:S01]  /*e530*/  IMAD.U32 R21, R70, 0x10000, RZ ;  /* 0x0001000046157824 */ /* 0x000fe200078e00ff */
[----:B------:R-:W-:Y:S01]  /*e540*/  PRMT R29, R20, 0x5410, R29 ;  /* 0x00005410141d7816 */ /* 0x000fe2000000001d */
[----:B--2---:R-:W-:Y:S01]  /*e550*/  IMAD.U32 R0, R4, 0x10000, RZ ;  /* 0x0001000004007824 */ /* 0x004fe200078e00ff */
[----:B------:R-:W-:Y:S01]  /*e560*/  PRMT R69, R69, 0x5410, R10 ;  /* 0x0000541045457816 */ /* 0x000fe2000000000a */
[----:B------:R-:W-:Y:S01]  /*e570*/  IMAD.U32 R8, R5, 0x10000, RZ ;  /* 0x0001000005087824 */ /* 0x000fe200078e00ff */
[----:B------:R-:W-:Y:S01]  /*e580*/  PRMT R68, R68, 0x5410, R9 ;  /* 0x0000541044447816 */ /* 0x000fe20000000009 */
[----:B------:R-:W-:Y:S01]  /*e590*/  IMAD.U32 R10, R7, 0x10000, RZ ;  /* 0x00010000070a7824 */ /* 0x000fe200078e00ff */
[----:B------:R-:W-:Y:S01]  /*e5a0*/  LOP3.LUT R4, R4, 0xffff0000, RZ, 0xc0, !PT ;  /* 0xffff000004047812 */ /* 0x000fe200078ec0ff */
[----:B------:R-:W-:Y:S01]  /*e5b0*/  IMAD.U32 R9, R6, 0x10000, RZ ;  /* 0x0001000006097824 */ /* 0x000fe200078e00ff */
[----:B------:R-:W-:-:S02]  /*e5c0*/  LOP3.LUT R5, R5, 0xffff0000, RZ, 0xc0, !PT ;  /* 0xffff000005057812 */ /* 0x000fc400078ec0ff */
[----:B------:R-:W-:Y:S02]  /*e5d0*/  LOP3.LUT R6, R6, 0xffff0000, RZ, 0xc0, !PT ;  /* 0xffff000006067812 */ /* 0x000fe400078ec0ff */
[----:B------:R-:W-:Y:S01]  /*e5e0*/  LOP3.LUT R7, R7, 0xffff0000, RZ, 0xc0, !PT ;  /* 0xffff000007077812 */ /* 0x000fe200078ec0ff */
[C---:B-1----:R-:W-:Y:S01]  /*e5f0*/  IMAD.U32 R11, R24.reuse, 0x10000, RZ ;  /* 0x00010000180b7824 */ /* 0x042fe200078e00ff */
[----:B------:R-:W-:Y:S01]  /*e600*/  LOP3.LUT R12, R24, 0xffff0000, RZ, 0xc0, !PT ;  /* 0xffff0000180c7812 */ /* 0x000fe200078ec0ff */
[C---:B------:R-:W-:Y:S01]  /*e610*/  IMAD.U32 R13, R25.reuse, 0x10000, RZ ;  /* 0x00010000190d7824 */ /* 0x040fe200078e00ff */
[----:B------:R-:W-:Y:S01]  /*e620*/  LOP3.LUT R24, R25, 0xffff0000, RZ, 0xc0, !PT ;  /* 0xffff000019187812 */ /* 0x000fe200078ec0ff */
[----:B------:R-:W-:Y:S01]  /*e630*/  IMAD.U32 R25, R57, 0x10000, RZ ;  /* 0x0001000039197824 */ /* 0x000fe200078e00ff */
[C---:B------:R-:W-:Y:S01]  /*e640*/  LOP3.LUT R15, R26.reuse, 0xffff0000, RZ, 0xc0, !PT ;  /* 0xffff00001a0f7812 */ /* 0x040fe200078ec0ff */
[----:B------:R-:W-:Y:S01]  /*e650*/  IMAD.U32 R14, R26, 0x10000, RZ ;  /* 0x000100001a0e7824 */ /* 0x000fe200078e00ff */
[C---:B------:R-:W-:Y:S01]  /*e660*/  LOP3.LUT R26, R27.reuse, 0xffff0000, RZ, 0xc0, !PT ;  /* 0xffff00001b1a7812 */ /* 0x040fe200078ec0ff */
[----:B------:R-:W-:-:S02]  /*e670*/  IMAD.U32 R20, R27, 0x10000, RZ ;  /* 0x000100001b147824 */ /* 0x000fc400078e00ff */
[----:B------:R-:W-:Y:S01]  /*e680*/  FMUL.FTZ R31, R11, R25 ;  /* 0x000000190b1f7220 */ /* 0x000fe20000410000 */
[----:B------:R-:W-:Y:S02]  /*e690*/  IMAD.U32 R27, R67, 0x10000, RZ ;  /* 0x00010000431b7824 */ /* 0x000fe400078e00ff */
[-C--:B------:R-:W-:Y:S01]  /*e6a0*/  FMUL.FTZ R33, R11, R21.reuse ;  /* 0x000000150b217220 */ /* 0x080fe20000410000 */
[----:B------:R-:W-:Y:S02]  /*e6b0*/  IMAD.U32 R11, R71, 0x10000, RZ ;  /* 0x00010000470b7824 */ /* 0x000fe400078e00ff */
[----:B------:R-:W-:Y:S01]  /*e6c0*/  FFMA.FTZ R30, R0, R21, -R31 ;  /* 0x00000015001e7223 */ /* 0x000fe2000001081f */
[----:B------:R-:W-:Y:S01]  /*e6d0*/  FMUL.FTZ R35, R13, R27 ;  /* 0x0000001b0d237220 */ /* 0x000fe20000410000 */
[----:B------:R-:W-:Y:S02]  /*e6e0*/  IMAD.U32 R31, R69, 0x10000, RZ ;  /* 0x00010000451f7824 */ /* 0x000fe400078e00ff */
[----:B------:R-:W-:Y:S01]  /*e6f0*/  FMUL.FTZ R13, R13, R11 ;  /* 0x0000000b0d0d7220 */ /* 0x000fe20000410000 */
[----:B------:R-:W-:-:S02]  /*e700*/  IMAD.U32 R21, R29, 0x10000, RZ ;  /* 0x000100001d157824 */ /* 0x000fc400078e00ff */
[----:B------:R-:W-:Y:S01]  /*e710*/  FFMA.FTZ R35, R8, R11, -R35 ;  /* 0x0000000b08237223 */ /* 0x000fe20000010823 */
[----:B------:R-:W-:Y:S01]  /*e720*/  FMUL.FTZ R11, R20, R31 ;  /* 0x0000001f140b7220 */ /* 0x000fe20000410000 */
[----:B------:R-:W-:Y:S01]  /*e730*/  FFMA.FTZ R33, R0, R25, R33 ;  /* 0x0000001900217223 */ /* 0x000fe20000010021 */
[-C--:B------:R-:W-:Y:S01]  /*e740*/  FMUL.FTZ R0, R20, R21.reuse ;  /* 0x0000001514007220 */ /* 0x080fe20000410000 */
[----:B------:R-:W-:Y:S01]  /*e750*/  LOP3.LUT R57, R57, 0xffff0000, RZ, 0xc0, !PT ;  /* 0xffff000039397812 */ /* 0x000fe200078ec0ff */
[----:B------:R-:W-:Y:S01]  /*e760*/  FFMA.FTZ R20, R10, R21, -R11 ;  /* 0x000000150a147223 */ /* 0x000fe2000001080b */
[----:B------:R-:W-:Y:S01]  /*e770*/  LOP3.LUT R11, R70, 0xffff0000, RZ, 0xc0, !PT ;  /* 0xffff0000460b7812 */ /* 0x000fe200078ec0ff */
[----:B------:R-:W-:Y:S01]  /*e780*/  FFMA.FTZ R27, R8, R27, R13 ;  /* 0x0000001b081b7223 */ /* 0x000fe2000001000d */
[----:B------:R-:W-:Y:S01]  /*e790*/  LOP3.LUT R67, R67, 0xffff0000, RZ, 0xc0, !PT ;  /* 0xffff000043437812 */ /* 0x000fe200078ec0ff */
[C---:B------:R-:W-:Y:S01]  /*e7a0*/  FMUL.FTZ R13, R12.reuse, R57 ;  /* 0x000000390c0d7220 */ /* 0x040fe20000410000 */
[----:B------:R-:W-:Y:S01]  /*e7b0*/  LOP3.LUT R71, R71, 0xffff0000, RZ, 0xc0, !PT ;  /* 0xffff000047477812 */ /* 0x000fe200078ec0ff */
[----:B------:R-:W-:Y:S01]  /*e7c0*/  FMUL.FTZ R21, R12, R11 ;  /* 0x0000000b0c157220 */ /* 0x000fe20000410000 */
[----:B------:R-:W-:-:S02]  /*e7d0*/  IMAD.U32 R8, R68, 0x10000, RZ ;  /* 0x0001000044087824 */ /* 0x000fc400078e00ff */
[----:B------:R-:W-:Y:S01]  /*e7e0*/  FFMA.FTZ R31, R10, R31, R0 ;  /* 0x0000001f0a1f7223 */ /* 0x000fe20000010000 */
[----:B------:R-:W-:Y:S01]  /*e7f0*/  FFMA.FTZ R13, R4, R11, -R13 ;  /* 0x0000000b040d7223 */ /* 0x000fe2000001080d */
[----:B------:R-:W-:Y:S02]  /*e800*/  IMAD.U32 R0, R28, 0x10000, RZ ;  /* 0x000100001c007824 */ /* 0x000fe400078e00ff */
[----:B------:R-:W-:Y:S01]  /*e810*/  FMUL.FTZ R12, R24, R67 ;  /* 0x00000043180c7220 */ /* 0x000fe20000410000 */
[----:B------:R-:W-:Y:S01]  /*e820*/  FFMA.FTZ R10, R4, R57, R21 ;  /* 0x00000039040a7223 */ /* 0x000fe20000010015 */
[-C--:B------:R-:W-:Y:S01]  /*e830*/  FMUL.FTZ R24, R24, R71.reuse ;  /* 0x0000004718187220 */ /* 0x080fe20000410000 */
[----:B------:R-:W-:Y:S01]  /*e840*/  FMUL.FTZ R4, R14, R8 ;  /* 0x000000080e047220 */ /* 0x000fe20000410000 */
[----:B------:R-:W-:Y:S01]  /*e850*/  LOP3.LUT R68, R68, 0xffff0000, RZ, 0xc0, !PT ;  /* 0xffff000044447812 */ /* 0x000fe200078ec0ff */
[-C--:B------:R-:W-:Y:S01]  /*e860*/  FMUL.FTZ R14, R14, R0.reuse ;  /* 0x000000000e0e7220 */ /* 0x080fe20000410000 */
[----:B------:R-:W-:Y:S01]  /*e870*/  LOP3.LUT R69, R69, 0xffff0000, RZ, 0xc0, !PT ;  /* 0xffff000045457812 */ /* 0x000fe200078ec0ff */
[C---:B------:R-:W-:Y:S01]  /*e880*/  FFMA.FTZ R12, R5.reuse, R71, -R12 ;  /* 0x00000047050c7223 */ /* 0x040fe2000001080c */
        /* <DEDUP_REMOVED lines=23> */
.L_x_8500:
[----:B------:R-:W-:Y:S05]  /*ea00*/  BSYNC B0 ;  /* 0x0000000000007941 */ /* 0x000fea0003800000 */
.L_x_8472:
        /* <DEDUP_REMOVED lines=8> */
.L_x_8470:
[----:B------:R-:W-:-:S13]  /*ea90*/  ISETP.NE.AND P0, PT, R191, 0x3, PT ;  /* 0x00000003bf00780c */ /* 0x000fda0003f05270 */
[----:B------:R-:W-:Y:S05]  /*eaa0*/  @!P0 BRA `(.L_x_8517) ;  /* 0x0000000000048947 */ /* 0x000fea0003800000 */
[----:B------:R-:W-:Y:S01]  /*eab0*/  BPT.TRAP 0x1 ;  /* 0x000000040000795c */ /* 0x000fe20000300000 */
.L_x_8517:
[----:B----4-:R-:W-:Y:S01]  /*eac0*/  IMAD R8, R22, 0x8, R2 ;  /* 0x0000000816087824 */ /* 0x010fe200078e0202 */
[----:B-12---:R-:W-:-:S04]  /*ead0*/  SHF.L.U32 R3, R186, 0x1f, RZ ;  /* 0x0000001fba037819 */ /* 0x006fc800000006ff */
[----:B------:R1:W2:Y:S01]  /*eae0*/  SYNCS.PHASECHK.TRANS64.TRYWAIT P2, [R8+URZ+0x28830], R3 ;  /* 0x02883003080075a7 */ /* 0x0002a2000804017f */
[----:B------:R-:W-:Y:S05]  /*eaf0*/  @!P0 BRA `(.L_x_8518) ;  /* 0x0000000000048947 */ /* 0x000fea0003800000 */
[----:B------:R-:W-:Y:S01]  /*eb00*/  BPT.TRAP 0x1 ;  /* 0x000000040000795c */ /* 0x000fe20000300000 */
.L_x_8518:
[----:B------:R-:W4:Y:S02]  /*eb10*/  S2R R0, SR_TID.X ;  /* 0x0000000000007919 */ /* 0x000f240000002100 */
[----:B----4-:R-:W-:-:S04]  /*eb20*/  LOP3.LUT R0, R0, 0x7f, RZ, 0xc0, !PT ;  /* 0x0000007f00007812 */ /* 0x010fc800078ec0ff */
[----:B------:R-:W-:Y:S01]  /*eb30*/  ISETP.NE.AND P1, PT, R0, RZ, PT ;  /* 0x000000ff0000720c */ /* 0x000fe20003f25270 */
[----:B--2---:R-:W-:-:S12]  /*eb40*/  @P2 BRA `(.L_x_8519) ;  /* 0x0000000000082947 */ /* 0x004fd80003800000 */
[----:B------:R-:W2:Y:S02]  /*eb50*/  SYNCS.PHASECHK.TRANS64.TRYWAIT P2, [R8+URZ+0x28830], R3 ;  /* 0x02883003080075a7 */ /* 0x000ea4000804017f */
[----:B--2---:R-:W-:Y:S05]  /*eb60*/  @!P2 BRA `(.L_x_8520) ;  /* 0x000001980030a947 */ /* 0x004fea0003800000 */
.L_x_8519:
[----:B------:R-:W-:Y:S05]  /*eb70*/  WARPSYNC.ALL ;  /* 0x0000000000007948 */ /* 0x000fea0003800000 */
[----:B------:R-:W-:Y:S01]  /*eb80*/  VIADD R0, R2, 0x18400 ;  /* 0x0001840002007836 */ /* 0x000fe20000000000 */
[----:B------:R-:W-:Y:S01]  /*eb90*/  R2UR UR44, R42 ;  /* 0x000000002a2c72ca */ /* 0x000fe200000e0000 */
[----:B0--3--:R-:W-:Y:S01]  /*eba0*/  IMAD.MOV.U32 R7, RZ, RZ, 0x40000040 ;  /* 0x40000040ff077424 */ /* 0x009fe200078e00ff */
[----:B------:R-:W-:Y:S01]  /*ebb0*/  WARPGROUP.ARRIVE ;  /* 0x00000000000079c5 */ /* 0x000fe20000000000 */
[----:B------:R-:W-:Y:S01]  /*ebc0*/  UMOV UR45, 0x40000040 ;  /* 0x40000040002d7882 */ /* 0x000fe20000000000 */
[----:B------:R-:W-:Y:S01]  /*ebd0*/  SHF.R.U32.HI R0, RZ, 0x4, R0 ;  /* 0x00000004ff007819 */ /* 0x000fe20000011600 */
[----:B------:R-:W-:Y:S01]  /*ebe0*/  IMAD.MOV.U32 R11, RZ, RZ, 0x40000040 ;  /* 0x40000040ff0b7424 */ /* 0x000fe200078e00ff */
[----:B------:R-:W-:Y:S01]  /*ebf0*/  R2UR UR47, R7 ;  /* 0x00000000072f72ca */ /* 0x000fe200000e0000 */
[----:B------:R-:W-:Y:S01]  /*ec00*/  UMOV UR9, 0x40000040 ;  /* 0x4000004000097882 */ /* 0x000fe20000000000 */
[----:B------:R-:W-:Y:S01]  /*ec10*/  LOP3.LUT R0, R0, 0x3fff, RZ, 0xc0, !PT ;  /* 0x00003fff00007812 */ /* 0x000fe200078ec0ff */
[----:B------:R-:W-:Y:S01]  /*ec20*/  UMOV UR13, 0x40000040 ;  /* 0x40000040000d7882 */ /* 0x000fe20000000000 */
[----:B------:R-:W-:Y:S01]  /*ec30*/  R2UR UR11, R11 ;  /* 0x000000000b0b72ca */ /* 0x000fe200000e0000 */
[----:B------:R-:W-:Y:S01]  /*ec40*/  IMAD.MOV.U32 R11, RZ, RZ, 0x40000040 ;  /* 0x40000040ff0b7424 */ /* 0x000fe200078e00ff */
[----:B------:R-:W-:Y:S01]  /*ec50*/  LOP3.LUT R5, R0, 0x10000, RZ, 0xfc, !PT ;  /* 0x0001000000057812 */ /* 0x000fe200078efcff */
[----:B------:R-:W-:Y:S01]  /*ec60*/  ULOP3.LUT UR44, UR44, 0x10000, URZ, 0xfc, !UPT ;  /* 0x000100002c2c7892 */ /* 0x000fe2000f8efc3f */
[----:B------:R-:W-:Y:S01]  /*ec70*/  IMAD.MOV.U32 R7, RZ, RZ, 0x40000040 ;  /* 0x40000040ff077424 */ /* 0x000fe200078e00ff */
[----:B------:R-:W-:Y:S01]  /*ec80*/  UMOV UR17, 0x40000040 ;  /* 0x4000004000117882 */ /* 0x000fe20000000000 */
[----:B------:R-:W-:Y:S01]  /*ec90*/  R2UR UR15, R11 ;  /* 0x000000000b0f72ca */ /* 0x000fe200000e0000 */
[----:B------:R-:W-:Y:S01]  /*eca0*/  IMAD R6, R22, 0x800, R5 ;  /* 0x0000080016067824 */ /* 0x000fe200078e0205 */
[----:B------:R-:W-:Y:S01]  /*ecb0*/  UIADD3 UR8, UR44, 0x2, URZ ;  /* 0x000000022c087890 */ /* 0x000fe2000fffe03f */
[----:B------:R-:W-:Y:S01]  /*ecc0*/  IMAD.MOV.U32 R11, RZ, RZ, 0x40000040 ;  /* 0x40000040ff0b7424 */ /* 0x000fe200078e00ff */
[----:B------:R-:W-:Y:S01]  /*ecd0*/  UIADD3 UR12, UR44, 0x4, URZ ;  /* 0x000000042c0c7890 */ /* 0x000fe2000fffe03f */
[C---:B------:R-:W-:Y:S01]  /*ece0*/  VIADD R10, R6.reuse, 0x2 ;  /* 0x00000002060a7836 */ /* 0x040fe20000000000 */
[----:B------:R-:W-:Y:S01]  /*ecf0*/  R2UR UR46, R6 ;  /* 0x00000000062e72ca */ /* 0x000fe200000e0000 */
[----:B------:R-:W-:Y:S01]  /*ed00*/  UIADD3 UR16, UR44, 0x6, URZ ;  /* 0x000000062c107890 */ /* 0x000fe2000fffe03f */
[----:B------:R-:W-:Y:S01]  /*ed10*/  R2UR UR19, R11 ;  /* 0x000000000b1372ca */ /* 0x000fe200000e0000 */
[----:B------:R-:W-:Y:S01]  /*ed20*/  IMAD.MOV.U32 R11, RZ, RZ, 0x40000040 ;  /* 0x40000040ff0b7424 */ /* 0x000fe200078e00ff */
[----:B------:R-:W-:Y:S01]  /*ed30*/  R2UR UR10, R10 ;  /* 0x000000000a0a72ca */ /* 0x000fe200000e0000 */
[----:B------:R-:W-:Y:S01]  /*ed40*/  VIADD R10, R6, 0x4 ;  /* 0x00000004060a7836 */ /* 0x000fe20000000000 */
[----:B------:R-:W-:Y:S01]  /*ed50*/  UIADD3 UR20, UR44, 0x400, URZ ;  /* 0x000004002c147890 */ /* 0x000fe2000fffe03f */
[----:B------:R-:W-:Y:S01]  /*ed60*/  R2UR UR35, R7 ;  /* 0x00000000072372ca */ /* 0x000fe200000e0000 */
[----:B------:R-:W-:Y:S01]  /*ed70*/  UMOV UR21, 0x40000040 ;  /* 0x4000004000157882 */ /* 0x000fe20000000000 */
[----:B------:R-:W-:Y:S01]  /*ed80*/  R2UR UR23, R11 ;  /* 0x000000000b1772ca */ /* 0x000fe200000e0000 */
[----:B------:R-:W-:Y:S01]  /*ed90*/  IMAD.MOV.U32 R11, RZ, RZ, 0x40000040 ;  /* 0x40000040ff0b7424 */ /* 0x000fe200078e00ff */
[----:B------:R-:W-:Y:S01]  /*eda0*/  R2UR UR14, R10 ;  /* 0x000000000a0e72ca */ /* 0x000fe200000e0000 */
[----:B------:R-:W-:Y:S01]  /*edb0*/  VIADD R10, R6, 0x6 ;  /* 0x00000006060a7836 */ /* 0x000fe20000000000 */
[----:B------:R-:W-:Y:S01]  /*edc0*/  HGMMA.64x128x16.F32.BF16 R24, gdesc[UR44], RZ, !UPT, gsb0 ;  /* 0x01e000002c1879f0 */ /* 0x000fe2000c0018ff */
[----:B------:R-:W-:Y:S01]  /*edd0*/  UIADD3 UR24, UR44, 0x402, URZ ;  /* 0x000004022c187890 */ /* 0x000fe2000fffe03f */
[----:B------:R-:W-:Y:S01]  /*ede0*/  R2UR UR27, R11 ;  /* 0x000000000b1b72ca */ /* 0x000fe200000e0000 */
[----:B------:R-:W-:Y:S01]  /*edf0*/  UMOV UR25, 0x40000040 ;  /* 0x4000004000197882 */ /* 0x000fe20000000000 */
[----:B------:R-:W-:Y:S01]  /*ee00*/  R2UR UR18, R10 ;  /* 0x000000000a1272ca */ /* 0x000fe200000e0000 */
[----:B------:R-:W-:Y:S01]  /*ee10*/  VIADD R10, R6, 0x400 ;  /* 0x00000400060a7836 */ /* 0x000fe20000000000 */
[----:B------:R-:W-:Y:S01]  /*ee20*/  UIADD3 UR28, UR44, 0x404, URZ ;  /* 0x000004042c1c7890 */ /* 0x000fe2000fffe03f */
[----:B------:R-:W-:Y:S01]  /*ee30*/  IMAD.MOV.U32 R11, RZ, RZ, 0x40000040 ;  /* 0x40000040ff0b7424 */ /* 0x000fe200078e00ff */
[----:B------:R-:W-:Y:S01]  /*ee40*/  UMOV UR29, 0x40000040 ;  /* 0x40000040001d7882 */ /* 0x000fe20000000000 */
[----:B------:R-:W-:Y:S01]  /*ee50*/  UIADD3 UR32, UR44, 0x406, URZ ;  /* 0x000004062c207890 */ /* 0x000fe2000fffe03f */
[----:B------:R-:W-:Y:S01]  /*ee60*/  R2UR UR22, R10 ;  /* 0x000000000a1672ca */ /* 0x000fe200000e0000 */
[----:B------:R-:W-:Y:S01]  /*ee70*/  VIADD R10, R6, 0x402 ;  /* 0x00000402060a7836 */ /* 0x000fe20000000000 */
[----:B------:R-:W-:Y:S01]  /*ee80*/  R2UR UR31, R11 ;  /* 0x000000000b1f72ca */ /* 0x000fe200000e0000 */
[----:B------:R-:W-:Y:S01]  /*ee90*/  UMOV UR33, 0x40000040 ;  /* 0x4000004000217882 */ /* 0x000fe20000000000 */
[----:B------:R-:W-:Y:S01]  /*eea0*/  ULDC UR4, c[0x0][0x9d8] ;  /* 0x0002760000047ab9 */ /* 0x000fe20000000800 */
[----:B-12---:R-:W-:Y:S01]  /*eeb0*/  @!P1 VIADD R8, R8, 0x28840 ;  /* 0x0002884008089836 */ /* 0x006fe20000000000 */
[----:B------:R-:W-:Y:S01]  /*eec0*/  R2UR UR26, R10 ;  /* 0x000000000a1a72ca */ /* 0x000fe200000e0000 */
[C---:B------:R-:W-:Y:S01]  /*eed0*/  VIADD R10, R6.reuse, 0x404 ;  /* 0x00000404060a7836 */ /* 0x040fe20000000000 */
[----:B------:R-:W-:Y:S01]  /*eee0*/  ULDC UR50, c[0x0][0x9dc] ;  /* 0x0002770000327ab9 */ /* 0x000fe20000000800 */
[----:B------:R-:W-:Y:S01]  /*eef0*/  VIADD R6, R6, 0x406 ;  /* 0x0000040606067836 */ /* 0x000fe20000000000 */
[----:B------:R-:W-:Y:S01]  /*ef00*/  @!P1 PRMT R8, RZ, 0x654, R8 ;  /* 0x00000654ff089816 */ /* 0x000fe20000000008 */
[----:B------:R-:W-:Y:S01]  /*ef10*/  ULOP3.LUT UR50, URZ, UR50, URZ, 0x33, !UPT ;  /* 0x000000323f327292 */ /* 0x000fe2000f8e333f */
[----:B------:R-:W-:-:S02]  /*ef20*/  R2UR UR30, R10 ;  /* 0x000000000a1e72ca */ /* 0x000fc400000e0000 */
[----:B------:R-:W-:Y:S02]  /*ef30*/  R2UR UR34, R6 ;  /* 0x00000000062272ca */ /* 0x000fe400000e0000 */
[----:B------:R-:W0:Y:S02]  /*ef40*/  LDC R6, c[0x0][0x448] ;  /* 0x00011200ff067b82 */ /* 0x000e240000000800 */
[----:B0-----:R-:W-:Y:S01]  /*ef50*/  ISETP.NE.AND P2, PT, R6, 0x1, PT ;  /* 0x000000010600780c */ /* 0x001fe20003f45270 */
[----:B------:R-:W-:-:S12]  /*ef60*/  IMAD.IADD R6, R195, 0x1, R193 ;  /* 0x00000001c3067824 */ /* 0x000fd800078e02c1 */
[----:B------:R-:W0:Y:S02]  /*ef70*/  @P2 LDC R7, c[0x0][0x44c] ;  /* 0x00011300ff072b82 */ /* 0x000e240000000800 */
[----:B0-----:R-:W-:Y:S01]  /*ef80*/  @P2 IMAD.HI.U32 R7, R6, R7, RZ ;  /* 0x0000000706072227 */ /* 0x001fe200078e00ff */
[----:B------:R-:W-:Y:S02]  /*ef90*/  WARPGROUP.DEPBAR.LE gsb0, 0x0 ;  /* 0x00008000000079c5 */ /* 0x000fe40000010000 */
[----:B------:R-:W-:-:S06]  /*efa0*/  WARPGROUP.ARRIVE ;  /* 0x00000000000079c5 */ /* 0x000fcc0000000000 */
        /* <DEDUP_REMOVED lines=22> */
[----:B------:R-:W0:Y:S01]  /*f110*/  @P2 LDC R42, c[0x0][0x450] ;  /* 0x00011400ff2a2b82 */ /* 0x000e220000000800 */
[----:B------:R-:W-:Y:S02]  /*f120*/  IMAD.MOV.U32 R49, RZ, RZ, R6 ;  /* 0x000000ffff317224 */ /* 0x000fe400078e0006 */
        /* <DEDUP_REMOVED lines=22> */
[----:B0-----:R-:W-:Y:S01]  /*f290*/  @P2 SHF.R.U32.HI R49, RZ, R42, R7 ;  /* 0x0000002aff312219 */ /* 0x001fe20000011607 */
[----:B------:R-:W-:Y:S01]  /*f2a0*/  IMAD.MOV.U32 R42, RZ, RZ, -0x80 ;  /* 0xffffff80ff2a7424 */ /* 0x000fe200078e00ff */
[----:B------:R-:W0:Y:S01]  /*f2b0*/  LDC.64 R6, c[0x0][0x9e0] ;  /* 0x00027800ff067b82 */ /* 0x000e220000000a00 */
[----:B------:R-:W-:Y:S01]  /*f2c0*/  FMUL.FTZ R29, R29, UR4 ;  /* 0x000000041d1d7c20 */ /* 0x000fe20008410000 */
[----:B------:R-:W-:Y:S01]  /*f2d0*/  FMUL.FTZ R32, R32, UR4 ;  /* 0x0000000420207c20 */ /* 0x000fe20008410000 */
[----:B------:R-:W1:Y:S01]  /*f2e0*/  SHFL.IDX PT, R48, R49, RZ, 0x1c1f ;  /* 0x001c1fff31307589 */ /* 0x000e6200000e0000 */
[----:B------:R-:W-:-:S02]  /*f2f0*/  IMAD R55, R129, R42, 0x80 ;  /* 0x0000008081377424 */ /* 0x000fc400078e022a */
        /* <DEDUP_REMOVED lines=39> */
[----:B0-----:R-:W-:Y:S01]  /*f570*/  ISETP.GE.AND P3, PT, R7, 0x1, PT ;  /* 0x000000010700780c */ /* 0x001fe20003f66270 */
[----:B------:R-:W0:Y:S01]  /*f580*/  MUFU.TANH R4, R4 ;  /* 0x0000000400047308 */ /* 0x000e220000002400 */
[----:B------:R2:W-:Y:S01]  /*f590*/  @!P1 SYNCS.ARRIVE.TRANS64.RED.A1T0 RZ, [R8+URZ], RZ ;  /* 0x000000ff08ff99a7 */ /* 0x0005e2000810043f */
[----:B------:R-:W-:Y:S01]  /*f5a0*/  FMUL.FTZ R68, R68, UR4 ;  /* 0x0000000444447c20 */ /* 0x000fe20008410000 */
[----:B------:R-:W-:-:S05]  /*f5b0*/  IADD3 R45, -R187, R44, R188 ;  /* 0x0000002cbb2d7210 */ /* 0x000fca0007ffe1bc */
[----:B------:R-:W3:Y:S01]  /*f5c0*/  MUFU.TANH R9, R9 ;  /* 0x0000000900097308 */ /* 0x000ee20000002400 */
[----:B--2---:R-:W-:Y:S02]  /*f5d0*/  IMAD.IADD R8, R188, 0x1, R55 ;  /* 0x00000001bc087824 */ /* 0x004fe400078e0237 */
[----:B------:R-:W-:Y:S02]  /*f5e0*/  IMAD.IADD R57, R45, 0x1, R6 ;  /* 0x000000012d397824 */ /* 0x000fe400078e0206 */
[----:B------:R-:W-:Y:S02]  /*f5f0*/  IMAD R106, R189, -0x2, R8 ;  /* 0xfffffffebd6a7824 */ /* 0x000fe400078e0208 */
[----:B------:R-:W-:Y:S01]  /*f600*/  VIADD R59, R45, UR50 ;  /* 0x000000322d3b7c36 */ /* 0x000fe20008000000 */
[----:B------:R-:W2:Y:S02]  /*f610*/  MUFU.TANH R0, R0 ;  /* 0x0000000000007308 */ /* 0x000ea40000002400 */
[----:B-1----:R-:W-:Y:S01]  /*f620*/  VIADDMNMX R8, R48, R57, R106, PT ;  /* 0x0000003930087246 */ /* 0x002fe2000380016a */
[----:B------:R-:W-:-:S05]  /*f630*/  IMAD.IADD R51, R59, 0x1, R48 ;  /* 0x000000013b337824 */ /* 0x000fca00078e0230 */
[----:B------:R-:W1:Y:S08]  /*f640*/  MUFU.TANH R3, R3 ;  /* 0x0000000300037308 */ /* 0x000e700000002400 */
        /* <DEDUP_REMOVED lines=60> */
[----:B---3--:R-:W-:Y:S01]  /*fa10*/  LEA R68, R129, 0xffffff80, 0x7 ;  /* 0xffffff8081447811 */ /* 0x008fe200078e38ff */
[----:B-12-4-:R-:W-:Y:S06]  /*fa20*/  @!P3 BRA `(.L_x_8521) ;  /* 0x000000000050b947 */ /* 0x016fec0003800000 */
        /* <DEDUP_REMOVED lines=11> */
.L_x_8523:
[----:B------:R-:W-:-:S13]  /*fae0*/  ISETP.NE.AND P4, PT, R7, 0x1, PT ;  /* 0x000000010700780c */ /* 0x000fda0003f85270 */
[----:B------:R-:W1:Y:S02]  /*faf0*/  @P4 LDC.64 R44, c[0x0][0x9e8] ;  /* 0x00027a00ff2c4b82 */ /* 0x000e640000000a00 */
[----:B-1----:R-:W-:-:S05]  /*fb00*/  @P4 IMAD.HI.U32 R44, R48, R44, RZ ;  /* 0x0000002c302c4227 */ /* 0x002fca00078e00ff */
[----:B------:R-:W-:-:S07]  /*fb10*/  @P4 SHF.R.U32.HI R48, RZ, R45, R44 ;  /* 0x0000002dff304219 */ /* 0x000fce000001162c */
.L_x_8524:
[----:B------:R-:W-:Y:S05]  /*fb20*/  BSYNC B0 ;  /* 0x0000000000007941 */ /* 0x000fea0003800000 */
.L_x_8522:
[----:B------:R-:W-:-:S04]  /*fb30*/  IMAD R48, R48, R7, -R68 ;  /* 0x0000000730307224 */ /* 0x000fc800078e0a44 */
[----:B------:R-:W-:-:S05]  /*fb40*/  IMAD R48, R189, -0x2, R48 ;  /* 0xfffffffebd307824 */ /* 0x000fca00078e0230 */
[----:B------:R-:W-:Y:S02]  /*fb50*/  VIMNMX R51, R51, R48, !PT ;  /* 0x0000003033337248 */ /* 0x000fe40007fe0100 */
[----:B------:R-:W-:-:S07]  /*fb60*/  VIADDMNMX R8, R48, R7, R8, PT ;  /* 0x0000000730087246 */ /* 0x000fce0003800108 */
.L_x_8521:
[C---:B------:R-:W-:Y:S02]  /*fb70*/  ISETP.GE.AND P4, PT, R55.reuse, 0x2, PT ;  /* 0x000000023700780c */ /* 0x040fe40003f86270 */
[----:B------:R-:W-:Y:S02]  /*fb80*/  ISETP.GE.AND P6, PT, R55, 0x9, PT ;  /* 0x000000093700780c */ /* 0x000fe40003fc6270 */
[----:B------:R-:W-:Y:S02]  /*fb90*/  ISETP.GT.AND P5, PT, R51, 0x1, !P4 ;  /* 0x000000013300780c */ /* 0x000fe400067a4270 */
[----:B------:R-:W-:Y:S02]  /*fba0*/  P2R R53, PR, RZ, 0x40 ;  /* 0x00000040ff357803 */ /* 0x000fe40000000000 */
[----:B------:R-:W-:-:S04]  /*fbb0*/  ISETP.LT.OR P5, PT, R8, 0x2, P5 ;  /* 0x000000020800780c */ /* 0x000fc80002fa1670 */
[----:B------:R-:W-:Y:S02]  /*fbc0*/  FSEL R136, R9, -INF , !P5 ;  /* 0xff80000009887808 */ /* 0x000fe40006800000 */
[----:B------:R-:W-:Y:S02]  /*fbd0*/  ISETP.GT.AND P5, PT, R51, 0x8, !P6 ;  /* 0x000000083300780c */ /* 0x000fe400077a4270 */
[----:B------:R-:W-:Y:S02]  /*fbe0*/  ISETP.GE.AND P6, PT, R55, 0xa, PT ;  /* 0x0000000a3700780c */ /* 0x000fe40003fc6270 */
[----:B------:R-:W-:Y:S02]  /*fbf0*/  ISETP.LT.OR P5, PT, R8, 0x9, P5 ;  /* 0x000000090800780c */ /* 0x000fe40002fa1670 */
[----:B------:R-:W-:Y:S02]  /*fc00*/  P2R R61, PR, RZ, 0x40 ;  /* 0x00000040ff3d7803 */ /* 0x000fe40000000000 */
[----:B------:R-:W-:-:S02]  /*fc10*/  FSEL R134, R28, -INF , !P5 ;  /* 0xff8000001c867808 */ /* 0x000fc40006800000 */
[----:B------:R-:W-:Y:S02]  /*fc20*/  ISETP.GT.AND P5, PT, R51, 0x9, !P6 ;  /* 0x000000093300780c */ /* 0x000fe400077a4270 */
[----:B------:R-:W-:Y:S02]  /*fc30*/  ISETP.GE.AND P6, PT, R55, 0x11, PT ;  /* 0x000000113700780c */ /* 0x000fe40003fc6270 */
[----:B------:R-:W-:Y:S02]  /*fc40*/  ISETP.LT.OR P5, PT, R8, 0xa, P5 ;  /* 0x0000000a0800780c */ /* 0x000fe40002fa1670 */
[----:B------:R-:W-:Y:S02]  /*fc50*/  P2R R63, PR, RZ, 0x40 ;  /* 0x00000040ff3f7803 */ /* 0x000fe40000000000 */
[----:B0-----:R-:W-:Y:S02]  /*fc60*/  FSEL R132, R29, -INF , !P5 ;  /* 0xff8000001d847808 */ /* 0x001fe40006800000 */
[----:B------:R-:W-:-:S02]  /*fc70*/  ISETP.GT.AND P5, PT, R51, 0x10, !P6 ;  /* 0x000000103300780c */ /* 0x000fc400077a4270 */
[----:B------:R-:W-:Y:S02]  /*fc80*/  ISETP.GE.AND P6, PT, R55, 0x12, PT ;  /* 0x000000123700780c */ /* 0x000fe40003fc6270 */
[----:B------:R-:W-:Y:S02]  /*fc90*/  ISETP.LT.OR P5, PT, R8, 0x11, P5 ;  /* 0x000000110800780c */ /* 0x000fe40002fa1670 */
[----:B------:R-:W-:Y:S02]  /*fca0*/  P2R R65, PR, RZ, 0x40 ;  /* 0x00000040ff417803 */ /* 0x000fe40000000000 */
[----:B------:R-:W-:Y:S02]  /*fcb0*/  FSEL R130, R32, -INF , !P5 ;  /* 0xff80000020827808 */ /* 0x000fe40006800000 */
[----:B------:R-:W-:Y:S02]  /*fcc0*/  ISETP.GT.AND P5, PT, R51, 0x11, !P6 ;  /* 0x000000113300780c */ /* 0x000fe400077a4270 */
[----:B------:R-:W-:-:S02]  /*fcd0*/  ISETP.GE.AND P6, PT, R55, 0x19, PT ;  /* 0x000000193700780c */ /* 0x000fc40003fc6270 */
[C---:B------:R-:W-:Y:S02]  /*fce0*/  ISETP.LT.OR P5, PT, R8.reuse, 0x12, P5 ;  /* 0x000000120800780c */ /* 0x040fe40002fa1670 */
[----:B------:R-:W-:Y:S02]  /*fcf0*/  P2R R67, PR, RZ, 0x40 ;  /* 0x00000040ff437803 */ /* 0x000fe40000000000 */
[----:B------:R-:W-:Y:S02]  /*fd00*/  FSEL R128, R33, -INF , !P5 ;  /* 0xff80000021807808 */ /* 0x000fe40006800000 */
[----:B------:R-:W-:Y:S02]  /*fd10*/  ISETP.GT.AND P5, PT, R51, 0x18, !P6 ;  /* 0x000000183300780c */ /* 0x000fe400077a4270 */
[----:B------:R-:W-:Y:S02]  /*fd20*/  ISETP.GE.AND P6, PT, R55, 0x1a, PT ;  /* 0x0000001a3700780c */ /* 0x000fe40003fc6270 */
[----:B------:R-:W-:-:S02]  /*fd30*/  ISETP.LT.OR P5, PT, R8, 0x19, P5 ;  /* 0x000000190800780c */ /* 0x000fc40002fa1670 */
[----:B------:R-:W-:Y:S02]  /*fd40*/  P2R R69, PR, RZ, 0x40 ;  /* 0x00000040ff457803 */ /* 0x000fe40000000000 */
[----:B------:R-:W-:Y:S02]  /*fd50*/  FSEL R126, R36, -INF , !P5 ;  /* 0xff800000247e7808 */ /* 0x000fe40006800000 */
[----:B------:R-:W-:Y:S02]  /*fd60*/  ISETP.GT.AND P5, PT, R51, 0x19, !P6 ;  /* 0x000000193300780c */ /* 0x000fe400077a4270 */
[----:B------:R-:W-:Y:S02]  /*fd70*/  ISETP.GE.AND P6, PT, R55, 0x21, PT ;  /* 0x000000213700780c */ /* 0x000fe40003fc6270 */
[----:B------:R-:W-:Y:S02]  /*fd80*/  ISETP.LT.OR P5, PT, R8, 0x1a, P5 ;  /* 0x0000001a0800780c */ /* 0x000fe40002fa1670 */
[----:B------:R-:W-:-:S02]  /*fd90*/  P2R R70, PR, RZ, 0x40 ;  /* 0x00000040ff467803 */ /* 0x000fc40000000000 */
        /* <DEDUP_REMOVED lines=10> */
[----:B------:R-:W-:Y:S02]  /*fe40*/  FSEL R120, R120, -INF , !P5 ;  /* 0xff80000078787808 */ /* 0x000fe40006800000 */
[----:B------:R-:W-:-:S02]  /*fe50*/  ISETP.GT.AND P5, PT, R51, 0x28, !P6 ;  /* 0x000000283300780c */ /* 0x000fc400077a4270 */
[----:B------:R-:W-:Y:S02]  /*fe60*/  ISETP.GE.AND P6, PT, R55, 0x2a, PT ;  /* 0x0000002a3700780c */ /* 0x000fe40003fc6270 */
[----:B------:R-:W-:Y:S02]  /*fe70*/  ISETP.LT.OR P5, PT, R8, 0x29, P5 ;  /* 0x000000290800780c */ /* 0x000fe40002fa1670 */
[----:B------:R-:W-:Y:S02]  /*fe80*/  P2R R74, PR, RZ, 0x40 ;  /* 0x00000040ff4a7803 */ /* 0x000fe40000000000 */
[----:B------:R-:W-:Y:S02]  /*fe90*/  FSEL R118, R118, -INF , !P5 ;  /* 0xff80000076767808 */ /* 0x000fe40006800000 */
[----:B------:R-:W-:Y:S02]  /*fea0*/  ISETP.GT.AND P5, PT, R51, 0x29, !P6 ;  /* 0x000000293300780c */ /* 0x000fe400077a4270 */
[----:B------:R-:W-:-:S02]  /*feb0*/  ISETP.GE.AND P6, PT, R55, 0x31, PT ;  /* 0x000000313700780c */ /* 0x000fc40003fc6270 */
[----:B------:R-:W-:Y:S02]  /*fec0*/  ISETP.LT.OR P5, PT, R8, 0x2a, P5 ;  /* 0x0000002a0800780c */ /* 0x000fe40002fa1670 */
        /* <DEDUP_REMOVED lines=105> */
[----:B0-----:R-:W-:Y:S01]  /*10560*/  VIADDMNMX R106, R8, R57, R106, PT ;  /* 0x00000039086a7246 */ /* 0x001fe2000380016a */
[----:B------:R-:W-:Y:S01]  /*10570*/  IMAD.IADD R29, R59, 0x1, R8 ;  /* 0x000000013b1d7824 */ /* 0x000fe200078e0208 */
[----:B------:R-:W-:Y:S06]  /*10580*/  @!P3 BRA `(.L_x_8525) ;  /* 0x000000000050b947 */ /* 0x000fec0003800000 */
        /* <DEDUP_REMOVED lines=11> */
.L_x_8527:
[----:B------:R-:W-:-:S13]  /*10640*/  ISETP.NE.AND P6, PT, R7, 0x1, PT ;  /* 0x000000010700780c */ /* 0x000fda0003fc5270 */
[----:B------:R-:W0:Y:S02]  /*10650*/  @P6 LDC.64 R8, c[0x0][0x9e8] ;  /* 0x00027a00ff086b82 */ /* 0x000e240000000a00 */
[----:B0-----:R-:W-:-:S05]  /*10660*/  @P6 IMAD.HI.U32 R8, R37, R8, RZ ;  /* 0x0000000825086227 */ /* 0x001fca00078e00ff */
[----:B------:R-:W-:-:S07]  /*10670*/  @P6 SHF.R.U32.HI R37, RZ, R9, R8 ;  /* 0x00000009ff256219 */ /* 0x000fce0000011608 */
.L_x_8528:
[----:B------:R-:W-:Y:S05]  /*10680*/  BSYNC B0 ;  /* 0x0000000000007941 */ /* 0x000fea0003800000 */
.L_x_8526:
[----:B------:R-:W-:-:S04]  /*10690*/  IMAD R8, R37, R7, -R68 ;  /* 0x0000000725087224 */ /* 0x000fc800078e0a44 */
[----:B------:R-:W-:-:S05]  /*106a0*/  IMAD R8, R189, -0x2, R8 ;  /* 0xfffffffebd087824 */ /* 0x000fca00078e0208 */
[----:B------:R-:W-:Y:S02]  /*106b0*/  VIMNMX R29, R29, R8, !PT ;  /* 0x000000081d1d7248 */ /* 0x000fe40007fe0100 */
[----:B------:R-:W-:-:S07]  /*106c0*/  VIADDMNMX R106, R8, R7, R106, PT ;  /* 0x00000007086a7246 */ /* 0x000fce000380016a */
.L_x_8525:
[----:B------:R-:W-:Y:S01]  /*106d0*/  ISETP.GT.AND P4, PT, R29, 0x1, !P4 ;  /* 0x000000011d00780c */ /* 0x000fe20006784270 */
[----:B------:R-:W-:Y:S01]  /*106e0*/  ULDC UR4, c[0x0][0x988] ;  /* 0x0002620000047ab9 */ /* 0x000fe20000000800 */
[----:B------:R-:W-:Y:S01]  /*106f0*/  ISETP.NE.AND P6, PT, R69, RZ, PT ;  /* 0x000000ff4500720c */ /* 0x000fe20003fc5270 */
[----:B------:R-:W-:Y:S01]  /*10700*/  IMAD.U32 R59, RZ, RZ, UR4 ;  /* 0x00000004ff3b7e24 */ /* 0x000fe2000f8e00ff */
[----:B------:R-:W-:Y:S02]  /*10710*/  ISETP.LT.OR P4, PT, R106, 0x2, P4 ;  /* 0x000000026a00780c */ /* 0x000fe40002781670 */
[----:B------:R-:W-:Y:S02]  /*10720*/  ISETP.GT.AND P5, PT, R29, 0x78, !P5 ;  /* 0x000000781d00780c */ /* 0x000fe40006fa4270 */
[----:B------:R-:W-:Y:S02]  /*10730*/  FSEL R86, R3, -INF , !P4 ;  /* 0xff80000003567808 */ /* 0x000fe40006000000 */
[----:B------:R-:W-:-:S02]  /*10740*/  ISETP.NE.AND P4, PT, R53, RZ, PT ;  /* 0x000000ff3500720c */ /* 0x000fc40003f85270 */
[----:B------:R-:W-:Y:S01]  /*10750*/  FMNMX.FTZ R3, R33, R136, !PT ;  /* 0x0000008821037209 */ /* 0x000fe20007810000 */
[----:B------:R-:W0:Y:S01]  /*10760*/  @P2 LDC R53, c[0x0][0x450] ;  /* 0x00011400ff352b82 */ /* 0x000e220000000800 */
        /* <DEDUP_REMOVED lines=34> */
[----:B------:R-:W-:-:S02]  /*10990*/  ISETP.NE.AND P6, PT, R78, RZ, PT ;  /* 0x000000ff4e00720c */ /* 0x000fc40003fc5270 */
        /* <DEDUP_REMOVED lines=38> */
[----:B------:R-:W-:Y:S01]  /*10c00*/  ISETP.NE.AND P4, PT, R79, RZ, PT ;  /* 0x000000ff4f00720c */ /* 0x000fe20003f85270 */
[----:B------:R-:W1:Y:S01]  /*10c10*/  SHFL.BFLY PT, R10, R3, 0x2, 0x1f ;  /* 0x0c401f00030a7f89 */ /* 0x000e6200000e0000 */
[----:B------:R-:W-:Y:S02]  /*10c20*/  ISETP.LT.OR P5, PT, R106, 0x79, P5 ;  /* 0x000000796a00780c */ /* 0x000fe40002fa1670 */
[----:B------:R-:W-:Y:S02]  /*10c30*/  ISETP.GT.AND P4, PT, R29, 0x31, !P4 ;  /* 0x000000311d00780c */ /* 0x000fe40006784270 */
[----:B------:R-:W-:-:S02]  /*10c40*/  FSEL R42, R42, -INF , !P5 ;  /* 0xff8000002a2a7808 */ /* 0x000fc40006800000 */
[----:B------:R-:W-:-:S04]  /*10c50*/  ISETP.LT.OR P4, PT, R106, 0x32, P4 ;  /* 0x000000326a00780c */ /* 0x000fc80002781670 */
[----:B------:R-:W-:Y:S02]  /*10c60*/  FSEL R74, R27, -INF , !P4 ;  /* 0xff8000001b4a7808 */ /* 0x000fe40006000000 */
[----:B------:R-:W-:-:S04]  /*10c70*/  ISETP.NE.AND P4, PT, R83, RZ, PT ;  /* 0x000000ff5300720c */ /* 0x000fc80003f85270 */
[----:B------:R-:W-:-:S04]  /*10c80*/  ISETP.GT.AND P4, PT, R29, 0x38, !P4 ;  /* 0x000000381d00780c */ /* 0x000fc80006784270 */
[----:B------:R-:W-:Y:S02]  /*10c90*/  ISETP.LT.OR P4, PT, R106, 0x39, P4 ;  /* 0x000000396a00780c */ /* 0x000fe40002781670 */
[----:B-1----:R-:W-:Y:S02]  /*10ca0*/  FMNMX.FTZ R10, R3, R10, !PT ;  /* 0x0000000a030a7209 */ /* 0x002fe40007810000 */
[----:B------:R-:W-:Y:S02]  /*10cb0*/  FSEL R30, R30, -INF , !P4 ;  /* 0xff8000001e1e7808 */ /* 0x000fe40006000000 */
[----:B------:R-:W-:Y:S01]  /*10cc0*/  ISETP.NE.AND P4, PT, R87, RZ, PT ;  /* 0x000000ff5700720c */ /* 0x000fe20003f85270 */
[----:B------:R-:W1:Y:S03]  /*10cd0*/  SHFL.BFLY PT, R11, R10, 0x1, 0x1f ;  /* 0x0c201f000a0b7f89 */ /* 0x000e6600000e0000 */
[----:B------:R-:W-:-:S04]  /*10ce0*/  ISETP.GT.AND P4, PT, R29, 0x39, !P4 ;  /* 0x000000391d00780c */ /* 0x000fc80006784270 */
        /* <DEDUP_REMOVED lines=8> */
[----:B------:R-:W-:-:S03]  /*10d70*/  FMUL.FTZ R9, R11, R59 ;  /* 0x0000003b0b097220 */ /* 0x000fc60000410000 */
        /* <DEDUP_REMOVED lines=58> */
[-CC-:B------:R-:W-:Y:S01]  /*11120*/  FFMA.FTZ R182, R134, R59.reuse, -R49.reuse ;  /* 0x0000003b86b67223 */ /* 0x180fe20000010831 */
[-CC-:B------:R-:W-:Y:S01]  /*11130*/  FFMA.FTZ R9, R132, R59.reuse, -R49.reuse ;  /* 0x0000003b84097223 */ /* 0x180fe20000010831 */
[----:B------:R-:W-:Y:S01]  /*11140*/  FSEL R47, R0, -INF , !P4 ;  /* 0xff800000002f7808 */ /* 0x000fe20006000000 */
[----:B------:R-:W-:Y:S01]  /*11150*/  MUFU.EX2 R180, R180 ;  /* 0x000000b400b47308 */ /* 0x000fe20000000800 */
[----:B------:R-:W-:Y:S01]  /*11160*/  ISETP.GT.AND P4, PT, R29, 0x79, !P6 ;  /* 0x000000791d00780c */ /* 0x000fe20007784270 */
[-CC-:B------:R-:W-:Y:S01]  /*11170*/  FFMA.FTZ R154, R28, R59.reuse, -R49.reuse ;  /* 0x0000003b1c9a7223 */ /* 0x180fe20000010831 */
[----:B------:R-:W-:Y:S01]  /*11180*/  FMNMX.FTZ R13, R47, R86, !PT ;  /* 0x000000562f0d7209 */ /* 0x000fe20007810000 */
[-CC-:B------:R-:W-:Y:S01]  /*11190*/  FFMA.FTZ R176, R130, R59.reuse, -R49.reuse ;  /* 0x0000003b82b07223 */ /* 0x180fe20000010831 */
[----:B------:R-:W-:Y:S01]  /*111a0*/  ISETP.LT.OR P4, PT, R106, 0x7a, P4 ;  /* 0x0000007a6a00780c */ /* 0x000fe20002781670 */
[--C-:B------:R-:W-:Y:S01]  /*111b0*/  FFMA.FTZ R128, R128, R59, -R49.reuse ;  /* 0x0000003b80807223 */ /* 0x100fe20000010831 */
[----:B------:R-:W-:Y:S01]  /*111c0*/  FMNMX.FTZ R13, R8, R13, !PT ;  /* 0x0000000d080d7209 */ /* 0x000fe20007810000 */
[----:B------:R-:W1:Y:S01]  /*111d0*/  MUFU.EX2 R3, R3 ;  /* 0x0000000300037308 */ /* 0x000e620000000800 */
[----:B------:R-:W-:Y:S01]  /*111e0*/  FSEL R0, R43, -INF , !P4 ;  /* 0xff8000002b007808 */ /* 0x000fe20006000000 */
        /* <DEDUP_REMOVED lines=12> */
[--C-:B------:R-:W-:Y:S01]  /*112b0*/  FFMA.FTZ R170, R92, R59, -R49.reuse ;  /* 0x0000003b5caa7223 */ /* 0x100fe20000010831 */
[----:B------:R-:W-:Y:S01]  /*112c0*/  FMNMX.FTZ R15, R14, R15, !PT ;  /* 0x0000000f0e0f7209 */ /* 0x000fe20007810000 */
[----:B------:R-:W3:Y:S01]  /*112d0*/  MUFU.EX2 R9, R9 ;  /* 0x0000000900097308 */ /* 0x000ee20000000800 */
        /* <DEDUP_REMOVED lines=18> */
[----:B------:R-:W-:Y:S01]  /*11400*/  FMNMX.FTZ R21, R76, R21, !PT ;  /* 0x000000154c157209 */ /* 0x000fe20007810000 */
[----:B------:R-:W0:Y:S03]  /*11410*/  @P2 LDC R44, c[0x0][0x44c] ;  /* 0x00011300ff2c2b82 */ /* 0x000e260000000800 */
[----:B------:R-:W-:-:S03]  /*11420*/  FMNMX.FTZ R25, R26, R21, !PT ;  /* 0x000000151a197209 */ /* 0x000fc60007810000 */
[----:B------:R-:W4:Y:S01]  /*11430*/  MUFU.EX2 R13, R128 ;  /* 0x00000080000d7308 */ /* 0x000f220000000800 */
[----:B------:R-:W-:-:S04]  /*11440*/  FMNMX.FTZ R25, R74, R25, !PT ;  /* 0x000000194a197209 */ /* 0x000fc80007810000 */
[----:B------:R-:W-:-:S03]  /*11450*/  FMNMX.FTZ R25, R30, R25, !PT ;  /* 0x000000191e197209 */ /* 0x000fc60007810000 */
[----:B------:R-:W4:Y:S01]  /*11460*/  MUFU.EX2 R178, R178 ;  /* 0x000000b200b27308 */ /* 0x000f220000000800 */
[----:B------:R-:W-:-:S04]  /*11470*/  FMNMX.FTZ R25, R72, R25, !PT ;  /* 0x0000001948197209 */ /* 0x000fc80007810000 */
[----:B------:R-:W-:-:S03]  /*11480*/  FMNMX.FTZ R27, R70, R25, !PT ;  /* 0x00000019461b7209 */ /* 0x000fc60007810000 */
[----:B------:R-:W4:Y:S01]  /*11490*/  MUFU.EX2 R15, R124 ;  /* 0x0000007c000f7308 */ /* 0x000f220000000800 */
[----:B------:R-:W-:Y:S01]  /*114a0*/  FMNMX.FTZ R27, R12, R27, !PT ;  /* 0x0000001b0c1b7209 */ /* 0x000fe20007810000 */
[----:B0-----:R-:W-:-:S03]  /*114b0*/  @P2 IMAD.HI.U32 R44, R193, R44, RZ ;  /* 0x0000002cc12c2227 */ /* 0x001fc600078e00ff */
[----:B------:R-:W-:-:S03]  /*114c0*/  FMNMX.FTZ R27, R38, R27, !PT ;  /* 0x0000001b261b7209 */ /* 0x000fc60007810000 */
[----:B------:R-:W0:Y:S01]  /*114d0*/  MUFU.EX2 R172, R172 ;  /* 0x000000ac00ac7308 */ /* 0x000e220000000800 */
        /* <DEDUP_REMOVED lines=18> */
[----:B------:R-:W-:Y:S01]  /*11600*/  FMNMX.FTZ R10, R0, R33, !PT ;  /* 0x00000021000a7209 */ /* 0x000fe20007810000 */
[----:B------:R-:W-:-:S04]  /*11610*/  FFMA.FTZ R33, R58, R59, -R49 ;  /* 0x0000003b3a217223 */ /* 0x000fc80000010831 */
[----:B------:R-:W1:Y:S02]  /*11620*/  SHFL.BFLY PT, R39, R10, 0x2, 0x1f ;  /* 0x0c401f000a277f89 */ /* 0x000e6400000e0000 */
[----:B------:R-:W-:Y:S08]  /*11630*/  MUFU.EX2 R31, R66 ;  /* 0x00000042001f7308 */ /* 0x000ff00000000800 */
[----:B------:R-:W-:Y:S08]  /*11640*/  MUFU.EX2 R164, R164 ;  /* 0x000000a400a47308 */ /* 0x000ff00000000800 */
[----:B------:R-:W-:Y:S01]  /*11650*/  MUFU.EX2 R29, R29 ;  /* 0x0000001d001d7308 */ /* 0x000fe20000000800 */
[----:B-1----:R-:W-:Y:S01]  /*11660*/  FMNMX.FTZ R45, R10, R39, !PT ;  /* 0x000000270a2d7209 */ /* 0x002fe20007810000 */
[----:B------:R-:W-:-:S06]  /*11670*/  FFMA.FTZ R39, R48, R59, -R49 ;  /* 0x0000003b30277223 */ /* 0x000fcc0000010831 */
[----:B------:R-:W-:Y:S01]  /*11680*/  MUFU.EX2 R166, R166 ;  /* 0x000000a600a67308 */ /* 0x000fe20000000800 */
[----:B------:R-:W1:Y:S07]  /*11690*/  SHFL.BFLY PT, R10, R45, 0x1, 0x1f ;  /* 0x0c201f002d0a7f89 */ /* 0x000e6e00000e0000 */
[----:B------:R-:W-:Y:S08]  /*116a0*/  MUFU.EX2 R33, R33 ;  /* 0x0000002100217308 */ /* 0x000ff00000000800 */
[----:B------:R-:W-:Y:S08]  /*116b0*/  MUFU.EX2 R160, R160 ;  /* 0x000000a000a07308 */ /* 0x000ff00000000800 */
[----:B------:R-:W-:Y:S01]  /*116c0*/  MUFU.EX2 R35, R35 ;  /* 0x0000002300237308 */ /* 0x000fe20000000800 */
[----:B-1----:R-:W-:Y:S01]  /*116d0*/  FMNMX.FTZ R10, R45, R10, !PT ;  /* 0x0000000a2d0a7209 */ /* 0x002fe20007810000 */
[----:B------:R-:W-:-:S03]  /*116e0*/  FFMA.FTZ R45, R4, R59, -R49 ;  /* 0x0000003b042d7223 */ /* 0x000fc60000010831 */
[C---:B------:R-:W-:Y:S01]  /*116f0*/  FSETP.NEU.FTZ.AND P4, PT, R10.reuse, -INF , PT ;  /* 0xff8000000a00780b */ /* 0x040fe20003f9d000 */
[----:B------:R-:W-:Y:S02]  /*11700*/  FMUL.FTZ R28, R10, R59 ;  /* 0x0000003b0a1c7220 */ /* 0x000fe40000410000 */
[----:B------:R-:W-:Y:S03]  /*11710*/  MUFU.EX2 R162, R162 ;  /* 0x000000a200a27308 */ /* 0x000fe60000000800 */
[----:B------:R-:W-:-:S05]  /*11720*/  FSEL R49, R28, RZ, P4 ;  /* 0x000000ff1c317208 */ /* 0x000fca0002000000 */
[----:B------:R-:W-:Y:S01]  /*11730*/  MUFU.EX2 R37, R37 ;  /* 0x0000002500257308 */ /* 0x000fe20000000800 */
[-CC-:B------:R-:W-:Y:S01]  /*11740*/  FFMA.FTZ R181, R47, R59.reuse, -R49.reuse ;  /* 0x0000003b2fb57223 */ /* 0x180fe20000010831 */
[-C--:B------:R-:W-:Y:S01]  /*11750*/  FFMA.FTZ R4, R86, R59.reuse, -R49 ;  /* 0x0000003b56047223 */ /* 0x080fe20000010831 */
[----:B------:R-:W-:Y:S01]  /*11760*/  FADD.FTZ R47, R180, R3 ;  /* 0x00000003b42f7221 */ /* 0x000fe20000010000 */
[-CC-:B------:R-:W-:Y:S01]  /*11770*/  FFMA.FTZ R183, R8, R59.reuse, -R49.reuse ;  /* 0x0000003b08b77223 */ /* 0x180fe20000010831 */
[-CC-:B------:R-:W-:Y:S01]  /*11780*/  FFMA.FTZ R8, R84, R59.reuse, -R49.reuse ;  /* 0x0000003b54087223 */ /* 0x180fe20000010831 */
[-C--:B------:R-:W-:Y:S01]  /*11790*/  FFMA.FTZ R177, R68, R59.reuse, -R49 ;  /* 0x0000003b44b17223 */ /* 0x080fe20000010831 */
[----:B--2---:R-:W-:Y:S01]  /*117a0*/  FADD.FTZ R32, R182, R47 ;  /* 0x0000002fb6207221 */ /* 0x004fe20000010000 */
[----:B------:R-:W-:Y:S01]  /*117b0*/  MUFU.EX2 R181, R181 ;  /* 0x000000b500b57308 */ /* 0x000fe20000000800 */
[-CC-:B------:R-:W-:Y:S01]  /*117c0*/  FFMA.FTZ R28, R82, R59.reuse, -R49.reuse ;  /* 0x0000003b521c7223 */ /* 0x180fe20000010831 */
[-CC-:B------:R-:W-:Y:S01]  /*117d0*/  FFMA.FTZ R179, R14, R59.reuse, -R49.reuse ;  /* 0x0000003b0eb37223 */ /* 0x180fe20000010831 */
[----:B---3--:R-:W-:Y:S01]  /*117e0*/  FADD.FTZ R47, R9, R32 ;  /* 0x00000020092f7221 */ /* 0x008fe20000010000 */
[-CC-:B------:R-:W-:Y:S01]  /*117f0*/  FFMA.FTZ R14, R80, R59.reuse, -R49.reuse ;  /* 0x0000003b500e7223 */ /* 0x180fe20000010831 */
[-CC-:B------:R-:W-:Y:S01]  /*11800*/  FFMA.FTZ R173, R20, R59.reuse, -R49.reuse ;  /* 0x0000003b14ad7223 */ /* 0x180fe20000010831 */
[-C--:B------:R-:W-:Y:S01]  /*11810*/  FFMA.FTZ R20, R78, R59.reuse, -R49 ;  /* 0x0000003b4e147223 */ /* 0x080fe20000010831 */
[----:B----4-:R-:W-:Y:S01]  /*11820*/  FADD.FTZ R32, R176, R47 ;  /* 0x0000002fb0207221 */ /* 0x010fe20000010000 */
[----:B------:R-:W1:Y:S01]  /*11830*/  MUFU.EX2 R4, R4 ;  /* 0x0000000400047308 */ /* 0x000e620000000800 */
[-CC-:B------:R-:W-:Y:S01]  /*11840*/  FFMA.FTZ R175, R24, R59.reuse, -R49.reuse ;  /* 0x0000003b18af7223 */ /* 0x180fe20000010831 */
[-CC-:B------:R-:W-:Y:S01]  /*11850*/  FFMA.FTZ R24, R76, R59.reuse, -R49.reuse ;  /* 0x0000003b4c187223 */ /* 0x180fe20000010831 */
[----:B------:R-:W-:Y:S01]  /*11860*/  FADD.FTZ R47, R13, R32 ;  /* 0x000000200d2f7221 */ /* 0x000fe20000010000 */
[-CC-:B------:R-:W-:Y:S01]  /*11870*/  FFMA.FTZ R169, R26, R59.reuse, -R49.reuse ;  /* 0x0000003b1aa97223 */ /* 0x180fe20000010831 */
[-CC-:B------:R-:W-:Y:S01]  /*11880*/  FFMA.FTZ R26, R74, R59.reuse, -R49.reuse ;  /* 0x0000003b4a1a7223 */ /* 0x180fe20000010831 */
[-C--:B------:R-:W-:Y:S01]  /*11890*/  FFMA.FTZ R171, R30, R59.reuse, -R49 ;  /* 0x0000003b1eab7223 */ /* 0x080fe20000010831 */
[----:B------:R-:W-:Y:S01]  /*118a0*/  FADD.FTZ R36, R178, R47 ;  /* 0x0000002fb2247221 */ /* 0x000fe20000010000 */
[----:B------:R-:W2:Y:S01]  /*118b0*/  MUFU.EX2 R183, R183 ;  /* 0x000000b700b77308 */ /* 0x000ea20000000800 */
[-CC-:B------:R-:W-:Y:S01]  /*118c0*/  FFMA.FTZ R30, R72, R59.reuse, -R49.reuse ;  /* 0x0000003b481e7223 */ /* 0x180fe20000010831 */
[-CC-:B------:R-:W-:Y:S01]  /*118d0*/  FFMA.FTZ R165, R70, R59.reuse, -R49.reuse ;  /* 0x0000003b46a57223 */ /* 0x180fe20000010831 */
[----:B------:R-:W-:Y:S01]  /*118e0*/  FADD.FTZ R51, R15, R36 ;  /* 0x000000240f337221 */ /* 0x000fe20000010000 */
[-CC-:B------:R-:W-:Y:S01]  /*118f0*/  FFMA.FTZ R12, R12, R59.reuse, -R49.reuse ;  /* 0x0000003b0c0c7223 */ /* 0x180fe20000010831 */
[-CC-:B------:R-:W-:Y:S01]  /*11900*/  FFMA.FTZ R167, R38, R59.reuse, -R49.reuse ;  /* 0x0000003b26a77223 */ /* 0x180fe20000010831 */
[-C--:B------:R-:W-:Y:S01]  /*11910*/  FFMA.FTZ R34, R34, R59.reuse, -R49 ;  /* 0x0000003b22227223 */ /* 0x080fe20000010831 */
[----:B0-----:R-:W-:Y:S01]  /*11920*/  FADD.FTZ R36, R172, R51 ;  /* 0x00000033ac247221 */ /* 0x001fe20000010000 */
[----:B------:R-:W0:Y:S01]  /*11930*/  MUFU.EX2 R8, R8 ;  /* 0x0000000800087308 */ /* 0x000e220000000800 */
[----:B-1----:R-:W-:Y:S01]  /*11940*/  FADD.FTZ R32, R181, R4 ;  /* 0x00000004b5207221 */ /* 0x002fe20000010000 */
[-CC-:B------:R-:W-:Y:S01]  /*11950*/  FFMA.FTZ R40, R40, R59.reuse, -R49.reuse ;  /* 0x0000003b28287223 */ /* 0x180fe20000010831 */
[----:B------:R-:W-:Y:S01]  /*11960*/  FADD.FTZ R51, R21, R36 ;  /* 0x0000002415337221 */ /* 0x000fe20000010000 */
[-CC-:B------:R-:W-:Y:S01]  /*11970*/  FFMA.FTZ R90, R90, R59.reuse, -R49.reuse ;  /* 0x0000003b5a5a7223 */ /* 0x180fe20000010831 */
[----:B------:R-:W-:Y:S01]  /*11980*/  F2FP.BF16.F32.PACK_AB R180, R3, R180 ;  /* 0x000000b403b4723e */ /* 0x000fe200000010ff */
[-C--:B------:R-:W-:Y:S01]  /*11990*/  FFMA.FTZ R94, R94, R59.reuse, -R49 ;  /* 0x0000003b5e5e7223 */ /* 0x080fe20000010831 */
[----:B------:R-:W-:Y:S01]  /*119a0*/  FADD.FTZ R36, R174, R51 ;  /* 0x00000033ae247221 */ /* 0x000fe20000010000 */
[----:B------:R-:W1:Y:S01]  /*119b0*/  MUFU.EX2 R177, R177 ;  /* 0x000000b100b17308 */ /* 0x000e620000000800 */
[----:B--2---:R-:W-:Y:S01]  /*119c0*/  FADD.FTZ R47, R183, R32 ;  /* 0x00000020b72f7221 */ /* 0x004fe20000010000 */
[----:B------:R-:W-:Y:S01]  /*119d0*/  F2FP.BF16.F32.PACK_AB R182, R9, R182 ;  /* 0x000000b609b6723e */ /* 0x000fe200000010ff */
[----:B------:R-:W-:Y:S01]  /*119e0*/  FADD.FTZ R51, R25, R36 ;  /* 0x0000002419337221 */ /* 0x000fe20000010000 */
[-CC-:B------:R-:W-:Y:S01]  /*119f0*/  FFMA.FTZ R96, R96, R59.reuse, -R49.reuse ;  /* 0x0000003b60607223 */ /* 0x180fe20000010831 */
[-CC-:B------:R-:W-:Y:S01]  /*11a00*/  FFMA.FTZ R98, R98, R59.reuse, -R49.reuse ;  /* 0x0000003b62627223 */ /* 0x180fe20000010831 */
[-C--:B------:R-:W-:Y:S01]  /*11a10*/  FFMA.FTZ R100, R100, R59.reuse, -R49 ;  /* 0x0000003b64647223 */ /* 0x080fe20000010831 */
[----:B------:R-:W-:Y:S01]  /*11a20*/  FADD.FTZ R36, R168, R51 ;  /* 0x00000033a8247221 */ /* 0x000fe20000010000 */
[----:B------:R-:W2:Y:S01]  /*11a30*/  MUFU.EX2 R28, R28 ;  /* 0x0000001c001c7308 */ /* 0x000ea20000000800 */
[----:B0-----:R-:W-:Y:S01]  /*11a40*/  FADD.FTZ R32, R8, R47 ;  /* 0x0000002f08207221 */ /* 0x001fe20000010000 */
[-CC-:B------:R-:W-:Y:S01]  /*11a50*/  FFMA.FTZ R104, R104, R59.reuse, -R49.reuse ;  /* 0x0000003b68687223 */ /* 0x180fe20000010831 */
[----:B------:R-:W-:Y:S01]  /*11a60*/  FADD.FTZ R51, R27, R36 ;  /* 0x000000241b337221 */ /* 0x000fe20000010000 */
[-CC-:B------:R-:W-:Y:S01]  /*11a70*/  FFMA.FTZ R108, R108, R59.reuse, -R49.reuse ;  /* 0x0000003b6c6c7223 */ /* 0x180fe20000010831 */
[-CC-:B------:R-:W-:Y:S01]  /*11a80*/  FFMA.FTZ R110, R110, R59.reuse, -R49.reuse ;  /* 0x0000003b6e6e7223 */ /* 0x180fe20000010831 */
[-C--:B------:R-:W-:Y:S01]  /*11a90*/  FFMA.FTZ R112, R112, R59.reuse, -R49 ;  /* 0x0000003b70707223 */ /* 0x080fe20000010831 */
[----:B------:R-:W-:Y:S01]  /*11aa0*/  FADD.FTZ R36, R170, R51 ;  /* 0x00000033aa247221 */ /* 0x000fe20000010000 */
[----:B------:R-:W0:Y:S01]  /*11ab0*/  MUFU.EX2 R179, R179 ;  /* 0x000000b300b37308 */ /* 0x000e220000000800 */
[----:B-1----:R-:W-:Y:S01]  /*11ac0*/  FADD.FTZ R47, R177, R32 ;  /* 0x00000020b12f7221 */ /* 0x002fe20000010000 */
[-CC-:B------:R-:W-:Y:S01]  /*11ad0*/  FFMA.FTZ R42, R42, R59.reuse, -R49.reuse ;  /* 0x0000003b2a2a7223 */ /* 0x180fe20000010831 */
[----:B------:R-:W-:Y:S01]  /*11ae0*/  FADD.FTZ R51, R31, R36 ;  /* 0x000000241f337221 */ /* 0x000fe20000010000 */
[----:B------:R-:W-:Y:S01]  /*11af0*/  FFMA.FTZ R0, R0, R59, -R49 ;  /* 0x0000003b00007223 */ /* 0x000fe20000010831 */
[----:B------:R-:W-:Y:S01]  /*11b00*/  F2FP.BF16.F32.PACK_AB R181, R4, R181 ;  /* 0x000000b504b5723e */ /* 0x000fe200000010ff */
[----:B------:R-:W-:-:S02]  /*11b10*/  IMAD.MOV.U32 R38, RZ, RZ, R193 ;  /* 0x000000ffff267224 */ /* 0x000fc400078e00c1 */
[----:B------:R-:W-:Y:S01]  /*11b20*/  FADD.FTZ R36, R164, R51 ;  /* 0x00000033a4247221 */ /* 0x000fe20000010000 */
[----:B------:R-:W1:Y:S01]  /*11b30*/  MUFU.EX2 R14, R14 ;  /* 0x0000000e000e7308 */ /* 0x000e620000000800 */
[----:B--2---:R-:W-:Y:S01]  /*11b40*/  FADD.FTZ R32, R28, R47 ;  /* 0x0000002f1c207221 */ /* 0x004fe20000010000 */
[----:B------:R-:W-:Y:S01]  /*11b50*/  @P2 SHF.R.U32.HI R38, RZ, R53, R44 ;  /* 0x00000035ff262219 */ /* 0x000fe2000001162c */
[----:B------:R-:W-:Y:S01]  /*11b60*/  FADD.FTZ R51, R29, R36 ;  /* 0x000000241d337221 */ /* 0x000fe20000010000 */
[----:B------:R-:W-:Y:S02]  /*11b70*/  F2FP.BF16.F32.PACK_AB R176, R13, R176 ;  /* 0x000000b00db0723e */ /* 0x000fe400000010ff */
[----:B------:R-:W-:Y:S01]  /*11b80*/  F2FP.BF16.F32.PACK_AB R178, R15, R178 ;  /* 0x000000b20fb2723e */ /* 0x000fe200000010ff */
[----:B------:R-:W-:Y:S01]  /*11b90*/  FADD.FTZ R36, R166, R51 ;  /* 0x00000033a6247221 */ /* 0x000fe20000010000 */
[----:B------:R-:W2:Y:S01]  /*11ba0*/  MUFU.EX2 R173, R173 ;  /* 0x000000ad00ad7308 */ /* 0x000ea20000000800 */
[----:B0-----:R-:W-:Y:S01]  /*11bb0*/  FADD.FTZ R47, R179, R32 ;  /* 0x00000020b32f7221 */ /* 0x001fe20000010000 */
[----:B------:R-:W-:-:S02]  /*11bc0*/  IMAD.IADD R127, R127, 0x1, R38 ;  /* 0x000000017f7f7824 */ /* 0x000fc400078e0226 */
[----:B------:R-:W-:Y:S01]  /*11bd0*/  FADD.FTZ R51, R33, R36 ;  /* 0x0000002421337221 */ /* 0x000fe20000010000 */
[----:B------:R-:W-:Y:S02]  /*11be0*/  F2FP.BF16.F32.PACK_AB R172, R21, R172 ;  /* 0x000000ac15ac723e */ /* 0x000fe400000010ff */
[----:B------:R-:W-:Y:S01]  /*11bf0*/  F2FP.BF16.F32.PACK_AB R174, R25, R174 ;  /* 0x000000ae19ae723e */ /* 0x000fe200000010ff */
[----:B------:R-:W-:Y:S01]  /*11c00*/  FADD.FTZ R36, R160, R51 ;  /* 0x00000033a0247221 */ /* 0x000fe20000010000 */
[----:B------:R-:W0:Y:S01]  /*11c10*/  MUFU.EX2 R20, R20 ;  /* 0x0000001400147308 */ /* 0x000e220000000800 */
[----:B-1----:R-:W-:Y:S01]  /*11c20*/  FADD.FTZ R32, R14, R47 ;  /* 0x0000002f0e207221 */ /* 0x002fe20000010000 */
[----:B------:R-:W-:Y:S01]  /*11c30*/  F2FP.BF16.F32.PACK_AB R168, R27, R168 ;  /* 0x000000a81ba8723e */ /* 0x000fe200000010ff */
[----:B------:R-:W-:Y:S01]  /*11c40*/  IMAD.IADD R6, R127, 0x1, R6 ;  /* 0x000000017f067824 */ /* 0x000fe200078e0206 */
[----:B------:R-:W-:Y:S02]  /*11c50*/  F2FP.BF16.F32.PACK_AB R170, R31, R170 ;  /* 0x000000aa1faa723e */ /* 0x000fe400000010ff */
[----:B------:R-:W-:-:S02]  /*11c60*/  F2FP.BF16.F32.PACK_AB R164, R29, R164 ;  /* 0x000000a41da4723e */ /* 0x000fc400000010ff */
[----:B------:R-:W1:Y:S01]  /*11c70*/  MUFU.EX2 R175, R175 ;  /* 0x000000af00af7308 */ /* 0x000e620000000800 */
[----:B--2---:R-:W-:Y:S01]  /*11c80*/  FADD.FTZ R47, R173, R32 ;  /* 0x00000020ad2f7221 */ /* 0x004fe20000010000 */
[----:B------:R-:W-:Y:S02]  /*11c90*/  F2FP.BF16.F32.PACK_AB R166, R33, R166 ;  /* 0x000000a621a6723e */ /* 0x000fe400000010ff */
[----:B------:R-:W-:Y:S02]  /*11ca0*/  F2FP.BF16.F32.PACK_AB R160, R35, R160 ;  /* 0x000000a023a0723e */ /* 0x000fe400000010ff */
[----:B------:R-:W-:Y:S02]  /*11cb0*/  F2FP.BF16.F32.PACK_AB R183, R8, R183 ;  /* 0x000000b708b7723e */ /* 0x000fe400000010ff */
[----:B------:R-:W2:Y:S01]  /*11cc0*/  MUFU.EX2 R24, R24 ;  /* 0x0000001800187308 */ /* 0x000ea20000000800 */
[----:B0-----:R-:W-:Y:S01]  /*11cd0*/  FADD.FTZ R32, R20, R47 ;  /* 0x0000002f14207221 */ /* 0x001fe20000010000 */
[----:B------:R-:W-:-:S02]  /*11ce0*/  F2FP.BF16.F32.PACK_AB R177, R28, R177 ;  /* 0x000000b11cb1723e */ /* 0x000fc400000010ff */
[----:B------:R-:W-:Y:S02]  /*11cf0*/  F2FP.BF16.F32.PACK_AB R179, R14, R179 ;  /* 0x000000b30eb3723e */ /* 0x000fe400000010ff */
[----:B------:R-:W-:Y:S02]  /*11d00*/  F2FP.BF16.F32.PACK_AB R173, R20, R173 ;  /* 0x000000ad14ad723e */ /* 0x000fe400000010ff */
        /* <DEDUP_REMOVED lines=14> */
[----:B------:R-:W-:Y:S01]  /*11df0*/  FADD.FTZ R47, R35, R36 ;  /* 0x00000024232f7221 */ /* 0x000fe20000010000 */
[----:B------:R-:W-:-:S03]  /*11e00*/  F2FP.BF16.F32.PACK_AB R171, R30, R171 ;  /* 0x000000ab1eab723e */ /* 0x000fc600000010ff */
[----:B------:R-:W-:Y:S01]  /*11e10*/  FADD.FTZ R36, R162, R47 ;  /* 0x0000002fa2247221 */ /* 0x000fe20000010000 */
[----:B------:R-:W-:Y:S01]  /*11e20*/  F2FP.BF16.F32.PACK_AB R162, R37, R162 ;  /* 0x000000a225a2723e */ /* 0x000fe200000010ff */
[----:B------:R-:W0:Y:S01]  /*11e30*/  MUFU.EX2 R167, R167 ;  /* 0x000000a700a77308 */ /* 0x000e220000000800 */
[----:B-1----:R-:W-:Y:S01]  /*11e40*/  FADD.FTZ R3, R165, R32 ;  /* 0x00000020a5037221 */ /* 0x002fe20000010000 */
[----:B------:R-:W-:-:S06]  /*11e50*/  FADD.FTZ R9, R37, R36 ;  /* 0x0000002425097221 */ /* 0x000fcc0000010000 */
        /* <DEDUP_REMOVED lines=47> */
[----:B------:R1:W2:Y:S01]  /*12150*/  MUFU.EX2 R155, R0 ;  /* 0x00000000009b7308 */ /* 0x0002a20000000800 */
[C---:B0-----:R-:W-:Y:S01]  /*12160*/  FADD.FTZ R9, R153.reuse, R4 ;  /* 0x0000000499097221 */ /* 0x041fe20000010000 */
[----:B------:R-:W-:Y:S01]  /*12170*/  F2FP.BF16.F32.PACK_AB R153, R153, R110 ;  /* 0x0000006e9999723e */ /* 0x000fe200000010ff */
[----:B------:R-:W-:-:S05]  /*12180*/  VIADD R4, R129, 0xfffffffe ;  /* 0xfffffffe81047836 */ /* 0x000fca0000000000 */
[----:B------:R-:W0:Y:S01]  /*12190*/  MUFU.EX2 R45, R45 ;  /* 0x0000002d002d7308 */ /* 0x000e220000000800 */
[----:B-1----:R-:W-:-:S04]  /*121a0*/  FADD.FTZ R0, R42, R9 ;  /* 0x000000092a007221 */ /* 0x002fc80000010000 */
[C---:B--2---:R-:W-:Y:S01]  /*121b0*/  FADD.FTZ R0, R155.reuse, R0 ;  /* 0x000000009b007221 */ /* 0x044fe20000010000 */
[----:B------:R-:W-:Y:S01]  /*121c0*/  F2FP.BF16.F32.PACK_AB R155, R155, R42 ;  /* 0x0000002a9b9b723e */ /* 0x000fe200000010ff */
        /* <DEDUP_REMOVED lines=14> */
.L_x_8531:
[----:B------:R-:W-:-:S13]  /*122b0*/  ISETP.NE.AND P4, PT, R7, 0x1, PT ;  /* 0x000000010700780c */ /* 0x000fda0003f85270 */
[----:B------:R-:W0:Y:S02]  /*122c0*/  @P4 LDC.64 R12, c[0x0][0x9e8] ;  /* 0x00027a00ff0c4b82 */ /* 0x000e240000000a00 */
[----:B0-----:R-:W-:-:S05]  /*122d0*/  @P4 IMAD.HI.U32 R12, R8, R12, RZ ;  /* 0x0000000c080c4227 */ /* 0x001fca00078e00ff */
[----:B------:R-:W-:-:S07]  /*122e0*/  @P4 SHF.R.U32.HI R8, RZ, R13, R12 ;  /* 0x0000000dff084219 */ /* 0x000fce000001160c */
.L_x_8532:
[----:B------:R-:W-:Y:S05]  /*122f0*/  BSYNC B0 ;  /* 0x0000000000007941 */ /* 0x000fea0003800000 */
.L_x_8530:
[----:B------:R-:W-:-:S05]  /*12300*/  IMAD R7, R8, R7, R7 ;  /* 0x0000000708077224 */ /* 0x000fca00078e0207 */
[----:B------:R-:W-:-:S07]  /*12310*/  VIMNMX R6, R6, R7, PT ;  /* 0x0000000706067248 */ /* 0x000fce0003fe0100 */
.L_x_8529:
[----:B------:R-:W-:Y:S01]  /*12320*/  SHF.R.S32.HI R7, RZ, 0x1f, R6 ;  /* 0x0000001fff077819 */ /* 0x000fe20000011406 */
[----:B------:R-:W-:Y:S01]  /*12330*/  ULDC UR4, c[0x0][0x9e4] ;  /* 0x0002790000047ab9 */ /* 0x000fe20000000800 */
[----:B------:R-:W-:Y:S01]  /*12340*/  ULDC UR5, c[0x0][0x9e4] ;  /* 0x0002790000057ab9 */ /* 0x000fe20000000800 */
[----:B------:R-:W-:Y:S01]  /*12350*/  ULDC UR7, c[0x0][0x9d8] ;  /* 0x0002760000077ab9 */ /* 0x000fe20000000800 */
[----:B------:R-:W-:Y:S01]  /*12360*/  LEA.HI R7, R7, R6, RZ, 0x7 ;  /* 0x0000000607077211 */ /* 0x000fe200078f38ff */
[----:B------:R-:W-:Y:S01]  /*12370*/  ULDC UR49, c[0x0][0x9d8] ;  /* 0x0002760000317ab9 */ /* 0x000fe20000000800 */
[----:B------:R-:W-:Y:S01]  /*12380*/  ULDC UR37, c[0x0][0x9d8] ;  /* 0x0002760000257ab9 */ /* 0x000fe20000000800 */
[----:B------:R-:W-:Y:S01]  /*12390*/  ULDC UR48, c[0x0][0x9e0] ;  /* 0x0002780000307ab9 */ /* 0x000fe20000000800 */
[----:B------:R-:W-:Y:S01]  /*123a0*/  SHF.R.S32.HI R7, RZ, 0x7, R7 ;  /* 0x00000007ff077819 */ /* 0x000fe20000011407 */
[----:B------:R-:W-:Y:S01]  /*123b0*/  ULDC UR6, c[0x0][0x9e0] ;  /* 0x0002780000067ab9 */ /* 0x000fe20000000800 */
[----:B------:R-:W-:-:S02]  /*123c0*/  CS2R R150, SRZ ;  /* 0x0000000000967805 */ /* 0x000fc4000001ff00 */
[----:B------:R-:W-:Y:S02]  /*123d0*/  CS2R R148, SRZ ;  /* 0x0000000000947805 */ /* 0x000fe4000001ff00 */
[----:B------:R-:W-:Y:S02]  /*123e0*/  VIMNMX R12, R196, R7, !PT ;  /* 0x00000007c40c7248 */ /* 0x000fe40007fe0100 */
[----:B------:R-:W-:Y:S02]  /*123f0*/  CS2R R146, SRZ ;  /* 0x0000000000927805 */ /* 0x000fe4000001ff00 */
[----:B------:R-:W-:Y:S02]  /*12400*/  CS2R R144, SRZ ;  /* 0x0000000000907805 */ /* 0x000fe4000001ff00 */
[----:B------:R-:W-:Y:S02]  /*12410*/  CS2R R142, SRZ ;  /* 0x00000000008e7805 */ /* 0x000fe4000001ff00 */
[----:B------:R-:W-:-:S02]  /*12420*/  ISETP.GE.AND P4, PT, R4, R12, PT ;  /* 0x0000000c0400720c */ /* 0x000fc40003f86270 */
        /* <DEDUP_REMOVED lines=13> */
[----:B-----5:R-:W-:Y:S02]  /*12500*/  CS2R R114, SRZ ;  /* 0x0000000000727805 */ /* 0x020fe4000001ff00 */
        /* <DEDUP_REMOVED lines=13> */
[----:B------:R-:W-:Y:S06]  /*125e0*/  @!P4 BRA `(.L_x_8533) ;  /* 0x0000003800a0c947 */ /* 0x000fec0003800000 */
[----:B------:R-:W-:-:S07]  /*125f0*/  IMAD.MOV.U32 R151, RZ, RZ, RZ ;  /* 0x000000ffff977224 */ /* 0x000fce00078e00ff */
.L_x_8551:
[----:B------:R-:W-:Y:S01]  /*12600*/  VIADD R13, R22, 0x1 ;  /* 0x00000001160d7836 */ /* 0x000fe20000000000 */
[----:B------:R-:W-:Y:S05]  /*12610*/  YIELD ;  /* 0x0000000000007946 */ /* 0x000fea0003800000 */
[----:B------:R-:W-:-:S04]  /*12620*/  ISETP.NE.AND P4, PT, R13, 0x2, PT ;  /* 0x000000020d00780c */ /* 0x000fc80003f85270 */
[----:B------:R-:W-:Y:S02]  /*12630*/  SEL R7, RZ, 0x1, P4 ;  /* 0x00000001ff077807 */ /* 0x000fe40002000000 */
[----:B------:R-:W-:Y:S02]  /*12640*/  SEL R13, R13, RZ, P4 ;  /* 0x000000ff0d0d7207 */ /* 0x000fe40002000000 */
[----:B------:R-:W-:Y:S02]  /*12650*/  ISETP.NE.AND P4, PT, R194, RZ, PT ;  /* 0x000000ffc200720c */ /* 0x000fe40003f85270 */
[----:B------:R-:W-:-:S11]  /*12660*/  LOP3.LUT R14, R186, R7, RZ, 0x3c, !PT ;  /* 0x00000007ba0e7212 */ /* 0x000fd600078e3cff */
[----:B------:R-:W-:Y:S05]  /*12670*/  @P4 BRA `(.L_x_8534) ;  /* 0x0000000000304947 */ /* 0x000fea0003800000 */
[----:B------:R-:W-:Y:S05]  /*12680*/  @!P0 BRA `(.L_x_8535) ;  /* 0x0000000000048947 */ /* 0x000fea0003800000 */
[----:B------:R-:W-:Y:S01]  /*12690*/  BPT.TRAP 0x1 ;  /* 0x000000040000795c */ /* 0x000fe20000300000 */
.L_x_8535:
[----:B------:R-:W-:Y:S01]  /*126a0*/  IMAD R7, R13, 0x8, R2 ;  /* 0x000000080d077824 */ /* 0x000fe200078e0202 */
[----:B------:R-:W-:-:S04]  /*126b0*/  SHF.L.U32 R6, R14, 0x1f, RZ ;  /* 0x0000001f0e067819 */ /* 0x000fc800000006ff */
[----:B------:R0:W1:Y:S01]  /*126c0*/  SYNCS.PHASECHK.TRANS64.TRYWAIT P5, [R7+URZ+0x28830], R6 ;  /* 0x02883006070075a7 */ /* 0x00006200080a017f */
[----:B------:R-:W-:Y:S05]  /*126d0*/  @!P0 BRA `(.L_x_8536) ;  /* 0x0000000000048947 */ /* 0x000fea0003800000 */
[----:B------:R-:W-:Y:S01]  /*126e0*/  BPT.TRAP 0x1 ;  /* 0x000000040000795c */ /* 0x000fe20000300000 */
.L_x_8536:
[----:B------:R-:W-:Y:S04]  /*126f0*/  BSSY B0, `(.L_x_8534) ;  /* 0x0000004000007945 */ /* 0x000fe80003800000 */
[----:B-1----:R-:W-:Y:S05]  /*12700*/  @P5 BRA `(.L_x_8537) ;  /* 0x0000000000085947 */ /* 0x002fea0003800000 */
[----:B------:R-:W1:Y:S02]  /*12710*/  SYNCS.PHASECHK.TRANS64.TRYWAIT P5, [R7+URZ+0x28830], R6 ;  /* 0x02883006070075a7 */ /* 0x000e6400080a017f */
[----:B-1----:R-:W-:Y:S05]  /*12720*/  @!P5 BRA `(.L_x_8538) ;  /* 0x0000015c0054d947 */ /* 0x002fea0003800000 */
.L_x_8537:
[----:B------:R-:W-:Y:S05]  /*12730*/  BSYNC B0 ;  /* 0x0000000000007941 */ /* 0x000fea0003800000 */
.L_x_8534:
[----:B------:R-:W2:Y:S01]  /*12740*/  S2R R8, SR_TID.X ;  /* 0x0000000000087919 */ /* 0x000ea20000002100 */
[----:B01----:R-:W-:Y:S01]  /*12750*/  IMAD.MOV.U32 R7, RZ, RZ, 0x40000040 ;  /* 0x40000040ff077424 */ /* 0x003fe200078e00ff */
[----:B------:R-:W-:Y:S05]  /*12760*/  WARPSYNC.ALL ;  /* 0x0000000000007948 */ /* 0x000fea0003800000 */
[----:B------:R-:W-:Y:S01]  /*12770*/  R2UR UR47, R7 ;  /* 0x00000000072f72ca */ /* 0x000fe200000e0000 */
[----:B------:R-:W-:Y:S02]  /*12780*/  IMAD R6, R13, 0x800, R5 ;  /* 0x000008000d067824 */ /* 0x000fe400078e0205 */
[----:B------:R-:W-:-:S03]  /*12790*/  IMAD.MOV.U32 R9, RZ, RZ, 0x40000040 ;  /* 0x40000040ff097424 */ /* 0x000fc600078e00ff */
[----:B------:R-:W-:Y:S02]  /*127a0*/  R2UR UR46, R6 ;  /* 0x00000000062e72ca */ /* 0x000fe400000e0000 */
[----:B------:R-:W-:Y:S01]  /*127b0*/  R2UR UR11, R9 ;  /* 0x00000000090b72ca */ /* 0x000fe200000e0000 */
[----:B------:R-:W-:-:S05]  /*127c0*/  IMAD.MOV.U32 R9, RZ, RZ, 0x40000040 ;  /* 0x40000040ff097424 */ /* 0x000fca00078e00ff */
[----:B------:R-:W-:Y:S01]  /*127d0*/  R2UR UR15, R9 ;  /* 0x00000000090f72ca */ /* 0x000fe200000e0000 */
[----:B------:R-:W-:-:S05]  /*127e0*/  IMAD.MOV.U32 R9, RZ, RZ, 0x40000040 ;  /* 0x40000040ff097424 */ /* 0x000fca00078e00ff */
[----:B------:R-:W-:Y:S01]  /*127f0*/  R2UR UR19, R9 ;  /* 0x00000000091372ca */ /* 0x000fe200000e0000 */
[----:B------:R-:W-:Y:S01]  /*12800*/  IMAD.MOV.U32 R9, RZ, RZ, 0x40000040 ;  /* 0x40000040ff097424 */ /* 0x000fe200078e00ff */
[----:B--2---:R-:W-:-:S04]  /*12810*/  SHF.R.U32.HI R8, RZ, 0x7, R8 ;  /* 0x00000007ff087819 */ /* 0x004fc80000011608 */
[----:B------:R-:W-:Y:S01]  /*12820*/  R2UR UR23, R9 ;  /* 0x00000000091772ca */ /* 0x000fe200000e0000 */
[----:B------:R-:W-:Y:S02]  /*12830*/  IMAD.MOV.U32 R9, RZ, RZ, 0x40000040 ;  /* 0x40000040ff097424 */ /* 0x000fe400078e00ff */
[----:B------:R-:W-:Y:S02]  /*12840*/  VIADD R7, R8, 0x8 ;  /* 0x0000000808077836 */ /* 0x000fe40000000000 */
[----:B------:R-:W-:Y:S01]  /*12850*/  VIADD R8, R6, 0x2 ;  /* 0x0000000206087836 */ /* 0x000fe20000000000 */
[----:B------:R-:W-:Y:S01]  /*12860*/  R2UR UR27, R9 ;  /* 0x00000000091b72ca */ /* 0x000fe200000e0000 */
[----:B------:R-:W-:Y:S01]  /*12870*/  IMAD.MOV.U32 R9, RZ, RZ, 0x40000040 ;  /* 0x40000040ff097424 */ /* 0x000fe200078e00ff */
[----:B------:R0:W-:Y:S02]  /*12880*/  BAR.SYNC.DEFER_BLOCKING R7, 0x100 ;  /* 0x000400070000751d */ /* 0x0001e40000010000 */
[----:B------:R-:W-:Y:S01]  /*12890*/  R2UR UR10, R8 ;  /* 0x00000000080a72ca */ /* 0x000fe200000e0000 */
[----:B------:R-:W-:Y:S01]  /*128a0*/  VIADD R8, R6, 0x4 ;  /* 0x0000000406087836 */ /* 0x000fe20000000000 */
[----:B------:R-:W-:-:S04]  /*128b0*/  R2UR UR31, R9 ;  /* 0x00000000091f72ca */ /* 0x000fc800000e0000 */
[----:B------:R-:W-:Y:S01]  /*128c0*/  R2UR UR14, R8 ;  /* 0x00000000080e72ca */ /* 0x000fe200000e0000 */
[----:B------:R-:W-:Y:S02]  /*128d0*/  VIADD R8, R6, 0x6 ;  /* 0x0000000606087836 */ /* 0x000fe40000000000 */
[----:B0-----:R-:W-:-:S03]  /*128e0*/  IMAD.MOV.U32 R7, RZ, RZ, 0x40000040 ;  /* 0x40000040ff077424 */ /* 0x001fc600078e00ff */
[----:B------:R-:W-:Y:S01]  /*128f0*/  R2UR UR18, R8 ;  /* 0x00000000081272ca */ /* 0x000fe200000e0000 */
[----:B------:R-:W-:Y:S01]  /*12900*/  VIADD R8, R6, 0x400 ;  /* 0x0000040006087836 */ /* 0x000fe20000000000 */
[----:B------:R-:W-:-:S04]  /*12910*/  R2UR UR35, R7 ;  /* 0x00000000072372ca */ /* 0x000fc800000e0000 */
[----:B------:R-:W-:Y:S01]  /*12920*/  R2UR UR22, R8 ;  /* 0x00000000081672ca */ /* 0x000fe200000e0000 */
[----:B------:R-:W-:Y:S01]  /*12930*/  VIADD R8, R6, 0x402 ;  /* 0x0000040206087836 */ /* 0x000fe20000000000 */
[----:B------:R-:W-:-:S04]  /*12940*/  WARPGROUP.ARRIVE ;  /* 0x00000000000079c5 */ /* 0x000fc80000000000 */
[----:B------:R-:W-:Y:S01]  /*12950*/  R2UR UR26, R8 ;  /* 0x00000000081a72ca */ /* 0x000fe200000e0000 */
[C---:B------:R-:W-:Y:S02]  /*12960*/  VIADD R8, R6.reuse, 0x404 ;  /* 0x0000040406087836 */ /* 0x040fe40000000000 */
[----:B------:R-:W-:Y:S01]  /*12970*/  VIADD R6, R6, 0x406 ;  /* 0x0000040606067836 */ /* 0x000fe20000000000 */
[----:B------:R-:W-:Y:S02]  /*12980*/  HGMMA.64x128x16.F32.BF16 R24, gdesc[UR44], RZ, !UPT, gsb0 ;  /* 0x01e000002c1879f0 */ /* 0x000fe4000c0018ff */
[----:B------:R-:W-:Y:S02]  /*12990*/  R2UR UR30, R8 ;  /* 0x00000000081e72ca */ /* 0x000fe400000e0000 */
[----:B------:R-:W-:Y:S01]  /*129a0*/  R2UR UR34, R6 ;  /* 0x00000000062272ca */ /* 0x000fe200000e0000 */
        /* <DEDUP_REMOVED lines=22> */
[----:B------:R-:W-:Y:S05]  /*12b10*/  @P4 BRA `(.L_x_8539) ;  /* 0x0000000000284947 */ /* 0x000fea0003800000 */
[----:B------:R-:W-:Y:S05]  /*12b20*/  @!P0 BRA `(.L_x_8540) ;  /* 0x0000000000048947 */ /* 0x000fea0003800000 */
[----:B------:R-:W-:Y:S01]  /*12b30*/  BPT.TRAP 0x1 ;  /* 0x000000040000795c */ /* 0x000fe20000300000 */
.L_x_8540:
[----:B------:R-:W-:Y:S01]  /*12b40*/  SHF.L.U32 R6, R186, 0x1f, RZ ;  /* 0x0000001fba067819 */ /* 0x000fe200000006ff */
[----:B------:R-:W-:-:S04]  /*12b50*/  IMAD R7, R22, 0x8, R2 ;  /* 0x0000000816077824 */ /* 0x000fc800078e0202 */
[----:B------:R0:W1:Y:S01]  /*12b60*/  SYNCS.PHASECHK.TRANS64.TRYWAIT P4, [R7+URZ+0x28850], R6 ;  /* 0x02885006070075a7 */ /* 0x000062000808017f */
[----:B------:R-:W-:Y:S05]  /*12b70*/  @!P0 BRA `(.L_x_8541) ;  /* 0x0000000000048947 */ /* 0x000fea0003800000 */
[----:B------:R-:W-:Y:S01]  /*12b80*/  BPT.TRAP 0x1 ;  /* 0x000000040000795c */ /* 0x000fe20000300000 */
.L_x_8541:
[----:B-1----:R-:W-:Y:S05]  /*12b90*/  @P4 BRA `(.L_x_8539) ;  /* 0x0000000000084947 */ /* 0x002fea0003800000 */
[----:B------:R-:W1:Y:S02]  /*12ba0*/  SYNCS.PHASECHK.TRANS64.TRYWAIT P4, [R7+URZ+0x28850], R6 ;  /* 0x02885006070075a7 */ /* 0x000e64000808017f */
[----:B-1----:R-:W-:Y:S05]  /*12bb0*/  @!P4 BRA `(.L_x_8542) ;  /* 0x000001580044c947 */ /* 0x002fea0003800000 */
.L_x_8539:
[----:B01----:R-:W-:Y:S01]  /*12bc0*/  VIADD R6, R2, 0x400 ;  /* 0x0000040002067836 */ /* 0x003fe20000000000 */
[----:B------:R-:W-:Y:S05]  /*12bd0*/  WARPSYNC.ALL ;  /* 0x0000000000007948 */ /* 0x000fea0003800000 */
[----:B------:R-:W-:Y:S01]  /*12be0*/  SHF.R.U32.HI R6, RZ, 0x4, R6 ;  /* 0x00000004ff067819 */ /* 0x000fe20000011606 */
[----:B------:R-:W-:Y:S01]  /*12bf0*/  WARPGROUP.ARRIVE ;  /* 0x00000000000079c5 */ /* 0x000fe20000000000 */
[----:B------:R-:W-:Y:S02]  /*12c00*/  IMAD.MOV.U32 R9, RZ, RZ, 0x40000040 ;  /* 0x40000040ff097424 */ /* 0x000fe400078e00ff */
        /* <DEDUP_REMOVED lines=11> */
[----:B------:R-:W0:Y:S01]  /*12cc0*/  S2R R186, SR_TID.X ;  /* 0x0000000000ba7919 */ /* 0x000e220000002100 */
[----:B------:R-:W-:-:S02]  /*12cd0*/  IMAD.MOV.U32 R7, RZ, RZ, 0x40000040 ;  /* 0x40000040ff077424 */ /* 0x000fc400078e00ff */
[----:B------:R-:W-:Y:S01]  /*12ce0*/  FMUL.FTZ R41, R46, UR49 ;  /* 0x000000312e297c20 */ /* 0x000fe20008410000 */
[C---:B------:R-:W-:Y:S01]  /*12cf0*/  VIADD R8, R6.reuse, 0x80 ;  /* 0x0000008006087836 */ /* 0x040fe20000000000 */
[----:B------:R-:W-:Y:S01]  /*12d00*/  R2UR UR10, R6 ;  /* 0x00000000060a72ca */ /* 0x000fe200000e0000 */
[----:B------:R-:W-:Y:S01]  /*12d10*/  FMUL.FTZ R46, R51, UR49 ;  /* 0x00000031332e7c20 */ /* 0x000fe20008410000 */
[----:B------:R-:W-:Y:S01]  /*12d20*/  R2UR UR11, R7 ;  /* 0x00000000070b72ca */ /* 0x000fe200000e0000 */
[----:B------:R-:W-:Y:S02]  /*12d30*/  IMAD.MOV.U32 R7, RZ, RZ, 0x40000040 ;  /* 0x40000040ff077424 */ /* 0x000fe400078e00ff */
[----:B------:R-:W-:Y:S01]  /*12d40*/  FMUL.FTZ R51, R53, UR49 ;  /* 0x0000003135337c20 */ /* 0x000fe20008410000 */
[----:B------:R-:W-:Y:S01]  /*12d50*/  FMUL.FTZ R53, R59, UR49 ;  /* 0x000000313b357c20 */ /* 0x000fe20008410000 */
[----:B------:R-:W-:Y:S01]  /*12d60*/  FMUL.FTZ R59, R66, UR49 ;  /* 0x00000031423b7c20 */ /* 0x000fe20008410000 */
[----:B------:R-:W-:Y:S01]  /*12d70*/  FMUL.FTZ R66, R75, UR49 ;  /* 0x000000314b427c20 */ /* 0x000fe20008410000 */
[----:B------:R-:W-:-:S02]  /*12d80*/  IMAD.IADD R75, R195, 0x1, R193 ;  /* 0x00000001c34b7824 */ /* 0x000fc400078e02c1 */
        /* <DEDUP_REMOVED lines=10> */
[----:B------:R-:W-:-:S02]  /*12e30*/  IMAD.MOV.U32 R9, RZ, RZ, 0x40000040 ;  /* 0x40000040ff097424 */ /* 0x000fc400078e00ff */
        /* <DEDUP_REMOVED lines=22> */
[----:B0-----:R-:W-:Y:S01]  /*12fa0*/  SHF.R.U32.HI R186, RZ, 0x7, R186 ;  /* 0x00000007ffba7819 */ /* 0x001fe200000116ba */
        /* <DEDUP_REMOVED lines=19> */
[----:B------:R-:W-:Y:S01]  /*130e0*/  R2UR UR10, R8 ;  /* 0x00000000080a72ca */ /* 0x000fe200000e0000 */
[----:B------:R-:W-:Y:S01]  /*130f0*/  VIADD R8, R6, 0x180 ;  /* 0x0000018006087836 */ /* 0x000fe20000000000 */
[----:B------:R-:W-:Y:S01]  /*13100*/  R2UR UR11, R9 ;  /* 0x00000000090b72ca */ /* 0x000fe200000e0000 */
[----:B------:R-:W-:-:S03]  /*13110*/  IMAD.MOV.U32 R9, RZ, RZ, 0x40000040 ;  /* 0x40000040ff097424 */ /* 0x000fc600078e00ff */
        /* <DEDUP_REMOVED lines=20> */
[----:B------:R-:W-:-:S03]  /*13260*/  FMUL.FTZ R176, R81, UR49 ;  /* 0x0000003151b07c20 */ /* 0x000fc60008410000 */
        /* <DEDUP_REMOVED lines=19> */
[----:B------:R-:W-:-:S04]  /*133a0*/  FMUL.FTZ R172, R84, UR49 ;  /* 0x0000003154ac7c20 */ /* 0x000fc80008410000 */
[----:B------:R-:W-:Y:S01]  /*133b0*/  HGMMA.64x128x16.F32.BF16 R88, R168, gdesc[UR8].tnspB, R88, gsb0 ;  /* 0x41e00008a8587df0 */ /* 0x000fe20008001858 */
[----:B------:R-:W-:Y:S01]  /*133c0*/  R2UR UR10, R8 ;  /* 0x00000000080a72ca */ /* 0x000fe200000e0000 */
[----:B------:R-:W-:Y:S01]  /*133d0*/  VIADD R8, R6, 0x280 ;  /* 0x0000028006087836 */ /* 0x000fe20000000000 */
[----:B------:R-:W-:Y:S01]  /*133e0*/  R2UR UR11, R9 ;  /* 0x00000000090b72ca */ /* 0x000fe200000e0000 */
[----:B------:R-:W-:Y:S01]  /*133f0*/  IMAD.MOV.U32 R9, RZ, RZ, 0x40000040 ;  /* 0x40000040ff097424 */ /* 0x000fe200078e00ff */
        /* <DEDUP_REMOVED lines=8> */
[C---:B------:R-:W-:Y:S01]  /*13480*/  VIADD R8, R6.reuse, 0x300 ;  /* 0x0000030006087836 */ /* 0x040fe20000000000 */
[----:B------:R-:W-:Y:S01]  /*13490*/  R2UR UR11, R9 ;  /* 0x00000000090b72ca */ /* 0x000fe200000e0000 */
[----:B------:R-:W-:Y:S01]  /*134a0*/  IMAD.MOV.U32 R9, RZ, RZ, 0x40000040 ;  /* 0x40000040ff097424 */ /* 0x000fe200078e00ff */
[----:B------:R-:W0:Y:S01]  /*134b0*/  MUFU.TANH R168, R168 ;  /* 0x000000a800a87308 */ /* 0x000e220000002400 */
[----:B------:R-:W-:-:S07]  /*134c0*/  VIADD R6, R6, 0x380 ;  /* 0x0000038006067836 */ /* 0x000fce0000000000 */
[----:B------:R-:W0:Y:S01]  /*134d0*/  MUFU.TANH R170, R170 ;  /* 0x000000aa00aa7308 */ /* 0x000e220000002400 */
[----:B------:R-:W-:Y:S02]  /*134e0*/  WARPGROUP.DEPBAR.LE gsb0, 0x0 ;  /* 0x00008000000079c5 */ /* 0x000fe40000010000 */
[----:B------:R-:W-:Y:S01]  /*134f0*/  WARPGROUP.ARRIVE ;  /* 0x00000000000079c5 */ /* 0x000fe20000000000 */
[----:B------:R-:W-:Y:S01]  /*13500*/  FMUL.FTZ R166, R73, UR49 ;  /* 0x0000003149a67c20 */ /* 0x000fe20008410000 */
[----:B------:R-:W-:Y:S02]  /*13510*/  IMAD.SHL.U32 R73, R4, 0x80, RZ ;  /* 0x0000008004497824 */ /* 0x000fe400078e00ff */
[----:B------:R-:W-:Y:S01]  /*13520*/  FMUL.FTZ R164, R72, UR49 ;  /* 0x0000003148a47c20 */ /* 0x000fe20008410000 */
[----:B------:R-:W-:Y:S01]  /*13530*/  FMUL.FTZ R72, R87, UR49 ;  /* 0x0000003157487c20 */ /* 0x000fe20008410000 */
[----:B------:R-:W-:Y:S01]  /*13540*/  HGMMA.64x128x16.F32.BF16 R88, R160, gdesc[UR8].tnspB, R88, gsb0 ;  /* 0x41e00008a0587df0 */ /* 0x000fe20008001858 */
[----:B------:R-:W-:Y:S01]  /*13550*/  R2UR UR10, R8 ;  /* 0x00000000080a72ca */ /* 0x000fe200000e0000 */
[----:B------:R-:W-:Y:S01]  /*13560*/  FMUL.FTZ R8, R55, UR49 ;  /* 0x0000003137087c20 */ /* 0x000fe20008410000 */
[----:B------:R-:W-:Y:S01]  /*13570*/  R2UR UR11, R9 ;  /* 0x00000000090b72ca */ /* 0x000fe200000e0000 */
[----:B------:R-:W-:Y:S01]  /*13580*/  FMUL.FTZ R55, R62, UR49 ;  /* 0x000000313e377c20 */ /* 0x000fe20008410000 */
[----:B------:R-:W-:Y:S01]  /*13590*/  FMUL.FTZ R62, R64, UR49 ;  /* 0x00000031403e7c20 */ /* 0x000fe20008410000 */
[----:B------:R-:W-:Y:S01]  /*135a0*/  FMUL.FTZ R64, R71, UR49 ;  /* 0x0000003147407c20 */ /* 0x000fe20008410000 */
[----:B------:R-:W-:Y:S01]  /*135b0*/  FMUL.FTZ R9, R56, UR49 ;  /* 0x0000003138097c20 */ /* 0x000fe20008410000 */
[----:B------:R-:W5:Y:S01]  /*135c0*/  @P2 LDC R71, c[0x0][0x450] ;  /* 0x00011400ff472b82 */ /* 0x000f620000000800 */
[----:B------:R-:W-:Y:S01]  /*135d0*/  FMUL.FTZ R56, R63, UR49 ;  /* 0x000000313f387c20 */ /* 0x000fe20008410000 */
[----:B------:R-:W-:Y:S01]  /*135e0*/  FMUL.FTZ R63, R70, UR49 ;  /* 0x00000031463f7c20 */ /* 0x000fe20008410000 */
[----:B------:R-:W-:Y:S01]  /*135f0*/  IADD3 R74, -R73, 0x1, RZ ;  /* 0x00000001494a7810 */ /* 0x000fe20007ffe1ff */
[----:B------:R-:W-:Y:S01]  /*13600*/  FMUL.FTZ R70, R82, UR49 ;  /* 0x0000003152467c20 */ /* 0x000fe20008410000 */
[----:B------:R-:W0:Y:S03]  /*13610*/  MUFU.TANH R8, R8 ;  /* 0x0000000800087308 */ /* 0x000e260000002400 */
[----:B------:R-:W-:-:S05]  /*13620*/  IMAD R74, R189, -0x2, R74 ;  /* 0xfffffffebd4a7824 */ /* 0x000fca00078e024a */
[----:B------:R-:W0:Y:S01]  /*13630*/  MUFU.TANH R9, R9 ;  /* 0x0000000900097308 */ /* 0x000e220000002400 */
[----:B------:R-:W-:-:S05]  /*13640*/  IADD3 R74, -R187, R74, R188 ;  /* 0x0000004abb4a7210 */ /* 0x000fca0007ffe1bc */
        /* <DEDUP_REMOVED lines=12> */
[----:B------:R-:W-:Y:S01]  /*13710*/  HGMMA.64x128x16.F32.BF16 R88, R156, gdesc[UR8].tnspB, R88, gsb0 ;  /* 0x41e000089c587df0 */ /* 0x000fe20008001858 */
[----:B------:R-:W-:Y:S02]  /*13720*/  R2UR UR10, R6 ;  /* 0x00000000060a72ca */ /* 0x000fe400000e0000 */
[----:B------:R-:W-:Y:S01]  /*13730*/  R2UR UR11, R7 ;  /* 0x00000000070b72ca */ /* 0x000fe200000e0000 */
[----:B------:R-:W1:Y:S01]  /*13740*/  @P2 LDC R6, c[0x0][0x44c] ;  /* 0x00011300ff062b82 */ /* 0x000e620000000800 */
[----:B------:R-:W-:-:S04]  /*13750*/  @!P1 IMAD R7, R13, 0x8, R2 ;  /* 0x000000080d079824 */ /* 0x000fc800078e0202 */
[----:B------:R-:W-:-:S05]  /*13760*/  @!P1 VIADD R7, R7, 0x28840 ;  /* 0x0002884007079836 */ /* 0x000fca0000000000 */
[----:B------:R-:W-:Y:S01]  /*13770*/  @!P1 PRMT R7, RZ, 0x654, R7 ;  /* 0x00000654ff079816 */ /* 0x000fe20000000007 */
[----:B-1----:R-:W-:-:S05]  /*13780*/  @P2 IMAD.HI.U32 R6, R75, R6, RZ ;  /* 0x000000064b062227 */ /* 0x002fca00078e00ff */
[----:B-----5:R-:W-:Y:S01]  /*13790*/  @P2 SHF.R.U32.HI R75, RZ, R71, R6 ;  /* 0x00000047ff4b2219 */ /* 0x020fe20000011606 */
[----:B------:R-:W-:Y:S01]  /*137a0*/  FMUL.FTZ R71, R86, UR49 ;  /* 0x0000003156477c20 */ /* 0x000fe20008410000 */
[----:B------:R-:W-:-:S03]  /*137b0*/  IADD3 R6, -R186, 0xb, RZ ;  /* 0x0000000bba067810 */ /* 0x000fc60007ffe1ff */
[----:B------:R-:W1:Y:S02]  /*137c0*/  SHFL.IDX PT, R76, R75, RZ, 0x1c1f ;  /* 0x001c1fff4b4c7589 */ /* 0x000e6400000e0000 */
[----:B------:R-:W0:Y:S01]  /*137d0*/  MUFU.TANH R71, R71 ;  /* 0x0000004700477308 */ /* 0x000e220000002400 */
[--C-:B-1----:R-:W-:Y:S01]  /*137e0*/  IMAD.IADD R81, R77, 0x1, R76.reuse ;  /* 0x000000014d517824 */ /* 0x102fe200078e024c */
[----:B------:R-:W-:Y:S02]  /*137f0*/  WARPGROUP.DEPBAR.LE gsb0, 0x0 ;  /* 0x00008000000079c5 */ /* 0x000fe40000010000 */
[----:B------:R-:W-:Y:S01]  /*13800*/  WARPGROUP.ARRIVE ;  /* 0x00000000000079c5 */ /* 0x000fe20000000000 */
[----:B------:R-:W-:Y:S01]  /*13810*/  FMUL.FTZ R158, R68, UR49 ;  /* 0x00000031449e7c20 */ /* 0x000fe20008410000 */
[----:B------:R-:W-:Y:S01]  /*13820*/  FMUL.FTZ R157, R69, UR49 ;  /* 0x00000031459d7c20 */ /* 0x000fe20008410000 */
[----:B------:R-:W-:Y:S01]  /*13830*/  FMUL.FTZ R68, R79, UR49 ;  /* 0x000000314f447c20 */ /* 0x000fe20008410000 */
[----:B------:R-:W-:Y:S01]  /*13840*/  FMUL.FTZ R69, R83, UR49 ;  /* 0x0000003153457c20 */ /* 0x000fe20008410000 */
[----:B------:R-:W-:Y:S01]  /*13850*/  VIADD R79, R74, UR50 ;  /* 0x000000324a4f7c36 */ /* 0x000fe20008000000 */
[----:B------:R-:W-:Y:S01]  /*13860*/  HGMMA.64x128x16.F32.BF16 R88, R152, gdesc[UR8].tnspB, R88, gsb0 ;  /* 0x41e0000898587df0 */ /* 0x000fe20008001858 */
[----:B------:R-:W1:Y:S02]  /*13870*/  MUFU.TANH R158, R158 ;  /* 0x0000009e009e7308 */ /* 0x000e640000002400 */
[----:B------:R-:W-:-:S06]  /*13880*/  IMAD.IADD R83, R79, 0x1, R76 ;  /* 0x000000014f537824 */ /* 0x000fcc00078e024c */
[----:B------:R-:W0:Y:S08]  /*13890*/  MUFU.TANH R157, R157 ;  /* 0x0000009d009d7308 */ /* 0x000e300000002400 */
[----:B------:R-:W0:Y:S08]  /*138a0*/  MUFU.TANH R68, R68 ;  /* 0x0000004400447308 */ /* 0x000e300000002400 */
[----:B------:R-:W0:Y:S01]  /*138b0*/  MUFU.TANH R69, R69 ;  /* 0x0000004500457308 */ /* 0x000e220000002400 */
[----:B------:R-:W-:-:S02]  /*138c0*/  WARPGROUP.DEPBAR.LE gsb0, 0x0 ;  /* 0x00008000000079c5 */ /* 0x000fc40000010000 */
[----:B------:R0:W-:Y:S06]  /*138d0*/  BAR.ARV R6, 0x100 ;  /* 0x000400060000751d */ /* 0x0001ec0000002000 */
[----:B------:R0:W-:Y:S01]  /*138e0*/  @!P1 SYNCS.ARRIVE.TRANS64.RED.A1T0 RZ, [R7+URZ], RZ ;  /* 0x000000ff07ff99a7 */ /* 0x0001e2000810043f */
[----:B-1234-:R-:W-:Y:S05]  /*138f0*/  @!P3 BRA `(.L_x_8543) ;  /* 0x000000000058b947 */ /* 0x01efea0003800000 */
        /* <DEDUP_REMOVED lines=12> */
.L_x_8545:
[----:B------:R-:W-:-:S05]  /*139c0*/  IMAD.U32 R76, RZ, RZ, UR4 ;  /* 0x00000004ff4c7e24 */ /* 0x000fca000f8e00ff */
[----:B------:R-:W-:-:S13]  /*139d0*/  ISETP.NE.AND P4, PT, R76, 0x1, PT ;  /* 0x000000014c00780c */ /* 0x000fda0003f85270 */
[----:B0-----:R-:W0:Y:S02]  /*139e0*/  @P4 LDC.64 R6, c[0x0][0x9e8] ;  /* 0x00027a00ff064b82 */ /* 0x001e240000000a00 */
[----:B0-----:R-:W-:-:S05]  /*139f0*/  @P4 IMAD.HI.U32 R6, R74, R6, RZ ;  /* 0x000000064a064227 */ /* 0x001fca00078e00ff */
[----:B------:R-:W-:-:S07]  /*13a00*/  @P4 SHF.R.U32.HI R74, RZ, R7, R6 ;  /* 0x00000007ff4a4219 */ /* 0x000fce0000011606 */
.L_x_8546:
[----:B------:R-:W-:Y:S05]  /*13a10*/  BSYNC B0 ;  /* 0x0000000000007941 */ /* 0x000fea0003800000 */
.L_x_8544:
[----:B------:R-:W-:-:S04]  /*13a20*/  IMAD R74, R74, R76, -R73 ;  /* 0x0000004c4a4a7224 */ /* 0x000fc800078e0a49 */
[----:B------:R-:W-:-:S05]  /*13a30*/  IMAD R74, R189, -0x2, R74 ;  /* 0xfffffffebd4a7824 */ /* 0x000fca00078e024a */
[----:B------:R-:W-:Y:S02]  /*13a40*/  VIADDMNMX R81, R74, R76, R81, PT ;  /* 0x0000004c4a517246 */ /* 0x000fe40003800151 */
[----:B------:R-:W-:-:S07]  /*13a50*/  VIMNMX R83, R83, R74, !PT ;  /* 0x0000004a53537248 */ /* 0x000fce0007fe0100 */
.L_x_8543:
[----:B------:R-:W-:Y:S01]  /*13a60*/  ISETP.GT.AND P4, PT, R4, -0x1, PT ;  /* 0xffffffff0400780c */ /* 0x000fe20003f84270 */
[----:B0-----:R-:W0:Y:S03]  /*13a70*/  SHFL.IDX PT, R6, R75, 0x1, 0x1c1f ;  /* 0x003c1f004b067f89 */ /* 0x001e2600000e0000 */
[----:B------:R-:W-:-:S04]  /*13a80*/  ISETP.GT.AND P5, PT, R83, RZ, P4 ;  /* 0x000000ff5300720c */ /* 0x000fc800027a4270 */
[----:B------:R-:W-:-:S04]  /*13a90*/  ISETP.LT.OR P5, PT, R81, 0x1, P5 ;  /* 0x000000015100780c */ /* 0x000fc80002fa1670 */
[----:B------:R-:W-:Y:S02]  /*13aa0*/  FSEL R74, R21, -INF , !P5 ;  /* 0xff800000154a7808 */ /* 0x000fe40006800000 */
[----:B------:R-:W-:-:S04]  /*13ab0*/  ISETP.GT.AND P5, PT, R83, 0x1, P4 ;  /* 0x000000015300780c */ /* 0x000fc800027a4270 */
[----:B------:R-:W-:-:S04]  /*13ac0*/  ISETP.LT.OR P5, PT, R81, 0x2, P5 ;  /* 0x000000025100780c */ /* 0x000fc80002fa1670 */
[----:B------:R-:W-:Y:S02]  /*13ad0*/  FSEL R24, R24, -INF , !P5 ;  /* 0xff80000018187808 */ /* 0x000fe40006800000 */
[----:B------:R-:W-:Y:S01]  /*13ae0*/  ISETP.GT.AND P5, PT, R83, 0x8, P4 ;  /* 0x000000085300780c */ /* 0x000fe200027a4270 */
[----:B0-----:R-:W-:-:S03]  /*13af0*/  IMAD.IADD R21, R77, 0x1, R6 ;  /* 0x000000014d157824 */ /* 0x001fc600078e0206 */
[----:B------:R-:W-:-:S04]  /*13b00*/  ISETP.LT.OR P5, PT, R81, 0x9, P5 ;  /* 0x000000095100780c */ /* 0x000fc80002fa1670 */
[----:B------:R-:W-:Y:S02]  /*13b10*/  FSEL R76, R27, -INF , !P5 ;  /* 0xff8000001b4c7808 */ /* 0x000fe40006800000 */
[----:B------:R-:W-:-:S04]  /*13b20*/  ISETP.GT.AND P5, PT, R83, 0x9, P4 ;  /* 0x000000095300780c */ /* 0x000fc800027a4270 */
        /* <DEDUP_REMOVED lines=40> */
[----:B------:R-:W-:Y:S01]  /*13db0*/  FSEL R154, R9, -INF , !P5 ;  /* 0xff800000099a7808 */ /* 0x000fe20006800000 */
[----:B------:R-:W-:Y:S01]  /*13dc0*/  IMAD.IADD R9, R79, 0x1, R6 ;  /* 0x000000014f097824 */ /* 0x000fe200078e0206 */
        /* <DEDUP_REMOVED lines=45> */
[----:B------:R-:W-:Y:S08]  /*140a0*/  @!P3 BRA `(.L_x_8547) ;  /* 0x000000000058b947 */ /* 0x000ff00003800000 */
        /* <DEDUP_REMOVED lines=12> */
.L_x_8549:
[----:B------:R-:W-:-:S05]  /*14170*/  IMAD.U32 R180, RZ, RZ, UR4 ;  /* 0x00000004ffb47e24 */ /* 0x000fca000f8e00ff */
[----:B------:R-:W-:-:S13]  /*14180*/  ISETP.NE.AND P5, PT, R180, 0x1, PT ;  /* 0x00000001b400780c */ /* 0x000fda0003fa5270 */
[----:B------:R-:W0:Y:S02]  /*14190*/  @P5 LDC.64 R6, c[0x0][0x9e8] ;  /* 0x00027a00ff065b82 */ /* 0x000e240000000a00 */
[----:B0-----:R-:W-:-:S05]  /*141a0*/  @P5 IMAD.HI.U32 R6, R27, R6, RZ ;  /* 0x000000061b065227 */ /* 0x001fca00078e00ff */
[----:B------:R-:W-:-:S07]  /*141b0*/  @P5 SHF.R.U32.HI R27, RZ, R7, R6 ;  /* 0x00000007ff1b5219 */ /* 0x000fce0000011606 */
.L_x_8550:
[----:B------:R-:W-:Y:S05]  /*141c0*/  BSYNC B0 ;  /* 0x0000000000007941 */ /* 0x000fea0003800000 */
.L_x_8548:
[----:B------:R-:W-:-:S04]  /*141d0*/  IMAD R6, R27, R180, -R73 ;  /* 0x000000b41b067224 */ /* 0x000fc800078e0a49 */
[----:B------:R-:W-:-:S05]  /*141e0*/  IMAD R6, R189, -0x2, R6 ;  /* 0xfffffffebd067824 */ /* 0x000fca00078e0206 */
[----:B------:R-:W-:Y:S02]  /*141f0*/  VIADDMNMX R21, R6, R180, R21, PT ;  /* 0x000000b406157246 */ /* 0x000fe40003800115 */
[----:B------:R-:W-:-:S07]  /*14200*/  VIMNMX R9, R9, R6, !PT ;  /* 0x0000000609097248 */ /* 0x000fce0007fe0100 */
.L_x_8547:
[----:B------:R-:W-:Y:S01]  /*14210*/  ISETP.GT.AND P5, PT, R9, 0x1, P4 ;  /* 0x000000010900780c */ /* 0x000fe200027a4270 */
[----:B------:R-:W-:Y:S01]  /*14220*/  @!P1 IMAD R61, R22, 0x8, R2 ;  /* 0x00000008163d9824 */ /* 0x000fe200078e0202 */
[----:B------:R-:W-:Y:S02]  /*14230*/  FMNMX.FTZ R7, R74, R11, !PT ;  /* 0x0000000b4a077209 */ /* 0x000fe40007810000 */
[----:B------:R-:W-:Y:S02]  /*14240*/  ISETP.LT.OR P5, PT, R21, 0x2, P5 ;  /* 0x000000021500780c */ /* 0x000fe40002fa1670 */
[----:B------:R-:W-:Y:S02]  /*14250*/  FMNMX.FTZ R7, R24, R7, !PT ;  /* 0x0000000718077209 */ /* 0x000fe40007810000 */
[----:B------:R-:W-:Y:S02]  /*14260*/  FSEL R20, R20, -INF , !P5 ;  /* 0xff80000014147808 */ /* 0x000fe40006800000 */
[----:B------:R-:W-:-:S02]  /*14270*/  ISETP.GT.AND P5, PT, R9, 0x8, P4 ;  /* 0x000000080900780c */ /* 0x000fc400027a4270 */
[----:B------:R-:W-:Y:S02]  /*14280*/  FMNMX.FTZ R7, R76, R7, !PT ;  /* 0x000000074c077209 */ /* 0x000fe40007810000 */
[----:B------:R-:W-:Y:S02]  /*14290*/  ISETP.LT.OR P5, PT, R21, 0x9, P5 ;  /* 0x000000091500780c */ /* 0x000fe40002fa1670 */
[----:B------:R-:W-:Y:S02]  /*142a0*/  FMNMX.FTZ R7, R28, R7, !PT ;  /* 0x000000071c077209 */ /* 0x000fe40007810000 */
[----:B------:R-:W-:Y:S02]  /*142b0*/  FSEL R180, R25, -INF , !P5 ;  /* 0xff80000019b47808 */ /* 0x000fe40006800000 */
[----:B------:R-:W-:Y:S02]  /*142c0*/  ISETP.GT.AND P5, PT, R9, 0x9, P4 ;  /* 0x000000090900780c */ /* 0x000fe400027a4270 */
[----:B------:R-:W-:-:S02]  /*142d0*/  FMNMX.FTZ R7, R78, R7, !PT ;  /* 0x000000074e077209 */ /* 0x000fc40007810000 */
[----:B------:R-:W-:Y:S02]  /*142e0*/  ISETP.LT.OR P5, PT, R21, 0xa, P5 ;  /* 0x0000000a1500780c */ /* 0x000fe40002fa1670 */
[----:B------:R-:W-:Y:S02]  /*142f0*/  FMNMX.FTZ R7, R32, R7, !PT ;  /* 0x0000000720077209 */ /* 0x000fe40007810000 */
[----:B------:R-:W-:Y:S02]  /*14300*/  FSEL R26, R26, -INF , !P5 ;  /* 0xff8000001a1a7808 */ /* 0x000fe40006800000 */
[----:B------:R-:W-:Y:S02]  /*14310*/  ISETP.GT.AND P5, PT, R9, 0x10, P4 ;  /* 0x000000100900780c */ /* 0x000fe400027a4270 */
[----:B------:R-:W-:Y:S02]  /*14320*/  FMNMX.FTZ R7, R34, R7, !PT ;  /* 0x0000000722077209 */ /* 0x000fe40007810000 */
[----:B------:R-:W-:-:S02]  /*14330*/  ISETP.LT.OR P5, PT, R21, 0x11, P5 ;  /* 0x000000111500780c */ /* 0x000fc40002fa1670 */
[----:B------:R-:W-:Y:S02]  /*14340*/  FMNMX.FTZ R7, R80, R7, !PT ;  /* 0x0000000750077209 */ /* 0x000fe40007810000 */
[----:B------:R-:W-:Y:S02]  /*14350*/  FSEL R182, R29, -INF , !P5 ;  /* 0xff8000001db67808 */ /* 0x000fe40006800000 */
[----:B------:R-:W-:Y:S02]  /*14360*/  ISETP.GT.AND P5, PT, R9, 0x11, P4 ;  /* 0x000000110900780c */ /* 0x000fe400027a4270 */
[----:B------:R-:W-:Y:S02]  /*14370*/  FMNMX.FTZ R7, R82, R7, !PT ;  /* 0x0000000752077209 */ /* 0x000fe40007810000 */
[----:B------:R-:W-:Y:S02]  /*14380*/  ISETP.LT.OR P5, PT, R21, 0x12, P5 ;  /* 0x000000121500780c */ /* 0x000fe40002fa1670 */
[----:B------:R-:W-:-:S02]  /*14390*/  FMNMX.FTZ R7, R40, R7, !PT ;  /* 0x0000000728077209 */ /* 0x000fc40007810000 */
[----:B------:R-:W-:Y:S02]  /*143a0*/  FSEL R30, R30, -INF , !P5 ;  /* 0xff8000001e1e7808 */ /* 0x000fe40006800000 */
[----:B------:R-:W-:Y:S02]  /*143b0*/  ISETP.GT.AND P5, PT, R9, 0x18, P4 ;  /* 0x000000180900780c */ /* 0x000fe400027a4270 */
[----:B------:R-:W-:Y:S02]  /*143c0*/  FMNMX.FTZ R7, R84, R7, !PT ;  /* 0x0000000754077209 */ /* 0x000fe40007810000 */
[----:B------:R-:W-:Y:S02]  /*143d0*/  ISETP.LT.OR P5, PT, R21, 0x19, P5 ;  /* 0x000000191500780c */ /* 0x000fe40002fa1670 */
[----:B------:R-:W-:Y:S02]  /*143e0*/  FMNMX.FTZ R7, R44, R7, !PT ;  /* 0x000000072c077209 */ /* 0x000fe40007810000 */
[----:B------:R-:W-:-:S02]  /*143f0*/  FSEL R186, R33, -INF , !P5 ;  /* 0xff80000021ba7808 */ /* 0x000fc40006800000 */
[----:B------:R-:W-:Y:S02]  /*14400*/  ISETP.GT.AND P5, PT, R9, 0x19, P4 ;  /* 0x000000190900780c */ /* 0x000fe400027a4270 */
        /* <DEDUP_REMOVED lines=49> */
[----:B------:R-:W-:Y:S01]  /*14720*/  ISETP.GT.AND P5, PT, R9, 0x41, P4 ;  /* 0x000000410900780c */ /* 0x000fe200027a4270 */
[----:B------:R-:W0:Y:S03]  /*14730*/  SHFL.BFLY PT, R6, R25, 0x2, 0x1f ;  /* 0x0c401f0019067f89 */ /* 0x000e2600000e0000 */
[----:B------:R-:W-:-:S04]  /*14740*/  ISETP.LT.OR P5, PT, R21, 0x42, P5 ;  /* 0x000000421500780c */ /* 0x000fc80002fa1670 */
[----:B------:R-:W-:Y:S02]  /*14750*/  FSEL R53, R53, -INF , !P5 ;  /* 0xff80000035357808 */ /* 0x000fe40006800000 */
[----:B------:R-:W-:-:S04]  /*14760*/  ISETP.GT.AND P5, PT, R9, 0x48, P4 ;  /* 0x000000480900780c */ /* 0x000fc800027a4270 */
[----:B------:R-:W-:-:S04]  /*14770*/  ISETP.LT.OR P5, PT, R21, 0x49, P5 ;  /* 0x000000491500780c */ /* 0x000fc80002fa1670 */
[----:B------:R-:W-:Y:S02]  /*14780*/  FSEL R55, R55, -INF , !P5 ;  /* 0xff80000037377808 */ /* 0x000fe40006800000 */
[----:B------:R-:W-:-:S04]  /*14790*/  ISETP.GT.AND P5, PT, R9, 0x49, P4 ;  /* 0x000000490900780c */ /* 0x000fc800027a4270 */
[----:B------:R-:W-:Y:S02]  /*147a0*/  ISETP.LT.OR P5, PT, R21, 0x4a, P5 ;  /* 0x0000004a1500780c */ /* 0x000fe40002fa1670 */
[----:B0-----:R-:W-:Y:S02]  /*147b0*/  FMNMX.FTZ R27, R25, R6, !PT ;  /* 0x00000006191b7209 */ /* 0x001fe40007810000 */
[----:B------:R-:W-:Y:S02]  /*147c0*/  FSEL R56, R56, -INF , !P5 ;  /* 0xff80000038387808 */ /* 0x000fe40006800000 */
[----:B------:R-:W-:Y:S01]  /*147d0*/  ISETP.GT.AND P5, PT, R9, 0x50, P4 ;  /* 0x000000500900780c */ /* 0x000fe200027a4270 */
[----:B------:R-:W0:Y:S03]  /*147e0*/  SHFL.BFLY PT, R6, R27, 0x1, 0x1f ;  /* 0x0c201f001b067f89 */ /* 0x000e2600000e0000 */
[----:B------:R-:W-:-:S04]  /*147f0*/  ISETP.LT.OR P5, PT, R21, 0x51, P5 ;  /* 0x000000511500780c */ /* 0x000fc80002fa1670 */
[----:B------:R-:W-:Y:S02]  /*14800*/  FSEL R7, R59, -INF , !P5 ;  /* 0xff8000003b077808 */ /* 0x000fe40006800000 */
[----:B------:R-:W-:Y:S01]  /*14810*/  ISETP.GT.AND P5, PT, R9, 0x51, P4 ;  /* 0x000000510900780c */ /* 0x000fe200027a4270 */
[----:B------:R-:W1:Y:S03]  /*14820*/  LDC R59, c[0x0][0x988] ;  /* 0x00026200ff3b7b82 */ /* 0x000e660000000800 */
[----:B------:R-:W-:-:S04]  /*14830*/  ISETP.LT.OR P5, PT, R21, 0x52, P5 ;  /* 0x000000521500780c */ /* 0x000fc80002fa1670 */
[----:B------:R-:W-:Y:S02]  /*14840*/  FSEL R60, R60, -INF , !P5 ;  /* 0xff8000003c3c7808 */ /* 0x000fe40006800000 */
[----:B------:R-:W-:-:S04]  /*14850*/  ISETP.GT.AND P5, PT, R9, 0x58, P4 ;  /* 0x000000580900780c */ /* 0x000fc800027a4270 */
[----:B------:R-:W-:Y:S02]  /*14860*/  ISETP.LT.OR P5, PT, R21, 0x59, P5 ;  /* 0x000000591500780c */ /* 0x000fe40002fa1670 */
[----:B0-----:R-:W-:Y:S02]  /*14870*/  FMNMX.FTZ R6, R27, R6, !PT ;  /* 0x000000061b067209 */ /* 0x001fe40007810000 */
[----:B------:R-:W-:Y:S02]  /*14880*/  FSEL R63, R63, -INF , !P5 ;  /* 0xff8000003f3f7808 */ /* 0x000fe40006800000 */
[----:B------:R-:W-:-:S04]  /*14890*/  ISETP.GT.AND P5, PT, R9, 0x59, P4 ;  /* 0x000000590900780c */ /* 0x000fc800027a4270 */
[----:B------:R-:W-:Y:S01]  /*148a0*/  ISETP.LT.OR P5, PT, R21, 0x5a, P5 ;  /* 0x0000005a1500780c */ /* 0x000fe20002fa1670 */
[----:B-1----:R-:W-:-:S03]  /*148b0*/  FMUL.FTZ R49, R6, R59 ;  /* 0x0000003b06317220 */ /* 0x002fc60000410000 */
        /* <DEDUP_REMOVED lines=22> */
[C---:B------:R-:W-:Y:S02]  /*14a20*/  ISETP.GT.AND P5, PT, R9.reuse, RZ, P4 ;  /* 0x000000ff0900720c */ /* 0x040fe400027a4270 */
[----:B------:R-:W-:Y:S02]  /*14a30*/  ISETP.GT.AND P4, PT, R9, 0x79, P4 ;  /* 0x000000790900780c */ /* 0x000fe40002784270 */
[C---:B------:R-:W-:Y:S02]  /*14a40*/  ISETP.LT.OR P5, PT, R21.reuse, 0x1, P5 ;  /* 0x000000011500780c */ /* 0x040fe40002fa1670 */
[----:B------:R-:W-:Y:S02]  /*14a50*/  ISETP.LT.OR P4, PT, R21, 0x7a, P4 ;  /* 0x0000007a1500780c */ /* 0x000fe40002781670 */
[----:B------:R-:W-:-:S02]  /*14a60*/  FSEL R51, R15, -INF , !P5 ;  /* 0xff8000000f337808 */ /* 0x000fc40006800000 */
[----:B------:R-:W-:Y:S02]  /*14a70*/  FSETP.NEU.FTZ.AND P5, PT, R6, -INF , PT ;  /* 0xff8000000600780b */ /* 0x000fe40003fbd000 */
[----:B------:R-:W-:Y:S02]  /*14a80*/  FMNMX.FTZ R27, R51, R10, !PT ;  /* 0x0000000a331b7209 */ /* 0x000fe40007810000 */
[----:B------:R-:W-:Y:S02]  /*14a90*/  FSEL R49, R49, RZ, P5 ;  /* 0x000000ff31317208 */ /* 0x000fe40002800000 */
[----:B------:R-:W-:Y:S02]  /*14aa0*/  FMNMX.FTZ R29, R20, R27, !PT ;  /* 0x0000001b141d7209 */ /* 0x000fe40007810000 */
[----:B------:R-:W-:Y:S01]  /*14ab0*/  FSEL R72, R72, -INF , !P4 ;  /* 0xff80000048487808 */ /* 0x000fe20006000000 */
        /* <DEDUP_REMOVED lines=44> */
[----:B------:R-:W-:Y:S02]  /*14d80*/  FMNMX.FTZ R35, R8, R35, !PT ;  /* 0x0000002308237209 */ /* 0x000fe40007810000 */
[----:B------:R-:W1:Y:S02]  /*14d90*/  MUFU.EX2 R32, R32 ;  /* 0x0000002000207308 */ /* 0x000e640000000800 */
[----:B0-----:R-:W-:Y:S01]  /*14da0*/  FMNMX.FTZ R24, R52, R35, !PT ;  /* 0x0000002334187209 */ /* 0x001fe20007810000 */
[----:B------:R-:W-:-:S03]  /*14db0*/  FFMA.FTZ R35, R86, R59, -R49 ;  /* 0x0000003b56237223 */ /* 0x000fc60000010831 */
[----:B------:R-:W-:Y:S02]  /*14dc0*/  FMNMX.FTZ R24, R53, R24, !PT ;  /* 0x0000001835187209 */ /* 0x000fe40007810000 */
[----:B------:R-:W0:Y:S02]  /*14dd0*/  MUFU.EX2 R34, R34 ;  /* 0x0000002200227308 */ /* 0x000e240000000800 */
[----:B------:R-:W-:-:S04]  /*14de0*/  FMNMX.FTZ R37, R55, R24, !PT ;  /* 0x0000001837257209 */ /* 0x000fc80007810000 */
[----:B------:R-:W-:Y:S02]  /*14df0*/  FMNMX.FTZ R24, R56, R37, !PT ;  /* 0x0000002538187209 */ /* 0x000fe40007810000 */
[----:B------:R-:W-:Y:S01]  /*14e00*/  MUFU.EX2 R31, R82 ;  /* 0x00000052001f7308 */ /* 0x000fe20000000800 */
[----:B-1----:R-:W-:Y:S02]  /*14e10*/  F2FP.BF16.F32.PACK_AB R176, R32, R27 ;  /* 0x0000001b20b0723e */ /* 0x002fe400000010ff */
[----:B------:R-:W-:-:S04]  /*14e20*/  FMNMX.FTZ R37, R7, R24, !PT ;  /* 0x0000001807257209 */ /* 0x000fc80007810000 */
[----:B------:R-:W-:Y:S01]  /*14e30*/  FMNMX.FTZ R24, R60, R37, !PT ;  /* 0x000000253c187209 */ /* 0x000fe20007810000 */
[----:B------:R-:W-:Y:S01]  /*14e40*/  MUFU.EX2 R40, R40 ;  /* 0x0000002800287308 */ /* 0x000fe20000000800 */
[----:B0-----:R-:W-:Y:S02]  /*14e50*/  F2FP.BF16.F32.PACK_AB R178, R34, R29 ;  /* 0x0000001d22b2723e */ /* 0x001fe400000010ff */
        /* <DEDUP_REMOVED lines=9> */
[----:B------:R-:W-:Y:S01]  /*14ef0*/  FMNMX.FTZ R24, R70, R41, !PT ;  /* 0x0000002946187209 */ /* 0x000fe20007810000 */
[-CC-:B------:R-:W-:Y:S01]  /*14f00*/  FFMA.FTZ R41, R158, R59.reuse, -R49.reuse ;  /* 0x0000003b9e297223 */ /* 0x180fe20000010831 */
[----:B------:R-:W-:Y:S02]  /*14f10*/  FFMA.FTZ R158, R168, R59, -R49 ;  /* 0x0000003ba89e7223 */ /* 0x000fe40000010831 */
[----:B------:R-:W-:Y:S01]  /*14f20*/  FMNMX.FTZ R24, R69, R24, !PT ;  /* 0x0000001845187209 */ /* 0x000fe20007810000 */
[----:B------:R-:W-:Y:S03]  /*14f30*/  MUFU.EX2 R35, R35 ;  /* 0x0000002300237308 */ /* 0x000fe60000000800 */
[----:B------:R-:W-:-:S04]  /*14f40*/  FMNMX.FTZ R21, R71, R24, !PT ;  /* 0x0000001847157209 */ /* 0x000fc80007810000 */
[----:B------:R-:W-:Y:S01]  /*14f50*/  FMNMX.FTZ R24, R72, R21, !PT ;  /* 0x0000001548187209 */ /* 0x000fe20007810000 */
[----:B------:R-:W-:Y:S01]  /*14f60*/  FFMA.FTZ R21, R62, R59, -R49 ;  /* 0x0000003b3e157223 */ /* 0x000fe20000010831 */
[----:B------:R-:W-:Y:S01]  /*14f70*/  FSEL R62, R6, RZ, P5 ;  /* 0x000000ff063e7208 */ /* 0x000fe20002800000 */
[----:B------:R-:W1:Y:S01]  /*14f80*/  MUFU.EX2 R48, R48 ;  /* 0x0000003000307308 */ /* 0x000e620000000800 */
[----:B0-----:R-:W-:Y:S01]  /*14f90*/  F2FP.BF16.F32.PACK_AB R174, R44, R33 ;  /* 0x000000212cae723e */ /* 0x001fe200000010ff */
[----:B------:R-:W0:Y:S02]  /*14fa0*/  SHFL.BFLY PT, R43, R24, 0x2, 0x1f ;  /* 0x0c401f00182b7f89 */ /* 0x000e2400000e0000 */
[----:B------:R-:W-:-:S04]  /*14fb0*/  FADD.FTZ R62, -R62, R11 ;  /* 0x0000000b3e3e7221 */ /* 0x000fc80000010100 */
[----:B------:R-:W-:Y:S01]  /*14fc0*/  FMUL.FTZ R11, R62, R59 ;  /* 0x0000003b3e0b7220 */ /* 0x000fe20000410000 */
[----:B------:R-:W-:Y:S08]  /*14fd0*/  MUFU.EX2 R50, R50 ;  /* 0x0000003200327308 */ /* 0x000ff00000000800 */
[----:B------:R-:W2:Y:S01]  /*14fe0*/  MUFU.EX2 R11, R11 ;  /* 0x0000000b000b7308 */ /* 0x000ea20000000800 */
[----:B-1----:R-:W-:-:S07]  /*14ff0*/  F2FP.BF16.F32.PACK_AB R168, R48, R35 ;  /* 0x0000002330a8723e */ /* 0x002fce00000010ff */
[----:B------:R1:W3:Y:S01]  /*15000*/  MUFU.EX2 R39, R154 ;  /* 0x0000009a00277308 */ /* 0x0002e20000000800 */
[----:B0-----:R-:W-:Y:S01]  /*15010*/  FMNMX.FTZ R57, R24, R43, !PT ;  /* 0x0000002b18397209 */ /* 0x001fe20007810000 */
[----:B------:R-:W-:-:S04]  /*15020*/  FFMA.FTZ R43, R166, R59, -R49 ;  /* 0x0000003ba62b7223 */ /* 0x000fc80000010831 */
[----:B------:R-:W0:Y:S02]  /*15030*/  SHFL.BFLY PT, R24, R57, 0x1, 0x1f ;  /* 0x0c201f0039187f89 */ /* 0x000e2400000e0000 */
[----:B------:R-:W4:Y:S01]  /*15040*/  MUFU.EX2 R54, R54 ;  /* 0x0000003600367308 */ /* 0x000f220000000800 */
[----:B--2---:R-:W-:Y:S01]  /*15050*/  FFMA.FTZ R62, R11, R3, R74 ;  /* 0x000000030b3e7223 */ /* 0x004fe2000001004a */
[-CC-:B-1----:R-:W-:Y:S01]  /*15060*/  FFMA.FTZ R154, R172, R59.reuse, -R49.reuse ;  /* 0x0000003bac9a7223 */ /* 0x182fe20000010831 */
[----:B------:R-:W-:Y:S01]  /*15070*/  FFMA.FTZ R49, R170, R59, -R49 ;  /* 0x0000003baa317223 */ /* 0x000fe20000010831 */
[----:B------:R-:W-:Y:S01]  /*15080*/  F2FP.BF16.F32.PACK_AB R172, R40, R31 ;  /* 0x0000001f28ac723e */ /* 0x000fe200000010ff */
        /* <DEDUP_REMOVED lines=17> */
[----:B0-----:R-:W-:Y:S01]  /*151a0*/  FMNMX.FTZ R24, R57, R24, !PT ;  /* 0x0000001839187209 */ /* 0x001fe20007810000 */
[----:B------:R-:W-:Y:S01]  /*151b0*/  FMUL.FTZ R108, R108, R11 ;  /* 0x0000000b6c6c7220 */ /* 0x000fe20000410000 */
[----:B------:R-:W-:Y:S01]  /*151c0*/  MUFU.EX2 R21, R21 ;  /* 0x0000001500157308 */ /* 0x000fe20000000800 */
[----:B------:R-:W-:Y:S01]  /*151d0*/  FADD.FTZ R3, R29, R62 ;  /* 0x0000003e1d037221 */ /* 0x000fe20000010000 */
[C---:B------:R-:W-:Y:S01]  /*151e0*/  FSETP.NEU.FTZ.AND P4, PT, R24.reuse, -INF , PT ;  /* 0xff8000001800780b */ /* 0x040fe20003f9d000 */
[----:B------:R-:W-:Y:S01]  /*151f0*/  FMUL.FTZ R57, R24, R59 ;  /* 0x0000003b18397220 */ /* 0x000fe20000410000 */
[-C--:B------:R-:W-:Y:S01]  /*15200*/  FMUL.FTZ R109, R109, R11.reuse ;  /* 0x0000000b6d6d7220 */ /* 0x080fe20000410000 */
[----:B------:R-:W-:Y:S01]  /*15210*/  FADD.FTZ R62, R34, R3 ;  /* 0x00000003223e7221 */ /* 0x000fe20000010000 */
[-C--:B------:R-:W-:Y:S01]  /*15220*/  FMUL.FTZ R112, R112, R11.reuse ;  /* 0x0000000b70707220 */ /* 0x080fe20000410000 */
[-C--:B------:R-:W-:Y:S01]  /*15230*/  FMUL.FTZ R113, R113, R11.reuse ;  /* 0x0000000b71717220 */ /* 0x080fe20000410000 */
[----:B------:R-:W-:Y:S01]  /*15240*/  FSEL R57, R57, RZ, P4 ;  /* 0x000000ff39397208 */ /* 0x000fe20002000000 */
[----:B------:R-:W-:Y:S01]  /*15250*/  FADD.FTZ R3, R31, R62 ;  /* 0x0000003e1f037221 */ /* 0x000fe20000010000 */
[----:B------:R-:W-:Y:S01]  /*15260*/  MUFU.EX2 R160, R160 ;  /* 0x000000a000a07308 */ /* 0x000fe20000000800 */
[-C--:B------:R-:W-:Y:S01]  /*15270*/  FMUL.FTZ R116, R116, R11.reuse ;  /* 0x0000000b74747220 */ /* 0x080fe20000410000 */
[----:B------:R-:W-:Y:S01]  /*15280*/  FMUL.FTZ R117, R117, R11 ;  /* 0x0000000b75757220 */ /* 0x000fe20000410000 */
[----:B------:R-:W-:Y:S01]  /*15290*/  FADD.FTZ R62, R40, R3 ;  /* 0x00000003283e7221 */ /* 0x000fe20000010000 */
[-CC-:B------:R-:W-:Y:S01]  /*152a0*/  FFMA.FTZ R181, R51, R59.reuse, -R57.reuse ;  /* 0x0000003b33b57223 */ /* 0x180fe20000010839 */
[----:B------:R-:W-:Y:S01]  /*152b0*/  FSEL R3, R24, RZ, P4 ;  /* 0x000000ff18037208 */ /* 0x000fe20002000000 */
[-CC-:B------:R-:W-:Y:S01]  /*152c0*/  FFMA.FTZ R22, R8, R59.reuse, -R57.reuse ;  /* 0x0000003b08167223 */ /* 0x180fe20000010839 */
[----:B------:R-:W-:Y:S01]  /*152d0*/  FADD.FTZ R51, R33, R62 ;  /* 0x0000003e21337221 */ /* 0x000fe20000010000 */
[-CC-:B------:R-:W-:Y:S01]  /*152e0*/  FFMA.FTZ R20, R20, R59.reuse, -R57.reuse ;  /* 0x0000003b14147223 */ /* 0x180fe20000010839 */
[-C--:B------:R-:W-:Y:S01]  /*152f0*/  FFMA.FTZ R183, R180, R59.reuse, -R57 ;  /* 0x0000003bb4b77223 */ /* 0x080fe20000010839 */
[----:B------:R-:W-:Y:S01]  /*15300*/  FADD.FTZ R8, -R3, R10 ;  /* 0x0000000a03087221 */ /* 0x000fe20000010100 */
[----:B------:R-:W-:Y:S01]  /*15310*/  FADD.FTZ R62, R44, R51 ;  /* 0x000000332c3e7221 */ /* 0x000fe20000010000 */
[----:B------:R-:W-:Y:S01]  /*15320*/  MUFU.EX2 R181, R181 ;  /* 0x000000b500b57308 */ /* 0x000fe20000000800 */
[-CC-:B------:R-:W-:Y:S01]  /*15330*/  FFMA.FTZ R26, R26, R59.reuse, -R57.reuse ;  /* 0x0000003b1a1a7223 */ /* 0x180fe20000010839 */
[-C--:B------:R-:W-:Y:S01]  /*15340*/  FMUL.FTZ R8, R8, R59.reuse ;  /* 0x0000003b08087220 */ /* 0x080fe20000410000 */
[----:B------:R-:W-:Y:S01]  /*15350*/  FADD.FTZ R3, R35, R62 ;  /* 0x0000003e23037221 */ /* 0x000fe20000010000 */
[-CC-:B------:R-:W-:Y:S01]  /*15360*/  FFMA.FTZ R177, R182, R59.reuse, -R57.reuse ;  /* 0x0000003bb6b17223 */ /* 0x180fe20000010839 */
[-CC-:B------:R-:W-:Y:S01]  /*15370*/  FFMA.FTZ R165, R52, R59.reuse, -R57.reuse ;  /* 0x0000003b34a57223 */ /* 0x180fe20000010839 */
[-C--:B------:R-:W-:Y:S01]  /*15380*/  FFMA.FTZ R30, R30, R59.reuse, -R57 ;  /* 0x0000003b1e1e7223 */ /* 0x080fe20000010839 */
[----:B------:R-:W-:Y:S01]  /*15390*/  FADD.FTZ R62, R48, R3 ;  /* 0x00000003303e7221 */ /* 0x000fe20000010000 */
[----:B------:R-:W0:Y:S01]  /*153a0*/  MUFU.EX2 R8, R8 ;  /* 0x0000000800087308 */ /* 0x000e220000000800 */
[-CC-:B------:R-:W-:Y:S01]  /*153b0*/  FFMA.FTZ R161, R7, R59.reuse, -R57.reuse ;  /* 0x0000003b07a17223 */ /* 0x180fe20000010839 */
[-CC-:B------:R-:W-:Y:S01]  /*153c0*/  FFMA.FTZ R179, R186, R59.reuse, -R57.reuse ;  /* 0x0000003bbab37223 */ /* 0x180fe20000010839 */
[----:B------:R-:W-:Y:S01]  /*153d0*/  FADD.FTZ R3, R37, R62 ;  /* 0x0000003e25037221 */ /* 0x000fe20000010000 */
[-CC-:B------:R-:W-:Y:S01]  /*153e0*/  FFMA.FTZ R36, R36, R59.reuse, -R57.reuse ;  /* 0x0000003b24247223 */ /* 0x180fe20000010839 */
[-CC-:B------:R-:W-:Y:S01]  /*153f0*/  FFMA.FTZ R173, R230, R59.reuse, -R57.reuse ;  /* 0x0000003be6ad7223 */ /* 0x180fe20000010839 */
[-CC-:B------:R-:W-:Y:S01]  /*15400*/  FFMA.FTZ R38, R38, R59.reuse, -R57.reuse ;  /* 0x0000003b26267223 */ /* 0x180fe20000010839 */
[--C-:B------:R-:W-:Y:S01]  /*15410*/  FFMA.FTZ R175, R232, R59, -R57.reuse ;  /* 0x0000003be8af7223 */ /* 0x100fe20000010839 */
[----:B------:R1:W-:Y:S01]  /*15420*/  MUFU.EX2 R10, R22 ;  /* 0x00000016000a7308 */ /* 0x0003e20000000800 */
[----:B------:R-:W-:Y:S01]  /*15430*/  F2FP.BF16.F32.PACK_AB R182, R28, R25 ;  /* 0x000000191cb6723e */ /* 0x000fe200000010ff */
[-CC-:B------:R-:W-:Y:S01]  /*15440*/  FFMA.FTZ R42, R42, R59.reuse, -R57.reuse ;  /* 0x0000003b2a2a7223 */ /* 0x180fe20000010839 */
[-CC-:B------:R-:W-:Y:S01]  /*15450*/  FFMA.FTZ R169, R234, R59.reuse, -R57.reuse ;  /* 0x0000003beaa97223 */ /* 0x180fe20000010839 */
[-CC-:B------:R-:W-:Y:S01]  /*15460*/  FFMA.FTZ R46, R46, R59.reuse, -R57.reuse ;  /* 0x0000003b2e2e7223 */ /* 0x180fe20000010839 */
[-CC-:B------:R-:W-:Y:S01]  /*15470*/  FFMA.FTZ R171, R236, R59.reuse, -R57.reuse ;  /* 0x0000003becab7223 */ /* 0x180fe20000010839 */
[-CC-:B------:R-:W-:Y:S01]  /*15480*/  FFMA.FTZ R53, R53, R59.reuse, -R57.reuse ;  /* 0x0000003b35357223 */ /* 0x180fe20000010839 */
[-C--:B------:R-:W-:Y:S01]  /*15490*/  FFMA.FTZ R167, R55, R59.reuse, -R57 ;  /* 0x0000003b37a77223 */ /* 0x080fe20000010839 */
[----:B------:R-:W2:Y:S01]  /*154a0*/  MUFU.EX2 R20, R20 ;  /* 0x0000001400147308 */ /* 0x000ea20000000800 */
[----:B-1----:R-:W-:Y:S01]  /*154b0*/  FADD.FTZ R22, R50, R3 ;  /* 0x0000000332167221 */ /* 0x002fe20000010000 */
        /* <DEDUP_REMOVED lines=8> */
[----:B0-----:R-:W-:Y:S01]  /*15540*/  FFMA.FTZ R3, R8, R0, R181 ;  /* 0x0000000008037223 */ /* 0x001fe200000100b5 */
[-CC-:B------:R-:W-:Y:S01]  /*15550*/  FFMA.FTZ R66, R66, R59.reuse, -R57.reuse ;  /* 0x0000003b42427223 */ /* 0x180fe20000010839 */
[-CC-:B------:R-:W-:Y:S01]  /*15560*/  FFMA.FTZ R67, R67, R59.reuse, -R57.reuse ;  /* 0x0000003b43437223 */ /* 0x180fe20000010839 */
[----:B------:R-:W-:Y:S01]  /*15570*/  FADD.FTZ R7, R9, R52 ;  /* 0x0000003409077221 */ /* 0x000fe20000010000 */
[-CC-:B------:R-:W-:Y:S01]  /*15580*/  FFMA.FTZ R68, R68, R59.reuse, -R57.reuse ;  /* 0x0000003b44447223 */ /* 0x180fe20000010839 */
[-C--:B------:R-:W-:Y:S01]  /*15590*/  FFMA.FTZ R70, R70, R59.reuse, -R57 ;  /* 0x0000003b46467223 */ /* 0x080fe20000010839 */
[----:B------:R-:W0:Y:S01]  /*155a0*/  MUFU.EX2 R26, R26 ;  /* 0x0000001a001a7308 */ /* 0x000e220000000800 */
[----:B------:R-:W-:Y:S01]  /*155b0*/  FADD.FTZ R52, R58, R7 ;  /* 0x000000073a347221 */ /* 0x000fe20000010000 */
[----:B--2---:R-:W-:Y:S01]  /*155c0*/  FADD.FTZ R0, R20, R3 ;  /* 0x0000000314007221 */ /* 0x004fe20000010000 */
[-CC-:B------:R-:W-:Y:S01]  /*155d0*/  FFMA.FTZ R69, R69, R59.reuse, -R57.reuse ;  /* 0x0000003b45457223 */ /* 0x180fe20000010839 */
[-CC-:B------:R-:W-:Y:S01]  /*155e0*/  FFMA.FTZ R71, R71, R59.reuse, -R57.reuse ;  /* 0x0000003b47477223 */ /* 0x180fe20000010839 */
[----:B------:R-:W-:Y:S01]  /*155f0*/  FADD.FTZ R7, R21, R52 ;  /* 0x0000003415077221 */ /* 0x000fe20000010000 */
[----:B------:R-:W-:Y:S01]  /*15600*/  FFMA.FTZ R57, R72, R59, -R57 ;  /* 0x0000003b48397223 */ /* 0x000fe20000010839 */
[----:B------:R-:W-:Y:S01]  /*15610*/  ISETP.GT.AND P4, PT, R4, R12, PT ;  /* 0x0000000c0400720c */ /* 0x000fe20003f84270 */
[----:B------:R-:W2:Y:S01]  /*15620*/  MUFU.EX2 R41, R41 ;  /* 0x0000002900297308 */ /* 0x000ea20000000800 */
[----:B-1----:R-:W-:Y:S01]  /*15630*/  FADD.FTZ R3, R183, R0 ;  /* 0x00000000b7037221 */ /* 0x002fe20000010000 */
[----:B------:R-:W-:Y:S01]  /*15640*/  FADD.FTZ R62, R160, R7 ;  /* 0x00000007a03e7221 */ /* 0x000fe20000010000 */
[----:B------:R-:W-:-:S02]  /*15650*/  @!P1 VIADD R51, R61, 0x28860 ;  /* 0x000288603d339836 */ /* 0x000fc40000000000 */
[-C--:B------:R-:W-:Y:S01]  /*15660*/  FMUL.FTZ R120, R120, R11.reuse ;  /* 0x0000000b78787220 */ /* 0x080fe20000410000 */
[-C--:B------:R-:W-:Y:S01]  /*15670*/  FMUL.FTZ R121, R121, R11.reuse ;  /* 0x0000000b79797220 */ /* 0x080fe20000410000 */
[-C--:B------:R-:W-:Y:S01]  /*15680*/  FMUL.FTZ R124, R124, R11.reuse ;  /* 0x0000000b7c7c7220 */ /* 0x080fe20000410000 */
[-C--:B------:R-:W-:Y:S01]  /*15690*/  FMUL.FTZ R125, R125, R11.reuse ;  /* 0x0000000b7d7d7220 */ /* 0x080fe20000410000 */
[----:B------:R-:W1:Y:S01]  /*156a0*/  MUFU.EX2 R177, R177 ;  /* 0x000000b100b17308 */ /* 0x000e620000000800 */
[----:B0-----:R-:W-:Y:S01]  /*156b0*/  FADD.FTZ R52, R26, R3 ;  /* 0x000000031a347221 */ /* 0x001fe20000010000 */
[----:B------:R-:W-:Y:S01]  /*156c0*/  @!P1 PRMT R51, RZ, 0x654, R51 ;  /* 0x00000654ff339816 */ /* 0x000fe20000000033 */
[-C--:B------:R-:W-:Y:S01]  /*156d0*/  FMUL.FTZ R128, R128, R11.reuse ;  /* 0x0000000b80807220 */ /* 0x080fe20000410000 */
[-C--:B------:R-:W-:Y:S01]  /*156e0*/  FMUL.FTZ R129, R129, R11.reuse ;  /* 0x0000000b81817220 */ /* 0x080fe20000410000 */
[-C--:B------:R-:W-:Y:S01]  /*156f0*/  FMUL.FTZ R132, R132, R11.reuse ;  /* 0x0000000b84847220 */ /* 0x080fe20000410000 */
[----:B------:R0:W-:Y:S01]  /*15700*/  @!P1 SYNCS.ARRIVE.TRANS64.RED.A1T0 RZ, [R51+URZ], RZ ;  /* 0x000000ff33ff99a7 */ /* 0x0001e2000810043f */
[-C--:B------:R-:W-:Y:S01]  /*15710*/  FMUL.FTZ R133, R133, R11.reuse ;  /* 0x0000000b85857220 */ /* 0x080fe20000410000 */
[----:B------:R-:W3:Y:S01]  /*15720*/  MUFU.EX2 R162, R162 ;  /* 0x000000a200a27308 */ /* 0x000ee20000000800 */
        /* <DEDUP_REMOVED lines=10> */
[----:B------:R-:W-:Y:S01]  /*157d0*/  FMUL.FTZ R149, R149, R11 ;  /* 0x0000000b95957220 */ /* 0x000fe20000410000 */
[----:B------:R-:W-:Y:S01]  /*157e0*/  F2FP.BF16.F32.PACK_AB R180, R15, R74 ;  /* 0x0000004a0fb4723e */ /* 0x000fe200000010ff */
[----:B------:R-:W-:Y:S01]  /*157f0*/  VIADD R4, R4, 0xffffffff ;  /* 0xffffffff04047836 */ /* 0x000fe20000000000 */
[----:B------:R-:W-:Y:S01]  /*15800*/  F2FP.BF16.F32.PACK_AB R170, R50, R37 ;  /* 0x0000002532aa723e */ /* 0x000fe200000010ff */
[-C--:B------:R-:W-:Y:S01]  /*15810*/  FMUL.FTZ R90, R90, R8.reuse ;  /* 0x000000085a5a7220 */ /* 0x080fe20000410000 */
[----:B------:R-:W1:Y:S01]  /*15820*/  MUFU.EX2 R156, R156 ;  /* 0x0000009c009c7308 */ /* 0x000e620000000800 */
[----:B---3--:R-:W-:Y:S01]  /*15830*/  FADD.FTZ R7, R162, R7 ;  /* 0x00000007a2077221 */ /* 0x008fe20000010000 */
[----:B------:R-:W-:Y:S01]  /*15840*/  F2FP.BF16.F32.PACK_AB R164, R54, R39 ;  /* 0x0000002736a4723e */ /* 0x000fe200000010ff */
[-C--:B------:R-:W-:Y:S01]  /*15850*/  FMUL.FTZ R91, R91, R8.reuse ;  /* 0x000000085b5b7220 */ /* 0x080fe20000410000 */
[----:B------:R-:W-:Y:S01]  /*15860*/  F2FP.BF16.F32.PACK_AB R166, R58, R9 ;  /* 0x000000093aa6723e */ /* 0x000fe200000010ff */
[-C--:B------:R-:W-:Y:S01]  /*15870*/  FMUL.FTZ R94, R94, R8.reuse ;  /* 0x000000085e5e7220 */ /* 0x080fe20000410000 */
[----:B------:R-:W-:Y:S01]  /*15880*/  F2FP.BF16.F32.PACK_AB R160, R160, R21 ;  /* 0x00000015a0a0723e */ /* 0x000fe200000010ff */
[-C--:B------:R-:W-:Y:S01]  /*15890*/  FMUL.FTZ R95, R95, R8.reuse ;  /* 0x000000085f5f7220 */ /* 0x080fe20000410000 */
[----:B------:R-:W3:Y:S01]  /*158a0*/  MUFU.EX2 R179, R179 ;  /* 0x000000b300b37308 */ /* 0x000ee20000000800 */
[----:B--2---:R-:W-:Y:S01]  /*158b0*/  FADD.FTZ R28, R30, R3 ;  /* 0x000000031e1c7221 */ /* 0x004fe20000010000 */
[----:B------:R-:W-:Y:S01]  /*158c0*/  F2FP.BF16.F32.PACK_AB R162, R162, R41 ;  /* 0x00000029a2a2723e */ /* 0x000fe200000010ff */
[-C--:B------:R-:W-:Y:S01]  /*158d0*/  FMUL.FTZ R98, R98, R8.reuse ;  /* 0x0000000862627220 */ /* 0x080fe20000410000 */
[----:B------:R-:W-:Y:S01]  /*158e0*/  F2FP.BF16.F32.PACK_AB R181, R20, R181 ;  /* 0x000000b514b5723e */ /* 0x000fe200000010ff */
[-C--:B------:R-:W-:Y:S01]  /*158f0*/  FMUL.FTZ R99, R99, R8.reuse ;  /* 0x0000000863637220 */ /* 0x080fe20000410000 */
[----:B------:R-:W-:Y:S01]  /*15900*/  F2FP.BF16.F32.PACK_AB R183, R26, R183 ;  /* 0x000000b71ab7723e */ /* 0x000fe200000010ff */
[-C--:B------:R-:W-:Y:S01]  /*15910*/  FMUL.FTZ R102, R102, R8.reuse ;  /* 0x0000000866667220 */ /* 0x080fe20000410000 */
[----:B------:R-:W2:Y:S01]  /*15920*/  MUFU.EX2 R43, R43 ;  /* 0x0000002b002b7308 */ /* 0x000ea20000000800 */
[----:B-1----:R-:W-:Y:S01]  /*15930*/  FADD.FTZ R32, R156, R7 ;  /* 0x000000079c207221 */ /* 0x002fe20000010000 */
[----:B------:R-:W-:Y:S01]  /*15940*/  F2FP.BF16.F32.PACK_AB R177, R30, R177 ;  /* 0x000000b11eb1723e */ /* 0x000fe200000010ff */
[-C--:B------:R-:W-:Y:S01]  /*15950*/  FMUL.FTZ R103, R103, R8.reuse ;  /* 0x0000000867677220 */ /* 0x080fe20000410000 */
[-C--:B------:R-:W-:Y:S01]  /*15960*/  FMUL.FTZ R106, R106, R8.reuse ;  /* 0x000000086a6a7220 */ /* 0x080fe20000410000 */
[-C--:B------:R-:W-:Y:S01]  /*15970*/  FMUL.FTZ R107, R107, R8.reuse ;  /* 0x000000086b6b7220 */ /* 0x080fe20000410000 */
[-C--:B------:R-:W-:Y:S01]  /*15980*/  FMUL.FTZ R110, R110, R8.reuse ;  /* 0x000000086e6e7220 */ /* 0x080fe20000410000 */
[-C--:B------:R-:W-:Y:S01]  /*15990*/  FMUL.FTZ R111, R111, R8.reuse ;  /* 0x000000086f6f7220 */ /* 0x080fe20000410000 */
[----:B------:R-:W1:Y:S01]  /*159a0*/  MUFU.EX2 R36, R36 ;  /* 0x0000002400247308 */ /* 0x000e620000000800 */
[----:B---3--:R-:W-:Y:S01]  /*159b0*/  FADD.FTZ R3, R179, R28 ;  /* 0x0000001cb3037221 */ /* 0x008fe20000010000 */
[-C--:B------:R-:W-:Y:S01]  /*159c0*/  FMUL.FTZ R114, R114, R8.reuse ;  /* 0x0000000872727220 */ /* 0x080fe20000410000 */
[-C--:B------:R-:W-:Y:S01]  /*159d0*/  FMUL.FTZ R115, R115, R8.reuse ;  /* 0x0000000873737220 */ /* 0x080fe20000410000 */
[-C--:B------:R-:W-:Y:S01]  /*159e0*/  FMUL.FTZ R118, R118, R8.reuse ;  /* 0x0000000876767220 */ /* 0x080fe20000410000 */
[-C--:B------:R-:W-:Y:S01]  /*159f0*/  FMUL.FTZ R119, R119, R8.reuse ;  /* 0x0000000877777220 */ /* 0x080fe20000410000 */
[-C--:B------:R-:W-:Y:S01]  /*15a00*/  FMUL.FTZ R122, R122, R8.reuse ;  /* 0x000000087a7a7220 */ /* 0x080fe20000410000 */
[----:B------:R-:W-:Y:S01]  /*15a10*/  FMUL.FTZ R123, R123, R8 ;  /* 0x000000087b7b7220 */ /* 0x000fe20000410000 */
[----:B------:R-:W3:Y:S01]  /*15a20*/  MUFU.EX2 R158, R158 ;  /* 0x0000009e009e7308 */ /* 0x000ee20000000800 */
[C---:B--2---:R-:W-:Y:S01]  /*15a30*/  FADD.FTZ R7, R43.reuse, R32 ;  /* 0x000000202b077221 */ /* 0x044fe20000010000 */
[----:B------:R-:W-:Y:S01]  /*15a40*/  F2FP.BF16.F32.PACK_AB R156, R43, R156 ;  /* 0x0000009c2b9c723e */ /* 0x000fe200000010ff */
[-C--:B------:R-:W-:Y:S01]  /*15a50*/  FMUL.FTZ R126, R126, R8.reuse ;  /* 0x000000087e7e7220 */ /* 0x080fe20000410000 */
[-C--:B------:R-:W-:Y:S01]  /*15a60*/  FMUL.FTZ R127, R127, R8.reuse ;  /* 0x000000087f7f7220 */ /* 0x080fe20000410000 */
[-C--:B------:R-:W-:Y:S01]  /*15a70*/  FMUL.FTZ R130, R130, R8.reuse ;  /* 0x0000000882827220 */ /* 0x080fe20000410000 */
[-C--:B------:R-:W-:Y:S01]  /*15a80*/  FMUL.FTZ R131, R131, R8.reuse ;  /* 0x0000000883837220 */ /* 0x080fe20000410000 */
[-C--:B------:R-:W-:Y:S01]  /*15a90*/  FMUL.FTZ R134, R134, R8.reuse ;  /* 0x0000000886867220 */ /* 0x080fe20000410000 */
[----:B------:R-:W2:Y:S01]  /*15aa0*/  MUFU.EX2 R173, R173 ;  /* 0x000000ad00ad7308 */ /* 0x000ea20000000800 */
[C---:B-1----:R-:W-:Y:S01]  /*15ab0*/  FADD.FTZ R32, R36.reuse, R3 ;  /* 0x0000000324207221 */ /* 0x042fe20000010000 */
        /* <DEDUP_REMOVED lines=11> */
[----:B------:R-:W-:Y:S01]  /*15b70*/  FMUL.FTZ R151, R151, R8 ;  /* 0x0000000897977220 */ /* 0x000fe20000410000 */
[----:B------:R-:W-:-:S02]  /*15b80*/  IMAD.MOV.U32 R186, RZ, RZ, R14 ;  /* 0x000000ffffba7224 */ /* 0x000fc400078e000e */
[----:B------:R-:W3:Y:S01]  /*15b90*/  MUFU.EX2 R38, R38 ;  /* 0x0000002600267308 */ /* 0x000ee20000000800 */
[----:B--2---:R-:W-:Y:S01]  /*15ba0*/  FADD.FTZ R3, R173, R32 ;  /* 0x00000020ad037221 */ /* 0x004fe20000010000 */
[----:B------:R-:W-:-:S06]  /*15bb0*/  IMAD.MOV.U32 R11, RZ, RZ, R6 ;  /* 0x000000ffff0b7224 */ /* 0x000fcc00078e0006 */
        /* <DEDUP_REMOVED lines=24> */
[----:B-1----:R-:W-:Y:S01]  /*15d40*/  FADD.FTZ R7, R171, R32 ;  /* 0x00000020ab077221 */ /* 0x002fe20000010000 */
[----:B------:R-:W-:-:S03]  /*15d50*/  F2FP.BF16.F32.PACK_AB R171, R10, R171 ;  /* 0x000000ab0aab723e */ /* 0x000fc600000010ff */
[----:B------:R-:W-:Y:S01]  /*15d60*/  FADD.FTZ R32, R10, R7 ;  /* 0x000000070a207221 */ /* 0x000fe20000010000 */
[----:B------:R-:W-:Y:S02]  /*15d70*/  IMAD.MOV.U32 R10, RZ, RZ, R24 ;  /* 0x000000ffff0a7224 */ /* 0x000fe400078e0018 */
[----:B------:R-:W1:Y:S01]  /*15d80*/  MUFU.EX2 R167, R167 ;  /* 0x000000a700a77308 */ /* 0x000e620000000800 */
[----:B---3--:R-:W-:-:S07]  /*15d90*/  FADD.FTZ R7, R165, R32 ;  /* 0x00000020a5077221 */ /* 0x008fce0000010000 */
[----:B------:R-:W3:Y:S01]  /*15da0*/  MUFU.EX2 R0, R56 ;  /* 0x0000003800007308 */ /* 0x000ee20000000800 */
[C---:B--2---:R-:W-:Y:S01]  /*15db0*/  FADD.FTZ R32, R22.reuse, R7 ;  /* 0x0000000716207221 */ /* 0x044fe20000010000 */
[----:B------:R-:W-:Y:S01]  /*15dc0*/  F2FP.BF16.F32.PACK_AB R165, R22, R165 ;  /* 0x000000a516a5723e */ /* 0x000fe200000010ff */
[----:B------:R-:W-:-:S05]  /*15dd0*/  IMAD.MOV.U32 R22, RZ, RZ, R13 ;  /* 0x000000ffff167224 */ /* 0x000fca00078e000d */
        /* <DEDUP_REMOVED lines=32> */
[----:B------:R-:W-:-:S03]  /*15fe0*/  F2FP.BF16.F32.PACK_AB R153, R69, R70 ;  /* 0x000000464599723e */ /* 0x000fc600000010ff */
[----:B---3--:R-:W-:-:S04]  /*15ff0*/  FADD.FTZ R7, R32, R7 ;  /* 0x0000000720077221 */ /* 0x008fc80000010000 */
[C---:B--2---:R-:W-:Y:S01]  /*16000*/  FADD.FTZ R0, R57.reuse, R7 ;  /* 0x0000000739007221 */ /* 0x044fe20000010000 */
[----:B------:R-:W-:Y:S01]  /*16010*/  F2FP.BF16.F32.PACK_AB R155, R57, R32 ;  /* 0x00000020399b723e */ /* 0x000fe200000010ff */
[----:B0-----:R-:W-:Y:S06]  /*16020*/  @P4 BRA `(.L_x_8551) ;  /* 0xffffffc400744947 */ /* 0x001fec000383ffff */
[----:B------:R-:W-:Y:S02]  /*16030*/  IMAD.MOV.U32 R10, RZ, RZ, R24 ;  /* 0x000000ffff0a7224 */ /* 0x000fe400078e0018 */
[----:B------:R-:W-:Y:S02]  /*16040*/  IMAD.MOV.U32 R11, RZ, RZ, R6 ;  /* 0x000000ffff0b7224 */ /* 0x000fe400078e0006 */
[----:B------:R-:W-:Y:S02]  /*16050*/  IMAD.MOV.U32 R22, RZ, RZ, R13 ;  /* 0x000000ffff167224 */ /* 0x000fe400078e000d */
[----:B------:R-:W-:-:S07]  /*16060*/  IMAD.MOV.U32 R186, RZ, RZ, R14 ;  /* 0x000000ffffba7224 */ /* 0x000fce00078e000e */
.L_x_8533:
[----:B------:R-:W0:Y:S01]  /*16070*/  LDC R6, c[0x0][0x448] ;  /* 0x00011200ff067b82 */ /* 0x000e220000000800 */
[----:B------:R-:W-:Y:S01]  /*16080*/  IADD3 R9, R188, 0x1, -R187 ;  /* 0x00000001bc097810 */ /* 0x000fe20007ffe8bb */
[----:B------:R-:W-:-:S06]  /*16090*/  ULDC UR10, c[0x0][0x9dc] ;  /* 0x00027700000a7ab9 */ /* 0x000fcc0000000800 */
[----:B------:R-:W1:Y:S01]  /*160a0*/  LDC R13, c[0x0][0x9e4] ;  /* 0x00027900ff0d7b82 */ /* 0x000e620000000800 */
[----:B0-----:R-:W-:Y:S01]  /*160b0*/  ISETP.NE.AND P4, PT, R6, 0x1, PT ;  /* 0x000000010600780c */ /* 0x001fe20003f85270 */
[----:B------:R-:W-:Y:S01]  /*160c0*/  VIADD R6, R193, 0x7f ;  /* 0x0000007fc1067836 */ /* 0x000fe20000000000 */
[----:B-1----:R-:W-:-:S11]  /*160d0*/  ISETP.GE.AND P5, PT, R13, 0x1, PT ;  /* 0x000000010d00780c */ /* 0x002fd60003fa6270 */
[----:B------:R-:W0:Y:S08]  /*160e0*/  @P4 LDC R7, c[0x0][0x44c] ;  /* 0x00011300ff074b82 */ /* 0x000e300000000800 */
        /* <DEDUP_REMOVED lines=16> */
.L_x_8554:
[----:B------:R-:W-:-:S13]  /*161f0*/  ISETP.NE.AND P2, PT, R13, 0x1, PT ;  /* 0x000000010d00780c */ /* 0x000fda0003f45270 */
[----:B------:R-:W0:Y:S02]  /*16200*/  @P2 LDC.64 R8, c[0x0][0x9e8] ;  /* 0x00027a00ff082b82 */ /* 0x000e240000000a00 */
[----:B0-----:R-:W-:-:S05]  /*16210*/  @P2 IMAD.HI.U32 R8, R6, R8, RZ ;  /* 0x0000000806082227 */ /* 0x001fca00078e00ff */
[----:B------:R-:W-:-:S07]  /*16220*/  @P2 SHF.R.U32.HI R6, RZ, R9, R8 ;  /* 0x00000009ff062219 */ /* 0x000fce0000011608 */
.L_x_8555:
[----:B------:R-:W-:Y:S05]  /*16230*/  BSYNC B0 ;  /* 0x0000000000007941 */ /* 0x000fea0003800000 */
.L_x_8553:
[----:B------:R-:W-:-:S05]  /*16240*/  IMAD R6, R6, R13, RZ ;  /* 0x0000000d06067224 */ /* 0x000fca00078e02ff */
[----:B------:R-:W-:-:S07]  /*16250*/  VIMNMX R7, R7, R6, !PT ;  /* 0x0000000607077248 */ /* 0x000fce0007fe0100 */
.L_x_8552:
[----:B------:R-:W-:-:S05]  /*16260*/  VIADD R7, R7, 0x7f ;  /* 0x0000007f07077836 */ /* 0x000fca0000000000 */
[----:B------:R-:W-:-:S04]  /*16270*/  SHF.R.S32.HI R6, RZ, 0x1f, R7 ;  /* 0x0000001fff067819 */ /* 0x000fc80000011407 */
[----:B------:R-:W-:-:S04]  /*16280*/  LEA.HI R6, R6, R7, RZ, 0x7 ;  /* 0x0000000706067211 */ /* 0x000fc800078f38ff */
[----:B------:R-:W-:-:S04]  /*16290*/  SHF.R.S32.HI R7, RZ, 0x7, R6 ;  /* 0x00000007ff077819 */ /* 0x000fc80000011406 */
[----:B------:R-:W-:-:S04]  /*162a0*/  VIMNMX R14, R196, R7, !PT ;  /* 0x00000007c40e7248 */ /* 0x000fc80007fe0100 */
[----:B------:R-:W-:-:S13]  /*162b0*/  ISETP.GE.AND P2, PT, R4, R14, PT ;  /* 0x0000000e0400720c */ /* 0x000fda0003f46270 */
[----:B------:R-:W-:Y:S05]  /*162c0*/  @!P2 BRA `(.L_x_8556) ;  /* 0x000000280084a947 */ /* 0x000fea0003800000 */
[----:B------:R-:W-:Y:S02]  /*162d0*/  IMAD.MOV.U32 R13, RZ, RZ, R10 ;  /* 0x000000ffff0d7224 */ /* 0x000fe400078e000a */
[----:B------:R-:W-:Y:S02]  /*162e0*/  IMAD.MOV.U32 R12, RZ, RZ, R11 ;  /* 0x000000ffff0c7224 */ /* 0x000fe400078e000b */
[----:B------:R-:W-:Y:S02]  /*162f0*/  IMAD.MOV.U32 R20, RZ, RZ, R186 ;  /* 0x000000ffff147224 */ /* 0x000fe400078e00ba */
[----:B------:R-:W-:-:S07]  /*16300*/  IMAD.MOV.U32 R15, RZ, RZ, R22 ;  /* 0x000000ffff0f7224 */ /* 0x000fce00078e0016 */
.L_x_8566:
        /* <DEDUP_REMOVED lines=10> */
.L_x_8558:
[----:B------:R-:W-:Y:S01]  /*163b0*/  IMAD R6, R22, 0x8, R2 ;  /* 0x0000000816067824 */ /* 0x000fe200078e0202 */
[----:B------:R-:W-:-:S04]  /*163c0*/  SHF.L.U32 R7, R186, 0x1f, RZ ;  /* 0x0000001fba077819 */ /* 0x000fc800000006ff */
[----:B------:R0:W1:Y:S01]  /*163d0*/  SYNCS.PHASECHK.TRANS64.TRYWAIT P3, [R6+URZ+0x28830], R7 ;  /* 0x02883007060075a7 */ /* 0x000062000806017f */
[----:B------:R-:W-:Y:S05]  /*163e0*/  @!P0 BRA `(.L_x_8559) ;  /* 0x0000000000048947 */ /* 0x000fea0003800000 */
[----:B------:R-:W-:Y:S01]  /*163f0*/  BPT.TRAP 0x1 ;  /* 0x000000040000795c */ /* 0x000fe20000300000 */
.L_x_8559:
[----:B------:R-:W-:Y:S04]  /*16400*/  BSSY B0, `(.L_x_8557) ;  /* 0x0000004000007945 */ /* 0x000fe80003800000 */
[----:B-1----:R-:W-:Y:S05]  /*16410*/  @P3 BRA `(.L_x_8560) ;  /* 0x0000000000083947 */ /* 0x002fea0003800000 */
[----:B------:R-:W1:Y:S02]  /*16420*/  SYNCS.PHASECHK.TRANS64.TRYWAIT P3, [R6+URZ+0x28830], R7 ;  /* 0x02883007060075a7 */ /* 0x000e64000806017f */
[----:B-1----:R-:W-:Y:S05]  /*16430*/  @!P3 BRA `(.L_x_8561) ;  /* 0x000001200038b947 */ /* 0x002fea0003800000 */
.L_x_8560:
[----:B------:R-:W-:Y:S05]  /*16440*/  BSYNC B0 ;  /* 0x0000000000007941 */ /* 0x000fea0003800000 */
.L_x_8557:
        /* <DEDUP_REMOVED lines=64> */
.L_x_8563:
[----:B------:R-:W-:Y:S01]  /*16850*/  SHF.L.U32 R6, R20, 0x1f, RZ ;  /* 0x0000001f14067819 */ /* 0x000fe200000006ff */
[----:B------:R-:W-:-:S04]  /*16860*/  IMAD R7, R15, 0x8, R2 ;  /* 0x000000080f077824 */ /* 0x000fc800078e0202 */
[----:B------:R0:W1:Y:S01]  /*16870*/  SYNCS.PHASECHK.TRANS64.TRYWAIT P2, [R7+URZ+0x28850], R6 ;  /* 0x02885006070075a7 */ /* 0x000062000804017f */
[----:B------:R-:W-:Y:S05]  /*16880*/  @!P0 BRA `(.L_x_8564) ;  /* 0x0000000000048947 */ /* 0x000fea0003800000 */
[----:B------:R-:W-:Y:S01]  /*16890*/  BPT.TRAP 0x1 ;  /* 0x000000040000795c */ /* 0x000fe20000300000 */
.L_x_8564:
[----:B-1----:R-:W-:Y:S05]  /*168a0*/  @P2 BRA `(.L_x_8562) ;  /* 0x0000000000082947 */ /* 0x002fea0003800000 */
[----:B------:R-:W1:Y:S02]  /*168b0*/  SYNCS.PHASECHK.TRANS64.TRYWAIT P2, [R7+URZ+0x28850], R6 ;  /* 0x02885006070075a7 */ /* 0x000e64000804017f */
[----:B-1----:R-:W-:Y:S05]  /*168c0*/  @!P2 BRA `(.L_x_8565) ;  /* 0x0000011c0028a947 */ /* 0x002fea0003800000 */
.L_x_8562:
[----:B01----:R-:W-:Y:S01]  /*168d0*/  VIADD R6, R2, 0x400 ;  /* 0x0000040002067836 */ /* 0x003fe20000000000 */
[----:B------:R-:W-:Y:S05]  /*168e0*/  WARPSYNC.ALL ;  /* 0x0000000000007948 */ /* 0x000fea0003800000 */
[----:B------:R-:W-:-:S04]  /*168f0*/  SHF.R.U32.HI R6, RZ, 0x4, R6 ;  /* 0x00000004ff067819 */ /* 0x000fc80000011606 */
[----:B------:R-:W-:-:S04]  /*16900*/  LOP3.LUT R6, R6, 0x3fff, RZ, 0xc0, !PT ;  /* 0x00003fff06067812 */ /* 0x000fc800078ec0ff */
[----:B------:R-:W-:-:S05]  /*16910*/  LOP3.LUT R6, R6, 0x4000000, RZ, 0xfc, !PT ;  /* 0x0400000006067812 */ /* 0x000fca00078efcff */
[----:B------:R-:W-:Y:S01]  /*16920*/  IMAD R6, R15, 0x800, R6 ;  /* 0x000008000f067824 */ /* 0x000fe200078e0206 */
[----:B------:R-:W-:Y:S01]  /*16930*/  WARPGROUP.ARRIVE ;  /* 0x00000000000079c5 */ /* 0x000fe20000000000 */
[----:B------:R-:W-:Y:S02]  /*16940*/  IMAD.MOV.U32 R7, RZ, RZ, 0x40000040 ;  /* 0x40000040ff077424 */ /* 0x000fe400078e00ff */
[----:B------:R-:W-:Y:S01]  /*16950*/  FMUL.FTZ R21, R24, UR37 ;  /* 0x0000002518157c20 */ /* 0x000fe20008410000 */
[C---:B------:R-:W-:Y:S01]  /*16960*/  VIADD R8, R6.reuse, 0x80 ;  /* 0x0000008006087836 */ /* 0x040fe20000000000 */
[----:B------:R-:W-:Y:S01]  /*16970*/  R2UR UR10, R6 ;  /* 0x00000000060a72ca */ /* 0x000fe200000e0000 */
[----:B------:R-:W-:Y:S01]  /*16980*/  IMAD.MOV.U32 R9, RZ, RZ, 0x40000040 ;  /* 0x40000040ff097424 */ /* 0x000fe200078e00ff */
[----:B------:R-:W-:Y:S01]  /*16990*/  R2UR UR11, R7 ;  /* 0x00000000070b72ca */ /* 0x000fe200000e0000 */
        /* <DEDUP_REMOVED lines=12> */
[----:B------:R-:W-:Y:S01]  /*16a60*/  HGMMA.64x128x16.F32.BF16 R88, R180, gdesc[UR8].tnspB, R88, gsb0 ;  /* 0x41e00008b4587df0 */ /* 0x000fe20008001858 */
[----:B------:R-:W-:Y:S01]  /*16a70*/  R2UR UR10, R8 ;  /* 0x00000000080a72ca */ /* 0x000fe200000e0000 */
[----:B------:R-:W-:Y:S01]  /*16a80*/  VIADD R8, R6, 0x100 ;  /* 0x0000010006087836 */ /* 0x000fe20000000000 */
[----:B------:R-:W-:Y:S01]  /*16a90*/  R2UR UR11, R9 ;  /* 0x00000000090b72ca */ /* 0x000fe200000e0000 */
[----:B------:R-:W-:Y:S01]  /*16aa0*/  IMAD.MOV.U32 R9, RZ, RZ, 0x40000040 ;  /* 0x40000040ff097424 */ /* 0x000fe200078e00ff */
        /* <DEDUP_REMOVED lines=47> */
[----:B------:R-:W1:Y:S01]  /*16da0*/  LDC R59, c[0x0][0x988] ;  /* 0x00026200ff3b7b82 */ /* 0x000e620000000800 */
        /* <DEDUP_REMOVED lines=9> */
[----:B------:R-:W-:Y:S01]  /*16e40*/  FMUL.FTZ R234, R87, UR37 ;  /* 0x0000002557ea7c20 */ /* 0x000fe20008410000 */
[----:B------:R-:W5:Y:S01]  /*16e50*/  S2R R231, SR_TID.X ;  /* 0x0000000000e77919 */ /* 0x000f620000002100 */
[----:B------:R-:W-:Y:S01]  /*16e60*/  @!P1 IMAD R15, R15, 0x8, R2 ;  /* 0x000000080f0f9824 */ /* 0x000fe200078e0202 */
[C---:B------:R-:W-:Y:S01]  /*16e70*/  ISETP.GT.AND P2, PT, R4.reuse, R14, PT ;  /* 0x0000000e0400720c */ /* 0x040fe20003f44270 */
[----:B------:R-:W-:-:S02]  /*16e80*/  VIADD R4, R4, 0xffffffff ;  /* 0xffffffff04047836 */ /* 0x000fc40000000000 */
[----:B------:R-:W-:Y:S01]  /*16e90*/  @!P1 VIADD R15, R15, 0x28860 ;  /* 0x000288600f0f9836 */ /* 0x000fe20000000000 */
[----:B------:R-:W4:Y:S04]  /*16ea0*/  MUFU.TANH R41, R41 ;  /* 0x0000002900297308 */ /* 0x000f280000002400 */
[----:B------:R-:W-:-:S04]  /*16eb0*/  @!P1 PRMT R15, RZ, 0x654, R15 ;  /* 0x00000654ff0f9816 */ /* 0x000fc8000000000f */
[----:B------:R-:W1:Y:S08]  /*16ec0*/  MUFU.TANH R42, R42 ;  /* 0x0000002a002a7308 */ /* 0x000e700000002400 */
[----:B------:R-:W1:Y:S08]  /*16ed0*/  MUFU.TANH R46, R46 ;  /* 0x0000002e002e7308 */ /* 0x000e700000002400 */
[----:B------:R-:W1:Y:S01]  /*16ee0*/  MUFU.TANH R47, R47 ;  /* 0x0000002f002f7308 */ /* 0x000e620000002400 */
[----:B-----5:R-:W-:-:S07]  /*16ef0*/  SHF.R.U32.HI R231, RZ, 0x7, R231 ;  /* 0x00000007ffe77819 */ /* 0x020fce00000116e7 */
        /* <DEDUP_REMOVED lines=9> */
[----:B------:R-:W-:-:S03]  /*16f90*/  FMUL.FTZ R182, R75, UR37 ;  /* 0x000000254bb67c20 */ /* 0x000fc60008410000 */
[----:B------:R-:W5:Y:S01]  /*16fa0*/  MUFU.TANH R60, R60 ;  /* 0x0000003c003c7308 */ /* 0x000f620000002400 */
[----:B------:R-:W-:Y:S01]  /*16fb0*/  HGMMA.64x128x16.F32.BF16 R88, R176, gdesc[UR8].tnspB, R88, gsb0 ;  /* 0x41e00008b0587df0 */ /* 0x000fe20008001858 */
[----:B------:R-:W-:Y:S02]  /*16fc0*/  R2UR UR10, R8 ;  /* 0x00000000080a72ca */ /* 0x000fe400000e0000 */
[----:B------:R-:W-:Y:S02]  /*16fd0*/  R2UR UR11, R9 ;  /* 0x00000000090b72ca */ /* 0x000fe400000e0000 */
[----:B--2---:R-:W-:Y:S02]  /*16fe0*/  FMNMX.FTZ R8, R32, R11, !PT ;  /* 0x0000000b20087209 */ /* 0x004fe40007810000 */
[----:B------:R-:W2:Y:S02]  /*16ff0*/  MUFU.TANH R62, R62 ;  /* 0x0000003e003e7308 */ /* 0x000ea40000002400 */
[----:B0-----:R-:W-:-:S04]  /*17000*/  FMNMX.FTZ R9, R35, R8, !PT ;  /* 0x0000000823097209 */ /* 0x001fc80007810000 */
[----:B---3--:R-:W-:Y:S02]  /*17010*/  FMNMX.FTZ R8, R38, R9, !PT ;  /* 0x0000000926087209 */ /* 0x008fe40007810000 */
[----:B------:R-:W0:Y:S02]  /*17020*/  MUFU.TANH R64, R64 ;  /* 0x0000004000407308 */ /* 0x000e240000002400 */
[----:B----4-:R-:W-:-:S04]  /*17030*/  FMNMX.FTZ R8, R39, R8, !PT ;  /* 0x0000000827087209 */ /* 0x010fc80007810000 */
[----:B------:R-:W-:Y:S02]  /*17040*/  FMNMX.FTZ R9, R41, R8, !PT ;  /* 0x0000000829097209 */ /* 0x000fe40007810000 */
[----:B------:R-:W3:Y:S02]  /*17050*/  MUFU.TANH R68, R68 ;  /* 0x0000004400447308 */ /* 0x000ee40000002400 */
[----:B-1----:R-:W-:-:S04]  /*17060*/  FMNMX.FTZ R9, R42, R9, !PT ;  /* 0x000000092a097209 */ /* 0x002fc80007810000 */
[----:B------:R-:W-:Y:S02]  /*17070*/  FMNMX.FTZ R8, R46, R9, !PT ;  /* 0x000000092e087209 */ /* 0x000fe40007810000 */
[----:B------:R-:W1:Y:S02]  /*17080*/  MUFU.TANH R72, R72 ;  /* 0x0000004800487308 */ /* 0x000e640000002400 */
[----:B------:R-:W-:-:S04]  /*17090*/  FMNMX.FTZ R9, R47, R8, !PT ;  /* 0x000000082f097209 */ /* 0x000fc80007810000 */
[----:B-----5:R-:W-:Y:S02]  /*170a0*/  FMNMX.FTZ R8, R50, R9, !PT ;  /* 0x0000000932087209 */ /* 0x020fe40007810000 */
[----:B------:R-:W-:Y:S02]  /*170b0*/  MUFU.TANH R76, R76 ;  /* 0x0000004c004c7308 */ /* 0x000fe40000002400 */
[----:B------:R-:W-:-:S04]  /*170c0*/  FMNMX.FTZ R9, R51, R8, !PT ;  /* 0x0000000833097209 */ /* 0x000fc80007810000 */
[----:B------:R-:W-:Y:S02]  /*170d0*/  FMNMX.FTZ R8, R54, R9, !PT ;  /* 0x0000000936087209 */ /* 0x000fe40007810000 */
[----:B------:R-:W-:Y:S02]  /*170e0*/  MUFU.TANH R20, R20 ;  /* 0x0000001400147308 */ /* 0x000fe40000002400 */
[----:B------:R-:W-:-:S04]  /*170f0*/  FMNMX.FTZ R8, R55, R8, !PT ;  /* 0x0000000837087209 */ /* 0x000fc80007810000 */
[----:B------:R-:W-:Y:S01]  /*17100*/  FMNMX.FTZ R9, R57, R8, !PT ;  /* 0x0000000839097209 */ /* 0x000fe20007810000 */
[----:B------:R-:W-:Y:S01]  /*17110*/  VIADD R8, R6, 0x180 ;  /* 0x0000018006087836 */ /* 0x000fe20000000000 */
[----:B------:R-:W-:Y:S02]  /*17120*/  MUFU.TANH R24, R24 ;  /* 0x0000001800187308 */ /* 0x000fe40000002400 */
[----:B------:R-:W-:-:S04]  /*17130*/  FMNMX.FTZ R9, R58, R9, !PT ;  /* 0x000000093a097209 */ /* 0x000fc80007810000 */
[----:B------:R-:W-:Y:S02]  /*17140*/  FMNMX.FTZ R9, R60, R9, !PT ;  /* 0x000000093c097209 */ /* 0x000fe40007810000 */
[----:B------:R-:W-:Y:S02]  /*17150*/  MUFU.TANH R25, R25 ;  /* 0x0000001900197308 */ /* 0x000fe40000002400 */
[----:B--2---:R-:W-:-:S04]  /*17160*/  FMNMX.FTZ R9, R62, R9, !PT ;  /* 0x000000093e097209 */ /* 0x004fc80007810000 */
[----:B0-----:R-:W-:Y:S02]  /*17170*/  FMNMX.FTZ R9, R64, R9, !PT ;  /* 0x0000000940097209 */ /* 0x001fe40007810000 */
[----:B------:R-:W-:Y:S02]  /*17180*/  MUFU.TANH R27, R27 ;  /* 0x0000001b001b7308 */ /* 0x000fe40000002400 */
[----:B---3--:R-:W-:-:S04]  /*17190*/  FMNMX.FTZ R9, R68, R9, !PT ;  /* 0x0000000944097209 */ /* 0x008fc80007810000 */
[----:B-1----:R-:W-:Y:S02]  /*171a0*/  FMNMX.FTZ R9, R72, R9, !PT ;  /* 0x0000000948097209 */ /* 0x002fe40007810000 */
        /* <DEDUP_REMOVED lines=15> */
[----:B------:R-:W-:Y:S01]  /*172a0*/  HGMMA.64x128x16.F32.BF16 R88, R172, gdesc[UR8].tnspB, R88, gsb0 ;  /* 0x41e00008ac587df0 */ /* 0x000fe20008001858 */
[----:B------:R-:W-:-:S06]  /*172b0*/  R2UR UR10, R8 ;  /* 0x00000000080a72ca */ /* 0x000fcc00000e0000 */
        /* <DEDUP_REMOVED lines=18> */
[----:B------:R-:W-:Y:S01]  /*173e0*/  FMUL.FTZ R172, R73, UR37 ;  /* 0x0000002549ac7c20 */ /* 0x000fe20008410000 */
[----:B------:R-:W-:Y:S01]  /*173f0*/  FMUL.FTZ R174, R77, UR37 ;  /* 0x000000254dae7c20 */ /* 0x000fe20008410000 */
[----:B------:R-:W-:-:S03]  /*17400*/  WARPGROUP.ARRIVE ;  /* 0x00000000000079c5 */ /* 0x000fc60000000000 */
[----:B------:R-:W-:Y:S08]  /*17410*/  MUFU.TANH R82, R82 ;  /* 0x0000005200527308 */ /* 0x000ff00000002400 */
[----:B------:R-:W0:Y:S08]  /*17420*/  MUFU.TANH R172, R172 ;  /* 0x000000ac00ac7308 */ /* 0x000e300000002400 */
[----:B------:R-:W1:Y:S08]  /*17430*/  MUFU.TANH R174, R174 ;  /* 0x000000ae00ae7308 */ /* 0x000e700000002400 */
[----:B------:R-:W-:Y:S01]  /*17440*/  MUFU.TANH R232, R232 ;  /* 0x000000e800e87308 */ /* 0x000fe20000002400 */
[----:B0-----:R-:W-:-:S04]  /*17450*/  FMNMX.FTZ R9, R172, R9, !PT ;  /* 0x00000009ac097209 */ /* 0x001fc80007810000 */
[----:B------:R-:W-:Y:S01]  /*17460*/  FMNMX.FTZ R11, R76, R9, !PT ;  /* 0x000000094c0b7209 */ /* 0x000fe20007810000 */
[----:B------:R-:W-:Y:S02]  /*17470*/  IMAD.MOV.U32 R9, RZ, RZ, 0x40000040 ;  /* 0x40000040ff097424 */ /* 0x000fe400078e00ff */
[----:B------:R-:W-:Y:S01]  /*17480*/  MUFU.TANH R86, R86 ;  /* 0x0000005600567308 */ /* 0x000fe20000002400 */
[----:B-1----:R-:W-:Y:S02]  /*17490*/  FMNMX.FTZ R11, R174, R11, !PT ;  /* 0x0000000bae0b7209 */ /* 0x002fe40007810000 */
[----:B------:R-:W-:Y:S01]  /*174a0*/  R2UR UR11, R9 ;  /* 0x00000000090b72ca */ /* 0x000fe200000e0000 */
[----:B------:R-:W-:Y:S01]  /*174b0*/  IMAD.MOV.U32 R9, RZ, RZ, 0x40000040 ;  /* 0x40000040ff097424 */ /* 0x000fe200078e00ff */
[----:B------:R-:W-:-:S03]  /*174c0*/  FMNMX.FTZ R11, R176, R11, !PT ;  /* 0x0000000bb00b7209 */ /* 0x000fc60007810000 */
[----:B------:R-:W-:Y:S01]  /*174d0*/  MUFU.TANH R234, R234 ;  /* 0x000000ea00ea7308 */ /* 0x000fe20000002400 */
[----:B------:R-:W-:-:S04]  /*174e0*/  FMNMX.FTZ R11, R80, R11, !PT ;  /* 0x0000000b500b7209 */ /* 0x000fc80007810000 */
[----:B------:R-:W-:-:S03]  /*174f0*/  FMNMX.FTZ R11, R178, R11, !PT ;  /* 0x0000000bb20b7209 */ /* 0x000fc60007810000 */
[----:B------:R-:W-:Y:S01]  /*17500*/  HGMMA.64x128x16.F32.BF16 R88, R168, gdesc[UR8].tnspB, R88, gsb0 ;  /* 0x41e00008a8587df0 */ /* 0x000fe20008001858 */
[----:B------:R-:W-:Y:S02]  /*17510*/  FMNMX.FTZ R11, R84, R11, !PT ;  /* 0x0000000b540b7209 */ /* 0x000fe40007810000 */
[----:B------:R-:W-:Y:S01]  /*17520*/  R2UR UR11, R9 ;  /* 0x00000000090b72ca */ /* 0x000fe200000e0000 */
[----:B------:R-:W-:Y:S02]  /*17530*/  IMAD.MOV.U32 R9, RZ, RZ, 0x40000040 ;  /* 0x40000040ff097424 */ /* 0x000fe400078e00ff */
[----:B------:R-:W0:Y:S02]  /*17540*/  SHFL.BFLY PT, R8, R11, 0x2, 0x1f ;  /* 0x0c401f000b087f89 */ /* 0x000e2400000e0000 */
[----:B0-----:R-:W-:-:S05]  /*17550*/  FMNMX.FTZ R8, R11, R8, !PT ;  /* 0x000000080b087209 */ /* 0x001fca0007810000 */
[----:B------:R-:W0:Y:S02]  /*17560*/  SHFL.BFLY PT, R11, R8, 0x1, 0x1f ;  /* 0x0c201f00080b7f89 */ /* 0x000e2400000e0000 */
[----:B0-----:R-:W-:-:S05]  /*17570*/  FMNMX.FTZ R11, R8, R11, !PT ;  /* 0x0000000b080b7209 */ /* 0x001fca0007810000 */
[C---:B------:R-:W-:Y:S01]  /*17580*/  FADD.FTZ R8, -R11.reuse, R12 ;  /* 0x0000000c0b087221 */ /* 0x040fe20000010100 */
[----:B------:R-:W-:-:S03]  /*17590*/  FMUL.FTZ R61, R11, R59 ;  /* 0x0000003b0b3d7220 */ /* 0x000fc60000410000 */
[-C--:B------:R-:W-:Y:S01]  /*175a0*/  FMUL.FTZ R12, R8, R59.reuse ;  /* 0x0000003b080c7220 */ /* 0x080fe20000410000 */
[----:B------:R-:W-:Y:S02]  /*175b0*/  VIADD R8, R6, 0x200 ;  /* 0x0000020006087836 */ /* 0x000fe40000000000 */
[--C-:B------:R-:W-:Y:S01]  /*175c0*/  FFMA.FTZ R236, R7, R59, -R61.reuse ;  /* 0x0000003b07ec7223 */ /* 0x100fe2000001083d */
[----:B------:R-:W-:Y:S01]  /*175d0*/  FMNMX.FTZ R7, R20, R13, !PT ;  /* 0x0000000d14077209 */ /* 0x000fe20007810000 */
[-CC-:B------:R-:W-:Y:S01]  /*175e0*/  FFMA.FTZ R63, R10, R59.reuse, -R61.reuse ;  /* 0x0000003b0a3f7223 */ /* 0x180fe2000001083d */
[-CC-:B------:R-:W-:Y:S01]  /*175f0*/  FFMA.FTZ R65, R32, R59.reuse, -R61.reuse ;  /* 0x0000003b20417223 */ /* 0x180fe2000001083d */
[----:B------:R-:W-:Y:S01]  /*17600*/  R2UR UR10, R8 ;  /* 0x00000000080a72ca */ /* 0x000fe200000e0000 */
[--C-:B------:R-:W-:Y:S01]  /*17610*/  FFMA.FTZ R32, R38, R59, -R61.reuse ;  /* 0x0000003b26207223 */ /* 0x100fe2000001083d */
[----:B------:R-:W-:Y:S01]  /*17620*/  FMNMX.FTZ R8, R24, R7, !PT ;  /* 0x0000000718087209 */ /* 0x000fe20007810000 */
[-CC-:B------:R-:W-:Y:S01]  /*17630*/  FFMA.FTZ R38, R50, R59.reuse, -R61.reuse ;  /* 0x0000003b32267223 */ /* 0x180fe2000001083d */
        /* <DEDUP_REMOVED lines=19> */
[----:B------:R-:W-:Y:S01]  /*17770*/  FMNMX.FTZ R8, R40, R7, !PT ;  /* 0x0000000728087209 */ /* 0x000fe20007810000 */
[----:B0-----:R-:W-:-:S03]  /*17780*/  FFMA.FTZ R3, R12, R3, R21 ;  /* 0x000000030c037223 */ /* 0x001fc60000010015 */
        /* <DEDUP_REMOVED lines=10> */
[----:B------:R-:W-:Y:S01]  /*17830*/  VIADD R8, R6, 0x280 ;  /* 0x0000028006087836 */ /* 0x000fe20000000000 */
[----:B------:R-:W-:Y:S02]  /*17840*/  WARPGROUP.DEPBAR.LE gsb0, 0x0 ;  /* 0x00008000000079c5 */ /* 0x000fe40000010000 */
[----:B------:R-:W-:Y:S01]  /*17850*/  WARPGROUP.ARRIVE ;  /* 0x00000000000079c5 */ /* 0x000fe20000000000 */
[----:B------:R-:W-:Y:S01]  /*17860*/  FMUL.FTZ R168, R67, UR37 ;  /* 0x0000002543a87c20 */ /* 0x000fe20008410000 */
[----:B------:R-:W-:Y:S01]  /*17870*/  FMUL.FTZ R170, R71, UR37 ;  /* 0x0000002547aa7c20 */ /* 0x000fe20008410000 */
[----:B------:R-:W-:Y:S01]  /*17880*/  FMNMX.FTZ R7, R56, R7, !PT ;  /* 0x0000000738077209 */ /* 0x000fe20007810000 */
[-CC-:B------:R-:W-:Y:S01]  /*17890*/  FFMA.FTZ R67, R28, R59.reuse, -R61.reuse ;  /* 0x0000003b1c437223 */ /* 0x180fe2000001083d */
[--C-:B------:R-:W-:Y:S01]  /*178a0*/  FFMA.FTZ R28, R46, R59, -R61.reuse ;  /* 0x0000003b2e1c7223 */ /* 0x100fe2000001083d */
[----:B------:R-:W-:Y:S01]  /*178b0*/  HGMMA.64x128x16.F32.BF16 R88, R164, gdesc[UR8].tnspB, R88, gsb0 ;  /* 0x41e00008a4587df0 */ /* 0x000fe20008001858 */
[----:B------:R-:W-:Y:S01]  /*178c0*/  R2UR UR10, R8 ;  /* 0x00000000080a72ca */ /* 0x000fe200000e0000 */
[----:B------:R-:W0:Y:S01]  /*178d0*/  MUFU.TANH R168, R168 ;  /* 0x000000a800a87308 */ /* 0x000e220000002400 */
[----:B------:R-:W-:Y:S01]  /*178e0*/  R2UR UR11, R9 ;  /* 0x00000000090b72ca */ /* 0x000fe200000e0000 */
[----:B------:R-:W-:Y:S01]  /*178f0*/  IMAD.MOV.U32 R9, RZ, RZ, 0x40000040 ;  /* 0x40000040ff097424 */ /* 0x000fe200078e00ff */
[----:B------:R-:W-:Y:S01]  /*17900*/  FMNMX.FTZ R7, R180, R7, !PT ;  /* 0x00000007b4077209 */ /* 0x000fe20007810000 */
[-CC-:B------:R-:W-:Y:S01]  /*17910*/  FFMA.FTZ R46, R54, R59.reuse, -R61.reuse ;  /* 0x0000003b362e7223 */ /* 0x180fe2000001083d */
[-CC-:B------:R-:W-:Y:S01]  /*17920*/  FFMA.FTZ R71, R68, R59.reuse, -R61.reuse ;  /* 0x0000003b44477223 */ /* 0x180fe2000001083d */
[----:B------:R-:W-:Y:S01]  /*17930*/  FFMA.FTZ R54, R76, R59, -R61 ;  /* 0x0000003b4c367223 */ /* 0x000fe2000001083d */
[----:B------:R-:W-:Y:S01]  /*17940*/  FMNMX.FTZ R7, R66, R7, !PT ;  /* 0x0000000742077209 */ /* 0x000fe20007810000 */
[----:B------:R-:W1:Y:S08]  /*17950*/  MUFU.TANH R170, R170 ;  /* 0x000000aa00aa7308 */ /* 0x000e700000002400 */
[----:B------:R-:W-:Y:S01]  /*17960*/  MUFU.EX2 R67, R67 ;  /* 0x0000004300437308 */ /* 0x000fe20000000800 */
[----:B0-----:R-:W-:-:S04]  /*17970*/  FMNMX.FTZ R7, R168, R7, !PT ;  /* 0x00000007a8077209 */ /* 0x001fc80007810000 */
[----:B------:R-:W-:-:S03]  /*17980*/  FMNMX.FTZ R7, R70, R7, !PT ;  /* 0x0000000746077209 */ /* 0x000fc60007810000 */
[----:B------:R-:W0:Y:S01]  /*17990*/  MUFU.EX2 R39, R39 ;  /* 0x0000002700277308 */ /* 0x000e220000000800 */
[----:B-1----:R-:W-:-:S04]  /*179a0*/  FMNMX.FTZ R7, R170, R7, !PT ;  /* 0x00000007aa077209 */ /* 0x002fc80007810000 */
[----:B------:R-:W-:-:S03]  /*179b0*/  FMNMX.FTZ R7, R74, R7, !PT ;  /* 0x000000074a077209 */ /* 0x000fc60007810000 */
[----:B------:R-:W-:Y:S01]  /*179c0*/  MUFU.EX2 R28, R28 ;  /* 0x0000001c001c7308 */ /* 0x000fe20000000800 */
[----:B------:R-:W-:-:S04]  /*179d0*/  FMNMX.FTZ R7, R182, R7, !PT ;  /* 0x00000007b6077209 */ /* 0x000fc80007810000 */
[----:B------:R-:W-:-:S03]  /*179e0*/  FMNMX.FTZ R7, R78, R7, !PT ;  /* 0x000000074e077209 */ /* 0x000fc60007810000 */
[----:B------:R-:W-:Y:S01]  /*179f0*/  MUFU.EX2 R38, R38 ;  /* 0x0000002600267308 */ /* 0x000fe20000000800 */
[----:B------:R-:W-:Y:S02]  /*17a00*/  FMNMX.FTZ R7, R230, R7, !PT ;  /* 0x00000007e6077209 */ /* 0x000fe40007810000 */
[----:B0-----:R-:W-:Y:S02]  /*17a10*/  F2FP.BF16.F32.PACK_AB R172, R39, R32 ;  /* 0x0000002027ac723e */ /* 0x001fe400000010ff */
[----:B------:R-:W-:-:S03]  /*17a20*/  FMNMX.FTZ R7, R82, R7, !PT ;  /* 0x0000000752077209 */ /* 0x000fc60007810000 */
[----:B------:R-:W-:Y:S01]  /*17a30*/  MUFU.EX2 R46, R46 ;  /* 0x0000002e002e7308 */ /* 0x000fe20000000800 */
[----:B------:R-:W-:-:S04]  /*17a40*/  FMNMX.FTZ R7, R232, R7, !PT ;  /* 0x00000007e8077209 */ /* 0x000fc80007810000 */
[----:B------:R-:W-:-:S03]  /*17a50*/  FMNMX.FTZ R7, R86, R7, !PT ;  /* 0x0000000756077209 */ /* 0x000fc60007810000 */
[----:B------:R-:W-:Y:S01]  /*17a60*/  MUFU.EX2 R71, R71 ;  /* 0x0000004700477308 */ /* 0x000fe20000000800 */
[----:B------:R-:W-:-:S05]  /*17a70*/  FMNMX.FTZ R7, R234, R7, !PT ;  /* 0x00000007ea077209 */ /* 0x000fca0007810000 */
[----:B------:R-:W0:Y:S02]  /*17a80*/  SHFL.BFLY PT, R8, R7, 0x2, 0x1f ;  /* 0x0c401f0007087f89 */ /* 0x000e2400000e0000 */
[----:B------:R-:W-:Y:S08]  /*17a90*/  MUFU.EX2 R50, R50 ;  /* 0x0000003200327308 */ /* 0x000ff00000000800 */
[----:B------:R-:W-:Y:S08]  /*17aa0*/  MUFU.EX2 R69, R69 ;  /* 0x0000004500457308 */ /* 0x000ff00000000800 */
[----:B------:R-:W-:Y:S01]  /*17ab0*/  MUFU.EX2 R54, R54 ;  /* 0x0000003600367308 */ /* 0x000fe20000000800 */
[----:B0-----:R-:W-:Y:S01]  /*17ac0*/  FMNMX.FTZ R10, R7, R8, !PT ;  /* 0x00000008070a7209 */ /* 0x001fe20007810000 */
[----:B------:R-:W-:-:S06]  /*17ad0*/  VIADD R8, R6, 0x300 ;  /* 0x0000030006087836 */ /* 0x000fcc0000000000 */
[----:B------:R-:W-:Y:S01]  /*17ae0*/  MUFU.EX2 R73, R73 ;  /* 0x0000004900497308 */ /* 0x000fe20000000800 */
[----:B------:R-:W-:Y:S01]  /*17af0*/  VIADD R6, R6, 0x380 ;  /* 0x0000038006067836 */ /* 0x000fe20000000000 */
[----:B------:R-:W0:Y:S06]  /*17b00*/  SHFL.BFLY PT, R7, R10, 0x1, 0x1f ;  /* 0x0c201f000a077f89 */ /* 0x000e2c00000e0000 */
[----:B------:R-:W-:Y:S01]  /*17b10*/  MUFU.EX2 R75, R75 ;  /* 0x0000004b004b7308 */ /* 0x000fe20000000800 */
[----:B0-----:R-:W-:Y:S01]  /*17b20*/  FMNMX.FTZ R10, R10, R7, !PT ;  /* 0x000000070a0a7209 */ /* 0x001fe20007810000 */
[----:B------:R-:W-:Y:S01]  /*17b30*/  IMAD.MOV.U32 R7, RZ, RZ, 0x40000040 ;  /* 0x40000040ff077424 */ /* 0x000fe200078e00ff */
[----:B------:R-:W-:-:S02]  /*17b40*/  WARPGROUP.DEPBAR.LE gsb0, 0x0 ;  /* 0x00008000000079c5 */ /* 0x000fc40000010000 */
[----:B------:R-:W-:Y:S01]  /*17b50*/  WARPGROUP.ARRIVE ;  /* 0x00000000000079c5 */ /* 0x000fe20000000000 */
[-CC-:B------:R-:W-:Y:S01]  /*17b60*/  FFMA.FTZ R164, R30, R59.reuse, -R61.reuse ;  /* 0x0000003b1ea47223 */ /* 0x180fe2000001083d */
[-CC-:B------:R-:W-:Y:S01]  /*17b70*/  FFMA.FTZ R30, R41, R59.reuse, -R61.reuse ;  /* 0x0000003b291e7223 */ /* 0x180fe2000001083d */
[-CC-:B------:R-:W-:Y:S01]  /*17b80*/  FFMA.FTZ R41, R47, R59.reuse, -R61.reuse ;  /* 0x0000003b2f297223 */ /* 0x180fe2000001083d */
[-CC-:B------:R-:W-:Y:S01]  /*17b90*/  FFMA.FTZ R166, R35, R59.reuse, -R61.reuse ;  /* 0x0000003b23a67223 */ /* 0x180fe2000001083d */
[-CC-:B------:R-:W-:Y:S01]  /*17ba0*/  FFMA.FTZ R47, R51, R59.reuse, -R61.reuse ;  /* 0x0000003b332f7223 */ /* 0x180fe2000001083d */
[----:B------:R-:W-:Y:S01]  /*17bb0*/  HGMMA.64x128x16.F32.BF16 R88, R160, gdesc[UR8].tnspB, R88, gsb0 ;  /* 0x41e00008a0587df0 */ /* 0x000fe20008001858 */
[----:B------:R-:W-:Y:S01]  /*17bc0*/  R2UR UR10, R8 ;  /* 0x00000000080a72ca */ /* 0x000fe200000e0000 */
[-CC-:B------:R-:W-:Y:S01]  /*17bd0*/  FFMA.FTZ R35, R42, R59.reuse, -R61.reuse ;  /* 0x0000003b2a237223 */ /* 0x180fe2000001083d */
[----:B------:R-:W-:Y:S01]  /*17be0*/  R2UR UR11, R9 ;  /* 0x00000000090b72ca */ /* 0x000fe200000e0000 */
[-CC-:B------:R-:W-:Y:S01]  /*17bf0*/  FFMA.FTZ R51, R55, R59.reuse, -R61.reuse ;  /* 0x0000003b37337223 */ /* 0x180fe2000001083d */
[-CC-:B------:R-:W-:Y:S01]  /*17c00*/  FFMA.FTZ R42, R57, R59.reuse, -R61.reuse ;  /* 0x0000003b392a7223 */ /* 0x180fe2000001083d */
[-CC-:B------:R-:W-:Y:S01]  /*17c10*/  FFMA.FTZ R55, R58, R59.reuse, -R61.reuse ;  /* 0x0000003b3a377223 */ /* 0x180fe2000001083d */
[-CC-:B------:R-:W-:Y:S01]  /*17c20*/  FFMA.FTZ R57, R62, R59.reuse, -R61.reuse ;  /* 0x0000003b3e397223 */ /* 0x180fe2000001083d */
[-CC-:B------:R-:W-:Y:S01]  /*17c30*/  FFMA.FTZ R58, R176, R59.reuse, -R61.reuse ;  /* 0x0000003bb03a7223 */ /* 0x180fe2000001083d */
[-CC-:B------:R-:W-:Y:S01]  /*17c40*/  FFMA.FTZ R8, R178, R59.reuse, -R61.reuse ;  /* 0x0000003bb2087223 */ /* 0x180fe2000001083d */
[----:B------:R-:W-:Y:S01]  /*17c50*/  FFMA.FTZ R9, R84, R59, -R61 ;  /* 0x0000003b54097223 */ /* 0x000fe2000001083d */
[----:B------:R-:W0:Y:S08]  /*17c60*/  MUFU.EX2 R164, R164 ;  /* 0x000000a400a47308 */ /* 0x000e300000000800 */
[----:B------:R-:W1:Y:S08]  /*17c70*/  MUFU.EX2 R166, R166 ;  /* 0x000000a600a67308 */ /* 0x000e700000000800 */
[----:B------:R-:W-:Y:S01]  /*17c80*/  MUFU.EX2 R30, R30 ;  /* 0x0000001e001e7308 */ /* 0x000fe20000000800 */
[----:B0-----:R-:W-:-:S07]  /*17c90*/  F2FP.BF16.F32.PACK_AB R176, R164, R67 ;  /* 0x00000043a4b0723e */ /* 0x001fce00000010ff */
[----:B------:R-:W0:Y:S01]  /*17ca0*/  MUFU.EX2 R35, R35 ;  /* 0x0000002300237308 */ /* 0x000e220000000800 */
[----:B-1----:R-:W-:-:S07]  /*17cb0*/  F2FP.BF16.F32.PACK_AB R178, R166, R65 ;  /* 0x00000041a6b2723e */ /* 0x002fce00000010ff */
        /* <DEDUP_REMOVED lines=14> */
[C---:B------:R-:W-:Y:S01]  /*17da0*/  FADD.FTZ R60, -R10.reuse, R13 ;  /* 0x0000000d0a3c7221 */ /* 0x040fe20000010100 */
[-C--:B------:R-:W-:Y:S02]  /*17db0*/  FMUL.FTZ R61, R10, R59.reuse ;  /* 0x0000003b0a3d7220 */ /* 0x080fe40000410000 */
[----:B------:R-:W-:Y:S01]  /*17dc0*/  HGMMA.64x128x16.F32.BF16 R88, R156, gdesc[UR8].tnspB, R88, gsb0 ;  /* 0x41e000089c587df0 */ /* 0x000fe20008001858 */
[----:B------:R-:W-:Y:S01]  /*17dd0*/  R2UR UR10, R6 ;  /* 0x00000000060a72ca */ /* 0x000fe200000e0000 */
[-C--:B------:R-:W-:Y:S01]  /*17de0*/  FMUL.FTZ R13, R60, R59.reuse ;  /* 0x0000003b3c0d7220 */ /* 0x080fe20000410000 */
[----:B------:R-:W-:Y:S01]  /*17df0*/  R2UR UR11, R7 ;  /* 0x00000000070b72ca */ /* 0x000fe200000e0000 */
[-CC-:B------:R-:W-:Y:S01]  /*17e00*/  FFMA.FTZ R20, R20, R59.reuse, -R61.reuse ;  /* 0x0000003b14147223 */ /* 0x180fe2000001083d */
[-CC-:B------:R-:W-:Y:S01]  /*17e10*/  FFMA.FTZ R181, R24, R59.reuse, -R61.reuse ;  /* 0x0000003b18b57223 */ /* 0x180fe2000001083d */
[-CC-:B------:R-:W-:Y:S01]  /*17e20*/  FFMA.FTZ R183, R25, R59.reuse, -R61.reuse ;  /* 0x0000003b19b77223 */ /* 0x180fe2000001083d */
[-CC-:B------:R-:W-:Y:S01]  /*17e30*/  FFMA.FTZ R24, R27, R59.reuse, -R61.reuse ;  /* 0x0000003b1b187223 */ /* 0x180fe2000001083d */
[----:B------:R-:W-:Y:S01]  /*17e40*/  MUFU.EX2 R13, R13 ;  /* 0x0000000d000d7308 */ /* 0x000fe20000000800 */
[----:B------:R-:W-:Y:S01]  /*17e50*/  FFMA.FTZ R177, R29, R59, -R61 ;  /* 0x0000003b1db17223 */ /* 0x000fe2000001083d */
[----:B------:R-:W-:-:S02]  /*17e60*/  @!P1 IMAD R7, R22, 0x8, R2 ;  /* 0x0000000816079824 */ /* 0x000fc400078e0202 */
[-CC-:B------:R-:W-:Y:S01]  /*17e70*/  FFMA.FTZ R60, R31, R59.reuse, -R61.reuse ;  /* 0x0000003b1f3c7223 */ /* 0x180fe2000001083d */
[-CC-:B------:R-:W-:Y:S01]  /*17e80*/  FFMA.FTZ R179, R33, R59.reuse, -R61.reuse ;  /* 0x0000003b21b37223 */ /* 0x180fe2000001083d */
[----:B------:R-:W-:Y:S01]  /*17e90*/  IADD3 R25, -R231, 0xb, RZ ;  /* 0x0000000be7197810 */ /* 0x000fe20007ffe1ff */
[----:B------:R-:W-:Y:S02]  /*17ea0*/  @!P1 VIADD R7, R7, 0x28840 ;  /* 0x0002884007079836 */ /* 0x000fe40000000000 */
[-CC-:B------:R-:W-:Y:S01]  /*17eb0*/  FFMA.FTZ R165, R52, R59.reuse, -R61.reuse ;  /* 0x0000003b34a57223 */ /* 0x180fe2000001083d */
[----:B------:R-:W0:Y:S01]  /*17ec0*/  MUFU.EX2 R20, R20 ;  /* 0x0000001400147308 */ /* 0x000e220000000800 */
[-C--:B------:R-:W-:Y:S01]  /*17ed0*/  FFMA.FTZ R167, R56, R59.reuse, -R61 ;  /* 0x0000003b38a77223 */ /* 0x080fe2000001083d */
[----:B------:R-:W-:Y:S01]  /*17ee0*/  FADD.FTZ R52, R236, R3 ;  /* 0x00000003ec347221 */ /* 0x000fe20000010000 */
[----:B------:R-:W-:Y:S01]  /*17ef0*/  @!P1 PRMT R7, RZ, 0x654, R7 ;  /* 0x00000654ff079816 */ /* 0x000fe20000000007 */
        /* <DEDUP_REMOVED lines=10> */
[----:B------:R-:W-:Y:S01]  /*17fa0*/  FADD.FTZ R3, R67, R52 ;  /* 0x0000003443037221 */ /* 0x000fe20000010000 */
[-CC-:B------:R-:W-:Y:S01]  /*17fb0*/  FFMA.FTZ R171, R48, R59.reuse, -R61.reuse ;  /* 0x0000003b30ab7223 */ /* 0x180fe2000001083d */
[----:B------:R-:W2:Y:S01]  /*17fc0*/  MUFU.EX2 R183, R183 ;  /* 0x000000b700b77308 */ /* 0x000ea20000000800 */
[----:B0-----:R-:W-:Y:S01]  /*17fd0*/  FFMA.FTZ R0, R13, R0, R20 ;  /* 0x000000000d007223 */ /* 0x001fe20000010014 */
[-CC-:B------:R-:W-:Y:S01]  /*17fe0*/  FFMA.FTZ R6, R49, R59.reuse, -R61.reuse ;  /* 0x0000003b31067223 */ /* 0x180fe2000001083d */
[-CC-:B------:R-:W-:Y:S01]  /*17ff0*/  FFMA.FTZ R48, R53, R59.reuse, -R61.reuse ;  /* 0x0000003b35307223 */ /* 0x180fe2000001083d */
[-CC-:B------:R-:W-:Y:S01]  /*18000*/  FFMA.FTZ R161, R66, R59.reuse, -R61.reuse ;  /* 0x0000003b42a17223 */ /* 0x180fe2000001083d */
[-CC-:B------:R-:W-:Y:S01]  /*18010*/  FFMA.FTZ R52, R168, R59.reuse, -R61.reuse ;  /* 0x0000003ba8347223 */ /* 0x180fe2000001083d */
[-CC-:B------:R-:W-:Y:S01]  /*18020*/  FFMA.FTZ R163, R70, R59.reuse, -R61.reuse ;  /* 0x0000003b46a37223 */ /* 0x180fe2000001083d */
[-CC-:B------:R-:W-:Y:S01]  /*18030*/  FFMA.FTZ R78, R78, R59.reuse, -R61.reuse ;  /* 0x0000003b4e4e7223 */ /* 0x180fe2000001083d */
[----:B------:R-:W0:Y:S01]  /*18040*/  MUFU.EX2 R24, R24 ;  /* 0x0000001800187308 */ /* 0x000e220000000800 */
[C---:B-1----:R-:W-:Y:S01]  /*18050*/  FADD.FTZ R56, R181.reuse, R0 ;  /* 0x00000000b5387221 */ /* 0x042fe20000010000 */
[-CC-:B------:R-:W-:Y:S01]  /*18060*/  FFMA.FTZ R0, R180, R59.reuse, -R61.reuse ;  /* 0x0000003bb4007223 */ /* 0x180fe2000001083d */
[----:B------:R-:W-:Y:S01]  /*18070*/  F2FP.BF16.F32.PACK_AB R181, R181, R20 ;  /* 0x00000014b5b5723e */ /* 0x000fe200000010ff */
[-CC-:B------:R-:W-:Y:S01]  /*18080*/  FFMA.FTZ R230, R230, R59.reuse, -R61.reuse ;  /* 0x0000003be6e67223 */ /* 0x180fe2000001083d */
[-CC-:B------:R-:W-:Y:S01]  /*18090*/  FFMA.FTZ R82, R82, R59.reuse, -R61.reuse ;  /* 0x0000003b52527223 */ /* 0x180fe2000001083d */
[-CC-:B------:R-:W-:Y:S01]  /*180a0*/  FFMA.FTZ R232, R232, R59.reuse, -R61.reuse ;  /* 0x0000003be8e87223 */ /* 0x180fe2000001083d */
[----:B------:R-:W-:Y:S01]  /*180b0*/  FFMA.FTZ R86, R86, R59, -R61 ;  /* 0x0000003b56567223 */ /* 0x000fe2000001083d */
[----:B------:R-:W1:Y:S01]  /*180c0*/  MUFU.EX2 R177, R177 ;  /* 0x000000b100b17308 */ /* 0x000e620000000800 */
[----:B------:R-:W-:-:S02]  /*180d0*/  F2FP.BF16.F32.PACK_AB R180, R236, R21 ;  /* 0x00000015ecb4723e */ /* 0x000fc400000010ff */
[----:B------:R-:W-:-:S05]  /*180e0*/  F2FP.BF16.F32.PACK_AB R168, R41, R28 ;  /* 0x0000001c29a8723e */ /* 0x000fca00000010ff */
[----:B------:R-:W3:Y:S08]  /*180f0*/  MUFU.EX2 R60, R60 ;  /* 0x0000003c003c7308 */ /* 0x000ef00000000800 */
[----:B------:R-:W4:Y:S08]  /*18100*/  MUFU.EX2 R179, R179 ;  /* 0x000000b300b37308 */ /* 0x000f300000000800 */
[----:B------:R-:W5:Y:S08]  /*18110*/  MUFU.EX2 R34, R34 ;  /* 0x0000002200227308 */ /* 0x000f700000000800 */
[----:B------:R-:W5:Y:S08]  /*18120*/  MUFU.EX2 R173, R173 ;  /* 0x000000ad00ad7308 */ /* 0x000f700000000800 */
[----:B------:R-:W5:Y:S08]  /*18130*/  MUFU.EX2 R36, R36 ;  /* 0x0000002400247308 */ /* 0x000f700000000800 */
[----:B------:R-:W5:Y:S08]  /*18140*/  MUFU.EX2 R175, R175 ;  /* 0x000000af00af7308 */ /* 0x000f700000000800 */
[----:B------:R-:W5:Y:S08]  /*18150*/  MUFU.EX2 R40, R40 ;  /* 0x0000002800287308 */ /* 0x000f700000000800 */
[----:B------:R-:W5:Y:S08]  /*18160*/  MUFU.EX2 R169, R169 ;  /* 0x000000a900a97308 */ /* 0x000f700000000800 */
[----:B------:R-:W5:Y:S08]  /*18170*/  MUFU.EX2 R44, R44 ;  /* 0x0000002c002c7308 */ /* 0x000f700000000800 */
[----:B------:R-:W5:Y:S08]  /*18180*/  MUFU.EX2 R171, R171 ;  /* 0x000000ab00ab7308 */ /* 0x000f700000000800 */
[----:B------:R-:W5:Y:S01]  /*18190*/  MUFU.EX2 R6, R6 ;  /* 0x0000000600067308 */ /* 0x000f620000000800 */
[----:B------:R-:W-:-:S02]  /*181a0*/  WARPGROUP.DEPBAR.LE gsb0, 0x0 ;  /* 0x00008000000079c5 */ /* 0x000fc40000010000 */
[----:B------:R-:W-:-:S05]  /*181b0*/  WARPGROUP.ARRIVE ;  /* 0x00000000000079c5 */ /* 0x000fca0000000000 */
[----:B------:R-:W5:Y:S01]  /*181c0*/  MUFU.EX2 R165, R165 ;  /* 0x000000a500a57308 */ /* 0x000f620000000800 */
[----:B------:R-:W-:Y:S01]  /*181d0*/  FFMA.FTZ R157, R74, R59, -R61 ;  /* 0x0000003b4a9d7223 */ /* 0x000fe2000001083d */
[----:B------:R-:W-:Y:S02]  /*181e0*/  F2FP.BF16.F32.PACK_AB R156, R69, R50 ;  /* 0x00000032459c723e */ /* 0x000fe400000010ff */
[----:B------:R-:W-:Y:S01]  /*181f0*/  F2FP.BF16.F32.PACK_AB R158, R73, R54 ;  /* 0x00000036499e723e */ /* 0x000fe200000010ff */
[----:B------:R-:W-:Y:S03]  /*18200*/  HGMMA.64x128x16.F32.BF16 R88, R152, gdesc[UR8].tnspB, R88, gsb0 ;  /* 0x41e0000898587df0 */ /* 0x000fe60008001858 */
        /* <DEDUP_REMOVED lines=16> */
[----:B------:R-:W-:Y:S01]  /*18310*/  MUFU.EX2 R153, R232 ;  /* 0x000000e800997308 */ /* 0x000fe20000000800 */
[-C--:B------:R-:W-:Y:S01]  /*18320*/  FMUL.FTZ R88, R88, R12.reuse ;  /* 0x0000000c58587220 */ /* 0x080fe20000410000 */
[-C--:B------:R-:W-:Y:S01]  /*18330*/  FMUL.FTZ R89, R89, R12.reuse ;  /* 0x0000000c59597220 */ /* 0x080fe20000410000 */
[-C--:B------:R-:W-:Y:S01]  /*18340*/  FMUL.FTZ R92, R92, R12.reuse ;  /* 0x0000000c5c5c7220 */ /* 0x080fe20000410000 */
[-C--:B------:R-:W-:Y:S01]  /*18350*/  FMUL.FTZ R93, R93, R12.reuse ;  /* 0x0000000c5d5d7220 */ /* 0x080fe20000410000 */
[-C--:B------:R-:W-:Y:S01]  /*18360*/  FMUL.FTZ R96, R96, R12.reuse ;  /* 0x0000000c60607220 */ /* 0x080fe20000410000 */
[-C--:B------:R-:W-:Y:S01]  /*18370*/  FMUL.FTZ R97, R97, R12.reuse ;  /* 0x0000000c61617220 */ /* 0x080fe20000410000 */
[----:B--2---:R-:W-:Y:S01]  /*18380*/  FADD.FTZ R7, R183, R56 ;  /* 0x00000038b7077221 */ /* 0x004fe20000010000 */
[----:B------:R2:W-:Y:S01]  /*18390*/  @!P1 SYNCS.ARRIVE.TRANS64.RED.A1T0 RZ, [R15+URZ], RZ ;  /* 0x000000ff0fff99a7 */ /* 0x0005e2000810043f */
[----:B0-----:R-:W-:Y:S01]  /*183a0*/  F2FP.BF16.F32.PACK_AB R183, R24, R183 ;  /* 0x000000b718b7723e */ /* 0x001fe200000010ff */
[-C--:B------:R-:W-:Y:S01]  /*183b0*/  FMUL.FTZ R100, R100, R12.reuse ;  /* 0x0000000c64647220 */ /* 0x080fe20000410000 */
[----:B------:R-:W-:Y:S01]  /*183c0*/  FADD.FTZ R56, R24, R7 ;  /* 0x0000000718387221 */ /* 0x000fe20000010000 */
[-C--:B------:R-:W-:Y:S01]  /*183d0*/  FMUL.FTZ R101, R101, R12.reuse ;  /* 0x0000000c65657220 */ /* 0x080fe20000410000 */
[-C--:B------:R-:W-:Y:S01]  /*183e0*/  FMUL.FTZ R104, R104, R12.reuse ;  /* 0x0000000c68687220 */ /* 0x080fe20000410000 */
[-C--:B------:R-:W-:Y:S01]  /*183f0*/  FMUL.FTZ R105, R105, R12.reuse ;  /* 0x0000000c69697220 */ /* 0x080fe20000410000 */
[----:B-1----:R-:W-:Y:S01]  /*18400*/  FADD.FTZ R7, R177, R56 ;  /* 0x00000038b1077221 */ /* 0x002fe20000010000 */
[----:B------:R-:W-:Y:S01]  /*18410*/  FADD.FTZ R56, R164, R3 ;  /* 0x00000003a4387221 */ /* 0x000fe20000010000 */
[-C--:B------:R-:W-:Y:S01]  /*18420*/  FMUL.FTZ R108, R108, R12.reuse ;  /* 0x0000000c6c6c7220 */ /* 0x080fe20000410000 */
[-C--:B------:R-:W-:Y:S01]  /*18430*/  FMUL.FTZ R109, R109, R12.reuse ;  /* 0x0000000c6d6d7220 */ /* 0x080fe20000410000 */
[----:B---3--:R-:W-:Y:S01]  /*18440*/  FADD.FTZ R62, R60, R7 ;  /* 0x000000073c3e7221 */ /* 0x008fe20000010000 */
[----:B------:R-:W-:Y:S01]  /*18450*/  FADD.FTZ R3, R65, R56 ;  /* 0x0000003841037221 */ /* 0x000fe20000010000 */
[-C--:B------:R-:W-:Y:S01]  /*18460*/  FFMA.FTZ R56, R170, R59.reuse, -R61 ;  /* 0x0000003baa387223 */ /* 0x080fe2000001083d */
[-C--:B------:R-:W-:Y:S01]  /*18470*/  FMUL.FTZ R112, R112, R12.reuse ;  /* 0x0000000c70707220 */ /* 0x080fe20000410000 */
[----:B----4-:R-:W-:Y:S01]  /*18480*/  FADD.FTZ R7, R179, R62 ;  /* 0x0000003eb3077221 */ /* 0x010fe20000010000 */
[----:B--2---:R-:W-:Y:S01]  /*18490*/  FADD.FTZ R15, R166, R3 ;  /* 0x00000003a60f7221 */ /* 0x004fe20000010000 */
[----:B------:R-:W-:Y:S01]  /*184a0*/  FFMA.FTZ R3, R182, R59, -R61 ;  /* 0x0000003bb6037223 */ /* 0x000fe2000001083d */
[----:B------:R-:W-:Y:S01]  /*184b0*/  F2FP.BF16.F32.PACK_AB R182, R26, R63 ;  /* 0x0000003f1ab6723e */ /* 0x000fe200000010ff */
[----:B-----5:R-:W-:Y:S01]  /*184c0*/  FADD.FTZ R62, R34, R7 ;  /* 0x00000007223e7221 */ /* 0x020fe20000010000 */
[----:B------:R-:W-:Y:S01]  /*184d0*/  FADD.FTZ R64, R32, R15 ;  /* 0x0000000f20407221 */ /* 0x000fe20000010000 */
[----:B------:R-:W0:Y:S01]  /*184e0*/  MUFU.EX2 R56, R56 ;  /* 0x0000003800387308 */ /* 0x000e220000000800 */
[----:B------:R-:W-:Y:S01]  /*184f0*/  FFMA.FTZ R61, R234, R59, -R61 ;  /* 0x0000003bea3d7223 */ /* 0x000fe2000001083d */
[----:B------:R-:W-:Y:S01]  /*18500*/  FADD.FTZ R7, R173, R62 ;  /* 0x0000003ead077221 */ /* 0x000fe20000010000 */
[----:B------:R-:W-:Y:S01]  /*18510*/  FADD.FTZ R15, R39, R64 ;  /* 0x00000040270f7221 */ /* 0x000fe20000010000 */
[-C--:B------:R-:W-:Y:S01]  /*18520*/  FMUL.FTZ R113, R113, R12.reuse ;  /* 0x0000000c71717220 */ /* 0x080fe20000410000 */
[-C--:B------:R-:W-:Y:S01]  /*18530*/  FMUL.FTZ R116, R116, R12.reuse ;  /* 0x0000000c74747220 */ /* 0x080fe20000410000 */
[----:B------:R-:W-:Y:S01]  /*18540*/  FADD.FTZ R62, R36, R7 ;  /* 0x00000007243e7221 */ /* 0x000fe20000010000 */
[----:B------:R-:W-:Y:S01]  /*18550*/  FADD.FTZ R64, R30, R15 ;  /* 0x0000000f1e407221 */ /* 0x000fe20000010000 */
[----:B------:R-:W-:Y:S01]  /*18560*/  MUFU.EX2 R61, R61 ;  /* 0x0000003d003d7308 */ /* 0x000fe20000000800 */
        /* <DEDUP_REMOVED lines=20> */
[----:B------:R1:W2:Y:S01]  /*186b0*/  MUFU.EX2 R20, R3 ;  /* 0x0000000300147308 */ /* 0x0002a20000000800 */
        /* <DEDUP_REMOVED lines=12> */
[----:B-1----:R-:W-:Y:S01]  /*18780*/  FADD.FTZ R3, R167, R24 ;  /* 0x00000018a7037221 */ /* 0x002fe20000010000 */
[----:B------:R-:W-:Y:S01]  /*18790*/  FADD.FTZ R7, R55, R26 ;  /* 0x0000001a37077221 */ /* 0x000fe20000010000 */
[----:B------:R-:W-:Y:S01]  /*187a0*/  F2FP.BF16.F32.PACK_AB R167, R0, R167 ;  /* 0x000000a700a7723e */ /* 0x000fe200000010ff */
[-C--:B------:R-:W-:Y:S01]  /*187b0*/  FMUL.FTZ R148, R148, R12.reuse ;  /* 0x0000000c94947220 */ /* 0x080fe20000410000 */
[----:B------:R-:W-:Y:S01]  /*187c0*/  FADD.FTZ R24, R0, R3 ;  /* 0x0000000300187221 */ /* 0x000fe20000010000 */
[----:B------:R-:W-:Y:S01]  /*187d0*/  FADD.FTZ R26, R160, R7 ;  /* 0x00000007a01a7221 */ /* 0x000fe20000010000 */
[----:B------:R-:W-:Y:S01]  /*187e0*/  FMUL.FTZ R149, R149, R12 ;  /* 0x0000000c95957220 */ /* 0x000fe20000410000 */
        /* <DEDUP_REMOVED lines=13> */
[----:B0-----:R-:W-:Y:S01]  /*188c0*/  FADD.FTZ R6, R56, R3 ;  /* 0x0000000338067221 */ /* 0x001fe20000010000 */
[----:B------:R-:W-:Y:S01]  /*188d0*/  FADD.FTZ R24, R50, R7 ;  /* 0x0000000732187221 */ /* 0x000fe20000010000 */
[-C--:B------:R-:W-:Y:S01]  /*188e0*/  FMUL.FTZ R103, R103, R13.reuse ;  /* 0x0000000d67677220 */ /* 0x080fe20000410000 */
[----:B------:R-:W-:Y:S01]  /*188f0*/  FMUL.FTZ R106, R106, R13 ;  /* 0x0000000d6a6a7220 */ /* 0x000fe20000410000 */
[----:B------:R-:W-:Y:S01]  /*18900*/  FADD.FTZ R3, R157, R6 ;  /* 0x000000069d037221 */ /* 0x000fe20000010000 */
[----:B------:R-:W-:Y:S01]  /*18910*/  FADD.FTZ R7, R69, R24 ;  /* 0x0000001845077221 */ /* 0x000fe20000010000 */
[C---:B--2---:R-:W-:Y:S01]  /*18920*/  F2FP.BF16.F32.PACK_AB R157, R20.reuse, R157 ;  /* 0x0000009d149d723e */ /* 0x044fe200000010ff */
        /* <DEDUP_REMOVED lines=57> */
[----:B------:R-:W-:Y:S01]  /*18cc0*/  F2FP.BF16.F32.PACK_AB R155, R61, R86 ;  /* 0x000000563d9b723e */ /* 0x000fe200000010ff */
[----:B------:R-:W-:Y:S06]  /*18cd0*/  @P2 BRA `(.L_x_8566) ;  /* 0xffffffd4008c2947 */ /* 0x000fec000383ffff */
.L_x_8556:
[----:B------:R-:W-:-:S13]  /*18ce0*/  ISETP.GE.AND P2, PT, R4, R196, PT ;  /* 0x000000c40400720c */ /* 0x000fda0003f46270 */
[----:B------:R-:W-:Y:S05]  /*18cf0*/  @!P2 BRA `(.L_x_8567) ;  /* 0x00000038009ca947 */ /* 0x000fea0003800000 */
[----:B------:R-:W-:Y:S02]  /*18d00*/  IMAD.MOV.U32 R12, RZ, RZ, R10 ;  /* 0x000000ffff0c7224 */ /* 0x000fe400078e000a */
[----:B------:R-:W-:Y:S02]  /*18d10*/  IMAD.MOV.U32 R13, RZ, RZ, R11 ;  /* 0x000000ffff0d7224 */ /* 0x000fe400078e000b */
[----:B------:R-:W-:Y:S02]  /*18d20*/  IMAD.MOV.U32 R15, RZ, RZ, R186 ;  /* 0x000000ffff0f7224 */ /* 0x000fe400078e00ba */
[----:B------:R-:W-:-:S07]  /*18d30*/  IMAD.MOV.U32 R14, RZ, RZ, R22 ;  /* 0x000000ffff0e7224 */ /* 0x000fce00078e0016 */
.L_x_8585:
        /* <DEDUP_REMOVED lines=10> */
.L_x_8569:
[----:B------:R-:W-:Y:S01]  /*18de0*/  IMAD R6, R22, 0x8, R2 ;  /* 0x0000000816067824 */ /* 0x000fe200078e0202 */
[----:B------:R-:W-:-:S04]  /*18df0*/  SHF.L.U32 R7, R186, 0x1f, RZ ;  /* 0x0000001fba077819 */ /* 0x000fc800000006ff */
[----:B------:R0:W1:Y:S01]  /*18e00*/  SYNCS.PHASECHK.TRANS64.TRYWAIT P3, [R6+URZ+0x28830], R7 ;  /* 0x02883007060075a7 */ /* 0x000062000806017f */
[----:B------:R-:W-:Y:S05]  /*18e10*/  @!P0 BRA `(.L_x_8570) ;  /* 0x0000000000048947 */ /* 0x000fea0003800000 */
[----:B------:R-:W-:Y:S01]  /*18e20*/  BPT.TRAP 0x1 ;  /* 0x000000040000795c */ /* 0x000fe20000300000 */
.L_x_8570:
[----:B------:R-:W-:Y:S04]  /*18e30*/  BSSY B0, `(.L_x_8568) ;  /* 0x0000004000007945 */ /* 0x000fe80003800000 */
[----:B-1----:R-:W-:Y:S05]  /*18e40*/  @P3 BRA `(.L_x_8571) ;  /* 0x0000000000083947 */ /* 0x002fea0003800000 */
[----:B------:R-:W1:Y:S02]  /*18e50*/  SYNCS.PHASECHK.TRANS64.TRYWAIT P3, [R6+URZ+0x28830], R7 ;  /* 0x02883007060075a7 */ /* 0x000e64000806017f */
[----:B-1----:R-:W-:Y:S05]  /*18e60*/  @!P3 BRA `(.L_x_8572) ;  /* 0x000000f400d4b947 */ /* 0x002fea0003800000 */
.L_x_8571:
[----:B------:R-:W-:Y:S05]  /*18e70*/  BSYNC B0 ;  /* 0x0000000000007941 */ /* 0x000fea0003800000 */
.L_x_8568:
        /* <DEDUP_REMOVED lines=64> */
.L_x_8574:
[----:B------:R-:W-:Y:S01]  /*19280*/  SHF.L.U32 R6, R15, 0x1f, RZ ;  /* 0x0000001f0f067819 */ /* 0x000fe200000006ff */
[----:B------:R-:W-:-:S04]  /*19290*/  IMAD R7, R14, 0x8, R2 ;  /* 0x000000080e077824 */ /* 0x000fc800078e0202 */
[----:B------:R0:W1:Y:S01]  /*192a0*/  SYNCS.PHASECHK.TRANS64.TRYWAIT P2, [R7+URZ+0x28850], R6 ;  /* 0x02885006070075a7 */ /* 0x000062000804017f */
[----:B------:R-:W-:Y:S05]  /*192b0*/  @!P0 BRA `(.L_x_8575) ;  /* 0x0000000000048947 */ /* 0x000fea0003800000 */
[----:B------:R-:W-:Y:S01]  /*192c0*/  BPT.TRAP 0x1 ;  /* 0x000000040000795c */ /* 0x000fe20000300000 */
.L_x_8575:
[----:B-1----:R-:W-:Y:S05]  /*192d0*/  @P2 BRA `(.L_x_8573) ;  /* 0x0000000000082947 */ /* 0x002fea0003800000 */
[----:B------:R-:W1:Y:S02]  /*192e0*/  SYNCS.PHASECHK.TRANS64.TRYWAIT P2, [R7+URZ+0x28850], R6 ;  /* 0x02885006070075a7 */ /* 0x000e64000804017f */
[----:B-1----:R-:W-:Y:S05]  /*192f0*/  @!P2 BRA `(.L_x_8576) ;  /* 0x000000f000c4a947 */ /* 0x002fea0003800000 */
.L_x_8573:
[----:B01----:R-:W-:Y:S01]  /*19300*/  VIADD R6, R2, 0x400 ;  /* 0x0000040002067836 */ /* 0x003fe20000000000 */
[----:B------:R-:W-:Y:S05]  /*19310*/  WARPSYNC.ALL ;  /* 0x0000000000007948 */ /* 0x000fea0003800000 */
[----:B------:R-:W-:Y:S01]  /*19320*/  SHF.R.U32.HI R6, RZ, 0x4, R6 ;  /* 0x00000004ff067819 */ /* 0x000fe20000011606 */
[----:B------:R-:W-:Y:S01]  /*19330*/  WARPGROUP.ARRIVE ;  /* 0x00000000000079c5 */ /* 0x000fe20000000000 */
[----:B------:R-:W-:-:S05]  /*19340*/  IMAD.MOV.U32 R9, RZ, RZ, 0x40000040 ;  /* 0x40000040ff097424 */ /* 0x000fca00078e00ff */
[----:B------:R-:W0:Y:S01]  /*19350*/  S2R R230, SR_TID.X ;  /* 0x0000000000e67919 */ /* 0x000e220000002100 */
        /* <DEDUP_REMOVED lines=11> */
[----:B------:R-:W-:Y:S02]  /*19410*/  IMAD.MOV.U32 R7, RZ, RZ, 0x40000040 ;  /* 0x40000040ff077424 */ /* 0x000fe400078e00ff */
        /* <DEDUP_REMOVED lines=22> */
[----:B0-----:R-:W-:Y:S01]  /*19580*/  SHF.R.U32.HI R230, RZ, 0x7, R230 ;  /* 0x00000007ffe67819 */ /* 0x001fe200000116e6 */
[----:B------:R-:W-:Y:S01]  /*19590*/  FMUL.FTZ R60, R71, UR7 ;  /* 0x00000007473c7c20 */ /* 0x000fe20008410000 */
[----:B------:R-:W-:Y:S01]  /*195a0*/  FMUL.FTZ R29, R32, UR7 ;  /* 0x00000007201d7c20 */ /* 0x000fe20008410000 */
[----:B------:R-:W-:Y:S01]  /*195b0*/  FMUL.FTZ R27, R34, UR7 ;  /* 0x00000007221b7c20 */ /* 0x000fe20008410000 */
[----:B------:R-:W-:Y:S01]  /*195c0*/  FMUL.FTZ R31, R38, UR7 ;  /* 0x00000007261f7c20 */ /* 0x000fe20008410000 */
        /* <DEDUP_REMOVED lines=104> */
[----:B------:R-:W-:Y:S02]  /*19c50*/  IMAD.IADD R73, R195, 0x1, R193 ;  /* 0x00000001c3497824 */ /* 0x000fe400078e02c1 */
[----:B------:R-:W-:Y:S02]  /*19c60*/  FMUL.FTZ R164, R76, UR7 ;  /* 0x000000074ca47c20 */ /* 0x000fe40008410000 */
        /* <DEDUP_REMOVED lines=23> */
[----:B------:R-:W0:Y:S01]  /*19de0*/  MUFU.TANH R160, R160 ;  /* 0x000000a000a07308 */ /* 0x000e220000002400 */
[----:B------:R-:W-:Y:S01]  /*19df0*/  R2UR UR11, R7 ;  /* 0x00000000070b72ca */ /* 0x000fe200000e0000 */
[----:B------:R-:W5:Y:S06]  /*19e00*/  @P4 LDC R6, c[0x0][0x44c] ;  /* 0x00011300ff064b82 */ /* 0x000f6c0000000800 */
[----:B------:R-:W0:Y:S02]  /*19e10*/  MUFU.TANH R162, R162 ;  /* 0x000000a200a27308 */ /* 0x000e240000002400 */
[----:B------:R-:W1:Y:S01]  /*19e20*/  @P4 LDC R7, c[0x0][0x450] ;  /* 0x00011400ff074b82 */ /* 0x000e620000000800 */
[----:B-----5:R-:W-:-:S05]  /*19e30*/  @P4 IMAD.HI.U32 R6, R73, R6, RZ ;  /* 0x0000000649064227 */ /* 0x020fca00078e00ff */
[----:B-1----:R-:W-:Y:S01]  /*19e40*/  @P4 SHF.R.U32.HI R73, RZ, R7, R6 ;  /* 0x00000007ff494219 */ /* 0x002fe20000011606 */
[----:B------:R-:W-:Y:S01]  /*19e50*/  @!P1 IMAD R6, R22, 0x8, R2 ;  /* 0x0000000816069824 */ /* 0x000fe200078e0202 */
[----:B------:R-:W-:-:S03]  /*19e60*/  IADD3 R7, -R230, 0xb, RZ ;  /* 0x0000000be6077810 */ /* 0x000fc60007ffe1ff */
[----:B------:R-:W1:Y:S01]  /*19e70*/  SHFL.IDX PT, R70, R73, RZ, 0x1c1f ;  /* 0x001c1fff49467589 */ /* 0x000e6200000e0000 */
[----:B------:R-:W-:Y:S02]  /*19e80*/  WARPGROUP.DEPBAR.LE gsb0, 0x0 ;  /* 0x00008000000079c5 */ /* 0x000fe40000010000 */
[----:B------:R-:W-:Y:S01]  /*19e90*/  WARPGROUP.ARRIVE ;  /* 0x00000000000079c5 */ /* 0x000fe20000000000 */
[----:B------:R-:W-:Y:S01]  /*19ea0*/  FMUL.FTZ R158, R68, UR7 ;  /* 0x00000007449e7c20 */ /* 0x000fe20008410000 */
[----:B------:R-:W-:Y:S02]  /*19eb0*/  @!P1 VIADD R68, R6, 0x28840 ;  /* 0x0002884006449836 */ /* 0x000fe40000000000 */
[----:B------:R-:W-:Y:S01]  /*19ec0*/  FMUL.FTZ R157, R64, UR7 ;  /* 0x00000007409d7c20 */ /* 0x000fe20008410000 */
[----:B------:R-:W-:Y:S01]  /*19ed0*/  FMUL.FTZ R156, R65, UR7 ;  /* 0x00000007419c7c20 */ /* 0x000fe20008410000 */
[----:B------:R-:W-:Y:S01]  /*19ee0*/  IADD3 R6, -R71, 0x1, RZ ;  /* 0x0000000147067810 */ /* 0x000fe20007ffe1ff */
[----:B------:R-:W-:Y:S01]  /*19ef0*/  HGMMA.64x128x16.F32.BF16 R88, R152, gdesc[UR8].tnspB, R88, gsb0 ;  /* 0x41e0000898587df0 */ /* 0x000fe20008001858 */
[----:B------:R-:W-:Y:S01]  /*19f00*/  @!P1 PRMT R68, RZ, 0x654, R68 ;  /* 0x00000654ff449816 */ /* 0x000fe20000000044 */
[----:B------:R-:W-:Y:S01]  /*19f10*/  FMUL.FTZ R64, R79, UR7 ;  /* 0x000000074f407c20 */ /* 0x000fe20008410000 */
[----:B------:R-:W-:Y:S01]  /*19f20*/  FMUL.FTZ R65, R83, UR7 ;  /* 0x0000000753417c20 */ /* 0x000fe20008410000 */
[----:B------:R-:W-:Y:S01]  /*19f30*/  IMAD R6, R189, -0x2, R6 ;  /* 0xfffffffebd067824 */ /* 0x000fe200078e0206 */
[----:B------:R-:W0:Y:S04]  /*19f40*/  MUFU.TANH R157, R157 ;  /* 0x0000009d009d7308 */ /* 0x000e280000002400 */
[----:B------:R-:W-:-:S04]  /*19f50*/  IADD3 R6, -R187, R6, R188 ;  /* 0x00000006bb067210 */ /* 0x000fc80007ffe1bc */
[----:B------:R-:W0:Y:S01]  /*19f60*/  MUFU.TANH R156, R156 ;  /* 0x0000009c009c7308 */ /* 0x000e220000002400 */
[C---:B------:R-:W-:Y:S02]  /*19f70*/  VIADD R75, R6.reuse, UR6 ;  /* 0x00000006064b7c36 */ /* 0x040fe40008000000 */
[----:B------:R-:W-:Y:S02]  /*19f80*/  VIADD R77, R6, UR50 ;  /* 0x00000032064d7c36 */ /* 0x000fe40008000000 */
[--C-:B-1----:R-:W-:Y:S02]  /*19f90*/  IMAD.IADD R79, R75, 0x1, R70.reuse ;  /* 0x000000014b4f7824 */ /* 0x102fe400078e0246 */
[----:B------:R-:W-:Y:S01]  /*19fa0*/  IMAD.IADD R81, R77, 0x1, R70 ;  /* 0x000000014d517824 */ /* 0x000fe200078e0246 */
[----:B------:R-:W1:Y:S08]  /*19fb0*/  MUFU.TANH R158, R158 ;  /* 0x0000009e009e7308 */ /* 0x000e700000002400 */
[----:B------:R-:W0:Y:S08]  /*19fc0*/  MUFU.TANH R64, R64 ;  /* 0x0000004000407308 */ /* 0x000e300000002400 */
[----:B------:R-:W0:Y:S01]  /*19fd0*/  MUFU.TANH R65, R65 ;  /* 0x0000004100417308 */ /* 0x000e220000002400 */
[----:B------:R-:W-:-:S02]  /*19fe0*/  WARPGROUP.DEPBAR.LE gsb0, 0x0 ;  /* 0x00008000000079c5 */ /* 0x000fc40000010000 */
[----:B------:R0:W-:Y:S06]  /*19ff0*/  BAR.ARV R7, 0x100 ;  /* 0x000400070000751d */ /* 0x0001ec0000002000 */
[----:B------:R5:W-:Y:S02]  /*1a000*/  @!P1 SYNCS.ARRIVE.TRANS64.RED.A1T0 RZ, [R68+URZ], RZ ;  /* 0x000000ff44ff99a7 */ /* 0x000be4000810043f */
[----:B-----5:R-:W-:-:S06]  /*1a010*/  FMUL.FTZ R68, R87, UR7 ;  /* 0x0000000757447c20 */ /* 0x020fcc0008410000 */
[----:B------:R-:W0:Y:S01]  /*1a020*/  MUFU.TANH R68, R68 ;  /* 0x0000004400447308 */ /* 0x000e220000002400 */
        /* <DEDUP_REMOVED lines=13> */
.L_x_8579:
[----:B------:R-:W-:-:S05]  /*1a100*/  IMAD.U32 R72, RZ, RZ, UR5 ;  /* 0x00000005ff487e24 */ /* 0x000fca000f8e00ff */
[----:B------:R-:W-:-:S13]  /*1a110*/  ISETP.NE.AND P2, PT, R72, 0x1, PT ;  /* 0x000000014800780c */ /* 0x000fda0003f45270 */
[----:B0-----:R-:W0:Y:S02]  /*1a120*/  @P2 LDC.64 R6, c[0x0][0x9e8] ;  /* 0x00027a00ff062b82 */ /* 0x001e240000000a00 */
[----:B0-----:R-:W-:-:S05]  /*1a130*/  @P2 IMAD.HI.U32 R6, R70, R6, RZ ;  /* 0x0000000646062227 */ /* 0x001fca00078e00ff */
[----:B------:R-:W-:-:S07]  /*1a140*/  @P2 SHF.R.U32.HI R70, RZ, R7, R6 ;  /* 0x00000007ff462219 */ /* 0x000fce0000011606 */
.L_x_8580:
[----:B------:R-:W-:Y:S05]  /*1a150*/  BSYNC B0 ;  /* 0x0000000000007941 */ /* 0x000fea0003800000 */
.L_x_8578:
[----:B------:R-:W-:-:S04]  /*1a160*/  IMAD R70, R70, R72, -R71 ;  /* 0x0000004846467224 */ /* 0x000fc800078e0a47 */
[----:B------:R-:W-:-:S05]  /*1a170*/  IMAD R70, R189, -0x2, R70 ;  /* 0xfffffffebd467824 */ /* 0x000fca00078e0246 */
[----:B------:R-:W-:Y:S02]  /*1a180*/  VIADDMNMX R79, R70, R72, R79, PT ;  /* 0x00000048464f7246 */ /* 0x000fe4000380014f */
[----:B------:R-:W-:-:S07]  /*1a190*/  VIMNMX R81, R81, R70, !PT ;  /* 0x0000004651517248 */ /* 0x000fce0007fe0100 */
.L_x_8577:
[----:B------:R-:W-:Y:S01]  /*1a1a0*/  ISETP.GT.AND P2, PT, R4, -0x1, PT ;  /* 0xffffffff0400780c */ /* 0x000fe20003f44270 */
[----:B------:R-:W1:Y:S03]  /*1a1b0*/  SHFL.IDX PT, R6, R73, 0x1, 0x1c1f ;  /* 0x003c1f0049067f89 */ /* 0x000e6600000e0000 */
[----:B------:R-:W-:-:S04]  /*1a1c0*/  ISETP.GT.AND P3, PT, R81, RZ, P2 ;  /* 0x000000ff5100720c */ /* 0x000fc80001764270 */
[----:B------:R-:W-:-:S04]  /*1a1d0*/  ISETP.LT.OR P3, PT, R79, 0x1, P3 ;  /* 0x000000014f00780c */ /* 0x000fc80001f61670 */
[----:B0-----:R-:W-:Y:S02]  /*1a1e0*/  FSEL R70, R15, -INF , !P3 ;  /* 0xff8000000f467808 */ /* 0x001fe40005800000 */
[----:B------:R-:W-:-:S04]  /*1a1f0*/  ISETP.GT.AND P3, PT, R81, 0x1, P2 ;  /* 0x000000015100780c */ /* 0x000fc80001764270 */
[----:B------:R-:W-:-:S04]  /*1a200*/  ISETP.LT.OR P3, PT, R79, 0x2, P3 ;  /* 0x000000024f00780c */ /* 0x000fc80001f61670 */
[----:B------:R-:W-:Y:S02]  /*1a210*/  FSEL R20, R20, -INF , !P3 ;  /* 0xff80000014147808 */ /* 0x000fe40005800000 */
[----:B------:R-:W-:Y:S01]  /*1a220*/  ISETP.GT.AND P3, PT, R81, 0x8, P2 ;  /* 0x000000085100780c */ /* 0x000fe20001764270 */
[----:B-1----:R-:W-:-:S03]  /*1a230*/  IMAD.IADD R15, R75, 0x1, R6 ;  /* 0x000000014b0f7824 */ /* 0x002fc600078e0206 */
        /* <DEDUP_REMOVED lines=103> */
.L_x_8583:
[----:B------:R-:W-:-:S05]  /*1a8b0*/  IMAD.U32 R176, RZ, RZ, UR5 ;  /* 0x00000005ffb07e24 */ /* 0x000fca000f8e00ff */
[----:B------:R-:W-:-:S13]  /*1a8c0*/  ISETP.NE.AND P3, PT, R176, 0x1, PT ;  /* 0x00000001b000780c */ /* 0x000fda0003f65270 */
[----:B------:R-:W0:Y:S02]  /*1a8d0*/  @P3 LDC.64 R6, c[0x0][0x9e8] ;  /* 0x00027a00ff063b82 */ /* 0x000e240000000a00 */
[----:B0-----:R-:W-:-:S05]  /*1a8e0*/  @P3 IMAD.HI.U32 R6, R25, R6, RZ ;  /* 0x0000000619063227 */ /* 0x001fca00078e00ff */
[----:B------:R-:W-:-:S07]  /*1a8f0*/  @P3 SHF.R.U32.HI R25, RZ, R7, R6 ;  /* 0x00000007ff193219 */ /* 0x000fce0000011606 */
.L_x_8584:
[----:B------:R-:W-:Y:S05]  /*1a900*/  BSYNC B0 ;  /* 0x0000000000007941 */ /* 0x000fea0003800000 */
.L_x_8582:
[----:B------:R-:W-:-:S04]  /*1a910*/  IMAD R6, R25, R176, -R71 ;  /* 0x000000b019067224 */ /* 0x000fc800078e0a47 */
[----:B------:R-:W-:-:S05]  /*1a920*/  IMAD R6, R189, -0x2, R6 ;  /* 0xfffffffebd067824 */ /* 0x000fca00078e0206 */
[----:B------:R-:W-:Y:S02]  /*1a930*/  VIADDMNMX R15, R6, R176, R15, PT ;  /* 0x000000b0060f7246 */ /* 0x000fe4000380010f */
[----:B------:R-:W-:-:S07]  /*1a940*/  VIMNMX R9, R9, R6, !PT ;  /* 0x0000000609097248 */ /* 0x000fce0007fe0100 */
.L_x_8581:
        /* <DEDUP_REMOVED lines=104> */
[----:B------:R-:W0:Y:S03]  /*1afd0*/  LDC R59, c[0x0][0x988] ;  /* 0x00026200ff3b7b82 */ /* 0x000e260000000800 */
[----:B------:R-:W-:-:S04]  /*1afe0*/  ISETP.LT.OR P3, PT, R15, 0x5a, P3 ;  /* 0x0000005a0f00780c */ /* 0x000fc80001f61670 */
[----:B------:R-:W-:Y:S02]  /*1aff0*/  FSEL R60, R60, -INF , !P3 ;  /* 0xff8000003c3c7808 */ /* 0x000fe40005800000 */
[----:B------:R-:W-:-:S04]  /*1b000*/  ISETP.GT.AND P3, PT, R9, 0x60, P2 ;  /* 0x000000600900780c */ /* 0x000fc80001764270 */
[----:B------:R-:W-:-:S04]  /*1b010*/  ISETP.LT.OR P3, PT, R15, 0x61, P3 ;  /* 0x000000610f00780c */ /* 0x000fc80001f61670 */
[----:B------:R-:W-:Y:S02]  /*1b020*/  FSEL R61, R61, -INF , !P3 ;  /* 0xff8000003d3d7808 */ /* 0x000fe40005800000 */
[----:B------:R-:W-:-:S04]  /*1b030*/  ISETP.GT.AND P3, PT, R9, 0x61, P2 ;  /* 0x000000610900780c */ /* 0x000fc80001764270 */
[----:B------:R-:W-:Y:S01]  /*1b040*/  ISETP.LT.OR P3, PT, R15, 0x62, P3 ;  /* 0x000000620f00780c */ /* 0x000fe20001f61670 */
[----:B0-----:R-:W-:-:S03]  /*1b050*/  FMUL.FTZ R49, R11, R59 ;  /* 0x0000003b0b317220 */ /* 0x001fc60000410000 */
        /* <DEDUP_REMOVED lines=24> */
[----:B------:R-:W-:-:S03]  /*1b1e0*/  FMNMX.FTZ R27, R6, R27, !PT ;  /* 0x0000001b061b7209 */ /* 0x000fc60007810000 */
[--C-:B------:R-:W-:Y:S01]  /*1b1f0*/  FFMA.FTZ R10, R30, R59, -R49.reuse ;  /* 0x0000003b1e0a7223 */ /* 0x100fe20000010831 */
[----:B------:R-:W-:Y:S01]  /*1b200*/  FMNMX.FTZ R27, R176, R27, !PT ;  /* 0x0000001bb01b7209 */ /* 0x000fe20007810000 */
[-CC-:B------:R-:W-:Y:S01]  /*1b210*/  FFMA.FTZ R21, R20, R59.reuse, -R49.reuse ;  /* 0x0000003b14157223 */ /* 0x180fe20000010831 */
[-CC-:B------:R-:W-:Y:S01]  /*1b220*/  FFMA.FTZ R20, R72, R59.reuse, -R49.reuse ;  /* 0x0000003b48147223 */ /* 0x180fe20000010831 */
[----:B------:R-:W-:Y:S01]  /*1b230*/  FSEL R72, R68, -INF , !P2 ;  /* 0xff80000044487808 */ /* 0x000fe20005000000 */
[--C-:B------:R-:W-:Y:S01]  /*1b240*/  FFMA.FTZ R25, R26, R59, -R49.reuse ;  /* 0x0000003b1a197223 */ /* 0x100fe20000010831 */
[----:B------:R-:W-:Y:S01]  /*1b250*/  FMNMX.FTZ R29, R24, R27, !PT ;  /* 0x0000001b181d7209 */ /* 0x000fe20007810000 */
[-CC-:B------:R-:W-:Y:S01]  /*1b260*/  FFMA.FTZ R26, R74, R59.reuse, -R49.reuse ;  /* 0x0000003b4a1a7223 */ /* 0x180fe20000010831 */
[----:B------:R-:W-:Y:S01]  /*1b270*/  MUFU.EX2 R27, R10 ;  /* 0x0000000a001b7308 */ /* 0x000fe20000000800 */
[----:B------:R-:W-:Y:S01]  /*1b280*/  FSEL R74, R11, RZ, P3 ;  /* 0x000000ff0b4a7208 */ /* 0x000fe20001800000 */
[--C-:B------:R-:W-:Y:S01]  /*1b290*/  FFMA.FTZ R70, R70, R59, -R49.reuse ;  /* 0x0000003b46467223 */ /* 0x100fe20000010831 */
[----:B------:R-:W-:Y:S01]  /*1b2a0*/  FMNMX.FTZ R29, R178, R29, !PT ;  /* 0x0000001db21d7209 */ /* 0x000fe20007810000 */
[-CC-:B------:R-:W-:Y:S01]  /*1b2b0*/  FFMA.FTZ R32, R32, R59.reuse, -R49.reuse ;  /* 0x0000003b20207223 */ /* 0x180fe20000010831 */
[----:B------:R-:W-:Y:S01]  /*1b2c0*/  FFMA.FTZ R30, R34, R59, -R49 ;  /* 0x0000003b221e7223 */ /* 0x000fe20000010831 */
[----:B------:R-:W-:Y:S01]  /*1b2d0*/  FADD.FTZ R74, -R74, R13 ;  /* 0x0000000d4a4a7221 */ /* 0x000fe20000010100 */
[----:B------:R-:W-:Y:S01]  /*1b2e0*/  FMNMX.FTZ R31, R28, R29, !PT ;  /* 0x0000001d1c1f7209 */ /* 0x000fe20007810000 */
[----:B------:R-:W-:Y:S01]  /*1b2f0*/  MUFU.EX2 R70, R70 ;  /* 0x0000004600467308 */ /* 0x000fe20000000800 */
[-CC-:B------:R-:W-:Y:S01]  /*1b300*/  FFMA.FTZ R76, R76, R59.reuse, -R49.reuse ;  /* 0x0000003b4c4c7223 */ /* 0x180fe20000010831 */
[----:B------:R-:W-:Y:S01]  /*1b310*/  FMUL.FTZ R13, R74, R59 ;  /* 0x0000003b4a0d7220 */ /* 0x000fe20000410000 */
[----:B------:R-:W-:Y:S01]  /*1b320*/  FMNMX.FTZ R31, R180, R31, !PT ;  /* 0x0000001fb41f7209 */ /* 0x000fe20007810000 */
[-CC-:B------:R-:W-:Y:S01]  /*1b330*/  FFMA.FTZ R38, R38, R59.reuse, -R49.reuse ;  /* 0x0000003b26267223 */ /* 0x180fe20000010831 */
[-CC-:B------:R-:W-:Y:S01]  /*1b340*/  FFMA.FTZ R78, R78, R59.reuse, -R49.reuse ;  /* 0x0000003b4e4e7223 */ /* 0x180fe20000010831 */
        /* <DEDUP_REMOVED lines=22> */
[-C--:B0-----:R-:W-:Y:S01]  /*1b4b0*/  FMUL.FTZ R88, R88, R13.reuse ;  /* 0x0000000d58587220 */ /* 0x081fe20000410000 */
[-C--:B------:R-:W-:Y:S01]  /*1b4c0*/  FMUL.FTZ R89, R89, R13.reuse ;  /* 0x0000000d59597220 */ /* 0x080fe20000410000 */
[----:B------:R-:W-:Y:S01]  /*1b4d0*/  FMUL.FTZ R92, R92, R13 ;  /* 0x0000000d5c5c7220 */ /* 0x000fe20000410000 */
[----:B------:R-:W-:Y:S01]  /*1b4e0*/  FMNMX.FTZ R35, R44, R33, !PT ;  /* 0x000000212c237209 */ /* 0x000fe20007810000 */
[----:B------:R-:W-:Y:S01]  /*1b4f0*/  MUFU.EX2 R25, R25 ;  /* 0x0000001900197308 */ /* 0x000fe20000000800 */
[-C--:B------:R-:W-:Y:S01]  /*1b500*/  FMUL.FTZ R93, R93, R13.reuse ;  /* 0x0000000d5d5d7220 */ /* 0x080fe20000410000 */
[----:B------:R-:W-:Y:S01]  /*1b510*/  FMUL.FTZ R96, R96, R13 ;  /* 0x0000000d60607220 */ /* 0x000fe20000410000 */
[----:B------:R-:W-:Y:S01]  /*1b520*/  FMNMX.FTZ R35, R236, R35, !PT ;  /* 0x00000023ec237209 */ /* 0x000fe20007810000 */
[-C--:B------:R-:W-:Y:S01]  /*1b530*/  FMUL.FTZ R97, R97, R13.reuse ;  /* 0x0000000d61617220 */ /* 0x080fe20000410000 */
[-C--:B------:R-:W-:Y:S01]  /*1b540*/  FMUL.FTZ R100, R100, R13.reuse ;  /* 0x0000000d64647220 */ /* 0x080fe20000410000 */
[----:B------:R-:W-:Y:S01]  /*1b550*/  FMUL.FTZ R101, R101, R13 ;  /* 0x0000000d65657220 */ /* 0x000fe20000410000 */
[----:B------:R-:W-:Y:S01]  /*1b560*/  FMNMX.FTZ R10, R48, R35, !PT ;  /* 0x00000023300a7209 */ /* 0x000fe20007810000 */
[----:B------:R-:W-:Y:S01]  /*1b570*/  MUFU.EX2 R26, R26 ;  /* 0x0000001a001a7308 */ /* 0x000fe20000000800 */
[-C--:B------:R-:W-:Y:S01]  /*1b580*/  FMUL.FTZ R104, R104, R13.reuse ;  /* 0x0000000d68687220 */ /* 0x080fe20000410000 */
[-C--:B------:R-:W-:Y:S01]  /*1b590*/  FMUL.FTZ R105, R105, R13.reuse ;  /* 0x0000000d69697220 */ /* 0x080fe20000410000 */
        /* <DEDUP_REMOVED lines=29> */
[----:B------:R0:W1:Y:S01]  /*1b770*/  MUFU.EX2 R32, R38 ;  /* 0x0000002600207308 */ /* 0x0000620000000800 */
[-C--:B------:R-:W-:Y:S01]  /*1b780*/  FMUL.FTZ R144, R144, R13.reuse ;  /* 0x0000000d90907220 */ /* 0x080fe20000410000 */
[-C--:B------:R-:W-:Y:S01]  /*1b790*/  FMUL.FTZ R145, R145, R13.reuse ;  /* 0x0000000d91917220 */ /* 0x080fe20000410000 */
[----:B------:R-:W-:Y:S01]  /*1b7a0*/  FMNMX.FTZ R39, R61, R10, !PT ;  /* 0x0000000a3d277209 */ /* 0x000fe20007810000 */
[-C--:B------:R-:W-:Y:S01]  /*1b7b0*/  FMUL.FTZ R148, R148, R13.reuse ;  /* 0x0000000d94947220 */ /* 0x080fe20000410000 */
[----:B------:R-:W-:-:S02]  /*1b7c0*/  FMUL.FTZ R149, R149, R13 ;  /* 0x0000000d95957220 */ /* 0x000fc40000410000 */
[----:B------:R-:W-:Y:S01]  /*1b7d0*/  FMNMX.FTZ R10, R62, R39, !PT ;  /* 0x000000273e0a7209 */ /* 0x000fe20007810000 */
[----:B------:R-:W-:Y:S01]  /*1b7e0*/  MUFU.EX2 R33, R78 ;  /* 0x0000004e00217308 */ /* 0x000fe20000000800 */
[-CC-:B0-----:R-:W-:Y:S01]  /*1b7f0*/  FFMA.FTZ R38, R46, R59.reuse, -R49.reuse ;  /* 0x0000003b2e267223 */ /* 0x181fe20000010831 */
[-CC-:B------:R-:W-:Y:S01]  /*1b800*/  FFMA.FTZ R46, R56, R59.reuse, -R49.reuse ;  /* 0x0000003b382e7223 */ /* 0x180fe20000010831 */
[----:B------:R-:W-:Y:S01]  /*1b810*/  FMNMX.FTZ R39, R63, R10, !PT ;  /* 0x0000000a3f277209 */ /* 0x000fe20007810000 */
[-CC-:B------:R-:W-:Y:S01]  /*1b820*/  FFMA.FTZ R56, R154, R59.reuse, -R49.reuse ;  /* 0x0000003b9a387223 */ /* 0x180fe20000010831 */
[----:B------:R-:W-:Y:S02]  /*1b830*/  FFMA.FTZ R154, R168, R59, -R49 ;  /* 0x0000003ba89a7223 */ /* 0x000fe40000010831 */
[----:B------:R-:W-:Y:S01]  /*1b840*/  FMNMX.FTZ R39, R64, R39, !PT ;  /* 0x0000002740277209 */ /* 0x000fe20007810000 */
[----:B------:R-:W0:Y:S01]  /*1b850*/  MUFU.EX2 R34, R34 ;  /* 0x0000002200227308 */ /* 0x000e220000000800 */
[----:B-1----:R-:W-:-:S02]  /*1b860*/  F2FP.BF16.F32.PACK_AB R172, R32, R31 ;  /* 0x0000001f20ac723e */ /* 0x002fc400000010ff */
[----:B------:R-:W-:-:S04]  /*1b870*/  FMNMX.FTZ R10, R66, R39, !PT ;  /* 0x00000027420a7209 */ /* 0x000fc80007810000 */
[----:B------:R-:W-:Y:S01]  /*1b880*/  FMNMX.FTZ R10, R65, R10, !PT ;  /* 0x0000000a410a7209 */ /* 0x000fe20007810000 */
[----:B------:R-:W-:Y:S03]  /*1b890*/  MUFU.EX2 R35, R80 ;  /* 0x0000005000237308 */ /* 0x000fe60000000800 */
[----:B------:R-:W-:-:S04]  /*1b8a0*/  FMNMX.FTZ R39, R67, R10, !PT ;  /* 0x0000000a43277209 */ /* 0x000fc80007810000 */
[----:B------:R-:W-:Y:S01]  /*1b8b0*/  FMNMX.FTZ R10, R72, R39, !PT ;  /* 0x00000027480a7209 */ /* 0x000fe20007810000 */
[----:B------:R-:W1:Y:S01]  /*1b8c0*/  MUFU.EX2 R38, R38 ;  /* 0x0000002600267308 */ /* 0x000e620000000800 */
[-CC-:B------:R-:W-:Y:S01]  /*1b8d0*/  FFMA.FTZ R39, R152, R59.reuse, -R49.reuse ;  /* 0x0000003b98277223 */ /* 0x180fe20000010831 */
[----:B------:R-:W-:Y:S01]  /*1b8e0*/  FFMA.FTZ R152, R170, R59, -R49 ;  /* 0x0000003baa987223 */ /* 0x000fe20000010831 */
[----:B0-----:R-:W-:Y:S01]  /*1b8f0*/  F2FP.BF16.F32.PACK_AB R174, R34, R33 ;  /* 0x0000002122ae723e */ /* 0x001fe200000010ff */
[----:B------:R-:W0:Y:S04]  /*1b900*/  SHFL.BFLY PT, R43, R10, 0x2, 0x1f ;  /* 0x0c401f000a2b7f89 */ /* 0x000e2800000e0000 */
[----:B------:R-:W-:Y:S08]  /*1b910*/  MUFU.EX2 R37, R82 ;  /* 0x0000005200257308 */ /* 0x000ff00000000800 */
[----:B------:R-:W2:Y:S01]  /*1b920*/  MUFU.EX2 R42, R42 ;  /* 0x0000002a002a7308 */ /* 0x000ea20000000800 */
[----:B-1----:R-:W-:-:S07]  /*1b930*/  F2FP.BF16.F32.PACK_AB R168, R38, R35 ;  /* 0x0000002326a8723e */ /* 0x002fce00000010ff */
[----:B------:R-:W-:Y:S01]  /*1b940*/  MUFU.EX2 R8, R8 ;  /* 0x0000000800087308 */ /* 0x000fe20000000800 */
[----:B0-----:R-:W-:Y:S01]  /*1b950*/  FMNMX.FTZ R68, R10, R43, !PT ;  /* 0x0000002b0a447209 */ /* 0x001fe20007810000 */
[-CC-:B------:R-:W-:Y:S01]  /*1b960*/  FFMA.FTZ R43, R166, R59.reuse, -R49.reuse ;  /* 0x0000003ba62b7223 */ /* 0x180fe20000010831 */
[----:B------:R-:W-:-:S05]  /*1b970*/  FFMA.FTZ R49, R162, R59, -R49 ;  /* 0x0000003ba2317223 */ /* 0x000fca0000010831 */
[----:B------:R-:W0:Y:S01]  /*1b980*/  MUFU.EX2 R9, R84 ;  /* 0x0000005400097308 */ /* 0x000e220000000800 */
[----:B------:R-:W1:Y:S01]  /*1b990*/  SHFL.BFLY PT, R69, R68, 0x1, 0x1f ;  /* 0x0c201f0044457f89 */ /* 0x000e6200000e0000 */
[----:B--2---:R-:W-:-:S06]  /*1b9a0*/  F2FP.BF16.F32.PACK_AB R170, R42, R37 ;  /* 0x000000252aaa723e */ /* 0x004fcc00000010ff */
[----:B------:R-:W-:Y:S08]  /*1b9b0*/  MUFU.EX2 R15, R15 ;  /* 0x0000000f000f7308 */ /* 0x000ff00000000800 */
[----:B------:R-:W2:Y:S01]  /*1b9c0*/  MUFU.EX2 R46, R46 ;  /* 0x0000002e002e7308 */ /* 0x000ea20000000800 */
[----:B0-----:R-:W-:-:S07]  /*1b9d0*/  F2FP.BF16.F32.PACK_AB R164, R9, R8 ;  /* 0x0000000809a4723e */ /* 0x001fce00000010ff */
[----:B------:R-:W-:Y:S01]  /*1b9e0*/  MUFU.EX2 R39, R39 ;  /* 0x0000002700277308 */ /* 0x000fe20000000800 */
[----:B-1----:R-:W-:-:S04]  /*1b9f0*/  FMNMX.FTZ R10, R68, R69, !PT ;  /* 0x00000045440a7209 */ /* 0x002fc80007810000 */
[C---:B------:R-:W-:Y:S01]  /*1ba00*/  FSETP.NEU.FTZ.AND P2, PT, R10.reuse, -INF , PT ;  /* 0xff8000000a00780b */ /* 0x040fe20003f5d000 */
[----:B------:R-:W-:Y:S02]  /*1ba10*/  FMUL.FTZ R69, R10, R59 ;  /* 0x0000003b0a457220 */ /* 0x000fe40000410000 */
[----:B------:R-:W0:Y:S01]  /*1ba20*/  MUFU.EX2 R50, R50 ;  /* 0x0000003200327308 */ /* 0x000e220000000800 */
[----:B--2---:R-:W-:Y:S02]  /*1ba30*/  F2FP.BF16.F32.PACK_AB R166, R46, R15 ;  /* 0x0000000f2ea6723e */ /* 0x004fe400000010ff */
[----:B------:R-:W-:-:S05]  /*1ba40*/  FSEL R69, R69, RZ, P2 ;  /* 0x000000ff45457208 */ /* 0x000fca0001000000 */
[--C-:B------:R-:W-:Y:S01]  /*1ba50*/  FFMA.FTZ R68, R6, R59, -R69.reuse ;  /* 0x0000003b06447223 */ /* 0x100fe20000010845 */
[----:B------:R-:W-:Y:S01]  /*1ba60*/  FFMA.FTZ R6, R13, R3, R70 ;  /* 0x000000030d067223 */ /* 0x000fe20000010046 */
        /* <DEDUP_REMOVED lines=17> */
[----:B------:R-:W-:Y:S01]  /*1bb80*/  F2FP.BF16.F32.PACK_AB R180, R21, R70 ;  /* 0x0000004615b4723e */ /* 0x000fe200000010ff */
[-CC-:B------:R-:W-:Y:S01]  /*1bb90*/  FFMA.FTZ R175, R232, R59.reuse, -R69.reuse ;  /* 0x0000003be8af7223 */ /* 0x180fe20000010845 */
[----:B------:R-:W-:Y:S01]  /*1bba0*/  FADD.FTZ R6, R27, R6 ;  /* 0x000000061b067221 */ /* 0x000fe20000010000 */
[----:B------:R-:W-:Y:S01]  /*1bbb0*/  MUFU.EX2 R183, R183 ;  /* 0x000000b700b77308 */ /* 0x000fe20000000800 */
[----:B------:R-:W-:Y:S01]  /*1bbc0*/  F2FP.BF16.F32.PACK_AB R182, R25, R20 ;  /* 0x0000001419b6723e */ /* 0x000fe200000010ff */
[-CC-:B------:R-:W-:Y:S01]  /*1bbd0*/  FFMA.FTZ R40, R40, R59.reuse, -R69.reuse ;  /* 0x0000003b28287223 */ /* 0x180fe20000010845 */
[----:B------:R-:W-:Y:S01]  /*1bbe0*/  FADD.FTZ R3, R29, R6 ;  /* 0x000000061d037221 */ /* 0x000fe20000010000 */
[----:B------:R-:W-:Y:S01]  /*1bbf0*/  F2FP.BF16.F32.PACK_AB R176, R27, R26 ;  /* 0x0000001a1bb0723e */ /* 0x000fe200000010ff */
[-CC-:B------:R-:W-:Y:S01]  /*1bc00*/  FFMA.FTZ R169, R234, R59.reuse, -R69.reuse ;  /* 0x0000003beaa97223 */ /* 0x180fe20000010845 */
[-C--:B------:R-:W-:Y:S01]  /*1bc10*/  FFMA.FTZ R44, R44, R59.reuse, -R69 ;  /* 0x0000003b2c2c7223 */ /* 0x080fe20000010845 */
[----:B------:R-:W-:Y:S01]  /*1bc20*/  FADD.FTZ R6, R30, R3 ;  /* 0x000000031e067221 */ /* 0x000fe20000010000 */
[----:B------:R-:W-:Y:S01]  /*1bc30*/  MUFU.EX2 R24, R24 ;  /* 0x0000001800187308 */ /* 0x000fe20000000800 */
[--C-:B------:R-:W-:Y:S01]  /*1bc40*/  FFMA.FTZ R171, R236, R59, -R69.reuse ;  /* 0x0000003becab7223 */ /* 0x100fe20000010845 */
[----:B------:R-:W-:Y:S01]  /*1bc50*/  F2FP.BF16.F32.PACK_AB R178, R30, R29 ;  /* 0x0000001d1eb2723e */ /* 0x000fe200000010ff */
        /* <DEDUP_REMOVED lines=11> */
[-C--:B------:R-:W-:Y:S01]  /*1bd10*/  FFMA.FTZ R60, R60, R59.reuse, -R69 ;  /* 0x0000003b3c3c7223 */ /* 0x080fe20000010845 */
[----:B------:R-:W-:Y:S01]  /*1bd20*/  FADD.FTZ R14, R34, R55 ;  /* 0x00000037220e7221 */ /* 0x000fe20000010000 */
[-CC-:B------:R-:W-:Y:S01]  /*1bd30*/  FFMA.FTZ R61, R61, R59.reuse, -R69.reuse ;  /* 0x0000003b3d3d7223 */ /* 0x180fe20000010845 */
[-C--:B------:R-:W-:Y:S01]  /*1bd40*/  FMUL.FTZ R6, R6, R59.reuse ;  /* 0x0000003b06067220 */ /* 0x080fe20000410000 */
[----:B------:R1:W-:Y:S01]  /*1bd50*/  MUFU.EX2 R12, R48 ;  /* 0x00000030000c7308 */ /* 0x0003e20000000800 */
[----:B------:R-:W-:Y:S01]  /*1bd60*/  FADD.FTZ R3, R35, R14 ;  /* 0x0000000e23037221 */ /* 0x000fe20000010000 */
[-CC-:B------:R-:W-:Y:S01]  /*1bd70*/  FFMA.FTZ R62, R62, R59.reuse, -R69.reuse ;  /* 0x0000003b3e3e7223 */ /* 0x180fe20000010845 */
[-CC-:B------:R-:W-:Y:S01]  /*1bd80*/  FFMA.FTZ R63, R63, R59.reuse, -R69.reuse ;  /* 0x0000003b3f3f7223 */ /* 0x180fe20000010845 */
[-C--:B------:R-:W-:Y:S01]  /*1bd90*/  FFMA.FTZ R64, R64, R59.reuse, -R69 ;  /* 0x0000003b40407223 */ /* 0x080fe20000010845 */
[----:B------:R-:W-:Y:S01]  /*1bda0*/  FADD.FTZ R14, R38, R3 ;  /* 0x00000003260e7221 */ /* 0x000fe20000010000 */
[-CC-:B------:R-:W-:Y:S01]  /*1bdb0*/  FFMA.FTZ R66, R66, R59.reuse, -R69.reuse ;  /* 0x0000003b42427223 */ /* 0x180fe20000010845 */
[-CC-:B------:R-:W-:Y:S01]  /*1bdc0*/  FFMA.FTZ R65, R65, R59.reuse, -R69.reuse ;  /* 0x0000003b41417223 */ /* 0x180fe20000010845 */
[----:B------:R-:W2:Y:S01]  /*1bdd0*/  MUFU.EX2 R6, R6 ;  /* 0x0000000600067308 */ /* 0x000ea20000000800 */
[----:B------:R-:W-:Y:S01]  /*1bde0*/  FADD.FTZ R3, R37, R14 ;  /* 0x0000000e25037221 */ /* 0x000fe20000010000 */
[-CC-:B------:R-:W-:Y:S01]  /*1bdf0*/  FFMA.FTZ R14, R52, R59.reuse, -R69.reuse ;  /* 0x0000003b340e7223 */ /* 0x180fe20000010845 */
[-CC-:B------:R-:W-:Y:S01]  /*1be00*/  FFMA.FTZ R67, R67, R59.reuse, -R69.reuse ;  /* 0x0000003b43437223 */ /* 0x180fe20000010845 */
[----:B------:R-:W-:Y:S01]  /*1be10*/  FFMA.FTZ R69, R72, R59, -R69 ;  /* 0x0000003b48457223 */ /* 0x000fe20000010845 */
[----:B------:R-:W-:Y:S01]  /*1be20*/  FADD.FTZ R3, R42, R3 ;  /* 0x000000032a037221 */ /* 0x000fe20000010000 */
[----:B------:R-:W-:Y:S01]  /*1be30*/  ISETP.GT.AND P2, PT, R4, R196, PT ;  /* 0x000000c40400720c */ /* 0x000fe20003f44270 */
[----:B------:R-:W-:Y:S01]  /*1be40*/  @!P1 VIADD R55, R71, 0x28860 ;  /* 0x0002886047379836 */ /* 0x000fe20000000000 */
[----:B------:R-:W3:Y:S01]  /*1be50*/  MUFU.EX2 R177, R177 ;  /* 0x000000b100b17308 */ /* 0x000ee20000000800 */
[----:B-1----:R-:W-:Y:S01]  /*1be60*/  FADD.FTZ R48, R8, R3 ;  /* 0x0000000308307221 */ /* 0x002fe20000010000 */
[----:B0-----:R-:W-:Y:S01]  /*1be70*/  F2FP.BF16.F32.PACK_AB R160, R50, R39 ;  /* 0x0000002732a0723e */ /* 0x001fe200000010ff */
[----:B------:R-:W-:Y:S01]  /*1be80*/  VIADD R4, R4, 0xffffffff ;  /* 0xffffffff04047836 */ /* 0x000fe20000000000 */
[----:B------:R-:W-:Y:S01]  /*1be90*/  @!P1 PRMT R55, RZ, 0x654, R55 ;  /* 0x00000654ff379816 */ /* 0x000fe20000000037 */
[----:B------:R-:W-:Y:S01]  /*1bea0*/  FADD.FTZ R48, R9, R48 ;  /* 0x0000003009307221 */ /* 0x000fe20000010000 */
[----:B------:R-:W-:-:S02]  /*1beb0*/  IMAD.MOV.U32 R13, RZ, RZ, R11 ;  /* 0x000000ffff0d7224 */ /* 0x000fc400078e000b */
[----:B------:R-:W0:Y:S01]  /*1bec0*/  MUFU.EX2 R56, R56 ;  /* 0x0000003800387308 */ /* 0x000e220000000800 */
[----:B------:R-:W-:Y:S01]  /*1bed0*/  FADD.FTZ R51, R15, R48 ;  /* 0x000000300f337221 */ /* 0x000fe20000010000 */
[----:B--2---:R-:W-:Y:S01]  /*1bee0*/  FFMA.FTZ R3, R6, R0, R181 ;  /* 0x0000000006037223 */ /* 0x004fe200000100b5 */
[----:B------:R1:W-:Y:S01]  /*1bef0*/  @!P1 SYNCS.ARRIVE.TRANS64.RED.A1T0 RZ, [R55+URZ], RZ ;  /* 0x000000ff37ff99a7 */ /* 0x0003e2000810043f */
[----:B------:R-:W-:Y:S01]  /*1bf00*/  F2FP.BF16.F32.PACK_AB R181, R68, R181 ;  /* 0x000000b544b5723e */ /* 0x000fe200000010ff */
[----:B------:R-:W-:Y:S01]  /*1bf10*/  FADD.FTZ R48, R46, R51 ;  /* 0x000000332e307221 */ /* 0x000fe20000010000 */
[----:B------:R-:W-:Y:S01]  /*1bf20*/  FADD.FTZ R0, R68, R3 ;  /* 0x0000000344007221 */ /* 0x000fe20000010000 */
[-C--:B------:R-:W-:Y:S01]  /*1bf30*/  FMUL.FTZ R90, R90, R6.reuse ;  /* 0x000000065a5a7220 */ /* 0x080fe20000410000 */
[----:B------:R-:W2:Y:S01]  /*1bf40*/  MUFU.EX2 R28, R28 ;  /* 0x0000001c001c7308 */ /* 0x000ea20000000800 */
[----:B------:R-:W-:Y:S01]  /*1bf50*/  FADD.FTZ R51, R39, R48 ;  /* 0x0000003027337221 */ /* 0x000fe20000010000 */
[----:B------:R-:W-:Y:S01]  /*1bf60*/  FADD.FTZ R3, R183, R0 ;  /* 0x00000000b7037221 */ /* 0x000fe20000010000 */
[----:B------:R-:W-:Y:S01]  /*1bf70*/  F2FP.BF16.F32.PACK_AB R183, R24, R183 ;  /* 0x000000b718b7723e */ /* 0x000fe200000010ff */
[-C--:B------:R-:W-:Y:S01]  /*1bf80*/  FMUL.FTZ R91, R91, R6.reuse ;  /* 0x000000065b5b7220 */ /* 0x080fe20000410000 */
[----:B------:R-:W-:Y:S01]  /*1bf90*/  FADD.FTZ R52, R50, R51 ;  /* 0x0000003332347221 */ /* 0x000fe20000010000 */
[----:B------:R-:W-:Y:S01]  /*1bfa0*/  FADD.FTZ R48, R24, R3 ;  /* 0x0000000318307221 */ /* 0x000fe20000010000 */
[-C--:B------:R-:W-:Y:S01]  /*1bfb0*/  FMUL.FTZ R94, R94, R6.reuse ;  /* 0x000000065e5e7220 */ /* 0x080fe20000410000 */
[----:B------:R-:W4:Y:S01]  /*1bfc0*/  MUFU.EX2 R156, R156 ;  /* 0x0000009c009c7308 */ /* 0x000f220000000800 */
[----:B------:R-:W-:Y:S01]  /*1bfd0*/  FADD.FTZ R21, R41, R52 ;  /* 0x0000003429157221 */ /* 0x000fe20000010000 */
[----:B---3--:R-:W-:Y:S01]  /*1bfe0*/  FADD.FTZ R3, R177, R48 ;  /* 0x00000030b1037221 */ /* 0x008fe20000010000 */
[C---:B0-----:R-:W-:Y:S01]  /*1bff0*/  F2FP.BF16.F32.PACK_AB R162, R56.reuse, R41 ;  /* 0x0000002938a2723e */ /* 0x041fe200000010ff */
[-C--:B------:R-:W-:Y:S01]  /*1c000*/  FMUL.FTZ R95, R95, R6.reuse ;  /* 0x000000065f5f7220 */ /* 0x080fe20000410000 */
[----:B------:R-:W-:Y:S01]  /*1c010*/  FADD.FTZ R21, R56, R21 ;  /* 0x0000001538157221 */ /* 0x000fe20000010000 */
[-C--:B------:R-:W-:Y:S01]  /*1c020*/  FMUL.FTZ R98, R98, R6.reuse ;  /* 0x0000000662627220 */ /* 0x080fe20000410000 */
[-C--:B------:R-:W-:Y:S01]  /*1c030*/  FMUL.FTZ R99, R99, R6.reuse ;  /* 0x0000000663637220 */ /* 0x080fe20000410000 */
[----:B------:R-:W0:Y:S01]  /*1c040*/  MUFU.EX2 R179, R179 ;  /* 0x000000b300b37308 */ /* 0x000e220000000800 */
        /* <DEDUP_REMOVED lines=8> */
[----:B----4-:R-:W-:Y:S01]  /*1c0d0*/  FADD.FTZ R26, R156, R21 ;  /* 0x000000159c1a7221 */ /* 0x010fe20000010000 */
[-C--:B------:R-:W-:Y:S01]  /*1c0e0*/  FMUL.FTZ R111, R111, R6.reuse ;  /* 0x000000066f6f7220 */ /* 0x080fe20000410000 */
[-C--:B------:R-:W-:Y:S01]  /*1c0f0*/  FMUL.FTZ R114, R114, R6.reuse ;  /* 0x0000000672727220 */ /* 0x080fe20000410000 */
[-C--:B------:R-:W-:Y:S01]  /*1c100*/  FMUL.FTZ R115, R115, R6.reuse ;  /* 0x0000000673737220 */ /* 0x080fe20000410000 */
[-C--:B------:R-:W-:Y:S01]  /*1c110*/  FMUL.FTZ R118, R118, R6.reuse ;  /* 0x0000000676767220 */ /* 0x080fe20000410000 */
[-C--:B------:R-:W-:Y:S01]  /*1c120*/  FMUL.FTZ R119, R119, R6.reuse ;  /* 0x0000000677777220 */ /* 0x080fe20000410000 */
[-C--:B------:R-:W-:Y:S01]  /*1c130*/  FMUL.FTZ R122, R122, R6.reuse ;  /* 0x000000067a7a7220 */ /* 0x080fe20000410000 */
[----:B------:R-:W3:Y:S01]  /*1c140*/  MUFU.EX2 R74, R74 ;  /* 0x0000004a004a7308 */ /* 0x000ee20000000800 */
[----:B0-----:R-:W-:Y:S01]  /*1c150*/  FADD.FTZ R3, R179, R20 ;  /* 0x00000014b3037221 */ /* 0x001fe20000010000 */
[-C--:B------:R-:W-:Y:S01]  /*1c160*/  FMUL.FTZ R123, R123, R6.reuse ;  /* 0x000000067b7b7220 */ /* 0x080fe20000410000 */
[-C--:B------:R-:W-:Y:S01]  /*1c170*/  FMUL.FTZ R126, R126, R6.reuse ;  /* 0x000000067e7e7220 */ /* 0x080fe20000410000 */
[-C--:B------:R-:W-:Y:S01]  /*1c180*/  FMUL.FTZ R127, R127, R6.reuse ;  /* 0x000000067f7f7220 */ /* 0x080fe20000410000 */
[-C--:B------:R-:W-:Y:S01]  /*1c190*/  FMUL.FTZ R130, R130, R6.reuse ;  /* 0x0000000682827220 */ /* 0x080fe20000410000 */
[-C--:B------:R-:W-:Y:S01]  /*1c1a0*/  FMUL.FTZ R131, R131, R6.reuse ;  /* 0x0000000683837220 */ /* 0x080fe20000410000 */
[----:B------:R-:W-:Y:S01]  /*1c1b0*/  FMUL.FTZ R134, R134, R6 ;  /* 0x0000000686867220 */ /* 0x000fe20000410000 */
        /* <DEDUP_REMOVED lines=9> */
[C---:B---3--:R-:W-:Y:S01]  /*1c250*/  FADD.FTZ R26, R74.reuse, R3 ;  /* 0x000000034a1a7221 */ /* 0x048fe20000010000 */
[----:B------:R-:W-:Y:S01]  /*1c260*/  F2FP.BF16.F32.PACK_AB R179, R74, R179 ;  /* 0x000000b34ab3723e */ /* 0x000fe200000010ff */
[-C--:B------:R-:W-:Y:S01]  /*1c270*/  FMUL.FTZ R146, R146, R6.reuse ;  /* 0x0000000692927220 */ /* 0x080fe20000410000 */
[-C--:B------:R-:W-:Y:S01]  /*1c280*/  FMUL.FTZ R147, R147, R6.reuse ;  /* 0x0000000693937220 */ /* 0x080fe20000410000 */
[-C--:B------:R-:W-:Y:S01]  /*1c290*/  FMUL.FTZ R150, R150, R6.reuse ;  /* 0x0000000696967220 */ /* 0x080fe20000410000 */
[----:B------:R-:W-:Y:S01]  /*1c2a0*/  FMUL.FTZ R151, R151, R6 ;  /* 0x0000000697977220 */ /* 0x000fe20000410000 */
[----:B------:R-:W-:Y:S01]  /*1c2b0*/  IMAD.MOV.U32 R15, RZ, RZ, R186 ;  /* 0x000000ffff0f7224 */ /* 0x000fe200078e00ba */
        /* <DEDUP_REMOVED lines=9> */
[----:B------:R-:W0:Y:S01]  /*1c350*/  MUFU.EX2 R169, R169 ;  /* 0x000000a900a97308 */ /* 0x000e220000000800 */
[C---:B--2---:R-:W-:Y:S01]  /*1c360*/  FADD.FTZ R8, R40.reuse, R3 ;  /* 0x0000000328087221 */ /* 0x044fe20000010000 */
[----:B------:R-:W-:-:S06]  /*1c370*/  F2FP.BF16.F32.PACK_AB R175, R40, R175 ;  /* 0x000000af28af723e */ /* 0x000fcc00000010ff */
[----:B------:R-:W2:Y:S01]  /*1c380*/  MUFU.EX2 R44, R44 ;  /* 0x0000002c002c7308 */ /* 0x000ea20000000800 */
[C---:B---3--:R-:W-:Y:S01]  /*1c390*/  FADD.FTZ R9, R45.reuse, R30 ;  /* 0x0000001e2d097221 */ /* 0x048fe20000010000 */
[----:B------:R-:W-:-:S06]  /*1c3a0*/  F2FP.BF16.F32.PACK_AB R158, R45, R158 ;  /* 0x0000009e2d9e723e */ /* 0x000fcc00000010ff */
[----:B------:R-:W3:Y:S08]  /*1c3b0*/  MUFU.EX2 R171, R171 ;  /* 0x000000ab00ab7308 */ /* 0x000ef00000000800 */
[----:B------:R-:W4:Y:S08]  /*1c3c0*/  MUFU.EX2 R165, R165 ;  /* 0x000000a500a57308 */ /* 0x000f300000000800 */
[----:B------:R0:W-:Y:S08]  /*1c3d0*/  MUFU.EX2 R30, R7 ;  /* 0x00000007001e7308 */ /* 0x0001f00000000800 */
[----:B------:R-:W5:Y:S01]  /*1c3e0*/  MUFU.EX2 R152, R152 ;  /* 0x0000009800987308 */ /* 0x000f620000000800 */
[----:B0-----:R-:W-:Y:S01]  /*1c3f0*/  FADD.FTZ R7, R169, R8 ;  /* 0x00000008a9077221 */ /* 0x001fe20000010000 */
[----:B--2---:R-:W-:-:S03]  /*1c400*/  F2FP.BF16.F32.PACK_AB R169, R44, R169 ;  /* 0x000000a92ca9723e */ /* 0x004fc600000010ff */
[----:B------:R-:W-:-:S03]  /*1c410*/  FADD.FTZ R8, R44, R7 ;  /* 0x000000072c087221 */ /* 0x000fc60000010000 */
[----:B------:R-:W0:Y:S01]  /*1c420*/  MUFU.EX2 R14, R14 ;  /* 0x0000000e000e7308 */ /* 0x000e220000000800 */
[----:B---3--:R-:W-:Y:S01]  /*1c430*/  FADD.FTZ R7, R171, R8 ;  /* 0x00000008ab077221 */ /* 0x008fe20000010000 */
[----:B------:R-:W-:-:S03]  /*1c440*/  F2FP.BF16.F32.PACK_AB R171, R12, R171 ;  /* 0x000000ab0cab723e */ /* 0x000fc600000010ff */
[----:B------:R-:W-:Y:S01]  /*1c450*/  FADD.FTZ R8, R12, R7 ;  /* 0x000000070c087221 */ /* 0x000fe20000010000 */
[----:B------:R-:W-:Y:S02]  /*1c460*/  IMAD.MOV.U32 R12, RZ, RZ, R10 ;  /* 0x000000ffff0c7224 */ /* 0x000fe400078e000a */
[----:B------:R-:W2:Y:S01]  /*1c470*/  MUFU.EX2 R47, R47 ;  /* 0x0000002f002f7308 */ /* 0x000ea20000000800 */
[----:B----4-:R-:W-:Y:S01]  /*1c480*/  FADD.FTZ R7, R165, R8 ;  /* 0x00000008a5077221 */ /* 0x010fe20000010000 */
[----:B-----5:R-:W-:-:S06]  /*1c490*/  FADD.FTZ R26, R152, R9 ;  /* 0x00000009981a7221 */ /* 0x020fcc0000010000 */
[----:B------:R-:W3:Y:S01]  /*1c4a0*/  MUFU.EX2 R167, R167 ;  /* 0x000000a700a77308 */ /* 0x000ee20000000800 */
[C---:B0-----:R-:W-:Y:S01]  /*1c4b0*/  FADD.FTZ R8, R14.reuse, R7 ;  /* 0x000000070e087221 */ /* 0x041fe20000010000 */
[----:B------:R-:W-:Y:S01]  /*1c4c0*/  F2FP.BF16.F32.PACK_AB R165, R14, R165 ;  /* 0x000000a50ea5723e */ /* 0x000fe200000010ff */
[----:B------:R-:W-:-:S05]  /*1c4d0*/  IMAD.MOV.U32 R14, RZ, RZ, R22 ;  /* 0x000000ffff0e7224 */ /* 0x000fca00078e0016 */
        /* <DEDUP_REMOVED lines=13> */
[----:B------:R-:W3:Y:S01]  /*1c5b0*/  MUFU.EX2 R60, R60 ;  /* 0x0000003c003c7308 */ /* 0x000ee20000000800 */
[----:B0-----:R-:W-:-:S07]  /*1c5c0*/  FADD.FTZ R7, R161, R8 ;  /* 0x00000008a1077221 */ /* 0x001fce0000010000 */
[----:B------:R-:W0:Y:S01]  /*1c5d0*/  MUFU.EX2 R26, R61 ;  /* 0x0000003d001a7308 */ /* 0x000e220000000800 */
[C---:B--2---:R-:W-:Y:S01]  /*1c5e0*/  FADD.FTZ R7, R20.reuse, R7 ;  /* 0x0000000714077221 */ /* 0x044fe20000010000 */
[----:B------:R-:W-:-:S03]  /*1c5f0*/  F2FP.BF16.F32.PACK_AB R161, R20, R161 ;  /* 0x000000a114a1723e */ /* 0x000fc600000010ff */
[----:B------:R-:W-:-:S03]  /*1c600*/  FADD.FTZ R7, R30, R7 ;  /* 0x000000071e077221 */ /* 0x000fc60000010000 */
        /* <DEDUP_REMOVED lines=17> */
[----:B------:R-:W-:-:S03]  /*1c720*/  F2FP.BF16.F32.PACK_AB R153, R65, R66 ;  /* 0x000000424199723e */ /* 0x000fc600000010ff */
[----:B0-----:R-:W-:-:S04]  /*1c730*/  FADD.FTZ R7, R8, R7 ;  /* 0x0000000708077221 */ /* 0x001fc80000010000 */
[C---:B--2---:R-:W-:Y:S01]  /*1c740*/  FADD.FTZ R0, R69.reuse, R7 ;  /* 0x0000000745007221 */ /* 0x044fe20000010000 */
[----:B------:R-:W-:Y:S01]  /*1c750*/  F2FP.BF16.F32.PACK_AB R155, R69, R8 ;  /* 0x00000008459b723e */ /* 0x000fe200000010ff */
[----:B-1----:R-:W-:Y:S06]  /*1c760*/  @P2 BRA `(.L_x_8585) ;  /* 0xffffffc400742947 */ /* 0x002fec000383ffff */
.L_x_8567:
[----:B------:R-:W-:Y:S05]  /*1c770*/  WARPSYNC.ALL ;  /* 0x0000000000007948 */ /* 0x000fea0003800000 */
[----:B------:R-:W-:Y:S06]  /*1c780*/  BAR.ARV 0x8, 0x180 ;  /* 0x0206000000007b1d */ /* 0x000fec0000002000 */
[----:B------:R-:W-:Y:S05]  /*1c790*/  @!P0 BRA `(.L_x_8586) ;  /* 0x0000000000048947 */ /* 0x000fea0003800000 */
[----:B------:R-:W-:Y:S01]  /*1c7a0*/  BPT.TRAP 0x1 ;  /* 0x000000040000795c */ /* 0x000fe20000300000 */
.L_x_8586:
[----:B------:R-:W-:Y:S01]  /*1c7b0*/  IMAD R9, R22, 0x8, R2 ;  /* 0x0000000816097824 */ /* 0x000fe200078e0202 */
[----:B------:R-:W-:-:S04]  /*1c7c0*/  SHF.L.U32 R4, R186, 0x1f, RZ ;  /* 0x0000001fba047819 */ /* 0x000fc800000006ff */
[----:B------:R0:W1:Y:S01]  /*1c7d0*/  SYNCS.PHASECHK.TRANS64.TRYWAIT P2, [R9+URZ+0x28850], R4 ;  /* 0x02885004090075a7 */ /* 0x000062000804017f */
[----:B------:R-:W-:Y:S05]  /*1c7e0*/  @!P0 BRA `(.L_x_8587) ;  /* 0x0000000000048947 */ /* 0x000fea0003800000 */
[----:B------:R-:W-:Y:S01]  /*1c7f0*/  BPT.TRAP 0x1 ;  /* 0x000000040000795c */ /* 0x000fe20000300000 */
.L_x_8587:
[----:B------:R-:W-:-:S05]  /*1c800*/  VIADD R2, R2, 0x400 ;  /* 0x0000040002027836 */ /* 0x000fca0000000000 */
[----:B------:R-:W-:-:S04]  /*1c810*/  SHF.R.U32.HI R2, RZ, 0x4, R2 ;  /* 0x00000004ff027819 */ /* 0x000fc80000011602 */
[----:B------:R-:W-:-:S04]  /*1c820*/  LOP3.LUT R2, R2, 0x3fff, RZ, 0xc0, !PT ;  /* 0x00003fff02027812 */ /* 0x000fc800078ec0ff */
[----:B------:R-:W-:Y:S01]  /*1c830*/  LOP3.LUT R5, R2, 0x4000000, RZ, 0xfc, !PT ;  /* 0x0400000002057812 */ /* 0x000fe200078efcff */
[----:B-1----:R-:W-:Y:S06]  /*1c840*/  @P2 BRA `(.L_x_8588) ;  /* 0x0000000000082947 */ /* 0x002fec0003800000 */
[----:B------:R-:W1:Y:S02]  /*1c850*/  SYNCS.PHASECHK.TRANS64.TRYWAIT P0, [R9+URZ+0x28850], R4 ;  /* 0x02885004090075a7 */ /* 0x000e64000800017f */
[----:B-1----:R-:W-:Y:S05]  /*1c860*/  @!P0 BRA `(.L_x_8589) ;  /* 0x000000bc007c8947 */ /* 0x002fea0003800000 */
.L_x_8588:
[----:B01----:R-:W-:Y:S01]  /*1c870*/  IMAD R4, R22, 0x800, R5 ;  /* 0x0000080016047824 */ /* 0x003fe200078e0205 */
[----:B------:R-:W-:Y:S05]  /*1c880*/  WARPSYNC.ALL ;  /* 0x0000000000007948 */ /* 0x000fea0003800000 */
[----:B------:R-:W-:Y:S01]  /*1c890*/  IMAD.MOV.U32 R5, RZ, RZ, 0x40000040 ;  /* 0x40000040ff057424 */ /* 0x000fe200078e00ff */
[C---:B------:R-:W-:Y:S01]  /*1c8a0*/  R2UR UR6, R4.reuse ;  /* 0x00000000040672ca */ /* 0x040fe200000e0000 */
[----:B------:R-:W-:Y:S01]  /*1c8b0*/  WARPGROUP.ARRIVE ;  /* 0x00000000000079c5 */ /* 0x000fe20000000000 */
[----:B------:R-:W-:Y:S01]  /*1c8c0*/  VIADD R6, R4, 0x80 ;  /* 0x0000008004067836 */ /* 0x000fe20000000000 */
[----:B------:R-:W0:Y:S01]  /*1c8d0*/  SHFL.BFLY PT, R2, R3, 0x2, 0x1f ;  /* 0x0c401f0003027f89 */ /* 0x000e2200000e0000 */
[----:B------:R-:W-:Y:S01]  /*1c8e0*/  R2UR UR7, R5 ;  /* 0x00000000050772ca */ /* 0x000fe200000e0000 */
[----:B------:R-:W-:-:S02]  /*1c8f0*/  IMAD.MOV.U32 R7, RZ, RZ, 0x40000040 ;  /* 0x40000040ff077424 */ /* 0x000fc400078e00ff */
[----:B------:R-:W-:Y:S02]  /*1c900*/  IMAD.MOV.U32 R5, RZ, RZ, 0x40000040 ;  /* 0x40000040ff057424 */ /* 0x000fe400078e00ff */
[----:B------:R-:W-:Y:S02]  /*1c910*/  @!P1 VIADD R12, R9, 0x28860 ;  /* 0x00028860090c9836 */ /* 0x000fe40000000000 */
[----:B------:R-:W-:Y:S02]  /*1c920*/  VIADD R22, R22, 0x1 ;  /* 0x0000000116167836 */ /* 0x000fe40000000000 */
[----:B------:R-:W-:Y:S01]  /*1c930*/  VIADD R213, R213, 0x1 ;  /* 0x00000001d5d57836 */ /* 0x000fe20000000000 */
[----:B------:R-:W-:Y:S02]  /*1c940*/  @!P1 PRMT R12, RZ, 0x654, R12 ;  /* 0x00000654ff0c9816 */ /* 0x000fe4000000000c */
[----:B------:R-:W-:Y:S01]  /*1c950*/  ISETP.NE.AND P2, PT, R22, 0x2, PT ;  /* 0x000000021600780c */ /* 0x000fe20003f45270 */
[----:B------:R-:W-:Y:S01]  /*1c960*/  HGMMA.64x128x16.F32.BF16 R88, R180, gdesc[UR4].tnspB, R88, gsb0 ;  /* 0x41e00004b4587df0 */ /* 0x000fe20008001858 */
[----:B------:R-:W-:Y:S01]  /*1c970*/  R2UR UR6, R6 ;  /* 0x00000000060672ca */ /* 0x000fe200000e0000 */
[----:B------:R-:W-:Y:S01]  /*1c980*/  VIADD R6, R4, 0x100 ;  /* 0x0000010004067836 */ /* 0x000fe20000000000 */
[----:B------:R-:W-:Y:S01]  /*1c990*/  R2UR UR7, R7 ;  /* 0x00000000070772ca */ /* 0x000fe200000e0000 */
[----:B------:R-:W-:Y:S01]  /*1c9a0*/  IMAD.MOV.U32 R7, RZ, RZ, 0x40000040 ;  /* 0x40000040ff077424 */ /* 0x000fe200078e00ff */
[----:B------:R-:W-:Y:S01]  /*1c9b0*/  SEL R22, R22, RZ, P2 ;  /* 0x000000ff16167207 */ /* 0x000fe20001000000 */
[----:B0-----:R-:W-:Y:S01]  /*1c9c0*/  FADD.FTZ R2, R2, R3 ;  /* 0x0000000302027221 */ /* 0x001fe20000010000 */
[----:B------:R-:W-:-:S04]  /*1c9d0*/  SEL R3, RZ, 0x1, P2 ;  /* 0x00000001ff037807 */ /* 0x000fc80001000000 */
[----:B------:R-:W-:Y:S01]  /*1c9e0*/  LOP3.LUT R186, R186, R3, RZ, 0x3c, !PT ;  /* 0x00000003baba7212 */ /* 0x000fe200078e3cff */
[----:B------:R-:W-:Y:S01]  /*1c9f0*/  IMAD.MOV.U32 R3, RZ, RZ, -0x800000 ;  /* 0xff800000ff037424 */ /* 0x000fe200078e00ff */
        /* <DEDUP_REMOVED lines=34> */
[----:B------:R-:W-:Y:S02]  /*1cc20*/  WARPGROUP.DEPBAR.LE gsb0, 0x0 ;  /* 0x00008000000079c5 */ /* 0x000fe40000010000 */
[----:B------:R-:W-:-:S10]  /*1cc30*/  WARPGROUP.ARRIVE ;  /* 0x00000000000079c5 */ /* 0x000fd40000000000 */
[----:B------:R-:W-:Y:S01]  /*1cc40*/  HGMMA.64x128x16.F32.BF16 R88, R156, gdesc[UR4].tnspB, R88, gsb0 ;  /* 0x41e000049c587df0 */ /* 0x000fe20008001858 */
[----:B------:R-:W-:Y:S02]  /*1cc50*/  R2UR UR6, R4 ;  /* 0x00000000040672ca */ /* 0x000fe400000e0000 */
[----:B------:R-:W-:Y:S02]  /*1cc60*/  R2UR UR7, R5 ;  /* 0x00000000050772ca */ /* 0x000fe400000e0000 */
[----:B------:R-:W0:Y:S02]  /*1cc70*/  SHFL.BFLY PT, R5, R0, 0x2, 0x1f ;  /* 0x0c401f0000057f89 */ /* 0x000e2400000e0000 */
[----:B0-----:R-:W-:Y:S01]  /*1cc80*/  FADD.FTZ R4, R5, R0 ;  /* 0x0000000005047221 */ /* 0x001fe20000010000 */
[----:B------:R-:W-:Y:S01]  /*1cc90*/  IMAD.MOV.U32 R0, RZ, RZ, -0x800000 ;  /* 0xff800000ff007424 */ /* 0x000fe200078e00ff */
[----:B------:R-:W0:Y:S04]  /*1cca0*/  SHFL.BFLY PT, R5, R2, 0x1, 0x1f ;  /* 0x0c201f0002057f89 */ /* 0x000e2800000e0000 */
[----:B------:R-:W1:Y:S01]  /*1ccb0*/  SHFL.BFLY PT, R7, R4, 0x1, 0x1f ;  /* 0x0c201f0004077f89 */ /* 0x000e6200000e0000 */
[----:B0-----:R-:W-:Y:S01]  /*1ccc0*/  FADD.FTZ R13, R2, R5 ;  /* 0x00000005020d7221 */ /* 0x001fe20000010000 */
[----:B-1----:R-:W-:-:S04]  /*1ccd0*/  FADD.FTZ R14, R4, R7 ;  /* 0x00000007040e7221 */ /* 0x002fc80000010000 */
[----:B------:R-:W-:Y:S02]  /*1cce0*/  FSETP.NE.FTZ.AND P0, PT, R13, RZ, PT ;  /* 0x000000ff0d00720b */ /* 0x000fe40003f15000 */
[----:B------:R-:W-:Y:S02]  /*1ccf0*/  CS2R R4, SRZ ;  /* 0x0000000000047805 */ /* 0x000fe4000001ff00 */
        /* <DEDUP_REMOVED lines=81> */
.L_x_8463:
[----:B------:R-:W-:Y:S05]  /*1d210*/  WARPSYNC.ALL ;  /* 0x0000000000007948 */ /* 0x000fea0003800000 */
        /* <DEDUP_REMOVED lines=9> */
[----:B------:R-:W2:Y:S01]  /*1d2b0*/  S2R R5, SR_SWINHI ;  /* 0x0000000000057919 */ /* 0x000ea20000002f00 */
[----:B------:R-:W-:Y:S05]  /*1d2c0*/  WARPSYNC.ALL ;  /* 0x0000000000007948 */ /* 0x000fea0003800000 */
[----:B------:R-:W-:Y:S01]  /*1d2d0*/  BAR.SYNC.DEFER_BLOCKING 0x1, 0x100 ;  /* 0x0044000000007b1d */ /* 0x000fe20000010000 */
[----:B------:R-:W-:Y:S02]  /*1d2e0*/  F2FP.BF16.F32.PACK_AB R6, R93, R6 ;  /* 0x000000065d06723e */ /* 0x000fe400000010ff */
[----:B------:R-:W-:Y:S02]  /*1d2f0*/  F2FP.BF16.F32.PACK_AB R7, R7, R94 ;  /* 0x0000005e0707723e */ /* 0x000fe400000010ff */
[----:B------:R-:W-:Y:S01]  /*1d300*/  F2FP.BF16.F32.PACK_AB R34, R133, R34 ;  /* 0x000000228522723e */ /* 0x000fe200000010ff */
[----:B------:R-:W-:Y:S01]  /*1d310*/  ULDC.64 UR4, c[0x0][0xc00] ;  /* 0x0003000000047ab9 */ /* 0x000fe20000000a00 */
[----:B------:R-:W-:-:S02]  /*1d320*/  F2FP.BF16.F32.PACK_AB R36, R137, R36 ;  /* 0x000000248924723e */ /* 0x000fc400000010ff */
[----:B------:R-:W-:Y:S02]  /*1d330*/  F2FP.BF16.F32.PACK_AB R37, R37, R138 ;  /* 0x0000008a2525723e */ /* 0x000fe400000010ff */
[----:B------:R-:W-:Y:S02]  /*1d340*/  F2FP.BF16.F32.PACK_AB R38, R141, R38 ;  /* 0x000000268d26723e */ /* 0x000fe400000010ff */
[----:B------:R-:W-:Y:S02]  /*1d350*/  F2FP.BF16.F32.PACK_AB R39, R39, R142 ;  /* 0x0000008e2727723e */ /* 0x000fe400000010ff */
[----:B------:R-:W-:Y:S02]  /*1d360*/  MOV R20, R2 ;  /* 0x0000000200147202 */ /* 0x000fe40000000f00 */
[----:B--2---:R-:W-:-:S03]  /*1d370*/  MOV R21, R5 ;  /* 0x0000000500157202 */ /* 0x004fc60000000f00 */
[----:B------:R-:W-:-:S03]  /*1d380*/  IMAD.WIDE R4, R224, 0x2, R20 ;  /* 0x00000002e0047825 */ /* 0x000fc600078e0214 */
[C---:B------:R-:W-:Y:S02]  /*1d390*/  IADD3 R47, P0, R4.reuse, 0x40, RZ ;  /* 0x00000040042f7810 */ /* 0x040fe40007f1e0ff */
[C---:B------:R-:W-:Y:S02]  /*1d3a0*/  IADD3 R45, P5, R4.reuse, 0x20, RZ ;  /* 0x00000020042d7810 */ /* 0x040fe40007fbe0ff */
[C---:B------:R-:W-:Y:S01]  /*1d3b0*/  LOP3.LUT R33, R4.reuse, 0x380, RZ, 0xc0, !PT ;  /* 0x0000038004217812 */ /* 0x040fe200078ec0ff */
[--C-:B------:R-:W-:Y:S01]  /*1d3c0*/  IMAD.X R11, RZ, RZ, R5.reuse, P0 ;  /* 0x000000ffff0b7224 */ /* 0x100fe200000e0605 */
[----:B------:R-:W-:Y:S01]  /*1d3d0*/  ISETP.NE.U32.AND P0, PT, RZ, UR4, PT ;  /* 0x00000004ff007c0c */ /* 0x000fe2000bf05070 */
[----:B------:R-:W-:Y:S01]  /*1d3e0*/  IMAD.X R9, RZ, RZ, R5, P5 ;  /* 0x000000ffff097224 */ /* 0x000fe200028e0605 */
[C---:B------:R-:W-:Y:S02]  /*1d3f0*/  IADD3 R51, P2, R4.reuse, 0x4000, RZ ;  /* 0x0000400004337810 */ /* 0x040fe40007f5e0ff */
[----:B------:R-:W-:-:S02]  /*1d400*/  IADD3 R49, P1, R4, 0x60, RZ ;  /* 0x0000006004317810 */ /* 0x000fc40007f3e0ff */
[----:B------:R-:W-:Y:S01]  /*1d410*/  SHF.R.U64 R33, R33, 0x3, RZ ;  /* 0x0000000321217819 */ /* 0x000fe200000012ff */
[--C-:B------:R-:W-:Y:S01]  /*1d420*/  IMAD.X R15, RZ, RZ, R5.reuse, P2 ;  /* 0x000000ffff0f7224 */ /* 0x100fe200010e0605 */
[C---:B------:R-:W-:Y:S01]  /*1d430*/  IADD3 R53, P3, R4.reuse, 0x4020, RZ ;  /* 0x0000402004357810 */ /* 0x040fe20007f7e0ff */
[--C-:B------:R-:W-:Y:S01]  /*1d440*/  IMAD.X R13, RZ, RZ, R5.reuse, P1 ;  /* 0x000000ffff0d7224 */ /* 0x100fe200008e0605 */
[C---:B------:R-:W-:Y:S02]  /*1d450*/  IADD3 R55, P4, R4.reuse, 0x4040, RZ ;  /* 0x0000404004377810 */ /* 0x040fe40007f9e0ff */
[----:B------:R-:W-:Y:S01]  /*1d460*/  IADD3 R57, P5, R4, 0x4060, RZ ;  /* 0x0000406004397810 */ /* 0x000fe20007fbe0ff */
[--C-:B------:R-:W-:Y:S01]  /*1d470*/  IMAD.X R25, RZ, RZ, R5.reuse, P3 ;  /* 0x000000ffff197224 */ /* 0x100fe200018e0605 */
[----:B------:R-:W-:Y:S01]  /*1d480*/  LOP3.LUT R8, R45, 0x380, RZ, 0xc0, !PT ;  /* 0x000003802d087812 */ /* 0x000fe200078ec0ff */
[----:B------:R-:W-:Y:S01]  /*1d490*/  IMAD.X R27, RZ, RZ, R5, P4 ;  /* 0x000000ffff1b7224 */ /* 0x000fe200020e0605 */
[----:B------:R-:W-:-:S02]  /*1d4a0*/  LOP3.LUT R10, R47, 0x380, RZ, 0xc0, !PT ;  /* 0x000003802f0a7812 */ /* 0x000fc400078ec0ff */
[----:B------:R-:W-:Y:S01]  /*1d4b0*/  ISETP.NE.AND.EX P0, PT, RZ, UR5, PT, P0 ;  /* 0x00000005ff007c0c */ /* 0x000fe2000bf05300 */
[----:B------:R-:W-:Y:S01]  /*1d4c0*/  ULDC.64 UR4, c[0x0][0xc08] ;  /* 0x0003020000047ab9 */ /* 0x000fe20000000a00 */
[----:B------:R-:W-:Y:S02]  /*1d4d0*/  LOP3.LUT R12, R49, 0x380, RZ, 0xc0, !PT ;  /* 0x00000380310c7812 */ /* 0x000fe400078ec0ff */
[----:B------:R-:W-:Y:S01]  /*1d4e0*/  LOP3.LUT R4, R33, R4, RZ, 0x3c, !PT ;  /* 0x0000000421047212 */ /* 0x000fe200078e3cff */
[----:B------:R-:W-:Y:S01]  /*1d4f0*/  IMAD.X R33, RZ, RZ, R5, P5 ;  /* 0x000000ffff217224 */ /* 0x000fe200028e0605 */
[----:B------:R-:W-:Y:S02]  /*1d500*/  LOP3.LUT R14, R51, 0x380, RZ, 0xc0, !PT ;  /* 0x00000380330e7812 */ /* 0x000fe400078ec0ff */
[----:B------:R-:W-:Y:S02]  /*1d510*/  SHF.R.U64 R8, R8, 0x3, RZ ;  /* 0x0000000308087819 */ /* 0x000fe400000012ff */
[----:B------:R-:W-:-:S02]  /*1d520*/  SHF.R.U64 R10, R10, 0x3, RZ ;  /* 0x000000030a0a7819 */ /* 0x000fc400000012ff */
[----:B------:R-:W-:Y:S02]  /*1d530*/  LOP3.LUT R24, R53, 0x380, RZ, 0xc0, !PT ;  /* 0x0000038035187812 */ /* 0x000fe400078ec0ff */
[----:B------:R-:W-:Y:S02]  /*1d540*/  LOP3.LUT R26, R55, 0x380, RZ, 0xc0, !PT ;  /* 0x00000380371a7812 */ /* 0x000fe400078ec0ff */
[----:B-1----:R-:W-:Y:S02]  /*1d550*/  LOP3.LUT R28, R57, 0x380, RZ, 0xc0, !PT ;  /* 0x00000380391c7812 */ /* 0x002fe400078ec0ff */
[----:B------:R-:W-:Y:S02]  /*1d560*/  ISETP.NE.U32.AND P2, PT, RZ, UR4, PT ;  /* 0x00000004ff007c0c */ /* 0x000fe4000bf45070 */
[----:B------:R-:W-:Y:S02]  /*1d570*/  SHF.R.U64 R12, R12, 0x3, RZ ;  /* 0x000000030c0c7819 */ /* 0x000fe400000012ff */
[----:B------:R-:W-:-:S02]  /*1d580*/  SHF.R.U64 R14, R14, 0x3, RZ ;  /* 0x000000030e0e7819 */ /* 0x000fc400000012ff */
[----:B------:R-:W-:Y:S02]  /*1d590*/  MOV R50, R4 ;  /* 0x0000000400327202 */ /* 0x000fe40000000f00 */
[----:B------:R-:W-:Y:S02]  /*1d5a0*/  LOP3.LUT R8, R8, R45, RZ, 0x3c, !PT ;  /* 0x0000002d08087212 */ /* 0x000fe400078e3cff */
[----:B------:R-:W-:Y:S02]  /*1d5b0*/  LOP3.LUT R10, R10, R47, RZ, 0x3c, !PT ;  /* 0x0000002f0a0a7212 */ /* 0x000fe400078e3cff */
[----:B------:R-:W-:Y:S02]  /*1d5c0*/  SHF.R.U64 R24, R24, 0x3, RZ ;  /* 0x0000000318187819 */ /* 0x000fe400000012ff */
[----:B------:R-:W-:Y:S02]  /*1d5d0*/  SHF.R.U64 R26, R26, 0x3, RZ ;  /* 0x000000031a1a7819 */ /* 0x000fe400000012ff */
[----:B------:R-:W-:-:S02]  /*1d5e0*/  SHF.R.U64 R28, R28, 0x3, RZ ;  /* 0x000000031c1c7819 */ /* 0x000fc400000012ff */
[----:B------:R-:W-:Y:S02]  /*1d5f0*/  F2FP.BF16.F32.PACK_AB R4, R89, R88 ;  /* 0x000000585904723e */ /* 0x000fe400000010ff */
[----:B------:R-:W-:Y:S02]  /*1d600*/  F2FP.BF16.F32.PACK_AB R5, R91, R90 ;  /* 0x0000005a5b05723e */ /* 0x000fe400000010ff */
[----:B------:R-:W-:Y:S02]  /*1d610*/  ISETP.NE.AND.EX P2, PT, RZ, UR5, PT, P2 ;  /* 0x00000005ff007c0c */ /* 0x000fe4000bf45320 */
[----:B------:R-:W-:Y:S01]  /*1d620*/  LOP3.LUT R12, R12, R49, RZ, 0x3c, !PT ;  /* 0x000000310c0c7212 */ /* 0x000fe200078e3cff */
[----:B------:R1:W-:Y:S01]  /*1d630*/  STSM.16.M88.4 [R50], R4 ;  /* 0x0000000432007844 */ /* 0x0003e20000000200 */
[----:B------:R-:W-:Y:S02]  /*1d640*/  LOP3.LUT R14, R14, R51, RZ, 0x3c, !PT ;  /* 0x000000330e0e7212 */ /* 0x000fe400078e3cff */
[----:B------:R-:W-:-:S02]  /*1d650*/  LOP3.LUT R24, R24, R53, RZ, 0x3c, !PT ;  /* 0x0000003518187212 */ /* 0x000fc400078e3cff */
[----:B------:R-:W-:Y:S02]  /*1d660*/  LOP3.LUT R26, R26, R55, RZ, 0x3c, !PT ;  /* 0x000000371a1a7212 */ /* 0x000fe400078e3cff */
[----:B------:R-:W-:Y:S01]  /*1d670*/  LOP3.LUT R32, R28, R57, RZ, 0x3c, !PT ;  /* 0x000000391c207212 */ /* 0x000fe200078e3cff */
[----:B------:R-:W-:Y:S01]  /*1d680*/  ULDC UR4, c[0x0][0xa88] ;  /* 0x0002a20000047ab9 */ /* 0x000fe20000000800 */
[----:B------:R-:W-:Y:S01]  /*1d690*/  MOV R49, R8 ;  /* 0x0000000800317202 */ /* 0x000fe20000000f00 */
[----:B------:R-:W2:Y:S01]  /*1d6a0*/  LDC R55, c[0x0][0xbe8] ;  /* 0x0002fa00ff377b82 */ /* 0x000ea20000000800 */
[----:B------:R-:W-:Y:S02]  /*1d6b0*/  MOV R48, R10 ;  /* 0x0000000a00307202 */ /* 0x000fe40000000f00 */
[----:B------:R-:W-:Y:S02]  /*1d6c0*/  F2FP.BF16.F32.PACK_AB R8, R97, R96 ;  /* 0x000000606108723e */ /* 0x000fe400000010ff */
[----:B------:R-:W-:-:S02]  /*1d6d0*/  F2FP.BF16.F32.PACK_AB R9, R99, R98 ;  /* 0x000000626309723e */ /* 0x000fc400000010ff */
[----:B------:R-:W-:Y:S02]  /*1d6e0*/  F2FP.BF16.F32.PACK_AB R10, R101, R100 ;  /* 0x00000064650a723e */ /* 0x000fe400000010ff */
[----:B------:R-:W-:Y:S02]  /*1d6f0*/  F2FP.BF16.F32.PACK_AB R11, R103, R102 ;  /* 0x00000066670b723e */ /* 0x000fe400000010ff */
[----:B-1----:R-:W-:Y:S02]  /*1d700*/  F2FP.BF16.F32.PACK_AB R4, R105, R104 ;  /* 0x000000686904723e */ /* 0x002fe400000010ff */
[----:B------:R-:W-:Y:S01]  /*1d710*/  F2FP.BF16.F32.PACK_AB R5, R107, R106 ;  /* 0x0000006a6b05723e */ /* 0x000fe200000010ff */
[----:B------:R1:W-:Y:S01]  /*1d720*/  STSM.16.M88.4 [R49], R8 ;  /* 0x0000000831007844 */ /* 0x0003e20000000200 */
[----:B------:R-:W-:Y:S02]  /*1d730*/  F2FP.BF16.F32.PACK_AB R6, R109, R108 ;  /* 0x0000006c6d06723e */ /* 0x000fe400000010ff */
[----:B------:R-:W-:-:S02]  /*1d740*/  F2FP.BF16.F32.PACK_AB R7, R111, R110 ;  /* 0x0000006e6f07723e */ /* 0x000fc400000010ff */
[----:B------:R-:W-:Y:S02]  /*1d750*/  MOV R47, R12 ;  /* 0x0000000c002f7202 */ /* 0x000fe40000000f00 */
[----:B------:R-:W-:Y:S01]  /*1d760*/  MOV R46, R14 ;  /* 0x0000000e002e7202 */ /* 0x000fe20000000f00 */
[----:B------:R3:W-:Y:S01]  /*1d770*/  STSM.16.M88.4 [R48], R4 ;  /* 0x0000000430007844 */ /* 0x0007e20000000200 */
[----:B------:R-:W-:Y:S02]  /*1d780*/  MOV R45, R24 ;  /* 0x00000018002d7202 */ /* 0x000fe40000000f00 */
[----:B------:R-:W-:Y:S02]  /*1d790*/  MOV R44, R26 ;  /* 0x0000001a002c7202 */ /* 0x000fe40000000f00 */
[----:B------:R-:W-:Y:S02]  /*1d7a0*/  MOV R28, R32 ;  /* 0x00000020001c7202 */ /* 0x000fe40000000f00 */
[----:B------:R-:W-:Y:S01]  /*1d7b0*/  F2FP.BF16.F32.PACK_AB R12, R113, R112 ;  /* 0x00000070710c723e */ /* 0x000fe200000010ff */
[----:B-1----:R-:W1:Y:S01]  /*1d7c0*/  @P2 LDC.64 R8, c[0x0][0xc08] ;  /* 0x00030200ff082b82 */ /* 0x002e620000000a00 */
[----:B------:R-:W-:-:S02]  /*1d7d0*/  F2FP.BF16.F32.PACK_AB R13, R40, R41 ;  /* 0x00000029280d723e */ /* 0x000fc400000010ff */
[----:B------:R-:W-:Y:S02]  /*1d7e0*/  F2FP.BF16.F32.PACK_AB R14, R117, R116 ;  /* 0x00000074750e723e */ /* 0x000fe400000010ff */
[----:B------:R-:W-:Y:S02]  /*1d7f0*/  F2FP.BF16.F32.PACK_AB R15, R119, R118 ;  /* 0x00000076770f723e */ /* 0x000fe400000010ff */
[----:B------:R-:W-:Y:S01]  /*1d800*/  F2FP.BF16.F32.PACK_AB R24, R121, R120 ;  /* 0x000000787918723e */ /* 0x000fe200000010ff */
[----:B------:R-:W4:Y:S01]  /*1d810*/  LDC.64 R40, c[0x0][0xc00] ;  /* 0x00030000ff287b82 */ /* 0x000f220000000a00 */
[----:B------:R-:W-:Y:S01]  /*1d820*/  F2FP.BF16.F32.PACK_AB R25, R123, R122 ;  /* 0x0000007a7b19723e */ /* 0x000fe200000010ff */
[----:B------:R-:W-:Y:S01]  /*1d830*/  STSM.16.M88.4 [R47], R12 ;  /* 0x0000000c2f007844 */ /* 0x000fe20000000200 */
[----:B------:R-:W-:Y:S01]  /*1d840*/  F2FP.BF16.F32.PACK_AB R26, R125, R124 ;  /* 0x0000007c7d1a723e */ /* 0x000fe200000010ff */
[----:B---3--:R-:W-:Y:S01]  /*1d850*/  IMAD.MOV.U32 R48, RZ, RZ, RZ ;  /* 0x000000ffff307224 */ /* 0x008fe200078e00ff */
[----:B------:R-:W-:-:S02]  /*1d860*/  F2FP.BF16.F32.PACK_AB R27, R42, R43 ;  /* 0x0000002b2a1b723e */ /* 0x000fc400000010ff */
        /* <DEDUP_REMOVED lines=8> */
[----:B------:R-:W-:Y:S01]  /*1d8f0*/  F2FP.BF16.F32.PACK_AB R7, R151, R150 ;  /* 0x000000969707723e */ /* 0x000fe200000010ff */
[----:B------:R-:W-:Y:S04]  /*1d900*/  STSM.16.M88.4 [R44], R36 ;  /* 0x000000242c007844 */ /* 0x000fe80000000200 */
[----:B------:R3:W-:Y:S01]  /*1d910*/  STSM.16.M88.4 [R28], R4 ;  /* 0x000000041c007844 */ /* 0x0007e20000000200 */
[----:B----4-:R-:W-:Y:S01]  /*1d920*/  IMAD.WIDE R40, R209, 0x4, R40 ;  /* 0x00000004d1287825 */ /* 0x010fe200078e0228 */
[----:B------:R-:W-:Y:S03]  /*1d930*/  BAR.SYNC.DEFER_BLOCKING 0x1, 0x100 ;  /* 0x0044000000007b1d */ /* 0x000fe60000010000 */
[----:B---3--:R-:W-:-:S02]  /*1d940*/  IMAD.U32 R6, RZ, RZ, UR4 ;  /* 0x00000004ff067e24 */ /* 0x008fc4000f8e00ff */
[----:B-1----:R-:W-:Y:S01]  /*1d950*/  @P2 IMAD.WIDE R4, R209, 0x4, R8 ;  /* 0x00000004d1042825 */ /* 0x002fe200078e0208 */
[----:B------:R1:W5:Y:S01]  /*1d960*/  @P0 LDG.E R48, desc[UR38][R40.64] ;  /* 0x0000002628300981 */ /* 0x000362000c1e1900 */
[----:B--2---:R-:W-:Y:S02]  /*1d970*/  ISETP.NE.AND P1, PT, R55, 0x1, PT ;  /* 0x000000013700780c */ /* 0x004fe40003f25270 */
[----:B------:R-:W-:Y:S01]  /*1d980*/  IMAD.IADD R13, R195, 0x1, R193 ;  /* 0x00000001c30d7824 */ /* 0x000fe200078e02c1 */
[----:B------:R1:W5:Y:S10]  /*1d990*/  @P2 LDG.E R6, desc[UR38][R4.64] ;  /* 0x0000002604062981 */ /* 0x000374000c1e1900 */
[----:B------:R-:W2:Y:S08]  /*1d9a0*/  @P1 LDC R10, c[0x0][0xbec] ;  /* 0x0002fb00ff0a1b82 */ /* 0x000eb00000000800 */
[----:B------:R-:W3:Y:S01]  /*1d9b0*/  @P1 LDC R11, c[0x0][0xbf0] ;  /* 0x0002fc00ff0b1b82 */ /* 0x000ee20000000800 */
[----:B-1----:R-:W-:Y:S05]  /*1d9c0*/  @P2 BRA `(.L_x_8592) ;  /* 0x0000000000102947 */ /* 0x002fea0003800000 */
[----:B------:R-:W-:Y:S05]  /*1d9d0*/  @!P0 BRA `(.L_x_8592) ;  /* 0x00000000000c8947 */ /* 0x000fea0003800000 */
[----:B------:R-:W4:Y:S04]  /*1d9e0*/  LDG.E R5, desc[UR38][R40.64] ;  /* 0x0000002628057981 */ /* 0x000f28000c1e1900 */
[----:B-----5:R-:W4:Y:S02]  /*1d9f0*/  LDG.E R6, desc[UR38][R40.64+0x4] ;  /* 0x0000042628067981 */ /* 0x020f24000c1e1900 */
[----:B----4-:R-:W-:-:S07]  /*1da00*/  IMAD.IADD R6, R6, 0x1, -R5 ;  /* 0x0000000106067824 */ /* 0x010fce00078e0a05 */
.L_x_8592:
[----:B------:R-:W-:Y:S01]  /*1da10*/  SHF.R.S32.HI R54, RZ, 0x1f, R208 ;  /* 0x0000001fff367819 */ /* 0x000fe200000114d0 */
[----:B--2---:R-:W-:Y:S01]  /*1da20*/  @P1 IMAD.HI.U32 R4, R13, R10, RZ ;  /* 0x0000000a0d041227 */ /* 0x004fe200078e00ff */
[----:B------:R-:W-:Y:S01]  /*1da30*/  ULDC.64 UR4, c[0x0][0xb90] ;  /* 0x0002e40000047ab9 */ /* 0x000fe20000000a00 */
[----:B-----5:R-:W-:Y:S02]  /*1da40*/  SHF.R.S32.HI R49, RZ, 0x1f, R48 ;  /* 0x0000001fff317819 */ /* 0x020fe40000011430 */
[----:B------:R-:W-:Y:S01]  /*1da50*/  IMAD R9, R54, UR4, RZ ;  /* 0x0000000436097c24 */ /* 0x000fe2000f8e02ff */
[----:B------:R-:W-:Y:S01]  /*1da60*/  SHF.R.S32.HI R8, RZ, 0x1f, R209 ;  /* 0x0000001fff087819 */ /* 0x000fe200000114d1 */
[----:B------:R-:W-:Y:S01]  /*1da70*/  IMAD.MOV.U32 R7, RZ, RZ, R13 ;  /* 0x000000ffff077224 */ /* 0x000fe200078e000d */
[----:B---3--:R-:W-:Y:S01]  /*1da80*/  @P1 SHF.R.U32.HI R7, RZ, R11, R4 ;  /* 0x0000000bff071219 */ /* 0x008fe20000011604 */
[----:B------:R-:W-:Y:S01]  /*1da90*/  IMAD.WIDE.U32 R4, R208, UR4, R48 ;  /* 0x00000004d0047c25 */ /* 0x000fe2000f8e0030 */
[----:B------:R-:W-:-:S02]  /*1daa0*/  SEL R28, R8, RZ, !P0 ;  /* 0x000000ff081c7207 */ /* 0x000fc40004000000 */
[----:B------:R-:W-:Y:S01]  /*1dab0*/  SEL R57, R209, RZ, !P0 ;  /* 0x000000ffd1397207 */ /* 0x000fe20004000000 */
[----:B------:R-:W-:Y:S01]  /*1dac0*/  IMAD R9, R208, UR5, R9 ;  /* 0x00000005d0097c24 */ /* 0x000fe2000f8e0209 */
[----:B------:R-:W-:Y:S01]  /*1dad0*/  ULDC.64 UR4, c[0x0][0xb98] ;  /* 0x0002e60000047ab9 */ /* 0x000fe20000000a00 */
[----:B------:R-:W-:Y:S02]  /*1dae0*/  IMAD.MOV R10, RZ, RZ, -R7 ;  /* 0x000000ffff0a7224 */ /* 0x000fe400078e0a07 */
[----:B------:R-:W-:Y:S02]  /*1daf0*/  IMAD.IADD R5, R5, 0x1, R9 ;  /* 0x0000000105057824 */ /* 0x000fe400078e0209 */
[----:B------:R-:W-:Y:S02]  /*1db00*/  IMAD.IADD R11, R16, 0x1, R225 ;  /* 0x00000001100b7824 */ /* 0x000fe400078e02e1 */
[----:B------:R-:W-:Y:S02]  /*1db10*/  IMAD R9, R55, R10, R13 ;  /* 0x0000000a37097224 */ /* 0x000fe400078e020d */
[----:B------:R-:W-:-:S02]  /*1db20*/  IMAD R8, R28, UR4, RZ ;  /* 0x000000041c087c24 */ /* 0x000fc4000f8e02ff */
[----:B------:R-:W-:-:S04]  /*1db30*/  IMAD.WIDE.U32 R4, R57, UR4, R4 ;  /* 0x0000000439047c25 */ /* 0x000fc8000f8e0004 */
[----:B------:R-:W-:Y:S01]  /*1db40*/  IMAD.WIDE R20, R11, 0x2, R20 ;  /* 0x000000020b147825 */ /* 0x000fe200078e0214 */
[----:B------:R-:W-:Y:S02]  /*1db50*/  SHF.R.S32.HI R11, RZ, 0x1f, R7 ;  /* 0x0000001fff0b7819 */ /* 0x000fe40000011407 */
[----:B------:R-:W-:Y:S01]  /*1db60*/  IADD3 R4, P2, R7, R4, RZ ;  /* 0x0000000407047210 */ /* 0x000fe20007f5e0ff */
[----:B------:R-:W-:Y:S01]  /*1db70*/  IMAD R10, R57, UR5, R8 ;  /* 0x00000005390a7c24 */ /* 0x000fe2000f8e0208 */
[----:B------:R-:W-:Y:S01]  /*1db80*/  SHF.R.S32.HI R8, RZ, 0x1f, R9 ;  /* 0x0000001fff087819 */ /* 0x000fe20000011409 */
[----:B------:R-:W-:Y:S01]  /*1db90*/  ULDC.64 UR4, c[0x0][0xb88] ;  /* 0x0002e20000047ab9 */ /* 0x000fe20000000a00 */
[----:B------:R-:W-:Y:S01]  /*1dba0*/  IADD3 R7, P0, R20, 0x1000, RZ ;  /* 0x0000100014077810 */ /* 0x000fe20007f1e0ff */
[----:B------:R-:W-:Y:S01]  /*1dbb0*/  IMAD R59, R6, R55, RZ ;  /* 0x00000037063b7224 */ /* 0x000fe200078e02ff */
[----:B------:R-:W-:Y:S01]  /*1dbc0*/  IADD3.X R5, R11, R5, R10, P2, !PT ;  /* 0x000000050b057210 */ /* 0x000fe200017fe40a */
[----:B------:R-:W-:Y:S01]  /*1dbd0*/  IMAD R12, R8, UR4, RZ ;  /* 0x00000004080c7c24 */ /* 0x000fe2000f8e02ff */
[----:B------:R-:W-:-:S02]  /*1dbe0*/  IADD3 R33, P3, R20, 0x4000, RZ ;  /* 0x0000400014217810 */ /* 0x000fc40007f7e0ff */
[----:B------:R-:W-:Y:S01]  /*1dbf0*/  IADD3 R13, P4, R20, 0x2000, RZ ;  /* 0x00002000140d7810 */ /* 0x000fe20007f9e0ff */
[----:B------:R-:W-:Y:S01]  /*1dc00*/  IMAD R11, R9, UR5, R12 ;  /* 0x00000005090b7c24 */ /* 0x000fe2000f8e020c */
[----:B------:R-:W-:Y:S01]  /*1dc10*/  LOP3.LUT R32, R33, 0x380, RZ, 0xc0, !PT ;  /* 0x0000038021207812 */ /* 0x000fe200078ec0ff */
[----:B------:R-:W-:Y:S01]  /*1dc20*/  IMAD.WIDE.U32 R4, R9, UR4, R4 ;  /* 0x0000000409047c25 */ /* 0x000fe2000f8e0004 */
[----:B------:R-:W-:Y:S01]  /*1dc30*/  ULDC.64 UR4, c[0x0][0xb50] ;  /* 0x0002d40000047ab9 */ /* 0x000fe20000000a00 */
[----:B------:R-:W-:Y:S02]  /*1dc40*/  LOP3.LUT R12, R13, 0x380, RZ, 0xc0, !PT ;  /* 0x000003800d0c7812 */ /* 0x000fe400078ec0ff */
[----:B------:R-:W-:Y:S01]  /*1dc50*/  IMAD.IADD R5, R5, 0x1, R11 ;  /* 0x0000000105057824 */ /* 0x000fe200078e020b */
[----:B------:R-:W-:Y:S01]  /*1dc60*/  LEA R10, P2, R4, UR4, 0x2 ;  /* 0x00000004040a7c11 */ /* 0x000fe2000f8410ff */
[----:B------:R-:W-:Y:S01]  /*1dc70*/  IMAD.X R9, RZ, RZ, R21, P0 ;  /* 0x000000ffff097224 */ /* 0x000fe200000e0615 */
[----:B------:R-:W-:-:S02]  /*1dc80*/  LOP3.LUT P0, RZ, R218, 0x3, RZ, 0xc0, !PT ;  /* 0x00000003daff7812 */ /* 0x000fc4000780c0ff */
[----:B------:R-:W-:Y:S01]  /*1dc90*/  LEA.HI.X R11, R4, UR5, R5, 0x2, P2 ;  /* 0x00000005040b7c11 */ /* 0x000fe200090f1405 */
[----:B------:R-:W-:Y:S01]  /*1dca0*/  SHFL.IDX PT, R50, R10, RZ, 0x1c1f ;  /* 0x001c1fff0a327589 */ /* 0x000fe200000e0000 */
[----:B------:R-:W-:Y:S01]  /*1dcb0*/  IADD3 R25, P2, R20, 0x3000, RZ ;  /* 0x0000300014197810 */ /* 0x000fe20007f5e0ff */
[----:B------:R-:W-:Y:S01]  /*1dcc0*/  IMAD.IADD R4, R223, 0x1, R193 ;  /* 0x00000001df047824 */ /* 0x000fe200078e02c1 */
[----:B------:R-:W-:Y:S01]  /*1dcd0*/  LOP3.LUT R8, R7, 0x380, RZ, 0xc0, !PT ;  /* 0x0000038007087812 */ /* 0x000fe200078ec0ff */
[----:B------:R-:W1:Y:S01]  /*1dce0*/  SHFL.IDX PT, R51, R11, RZ, 0x1c1f ;  /* 0x001c1fff0b337589 */ /* 0x000e6200000e0000 */
[----:B------:R-:W-:Y:S01]  /*1dcf0*/  LOP3.LUT R24, R25, 0x380, RZ, 0xc0, !PT ;  /* 0x0000038019187812 */ /* 0x000fe200078ec0ff */
[----:B------:R-:W-:Y:S01]  /*1dd00*/  ULDC.64 UR4, c[0x0][0xaa0] ;  /* 0x0002a80000047ab9 */ /* 0x000fe20000000a00 */
[----:B------:R-:W-:Y:S01]  /*1dd10*/  SHF.R.U64 R32, R32, 0x3, RZ ;  /* 0x0000000320207819 */ /* 0x000fe200000012ff */
[----:B------:R-:W-:Y:S01]  /*1dd20*/  SHFL.IDX PT, R52, R10, 0x1, 0x1c1f ;  /* 0x003c1f000a347f89 */ /* 0x000fe200000e0000 */
[----:B------:R-:W-:-:S02]  /*1dd30*/  SHF.R.U64 R24, R24, 0x3, RZ ;  /* 0x0000000318187819 */ /* 0x000fc400000012ff */
[----:B------:R-:W-:Y:S01]  /*1dd40*/  SHF.R.U64 R12, R12, 0x3, RZ ;  /* 0x000000030c0c7819 */ /* 0x000fe200000012ff */
[----:B------:R-:W2:Y:S01]  /*1dd50*/  SHFL.IDX PT, R53, R11, 0x1, 0x1c1f ;  /* 0x003c1f000b357f89 */ /* 0x000ea200000e0000 */
[----:B------:R-:W-:Y:S01]  /*1dd60*/  LOP3.LUT R24, R24, R25, RZ, 0x3c, !PT ;  /* 0x0000001918187212 */ /* 0x000fe200078e3cff */
[--C-:B------:R-:W-:Y:S01]  /*1dd70*/  IMAD.X R25, RZ, RZ, R21.reuse, P2 ;  /* 0x000000ffff197224 */ /* 0x100fe200010e0615 */
[C---:B------:R-:W-:Y:S01]  /*1dd80*/  ISETP.GE.OR P2, PT, R4.reuse, R59, P0 ;  /* 0x0000003b0400720c */ /* 0x040fe20000746670 */
[----:B------:R-:W-:Y:S01]  /*1dd90*/  VIADD R4, R4, 0x8 ;  /* 0x0000000804047836 */ /* 0x000fe20000000000 */
[----:B------:R-:W-:Y:S02]  /*1dda0*/  SHF.R.U64 R8, R8, 0x3, RZ ;  /* 0x0000000308087819 */ /* 0x000fe400000012ff */
[----:B------:R-:W-:Y:S01]  /*1ddb0*/  LOP3.LUT R32, R32, R33, RZ, 0x3c, !PT ;  /* 0x0000002120207212 */ /* 0x000fe200078e3cff */
[--C-:B------:R-:W-:Y:S01]  /*1ddc0*/  IMAD.X R33, RZ, RZ, R21.reuse, P3 ;  /* 0x000000ffff217224 */ /* 0x100fe200018e0615 */
[----:B------:R-:W-:Y:S01]  /*1ddd0*/  LOP3.LUT R12, R12, R13, RZ, 0x3c, !PT ;  /* 0x0000000d0c0c7212 */ /* 0x000fe200078e3cff */
[----:B------:R-:W-:Y:S01]  /*1dde0*/  IMAD.X R13, RZ, RZ, R21, P4 ;  /* 0x000000ffff0d7224 */ /* 0x000fe200020e0615 */
[----:B------:R-:W-:-:S02]  /*1ddf0*/  LOP3.LUT R8, R8, R7, RZ, 0x3c, !PT ;  /* 0x0000000708087212 */ /* 0x000fc400078e3cff */
[----:B------:R-:W-:Y:S02]  /*1de00*/  IADD3 R5, P3, R20, 0x7000, RZ ;  /* 0x0000700014057810 */ /* 0x000fe40007f7e0ff */
[----:B------:R-:W-:Y:S01]  /*1de10*/  ISETP.GE.OR P0, PT, R4, R59, P0 ;  /* 0x0000003b0400720c */ /* 0x000fe20000706670 */
[----:B-1----:R1:W-:Y:S01]  /*1de20*/  @!P2 ST.E desc[UR38][R50.64], R3 ;  /* 0x000000033200a985 */ /* 0x0023e2000c101926 */
[C---:B------:R-:W-:Y:S01]  /*1de30*/  IADD3 R37, P5, R20.reuse, 0x5000, RZ ;  /* 0x0000500014257810 */ /* 0x040fe20007fbe0ff */
[----:B------:R-:W-:Y:S01]  /*1de40*/  IMAD.X R45, RZ, RZ, R21, P3 ;  /* 0x000000ffff2d7224 */ /* 0x000fe200018e0615 */
[C---:B------:R-:W-:Y:S02]  /*1de50*/  IADD3 R41, P4, R20.reuse, 0x6000, RZ ;  /* 0x0000600014297810 */ /* 0x040fe40007f9e0ff */
[----:B------:R-:W-:Y:S02]  /*1de60*/  LOP3.LUT R7, R20, 0x380, RZ, 0xc0, !PT ;  /* 0x0000038014077812 */ /* 0x000fe400078ec0ff */
[----:B------:R-:W-:-:S02]  /*1de70*/  LOP3.LUT R4, R5, 0x380, RZ, 0xc0, !PT ;  /* 0x0000038005047812 */ /* 0x000fc400078ec0ff */
[----:B------:R-:W-:Y:S02]  /*1de80*/  LOP3.LUT R36, R37, 0x380, RZ, 0xc0, !PT ;  /* 0x0000038025247812 */ /* 0x000fe400078ec0ff */
[----:B------:R-:W-:Y:S01]  /*1de90*/  LOP3.LUT R40, R41, 0x380, RZ, 0xc0, !PT ;  /* 0x0000038029287812 */ /* 0x000fe200078ec0ff */
[----:B-1----:R-:W1:Y:S01]  /*1dea0*/  @P1 LDC R51, c[0x0][0xbec] ;  /* 0x0002fb00ff331b82 */ /* 0x002e620000000800 */
[----:B------:R-:W-:Y:S01]  /*1deb0*/  SHF.R.U64 R7, R7, 0x3, RZ ;  /* 0x0000000307077819 */ /* 0x000fe200000012ff */
[----:B------:R-:W-:Y:S01]  /*1dec0*/  IMAD R3, R49, UR4, RZ ;  /* 0x0000000431037c24 */ /* 0x000fe2000f8e02ff */
[----:B------:R-:W-:Y:S01]  /*1ded0*/  SHF.R.U64 R4, R4, 0x3, RZ ;  /* 0x0000000304047819 */ /* 0x000fe200000012ff */
[----:B--2---:R2:W-:Y:S01]  /*1dee0*/  @!P0 ST.E desc[UR38][R52.64], R0 ;  /* 0x0000000034008985 */ /* 0x0045e2000c101926 */
[----:B------:R-:W-:Y:S02]  /*1def0*/  SHF.R.U64 R36, R36, 0x3, RZ ;  /* 0x0000000324247819 */ /* 0x000fe400000012ff */
[----:B------:R-:W-:Y:S01]  /*1df00*/  SHF.R.U64 R40, R40, 0x3, RZ ;  /* 0x0000000328287819 */ /* 0x000fe200000012ff */
[----:B------:R-:W3:Y:S01]  /*1df10*/  @P1 LDC R49, c[0x0][0xbf0] ;  /* 0x0002fc00ff311b82 */ /* 0x000ee20000000800 */
[----:B------:R-:W-:Y:S01]  /*1df20*/  LOP3.LUT R20, R7, R20, RZ, 0x3c, !PT ;  /* 0x0000001407147212 */ /* 0x000fe200078e3cff */
[----:B------:R-:W-:Y:S01]  /*1df30*/  IMAD R3, R48, UR5, R3 ;  /* 0x0000000530037c24 */ /* 0x000fe2000f8e0203 */
[----:B------:R-:W-:Y:S01]  /*1df40*/  LOP3.LUT R36, R36, R37, RZ, 0x3c, !PT ;  /* 0x0000002524247212 */ /* 0x000fe200078e3cff */
[--C-:B------:R-:W-:Y:S01]  /*1df50*/  IMAD.X R37, RZ, RZ, R21.reuse, P5 ;  /* 0x000000ffff257224 */ /* 0x100fe200028e0615 */
[----:B------:R-:W-:Y:S01]  /*1df60*/  LOP3.LUT R40, R40, R41, RZ, 0x3c, !PT ;  /* 0x0000002928287212 */ /* 0x000fe200078e3cff */
[----:B------:R-:W-:Y:S01]  /*1df70*/  IMAD.X R41, RZ, RZ, R21, P4 ;  /* 0x000000ffff297224 */ /* 0x000fe200020e0615 */
[----:B------:R-:W-:Y:S01]  /*1df80*/  LOP3.LUT R44, R4, R5, RZ, 0x3c, !PT ;  /* 0x00000005042c7212 */ /* 0x000fe200078e3cff */
[----:B--2---:R-:W-:Y:S01]  /*1df90*/  IMAD R0, R207, 0x20, R23 ;  /* 0x00000020cf007824 */ /* 0x004fe200078e0217 */
[----:B------:R2:W5:Y:S04]  /*1dfa0*/  LD.E.128 R4, desc[UR38][R20.64] ;  /* 0x0000002614047980 */ /* 0x000568000c101d00 */
[----:B------:R-:W5:Y:S04]  /*1dfb0*/  LD.E.128 R8, desc[UR38][R8.64] ;  /* 0x0000002608087980 */ /* 0x000f68000c101d00 */
[----:B------:R-:W5:Y:S01]  /*1dfc0*/  LD.E.128 R12, desc[UR38][R12.64] ;  /* 0x000000260c0c7980 */ /* 0x000f62000c101d00 */
[----:B--2---:R-:W-:Y:S01]  /*1dfd0*/  IMAD.WIDE.U32 R20, R48, UR4, RZ ;  /* 0x0000000430147c25 */ /* 0x004fe2000f8e00ff */
[----:B------:R-:W-:-:S02]  /*1dfe0*/  ULDC.64 UR4, c[0x0][0xae8] ;  /* 0x0002ba0000047ab9 */ /* 0x000fc40000000a00 */
[----:B------:R-:W5:Y:S01]  /*1dff0*/  LD.E.128 R24, desc[UR38][R24.64] ;  /* 0x0000002618187980 */ /* 0x000f62000c101d00 */
[----:B------:R-:W-:Y:S02]  /*1e000*/  IMAD.IADD R21, R21, 0x1, R3 ;  /* 0x0000000115157824 */ /* 0x000fe400078e0203 */
[----:B------:R-:W-:Y:S01]  /*1e010*/  IMAD R3, R54, UR4, RZ ;  /* 0x0000000436037c24 */ /* 0x000fe2000f8e02ff */
[----:B------:R-:W5:Y:S01]  /*1e020*/  LD.E.128 R32, desc[UR38][R32.64] ;  /* 0x0000002620207980 */ /* 0x000f62000c101d00 */
[----:B------:R-:W-:Y:S02]  /*1e030*/  IMAD.IADD R48, R193, 0x1, R0 ;  /* 0x00000001c1307824 */ /* 0x000fe400078e0200 */
[C---:B------:R-:W-:Y:S01]  /*1e040*/  IMAD R3, R208.reuse, UR5, R3 ;  /* 0x00000005d0037c24 */ /* 0x040fe2000f8e0203 */
[----:B------:R-:W5:Y:S01]  /*1e050*/  LD.E.128 R36, desc[UR38][R36.64] ;  /* 0x0000002624247980 */ /* 0x000f62000c101d00 */
[----:B------:R-:W-:Y:S01]  /*1e060*/  IMAD.WIDE.U32 R20, R208, UR4, R20 ;  /* 0x00000004d0147c25 */ /* 0x000fe2000f8e0014 */
[----:B------:R-:W-:-:S02]  /*1e070*/  ULDC.64 UR4, c[0x0][0xaf0] ;  /* 0x0002bc0000047ab9 */ /* 0x000fc40000000a00 */
[----:B------:R-:W5:Y:S01]  /*1e080*/  LD.E.128 R40, desc[UR38][R40.64] ;  /* 0x0000002628287980 */ /* 0x000f62000c101d00 */
[----:B-1----:R-:W-:-:S03]  /*1e090*/  @P1 IMAD.HI.U32 R0, R48, R51, RZ ;  /* 0x0000003330001227 */ /* 0x002fc600078e00ff */
[----:B------:R-:W5:Y:S01]  /*1e0a0*/  LD.E.128 R44, desc[UR38][R44.64] ;  /* 0x000000262c2c7980 */ /* 0x000f62000c101d00 */
[----:B------:R-:W-:Y:S01]  /*1e0b0*/  IMAD.IADD R21, R21, 0x1, R3 ;  /* 0x0000000115157824 */ /* 0x000fe200078e0203 */
[----:B------:R-:W-:Y:S01]  /*1e0c0*/  BSSY B1, `(.L_x_8593) ;  /* 0x0000033000017945 */ /* 0x000fe20003800000 */
[----:B------:R-:W-:Y:S01]  /*1e0d0*/  IMAD.MOV.U32 R3, RZ, RZ, R48 ;  /* 0x000000ffff037224 */ /* 0x000fe200078e0030 */
[----:B---3--:R-:W-:Y:S01]  /*1e0e0*/  @P1 SHF.R.U32.HI R3, RZ, R49, R0 ;  /* 0x00000031ff031219 */ /* 0x008fe20000011600 */
[----:B------:R-:W-:Y:S01]  /*1e0f0*/  IMAD R28, R28, UR4, RZ ;  /* 0x000000041c1c7c24 */ /* 0x000fe2000f8e02ff */
[----:B------:R-:W-:Y:S01]  /*1e100*/  @!PT LDS RZ, [RZ] ;  /* 0x00000000fffff984 */ /* 0x000fe20000000800 */
[----:B------:R-:W-:Y:S01]  /*1e110*/  @!PT LDS RZ, [RZ] ;  /* 0x00000000fffff984 */ /* 0x000fe20000000800 */
[----:B------:R-:W-:Y:S01]  /*1e120*/  @!PT LDS RZ, [RZ] ;  /* 0x00000000fffff984 */ /* 0x000fe20000000800 */
[----:B------:R-:W-:Y:S01]  /*1e130*/  @!PT LDS RZ, [RZ] ;  /* 0x00000000fffff984 */ /* 0x000fe20000000800 */
[----:B------:R1:W-:Y:S06]  /*1e140*/  MEMBAR.ALL.CTA ;  /* 0x0000000000007992 */ /* 0x0003ec0000008000 */
[----:B-1----:R-:W1:Y:S01]  /*1e150*/  FENCE.VIEW.ASYNC.S ;  /* 0x00000000000073c6 */ /* 0x002e620000000000 */
        /* <DEDUP_REMOVED lines=12> */
[----:B------:R-:W-:Y:S02]  /*1e220*/  IMAD.IADD R50, R23, 0x1, R193 ;  /* 0x0000000117327824 */ /* 0x000fe400078e02c1 */
[----:B------:R-:W-:Y:S02]  /*1e230*/  IMAD.IADD R21, R21, 0x1, R51 ;  /* 0x0000000115157824 */ /* 0x000fe400078e0233 */
[----:B------:R-:W-:Y:S01]  /*1e240*/  IMAD R28, R0, UR4, RZ ;  /* 0x00000004001c7c24 */ /* 0x000fe2000f8e02ff */
[C---:B------:R-:W-:Y:S01]  /*1e250*/  ISETP.GE.AND P2, PT, R50.reuse, R59, PT ;  /* 0x0000003b3200720c */ /* 0x040fe20003f46270 */
[----:B------:R-:W-:-:S02]  /*1e260*/  VIADD R0, R50, 0x20 ;  /* 0x0000002032007836 */ /* 0x000fc40000000000 */
[C---:B------:R-:W-:Y:S02]  /*1e270*/  IMAD R51, R49.reuse, UR5, R28 ;  /* 0x0000000531337c24 */ /* 0x040fe4000f8e021c */
[----:B------:R-:W-:Y:S01]  /*1e280*/  IMAD.WIDE.U32 R20, R49, UR4, R20 ;  /* 0x0000000431147c25 */ /* 0x000fe2000f8e0014 */
[----:B------:R-:W-:Y:S01]  /*1e290*/  ULDC.64 UR4, c[0x0][0xa80] ;  /* 0x0002a00000047ab9 */ /* 0x000fe20000000a00 */
[-C--:B------:R-:W-:Y:S02]  /*1e2a0*/  ISETP.GE.AND P0, PT, R0, R59.reuse, PT ;  /* 0x0000003b0000720c */ /* 0x080fe40003f06270 */
[----:B------:R-:W-:Y:S01]  /*1e2b0*/  VIADD R3, R50, 0x40 ;  /* 0x0000004032037836 */ /* 0x000fe20000000000 */
[----:B------:R-:W-:Y:S01]  /*1e2c0*/  LEA R28, P3, R20, UR4, 0x1 ;  /* 0x00000004141c7c11 */ /* 0x000fe2000f8608ff */
[----:B------:R-:W-:Y:S02]  /*1e2d0*/  IMAD.IADD R21, R21, 0x1, R51 ;  /* 0x0000000115157824 */ /* 0x000fe400078e0233 */
[----:B------:R-:W-:Y:S01]  /*1e2e0*/  VIADD R0, R2, 0x28820 ;  /* 0x0002882002007836 */ /* 0x000fe20000000000 */
[----:B------:R-:W-:-:S02]  /*1e2f0*/  ISETP.GE.AND P1, PT, R3, R59, PT ;  /* 0x0000003b0300720c */ /* 0x000fc40003f26270 */
[----:B------:R-:W-:Y:S02]  /*1e300*/  LEA.HI.X R3, R20, UR5, R21, 0x1, P3 ;  /* 0x0000000514037c11 */ /* 0x000fe400098f0c15 */
[----:B------:R-:W-:Y:S01]  /*1e310*/  PRMT R0, RZ, 0x654, R0 ;  /* 0x00000654ff007816 */ /* 0x000fe20000000000 */
[----:B-1----:R1:W2:Y:S03]  /*1e320*/  SHFL.IDX PT, R21, R28, RZ, 0x181f ;  /* 0x00181fff1c157589 */ /* 0x0022a600000e0000 */
[----:B------:R1:W-:Y:S01]  /*1e330*/  SYNCS.ARRIVE.TRANS64.RED.A1T0 RZ, [R0+URZ], RZ ;  /* 0x000000ff00ff79a7 */ /* 0x0003e2000810043f */
[----:B------:R1:W3:Y:S01]  /*1e340*/  SHFL.IDX PT, R49, R3, RZ, 0x181f ;  /* 0x00181fff03317589 */ /* 0x0002e200000e0000 */
[----:B------:R-:W-:Y:S05]  /*1e350*/  @P2 BRA `(.L_x_8594) ;  /* 0x0000000000242947 */ /* 0x000fea0003800000 */
[----:B------:R-:W-:Y:S02]  /*1e360*/  ULDC UR4, c[0x0][0xac8] ;  /* 0x0002b20000047ab9 */ /* 0x000fe40000000800 */
[----:B------:R-:W-:Y:S02]  /*1e370*/  ISETP.GE.AND P2, PT, R16, UR4, PT ;  /* 0x0000000410007c0c */ /* 0x000fe4000bf46270 */
[----:B------:R-:W-:-:S11]  /*1e380*/  ISETP.GE.AND P3, PT, R190, UR4, PT ;  /* 0x00000004be007c0c */ /* 0x000fd6000bf66270 */
[-C--:B--2---:R-:W-:Y:S02]  /*1e390*/  @!P2 LEA R20, P4, R16, R21.reuse, 0x1 ;  /* 0x000000151014a211 */ /* 0x084fe400078808ff */
[----:B------:R-:W-:Y:S02]  /*1e3a0*/  @!P3 LEA R48, P5, R190, R21, 0x1 ;  /* 0x00000015be30b211 */ /* 0x000fe400078a08ff */
[-C--:B---3--:R-:W-:Y:S02]  /*1e3b0*/  @!P2 LEA.HI.X R21, R16, R49.reuse, R17, 0x1, P4 ;  /* 0x000000311015a211 */ /* 0x088fe400020f0c11 */
[----:B------:R-:W-:-:S03]  /*1e3c0*/  @!P3 LEA.HI.X R49, R190, R49, R214, 0x1, P5 ;  /* 0x00000031be31b211 */ /* 0x000fc600028f0cd6 */
[----:B-----5:R4:W-:Y:S04]  /*1e3d0*/  @!P2 ST.E.128 desc[UR38][R20.64], R4 ;  /* 0x000000041400a985 */ /* 0x0209e8000c101d26 */
[----:B------:R4:W-:Y:S02]  /*1e3e0*/  @!P3 ST.E.128 desc[UR38][R48.64], R32 ;  /* 0x000000203000b985 */ /* 0x0009e4000c101d26 */
.L_x_8594:
[----:B------:R-:W-:Y:S05]  /*1e3f0*/  BSYNC B1 ;  /* 0x0000000000017941 */ /* 0x000fea0003800000 */
.L_x_8593:
[----:B----45:R4:W0:Y:S01]  /*1e400*/  SHFL.IDX PT, R7, R3, 0x1, 0x181f ;  /* 0x00381f0003077f89 */ /* 0x03082200000e0000 */
[----:B------:R-:W-:Y:S03]  /*1e410*/  BSSY B1, `(.L_x_8595) ;  /* 0x000000c000017945 */ /* 0x000fe60003800000 */
[----:B------:R4:W0:Y:S01]  /*1e420*/  SHFL.IDX PT, R5, R28, 0x1, 0x181f ;  /* 0x00381f001c057f89 */ /* 0x00082200000e0000 */
[----:B------:R-:W-:Y:S05]  /*1e430*/  @P0 BRA `(.L_x_8596) ;  /* 0x0000000000240947 */ /* 0x000fea0003800000 */
[----:B------:R-:W-:Y:S02]  /*1e440*/  ULDC UR4, c[0x0][0xac8] ;  /* 0x0002b20000047ab9 */ /* 0x000fe40000000800 */
[----:B------:R-:W-:Y:S02]  /*1e450*/  ISETP.GE.AND P3, PT, R16, UR4, PT ;  /* 0x0000000410007c0c */ /* 0x000fe4000bf66270 */
[----:B------:R-:W-:-:S11]  /*1e460*/  ISETP.GE.AND P4, PT, R190, UR4, PT ;  /* 0x00000004be007c0c */ /* 0x000fd6000bf86270 */
[-C--:B0-----:R-:W-:Y:S02]  /*1e470*/  @!P3 LEA R4, P0, R16, R5.reuse, 0x1 ;  /* 0x000000051004b211 */ /* 0x081fe400078008ff */
[----:B------:R-:W-:Y:S02]  /*1e480*/  @!P4 LEA R6, P2, R190, R5, 0x1 ;  /* 0x00000005be06c211 */ /* 0x000fe400078408ff */
[-C--:B------:R-:W-:Y:S02]  /*1e490*/  @!P3 LEA.HI.X R5, R16, R7.reuse, R17, 0x1, P0 ;  /* 0x000000071005b211 */ /* 0x080fe400000f0c11 */
[----:B------:R-:W-:-:S03]  /*1e4a0*/  @!P4 LEA.HI.X R7, R190, R7, R214, 0x1, P2 ;  /* 0x00000007be07c211 */ /* 0x000fc600010f0cd6 */
[----:B------:R0:W-:Y:S04]  /*1e4b0*/  @!P3 ST.E.128 desc[UR38][R4.64], R8 ;  /* 0x000000080400b985 */ /* 0x0001e8000c101d26 */
[----:B------:R0:W-:Y:S02]  /*1e4c0*/  @!P4 ST.E.128 desc[UR38][R6.64], R36 ;  /* 0x000000240600c985 */ /* 0x0001e4000c101d26 */
.L_x_8596:
[----:B------:R-:W-:Y:S05]  /*1e4d0*/  BSYNC B1 ;  /* 0x0000000000017941 */ /* 0x000fea0003800000 */
.L_x_8595:
[----:B0-----:R0:W0:Y:S01]  /*1e4e0*/  SHFL.IDX PT, R7, R3, 0x2, 0x181f ;  /* 0x00581f0003077f89 */ /* 0x00102200000e0000 */
        /* <DEDUP_REMOVED lines=12> */
.L_x_8598:
[----:B------:R-:W-:Y:S05]  /*1e5b0*/  BSYNC B1 ;  /* 0x0000000000017941 */ /* 0x000fea0003800000 */
.L_x_8597:
[----:B-1----:R-:W-:Y:S01]  /*1e5c0*/  VIADD R0, R50, 0x60 ;  /* 0x0000006032007836 */ /* 0x002fe20000000000 */
[----:B0---4-:R-:W0:Y:S04]  /*1e5d0*/  SHFL.IDX PT, R3, R3, 0x3, 0x181f ;  /* 0x00781f0003037f89 */ /* 0x011e2800000e0000 */
[----:B------:R-:W-:Y:S01]  /*1e5e0*/  ISETP.GE.AND P0, PT, R0, R59, PT ;  /* 0x0000003b0000720c */ /* 0x000fe20003f06270 */
[----:B------:R1:W4:-:S12]  /*1e5f0*/  SHFL.IDX PT, R7, R28, 0x3, 0x181f ;  /* 0x00781f001c077f89 */ /* 0x00031800000e0000 */
[----:B-1----:R-:W-:Y:S05]  /*1e600*/  @P0 BRA `(.L_x_8599) ;  /* 0x0000000800fc0947 */ /* 0x002fea0003800000 */
[----:B------:R-:W-:Y:S02]  /*1e610*/  ULDC UR4, c[0x0][0xac8] ;  /* 0x0002b20000047ab9 */ /* 0x000fe40000000800 */
[----:B------:R-:W-:-:S13]  /*1e620*/  ISETP.GE.AND P1, PT, R16, UR4, PT ;  /* 0x0000000410007c0c */ /* 0x000fda000bf26270 */
[----:B----4-:R-:W-:-:S04]  /*1e630*/  @!P1 LEA R4, P0, R16, R7, 0x1 ;  /* 0x0000000710049211 */ /* 0x010fc800078008ff */
[----:B0-----:R-:W-:Y:S02]  /*1e640*/  @!P1 LEA.HI.X R5, R16, R3, R17, 0x1, P0 ;  /* 0x0000000310059211 */ /* 0x001fe400000f0c11 */
[----:B------:R-:W-:-:S03]  /*1e650*/  ISETP.GE.AND P0, PT, R190, UR4, PT ;  /* 0x00000004be007c0c */ /* 0x000fc6000bf06270 */
[----:B------:R1:W-:Y:S10]  /*1e660*/  @!P1 ST.E.128 desc[UR38][R4.64], R24 ;  /* 0x0000001804009985 */ /* 0x0003f4000c101d26 */
[----:B------:R-:W-:Y:S05]  /*1e670*/  @P0 BRA `(.L_x_8599) ;  /* 0x0000000800e00947 */ /* 0x000fea0003800000 */
[----:B-1----:R-:W-:-:S04]  /*1e680*/  LEA R4, P0, R190, R7, 0x1 ;  /* 0x00000007be047211 */ /* 0x002fc800078008ff */
[----:B------:R-:W-:-:S05]  /*1e690*/  LEA.HI.X R5, R190, R3, R214, 0x1, P0 ;  /* 0x00000003be057211 */ /* 0x000fca00000f0cd6 */
[----:B------:R0:W-:Y:S01]  /*1e6a0*/  ST.E.128 desc[UR38][R4.64], R44 ;  /* 0x0000002c04007985 */ /* 0x0001e2000c101d26 */
[----:B------:R-:W-:Y:S05]  /*1e6b0*/  BRA `(.L_x_8599) ;  /* 0x0000000800d07947 */ /* 0x000fea0003800000 */
.L_x_8591:
[----:B------:R-:W-:Y:S01]  /*1e6c0*/  ULDC.64 UR4, c[0x0][0xc00] ;  /* 0x0003000000047ab9 */ /* 0x000fe20000000a00 */
[----:B------:R-:W2:Y:S01]  /*1e6d0*/  LDC.64 R4, c[0x0][0xc00] ;  /* 0x00030000ff047b82 */ /* 0x000ea20000000a00 */
[----:B------:R-:W-:Y:S01]  /*1e6e0*/  ISETP.NE.U32.AND P0, PT, RZ, UR4, PT ;  /* 0x00000004ff007c0c */ /* 0x000fe2000bf05070 */
[----:B------:R-:W-:-:S03]  /*1e6f0*/  IMAD.MOV.U32 R0, RZ, RZ, RZ ;  /* 0x000000ffff007224 */ /* 0x000fc600078e00ff */
[----:B------:R-:W-:Y:S01]  /*1e700*/  ISETP.NE.AND.EX P0, PT, RZ, UR5, PT, P0 ;  /* 0x00000005ff007c0c */ /* 0x000fe2000bf05300 */
[----:B------:R-:W-:Y:S02]  /*1e710*/  ULDC.64 UR4, c[0x0][0xc08] ;  /* 0x0003020000047ab9 */ /* 0x000fe40000000a00 */
[----:B------:R-:W-:Y:S01]  /*1e720*/  ISETP.NE.U32.AND P1, PT, RZ, UR4, PT ;  /* 0x00000004ff007c0c */ /* 0x000fe2000bf25070 */
[----:B------:R-:W3:Y:S03]  /*1e730*/  LDC R25, c[0x0][0xbe8] ;  /* 0x0002fa00ff197b82 */ /* 0x000ee60000000800 */
[----:B------:R-:W-:Y:S01]  /*1e740*/  ISETP.NE.AND.EX P1, PT, RZ, UR5, PT, P1 ;  /* 0x00000005ff007c0c */ /* 0x000fe2000bf25310 */
[----:B--2---:R-:W-:-:S12]  /*1e750*/  IMAD.WIDE R4, R209, 0x4, R4 ;  /* 0x00000004d1047825 */ /* 0x004fd800078e0204 */
[----:B------:R-:W2:Y:S01]  /*1e760*/  @P1 LDC.64 R6, c[0x0][0xc08] ;  /* 0x00030200ff061b82 */ /* 0x000ea20000000a00 */
[----:B------:R-:W-:Y:S02]  /*1e770*/  ULDC UR4, c[0x0][0xa88] ;  /* 0x0002a20000047ab9 */ /* 0x000fe40000000800 */
[----:B------:R-:W-:Y:S01]  /*1e780*/  IMAD.U32 R8, RZ, RZ, UR4 ;  /* 0x00000004ff087e24 */ /* 0x000fe2000f8e00ff */
[----:B------:R4:W5:Y:S01]  /*1e790*/  @P0 LDG.E R0, desc[UR38][R4.64] ;  /* 0x0000002604000981 */ /* 0x000962000c1e1900 */
[----:B--2---:R-:W-:-:S05]  /*1e7a0*/  @P1 IMAD.WIDE R6, R209, 0x4, R6 ;  /* 0x00000004d1061825 */ /* 0x004fca00078e0206 */
[----:B------:R4:W5:Y:S01]  /*1e7b0*/  @P1 LDG.E R8, desc[UR38][R6.64] ;  /* 0x0000002606081981 */ /* 0x000962000c1e1900 */
[----:B---3--:R-:W-:Y:S02]  /*1e7c0*/  ISETP.NE.AND P2, PT, R25, 0x1, PT ;  /* 0x000000011900780c */ /* 0x008fe40003f45270 */
[----:B------:R-:W-:Y:S02]  /*1e7d0*/  ISETP.GE.AND P3, PT, R229, 0x80, PT ;  /* 0x00000080e500780c */ /* 0x000fe40003f66270 */
[----:B------:R-:W-:-:S09]  /*1e7e0*/  SHF.R.S32.HI R9, RZ, 0x1f, R209 ;  /* 0x0000001fff097819 */ /* 0x000fd200000114d1 */
[----:B------:R-:W2:Y:S01]  /*1e7f0*/  @P2 LDC R27, c[0x0][0xbec] ;  /* 0x0002fb00ff1b2b82 */ /* 0x000ea20000000800 */
[----:B----4-:R-:W-:Y:S05]  /*1e800*/  @P1 BRA `(.L_x_8600) ;  /* 0x0000000000101947 */ /* 0x010fea0003800000 */
[----:B------:R-:W-:Y:S05]  /*1e810*/  @!P0 BRA `(.L_x_8600) ;  /* 0x00000000000c8947 */ /* 0x000fea0003800000 */
[----:B------:R-:W3:Y:S04]  /*1e820*/  LDG.E R3, desc[UR38][R4.64] ;  /* 0x0000002604037981 */ /* 0x000ee8000c1e1900 */
[----:B-----5:R-:W3:Y:S02]  /*1e830*/  LDG.E R8, desc[UR38][R4.64+0x4] ;  /* 0x0000042604087981 */ /* 0x020ee4000c1e1900 */
[----:B---3--:R-:W-:-:S07]  /*1e840*/  IMAD.IADD R8, R8, 0x1, -R3 ;  /* 0x0000000108087824 */ /* 0x008fce00078e0a03 */
.L_x_8600:
[----:B------:R-:W-:Y:S01]  /*1e850*/  BSSY B1, `(.L_x_8601) ;  /* 0x000002d000017945 */ /* 0x000fe20003800000 */
[----:B------:R-:W-:Y:S02]  /*1e860*/  SHF.R.S32.HI R12, RZ, 0x1f, R208 ;  /* 0x0000001fff0c7819 */ /* 0x000fe400000114d0 */
[----:B------:R-:W-:Y:S02]  /*1e870*/  SEL R13, R209, RZ, !P0 ;  /* 0x000000ffd10d7207 */ /* 0x000fe40004000000 */
[----:B------:R-:W-:Y:S02]  /*1e880*/  SEL R14, R9, RZ, !P0 ;  /* 0x000000ff090e7207 */ /* 0x000fe40004000000 */
[----:B-----5:R-:W-:Y:S01]  /*1e890*/  SHF.R.S32.HI R11, RZ, 0x1f, R0 ;  /* 0x0000001fff0b7819 */ /* 0x020fe20000011400 */
[----:B------:R-:W-:Y:S06]  /*1e8a0*/  @P3 BRA `(.L_x_8602) ;  /* 0x00000000009c3947 */ /* 0x000fec0003800000 */
[----:B------:R-:W3:Y:S01]  /*1e8b0*/  S2R R10, SR_TID.X ;  /* 0x00000000000a7919 */ /* 0x000ee20000002100 */
[----:B------:R-:W4:Y:S02]  /*1e8c0*/  LDC R9, c[0x0][0xbe8] ;  /* 0x0002fa00ff097b82 */ /* 0x000f240000000800 */
[----:B----4-:R-:W-:Y:S01]  /*1e8d0*/  IMAD R3, R8, R9, RZ ;  /* 0x0000000908037224 */ /* 0x010fe200078e02ff */
[----:B---3--:R-:W-:-:S04]  /*1e8e0*/  IADD3 R10, R193, -0x80, R10 ;  /* 0xffffff80c10a7810 */ /* 0x008fc80007ffe00a */
        /* <DEDUP_REMOVED lines=9> */
[----:B------:R-:W3:Y:S01]  /*1e980*/  @P0 LDC R15, c[0x0][0xbec] ;  /* 0x0002fb00ff0f0b82 */ /* 0x000ee20000000800 */
[----:B------:R-:W-:Y:S01]  /*1e990*/  IMAD R7, R208, UR5, R7 ;  /* 0x00000005d0077c24 */ /* 0x000fe2000f8e0207 */
[----:B------:R-:W-:-:S03]  /*1e9a0*/  ULDC.64 UR4, c[0x0][0xb98] ;  /* 0x0002e60000047ab9 */ /* 0x000fc60000000a00 */
[----:B------:R-:W-:-:S03]  /*1e9b0*/  IMAD.IADD R5, R5, 0x1, R7 ;  /* 0x0000000105057824 */ /* 0x000fc600078e0207 */
[----:B------:R-:W4:Y:S01]  /*1e9c0*/  @P0 LDC R21, c[0x0][0xbf0] ;  /* 0x0002fc00ff150b82 */ /* 0x000f220000000800 */
[----:B------:R-:W-:-:S04]  /*1e9d0*/  IMAD.WIDE.U32 R4, R13, UR4, R4 ;  /* 0x000000040d047c25 */ /* 0x000fc8000f8e0004 */
[----:B---3--:R-:W-:-:S05]  /*1e9e0*/  @P0 IMAD.HI.U32 R6, R10, R15, RZ ;  /* 0x0000000f0a060227 */ /* 0x008fca00078e00ff */
[----:B----4-:R-:W-:Y:S01]  /*1e9f0*/  @P0 SHF.R.U32.HI R3, RZ, R21, R6 ;  /* 0x00000015ff030219 */ /* 0x010fe20000011606 */
[----:B------:R-:W-:-:S03]  /*1ea00*/  IMAD R6, R14, UR4, RZ ;  /* 0x000000040e067c24 */ /* 0x000fc6000f8e02ff */
[----:B------:R-:W-:Y:S01]  /*1ea10*/  IADD3 R4, P0, R3, R4, RZ ;  /* 0x0000000403047210 */ /* 0x000fe20007f1e0ff */
[--C-:B------:R-:W-:Y:S02]  /*1ea20*/  IMAD.MOV R7, RZ, RZ, -R3.reuse ;  /* 0x000000ffff077224 */ /* 0x100fe400078e0a03 */
        /* <DEDUP_REMOVED lines=15> */
.L_x_8602:
[----:B------:R-:W-:Y:S05]  /*1eb20*/  BSYNC B1 ;  /* 0x0000000000017941 */ /* 0x000fea0003800000 */
.L_x_8601:
[----:B------:R-:W4:Y:S01]  /*1eb30*/  @P2 LDC R9, c[0x0][0xbf0] ;  /* 0x0002fc00ff092b82 */ /* 0x000f220000000800 */
[----:B------:R-:W-:Y:S02]  /*1eb40*/  ULDC.64 UR4, c[0x0][0xaa0] ;  /* 0x0002a80000047ab9 */ /* 0x000fe40000000a00 */
[----:B---3--:R-:W-:Y:S02]  /*1eb50*/  IMAD R3, R11, UR4, RZ ;  /* 0x000000040b037c24 */ /* 0x008fe4000f8e02ff */
[----:B------:R-:W-:-:S04]  /*1eb60*/  IMAD.WIDE.U32 R4, R0, UR4, RZ ;  /* 0x0000000400047c25 */ /* 0x000fc8000f8e00ff */
[----:B------:R-:W-:Y:S01]  /*1eb70*/  IMAD R3, R0, UR5, R3 ;  /* 0x0000000500037c24 */ /* 0x000fe2000f8e0203 */
[----:B------:R-:W-:Y:S01]  /*1eb80*/  ULDC.64 UR4, c[0x0][0xae8] ;  /* 0x0002ba0000047ab9 */ /* 0x000fe20000000a00 */
[----:B------:R-:W-:Y:S02]  /*1eb90*/  IMAD R0, R207, 0x20, R23 ;  /* 0x00000020cf007824 */ /* 0x000fe400078e0217 */
[----:B------:R-:W-:Y:S02]  /*1eba0*/  IMAD.IADD R5, R5, 0x1, R3 ;  /* 0x0000000105057824 */ /* 0x000fe400078e0203 */
[----:B------:R-:W-:Y:S02]  /*1ebb0*/  IMAD.IADD R10, R193, 0x1, R0 ;  /* 0x00000001c10a7824 */ /* 0x000fe400078e0200 */
[----:B------:R-:W-:Y:S02]  /*1ebc0*/  IMAD R3, R12, UR4, RZ ;  /* 0x000000040c037c24 */ /* 0x000fe4000f8e02ff */
[----:B--2---:R-:W-:-:S04]  /*1ebd0*/  @P2 IMAD.HI.U32 R0, R10, R27, RZ ;  /* 0x0000001b0a002227 */ /* 0x004fc800078e00ff */
[C---:B------:R-:W-:Y:S02]  /*1ebe0*/  IMAD R7, R208.reuse, UR5, R3 ;  /* 0x00000005d0077c24 */ /* 0x040fe4000f8e0203 */
[----:B------:R-:W-:Y:S01]  /*1ebf0*/  IMAD.WIDE.U32 R4, R208, UR4, R4 ;  /* 0x00000004d0047c25 */ /* 0x000fe2000f8e0004 */
[----:B------:R-:W-:-:S03]  /*1ec00*/  ULDC.64 UR4, c[0x0][0xaf0] ;  /* 0x0002bc0000047ab9 */ /* 0x000fc60000000a00 */
[----:B------:R-:W-:Y:S01]  /*1ec10*/  IMAD.MOV.U32 R3, RZ, RZ, R10 ;  /* 0x000000ffff037224 */ /* 0x000fe200078e000a */
[----:B----4-:R-:W-:Y:S01]  /*1ec20*/  @P2 SHF.R.U32.HI R3, RZ, R9, R0 ;  /* 0x00000009ff032219 */ /* 0x010fe20000011600 */
        /* <DEDUP_REMOVED lines=11> */
[C---:B------:R-:W-:Y:S02]  /*1ece0*/  IMAD R9, R3.reuse, UR5, R6 ;  /* 0x0000000503097c24 */ /* 0x040fe4000f8e0206 */
        /* <DEDUP_REMOVED lines=8> */
[C---:B------:R-:W-:Y:S01]  /*1ed70*/  LEA R0, P0, R4.reuse, UR4, 0x1 ;  /* 0x0000000404007c11 */ /* 0x040fe2000f8008ff */
[----:B------:R-:W-:Y:S01]  /*1ed80*/  UMOV UR4, 0xffffffff ;  /* 0xffffffff00047882 */ /* 0x000fe20000000000 */
[----:B------:R-:W-:Y:S02]  /*1ed90*/  IMAD.IADD R193, R23, 0x1, R193 ;  /* 0x0000000117c17824 */ /* 0x000fe400078e02c1 */
[----:B------:R-:W-:Y:S01]  /*1eda0*/  LEA.HI.X R4, R4, UR5, R3, 0x1, P0 ;  /* 0x0000000504047c11 */ /* 0x000fe200080f0c03 */
[----:B------:R-:W-:Y:S08]  /*1edb0*/  BRA.DIV UR4, `(.L_x_8603) ;  /* 0x0000009a043c7947 */ /* 0x000ff0000b800000 */
[----:B------:R2:W3:Y:S04]  /*1edc0*/  SHFL.IDX PT, R3, R4, RZ, 0x181f ;  /* 0x00181fff04037589 */ /* 0x0004e800000e0000 */
[----:B------:R2:W4:Y:S02]  /*1edd0*/  SHFL.IDX PT, R14, R0, RZ, 0x181f ;  /* 0x00181fff000e7589 */ /* 0x00052400000e0000 */
.L_x_8844:
[----:B------:R-:W-:Y:S01]  /*1ede0*/  IMAD R8, R8, R25, RZ ;  /* 0x0000001908087224 */ /* 0x000fe200078e02ff */
[----:B------:R-:W-:Y:S04]  /*1edf0*/  BSSY B1, `(.L_x_8604) ;  /* 0x000000c000017945 */ /* 0x000fe80003800000 */
[----:B------:R-:W-:-:S13]  /*1ee00*/  ISETP.GE.AND P0, PT, R193, R8, PT ;  /* 0x00000008c100720c */ /* 0x000fda0003f06270 */
[----:B------:R-:W-:Y:S05]  /*1ee10*/  @P0 BRA `(.L_x_8605) ;  /* 0x0000000000240947 */ /* 0x000fea0003800000 */
[----:B------:R-:W-:Y:S02]  /*1ee20*/  ULDC UR4, c[0x0][0xac8] ;  /* 0x0002b20000047ab9 */ /* 0x000fe40000000800 */
[----:B------:R-:W-:Y:S02]  /*1ee30*/  ISETP.GE.AND P2, PT, R16, UR4, PT ;  /* 0x0000000410007c0c */ /* 0x000fe4000bf46270 */
[----:B------:R-:W-:-:S11]  /*1ee40*/  ISETP.GE.AND P3, PT, R190, UR4, PT ;  /* 0x00000004be007c0c */ /* 0x000fd6000bf66270 */
[-C--:B----4-:R-:W-:Y:S02]  /*1ee50*/  @!P2 LEA R6, P0, R16, R14.reuse, 0x1 ;  /* 0x0000000e1006a211 */ /* 0x090fe400078008ff */
[----:B------:R-:W-:Y:S02]  /*1ee60*/  @!P3 LEA R14, P1, R190, R14, 0x1 ;  /* 0x0000000ebe0eb211 */ /* 0x000fe400078208ff */
[-C--:B---3--:R-:W-:Y:S02]  /*1ee70*/  @!P2 LEA.HI.X R7, R16, R3.reuse, R17, 0x1, P0 ;  /* 0x000000031007a211 */ /* 0x088fe400000f0c11 */
[----:B------:R-:W-:-:S03]  /*1ee80*/  @!P3 LEA.HI.X R15, R190, R3, R214, 0x1, P1 ;  /* 0x00000003be0fb211 */ /* 0x000fc600008f0cd6 */
[----:B------:R3:W-:Y:S04]  /*1ee90*/  @!P2 ST.E.128 desc[UR38][R6.64], RZ ;  /* 0x000000ff0600a985 */ /* 0x0007e8000c101d26 */
[----:B------:R3:W-:Y:S02]  /*1eea0*/  @!P3 ST.E.128 desc[UR38][R14.64], RZ ;  /* 0x000000ff0e00b985 */ /* 0x0007e4000c101d26 */
.L_x_8605:
[----:B------:R-:W-:Y:S05]  /*1eeb0*/  BSYNC B1 ;  /* 0x0000000000017941 */ /* 0x000fea0003800000 */
.L_x_8604:
[----:B------:R-:W-:-:S03]  /*1eec0*/  UMOV UR4, 0xffffffff ;  /* 0xffffffff00047882 */ /* 0x000fc60000000000 */
[----:B------:R-:W-:Y:S05]  /*1eed0*/  BRA.DIV UR4, `(.L_x_8606) ;  /* 0x0000009a04287947 */ /* 0x000fea000b800000 */
[----:B---3--:R3:W0:Y:S04]  /*1eee0*/  SHFL.IDX PT, R3, R4, 0x1, 0x181f ;  /* 0x00381f0004037f89 */ /* 0x00862800000e0000 */
[----:B----4-:R3:W4:Y:S02]  /*1eef0*/  SHFL.IDX PT, R14, R0, 0x1, 0x181f ;  /* 0x00381f00000e7f89 */ /* 0x01072400000e0000 */
.L_x_8848:
[----:B------:R-:W-:Y:S01]  /*1ef00*/  VIADD R5, R193, 0x20 ;  /* 0x00000020c1057836 */ /* 0x000fe20000000000 */
        /* <DEDUP_REMOVED lines=8> */
[-C--:B0-----:R-:W-:Y:S02]  /*1ef90*/  @!P2 LEA.HI.X R7, R16, R3.reuse, R17, 0x1, P0 ;  /* 0x000000031007a211 */ /* 0x081fe400000f0c11 */
[----:B------:R-:W-:-:S03]  /*1efa0*/  @!P3 LEA.HI.X R15, R190, R3, R214, 0x1, P1 ;  /* 0x00000003be0fb211 */ /* 0x000fc600008f0cd6 */
[----:B------:R0:W-:Y:S04]  /*1efb0*/  @!P2 ST.E.128 desc[UR38][R6.64], RZ ;  /* 0x000000ff0600a985 */ /* 0x0001e8000c101d26 */
[----:B------:R0:W-:Y:S02]  /*1efc0*/  @!P3 ST.E.128 desc[UR38][R14.64], RZ ;  /* 0x000000ff0e00b985 */ /* 0x0001e4000c101d26 */
.L_x_8608:
[----:B------:R-:W-:Y:S05]  /*1efd0*/  BSYNC B1 ;  /* 0x0000000000017941 */ /* 0x000fea0003800000 */
.L_x_8607:
[----:B------:R-:W-:-:S03]  /*1efe0*/  UMOV UR4, 0xffffffff ;  /* 0xffffffff00047882 */ /* 0x000fc60000000000 */
[----:B------:R-:W-:Y:S05]  /*1eff0*/  BRA.DIV UR4, `(.L_x_8609) ;  /* 0x0000009a04287947 */ /* 0x000fea000b800000 */
[----:B0-----:R0:W0:Y:S04]  /*1f000*/  SHFL.IDX PT, R3, R4, 0x2, 0x181f ;  /* 0x00581f0004037f89 */ /* 0x00102800000e0000 */
[----:B----4-:R4:W0:Y:S02]  /*1f010*/  SHFL.IDX PT, R14, R0, 0x2, 0x181f ;  /* 0x00581f00000e7f89 */ /* 0x01082400000e0000 */
.L_x_8852:
[----:B------:R-:W-:Y:S01]  /*1f020*/  VIADD R5, R193, 0x40 ;  /* 0x00000040c1057836 */ /* 0x000fe20000000000 */
[----:B------:R-:W-:Y:S04]  /*1f030*/  BSSY B1, `(.L_x_8610) ;  /* 0x000000c000017945 */ /* 0x000fe80003800000 */
[----:B------:R-:W-:-:S13]  /*1f040*/  ISETP.GE.AND P0, PT, R5, R8, PT ;  /* 0x000000080500720c */ /* 0x000fda0003f06270 */
        /* <DEDUP_REMOVED lines=10> */
.L_x_8611:
[----:B------:R-:W-:Y:S05]  /*1f0f0*/  BSYNC B1 ;  /* 0x0000000000017941 */ /* 0x000fea0003800000 */
.L_x_8610:
[----:B------:R-:W-:-:S03]  /*1f100*/  UMOV UR4, 0xffffffff ;  /* 0xffffffff00047882 */ /* 0x000fc60000000000 */
[----:B------:R-:W-:Y:S05]  /*1f110*/  BRA.DIV UR4, `(.L_x_8612) ;  /* 0x0000009a04287947 */ /* 0x000fea000b800000 */
[----:B0-----:R0:W0:Y:S04]  /*1f120*/  SHFL.IDX PT, R3, R4, 0x3, 0x181f ;  /* 0x00781f0004037f89 */ /* 0x00102800000e0000 */
[----:B------:R0:W0:Y:S02]  /*1f130*/  SHFL.IDX PT, R14, R0, 0x3, 0x181f ;  /* 0x00781f00000e7f89 */ /* 0x00002400000e0000 */
.L_x_8856:
[----:B0-234-:R-:W-:-:S05]  /*1f140*/  VIADD R0, R193, 0x60 ;  /* 0x00000060c1007836 */ /* 0x01dfca0000000000 */
[----:B------:R-:W-:-:S13]  /*1f150*/  ISETP.GE.AND P0, PT, R0, R8, PT ;  /* 0x000000080000720c */ /* 0x000fda0003f06270 */
[----:B------:R-:W-:Y:S05]  /*1f160*/  @P0 BRA `(.L_x_8599) ;  /* 0x0000000000240947 */ /* 0x000fea0003800000 */
[----:B------:R-:W-:Y:S02]  /*1f170*/  ULDC UR4, c[0x0][0xac8] ;  /* 0x0002b20000047ab9 */ /* 0x000fe40000000800 */
[----:B------:R-:W-:Y:S02]  /*1f180*/  ISETP.GE.AND P2, PT, R16, UR4, PT ;  /* 0x0000000410007c0c */ /* 0x000fe4000bf46270 */
[----:B------:R-:W-:-:S11]  /*1f190*/  ISETP.GE.AND P3, PT, R190, UR4, PT ;  /* 0x00000004be007c0c */ /* 0x000fd6000bf66270 */
[-C--:B------:R-:W-:Y:S02]  /*1f1a0*/  @!P2 LEA R4, P0, R16, R14.reuse, 0x1 ;  /* 0x0000000e1004a211 */ /* 0x080fe400078008ff */
[----:B------:R-:W-:Y:S02]  /*1f1b0*/  @!P3 LEA R14, P1, R190, R14, 0x1 ;  /* 0x0000000ebe0eb211 */ /* 0x000fe400078208ff */
[-C--:B------:R-:W-:Y:S02]  /*1f1c0*/  @!P2 LEA.HI.X R5, R16, R3.reuse, R17, 0x1, P0 ;  /* 0x000000031005a211 */ /* 0x080fe400000f0c11 */
[----:B------:R-:W-:-:S03]  /*1f1d0*/  @!P3 LEA.HI.X R15, R190, R3, R214, 0x1, P1 ;  /* 0x00000003be0fb211 */ /* 0x000fc600008f0cd6 */
[----:B------:R0:W-:Y:S04]  /*1f1e0*/  @!P2 ST.E.128 desc[UR38][R4.64], RZ ;  /* 0x000000ff0400a985 */ /* 0x0001e8000c101d26 */
[----:B------:R0:W-:Y:S02]  /*1f1f0*/  @!P3 ST.E.128 desc[UR38][R14.64], RZ ;  /* 0x000000ff0e00b985 */ /* 0x0001e4000c101d26 */
.L_x_8599:
[----:B------:R-:W-:Y:S05]  /*1f200*/  BSYNC B0 ;  /* 0x0000000000007941 */ /* 0x000fea0003800000 */
.L_x_8590:
[----:B------:R-:W-:Y:S02]  /*1f210*/  ULDC UR4, c[0x0][0xc3c] ;  /* 0x00030f0000047ab9 */ /* 0x000fe40000000800 */
[----:B-1----:R-:W-:-:S13]  /*1f220*/  ISETP.GE.AND P0, PT, R31, UR4, PT ;  /* 0x000000041f007c0c */ /* 0x002fda000bf06270 */
[----:B------:R-:W-:Y:S05]  /*1f230*/  @!P0 BRA `(.L_x_8613) ;  /* 0xfffffe1c00cc8947 */ /* 0x000fea000383ffff */
[----:B------:R-:W-:Y:S05]  /*1f240*/  BRA `(.L_x_8351) ;  /* 0x0000007c00307947 */ /* 0x000fea0003800000 */
.L_x_8349:
[----:B------:R-:W-:-:S08]  /*1f250*/  NOP ;  /* 0x0000000000007918 */ /* 0x000fd00000000000 */
[----:B--2---:R-:W0:-:S00]  /*1f260*/  USETMAXREG.DEALLOC.CTAPOOL 0x18 ;  /* 0x00000018000079c8 */ /* 0x004e0000080e0500 */
        /* <DEDUP_REMOVED lines=16> */
.L_x_8614:
        /* <DEDUP_REMOVED lines=41> */
.L_x_8620:
        /* <DEDUP_REMOVED lines=12> */
.L_x_8619:
[----:B------:R-:W-:Y:S05]  /*1f6c0*/  BSYNC B0 ;  /* 0x0000000000007941 */ /* 0x000fea0003800000 */
.L_x_8618:
        /* <DEDUP_REMOVED lines=21> */
.L_x_8616:
        /* <DEDUP_REMOVED lines=20> */
.L_x_8621:
        /* <DEDUP_REMOVED lines=56> */
.L_x_8617:
[----:B------:R-:W-:Y:S02]  /*1fce0*/  IMAD.MOV.U32 R17, RZ, RZ, RZ ;  /* 0x000000ffff117224 */ /* 0x000fe400078e00ff */
[----:B------:R-:W-:Y:S02]  /*1fcf0*/  IMAD.U32 R16, RZ, RZ, UR6 ;  /* 0x00000006ff107e24 */ /* 0x000fe4000f8e00ff */
[----:B------:R-:W-:-:S07]  /*1fd00*/  IMAD.MOV.U32 R18, RZ, RZ, RZ ;  /* 0x000000ffff127224 */ /* 0x000fce00078e00ff */
.L_x_8622:
[----:B------:R-:W-:-:S13]  /*1fd10*/  ISETP.NE.AND P0, PT, R0, RZ, PT ;  /* 0x000000ff0000720c */ /* 0x000fda0003f05270 */
[----:B------:R-:W1:Y:S01]  /*1fd20*/  @!P0 S2R R3, SR_CgaCtaId ;  /* 0x0000000000038919 */ /* 0x000e620000008800 */
[----:B------:R-:W-:-:S04]  /*1fd30*/  @!P0 MOV R0, 0x400 ;  /* 0x0000040000008802 */ /* 0x000fc80000000f00 */
[----:B-1----:R-:W-:-:S05]  /*1fd40*/  @!P0 LEA R0, R3, R0, 0x18 ;  /* 0x0000000003008211 */ /* 0x002fca00078ec0ff */
[----:B------:R1:W-:Y:S01]  /*1fd50*/  @!P0 STS.128 [R0+0x288d0], R16 ;  /* 0x0288d01000008388 */ /* 0x0003e20000000c00 */
[----:B------:R-:W-:Y:S06]  /*1fd60*/  BAR.ARV 0x5, 0x180 ;  /* 0x0146000000007b1d */ /* 0x000fec0000002000 */
.L_x_8615:
        /* <DEDUP_REMOVED lines=20> */
[----:B------:R-:W-:-:S02]  /*1feb0*/  LOP3.LUT R0, R0, 0x38, RZ, 0xc0, !PT ;  /* 0x0000003800007812 */ /* 0x000fc400078ec0ff */
[----:B------:R-:W-:Y:S02]  /*1fec0*/  LOP3.LUT R2, R3, 0x200, R2, 0xf8, !PT ;  /* 0x0000020003027812 */ /* 0x000fe400078ef802 */
[C---:B------:R-:W-:Y:S01]  /*1fed0*/  LOP3.LUT P0, R3, R4.reuse, 0x1f, RZ, 0xc0, !PT ;  /* 0x0000001f04037812 */ /* 0x040fe2000780c0ff */
[----:B------:R-:W-:Y:S01]  /*1fee0*/  IMAD.SHL.U32 R4, R4, 0x10, RZ ;  /* 0x0000001004047824 */ /* 0x000fe200078e00ff */
[----:B------:R-:W-:Y:S02]  /*1fef0*/  SHF.R.U32.HI R7, RZ, 0x3, R8 ;  /* 0x00000003ff077819 */ /* 0x000fe40000011608 */
[----:B------:R-:W-:Y:S01]  /*1ff00*/  LOP3.LUT R0, R0, 0x40, RZ, 0xfc, !PT ;  /* 0x0000004000007812 */ /* 0x000fe200078efcff */
[----:B------:R0:W-:Y:S01]  /*1ff10*/  STL [R1+0x28], R3 ;  /* 0x0000280301007387 */ /* 0x0001e20000100800 */
[----:B------:R-:W-:Y:S01]  /*1ff20*/  LOP3.LUT R4, R7, 0x70, R4, 0xf8, !PT ;  /* 0x0000007007047812 */ /* 0x000fe200078ef804 */
        /* <DEDUP_REMOVED lines=13> */
[----:B------:R-:W-:-:S11]  /*20000*/  LOP3.LUT R6, R6, 0xfffffff7, RZ, 0xc0, !PT ;  /* 0xfffffff706067812 */ /* 0x000fd600078ec0ff */
[----:B------:R-:W-:-:S05]  /*20010*/  @P0 LOP3.LUT R6, R6, 0x8, RZ, 0xfc, !PT ;  /* 0x0000000806060812 */ /* 0x000fca00078efcff */
[----:B------:R0:W-:Y:S04]  /*20020*/  STL [R1+0x4], R6 ;  /* 0x0000040601007387 */ /* 0x0001e80000100800 */
[----:B------:R0:W-:Y:S04]  /*20030*/  STL [R1+0x54], RZ ;  /* 0x000054ff01007387 */ /* 0x0001e80000100800 */
[----:B------:R0:W-:Y:S04]  /*20040*/  STL [R1+0x20], R2 ;  /* 0x0000200201007387 */ /* 0x0001e80000100800 */
[----:B------:R0:W-:Y:S04]  /*20050*/  STL [R1+0x1c], RZ ;  /* 0x00001cff01007387 */ /* 0x0001e80000100800 */
[----:B------:R0:W-:Y:S04]  /*20060*/  STL [R1+0x8], RZ ;  /* 0x000008ff01007387 */ /* 0x0001e80000100800 */
[----:B------:R0:W-:Y:S02]  /*20070*/  STL [R1+0x14], R2 ;  /* 0x0000140201007387 */ /* 0x0001e40000100800 */
.L_x_8778:
[----:B-1----:R-:W1:Y:S01]  /*20080*/  LDC.64 R12, c[0x0][0xa00] ;  /* 0x00028000ff0c7b82 */ /* 0x002e620000000a00 */
[----:B------:R-:W-:Y:S05]  /*20090*/  YIELD ;  /* 0x0000000000007946 */ /* 0x000fea0003800000 */
[----:B------:R-:W-:Y:S01]  /*200a0*/  ULDC.64 UR4, c[0x0][0xa28] ;  /* 0x00028a0000047ab9 */ /* 0x000fe20000000a00 */
[----:B0-----:R-:W-:Y:S02]  /*200b0*/  CS2R R6, SRZ ;  /* 0x0000000000067805 */ /* 0x001fe4000001ff00 */
[----:B------:R-:W-:Y:S01]  /*200c0*/  ISETP.NE.U32.AND P0, PT, RZ, UR4, PT ;  /* 0x00000004ff007c0c */ /* 0x000fe2000bf05070 */
[----:B------:R-:W-:Y:S01]  /*200d0*/  ULDC.64 UR8, c[0x0][0xa18] ;  /* 0x0002860000087ab9 */ /* 0x000fe20000000a00 */
[----:B------:R-:W0:Y:S01]  /*200e0*/  LDC.64 R4, c[0x0][0xa08] ;  /* 0x00028200ff047b82 */ /* 0x000e220000000a00 */
[----:B------:R-:W-:Y:S01]  /*200f0*/  ULDC.64 UR6, c[0x0][0xa08] ;  /* 0x0002820000067ab9 */ /* 0x000fe20000000a00 */
[----:B------:R-:W-:Y:S01]  /*20100*/  ISETP.NE.AND.EX P0, PT, RZ, UR5, PT, P0 ;  /* 0x00000005ff007c0c */ /* 0x000fe2000bf05300 */
[----:B------:R-:W-:-:S02]  /*20110*/  ULDC.64 UR4, c[0x0][0xa00] ;  /* 0x0002800000047ab9 */ /* 0x000fc40000000a00 */
[----:B------:R-:W-:-:S04]  /*20120*/  ISETP.NE.U32.AND P1, PT, RZ, UR4, PT ;  /* 0x00000004ff007c0c */ /* 0x000fc8000bf25070 */
[----:B------:R-:W-:Y:S01]  /*20130*/  ISETP.NE.AND.EX P1, PT, RZ, UR5, PT, P1 ;  /* 0x00000005ff007c0c */ /* 0x000fe2000bf25310 */
[----:B------:R-:W-:Y:S01]  /*20140*/  ULDC.64 UR4, c[0x0][0xa10] ;  /* 0x0002840000047ab9 */ /* 0x000fe20000000a00 */
[----:B-1----:R-:W-:-:S04]  /*20150*/  IMAD.WIDE R12, R19, 0x4, R12 ;  /* 0x00000004130c7825 */ /* 0x002fc800078e020c */
[----:B---3--:R-:W1:Y:S07]  /*20160*/  @P0 LDC.64 R2, c[0x0][0xa28] ;  /* 0x00028a00ff020b82 */ /* 0x008e6e0000000a00 */
[----:B------:R-:W2:Y:S01]  /*20170*/  @P1 LDG.E R7, desc[UR38][R12.64] ;  /* 0x000000260c071981 */ /* 0x000ea2000c1e1900 */
[----:B------:R-:W-:-:S04]  /*20180*/  ISETP.NE.U32.AND P3, PT, RZ, UR8, PT ;  /* 0x00000008ff007c0c */ /* 0x000fc8000bf65070 */
[----:B------:R-:W-:Y:S01]  /*20190*/  ISETP.NE.AND.EX P3, PT, RZ, UR9, PT, P3 ;  /* 0x00000009ff007c0c */ /* 0x000fe2000bf65330 */
[----:B-1----:R-:W-:-:S12]  /*201a0*/  @P0 IMAD.WIDE R2, R19, 0x4, R2 ;  /* 0x0000000413020825 */ /* 0x002fd800078e0202 */
[----:B------:R-:W1:Y:S01]  /*201b0*/  @P3 LDC.64 R10, c[0x0][0xa18] ;  /* 0x00028600ff0a3b82 */ /* 0x000e620000000a00 */
[----:B-----5:R3:W5:Y:S01]  /*201c0*/  @P0 LDG.E R6, desc[UR38][R2.64] ;  /* 0x0000002602060981 */ /* 0x020762000c1e1900 */
[----:B------:R-:W-:Y:S01]  /*201d0*/  ISETP.NE.U32.AND P2, PT, RZ, UR6, PT ;  /* 0x00000006ff007c0c */ /* 0x000fe2000bf45070 */
[----:B------:R-:W-:Y:S01]  /*201e0*/  IMAD.MOV.U32 R8, RZ, RZ, RZ ;  /* 0x000000ffff087224 */ /* 0x000fe200078e00ff */
[----:B------:R-:W-:Y:S01]  /*201f0*/  ISETP.NE.U32.AND P0, PT, RZ, UR4, PT ;  /* 0x00000004ff007c0c */ /* 0x000fe2000bf05070 */
[----:B------:R-:W-:Y:S02]  /*20200*/  IMAD.MOV.U32 R0, RZ, RZ, RZ ;  /* 0x000000ffff007224 */ /* 0x000fe400078e00ff */
[----:B0-----:R-:W-:Y:S01]  /*20210*/  IMAD.WIDE R4, R19, 0x4, R4 ;  /* 0x0000000413047825 */ /* 0x001fe200078e0204 */
[----:B---3--:R-:W0:Y:S01]  /*20220*/  LDC.64 R2, c[0x0][0xa10] ;  /* 0x00028400ff027b82 */ /* 0x008e220000000a00 */
[----:B------:R-:W-:Y:S01]  /*20230*/  ULDC UR4, c[0x0][0x288] ;  /* 0x0000a20000047ab9 */ /* 0x000fe20000000800 */
[----:B------:R-:W-:-:S02]  /*20240*/  ISETP.NE.AND.EX P2, PT, RZ, UR7, PT, P2 ;  /* 0x00000007ff007c0c */ /* 0x000fc4000bf45320 */
[----:B------:R-:W-:Y:S01]  /*20250*/  ISETP.NE.AND.EX P0, PT, RZ, UR5, PT, P0 ;  /* 0x00000005ff007c0c */ /* 0x000fe2000bf05300 */
[----:B-1----:R-:W-:-:S10]  /*20260*/  @P3 IMAD.WIDE R10, R19, 0x4, R10 ;  /* 0x00000004130a3825 */ /* 0x002fd400078e020a */
        /* <DEDUP_REMOVED lines=24> */
.L_x_8624:
[----:B-----5:R-:W-:Y:S01]  /*203f0*/  IMAD.IADD R8, R8, 0x1, R6 ;  /* 0x0000000108087824 */ /* 0x020fe200078e0206 */
[----:B------:R-:W-:Y:S02]  /*20400*/  ULDC.64 UR4, c[0x0][0xa20] ;  /* 0x0002880000047ab9 */ /* 0x000fe40000000a00 */
[----:B------:R-:W-:Y:S02]  /*20410*/  ISETP.NE.U32.AND P1, PT, RZ, UR4, PT ;  /* 0x00000004ff007c0c */ /* 0x000fe4000bf25070 */
[----:B------:R1:W-:Y:S02]  /*20420*/  STL [R1+0x18], R8 ;  /* 0x0000180801007387 */ /* 0x0003e40000100800 */
[----:B------:R-:W-:-:S13]  /*20430*/  ISETP.NE.AND.EX P1, PT, RZ, UR5, PT, P1 ;  /* 0x00000005ff007c0c */ /* 0x000fda000bf25310 */
[----:B-1----:R-:W-:Y:S05]  /*20440*/  @!P1 BRA `(.L_x_8625) ;  /* 0x0000000000109947 */ /* 0x002fea0003800000 */
[----:B------:R-:W1:Y:S02]  /*20450*/  LDC.64 R4, c[0x0][0xa20] ;  /* 0x00028800ff047b82 */ /* 0x000e640000000a00 */
[----:B-1----:R-:W-:-:S05]  /*20460*/  IMAD.WIDE R4, R19, 0x4, R4 ;  /* 0x0000000413047825 */ /* 0x002fca00078e0204 */
[----:B------:R1:W5:Y:S01]  /*20470*/  LDG.E R7, desc[UR38][R4.64] ;  /* 0x0000002604077981 */ /* 0x000362000c1e1900 */
[----:B------:R-:W-:Y:S05]  /*20480*/  BRA `(.L_x_8626) ;  /* 0x0000000000107947 */ /* 0x000fea0003800000 */
.L_x_8625:
[----:B------:R-:W-:Y:S05]  /*20490*/  @!P2 BRA `(.L_x_8626) ;  /* 0x00000000000ca947 */ /* 0x000fea0003800000 */
[----:B------:R-:W2:Y:S04]  /*204a0*/  LDG.E R7, desc[UR38][R4.64] ;  /* 0x0000002604077981 */ /* 0x000ea8000c1e1900 */
[----:B------:R-:W2:Y:S02]  /*204b0*/  LDG.E R4, desc[UR38][R4.64+0x4] ;  /* 0x0000042604047981 */ /* 0x000ea4000c1e1900 */
[----:B--2---:R-:W-:-:S07]  /*204c0*/  IMAD.IADD R7, R4, 0x1, -R7 ;  /* 0x0000000104077824 */ /* 0x004fce00078e0a07 */
.L_x_8626:
        /* <DEDUP_REMOVED lines=15> */
[----:B------:R-:W-:-:S04]  /*205c0*/  IADD3 R17, R7, 0x1, -R11 ;  /* 0x0000000107117810 */ /* 0x000fc80007ffe80b */
[----:B------:R-:W-:Y:S01]  /*205d0*/  SHF.R.S32.HI R3, RZ, 0x1f, R2 ;  /* 0x0000001fff037819 */ /* 0x000fe20000011402 */
[----:B------:R-:W-:-:S03]  /*205e0*/  IMAD.IADD R6, R17, 0x1, R6 ;  /* 0x0000000111067824 */ /* 0x000fc600078e0206 */
[----:B------:R-:W-:Y:S02]  /*205f0*/  LEA.HI R21, R3, R2, RZ, 0x7 ;  /* 0x0000000203157211 */ /* 0x000fe400078f38ff */
[----:B------:R-:W1:Y:S02]  /*20600*/  LDC.64 R2, c[0x0][0x9e0] ;  /* 0x00027800ff027b82 */ /* 0x000e640000000a00 */
[----:B------:R-:W-:Y:S02]  /*20610*/  SHF.R.S32.HI R21, RZ, 0x7, R21 ;  /* 0x00000007ff157819 */ /* 0x000fe40000011415 */
        /* <DEDUP_REMOVED lines=14> */
.L_x_8629:
[----:B------:R-:W-:-:S13]  /*20700*/  ISETP.NE.AND P3, PT, R3, 0x1, PT ;  /* 0x000000010300780c */ /* 0x000fda0003f65270 */
[----:B------:R-:W1:Y:S02]  /*20710*/  @P3 LDC.64 R4, c[0x0][0x9e8] ;  /* 0x00027a00ff043b82 */ /* 0x000e640000000a00 */
[----:B-1----:R-:W-:-:S05]  /*20720*/  @P3 IMAD.HI.U32 R4, R2, R4, RZ ;  /* 0x0000000402043227 */ /* 0x002fca00078e00ff */
[----:B------:R-:W-:-:S07]  /*20730*/  @P3 SHF.R.U32.HI R2, RZ, R5, R4 ;  /* 0x00000005ff023219 */ /* 0x000fce0000011604 */
.L_x_8630:
[----:B------:R-:W-:Y:S05]  /*20740*/  BSYNC B0 ;  /* 0x0000000000007941 */ /* 0x000fea0003800000 */
.L_x_8628:
[----:B------:R-:W-:-:S05]  /*20750*/  IMAD R2, R2, R3, R3 ;  /* 0x0000000302027224 */ /* 0x000fca00078e0203 */
[----:B------:R-:W-:-:S07]  /*20760*/  VIMNMX R8, R8, R2, PT ;  /* 0x0000000208087248 */ /* 0x000fce0003fe0100 */
.L_x_8627:
        /* <DEDUP_REMOVED lines=20> */
.L_x_8633:
[----:B------:R-:W-:-:S13]  /*208b0*/  ISETP.NE.AND P1, PT, R3, 0x1, PT ;  /* 0x000000010300780c */ /* 0x000fda0003f25270 */
[----:B------:R-:W1:Y:S02]  /*208c0*/  @P1 LDC.64 R4, c[0x0][0x9e8] ;  /* 0x00027a00ff041b82 */ /* 0x000e640000000a00 */
[----:B-1----:R-:W-:-:S05]  /*208d0*/  @P1 IMAD.HI.U32 R4, R6, R4, RZ ;  /* 0x0000000406041227 */ /* 0x002fca00078e00ff */
[----:B------:R-:W-:-:S07]  /*208e0*/  @P1 SHF.R.U32.HI R6, RZ, R5, R4 ;  /* 0x00000005ff061219 */ /* 0x000fce0000011604 */
.L_x_8634:
[----:B------:R-:W-:Y:S05]  /*208f0*/  BSYNC B0 ;  /* 0x0000000000007941 */ /* 0x000fea0003800000 */
.L_x_8632:
[----:B------:R-:W-:-:S05]  /*20900*/  IMAD R3, R6, R3, RZ ;  /* 0x0000000306037224 */ /* 0x000fca00078e02ff */
[----:B------:R-:W-:-:S07]  /*20910*/  VIMNMX R2, R2, R3, !PT ;  /* 0x0000000302027248 */ /* 0x000fce0007fe0100 */
.L_x_8631:
        /* <DEDUP_REMOVED lines=31> */
.L_x_8859:
[----:B--2---:R-:W-:Y:S02]  /*20b10*/  ISETP.NE.AND P0, PT, R14, RZ, PT ;  /* 0x000000ff0e00720c */ /* 0x004fe40003f05270 */
[----:B------:R-:W-:-:S11]  /*20b20*/  PLOP3.LUT P1, PT, PT, PT, PT, 0x8, 0x0 ;  /* 0x000000000000781c */ /* 0x000fd60003f2e170 */
[----:B------:R-:W-:Y:S05]  /*20b30*/  @P0 BRA `(.L_x_8638) ;  /* 0x00000000000c0947 */ /* 0x000fea0003800000 */
[----:B------:R-:W-:-:S03]  /*20b40*/  UMOV UR4, 0xffffffff ;  /* 0xffffffff00047882 */ /* 0x000fc60000000000 */
[----:B------:R-:W-:Y:S05]  /*20b50*/  BRA.DIV UR4, `(.L_x_8639) ;  /* 0x0000008204147947 */ /* 0x000fea000b800000 */
[----:B------:R-:W-:-:S13]  /*20b60*/  ELECT P1, URZ, PT ;  /* 0x00000000003f782f */ /* 0x000fda0003820000 */
.L_x_8638:
[----:B-1----:R-:W2:Y:S04]  /*20b70*/  LDL R5, [R1+0x54] ;  /* 0x0000540001057983 */ /* 0x002ea80000100800 */
[----:B------:R-:W3:Y:S01]  /*20b80*/  LDL R7, [R1] ;  /* 0x0000000001077983 */ /* 0x000ee20000100800 */
        /* <DEDUP_REMOVED lines=8> */
.L_x_8862:
[----:B------:R-:W-:Y:S05]  /*20c10*/  BSYNC B1 ;  /* 0x0000000000017941 */ /* 0x000fea0003800000 */
.L_x_8640:
[----:B------:R-:W-:Y:S04]  /*20c20*/  BSSY B1, `(.L_x_8642) ;  /* 0x0000072000017945 */ /* 0x000fe80003800000 */
[----:B------:R-:W-:Y:S05]  /*20c30*/  @!P1 BRA `(.L_x_8643) ;  /* 0x0000000400c09947 */ /* 0x000fea0003800000 */
[----:B------:R-:W2:Y:S04]  /*20c40*/  LDL R9, [R1] ;  /* 0x0000000001097983 */ /* 0x000ea80000100800 */
        /* <DEDUP_REMOVED lines=10> */
.L_x_8863:
[----:B------:R-:W-:Y:S05]  /*20cf0*/  BSYNC B2 ;  /* 0x0000000000027941 */ /* 0x000fea0003800000 */
.L_x_8644:
        /* <DEDUP_REMOVED lines=8> */
.L_x_8647:
[----:B------:R-:W-:Y:S05]  /*20d80*/  BSYNC B2 ;  /* 0x0000000000027941 */ /* 0x000fea0003800000 */
.L_x_8646:
[----:B------:R-:W3:Y:S04]  /*20d90*/  LDL R8, [R1] ;  /* 0x0000000001087983 */ /* 0x000ee80000100800 */
        /* <DEDUP_REMOVED lines=11> */
[----:B0-----:R-:W-:Y:S02]  /*20e50*/  IMAD.SHL.U32 R11, R5, 0x4000, RZ ;  /* 0x00004000050b7824 */ /* 0x001fe400078e00ff */
[----:B------:R-:W-:Y:S02]  /*20e60*/  VIADD R5, R7, 0x28890 ;  /* 0x0002889007057836 */ /* 0x000fe40000000000 */
[----:B------:R-:W-:-:S07]  /*20e70*/  VIADD R8, R9, 0x18400 ;  /* 0x0001840009087836 */ /* 0x000fce0000000000 */
.L_x_8648:
        /* <DEDUP_REMOVED lines=16> */
.L_x_8649:
        /* <DEDUP_REMOVED lines=10> */
[----:B------:R-:W0:Y:S01]  /*21020*/  SYNCS.PHASECHK.TRANS64.TRYWAIT P0, [R7+URZ+0x288c0], R10 ;  /* 0x0288c00a070075a7 */ /* 0x000e22000800017f */
[----:B------:R-:W-:Y:S04]  /*21030*/  BSSY B2, `(.L_x_8650) ;  /* 0x0000002000027945 */ /* 0x000fe80003800000 */
[----:B0-----:R-:W-:Y:S05]  /*21040*/  @!P0 BRA `(.L_x_8651) ;  /* 0x0000007c00288947 */ /* 0x001fea0003800000 */
.L_x_8864:
[----:B------:R-:W-:Y:S05]  /*21050*/  BSYNC B2 ;  /* 0x0000000000027941 */ /* 0x000fea0003800000 */
.L_x_8650:
        /* <DEDUP_REMOVED lines=10> */
.L_x_8653:
[----:B------:R-:W-:Y:S05]  /*21100*/  BSYNC B2 ;  /* 0x0000000000027941 */ /* 0x000fea0003800000 */
.L_x_8652:
[----:B--2---:R-:W2:Y:S01]  /*21110*/  LDL R5, [R1] ;  /* 0x0000000001057983 */ /* 0x004ea20000100800 */
[----:B------:R-:W-:Y:S01]  /*21120*/  R2UR UR10, R14 ;  /* 0x000000000e0a72ca */ /* 0x000fe200000e0000 */
[----:B------:R-:W-:Y:S01]  /*21130*/  UIADD3 UR4, UP0, UR40, 0x670, URZ ;  /* 0x0000067028047890 */ /* 0x000fe2000ff1e03f */
[----:B------:R-:W-:Y:S01]  /*21140*/  R2UR UR6, R12 ;  /* 0x000000000c0672ca */ /* 0x000fe200000e0000 */
[----:B01----:R-:W-:Y:S01]  /*21150*/  VIADD R7, R7, 0x288b0 ;  /* 0x000288b007077836 */ /* 0x003fe20000000000 */
[----:B------:R-:W-:Y:S01]  /*21160*/  R2UR UR7, R13 ;  /* 0x000000000d0772ca */ /* 0x000fe200000e0000 */
[----:B------:R-:W-:Y:S01]  /*21170*/  UIADD3.X UR5, URZ, UR41, URZ, UP0, !UPT ;  /* 0x000000293f057290 */ /* 0x000fe200087fe43f */
[----:B------:R-:W-:Y:S01]  /*21180*/  PLOP3.LUT P0, PT, PT, PT, PT, 0x80, 0x0 ;  /* 0x000000000000781c */ /* 0x000fe20003f0f070 */
[----:B--2---:R-:W-:-:S04]  /*21190*/  IMAD R8, R11, 0x2, R5 ;  /* 0x000000020b087824 */ /* 0x004fc800078e0205 */
[----:B------:R-:W-:-:S08]  /*211a0*/  VIADD R5, R8, 0x400 ;  /* 0x0000040008057836 */ /* 0x000fd00000000000 */
.L_x_8654:
        /* <DEDUP_REMOVED lines=15> */
.L_x_8655:
        /* <DEDUP_REMOVED lines=10> */
.L_x_8643:
[----:B------:R-:W-:Y:S05]  /*21340*/  BSYNC B1 ;  /* 0x0000000000017941 */ /* 0x000fea0003800000 */
.L_x_8642:
[----:B------:R-:W1:Y:S04]  /*21350*/  LDL.LU R9, [R1+0x1c] ;  /* 0x00001c0001097983 */ /* 0x000e680000300800 */
[----:B------:R-:W2:Y:S01]  /*21360*/  LDL.LU R8, [R1+0x20] ;  /* 0x0000200001087983 */ /* 0x000ea20000300800 */
[----:B------:R-:W-:Y:S01]  /*21370*/  PLOP3.LUT P5, PT, PT, PT, PT, 0x8, 0x0 ;  /* 0x000000000000781c */ /* 0x000fe20003fae170 */
[----:B-1----:R-:W-:Y:S02]  /*21380*/  VIADD R5, R9, 0x1 ;  /* 0x0000000109057836 */ /* 0x002fe40000000000 */
        /* <DEDUP_REMOVED lines=9> */
.L_x_8670:
[----:B------:R-:W-:Y:S05]  /*21420*/  YIELD ;  /* 0x0000000000007946 */ /* 0x000fea0003800000 */
[----:B------:R-:W-:Y:S04]  /*21430*/  BSSY B1, `(.L_x_8656) ;  /* 0x000006e000017945 */ /* 0x000fe80003800000 */
[----:B--2---:R-:W-:Y:S05]  /*21440*/  @!P1 BRA `(.L_x_8657) ;  /* 0x0000000400b09947 */ /* 0x004fea0003800000 */
        /* <DEDUP_REMOVED lines=11> */
.L_x_8865:
[----:B------:R-:W-:Y:S05]  /*21500*/  BSYNC B2 ;  /* 0x0000000000027941 */ /* 0x000fea0003800000 */
.L_x_8658:
        /* <DEDUP_REMOVED lines=8> */
.L_x_8661:
[----:B------:R-:W-:Y:S05]  /*21590*/  BSYNC B2 ;  /* 0x0000000000027941 */ /* 0x000fea0003800000 */
.L_x_8660:
[----:B------:R-:W3:Y:S04]  /*215a0*/  LDL R5, [R1] ;  /* 0x0000000001057983 */ /* 0x000ee80000100800 */
        /* <DEDUP_REMOVED lines=12> */
.L_x_8662:
        /* <DEDUP_REMOVED lines=16> */
.L_x_8663:
        /* <DEDUP_REMOVED lines=13> */
.L_x_8866:
[----:B------:R-:W-:Y:S05]  /*21840*/  BSYNC B2 ;  /* 0x0000000000027941 */ /* 0x000fea0003800000 */
.L_x_8664:
        /* <DEDUP_REMOVED lines=10> */
.L_x_8667:
[----:B------:R-:W-:Y:S05]  /*218f0*/  BSYNC B2 ;  /* 0x0000000000027941 */ /* 0x000fea0003800000 */
.L_x_8666:
        /* <DEDUP_REMOVED lines=8> */
.L_x_8668:
        /* <DEDUP_REMOVED lines=15> */
.L_x_8669:
        /* <DEDUP_REMOVED lines=10> */
.L_x_8657:
[----:B------:R-:W-:Y:S05]  /*21b10*/  BSYNC B1 ;  /* 0x0000000000017941 */ /* 0x000fea0003800000 */
.L_x_8656:
        /* <DEDUP_REMOVED lines=12> */
.L_x_8636:
[----:B------:R-:W-:Y:S05]  /*21be0*/  BSYNC B0 ;  /* 0x0000000000007941 */ /* 0x000fea0003800000 */
.L_x_8635:
        /* <DEDUP_REMOVED lines=9> */
[----:B----4-:R-:W-:Y:S02]  /*21c80*/  @P0 SHF.R.U32.HI R0, RZ, R3, R2 ;  /* 0x00000003ff000219 */ /* 0x010fe40000011602 */
[----:B------:R-:W2:Y:S03]  /*21c90*/  LDC.64 R2, c[0x0][0x9e0] ;  /* 0x00027800ff027b82 */ /* 0x000ea60000000a00 */
[----:B------:R-:W-:Y:S01]  /*21ca0*/  IMAD.IADD R0, R17, 0x1, R0 ;  /* 0x0000000111007824 */ /* 0x000fe200078e0200 */
[----:B--2---:R-:W-:-:S03]  /*21cb0*/  ISETP.GE.AND P1, PT, R3, 0x1, PT ;  /* 0x000000010300780c */ /* 0x004fc60003f26270 */
        /* <DEDUP_REMOVED lines=13> */
.L_x_8673:
[----:B------:R-:W-:-:S13]  /*21d90*/  ISETP.NE.AND P2, PT, R3, 0x1, PT ;  /* 0x000000010300780c */ /* 0x000fda0003f45270 */
[----:B-1----:R-:W1:Y:S02]  /*21da0*/  @P2 LDC.64 R4, c[0x0][0x9e8] ;  /* 0x00027a00ff042b82 */ /* 0x002e640000000a00 */
[----:B-1----:R-:W-:-:S05]  /*21db0*/  @P2 IMAD.HI.U32 R4, R6, R4, RZ ;  /* 0x0000000406042227 */ /* 0x002fca00078e00ff */
[----:B------:R-:W-:-:S07]  /*21dc0*/  @P2 SHF.R.U32.HI R6, RZ, R5, R4 ;  /* 0x00000005ff062219 */ /* 0x000fce0000011604 */
.L_x_8674:
[----:B------:R-:W-:Y:S05]  /*21dd0*/  BSYNC B0 ;  /* 0x0000000000007941 */ /* 0x000fea0003800000 */
.L_x_8672:
[----:B------:R-:W-:-:S05]  /*21de0*/  IMAD R6, R6, R3, R3 ;  /* 0x0000000306067224 */ /* 0x000fca00078e0203 */
[----:B------:R-:W-:-:S07]  /*21df0*/  VIMNMX R2, R2, R6, PT ;  /* 0x0000000602027248 */ /* 0x000fce0003fe0100 */
.L_x_8671:
[----:B------:R-:W-:Y:S01]  /*21e00*/  VIADD R2, R2, 0x7f ;  /* 0x0000007f02027836 */ /* 0x000fe20000000000 */
[----:B-1----:R-:W1:Y:S01]  /*21e10*/  @P0 LDC R4, c[0x0][0x450] ;  /* 0x00011400ff040b82 */ /* 0x002e620000000800 */
[----:B------:R-:W-:-:S03]  /*21e20*/  ULDC UR4, c[0x0][0x9dc] ;  /* 0x0002770000047ab9 */ /* 0x000fc60000000800 */
[----:B------:R-:W-:-:S04]  /*21e30*/  SHF.R.S32.HI R0, RZ, 0x1f, R2 ;  /* 0x0000001fff007819 */ /* 0x000fc80000011402 */
[----:B------:R-:W-:Y:S02]  /*21e40*/  LEA.HI R0, R0, R2, RZ, 0x7 ;  /* 0x0000000200007211 */ /* 0x000fe400078f38ff */
[----:B------:R-:W2:Y:S02]  /*21e50*/  @P0 LDC R2, c[0x0][0x44c] ;  /* 0x00011300ff020b82 */ /* 0x000ea40000000800 */
[----:B------:R-:W-:-:S04]  /*21e60*/  SHF.R.S32.HI R0, RZ, 0x7, R0 ;  /* 0x00000007ff007819 */ /* 0x000fc80000011400 */
        /* <DEDUP_REMOVED lines=18> */
.L_x_8677:
[----:B------:R-:W-:-:S13]  /*21f90*/  ISETP.NE.AND P0, PT, R3, 0x1, PT ;  /* 0x000000010300780c */ /* 0x000fda0003f05270 */
[----:B------:R-:W1:Y:S02]  /*21fa0*/  @P0 LDC.64 R4, c[0x0][0x9e8] ;  /* 0x00027a00ff040b82 */ /* 0x000e640000000a00 */
[----:B-1----:R-:W-:-:S05]  /*21fb0*/  @P0 IMAD.HI.U32 R4, R2, R4, RZ ;  /* 0x0000000402040227 */ /* 0x002fca00078e00ff */
[----:B------:R-:W-:-:S07]  /*21fc0*/  @P0 SHF.R.U32.HI R2, RZ, R5, R4 ;  /* 0x00000005ff020219 */ /* 0x000fce0000011604 */
.L_x_8678:
[----:B------:R-:W-:Y:S05]  /*21fd0*/  BSYNC B0 ;  /* 0x0000000000007941 */ /* 0x000fea0003800000 */
.L_x_8676:
[----:B------:R-:W-:-:S05]  /*21fe0*/  IMAD R2, R2, R3, RZ ;  /* 0x0000000302027224 */ /* 0x000fca00078e02ff */
[----:B------:R-:W-:-:S07]  /*21ff0*/  VIMNMX R0, R0, R2, !PT ;  /* 0x0000000200007248 */ /* 0x000fce0007fe0100 */
.L_x_8675:
[----:B------:R-:W-:Y:S01]  /*22000*/  SHF.R.S32.HI R2, RZ, 0x1f, R0 ;  /* 0x0000001fff027819 */ /* 0x000fe20000011400 */
[----:B------:R-:W-:Y:S03]  /*22010*/  BSSY B7, `(.L_x_8679) ;  /* 0x00003ee000077945 */ /* 0x000fe60003800000 */
[----:B------:R-:W-:-:S04]  /*22020*/  LEA.HI R2, R2, R0, RZ, 0x7 ;  /* 0x0000000002027211 */ /* 0x000fc800078f38ff */
[----:B------:R-:W-:-:S04]  /*22030*/  SHF.R.S32.HI R2, RZ, 0x7, R2 ;  /* 0x00000007ff027819 */ /* 0x000fc80000011402 */
        /* <DEDUP_REMOVED lines=11> */
[----:B------:R-:W1:Y:S08]  /*220f0*/  FLO.U32 R0, UR4 ;  /* 0x0000000400007d00 */ /* 0x000e7000080e0000 */
        /* <DEDUP_REMOVED lines=9> */
.L_x_8680:
        /* <DEDUP_REMOVED lines=21> */
.L_x_8683:
[----:B------:R-:W-:Y:S05]  /*222e0*/  BSYNC B6 ;  /* 0x0000000000067941 */ /* 0x000fea0003800000 */
.L_x_8682:
        /* <DEDUP_REMOVED lines=20> */
.L_x_8686:
        /* <DEDUP_REMOVED lines=15> */
.L_x_8685:
[----:B------:R-:W-:Y:S05]  /*22520*/  BSYNC B6 ;  /* 0x0000000000067941 */ /* 0x000fea0003800000 */
.L_x_8684:
[----:B------:R-:W-:Y:S01]  /*22530*/  ULDC.64 UR4, c[0x0][0x9f8] ;  /* 0x00027e0000047ab9 */ /* 0x000fe20000000a00 */
[----:B------:R-:W2:Y:S01]  /*22540*/  LDL R17, [R1+0x38] ;  /* 0x0000380001117983 */ /* 0x000ea20000100800 */
[----:B------:R-:W-:Y:S01]  /*22550*/  ISETP.NE.U32.AND P0, PT, RZ, UR4, PT ;  /* 0x00000004ff007c0c */ /* 0x000fe2000bf05070 */
[----:B------:R-:W-:-:S03]  /*22560*/  IMAD.MOV.U32 R7, RZ, RZ, R19 ;  /* 0x000000ffff077224 */ /* 0x000fc600078e0013 */
        /* <DEDUP_REMOVED lines=19> */
.L_x_8869:
        /* <DEDUP_REMOVED lines=11> */
.L_x_8872:
[----:B------:R-:W-:Y:S05]  /*22750*/  @!P6 BRA `(.L_x_8688) ;  /* 0x000000040018e947 */ /* 0x000fea0003800000 */
[----:B------:R-:W-:-:S04]  /*22760*/  ISETP.NE.U32.AND P0, PT, R2, RZ, PT ;  /* 0x000000ff0200720c */ /* 0x000fc80003f05070 */
[----:B------:R-:W-:-:S13]  /*22770*/  ISETP.NE.AND.EX P0, PT, R3, RZ, PT, P0 ;  /* 0x000000ff0300720c */ /* 0x000fda0003f05300 */
[----:B------:R-:W-:Y:S05]  /*22780*/  @!P0 BRA `(.L_x_8690) ;  /* 0x0000000000508947 */ /* 0x000fea0003800000 */
[----:B------:R-:W2:Y:S01]  /*22790*/  LDC R6, c[0x0][0x43c] ;  /* 0x00010f00ff067b82 */ /* 0x000ea20000000800 */
[----:B------:R-:W-:Y:S01]  /*227a0*/  IMAD.MOV.U32 R9, RZ, RZ, R0 ;  /* 0x000000ffff097224 */ /* 0x000fe200078e0000 */
[----:B------:R-:W-:-:S03]  /*227b0*/  ULDC.64 UR4, c[0x0][0x428] ;  /* 0x00010a0000047ab9 */ /* 0x000fc60000000a00 */
        /* <DEDUP_REMOVED lines=17> */
.L_x_8690:
[----:B-1----:R-:W4:Y:S04]  /*228d0*/  LDL R7, [R1] ;  /* 0x0000000001077983 */ /* 0x002f280000100800 */
[----:B---3--:R-:W4:Y:S04]  /*228e0*/  LDL R0, [R1+0x8] ;  /* 0x0000080001007983 */ /* 0x008f280000100800 */
[----:B--2---:R-:W2:Y:S01]  /*228f0*/  LDL R2, [R1+0x14] ;  /* 0x0000140001027983 */ /* 0x004ea20000100800 */
[----:B----4-:R-:W-:Y:S01]  /*22900*/  IMAD R0, R0, 0x8, R7 ;  /* 0x0000000800007824 */ /* 0x010fe200078e0207 */
[----:B--2---:R-:W-:-:S04]  /*22910*/  SHF.L.U32 R2, R2, 0x1f, RZ ;  /* 0x0000001f02027819 */ /* 0x004fc800000006ff */
[----:B------:R-:W1:Y:S02]  /*22920*/  SYNCS.PHASECHK.TRANS64.TRYWAIT P0, [R0+URZ+0x28840], R2 ;  /* 0x02884002000075a7 */ /* 0x000e64000800017f */
[----:B-1----:R-:W-:Y:S05]  /*22930*/  @!P0 BRA `(.L_x_8691) ;  /* 0x00000064007c8947 */ /* 0x002fea0003800000 */
.L_x_8873:
        /* <DEDUP_REMOVED lines=10> */
.L_x_8692:
[----:B------:R-:W3:Y:S04]  /*229e0*/  LDL R5, [R1] ;  /* 0x0000000001057983 */ /* 0x000ee80000100800 */
[----:B------:R-:W3:Y:S04]  /*229f0*/  LDL R4, [R1+0x8] ;  /* 0x0000080001047983 */ /* 0x000ee80000100800 */
[----:B------:R-:W4:Y:S04]  /*22a00*/  LDL R6, [R1+0xc] ;  /* 0x00000c0001067983 */ /* 0x000f280000100800 */
[----:B-12---:R-:W2:Y:S01]  /*22a10*/  LDL R2, [R1+0x18] ;  /* 0x0000180001027983 */ /* 0x006ea20000100800 */
[----:B------:R-:W-:-:S02]  /*22a20*/  R2UR UR9, R0 ;  /* 0x00000000000972ca */ /* 0x000fc400000e0000 */
[----:B------:R-:W-:Y:S01]  /*22a30*/  PLOP3.LUT P0, PT, PT, PT, PT, 0x80, 0x0 ;  /* 0x000000000000781c */ /* 0x000fe20003f0f070 */
[----:B------:R-:W-:Y:S01]  /*22a40*/  UIADD3 UR4, UP0, UR40, 0x370, URZ ;  /* 0x0000037028047890 */ /* 0x000fe2000ff1e03f */
[----:B------:R-:W-:Y:S02]  /*22a50*/  R2UR UR12, R18 ;  /* 0x00000000120c72ca */ /* 0x000fe400000e0000 */
[----:B-----5:R-:W-:Y:S02]  /*22a60*/  R2UR UR13, R17 ;  /* 0x00000000110d72ca */ /* 0x020fe400000e0000 */
[----:B------:R-:W-:-:S05]  /*22a70*/  LOP3.LUT R3, R3, 0xfffffffb, RZ, 0xc0, !PT ;  /* 0xfffffffb03037812 */ /* 0x000fca00078ec0ff */
[----:B------:R-:W-:Y:S01]  /*22a80*/  UIADD3 UR9, UR9, 0x28830, URZ ;  /* 0x0002883009097890 */ /* 0x000fe2000fffe03f */
[----:B------:R-:W-:Y:S01]  /*22a90*/  UMOV UR10, URZ ;  /* 0x0000003f000a7c82 */ /* 0x000fe20008000000 */
[----:B------:R-:W-:Y:S01]  /*22aa0*/  UMOV UR7, 0x14f00000 ;  /* 0x14f0000000077882 */ /* 0x000fe20000000000 */
[----:B------:R-:W-:Y:S01]  /*22ab0*/  @P0 LOP3.LUT R3, R3, 0x4, RZ, 0xfc, !PT ;  /* 0x0000000403030812 */ /* 0x000fe200078efcff */
[----:B------:R-:W-:-:S04]  /*22ac0*/  UMOV UR15, 0x40 ;  /* 0x00000040000f7882 */ /* 0x000fc80000000000 */
[----:B------:R1:W-:Y:S01]  /*22ad0*/  STL [R1+0x4], R3 ;  /* 0x0000040301007387 */ /* 0x0003e20000100800 */
[----:B---3--:R-:W-:Y:S01]  /*22ae0*/  IMAD R0, R4, 0x8000, R5 ;  /* 0x0000800004007824 */ /* 0x008fe200078e0205 */
[----:B----4-:R-:W-:-:S04]  /*22af0*/  R2UR UR11, R6 ;  /* 0x00000000060b72ca */ /* 0x010fc800000e0000 */
[----:B------:R-:W-:Y:S02]  /*22b00*/  R2UR UR6, R0 ;  /* 0x00000000000672ca */ /* 0x000fe400000e0000 */
[----:B--2---:R-:W-:-:S11]  /*22b10*/  R2UR UR5, R2 ;  /* 0x00000000020572ca */ /* 0x004fd600000e0000 */
[----:B------:R-:W-:Y:S02]  /*22b20*/  UIADD3 UR8, UR6, 0x18400, URZ ;  /* 0x0001840006087890 */ /* 0x000fe4000fffe03f */
[----:B------:R-:W-:Y:S02]  /*22b30*/  ULEA UR11, UR11, UR5, 0x7 ;  /* 0x000000050b0b7291 */ /* 0x000fe4000f8e383f */
[----:B------:R-:W-:Y:S02]  /*22b40*/  UIADD3.X UR5, URZ, UR41, URZ, UP0, !UPT ;  /* 0x000000293f057290 */ /* 0x000fe400087fe43f */
[----:B------:R-:W-:-:S03]  /*22b50*/  UIADD3 UR14, UR6, 0x1c400, URZ ;  /* 0x0001c400060e7890 */ /* 0x000fc6000fffe03f */
[----:B------:R-:W-:-:S04]  /*22b60*/  UMOV UR6, 0x0 ;  /* 0x0000000000067882 */ /* 0x000fc80000000000 */
[----:B------:R2:W-:Y:S02]  /*22b70*/  UTMALDG.4D [UR8], [UR4], desc[UR6] ;  /* 0x00000608040075b4 */ /* 0x0005e40008019000 */
[----:B--2---:R-:W-:Y:S01]  /*22b80*/  UMOV UR8, UR14 ;  /* 0x0000000e00087c82 */ /* 0x004fe20008000000 */
[----:B------:R-:W-:Y:S02]  /*22b90*/  UMOV UR10, UR15 ;  /* 0x0000000f000a7c82 */ /* 0x000fe40008000000 */
[----:B------:R1:W-:Y:S02]  /*22ba0*/  UTMALDG.4D [UR8], [UR4], desc[UR6] ;  /* 0x00000608040075b4 */ /* 0x0003e40008019000 */
[----:B-1----:R-:W-:Y:S01]  /*22bb0*/  NOP ;  /* 0x0000000000007918 */ /* 0x002fe20000000000 */
.L_x_8688:
[----:B---3--:R-:W2:Y:S04]  /*22bc0*/  LDL R4, [R1] ;  /* 0x0000000001047983 */ /* 0x008ea80000100800 */
        /* <DEDUP_REMOVED lines=31> */
.L_x_8694:
[----:B------:R-:W-:Y:S05]  /*22dc0*/  BSYNC B6 ;  /* 0x0000000000067941 */ /* 0x000fea0003800000 */
.L_x_8693:
[----:B--2---:R-:W2:Y:S01]  /*22dd0*/  LDL.LU R0, [R1+0x44] ;  /* 0x0000440001007983 */ /* 0x004ea20000300800 */
[----:B-1----:R-:W1:Y:S01]  /*22de0*/  LDC R7, c[0x0][0x448] ;  /* 0x00011200ff077b82 */ /* 0x002e620000000800 */
[----:B------:R-:W-:Y:S02]  /*22df0*/  ULDC.64 UR4, c[0x0][0x2d8] ;  /* 0x0000b60000047ab9 */ /* 0x000fe40000000a00 */
[----:B------:R-:W2:Y:S04]  /*22e00*/  LDL.LU.64 R2, [R1+0x48] ;  /* 0x0000480001027983 */ /* 0x000ea80000300a00 */
[----:B------:R-:W3:Y:S01]  /*22e10*/  LDL R12, [R1+0x34] ;  /* 0x00003400010c7983 */ /* 0x000ee20000100800 */
[----:B------:R-:W4:Y:S01]  /*22e20*/  S2R R5, SR_TID.X ;  /* 0x0000000000057919 */ /* 0x000f220000002100 */
[----:B------:R-:W0:Y:S01]  /*22e30*/  S2R R8, SR_TID.X ;  /* 0x0000000000087919 */ /* 0x000e220000002100 */
[----:B----4-:R-:W-:-:S04]  /*22e40*/  LOP3.LUT R5, R5, 0x7f, RZ, 0xc0, !PT ;  /* 0x0000007f05057812 */ /* 0x010fc800078ec0ff */
[----:B------:R-:W-:Y:S01]  /*22e50*/  SHF.R.U32.HI R5, RZ, 0x3, R5 ;  /* 0x00000003ff057819 */ /* 0x000fe20000011605 */
[----:B0-----:R-:W-:-:S05]  /*22e60*/  IMAD.SHL.U32 R8, R8, 0x10, RZ ;  /* 0x0000001008087824 */ /* 0x001fca00078e00ff */
[----:B------:R-:W-:Y:S01]  /*22e70*/  LOP3.LUT R8, R5, 0x70, R8, 0xf8, !PT ;  /* 0x0000007005087812 */ /* 0x000fe200078ef808 */
        /* <DEDUP_REMOVED lines=40> */
[----:B------:R-:W-:Y:S01]  /*23100*/  ULDC.64 UR4, c[0x0][0x280] ;  /* 0x0000a00000047ab9 */ /* 0x000fe20000000a00 */
[----:B------:R-:W-:Y:S02]  /*23110*/  LOP3.LUT R8, R8, 0x40, RZ, 0xfc, !PT ;  /* 0x0000004008087812 */ /* 0x000fe400078efcff */
[----:B------:R-:W-:Y:S01]  /*23120*/  IMAD.IADD R3, R3, 0x1, R4 ;  /* 0x0000000103037824 */ /* 0x000fe200078e0204 */
[----:B------:R-:W-:Y:S01]  /*23130*/  LEA R4, P0, R2, UR4, 0x1 ;  /* 0x0000000402047c11 */ /* 0x000fe2000f8008ff */
[----:B------:R-:W-:Y:S02]  /*23140*/  ULDC UR4, c[0x0][0x2b8] ;  /* 0x0000ae0000047ab9 */ /* 0x000fe40000000800 */
[----:B------:R-:W-:Y:S02]  /*23150*/  ISETP.GE.AND P1, PT, R8, UR4, PT ;  /* 0x0000000408007c0c */ /* 0x000fe4000bf26270 */
[----:B------:R0:W5:Y:S01]  /*23160*/  LDL R8, [R1+0x30] ;  /* 0x0000300001087983 */ /* 0x0001620000100800 */
[----:B------:R-:W1:Y:S01]  /*23170*/  S2R R9, SR_TID.X ;  /* 0x0000000000097919 */ /* 0x000e620000002100 */
[----:B------:R-:W2:Y:S01]  /*23180*/  S2R R10, SR_TID.X ;  /* 0x00000000000a7919 */ /* 0x000ea20000002100 */
[----:B------:R-:W-:Y:S01]  /*23190*/  LEA.HI.X R3, R2, UR5, R3, 0x1, P0 ;  /* 0x0000000502037c11 */ /* 0x000fe200080f0c03 */
[----:B-1----:R-:W-:-:S05]  /*231a0*/  IMAD.SHL.U32 R9, R9, 0x8, RZ ;  /* 0x0000000809097824 */ /* 0x002fca00078e00ff */
[----:B------:R-:W-:Y:S02]  /*231b0*/  LOP3.LUT R9, R9, 0x38, RZ, 0xc0, !PT ;  /* 0x0000003809097812 */ /* 0x000fe400078ec0ff */
[----:B--2---:R-:W-:Y:S02]  /*231c0*/  LOP3.LUT R10, R10, 0x7f, RZ, 0xc0, !PT ;  /* 0x0000007f0a0a7812 */ /* 0x004fe400078ec0ff */
[----:B------:R-:W-:Y:S01]  /*231d0*/  ISETP.GE.AND P0, PT, R9, UR4, PT ;  /* 0x0000000409007c0c */ /* 0x000fe2000bf06270 */
[----:B------:R-:W-:Y:S01]  /*231e0*/  UMOV UR4, 0xffffffff ;  /* 0xffffffff00047882 */ /* 0x000fe20000000000 */
[----:B------:R-:W-:Y:S02]  /*231f0*/  SHF.R.U32.HI R10, RZ, 0x3, R10 ;  /* 0x00000003ff0a7819 */ /* 0x000fe4000001160a */
[----:B0-----:R-:W-:Y:S09]  /*23200*/  BRA.DIV UR4, `(.L_x_8695) ;  /* 0x0000005e045c7947 */ /* 0x001ff2000b800000 */
[----:B------:R-:W2:Y:S04]  /*23210*/  LDL.LU R6, [R1+0x40] ;  /* 0x0000400001067983 */ /* 0x000ea80000300800 */
[----:B------:R-:W3:Y:S01]  /*23220*/  LDL.LU R11, [R1+0x34] ;  /* 0x00003400010b7983 */ /* 0x000ee20000300800 */
[----:B--2---:R-:W-:-:S03]  /*23230*/  IMAD R2, R6, R7, RZ ;  /* 0x0000000706027224 */ /* 0x004fc600078e02ff */
        /* <DEDUP_REMOVED lines=73> */
[----:B------:R0:W2:Y:S02]  /*236d0*/  SHFL.IDX PT, R3, R4, 0x7, 0x181f ;  /* 0x00f81f0004037f89 */ /* 0x0000a400000e0000 */
.L_x_8890:
[----:B------:R-:W-:Y:S01]  /*236e0*/  VIADD R0, R0, 0x70 ;  /* 0x0000007000007836 */ /* 0x000fe20000000000 */
[----:B------:R-:W-:Y:S04]  /*236f0*/  BSSY B0, `(.L_x_8696) ;  /* 0x000000a000007945 */ /* 0x000fe80003800000 */
[----:B------:R-:W-:-:S13]  /*23700*/  ISETP.GE.AND P2, PT, R0, R2, PT ;  /* 0x000000020000720c */ /* 0x000fda0003f46270 */
[----:B------:R-:W-:Y:S05]  /*23710*/  @P2 BRA `(.L_x_8697) ;  /* 0x00000000001c2947 */ /* 0x000fea0003800000 */
[----:B--2---:R-:W-:-:S05]  /*23720*/  LEA R2, P2, R9, R3, 0x1 ;  /* 0x0000000309027211 */ /* 0x004fca00078408ff */
[----:B01----:R-:W-:-:S05]  /*23730*/  IMAD.X R3, RZ, RZ, R5, P2 ;  /* 0x000000ffff037224 */ /* 0x003fca00010e0605 */
[----:B------:R-:W-:Y:S01]  /*23740*/  @!PT LDS RZ, [RZ] ;  /* 0x00000000fffff984 */ /* 0x000fe20000000800 */
[----:B------:R-:W-:Y:S01]  /*23750*/  @!PT LDS RZ, [RZ] ;  /* 0x00000000fffff984 */ /* 0x000fe20000000800 */
[----:B------:R-:W-:Y:S01]  /*23760*/  @!PT LDS RZ, [RZ] ;  /* 0x00000000fffff984 */ /* 0x000fe20000000800 */
[----:B------:R3:W-:Y:S04]  /*23770*/  LDGSTS.E.BYPASS.LTC128B.128 [R8+0x13c00], desc[UR38][R2.64], !P0 ;  /* 0x13c0000002087fae */ /* 0x0007e8000c101d66 */
[----:B------:R3:W-:Y:S02]  /*23780*/  LDGSTS.E.BYPASS.LTC128B.128 [R8+0x17c00], desc[UR38][R2.64+0x80], !P1 ;  /* 0x17c0008002087fae */ /* 0x0007e4000c901d66 */
.L_x_8697:
[----:B------:R-:W-:Y:S05]  /*23790*/  BSYNC B0 ;  /* 0x0000000000007941 */ /* 0x000fea0003800000 */
.L_x_8696:
[----:B0--3--:R0:W5:Y:S01]  /*237a0*/  LDL R8, [R1] ;  /* 0x0000000001087983 */ /* 0x0091620000100800 */
[----:B------:R-:W-:Y:S01]  /*237b0*/  PLOP3.LUT P0, PT, PT, PT, PT, 0x80, 0x0 ;  /* 0x000000000000781c */ /* 0x000fe20003f0f070 */
[----:B------:R-:W-:-:S12]  /*237c0*/  NOP ;  /* 0x0000000000007918 */ /* 0x000fd80000000000 */
.L_x_8698:
[----:B------:R-:W3:Y:S01]  /*237d0*/  LDL R2, [R1] ;  /* 0x0000000001027983 */ /* 0x000ee20000100800 */
[----:B------:R-:W-:Y:S02]  /*237e0*/  PLOP3.LUT P1, PT, P1, P0, PT, 0xa2, 0x0 ;  /* 0x000000000000781c */ /* 0x000fe40000f21472 */
[----:B---3--:R-:W-:-:S08]  /*237f0*/  @P0 R2UR P1, UR4, R2 ;  /* 0x00000000020402ca */ /* 0x008fd00000020000 */
[----:B------:R-:W-:-:S05]  /*23800*/  @P0 PLOP3.LUT P0, PT, P1, PT, PT, 0x80, 0x0 ;  /* 0x000000000000081c */ /* 0x000fca0000f0f070 */
[----:B------:R-:W-:Y:S01]  /*23810*/  @!P1 SYNCS.ARRIVE.TRANS64.RED.A0T1 RZ, [UR4+0x28800], RZ ;  /* 0x028800ffffff99a7 */ /* 0x000fe20008200404 */
[----:B------:R-:W-:Y:S07]  /*23820*/  @!P1 ARRIVES.LDGSTSBAR.64.TRANSCNT [UR4+0x28800] ;  /* 0x02880000ff0099b0 */ /* 0x000fee0008000a84 */
[----:B------:R-:W-:Y:S05]  /*23830*/  @P0 BRA.U.ANY `(.L_x_8698) ;  /* 0xfffffffd00e40947 */ /* 0x000fea000393ffff */
[----:B--2---:R-:W2:Y:S02]  /*23840*/  LDL.LU R3, [R1+0x54] ;  /* 0x0000540001037983 */ /* 0x004ea40000300800 */
        /* <DEDUP_REMOVED lines=10> */
[----:B--23--:R-:W-:Y:S05]  /*238f0*/  @!P0 BRA `(.L_x_8700) ;  /* 0x0000006000508947 */ /* 0x00cfea0003800000 */
.L_x_8891:
[----:B------:R-:W-:Y:S05]  /*23900*/  BSYNC B0 ;  /* 0x0000000000007941 */ /* 0x000fea0003800000 */
.L_x_8699:
[----:B------:R-:W3:Y:S04]  /*23910*/  LDL R3, [R1+0x38] ;  /* 0x0000380001037983 */ /* 0x000ee80000100800 */
[----:B--2---:R-:W2:Y:S01]  /*23920*/  LDL R2, [R1+0x2c] ;  /* 0x00002c0001027983 */ /* 0x004ea20000100800 */
[----:B------:R-:W-:Y:S01]  /*23930*/  BSSY B0, `(.L_x_8701) ;  /* 0x00001fb000007945 */ /* 0x000fe20003800000 */
[----:B---3--:R-:W-:-:S05]  /*23940*/  VIADD R0, R3, 0xfffffffe ;  /* 0xfffffffe03007836 */ /* 0x008fca0000000000 */
[----:B--2---:R-:W-:-:S13]  /*23950*/  ISETP.GE.AND P0, PT, R0, R2, PT ;  /* 0x000000020000720c */ /* 0x004fda0003f06270 */
        /* <DEDUP_REMOVED lines=44> */
.L_x_8707:
[----:B------:R-:W2:Y:S01]  /*23c20*/  LDL R2, [R1] ;  /* 0x0000000001027983 */ /* 0x000ea20000100800 */
[----:B------:R-:W-:Y:S01]  /*23c30*/  BSSY B3, `(.L_x_8708) ;  /* 0x0000005000037945 */ /* 0x000fe20003800000 */
[----:B--2---:R-:W-:Y:S01]  /*23c40*/  IMAD R3, R6, 0x8, R2 ;  /* 0x0000000806037824 */ /* 0x004fe200078e0202 */
[----:B------:R-:W-:-:S04]  /*23c50*/  SHF.L.U32 R2, R9, 0x1f, RZ ;  /* 0x0000001f09027819 */ /* 0x000fc800000006ff */
[----:B------:R-:W2:Y:S02]  /*23c60*/  SYNCS.PHASECHK.TRANS64.TRYWAIT P0, [R3+URZ+0x28840], R2 ;  /* 0x02884002030075a7 */ /* 0x000ea4000800017f */
[----:B--2---:R-:W-:Y:S05]  /*23c70*/  @!P0 BRA `(.L_x_8709) ;  /* 0x0000005c00888947 */ /* 0x004fea0003800000 */
.L_x_8892:
[----:B------:R-:W-:Y:S05]  /*23c80*/  BSYNC B3 ;  /* 0x0000000000037941 */ /* 0x000fea0003800000 */
.L_x_8708:
        /* <DEDUP_REMOVED lines=11> */
.L_x_8711:
[----:B------:R-:W-:Y:S05]  /*23d40*/  BSYNC B3 ;  /* 0x0000000000037941 */ /* 0x000fea0003800000 */
.L_x_8710:
[----:B------:R-:W3:Y:S04]  /*23d50*/  LDL R5, [R1] ;  /* 0x0000000001057983 */ /* 0x000ee80000100800 */
        /* <DEDUP_REMOVED lines=12> */
.L_x_8712:
        /* <DEDUP_REMOVED lines=16> */
.L_x_8713:
        /* <DEDUP_REMOVED lines=11> */
[----:B------:R-:W3:Y:S04]  /*23fd0*/  LDL R12, [R1] ;  /* 0x00000000010c7983 */ /* 0x000ee80000100800 */
[----:B------:R-:W3:Y:S01]  /*23fe0*/  LDL R7, [R1+0x8] ;  /* 0x0000080001077983 */ /* 0x000ee20000100800 */
[----:B------:R-:W-:Y:S01]  /*23ff0*/  BSSY B3, `(.L_x_8714) ;  /* 0x0000005000037945 */ /* 0x000fe20003800000 */
[----:B--2---:R-:W-:Y:S01]  /*24000*/  SHF.L.U32 R3, R13, 0x1f, RZ ;  /* 0x0000001f0d037819 */ /* 0x004fe200000006ff */
[----:B---3--:R-:W-:-:S04]  /*24010*/  IMAD R2, R7, 0x8, R12 ;  /* 0x0000000807027824 */ /* 0x008fc800078e020c */
[----:B------:R-:W1:Y:S02]  /*24020*/  SYNCS.PHASECHK.TRANS64.TRYWAIT P0, [R2+URZ+0x28860], R3 ;  /* 0x02886003020075a7 */ /* 0x000e64000800017f */
[----:B-1----:R-:W-:Y:S05]  /*24030*/  @!P0 BRA `(.L_x_8715) ;  /* 0x0000005800ac8947 */ /* 0x002fea0003800000 */
.L_x_8893:
[----:B------:R-:W-:Y:S05]  /*24040*/  BSYNC B3 ;  /* 0x0000000000037941 */ /* 0x000fea0003800000 */
.L_x_8714:
[----:B------:R-:W2:Y:S01]  /*24050*/  LDL R5, [R1+0x3c] ;  /* 0x00003c0001057983 */ /* 0x000ea20000100800 */
[----:B------:R-:W3:Y:S02]  /*24060*/  S2R R7, SR_TID.X ;  /* 0x0000000000077919 */ /* 0x000ee40000002100 */
[----:B---3--:R-:W-:-:S04]  /*24070*/  LOP3.LUT R7, R7, 0x7f, RZ, 0xc0, !PT ;  /* 0x0000007f07077812 */ /* 0x008fc800078ec0ff */
[----:B------:R-:W-:-:S13]  /*24080*/  ISETP.NE.AND P0, PT, R7, RZ, PT ;  /* 0x000000ff0700720c */ /* 0x000fda0003f05270 */
[----:B-1----:R-:W-:-:S04]  /*24090*/  @!P0 IMAD.MOV.U32 R3, RZ, RZ, 0x8000 ;  /* 0x00008000ff038424 */ /* 0x002fc800078e00ff */
[----:B------:R2:W-:Y:S02]  /*240a0*/  @!P0 SYNCS.ARRIVE.TRANS64 RZ, [R2+URZ+0x28850], R3 ;  /* 0x0288500302ff89a7 */ /* 0x0005e4000800003f */
[----:B--2---:R-:W-:-:S04]  /*240b0*/  PRMT R3, R5, 0x9910, RZ ;  /* 0x0000991005037816 */ /* 0x004fc800000000ff */
[----:B------:R-:W-:-:S13]  /*240c0*/  ISETP.NE.AND P0, PT, R3, 0x2, PT ;  /* 0x000000020300780c */ /* 0x000fda0003f05270 */
[----:B------:R-:W-:Y:S05]  /*240d0*/  @P0 BRA `(.L_x_8716) ;  /* 0x0000000000040947 */ /* 0x000fea0003800000 */
[----:B------:R-:W-:Y:S01]  /*240e0*/  BPT.TRAP 0x1 ;  /* 0x000000040000795c */ /* 0x000fe20000300000 */
.L_x_8716:
[----:B------:R-:W2:Y:S01]  /*240f0*/  LDL R3, [R1+0x4] ;  /* 0x0000040001037983 */ /* 0x000ea20000100800 */
[----:B------:R-:W-:Y:S01]  /*24100*/  BSSY B3, `(.L_x_8717) ;  /* 0x0000004000037945 */ /* 0x000fe20003800000 */
[----:B--2---:R-:W-:-:S13]  /*24110*/  LOP3.LUT P0, RZ, R3, 0x8, RZ, 0xc0, !PT ;  /* 0x0000000803ff7812 */ /* 0x004fda000780c0ff */
[----:B------:R-:W-:Y:S05]  /*24120*/  @P0 BRA `(.L_x_8718) ;  /* 0x0000000000040947 */ /* 0x000fea0003800000 */
[----:B------:R-:W-:Y:S01]  /*24130*/  BPT.TRAP 0x1 ;  /* 0x000000040000795c */ /* 0x000fe20000300000 */
.L_x_8718:
[----:B------:R-:W-:Y:S05]  /*24140*/  BSYNC B3 ;  /* 0x0000000000037941 */ /* 0x000fea0003800000 */
.L_x_8717:
        /* <DEDUP_REMOVED lines=14> */
.L_x_8719:
        /* <DEDUP_REMOVED lines=10> */
[----:B------:R-:W-:Y:S01]  /*242d0*/  R2UR UR10, R11 ;  /* 0x000000000b0a72ca */ /* 0x000fe200000e0000 */
[----:B------:R-:W-:Y:S01]  /*242e0*/  VIADD R5, R7, 0x4400 ;  /* 0x0000440007057836 */ /* 0x000fe20000000000 */
[----:B------:R-:W-:Y:S01]  /*242f0*/  PLOP3.LUT P0, PT, PT, PT, PT, 0x80, 0x0 ;  /* 0x000000000000781c */ /* 0x000fe20003f0f070 */
[----:B------:R-:W-:Y:S01]  /*24300*/  UMOV UR6, 0x0 ;  /* 0x0000000000067882 */ /* 0x000fe20000000000 */
[----:B------:R-:W-:-:S11]  /*24310*/  UMOV UR7, 0x14f00000 ;  /* 0x14f0000000077882 */ /* 0x000fd60000000000 */
.L_x_8720:
        /* <DEDUP_REMOVED lines=10> */
[----:B------:R1:W-:Y:S01]  /*243c0*/  STL [R1+0xc], R0 ;  /* 0x00000c0001007387 */ /* 0x0003e20000100800 */
[----:B------:R-:W-:-:S07]  /*243d0*/  IMAD.MOV.U32 R17, RZ, RZ, R4 ;  /* 0x000000ffff117224 */ /* 0x000fce00078e0004 */
.L_x_8706:
[----:B------:R-:W-:Y:S05]  /*243e0*/  BSYNC B1 ;  /* 0x0000000000017941 */ /* 0x000fea0003800000 */
.L_x_8705:
[----:B-1----:R-:W2:Y:S04]  /*243f0*/  LDL R0, [R1+0x38] ;  /* 0x0000380001007983 */ /* 0x002ea80000100800 */
[----:B------:R3:W-:Y:S04]  /*24400*/  STL [R1+0x8], R6 ;  /* 0x0000080601007387 */ /* 0x0007e80000100800 */
[----:B------:R3:W-:Y:S02]  /*24410*/  STL [R1+0x14], R9 ;  /* 0x0000140901007387 */ /* 0x0007e40000100800 */
[----:B--23--:R-:W-:-:S07]  /*24420*/  VIADD R0, R0, 0xfffffffd ;  /* 0xfffffffd00007836 */ /* 0x00cfce0000000000 */
.L_x_8704:
[----:B------:R-:W-:Y:S05]  /*24430*/  BSYNC B2 ;  /* 0x0000000000027941 */ /* 0x000fea0003800000 */
.L_x_8703:
[----:B------:R-:W2:Y:S01]  /*24440*/  LDL.LU R2, [R1+0x38] ;  /* 0x0000380001027983 */ /* 0x000ea20000300800 */
[----:B------:R-:W-:Y:S01]  /*24450*/  VIADD R8, R8, 0xfffffffe ;  /* 0xfffffffe08087836 */ /* 0x000fe20000000000 */
[----:B--2---:R-:W-:-:S04]  /*24460*/  LOP3.LUT R2, RZ, R2, RZ, 0x33, !PT ;  /* 0x00000002ff027212 */ /* 0x004fc800078e33ff */
[----:B------:R-:W-:-:S13]  /*24470*/  ISETP.NE.AND P0, PT, R8, R2, PT ;  /* 0x000000020800720c */ /* 0x000fda0003f05270 */
[----:B------:R-:W-:Y:S05]  /*24480*/  @!P0 BRA `(.L_x_8702) ;  /* 0x0000001400148947 */ /* 0x000fea0003800000 */
[----:B------:R-:W-:-:S07]  /*24490*/  IMAD.MOV.U32 R8, RZ, RZ, R17 ;  /* 0x000000ffff087224 */ /* 0x000fce00078e0011 */
.L_x_8753:
        /* <DEDUP_REMOVED lines=36> */
.L_x_8723:
[----:B------:R-:W2:Y:S01]  /*246e0*/  LDL R2, [R1] ;  /* 0x0000000001027983 */ /* 0x000ea20000100800 */
[----:B------:R-:W-:Y:S01]  /*246f0*/  BSSY B2, `(.L_x_8724) ;  /* 0x0000005000027945 */ /* 0x000fe20003800000 */
[----:B--2---:R-:W-:Y:S01]  /*24700*/  IMAD R3, R4, 0x8, R2 ;  /* 0x0000000804037824 */ /* 0x004fe200078e0202 */
[----:B------:R-:W-:-:S04]  /*24710*/  SHF.L.U32 R2, R5, 0x1f, RZ ;  /* 0x0000001f05027819 */ /* 0x000fc800000006ff */
[----:B------:R-:W2:Y:S02]  /*24720*/  SYNCS.PHASECHK.TRANS64.TRYWAIT P0, [R3+URZ+0x28840], R2 ;  /* 0x02884002030075a7 */ /* 0x000ea4000800017f */
[----:B--2---:R-:W-:Y:S05]  /*24730*/  @!P0 BRA `(.L_x_8725) ;  /* 0x0000005400008947 */ /* 0x004fea0003800000 */
.L_x_8894:
[----:B------:R-:W-:Y:S05]  /*24740*/  BSYNC B2 ;  /* 0x0000000000027941 */ /* 0x000fea0003800000 */
.L_x_8724:
        /* <DEDUP_REMOVED lines=11> */
.L_x_8727:
[----:B------:R-:W-:Y:S05]  /*24800*/  BSYNC B2 ;  /* 0x0000000000027941 */ /* 0x000fea0003800000 */
.L_x_8726:
        /* <DEDUP_REMOVED lines=12> */
[----:B-1----:R-:W-:-:S08]  /*248d0*/  VIADD R9, R2, 0x18400 ;  /* 0x0001840002097836 */ /* 0x002fd00000000000 */
.L_x_8728:
        /* <DEDUP_REMOVED lines=16> */
.L_x_8729:
        /* <DEDUP_REMOVED lines=18> */
.L_x_8895:
[----:B------:R-:W-:Y:S05]  /*24b00*/  BSYNC B2 ;  /* 0x0000000000027941 */ /* 0x000fea0003800000 */
.L_x_8730:
        /* <DEDUP_REMOVED lines=10> */
.L_x_8732:
[----:B------:R-:W2:Y:S01]  /*24bb0*/  LDL R3, [R1+0x4] ;  /* 0x0000040001037983 */ /* 0x000ea20000100800 */
[----:B------:R-:W-:Y:S01]  /*24bc0*/  BSSY B2, `(.L_x_8733) ;  /* 0x0000004000027945 */ /* 0x000fe20003800000 */
[----:B--2---:R-:W-:-:S13]  /*24bd0*/  LOP3.LUT P0, RZ, R3, 0x8, RZ, 0xc0, !PT ;  /* 0x0000000803ff7812 */ /* 0x004fda000780c0ff */
[----:B------:R-:W-:Y:S05]  /*24be0*/  @P0 BRA `(.L_x_8734) ;  /* 0x0000000000040947 */ /* 0x000fea0003800000 */
[----:B------:R-:W-:Y:S01]  /*24bf0*/  BPT.TRAP 0x1 ;  /* 0x000000040000795c */ /* 0x000fe20000300000 */
.L_x_8734:
[----:B------:R-:W-:Y:S05]  /*24c00*/  BSYNC B2 ;  /* 0x0000000000027941 */ /* 0x000fea0003800000 */
.L_x_8733:
        /* <DEDUP_REMOVED lines=14> */
.L_x_8735:
        /* <DEDUP_REMOVED lines=15> */
.L_x_8736:
        /* <DEDUP_REMOVED lines=12> */
.L_x_8722:
[----:B------:R-:W-:Y:S05]  /*24ea0*/  BSYNC B1 ;  /* 0x0000000000017941 */ /* 0x000fea0003800000 */
.L_x_8721:
[----:B------:R-:W2:Y:S01]  /*24eb0*/  LDL R2, [R1+0x4] ;  /* 0x0000040001027983 */ /* 0x000ea20000100800 */
[----:B------:R-:W-:Y:S01]  /*24ec0*/  VIADD R3, R4, 0x1 ;  /* 0x0000000104037836 */ /* 0x000fe20000000000 */
[----:B------:R-:W-:Y:S01]  /*24ed0*/  BSSY B1, `(.L_x_8737) ;  /* 0x000009c000017945 */ /* 0x000fe20003800000 */
[----:B-1----:R-:W-:-:S03]  /*24ee0*/  VIADD R6, R0, 0xffffffff ;  /* 0xffffffff00067836 */ /* 0x002fc60000000000 */
        /* <DEDUP_REMOVED lines=32> */
.L_x_8739:
[----:B------:R-:W3:Y:S01]  /*250f0*/  LDL R2, [R1] ;  /* 0x0000000001027983 */ /* 0x000ee20000100800 */
[----:B------:R-:W-:Y:S01]  /*25100*/  SHF.L.U32 R3, R10, 0x1f, RZ ;  /* 0x0000001f0a037819 */ /* 0x000fe200000006ff */
[----:B------:R-:W-:Y:S01]  /*25110*/  BSSY B2, `(.L_x_8740) ;  /* 0x0000004000027945 */ /* 0x000fe20003800000 */
[----:B---3--:R-:W-:-:S04]  /*25120*/  IMAD R2, R11, 0x8, R2 ;  /* 0x000000080b027824 */ /* 0x008fc800078e0202 */
[----:B------:R-:W3:Y:S02]  /*25130*/  SYNCS.PHASECHK.TRANS64.TRYWAIT P0, [R2+URZ+0x28840], R3 ;  /* 0x02884003020075a7 */ /* 0x000ee4000800017f */
[----:B---3--:R-:W-:Y:S05]  /*25140*/  @!P0 BRA `(.L_x_8741) ;  /* 0x0000004800a48947 */ /* 0x008fea0003800000 */
.L_x_8896:
[----:B------:R-:W-:Y:S05]  /*25150*/  BSYNC B2 ;  /* 0x0000000000027941 */ /* 0x000fea0003800000 */
.L_x_8740:
[----:B--2---:R-:W2:Y:S01]  /*25160*/  S2R R9, SR_TID.X ;  /* 0x0000000000097919 */ /* 0x004ea20000002100 */
[----:B------:R-:W-:Y:S01]  /*25170*/  BSSY B2, `(.L_x_8742) ;  /* 0x000000a000027945 */ /* 0x000fe20003800000 */
[----:B--2---:R-:W-:-:S04]  /*25180*/  LOP3.LUT R9, R9, 0x7f, RZ, 0xc0, !PT ;  /* 0x0000007f09097812 */ /* 0x004fc800078ec0ff */
[----:B------:R-:W-:-:S13]  /*25190*/  ISETP.NE.AND P0, PT, R9, RZ, PT ;  /* 0x000000ff0900720c */ /* 0x000fda0003f05270 */
[----:B------:R-:W-:Y:S05]  /*251a0*/  @P0 BRA `(.L_x_8743) ;  /* 0x0000000000180947 */ /* 0x000fea0003800000 */
[----:B------:R-:W2:Y:S01]  /*251b0*/  LDL R9, [R1+0x4] ;  /* 0x0000040001097983 */ /* 0x000ea20000100800 */
[----:B---3--:R-:W-:-:S04]  /*251c0*/  IMAD.MOV.U32 R3, RZ, RZ, 0x8000 ;  /* 0x00008000ff037424 */ /* 0x008fc800078e00ff */
[----:B------:R4:W-:Y:S01]  /*251d0*/  SYNCS.ARRIVE.TRANS64 RZ, [R2+URZ+0x28830], R3 ;  /* 0x0288300302ff79a7 */ /* 0x0009e2000800003f */
[----:B--2---:R-:W-:-:S13]  /*251e0*/  LOP3.LUT P1, RZ, R9, 0x1, RZ, 0xc0, !PT ;  /* 0x0000000109ff7812 */ /* 0x004fda000782c0ff */
[----:B----4-:R-:W-:Y:S05]  /*251f0*/  @!P1 BRA `(.L_x_8743) ;  /* 0x0000000000049947 */ /* 0x010fea0003800000 */
[----:B------:R-:W-:Y:S01]  /*25200*/  BPT.TRAP 0x1 ;  /* 0x000000040000795c */ /* 0x000fe20000300000 */
.L_x_8743:
[----:B------:R-:W-:Y:S05]  /*25210*/  BSYNC B2 ;  /* 0x0000000000027941 */ /* 0x000fea0003800000 */
.L_x_8742:
[----:B-1----:R-:W2:Y:S04]  /*25220*/  LDL R10, [R1] ;  /* 0x00000000010a7983 */ /* 0x002ea80000100800 */
        /* <DEDUP_REMOVED lines=13> */
.L_x_8744:
        /* <DEDUP_REMOVED lines=16> */
.L_x_8745:
        /* <DEDUP_REMOVED lines=10> */
[----:B------:R-:W2:Y:S01]  /*254a0*/  LDL R12, [R1] ;  /* 0x00000000010c7983 */ /* 0x000ea20000100800 */
[----:B------:R-:W-:Y:S01]  /*254b0*/  SHF.L.U32 R5, R5, 0x1f, RZ ;  /* 0x0000001f05057819 */ /* 0x000fe200000006ff */
[----:B------:R-:W-:Y:S01]  /*254c0*/  BSSY B2, `(.L_x_8746) ;  /* 0x0000004000027945 */ /* 0x000fe20003800000 */
[----:B--2---:R-:W-:-:S04]  /*254d0*/  IMAD R2, R4, 0x8, R12 ;  /* 0x0000000804027824 */ /* 0x004fc800078e020c */
[----:B------:R-:W1:Y:S02]  /*254e0*/  SYNCS.PHASECHK.TRANS64.TRYWAIT P0, [R2+URZ+0x28860], R5 ;  /* 0x02886005020075a7 */ /* 0x000e64000800017f */
[----:B-1----:R-:W-:Y:S05]  /*254f0*/  @!P0 BRA `(.L_x_8747) ;  /* 0x0000004400cc8947 */ /* 0x002fea0003800000 */
.L_x_8897:
[----:B------:R-:W-:Y:S05]  /*25500*/  BSYNC B2 ;  /* 0x0000000000027941 */ /* 0x000fea0003800000 */
.L_x_8746:
[----:B------:R-:W2:Y:S01]  /*25510*/  LDL R10, [R1+0x3c] ;  /* 0x00003c00010a7983 */ /* 0x000ea20000100800 */
[----:B------:R-:W3:Y:S02]  /*25520*/  S2R R3, SR_TID.X ;  /* 0x0000000000037919 */ /* 0x000ee40000002100 */
[----:B---3--:R-:W-:-:S04]  /*25530*/  LOP3.LUT R3, R3, 0x7f, RZ, 0xc0, !PT ;  /* 0x0000007f03037812 */ /* 0x008fc800078ec0ff */
[----:B------:R-:W-:-:S13]  /*25540*/  ISETP.NE.AND P0, PT, R3, RZ, PT ;  /* 0x000000ff0300720c */ /* 0x000fda0003f05270 */
[----:B------:R-:W-:-:S04]  /*25550*/  @!P0 IMAD.MOV.U32 R3, RZ, RZ, 0x8000 ;  /* 0x00008000ff038424 */ /* 0x000fc800078e00ff */
[----:B------:R2:W-:Y:S02]  /*25560*/  @!P0 SYNCS.ARRIVE.TRANS64 RZ, [R2+URZ+0x28850], R3 ;  /* 0x0288500302ff89a7 */ /* 0x0005e4000800003f */
[----:B--2---:R-:W-:-:S04]  /*25570*/  PRMT R3, R10, 0x9910, RZ ;  /* 0x000099100a037816 */ /* 0x004fc800000000ff */
[----:B------:R-:W-:-:S13]  /*25580*/  ISETP.NE.AND P0, PT, R3, 0x2, PT ;  /* 0x000000020300780c */ /* 0x000fda0003f05270 */
[----:B------:R-:W-:Y:S05]  /*25590*/  @P0 BRA `(.L_x_8748) ;  /* 0x0000000000040947 */ /* 0x000fea0003800000 */
[----:B------:R-:W-:Y:S01]  /*255a0*/  BPT.TRAP 0x1 ;  /* 0x000000040000795c */ /* 0x000fe20000300000 */
.L_x_8748:
[----:B------:R-:W2:Y:S01]  /*255b0*/  LDL R3, [R1+0x4] ;  /* 0x0000040001037983 */ /* 0x000ea20000100800 */
[----:B------:R-:W-:Y:S01]  /*255c0*/  BSSY B2, `(.L_x_8749) ;  /* 0x0000004000027945 */ /* 0x000fe20003800000 */
[----:B--2---:R-:W-:-:S13]  /*255d0*/  LOP3.LUT P0, RZ, R3, 0x8, RZ, 0xc0, !PT ;  /* 0x0000000803ff7812 */ /* 0x004fda000780c0ff */
[----:B------:R-:W-:Y:S05]  /*255e0*/  @P0 BRA `(.L_x_8750) ;  /* 0x0000000000040947 */ /* 0x000fea0003800000 */
[----:B------:R-:W-:Y:S01]  /*255f0*/  BPT.TRAP 0x1 ;  /* 0x000000040000795c */ /* 0x000fe20000300000 */
.L_x_8750:
[----:B------:R-:W-:Y:S05]  /*25600*/  BSYNC B2 ;  /* 0x0000000000027941 */ /* 0x000fea0003800000 */
.L_x_8749:
[----:B------:R-:W2:Y:S04]  /*25610*/  LDL R10, [R1] ;  /* 0x00000000010a7983 */ /* 0x000ea80000100800 */
        /* <DEDUP_REMOVED lines=12> */
.L_x_8751:
        /* <DEDUP_REMOVED lines=15> */
.L_x_8752:
        /* <DEDUP_REMOVED lines=12> */
.L_x_8738:
[----:B------:R-:W-:Y:S05]  /*25890*/  BSYNC B1 ;  /* 0x0000000000017941 */ /* 0x000fea0003800000 */
.L_x_8737:
[----:B------:R-:W3:Y:S01]  /*258a0*/  LDL R2, [R1+0x2c] ;  /* 0x00002c0001027983 */ /* 0x000ee20000100800 */
[----:B------:R-:W-:Y:S01]  /*258b0*/  VIADD R0, R0, 0xfffffffe ;  /* 0xfffffffe00007836 */ /* 0x000fe20000000000 */
[----:B---3--:R-:W-:-:S13]  /*258c0*/  ISETP.GT.AND P0, PT, R6, R2, PT ;  /* 0x000000020600720c */ /* 0x008fda0003f04270 */
[----:B------:R-:W-:Y:S05]  /*258d0*/  @P0 BRA `(.L_x_8753) ;  /* 0xffffffe800f00947 */ /* 0x000fea000383ffff */
.L_x_8702:
[----:B------:R-:W-:Y:S05]  /*258e0*/  BSYNC B0 ;  /* 0x0000000000007941 */ /* 0x000fea0003800000 */
.L_x_8701:
[----:B------:R-:W3:Y:S01]  /*258f0*/  S2R R2, SR_TID.X ;  /* 0x0000000000027919 */ /* 0x000ee20000002100 */
[----:B------:R-:W-:Y:S01]  /*25900*/  BSSY B0, `(.L_x_8754) ;  /* 0x0000010000007945 */ /* 0x000fe20003800000 */
[----:B---3--:R-:W-:-:S04]  /*25910*/  LOP3.LUT R2, R2, 0x7f, RZ, 0xc0, !PT ;  /* 0x0000007f02027812 */ /* 0x008fc800078ec0ff */
[----:B------:R-:W-:-:S13]  /*25920*/  ISETP.NE.AND P0, PT, R2, RZ, PT ;  /* 0x000000ff0200720c */ /* 0x000fda0003f05270 */
[----:B------:R-:W-:Y:S05]  /*25930*/  @P0 BRA `(.L_x_8755) ;  /* 0x0000000000300947 */ /* 0x000fea0003800000 */
[----:B------:R-:W3:Y:S01]  /*25940*/  S2R R2, SR_LANEID ;  /* 0x0000000000027919 */ /* 0x000ee20000000000 */
[----:B------:R-:W-:Y:S01]  /*25950*/  VOTEU.ANY UR4, UPT, PT ;  /* 0x0000000000047886 */ /* 0x000fe200038e0100 */
[----:B-1----:R-:W1:Y:S01]  /*25960*/  LDC.64 R4, c[0x0][0xc60] ;  /* 0x00031800ff047b82 */ /* 0x002e620000000a00 */
[----:B------:R-:W3:Y:S02]  /*25970*/  FLO.U32 R0, UR4 ;  /* 0x0000000400007d00 */ /* 0x000ee400080e0000 */
[----:B---3--:R-:W-:-:S06]  /*25980*/  ISETP.EQ.U32.AND P0, PT, R0, R2, PT ;  /* 0x000000020000720c */ /* 0x008fcc0003f02070 */
[----:B------:R-:W1:Y:S07]  /*25990*/  POPC R2, UR4 ;  /* 0x0000000400027d09 */ /* 0x000e6e0008000000 */
[----:B-1----:R-:W3:Y:S04]  /*259a0*/  @P0 ATOMG.E.ADD.STRONG.GPU PT, R2, desc[UR38][R4.64], R2 ;  /* 0x00000002040209a8 */ /* 0x002ee800081ee1e6 */
[----:B---3--:R1:W3:Y:S02]  /*259b0*/  SHFL.IDX PT, R2, R2, R0, 0x1f ;  /* 0x00001f0002027589 */ /* 0x0082e400000e0000 */
[----:B-1----:R-:W1:Y:S02]  /*259c0*/  S2R R0, SR_LTMASK ;  /* 0x0000000000007919 */ /* 0x002e640000003900 */
[----:B-1----:R-:W-:-:S06]  /*259d0*/  LOP3.LUT R0, R0, UR4, RZ, 0xc0, !PT ;  /* 0x0000000400007c12 */ /* 0x002fcc000f8ec0ff */
[----:B------:R-:W3:Y:S02]  /*259e0*/  POPC R0, R0 ;  /* 0x0000000000007309 */ /* 0x000ee40000000000 */
[----:B---3--:R-:W-:-:S07]  /*259f0*/  IADD3 R16, R2, UR36, R0 ;  /* 0x0000002402107c10 */ /* 0x008fce000fffe000 */
.L_x_8755:
[----:B------:R-:W-:Y:S05]  /*25a00*/  BSYNC B0 ;  /* 0x0000000000007941 */ /* 0x000fea0003800000 */
.L_x_8754:
        /* <DEDUP_REMOVED lines=12> */
.L_x_8898:
[----:B------:R-:W-:Y:S05]  /*25ad0*/  BSYNC B1 ;  /* 0x0000000000017941 */ /* 0x000fea0003800000 */
.L_x_8758:
        /* <DEDUP_REMOVED lines=10> */
.L_x_8760:
[----:B------:R-:W3:Y:S01]  /*25b80*/  LDL R2, [R1+0x4] ;  /* 0x0000040001027983 */ /* 0x000ee20000100800 */
[----:B------:R-:W-:Y:S01]  /*25b90*/  BSSY B1, `(.L_x_8761) ;  /* 0x0000004000017945 */ /* 0x000fe20003800000 */
[----:B---3--:R-:W-:-:S13]  /*25ba0*/  LOP3.LUT P0, RZ, R2, 0x8, RZ, 0xc0, !PT ;  /* 0x0000000802ff7812 */ /* 0x008fda000780c0ff */
[----:B------:R-:W-:Y:S05]  /*25bb0*/  @P0 BRA `(.L_x_8762) ;  /* 0x0000000000040947 */ /* 0x000fea0003800000 */
[----:B------:R-:W-:Y:S01]  /*25bc0*/  BPT.TRAP 0x1 ;  /* 0x000000040000795c */ /* 0x000fe20000300000 */
.L_x_8762:
[----:B------:R-:W-:Y:S05]  /*25bd0*/  BSYNC B1 ;  /* 0x0000000000017941 */ /* 0x000fea0003800000 */
.L_x_8761:
[----:B-1----:R-:W3:Y:S04]  /*25be0*/  LDL.LU R5, [R1+0x18] ;  /* 0x0000180001057983 */ /* 0x002ee80000300800 */
[----:B------:R-:W3:Y:S04]  /*25bf0*/  LDL.LU R3, [R1+0xc] ;  /* 0x00000c0001037983 */ /* 0x000ee80000300800 */
[----:B------:R-:W4:Y:S04]  /*25c00*/  LDL R4, [R1] ;  /* 0x0000000001047983 */ /* 0x000f280000100800 */
        /* <DEDUP_REMOVED lines=8> */
[----:B---3--:R-:W-:-:S02]  /*25c90*/  IMAD R3, R3, 0x80, R5 ;  /* 0x0000008003037824 */ /* 0x008fc400078e0205 */
[----:B----4-:R-:W-:-:S04]  /*25ca0*/  IMAD R2, R2, 0x8000, R4 ;  /* 0x0000800002027824 */ /* 0x010fc800078e0204 */
[----:B------:R-:W-:-:S07]  /*25cb0*/  VIADD R4, R2, 0x400 ;  /* 0x0000040002047836 */ /* 0x000fce0000000000 */
.L_x_8763:
        /* <DEDUP_REMOVED lines=15> */
.L_x_8764:
        /* <DEDUP_REMOVED lines=10> */
.L_x_8757:
[----:B------:R-:W-:Y:S05]  /*25e50*/  BSYNC B0 ;  /* 0x0000000000007941 */ /* 0x000fea0003800000 */
.L_x_8756:
[----:B-1----:R-:W3:Y:S04]  /*25e60*/  LDL.LU R5, [R1+0x8] ;  /* 0x0000080001057983 */ /* 0x002ee80000300800 */
        /* <DEDUP_REMOVED lines=8> */
.L_x_8681:
[----:B------:R-:W-:Y:S05]  /*25ef0*/  BSYNC B7 ;  /* 0x0000000000077941 */ /* 0x000fea0003800000 */
.L_x_8679:
        /* <DEDUP_REMOVED lines=10> */
[----:B------:R1:W-:Y:S01]  /*25fa0*/  STL [R1], R0 ;  /* 0x0000000001007387 */ /* 0x0003e20000100800 */
[----:B------:R-:W-:Y:S06]  /*25fb0*/  BAR.ARV 0x4, 0x180 ;  /* 0x0106000000007b1d */ /* 0x000fec0000002000 */
[----:B------:R-:W-:Y:S05]  /*25fc0*/  BRA `(.L_x_8766) ;  /* 0x0000000800d87947 */ /* 0x000fea0003800000 */
.L_x_8765:
        /* <DEDUP_REMOVED lines=8> */
[----:B------:R-:W1:Y:S02]  /*26050*/  @!P0 LDC.64 R2, c[0x0][0xc80] ;  /* 0x00032000ff028b82 */ /* 0x000e640000000a00 */
[----:B-1----:R-:W-:-:S06]  /*26060*/  @!P0 IMAD.WIDE R2, R0, 0x4, R2 ;  /* 0x0000000400028825 */ /* 0x002fcc00078e0202 */
[----:B------:R1:W2:Y:S01]  /*26070*/  @!P0 LDG.E R3, desc[UR38][R2.64] ;  /* 0x0000002602038981 */ /* 0x0002a2000c1e1900 */
[C---:B------:R-:W-:Y:S02]  /*26080*/  ISETP.GE.U32.AND P1, PT, R6.reuse, 0x4, PT ;  /* 0x000000040600780c */ /* 0x040fe40003f26070 */
[C---:B------:R-:W-:Y:S01]  /*26090*/  ISETP.GE.U32.AND P2, PT, R6.reuse, 0x8, PT ;  /* 0x000000080600780c */ /* 0x040fe20003f46070 */
[----:B------:R-:W-:Y:S01]  /*260a0*/  SHFL.IDX PT, R0, R16, RZ, 0x1f ;  /* 0x00001fff10007589 */ /* 0x000fe200000e0000 */
[C---:B------:R-:W-:Y:S01]  /*260b0*/  ISETP.GE.U32.AND P3, PT, R6.reuse, 0x10, PT ;  /* 0x000000100600780c */ /* 0x040fe20003f66070 */
[----:B-1----:R-:W-:Y:S02]  /*260c0*/  IMAD.MOV.U32 R2, RZ, RZ, RZ ;  /* 0x000000ffff027224 */ /* 0x002fe400078e00ff */
[----:B--2---:R-:W-:Y:S01]  /*260d0*/  @!P0 IMAD.MOV.U32 R2, RZ, RZ, R3 ;  /* 0x000000ffff028224 */ /* 0x004fe200078e0003 */
[----:B------:R-:W-:-:S04]  /*260e0*/  ISETP.GE.U32.AND P0, PT, R6, 0x2, PT ;  /* 0x000000020600780c */ /* 0x000fc80003f06070 */
[----:B------:R-:W1:Y:S02]  /*260f0*/  SHFL.UP PT, R3, R2, 0x1, RZ ;  /* 0x0420000002037989 */ /* 0x000e6400000e00ff */
[----:B-1----:R-:W-:-:S05]  /*26100*/  SEL R5, R3, RZ, P4 ;  /* 0x000000ff03057207 */ /* 0x002fca0002000000 */
[----:B------:R-:W-:Y:S02]  /*26110*/  IMAD.IADD R3, R2, 0x1, R5 ;  /* 0x0000000102037824 */ /* 0x000fe400078e0205 */
[----:B------:R-:W-:Y:S04]  /*26120*/  SHFL.IDX PT, R5, R16, 0x1, 0x1f ;  /* 0x00201f0010057f89 */ /* 0x000fe800000e0000 */
        /* <DEDUP_REMOVED lines=13> */
.L_x_8908:
[----:B------:R-:W-:Y:S02]  /*26200*/  ULDC UR4, c[0x0][0xc38] ;  /* 0x00030e0000047ab9 */ /* 0x000fe40000000800 */
[----:B------:R-:W-:-:S04]  /*26210*/  IMAD.U32 R4, RZ, RZ, UR4 ;  /* 0x00000004ff047e24 */ /* 0x000fc8000f8e00ff */
[----:B--2---:R-:W-:-:S04]  /*26220*/  IMAD R16, R16, R4, RZ ;  /* 0x0000000410107224 */ /* 0x004fc800078e02ff */
[----:B------:R-:W-:-:S05]  /*26230*/  IMAD.IADD R5, R5, 0x1, R16 ;  /* 0x0000000105057824 */ /* 0x000fca00078e0210 */
[----:B------:R-:W-:-:S13]  /*26240*/  ISETP.GT.AND P4, PT, R5, R0, PT ;  /* 0x000000000500720c */ /* 0x000fda0003f84270 */
[----:B------:R-:W-:Y:S05]  /*26250*/  @P4 BRA `(.L_x_8768) ;  /* 0x0000000000a04947 */ /* 0x000fea0003800000 */
.L_x_8773:
[----:B------:R-:W2:Y:S01]  /*26260*/  LDC R2, c[0x0][0xc3c] ;  /* 0x00030f00ff027b82 */ /* 0x000ea20000000800 */
[----:B------:R-:W-:-:S05]  /*26270*/  VIADD R19, R19, 0x1f ;  /* 0x0000001f13137836 */ /* 0x000fca0000000000 */
[----:B--2---:R-:W-:-:S13]  /*26280*/  ISETP.GE.AND P4, PT, R19, R2, PT ;  /* 0x000000021300720c */ /* 0x004fda0003f86270 */
[----:B------:R-:W-:Y:S05]  /*26290*/  @P4 BRA `(.L_x_8769) ;  /* 0x0000000400dc4947 */ /* 0x000fea0003800000 */
[----:B-1----:R-:W2:Y:S01]  /*262a0*/  LDL R3, [R1+0x28] ;  /* 0x0000280001037983 */ /* 0x002ea20000100800 */
[----:B------:R-:W-:Y:S01]  /*262b0*/  BSSY B0, `(.L_x_8770) ;  /* 0x0000008000007945 */ /* 0x000fe20003800000 */
[----:B--2---:R-:W-:-:S05]  /*262c0*/  IMAD.IADD R4, R19, 0x1, R3 ;  /* 0x0000000113047824 */ /* 0x004fca00078e0203 */
[----:B------:R-:W-:Y:S01]  /*262d0*/  ISETP.GE.OR P4, PT, R4, R2, !P5 ;  /* 0x000000020400720c */ /* 0x000fe20006f86670 */
[----:B------:R-:W-:-:S12]  /*262e0*/  IMAD.MOV.U32 R2, RZ, RZ, RZ ;  /* 0x000000ffff027224 */ /* 0x000fd800078e00ff */
[----:B------:R-:W-:Y:S05]  /*262f0*/  @P4 BRA `(.L_x_8771) ;  /* 0x00000000000c4947 */ /* 0x000fea0003800000 */
[----:B------:R-:W1:Y:S02]  /*26300*/  LDC.64 R2, c[0x0][0xc80] ;  /* 0x00032000ff027b82 */ /* 0x000e640000000a00 */
[----:B-1----:R-:W-:-:S06]  /*26310*/  IMAD.WIDE R2, R4, 0x4, R2 ;  /* 0x0000000404027825 */ /* 0x002fcc00078e0202 */
[----:B------:R1:W5:Y:S02]  /*26320*/  LDG.E R2, desc[UR38][R2.64] ;  /* 0x0000002602027981 */ /* 0x000364000c1e1900 */
.L_x_8771:
[----:B------:R-:W-:Y:S05]  /*26330*/  BSYNC B0 ;  /* 0x0000000000007941 */ /* 0x000fea0003800000 */
.L_x_8770:
        /* <DEDUP_REMOVED lines=20> */
.L_x_8916:
[----:B------:R-:W-:Y:S02]  /*26480*/  ULDC UR4, c[0x0][0xc38] ;  /* 0x00030e0000047ab9 */ /* 0x000fe40000000800 */
[----:B------:R-:W-:-:S04]  /*26490*/  IMAD.U32 R4, RZ, RZ, UR4 ;  /* 0x00000004ff047e24 */ /* 0x000fc8000f8e00ff */
[----:B--2---:R-:W-:-:S04]  /*264a0*/  IMAD R16, R16, R4, RZ ;  /* 0x0000000410107224 */ /* 0x004fc800078e02ff */
[----:B------:R-:W-:-:S05]  /*264b0*/  IMAD.IADD R5, R16, 0x1, R5 ;  /* 0x0000000110057824 */ /* 0x000fca00078e0205 */
[----:B------:R-:W-:-:S13]  /*264c0*/  ISETP.GT.AND P4, PT, R5, R0, PT ;  /* 0x000000000500720c */ /* 0x000fda0003f84270 */
[----:B------:R-:W-:Y:S05]  /*264d0*/  @!P4 BRA `(.L_x_8773) ;  /* 0xfffffffc0060c947 */ /* 0x000fea000383ffff */
.L_x_8768:
        /* <DEDUP_REMOVED lines=8> */
.L_x_8920:
[----:B------:R-:W-:Y:S01]  /*26560*/  ISETP.NE.AND P0, PT, R6, RZ, PT ;  /* 0x000000ff0600720c */ /* 0x000fe20003f05270 */
[----:B------:R-:W-:-:S12]  /*26570*/  IMAD.MOV.U32 R6, RZ, RZ, RZ ;  /* 0x000000ffff067224 */ /* 0x000fd800078e00ff */
[----:B------:R-:W-:Y:S05]  /*26580*/  @!P0 BRA `(.L_x_8775) ;  /* 0x0000000000148947 */ /* 0x000fea0003800000 */
[----:B------:R-:W-:Y:S01]  /*26590*/  UMOV UR4, 0xffffffff ;  /* 0xffffffff00047882 */ /* 0x000fe20000000000 */
[----:B------:R-:W-:Y:S02]  /*265a0*/  VIADD R12, R5, 0xffffffff ;  /* 0xffffffff050c7836 */ /* 0x000fe40000000000 */
[----:B------:R-:W-:Y:S05]  /*265b0*/  BRA.DIV UR4, `(.L_x_8776) ;  /* 0x0000004204287947 */ /* 0x000fea000b800000 */
[----:B-1----:R1:W4:Y:S02]  /*265c0*/  SHFL.IDX PT, R3, R3, R12, 0x1f ;  /* 0x00001f0c03037589 */ /* 0x00232400000e0000 */
.L_x_8923:
[----:B----4-:R-:W-:-:S07]  /*265d0*/  IMAD.MOV.U32 R6, RZ, RZ, R3 ;  /* 0x000000ffff067224 */ /* 0x010fce00078e0003 */
.L_x_8775:
[----:B-12---:R-:W1:Y:S01]  /*265e0*/  LDC.64 R2, c[0x0][0xc90] ;  /* 0x00032400ff027b82 */ /* 0x006e620000000a00 */
[----:B------:R-:W-:-:S04]  /*265f0*/  IMAD.IADD R19, R5, 0x1, R19 ;  /* 0x0000000105137824 */ /* 0x000fc800078e0213 */
        /* <DEDUP_REMOVED lines=65> */
.L_x_8769:
[----:B------:R-:W-:Y:S01]  /*26a10*/  UMOV UR4, URZ ;  /* 0x0000003f00047c82 */ /* 0x000fe20008000000 */
[----:B------:R-:W-:Y:S01]  /*26a20*/  UMOV UR5, URZ ;  /* 0x0000003f00057c82 */ /* 0x000fe20008000000 */
[----:B------:R-:W-:Y:S01]  /*26a30*/  ULDC UR6, c[0x0][0xc3c] ;  /* 0x00030f0000067ab9 */ /* 0x000fe20000000800 */
[----:B------:R-:W-:Y:S02]  /*26a40*/  IMAD.MOV.U32 R16, RZ, RZ, R0 ;  /* 0x000000ffff107224 */ /* 0x000fe400078e0000 */
[----:B------:R-:W-:Y:S02]  /*26a50*/  IMAD.U32 R17, RZ, RZ, UR4 ;  /* 0x00000004ff117e24 */ /* 0x000fe4000f8e00ff */
[----:B------:R-:W-:Y:S02]  /*26a60*/  IMAD.U32 R18, RZ, RZ, UR5 ;  /* 0x00000005ff127e24 */ /* 0x000fe4000f8e00ff */
[----:B------:R-:W-:-:S07]  /*26a70*/  IMAD.U32 R19, RZ, RZ, UR6 ;  /* 0x00000006ff137e24 */ /* 0x000fce000f8e00ff */
.L_x_8777:
[----:B------:R-:W2:Y:S04]  /*26a80*/  LDL R0, [R1+0x28] ;  /* 0x0000280001007983 */ /* 0x000ea80000100800 */
[----:B-1----:R3:W4:Y:S01]  /*26a90*/  LDL R3, [R1] ;  /* 0x0000000001037983 */ /* 0x0027220000100800 */
        /* <DEDUP_REMOVED lines=9> */
.L_x_8766:
[----:B------:R-:W-:Y:S02]  /*26b30*/  ULDC UR4, c[0x0][0xc3c] ;  /* 0x00030f0000047ab9 */ /* 0x000fe40000000800 */
[----:B--2---:R-:W-:-:S13]  /*26b40*/  ISETP.GE.AND P0, PT, R19, UR4, PT ;  /* 0x0000000413007c0c */ /* 0x004fda000bf06270 */
[----:B------:R-:W-:Y:S05]  /*26b50*/  @!P0 BRA `(.L_x_8778) ;  /* 0xffffff9400488947 */ /* 0x000fea000383ffff */
[----:B------:R-:W-:Y:S05]  /*26b60*/  BSYNC B8 ;  /* 0x0000000000087941 */ /* 0x000fea0003800000 */
.L_x_8623:
        /* <DEDUP_REMOVED lines=12> */
.L_x_8924:
[----:B------:R-:W-:Y:S05]  /*26c30*/  BSYNC B0 ;  /* 0x0000000000007941 */ /* 0x000fea0003800000 */
.L_x_8779:
[----:B------:R-:W-:-:S03]  /*26c40*/  UMOV UR4, 0xffffffff ;  /* 0xffffffff00047882 */ /* 0x000fc60000000000 */
[----:B------:R-:W-:Y:S05]  /*26c50*/  BRA.DIV UR4, `(.L_x_8781) ;  /* 0x0000003a04bc7947 */ /* 0x000fea000b800000 */
[----:B------:R-:W1:Y:S02]  /*26c60*/  S2R R2, SR_TID.X ;  /* 0x0000000000027919 */ /* 0x000e640000002100 */
[----:B-1----:R-:W-:-:S04]  /*26c70*/  SHF.R.U32.HI R2, RZ, 0x5, R2 ;  /* 0x00000005ff027819 */ /* 0x002fc80000011602 */
[----:B------:R-:W-:-:S05]  /*26c80*/  LOP3.LUT R2, R2, 0x3, RZ, 0xc0, !PT ;  /* 0x0000000302027812 */ /* 0x000fca00078ec0ff */
[----:B------:R1:W2:Y:S02]  /*26c90*/  SHFL.IDX PT, R14, R2, RZ, 0x1f ;  /* 0x00001fff020e7589 */ /* 0x0002a400000e0000 */
.L_x_8927:
[----:B--2---:R-:W-:-:S13]  /*26ca0*/  ISETP.NE.AND P0, PT, R14, RZ, PT ;  /* 0x000000ff0e00720c */ /* 0x004fda0003f05270 */
[----:B------:R-:W-:Y:S05]  /*26cb0*/  @P0 BRA `(.L_x_8351) ;  /* 0x0000000000940947 */ /* 0x000fea0003800000 */
[----:B------:R-:W-:-:S03]  /*26cc0*/  UMOV UR4, 0xffffffff ;  /* 0xffffffff00047882 */ /* 0x000fc60000000000 */
[----:B------:R-:W-:Y:S05]  /*26cd0*/  BRA.DIV UR4, `(.L_x_8782) ;  /* 0x0000003a04d07947 */ /* 0x000fea000b800000 */
[----:B------:R-:W-:-:S13]  /*26ce0*/  ELECT P6, URZ, PT ;  /* 0x00000000003f782f */ /* 0x000fda00038c0000 */
.L_x_8930:
[----:B------:R-:W-:Y:S05]  /*26cf0*/  @!P6 BRA `(.L_x_8351) ;  /* 0x000000000084e947 */ /* 0x000fea0003800000 */
[----:B-1----:R-:W2:Y:S02]  /*26d00*/  LDL.LU R2, [R1+0x50] ;  /* 0x0000500001027983 */ /* 0x002ea40000300800 */
[----:B--2---:R-:W-:-:S04]  /*26d10*/  LOP3.LUT R2, R2, 0x2, RZ, 0xfc, !PT ;  /* 0x0000000202027812 */ /* 0x004fc800078efcff */
[----:B------:R-:W-:-:S13]  /*26d20*/  ISETP.NE.AND P2, PT, R2, 0x3, PT ;  /* 0x000000030200780c */ /* 0x000fda0003f45270 */
[----:B------:R-:W-:Y:S05]  /*26d30*/  @!P2 BRA `(.L_x_8783) ;  /* 0x000000000004a947 */ /* 0x000fea0003800000 */
[----:B------:R-:W-:Y:S01]  /*26d40*/  BPT.TRAP 0x1 ;  /* 0x000000040000795c */ /* 0x000fe20000300000 */
.L_x_8783:
        /* <DEDUP_REMOVED lines=14> */
.L_x_8931:
[----:B------:R-:W1:Y:S02]  /*26e30*/  SYNCS.PHASECHK.TRANS64.TRYWAIT P0, [R7+URZ], R2 ;  /* 0x00000002070075a7 */ /* 0x000e64000800017f */
[----:B-1----:R-:W-:Y:S05]  /*26e40*/  @!P0 BRA `(.L_x_8785) ;  /* 0x0000003800a88947 */ /* 0x002fea0003800000 */
.L_x_8932:
[----:B------:R-:W-:Y:S05]  /*26e50*/  @!P2 BRA `(.L_x_8786) ;  /* 0x000000000004a947 */ /* 0x000fea0003800000 */
[----:B------:R-:W-:Y:S01]  /*26e60*/  BPT.TRAP 0x1 ;  /* 0x000000040000795c */ /* 0x000fe20000300000 */
.L_x_8786:
[----:B------:R-:W2:Y:S01]  /*26e70*/  LDL.LU R4, [R1+0x8] ;  /* 0x0000080001047983 */ /* 0x000ea20000300800 */
[----:B------:R-:W-:-:S04]  /*26e80*/  VIADD R0, R0, 0x28860 ;  /* 0x0002886000007836 */ /* 0x000fc80000000000 */
[----:B--2---:R-:W-:-:S04]  /*26e90*/  IMAD R4, R4, 0x8, R0 ;  /* 0x0000000804047824 */ /* 0x004fc800078e0200 */
[----:B------:R-:W2:Y:S02]  /*26ea0*/  SYNCS.PHASECHK.TRANS64.TRYWAIT P0, [R4+URZ], R5 ;  /* 0x00000005040075a7 */ /* 0x000ea4000800017f */
[----:B--2---:R-:W-:Y:S05]  /*26eb0*/  @!P0 BRA `(.L_x_8787) ;  /* 0x0000003800a08947 */ /* 0x004fea0003800000 */
.L_x_8933:
[----:B------:R-:W-:-:S07]  /*26ec0*/  IMAD R3, R3, 0x8, R0 ;  /* 0x0000000803037824 */ /* 0x000fce00078e0200 */
.L_x_8788:
[----:B---3--:R3:W4:Y:S02]  /*26ed0*/  SYNCS.PHASECHK.TRANS64.TRYWAIT P0, [R3+URZ], R2 ;  /* 0x00000002030075a7 */ /* 0x008724000800017f */
[----:B----4-:R-:W-:Y:S05]  /*26ee0*/  @!P0 NANOSLEEP.SYNCS 0x989680 ;  /* 0x009896800000895d */ /* 0x010fea0003900000 */
[----:B------:R-:W4:Y:S02]  /*26ef0*/  @!P0 SYNCS.PHASECHK.TRANS64 P0, [R3+URZ], R2 ;  /* 0x00000002030085a7 */ /* 0x000f24000800007f */
[----:B----4-:R-:W-:Y:S05]  /*26f00*/  @!P0 BRA `(.L_x_8788) ;  /* 0xfffffffc00f08947 */ /* 0x010fea000383ffff */
.L_x_8351:
[----:B------:R-:W-:Y:S05]  /*26f10*/  BSYNC B9 ;  /* 0x0000000000097941 */ /* 0x000fea0003800000 */
.L_x_8348:
[----:B------:R-:W-:Y:S05]  /*26f20*/  EXIT ;  /* 0x000000000000794d */ /* 0x000fea0003800000 */
.L_x_8381:
[----:B0-----:R0:W1:Y:S02]  /*26f30*/  SYNCS.PHASECHK.TRANS64.TRYWAIT P6, [R106+URZ+0x28890], R119 ;  /* 0x028890776a0075a7 */ /* 0x00106400080c017f */
[----:B-1----:R-:W-:Y:S05]  /*26f40*/  @!P6 NANOSLEEP.SYNCS 0x989680 ;  /* 0x009896800000e95d */ /* 0x002fea0003900000 */
[----:B------:R-:W1:Y:S02]  /*26f50*/  @!P6 SYNCS.PHASECHK.TRANS64 P6, [R106+URZ+0x28890], R119 ;  /* 0x028890776a00e5a7 */ /* 0x000e6400080c007f */
[----:B-1----:R-:W-:Y:S05]  /*26f60*/  @!P6 BRA `(.L_x_8381) ;  /* 0xfffffffc00f0e947 */ /* 0x002fea000383ffff */
[----:B------:R-:W-:Y:S05]  /*26f70*/  BRA `(.L_x_8789) ;  /* 0xfffffdc400587947 */ /* 0x000fea000383ffff */
.L_x_8417:
[----:B0-----:R0:W1:Y:S02]  /*26f80*/  SYNCS.PHASECHK.TRANS64.TRYWAIT P4, [R106+URZ+0x28890], R119 ;  /* 0x028890776a0075a7 */ /* 0x001064000808017f */
[----:B-1----:R-:W-:Y:S05]  /*26f90*/  @!P4 NANOSLEEP.SYNCS 0x989680 ;  /* 0x009896800000c95d */ /* 0x002fea0003900000 */
[----:B------:R-:W1:Y:S02]  /*26fa0*/  @!P4 SYNCS.PHASECHK.TRANS64 P4, [R106+URZ+0x28890], R119 ;  /* 0x028890776a00c5a7 */ /* 0x000e64000808007f */
[----:B-1----:R-:W-:Y:S05]  /*26fb0*/  @!P4 BRA `(.L_x_8417) ;  /* 0xfffffffc00f0c947 */ /* 0x002fea000383ffff */
[----:B------:R-:W-:Y:S05]  /*26fc0*/  BRA `(.L_x_8790) ;  /* 0xfffffdec00787947 */ /* 0x000fea000383ffff */
.L_x_8434:
[----:B0-----:R0:W1:Y:S02]  /*26fd0*/  SYNCS.PHASECHK.TRANS64.TRYWAIT P3, [R106+URZ+0x28890], R119 ;  /* 0x028890776a0075a7 */ /* 0x001064000806017f */
[----:B-1----:R-:W-:Y:S05]  /*26fe0*/  @!P3 NANOSLEEP.SYNCS 0x989680 ;  /* 0x009896800000b95d */ /* 0x002fea0003900000 */
[----:B------:R-:W1:Y:S02]  /*26ff0*/  @!P3 SYNCS.PHASECHK.TRANS64 P3, [R106+URZ+0x28890], R119 ;  /* 0x028890776a00b5a7 */ /* 0x000e64000806007f */
[----:B-1----:R-:W-:Y:S05]  /*27000*/  @!P3 BRA `(.L_x_8434) ;  /* 0xfffffffc00f0b947 */ /* 0x002fea000383ffff */
[----:B------:R-:W-:Y:S05]  /*27010*/  BRA `(.L_x_8791) ;  /* 0xfffffe0c00f87947 */ /* 0x000fea000383ffff */
.L_x_8444:
[----:B--2---:R2:W3:Y:S02]  /*27020*/  SYNCS.PHASECHK.TRANS64.TRYWAIT P0, [R106+URZ+0x288b0], R119 ;  /* 0x0288b0776a0075a7 */ /* 0x0044e4000800017f */
[----:B---3--:R-:W-:Y:S05]  /*27030*/  @!P0 NANOSLEEP.SYNCS 0x989680 ;  /* 0x009896800000895d */ /* 0x008fea0003900000 */
[----:B------:R-:W3:Y:S02]  /*27040*/  @!P0 SYNCS.PHASECHK.TRANS64 P0, [R106+URZ+0x288b0], R119 ;  /* 0x0288b0776a0085a7 */ /* 0x000ee4000800007f */
[----:B---3--:R-:W-:Y:S05]  /*27050*/  @!P0 BRA `(.L_x_8444) ;  /* 0xfffffffc00f08947 */ /* 0x008fea000383ffff */
[----:B------:R-:W-:Y:S05]  /*27060*/  BRA `(.L_x_8792) ;  /* 0xfffffe1400947947 */ /* 0x000fea000383ffff */
.L_x_8464:
        /* <DEDUP_REMOVED lines=8> */
.L_x_8794:
[----:B------:R-:W-:Y:S05]  /*270f0*/  BSYNC B0 ;  /* 0x0000000000007941 */ /* 0x000fea0003800000 */
.L_x_8793:
[----:B------:R-:W-:Y:S01]  /*27100*/  IMAD.MOV.U32 R194, RZ, RZ, R14 ;  /* 0x000000ffffc27224 */ /* 0x000fe200078e000e */
[----:B------:R-:W-:Y:S06]  /*27110*/  BRA `(.L_x_8795) ;  /* 0xfffffe2000c87947 */ /* 0x000fec000383ffff */
.L_x_8474:
[----:B------:R-:W-:Y:S01]  /*27120*/  BSSY B1, `(.L_x_8796) ;  /* 0x0000008000017945 */ /* 0x000fe20003800000 */
[----:B------:R-:W-:Y:S02]  /*27130*/  IMAD.MOV.U32 R13, RZ, RZ, R6 ;  /* 0x000000ffff0d7224 */ /* 0x000fe400078e0006 */
[----:B------:R-:W-:Y:S02]  /*27140*/  IMAD.MOV.U32 R12, RZ, RZ, RZ ;  /* 0x000000ffff0c7224 */ /* 0x000fe400078e00ff */
[----:B------:R-:W-:Y:S02]  /*27150*/  IMAD.MOV.U32 R11, RZ, RZ, 0x181f ;  /* 0x0000181fff0b7424 */ /* 0x000fe400078e00ff */
[----:B------:R-:W-:-:S07]  /*27160*/  IMAD.MOV.U32 R15, RZ, RZ, -0x1 ;  /* 0xffffffffff0f7424 */ /* 0x000fce00078e00ff */
[----:B0-----:R-:W-:Y:S05]  /*27170*/  WARPSYNC.COLLECTIVE R15, `(.L_x_8797) ;  /* 0x000000000f087348 */ /* 0x001fea0003c00000 */
[----:B------:R1:W2:Y:S02]  /*27180*/  SHFL.IDX P6, R14, R13, R12, R11 ;  /* 0x0000000c0d0e7389 */ /* 0x0002a400000c000b */
[----:B012---:R-:W-:Y:S01]  /*27190*/  ENDCOLLECTIVE ;  /* 0x000000000000791b */ /* 0x007fe20003800000 */
.L_x_8797:
[----:B------:R-:W-:Y:S05]  /*271a0*/  BSYNC B1 ;  /* 0x0000000000017941 */ /* 0x000fea0003800000 */
.L_x_8796:
        /* <DEDUP_REMOVED lines=8> */
.L_x_8798:
[----:B------:R-:W-:Y:S02]  /*27230*/  IMAD.MOV.U32 R13, RZ, RZ, R8 ;  /* 0x000000ffff0d7224 */ /* 0x000fe400078e0008 */
[----:B------:R-:W-:-:S07]  /*27240*/  IMAD.MOV.U32 R3, RZ, RZ, R14 ;  /* 0x000000ffff037224 */ /* 0x000fce00078e000e */
[----:B------:R-:W-:Y:S05]  /*27250*/  WARPSYNC.COLLECTIVE R15, `(.L_x_8799) ;  /* 0x000000000f087348 */ /* 0x000fea0003c00000 */
[----:B------:R0:W1:Y:S02]  /*27260*/  SHFL.IDX P6, R14, R13, R12, R11 ;  /* 0x0000000c0d0e7389 */ /* 0x00006400000c000b */
[----:B01----:R-:W-:Y:S01]  /*27270*/  ENDCOLLECTIVE ;  /* 0x000000000000791b */ /* 0x003fe20003800000 */
.L_x_8799:
[----:B------:R-:W-:Y:S02]  /*27280*/  IMAD.MOV.U32 R13, RZ, RZ, R7 ;  /* 0x000000ffff0d7224 */ /* 0x000fe400078e0007 */
[----:B------:R-:W-:-:S07]  /*27290*/  IMAD.MOV.U32 R4, RZ, RZ, R14 ;  /* 0x000000ffff047224 */ /* 0x000fce00078e000e */
[----:B------:R-:W-:Y:S05]  /*272a0*/  WARPSYNC.COLLECTIVE R15, `(.L_x_8800) ;  /* 0x000000000f087348 */ /* 0x000fea0003c00000 */
[----:B------:R0:W1:Y:S02]  /*272b0*/  SHFL.IDX P6, R14, R13, R12, R11 ;  /* 0x0000000c0d0e7389 */ /* 0x00006400000c000b */
[----:B01----:R-:W-:Y:S01]  /*272c0*/  ENDCOLLECTIVE ;  /* 0x000000000000791b */ /* 0x003fe20003800000 */
.L_x_8800:
[----:B------:R-:W-:Y:S05]  /*272d0*/  BRA `(.L_x_8801) ;  /* 0xfffffe2800147947 */ /* 0x000fea000383ffff */
.L_x_8477:
[----:B------:R-:W-:Y:S01]  /*272e0*/  BSSY B1, `(.L_x_8802) ;  /* 0x0000008000017945 */ /* 0x000fe20003800000 */
[----:B0-----:R-:W-:Y:S02]  /*272f0*/  IMAD.MOV.U32 R13, RZ, RZ, R6 ;  /* 0x000000ffff0d7224 */ /* 0x001fe400078e0006 */
[----:B------:R-:W-:Y:S02]  /*27300*/  IMAD.MOV.U32 R12, RZ, RZ, 0x1 ;  /* 0x00000001ff0c7424 */ /* 0x000fe400078e00ff */
[----:B------:R-:W-:Y:S02]  /*27310*/  IMAD.MOV.U32 R11, RZ, RZ, 0x181f ;  /* 0x0000181fff0b7424 */ /* 0x000fe400078e00ff */
[----:B------:R-:W-:-:S07]  /*27320*/  IMAD.MOV.U32 R15, RZ, RZ, -0x1 ;  /* 0xffffffffff0f7424 */ /* 0x000fce00078e00ff */
[----:B-1----:R-:W-:Y:S05]  /*27330*/  WARPSYNC.COLLECTIVE R15, `(.L_x_8803) ;  /* 0x000000000f087348 */ /* 0x002fea0003c00000 */
[----:B------:R0:W2:Y:S02]  /*27340*/  SHFL.IDX P6, R14, R13, R12, R11 ;  /* 0x0000000c0d0e7389 */ /* 0x0000a400000c000b */
[----:B012---:R-:W-:Y:S01]  /*27350*/  ENDCOLLECTIVE ;  /* 0x000000000000791b */ /* 0x007fe20003800000 */
.L_x_8803:
[----:B------:R-:W-:Y:S05]  /*27360*/  BSYNC B1 ;  /* 0x0000000000017941 */ /* 0x000fea0003800000 */
.L_x_8802:
        /* <DEDUP_REMOVED lines=8> */
.L_x_8804:
[----:B------:R-:W-:Y:S02]  /*273f0*/  IMAD.MOV.U32 R13, RZ, RZ, R8 ;  /* 0x000000ffff0d7224 */ /* 0x000fe400078e0008 */
[----:B------:R-:W-:-:S07]  /*27400*/  IMAD.MOV.U32 R3, RZ, RZ, R14 ;  /* 0x000000ffff037224 */ /* 0x000fce00078e000e */
[----:B------:R-:W-:Y:S05]  /*27410*/  WARPSYNC.COLLECTIVE R15, `(.L_x_8805) ;  /* 0x000000000f087348 */ /* 0x000fea0003c00000 */
[----:B------:R0:W1:Y:S02]  /*27420*/  SHFL.IDX P6, R14, R13, R12, R11 ;  /* 0x0000000c0d0e7389 */ /* 0x00006400000c000b */
[----:B01----:R-:W-:Y:S01]  /*27430*/  ENDCOLLECTIVE ;  /* 0x000000000000791b */ /* 0x003fe20003800000 */
.L_x_8805:
[----:B------:R-:W-:Y:S02]  /*27440*/  IMAD.MOV.U32 R13, RZ, RZ, R7 ;  /* 0x000000ffff0d7224 */ /* 0x000fe400078e0007 */
[----:B------:R-:W-:-:S07]  /*27450*/  IMAD.MOV.U32 R4, RZ, RZ, R14 ;  /* 0x000000ffff047224 */ /* 0x000fce00078e000e */
[----:B------:R-:W-:Y:S05]  /*27460*/  WARPSYNC.COLLECTIVE R15, `(.L_x_8806) ;  /* 0x000000000f087348 */ /* 0x000fea0003c00000 */
[----:B------:R0:W1:Y:S02]  /*27470*/  SHFL.IDX P6, R14, R13, R12, R11 ;  /* 0x0000000c0d0e7389 */ /* 0x00006400000c000b */
[----:B01----:R-:W-:Y:S01]  /*27480*/  ENDCOLLECTIVE ;  /* 0x000000000000791b */ /* 0x003fe20003800000 */
.L_x_8806:
[----:B------:R-:W-:Y:S05]  /*27490*/  BRA `(.L_x_8807) ;  /* 0xfffffe2800807947 */ /* 0x000fea000383ffff */
.L_x_8480:
[----:B------:R-:W-:Y:S01]  /*274a0*/  BSSY B1, `(.L_x_8808) ;  /* 0x0000008000017945 */ /* 0x000fe20003800000 */
[----:B0-----:R-:W-:Y:S02]  /*274b0*/  IMAD.MOV.U32 R13, RZ, RZ, R6 ;  /* 0x000000ffff0d7224 */ /* 0x001fe400078e0006 */
[----:B------:R-:W-:Y:S02]  /*274c0*/  IMAD.MOV.U32 R12, RZ, RZ, 0x2 ;  /* 0x00000002ff0c7424 */ /* 0x000fe400078e00ff */
[----:B------:R-:W-:Y:S02]  /*274d0*/  IMAD.MOV.U32 R11, RZ, RZ, 0x181f ;  /* 0x0000181fff0b7424 */ /* 0x000fe400078e00ff */
[----:B------:R-:W-:-:S07]  /*274e0*/  IMAD.MOV.U32 R15, RZ, RZ, -0x1 ;  /* 0xffffffffff0f7424 */ /* 0x000fce00078e00ff */
[----:B--2---:R-:W-:Y:S05]  /*274f0*/  WARPSYNC.COLLECTIVE R15, `(.L_x_8809) ;  /* 0x000000000f087348 */ /* 0x004fea0003c00000 */
[----:B------:R0:W1:Y:S02]  /*27500*/  SHFL.IDX P6, R14, R13, R12, R11 ;  /* 0x0000000c0d0e7389 */ /* 0x00006400000c000b */
[----:B012---:R-:W-:Y:S01]  /*27510*/  ENDCOLLECTIVE ;  /* 0x000000000000791b */ /* 0x007fe20003800000 */
.L_x_8809:
[----:B------:R-:W-:Y:S05]  /*27520*/  BSYNC B1 ;  /* 0x0000000000017941 */ /* 0x000fea0003800000 */
.L_x_8808:
        /* <DEDUP_REMOVED lines=8> */
.L_x_8810:
[----:B------:R-:W-:Y:S02]  /*275b0*/  IMAD.MOV.U32 R13, RZ, RZ, R8 ;  /* 0x000000ffff0d7224 */ /* 0x000fe400078e0008 */
[----:B------:R-:W-:-:S07]  /*275c0*/  IMAD.MOV.U32 R3, RZ, RZ, R14 ;  /* 0x000000ffff037224 */ /* 0x000fce00078e000e */
[----:B------:R-:W-:Y:S05]  /*275d0*/  WARPSYNC.COLLECTIVE R15, `(.L_x_8811) ;  /* 0x000000000f087348 */ /* 0x000fea0003c00000 */
[----:B------:R0:W1:Y:S02]  /*275e0*/  SHFL.IDX P6, R14, R13, R12, R11 ;  /* 0x0000000c0d0e7389 */ /* 0x00006400000c000b */
[----:B01----:R-:W-:Y:S01]  /*275f0*/  ENDCOLLECTIVE ;  /* 0x000000000000791b */ /* 0x003fe20003800000 */
.L_x_8811:
[----:B------:R-:W-:Y:S02]  /*27600*/  IMAD.MOV.U32 R13, RZ, RZ, R7 ;  /* 0x000000ffff0d7224 */ /* 0x000fe400078e0007 */
[----:B------:R-:W-:-:S07]  /*27610*/  IMAD.MOV.U32 R4, RZ, RZ, R14 ;  /* 0x000000ffff047224 */ /* 0x000fce00078e000e */
[----:B------:R-:W-:Y:S05]  /*27620*/  WARPSYNC.COLLECTIVE R15, `(.L_x_8812) ;  /* 0x000000000f087348 */ /* 0x000fea0003c00000 */
[----:B------:R0:W1:Y:S02]  /*27630*/  SHFL.IDX P6, R14, R13, R12, R11 ;  /* 0x0000000c0d0e7389 */ /* 0x00006400000c000b */
[----:B01----:R-:W-:Y:S01]  /*27640*/  ENDCOLLECTIVE ;  /* 0x000000000000791b */ /* 0x003fe20003800000 */
.L_x_8812:
[----:B------:R-:W-:Y:S05]  /*27650*/  BRA `(.L_x_8813) ;  /* 0xfffffe2800e47947 */ /* 0x000fea000383ffff */
.L_x_8483:
[----:B------:R-:W-:Y:S01]  /*27660*/  BSSY B1, `(.L_x_8814) ;  /* 0x0000008000017945 */ /* 0x000fe20003800000 */
[----:B------:R-:W-:Y:S02]  /*27670*/  IMAD.MOV.U32 R13, RZ, RZ, R6 ;  /* 0x000000ffff0d7224 */ /* 0x000fe400078e0006 */
[----:B------:R-:W-:Y:S02]  /*27680*/  IMAD.MOV.U32 R12, RZ, RZ, 0x3 ;  /* 0x00000003ff0c7424 */ /* 0x000fe400078e00ff */
[----:B------:R-:W-:Y:S02]  /*27690*/  IMAD.MOV.U32 R11, RZ, RZ, 0x181f ;  /* 0x0000181fff0b7424 */ /* 0x000fe400078e00ff */
[----:B------:R-:W-:-:S07]  /*276a0*/  IMAD.MOV.U32 R15, RZ, RZ, -0x1 ;  /* 0xffffffffff0f7424 */ /* 0x000fce00078e00ff */
[----:B--2---:R-:W-:Y:S05]  /*276b0*/  WARPSYNC.COLLECTIVE R15, `(.L_x_8815) ;  /* 0x000000000f087348 */ /* 0x004fea0003c00000 */
[----:B------:R0:W1:Y:S02]  /*276c0*/  SHFL.IDX P6, R14, R13, R12, R11 ;  /* 0x0000000c0d0e7389 */ /* 0x00006400000c000b */
[----:B012---:R-:W-:Y:S01]  /*276d0*/  ENDCOLLECTIVE ;  /* 0x000000000000791b */ /* 0x007fe20003800000 */
.L_x_8815:
[----:B------:R-:W-:Y:S05]  /*276e0*/  BSYNC B1 ;  /* 0x0000000000017941 */ /* 0x000fea0003800000 */
.L_x_8814:
        /* <DEDUP_REMOVED lines=8> */
.L_x_8816:
[----:B------:R-:W-:Y:S02]  /*27770*/  IMAD.MOV.U32 R13, RZ, RZ, R8 ;  /* 0x000000ffff0d7224 */ /* 0x000fe400078e0008 */
[----:B------:R-:W-:-:S07]  /*27780*/  IMAD.MOV.U32 R3, RZ, RZ, R14 ;  /* 0x000000ffff037224 */ /* 0x000fce00078e000e */
[----:B------:R-:W-:Y:S05]  /*27790*/  WARPSYNC.COLLECTIVE R15, `(.L_x_8817) ;  /* 0x000000000f087348 */ /* 0x000fea0003c00000 */
[----:B------:R0:W1:Y:S02]  /*277a0*/  SHFL.IDX P6, R14, R13, R12, R11 ;  /* 0x0000000c0d0e7389 */ /* 0x00006400000c000b */
[----:B01----:R-:W-:Y:S01]  /*277b0*/  ENDCOLLECTIVE ;  /* 0x000000000000791b */ /* 0x003fe20003800000 */
.L_x_8817:
[----:B------:R-:W-:Y:S02]  /*277c0*/  IMAD.MOV.U32 R13, RZ, RZ, R7 ;  /* 0x000000ffff0d7224 */ /* 0x000fe400078e0007 */
[----:B------:R-:W-:-:S07]  /*277d0*/  IMAD.MOV.U32 R4, RZ, RZ, R14 ;  /* 0x000000ffff047224 */ /* 0x000fce00078e000e */
[----:B------:R-:W-:Y:S05]  /*277e0*/  WARPSYNC.COLLECTIVE R15, `(.L_x_8818) ;  /* 0x000000000f087348 */ /* 0x000fea0003c00000 */
[----:B------:R0:W1:Y:S02]  /*277f0*/  SHFL.IDX P6, R14, R13, R12, R11 ;  /* 0x0000000c0d0e7389 */ /* 0x00006400000c000b */
[----:B01----:R-:W-:Y:S01]  /*27800*/  ENDCOLLECTIVE ;  /* 0x000000000000791b */ /* 0x003fe20003800000 */
.L_x_8818:
[----:B------:R-:W-:Y:S05]  /*27810*/  BRA `(.L_x_8819) ;  /* 0xfffffe2c00507947 */ /* 0x000fea000383ffff */
.L_x_8487:
[----:B0-----:R0:W1:Y:S02]  /*27820*/  SYNCS.PHASECHK.TRANS64.TRYWAIT P0, [R2+URZ+0x28800], R5 ;  /* 0x02880005020075a7 */ /* 0x001064000800017f */
[----:B-1----:R-:W-:Y:S05]  /*27830*/  @!P0 NANOSLEEP.SYNCS 0x989680 ;  /* 0x009896800000895d */ /* 0x002fea0003900000 */
[----:B------:R-:W1:Y:S02]  /*27840*/  @!P0 SYNCS.PHASECHK.TRANS64 P0, [R2+URZ+0x28800], R5 ;  /* 0x02880005020085a7 */ /* 0x000e64000800007f */
[----:B-1----:R-:W-:Y:S05]  /*27850*/  @!P0 BRA `(.L_x_8487) ;  /* 0xfffffffc00f08947 */ /* 0x002fea000383ffff */
[----:B------:R-:W-:Y:S05]  /*27860*/  BRA `(.L_x_8820) ;  /* 0xfffffe3000107947 */ /* 0x000fea000383ffff */
.L_x_8503:
[----:B------:R-:W1:Y:S01]  /*27870*/  LDC R56, c[0x0][0x3f4] ;  /* 0x0000fd00ff387b82 */ /* 0x000e620000000800 */
        /* <DEDUP_REMOVED lines=8> */
.L_x_8822:
[----:B------:R-:W-:Y:S05]  /*27900*/  BSYNC B1 ;  /* 0x0000000000017941 */ /* 0x000fea0003800000 */
.L_x_8821:
[----:B------:R-:W-:Y:S01]  /*27910*/  IMAD.MOV.U32 R13, RZ, RZ, R32 ;  /* 0x000000ffff0d7224 */ /* 0x000fe200078e0020 */
[----:B------:R-:W-:Y:S01]  /*27920*/  ISETP.GE.AND P0, PT, R16, R56, PT ;  /* 0x000000381000720c */ /* 0x000fe20003f06270 */
[----:B------:R-:W-:Y:S02]  /*27930*/  IMAD.MOV.U32 R12, RZ, RZ, RZ ;  /* 0x000000ffff0c7224 */ /* 0x000fe400078e00ff */
[----:B------:R-:W-:Y:S02]  /*27940*/  IMAD.MOV.U32 R11, RZ, RZ, 0x181f ;  /* 0x0000181fff0b7424 */ /* 0x000fe400078e00ff */
[----:B------:R-:W-:Y:S02]  /*27950*/  IMAD.MOV.U32 R15, RZ, RZ, -0x1 ;  /* 0xffffffffff0f7424 */ /* 0x000fe400078e00ff */
[----:B------:R-:W-:Y:S02]  /*27960*/  IMAD.MOV.U32 R3, RZ, RZ, R14 ;  /* 0x000000ffff037224 */ /* 0x000fe400078e000e */
[----:B------:R-:W-:-:S07]  /*27970*/  IMAD R0, R187, R0, RZ ;  /* 0x00000000bb007224 */ /* 0x000fce00078e02ff */
[----:B------:R-:W-:Y:S05]  /*27980*/  WARPSYNC.COLLECTIVE R15, `(.L_x_8823) ;  /* 0x000000000f087348 */ /* 0x000fea0003c00000 */
[----:B------:R0:W1:Y:S02]  /*27990*/  SHFL.IDX P6, R14, R13, R12, R11 ;  /* 0x0000000c0d0e7389 */ /* 0x00006400000c000b */
[----:B01----:R-:W-:Y:S01]  /*279a0*/  ENDCOLLECTIVE ;  /* 0x000000000000791b */ /* 0x003fe20003800000 */
.L_x_8823:
[----:B------:R-:W-:Y:S01]  /*279b0*/  ISETP.GE.OR P1, PT, R57, R0, P0 ;  /* 0x000000003900720c */ /* 0x000fe20000726670 */
[----:B------:R-:W-:-:S12]  /*279c0*/  IMAD.MOV.U32 R13, RZ, RZ, R33 ;  /* 0x000000ffff0d7224 */ /* 0x000fd800078e0021 */
[C---:B------:R-:W-:Y:S01]  /*279d0*/  @!P1 IMAD.SHL.U32 R7, R16.reuse, 0x2, RZ ;  /* 0x0000000210079824 */ /* 0x040fe200078e00ff */
[----:B------:R-:W-:Y:S01]  /*279e0*/  @!P1 SHF.L.U64.HI R6, R16, 0x1, R17 ;  /* 0x0000000110069819 */ /* 0x000fe20000010211 */
[----:B------:R-:W-:-:S07]  /*279f0*/  IMAD.MOV.U32 R4, RZ, RZ, R14 ;  /* 0x000000ffff047224 */ /* 0x000fce00078e000e */
[----:B------:R-:W-:Y:S05]  /*27a00*/  WARPSYNC.COLLECTIVE R15, `(.L_x_8824) ;  /* 0x000000000f087348 */ /* 0x000fea0003c00000 */
[----:B------:R0:W1:Y:S02]  /*27a10*/  SHFL.IDX P6, R14, R13, R12, R11 ;  /* 0x0000000c0d0e7389 */ /* 0x00006400000c000b */
[----:B01----:R-:W-:Y:S01]  /*27a20*/  ENDCOLLECTIVE ;  /* 0x000000000000791b */ /* 0x003fe20003800000 */
.L_x_8824:
[----:B------:R-:W-:-:S05]  /*27a30*/  @!P1 IADD3 R4, P2, R4, R7, RZ ;  /* 0x0000000704049210 */ /* 0x000fca0007f5e0ff */
[----:B------:R-:W-:Y:S02]  /*27a40*/  @!P1 IMAD.X R3, R3, 0x1, R6, P2 ;  /* 0x0000000103039824 */ /* 0x000fe400010e0606 */
[----:B------:R-:W-:Y:S02]  /*27a50*/  @!P1 IMAD.MOV.U32 R24, RZ, RZ, R4 ;  /* 0x000000ffff189224 */ /* 0x000fe400078e0004 */
[----:B------:R-:W-:Y:S02]  /*27a60*/  @!P1 IMAD.MOV.U32 R25, RZ, RZ, R3 ;  /* 0x000000ffff199224 */ /* 0x000fe400078e0003 */
[----:B------:R-:W-:-:S04]  /*27a70*/  IMAD.MOV.U32 R13, RZ, RZ, R34 ;  /* 0x000000ffff0d7224 */ /* 0x000fc800078e0022 */
[----:B------:R-:W5:Y:S01]  /*27a80*/  @!P1 LD.E.128 R24, desc[UR38][R24.64] ;  /* 0x0000002618189980 */ /* 0x000f62000c101d00 */
[----:B------:R-:W-:-:S07]  /*27a90*/  IMAD.MOV.U32 R5, RZ, RZ, R14 ;  /* 0x000000ffff057224 */ /* 0x000fce00078e000e */
[----:B-----5:R-:W-:Y:S05]  /*27aa0*/  WARPSYNC.COLLECTIVE R15, `(.L_x_8825) ;  /* 0x000000000f087348 */ /* 0x020fea0003c00000 */
[----:B------:R0:W1:Y:S02]  /*27ab0*/  SHFL.IDX P6, R14, R13, R12, R11 ;  /* 0x0000000c0d0e7389 */ /* 0x00006400000c000b */
[----:B01---5:R-:W-:Y:S01]  /*27ac0*/  ENDCOLLECTIVE ;  /* 0x000000000000791b */ /* 0x023fe20003800000 */
.L_x_8825:
[----:B------:R-:W-:-:S05]  /*27ad0*/  @!P1 IADD3 R14, P2, R14, R7, RZ ;  /* 0x000000070e0e9210 */ /* 0x000fca0007f5e0ff */
[----:B------:R-:W-:Y:S02]  /*27ae0*/  @!P1 IMAD.X R5, R5, 0x1, R6, P2 ;  /* 0x0000000105059824 */ /* 0x000fe400010e0606 */
[----:B------:R-:W-:-:S06]  /*27af0*/  @!P1 IMAD.MOV.U32 R4, RZ, RZ, R14 ;  /* 0x000000ffff049224 */ /* 0x000fcc00078e000e */
[----:B------:R-:W5:Y:S01]  /*27b00*/  @!P1 LD.E.128 R4, desc[UR38][R4.64] ;  /* 0x0000002604049980 */ /* 0x000f62000c101d00 */
[----:B------:R-:W-:Y:S02]  /*27b10*/  IMAD.MOV.U32 R13, RZ, RZ, R35 ;  /* 0x000000ffff0d7224 */ /* 0x000fe400078e0023 */
[----:B------:R-:W-:-:S07]  /*27b20*/  IMAD.MOV.U32 R12, RZ, RZ, 0x1 ;  /* 0x00000001ff0c7424 */ /* 0x000fce00078e00ff */
[----:B-----5:R-:W-:Y:S05]  /*27b30*/  WARPSYNC.COLLECTIVE R15, `(.L_x_8826) ;  /* 0x000000000f087348 */ /* 0x020fea0003c00000 */
[----:B------:R0:W1:Y:S02]  /*27b40*/  SHFL.IDX P6, R14, R13, R12, R11 ;  /* 0x0000000c0d0e7389 */ /* 0x00006400000c000b */
[----:B01---5:R-:W-:Y:S01]  /*27b50*/  ENDCOLLECTIVE ;  /* 0x000000000000791b */ /* 0x023fe20003800000 */
.L_x_8826:
[----:B------:R-:W-:Y:S01]  /*27b60*/  CS2R R48, SRZ ;  /* 0x0000000000307805 */ /* 0x000fe2000001ff00 */
[----:B------:R-:W-:Y:S01]  /*27b70*/  IMAD.MOV.U32 R13, RZ, RZ, R32 ;  /* 0x000000ffff0d7224 */ /* 0x000fe200078e0020 */
[----:B------:R-:W-:Y:S02]  /*27b80*/  CS2R R50, SRZ ;  /* 0x0000000000327805 */ /* 0x000fe4000001ff00 */
[----:B------:R-:W-:Y:S02]  /*27b90*/  CS2R R20, SRZ ;  /* 0x0000000000147805 */ /* 0x000fe4000001ff00 */
[----:B------:R-:W-:Y:S01]  /*27ba0*/  CS2R R36, SRZ ;  /* 0x0000000000247805 */ /* 0x000fe2000001ff00 */
[----:B------:R-:W-:-:S04]  /*27bb0*/  @!P1 IMAD.MOV.U32 R48, RZ, RZ, R24 ;  /* 0x000000ffff309224 */ /* 0x000fc800078e0018 */
[----:B------:R-:W-:-:S05]  /*27bc0*/  IMAD.MOV.U32 R3, RZ, RZ, R48 ;  /* 0x000000ffff037224 */ /* 0x000fca00078e0030 */
[----:B------:R-:W-:Y:S01]  /*27bd0*/  PRMT R46, R46, 0x5410, R3 ;  /* 0x000054102e2e7816 */ /* 0x000fe20000000003 */
[----:B------:R-:W-:-:S07]  /*27be0*/  IMAD.MOV.U32 R3, RZ, RZ, R14 ;  /* 0x000000ffff037224 */ /* 0x000fce00078e000e */
[----:B------:R-:W-:Y:S05]  /*27bf0*/  WARPSYNC.COLLECTIVE R15, `(.L_x_8827) ;  /* 0x000000000f087348 */ /* 0x000fea0003c00000 */
[----:B------:R0:W1:Y:S02]  /*27c00*/  SHFL.IDX P6, R14, R13, R12, R11 ;  /* 0x0000000c0d0e7389 */ /* 0x00006400000c000b */
[----:B01----:R-:W-:Y:S01]  /*27c10*/  ENDCOLLECTIVE ;  /* 0x000000000000791b */ /* 0x003fe20003800000 */
.L_x_8827:
[----:B------:R-:W-:-:S04]  /*27c20*/  @!P1 IMAD.MOV.U32 R49, RZ, RZ, R25 ;  /* 0x000000ffff319224 */ /* 0x000fc800078e0019 */
[----:B------:R-:W-:-:S05]  /*27c30*/  IMAD.MOV.U32 R8, RZ, RZ, R49 ;  /* 0x000000ffff087224 */ /* 0x000fca00078e0031 */
[----:B------:R-:W-:Y:S01]  /*27c40*/  PRMT R83, R8, 0x7610, R83 ;  /* 0x0000761008537816 */ /* 0x000fe20000000053 */
[----:B------:R-:W-:Y:S02]  /*27c50*/  IMAD.MOV.U32 R13, RZ, RZ, R33 ;  /* 0x000000ffff0d7224 */ /* 0x000fe400078e0021 */
[----:B------:R-:W-:-:S07]  /*27c60*/  IMAD.MOV.U32 R8, RZ, RZ, R14 ;  /* 0x000000ffff087224 */ /* 0x000fce00078e000e */
[----:B------:R-:W-:Y:S05]  /*27c70*/  WARPSYNC.COLLECTIVE R15, `(.L_x_8828) ;  /* 0x000000000f087348 */ /* 0x000fea0003c00000 */
[----:B------:R0:W1:Y:S02]  /*27c80*/  SHFL.IDX P6, R14, R13, R12, R11 ;  /* 0x0000000c0d0e7389 */ /* 0x00006400000c000b */
[----:B01----:R-:W-:Y:S01]  /*27c90*/  ENDCOLLECTIVE ;  /* 0x000000000000791b */ /* 0x003fe20003800000 */
.L_x_8828:
[----:B------:R-:W-:Y:S02]  /*27ca0*/  @!P1 IMAD.MOV.U32 R50, RZ, RZ, R26 ;  /* 0x000000ffff329224 */ /* 0x000fe400078e001a */
[----:B------:R-:W-:Y:S02]  /*27cb0*/  IMAD.MOV.U32 R13, RZ, RZ, R34 ;  /* 0x000000ffff0d7224 */ /* 0x000fe400078e0022 */
[----:B------:R-:W-:Y:S02]  /*27cc0*/  @!P1 IMAD.MOV.U32 R51, RZ, RZ, R27 ;  /* 0x000000ffff339224 */ /* 0x000fe400078e001b */
[----:B------:R-:W-:-:S07]  /*27cd0*/  IMAD.MOV.U32 R9, RZ, RZ, R14 ;  /* 0x000000ffff097224 */ /* 0x000fce00078e000e */
[----:B------:R-:W-:Y:S05]  /*27ce0*/  WARPSYNC.COLLECTIVE R15, `(.L_x_8829) ;  /* 0x000000000f087348 */ /* 0x000fea0003c00000 */
[----:B------:R0:W1:Y:S02]  /*27cf0*/  SHFL.IDX P6, R14, R13, R12, R11 ;  /* 0x0000000c0d0e7389 */ /* 0x00006400000c000b */
[----:B01----:R-:W-:Y:S01]  /*27d00*/  ENDCOLLECTIVE ;  /* 0x000000000000791b */ /* 0x003fe20003800000 */
.L_x_8829:
[----:B------:R-:W-:Y:S02]  /*27d10*/  IMAD.MOV.U32 R10, RZ, RZ, R50 ;  /* 0x000000ffff0a7224 */ /* 0x000fe400078e0032 */
[----:B------:R-:W-:Y:S02]  /*27d20*/  IMAD.MOV.U32 R25, RZ, RZ, R51 ;  /* 0x000000ffff197224 */ /* 0x000fe400078e0033 */
[----:B------:R-:W-:Y:S02]  /*27d30*/  @!P1 IMAD.MOV.U32 R20, RZ, RZ, R4 ;  /* 0x000000ffff149224 */ /* 0x000fe400078e0004 */
[----:B------:R-:W-:Y:S02]  /*27d40*/  @!P1 IMAD.MOV.U32 R21, RZ, RZ, R5 ;  /* 0x000000ffff159224 */ /* 0x000fe400078e0005 */
[----:B------:R-:W-:Y:S02]  /*27d50*/  @!P1 IMAD.MOV.U32 R36, RZ, RZ, R6 ;  /* 0x000000ffff249224 */ /* 0x000fe400078e0006 */
[----:B------:R-:W-:Y:S01]  /*27d60*/  @!P1 IMAD.MOV.U32 R37, RZ, RZ, R7 ;  /* 0x000000ffff259224 */ /* 0x000fe200078e0007 */
[----:B------:R-:W-:Y:S01]  /*27d70*/  PRMT R43, R10, 0x7610, R43 ;  /* 0x000076100a2b7816 */ /* 0x000fe2000000002b */
[----:B------:R-:W-:Y:S01]  /*27d80*/  IMAD.MOV.U32 R4, RZ, RZ, R20 ;  /* 0x000000ffff047224 */ /* 0x000fe200078e0014 */
[----:B------:R-:W-:Y:S01]  /*27d90*/  PRMT R44, R25, 0x7610, R44 ;  /* 0x00007610192c7816 */ /* 0x000fe2000000002c */
[----:B------:R-:W-:-:S02]  /*27da0*/  IMAD.MOV.U32 R5, RZ, RZ, R21 ;  /* 0x000000ffff057224 */ /* 0x000fc400078e0015 */
[----:B------:R-:W-:Y:S02]  /*27db0*/  IMAD.MOV.U32 R6, RZ, RZ, R36 ;  /* 0x000000ffff067224 */ /* 0x000fe400078e0024 */
[----:B------:R-:W-:Y:S01]  /*27dc0*/  IMAD.MOV.U32 R7, RZ, RZ, R37 ;  /* 0x000000ffff077224 */ /* 0x000fe200078e0025 */
[----:B------:R-:W-:Y:S02]  /*27dd0*/  PRMT R43, R43, 0x5410, R4 ;  /* 0x000054102b2b7816 */ /* 0x000fe40000000004 */
[----:B------:R-:W-:Y:S02]  /*27de0*/  CS2R R24, SRZ ;  /* 0x0000000000187805 */ /* 0x000fe4000001ff00 */
[----:B------:R-:W-:Y:S02]  /*27df0*/  PRMT R44, R44, 0x5410, R5 ;  /* 0x000054102c2c7816 */ /* 0x000fe40000000005 */
[----:B------:R-:W-:Y:S02]  /*27e00*/  PRMT R45, R45, 0x5410, R6 ;  /* 0x000054102d2d7816 */ /* 0x000fe40000000006 */
[----:B------:R-:W-:Y:S01]  /*27e10*/  PRMT R81, R7, 0x7610, R81 ;  /* 0x0000761007517816 */ /* 0x000fe20000000051 */
[----:B------:R-:W-:Y:S06]  /*27e20*/  BRA `(.L_x_8830) ;  /* 0xfffffe4800507947 */ /* 0x000fec000383ffff */
.L_x_8506:
[----:B------:R-:W-:Y:S01]  /*27e30*/  BSSY B1, `(.L_x_8831) ;  /* 0x0000008000017945 */ /* 0x000fe20003800000 */
[----:B------:R-:W-:Y:S02]  /*27e40*/  IMAD.MOV.U32 R13, RZ, RZ, R35 ;  /* 0x000000ffff0d7224 */ /* 0x000fe400078e0023 */
[----:B------:R-:W-:Y:S02]  /*27e50*/  IMAD.MOV.U32 R12, RZ, RZ, 0x2 ;  /* 0x00000002ff0c7424 */ /* 0x000fe400078e00ff */
[----:B------:R-:W-:Y:S02]  /*27e60*/  IMAD.MOV.U32 R11, RZ, RZ, 0x181f ;  /* 0x0000181fff0b7424 */ /* 0x000fe400078e00ff */
[----:B-1----:R-:W-:-:S07]  /*27e70*/  IMAD.MOV.U32 R15, RZ, RZ, -0x1 ;  /* 0xffffffffff0f7424 */ /* 0x002fce00078e00ff */
[----:B------:R-:W-:Y:S05]  /*27e80*/  WARPSYNC.COLLECTIVE R15, `(.L_x_8832) ;  /* 0x000000000f087348 */ /* 0x000fea0003c00000 */
[----:B------:R0:W1:Y:S02]  /*27e90*/  SHFL.IDX P6, R14, R13, R12, R11 ;  /* 0x0000000c0d0e7389 */ /* 0x00006400000c000b */
[----:B01----:R-:W-:Y:S01]  /*27ea0*/  ENDCOLLECTIVE ;  /* 0x000000000000791b */ /* 0x003fe20003800000 */
.L_x_8832:
[----:B------:R-:W-:Y:S05]  /*27eb0*/  BSYNC B1 ;  /* 0x0000000000017941 */ /* 0x000fea0003800000 */
.L_x_8831:
[----:B------:R-:W-:Y:S02]  /*27ec0*/  IMAD.MOV.U32 R13, RZ, RZ, R32 ;  /* 0x000000ffff0d7224 */ /* 0x000fe400078e0020 */
[----:B------:R-:W-:Y:S02]  /*27ed0*/  IMAD.MOV.U32 R12, RZ, RZ, 0x2 ;  /* 0x00000002ff0c7424 */ /* 0x000fe400078e00ff */
[----:B------:R-:W-:Y:S02]  /*27ee0*/  IMAD.MOV.U32 R11, RZ, RZ, 0x181f ;  /* 0x0000181fff0b7424 */ /* 0x000fe400078e00ff */
[----:B------:R-:W-:Y:S02]  /*27ef0*/  IMAD.MOV.U32 R15, RZ, RZ, -0x1 ;  /* 0xffffffffff0f7424 */ /* 0x000fe400078e00ff */
[----:B------:R-:W-:Y:S02]  /*27f00*/  IMAD.MOV.U32 R3, RZ, RZ, R14 ;  /* 0x000000ffff037224 */ /* 0x000fe400078e000e */
[----:B------:R-:W-:-:S07]  /*27f10*/  VIADD R9, R57, 0x40 ;  /* 0x0000004039097836 */ /* 0x000fce0000000000 */
[----:B------:R-:W-:Y:S05]  /*27f20*/  WARPSYNC.COLLECTIVE R15, `(.L_x_8833) ;  /* 0x000000000f087348 */ /* 0x000fea0003c00000 */
[----:B------:R0:W1:Y:S02]  /*27f30*/  SHFL.IDX P6, R14, R13, R12, R11 ;  /* 0x0000000c0d0e7389 */ /* 0x00006400000c000b */
[----:B01----:R-:W-:Y:S01]  /*27f40*/  ENDCOLLECTIVE ;  /* 0x000000000000791b */ /* 0x003fe20003800000 */
.L_x_8833:
        /* <DEDUP_REMOVED lines=8> */
.L_x_8834:
[----:B------:R-:W-:-:S05]  /*27fd0*/  @!P1 IADD3 R8, P2, R8, R31, RZ ;  /* 0x0000001f08089210 */ /* 0x000fca0007f5e0ff */
[----:B------:R-:W-:Y:S02]  /*27fe0*/  @!P1 IMAD.X R9, R3, 0x1, R29, P2 ;  /* 0x0000000103099824 */ /* 0x000fe400010e061d */
[----:B------:R-:W-:Y:S02]  /*27ff0*/  IMAD.MOV.U32 R13, RZ, RZ, R34 ;  /* 0x000000ffff0d7224 */ /* 0x000fe400078e0022 */
[----:B------:R-:W-:-:S07]  /*28000*/  IMAD.MOV.U32 R28, RZ, RZ, R14 ;  /* 0x000000ffff1c7224 */ /* 0x000fce00078e000e */
[----:B------:R-:W-:Y:S05]  /*28010*/  WARPSYNC.COLLECTIVE R15, `(.L_x_8835) ;  /* 0x000000000f087348 */ /* 0x000fea0003c00000 */
[----:B------:R0:W1:Y:S02]  /*28020*/  SHFL.IDX P6, R14, R13, R12, R11 ;  /* 0x0000000c0d0e7389 */ /* 0x00006400000c000b */
[----:B01----:R-:W-:Y:S01]  /*28030*/  ENDCOLLECTIVE ;  /* 0x000000000000791b */ /* 0x003fe20003800000 */
.L_x_8835:
[----:B------:R-:W2:Y:S01]  /*28040*/  @!P1 LD.E.128 R8, desc[UR38][R8.64] ;  /* 0x0000002608089980 */ /* 0x000ea2000c101d00 */
[----:B------:R-:W-:-:S05]  /*28050*/  @!P1 IADD3 R14, P2, R14, R31, RZ ;  /* 0x0000001f0e0e9210 */ /* 0x000fca0007f5e0ff */
[----:B------:R-:W-:-:S04]  /*28060*/  @!P1 IMAD.X R3, R28, 0x1, R29, P2 ;  /* 0x000000011c039824 */ /* 0x000fc800010e061d */
[----:B------:R-:W-:-:S05]  /*28070*/  @!P1 IMAD.MOV.U32 R15, RZ, RZ, R3 ;  /* 0x000000ffff0f9224 */ /* 0x000fca00078e0003 */
[----:B------:R0:W5:Y:S01]  /*28080*/  @!P1 LD.E.128 R28, desc[UR38][R14.64] ;  /* 0x000000260e1c9980 */ /* 0x000162000c101d00 */
[----:B------:R-:W-:Y:S02]  /*28090*/  CS2R R52, SRZ ;  /* 0x0000000000347805 */ /* 0x000fe4000001ff00 */
[----:B------:R-:W-:Y:S01]  /*280a0*/  CS2R R54, SRZ ;  /* 0x0000000000367805 */ /* 0x000fe2000001ff00 */
[----:B------:R-:W-:Y:S01]  /*280b0*/  IMAD.MOV.U32 R13, RZ, RZ, R35 ;  /* 0x000000ffff0d7224 */ /* 0x000fe200078e0023 */
[----:B------:R-:W-:Y:S02]  /*280c0*/  CS2R R38, SRZ ;  /* 0x0000000000267805 */ /* 0x000fe4000001ff00 */
[----:B------:R-:W-:Y:S01]  /*280d0*/  CS2R R40, SRZ ;  /* 0x0000000000287805 */ /* 0x000fe2000001ff00 */
[----:B0-----:R-:W-:Y:S02]  /*280e0*/  IMAD.MOV.U32 R15, RZ, RZ, -0x1 ;  /* 0xffffffffff0f7424 */ /* 0x001fe400078e00ff */
[----:B--2---:R-:W-:-:S02]  /*280f0*/  @!P1 IMAD.MOV.U32 R53, RZ, RZ, R9 ;  /* 0x000000ffff359224 */ /* 0x004fc400078e0009 */
[----:B------:R-:W-:Y:S02]  /*28100*/  @!P1 IMAD.MOV.U32 R55, RZ, RZ, R11 ;  /* 0x000000ffff379224 */ /* 0x000fe400078e000b */
[----:B------:R-:W-:Y:S02]  /*28110*/  IMAD.MOV.U32 R12, RZ, RZ, R53 ;  /* 0x000000ffff0c7224 */ /* 0x000fe400078e0035 */
[----:B------:R-:W-:Y:S02]  /*28120*/  IMAD.MOV.U32 R11, RZ, RZ, 0x181f ;  /* 0x0000181fff0b7424 */ /* 0x000fe400078e00ff */
[----:B------:R-:W-:Y:S01]  /*28130*/  @!P1 IMAD.MOV.U32 R52, RZ, RZ, R8 ;  /* 0x000000ffff349224 */ /* 0x000fe200078e0008 */
[----:B------:R-:W-:Y:S01]  /*28140*/  PRMT R66, R12, 0x7610, R66 ;  /* 0x000076100c427816 */ /* 0x000fe20000000042 */
[----:B------:R-:W-:Y:S02]  /*28150*/  IMAD.MOV.U32 R12, RZ, RZ, 0x3 ;  /* 0x00000003ff0c7424 */ /* 0x000fe400078e00ff */
[----:B------:R-:W-:-:S02]  /*28160*/  IMAD.MOV.U32 R3, RZ, RZ, R52 ;  /* 0x000000ffff037224 */ /* 0x000fc400078e0034 */
[----:B------:R-:W-:-:S07]  /*28170*/  @!P1 IMAD.MOV.U32 R54, RZ, RZ, R10 ;  /* 0x000000ffff369224 */ /* 0x000fce00078e000a */
[----:B-----5:R-:W-:Y:S05]  /*28180*/  WARPSYNC.COLLECTIVE R15, `(.L_x_8836) ;  /* 0x000000000f087348 */ /* 0x020fea0003c00000 */
[----:B------:R0:W1:Y:S02]  /*28190*/  SHFL.IDX P6, R14, R13, R12, R11 ;  /* 0x0000000c0d0e7389 */ /* 0x00006400000c000b */
[----:B01---5:R-:W-:Y:S01]  /*281a0*/  ENDCOLLECTIVE ;  /* 0x000000000000791b */ /* 0x023fe20003800000 */
.L_x_8836:
[----:B------:R-:W-:Y:S01]  /*281b0*/  IMAD.MOV.U32 R9, RZ, RZ, R55 ;  /* 0x000000ffff097224 */ /* 0x000fe200078e0037 */
[----:B------:R-:W-:Y:S01]  /*281c0*/  PRMT R65, R3, 0x7610, R65 ;  /* 0x0000761003417816 */ /* 0x000fe20000000041 */
[----:B------:R-:W-:-:S03]  /*281d0*/  IMAD.MOV.U32 R8, RZ, RZ, R54 ;  /* 0x000000ffff087224 */ /* 0x000fc600078e0036 */
[----:B------:R-:W-:Y:S02]  /*281e0*/  PRMT R46, R9, 0x7610, R46 ;  /* 0x00007610092e7816 */ /* 0x000fe4000000002e */
[----:B------:R-:W-:Y:S01]  /*281f0*/  PRMT R45, R8, 0x7610, R45 ;  /* 0x00007610082d7816 */ /* 0x000fe2000000002d */
[----:B------:R-:W-:Y:S02]  /*28200*/  @!P1 IMAD.MOV.U32 R38, RZ, RZ, R28 ;  /* 0x000000ffff269224 */ /* 0x000fe400078e001c */
[----:B------:R-:W-:Y:S02]  /*28210*/  @!P1 IMAD.MOV.U32 R39, RZ, RZ, R29 ;  /* 0x000000ffff279224 */ /* 0x000fe400078e001d */
[----:B------:R-:W-:Y:S02]  /*28220*/  @!P1 IMAD.MOV.U32 R40, RZ, RZ, R30 ;  /* 0x000000ffff289224 */ /* 0x000fe400078e001e */
[----:B------:R-:W-:Y:S02]  /*28230*/  IMAD.MOV.U32 R13, RZ, RZ, R32 ;  /* 0x000000ffff0d7224 */ /* 0x000fe400078e0020 */
[----:B------:R-:W-:-:S02]  /*28240*/  @!P1 IMAD.MOV.U32 R41, RZ, RZ, R31 ;  /* 0x000000ffff299224 */ /* 0x000fc400078e001f */
[----:B------:R-:W-:Y:S02]  /*28250*/  IMAD.MOV.U32 R8, RZ, RZ, R38 ;  /* 0x000000ffff087224 */ /* 0x000fe400078e0026 */
[----:B------:R-:W-:Y:S02]  /*28260*/  IMAD.MOV.U32 R9, RZ, RZ, R39 ;  /* 0x000000ffff097224 */ /* 0x000fe400078e0027 */
[----:B------:R-:W-:Y:S01]  /*28270*/  IMAD.MOV.U32 R10, RZ, RZ, R40 ;  /* 0x000000ffff0a7224 */ /* 0x000fe200078e0028 */
[----:B------:R-:W-:Y:S01]  /*28280*/  PRMT R72, R8, 0x7610, R72 ;  /* 0x0000761008487816 */ /* 0x000fe20000000048 */
[----:B------:R-:W-:Y:S01]  /*28290*/  IMAD.MOV.U32 R3, RZ, RZ, R14 ;  /* 0x000000ffff037224 */ /* 0x000fe200078e000e */
[----:B------:R-:W-:-:S07]  /*282a0*/  PRMT R73, R9, 0x7610, R73 ;  /* 0x0000761009497816 */ /* 0x000fce0000000049 */
[----:B------:R-:W-:Y:S05]  /*282b0*/  WARPSYNC.COLLECTIVE R15, `(.L_x_8837) ;  /* 0x000000000f087348 */ /* 0x000fea0003c00000 */
[----:B------:R0:W1:Y:S02]  /*282c0*/  SHFL.IDX P6, R14, R13, R12, R11 ;  /* 0x0000000c0d0e7389 */ /* 0x00006400000c000b */
[----:B01----:R-:W-:Y:S01]  /*282d0*/  ENDCOLLECTIVE ;  /* 0x000000000000791b */ /* 0x003fe20003800000 */
.L_x_8837:
[----:B------:R-:W-:Y:S02]  /*282e0*/  PRMT R74, R10, 0x7610, R74 ;  /* 0x000076100a4a7816 */ /* 0x000fe4000000004a */
[----:B------:R-:W-:Y:S01]  /*282f0*/  CS2R R8, SRZ ;  /* 0x0000000000087805 */ /* 0x000fe2000001ff00 */
[----:B------:R-:W-:Y:S02]  /*28300*/  IMAD.MOV.U32 R13, RZ, RZ, R33 ;  /* 0x000000ffff0d7224 */ /* 0x000fe400078e0021 */
[----:B------:R-:W-:-:S07]  /*28310*/  IMAD.MOV.U32 R32, RZ, RZ, R14 ;  /* 0x000000ffff207224 */ /* 0x000fce00078e000e */
[----:B------:R-:W-:Y:S05]  /*28320*/  WARPSYNC.COLLECTIVE R15, `(.L_x_8838) ;  /* 0x000000000f087348 */ /* 0x000fea0003c00000 */
[----:B------:R0:W1:Y:S02]  /*28330*/  SHFL.IDX P6, R14, R13, R12, R11 ;  /* 0x0000000c0d0e7389 */ /* 0x00006400000c000b */
[----:B01----:R-:W-:Y:S01]  /*28340*/  ENDCOLLECTIVE ;  /* 0x000000000000791b */ /* 0x003fe20003800000 */
.L_x_8838:
[----:B------:R-:W-:Y:S02]  /*28350*/  IMAD.MOV.U32 R13, RZ, RZ, R34 ;  /* 0x000000ffff0d7224 */ /* 0x000fe400078e0022 */
[----:B------:R-:W-:-:S07]  /*28360*/  IMAD.MOV.U32 R33, RZ, RZ, R14 ;  /* 0x000000ffff217224 */ /* 0x000fce00078e000e */
[----:B------:R-:W-:Y:S05]  /*28370*/  WARPSYNC.COLLECTIVE R15, `(.L_x_8839) ;  /* 0x000000000f087348 */ /* 0x000fea0003c00000 */
[----:B------:R0:W1:Y:S02]  /*28380*/  SHFL.IDX P6, R14, R13, R12, R11 ;  /* 0x0000000c0d0e7389 */ /* 0x00006400000c000b */
[----:B01----:R-:W-:Y:S01]  /*28390*/  ENDCOLLECTIVE ;  /* 0x000000000000791b */ /* 0x003fe20003800000 */
.L_x_8839:
[----:B------:R-:W-:-:S05]  /*283a0*/  IMAD.MOV.U32 R11, RZ, RZ, R41 ;  /* 0x000000ffff0b7224 */ /* 0x000fca00078e0029 */
[----:B------:R-:W-:Y:S01]  /*283b0*/  PRMT R75, R11, 0x7610, R75 ;  /* 0x000076100b4b7816 */ /* 0x000fe2000000004b */
[----:B------:R-:W-:Y:S01]  /*283c0*/  IMAD.MOV.U32 R34, RZ, RZ, R14 ;  /* 0x000000ffff227224 */ /* 0x000fe200078e000e */
[----:B------:R-:W-:Y:S06]  /*283d0*/  BRA `(.L_x_8840) ;  /* 0xfffffe48003c7947 */ /* 0x000fec000383ffff */
.L_x_8510:
[----:B0-----:R0:W1:Y:S02]  /*283e0*/  SYNCS.PHASECHK.TRANS64.TRYWAIT P4, [R2+URZ+0x28800], R29 ;  /* 0x0288001d020075a7 */ /* 0x001064000808017f */
[----:B-1----:R-:W-:Y:S05]  /*283f0*/  @!P4 NANOSLEEP.SYNCS 0x989680 ;  /* 0x009896800000c95d */ /* 0x002fea0003900000 */
[----:B------:R-:W1:Y:S02]  /*28400*/  @!P4 SYNCS.PHASECHK.TRANS64 P4, [R2+URZ+0x28800], R29 ;  /* 0x0288001d0200c5a7 */ /* 0x000e64000808007f */
[----:B-1----:R-:W-:Y:S05]  /*28410*/  @!P4 BRA `(.L_x_8510) ;  /* 0xfffffffc00f0c947 */ /* 0x002fea000383ffff */
[----:B------:R-:W-:Y:S05]  /*28420*/  BRA `(.L_x_8841) ;  /* 0xfffffe4800e07947 */ /* 0x000fea000383ffff */
.L_x_8520:
[----:B--2---:R2:W4:Y:S02]  /*28430*/  SYNCS.PHASECHK.TRANS64.TRYWAIT P2, [R8+URZ+0x28830], R3 ;  /* 0x02883003080075a7 */ /* 0x004524000804017f */
[----:B----4-:R-:W-:Y:S05]  /*28440*/  @!P2 NANOSLEEP.SYNCS 0x989680 ;  /* 0x009896800000a95d */ /* 0x010fea0003900000 */
[----:B------:R-:W4:Y:S02]  /*28450*/  @!P2 SYNCS.PHASECHK.TRANS64 P2, [R8+URZ+0x28830], R3 ;  /* 0x028830030800a5a7 */ /* 0x000f24000804007f */
[----:B----4-:R-:W-:Y:S05]  /*28460*/  @!P2 BRA `(.L_x_8520) ;  /* 0xfffffffc00f0a947 */ /* 0x010fea000383ffff */
[----:B------:R-:W-:Y:S05]  /*28470*/  BRA `(.L_x_8519) ;  /* 0xfffffe6400bc7947 */ /* 0x000fea000383ffff */
.L_x_8538:
[----:B-1----:R1:W2:Y:S02]  /*28480*/  SYNCS.PHASECHK.TRANS64.TRYWAIT P5, [R7+URZ+0x28830], R6 ;  /* 0x02883006070075a7 */ /* 0x0022a400080a017f */
[----:B--2---:R-:W-:Y:S05]  /*28490*/  @!P5 NANOSLEEP.SYNCS 0x989680 ;  /* 0x009896800000d95d */ /* 0x004fea0003900000 */
[----:B------:R-:W2:Y:S02]  /*284a0*/  @!P5 SYNCS.PHASECHK.TRANS64 P5, [R7+URZ+0x28830], R6 ;  /* 0x028830060700d5a7 */ /* 0x000ea400080a007f */
[----:B--2---:R-:W-:Y:S05]  /*284b0*/  @!P5 BRA `(.L_x_8538) ;  /* 0xfffffffc00f0d947 */ /* 0x004fea000383ffff */
[----:B------:R-:W-:Y:S05]  /*284c0*/  BRA `(.L_x_8537) ;  /* 0xfffffea000987947 */ /* 0x000fea000383ffff */
.L_x_8542:
[----:B-1----:R1:W2:Y:S02]  /*284d0*/  SYNCS.PHASECHK.TRANS64.TRYWAIT P4, [R7+URZ+0x28850], R6 ;  /* 0x02885006070075a7 */ /* 0x0022a4000808017f */
[----:B--2---:R-:W-:Y:S05]  /*284e0*/  @!P4 NANOSLEEP.SYNCS 0x989680 ;  /* 0x009896800000c95d */ /* 0x004fea0003900000 */
[----:B------:R-:W2:Y:S02]  /*284f0*/  @!P4 SYNCS.PHASECHK.TRANS64 P4, [R7+URZ+0x28850], R6 ;  /* 0x028850060700c5a7 */ /* 0x000ea4000808007f */
[----:B--2---:R-:W-:Y:S05]  /*28500*/  @!P4 BRA `(.L_x_8542) ;  /* 0xfffffffc00f0c947 */ /* 0x004fea000383ffff */
[----:B------:R-:W-:Y:S05]  /*28510*/  BRA `(.L_x_8539) ;  /* 0xfffffea400a87947 */ /* 0x000fea000383ffff */
.L_x_8561:
[----:B-1----:R1:W2:Y:S02]  /*28520*/  SYNCS.PHASECHK.TRANS64.TRYWAIT P3, [R6+URZ+0x28830], R7 ;  /* 0x02883007060075a7 */ /* 0x0022a4000806017f */
[----:B--2---:R-:W-:Y:S05]  /*28530*/  @!P3 NANOSLEEP.SYNCS 0x989680 ;  /* 0x009896800000b95d */ /* 0x004fea0003900000 */
[----:B------:R-:W2:Y:S02]  /*28540*/  @!P3 SYNCS.PHASECHK.TRANS64 P3, [R6+URZ+0x28830], R7 ;  /* 0x028830070600b5a7 */ /* 0x000ea4000806007f */
[----:B--2---:R-:W-:Y:S05]  /*28550*/  @!P3 BRA `(.L_x_8561) ;  /* 0xfffffffc00f0b947 */ /* 0x004fea000383ffff */
[----:B------:R-:W-:Y:S05]  /*28560*/  BRA `(.L_x_8560) ;  /* 0xfffffedc00b47947 */ /* 0x000fea000383ffff */
.L_x_8565:
[----:B-1----:R1:W2:Y:S02]  /*28570*/  SYNCS.PHASECHK.TRANS64.TRYWAIT P2, [R7+URZ+0x28850], R6 ;  /* 0x02885006070075a7 */ /* 0x0022a4000804017f */
[----:B--2---:R-:W-:Y:S05]  /*28580*/  @!P2 NANOSLEEP.SYNCS 0x989680 ;  /* 0x009896800000a95d */ /* 0x004fea0003900000 */
[----:B------:R-:W2:Y:S02]  /*28590*/  @!P2 SYNCS.PHASECHK.TRANS64 P2, [R7+URZ+0x28850], R6 ;  /* 0x028850060700a5a7 */ /* 0x000ea4000804007f */
[----:B--2---:R-:W-:Y:S05]  /*285a0*/  @!P2 BRA `(.L_x_8565) ;  /* 0xfffffffc00f0a947 */ /* 0x004fea000383ffff */
[----:B------:R-:W-:Y:S05]  /*285b0*/  BRA `(.L_x_8562) ;  /* 0xfffffee000c47947 */ /* 0x000fea000383ffff */
.L_x_8572:
[----:B-1----:R1:W2:Y:S02]  /*285c0*/  SYNCS.PHASECHK.TRANS64.TRYWAIT P3, [R6+URZ+0x28830], R7 ;  /* 0x02883007060075a7 */ /* 0x0022a4000806017f */
[----:B--2---:R-:W-:Y:S05]  /*285d0*/  @!P3 NANOSLEEP.SYNCS 0x989680 ;  /* 0x009896800000b95d */ /* 0x004fea0003900000 */
[----:B------:R-:W2:Y:S02]  /*285e0*/  @!P3 SYNCS.PHASECHK.TRANS64 P3, [R6+URZ+0x28830], R7 ;  /* 0x028830070600b5a7 */ /* 0x000ea4000806007f */
[----:B--2---:R-:W-:Y:S05]  /*285f0*/  @!P3 BRA `(.L_x_8572) ;  /* 0xfffffffc00f0b947 */ /* 0x004fea000383ffff */
[----:B------:R-:W-:Y:S05]  /*28600*/  BRA `(.L_x_8571) ;  /* 0xffffff0800187947 */ /* 0x000fea000383ffff */
.L_x_8576:
[----:B-1----:R1:W2:Y:S02]  /*28610*/  SYNCS.PHASECHK.TRANS64.TRYWAIT P2, [R7+URZ+0x28850], R6 ;  /* 0x02885006070075a7 */ /* 0x0022a4000804017f */
[----:B--2---:R-:W-:Y:S05]  /*28620*/  @!P2 NANOSLEEP.SYNCS 0x989680 ;  /* 0x009896800000a95d */ /* 0x004fea0003900000 */
[----:B------:R-:W2:Y:S02]  /*28630*/  @!P2 SYNCS.PHASECHK.TRANS64 P2, [R7+URZ+0x28850], R6 ;  /* 0x028850060700a5a7 */ /* 0x000ea4000804007f */
[----:B--2---:R-:W-:Y:S05]  /*28640*/  @!P2 BRA `(.L_x_8576) ;  /* 0xfffffffc00f0a947 */ /* 0x004fea000383ffff */
[----:B------:R-:W-:Y:S05]  /*28650*/  BRA `(.L_x_8573) ;  /* 0xffffff0c00287947 */ /* 0x000fea000383ffff */
.L_x_8589:
[----:B-1----:R1:W2:Y:S02]  /*28660*/  SYNCS.PHASECHK.TRANS64.TRYWAIT P0, [R9+URZ+0x28850], R4 ;  /* 0x02885004090075a7 */ /* 0x0022a4000800017f */
[----:B--2---:R-:W-:Y:S05]  /*28670*/  @!P0 NANOSLEEP.SYNCS 0x989680 ;  /* 0x009896800000895d */ /* 0x004fea0003900000 */
[----:B------:R-:W2:Y:S02]  /*28680*/  @!P0 SYNCS.PHASECHK.TRANS64 P0, [R9+URZ+0x28850], R4 ;  /* 0x02885004090085a7 */ /* 0x000ea4000800007f */
[----:B--2---:R-:W-:Y:S05]  /*28690*/  @!P0 BRA `(.L_x_8589) ;  /* 0xfffffffc00f08947 */ /* 0x004fea000383ffff */
[----:B------:R-:W-:Y:S05]  /*286a0*/  BRA `(.L_x_8588) ;  /* 0xffffff4000707947 */ /* 0x000fea000383ffff */
.L_x_8603:
[----:B------:R-:W-:Y:S02]  /*286b0*/  IMAD.MOV.U32 R13, RZ, RZ, R4 ;  /* 0x000000ffff0d7224 */ /* 0x000fe400078e0004 */
[----:B------:R-:W-:Y:S02]  /*286c0*/  IMAD.MOV.U32 R12, RZ, RZ, RZ ;  /* 0x000000ffff0c7224 */ /* 0x000fe400078e00ff */
[----:B------:R-:W-:Y:S02]  /*286d0*/  IMAD.MOV.U32 R11, RZ, RZ, 0x181f ;  /* 0x0000181fff0b7424 */ /* 0x000fe400078e00ff */
[----:B------:R-:W-:-:S07]  /*286e0*/  IMAD.MOV.U32 R15, RZ, RZ, -0x1 ;  /* 0xffffffffff0f7424 */ /* 0x000fce00078e00ff */
[----:B01----:R-:W-:Y:S05]  /*286f0*/  WARPSYNC.COLLECTIVE R15, `(.L_x_8842) ;  /* 0x000000000f087348 */ /* 0x003fea0003c00000 */
[----:B------:R2:W3:Y:S02]  /*28700*/  SHFL.IDX P6, R14, R13, R12, R11 ;  /* 0x0000000c0d0e7389 */ /* 0x0004e400000c000b */
[----:B0123--:R-:W-:Y:S01]  /*28710*/  ENDCOLLECTIVE ;  /* 0x000000000000791b */ /* 0x00ffe20003800000 */
.L_x_8842:
[----:B------:R-:W-:Y:S02]  /*28720*/  IMAD.MOV.U32 R13, RZ, RZ, R0 ;  /* 0x000000ffff0d7224 */ /* 0x000fe400078e0000 */
[----:B------:R-:W-:-:S07]  /*28730*/  IMAD.MOV.U32 R3, RZ, RZ, R14 ;  /* 0x000000ffff037224 */ /* 0x000fce00078e000e */
[----:B------:R-:W-:Y:S05]  /*28740*/  WARPSYNC.COLLECTIVE R15, `(.L_x_8843) ;  /* 0x000000000f087348 */ /* 0x000fea0003c00000 */
[----:B------:R0:W1:Y:S02]  /*28750*/  SHFL.IDX P6, R14, R13, R12, R11 ;  /* 0x0000000c0d0e7389 */ /* 0x00006400000c000b */
[----:B01----:R-:W-:Y:S01]  /*28760*/  ENDCOLLECTIVE ;  /* 0x000000000000791b */ /* 0x003fe20003800000 */
.L_x_8843:
[----:B------:R-:W-:Y:S05]  /*28770*/  BRA `(.L_x_8844) ;  /* 0xffffff6400987947 */ /* 0x000fea000383ffff */
.L_x_8606:
[----:B------:R-:W-:Y:S01]  /*28780*/  BSSY B1, `(.L_x_8845) ;  /* 0x0000008000017945 */ /* 0x000fe20003800000 */
[----:B------:R-:W-:Y:S02]  /*28790*/  IMAD.MOV.U32 R13, RZ, RZ, R4 ;  /* 0x000000ffff0d7224 */ /* 0x000fe400078e0004 */
[----:B------:R-:W-:Y:S02]  /*287a0*/  IMAD.MOV.U32 R12, RZ, RZ, 0x1 ;  /* 0x00000001ff0c7424 */ /* 0x000fe400078e00ff */
[----:B------:R-:W-:Y:S02]  /*287b0*/  IMAD.MOV.U32 R11, RZ, RZ, 0x181f ;  /* 0x0000181fff0b7424 */ /* 0x000fe400078e00ff */
[----:B---3--:R-:W-:-:S07]  /*287c0*/  IMAD.MOV.U32 R15, RZ, RZ, -0x1 ;  /* 0xffffffffff0f7424 */ /* 0x008fce00078e00ff */
[----:B012-4-:R-:W-:Y:S05]  /*287d0*/  WARPSYNC.COLLECTIVE R15, `(.L_x_8846) ;  /* 0x000000000f087348 */ /* 0x017fea0003c00000 */
[----:B----4-:R3:W4:Y:S02]  /*287e0*/  SHFL.IDX P6, R14, R13, R12, R11 ;  /* 0x0000000c0d0e7389 */ /* 0x01072400000c000b */
[----:B01234-:R-:W-:Y:S01]  /*287f0*/  ENDCOLLECTIVE ;  /* 0x000000000000791b */ /* 0x01ffe20003800000 */
.L_x_8846:
[----:B------:R-:W-:Y:S05]  /*28800*/  BSYNC B1 ;  /* 0x0000000000017941 */ /* 0x000fea0003800000 */
.L_x_8845:
        /* <DEDUP_REMOVED lines=8> */
.L_x_8847:
[----:B------:R-:W-:Y:S05]  /*28890*/  BRA `(.L_x_8848) ;  /* 0xffffff6400987947 */ /* 0x000fea000383ffff */
.L_x_8609:
[----:B------:R-:W-:Y:S01]  /*288a0*/  BSSY B1, `(.L_x_8849) ;  /* 0x0000008000017945 */ /* 0x000fe20003800000 */
[----:B------:R-:W-:Y:S02]  /*288b0*/  IMAD.MOV.U32 R13, RZ, RZ, R4 ;  /* 0x000000ffff0d7224 */ /* 0x000fe400078e0004 */
[----:B------:R-:W-:Y:S02]  /*288c0*/  IMAD.MOV.U32 R12, RZ, RZ, 0x2 ;  /* 0x00000002ff0c7424 */ /* 0x000fe400078e00ff */
[----:B------:R-:W-:Y:S02]  /*288d0*/  IMAD.MOV.U32 R11, RZ, RZ, 0x181f ;  /* 0x0000181fff0b7424 */ /* 0x000fe400078e00ff */
[----:B0-----:R-:W-:-:S07]  /*288e0*/  IMAD.MOV.U32 R15, RZ, RZ, -0x1 ;  /* 0xffffffffff0f7424 */ /* 0x001fce00078e00ff */
[----:B-1234-:R-:W-:Y:S05]  /*288f0*/  WARPSYNC.COLLECTIVE R15, `(.L_x_8850) ;  /* 0x000000000f087348 */ /* 0x01efea0003c00000 */
[----:B----4-:R0:W4:Y:S02]  /*28900*/  SHFL.IDX P6, R14, R13, R12, R11 ;  /* 0x0000000c0d0e7389 */ /* 0x01012400000c000b */
[----:B01234-:R-:W-:Y:S01]  /*28910*/  ENDCOLLECTIVE ;  /* 0x000000000000791b */ /* 0x01ffe20003800000 */
.L_x_8850:
[----:B------:R-:W-:Y:S05]  /*28920*/  BSYNC B1 ;  /* 0x0000000000017941 */ /* 0x000fea0003800000 */
.L_x_8849:
        /* <DEDUP_REMOVED lines=8> */
.L_x_8851:
[----:B------:R-:W-:Y:S05]  /*289b0*/  BRA `(.L_x_8852) ;  /* 0xffffff6400987947 */ /* 0x000fea000383ffff */
.L_x_8612:
[----:B------:R-:W-:Y:S01]  /*289c0*/  BSSY B1, `(.L_x_8853) ;  /* 0x0000008000017945 */ /* 0x000fe20003800000 */
[----:B------:R-:W-:Y:S02]  /*289d0*/  IMAD.MOV.U32 R13, RZ, RZ, R4 ;  /* 0x000000ffff0d7224 */ /* 0x000fe400078e0004 */
[----:B------:R-:W-:Y:S02]  /*289e0*/  IMAD.MOV.U32 R12, RZ, RZ, 0x3 ;  /* 0x00000003ff0c7424 */ /* 0x000fe400078e00ff */
[----:B------:R-:W-:Y:S02]  /*289f0*/  IMAD.MOV.U32 R11, RZ, RZ, 0x181f ;  /* 0x0000181fff0b7424 */ /* 0x000fe400078e00ff */
[----:B0-----:R-:W-:-:S07]  /*28a00*/  IMAD.MOV.U32 R15, RZ, RZ, -0x1 ;  /* 0xffffffffff0f7424 */ /* 0x001fce00078e00ff */
[----:B-1234-:R-:W-:Y:S05]  /*28a10*/  WARPSYNC.COLLECTIVE R15, `(.L_x_8854) ;  /* 0x000000000f087348 */ /* 0x01efea0003c00000 */
[----:B------:R0:W0:Y:S02]  /*28a20*/  SHFL.IDX P6, R14, R13, R12, R11 ;  /* 0x0000000c0d0e7389 */ /* 0x00002400000c000b */
[----:B01234-:R-:W-:Y:S01]  /*28a30*/  ENDCOLLECTIVE ;  /* 0x000000000000791b */ /* 0x01ffe20003800000 */
.L_x_8854:
[----:B------:R-:W-:Y:S05]  /*28a40*/  BSYNC B1 ;  /* 0x0000000000017941 */ /* 0x000fea0003800000 */
.L_x_8853:
        /* <DEDUP_REMOVED lines=8> */
.L_x_8855:
[----:B------:R-:W-:Y:S05]  /*28ad0*/  BRA `(.L_x_8856) ;  /* 0xffffff6400987947 */ /* 0x000fea000383ffff */
.L_x_8637:
        /* <DEDUP_REMOVED lines=11> */
.L_x_8858:
[----:B------:R-:W-:Y:S05]  /*28b90*/  BSYNC B1 ;  /* 0x0000000000017941 */ /* 0x000fea0003800000 */
.L_x_8857:
[----:B------:R-:W-:Y:S05]  /*28ba0*/  BRA `(.L_x_8859) ;  /* 0xffffff7c00d87947 */ /* 0x000fea000383ffff */
.L_x_8639:
[----:B------:R-:W-:Y:S01]  /*28bb0*/  BSSY B1, `(.L_x_8860) ;  /* 0x0000006000017945 */ /* 0x000fe20003800000 */
[----:B------:R-:W-:-:S07]  /*28bc0*/  IMAD.MOV.U32 R15, RZ, RZ, -0x1 ;  /* 0xffffffffff0f7424 */ /* 0x000fce00078e00ff */
[----:B01----:R-:W-:Y:S05]  /*28bd0*/  WARPSYNC.COLLECTIVE R15, `(.L_x_8861) ;  /* 0x000000000f0c7348 */ /* 0x003fea0003c00000 */
[----:B------:R-:W-:Y:S02]  /*28be0*/  ELECT P6, UR62, PT ;  /* 0x00000000003e782f */ /* 0x000fe400038c0000 */
[----:B------:R-:W-:Y:S01]  /*28bf0*/  MOV R14, UR62 ;  /* 0x0000003e000e7c02 */ /* 0x000fe20008000f00 */
[----:B01----:R-:W-:Y:S10]  /*28c00*/  ENDCOLLECTIVE ;  /* 0x000000000000791b */ /* 0x003ff40003800000 */
.L_x_8861:
[----:B------:R-:W-:Y:S05]  /*28c10*/  BSYNC B1 ;  /* 0x0000000000017941 */ /* 0x000fea0003800000 */
.L_x_8860:
[----:B------:R-:W-:Y:S01]  /*28c20*/  PLOP3.LUT P1, PT, P6, PT, PT, 0x80, 0x0 ;  /* 0x000000000000781c */ /* 0x000fe2000372f070 */
[----:B------:R-:W-:-:S12]  /*28c30*/  BRA `(.L_x_8638) ;  /* 0xffffff7c00cc7947 */ /* 0x000fd8000383ffff */
.L_x_8641:
[----:B-1----:R-:W2:Y:S02]  /*28c40*/  LDL R6, [R1] ;  /* 0x0000000001067983 */ /* 0x002ea40000100800 */
[----:B--2---:R1:W2:Y:S02]  /*28c50*/  SYNCS.PHASECHK.TRANS64.TRYWAIT P0, [R6+URZ+0x28820], R5 ;  /* 0x02882005060075a7 */ /* 0x0042a4000800017f */
[----:B--2---:R-:W-:Y:S05]  /*28c60*/  @!P0 NANOSLEEP.SYNCS 0x989680 ;  /* 0x009896800000895d */ /* 0x004fea0003900000 */
[----:B------:R-:W2:Y:S02]  /*28c70*/  @!P0 SYNCS.PHASECHK.TRANS64 P0, [R6+URZ+0x28820], R5 ;  /* 0x02882005060085a7 */ /* 0x000ea4000800007f */
[----:B--2---:R-:W-:Y:S05]  /*28c80*/  @!P0 BRA `(.L_x_8641) ;  /* 0xfffffffc00ec8947 */ /* 0x004fea000383ffff */
[----:B------:R-:W-:Y:S05]  /*28c90*/  BRA `(.L_x_8862) ;  /* 0xffffff7c00dc7947 */ /* 0x000fea000383ffff */
.L_x_8645:
[----:B-1----:R1:W2:Y:S02]  /*28ca0*/  SYNCS.PHASECHK.TRANS64.TRYWAIT P0, [R7+URZ+0x288a0], R10 ;  /* 0x0288a00a070075a7 */ /* 0x0022a4000800017f */
[----:B--2---:R-:W-:Y:S05]  /*28cb0*/  @!P0 NANOSLEEP.SYNCS 0x989680 ;  /* 0x009896800000895d */ /* 0x004fea0003900000 */
[----:B------:R-:W2:Y:S02]  /*28cc0*/  @!P0 SYNCS.PHASECHK.TRANS64 P0, [R7+URZ+0x288a0], R10 ;  /* 0x0288a00a070085a7 */ /* 0x000ea4000800007f */
[----:B--2---:R-:W-:Y:S05]  /*28cd0*/  @!P0 BRA `(.L_x_8645) ;  /* 0xfffffffc00f08947 */ /* 0x004fea000383ffff */
[----:B------:R-:W-:Y:S05]  /*28ce0*/  BRA `(.L_x_8863) ;  /* 0xffffff8000007947 */ /* 0x000fea000383ffff */
.L_x_8651:
[----:B0-----:R0:W2:Y:S02]  /*28cf0*/  SYNCS.PHASECHK.TRANS64.TRYWAIT P0, [R7+URZ+0x288c0], R10 ;  /* 0x0288c00a070075a7 */ /* 0x0010a4000800017f */
[----:B--2---:R-:W-:Y:S05]  /*28d00*/  @!P0 NANOSLEEP.SYNCS 0x989680 ;  /* 0x009896800000895d */ /* 0x004fea0003900000 */
[----:B------:R-:W2:Y:S02]  /*28d10*/  @!P0 SYNCS.PHASECHK.TRANS64 P0, [R7+URZ+0x288c0], R10 ;  /* 0x0288c00a070085a7 */ /* 0x000ea4000800007f */
[----:B--2---:R-:W-:Y:S05]  /*28d20*/  @!P0 BRA `(.L_x_8651) ;  /* 0xfffffffc00f08947 */ /* 0x004fea000383ffff */
[----:B------:R-:W-:Y:S05]  /*28d30*/  BRA `(.L_x_8864) ;  /* 0xffffff8000c47947 */ /* 0x000fea000383ffff */
.L_x_8659:
[----:B-1----:R1:W2:Y:S02]  /*28d40*/  SYNCS.PHASECHK.TRANS64.TRYWAIT P0, [R8+URZ+0x288a0], R7 ;  /* 0x0288a007080075a7 */ /* 0x0022a4000800017f */
[----:B--2---:R-:W-:Y:S05]  /*28d50*/  @!P0 NANOSLEEP.SYNCS 0x989680 ;  /* 0x009896800000895d */ /* 0x004fea0003900000 */
[----:B------:R-:W2:Y:S02]  /*28d60*/  @!P0 SYNCS.PHASECHK.TRANS64 P0, [R8+URZ+0x288a0], R7 ;  /* 0x0288a007080085a7 */ /* 0x000ea4000800007f */
[----:B--2---:R-:W-:Y:S05]  /*28d70*/  @!P0 BRA `(.L_x_8659) ;  /* 0xfffffffc00f08947 */ /* 0x004fea000383ffff */
[----:B------:R-:W-:Y:S05]  /*28d80*/  BRA `(.L_x_8865) ;  /* 0xffffff8400dc7947 */ /* 0x000fea000383ffff */
.L_x_8665:
[----:B--2---:R2:W3:Y:S02]  /*28d90*/  SYNCS.PHASECHK.TRANS64.TRYWAIT P0, [R8+URZ+0x288c0], R7 ;  /* 0x0288c007080075a7 */ /* 0x0044e4000800017f */
[----:B---3--:R-:W-:Y:S05]  /*28da0*/  @!P0 NANOSLEEP.SYNCS 0x989680 ;  /* 0x009896800000895d */ /* 0x008fea0003900000 */
[----:B------:R-:W3:Y:S02]  /*28db0*/  @!P0 SYNCS.PHASECHK.TRANS64 P0, [R8+URZ+0x288c0], R7 ;  /* 0x0288c007080085a7 */ /* 0x000ee4000800007f */
[----:B---3--:R-:W-:Y:S05]  /*28dc0*/  @!P0 BRA `(.L_x_8665) ;  /* 0xfffffffc00f08947 */ /* 0x008fea000383ffff */
[----:B------:R-:W-:Y:S05]  /*28dd0*/  BRA `(.L_x_8866) ;  /* 0xffffff8800987947 */ /* 0x000fea000383ffff */
.L_x_8687:
        /* <DEDUP_REMOVED lines=11> */
.L_x_8868:
[----:B------:R-:W-:Y:S05]  /*28e90*/  BSYNC B0 ;  /* 0x0000000000007941 */ /* 0x000fea0003800000 */
.L_x_8867:
[----:B------:R-:W-:Y:S05]  /*28ea0*/  BRA `(.L_x_8869) ;  /* 0xffffff9400fc7947 */ /* 0x000fea000383ffff */
.L_x_8689:
[----:B------:R-:W-:Y:S01]  /*28eb0*/  BSSY B0, `(.L_x_8870) ;  /* 0x0000006000007945 */ /* 0x000fe20003800000 */
[----:B------:R-:W-:-:S07]  /*28ec0*/  IMAD.MOV.U32 R15, RZ, RZ, -0x1 ;  /* 0xffffffffff0f7424 */ /* 0x000fce00078e00ff */
[----:B01-3--:R-:W-:Y:S05]  /*28ed0*/  WARPSYNC.COLLECTIVE R15, `(.L_x_8871) ;  /* 0x000000000f0c7348 */ /* 0x00bfea0003c00000 */
[----:B------:R-:W-:Y:S02]  /*28ee0*/  ELECT P6, UR62, PT ;  /* 0x00000000003e782f */ /* 0x000fe400038c0000 */
[----:B------:R-:W-:Y:S01]  /*28ef0*/  MOV R14, UR62 ;  /* 0x0000003e000e7c02 */ /* 0x000fe20008000f00 */
[----:B01-3--:R-:W-:Y:S10]  /*28f00*/  ENDCOLLECTIVE ;  /* 0x000000000000791b */ /* 0x00bff40003800000 */
.L_x_8871:
[----:B------:R-:W-:Y:S05]  /*28f10*/  BSYNC B0 ;  /* 0x0000000000007941 */ /* 0x000fea0003800000 */
.L_x_8870:
[----:B------:R-:W-:Y:S05]  /*28f20*/  BRA `(.L_x_8872) ;  /* 0xffffff9800087947 */ /* 0x000fea000383ffff */
.L_x_8691:
[----:B-1----:R1:W2:Y:S02]  /*28f30*/  SYNCS.PHASECHK.TRANS64.TRYWAIT P0, [R0+URZ+0x28840], R2 ;  /* 0x02884002000075a7 */ /* 0x0022a4000800017f */
[----:B--2---:R-:W-:Y:S05]  /*28f40*/  @!P0 NANOSLEEP.SYNCS 0x989680 ;  /* 0x009896800000895d */ /* 0x004fea0003900000 */
[----:B------:R-:W2:Y:S02]  /*28f50*/  @!P0 SYNCS.PHASECHK.TRANS64 P0, [R0+URZ+0x28840], R2 ;  /* 0x02884002000085a7 */ /* 0x000ea4000800007f */
[----:B--2---:R-:W-:Y:S05]  /*28f60*/  @!P0 BRA `(.L_x_8691) ;  /* 0xfffffffc00f08947 */ /* 0x004fea000383ffff */
[----:B------:R-:W-:Y:S05]  /*28f70*/  BRA `(.L_x_8873) ;  /* 0xffffff9800707947 */ /* 0x000fea000383ffff */
.L_x_8695:
[----:B------:R-:W2:Y:S01]  /*28f80*/  LDL.LU R11, [R1+0x40] ;  /* 0x00004000010b7983 */ /* 0x000ea20000300800 */
[----:B------:R-:W-:Y:S02]  /*28f90*/  IMAD.MOV.U32 R5, RZ, RZ, R12 ;  /* 0x000000ffff057224 */ /* 0x000fe400078e000c */
        /* <DEDUP_REMOVED lines=11> */
.L_x_8874:
[----:B------:R-:W-:Y:S02]  /*29050*/  IMAD.MOV.U32 R13, RZ, RZ, R4 ;  /* 0x000000ffff0d7224 */ /* 0x000fe400078e0004 */
[----:B------:R-:W-:-:S07]  /*29060*/  IMAD.MOV.U32 R6, RZ, RZ, R14 ;  /* 0x000000ffff067224 */ /* 0x000fce00078e000e */
[----:B------:R-:W-:Y:S05]  /*29070*/  WARPSYNC.COLLECTIVE R15, `(.L_x_8875) ;  /* 0x000000000f087348 */ /* 0x000fea0003c00000 */
[----:B------:R0:W1:Y:S02]  /*29080*/  SHFL.IDX P6, R14, R13, R12, R11 ;  /* 0x0000000c0d0e7389 */ /* 0x00006400000c000b */
[----:B01----:R-:W-:Y:S01]  /*29090*/  ENDCOLLECTIVE ;  /* 0x000000000000791b */ /* 0x003fe20003800000 */
.L_x_8875:
[----:B------:R-:W-:Y:S02]  /*290a0*/  IMAD.MOV.U32 R13, RZ, RZ, R3 ;  /* 0x000000ffff0d7224 */ /* 0x000fe400078e0003 */
[----:B------:R-:W-:Y:S02]  /*290b0*/  IMAD.MOV.U32 R12, RZ, RZ, 0x1 ;  /* 0x00000001ff0c7424 */ /* 0x000fe400078e00ff */
[----:B------:R-:W-:-:S07]  /*290c0*/  IMAD.MOV.U32 R7, RZ, RZ, R14 ;  /* 0x000000ffff077224 */ /* 0x000fce00078e000e */
[----:B------:R-:W-:Y:S05]  /*290d0*/  WARPSYNC.COLLECTIVE R15, `(.L_x_8876) ;  /* 0x000000000f087348 */ /* 0x000fea0003c00000 */
[----:B------:R0:W1:Y:S02]  /*290e0*/  SHFL.IDX P6, R14, R13, R12, R11 ;  /* 0x0000000c0d0e7389 */ /* 0x00006400000c000b */
[----:B01----:R-:W-:Y:S01]  /*290f0*/  ENDCOLLECTIVE ;  /* 0x000000000000791b */ /* 0x003fe20003800000 */
.L_x_8876:
        /* <DEDUP_REMOVED lines=16> */
.L_x_8877:
[----:B------:R-:W-:Y:S02]  /*29200*/  IMAD.MOV.U32 R13, RZ, RZ, R3 ;  /* 0x000000ffff0d7224 */ /* 0x000fe400078e0003 */
[----:B------:R-:W-:Y:S02]  /*29210*/  IMAD.MOV.U32 R12, RZ, RZ, 0x2 ;  /* 0x00000002ff0c7424 */ /* 0x000fe400078e00ff */
[----:B------:R-:W-:-:S07]  /*29220*/  IMAD.MOV.U32 R5, RZ, RZ, R14 ;  /* 0x000000ffff057224 */ /* 0x000fce00078e000e */
[----:B------:R-:W-:Y:S05]  /*29230*/  WARPSYNC.COLLECTIVE R15, `(.L_x_8878) ;  /* 0x000000000f087348 */ /* 0x000fea0003c00000 */
[----:B------:R0:W1:Y:S02]  /*29240*/  SHFL.IDX P6, R14, R13, R12, R11 ;  /* 0x0000000c0d0e7389 */ /* 0x00006400000c000b */
[----:B01----:R-:W-:Y:S01]  /*29250*/  ENDCOLLECTIVE ;  /* 0x000000000000791b */ /* 0x003fe20003800000 */
.L_x_8878:
        /* <DEDUP_REMOVED lines=16> */
.L_x_8879:
[----:B------:R-:W-:Y:S02]  /*29360*/  IMAD.MOV.U32 R13, RZ, RZ, R3 ;  /* 0x000000ffff0d7224 */ /* 0x000fe400078e0003 */
[----:B------:R-:W-:Y:S02]  /*29370*/  IMAD.MOV.U32 R12, RZ, RZ, 0x3 ;  /* 0x00000003ff0c7424 */ /* 0x000fe400078e00ff */
[----:B------:R-:W-:-:S07]  /*29380*/  IMAD.MOV.U32 R5, RZ, RZ, R14 ;  /* 0x000000ffff057224 */ /* 0x000fce00078e000e */
[----:B------:R-:W-:Y:S05]  /*29390*/  WARPSYNC.COLLECTIVE R15, `(.L_x_8880) ;  /* 0x000000000f087348 */ /* 0x000fea0003c00000 */
[----:B------:R0:W1:Y:S02]  /*293a0*/  SHFL.IDX P6, R14, R13, R12, R11 ;  /* 0x0000000c0d0e7389 */ /* 0x00006400000c000b */
[----:B01----:R-:W-:Y:S01]  /*293b0*/  ENDCOLLECTIVE ;  /* 0x000000000000791b */ /* 0x003fe20003800000 */
.L_x_8880:
        /* <DEDUP_REMOVED lines=16> */
.L_x_8881:
[----:B------:R-:W-:Y:S02]  /*294c0*/  IMAD.MOV.U32 R13, RZ, RZ, R3 ;  /* 0x000000ffff0d7224 */ /* 0x000fe400078e0003 */
[----:B------:R-:W-:Y:S02]  /*294d0*/  IMAD.MOV.U32 R12, RZ, RZ, 0x4 ;  /* 0x00000004ff0c7424 */ /* 0x000fe400078e00ff */
[----:B------:R-:W-:-:S07]  /*294e0*/  IMAD.MOV.U32 R5, RZ, RZ, R14 ;  /* 0x000000ffff057224 */ /* 0x000fce00078e000e */
[----:B------:R-:W-:Y:S05]  /*294f0*/  WARPSYNC.COLLECTIVE R15, `(.L_x_8882) ;  /* 0x000000000f087348 */ /* 0x000fea0003c00000 */
[----:B------:R0:W1:Y:S02]  /*29500*/  SHFL.IDX P6, R14, R13, R12, R11 ;  /* 0x0000000c0d0e7389 */ /* 0x00006400000c000b */
[----:B01----:R-:W-:Y:S01]  /*29510*/  ENDCOLLECTIVE ;  /* 0x000000000000791b */ /* 0x003fe20003800000 */
.L_x_8882:
        /* <DEDUP_REMOVED lines=16> */
.L_x_8883:
[----:B------:R-:W-:Y:S02]  /*29620*/  IMAD.MOV.U32 R13, RZ, RZ, R3 ;  /* 0x000000ffff0d7224 */ /* 0x000fe400078e0003 */
[----:B------:R-:W-:Y:S02]  /*29630*/  IMAD.MOV.U32 R12, RZ, RZ, 0x5 ;  /* 0x00000005ff0c7424 */ /* 0x000fe400078e00ff */
[----:B------:R-:W-:-:S07]  /*29640*/  IMAD.MOV.U32 R5, RZ, RZ, R14 ;  /* 0x000000ffff057224 */ /* 0x000fce00078e000e */
[----:B------:R-:W-:Y:S05]  /*29650*/  WARPSYNC.COLLECTIVE R15, `(.L_x_8884) ;  /* 0x000000000f087348 */ /* 0x000fea0003c00000 */
[----:B------:R0:W1:Y:S02]  /*29660*/  SHFL.IDX P6, R14, R13, R12, R11 ;  /* 0x0000000c0d0e7389 */ /* 0x00006400000c000b */
[----:B01----:R-:W-:Y:S01]  /*29670*/  ENDCOLLECTIVE ;  /* 0x000000000000791b */ /* 0x003fe20003800000 */
.L_x_8884:
        /* <DEDUP_REMOVED lines=16> */
.L_x_8885:
[----:B------:R-:W-:Y:S02]  /*29780*/  IMAD.MOV.U32 R13, RZ, RZ, R3 ;  /* 0x000000ffff0d7224 */ /* 0x000fe400078e0003 */
[----:B------:R-:W-:Y:S02]  /*29790*/  IMAD.MOV.U32 R12, RZ, RZ, 0x6 ;  /* 0x00000006ff0c7424 */ /* 0x000fe400078e00ff */
[----:B------:R-:W-:-:S07]  /*297a0*/  IMAD.MOV.U32 R5, RZ, RZ, R14 ;  /* 0x000000ffff057224 */ /* 0x000fce00078e000e */
[----:B------:R-:W-:Y:S05]  /*297b0*/  WARPSYNC.COLLECTIVE R15, `(.L_x_8886) ;  /* 0x000000000f087348 */ /* 0x000fea0003c00000 */
[----:B------:R0:W1:Y:S02]  /*297c0*/  SHFL.IDX P6, R14, R13, R12, R11 ;  /* 0x0000000c0d0e7389 */ /* 0x00006400000c000b */
[----:B01----:R-:W-:Y:S01]  /*297d0*/  ENDCOLLECTIVE ;  /* 0x000000000000791b */ /* 0x003fe20003800000 */
.L_x_8886:
        /* <DEDUP_REMOVED lines=16> */
.L_x_8887:
[----:B------:R-:W-:Y:S02]  /*298e0*/  IMAD.MOV.U32 R13, RZ, RZ, R3 ;  /* 0x000000ffff0d7224 */ /* 0x000fe400078e0003 */
[----:B------:R-:W-:Y:S02]  /*298f0*/  IMAD.MOV.U32 R12, RZ, RZ, 0x7 ;  /* 0x00000007ff0c7424 */ /* 0x000fe400078e00ff */
[----:B------:R-:W-:-:S07]  /*29900*/  IMAD.MOV.U32 R5, RZ, RZ, R14 ;  /* 0x000000ffff057224 */ /* 0x000fce00078e000e */
[----:B------:R-:W-:Y:S05]  /*29910*/  WARPSYNC.COLLECTIVE R15, `(.L_x_8888) ;  /* 0x000000000f087348 */ /* 0x000fea0003c00000 */
[----:B------:R0:W1:Y:S02]  /*29920*/  SHFL.IDX P6, R14, R13, R12, R11 ;  /* 0x0000000c0d0e7389 */ /* 0x00006400000c000b */
[----:B01----:R-:W-:Y:S01]  /*29930*/  ENDCOLLECTIVE ;  /* 0x000000000000791b */ /* 0x003fe20003800000 */
.L_x_8888:
        /* <DEDUP_REMOVED lines=14> */
.L_x_8889:
[----:B------:R-:W-:Y:S01]  /*29a20*/  IMAD.MOV.U32 R3, RZ, RZ, R14 ;  /* 0x000000ffff037224 */ /* 0x000fe200078e000e */
[----:B------:R-:W-:Y:S06]  /*29a30*/  BRA `(.L_x_8890) ;  /* 0xffffff9c00287947 */ /* 0x000fec000383ffff */
.L_x_8700:
[----:B--2---:R-:W2:Y:S02]  /*29a40*/  LDL R2, [R1] ;  /* 0x0000000001027983 */ /* 0x004ea40000100800 */
[----:B--2---:R2:W3:Y:S02]  /*29a50*/  SYNCS.PHASECHK.TRANS64.TRYWAIT P0, [R2+URZ+0x28820], R0 ;  /* 0x02882000020075a7 */ /* 0x0044e4000800017f */
[----:B---3--:R-:W-:Y:S05]  /*29a60*/  @!P0 NANOSLEEP.SYNCS 0x989680 ;  /* 0x009896800000895d */ /* 0x008fea0003900000 */
[----:B------:R-:W3:Y:S02]  /*29a70*/  @!P0 SYNCS.PHASECHK.TRANS64 P0, [R2+URZ+0x28820], R0 ;  /* 0x02882000020085a7 */ /* 0x000ee4000800007f */
[----:B---3--:R-:W-:Y:S05]  /*29a80*/  @!P0 BRA `(.L_x_8700) ;  /* 0xfffffffc00ec8947 */ /* 0x008fea000383ffff */
[----:B------:R-:W-:Y:S05]  /*29a90*/  BRA `(.L_x_8891) ;  /* 0xffffff9c00987947 */ /* 0x000fea000383ffff */
.L_x_8709:
[----:B--2---:R2:W3:Y:S02]  /*29aa0*/  SYNCS.PHASECHK.TRANS64.TRYWAIT P0, [R3+URZ+0x28840], R2 ;  /* 0x02884002030075a7 */ /* 0x0044e4000800017f */
[----:B---3--:R-:W-:Y:S05]  /*29ab0*/  @!P0 NANOSLEEP.SYNCS 0x989680 ;  /* 0x009896800000895d */ /* 0x008fea0003900000 */
[----:B------:R-:W3:Y:S02]  /*29ac0*/  @!P0 SYNCS.PHASECHK.TRANS64 P0, [R3+URZ+0x28840], R2 ;  /* 0x02884002030085a7 */ /* 0x000ee4000800007f */
[----:B---3--:R-:W-:Y:S05]  /*29ad0*/  @!P0 BRA `(.L_x_8709) ;  /* 0xfffffffc00f08947 */ /* 0x008fea000383ffff */
[----:B------:R-:W-:Y:S05]  /*29ae0*/  BRA `(.L_x_8892) ;  /* 0xffffffa000647947 */ /* 0x000fea000383ffff */
.L_x_8715:
[----:B-1----:R1:W2:Y:S02]  /*29af0*/  SYNCS.PHASECHK.TRANS64.TRYWAIT P0, [R2+URZ+0x28860], R3 ;  /* 0x02886003020075a7 */ /* 0x0022a4000800017f */
[----:B--2---:R-:W-:Y:S05]  /*29b00*/  @!P0 NANOSLEEP.SYNCS 0x989680 ;  /* 0x009896800000895d */ /* 0x004fea0003900000 */
[----:B------:R-:W2:Y:S02]  /*29b10*/  @!P0 SYNCS.PHASECHK.TRANS64 P0, [R2+URZ+0x28860], R3 ;  /* 0x02886003020085a7 */ /* 0x000ea4000800007f */
[----:B--2---:R-:W-:Y:S05]  /*29b20*/  @!P0 BRA `(.L_x_8715) ;  /* 0xfffffffc00f08947 */ /* 0x004fea000383ffff */
[----:B------:R-:W-:Y:S05]  /*29b30*/  BRA `(.L_x_8893) ;  /* 0xffffffa400407947 */ /* 0x000fea000383ffff */
.L_x_8725:
[----:B--2---:R2:W3:Y:S02]  /*29b40*/  SYNCS.PHASECHK.TRANS64.TRYWAIT P0, [R3+URZ+0x28840], R2 ;  /* 0x02884002030075a7 */ /* 0x0044e4000800017f */
[----:B---3--:R-:W-:Y:S05]  /*29b50*/  @!P0 NANOSLEEP.SYNCS 0x989680 ;  /* 0x009896800000895d */ /* 0x008fea0003900000 */
[----:B------:R-:W3:Y:S02]  /*29b60*/  @!P0 SYNCS.PHASECHK.TRANS64 P0, [R3+URZ+0x28840], R2 ;  /* 0x02884002030085a7 */ /* 0x000ee4000800007f */
[----:B---3--:R-:W-:Y:S05]  /*29b70*/  @!P0 BRA `(.L_x_8725) ;  /* 0xfffffffc00f08947 */ /* 0x008fea000383ffff */
[----:B------:R-:W-:Y:S05]  /*29b80*/  BRA `(.L_x_8894) ;  /* 0xffffffa800ec7947 */ /* 0x000fea000383ffff */
.L_x_8731:
[----:B-1----:R1:W2:Y:S02]  /*29b90*/  SYNCS.PHASECHK.TRANS64.TRYWAIT P0, [R2+URZ+0x28860], R3 ;  /* 0x02886003020075a7 */ /* 0x0022a4000800017f */
[----:B--2---:R-:W-:Y:S05]  /*29ba0*/  @!P0 NANOSLEEP.SYNCS 0x989680 ;  /* 0x009896800000895d */ /* 0x004fea0003900000 */
[----:B------:R-:W2:Y:S02]  /*29bb0*/  @!P0 SYNCS.PHASECHK.TRANS64 P0, [R2+URZ+0x28860], R3 ;  /* 0x02886003020085a7 */ /* 0x000ea4000800007f */
[----:B--2---:R-:W-:Y:S05]  /*29bc0*/  @!P0 BRA `(.L_x_8731) ;  /* 0xfffffffc00f08947 */ /* 0x004fea000383ffff */
[----:B------:R-:W-:Y:S05]  /*29bd0*/  BRA `(.L_x_8895) ;  /* 0xffffffac00c87947 */ /* 0x000fea000383ffff */
.L_x_8741:
[----:B---3--:R3:W4:Y:S02]  /*29be0*/  SYNCS.PHASECHK.TRANS64.TRYWAIT P0, [R2+URZ+0x28840], R3 ;  /* 0x02884003020075a7 */ /* 0x008724000800017f */
[----:B----4-:R-:W-:Y:S05]  /*29bf0*/  @!P0 NANOSLEEP.SYNCS 0x989680 ;  /* 0x009896800000895d */ /* 0x010fea0003900000 */
[----:B------:R-:W4:Y:S02]  /*29c00*/  @!P0 SYNCS.PHASECHK.TRANS64 P0, [R2+URZ+0x28840], R3 ;  /* 0x02884003020085a7 */ /* 0x000f24000800007f */
[----:B----4-:R-:W-:Y:S05]  /*29c10*/  @!P0 BRA `(.L_x_8741) ;  /* 0xfffffffc00f08947 */ /* 0x010fea000383ffff */
[----:B------:R-:W-:Y:S05]  /*29c20*/  BRA `(.L_x_8896) ;  /* 0xffffffb400487947 */ /* 0x000fea000383ffff */
.L_x_8747:
[----:B-1----:R1:W2:Y:S02]  /*29c30*/  SYNCS.PHASECHK.TRANS64.TRYWAIT P0, [R2+URZ+0x28860], R5 ;  /* 0x02886005020075a7 */ /* 0x0022a4000800017f */
[----:B--2---:R-:W-:Y:S05]  /*29c40*/  @!P0 NANOSLEEP.SYNCS 0x989680 ;  /* 0x009896800000895d */ /* 0x004fea0003900000 */
[----:B------:R-:W2:Y:S02]  /*29c50*/  @!P0 SYNCS.PHASECHK.TRANS64 P0, [R2+URZ+0x28860], R5 ;  /* 0x02886005020085a7 */ /* 0x000ea4000800007f */
[----:B--2---:R-:W-:Y:S05]  /*29c60*/  @!P0 BRA `(.L_x_8747) ;  /* 0xfffffffc00f08947 */ /* 0x004fea000383ffff */
[----:B------:R-:W-:Y:S05]  /*29c70*/  BRA `(.L_x_8897) ;  /* 0xffffffb800207947 */ /* 0x000fea000383ffff */
.L_x_8759:
[----:B---3--:R3:W4:Y:S02]  /*29c80*/  SYNCS.PHASECHK.TRANS64.TRYWAIT P0, [R0+URZ+0x28860], R2 ;  /* 0x02886002000075a7 */ /* 0x008724000800017f */
[----:B----4-:R-:W-:Y:S05]  /*29c90*/  @!P0 NANOSLEEP.SYNCS 0x989680 ;  /* 0x009896800000895d */ /* 0x010fea0003900000 */
[----:B------:R-:W4:Y:S02]  /*29ca0*/  @!P0 SYNCS.PHASECHK.TRANS64 P0, [R0+URZ+0x28860], R2 ;  /* 0x02886002000085a7 */ /* 0x000f24000800007f */
[----:B----4-:R-:W-:Y:S05]  /*29cb0*/  @!P0 BRA `(.L_x_8759) ;  /* 0xfffffffc00f08947 */ /* 0x010fea000383ffff */
[----:B------:R-:W-:Y:S05]  /*29cc0*/  BRA `(.L_x_8898) ;  /* 0xffffffbc00807947 */ /* 0x000fea000383ffff */
.L_x_8767:
[----:B------:R-:W-:Y:S01]  /*29cd0*/  BSSY B0, `(.L_x_8899) ;  /* 0x0000008000007945 */ /* 0x000fe20003800000 */
[----:B------:R-:W-:Y:S02]  /*29ce0*/  IMAD.MOV.U32 R13, RZ, RZ, R16 ;  /* 0x000000ffff0d7224 */ /* 0x000fe400078e0010 */
[----:B------:R-:W-:Y:S02]  /*29cf0*/  IMAD.MOV.U32 R12, RZ, RZ, RZ ;  /* 0x000000ffff0c7224 */ /* 0x000fe400078e00ff */
[----:B0-----:R-:W-:Y:S02]  /*29d00*/  IMAD.MOV.U32 R11, RZ, RZ, 0x1f ;  /* 0x0000001fff0b7424 */ /* 0x001fe400078e00ff */
[----:B------:R-:W-:-:S07]  /*29d10*/  IMAD.MOV.U32 R15, RZ, RZ, -0x1 ;  /* 0xffffffffff0f7424 */ /* 0x000fce00078e00ff */
[----:B-1---5:R-:W-:Y:S05]  /*29d20*/  WARPSYNC.COLLECTIVE R15, `(.L_x_8900) ;  /* 0x000000000f087348 */ /* 0x022fea0003c00000 */
[----:B------:R0:W2:Y:S02]  /*29d30*/  SHFL.IDX P6, R14, R13, R12, R11 ;  /* 0x0000000c0d0e7389 */ /* 0x0000a400000c000b */
[----:B012--5:R-:W-:Y:S01]  /*29d40*/  ENDCOLLECTIVE ;  /* 0x000000000000791b */ /* 0x027fe20003800000 */
.L_x_8900:
[----:B------:R-:W-:Y:S05]  /*29d50*/  BSYNC B0 ;  /* 0x0000000000007941 */ /* 0x000fea0003800000 */
.L_x_8899:
        /* <DEDUP_REMOVED lines=10> */
.L_x_8901:
        /* <DEDUP_REMOVED lines=16> */
.L_x_8902:
        /* <DEDUP_REMOVED lines=9> */
.L_x_8903:
        /* <DEDUP_REMOVED lines=8> */
.L_x_8904:
        /* <DEDUP_REMOVED lines=8> */
.L_x_8905:
        /* <DEDUP_REMOVED lines=8> */
.L_x_8906:
        /* <DEDUP_REMOVED lines=9> */
.L_x_8907:
[----:B------:R-:W-:Y:S01]  /*2a1a0*/  IMAD.MOV.U32 R16, RZ, RZ, R14 ;  /* 0x000000ffff107224 */ /* 0x000fe200078e000e */
[----:B------:R-:W-:Y:S06]  /*2a1b0*/  BRA `(.L_x_8908) ;  /* 0xffffffc000107947 */ /* 0x000fec000383ffff */
.L_x_8772:
[----:B------:R-:W-:Y:S01]  /*2a1c0*/  BSSY B0, `(.L_x_8909) ;  /* 0x0000008000007945 */ /* 0x000fe20003800000 */
[----:B-----5:R-:W-:Y:S02]  /*2a1d0*/  IMAD.MOV.U32 R13, RZ, RZ, R2 ;  /* 0x000000ffff0d7224 */ /* 0x020fe400078e0002 */
[----:B------:R-:W-:Y:S02]  /*2a1e0*/  IMAD.MOV.U32 R12, RZ, RZ, 0x1 ;  /* 0x00000001ff0c7424 */ /* 0x000fe400078e00ff */
[----:B0-----:R-:W-:Y:S02]  /*2a1f0*/  IMAD.MOV.U32 R11, RZ, RZ, RZ ;  /* 0x000000ffff0b7224 */ /* 0x001fe400078e00ff */
[----:B------:R-:W-:-:S07]  /*2a200*/  IMAD.MOV.U32 R15, RZ, RZ, -0x1 ;  /* 0xffffffffff0f7424 */ /* 0x000fce00078e00ff */
[----:B-1----:R-:W-:Y:S05]  /*2a210*/  WARPSYNC.COLLECTIVE R15, `(.L_x_8910) ;  /* 0x000000000f087348 */ /* 0x002fea0003c00000 */
[----:B------:R0:W2:Y:S02]  /*2a220*/  SHFL.UP P6, R14, R13, R12, R11 ;  /* 0x0400000c0d0e7389 */ /* 0x0000a400000c000b */
[----:B012---:R-:W-:Y:S01]  /*2a230*/  ENDCOLLECTIVE ;  /* 0x000000000000791b */ /* 0x007fe20003800000 */
.L_x_8910:
[----:B------:R-:W-:Y:S05]  /*2a240*/  BSYNC B0 ;  /* 0x0000000000007941 */ /* 0x000fea0003800000 */
.L_x_8909:
        /* <DEDUP_REMOVED lines=12> */
.L_x_8911:
        /* <DEDUP_REMOVED lines=8> */
.L_x_8912:
        /* <DEDUP_REMOVED lines=8> */
.L_x_8913:
        /* <DEDUP_REMOVED lines=8> */
.L_x_8914:
        /* <DEDUP_REMOVED lines=9> */
.L_x_8915:
[----:B------:R-:W-:Y:S01]  /*2a520*/  IMAD.MOV.U32 R16, RZ, RZ, R14 ;  /* 0x000000ffff107224 */ /* 0x000fe200078e000e */
[----:B------:R-:W-:Y:S06]  /*2a530*/  BRA `(.L_x_8916) ;  /* 0xffffffbc00d07947 */ /* 0x000fec000383ffff */
.L_x_8774:
[----:B------:R-:W-:Y:S01]  /*2a540*/  BSSY B0, `(.L_x_8917) ;  /* 0x0000006000007945 */ /* 0x000fe20003800000 */
[----:B------:R-:W-:Y:S01]  /*2a550*/  PLOP3.LUT P6, PT, P6, PT, PT, 0x8, 0x0 ;  /* 0x000000000000781c */ /* 0x000fe200037ce170 */
[----:B------:R-:W-:-:S12]  /*2a560*/  IMAD.MOV.U32 R15, RZ, RZ, -0x1 ;  /* 0xffffffffff0f7424 */ /* 0x000fd800078e00ff */
[----:B01---5:R-:W-:Y:S05]  /*2a570*/  WARPSYNC.COLLECTIVE R15, `(.L_x_8918) ;  /* 0x000000000f087348 */ /* 0x023fea0003c00000 */
[----:B------:R-:W-:Y:S01]  /*2a580*/  VOTE.ANY R14, PT, P6 ;  /* 0x00000000000e7806 */ /* 0x000fe200030e0100 */
[----:B01---5:R-:W-:Y:S06]  /*2a590*/  ENDCOLLECTIVE ;  /* 0x000000000000791b */ /* 0x023fec0003800000 */
.L_x_8918:
[----:B------:R-:W-:Y:S05]  /*2a5a0*/  BSYNC B0 ;  /* 0x0000000000007941 */ /* 0x000fea0003800000 */
.L_x_8917:
        /* <DEDUP_REMOVED lines=9> */
.L_x_8919:
[----:B------:R-:W-:Y:S01]  /*2a640*/  IMAD.MOV.U32 R17, RZ, RZ, R14 ;  /* 0x000000ffff117224 */ /* 0x000fe200078e000e */
[----:B------:R-:W-:Y:S06]  /*2a650*/  BRA `(.L_x_8920) ;  /* 0xffffffbc00c07947 */ /* 0x000fec000383ffff */
.L_x_8776:
[----:B------:R-:W-:Y:S01]  /*2a660*/  BSSY B0, `(.L_x_8921) ;  /* 0x0000007000007945 */ /* 0x000fe20003800000 */
[----:B------:R-:W-:Y:S02]  /*2a670*/  IMAD.MOV.U32 R13, RZ, RZ, R3 ;  /* 0x000000ffff0d7224 */ /* 0x000fe400078e0003 */
[----:B0-----:R-:W-:Y:S02]  /*2a680*/  IMAD.MOV.U32 R11, RZ, RZ, 0x1f ;  /* 0x0000001fff0b7424 */ /* 0x001fe400078e00ff */
[----:B------:R-:W-:-:S07]  /*2a690*/  IMAD.MOV.U32 R15, RZ, RZ, -0x1 ;  /* 0xffffffffff0f7424 */ /* 0x000fce00078e00ff */
[----:B-123-5:R-:W-:Y:S05]  /*2a6a0*/  WARPSYNC.COLLECTIVE R15, `(.L_x_8922) ;  /* 0x000000000f087348 */ /* 0x02efea0003c00000 */
[----:B------:R0:W4:Y:S02]  /*2a6b0*/  SHFL.IDX P6, R14, R13, R12, R11 ;  /* 0x0000000c0d0e7389 */ /* 0x00012400000c000b */
[----:B012345:R-:W-:Y:S01]  /*2a6c0*/  ENDCOLLECTIVE ;  /* 0x000000000000791b */ /* 0x03ffe20003800000 */
.L_x_8922:
[----:B------:R-:W-:Y:S05]  /*2a6d0*/  BSYNC B0 ;  /* 0x0000000000007941 */ /* 0x000fea0003800000 */
.L_x_8921:
[----:B------:R-:W-:Y:S01]  /*2a6e0*/  IMAD.MOV.U32 R3, RZ, RZ, R14 ;  /* 0x000000ffff037224 */ /* 0x000fe200078e000e */
[----:B------:R-:W-:Y:S06]  /*2a6f0*/  BRA `(.L_x_8923) ;  /* 0xffffffbc00b47947 */ /* 0x000fec000383ffff */
.L_x_8780:
[----:B0-----:R0:W1:Y:S02]  /*2a700*/  SYNCS.PHASECHK.TRANS64.TRYWAIT P0, [R0+URZ+0x28820], R3 ;  /* 0x02882003000075a7 */ /* 0x001064000800017f */
[----:B-1----:R-:W-:Y:S05]  /*2a710*/  @!P0 NANOSLEEP.SYNCS 0x989680 ;  /* 0x009896800000895d */ /* 0x002fea0003900000 */
[----:B------:R-:W1:Y:S02]  /*2a720*/  @!P0 SYNCS.PHASECHK.TRANS64 P0, [R0+URZ+0x28820], R3 ;  /* 0x02882003000085a7 */ /* 0x000e64000800007f */
[----:B-1----:R-:W-:Y:S05]  /*2a730*/  @!P0 BRA `(.L_x_8780) ;  /* 0xfffffffc00f08947 */ /* 0x002fea000383ffff */
[----:B------:R-:W-:Y:S05]  /*2a740*/  BRA `(.L_x_8924) ;  /* 0xffffffc400387947 */ /* 0x000fea000383ffff */
.L_x_8781:
        /* <DEDUP_REMOVED lines=11> */
.L_x_8926:
[----:B------:R-:W-:Y:S05]  /*2a800*/  BSYNC B0 ;  /* 0x0000000000007941 */ /* 0x000fea0003800000 */
.L_x_8925:
[----:B------:R-:W-:Y:S05]  /*2a810*/  BRA `(.L_x_8927) ;  /* 0xffffffc400207947 */ /* 0x000fea000383ffff */
.L_x_8782:
[----:B------:R-:W-:Y:S01]  /*2a820*/  BSSY B0, `(.L_x_8928) ;  /* 0x0000006000007945 */ /* 0x000fe20003800000 */
[----:B------:R-:W-:-:S07]  /*2a830*/  IMAD.MOV.U32 R15, RZ, RZ, -0x1 ;  /* 0xffffffffff0f7424 */ /* 0x000fce00078e00ff */
[----:B01---5:R-:W-:Y:S05]  /*2a840*/  WARPSYNC.COLLECTIVE R15, `(.L_x_8929) ;  /* 0x000000000f0c7348 */ /* 0x023fea0003c00000 */
[----:B------:R-:W-:Y:S02]  /*2a850*/  ELECT P6, UR62, PT ;  /* 0x00000000003e782f */ /* 0x000fe400038c0000 */
[----:B------:R-:W-:Y:S01]  /*2a860*/  MOV R14, UR62 ;  /* 0x0000003e000e7c02 */ /* 0x000fe20008000f00 */
[----:B01---5:R-:W-:Y:S10]  /*2a870*/  ENDCOLLECTIVE ;  /* 0x000000000000791b */ /* 0x023ff40003800000 */
.L_x_8929:
[----:B------:R-:W-:Y:S05]  /*2a880*/  BSYNC B0 ;  /* 0x0000000000007941 */ /* 0x000fea0003800000 */
.L_x_8928:
[----:B------:R-:W-:Y:S05]  /*2a890*/  BRA `(.L_x_8930) ;  /* 0xffffffc400147947 */ /* 0x000fea000383ffff */
.L_x_8784:
[----:B0-----:R0:W1:Y:S02]  /*2a8a0*/  SYNCS.PHASECHK.TRANS64.TRYWAIT P0, [R6+URZ], R5 ;  /* 0x00000005060075a7 */ /* 0x001064000800017f */
[----:B-1----:R-:W-:Y:S05]  /*2a8b0*/  @!P0 NANOSLEEP.SYNCS 0x989680 ;  /* 0x009896800000895d */ /* 0x002fea0003900000 */
[----:B------:R-:W1:Y:S02]  /*2a8c0*/  @!P0 SYNCS.PHASECHK.TRANS64 P0, [R6+URZ], R5 ;  /* 0x00000005060085a7 */ /* 0x000e64000800007f */
[----:B-1----:R-:W-:Y:S05]  /*2a8d0*/  @!P0 BRA `(.L_x_8784) ;  /* 0xfffffffc00f08947 */ /* 0x002fea000383ffff */
[----:B------:R-:W-:Y:S05]  /*2a8e0*/  BRA `(.L_x_8931) ;  /* 0xffffffc400507947 */ /* 0x000fea000383ffff */
.L_x_8785:
[----:B-1----:R1:W2:Y:S02]  /*2a8f0*/  SYNCS.PHASECHK.TRANS64.TRYWAIT P0, [R7+URZ], R2 ;  /* 0x00000002070075a7 */ /* 0x0022a4000800017f */
[----:B--2---:R-:W-:Y:S05]  /*2a900*/  @!P0 NANOSLEEP.SYNCS 0x989680 ;  /* 0x009896800000895d */ /* 0x004fea0003900000 */
[----:B------:R-:W2:Y:S02]  /*2a910*/  @!P0 SYNCS.PHASECHK.TRANS64 P0, [R7+URZ], R2 ;  /* 0x00000002070085a7 */ /* 0x000ea4000800007f */
[----:B--2---:R-:W-:Y:S05]  /*2a920*/  @!P0 BRA `(.L_x_8785) ;  /* 0xfffffffc00f08947 */ /* 0x004fea000383ffff */
[----:B------:R-:W-:Y:S05]  /*2a930*/  BRA `(.L_x_8932) ;  /* 0xffffffc400447947 */ /* 0x000fea000383ffff */
.L_x_8787:
[----:B--2---:R2:W3:Y:S02]  /*2a940*/  SYNCS.PHASECHK.TRANS64.TRYWAIT P0, [R4+URZ], R5 ;  /* 0x00000005040075a7 */ /* 0x0044e4000800017f */
[----:B---3--:R-:W-:Y:S05]  /*2a950*/  @!P0 NANOSLEEP.SYNCS 0x989680 ;  /* 0x009896800000895d */ /* 0x008fea0003900000 */
[----:B------:R-:W3:Y:S02]  /*2a960*/  @!P0 SYNCS.PHASECHK.TRANS64 P0, [R4+URZ], R5 ;  /* 0x00000005040085a7 */ /* 0x000ee4000800007f */
[----:B---3--:R-:W-:Y:S05]  /*2a970*/  @!P0 BRA `(.L_x_8787) ;  /* 0xfffffffc00f08947 */ /* 0x008fea000383ffff */
[----:B------:R-:W-:Y:S05]  /*2a980*/  BRA `(.L_x_8933) ;  /* 0xffffffc4004c7947 */ /* 0x000fea000383ffff */
.L_x_8934:
        /* <DEDUP_REMOVED lines=15> */
.L_x_15315:


//--------------------- .text._ZN7cutlass13device_kernelIN5flash11enable_sm90INS1_16FlashAttnFwdSm90INS1_25CollectiveMainloopFwdSm90ILi2EN4cute5tupleIJNS5_1CILi1EEES8_S8_EEENS6_IJNS7_ILi128EEESA_SA_EEELi128ENS_10bfloat16_tEfNS_4arch4Sm90ELb1ELb0ELb1ELb0ELb0ELb0ELb0ELb1ELb1ELb1ELb0ELb0EEENS1_21CollectiveEpilogueFwdISB_S9_SC_SE_Li256ELb0ELb1ELb0ELb0EEENS1_30DynamicPersistentTileSchedulerILi256ELi128ELb0ELb1ELb1EEEEEEEEEvNT_6ParamsE --------------------------
	.section	.text._ZN7cutlass13device_kernelIN5flash11enable_sm90INS1_16FlashAttnFwdSm90INS1_25CollectiveMainloopFwdSm90ILi2EN4cute5tupleIJNS5_1CILi1EEES8_S8_EEENS6_IJNS7_ILi128EEESA_SA_EEELi128ENS_10bfloat16_tEfNS_4arch4Sm90ELb1ELb0ELb1ELb0ELb0ELb0ELb0ELb1ELb1ELb1ELb0ELb0EEENS1_21CollectiveEpilogueFwdISB_S9_SC_SE_Li256ELb0ELb1ELb0ELb0EEENS1_30DynamicPersistentTileSchedulerILi256ELi128ELb0ELb1ELb1EEEEEEEEEvNT_6ParamsE,"ax",@progbits
	.align	128
.text._ZN7cutlass13device_kernelIN5flash11enable_sm90INS1_16FlashAttnFwdSm90INS1_25CollectiveMainloopFwdSm90ILi2EN4cute5tupleIJNS5_1CILi1EEES8_S8_EEENS6_IJNS7_ILi128EEESA_SA_EEELi128ENS_10bfloat16_tEfNS_4arch4Sm90ELb1ELb0ELb1ELb0ELb0ELb0ELb0ELb1ELb1ELb1ELb0ELb0EEENS1_21CollectiveEpilogueFwdISB_S9_SC_SE_Li256ELb0ELb1ELb0ELb0EEENS1_30DynamicPersistentTileSchedulerILi256ELi128ELb0ELb1ELb1EEEEEEEEEvNT_6ParamsE:
        .type           _ZN7cutlass13device_kernelIN5flash11enable_sm90INS1_16FlashAttnFwdSm90INS1_25CollectiveMainloopFwdSm90ILi2EN4cute5tupleIJNS5_1CILi1EEES8_S8_EEENS6_IJNS7_ILi128EEESA_SA_EEELi128ENS_10bfloat16_tEfNS_4arch4Sm90ELb1ELb0ELb1ELb0ELb0ELb0ELb0ELb1ELb1ELb1ELb0ELb0EEENS1_21CollectiveEpilogueFwdISB_S9_SC_SE_Li256ELb0ELb1ELb0ELb0EEENS1_30DynamicPersistentTileSchedulerILi256ELi128ELb0ELb1ELb1EEEEEEEEEvNT_6ParamsE,@function
        .size           _ZN7cutlass13device_kernelIN5flash11enable_sm90INS1_16FlashAttnFwdSm90INS1_25CollectiveMainloopFwdSm90ILi2EN4cute5tupleIJNS5_1CILi1EEES8_S8_EEENS6_IJNS7_ILi128EEESA_SA_EEELi128ENS_10bfloat16_tEfNS_4arch4Sm90ELb1ELb0ELb1ELb0ELb0ELb0ELb0ELb1ELb1ELb1ELb0ELb0EEENS1_21CollectiveEpilogueFwdISB_S9_SC_SE_Li256ELb0ELb1ELb0ELb0EEENS1_30DynamicPersistentTileSchedulerILi256ELi128ELb0ELb1ELb1EEEEEEEEEvNT_6ParamsE,(.L_x_15316 - _ZN7cutlass13device_kernelIN5flash11enable_sm90INS1_16FlashAttnFwdSm90INS1_25CollectiveMainloopFwdSm90ILi2EN4cute5tupleIJNS5_1CILi1EEES8_S8_EEENS6_IJNS7_ILi128EEESA_SA_EEELi128ENS_10bfloat16_tEfNS_4arch4Sm90ELb1ELb0ELb1ELb0ELb0ELb0ELb0ELb1ELb1ELb1ELb0ELb0EEENS1_21CollectiveEpilogueFwdISB_S9_SC_SE_Li256ELb0ELb1ELb0ELb0EEENS1_30DynamicPersistentTileSchedulerILi256ELi128ELb0ELb1ELb1EEEEEEEEEvNT_6ParamsE)
        .other          _ZN7cutlass13device_kernelIN5flash11enable_sm90INS1_16FlashAttnFwdSm90INS1_25CollectiveMainloopFwdSm90ILi2EN4cute5tupleIJNS5_1CILi1EEES8_S8_EEENS6_IJNS7_ILi128EEESA_SA_EEELi128ENS_10bfloat16_tEfNS_4arch4Sm90ELb1ELb0ELb1ELb0ELb0ELb0ELb0ELb1ELb1ELb1ELb0ELb0EEENS1_21CollectiveEpilogueFwdISB_S9_SC_SE_Li256ELb0ELb1ELb0ELb0EEENS1_30DynamicPersistentTileSchedulerILi256ELi128ELb0ELb1ELb1EEEEEEEEEvNT_6ParamsE,@"STO_CUDA_ENTRY STV_DEFAULT"
_ZN7cutlass13device_kernelIN5flash11enable_sm90INS1_16FlashAttnFwdSm90INS1_25CollectiveMainloopFwdSm90ILi2EN4cute5tupleIJNS5_1CILi1EEES8_S8_EEENS6_IJNS7_ILi128EEESA_SA_EEELi128ENS_10bfloat16_tEfNS_4arch4Sm90ELb1ELb0ELb1ELb0ELb0ELb0ELb0ELb1ELb1ELb1ELb0ELb0EEENS1_21CollectiveEpilogueFwdISB_S9_SC_SE_Li256ELb0ELb1ELb0ELb0EEENS1_30DynamicPersistentTileSchedulerILi256ELi128ELb0ELb1ELb1EEEEEEEEEvNT_6ParamsE:
        /* <DEDUP_REMOVED lines=18> */
.L_x_8936:
[----:B------:R-:W-:Y:S05]  /*0120*/  BSYNC B0 ;  /* 0x0000000000007941 */ /* 0x000fea0003800000 */
.L_x_8935:
        /* <DEDUP_REMOVED lines=41> */
.L_x_8937:
        /* <DEDUP_REMOVED lines=22> */
.L_x_8938:
        /* <DEDUP_REMOVED lines=18> */
.L_x_8939:
        /* <DEDUP_REMOVED lines=22> */
.L_x_8940:
        /* <DEDUP_REMOVED lines=22> */
.L_x_8941:
[----:B------:R-:W-:Y:S01]  /*0900*/  PLOP3.LUT P0, PT, PT, PT, UP0, 0x80, 0x0 ;  /* 0x000000000000781c */ /* 0x000fe20003f0f008 */
[----:B------:R-:W-:Y:S01]  /*0910*/  UMOV UR38, 0x1 ;  /* 0x0000000100267882 */ /* 0x000fe20000000000 */
[----:B------:R-:W-:Y:S01]  /*0920*/  NOP ;  /* 0x0000000000007918 */ /* 0x000fe20000000000 */
[----:B------:R-:W-:Y:S01]  /*0930*/  USEL UR38, UR38, 0x2, !UP0 ;  /* 0x0000000226267887 */ /* 0x000fe2000c000000 */
[----:B------:R-:W-:Y:S01]  /*0940*/  ULDC.64 UR46, c[0x0][0x208] ;  /* 0x00008200002e7ab9 */ /* 0x000fe20000000a00 */
[----:B012-4-:R-:W-:Y:S08]  /*0950*/  BAR.SYNC.DEFER_BLOCKING 0x0 ;  /* 0x0000000000007b1d */ /* 0x017ff00000010000 */
[----:B------:R-:W-:Y:S05]  /*0960*/  @!P0 BRA `(.L_x_8942) ;  /* 0x000000b8007c8947 */ /* 0x000fea0003800000 */
.L_x_8943:
        /* <DEDUP_REMOVED lines=21> */
[CC--:B------:R-:W-:Y:S02]  /*0ac0*/  LEA.HI R4, R3.reuse, R190.reuse, RZ, 0x5 ;  /* 0x000000be03047211 */ /* 0x0c0fe400078f28ff */
[----:B------:R-:W-:Y:S02]  /*0ad0*/  LOP3.LUT R5, R0, 0xffffff80, RZ, 0xc0, !PT ;  /* 0xffffff8000057812 */ /* 0x000fe400078ec0ff */
[----:B------:R-:W-:Y:S01]  /*0ae0*/  LEA.HI R2, R3, R190, RZ, 0x4 ;  /* 0x000000be03027211 */ /* 0x000fe200078f20ff */
[----:B------:R-:W-:Y:S01]  /*0af0*/  IMAD.SHL.U32 R4, R4, 0x20, RZ ;  /* 0x0000002004047824 */ /* 0x000fe200078e00ff */
[----:B------:R-:W-:Y:S01]  /*0b00*/  SHF.R.S32.HI R185, RZ, 0x7, R0 ;  /* 0x00000007ffb97819 */ /* 0x000fe20000011400 */
[----:B------:R-:W-:Y:S01]  /*0b10*/  IMAD.IADD R184, R190, 0x1, -R5 ;  /* 0x00000001beb87824 */ /* 0x000fe200078e0a05 */
[----:B------:R-:W-:-:S02]  /*0b20*/  SHF.R.S32.HI R7, RZ, 0x4, R2 ;  /* 0x00000004ff077819 */ /* 0x000fc40000011402 */
[----:B------:R-:W-:Y:S02]  /*0b30*/  LOP3.LUT R5, R2, 0x3fffff0, RZ, 0xc0, !PT ;  /* 0x03fffff002057812 */ /* 0x000fe400078ec0ff */
[----:B------:R-:W-:Y:S02]  /*0b40*/  LOP3.LUT R4, R4, 0xfffffc00, RZ, 0xc0, !PT ;  /* 0xfffffc0004047812 */ /* 0x000fe400078ec0ff */
[----:B------:R-:W-:Y:S01]  /*0b50*/  LEA.HI R2, R2, R7, RZ, 0x1 ;  /* 0x0000000702027211 */ /* 0x000fe200078f08ff */
[----:B------:R-:W-:Y:S01]  /*0b60*/  IMAD.IADD R5, R190, 0x1, -R5 ;  /* 0x00000001be057824 */ /* 0x000fe200078e0a05 */
[----:B------:R-:W-:Y:S02]  /*0b70*/  SHF.R.S32.HI R9, RZ, 0x1f, R184 ;  /* 0x0000001fff097819 */ /* 0x000fe400000114b8 */
[----:B------:R-:W-:Y:S01]  /*0b80*/  LOP3.LUT R2, R2, 0x1ffffffe, RZ, 0xc0, !PT ;  /* 0x1ffffffe02027812 */ /* 0x000fe200078ec0ff */
[----:B------:R-:W-:Y:S01]  /*0b90*/  IMAD R5, R5, 0x40, R4 ;  /* 0x0000004005057824 */ /* 0x000fe200078e0204 */
[----:B------:R-:W-:-:S02]  /*0ba0*/  LEA.HI R4, R3, R190, RZ, 0x2 ;  /* 0x000000be03047211 */ /* 0x000fc400078f10ff */
[----:B------:R-:W-:Y:S01]  /*0bb0*/  LEA.HI R6, R9, R184, RZ, 0x2 ;  /* 0x000000b809067211 */ /* 0x000fe200078f10ff */
[----:B------:R-:W-:Y:S01]  /*0bc0*/  IMAD.IADD R2, R7, 0x1, -R2 ;  /* 0x0000000107027824 */ /* 0x000fe200078e0a02 */
[----:B------:R-:W-:Y:S02]  /*0bd0*/  LOP3.LUT R7, R4, 0xfffffffc, RZ, 0xc0, !PT ;  /* 0xfffffffc04077812 */ /* 0x000fe400078ec0ff */
[--C-:B------:R-:W-:Y:S01]  /*0be0*/  SHF.R.S32.HI R8, RZ, 0x2, R6.reuse ;  /* 0x00000002ff087819 */ /* 0x100fe20000011406 */
[----:B------:R-:W-:Y:S01]  /*0bf0*/  IMAD R187, R2, 0x8, R5 ;  /* 0x0000000802bb7824 */ /* 0x000fe200078e0205 */
[----:B------:R-:W-:Y:S01]  /*0c00*/  SHF.R.S32.HI R11, RZ, 0x1f, R6 ;  /* 0x0000001fff0b7819 */ /* 0x000fe20000011406 */
[----:B------:R-:W-:Y:S01]  /*0c10*/  IMAD.IADD R7, R190, 0x1, -R7 ;  /* 0x00000001be077824 */ /* 0x000fe200078e0a07 */
[----:B------:R-:W-:Y:S02]  /*0c20*/  LEA.HI R3, R3, R190, RZ, 0x3 ;  /* 0x000000be03037211 */ /* 0x000fe400078f18ff */
[----:B------:R-:W-:-:S02]  /*0c30*/  LEA.HI R11, R11, R8, RZ, 0x3 ;  /* 0x000000080b0b7211 */ /* 0x000fc400078f18ff */
[----:B------:R-:W-:Y:S02]  /*0c40*/  LEA.HI R2, R7, R7, RZ, 0x1 ;  /* 0x0000000707027211 */ /* 0x000fe400078f08ff */
[----:B------:R-:W-:Y:S02]  /*0c50*/  LOP3.LUT R19, R3, 0xfffffff8, RZ, 0xc0, !PT ;  /* 0xfffffff803137812 */ /* 0x000fe400078ec0ff */
[----:B------:R-:W-:Y:S02]  /*0c60*/  LOP3.LUT R11, R11, 0xfffffff8, RZ, 0xc0, !PT ;  /* 0xfffffff80b0b7812 */ /* 0x000fe400078ec0ff */
[----:B------:R-:W-:Y:S01]  /*0c70*/  LEA.HI R9, R9, R184, RZ, 0x5 ;  /* 0x000000b809097211 */ /* 0x000fe200078f28ff */
[----:B------:R-:W-:Y:S01]  /*0c80*/  IMAD.IADD R19, R190, 0x1, -R19 ;  /* 0x00000001be137824 */ /* 0x000fe200078e0a13 */
[----:B------:R-:W-:Y:S01]  /*0c90*/  LEA.HI R0, R0, R185, RZ, 0x1 ;  /* 0x000000b900007211 */ /* 0x000fe200078f08ff */
[----:B------:R-:W-:Y:S01]  /*0ca0*/  IMAD.IADD R8, R8, 0x1, -R11 ;  /* 0x0000000108087824 */ /* 0x000fe200078e0a0b */
[----:B------:R-:W-:-:S02]  /*0cb0*/  LOP3.LUT R2, R2, 0x1ffffffe, RZ, 0xc0, !PT ;  /* 0x1ffffffe02027812 */ /* 0x000fc400078ec0ff */
[----:B------:R-:W-:Y:S02]  /*0cc0*/  SHF.R.S32.HI R9, RZ, 0x5, R9 ;  /* 0x00000005ff097819 */ /* 0x000fe40000011409 */
[----:B------:R-:W-:Y:S01]  /*0cd0*/  LOP3.LUT R0, R0, 0x3fffffe, RZ, 0xc0, !PT ;  /* 0x03fffffe00007812 */ /* 0x000fe200078ec0ff */
[----:B------:R-:W-:Y:S01]  /*0ce0*/  IMAD.IADD R17, R7, 0x1, -R2 ;  /* 0x0000000107117824 */ /* 0x000fe200078e0a02 */
[----:B------:R-:W-:Y:S01]  /*0cf0*/  LOP3.LUT R5, R6, 0x7ffffffc, RZ, 0xc0, !PT ;  /* 0x7ffffffc06057812 */ /* 0x000fe200078ec0ff */
[----:B------:R-:W-:Y:S01]  /*0d00*/  IMAD.SHL.U32 R2, R19, 0x8, RZ ;  /* 0x0000000813027824 */ /* 0x000fe200078e00ff */
[----:B------:R-:W-:Y:S01]  /*0d10*/  SHF.R.S32.HI R22, RZ, 0x3, R3 ;  /* 0x00000003ff167819 */ /* 0x000fe20000011403 */
[----:B------:R-:W-:Y:S02]  /*0d20*/  IMAD R9, R9, 0x10, R8 ;  /* 0x0000001009097824 */ /* 0x000fe400078e0208 */
[----:B------:R-:W-:Y:S01]  /*0d30*/  IMAD.IADD R0, R185, 0x1, -R0 ;  /* 0x00000001b9007824 */ /* 0x000fe200078e0a00 */
[----:B------:R-:W-:Y:S01]  /*0d40*/  SHF.R.S32.HI R189, RZ, 0x1f, R2 ;  /* 0x0000001fffbd7819 */ /* 0x000fe20000011402 */
[----:B------:R-:W-:-:S02]  /*0d50*/  VIADD R18, R2, 0x40 ;  /* 0x0000004002127836 */ /* 0x000fc40000000000 */
[----:B------:R-:W-:Y:S02]  /*0d60*/  IMAD R186, R0, 0x40, R9 ;  /* 0x0000004000ba7824 */ /* 0x000fe400078e0209 */
[----:B------:R-:W-:Y:S01]  /*0d70*/  IMAD.IADD R16, R184, 0x1, -R5 ;  /* 0x00000001b8107824 */ /* 0x000fe200078e0a05 */
[----:B------:R-:W-:Y:S01]  /*0d80*/  SHF.R.S32.HI R188, RZ, 0x1f, R18 ;  /* 0x0000001fffbc7819 */ /* 0x000fe20000011412 */
[----:B------:R-:W-:-:S07]  /*0d90*/  IMAD R17, R17, 0x8, R186 ;  /* 0x0000000811117824 */ /* 0x000fce00078e02ba */
.L_x_8994:
        /* <DEDUP_REMOVED lines=21> */
.L_x_8944:
[----:B------:R-:W-:Y:S01]  /*0ef0*/  ULDC UR7, c[0x0][0xc54] ;  /* 0x0003150000077ab9 */ /* 0x000fe20000000800 */
[----:B------:R-:W-:Y:S01]  /*0f00*/  UMOV UR6, UR9 ;  /* 0x0000000900067c82 */ /* 0x000fe20008000000 */
[----:B------:R-:W-:-:S11]  /*0f10*/  UISETP.NE.AND UP0, UPT, UR7, 0x1, UPT ;  /* 0x000000010700788c */ /* 0x000fd6000bf05270 */
[----:B------:R-:W-:Y:S02]  /*0f20*/  @UP0 ULDC.64 UR10, c[0x0][0xc58] ;  /* 0x00031600000a0ab9 */ /* 0x000fe40000000a00 */
[----:B------:R-:W-:-:S04]  /*0f30*/  UIMAD.WIDE.U32 UR4, UR9, UR10, URZ ;  /* 0x0000000a090472a5 */ /* 0x000fc8000f8e003f */
[----:B------:R-:W-:-:S04]  /*0f40*/  @UP0 USHF.R.U32.HI UR6, URZ, UR11, UR5 ;  /* 0x0000000b3f060299 */ /* 0x000fc80008011605 */
[----:B------:R-:W-:-:S12]  /*0f50*/  UIMAD UR4, UR6, UR7, URZ ;  /* 0x00000007060472a4 */ /* 0x000fd8000f8e023f */
.L_x_8945:
[----:B------:R-:W-:Y:S01]  /*0f60*/  ULDC.64 UR10, c[0x0][0x418] ;  /* 0x00010600000a7ab9 */ /* 0x000fe20000000a00 */
[----:B------:R-:W-:Y:S01]  /*0f70*/  ULOP3.LUT UR6, URZ, UR6, URZ, 0x33, !UPT ;  /* 0x000000063f067292 */ /* 0x000fe2000f8e333f */
[----:B------:R-:W-:Y:S01]  /*0f80*/  PLOP3.LUT P0, PT, PT, PT, PT, 0x80, 0x0 ;  /* 0x000000000000781c */ /* 0x000fe20003f0f070 */
[----:B------:R-:W-:Y:S01]  /*0f90*/  UISETP.NE.U32.AND UP0, UPT, UR10, URZ, UPT ;  /* 0x0000003f0a00728c */ /* 0x000fe2000bf05070 */
[----:B------:R-:W-:Y:S01]  /*0fa0*/  IMAD.MOV.U32 R0, RZ, RZ, RZ ;  /* 0x000000ffff007224 */ /* 0x000fe200078e00ff */
[----:B------:R-:W-:Y:S01]  /*0fb0*/  ULDC UR5, c[0x0][0xc3c] ;  /* 0x00030f0000057ab9 */ /* 0x000fe20000000800 */
[----:B------:R-:W-:Y:S01]  /*0fc0*/  UIADD3 UR4, UR9, -UR4, URZ ;  /* 0x8000000409047290 */ /* 0x000fe2000fffe03f */
[----:B------:R-:W-:Y:S01]  /*0fd0*/  IMAD.MOV.U32 R3, RZ, RZ, RZ ;  /* 0x000000ffff037224 */ /* 0x000fe200078e00ff */
[----:B------:R-:W-:Y:S01]  /*0fe0*/  UISETP.NE.AND.EX UP0, UPT, UR11, URZ, UPT, UP0 ;  /* 0x0000003f0b00728c */ /* 0x000fe2000bf05300 */
[----:B------:R-:W-:Y:S01]  /*0ff0*/  CS2R R150, SRZ ;  /* 0x0000000000967805 */ /* 0x000fe2000001ff00 */
[----:B------:R-:W-:Y:S01]  /*1000*/  UIADD3 UR6, UR6, UR5, URZ ;  /* 0x0000000506067290 */ /* 0x000fe2000fffe03f */
[----:B------:R-:W-:Y:S01]  /*1010*/  CS2R R148, SRZ ;  /* 0x0000000000947805 */ /* 0x000fe2000001ff00 */
[----:B------:R-:W-:Y:S01]  /*1020*/  ULDC UR11, c[0x0][0x448] ;  /* 0x00011200000b7ab9 */ /* 0x000fe20000000800 */
[----:B------:R-:W-:Y:S01]  /*1030*/  ULDC UR10, c[0x0][0xc54] ;  /* 0x00031500000a7ab9 */ /* 0x000fe20000000800 */
[----:B------:R-:W-:Y:S01]  /*1040*/  UISETP.NE.AND UP2, UPT, UR11, 0x1, UPT ;  /* 0x000000010b00788c */ /* 0x000fe2000bf45270 */
[----:B------:R-:W-:Y:S01]  /*1050*/  CS2R R146, SRZ ;  /* 0x0000000000927805 */ /* 0x000fe2000001ff00 */
[----:B------:R-:W-:Y:S01]  /*1060*/  USHF.L.U32 UR36, UR6, 0x7, URZ ;  /* 0x0000000706247899 */ /* 0x000fe2000800063f */
[----:B------:R-:W-:Y:S01]  /*1070*/  CS2R R144, SRZ ;  /* 0x0000000000907805 */ /* 0x000fe2000001ff00 */
[----:B------:R-:W-:Y:S01]  /*1080*/  UIMAD UR10, UR8, UR10, UR4 ;  /* 0x0000000a080a72a4 */ /* 0x000fe2000f8e0204 */
[----:B------:R-:W-:Y:S01]  /*1090*/  CS2R R142, SRZ ;  /* 0x00000000008e7805 */ /* 0x000fe2000001ff00 */
[----:B------:R-:W-:Y:S01]  /*10a0*/  UIADD3 UR6, UR36, 0x7f, URZ ;  /* 0x0000007f24067890 */ /* 0x000fe2000fffe03f */
[----:B------:R-:W-:Y:S01]  /*10b0*/  CS2R R140, SRZ ;  /* 0x00000000008c7805 */ /* 0x000fe2000001ff00 */
[----:B------:R-:W-:Y:S01]  /*10c0*/  ULDC UR49, c[0x0][0x424] ;  /* 0x0001090000317ab9 */ /* 0x000fe20000000800 */
[----:B------:R-:W-:Y:S01]  /*10d0*/  ULDC UR7, c[0x0][0x288] ;  /* 0x0000a20000077ab9 */ /* 0x000fe20000000800 */
[----:B------:R-:W-:Y:S01]  /*10e0*/  USEL UR49, UR49, 0x1, UP0 ;  /* 0x0000000131317887 */ /* 0x000fe20008000000 */
[----:B------:R-:W-:Y:S01]  /*10f0*/  CS2R R138, SRZ ;  /* 0x00000000008a7805 */ /* 0x000fe2000001ff00 */
[----:B------:R-:W-:Y:S01]  /*1100*/  @UP2 ULDC UR4, c[0x0][0x44c] ;  /* 0x0001130000042ab9 */ /* 0x000fe20000000800 */
[----:B------:R-:W-:Y:S01]  /*1110*/  UIADD3 UR7, -UR7, 0x80, URZ ;  /* 0x0000008007077890 */ /* 0x000fe2000fffe13f */
[----:B------:R-:W-:Y:S01]  /*1120*/  CS2R R136, SRZ ;  /* 0x0000000000887805 */ /* 0x000fe2000001ff00 */
[----:B------:R-:W-:Y:S01]  /*1130*/  UIMAD.WIDE.U32 UR4, UR6, UR4, URZ ;  /* 0x00000004060472a5 */ /* 0x000fe2000f8e003f */
[----:B------:R-:W-:Y:S01]  /*1140*/  CS2R R134, SRZ ;  /* 0x0000000000867805 */ /* 0x000fe2000001ff00 */
[----:B------:R-:W-:Y:S01]  /*1150*/  ULDC UR9, c[0x0][0x2f0] ;  /* 0x0000bc0000097ab9 */ /* 0x000fe20000000800 */
[----:B------:R-:W-:Y:S01]  /*1160*/  @UP2 ULDC UR11, c[0x0][0x450] ;  /* 0x00011400000b2ab9 */ /* 0x000fe20000000800 */
[----:B------:R-:W-:Y:S01]  /*1170*/  UIMAD UR7, UR49, UR9, UR7 ;  /* 0x00000009310772a4 */ /* 0x000fe2000f8e0207 */
[----:B------:R-:W-:Y:S01]  /*1180*/  CS2R R132, SRZ ;  /* 0x0000000000847805 */ /* 0x000fe2000001ff00 */
[----:B------:R-:W-:Y:S01]  /*1190*/  @UP2 USHF.R.U32.HI UR6, URZ, UR11, UR5 ;  /* 0x0000000b3f062299 */ /* 0x000fe20008011605 */
[----:B------:R-:W-:Y:S01]  /*11a0*/  CS2R R130, SRZ ;  /* 0x0000000000827805 */ /* 0x000fe2000001ff00 */
[----:B------:R-:W-:Y:S01]  /*11b0*/  UIMAD UR4, UR49, UR9, 0x7f ;  /* 0x0000007f310474a4 */ /* 0x000fe2000f8e0209 */
[----:B------:R-:W-:Y:S01]  /*11c0*/  CS2R R128, SRZ ;  /* 0x0000000000807805 */ /* 0x000fe2000001ff00 */
[----:B------:R-:W-:Y:S01]  /*11d0*/  UIADD3 UR6, UR7, UR6, URZ ;  /* 0x0000000607067290 */ /* 0x000fe2000fffe03f */
[----:B------:R-:W-:Y:S01]  /*11e0*/  CS2R R126, SRZ ;  /* 0x00000000007e7805 */ /* 0x000fe2000001ff00 */
[----:B------:R-:W-:Y:S01]  /*11f0*/  USHF.R.S32.HI UR5, URZ, 0x1f, UR4 ;  /* 0x0000001f3f057899 */ /* 0x000fe20008011404 */
[----:B------:R-:W-:Y:S01]  /*1200*/  CS2R R124, SRZ ;  /* 0x00000000007c7805 */ /* 0x000fe2000001ff00 */
[----:B------:R-:W-:Y:S01]  /*1210*/  USHF.R.S32.HI UR7, URZ, 0x1f, UR6 ;  /* 0x0000001f3f077899 */ /* 0x000fe20008011406 */
[----:B------:R-:W-:Y:S01]  /*1220*/  CS2R R122, SRZ ;  /* 0x00000000007a7805 */ /* 0x000fe2000001ff00 */
[----:B------:R-:W-:Y:S01]  /*1230*/  ULEA.HI UR5, UR5, UR4, URZ, 0x7 ;  /* 0x0000000405057291 */ /* 0x000fe2000f8f383f */
[----:B------:R-:W-:Y:S01]  /*1240*/  CS2R R120, SRZ ;  /* 0x0000000000787805 */ /* 0x000fe2000001ff00 */
[----:B------:R-:W-:Y:S01]  /*1250*/  ULEA.HI UR7, UR7, UR6, URZ, 0x7 ;  /* 0x0000000607077291 */ /* 0x000fe2000f8f383f */
[----:B------:R-:W-:Y:S01]  /*1260*/  CS2R R118, SRZ ;  /* 0x0000000000767805 */ /* 0x000fe2000001ff00 */
[----:B------:R-:W-:Y:S01]  /*1270*/  USHF.R.S32.HI UR54, URZ, 0x7, UR5 ;  /* 0x000000073f367899 */ /* 0x000fe20008011405 */
[----:B------:R-:W-:Y:S01]  /*1280*/  CS2R R116, SRZ ;  /* 0x0000000000747805 */ /* 0x000fe2000001ff00 */
[----:B------:R-:W-:Y:S01]  /*1290*/  USHF.R.S32.HI UR7, URZ, 0x7, UR7 ;  /* 0x000000073f077899 */ /* 0x000fe20008011407 */
[----:B------:R-:W-:Y:S01]  /*12a0*/  CS2R R114, SRZ ;  /* 0x0000000000727805 */ /* 0x000fe2000001ff00 */
[----:B------:R-:W-:Y:S01]  /*12b0*/  ULDC UR39, c[0x0][0xc48] ;  /* 0x0003120000277ab9 */ /* 0x000fe20000000800 */
[----:B------:R-:W-:Y:S01]  /*12c0*/  UMOV UR37, UR10 ;  /* 0x0000000a00257c82 */ /* 0x000fe20008000000 */
[----:B------:R-:W-:Y:S01]  /*12d0*/  UISETP.LT.AND UP0, UPT, UR54, UR7, UPT ;  /* 0x000000073600728c */ /* 0x000fe2000bf01270 */
[----:B------:R-:W-:Y:S01]  /*12e0*/  CS2R R112, SRZ ;  /* 0x0000000000707805 */ /* 0x000fe2000001ff00 */
[----:B------:R-:W-:Y:S01]  /*12f0*/  UISETP.NE.AND UP1, UPT, UR39, 0x1, UPT ;  /* 0x000000012700788c */ /* 0x000fe2000bf25270 */
        /* <DEDUP_REMOVED lines=9> */
[----:B------:R-:W-:Y:S01]  /*1390*/  CS2R R96, SRZ ;  /* 0x0000000000607805 */ /* 0x000fe2000001ff00 */
[----:B------:R-:W-:Y:S01]  /*13a0*/  @UP1 ULDC UR8, c[0x0][0xc4c] ;  /* 0x0003130000081ab9 */ /* 0x000fe20000000800 */
[----:B------:R-:W-:Y:S01]  /*13b0*/  PLOP3.LUT P1, PT, PT, PT, UP0, 0x80, 0x0 ;  /* 0x000000000000781c */ /* 0x000fe20003f2f008 */
[----:B------:R-:W-:Y:S01]  /*13c0*/  UIMAD.WIDE.U32 UR4, UR10, UR8, URZ ;  /* 0x000000080a0472a5 */ /* 0x000fe2000f8e003f */
[----:B------:R-:W-:Y:S01]  /*13d0*/  CS2R R6, SRZ ;  /* 0x0000000000067805 */ /* 0x000fe2000001ff00 */
[----:B------:R-:W-:Y:S01]  /*13e0*/  @UP1 ULDC UR6, c[0x0][0xc50] ;  /* 0x0003140000061ab9 */ /* 0x000fe20000000800 */
[----:B------:R-:W-:Y:S01]  /*13f0*/  IMAD.MOV.U32 R94, RZ, RZ, RZ ;  /* 0x000000ffff5e7224 */ /* 0x000fe200078e00ff */
[----:B------:R-:W-:Y:S01]  /*1400*/  @UP1 USHF.R.U32.HI UR37, URZ, UR6, UR5 ;  /* 0x000000063f251299 */ /* 0x000fe20008011605 */
[----:B------:R-:W-:Y:S01]  /*1410*/  IMAD.MOV.U32 R93, RZ, RZ, RZ ;  /* 0x000000ffff5d7224 */ /* 0x000fe200078e00ff */
[----:B------:R-:W-:-:S02]  /*1420*/  CS2R R90, SRZ ;  /* 0x00000000005a7805 */ /* 0x000fc4000001ff00 */
[----:B------:R-:W-:Y:S01]  /*1430*/  CS2R R88, SRZ ;  /* 0x0000000000587805 */ /* 0x000fe2000001ff00 */
[----:B------:R-:W-:-:S04]  /*1440*/  UIADD3 UR4, -UR37, URZ, URZ ;  /* 0x0000003f25047290 */ /* 0x000fc8000fffe13f */
[----:B------:R-:W-:Y:S01]  /*1450*/  UIMAD UR39, UR39, UR4, UR10 ;  /* 0x00000004272772a4 */ /* 0x000fe2000f8e020a */
[----:B------:R-:W-:Y:S11]  /*1460*/  @!P1 BRA `(.L_x_8946) ;  /* 0x0000009000889947 */ /* 0x000ff60003800000 */
        /* <DEDUP_REMOVED lines=31> */
.L_x_8947:
        /* <DEDUP_REMOVED lines=9> */
.L_x_9095:
[----:B------:R-:W-:Y:S05]  /*16f0*/  @!P0 BRA `(.L_x_8949) ;  /* 0x0000000000048947 */ /* 0x000fea0003800000 */
[----:B------:R-:W-:Y:S01]  /*1700*/  BPT.TRAP 0x1 ;  /* 0x000000040000795c */ /* 0x000fe20000300000 */
.L_x_8949:
[----:B0-----:R-:W-:Y:S02]  /*1710*/  IMAD.U32 R0, RZ, RZ, UR42 ;  /* 0x0000002aff007e24 */ /* 0x001fe4000f8e00ff */
[----:B------:R-:W-:-:S03]  /*1720*/  IMAD.U32 R3, RZ, RZ, UR43 ;  /* 0x0000002bff037e24 */ /* 0x000fc6000f8e00ff */
[----:B------:R-:W-:Y:S02]  /*1730*/  LEA R0, R0, UR41, 0x3 ;  /* 0x0000002900007c11 */ /* 0x000fe4000f8e18ff */
[----:B------:R-:W-:-:S04]  /*1740*/  SHF.L.U32 R3, R3, 0x1f, RZ ;  /* 0x0000001f03037819 */ /* 0x000fc800000006ff */
[----:B------:R0:W1:Y:S01]  /*1750*/  SYNCS.PHASECHK.TRANS64.TRYWAIT P2, [R0+URZ+0x28830], R3 ;  /* 0x02883003000075a7 */ /* 0x000062000804017f */
[----:B------:R-:W-:Y:S05]  /*1760*/  @!P0 BRA `(.L_x_8950) ;  /* 0x0000000000048947 */ /* 0x000fea0003800000 */
[----:B------:R-:W-:Y:S01]  /*1770*/  BPT.TRAP 0x1 ;  /* 0x000000040000795c */ /* 0x000fe20000300000 */
.L_x_8950:
[----:B------:R-:W2:Y:S02]  /*1780*/  S2R R4, SR_TID.X ;  /* 0x0000000000047919 */ /* 0x000ea40000002100 */
[----:B--2---:R-:W-:Y:S01]  /*1790*/  LOP3.LUT P1, RZ, R4, 0x7f, RZ, 0xc0, !PT ;  /* 0x0000007f04ff7812 */ /* 0x004fe2000782c0ff */
[----:B-1----:R-:W-:-:S12]  /*17a0*/  @P2 BRA `(.L_x_8951) ;  /* 0x0000000000082947 */ /* 0x002fd80003800000 */
[----:B------:R-:W1:Y:S02]  /*17b0*/  SYNCS.PHASECHK.TRANS64.TRYWAIT P2, [R0+URZ+0x28830], R3 ;  /* 0x02883003000075a7 */ /* 0x000e64000804017f */
[----:B-1----:R-:W-:Y:S05]  /*17c0*/  @!P2 BRA `(.L_x_8952) ;  /* 0x000000f0006ca947 */ /* 0x002fea0003800000 */
.L_x_8951:
[----:B------:R-:W-:Y:S05]  /*17d0*/  WARPSYNC.ALL ;  /* 0x0000000000007948 */ /* 0x000fea0003800000 */
[----:B------:R-:W-:Y:S01]  /*17e0*/  UIADD3 UR4, UR41, 0x18400, URZ ;  /* 0x0001840029047890 */ /* 0x000fe2000fffe03f */
[----:B------:R-:W-:Y:S01]  /*17f0*/  WARPGROUP.ARRIVE ;  /* 0x00000000000079c5 */ /* 0x000fe20000000000 */
[----:B------:R-:W-:Y:S01]  /*1800*/  ULOP3.LUT UR32, UR50, 0x10000, URZ, 0xfc, !UPT ;  /* 0x0001000032207892 */ /* 0x000fe2000f8efc3f */
[----:B------:R-:W-:Y:S01]  /*1810*/  VIADD R4, R17, UR36 ;  /* 0x0000002411047c36 */ /* 0x000fe20008000000 */
[----:B------:R-:W-:Y:S01]  /*1820*/  USHF.R.U32.HI UR4, URZ, 0x4, UR4 ;  /* 0x000000043f047899 */ /* 0x000fe20008011604 */
[----:B01----:R-:W-:Y:S01]  /*1830*/  @!P1 VIADD R0, R0, 0x28840 ;  /* 0x0002884000009836 */ /* 0x003fe20000000000 */
[----:B------:R-:W-:Y:S01]  /*1840*/  UMOV UR33, 0x40000040 ;  /* 0x4000004000217882 */ /* 0x000fe20000000000 */
[----:B------:R-:W-:Y:S01]  /*1850*/  UMOV UR35, 0x40000040 ;  /* 0x4000004000237882 */ /* 0x000fe20000000000 */
[----:B------:R-:W-:Y:S01]  /*1860*/  ULOP3.LUT UR4, UR4, 0x3fff, URZ, 0xc0, !UPT ;  /* 0x00003fff04047892 */ /* 0x000fe2000f8ec03f */
[----:B------:R-:W-:Y:S01]  /*1870*/  CS2R R150, SRZ ;  /* 0x0000000000967805 */ /* 0x000fe2000001ff00 */
[----:B------:R-:W-:Y:S01]  /*1880*/  UMOV UR5, 0x40000040 ;  /* 0x4000004000057882 */ /* 0x000fe20000000000 */
[----:B------:R-:W-:Y:S01]  /*1890*/  UMOV UR7, 0x40000040 ;  /* 0x4000004000077882 */ /* 0x000fe20000000000 */
[----:B------:R-:W-:Y:S01]  /*18a0*/  ULOP3.LUT UR48, UR4, 0x10000, URZ, 0xfc, !UPT ;  /* 0x0001000004307892 */ /* 0x000fe2000f8efc3f */
[----:B------:R-:W-:Y:S01]  /*18b0*/  @!P1 PRMT R0, RZ, 0x654, R0 ;  /* 0x00000654ff009816 */ /* 0x000fe20000000000 */
[----:B------:R-:W-:Y:S01]  /*18c0*/  UIADD3 UR4, UR32, 0x2, URZ ;  /* 0x0000000220047890 */ /* 0x000fe2000fffe03f */
[----:B------:R-:W-:Y:S01]  /*18d0*/  CS2R R148, SRZ ;  /* 0x0000000000947805 */ /* 0x000fe2000001ff00 */
[----:B------:R-:W-:Y:S01]  /*18e0*/  ULEA UR34, UR42, UR48, 0xb ;  /* 0x000000302a227291 */ /* 0x000fe2000f8e583f */
        /* <DEDUP_REMOVED lines=8> */
[----:B------:R-:W-:Y:S01]  /*1970*/  HGMMA.64x128x16.F32.BF16 R24, gdesc[UR32], RZ, !UPT, gsb0 ;  /* 0x01e00000201879f0 */ /* 0x000fe2000c0018ff */
[----:B------:R-:W-:Y:S01]  /*1980*/  UMOV UR11, 0x40000040 ;  /* 0x40000040000b7882 */ /* 0x000fe20000000000 */
[----:B------:R-:W-:Y:S01]  /*1990*/  UIADD3 UR12, UR32, 0x6, URZ ;  /* 0x00000006200c7890 */ /* 0x000fe2000fffe03f */
[----:B------:R-:W-:Y:S01]  /*19a0*/  CS2R R138, SRZ ;  /* 0x00000000008a7805 */ /* 0x000fe2000001ff00 */
[----:B------:R-:W-:Y:S01]  /*19b0*/  UIADD3 UR14, UR34, 0x6, URZ ;  /* 0x00000006220e7890 */ /* 0x000fe2000fffe03f */
[----:B------:R-:W-:Y:S01]  /*19c0*/  CS2R R136, SRZ ;  /* 0x0000000000887805 */ /* 0x000fe2000001ff00 */
[----:B------:R-:W-:Y:S01]  /*19d0*/  UMOV UR13, 0x40000040 ;  /* 0x40000040000d7882 */ /* 0x000fe20000000000 */
        /* <DEDUP_REMOVED lines=25> */
[----:B------:R-:W-:-:S02]  /*1b70*/  CS2R R118, SRZ ;  /* 0x0000000000767805 */ /* 0x000fc4000001ff00 */
[----:B------:R-:W-:Y:S02]  /*1b80*/  CS2R R116, SRZ ;  /* 0x0000000000747805 */ /* 0x000fe4000001ff00 */
[----:B------:R-:W-:Y:S02]  /*1b90*/  CS2R R114, SRZ ;  /* 0x0000000000727805 */ /* 0x000fe4000001ff00 */
[----:B------:R-:W-:Y:S01]  /*1ba0*/  CS2R R112, SRZ ;  /* 0x0000000000707805 */ /* 0x000fe2000001ff00 */
[----:B------:R-:W-:Y:S02]  /*1bb0*/  WARPGROUP.DEPBAR.LE gsb0, 0x0 ;  /* 0x00008000000079c5 */ /* 0x000fe40000010000 */
[----:B------:R-:W-:-:S06]  /*1bc0*/  WARPGROUP.ARRIVE ;  /* 0x00000000000079c5 */ /* 0x000fcc0000000000 */
[----:B------:R-:W-:Y:S01]  /*1bd0*/  HGMMA.64x128x16.F32.BF16 R24, gdesc[UR4], R24, gsb0 ;  /* 0x01e00000041879f0 */ /* 0x000fe20008001818 */
[----:B------:R-:W-:Y:S02]  /*1be0*/  ULDC UR6, c[0x0][0x448] ;  /* 0x0001120000067ab9 */ /* 0x000fe40000000800 */
[----:B------:R-:W-:-:S06]  /*1bf0*/  UISETP.NE.AND UP0, UPT, UR6, 0x1, UPT ;  /* 0x000000010600788c */ /* 0x000fcc000bf05270 */
[----:B------:R-:W-:-:S05]  /*1c00*/  PLOP3.LUT P2, PT, PT, PT, UP0, 0x80, 0x0 ;  /* 0x000000000000781c */ /* 0x000fca0003f4f008 */
[----:B------:R-:W-:-:S08]  /*1c10*/  @UP0 ULDC UR6, c[0x0][0x44c] ;  /* 0x0001130000060ab9 */ /* 0x000fd00000000800 */
[----:B------:R-:W-:Y:S01]  /*1c20*/  @P2 IMAD.HI.U32 R7, R4, UR6, RZ ;  /* 0x0000000604072c27 */ /* 0x000fe2000f8e00ff */
[----:B------:R-:W-:Y:S01]  /*1c30*/  @UP0 ULDC UR6, c[0x0][0x450] ;  /* 0x0001140000060ab9 */ /* 0x000fe20000000800 */
[----:B------:R-:W-:Y:S02]  /*1c40*/  WARPGROUP.DEPBAR.LE gsb0, 0x0 ;  /* 0x00008000000079c5 */ /* 0x000fe40000010000 */
[----:B------:R-:W-:-:S06]  /*1c50*/  WARPGROUP.ARRIVE ;  /* 0x00000000000079c5 */ /* 0x000fcc0000000000 */
[----:B------:R-:W-:Y:S01]  /*1c60*/  HGMMA.64x128x16.F32.BF16 R24, gdesc[UR8], R24, gsb0 ;  /* 0x01e00000081879f0 */ /* 0x000fe20008001818 */
[----:B------:R-:W-:Y:S01]  /*1c70*/  ULDC UR10, c[0x0][0x9d8] ;  /* 0x00027600000a7ab9 */ /* 0x000fe20000000800 */
[----:B------:R-:W-:Y:S01]  /*1c80*/  ULDC UR11, c[0x0][0x2f0] ;  /* 0x0000bc00000b7ab9 */ /* 0x000fe20000000800 */
[----:B------:R-:W-:Y:S02]  /*1c90*/  WARPGROUP.DEPBAR.LE gsb0, 0x0 ;  /* 0x00008000000079c5 */ /* 0x000fe40000010000 */
[----:B------:R-:W-:-:S07]  /*1ca0*/  WARPGROUP.ARRIVE ;  /* 0x00000000000079c5 */ /* 0x000fce0000000000 */
        /* <DEDUP_REMOVED lines=22> */
[----:B------:R-:W-:-:S02]  /*1e10*/  IMAD.U32 R33, RZ, RZ, UR11 ;  /* 0x0000000bff217e24 */ /* 0x000fc4000f8e00ff */
[----:B------:R-:W-:Y:S01]  /*1e20*/  FMUL.FTZ R21, R24, UR10 ;  /* 0x0000000a18157c20 */ /* 0x000fe20008410000 */
[----:B------:R-:W-:Y:S01]  /*1e30*/  FMUL.FTZ R24, R32, UR10 ;  /* 0x0000000a20187c20 */ /* 0x000fe20008410000 */
[----:B------:R-:W-:Y:S01]  /*1e40*/  FMUL.FTZ R30, R30, UR10 ;  /* 0x0000000a1e1e7c20 */ /* 0x000fe20008410000 */
[----:B------:R-:W-:Y:S01]  /*1e50*/  FMUL.FTZ R31, R31, UR10 ;  /* 0x0000000a1f1f7c20 */ /* 0x000fe20008410000 */
[----:B------:R-:W2:Y:S01]  /*1e60*/  MUFU.TANH R27, R27 ;  /* 0x0000001b001b7308 */ /* 0x000ea20000002400 */
[----:B0-----:R-:W-:Y:S01]  /*1e70*/  IMAD.MOV.U32 R26, RZ, RZ, R4 ;  /* 0x000000ffff1a7224 */ /* 0x001fe200078e0004 */
[----:B------:R-:W-:Y:S01]  /*1e80*/  @P2 SHF.R.U32.HI R26, RZ, UR6, R7 ;  /* 0x00000006ff1a2c19 */ /* 0x000fe20008011607 */
[----:B------:R-:W-:Y:S01]  /*1e90*/  UMOV UR6, 0xffffff80 ;  /* 0xffffff8000067882 */ /* 0x000fe20000000000 */
[----:B------:R-:W-:Y:S01]  /*1ea0*/  FMUL.FTZ R34, R34, UR10 ;  /* 0x0000000a22227c20 */ /* 0x000fe20008410000 */
[----:B------:R-:W-:Y:S01]  /*1eb0*/  UIMAD UR6, UR54, UR6, 0x80 ;  /* 0x00000080360674a4 */ /* 0x000fe2000f8e0206 */
[----:B------:R-:W-:Y:S01]  /*1ec0*/  FMUL.FTZ R35, R35, UR10 ;  /* 0x0000000a23237c20 */ /* 0x000fe20008410000 */
[----:B------:R-:W0:Y:S01]  /*1ed0*/  SHFL.IDX PT, R7, R26, 0x1, 0x1c1f ;  /* 0x003c1f001a077f89 */ /* 0x000e2200000e0000 */
[----:B------:R3:W4:Y:S01]  /*1ee0*/  MUFU.TANH R95, R30 ;  /* 0x0000001e005f7308 */ /* 0x0007220000002400 */
[----:B------:R-:W-:Y:S01]  /*1ef0*/  UIADD3 UR7, UR6, 0x1, URZ ;  /* 0x0000000106077890 */ /* 0x000fe2000fffe03f */
[----:B------:R-:W-:Y:S01]  /*1f00*/  FMUL.FTZ R38, R38, UR10 ;  /* 0x0000000a26267c20 */ /* 0x000fe20008410000 */
[----:B------:R-:W-:Y:S01]  /*1f10*/  UIMAD UR6, UR49, UR11, UR6 ;  /* 0x0000000b310672a4 */ /* 0x000fe2000f8e0206 */
[----:B------:R-:W-:Y:S01]  /*1f20*/  FMUL.FTZ R39, R39, UR10 ;  /* 0x0000000a27277c20 */ /* 0x000fe20008410000 */
[----:B------:R-:W-:Y:S01]  /*1f30*/  FMUL.FTZ R42, R42, UR10 ;  /* 0x0000000a2a2a7c20 */ /* 0x000fe20008410000 */
[----:B------:R-:W-:Y:S01]  /*1f40*/  FMUL.FTZ R43, R43, UR10 ;  /* 0x0000000a2b2b7c20 */ /* 0x000fe20008410000 */
[----:B------:R-:W-:Y:S01]  /*1f50*/  IMAD.U32 R29, RZ, RZ, UR7 ;  /* 0x00000007ff1d7e24 */ /* 0x000fe2000f8e00ff */
[----:B------:R-:W5:Y:S01]  /*1f60*/  MUFU.TANH R31, R31 ;  /* 0x0000001f001f7308 */ /* 0x000f620000002400 */
[----:B------:R-:W-:Y:S01]  /*1f70*/  FMUL.FTZ R46, R46, UR10 ;  /* 0x0000000a2e2e7c20 */ /* 0x000fe20008410000 */
[----:B------:R-:W-:Y:S01]  /*1f80*/  FMUL.FTZ R47, R47, UR10 ;  /* 0x0000000a2f2f7c20 */ /* 0x000fe20008410000 */
[----:B------:R-:W-:-:S02]  /*1f90*/  IMAD R4, R16, -0x2, R29 ;  /* 0xfffffffe10047824 */ /* 0x000fc400078e021d */
[----:B------:R-:W-:Y:S01]  /*1fa0*/  FMUL.FTZ R50, R50, UR10 ;  /* 0x0000000a32327c20 */ /* 0x000fe20008410000 */
[----:B------:R-:W-:Y:S02]  /*1fb0*/  IMAD.U32 R29, RZ, RZ, UR6 ;  /* 0x00000006ff1d7e24 */ /* 0x000fe4000f8e00ff */
[----:B------:R-:W-:Y:S01]  /*1fc0*/  FMUL.FTZ R51, R51, UR10 ;  /* 0x0000000a33337c20 */ /* 0x000fe20008410000 */
[----:B------:R-:W-:Y:S01]  /*1fd0*/  IMAD R32, R33, UR49, R4 ;  /* 0x0000003121207c24 */ /* 0x000fe2000f8e0204 */
[----:B------:R2:W5:Y:S01]  /*1fe0*/  MUFU.TANH R99, R34 ;  /* 0x0000002200637308 */ /* 0x0005620000002400 */
[----:B---3--:R-:W-:Y:S02]  /*1ff0*/  IMAD R30, R16, -0x2, R29 ;  /* 0xfffffffe101e7824 */ /* 0x008fe400078e021d */
[----:B------:R-:W-:Y:S01]  /*2000*/  FMUL.FTZ R54, R54, UR10 ;  /* 0x0000000a36367c20 */ /* 0x000fe20008410000 */
[----:B------:R-:W-:Y:S01]  /*2010*/  FMUL.FTZ R20, R36, UR10 ;  /* 0x0000000a24147c20 */ /* 0x000fe20008410000 */
[----:B------:R-:W-:Y:S01]  /*2020*/  FMUL.FTZ R55, R55, UR10 ;  /* 0x0000000a37377c20 */ /* 0x000fe20008410000 */
[----:B------:R-:W-:Y:S01]  /*2030*/  FMUL.FTZ R58, R58, UR10 ;  /* 0x0000000a3a3a7c20 */ /* 0x000fe20008410000 */
[----:B------:R-:W-:Y:S01]  /*2040*/  FMUL.FTZ R5, R57, UR10 ;  /* 0x0000000a39057c20 */ /* 0x000fe20008410000 */
[----:B0-----:R-:W-:Y:S01]  /*2050*/  IADD3 R7, R7, -UR14, R32 ;  /* 0x8000000e07077c10 */ /* 0x001fe2000fffe020 */
[----:B------:R-:W0:Y:S01]  /*2060*/  MUFU.TANH R35, R35 ;  /* 0x0000002300237308 */ /* 0x000e220000002400 */
[----:B------:R-:W-:Y:S01]  /*2070*/  FMUL.FTZ R59, R59, UR10 ;  /* 0x0000000a3b3b7c20 */ /* 0x000fe20008410000 */
[----:B------:R-:W-:Y:S01]  /*2080*/  FMUL.FTZ R67, R67, UR10 ;  /* 0x0000000a43437c20 */ /* 0x000fe20008410000 */
[----:B------:R-:W-:Y:S01]  /*2090*/  VIMNMX R7, R30, R7, PT ;  /* 0x000000071e077248 */ /* 0x000fe20003fe0100 */
[----:B------:R-:W-:Y:S01]  /*20a0*/  FMUL.FTZ R62, R62, UR10 ;  /* 0x0000000a3e3e7c20 */ /* 0x000fe20008410000 */
[----:B------:R-:W-:Y:S01]  /*20b0*/  FMUL.FTZ R6, R53, UR10 ;  /* 0x0000000a35067c20 */ /* 0x000fe20008410000 */
[----:B------:R-:W-:Y:S01]  /*20c0*/  FMUL.FTZ R63, R63, UR10 ;  /* 0x0000000a3f3f7c20 */ /* 0x000fe20008410000 */
[C---:B------:R-:W-:Y:S01]  /*20d0*/  ISETP.GT.AND P3, PT, R7.reuse, RZ, PT ;  /* 0x000000ff0700720c */ /* 0x040fe20003f64270 */
[----:B------:R-:W3:Y:S01]  /*20e0*/  MUFU.TANH R38, R38 ;  /* 0x0000002600267308 */ /* 0x000ee20000002400 */
[----:B------:R-:W-:Y:S01]  /*20f0*/  ISETP.GT.AND P4, PT, R7, 0x1, PT ;  /* 0x000000010700780c */ /* 0x000fe20003f84270 */
[----:B------:R-:W-:Y:S01]  /*2100*/  FMUL.FTZ R11, R45, UR10 ;  /* 0x0000000a2d0b7c20 */ /* 0x000fe20008410000 */
[----:B------:R-:W-:Y:S01]  /*2110*/  ISETP.GT.AND P5, PT, R7, 0x8, PT ;  /* 0x000000080700780c */ /* 0x000fe20003fa4270 */
[----:B------:R-:W-:Y:S01]  /*2120*/  FMUL.FTZ R66, R66, UR10 ;  /* 0x0000000a42427c20 */ /* 0x000fe20008410000 */
[----:B-1----:R-:W-:Y:S01]  /*2130*/  FSEL R93, R93, -INF , P3 ;  /* 0xff8000005d5d7808 */ /* 0x002fe20001800000 */
[----:B------:R-:W-:Y:S01]  /*2140*/  FMUL.FTZ R70, R70, UR10 ;  /* 0x0000000a46467c20 */ /* 0x000fe20008410000 */
[----:B--2---:R-:W-:Y:S01]  /*2150*/  FSEL R34, R27, -INF , P4 ;  /* 0xff8000001b227808 */ /* 0x004fe20002000000 */
[----:B------:R-:W1:Y:S01]  /*2160*/  MUFU.TANH R39, R39 ;  /* 0x0000002700277308 */ /* 0x000e620000002400 */
[----:B------:R-:W-:Y:S01]  /*2170*/  ISETP.GT.AND P3, PT, R7, 0x9, PT ;  /* 0x000000090700780c */ /* 0x000fe20003f64270 */
[----:B------:R-:W-:Y:S01]  /*2180*/  FMUL.FTZ R10, R49, UR10 ;  /* 0x0000000a310a7c20 */ /* 0x000fe20008410000 */
[----:B----4-:R-:W-:Y:S01]  /*2190*/  FSEL R95, R95, -INF , P5 ;  /* 0xff8000005f5f7808 */ /* 0x010fe20002800000 */
[----:B------:R-:W-:Y:S01]  /*21a0*/  FMUL.FTZ R74, R74, UR10 ;  /* 0x0000000a4a4a7c20 */ /* 0x000fe20008410000 */
[----:B------:R-:W-:Y:S01]  /*21b0*/  FMNMX.FTZ R4, R93, R34, !PT ;  /* 0x000000225d047209 */ /* 0x000fe20007810000 */
[----:B------:R-:W-:Y:S01]  /*21c0*/  FMUL.FTZ R75, R75, UR10 ;  /* 0x0000000a4b4b7c20 */ /* 0x000fe20008410000 */
[----:B------:R-:W-:Y:S01]  /*21d0*/  ISETP.GT.AND P4, PT, R7, 0x10, PT ;  /* 0x000000100700780c */ /* 0x000fe20003f84270 */
[----:B------:R-:W2:Y:S01]  /*21e0*/  MUFU.TANH R42, R42 ;  /* 0x0000002a002a7308 */ /* 0x000ea20000002400 */
[----:B-----5:R-:W-:Y:S01]  /*21f0*/  FSEL R97, R31, -INF , P3 ;  /* 0xff8000001f617808 */ /* 0x020fe20001800000 */
[----:B------:R-:W-:Y:S01]  /*2200*/  FMUL.FTZ R14, R41, UR10 ;  /* 0x0000000a290e7c20 */ /* 0x000fe20008410000 */
[----:B------:R-:W-:Y:S01]  /*2210*/  FMNMX.FTZ R4, R95, R4, !PT ;  /* 0x000000045f047209 */ /* 0x000fe20007810000 */
[----:B------:R-:W-:Y:S01]  /*2220*/  FMUL.FTZ R78, R78, UR10 ;  /* 0x0000000a4e4e7c20 */ /* 0x000fe20008410000 */
[----:B------:R-:W-:Y:S01]  /*2230*/  ISETP.GT.AND P3, PT, R7, 0x11, PT ;  /* 0x000000110700780c */ /* 0x000fe20003f64270 */
[----:B------:R-:W-:Y:S01]  /*2240*/  FMUL.FTZ R79, R79, UR10 ;  /* 0x0000000a4f4f7c20 */ /* 0x000fe20008410000 */
[----:B------:R-:W-:Y:S01]  /*2250*/  FSEL R99, R99, -INF , P4 ;  /* 0xff80000063637808 */ /* 0x000fe20002000000 */
[----:B------:R-:W4:Y:S01]  /*2260*/  MUFU.TANH R43, R43 ;  /* 0x0000002b002b7308 */ /* 0x000f220000002400 */
[----:B------:R-:W-:Y:S01]  /*2270*/  FMNMX.FTZ R4, R97, R4, !PT ;  /* 0x0000000461047209 */ /* 0x000fe20007810000 */
[----:B------:R-:W-:Y:S01]  /*2280*/  FMUL.FTZ R82, R82, UR10 ;  /* 0x0000000a52527c20 */ /* 0x000fe20008410000 */
[----:B------:R-:W-:Y:S01]  /*2290*/  ISETP.GT.AND P4, PT, R7, 0x18, PT ;  /* 0x000000180700780c */ /* 0x000fe20003f84270 */
[----:B------:R-:W-:Y:S01]  /*22a0*/  FMUL.FTZ R83, R83, UR10 ;  /* 0x0000000a53537c20 */ /* 0x000fe20008410000 */
[----:B0-----:R-:W-:Y:S01]  /*22b0*/  FSEL R101, R35, -INF , P3 ;  /* 0xff80000023657808 */ /* 0x001fe20001800000 */
[----:B------:R-:W-:Y:S01]  /*22c0*/  FMUL.FTZ R15, R37, UR10 ;  /* 0x0000000a250f7c20 */ /* 0x000fe20008410000 */
[----:B------:R-:W-:Y:S01]  /*22d0*/  FMNMX.FTZ R4, R99, R4, !PT ;  /* 0x0000000463047209 */ /* 0x000fe20007810000 */
[----:B------:R-:W0:Y:S01]  /*22e0*/  MUFU.TANH R46, R46 ;  /* 0x0000002e002e7308 */ /* 0x000e220000002400 */
[----:B------:R-:W-:Y:S01]  /*22f0*/  ISETP.GT.AND P3, PT, R7, 0x19, PT ;  /* 0x000000190700780c */ /* 0x000fe20003f64270 */
[----:B------:R-:W-:Y:S01]  /*2300*/  FMUL.FTZ R86, R86, UR10 ;  /* 0x0000000a56567c20 */ /* 0x000fe20008410000 */
[----:B---3--:R-:W-:Y:S01]  /*2310*/  FSEL R103, R38, -INF , P4 ;  /* 0xff80000026677808 */ /* 0x008fe20002000000 */
[----:B------:R-:W-:Y:S01]  /*2320*/  FMUL.FTZ R87, R87, UR10 ;  /* 0x0000000a57577c20 */ /* 0x000fe20008410000 */
[----:B------:R-:W-:Y:S01]  /*2330*/  FMNMX.FTZ R4, R101, R4, !PT ;  /* 0x0000000465047209 */ /* 0x000fe20007810000 */
[----:B------:R-:W3:Y:S01]  /*2340*/  SHFL.IDX PT, R26, R26, RZ, 0x1c1f ;  /* 0x001c1fff1a1a7589 */ /* 0x000ee200000e0000 */
[----:B------:R-:W-:Y:S01]  /*2350*/  ISETP.GT.AND P4, PT, R7, 0x20, PT ;  /* 0x000000200700780c */ /* 0x000fe20003f84270 */
[----:B------:R-:W5:Y:S01]  /*2360*/  MUFU.TANH R47, R47 ;  /* 0x0000002f002f7308 */ /* 0x000f620000002400 */
[----:B-1----:R-:W-:Y:S01]  /*2370*/  FSEL R105, R39, -INF , P3 ;  /* 0xff80000027697808 */ /* 0x002fe20001800000 */
[----:B------:R-:W-:Y:S01]  /*2380*/  FMUL.FTZ R61, R61, UR10 ;  /* 0x0000000a3d3d7c20 */ /* 0x000fe20008410000 */
[----:B------:R-:W-:Y:S01]  /*2390*/  FMNMX.FTZ R4, R103, R4, !PT ;  /* 0x0000000467047209 */ /* 0x000fe20007810000 */
[----:B------:R-:W-:Y:S01]  /*23a0*/  ULDC UR6, c[0x0][0x988] ;  /* 0x0002620000067ab9 */ /* 0x000fe20000000800 */
[----:B------:R-:W-:Y:S01]  /*23b0*/  ISETP.GT.AND P3, PT, R7, 0x21, PT ;  /* 0x000000210700780c */ /* 0x000fe20003f64270 */
[----:B------:R-:W-:Y:S01]  /*23c0*/  FMUL.FTZ R65, R65, UR10 ;  /* 0x0000000a41417c20 */ /* 0x000fe20008410000 */
[----:B--2---:R-:W-:Y:S01]  /*23d0*/  FSEL R107, R42, -INF , P4 ;  /* 0xff8000002a6b7808 */ /* 0x004fe20002000000 */
[----:B------:R-:W1:Y:S01]  /*23e0*/  MUFU.TANH R50, R50 ;  /* 0x0000003200327308 */ /* 0x000e620000002400 */
[----:B------:R-:W-:Y:S01]  /*23f0*/  FMNMX.FTZ R4, R105, R4, !PT ;  /* 0x0000000469047209 */ /* 0x000fe20007810000 */
[----:B------:R-:W-:Y:S01]  /*2400*/  FMUL.FTZ R13, R40, UR10 ;  /* 0x0000000a280d7c20 */ /* 0x000fe20008410000 */
[----:B------:R-:W-:Y:S01]  /*2410*/  ISETP.GT.AND P4, PT, R7, 0x28, PT ;  /* 0x000000280700780c */ /* 0x000fe20003f84270 */
[----:B------:R-:W-:Y:S01]  /*2420*/  FMUL.FTZ R69, R69, UR10 ;  /* 0x0000000a45457c20 */ /* 0x000fe20008410000 */
[----:B----4-:R-:W-:Y:S01]  /*2430*/  FSEL R109, R43, -INF , P3 ;  /* 0xff8000002b6d7808 */ /* 0x010fe20001800000 */
[----:B------:R-:W-:Y:S01]  /*2440*/  FMUL.FTZ R73, R73, UR10 ;  /* 0x0000000a49497c20 */ /* 0x000fe20008410000 */
[----:B------:R-:W-:Y:S01]  /*2450*/  FMNMX.FTZ R36, R107, R4, !PT ;  /* 0x000000046b247209 */ /* 0x000fe20007810000 */
[----:B------:R-:W2:Y:S01]  /*2460*/  MUFU.TANH R51, R51 ;  /* 0x0000003300337308 */ /* 0x000ea20000002400 */
[----:B------:R-:W-:Y:S01]  /*2470*/  ISETP.GT.AND P3, PT, R7, 0x29, PT ;  /* 0x000000290700780c */ /* 0x000fe20003f64270 */
[----:B------:R-:W-:Y:S01]  /*2480*/  FMUL.FTZ R4, R71, UR10 ;  /* 0x0000000a47047c20 */ /* 0x000fe20008410000 */
[----:B0-----:R-:W-:Y:S01]  /*2490*/  FSEL R111, R46, -INF , P4 ;  /* 0xff8000002e6f7808 */ /* 0x001fe20002000000 */
[----:B------:R-:W-:Y:S01]  /*24a0*/  FMUL.FTZ R12, R44, UR10 ;  /* 0x0000000a2c0c7c20 */ /* 0x000fe20008410000 */
[----:B------:R-:W-:Y:S01]  /*24b0*/  FMNMX.FTZ R36, R109, R36, !PT ;  /* 0x000000246d247209 */ /* 0x000fe20007810000 */
[----:B------:R-:W-:Y:S01]  /*24c0*/  FMUL.FTZ R9, R48, UR10 ;  /* 0x0000000a30097c20 */ /* 0x000fe20008410000 */
[----:B------:R-:W-:Y:S01]  /*24d0*/  ISETP.GT.AND P4, PT, R7, 0x30, PT ;  /* 0x000000300700780c */ /* 0x000fe20003f84270 */
[----:B------:R-:W-:Y:S01]  /*24e0*/  MUFU.TANH R54, R54 ;  /* 0x0000003600367308 */ /* 0x000fe20000002400 */
[----:B-----5:R-:W-:Y:S01]  /*24f0*/  FSEL R91, R47, -INF , P3 ;  /* 0xff8000002f5b7808 */ /* 0x020fe20001800000 */
[----:B------:R-:W-:Y:S01]  /*2500*/  FMUL.FTZ R77, R77, UR10 ;  /* 0x0000000a4d4d7c20 */ /* 0x000fe20008410000 */
[----:B------:R-:W-:Y:S01]  /*2510*/  FMNMX.FTZ R36, R111, R36, !PT ;  /* 0x000000246f247209 */ /* 0x000fe20007810000 */
[----:B------:R-:W-:Y:S01]  /*2520*/  FMUL.FTZ R8, R52, UR10 ;  /* 0x0000000a34087c20 */ /* 0x000fe20008410000 */
[----:B------:R-:W-:Y:S01]  /*2530*/  ISETP.GT.AND P3, PT, R7, 0x31, PT ;  /* 0x000000310700780c */ /* 0x000fe20003f64270 */
[----:B------:R-:W-:Y:S01]  /*2540*/  FMUL.FTZ R3, R56, UR10 ;  /* 0x0000000a38037c20 */ /* 0x000fe20008410000 */
[----:B-1----:R-:W-:Y:S01]  /*2550*/  FSEL R71, R50, -INF , P4 ;  /* 0xff80000032477808 */ /* 0x002fe20002000000 */
[----:B------:R-:W0:Y:S01]  /*2560*/  MUFU.TANH R55, R55 ;  /* 0x0000003700377308 */ /* 0x000e220000002400 */
[----:B------:R-:W-:Y:S01]  /*2570*/  FMNMX.FTZ R36, R91, R36, !PT ;  /* 0x000000245b247209 */ /* 0x000fe20007810000 */
[----:B------:R-:W-:Y:S01]  /*2580*/  FMUL.FTZ R81, R81, UR10 ;  /* 0x0000000a51517c20 */ /* 0x000fe20008410000 */
[----:B------:R-:W-:Y:S01]  /*2590*/  ISETP.GT.AND P4, PT, R7, 0x38, PT ;  /* 0x000000380700780c */ /* 0x000fe20003f84270 */
[----:B------:R-:W-:Y:S01]  /*25a0*/  FMUL.FTZ R60, R60, UR10 ;  /* 0x0000000a3c3c7c20 */ /* 0x000fe20008410000 */
[----:B------:R-:W-:Y:S01]  /*25b0*/  FMNMX.FTZ R36, R71, R36, !PT ;  /* 0x0000002447247209 */ /* 0x000fe20007810000 */
        /* <DEDUP_REMOVED lines=8> */
[----:B------:R1:W-:Y:S01]  /*2640*/  @!P1 SYNCS.ARRIVE.TRANS64.RED.A1T0 RZ, [R0+URZ], RZ ;  /* 0x000000ff00ff99a7 */ /* 0x0003e2000810043f */
[----:B------:R-:W-:Y:S01]  /*2650*/  UIMAD UR11, UR49, UR11, -UR14 ;  /* 0x0000000b310b72a4 */ /* 0x000fe2000f8e0a0e */
[----:B------:R-:W4:Y:S01]  /*2660*/  MUFU.TANH R29, R59 ;  /* 0x0000003b001d7308 */ /* 0x000f220000002400 */
[----:B------:R-:W-:Y:S01]  /*2670*/  UMOV UR10, UR36 ;  /* 0x00000024000a7c82 */ /* 0x000fe20008000000 */
[----:B------:R-:W-:-:S06]  /*2680*/  UIADD3 UR54, UR54, -0x2, URZ ;  /* 0xfffffffe36367890 */ /* 0x000fcc000fffe03f */
[----:B------:R2:W-:Y:S08]  /*2690*/  MUFU.TANH R53, R67 ;  /* 0x0000004300357308 */ /* 0x0005f00000002400 */
[----:B------:R-:W5:Y:S01]  /*26a0*/  MUFU.TANH R62, R62 ;  /* 0x0000003e003e7308 */ /* 0x000f620000002400 */
[----:B--2---:R-:W-:Y:S02]  /*26b0*/  FSEL R67, R51, -INF , P3 ;  /* 0xff80000033437808 */ /* 0x004fe40001800000 */
[----:B------:R-:W-:-:S02]  /*26c0*/  ISETP.GT.AND P3, PT, R7, 0x39, PT ;  /* 0x000000390700780c */ /* 0x000fc40003f64270 */
[----:B------:R-:W-:Y:S02]  /*26d0*/  FMNMX.FTZ R36, R67, R36, !PT ;  /* 0x0000002443247209 */ /* 0x000fe40007810000 */
[----:B0-----:R-:W-:Y:S01]  /*26e0*/  FSEL R59, R55, -INF , P3 ;  /* 0xff800000373b7808 */ /* 0x001fe20001800000 */
[----:B------:R0:W2:Y:S01]  /*26f0*/  MUFU.TANH R45, R63 ;  /* 0x0000003f002d7308 */ /* 0x0000a20000002400 */
[----:B------:R-:W-:-:S04]  /*2700*/  ISETP.GT.AND P3, PT, R7, 0x41, PT ;  /* 0x000000410700780c */ /* 0x000fc80003f64270 */
[----:B----4-:R-:W-:Y:S02]  /*2710*/  FSEL R55, R29, -INF , P3 ;  /* 0xff8000001d377808 */ /* 0x010fe40001800000 */
[C---:B------:R-:W-:Y:S01]  /*2720*/  ISETP.GT.AND P3, PT, R7.reuse, 0x49, PT ;  /* 0x000000490700780c */ /* 0x040fe20003f64270 */
[----:B------:R-:W4:Y:S01]  /*2730*/  MUFU.TANH R66, R66 ;  /* 0x0000004200427308 */ /* 0x000f220000002400 */
[----:B0-----:R-:W-:Y:S02]  /*2740*/  FSEL R63, R54, -INF , P4 ;  /* 0xff800000363f7808 */ /* 0x001fe40002000000 */
[----:B------:R-:W-:Y:S02]  /*2750*/  ISETP.GT.AND P4, PT, R7, 0x40, PT ;  /* 0x000000400700780c */ /* 0x000fe40003f84270 */
[----:B------:R-:W-:Y:S02]  /*2760*/  FMNMX.FTZ R36, R63, R36, !PT ;  /* 0x000000243f247209 */ /* 0x000fe40007810000 */
[----:B------:R-:W-:Y:S01]  /*2770*/  FSEL R57, R57, -INF , P4 ;  /* 0xff80000039397808 */ /* 0x000fe20002000000 */
[----:B------:R-:W0:Y:S01]  /*2780*/  MUFU.TANH R49, R70 ;  /* 0x0000004600317308 */ /* 0x000e220000002400 */
[----:B------:R-:W-:-:S02]  /*2790*/  FMNMX.FTZ R36, R59, R36, !PT ;  /* 0x000000243b247209 */ /* 0x000fc40007810000 */
[----:B------:R-:W-:Y:S02]  /*27a0*/  ISETP.GT.AND P4, PT, R7, 0x48, PT ;  /* 0x000000480700780c */ /* 0x000fe40003f84270 */
[----:B------:R-:W-:Y:S02]  /*27b0*/  FMNMX.FTZ R36, R57, R36, !PT ;  /* 0x0000002439247209 */ /* 0x000fe40007810000 */
[----:B-----5:R-:W-:Y:S01]  /*27c0*/  FSEL R43, R62, -INF , P4 ;  /* 0xff8000003e2b7808 */ /* 0x020fe20002000000 */
[----:B------:R-:W5:Y:S01]  /*27d0*/  MUFU.TANH R4, R4 ;  /* 0x0000000400047308 */ /* 0x000f620000002400 */
[----:B------:R-:W-:Y:S02]  /*27e0*/  FMNMX.FTZ R36, R55, R36, !PT ;  /* 0x0000002437247209 */ /* 0x000fe40007810000 */
[----:B------:R-:W-:Y:S02]  /*27f0*/  ISETP.GT.AND P4, PT, R7, 0x50, PT ;  /* 0x000000500700780c */ /* 0x000fe40003f84270 */
[----:B--2---:R-:W-:-:S02]  /*2800*/  FSEL R45, R45, -INF , P3 ;  /* 0xff8000002d2d7808 */ /* 0x004fc40001800000 */
[----:B------:R-:W-:Y:S01]  /*2810*/  FMNMX.FTZ R36, R43, R36, !PT ;  /* 0x000000242b247209 */ /* 0x000fe20007810000 */
[----:B------:R-:W2:Y:S01]  /*2820*/  MUFU.TANH R41, R74 ;  /* 0x0000004a00297308 */ /* 0x000ea20000002400 */
[----:B------:R-:W-:Y:S02]  /*2830*/  ISETP.GT.AND P3, PT, R7, 0x51, PT ;  /* 0x000000510700780c */ /* 0x000fe40003f64270 */
[----:B----4-:R-:W-:Y:S02]  /*2840*/  FSEL R47, R66, -INF , P4 ;  /* 0xff800000422f7808 */ /* 0x010fe40002000000 */
[----:B------:R-:W-:Y:S02]  /*2850*/  FMNMX.FTZ R36, R45, R36, !PT ;  /* 0x000000242d247209 */ /* 0x000fe40007810000 */
[----:B------:R-:W-:Y:S01]  /*2860*/  ISETP.GT.AND P4, PT, R7, 0x58, PT ;  /* 0x000000580700780c */ /* 0x000fe20003f84270 */
[----:B------:R-:W4:Y:S01]  /*2870*/  MUFU.TANH R75, R75 ;  /* 0x0000004b004b7308 */ /* 0x000f220000002400 */
[----:B------:R-:W-:-:S02]  /*2880*/  FSEL R53, R53, -INF , P3 ;  /* 0xff80000035357808 */ /* 0x000fc40001800000 */
[----:B------:R-:W-:Y:S02]  /*2890*/  FMNMX.FTZ R36, R47, R36, !PT ;  /* 0x000000242f247209 */ /* 0x000fe40007810000 */
[----:B------:R-:W-:Y:S02]  /*28a0*/  ISETP.GT.AND P3, PT, R7, 0x59, PT ;  /* 0x000000590700780c */ /* 0x000fe40003f64270 */
[----:B0-----:R-:W-:Y:S01]  /*28b0*/  FSEL R49, R49, -INF , P4 ;  /* 0xff80000031317808 */ /* 0x001fe20002000000 */
[----:B------:R-:W0:Y:S01]  /*28c0*/  MUFU.TANH R35, R78 ;  /* 0x0000004e00237308 */ /* 0x000e220000002400 */
[----:B------:R-:W-:Y:S02]  /*28d0*/  FMNMX.FTZ R36, R53, R36, !PT ;  /* 0x0000002435247209 */ /* 0x000fe40007810000 */
[----:B------:R-:W-:Y:S02]  /*28e0*/  ISETP.GT.AND P4, PT, R7, 0x60, PT ;  /* 0x000000600700780c */ /* 0x000fe40003f84270 */
[----:B-----5:R-:W-:-:S02]  /*28f0*/  FSEL R51, R4, -INF , P3 ;  /* 0xff80000004337808 */ /* 0x020fc40001800000 */
[----:B------:R-:W-:Y:S01]  /*2900*/  FMNMX.FTZ R36, R49, R36, !PT ;  /* 0x0000002431247209 */ /* 0x000fe20007810000 */
[----:B------:R-:W5:Y:S01]  /*2910*/  MUFU.TANH R39, R79 ;  /* 0x0000004f00277308 */ /* 0x000f620000002400 */
[----:B------:R-:W-:Y:S02]  /*2920*/  ISETP.GT.AND P3, PT, R7, 0x61, PT ;  /* 0x000000610700780c */ /* 0x000fe40003f64270 */
[----:B--2---:R-:W-:Y:S02]  /*2930*/  FSEL R41, R41, -INF , P4 ;  /* 0xff80000029297808 */ /* 0x004fe40002000000 */
[----:B------:R-:W-:Y:S02]  /*2940*/  FMNMX.FTZ R36, R51, R36, !PT ;  /* 0x0000002433247209 */ /* 0x000fe40007810000 */
[----:B------:R-:W-:Y:S01]  /*2950*/  ISETP.GT.AND P4, PT, R7, 0x68, PT ;  /* 0x000000680700780c */ /* 0x000fe20003f84270 */
[----:B------:R-:W2:Y:S01]  /*2960*/  MUFU.TANH R31, R82 ;  /* 0x00000052001f7308 */ /* 0x000ea20000002400 */
[----:B----4-:R-:W-:-:S02]  /*2970*/  FSEL R29, R75, -INF , P3 ;  /* 0xff8000004b1d7808 */ /* 0x010fc40001800000 */
        /* <DEDUP_REMOVED lines=8> */
[----:B------:R-:W4:Y:S01]  /*2a00*/  MUFU.TANH R33, R86 ;  /* 0x0000005600217308 */ /* 0x000f220000002400 */
[----:B------:R-:W-:Y:S02]  /*2a10*/  ISETP.GT.AND P3, PT, R7, 0x71, PT ;  /* 0x000000710700780c */ /* 0x000fe40003f64270 */
[----:B--2---:R-:W-:Y:S02]  /*2a20*/  FSEL R31, R31, -INF , P4 ;  /* 0xff8000001f1f7808 */ /* 0x004fe40002000000 */
[----:B------:R-:W-:Y:S02]  /*2a30*/  FMNMX.FTZ R36, R39, R36, !PT ;  /* 0x0000002427247209 */ /* 0x000fe40007810000 */
[----:B------:R-:W-:Y:S01]  /*2a40*/  ISETP.GT.AND P4, PT, R7, 0x78, PT ;  /* 0x000000780700780c */ /* 0x000fe20003f84270 */
[----:B------:R-:W2:Y:S01]  /*2a50*/  MUFU.TANH R27, R87 ;  /* 0x00000057001b7308 */ /* 0x000ea20000002400 */
[----:B0-----:R-:W-:-:S02]  /*2a60*/  FSEL R37, R37, -INF , P3 ;  /* 0xff80000025257808 */ /* 0x001fc40001800000 */
[----:B------:R-:W-:Y:S02]  /*2a70*/  FMNMX.FTZ R36, R31, R36, !PT ;  /* 0x000000241f247209 */ /* 0x000fe40007810000 */
[----:B------:R-:W-:Y:S02]  /*2a80*/  ISETP.GT.AND P3, PT, R7, 0x79, PT ;  /* 0x000000790700780c */ /* 0x000fe40003f64270 */
[----:B------:R-:W-:Y:S01]  /*2a90*/  FMNMX.FTZ R36, R37, R36, !PT ;  /* 0x0000002425247209 */ /* 0x000fe20007810000 */
[----:B------:R-:W-:Y:S01]  /*2aa0*/  MUFU.TANH R21, R21 ;  /* 0x0000001500157308 */ /* 0x000fe20000002400 */
[----:B----4-:R-:W-:-:S04]  /*2ab0*/  FSEL R33, R33, -INF , P4 ;  /* 0xff80000021217808 */ /* 0x010fc80002000000 */
[----:B------:R-:W-:-:S03]  /*2ac0*/  FMNMX.FTZ R36, R33, R36, !PT ;  /* 0x0000002421247209 */ /* 0x000fc60007810000 */
[----:B------:R-:W0:Y:S01]  /*2ad0*/  MUFU.TANH R88, R88 ;  /* 0x0000005800587308 */ /* 0x000e220000002400 */
[----:B--2---:R-:W-:-:S04]  /*2ae0*/  FSEL R27, R27, -INF , P3 ;  /* 0xff8000001b1b7808 */ /* 0x004fc80001800000 */
[----:B------:R-:W-:-:S03]  /*2af0*/  FMNMX.FTZ R36, R27, R36, !PT ;  /* 0x000000241b247209 */ /* 0x000fc60007810000 */
[----:B------:R2:W-:Y:S02]  /*2b00*/  MUFU.TANH R38, R61 ;  /* 0x0000003d00267308 */ /* 0x0005e40000002400 */
[----:B------:R-:W4:Y:S06]  /*2b10*/  SHFL.BFLY PT, R7, R36, 0x2, 0x1f ;  /* 0x0c401f0024077f89 */ /* 0x000f2c00000e0000 */
[----:B------:R-:W5:Y:S01]  /*2b20*/  MUFU.TANH R89, R89 ;  /* 0x0000005900597308 */ /* 0x000f620000002400 */
[----:B--2---:R-:W-:Y:S01]  /*2b30*/  VIADD R61, R32, -UR14 ;  /* 0x8000000e203d7c36 */ /* 0x004fe20008000000 */
[----:B------:R-:W-:-:S04]  /*2b40*/  @UP0 ULDC UR14, c[0x0][0x450] ;  /* 0x00011400000e0ab9 */ /* 0x000fc80000000800 */
[----:B---3--:R-:W-:Y:S02]  /*2b50*/  VIADDMNMX R61, R26, R61, R30, PT ;  /* 0x0000003d1a3d7246 */ /* 0x008fe4000380011e */
[----:B------:R-:W2:Y:S02]  /*2b60*/  MUFU.TANH R28, R28 ;  /* 0x0000001c001c7308 */ /* 0x000ea40000002400 */
[C---:B------:R-:W-:Y:S02]  /*2b70*/  ISETP.GT.AND P4, PT, R61.reuse, 0x1, PT ;  /* 0x000000013d00780c */ /* 0x040fe40003f84270 */
[----:B------:R-:W-:Y:S02]  /*2b80*/  ISETP.GT.AND P5, PT, R61, 0x8, PT ;  /* 0x000000083d00780c */ /* 0x000fe40003fa4270 */
[----:B0-----:R-:W-:Y:S02]  /*2b90*/  FSEL R88, R88, -INF , P4 ;  /* 0xff80000058587808 */ /* 0x001fe40002000000 */
[----:B------:R-:W-:Y:S01]  /*2ba0*/  MUFU.TANH R24, R24 ;  /* 0x0000001800187308 */ /* 0x000fe20000002400 */
[----:B-----5:R-:W-:-:S02]  /*2bb0*/  FSEL R89, R89, -INF , P5 ;  /* 0xff80000059597808 */ /* 0x020fc40002800000 */
[----:B----4-:R-:W-:Y:S02]  /*2bc0*/  FMNMX.FTZ R4, R36, R7, !PT ;  /* 0x0000000724047209 */ /* 0x010fe40007810000 */
[----:B------:R-:W-:-:S03]  /*2bd0*/  ISETP.GT.AND P4, PT, R61, 0x10, PT ;  /* 0x000000103d00780c */ /* 0x000fc60003f84270 */
[----:B------:R-:W0:Y:S01]  /*2be0*/  SHFL.BFLY PT, R7, R4, 0x1, 0x1f ;  /* 0x0c201f0004077f89 */ /* 0x000e2200000e0000 */
[----:B------:R-:W3:Y:S08]  /*2bf0*/  MUFU.TANH R25, R25 ;  /* 0x0000001900197308 */ /* 0x000ef00000002400 */
[----:B------:R4:W-:Y:S08]  /*2c00*/  MUFU.TANH R40, R65 ;  /* 0x0000004100287308 */ /* 0x0009f00000002400 */
[----:B------:R-:W5:Y:S01]  /*2c10*/  MUFU.TANH R20, R20 ;  /* 0x0000001400147308 */ /* 0x000f620000002400 */
[----:B0-----:R-:W-:Y:S01]  /*2c20*/  FMNMX.FTZ R7, R4, R7, !PT ;  /* 0x0000000704077209 */ /* 0x001fe20007810000 */
[----:B------:R-:W-:-:S06]  /*2c30*/  IMAD.U32 R4, RZ, RZ, UR6 ;  /* 0x00000006ff047e24 */ /* 0x000fcc000f8e00ff */
[----:B------:R-:W0:Y:S01]  /*2c40*/  MUFU.TANH R15, R15 ;  /* 0x0000000f000f7308 */ /* 0x000e220000002400 */
[----:B------:R-:W-:Y:S01]  /*2c50*/  @UP0 ULDC UR6, c[0x0][0x44c] ;  /* 0x0001130000060ab9 */ /* 0x000fe20000000800 */
[C---:B------:R-:W-:Y:S01]  /*2c60*/  FSETP.NEU.FTZ.AND P3, PT, R7.reuse, -INF , PT ;  /* 0xff8000000700780b */ /* 0x040fe20003f7d000 */
[----:B------:R-:W-:Y:S01]  /*2c70*/  FMUL.FTZ R36, R7, R4 ;  /* 0x0000000407247220 */ /* 0x000fe20000410000 */
[----:B------:R-:W-:-:S04]  /*2c80*/  UIMAD.WIDE.U32 UR6, UR36, UR6, URZ ;  /* 0x00000006240672a5 */ /* 0x000fc8000f8e003f */
[----:B------:R-:W-:Y:S01]  /*2c90*/  FSEL R36, R36, RZ, P3 ;  /* 0x000000ff24247208 */ /* 0x000fe20001800000 */
[----:B------:R2:W-:Y:S01]  /*2ca0*/  MUFU.TANH R42, R69 ;  /* 0x00000045002a7308 */ /* 0x0005e20000002400 */
[----:B------:R-:W-:Y:S01]  /*2cb0*/  ISETP.GT.AND P3, PT, R61, RZ, PT ;  /* 0x000000ff3d00720c */ /* 0x000fe20003f64270 */
[----:B------:R-:W-:Y:S02]  /*2cc0*/  @UP0 USHF.R.U32.HI UR10, URZ, UR14, UR7 ;  /* 0x0000000e3f0a0299 */ /* 0x000fe40008011607 */
[-CC-:B------:R-:W-:Y:S01]  /*2cd0*/  FFMA.FTZ R181, R93, R4.reuse, -R36.reuse ;  /* 0x000000045db57223 */ /* 0x180fe20000010824 */
[----:B----4-:R-:W-:Y:S01]  /*2ce0*/  FSEL R65, R21, -INF , P3 ;  /* 0xff80000015417808 */ /* 0x010fe20001800000 */
[--C-:B------:R-:W-:Y:S01]  /*2cf0*/  FFMA.FTZ R169, R71, R4, -R36.reuse ;  /* 0x0000000447a97223 */ /* 0x100fe20000010824 */
[----:B------:R-:W-:Y:S01]  /*2d00*/  ISETP.GT.AND P3, PT, R61, 0x9, PT ;  /* 0x000000093d00780c */ /* 0x000fe20003f64270 */
[----:B------:R-:W4:Y:S01]  /*2d10*/  MUFU.TANH R13, R13 ;  /* 0x0000000d000d7308 */ /* 0x000f220000002400 */
[----:B------:R-:W-:Y:S01]  /*2d20*/  FMNMX.FTZ R30, R65, R88, !PT ;  /* 0x00000058411e7209 */ /* 0x000fe20007810000 */
[-CC-:B------:R-:W-:Y:S01]  /*2d30*/  FFMA.FTZ R183, R95, R4.reuse, -R36.reuse ;  /* 0x000000045fb77223 */ /* 0x180fe20000010824 */
[----:B--2---:R-:W-:Y:S01]  /*2d40*/  FSEL R69, R28, -INF , P3 ;  /* 0xff8000001c457808 */ /* 0x004fe20001800000 */
[--C-:B------:R-:W-:Y:S01]  /*2d50*/  FFMA.FTZ R97, R97, R4, -R36.reuse ;  /* 0x0000000461617223 */ /* 0x100fe20000010824 */
[----:B------:R-:W-:Y:S01]  /*2d60*/  FMNMX.FTZ R30, R89, R30, !PT ;  /* 0x0000001e591e7209 */ /* 0x000fe20007810000 */
[--C-:B------:R-:W-:Y:S01]  /*2d70*/  FFMA.FTZ R171, R63, R4, -R36.reuse ;  /* 0x000000043fab7223 */ /* 0x100fe20000010824 */
[----:B------:R-:W-:Y:S01]  /*2d80*/  ISETP.GT.AND P3, PT, R61, 0x11, PT ;  /* 0x000000113d00780c */ /* 0x000fe20003f64270 */
[----:B------:R2:W-:Y:S01]  /*2d90*/  MUFU.TANH R44, R73 ;  /* 0x00000049002c7308 */ /* 0x0005e20000002400 */
[----:B------:R-:W-:Y:S01]  /*2da0*/  FMNMX.FTZ R30, R69, R30, !PT ;  /* 0x0000001e451e7209 */ /* 0x000fe20007810000 */
[-CC-:B------:R-:W-:Y:S01]  /*2db0*/  FFMA.FTZ R177, R99, R4.reuse, -R36.reuse ;  /* 0x0000000463b17223 */ /* 0x180fe20000010824 */
[----:B---3--:R-:W-:Y:S01]  /*2dc0*/  FSEL R25, R25, -INF , P3 ;  /* 0xff80000019197808 */ /* 0x008fe20001800000 */
[-CC-:B------:R-:W-:Y:S01]  /*2dd0*/  FFMA.FTZ R153, R57, R4.reuse, -R36.reuse ;  /* 0x0000000439997223 */ /* 0x180fe20000010824 */
[----:B------:R-:W-:Y:S01]  /*2de0*/  ISETP.GT.AND P3, PT, R61, 0x19, PT ;  /* 0x000000193d00780c */ /* 0x000fe20003f64270 */
[-CC-:B------:R-:W-:Y:S01]  /*2df0*/  FFMA.FTZ R34, R34, R4.reuse, -R36.reuse ;  /* 0x0000000422227223 */ /* 0x180fe20000010824 */
[-CC-:B------:R-:W-:Y:S01]  /*2e00*/  FFMA.FTZ R179, R103, R4.reuse, -R36.reuse ;  /* 0x0000000467b37223 */ /* 0x180fe20000010824 */
[----:B------:R-:W-:Y:S01]  /*2e10*/  MUFU.TANH R14, R14 ;  /* 0x0000000e000e7308 */ /* 0x000fe20000002400 */
[----:B--2---:R-:W-:Y:S01]  /*2e20*/  FSEL R73, R24, -INF , P4 ;  /* 0xff80000018497808 */ /* 0x004fe20002000000 */
[-CC-:B------:R-:W-:Y:S01]  /*2e30*/  FFMA.FTZ R24, R55, R4.reuse, -R36.reuse ;  /* 0x0000000437187223 */ /* 0x180fe20000010824 */
[----:B------:R-:W-:Y:S01]  /*2e40*/  ISETP.GT.AND P4, PT, R61, 0x18, PT ;  /* 0x000000183d00780c */ /* 0x000fe20003f84270 */
[--C-:B------:R-:W-:Y:S01]  /*2e50*/  FFMA.FTZ R173, R107, R4, -R36.reuse ;  /* 0x000000046bad7223 */ /* 0x100fe20000010824 */
[----:B------:R-:W-:Y:S01]  /*2e60*/  FMNMX.FTZ R30, R73, R30, !PT ;  /* 0x0000001e491e7209 */ /* 0x000fe20007810000 */
[--C-:B------:R-:W-:Y:S01]  /*2e70*/  FFMA.FTZ R109, R109, R4, -R36.reuse ;  /* 0x000000046d6d7223 */ /* 0x100fe20000010824 */
[----:B-----5:R-:W-:Y:S01]  /*2e80*/  FSEL R75, R20, -INF , P4 ;  /* 0xff800000144b7808 */ /* 0x020fe20002000000 */
[----:B------:R-:W2:Y:S01]  /*2e90*/  MUFU.TANH R12, R12 ;  /* 0x0000000c000c7308 */ /* 0x000ea20000002400 */
[----:B------:R-:W-:Y:S01]  /*2ea0*/  FMNMX.FTZ R30, R25, R30, !PT ;  /* 0x0000001e191e7209 */ /* 0x000fe20007810000 */
[-CC-:B------:R-:W-:Y:S01]  /*2eb0*/  FFMA.FTZ R20, R101, R4.reuse, -R36.reuse ;  /* 0x0000000465147223 */ /* 0x180fe20000010824 */
[----:B------:R-:W-:Y:S01]  /*2ec0*/  ISETP.GT.AND P4, PT, R61, 0x20, PT ;  /* 0x000000203d00780c */ /* 0x000fe20003f84270 */
[-CC-:B------:R-:W-:Y:S01]  /*2ed0*/  FFMA.FTZ R175, R111, R4.reuse, -R36.reuse ;  /* 0x000000046faf7223 */ /* 0x180fe20000010824 */
[----:B0-----:R-:W-:Y:S01]  /*2ee0*/  FSEL R15, R15, -INF , P3 ;  /* 0xff8000000f0f7808 */ /* 0x001fe20001800000 */
[--C-:B------:R-:W-:Y:S01]  /*2ef0*/  FFMA.FTZ R43, R43, R4, -R36.reuse ;  /* 0x000000042b2b7223 */ /* 0x100fe20000010824 */
[----:B------:R-:W-:Y:S01]  /*2f00*/  FMNMX.FTZ R30, R75, R30, !PT ;  /* 0x0000001e4b1e7209 */ /* 0x000fe20007810000 */
[----:B------:R-:W-:Y:S01]  /*2f10*/  MUFU.TANH R11, R11 ;  /* 0x0000000b000b7308 */ /* 0x000fe20000002400 */
[----:B------:R-:W-:Y:S01]  /*2f20*/  ISETP.GT.AND P3, PT, R61, 0x21, PT ;  /* 0x000000213d00780c */ /* 0x000fe20003f64270 */
[-CC-:B------:R-:W-:Y:S01]  /*2f30*/  FFMA.FTZ R45, R45, R4.reuse, -R36.reuse ;  /* 0x000000042d2d7223 */ /* 0x180fe20000010824 */
[----:B----4-:R-:W-:Y:S01]  /*2f40*/  FSEL R13, R13, -INF , P4 ;  /* 0xff8000000d0d7808 */ /* 0x010fe20002000000 */
[--C-:B------:R-:W-:Y:S01]  /*2f50*/  FFMA.FTZ R47, R47, R4, -R36.reuse ;  /* 0x000000042f2f7223 */ /* 0x100fe20000010824 */
[----:B------:R-:W-:Y:S01]  /*2f60*/  FMNMX.FTZ R30, R15, R30, !PT ;  /* 0x0000001e0f1e7209 */ /* 0x000fe20007810000 */
[--C-:B------:R-:W-:Y:S01]  /*2f70*/  FFMA.FTZ R53, R53, R4, -R36.reuse ;  /* 0x0000000435357223 */ /* 0x100fe20000010824 */
[----:B------:R-:W-:Y:S01]  /*2f80*/  ISETP.GT.AND P4, PT, R61, 0x28, PT ;  /* 0x000000283d00780c */ /* 0x000fe20003f84270 */
[----:B------:R-:W0:Y:S01]  /*2f90*/  MUFU.TANH R9, R9 ;  /* 0x0000000900097308 */ /* 0x000e220000002400 */
[----:B------:R-:W-:Y:S01]  /*2fa0*/  FMNMX.FTZ R30, R13, R30, !PT ;  /* 0x0000001e0d1e7209 */ /* 0x000fe20007810000 */
[-CC-:B------:R-:W-:Y:S01]  /*2fb0*/  FFMA.FTZ R49, R49, R4.reuse, -R36.reuse ;  /* 0x0000000431317223 */ /* 0x180fe20000010824 */
[----:B--2---:R-:W-:Y:S01]  /*2fc0*/  FSEL R79, R12, -INF , P4 ;  /* 0xff8000000c4f7808 */ /* 0x004fe20002000000 */
[-CC-:B------:R-:W-:Y:S01]  /*2fd0*/  FFMA.FTZ R12, R105, R4.reuse, -R36.reuse ;  /* 0x00000004690c7223 */ /* 0x180fe20000010824 */
[----:B------:R-:W-:Y:S01]  /*2fe0*/  ISETP.GT.AND P4, PT, R61, 0x30, PT ;  /* 0x000000303d00780c */ /* 0x000fe20003f84270 */
        /* <DEDUP_REMOVED lines=9> */
[----:B------:R-:W-:Y:S01]  /*3080*/  UIADD3 UR11, UR11, UR10, URZ ;  /* 0x0000000a0b0b7290 */ /* 0x000fe2000fffe03f */
[----:B------:R2:W-:Y:S01]  /*3090*/  MUFU.TANH R46, R77 ;  /* 0x0000004d002e7308 */ /* 0x0005e20000002400 */
[----:B0-----:R-:W-:Y:S01]  /*30a0*/  FSEL R9, R9, -INF , P4 ;  /* 0xff80000009097808 */ /* 0x001fe20002000000 */
[----:B------:R-:W-:Y:S01]  /*30b0*/  FFMA.FTZ R27, R27, R4, -R36 ;  /* 0x000000041b1b7223 */ /* 0x000fe20000010824 */
[----:B------:R-:W-:Y:S01]  /*30c0*/  ISETP.GT.AND P4, PT, R61, 0x38, PT ;  /* 0x000000383d00780c */ /* 0x000fe20003f84270 */
[----:B------:R-:W-:Y:S01]  /*30d0*/  USHF.R.S32.HI UR6, URZ, 0x1f, UR11 ;  /* 0x0000001f3f067899 */ /* 0x000fe2000801140b */
[----:B------:R-:W-:-:S02]  /*30e0*/  CS2R R110, SRZ ;  /* 0x00000000006e7805 */ /* 0x000fc4000001ff00 */
[----:B------:R-:W-:Y:S02]  /*30f0*/  CS2R R106, SRZ ;  /* 0x00000000006a7805 */ /* 0x000fe4000001ff00 */
[----:B------:R-:W-:Y:S01]  /*3100*/  CS2R R104, SRZ ;  /* 0x0000000000687805 */ /* 0x000fe2000001ff00 */
[----:B------:R-:W0:Y:S01]  /*3110*/  MUFU.TANH R8, R8 ;  /* 0x0000000800087308 */ /* 0x000e220000002400 */
[----:B--2---:R-:W-:Y:S01]  /*3120*/  FSEL R77, R14, -INF , P3 ;  /* 0xff8000000e4d7808 */ /* 0x004fe20001800000 */
[----:B------:R-:W-:Y:S01]  /*3130*/  FFMA.FTZ R14, R59, R4, -R36 ;  /* 0x000000043b0e7223 */ /* 0x000fe20000010824 */
[----:B------:R-:W-:Y:S01]  /*3140*/  ISETP.GT.AND P3, PT, R61, 0x29, PT ;  /* 0x000000293d00780c */ /* 0x000fe20003f64270 */
[----:B------:R-:W-:Y:S01]  /*3150*/  ULEA.HI UR6, UR6, UR11, URZ, 0x7 ;  /* 0x0000000b06067291 */ /* 0x000fe2000f8f383f */
[----:B------:R-:W-:Y:S02]  /*3160*/  FMNMX.FTZ R30, R77, R30, !PT ;  /* 0x0000001e4d1e7209 */ /* 0x000fe40007810000 */
[----:B------:R-:W-:-:S02]  /*3170*/  CS2R R102, SRZ ;  /* 0x0000000000667805 */ /* 0x000fc4000001ff00 */
[----:B------:R-:W-:Y:S01]  /*3180*/  FSEL R11, R11, -INF , P3 ;  /* 0xff8000000b0b7808 */ /* 0x000fe20001800000 */
[----:B------:R-:W-:Y:S01]  /*3190*/  MUFU.TANH R6, R6 ;  /* 0x0000000600067308 */ /* 0x000fe20000002400 */
[----:B------:R-:W-:Y:S01]  /*31a0*/  FMNMX.FTZ R30, R79, R30, !PT ;  /* 0x0000001e4f1e7209 */ /* 0x000fe20007810000 */
[----:B------:R-:W-:Y:S01]  /*31b0*/  USHF.R.S32.HI UR6, URZ, 0x7, UR6 ;  /* 0x000000073f067899 */ /* 0x000fe20008011406 */
[----:B------:R-:W-:Y:S02]  /*31c0*/  ISETP.GT.AND P3, PT, R61, 0x31, PT ;  /* 0x000000313d00780c */ /* 0x000fe40003f64270 */
[----:B------:R-:W-:Y:S01]  /*31d0*/  FMNMX.FTZ R30, R11, R30, !PT ;  /* 0x0000001e0b1e7209 */ /* 0x000fe20007810000 */
[----:B------:R-:W-:Y:S02]  /*31e0*/  UISETP.LT.AND UP1, UPT, URZ, UR6, UPT ;  /* 0x000000063f00728c */ /* 0x000fe4000bf21270 */
[----:B------:R-:W2:Y:S01]  /*31f0*/  MUFU.TANH R3, R3 ;  /* 0x0000000300037308 */ /* 0x000ea20000002400 */
[----:B------:R-:W-:Y:S01]  /*3200*/  FMNMX.FTZ R30, R9, R30, !PT ;  /* 0x0000001e091e7209 */ /* 0x000fe20007810000 */
[----:B------:R-:W-:Y:S01]  /*3210*/  USEL UR52, URZ, UR6, !UP1 ;  /* 0x000000063f347287 */ /* 0x000fe2000c800000 */
[----:B0-----:R-:W-:Y:S01]  /*3220*/  FSEL R83, R8, -INF , P4 ;  /* 0xff80000008537808 */ /* 0x001fe20002000000 */
[----:B------:R-:W-:Y:S01]  /*3230*/  FFMA.FTZ R8, R91, R4, -R36 ;  /* 0x000000045b087223 */ /* 0x000fe20000010824 */
[----:B------:R-:W-:Y:S01]  /*3240*/  ISETP.GT.AND P4, PT, R61, 0x40, PT ;  /* 0x000000403d00780c */ /* 0x000fe20003f84270 */
[----:B------:R-:W-:-:S02]  /*3250*/  UISETP.GE.AND UP1, UPT, UR54, UR52, UPT ;  /* 0x000000343600728c */ /* 0x000fc4000bf26270 */
[----:B------:R-:W0:Y:S08]  /*3260*/  MUFU.TANH R5, R5 ;  /* 0x0000000500057308 */ /* 0x000e300000002400 */
[----:B------:R3:W-:Y:S01]  /*3270*/  MUFU.TANH R48, R81 ;  /* 0x0000005100307308 */ /* 0x0007e20000002400 */
[----:B--2---:R-:W-:Y:S02]  /*3280*/  FSEL R3, R3, -INF , P4 ;  /* 0xff80000003037808 */ /* 0x004fe40002000000 */
[----:B------:R-:W-:-:S05]  /*3290*/  ISETP.GT.AND P4, PT, R61, 0x48, PT ;  /* 0x000000483d00780c */ /* 0x000fca0003f84270 */
[----:B------:R-:W2:Y:S01]  /*32a0*/  MUFU.TANH R60, R60 ;  /* 0x0000003c003c7308 */ /* 0x000ea20000002400 */
[----:B---3--:R-:W-:Y:S01]  /*32b0*/  FSEL R81, R10, -INF , P3 ;  /* 0xff8000000a517808 */ /* 0x008fe20001800000 */
[----:B------:R-:W-:Y:S01]  /*32c0*/  FFMA.FTZ R10, R67, R4, -R36 ;  /* 0x00000004430a7223 */ /* 0x000fe20000010824 */
[----:B------:R-:W-:Y:S02]  /*32d0*/  ISETP.GT.AND P3, PT, R61, 0x39, PT ;  /* 0x000000393d00780c */ /* 0x000fe40003f64270 */
[----:B------:R-:W-:-:S03]  /*32e0*/  FMNMX.FTZ R30, R81, R30, !PT ;  /* 0x0000001e511e7209 */ /* 0x000fc60007810000 */
[----:B------:R3:W-:Y:S01]  /*32f0*/  MUFU.TANH R50, R85 ;  /* 0x0000005500327308 */ /* 0x0007e20000002400 */
[----:B------:R-:W-:-:S07]  /*3300*/  FMNMX.FTZ R30, R83, R30, !PT ;  /* 0x0000001e531e7209 */ /* 0x000fce0007810000 */
[----:B------:R-:W4:Y:S01]  /*3310*/  MUFU.TANH R64, R64 ;  /* 0x0000004000407308 */ /* 0x000f220000002400 */
[----:B---3--:R-:W-:Y:S02]  /*3320*/  FSEL R85, R6, -INF , P3 ;  /* 0xff80000006557808 */ /* 0x008fe40001800000 */
[----:B------:R-:W-:Y:S02]  /*3330*/  ISETP.GT.AND P3, PT, R61, 0x41, PT ;  /* 0x000000413d00780c */ /* 0x000fe40003f64270 */
[----:B------:R-:W-:Y:S02]  /*3340*/  FMNMX.FTZ R30, R85, R30, !PT ;  /* 0x0000001e551e7209 */ /* 0x000fe40007810000 */
[----:B0-----:R-:W-:Y:S01]  /*3350*/  FSEL R5, R5, -INF , P3 ;  /* 0xff80000005057808 */ /* 0x001fe20001800000 */
[----:B------:R-:W0:Y:S01]  /*3360*/  MUFU.TANH R68, R68 ;  /* 0x0000004400447308 */ /* 0x000e220000002400 */
[----:B------:R-:W-:Y:S02]  /*3370*/  FMNMX.FTZ R30, R3, R30, !PT ;  /* 0x0000001e031e7209 */ /* 0x000fe40007810000 */
[----:B------:R-:W-:-:S02]  /*3380*/  ISETP.GT.AND P3, PT, R61, 0x49, PT ;  /* 0x000000493d00780c */ /* 0x000fc40003f64270 */
[----:B--2---:R-:W-:Y:S02]  /*3390*/  FSEL R87, R60, -INF , P4 ;  /* 0xff8000003c577808 */ /* 0x004fe40002000000 */
[----:B------:R-:W-:Y:S01]  /*33a0*/  FMNMX.FTZ R30, R5, R30, !PT ;  /* 0x0000001e051e7209 */ /* 0x000fe20007810000 */
[----:B------:R-:W2:Y:S01]  /*33b0*/  MUFU.TANH R72, R72 ;  /* 0x0000004800487308 */ /* 0x000ea20000002400 */
[----:B------:R-:W-:Y:S02]  /*33c0*/  ISETP.GT.AND P4, PT, R61, 0x50, PT ;  /* 0x000000503d00780c */ /* 0x000fe40003f84270 */
[----:B------:R-:W-:Y:S02]  /*33d0*/  FSEL R91, R38, -INF , P3 ;  /* 0xff800000265b7808 */ /* 0x000fe40001800000 */
[----:B------:R-:W-:Y:S02]  /*33e0*/  FMNMX.FTZ R30, R87, R30, !PT ;  /* 0x0000001e571e7209 */ /* 0x000fe40007810000 */
[----:B------:R-:W-:Y:S01]  /*33f0*/  ISETP.GT.AND P3, PT, R61, 0x51, PT ;  /* 0x000000513d00780c */ /* 0x000fe20003f64270 */
[----:B------:R-:W3:Y:S01]  /*3400*/  MUFU.TANH R76, R76 ;  /* 0x0000004c004c7308 */ /* 0x000ee20000002400 */
[----:B----4-:R-:W-:-:S02]  /*3410*/  FSEL R93, R64, -INF , P4 ;  /* 0xff800000405d7808 */ /* 0x010fc40002000000 */
[----:B------:R-:W-:Y:S02]  /*3420*/  FMNMX.FTZ R30, R91, R30, !PT ;  /* 0x0000001e5b1e7209 */ /* 0x000fe40007810000 */
[----:B------:R-:W-:Y:S02]  /*3430*/  ISETP.GT.AND P4, PT, R61, 0x58, PT ;  /* 0x000000583d00780c */ /* 0x000fe40003f84270 */
[----:B------:R-:W-:Y:S01]  /*3440*/  FSEL R71, R40, -INF , P3 ;  /* 0xff80000028477808 */ /* 0x000fe20001800000 */
[----:B------:R-:W4:Y:S01]  /*3450*/  MUFU.TANH R80, R80 ;  /* 0x0000005000507308 */ /* 0x000f220000002400 */
[----:B------:R-:W-:Y:S02]  /*3460*/  FMNMX.FTZ R30, R93, R30, !PT ;  /* 0x0000001e5d1e7209 */ /* 0x000fe40007810000 */
[----:B------:R-:W-:Y:S02]  /*3470*/  ISETP.GT.AND P3, PT, R61, 0x59, PT ;  /* 0x000000593d00780c */ /* 0x000fe40003f64270 */
[----:B0-----:R-:W-:-:S02]  /*3480*/  FSEL R95, R68, -INF , P4 ;  /* 0xff800000445f7808 */ /* 0x001fc40002000000 */
[----:B------:R-:W-:Y:S01]  /*3490*/  FMNMX.FTZ R30, R71, R30, !PT ;  /* 0x0000001e471e7209 */ /* 0x000fe20007810000 */
[----:B------:R2:W-:Y:S01]  /*34a0*/  MUFU.EX2 R28, R97 ;  /* 0x00000061001c7308 */ /* 0x0005e20000000800 */
[----:B------:R-:W-:Y:S02]  /*34b0*/  ISETP.GT.AND P4, PT, R61, 0x60, PT ;  /* 0x000000603d00780c */ /* 0x000fe40003f84270 */
[----:B------:R-:W-:Y:S02]  /*34c0*/  FSEL R67, R42, -INF , P3 ;  /* 0xff8000002a437808 */ /* 0x000fe40001800000 */
[----:B------:R-:W-:Y:S02]  /*34d0*/  FMNMX.FTZ R30, R95, R30, !PT ;  /* 0x0000001e5f1e7209 */ /* 0x000fe40007810000 */
[----:B------:R-:W-:Y:S01]  /*34e0*/  ISETP.GT.AND P3, PT, R61, 0x61, PT ;  /* 0x000000613d00780c */ /* 0x000fe20003f64270 */
[----:B------:R-:W0:Y:S01]  /*34f0*/  MUFU.TANH R84, R84 ;  /* 0x0000005400547308 */ /* 0x000e220000002400 */
[----:B--2---:R-:W-:-:S02]  /*3500*/  FSEL R97, R72, -INF , P4 ;  /* 0xff80000048617808 */ /* 0x004fc40002000000 */
[----:B------:R-:W-:Y:S02]  /*3510*/  FMNMX.FTZ R30, R67, R30, !PT ;  /* 0x0000001e431e7209 */ /* 0x000fe40007810000 */
[----:B------:R-:W-:Y:S02]  /*3520*/  ISETP.GT.AND P4, PT, R61, 0x68, PT ;  /* 0x000000683d00780c */ /* 0x000fe40003f84270 */
[----:B------:R-:W-:Y:S01]  /*3530*/  FSEL R63, R44, -INF , P3 ;  /* 0xff8000002c3f7808 */ /* 0x000fe20001800000 */
[----:B------:R-:W-:Y:S01]  /*3540*/  MUFU.EX2 R32, R24 ;  /* 0x0000001800207308 */ /* 0x000fe20000000800 */
[----:B------:R-:W-:Y:S02]  /*3550*/  FMNMX.FTZ R30, R97, R30, !PT ;  /* 0x0000001e611e7209 */ /* 0x000fe40007810000 */
[----:B------:R-:W-:Y:S02]  /*3560*/  ISETP.GT.AND P3, PT, R61, 0x69, PT ;  /* 0x000000693d00780c */ /* 0x000fe40003f64270 */
[----:B---3--:R-:W-:-:S02]  /*3570*/  FSEL R99, R76, -INF , P4 ;  /* 0xff8000004c637808 */ /* 0x008fc40002000000 */
[----:B------:R-:W-:Y:S01]  /*3580*/  FMNMX.FTZ R30, R63, R30, !PT ;  /* 0x0000001e3f1e7209 */ /* 0x000fe20007810000 */
[----:B------:R-:W-:Y:S01]  /*3590*/  MUFU.EX2 R181, R181 ;  /* 0x000000b500b57308 */ /* 0x000fe20000000800 */
[----:B------:R-:W-:Y:S02]  /*35a0*/  ISETP.GT.AND P4, PT, R61, 0x70, PT ;  /* 0x000000703d00780c */ /* 0x000fe40003f84270 */
[----:B------:R-:W-:Y:S02]  /*35b0*/  FSEL R59, R46, -INF , P3 ;  /* 0xff8000002e3b7808 */ /* 0x000fe40001800000 */
[----:B------:R-:W-:Y:S02]  /*35c0*/  FMNMX.FTZ R30, R99, R30, !PT ;  /* 0x0000001e631e7209 */ /* 0x000fe40007810000 */
[----:B------:R-:W-:Y:S01]  /*35d0*/  ISETP.GT.AND P3, PT, R61, 0x71, PT ;  /* 0x000000713d00780c */ /* 0x000fe20003f64270 */
[----:B------:R-:W2:Y:S01]  /*35e0*/  MUFU.EX2 R26, R34 ;  /* 0x00000022001a7308 */ /* 0x000ea20000000800 */
[----:B----4-:R-:W-:-:S02]  /*35f0*/  FSEL R101, R80, -INF , P4 ;  /* 0xff80000050657808 */ /* 0x010fc40002000000 */
[----:B------:R-:W-:Y:S02]  /*3600*/  FMNMX.FTZ R30, R59, R30, !PT ;  /* 0x0000001e3b1e7209 */ /* 0x000fe40007810000 */
[----:B------:R-:W-:Y:S02]  /*3610*/  ISETP.GT.AND P4, PT, R61, 0x78, PT ;  /* 0x000000783d00780c */ /* 0x000fe40003f84270 */
[----:B------:R-:W-:Y:S01]  /*3620*/  FSEL R57, R48, -INF , P3 ;  /* 0xff80000030397808 */ /* 0x000fe20001800000 */
[----:B------:R-:W3:Y:S01]  /*3630*/  MUFU.EX2 R183, R183 ;  /* 0x000000b700b77308 */ /* 0x000ee20000000800 */
[----:B------:R-:W-:Y:S02]  /*3640*/  FMNMX.FTZ R30, R101, R30, !PT ;  /* 0x0000001e651e7209 */ /* 0x000fe40007810000 */
[----:B------:R-:W-:Y:S02]  /*3650*/  ISETP.GT.AND P3, PT, R61, 0x79, PT ;  /* 0x000000793d00780c */ /* 0x000fe40003f64270 */
[----:B0-----:R-:W-:-:S02]  /*3660*/  FSEL R61, R84, -INF , P4 ;  /* 0xff800000543d7808 */ /* 0x001fc40002000000 */
[----:B------:R-:W-:Y:S01]  /*3670*/  FMNMX.FTZ R30, R57, R30, !PT ;  /* 0x0000001e391e7209 */ /* 0x000fe20007810000 */
[----:B------:R-:W0:Y:S01]  /*3680*/  MUFU.EX2 R177, R177 ;  /* 0x000000b100b17308 */ /* 0x000e220000000800 */
[----:B------:R-:W-:Y:S01]  /*3690*/  FSEL R55, R50, -INF , P3 ;  /* 0xff80000032377808 */ /* 0x000fe20001800000 */
[----:B--2---:R-:W-:Y:S01]  /*36a0*/  FADD.FTZ R46, R181, R26 ;  /* 0x0000001ab52e7221 */ /* 0x004fe20000010000 */
[----:B------:R-:W-:Y:S02]  /*36b0*/  FMNMX.FTZ R30, R61, R30, !PT ;  /* 0x0000001e3d1e7209 */ /* 0x000fe40007810000 */
[----:B------:R-:W-:Y:S02]  /*36c0*/  F2FP.BF16.F32.PACK_AB R181, R26, R181 ;  /* 0x000000b51ab5723e */ /* 0x000fe400000010ff */
[----:B------:R-:W-:Y:S01]  /*36d0*/  FMNMX.FTZ R30, R55, R30, !PT ;  /* 0x0000001e371e7209 */ /* 0x000fe20007810000 */
[----:B------:R-:W2:Y:S04]  /*36e0*/  MUFU.EX2 R20, R20 ;  /* 0x0000001400147308 */ /* 0x000ea80000000800 */
[----:B------:R-:W4:Y:S04]  /*36f0*/  SHFL.BFLY PT, R21, R30, 0x2, 0x1f ;  /* 0x0c401f001e157f89 */ /* 0x000f2800000e0000 */
[----:B------:R-:W5:Y:S08]  /*3700*/  MUFU.EX2 R179, R179 ;  /* 0x000000b300b37308 */ /* 0x000f700000000800 */
[----:B------:R-:W1:Y:S08]  /*3710*/  MUFU.EX2 R12, R12 ;  /* 0x0000000c000c7308 */ /* 0x000e700000000800 */
[----:B------:R-:W-:Y:S01]  /*3720*/  MUFU.EX2 R173, R173 ;  /* 0x000000ad00ad7308 */ /* 0x000fe20000000800 */
[----:B----4-:R-:W-:-:S07]  /*3730*/  FMNMX.FTZ R24, R30, R21, !PT ;  /* 0x000000151e187209 */ /* 0x010fce0007810000 */
[----:B------:R4:W-:Y:S01]  /*3740*/  MUFU.EX2 R6, R109 ;  /* 0x0000006d00067308 */ /* 0x0009e20000000800 */
[----:B------:R-:W3:Y:S07]  /*3750*/  SHFL.BFLY PT, R21, R24, 0x1, 0x1f ;  /* 0x0c201f0018157f89 */ /* 0x000eee00000e0000 */
[----:B------:R-:W-:Y:S01]  /*3760*/  MUFU.EX2 R175, R175 ;  /* 0x000000af00af7308 */ /* 0x000fe20000000800 */
[----:B----4-:R-:W-:-:S07]  /*3770*/  CS2R R108, SRZ ;  /* 0x00000000006c7805 */ /* 0x010fce000001ff00 */
[----:B------:R-:W-:Y:S08]  /*3780*/  MUFU.EX2 R8, R8 ;  /* 0x0000000800087308 */ /* 0x000ff00000000800 */
[----:B------:R-:W-:Y:S01]  /*3790*/  MUFU.EX2 R169, R169 ;  /* 0x000000a900a97308 */ /* 0x000fe20000000800 */
[----:B---3--:R-:W-:-:S04]  /*37a0*/  FMNMX.FTZ R21, R24, R21, !PT ;  /* 0x0000001518157209 */ /* 0x008fc80007810000 */
[C---:B------:R-:W-:Y:S01]  /*37b0*/  FSETP.NEU.FTZ.AND P3, PT, R21.reuse, -INF , PT ;  /* 0xff8000001500780b */ /* 0x040fe20003f7d000 */
[----:B------:R-:W-:Y:S02]  /*37c0*/  FMUL.FTZ R24, R21, R4 ;  /* 0x0000000415187220 */ /* 0x000fe40000410000 */
[----:B------:R-:W-:Y:S03]  /*37d0*/  MUFU.EX2 R10, R10 ;  /* 0x0000000a000a7308 */ /* 0x000fe60000000800 */
[----:B------:R-:W-:Y:S02]  /*37e0*/  FSEL R24, R24, RZ, P3 ;  /* 0x000000ff18187208 */ /* 0x000fe40001800000 */
[----:B------:R-:W-:-:S03]  /*37f0*/  PLOP3.LUT P3, PT, PT, PT, UP1, 0x80, 0x0 ;  /* 0x000000000000781c */ /* 0x000fc60003f6f018 */
        /* <DEDUP_REMOVED lines=13> */
[-C--:B------:R-:W-:Y:S01]  /*38d0*/  FFMA.FTZ R79, R79, R4.reuse, -R24 ;  /* 0x000000044f4f7223 */ /* 0x080fe20000010818 */
[----:B------:R-:W-:Y:S01]  /*38e0*/  MUFU.EX2 R65, R65 ;  /* 0x0000004100417308 */ /* 0x000fe20000000800 */
[----:B---3--:R-:W-:Y:S01]  /*38f0*/  FADD.FTZ R11, R183, R46 ;  /* 0x0000002eb70b7221 */ /* 0x008fe20000010000 */
[-CC-:B------:R-:W-:Y:S01]  /*3900*/  FFMA.FTZ R9, R9, R4.reuse, -R24.reuse ;  /* 0x0000000409097223 */ /* 0x180fe20000010818 */
[-CC-:B------:R-:W-:Y:S01]  /*3910*/  FFMA.FTZ R81, R81, R4.reuse, -R24.reuse ;  /* 0x0000000451517223 */ /* 0x180fe20000010818 */
[-CC-:B------:R-:W-:Y:S01]  /*3920*/  FFMA.FTZ R83, R83, R4.reuse, -R24.reuse ;  /* 0x0000000453537223 */ /* 0x180fe20000010818 */
[----:B------:R-:W-:Y:S01]  /*3930*/  FADD.FTZ R46, R28, R11 ;  /* 0x0000000b1c2e7221 */ /* 0x000fe20000010000 */
[-CC-:B------:R-:W-:Y:S01]  /*3940*/  FFMA.FTZ R85, R85, R4.reuse, -R24.reuse ;  /* 0x0000000455557223 */ /* 0x180fe20000010818 */
[-C--:B------:R-:W-:Y:S01]  /*3950*/  FFMA.FTZ R3, R3, R4.reuse, -R24 ;  /* 0x0000000403037223 */ /* 0x080fe20000010818 */
[----:B------:R-:W3:Y:S01]  /*3960*/  MUFU.EX2 R88, R88 ;  /* 0x0000005800587308 */ /* 0x000ee20000000800 */
[----:B0-----:R-:W-:Y:S01]  /*3970*/  FADD.FTZ R11, R177, R46 ;  /* 0x0000002eb10b7221 */ /* 0x001fe20000010000 */
[-CC-:B------:R-:W-:Y:S01]  /*3980*/  FFMA.FTZ R87, R87, R4.reuse, -R24.reuse ;  /* 0x0000000457577223 */ /* 0x180fe20000010818 */
[-CC-:B------:R-:W-:Y:S01]  /*3990*/  FFMA.FTZ R91, R91, R4.reuse, -R24.reuse ;  /* 0x000000045b5b7223 */ /* 0x180fe20000010818 */
[-CC-:B------:R-:W-:Y:S01]  /*39a0*/  FFMA.FTZ R93, R93, R4.reuse, -R24.reuse ;  /* 0x000000045d5d7223 */ /* 0x180fe20000010818 */
[C---:B--2---:R-:W-:Y:S01]  /*39b0*/  FADD.FTZ R46, R20.reuse, R11 ;  /* 0x0000000b142e7221 */ /* 0x044fe20000010000 */
[-CC-:B------:R-:W-:Y:S01]  /*39c0*/  FFMA.FTZ R71, R71, R4.reuse, -R24.reuse ;  /* 0x0000000447477223 */ /* 0x180fe20000010818 */
[-C--:B------:R-:W-:Y:S01]  /*39d0*/  FFMA.FTZ R95, R95, R4.reuse, -R24 ;  /* 0x000000045f5f7223 */ /* 0x080fe20000010818 */
[----:B------:R-:W0:Y:S01]  /*39e0*/  MUFU.EX2 R89, R89 ;  /* 0x0000005900597308 */ /* 0x000e220000000800 */
[----:B-----5:R-:W-:Y:S01]  /*39f0*/  FADD.FTZ R11, R179, R46 ;  /* 0x0000002eb30b7221 */ /* 0x020fe20000010000 */
[----:B------:R-:W-:Y:S01]  /*3a00*/  F2FP.BF16.F32.PACK_AB R177, R20, R177 ;  /* 0x000000b114b1723e */ /* 0x000fe200000010ff */
[-CC-:B------:R-:W-:Y:S01]  /*3a10*/  FFMA.FTZ R67, R67, R4.reuse, -R24.reuse ;  /* 0x0000000443437223 */ /* 0x180fe20000010818 */
[-CC-:B------:R-:W-:Y:S01]  /*3a20*/  FFMA.FTZ R97, R97, R4.reuse, -R24.reuse ;  /* 0x0000000461617223 */ /* 0x180fe20000010818 */
[----:B-1----:R-:W-:Y:S01]  /*3a30*/  FADD.FTZ R48, R12, R11 ;  /* 0x0000000b0c307221 */ /* 0x002fe20000010000 */
[-CC-:B------:R-:W-:Y:S01]  /*3a40*/  FFMA.FTZ R63, R63, R4.reuse, -R24.reuse ;  /* 0x000000043f3f7223 */ /* 0x180fe20000010818 */
[-C--:B------:R-:W-:Y:S01]  /*3a50*/  FFMA.FTZ R99, R99, R4.reuse, -R24 ;  /* 0x0000000463637223 */ /* 0x080fe20000010818 */
[----:B------:R-:W1:Y:S01]  /*3a60*/  MUFU.EX2 R182, R69 ;  /* 0x0000004500b67308 */ /* 0x000e620000000800 */
[----:B---3--:R-:W-:Y:S01]  /*3a70*/  FADD.FTZ R46, R65, R88 ;  /* 0x00000058412e7221 */ /* 0x008fe20000010000 */
        /* <DEDUP_REMOVED lines=8> */
[----:B------:R-:W-:-:S02]  /*3b00*/  F2FP.BF16.F32.PACK_AB R183, R28, R183 ;  /* 0x000000b71cb7723e */ /* 0x000fc400000010ff */
[----:B------:R-:W-:-:S04]  /*3b10*/  F2FP.BF16.F32.PACK_AB R179, R12, R179 ;  /* 0x000000b30cb3723e */ /* 0x000fc800000010ff */
[----:B------:R-:W0:Y:S01]  /*3b20*/  MUFU.EX2 R176, R25 ;  /* 0x0000001900b07308 */ /* 0x000e220000000800 */
[C---:B-1----:R-:W-:Y:S01]  /*3b30*/  FADD.FTZ R46, R182.reuse, R11 ;  /* 0x0000000bb62e7221 */ /* 0x042fe20000010000 */
[----:B------:R-:W-:Y:S02]  /*3b40*/  F2FP.BF16.F32.PACK_AB R182, R182, R89 ;  /* 0x00000059b6b6723e */ /* 0x000fe400000010ff */
[----:B------:R-:W-:-:S04]  /*3b50*/  CS2R R88, SRZ ;  /* 0x0000000000587805 */ /* 0x000fc8000001ff00 */
[----:B------:R-:W1:Y:S08]  /*3b60*/  MUFU.EX2 R75, R75 ;  /* 0x0000004b004b7308 */ /* 0x000e700000000800 */
[----:B------:R3:W4:Y:S08]  /*3b70*/  MUFU.EX2 R178, R15 ;  /* 0x0000000f00b27308 */ /* 0x0007300000000800 */
[----:B------:R-:W5:Y:S01]  /*3b80*/  MUFU.EX2 R13, R13 ;  /* 0x0000000d000d7308 */ /* 0x000f620000000800 */
[----:B---3--:R-:W-:Y:S01]  /*3b90*/  FADD.FTZ R15, R173, R48 ;  /* 0x00000030ad0f7221 */ /* 0x008fe20000010000 */
[----:B------:R-:W-:-:S03]  /*3ba0*/  F2FP.BF16.F32.PACK_AB R173, R6, R173 ;  /* 0x000000ad06ad723e */ /* 0x000fc600000010ff */
[----:B------:R-:W-:-:S03]  /*3bb0*/  FADD.FTZ R48, R6, R15 ;  /* 0x0000000f06307221 */ /* 0x000fc60000010000 */
[----:B------:R2:W-:Y:S01]  /*3bc0*/  MUFU.EX2 R152, R5 ;  /* 0x0000000500987308 */ /* 0x0005e20000000800 */
[----:B------:R-:W-:Y:S01]  /*3bd0*/  FADD.FTZ R11, R175, R48 ;  /* 0x00000030af0b7221 */ /* 0x000fe20000010000 */
[----:B------:R-:W-:-:S03]  /*3be0*/  F2FP.BF16.F32.PACK_AB R175, R8, R175 ;  /* 0x000000af08af723e */ /* 0x000fc600000010ff */
[----:B------:R-:W-:-:S03]  /*3bf0*/  FADD.FTZ R48, R8, R11 ;  /* 0x0000000b08307221 */ /* 0x000fc60000010000 */
[----:B------:R-:W3:Y:S01]  /*3c00*/  MUFU.EX2 R171, R171 ;  /* 0x000000ab00ab7308 */ /* 0x000ee20000000800 */
[----:B--2---:R-:W-:Y:S01]  /*3c10*/  FADD.FTZ R5, R73, R46 ;  /* 0x0000002e49057221 */ /* 0x004fe20000010000 */
[----:B------:R-:W-:Y:S01]  /*3c20*/  FADD.FTZ R11, R169, R48 ;  /* 0x00000030a90b7221 */ /* 0x000fe20000010000 */
[----:B------:R-:W-:Y:S02]  /*3c30*/  F2FP.BF16.F32.PACK_AB R169, R10, R169 ;  /* 0x000000a90aa9723e */ /* 0x000fe400000010ff */
[----:B0-----:R-:W-:Y:S01]  /*3c40*/  FADD.FTZ R46, R176, R5 ;  /* 0x00000005b02e7221 */ /* 0x001fe20000010000 */
[----:B------:R-:W-:Y:S01]  /*3c50*/  FADD.FTZ R48, R10, R11 ;  /* 0x0000000b0a307221 */ /* 0x000fe20000010000 */
[----:B------:R-:W-:Y:S01]  /*3c60*/  F2FP.BF16.F32.PACK_AB R176, R176, R73 ;  /* 0x00000049b0b0723e */ /* 0x000fe200000010ff */
[----:B------:R-:W0:Y:S01]  /*3c70*/  MUFU.EX2 R172, R77 ;  /* 0x0000004d00ac7308 */ /* 0x000e220000000800 */
[----:B-1----:R-:W-:-:S04]  /*3c80*/  FADD.FTZ R5, R75, R46 ;  /* 0x0000002e4b057221 */ /* 0x002fc80000010000 */
[C---:B----4-:R-:W-:Y:S01]  /*3c90*/  FADD.FTZ R46, R178.reuse, R5 ;  /* 0x00000005b22e7221 */ /* 0x050fe20000010000 */
[----:B------:R-:W-:Y:S02]  /*3ca0*/  F2FP.BF16.F32.PACK_AB R178, R178, R75 ;  /* 0x0000004bb2b2723e */ /* 0x000fe400000010ff */
[----:B------:R-:W1:Y:S01]  /*3cb0*/  MUFU.EX2 R14, R14 ;  /* 0x0000000e000e7308 */ /* 0x000e620000000800 */
[----:B-----5:R-:W-:Y:S01]  /*3cc0*/  FADD.FTZ R5, R13, R46 ;  /* 0x0000002e0d057221 */ /* 0x020fe20000010000 */
[----:B---3--:R-:W-:-:S06]  /*3cd0*/  FADD.FTZ R11, R171, R48 ;  /* 0x00000030ab0b7221 */ /* 0x008fcc0000010000 */
[----:B------:R-:W2:Y:S01]  /*3ce0*/  MUFU.EX2 R79, R79 ;  /* 0x0000004f004f7308 */ /* 0x000ea20000000800 */
[C---:B0-----:R-:W-:Y:S01]  /*3cf0*/  FADD.FTZ R0, R172.reuse, R5 ;  /* 0x00000005ac007221 */ /* 0x041fe20000010000 */
[----:B------:R-:W-:-:S06]  /*3d00*/  F2FP.BF16.F32.PACK_AB R172, R172, R13 ;  /* 0x0000000dacac723e */ /* 0x000fcc00000010ff */
[----:B------:R-:W0:Y:S01]  /*3d10*/  MUFU.EX2 R153, R153 ;  /* 0x0000009900997308 */ /* 0x000e220000000800 */
[C---:B-1----:R-:W-:Y:S01]  /*3d20*/  FADD.FTZ R46, R14.reuse, R11 ;  /* 0x0000000b0e2e7221 */ /* 0x042fe20000010000 */
[----:B------:R-:W-:-:S06]  /*3d30*/  F2FP.BF16.F32.PACK_AB R171, R14, R171 ;  /* 0x000000ab0eab723e */ /* 0x000fcc00000010ff */
[----:B------:R-:W1:Y:S01]  /*3d40*/  MUFU.EX2 R9, R9 ;  /* 0x0000000900097308 */ /* 0x000e620000000800 */
[----:B--2---:R-:W-:-:S04]  /*3d50*/  FADD.FTZ R5, R79, R0 ;  /* 0x000000004f057221 */ /* 0x004fc80000010000 */
[C---:B------:R-:W-:Y:S01]  /*3d60*/  FADD.FTZ R0, R174.reuse, R5 ;  /* 0x00000005ae007221 */ /* 0x040fe20000010000 */
[----:B------:R-:W-:Y:S02]  /*3d70*/  F2FP.BF16.F32.PACK_AB R174, R174, R79 ;  /* 0x0000004faeae723e */ /* 0x000fe400000010ff */
[----:B------:R-:W2:Y:S01]  /*3d80*/  MUFU.EX2 R43, R43 ;  /* 0x0000002b002b7308 */ /* 0x000ea20000000800 */
[----:B0-----:R-:W-:Y:S01]  /*3d90*/  FADD.FTZ R11, R153, R46 ;  /* 0x0000002e990b7221 */ /* 0x001fe20000010000 */
[----:B------:R-:W-:-:S03]  /*3da0*/  F2FP.BF16.F32.PACK_AB R153, R32, R153 ;  /* 0x000000992099723e */ /* 0x000fc600000010ff */
[----:B------:R-:W-:-:S03]  /*3db0*/  FADD.FTZ R46, R32, R11 ;  /* 0x0000000b202e7221 */ /* 0x000fc60000010000 */
        /* <DEDUP_REMOVED lines=21> */
[----:B0-----:R-:W-:-:S04]  /*3f10*/  FADD.FTZ R5, R3, R0 ;  /* 0x0000000003057221 */ /* 0x001fc80000010000 */
[C---:B------:R-:W-:Y:S01]  /*3f20*/  FADD.FTZ R0, R152.reuse, R5 ;  /* 0x0000000598007221 */ /* 0x040fe20000010000 */
[----:B------:R-:W-:Y:S02]  /*3f30*/  F2FP.BF16.F32.PACK_AB R152, R152, R3 ;  /* 0x000000039898723e */ /* 0x000fe400000010ff */
        /* <DEDUP_REMOVED lines=8> */
[----:B-1----:R-:W-:Y:S01]  /*3fc0*/  FADD.FTZ R11, R41, R20 ;  /* 0x00000014290b7221 */ /* 0x002fe20000010000 */
[----:B--2---:R-:W-:-:S06]  /*3fd0*/  CS2R R90, SRZ ;  /* 0x00000000005a7805 */ /* 0x004fcc000001ff00 */
[----:B------:R-:W1:Y:S01]  /*3fe0*/  MUFU.EX2 R93, R93 ;  /* 0x0000005d005d7308 */ /* 0x000e620000000800 */
[C---:B---3--:R-:W-:Y:S01]  /*3ff0*/  FADD.FTZ R0, R154.reuse, R5 ;  /* 0x000000059a007221 */ /* 0x048fe20000010000 */
        /* <DEDUP_REMOVED lines=47> */
[----:B-1----:R-:W-:Y:S01]  /*42f0*/  FADD.FTZ R3, R61, R6 ;  /* 0x000000063d037221 */ /* 0x002fe20000010000 */
[C---:B--2---:R-:W-:Y:S01]  /*4300*/  FADD.FTZ R0, R36.reuse, R11 ;  /* 0x0000000b24007221 */ /* 0x044fe20000010000 */
[----:B------:R-:W-:Y:S02]  /*4310*/  F2FP.BF16.F32.PACK_AB R167, R36, R33 ;  /* 0x0000002124a7723e */ /* 0x000fe400000010ff */
[C---:B0-----:R-:W-:Y:S01]  /*4320*/  FADD.FTZ R3, R24.reuse, R3 ;  /* 0x0000000318037221 */ /* 0x041fe20000010000 */
[----:B------:R-:W-:Y:S01]  /*4330*/  F2FP.BF16.F32.PACK_AB R166, R24, R61 ;  /* 0x0000003d18a6723e */ /* 0x000fe200000010ff */
[----:B------:R-:W-:Y:S06]  /*4340*/  @!P3 BRA `(.L_x_8953) ;  /* 0x000000300058b947 */ /* 0x000fec0003800000 */
[----:B------:R-:W-:Y:S01]  /*4350*/  IMAD.MOV.U32 R6, RZ, RZ, R7 ;  /* 0x000000ffff067224 */ /* 0x000fe200078e0007 */
[----:B------:R-:W-:Y:S01]  /*4360*/  UMOV UR55, UR43 ;  /* 0x0000002b00377c82 */ /* 0x000fe20008000000 */
[----:B------:R-:W-:Y:S01]  /*4370*/  IMAD.MOV.U32 R5, RZ, RZ, R21 ;  /* 0x000000ffff057224 */ /* 0x000fe200078e0015 */
[----:B------:R-:W-:Y:S01]  /*4380*/  UMOV UR53, UR42 ;  /* 0x0000002a00357c82 */ /* 0x000fe20008000000 */
[----:B------:R-:W-:Y:S01]  /*4390*/  IMAD.MOV.U32 R151, RZ, RZ, RZ ;  /* 0x000000ffff977224 */ /* 0x000fe200078e00ff */
[----:B------:R-:W-:Y:S01]  /*43a0*/  ULDC UR50, c[0x0][0x288] ;  /* 0x0000a20000327ab9 */ /* 0x000fe20000000800 */
[----:B------:R-:W-:-:S05]  /*43b0*/  ULDC UR51, c[0x0][0x9d8] ;  /* 0x0002760000337ab9 */ /* 0x000fca0000000800 */
.L_x_8962:
        /* <DEDUP_REMOVED lines=9> */
.L_x_8955:
[----:B------:R-:W-:Y:S01]  /*4450*/  ULEA UR6, UR42, UR41, 0x3 ;  /* 0x000000292a067291 */ /* 0x000fe2000f8e183f */
[----:B------:R-:W-:-:S05]  /*4460*/  IMAD.U32 R4, RZ, RZ, UR43 ;  /* 0x0000002bff047e24 */ /* 0x000fca000f8e00ff */
[----:B------:R-:W-:-:S04]  /*4470*/  SHF.L.U32 R4, R4, 0x1f, RZ ;  /* 0x0000001f04047819 */ /* 0x000fc800000006ff */
[----:B------:R0:W1:Y:S01]  /*4480*/  SYNCS.PHASECHK.TRANS64.TRYWAIT P3, [UR6+0x28830], R4 ;  /* 0x02883004ff0075a7 */ /* 0x0000620008060146 */
[----:B------:R-:W-:Y:S05]  /*4490*/  @!P0 BRA `(.L_x_8956) ;  /* 0x0000000000048947 */ /* 0x000fea0003800000 */
[----:B------:R-:W-:Y:S01]  /*44a0*/  BPT.TRAP 0x1 ;  /* 0x000000040000795c */ /* 0x000fe20000300000 */
.L_x_8956:
[----:B-1----:R-:W-:Y:S05]  /*44b0*/  @P3 BRA `(.L_x_8954) ;  /* 0x0000000000083947 */ /* 0x002fea0003800000 */
[----:B------:R-:W1:Y:S02]  /*44c0*/  SYNCS.PHASECHK.TRANS64.TRYWAIT P3, [UR6+0x28830], R4 ;  /* 0x02883004ff0075a7 */ /* 0x000e640008060146 */
[----:B-1----:R-:W-:Y:S05]  /*44d0*/  @!P3 BRA `(.L_x_8957) ;  /* 0x000000c4003cb947 */ /* 0x002fea0003800000 */
.L_x_8954:
        /* <DEDUP_REMOVED lines=45> */
.L_x_8959:
[----:B------:R-:W-:Y:S01]  /*47b0*/  ULEA UR6, UR53, UR41, 0x3 ;  /* 0x0000002935067291 */ /* 0x000fe2000f8e183f */
[----:B------:R-:W-:-:S05]  /*47c0*/  IMAD.U32 R4, RZ, RZ, UR55 ;  /* 0x00000037ff047e24 */ /* 0x000fca000f8e00ff */
[----:B------:R-:W-:-:S04]  /*47d0*/  SHF.L.U32 R4, R4, 0x1f, RZ ;  /* 0x0000001f04047819 */ /* 0x000fc800000006ff */
[----:B------:R0:W1:Y:S01]  /*47e0*/  SYNCS.PHASECHK.TRANS64.TRYWAIT P3, [UR6+0x28850], R4 ;  /* 0x02885004ff0075a7 */ /* 0x0000620008060146 */
[----:B------:R-:W-:Y:S05]  /*47f0*/  @!P0 BRA `(.L_x_8960) ;  /* 0x0000000000048947 */ /* 0x000fea0003800000 */
[----:B------:R-:W-:Y:S01]  /*4800*/  BPT.TRAP 0x1 ;  /* 0x000000040000795c */ /* 0x000fe20000300000 */
.L_x_8960:
[----:B-1----:R-:W-:Y:S05]  /*4810*/  @P3 BRA `(.L_x_8958) ;  /* 0x0000000000083947 */ /* 0x002fea0003800000 */
[----:B------:R-:W1:Y:S02]  /*4820*/  SYNCS.PHASECHK.TRANS64.TRYWAIT P3, [UR6+0x28850], R4 ;  /* 0x02885004ff0075a7 */ /* 0x000e640008060146 */
[----:B-1----:R-:W-:Y:S05]  /*4830*/  @!P3 BRA `(.L_x_8961) ;  /* 0x000000c0007cb947 */ /* 0x002fea0003800000 */
.L_x_8958:
[----:B------:R-:W-:Y:S01]  /*4840*/  UIADD3 UR6, UR41, 0x400, URZ ;  /* 0x0000040029067890 */ /* 0x000fe2000fffe03f */
[----:B------:R-:W-:Y:S01]  /*4850*/  WARPGROUP.ARRIVE ;  /* 0x00000000000079c5 */ /* 0x000fe20000000000 */
[----:B------:R-:W-:Y:S01]  /*4860*/  UMOV UR7, 0x40000040 ;  /* 0x4000004000077882 */ /* 0x000fe20000000000 */
[----:B------:R-:W-:Y:S01]  /*4870*/  FMUL.FTZ R43, R43, UR51 ;  /* 0x000000332b2b7c20 */ /* 0x000fe20008410000 */
[----:B------:R-:W-:Y:S01]  /*4880*/  USHF.R.U32.HI UR6, URZ, 0x4, UR6 ;  /* 0x000000043f067899 */ /* 0x000fe20008011606 */
[----:B------:R-:W-:Y:S01]  /*4890*/  FMUL.FTZ R10, R25, UR51 ;  /* 0x00000033190a7c20 */ /* 0x000fe20008410000 */
[----:B------:R-:W2:Y:S01]  /*48a0*/  LDC R14, c[0x0][0x2f0] ;  /* 0x0000bc00ff0e7b82 */ /* 0x000ea20000000800 */
[----:B------:R3:W-:Y:S01]  /*48b0*/  MUFU.TANH R11, R43 ;  /* 0x0000002b000b7308 */ /* 0x0007e20000002400 */
[----:B------:R-:W-:Y:S01]  /*48c0*/  ULOP3.LUT UR6, UR6, 0x3fff, URZ, 0xc0, !UPT ;  /* 0x00003fff06067892 */ /* 0x000fe2000f8ec03f */
[----:B------:R-:W-:Y:S01]  /*48d0*/  FMUL.FTZ R192, R26, UR51 ;  /* 0x000000331ac07c20 */ /* 0x000fe20008410000 */
[----:B------:R-:W-:Y:S01]  /*48e0*/  FMUL.FTZ R38, R38, UR51 ;  /* 0x0000003326267c20 */ /* 0x000fe20008410000 */
[----:B------:R-:W-:Y:S01]  /*48f0*/  FMUL.FTZ R39, R39, UR51 ;  /* 0x0000003327277c20 */ /* 0x000fe20008410000 */
[----:B------:R-:W-:Y:S01]  /*4900*/  ULOP3.LUT UR6, UR6, 0x4000000, URZ, 0xfc, !UPT ;  /* 0x0400000006067892 */ /* 0x000fe2000f8efc3f */
[----:B------:R-:W-:Y:S01]  /*4910*/  FMUL.FTZ R42, R42, UR51 ;  /* 0x000000332a2a7c20 */ /* 0x000fe20008410000 */
[----:B------:R-:W-:Y:S01]  /*4920*/  FMUL.FTZ R46, R46, UR51 ;  /* 0x000000332e2e7c20 */ /* 0x000fe20008410000 */
[----:B------:R-:W4:Y:S01]  /*4930*/  MUFU.TANH R192, R192 ;  /* 0x000000c000c07308 */ /* 0x000f220000002400 */
[----:B------:R-:W-:Y:S01]  /*4940*/  ULEA UR10, UR53, UR6, 0xb ;  /* 0x00000006350a7291 */ /* 0x000fe2000f8e583f */
[----:B---3--:R-:W-:-:S02]  /*4950*/  VIADD R43, R17, UR36 ;  /* 0x00000024112b7c36 */ /* 0x008fc40008000000 */
[----:B------:R-:W-:Y:S01]  /*4960*/  FMUL.FTZ R47, R47, UR51 ;  /* 0x000000332f2f7c20 */ /* 0x000fe20008410000 */
[----:B------:R-:W-:Y:S01]  /*4970*/  FMUL.FTZ R50, R50, UR51 ;  /* 0x0000003332327c20 */ /* 0x000fe20008410000 */
[----:B------:R-:W-:Y:S01]  /*4980*/  FMUL.FTZ R51, R51, UR51 ;  /* 0x0000003333337c20 */ /* 0x000fe20008410000 */
[----:B------:R-:W-:Y:S01]  /*4990*/  FMUL.FTZ R54, R54, UR51 ;  /* 0x0000003336367c20 */ /* 0x000fe20008410000 */
[----:B------:R-:W-:Y:S01]  /*49a0*/  FMUL.FTZ R55, R55, UR51 ;  /* 0x0000003337377c20 */ /* 0x000fe20008410000 */
[----:B------:R-:W-:Y:S01]  /*49b0*/  UMOV UR6, UR10 ;  /* 0x0000000a00067c82 */ /* 0x000fe20008000000 */
[----:B------:R-:W-:Y:S01]  /*49c0*/  MUFU.TANH R38, R38 ;  /* 0x0000002600267308 */ /* 0x000fe20000002400 */
[----:B------:R-:W-:Y:S01]  /*49d0*/  HGMMA.64x128x16.F32.BF16 R88, R180, gdesc[UR4].tnspB, R88, gsb0 ;  /* 0x41e00004b4587df0 */ /* 0x000fe20008001858 */
[----:B------:R-:W-:Y:S01]  /*49e0*/  UIADD3 UR6, UR10, 0x80, URZ ;  /* 0x000000800a067890 */ /* 0x000fe2000fffe03f */
[----:B------:R-:W-:Y:S01]  /*49f0*/  FMUL.FTZ R58, R58, UR51 ;  /* 0x000000333a3a7c20 */ /* 0x000fe20008410000 */
[----:B------:R-:W-:Y:S01]  /*4a00*/  UMOV UR7, 0x40000040 ;  /* 0x4000004000077882 */ /* 0x000fe20000000000 */
        /* <DEDUP_REMOVED lines=12> */
[----:B---3--:R-:W-:Y:S01]  /*4ad0*/  FMUL.FTZ R39, R56, UR51 ;  /* 0x0000003338277c20 */ /* 0x008fe20008410000 */
        /* <DEDUP_REMOVED lines=16> */
[----:B------:R-:W-:Y:S01]  /*4be0*/  UISETP.GT.AND UP1, UPT, UR54, UR52, UPT ;  /* 0x000000343600728c */ /* 0x000fe2000bf24270 */
[----:B------:R-:W-:-:S05]  /*4bf0*/  UMOV UR55, UR43 ;  /* 0x0000002b00377c82 */ /* 0x000fca0008000000 */
        /* <DEDUP_REMOVED lines=22> */
[----:B------:R-:W3:Y:S01]  /*4d60*/  MUFU.TANH R182, R182 ;  /* 0x000000b600b67308 */ /* 0x000ee20000002400 */
[----:B------:R-:W-:Y:S01]  /*4d70*/  UMOV UR7, 0x40000040 ;  /* 0x4000004000077882 */ /* 0x000fe20000000000 */
[----:B------:R-:W-:Y:S01]  /*4d80*/  FMUL.FTZ R41, R57, UR51 ;  /* 0x0000003339297c20 */ /* 0x000fe20008410000 */
[----:B------:R-:W-:-:S05]  /*4d90*/  FMUL.FTZ R57, R68, UR51 ;  /* 0x0000003344397c20 */ /* 0x000fca0008410000 */
[----:B------:R-:W5:Y:S08]  /*4da0*/  MUFU.TANH R180, R180 ;  /* 0x000000b400b47308 */ /* 0x000f700000002400 */
[----:B------:R0:W-:Y:S08]  /*4db0*/  MUFU.TANH R44, R67 ;  /* 0x00000043002c7308 */ /* 0x0001f00000002400 */
[----:B------:R-:W-:Y:S01]  /*4dc0*/  MUFU.TANH R10, R10 ;  /* 0x0000000a000a7308 */ /* 0x000fe20000002400 */
[----:B0-----:R-:W-:-:S07]  /*4dd0*/  FMUL.FTZ R67, R80, UR51 ;  /* 0x0000003350437c20 */ /* 0x001fce0008410000 */
        /* <DEDUP_REMOVED lines=20> */
[----:B------:R0:W-:Y:S01]  /*4f20*/  MUFU.TANH R40, R71 ;  /* 0x0000004700287308 */ /* 0x0001e20000002400 */
[----:B------:R-:W-:Y:S01]  /*4f30*/  HGMMA.64x128x16.F32.BF16 R88, R172, gdesc[UR4].tnspB, R88, gsb0 ;  /* 0x41e00004ac587df0 */ /* 0x000fe20008001858 */
[----:B------:R-:W-:Y:S01]  /*4f40*/  UIADD3 UR6, UR10, 0x180, URZ ;  /* 0x000001800a067890 */ /* 0x000fe2000fffe03f */
[----:B------:R-:W-:-:S05]  /*4f50*/  UMOV UR7, 0x40000040 ;  /* 0x4000004000077882 */ /* 0x000fca0000000000 */
[----:B------:R-:W5:Y:S01]  /*4f60*/  MUFU.TANH R178, R178 ;  /* 0x000000b200b27308 */ /* 0x000f620000002400 */
[----:B0-----:R-:W-:-:S07]  /*4f70*/  FMUL.FTZ R71, R85, UR51 ;  /* 0x0000003355477c20 */ /* 0x001fce0008410000 */
[----:B------:R-:W0:Y:S08]  /*4f80*/  MUFU.TANH R176, R176 ;  /* 0x000000b000b07308 */ /* 0x000e300000002400 */
        /* <DEDUP_REMOVED lines=9> */
[----:B------:R4:W-:Y:S01]  /*5020*/  MUFU.TANH R48, R63 ;  /* 0x0000003f00307308 */ /* 0x0009e20000002400 */
[----:B------:R-:W-:Y:S01]  /*5030*/  HGMMA.64x128x16.F32.BF16 R88, R168, gdesc[UR4].tnspB, R88, gsb0 ;  /* 0x41e00004a8587df0 */ /* 0x000fe20008001858 */
[----:B------:R-:W-:Y:S01]  /*5040*/  @UP0 ULDC UR6, c[0x0][0x44c] ;  /* 0x0001130000060ab9 */ /* 0x000fe20000000800 */
[----:B------:R-:W-:Y:S01]  /*5050*/  UMOV UR7, 0x40000040 ;  /* 0x4000004000077882 */ /* 0x000fe20000000000 */
[----:B-1----:R-:W-:Y:S01]  /*5060*/  @P2 IMAD.HI.U32 R4, R43, UR6, RZ ;  /* 0x000000062b042c27 */ /* 0x002fe2000f8e00ff */
[----:B------:R-:W-:-:S03]  /*5070*/  @UP0 ULDC UR6, c[0x0][0x450] ;  /* 0x0001140000060ab9 */ /* 0x000fc60000000800 */
[----:B------:R-:W1:Y:S01]  /*5080*/  MUFU.TANH R174, R174 ;  /* 0x000000ae00ae7308 */ /* 0x000e620000002400 */
[----:B----4-:R-:W-:Y:S01]  /*5090*/  FMUL.FTZ R63, R77, UR51 ;  /* 0x000000334d3f7c20 */ /* 0x010fe20008410000 */
[----:B------:R-:W-:Y:S01]  /*50a0*/  @P2 SHF.R.U32.HI R43, RZ, UR6, R4 ;  /* 0x00000006ff2b2c19 */ /* 0x000fe20008011604 */
[----:B------:R-:W-:Y:S02]  /*50b0*/  UMOV UR6, 0xffffff80 ;  /* 0xffffff8000067882 */ /* 0x000fe40000000000 */
[----:B------:R-:W-:Y:S02]  /*50c0*/  UIMAD UR6, UR54, UR6, 0x1 ;  /* 0x00000001360674a4 */ /* 0x000fe4000f8e0206 */
[----:B------:R-:W4:Y:S01]  /*50d0*/  SHFL.IDX PT, R4, R43, 0x1, 0x1c1f ;  /* 0x003c1f002b047f89 */ /* 0x000f2200000e0000 */
[----:B------:R-:W-:Y:S01]  /*50e0*/  MUFU.TANH R35, R35 ;  /* 0x0000002300237308 */ /* 0x000fe20000002400 */
[----:B------:R-:W-:Y:S02]  /*50f0*/  UIADD3 UR54, UR54, -0x1, URZ ;  /* 0xffffffff36367890 */ /* 0x000fe4000fffe03f */
[----:B------:R-:W-:Y:S01]  /*5100*/  IMAD.U32 R25, RZ, RZ, UR6 ;  /* 0x00000006ff197e24 */ /* 0x000fe2000f8e00ff */
[----:B------:R-:W-:-:S03]  /*5110*/  UIADD3 UR6, UR10, 0x200, URZ ;  /* 0x000002000a067890 */ /* 0x000fc6000fffe03f */
[----:B------:R-:W-:Y:S01]  /*5120*/  IMAD R25, R16, -0x2, R25 ;  /* 0xfffffffe10197824 */ /* 0x000fe200078e0219 */
[----:B------:R-:W-:Y:S03]  /*5130*/  MUFU.TANH R63, R63 ;  /* 0x0000003f003f7308 */ /* 0x000fe60000002400 */
[----:B--2---:R-:W-:-:S05]  /*5140*/  IMAD R25, R14, UR49, R25 ;  /* 0x000000310e197c24 */ /* 0x004fca000f8e0219 */
[----:B------:R-:W-:Y:S01]  /*5150*/  MUFU.TANH R14, R78 ;  /* 0x0000004e000e7308 */ /* 0x000fe20000002400 */
[----:B----4-:R-:W-:-:S04]  /*5160*/  IADD3 R4, R4, -UR50, R25 ;  /* 0x8000003204047c10 */ /* 0x010fc8000fffe019 */
[C---:B------:R-:W-:Y:S02]  /*5170*/  ISETP.GT.AND P3, PT, R4.reuse, RZ, PT ;  /* 0x000000ff0400720c */ /* 0x040fe40003f64270 */
[----:B------:R-:W-:Y:S02]  /*5180*/  ISETP.GT.AND P4, PT, R4, 0x1, PT ;  /* 0x000000010400780c */ /* 0x000fe40003f84270 */
[----:B------:R-:W-:Y:S02]  /*5190*/  FSEL R192, R192, -INF , P3 ;  /* 0xff800000c0c07808 */ /* 0x000fe40001800000 */
[----:B------:R-:W-:Y:S02]  /*51a0*/  ISETP.GT.AND P3, PT, R4, 0x8, PT ;  /* 0x000000080400780c */ /* 0x000fe40003f64270 */
[----:B---3--:R-:W-:Y:S02]  /*51b0*/  FSEL R182, R182, -INF , P4 ;  /* 0xff800000b6b67808 */ /* 0x008fe40002000000 */
[----:B------:R-:W-:-:S02]  /*51c0*/  FMNMX.FTZ R7, R192, R6, !PT ;  /* 0x00000006c0077209 */ /* 0x000fc40007810000 */
[----:B------:R-:W-:Y:S02]  /*51d0*/  ISETP.GT.AND P4, PT, R4, 0x9, PT ;  /* 0x000000090400780c */ /* 0x000fe40003f84270 */
[----:B-----5:R-:W-:Y:S02]  /*51e0*/  FSEL R180, R180, -INF , P3 ;  /* 0xff800000b4b47808 */ /* 0x020fe40001800000 */
[----:B------:R-:W-:Y:S02]  /*51f0*/  FMNMX.FTZ R7, R182, R7, !PT ;  /* 0x00000007b6077209 */ /* 0x000fe40007810000 */
[----:B------:R-:W-:Y:S02]  /*5200*/  ISETP.GT.AND P3, PT, R4, 0x10, PT ;  /* 0x000000100400780c */ /* 0x000fe40003f64270 */
[----:B------:R-:W-:Y:S02]  /*5210*/  FSEL R178, R178, -INF , P4 ;  /* 0xff800000b2b27808 */ /* 0x000fe40002000000 */
[----:B------:R-:W-:-:S02]  /*5220*/  FMNMX.FTZ R7, R180, R7, !PT ;  /* 0x00000007b4077209 */ /* 0x000fc40007810000 */
[----:B------:R-:W-:Y:S02]  /*5230*/  ISETP.GT.AND P4, PT, R4, 0x11, PT ;  /* 0x000000110400780c */ /* 0x000fe40003f84270 */
[----:B0-----:R-:W-:Y:S02]  /*5240*/  FSEL R176, R176, -INF , P3 ;  /* 0xff800000b0b07808 */ /* 0x001fe40001800000 */
[----:B------:R-:W-:Y:S02]  /*5250*/  FMNMX.FTZ R7, R178, R7, !PT ;  /* 0x00000007b2077209 */ /* 0x000fe40007810000 */
[----:B------:R-:W-:Y:S02]  /*5260*/  ISETP.GT.AND P3, PT, R4, 0x18, PT ;  /* 0x000000180400780c */ /* 0x000fe40003f64270 */
[----:B-1----:R-:W-:Y:S02]  /*5270*/  FSEL R174, R174, -INF , P4 ;  /* 0xff800000aeae7808 */ /* 0x002fe40002000000 */
[----:B------:R-:W-:-:S02]  /*5280*/  FMNMX.FTZ R7, R176, R7, !PT ;  /* 0x00000007b0077209 */ /* 0x000fc40007810000 */
[----:B------:R-:W-:Y:S02]  /*5290*/  ISETP.GT.AND P4, PT, R4, 0x19, PT ;  /* 0x000000190400780c */ /* 0x000fe40003f84270 */
[----:B------:R-:W-:Y:S02]  /*52a0*/  FSEL R172, R38, -INF , P3 ;  /* 0xff80000026ac7808 */ /* 0x000fe40001800000 */
[----:B------:R-:W-:Y:S01]  /*52b0*/  FMNMX.FTZ R7, R174, R7, !PT ;  /* 0x00000007ae077209 */ /* 0x000fe20007810000 */
[----:B------:R0:W-:Y:S01]  /*52c0*/  MUFU.TANH R38, R74 ;  /* 0x0000004a00267308 */ /* 0x0001e20000002400 */
[----:B------:R-:W-:Y:S01]  /*52d0*/  ISETP.GT.AND P3, PT, R4, 0x20, PT ;  /* 0x000000200400780c */ /* 0x000fe20003f64270 */
[----:B0-----:R-:W-:Y:S01]  /*52e0*/  FMUL.FTZ R74, R60, UR51 ;  /* 0x000000333c4a7c20 */ /* 0x001fe20008410000 */
[----:B------:R-:W-:Y:S02]  /*52f0*/  FMUL.FTZ R60, R72, UR51 ;  /* 0x00000033483c7c20 */ /* 0x000fe40008410000 */
[----:B------:R-:W0:Y:S03]  /*5300*/  SHFL.IDX PT, R72, R43, RZ, 0x1c1f ;  /* 0x001c1fff2b487589 */ /* 0x000e2600000e0000 */
[----:B------:R-:W-:Y:S08]  /*5310*/  MUFU.TANH R74, R74 ;  /* 0x0000004a004a7308 */ /* 0x000ff00000002400 */
[----:B------:R-:W-:Y:S01]  /*5320*/  MUFU.TANH R60, R60 ;  /* 0x0000003c003c7308 */ /* 0x000fe20000002400 */
[----:B0-----:R-:W-:-:S04]  /*5330*/  IADD3 R72, R72, -UR50, R25 ;  /* 0x8000003248487c10 */ /* 0x001fc8000fffe019 */
        /* <DEDUP_REMOVED lines=8> */
[----:B------:R-:W-:Y:S01]  /*53c0*/  FMNMX.FTZ R9, R172, R7, !PT ;  /* 0x00000007ac097209 */ /* 0x000fe20007810000 */
[----:B------:R-:W-:Y:S01]  /*53d0*/  FMUL.FTZ R7, R70, UR51 ;  /* 0x0000003346077c20 */ /* 0x000fe20008410000 */
[----:B------:R-:W-:Y:S01]  /*53e0*/  ISETP.GT.AND P4, PT, R4, 0x21, PT ;  /* 0x000000210400780c */ /* 0x000fe20003f84270 */
[----:B------:R-:W-:Y:S01]  /*53f0*/  HGMMA.64x128x16.F32.BF16 R88, R152, gdesc[UR4].tnspB, R88, gsb0 ;  /* 0x41e0000498587df0 */ /* 0x000fe20008001858 */
[----:B------:R-:W-:Y:S01]  /*5400*/  FSEL R168, R42, -INF , P3 ;  /* 0xff8000002aa87808 */ /* 0x000fe20001800000 */
[----:B------:R-:W-:Y:S01]  /*5410*/  UIADD3 UR6, UR10, 0x280, URZ ;  /* 0x000002800a067890 */ /* 0x000fe2000fffe03f */
[----:B------:R-:W-:Y:S01]  /*5420*/  FMNMX.FTZ R9, R170, R9, !PT ;  /* 0x00000009aa097209 */ /* 0x000fe20007810000 */
[----:B------:R-:W0:Y:S01]  /*5430*/  MUFU.TANH R7, R7 ;  /* 0x0000000700077308 */ /* 0x000e220000002400 */
[----:B------:R-:W-:Y:S01]  /*5440*/  ISETP.GT.AND P3, PT, R4, 0x28, PT ;  /* 0x000000280400780c */ /* 0x000fe20003f64270 */
[----:B------:R-:W-:Y:S01]  /*5450*/  UMOV UR7, 0x40000040 ;  /* 0x4000004000077882 */ /* 0x000fe20000000000 */
[----:B------:R-:W-:Y:S01]  /*5460*/  FMNMX.FTZ R9, R168, R9, !PT ;  /* 0x00000009a8097209 */ /* 0x000fe20007810000 */
[----:B------:R-:W-:-:S02]  /*5470*/  WARPGROUP.DEPBAR.LE gsb0, 0x0 ;  /* 0x00008000000079c5 */ /* 0x000fc40000010000 */
[----:B------:R-:W-:Y:S01]  /*5480*/  FSEL R154, R11, -INF , P4 ;  /* 0xff8000000b9a7808 */ /* 0x000fe20002000000 */
[----:B------:R-:W-:Y:S01]  /*5490*/  WARPGROUP.ARRIVE ;  /* 0x00000000000079c5 */ /* 0x000fe20000000000 */
[----:B------:R-:W-:Y:S01]  /*54a0*/  ISETP.GT.AND P4, PT, R4, 0x29, PT ;  /* 0x000000290400780c */ /* 0x000fe20003f84270 */
[----:B------:R-:W1:Y:S01]  /*54b0*/  MUFU.TANH R11, R86 ;  /* 0x00000056000b7308 */ /* 0x000e620000002400 */
[----:B------:R-:W-:Y:S02]  /*54c0*/  FSEL R152, R46, -INF , P3 ;  /* 0xff8000002e987808 */ /* 0x000fe40001800000 */
[----:B------:R-:W-:Y:S01]  /*54d0*/  FMNMX.FTZ R9, R154, R9, !PT ;  /* 0x000000099a097209 */ /* 0x000fe20007810000 */
[----:B------:R-:W-:Y:S01]  /*54e0*/  HGMMA.64x128x16.F32.BF16 R88, R156, gdesc[UR4].tnspB, R88, gsb0 ;  /* 0x41e000049c587df0 */ /* 0x000fe20008001858 */
[----:B------:R-:W-:Y:S01]  /*54f0*/  ISETP.GT.AND P3, PT, R4, 0x30, PT ;  /* 0x000000300400780c */ /* 0x000fe20003f64270 */
[----:B------:R-:W-:Y:S01]  /*5500*/  UIADD3 UR6, UR10, 0x300, URZ ;  /* 0x000003000a067890 */ /* 0x000fe2000fffe03f */
[----:B------:R-:W-:Y:S01]  /*5510*/  FSEL R70, R47, -INF , P4 ;  /* 0xff8000002f467808 */ /* 0x000fe20002000000 */
[----:B------:R-:W-:Y:S01]  /*5520*/  UMOV UR7, 0x40000040 ;  /* 0x4000004000077882 */ /* 0x000fe20000000000 */
[----:B------:R-:W-:-:S02]  /*5530*/  FMNMX.FTZ R9, R152, R9, !PT ;  /* 0x0000000998097209 */ /* 0x000fc40007810000 */
[----:B------:R-:W-:Y:S02]  /*5540*/  ISETP.GT.AND P4, PT, R4, 0x31, PT ;  /* 0x000000310400780c */ /* 0x000fe40003f84270 */
[----:B------:R-:W-:Y:S02]  /*5550*/  FSEL R66, R50, -INF , P3 ;  /* 0xff80000032427808 */ /* 0x000fe40001800000 */
[----:B------:R-:W-:Y:S02]  /*5560*/  FMNMX.FTZ R9, R70, R9, !PT ;  /* 0x0000000946097209 */ /* 0x000fe40007810000 */
[----:B------:R-:W-:Y:S02]  /*5570*/  ISETP.GT.AND P3, PT, R4, 0x38, PT ;  /* 0x000000380400780c */ /* 0x000fe40003f64270 */
[----:B------:R-:W-:Y:S01]  /*5580*/  FSEL R62, R51, -INF , P4 ;  /* 0xff800000333e7808 */ /* 0x000fe20002000000 */
[----:B------:R-:W-:Y:S01]  /*5590*/  FMUL.FTZ R51, R65, UR51 ;  /* 0x0000003341337c20 */ /* 0x000fe20008410000 */
[----:B------:R-:W-:-:S02]  /*55a0*/  FMNMX.FTZ R9, R66, R9, !PT ;  /* 0x0000000942097209 */ /* 0x000fc40007810000 */
[----:B------:R-:W-:Y:S02]  /*55b0*/  ISETP.GT.AND P4, PT, R4, 0x39, PT ;  /* 0x000000390400780c */ /* 0x000fe40003f84270 */
[----:B------:R-:W-:Y:S01]  /*55c0*/  FSEL R58, R54, -INF , P3 ;  /* 0xff800000363a7808 */ /* 0x000fe20001800000 */
[----:B------:R-:W-:Y:S01]  /*55d0*/  MUFU.TANH R51, R51 ;  /* 0x0000003300337308 */ /* 0x000fe20000002400 */
        /* <DEDUP_REMOVED lines=20> */
[----:B------:R-:W-:Y:S01]  /*5720*/  FMNMX.FTZ R9, R48, R9, !PT ;  /* 0x0000000930097209 */ /* 0x000fe20007810000 */
[----:B------:R-:W2:Y:S01]  /*5730*/  MUFU.TANH R13, R87 ;  /* 0x00000057000d7308 */ /* 0x000ea20000002400 */
[----:B------:R-:W-:Y:S02]  /*5740*/  ISETP.GT.AND P3, PT, R4, 0x58, PT ;  /* 0x000000580400780c */ /* 0x000fe40003f64270 */
[----:B------:R-:W-:Y:S02]  /*5750*/  FSEL R44, R44, -INF , P4 ;  /* 0xff8000002c2c7808 */ /* 0x000fe40002000000 */
[----:B------:R-:W-:-:S02]  /*5760*/  FMNMX.FTZ R9, R46, R9, !PT ;  /* 0x000000092e097209 */ /* 0x000fc40007810000 */
[----:B------:R-:W-:Y:S02]  /*5770*/  ISETP.GT.AND P4, PT, R4, 0x59, PT ;  /* 0x000000590400780c */ /* 0x000fe40003f84270 */
[----:B0-----:R-:W-:Y:S02]  /*5780*/  FSEL R42, R7, -INF , P3 ;  /* 0xff800000072a7808 */ /* 0x001fe40001800000 */
        /* <DEDUP_REMOVED lines=10> */
[----:B------:R-:W-:Y:S01]  /*5830*/  FMNMX.FTZ R9, R38, R9, !PT ;  /* 0x0000000926097209 */ /* 0x000fe20007810000 */
[----:B------:R-:W-:Y:S01]  /*5840*/  FMUL.FTZ R61, R76, UR51 ;  /* 0x000000334c3d7c20 */ /* 0x000fe20008410000 */
[----:B------:R-:W-:-:S02]  /*5850*/  ISETP.GT.AND P4, PT, R4, 0x69, PT ;  /* 0x000000690400780c */ /* 0x000fc40003f84270 */
[----:B------:R-:W-:Y:S01]  /*5860*/  FSEL R14, R14, -INF , P3 ;  /* 0xff8000000e0e7808 */ /* 0x000fe20001800000 */
[----:B------:R-:W0:Y:S01]  /*5870*/  MUFU.TANH R75, R75 ;  /* 0x0000004b004b7308 */ /* 0x000e220000002400 */
[----:B------:R-:W-:Y:S02]  /*5880*/  FMNMX.FTZ R9, R12, R9, !PT ;  /* 0x000000090c097209 */ /* 0x000fe40007810000 */
[----:B------:R-:W-:Y:S02]  /*5890*/  ISETP.GT.AND P3, PT, R4, 0x70, PT ;  /* 0x000000700400780c */ /* 0x000fe40003f64270 */
[----:B------:R-:W-:Y:S02]  /*58a0*/  FSEL R21, R21, -INF , P4 ;  /* 0xff80000015157808 */ /* 0x000fe40002000000 */
[----:B------:R-:W-:Y:S01]  /*58b0*/  FMNMX.FTZ R78, R14, R9, !PT ;  /* 0x000000090e4e7209 */ /* 0x000fe20007810000 */
[----:B------:R-:W-:Y:S01]  /*58c0*/  MUFU.TANH R61, R61 ;  /* 0x0000003d003d7308 */ /* 0x000fe20000002400 */
[----:B------:R-:W-:-:S02]  /*58d0*/  ISETP.GT.AND P4, PT, R4, 0x71, PT ;  /* 0x000000710400780c */ /* 0x000fc40003f84270 */
[----:B------:R-:W-:Y:S02]  /*58e0*/  FSEL R15, R15, -INF , P3 ;  /* 0xff8000000f0f7808 */ /* 0x000fe40001800000 */
[----:B------:R-:W-:Y:S02]  /*58f0*/  FMNMX.FTZ R78, R21, R78, !PT ;  /* 0x0000004e154e7209 */ /* 0x000fe40007810000 */
[C---:B------:R-:W-:Y:S02]  /*5900*/  ISETP.GT.AND P3, PT, R4.reuse, 0x78, PT ;  /* 0x000000780400780c */ /* 0x040fe40003f64270 */
[----:B------:R-:W-:Y:S02]  /*5910*/  FSEL R9, R83, -INF , P4 ;  /* 0xff80000053097808 */ /* 0x000fe40002000000 */
[----:B------:R-:W-:Y:S02]  /*5920*/  FMNMX.FTZ R78, R15, R78, !PT ;  /* 0x0000004e0f4e7209 */ /* 0x000fe40007810000 */
[----:B------:R-:W-:-:S02]  /*5930*/  ISETP.GT.AND P4, PT, R4, 0x79, PT ;  /* 0x000000790400780c */ /* 0x000fc40003f84270 */
[----:B-1----:R-:W-:Y:S02]  /*5940*/  FSEL R11, R11, -INF , P3 ;  /* 0xff8000000b0b7808 */ /* 0x002fe40001800000 */
[----:B------:R-:W-:Y:S02]  /*5950*/  FMNMX.FTZ R78, R9, R78, !PT ;  /* 0x0000004e094e7209 */ /* 0x000fe40007810000 */
[----:B--2---:R-:W-:Y:S02]  /*5960*/  FSEL R13, R13, -INF , P4 ;  /* 0xff8000000d0d7808 */ /* 0x004fe40002000000 */
[----:B------:R-:W-:Y:S01]  /*5970*/  FMNMX.FTZ R4, R11, R78, !PT ;  /* 0x0000004e0b047209 */ /* 0x000fe20007810000 */
[----:B------:R-:W-:Y:S01]  /*5980*/  FMUL.FTZ R78, R64, UR51 ;  /* 0x00000033404e7c20 */ /* 0x000fe20008410000 */
[----:B------:R-:W-:Y:S01]  /*5990*/  ISETP.GT.AND P4, PT, R72, RZ, PT ;  /* 0x000000ff4800720c */ /* 0x000fe20003f84270 */
[----:B------:R-:W-:Y:S01]  /*59a0*/  FMUL.FTZ R64, R81, UR51 ;  /* 0x0000003351407c20 */ /* 0x000fe20008410000 */
[----:B------:R-:W-:-:S02]  /*59b0*/  FMNMX.FTZ R4, R13, R4, !PT ;  /* 0x000000040d047209 */ /* 0x000fc40007810000 */
[----:B------:R-:W-:Y:S01]  /*59c0*/  FSEL R55, R26, -INF , P5 ;  /* 0xff8000001a377808 */ /* 0x000fe20002800000 */
[----:B------:R-:W1:Y:S01]  /*59d0*/  MUFU.TANH R78, R78 ;  /* 0x0000004e004e7308 */ /* 0x000e620000002400 */
[----:B------:R-:W-:Y:S01]  /*59e0*/  ISETP.GT.AND P5, PT, R72, 0x19, PT ;  /* 0x000000194800780c */ /* 0x000fe20003fa4270 */
[----:B------:R-:W2:Y:S03]  /*59f0*/  SHFL.BFLY PT, R7, R4, 0x2, 0x1f ;  /* 0x0c401f0004077f89 */ /* 0x000ea600000e0000 */
[----:B------:R-:W-:Y:S02]  /*5a00*/  FSEL R65, R28, -INF , P5 ;  /* 0xff8000001c417808 */ /* 0x000fe40002800000 */
[----:B------:R-:W-:Y:S01]  /*5a10*/  ISETP.GT.AND P5, PT, R72, 0x21, PT ;  /* 0x000000214800780c */ /* 0x000fe20003fa4270 */
[----:B------:R-:W3:Y:S03]  /*5a20*/  MUFU.TANH R64, R64 ;  /* 0x0000004000407308 */ /* 0x000ee60000002400 */
[----:B------:R-:W-:Y:S01]  /*5a30*/  FSEL R69, R30, -INF , P5 ;  /* 0xff8000001e457808 */ /* 0x000fe20002800000 */
[----:B------:R-:W-:-:S02]  /*5a40*/  WARPGROUP.DEPBAR.LE gsb0, 0x0 ;  /* 0x00008000000079c5 */ /* 0x000fc40000010000 */
[----:B------:R-:W-:Y:S01]  /*5a50*/  WARPGROUP.ARRIVE ;  /* 0x00000000000079c5 */ /* 0x000fe20000000000 */
[----:B------:R-:W-:-:S04]  /*5a60*/  ISETP.GT.AND P5, PT, R72, 0x29, PT ;  /* 0x000000294800780c */ /* 0x000fc80003fa4270 */
[----:B------:R-:W-:Y:S01]  /*5a70*/  FSEL R33, R33, -INF , P5 ;  /* 0xff80000021217808 */ /* 0x000fe20002800000 */
[----:B------:R-:W-:Y:S01]  /*5a80*/  HGMMA.64x128x16.F32.BF16 R88, R160, gdesc[UR4].tnspB, R88, gsb0 ;  /* 0x41e00004a0587df0 */ /* 0x000fe20008001858 */
[----:B------:R-:W-:Y:S01]  /*5a90*/  ISETP.GT.AND P5, PT, R72, 0x31, PT ;  /* 0x000000314800780c */ /* 0x000fe20003fa4270 */
[----:B------:R-:W-:Y:S01]  /*5aa0*/  UIADD3 UR6, UR10, 0x380, URZ ;  /* 0x000003800a067890 */ /* 0x000fe2000fffe03f */
[----:B------:R-:W-:Y:S02]  /*5ab0*/  UMOV UR7, 0x40000040 ;  /* 0x4000004000077882 */ /* 0x000fe40000000000 */
[----:B------:R-:W-:Y:S02]  /*5ac0*/  FSEL R77, R34, -INF , P5 ;  /* 0xff800000224d7808 */ /* 0x000fe40002800000 */
[----:B--2---:R-:W-:Y:S02]  /*5ad0*/  FMNMX.FTZ R7, R4, R7, !PT ;  /* 0x0000000704077209 */ /* 0x004fe40007810000 */
[----:B------:R-:W2:Y:S01]  /*5ae0*/  LDC R4, c[0x0][0x988] ;  /* 0x00026200ff047b82 */ /* 0x000ea20000000800 */
[----:B------:R-:W-:-:S02]  /*5af0*/  ISETP.GT.AND P5, PT, R72, 0x39, PT ;  /* 0x000000394800780c */ /* 0x000fc40003fa4270 */
[----:B------:R-:W4:Y:S02]  /*5b00*/  SHFL.BFLY PT, R68, R7, 0x1, 0x1f ;  /* 0x0c201f0007447f89 */ /* 0x000f2400000e0000 */
[----:B------:R-:W-:Y:S02]  /*5b10*/  FSEL R81, R36, -INF , P5 ;  /* 0xff80000024517808 */ /* 0x000fe40002800000 */
[----:B------:R-:W-:-:S04]  /*5b20*/  ISETP.GT.AND P5, PT, R72, 0x41, PT ;  /* 0x000000414800780c */ /* 0x000fc80003fa4270 */
[----:B------:R-:W-:Y:S02]  /*5b30*/  FSEL R41, R41, -INF , P5 ;  /* 0xff80000029297808 */ /* 0x000fe40002800000 */
[----:B------:R-:W-:-:S04]  /*5b40*/  ISETP.GT.AND P5, PT, R72, 0x49, PT ;  /* 0x000000494800780c */ /* 0x000fc80003fa4270 */
[----:B0-----:R-:W-:Y:S02]  /*5b50*/  FSEL R75, R75, -INF , P5 ;  /* 0xff8000004b4b7808 */ /* 0x001fe40002800000 */
[----:B------:R-:W-:-:S04]  /*5b60*/  ISETP.GT.AND P5, PT, R72, 0x51, PT ;  /* 0x000000514800780c */ /* 0x000fc80003fa4270 */
[----:B------:R-:W-:Y:S02]  /*5b70*/  FSEL R51, R51, -INF , P5 ;  /* 0xff80000033337808 */ /* 0x000fe40002800000 */
[----:B------:R-:W-:Y:S02]  /*5b80*/  ISETP.GT.AND P5, PT, R72, 0x59, PT ;  /* 0x000000594800780c */ /* 0x000fe40003fa4270 */
[----:B----4-:R-:W-:Y:S01]  /*5b90*/  FMNMX.FTZ R7, R7, R68, !PT ;  /* 0x0000004407077209 */ /* 0x010fe20007810000 */
[----:B------:R-:W-:Y:S01]  /*5ba0*/  FMUL.FTZ R68, R84, UR51 ;  /* 0x0000003354447c20 */ /* 0x000fe20008410000 */
[----:B------:R-:W-:Y:S02]  /*5bb0*/  FSEL R53, R53, -INF , P5 ;  /* 0xff80000035357808 */ /* 0x000fe40002800000 */
[C---:B------:R-:W-:Y:S01]  /*5bc0*/  FSETP.NEU.FTZ.AND P3, PT, R7.reuse, -INF , PT ;  /* 0xff8000000700780b */ /* 0x040fe20003f7d000 */
[----:B--2---:R-:W-:Y:S01]  /*5bd0*/  FMUL.FTZ R45, R7, R4 ;  /* 0x00000004072d7220 */ /* 0x004fe20000410000 */
[----:B------:R-:W-:Y:S01]  /*5be0*/  ISETP.GT.AND P5, PT, R72, 0x61, PT ;  /* 0x000000614800780c */ /* 0x000fe20003fa4270 */
[----:B------:R-:W0:Y:S03]  /*5bf0*/  MUFU.TANH R68, R68 ;  /* 0x0000004400447308 */ /* 0x000e260000002400 */
[----:B------:R-:W-:-:S02]  /*5c00*/  FSEL R25, R45, RZ, P3 ;  /* 0x000000ff2d197208 */ /* 0x000fc40001800000 */
[----:B------:R-:W-:Y:S02]  /*5c10*/  FSEL R45, R8, -INF , P4 ;  /* 0xff800000082d7808 */ /* 0x000fe40002000000 */
[----:B------:R-:W-:Y:S01]  /*5c20*/  ISETP.GT.AND P4, PT, R72, 0x8, PT ;  /* 0x000000084800780c */ /* 0x000fe20003f84270 */
[-CC-:B------:R-:W-:Y:S01]  /*5c30*/  FFMA.FTZ R153, R54, R4.reuse, -R25.reuse ;  /* 0x0000000436997223 */ /* 0x180fe20000010819 */
        /* <DEDUP_REMOVED lines=9> */
[--C-:B------:R-:W-:Y:S01]  /*5cd0*/  FFMA.FTZ R8, R182, R4, -R25.reuse ;  /* 0x00000004b6087223 */ /* 0x100fe20000010819 */
[----:B------:R-:W-:Y:S01]  /*5ce0*/  FSEL R27, R27, -INF , P4 ;  /* 0xff8000001b1b7808 */ /* 0x000fe20002000000 */
[----:B------:R-:W-:Y:S01]  /*5cf0*/  MUFU.EX2 R181, R181 ;  /* 0x000000b500b57308 */ /* 0x000fe20000000800 */
        /* <DEDUP_REMOVED lines=53> */
[----:B------:R-:W-:Y:S01]  /*6050*/  FFMA.FTZ R13, R13, R4, -R25 ;  /* 0x000000040d0d7223 */ /* 0x000fe20000010819 */
[----:B------:R-:W-:Y:S01]  /*6060*/  FSEL R39, R74, -INF , P4 ;  /* 0xff8000004a277808 */ /* 0x000fe20002000000 */
[----:B------:R2:W-:Y:S01]  /*6070*/  MUFU.EX2 R26, R154 ;  /* 0x0000009a001a7308 */ /* 0x0005e20000000800 */
[----:B------:R-:W-:-:S02]  /*6080*/  FMNMX.FTZ R28, R41, R28, !PT ;  /* 0x0000001c291c7209 */ /* 0x000fc40007810000 */
[----:B------:R-:W-:Y:S02]  /*6090*/  ISETP.GT.AND P4, PT, R72, 0x50, PT ;  /* 0x000000504800780c */ /* 0x000fe40003f84270 */
[----:B------:R-:W-:Y:S02]  /*60a0*/  FMNMX.FTZ R28, R39, R28, !PT ;  /* 0x0000001c271c7209 */ /* 0x000fe40007810000 */
[----:B-1----:R-:W-:Y:S01]  /*60b0*/  FSEL R79, R78, -INF , P4 ;  /* 0xff8000004e4f7808 */ /* 0x002fe20002000000 */
[----:B------:R1:W-:Y:S01]  /*60c0*/  MUFU.EX2 R24, R170 ;  /* 0x000000aa00187308 */ /* 0x0003e20000000800 */
[----:B------:R-:W-:Y:S02]  /*60d0*/  FMNMX.FTZ R28, R75, R28, !PT ;  /* 0x0000001c4b1c7209 */ /* 0x000fe40007810000 */
[----:B------:R-:W-:Y:S02]  /*60e0*/  ISETP.GT.AND P4, PT, R72, 0x58, PT ;  /* 0x000000584800780c */ /* 0x000fe40003f84270 */
[----:B------:R-:W-:-:S02]  /*60f0*/  FMNMX.FTZ R30, R79, R28, !PT ;  /* 0x0000001c4f1e7209 */ /* 0x000fc40007810000 */
[----:B------:R-:W-:Y:S01]  /*6100*/  FSEL R57, R57, -INF , P4 ;  /* 0xff80000039397808 */ /* 0x000fe20002000000 */
[----:B------:R-:W-:Y:S01]  /*6110*/  MUFU.EX2 R173, R173 ;  /* 0x000000ad00ad7308 */ /* 0x000fe20000000800 */
[----:B------:R-:W-:Y:S02]  /*6120*/  FMNMX.FTZ R30, R51, R30, !PT ;  /* 0x0000001e331e7209 */ /* 0x000fe40007810000 */
[----:B------:R-:W-:Y:S02]  /*6130*/  ISETP.GT.AND P4, PT, R72, 0x60, PT ;  /* 0x000000604800780c */ /* 0x000fe40003f84270 */
[----:B------:R-:W-:Y:S02]  /*6140*/  FMNMX.FTZ R30, R57, R30, !PT ;  /* 0x0000001e391e7209 */ /* 0x000fe40007810000 */
[----:B------:R-:W-:Y:S01]  /*6150*/  FSEL R85, R60, -INF , P4 ;  /* 0xff8000003c557808 */ /* 0x000fe20002000000 */
[----:B------:R-:W-:Y:S02]  /*6160*/  WARPGROUP.DEPBAR.LE gsb0, 0x0 ;  /* 0x00008000000079c5 */ /* 0x000fe40000010000 */
[----:B------:R-:W-:Y:S01]  /*6170*/  FMNMX.FTZ R30, R53, R30, !PT ;  /* 0x0000001e351e7209 */ /* 0x000fe20007810000 */
[----:B------:R-:W-:Y:S01]  /*6180*/  WARPGROUP.ARRIVE ;  /* 0x00000000000079c5 */ /* 0x000fe20000000000 */
[----:B------:R-:W-:Y:S01]  /*6190*/  ISETP.GT.AND P4, PT, R72, 0x68, PT ;  /* 0x000000684800780c */ /* 0x000fe20003f84270 */
[----:B------:R-:W-:Y:S01]  /*61a0*/  MUFU.EX2 R175, R175 ;  /* 0x000000af00af7308 */ /* 0x000fe20000000800 */
[----:B------:R-:W-:-:S02]  /*61b0*/  FSEL R59, R59, -INF , P5 ;  /* 0xff8000003b3b7808 */ /* 0x000fc40002800000 */
[----:B------:R-:W-:Y:S01]  /*61c0*/  FMNMX.FTZ R32, R85, R30, !PT ;  /* 0x0000001e55207209 */ /* 0x000fe20007810000 */
[----:B------:R-:W-:Y:S01]  /*61d0*/  HGMMA.64x128x16.F32.BF16 R88, R164, gdesc[UR4].tnspB, R88, gsb0 ;  /* 0x41e00004a4587df0 */ /* 0x000fe20008001858 */
[C---:B------:R-:W-:Y:S02]  /*61e0*/  ISETP.GT.AND P5, PT, R72.reuse, 0x69, PT ;  /* 0x000000694800780c */ /* 0x040fe40003fa4270 */
[----:B------:R-:W-:Y:S01]  /*61f0*/  FSEL R61, R61, -INF , P4 ;  /* 0xff8000003d3d7808 */ /* 0x000fe20002000000 */
[----:B------:R-:W-:Y:S01]  /*6200*/  MUFU.EX2 R28, R70 ;  /* 0x00000046001c7308 */ /* 0x000fe20000000800 */
[----:B------:R-:W-:Y:S02]  /*6210*/  FMNMX.FTZ R32, R59, R32, !PT ;  /* 0x000000203b207209 */ /* 0x000fe40007810000 */
[----:B------:R-:W-:Y:S02]  /*6220*/  ISETP.GT.AND P4, PT, R72, 0x70, PT ;  /* 0x000000704800780c */ /* 0x000fe40003f84270 */
        /* <DEDUP_REMOVED lines=8> */
[----:B---3--:R-:W-:-:S02]  /*62b0*/  FSEL R191, R64, -INF , P5 ;  /* 0xff80000040bf7808 */ /* 0x008fc40002800000 */
[----:B------:R-:W-:Y:S02]  /*62c0*/  FMNMX.FTZ R34, R87, R32, !PT ;  /* 0x0000002057227209 */ /* 0x000fe40007810000 */
[----:B------:R-:W-:Y:S02]  /*62d0*/  ISETP.GT.AND P5, PT, R72, 0x79, PT ;  /* 0x000000794800780c */ /* 0x000fe40003fa4270 */
[----:B0-----:R-:W-:Y:S01]  /*62e0*/  FSEL R193, R68, -INF , P4 ;  /* 0xff80000044c17808 */ /* 0x001fe20002000000 */
[----:B------:R-:W-:Y:S01]  /*62f0*/  MUFU.EX2 R171, R171 ;  /* 0x000000ab00ab7308 */ /* 0x000fe20000000800 */
[----:B------:R-:W-:Y:S02]  /*6300*/  FMNMX.FTZ R34, R191, R34, !PT ;  /* 0x00000022bf227209 */ /* 0x000fe40007810000 */
[----:B------:R-:W-:Y:S01]  /*6310*/  FSEL R195, R71, -INF , P5 ;  /* 0xff80000047c37808 */ /* 0x000fe20002800000 */
[----:B------:R-:W-:Y:S01]  /*6320*/  FFMA.FTZ R71, R21, R4, -R25 ;  /* 0x0000000415477223 */ /* 0x000fe20000010819 */
[----:B------:R-:W-:-:S02]  /*6330*/  FMNMX.FTZ R34, R193, R34, !PT ;  /* 0x00000022c1227209 */ /* 0x000fc40007810000 */
[----:B------:R-:W-:Y:S01]  /*6340*/  IADD3 R44, -R23, 0xb, RZ ;  /* 0x0000000b172c7810 */ /* 0x000fe20007ffe1ff */
[----:B------:R-:W-:Y:S01]  /*6350*/  MUFU.EX2 R32, R56 ;  /* 0x0000003800207308 */ /* 0x000fe20000000800 */
[----:B------:R-:W-:Y:S01]  /*6360*/  FMNMX.FTZ R54, R195, R34, !PT ;  /* 0x00000022c3367209 */ /* 0x000fe20007810000 */
[----:B------:R-:W-:-:S04]  /*6370*/  FFMA.FTZ R34, R50, R4, -R25 ;  /* 0x0000000432227223 */ /* 0x000fc80000010819 */
[----:B------:R-:W0:Y:S02]  /*6380*/  SHFL.BFLY PT, R67, R54, 0x2, 0x1f ;  /* 0x0c401f0036437f89 */ /* 0x000e2400000e0000 */
        /* <DEDUP_REMOVED lines=26> */
[-C--:B------:R-:W-:Y:S01]  /*6530*/  FFMA.FTZ R27, R55, R4.reuse, -R42 ;  /* 0x00000004371b7223 */ /* 0x080fe2000001082a */
[----:B------:R-:W-:Y:S01]  /*6540*/  FMUL.FTZ R46, R45, R4 ;  /* 0x000000042d2e7220 */ /* 0x000fe20000410000 */
[----:B------:R-:W-:-:S02]  /*6550*/  IMAD.U32 R45, RZ, RZ, UR42 ;  /* 0x0000002aff2d7e24 */ /* 0x000fc4000f8e00ff */
[----:B------:R-:W-:Y:S01]  /*6560*/  FADD.FTZ R5, -R6, R5 ;  /* 0x0000000506057221 */ /* 0x000fe20000010100 */
[-CC-:B--2---:R-:W-:Y:S01]  /*6570*/  FFMA.FTZ R154, R39, R4.reuse, -R42.reuse ;  /* 0x00000004279a7223 */ /* 0x184fe2000001082a */
[-CC-:B------:R-:W-:Y:S01]  /*6580*/  FFMA.FTZ R178, R29, R4.reuse, -R42.reuse ;  /* 0x000000041db27223 */ /* 0x180fe2000001082a */
[-CC-:B------:R-:W-:Y:S01]  /*6590*/  FFMA.FTZ R29, R65, R4.reuse, -R42.reuse ;  /* 0x00000004411d7223 */ /* 0x180fe2000001082a */
[-C--:B------:R-:W-:Y:S01]  /*65a0*/  FMUL.FTZ R5, R5, R4.reuse ;  /* 0x0000000405057220 */ /* 0x080fe20000410000 */
[----:B------:R-:W0:Y:S01]  /*65b0*/  MUFU.EX2 R6, R46 ;  /* 0x0000002e00067308 */ /* 0x000e220000000800 */
[----:B------:R-:W-:Y:S01]  /*65c0*/  @!P1 LEA R45, R45, UR41, 0x3 ;  /* 0x000000292d2d9c11 */ /* 0x000fe2000f8e18ff */
[-CC-:B------:R-:W-:Y:S01]  /*65d0*/  FFMA.FTZ R172, R31, R4.reuse, -R42.reuse ;  /* 0x000000041fac7223 */ /* 0x180fe2000001082a */
[-CC-:B------:R-:W-:Y:S01]  /*65e0*/  FFMA.FTZ R31, R69, R4.reuse, -R42.reuse ;  /* 0x00000004451f7223 */ /* 0x180fe2000001082a */
[-CC-:B------:R-:W-:Y:S01]  /*65f0*/  FFMA.FTZ R174, R73, R4.reuse, -R42.reuse ;  /* 0x0000000449ae7223 */ /* 0x180fe2000001082a */
[----:B------:R-:W-:Y:S01]  /*6600*/  FFMA.FTZ R33, R33, R4, -R42 ;  /* 0x0000000421217223 */ /* 0x000fe2000001082a */
[----:B------:R-:W-:-:S02]  /*6610*/  @!P1 VIADD R45, R45, 0x28840 ;  /* 0x000288402d2d9836 */ /* 0x000fc40000000000 */
[-CC-:B------:R-:W-:Y:S01]  /*6620*/  FFMA.FTZ R168, R35, R4.reuse, -R42.reuse ;  /* 0x0000000423a87223 */ /* 0x180fe2000001082a */
[----:B------:R-:W2:Y:S01]  /*6630*/  MUFU.EX2 R5, R5 ;  /* 0x0000000500057308 */ /* 0x000ea20000000800 */
[-CC-:B------:R-:W-:Y:S01]  /*6640*/  FFMA.FTZ R35, R77, R4.reuse, -R42.reuse ;  /* 0x000000044d237223 */ /* 0x180fe2000001082a */
[-CC-:B-1----:R-:W-:Y:S01]  /*6650*/  FFMA.FTZ R170, R37, R4.reuse, -R42.reuse ;  /* 0x0000000425aa7223 */ /* 0x182fe2000001082a */
[----:B------:R-:W-:Y:S01]  /*6660*/  @!P1 PRMT R45, RZ, 0x654, R45 ;  /* 0x00000654ff2d9816 */ /* 0x000fe2000000002d */
[-CC-:B------:R-:W-:Y:S01]  /*6670*/  FFMA.FTZ R37, R81, R4.reuse, -R42.reuse ;  /* 0x0000000451257223 */ /* 0x180fe2000001082a */
[-CC-:B------:R-:W-:Y:S01]  /*6680*/  FFMA.FTZ R152, R83, R4.reuse, -R42.reuse ;  /* 0x0000000453987223 */ /* 0x180fe2000001082a */
[----:B------:R-:W-:Y:S01]  /*6690*/  FFMA.FTZ R41, R41, R4, -R42 ;  /* 0x0000000429297223 */ /* 0x000fe2000001082a */
[----:B------:R-:W-:Y:S02]  /*66a0*/  WARPGROUP.DEPBAR.LE gsb0, 0x0 ;  /* 0x00008000000079c5 */ /* 0x000fe40000010000 */
[----:B------:R-:W1:Y:S01]  /*66b0*/  MUFU.EX2 R15, R15 ;  /* 0x0000000f000f7308 */ /* 0x000e620000000800 */
[----:B0-----:R-:W-:Y:S01]  /*66c0*/  FFMA.FTZ R39, R6, R0, R181 ;  /* 0x0000000006277223 */ /* 0x001fe200000100b5 */
[----:B------:R0:W-:Y:S06]  /*66d0*/  BAR.ARV R44, 0x100 ;  /* 0x0004002c0000751d */ /* 0x0001ec0000002000 */
[----:B------:R-:W0:Y:S01]  /*66e0*/  MUFU.EX2 R182, R182 ;  /* 0x000000b600b67308 */ /* 0x000e220000000800 */
[----:B--2---:R-:W-:Y:S01]  /*66f0*/  FFMA.FTZ R46, R5, R3, R180 ;  /* 0x00000003052e7223 */ /* 0x004fe200000100b4 */
[----:B------:R2:W-:Y:S01]  /*6700*/  @!P1 SYNCS.ARRIVE.TRANS64.RED.A1T0 RZ, [R45+URZ], RZ ;  /* 0x000000ff2dff99a7 */ /* 0x0005e2000810043f */
[C---:B------:R-:W-:Y:S01]  /*6710*/  FADD.FTZ R0, R8.reuse, R39 ;  /* 0x0000002708007221 */ /* 0x040fe20000010000 */
[-CC-:B------:R-:W-:Y:S01]  /*6720*/  FFMA.FTZ R3, R75, R4.reuse, -R42.reuse ;  /* 0x000000044b037223 */ /* 0x180fe2000001082a */
[----:B------:R-:W-:Y:S01]  /*6730*/  F2FP.BF16.F32.PACK_AB R181, R8, R181 ;  /* 0x000000b508b5723e */ /* 0x000fe200000010ff */
[----:B------:R-:W-:Y:S01]  /*6740*/  FFMA.FTZ R156, R79, R4, -R42 ;  /* 0x000000044f9c7223 */ /* 0x000fe2000001082a */
[----:B------:R-:W-:Y:S01]  /*6750*/  FADD.FTZ R39, R183, R0 ;  /* 0x00000000b7277221 */ /* 0x000fe20000010000 */
[----:B------:R-:W3:Y:S01]  /*6760*/  MUFU.EX2 R43, R43 ;  /* 0x0000002b002b7308 */ /* 0x000ee20000000800 */
[C---:B-1----:R-:W-:Y:S01]  /*6770*/  F2FP.BF16.F32.PACK_AB R180, R15.reuse, R180 ;  /* 0x000000b40fb4723e */ /* 0x042fe200000010ff */
[----:B--2---:R-:W-:Y:S01]  /*6780*/  FADD.FTZ R45, R15, R46 ;  /* 0x0000002e0f2d7221 */ /* 0x004fe20000010000 */
[----:B------:R-:W-:Y:S01]  /*6790*/  FADD.FTZ R0, R10, R39 ;  /* 0x000000270a007221 */ /* 0x000fe20000010000 */
[-CC-:B------:R-:W-:Y:S01]  /*67a0*/  FFMA.FTZ R51, R51, R4.reuse, -R42.reuse ;  /* 0x0000000433337223 */ /* 0x180fe2000001082a */
[-CC-:B------:R-:W-:Y:S01]  /*67b0*/  FFMA.FTZ R57, R57, R4.reuse, -R42.reuse ;  /* 0x0000000439397223 */ /* 0x180fe2000001082a */
[-C--:B------:R-:W-:Y:S01]  /*67c0*/  FFMA.FTZ R53, R53, R4.reuse, -R42 ;  /* 0x0000000435357223 */ /* 0x080fe2000001082a */
[----:B------:R-:W-:Y:S01]  /*67d0*/  FADD.FTZ R39, R177, R0 ;  /* 0x00000000b1277221 */ /* 0x000fe20000010000 */
[----:B------:R-:W1:Y:S01]  /*67e0*/  MUFU.EX2 R176, R176 ;  /* 0x000000b000b07308 */ /* 0x000e620000000800 */
[----:B0-----:R-:W-:Y:S01]  /*67f0*/  FADD.FTZ R44, R182, R45 ;  /* 0x0000002db62c7221 */ /* 0x001fe20000010000 */
[-CC-:B------:R-:W-:Y:S01]  /*6800*/  FFMA.FTZ R85, R85, R4.reuse, -R42.reuse ;  /* 0x0000000455557223 */ /* 0x180fe2000001082a */
[----:B------:R-:W-:Y:S01]  /*6810*/  FADD.FTZ R0, R20, R39 ;  /* 0x0000002714007221 */ /* 0x000fe20000010000 */
[-CC-:B------:R-:W-:Y:S01]  /*6820*/  FFMA.FTZ R59, R59, R4.reuse, -R42.reuse ;  /* 0x000000043b3b7223 */ /* 0x180fe2000001082a */
[-CC-:B------:R-:W-:Y:S01]  /*6830*/  FFMA.FTZ R61, R61, R4.reuse, -R42.reuse ;  /* 0x000000043d3d7223 */ /* 0x180fe2000001082a */
[-CC-:B------:R-:W-:Y:S01]  /*6840*/  FFMA.FTZ R63, R63, R4.reuse, -R42.reuse ;  /* 0x000000043f3f7223 */ /* 0x180fe2000001082a */
[-C--:B------:R-:W-:Y:S01]  /*6850*/  FFMA.FTZ R87, R87, R4.reuse, -R42 ;  /* 0x0000000457577223 */ /* 0x080fe2000001082a */
[----:B------:R-:W0:Y:S01]  /*6860*/  MUFU.EX2 R27, R27 ;  /* 0x0000001b001b7308 */ /* 0x000e220000000800 */
[----:B---3--:R-:W-:Y:S01]  /*6870*/  FADD.FTZ R45, R43, R44 ;  /* 0x0000002c2b2d7221 */ /* 0x008fe20000010000 */
[-CC-:B------:R-:W-:Y:S01]  /*6880*/  FFMA.FTZ R191, R191, R4.reuse, -R42.reuse ;  /* 0x00000004bfbf7223 */ /* 0x180fe2000001082a */
[-CC-:B------:R-:W-:Y:S01]  /*6890*/  FFMA.FTZ R193, R193, R4.reuse, -R42.reuse ;  /* 0x00000004c1c17223 */ /* 0x180fe2000001082a */
[----:B------:R-:W-:Y:S01]  /*68a0*/  FFMA.FTZ R42, R195, R4, -R42 ;  /* 0x00000004c32a7223 */ /* 0x000fe2000001082a */
[----:B------:R-:W-:Y:S01]  /*68b0*/  IMAD.U32 R47, RZ, RZ, UR53 ;  /* 0x00000035ff2f7e24 */ /* 0x000fe2000f8e00ff */
[----:B------:R-:W-:Y:S01]  /*68c0*/  PLOP3.LUT P3, PT, PT, PT, UP1, 0x80, 0x0 ;  /* 0x000000000000781c */ /* 0x000fe20003f6f018 */
[----:B------:R-:W-:Y:S01]  /*68d0*/  UMOV UR53, UR42 ;  /* 0x0000002a00357c82 */ /* 0x000fe20008000000 */
[----:B------:R-:W2:Y:S01]  /*68e0*/  MUFU.EX2 R178, R178 ;  /* 0x000000b200b27308 */ /* 0x000ea20000000800 */
[----:B-1----:R-:W-:Y:S01]  /*68f0*/  FADD.FTZ R44, R176, R45 ;  /* 0x0000002db02c7221 */ /* 0x002fe20000010000 */
[----:B------:R-:W-:Y:S01]  /*6900*/  @!P1 LEA R47, R47, UR41, 0x3 ;  /* 0x000000292f2f9c11 */ /* 0x000fe2000f8e18ff */
[-C--:B------:R-:W-:Y:S01]  /*6910*/  FMUL.FTZ R88, R88, R5.reuse ;  /* 0x0000000558587220 */ /* 0x080fe20000410000 */
[-C--:B------:R-:W-:Y:S01]  /*6920*/  FMUL.FTZ R89, R89, R5.reuse ;  /* 0x0000000559597220 */ /* 0x080fe20000410000 */
[-C--:B------:R-:W-:Y:S01]  /*6930*/  FMUL.FTZ R92, R92, R5.reuse ;  /* 0x000000055c5c7220 */ /* 0x080fe20000410000 */
[-C--:B------:R-:W-:Y:S01]  /*6940*/  FMUL.FTZ R93, R93, R5.reuse ;  /* 0x000000055d5d7220 */ /* 0x080fe20000410000 */
[----:B------:R-:W-:Y:S01]  /*6950*/  @!P1 VIADD R46, R47, 0x28860 ;  /* 0x000288602f2e9836 */ /* 0x000fe20000000000 */
[----:B------:R-:W1:Y:S01]  /*6960*/  MUFU.EX2 R29, R29 ;  /* 0x0000001d001d7308 */ /* 0x000e620000000800 */
[----:B0-----:R-:W-:Y:S01]  /*6970*/  FADD.FTZ R25, R27, R44 ;  /* 0x0000002c1b197221 */ /* 0x001fe20000010000 */
[-C--:B------:R-:W-:Y:S01]  /*6980*/  FMUL.FTZ R96, R96, R5.reuse ;  /* 0x0000000560607220 */ /* 0x080fe20000410000 */
[-C--:B------:R-:W-:Y:S01]  /*6990*/  FMUL.FTZ R97, R97, R5.reuse ;  /* 0x0000000561617220 */ /* 0x080fe20000410000 */
[----:B------:R-:W-:Y:S01]  /*69a0*/  @!P1 PRMT R46, RZ, 0x654, R46 ;  /* 0x00000654ff2e9816 */ /* 0x000fe2000000002e */
[-C--:B------:R-:W-:Y:S01]  /*69b0*/  FMUL.FTZ R100, R100, R5.reuse ;  /* 0x0000000564647220 */ /* 0x080fe20000410000 */
[-C--:B------:R-:W-:Y:S01]  /*69c0*/  FMUL.FTZ R101, R101, R5.reuse ;  /* 0x0000000565657220 */ /* 0x080fe20000410000 */
[-C--:B------:R-:W-:Y:S01]  /*69d0*/  FMUL.FTZ R104, R104, R5.reuse ;  /* 0x0000000568687220 */ /* 0x080fe20000410000 */
[----:B------:R-:W0:Y:S01]  /*69e0*/  MUFU.EX2 R172, R172 ;  /* 0x000000ac00ac7308 */ /* 0x000e220000000800 */
[----:B--2---:R-:W-:Y:S01]  /*69f0*/  FADD.FTZ R44, R178, R25 ;  /* 0x00000019b22c7221 */ /* 0x004fe20000010000 */
[----:B------:R-:W-:Y:S01]  /*6a00*/  FADD.FTZ R25, R179, R0 ;  /* 0x00000000b3197221 */ /* 0x000fe20000010000 */
[----:B------:R2:W-:Y:S01]  /*6a10*/  @!P1 SYNCS.ARRIVE.TRANS64.RED.A1T0 RZ, [R46+URZ], RZ ;  /* 0x000000ff2eff99a7 */ /* 0x0005e2000810043f */
[-C--:B------:R-:W-:Y:S01]  /*6a20*/  FMUL.FTZ R105, R105, R5.reuse ;  /* 0x0000000569697220 */ /* 0x080fe20000410000 */
[-C--:B------:R-:W-:Y:S01]  /*6a30*/  FMUL.FTZ R108, R108, R5.reuse ;  /* 0x000000056c6c7220 */ /* 0x080fe20000410000 */
[----:B------:R-:W-:Y:S01]  /*6a40*/  FADD.FTZ R0, R24, R25 ;  /* 0x0000001918007221 */ /* 0x000fe20000010000 */
[-C--:B------:R-:W-:Y:S01]  /*6a50*/  FMUL.FTZ R109, R109, R5.reuse ;  /* 0x000000056d6d7220 */ /* 0x080fe20000410000 */
[----:B------:R-:W3:Y:S01]  /*6a60*/  MUFU.EX2 R31, R31 ;  /* 0x0000001f001f7308 */ /* 0x000ee20000000800 */
[----:B-1----:R-:W-:Y:S01]  /*6a70*/  FADD.FTZ R39, R29, R44 ;  /* 0x0000002c1d277221 */ /* 0x002fe20000010000 */
[----:B------:R-:W-:Y:S01]  /*6a80*/  FADD.FTZ R25, R173, R0 ;  /* 0x00000000ad197221 */ /* 0x000fe20000010000 */
[-C--:B------:R-:W-:Y:S01]  /*6a90*/  FMUL.FTZ R112, R112, R5.reuse ;  /* 0x0000000570707220 */ /* 0x080fe20000410000 */
[-C--:B------:R-:W-:Y:S01]  /*6aa0*/  FMUL.FTZ R113, R113, R5.reuse ;  /* 0x0000000571717220 */ /* 0x080fe20000410000 */
[-C--:B------:R-:W-:Y:S01]  /*6ab0*/  FMUL.FTZ R116, R116, R5.reuse ;  /* 0x0000000574747220 */ /* 0x080fe20000410000 */
[----:B------:R-:W-:Y:S01]  /*6ac0*/  FADD.FTZ R0, R26, R25 ;  /* 0x000000191a007221 */ /* 0x000fe20000010000 */
[-C--:B------:R-:W-:Y:S01]  /*6ad0*/  FMUL.FTZ R117, R117, R5.reuse ;  /* 0x0000000575757220 */ /* 0x080fe20000410000 */
[----:B------:R-:W1:Y:S01]  /*6ae0*/  MUFU.EX2 R174, R174 ;  /* 0x000000ae00ae7308 */ /* 0x000e620000000800 */
[----:B0-----:R-:W-:Y:S01]  /*6af0*/  FADD.FTZ R44, R172, R39 ;  /* 0x00000027ac2c7221 */ /* 0x001fe20000010000 */
[----:B------:R-:W-:Y:S01]  /*6b00*/  FADD.FTZ R25, R175, R0 ;  /* 0x00000000af197221 */ /* 0x000fe20000010000 */
[-C--:B------:R-:W-:Y:S01]  /*6b10*/  FMUL.FTZ R120, R120, R5.reuse ;  /* 0x0000000578787220 */ /* 0x080fe20000410000 */
[-C--:B------:R-:W-:Y:S01]  /*6b20*/  FMUL.FTZ R121, R121, R5.reuse ;  /* 0x0000000579797220 */ /* 0x080fe20000410000 */
[-C--:B------:R-:W-:Y:S01]  /*6b30*/  FMUL.FTZ R124, R124, R5.reuse ;  /* 0x000000057c7c7220 */ /* 0x080fe20000410000 */
        /* <DEDUP_REMOVED lines=25> */
[----:B------:R-:W-:Y:S01]  /*6cd0*/  FMUL.FTZ R149, R149, R5 ;  /* 0x0000000595957220 */ /* 0x000fe20000410000 */
        /* <DEDUP_REMOVED lines=51> */
[----:B------:R-:W-:Y:S01]  /*7010*/  FMUL.FTZ R151, R151, R6 ;  /* 0x0000000697977220 */ /* 0x000fe20000410000 */
[----:B------:R-:W-:Y:S01]  /*7020*/  F2FP.BF16.F32.PACK_AB R183, R10, R183 ;  /* 0x000000b70ab7723e */ /* 0x000fe200000010ff */
[----:B------:R-:W-:Y:S01]  /*7030*/  IMAD.MOV.U32 R6, RZ, RZ, R7 ;  /* 0x000000ffff067224 */ /* 0x000fe200078e0007 */
[----:B------:R-:W-:Y:S01]  /*7040*/  F2FP.BF16.F32.PACK_AB R177, R20, R177 ;  /* 0x000000b114b1723e */ /* 0x000fe200000010ff */
[----:B------:R-:W-:Y:S01]  /*7050*/  IMAD.MOV.U32 R5, RZ, RZ, R21 ;  /* 0x000000ffff057224 */ /* 0x000fe200078e0015 */
[----:B------:R-:W3:Y:S01]  /*7060*/  MUFU.EX2 R51, R51 ;  /* 0x0000003300337308 */ /* 0x000ee20000000800 */
[C---:B-1----:R-:W-:Y:S01]  /*7070*/  FADD.FTZ R25, R3.reuse, R8 ;  /* 0x0000000803197221 */ /* 0x042fe20000010000 */
[----:B------:R-:W-:-:S02]  /*7080*/  F2FP.BF16.F32.PACK_AB R154, R3, R154 ;  /* 0x0000009a039a723e */ /* 0x000fc400000010ff */
[----:B------:R-:W-:Y:S02]  /*7090*/  F2FP.BF16.F32.PACK_AB R182, R43, R182 ;  /* 0x000000b62bb6723e */ /* 0x000fe400000010ff */
[----:B------:R-:W-:Y:S02]  /*70a0*/  F2FP.BF16.F32.PACK_AB R176, R27, R176 ;  /* 0x000000b01bb0723e */ /* 0x000fe400000010ff */
[----:B------:R-:W1:Y:S01]  /*70b0*/  MUFU.EX2 R158, R57 ;  /* 0x00000039009e7308 */ /* 0x000e620000000800 */
[----:B0-----:R-:W-:Y:S01]  /*70c0*/  FADD.FTZ R25, R156, R25 ;  /* 0x000000199c197221 */ /* 0x001fe20000010000 */
[----:B------:R-:W-:Y:S02]  /*70d0*/  F2FP.BF16.F32.PACK_AB R178, R29, R178 ;  /* 0x000000b21db2723e */ /* 0x000fe400000010ff */
[----:B------:R-:W-:Y:S02]  /*70e0*/  F2FP.BF16.F32.PACK_AB R179, R24, R179 ;  /* 0x000000b318b3723e */ /* 0x000fe400000010ff */
[----:B------:R-:W-:-:S02]  /*70f0*/  F2FP.BF16.F32.PACK_AB R172, R31, R172 ;  /* 0x000000ac1fac723e */ /* 0x000fc400000010ff */
[----:B------:R-:W0:Y:S01]  /*7100*/  MUFU.EX2 R53, R53 ;  /* 0x0000003500357308 */ /* 0x000e220000000800 */
[----:B---3--:R-:W-:Y:S01]  /*7110*/  FADD.FTZ R25, R51, R25 ;  /* 0x0000001933197221 */ /* 0x008fe20000010000 */
[----:B------:R-:W-:Y:S02]  /*7120*/  F2FP.BF16.F32.PACK_AB R173, R26, R173 ;  /* 0x000000ad1aad723e */ /* 0x000fe400000010ff */
[----:B------:R-:W-:Y:S02]  /*7130*/  F2FP.BF16.F32.PACK_AB R174, R33, R174 ;  /* 0x000000ae21ae723e */ /* 0x000fe400000010ff */
[----:B------:R-:W-:Y:S02]  /*7140*/  F2FP.BF16.F32.PACK_AB R175, R28, R175 ;  /* 0x000000af1caf723e */ /* 0x000fe400000010ff */
[----:B------:R-:W3:Y:S01]  /*7150*/  MUFU.EX2 R38, R38 ;  /* 0x0000002600267308 */ /* 0x000ee20000000800 */
[----:B-1----:R-:W-:Y:S01]  /*7160*/  FADD.FTZ R25, R158, R25 ;  /* 0x000000199e197221 */ /* 0x002fe20000010000 */
        /* <DEDUP_REMOVED lines=16> */
[----:B------:R-:W-:-:S04]  /*7270*/  F2FP.BF16.F32.PACK_AB R159, R40, R159 ;  /* 0x0000009f289f723e */ /* 0x000fc800000010ff */
        /* <DEDUP_REMOVED lines=29> */
[----:B-1----:R-:W-:-:S04]  /*7450*/  FADD.FTZ R25, R166, R25 ;  /* 0x00000019a6197221 */ /* 0x002fc80000010000 */
[C---:B0-----:R-:W-:Y:S01]  /*7460*/  FADD.FTZ R3, R42.reuse, R25 ;  /* 0x000000192a037221 */ /* 0x041fe20000010000 */
[----:B------:R-:W-:Y:S01]  /*7470*/  F2FP.BF16.F32.PACK_AB R166, R42, R166 ;  /* 0x000000a62aa6723e */ /* 0x000fe200000010ff */
[C---:B---3--:R-:W-:Y:S01]  /*7480*/  FADD.FTZ R0, R13.reuse, R0 ;  /* 0x000000000d007221 */ /* 0x048fe20000010000 */
[----:B------:R-:W-:Y:S01]  /*7490*/  F2FP.BF16.F32.PACK_AB R167, R13, R11 ;  /* 0x0000000b0da7723e */ /* 0x000fe200000010ff */
[----:B--2---:R-:W-:Y:S06]  /*74a0*/  @P3 BRA `(.L_x_8962) ;  /* 0xffffffcc00c43947 */ /* 0x004fec000383ffff */
.L_x_8953:
[----:B------:R-:W-:-:S13]  /*74b0*/  ISETP.LE.AND P2, PT, RZ, UR54, PT ;  /* 0x00000036ff007c0c */ /* 0x000fda000bf43270 */
[----:B------:R-:W-:Y:S05]  /*74c0*/  @!P2 BRA `(.L_x_8963) ;  /* 0x0000002400fca947 */ /* 0x000fea0003800000 */
[----:B------:R-:W-:Y:S01]  /*74d0*/  IMAD.MOV.U32 R6, RZ, RZ, R7 ;  /* 0x000000ffff067224 */ /* 0x000fe200078e0007 */
[----:B------:R-:W-:Y:S01]  /*74e0*/  UMOV UR51, UR43 ;  /* 0x0000002b00337c82 */ /* 0x000fe20008000000 */
[----:B------:R-:W-:Y:S01]  /*74f0*/  IMAD.MOV.U32 R8, RZ, RZ, R21 ;  /* 0x000000ffff087224 */ /* 0x000fe200078e0015 */
[----:B------:R-:W-:Y:S01]  /*7500*/  UMOV UR50, UR42 ;  /* 0x0000002a00327c82 */ /* 0x000fe20008000000 */
[----:B------:R-:W-:-:S05]  /*7510*/  ULDC UR49, c[0x0][0x9d8] ;  /* 0x0002760000317ab9 */ /* 0x000fca0000000800 */
.L_x_8972:
        /* <DEDUP_REMOVED lines=9> */
.L_x_8965:
[----:B------:R-:W-:Y:S01]  /*75b0*/  ULEA UR6, UR42, UR41, 0x3 ;  /* 0x000000292a067291 */ /* 0x000fe2000f8e183f */
[----:B------:R-:W-:-:S05]  /*75c0*/  IMAD.U32 R4, RZ, RZ, UR43 ;  /* 0x0000002bff047e24 */ /* 0x000fca000f8e00ff */
[----:B------:R-:W-:-:S04]  /*75d0*/  SHF.L.U32 R4, R4, 0x1f, RZ ;  /* 0x0000001f04047819 */ /* 0x000fc800000006ff */
[----:B------:R0:W1:Y:S01]  /*75e0*/  SYNCS.PHASECHK.TRANS64.TRYWAIT P2, [UR6+0x28830], R4 ;  /* 0x02883004ff0075a7 */ /* 0x0000620008040146 */
[----:B------:R-:W-:Y:S05]  /*75f0*/  @!P0 BRA `(.L_x_8966) ;  /* 0x0000000000048947 */ /* 0x000fea0003800000 */
[----:B------:R-:W-:Y:S01]  /*7600*/  BPT.TRAP 0x1 ;  /* 0x000000040000795c */ /* 0x000fe20000300000 */
.L_x_8966:
[----:B-1----:R-:W-:Y:S05]  /*7610*/  @P2 BRA `(.L_x_8964) ;  /* 0x0000000000082947 */ /* 0x002fea0003800000 */
[----:B------:R-:W1:Y:S02]  /*7620*/  SYNCS.PHASECHK.TRANS64.TRYWAIT P2, [UR6+0x28830], R4 ;  /* 0x02883004ff0075a7 */ /* 0x000e640008040146 */
[----:B-1----:R-:W-:Y:S05]  /*7630*/  @!P2 BRA `(.L_x_8967) ;  /* 0x000000940014a947 */ /* 0x002fea0003800000 */
.L_x_8964:
        /* <DEDUP_REMOVED lines=45> */
.L_x_8969:
[----:B------:R-:W-:Y:S01]  /*7910*/  ULEA UR6, UR50, UR41, 0x3 ;  /* 0x0000002932067291 */ /* 0x000fe2000f8e183f */
[----:B------:R-:W-:-:S05]  /*7920*/  IMAD.U32 R4, RZ, RZ, UR51 ;  /* 0x00000033ff047e24 */ /* 0x000fca000f8e00ff */
[----:B------:R-:W-:-:S04]  /*7930*/  SHF.L.U32 R4, R4, 0x1f, RZ ;  /* 0x0000001f04047819 */ /* 0x000fc800000006ff */
[----:B------:R0:W1:Y:S01]  /*7940*/  SYNCS.PHASECHK.TRANS64.TRYWAIT P2, [UR6+0x28850], R4 ;  /* 0x02885004ff0075a7 */ /* 0x0000620008040146 */
[----:B------:R-:W-:Y:S05]  /*7950*/  @!P0 BRA `(.L_x_8970) ;  /* 0x0000000000048947 */ /* 0x000fea0003800000 */
[----:B------:R-:W-:Y:S01]  /*7960*/  BPT.TRAP 0x1 ;  /* 0x000000040000795c */ /* 0x000fe20000300000 */
.L_x_8970:
[----:B-1----:R-:W-:Y:S05]  /*7970*/  @P2 BRA `(.L_x_8968) ;  /* 0x0000000000082947 */ /* 0x002fea0003800000 */
[----:B------:R-:W1:Y:S02]  /*7980*/  SYNCS.PHASECHK.TRANS64.TRYWAIT P2, [UR6+0x28850], R4 ;  /* 0x02885004ff0075a7 */ /* 0x000e640008040146 */
[----:B-1----:R-:W-:Y:S05]  /*7990*/  @!P2 BRA `(.L_x_8971) ;  /* 0x000000900054a947 */ /* 0x002fea0003800000 */
.L_x_8968:
        /* <DEDUP_REMOVED lines=77> */
[----:B------:R-:W-:Y:S01]  /*7e70*/  ISETP.LT.AND P2, PT, RZ, UR54, PT ;  /* 0x00000036ff007c0c */ /* 0x000fe2000bf41270 */
[----:B------:R-:W-:-:S05]  /*7e80*/  UMOV UR51, UR43 ;  /* 0x0000002b00337c82 */ /* 0x000fca0008000000 */
        /* <DEDUP_REMOVED lines=13> */
[----:B0-----:R-:W-:Y:S01]  /*7f60*/  FMNMX.FTZ R12, R15, R12, !PT ;  /* 0x0000000c0f0c7209 */ /* 0x001fe20007810000 */
[----:B------:R-:W-:-:S02]  /*7f70*/  WARPGROUP.DEPBAR.LE gsb0, 0x0 ;  /* 0x00008000000079c5 */ /* 0x000fc40000010000 */
[----:B------:R-:W-:Y:S01]  /*7f80*/  WARPGROUP.ARRIVE ;  /* 0x00000000000079c5 */ /* 0x000fe20000000000 */
[----:B------:R-:W-:Y:S01]  /*7f90*/  FMUL.FTZ R183, R32, UR49 ;  /* 0x0000003120b77c20 */ /* 0x000fe20008410000 */
[----:B------:R-:W-:Y:S02]  /*7fa0*/  FMUL.FTZ R181, R33, UR49 ;  /* 0x0000003121b57c20 */ /* 0x000fe40008410000 */
[----:B------:R-:W0:Y:S01]  /*7fb0*/  MUFU.TANH R29, R29 ;  /* 0x0000001d001d7308 */ /* 0x000e220000002400 */
[----:B------:R-:W-:Y:S01]  /*7fc0*/  FMUL.FTZ R33, R38, UR49 ;  /* 0x0000003126217c20 */ /* 0x000fe20008410000 */
[----:B------:R-:W-:Y:S01]  /*7fd0*/  HGMMA.64x128x16.F32.BF16 R88, R176, gdesc[UR4].tnspB, R88, gsb0 ;  /* 0x41e00004b0587df0 */ /* 0x000fe20008001858 */
[----:B------:R-:W-:Y:S01]  /*7fe0*/  UIADD3 UR6, UR10, 0x100, URZ ;  /* 0x000001000a067890 */ /* 0x000fe2000fffe03f */
[----:B------:R-:W-:-:S04]  /*7ff0*/  UMOV UR7, 0x40000040 ;  /* 0x4000004000077882 */ /* 0x000fc80000000000 */
[----:B------:R-:W2:Y:S01]  /*8000*/  MUFU.TANH R183, R183 ;  /* 0x000000b700b77308 */ /* 0x000ea20000002400 */
[----:B-1----:R-:W-:-:S07]  /*8010*/  FMNMX.FTZ R12, R27, R12, !PT ;  /* 0x0000000c1b0c7209 */ /* 0x002fce0007810000 */
[----:B------:R-:W1:Y:S01]  /*8020*/  MUFU.TANH R181, R181 ;  /* 0x000000b500b57308 */ /* 0x000e620000002400 */
[----:B0-----:R-:W-:-:S07]  /*8030*/  FMNMX.FTZ R12, R29, R12, !PT ;  /* 0x0000000c1d0c7209 */ /* 0x001fce0007810000 */
[----:B------:R-:W0:Y:S01]  /*8040*/  MUFU.TANH R31, R31 ;  /* 0x0000001f001f7308 */ /* 0x000e220000002400 */
[----:B--2---:R-:W-:-:S07]  /*8050*/  FMNMX.FTZ R4, R183, R4, !PT ;  /* 0x00000004b7047209 */ /* 0x004fce0007810000 */
[----:B------:R-:W-:Y:S01]  /*8060*/  MUFU.TANH R215, R215 ;  /* 0x000000d700d77308 */ /* 0x000fe20000002400 */
[----:B-1----:R-:W-:-:S04]  /*8070*/  FMNMX.FTZ R4, R181, R4, !PT ;  /* 0x00000004b5047209 */ /* 0x002fc80007810000 */
[----:B------:R-:W-:-:S03]  /*8080*/  FMNMX.FTZ R4, R191, R4, !PT ;  /* 0x00000004bf047209 */ /* 0x000fc60007810000 */
[----:B------:R-:W1:Y:S01]  /*8090*/  MUFU.TANH R33, R33 ;  /* 0x0000002100217308 */ /* 0x000e620000002400 */
[----:B------:R-:W-:Y:S02]  /*80a0*/  FMNMX.FTZ R4, R193, R4, !PT ;  /* 0x00000004c1047209 */ /* 0x000fe40007810000 */
[----:B0-----:R-:W-:Y:S02]  /*80b0*/  FMNMX.FTZ R12, R31, R12, !PT ;  /* 0x0000000c1f0c7209 */ /* 0x001fe40007810000 */
[----:B------:R-:W-:-:S03]  /*80c0*/  FMNMX.FTZ R4, R195, R4, !PT ;  /* 0x00000004c3047209 */ /* 0x000fc60007810000 */
[----:B------:R-:W-:Y:S01]  /*80d0*/  MUFU.TANH R69, R69 ;  /* 0x0000004500457308 */ /* 0x000fe20000002400 */
[----:B------:R-:W-:-:S04]  /*80e0*/  FMNMX.FTZ R4, R197, R4, !PT ;  /* 0x00000004c5047209 */ /* 0x000fc80007810000 */
[----:B------:R-:W-:-:S03]  /*80f0*/  FMNMX.FTZ R4, R199, R4, !PT ;  /* 0x00000004c7047209 */ /* 0x000fc60007810000 */
        /* <DEDUP_REMOVED lines=15> */
[----:B------:R-:W-:Y:S01]  /*81f0*/  MUFU.TANH R223, R223 ;  /* 0x000000df00df7308 */ /* 0x000fe20000002400 */
[----:B0-----:R-:W-:-:S07]  /*8200*/  FMNMX.FTZ R12, R43, R12, !PT ;  /* 0x0000000c2b0c7209 */ /* 0x001fce0007810000 */
[----:B------:R-:W-:Y:S01]  /*8210*/  MUFU.TANH R47, R47 ;  /* 0x0000002f002f7308 */ /* 0x000fe20000002400 */
[----:B------:R-:W-:Y:S02]  /*8220*/  WARPGROUP.DEPBAR.LE gsb0, 0x0 ;  /* 0x00008000000079c5 */ /* 0x000fe40000010000 */
        /* <DEDUP_REMOVED lines=8> */
[----:B------:R-:W0:Y:S08]  /*82b0*/  MUFU.TANH R177, R177 ;  /* 0x000000b100b17308 */ /* 0x000e300000002400 */
[----:B------:R-:W1:Y:S08]  /*82c0*/  MUFU.TANH R179, R179 ;  /* 0x000000b300b37308 */ /* 0x000e700000002400 */
[----:B------:R-:W2:Y:S01]  /*82d0*/  MUFU.TANH R45, R45 ;  /* 0x0000002d002d7308 */ /* 0x000ea20000002400 */
[----:B0-----:R-:W-:-:S07]  /*82e0*/  FMNMX.FTZ R4, R177, R4, !PT ;  /* 0x00000004b1047209 */ /* 0x001fce0007810000 */
[----:B------:R-:W0:Y:S01]  /*82f0*/  MUFU.TANH R49, R49 ;  /* 0x0000003100317308 */ /* 0x000e220000002400 */
[----:B-1----:R-:W-:-:S04]  /*8300*/  FMNMX.FTZ R4, R179, R4, !PT ;  /* 0x00000004b3047209 */ /* 0x002fc80007810000 */
[----:B------:R-:W-:-:S03]  /*8310*/  FMNMX.FTZ R4, R201, R4, !PT ;  /* 0x00000004c9047209 */ /* 0x000fc60007810000 */
[----:B------:R-:W-:Y:S01]  /*8320*/  MUFU.TANH R85, R85 ;  /* 0x0000005500557308 */ /* 0x000fe20000002400 */
[----:B------:R-:W-:Y:S02]  /*8330*/  FMNMX.FTZ R4, R203, R4, !PT ;  /* 0x00000004cb047209 */ /* 0x000fe40007810000 */
[----:B--2---:R-:W-:Y:S02]  /*8340*/  FMNMX.FTZ R12, R45, R12, !PT ;  /* 0x0000000c2d0c7209 */ /* 0x004fe40007810000 */
[----:B------:R-:W-:Y:S02]  /*8350*/  FMNMX.FTZ R4, R205, R4, !PT ;  /* 0x00000004cd047209 */ /* 0x000fe40007810000 */
[----:B------:R-:W-:Y:S01]  /*8360*/  FMNMX.FTZ R12, R47, R12, !PT ;  /* 0x0000000c2f0c7209 */ /* 0x000fe20007810000 */
[----:B------:R-:W1:Y:S01]  /*8370*/  MUFU.TANH R51, R51 ;  /* 0x0000003300337308 */ /* 0x000e620000002400 */
[----:B------:R-:W-:Y:S02]  /*8380*/  FMNMX.FTZ R4, R207, R4, !PT ;  /* 0x00000004cf047209 */ /* 0x000fe40007810000 */
[----:B0-----:R-:W-:-:S02]  /*8390*/  FMNMX.FTZ R12, R49, R12, !PT ;  /* 0x0000000c310c7209 */ /* 0x001fc40007810000 */
[----:B------:R-:W-:-:S03]  /*83a0*/  FMNMX.FTZ R4, R209, R4, !PT ;  /* 0x00000004d1047209 */ /* 0x000fc60007810000 */
[----:B------:R-:W0:Y:S01]  /*83b0*/  MUFU.TANH R53, R53 ;  /* 0x0000003500357308 */ /* 0x000e220000002400 */
[----:B------:R-:W-:-:S04]  /*83c0*/  FMNMX.FTZ R4, R211, R4, !PT ;  /* 0x00000004d3047209 */ /* 0x000fc80007810000 */
[----:B------:R-:W-:-:S03]  /*83d0*/  FMNMX.FTZ R4, R213, R4, !PT ;  /* 0x00000004d5047209 */ /* 0x000fc60007810000 */
        /* <DEDUP_REMOVED lines=10> */
[----:B------:R-:W-:Y:S01]  /*8480*/  MUFU.TANH R67, R67 ;  /* 0x0000004300437308 */ /* 0x000fe20000002400 */
[----:B--2---:R-:W-:-:S07]  /*8490*/  FMNMX.FTZ R12, R61, R12, !PT ;  /* 0x0000000c3d0c7209 */ /* 0x004fce0007810000 */
        /* <DEDUP_REMOVED lines=18> */
[----:B------:R-:W-:Y:S01]  /*85c0*/  MUFU.TANH R87, R87 ;  /* 0x0000005700577308 */ /* 0x000fe20000002400 */
[----:B-1----:R-:W-:-:S04]  /*85d0*/  FMNMX.FTZ R4, R175, R4, !PT ;  /* 0x00000004af047209 */ /* 0x002fc80007810000 */
[----:B------:R-:W-:-:S04]  /*85e0*/  FMNMX.FTZ R4, R215, R4, !PT ;  /* 0x00000004d7047209 */ /* 0x000fc80007810000 */
[----:B------:R-:W-:Y:S02]  /*85f0*/  FMNMX.FTZ R4, R69, R4, !PT ;  /* 0x0000000445047209 */ /* 0x000fe40007810000 */
[----:B--2---:R-:W-:Y:S02]  /*8600*/  FMNMX.FTZ R12, R65, R12, !PT ;  /* 0x0000000c410c7209 */ /* 0x004fe40007810000 */
        /* <DEDUP_REMOVED lines=35> */
[-C--:B------:R-:W-:Y:S01]  /*8840*/  FMUL.FTZ R8, R227, R4.reuse ;  /* 0x00000004e3087220 */ /* 0x080fe20000410000 */
        /* <DEDUP_REMOVED lines=12> */
[-CC-:B------:R-:W-:Y:S01]  /*8910*/  FFMA.FTZ R225, R225, R4.reuse, -R10.reuse ;  /* 0x00000004e1e17223 */ /* 0x180fe2000001080a */
[----:B------:R-:W-:Y:S01]  /*8920*/  FFMA.FTZ R85, R85, R4, -R10 ;  /* 0x0000000455557223 */ /* 0x000fe2000001080a */
[----:B0-----:R-:W-:Y:S01]  /*8930*/  FMNMX.FTZ R12, R169, R12, !PT ;  /* 0x0000000ca90c7209 */ /* 0x001fe20007810000 */
[----:B------:R-:W-:Y:S03]  /*8940*/  MUFU.EX2 R8, R8 ;  /* 0x0000000800087308 */ /* 0x000fe60000000800 */
[----:B------:R-:W-:-:S04]  /*8950*/  FMNMX.FTZ R12, R83, R12, !PT ;  /* 0x0000000c530c7209 */ /* 0x000fc80007810000 */
[----:B-1----:R-:W-:Y:S01]  /*8960*/  FMNMX.FTZ R12, R171, R12, !PT ;  /* 0x0000000cab0c7209 */ /* 0x002fe20007810000 */
[----:B------:R-:W0:Y:S03]  /*8970*/  MUFU.EX2 R5, R5 ;  /* 0x0000000500057308 */ /* 0x000e260000000800 */
[----:B------:R-:W-:Y:S01]  /*8980*/  FMNMX.FTZ R7, R87, R12, !PT ;  /* 0x0000000c57077209 */ /* 0x000fe20007810000 */
[----:B------:R-:W-:-:S04]  /*8990*/  FFMA.FTZ R12, R217, R4, -R10 ;  /* 0x00000004d90c7223 */ /* 0x000fc8000001080a */
[----:B------:R-:W1:Y:S01]  /*89a0*/  SHFL.BFLY PT, R14, R7, 0x2, 0x1f ;  /* 0x0c401f00070e7f89 */ /* 0x000e6200000e0000 */
[----:B------:R-:W2:Y:S08]  /*89b0*/  MUFU.EX2 R180, R180 ;  /* 0x000000b400b47308 */ /* 0x000eb00000000800 */
[----:B------:R-:W3:Y:S01]  /*89c0*/  MUFU.EX2 R182, R182 ;  /* 0x000000b600b67308 */ /* 0x000ee20000000800 */
[----:B0-----:R-:W-:-:S07]  /*89d0*/  FFMA.FTZ R3, R8, R3, R5 ;  /* 0x0000000308037223 */ /* 0x001fce0000010005 */
[----:B------:R-:W0:Y:S01]  /*89e0*/  MUFU.EX2 R13, R13 ;  /* 0x0000000d000d7308 */ /* 0x000e220000000800 */
[C---:B--2---:R-:W-:Y:S01]  /*89f0*/  FADD.FTZ R3, R180.reuse, R3 ;  /* 0x00000003b4037221 */ /* 0x044fe20000010000 */
[----:B------:R-:W-:Y:S02]  /*8a00*/  F2FP.BF16.F32.PACK_AB R180, R180, R5 ;  /* 0x00000005b4b4723e */ /* 0x000fe400000010ff */
[----:B-1----:R-:W-:Y:S01]  /*8a10*/  FMNMX.FTZ R24, R7, R14, !PT ;  /* 0x0000000e07187209 */ /* 0x002fe20007810000 */
[----:B------:R-:W-:-:S03]  /*8a20*/  FFMA.FTZ R14, R219, R4, -R10 ;  /* 0x00000004db0e7223 */ /* 0x000fc6000001080a */
[----:B------:R-:W-:Y:S01]  /*8a30*/  MUFU.EX2 R176, R176 ;  /* 0x000000b000b07308 */ /* 0x000fe20000000800 */
[----:B---3--:R-:W-:Y:S01]  /*8a40*/  FADD.FTZ R44, R182, R3 ;  /* 0x00000003b62c7221 */ /* 0x008fe20000010000 */
[----:B------:R-:W1:Y:S06]  /*8a50*/  SHFL.BFLY PT, R7, R24, 0x1, 0x1f ;  /* 0x0c201f0018077f89 */ /* 0x000e6c00000e0000 */
[----:B------:R-:W-:Y:S01]  /*8a60*/  MUFU.EX2 R25, R25 ;  /* 0x0000001900197308 */ /* 0x000fe20000000800 */
[----:B0-----:R-:W-:-:S07]  /*8a70*/  F2FP.BF16.F32.PACK_AB R182, R13, R182 ;  /* 0x000000b60db6723e */ /* 0x001fce00000010ff */
[----:B------:R-:W-:Y:S08]  /*8a80*/  MUFU.EX2 R178, R178 ;  /* 0x000000b200b27308 */ /* 0x000ff00000000800 */
[----:B------:R-:W-:Y:S01]  /*8a90*/  MUFU.EX2 R172, R172 ;  /* 0x000000ac00ac7308 */ /* 0x000fe20000000800 */
[----:B-1----:R-:W-:-:S05]  /*8aa0*/  FMNMX.FTZ R7, R24, R7, !PT ;  /* 0x0000000718077209 */ /* 0x002fca0007810000 */
[-C--:B------:R-:W-:Y:S02]  /*8ab0*/  FMUL.FTZ R40, R7, R4.reuse ;  /* 0x0000000407287220 */ /* 0x080fe40000410000 */
[----:B------:R-:W-:Y:S02]  /*8ac0*/  MUFU.EX2 R174, R174 ;  /* 0x000000ae00ae7308 */ /* 0x000fe40000000800 */
[-CC-:B------:R-:W-:Y:S01]  /*8ad0*/  FFMA.FTZ R183, R15, R4.reuse, -R40.reuse ;  /* 0x000000040fb77223 */ /* 0x180fe20000010828 */
[----:B------:R-:W-:Y:S02]  /*8ae0*/  IMAD.U32 R15, RZ, RZ, UR42 ;  /* 0x0000002aff0f7e24 */ /* 0x000fe4000f8e00ff */
[-CC-:B------:R-:W-:Y:S01]  /*8af0*/  FFMA.FTZ R181, R11, R4.reuse, -R40.reuse ;  /* 0x000000040bb57223 */ /* 0x180fe20000010828 */
[-CC-:B------:R-:W-:Y:S01]  /*8b00*/  FFMA.FTZ R177, R29, R4.reuse, -R40.reuse ;  /* 0x000000041db17223 */ /* 0x180fe20000010828 */
[-CC-:B------:R-:W-:Y:S01]  /*8b10*/  FFMA.FTZ R32, R27, R4.reuse, -R40.reuse ;  /* 0x000000041b207223 */ /* 0x180fe20000010828 */
[----:B------:R-:W-:Y:S01]  /*8b20*/  IADD3 R27, -R23, 0xb, RZ ;  /* 0x0000000b171b7810 */ /* 0x000fe20007ffe1ff */
        /* <DEDUP_REMOVED lines=31> */
[-CC-:B------:R-:W-:Y:S01]  /*8d20*/  FFMA.FTZ R155, R197, R4.reuse, -R10.reuse ;  /* 0x00000004c59b7223 */ /* 0x180fe2000001080a */
[-CC-:B------:R-:W-:Y:S01]  /*8d30*/  FFMA.FTZ R193, R201, R4.reuse, -R10.reuse ;  /* 0x00000004c9c17223 */ /* 0x180fe2000001080a */
[-CC-:B------:R-:W-:Y:S01]  /*8d40*/  FFMA.FTZ R152, R207, R4.reuse, -R10.reuse ;  /* 0x00000004cf987223 */ /* 0x180fe2000001080a */
[-CC-:B------:R-:W-:Y:S01]  /*8d50*/  FFMA.FTZ R154, R211, R4.reuse, -R10.reuse ;  /* 0x00000004d39a7223 */ /* 0x180fe2000001080a */
[----:B------:R-:W-:Y:S01]  /*8d60*/  HGMMA.64x128x16.F32.BF16 R88, R156, gdesc[UR4].tnspB, R88, gsb0 ;  /* 0x41e000049c587df0 */ /* 0x000fe20008001858 */
[----:B------:R-:W-:Y:S01]  /*8d70*/  UIADD3 UR6, UR10, 0x300, URZ ;  /* 0x000003000a067890 */ /* 0x000fe2000fffe03f */
[-C--:B------:R-:W-:Y:S01]  /*8d80*/  FFMA.FTZ R197, R175, R4.reuse, -R10 ;  /* 0x00000004afc57223 */ /* 0x080fe2000001080a */
[----:B------:R-:W-:Y:S01]  /*8d90*/  UMOV UR7, 0x40000040 ;  /* 0x4000004000077882 */ /* 0x000fe20000000000 */
[----:B------:R-:W-:Y:S01]  /*8da0*/  MUFU.EX2 R179, R179 ;  /* 0x000000b300b37308 */ /* 0x000fe20000000800 */
[----:B------:R-:W-:-:S07]  /*8db0*/  FFMA.FTZ R175, R41, R4, -R40 ;  /* 0x0000000429af7223 */ /* 0x000fce0000010828 */
        /* <DEDUP_REMOVED lines=23> */
[-CC-:B------:R-:W-:Y:S01]  /*8f30*/  FFMA.FTZ R10, R9, R4.reuse, -R40.reuse ;  /* 0x00000004090a7223 */ /* 0x180fe20000010828 */
[----:B------:R-:W-:Y:S01]  /*8f40*/  HGMMA.64x128x16.F32.BF16 R88, R160, gdesc[UR4].tnspB, R88, gsb0 ;  /* 0x41e00004a0587df0 */ /* 0x000fe20008001858 */
[----:B------:R-:W-:Y:S01]  /*8f50*/  UIADD3 UR6, UR10, 0x380, URZ ;  /* 0x000003800a067890 */ /* 0x000fe2000fffe03f */
[-CC-:B------:R-:W-:Y:S01]  /*8f60*/  FFMA.FTZ R173, R37, R4.reuse, -R40.reuse ;  /* 0x0000000425ad7223 */ /* 0x180fe20000010828 */
[----:B------:R-:W-:Y:S01]  /*8f70*/  UMOV UR7, 0x40000040 ;  /* 0x4000004000077882 */ /* 0x000fe20000000000 */
        /* <DEDUP_REMOVED lines=19> */
[----:B------:R-:W-:-:S02]  /*90b0*/  WARPGROUP.DEPBAR.LE gsb0, 0x0 ;  /* 0x00008000000079c5 */ /* 0x000fc40000010000 */
[----:B------:R-:W-:Y:S01]  /*90c0*/  WARPGROUP.ARRIVE ;  /* 0x00000000000079c5 */ /* 0x000fe20000000000 */
[----:B------:R-:W-:Y:S01]  /*90d0*/  FADD.FTZ R161, -R7, R6 ;  /* 0x0000000607a17221 */ /* 0x000fe20000010100 */
[----:B------:R-:W-:Y:S01]  /*90e0*/  FFMA.FTZ R6, R49, R4, -R40 ;  /* 0x0000000431067223 */ /* 0x000fe20000010828 */
[----:B0-----:R-:W-:Y:S02]  /*90f0*/  F2FP.BF16.F32.PACK_AB R160, R73, R12 ;  /* 0x0000000c49a0723e */ /* 0x001fe400000010ff */
[----:B------:R-:W-:Y:S01]  /*9100*/  FMUL.FTZ R161, R161, R4 ;  /* 0x00000004a1a17220 */ /* 0x000fe20000410000 */
[----:B------:R-:W-:Y:S01]  /*9110*/  HGMMA.64x128x16.F32.BF16 R88, R164, gdesc[UR4].tnspB, R88, gsb0 ;  /* 0x41e00004a4587df0 */ /* 0x000fe20008001858 */
[----:B------:R-:W0:Y:S01]  /*9120*/  MUFU.EX2 R77, R77 ;  /* 0x0000004d004d7308 */ /* 0x000e220000000800 */
[----:B------:R-:W-:-:S07]  /*9130*/  UIADD3 UR6, UR54, -0x1, URZ ;  /* 0xffffffff36067890 */ /* 0x000fce000fffe03f */
[----:B------:R-:W1:Y:S01]  /*9140*/  MUFU.EX2 R201, R161 ;  /* 0x000000a100c97308 */ /* 0x000e620000000800 */
[----:B------:R-:W-:-:S07]  /*9150*/  UMOV UR54, UR6 ;  /* 0x0000000600367c82 */ /* 0x000fce0008000000 */
[----:B------:R-:W-:Y:S01]  /*9160*/  MUFU.EX2 R6, R6 ;  /* 0x0000000600067308 */ /* 0x000fe20000000800 */
[----:B0-----:R-:W-:-:S07]  /*9170*/  F2FP.BF16.F32.PACK_AB R162, R77, R14 ;  /* 0x0000000e4da2723e */ /* 0x001fce00000010ff */
[----:B------:R-:W-:Y:S01]  /*9180*/  MUFU.EX2 R79, R79 ;  /* 0x0000004f004f7308 */ /* 0x000fe20000000800 */
[----:B-1----:R-:W-:-:S04]  /*9190*/  FFMA.FTZ R42, R201, R0, R10 ;  /* 0x00000000c92a7223 */ /* 0x002fc8000001000a */
[C---:B------:R-:W-:Y:S01]  /*91a0*/  FADD.FTZ R42, R181.reuse, R42 ;  /* 0x0000002ab52a7221 */ /* 0x040fe20000010000 */
[----:B------:R-:W-:Y:S02]  /*91b0*/  F2FP.BF16.F32.PACK_AB R181, R181, R10 ;  /* 0x0000000ab5b5723e */ /* 0x000fe400000010ff */
        /* <DEDUP_REMOVED lines=15> */
[----:B------:R-:W-:Y:S01]  /*92b0*/  FADD.FTZ R42, R30, R3 ;  /* 0x000000031e2a7221 */ /* 0x000fe20000010000 */
[----:B------:R-:W-:Y:S01]  /*92c0*/  FFMA.FTZ R3, R169, R4, -R40 ;  /* 0x00000004a9037223 */ /* 0x000fe20000010828 */
[----:B------:R-:W-:Y:S01]  /*92d0*/  F2FP.BF16.F32.PACK_AB R169, R28, R9 ;  /* 0x000000091ca9723e */ /* 0x000fe200000010ff */
[----:B------:R-:W-:Y:S08]  /*92e0*/  MUFU.EX2 R24, R225 ;  /* 0x000000e100187308 */ /* 0x000ff00000000800 */
[----:B------:R-:W-:Y:S01]  /*92f0*/  MUFU.EX2 R85, R85 ;  /* 0x0000005500557308 */ /* 0x000fe20000000800 */
[----:B------:R-:W-:-:S02]  /*9300*/  WARPGROUP.DEPBAR.LE gsb0, 0x0 ;  /* 0x00008000000079c5 */ /* 0x000fc40000010000 */
[----:B------:R1:W-:Y:S06]  /*9310*/  BAR.ARV R27, 0x100 ;  /* 0x0004001b0000751d */ /* 0x0003ec0000002000 */
        /* <DEDUP_REMOVED lines=8> */
[----:B--2---:R-:W-:Y:S01]  /*93a0*/  IMAD.U32 R29, RZ, RZ, UR50 ;  /* 0x00000032ff1d7e24 */ /* 0x004fe2000f8e00ff */
[----:B------:R-:W-:Y:S01]  /*93b0*/  UMOV UR50, UR42 ;  /* 0x0000002a00327c82 */ /* 0x000fe20008000000 */
[-C--:B------:R-:W-:Y:S01]  /*93c0*/  FMUL.FTZ R101, R101, R8.reuse ;  /* 0x0000000865657220 */ /* 0x080fe20000410000 */
[-C--:B------:R-:W-:Y:S01]  /*93d0*/  FMUL.FTZ R104, R104, R8.reuse ;  /* 0x0000000868687220 */ /* 0x080fe20000410000 */
[-C--:B------:R-:W-:Y:S01]  /*93e0*/  FMUL.FTZ R105, R105, R8.reuse ;  /* 0x0000000869697220 */ /* 0x080fe20000410000 */
[----:B------:R-:W-:Y:S01]  /*93f0*/  @!P1 LEA R29, R29, UR41, 0x3 ;  /* 0x000000291d1d9c11 */ /* 0x000fe2000f8e18ff */
[-C--:B------:R-:W-:Y:S01]  /*9400*/  FMUL.FTZ R108, R108, R8.reuse ;  /* 0x000000086c6c7220 */ /* 0x080fe20000410000 */
[-C--:B------:R-:W-:Y:S01]  /*9410*/  FMUL.FTZ R109, R109, R8.reuse ;  /* 0x000000086d6d7220 */ /* 0x080fe20000410000 */
[-C--:B------:R-:W-:Y:S01]  /*9420*/  FMUL.FTZ R112, R112, R8.reuse ;  /* 0x0000000870707220 */ /* 0x080fe20000410000 */
[----:B------:R-:W-:Y:S01]  /*9430*/  FMUL.FTZ R113, R113, R8 ;  /* 0x0000000871717220 */ /* 0x000fe20000410000 */
[----:B-1----:R-:W-:-:S02]  /*9440*/  @!P1 VIADD R27, R29, 0x28860 ;  /* 0x000288601d1b9836 */ /* 0x002fc40000000000 */
[-C--:B------:R-:W-:Y:S01]  /*9450*/  FMUL.FTZ R116, R116, R8.reuse ;  /* 0x0000000874747220 */ /* 0x080fe20000410000 */
[-C--:B------:R-:W-:Y:S01]  /*9460*/  FMUL.FTZ R117, R117, R8.reuse ;  /* 0x0000000875757220 */ /* 0x080fe20000410000 */
[-C--:B------:R-:W-:Y:S01]  /*9470*/  FMUL.FTZ R120, R120, R8.reuse ;  /* 0x0000000878787220 */ /* 0x080fe20000410000 */
[-C--:B------:R-:W-:Y:S01]  /*9480*/  FMUL.FTZ R121, R121, R8.reuse ;  /* 0x0000000879797220 */ /* 0x080fe20000410000 */
[----:B------:R-:W-:Y:S01]  /*9490*/  @!P1 PRMT R29, RZ, 0x654, R27 ;  /* 0x00000654ff1d9816 */ /* 0x000fe2000000001b */
[----:B------:R-:W-:Y:S01]  /*94a0*/  FADD.FTZ R27, R13, R44 ;  /* 0x0000002c0d1b7221 */ /* 0x000fe20000010000 */
[-C--:B------:R-:W-:Y:S01]  /*94b0*/  FMUL.FTZ R124, R124, R8.reuse ;  /* 0x000000087c7c7220 */ /* 0x080fe20000410000 */
[-C--:B------:R-:W-:Y:S01]  /*94c0*/  FMUL.FTZ R125, R125, R8.reuse ;  /* 0x000000087d7d7220 */ /* 0x080fe20000410000 */
[----:B------:R1:W-:Y:S01]  /*94d0*/  @!P1 SYNCS.ARRIVE.TRANS64.RED.A1T0 RZ, [R29+URZ], RZ ;  /* 0x000000ff1dff99a7 */ /* 0x0003e2000810043f */
[----:B------:R-:W-:Y:S01]  /*94e0*/  FADD.FTZ R44, R176, R27 ;  /* 0x0000001bb02c7221 */ /* 0x000fe20000010000 */
[-C--:B------:R-:W-:Y:S01]  /*94f0*/  FMUL.FTZ R128, R128, R8.reuse ;  /* 0x0000000880807220 */ /* 0x080fe20000410000 */
[-C--:B------:R-:W-:Y:S01]  /*9500*/  FMUL.FTZ R129, R129, R8.reuse ;  /* 0x0000000881817220 */ /* 0x080fe20000410000 */
[-C--:B------:R-:W-:Y:S01]  /*9510*/  FMUL.FTZ R132, R132, R8.reuse ;  /* 0x0000000884847220 */ /* 0x080fe20000410000 */
[----:B------:R-:W-:Y:S01]  /*9520*/  FADD.FTZ R27, R25, R44 ;  /* 0x0000002c191b7221 */ /* 0x000fe20000010000 */
[-C--:B------:R-:W-:Y:S01]  /*9530*/  FMUL.FTZ R133, R133, R8.reuse ;  /* 0x0000000885857220 */ /* 0x080fe20000410000 */
[-C--:B------:R-:W-:Y:S01]  /*9540*/  FMUL.FTZ R136, R136, R8.reuse ;  /* 0x0000000888887220 */ /* 0x080fe20000410000 */
[----:B-1----:R-:W-:Y:S01]  /*9550*/  FADD.FTZ R29, R175, R42 ;  /* 0x0000002aaf1d7221 */ /* 0x002fe20000010000 */
[----:B------:R-:W-:Y:S01]  /*9560*/  FADD.FTZ R44, R178, R27 ;  /* 0x0000001bb22c7221 */ /* 0x000fe20000010000 */
[C---:B------:R-:W-:Y:S01]  /*9570*/  F2FP.BF16.F32.PACK_AB R175, R26.reuse, R175 ;  /* 0x000000af1aaf723e */ /* 0x040fe200000010ff */
[----:B------:R-:W-:Y:S01]  /*9580*/  FMUL.FTZ R137, R137, R8 ;  /* 0x0000000889897220 */ /* 0x000fe20000410000 */
[----:B------:R-:W-:Y:S01]  /*9590*/  FADD.FTZ R42, R26, R29 ;  /* 0x0000001d1a2a7221 */ /* 0x000fe20000010000 */
[C---:B------:R-:W-:Y:S01]  /*95a0*/  FADD.FTZ R27, R153.reuse, R44 ;  /* 0x0000002c991b7221 */ /* 0x040fe20000010000 */
[----:B------:R-:W-:Y:S01]  /*95b0*/  MUFU.EX2 R26, R3 ;  /* 0x00000003001a7308 */ /* 0x000fe20000000800 */
[----:B------:R-:W-:Y:S01]  /*95c0*/  F2FP.BF16.F32.PACK_AB R178, R153, R178 ;  /* 0x000000b299b2723e */ /* 0x000fe200000010ff */
[----:B------:R-:W-:Y:S01]  /*95d0*/  FADD.FTZ R5, R9, R42 ;  /* 0x0000002a09057221 */ /* 0x000fe20000010000 */
[----:B------:R-:W-:Y:S01]  /*95e0*/  FADD.FTZ R44, R172, R27 ;  /* 0x0000001bac2c7221 */ /* 0x000fe20000010000 */
[C---:B------:R-:W-:Y:S01]  /*95f0*/  F2FP.BF16.F32.PACK_AB R172, R155.reuse, R172 ;  /* 0x000000ac9bac723e */ /* 0x040fe200000010ff */
[----:B------:R-:W-:Y:S01]  /*9600*/  FMUL.FTZ R140, R140, R8 ;  /* 0x000000088c8c7220 */ /* 0x000fe20000410000 */
[----:B------:R-:W-:Y:S01]  /*9610*/  FADD.FTZ R5, R28, R5 ;  /* 0x000000051c057221 */ /* 0x000fe20000010000 */
[----:B------:R-:W-:Y:S01]  /*9620*/  FADD.FTZ R27, R155, R44 ;  /* 0x0000002c9b1b7221 */ /* 0x000fe20000010000 */
[----:B0-----:R-:W-:Y:S01]  /*9630*/  F2FP.BF16.F32.PACK_AB R155, R59, R0 ;  /* 0x000000003b9b723e */ /* 0x001fe200000010ff */
[----:B------:R-:W-:Y:S01]  /*9640*/  FMUL.FTZ R141, R141, R8 ;  /* 0x000000088d8d7220 */ /* 0x000fe20000410000 */
[----:B------:R-:W-:Y:S01]  /*9650*/  FADD.FTZ R10, R6, R5 ;  /* 0x00000005060a7221 */ /* 0x000fe20000010000 */
[----:B------:R-:W-:Y:S01]  /*9660*/  FADD.FTZ R44, R174, R27 ;  /* 0x0000001bae2c7221 */ /* 0x000fe20000010000 */
[----:B------:R-:W-:Y:S01]  /*9670*/  FFMA.FTZ R27, R171, R4, -R40 ;  /* 0x00000004ab1b7223 */ /* 0x000fe20000010828 */
[C---:B------:R-:W-:Y:S01]  /*9680*/  F2FP.BF16.F32.PACK_AB R171, R11.reuse, R6 ;  /* 0x000000060bab723e */ /* 0x040fe200000010ff */
[----:B------:R-:W-:Y:S01]  /*9690*/  FADD.FTZ R10, R11, R10 ;  /* 0x0000000a0b0a7221 */ /* 0x000fe20000010000 */
[----:B------:R-:W-:Y:S01]  /*96a0*/  FADD.FTZ R31, R191, R44 ;  /* 0x0000002cbf1f7221 */ /* 0x000fe20000010000 */
[----:B------:R-:W-:Y:S01]  /*96b0*/  FFMA.FTZ R40, R87, R4, -R40 ;  /* 0x0000000457287223 */ /* 0x000fe20000010828 */
[-C--:B------:R-:W-:Y:S01]  /*96c0*/  FMUL.FTZ R144, R144, R8.reuse ;  /* 0x0000000890907220 */ /* 0x080fe20000410000 */
[-C--:B------:R-:W-:Y:S01]  /*96d0*/  FMUL.FTZ R145, R145, R8.reuse ;  /* 0x0000000891917220 */ /* 0x080fe20000410000 */
[----:B------:R-:W-:Y:S01]  /*96e0*/  FADD.FTZ R44, R168, R31 ;  /* 0x0000001fa82c7221 */ /* 0x000fe20000010000 */
[-C--:B------:R-:W-:Y:S01]  /*96f0*/  FMUL.FTZ R148, R148, R8.reuse ;  /* 0x0000000894947220 */ /* 0x080fe20000410000 */
[----:B------:R-:W-:Y:S01]  /*9700*/  FMUL.FTZ R149, R149, R8 ;  /* 0x0000000895957220 */ /* 0x000fe20000410000 */
[----:B------:R-:W-:Y:S01]  /*9710*/  MUFU.EX2 R40, R40 ;  /* 0x0000002800287308 */ /* 0x000fe20000000800 */
[----:B------:R-:W-:Y:S01]  /*9720*/  FADD.FTZ R13, R193, R44 ;  /* 0x0000002cc10d7221 */ /* 0x000fe20000010000 */
[----:B------:R-:W-:Y:S01]  /*9730*/  F2FP.BF16.F32.PACK_AB R176, R25, R176 ;  /* 0x000000b019b0723e */ /* 0x000fe200000010ff */
[-C--:B------:R-:W-:Y:S01]  /*9740*/  FMUL.FTZ R90, R90, R201.reuse ;  /* 0x000000c95a5a7220 */ /* 0x080fe20000410000 */
[----:B------:R-:W-:Y:S01]  /*9750*/  F2FP.BF16.F32.PACK_AB R174, R191, R174 ;  /* 0x000000aebfae723e */ /* 0x000fe200000010ff */
[----:B------:R-:W-:Y:S01]  /*9760*/  FADD.FTZ R42, R170, R13 ;  /* 0x0000000daa2a7221 */ /* 0x000fe20000010000 */
[----:B------:R-:W-:Y:S01]  /*9770*/  F2FP.BF16.F32.PACK_AB R170, R157, R170 ;  /* 0x000000aa9daa723e */ /* 0x000fe200000010ff */
[-C--:B------:R-:W-:Y:S01]  /*9780*/  FMUL.FTZ R91, R91, R201.reuse ;  /* 0x000000c95b5b7220 */ /* 0x080fe20000410000 */
[----:B------:R-:W0:Y:S01]  /*9790*/  MUFU.EX2 R44, R71 ;  /* 0x00000047002c7308 */ /* 0x000e220000000800 */
[----:B------:R-:W-:Y:S01]  /*97a0*/  FADD.FTZ R5, R157, R42 ;  /* 0x0000002a9d057221 */ /* 0x000fe20000010000 */
[----:B------:R-:W-:Y:S01]  /*97b0*/  F2FP.BF16.F32.PACK_AB R168, R193, R168 ;  /* 0x000000a8c1a8723e */ /* 0x000fe200000010ff */
        /* <DEDUP_REMOVED lines=8> */
[----:B------:R-:W1:Y:S01]  /*9840*/  MUFU.EX2 R32, R81 ;  /* 0x0000005100207308 */ /* 0x000e620000000800 */
[----:B------:R-:W-:Y:S01]  /*9850*/  F2FP.BF16.F32.PACK_AB R157, R63, R46 ;  /* 0x0000002e3f9d723e */ /* 0x000fe200000010ff */
[----:B------:R-:W-:Y:S01]  /*9860*/  FADD.FTZ R10, R154, R13 ;  /* 0x0000000d9a0a7221 */ /* 0x000fe20000010000 */
[----:B------:R-:W-:Y:S01]  /*9870*/  FADD.FTZ R5, R0, R5 ;  /* 0x0000000500057221 */ /* 0x000fe20000010000 */
[C---:B------:R-:W-:Y:S01]  /*9880*/  F2FP.BF16.F32.PACK_AB R154, R195.reuse, R154 ;  /* 0x0000009ac39a723e */ /* 0x040fe200000010ff */
[-C--:B------:R-:W-:Y:S01]  /*9890*/  FMUL.FTZ R98, R98, R201.reuse ;  /* 0x000000c962627220 */ /* 0x080fe20000410000 */
[----:B------:R-:W-:Y:S01]  /*98a0*/  FADD.FTZ R13, R195, R10 ;  /* 0x0000000ac30d7221 */ /* 0x000fe20000010000 */
[----:B------:R-:W-:Y:S01]  /*98b0*/  FADD.FTZ R5, R59, R5 ;  /* 0x000000053b057221 */ /* 0x000fe20000010000 */
[----:B------:R-:W-:Y:S01]  /*98c0*/  F2FP.BF16.F32.PACK_AB R159, R67, R48 ;  /* 0x00000030439f723e */ /* 0x000fe200000010ff */
[-C--:B------:R-:W-:Y:S01]  /*98d0*/  FMUL.FTZ R99, R99, R201.reuse ;  /* 0x000000c963637220 */ /* 0x080fe20000410000 */
[----:B------:R-:W-:Y:S01]  /*98e0*/  FADD.FTZ R10, R156, R13 ;  /* 0x0000000d9c0a7221 */ /* 0x000fe20000010000 */
[----:B------:R-:W-:Y:S01]  /*98f0*/  FADD.FTZ R5, R46, R5 ;  /* 0x000000052e057221 */ /* 0x000fe20000010000 */
[C---:B------:R-:W-:Y:S01]  /*9900*/  F2FP.BF16.F32.PACK_AB R156, R197.reuse, R156 ;  /* 0x0000009cc59c723e */ /* 0x040fe200000010ff */
[-C--:B------:R-:W-:Y:S01]  /*9910*/  FMUL.FTZ R102, R102, R201.reuse ;  /* 0x000000c966667220 */ /* 0x080fe20000410000 */
[----:B------:R-:W-:Y:S01]  /*9920*/  FADD.FTZ R9, R197, R10 ;  /* 0x0000000ac5097221 */ /* 0x000fe20000010000 */
[----:B------:R-:W-:Y:S01]  /*9930*/  FADD.FTZ R5, R63, R5 ;  /* 0x000000053f057221 */ /* 0x000fe20000010000 */
[----:B0-----:R-:W-:Y:S01]  /*9940*/  F2FP.BF16.F32.PACK_AB R161, R75, R44 ;  /* 0x0000002c4ba1723e */ /* 0x001fe200000010ff */
[-C--:B------:R-:W-:Y:S01]  /*9950*/  FMUL.FTZ R103, R103, R201.reuse ;  /* 0x000000c967677220 */ /* 0x080fe20000410000 */
[----:B------:R-:W-:Y:S01]  /*9960*/  FADD.FTZ R10, R158, R9 ;  /* 0x000000099e0a7221 */ /* 0x000fe20000010000 */
[----:B------:R-:W-:Y:S01]  /*9970*/  FADD.FTZ R5, R48, R5 ;  /* 0x0000000530057221 */ /* 0x000fe20000010000 */
[C---:B------:R-:W-:Y:S01]  /*9980*/  F2FP.BF16.F32.PACK_AB R158, R69.reuse, R158 ;  /* 0x0000009e459e723e */ /* 0x040fe200000010ff */
[-C--:B------:R-:W-:Y:S01]  /*9990*/  FMUL.FTZ R106, R106, R201.reuse ;  /* 0x000000c96a6a7220 */ /* 0x080fe20000410000 */
[----:B------:R-:W-:Y:S01]  /*99a0*/  FADD.FTZ R9, R69, R10 ;  /* 0x0000000a45097221 */ /* 0x000fe20000010000 */
[----:B------:R-:W-:Y:S01]  /*99b0*/  FADD.FTZ R5, R67, R5 ;  /* 0x0000000543057221 */ /* 0x000fe20000010000 */
[----:B-1----:R-:W-:Y:S01]  /*99c0*/  F2FP.BF16.F32.PACK_AB R163, R79, R32 ;  /* 0x000000204fa3723e */ /* 0x002fe200000010ff */
[-C--:B------:R-:W-:Y:S01]  /*99d0*/  FMUL.FTZ R107, R107, R201.reuse ;  /* 0x000000c96b6b7220 */ /* 0x080fe20000410000 */
[----:B------:R-:W-:Y:S01]  /*99e0*/  FADD.FTZ R6, R12, R9 ;  /* 0x000000090c067221 */ /* 0x000fe20000010000 */
[----:B------:R-:W-:Y:S01]  /*99f0*/  FADD.FTZ R5, R44, R5 ;  /* 0x000000052c057221 */ /* 0x000fe20000010000 */
[----:B------:R-:W-:Y:S01]  /*9a00*/  F2FP.BF16.F32.PACK_AB R164, R199, R20 ;  /* 0x00000014c7a4723e */ /* 0x000fe200000010ff */
[-C--:B------:R-:W-:Y:S01]  /*9a10*/  FMUL.FTZ R110, R110, R201.reuse ;  /* 0x000000c96e6e7220 */ /* 0x080fe20000410000 */
[----:B------:R-:W-:Y:S01]  /*9a20*/  FADD.FTZ R3, R73, R6 ;  /* 0x0000000649037221 */ /* 0x000fe20000010000 */
[----:B------:R-:W-:Y:S01]  /*9a30*/  FADD.FTZ R5, R75, R5 ;  /* 0x000000054b057221 */ /* 0x000fe20000010000 */
[----:B------:R-:W0:Y:S01]  /*9a40*/  MUFU.EX2 R6, R27 ;  /* 0x0000001b00067308 */ /* 0x000e220000000800 */
[----:B------:R-:W-:Y:S01]  /*9a50*/  F2FP.BF16.F32.PACK_AB R165, R83, R26 ;  /* 0x0000001a53a5723e */ /* 0x000fe200000010ff */
        /* <DEDUP_REMOVED lines=15> */
[----:B0-----:R-:W-:Y:S01]  /*9b50*/  F2FP.BF16.F32.PACK_AB R167, R40, R6 ;  /* 0x0000000628a7723e */ /* 0x001fe200000010ff */
        /* <DEDUP_REMOVED lines=22> */
.L_x_8963:
[----:B------:R-:W-:Y:S06]  /*9cc0*/  BAR.ARV 0x8, 0x180 ;  /* 0x0206000000007b1d */ /* 0x000fec0000002000 */
[----:B------:R-:W-:Y:S05]  /*9cd0*/  @!P0 BRA `(.L_x_8973) ;  /* 0x0000000000048947 */ /* 0x000fea0003800000 */
[----:B------:R-:W-:Y:S01]  /*9ce0*/  BPT.TRAP 0x1 ;  /* 0x000000040000795c */ /* 0x000fe20000300000 */
.L_x_8973:
[----:B------:R-:W-:Y:S01]  /*9cf0*/  ULEA UR5, UR42, UR41, 0x3 ;  /* 0x000000292a057291 */ /* 0x000fe2000f8e183f */
[----:B------:R-:W-:-:S05]  /*9d00*/  IMAD.U32 R5, RZ, RZ, UR43 ;  /* 0x0000002bff057e24 */ /* 0x000fca000f8e00ff */
[----:B------:R-:W-:-:S04]  /*9d10*/  SHF.L.U32 R5, R5, 0x1f, RZ ;  /* 0x0000001f05057819 */ /* 0x000fc800000006ff */
[----:B------:R0:W1:Y:S01]  /*9d20*/  SYNCS.PHASECHK.TRANS64.TRYWAIT P2, [UR5+0x28850], R5 ;  /* 0x02885005ff0075a7 */ /* 0x0000620008040145 */
[----:B------:R-:W-:Y:S05]  /*9d30*/  @!P0 BRA `(.L_x_8974) ;  /* 0x0000000000048947 */ /* 0x000fea0003800000 */
[----:B------:R-:W-:Y:S01]  /*9d40*/  BPT.TRAP 0x1 ;  /* 0x000000040000795c */ /* 0x000fe20000300000 */
.L_x_8974:
[----:B-1----:R-:W-:Y:S05]  /*9d50*/  @P2 BRA `(.L_x_8975) ;  /* 0x0000000000082947 */ /* 0x002fea0003800000 */
[----:B------:R-:W1:Y:S02]  /*9d60*/  SYNCS.PHASECHK.TRANS64.TRYWAIT P0, [UR5+0x28850], R5 ;  /* 0x02885005ff0075a7 */ /* 0x000e640008000145 */
[----:B-1----:R-:W-:Y:S05]  /*9d70*/  @!P0 BRA `(.L_x_8976) ;  /* 0x0000006c00748947 */ /* 0x002fea0003800000 */
.L_x_8975:
[----:B------:R-:W-:Y:S01]  /*9d80*/  UIADD3 UR41, UR41, 0x400, URZ ;  /* 0x0000040029297890 */ /* 0x000fe2000fffe03f */
[----:B------:R-:W-:Y:S01]  /*9d90*/  WARPGROUP.ARRIVE ;  /* 0x00000000000079c5 */ /* 0x000fe20000000000 */
[----:B------:R-:W-:Y:S01]  /*9da0*/  UMOV UR7, 0x40000040 ;  /* 0x4000004000077882 */ /* 0x000fe20000000000 */
[----:B-1----:R-:W1:Y:S01]  /*9db0*/  SHFL.BFLY PT, R6, R3, 0x2, 0x1f ;  /* 0x0c401f0003067f89 */ /* 0x002e6200000e0000 */
[----:B------:R-:W-:Y:S01]  /*9dc0*/  USHF.R.U32.HI UR41, URZ, 0x4, UR41 ;  /* 0x000000043f297899 */ /* 0x000fe20008011629 */
[----:B------:R-:W-:Y:S01]  /*9dd0*/  IMAD.MOV.U32 R10, RZ, RZ, RZ ;  /* 0x000000ffff0a7224 */ /* 0x000fe200078e00ff */
[----:B------:R-:W-:Y:S01]  /*9de0*/  UIADD3 UR44, UR44, 0x1, URZ ;  /* 0x000000012c2c7890 */ /* 0x000fe2000fffe03f */
[----:B0-----:R-:W0:Y:S01]  /*9df0*/  SHFL.BFLY PT, R5, R0, 0x2, 0x1f ;  /* 0x0c401f0000057f89 */ /* 0x001e2200000e0000 */
        /* <DEDUP_REMOVED lines=8> */
[----:B-1----:R-:W-:Y:S01]  /*9e80*/  FADD.FTZ R6, R6, R3 ;  /* 0x0000000306067221 */ /* 0x002fe20000010000 */
[----:B------:R-:W-:Y:S01]  /*9e90*/  UMOV UR7, 0x40000040 ;  /* 0x4000004000077882 */ /* 0x000fe20000000000 */
[----:B------:R-:W-:Y:S02]  /*9ea0*/  IMAD.MOV.U32 R3, RZ, RZ, -0x800000 ;  /* 0xff800000ff037424 */ /* 0x000fe400078e00ff */
[----:B0-----:R-:W-:Y:S01]  /*9eb0*/  FADD.FTZ R8, R5, R0 ;  /* 0x0000000005087221 */ /* 0x001fe20000010000 */
[----:B------:R-:W-:Y:S01]  /*9ec0*/  IMAD.MOV.U32 R0, RZ, RZ, -0x800000 ;  /* 0xff800000ff007424 */ /* 0x000fe200078e00ff */
[----:B------:R-:W0:Y:S01]  /*9ed0*/  SHFL.BFLY PT, R5, R6, 0x1, 0x1f ;  /* 0x0c201f0006057f89 */ /* 0x000e2200000e0000 */
[----:B------:R-:W-:-:S03]  /*9ee0*/  USEL UR42, UR42, URZ, UP0 ;  /* 0x0000003f2a2a7287 */ /* 0x000fc60008000000 */
[----:B------:R-:W1:Y:S01]  /*9ef0*/  SHFL.BFLY PT, R9, R8, 0x1, 0x1f ;  /* 0x0c201f0008097f89 */ /* 0x000e6200000e0000 */
[----:B0-----:R-:W-:Y:S01]  /*9f00*/  FADD.FTZ R12, R6, R5 ;  /* 0x00000005060c7221 */ /* 0x001fe20000010000 */
[----:B------:R-:W-:Y:S01]  /*9f10*/  MOV R5, RZ ;  /* 0x000000ff00057202 */ /* 0x000fe20000000f00 */
[----:B-1----:R-:W-:-:S03]  /*9f20*/  FADD.FTZ R13, R8, R9 ;  /* 0x00000009080d7221 */ /* 0x002fc60000010000 */
[----:B------:R-:W-:Y:S01]  /*9f30*/  FSETP.NE.FTZ.AND P0, PT, R12, RZ, PT ;  /* 0x000000ff0c00720b */ /* 0x000fe20003f15000 */
[----:B------:R-:W-:Y:S01]  /*9f40*/  IMAD.U32 R8, RZ, RZ, UR5 ;  /* 0x00000005ff087e24 */ /* 0x000fe2000f8e00ff */
[----:B------:R-:W-:-:S03]  /*9f50*/  FSETP.NE.FTZ.AND P2, PT, R13, RZ, PT ;  /* 0x000000ff0d00720b */ /* 0x000fc60003f55000 */
[----:B------:R-:W-:-:S05]  /*9f60*/  @!P1 VIADD R8, R8, 0x28860 ;  /* 0x0002886008089836 */ /* 0x000fca0000000000 */
[----:B------:R-:W-:-:S03]  /*9f70*/  @!P1 PRMT R8, RZ, 0x654, R8 ;  /* 0x00000654ff089816 */ /* 0x000fc60000000008 */
[----:B------:R-:W0:Y:S01]  /*9f80*/  @P0 MUFU.LG2 R9, R12 ;  /* 0x0000000c00090308 */ /* 0x000e220000000c00 */
[C---:B------:R-:W-:Y:S01]  /*9f90*/  @P0 FMUL.FTZ R6, R4.reuse, 0.69314718246459960938 ;  /* 0x3f31721804060820 */ /* 0x040fe20000410000 */
[----:B------:R-:W-:-:S06]  /*9fa0*/  @P2 FMUL.FTZ R15, R4, 0.69314718246459960938 ;  /* 0x3f317218040f2820 */ /* 0x000fcc0000410000 */
        /* <DEDUP_REMOVED lines=110> */
.L_x_8946:
        /* <DEDUP_REMOVED lines=10> */
[----:B------:R-:W1:Y:S01]  /*a730*/  LDC R39, c[0x0][0xbe8] ;  /* 0x0002fa00ff277b82 */ /* 0x000e620000000800 */
[----:B------:R-:W-:Y:S01]  /*a740*/  IMAD R9, R22, 0x40, R2 ;  /* 0x0000004016097824 */ /* 0x000fe200078e0202 */
        /* <DEDUP_REMOVED lines=18> */
[----:B------:R-:W-:Y:S01]  /*a870*/  UIMAD UR8, UR37, UR11, UR8 ;  /* 0x0000000b250872a4 */ /* 0x000fe2000f8e0208 */
[----:B------:R-:W-:Y:S01]  /*a880*/  F2FP.BF16.F32.PACK_AB R147, R151, R150 ;  /* 0x000000969793723e */ /* 0x000fe200000010ff */
[----:B------:R-:W-:Y:S01]  /*a890*/  UIMAD.WIDE.U32 UR6, UR37, UR10, UR6 ;  /* 0x0000000a250672a5 */ /* 0x000fe2000f8e0006 */
[----:B------:R-:W-:-:S02]  /*a8a0*/  ULDC UR5, c[0x0][0xa88] ;  /* 0x0002a20000057ab9 */ /* 0x000fc40000000800 */
[----:B------:R-:W-:Y:S01]  /*a8b0*/  ULDC.64 UR10, c[0x0][0xaf0] ;  /* 0x0002bc00000a7ab9 */ /* 0x000fe20000000a00 */
[----:B-1----:R-:W-:Y:S01]  /*a8c0*/  IMAD R64, R39, UR5, RZ ;  /* 0x0000000527407c24 */ /* 0x002fe2000f8e02ff */
[----:B------:R-:W-:Y:S02]  /*a8d0*/  MOV R36, R38 ;  /* 0x0000002600247202 */ /* 0x000fe40000000f00 */
[----:B0-----:R-:W-:-:S03]  /*a8e0*/  MOV R37, R5 ;  /* 0x0000000500257202 */ /* 0x001fc60000000f00 */
[----:B------:R-:W-:-:S04]  /*a8f0*/  IMAD.WIDE R4, R187, 0x2, R36 ;  /* 0x00000002bb047825 */ /* 0x000fc800078e0224 */
[----:B------:R-:W-:Y:S01]  /*a900*/  IMAD.WIDE R36, R9, 0x2, R36 ;  /* 0x0000000209247825 */ /* 0x000fe200078e0224 */
[C---:B------:R-:W-:Y:S02]  /*a910*/  IADD3 R21, P6, R4.reuse, 0x20, RZ ;  /* 0x0000002004157810 */ /* 0x040fe40007fde0ff */
[C---:B------:R-:W-:Y:S02]  /*a920*/  IADD3 R33, P1, R4.reuse, 0x4040, RZ ;  /* 0x0000404004217810 */ /* 0x040fe40007f3e0ff */
[----:B------:R-:W-:Y:S01]  /*a930*/  IADD3 R45, P0, R4, 0x4060, RZ ;  /* 0x00004060042d7810 */ /* 0x000fe20007f1e0ff */
[--C-:B------:R-:W-:Y:S01]  /*a940*/  IMAD.X R13, RZ, RZ, R5.reuse, P6 ;  /* 0x000000ffff0d7224 */ /* 0x100fe200030e0605 */
[----:B------:R-:W-:Y:S01]  /*a950*/  IADD3 R35, P6, R36, 0x1000, RZ ;  /* 0x0000100024237810 */ /* 0x000fe20007fde0ff */
[----:B------:R-:W-:Y:S01]  /*a960*/  IMAD.X R43, RZ, RZ, R5, P1 ;  /* 0x000000ffff2b7224 */ /* 0x000fe200008e0605 */
[----:B------:R-:W-:Y:S02]  /*a970*/  ISETP.NE.AND P1, PT, R39, 0x1, PT ;  /* 0x000000012700780c */ /* 0x000fe40003f25270 */
[----:B------:R-:W-:-:S02]  /*a980*/  LOP3.LUT R34, R35, 0x380, RZ, 0xc0, !PT ;  /* 0x0000038023227812 */ /* 0x000fc400078ec0ff */
[----:B------:R-:W-:Y:S02]  /*a990*/  IADD3 R31, P2, R4, 0x4020, RZ ;  /* 0x00004020041f7810 */ /* 0x000fe40007f5e0ff */
[----:B------:R-:W-:Y:S02]  /*a9a0*/  SHF.R.U64 R34, R34, 0x3, RZ ;  /* 0x0000000322227819 */ /* 0x000fe400000012ff */
[----:B------:R-:W-:Y:S01]  /*a9b0*/  LOP3.LUT R9, R4, 0x380, RZ, 0xc0, !PT ;  /* 0x0000038004097812 */ /* 0x000fe200078ec0ff */
[----:B------:R-:W-:Y:S01]  /*a9c0*/  IMAD.X R41, RZ, RZ, R5, P2 ;  /* 0x000000ffff297224 */ /* 0x000fe200010e0605 */
[----:B------:R-:W-:Y:S01]  /*a9d0*/  LOP3.LUT R34, R34, R35, RZ, 0x3c, !PT ;  /* 0x0000002322227212 */ /* 0x000fe200078e3cff */
[----:B------:R-:W-:Y:S01]  /*a9e0*/  IMAD.X R35, RZ, RZ, R37, P6 ;  /* 0x000000ffff237224 */ /* 0x000fe200030e0625 */
[----:B------:R-:W-:Y:S01]  /*a9f0*/  IADD3 R47, P6, R36, 0x7000, RZ ;  /* 0x00007000242f7810 */ /* 0x000fe20007fde0ff */
[----:B------:R-:W0:Y:S01]  /*aa00*/  @P1 LDC R48, c[0x0][0xbf0] ;  /* 0x0002fc00ff301b82 */ /* 0x000e220000000800 */
[----:B------:R-:W-:-:S02]  /*aa10*/  LOP3.LUT R14, R33, 0x380, RZ, 0xc0, !PT ;  /* 0x00000380210e7812 */ /* 0x000fc400078ec0ff */
[----:B------:R-:W-:Y:S02]  /*aa20*/  LOP3.LUT R20, R47, 0x380, RZ, 0xc0, !PT ;  /* 0x000003802f147812 */ /* 0x000fe400078ec0ff */
[----:B------:R-:W-:Y:S02]  /*aa30*/  LOP3.LUT R44, R45, 0x380, RZ, 0xc0, !PT ;  /* 0x000003802d2c7812 */ /* 0x000fe400078ec0ff */
[----:B------:R-:W-:Y:S02]  /*aa40*/  SHF.R.U64 R20, R20, 0x3, RZ ;  /* 0x0000000314147819 */ /* 0x000fe400000012ff */
[----:B------:R-:W-:Y:S02]  /*aa50*/  LOP3.LUT R12, R31, 0x380, RZ, 0xc0, !PT ;  /* 0x000003801f0c7812 */ /* 0x000fe400078ec0ff */
[----:B------:R-:W-:Y:S02]  /*aa60*/  LOP3.LUT R20, R20, R47, RZ, 0x3c, !PT ;  /* 0x0000002f14147212 */ /* 0x000fe400078e3cff */
[----:B------:R-:W1:Y:S01]  /*aa70*/  @P1 LDC R47, c[0x0][0xbec] ;  /* 0x0002fb00ff2f1b82 */ /* 0x000e620000000800 */
[----:B------:R-:W-:-:S02]  /*aa80*/  SHF.R.U64 R9, R9, 0x3, RZ ;  /* 0x0000000309097819 */ /* 0x000fc400000012ff */
[----:B------:R-:W-:Y:S02]  /*aa90*/  LOP3.LUT R8, R21, 0x380, RZ, 0xc0, !PT ;  /* 0x0000038015087812 */ /* 0x000fe400078ec0ff */
[----:B------:R-:W-:Y:S02]  /*aaa0*/  SHF.R.U64 R14, R14, 0x3, RZ ;  /* 0x000000030e0e7819 */ /* 0x000fe400000012ff */
[----:B------:R-:W-:Y:S02]  /*aab0*/  SHF.R.U64 R44, R44, 0x3, RZ ;  /* 0x000000032c2c7819 */ /* 0x000fe400000012ff */
[C---:B------:R-:W-:Y:S02]  /*aac0*/  IADD3 R29, P3, R4.reuse, 0x4000, RZ ;  /* 0x00004000041d7810 */ /* 0x040fe40007f7e0ff */
[C---:B------:R-:W-:Y:S02]  /*aad0*/  IADD3 R27, P4, R4.reuse, 0x60, RZ ;  /* 0x00000060041b7810 */ /* 0x040fe40007f9e0ff */
[----:B------:R-:W-:Y:S01]  /*aae0*/  IADD3 R25, P5, R4, 0x40, RZ ;  /* 0x0000004004197810 */ /* 0x000fe20007fbe0ff */
[--C-:B------:R-:W-:Y:S01]  /*aaf0*/  IMAD.X R15, RZ, RZ, R5.reuse, P3 ;  /* 0x000000ffff0f7224 */ /* 0x100fe200018e0605 */
[----:B------:R-:W-:Y:S01]  /*ab00*/  SHF.R.U64 R12, R12, 0x3, RZ ;  /* 0x000000030c0c7819 */ /* 0x000fe200000012ff */
[--C-:B------:R-:W-:Y:S01]  /*ab10*/  IMAD.X R11, RZ, RZ, R5.reuse, P4 ;  /* 0x000000ffff0b7224 */ /* 0x100fe200020e0605 */
[----:B------:R-:W-:Y:S01]  /*ab20*/  LOP3.LUT R4, R9, R4, RZ, 0x3c, !PT ;  /* 0x0000000409047212 */ /* 0x000fe200078e3cff */
[----:B------:R-:W-:Y:S01]  /*ab30*/  IMAD.X R9, RZ, RZ, R5, P5 ;  /* 0x000000ffff097224 */ /* 0x000fe200028e0605 */
[----:B------:R-:W-:-:S02]  /*ab40*/  SHF.R.U64 R8, R8, 0x3, RZ ;  /* 0x0000000308087819 */ /* 0x000fc400000012ff */
[----:B------:R-:W-:Y:S02]  /*ab50*/  LOP3.LUT R42, R14, R33, RZ, 0x3c, !PT ;  /* 0x000000210e2a7212 */ /* 0x000fe400078e3cff */
[----:B------:R-:W-:Y:S01]  /*ab60*/  LOP3.LUT R44, R44, R45, RZ, 0x3c, !PT ;  /* 0x0000002d2c2c7212 */ /* 0x000fe200078e3cff */
[----:B------:R-:W-:Y:S01]  /*ab70*/  IMAD.X R45, RZ, RZ, R5, P0 ;  /* 0x000000ffff2d7224 */ /* 0x000fe200000e0605 */
[----:B------:R-:W-:Y:S02]  /*ab80*/  LOP3.LUT R10, R29, 0x380, RZ, 0xc0, !PT ;  /* 0x000003801d0a7812 */ /* 0x000fe400078ec0ff */
[----:B------:R-:W-:Y:S02]  /*ab90*/  LOP3.LUT R40, R12, R31, RZ, 0x3c, !PT ;  /* 0x0000001f0c287212 */ /* 0x000fe400078e3cff */
[----:B------:R-:W-:Y:S02]  /*aba0*/  LOP3.LUT R12, R8, R21, RZ, 0x3c, !PT ;  /* 0x00000015080c7212 */ /* 0x000fe400078e3cff */
[----:B------:R-:W-:-:S02]  /*abb0*/  MOV R46, R4 ;  /* 0x00000004002e7202 */ /* 0x000fc40000000f00 */
[----:B------:R-:W-:Y:S02]  /*abc0*/  LOP3.LUT R8, R25, 0x380, RZ, 0xc0, !PT ;  /* 0x0000038019087812 */ /* 0x000fe400078ec0ff */
[----:B------:R-:W-:Y:S02]  /*abd0*/  F2FP.BF16.F32.PACK_AB R4, R89, R88 ;  /* 0x000000585904723e */ /* 0x000fe400000010ff */
[----:B------:R-:W-:Y:S01]  /*abe0*/  F2FP.BF16.F32.PACK_AB R5, R91, R90 ;  /* 0x0000005a5b05723e */ /* 0x000fe200000010ff */
[----:B------:R-:W-:Y:S01]  /*abf0*/  BAR.SYNC.DEFER_BLOCKING 0x1, 0x100 ;  /* 0x0044000000007b1d */ /* 0x000fe20000010000 */
[----:B------:R-:W-:Y:S01]  /*ac00*/  MOV R66, R42 ;  /* 0x0000002a00427202 */ /* 0x000fe20000000f00 */
[----:B------:R-:W-:Y:S01]  /*ac10*/  VIADD R42, R17, UR36 ;  /* 0x00000024112a7c36 */ /* 0x000fe20008000000 */
[----:B------:R-:W-:Y:S01]  /*ac20*/  SHF.R.U64 R10, R10, 0x3, RZ ;  /* 0x000000030a0a7819 */ /* 0x000fe200000012ff */
[----:B------:R-:W-:Y:S01]  /*ac30*/  VIADD R43, R186, UR36 ;  /* 0x00000024ba2b7c36 */ /* 0x000fe20008000000 */
[----:B------:R-:W-:-:S02]  /*ac40*/  SHF.R.U64 R8, R8, 0x3, RZ ;  /* 0x0000000308087819 */ /* 0x000fc400000012ff */
[----:B------:R-:W-:Y:S02]  /*ac50*/  LOP3.LUT R14, R10, R29, RZ, 0x3c, !PT ;  /* 0x0000001d0a0e7212 */ /* 0x000fe400078e3cff */
[----:B------:R-:W-:Y:S02]  /*ac60*/  LOP3.LUT R10, R27, 0x380, RZ, 0xc0, !PT ;  /* 0x000003801b0a7812 */ /* 0x000fe400078ec0ff */
[----:B------:R-:W-:Y:S02]  /*ac70*/  LOP3.LUT R8, R8, R25, RZ, 0x3c, !PT ;  /* 0x0000001908087212 */ /* 0x000fe400078e3cff */
[----:B------:R-:W-:Y:S02]  /*ac80*/  IADD3 R25, P0, R36, 0x6000, RZ ;  /* 0x0000600024197810 */ /* 0x000fe40007f1e0ff */
[----:B------:R-:W-:Y:S02]  /*ac90*/  SHF.R.U64 R10, R10, 0x3, RZ ;  /* 0x000000030a0a7819 */ /* 0x000fe400000012ff */
[----:B------:R-:W-:-:S02]  /*aca0*/  LOP3.LUT R24, R25, 0x380, RZ, 0xc0, !PT ;  /* 0x0000038019187812 */ /* 0x000fc400078ec0ff */
[----:B------:R-:W-:Y:S02]  /*acb0*/  LOP3.LUT R10, R10, R27, RZ, 0x3c, !PT ;  /* 0x0000001b0a0a7212 */ /* 0x000fe400078e3cff */
[----:B------:R-:W-:Y:S02]  /*acc0*/  SHF.R.U64 R24, R24, 0x3, RZ ;  /* 0x0000000318187819 */ /* 0x000fe400000012ff */
[----:B------:R-:W-:Y:S01]  /*acd0*/  MOV R54, R10 ;  /* 0x0000000a00367202 */ /* 0x000fe20000000f00 */
[----:B------:R1:W-:Y:S01]  /*ace0*/  STSM.16.M88.4 [R46], R4 ;  /* 0x000000042e007844 */ /* 0x0003e20000000200 */
[----:B------:R-:W-:Y:S01]  /*acf0*/  LOP3.LUT R24, R24, R25, RZ, 0x3c, !PT ;  /* 0x0000001918187212 */ /* 0x000fe200078e3cff */
[----:B------:R-:W-:Y:S01]  /*ad00*/  IMAD.X R25, RZ, RZ, R37, P0 ;  /* 0x000000ffff197224 */ /* 0x000fe200000e0625 */
[----:B------:R-:W-:Y:S01]  /*ad10*/  MOV R53, R14 ;  /* 0x0000000e00357202 */ /* 0x000fe20000000f00 */
[----:B------:R-:W-:Y:S01]  /*ad20*/  IMAD.U32 R14, RZ, RZ, UR8 ;  /* 0x00000008ff0e7e24 */ /* 0x000fe2000f8e00ff */
[----:B------:R-:W-:Y:S01]  /*ad30*/  MOV R15, R12 ;  /* 0x0000000c000f7202 */ /* 0x000fe20000000f00 */
[----:B------:R-:W-:Y:S01]  /*ad40*/  ULDC.64 UR8, c[0x0][0xae8] ;  /* 0x0002ba0000087ab9 */ /* 0x000fe20000000a00 */
[----:B------:R-:W-:-:S02]  /*ad50*/  IADD3 R29, P3, R36, 0x4000, RZ ;  /* 0x00004000241d7810 */ /* 0x000fc40007f7e0ff */
[----:B------:R-:W-:Y:S02]  /*ad60*/  IADD3 R27, P2, R36, 0x5000, RZ ;  /* 0x00005000241b7810 */ /* 0x000fe40007f5e0ff */
[----:B------:R-:W-:Y:S02]  /*ad70*/  LOP3.LUT R28, R29, 0x380, RZ, 0xc0, !PT ;  /* 0x000003801d1c7812 */ /* 0x000fe400078ec0ff */
[----:B------:R-:W-:Y:S02]  /*ad80*/  LOP3.LUT R26, R27, 0x380, RZ, 0xc0, !PT ;  /* 0x000003801b1a7812 */ /* 0x000fe400078ec0ff */
[----:B------:R-:W-:Y:S01]  /*ad90*/  SHF.R.U64 R28, R28, 0x3, RZ ;  /* 0x000000031c1c7819 */ /* 0x000fe200000012ff */
[----:B-1----:R-:W-:Y:S01]  /*ada0*/  @P1 IMAD.HI.U32 R5, R42, R47, RZ ;  /* 0x0000002f2a051227 */ /* 0x002fe200078e00ff */
[----:B------:R-:W-:Y:S02]  /*adb0*/  F2FP.BF16.F32.PACK_AB R7, R103, R102 ;  /* 0x000000666707723e */ /* 0x000fe400000010ff */
[----:B------:R-:W-:Y:S01]  /*adc0*/  MOV R52, R40 ;  /* 0x0000002800347202 */ /* 0x000fe20000000f00 */
[----:B------:R-:W-:Y:S01]  /*add0*/  IMAD.MOV.U32 R4, RZ, RZ, R42 ;  /* 0x000000ffff047224 */ /* 0x000fe200078e002a */
[----:B0-----:R-:W-:-:S02]  /*ade0*/  @P1 SHF.R.U32.HI R4, RZ, R48, R5 ;  /* 0x00000030ff041219 */ /* 0x001fc40000011605 */
[----:B------:R-:W-:Y:S02]  /*adf0*/  SHF.R.U64 R26, R26, 0x3, RZ ;  /* 0x000000031a1a7819 */ /* 0x000fe400000012ff */
[--C-:B------:R-:W-:Y:S01]  /*ae00*/  SHF.R.S32.HI R5, RZ, 0x1f, R4.reuse ;  /* 0x0000001fff057819 */ /* 0x100fe20000011404 */
[----:B------:R-:W-:Y:S01]  /*ae10*/  IMAD.MOV R6, RZ, RZ, -R4 ;  /* 0x000000ffff067224 */ /* 0x000fe200078e0a04 */
[----:B------:R-:W-:Y:S02]  /*ae20*/  IADD3 R12, P0, R4, UR6, RZ ;  /* 0x00000006040c7c10 */ /* 0x000fe4000ff1e0ff */
        /* <DEDUP_REMOVED lines=8> */
[----:B------:R-:W-:Y:S01]  /*aeb0*/  LOP3.LUT R28, R28, R29, RZ, 0x3c, !PT ;  /* 0x0000001d1c1c7212 */ /* 0x000fe200078e3cff */
[----:B------:R-:W-:Y:S01]  /*aec0*/  IMAD R10, R10, UR6, RZ ;  /* 0x000000060a0a7c24 */ /* 0x000fe2000f8e02ff */
[----:B------:R-:W-:Y:S01]  /*aed0*/  MOV R14, R8 ;  /* 0x00000008000e7202 */ /* 0x000fe20000000f00 */
[----:B------:R0:W-:Y:S01]  /*aee0*/  STSM.16.M88.4 [R15], R4 ;  /* 0x000000040f007844 */ /* 0x0001e20000000200 */
[----:B------:R-:W-:Y:S01]  /*aef0*/  IMAD.X R29, RZ, RZ, R37, P3 ;  /* 0x000000ffff1d7224 */ /* 0x000fe200018e0625 */
[----:B------:R-:W-:Y:S01]  /*af00*/  LOP3.LUT P0, RZ, R184, 0x3, RZ, 0xc0, !PT ;  /* 0x00000003b8ff7812 */ /* 0x000fe2000780c0ff */
[----:B------:R-:W-:Y:S01]  /*af10*/  IMAD R41, R11, UR7, R10 ;  /* 0x000000070b297c24 */ /* 0x000fe2000f8e020a */
[----:B------:R-:W-:Y:S01]  /*af20*/  ULDC.64 UR6, c[0x0][0xb50] ;  /* 0x0002d40000067ab9 */ /* 0x000fe20000000a00 */
[----:B------:R-:W-:-:S02]  /*af30*/  F2FP.BF16.F32.PACK_AB R8, R105, R104 ;  /* 0x000000686908723e */ /* 0x000fc400000010ff */
[----:B------:R-:W-:Y:S02]  /*af40*/  F2FP.BF16.F32.PACK_AB R9, R107, R106 ;  /* 0x0000006a6b09723e */ /* 0x000fe400000010ff */
[----:B------:R-:W-:Y:S02]  /*af50*/  F2FP.BF16.F32.PACK_AB R10, R109, R108 ;  /* 0x0000006c6d0a723e */ /* 0x000fe400000010ff */
[----:B------:R-:W-:Y:S02]  /*af60*/  F2FP.BF16.F32.PACK_AB R11, R111, R110 ;  /* 0x0000006e6f0b723e */ /* 0x000fe400000010ff */
[----:B------:R-:W-:Y:S02]  /*af70*/  LEA R40, P3, R12, UR6, 0x2 ;  /* 0x000000060c287c11 */ /* 0x000fe4000f8610ff */
[----:B------:R-:W-:Y:S01]  /*af80*/  LOP3.LUT R26, R26, R27, RZ, 0x3c, !PT ;  /* 0x0000001b1a1a7212 */ /* 0x000fe200078e3cff */
[----:B0-----:R-:W-:Y:S01]  /*af90*/  VIADD R5, R43, 0x8 ;  /* 0x000000082b057836 */ /* 0x001fe20000000000 */
[----:B------:R0:W-:Y:S01]  /*afa0*/  STSM.16.M88.4 [R14], R8 ;  /* 0x000000080e007844 */ /* 0x0001e20000000200 */
[----:B------:R-:W-:Y:S01]  /*afb0*/  IMAD.IADD R7, R13, 0x1, R41 ;  /* 0x000000010d077824 */ /* 0x000fe200078e0229 */
[----:B------:R-:W-:Y:S01]  /*afc0*/  F2FP.BF16.F32.PACK_AB R4, R113, R112 ;  /* 0x000000707104723e */ /* 0x000fe200000010ff */
[----:B------:R-:W-:Y:S01]  /*afd0*/  IMAD.X R27, RZ, RZ, R37, P2 ;  /* 0x000000ffff1b7224 */ /* 0x000fe200010e0625 */
[-C--:B------:R-:W-:Y:S01]  /*afe0*/  ISETP.GE.OR P2, PT, R43, R64.reuse, P0 ;  /* 0x000000402b00720c */ /* 0x080fe20000746670 */
[----:B------:R-:W-:Y:S01]  /*aff0*/  SHFL.IDX PT, R60, R40, RZ, 0x1c1f ;  /* 0x001c1fff283c7589 */ /* 0x000fe200000e0000 */
[----:B------:R-:W-:-:S02]  /*b000*/  ISETP.GE.OR P0, PT, R5, R64, P0 ;  /* 0x000000400500720c */ /* 0x000fc40000706670 */
[----:B------:R-:W-:Y:S01]  /*b010*/  LEA.HI.X R41, R12, UR7, R7, 0x2, P3 ;  /* 0x000000070c297c11 */ /* 0x000fe200098f1407 */
[----:B------:R-:W-:Y:S01]  /*b020*/  SHFL.IDX PT, R62, R40, 0x1, 0x1c1f ;  /* 0x003c1f00283e7f89 */ /* 0x000fe200000e0000 */
[----:B------:R-:W-:Y:S02]  /*b030*/  F2FP.BF16.F32.PACK_AB R5, R115, R114 ;  /* 0x000000727305723e */ /* 0x000fe400000010ff */
[----:B------:R-:W-:Y:S01]  /*b040*/  F2FP.BF16.F32.PACK_AB R6, R117, R116 ;  /* 0x000000747506723e */ /* 0x000fe200000010ff */
[----:B------:R-:W1:Y:S01]  /*b050*/  SHFL.IDX PT, R61, R41, RZ, 0x1c1f ;  /* 0x001c1fff293d7589 */ /* 0x000e6200000e0000 */
[----:B------:R-:W-:Y:S02]  /*b060*/  F2FP.BF16.F32.PACK_AB R7, R119, R118 ;  /* 0x000000767707723e */ /* 0x000fe400000010ff */
[----:B------:R-:W-:Y:S01]  /*b070*/  F2FP.BF16.F32.PACK_AB R12, R121, R120 ;  /* 0x00000078790c723e */ /* 0x000fe200000010ff */
[----:B------:R-:W2:Y:S01]  /*b080*/  SHFL.IDX PT, R63, R41, 0x1, 0x1c1f ;  /* 0x003c1f00293f7f89 */ /* 0x000ea200000e0000 */
[----:B------:R-:W-:-:S02]  /*b090*/  F2FP.BF16.F32.PACK_AB R13, R123, R122 ;  /* 0x0000007a7b0d723e */ /* 0x000fc400000010ff */
[----:B0-----:R-:W-:Y:S01]  /*b0a0*/  F2FP.BF16.F32.PACK_AB R14, R125, R124 ;  /* 0x0000007c7d0e723e */ /* 0x001fe200000010ff */
[----:B------:R-:W-:Y:S01]  /*b0b0*/  STSM.16.M88.4 [R54], R4 ;  /* 0x0000000436007844 */ /* 0x000fe20000000200 */
[----:B------:R-:W-:Y:S02]  /*b0c0*/  F2FP.BF16.F32.PACK_AB R15, R127, R126 ;  /* 0x0000007e7f0f723e */ /* 0x000fe400000010ff */
[----:B------:R-:W-:Y:S02]  /*b0d0*/  F2FP.BF16.F32.PACK_AB R8, R129, R128 ;  /* 0x000000808108723e */ /* 0x000fe400000010ff */
[----:B------:R-:W-:Y:S01]  /*b0e0*/  F2FP.BF16.F32.PACK_AB R9, R131, R130 ;  /* 0x000000828309723e */ /* 0x000fe200000010ff */
[----:B------:R-:W-:Y:S01]  /*b0f0*/  STSM.16.M88.4 [R53], R12 ;  /* 0x0000000c35007844 */ /* 0x000fe20000000200 */
[----:B------:R-:W-:Y:S02]  /*b100*/  F2FP.BF16.F32.PACK_AB R10, R133, R132 ;  /* 0x00000084850a723e */ /* 0x000fe400000010ff */
[----:B------:R-:W-:-:S02]  /*b110*/  F2FP.BF16.F32.PACK_AB R11, R135, R134 ;  /* 0x00000086870b723e */ /* 0x000fc400000010ff */
[----:B------:R-:W-:Y:S02]  /*b120*/  MOV R65, R44 ;  /* 0x0000002c00417202 */ /* 0x000fe40000000f00 */
[C---:B------:R-:W-:Y:S01]  /*b130*/  IADD3 R33, P5, R36.reuse, 0x2000, RZ ;  /* 0x0000200024217810 */ /* 0x040fe20007fbe0ff */
[----:B------:R-:W-:Y:S01]  /*b140*/  STSM.16.M88.4 [R52], R8 ;  /* 0x0000000834007844 */ /* 0x000fe20000000200 */
[----:B------:R-:W-:Y:S01]  /*b150*/  UIMAD UR5, UR12, UR8, URZ ;  /* 0x000000080c0572a4 */ /* 0x000fe2000f8e023f */
[C---:B------:R-:W-:Y:S02]  /*b160*/  IADD3 R31, P4, R36.reuse, 0x3000, RZ ;  /* 0x00003000241f7810 */ /* 0x040fe40007f9e0ff */
[----:B------:R0:W-:Y:S01]  /*b170*/  STSM.16.M88.4 [R66], R136 ;  /* 0x0000008842007844 */ /* 0x0001e20000000200 */
[----:B------:R-:W-:Y:S01]  /*b180*/  UIMAD.WIDE.U32 UR6, UR39, UR8, URZ ;  /* 0x00000008270672a5 */ /* 0x000fe2000f8e003f */
[----:B------:R-:W-:Y:S02]  /*b190*/  LOP3.LUT R21, R36, 0x380, RZ, 0xc0, !PT ;  /* 0x0000038024157812 */ /* 0x000fe400078ec0ff */
[----:B------:R-:W-:Y:S01]  /*b1a0*/  STSM.16.M88.4 [R65], R144 ;  /* 0x0000009041007844 */ /* 0x000fe20000000200 */
[----:B------:R-:W-:Y:S01]  /*b1b0*/  UIMAD UR5, UR39, UR9, UR5 ;  /* 0x00000009270572a4 */ /* 0x000fe2000f8e0205 */
[----:B------:R-:W-:Y:S01]  /*b1c0*/  LOP3.LUT R32, R33, 0x380, RZ, 0xc0, !PT ;  /* 0x0000038021207812 */ /* 0x000fe200078ec0ff */
[----:B------:R-:W-:Y:S01]  /*b1d0*/  BAR.SYNC.DEFER_BLOCKING 0x1, 0x100 ;  /* 0x0044000000007b1d */ /* 0x000fe20000010000 */
[----:B------:R-:W-:-:S07]  /*b1e0*/  LOP3.LUT R30, R31, 0x380, RZ, 0xc0, !PT ;  /* 0x000003801f1e7812 */ /* 0x000fce00078ec0ff */
[----:B0-----:R-:W0:Y:S01]  /*b1f0*/  @P1 LDC R66, c[0x0][0xbec] ;  /* 0x0002fb00ff421b82 */ /* 0x001e220000000800 */
[----:B------:R-:W-:Y:S01]  /*b200*/  UIMAD UR8, UR13, UR10, URZ ;  /* 0x0000000a0d0872a4 */ /* 0x000fe2000f8e023f */
[----:B------:R-:W-:Y:S01]  /*b210*/  SHF.R.U64 R21, R21, 0x3, RZ ;  /* 0x0000000315157819 */ /* 0x000fe200000012ff */
[----:B------:R-:W-:Y:S01]  /*b220*/  UIADD3 UR7, UR7, UR5, URZ ;  /* 0x0000000507077290 */ /* 0x000fe2000fffe03f */
[----:B------:R-:W-:Y:S01]  /*b230*/  SHF.R.U64 R32, R32, 0x3, RZ ;  /* 0x0000000320207819 */ /* 0x000fe200000012ff */
[----:B-1----:R1:W-:Y:S01]  /*b240*/  @!P2 ST.E desc[UR46][R60.64], R3 ;  /* 0x000000033c00a985 */ /* 0x0023e2000c10192e */
[----:B------:R-:W-:Y:S01]  /*b250*/  UIMAD UR5, UR37, UR11, UR8 ;  /* 0x0000000b250572a4 */ /* 0x000fe2000f8e0208 */
[----:B------:R-:W-:Y:S02]  /*b260*/  SHF.R.U64 R30, R30, 0x3, RZ ;  /* 0x000000031e1e7819 */ /* 0x000fe400000012ff */
[----:B--2---:R2:W-:Y:S01]  /*b270*/  @!P0 ST.E desc[UR46][R62.64], R0 ;  /* 0x000000003e008985 */ /* 0x0045e2000c10192e */
[----:B------:R-:W-:Y:S01]  /*b280*/  UIMAD.WIDE.U32 UR6, UR37, UR10, UR6 ;  /* 0x0000000a250672a5 */ /* 0x000fe2000f8e0006 */
[----:B------:R-:W-:Y:S01]  /*b290*/  LOP3.LUT R36, R21, R36, RZ, 0x3c, !PT ;  /* 0x0000002415247212 */ /* 0x000fe200078e3cff */
[--C-:B------:R-:W-:Y:S01]  /*b2a0*/  IMAD.X R21, RZ, RZ, R37.reuse, P6 ;  /* 0x000000ffff157224 */ /* 0x100fe200030e0625 */
[----:B------:R3:W5:Y:S01]  /*b2b0*/  LD.E.128 R12, desc[UR46][R24.64] ;  /* 0x0000002e180c7980 */ /* 0x000762000c101d00 */
[----:B------:R-:W-:Y:S01]  /*b2c0*/  LOP3.LUT R32, R32, R33, RZ, 0x3c, !PT ;  /* 0x0000002120207212 */ /* 0x000fe200078e3cff */
[----:B------:R-:W-:Y:S01]  /*b2d0*/  ULDC.64 UR8, c[0x0][0xae0] ;  /* 0x0002b80000087ab9 */ /* 0x000fe20000000a00 */
[----:B------:R-:W-:Y:S01]  /*b2e0*/  LOP3.LUT R30, R30, R31, RZ, 0x3c, !PT ;  /* 0x0000001f1e1e7212 */ /* 0x000fe200078e3cff */
[----:B-1----:R-:W1:Y:S01]  /*b2f0*/  @P1 LDC R61, c[0x0][0xbf0] ;  /* 0x0002fc00ff3d1b82 */ /* 0x002e620000000800 */
[----:B--2---:R-:W-:Y:S01]  /*b300*/  IMAD R0, R19, 0x20, R22 ;  /* 0x0000002013007824 */ /* 0x004fe200078e0216 */
[----:B------:R-:W-:Y:S01]  /*b310*/  UIADD3 UR5, UR7, UR5, URZ ;  /* 0x0000000507057290 */ /* 0x000fe2000fffe03f */
[----:B------:R-:W-:Y:S01]  /*b320*/  IMAD.X R33, RZ, RZ, R37, P5 ;  /* 0x000000ffff217224 */ /* 0x000fe200028e0625 */
[----:B------:R2:W5:Y:S01]  /*b330*/  LD.E.128 R8, desc[UR46][R20.64] ;  /* 0x0000002e14087980 */ /* 0x000562000c101d00 */
[----:B---3--:R-:W-:-:S02]  /*b340*/  VIADD R25, R0, UR36 ;  /* 0x0000002400197c36 */ /* 0x008fc40008000000 */
[----:B------:R-:W-:Y:S01]  /*b350*/  IMAD.X R31, RZ, RZ, R37, P4 ;  /* 0x000000ffff1f7224 */ /* 0x000fe200020e0625 */
[----:B------:R-:W5:Y:S01]  /*b360*/  LD.E.128 R48, desc[UR46][R36.64] ;  /* 0x0000002e24307980 */ /* 0x000f62000c101d00 */
[----:B0-----:R-:W-:-:S03]  /*b370*/  @P1 IMAD.HI.U32 R0, R25, R66, RZ ;  /* 0x0000004219001227 */ /* 0x001fc600078e00ff */
[----:B------:R-:W5:Y:S01]  /*b380*/  LD.E.128 R44, desc[UR46][R34.64] ;  /* 0x0000002e222c7980 */ /* 0x000f62000c101d00 */
[----:B------:R-:W-:Y:S02]  /*b390*/  IMAD.MOV.U32 R3, RZ, RZ, R25 ;  /* 0x000000ffff037224 */ /* 0x000fe400078e0019 */
[----:B--2---:R-:W-:Y:S01]  /*b3a0*/  IMAD.U32 R21, RZ, RZ, UR7 ;  /* 0x00000007ff157e24 */ /* 0x004fe2000f8e00ff */
[----:B------:R-:W5:Y:S01]  /*b3b0*/  LD.E.128 R40, desc[UR46][R32.64] ;  /* 0x0000002e20287980 */ /* 0x000f62000c101d00 */
[----:B------:R-:W-:Y:S01]  /*b3c0*/  IMAD.U32 R20, RZ, RZ, UR6 ;  /* 0x00000006ff147e24 */ /* 0x000fe2000f8e00ff */
[----:B------:R-:W-:Y:S02]  /*b3d0*/  ULDC.64 UR6, c[0x0][0xad8] ;  /* 0x0002b60000067ab9 */ /* 0x000fe40000000a00 */
[----:B------:R-:W5:Y:S01]  /*b3e0*/  LD.E.128 R4, desc[UR46][R30.64] ;  /* 0x0000002e1e047980 */ /* 0x000f62000c101d00 */
[----:B-1----:R-:W-:-:S03]  /*b3f0*/  @P1 SHF.R.U32.HI R3, RZ, R61, R0 ;  /* 0x0000003dff031219 */ /* 0x002fc60000011600 */
[----:B------:R-:W5:Y:S01]  /*b400*/  LD.E.128 R56, desc[UR46][R28.64] ;  /* 0x0000002e1c387980 */ /* 0x000f62000c101d00 */
[--C-:B------:R-:W-:Y:S01]  /*b410*/  SHF.R.S32.HI R0, RZ, 0x1f, R3.reuse ;  /* 0x0000001fff007819 */ /* 0x100fe20000011403 */
[----:B------:R-:W-:Y:S02]  /*b420*/  IMAD.MOV R24, RZ, RZ, -R3 ;  /* 0x000000ffff187224 */ /* 0x000fe400078e0a03 */
[----:B------:R-:W-:Y:S01]  /*b430*/  IMAD.U32 R21, RZ, RZ, UR5 ;  /* 0x00000005ff157e24 */ /* 0x000fe2000f8e00ff */
[----:B------:R0:W5:Y:S01]  /*b440*/  LD.E.128 R52, desc[UR46][R26.64] ;  /* 0x0000002e1a347980 */ /* 0x000162000c101d00 */
[----:B------:R-:W-:Y:S02]  /*b450*/  IMAD R0, R0, UR8, RZ ;  /* 0x0000000800007c24 */ /* 0x000fe4000f8e02ff */
[----:B------:R-:W-:Y:S01]  /*b460*/  IMAD R39, R39, R24, R25 ;  /* 0x0000001827277224 */ /* 0x000fe200078e0219 */
[----:B------:R-:W-:Y:S01]  /*b470*/  @!PT LDS RZ, [RZ] ;  /* 0x00000000fffff984 */ /* 0x000fe20000000800 */
[----:B------:R-:W-:Y:S01]  /*b480*/  @!PT LDS RZ, [RZ] ;  /* 0x00000000fffff984 */ /* 0x000fe20000000800 */
[----:B------:R-:W-:Y:S01]  /*b490*/  @!PT LDS RZ, [RZ] ;  /* 0x00000000fffff984 */ /* 0x000fe20000000800 */
[----:B------:R-:W-:Y:S01]  /*b4a0*/  @!PT LDS RZ, [RZ] ;  /* 0x00000000fffff984 */ /* 0x000fe20000000800 */
[----:B------:R1:W-:Y:S06]  /*b4b0*/  MEMBAR.ALL.CTA ;  /* 0x0000000000007992 */ /* 0x0003ec0000008000 */
[----:B-1----:R-:W1:Y:S01]  /*b4c0*/  FENCE.VIEW.ASYNC.S ;  /* 0x00000000000073c6 */ /* 0x002e620000000000 */
[----:B------:R-:W-:-:S02]  /*b4d0*/  IMAD R25, R3, UR9, R0 ;  /* 0x0000000903197c24 */ /* 0x000fc4000f8e0200 */
[----:B------:R-:W-:Y:S01]  /*b4e0*/  IMAD.WIDE.U32 R20, R3, UR8, R20 ;  /* 0x0000000803147c25 */ /* 0x000fe2000f8e0014 */
[----:B------:R-:W-:-:S03]  /*b4f0*/  SHF.R.S32.HI R0, RZ, 0x1f, R39 ;  /* 0x0000001fff007819 */ /* 0x000fc60000011427 */
[----:B------:R-:W-:Y:S02]  /*b500*/  IMAD.IADD R21, R21, 0x1, R25 ;  /* 0x0000000115157824 */ /* 0x000fe400078e0219 */
[----:B------:R-:W-:Y:S02]  /*b510*/  IMAD R0, R0, UR6, RZ ;  /* 0x0000000600007c24 */ /* 0x000fe4000f8e02ff */
[----:B0-----:R-:W-:Y:S02]  /*b520*/  VIADD R27, R22, UR36 ;  /* 0x00000024161b7c36 */ /* 0x001fe40008000000 */
        /* <DEDUP_REMOVED lines=21> */
[-C--:B-1----:R-:W-:Y:S02]  /*b680*/  @!P2 LEA R20, P4, R2, R25.reuse, 0x1 ;  /* 0x000000190214a211 */ /* 0x082fe400078808ff */
[----:B------:R-:W-:Y:S02]  /*b690*/  @!P3 LEA R24, P5, R18, R25, 0x1 ;  /* 0x000000191218b211 */ /* 0x000fe400078a08ff */
[-C--:B--2---:R-:W-:Y:S02]  /*b6a0*/  @!P2 LEA.HI.X R21, R2, R3.reuse, R189, 0x1, P4 ;  /* 0x000000030215a211 */ /* 0x084fe400020f0cbd */
[----:B------:R-:W-:-:S03]  /*b6b0*/  @!P3 LEA.HI.X R25, R18, R3, R188, 0x1, P5 ;  /* 0x000000031219b211 */ /* 0x000fc600028f0cbc */
[----:B-----5:R3:W-:Y:S04]  /*b6c0*/  @!P2 ST.E.128 desc[UR46][R20.64], R48 ;  /* 0x000000301400a985 */ /* 0x0207e8000c101d2e */
[----:B------:R3:W-:Y:S02]  /*b6d0*/  @!P3 ST.E.128 desc[UR46][R24.64], R56 ;  /* 0x000000381800b985 */ /* 0x0007e4000c101d2e */
.L_x_8980:
[----:B------:R-:W-:Y:S05]  /*b6e0*/  BSYNC B1 ;  /* 0x0000000000017941 */ /* 0x000fea0003800000 */
.L_x_8979:
[----:B--2---:R2:W4:Y:S01]  /*b6f0*/  SHFL.IDX PT, R3, R26, 0x1, 0x181f ;  /* 0x00381f001a037f89 */ /* 0x00452200000e0000 */
[----:B------:R-:W-:Y:S03]  /*b700*/  BSSY B1, `(.L_x_8981) ;  /* 0x000000c000017945 */ /* 0x000fe60003800000 */
[----:B-1-3--:R2:W1:Y:S01]  /*b710*/  SHFL.IDX PT, R25, R0, 0x1, 0x181f ;  /* 0x00381f0000197f89 */ /* 0x00a46200000e0000 */
[----:B------:R-:W-:Y:S05]  /*b720*/  @P0 BRA `(.L_x_8982) ;  /* 0x0000000000240947 */ /* 0x000fea0003800000 */
[----:B------:R-:W-:Y:S02]  /*b730*/  ULDC UR5, c[0x0][0xac8] ;  /* 0x0002b20000057ab9 */ /* 0x000fe40000000800 */
[----:B------:R-:W-:Y:S02]  /*b740*/  ISETP.GE.AND P3, PT, R2, UR5, PT ;  /* 0x0000000502007c0c */ /* 0x000fe4000bf66270 */
[----:B------:R-:W-:-:S11]  /*b750*/  ISETP.GE.AND P4, PT, R18, UR5, PT ;  /* 0x0000000512007c0c */ /* 0x000fd6000bf86270 */
[-C--:B-1----:R-:W-:Y:S02]  /*b760*/  @!P3 LEA R20, P0, R2, R25.reuse, 0x1 ;  /* 0x000000190214b211 */ /* 0x082fe400078008ff */
[----:B------:R-:W-:Y:S02]  /*b770*/  @!P4 LEA R24, P2, R18, R25, 0x1 ;  /* 0x000000191218c211 */ /* 0x000fe400078408ff */
[-C--:B----4-:R-:W-:Y:S02]  /*b780*/  @!P3 LEA.HI.X R21, R2, R3.reuse, R189, 0x1, P0 ;  /* 0x000000030215b211 */ /* 0x090fe400000f0cbd */
[----:B------:R-:W-:-:S03]  /*b790*/  @!P4 LEA.HI.X R25, R18, R3, R188, 0x1, P2 ;  /* 0x000000031219c211 */ /* 0x000fc600010f0cbc */
[----:B-----5:R3:W-:Y:S04]  /*b7a0*/  @!P3 ST.E.128 desc[UR46][R20.64], R44 ;  /* 0x0000002c1400b985 */ /* 0x0207e8000c101d2e */
[----:B------:R3:W-:Y:S02]  /*b7b0*/  @!P4 ST.E.128 desc[UR46][R24.64], R52 ;  /* 0x000000341800c985 */ /* 0x0007e4000c101d2e */
.L_x_8982:
[----:B------:R-:W-:Y:S05]  /*b7c0*/  BSYNC B1 ;  /* 0x0000000000017941 */ /* 0x000fea0003800000 */
.L_x_8981:
[----:B----4-:R4:W0:Y:S01]  /*b7d0*/  SHFL.IDX PT, R3, R26, 0x2, 0x181f ;  /* 0x00581f001a037f89 */ /* 0x01082200000e0000 */
        /* <DEDUP_REMOVED lines=8> */
[-C--:B0-----:R-:W-:Y:S02]  /*b860*/  @!P2 LEA.HI.X R21, R2, R3.reuse, R189, 0x1, P0 ;  /* 0x000000030215a211 */ /* 0x081fe400000f0cbd */
[----:B------:R-:W-:-:S03]  /*b870*/  @!P3 LEA.HI.X R25, R18, R3, R188, 0x1, P1 ;  /* 0x000000031219b211 */ /* 0x000fc600008f0cbc */
[----:B-----5:R3:W-:Y:S04]  /*b880*/  @!P2 ST.E.128 desc[UR46][R20.64], R40 ;  /* 0x000000281400a985 */ /* 0x0207e8000c101d2e */
[----:B------:R3:W-:Y:S02]  /*b890*/  @!P3 ST.E.128 desc[UR46][R24.64], R12 ;  /* 0x0000000c1800b985 */ /* 0x0007e4000c101d2e */
.L_x_8984:
[----:B------:R-:W-:Y:S05]  /*b8a0*/  BSYNC B1 ;  /* 0x0000000000017941 */ /* 0x000fea0003800000 */
.L_x_8983:
[----:B0-----:R-:W-:Y:S01]  /*b8b0*/  VIADD R3, R27, 0x60 ;  /* 0x000000601b037836 */ /* 0x001fe20000000000 */
[----:B---3-5:R0:W3:Y:S04]  /*b8c0*/  SHFL.IDX PT, R15, R26, 0x3, 0x181f ;  /* 0x00781f001a0f7f89 */ /* 0x0280e800000e0000 */
[----:B------:R-:W-:Y:S01]  /*b8d0*/  ISETP.GE.AND P0, PT, R3, R64, PT ;  /* 0x000000400300720c */ /* 0x000fe20003f06270 */
[----:B------:R0:W0:-:S12]  /*b8e0*/  SHFL.IDX PT, R21, R0, 0x3, 0x181f ;  /* 0x00781f0000157f89 */ /* 0x00001800000e0000 */
[----:B------:R-:W-:Y:S05]  /*b8f0*/  @P0 BRA `(.L_x_8985) ;  /* 0x0000000800800947 */ /* 0x000fea0003800000 */
[----:B------:R-:W-:Y:S02]  /*b900*/  ULDC UR5, c[0x0][0xac8] ;  /* 0x0002b20000057ab9 */ /* 0x000fe40000000800 */
[----:B------:R-:W-:-:S13]  /*b910*/  ISETP.GE.AND P1, PT, R2, UR5, PT ;  /* 0x0000000502007c0c */ /* 0x000fda000bf26270 */
[----:B0-----:R-:W-:-:S04]  /*b920*/  @!P1 LEA R12, P0, R2, R21, 0x1 ;  /* 0x00000015020c9211 */ /* 0x001fc800078008ff */
[----:B---3--:R-:W-:Y:S02]  /*b930*/  @!P1 LEA.HI.X R13, R2, R15, R189, 0x1, P0 ;  /* 0x0000000f020d9211 */ /* 0x008fe400000f0cbd */
[----:B------:R-:W-:-:S03]  /*b940*/  ISETP.GE.AND P0, PT, R18, UR5, PT ;  /* 0x0000000512007c0c */ /* 0x000fc6000bf06270 */
[----:B------:R0:W-:Y:S10]  /*b950*/  @!P1 ST.E.128 desc[UR46][R12.64], R4 ;  /* 0x000000040c009985 */ /* 0x0001f4000c101d2e */
[----:B------:R-:W-:Y:S05]  /*b960*/  @P0 BRA `(.L_x_8985) ;  /* 0x0000000800640947 */ /* 0x000fea0003800000 */
[----:B0-----:R-:W-:-:S04]  /*b970*/  LEA R4, P0, R18, R21, 0x1 ;  /* 0x0000001512047211 */ /* 0x001fc800078008ff */
[----:B------:R-:W-:-:S05]  /*b980*/  LEA.HI.X R5, R18, R15, R188, 0x1, P0 ;  /* 0x0000000f12057211 */ /* 0x000fca00000f0cbc */
[----:B------:R0:W-:Y:S01]  /*b990*/  ST.E.128 desc[UR46][R4.64], R8 ;  /* 0x0000000804007985 */ /* 0x0001e2000c101d2e */
[----:B------:R-:W-:Y:S05]  /*b9a0*/  BRA `(.L_x_8985) ;  /* 0x0000000800547947 */ /* 0x000fea0003800000 */
.L_x_8978:
        /* <DEDUP_REMOVED lines=50> */
.L_x_8987:
[----:B------:R-:W-:Y:S05]  /*bcd0*/  BSYNC B1 ;  /* 0x0000000000017941 */ /* 0x000fea0003800000 */
.L_x_8986:
        /* <DEDUP_REMOVED lines=37> */
[----:B------:R-:W-:Y:S02]  /*bf30*/  IADD3 R3, R5, R3, RZ ;  /* 0x0000000305037210 */ /* 0x000fe40007ffe0ff */
[----:B------:R-:W-:Y:S02]  /*bf40*/  LEA R6, P3, R4, UR6, 0x1 ;  /* 0x0000000604067c11 */ /* 0x000fe4000f8608ff */
[-C--:B------:R-:W-:Y:S01]  /*bf50*/  ISETP.GE.AND P1, PT, R0, R9.reuse, PT ;  /* 0x000000090000720c */ /* 0x080fe20003f26270 */
[----:B------:R-:W-:Y:S01]  /*bf60*/  VIADD R0, R8, 0x40 ;  /* 0x0000004008007836 */ /* 0x000fe20000000000 */
[----:B------:R-:W-:Y:S01]  /*bf70*/  LEA.HI.X R7, R4, UR7, R3, 0x1, P3 ;  /* 0x0000000704077c11 */ /* 0x000fe200098f0c03 */
[----:B------:R0:W1:Y:S03]  /*bf80*/  SHFL.IDX PT, R5, R6, RZ, 0x181f ;  /* 0x00181fff06057589 */ /* 0x00006600000e0000 */
[----:B------:R-:W-:Y:S01]  /*bf90*/  ISETP.GE.AND P0, PT, R0, R9, PT ;  /* 0x000000090000720c */ /* 0x000fe20003f06270 */
[----:B------:R0:W2:Y:S01]  /*bfa0*/  SHFL.IDX PT, R3, R7, RZ, 0x181f ;  /* 0x00181fff07037589 */ /* 0x0000a200000e0000 */
[----:B------:R-:W-:Y:S11]  /*bfb0*/  @P2 BRA `(.L_x_8989) ;  /* 0x0000000000242947 */ /* 0x000ff60003800000 */
[----:B------:R-:W-:Y:S02]  /*bfc0*/  ULDC UR5, c[0x0][0xac8] ;  /* 0x0002b20000057ab9 */ /* 0x000fe40000000800 */
[----:B------:R-:W-:Y:S02]  /*bfd0*/  ISETP.GE.AND P4, PT, R2, UR5, PT ;  /* 0x0000000502007c0c */ /* 0x000fe4000bf86270 */
[----:B------:R-:W-:-:S11]  /*bfe0*/  ISETP.GE.AND P5, PT, R18, UR5, PT ;  /* 0x0000000512007c0c */ /* 0x000fd6000bfa6270 */
[-C--:B-1----:R-:W-:Y:S02]  /*bff0*/  @!P4 LEA R10, P2, R2, R5.reuse, 0x1 ;  /* 0x00000005020ac211 */ /* 0x082fe400078408ff */
[----:B------:R-:W-:Y:S02]  /*c000*/  @!P5 LEA R4, P3, R18, R5, 0x1 ;  /* 0x000000051204d211 */ /* 0x000fe400078608ff */
[-C--:B--2---:R-:W-:Y:S02]  /*c010*/  @!P4 LEA.HI.X R11, R2, R3.reuse, R189, 0x1, P2 ;  /* 0x00000003020bc211 */ /* 0x084fe400010f0cbd */
[----:B------:R-:W-:-:S03]  /*c020*/  @!P5 LEA.HI.X R5, R18, R3, R188, 0x1, P3 ;  /* 0x000000031205d211 */ /* 0x000fc600018f0cbc */
[----:B------:R3:W-:Y:S04]  /*c030*/  @!P4 ST.E.128 desc[UR46][R10.64], RZ ;  /* 0x000000ff0a00c985 */ /* 0x0007e8000c101d2e */
[----:B------:R3:W-:Y:S02]  /*c040*/  @!P5 ST.E.128 desc[UR46][R4.64], RZ ;  /* 0x000000ff0400d985 */ /* 0x0007e4000c101d2e */
.L_x_8989:
[----:B------:R-:W-:Y:S05]  /*c050*/  BSYNC B1 ;  /* 0x0000000000017941 */ /* 0x000fea0003800000 */
.L_x_8988:
        /* <DEDUP_REMOVED lines=11> */
[----:B------:R3:W-:Y:S04]  /*c110*/  @!P3 ST.E.128 desc[UR46][R10.64], RZ ;  /* 0x000000ff0a00b985 */ /* 0x0007e8000c101d2e */
[----:B------:R3:W-:Y:S02]  /*c120*/  @!P4 ST.E.128 desc[UR46][R4.64], RZ ;  /* 0x000000ff0400c985 */ /* 0x0007e4000c101d2e */
.L_x_8991:
[----:B------:R-:W-:Y:S05]  /*c130*/  BSYNC B1 ;  /* 0x0000000000017941 */ /* 0x000fea0003800000 */
.L_x_8990:
        /* <DEDUP_REMOVED lines=11> */
[----:B------:R3:W-:Y:S04]  /*c1f0*/  @!P2 ST.E.128 desc[UR46][R10.64], RZ ;  /* 0x000000ff0a00a985 */ /* 0x0007e8000c101d2e */
[----:B------:R3:W-:Y:S02]  /*c200*/  @!P3 ST.E.128 desc[UR46][R4.64], RZ ;  /* 0x000000ff0400b985 */ /* 0x0007e4000c101d2e */
.L_x_8993:
[----:B------:R-:W-:Y:S05]  /*c210*/  BSYNC B1 ;  /* 0x0000000000017941 */ /* 0x000fea0003800000 */
.L_x_8992:
[----:B------:R-:W-:Y:S01]  /*c220*/  VIADD R0, R8, 0x60 ;  /* 0x0000006008007836 */ /* 0x000fe20000000000 */
[----:B0-----:R0:W0:Y:S04]  /*c230*/  SHFL.IDX PT, R3, R7, 0x3, 0x181f ;  /* 0x00781f0007037f89 */ /* 0x00102800000e0000 */
[----:B------:R-:W-:Y:S01]  /*c240*/  ISETP.GE.AND P0, PT, R0, R9, PT ;  /* 0x000000090000720c */ /* 0x000fe20003f06270 */
[----:B-1-3--:R1:W3:-:S12]  /*c250*/  SHFL.IDX PT, R5, R6, 0x3, 0x181f ;  /* 0x00781f0006057f89 */ /* 0x00a2d800000e0000 */
[----:B-1----:R-:W-:Y:S05]  /*c260*/  @P0 BRA `(.L_x_8985) ;  /* 0x0000000000240947 */ /* 0x002fea0003800000 */
[----:B------:R-:W-:Y:S02]  /*c270*/  ULDC UR5, c[0x0][0xac8] ;  /* 0x0002b20000057ab9 */ /* 0x000fe40000000800 */
[----:B------:R-:W-:Y:S02]  /*c280*/  ISETP.GE.AND P2, PT, R2, UR5, PT ;  /* 0x0000000502007c0c */ /* 0x000fe4000bf46270 */
[----:B------:R-:W-:-:S11]  /*c290*/  ISETP.GE.AND P3, PT, R18, UR5, PT ;  /* 0x0000000512007c0c */ /* 0x000fd6000bf66270 */
[-C--:B--234-:R-:W-:Y:S02]  /*c2a0*/  @!P2 LEA R6, P0, R2, R5.reuse, 0x1 ;  /* 0x000000050206a211 */ /* 0x09cfe400078008ff */
[----:B------:R-:W-:Y:S02]  /*c2b0*/  @!P3 LEA R4, P1, R18, R5, 0x1 ;  /* 0x000000051204b211 */ /* 0x000fe400078208ff */
[-C--:B0-----:R-:W-:Y:S02]  /*c2c0*/  @!P2 LEA.HI.X R7, R2, R3.reuse, R189, 0x1, P0 ;  /* 0x000000030207a211 */ /* 0x081fe400000f0cbd */
[----:B------:R-:W-:-:S03]  /*c2d0*/  @!P3 LEA.HI.X R5, R18, R3, R188, 0x1, P1 ;  /* 0x000000031205b211 */ /* 0x000fc600008f0cbc */
[----:B------:R0:W-:Y:S04]  /*c2e0*/  @!P2 ST.E.128 desc[UR46][R6.64], RZ ;  /* 0x000000ff0600a985 */ /* 0x0001e8000c101d2e */
[----:B------:R0:W-:Y:S02]  /*c2f0*/  @!P3 ST.E.128 desc[UR46][R4.64], RZ ;  /* 0x000000ff0400b985 */ /* 0x0001e4000c101d2e */
.L_x_8985:
[----:B------:R-:W-:Y:S05]  /*c300*/  BSYNC B0 ;  /* 0x0000000000007941 */ /* 0x000fea0003800000 */
.L_x_8977:
[----:B------:R-:W-:Y:S02]  /*c310*/  ULDC UR5, c[0x0][0xc38] ;  /* 0x00030e0000057ab9 */ /* 0x000fe40000000800 */
[----:B------:R-:W-:-:S06]  /*c320*/  UISETP.GE.AND UP0, UPT, UR4, UR5, UPT ;  /* 0x000000050400728c */ /* 0x000fcc000bf06270 */
[----:B------:R-:W-:-:S13]  /*c330*/  PLOP3.LUT P0, PT, PT, PT, UP0, 0x80, 0x0 ;  /* 0x000000000000781c */ /* 0x000fda0003f0f008 */
[----:B------:R-:W-:Y:S05]  /*c340*/  @!P0 BRA `(.L_x_8994) ;  /* 0xffffff4800948947 */ /* 0x000fea000383ffff */
[----:B------:R-:W-:Y:S05]  /*c350*/  EXIT ;  /* 0x000000000000794d */ /* 0x000fea0003800000 */
.L_x_8942:
[----:B------:R-:W-:-:S08]  /*c360*/  NOP ;  /* 0x0000000000007918 */ /* 0x000fd00000000000 */
[----:B------:R-:W0:-:S00]  /*c370*/  USETMAXREG.DEALLOC.CTAPOOL 0x18 ;  /* 0x00000018000079c8 */ /* 0x000e0000080e0500 */
        /* <DEDUP_REMOVED lines=38> */
[----:B------:R0:W-:Y:S04]  /*c5e0*/  STL [R1+0x4], R2 ;  /* 0x0000040201007387 */ /* 0x0001e80000100800 */
[----:B------:R0:W-:Y:S02]  /*c5f0*/  STL [R1+0x1c], RZ ;  /* 0x00001cff01007387 */ /* 0x0001e40000100800 */
.L_x_9082:
        /* <DEDUP_REMOVED lines=14> */
[----:B-1----:R-:W-:Y:S05]  /*c6e0*/  @!P0 BRA `(.L_x_8996) ;  /* 0x0000000000208947 */ /* 0x002fea0003800000 */
        /* <DEDUP_REMOVED lines=8> */
.L_x_8996:
[----:B------:R-:W-:Y:S01]  /*c770*/  ULDC UR8, c[0x0][0xc54] ;  /* 0x0003150000087ab9 */ /* 0x000fe20000000800 */
[----:B------:R-:W-:Y:S01]  /*c780*/  UMOV UR7, UR9 ;  /* 0x0000000900077c82 */ /* 0x000fe20008000000 */
[----:B------:R-:W-:-:S11]  /*c790*/  UISETP.NE.AND UP0, UPT, UR8, 0x1, UPT ;  /* 0x000000010800788c */ /* 0x000fd6000bf05270 */
[----:B------:R-:W-:Y:S02]  /*c7a0*/  @UP0 ULDC.64 UR10, c[0x0][0xc58] ;  /* 0x00031600000a0ab9 */ /* 0x000fe40000000a00 */
[----:B------:R-:W-:-:S04]  /*c7b0*/  UIMAD.WIDE.U32 UR4, UR9, UR10, URZ ;  /* 0x0000000a090472a5 */ /* 0x000fc8000f8e003f */
[----:B------:R-:W-:-:S04]  /*c7c0*/  @UP0 USHF.R.U32.HI UR7, URZ, UR11, UR5 ;  /* 0x0000000b3f070299 */ /* 0x000fc80008011605 */
[----:B------:R-:W-:-:S12]  /*c7d0*/  UIMAD UR8, UR7, UR8, URZ ;  /* 0x00000008070872a4 */ /* 0x000fd8000f8e023f */
.L_x_8997:
[----:B------:R-:W-:Y:S01]  /*c7e0*/  ULOP3.LUT UR40, URZ, UR7, URZ, 0x33, !UPT ;  /* 0x000000073f287292 */ /* 0x000fe2000f8e333f */
[----:B------:R-:W-:Y:S01]  /*c7f0*/  BSSY B7, `(.L_x_8998) ;  /* 0x00003ba000077945 */ /* 0x000fe20003800000 */
[----:B------:R-:W-:Y:S01]  /*c800*/  ULDC UR5, c[0x0][0x448] ;  /* 0x0001120000057ab9 */ /* 0x000fe20000000800 */
[----:B------:R-:W-:Y:S01]  /*c810*/  ULDC UR4, c[0x0][0xc3c] ;  /* 0x00030f0000047ab9 */ /* 0x000fe20000000800 */
[----:B------:R-:W-:Y:S02]  /*c820*/  UISETP.NE.AND UP1, UPT, UR5, 0x1, UPT ;  /* 0x000000010500788c */ /* 0x000fe4000bf25270 */
[----:B------:R-:W-:Y:S01]  /*c830*/  UIADD3 UR40, UR40, UR4, URZ ;  /* 0x0000000428287290 */ /* 0x000fe2000fffe03f */
[----:B------:R-:W-:Y:S01]  /*c840*/  ULDC.64 UR10, c[0x0][0x418] ;  /* 0x00010600000a7ab9 */ /* 0x000fe20000000a00 */
[----:B------:R-:W-:Y:S01]  /*c850*/  ULDC UR5, c[0x0][0x288] ;  /* 0x0000a20000057ab9 */ /* 0x000fe20000000800 */
[----:B------:R-:W-:Y:S02]  /*c860*/  UISETP.NE.U32.AND UP0, UPT, UR10, URZ, UPT ;  /* 0x0000003f0a00728c */ /* 0x000fe4000bf05070 */
[----:B------:R-:W-:-:S02]  /*c870*/  USHF.L.U32 UR7, UR40, 0x7, URZ ;  /* 0x0000000728077899 */ /* 0x000fc4000800063f */
[----:B------:R-:W-:Y:S02]  /*c880*/  UISETP.NE.AND.EX UP0, UPT, UR11, URZ, UPT, UP0 ;  /* 0x0000003f0b00728c */ /* 0x000fe4000bf05300 */
        /* <DEDUP_REMOVED lines=12> */
[----:B------:R-:W-:Y:S02]  /*c950*/  UIADD3 UR8, UR9, -UR8, URZ ;  /* 0x8000000809087290 */ /* 0x000fe4000fffe03f */
[----:B------:R-:W-:Y:S02]  /*c960*/  USHF.R.S32.HI UR9, URZ, 0x1f, UR11 ;  /* 0x0000001f3f097899 */ /* 0x000fe4000801140b */
[----:B------:R-:W-:-:S02]  /*c970*/  USHF.R.S32.HI UR4, URZ, 0x1f, UR7 ;  /* 0x0000001f3f047899 */ /* 0x000fc40008011407 */
[----:B------:R-:W-:Y:S02]  /*c980*/  ULEA.HI UR9, UR9, UR11, URZ, 0x7 ;  /* 0x0000000b09097291 */ /* 0x000fe4000f8f383f */
[----:B------:R-:W-:Y:S01]  /*c990*/  ULEA.HI UR7, UR4, UR7, URZ, 0x7 ;  /* 0x0000000704077291 */ /* 0x000fe2000f8f383f */
[----:B------:R-:W-:Y:S01]  /*c9a0*/  ULDC UR10, c[0x0][0xc48] ;  /* 0x00031200000a7ab9 */ /* 0x000fe20000000800 */
[----:B------:R-:W-:Y:S02]  /*c9b0*/  USHF.R.S32.HI UR9, URZ, 0x7, UR9 ;  /* 0x000000073f097899 */ /* 0x000fe40008011409 */
[----:B------:R-:W-:Y:S02]  /*c9c0*/  USHF.R.S32.HI UR7, URZ, 0x7, UR7 ;  /* 0x000000073f077899 */ /* 0x000fe40008011407 */
        /* <DEDUP_REMOVED lines=32> */
.L_x_8999:
        /* <DEDUP_REMOVED lines=20> */
.L_x_9002:
[----:B------:R-:W-:Y:S05]  /*cd10*/  BSYNC B6 ;  /* 0x0000000000067941 */ /* 0x000fea0003800000 */
.L_x_9001:
        /* <DEDUP_REMOVED lines=20> */
.L_x_9005:
        /* <DEDUP_REMOVED lines=15> */
.L_x_9004:
[----:B------:R-:W-:Y:S05]  /*cf50*/  BSYNC B6 ;  /* 0x0000000000067941 */ /* 0x000fea0003800000 */
.L_x_9003:
        /* <DEDUP_REMOVED lines=27> */
.L_x_9097:
        /* <DEDUP_REMOVED lines=8> */
.L_x_9100:
[----:B------:R-:W-:Y:S05]  /*d190*/  @!P6 BRA `(.L_x_9007) ;  /* 0x0000000000f0e947 */ /* 0x000fea0003800000 */
[----:B------:R-:W-:Y:S01]  /*d1a0*/  IMAD.MOV.U32 R16, RZ, RZ, R7 ;  /* 0x000000ffff107224 */ /* 0x000fe200078e0007 */
[----:B------:R-:W-:Y:S06]  /*d1b0*/  @!P1 BRA `(.L_x_9009) ;  /* 0x0000000000449947 */ /* 0x000fec0003800000 */
[----:B------:R-:W2:Y:S01]  /*d1c0*/  LDC R6, c[0x0][0x43c] ;  /* 0x00010f00ff067b82 */ /* 0x000ea20000000800 */
        /* <DEDUP_REMOVED lines=16> */
.L_x_9009:
[----:B--2---:R-:W2:Y:S01]  /*d2d0*/  LDL R2, [R1+0x4] ;  /* 0x0000040001027983 */ /* 0x004ea20000100800 */
[----:B-1----:R-:W-:Y:S01]  /*d2e0*/  IMAD R0, R18, 0x8, R17 ;  /* 0x0000000812007824 */ /* 0x002fe200078e0211 */
[----:B--2---:R-:W-:-:S04]  /*d2f0*/  SHF.L.U32 R3, R2, 0x1f, RZ ;  /* 0x0000001f02037819 */ /* 0x004fc800000006ff */
[----:B------:R-:W1:Y:S02]  /*d300*/  SYNCS.PHASECHK.TRANS64.TRYWAIT P0, [R0+URZ+0x28840], R3 ;  /* 0x02884003000075a7 */ /* 0x000e64000800017f */
[----:B-1----:R-:W-:Y:S05]  /*d310*/  @!P0 BRA `(.L_x_9010) ;  /* 0x0000003800648947 */ /* 0x002fea0003800000 */
.L_x_9101:
        /* <DEDUP_REMOVED lines=11> */
.L_x_9011:
        /* <DEDUP_REMOVED lines=14> */
[----:B------:R-:W-:Y:S01]  /*d4b0*/  USHF.L.U32 UR35, UR35, 0x7, URZ ;  /* 0x0000000723237899 */ /* 0x000fe2000800063f */
[----:B------:R-:W-:Y:S01]  /*d4c0*/  UMOV UR12, UR36 ;  /* 0x00000024000c7c82 */ /* 0x000fe20008000000 */
[----:B------:R-:W-:Y:S02]  /*d4d0*/  UMOV UR13, UR37 ;  /* 0x00000025000d7c82 */ /* 0x000fe40008000000 */
[----:B------:R-:W-:Y:S01]  /*d4e0*/  UIADD3 UR32, UR8, 0x18400, URZ ;  /* 0x0001840008207890 */ /* 0x000fe2000fffe03f */
[----:B------:R2:W-:Y:S01]  /*d4f0*/  STL [R1+0xc], R0 ;  /* 0x00000c0001007387 */ /* 0x0005e20000100800 */
[----:B------:R-:W-:Y:S01]  /*d500*/  UIADD3 UR8, UR8, 0x1c400, URZ ;  /* 0x0001c40008087890 */ /* 0x000fe2000fffe03f */
[----:B------:R-:W-:Y:S01]  /*d510*/  UMOV UR9, UR33 ;  /* 0x0000002100097c82 */ /* 0x000fe20008000000 */
[----:B------:R-:W-:-:S05]  /*d520*/  UMOV UR11, UR35 ;  /* 0x00000023000b7c82 */ /* 0x000fca0008000000 */
[----:B------:R2:W-:Y:S02]  /*d530*/  UTMALDG.4D [UR32], [UR4], desc[UR6] ;  /* 0x00000620040075b4 */ /* 0x0005e40008019000 */
[----:B------:R2:W-:Y:S02]  /*d540*/  UTMALDG.4D [UR8], [UR4], desc[UR6] ;  /* 0x00000608040075b4 */ /* 0x0005e40008019000 */
[----:B--2---:R-:W-:Y:S01]  /*d550*/  NOP ;  /* 0x0000000000007918 */ /* 0x004fe20000000000 */
.L_x_9007:
        /* <DEDUP_REMOVED lines=10> */
[----:B0-----:R-:W-:Y:S01]  /*d600*/  IMAD.U32 R4, RZ, RZ, UR4 ;  /* 0x00000004ff047e24 */ /* 0x001fe2000f8e00ff */
        /* <DEDUP_REMOVED lines=11> */
.L_x_9013:
[----:B------:R-:W-:Y:S05]  /*d6c0*/  BSYNC B6 ;  /* 0x0000000000067941 */ /* 0x000fea0003800000 */
.L_x_9012:
        /* <DEDUP_REMOVED lines=30> */
[----:B------:R-:W-:Y:S01]  /*d8b0*/  LOP3.LUT R9, R9, 0x40, RZ, 0xfc, !PT ;  /* 0x0000004009097812 */ /* 0x000fe200078efcff */
[----:B------:R-:W-:Y:S01]  /*d8c0*/  IMAD.U32 R4, RZ, RZ, UR4 ;  /* 0x00000004ff047e24 */ /* 0x000fe2000f8e00ff */
[----:B------:R-:W-:Y:S01]  /*d8d0*/  ULDC.64 UR4, c[0x0][0x2d0] ;  /* 0x0000b40000047ab9 */ /* 0x000fe20000000a00 */
        /* <DEDUP_REMOVED lines=29> */
[----:B------:R-:W-:Y:S01]  /*dab0*/  IMAD.U32 R2, RZ, RZ, UR40 ;  /* 0x00000028ff027e24 */ /* 0x000fe2000f8e00ff */
[----:B------:R-:W-:Y:S02]  /*dac0*/  ULDC UR4, c[0x0][0x288] ;  /* 0x0000a20000047ab9 */ /* 0x000fe40000000800 */
[----:B------:R-:W-:Y:S01]  /*dad0*/  IMAD R3, R7, UR4, RZ ;  /* 0x0000000407037c24 */ /* 0x000fe2000f8e02ff */
[----:B------:R-:W1:Y:S04]  /*dae0*/  SHFL.IDX PT, R6, R0, RZ, 0x181f ;  /* 0x00181fff00067589 */ /* 0x000e6800000e0000 */
[----:B------:R-:W-:Y:S01]  /*daf0*/  SHFL.IDX PT, R8, R4, 0x1, 0x181f ;  /* 0x00381f0004087f89 */ /* 0x000fe200000e0000 */
[----:B0-----:R-:W-:-:S04]  /*db00*/  LOP3.LUT R5, R5, 0x7f, RZ, 0xc0, !PT ;  /* 0x0000007f05057812 */ /* 0x001fc800078ec0ff */
[----:B------:R-:W-:-:S05]  /*db10*/  SHF.R.U32.HI R5, RZ, 0x3, R5 ;  /* 0x00000003ff057819 */ /* 0x000fca0000011605 */
[----:B------:R-:W-:-:S04]  /*db20*/  IMAD R2, R2, 0x80, R5 ;  /* 0x0000008002027824 */ /* 0x000fc800078e0205 */
[C---:B------:R-:W-:Y:S01]  /*db30*/  VIADD R5, R2.reuse, 0x10 ;  /* 0x0000001002057836 */ /* 0x040fe20000000000 */
[----:B------:R-:W-:-:S04]  /*db40*/  ISETP.GE.AND P3, PT, R2, R3, PT ;  /* 0x000000030200720c */ /* 0x000fc80003f66270 */
[----:B------:R-:W-:Y:S02]  /*db50*/  ISETP.GE.AND P2, PT, R5, R3, PT ;  /* 0x000000030500720c */ /* 0x000fe40003f46270 */
[----:B------:R-:W0:Y:S07]  /*db60*/  SHFL.IDX PT, R5, R4, RZ, 0x181f ;  /* 0x00181fff04057589 */ /* 0x000e2e00000e0000 */
[----:B-1----:R-:W-:-:S05]  /*db70*/  @!P3 LEA R6, P4, R10, R6, 0x1 ;  /* 0x000000060a06b211 */ /* 0x002fca00078808ff */
[----:B0-----:R-:W-:Y:S02]  /*db80*/  @!P3 IMAD.X R7, RZ, RZ, R5, P4 ;  /* 0x000000ffff07b224 */ /* 0x001fe400020e0605 */
[----:B------:R-:W0:Y:S04]  /*db90*/  SHFL.IDX PT, R5, R0, 0x1, 0x181f ;  /* 0x00381f0000057f89 */ /* 0x000e2800000e0000 */
[----:B-----5:R-:W-:Y:S04]  /*dba0*/  @!P3 LDGSTS.E.BYPASS.LTC128B.128 [R9+0x10400], desc[UR46][R6.64], !P1 ;  /* 0x104000000609bfae */ /* 0x020fe8000c901d6e */
[----:B------:R1:W-:Y:S01]  /*dbb0*/  @!P3 LDGSTS.E.BYPASS.LTC128B.128 [R9+0x14400], desc[UR46][R6.64+0x80], !P0 ;  /* 0x144000800609bfae */ /* 0x0003e2000c101d6e */
[----:B0-----:R-:W-:-:S05]  /*dbc0*/  @!P2 LEA R5, P4, R10, R5, 0x1 ;  /* 0x000000050a05a211 */ /* 0x001fca00078808ff */
[----:B------:R-:W-:Y:S02]  /*dbd0*/  @!P2 IMAD.X R8, RZ, RZ, R8, P4 ;  /* 0x000000ffff08a224 */ /* 0x000fe400020e0608 */
[----:B-1----:R-:W-:Y:S02]  /*dbe0*/  @!P2 IMAD.MOV.U32 R6, RZ, RZ, R5 ;  /* 0x000000ffff06a224 */ /* 0x002fe400078e0005 */
        /* <DEDUP_REMOVED lines=50> */
.L_x_9118:
        /* <DEDUP_REMOVED lines=11> */
.L_x_9016:
[----:B------:R-:W-:Y:S05]  /*dfc0*/  BSYNC B0 ;  /* 0x0000000000007941 */ /* 0x000fea0003800000 */
.L_x_9015:
[----:B------:R-:W-:Y:S01]  /*dfd0*/  NOP ;  /* 0x0000000000007918 */ /* 0x000fe20000000000 */
[----:B------:R-:W-:Y:S01]  /*dfe0*/  PLOP3.LUT P0, PT, PT, PT, PT, 0x80, 0x0 ;  /* 0x000000000000781c */ /* 0x000fe20003f0f070 */
[----:B0-----:R-:W-:-:S12]  /*dff0*/  VIADD R6, R17, 0x28800 ;  /* 0x0002880011067836 */ /* 0x001fd80000000000 */
.L_x_9017:
        /* <DEDUP_REMOVED lines=18> */
.L_x_9119:
[----:B------:R-:W-:Y:S05]  /*e120*/  BSYNC B0 ;  /* 0x0000000000007941 */ /* 0x000fea0003800000 */
.L_x_9018:
        /* <DEDUP_REMOVED lines=22> */
[----:B--2---:R-:W-:Y:S01]  /*e290*/  ISETP.NE.AND P1, PT, R2, RZ, PT ;  /* 0x000000ff0200720c */ /* 0x004fe20003f25270 */
[----:B------:R-:W-:-:S12]  /*e2a0*/  IMAD.MOV.U32 R2, RZ, RZ, R16 ;  /* 0x000000ffff027224 */ /* 0x000fd800078e0010 */
[----:B------:R-:W-:Y:S05]  /*e2b0*/  @!P1 BRA `(.L_x_9024) ;  /* 0x0000000000509947 */ /* 0x000fea0003800000 */
[----:B------:R-:W2:Y:S01]  /*e2c0*/  LDL R10, [R1+0x8] ;  /* 0x00000800010a7983 */ /* 0x000ea20000100800 */
[----:B------:R-:W0:Y:S03]  /*e2d0*/  LDC R5, c[0x0][0x43c] ;  /* 0x00010f00ff057b82 */ /* 0x000e260000000800 */
[----:B------:R-:W3:Y:S01]  /*e2e0*/  LDL R11, [R1] ;  /* 0x00000000010b7983 */ /* 0x000ee20000100800 */
[----:B------:R-:W-:Y:S01]  /*e2f0*/  IMAD.MOV.U32 R4, RZ, RZ, R7 ;  /* 0x000000ffff047224 */ /* 0x000fe200078e0007 */
        /* <DEDUP_REMOVED lines=16> */
.L_x_9024:
[----:B------:R-:W-:Y:S01]  /*e400*/  IMAD R4, R0, 0x8, R17 ;  /* 0x0000000800047824 */ /* 0x000fe200078e0211 */
[----:B0-----:R-:W-:Y:S01]  /*e410*/  SHF.L.U32 R3, R9, 0x1f, RZ ;  /* 0x0000001f09037819 */ /* 0x001fe200000006ff */
[----:B------:R-:W-:Y:S03]  /*e420*/  BSSY B1, `(.L_x_9025) ;  /* 0x0000003000017945 */ /* 0x000fe60003800000 */
[----:B------:R-:W0:Y:S02]  /*e430*/  SYNCS.PHASECHK.TRANS64.TRYWAIT P0, [R4+URZ+0x28840], R3 ;  /* 0x02884003040075a7 */ /* 0x000e24000800017f */
[----:B0-----:R-:W-:Y:S05]  /*e440*/  @!P0 BRA `(.L_x_9026) ;  /* 0x0000003000d88947 */ /* 0x001fea0003800000 */
.L_x_9120:
[----:B------:R-:W-:Y:S05]  /*e450*/  BSYNC B1 ;  /* 0x0000000000017941 */ /* 0x000fea0003800000 */
.L_x_9025:
        /* <DEDUP_REMOVED lines=12> */
.L_x_9028:
[----:B------:R-:W-:Y:S05]  /*e520*/  BSYNC B1 ;  /* 0x0000000000017941 */ /* 0x000fea0003800000 */
.L_x_9027:
        /* <DEDUP_REMOVED lines=11> */
[----:B------:R-:W-:-:S12]  /*e5e0*/  USHF.L.U32 UR11, UR11, 0x7, URZ ;  /* 0x000000070b0b7899 */ /* 0x000fd8000800063f */
.L_x_9029:
        /* <DEDUP_REMOVED lines=15> */
.L_x_9030:
        /* <DEDUP_REMOVED lines=15> */
.L_x_9121:
[----:B------:R-:W-:Y:S05]  /*e7d0*/  BSYNC B1 ;  /* 0x0000000000017941 */ /* 0x000fea0003800000 */
.L_x_9031:
        /* <DEDUP_REMOVED lines=12> */
.L_x_9034:
[----:B------:R-:W-:Y:S05]  /*e8a0*/  BSYNC B1 ;  /* 0x0000000000017941 */ /* 0x000fea0003800000 */
.L_x_9033:
[----:B------:R-:W-:Y:S01]  /*e8b0*/  R2UR UR6, R12 ;  /* 0x000000000c0672ca */ /* 0x000fe200000e0000 */
[C-C-:B0-----:R-:W-:Y:S01]  /*e8c0*/  IMAD R3, R18.reuse, 0x8, R17.reuse ;  /* 0x0000000812037824 */ /* 0x141fe200078e0211 */
[----:B------:R-:W-:Y:S01]  /*e8d0*/  R2UR UR7, R13 ;  /* 0x000000000d0772ca */ /* 0x000fe200000e0000 */
[----:B------:R-:W-:Y:S01]  /*e8e0*/  IMAD R4, R18, 0x8000, R17 ;  /* 0x0000800012047824 */ /* 0x000fe200078e0211 */
[----:B------:R-:W-:Y:S01]  /*e8f0*/  R2UR UR10, R10 ;  /* 0x000000000a0a72ca */ /* 0x000fe200000e0000 */
[----:B------:R-:W-:Y:S01]  /*e900*/  UIADD3 UR4, UP0, UR44, 0x470, URZ ;  /* 0x000004702c047890 */ /* 0x000fe2000ff1e03f */
[----:B------:R-:W-:Y:S01]  /*e910*/  PLOP3.LUT P0, PT, PT, PT, PT, 0x80, 0x0 ;  /* 0x000000000000781c */ /* 0x000fe20003f0f070 */
[----:B------:R-:W-:Y:S02]  /*e920*/  IMAD.SHL.U32 R5, R19, 0x80, RZ ;  /* 0x0000008013057824 */ /* 0x000fe400078e00ff */
[----:B------:R-:W-:Y:S01]  /*e930*/  VIADD R3, R3, 0x28850 ;  /* 0x0002885003037836 */ /* 0x000fe20000000000 */
[----:B------:R-:W-:Y:S01]  /*e940*/  UIADD3.X UR5, URZ, UR45, URZ, UP0, !UPT ;  /* 0x0000002d3f057290 */ /* 0x000fe200087fe43f */
[----:B------:R-:W-:-:S11]  /*e950*/  VIADD R10, R4, 0x400 ;  /* 0x00000400040a7836 */ /* 0x000fd60000000000 */
.L_x_9035:
        /* <DEDUP_REMOVED lines=15> */
.L_x_9036:
        /* <DEDUP_REMOVED lines=12> */
.L_x_9023:
[----:B------:R-:W-:Y:S05]  /*eb10*/  BSYNC B0 ;  /* 0x0000000000007941 */ /* 0x000fea0003800000 */
.L_x_9022:
[----:B------:R0:W-:Y:S01]  /*eb20*/  STL [R1+0x4], R9 ;  /* 0x0000040901007387 */ /* 0x0001e20000100800 */
[----:B------:R-:W-:Y:S01]  /*eb30*/  UIADD3 UR4, UR39, -0x3, URZ ;  /* 0xfffffffd27047890 */ /* 0x000fe2000fffe03f */
[----:B------:R-:W-:-:S05]  /*eb40*/  IMAD.MOV.U32 R18, RZ, RZ, R0 ;  /* 0x000000ffff127224 */ /* 0x000fca00078e0000 */
[----:B------:R-:W-:-:S07]  /*eb50*/  IMAD.U32 R0, RZ, RZ, UR4 ;  /* 0x00000004ff007e24 */ /* 0x000fce000f8e00ff */
.L_x_9021:
[----:B------:R-:W-:Y:S01]  /*eb60*/  ISETP.NE.AND P0, PT, R7, RZ, PT ;  /* 0x000000ff0700720c */ /* 0x000fe20003f05270 */
[----:B------:R-:W-:-:S12]  /*eb70*/  BSSY B0, `(.L_x_9020) ;  /* 0x000012d000007945 */ /* 0x000fd80003800000 */
[----:B------:R-:W-:Y:S05]  /*eb80*/  @!P0 BRA `(.L_x_9037) ;  /* 0x0000001000ac8947 */ /* 0x000fea0003800000 */
[----:B------:R-:W-:-:S07]  /*eb90*/  IMAD.MOV.U32 R8, RZ, RZ, R16 ;  /* 0x000000ffff087224 */ /* 0x000fce00078e0010 */
.L_x_9068:
        /* <DEDUP_REMOVED lines=10> */
[----:B-1----:R-:W-:Y:S05]  /*ec40*/  @!P1 BRA `(.L_x_9039) ;  /* 0x0000000800209947 */ /* 0x002fea0003800000 */
        /* <DEDUP_REMOVED lines=24> */
.L_x_9040:
[----:B------:R-:W-:Y:S01]  /*edd0*/  IMAD R3, R4, 0x8, R17 ;  /* 0x0000000804037824 */ /* 0x000fe200078e0211 */
[----:B------:R-:W-:Y:S01]  /*ede0*/  SHF.L.U32 R2, R5, 0x1f, RZ ;  /* 0x0000001f05027819 */ /* 0x000fe200000006ff */
[----:B------:R-:W-:Y:S03]  /*edf0*/  BSSY B2, `(.L_x_9041) ;  /* 0x0000003000027945 */ /* 0x000fe60003800000 */
[----:B------:R-:W2:Y:S02]  /*ee00*/  SYNCS.PHASECHK.TRANS64.TRYWAIT P0, [R3+URZ+0x28840], R2 ;  /* 0x02884002030075a7 */ /* 0x000ea4000800017f */
[----:B--2---:R-:W-:Y:S05]  /*ee10*/  @!P0 BRA `(.L_x_9042) ;  /* 0x00000028008c8947 */ /* 0x004fea0003800000 */
.L_x_9122:
[----:B------:R-:W-:Y:S05]  /*ee20*/  BSYNC B2 ;  /* 0x0000000000027941 */ /* 0x000fea0003800000 */
.L_x_9041:
        /* <DEDUP_REMOVED lines=12> */
.L_x_9044:
[----:B------:R-:W-:Y:S05]  /*eef0*/  BSYNC B2 ;  /* 0x0000000000027941 */ /* 0x000fea0003800000 */
.L_x_9043:
        /* <DEDUP_REMOVED lines=11> */
.L_x_9045:
        /* <DEDUP_REMOVED lines=16> */
.L_x_9046:
        /* <DEDUP_REMOVED lines=16> */
.L_x_9123:
[----:B------:R-:W-:Y:S05]  /*f1b0*/  BSYNC B2 ;  /* 0x0000000000027941 */ /* 0x000fea0003800000 */
.L_x_9047:
        /* <DEDUP_REMOVED lines=11> */
.L_x_9050:
[----:B------:R-:W-:Y:S05]  /*f270*/  BSYNC B2 ;  /* 0x0000000000027941 */ /* 0x000fea0003800000 */
.L_x_9049:
[----:B------:R-:W-:Y:S01]  /*f280*/  R2UR UR10, R12 ;  /* 0x000000000c0a72ca */ /* 0x000fe200000e0000 */
[----:B------:R-:W-:Y:S01]  /*f290*/  IMAD R18, R18, 0x8000, R17 ;  /* 0x0000800012127824 */ /* 0x000fe200078e0211 */
[----:B------:R-:W-:Y:S01]  /*f2a0*/  R2UR UR6, R10 ;  /* 0x000000000a0672ca */ /* 0x000fe200000e0000 */
[----:B------:R-:W-:Y:S01]  /*f2b0*/  UIADD3 UR4, UP0, UR44, 0x470, URZ ;  /* 0x000004702c047890 */ /* 0x000fe2000ff1e03f */
[----:B------:R-:W-:Y:S01]  /*f2c0*/  R2UR UR7, R11 ;  /* 0x000000000b0772ca */ /* 0x000fe200000e0000 */
[----:B0-----:R-:W-:Y:S01]  /*f2d0*/  IMAD.SHL.U32 R3, R19, 0x80, RZ ;  /* 0x0000008013037824 */ /* 0x001fe200078e00ff */
[----:B------:R-:W-:Y:S01]  /*f2e0*/  PLOP3.LUT P0, PT, PT, PT, PT, 0x80, 0x0 ;  /* 0x000000000000781c */ /* 0x000fe20003f0f070 */
[----:B------:R-:W-:Y:S01]  /*f2f0*/  VIADD R2, R2, 0x50 ;  /* 0x0000005002027836 */ /* 0x000fe20000000000 */
[----:B------:R-:W-:Y:S01]  /*f300*/  UIADD3.X UR5, URZ, UR45, URZ, UP0, !UPT ;  /* 0x0000002d3f057290 */ /* 0x000fe200087fe43f */
[----:B------:R-:W-:-:S11]  /*f310*/  VIADD R9, R18, 0x400 ;  /* 0x0000040012097836 */ /* 0x000fd60000000000 */
.L_x_9051:
        /* <DEDUP_REMOVED lines=15> */
.L_x_9052:
        /* <DEDUP_REMOVED lines=12> */
.L_x_9039:
[----:B------:R-:W-:Y:S05]  /*f4d0*/  BSYNC B1 ;  /* 0x0000000000017941 */ /* 0x000fea0003800000 */
.L_x_9038:
        /* <DEDUP_REMOVED lines=34> */
.L_x_9055:
[----:B------:R-:W-:Y:S01]  /*f700*/  IMAD R2, R18, 0x8, R17 ;  /* 0x0000000812027824 */ /* 0x000fe200078e0211 */
[----:B------:R-:W-:Y:S01]  /*f710*/  SHF.L.U32 R3, R10, 0x1f, RZ ;  /* 0x0000001f0a037819 */ /* 0x000fe200000006ff */
[----:B------:R-:W-:Y:S03]  /*f720*/  BSSY B2, `(.L_x_9056) ;  /* 0x0000003000027945 */ /* 0x000fe60003800000 */
[----:B------:R-:W3:Y:S02]  /*f730*/  SYNCS.PHASECHK.TRANS64.TRYWAIT P0, [R2+URZ+0x28840], R3 ;  /* 0x02884003020075a7 */ /* 0x000ee4000800017f */
[----:B---3--:R-:W-:Y:S05]  /*f740*/  @!P0 BRA `(.L_x_9057) ;  /* 0x0000002000688947 */ /* 0x008fea0003800000 */
.L_x_9124:
[----:B------:R-:W-:Y:S05]  /*f750*/  BSYNC B2 ;  /* 0x0000000000027941 */ /* 0x000fea0003800000 */
.L_x_9056:
        /* <DEDUP_REMOVED lines=12> */
.L_x_9059:
[----:B------:R-:W-:Y:S05]  /*f820*/  BSYNC B2 ;  /* 0x0000000000027941 */ /* 0x000fea0003800000 */
.L_x_9058:
        /* <DEDUP_REMOVED lines=8> */
[----:B------:R-:W-:Y:S01]  /*f8b0*/  IMAD.SHL.U32 R9, R7, 0x80, RZ ;  /* 0x0000008007097824 */ /* 0x000fe200078e00ff */
[----:B------:R-:W-:Y:S01]  /*f8c0*/  UMOV UR6, 0x0 ;  /* 0x0000000000067882 */ /* 0x000fe20000000000 */
[----:B-1----:R-:W-:Y:S01]  /*f8d0*/  VIADD R10, R2, 0x18400 ;  /* 0x00018400020a7836 */ /* 0x002fe20000000000 */
[----:B------:R-:W-:-:S09]  /*f8e0*/  UMOV UR7, 0x14f00000 ;  /* 0x14f0000000077882 */ /* 0x000fd20000000000 */
.L_x_9060:
        /* <DEDUP_REMOVED lines=16> */
.L_x_9061:
        /* <DEDUP_REMOVED lines=11> */
[----:B------:R-:W-:Y:S01]  /*faa0*/  BSSY B2, `(.L_x_9062) ;  /* 0x0000004000027945 */ /* 0x000fe20003800000 */
[----:B------:R-:W-:-:S04]  /*fab0*/  LEA R2, R4, R6, 0x3 ;  /* 0x0000000604027211 */ /* 0x000fc800078e18ff */
[----:B------:R-:W0:Y:S02]  /*fac0*/  SYNCS.PHASECHK.TRANS64.TRYWAIT P0, [R2+URZ+0x60], R5 ;  /* 0x00006005020075a7 */ /* 0x000e24000800017f */
[----:B0-----:R-:W-:Y:S05]  /*fad0*/  @!P0 BRA `(.L_x_9063) ;  /* 0x0000001c00988947 */ /* 0x001fea0003800000 */
.L_x_9125:
[----:B------:R-:W-:Y:S05]  /*fae0*/  BSYNC B2 ;  /* 0x0000000000027941 */ /* 0x000fea0003800000 */
.L_x_9062:
        /* <DEDUP_REMOVED lines=11> */
.L_x_9065:
[----:B------:R-:W-:Y:S05]  /*fba0*/  BSYNC B2 ;  /* 0x0000000000027941 */ /* 0x000fea0003800000 */
.L_x_9064:
[----:B------:R-:W-:Y:S01]  /*fbb0*/  R2UR UR10, R12 ;  /* 0x000000000c0a72ca */ /* 0x000fe200000e0000 */
[----:B------:R-:W-:Y:S01]  /*fbc0*/  IMAD R4, R4, 0x8000, R17 ;  /* 0x0000800004047824 */ /* 0x000fe200078e0211 */
[----:B------:R-:W-:Y:S01]  /*fbd0*/  R2UR UR6, R10 ;  /* 0x000000000a0672ca */ /* 0x000fe200000e0000 */
[----:B------:R-:W-:Y:S01]  /*fbe0*/  UIADD3 UR4, UP0, UR44, 0x470, URZ ;  /* 0x000004702c047890 */ /* 0x000fe2000ff1e03f */
[----:B------:R-:W-:Y:S01]  /*fbf0*/  R2UR UR7, R11 ;  /* 0x000000000b0772ca */ /* 0x000fe200000e0000 */
[----:B------:R-:W-:Y:S01]  /*fc00*/  IMAD.SHL.U32 R3, R19, 0x80, RZ ;  /* 0x0000008013037824 */ /* 0x000fe200078e00ff */
[----:B------:R-:W-:Y:S01]  /*fc10*/  PLOP3.LUT P0, PT, PT, PT, PT, 0x80, 0x0 ;  /* 0x000000000000781c */ /* 0x000fe20003f0f070 */
[----:B0-----:R-:W-:Y:S01]  /*fc20*/  VIADD R2, R2, 0x50 ;  /* 0x0000005002027836 */ /* 0x001fe20000000000 */
[----:B------:R-:W-:Y:S01]  /*fc30*/  UIADD3.X UR5, URZ, UR45, URZ, UP0, !UPT ;  /* 0x0000002d3f057290 */ /* 0x000fe200087fe43f */
[----:B------:R-:W-:-:S11]  /*fc40*/  VIADD R5, R4, 0x400 ;  /* 0x0000040004057836 */ /* 0x000fd60000000000 */
.L_x_9066:
        /* <DEDUP_REMOVED lines=15> */
.L_x_9067:
        /* <DEDUP_REMOVED lines=12> */
.L_x_9054:
[----:B------:R-:W-:Y:S05]  /*fe00*/  BSYNC B1 ;  /* 0x0000000000017941 */ /* 0x000fea0003800000 */
.L_x_9053:
[C---:B------:R-:W-:Y:S01]  /*fe10*/  ISETP.GT.AND P0, PT, R0.reuse, 0x1, PT ;  /* 0x000000010000780c */ /* 0x040fe20003f04270 */
[----:B------:R-:W-:-:S12]  /*fe20*/  VIADD R0, R0, 0xfffffffe ;  /* 0xfffffffe00007836 */ /* 0x000fd80000000000 */
[----:B------:R-:W-:Y:S05]  /*fe30*/  @P0 BRA `(.L_x_9068) ;  /* 0xffffffec00580947 */ /* 0x000fea000383ffff */
.L_x_9037:
[----:B------:R-:W-:Y:S05]  /*fe40*/  BSYNC B0 ;  /* 0x0000000000007941 */ /* 0x000fea0003800000 */
.L_x_9020:
[----:B0-----:R-:W0:Y:S01]  /*fe50*/  S2R R0, SR_TID.X ;  /* 0x0000000000007919 */ /* 0x001e220000002100 */
[----:B------:R-:W-:Y:S01]  /*fe60*/  BSSY B0, `(.L_x_9069) ;  /* 0x0000011000007945 */ /* 0x000fe20003800000 */
[----:B0-----:R-:W-:-:S04]  /*fe70*/  LOP3.LUT R6, R0, 0x7f, RZ, 0xc0, !PT ;  /* 0x0000007f00067812 */ /* 0x001fc800078ec0ff */
[----:B------:R-:W-:-:S13]  /*fe80*/  ISETP.NE.AND P1, PT, R6, RZ, PT ;  /* 0x000000ff0600720c */ /* 0x000fda0003f25270 */
[----:B------:R-:W-:Y:S05]  /*fe90*/  @P1 BRA `(.L_x_9070) ;  /* 0x0000000000341947 */ /* 0x000fea0003800000 */
[----:B------:R-:W0:Y:S01]  /*fea0*/  S2R R5, SR_LANEID ;  /* 0x0000000000057919 */ /* 0x000e220000000000 */
[----:B------:R-:W-:Y:S01]  /*feb0*/  VOTEU.ANY UR4, UPT, PT ;  /* 0x0000000000047886 */ /* 0x000fe200038e0100 */
[----:B------:R-:W2:Y:S01]  /*fec0*/  LDC.64 R2, c[0x0][0xc80] ;  /* 0x00032000ff027b82 */ /* 0x000ea20000000a00 */
[----:B------:R-:W0:Y:S02]  /*fed0*/  FLO.U32 R0, UR4 ;  /* 0x0000000400007d00 */ /* 0x000e2400080e0000 */
[----:B0-----:R-:W-:-:S06]  /*fee0*/  ISETP.EQ.U32.AND P0, PT, R0, R5, PT ;  /* 0x000000050000720c */ /* 0x001fcc0003f02070 */
[----:B------:R-:W2:Y:S07]  /*fef0*/  POPC R5, UR4 ;  /* 0x0000000400057d09 */ /* 0x000eae0008000000 */
[----:B--2---:R-:W2:Y:S01]  /*ff00*/  @P0 ATOMG.E.ADD.STRONG.GPU PT, R3, desc[UR46][R2.64], R5 ;  /* 0x00000005020309a8 */ /* 0x004ea200081ee1ee */
[----:B------:R-:W0:Y:S02]  /*ff10*/  S2R R4, SR_LTMASK ;  /* 0x0000000000047919 */ /* 0x000e240000003900 */
[----:B0-----:R-:W-:-:S04]  /*ff20*/  LOP3.LUT R4, R4, UR4, RZ, 0xc0, !PT ;  /* 0x0000000404047c12 */ /* 0x001fc8000f8ec0ff */
[----:B------:R-:W0:Y:S01]  /*ff30*/  POPC R7, R4 ;  /* 0x0000000400077309 */ /* 0x000e220000000000 */
[----:B--2---:R-:W0:Y:S02]  /*ff40*/  SHFL.IDX PT, R0, R3, R0, 0x1f ;  /* 0x00001f0003007589 */ /* 0x004e2400000e0000 */
[----:B0-----:R-:W-:-:S05]  /*ff50*/  IADD3 R0, R0, UR41, R7 ;  /* 0x0000002900007c10 */ /* 0x001fca000fffe007 */
[----:B------:R0:W-:Y:S02]  /*ff60*/  STL [R1+0x18], R0 ;  /* 0x0000180001007387 */ /* 0x0001e40000100800 */
.L_x_9070:
[----:B------:R-:W-:Y:S05]  /*ff70*/  BSYNC B0 ;  /* 0x0000000000007941 */ /* 0x000fea0003800000 */
.L_x_9069:
        /* <DEDUP_REMOVED lines=11> */
.L_x_9126:
[----:B------:R-:W-:Y:S05]  /*10030*/  BSYNC B1 ;  /* 0x0000000000017941 */ /* 0x000fea0003800000 */
.L_x_9073:
        /* <DEDUP_REMOVED lines=9> */
.L_x_9076:
[----:B------:R-:W-:Y:S05]  /*100d0*/  BSYNC B1 ;  /* 0x0000000000017941 */ /* 0x000fea0003800000 */
.L_x_9075:
[----:B0-----:R-:W-:Y:S01]  /*100e0*/  IMAD R0, R18, 0x8000, R17 ;  /* 0x0000800012007824 */ /* 0x001fe200078e0211 */
[----:B------:R-:W-:Y:S01]  /*100f0*/  UIADD3 UR4, UP0, UR44, 0x470, URZ ;  /* 0x000004702c047890 */ /* 0x000fe2000ff1e03f */
[----:B------:R-:W-:Y:S01]  /*10100*/  VIADD R2, R3, 0x28850 ;  /* 0x0002885003027836 */ /* 0x000fe20000000000 */
[----:B------:R-:W-:Y:S01]  /*10110*/  PLOP3.LUT P0, PT, PT, PT, PT, 0x80, 0x0 ;  /* 0x000000000000781c */ /* 0x000fe20003f0f070 */
[----:B------:R-:W-:Y:S01]  /*10120*/  IMAD.SHL.U32 R19, R19, 0x80, RZ ;  /* 0x0000008013137824 */ /* 0x000fe200078e00ff */
[----:B------:R-:W-:Y:S01]  /*10130*/  UIADD3.X UR5, URZ, UR45, URZ, UP0, !UPT ;  /* 0x0000002d3f057290 */ /* 0x000fe200087fe43f */
[----:B------:R-:W-:Y:S01]  /*10140*/  VIADD R3, R0, 0x400 ;  /* 0x0000040000037836 */ /* 0x000fe20000000000 */
[----:B------:R-:W-:Y:S01]  /*10150*/  UMOV UR6, 0x0 ;  /* 0x0000000000067882 */ /* 0x000fe20000000000 */
[----:B------:R-:W-:Y:S01]  /*10160*/  UMOV UR7, 0x14f00000 ;  /* 0x14f0000000077882 */ /* 0x000fe20000000000 */
[----:B------:R-:W-:-:S08]  /*10170*/  UMOV UR10, URZ ;  /* 0x0000003f000a7c82 */ /* 0x000fd00008000000 */
.L_x_9077:
        /* <DEDUP_REMOVED lines=15> */
.L_x_9078:
        /* <DEDUP_REMOVED lines=10> */
.L_x_9072:
[----:B------:R-:W-:Y:S05]  /*10310*/  BSYNC B0 ;  /* 0x0000000000007941 */ /* 0x000fea0003800000 */
.L_x_9071:
[----:B------:R-:W2:Y:S01]  /*10320*/  LDL.LU R3, [R1+0x4] ;  /* 0x0000040001037983 */ /* 0x000ea20000300800 */
[----:B------:R-:W-:-:S05]  /*10330*/  VIADD R18, R18, 0x1 ;  /* 0x0000000112127836 */ /* 0x000fca0000000000 */
[----:B------:R-:W-:-:S04]  /*10340*/  ISETP.NE.AND P0, PT, R18, 0x2, PT ;  /* 0x000000021200780c */ /* 0x000fc80003f05270 */
[----:B------:R-:W-:Y:S02]  /*10350*/  SEL R0, RZ, 0x1, P0 ;  /* 0x00000001ff007807 */ /* 0x000fe40000000000 */
[----:B------:R-:W-:Y:S02]  /*10360*/  SEL R18, R18, RZ, P0 ;  /* 0x000000ff12127207 */ /* 0x000fe40000000000 */
[----:B--2---:R-:W-:-:S05]  /*10370*/  LOP3.LUT R3, R3, R0, RZ, 0x3c, !PT ;  /* 0x0000000003037212 */ /* 0x004fca00078e3cff */
[----:B------:R0:W-:Y:S02]  /*10380*/  STL [R1+0x4], R3 ;  /* 0x0000040301007387 */ /* 0x0001e40000100800 */
.L_x_9000:
[----:B------:R-:W-:Y:S05]  /*10390*/  BSYNC B7 ;  /* 0x0000000000077941 */ /* 0x000fea0003800000 */
.L_x_8998:
[----:B--2---:R-:W2:Y:S04]  /*103a0*/  LDL R0, [R1+0x20] ;  /* 0x0000200001007983 */ /* 0x004ea80000100800 */
[----:B0-----:R0:W5:Y:S01]  /*103b0*/  LDL R2, [R1+0x18] ;  /* 0x0000180001027983 */ /* 0x0011620000100800 */
        /* <DEDUP_REMOVED lines=12> */
.L_x_9079:
[----:B------:R-:W-:-:S03]  /*10480*/  UMOV UR4, 0xffffffff ;  /* 0xffffffff00047882 */ /* 0x000fc60000000000 */
[----:B------:R-:W-:Y:S05]  /*10490*/  BRA.DIV UR4, `(.L_x_9081) ;  /* 0x0000001604507947 */ /* 0x000fea000b800000 */
[----:B-----5:R0:W2:Y:S02]  /*104a0*/  SHFL.IDX PT, R14, R2, RZ, 0x1f ;  /* 0x00001fff020e7589 */ /* 0x0200a400000e0000 */
.L_x_9129:
[----:B------:R-:W3:Y:S01]  /*104b0*/  @!P1 S2R R3, SR_CgaCtaId ;  /* 0x0000000000039919 */ /* 0x000ee20000008800 */
[----:B------:R-:W-:Y:S05]  /*104c0*/  WARPSYNC.ALL ;  /* 0x0000000000007948 */ /* 0x000fea0003800000 */
[----:B------:R-:W-:Y:S01]  /*104d0*/  BAR.SYNC.DEFER_BLOCKING 0x4, 0x180 ;  /* 0x0106000000007b1d */ /* 0x000fe20000010000 */
[----:B------:R-:W-:-:S05]  /*104e0*/  @!P1 MOV R0, 0x400 ;  /* 0x0000040000009802 */ /* 0x000fca0000000f00 */
[----:B--2---:R2:W-:Y:S01]  /*104f0*/  STL [R1+0x18], R14 ;  /* 0x0000180e01007387 */ /* 0x0045e20000100800 */
[----:B---3--:R-:W-:-:S05]  /*10500*/  @!P1 LEA R17, R3, R0, 0x18 ;  /* 0x0000000003119211 */ /* 0x008fca00078ec0ff */
[----:B------:R2:W-:Y:S01]  /*10510*/  @!P1 STS [R17+0x288d0], R2 ;  /* 0x0288d00211009388 */ /* 0x0005e20000000800 */
[----:B------:R-:W-:Y:S06]  /*10520*/  BAR.ARV 0x5, 0x180 ;  /* 0x0146000000007b1d */ /* 0x000fec0000002000 */
.L_x_9080:
[----:B------:R-:W3:Y:S01]  /*10530*/  LDL R0, [R1+0x18] ;  /* 0x0000180001007983 */ /* 0x000ee20000100800 */
[----:B------:R-:W-:Y:S02]  /*10540*/  ULDC UR4, c[0x0][0xc38] ;  /* 0x00030e0000047ab9 */ /* 0x000fe40000000800 */
[----:B---3--:R-:W-:-:S13]  /*10550*/  ISETP.GE.AND P0, PT, R0, UR4, PT ;  /* 0x0000000400007c0c */ /* 0x008fda000bf06270 */
[----:B------:R-:W-:Y:S05]  /*10560*/  @!P0 BRA `(.L_x_9082) ;  /* 0xffffffc000248947 */ /* 0x000fea000383ffff */
.L_x_8995:
[----:B-1----:R-:W3:Y:S01]  /*10570*/  LDL.LU R0, [R1+0x1c] ;  /* 0x00001c0001007983 */ /* 0x002ee20000300800 */
[----:B------:R-:W-:Y:S01]  /*10580*/  BSSY B0, `(.L_x_9083) ;  /* 0x000000b000007945 */ /* 0x000fe20003800000 */
[----:B------:R-:W1:Y:S01]  /*10590*/  S2R R5, SR_CgaCtaId ;  /* 0x0000000000057919 */ /* 0x000e620000008800 */
[----:B---3--:R-:W-:-:S05]  /*105a0*/  VIADD R0, R0, 0x1 ;  /* 0x0000000100007836 */ /* 0x008fca0000000000 */
[----:B0-2---:R-:W-:-:S04]  /*105b0*/  LEA.HI R2, R0, R0, RZ, 0x1 ;  /* 0x0000000000027211 */ /* 0x005fc800078f08ff */
[----:B------:R-:W-:-:S05]  /*105c0*/  LOP3.LUT R3, R2, 0xfffffffe, RZ, 0xc0, !PT ;  /* 0xfffffffe02037812 */ /* 0x000fca00078ec0ff */
[----:B------:R-:W-:Y:S01]  /*105d0*/  IMAD.IADD R3, R0, 0x1, -R3 ;  /* 0x0000000100037824 */ /* 0x000fe200078e0a03 */
[----:B------:R-:W-:-:S04]  /*105e0*/  MOV R0, 0x400 ;  /* 0x0000040000007802 */ /* 0x000fc80000000f00 */
[----:B-1----:R-:W-:Y:S02]  /*105f0*/  LEA R0, R5, R0, 0x18 ;  /* 0x0000000005007211 */ /* 0x002fe400078ec0ff */
[----:B------:R-:W-:-:S04]  /*10600*/  SHF.L.U32 R3, R3, 0x1f, RZ ;  /* 0x0000001f03037819 */ /* 0x000fc800000006ff */
[----:B------:R-:W0:Y:S02]  /*10610*/  SYNCS.PHASECHK.TRANS64.TRYWAIT P0, [R0+URZ+0x28820], R3 ;  /* 0x02882003000075a7 */ /* 0x000e24000800017f */
[----:B0-----:R-:W-:Y:S05]  /*10620*/  @!P0 BRA `(.L_x_9084) ;  /* 0x0000001400148947 */ /* 0x001fea0003800000 */
.L_x_9130:
[----:B------:R-:W-:Y:S05]  /*10630*/  BSYNC B0 ;  /* 0x0000000000007941 */ /* 0x000fea0003800000 */
.L_x_9083:
[----:B------:R-:W-:-:S03]  /*10640*/  UMOV UR4, 0xffffffff ;  /* 0xffffffff00047882 */ /* 0x000fc60000000000 */
[----:B------:R-:W-:Y:S05]  /*10650*/  BRA.DIV UR4, `(.L_x_9085) ;  /* 0x00000016041c7947 */ /* 0x000fea000b800000 */
[----:B------:R-:W1:Y:S02]  /*10660*/  S2R R2, SR_TID.X ;  /* 0x0000000000027919 */ /* 0x000e640000002100 */
[----:B-1----:R-:W-:-:S04]  /*10670*/  SHF.R.U32.HI R2, RZ, 0x5, R2 ;  /* 0x00000005ff027819 */ /* 0x002fc80000011602 */
[----:B------:R-:W-:-:S05]  /*10680*/  LOP3.LUT R2, R2, 0x3, RZ, 0xc0, !PT ;  /* 0x0000000302027812 */ /* 0x000fca00078ec0ff */
[----:B------:R1:W2:Y:S02]  /*10690*/  SHFL.IDX PT, R14, R2, RZ, 0x1f ;  /* 0x00001fff020e7589 */ /* 0x0002a400000e0000 */
.L_x_9133:
[----:B--2---:R-:W-:Y:S01]  /*106a0*/  ISETP.NE.AND P0, PT, R14, RZ, PT ;  /* 0x000000ff0e00720c */ /* 0x004fe20003f05270 */
[----:B------:R-:W-:-:S12]  /*106b0*/  BSSY B0, `(.L_x_9086) ;  /* 0x0000025000007945 */ /* 0x000fd80003800000 */
[----:B------:R-:W-:Y:S05]  /*106c0*/  @P0 BRA `(.L_x_9087) ;  /* 0x00000000008c0947 */ /* 0x000fea0003800000 */
[----:B------:R-:W-:-:S03]  /*106d0*/  UMOV UR4, 0xffffffff ;  /* 0xffffffff00047882 */ /* 0x000fc60000000000 */
[----:B------:R-:W-:Y:S05]  /*106e0*/  BRA.DIV UR4, `(.L_x_9088) ;  /* 0x00000016042c7947 */ /* 0x000fea000b800000 */
[----:B------:R-:W-:-:S13]  /*106f0*/  ELECT P6, URZ, PT ;  /* 0x00000000003f782f */ /* 0x000fda00038c0000 */
.L_x_9136:
[----:B------:R-:W-:Y:S05]  /*10700*/  @!P6 BRA `(.L_x_9087) ;  /* 0x00000000007ce947 */ /* 0x000fea0003800000 */
[----:B------:R-:W-:-:S06]  /*10710*/  ULOP3.LUT UR4, UR38, 0x2, URZ, 0xfc, !UPT ;  /* 0x0000000226047892 */ /* 0x000fcc000f8efc3f */
[----:B-1----:R-:W-:-:S05]  /*10720*/  IMAD.U32 R2, RZ, RZ, UR4 ;  /* 0x00000004ff027e24 */ /* 0x002fca000f8e00ff */
[----:B------:R-:W-:-:S13]  /*10730*/  ISETP.NE.AND P2, PT, R2, 0x3, PT ;  /* 0x000000030200780c */ /* 0x000fda0003f45270 */
[----:B------:R-:W-:Y:S05]  /*10740*/  @!P2 BRA `(.L_x_9089) ;  /* 0x000000000004a947 */ /* 0x000fea0003800000 */
[----:B------:R-:W-:Y:S01]  /*10750*/  BPT.TRAP 0x1 ;  /* 0x000000040000795c */ /* 0x000fe20000300000 */
.L_x_9089:
        /* <DEDUP_REMOVED lines=13> */
.L_x_9137:
[----:B------:R-:W1:Y:S02]  /*10830*/  SYNCS.PHASECHK.TRANS64.TRYWAIT P0, [R3+URZ], R2 ;  /* 0x00000002030075a7 */ /* 0x000e64000800017f */
[----:B-1----:R-:W-:Y:S05]  /*10840*/  @!P0 BRA `(.L_x_9091) ;  /* 0x0000001400088947 */ /* 0x002fea0003800000 */
.L_x_9138:
[----:B------:R-:W-:Y:S05]  /*10850*/  @!P2 BRA `(.L_x_9092) ;  /* 0x000000000004a947 */ /* 0x000fea0003800000 */
[----:B------:R-:W-:Y:S01]  /*10860*/  BPT.TRAP 0x1 ;  /* 0x000000040000795c */ /* 0x000fe20000300000 */
.L_x_9092:
[----:B-1----:R-:W-:-:S04]  /*10870*/  VIADD R3, R0, 0x28860 ;  /* 0x0002886000037836 */ /* 0x002fc80000000000 */
[----:B------:R-:W-:-:S04]  /*10880*/  IMAD R18, R18, 0x8, R3 ;  /* 0x0000000812127824 */ /* 0x000fc800078e0203 */
[----:B------:R-:W1:Y:S02]  /*10890*/  SYNCS.PHASECHK.TRANS64.TRYWAIT P0, [R18+URZ], R5 ;  /* 0x00000005120075a7 */ /* 0x000e64000800017f */
[----:B-1----:R-:W-:Y:S05]  /*108a0*/  @!P0 BRA `(.L_x_9093) ;  /* 0x0000001400048947 */ /* 0x002fea0003800000 */
.L_x_9139:
[----:B------:R-:W-:-:S07]  /*108b0*/  IMAD R3, R4, 0x8, R3 ;  /* 0x0000000804037824 */ /* 0x000fce00078e0203 */
.L_x_9094:
[----:B--2---:R2:W3:Y:S02]  /*108c0*/  SYNCS.PHASECHK.TRANS64.TRYWAIT P0, [R3+URZ], R2 ;  /* 0x00000002030075a7 */ /* 0x0044e4000800017f */
[----:B---3--:R-:W-:Y:S05]  /*108d0*/  @!P0 NANOSLEEP.SYNCS 0x989680 ;  /* 0x009896800000895d */ /* 0x008fea0003900000 */
[----:B------:R-:W3:Y:S02]  /*108e0*/  @!P0 SYNCS.PHASECHK.TRANS64 P0, [R3+URZ], R2 ;  /* 0x00000002030085a7 */ /* 0x000ee4000800007f */
[----:B---3--:R-:W-:Y:S05]  /*108f0*/  @!P0 BRA `(.L_x_9094) ;  /* 0xfffffffc00f08947 */ /* 0x008fea000383ffff */
.L_x_9087:
[----:B------:R-:W-:Y:S05]  /*10900*/  BSYNC B0 ;  /* 0x0000000000007941 */ /* 0x000fea0003800000 */
.L_x_9086:
[----:B------:R-:W-:Y:S05]  /*10910*/  EXIT ;  /* 0x000000000000794d */ /* 0x000fea0003800000 */
.L_x_8948:
[----:B0-----:R-:W-:-:S04]  /*10920*/  IMAD.U32 R3, RZ, RZ, UR41 ;  /* 0x00000029ff037e24 */ /* 0x001fc8000f8e00ff */
[----:B------:R0:W1:Y:S03]  /*10930*/  SYNCS.PHASECHK.TRANS64.TRYWAIT P1, [R3+URZ+0x28800], R0 ;  /* 0x02880000030075a7 */ /* 0x000066000802017f */
[----:B-1----:R-:W-:Y:S05]  /*10940*/  @!P1 NANOSLEEP.SYNCS 0x989680 ;  /* 0x009896800000995d */ /* 0x002fea0003900000 */
[----:B------:R-:W1:Y:S02]  /*10950*/  @!P1 SYNCS.PHASECHK.TRANS64 P1, [R3+URZ+0x28800], R0 ;  /* 0x02880000030095a7 */ /* 0x000e64000802007f */
[----:B-1----:R-:W-:Y:S05]  /*10960*/  @!P1 BRA `(.L_x_8948) ;  /* 0xfffffffc00ec9947 */ /* 0x002fea000383ffff */
[----:B------:R-:W-:Y:S05]  /*10970*/  BRA `(.L_x_9095) ;  /* 0xffffff0c005c7947 */ /* 0x000fea000383ffff */
.L_x_8952:
[----:B-1----:R1:W2:Y:S02]  /*10980*/  SYNCS.PHASECHK.TRANS64.TRYWAIT P2, [R0+URZ+0x28830], R3 ;  /* 0x02883003000075a7 */ /* 0x0022a4000804017f */
[----:B--2---:R-:W-:Y:S05]  /*10990*/  @!P2 NANOSLEEP.SYNCS 0x989680 ;  /* 0x009896800000a95d */ /* 0x004fea0003900000 */
[----:B------:R-:W2:Y:S02]  /*109a0*/  @!P2 SYNCS.PHASECHK.TRANS64 P2, [R0+URZ+0x28830], R3 ;  /* 0x028830030000a5a7 */ /* 0x000ea4000804007f */
[----:B--2---:R-:W-:Y:S05]  /*109b0*/  @!P2 BRA `(.L_x_8952) ;  /* 0xfffffffc00f0a947 */ /* 0x004fea000383ffff */
[----:B------:R-:W-:Y:S05]  /*109c0*/  BRA `(.L_x_8951) ;  /* 0xffffff0c00807947 */ /* 0x000fea000383ffff */
.L_x_8957:
[----:B-1----:R-:W-:-:S04]  /*109d0*/  IMAD.U32 R7, RZ, RZ, UR6 ;  /* 0x00000006ff077e24 */ /* 0x002fc8000f8e00ff */
[----:B------:R1:W2:Y:S03]  /*109e0*/  SYNCS.PHASECHK.TRANS64.TRYWAIT P3, [R7+URZ+0x28830], R4 ;  /* 0x02883004070075a7 */ /* 0x0002a6000806017f */
[----:B--2---:R-:W-:Y:S05]  /*109f0*/  @!P3 NANOSLEEP.SYNCS 0x989680 ;  /* 0x009896800000b95d */ /* 0x004fea0003900000 */
[----:B------:R-:W2:Y:S02]  /*10a00*/  @!P3 SYNCS.PHASECHK.TRANS64 P3, [R7+URZ+0x28830], R4 ;  /* 0x028830040700b5a7 */ /* 0x000ea4000806007f */
[----:B--2---:R-:W-:Y:S05]  /*10a10*/  @!P3 BRA `(.L_x_8957) ;  /* 0xfffffffc00ecb947 */ /* 0x004fea000383ffff */
[----:B------:R-:W-:Y:S05]  /*10a20*/  BRA `(.L_x_8954) ;  /* 0xffffff3800ac7947 */ /* 0x000fea000383ffff */
.L_x_8961:
[----:B-1----:R-:W-:-:S04]  /*10a30*/  IMAD.U32 R7, RZ, RZ, UR6 ;  /* 0x00000006ff077e24 */ /* 0x002fc8000f8e00ff */
[----:B------:R1:W2:Y:S03]  /*10a40*/  SYNCS.PHASECHK.TRANS64.TRYWAIT P3, [R7+URZ+0x28850], R4 ;  /* 0x02885004070075a7 */ /* 0x0002a6000806017f */
[----:B--2---:R-:W-:Y:S05]  /*10a50*/  @!P3 NANOSLEEP.SYNCS 0x989680 ;  /* 0x009896800000b95d */ /* 0x004fea0003900000 */
[----:B------:R-:W2:Y:S02]  /*10a60*/  @!P3 SYNCS.PHASECHK.TRANS64 P3, [R7+URZ+0x28850], R4 ;  /* 0x028850040700b5a7 */ /* 0x000ea4000806007f */
[----:B--2---:R-:W-:Y:S05]  /*10a70*/  @!P3 BRA `(.L_x_8961) ;  /* 0xfffffffc00ecb947 */ /* 0x004fea000383ffff */
[----:B------:R-:W-:Y:S05]  /*10a80*/  BRA `(.L_x_8958) ;  /* 0xffffff3c006c7947 */ /* 0x000fea000383ffff */
.L_x_8967:
[----:B-1----:R-:W-:-:S04]  /*10a90*/  IMAD.U32 R5, RZ, RZ, UR6 ;  /* 0x00000006ff057e24 */ /* 0x002fc8000f8e00ff */
[----:B------:R1:W2:Y:S03]  /*10aa0*/  SYNCS.PHASECHK.TRANS64.TRYWAIT P2, [R5+URZ+0x28830], R4 ;  /* 0x02883004050075a7 */ /* 0x0002a6000804017f */
[----:B--2---:R-:W-:Y:S05]  /*10ab0*/  @!P2 NANOSLEEP.SYNCS 0x989680 ;  /* 0x009896800000a95d */ /* 0x004fea0003900000 */
[----:B------:R-:W2:Y:S02]  /*10ac0*/  @!P2 SYNCS.PHASECHK.TRANS64 P2, [R5+URZ+0x28830], R4 ;  /* 0x028830040500a5a7 */ /* 0x000ea4000804007f */
[----:B--2---:R-:W-:Y:S05]  /*10ad0*/  @!P2 BRA `(.L_x_8967) ;  /* 0xfffffffc00eca947 */ /* 0x004fea000383ffff */
[----:B------:R-:W-:Y:S05]  /*10ae0*/  BRA `(.L_x_8964) ;  /* 0xffffff6800d47947 */ /* 0x000fea000383ffff */
.L_x_8971:
[----:B-1----:R-:W-:-:S04]  /*10af0*/  IMAD.U32 R5, RZ, RZ, UR6 ;  /* 0x00000006ff057e24 */ /* 0x002fc8000f8e00ff */
[----:B------:R1:W2:Y:S03]  /*10b00*/  SYNCS.PHASECHK.TRANS64.TRYWAIT P2, [R5+URZ+0x28850], R4 ;  /* 0x02885004050075a7 */ /* 0x0002a6000804017f */
[----:B--2---:R-:W-:Y:S05]  /*10b10*/  @!P2 NANOSLEEP.SYNCS 0x989680 ;  /* 0x009896800000a95d */ /* 0x004fea0003900000 */
[----:B------:R-:W2:Y:S02]  /*10b20*/  @!P2 SYNCS.PHASECHK.TRANS64 P2, [R5+URZ+0x28850], R4 ;  /* 0x028850040500a5a7 */ /* 0x000ea4000804007f */
[----:B--2---:R-:W-:Y:S05]  /*10b30*/  @!P2 BRA `(.L_x_8971) ;  /* 0xfffffffc00eca947 */ /* 0x004fea000383ffff */
[----:B------:R-:W-:Y:S05]  /*10b40*/  BRA `(.L_x_8968) ;  /* 0xffffff6c00947947 */ /* 0x000fea000383ffff */
.L_x_8976:
[----:B-1----:R-:W-:-:S04]  /*10b50*/  IMAD.U32 R6, RZ, RZ, UR5 ;  /* 0x00000005ff067e24 */ /* 0x002fc8000f8e00ff */
[----:B------:R1:W2:Y:S03]  /*10b60*/  SYNCS.PHASECHK.TRANS64.TRYWAIT P0, [R6+URZ+0x28850], R5 ;  /* 0x02885005060075a7 */ /* 0x0002a6000800017f */
[----:B--2---:R-:W-:Y:S05]  /*10b70*/  @!P0 NANOSLEEP.SYNCS 0x989680 ;  /* 0x009896800000895d */ /* 0x004fea0003900000 */
[----:B------:R-:W2:Y:S02]  /*10b80*/  @!P0 SYNCS.PHASECHK.TRANS64 P0, [R6+URZ+0x28850], R5 ;  /* 0x02885005060085a7 */ /* 0x000ea4000800007f */
[----:B--2---:R-:W-:Y:S05]  /*10b90*/  @!P0 BRA `(.L_x_8976) ;  /* 0xfffffffc00ec8947 */ /* 0x004fea000383ffff */
[----:B------:R-:W-:Y:S05]  /*10ba0*/  BRA `(.L_x_8975) ;  /* 0xffffff9000747947 */ /* 0x000fea000383ffff */
.L_x_9006:
[----:B------:R-:W-:Y:S02]  /*10bb0*/  IMAD.MOV.U32 R13, RZ, RZ, R0 ;  /* 0x000000ffff0d7224 */ /* 0x000fe400078e0000 */
[----:B------:R-:W-:Y:S02]  /*10bc0*/  IMAD.MOV.U32 R12, RZ, RZ, RZ ;  /* 0x000000ffff0c7224 */ /* 0x000fe400078e00ff */
[----:B------:R-:W-:Y:S02]  /*10bd0*/  IMAD.MOV.U32 R11, RZ, RZ, 0x1f ;  /* 0x0000001fff0b7424 */ /* 0x000fe400078e00ff */
[----:B------:R-:W-:-:S07]  /*10be0*/  IMAD.MOV.U32 R15, RZ, RZ, -0x1 ;  /* 0xffffffffff0f7424 */ /* 0x000fce00078e00ff */
[----:B0-----:R-:W-:Y:S05]  /*10bf0*/  WARPSYNC.COLLECTIVE R15, `(.L_x_9096) ;  /* 0x000000000f087348 */ /* 0x001fea0003c00000 */
[----:B------:R1:W2:Y:S02]  /*10c00*/  SHFL.IDX P6, R14, R13, R12, R11 ;  /* 0x0000000c0d0e7389 */ /* 0x0002a400000c000b */
[----:B012---:R-:W-:Y:S01]  /*10c10*/  ENDCOLLECTIVE ;  /* 0x000000000000791b */ /* 0x007fe20003800000 */
.L_x_9096:
[----:B------:R-:W-:Y:S05]  /*10c20*/  BRA `(.L_x_9097) ;  /* 0xffffffc400387947 */ /* 0x000fea000383ffff */
.L_x_9008:
[----:B------:R-:W-:Y:S01]  /*10c30*/  BSSY B0, `(.L_x_9098) ;  /* 0x0000006000007945 */ /* 0x000fe20003800000 */
[----:B------:R-:W-:-:S07]  /*10c40*/  IMAD.MOV.U32 R15, RZ, RZ, -0x1 ;  /* 0xffffffffff0f7424 */ /* 0x000fce00078e00ff */
[----:B01----:R-:W-:Y:S05]  /*10c50*/  WARPSYNC.COLLECTIVE R15, `(.L_x_9099) ;  /* 0x000000000f0c7348 */ /* 0x003fea0003c00000 */
[----:B------:R-:W-:Y:S02]  /*10c60*/  ELECT P6, UR62, PT ;  /* 0x00000000003e782f */ /* 0x000fe400038c0000 */
[----:B------:R-:W-:Y:S01]  /*10c70*/  MOV R14, UR62 ;  /* 0x0000003e000e7c02 */ /* 0x000fe20008000f00 */
[----:B01----:R-:W-:Y:S10]  /*10c80*/  ENDCOLLECTIVE ;  /* 0x000000000000791b */ /* 0x003ff40003800000 */
.L_x_9099:
[----:B------:R-:W-:Y:S05]  /*10c90*/  BSYNC B0 ;  /* 0x0000000000007941 */ /* 0x000fea0003800000 */
.L_x_9098:
[----:B------:R-:W-:Y:S05]  /*10ca0*/  BRA `(.L_x_9100) ;  /* 0xffffffc400387947 */ /* 0x000fea000383ffff */
.L_x_9010:
[----:B-1----:R1:W2:Y:S02]  /*10cb0*/  SYNCS.PHASECHK.TRANS64.TRYWAIT P0, [R0+URZ+0x28840], R3 ;  /* 0x02884003000075a7 */ /* 0x0022a4000800017f */
[----:B--2---:R-:W-:Y:S05]  /*10cc0*/  @!P0 NANOSLEEP.SYNCS 0x989680 ;  /* 0x009896800000895d */ /* 0x004fea0003900000 */
[----:B------:R-:W2:Y:S02]  /*10cd0*/  @!P0 SYNCS.PHASECHK.TRANS64 P0, [R0+URZ+0x28840], R3 ;  /* 0x02884003000085a7 */ /* 0x000ea4000800007f */
[----:B--2---:R-:W-:Y:S05]  /*10ce0*/  @!P0 BRA `(.L_x_9010) ;  /* 0xfffffffc00f08947 */ /* 0x004fea000383ffff */
[----:B------:R-:W-:Y:S05]  /*10cf0*/  BRA `(.L_x_9101) ;  /* 0xffffffc400887947 */ /* 0x000fea000383ffff */
.L_x_9014:
[----:B------:R-:W-:Y:S01]  /*10d00*/  IMAD.MOV.U32 R13, RZ, RZ, R4 ;  /* 0x000000ffff0d7224 */ /* 0x000fe200078e0004 */
[----:B------:R-:W-:Y:S01]  /*10d10*/  LOP3.LUT R8, R8, 0x7f, RZ, 0xc0, !PT ;  /* 0x0000007f08087812 */ /* 0x000fe200078ec0ff */
[----:B------:R-:W-:Y:S02]  /*10d20*/  IMAD.MOV.U32 R12, RZ, RZ, RZ ;  /* 0x000000ffff0c7224 */ /* 0x000fe400078e00ff */
[----:B------:R-:W-:Y:S01]  /*10d30*/  IMAD.MOV.U32 R11, RZ, RZ, 0x181f ;  /* 0x0000181fff0b7424 */ /* 0x000fe200078e00ff */
[----:B------:R-:W-:Y:S01]  /*10d40*/  SHF.R.U32.HI R8, RZ, 0x3, R8 ;  /* 0x00000003ff087819 */ /* 0x000fe20000011608 */
[----:B------:R-:W-:Y:S02]  /*10d50*/  IMAD.MOV.U32 R15, RZ, RZ, -0x1 ;  /* 0xffffffffff0f7424 */ /* 0x000fe400078e00ff */
[----:B------:R-:W-:-:S07]  /*10d60*/  IMAD.U32 R2, RZ, RZ, UR40 ;  /* 0x00000028ff027e24 */ /* 0x000fce000f8e00ff */
[----:B-----5:R-:W-:Y:S05]  /*10d70*/  WARPSYNC.COLLECTIVE R15, `(.L_x_9102) ;  /* 0x000000000f087348 */ /* 0x020fea0003c00000 */
[----:B------:R0:W1:Y:S02]  /*10d80*/  SHFL.IDX P6, R14, R13, R12, R11 ;  /* 0x0000000c0d0e7389 */ /* 0x00006400000c000b */
[----:B01---5:R-:W-:Y:S01]  /*10d90*/  ENDCOLLECTIVE ;  /* 0x000000000000791b */ /* 0x023fe20003800000 */
.L_x_9102:
[----:B------:R-:W-:Y:S02]  /*10da0*/  IMAD R2, R2, 0x80, R8 ;  /* 0x0000008002027824 */ /* 0x000fe400078e0208 */
[----:B------:R-:W-:Y:S02]  /*10db0*/  IMAD.MOV.U32 R13, RZ, RZ, R0 ;  /* 0x000000ffff0d7224 */ /* 0x000fe400078e0000 */
[----:B------:R-:W-:-:S07]  /*10dc0*/  IMAD.MOV.U32 R5, RZ, RZ, R14 ;  /* 0x000000ffff057224 */ /* 0x000fce00078e000e */
[----:B------:R-:W-:Y:S05]  /*10dd0*/  WARPSYNC.COLLECTIVE R15, `(.L_x_9103) ;  /* 0x000000000f087348 */ /* 0x000fea0003c00000 */
[----:B------:R0:W1:Y:S02]  /*10de0*/  SHFL.IDX P6, R14, R13, R12, R11 ;  /* 0x0000000c0d0e7389 */ /* 0x00006400000c000b */
[----:B01----:R-:W-:Y:S01]  /*10df0*/  ENDCOLLECTIVE ;  /* 0x000000000000791b */ /* 0x003fe20003800000 */
.L_x_9103:
        /* <DEDUP_REMOVED lines=9> */
.L_x_9104:
        /* <DEDUP_REMOVED lines=14> */
.L_x_9105:
[----:B------:R-:W-:Y:S02]  /*10f70*/  IMAD.MOV.U32 R13, RZ, RZ, R4 ;  /* 0x000000ffff0d7224 */ /* 0x000fe400078e0004 */
[----:B------:R-:W-:Y:S02]  /*10f80*/  IMAD.MOV.U32 R12, RZ, RZ, 0x2 ;  /* 0x00000002ff0c7424 */ /* 0x000fe400078e00ff */
[----:B------:R-:W-:-:S07]  /*10f90*/  IMAD.MOV.U32 R5, RZ, RZ, R14 ;  /* 0x000000ffff057224 */ /* 0x000fce00078e000e */
[----:B------:R-:W-:Y:S05]  /*10fa0*/  WARPSYNC.COLLECTIVE R15, `(.L_x_9106) ;  /* 0x000000000f087348 */ /* 0x000fea0003c00000 */
[----:B------:R0:W1:Y:S02]  /*10fb0*/  SHFL.IDX P6, R14, R13, R12, R11 ;  /* 0x0000000c0d0e7389 */ /* 0x00006400000c000b */
[----:B01----:R-:W-:Y:S01]  /*10fc0*/  ENDCOLLECTIVE ;  /* 0x000000000000791b */ /* 0x003fe20003800000 */
.L_x_9106:
[----:B------:R-:W-:-:S04]  /*10fd0*/  @!P2 LEA R5, P4, R10, R5, 0x1 ;  /* 0x000000050a05a211 */ /* 0x000fc800078808ff */
[----:B------:R-:W-:Y:S01]  /*10fe0*/  @!P2 IADD3.X R8, RZ, R8, RZ, P4, !PT ;  /* 0x00000008ff08a210 */ /* 0x000fe200027fe4ff */
[----:B------:R-:W-:Y:S02]  /*10ff0*/  @!P2 IMAD.MOV.U32 R6, RZ, RZ, R5 ;  /* 0x000000ffff06a224 */ /* 0x000fe400078e0005 */
[C---:B------:R-:W-:Y:S02]  /*11000*/  VIADD R5, R2.reuse, 0x20 ;  /* 0x0000002002057836 */ /* 0x040fe40000000000 */
[----:B------:R-:W-:Y:S02]  /*11010*/  @!P2 IMAD.MOV.U32 R7, RZ, RZ, R8 ;  /* 0x000000ffff07a224 */ /* 0x000fe400078e0008 */
[----:B------:R-:W-:Y:S02]  /*11020*/  IMAD.MOV.U32 R13, RZ, RZ, R0 ;  /* 0x000000ffff0d7224 */ /* 0x000fe400078e0000 */
[----:B------:R-:W-:Y:S01]  /*11030*/  VIADD R8, R2, 0x60 ;  /* 0x0000006002087836 */ /* 0x000fe20000000000 */
        /* <DEDUP_REMOVED lines=10> */
.L_x_9107:
[----:B------:R-:W-:Y:S02]  /*110e0*/  IMAD.MOV.U32 R13, RZ, RZ, R4 ;  /* 0x000000ffff0d7224 */ /* 0x000fe400078e0004 */
[----:B------:R-:W-:Y:S02]  /*110f0*/  IMAD.MOV.U32 R12, RZ, RZ, 0x3 ;  /* 0x00000003ff0c7424 */ /* 0x000fe400078e00ff */
[----:B------:R-:W-:-:S07]  /*11100*/  IMAD.MOV.U32 R6, RZ, RZ, R14 ;  /* 0x000000ffff067224 */ /* 0x000fce00078e000e */
[----:B------:R-:W-:Y:S05]  /*11110*/  WARPSYNC.COLLECTIVE R15, `(.L_x_9108) ;  /* 0x000000000f087348 */ /* 0x000fea0003c00000 */
[----:B------:R0:W1:Y:S02]  /*11120*/  SHFL.IDX P6, R14, R13, R12, R11 ;  /* 0x0000000c0d0e7389 */ /* 0x00006400000c000b */
[----:B01----:R-:W-:Y:S01]  /*11130*/  ENDCOLLECTIVE ;  /* 0x000000000000791b */ /* 0x003fe20003800000 */
.L_x_9108:
        /* <DEDUP_REMOVED lines=15> */
.L_x_9109:
[----:B------:R-:W-:Y:S02]  /*11230*/  IMAD.MOV.U32 R13, RZ, RZ, R4 ;  /* 0x000000ffff0d7224 */ /* 0x000fe400078e0004 */
[----:B------:R-:W-:Y:S02]  /*11240*/  IMAD.MOV.U32 R12, RZ, RZ, 0x4 ;  /* 0x00000004ff0c7424 */ /* 0x000fe400078e00ff */
[----:B------:R-:W-:-:S07]  /*11250*/  IMAD.MOV.U32 R6, RZ, RZ, R14 ;  /* 0x000000ffff067224 */ /* 0x000fce00078e000e */
[----:B------:R-:W-:Y:S05]  /*11260*/  WARPSYNC.COLLECTIVE R15, `(.L_x_9110) ;  /* 0x000000000f087348 */ /* 0x000fea0003c00000 */
[----:B------:R0:W1:Y:S02]  /*11270*/  SHFL.IDX P6, R14, R13, R12, R11 ;  /* 0x0000000c0d0e7389 */ /* 0x00006400000c000b */
[----:B01----:R-:W-:Y:S01]  /*11280*/  ENDCOLLECTIVE ;  /* 0x000000000000791b */ /* 0x003fe20003800000 */
.L_x_9110:
        /* <DEDUP_REMOVED lines=15> */
.L_x_9111:
[----:B------:R-:W-:Y:S02]  /*11380*/  IMAD.MOV.U32 R13, RZ, RZ, R4 ;  /* 0x000000ffff0d7224 */ /* 0x000fe400078e0004 */
[----:B------:R-:W-:Y:S02]  /*11390*/  IMAD.MOV.U32 R12, RZ, RZ, 0x5 ;  /* 0x00000005ff0c7424 */ /* 0x000fe400078e00ff */
[----:B------:R-:W-:-:S07]  /*113a0*/  IMAD.MOV.U32 R6, RZ, RZ, R14 ;  /* 0x000000ffff067224 */ /* 0x000fce00078e000e */
[----:B------:R-:W-:Y:S05]  /*113b0*/  WARPSYNC.COLLECTIVE R15, `(.L_x_9112) ;  /* 0x000000000f087348 */ /* 0x000fea0003c00000 */
[----:B------:R0:W1:Y:S02]  /*113c0*/  SHFL.IDX P6, R14, R13, R12, R11 ;  /* 0x0000000c0d0e7389 */ /* 0x00006400000c000b */
[----:B01----:R-:W-:Y:S01]  /*113d0*/  ENDCOLLECTIVE ;  /* 0x000000000000791b */ /* 0x003fe20003800000 */
.L_x_9112:
        /* <DEDUP_REMOVED lines=15> */
.L_x_9113:
[----:B------:R-:W-:Y:S02]  /*114d0*/  IMAD.MOV.U32 R13, RZ, RZ, R4 ;  /* 0x000000ffff0d7224 */ /* 0x000fe400078e0004 */
[----:B------:R-:W-:Y:S02]  /*114e0*/  IMAD.MOV.U32 R12, RZ, RZ, 0x6 ;  /* 0x00000006ff0c7424 */ /* 0x000fe400078e00ff */
[----:B------:R-:W-:-:S07]  /*114f0*/  IMAD.MOV.U32 R6, RZ, RZ, R14 ;  /* 0x000000ffff067224 */ /* 0x000fce00078e000e */
[----:B------:R-:W-:Y:S05]  /*11500*/  WARPSYNC.COLLECTIVE R15, `(.L_x_9114) ;  /* 0x000000000f087348 */ /* 0x000fea0003c00000 */
[----:B------:R0:W1:Y:S02]  /*11510*/  SHFL.IDX P6, R14, R13, R12, R11 ;  /* 0x0000000c0d0e7389 */ /* 0x00006400000c000b */
[----:B01----:R-:W-:Y:S01]  /*11520*/  ENDCOLLECTIVE ;  /* 0x000000000000791b */ /* 0x003fe20003800000 */
.L_x_9114:
        /* <DEDUP_REMOVED lines=14> */
.L_x_9115:
[----:B------:R-:W-:Y:S02]  /*11610*/  IMAD.MOV.U32 R13, RZ, RZ, R4 ;  /* 0x000000ffff0d7224 */ /* 0x000fe400078e0004 */
[----:B------:R-:W-:Y:S02]  /*11620*/  IMAD.MOV.U32 R12, RZ, RZ, 0x7 ;  /* 0x00000007ff0c7424 */ /* 0x000fe400078e00ff */
[----:B------:R-:W-:-:S07]  /*11630*/  IMAD.MOV.U32 R6, RZ, RZ, R14 ;  /* 0x000000ffff067224 */ /* 0x000fce00078e000e */
[----:B------:R-:W-:Y:S05]  /*11640*/  WARPSYNC.COLLECTIVE R15, `(.L_x_9116) ;  /* 0x000000000f087348 */ /* 0x000fea0003c00000 */
[----:B------:R0:W1:Y:S02]  /*11650*/  SHFL.IDX P6, R14, R13, R12, R11 ;  /* 0x0000000c0d0e7389 */ /* 0x00006400000c000b */
[----:B01----:R-:W-:Y:S01]  /*11660*/  ENDCOLLECTIVE ;  /* 0x000000000000791b */ /* 0x003fe20003800000 */
.L_x_9116:
        /* <DEDUP_REMOVED lines=13> */
.L_x_9117:
[----:B------:R-:W-:Y:S01]  /*11740*/  IMAD.MOV.U32 R0, RZ, RZ, R14 ;  /* 0x000000ffff007224 */ /* 0x000fe200078e000e */
[----:B------:R-:W-:Y:S06]  /*11750*/  BRA `(.L_x_9118) ;  /* 0xffffffc400ec7947 */ /* 0x000fec000383ffff */
.L_x_9019:
[----:B0-----:R0:W1:Y:S02]  /*11760*/  SYNCS.PHASECHK.TRANS64.TRYWAIT P0, [R17+URZ+0x28820], R0 ;  /* 0x02882000110075a7 */ /* 0x001064000800017f */
[----:B-1----:R-:W-:Y:S05]  /*11770*/  @!P0 NANOSLEEP.SYNCS 0x989680 ;  /* 0x009896800000895d */ /* 0x002fea0003900000 */
[----:B------:R-:W1:Y:S02]  /*11780*/  @!P0 SYNCS.PHASECHK.TRANS64 P0, [R17+URZ+0x28820], R0 ;  /* 0x02882000110085a7 */ /* 0x000e64000800007f */
[----:B-1----:R-:W-:Y:S05]  /*11790*/  @!P0 BRA `(.L_x_9019) ;  /* 0xfffffffc00f08947 */ /* 0x002fea000383ffff */
[----:B------:R-:W-:Y:S05]  /*117a0*/  BRA `(.L_x_9119) ;  /* 0xffffffc8005c7947 */ /* 0x000fea000383ffff */
.L_x_9026:
[----:B0-----:R0:W1:Y:S02]  /*117b0*/  SYNCS.PHASECHK.TRANS64.TRYWAIT P0, [R4+URZ+0x28840], R3 ;  /* 0x02884003040075a7 */ /* 0x001064000800017f */
[----:B-1----:R-:W-:Y:S05]  /*117c0*/  @!P0 NANOSLEEP.SYNCS 0x989680 ;  /* 0x009896800000895d */ /* 0x002fea0003900000 */
[----:B------:R-:W1:Y:S02]  /*117d0*/  @!P0 SYNCS.PHASECHK.TRANS64 P0, [R4+URZ+0x28840], R3 ;  /* 0x02884003040085a7 */ /* 0x000e64000800007f */
[----:B-1----:R-:W-:Y:S05]  /*117e0*/  @!P0 BRA `(.L_x_9026) ;  /* 0xfffffffc00f08947 */ /* 0x002fea000383ffff */
[----:B------:R-:W-:Y:S05]  /*117f0*/  BRA `(.L_x_9120) ;  /* 0xffffffcc00147947 */ /* 0x000fea000383ffff */
.L_x_9032:
[----:B0-----:R0:W1:Y:S02]  /*11800*/  SYNCS.PHASECHK.TRANS64.TRYWAIT P0, [R4+URZ+0x60], R3 ;  /* 0x00006003040075a7 */ /* 0x001064000800017f */
[----:B-1----:R-:W-:Y:S05]  /*11810*/  @!P0 NANOSLEEP.SYNCS 0x989680 ;  /* 0x009896800000895d */ /* 0x002fea0003900000 */
[----:B------:R-:W1:Y:S02]  /*11820*/  @!P0 SYNCS.PHASECHK.TRANS64 P0, [R4+URZ+0x60], R3 ;  /* 0x00006003040085a7 */ /* 0x000e64000800007f */
[----:B-1----:R-:W-:Y:S05]  /*11830*/  @!P0 BRA `(.L_x_9032) ;  /* 0xfffffffc00f08947 */ /* 0x002fea000383ffff */
[----:B------:R-:W-:Y:S05]  /*11840*/  BRA `(.L_x_9121) ;  /* 0xffffffcc00e07947 */ /* 0x000fea000383ffff */
.L_x_9042:
[----:B--2---:R2:W3:Y:S02]  /*11850*/  SYNCS.PHASECHK.TRANS64.TRYWAIT P0, [R3+URZ+0x28840], R2 ;  /* 0x02884002030075a7 */ /* 0x0044e4000800017f */
[----:B---3--:R-:W-:Y:S05]  /*11860*/  @!P0 NANOSLEEP.SYNCS 0x989680 ;  /* 0x009896800000895d */ /* 0x008fea0003900000 */
[----:B------:R-:W3:Y:S02]  /*11870*/  @!P0 SYNCS.PHASECHK.TRANS64 P0, [R3+URZ+0x28840], R2 ;  /* 0x02884002030085a7 */ /* 0x000ee4000800007f */
[----:B---3--:R-:W-:Y:S05]  /*11880*/  @!P0 BRA `(.L_x_9042) ;  /* 0xfffffffc00f08947 */ /* 0x008fea000383ffff */
[----:B------:R-:W-:Y:S05]  /*11890*/  BRA `(.L_x_9122) ;  /* 0xffffffd400607947 */ /* 0x000fea000383ffff */
.L_x_9048:
[----:B0-----:R0:W1:Y:S02]  /*118a0*/  SYNCS.PHASECHK.TRANS64.TRYWAIT P0, [R2+URZ+0x60], R3 ;  /* 0x00006003020075a7 */ /* 0x001064000800017f */
[----:B-1----:R-:W-:Y:S05]  /*118b0*/  @!P0 NANOSLEEP.SYNCS 0x989680 ;  /* 0x009896800000895d */ /* 0x002fea0003900000 */
[----:B------:R-:W1:Y:S02]  /*118c0*/  @!P0 SYNCS.PHASECHK.TRANS64 P0, [R2+URZ+0x60], R3 ;  /* 0x00006003020085a7 */ /* 0x000e64000800007f */
[----:B-1----:R-:W-:Y:S05]  /*118d0*/  @!P0 BRA `(.L_x_9048) ;  /* 0xfffffffc00f08947 */ /* 0x002fea000383ffff */
[----:B------:R-:W-:Y:S05]  /*118e0*/  BRA `(.L_x_9123) ;  /* 0xffffffd800307947 */ /* 0x000fea000383ffff */
.L_x_9057:
[----:B---3--:R3:W4:Y:S02]  /*118f0*/  SYNCS.PHASECHK.TRANS64.TRYWAIT P0, [R2+URZ+0x28840], R3 ;  /* 0x02884003020075a7 */ /* 0x008724000800017f */
[----:B----4-:R-:W-:Y:S05]  /*11900*/  @!P0 NANOSLEEP.SYNCS 0x989680 ;  /* 0x009896800000895d */ /* 0x010fea0003900000 */
[----:B------:R-:W4:Y:S02]  /*11910*/  @!P0 SYNCS.PHASECHK.TRANS64 P0, [R2+URZ+0x28840], R3 ;  /* 0x02884003020085a7 */ /* 0x000f24000800007f */
[----:B----4-:R-:W-:Y:S05]  /*11920*/  @!P0 BRA `(.L_x_9057) ;  /* 0xfffffffc00f08947 */ /* 0x010fea000383ffff */
[----:B------:R-:W-:Y:S05]  /*11930*/  BRA `(.L_x_9124) ;  /* 0xffffffdc00847947 */ /* 0x000fea000383ffff */
.L_x_9063:
[----:B0-----:R0:W1:Y:S02]  /*11940*/  SYNCS.PHASECHK.TRANS64.TRYWAIT P0, [R2+URZ+0x60], R5 ;  /* 0x00006005020075a7 */ /* 0x001064000800017f */
[----:B-1----:R-:W-:Y:S05]  /*11950*/  @!P0 NANOSLEEP.SYNCS 0x989680 ;  /* 0x009896800000895d */ /* 0x002fea0003900000 */
[----:B------:R-:W1:Y:S02]  /*11960*/  @!P0 SYNCS.PHASECHK.TRANS64 P0, [R2+URZ+0x60], R5 ;  /* 0x00006005020085a7 */ /* 0x000e64000800007f */
[----:B-1----:R-:W-:Y:S05]  /*11970*/  @!P0 BRA `(.L_x_9063) ;  /* 0xfffffffc00f08947 */ /* 0x002fea000383ffff */
[----:B------:R-:W-:Y:S05]  /*11980*/  BRA `(.L_x_9125) ;  /* 0xffffffe000547947 */ /* 0x000fea000383ffff */
.L_x_9074:
[----:B0-----:R0:W2:Y:S02]  /*11990*/  SYNCS.PHASECHK.TRANS64.TRYWAIT P0, [R3+URZ+0x28860], R0 ;  /* 0x02886000030075a7 */ /* 0x0010a4000800017f */
[----:B--2---:R-:W-:Y:S05]  /*119a0*/  @!P0 NANOSLEEP.SYNCS 0x989680 ;  /* 0x009896800000895d */ /* 0x004fea0003900000 */
[----:B------:R-:W2:Y:S02]  /*119b0*/  @!P0 SYNCS.PHASECHK.TRANS64 P0, [R3+URZ+0x28860], R0 ;  /* 0x02886000030085a7 */ /* 0x000ea4000800007f */
[----:B--2---:R-:W-:Y:S05]  /*119c0*/  @!P0 BRA `(.L_x_9074) ;  /* 0xfffffffc00f08947 */ /* 0x004fea000383ffff */
[----:B------:R-:W-:Y:S05]  /*119d0*/  BRA `(.L_x_9126) ;  /* 0xffffffe400947947 */ /* 0x000fea000383ffff */
.L_x_9081:
        /* <DEDUP_REMOVED lines=8> */
.L_x_9128:
[----:B------:R-:W-:Y:S05]  /*11a60*/  BSYNC B0 ;  /* 0x0000000000007941 */ /* 0x000fea0003800000 */
.L_x_9127:
[----:B------:R-:W-:Y:S05]  /*11a70*/  BRA `(.L_x_9129) ;  /* 0xffffffe8008c7947 */ /* 0x000fea000383ffff */
.L_x_9084:
[----:B0-----:R0:W1:Y:S02]  /*11a80*/  SYNCS.PHASECHK.TRANS64.TRYWAIT P0, [R0+URZ+0x28820], R3 ;  /* 0x02882003000075a7 */ /* 0x001064000800017f */
[----:B-1----:R-:W-:Y:S05]  /*11a90*/  @!P0 NANOSLEEP.SYNCS 0x989680 ;  /* 0x009896800000895d */ /* 0x002fea0003900000 */
[----:B------:R-:W1:Y:S02]  /*11aa0*/  @!P0 SYNCS.PHASECHK.TRANS64 P0, [R0+URZ+0x28820], R3 ;  /* 0x02882003000085a7 */ /* 0x000e64000800007f */
[----:B-1----:R-:W-:Y:S05]  /*11ab0*/  @!P0 BRA `(.L_x_9084) ;  /* 0xfffffffc00f08947 */ /* 0x002fea000383ffff */
[----:B------:R-:W-:Y:S05]  /*11ac0*/  BRA `(.L_x_9130) ;  /* 0xffffffe800d87947 */ /* 0x000fea000383ffff */
.L_x_9085:
        /* <DEDUP_REMOVED lines=11> */
.L_x_9132:
[----:B------:R-:W-:Y:S05]  /*11b80*/  BSYNC B0 ;  /* 0x0000000000007941 */ /* 0x000fea0003800000 */
.L_x_9131:
[----:B------:R-:W-:Y:S05]  /*11b90*/  BRA `(.L_x_9133) ;  /* 0xffffffe800c07947 */ /* 0x000fea000383ffff */
.L_x_9088:
[----:B------:R-:W-:Y:S01]  /*11ba0*/  BSSY B1, `(.L_x_9134) ;  /* 0x0000006000017945 */ /* 0x000fe20003800000 */
[----:B------:R-:W-:-:S07]  /*11bb0*/  IMAD.MOV.U32 R15, RZ, RZ, -0x1 ;  /* 0xffffffffff0f7424 */ /* 0x000fce00078e00ff */
[----:B01----:R-:W-:Y:S05]  /*11bc0*/  WARPSYNC.COLLECTIVE R15, `(.L_x_9135) ;  /* 0x000000000f0c7348 */ /* 0x003fea0003c00000 */
[----:B------:R-:W-:Y:S02]  /*11bd0*/  ELECT P6, UR62, PT ;  /* 0x00000000003e782f */ /* 0x000fe400038c0000 */
[----:B------:R-:W-:Y:S01]  /*11be0*/  MOV R14, UR62 ;  /* 0x0000003e000e7c02 */ /* 0x000fe20008000f00 */
[----:B01----:R-:W-:Y:S10]  /*11bf0*/  ENDCOLLECTIVE ;  /* 0x000000000000791b */ /* 0x003ff40003800000 */
.L_x_9135:
[----:B------:R-:W-:Y:S05]  /*11c00*/  BSYNC B1 ;  /* 0x0000000000017941 */ /* 0x000fea0003800000 */
.L_x_9134:
[----:B------:R-:W-:Y:S05]  /*11c10*/  BRA `(.L_x_9136) ;  /* 0xffffffe800b87947 */ /* 0x000fea000383ffff */
.L_x_9090:
[----:B0-----:R0:W1:Y:S02]  /*11c20*/  SYNCS.PHASECHK.TRANS64.TRYWAIT P0, [R6+URZ], R5 ;  /* 0x00000005060075a7 */ /* 0x001064000800017f */
[----:B-1----:R-:W-:Y:S05]  /*11c30*/  @!P0 NANOSLEEP.SYNCS 0x989680 ;  /* 0x009896800000895d */ /* 0x002fea0003900000 */
[----:B------:R-:W1:Y:S02]  /*11c40*/  @!P0 SYNCS.PHASECHK.TRANS64 P0, [R6+URZ], R5 ;  /* 0x00000005060085a7 */ /* 0x000e64000800007f */
[----:B-1----:R-:W-:Y:S05]  /*11c50*/  @!P0 BRA `(.L_x_9090) ;  /* 0xfffffffc00f08947 */ /* 0x002fea000383ffff */
[----:B------:R-:W-:Y:S05]  /*11c60*/  BRA `(.L_x_9137) ;  /* 0xffffffe800f07947 */ /* 0x000fea000383ffff */
.L_x_9091:
[----:B-1----:R1:W2:Y:S02]  /*11c70*/  SYNCS.PHASECHK.TRANS64.TRYWAIT P0, [R3+URZ], R2 ;  /* 0x00000002030075a7 */ /* 0x0022a4000800017f */
[----:B--2---:R-:W-:Y:S05]  /*11c80*/  @!P0 NANOSLEEP.SYNCS 0x989680 ;  /* 0x009896800000895d */ /* 0x004fea0003900000 */
[----:B------:R-:W2:Y:S02]  /*11c90*/  @!P0 SYNCS.PHASECHK.TRANS64 P0, [R3+URZ], R2 ;  /* 0x00000002030085a7 */ /* 0x000ea4000800007f */
[----:B--2---:R-:W-:Y:S05]  /*11ca0*/  @!P0 BRA `(.L_x_9091) ;  /* 0xfffffffc00f08947 */ /* 0x004fea000383ffff */
[----:B------:R-:W-:Y:S05]  /*11cb0*/  BRA `(.L_x_9138) ;  /* 0xffffffe800e47947 */ /* 0x000fea000383ffff */
.L_x_9093:
[----:B-1----:R1:W2:Y:S02]  /*11cc0*/  SYNCS.PHASECHK.TRANS64.TRYWAIT P0, [R18+URZ], R5 ;  /* 0x00000005120075a7 */ /* 0x0022a4000800017f */
[----:B--2---:R-:W-:Y:S05]  /*11cd0*/  @!P0 NANOSLEEP.SYNCS 0x989680 ;  /* 0x009896800000895d */ /* 0x004fea0003900000 */
[----:B------:R-:W2:Y:S02]  /*11ce0*/  @!P0 SYNCS.PHASECHK.TRANS64 P0, [R18+URZ], R5 ;  /* 0x00000005120085a7 */ /* 0x000ea4000800007f */
[----:B--2---:R-:W-:Y:S05]  /*11cf0*/  @!P0 BRA `(.L_x_9093) ;  /* 0xfffffffc00f08947 */ /* 0x004fea000383ffff */
[----:B------:R-:W-:Y:S05]  /*11d00*/  BRA `(.L_x_9139) ;  /* 0xffffffe800e87947 */ /* 0x000fea000383ffff */
.L_x_9140:
        /* <DEDUP_REMOVED lines=15> */
.L_x_15316:


//--------------------- .text._ZN7cutlass13device_kernelIN5flash11enable_sm90INS1_16FlashAttnFwdSm90INS1_25CollectiveMainloopFwdSm90ILi2EN4cute5tupleIJNS5_1CILi1EEES8_S8_EEENS6_IJNS7_ILi128EEESA_SA_EEELi128ENS_10bfloat16_tEfNS_4arch4Sm90ELb1ELb0ELb1ELb1ELb0ELb0ELb0ELb1ELb1ELb1ELb0ELb0EEENS1_21CollectiveEpilogueFwdISB_S9_SC_SE_Li256ELb1ELb1ELb0ELb0EEENS1_36VarlenDynamicPersistentTileSchedulerILi128ELi128ELi256ELi128ELb0ELb1ELb1ELb1ELb1ELb1EEEEEEEEEvNT_6ParamsE --------------------------
	.section	.text._ZN7cutlass13device_kernelIN5flash11enable_sm90INS1_16FlashAttnFwdSm90INS1_25CollectiveMainloopFwdSm90ILi2EN4cute5tupleIJNS5_1CILi1EEES8_S8_EEENS6_IJNS7_ILi128EEESA_SA_EEELi128ENS_10bfloat16_tEfNS_4arch4Sm90ELb1ELb0ELb1ELb1ELb0ELb0ELb0ELb1ELb1ELb1ELb0ELb0EEENS1_21CollectiveEpilogueFwdISB_S9_SC_SE_Li256ELb1ELb1ELb0ELb0EEENS1_36VarlenDynamicPersistentTileSchedulerILi128ELi128ELi256ELi128ELb0ELb1ELb1ELb1ELb1ELb1EEEEEEEEEvNT_6ParamsE,"ax",@progbits
	.align	128
.text._ZN7cutlass13device_kernelIN5flash11enable_sm90INS1_16FlashAttnFwdSm90INS1_25CollectiveMainloopFwdSm90ILi2EN4cute5tupleIJNS5_1CILi1EEES8_S8_EEENS6_IJNS7_ILi128EEESA_SA_EEELi128ENS_10bfloat16_tEfNS_4arch4Sm90ELb1ELb0ELb1ELb1ELb0ELb0ELb0ELb1ELb1ELb1ELb0ELb0EEENS1_21CollectiveEpilogueFwdISB_S9_SC_SE_Li256ELb1ELb1ELb0ELb0EEENS1_36VarlenDynamicPersistentTileSchedulerILi128ELi128ELi256ELi128ELb0ELb1ELb1ELb1ELb1ELb1EEEEEEEEEvNT_6ParamsE:
        .type           _ZN7cutlass13device_kernelIN5flash11enable_sm90INS1_16FlashAttnFwdSm90INS1_25CollectiveMainloopFwdSm90ILi2EN4cute5tupleIJNS5_1CILi1EEES8_S8_EEENS6_IJNS7_ILi128EEESA_SA_EEELi128ENS_10bfloat16_tEfNS_4arch4Sm90ELb1ELb0ELb1ELb1ELb0ELb0ELb0ELb1ELb1ELb1ELb0ELb0EEENS1_21CollectiveEpilogueFwdISB_S9_SC_SE_Li256ELb1ELb1ELb0ELb0EEENS1_36VarlenDynamicPersistentTileSchedulerILi128ELi128ELi256ELi128ELb0ELb1ELb1ELb1ELb1ELb1EEEEEEEEEvNT_6ParamsE,@function
        .size           _ZN7cutlass13device_kernelIN5flash11enable_sm90INS1_16FlashAttnFwdSm90INS1_25CollectiveMainloopFwdSm90ILi2EN4cute5tupleIJNS5_1CILi1EEES8_S8_EEENS6_IJNS7_ILi128EEESA_SA_EEELi128ENS_10bfloat16_tEfNS_4arch4Sm90ELb1ELb0ELb1ELb1ELb0ELb0ELb0ELb1ELb1ELb1ELb0ELb0EEENS1_21CollectiveEpilogueFwdISB_S9_SC_SE_Li256ELb1ELb1ELb0ELb0EEENS1_36VarlenDynamicPersistentTileSchedulerILi128ELi128ELi256ELi128ELb0ELb1ELb1ELb1ELb1ELb1EEEEEEEEEvNT_6ParamsE,(.L_x_15317 - _ZN7cutlass13device_kernelIN5flash11enable_sm90INS1_16FlashAttnFwdSm90INS1_25CollectiveMainloopFwdSm90ILi2EN4cute5tupleIJNS5_1CILi1EEES8_S8_EEENS6_IJNS7_ILi128EEESA_SA_EEELi128ENS_10bfloat16_tEfNS_4arch4Sm90ELb1ELb0ELb1ELb1ELb0ELb0ELb0ELb1ELb1ELb1ELb0ELb0EEENS1_21CollectiveEpilogueFwdISB_S9_SC_SE_Li256ELb1ELb1ELb0ELb0EEENS1_36VarlenDynamicPersistentTileSchedulerILi128ELi128ELi256ELi128ELb0ELb1ELb1ELb1ELb1ELb1EEEEEEEEEvNT_6ParamsE)
        .other          _ZN7cutlass13device_kernelIN5flash11enable_sm90INS1_16FlashAttnFwdSm90INS1_25CollectiveMainloopFwdSm90ILi2EN4cute5tupleIJNS5_1CILi1EEES8_S8_EEENS6_IJNS7_ILi128EEESA_SA_EEELi128ENS_10bfloat16_tEfNS_4arch4Sm90ELb1ELb0ELb1ELb1ELb0ELb0ELb0ELb1ELb1ELb1ELb0ELb0EEENS1_21CollectiveEpilogueFwdISB_S9_SC_SE_Li256ELb1ELb1ELb0ELb0EEENS1_36VarlenDynamicPersistentTileSchedulerILi128ELi128ELi256ELi128ELb0ELb1ELb1ELb1ELb1ELb1EEEEEEEEEvNT_6ParamsE,@"STO_CUDA_ENTRY STV_DEFAULT"
_ZN7cutlass13device_kernelIN5flash11enable_sm90INS1_16FlashAttnFwdSm90INS1_25CollectiveMainloopFwdSm90ILi2EN4cute5tupleIJNS5_1CILi1EEES8_S8_EEENS6_IJNS7_ILi128EEESA_SA_EEELi128ENS_10bfloat16_tEfNS_4arch4Sm90ELb1ELb0ELb1ELb1ELb0ELb0ELb0ELb1ELb1ELb1ELb0ELb0EEENS1_21CollectiveEpilogueFwdISB_S9_SC_SE_Li256ELb1ELb1ELb0ELb0EEENS1_36VarlenDynamicPersistentTileSchedulerILi128ELi128ELi256ELi128ELb0ELb1ELb1ELb1ELb1ELb1EEEEEEEEEvNT_6ParamsE:
        /* <DEDUP_REMOVED lines=17> */
.L_x_9142:
[----:B------:R-:W-:Y:S05]  /*0110*/  BSYNC B0 ;  /* 0x0000000000007941 */ /* 0x000fea0003800000 */
.L_x_9141:
        /* <DEDUP_REMOVED lines=40> */
.L_x_9143:
        /* <DEDUP_REMOVED lines=22> */
.L_x_9144:
        /* <DEDUP_REMOVED lines=18> */
.L_x_9145:
        /* <DEDUP_REMOVED lines=22> */
.L_x_9146:
        /* <DEDUP_REMOVED lines=22> */
.L_x_9147:
[----:B--2---:R-:W-:Y:S01]  /*08e0*/  ISETP.NE.AND P0, PT, R2, RZ, PT ;  /* 0x000000ff0200720c */ /* 0x004fe20003f05270 */
[----:B------:R-:W-:Y:S01]  /*08f0*/  IMAD.MOV.U32 R2, RZ, RZ, 0x1 ;  /* 0x00000001ff027424 */ /* 0x000fe200078e00ff */
[----:B------:R-:W-:Y:S01]  /*0900*/  NOP ;  /* 0x0000000000007918 */ /* 0x000fe20000000000 */
[----:B------:R-:W-:-:S03]  /*0910*/  ULDC.64 UR40, c[0x0][0x208] ;  /* 0x0000820000287ab9 */ /* 0x000fc60000000a00 */
[----:B------:R-:W-:-:S05]  /*0920*/  SEL R2, R2, 0x2, !P0 ;  /* 0x0000000202027807 */ /* 0x000fca0004000000 */
[----:B------:R2:W-:Y:S01]  /*0930*/  STL [R1+0x54], R2 ;  /* 0x0000540201007387 */ /* 0x0005e20000100800 */
[----:B01-34-:R-:W-:Y:S06]  /*0940*/  BAR.SYNC.DEFER_BLOCKING 0x0 ;  /* 0x0000000000007b1d */ /* 0x01bfec0000010000 */
[----:B------:R-:W-:Y:S05]  /*0950*/  @!P0 BRA `(.L_x_9148) ;  /* 0x000000bc00208947 */ /* 0x000fea0003800000 */
.L_x_9149:
        /* <DEDUP_REMOVED lines=24> */
[----:B------:R-:W-:Y:S02]  /*0ae0*/  IMAD.IADD R191, R197, 0x1, -R2 ;  /* 0x00000001c5bf7824 */ /* 0x000fe400078e0a02 */
[----:B------:R-:W-:-:S03]  /*0af0*/  IMAD.SHL.U32 R6, R4, 0x20, RZ ;  /* 0x0000002004067824 */ /* 0x000fc600078e00ff */
[----:B------:R-:W-:Y:S02]  /*0b00*/  SHF.R.S32.HI R8, RZ, 0x1f, R191 ;  /* 0x0000001fff087819 */ /* 0x000fe400000114bf */
[----:B------:R-:W-:Y:S02]  /*0b10*/  LEA.HI R2, R0, R197, RZ, 0x4 ;  /* 0x000000c500027211 */ /* 0x000fe400078f20ff */
[----:B------:R-:W-:Y:S02]  /*0b20*/  LEA.HI R9, R8, R191, RZ, 0x2 ;  /* 0x000000bf08097211 */ /* 0x000fe400078f10ff */
[----:B------:R-:W-:Y:S02]  /*0b30*/  LEA.HI R10, R0, R197, RZ, 0x2 ;  /* 0x000000c5000a7211 */ /* 0x000fe400078f10ff */
[----:B------:R-:W-:Y:S02]  /*0b40*/  LOP3.LUT R7, R6, 0xfffffc00, RZ, 0xc0, !PT ;  /* 0xfffffc0006077812 */ /* 0x000fe400078ec0ff */
[----:B------:R-:W-:-:S02]  /*0b50*/  SHF.R.S32.HI R6, RZ, 0x2, R9 ;  /* 0x00000002ff067819 */ /* 0x000fc40000011409 */
[----:B------:R-:W-:Y:S02]  /*0b60*/  SHF.R.S32.HI R11, RZ, 0x1f, R9 ;  /* 0x0000001fff0b7819 */ /* 0x000fe40000011409 */
[----:B------:R-:W-:Y:S02]  /*0b70*/  SHF.R.S32.HI R5, RZ, 0x4, R2 ;  /* 0x00000004ff057819 */ /* 0x000fe40000011402 */
[----:B------:R-:W-:Y:S02]  /*0b80*/  LOP3.LUT R4, R2, 0x3fffff0, RZ, 0xc0, !PT ;  /* 0x03fffff002047812 */ /* 0x000fe400078ec0ff */
[----:B------:R-:W-:Y:S02]  /*0b90*/  LOP3.LUT R10, R10, 0xfffffffc, RZ, 0xc0, !PT ;  /* 0xfffffffc0a0a7812 */ /* 0x000fe400078ec0ff */
[----:B------:R-:W-:Y:S02]  /*0ba0*/  LEA.HI R0, R0, R197, RZ, 0x3 ;  /* 0x000000c500007211 */ /* 0x000fe400078f18ff */
[----:B------:R-:W-:-:S02]  /*0bb0*/  LEA.HI R11, R11, R6, RZ, 0x3 ;  /* 0x000000060b0b7211 */ /* 0x000fc400078f18ff */
[----:B------:R-:W-:Y:S01]  /*0bc0*/  SHF.R.S32.HI R192, RZ, 0x7, R3 ;  /* 0x00000007ffc07819 */ /* 0x000fe20000011403 */
[C---:B------:R-:W-:Y:S01]  /*0bd0*/  IMAD.IADD R4, R197.reuse, 0x1, -R4 ;  /* 0x00000001c5047824 */ /* 0x040fe200078e0a04 */
[----:B------:R-:W-:Y:S01]  /*0be0*/  LEA.HI R2, R2, R5, RZ, 0x1 ;  /* 0x0000000502027211 */ /* 0x000fe200078f08ff */
[----:B------:R-:W-:Y:S01]  /*0bf0*/  IMAD.IADD R10, R197, 0x1, -R10 ;  /* 0x00000001c50a7824 */ /* 0x000fe200078e0a0a */
[----:B------:R-:W-:Y:S02]  /*0c00*/  LOP3.LUT R186, R0, 0xfffffff8, RZ, 0xc0, !PT ;  /* 0xfffffff800ba7812 */ /* 0x000fe400078ec0ff */
[----:B------:R-:W-:Y:S02]  /*0c10*/  LOP3.LUT R11, R11, 0xfffffff8, RZ, 0xc0, !PT ;  /* 0xfffffff80b0b7812 */ /* 0x000fe400078ec0ff */
[----:B------:R-:W-:Y:S02]  /*0c20*/  LEA.HI R8, R8, R191, RZ, 0x5 ;  /* 0x000000bf08087211 */ /* 0x000fe400078f28ff */
[----:B------:R-:W-:Y:S01]  /*0c30*/  LEA.HI R3, R3, R192, RZ, 0x1 ;  /* 0x000000c003037211 */ /* 0x000fe200078f08ff */
[----:B------:R-:W-:Y:S01]  /*0c40*/  IMAD R7, R4, 0x40, R7 ;  /* 0x0000004004077824 */ /* 0x000fe200078e0207 */
[----:B------:R-:W-:Y:S01]  /*0c50*/  LOP3.LUT R2, R2, 0x1ffffffe, RZ, 0xc0, !PT ;  /* 0x1ffffffe02027812 */ /* 0x000fe200078ec0ff */
[----:B------:R-:W-:Y:S01]  /*0c60*/  IMAD.IADD R186, R197, 0x1, -R186 ;  /* 0x00000001c5ba7824 */ /* 0x000fe200078e0aba */
[----:B------:R-:W-:Y:S01]  /*0c70*/  SHF.R.S32.HI R8, RZ, 0x5, R8 ;  /* 0x00000005ff087819 */ /* 0x000fe20000011408 */
[----:B------:R-:W-:Y:S01]  /*0c80*/  IMAD.IADD R11, R6, 0x1, -R11 ;  /* 0x00000001060b7824 */ /* 0x000fe200078e0a0b */
[----:B------:R-:W-:-:S02]  /*0c90*/  LEA.HI R4, R10, R10, RZ, 0x1 ;  /* 0x0000000a0a047211 */ /* 0x000fc400078f08ff */
[----:B------:R-:W-:Y:S01]  /*0ca0*/  LOP3.LUT R3, R3, 0x3fffffe, RZ, 0xc0, !PT ;  /* 0x03fffffe03037812 */ /* 0x000fe200078ec0ff */
[----:B------:R-:W-:Y:S01]  /*0cb0*/  IMAD.IADD R2, R5, 0x1, -R2 ;  /* 0x0000000105027824 */ /* 0x000fe200078e0a02 */
[----:B------:R-:W-:Y:S01]  /*0cc0*/  LOP3.LUT R5, R4, 0x1ffffffe, RZ, 0xc0, !PT ;  /* 0x1ffffffe04057812 */ /* 0x000fe200078ec0ff */
[----:B------:R-:W-:Y:S02]  /*0cd0*/  IMAD.SHL.U32 R19, R186, 0x8, RZ ;  /* 0x00000008ba137824 */ /* 0x000fe400078e00ff */
[----:B------:R-:W-:Y:S02]  /*0ce0*/  IMAD R8, R8, 0x10, R11 ;  /* 0x0000001008087824 */ /* 0x000fe400078e020b */
[----:B------:R-:W-:Y:S01]  /*0cf0*/  IMAD.IADD R3, R192, 0x1, -R3 ;  /* 0x00000001c0037824 */ /* 0x000fe200078e0a03 */
[----:B------:R-:W-:Y:S01]  /*0d00*/  LOP3.LUT R22, R9, 0x7ffffffc, RZ, 0xc0, !PT ;  /* 0x7ffffffc09167812 */ /* 0x000fe200078ec0ff */
[----:B------:R-:W-:Y:S02]  /*0d10*/  VIADD R185, R19, 0x40 ;  /* 0x0000004013b97836 */ /* 0x000fe40000000000 */
[----:B------:R-:W-:-:S02]  /*0d20*/  IMAD.IADD R10, R10, 0x1, -R5 ;  /* 0x000000010a0a7824 */ /* 0x000fc400078e0a05 */
[----:B------:R-:W-:Y:S01]  /*0d30*/  IMAD R193, R3, 0x40, R8 ;  /* 0x0000004003c17824 */ /* 0x000fe200078e0208 */
[----:B------:R-:W-:Y:S01]  /*0d40*/  SHF.R.S32.HI R189, RZ, 0x3, R0 ;  /* 0x00000003ffbd7819 */ /* 0x000fe20000011400 */
[----:B------:R-:W-:Y:S01]  /*0d50*/  IMAD R194, R2, 0x8, R7 ;  /* 0x0000000802c27824 */ /* 0x000fe200078e0207 */
[----:B------:R-:W-:Y:S01]  /*0d60*/  SHF.R.S32.HI R196, RZ, 0x1f, R19 ;  /* 0x0000001fffc47819 */ /* 0x000fe20000011413 */
[----:B------:R-:W-:Y:S01]  /*0d70*/  IMAD.MOV.U32 R190, RZ, RZ, RZ ;  /* 0x000000ffffbe7224 */ /* 0x000fe200078e00ff */
[----:B------:R-:W-:Y:S01]  /*0d80*/  SHF.R.S32.HI R195, RZ, 0x1f, R185 ;  /* 0x0000001fffc37819 */ /* 0x000fe200000114b9 */
[----:B------:R-:W-:Y:S02]  /*0d90*/  IMAD.IADD R22, R191, 0x1, -R22 ;  /* 0x00000001bf167824 */ /* 0x000fe400078e0a16 */
[----:B------:R-:W-:Y:S01]  /*0da0*/  IMAD R23, R10, 0x8, R193 ;  /* 0x000000080a177824 */ /* 0x000fe200078e02c1 */
[----:B------:R-:W-:Y:S01]  /*0db0*/  UMOV UR36, URZ ;  /* 0x0000003f00247c82 */ /* 0x000fe20008000000 */
[----:B------:R-:W-:Y:S01]  /*0dc0*/  UMOV UR37, URZ ;  /* 0x0000003f00257c82 */ /* 0x000fe20008000000 */
[----:B--2---:R-:W-:-:S07]  /*0dd0*/  LOP3.LUT R18, R12, 0x1, RZ, 0xfc, !PT ;  /* 0x000000010c127812 */ /* 0x004fce00078efcff */
.L_x_9203:
[----:B0-2---:R-:W0:Y:S01]  /*0de0*/  LDC.64 R2, c[0x0][0xc88] ;  /* 0x00032200ff027b82 */ /* 0x005e220000000a00 */
[----:B------:R-:W-:Y:S01]  /*0df0*/  ULDC.64 UR4, c[0x0][0xa28] ;  /* 0x00028a0000047ab9 */ /* 0x000fe20000000a00 */
[----:B------:R-:W-:Y:S01]  /*0e00*/  ULDC.64 UR6, c[0x0][0xa18] ;  /* 0x0002860000067ab9 */ /* 0x000fe20000000a00 */
[----:B------:R-:W-:Y:S01]  /*0e10*/  IMAD.MOV.U32 R7, RZ, RZ, RZ ;  /* 0x000000ffff077224 */ /* 0x000fe200078e00ff */
[----:B------:R-:W-:Y:S01]  /*0e20*/  ULDC.64 UR8, c[0x0][0xa20] ;  /* 0x0002880000087ab9 */ /* 0x000fe20000000a00 */
[----:B0-----:R-:W-:-:S05]  /*0e30*/  IMAD.WIDE R2, R47, 0x4, R2 ;  /* 0x000000042f027825 */ /* 0x001fca00078e0202 */
[----:B------:R-:W2:Y:S01]  /*0e40*/  LDG.E R184, desc[UR40][R2.64] ;  /* 0x0000002802b87981 */ /* 0x000ea2000c1e1900 */
[----:B------:R-:W-:Y:S02]  /*0e50*/  ISETP.NE.U32.AND P0, PT, RZ, UR4, PT ;  /* 0x00000004ff007c0c */ /* 0x000fe4000bf05070 */
[----:B------:R-:W-:Y:S02]  /*0e60*/  ISETP.NE.U32.AND P1, PT, RZ, UR6, PT ;  /* 0x00000006ff007c0c */ /* 0x000fe4000bf25070 */
[----:B------:R-:W-:Y:S02]  /*0e70*/  ISETP.NE.AND.EX P0, PT, RZ, UR5, PT, P0 ;  /* 0x00000005ff007c0c */ /* 0x000fe4000bf05300 */
[----:B------:R-:W-:Y:S02]  /*0e80*/  ISETP.NE.AND.EX P1, PT, RZ, UR7, PT, P1 ;  /* 0x00000007ff007c0c */ /* 0x000fe4000bf25310 */
[----:B--2---:R-:W-:-:S09]  /*0e90*/  SHF.R.S32.HI R188, RZ, 0x1f, R184 ;  /* 0x0000001fffbc7819 */ /* 0x004fd200000114b8 */
[----:B---34-:R-:W-:Y:S01]  /*0ea0*/  @P0 LEA R4, P2, R184, UR4, 0x2 ;  /* 0x00000004b8040c11 */ /* 0x018fe2000f8410ff */
[----:B------:R-:W-:-:S03]  /*0eb0*/  ULDC UR4, c[0x0][0x288] ;  /* 0x0000a20000047ab9 */ /* 0x000fc60000000800 */
[C-C-:B------:R-:W-:Y:S02]  /*0ec0*/  @P0 LEA.HI.X R5, R184.reuse, UR5, R188.reuse, 0x2, P2 ;  /* 0x00000005b8050c11 */ /* 0x140fe400090f14bc */
[C---:B------:R-:W-:Y:S01]  /*0ed0*/  @P1 LEA R2, P2, R184.reuse, UR6, 0x2 ;  /* 0x00000006b8021c11 */ /* 0x040fe2000f8410ff */
[----:B------:R-:W-:Y:S01]  /*0ee0*/  IMAD.U32 R17, RZ, RZ, UR4 ;  /* 0x00000004ff117e24 */ /* 0x000fe2000f8e00ff */
[----:B------:R-:W-:Y:S01]  /*0ef0*/  ULDC.64 UR4, c[0x0][0x418] ;  /* 0x0001060000047ab9 */ /* 0x000fe20000000a00 */
[----:B------:R0:W5:Y:S01]  /*0f00*/  @P0 LDG.E R7, desc[UR40][R4.64] ;  /* 0x0000002804070981 */ /* 0x000162000c1e1900 */
[----:B------:R-:W-:-:S05]  /*0f10*/  @P1 LEA.HI.X R3, R184, UR7, R188, 0x2, P2 ;  /* 0x00000007b8031c11 */ /* 0x000fca00090f14bc */
[----:B------:R0:W5:Y:S01]  /*0f20*/  @P1 LDG.E R17, desc[UR40][R2.64] ;  /* 0x0000002802111981 */ /* 0x000162000c1e1900 */
[----:B------:R-:W-:Y:S01]  /*0f30*/  UISETP.NE.U32.AND UP0, UPT, UR4, URZ, UPT ;  /* 0x0000003f0400728c */ /* 0x000fe2000bf05070 */
[----:B------:R-:W-:Y:S02]  /*0f40*/  ISETP.NE.U32.AND P2, PT, RZ, UR8, PT ;  /* 0x00000008ff007c0c */ /* 0x000fe4000bf45070 */
[----:B------:R-:W-:Y:S01]  /*0f50*/  ULDC UR4, c[0x0][0x424] ;  /* 0x0001090000047ab9 */ /* 0x000fe20000000800 */
[----:B------:R-:W-:Y:S01]  /*0f60*/  UISETP.NE.AND.EX UP0, UPT, UR5, URZ, UPT, UP0 ;  /* 0x0000003f0500728c */ /* 0x000fe2000bf05300 */
[----:B------:R-:W-:Y:S02]  /*0f70*/  ISETP.NE.AND.EX P2, PT, RZ, UR9, PT, P2 ;  /* 0x00000009ff007c0c */ /* 0x000fe4000bf45320 */
[----:B------:R-:W-:Y:S01]  /*0f80*/  ULDC UR5, c[0x0][0x2f0] ;  /* 0x0000bc0000057ab9 */ /* 0x000fe20000000800 */
[----:B------:R-:W-:-:S04]  /*0f90*/  USEL UR4, UR4, 0x1, UP0 ;  /* 0x0000000104047887 */ /* 0x000fc80008000000 */
[----:B------:R-:W-:Y:S01]  /*0fa0*/  UIMAD UR4, UR4, UR5, URZ ;  /* 0x00000005040472a4 */ /* 0x000fe2000f8e023f */
[----:B0-----:R-:W-:Y:S11]  /*0fb0*/  @P1 BRA `(.L_x_9150) ;  /* 0x0000000000241947 */ /* 0x001ff60003800000 */
        /* <DEDUP_REMOVED lines=9> */
.L_x_9150:
[----:B------:R-:W-:Y:S02]  /*1050*/  IMAD.U32 R16, RZ, RZ, UR4 ;  /* 0x00000004ff107e24 */ /* 0x000fe4000f8e00ff */
[----:B------:R-:W-:Y:S01]  /*1060*/  IMAD.MOV.U32 R187, RZ, RZ, R46 ;  /* 0x000000ffffbb7224 */ /* 0x000fe200078e002e */
[----:B------:R-:W-:Y:S06]  /*1070*/  @!P2 BRA `(.L_x_9151) ;  /* 0x000000000010a947 */ /* 0x000fec0003800000 */
[----:B------:R-:W-:-:S04]  /*1080*/  LEA R2, P0, R184, UR8, 0x2 ;  /* 0x00000008b8027c11 */ /* 0x000fc8000f8010ff */
[----:B------:R-:W-:-:S05]  /*1090*/  LEA.HI.X R3, R184, UR9, R188, 0x2, P0 ;  /* 0x00000009b8037c11 */ /* 0x000fca00080f14bc */
[----:B------:R0:W5:Y:S01]  /*10a0*/  LDG.E R16, desc[UR40][R2.64] ;  /* 0x0000002802107981 */ /* 0x000162000c1e1900 */
[----:B------:R-:W-:Y:S05]  /*10b0*/  BRA `(.L_x_9152) ;  /* 0x0000000000247947 */ /* 0x000fea0003800000 */
.L_x_9151:
[----:B------:R-:W-:Y:S02]  /*10c0*/  ULDC.64 UR4, c[0x0][0xa08] ;  /* 0x0002820000047ab9 */ /* 0x000fe40000000a00 */
[----:B------:R-:W-:-:S04]  /*10d0*/  ISETP.NE.U32.AND P0, PT, RZ, UR4, PT ;  /* 0x00000004ff007c0c */ /* 0x000fc8000bf05070 */
[----:B------:R-:W-:-:S13]  /*10e0*/  ISETP.NE.AND.EX P0, PT, RZ, UR5, PT, P0 ;  /* 0x00000005ff007c0c */ /* 0x000fda000bf05300 */
[----:B------:R-:W-:Y:S05]  /*10f0*/  @!P0 BRA `(.L_x_9152) ;  /* 0x0000000000148947 */ /* 0x000fea0003800000 */
[----:B------:R-:W0:Y:S02]  /*1100*/  LDC.64 R2, c[0x0][0xa08] ;  /* 0x00028200ff027b82 */ /* 0x000e240000000a00 */
[----:B0-----:R-:W-:-:S05]  /*1110*/  IMAD.WIDE R2, R184, 0x4, R2 ;  /* 0x00000004b8027825 */ /* 0x001fca00078e0202 */
[----:B------:R-:W2:Y:S04]  /*1120*/  LDG.E R16, desc[UR40][R2.64] ;  /* 0x0000002802107981 */ /* 0x000ea8000c1e1900 */
[----:B------:R-:W2:Y:S02]  /*1130*/  LDG.E R5, desc[UR40][R2.64+0x4] ;  /* 0x0000042802057981 */ /* 0x000ea4000c1e1900 */
[----:B--2---:R-:W-:-:S07]  /*1140*/  IMAD.IADD R16, R5, 0x1, -R16 ;  /* 0x0000000105107824 */ /* 0x004fce00078e0a10 */
.L_x_9152:
[----:B------:R-:W1:Y:S01]  /*1150*/  LDC R0, c[0x0][0x448] ;  /* 0x00011200ff007b82 */ /* 0x000e620000000800 */
[----:B0-----:R-:W-:Y:S01]  /*1160*/  IMAD.SHL.U32 R2, R45, 0x80, RZ ;  /* 0x000000802d027824 */ /* 0x001fe200078e00ff */
[----:B------:R-:W-:Y:S01]  /*1170*/  CS2R R150, SRZ ;  /* 0x0000000000967805 */ /* 0x000fe2000001ff00 */
[----:B-----5:R-:W-:Y:S01]  /*1180*/  IMAD.IADD R16, R16, 0x1, -R7 ;  /* 0x0000000110107824 */ /* 0x020fe200078e0a07 */
[----:B------:R-:W-:Y:S02]  /*1190*/  CS2R R148, SRZ ;  /* 0x0000000000947805 */ /* 0x000fe4000001ff00 */
[----:B------:R-:W-:Y:S02]  /*11a0*/  CS2R R146, SRZ ;  /* 0x0000000000927805 */ /* 0x000fe4000001ff00 */
[----:B------:R-:W-:Y:S02]  /*11b0*/  CS2R R144, SRZ ;  /* 0x0000000000907805 */ /* 0x000fe4000001ff00 */
[----:B------:R-:W-:-:S02]  /*11c0*/  CS2R R142, SRZ ;  /* 0x00000000008e7805 */ /* 0x000fc4000001ff00 */
[----:B------:R-:W-:Y:S02]  /*11d0*/  IADD3 R5, R16, 0x80, -R17 ;  /* 0x0000008010057810 */ /* 0x000fe40007ffe811 */
        /* <DEDUP_REMOVED lines=15> */
[----:B-1----:R-:W-:Y:S01]  /*12d0*/  ISETP.NE.AND P0, PT, R0, 0x1, PT ;  /* 0x000000010000780c */ /* 0x002fe20003f05270 */
[----:B------:R-:W-:Y:S01]  /*12e0*/  VIADD R0, R2, 0x7f ;  /* 0x0000007f02007836 */ /* 0x000fe20000000000 */
        /* <DEDUP_REMOVED lines=10> */
[----:B------:R-:W-:Y:S01]  /*1390*/  CS2R R90, SRZ ;  /* 0x00000000005a7805 */ /* 0x000fe2000001ff00 */
[----:B------:R-:W0:Y:S01]  /*13a0*/  @P0 LDC R3, c[0x0][0x44c] ;  /* 0x00011300ff030b82 */ /* 0x000e220000000800 */
[----:B------:R-:W-:Y:S02]  /*13b0*/  IMAD.MOV.U32 R21, RZ, RZ, RZ ;  /* 0x000000ffff157224 */ /* 0x000fe400078e00ff */
[----:B------:R-:W-:Y:S02]  /*13c0*/  IMAD.MOV.U32 R89, RZ, RZ, RZ ;  /* 0x000000ffff597224 */ /* 0x000fe400078e00ff */
[----:B------:R-:W-:-:S03]  /*13d0*/  IMAD.MOV.U32 R8, RZ, RZ, RZ ;  /* 0x000000ffff087224 */ /* 0x000fc600078e00ff */
[----:B------:R-:W1:Y:S01]  /*13e0*/  @P0 LDC R4, c[0x0][0x450] ;  /* 0x00011400ff040b82 */ /* 0x000e620000000800 */
[----:B0-----:R-:W-:-:S05]  /*13f0*/  @P0 IMAD.HI.U32 R3, R0, R3, RZ ;  /* 0x0000000300030227 */ /* 0x001fca00078e00ff */
[----:B-1----:R-:W-:Y:S01]  /*1400*/  @P0 SHF.R.U32.HI R0, RZ, R4, R3 ;  /* 0x00000004ff000219 */ /* 0x002fe20000011603 */
[----:B------:R-:W-:Y:S01]  /*1410*/  VIADD R3, R16, 0x7f ;  /* 0x0000007f10037836 */ /* 0x000fe20000000000 */
[----:B------:R-:W-:-:S03]  /*1420*/  PLOP3.LUT P0, PT, PT, PT, PT, 0x80, 0x0 ;  /* 0x000000000000781c */ /* 0x000fc60003f0f070 */
[----:B------:R-:W-:Y:S01]  /*1430*/  IMAD.IADD R5, R5, 0x1, R0 ;  /* 0x0000000105057824 */ /* 0x000fe200078e0200 */
[----:B------:R-:W-:-:S04]  /*1440*/  SHF.R.S32.HI R0, RZ, 0x1f, R3 ;  /* 0x0000001fff007819 */ /* 0x000fc80000011403 */
[----:B------:R-:W-:Y:S02]  /*1450*/  SHF.R.S32.HI R4, RZ, 0x1f, R5 ;  /* 0x0000001fff047819 */ /* 0x000fe40000011405 */
[----:B------:R-:W-:Y:S02]  /*1460*/  LEA.HI R0, R0, R3, RZ, 0x7 ;  /* 0x0000000300007211 */ /* 0x000fe400078f38ff */
[----:B------:R-:W-:Y:S02]  /*1470*/  LEA.HI R4, R4, R5, RZ, 0x7 ;  /* 0x0000000504047211 */ /* 0x000fe400078f38ff */
[----:B------:R-:W-:Y:S01]  /*1480*/  SHF.R.S32.HI R88, RZ, 0x7, R0 ;  /* 0x00000007ff587819 */ /* 0x000fe20000011400 */
[----:B------:R-:W-:Y:S01]  /*1490*/  IMAD.MOV.U32 R0, RZ, RZ, RZ ;  /* 0x000000ffff007224 */ /* 0x000fe200078e00ff */
[----:B------:R-:W-:-:S04]  /*14a0*/  SHF.R.S32.HI R3, RZ, 0x7, R4 ;  /* 0x00000007ff037819 */ /* 0x000fc80000011404 */
[----:B------:R-:W-:Y:S01]  /*14b0*/  VIMNMX R88, R88, R3, PT ;  /* 0x0000000358587248 */ /* 0x000fe20003fe0100 */
[----:B------:R-:W-:-:S03]  /*14c0*/  IMAD.MOV.U32 R3, RZ, RZ, RZ ;  /* 0x000000ffff037224 */ /* 0x000fc600078e00ff */
[----:B------:R-:W-:-:S13]  /*14d0*/  ISETP.GE.AND P1, PT, R88, 0x1, PT ;  /* 0x000000015800780c */ /* 0x000fda0003f26270 */
        /* <DEDUP_REMOVED lines=32> */
.L_x_9154:
[----:B------:R-:W-:Y:S02]  /*16e0*/  LEA.HI R0, R190, R190, RZ, 0x1 ;  /* 0x000000bebe007211 */ /* 0x000fe400078f08ff */
[----:B------:R-:W-:Y:S02]  /*16f0*/  ISETP.NE.AND P0, PT, R18, 0x3, PT ;  /* 0x000000031200780c */ /* 0x000fe40003f05270 */
[----:B------:R-:W-:-:S05]  /*1700*/  LOP3.LUT R3, R0, 0xfffffffe, RZ, 0xc0, !PT ;  /* 0xfffffffe00037812 */ /* 0x000fca00078ec0ff */
[----:B------:R-:W-:-:S05]  /*1710*/  IMAD.IADD R0, R190, 0x1, -R3 ;  /* 0x00000001be007824 */ /* 0x000fca00078e0a03 */
[----:B------:R-:W-:-:S04]  /*1720*/  SHF.L.U32 R0, R0, 0x1f, RZ ;  /* 0x0000001f00007819 */ /* 0x000fc800000006ff */
[----:B------:R-:W0:Y:S02]  /*1730*/  SYNCS.PHASECHK.TRANS64.TRYWAIT P1, [UR38+0x28800], R0 ;  /* 0x02880000ff0075a7 */ /* 0x000e240008020166 */
[----:B0-----:R-:W-:Y:S05]  /*1740*/  @!P1 BRA `(.L_x_9155) ;  /* 0x0000011000209947 */ /* 0x001fea0003800000 */
.L_x_9325:
[----:B------:R-:W-:Y:S05]  /*1750*/  @!P0 BRA `(.L_x_9156) ;  /* 0x0000000000048947 */ /* 0x000fea0003800000 */
[----:B------:R-:W-:Y:S01]  /*1760*/  BPT.TRAP 0x1 ;  /* 0x000000040000795c */ /* 0x000fe20000300000 */
.L_x_9156:
[----:B0-----:R-:W-:Y:S02]  /*1770*/  IMAD.U32 R0, RZ, RZ, UR37 ;  /* 0x00000025ff007e24 */ /* 0x001fe4000f8e00ff */
[----:B------:R-:W-:-:S03]  /*1780*/  IMAD.U32 R3, RZ, RZ, UR36 ;  /* 0x00000024ff037e24 */ /* 0x000fc6000f8e00ff */
[----:B------:R-:W-:Y:S02]  /*1790*/  LEA R0, R0, UR38, 0x3 ;  /* 0x0000002600007c11 */ /* 0x000fe4000f8e18ff */
[----:B------:R-:W-:-:S04]  /*17a0*/  SHF.L.U32 R3, R3, 0x1f, RZ ;  /* 0x0000001f03037819 */ /* 0x000fc800000006ff */
[----:B------:R0:W1:Y:S01]  /*17b0*/  SYNCS.PHASECHK.TRANS64.TRYWAIT P2, [R0+URZ+0x28830], R3 ;  /* 0x02883003000075a7 */ /* 0x000062000804017f */
[----:B------:R-:W-:Y:S05]  /*17c0*/  @!P0 BRA `(.L_x_9157) ;  /* 0x0000000000048947 */ /* 0x000fea0003800000 */
[----:B------:R-:W-:Y:S01]  /*17d0*/  BPT.TRAP 0x1 ;  /* 0x000000040000795c */ /* 0x000fe20000300000 */
.L_x_9157:
[----:B------:R-:W2:Y:S02]  /*17e0*/  S2R R4, SR_TID.X ;  /* 0x0000000000047919 */ /* 0x000ea40000002100 */
[----:B--2---:R-:W-:Y:S01]  /*17f0*/  LOP3.LUT P1, RZ, R4, 0x7f, RZ, 0xc0, !PT ;  /* 0x0000007f04ff7812 */ /* 0x004fe2000782c0ff */
[----:B-1----:R-:W-:-:S12]  /*1800*/  @P2 BRA `(.L_x_9158) ;  /* 0x0000000000082947 */ /* 0x002fd80003800000 */
[----:B------:R-:W1:Y:S02]  /*1810*/  SYNCS.PHASECHK.TRANS64.TRYWAIT P2, [R0+URZ+0x28830], R3 ;  /* 0x02883003000075a7 */ /* 0x000e64000804017f */
[----:B-1----:R-:W-:Y:S05]  /*1820*/  @!P2 BRA `(.L_x_9159) ;  /* 0x000001100000a947 */ /* 0x002fea0003800000 */
.L_x_9158:
[----:B------:R-:W-:Y:S05]  /*1830*/  WARPSYNC.ALL ;  /* 0x0000000000007948 */ /* 0x000fea0003800000 */
[----:B------:R-:W-:Y:S01]  /*1840*/  UIADD3 UR4, UR38, 0x18400, URZ ;  /* 0x0001840026047890 */ /* 0x000fe2000fffe03f */
[----:B------:R-:W-:Y:S01]  /*1850*/  WARPGROUP.ARRIVE ;  /* 0x00000000000079c5 */ /* 0x000fe20000000000 */
[----:B------:R-:W-:Y:S01]  /*1860*/  ULOP3.LUT UR32, UR43, 0x10000, URZ, 0xfc, !UPT ;  /* 0x000100002b207892 */ /* 0x000fe2000f8efc3f */
[----:B------:R-:W2:Y:S01]  /*1870*/  LDC R8, c[0x0][0x448] ;  /* 0x00011200ff087b82 */ /* 0x000ea20000000800 */
        /* <DEDUP_REMOVED lines=24> */
[----:B--2---:R-:W-:Y:S01]  /*1a00*/  ISETP.NE.AND P2, PT, R8, 0x1, PT ;  /* 0x000000010800780c */ /* 0x004fe20003f45270 */
[----:B------:R-:W-:Y:S01]  /*1a10*/  UIADD3 UR14, UR34, 0x6, URZ ;  /* 0x00000006220e7890 */ /* 0x000fe2000fffe03f */
[----:B------:R-:W-:Y:S01]  /*1a20*/  IMAD.IADD R8, R23, 0x1, R2 ;  /* 0x0000000117087824 */ /* 0x000fe200078e0202 */
        /* <DEDUP_REMOVED lines=11> */
[----:B------:R-:W0:Y:S01]  /*1ae0*/  @P2 LDC R9, c[0x0][0x44c] ;  /* 0x00011300ff092b82 */ /* 0x000e220000000800 */
        /* <DEDUP_REMOVED lines=17> */
[----:B------:R-:W-:Y:S02]  /*1c00*/  CS2R R118, SRZ ;  /* 0x0000000000767805 */ /* 0x000fe4000001ff00 */
[----:B------:R-:W-:Y:S02]  /*1c10*/  CS2R R116, SRZ ;  /* 0x0000000000747805 */ /* 0x000fe4000001ff00 */
[----:B------:R-:W-:Y:S01]  /*1c20*/  CS2R R114, SRZ ;  /* 0x0000000000727805 */ /* 0x000fe2000001ff00 */
[----:B0-----:R-:W-:Y:S01]  /*1c30*/  @P2 IMAD.HI.U32 R9, R8, R9, RZ ;  /* 0x0000000908092227 */ /* 0x001fe200078e00ff */
[----:B------:R-:W-:-:S02]  /*1c40*/  WARPGROUP.DEPBAR.LE gsb0, 0x0 ;  /* 0x00008000000079c5 */ /* 0x000fc40000010000 */
[----:B------:R-:W-:-:S06]  /*1c50*/  WARPGROUP.ARRIVE ;  /* 0x00000000000079c5 */ /* 0x000fcc0000000000 */
[----:B------:R-:W-:Y:S01]  /*1c60*/  HGMMA.64x128x16.F32.BF16 R24, gdesc[UR4], R24, gsb0 ;  /* 0x01e00000041879f0 */ /* 0x000fe20008001818 */
[----:B------:R-:W-:Y:S01]  /*1c70*/  ULDC UR6, c[0x0][0x9d8] ;  /* 0x0002760000067ab9 */ /* 0x000fe20000000800 */
[----:B------:R-:W-:Y:S01]  /*1c80*/  ULDC UR7, c[0x0][0x988] ;  /* 0x0002620000077ab9 */ /* 0x000fe20000000800 */
        /* <DEDUP_REMOVED lines=32> */
[----:B0-----:R-:W0:Y:S01]  /*1e90*/  @P2 LDC R30, c[0x0][0x450] ;  /* 0x00011400ff1e2b82 */ /* 0x001e220000000800 */
[----:B------:R-:W-:Y:S01]  /*1ea0*/  FMUL.FTZ R43, R43, UR6 ;  /* 0x000000062b2b7c20 */ /* 0x000fe20008410000 */
[----:B------:R-:W-:Y:S01]  /*1eb0*/  FMUL.FTZ R46, R46, UR6 ;  /* 0x000000062e2e7c20 */ /* 0x000fe20008410000 */
[----:B------:R-:W-:Y:S01]  /*1ec0*/  FMUL.FTZ R47, R47, UR6 ;  /* 0x000000062f2f7c20 */ /* 0x000fe20008410000 */
[----:B------:R-:W-:Y:S01]  /*1ed0*/  FMUL.FTZ R50, R50, UR6 ;  /* 0x0000000632327c20 */ /* 0x000fe20008410000 */
[----:B------:R-:W-:Y:S01]  /*1ee0*/  FMUL.FTZ R51, R51, UR6 ;  /* 0x0000000633337c20 */ /* 0x000fe20008410000 */
[----:B------:R-:W-:Y:S01]  /*1ef0*/  FMUL.FTZ R54, R54, UR6 ;  /* 0x0000000636367c20 */ /* 0x000fe20008410000 */
[----:B------:R3:W4:Y:S01]  /*1f00*/  MUFU.TANH R32, R27 ;  /* 0x0000001b00207308 */ /* 0x0007220000002400 */
[----:B-1----:R-:W-:-:S02]  /*1f10*/  IMAD.MOV.U32 R26, RZ, RZ, R8 ;  /* 0x000000ffff1a7224 */ /* 0x002fc400078e0008 */
        /* <DEDUP_REMOVED lines=14> */
[----:B------:R-:W5:Y:S01]  /*2000*/  MUFU.TANH R34, R34 ;  /* 0x0000002200227308 */ /* 0x000f620000002400 */
[----:B0-----:R-:W-:Y:S01]  /*2010*/  @P2 SHF.R.U32.HI R26, RZ, R30, R9 ;  /* 0x0000001eff1a2219 */ /* 0x001fe20000011609 */
[----:B------:R-:W-:-:S02]  /*2020*/  IMAD.MOV.U32 R9, RZ, RZ, -0x80 ;  /* 0xffffff80ff097424 */ /* 0x000fc400078e00ff */
[----:B------:R-:W-:Y:S01]  /*2030*/  FMUL.FTZ R74, R74, UR6 ;  /* 0x000000064a4a7c20 */ /* 0x000fe20008410000 */
[----:B------:R-:W-:Y:S01]  /*2040*/  FMUL.FTZ R75, R75, UR6 ;  /* 0x000000064b4b7c20 */ /* 0x000fe20008410000 */
[----:B------:R-:W-:Y:S01]  /*2050*/  FMUL.FTZ R15, R37, UR6 ;  /* 0x00000006250f7c20 */ /* 0x000fe20008410000 */
[----:B------:R-:W0:Y:S01]  /*2060*/  SHFL.IDX PT, R8, R26, 0x1, 0x1c1f ;  /* 0x003c1f001a087f89 */ /* 0x000e2200000e0000 */
[----:B------:R-:W-:Y:S01]  /*2070*/  IMAD R9, R88, R9, 0x80 ;  /* 0x0000008058097424 */ /* 0x000fe200078e0209 */
[----:B------:R-:W5:Y:S01]  /*2080*/  MUFU.TANH R35, R35 ;  /* 0x0000002300237308 */ /* 0x000f620000002400 */
[----:B------:R-:W-:Y:S01]  /*2090*/  FMUL.FTZ R78, R78, UR6 ;  /* 0x000000064e4e7c20 */ /* 0x000fe20008410000 */
[----:B------:R-:W-:Y:S01]  /*20a0*/  FMUL.FTZ R79, R79, UR6 ;  /* 0x000000064f4f7c20 */ /* 0x000fe20008410000 */
[----:B---3--:R-:W-:Y:S02]  /*20b0*/  VIADD R27, R9, 0x1 ;  /* 0x00000001091b7836 */ /* 0x008fe40000000000 */
[----:B------:R-:W-:Y:S01]  /*20c0*/  FMUL.FTZ R11, R45, UR6 ;  /* 0x000000062d0b7c20 */ /* 0x000fe20008410000 */
[----:B------:R-:W-:-:S02]  /*20d0*/  IMAD.IADD R9, R16, 0x1, R9 ;  /* 0x0000000110097824 */ /* 0x000fc400078e0209 */
[----:B------:R-:W-:Y:S01]  /*20e0*/  FMUL.FTZ R14, R41, UR6 ;  /* 0x00000006290e7c20 */ /* 0x000fe20008410000 */
[C---:B------:R-:W-:Y:S01]  /*20f0*/  IMAD R27, R22.reuse, -0x2, R27 ;  /* 0xfffffffe161b7824 */ /* 0x040fe200078e021b */
[----:B------:R-:W3:Y:S01]  /*2100*/  MUFU.TANH R38, R38 ;  /* 0x0000002600267308 */ /* 0x000ee20000002400 */
[----:B------:R-:W-:Y:S02]  /*2110*/  IMAD R30, R22, -0x2, R9 ;  /* 0xfffffffe161e7824 */ /* 0x000fe400078e0209 */
[----:B------:R-:W-:Y:S01]  /*2120*/  FMUL.FTZ R82, R82, UR6 ;  /* 0x0000000652527c20 */ /* 0x000fe20008410000 */
[----:B------:R-:W-:Y:S01]  /*2130*/  FMUL.FTZ R83, R83, UR6 ;  /* 0x0000000653537c20 */ /* 0x000fe20008410000 */
[----:B------:R-:W-:Y:S01]  /*2140*/  IADD3 R97, -R17, R27, R16 ;  /* 0x0000001b11617210 */ /* 0x000fe20007ffe110 */
[----:B------:R-:W-:Y:S01]  /*2150*/  FMUL.FTZ R10, R49, UR6 ;  /* 0x00000006310a7c20 */ /* 0x000fe20008410000 */
[----:B------:R-:W-:Y:S01]  /*2160*/  FMUL.FTZ R86, R86, UR6 ;  /* 0x0000000656567c20 */ /* 0x000fe20008410000 */
[----:B------:R-:W-:Y:S01]  /*2170*/  FMUL.FTZ R5, R53, UR6 ;  /* 0x0000000635057c20 */ /* 0x000fe20008410000 */
[----:B------:R-:W3:Y:S01]  /*2180*/  MUFU.TANH R39, R39 ;  /* 0x0000002700277308 */ /* 0x000ee20000002400 */
[----:B------:R-:W-:Y:S01]  /*2190*/  FMUL.FTZ R87, R87, UR6 ;  /* 0x0000000657577c20 */ /* 0x000fe20008410000 */
[----:B------:R-:W3:Y:S01]  /*21a0*/  SHFL.IDX PT, R26, R26, RZ, 0x1c1f ;  /* 0x001c1fff1a1a7589 */ /* 0x000ee200000e0000 */
[----:B------:R-:W-:Y:S01]  /*21b0*/  FMUL.FTZ R20, R36, UR6 ;  /* 0x0000000624147c20 */ /* 0x000fe20008410000 */
[----:B------:R-:W-:Y:S01]  /*21c0*/  FMUL.FTZ R61, R61, UR6 ;  /* 0x000000063d3d7c20 */ /* 0x000fe20008410000 */
[----:B------:R-:W-:Y:S01]  /*21d0*/  FMUL.FTZ R65, R65, UR6 ;  /* 0x0000000641417c20 */ /* 0x000fe20008410000 */
[----:B0-----:R-:W-:Y:S01]  /*21e0*/  VIADDMNMX R9, R8, R97, R30, PT ;  /* 0x0000006108097246 */ /* 0x001fe2000380011e */
[----:B------:R-:W-:Y:S01]  /*21f0*/  FMUL.FTZ R13, R40, UR6 ;  /* 0x00000006280d7c20 */ /* 0x000fe20008410000 */
[----:B------:R-:W0:Y:S01]  /*2200*/  MUFU.TANH R42, R42 ;  /* 0x0000002a002a7308 */ /* 0x000e220000002400 */
[----:B------:R-:W-:Y:S01]  /*2210*/  FMUL.FTZ R69, R69, UR6 ;  /* 0x0000000645457c20 */ /* 0x000fe20008410000 */
[C---:B------:R-:W-:Y:S01]  /*2220*/  ISETP.GT.AND P3, PT, R9.reuse, RZ, PT ;  /* 0x000000ff0900720c */ /* 0x040fe20003f64270 */
[----:B------:R-:W-:Y:S01]  /*2230*/  FMUL.FTZ R12, R44, UR6 ;  /* 0x000000062c0c7c20 */ /* 0x000fe20008410000 */
[----:B------:R-:W-:Y:S01]  /*2240*/  ISETP.GT.AND P4, PT, R9, 0x1, PT ;  /* 0x000000010900780c */ /* 0x000fe20003f84270 */
[----:B------:R-:W-:Y:S01]  /*2250*/  FMUL.FTZ R73, R73, UR6 ;  /* 0x0000000649497c20 */ /* 0x000fe20008410000 */
[----:B------:R-:W-:Y:S01]  /*2260*/  ISETP.GT.AND P5, PT, R9, 0x8, PT ;  /* 0x000000080900780c */ /* 0x000fe20003fa4270 */
[----:B------:R-:W-:Y:S01]  /*2270*/  FMUL.FTZ R7, R48, UR6 ;  /* 0x0000000630077c20 */ /* 0x000fe20008410000 */
[----:B--2---:R-:W-:Y:S01]  /*2280*/  FSEL R99, R99, -INF , P3 ;  /* 0xff80000063637808 */ /* 0x004fe20001800000 */
[----:B------:R-:W2:Y:S01]  /*2290*/  MUFU.TANH R43, R43 ;  /* 0x0000002b002b7308 */ /* 0x000ea20000002400 */
[----:B----4-:R-:W-:Y:S01]  /*22a0*/  FSEL R32, R32, -INF , P4 ;  /* 0xff80000020207808 */ /* 0x010fe20002000000 */
[----:B------:R-:W-:Y:S01]  /*22b0*/  FMUL.FTZ R6, R52, UR6 ;  /* 0x0000000634067c20 */ /* 0x000fe20008410000 */
[----:B------:R-:W-:Y:S01]  /*22c0*/  ISETP.GT.AND P3, PT, R9, 0x9, PT ;  /* 0x000000090900780c */ /* 0x000fe20003f64270 */
[----:B------:R-:W-:Y:S01]  /*22d0*/  FMUL.FTZ R77, R77, UR6 ;  /* 0x000000064d4d7c20 */ /* 0x000fe20008410000 */
[----:B------:R-:W-:Y:S01]  /*22e0*/  FSEL R101, R101, -INF , P5 ;  /* 0xff80000065657808 */ /* 0x000fe20002800000 */
[----:B------:R-:W-:Y:S01]  /*22f0*/  FMUL.FTZ R3, R56, UR6 ;  /* 0x0000000638037c20 */ /* 0x000fe20008410000 */
[----:B------:R-:W-:Y:S01]  /*2300*/  FMNMX.FTZ R8, R99, R32, !PT ;  /* 0x0000002063087209 */ /* 0x000fe20007810000 */
[----:B------:R-:W4:Y:S01]  /*2310*/  MUFU.TANH R46, R46 ;  /* 0x0000002e002e7308 */ /* 0x000f220000002400 */
[----:B------:R-:W-:Y:S01]  /*2320*/  ISETP.GT.AND P4, PT, R9, 0x10, PT ;  /* 0x000000100900780c */ /* 0x000fe20003f84270 */
[----:B------:R-:W-:Y:S01]  /*2330*/  FMUL.FTZ R81, R81, UR6 ;  /* 0x0000000651517c20 */ /* 0x000fe20008410000 */
[----:B-1----:R-:W-:Y:S01]  /*2340*/  FSEL R103, R31, -INF , P3 ;  /* 0xff8000001f677808 */ /* 0x002fe20001800000 */
[----:B------:R-:W-:Y:S01]  /*2350*/  FMUL.FTZ R60, R60, UR6 ;  /* 0x000000063c3c7c20 */ /* 0x000fe20008410000 */
[----:B------:R-:W-:Y:S01]  /*2360*/  FMNMX.FTZ R8, R101, R8, !PT ;  /* 0x0000000865087209 */ /* 0x000fe20007810000 */
[----:B------:R-:W-:Y:S01]  /*2370*/  FMUL.FTZ R64, R64, UR6 ;  /* 0x0000000640407c20 */ /* 0x000fe20008410000 */
[----:B------:R-:W-:Y:S01]  /*2380*/  ISETP.GT.AND P3, PT, R9, 0x11, PT ;  /* 0x000000110900780c */ /* 0x000fe20003f64270 */
[----:B------:R-:W1:Y:S01]  /*2390*/  MUFU.TANH R47, R47 ;  /* 0x0000002f002f7308 */ /* 0x000e620000002400 */
[----:B-----5:R-:W-:Y:S01]  /*23a0*/  FSEL R105, R34, -INF , P4 ;  /* 0xff80000022697808 */ /* 0x020fe20002000000 */
[----:B------:R-:W-:Y:S01]  /*23b0*/  FMUL.FTZ R85, R85, UR6 ;  /* 0x0000000655557c20 */ /* 0x000fe20008410000 */
[----:B------:R-:W-:Y:S01]  /*23c0*/  FMNMX.FTZ R8, R103, R8, !PT ;  /* 0x0000000867087209 */ /* 0x000fe20007810000 */
[----:B------:R-:W-:Y:S01]  /*23d0*/  FMUL.FTZ R68, R68, UR6 ;  /* 0x0000000644447c20 */ /* 0x000fe20008410000 */
[----:B------:R-:W-:Y:S01]  /*23e0*/  ISETP.GT.AND P4, PT, R9, 0x18, PT ;  /* 0x000000180900780c */ /* 0x000fe20003f84270 */
[----:B------:R-:W-:Y:S01]  /*23f0*/  FMUL.FTZ R72, R72, UR6 ;  /* 0x0000000648487c20 */ /* 0x000fe20008410000 */
[----:B------:R-:W-:Y:S01]  /*2400*/  FSEL R107, R35, -INF , P3 ;  /* 0xff800000236b7808 */ /* 0x000fe20001800000 */
[----:B------:R-:W5:Y:S01]  /*2410*/  MUFU.TANH R50, R50 ;  /* 0x0000003200327308 */ /* 0x000f620000002400 */
[----:B------:R-:W-:Y:S01]  /*2420*/  FMNMX.FTZ R8, R105, R8, !PT ;  /* 0x0000000869087209 */ /* 0x000fe20007810000 */
[----:B------:R-:W-:Y:S01]  /*2430*/  FMUL.FTZ R76, R76, UR6 ;  /* 0x000000064c4c7c20 */ /* 0x000fe20008410000 */
[----:B------:R-:W-:Y:S01]  /*2440*/  ISETP.GT.AND P3, PT, R9, 0x19, PT ;  /* 0x000000190900780c */ /* 0x000fe20003f64270 */
[----:B------:R-:W-:Y:S01]  /*2450*/  FMUL.FTZ R80, R80, UR6 ;  /* 0x0000000650507c20 */ /* 0x000fe20008410000 */
[----:B---3--:R-:W-:Y:S01]  /*2460*/  FSEL R109, R38, -INF , P4 ;  /* 0xff800000266d7808 */ /* 0x008fe20002000000 */
[----:B------:R-:W-:Y:S01]  /*2470*/  FMUL.FTZ R84, R84, UR6 ;  /* 0x0000000654547c20 */ /* 0x000fe20008410000 */
[----:B------:R-:W-:Y:S01]  /*2480*/  FMNMX.FTZ R8, R107, R8, !PT ;  /* 0x000000086b087209 */ /* 0x000fe20007810000 */
[----:B------:R-:W3:Y:S01]  /*2490*/  MUFU.TANH R51, R51 ;  /* 0x0000003300337308 */ /* 0x000ee20000002400 */
[----:B------:R-:W-:Y:S01]  /*24a0*/  ISETP.GT.AND P4, PT, R9, 0x20, PT ;  /* 0x000000200900780c */ /* 0x000fe20003f84270 */
[----:B------:R3:W-:Y:S01]  /*24b0*/  @!P1 SYNCS.ARRIVE.TRANS64.RED.A1T0 RZ, [R0+URZ], RZ ;  /* 0x000000ff00ff99a7 */ /* 0x0007e2000810043f */
[----:B------:R-:W-:-:S02]  /*24c0*/  FSEL R111, R39, -INF , P3 ;  /* 0xff800000276f7808 */ /* 0x000fc40001800000 */
[----:B------:R-:W-:Y:S02]  /*24d0*/  FMNMX.FTZ R8, R109, R8, !PT ;  /* 0x000000086d087209 */ /* 0x000fe40007810000 */
[----:B------:R-:W-:Y:S01]  /*24e0*/  ISETP.GT.AND P3, PT, R9, 0x21, PT ;  /* 0x000000210900780c */ /* 0x000fe20003f64270 */
[----:B------:R-:W-:Y:S01]  /*24f0*/  MUFU.TANH R54, R54 ;  /* 0x0000003600367308 */ /* 0x000fe20000002400 */
[----:B0-----:R-:W-:Y:S02]  /*2500*/  FSEL R113, R42, -INF , P4 ;  /* 0xff8000002a717808 */ /* 0x001fe40002000000 */
[----:B------:R-:W-:Y:S02]  /*2510*/  FMNMX.FTZ R8, R111, R8, !PT ;  /* 0x000000086f087209 */ /* 0x000fe40007810000 */
[----:B------:R-:W-:Y:S02]  /*2520*/  ISETP.GT.AND P4, PT, R9, 0x28, PT ;  /* 0x000000280900780c */ /* 0x000fe40003f84270 */
[----:B--2---:R-:W-:Y:S01]  /*2530*/  FSEL R95, R43, -INF , P3 ;  /* 0xff8000002b5f7808 */ /* 0x004fe20001800000 */
[----:B------:R-:W0:Y:S01]  /*2540*/  MUFU.TANH R55, R55 ;  /* 0x0000003700377308 */ /* 0x000e220000002400 */
[----:B------:R-:W-:Y:S01]  /*2550*/  FMNMX.FTZ R34, R113, R8, !PT ;  /* 0x0000000871227209 */ /* 0x000fe20007810000 */
[----:B------:R-:W-:Y:S01]  /*2560*/  FMUL.FTZ R8, R71, UR6 ;  /* 0x0000000647087c20 */ /* 0x000fe20008410000 */
[----:B------:R-:W-:-:S02]  /*2570*/  ISETP.GT.AND P3, PT, R9, 0x29, PT ;  /* 0x000000290900780c */ /* 0x000fc40003f64270 */
[----:B----4-:R-:W-:Y:S02]  /*2580*/  FSEL R93, R46, -INF , P4 ;  /* 0xff8000002e5d7808 */ /* 0x010fe40002000000 */
[----:B------:R-:W-:Y:S01]  /*2590*/  FMNMX.FTZ R34, R95, R34, !PT ;  /* 0x000000225f227209 */ /* 0x000fe20007810000 */
[----:B------:R-:W-:Y:S01]  /*25a0*/  MUFU.TANH R57, R58 ;  /* 0x0000003a00397308 */ /* 0x000fe20000002400 */
[----:B------:R-:W-:Y:S02]  /*25b0*/  ISETP.GT.AND P4, PT, R9, 0x30, PT ;  /* 0x000000300900780c */ /* 0x000fe40003f84270 */
[----:B-1----:R-:W-:Y:S02]  /*25c0*/  FSEL R91, R47, -INF , P3 ;  /* 0xff8000002f5b7808 */ /* 0x002fe40001800000 */
[----:B------:R-:W-:Y:S02]  /*25d0*/  FMNMX.FTZ R34, R93, R34, !PT ;  /* 0x000000225d227209 */ /* 0x000fe40007810000 */
[----:B------:R-:W-:Y:S01]  /*25e0*/  ISETP.GT.AND P3, PT, R9, 0x31, PT ;  /* 0x000000310900780c */ /* 0x000fe20003f64270 */
[----:B------:R-:W1:Y:S01]  /*25f0*/  MUFU.TANH R27, R59 ;  /* 0x0000003b001b7308 */ /* 0x000e620000002400 */
[----:B-----5:R-:W-:-:S02]  /*2600*/  FSEL R71, R50, -INF , P4 ;  /* 0xff80000032477808 */ /* 0x020fc40002000000 */
[----:B------:R-:W-:Y:S01]  /*2610*/  FMNMX.FTZ R34, R91, R34, !PT ;  /* 0x000000225b227209 */ /* 0x000fe20007810000 */
[----:B------:R-:W2:Y:S01]  /*2620*/  @P2 LDC R50, c[0x0][0x450] ;  /* 0x00011400ff322b82 */ /* 0x000ea20000000800 */
[----:B------:R-:W-:Y:S02]  /*2630*/  ISETP.GT.AND P4, PT, R9, 0x38, PT ;  /* 0x000000380900780c */ /* 0x000fe40003f84270 */
[----:B------:R-:W-:Y:S01]  /*2640*/  FMNMX.FTZ R34, R71, R34, !PT ;  /* 0x0000002247227209 */ /* 0x000fe20007810000 */
[----:B------:R3:W-:Y:S01]  /*2650*/  MUFU.TANH R33, R67 ;  /* 0x0000004300217308 */ /* 0x0007e20000002400 */
[----:B------:R-:W-:-:S04]  /*2660*/  VIADDMNMX R30, R26, R97, R30, PT ;  /* 0x000000611a1e7246 */ /* 0x000fc8000380011e */
[----:B------:R-:W-:-:S03]  /*2670*/  ISETP.GT.AND P5, PT, R30, 0x8, PT ;  /* 0x000000081e00780c */ /* 0x000fc60003fa4270 */
[----:B------:R-:W4:Y:S01]  /*2680*/  MUFU.TANH R62, R62 ;  /* 0x0000003e003e7308 */ /* 0x000f220000002400 */
[----:B---3--:R-:W-:Y:S02]  /*2690*/  FSEL R67, R51, -INF , P3 ;  /* 0xff80000033437808 */ /* 0x008fe40001800000 */
[----:B------:R-:W-:Y:S02]  /*26a0*/  ISETP.GT.AND P3, PT, R9, 0x39, PT ;  /* 0x000000390900780c */ /* 0x000fe40003f64270 */
[----:B------:R-:W-:Y:S02]  /*26b0*/  FMNMX.FTZ R34, R67, R34, !PT ;  /* 0x0000002243227209 */ /* 0x000fe40007810000 */
[----:B0-----:R-:W-:Y:S01]  /*26c0*/  FSEL R59, R55, -INF , P3 ;  /* 0xff800000373b7808 */ /* 0x001fe20001800000 */
[----:B------:R0:W3:Y:S01]  /*26d0*/  MUFU.TANH R29, R63 ;  /* 0x0000003f001d7308 */ /* 0x0000e20000002400 */
[----:B------:R-:W-:-:S04]  /*26e0*/  ISETP.GT.AND P3, PT, R9, 0x41, PT ;  /* 0x000000410900780c */ /* 0x000fc80003f64270 */
[----:B-1----:R-:W-:Y:S02]  /*26f0*/  FSEL R55, R27, -INF , P3 ;  /* 0xff8000001b377808 */ /* 0x002fe40001800000 */
[C---:B------:R-:W-:Y:S01]  /*2700*/  ISETP.GT.AND P3, PT, R9.reuse, 0x49, PT ;  /* 0x000000490900780c */ /* 0x040fe20003f64270 */
[----:B------:R-:W1:Y:S01]  /*2710*/  MUFU.TANH R66, R66 ;  /* 0x0000004200427308 */ /* 0x000e620000002400 */
        /* <DEDUP_REMOVED lines=8> */
[----:B----4-:R-:W-:Y:S01]  /*27a0*/  FSEL R27, R62, -INF , P4 ;  /* 0xff8000003e1b7808 */ /* 0x010fe20002000000 */
[----:B------:R-:W4:Y:S01]  /*27b0*/  MUFU.TANH R8, R8 ;  /* 0x0000000800087308 */ /* 0x000f220000002400 */
[----:B------:R-:W-:Y:S02]  /*27c0*/  FMNMX.FTZ R34, R55, R34, !PT ;  /* 0x0000002237227209 */ /* 0x000fe40007810000 */
[----:B------:R-:W-:Y:S02]  /*27d0*/  ISETP.GT.AND P4, PT, R9, 0x50, PT ;  /* 0x000000500900780c */ /* 0x000fe40003f84270 */
[----:B---3--:R-:W-:-:S02]  /*27e0*/  FSEL R31, R29, -INF , P3 ;  /* 0xff8000001d1f7808 */ /* 0x008fc40001800000 */
[----:B------:R-:W-:Y:S01]  /*27f0*/  FMNMX.FTZ R34, R27, R34, !PT ;  /* 0x000000221b227209 */ /* 0x000fe20007810000 */
[----:B------:R-:W3:Y:S01]  /*2800*/  MUFU.TANH R39, R74 ;  /* 0x0000004a00277308 */ /* 0x000ee20000002400 */
[----:B------:R-:W-:Y:S02]  /*2810*/  ISETP.GT.AND P3, PT, R9, 0x51, PT ;  /* 0x000000510900780c */ /* 0x000fe40003f64270 */
[----:B-1----:R-:W-:Y:S02]  /*2820*/  FSEL R29, R66, -INF , P4 ;  /* 0xff800000421d7808 */ /* 0x002fe40002000000 */
[----:B------:R-:W-:Y:S02]  /*2830*/  FMNMX.FTZ R34, R31, R34, !PT ;  /* 0x000000221f227209 */ /* 0x000fe40007810000 */
[----:B------:R-:W-:Y:S01]  /*2840*/  ISETP.GT.AND P4, PT, R9, 0x58, PT ;  /* 0x000000580900780c */ /* 0x000fe20003f84270 */
[----:B------:R-:W1:Y:S01]  /*2850*/  MUFU.TANH R37, R75 ;  /* 0x0000004b00257308 */ /* 0x000e620000002400 */
[----:B------:R-:W-:-:S02]  /*2860*/  FSEL R33, R33, -INF , P3 ;  /* 0xff80000021217808 */ /* 0x000fc40001800000 */
[----:B------:R-:W-:Y:S02]  /*2870*/  FMNMX.FTZ R34, R29, R34, !PT ;  /* 0x000000221d227209 */ /* 0x000fe40007810000 */
[----:B------:R-:W-:Y:S02]  /*2880*/  ISETP.GT.AND P3, PT, R9, 0x59, PT ;  /* 0x000000590900780c */ /* 0x000fe40003f64270 */
[----:B0-----:R-:W-:Y:S01]  /*2890*/  FSEL R35, R35, -INF , P4 ;  /* 0xff80000023237808 */ /* 0x001fe20002000000 */
[----:B------:R-:W0:Y:S01]  /*28a0*/  MUFU.TANH R43, R78 ;  /* 0x0000004e002b7308 */ /* 0x000e220000002400 */
[----:B------:R-:W-:Y:S02]  /*28b0*/  FMNMX.FTZ R34, R33, R34, !PT ;  /* 0x0000002221227209 */ /* 0x000fe40007810000 */
[----:B------:R-:W-:Y:S02]  /*28c0*/  ISETP.GT.AND P4, PT, R9, 0x60, PT ;  /* 0x000000600900780c */ /* 0x000fe40003f84270 */
[----:B----4-:R-:W-:-:S02]  /*28d0*/  FSEL R41, R8, -INF , P3 ;  /* 0xff80000008297808 */ /* 0x010fc40001800000 */
[----:B------:R-:W-:Y:S01]  /*28e0*/  FMNMX.FTZ R34, R35, R34, !PT ;  /* 0x0000002223227209 */ /* 0x000fe20007810000 */
[----:B------:R-:W4:Y:S01]  /*28f0*/  MUFU.TANH R45, R79 ;  /* 0x0000004f002d7308 */ /* 0x000f220000002400 */
[----:B------:R-:W-:Y:S02]  /*2900*/  ISETP.GT.AND P3, PT, R9, 0x61, PT ;  /* 0x000000610900780c */ /* 0x000fe40003f64270 */
[----:B---3--:R-:W-:Y:S02]  /*2910*/  FSEL R39, R39, -INF , P4 ;  /* 0xff80000027277808 */ /* 0x008fe40002000000 */
[----:B------:R-:W-:Y:S02]  /*2920*/  FMNMX.FTZ R34, R41, R34, !PT ;  /* 0x0000002229227209 */ /* 0x000fe40007810000 */
[----:B------:R-:W-:Y:S01]  /*2930*/  ISETP.GT.AND P4, PT, R9, 0x68, PT ;  /* 0x000000680900780c */ /* 0x000fe20003f84270 */
[----:B------:R-:W3:Y:S01]  /*2940*/  MUFU.TANH R47, R82 ;  /* 0x00000052002f7308 */ /* 0x000ee20000002400 */
[----:B-1----:R-:W-:-:S02]  /*2950*/  FSEL R37, R37, -INF , P3 ;  /* 0xff80000025257808 */ /* 0x002fc40001800000 */
        /* <DEDUP_REMOVED lines=8> */
[----:B------:R-:W1:Y:S01]  /*29e0*/  MUFU.TANH R53, R86 ;  /* 0x0000005600357308 */ /* 0x000e620000002400 */
[----:B------:R-:W-:Y:S02]  /*29f0*/  ISETP.GT.AND P3, PT, R9, 0x71, PT ;  /* 0x000000710900780c */ /* 0x000fe40003f64270 */
[----:B---3--:R-:W-:Y:S02]  /*2a00*/  FSEL R47, R47, -INF , P4 ;  /* 0xff8000002f2f7808 */ /* 0x008fe40002000000 */
[----:B------:R-:W-:Y:S02]  /*2a10*/  FMNMX.FTZ R34, R45, R34, !PT ;  /* 0x000000222d227209 */ /* 0x000fe40007810000 */
[----:B------:R-:W-:Y:S01]  /*2a20*/  ISETP.GT.AND P4, PT, R9, 0x78, PT ;  /* 0x000000780900780c */ /* 0x000fe20003f84270 */
[----:B------:R-:W3:Y:S01]  /*2a30*/  MUFU.TANH R51, R87 ;  /* 0x0000005700337308 */ /* 0x000ee20000002400 */
[----:B0-----:R-:W-:-:S02]  /*2a40*/  FSEL R49, R49, -INF , P3 ;  /* 0xff80000031317808 */ /* 0x001fc40001800000 */
[----:B------:R-:W-:Y:S02]  /*2a50*/  FMNMX.FTZ R34, R47, R34, !PT ;  /* 0x000000222f227209 */ /* 0x000fe40007810000 */
[----:B------:R-:W-:Y:S02]  /*2a60*/  ISETP.GT.AND P3, PT, R9, 0x79, PT ;  /* 0x000000790900780c */ /* 0x000fe40003f64270 */
[----:B------:R-:W-:Y:S01]  /*2a70*/  FMNMX.FTZ R34, R49, R34, !PT ;  /* 0x0000002231227209 */ /* 0x000fe20007810000 */
[----:B------:R-:W-:Y:S01]  /*2a80*/  MUFU.TANH R21, R21 ;  /* 0x0000001500157308 */ /* 0x000fe20000002400 */
[----:B-1----:R-:W-:Y:S02]  /*2a90*/  FSEL R53, R53, -INF , P4 ;  /* 0xff80000035357808 */ /* 0x002fe40002000000 */
[----:B------:R-:W-:Y:S02]  /*2aa0*/  ISETP.GT.AND P4, PT, R30, 0x1, PT ;  /* 0x000000011e00780c */ /* 0x000fe40003f84270 */
[----:B------:R-:W-:-:S03]  /*2ab0*/  FMNMX.FTZ R34, R53, R34, !PT ;  /* 0x0000002235227209 */ /* 0x000fc60007810000 */
[----:B------:R-:W0:Y:S01]  /*2ac0*/  MUFU.TANH R89, R89 ;  /* 0x0000005900597308 */ /* 0x000e220000002400 */
[----:B---3--:R-:W-:-:S04]  /*2ad0*/  FSEL R51, R51, -INF , P3 ;  /* 0xff80000033337808 */ /* 0x008fc80001800000 */
[----:B------:R-:W-:-:S03]  /*2ae0*/  FMNMX.FTZ R34, R51, R34, !PT ;  /* 0x0000002233227209 */ /* 0x000fc60007810000 */
[----:B------:R-:W1:Y:S02]  /*2af0*/  MUFU.TANH R90, R90 ;  /* 0x0000005a005a7308 */ /* 0x000e640000002400 */
[----:B------:R-:W3:Y:S06]  /*2b00*/  SHFL.BFLY PT, R9, R34, 0x2, 0x1f ;  /* 0x0c401f0022097f89 */ /* 0x000eec00000e0000 */
[----:B------:R-:W4:Y:S01]  /*2b10*/  MUFU.TANH R28, R28 ;  /* 0x0000001c001c7308 */ /* 0x000f220000002400 */
[----:B0-----:R-:W-:Y:S02]  /*2b20*/  FSEL R89, R89, -INF , P4 ;  /* 0xff80000059597808 */ /* 0x001fe40002000000 */
[----:B------:R-:W-:-:S05]  /*2b30*/  ISETP.GT.AND P4, PT, R30, 0x10, PT ;  /* 0x000000101e00780c */ /* 0x000fca0003f84270 */
[----:B------:R-:W-:Y:S08]  /*2b40*/  MUFU.TANH R24, R24 ;  /* 0x0000001800187308 */ /* 0x000ff00000002400 */
[----:B------:R-:W0:Y:S01]  /*2b50*/  MUFU.TANH R25, R25 ;  /* 0x0000001900197308 */ /* 0x000e220000002400 */
[----:B---3--:R-:W-:-:S05]  /*2b60*/  FMNMX.FTZ R9, R34, R9, !PT ;  /* 0x0000000922097209 */ /* 0x008fca0007810000 */
[----:B------:R-:W3:Y:S02]  /*2b70*/  SHFL.BFLY PT, R8, R9, 0x1, 0x1f ;  /* 0x0c201f0009087f89 */ /* 0x000ee400000e0000 */
[----:B------:R-:W-:Y:S08]  /*2b80*/  MUFU.TANH R20, R20 ;  /* 0x0000001400147308 */ /* 0x000ff00000002400 */
[----:B------:R1:W-:Y:S08]  /*2b90*/  MUFU.TANH R36, R61 ;  /* 0x0000003d00247308 */ /* 0x0003f00000002400 */
[----:B------:R-:W5:Y:S01]  /*2ba0*/  MUFU.TANH R15, R15 ;  /* 0x0000000f000f7308 */ /* 0x000f620000002400 */
[----:B-1----:R-:W-:-:S02]  /*2bb0*/  FSEL R61, R90, -INF , P5 ;  /* 0xff8000005a3d7808 */ /* 0x002fc40002800000 */
[----:B---3--:R-:W-:Y:S01]  /*2bc0*/  FMNMX.FTZ R9, R9, R8, !PT ;  /* 0x0000000809097209 */ /* 0x008fe20007810000 */
[----:B------:R-:W-:-:S04]  /*2bd0*/  IMAD.U32 R8, RZ, RZ, UR7 ;  /* 0x00000007ff087e24 */ /* 0x000fc8000f8e00ff */
[----:B------:R4:W-:Y:S01]  /*2be0*/  MUFU.TANH R38, R65 ;  /* 0x0000004100267308 */ /* 0x0009e20000002400 */
[C---:B------:R-:W-:Y:S01]  /*2bf0*/  FSETP.NEU.FTZ.AND P3, PT, R9.reuse, -INF , PT ;  /* 0xff8000000900780b */ /* 0x040fe20003f7d000 */
[----:B------:R-:W-:-:S05]  /*2c00*/  FMUL.FTZ R34, R9, R8 ;  /* 0x0000000809227220 */ /* 0x000fca0000410000 */
[----:B------:R-:W-:Y:S01]  /*2c10*/  FSEL R42, R34, RZ, P3 ;  /* 0x000000ff222a7208 */ /* 0x000fe20001800000 */
[----:B------:R-:W-:Y:S01]  /*2c20*/  MUFU.TANH R13, R13 ;  /* 0x0000000d000d7308 */ /* 0x000fe20000002400 */
[----:B------:R-:W-:-:S03]  /*2c30*/  ISETP.GT.AND P3, PT, R30, RZ, PT ;  /* 0x000000ff1e00720c */ /* 0x000fc60003f64270 */
[-CC-:B------:R-:W-:Y:S01]  /*2c40*/  FFMA.FTZ R32, R32, R8.reuse, -R42.reuse ;  /* 0x0000000820207223 */ /* 0x180fe2000001082a */
[----:B------:R-:W-:Y:S01]  /*2c50*/  FSEL R21, R21, -INF , P3 ;  /* 0xff80000015157808 */ /* 0x000fe20001800000 */
[-CC-:B------:R-:W-:Y:S01]  /*2c60*/  FFMA.FTZ R175, R93, R8.reuse, -R42.reuse ;  /* 0x000000085daf7223 */ /* 0x180fe2000001082a */
[----:B------:R-:W-:Y:S01]  /*2c70*/  ISETP.GT.AND P3, PT, R30, 0x9, PT ;  /* 0x000000091e00780c */ /* 0x000fe20003f64270 */
[----:B------:R1:W-:Y:S01]  /*2c80*/  MUFU.EX2 R26, R32 ;  /* 0x00000020001a7308 */ /* 0x0003e20000000800 */
[-CC-:B------:R-:W-:Y:S01]  /*2c90*/  FFMA.FTZ R169, R71, R8.reuse, -R42.reuse ;  /* 0x0000000847a97223 */ /* 0x180fe2000001082a */
[-CC-:B------:R-:W-:Y:S01]  /*2ca0*/  FFMA.FTZ R171, R63, R8.reuse, -R42.reuse ;  /* 0x000000083fab7223 */ /* 0x180fe2000001082a */
[----:B----4-:R-:W-:Y:S01]  /*2cb0*/  FSEL R65, R28, -INF , P3 ;  /* 0xff8000001c417808 */ /* 0x010fe20001800000 */
[-CC-:B------:R-:W-:Y:S01]  /*2cc0*/  FFMA.FTZ R181, R99, R8.reuse, -R42.reuse ;  /* 0x0000000863b57223 */ /* 0x180fe2000001082a */
[C---:B------:R-:W-:Y:S01]  /*2cd0*/  ISETP.GT.AND P3, PT, R30.reuse, 0x11, PT ;  /* 0x000000111e00780c */ /* 0x040fe20003f64270 */
[-CC-:B------:R-:W-:Y:S01]  /*2ce0*/  FFMA.FTZ R183, R101, R8.reuse, -R42.reuse ;  /* 0x0000000865b77223 */ /* 0x180fe2000001082a */
[-CC-:B------:R-:W-:Y:S01]  /*2cf0*/  FFMA.FTZ R103, R103, R8.reuse, -R42.reuse ;  /* 0x0000000867677223 */ /* 0x180fe2000001082a */
[----:B------:R3:W-:Y:S01]  /*2d00*/  MUFU.TANH R40, R69 ;  /* 0x0000004500287308 */ /* 0x0007e20000002400 */
[----:B-1----:R-:W-:Y:S01]  /*2d10*/  FMNMX.FTZ R32, R21, R89, !PT ;  /* 0x0000005915207209 */ /* 0x002fe20007810000 */
[-CC-:B------:R-:W-:Y:S01]  /*2d20*/  FFMA.FTZ R153, R57, R8.reuse, -R42.reuse ;  /* 0x0000000839997223 */ /* 0x180fe2000001082a */
[----:B0-----:R-:W-:Y:S01]  /*2d30*/  FSEL R25, R25, -INF , P3 ;  /* 0xff80000019197808 */ /* 0x001fe20001800000 */
[--C-:B------:R-:W-:Y:S01]  /*2d40*/  FFMA.FTZ R155, R27, R8, -R42.reuse ;  /* 0x000000081b9b7223 */ /* 0x100fe2000001082a */
[----:B------:R-:W-:Y:S01]  /*2d50*/  FMNMX.FTZ R32, R61, R32, !PT ;  /* 0x000000203d207209 */ /* 0x000fe20007810000 */
[-CC-:B------:R-:W-:Y:S01]  /*2d60*/  FFMA.FTZ R177, R105, R8.reuse, -R42.reuse ;  /* 0x0000000869b17223 */ /* 0x180fe2000001082a */
[----:B------:R-:W-:Y:S01]  /*2d70*/  ISETP.GT.AND P3, PT, R30, 0x19, PT ;  /* 0x000000191e00780c */ /* 0x000fe20003f64270 */
[----:B------:R-:W0:Y:S01]  /*2d80*/  MUFU.TANH R14, R14 ;  /* 0x0000000e000e7308 */ /* 0x000e220000002400 */
[----:B---3--:R-:W-:Y:S01]  /*2d90*/  FSEL R69, R24, -INF , P4 ;  /* 0xff80000018457808 */ /* 0x008fe20002000000 */
[--C-:B------:R-:W-:Y:S01]  /*2da0*/  FFMA.FTZ R24, R55, R8, -R42.reuse ;  /* 0x0000000837187223 */ /* 0x100fe2000001082a */
[----:B------:R-:W-:Y:S01]  /*2db0*/  FMNMX.FTZ R32, R65, R32, !PT ;  /* 0x0000002041207209 */ /* 0x000fe20007810000 */
[-CC-:B------:R-:W-:Y:S01]  /*2dc0*/  FFMA.FTZ R179, R109, R8.reuse, -R42.reuse ;  /* 0x000000086db37223 */ /* 0x180fe2000001082a */
[C---:B------:R-:W-:Y:S01]  /*2dd0*/  ISETP.GT.AND P4, PT, R30.reuse, 0x18, PT ;  /* 0x000000181e00780c */ /* 0x040fe20003f84270 */
[--C-:B------:R-:W-:Y:S01]  /*2de0*/  FFMA.FTZ R173, R113, R8, -R42.reuse ;  /* 0x0000000871ad7223 */ /* 0x100fe2000001082a */
[----:B------:R-:W-:Y:S01]  /*2df0*/  FMNMX.FTZ R32, R69, R32, !PT ;  /* 0x0000002045207209 */ /* 0x000fe20007810000 */
[----:B------:R-:W-:Y:S01]  /*2e00*/  MUFU.TANH R12, R12 ;  /* 0x0000000c000c7308 */ /* 0x000fe20000002400 */
[----:B-----5:R-:W-:Y:S01]  /*2e10*/  FSEL R15, R15, -INF , P3 ;  /* 0xff8000000f0f7808 */ /* 0x020fe20001800000 */
[--C-:B------:R-:W-:Y:S01]  /*2e20*/  FFMA.FTZ R157, R29, R8, -R42.reuse ;  /* 0x000000081d9d7223 */ /* 0x100fe2000001082a */
[----:B------:R-:W-:Y:S01]  /*2e30*/  FMNMX.FTZ R32, R25, R32, !PT ;  /* 0x0000002019207209 */ /* 0x000fe20007810000 */
[-CC-:B------:R-:W-:Y:S01]  /*2e40*/  FFMA.FTZ R159, R35, R8.reuse, -R42.reuse ;  /* 0x00000008239f7223 */ /* 0x180fe2000001082a */
[----:B------:R-:W-:Y:S01]  /*2e50*/  ISETP.GT.AND P3, PT, R30, 0x21, PT ;  /* 0x000000211e00780c */ /* 0x000fe20003f64270 */
[-CC-:B------:R-:W-:Y:S01]  /*2e60*/  FFMA.FTZ R161, R39, R8.reuse, -R42.reuse ;  /* 0x0000000827a17223 */ /* 0x180fe2000001082a */
[-CC-:B------:R-:W-:Y:S01]  /*2e70*/  FFMA.FTZ R163, R43, R8.reuse, -R42.reuse ;  /* 0x000000082ba37223 */ /* 0x180fe2000001082a */
[----:B------:R1:W-:Y:S01]  /*2e80*/  MUFU.TANH R44, R73 ;  /* 0x00000049002c7308 */ /* 0x0003e20000002400 */
[----:B0-----:R-:W-:Y:S01]  /*2e90*/  FSEL R75, R14, -INF , P3 ;  /* 0xff8000000e4b7808 */ /* 0x001fe20001800000 */
[-CC-:B------:R-:W-:Y:S01]  /*2ea0*/  FFMA.FTZ R14, R59, R8.reuse, -R42.reuse ;  /* 0x000000083b0e7223 */ /* 0x180fe2000001082a */
[----:B------:R-:W-:Y:S01]  /*2eb0*/  ISETP.GT.AND P3, PT, R30, 0x29, PT ;  /* 0x000000291e00780c */ /* 0x000fe20003f64270 */
[-CC-:B------:R-:W-:Y:S01]  /*2ec0*/  FFMA.FTZ R165, R47, R8.reuse, -R42.reuse ;  /* 0x000000082fa57223 */ /* 0x180fe2000001082a */
[-CC-:B------:R-:W-:Y:S01]  /*2ed0*/  FFMA.FTZ R49, R49, R8.reuse, -R42.reuse ;  /* 0x0000000831317223 */ /* 0x180fe2000001082a */
[-CC-:B------:R-:W-:Y:S01]  /*2ee0*/  FFMA.FTZ R167, R53, R8.reuse, -R42.reuse ;  /* 0x0000000835a77223 */ /* 0x180fe2000001082a */
[-CC-:B------:R-:W-:Y:S01]  /*2ef0*/  FFMA.FTZ R51, R51, R8.reuse, -R42.reuse ;  /* 0x0000000833337223 */ /* 0x180fe2000001082a */
[----:B------:R-:W0:Y:S01]  /*2f00*/  MUFU.TANH R11, R11 ;  /* 0x0000000b000b7308 */ /* 0x000e220000002400 */
[----:B-1----:R-:W-:Y:S01]  /*2f10*/  FSEL R73, R20, -INF , P4 ;  /* 0xff80000014497808 */ /* 0x002fe20002000000 */
[----:B------:R-:W-:Y:S01]  /*2f20*/  FFMA.FTZ R20, R107, R8, -R42 ;  /* 0x000000086b147223 */ /* 0x000fe2000001082a */
[----:B------:R-:W-:-:S02]  /*2f30*/  ISETP.GT.AND P4, PT, R30, 0x20, PT ;  /* 0x000000201e00780c */ /* 0x000fc40003f84270 */
[----:B------:R-:W-:Y:S02]  /*2f40*/  CS2R R112, SRZ ;  /* 0x0000000000707805 */ /* 0x000fe4000001ff00 */
[----:B------:R-:W-:Y:S02]  /*2f50*/  FMNMX.FTZ R32, R73, R32, !PT ;  /* 0x0000002049207209 */ /* 0x000fe40007810000 */
[----:B------:R-:W-:Y:S02]  /*2f60*/  CS2R R108, SRZ ;  /* 0x00000000006c7805 */ /* 0x000fe4000001ff00 */
[----:B------:R-:W-:Y:S01]  /*2f70*/  FSEL R13, R13, -INF , P4 ;  /* 0xff8000000d0d7808 */ /* 0x000fe20002000000 */
[----:B------:R-:W1:Y:S01]  /*2f80*/  MUFU.TANH R7, R7 ;  /* 0x0000000700077308 */ /* 0x000e620000002400 */
[----:B------:R-:W-:Y:S02]  /*2f90*/  FMNMX.FTZ R32, R15, R32, !PT ;  /* 0x000000200f207209 */ /* 0x000fe40007810000 */
[----:B------:R-:W-:-:S02]  /*2fa0*/  CS2R R106, SRZ ;  /* 0x00000000006a7805 */ /* 0x000fc4000001ff00 */
[----:B------:R-:W-:Y:S02]  /*2fb0*/  ISETP.GT.AND P4, PT, R30, 0x28, PT ;  /* 0x000000281e00780c */ /* 0x000fe40003f84270 */
[----:B------:R-:W-:Y:S02]  /*2fc0*/  CS2R R104, SRZ ;  /* 0x0000000000687805 */ /* 0x000fe4000001ff00 */
[----:B------:R-:W-:Y:S01]  /*2fd0*/  FMNMX.FTZ R32, R13, R32, !PT ;  /* 0x000000200d207209 */ /* 0x000fe20007810000 */
[----:B------:R-:W-:Y:S03]  /*2fe0*/  MUFU.TANH R10, R10 ;  /* 0x0000000a000a7308 */ /* 0x000fe60000002400 */
[----:B------:R-:W-:Y:S02]  /*2ff0*/  FMNMX.FTZ R32, R75, R32, !PT ;  /* 0x000000204b207209 */ /* 0x000fe40007810000 */
[----:B0-----:R-:W-:-:S02]  /*3000*/  FSEL R79, R11, -INF , P3 ;  /* 0xff8000000b4f7808 */ /* 0x001fc40001800000 */
[----:B------:R-:W-:Y:S01]  /*3010*/  ISETP.GT.AND P3, PT, R30, 0x31, PT ;  /* 0x000000311e00780c */ /* 0x000fe20003f64270 */
[----:B------:R-:W0:Y:S08]  /*3020*/  MUFU.TANH R6, R6 ;  /* 0x0000000600067308 */ /* 0x000e300000002400 */
[----:B------:R3:W-:Y:S08]  /*3030*/  MUFU.TANH R46, R77 ;  /* 0x0000004d002e7308 */ /* 0x0007f00000002400 */
[----:B------:R-:W-:Y:S01]  /*3040*/  MUFU.TANH R5, R5 ;  /* 0x0000000500057308 */ /* 0x000fe20000002400 */
[----:B---3--:R-:W-:Y:S01]  /*3050*/  FSEL R77, R12, -INF , P4 ;  /* 0xff8000000c4d7808 */ /* 0x008fe20002000000 */
[----:B------:R-:W-:Y:S01]  /*3060*/  FFMA.FTZ R12, R111, R8, -R42 ;  /* 0x000000086f0c7223 */ /* 0x000fe2000001082a */
[----:B------:R-:W-:-:S02]  /*3070*/  ISETP.GT.AND P4, PT, R30, 0x30, PT ;  /* 0x000000301e00780c */ /* 0x000fc40003f84270 */
[----:B------:R-:W-:Y:S02]  /*3080*/  CS2R R110, SRZ ;  /* 0x00000000006e7805 */ /* 0x000fe4000001ff00 */
[----:B------:R-:W-:Y:S02]  /*3090*/  FMNMX.FTZ R32, R77, R32, !PT ;  /* 0x000000204d207209 */ /* 0x000fe40007810000 */
[----:B-1----:R-:W-:Y:S01]  /*30a0*/  FSEL R7, R7, -INF , P4 ;  /* 0xff80000007077808 */ /* 0x002fe20002000000 */
[----:B------:R-:W1:Y:S01]  /*30b0*/  MUFU.TANH R3, R3 ;  /* 0x0000000300037308 */ /* 0x000e620000002400 */
[----:B------:R-:W-:Y:S02]  /*30c0*/  FMNMX.FTZ R32, R79, R32, !PT ;  /* 0x000000204f207209 */ /* 0x000fe40007810000 */
[----:B------:R-:W-:Y:S02]  /*30d0*/  ISETP.GT.AND P4, PT, R30, 0x38, PT ;  /* 0x000000381e00780c */ /* 0x000fe40003f84270 */
[----:B------:R-:W-:-:S02]  /*30e0*/  FMNMX.FTZ R32, R7, R32, !PT ;  /* 0x0000002007207209 */ /* 0x000fc40007810000 */
[----:B0-----:R-:W-:Y:S01]  /*30f0*/  FSEL R83, R6, -INF , P4 ;  /* 0xff80000006537808 */ /* 0x001fe20002000000 */
[----:B------:R-:W-:Y:S01]  /*3100*/  MUFU.TANH R4, R4 ;  /* 0x0000000400047308 */ /* 0x000fe20000002400 */
[----:B------:R-:W-:Y:S01]  /*3110*/  ISETP.GT.AND P4, PT, R30, 0x40, PT ;  /* 0x000000401e00780c */ /* 0x000fe20003f84270 */
[----:B------:R-:W-:-:S06]  /*3120*/  FFMA.FTZ R6, R95, R8, -R42 ;  /* 0x000000085f067223 */ /* 0x000fcc000001082a */
[----:B------:R0:W-:Y:S01]  /*3130*/  MUFU.TANH R48, R81 ;  /* 0x0000005100307308 */ /* 0x0001e20000002400 */
[----:B-1----:R-:W-:Y:S02]  /*3140*/  FSEL R3, R3, -INF , P4 ;  /* 0xff80000003037808 */ /* 0x002fe40002000000 */
[----:B------:R-:W-:-:S05]  /*3150*/  ISETP.GT.AND P4, PT, R30, 0x48, PT ;  /* 0x000000481e00780c */ /* 0x000fca0003f84270 */
[----:B------:R-:W1:Y:S01]  /*3160*/  MUFU.TANH R60, R60 ;  /* 0x0000003c003c7308 */ /* 0x000e620000002400 */
[----:B0-----:R-:W-:Y:S01]  /*3170*/  FSEL R81, R10, -INF , P3 ;  /* 0xff8000000a517808 */ /* 0x001fe20001800000 */
[----:B------:R-:W-:Y:S01]  /*3180*/  FFMA.FTZ R10, R67, R8, -R42 ;  /* 0x00000008430a7223 */ /* 0x000fe2000001082a */
[C---:B------:R-:W-:Y:S02]  /*3190*/  ISETP.GT.AND P3, PT, R30.reuse, 0x39, PT ;  /* 0x000000391e00780c */ /* 0x040fe40003f64270 */
[----:B------:R-:W-:Y:S02]  /*31a0*/  FMNMX.FTZ R32, R81, R32, !PT ;  /* 0x0000002051207209 */ /* 0x000fe40007810000 */
[----:B------:R-:W-:Y:S01]  /*31b0*/  FSEL R5, R5, -INF , P3 ;  /* 0xff80000005057808 */ /* 0x000fe20001800000 */
[----:B------:R-:W0:Y:S01]  /*31c0*/  MUFU.TANH R64, R64 ;  /* 0x0000004000407308 */ /* 0x000e220000002400 */
[----:B------:R-:W-:Y:S02]  /*31d0*/  FMNMX.FTZ R32, R83, R32, !PT ;  /* 0x0000002053207209 */ /* 0x000fe40007810000 */
[----:B------:R-:W-:-:S02]  /*31e0*/  ISETP.GT.AND P3, PT, R30, 0x41, PT ;  /* 0x000000411e00780c */ /* 0x000fc40003f64270 */
[----:B------:R-:W-:-:S03]  /*31f0*/  FMNMX.FTZ R32, R5, R32, !PT ;  /* 0x0000002005207209 */ /* 0x000fc60007810000 */
[----:B------:R3:W-:Y:S01]  /*3200*/  MUFU.TANH R34, R85 ;  /* 0x0000005500227308 */ /* 0x0007e20000002400 */
[----:B------:R-:W-:Y:S02]  /*3210*/  FMNMX.FTZ R32, R3, R32, !PT ;  /* 0x0000002003207209 */ /* 0x000fe40007810000 */
[----:B-1----:R-:W-:Y:S02]  /*3220*/  FSEL R87, R60, -INF , P4 ;  /* 0xff8000003c577808 */ /* 0x002fe40002000000 */
[----:B------:R-:W-:-:S03]  /*3230*/  ISETP.GT.AND P4, PT, R30, 0x50, PT ;  /* 0x000000501e00780c */ /* 0x000fc60003f84270 */
[----:B------:R-:W1:Y:S01]  /*3240*/  MUFU.TANH R68, R68 ;  /* 0x0000004400447308 */ /* 0x000e620000002400 */
[----:B---3--:R-:W-:Y:S01]  /*3250*/  FSEL R85, R4, -INF , P3 ;  /* 0xff80000004557808 */ /* 0x008fe20001800000 */
[----:B------:R-:W-:Y:S01]  /*3260*/  FFMA.FTZ R4, R91, R8, -R42 ;  /* 0x000000085b047223 */ /* 0x000fe2000001082a */
[----:B------:R-:W-:Y:S02]  /*3270*/  ISETP.GT.AND P3, PT, R30, 0x49, PT ;  /* 0x000000491e00780c */ /* 0x000fe40003f64270 */
[----:B------:R-:W-:Y:S02]  /*3280*/  FMNMX.FTZ R32, R85, R32, !PT ;  /* 0x0000002055207209 */ /* 0x000fe40007810000 */
[----:B------:R-:W-:Y:S01]  /*3290*/  FSEL R91, R36, -INF , P3 ;  /* 0xff800000245b7808 */ /* 0x000fe20001800000 */
[----:B------:R-:W3:Y:S01]  /*32a0*/  MUFU.TANH R72, R72 ;  /* 0x0000004800487308 */ /* 0x000ee20000002400 */
[----:B------:R-:W-:Y:S02]  /*32b0*/  FMNMX.FTZ R32, R87, R32, !PT ;  /* 0x0000002057207209 */ /* 0x000fe40007810000 */
[----:B------:R-:W-:-:S02]  /*32c0*/  ISETP.GT.AND P3, PT, R30, 0x51, PT ;  /* 0x000000511e00780c */ /* 0x000fc40003f64270 */
[----:B0-----:R-:W-:Y:S02]  /*32d0*/  FSEL R93, R64, -INF , P4 ;  /* 0xff800000405d7808 */ /* 0x001fe40002000000 */
[----:B------:R-:W-:Y:S01]  /*32e0*/  FMNMX.FTZ R32, R91, R32, !PT ;  /* 0x000000205b207209 */ /* 0x000fe20007810000 */
[----:B------:R-:W0:Y:S01]  /*32f0*/  MUFU.TANH R76, R76 ;  /* 0x0000004c004c7308 */ /* 0x000e220000002400 */
[----:B------:R-:W-:Y:S02]  /*3300*/  ISETP.GT.AND P4, PT, R30, 0x58, PT ;  /* 0x000000581e00780c */ /* 0x000fe40003f84270 */
[----:B------:R-:W-:Y:S01]  /*3310*/  FSEL R71, R38, -INF , P3 ;  /* 0xff80000026477808 */ /* 0x000fe20001800000 */
[----:B------:R-:W-:Y:S01]  /*3320*/  FFMA.FTZ R38, R45, R8, -R42 ;  /* 0x000000082d267223 */ /* 0x000fe2000001082a */
[----:B------:R-:W-:Y:S02]  /*3330*/  FMNMX.FTZ R32, R93, R32, !PT ;  /* 0x000000205d207209 */ /* 0x000fe40007810000 */
[----:B------:R-:W-:Y:S01]  /*3340*/  ISETP.GT.AND P3, PT, R30, 0x59, PT ;  /* 0x000000591e00780c */ /* 0x000fe20003f64270 */
[----:B------:R-:W4:Y:S01]  /*3350*/  MUFU.TANH R80, R80 ;  /* 0x0000005000507308 */ /* 0x000f220000002400 */
[----:B-1----:R-:W-:-:S02]  /*3360*/  FSEL R95, R68, -INF , P4 ;  /* 0xff800000445f7808 */ /* 0x002fc40002000000 */
[----:B------:R-:W-:Y:S02]  /*3370*/  FMNMX.FTZ R32, R71, R32, !PT ;  /* 0x0000002047207209 */ /* 0x000fe40007810000 */
[----:B------:R-:W-:Y:S02]  /*3380*/  ISETP.GT.AND P4, PT, R30, 0x60, PT ;  /* 0x000000601e00780c */ /* 0x000fe40003f84270 */
[----:B------:R-:W-:Y:S01]  /*3390*/  FSEL R67, R40, -INF , P3 ;  /* 0xff80000028437808 */ /* 0x000fe20001800000 */
[----:B------:R-:W-:Y:S01]  /*33a0*/  MUFU.TANH R84, R84 ;  /* 0x0000005400547308 */ /* 0x000fe20000002400 */
        /* <DEDUP_REMOVED lines=9> */
[----:B------:R-:W1:Y:S01]  /*3440*/  MUFU.EX2 R181, R181 ;  /* 0x000000b500b57308 */ /* 0x000e620000000800 */
[----:B0-----:R-:W-:-:S02]  /*3450*/  FSEL R99, R76, -INF , P4 ;  /* 0xff8000004c637808 */ /* 0x001fc40002000000 */
[----:B------:R-:W-:Y:S02]  /*3460*/  FMNMX.FTZ R32, R63, R32, !PT ;  /* 0x000000203f207209 */ /* 0x000fe40007810000 */
[----:B------:R-:W-:Y:S02]  /*3470*/  ISETP.GT.AND P4, PT, R30, 0x70, PT ;  /* 0x000000701e00780c */ /* 0x000fe40003f84270 */
[----:B------:R-:W-:Y:S01]  /*3480*/  FSEL R59, R46, -INF , P3 ;  /* 0xff8000002e3b7808 */ /* 0x000fe20001800000 */
[----:B------:R-:W0:Y:S01]  /*3490*/  MUFU.EX2 R183, R183 ;  /* 0x000000b700b77308 */ /* 0x000e220000000800 */
[----:B------:R-:W-:Y:S02]  /*34a0*/  FMNMX.FTZ R32, R99, R32, !PT ;  /* 0x0000002063207209 */ /* 0x000fe40007810000 */
[----:B------:R-:W-:Y:S02]  /*34b0*/  ISETP.GT.AND P3, PT, R30, 0x71, PT ;  /* 0x000000711e00780c */ /* 0x000fe40003f64270 */
[----:B----4-:R-:W-:-:S02]  /*34c0*/  FSEL R101, R80, -INF , P4 ;  /* 0xff80000050657808 */ /* 0x010fc40002000000 */
[----:B------:R-:W-:Y:S01]  /*34d0*/  FMNMX.FTZ R32, R59, R32, !PT ;  /* 0x000000203b207209 */ /* 0x000fe20007810000 */
[----:B------:R-:W3:Y:S01]  /*34e0*/  MUFU.EX2 R177, R177 ;  /* 0x000000b100b17308 */ /* 0x000ee20000000800 */
[----:B------:R-:W-:Y:S01]  /*34f0*/  ISETP.GT.AND P4, PT, R30, 0x78, PT ;  /* 0x000000781e00780c */ /* 0x000fe20003f84270 */
[----:B-1----:R-:W-:Y:S01]  /*3500*/  FADD.FTZ R46, R181, R26 ;  /* 0x0000001ab52e7221 */ /* 0x002fe20000010000 */
[----:B------:R-:W-:Y:S02]  /*3510*/  FSEL R57, R48, -INF , P3 ;  /* 0xff80000030397808 */ /* 0x000fe40001800000 */
[----:B------:R-:W-:Y:S02]  /*3520*/  FMNMX.FTZ R32, R101, R32, !PT ;  /* 0x0000002065207209 */ /* 0x000fe40007810000 */
[----:B------:R-:W-:Y:S01]  /*3530*/  ISETP.GT.AND P3, PT, R30, 0x79, PT ;  /* 0x000000791e00780c */ /* 0x000fe20003f64270 */
[----:B------:R-:W-:Y:S01]  /*3540*/  FFMA.FTZ R30, R31, R8, -R42 ;  /* 0x000000081f1e7223 */ /* 0x000fe2000001082a */
[----:B------:R-:W-:Y:S01]  /*3550*/  FSEL R103, R84, -INF , P4 ;  /* 0xff80000054677808 */ /* 0x000fe20002000000 */
[----:B------:R-:W1:Y:S01]  /*3560*/  MUFU.EX2 R20, R20 ;  /* 0x0000001400147308 */ /* 0x000e620000000800 */
[----:B------:R-:W-:-:S02]  /*3570*/  FMNMX.FTZ R32, R57, R32, !PT ;  /* 0x0000002039207209 */ /* 0x000fc40007810000 */
[----:B------:R-:W-:Y:S01]  /*3580*/  FSEL R55, R34, -INF , P3 ;  /* 0xff80000022377808 */ /* 0x000fe20001800000 */
[--C-:B------:R-:W-:Y:S01]  /*3590*/  FFMA.FTZ R34, R41, R8, -R42.reuse ;  /* 0x0000000829227223 */ /* 0x100fe2000001082a */
[----:B------:R-:W-:Y:S02]  /*35a0*/  FMNMX.FTZ R32, R103, R32, !PT ;  /* 0x0000002067207209 */ /* 0x000fe40007810000 */
[----:B------:R-:W-:Y:S01]  /*35b0*/  F2FP.BF16.F32.PACK_AB R181, R26, R181 ;  /* 0x000000b51ab5723e */ /* 0x000fe200000010ff */
[----:B------:R-:W4:Y:S01]  /*35c0*/  MUFU.EX2 R179, R179 ;  /* 0x000000b300b37308 */ /* 0x000f220000000800 */
[----:B------:R-:W-:Y:S01]  /*35d0*/  FMNMX.FTZ R11, R55, R32, !PT ;  /* 0x00000020370b7209 */ /* 0x000fe20007810000 */
[----:B------:R-:W-:-:S04]  /*35e0*/  FFMA.FTZ R32, R33, R8, -R42 ;  /* 0x0000000821207223 */ /* 0x000fc8000001082a */
[----:B------:R-:W5:Y:S02]  /*35f0*/  SHFL.BFLY PT, R36, R11, 0x2, 0x1f ;  /* 0x0c401f000b247f89 */ /* 0x000f6400000e0000 */
[----:B------:R-:W-:Y:S08]  /*3600*/  MUFU.EX2 R12, R12 ;  /* 0x0000000c000c7308 */ /* 0x000ff00000000800 */
[----:B------:R-:W-:Y:S08]  /*3610*/  MUFU.EX2 R173, R173 ;  /* 0x000000ad00ad7308 */ /* 0x000ff00000000800 */
[----:B------:R-:W-:Y:S01]  /*3620*/  MUFU.EX2 R6, R6 ;  /* 0x0000000600067308 */ /* 0x000fe20000000800 */
[----:B-----5:R-:W-:Y:S01]  /*3630*/  FMNMX.FTZ R27, R11, R36, !PT ;  /* 0x000000240b1b7209 */ /* 0x020fe20007810000 */
[----:B------:R-:W-:-:S06]  /*3640*/  FFMA.FTZ R36, R37, R8, -R42 ;  /* 0x0000000825247223 */ /* 0x000fcc000001082a */
[----:B------:R-:W-:Y:S01]  /*3650*/  MUFU.EX2 R175, R175 ;  /* 0x000000af00af7308 */ /* 0x000fe20000000800 */
[----:B------:R-:W5:Y:S07]  /*3660*/  SHFL.BFLY PT, R40, R27, 0x1, 0x1f ;  /* 0x0c201f001b287f89 */ /* 0x000f6e00000e0000 */
[----:B------:R-:W-:Y:S08]  /*3670*/  MUFU.EX2 R4, R4 ;  /* 0x0000000400047308 */ /* 0x000ff00000000800 */
[----:B------:R-:W-:Y:S08]  /*3680*/  MUFU.EX2 R169, R169 ;  /* 0x000000a900a97308 */ /* 0x000ff00000000800 */
[----:B------:R-:W-:Y:S01]  /*3690*/  MUFU.EX2 R10, R10 ;  /* 0x0000000a000a7308 */ /* 0x000fe20000000800 */
[----:B-----5:R-:W-:-:S04]  /*36a0*/  FMNMX.FTZ R11, R27, R40, !PT ;  /* 0x000000281b0b7209 */ /* 0x020fc80007810000 */
[C---:B------:R-:W-:Y:S01]  /*36b0*/  FSETP.NEU.FTZ.AND P3, PT, R11.reuse, -INF , PT ;  /* 0xff8000000b00780b */ /* 0x040fe20003f7d000 */
[-C--:B------:R-:W-:Y:S02]  /*36c0*/  FMUL.FTZ R27, R11, R8.reuse ;  /* 0x000000080b1b7220 */ /* 0x080fe40000410000 */
[----:B------:R-:W-:Y:S03]  /*36d0*/  MUFU.EX2 R171, R171 ;  /* 0x000000ab00ab7308 */ /* 0x000fe60000000800 */
[----:B------:R-:W-:Y:S02]  /*36e0*/  FSEL R42, R27, RZ, P3 ;  /* 0x000000ff1b2a7208 */ /* 0x000fe40001800000 */
[----:B------:R-:W5:Y:S03]  /*36f0*/  @P2 LDC R27, c[0x0][0x44c] ;  /* 0x00011300ff1b2b82 */ /* 0x000f660000000800 */
        /* <DEDUP_REMOVED lines=17> */
[----:B0-----:R-:W-:Y:S01]  /*3810*/  FADD.FTZ R15, R183, R46 ;  /* 0x0000002eb70f7221 */ /* 0x001fe20000010000 */
[-CC-:B------:R-:W-:Y:S01]  /*3820*/  FFMA.FTZ R81, R81, R8.reuse, -R42.reuse ;  /* 0x0000000851517223 */ /* 0x180fe2000001082a */
[-CC-:B------:R-:W-:Y:S01]  /*3830*/  FFMA.FTZ R83, R83, R8.reuse, -R42.reuse ;  /* 0x0000000853537223 */ /* 0x180fe2000001082a */
[-CC-:B------:R-:W-:Y:S01]  /*3840*/  FFMA.FTZ R3, R3, R8.reuse, -R42.reuse ;  /* 0x0000000803037223 */ /* 0x180fe2000001082a */
[----:B------:R-:W-:Y:S01]  /*3850*/  FADD.FTZ R46, R28, R15 ;  /* 0x0000000f1c2e7221 */ /* 0x000fe20000010000 */
[-CC-:B------:R-:W-:Y:S01]  /*3860*/  FFMA.FTZ R85, R85, R8.reuse, -R42.reuse ;  /* 0x0000000855557223 */ /* 0x180fe2000001082a */
[-C--:B------:R-:W-:Y:S01]  /*3870*/  FFMA.FTZ R87, R87, R8.reuse, -R42 ;  /* 0x0000000857577223 */ /* 0x080fe2000001082a */
[----:B------:R-:W0:Y:S01]  /*3880*/  MUFU.EX2 R180, R89 ;  /* 0x0000005900b47308 */ /* 0x000e220000000800 */
[----:B---3--:R-:W-:Y:S01]  /*3890*/  FADD.FTZ R15, R177, R46 ;  /* 0x0000002eb10f7221 */ /* 0x008fe20000010000 */
[-CC-:B------:R-:W-:Y:S01]  /*38a0*/  FFMA.FTZ R91, R91, R8.reuse, -R42.reuse ;  /* 0x000000085b5b7223 */ /* 0x180fe2000001082a */
[-CC-:B------:R-:W-:Y:S01]  /*38b0*/  FFMA.FTZ R93, R93, R8.reuse, -R42.reuse ;  /* 0x000000085d5d7223 */ /* 0x180fe2000001082a */
[-CC-:B------:R-:W-:Y:S01]  /*38c0*/  FFMA.FTZ R71, R71, R8.reuse, -R42.reuse ;  /* 0x0000000847477223 */ /* 0x180fe2000001082a */
[C---:B-1----:R-:W-:Y:S01]  /*38d0*/  FADD.FTZ R46, R20.reuse, R15 ;  /* 0x0000000f142e7221 */ /* 0x042fe20000010000 */
[-CC-:B------:R-:W-:Y:S01]  /*38e0*/  FFMA.FTZ R95, R95, R8.reuse, -R42.reuse ;  /* 0x000000085f5f7223 */ /* 0x180fe2000001082a */
[----:B------:R-:W-:Y:S01]  /*38f0*/  F2FP.BF16.F32.PACK_AB R177, R20, R177 ;  /* 0x000000b114b1723e */ /* 0x000fe200000010ff */
        /* <DEDUP_REMOVED lines=8> */
[----:B------:R-:W3:Y:S01]  /*3980*/  MUFU.EX2 R182, R65 ;  /* 0x0000004100b67308 */ /* 0x000ee20000000800 */
[----:B-----5:R-:W-:-:S04]  /*3990*/  @P2 IMAD.HI.U32 R27, R2, R27, RZ ;  /* 0x0000001b021b2227 */ /* 0x020fc800078e00ff */
[-CC-:B------:R-:W-:Y:S01]  /*39a0*/  FFMA.FTZ R103, R103, R8.reuse, -R42.reuse ;  /* 0x0000000867677223 */ /* 0x180fe2000001082a */
[----:B------:R-:W-:Y:S01]  /*39b0*/  FFMA.FTZ R42, R55, R8, -R42 ;  /* 0x00000008372a7223 */ /* 0x000fe2000001082a */
[----:B------:R-:W-:Y:S01]  /*39c0*/  F2FP.BF16.F32.PACK_AB R183, R28, R183 ;  /* 0x000000b71cb7723e */ /* 0x000fe200000010ff */
[----:B------:R-:W5:Y:S08]  /*39d0*/  MUFU.EX2 R69, R69 ;  /* 0x0000004500457308 */ /* 0x000f700000000800 */
[----:B------:R4:W-:Y:S08]  /*39e0*/  MUFU.EX2 R170, R5 ;  /* 0x0000000500aa7308 */ /* 0x0009f00000000800 */
[----:B------:R2:W5:Y:S01]  /*39f0*/  MUFU.EX2 R176, R25 ;  /* 0x0000001900b07308 */ /* 0x0005620000000800 */
[----:B----4-:R-:W-:Y:S01]  /*3a00*/  FADD.FTZ R5, R179, R46 ;  /* 0x0000002eb3057221 */ /* 0x010fe20000010000 */
[----:B0-----:R-:W-:Y:S01]  /*3a10*/  FADD.FTZ R46, R21, R180 ;  /* 0x000000b4152e7221 */ /* 0x001fe20000010000 */
[----:B------:R-:W-:-:S02]  /*3a20*/  F2FP.BF16.F32.PACK_AB R179, R12, R179 ;  /* 0x000000b30cb3723e */ /* 0x000fc400000010ff */
[----:B------:R-:W-:Y:S01]  /*3a30*/  FADD.FTZ R48, R12, R5 ;  /* 0x000000050c307221 */ /* 0x000fe20000010000 */
[----:B-1----:R-:W-:Y:S01]  /*3a40*/  FADD.FTZ R5, R61, R46 ;  /* 0x0000002e3d057221 */ /* 0x002fe20000010000 */
[----:B------:R-:W-:Y:S01]  /*3a50*/  F2FP.BF16.F32.PACK_AB R180, R180, R21 ;  /* 0x00000015b4b4723e */ /* 0x000fe200000010ff */
[----:B------:R-:W0:Y:S01]  /*3a60*/  MUFU.EX2 R73, R73 ;  /* 0x0000004900497308 */ /* 0x000e220000000800 */
[----:B------:R-:W-:Y:S01]  /*3a70*/  FADD.FTZ R15, R173, R48 ;  /* 0x00000030ad0f7221 */ /* 0x000fe20000010000 */
[----:B---3--:R-:W-:Y:S01]  /*3a80*/  FADD.FTZ R0, R182, R5 ;  /* 0x00000005b6007221 */ /* 0x008fe20000010000 */
[----:B--2---:R-:W-:Y:S01]  /*3a90*/  IMAD.MOV.U32 R25, RZ, RZ, R2 ;  /* 0x000000ffff197224 */ /* 0x004fe200078e0002 */
[----:B------:R-:W-:Y:S01]  /*3aa0*/  @P2 SHF.R.U32.HI R25, RZ, R50, R27 ;  /* 0x00000032ff192219 */ /* 0x000fe2000001161b */
[C---:B------:R-:W-:Y:S01]  /*3ab0*/  FADD.FTZ R46, R6.reuse, R15 ;  /* 0x0000000f062e7221 */ /* 0x040fe20000010000 */
[----:B-----5:R-:W-:Y:S01]  /*3ac0*/  FADD.FTZ R5, R69, R0 ;  /* 0x0000000045057221 */ /* 0x020fe20000010000 */
[----:B------:R-:W-:Y:S01]  /*3ad0*/  F2FP.BF16.F32.PACK_AB R173, R6, R173 ;  /* 0x000000ad06ad723e */ /* 0x000fe200000010ff */
[----:B------:R-:W1:Y:S01]  /*3ae0*/  MUFU.EX2 R13, R13 ;  /* 0x0000000d000d7308 */ /* 0x000e620000000800 */
[----:B------:R-:W-:Y:S01]  /*3af0*/  FADD.FTZ R15, R175, R46 ;  /* 0x0000002eaf0f7221 */ /* 0x000fe20000010000 */
[----:B------:R-:W-:Y:S01]  /*3b00*/  FADD.FTZ R0, R176, R5 ;  /* 0x00000005b0007221 */ /* 0x000fe20000010000 */
[----:B------:R-:W-:-:S02]  /*3b10*/  F2FP.BF16.F32.PACK_AB R175, R4, R175 ;  /* 0x000000af04af723e */ /* 0x000fc400000010ff */
[----:B------:R-:W-:Y:S01]  /*3b20*/  FADD.FTZ R46, R4, R15 ;  /* 0x0000000f042e7221 */ /* 0x000fe20000010000 */
[----:B------:R-:W-:Y:S02]  /*3b30*/  IADD3 R25, R25, R16, -R17 ;  /* 0x0000001019197210 */ /* 0x000fe40007ffe811 */
[----:B------:R-:W2:Y:S01]  /*3b40*/  MUFU.EX2 R172, R75 ;  /* 0x0000004b00ac7308 */ /* 0x000ea20000000800 */
[----:B0-----:R-:W-:Y:S01]  /*3b50*/  FADD.FTZ R5, R73, R0 ;  /* 0x0000000049057221 */ /* 0x001fe20000010000 */
[----:B------:R-:W-:Y:S01]  /*3b60*/  FADD.FTZ R15, R169, R46 ;  /* 0x0000002ea90f7221 */ /* 0x000fe20000010000 */
[----:B------:R-:W-:Y:S02]  /*3b70*/  SHF.R.S32.HI R48, RZ, 0x1f, R25 ;  /* 0x0000001fff307819 */ /* 0x000fe40000011419 */
[----:B------:R-:W-:Y:S01]  /*3b80*/  FADD.FTZ R0, R178, R5 ;  /* 0x00000005b2007221 */ /* 0x000fe20000010000 */
[----:B------:R-:W-:Y:S01]  /*3b90*/  FADD.FTZ R46, R10, R15 ;  /* 0x0000000f0a2e7221 */ /* 0x000fe20000010000 */
[----:B------:R-:W-:Y:S01]  /*3ba0*/  LEA.HI R48, R48, R25, RZ, 0x7 ;  /* 0x0000001930307211 */ /* 0x000fe200078f38ff */
[----:B------:R-:W0:Y:S01]  /*3bb0*/  MUFU.EX2 R77, R77 ;  /* 0x0000004d004d7308 */ /* 0x000e220000000800 */
[----:B-1----:R-:W-:Y:S01]  /*3bc0*/  FADD.FTZ R5, R13, R0 ;  /* 0x000000000d057221 */ /* 0x002fe20000010000 */
[----:B------:R-:W-:Y:S01]  /*3bd0*/  FADD.FTZ R15, R171, R46 ;  /* 0x0000002eab0f7221 */ /* 0x000fe20000010000 */
[----:B------:R-:W-:-:S02]  /*3be0*/  F2FP.BF16.F32.PACK_AB R169, R10, R169 ;  /* 0x000000a90aa9723e */ /* 0x000fc400000010ff */
[C---:B------:R-:W-:Y:S01]  /*3bf0*/  F2FP.BF16.F32.PACK_AB R171, R14.reuse, R171 ;  /* 0x000000ab0eab723e */ /* 0x040fe200000010ff */
[----:B------:R-:W-:Y:S01]  /*3c00*/  FADD.FTZ R46, R14, R15 ;  /* 0x0000000f0e2e7221 */ /* 0x000fe20000010000 */
[----:B------:R-:W-:Y:S01]  /*3c10*/  F2FP.BF16.F32.PACK_AB R182, R182, R61 ;  /* 0x0000003db6b6723e */ /* 0x000fe200000010ff */
[----:B------:R-:W1:Y:S01]  /*3c20*/  MUFU.EX2 R153, R153 ;  /* 0x0000009900997308 */ /* 0x000e620000000800 */
[----:B--2---:R-:W-:Y:S01]  /*3c30*/  FADD.FTZ R0, R172, R5 ;  /* 0x00000005ac007221 */ /* 0x004fe20000010000 */
[----:B------:R-:W-:Y:S02]  /*3c40*/  F2FP.BF16.F32.PACK_AB R176, R176, R69 ;  /* 0x00000045b0b0723e */ /* 0x000fe400000010ff */
[----:B------:R-:W-:Y:S02]  /*3c50*/  F2FP.BF16.F32.PACK_AB R178, R178, R73 ;  /* 0x00000049b2b2723e */ /* 0x000fe400000010ff */
[----:B------:R-:W-:Y:S02]  /*3c60*/  F2FP.BF16.F32.PACK_AB R172, R172, R13 ;  /* 0x0000000dacac723e */ /* 0x000fe400000010ff */
        /* <DEDUP_REMOVED lines=17> */
[----:B------:R-:W-:-:S04]  /*3d80*/  SHF.R.S32.HI R7, RZ, 0x7, R48 ;  /* 0x00000007ff077819 */ /* 0x000fc80000011430 */
[----:B------:R-:W0:Y:S01]  /*3d90*/  MUFU.EX2 R157, R157 ;  /* 0x0000009d009d7308 */ /* 0x000e220000000800 */
[C---:B-1----:R-:W-:Y:S01]  /*3da0*/  FADD.FTZ R46, R30.reuse, R15 ;  /* 0x0000000f1e2e7221 */ /* 0x042fe20000010000 */
[----:B------:R-:W-:Y:S02]  /*3db0*/  VIMNMX R7, RZ, R7, !PT ;  /* 0x00000007ff077248 */ /* 0x000fe40007fe0100 */
[----:B------:R-:W-:-:S04]  /*3dc0*/  F2FP.BF16.F32.PACK_AB R155, R30, R155 ;  /* 0x0000009b1e9b723e */ /* 0x000fc800000010ff */
[----:B------:R-:W1:Y:S01]  /*3dd0*/  MUFU.EX2 R32, R32 ;  /* 0x0000002000207308 */ /* 0x000e620000000800 */
[----:B--2---:R-:W-:-:S04]  /*3de0*/  FADD.FTZ R5, R83, R0 ;  /* 0x0000000053057221 */ /* 0x004fc80000010000 */
[C---:B------:R-:W-:Y:S01]  /*3df0*/  FADD.FTZ R0, R170.reuse, R5 ;  /* 0x00000005aa007221 */ /* 0x040fe20000010000 */
[----:B------:R-:W-:Y:S02]  /*3e00*/  F2FP.BF16.F32.PACK_AB R170, R170, R83 ;  /* 0x00000053aaaa723e */ /* 0x000fe400000010ff */
        /* <DEDUP_REMOVED lines=70> */
[----:B------:R-:W-:Y:S01]  /*4270*/  VIADD R4, R88, 0xfffffffe ;  /* 0xfffffffe58047836 */ /* 0x000fe20000000000 */
[----:B------:R-:W-:-:S04]  /*4280*/  CS2R R88, SRZ ;  /* 0x0000000000587805 */ /* 0x000fc8000001ff00 */
[----:B------:R-:W-:Y:S02]  /*4290*/  ISETP.GE.AND P3, PT, R4, R7, PT ;  /* 0x000000070400720c */ /* 0x000fe40003f66270 */
[C---:B--2---:R-:W-:Y:S01]  /*42a0*/  F2FP.BF16.F32.PACK_AB R166, R42.reuse, R103 ;  /* 0x000000672aa6723e */ /* 0x044fe200000010ff */
[----:B------:R-:W-:Y:S01]  /*42b0*/  FADD.FTZ R3, R42, R3 ;  /* 0x000000032a037221 */ /* 0x000fe20000010000 */
[----:B------:R-:W-:Y:S01]  /*42c0*/  CS2R R102, SRZ ;  /* 0x0000000000667805 */ /* 0x000fe2000001ff00 */
[C---:B0-----:R-:W-:Y:S01]  /*42d0*/  FADD.FTZ R0, R44.reuse, R15 ;  /* 0x0000000f2c007221 */ /* 0x041fe20000010000 */
[----:B------:R-:W-:-:S07]  /*42e0*/  F2FP.BF16.F32.PACK_AB R167, R44, R167 ;  /* 0x000000a72ca7723e */ /* 0x000fce00000010ff */
[----:B------:R-:W-:Y:S05]  /*42f0*/  @!P3 BRA `(.L_x_9160) ;  /* 0x000000300054b947 */ /* 0x000fea0003800000 */
[----:B------:R-:W-:Y:S01]  /*4300*/  IMAD.MOV.U32 R6, RZ, RZ, R9 ;  /* 0x000000ffff067224 */ /* 0x000fe200078e0009 */
[----:B------:R-:W-:Y:S01]  /*4310*/  UMOV UR43, UR36 ;  /* 0x00000024002b7c82 */ /* 0x000fe20008000000 */
[----:B------:R-:W-:Y:S01]  /*4320*/  IMAD.MOV.U32 R5, RZ, RZ, R11 ;  /* 0x000000ffff057224 */ /* 0x000fe200078e000b */
[----:B------:R-:W-:Y:S01]  /*4330*/  UMOV UR44, UR37 ;  /* 0x00000025002c7c82 */ /* 0x000fe20008000000 */
[----:B------:R-:W-:Y:S01]  /*4340*/  IMAD.MOV.U32 R151, RZ, RZ, RZ ;  /* 0x000000ffff977224 */ /* 0x000fe200078e00ff */
[----:B------:R-:W-:-:S06]  /*4350*/  ULDC UR45, c[0x0][0x9d8] ;  /* 0x00027600002d7ab9 */ /* 0x000fcc0000000800 */
.L_x_9169:
        /* <DEDUP_REMOVED lines=9> */
.L_x_9162:
[----:B------:R-:W-:Y:S01]  /*43f0*/  ULEA UR6, UR37, UR38, 0x3 ;  /* 0x0000002625067291 */ /* 0x000fe2000f8e183f */
[----:B------:R-:W-:-:S05]  /*4400*/  IMAD.U32 R8, RZ, RZ, UR36 ;  /* 0x00000024ff087e24 */ /* 0x000fca000f8e00ff */
[----:B------:R-:W-:-:S04]  /*4410*/  SHF.L.U32 R8, R8, 0x1f, RZ ;  /* 0x0000001f08087819 */ /* 0x000fc800000006ff */
[----:B------:R0:W1:Y:S01]  /*4420*/  SYNCS.PHASECHK.TRANS64.TRYWAIT P3, [UR6+0x28830], R8 ;  /* 0x02883008ff0075a7 */ /* 0x0000620008060146 */
[----:B------:R-:W-:Y:S05]  /*4430*/  @!P0 BRA `(.L_x_9163) ;  /* 0x0000000000048947 */ /* 0x000fea0003800000 */
[----:B------:R-:W-:Y:S01]  /*4440*/  BPT.TRAP 0x1 ;  /* 0x000000040000795c */ /* 0x000fe20000300000 */
.L_x_9163:
[----:B-1----:R-:W-:Y:S05]  /*4450*/  @P3 BRA `(.L_x_9161) ;  /* 0x0000000000083947 */ /* 0x002fea0003800000 */
[----:B------:R-:W1:Y:S02]  /*4460*/  SYNCS.PHASECHK.TRANS64.TRYWAIT P3, [UR6+0x28830], R8 ;  /* 0x02883008ff0075a7 */ /* 0x000e640008060146 */
[----:B-1----:R-:W-:Y:S05]  /*4470*/  @!P3 BRA `(.L_x_9164) ;  /* 0x000000e40000b947 */ /* 0x002fea0003800000 */
.L_x_9161:
[----:B-1----:R-:W1:Y:S01]  /*4480*/  S2R R9, SR_TID.X ;  /* 0x0000000000097919 */ /* 0x002e620000002100 */
[----:B------:R-:W-:Y:S01]  /*4490*/  ULEA UR34, UR37, UR42, 0xb ;  /* 0x0000002a25227291 */ /* 0x000fe2000f8e583f */
[----:B------:R-:W-:Y:S01]  /*44a0*/  UMOV UR35, 0x40000040 ;  /* 0x4000004000237882 */ /* 0x000fe20000000000 */
[----:B------:R-:W-:Y:S02]  /*44b0*/  UMOV UR7, 0x40000040 ;  /* 0x4000004000077882 */ /* 0x000fe40000000000 */
        /* <DEDUP_REMOVED lines=13> */
[----:B-1----:R-:W-:-:S05]  /*4590*/  SHF.R.U32.HI R9, RZ, 0x7, R9 ;  /* 0x00000007ff097819 */ /* 0x002fca0000011609 */
[----:B0-----:R-:W-:-:S05]  /*45a0*/  VIADD R8, R9, 0x8 ;  /* 0x0000000809087836 */ /* 0x001fca0000000000 */
[----:B------:R0:W-:Y:S06]  /*45b0*/  BAR.SYNC.DEFER_BLOCKING R8, 0x100 ;  /* 0x000400080000751d */ /* 0x0001ec0000010000 */
        /* <DEDUP_REMOVED lines=27> */
.L_x_9166:
[----:B------:R-:W-:Y:S01]  /*4770*/  ULEA UR6, UR44, UR38, 0x3 ;  /* 0x000000262c067291 */ /* 0x000fe2000f8e183f */
[----:B------:R-:W-:-:S05]  /*4780*/  IMAD.U32 R8, RZ, RZ, UR43 ;  /* 0x0000002bff087e24 */ /* 0x000fca000f8e00ff */
[----:B------:R-:W-:-:S04]  /*4790*/  SHF.L.U32 R8, R8, 0x1f, RZ ;  /* 0x0000001f08087819 */ /* 0x000fc800000006ff */
[----:B------:R0:W1:Y:S01]  /*47a0*/  SYNCS.PHASECHK.TRANS64.TRYWAIT P3, [UR6+0x28850], R8 ;  /* 0x02885008ff0075a7 */ /* 0x0000620008060146 */
[----:B------:R-:W-:Y:S05]  /*47b0*/  @!P0 BRA `(.L_x_9167) ;  /* 0x0000000000048947 */ /* 0x000fea0003800000 */
[----:B------:R-:W-:Y:S01]  /*47c0*/  BPT.TRAP 0x1 ;  /* 0x000000040000795c */ /* 0x000fe20000300000 */
.L_x_9167:
[----:B-1----:R-:W-:Y:S05]  /*47d0*/  @P3 BRA `(.L_x_9165) ;  /* 0x0000000000083947 */ /* 0x002fea0003800000 */
[----:B------:R-:W1:Y:S02]  /*47e0*/  SYNCS.PHASECHK.TRANS64.TRYWAIT P3, [UR6+0x28850], R8 ;  /* 0x02885008ff0075a7 */ /* 0x000e640008060146 */
[----:B-1----:R-:W-:Y:S05]  /*47f0*/  @!P3 BRA `(.L_x_9168) ;  /* 0x000000e00038b947 */ /* 0x002fea0003800000 */
.L_x_9165:
[----:B------:R-:W-:Y:S01]  /*4800*/  UIADD3 UR6, UR38, 0x400, URZ ;  /* 0x0000040026067890 */ /* 0x000fe2000fffe03f */
[----:B------:R-:W-:Y:S01]  /*4810*/  WARPGROUP.ARRIVE ;  /* 0x00000000000079c5 */ /* 0x000fe20000000000 */
[----:B------:R-:W-:Y:S01]  /*4820*/  UMOV UR7, 0x40000040 ;  /* 0x4000004000077882 */ /* 0x000fe20000000000 */
[----:B------:R-:W-:Y:S01]  /*4830*/  UMOV UR11, 0x40000040 ;  /* 0x40000040000b7882 */ /* 0x000fe20000000000 */
[----:B------:R-:W-:Y:S01]  /*4840*/  USHF.R.U32.HI UR6, URZ, 0x4, UR6 ;  /* 0x000000043f067899 */ /* 0x000fe20008011606 */
[----:B------:R-:W-:Y:S01]  /*4850*/  FMUL.FTZ R14, R33, UR45 ;  /* 0x0000002d210e7c20 */ /* 0x000fe20008410000 */
[----:B------:R-:W-:Y:S01]  /*4860*/  FMUL.FTZ R15, R32, UR45 ;  /* 0x0000002d200f7c20 */ /* 0x000fe20008410000 */
[----:B------:R-:W2:Y:S01]  /*4870*/  @P2 LDC R33, c[0x0][0x44c] ;  /* 0x00011300ff212b82 */ /* 0x000ea20000000800 */
[----:B------:R-:W-:Y:S01]  /*4880*/  ULOP3.LUT UR6, UR6, 0x3fff, URZ, 0xc0, !UPT ;  /* 0x00003fff06067892 */ /* 0x000fe2000f8ec03f */
[----:B------:R-:W-:Y:S01]  /*4890*/  FMUL.FTZ R10, R24, UR45 ;  /* 0x0000002d180a7c20 */ /* 0x000fe20008410000 */
[----:B------:R-:W-:Y:S01]  /*48a0*/  FMUL.FTZ R24, R41, UR45 ;  /* 0x0000002d29187c20 */ /* 0x000fe20008410000 */
[----:B------:R-:W-:Y:S01]  /*48b0*/  FMUL.FTZ R199, R39, UR45 ;  /* 0x0000002d27c77c20 */ /* 0x000fe20008410000 */
[----:B------:R-:W-:Y:S01]  /*48c0*/  ULOP3.LUT UR6, UR6, 0x4000000, URZ, 0xfc, !UPT ;  /* 0x0400000006067892 */ /* 0x000fe2000f8efc3f */
[----:B------:R-:W-:-:S02]  /*48d0*/  IMAD.MOV.U32 R39, RZ, RZ, -0x80 ;  /* 0xffffff80ff277424 */ /* 0x000fc400078e00ff */
[----:B01----:R-:W-:Y:S01]  /*48e0*/  FMUL.FTZ R8, R26, UR45 ;  /* 0x0000002d1a087c20 */ /* 0x003fe20008410000 */
[----:B------:R-:W0:Y:S01]  /*48f0*/  @P2 LDC R32, c[0x0][0x450] ;  /* 0x00011400ff202b82 */ /* 0x000e220000000800 */
[----:B------:R-:W-:Y:S01]  /*4900*/  ULEA UR6, UR44, UR6, 0xb ;  /* 0x000000062c067291 */ /* 0x000fe2000f8e583f */
[----:B------:R-:W-:Y:S02]  /*4910*/  IMAD R39, R4, R39, 0x1 ;  /* 0x0000000104277424 */ /* 0x000fe400078e0227 */
[----:B------:R-:W-:Y:S01]  /*4920*/  FMUL.FTZ R21, R36, UR45 ;  /* 0x0000002d24157c20 */ /* 0x000fe20008410000 */
[----:B------:R-:W-:Y:S01]  /*4930*/  FMUL.FTZ R9, R27, UR45 ;  /* 0x0000002d1b097c20 */ /* 0x000fe20008410000 */
[----:B------:R-:W-:Y:S01]  /*4940*/  UIADD3 UR10, UR6, 0x80, URZ ;  /* 0x00000080060a7890 */ /* 0x000fe2000fffe03f */
[----:B------:R-:W-:Y:S01]  /*4950*/  IMAD R36, R22, -0x2, R39 ;  /* 0xfffffffe16247824 */ /* 0x000fe200078e0227 */
[----:B------:R-:W1:Y:S01]  /*4960*/  MUFU.TANH R8, R8 ;  /* 0x0000000800087308 */ /* 0x000e620000002400 */
[----:B------:R-:W-:Y:S01]  /*4970*/  FMUL.FTZ R11, R25, UR45 ;  /* 0x0000002d190b7c20 */ /* 0x000fe20008410000 */
[----:B------:R-:W-:Y:S01]  /*4980*/  FMUL.FTZ R203, R31, UR45 ;  /* 0x0000002d1fcb7c20 */ /* 0x000fe20008410000 */
[----:B------:R-:W-:Y:S01]  /*4990*/  HGMMA.64x128x16.F32.BF16 R88, R180, gdesc[UR4].tnspB, R88, gsb0 ;  /* 0x41e00004b4587df0 */ /* 0x000fe20008001858 */
[----:B------:R-:W-:Y:S01]  /*49a0*/  IADD3 R36, -R17, R36, R16 ;  /* 0x0000002411247210 */ /* 0x000fe20007ffe110 */
        /* <DEDUP_REMOVED lines=39> */
[----:B------:R-:W-:Y:S01]  /*4c20*/  UMOV UR7, 0x40000040 ;  /* 0x4000004000077882 */ /* 0x000fe20000000000 */
[----:B------:R-:W1:Y:S01]  /*4c30*/  S2R R198, SR_TID.X ;  /* 0x0000000000c67919 */ /* 0x000e620000002100 */
[----:B------:R-:W-:-:S02]  /*4c40*/  UMOV UR43, UR36 ;  /* 0x00000024002b7c82 */ /* 0x000fc40008000000 */
[----:B------:R-:W-:Y:S08]  /*4c50*/  MUFU.TANH R35, R35 ;  /* 0x0000002300237308 */ /* 0x000ff00000002400 */
[----:B------:R-:W-:Y:S08]  /*4c60*/  MUFU.TANH R54, R54 ;  /* 0x0000003600367308 */ /* 0x000ff00000002400 */
[----:B------:R-:W-:Y:S08]  /*4c70*/  MUFU.TANH R55, R55 ;  /* 0x0000003700377308 */ /* 0x000ff00000002400 */
[----:B------:R3:W-:Y:S01]  /*4c80*/  MUFU.TANH R49, R58 ;  /* 0x0000003a00317308 */ /* 0x0007e20000002400 */
[----:B-1----:R-:W-:-:S07]  /*4c90*/  SHF.R.U32.HI R198, RZ, 0x7, R198 ;  /* 0x00000007ffc67819 */ /* 0x002fce00000116c6 */
[----:B------:R-:W-:Y:S01]  /*4ca0*/  MUFU.TANH R59, R59 ;  /* 0x0000003b003b7308 */ /* 0x000fe20000002400 */
[----:B---3--:R-:W-:-:S07]  /*4cb0*/  FMUL.FTZ R58, R80, UR45 ;  /* 0x0000002d503a7c20 */ /* 0x008fce0008410000 */
        /* <DEDUP_REMOVED lines=34> */
[----:B------:R-:W-:Y:S02]  /*4ee0*/  IMAD.IADD R34, R23, 0x1, R2 ;  /* 0x0000000117227824 */ /* 0x000fe400078e0202 */
[----:B------:R-:W-:Y:S01]  /*4ef0*/  FMUL.FTZ R179, R38, UR45 ;  /* 0x0000002d26b37c20 */ /* 0x000fe20008410000 */
[----:B------:R-:W-:Y:S01]  /*4f00*/  MUFU.TANH R52, R52 ;  /* 0x0000003400347308 */ /* 0x000fe20000002400 */
[----:B------:R-:W-:Y:S01]  /*4f10*/  HGMMA.64x128x16.F32.BF16 R88, R172, gdesc[UR8].tnspB, R88, gsb0 ;  /* 0x41e00008ac587df0 */ /* 0x000fe20008001858 */
[----:B------:R-:W-:Y:S01]  /*4f20*/  UIADD3 UR10, UR6, 0x180, URZ ;  /* 0x00000180060a7890 */ /* 0x000fe2000fffe03f */
[----:B--2---:R-:W-:Y:S01]  /*4f30*/  @P2 IMAD.HI.U32 R33, R34, R33, RZ ;  /* 0x0000002122212227 */ /* 0x004fe200078e00ff */
[----:B------:R-:W-:-:S04]  /*4f40*/  UMOV UR11, 0x40000040 ;  /* 0x40000040000b7882 */ /* 0x000fc80000000000 */
[----:B------:R-:W-:Y:S01]  /*4f50*/  MUFU.TANH R177, R177 ;  /* 0x000000b100b17308 */ /* 0x000fe20000002400 */
[----:B0-----:R-:W-:Y:S01]  /*4f60*/  @P2 SHF.R.U32.HI R34, RZ, R32, R33 ;  /* 0x00000020ff222219 */ /* 0x001fe20000011621 */
[----:B------:R-:W-:Y:S01]  /*4f70*/  FMUL.FTZ R33, R57, UR45 ;  /* 0x0000002d39217c20 */ /* 0x000fe20008410000 */
[----:B------:R-:W-:Y:S01]  /*4f80*/  FMUL.FTZ R32, R56, UR45 ;  /* 0x0000002d38207c20 */ /* 0x000fe20008410000 */
[----:B------:R-:W-:Y:S02]  /*4f90*/  FMUL.FTZ R56, R77, UR45 ;  /* 0x0000002d4d387c20 */ /* 0x000fe40008410000 */
[----:B------:R-:W0:Y:S02]  /*4fa0*/  SHFL.IDX PT, R41, R34, 0x1, 0x1c1f ;  /* 0x003c1f0022297f89 */ /* 0x000e2400000e0000 */
[----:B------:R-:W-:Y:S08]  /*4fb0*/  MUFU.TANH R179, R179 ;  /* 0x000000b300b37308 */ /* 0x000ff00000002400 */
[----:B------:R-:W-:Y:S08]  /*4fc0*/  MUFU.TANH R57, R82 ;  /* 0x0000005200397308 */ /* 0x000ff00000002400 */
[----:B------:R-:W-:Y:S01]  /*4fd0*/  MUFU.TANH R32, R32 ;  /* 0x0000002000207308 */ /* 0x000fe20000002400 */
[----:B0-----:R-:W-:-:S07]  /*4fe0*/  IMAD.IADD R40, R36, 0x1, R41 ;  /* 0x0000000124287824 */ /* 0x001fce00078e0229 */
[----:B------:R-:W-:Y:S01]  /*4ff0*/  MUFU.TANH R33, R33 ;  /* 0x0000002100217308 */ /* 0x000fe20000002400 */
[C---:B------:R-:W-:Y:S02]  /*5000*/  ISETP.GT.AND P3, PT, R40.reuse, RZ, PT ;  /* 0x000000ff2800720c */ /* 0x040fe40003f64270 */
[----:B------:R-:W-:Y:S02]  /*5010*/  ISETP.GT.AND P4, PT, R40, 0x1, PT ;  /* 0x000000012800780c */ /* 0x000fe40003f84270 */
[----:B------:R-:W-:-:S03]  /*5020*/  FSEL R181, R8, -INF , P3 ;  /* 0xff80000008b57808 */ /* 0x000fc60001800000 */
[----:B------:R-:W-:Y:S01]  /*5030*/  MUFU.TANH R50, R50 ;  /* 0x0000003200327308 */ /* 0x000fe20000002400 */
[C---:B------:R-:W-:Y:S02]  /*5040*/  ISETP.GT.AND P3, PT, R40.reuse, 0x8, PT ;  /* 0x000000082800780c */ /* 0x040fe40003f64270 */
[----:B------:R-:W-:Y:S02]  /*5050*/  FSEL R205, R9, -INF , P4 ;  /* 0xff80000009cd7808 */ /* 0x000fe40002000000 */
[----:B------:R-:W-:Y:S02]  /*5060*/  FMNMX.FTZ R8, R181, R6, !PT ;  /* 0x00000006b5087209 */ /* 0x000fe40007810000 */
[----:B------:R-:W-:Y:S01]  /*5070*/  ISETP.GT.AND P4, PT, R40, 0x9, PT ;  /* 0x000000092800780c */ /* 0x000fe20003f84270 */
[----:B------:R-:W-:Y:S01]  /*5080*/  MUFU.TANH R56, R56 ;  /* 0x0000003800387308 */ /* 0x000fe20000002400 */
[----:B------:R-:W-:Y:S02]  /*5090*/  FMNMX.FTZ R8, R205, R8, !PT ;  /* 0x00000008cd087209 */ /* 0x000fe40007810000 */
[----:B----4-:R-:W-:-:S02]  /*50a0*/  FSEL R203, R203, -INF , P4 ;  /* 0xff800000cbcb7808 */ /* 0x010fc40002000000 */
[----:B------:R-:W-:-:S03]  /*50b0*/  ISETP.GT.AND P4, PT, R40, 0x11, PT ;  /* 0x000000112800780c */ /* 0x000fc60003f84270 */
[----:B------:R-:W-:Y:S01]  /*50c0*/  MUFU.TANH R58, R58 ;  /* 0x0000003a003a7308 */ /* 0x000fe20000002400 */
[----:B-----5:R-:W-:Y:S02]  /*50d0*/  FSEL R201, R201, -INF , P4 ;  /* 0xff800000c9c97808 */ /* 0x020fe40002000000 */
[----:B------:R-:W-:-:S04]  /*50e0*/  ISETP.GT.AND P4, PT, R40, 0x19, PT ;  /* 0x000000192800780c */ /* 0x000fc80003f84270 */
[----:B------:R-:W-:Y:S01]  /*50f0*/  FSEL R199, R199, -INF , P4 ;  /* 0xff800000c7c77808 */ /* 0x000fe20002000000 */
[----:B------:R-:W-:Y:S01]  /*5100*/  MUFU.TANH R64, R64 ;  /* 0x0000004000407308 */ /* 0x000fe20000002400 */
[----:B------:R-:W-:Y:S01]  /*5110*/  ISETP.GT.AND P4, PT, R40, 0x21, PT ;  /* 0x000000212800780c */ /* 0x000fe20003f84270 */
[----:B------:R-:W-:Y:S02]  /*5120*/  WARPGROUP.DEPBAR.LE gsb0, 0x0 ;  /* 0x00008000000079c5 */ /* 0x000fe40000010000 */
[----:B------:R-:W-:Y:S01]  /*5130*/  WARPGROUP.ARRIVE ;  /* 0x00000000000079c5 */ /* 0x000fe20000000000 */
[----:B------:R-:W-:Y:S01]  /*5140*/  FMUL.FTZ R172, R30, UR45 ;  /* 0x0000002d1eac7c20 */ /* 0x000fe20008410000 */
[----:B------:R-:W-:Y:S01]  /*5150*/  FMUL.FTZ R173, R42, UR45 ;  /* 0x0000002d2aad7c20 */ /* 0x000fe20008410000 */
[----:B------:R-:W-:Y:S01]  /*5160*/  FMUL.FTZ R175, R43, UR45 ;  /* 0x0000002d2baf7c20 */ /* 0x000fe20008410000 */
[----:B------:R-:W-:Y:S01]  /*5170*/  FMUL.FTZ R30, R53, UR45 ;  /* 0x0000002d351e7c20 */ /* 0x000fe20008410000 */
[----:B------:R-:W-:Y:S01]  /*5180*/  MUFU.TANH R43, R70 ;  /* 0x00000046002b7308 */ /* 0x000fe20000002400 */
[----:B------:R-:W-:Y:S01]  /*5190*/  HGMMA.64x128x16.F32.BF16 R88, R168, gdesc[UR8].tnspB, R88, gsb0 ;  /* 0x41e00008a8587df0 */ /* 0x000fe20008001858 */
[----:B------:R-:W-:Y:S01]  /*51a0*/  UIADD3 UR10, UR6, 0x200, URZ ;  /* 0x00000200060a7890 */ /* 0x000fe2000fffe03f */
[----:B------:R-:W-:Y:S01]  /*51b0*/  FMUL.FTZ R42, R65, UR45 ;  /* 0x0000002d412a7c20 */ /* 0x000fe20008410000 */
[----:B------:R-:W-:Y:S01]  /*51c0*/  UMOV UR11, 0x40000040 ;  /* 0x40000040000b7882 */ /* 0x000fe20000000000 */
[----:B------:R-:W0:Y:S03]  /*51d0*/  SHFL.IDX PT, R65, R34, RZ, 0x1c1f ;  /* 0x001c1fff22417589 */ /* 0x000e2600000e0000 */
[----:B------:R-:W1:Y:S08]  /*51e0*/  MUFU.TANH R172, R172 ;  /* 0x000000ac00ac7308 */ /* 0x000e700000002400 */
[----:B------:R-:W2:Y:S08]  /*51f0*/  MUFU.TANH R173, R173 ;  /* 0x000000ad00ad7308 */ /* 0x000eb00000002400 */
[----:B------:R-:W3:Y:S01]  /*5200*/  MUFU.TANH R175, R175 ;  /* 0x000000af00af7308 */ /* 0x000ee20000002400 */
[----:B-1----:R-:W-:-:S02]  /*5210*/  FSEL R183, R172, -INF , P3 ;  /* 0xff800000acb77808 */ /* 0x002fc40001800000 */
[C---:B------:R-:W-:Y:S02]  /*5220*/  ISETP.GT.AND P3, PT, R40.reuse, 0x10, PT ;  /* 0x000000102800780c */ /* 0x040fe40003f64270 */
[----:B------:R-:W-:Y:S02]  /*5230*/  FMNMX.FTZ R8, R183, R8, !PT ;  /* 0x00000008b7087209 */ /* 0x000fe40007810000 */
[----:B------:R-:W-:Y:S01]  /*5240*/  FSEL R177, R177, -INF , P3 ;  /* 0xff800000b1b17808 */ /* 0x000fe20001800000 */
[----:B------:R-:W-:Y:S01]  /*5250*/  MUFU.TANH R53, R74 ;  /* 0x0000004a00357308 */ /* 0x000fe20000002400 */
[----:B------:R-:W-:Y:S02]  /*5260*/  FMNMX.FTZ R8, R203, R8, !PT ;  /* 0x00000008cb087209 */ /* 0x000fe40007810000 */
[----:B------:R-:W-:Y:S02]  /*5270*/  ISETP.GT.AND P3, PT, R40, 0x18, PT ;  /* 0x000000182800780c */ /* 0x000fe40003f64270 */
[----:B------:R-:W-:-:S02]  /*5280*/  FMNMX.FTZ R8, R177, R8, !PT ;  /* 0x00000008b1087209 */ /* 0x000fc40007810000 */
[----:B------:R-:W-:Y:S01]  /*5290*/  FSEL R179, R179, -INF , P3 ;  /* 0xff800000b3b37808 */ /* 0x000fe20001800000 */
[----:B------:R-:W-:Y:S01]  /*52a0*/  MUFU.TANH R30, R30 ;  /* 0x0000001e001e7308 */ /* 0x000fe20000002400 */
[----:B------:R-:W-:Y:S02]  /*52b0*/  FMNMX.FTZ R8, R201, R8, !PT ;  /* 0x00000008c9087209 */ /* 0x000fe40007810000 */
[----:B------:R-:W-:Y:S02]  /*52c0*/  ISETP.GT.AND P3, PT, R40, 0x20, PT ;  /* 0x000000202800780c */ /* 0x000fe40003f64270 */
[----:B------:R-:W-:Y:S02]  /*52d0*/  FMNMX.FTZ R8, R179, R8, !PT ;  /* 0x00000008b3087209 */ /* 0x000fe40007810000 */
[----:B--2---:R-:W-:Y:S01]  /*52e0*/  FSEL R173, R173, -INF , P3 ;  /* 0xff800000adad7808 */ /* 0x004fe20001800000 */
[----:B------:R-:W-:Y:S01]  /*52f0*/  MUFU.TANH R42, R42 ;  /* 0x0000002a002a7308 */ /* 0x000fe20000002400 */
[----:B------:R-:W-:-:S02]  /*5300*/  FMNMX.FTZ R8, R199, R8, !PT ;  /* 0x00000008c7087209 */ /* 0x000fc40007810000 */
[C---:B------:R-:W-:Y:S02]  /*5310*/  ISETP.GT.AND P3, PT, R40.reuse, 0x28, PT ;  /* 0x000000282800780c */ /* 0x040fe40003f64270 */
[----:B---3--:R-:W-:Y:S02]  /*5320*/  FSEL R175, R175, -INF , P4 ;  /* 0xff800000afaf7808 */ /* 0x008fe40002000000 */
[----:B------:R-:W-:Y:S02]  /*5330*/  FMNMX.FTZ R8, R173, R8, !PT ;  /* 0x00000008ad087209 */ /* 0x000fe40007810000 */
[----:B------:R-:W-:Y:S02]  /*5340*/  ISETP.GT.AND P4, PT, R40, 0x29, PT ;  /* 0x000000292800780c */ /* 0x000fe40003f84270 */
[----:B------:R-:W-:Y:S01]  /*5350*/  FMNMX.FTZ R8, R175, R8, !PT ;  /* 0x00000008af087209 */ /* 0x000fe20007810000 */
[----:B------:R-:W-:Y:S02]  /*5360*/  WARPGROUP.DEPBAR.LE gsb0, 0x0 ;  /* 0x00008000000079c5 */ /* 0x000fe40000010000 */
[----:B------:R-:W-:Y:S01]  /*5370*/  WARPGROUP.ARRIVE ;  /* 0x00000000000079c5 */ /* 0x000fe20000000000 */
[----:B------:R-:W-:Y:S01]  /*5380*/  FMUL.FTZ R171, R46, UR45 ;  /* 0x0000002d2eab7c20 */ /* 0x000fe20008410000 */
[----:B------:R-:W-:Y:S01]  /*5390*/  FMUL.FTZ R169, R47, UR45 ;  /* 0x0000002d2fa97c20 */ /* 0x000fe20008410000 */
[----:B------:R-:W-:Y:S01]  /*53a0*/  FMUL.FTZ R46, R68, UR45 ;  /* 0x0000002d442e7c20 */ /* 0x000fe20008410000 */
[----:B------:R0:W-:Y:S02]  /*53b0*/  MUFU.TANH R47, R66 ;  /* 0x00000042002f7308 */ /* 0x0001e40000002400 */
[----:B------:R-:W-:Y:S01]  /*53c0*/  HGMMA.64x128x16.F32.BF16 R88, R152, gdesc[UR8].tnspB, R88, gsb0 ;  /* 0x41e0000898587df0 */ /* 0x000fe20008001858 */
[----:B------:R-:W-:Y:S01]  /*53d0*/  UIADD3 UR10, UR6, 0x280, URZ ;  /* 0x00000280060a7890 */ /* 0x000fe2000fffe03f */
[----:B------:R-:W-:-:S04]  /*53e0*/  UMOV UR11, 0x40000040 ;  /* 0x40000040000b7882 */ /* 0x000fc80000000000 */
[----:B------:R-:W1:Y:S01]  /*53f0*/  MUFU.TANH R171, R171 ;  /* 0x000000ab00ab7308 */ /* 0x000e620000002400 */
[----:B0-----:R-:W-:-:S05]  /*5400*/  IMAD.IADD R66, R36, 0x1, R65 ;  /* 0x0000000124427824 */ /* 0x001fca00078e0241 */
[C---:B------:R-:W-:Y:S02]  /*5410*/  ISETP.GT.AND P5, PT, R66.reuse, 0x1, PT ;  /* 0x000000014200780c */ /* 0x040fe40003fa4270 */
[----:B------:R-:W0:Y:S02]  /*5420*/  MUFU.TANH R169, R169 ;  /* 0x000000a900a97308 */ /* 0x000e240000002400 */
[----:B------:R-:W-:Y:S02]  /*5430*/  FSEL R65, R11, -INF , P5 ;  /* 0xff8000000b417808 */ /* 0x000fe40002800000 */
[----:B------:R-:W-:-:S04]  /*5440*/  ISETP.GT.AND P5, PT, R66, 0x9, PT ;  /* 0x000000094200780c */ /* 0x000fc80003fa4270 */
[----:B------:R-:W-:Y:S01]  /*5450*/  FSEL R69, R12, -INF , P5 ;  /* 0xff8000000c457808 */ /* 0x000fe20002800000 */
[----:B------:R-:W-:Y:S01]  /*5460*/  MUFU.TANH R46, R46 ;  /* 0x0000002e002e7308 */ /* 0x000fe20000002400 */
[----:B-1----:R-:W-:Y:S02]  /*5470*/  FSEL R171, R171, -INF , P3 ;  /* 0xff800000abab7808 */ /* 0x002fe40001800000 */
[----:B------:R-:W-:Y:S02]  /*5480*/  ISETP.GT.AND P3, PT, R40, 0x30, PT ;  /* 0x000000302800780c */ /* 0x000fe40003f64270 */
[----:B------:R-:W-:Y:S02]  /*5490*/  FMNMX.FTZ R8, R171, R8, !PT ;  /* 0x00000008ab087209 */ /* 0x000fe40007810000 */
[----:B------:R-:W-:Y:S02]  /*54a0*/  ISETP.GT.AND P5, PT, R66, 0x11, PT ;  /* 0x000000114200780c */ /* 0x000fe40003fa4270 */
[----:B0-----:R-:W-:-:S02]  /*54b0*/  FSEL R169, R169, -INF , P4 ;  /* 0xff800000a9a97808 */ /* 0x001fc40002000000 */
[----:B------:R-:W-:Y:S02]  /*54c0*/  ISETP.GT.AND P4, PT, R40, 0x31, PT ;  /* 0x000000312800780c */ /* 0x000fe40003f84270 */
[----:B------:R-:W-:Y:S02]  /*54d0*/  FMNMX.FTZ R8, R169, R8, !PT ;  /* 0x00000008a9087209 */ /* 0x000fe40007810000 */
[----:B------:R-:W-:Y:S02]  /*54e0*/  FSEL R73, R14, -INF , P5 ;  /* 0xff8000000e497808 */ /* 0x000fe40002800000 */
[----:B------:R-:W-:-:S04]  /*54f0*/  ISETP.GT.AND P5, PT, R66, 0x19, PT ;  /* 0x000000194200780c */ /* 0x000fc80003fa4270 */
[----:B------:R-:W-:Y:S02]  /*5500*/  FSEL R77, R20, -INF , P5 ;  /* 0xff800000144d7808 */ /* 0x000fe40002800000 */
[----:B------:R-:W-:Y:S01]  /*5510*/  ISETP.GT.AND P5, PT, R66, 0x21, PT ;  /* 0x000000214200780c */ /* 0x000fe20003fa4270 */
[----:B------:R-:W-:Y:S02]  /*5520*/  WARPGROUP.DEPBAR.LE gsb0, 0x0 ;  /* 0x00008000000079c5 */ /* 0x000fe40000010000 */
[----:B------:R-:W-:Y:S01]  /*5530*/  FSEL R155, R37, -INF , P3 ;  /* 0xff800000259b7808 */ /* 0x000fe20001800000 */
[----:B------:R-:W-:Y:S01]  /*5540*/  WARPGROUP.ARRIVE ;  /* 0x00000000000079c5 */ /* 0x000fe20000000000 */
[C---:B------:R-:W-:Y:S02]  /*5550*/  ISETP.GT.AND P3, PT, R40.reuse, 0x38, PT ;  /* 0x000000382800780c */ /* 0x040fe40003f64270 */
        /* <DEDUP_REMOVED lines=11> */
[----:B------:R-:W-:Y:S01]  /*5610*/  FSEL R41, R55, -INF , P4 ;  /* 0xff80000037297808 */ /* 0x000fe20002000000 */
[----:B------:R-:W-:Y:S01]  /*5620*/  FMUL.FTZ R54, R76, UR45 ;  /* 0x0000002d4c367c20 */ /* 0x000fe20008410000 */
[----:B------:R-:W-:Y:S01]  /*5630*/  FMNMX.FTZ R38, R75, R38, !PT ;  /* 0x000000264b267209 */ /* 0x000fe20007810000 */
[----:B------:R-:W-:Y:S01]  /*5640*/  UIADD3 UR6, UR6, 0x380, URZ ;  /* 0x0000038006067890 */ /* 0x000fe2000fffe03f */
[----:B------:R-:W-:-:S02]  /*5650*/  ISETP.GT.AND P4, PT, R40, 0x41, PT ;  /* 0x000000412800780c */ /* 0x000fc40003f84270 */
[----:B------:R-:W-:Y:S01]  /*5660*/  FSEL R49, R49, -INF , P3 ;  /* 0xff80000031317808 */ /* 0x000fe20001800000 */
[----:B------:R-:W-:Y:S01]  /*5670*/  MUFU.TANH R54, R54 ;  /* 0x0000003600367308 */ /* 0x000fe20000002400 */
        /* <DEDUP_REMOVED lines=26> */
[----:B0-----:R-:W-:Y:S02]  /*5820*/  FSEL R55, R8, -INF , P4 ;  /* 0xff80000008377808 */ /* 0x001fe40002000000 */
[----:B------:R-:W-:Y:S02]  /*5830*/  FMNMX.FTZ R38, R53, R38, !PT ;  /* 0x0000002635267209 */ /* 0x000fe40007810000 */
[----:B------:R-:W-:-:S02]  /*5840*/  ISETP.GT.AND P4, PT, R40, 0x69, PT ;  /* 0x000000692800780c */ /* 0x000fc40003f84270 */
[----:B------:R-:W-:Y:S02]  /*5850*/  FSEL R59, R78, -INF , P3 ;  /* 0xff8000004e3b7808 */ /* 0x000fe40001800000 */
[----:B------:R-:W-:Y:S02]  /*5860*/  FMNMX.FTZ R38, R55, R38, !PT ;  /* 0x0000002637267209 */ /* 0x000fe40007810000 */
[----:B------:R-:W-:Y:S02]  /*5870*/  ISETP.GT.AND P3, PT, R40, 0x70, PT ;  /* 0x000000702800780c */ /* 0x000fe40003f64270 */
[----:B------:R-:W-:Y:S02]  /*5880*/  FSEL R67, R79, -INF , P4 ;  /* 0xff8000004f437808 */ /* 0x000fe40002000000 */
[----:B------:R-:W-:Y:S01]  /*5890*/  FMNMX.FTZ R8, R59, R38, !PT ;  /* 0x000000263b087209 */ /* 0x000fe20007810000 */
[----:B------:R-:W-:Y:S01]  /*58a0*/  FMUL.FTZ R38, R60, UR45 ;  /* 0x0000002d3c267c20 */ /* 0x000fe20008410000 */
[----:B------:R-:W-:Y:S01]  /*58b0*/  ISETP.GT.AND P4, PT, R40, 0x71, PT ;  /* 0x000000712800780c */ /* 0x000fe20003f84270 */
[----:B------:R-:W-:Y:S01]  /*58c0*/  FMUL.FTZ R60, R81, UR45 ;  /* 0x0000002d513c7c20 */ /* 0x000fe20008410000 */
[----:B------:R-:W-:-:S02]  /*58d0*/  FSEL R57, R57, -INF , P3 ;  /* 0xff80000039397808 */ /* 0x000fc40001800000 */
[----:B------:R-:W-:Y:S01]  /*58e0*/  FMNMX.FTZ R8, R67, R8, !PT ;  /* 0x0000000843087209 */ /* 0x000fe20007810000 */
[----:B------:R-:W0:Y:S01]  /*58f0*/  MUFU.TANH R38, R38 ;  /* 0x0000002600267308 */ /* 0x000e220000002400 */
[C---:B------:R-:W-:Y:S02]  /*5900*/  ISETP.GT.AND P3, PT, R40.reuse, 0x78, PT ;  /* 0x000000782800780c */ /* 0x040fe40003f64270 */
[----:B------:R-:W-:Y:S02]  /*5910*/  FSEL R63, R63, -INF , P4 ;  /* 0xff8000003f3f7808 */ /* 0x000fe40002000000 */
[----:B------:R-:W-:Y:S02]  /*5920*/  FMNMX.FTZ R8, R57, R8, !PT ;  /* 0x0000000839087209 */ /* 0x000fe40007810000 */
[----:B------:R-:W-:Y:S01]  /*5930*/  ISETP.GT.AND P4, PT, R40, 0x79, PT ;  /* 0x000000792800780c */ /* 0x000fe20003f84270 */
[----:B------:R-:W-:Y:S01]  /*5940*/  FMUL.FTZ R40, R61, UR45 ;  /* 0x0000002d3d287c20 */ /* 0x000fe20008410000 */
[----:B------:R-:W-:Y:S01]  /*5950*/  FSEL R61, R86, -INF , P3 ;  /* 0xff800000563d7808 */ /* 0x000fe20001800000 */
[----:B------:R-:W-:Y:S01]  /*5960*/  MUFU.TANH R60, R60 ;  /* 0x0000003c003c7308 */ /* 0x000fe20000002400 */
[----:B------:R-:W-:-:S02]  /*5970*/  FMNMX.FTZ R8, R63, R8, !PT ;  /* 0x000000083f087209 */ /* 0x000fc40007810000 */
[----:B------:R-:W-:Y:S02]  /*5980*/  FSEL R71, R71, -INF , P4 ;  /* 0xff80000047477808 */ /* 0x000fe40002000000 */
[----:B------:R-:W-:Y:S02]  /*5990*/  FMNMX.FTZ R8, R61, R8, !PT ;  /* 0x000000083d087209 */ /* 0x000fe40007810000 */
[----:B------:R-:W-:Y:S01]  /*59a0*/  ISETP.GT.AND P4, PT, R66, RZ, PT ;  /* 0x000000ff4200720c */ /* 0x000fe20003f84270 */
[----:B------:R-:W1:Y:S01]  /*59b0*/  MUFU.TANH R40, R40 ;  /* 0x0000002800287308 */ /* 0x000e620000002400 */
[----:B------:R-:W-:Y:S02]  /*59c0*/  FMNMX.FTZ R8, R71, R8, !PT ;  /* 0x0000000847087209 */ /* 0x000fe40007810000 */
[----:B------:R-:W-:Y:S02]  /*59d0*/  FSEL R36, R10, -INF , P4 ;  /* 0xff8000000a247808 */ /* 0x000fe40002000000 */
[----:B------:R-:W-:Y:S01]  /*59e0*/  ISETP.GT.AND P4, PT, R66, 0x8, PT ;  /* 0x000000084200780c */ /* 0x000fe20003f84270 */
[----:B------:R-:W2:Y:S01]  /*59f0*/  SHFL.BFLY PT, R9, R8, 0x2, 0x1f ;  /* 0x0c401f0008097f89 */ /* 0x000ea200000e0000 */
[----:B------:R-:W-:-:S02]  /*5a00*/  FSEL R79, R24, -INF , P5 ;  /* 0xff800000184f7808 */ /* 0x000fc40002800000 */
[----:B------:R-:W-:Y:S02]  /*5a10*/  FSEL R13, R13, -INF , P4 ;  /* 0xff8000000d0d7808 */ /* 0x000fe40002000000 */
[C---:B------:R-:W-:Y:S02]  /*5a20*/  ISETP.GT.AND P4, PT, R66.reuse, 0x10, PT ;  /* 0x000000104200780c */ /* 0x040fe40003f84270 */
[C---:B------:R-:W-:Y:S02]  /*5a30*/  ISETP.GT.AND P5, PT, R66.reuse, 0x29, PT ;  /* 0x000000294200780c */ /* 0x040fe40003fa4270 */
[----:B------:R-:W-:Y:S02]  /*5a40*/  FSEL R15, R15, -INF , P4 ;  /* 0xff8000000f0f7808 */ /* 0x000fe40002000000 */
[----:B------:R-:W-:Y:S02]  /*5a50*/  ISETP.GT.AND P4, PT, R66, 0x18, PT ;  /* 0x000000184200780c */ /* 0x000fe40003f84270 */
[----:B------:R-:W-:-:S02]  /*5a60*/  FSEL R27, R27, -INF , P5 ;  /* 0xff8000001b1b7808 */ /* 0x000fc40002800000 */
[----:B------:R-:W-:Y:S02]  /*5a70*/  FSEL R21, R21, -INF , P4 ;  /* 0xff80000015157808 */ /* 0x000fe40002000000 */
[C---:B------:R-:W-:Y:S02]  /*5a80*/  ISETP.GT.AND P4, PT, R66.reuse, 0x20, PT ;  /* 0x000000204200780c */ /* 0x040fe40003f84270 */
[C---:B------:R-:W-:Y:S02]  /*5a90*/  ISETP.GT.AND P5, PT, R66.reuse, 0x31, PT ;  /* 0x000000314200780c */ /* 0x040fe40003fa4270 */
[----:B------:R-:W-:Y:S02]  /*5aa0*/  FSEL R25, R25, -INF , P4 ;  /* 0xff80000019197808 */ /* 0x000fe40002000000 */
[----:B------:R-:W-:Y:S02]  /*5ab0*/  ISETP.GT.AND P4, PT, R66, 0x28, PT ;  /* 0x000000284200780c */ /* 0x000fe40003f84270 */
[----:B--2---:R-:W-:-:S02]  /*5ac0*/  FMNMX.FTZ R9, R8, R9, !PT ;  /* 0x0000000908097209 */ /* 0x004fc40007810000 */
[----:B------:R-:W2:Y:S01]  /*5ad0*/  LDC R8, c[0x0][0x988] ;  /* 0x00026200ff087b82 */ /* 0x000ea20000000800 */
[----:B------:R-:W-:Y:S02]  /*5ae0*/  FSEL R81, R26, -INF , P4 ;  /* 0xff8000001a517808 */ /* 0x000fe40002000000 */
[----:B------:R-:W3:Y:S01]  /*5af0*/  SHFL.BFLY PT, R62, R9, 0x1, 0x1f ;  /* 0x0c201f00093e7f89 */ /* 0x000ee200000e0000 */
[----:B------:R-:W-:Y:S02]  /*5b00*/  WARPGROUP.DEPBAR.LE gsb0, 0x0 ;  /* 0x00008000000079c5 */ /* 0x000fe40000010000 */
[----:B------:R-:W-:Y:S01]  /*5b10*/  WARPGROUP.ARRIVE ;  /* 0x00000000000079c5 */ /* 0x000fe20000000000 */
[----:B------:R-:W-:Y:S02]  /*5b20*/  ISETP.GT.AND P4, PT, R66, 0x30, PT ;  /* 0x000000304200780c */ /* 0x000fe40003f84270 */
[----:B------:R-:W-:Y:S02]  /*5b30*/  FSEL R83, R28, -INF , P5 ;  /* 0xff8000001c537808 */ /* 0x000fe40002800000 */
[----:B------:R-:W-:Y:S01]  /*5b40*/  FSEL R29, R29, -INF , P4 ;  /* 0xff8000001d1d7808 */ /* 0x000fe20002000000 */
[----:B------:R-:W-:Y:S01]  /*5b50*/  HGMMA.64x128x16.F32.BF16 R88, R160, gdesc[UR8].tnspB, R88, gsb0 ;  /* 0x41e00008a0587df0 */ /* 0x000fe20008001858 */
[----:B------:R-:W-:-:S02]  /*5b60*/  ISETP.GT.AND P4, PT, R66, 0x38, PT ;  /* 0x000000384200780c */ /* 0x000fc40003f84270 */
[C---:B------:R-:W-:Y:S02]  /*5b70*/  ISETP.GT.AND P5, PT, R66.reuse, 0x39, PT ;  /* 0x000000394200780c */ /* 0x040fe40003fa4270 */
[----:B------:R-:W-:Y:S02]  /*5b80*/  FSEL R31, R31, -INF , P4 ;  /* 0xff8000001f1f7808 */ /* 0x000fe40002000000 */
[----:B------:R-:W-:Y:S02]  /*5b90*/  ISETP.GT.AND P4, PT, R66, 0x40, PT ;  /* 0x000000404200780c */ /* 0x000fe40003f84270 */
[----:B------:R-:W-:Y:S02]  /*5ba0*/  FSEL R85, R30, -INF , P5 ;  /* 0xff8000001e557808 */ /* 0x000fe40002800000 */
[----:B------:R-:W-:Y:S02]  /*5bb0*/  ISETP.GT.AND P5, PT, R66, 0x41, PT ;  /* 0x000000414200780c */ /* 0x000fe40003fa4270 */
[----:B------:R-:W-:-:S02]  /*5bc0*/  FSEL R159, R32, -INF , P4 ;  /* 0xff800000209f7808 */ /* 0x000fc40002000000 */
[----:B---3--:R-:W-:Y:S01]  /*5bd0*/  FMNMX.FTZ R9, R9, R62, !PT ;  /* 0x0000003e09097209 */ /* 0x008fe20007810000 */
[----:B------:R-:W-:Y:S01]  /*5be0*/  FMUL.FTZ R62, R84, UR45 ;  /* 0x0000002d543e7c20 */ /* 0x000fe20008410000 */
[C---:B------:R-:W-:Y:S02]  /*5bf0*/  ISETP.GT.AND P4, PT, R66.reuse, 0x48, PT ;  /* 0x000000484200780c */ /* 0x040fe40003f84270 */
[C---:B------:R-:W-:Y:S01]  /*5c00*/  FSETP.NEU.FTZ.AND P3, PT, R9.reuse, -INF , PT ;  /* 0xff8000000900780b */ /* 0x040fe20003f7d000 */
[----:B--2---:R-:W-:Y:S01]  /*5c10*/  FMUL.FTZ R68, R9, R8 ;  /* 0x0000000809447220 */ /* 0x004fe20000410000 */
[----:B------:R-:W-:Y:S01]  /*5c20*/  FSEL R33, R33, -INF , P5 ;  /* 0xff80000021217808 */ /* 0x000fe20002800000 */
[----:B------:R-:W2:Y:S01]  /*5c30*/  MUFU.TANH R62, R62 ;  /* 0x0000003e003e7308 */ /* 0x000ea20000002400 */
[----:B------:R-:W-:Y:S02]  /*5c40*/  ISETP.GT.AND P5, PT, R66, 0x49, PT ;  /* 0x000000494200780c */ /* 0x000fe40003fa4270 */
[----:B------:R-:W-:-:S02]  /*5c50*/  FSEL R34, R68, RZ, P3 ;  /* 0x000000ff44227208 */ /* 0x000fc40001800000 */
[----:B------:R-:W-:Y:S02]  /*5c60*/  FMNMX.FTZ R68, R36, R5, !PT ;  /* 0x0000000524447209 */ /* 0x000fe40007810000 */
[----:B0-----:R-:W-:Y:S01]  /*5c70*/  FSEL R87, R38, -INF , P4 ;  /* 0xff80000026577808 */ /* 0x001fe20002000000 */
[--C-:B------:R-:W-:Y:S01]  /*5c80*/  FFMA.FTZ R24, R175, R8, -R34.reuse ;  /* 0x00000008af187223 */ /* 0x100fe20000010822 */
[----:B------:R-:W-:Y:S01]  /*5c90*/  FMNMX.FTZ R68, R65, R68, !PT ;  /* 0x0000004441447209 */ /* 0x000fe20007810000 */
[-CC-:B------:R-:W-:Y:S01]  /*5ca0*/  FFMA.FTZ R175, R171, R8.reuse, -R34.reuse ;  /* 0x00000008abaf7223 */ /* 0x180fe20000010822 */
[----:B------:R-:W-:Y:S01]  /*5cb0*/  ISETP.GT.AND P4, PT, R66, 0x50, PT ;  /* 0x000000504200780c */ /* 0x000fe20003f84270 */
[--C-:B------:R-:W-:Y:S01]  /*5cc0*/  FFMA.FTZ R20, R199, R8, -R34.reuse ;  /* 0x00000008c7147223 */ /* 0x100fe20000010822 */
[----:B------:R-:W-:Y:S01]  /*5cd0*/  FMNMX.FTZ R68, R13, R68, !PT ;  /* 0x000000440d447209 */ /* 0x000fe20007810000 */
[-CC-:B------:R-:W-:Y:S01]  /*5ce0*/  FFMA.FTZ R14, R201, R8.reuse, -R34.reuse ;  /* 0x00000008c90e7223 */ /* 0x180fe20000010822 */
[----:B-1----:R-:W-:Y:S01]  /*5cf0*/  FSEL R157, R40, -INF , P5 ;  /* 0xff800000289d7808 */ /* 0x002fe20002800000 */
        /* <DEDUP_REMOVED lines=40> */
[----:B------:R-:W-:Y:S01]  /*5f80*/  IMAD.U32 R52, RZ, RZ, UR37 ;  /* 0x00000025ff347e24 */ /* 0x000fe2000f8e00ff */
[----:B------:R-:W-:Y:S01]  /*5f90*/  FMNMX.FTZ R68, R83, R68, !PT ;  /* 0x0000004453447209 */ /* 0x000fe20007810000 */
[----:B------:R-:W-:Y:S01]  /*5fa0*/  MUFU.EX2 R183, R183 ;  /* 0x000000b700b77308 */ /* 0x000fe20000000800 */
[----:B------:R-:W-:Y:S01]  /*5fb0*/  ISETP.GT.AND P4, PT, R66, 0x68, PT ;  /* 0x000000684200780c */ /* 0x000fe20003f84270 */
[--C-:B------:R-:W-:Y:S01]  /*5fc0*/  FFMA.FTZ R153, R49, R8, -R34.reuse ;  /* 0x0000000831997223 */ /* 0x100fe20000010822 */
[----:B------:R-:W-:Y:S01]  /*5fd0*/  FMNMX.FTZ R68, R31, R68, !PT ;  /* 0x000000441f447209 */ /* 0x000fe20007810000 */
[-CC-:B------:R-:W-:Y:S01]  /*5fe0*/  FFMA.FTZ R38, R35, R8.reuse, -R34.reuse ;  /* 0x0000000823267223 */ /* 0x180fe20000010822 */
[----:B------:R-:W-:Y:S01]  /*5ff0*/  FSEL R205, R50, -INF , P5 ;  /* 0xff80000032cd7808 */ /* 0x000fe20002800000 */
[--C-:B------:R-:W-:Y:S01]  /*6000*/  FFMA.FTZ R35, R45, R8, -R34.reuse ;  /* 0x000000082d237223 */ /* 0x100fe20000010822 */
        /* <DEDUP_REMOVED lines=11> */
[----:B------:R-:W-:Y:S01]  /*60c0*/  FFMA.FTZ R49, R61, R8, -R34 ;  /* 0x000000083d317223 */ /* 0x000fe20000010822 */
[----:B------:R-:W-:Y:S01]  /*60d0*/  FMNMX.FTZ R68, R87, R68, !PT ;  /* 0x0000004457447209 */ /* 0x000fe20007810000 */
[----:B------:R-:W-:Y:S01]  /*60e0*/  IMAD.U32 R54, RZ, RZ, UR44 ;  /* 0x0000002cff367e24 */ /* 0x000fe2000f8e00ff */
[----:B------:R-:W-:Y:S01]  /*60f0*/  FSEL R209, R56, -INF , P5 ;  /* 0xff80000038d17808 */ /* 0x000fe20002800000 */
[----:B------:R-:W-:Y:S01]  /*6100*/  UMOV UR44, UR37 ;  /* 0x00000025002c7c82 */ /* 0x000fe20008000000 */
[----:B------:R-:W-:Y:S01]  /*6110*/  FMNMX.FTZ R68, R157, R68, !PT ;  /* 0x000000449d447209 */ /* 0x000fe20007810000 */
[----:B------:R-:W-:Y:S01]  /*6120*/  MUFU.EX2 R14, R14 ;  /* 0x0000000e000e7308 */ /* 0x000fe20000000800 */
[----:B------:R-:W-:-:S02]  /*6130*/  ISETP.GT.AND P5, PT, R66, 0x71, PT ;  /* 0x000000714200780c */ /* 0x000fc40003fa4270 */
[----:B------:R-:W-:Y:S02]  /*6140*/  FMNMX.FTZ R68, R171, R68, !PT ;  /* 0x00000044ab447209 */ /* 0x000fe40007810000 */
[----:B------:R-:W-:Y:S02]  /*6150*/  FSEL R75, R58, -INF , P4 ;  /* 0xff8000003a4b7808 */ /* 0x000fe40002000000 */
[----:B------:R-:W-:Y:S01]  /*6160*/  FMNMX.FTZ R68, R199, R68, !PT ;  /* 0x00000044c7447209 */ /* 0x000fe20007810000 */
[----:B------:R-:W-:Y:S01]  /*6170*/  MUFU.EX2 R179, R179 ;  /* 0x000000b300b37308 */ /* 0x000fe20000000800 */
[----:B------:R-:W-:Y:S02]  /*6180*/  ISETP.GT.AND P4, PT, R66, 0x78, PT ;  /* 0x000000784200780c */ /* 0x000fe40003f84270 */
[----:B------:R-:W-:Y:S02]  /*6190*/  FMNMX.FTZ R68, R201, R68, !PT ;  /* 0x00000044c9447209 */ /* 0x000fe40007810000 */
[----:B------:R-:W-:-:S02]  /*61a0*/  FSEL R211, R60, -INF , P5 ;  /* 0xff8000003cd37808 */ /* 0x000fc40002800000 */
[----:B------:R-:W-:Y:S01]  /*61b0*/  FMNMX.FTZ R68, R203, R68, !PT ;  /* 0x00000044cb447209 */ /* 0x000fe20007810000 */
[----:B------:R-:W-:Y:S01]  /*61c0*/  MUFU.EX2 R20, R20 ;  /* 0x0000001400147308 */ /* 0x000fe20000000800 */
[----:B------:R-:W-:Y:S02]  /*61d0*/  ISETP.GT.AND P5, PT, R66, 0x79, PT ;  /* 0x000000794200780c */ /* 0x000fe40003fa4270 */
[----:B------:R-:W-:Y:S02]  /*61e0*/  FMNMX.FTZ R68, R155, R68, !PT ;  /* 0x000000449b447209 */ /* 0x000fe40007810000 */
[----:B--2---:R-:W-:Y:S02]  /*61f0*/  FSEL R213, R62, -INF , P4 ;  /* 0xff8000003ed57808 */ /* 0x004fe40002000000 */
[----:B------:R-:W-:Y:S01]  /*6200*/  FMNMX.FTZ R68, R205, R68, !PT ;  /* 0x00000044cd447209 */ /* 0x000fe20007810000 */
[----:B------:R-:W-:Y:S01]  /*6210*/  MUFU.EX2 R173, R173 ;  /* 0x000000ad00ad7308 */ /* 0x000fe20000000800 */
[----:B------:R-:W-:-:S02]  /*6220*/  FSEL R215, R64, -INF , P5 ;  /* 0xff80000040d77808 */ /* 0x000fc40002800000 */
[----:B------:R-:W-:Y:S02]  /*6230*/  FMNMX.FTZ R68, R207, R68, !PT ;  /* 0x00000044cf447209 */ /* 0x000fe40007810000 */
[----:B------:R-:W-:Y:S02]  /*6240*/  FSEL R53, R9, RZ, P3 ;  /* 0x000000ff09357208 */ /* 0x000fe40001800000 */
[----:B------:R-:W-:Y:S01]  /*6250*/  FMNMX.FTZ R68, R209, R68, !PT ;  /* 0x00000044d1447209 */ /* 0x000fe20007810000 */
[----:B------:R-:W-:Y:S01]  /*6260*/  MUFU.EX2 R24, R24 ;  /* 0x0000001800187308 */ /* 0x000fe20000000800 */
[----:B------:R-:W-:Y:S01]  /*6270*/  @!P1 LEA R52, R52, UR38, 0x3 ;  /* 0x0000002634349c11 */ /* 0x000fe2000f8e18ff */
[----:B------:R-:W-:Y:S01]  /*6280*/  FADD.FTZ R53, -R53, R6 ;  /* 0x0000000635357221 */ /* 0x000fe20000010100 */
[----:B------:R-:W-:Y:S02]  /*6290*/  FMNMX.FTZ R68, R75, R68, !PT ;  /* 0x000000444b447209 */ /* 0x000fe40007810000 */
[----:B------:R-:W-:Y:S01]  /*62a0*/  @!P1 LEA R54, R54, UR38, 0x3 ;  /* 0x0000002636369c11 */ /* 0x000fe2000f8e18ff */
[----:B------:R-:W-:-:S02]  /*62b0*/  WARPGROUP.DEPBAR.LE gsb0, 0x0 ;  /* 0x00008000000079c5 */ /* 0x000fc40000010000 */
[----:B------:R-:W-:Y:S01]  /*62c0*/  WARPGROUP.ARRIVE ;  /* 0x00000000000079c5 */ /* 0x000fe20000000000 */
[----:B------:R-:W-:Y:S01]  /*62d0*/  FMNMX.FTZ R68, R211, R68, !PT ;  /* 0x00000044d3447209 */ /* 0x000fe20007810000 */
[----:B------:R-:W-:Y:S01]  /*62e0*/  FMUL.FTZ R53, R53, R8 ;  /* 0x0000000835357220 */ /* 0x000fe20000410000 */
[----:B------:R-:W-:Y:S01]  /*62f0*/  @!P1 VIADD R52, R52, 0x28840 ;  /* 0x0002884034349836 */ /* 0x000fe20000000000 */
[----:B------:R-:W-:Y:S01]  /*6300*/  MUFU.EX2 R175, R175 ;  /* 0x000000af00af7308 */ /* 0x000fe20000000800 */
[----:B------:R-:W-:Y:S01]  /*6310*/  FMNMX.FTZ R68, R213, R68, !PT ;  /* 0x00000044d5447209 */ /* 0x000fe20007810000 */
[----:B------:R-:W-:Y:S01]  /*6320*/  HGMMA.64x128x16.F32.BF16 R88, R164, gdesc[UR4].tnspB, R88, gsb0 ;  /* 0x41e00004a4587df0 */ /* 0x000fe20008001858 */
[C---:B------:R-:W-:Y:S01]  /*6330*/  ISETP.GT.AND P3, PT, R4.reuse, R7, PT ;  /* 0x000000070400720c */ /* 0x040fe20003f64270 */
[----:B------:R-:W-:Y:S01]  /*6340*/  VIADD R4, R4, 0xffffffff ;  /* 0xffffffff04047836 */ /* 0x000fe20000000000 */
[----:B------:R-:W-:Y:S02]  /*6350*/  FMNMX.FTZ R68, R215, R68, !PT ;  /* 0x00000044d7447209 */ /* 0x000fe40007810000 */
[----:B------:R-:W-:Y:S01]  /*6360*/  @!P1 PRMT R52, RZ, 0x654, R52 ;  /* 0x00000654ff349816 */ /* 0x000fe20000000034 */
        /* <DEDUP_REMOVED lines=11> */
[----:B------:R-:W-:-:S06]  /*6420*/  FFMA.FTZ R47, R57, R8, -R34 ;  /* 0x00000008392f7223 */ /* 0x000fcc0000010822 */
[----:B------:R-:W-:Y:S01]  /*6430*/  MUFU.EX2 R35, R35 ;  /* 0x0000002300237308 */ /* 0x000fe20000000800 */
[-CC-:B------:R-:W-:Y:S01]  /*6440*/  FFMA.FTZ R48, R63, R8.reuse, -R34.reuse ;  /* 0x000000083f307223 */ /* 0x180fe20000010822 */
[C---:B------:R-:W-:Y:S01]  /*6450*/  FSETP.NEU.FTZ.AND P4, PT, R11.reuse, -INF , PT ;  /* 0xff8000000b00780b */ /* 0x040fe20003f9d000 */
[-C--:B------:R-:W-:Y:S01]  /*6460*/  FMUL.FTZ R50, R11, R8.reuse ;  /* 0x000000080b327220 */ /* 0x080fe20000410000 */
[----:B------:R-:W-:Y:S02]  /*6470*/  FFMA.FTZ R34, R71, R8, -R34 ;  /* 0x0000000847227223 */ /* 0x000fe40000010822 */
[----:B------:R-:W-:Y:S02]  /*6480*/  FSEL R6, R11, RZ, P4 ;  /* 0x000000ff0b067208 */ /* 0x000fe40002000000 */
[----:B------:R-:W-:Y:S01]  /*6490*/  FSEL R50, R50, RZ, P4 ;  /* 0x000000ff32327208 */ /* 0x000fe20002000000 */
[----:B------:R-:W-:Y:S02]  /*64a0*/  MUFU.EX2 R40, R40 ;  /* 0x0000002800287308 */ /* 0x000fe40000000800 */
[----:B------:R-:W-:-:S02]  /*64b0*/  FADD.FTZ R5, -R6, R5 ;  /* 0x0000000506057221 */ /* 0x000fc40000010100 */
[-CC-:B------:R-:W-:Y:S01]  /*64c0*/  FFMA.FTZ R180, R36, R8.reuse, -R50.reuse ;  /* 0x0000000824b47223 */ /* 0x180fe20000010832 */
[-CC-:B------:R-:W-:Y:S01]  /*64d0*/  FFMA.FTZ R51, R65, R8.reuse, -R50.reuse ;  /* 0x0000000841337223 */ /* 0x180fe20000010832 */
[-C--:B------:R-:W-:Y:S01]  /*64e0*/  FMUL.FTZ R5, R5, R8.reuse ;  /* 0x0000000805057220 */ /* 0x080fe20000410000 */
[-CC-:B------:R-:W-:Y:S01]  /*64f0*/  FFMA.FTZ R182, R13, R8.reuse, -R50.reuse ;  /* 0x000000080db67223 */ /* 0x180fe20000010832 */
[----:B------:R-:W0:Y:S01]  /*6500*/  MUFU.EX2 R6, R53 ;  /* 0x0000003500067308 */ /* 0x000e220000000800 */
[-CC-:B------:R-:W-:Y:S01]  /*6510*/  FFMA.FTZ R13, R69, R8.reuse, -R50.reuse ;  /* 0x00000008450d7223 */ /* 0x180fe20000010832 */
[-CC-:B------:R-:W-:Y:S01]  /*6520*/  FFMA.FTZ R176, R15, R8.reuse, -R50.reuse ;  /* 0x000000080fb07223 */ /* 0x180fe20000010832 */
[----:B------:R-:W-:Y:S01]  /*6530*/  IADD3 R36, -R198, 0xb, RZ ;  /* 0x0000000bc6247810 */ /* 0x000fe20007ffe1ff */
        /* <DEDUP_REMOVED lines=11> */
[--C-:B------:R-:W-:Y:S01]  /*65f0*/  FFMA.FTZ R31, R85, R8, -R50.reuse ;  /* 0x00000008551f7223 */ /* 0x100fe20000010832 */
[----:B------:R-:W1:Y:S01]  /*6600*/  MUFU.EX2 R5, R5 ;  /* 0x0000000500057308 */ /* 0x000e620000000800 */
[----:B0-----:R-:W-:Y:S01]  /*6610*/  FFMA.FTZ R53, R6, R0, R181 ;  /* 0x0000000006357223 */ /* 0x001fe200000100b5 */
[-CC-:B------:R-:W-:Y:S01]  /*6620*/  FFMA.FTZ R152, R159, R8.reuse, -R50.reuse ;  /* 0x000000089f987223 */ /* 0x180fe20000010832 */
[-CC-:B------:R-:W-:Y:S01]  /*6630*/  FFMA.FTZ R33, R33, R8.reuse, -R50.reuse ;  /* 0x0000000821217223 */ /* 0x180fe20000010832 */
[-CC-:B------:R-:W-:Y:S01]  /*6640*/  FFMA.FTZ R154, R87, R8.reuse, -R50.reuse ;  /* 0x00000008579a7223 */ /* 0x180fe20000010832 */
[C---:B------:R-:W-:Y:S01]  /*6650*/  FADD.FTZ R0, R10.reuse, R53 ;  /* 0x000000350a007221 */ /* 0x040fe20000010000 */
[----:B------:R-:W-:Y:S01]  /*6660*/  F2FP.BF16.F32.PACK_AB R181, R10, R181 ;  /* 0x000000b50ab5723e */ /* 0x000fe200000010ff */
[-C--:B------:R-:W-:Y:S01]  /*6670*/  FFMA.FTZ R156, R171, R8.reuse, -R50 ;  /* 0x00000008ab9c7223 */ /* 0x080fe20000010832 */
[----:B------:R-:W0:Y:S01]  /*6680*/  MUFU.EX2 R51, R51 ;  /* 0x0000003300337308 */ /* 0x000e220000000800 */
[----:B------:R-:W-:Y:S01]  /*6690*/  FADD.FTZ R53, R183, R0 ;  /* 0x00000000b7357221 */ /* 0x000fe20000010000 */
[-CC-:B------:R-:W-:Y:S01]  /*66a0*/  FFMA.FTZ R158, R201, R8.reuse, -R50.reuse ;  /* 0x00000008c99e7223 */ /* 0x180fe20000010832 */
[-CC-:B------:R-:W-:Y:S01]  /*66b0*/  FFMA.FTZ R203, R203, R8.reuse, -R50.reuse ;  /* 0x00000008cbcb7223 */ /* 0x180fe20000010832 */
[-CC-:B------:R-:W-:Y:S01]  /*66c0*/  FFMA.FTZ R155, R155, R8.reuse, -R50.reuse ;  /* 0x000000089b9b7223 */ /* 0x180fe20000010832 */
[C---:B------:R-:W-:Y:S01]  /*66d0*/  FADD.FTZ R0, R12.reuse, R53 ;  /* 0x000000350c007221 */ /* 0x040fe20000010000 */
[-CC-:B------:R-:W-:Y:S01]  /*66e0*/  FFMA.FTZ R53, R199, R8.reuse, -R50.reuse ;  /* 0x00000008c7357223 */ /* 0x180fe20000010832 */
[-CC-:B------:R-:W-:Y:S01]  /*66f0*/  FFMA.FTZ R205, R205, R8.reuse, -R50.reuse ;  /* 0x00000008cdcd7223 */ /* 0x180fe20000010832 */
[----:B------:R-:W2:Y:S01]  /*6700*/  MUFU.EX2 R182, R182 ;  /* 0x000000b600b67308 */ /* 0x000ea20000000800 */
[-CC-:B------:R-:W-:Y:S01]  /*6710*/  FFMA.FTZ R207, R207, R8.reuse, -R50.reuse ;  /* 0x00000008cfcf7223 */ /* 0x180fe20000010832 */
[-CC-:B------:R-:W-:Y:S01]  /*6720*/  FFMA.FTZ R209, R209, R8.reuse, -R50.reuse ;  /* 0x00000008d1d17223 */ /* 0x180fe20000010832 */
[-CC-:B------:R-:W-:Y:S01]  /*6730*/  FFMA.FTZ R75, R75, R8.reuse, -R50.reuse ;  /* 0x000000084b4b7223 */ /* 0x180fe20000010832 */
[-CC-:B------:R-:W-:Y:S01]  /*6740*/  FFMA.FTZ R211, R211, R8.reuse, -R50.reuse ;  /* 0x00000008d3d37223 */ /* 0x180fe20000010832 */
[----:B------:R-:W-:Y:S01]  /*6750*/  FFMA.FTZ R213, R213, R8, -R50 ;  /* 0x00000008d5d57223 */ /* 0x000fe20000010832 */
[----:B------:R-:W-:-:S02]  /*6760*/  F2FP.BF16.F32.PACK_AB R183, R12, R183 ;  /* 0x000000b70cb7723e */ /* 0x000fc400000010ff */
[----:B------:R-:W3:Y:S01]  /*6770*/  MUFU.EX2 R13, R13 ;  /* 0x0000000d000d7308 */ /* 0x000ee20000000800 */
[----:B------:R-:W-:-:S07]  /*6780*/  F2FP.BF16.F32.PACK_AB R171, R41, R30 ;  /* 0x0000001e29ab723e */ /* 0x000fce00000010ff */
[----:B------:R-:W4:Y:S08]  /*6790*/  MUFU.EX2 R176, R176 ;  /* 0x000000b000b07308 */ /* 0x000f300000000800 */
[----:B------:R-:W5:Y:S01]  /*67a0*/  MUFU.EX2 R15, R15 ;  /* 0x0000000f000f7308 */ /* 0x000f620000000800 */
[----:B------:R-:W-:Y:S02]  /*67b0*/  WARPGROUP.DEPBAR.LE gsb0, 0x0 ;  /* 0x00008000000079c5 */ /* 0x000fe40000010000 */
[----:B------:R2:W-:Y:S06]  /*67c0*/  BAR.ARV R36, 0x100 ;  /* 0x000400240000751d */ /* 0x0005ec0000002000 */
[----:B------:R0:W-:Y:S01]  /*67d0*/  @!P1 SYNCS.ARRIVE.TRANS64.RED.A1T0 RZ, [R52+URZ], RZ ;  /* 0x000000ff34ff99a7 */ /* 0x0001e2000810043f */
[----:B------:R-:W5:Y:S01]  /*67e0*/  MUFU.EX2 R178, R178 ;  /* 0x000000b200b27308 */ /* 0x000f620000000800 */
[-C--:B-1----:R-:W-:Y:S01]  /*67f0*/  FMUL.FTZ R88, R88, R5.reuse ;  /* 0x0000000558587220 */ /* 0x082fe20000410000 */
[-C--:B------:R-:W-:Y:S01]  /*6800*/  FMUL.FTZ R89, R89, R5.reuse ;  /* 0x0000000559597220 */ /* 0x080fe20000410000 */
[-C--:B------:R-:W-:Y:S01]  /*6810*/  FMUL.FTZ R92, R92, R5.reuse ;  /* 0x000000055c5c7220 */ /* 0x080fe20000410000 */
[-C--:B------:R-:W-:Y:S01]  /*6820*/  FMUL.FTZ R93, R93, R5.reuse ;  /* 0x000000055d5d7220 */ /* 0x080fe20000410000 */
[-C--:B------:R-:W-:Y:S01]  /*6830*/  FMUL.FTZ R96, R96, R5.reuse ;  /* 0x0000000560607220 */ /* 0x080fe20000410000 */
[----:B------:R-:W-:Y:S01]  /*6840*/  FMUL.FTZ R97, R97, R5 ;  /* 0x0000000561617220 */ /* 0x000fe20000410000 */
[----:B0-----:R-:W-:Y:S01]  /*6850*/  FFMA.FTZ R52, R5, R3, R180 ;  /* 0x0000000305347223 */ /* 0x001fe200000100b4 */
[----:B------:R-:W0:Y:S01]  /*6860*/  MUFU.EX2 R21, R21 ;  /* 0x0000001500157308 */ /* 0x000e220000000800 */
[-CC-:B------:R-:W-:Y:S01]  /*6870*/  FFMA.FTZ R3, R157, R8.reuse, -R50.reuse ;  /* 0x000000089d037223 */ /* 0x180fe20000010832 */
[----:B------:R-:W-:Y:S01]  /*6880*/  FFMA.FTZ R50, R215, R8, -R50 ;  /* 0x00000008d7327223 */ /* 0x000fe20000010832 */
[----:B------:R-:W-:Y:S01]  /*6890*/  FADD.FTZ R55, R51, R52 ;  /* 0x0000003433377221 */ /* 0x000fe20000010000 */
[----:B------:R-:W-:-:S02]  /*68a0*/  @!P1 VIADD R52, R54, 0x28860 ;  /* 0x0002886036349836 */ /* 0x000fc40000000000 */
[-C--:B------:R-:W-:Y:S01]  /*68b0*/  FMUL.FTZ R100, R100, R5.reuse ;  /* 0x0000000564647220 */ /* 0x080fe20000410000 */
[-C--:B------:R-:W-:Y:S01]  /*68c0*/  FMUL.FTZ R101, R101, R5.reuse ;  /* 0x0000000565657220 */ /* 0x080fe20000410000 */
[----:B--2---:R-:W-:Y:S01]  /*68d0*/  FADD.FTZ R36, R182, R55 ;  /* 0x00000037b6247221 */ /* 0x004fe20000010000 */
[----:B------:R-:W1:Y:S01]  /*68e0*/  MUFU.EX2 R172, R172 ;  /* 0x000000ac00ac7308 */ /* 0x000e620000000800 */
[C---:B---3--:R-:W-:Y:S01]  /*68f0*/  F2FP.BF16.F32.PACK_AB R182, R13.reuse, R182 ;  /* 0x000000b60db6723e */ /* 0x048fe200000010ff */
[-C--:B------:R-:W-:Y:S01]  /*6900*/  FMUL.FTZ R104, R104, R5.reuse ;  /* 0x0000000568687220 */ /* 0x080fe20000410000 */
[----:B------:R-:W-:Y:S01]  /*6910*/  FADD.FTZ R55, R13, R36 ;  /* 0x000000240d377221 */ /* 0x000fe20000010000 */
[----:B------:R-:W-:Y:S01]  /*6920*/  @!P1 PRMT R52, RZ, 0x654, R52 ;  /* 0x00000654ff349816 */ /* 0x000fe20000000034 */
[-C--:B------:R-:W-:Y:S01]  /*6930*/  FMUL.FTZ R105, R105, R5.reuse ;  /* 0x0000000569697220 */ /* 0x080fe20000410000 */
[-C--:B------:R-:W-:Y:S01]  /*6940*/  FMUL.FTZ R108, R108, R5.reuse ;  /* 0x000000056c6c7220 */ /* 0x080fe20000410000 */
[----:B----4-:R-:W-:Y:S01]  /*6950*/  FADD.FTZ R36, R176, R55 ;  /* 0x00000037b0247221 */ /* 0x010fe20000010000 */
[----:B------:R-:W-:Y:S01]  /*6960*/  FADD.FTZ R55, R177, R0 ;  /* 0x00000000b1377221 */ /* 0x000fe20000010000 */
[----:B------:R-:W2:Y:S01]  /*6970*/  MUFU.EX2 R25, R25 ;  /* 0x0000001900197308 */ /* 0x000ea20000000800 */
[C---:B-----5:R-:W-:Y:S01]  /*6980*/  F2FP.BF16.F32.PACK_AB R176, R15.reuse, R176 ;  /* 0x000000b00fb0723e */ /* 0x060fe200000010ff */
[----:B------:R-:W-:Y:S01]  /*6990*/  FADD.FTZ R57, R15, R36 ;  /* 0x000000240f397221 */ /* 0x000fe20000010000 */
[----:B------:R-:W-:Y:S01]  /*69a0*/  FADD.FTZ R0, R14, R55 ;  /* 0x000000370e007221 */ /* 0x000fe20000010000 */
[----:B------:R3:W-:Y:S01]  /*69b0*/  @!P1 SYNCS.ARRIVE.TRANS64.RED.A1T0 RZ, [R52+URZ], RZ ;  /* 0x000000ff34ff99a7 */ /* 0x0007e2000810043f */
[-C--:B------:R-:W-:Y:S01]  /*69c0*/  FMUL.FTZ R109, R109, R5.reuse ;  /* 0x000000056d6d7220 */ /* 0x080fe20000410000 */
[----:B------:R-:W-:Y:S01]  /*69d0*/  FADD.FTZ R36, R178, R57 ;  /* 0x00000039b2247221 */ /* 0x000fe20000010000 */
[----:B------:R-:W-:Y:S01]  /*69e0*/  FADD.FTZ R55, R179, R0 ;  /* 0x00000000b3377221 */ /* 0x000fe20000010000 */
[----:B------:R-:W4:Y:S01]  /*69f0*/  MUFU.EX2 R174, R174 ;  /* 0x000000ae00ae7308 */ /* 0x000f220000000800 */
[-C--:B------:R-:W-:Y:S01]  /*6a00*/  FMUL.FTZ R112, R112, R5.reuse ;  /* 0x0000000570707220 */ /* 0x080fe20000410000 */
[----:B0-----:R-:W-:Y:S01]  /*6a10*/  FADD.FTZ R57, R21, R36 ;  /* 0x0000002415397221 */ /* 0x001fe20000010000 */
[----:B------:R-:W-:Y:S01]  /*6a20*/  FADD.FTZ R0, R20, R55 ;  /* 0x0000003714007221 */ /* 0x000fe20000010000 */
[-C--:B------:R-:W-:Y:S01]  /*6a30*/  FMUL.FTZ R113, R113, R5.reuse ;  /* 0x0000000571717220 */ /* 0x080fe20000410000 */
[-C--:B------:R-:W-:Y:S01]  /*6a40*/  FMUL.FTZ R116, R116, R5.reuse ;  /* 0x0000000574747220 */ /* 0x080fe20000410000 */
[----:B-1----:R-:W-:Y:S01]  /*6a50*/  FADD.FTZ R36, R172, R57 ;  /* 0x00000039ac247221 */ /* 0x002fe20000010000 */
[----:B------:R-:W-:Y:S01]  /*6a60*/  FADD.FTZ R55, R173, R0 ;  /* 0x00000000ad377221 */ /* 0x000fe20000010000 */
[----:B------:R-:W0:Y:S01]  /*6a70*/  MUFU.EX2 R27, R27 ;  /* 0x0000001b001b7308 */ /* 0x000e220000000800 */
[-C--:B------:R-:W-:Y:S01]  /*6a80*/  FMUL.FTZ R117, R117, R5.reuse ;  /* 0x0000000575757220 */ /* 0x080fe20000410000 */
[----:B--2---:R-:W-:Y:S01]  /*6a90*/  FADD.FTZ R57, R25, R36 ;  /* 0x0000002419397221 */ /* 0x004fe20000010000 */
[----:B------:R-:W-:Y:S01]  /*6aa0*/  FADD.FTZ R0, R24, R55 ;  /* 0x0000003718007221 */ /* 0x000fe20000010000 */
[-C--:B------:R-:W-:Y:S01]  /*6ab0*/  FMUL.FTZ R120, R120, R5.reuse ;  /* 0x0000000578787220 */ /* 0x080fe20000410000 */
[-C--:B------:R-:W-:Y:S01]  /*6ac0*/  FMUL.FTZ R121, R121, R5.reuse ;  /* 0x0000000579797220 */ /* 0x080fe20000410000 */
[-C--:B------:R-:W-:Y:S01]  /*6ad0*/  FMUL.FTZ R124, R124, R5.reuse ;  /* 0x000000057c7c7220 */ /* 0x080fe20000410000 */
[----:B------:R-:W-:Y:S01]  /*6ae0*/  FADD.FTZ R55, R175, R0 ;  /* 0x00000000af377221 */ /* 0x000fe20000010000 */
[----:B------:R-:W1:Y:S01]  /*6af0*/  MUFU.EX2 R168, R168 ;  /* 0x000000a800a87308 */ /* 0x000e620000000800 */
[----:B----4-:R-:W-:Y:S01]  /*6b00*/  FADD.FTZ R36, R174, R57 ;  /* 0x00000039ae247221 */ /* 0x010fe20000010000 */
[-C--:B------:R-:W-:Y:S01]  /*6b10*/  FMUL.FTZ R125, R125, R5.reuse ;  /* 0x000000057d7d7220 */ /* 0x080fe20000410000 */
[----:B------:R-:W-:Y:S01]  /*6b20*/  FADD.FTZ R0, R26, R55 ;  /* 0x000000371a007221 */ /* 0x000fe20000010000 */
[-C--:B------:R-:W-:Y:S01]  /*6b30*/  FMUL.FTZ R128, R128, R5.reuse ;  /* 0x0000000580807220 */ /* 0x080fe20000410000 */
[-C--:B------:R-:W-:Y:S01]  /*6b40*/  FMUL.FTZ R129, R129, R5.reuse ;  /* 0x0000000581817220 */ /* 0x080fe20000410000 */
[-C--:B------:R-:W-:Y:S01]  /*6b50*/  FMUL.FTZ R132, R132, R5.reuse ;  /* 0x0000000584847220 */ /* 0x080fe20000410000 */
[----:B------:R-:W-:Y:S01]  /*6b60*/  FADD.FTZ R55, R169, R0 ;  /* 0x00000000a9377221 */ /* 0x000fe20000010000 */
[----:B------:R-:W2:Y:S01]  /*6b70*/  MUFU.EX2 R29, R29 ;  /* 0x0000001d001d7308 */ /* 0x000ea20000000800 */
[----:B0-----:R-:W-:Y:S01]  /*6b80*/  FADD.FTZ R57, R27, R36 ;  /* 0x000000241b397221 */ /* 0x001fe20000010000 */
[-C--:B------:R-:W-:Y:S01]  /*6b90*/  FMUL.FTZ R133, R133, R5.reuse ;  /* 0x0000000585857220 */ /* 0x080fe20000410000 */
[----:B------:R-:W-:Y:S01]  /*6ba0*/  FADD.FTZ R55, R28, R55 ;  /* 0x000000371c377221 */ /* 0x000fe20000010000 */
[-C--:B------:R-:W-:Y:S01]  /*6bb0*/  FMUL.FTZ R136, R136, R5.reuse ;  /* 0x0000000588887220 */ /* 0x080fe20000410000 */
[-C--:B------:R-:W-:Y:S01]  /*6bc0*/  FMUL.FTZ R137, R137, R5.reuse ;  /* 0x0000000589897220 */ /* 0x080fe20000410000 */
[-C--:B------:R-:W-:Y:S01]  /*6bd0*/  FMUL.FTZ R140, R140, R5.reuse ;  /* 0x000000058c8c7220 */ /* 0x080fe20000410000 */
[----:B------:R-:W-:Y:S01]  /*6be0*/  FADD.FTZ R10, R30, R55 ;  /* 0x000000371e0a7221 */ /* 0x000fe20000010000 */
[----:B------:R-:W0:Y:S01]  /*6bf0*/  MUFU.EX2 R170, R170 ;  /* 0x000000aa00aa7308 */ /* 0x000e220000000800 */
[----:B-1----:R-:W-:Y:S01]  /*6c00*/  FADD.FTZ R36, R168, R57 ;  /* 0x00000039a8247221 */ /* 0x002fe20000010000 */
[-C--:B------:R-:W-:Y:S01]  /*6c10*/  FMUL.FTZ R141, R141, R5.reuse ;  /* 0x000000058d8d7220 */ /* 0x080fe20000410000 */
[----:B------:R-:W-:Y:S01]  /*6c20*/  FADD.FTZ R10, R41, R10 ;  /* 0x0000000a290a7221 */ /* 0x000fe20000010000 */
[-C--:B------:R-:W-:Y:S01]  /*6c30*/  FMUL.FTZ R144, R144, R5.reuse ;  /* 0x0000000590907220 */ /* 0x080fe20000410000 */
[-C--:B------:R-:W-:Y:S01]  /*6c40*/  FMUL.FTZ R145, R145, R5.reuse ;  /* 0x0000000591917220 */ /* 0x080fe20000410000 */
[-C--:B------:R-:W-:Y:S01]  /*6c50*/  FMUL.FTZ R148, R148, R5.reuse ;  /* 0x0000000594947220 */ /* 0x080fe20000410000 */
[----:B------:R-:W-:Y:S01]  /*6c60*/  FMUL.FTZ R149, R149, R5 ;  /* 0x0000000595957220 */ /* 0x000fe20000410000 */
        /* <DEDUP_REMOVED lines=25> */
[----:B--2---:R-:W-:Y:S01]  /*6e00*/  FADD.FTZ R0, R152, R13 ;  /* 0x0000000d98007221 */ /* 0x004fe20000010000 */
[----:B------:R-:W-:Y:S01]  /*6e10*/  FADD.FTZ R13, R153, R10 ;  /* 0x0000000a990d7221 */ /* 0x000fe20000010000 */
[-C--:B------:R-:W-:Y:S01]  /*6e20*/  FMUL.FTZ R126, R126, R6.reuse ;  /* 0x000000067e7e7220 */ /* 0x080fe20000410000 */
[-C--:B------:R-:W-:Y:S01]  /*6e30*/  FMUL.FTZ R127, R127, R6.reuse ;  /* 0x000000067f7f7220 */ /* 0x080fe20000410000 */
[-C--:B------:R-:W-:Y:S01]  /*6e40*/  FMUL.FTZ R130, R130, R6.reuse ;  /* 0x0000000682827220 */ /* 0x080fe20000410000 */
[-C--:B------:R-:W-:Y:S01]  /*6e50*/  FMUL.FTZ R131, R131, R6.reuse ;  /* 0x0000000683837220 */ /* 0x080fe20000410000 */
[-C--:B------:R-:W-:Y:S01]  /*6e60*/  FMUL.FTZ R134, R134, R6.reuse ;  /* 0x0000000686867220 */ /* 0x080fe20000410000 */
[----:B------:R-:W2:Y:S01]  /*6e70*/  MUFU.EX2 R3, R3 ;  /* 0x0000000300037308 */ /* 0x000ea20000000800 */
        /* <DEDUP_REMOVED lines=8> */
[----:B-1----:R-:W-:Y:S01]  /*6f00*/  FADD.FTZ R10, R154, R15 ;  /* 0x0000000f9a0a7221 */ /* 0x002fe20000010000 */
[----:B------:R-:W-:Y:S01]  /*6f10*/  FADD.FTZ R13, R40, R13 ;  /* 0x0000000d280d7221 */ /* 0x000fe20000010000 */
        /* <DEDUP_REMOVED lines=8> */
[----:B------:R-:W-:Y:S01]  /*6fa0*/  IMAD.MOV.U32 R6, RZ, RZ, R9 ;  /* 0x000000ffff067224 */ /* 0x000fe200078e0009 */
[----:B------:R-:W-:Y:S01]  /*6fb0*/  F2FP.BF16.F32.PACK_AB R177, R14, R177 ;  /* 0x000000b10eb1723e */ /* 0x000fe200000010ff */
[----:B------:R-:W-:Y:S01]  /*6fc0*/  IMAD.MOV.U32 R5, RZ, RZ, R11 ;  /* 0x000000ffff057224 */ /* 0x000fe200078e000b */
[----:B------:R-:W-:-:S02]  /*6fd0*/  F2FP.BF16.F32.PACK_AB R180, R51, R180 ;  /* 0x000000b433b4723e */ /* 0x000fc400000010ff */
[----:B------:R-:W2:Y:S01]  /*6fe0*/  MUFU.EX2 R37, R37 ;  /* 0x0000002500257308 */ /* 0x000ea20000000800 */
[----:B0-----:R-:W-:Y:S01]  /*6ff0*/  FADD.FTZ R10, R32, R13 ;  /* 0x0000000d200a7221 */ /* 0x001fe20000010000 */
[----:B------:R-:W-:Y:S02]  /*7000*/  F2FP.BF16.F32.PACK_AB R178, R21, R178 ;  /* 0x000000b215b2723e */ /* 0x000fe400000010ff */
[----:B------:R-:W-:Y:S02]  /*7010*/  F2FP.BF16.F32.PACK_AB R179, R20, R179 ;  /* 0x000000b314b3723e */ /* 0x000fe400000010ff */
[----:B------:R-:W-:Y:S02]  /*7020*/  F2FP.BF16.F32.PACK_AB R172, R25, R172 ;  /* 0x000000ac19ac723e */ /* 0x000fe400000010ff */
[----:B------:R-:W0:Y:S01]  /*7030*/  MUFU.EX2 R53, R53 ;  /* 0x0000003500357308 */ /* 0x000e220000000800 */
[----:B-1----:R-:W-:Y:S01]  /*7040*/  FADD.FTZ R0, R156, R15 ;  /* 0x0000000f9c007221 */ /* 0x002fe20000010000 */
[----:B------:R-:W-:-:S02]  /*7050*/  F2FP.BF16.F32.PACK_AB R173, R24, R173 ;  /* 0x000000ad18ad723e */ /* 0x000fc400000010ff */
[----:B------:R-:W-:Y:S02]  /*7060*/  F2FP.BF16.F32.PACK_AB R174, R27, R174 ;  /* 0x000000ae1bae723e */ /* 0x000fe400000010ff */
[----:B------:R-:W-:Y:S02]  /*7070*/  F2FP.BF16.F32.PACK_AB R175, R26, R175 ;  /* 0x000000af1aaf723e */ /* 0x000fe400000010ff */
[----:B------:R-:W1:Y:S01]  /*7080*/  MUFU.EX2 R39, R39 ;  /* 0x0000002700277308 */ /* 0x000e620000000800 */
[----:B--2---:R-:W-:Y:S01]  /*7090*/  FADD.FTZ R10, R37, R10 ;  /* 0x0000000a250a7221 */ /* 0x004fe20000010000 */
[----:B------:R-:W-:Y:S02]  /*70a0*/  F2FP.BF16.F32.PACK_AB R168, R29, R168 ;  /* 0x000000a81da8723e */ /* 0x000fe400000010ff */
[----:B------:R-:W-:Y:S02]  /*70b0*/  F2FP.BF16.F32.PACK_AB R169, R28, R169 ;  /* 0x000000a91ca9723e */ /* 0x000fe400000010ff */
        /* <DEDUP_REMOVED lines=8> */
[----:B------:R-:W-:-:S06]  /*7140*/  F2FP.BF16.F32.PACK_AB R157, R37, R32 ;  /* 0x00000020259d723e */ /* 0x000fcc00000010ff */
[----:B------:R-:W1:Y:S01]  /*7150*/  MUFU.EX2 R203, R203 ;  /* 0x000000cb00cb7308 */ /* 0x000e620000000800 */
[----:B--2---:R-:W-:-:S07]  /*7160*/  FADD.FTZ R13, R158, R13 ;  /* 0x0000000d9e0d7221 */ /* 0x004fce0000010000 */
[----:B------:R-:W2:Y:S01]  /*7170*/  MUFU.EX2 R43, R43 ;  /* 0x0000002b002b7308 */ /* 0x000ea20000000800 */
[C---:B0-----:R-:W-:Y:S01]  /*7180*/  FADD.FTZ R0, R42.reuse, R15 ;  /* 0x0000000f2a007221 */ /* 0x041fe20000010000 */
[----:B------:R-:W-:-:S06]  /*7190*/  F2FP.BF16.F32.PACK_AB R159, R42, R39 ;  /* 0x000000272a9f723e */ /* 0x000fcc00000010ff */
[----:B------:R0:W4:Y:S01]  /*71a0*/  MUFU.EX2 R160, R155 ;  /* 0x0000009b00a07308 */ /* 0x0001220000000800 */
[C---:B-1----:R-:W-:Y:S01]  /*71b0*/  FADD.FTZ R13, R203.reuse, R13 ;  /* 0x0000000dcb0d7221 */ /* 0x042fe20000010000 */
[----:B------:R-:W-:-:S06]  /*71c0*/  F2FP.BF16.F32.PACK_AB R158, R203, R158 ;  /* 0x0000009ecb9e723e */ /* 0x000fcc00000010ff */
[----:B------:R-:W1:Y:S01]  /*71d0*/  MUFU.EX2 R44, R44 ;  /* 0x0000002c002c7308 */ /* 0x000e620000000800 */
[----:B--2---:R-:W-:Y:S01]  /*71e0*/  FADD.FTZ R3, R43, R0 ;  /* 0x000000002b037221 */ /* 0x004fe20000010000 */
[----:B0-----:R-:W-:-:S06]  /*71f0*/  F2FP.BF16.F32.PACK_AB R155, R40, R35 ;  /* 0x00000023289b723e */ /* 0x001fcc00000010ff */
[----:B------:R-:W0:Y:S01]  /*7200*/  MUFU.EX2 R205, R205 ;  /* 0x000000cd00cd7308 */ /* 0x000e220000000800 */
[----:B----4-:R-:W-:-:S07]  /*7210*/  FADD.FTZ R13, R160, R13 ;  /* 0x0000000da00d7221 */ /* 0x010fce0000010000 */
        /* <DEDUP_REMOVED lines=29> */
[----:B--2---:R-:W-:-:S04]  /*73f0*/  FADD.FTZ R13, R166, R13 ;  /* 0x0000000da60d7221 */ /* 0x004fc80000010000 */
[C---:B-1----:R-:W-:Y:S01]  /*7400*/  FADD.FTZ R3, R50.reuse, R13 ;  /* 0x0000000d32037221 */ /* 0x042fe20000010000 */
[----:B------:R-:W-:Y:S01]  /*7410*/  F2FP.BF16.F32.PACK_AB R166, R50, R166 ;  /* 0x000000a632a6723e */ /* 0x000fe200000010ff */
[C---:B0-----:R-:W-:Y:S01]  /*7420*/  FADD.FTZ R0, R34.reuse, R0 ;  /* 0x0000000022007221 */ /* 0x041fe20000010000 */
[----:B------:R-:W-:Y:S01]  /*7430*/  F2FP.BF16.F32.PACK_AB R167, R34, R49 ;  /* 0x0000003122a7723e */ /* 0x000fe200000010ff */
[----:B---3--:R-:W-:Y:S06]  /*7440*/  @P3 BRA `(.L_x_9169) ;  /* 0xffffffcc00c43947 */ /* 0x008fec000383ffff */
.L_x_9160:
[----:B------:R-:W-:-:S13]  /*7450*/  ISETP.GE.AND P2, PT, R4, RZ, PT ;  /* 0x000000ff0400720c */ /* 0x000fda0003f46270 */
[----:B------:R-:W-:Y:S05]  /*7460*/  @!P2 BRA `(.L_x_9170) ;  /* 0x000000280004a947 */ /* 0x000fea0003800000 */
[----:B------:R-:W-:Y:S01]  /*7470*/  IMAD.MOV.U32 R6, RZ, RZ, R9 ;  /* 0x000000ffff067224 */ /* 0x000fe200078e0009 */
[----:B------:R-:W-:Y:S01]  /*7480*/  UMOV UR43, UR36 ;  /* 0x00000024002b7c82 */ /* 0x000fe20008000000 */
[----:B------:R-:W-:Y:S01]  /*7490*/  IMAD.MOV.U32 R10, RZ, RZ, R11 ;  /* 0x000000ffff0a7224 */ /* 0x000fe200078e000b */
[----:B------:R-:W-:Y:S01]  /*74a0*/  UMOV UR44, UR37 ;  /* 0x00000025002c7c82 */ /* 0x000fe20008000000 */
[----:B------:R-:W-:-:S05]  /*74b0*/  ULDC UR45, c[0x0][0x9d8] ;  /* 0x00027600002d7ab9 */ /* 0x000fca0000000800 */
.L_x_9179:
        /* <DEDUP_REMOVED lines=9> */
.L_x_9172:
[----:B------:R-:W-:Y:S01]  /*7550*/  ULEA UR6, UR37, UR38, 0x3 ;  /* 0x0000002625067291 */ /* 0x000fe2000f8e183f */
[----:B------:R-:W-:-:S05]  /*7560*/  IMAD.U32 R5, RZ, RZ, UR36 ;  /* 0x00000024ff057e24 */ /* 0x000fca000f8e00ff */
[----:B------:R-:W-:-:S04]  /*7570*/  SHF.L.U32 R5, R5, 0x1f, RZ ;  /* 0x0000001f05057819 */ /* 0x000fc800000006ff */
[----:B------:R0:W1:Y:S01]  /*7580*/  SYNCS.PHASECHK.TRANS64.TRYWAIT P2, [UR6+0x28830], R5 ;  /* 0x02883005ff0075a7 */ /* 0x0000620008040146 */
[----:B------:R-:W-:Y:S05]  /*7590*/  @!P0 BRA `(.L_x_9173) ;  /* 0x0000000000048947 */ /* 0x000fea0003800000 */
[----:B------:R-:W-:Y:S01]  /*75a0*/  BPT.TRAP 0x1 ;  /* 0x000000040000795c */ /* 0x000fe20000300000 */
.L_x_9173:
[----:B-1----:R-:W-:Y:S05]  /*75b0*/  @P2 BRA `(.L_x_9171) ;  /* 0x0000000000082947 */ /* 0x002fea0003800000 */
[----:B------:R-:W1:Y:S02]  /*75c0*/  SYNCS.PHASECHK.TRANS64.TRYWAIT P2, [UR6+0x28830], R5 ;  /* 0x02883005ff0075a7 */ /* 0x000e640008040146 */
[----:B-1----:R-:W-:Y:S05]  /*75d0*/  @!P2 BRA `(.L_x_9174) ;  /* 0x000000b000d8a947 */ /* 0x002fea0003800000 */
.L_x_9171:
[----:B------:R-:W2:Y:S01]  /*75e0*/  S2R R7, SR_TID.X ;  /* 0x0000000000077919 */ /* 0x000ea20000002100 */
        /* <DEDUP_REMOVED lines=16> */
[----:B--2---:R-:W-:-:S05]  /*76f0*/  SHF.R.U32.HI R7, RZ, 0x7, R7 ;  /* 0x00000007ff077819 */ /* 0x004fca0000011607 */
[----:B01----:R-:W-:-:S05]  /*7700*/  VIADD R5, R7, 0x8 ;  /* 0x0000000807057836 */ /* 0x003fca0000000000 */
        /* <DEDUP_REMOVED lines=28> */
.L_x_9176:
[----:B------:R-:W-:Y:S01]  /*78d0*/  ULEA UR6, UR44, UR38, 0x3 ;  /* 0x000000262c067291 */ /* 0x000fe2000f8e183f */
[----:B------:R-:W-:-:S05]  /*78e0*/  IMAD.U32 R5, RZ, RZ, UR43 ;  /* 0x0000002bff057e24 */ /* 0x000fca000f8e00ff */
[----:B------:R-:W-:-:S04]  /*78f0*/  SHF.L.U32 R5, R5, 0x1f, RZ ;  /* 0x0000001f05057819 */ /* 0x000fc800000006ff */
[----:B------:R0:W1:Y:S01]  /*7900*/  SYNCS.PHASECHK.TRANS64.TRYWAIT P2, [UR6+0x28850], R5 ;  /* 0x02885005ff0075a7 */ /* 0x0000620008040146 */
[----:B------:R-:W-:Y:S05]  /*7910*/  @!P0 BRA `(.L_x_9177) ;  /* 0x0000000000048947 */ /* 0x000fea0003800000 */
[----:B------:R-:W-:Y:S01]  /*7920*/  BPT.TRAP 0x1 ;  /* 0x000000040000795c */ /* 0x000fe20000300000 */
.L_x_9177:
[----:B-1----:R-:W-:Y:S05]  /*7930*/  @P2 BRA `(.L_x_9175) ;  /* 0x0000000000082947 */ /* 0x002fea0003800000 */
[----:B------:R-:W1:Y:S02]  /*7940*/  SYNCS.PHASECHK.TRANS64.TRYWAIT P2, [UR6+0x28850], R5 ;  /* 0x02885005ff0075a7 */ /* 0x000e640008040146 */
[----:B-1----:R-:W-:Y:S05]  /*7950*/  @!P2 BRA `(.L_x_9178) ;  /* 0x000000b00010a947 */ /* 0x002fea0003800000 */
.L_x_9175:
[----:B------:R-:W-:Y:S01]  /*7960*/  UIADD3 UR6, UR38, 0x400, URZ ;  /* 0x0000040026067890 */ /* 0x000fe2000fffe03f */
[----:B------:R-:W-:Y:S01]  /*7970*/  WARPGROUP.ARRIVE ;  /* 0x00000000000079c5 */ /* 0x000fe20000000000 */
[----:B------:R-:W-:Y:S01]  /*7980*/  UMOV UR7, 0x40000040 ;  /* 0x4000004000077882 */ /* 0x000fe20000000000 */
[----:B------:R-:W-:Y:S01]  /*7990*/  UMOV UR11, 0x40000040 ;  /* 0x40000040000b7882 */ /* 0x000fe20000000000 */
[----:B------:R-:W-:Y:S01]  /*79a0*/  USHF.R.U32.HI UR6, URZ, 0x4, UR6 ;  /* 0x000000043f067899 */ /* 0x000fe20008011606 */
[----:B01----:R-:W-:Y:S01]  /*79b0*/  FMUL.FTZ R5, R24, UR45 ;  /* 0x0000002d18057c20 */ /* 0x003fe20008410000 */
[----:B------:R-:W-:Y:S01]  /*79c0*/  FMUL.FTZ R7, R25, UR45 ;  /* 0x0000002d19077c20 */ /* 0x000fe20008410000 */
[----:B------:R-:W-:Y:S01]  /*79d0*/  FMUL.FTZ R9, R28, UR45 ;  /* 0x0000002d1c097c20 */ /* 0x000fe20008410000 */
[----:B------:R-:W-:Y:S01]  /*79e0*/  ULOP3.LUT UR6, UR6, 0x3fff, URZ, 0xc0, !UPT ;  /* 0x00003fff06067892 */ /* 0x000fe2000f8ec03f */
[----:B------:R-:W-:Y:S01]  /*79f0*/  FMUL.FTZ R21, R29, UR45 ;  /* 0x0000002d1d157c20 */ /* 0x000fe20008410000 */
[----:B------:R-:W-:Y:S01]  /*7a00*/  FMUL.FTZ R15, R27, UR45 ;  /* 0x0000002d1b0f7c20 */ /* 0x000fe20008410000 */
[----:B------:R-:W0:Y:S01]  /*7a10*/  MUFU.TANH R5, R5 ;  /* 0x0000000500057308 */ /* 0x000e220000002400 */
[----:B------:R-:W-:Y:S01]  /*7a20*/  ULOP3.LUT UR6, UR6, 0x4000000, URZ, 0xfc, !UPT ;  /* 0x0400000006067892 */ /* 0x000fe2000f8efc3f */
[----:B------:R-:W-:Y:S01]  /*7a30*/  FMUL.FTZ R27, R32, UR45 ;  /* 0x0000002d201b7c20 */ /* 0x000fe20008410000 */
[----:B------:R-:W-:Y:S01]  /*7a40*/  FMUL.FTZ R29, R33, UR45 ;  /* 0x0000002d211d7c20 */ /* 0x000fe20008410000 */
[----:B------:R-:W-:Y:S01]  /*7a50*/  FMUL.FTZ R33, R35, UR45 ;  /* 0x0000002d23217c20 */ /* 0x000fe20008410000 */
[----:B------:R-:W-:Y:S01]  /*7a60*/  ULEA UR6, UR44, UR6, 0xb ;  /* 0x000000062c067291 */ /* 0x000fe2000f8e583f */
[----:B------:R-:W-:Y:S01]  /*7a70*/  FMUL.FTZ R35, R36, UR45 ;  /* 0x0000002d24237c20 */ /* 0x000fe20008410000 */
[----:B------:R-:W-:Y:S01]  /*7a80*/  FMUL.FTZ R37, R37, UR45 ;  /* 0x0000002d25257c20 */ /* 0x000fe20008410000 */
[----:B------:R-:W1:Y:S01]  /*7a90*/  MUFU.TANH R7, R7 ;  /* 0x0000000700077308 */ /* 0x000e620000002400 */
[----:B------:R-:W-:Y:S01]  /*7aa0*/  UIADD3 UR10, UR6, 0x80, URZ ;  /* 0x00000080060a7890 */ /* 0x000fe2000fffe03f */
[----:B------:R-:W-:Y:S01]  /*7ab0*/  FMUL.FTZ R41, R41, UR45 ;  /* 0x0000002d29297c20 */ /* 0x000fe20008410000 */
[----:B------:R-:W-:Y:S01]  /*7ac0*/  FMUL.FTZ R201, R44, UR45 ;  /* 0x0000002d2cc97c20 */ /* 0x000fe20008410000 */
[----:B------:R-:W-:Y:S01]  /*7ad0*/  FMUL.FTZ R203, R49, UR45 ;  /* 0x0000002d31cb7c20 */ /* 0x000fe20008410000 */
[----:B------:R-:W-:Y:S01]  /*7ae0*/  FMUL.FTZ R205, R52, UR45 ;  /* 0x0000002d34cd7c20 */ /* 0x000fe20008410000 */
[----:B------:R-:W-:Y:S01]  /*7af0*/  HGMMA.64x128x16.F32.BF16 R88, R180, gdesc[UR4].tnspB, R88, gsb0 ;  /* 0x41e00004b4587df0 */ /* 0x000fe20008001858 */
        /* <DEDUP_REMOVED lines=55> */
[----:B------:R-:W-:Y:S01]  /*7e70*/  UMOV UR7, 0x40000040 ;  /* 0x4000004000077882 */ /* 0x000fe20000000000 */
[----:B------:R-:W0:Y:S01]  /*7e80*/  S2R R198, SR_TID.X ;  /* 0x0000000000c67919 */ /* 0x000e220000002100 */
[----:B------:R-:W-:Y:S01]  /*7e90*/  MUFU.TANH R201, R201 ;  /* 0x000000c900c97308 */ /* 0x000fe20000002400 */
[----:B-1----:R-:W-:Y:S01]  /*7ea0*/  FMNMX.FTZ R8, R37, R8, !PT ;  /* 0x0000000825087209 */ /* 0x002fe20007810000 */
[----:B------:R-:W-:Y:S01]  /*7eb0*/  UMOV UR43, UR36 ;  /* 0x00000024002b7c82 */ /* 0x000fe20008000000 */
[C---:B------:R-:W-:Y:S01]  /*7ec0*/  ISETP.GT.AND P2, PT, R4.reuse, RZ, PT ;  /* 0x000000ff0400720c */ /* 0x040fe20003f44270 */
[----:B------:R-:W-:-:S04]  /*7ed0*/  VIADD R4, R4, 0xffffffff ;  /* 0xffffffff04047836 */ /* 0x000fc80000000000 */
[----:B------:R-:W-:Y:S08]  /*7ee0*/  MUFU.TANH R203, R203 ;  /* 0x000000cb00cb7308 */ /* 0x000ff00000002400 */
[----:B------:R-:W-:Y:S08]  /*7ef0*/  MUFU.TANH R205, R205 ;  /* 0x000000cd00cd7308 */ /* 0x000ff00000002400 */
[----:B------:R-:W-:Y:S01]  /*7f00*/  MUFU.TANH R207, R207 ;  /* 0x000000cf00cf7308 */ /* 0x000fe20000002400 */
[----:B0-----:R-:W-:-:S07]  /*7f10*/  SHF.R.U32.HI R198, RZ, 0x7, R198 ;  /* 0x00000007ffc67819 */ /* 0x001fce00000116c6 */
        /* <DEDUP_REMOVED lines=8> */
[----:B------:R-:W-:Y:S01]  /*7fa0*/  MUFU.TANH R215, R215 ;  /* 0x000000d700d77308 */ /* 0x000fe20000002400 */
[----:B------:R-:W-:Y:S02]  /*7fb0*/  WARPGROUP.DEPBAR.LE gsb0, 0x0 ;  /* 0x00008000000079c5 */ /* 0x000fe40000010000 */
[----:B------:R-:W-:Y:S01]  /*7fc0*/  WARPGROUP.ARRIVE ;  /* 0x00000000000079c5 */ /* 0x000fe20000000000 */
[----:B------:R-:W-:-:S04]  /*7fd0*/  FMUL.FTZ R183, R40, UR45 ;  /* 0x0000002d28b77c20 */ /* 0x000fc80008410000 */
[----:B------:R-:W1:Y:S01]  /*7fe0*/  MUFU.TANH R25, R25 ;  /* 0x0000001900197308 */ /* 0x000e620000002400 */
[----:B------:R-:W-:Y:S01]  /*7ff0*/  FMUL.FTZ R181, R38, UR45 ;  /* 0x0000002d26b57c20 */ /* 0x000fe20008410000 */
[----:B0-----:R-:W-:Y:S01]  /*8000*/  FMNMX.FTZ R14, R17, R14, !PT ;  /* 0x0000000e110e7209 */ /* 0x001fe20007810000 */
[----:B------:R-:W-:Y:S01]  /*8010*/  HGMMA.64x128x16.F32.BF16 R88, R176, gdesc[UR8].tnspB, R88, gsb0 ;  /* 0x41e00008b0587df0 */ /* 0x000fe20008001858 */
[----:B------:R-:W-:Y:S01]  /*8020*/  UIADD3 UR10, UR6, 0x100, URZ ;  /* 0x00000100060a7890 */ /* 0x000fe2000fffe03f */
[----:B------:R-:W-:-:S03]  /*8030*/  UMOV UR11, 0x40000040 ;  /* 0x40000040000b7882 */ /* 0x000fc60000000000 */
[----:B------:R-:W0:Y:S08]  /*8040*/  MUFU.TANH R183, R183 ;  /* 0x000000b700b77308 */ /* 0x000e300000002400 */
[----:B------:R-:W2:Y:S01]  /*8050*/  MUFU.TANH R31, R31 ;  /* 0x0000001f001f7308 */ /* 0x000ea20000002400 */
[----:B-1----:R-:W-:-:S07]  /*8060*/  FMNMX.FTZ R14, R25, R14, !PT ;  /* 0x0000000e190e7209 */ /* 0x002fce0007810000 */
[----:B------:R-:W1:Y:S01]  /*8070*/  MUFU.TANH R33, R33 ;  /* 0x0000002100217308 */ /* 0x000e620000002400 */
[----:B0-----:R-:W-:-:S04]  /*8080*/  FMNMX.FTZ R8, R183, R8, !PT ;  /* 0x00000008b7087209 */ /* 0x001fc80007810000 */
[----:B------:R-:W-:-:S03]  /*8090*/  FMNMX.FTZ R8, R41, R8, !PT ;  /* 0x0000000829087209 */ /* 0x000fc60007810000 */
[----:B------:R-:W-:Y:S01]  /*80a0*/  MUFU.TANH R217, R217 ;  /* 0x000000d900d97308 */ /* 0x000fe20000002400 */
[----:B------:R-:W-:Y:S02]  /*80b0*/  FMNMX.FTZ R8, R201, R8, !PT ;  /* 0x00000008c9087209 */ /* 0x000fe40007810000 */
[----:B--2---:R-:W-:-:S05]  /*80c0*/  FMNMX.FTZ R14, R31, R14, !PT ;  /* 0x0000000e1f0e7209 */ /* 0x004fca0007810000 */
        /* <DEDUP_REMOVED lines=42> */
[----:B------:R-:W-:-:S02]  /*8370*/  FMNMX.FTZ R14, R49, R14, !PT ;  /* 0x0000000e310e7209 */ /* 0x000fc40007810000 */
[----:B------:R-:W-:Y:S02]  /*8380*/  FMNMX.FTZ R8, R211, R8, !PT ;  /* 0x00000008d3087209 */ /* 0x000fe40007810000 */
[----:B------:R-:W-:Y:S01]  /*8390*/  FMNMX.FTZ R14, R51, R14, !PT ;  /* 0x0000000e330e7209 */ /* 0x000fe20007810000 */
[----:B------:R-:W2:Y:S01]  /*83a0*/  MUFU.TANH R57, R57 ;  /* 0x0000003900397308 */ /* 0x000ea20000002400 */
[----:B------:R-:W-:Y:S02]  /*83b0*/  FMNMX.FTZ R8, R213, R8, !PT ;  /* 0x00000008d5087209 */ /* 0x000fe40007810000 */
[----:B0-----:R-:W-:Y:S02]  /*83c0*/  FMNMX.FTZ R14, R53, R14, !PT ;  /* 0x0000000e350e7209 */ /* 0x001fe40007810000 */
[----:B------:R-:W-:-:S03]  /*83d0*/  FMNMX.FTZ R8, R215, R8, !PT ;  /* 0x00000008d7087209 */ /* 0x000fc60007810000 */
[----:B------:R-:W0:Y:S01]  /*83e0*/  MUFU.TANH R59, R59 ;  /* 0x0000003b003b7308 */ /* 0x000e220000002400 */
[----:B-1----:R-:W-:-:S07]  /*83f0*/  FMNMX.FTZ R14, R55, R14, !PT ;  /* 0x0000000e370e7209 */ /* 0x002fce0007810000 */
[----:B------:R-:W1:Y:S01]  /*8400*/  MUFU.TANH R61, R61 ;  /* 0x0000003d003d7308 */ /* 0x000e620000002400 */
[----:B--2---:R-:W-:-:S07]  /*8410*/  FMNMX.FTZ R14, R57, R14, !PT ;  /* 0x0000000e390e7209 */ /* 0x004fce0007810000 */
[----:B------:R-:W2:Y:S01]  /*8420*/  MUFU.TANH R63, R63 ;  /* 0x0000003f003f7308 */ /* 0x000ea20000002400 */
[----:B0-----:R-:W-:-:S07]  /*8430*/  FMNMX.FTZ R14, R59, R14, !PT ;  /* 0x0000000e3b0e7209 */ /* 0x001fce0007810000 */
[----:B------:R-:W-:Y:S01]  /*8440*/  MUFU.TANH R67, R67 ;  /* 0x0000004300437308 */ /* 0x000fe20000002400 */
[----:B-1----:R-:W-:-:S07]  /*8450*/  FMNMX.FTZ R14, R61, R14, !PT ;  /* 0x0000000e3d0e7209 */ /* 0x002fce0007810000 */
[----:B------:R-:W-:Y:S01]  /*8460*/  MUFU.TANH R69, R69 ;  /* 0x0000004500457308 */ /* 0x000fe20000002400 */
[----:B--2---:R-:W-:-:S07]  /*8470*/  FMNMX.FTZ R14, R63, R14, !PT ;  /* 0x0000000e3f0e7209 */ /* 0x004fce0007810000 */
        /* <DEDUP_REMOVED lines=39> */
[----:B------:R-:W-:-:S03]  /*86f0*/  FMNMX.FTZ R14, R85, R14, !PT ;  /* 0x0000000e550e7209 */ /* 0x000fc60007810000 */
[----:B------:R-:W1:Y:S01]  /*8700*/  SHFL.BFLY PT, R11, R8, 0x2, 0x1f ;  /* 0x0c401f00080b7f89 */ /* 0x000e6200000e0000 */
[----:B0-----:R-:W-:Y:S02]  /*8710*/  FMNMX.FTZ R14, R83, R14, !PT ;  /* 0x0000000e530e7209 */ /* 0x001fe40007810000 */
[----:B-1----:R-:W-:Y:S02]  /*8720*/  FMNMX.FTZ R11, R8, R11, !PT ;  /* 0x0000000b080b7209 */ /* 0x002fe40007810000 */
[----:B------:R-:W0:Y:S03]  /*8730*/  LDC R8, c[0x0][0x988] ;  /* 0x00026200ff087b82 */ /* 0x000e260000000800 */
[----:B------:R-:W1:Y:S02]  /*8740*/  SHFL.BFLY PT, R12, R11, 0x1, 0x1f ;  /* 0x0c201f000b0c7f89 */ /* 0x000e6400000e0000 */
[----:B-1----:R-:W-:-:S05]  /*8750*/  FMNMX.FTZ R11, R11, R12, !PT ;  /* 0x0000000c0b0b7209 */ /* 0x002fca0007810000 */
[----:B0-----:R-:W-:-:S04]  /*8760*/  FMUL.FTZ R12, R11, R8 ;  /* 0x000000080b0c7220 */ /* 0x001fc80000410000 */
[-CC-:B------:R-:W-:Y:S01]  /*8770*/  FFMA.FTZ R182, R9, R8.reuse, -R12.reuse ;  /* 0x0000000809b67223 */ /* 0x180fe2000001080c */
[-CC-:B------:R-:W-:Y:S01]  /*8780*/  FFMA.FTZ R180, R7, R8.reuse, -R12.reuse ;  /* 0x0000000807b47223 */ /* 0x180fe2000001080c */
[-CC-:B------:R-:W-:Y:S01]  /*8790*/  FFMA.FTZ R7, R21, R8.reuse, -R12.reuse ;  /* 0x0000000815077223 */ /* 0x180fe2000001080c */
[-CC-:B------:R-:W-:Y:S01]  /*87a0*/  FFMA.FTZ R176, R27, R8.reuse, -R12.reuse ;  /* 0x000000081bb07223 */ /* 0x180fe2000001080c */
[----:B------:R-:W-:Y:S02]  /*87b0*/  WARPGROUP.DEPBAR.LE gsb0, 0x0 ;  /* 0x00008000000079c5 */ /* 0x000fe40000010000 */
[----:B------:R-:W-:Y:S01]  /*87c0*/  WARPGROUP.ARRIVE ;  /* 0x00000000000079c5 */ /* 0x000fe20000000000 */
[----:B------:R-:W-:Y:S01]  /*87d0*/  FMUL.FTZ R169, R86, UR45 ;  /* 0x0000002d56a97c20 */ /* 0x000fe20008410000 */
[-CC-:B------:R-:W-:Y:S01]  /*87e0*/  FFMA.FTZ R21, R29, R8.reuse, -R12.reuse ;  /* 0x000000081d157223 */ /* 0x180fe2000001080c */
        /* <DEDUP_REMOVED lines=21> */
[----:B------:R-:W-:Y:S01]  /*8940*/  FADD.FTZ R171, -R11, R10 ;  /* 0x0000000a0bab7221 */ /* 0x000fe20000010100 */
[----:B0-----:R-:W-:Y:S01]  /*8950*/  FMNMX.FTZ R14, R169, R14, !PT ;  /* 0x0000000ea90e7209 */ /* 0x001fe20007810000 */
[----:B------:R-:W-:Y:S02]  /*8960*/  MUFU.EX2 R5, R5 ;  /* 0x0000000500057308 */ /* 0x000fe40000000800 */
[----:B------:R-:W-:Y:S01]  /*8970*/  FMUL.FTZ R10, R171, R8 ;  /* 0x00000008ab0a7220 */ /* 0x000fe20000410000 */
[----:B------:R-:W-:Y:S01]  /*8980*/  FMNMX.FTZ R9, R87, R14, !PT ;  /* 0x0000000e57097209 */ /* 0x000fe20007810000 */
[----:B------:R-:W-:-:S04]  /*8990*/  FFMA.FTZ R14, R221, R8, -R12 ;  /* 0x00000008dd0e7223 */ /* 0x000fc8000001080c */
[----:B------:R-:W0:Y:S01]  /*89a0*/  SHFL.BFLY PT, R16, R9, 0x2, 0x1f ;  /* 0x0c401f0009107f89 */ /* 0x000e2200000e0000 */
[----:B------:R-:W1:Y:S08]  /*89b0*/  MUFU.EX2 R10, R10 ;  /* 0x0000000a000a7308 */ /* 0x000e700000000800 */
[----:B------:R-:W2:Y:S08]  /*89c0*/  MUFU.EX2 R180, R180 ;  /* 0x000000b400b47308 */ /* 0x000eb00000000800 */
[----:B------:R-:W3:Y:S01]  /*89d0*/  MUFU.EX2 R182, R182 ;  /* 0x000000b600b67308 */ /* 0x000ee20000000800 */
[----:B-1----:R-:W-:Y:S01]  /*89e0*/  FFMA.FTZ R3, R10, R3, R5 ;  /* 0x000000030a037223 */ /* 0x002fe20000010005 */
[----:B0-----:R-:W-:Y:S01]  /*89f0*/  FMNMX.FTZ R24, R9, R16, !PT ;  /* 0x0000001009187209 */ /* 0x001fe20007810000 */
[----:B------:R-:W-:-:S05]  /*8a00*/  FFMA.FTZ R16, R225, R8, -R12 ;  /* 0x00000008e1107223 */ /* 0x000fca000001080c */
[----:B------:R-:W0:Y:S01]  /*8a10*/  MUFU.EX2 R7, R7 ;  /* 0x0000000700077308 */ /* 0x000e220000000800 */
[C---:B--2---:R-:W-:Y:S01]  /*8a20*/  FADD.FTZ R3, R180.reuse, R3 ;  /* 0x00000003b4037221 */ /* 0x044fe20000010000 */
[----:B------:R-:W-:Y:S01]  /*8a30*/  F2FP.BF16.F32.PACK_AB R180, R180, R5 ;  /* 0x00000005b4b4723e */ /* 0x000fe200000010ff */
[----:B------:R-:W1:Y:S05]  /*8a40*/  SHFL.BFLY PT, R9, R24, 0x1, 0x1f ;  /* 0x0c201f0018097f89 */ /* 0x000e6a00000e0000 */
[----:B------:R-:W-:Y:S01]  /*8a50*/  MUFU.EX2 R176, R176 ;  /* 0x000000b000b07308 */ /* 0x000fe20000000800 */
[----:B---3--:R-:W-:-:S07]  /*8a60*/  FADD.FTZ R44, R182, R3 ;  /* 0x00000003b62c7221 */ /* 0x008fce0000010000 */
[----:B------:R-:W-:Y:S01]  /*8a70*/  MUFU.EX2 R21, R21 ;  /* 0x0000001500157308 */ /* 0x000fe20000000800 */
[----:B0-----:R-:W-:-:S07]  /*8a80*/  F2FP.BF16.F32.PACK_AB R182, R7, R182 ;  /* 0x000000b607b6723e */ /* 0x001fce00000010ff */
[----:B------:R-:W-:Y:S01]  /*8a90*/  MUFU.EX2 R178, R178 ;  /* 0x000000b200b27308 */ /* 0x000fe20000000800 */
[----:B-1----:R-:W-:-:S07]  /*8aa0*/  FMNMX.FTZ R9, R24, R9, !PT ;  /* 0x0000000918097209 */ /* 0x002fce0007810000 */
        /* <DEDUP_REMOVED lines=12> */
[----:B------:R-:W-:Y:S01]  /*8b70*/  FFMA.FTZ R155, R215, R8, -R12 ;  /* 0x00000008d79b7223 */ /* 0x000fe2000001080c */
[----:B------:R-:W-:Y:S01]  /*8b80*/  MUFU.EX2 R170, R170 ;  /* 0x000000aa00aa7308 */ /* 0x000fe20000000800 */
[----:B------:R-:W-:Y:S01]  /*8b90*/  HGMMA.64x128x16.F32.BF16 R88, R156, gdesc[UR8].tnspB, R88, gsb0 ;  /* 0x41e000089c587df0 */ /* 0x000fe20008001858 */
[----:B------:R-:W-:Y:S01]  /*8ba0*/  UIADD3 UR10, UR6, 0x300, URZ ;  /* 0x00000300060a7890 */ /* 0x000fe2000fffe03f */
[----:B------:R-:W-:Y:S01]  /*8bb0*/  UMOV UR11, 0x40000040 ;  /* 0x40000040000b7882 */ /* 0x000fe20000000000 */
[----:B------:R-:W-:-:S04]  /*8bc0*/  UIADD3 UR6, UR6, 0x380, URZ ;  /* 0x0000038006067890 */ /* 0x000fc8000fffe03f */
        /* <DEDUP_REMOVED lines=8> */
[----:B------:R-:W1:Y:S08]  /*8c50*/  MUFU.EX2 R203, R203 ;  /* 0x000000cb00cb7308 */ /* 0x000e700000000800 */
        /* <DEDUP_REMOVED lines=10> */
[-C--:B------:R-:W-:Y:S01]  /*8d00*/  FMUL.FTZ R12, R9, R8.reuse ;  /* 0x00000008090c7220 */ /* 0x080fe20000410000 */
[----:B------:R-:W-:Y:S01]  /*8d10*/  HGMMA.64x128x16.F32.BF16 R88, R160, gdesc[UR8].tnspB, R88, gsb0 ;  /* 0x41e00008a0587df0 */ /* 0x000fe20008001858 */
[----:B------:R-:W-:Y:S02]  /*8d20*/  MUFU.EX2 R156, R156 ;  /* 0x0000009c009c7308 */ /* 0x000fe40000000800 */
[----:B------:R-:W-:Y:S01]  /*8d30*/  FFMA.FTZ R183, R17, R8, -R12 ;  /* 0x0000000811b77223 */ /* 0x000fe2000001080c */
[----:B------:R-:W-:-:S02]  /*8d40*/  IMAD.U32 R17, RZ, RZ, UR37 ;  /* 0x00000025ff117e24 */ /* 0x000fc4000f8e00ff */
[-CC-:B------:R-:W-:Y:S01]  /*8d50*/  FFMA.FTZ R177, R31, R8.reuse, -R12.reuse ;  /* 0x000000081fb17223 */ /* 0x180fe2000001080c */
[-CC-:B------:R-:W-:Y:S01]  /*8d60*/  FFMA.FTZ R26, R25, R8.reuse, -R12.reuse ;  /* 0x00000008191a7223 */ /* 0x180fe2000001080c */
[----:B------:R-:W-:Y:S01]  /*8d70*/  IADD3 R25, -R198, 0xb, RZ ;  /* 0x0000000bc6197810 */ /* 0x000fe20007ffe1ff */
[-CC-:B------:R-:W-:Y:S01]  /*8d80*/  FFMA.FTZ R28, R33, R8.reuse, -R12.reuse ;  /* 0x00000008211c7223 */ /* 0x180fe2000001080c */
[----:B------:R-:W-:Y:S01]  /*8d90*/  @!P1 LEA R17, R17, UR38, 0x3 ;  /* 0x0000002611119c11 */ /* 0x000fe2000f8e18ff */
[----:B------:R-:W-:Y:S01]  /*8da0*/  MUFU.EX2 R183, R183 ;  /* 0x000000b700b77308 */ /* 0x000fe20000000800 */
[-CC-:B------:R-:W-:Y:S01]  /*8db0*/  FFMA.FTZ R179, R181, R8.reuse, -R12.reuse ;  /* 0x00000008b5b37223 */ /* 0x180fe2000001080c */
[-CC-:B------:R-:W-:Y:S01]  /*8dc0*/  FFMA.FTZ R30, R39, R8.reuse, -R12.reuse ;  /* 0x00000008271e7223 */ /* 0x180fe2000001080c */
[-CC-:B------:R-:W-:Y:S01]  /*8dd0*/  FFMA.FTZ R173, R199, R8.reuse, -R12.reuse ;  /* 0x00000008c7ad7223 */ /* 0x180fe2000001080c */
[----:B------:R-:W-:Y:S02]  /*8de0*/  @!P1 VIADD R31, R17, 0x28840 ;  /* 0x00028840111f9836 */ /* 0x000fe40000000000 */
[-CC-:B------:R-:W-:Y:S01]  /*8df0*/  FFMA.FTZ R32, R43, R8.reuse, -R12.reuse ;  /* 0x000000082b207223 */ /* 0x180fe2000001080c */
[-CC-:B------:R-:W-:Y:S01]  /*8e00*/  FFMA.FTZ R175, R45, R8.reuse, -R12.reuse ;  /* 0x000000082daf7223 */ /* 0x180fe2000001080c */
[-CC-:B------:R-:W-:Y:S01]  /*8e10*/  FFMA.FTZ R34, R47, R8.reuse, -R12.reuse ;  /* 0x000000082f227223 */ /* 0x180fe2000001080c */
[----:B------:R-:W-:Y:S01]  /*8e20*/  MUFU.EX2 R26, R26 ;  /* 0x0000001a001a7308 */ /* 0x000fe20000000800 */
[----:B------:R-:W-:Y:S01]  /*8e30*/  @!P1 PRMT R31, RZ, 0x654, R31 ;  /* 0x00000654ff1f9816 */ /* 0x000fe2000000001f */
        /* <DEDUP_REMOVED lines=33> */
[----:B------:R-:W-:Y:S01]  /*9050*/  FADD.FTZ R161, -R9, R6 ;  /* 0x0000000609a17221 */ /* 0x000fe20000010100 */
[-CC-:B------:R-:W-:Y:S01]  /*9060*/  FFMA.FTZ R6, R13, R8.reuse, -R12.reuse ;  /* 0x000000080d067223 */ /* 0x180fe2000001080c */
[-CC-:B------:R-:W-:Y:S01]  /*9070*/  FFMA.FTZ R13, R15, R8.reuse, -R12.reuse ;  /* 0x000000080f0d7223 */ /* 0x180fe2000001080c */
[-C--:B------:R-:W-:Y:S01]  /*9080*/  FFMA.FTZ R15, R49, R8.reuse, -R12 ;  /* 0x00000008310f7223 */ /* 0x080fe2000001080c */
[----:B------:R-:W-:Y:S01]  /*9090*/  FMUL.FTZ R161, R161, R8 ;  /* 0x00000008a1a17220 */ /* 0x000fe20000410000 */
[----:B------:R-:W-:Y:S01]  /*90a0*/  HGMMA.64x128x16.F32.BF16 R88, R164, gdesc[UR4].tnspB, R88, gsb0 ;  /* 0x41e00004a4587df0 */ /* 0x000fe20008001858 */
[----:B------:R-:W-:Y:S01]  /*90b0*/  MUFU.EX2 R67, R67 ;  /* 0x0000004300437308 */ /* 0x000fe20000000800 */
[----:B0-----:R-:W-:Y:S02]  /*90c0*/  F2FP.BF16.F32.PACK_AB R160, R201, R14 ;  /* 0x0000000ec9a0723e */ /* 0x001fe400000010ff */
[----:B-1----:R-:W-:-:S05]  /*90d0*/  F2FP.BF16.F32.PACK_AB R162, R203, R16 ;  /* 0x00000010cba2723e */ /* 0x002fca00000010ff */
        /* <DEDUP_REMOVED lines=22> */
[----:B------:R1:W-:Y:S01]  /*9240*/  @!P1 SYNCS.ARRIVE.TRANS64.RED.A1T0 RZ, [R31+URZ], RZ ;  /* 0x000000ff1fff99a7 */ /* 0x0003e2000810043f */
[-C--:B------:R-:W-:Y:S01]  /*9250*/  FMUL.FTZ R88, R88, R10.reuse ;  /* 0x0000000a58587220 */ /* 0x080fe20000410000 */
[----:B0-----:R-:W-:Y:S01]  /*9260*/  FADD.FTZ R25, R183, R42 ;  /* 0x0000002ab7197221 */ /* 0x001fe20000010000 */
[----:B------:R-:W-:Y:S01]  /*9270*/  F2FP.BF16.F32.PACK_AB R183, R26, R183 ;  /* 0x000000b71ab7723e */ /* 0x000fe200000010ff */
[-C--:B------:R-:W-:Y:S01]  /*9280*/  FMUL.FTZ R89, R89, R10.reuse ;  /* 0x0000000a59597220 */ /* 0x080fe20000410000 */
[----:B------:R-:W-:Y:S01]  /*9290*/  FMUL.FTZ R92, R92, R10 ;  /* 0x0000000a5c5c7220 */ /* 0x000fe20000410000 */
[----:B------:R-:W-:Y:S01]  /*92a0*/  FADD.FTZ R42, R26, R25 ;  /* 0x000000191a2a7221 */ /* 0x000fe20000010000 */
[----:B------:R-:W-:Y:S01]  /*92b0*/  FFMA.FTZ R25, R65, R8, -R12 ;  /* 0x0000000841197223 */ /* 0x000fe2000001080c */
[----:B-1----:R-:W-:Y:S01]  /*92c0*/  IMAD.U32 R31, RZ, RZ, UR44 ;  /* 0x0000002cff1f7e24 */ /* 0x002fe2000f8e00ff */
[----:B------:R-:W-:Y:S01]  /*92d0*/  UMOV UR44, UR37 ;  /* 0x00000025002c7c82 */ /* 0x000fe20008000000 */
[-C--:B------:R-:W-:Y:S01]  /*92e0*/  FMUL.FTZ R93, R93, R10.reuse ;  /* 0x0000000a5d5d7220 */ /* 0x080fe20000410000 */
[-C--:B------:R-:W-:Y:S01]  /*92f0*/  FMUL.FTZ R96, R96, R10.reuse ;  /* 0x0000000a60607220 */ /* 0x080fe20000410000 */
[-C--:B------:R-:W-:Y:S01]  /*9300*/  FMUL.FTZ R97, R97, R10.reuse ;  /* 0x0000000a61617220 */ /* 0x080fe20000410000 */
[----:B------:R-:W-:Y:S01]  /*9310*/  @!P1 LEA R31, R31, UR38, 0x3 ;  /* 0x000000261f1f9c11 */ /* 0x000fe2000f8e18ff */
[----:B------:R-:W0:Y:S01]  /*9320*/  MUFU.EX2 R25, R25 ;  /* 0x0000001900197308 */ /* 0x000e220000000800 */
[-C--:B------:R-:W-:Y:S01]  /*9330*/  FMUL.FTZ R100, R100, R10.reuse ;  /* 0x0000000a64647220 */ /* 0x080fe20000410000 */
[-C--:B------:R-:W-:Y:S01]  /*9340*/  FMUL.FTZ R101, R101, R10.reuse ;  /* 0x0000000a65657220 */ /* 0x080fe20000410000 */
[----:B------:R-:W-:Y:S01]  /*9350*/  FMUL.FTZ R104, R104, R10 ;  /* 0x0000000a68687220 */ /* 0x000fe20000410000 */
[----:B------:R-:W-:-:S02]  /*9360*/  @!P1 VIADD R31, R31, 0x28860 ;  /* 0x000288601f1f9836 */ /* 0x000fc40000000000 */
        /* <DEDUP_REMOVED lines=10> */
[----:B------:R-:W-:Y:S01]  /*9410*/  FADD.FTZ R31, R177, R42 ;  /* 0x0000002ab11f7221 */ /* 0x000fe20000010000 */
[-C--:B------:R-:W-:Y:S01]  /*9420*/  FMUL.FTZ R117, R117, R10.reuse ;  /* 0x0000000a75757220 */ /* 0x080fe20000410000 */
[-C--:B------:R-:W-:Y:S01]  /*9430*/  FMUL.FTZ R120, R120, R10.reuse ;  /* 0x0000000a78787220 */ /* 0x080fe20000410000 */
        /* <DEDUP_REMOVED lines=16> */
[----:B------:R-:W-:Y:S01]  /*9540*/  FMUL.FTZ R137, R137, R10 ;  /* 0x0000000a89897220 */ /* 0x000fe20000410000 */
[----:B------:R-:W-:Y:S01]  /*9550*/  FADD.FTZ R42, R32, R31 ;  /* 0x0000001f202a7221 */ /* 0x000fe20000010000 */
[-C--:B------:R-:W-:Y:S01]  /*9560*/  FFMA.FTZ R31, R169, R8.reuse, -R12 ;  /* 0x00000008a91f7223 */ /* 0x080fe2000001080c */
[----:B------:R-:W-:Y:S01]  /*9570*/  FADD.FTZ R33, R29, R44 ;  /* 0x0000002c1d217221 */ /* 0x000fe20000010000 */
[----:B------:R-:W-:Y:S01]  /*9580*/  FFMA.FTZ R12, R87, R8, -R12 ;  /* 0x00000008570c7223 */ /* 0x000fe2000001080c */
        /* <DEDUP_REMOVED lines=12> */
[----:B------:R-:W2:Y:S01]  /*9650*/  MUFU.EX2 R12, R12 ;  /* 0x0000000c000c7308 */ /* 0x000ea20000000800 */
        /* <DEDUP_REMOVED lines=26> */
[C---:B------:R-:W-:Y:S01]  /*9800*/  FADD.FTZ R26, R3.reuse, R26 ;  /* 0x0000001a031a7221 */ /* 0x040fe20000010000 */
[----:B------:R-:W-:Y:S01]  /*9810*/  F2FP.BF16.F32.PACK_AB R155, R3, R0 ;  /* 0x00000000039b723e */ /* 0x000fe200000010ff */
[-C--:B------:R-:W-:Y:S01]  /*9820*/  FMUL.FTZ R102, R102, R207.reuse ;  /* 0x000000cf66667220 */ /* 0x080fe20000410000 */
[----:B------:R-:W-:Y:S01]  /*9830*/  FADD.FTZ R6, R156, R5 ;  /* 0x000000059c067221 */ /* 0x000fe20000010000 */
[----:B0-----:R-:W-:Y:S01]  /*9840*/  FADD.FTZ R26, R25, R26 ;  /* 0x0000001a191a7221 */ /* 0x001fe20000010000 */
        /* <DEDUP_REMOVED lines=39> */
[----:B-1----:R-:W-:Y:S01]  /*9ac0*/  FADD.FTZ R26, R31, R26 ;  /* 0x0000001a1f1a7221 */ /* 0x002fe20000010000 */
[----:B------:R-:W-:Y:S01]  /*9ad0*/  F2FP.BF16.F32.PACK_AB R153, R40, R17 ;  /* 0x000000112899723e */ /* 0x000fe200000010ff */
[----:B------:R-:W-:Y:S01]  /*9ae0*/  FMUL.FTZ R123, R123, R207 ;  /* 0x000000cf7b7b7220 */ /* 0x000fe20000410000 */
[----:B------:R-:W-:Y:S01]  /*9af0*/  FADD.FTZ R3, R205, R0 ;  /* 0x00000000cd037221 */ /* 0x000fe20000010000 */
[----:B------:R-:W-:Y:S01]  /*9b00*/  F2FP.BF16.F32.PACK_AB R157, R67, R25 ;  /* 0x00000019439d723e */ /* 0x000fe200000010ff */
[----:B--2---:R-:W-:Y:S01]  /*9b10*/  FADD.FTZ R0, R12, R26 ;  /* 0x0000001a0c007221 */ /* 0x004fe20000010000 */
        /* <DEDUP_REMOVED lines=22> */
.L_x_9170:
[----:B------:R-:W-:Y:S06]  /*9c80*/  BAR.ARV 0x8, 0x180 ;  /* 0x0206000000007b1d */ /* 0x000fec0000002000 */
[----:B------:R-:W-:Y:S05]  /*9c90*/  @!P0 BRA `(.L_x_9180) ;  /* 0x0000000000048947 */ /* 0x000fea0003800000 */
[----:B------:R-:W-:Y:S01]  /*9ca0*/  BPT.TRAP 0x1 ;  /* 0x000000040000795c */ /* 0x000fe20000300000 */
.L_x_9180:
[----:B------:R-:W-:Y:S01]  /*9cb0*/  ULEA UR5, UR37, UR38, 0x3 ;  /* 0x0000002625057291 */ /* 0x000fe2000f8e183f */
[----:B------:R-:W-:-:S05]  /*9cc0*/  IMAD.U32 R4, RZ, RZ, UR36 ;  /* 0x00000024ff047e24 */ /* 0x000fca000f8e00ff */
[----:B------:R-:W-:-:S04]  /*9cd0*/  SHF.L.U32 R4, R4, 0x1f, RZ ;  /* 0x0000001f04047819 */ /* 0x000fc800000006ff */
[----:B------:R0:W1:Y:S01]  /*9ce0*/  SYNCS.PHASECHK.TRANS64.TRYWAIT P2, [UR5+0x28850], R4 ;  /* 0x02885004ff0075a7 */ /* 0x0000620008040145 */
[----:B------:R-:W-:Y:S05]  /*9cf0*/  @!P0 BRA `(.L_x_9181) ;  /* 0x0000000000048947 */ /* 0x000fea0003800000 */
[----:B------:R-:W-:Y:S01]  /*9d00*/  BPT.TRAP 0x1 ;  /* 0x000000040000795c */ /* 0x000fe20000300000 */
.L_x_9181:
[----:B-1----:R-:W-:Y:S05]  /*9d10*/  @P2 BRA `(.L_x_9182) ;  /* 0x0000000000082947 */ /* 0x002fea0003800000 */
[----:B------:R-:W1:Y:S02]  /*9d20*/  SYNCS.PHASECHK.TRANS64.TRYWAIT P0, [UR5+0x28850], R4 ;  /* 0x02885004ff0075a7 */ /* 0x000e640008000145 */
[----:B-1----:R-:W-:Y:S05]  /*9d30*/  @!P0 BRA `(.L_x_9183) ;  /* 0x0000008c00308947 */ /* 0x002fea0003800000 */
.L_x_9182:
[----:B------:R-:W-:Y:S01]  /*9d40*/  UIADD3 UR38, UR38, 0x400, URZ ;  /* 0x0000040026267890 */ /* 0x000fe2000fffe03f */
[----:B------:R-:W-:Y:S01]  /*9d50*/  WARPGROUP.ARRIVE ;  /* 0x00000000000079c5 */ /* 0x000fe20000000000 */
[----:B------:R-:W-:Y:S01]  /*9d60*/  UMOV UR7, 0x40000040 ;  /* 0x4000004000077882 */ /* 0x000fe20000000000 */
[----:B01----:R-:W0:Y:S01]  /*9d70*/  SHFL.BFLY PT, R4, R3, 0x2, 0x1f ;  /* 0x0c401f0003047f89 */ /* 0x003e2200000e0000 */
[----:B------:R-:W-:Y:S01]  /*9d80*/  USHF.R.U32.HI UR38, URZ, 0x4, UR38 ;  /* 0x000000043f267899 */ /* 0x000fe20008011626 */
[----:B------:R-:W-:Y:S02]  /*9d90*/  IMAD.MOV.U32 R10, RZ, RZ, RZ ;  /* 0x000000ffff0a7224 */ /* 0x000fe400078e00ff */
[----:B------:R-:W1:Y:S01]  /*9da0*/  SHFL.BFLY PT, R5, R0, 0x2, 0x1f ;  /* 0x0c401f0000057f89 */ /* 0x000e6200000e0000 */
[----:B------:R-:W-:Y:S01]  /*9db0*/  ULOP3.LUT UR38, UR38, 0x3fff, URZ, 0xc0, !UPT ;  /* 0x00003fff26267892 */ /* 0x000fe2000f8ec03f */
[----:B------:R-:W-:-:S03]  /*9dc0*/  VIADD R190, R190, 0x1 ;  /* 0x00000001bebe7836 */ /* 0x000fc60000000000 */
        /* <DEDUP_REMOVED lines=16> */
[----:B------:R-:W-:Y:S02]  /*9ed0*/  IMAD.MOV.U32 R5, RZ, RZ, RZ ;  /* 0x000000ffff057224 */ /* 0x000fe400078e00ff */
[----:B-1----:R-:W-:Y:S02]  /*9ee0*/  FADD.FTZ R14, R6, R7 ;  /* 0x00000007060e7221 */ /* 0x002fe40000010000 */
[----:B------:R-:W-:Y:S01]  /*9ef0*/  FSETP.NE.FTZ.AND P0, PT, R13, RZ, PT ;  /* 0x000000ff0d00720b */ /* 0x000fe20003f15000 */
[----:B------:R-:W-:Y:S02]  /*9f00*/  IMAD.U32 R6, RZ, RZ, UR5 ;  /* 0x00000005ff067e24 */ /* 0x000fe4000f8e00ff */
[----:B------:R-:W-:Y:S02]  /*9f10*/  FSETP.NE.FTZ.AND P2, PT, R14, RZ, PT ;  /* 0x000000ff0e00720b */ /* 0x000fe40003f55000 */
[----:B------:R-:W-:-:S08]  /*9f20*/  @!P1 VIADD R6, R6, 0x28860 ;  /* 0x0002886006069836 */ /* 0x000fd00000000000 */
[----:B------:R-:W0:Y:S01]  /*9f30*/  @P0 MUFU.LG2 R7, R13 ;  /* 0x0000000d00070308 */ /* 0x000e220000000c00 */
[C---:B------:R-:W-:Y:S02]  /*9f40*/  @P0 FMUL.FTZ R4, R8.reuse, 0.69314718246459960938 ;  /* 0x3f31721808040820 */ /* 0x040fe40000410000 */
[----:B------:R-:W-:-:S05]  /*9f50*/  @P2 FMUL.FTZ R15, R8, 0.69314718246459960938 ;  /* 0x3f317218080f2820 */ /* 0x000fca0000410000 */
        /* <DEDUP_REMOVED lines=111> */
.L_x_9153:
        /* <DEDUP_REMOVED lines=12> */
[----:B------:R-:W-:Y:S01]  /*a710*/  IMAD.MOV.U32 R48, RZ, RZ, RZ ;  /* 0x000000ffff307224 */ /* 0x000fe200078e00ff */
[----:B------:R-:W-:Y:S01]  /*a720*/  F2FP.BF16.F32.PACK_AB R128, R129, R128 ;  /* 0x000000808180723e */ /* 0x000fe200000010ff */
[----:B-1----:R-:W1:Y:S01]  /*a730*/  LDC R44, c[0x0][0xbe8] ;  /* 0x0002fa00ff2c7b82 */ /* 0x002e620000000800 */
        /* <DEDUP_REMOVED lines=12> */
[----:B--2---:R-:W-:-:S03]  /*a800*/  MOV R17, R5 ;  /* 0x0000000500117202 */ /* 0x004fc60000000f00 */
[----:B------:R-:W-:-:S03]  /*a810*/  IMAD.WIDE R4, R194, 0x2, R16 ;  /* 0x00000002c2047825 */ /* 0x000fc600078e0210 */
[C---:B------:R-:W-:Y:S02]  /*a820*/  LOP3.LUT R9, R4.reuse, 0x380, RZ, 0xc0, !PT ;  /* 0x0000038004097812 */ /* 0x040fe400078ec0ff */
[C---:B------:R-:W-:Y:S02]  /*a830*/  IADD3 R31, P6, R4.reuse, 0x20, RZ ;  /* 0x00000020041f7810 */ /* 0x040fe40007fde0ff */
[C---:B------:R-:W-:Y:S02]  /*a840*/  IADD3 R33, P5, R4.reuse, 0x40, RZ ;  /* 0x0000004004217810 */ /* 0x040fe40007fbe0ff */
[----:B------:R-:W-:Y:S01]  /*a850*/  SHF.R.U64 R9, R9, 0x3, RZ ;  /* 0x0000000309097819 */ /* 0x000fe200000012ff */
[--C-:B------:R-:W-:Y:S01]  /*a860*/  IMAD.X R29, RZ, RZ, R5.reuse, P6 ;  /* 0x000000ffff1d7224 */ /* 0x100fe200030e0605 */
[----:B------:R-:W-:Y:S01]  /*a870*/  LOP3.LUT R10, R31, 0x380, RZ, 0xc0, !PT ;  /* 0x000003801f0a7812 */ /* 0x000fe200078ec0ff */
[----:B------:R-:W-:Y:S01]  /*a880*/  IMAD.X R27, RZ, RZ, R5, P5 ;  /* 0x000000ffff1b7224 */ /* 0x000fe200028e0605 */
[----:B------:R-:W-:Y:S01]  /*a890*/  LOP3.LUT R12, R33, 0x380, RZ, 0xc0, !PT ;  /* 0x00000380210c7812 */ /* 0x000fe200078ec0ff */
[----:B------:R-:W-:Y:S01]  /*a8a0*/  BAR.SYNC.DEFER_BLOCKING 0x1, 0x100 ;  /* 0x0044000000007b1d */ /* 0x000fe20000010000 */
[----:B------:R-:W-:-:S02]  /*a8b0*/  IADD3 R35, P4, R4, 0x60, RZ ;  /* 0x0000006004237810 */ /* 0x000fc40007f9e0ff */
        /* <DEDUP_REMOVED lines=12> */
[----:B------:R-:W-:Y:S02]  /*a980*/  MOV R36, R4 ;  /* 0x0000000400247202 */ /* 0x000fe40000000f00 */
[----:B------:R-:W-:Y:S02]  /*a990*/  F2FP.BF16.F32.PACK_AB R4, R89, R8 ;  /* 0x000000085904723e */ /* 0x000fe400000010ff */
[----:B------:R-:W-:Y:S02]  /*a9a0*/  LOP3.LUT R28, R10, R31, RZ, 0x3c, !PT ;  /* 0x0000001f0a1c7212 */ /* 0x000fe400078e3cff */
[----:B------:R-:W-:Y:S02]  /*a9b0*/  LOP3.LUT R26, R12, R33, RZ, 0x3c, !PT ;  /* 0x000000210c1a7212 */ /* 0x000fe400078e3cff */
[----:B------:R-:W-:Y:S02]  /*a9c0*/  LOP3.LUT R8, R39, 0x380, RZ, 0xc0, !PT ;  /* 0x0000038027087812 */ /* 0x000fe400078ec0ff */
        /* <DEDUP_REMOVED lines=8> */
[----:B------:R-:W-:Y:S02]  /*aa50*/  SHF.R.U64 R30, R30, 0x3, RZ ;  /* 0x000000031e1e7819 */ /* 0x000fe400000012ff */
[----:B------:R-:W-:Y:S02]  /*aa60*/  LOP3.LUT R12, R8, R39, RZ, 0x3c, !PT ;  /* 0x00000027080c7212 */ /* 0x000fe400078e3cff */
[----:B------:R-:W-:Y:S01]  /*aa70*/  F2FP.BF16.F32.PACK_AB R5, R91, R90 ;  /* 0x0000005a5b05723e */ /* 0x000fe200000010ff */
[----:B------:R-:W2:Y:S01]  /*aa80*/  LDC.64 R38, c[0x0][0xc00] ;  /* 0x00030000ff267b82 */ /* 0x000ea20000000a00 */
[----:B------:R-:W-:Y:S02]  /*aa90*/  LOP3.LUT R10, R10, R41, RZ, 0x3c, !PT ;  /* 0x000000290a0a7212 */ /* 0x000fe400078e3cff */
[----:B------:R-:W-:Y:S01]  /*aaa0*/  LOP3.LUT R8, R21, R32, RZ, 0x3c, !PT ;  /* 0x0000002015087212 */ /* 0x000fe200078e3cff */
[----:B------:R3:W-:Y:S01]  /*aab0*/  STSM.16.M88.4 [R36], R4 ;  /* 0x0000000424007844 */ /* 0x0007e20000000200 */
[----:B------:R-:W-:-:S02]  /*aac0*/  LOP3.LUT R24, R14, R35, RZ, 0x3c, !PT ;  /* 0x000000230e187212 */ /* 0x000fc400078e3cff */
[----:B------:R-:W-:Y:S02]  /*aad0*/  LOP3.LUT R14, R30, R37, RZ, 0x3c, !PT ;  /* 0x000000251e0e7212 */ /* 0x000fe400078e3cff */
        /* <DEDUP_REMOVED lines=9> */
[----:B------:R-:W-:Y:S01]  /*ab70*/  MOV R32, R14 ;  /* 0x0000000e00207202 */ /* 0x000fe20000000f00 */
[----:B------:R-:W-:Y:S01]  /*ab80*/  STSM.16.M88.4 [R35], R8 ;  /* 0x0000000823007844 */ /* 0x000fe20000000200 */
[----:B------:R-:W-:Y:S02]  /*ab90*/  MOV R31, R12 ;  /* 0x0000000c001f7202 */ /* 0x000fe40000000f00 */
[----:B---3--:R-:W-:-:S02]  /*aba0*/  F2FP.BF16.F32.PACK_AB R4, R105, R104 ;  /* 0x000000686904723e */ /* 0x008fc400000010ff */
[----:B------:R-:W-:Y:S02]  /*abb0*/  F2FP.BF16.F32.PACK_AB R5, R107, R106 ;  /* 0x0000006a6b05723e */ /* 0x000fe400000010ff */
[----:B------:R-:W-:Y:S02]  /*abc0*/  F2FP.BF16.F32.PACK_AB R6, R109, R108 ;  /* 0x0000006c6d06723e */ /* 0x000fe400000010ff */
[----:B------:R-:W-:Y:S02]  /*abd0*/  F2FP.BF16.F32.PACK_AB R7, R111, R110 ;  /* 0x0000006e6f07723e */ /* 0x000fe400000010ff */
[----:B------:R-:W-:Y:S02]  /*abe0*/  MOV R33, R24 ;  /* 0x0000001800217202 */ /* 0x000fe40000000f00 */
[----:B------:R-:W-:Y:S01]  /*abf0*/  F2FP.BF16.F32.PACK_AB R12, R113, R112 ;  /* 0x00000070710c723e */ /* 0x000fe200000010ff */
[----:B------:R3:W-:Y:S01]  /*ac00*/  STSM.16.M88.4 [R34], R4 ;  /* 0x0000000422007844 */ /* 0x0007e20000000200 */
[----:B------:R-:W-:Y:S01]  /*ac10*/  F2FP.BF16.F32.PACK_AB R13, R115, R114 ;  /* 0x00000072730d723e */ /* 0x000fe200000010ff */
[----:B----4-:R-:W-:Y:S01]  /*ac20*/  IMAD.WIDE R28, R184, 0x4, R28 ;  /* 0x00000004b81c7825 */ /* 0x010fe200078e021c */
[----:B------:R-:W-:-:S02]  /*ac30*/  F2FP.BF16.F32.PACK_AB R14, R117, R116 ;  /* 0x00000074750e723e */ /* 0x000fc400000010ff */
[----:B------:R-:W-:Y:S02]  /*ac40*/  F2FP.BF16.F32.PACK_AB R15, R119, R118 ;  /* 0x00000076770f723e */ /* 0x000fe400000010ff */
[----:B------:R-:W-:Y:S02]  /*ac50*/  F2FP.BF16.F32.PACK_AB R24, R121, R120 ;  /* 0x000000787918723e */ /* 0x000fe400000010ff */
[----:B------:R-:W-:Y:S01]  /*ac60*/  F2FP.BF16.F32.PACK_AB R25, R123, R122 ;  /* 0x0000007a7b19723e */ /* 0x000fe200000010ff */
[----:B------:R4:W-:Y:S01]  /*ac70*/  STSM.16.M88.4 [R33], R12 ;  /* 0x0000000c21007844 */ /* 0x0009e20000000200 */
[----:B------:R-:W-:Y:S02]  /*ac80*/  F2FP.BF16.F32.PACK_AB R26, R125, R124 ;  /* 0x0000007c7d1a723e */ /* 0x000fe400000010ff */
[----:B------:R-:W-:Y:S02]  /*ac90*/  F2FP.BF16.F32.PACK_AB R27, R127, R126 ;  /* 0x0000007e7f1b723e */ /* 0x000fe400000010ff */
[----:B------:R-:W-:-:S02]  /*aca0*/  ISETP.NE.U32.AND P2, PT, RZ, UR4, PT ;  /* 0x00000004ff007c0c */ /* 0x000fc4000bf45070 */
[----:B--2---:R-:W-:Y:S01]  /*acb0*/  ISETP.NE.U32.AND P0, PT, R38, RZ, PT ;  /* 0x000000ff2600720c */ /* 0x004fe20003f05070 */
[----:B------:R4:W-:Y:S01]  /*acc0*/  STSM.16.M88.4 [R32], R24 ;  /* 0x0000001820007844 */ /* 0x0009e20000000200 */
[----:B------:R-:W-:Y:S02]  /*acd0*/  ISETP.NE.AND.EX P2, PT, RZ, UR5, PT, P2 ;  /* 0x00000005ff007c0c */ /* 0x000fe4000bf45320 */
[----:B------:R-:W-:Y:S01]  /*ace0*/  ISETP.NE.AND.EX P0, PT, R39, RZ, PT, P0 ;  /* 0x000000ff2700720c */ /* 0x000fe20003f05300 */
[----:B------:R4:W-:Y:S04]  /*acf0*/  STSM.16.M88.4 [R31], R128 ;  /* 0x000000801f007844 */ /* 0x0009e80000000200 */
[----:B------:R4:W-:Y:S04]  /*ad00*/  STSM.16.M88.4 [R30], R136 ;  /* 0x000000881e007844 */ /* 0x0009e80000000200 */
[----:B------:R4:W-:Y:S01]  /*ad10*/  STSM.16.M88.4 [R21], R144 ;  /* 0x0000009015007844 */ /* 0x0009e20000000200 */
[----:B------:R-:W-:Y:S01]  /*ad20*/  BAR.SYNC.DEFER_BLOCKING 0x1, 0x100 ;  /* 0x0044000000007b1d */ /* 0x000fe20000010000 */
[----:B---3--:R-:W-:-:S05]  /*ad30*/  @P2 LEA R4, P3, R184, UR4, 0x2 ;  /* 0x00000004b8042c11 */ /* 0x008fca000f8610ff */
[----:B------:R-:W-:Y:S01]  /*ad40*/  ULDC UR4, c[0x0][0xa88] ;  /* 0x0002a20000047ab9 */ /* 0x000fe20000000800 */
[----:B------:R-:W-:Y:S01]  /*ad50*/  @P2 LEA.HI.X R5, R184, UR5, R188, 0x2, P3 ;  /* 0x00000005b8052c11 */ /* 0x000fe200098f14bc */
[----:B------:R-:W-:Y:S01]  /*ad60*/  IMAD.U32 R7, RZ, RZ, UR4 ;  /* 0x00000004ff077e24 */ /* 0x000fe2000f8e00ff */
[----:B------:R4:W5:Y:S01]  /*ad70*/  @P0 LDG.E R48, desc[UR40][R28.64] ;  /* 0x000000281c300981 */ /* 0x000962000c1e1900 */
[----:B-1----:R-:W-:-:S04]  /*ad80*/  ISETP.NE.AND P1, PT, R44, 0x1, PT ;  /* 0x000000012c00780c */ /* 0x002fc80003f25270 */
[----:B------:R4:W5:Y:S09]  /*ad90*/  @P2 LDG.E R7, desc[UR40][R4.64] ;  /* 0x0000002804072981 */ /* 0x000972000c1e1900 */
[----:B------:R-:W1:Y:S08]  /*ada0*/  @P1 LDC R6, c[0x0][0xbec] ;  /* 0x0002fb00ff061b82 */ /* 0x000e700000000800 */
[----:B------:R-:W2:Y:S01]  /*adb0*/  @P1 LDC R11, c[0x0][0xbf0] ;  /* 0x0002fc00ff0b1b82 */ /* 0x000ea20000000800 */
[----:B----4-:R-:W-:Y:S05]  /*adc0*/  @P2 BRA `(.L_x_9186) ;  /* 0x0000000000102947 */ /* 0x010fea0003800000 */
[----:B------:R-:W-:Y:S05]  /*add0*/  @!P0 BRA `(.L_x_9186) ;  /* 0x00000000000c8947 */ /* 0x000fea0003800000 */
[----:B------:R-:W3:Y:S04]  /*ade0*/  LDG.E R4, desc[UR40][R28.64] ;  /* 0x000000281c047981 */ /* 0x000ee8000c1e1900 */
[----:B-----5:R-:W3:Y:S02]  /*adf0*/  LDG.E R7, desc[UR40][R28.64+0x4] ;  /* 0x000004281c077981 */ /* 0x020ee4000c1e1900 */
[----:B---3--:R-:W-:-:S07]  /*ae00*/  IMAD.IADD R7, R7, 0x1, -R4 ;  /* 0x0000000107077824 */ /* 0x008fce00078e0a04 */
.L_x_9186:
[----:B------:R-:W-:Y:S01]  /*ae10*/  SHF.R.S32.HI R21, RZ, 0x1f, R187 ;  /* 0x0000001fff157819 */ /* 0x000fe200000114bb */
[----:B------:R-:W-:Y:S01]  /*ae20*/  IMAD.IADD R15, R23, 0x1, R2 ;  /* 0x00000001170f7824 */ /* 0x000fe200078e0202 */
[----:B------:R-:W-:Y:S01]  /*ae30*/  ULDC.64 UR4, c[0x0][0xb90] ;  /* 0x0002e40000047ab9 */ /* 0x000fe20000000a00 */
[----:B-----5:R-:W-:Y:S01]  /*ae40*/  SHF.R.S32.HI R49, RZ, 0x1f, R48 ;  /* 0x0000001fff317819 */ /* 0x020fe20000011430 */
[----:B------:R-:W-:Y:S01]  /*ae50*/  IMAD.IADD R24, R193, 0x1, R2 ;  /* 0x00000001c1187824 */ /* 0x000fe200078e0202 */
[----:B------:R-:W-:Y:S01]  /*ae60*/  SEL R188, R188, RZ, !P0 ;  /* 0x000000ffbcbc7207 */ /* 0x000fe20004000000 */
[----:B------:R-:W-:Y:S01]  /*ae70*/  IMAD R4, R21, UR4, RZ ;  /* 0x0000000415047c24 */ /* 0x000fe2000f8e02ff */
[----:B------:R-:W-:Y:S01]  /*ae80*/  SEL R55, R184, RZ, !P0 ;  /* 0x000000ffb8377207 */ /* 0x000fe20004000000 */
[----:B-1----:R-:W-:-:S04]  /*ae90*/  @P1 IMAD.HI.U32 R6, R15, R6, RZ ;  /* 0x000000060f061227 */ /* 0x002fc800078e00ff */
[----:B------:R-:W-:Y:S01]  /*aea0*/  IMAD.MOV.U32 R9, RZ, RZ, R15 ;  /* 0x000000ffff097224 */ /* 0x000fe200078e000f */
[----:B--2---:R-:W-:Y:S01]  /*aeb0*/  @P1 SHF.R.U32.HI R9, RZ, R11, R6 ;  /* 0x0000000bff091219 */ /* 0x004fe20000011606 */
[C---:B------:R-:W-:Y:S02]  /*aec0*/  IMAD R13, R187.reuse, UR5, R4 ;  /* 0x00000005bb0d7c24 */ /* 0x040fe4000f8e0204 */
        /* <DEDUP_REMOVED lines=21> */
[----:B------:R-:W-:Y:S01]  /*b020*/  IADD3 R15, P0, R16, 0x1000, RZ ;  /* 0x00001000100f7810 */ /* 0x000fe20007f1e0ff */
[----:B------:R-:W-:Y:S01]  /*b030*/  IMAD.WIDE.U32 R4, R11, UR4, R4 ;  /* 0x000000040b047c25 */ /* 0x000fe2000f8e0004 */
[----:B------:R-:W-:Y:S02]  /*b040*/  LOP3.LUT R8, R9, 0x380, RZ, 0xc0, !PT ;  /* 0x0000038009087812 */ /* 0x000fe400078ec0ff */
        /* <DEDUP_REMOVED lines=32> */
[----:B------:R-:W-:Y:S01]  /*b250*/  SHF.R.U64 R32, R32, 0x3, RZ ;  /* 0x0000000320207819 */ /* 0x000fe200000012ff */
[----:B-1----:R1:W-:Y:S01]  /*b260*/  @!P2 ST.E desc[UR40][R50.64], R3 ;  /* 0x000000033200a985 */ /* 0x0023e2000c101928 */
[----:B------:R-:W-:Y:S02]  /*b270*/  LOP3.LUT R16, R11, R16, RZ, 0x3c, !PT ;  /* 0x000000100b107212 */ /* 0x000fe400078e3cff */
[----:B------:R-:W-:Y:S01]  /*b280*/  LOP3.LUT R40, R40, R41, RZ, 0x3c, !PT ;  /* 0x0000002928287212 */ /* 0x000fe200078e3cff */
[----:B--2---:R2:W-:Y:S01]  /*b290*/  @!P0 ST.E desc[UR40][R52.64], R0 ;  /* 0x0000000034008985 */ /* 0x0045e2000c101928 */
[----:B------:R-:W-:Y:S01]  /*b2a0*/  LOP3.LUT R36, R36, R37, RZ, 0x3c, !PT ;  /* 0x0000002524247212 */ /* 0x000fe200078e3cff */
[--C-:B------:R-:W-:Y:S01]  /*b2b0*/  IMAD.X R41, RZ, RZ, R17.reuse, P6 ;  /* 0x000000ffff297224 */ /* 0x100fe200030e0611 */
[----:B------:R-:W-:Y:S01]  /*b2c0*/  LOP3.LUT R32, R32, R33, RZ, 0x3c, !PT ;  /* 0x0000002120207212 */ /* 0x000fe200078e3cff */
[--C-:B------:R-:W-:Y:S01]  /*b2d0*/  IMAD.X R37, RZ, RZ, R17.reuse, P5 ;  /* 0x000000ffff257224 */ /* 0x100fe200028e0611 */
[----:B------:R3:W5:Y:S01]  /*b2e0*/  LD.E.128 R24, desc[UR40][R16.64] ;  /* 0x0000002810187980 */ /* 0x000762000c101d00 */
[----:B------:R-:W-:Y:S01]  /*b2f0*/  IMAD.X R33, RZ, RZ, R17, P4 ;  /* 0x000000ffff217224 */ /* 0x000fe200020e0611 */
[----:B------:R-:W-:Y:S01]  /*b300*/  LOP3.LUT R12, R15, 0x380, RZ, 0xc0, !PT ;  /* 0x000003800f0c7812 */ /* 0x000fe200078ec0ff */
[----:B-1----:R-:W1:Y:S01]  /*b310*/  @P1 LDC R51, c[0x0][0xbec] ;  /* 0x0002fb00ff331b82 */ /* 0x002e620000000800 */
[----:B------:R-:W-:Y:S01]  /*b320*/  IMAD R3, R49, UR4, RZ ;  /* 0x0000000431037c24 */ /* 0x000fe2000f8e02ff */
[----:B------:R-:W-:Y:S01]  /*b330*/  LOP3.LUT R4, R5, 0x380, RZ, 0xc0, !PT ;  /* 0x0000038005047812 */ /* 0x000fe200078ec0ff */
[----:B------:R-:W5:Y:S01]  /*b340*/  LD.E.128 R8, desc[UR40][R8.64] ;  /* 0x0000002808087980 */ /* 0x000f62000c101d00 */
[----:B------:R-:W-:Y:S01]  /*b350*/  SHF.R.U64 R12, R12, 0x3, RZ ;  /* 0x000000030c0c7819 */ /* 0x000fe200000012ff */
[----:B---3--:R-:W-:-:S03]  /*b360*/  IMAD.WIDE.U32 R16, R48, UR4, RZ ;  /* 0x0000000430107c25 */ /* 0x008fc6000f8e00ff */
[----:B------:R-:W3:Y:S01]  /*b370*/  @P1 LDC R49, c[0x0][0xbf0] ;  /* 0x0002fc00ff311b82 */ /* 0x000ee20000000800 */
[----:B------:R-:W-:Y:S01]  /*b380*/  SHF.R.U64 R4, R4, 0x3, RZ ;  /* 0x0000000304047819 */ /* 0x000fe200000012ff */
[----:B------:R-:W5:Y:S01]  /*b390*/  LD.E.128 R40, desc[UR40][R40.64] ;  /* 0x0000002828287980 */ /* 0x000f62000c101d00 */
[----:B------:R-:W-:Y:S01]  /*b3a0*/  IMAD R3, R48, UR5, R3 ;  /* 0x0000000530037c24 */ /* 0x000fe2000f8e0203 */
[----:B------:R-:W-:Y:S01]  /*b3b0*/  ULDC.64 UR4, c[0x0][0xae8] ;  /* 0x0002ba0000047ab9 */ /* 0x000fe20000000a00 */
[----:B------:R-:W-:Y:S01]  /*b3c0*/  LOP3.LUT R12, R12, R15, RZ, 0x3c, !PT ;  /* 0x0000000f0c0c7212 */ /* 0x000fe200078e3cff */
[----:B------:R-:W5:Y:S01]  /*b3d0*/  LD.E.128 R36, desc[UR40][R36.64] ;  /* 0x0000002824247980 */ /* 0x000f62000c101d00 */
[----:B------:R-:W-:Y:S01]  /*b3e0*/  IMAD.IADD R17, R17, 0x1, R3 ;  /* 0x0000000111117824 */ /* 0x000fe200078e0203 */
[----:B------:R-:W-:Y:S01]  /*b3f0*/  LOP3.LUT R28, R4, R5, RZ, 0x3c, !PT ;  /* 0x00000005041c7212 */ /* 0x000fe200078e3cff */
[----:B------:R-:W-:Y:S01]  /*b400*/  IMAD R3, R186, 0x20, R189 ;  /* 0x00000020ba037824 */ /* 0x000fe200078e02bd */
[----:B------:R-:W5:Y:S01]  /*b410*/  LD.E.128 R4, desc[UR40][R6.64] ;  /* 0x0000002806047980 */ /* 0x000f62000c101d00 */
[----:B--2---:R-:W-:-:S02]  /*b420*/  IMAD R0, R21, UR4, RZ ;  /* 0x0000000415007c24 */ /* 0x004fc4000f8e02ff */
        /* <DEDUP_REMOVED lines=26> */
[----:B------:R-:W-:-:S03]  /*b5d0*/  IMAD R49, R3, UR5, R0 ;  /* 0x0000000503317c24 */ /* 0x000fc6000f8e0200 */
[----:B------:R-:W-:Y:S01]  /*b5e0*/  SHF.R.S32.HI R0, RZ, 0x1f, R21 ;  /* 0x0000001fff007819 */ /* 0x000fe20000011415 */
[----:B------:R-:W-:Y:S01]  /*b5f0*/  IMAD.WIDE.U32 R16, R3, UR4, R16 ;  /* 0x0000000403107c25 */ /* 0x000fe2000f8e0010 */
[----:B------:R-:W-:-:S03]  /*b600*/  ULDC.64 UR4, c[0x0][0xad8] ;  /* 0x0002b60000047ab9 */ /* 0x000fc60000000a00 */
[----:B------:R-:W-:Y:S02]  /*b610*/  IMAD.IADD R48, R189, 0x1, R2 ;  /* 0x00000001bd307824 */ /* 0x000fe400078e0202 */
[----:B------:R-:W-:Y:S02]  /*b620*/  IMAD R2, R0, UR4, RZ ;  /* 0x0000000400027c24 */ /* 0x000fe4000f8e02ff */
[----:B------:R-:W-:Y:S02]  /*b630*/  IMAD.IADD R17, R17, 0x1, R49 ;  /* 0x0000000111117824 */ /* 0x000fe400078e0231 */
[C---:B------:R-:W-:Y:S02]  /*b640*/  IMAD R49, R21.reuse, UR5, R2 ;  /* 0x0000000515317c24 */ /* 0x040fe4000f8e0202 */
[----:B------:R-:W-:Y:S01]  /*b650*/  IMAD.WIDE.U32 R2, R21, UR4, R16 ;  /* 0x0000000415027c25 */ /* 0x000fe2000f8e0010 */
[----:B------:R-:W-:Y:S01]  /*b660*/  ISETP.GE.AND P2, PT, R48, R57, PT ;  /* 0x000000393000720c */ /* 0x000fe20003f46270 */
[----:B------:R-:W-:-:S02]  /*b670*/  ULDC.64 UR4, c[0x0][0xa80] ;  /* 0x0002a00000047ab9 */ /* 0x000fc40000000a00 */
[----:B------:R-:W-:Y:S01]  /*b680*/  VIADD R0, R48, 0x20 ;  /* 0x0000002030007836 */ /* 0x000fe20000000000 */
[----:B------:R-:W-:Y:S01]  /*b690*/  LEA R21, P3, R2, UR4, 0x1 ;  /* 0x0000000402157c11 */ /* 0x000fe2000f8608ff */
[----:B------:R-:W-:Y:S02]  /*b6a0*/  IMAD.IADD R3, R3, 0x1, R49 ;  /* 0x0000000103037824 */ /* 0x000fe400078e0231 */
[----:B0-----:R-:W-:Y:S01]  /*b6b0*/  VIADD R20, R20, 0x28820 ;  /* 0x0002882014147836 */ /* 0x001fe20000000000 */
        /* <DEDUP_REMOVED lines=19> */
.L_x_9188:
[----:B------:R-:W-:Y:S05]  /*b7f0*/  BSYNC B1 ;  /* 0x0000000000017941 */ /* 0x000fea0003800000 */
.L_x_9187:
        /* <DEDUP_REMOVED lines=13> */
.L_x_9190:
[----:B------:R-:W-:Y:S05]  /*b8d0*/  BSYNC B1 ;  /* 0x0000000000017941 */ /* 0x000fea0003800000 */
.L_x_9189:
[----:B----4-:R4:W0:Y:S01]  /*b8e0*/  SHFL.IDX PT, R0, R44, 0x2, 0x181f ;  /* 0x00581f002c007f89 */ /* 0x01082200000e0000 */
[----:B------:R-:W-:Y:S03]  /*b8f0*/  BSSY B1, `(.L_x_9191) ;  /* 0x000000c000017945 */ /* 0x000fe60003800000 */
[----:B---3-5:R4:W3:Y:S01]  /*b900*/  SHFL.IDX PT, R12, R21, 0x2, 0x181f ;  /* 0x00581f00150c7f89 */ /* 0x0288e200000e0000 */
[----:B------:R-:W-:Y:S05]  /*b910*/  @P1 BRA `(.L_x_9192) ;  /* 0x0000000000241947 */ /* 0x000fea0003800000 */
[----:B------:R-:W-:Y:S02]  /*b920*/  ULDC UR4, c[0x0][0xac8] ;  /* 0x0002b20000047ab9 */ /* 0x000fe40000000800 */
        /* <DEDUP_REMOVED lines=8> */
.L_x_9192:
[----:B------:R-:W-:Y:S05]  /*b9b0*/  BSYNC B1 ;  /* 0x0000000000017941 */ /* 0x000fea0003800000 */
.L_x_9191:
[----:B0-----:R-:W-:Y:S01]  /*b9c0*/  VIADD R0, R48, 0x60 ;  /* 0x0000006030007836 */ /* 0x001fe20000000000 */
[----:B--2-4-:R-:W0:Y:S04]  /*b9d0*/  SHFL.IDX PT, R44, R44, 0x3, 0x181f ;  /* 0x00781f002c2c7f89 */ /* 0x014e2800000e0000 */
[----:B------:R-:W-:Y:S01]  /*b9e0*/  ISETP.GE.AND P0, PT, R0, R57, PT ;  /* 0x000000390000720c */ /* 0x000fe20003f06270 */
[----:B------:R2:W4:-:S12]  /*b9f0*/  SHFL.IDX PT, R4, R21, 0x3, 0x181f ;  /* 0x00781f0015047f89 */ /* 0x00051800000e0000 */
[----:B--2---:R-:W-:Y:S05]  /*ba00*/  @P0 BRA `(.L_x_9193) ;  /* 0x0000000800e00947 */ /* 0x004fea0003800000 */
[----:B------:R-:W-:Y:S02]  /*ba10*/  ULDC UR4, c[0x0][0xac8] ;  /* 0x0002b20000047ab9 */ /* 0x000fe40000000800 */
[----:B------:R-:W-:-:S13]  /*ba20*/  ISETP.GE.AND P1, PT, R19, UR4, PT ;  /* 0x0000000413007c0c */ /* 0x000fda000bf26270 */
[----:B----4-:R-:W-:-:S04]  /*ba30*/  @!P1 LEA R2, P0, R19, R4, 0x1 ;  /* 0x0000000413029211 */ /* 0x010fc800078008ff */
[----:B0-----:R-:W-:Y:S02]  /*ba40*/  @!P1 LEA.HI.X R3, R19, R44, R196, 0x1, P0 ;  /* 0x0000002c13039211 */ /* 0x001fe400000f0cc4 */
[----:B------:R-:W-:-:S03]  /*ba50*/  ISETP.GE.AND P0, PT, R185, UR4, PT ;  /* 0x00000004b9007c0c */ /* 0x000fc6000bf06270 */
[----:B------:R2:W-:Y:S10]  /*ba60*/  @!P1 ST.E.128 desc[UR40][R2.64], R8 ;  /* 0x0000000802009985 */ /* 0x0005f4000c101d28 */
[----:B------:R-:W-:Y:S05]  /*ba70*/  @P0 BRA `(.L_x_9193) ;  /* 0x0000000800c40947 */ /* 0x000fea0003800000 */
[----:B--2---:R-:W-:-:S04]  /*ba80*/  LEA R2, P0, R185, R4, 0x1 ;  /* 0x00000004b9027211 */ /* 0x004fc800078008ff */
[----:B------:R-:W-:-:S05]  /*ba90*/  LEA.HI.X R3, R185, R44, R195, 0x1, P0 ;  /* 0x0000002cb9037211 */ /* 0x000fca00000f0cc3 */
[----:B------:R0:W-:Y:S01]  /*baa0*/  ST.E.128 desc[UR40][R2.64], R28 ;  /* 0x0000001c02007985 */ /* 0x0001e2000c101d28 */
[----:B------:R-:W-:Y:S05]  /*bab0*/  BRA `(.L_x_9193) ;  /* 0x0000000800b47947 */ /* 0x000fea0003800000 */
.L_x_9185:
        /* <DEDUP_REMOVED lines=27> */
.L_x_9194:
        /* <DEDUP_REMOVED lines=8> */
[----:B-----5:R-:W-:Y:S01]  /*bcf0*/  IMAD R4, R0, R14, RZ ;  /* 0x0000000e00047224 */ /* 0x020fe200078e02ff */
        /* <DEDUP_REMOVED lines=36> */
.L_x_9196:
[----:B------:R-:W-:Y:S05]  /*bf40*/  BSYNC B1 ;  /* 0x0000000000017941 */ /* 0x000fea0003800000 */
.L_x_9195:
[----:B------:R-:W-:Y:S01]  /*bf50*/  ULDC.64 UR4, c[0x0][0xaa0] ;  /* 0x0002a80000047ab9 */ /* 0x000fe20000000a00 */
[----:B------:R-:W-:Y:S01]  /*bf60*/  BSSY B1, `(.L_x_9197) ;  /* 0x0000038000017945 */ /* 0x000fe20003800000 */
[----:B------:R-:W-:-:S04]  /*bf70*/  IMAD R4, R10, UR4, RZ ;  /* 0x000000040a047c24 */ /* 0x000fc8000f8e02ff */
[C---:B--2---:R-:W-:Y:S02]  /*bf80*/  IMAD R7, R3.reuse, UR5, R4 ;  /* 0x0000000503077c24 */ /* 0x044fe4000f8e0204 */
[----:B------:R-:W-:Y:S01]  /*bf90*/  IMAD.WIDE.U32 R4, R3, UR4, RZ ;  /* 0x0000000403047c25 */ /* 0x000fe2000f8e00ff */
[----:B------:R-:W-:-:S03]  /*bfa0*/  ULDC.64 UR4, c[0x0][0xae8] ;  /* 0x0002ba0000047ab9 */ /* 0x000fc60000000a00 */
[----:B------:R-:W-:Y:S02]  /*bfb0*/  IMAD R3, R186, 0x20, R189 ;  /* 0x00000020ba037824 */ /* 0x000fe400078e02bd */
[----:B------:R-:W-:Y:S02]  /*bfc0*/  IMAD.IADD R5, R5, 0x1, R7 ;  /* 0x0000000105057824 */ /* 0x000fe400078e0207 */
        /* <DEDUP_REMOVED lines=49> */
.L_x_9198:
[----:B------:R-:W-:Y:S05]  /*c2e0*/  BSYNC B1 ;  /* 0x0000000000017941 */ /* 0x000fea0003800000 */
.L_x_9197:
[----:B----4-:R4:W0:Y:S01]  /*c2f0*/  SHFL.IDX PT, R0, R5, 0x1, 0x181f ;  /* 0x00381f0005007f89 */ /* 0x01082200000e0000 */
[----:B------:R-:W-:Y:S03]  /*c300*/  BSSY B1, `(.L_x_9199) ;  /* 0x000000c000017945 */ /* 0x000fe60003800000 */
[----:B---3--:R4:W3:Y:S01]  /*c310*/  SHFL.IDX PT, R2, R4, 0x1, 0x181f ;  /* 0x00381f0004027f89 */ /* 0x0088e200000e0000 */
        /* <DEDUP_REMOVED lines=10> */
.L_x_9200:
[----:B------:R-:W-:Y:S05]  /*c3c0*/  BSYNC B1 ;  /* 0x0000000000017941 */ /* 0x000fea0003800000 */
.L_x_9199:
[----:B0-----:R0:W0:Y:S01]  /*c3d0*/  SHFL.IDX PT, R0, R5, 0x2, 0x181f ;  /* 0x00581f0005007f89 */ /* 0x00102200000e0000 */
[----:B------:R-:W-:Y:S03]  /*c3e0*/  BSSY B1, `(.L_x_9201) ;  /* 0x000000c000017945 */ /* 0x000fe60003800000 */
[----:B---3--:R3:W0:Y:S01]  /*c3f0*/  SHFL.IDX PT, R2, R4, 0x2, 0x181f ;  /* 0x00581f0004027f89 */ /* 0x00862200000e0000 */
        /* <DEDUP_REMOVED lines=10> */
.L_x_9202:
[----:B------:R-:W-:Y:S05]  /*c4a0*/  BSYNC B1 ;  /* 0x0000000000017941 */ /* 0x000fea0003800000 */
.L_x_9201:
[----:B0-----:R-:W-:Y:S01]  /*c4b0*/  VIADD R0, R8, 0x60 ;  /* 0x0000006008007836 */ /* 0x001fe20000000000 */
[----:B------:R0:W0:Y:S04]  /*c4c0*/  SHFL.IDX PT, R6, R5, 0x3, 0x181f ;  /* 0x00781f0005067f89 */ /* 0x00002800000e0000 */
[----:B------:R-:W-:Y:S01]  /*c4d0*/  ISETP.GE.AND P0, PT, R0, R17, PT ;  /* 0x000000110000720c */ /* 0x000fe20003f06270 */
[----:B------:R0:W0:-:S12]  /*c4e0*/  SHFL.IDX PT, R2, R4, 0x3, 0x181f ;  /* 0x00781f0004027f89 */ /* 0x00001800000e0000 */
[----:B------:R-:W-:Y:S05]  /*c4f0*/  @P0 BRA `(.L_x_9193) ;  /* 0x0000000000240947 */ /* 0x000fea0003800000 */
[----:B------:R-:W-:Y:S02]  /*c500*/  ULDC UR4, c[0x0][0xac8] ;  /* 0x0002b20000047ab9 */ /* 0x000fe40000000800 */
        /* <DEDUP_REMOVED lines=8> */
.L_x_9193:
[----:B------:R-:W-:Y:S05]  /*c590*/  BSYNC B0 ;  /* 0x0000000000007941 */ /* 0x000fea0003800000 */
.L_x_9184:
[----:B------:R-:W-:Y:S02]  /*c5a0*/  ULDC UR4, c[0x0][0xc3c] ;  /* 0x00030f0000047ab9 */ /* 0x000fe40000000800 */
[----:B-1----:R-:W-:-:S13]  /*c5b0*/  ISETP.GE.AND P0, PT, R47, UR4, PT ;  /* 0x000000042f007c0c */ /* 0x002fda000bf06270 */
[----:B------:R-:W-:Y:S05]  /*c5c0*/  @!P0 BRA `(.L_x_9203) ;  /* 0xffffff4800048947 */ /* 0x000fea000383ffff */
[----:B------:R-:W-:Y:S05]  /*c5d0*/  EXIT ;  /* 0x000000000000794d */ /* 0x000fea0003800000 */
.L_x_9148:
[----:B------:R-:W-:-:S08]  /*c5e0*/  NOP ;  /* 0x0000000000007918 */ /* 0x000fd00000000000 */
[----:B--2---:R-:W0:-:S00]  /*c5f0*/  USETMAXREG.DEALLOC.CTAPOOL 0x18 ;  /* 0x00000018000079c8 */ /* 0x004e0000080e0500 */
        /* <DEDUP_REMOVED lines=14> */
.L_x_9204:
        /* <DEDUP_REMOVED lines=42> */
.L_x_9210:
        /* <DEDUP_REMOVED lines=12> */
.L_x_9209:
[----:B------:R-:W-:Y:S05]  /*ca40*/  BSYNC B0 ;  /* 0x0000000000007941 */ /* 0x000fea0003800000 */
.L_x_9208:
        /* <DEDUP_REMOVED lines=21> */
.L_x_9206:
        /* <DEDUP_REMOVED lines=20> */
.L_x_9211:
        /* <DEDUP_REMOVED lines=57> */
.L_x_9207:
[----:B------:R-:W-:Y:S02]  /*d070*/  IMAD.MOV.U32 R17, RZ, RZ, RZ ;  /* 0x000000ffff117224 */ /* 0x000fe400078e00ff */
[----:B------:R-:W-:Y:S02]  /*d080*/  IMAD.U32 R16, RZ, RZ, UR6 ;  /* 0x00000006ff107e24 */ /* 0x000fe4000f8e00ff */
[----:B------:R-:W-:-:S07]  /*d090*/  IMAD.MOV.U32 R18, RZ, RZ, RZ ;  /* 0x000000ffff127224 */ /* 0x000fce00078e00ff */
.L_x_9212:
[----:B------:R-:W-:-:S13]  /*d0a0*/  ISETP.NE.AND P0, PT, R0, RZ, PT ;  /* 0x000000ff0000720c */ /* 0x000fda0003f05270 */
[----:B------:R-:W1:Y:S01]  /*d0b0*/  @!P0 S2R R3, SR_CgaCtaId ;  /* 0x0000000000038919 */ /* 0x000e620000008800 */
[----:B------:R-:W-:-:S04]  /*d0c0*/  @!P0 MOV R0, 0x400 ;  /* 0x0000040000008802 */ /* 0x000fc80000000f00 */
[----:B-1----:R-:W-:-:S05]  /*d0d0*/  @!P0 LEA R0, R3, R0, 0x18 ;  /* 0x0000000003008211 */ /* 0x002fca00078ec0ff */
[----:B------:R2:W-:Y:S01]  /*d0e0*/  @!P0 STS.128 [R0+0x288d0], R16 ;  /* 0x0288d01000008388 */ /* 0x0005e20000000c00 */
[----:B------:R-:W-:Y:S06]  /*d0f0*/  BAR.ARV 0x5, 0x180 ;  /* 0x0146000000007b1d */ /* 0x000fec0000002000 */
.L_x_9205:
        /* <DEDUP_REMOVED lines=33> */
.L_x_9312:
[----:B0---4-:R-:W0:Y:S02]  /*d310*/  LDC.64 R2, c[0x0][0xc88] ;  /* 0x00032200ff027b82 */ /* 0x011e240000000a00 */
[----:B0-----:R-:W-:-:S05]  /*d320*/  IMAD.WIDE R2, R19, 0x4, R2 ;  /* 0x0000000413027825 */ /* 0x001fca00078e0202 */
[----:B--2---:R-:W2:Y:S01]  /*d330*/  LDG.E R12, desc[UR40][R2.64] ;  /* 0x00000028020c7981 */ /* 0x004ea2000c1e1900 */
        /* <DEDUP_REMOVED lines=53> */
.L_x_9214:
        /* <DEDUP_REMOVED lines=8> */
[----:B------:R-:W-:-:S04]  /*d710*/  IADD3 R6, P0, R11, UR4, RZ ;  /* 0x000000040b067c10 */ /* 0x000fc8000ff1e0ff */
[----:B------:R-:W-:-:S05]  /*d720*/  IADD3.X R7, R10, UR5, RZ, P0, !PT ;  /* 0x000000050a077c10 */ /* 0x000fca00087fe4ff */
[----:B------:R2:W5:Y:S01]  /*d730*/  LDG.E R6, desc[UR40][R6.64] ;  /* 0x0000002806067981 */ /* 0x000562000c1e1900 */
[----:B------:R-:W-:Y:S05]  /*d740*/  BRA `(.L_x_9216) ;  /* 0x0000000000107947 */ /* 0x000fea0003800000 */
.L_x_9215:
[----:B------:R-:W-:Y:S05]  /*d750*/  @!P0 BRA `(.L_x_9216) ;  /* 0x00000000000c8947 */ /* 0x000fea0003800000 */
[----:B------:R-:W2:Y:S04]  /*d760*/  LDG.E R6, desc[UR40][R4.64] ;  /* 0x0000002804067981 */ /* 0x000ea8000c1e1900 */
[----:B------:R-:W2:Y:S02]  /*d770*/  LDG.E R4, desc[UR40][R4.64+0x4] ;  /* 0x0000042804047981 */ /* 0x000ea4000c1e1900 */
[----:B--2---:R-:W-:-:S07]  /*d780*/  IMAD.IADD R6, R4, 0x1, -R6 ;  /* 0x0000000104067824 */ /* 0x004fce00078e0a06 */
.L_x_9216:
[----:B-----5:R-:W-:Y:S01]  /*d790*/  IMAD.IADD R6, R6, 0x1, -R0 ;  /* 0x0000000106067824 */ /* 0x020fe200078e0a00 */
[----:B------:R-:W-:Y:S01]  /*d7a0*/  BSSY B7, `(.L_x_9217) ;  /* 0x00003ff000077945 */ /* 0x000fe20003800000 */
[----:B------:R-:W3:Y:S02]  /*d7b0*/  LDC R0, c[0x0][0x448] ;  /* 0x00011200ff007b82 */ /* 0x000ee40000000800 */
[----:B---3--:R-:W-:Y:S01]  /*d7c0*/  ISETP.NE.AND P0, PT, R0, 0x1, PT ;  /* 0x000000010000780c */ /* 0x008fe20003f05270 */
[----:B------:R-:W-:-:S04]  /*d7d0*/  IMAD.SHL.U32 R0, R17, 0x80, RZ ;  /* 0x0000008011007824 */ /* 0x000fc800078e00ff */
[----:B------:R-:W-:-:S08]  /*d7e0*/  VIADD R0, R0, 0x7f ;  /* 0x0000007f00007836 */ /* 0x000fd00000000000 */
[----:B------:R-:W3:Y:S08]  /*d7f0*/  @P0 LDC R2, c[0x0][0x44c] ;  /* 0x00011300ff020b82 */ /* 0x000ef00000000800 */
[----:B------:R-:W4:Y:S01]  /*d800*/  @P0 LDC R3, c[0x0][0x450] ;  /* 0x00011400ff030b82 */ /* 0x000f220000000800 */
[----:B---3--:R-:W-:-:S05]  /*d810*/  @P0 IMAD.HI.U32 R2, R0, R2, RZ ;  /* 0x0000000200020227 */ /* 0x008fca00078e00ff */
[----:B----4-:R-:W-:Y:S02]  /*d820*/  @P0 SHF.R.U32.HI R0, RZ, R3, R2 ;  /* 0x00000003ff000219 */ /* 0x010fe40000011602 */
[C---:B------:R-:W-:Y:S01]  /*d830*/  IADD3 R2, R6.reuse, 0x80, -R9 ;  /* 0x0000008006027810 */ /* 0x040fe20007ffe809 */
[----:B------:R-:W-:-:S04]  /*d840*/  VIADD R6, R6, 0x7f ;  /* 0x0000007f06067836 */ /* 0x000fc80000000000 */
[----:B------:R-:W-:Y:S01]  /*d850*/  IMAD.IADD R0, R2, 0x1, R0 ;  /* 0x0000000102007824 */ /* 0x000fe200078e0200 */
[----:B------:R-:W-:-:S04]  /*d860*/  SHF.R.S32.HI R2, RZ, 0x1f, R6 ;  /* 0x0000001fff027819 */ /* 0x000fc80000011406 */
[----:B------:R-:W-:Y:S02]  /*d870*/  SHF.R.S32.HI R3, RZ, 0x1f, R0 ;  /* 0x0000001fff037819 */ /* 0x000fe40000011400 */
[----:B------:R-:W-:Y:S02]  /*d880*/  LEA.HI R2, R2, R6, RZ, 0x7 ;  /* 0x0000000602027211 */ /* 0x000fe400078f38ff */
[----:B------:R-:W-:Y:S02]  /*d890*/  LEA.HI R3, R3, R0, RZ, 0x7 ;  /* 0x0000000003037211 */ /* 0x000fe400078f38ff */
[----:B------:R-:W-:Y:S02]  /*d8a0*/  SHF.R.S32.HI R2, RZ, 0x7, R2 ;  /* 0x00000007ff027819 */ /* 0x000fe40000011402 */
[----:B------:R-:W-:-:S04]  /*d8b0*/  SHF.R.S32.HI R3, RZ, 0x7, R3 ;  /* 0x00000007ff037819 */ /* 0x000fc80000011403 */
[----:B------:R-:W-:-:S04]  /*d8c0*/  VIMNMX R4, R2, R3, PT ;  /* 0x0000000302047248 */ /* 0x000fc80003fe0100 */
[----:B------:R-:W-:Y:S01]  /*d8d0*/  ISETP.GT.AND P0, PT, R4, RZ, PT ;  /* 0x000000ff0400720c */ /* 0x000fe20003f04270 */
        /* <DEDUP_REMOVED lines=19> */
.L_x_9218:
        /* <DEDUP_REMOVED lines=21> */
.L_x_9221:
[----:B------:R-:W-:Y:S05]  /*db60*/  BSYNC B6 ;  /* 0x0000000000067941 */ /* 0x000fea0003800000 */
.L_x_9220:
        /* <DEDUP_REMOVED lines=21> */
.L_x_9224:
        /* <DEDUP_REMOVED lines=16> */
.L_x_9223:
[----:B------:R-:W-:Y:S05]  /*ddc0*/  BSYNC B6 ;  /* 0x0000000000067941 */ /* 0x000fea0003800000 */
.L_x_9222:
[----:B------:R-:W3:Y:S01]  /*ddd0*/  LDL.LU R2, [R1] ;  /* 0x0000000001027983 */ /* 0x000ee20000300800 */
[----:B------:R-:W-:-:S03]  /*dde0*/  ULDC.64 UR4, c[0x0][0x9f8] ;  /* 0x00027e0000047ab9 */ /* 0x000fc60000000a00 */
[----:B------:R-:W4:Y:S04]  /*ddf0*/  LDL.LU R4, [R1+0xc] ;  /* 0x00000c0001047983 */ /* 0x000f280000300800 */
[----:B--2---:R-:W2:Y:S01]  /*de00*/  LDL R7, [R1+0x10] ;  /* 0x0000100001077983 */ /* 0x004ea20000100800 */
[----:B------:R-:W-:-:S03]  /*de10*/  ISETP.NE.U32.AND P0, PT, RZ, UR4, PT ;  /* 0x00000004ff007c0c */ /* 0x000fc6000bf05070 */
[----:B------:R-:W5:Y:S01]  /*de20*/  LDL R0, [R1+0x2c] ;  /* 0x00002c0001007983 */ /* 0x000f620000100800 */
[----:B------:R-:W-:-:S13]  /*de30*/  ISETP.NE.AND.EX P0, PT, RZ, UR5, PT, P0 ;  /* 0x00000005ff007c0c */ /* 0x000fda000bf05300 */
[----:B---3--:R-:W-:-:S04]  /*de40*/  @P0 IADD3 R2, P1, R2, UR4, RZ ;  /* 0x0000000402020c10 */ /* 0x008fc8000ff3e0ff */
[----:B----4-:R-:W-:Y:S01]  /*de50*/  @P0 IADD3.X R3, R4, UR5, RZ, P1, !PT ;  /* 0x0000000504030c10 */ /* 0x010fe20008ffe4ff */
[----:B------:R-:W-:-:S04]  /*de60*/  ULDC.64 UR4, c[0x0][0xa08] ;  /* 0x0002820000047ab9 */ /* 0x000fc80000000a00 */
[----:B--2---:R2:W3:Y:S02]  /*de70*/  @P0 LDG.E R7, desc[UR40][R2.64] ;  /* 0x0000002802070981 */ /* 0x0044e4000c1e1900 */
        /* <DEDUP_REMOVED lines=14> */
.L_x_9328:
        /* <DEDUP_REMOVED lines=10> */
.L_x_9331:
[----:B------:R-:W-:Y:S05]  /*e000*/  @!P6 BRA `(.L_x_9226) ;  /* 0x000000040020e947 */ /* 0x000fea0003800000 */
[----:B------:R-:W-:-:S04]  /*e010*/  ISETP.NE.U32.AND P0, PT, R2, RZ, PT ;  /* 0x000000ff0200720c */ /* 0x000fc80003f05070 */
[----:B------:R-:W-:-:S13]  /*e020*/  ISETP.NE.AND.EX P0, PT, R3, RZ, PT, P0 ;  /* 0x000000ff0300720c */ /* 0x000fda0003f05300 */
[----:B------:R-:W-:Y:S05]  /*e030*/  @!P0 BRA `(.L_x_9228) ;  /* 0x0000000000548947 */ /* 0x000fea0003800000 */
[----:B------:R-:W4:Y:S01]  /*e040*/  LDC R6, c[0x0][0x43c] ;  /* 0x00010f00ff067b82 */ /* 0x000f220000000800 */
[----:B01----:R-:W-:Y:S01]  /*e050*/  IMAD.MOV.U32 R9, RZ, RZ, R4 ;  /* 0x000000ffff097224 */ /* 0x003fe200078e0004 */
[----:B------:R-:W-:-:S03]  /*e060*/  ULDC.64 UR4, c[0x0][0x428] ;  /* 0x00010a0000047ab9 */ /* 0x000fc60000000a00 */
        /* <DEDUP_REMOVED lines=18> */
.L_x_9228:
[----:B------:R-:W5:Y:S04]  /*e190*/  LDL R7, [R1+0x4] ;  /* 0x0000040001077983 */ /* 0x000f680000100800 */
[----:B---34-:R-:W5:Y:S04]  /*e1a0*/  LDL R0, [R1+0x8] ;  /* 0x0000080001007983 */ /* 0x018f680000100800 */
[----:B------:R-:W3:Y:S01]  /*e1b0*/  LDL R2, [R1+0x14] ;  /* 0x0000140001027983 */ /* 0x000ee20000100800 */
[----:B-----5:R-:W-:Y:S01]  /*e1c0*/  IMAD R0, R0, 0x8, R7 ;  /* 0x0000000800007824 */ /* 0x020fe200078e0207 */
[----:B---3--:R-:W-:-:S04]  /*e1d0*/  SHF.L.U32 R2, R2, 0x1f, RZ ;  /* 0x0000001f02027819 */ /* 0x008fc800000006ff */
[----:B------:R-:W3:Y:S02]  /*e1e0*/  SYNCS.PHASECHK.TRANS64.TRYWAIT P0, [R0+URZ+0x28840], R2 ;  /* 0x02884002000075a7 */ /* 0x000ee4000800017f */
[----:B---3--:R-:W-:Y:S05]  /*e1f0*/  @!P0 BRA `(.L_x_9229) ;  /* 0x00000048006c8947 */ /* 0x008fea0003800000 */
.L_x_9332:
        /* <DEDUP_REMOVED lines=11> */
.L_x_9230:
[----:B--2---:R-:W2:Y:S04]  /*e2b0*/  LDL R5, [R1+0x4] ;  /* 0x0000040001057983 */ /* 0x004ea80000100800 */
[----:B------:R-:W2:Y:S04]  /*e2c0*/  LDL R4, [R1+0x8] ;  /* 0x0000080001047983 */ /* 0x000ea80000100800 */
[----:B------:R-:W4:Y:S04]  /*e2d0*/  LDL R6, [R1+0xc] ;  /* 0x00000c0001067983 */ /* 0x000f280000100800 */
[----:B------:R-:W5:Y:S04]  /*e2e0*/  LDL R3, [R1+0x18] ;  /* 0x0000180001037983 */ /* 0x000f680000100800 */
[----:B---3--:R-:W3:Y:S01]  /*e2f0*/  LDL R2, [R1] ;  /* 0x0000000001027983 */ /* 0x008ee20000100800 */
[----:B------:R-:W-:Y:S01]  /*e300*/  R2UR UR9, R0 ;  /* 0x00000000000972ca */ /* 0x000fe200000e0000 */
[----:B------:R-:W-:Y:S01]  /*e310*/  UIADD3 UR4, UP0, UR38, 0x370, URZ ;  /* 0x0000037026047890 */ /* 0x000fe2000ff1e03f */
[----:B------:R-:W-:-:S02]  /*e320*/  R2UR UR12, R18 ;  /* 0x00000000120c72ca */ /* 0x000fc400000e0000 */
[----:B------:R-:W-:Y:S01]  /*e330*/  PLOP3.LUT P0, PT, PT, PT, PT, 0x80, 0x0 ;  /* 0x000000000000781c */ /* 0x000fe20003f0f070 */
[----:B------:R-:W-:Y:S01]  /*e340*/  UMOV UR10, URZ ;  /* 0x0000003f000a7c82 */ /* 0x000fe20008000000 */
[----:B------:R-:W-:-:S07]  /*e350*/  UMOV UR7, 0x14f00000 ;  /* 0x14f0000000077882 */ /* 0x000fce0000000000 */
[----:B------:R-:W-:Y:S01]  /*e360*/  UIADD3 UR9, UR9, 0x28830, URZ ;  /* 0x0002883009097890 */ /* 0x000fe2000fffe03f */
[----:B------:R-:W-:Y:S01]  /*e370*/  UMOV UR15, 0x40 ;  /* 0x00000040000f7882 */ /* 0x000fe20000000000 */
[----:B--2---:R-:W-:Y:S01]  /*e380*/  IMAD R0, R4, 0x8000, R5 ;  /* 0x0000800004007824 */ /* 0x004fe200078e0205 */
[----:B----4-:R-:W-:-:S04]  /*e390*/  R2UR UR11, R6 ;  /* 0x00000000060b72ca */ /* 0x010fc800000e0000 */
[----:B------:R-:W-:Y:S02]  /*e3a0*/  R2UR UR6, R0 ;  /* 0x00000000000672ca */ /* 0x000fe400000e0000 */
[----:B-----5:R-:W-:Y:S02]  /*e3b0*/  R2UR UR5, R3 ;  /* 0x00000000030572ca */ /* 0x020fe400000e0000 */
[----:B---3--:R-:W-:-:S09]  /*e3c0*/  R2UR UR13, R2 ;  /* 0x00000000020d72ca */ /* 0x008fd200000e0000 */
[----:B------:R-:W-:Y:S02]  /*e3d0*/  UIADD3 UR8, UR6, 0x18400, URZ ;  /* 0x0001840006087890 */ /* 0x000fe4000fffe03f */
[----:B------:R-:W-:Y:S02]  /*e3e0*/  ULEA UR11, UR11, UR5, 0x7 ;  /* 0x000000050b0b7291 */ /* 0x000fe4000f8e383f */
[----:B------:R-:W-:Y:S02]  /*e3f0*/  UIADD3.X UR5, URZ, UR39, URZ, UP0, !UPT ;  /* 0x000000273f057290 */ /* 0x000fe400087fe43f */
[----:B------:R-:W-:Y:S01]  /*e400*/  UIADD3 UR14, UR6, 0x1c400, URZ ;  /* 0x0001c400060e7890 */ /* 0x000fe2000fffe03f */
[----:B------:R-:W-:Y:S02]  /*e410*/  P2R R0, PR, RZ, 0x1 ;  /* 0x00000001ff007803 */ /* 0x000fe40000000000 */
[----:B------:R-:W-:-:S04]  /*e420*/  UMOV UR6, 0x0 ;  /* 0x0000000000067882 */ /* 0x000fc80000000000 */
[----:B------:R2:W-:Y:S01]  /*e430*/  UTMALDG.4D [UR8], [UR4], desc[UR6] ;  /* 0x00000608040075b4 */ /* 0x0005e20008019000 */
[----:B------:R4:W-:Y:S01]  /*e440*/  STL [R1+0x20], R0 ;  /* 0x0000200001007387 */ /* 0x0009e20000100800 */
[----:B--2---:R-:W-:Y:S01]  /*e450*/  UMOV UR8, UR14 ;  /* 0x0000000e00087c82 */ /* 0x004fe20008000000 */
[----:B------:R-:W-:Y:S02]  /*e460*/  UMOV UR10, UR15 ;  /* 0x0000000f000a7c82 */ /* 0x000fe40008000000 */
[----:B------:R4:W-:Y:S01]  /*e470*/  UTMALDG.4D [UR8], [UR4], desc[UR6] ;  /* 0x00000608040075b4 */ /* 0x0009e20008019000 */
[----:B------:R-:W-:Y:S02]  /*e480*/  NOP ;  /* 0x0000000000007918 */ /* 0x000fe40000000000 */
.L_x_9226:
[----:B------:R-:W5:Y:S04]  /*e490*/  LDL R2, [R1+0x4] ;  /* 0x0000040001027983 */ /* 0x000f680000100800 */
[----:B------:R-:W5:Y:S04]  /*e4a0*/  LDL.LU R3, [R1+0x30] ;  /* 0x0000300001037983 */ /* 0x000f680000300800 */
[----:B--2---:R-:W2:Y:S04]  /*e4b0*/  LDL.LU R5, [R1+0x28] ;  /* 0x0000280001057983 */ /* 0x004ea80000300800 */
[----:B---3--:R-:W3:Y:S01]  /*e4c0*/  LDL.LU R4, [R1+0x38] ;  /* 0x0000380001047983 */ /* 0x008ee20000300800 */
[----:B------:R-:W-:Y:S05]  /*e4d0*/  WARPSYNC.ALL ;  /* 0x0000000000007948 */ /* 0x000fea0003800000 */
[----:B----4-:R-:W-:Y:S01]  /*e4e0*/  ULDC.64 UR4, c[0x0][0x298] ;  /* 0x0000a60000047ab9 */ /* 0x010fe20000000a00 */
[----:B------:R-:W-:Y:S01]  /*e4f0*/  ULDC.64 UR6, c[0x0][0xa00] ;  /* 0x0002800000067ab9 */ /* 0x000fe20000000a00 */
[----:B------:R-:W-:Y:S01]  /*e500*/  BSSY B6, `(.L_x_9231) ;  /* 0x0000024000067945 */ /* 0x000fe20003800000 */
[----:B------:R-:W-:Y:S01]  /*e510*/  BAR.SYNC.DEFER_BLOCKING 0x8, 0x180 ;  /* 0x0206000000007b1d */ /* 0x000fe20000010000 */
[----:B------:R-:W-:-:S04]  /*e520*/  ISETP.NE.U32.AND P0, PT, RZ, UR6, PT ;  /* 0x00000006ff007c0c */ /* 0x000fc8000bf05070 */
[----:B------:R-:W-:Y:S01]  /*e530*/  ISETP.NE.AND.EX P0, PT, RZ, UR7, PT, P0 ;  /* 0x00000007ff007c0c */ /* 0x000fe2000bf05300 */
[----:B-----5:R-:W-:Y:S01]  /*e540*/  VIADD R2, R2, 0x10400 ;  /* 0x0001040002027836 */ /* 0x020fe20000000000 */
[----:B------:R-:W-:-:S04]  /*e550*/  SHF.R.S32.HI R0, RZ, 0x1f, R3 ;  /* 0x0000001fff007819 */ /* 0x000fc80000011403 */
        /* <DEDUP_REMOVED lines=30> */
.L_x_9232:
[----:B------:R-:W-:Y:S05]  /*e740*/  BSYNC B6 ;  /* 0x0000000000067941 */ /* 0x000fea0003800000 */
.L_x_9231:
        /* <DEDUP_REMOVED lines=8> */
[----:B01----:R-:W0:Y:S03]  /*e7d0*/  S2R R9, SR_TID.X ;  /* 0x0000000000097919 */ /* 0x003e260000002100 */
[----:B------:R1:W5:Y:S01]  /*e7e0*/  LDL R10, [R1+0x34] ;  /* 0x00003400010a7983 */ /* 0x0003620000100800 */
[----:B---3--:R-:W-:Y:S01]  /*e7f0*/  ISETP.NE.AND P0, PT, R7, 0x1, PT ;  /* 0x000000010700780c */ /* 0x008fe20003f05270 */
[----:B0-----:R-:W-:-:S05]  /*e800*/  IMAD.SHL.U32 R8, R9, 0x8, RZ ;  /* 0x0000000809087824 */ /* 0x001fca00078e00ff */
[----:B------:R-:W-:-:S04]  /*e810*/  LOP3.LUT R8, R8, 0x38, RZ, 0xc0, !PT ;  /* 0x0000003808087812 */ /* 0x000fc800078ec0ff */
        /* <DEDUP_REMOVED lines=10> */
[----:B------:R-:W2:Y:S03]  /*e8c0*/  @P0 LDC R6, c[0x0][0x450] ;  /* 0x00011400ff060b82 */ /* 0x000ea60000000800 */
[----:B------:R-:W-:Y:S01]  /*e8d0*/  IMAD R0, R4, UR5, R0 ;  /* 0x0000000504007c24 */ /* 0x000fe2000f8e0200 */
[----:B------:R-:W-:Y:S01]  /*e8e0*/  ULDC.64 UR4, c[0x0][0x2d0] ;  /* 0x0000b40000047ab9 */ /* 0x000fe20000000a00 */
[----:B------:R-:W3:Y:S02]  /*e8f0*/  S2R R4, SR_TID.X ;  /* 0x0000000000047919 */ /* 0x000ee40000002100 */
[----:B------:R-:W-:Y:S01]  /*e900*/  IMAD.IADD R3, R3, 0x1, R0 ;  /* 0x0000000103037824 */ /* 0x000fe200078e0200 */
[----:B0-----:R-:W-:-:S04]  /*e910*/  LOP3.LUT R5, R5, 0x7f, RZ, 0xc0, !PT ;  /* 0x0000007f05057812 */ /* 0x001fc800078ec0ff */
[----:B------:R-:W-:Y:S01]  /*e920*/  SHF.R.U32.HI R5, RZ, 0x3, R5 ;  /* 0x00000003ff057819 */ /* 0x000fe20000011605 */
[----:B---3--:R-:W-:-:S05]  /*e930*/  IMAD.SHL.U32 R4, R4, 0x10, RZ ;  /* 0x0000001004047824 */ /* 0x008fca00078e00ff */
[----:B------:R-:W-:Y:S02]  /*e940*/  LOP3.LUT R4, R5, 0x70, R4, 0xf8, !PT ;  /* 0x0000007005047812 */ /* 0x000fe400078ef804 */
[----:B------:R-:W0:Y:S03]  /*e950*/  @P0 LDC R5, c[0x0][0x44c] ;  /* 0x00011300ff050b82 */ /* 0x000e260000000800 */
[----:B------:R-:W-:-:S04]  /*e960*/  IMAD R0, R17, 0x80, R4 ;  /* 0x0000008011007824 */ /* 0x000fc800078e0204 */
[----:B------:R-:W-:Y:S02]  /*e970*/  IMAD.MOV.U32 R4, RZ, RZ, R0 ;  /* 0x000000ffff047224 */ /* 0x000fe400078e0000 */
[----:B0-----:R-:W-:-:S05]  /*e980*/  @P0 IMAD.HI.U32 R5, R0, R5, RZ ;  /* 0x0000000500050227 */ /* 0x001fca00078e00ff */
[----:B--2---:R-:W-:-:S05]  /*e990*/  @P0 SHF.R.U32.HI R4, RZ, R6, R5 ;  /* 0x00000006ff040219 */ /* 0x004fca0000011605 */
        /* <DEDUP_REMOVED lines=12> */
[----:B------:R-:W-:Y:S02]  /*ea60*/  ISETP.GE.AND P1, PT, R8, UR4, PT ;  /* 0x0000000408007c0c */ /* 0x000fe4000bf26270 */
[----:B------:R1:W5:Y:S01]  /*ea70*/  LDL R8, [R1+0x24] ;  /* 0x0000240001087983 */ /* 0x0003620000100800 */
[----:B------:R-:W-:Y:S02]  /*ea80*/  IMAD.SHL.U32 R9, R9, 0x8, RZ ;  /* 0x0000000809097824 */ /* 0x000fe400078e00ff */
[----:B------:R-:W-:-:S03]  /*ea90*/  IMAD R0, R0, UR5, R6 ;  /* 0x0000000500007c24 */ /* 0x000fc6000f8e0206 */
[----:B------:R-:W-:Y:S01]  /*eaa0*/  LOP3.LUT R9, R9, 0x38, RZ, 0xc0, !PT ;  /* 0x0000003809097812 */ /* 0x000fe200078ec0ff */
[----:B------:R-:W-:Y:S01]  /*eab0*/  IMAD.IADD R0, R5, 0x1, R0 ;  /* 0x0000000105007824 */ /* 0x000fe200078e0200 */
[C---:B------:R-:W-:Y:S02]  /*eac0*/  LEA R3, P2, R4.reuse, UR6, 0x1 ;  /* 0x0000000604037c11 */ /* 0x040fe4000f8408ff */
[----:B------:R-:W-:Y:S01]  /*ead0*/  ISETP.GE.AND P0, PT, R9, UR4, PT ;  /* 0x0000000409007c0c */ /* 0x000fe2000bf06270 */
[----:B------:R-:W-:Y:S01]  /*eae0*/  UMOV UR4, 0xffffffff ;  /* 0xffffffff00047882 */ /* 0x000fe20000000000 */
[----:B------:R-:W-:Y:S02]  /*eaf0*/  LEA.HI.X R0, R4, UR7, R0, 0x1, P2 ;  /* 0x0000000704007c11 */ /* 0x000fe400090f0c00 */
[----:B-1----:R-:W-:Y:S09]  /*eb00*/  BRA.DIV UR4, `(.L_x_9233) ;  /* 0x00000042043c7947 */ /* 0x002ff2000b800000 */
[----:B------:R-:W0:Y:S01]  /*eb10*/  S2R R4, SR_TID.X ;  /* 0x0000000000047919 */ /* 0x000e220000002100 */
[----:B-----5:R-:W-:Y:S01]  /*eb20*/  IMAD R2, R10, R7, RZ ;  /* 0x000000070a027224 */ /* 0x020fe200078e02ff */
[----:B------:R-:W1:Y:S04]  /*eb30*/  SHFL.IDX PT, R5, R3, RZ, 0x181f ;  /* 0x00181fff03057589 */ /* 0x000e6800000e0000 */
[----:B------:R-:W-:Y:S04]  /*eb40*/  SHFL.IDX PT, R6, R3, 0x1, 0x181f ;  /* 0x00381f0003067f89 */ /* 0x000fe800000e0000 */
        /* <DEDUP_REMOVED lines=9> */
[----:B0-----:R-:W-:-:S05]  /*ebe0*/  @!P4 IMAD.X R4, RZ, RZ, R4, P3 ;  /* 0x000000ffff04c224 */ /* 0x001fca00018e0604 */
[----:B------:R-:W-:-:S04]  /*ebf0*/  @!P4 LOP3.LUT R5, R5, R4, RZ, 0x3c, !PT ;  /* 0x000000040505c212 */ /* 0x000fc800078e3cff */
[----:B------:R-:W-:-:S04]  /*ec00*/  @!P4 LOP3.LUT R4, R5, R4, RZ, 0x3c, !PT ;  /* 0x000000040504c212 */ /* 0x000fc800078e3cff */
[----:B------:R-:W-:-:S05]  /*ec10*/  @!P4 LOP3.LUT R5, R5, R4, RZ, 0x3c, !PT ;  /* 0x000000040505c212 */ /* 0x000fca00078e3cff */
[----:B------:R-:W-:Y:S04]  /*ec20*/  @!P4 LDGSTS.E.BYPASS.LTC128B.128 [R8+0x10400], desc[UR40][R4.64], !P0 ;  /* 0x104000000408cfae */ /* 0x000fe8000c101d68 */
[----:B------:R0:W-:Y:S02]  /*ec30*/  @!P4 LDGSTS.E.BYPASS.LTC128B.128 [R8+0x14400], desc[UR40][R4.64+0x80], !P1 ;  /* 0x144000800408cfae */ /* 0x0001e4000c901d68 */
[----:B0-----:R-:W-:-:S05]  /*ec40*/  @!P2 LEA R5, P3, R9, R6, 0x1 ;  /* 0x000000060905a211 */ /* 0x001fca00078608ff */
[----:B------:R-:W-:-:S05]  /*ec50*/  @!P2 IMAD.X R4, RZ, RZ, R7, P3 ;  /* 0x000000ffff04a224 */ /* 0x000fca00018e0607 */
[----:B------:R-:W-:-:S04]  /*ec60*/  @!P2 LOP3.LUT R5, R5, R4, RZ, 0x3c, !PT ;  /* 0x000000040505a212 */ /* 0x000fc800078e3cff */
[----:B------:R-:W-:-:S04]  /*ec70*/  @!P2 LOP3.LUT R4, R5, R4, RZ, 0x3c, !PT ;  /* 0x000000040504a212 */ /* 0x000fc800078e3cff */
[----:B------:R-:W-:-:S05]  /*ec80*/  @!P2 LOP3.LUT R5, R5, R4, RZ, 0x3c, !PT ;  /* 0x000000040505a212 */ /* 0x000fca00078e3cff */
[----:B------:R-:W-:Y:S04]  /*ec90*/  @!P2 LDGSTS.E.BYPASS.LTC128B.128 [R8+0x10c00], desc[UR40][R4.64], !P0 ;  /* 0x10c000000408afae */ /* 0x000fe8000c101d68 */
[----:B------:R0:W-:Y:S02]  /*eca0*/  @!P2 LDGSTS.E.BYPASS.LTC128B.128 [R8+0x14c00], desc[UR40][R4.64+0x80], !P1 ;  /* 0x14c000800408afae */ /* 0x0001e4000c901d68 */
[----:B0-----:R-:W-:Y:S02]  /*ecb0*/  VIADD R4, R17, 0x20 ;  /* 0x0000002011047836 */ /* 0x001fe40000000000 */
[----:B------:R-:W0:Y:S03]  /*ecc0*/  SHFL.IDX PT, R5, R3, 0x2, 0x181f ;  /* 0x00581f0003057f89 */ /* 0x000e2600000e0000 */
[----:B------:R-:W-:-:S02]  /*ecd0*/  ISETP.GE.AND P2, PT, R4, R2, PT ;  /* 0x000000020400720c */ /* 0x000fc40003f46270 */
[----:B------:R-:W1:Y:S11]  /*ece0*/  SHFL.IDX PT, R4, R0, 0x2, 0x181f ;  /* 0x00581f0000047f89 */ /* 0x000e7600000e0000 */
[----:B0-----:R-:W-:-:S05]  /*ecf0*/  @!P2 LEA R5, P3, R9, R5, 0x1 ;  /* 0x000000050905a211 */ /* 0x001fca00078608ff */
[----:B-1----:R-:W-:-:S05]  /*ed00*/  @!P2 IMAD.X R4, RZ, RZ, R4, P3 ;  /* 0x000000ffff04a224 */ /* 0x002fca00018e0604 */
        /* <DEDUP_REMOVED lines=50> */
[----:B--2---:R1:W-:Y:S02]  /*f030*/  @!P2 LDGSTS.E.BYPASS.LTC128B.128 [R8+0x17400], desc[UR40][R4.64+0x80], !P1 ;  /* 0x174000800408afae */ /* 0x0043e4000c901d68 */
.L_x_9349:
        /* <DEDUP_REMOVED lines=11> */
.L_x_9235:
[----:B------:R-:W-:Y:S05]  /*f0f0*/  BSYNC B0 ;  /* 0x0000000000007941 */ /* 0x000fea0003800000 */
.L_x_9234:
[----:B012---:R-:W2:Y:S01]  /*f100*/  LDL R8, [R1+0x4] ;  /* 0x0000040001087983 */ /* 0x007ea20000100800 */
[----:B------:R-:W-:Y:S01]  /*f110*/  PLOP3.LUT P0, PT, PT, PT, PT, 0x80, 0x0 ;  /* 0x000000000000781c */ /* 0x000fe20003f0f070 */
[----:B------:R-:W-:Y:S01]  /*f120*/  NOP ;  /* 0x0000000000007918 */ /* 0x000fe20000000000 */
[----:B--2---:R-:W-:-:S11]  /*f130*/  VIADD R6, R8, 0x28800 ;  /* 0x0002880008067836 */ /* 0x004fd60000000000 */
.L_x_9236:
        /* <DEDUP_REMOVED lines=19> */
.L_x_9350:
[----:B------:R-:W-:Y:S05]  /*f270*/  BSYNC B0 ;  /* 0x0000000000007941 */ /* 0x000fea0003800000 */
.L_x_9237:
        /* <DEDUP_REMOVED lines=47> */
.L_x_9245:
[----:B------:R-:W2:Y:S01]  /*f570*/  LDL R0, [R1+0x4] ;  /* 0x0000040001007983 */ /* 0x000ea20000100800 */
[----:B------:R-:W-:Y:S01]  /*f580*/  BSSY B3, `(.L_x_9246) ;  /* 0x0000005000037945 */ /* 0x000fe20003800000 */
[----:B--2---:R-:W-:Y:S01]  /*f590*/  IMAD R2, R8, 0x8, R0 ;  /* 0x0000000808027824 */ /* 0x004fe200078e0200 */
[----:B------:R-:W-:-:S04]  /*f5a0*/  SHF.L.U32 R0, R12, 0x1f, RZ ;  /* 0x0000001f0c007819 */ /* 0x000fc800000006ff */
[----:B------:R-:W1:Y:S02]  /*f5b0*/  SYNCS.PHASECHK.TRANS64.TRYWAIT P0, [R2+URZ+0x28840], R0 ;  /* 0x02884000020075a7 */ /* 0x000e64000800017f */
[----:B-1----:R-:W-:Y:S05]  /*f5c0*/  @!P0 BRA `(.L_x_9247) ;  /* 0x0000004000708947 */ /* 0x002fea0003800000 */
.L_x_9351:
[----:B------:R-:W-:Y:S05]  /*f5d0*/  BSYNC B3 ;  /* 0x0000000000037941 */ /* 0x000fea0003800000 */
.L_x_9246:
        /* <DEDUP_REMOVED lines=12> */
.L_x_9249:
[----:B------:R-:W-:Y:S05]  /*f6a0*/  BSYNC B3 ;  /* 0x0000000000037941 */ /* 0x000fea0003800000 */
.L_x_9248:
        /* <DEDUP_REMOVED lines=13> */
.L_x_9250:
        /* <DEDUP_REMOVED lines=16> */
.L_x_9251:
        /* <DEDUP_REMOVED lines=17> */
.L_x_9352:
[----:B------:R-:W-:Y:S05]  /*f990*/  BSYNC B3 ;  /* 0x0000000000037941 */ /* 0x000fea0003800000 */
.L_x_9252:
        /* <DEDUP_REMOVED lines=14> */
.L_x_9255:
[----:B------:R-:W-:Y:S05]  /*fa80*/  BSYNC B3 ;  /* 0x0000000000037941 */ /* 0x000fea0003800000 */
.L_x_9254:
        /* <DEDUP_REMOVED lines=8> */
[----:B------:R-:W-:Y:S01]  /*fb10*/  PLOP3.LUT P0, PT, PT, PT, PT, 0x80, 0x0 ;  /* 0x000000000000781c */ /* 0x000fe20003f0f070 */
[----:B------:R-:W-:-:S02]  /*fb20*/  VIADD R5, R5, 0x28850 ;  /* 0x0002885005057836 */ /* 0x000fc40000000000 */
[----:B------:R-:W-:Y:S01]  /*fb30*/  UIADD3.X UR5, URZ, UR39, URZ, UP0, !UPT ;  /* 0x000000273f057290 */ /* 0x000fe200087fe43f */
[----:B--2---:R-:W-:Y:S02]  /*fb40*/  IMAD R2, R2, 0x80, R9 ;  /* 0x0000008002027824 */ /* 0x004fe400078e0209 */
[----:B------:R-:W-:-:S09]  /*fb50*/  VIADD R9, R0, 0x400 ;  /* 0x0000040000097836 */ /* 0x000fd20000000000 */
.L_x_9256:
        /* <DEDUP_REMOVED lines=16> */
.L_x_9257:
        /* <DEDUP_REMOVED lines=13> */
.L_x_9244:
[----:B------:R-:W-:Y:S05]  /*fd30*/  BSYNC B1 ;  /* 0x0000000000017941 */ /* 0x000fea0003800000 */
.L_x_9243:
[----:B------:R-:W2:Y:S04]  /*fd40*/  LDL.LU R0, [R1+0x2c] ;  /* 0x00002c0001007983 */ /* 0x000ea80000300800 */
[----:B------:R3:W-:Y:S04]  /*fd50*/  STL [R1+0x8], R8 ;  /* 0x0000080801007387 */ /* 0x0007e80000100800 */
[----:B------:R3:W-:Y:S02]  /*fd60*/  STL [R1+0x14], R12 ;  /* 0x0000140c01007387 */ /* 0x0007e40000100800 */
[----:B--23--:R-:W-:-:S07]  /*fd70*/  VIADD R0, R0, 0xfffffffd ;  /* 0xfffffffd00007836 */ /* 0x00cfce0000000000 */
.L_x_9242:
[----:B------:R-:W-:Y:S05]  /*fd80*/  BSYNC B2 ;  /* 0x0000000000027941 */ /* 0x000fea0003800000 */
.L_x_9241:
[----:B------:R-:W-:-:S13]  /*fd90*/  ISETP.NE.AND P0, PT, R4, RZ, PT ;  /* 0x000000ff0400720c */ /* 0x000fda0003f05270 */
[----:B------:R-:W-:Y:S05]  /*fda0*/  @!P0 BRA `(.L_x_9240) ;  /* 0x0000001400008947 */ /* 0x000fea0003800000 */
[----:B------:R2:W5:Y:S02]  /*fdb0*/  LDL R8, [R1] ;  /* 0x0000000001087983 */ /* 0x0005640000100800 */
.L_x_9288:
[----:B---3--:R-:W3:Y:S04]  /*fdc0*/  LDL R4, [R1+0x20] ;  /* 0x0000200001047983 */ /* 0x008ee80000100800 */
[----:B0-----:R-:W4:Y:S04]  /*fdd0*/  LDL R3, [R1+0x8] ;  /* 0x0000080001037983 */ /* 0x001f280000100800 */
[----:B--2---:R-:W2:Y:S01]  /*fde0*/  LDL R2, [R1+0x14] ;  /* 0x0000140001027983 */ /* 0x004ea20000100800 */
[----:B------:R-:W-:Y:S05]  /*fdf0*/  YIELD ;  /* 0x0000000000007946 */ /* 0x000fea0003800000 */
[----:B------:R-:W-:Y:S01]  /*fe00*/  BSSY B1, `(.L_x_9258) ;  /* 0x000009a000017945 */ /* 0x000fe20003800000 */
[----:B---3--:R-:W-:Y:S01]  /*fe10*/  ISETP.NE.AND P1, PT, R4, RZ, PT ;  /* 0x000000ff0400720c */ /* 0x008fe20003f25270 */
        /* <DEDUP_REMOVED lines=12> */
[----:B-----5:R-:W0:Y:S01]  /*fee0*/  LDC R8, c[0x0][0x43c] ;  /* 0x00010f00ff087b82 */ /* 0x020e220000000800 */
        /* <DEDUP_REMOVED lines=17> */
.L_x_9260:
[----:B------:R-:W2:Y:S01]  /*10000*/  LDL R2, [R1+0x4] ;  /* 0x0000040001027983 */ /* 0x000ea20000100800 */
[----:B------:R-:W-:Y:S01]  /*10010*/  BSSY B2, `(.L_x_9261) ;  /* 0x0000005000027945 */ /* 0x000fe20003800000 */
[----:B--2---:R-:W-:Y:S01]  /*10020*/  IMAD R3, R4, 0x8, R2 ;  /* 0x0000000804037824 */ /* 0x004fe200078e0202 */
[----:B------:R-:W-:-:S04]  /*10030*/  SHF.L.U32 R2, R5, 0x1f, RZ ;  /* 0x0000001f05027819 */ /* 0x000fc800000006ff */
[----:B------:R-:W2:Y:S02]  /*10040*/  SYNCS.PHASECHK.TRANS64.TRYWAIT P0, [R3+URZ+0x28840], R2 ;  /* 0x02884002030075a7 */ /* 0x000ea4000800017f */
[----:B--2---:R-:W-:Y:S05]  /*10050*/  @!P0 BRA `(.L_x_9262) ;  /* 0x0000003400f48947 */ /* 0x004fea0003800000 */
.L_x_9353:
[----:B------:R-:W-:Y:S05]  /*10060*/  BSYNC B2 ;  /* 0x0000000000027941 */ /* 0x000fea0003800000 */
.L_x_9261:
        /* <DEDUP_REMOVED lines=12> */
.L_x_9264:
[----:B------:R-:W-:Y:S05]  /*10130*/  BSYNC B2 ;  /* 0x0000000000027941 */ /* 0x000fea0003800000 */
.L_x_9263:
[----:B--2---:R-:W2:Y:S04]  /*10140*/  LDL R2, [R1+0x4] ;  /* 0x0000040001027983 */ /* 0x004ea80000100800 */
        /* <DEDUP_REMOVED lines=12> */
.L_x_9265:
        /* <DEDUP_REMOVED lines=16> */
.L_x_9266:
        /* <DEDUP_REMOVED lines=17> */
.L_x_9354:
[----:B------:R-:W-:Y:S05]  /*10420*/  BSYNC B2 ;  /* 0x0000000000027941 */ /* 0x000fea0003800000 */
.L_x_9267:
        /* <DEDUP_REMOVED lines=11> */
.L_x_9270:
[----:B------:R-:W-:Y:S05]  /*104e0*/  BSYNC B2 ;  /* 0x0000000000027941 */ /* 0x000fea0003800000 */
.L_x_9269:
[----:B------:R-:W2:Y:S04]  /*104f0*/  LDL R15, [R1+0x4] ;  /* 0x00000400010f7983 */ /* 0x000ea80000100800 */
        /* <DEDUP_REMOVED lines=13> */
.L_x_9271:
        /* <DEDUP_REMOVED lines=16> */
.L_x_9272:
        /* <DEDUP_REMOVED lines=13> */
.L_x_9259:
[----:B------:R-:W-:Y:S05]  /*107a0*/  BSYNC B1 ;  /* 0x0000000000017941 */ /* 0x000fea0003800000 */
.L_x_9258:
        /* <DEDUP_REMOVED lines=17> */
[----:B------:R-:W0:Y:S01]  /*108c0*/  LDC R9, c[0x0][0x43c] ;  /* 0x00010f00ff097b82 */ /* 0x000e220000000800 */
[----:B------:R-:W-:Y:S02]  /*108d0*/  ULDC.64 UR6, c[0x0][0x428] ;  /* 0x00010a0000067ab9 */ /* 0x000fe40000000a00 */
[----:B------:R-:W4:Y:S01]  /*108e0*/  LDL R12, [R1+0x10] ;  /* 0x00001000010c7983 */ /* 0x000f220000100800 */
        /* <DEDUP_REMOVED lines=15> */
.L_x_9275:
[----:B------:R-:W3:Y:S01]  /*109e0*/  LDL R2, [R1+0x4] ;  /* 0x0000040001027983 */ /* 0x000ee20000100800 */
[----:B------:R-:W-:Y:S01]  /*109f0*/  SHF.L.U32 R3, R10, 0x1f, RZ ;  /* 0x0000001f0a037819 */ /* 0x000fe200000006ff */
[----:B------:R-:W-:Y:S01]  /*10a00*/  BSSY B2, `(.L_x_9276) ;  /* 0x0000004000027945 */ /* 0x000fe20003800000 */
[----:B---3--:R-:W-:-:S04]  /*10a10*/  IMAD R2, R11, 0x8, R2 ;  /* 0x000000080b027824 */ /* 0x008fc800078e0202 */
[----:B------:R-:W3:Y:S02]  /*10a20*/  SYNCS.PHASECHK.TRANS64.TRYWAIT P0, [R2+URZ+0x28840], R3 ;  /* 0x02884003020075a7 */ /* 0x000ee4000800017f */
[----:B---3--:R-:W-:Y:S05]  /*10a30*/  @!P0 BRA `(.L_x_9277) ;  /* 0x0000002c00a48947 */ /* 0x008fea0003800000 */
.L_x_9355:
[----:B------:R-:W-:Y:S05]  /*10a40*/  BSYNC B2 ;  /* 0x0000000000027941 */ /* 0x000fea0003800000 */
.L_x_9276:
[----:B0-----:R-:W0:Y:S01]  /*10a50*/  S2R R9, SR_TID.X ;  /* 0x0000000000097919 */ /* 0x001e220000002100 */
        /* <DEDUP_REMOVED lines=9> */
[----:B----4-:R-:W-:Y:S05]  /*10af0*/  @!P0 BRA `(.L_x_9279) ;  /* 0x0000000000048947 */ /* 0x010fea0003800000 */
[----:B------:R-:W-:Y:S01]  /*10b00*/  BPT.TRAP 0x1 ;  /* 0x000000040000795c */ /* 0x000fe20000300000 */
.L_x_9279:
[----:B------:R-:W-:Y:S05]  /*10b10*/  BSYNC B2 ;  /* 0x0000000000027941 */ /* 0x000fea0003800000 */
.L_x_9278:
[----:B---3--:R-:W3:Y:S04]  /*10b20*/  LDL R2, [R1+0x8] ;  /* 0x0000080001027983 */ /* 0x008ee80000100800 */
[----:B--2---:R-:W2:Y:S04]  /*10b30*/  LDL R10, [R1+0x4] ;  /* 0x00000400010a7983 */ /* 0x004ea80000100800 */
        /* <DEDUP_REMOVED lines=13> */
.L_x_9280:
        /* <DEDUP_REMOVED lines=16> */
.L_x_9281:
        /* <DEDUP_REMOVED lines=15> */
.L_x_9356:
[----:B------:R-:W-:Y:S05]  /*10e00*/  BSYNC B2 ;  /* 0x0000000000027941 */ /* 0x000fea0003800000 */
.L_x_9282:
        /* <DEDUP_REMOVED lines=11> */
.L_x_9285:
[----:B------:R-:W-:Y:S05]  /*10ec0*/  BSYNC B2 ;  /* 0x0000000000027941 */ /* 0x000fea0003800000 */
.L_x_9284:
[----:B------:R-:W2:Y:S04]  /*10ed0*/  LDL R9, [R1+0x4] ;  /* 0x0000040001097983 */ /* 0x000ea80000100800 */
        /* <DEDUP_REMOVED lines=12> */
.L_x_9286:
        /* <DEDUP_REMOVED lines=16> */
.L_x_9287:
        /* <DEDUP_REMOVED lines=13> */
.L_x_9274:
[----:B------:R-:W-:Y:S05]  /*11170*/  BSYNC B1 ;  /* 0x0000000000017941 */ /* 0x000fea0003800000 */
.L_x_9273:
[C---:B------:R-:W-:Y:S01]  /*11180*/  ISETP.GT.AND P0, PT, R0.reuse, 0x1, PT ;  /* 0x000000010000780c */ /* 0x040fe20003f04270 */
[----:B------:R-:W-:-:S12]  /*11190*/  VIADD R0, R0, 0xfffffffe ;  /* 0xfffffffe00007836 */ /* 0x000fd80000000000 */
[----:B------:R-:W-:Y:S05]  /*111a0*/  @P0 BRA `(.L_x_9288) ;  /* 0xffffffec00040947 */ /* 0x000fea000383ffff */
.L_x_9240:
[----:B------:R-:W-:Y:S05]  /*111b0*/  BSYNC B0 ;  /* 0x0000000000007941 */ /* 0x000fea0003800000 */
.L_x_9239:
[----:B------:R-:W0:Y:S01]  /*111c0*/  S2R R2, SR_TID.X ;  /* 0x0000000000027919 */ /* 0x000e220000002100 */
[----:B------:R-:W-:Y:S01]  /*111d0*/  BSSY B0, `(.L_x_9289) ;  /* 0x0000010000007945 */ /* 0x000fe20003800000 */
[----:B0-----:R-:W-:-:S04]  /*111e0*/  LOP3.LUT R3, R2, 0x7f, RZ, 0xc0, !PT ;  /* 0x0000007f02037812 */ /* 0x001fc800078ec0ff */
[----:B------:R-:W-:-:S13]  /*111f0*/  ISETP.NE.AND P0, PT, R3, RZ, PT ;  /* 0x000000ff0300720c */ /* 0x000fda0003f05270 */
[----:B------:R-:W-:Y:S05]  /*11200*/  @P0 BRA `(.L_x_9290) ;  /* 0x0000000000300947 */ /* 0x000fea0003800000 */
[----:B------:R-:W0:Y:S01]  /*11210*/  S2R R2, SR_LANEID ;  /* 0x0000000000027919 */ /* 0x000e220000000000 */
[----:B------:R-:W-:Y:S01]  /*11220*/  VOTEU.ANY UR4, UPT, PT ;  /* 0x0000000000047886 */ /* 0x000fe200038e0100 */
[----:B------:R-:W4:Y:S01]  /*11230*/  LDC.64 R4, c[0x0][0xc60] ;  /* 0x00031800ff047b82 */ /* 0x000f220000000a00 */
[----:B------:R-:W0:Y:S02]  /*11240*/  FLO.U32 R0, UR4 ;  /* 0x0000000400007d00 */ /* 0x000e2400080e0000 */
[----:B0-----:R-:W-:-:S06]  /*11250*/  ISETP.EQ.U32.AND P0, PT, R0, R2, PT ;  /* 0x000000020000720c */ /* 0x001fcc0003f02070 */
[----:B------:R-:W4:Y:S07]  /*11260*/  POPC R2, UR4 ;  /* 0x0000000400027d09 */ /* 0x000f2e0008000000 */
[----:B----4-:R-:W4:Y:S04]  /*11270*/  @P0 ATOMG.E.ADD.STRONG.GPU PT, R2, desc[UR40][R4.64], R2 ;  /* 0x00000002040209a8 */ /* 0x010f2800081ee1e8 */
[----:B----4-:R0:W4:Y:S02]  /*11280*/  SHFL.IDX PT, R2, R2, R0, 0x1f ;  /* 0x00001f0002027589 */ /* 0x01012400000e0000 */
[----:B0-----:R-:W0:Y:S02]  /*11290*/  S2R R0, SR_LTMASK ;  /* 0x0000000000007919 */ /* 0x001e240000003900 */
[----:B0-----:R-:W-:-:S06]  /*112a0*/  LOP3.LUT R0, R0, UR4, RZ, 0xc0, !PT ;  /* 0x0000000400007c12 */ /* 0x001fcc000f8ec0ff */
[----:B------:R-:W4:Y:S02]  /*112b0*/  POPC R0, R0 ;  /* 0x0000000000007309 */ /* 0x000f240000000000 */
[----:B----4-:R-:W-:-:S07]  /*112c0*/  IADD3 R16, R2, UR36, R0 ;  /* 0x0000002402107c10 */ /* 0x010fce000fffe000 */
.L_x_9290:
[----:B------:R-:W-:Y:S05]  /*112d0*/  BSYNC B0 ;  /* 0x0000000000007941 */ /* 0x000fea0003800000 */
.L_x_9289:
        /* <DEDUP_REMOVED lines=11> */
[----:B------:R-:W0:Y:S02]  /*11390*/  SYNCS.PHASECHK.TRANS64.TRYWAIT P0, [R0+URZ+0x28860], R2 ;  /* 0x02886002000075a7 */ /* 0x000e24000800017f */
[----:B0-----:R-:W-:Y:S05]  /*113a0*/  @!P0 BRA `(.L_x_9294) ;  /* 0x0000002400708947 */ /* 0x001fea0003800000 */
.L_x_9357:
[----:B------:R-:W-:Y:S05]  /*113b0*/  BSYNC B1 ;  /* 0x0000000000017941 */ /* 0x000fea0003800000 */
.L_x_9293:
        /* <DEDUP_REMOVED lines=9> */
.L_x_9296:
[----:B------:R-:W-:Y:S05]  /*11450*/  BSYNC B1 ;  /* 0x0000000000017941 */ /* 0x000fea0003800000 */
.L_x_9295:
[----:B------:R-:W2:Y:S04]  /*11460*/  LDL.LU R5, [R1+0x18] ;  /* 0x0000180001057983 */ /* 0x000ea80000300800 */
[----:B------:R-:W2:Y:S04]  /*11470*/  LDL.LU R3, [R1+0xc] ;  /* 0x00000c0001037983 */ /* 0x000ea80000300800 */
[----:B------:R-:W4:Y:S04]  /*11480*/  LDL R4, [R1+0x4] ;  /* 0x0000040001047983 */ /* 0x000f280000100800 */
[----:B0-----:R-:W4:Y:S01]  /*11490*/  LDL R2, [R1+0x8] ;  /* 0x0000080001027983 */ /* 0x001f220000100800 */
        /* <DEDUP_REMOVED lines=10> */
.L_x_9297:
        /* <DEDUP_REMOVED lines=16> */
.L_x_9298:
        /* <DEDUP_REMOVED lines=11> */
.L_x_9292:
[----:B------:R-:W-:Y:S05]  /*116f0*/  BSYNC B0 ;  /* 0x0000000000007941 */ /* 0x000fea0003800000 */
.L_x_9291:
[----:B------:R-:W4:Y:S04]  /*11700*/  LDL.LU R5, [R1+0x8] ;  /* 0x0000080001057983 */ /* 0x000f280000300800 */
        /* <DEDUP_REMOVED lines=8> */
.L_x_9219:
[----:B------:R-:W-:Y:S05]  /*11790*/  BSYNC B7 ;  /* 0x0000000000077941 */ /* 0x000fea0003800000 */
.L_x_9217:
[----:B----4-:R-:W4:Y:S02]  /*117a0*/  LDL R0, [R1+0x50] ;  /* 0x0000500001007983 */ /* 0x010f240000100800 */
[----:B----4-:R-:W-:-:S13]  /*117b0*/  ISETP.NE.AND P0, PT, R0, RZ, PT ;  /* 0x000000ff0000720c */ /* 0x010fda0003f05270 */
[----:B------:R-:W-:Y:S05]  /*117c0*/  @!P0 BRA `(.L_x_9299) ;  /* 0x0000000000288947 */ /* 0x000fea0003800000 */
[----:B------:R-:W-:Y:S05]  /*117d0*/  WARPSYNC.ALL ;  /* 0x0000000000007948 */ /* 0x000fea0003800000 */
[----:B------:R-:W4:Y:S08]  /*117e0*/  S2UR UR5, SR_CgaCtaId ;  /* 0x00000000000579c3 */ /* 0x000f300000008800 */
[----:B------:R-:W-:Y:S06]  /*117f0*/  BAR.SYNC.DEFER_BLOCKING 0x5, 0x180 ;  /* 0x0146000000007b1d */ /* 0x000fec0000010000 */
[----:B------:R-:W-:-:S02]  /*11800*/  UMOV UR4, 0x400 ;  /* 0x0000040000047882 */ /* 0x000fc40000000000 */
[----:B----4-:R-:W-:-:S06]  /*11810*/  ULEA UR4, UR5, UR4, 0x18 ;  /* 0x0000000405047291 */ /* 0x010fcc000f8ec03f */
[----:B------:R-:W-:-:S05]  /*11820*/  IMAD.U32 R0, RZ, RZ, UR4 ;  /* 0x00000004ff007e24 */ /* 0x000fca000f8e00ff */
[----:B------:R4:W0:Y:S04]  /*11830*/  LDS.128 R16, [R0+0x288d0] ;  /* 0x0288d00000107984 */ /* 0x0008280000000c00 */
[----:B------:R4:W-:Y:S01]  /*11840*/  STL [R1+0x4], R0 ;  /* 0x0000040001007387 */ /* 0x0009e20000100800 */
[----:B------:R-:W-:Y:S06]  /*11850*/  BAR.ARV 0x4, 0x180 ;  /* 0x0106000000007b1d */ /* 0x000fec0000002000 */
[----:B------:R-:W-:Y:S05]  /*11860*/  BRA `(.L_x_9300) ;  /* 0x0000000800d47947 */ /* 0x000fea0003800000 */
.L_x_9299:
[----:B------:R-:W4:Y:S01]  /*11870*/  S2R R0, SR_TID.X ;  /* 0x0000000000007919 */ /* 0x000f220000002100 */
[----:B------:R-:W-:Y:S01]  /*11880*/  UMOV UR4, 0xffffffff ;  /* 0xffffffff00047882 */ /* 0x000fe20000000000 */
[----:B----4-:R-:W-:-:S04]  /*11890*/  LOP3.LUT R4, R0, 0x1f, RZ, 0xc0, !PT ;  /* 0x0000001f00047812 */ /* 0x010fc800078ec0ff */
[----:B------:R-:W-:Y:S01]  /*118a0*/  ISETP.NE.AND P0, PT, R4, 0x1f, PT ;  /* 0x0000001f0400780c */ /* 0x000fe20003f05270 */
[----:B------:R-:W-:-:S12]  /*118b0*/  BRA.DIV UR4, `(.L_x_9301) ;  /* 0x0000002204407947 */ /* 0x000fd8000b800000 */
[----:B------:R-:W-:Y:S01]  /*118c0*/  IMAD.IADD R5, R19, 0x1, R4 ;  /* 0x0000000113057824 */ /* 0x000fe200078e0204 */
[----:B------:R-:W-:-:S04]  /*118d0*/  ULDC UR4, c[0x0][0xc3c] ;  /* 0x00030f0000047ab9 */ /* 0x000fc80000000800 */
[----:B------:R-:W-:-:S13]  /*118e0*/  ISETP.GE.OR P1, PT, R5, UR4, !P0 ;  /* 0x0000000405007c0c */ /* 0x000fda000c726670 */
[----:B------:R-:W4:Y:S02]  /*118f0*/  @!P1 LDC.64 R2, c[0x0][0xc80] ;  /* 0x00032000ff029b82 */ /* 0x000f240000000a00 */
[----:B----4-:R-:W-:-:S06]  /*11900*/  @!P1 IMAD.WIDE R2, R5, 0x4, R2 ;  /* 0x0000000405029825 */ /* 0x010fcc00078e0202 */
[----:B------:R4:W2:Y:S01]  /*11910*/  @!P1 LDG.E R3, desc[UR40][R2.64] ;  /* 0x0000002802039981 */ /* 0x0008a2000c1e1900 */
[C---:B------:R-:W-:Y:S02]  /*11920*/  ISETP.GE.U32.AND P2, PT, R4.reuse, 0x2, PT ;  /* 0x000000020400780c */ /* 0x040fe40003f46070 */
[C---:B------:R-:W-:Y:S01]  /*11930*/  ISETP.GE.U32.AND P3, PT, R4.reuse, 0x4, PT ;  /* 0x000000040400780c */ /* 0x040fe20003f66070 */
[----:B------:R-:W-:Y:S01]  /*11940*/  SHFL.IDX PT, R0, R16, RZ, 0x1f ;  /* 0x00001fff10007589 */ /* 0x000fe200000e0000 */
[C---:B------:R-:W-:Y:S02]  /*11950*/  ISETP.GE.U32.AND P4, PT, R4.reuse, 0x8, PT ;  /* 0x000000080400780c */ /* 0x040fe40003f86070 */
[C---:B------:R-:W-:Y:S01]  /*11960*/  ISETP.GE.U32.AND P5, PT, R4.reuse, 0x10, PT ;  /* 0x000000100400780c */ /* 0x040fe20003fa6070 */
[----:B----4-:R-:W-:Y:S02]  /*11970*/  IMAD.MOV.U32 R2, RZ, RZ, RZ ;  /* 0x000000ffff027224 */ /* 0x010fe400078e00ff */
[----:B--2---:R-:W-:Y:S01]  /*11980*/  @!P1 IMAD.MOV.U32 R2, RZ, RZ, R3 ;  /* 0x000000ffff029224 */ /* 0x004fe200078e0003 */
        /* <DEDUP_REMOVED lines=18> */
.L_x_9367:
[----:B------:R-:W-:Y:S02]  /*11ab0*/  ULDC UR4, c[0x0][0xc38] ;  /* 0x00030e0000047ab9 */ /* 0x000fe40000000800 */
[----:B------:R-:W-:-:S04]  /*11ac0*/  IMAD.U32 R4, RZ, RZ, UR4 ;  /* 0x00000004ff047e24 */ /* 0x000fc8000f8e00ff */
[----:B----4-:R-:W-:-:S04]  /*11ad0*/  IMAD R16, R14, R4, RZ ;  /* 0x000000040e107224 */ /* 0x010fc800078e02ff */
[----:B------:R-:W-:-:S05]  /*11ae0*/  IMAD.IADD R5, R5, 0x1, R16 ;  /* 0x0000000105057824 */ /* 0x000fca00078e0210 */
[----:B------:R-:W-:-:S13]  /*11af0*/  ISETP.GT.AND P6, PT, R5, R0, PT ;  /* 0x000000000500720c */ /* 0x000fda0003fc4270 */
[----:B------:R-:W-:Y:S05]  /*11b00*/  @P6 BRA `(.L_x_9302) ;  /* 0x00000000009c6947 */ /* 0x000fea0003800000 */
.L_x_9307:
[----:B------:R-:W4:Y:S01]  /*11b10*/  LDC R2, c[0x0][0xc3c] ;  /* 0x00030f00ff027b82 */ /* 0x000f220000000800 */
[----:B------:R-:W-:-:S05]  /*11b20*/  VIADD R19, R19, 0x1f ;  /* 0x0000001f13137836 */ /* 0x000fca0000000000 */
[----:B----4-:R-:W-:-:S13]  /*11b30*/  ISETP.GE.AND P6, PT, R19, R2, PT ;  /* 0x000000021300720c */ /* 0x010fda0003fc6270 */
[----:B------:R-:W-:Y:S05]  /*11b40*/  @P6 BRA `(.L_x_9303) ;  /* 0x0000000400d06947 */ /* 0x000fea0003800000 */
[----:B--2---:R-:W2:Y:S01]  /*11b50*/  S2R R3, SR_TID.X ;  /* 0x0000000000037919 */ /* 0x004ea20000002100 */
[----:B------:R-:W-:Y:S01]  /*11b60*/  BSSY B0, `(.L_x_9304) ;  /* 0x0000009000007945 */ /* 0x000fe20003800000 */
[----:B--2---:R-:W-:-:S05]  /*11b70*/  LOP3.LUT R3, R3, 0x1f, RZ, 0xc0, !PT ;  /* 0x0000001f03037812 */ /* 0x004fca00078ec0ff */
[----:B---3--:R-:W-:-:S05]  /*11b80*/  IMAD.IADD R7, R19, 0x1, R3 ;  /* 0x0000000113077824 */ /* 0x008fca00078e0203 */
[----:B------:R-:W-:Y:S01]  /*11b90*/  ISETP.GE.OR P6, PT, R7, R2, !P0 ;  /* 0x000000020700720c */ /* 0x000fe200047c6670 */
[----:B------:R-:W-:-:S12]  /*11ba0*/  IMAD.MOV.U32 R2, RZ, RZ, RZ ;  /* 0x000000ffff027224 */ /* 0x000fd800078e00ff */
[----:B------:R-:W-:Y:S05]  /*11bb0*/  @P6 BRA `(.L_x_9305) ;  /* 0x00000000000c6947 */ /* 0x000fea0003800000 */
[----:B------:R-:W2:Y:S02]  /*11bc0*/  LDC.64 R2, c[0x0][0xc80] ;  /* 0x00032000ff027b82 */ /* 0x000ea40000000a00 */
[----:B--2---:R-:W-:-:S06]  /*11bd0*/  IMAD.WIDE R2, R7, 0x4, R2 ;  /* 0x0000000407027825 */ /* 0x004fcc00078e0202 */
[----:B------:R2:W5:Y:S02]  /*11be0*/  LDG.E R2, desc[UR40][R2.64] ;  /* 0x0000002802027981 */ /* 0x000564000c1e1900 */
.L_x_9305:
[----:B------:R-:W-:Y:S05]  /*11bf0*/  BSYNC B0 ;  /* 0x0000000000007941 */ /* 0x000fea0003800000 */
.L_x_9304:
[----:B------:R-:W-:-:S03]  /*11c00*/  UMOV UR4, 0xffffffff ;  /* 0xffffffff00047882 */ /* 0x000fc60000000000 */
[----:B------:R-:W-:Y:S05]  /*11c10*/  BRA.DIV UR4, `(.L_x_9306) ;  /* 0x00000022048c7947 */ /* 0x000fea000b800000 */
[----:B-----5:R-:W2:Y:S02]  /*11c20*/  SHFL.UP PT, R14, R2, 0x1, RZ ;  /* 0x04200000020e7989 */ /* 0x020ea400000e00ff */
        /* <DEDUP_REMOVED lines=15> */
.L_x_9375:
[----:B------:R-:W-:Y:S02]  /*11d20*/  ULDC UR4, c[0x0][0xc38] ;  /* 0x00030e0000047ab9 */ /* 0x000fe40000000800 */
[----:B------:R-:W-:-:S04]  /*11d30*/  IMAD.U32 R4, RZ, RZ, UR4 ;  /* 0x00000004ff047e24 */ /* 0x000fc8000f8e00ff */
[----:B---3--:R-:W-:-:S04]  /*11d40*/  IMAD R16, R14, R4, RZ ;  /* 0x000000040e107224 */ /* 0x008fc800078e02ff */
[----:B------:R-:W-:-:S05]  /*11d50*/  IMAD.IADD R5, R16, 0x1, R5 ;  /* 0x0000000110057824 */ /* 0x000fca00078e0205 */
[----:B------:R-:W-:-:S13]  /*11d60*/  ISETP.GT.AND P6, PT, R5, R0, PT ;  /* 0x000000000500720c */ /* 0x000fda0003fc4270 */
[----:B------:R-:W-:Y:S05]  /*11d70*/  @!P6 BRA `(.L_x_9307) ;  /* 0xfffffffc0064e947 */ /* 0x000fea000383ffff */
.L_x_9302:
        /* <DEDUP_REMOVED lines=8> */
.L_x_9379:
[----:B------:R-:W-:Y:S01]  /*11e00*/  ISETP.NE.AND P0, PT, R5, RZ, PT ;  /* 0x000000ff0500720c */ /* 0x000fe20003f05270 */
[----:B------:R-:W-:-:S12]  /*11e10*/  IMAD.MOV.U32 R5, RZ, RZ, RZ ;  /* 0x000000ffff057224 */ /* 0x000fd800078e00ff */
[----:B------:R-:W-:Y:S05]  /*11e20*/  @!P0 BRA `(.L_x_9309) ;  /* 0x0000000000108947 */ /* 0x000fea0003800000 */
[----:B------:R-:W-:Y:S01]  /*11e30*/  UMOV UR4, 0xffffffff ;  /* 0xffffffff00047882 */ /* 0x000fe20000000000 */
[----:B------:R-:W-:Y:S02]  /*11e40*/  VIADD R12, R6, 0xffffffff ;  /* 0xffffffff060c7836 */ /* 0x000fe40000000000 */
[----:B------:R-:W-:Y:S05]  /*11e50*/  BRA.DIV UR4, `(.L_x_9310) ;  /* 0x0000002604047947 */ /* 0x000fea000b800000 */
[----:B------:R0:W0:Y:S02]  /*11e60*/  SHFL.IDX PT, R5, R3, R12, 0x1f ;  /* 0x00001f0c03057589 */ /* 0x00002400000e0000 */
.L_x_9309:
[----:B0-2-4-:R-:W0:Y:S01]  /*11e70*/  LDC.64 R2, c[0x0][0xc90] ;  /* 0x00032400ff027b82 */ /* 0x015e220000000a00 */
[----:B------:R-:W-:-:S04]  /*11e80*/  IMAD.IADD R19, R6, 0x1, R19 ;  /* 0x0000000106137824 */ /* 0x000fc800078e0213 */
[----:B0-----:R-:W-:-:S05]  /*11e90*/  IMAD.WIDE R2, R19, 0x4, R2 ;  /* 0x0000000413027825 */ /* 0x001fca00078e0202 */
[----:B---3--:R-:W2:Y:S01]  /*11ea0*/  LDG.E R7, desc[UR40][R2.64] ;  /* 0x0000002802077981 */ /* 0x008ea2000c1e1900 */
        /* <DEDUP_REMOVED lines=62> */
.L_x_9303:
[----:B------:R-:W-:Y:S01]  /*12290*/  UMOV UR4, URZ ;  /* 0x0000003f00047c82 */ /* 0x000fe20008000000 */
[----:B------:R-:W-:Y:S01]  /*122a0*/  UMOV UR5, URZ ;  /* 0x0000003f00057c82 */ /* 0x000fe20008000000 */
[----:B------:R-:W-:Y:S01]  /*122b0*/  ULDC UR6, c[0x0][0xc3c] ;  /* 0x00030f0000067ab9 */ /* 0x000fe20000000800 */
[----:B------:R-:W-:Y:S02]  /*122c0*/  IMAD.MOV.U32 R16, RZ, RZ, R0 ;  /* 0x000000ffff107224 */ /* 0x000fe400078e0000 */
[----:B------:R-:W-:Y:S02]  /*122d0*/  IMAD.U32 R17, RZ, RZ, UR4 ;  /* 0x00000004ff117e24 */ /* 0x000fe4000f8e00ff */
[----:B------:R-:W-:Y:S02]  /*122e0*/  IMAD.U32 R18, RZ, RZ, UR5 ;  /* 0x00000005ff127e24 */ /* 0x000fe4000f8e00ff */
[----:B------:R-:W-:-:S07]  /*122f0*/  IMAD.U32 R19, RZ, RZ, UR6 ;  /* 0x00000006ff137e24 */ /* 0x000fce000f8e00ff */
.L_x_9311:
[----:B------:R4:W3:Y:S01]  /*12300*/  LDL R2, [R1+0x4] ;  /* 0x0000040001027983 */ /* 0x0008e20000100800 */
[----:B------:R-:W0:Y:S01]  /*12310*/  S2R R0, SR_TID.X ;  /* 0x0000000000007919 */ /* 0x000e220000002100 */
[----:B------:R-:W-:Y:S05]  /*12320*/  WARPSYNC.ALL ;  /* 0x0000000000007948 */ /* 0x000fea0003800000 */
[----:B0-----:R-:W-:Y:S01]  /*12330*/  LOP3.LUT R0, R0, 0x1f, RZ, 0xc0, !PT ;  /* 0x0000001f00007812 */ /* 0x001fe200078ec0ff */
[----:B------:R-:W-:Y:S03]  /*12340*/  BAR.SYNC.DEFER_BLOCKING 0x4, 0x180 ;  /* 0x0106000000007b1d */ /* 0x000fe60000010000 */
[----:B------:R-:W-:-:S13]  /*12350*/  ISETP.NE.AND P0, PT, R0, RZ, PT ;  /* 0x000000ff0000720c */ /* 0x000fda0003f05270 */
[----:B--2---:R-:W3:Y:S01]  /*12360*/  @!P0 S2R R3, SR_CgaCtaId ;  /* 0x0000000000038919 */ /* 0x004ee20000008800 */
[----:B------:R-:W-:-:S04]  /*12370*/  @!P0 MOV R0, 0x400 ;  /* 0x0000040000008802 */ /* 0x000fc80000000f00 */
[----:B---3--:R-:W-:-:S05]  /*12380*/  @!P0 LEA R2, R3, R0, 0x18 ;  /* 0x0000000003028211 */ /* 0x008fca00078ec0ff */
[----:B------:R4:W-:Y:S04]  /*12390*/  @!P0 STS.128 [R2+0x288d0], R16 ;  /* 0x0288d01002008388 */ /* 0x0009e80000000c00 */
[----:B------:R4:W-:Y:S01]  /*123a0*/  @!P0 STL [R1+0x4], R2 ;  /* 0x0000040201008387 */ /* 0x0009e20000100800 */
[----:B------:R-:W-:Y:S06]  /*123b0*/  BAR.ARV 0x5, 0x180 ;  /* 0x0146000000007b1d */ /* 0x000fec0000002000 */
.L_x_9300:
[----:B------:R-:W-:Y:S02]  /*123c0*/  ULDC UR4, c[0x0][0xc3c] ;  /* 0x00030f0000047ab9 */ /* 0x000fe40000000800 */
[----:B0-----:R-:W-:-:S13]  /*123d0*/  ISETP.GE.AND P0, PT, R19, UR4, PT ;  /* 0x0000000413007c0c */ /* 0x001fda000bf06270 */
[----:B------:R-:W-:Y:S05]  /*123e0*/  @!P0 BRA `(.L_x_9312) ;  /* 0xffffffac00c88947 */ /* 0x000fea000383ffff */
[----:B------:R-:W-:Y:S05]  /*123f0*/  BSYNC B8 ;  /* 0x0000000000087941 */ /* 0x000fea0003800000 */
.L_x_9213:
        /* <DEDUP_REMOVED lines=12> */
.L_x_9382:
[----:B------:R-:W-:Y:S05]  /*124c0*/  BSYNC B0 ;  /* 0x0000000000007941 */ /* 0x000fea0003800000 */
.L_x_9313:
[----:B------:R-:W-:-:S03]  /*124d0*/  UMOV UR4, 0xffffffff ;  /* 0xffffffff00047882 */ /* 0x000fc60000000000 */
[----:B------:R-:W-:Y:S05]  /*124e0*/  BRA.DIV UR4, `(.L_x_9315) ;  /* 0x0000001e049c7947 */ /* 0x000fea000b800000 */
[----:B------:R-:W4:Y:S02]  /*124f0*/  S2R R2, SR_TID.X ;  /* 0x0000000000027919 */ /* 0x000f240000002100 */
[----:B----4-:R-:W-:-:S04]  /*12500*/  SHF.R.U32.HI R2, RZ, 0x5, R2 ;  /* 0x00000005ff027819 */ /* 0x010fc80000011602 */
[----:B------:R-:W-:-:S05]  /*12510*/  LOP3.LUT R2, R2, 0x3, RZ, 0xc0, !PT ;  /* 0x0000000302027812 */ /* 0x000fca00078ec0ff */
[----:B------:R4:W0:Y:S02]  /*12520*/  SHFL.IDX PT, R14, R2, RZ, 0x1f ;  /* 0x00001fff020e7589 */ /* 0x00082400000e0000 */
.L_x_9385:
[----:B0-----:R-:W-:Y:S01]  /*12530*/  ISETP.NE.AND P0, PT, R14, RZ, PT ;  /* 0x000000ff0e00720c */ /* 0x001fe20003f05270 */
[----:B------:R-:W-:-:S12]  /*12540*/  BSSY B0, `(.L_x_9316) ;  /* 0x0000027000007945 */ /* 0x000fd80003800000 */
[----:B------:R-:W-:Y:S05]  /*12550*/  @P0 BRA `(.L_x_9317) ;  /* 0x0000000000940947 */ /* 0x000fea0003800000 */
[----:B------:R-:W-:-:S03]  /*12560*/  UMOV UR4, 0xffffffff ;  /* 0xffffffff00047882 */ /* 0x000fc60000000000 */
[----:B------:R-:W-:Y:S05]  /*12570*/  BRA.DIV UR4, `(.L_x_9318) ;  /* 0x0000001e04ac7947 */ /* 0x000fea000b800000 */
[----:B------:R-:W-:-:S13]  /*12580*/  ELECT P6, URZ, PT ;  /* 0x00000000003f782f */ /* 0x000fda00038c0000 */
.L_x_9388:
[----:B------:R-:W-:Y:S05]  /*12590*/  @!P6 BRA `(.L_x_9317) ;  /* 0x000000000084e947 */ /* 0x000fea0003800000 */
[----:B----4-:R-:W4:Y:S02]  /*125a0*/  LDL.LU R2, [R1+0x54] ;  /* 0x0000540001027983 */ /* 0x010f240000300800 */
[----:B----4-:R-:W-:-:S04]  /*125b0*/  LOP3.LUT R2, R2, 0x2, RZ, 0xfc, !PT ;  /* 0x0000000202027812 */ /* 0x010fc800078efcff */
[----:B------:R-:W-:-:S13]  /*125c0*/  ISETP.NE.AND P2, PT, R2, 0x3, PT ;  /* 0x000000030200780c */ /* 0x000fda0003f45270 */
[----:B------:R-:W-:Y:S05]  /*125d0*/  @!P2 BRA `(.L_x_9319) ;  /* 0x000000000004a947 */ /* 0x000fea0003800000 */
[----:B------:R-:W-:Y:S01]  /*125e0*/  BPT.TRAP 0x1 ;  /* 0x000000040000795c */ /* 0x000fe20000300000 */
.L_x_9319:
[----:B------:R-:W4:Y:S04]  /*125f0*/  LDL R3, [R1+0x8] ;  /* 0x0000080001037983 */ /* 0x000f280000100800 */
[----:B--23--:R-:W2:Y:S01]  /*12600*/  LDL.LU R7, [R1+0x14] ;  /* 0x0000140001077983 */ /* 0x00cea20000300800 */
[----:B------:R-:W-:-:S04]  /*12610*/  VIADD R2, R0, 0x28840 ;  /* 0x0002884000027836 */ /* 0x000fc80000000000 */
[C---:B----4-:R-:W-:Y:S02]  /*12620*/  IMAD R6, R3.reuse, 0x8, R2 ;  /* 0x0000000803067824 */ /* 0x050fe400078e0202 */
        /* <DEDUP_REMOVED lines=10> */
.L_x_9389:
[----:B------:R-:W2:Y:S02]  /*126d0*/  SYNCS.PHASECHK.TRANS64.TRYWAIT P0, [R7+URZ], R2 ;  /* 0x00000002070075a7 */ /* 0x000ea4000800017f */
[----:B--2---:R-:W-:Y:S05]  /*126e0*/  @!P0 BRA `(.L_x_9321) ;  /* 0x0000001c00848947 */ /* 0x004fea0003800000 */
.L_x_9390:
[----:B------:R-:W-:Y:S05]  /*126f0*/  @!P2 BRA `(.L_x_9322) ;  /* 0x000000000004a947 */ /* 0x000fea0003800000 */
[----:B------:R-:W-:Y:S01]  /*12700*/  BPT.TRAP 0x1 ;  /* 0x000000040000795c */ /* 0x000fe20000300000 */
.L_x_9322:
[----:B------:R-:W3:Y:S01]  /*12710*/  LDL.LU R4, [R1+0x8] ;  /* 0x0000080001047983 */ /* 0x000ee20000300800 */
[----:B------:R-:W-:-:S04]  /*12720*/  VIADD R0, R0, 0x28860 ;  /* 0x0002886000007836 */ /* 0x000fc80000000000 */
[----:B---3--:R-:W-:-:S04]  /*12730*/  IMAD R4, R4, 0x8, R0 ;  /* 0x0000000804047824 */ /* 0x008fc800078e0200 */
[----:B------:R-:W3:Y:S02]  /*12740*/  SYNCS.PHASECHK.TRANS64.TRYWAIT P0, [R4+URZ], R5 ;  /* 0x00000005040075a7 */ /* 0x000ee4000800017f */
[----:B---3--:R-:W-:Y:S05]  /*12750*/  @!P0 BRA `(.L_x_9323) ;  /* 0x0000001c007c8947 */ /* 0x008fea0003800000 */
.L_x_9391:
[----:B------:R-:W-:-:S07]  /*12760*/  IMAD R3, R3, 0x8, R0 ;  /* 0x0000000803037824 */ /* 0x000fce00078e0200 */
.L_x_9324:
[----:B----4-:R4:W0:Y:S02]  /*12770*/  SYNCS.PHASECHK.TRANS64.TRYWAIT P0, [R3+URZ], R2 ;  /* 0x00000002030075a7 */ /* 0x010824000800017f */
[----:B0-----:R-:W-:Y:S05]  /*12780*/  @!P0 NANOSLEEP.SYNCS 0x989680 ;  /* 0x009896800000895d */ /* 0x001fea0003900000 */
[----:B------:R-:W0:Y:S02]  /*12790*/  @!P0 SYNCS.PHASECHK.TRANS64 P0, [R3+URZ], R2 ;  /* 0x00000002030085a7 */ /* 0x000e24000800007f */
[----:B0-----:R-:W-:Y:S05]  /*127a0*/  @!P0 BRA `(.L_x_9324) ;  /* 0xfffffffc00f08947 */ /* 0x001fea000383ffff */
.L_x_9317:
[----:B------:R-:W-:Y:S05]  /*127b0*/  BSYNC B0 ;  /* 0x0000000000007941 */ /* 0x000fea0003800000 */
.L_x_9316:
[----:B------:R-:W-:Y:S05]  /*127c0*/  EXIT ;  /* 0x000000000000794d */ /* 0x000fea0003800000 */
.L_x_9155:
[----:B0-----:R-:W-:-:S04]  /*127d0*/  IMAD.U32 R3, RZ, RZ, UR38 ;  /* 0x00000026ff037e24 */ /* 0x001fc8000f8e00ff */
[----:B------:R0:W1:Y:S03]  /*127e0*/  SYNCS.PHASECHK.TRANS64.TRYWAIT P1, [R3+URZ+0x28800], R0 ;  /* 0x02880000030075a7 */ /* 0x000066000802017f */
[----:B-1----:R-:W-:Y:S05]  /*127f0*/  @!P1 NANOSLEEP.SYNCS 0x989680 ;  /* 0x009896800000995d */ /* 0x002fea0003900000 */
[----:B------:R-:W1:Y:S02]  /*12800*/  @!P1 SYNCS.PHASECHK.TRANS64 P1, [R3+URZ+0x28800], R0 ;  /* 0x02880000030095a7 */ /* 0x000e64000802007f */
[----:B-1----:R-:W-:Y:S05]  /*12810*/  @!P1 BRA `(.L_x_9155) ;  /* 0xfffffffc00ec9947 */ /* 0x002fea000383ffff */
[----:B------:R-:W-:Y:S05]  /*12820*/  BRA `(.L_x_9325) ;  /* 0xfffffeec00c87947 */ /* 0x000fea000383ffff */
.L_x_9159:
[----:B-1----:R1:W2:Y:S02]  /*12830*/  SYNCS.PHASECHK.TRANS64.TRYWAIT P2, [R0+URZ+0x28830], R3 ;  /* 0x02883003000075a7 */ /* 0x0022a4000804017f */
[----:B--2---:R-:W-:Y:S05]  /*12840*/  @!P2 NANOSLEEP.SYNCS 0x989680 ;  /* 0x009896800000a95d */ /* 0x004fea0003900000 */
[----:B------:R-:W2:Y:S02]  /*12850*/  @!P2 SYNCS.PHASECHK.TRANS64 P2, [R0+URZ+0x28830], R3 ;  /* 0x028830030000a5a7 */ /* 0x000ea4000804007f */
[----:B--2---:R-:W-:Y:S05]  /*12860*/  @!P2 BRA `(.L_x_9159) ;  /* 0xfffffffc00f0a947 */ /* 0x004fea000383ffff */
[----:B------:R-:W-:Y:S05]  /*12870*/  BRA `(.L_x_9158) ;  /* 0xfffffeec00ec7947 */ /* 0x000fea000383ffff */
.L_x_9164:
[----:B-1----:R-:W-:-:S04]  /*12880*/  IMAD.U32 R9, RZ, RZ, UR6 ;  /* 0x00000006ff097e24 */ /* 0x002fc8000f8e00ff */
[----:B------:R1:W2:Y:S03]  /*12890*/  SYNCS.PHASECHK.TRANS64.TRYWAIT P3, [R9+URZ+0x28830], R8 ;  /* 0x02883008090075a7 */ /* 0x0002a6000806017f */
[----:B--2---:R-:W-:Y:S05]  /*128a0*/  @!P3 NANOSLEEP.SYNCS 0x989680 ;  /* 0x009896800000b95d */ /* 0x004fea0003900000 */
[----:B------:R-:W2:Y:S02]  /*128b0*/  @!P3 SYNCS.PHASECHK.TRANS64 P3, [R9+URZ+0x28830], R8 ;  /* 0x028830080900b5a7 */ /* 0x000ea4000806007f */
[----:B--2---:R-:W-:Y:S05]  /*128c0*/  @!P3 BRA `(.L_x_9164) ;  /* 0xfffffffc00ecb947 */ /* 0x004fea000383ffff */
[----:B------:R-:W-:Y:S05]  /*128d0*/  BRA `(.L_x_9161) ;  /* 0xffffff1800e87947 */ /* 0x000fea000383ffff */
.L_x_9168:
[----:B-1----:R-:W-:-:S04]  /*128e0*/  IMAD.U32 R9, RZ, RZ, UR6 ;  /* 0x00000006ff097e24 */ /* 0x002fc8000f8e00ff */
[----:B------:R1:W2:Y:S03]  /*128f0*/  SYNCS.PHASECHK.TRANS64.TRYWAIT P3, [R9+URZ+0x28850], R8 ;  /* 0x02885008090075a7 */ /* 0x0002a6000806017f */
[----:B--2---:R-:W-:Y:S05]  /*12900*/  @!P3 NANOSLEEP.SYNCS 0x989680 ;  /* 0x009896800000b95d */ /* 0x004fea0003900000 */
[----:B------:R-:W2:Y:S02]  /*12910*/  @!P3 SYNCS.PHASECHK.TRANS64 P3, [R9+URZ+0x28850], R8 ;  /* 0x028850080900b5a7 */ /* 0x000ea4000806007f */
[----:B--2---:R-:W-:Y:S05]  /*12920*/  @!P3 BRA `(.L_x_9168) ;  /* 0xfffffffc00ecb947 */ /* 0x004fea000383ffff */
[----:B------:R-:W-:Y:S05]  /*12930*/  BRA `(.L_x_9165) ;  /* 0xffffff1c00b07947 */ /* 0x000fea000383ffff */
.L_x_9174:
[----:B-1----:R-:W-:-:S04]  /*12940*/  IMAD.U32 R8, RZ, RZ, UR6 ;  /* 0x00000006ff087e24 */ /* 0x002fc8000f8e00ff */
[----:B------:R1:W2:Y:S03]  /*12950*/  SYNCS.PHASECHK.TRANS64.TRYWAIT P2, [R8+URZ+0x28830], R5 ;  /* 0x02883005080075a7 */ /* 0x0002a6000804017f */
[----:B--2---:R-:W-:Y:S05]  /*12960*/  @!P2 NANOSLEEP.SYNCS 0x989680 ;  /* 0x009896800000a95d */ /* 0x004fea0003900000 */
[----:B------:R-:W2:Y:S02]  /*12970*/  @!P2 SYNCS.PHASECHK.TRANS64 P2, [R8+URZ+0x28830], R5 ;  /* 0x028830050800a5a7 */ /* 0x000ea4000804007f */
[----:B--2---:R-:W-:Y:S05]  /*12980*/  @!P2 BRA `(.L_x_9174) ;  /* 0xfffffffc00eca947 */ /* 0x004fea000383ffff */
[----:B------:R-:W-:Y:S05]  /*12990*/  BRA `(.L_x_9171) ;  /* 0xffffff4c00107947 */ /* 0x000fea000383ffff */
.L_x_9178:
[----:B-1----:R-:W-:-:S04]  /*129a0*/  IMAD.U32 R8, RZ, RZ, UR6 ;  /* 0x00000006ff087e24 */ /* 0x002fc8000f8e00ff */
[----:B------:R1:W2:Y:S03]  /*129b0*/  SYNCS.PHASECHK.TRANS64.TRYWAIT P2, [R8+URZ+0x28850], R5 ;  /* 0x02885005080075a7 */ /* 0x0002a6000804017f */
[----:B--2---:R-:W-:Y:S05]  /*129c0*/  @!P2 NANOSLEEP.SYNCS 0x989680 ;  /* 0x009896800000a95d */ /* 0x004fea0003900000 */
[----:B------:R-:W2:Y:S02]  /*129d0*/  @!P2 SYNCS.PHASECHK.TRANS64 P2, [R8+URZ+0x28850], R5 ;  /* 0x028850050800a5a7 */ /* 0x000ea4000804007f */
[----:B--2---:R-:W-:Y:S05]  /*129e0*/  @!P2 BRA `(.L_x_9178) ;  /* 0xfffffffc00eca947 */ /* 0x004fea000383ffff */
[----:B------:R-:W-:Y:S05]  /*129f0*/  BRA `(.L_x_9175) ;  /* 0xffffff4c00d87947 */ /* 0x000fea000383ffff */
.L_x_9183:
[----:B-1----:R-:W-:-:S04]  /*12a00*/  IMAD.U32 R5, RZ, RZ, UR5 ;  /* 0x00000005ff057e24 */ /* 0x002fc8000f8e00ff */
[----:B------:R1:W2:Y:S03]  /*12a10*/  SYNCS.PHASECHK.TRANS64.TRYWAIT P0, [R5+URZ+0x28850], R4 ;  /* 0x02885004050075a7 */ /* 0x0002a6000800017f */
[----:B--2---:R-:W-:Y:S05]  /*12a20*/  @!P0 NANOSLEEP.SYNCS 0x989680 ;  /* 0x009896800000895d */ /* 0x004fea0003900000 */
[----:B------:R-:W2:Y:S02]  /*12a30*/  @!P0 SYNCS.PHASECHK.TRANS64 P0, [R5+URZ+0x28850], R4 ;  /* 0x02885004050085a7 */ /* 0x000ea4000800007f */
[----:B--2---:R-:W-:Y:S05]  /*12a40*/  @!P0 BRA `(.L_x_9183) ;  /* 0xfffffffc00ec8947 */ /* 0x004fea000383ffff */
[----:B------:R-:W-:Y:S05]  /*12a50*/  BRA `(.L_x_9182) ;  /* 0xffffff7000b87947 */ /* 0x000fea000383ffff */
.L_x_9225:
        /* <DEDUP_REMOVED lines=11> */
.L_x_9327:
[----:B------:R-:W-:Y:S05]  /*12b10*/  BSYNC B0 ;  /* 0x0000000000007941 */ /* 0x000fea0003800000 */
.L_x_9326:
[----:B------:R-:W-:Y:S05]  /*12b20*/  BRA `(.L_x_9328) ;  /* 0xffffffb4000c7947 */ /* 0x000fea000383ffff */
.L_x_9227:
[----:B------:R-:W-:Y:S01]  /*12b30*/  BSSY B0, `(.L_x_9329) ;  /* 0x0000006000007945 */ /* 0x000fe20003800000 */
[----:B------:R-:W-:-:S07]  /*12b40*/  IMAD.MOV.U32 R15, RZ, RZ, -0x1 ;  /* 0xffffffffff0f7424 */ /* 0x000fce00078e00ff */
[----:B0123--:R-:W-:Y:S05]  /*12b50*/  WARPSYNC.COLLECTIVE R15, `(.L_x_9330) ;  /* 0x000000000f0c7348 */ /* 0x00ffea0003c00000 */
[----:B------:R-:W-:Y:S02]  /*12b60*/  ELECT P6, UR62, PT ;  /* 0x00000000003e782f */ /* 0x000fe400038c0000 */
[----:B------:R-:W-:Y:S01]  /*12b70*/  MOV R14, UR62 ;  /* 0x0000003e000e7c02 */ /* 0x000fe20008000f00 */
[----:B0123--:R-:W-:Y:S10]  /*12b80*/  ENDCOLLECTIVE ;  /* 0x000000000000791b */ /* 0x00fff40003800000 */
.L_x_9330:
[----:B------:R-:W-:Y:S05]  /*12b90*/  BSYNC B0 ;  /* 0x0000000000007941 */ /* 0x000fea0003800000 */
.L_x_9329:
[----:B------:R-:W-:Y:S05]  /*12ba0*/  BRA `(.L_x_9331) ;  /* 0xffffffb400147947 */ /* 0x000fea000383ffff */
.L_x_9229:
[----:B---3--:R3:W4:Y:S02]  /*12bb0*/  SYNCS.PHASECHK.TRANS64.TRYWAIT P0, [R0+URZ+0x28840], R2 ;  /* 0x02884002000075a7 */ /* 0x008724000800017f */
[----:B----4-:R-:W-:Y:S05]  /*12bc0*/  @!P0 NANOSLEEP.SYNCS 0x989680 ;  /* 0x009896800000895d */ /* 0x010fea0003900000 */
[----:B------:R-:W4:Y:S02]  /*12bd0*/  @!P0 SYNCS.PHASECHK.TRANS64 P0, [R0+URZ+0x28840], R2 ;  /* 0x02884002000085a7 */ /* 0x000f24000800007f */
[----:B----4-:R-:W-:Y:S05]  /*12be0*/  @!P0 BRA `(.L_x_9229) ;  /* 0xfffffffc00f08947 */ /* 0x010fea000383ffff */
[----:B------:R-:W-:Y:S05]  /*12bf0*/  BRA `(.L_x_9332) ;  /* 0xffffffb400807947 */ /* 0x000fea000383ffff */
.L_x_9233:
[----:B------:R-:W-:Y:S01]  /*12c00*/  IMAD.MOV.U32 R13, RZ, RZ, R0 ;  /* 0x000000ffff0d7224 */ /* 0x000fe200078e0000 */
[----:B------:R-:W0:Y:S01]  /*12c10*/  S2R R6, SR_TID.X ;  /* 0x0000000000067919 */ /* 0x000e220000002100 */
[----:B------:R-:W-:Y:S02]  /*12c20*/  IMAD.MOV.U32 R12, RZ, RZ, RZ ;  /* 0x000000ffff0c7224 */ /* 0x000fe400078e00ff */
[----:B------:R-:W-:Y:S02]  /*12c30*/  IMAD.MOV.U32 R11, RZ, RZ, 0x181f ;  /* 0x0000181fff0b7424 */ /* 0x000fe400078e00ff */
[----:B------:R-:W-:Y:S02]  /*12c40*/  IMAD.MOV.U32 R15, RZ, RZ, -0x1 ;  /* 0xffffffffff0f7424 */ /* 0x000fe400078e00ff */
[----:B-----5:R-:W-:-:S07]  /*12c50*/  IMAD R2, R10, R7, RZ ;  /* 0x000000070a027224 */ /* 0x020fce00078e02ff */
[----:B0-----:R-:W-:Y:S05]  /*12c60*/  WARPSYNC.COLLECTIVE R15, `(.L_x_9333) ;  /* 0x000000000f087348 */ /* 0x001fea0003c00000 */
[----:B------:R1:W2:Y:S02]  /*12c70*/  SHFL.IDX P6, R14, R13, R12, R11 ;  /* 0x0000000c0d0e7389 */ /* 0x0002a400000c000b */
[----:B012---:R-:W-:Y:S01]  /*12c80*/  ENDCOLLECTIVE ;  /* 0x000000000000791b */ /* 0x007fe20003800000 */
.L_x_9333:
[----:B------:R-:W-:Y:S01]  /*12c90*/  IMAD.MOV.U32 R13, RZ, RZ, R3 ;  /* 0x000000ffff0d7224 */ /* 0x000fe200078e0003 */
[----:B------:R-:W-:Y:S01]  /*12ca0*/  LOP3.LUT R6, R6, 0x7f, RZ, 0xc0, !PT ;  /* 0x0000007f06067812 */ /* 0x000fe200078ec0ff */
[----:B------:R-:W-:-:S07]  /*12cb0*/  IMAD.MOV.U32 R4, RZ, RZ, R14 ;  /* 0x000000ffff047224 */ /* 0x000fce00078e000e */
[----:B------:R-:W-:Y:S05]  /*12cc0*/  WARPSYNC.COLLECTIVE R15, `(.L_x_9334) ;  /* 0x000000000f087348 */ /* 0x000fea0003c00000 */
[----:B------:R0:W1:Y:S02]  /*12cd0*/  SHFL.IDX P6, R14, R13, R12, R11 ;  /* 0x0000000c0d0e7389 */ /* 0x00006400000c000b */
[----:B01----:R-:W-:Y:S01]  /*12ce0*/  ENDCOLLECTIVE ;  /* 0x000000000000791b */ /* 0x003fe20003800000 */
.L_x_9334:
[----:B------:R-:W-:-:S05]  /*12cf0*/  SHF.R.U32.HI R6, RZ, 0x3, R6 ;  /* 0x00000003ff067819 */ /* 0x000fca0000011606 */
[----:B------:R-:W-:-:S05]  /*12d00*/  IMAD R17, R17, 0x80, R6 ;  /* 0x0000008011117824 */ /* 0x000fca00078e0206 */
[----:B------:R-:W-:Y:S01]  /*12d10*/  ISETP.GE.AND P2, PT, R17, R2, PT ;  /* 0x000000021100720c */ /* 0x000fe20003f46270 */
[----:B------:R-:W-:Y:S02]  /*12d20*/  IMAD.MOV.U32 R13, RZ, RZ, R0 ;  /* 0x000000ffff0d7224 */ /* 0x000fe400078e0000 */
[----:B------:R-:W-:Y:S02]  /*12d30*/  IMAD.MOV.U32 R12, RZ, RZ, 0x1 ;  /* 0x00000001ff0c7424 */ /* 0x000fe400078e00ff */
[----:B------:R-:W-:-:S08]  /*12d40*/  IMAD.MOV.U32 R5, RZ, RZ, R14 ;  /* 0x000000ffff057224 */ /* 0x000fd000078e000e */
[----:B------:R-:W-:Y:S05]  /*12d50*/  WARPSYNC.COLLECTIVE R15, `(.L_x_9335) ;  /* 0x000000000f087348 */ /* 0x000fea0003c00000 */
[----:B------:R0:W1:Y:S02]  /*12d60*/  SHFL.IDX P6, R14, R13, R12, R11 ;  /* 0x0000000c0d0e7389 */ /* 0x00006400000c000b */
[----:B01----:R-:W-:Y:S01]  /*12d70*/  ENDCOLLECTIVE ;  /* 0x000000000000791b */ /* 0x003fe20003800000 */
.L_x_9335:
        /* <DEDUP_REMOVED lines=10> */
.L_x_9336:
[----:B------:R-:W-:Y:S01]  /*12e20*/  @!PT LDS RZ, [RZ] ;  /* 0x00000000fffff984 */ /* 0x000fe20000000800 */
[----:B------:R-:W-:Y:S01]  /*12e30*/  @!PT LDS RZ, [RZ] ;  /* 0x00000000fffff984 */ /* 0x000fe20000000800 */
[----:B------:R-:W-:Y:S01]  /*12e40*/  @!PT LDS RZ, [RZ] ;  /* 0x00000000fffff984 */ /* 0x000fe20000000800 */
[----:B------:R-:W-:Y:S04]  /*12e50*/  @!P2 LDGSTS.E.BYPASS.LTC128B.128 [R8+0x10400], desc[UR40][R4.64], !P0 ;  /* 0x104000000408afae */ /* 0x000fe8000c101d68 */
[----:B------:R0:W-:Y:S01]  /*12e60*/  @!P2 LDGSTS.E.BYPASS.LTC128B.128 [R8+0x14400], desc[UR40][R4.64+0x80], !P1 ;  /* 0x144000800408afae */ /* 0x0001e2000c901d68 */
[----:B------:R-:W-:Y:S02]  /*12e70*/  IMAD.MOV.U32 R13, RZ, RZ, R0 ;  /* 0x000000ffff0d7224 */ /* 0x000fe400078e0000 */
[----:B------:R-:W-:Y:S02]  /*12e80*/  IMAD.MOV.U32 R12, RZ, RZ, 0x2 ;  /* 0x00000002ff0c7424 */ /* 0x000fe400078e00ff */
[----:B0-----:R-:W-:Y:S02]  /*12e90*/  VIADD R4, R17, 0x10 ;  /* 0x0000001011047836 */ /* 0x001fe40000000000 */
[----:B------:R-:W-:-:S03]  /*12ea0*/  IMAD.MOV.U32 R6, RZ, RZ, R14 ;  /* 0x000000ffff067224 */ /* 0x000fc600078e000e */
[----:B------:R-:W-:-:S13]  /*12eb0*/  ISETP.GE.AND P2, PT, R4, R2, PT ;  /* 0x000000020400720c */ /* 0x000fda0003f46270 */
[----:B------:R-:W-:Y:S05]  /*12ec0*/  WARPSYNC.COLLECTIVE R15, `(.L_x_9337) ;  /* 0x000000000f087348 */ /* 0x000fea0003c00000 */
[----:B------:R0:W1:Y:S02]  /*12ed0*/  SHFL.IDX P6, R14, R13, R12, R11 ;  /* 0x0000000c0d0e7389 */ /* 0x00006400000c000b */
[----:B01----:R-:W-:Y:S01]  /*12ee0*/  ENDCOLLECTIVE ;  /* 0x000000000000791b */ /* 0x003fe20003800000 */
.L_x_9337:
[----:B------:R-:W-:Y:S01]  /*12ef0*/  @!P2 LEA R5, P3, R9, R6, 0x1 ;  /* 0x000000060905a211 */ /* 0x000fe200078608ff */
[----:B------:R-:W-:-:S04]  /*12f00*/  IMAD.MOV.U32 R13, RZ, RZ, R3 ;  /* 0x000000ffff0d7224 */ /* 0x000fc800078e0003 */
        /* <DEDUP_REMOVED lines=8> */
[----:B------:R-:W-:Y:S04]  /*12f90*/  @!P2 LDGSTS.E.BYPASS.LTC128B.128 [R8+0x10c00], desc[UR40][R4.64], !P0 ;  /* 0x10c000000408afae */ /* 0x000fe8000c101d68 */
[----:B------:R0:W-:Y:S02]  /*12fa0*/  @!P2 LDGSTS.E.BYPASS.LTC128B.128 [R8+0x14c00], desc[UR40][R4.64+0x80], !P1 ;  /* 0x14c000800408afae */ /* 0x0001e4000c901d68 */
[----:B0-----:R-:W-:-:S05]  /*12fb0*/  VIADD R4, R17, 0x20 ;  /* 0x0000002011047836 */ /* 0x001fca0000000000 */
[----:B------:R-:W-:Y:S01]  /*12fc0*/  ISETP.GE.AND P2, PT, R4, R2, PT ;  /* 0x000000020400720c */ /* 0x000fe20003f46270 */
[----:B------:R-:W-:-:S12]  /*12fd0*/  IMAD.MOV.U32 R4, RZ, RZ, R14 ;  /* 0x000000ffff047224 */ /* 0x000fd800078e000e */
[----:B------:R-:W-:Y:S05]  /*12fe0*/  WARPSYNC.COLLECTIVE R15, `(.L_x_9338) ;  /* 0x000000000f087348 */ /* 0x000fea0003c00000 */
[----:B------:R0:W1:Y:S02]  /*12ff0*/  SHFL.IDX P6, R14, R13, R12, R11 ;  /* 0x0000000c0d0e7389 */ /* 0x00006400000c000b */
[----:B01----:R-:W-:Y:S01]  /*13000*/  ENDCOLLECTIVE ;  /* 0x000000000000791b */ /* 0x003fe20003800000 */
.L_x_9338:
[----:B------:R-:W-:Y:S02]  /*13010*/  IMAD.MOV.U32 R13, RZ, RZ, R0 ;  /* 0x000000ffff0d7224 */ /* 0x000fe400078e0000 */
[----:B------:R-:W-:Y:S02]  /*13020*/  IMAD.MOV.U32 R12, RZ, RZ, 0x3 ;  /* 0x00000003ff0c7424 */ /* 0x000fe400078e00ff */
[----:B------:R-:W-:-:S07]  /*13030*/  IMAD.MOV.U32 R5, RZ, RZ, R14 ;  /* 0x000000ffff057224 */ /* 0x000fce00078e000e */
[----:B------:R-:W-:Y:S05]  /*13040*/  WARPSYNC.COLLECTIVE R15, `(.L_x_9339) ;  /* 0x000000000f087348 */ /* 0x000fea0003c00000 */
[----:B------:R0:W1:Y:S02]  /*13050*/  SHFL.IDX P6, R14, R13, R12, R11 ;  /* 0x0000000c0d0e7389 */ /* 0x00006400000c000b */
[----:B01----:R-:W-:Y:S01]  /*13060*/  ENDCOLLECTIVE ;  /* 0x000000000000791b */ /* 0x003fe20003800000 */
.L_x_9339:
        /* <DEDUP_REMOVED lines=17> */
.L_x_9340:
[----:B------:R-:W-:Y:S02]  /*13180*/  IMAD.MOV.U32 R13, RZ, RZ, R0 ;  /* 0x000000ffff0d7224 */ /* 0x000fe400078e0000 */
[----:B------:R-:W-:Y:S02]  /*13190*/  IMAD.MOV.U32 R12, RZ, RZ, 0x4 ;  /* 0x00000004ff0c7424 */ /* 0x000fe400078e00ff */
[----:B------:R-:W-:-:S07]  /*131a0*/  IMAD.MOV.U32 R5, RZ, RZ, R14 ;  /* 0x000000ffff057224 */ /* 0x000fce00078e000e */
[----:B------:R-:W-:Y:S05]  /*131b0*/  WARPSYNC.COLLECTIVE R15, `(.L_x_9341) ;  /* 0x000000000f087348 */ /* 0x000fea0003c00000 */
[----:B------:R0:W1:Y:S02]  /*131c0*/  SHFL.IDX P6, R14, R13, R12, R11 ;  /* 0x0000000c0d0e7389 */ /* 0x00006400000c000b */
[----:B01----:R-:W-:Y:S01]  /*131d0*/  ENDCOLLECTIVE ;  /* 0x000000000000791b */ /* 0x003fe20003800000 */
.L_x_9341:
        /* <DEDUP_REMOVED lines=17> */
.L_x_9342:
[----:B------:R-:W-:Y:S02]  /*132f0*/  IMAD.MOV.U32 R13, RZ, RZ, R0 ;  /* 0x000000ffff0d7224 */ /* 0x000fe400078e0000 */
[----:B------:R-:W-:Y:S02]  /*13300*/  IMAD.MOV.U32 R12, RZ, RZ, 0x5 ;  /* 0x00000005ff0c7424 */ /* 0x000fe400078e00ff */
[----:B------:R-:W-:-:S07]  /*13310*/  IMAD.MOV.U32 R5, RZ, RZ, R14 ;  /* 0x000000ffff057224 */ /* 0x000fce00078e000e */
[----:B------:R-:W-:Y:S05]  /*13320*/  WARPSYNC.COLLECTIVE R15, `(.L_x_9343) ;  /* 0x000000000f087348 */ /* 0x000fea0003c00000 */
[----:B------:R0:W1:Y:S02]  /*13330*/  SHFL.IDX P6, R14, R13, R12, R11 ;  /* 0x0000000c0d0e7389 */ /* 0x00006400000c000b */
[----:B01----:R-:W-:Y:S01]  /*13340*/  ENDCOLLECTIVE ;  /* 0x000000000000791b */ /* 0x003fe20003800000 */
.L_x_9343:
        /* <DEDUP_REMOVED lines=17> */
.L_x_9344:
[----:B------:R-:W-:Y:S02]  /*13460*/  IMAD.MOV.U32 R13, RZ, RZ, R0 ;  /* 0x000000ffff0d7224 */ /* 0x000fe400078e0000 */
[----:B------:R-:W-:Y:S02]  /*13470*/  IMAD.MOV.U32 R12, RZ, RZ, 0x6 ;  /* 0x00000006ff0c7424 */ /* 0x000fe400078e00ff */
[----:B------:R-:W-:-:S07]  /*13480*/  IMAD.MOV.U32 R5, RZ, RZ, R14 ;  /* 0x000000ffff057224 */ /* 0x000fce00078e000e */
[----:B------:R-:W-:Y:S05]  /*13490*/  WARPSYNC.COLLECTIVE R15, `(.L_x_9345) ;  /* 0x000000000f087348 */ /* 0x000fea0003c00000 */
[----:B------:R0:W1:Y:S02]  /*134a0*/  SHFL.IDX P6, R14, R13, R12, R11 ;  /* 0x0000000c0d0e7389 */ /* 0x00006400000c000b */
[----:B01----:R-:W-:Y:S01]  /*134b0*/  ENDCOLLECTIVE ;  /* 0x000000000000791b */ /* 0x003fe20003800000 */
.L_x_9345:
        /* <DEDUP_REMOVED lines=16> */
.L_x_9346:
[----:B------:R-:W-:Y:S02]  /*135c0*/  IMAD.MOV.U32 R13, RZ, RZ, R0 ;  /* 0x000000ffff0d7224 */ /* 0x000fe400078e0000 */
[----:B------:R-:W-:Y:S02]  /*135d0*/  IMAD.MOV.U32 R12, RZ, RZ, 0x7 ;  /* 0x00000007ff0c7424 */ /* 0x000fe400078e00ff */
[----:B------:R-:W-:-:S07]  /*135e0*/  IMAD.MOV.U32 R5, RZ, RZ, R14 ;  /* 0x000000ffff057224 */ /* 0x000fce00078e000e */
[----:B------:R-:W-:Y:S05]  /*135f0*/  WARPSYNC.COLLECTIVE R15, `(.L_x_9347) ;  /* 0x000000000f087348 */ /* 0x000fea0003c00000 */
[----:B------:R0:W1:Y:S02]  /*13600*/  SHFL.IDX P6, R14, R13, R12, R11 ;  /* 0x0000000c0d0e7389 */ /* 0x00006400000c000b */
[----:B01----:R-:W-:Y:S01]  /*13610*/  ENDCOLLECTIVE ;  /* 0x000000000000791b */ /* 0x003fe20003800000 */
.L_x_9347:
        /* <DEDUP_REMOVED lines=10> */
.L_x_9348:
[----:B------:R-:W-:Y:S01]  /*136c0*/  @!PT LDS RZ, [RZ] ;  /* 0x00000000fffff984 */ /* 0x000fe20000000800 */
[----:B------:R-:W-:Y:S01]  /*136d0*/  @!PT LDS RZ, [RZ] ;  /* 0x00000000fffff984 */ /* 0x000fe20000000800 */
[----:B------:R-:W-:Y:S01]  /*136e0*/  @!PT LDS RZ, [RZ] ;  /* 0x00000000fffff984 */ /* 0x000fe20000000800 */
[----:B------:R0:W-:Y:S04]  /*136f0*/  @!P2 LDGSTS.E.BYPASS.LTC128B.128 [R8+0x13400], desc[UR40][R4.64], !P0 ;  /* 0x134000000408afae */ /* 0x0001e8000c101d68 */
[----:B------:R0:W-:Y:S01]  /*13700*/  @!P2 LDGSTS.E.BYPASS.LTC128B.128 [R8+0x17400], desc[UR40][R4.64+0x80], !P1 ;  /* 0x174000800408afae */ /* 0x0001e2000c901d68 */
[----:B------:R-:W-:Y:S01]  /*13710*/  IMAD.MOV.U32 R3, RZ, RZ, R14 ;  /* 0x000000ffff037224 */ /* 0x000fe200078e000e */
[----:B------:R-:W-:Y:S06]  /*13720*/  BRA `(.L_x_9349) ;  /* 0xffffffb800447947 */ /* 0x000fec000383ffff */
.L_x_9238:
[----:B0-----:R-:W2:Y:S02]  /*13730*/  LDL R2, [R1+0x4] ;  /* 0x0000040001027983 */ /* 0x001ea40000100800 */
[----:B--2---:R0:W1:Y:S02]  /*13740*/  SYNCS.PHASECHK.TRANS64.TRYWAIT P0, [R2+URZ+0x28820], R0 ;  /* 0x02882000020075a7 */ /* 0x004064000800017f */
[----:B-1----:R-:W-:Y:S05]  /*13750*/  @!P0 NANOSLEEP.SYNCS 0x989680 ;  /* 0x009896800000895d */ /* 0x002fea0003900000 */
[----:B------:R-:W1:Y:S02]  /*13760*/  @!P0 SYNCS.PHASECHK.TRANS64 P0, [R2+URZ+0x28820], R0 ;  /* 0x02882000020085a7 */ /* 0x000e64000800007f */
[----:B-1----:R-:W-:Y:S05]  /*13770*/  @!P0 BRA `(.L_x_9238) ;  /* 0xfffffffc00ec8947 */ /* 0x002fea000383ffff */
[----:B------:R-:W-:Y:S05]  /*13780*/  BRA `(.L_x_9350) ;  /* 0xffffffb800b87947 */ /* 0x000fea000383ffff */
.L_x_9247:
[----:B-1----:R1:W2:Y:S02]  /*13790*/  SYNCS.PHASECHK.TRANS64.TRYWAIT P0, [R2+URZ+0x28840], R0 ;  /* 0x02884000020075a7 */ /* 0x0022a4000800017f */
[----:B--2---:R-:W-:Y:S05]  /*137a0*/  @!P0 NANOSLEEP.SYNCS 0x989680 ;  /* 0x009896800000895d */ /* 0x004fea0003900000 */
[----:B------:R-:W2:Y:S02]  /*137b0*/  @!P0 SYNCS.PHASECHK.TRANS64 P0, [R2+URZ+0x28840], R0 ;  /* 0x02884000020085a7 */ /* 0x000ea4000800007f */
[----:B--2---:R-:W-:Y:S05]  /*137c0*/  @!P0 BRA `(.L_x_9247) ;  /* 0xfffffffc00f08947 */ /* 0x004fea000383ffff */
[----:B------:R-:W-:Y:S05]  /*137d0*/  BRA `(.L_x_9351) ;  /* 0xffffffbc007c7947 */ /* 0x000fea000383ffff */
.L_x_9253:
[----:B0-----:R0:W1:Y:S02]  /*137e0*/  SYNCS.PHASECHK.TRANS64.TRYWAIT P0, [R2+URZ+0x60], R0 ;  /* 0x00006000020075a7 */ /* 0x001064000800017f */
[----:B-1----:R-:W-:Y:S05]  /*137f0*/  @!P0 NANOSLEEP.SYNCS 0x989680 ;  /* 0x009896800000895d */ /* 0x002fea0003900000 */
[----:B------:R-:W1:Y:S02]  /*13800*/  @!P0 SYNCS.PHASECHK.TRANS64 P0, [R2+URZ+0x60], R0 ;  /* 0x00006000020085a7 */ /* 0x000e64000800007f */
[----:B-1----:R-:W-:Y:S05]  /*13810*/  @!P0 BRA `(.L_x_9253) ;  /* 0xfffffffc00f08947 */ /* 0x002fea000383ffff */
[----:B------:R-:W-:Y:S05]  /*13820*/  BRA `(.L_x_9352) ;  /* 0xffffffc000587947 */ /* 0x000fea000383ffff */
.L_x_9262:
[----:B--2---:R2:W3:Y:S02]  /*13830*/  SYNCS.PHASECHK.TRANS64.TRYWAIT P0, [R3+URZ+0x28840], R2 ;  /* 0x02884002030075a7 */ /* 0x0044e4000800017f */
[----:B---3--:R-:W-:Y:S05]  /*13840*/  @!P0 NANOSLEEP.SYNCS 0x989680 ;  /* 0x009896800000895d */ /* 0x008fea0003900000 */
[----:B------:R-:W3:Y:S02]  /*13850*/  @!P0 SYNCS.PHASECHK.TRANS64 P0, [R3+URZ+0x28840], R2 ;  /* 0x02884002030085a7 */ /* 0x000ee4000800007f */
[----:B---3--:R-:W-:Y:S05]  /*13860*/  @!P0 BRA `(.L_x_9262) ;  /* 0xfffffffc00f08947 */ /* 0x008fea000383ffff */
[----:B------:R-:W-:Y:S05]  /*13870*/  BRA `(.L_x_9353) ;  /* 0xffffffc400f87947 */ /* 0x000fea000383ffff */
.L_x_9268:
[----:B0-----:R0:W2:Y:S02]  /*13880*/  SYNCS.PHASECHK.TRANS64.TRYWAIT P0, [R2+URZ+0x60], R3 ;  /* 0x00006003020075a7 */ /* 0x0010a4000800017f */
[----:B--2---:R-:W-:Y:S05]  /*13890*/  @!P0 NANOSLEEP.SYNCS 0x989680 ;  /* 0x009896800000895d */ /* 0x004fea0003900000 */
[----:B------:R-:W2:Y:S02]  /*138a0*/  @!P0 SYNCS.PHASECHK.TRANS64 P0, [R2+URZ+0x60], R3 ;  /* 0x00006003020085a7 */ /* 0x000ea4000800007f */
[----:B--2---:R-:W-:Y:S05]  /*138b0*/  @!P0 BRA `(.L_x_9268) ;  /* 0xfffffffc00f08947 */ /* 0x004fea000383ffff */
[----:B------:R-:W-:Y:S05]  /*138c0*/  BRA `(.L_x_9354) ;  /* 0xffffffc800d47947 */ /* 0x000fea000383ffff */
.L_x_9277:
[----:B---3--:R3:W4:Y:S02]  /*138d0*/  SYNCS.PHASECHK.TRANS64.TRYWAIT P0, [R2+URZ+0x28840], R3 ;  /* 0x02884003020075a7 */ /* 0x008724000800017f */
[----:B----4-:R-:W-:Y:S05]  /*138e0*/  @!P0 NANOSLEEP.SYNCS 0x989680 ;  /* 0x009896800000895d */ /* 0x010fea0003900000 */
[----:B------:R-:W4:Y:S02]  /*138f0*/  @!P0 SYNCS.PHASECHK.TRANS64 P0, [R2+URZ+0x28840], R3 ;  /* 0x02884003020085a7 */ /* 0x000f24000800007f */
[----:B----4-:R-:W-:Y:S05]  /*13900*/  @!P0 BRA `(.L_x_9277) ;  /* 0xfffffffc00f08947 */ /* 0x010fea000383ffff */
[----:B------:R-:W-:Y:S05]  /*13910*/  BRA `(.L_x_9355) ;  /* 0xffffffd000487947 */ /* 0x000fea000383ffff */
.L_x_9283:
[----:B0-----:R0:W2:Y:S02]  /*13920*/  SYNCS.PHASECHK.TRANS64.TRYWAIT P0, [R2+URZ+0x60], R5 ;  /* 0x00006005020075a7 */ /* 0x0010a4000800017f */
[----:B--2---:R-:W-:Y:S05]  /*13930*/  @!P0 NANOSLEEP.SYNCS 0x989680 ;  /* 0x009896800000895d */ /* 0x004fea0003900000 */
[----:B------:R-:W2:Y:S02]  /*13940*/  @!P0 SYNCS.PHASECHK.TRANS64 P0, [R2+URZ+0x60], R5 ;  /* 0x00006005020085a7 */ /* 0x000ea4000800007f */
[----:B--2---:R-:W-:Y:S05]  /*13950*/  @!P0 BRA `(.L_x_9283) ;  /* 0xfffffffc00f08947 */ /* 0x004fea000383ffff */
[----:B------:R-:W-:Y:S05]  /*13960*/  BRA `(.L_x_9356) ;  /* 0xffffffd400247947 */ /* 0x000fea000383ffff */
.L_x_9294:
[----:B0-----:R0:W2:Y:S02]  /*13970*/  SYNCS.PHASECHK.TRANS64.TRYWAIT P0, [R0+URZ+0x28860], R2 ;  /* 0x02886002000075a7 */ /* 0x0010a4000800017f */
[----:B--2---:R-:W-:Y:S05]  /*13980*/  @!P0 NANOSLEEP.SYNCS 0x989680 ;  /* 0x009896800000895d */ /* 0x004fea0003900000 */
[----:B------:R-:W2:Y:S02]  /*13990*/  @!P0 SYNCS.PHASECHK.TRANS64 P0, [R0+URZ+0x28860], R2 ;  /* 0x02886002000085a7 */ /* 0x000ea4000800007f */
[----:B--2---:R-:W-:Y:S05]  /*139a0*/  @!P0 BRA `(.L_x_9294) ;  /* 0xfffffffc00f08947 */ /* 0x004fea000383ffff */
[----:B------:R-:W-:Y:S05]  /*139b0*/  BRA `(.L_x_9357) ;  /* 0xffffffd8007c7947 */ /* 0x000fea000383ffff */
.L_x_9301:
[----:B------:R-:W-:Y:S01]  /*139c0*/  BSSY B0, `(.L_x_9358) ;  /* 0x0000008000007945 */ /* 0x000fe20003800000 */
[----:B------:R-:W-:Y:S02]  /*139d0*/  IMAD.MOV.U32 R13, RZ, RZ, R16 ;  /* 0x000000ffff0d7224 */ /* 0x000fe400078e0010 */
[----:B------:R-:W-:Y:S02]  /*139e0*/  IMAD.MOV.U32 R12, RZ, RZ, RZ ;  /* 0x000000ffff0c7224 */ /* 0x000fe400078e00ff */
[----:B------:R-:W-:Y:S02]  /*139f0*/  IMAD.MOV.U32 R11, RZ, RZ, 0x1f ;  /* 0x0000001fff0b7424 */ /* 0x000fe400078e00ff */
[----:B------:R-:W-:-:S07]  /*13a00*/  IMAD.MOV.U32 R15, RZ, RZ, -0x1 ;  /* 0xffffffffff0f7424 */ /* 0x000fce00078e00ff */
[----:B0123-5:R-:W-:Y:S05]  /*13a10*/  WARPSYNC.COLLECTIVE R15, `(.L_x_9359) ;  /* 0x000000000f087348 */ /* 0x02ffea0003c00000 */
[----:B------:R4:W0:Y:S02]  /*13a20*/  SHFL.IDX P6, R14, R13, R12, R11 ;  /* 0x0000000c0d0e7389 */ /* 0x00082400000c000b */
[----:B012345:R-:W-:Y:S01]  /*13a30*/  ENDCOLLECTIVE ;  /* 0x000000000000791b */ /* 0x03ffe20003800000 */
.L_x_9359:
[----:B------:R-:W-:Y:S05]  /*13a40*/  BSYNC B0 ;  /* 0x0000000000007941 */ /* 0x000fea0003800000 */
.L_x_9358:
        /* <DEDUP_REMOVED lines=9> */
.L_x_9360:
        /* <DEDUP_REMOVED lines=18> */
.L_x_9361:
[----:B------:R-:W-:Y:S01]  /*13c00*/  IMAD.MOV.U32 R12, RZ, RZ, 0x2 ;  /* 0x00000002ff0c7424 */ /* 0x000fe200078e00ff */
[----:B------:R-:W-:-:S05]  /*13c10*/  SEL R7, R14, RZ, P1 ;  /* 0x000000ff0e077207 */ /* 0x000fca0000800000 */
[----:B------:R-:W-:-:S04]  /*13c20*/  IMAD.IADD R3, R2, 0x1, R7 ;  /* 0x0000000102037824 */ /* 0x000fc800078e0207 */
[----:B------:R-:W-:-:S07]  /*13c30*/  IMAD.MOV.U32 R13, RZ, RZ, R3 ;  /* 0x000000ffff0d7224 */ /* 0x000fce00078e0003 */
[----:B------:R-:W-:Y:S05]  /*13c40*/  WARPSYNC.COLLECTIVE R15, `(.L_x_9362) ;  /* 0x000000000f087348 */ /* 0x000fea0003c00000 */
[----:B------:R0:W1:Y:S02]  /*13c50*/  SHFL.UP P6, R14, R13, R12, R11 ;  /* 0x0400000c0d0e7389 */ /* 0x00006400000c000b */
[----:B01----:R-:W-:Y:S01]  /*13c60*/  ENDCOLLECTIVE ;  /* 0x000000000000791b */ /* 0x003fe20003800000 */
.L_x_9362:
[----:B------:R-:W-:Y:S01]  /*13c70*/  IMAD.MOV.U32 R12, RZ, RZ, 0x4 ;  /* 0x00000004ff0c7424 */ /* 0x000fe200078e00ff */
[----:B------:R-:W-:-:S05]  /*13c80*/  SEL R14, R14, RZ, P2 ;  /* 0x000000ff0e0e7207 */ /* 0x000fca0001000000 */
[----:B------:R-:W-:-:S04]  /*13c90*/  IMAD.IADD R3, R3, 0x1, R14 ;  /* 0x0000000103037824 */ /* 0x000fc800078e020e */
[----:B------:R-:W-:-:S07]  /*13ca0*/  IMAD.MOV.U32 R13, RZ, RZ, R3 ;  /* 0x000000ffff0d7224 */ /* 0x000fce00078e0003 */
[----:B------:R-:W-:Y:S05]  /*13cb0*/  WARPSYNC.COLLECTIVE R15, `(.L_x_9363) ;  /* 0x000000000f087348 */ /* 0x000fea0003c00000 */
[----:B------:R0:W1:Y:S02]  /*13cc0*/  SHFL.UP P6, R14, R13, R12, R11 ;  /* 0x0400000c0d0e7389 */ /* 0x00006400000c000b */
[----:B01----:R-:W-:Y:S01]  /*13cd0*/  ENDCOLLECTIVE ;  /* 0x000000000000791b */ /* 0x003fe20003800000 */
.L_x_9363:
[----:B------:R-:W-:Y:S01]  /*13ce0*/  IMAD.MOV.U32 R12, RZ, RZ, 0x8 ;  /* 0x00000008ff0c7424 */ /* 0x000fe200078e00ff */
[----:B------:R-:W-:-:S05]  /*13cf0*/  SEL R14, R14, RZ, P3 ;  /* 0x000000ff0e0e7207 */ /* 0x000fca0001800000 */
[----:B------:R-:W-:-:S04]  /*13d00*/  IMAD.IADD R3, R3, 0x1, R14 ;  /* 0x0000000103037824 */ /* 0x000fc800078e020e */
[----:B------:R-:W-:-:S07]  /*13d10*/  IMAD.MOV.U32 R13, RZ, RZ, R3 ;  /* 0x000000ffff0d7224 */ /* 0x000fce00078e0003 */
[----:B------:R-:W-:Y:S05]  /*13d20*/  WARPSYNC.COLLECTIVE R15, `(.L_x_9364) ;  /* 0x000000000f087348 */ /* 0x000fea0003c00000 */
[----:B------:R0:W1:Y:S02]  /*13d30*/  SHFL.UP P6, R14, R13, R12, R11 ;  /* 0x0400000c0d0e7389 */ /* 0x00006400000c000b */
[----:B01----:R-:W-:Y:S01]  /*13d40*/  ENDCOLLECTIVE ;  /* 0x000000000000791b */ /* 0x003fe20003800000 */
.L_x_9364:
[----:B------:R-:W-:Y:S01]  /*13d50*/  IMAD.MOV.U32 R12, RZ, RZ, 0x10 ;  /* 0x00000010ff0c7424 */ /* 0x000fe200078e00ff */
[----:B------:R-:W-:-:S05]  /*13d60*/  SEL R14, R14, RZ, P4 ;  /* 0x000000ff0e0e7207 */ /* 0x000fca0002000000 */
[----:B------:R-:W-:-:S04]  /*13d70*/  IMAD.IADD R3, R3, 0x1, R14 ;  /* 0x0000000103037824 */ /* 0x000fc800078e020e */
[----:B------:R-:W-:-:S07]  /*13d80*/  IMAD.MOV.U32 R13, RZ, RZ, R3 ;  /* 0x000000ffff0d7224 */ /* 0x000fce00078e0003 */
[----:B------:R-:W-:Y:S05]  /*13d90*/  WARPSYNC.COLLECTIVE R15, `(.L_x_9365) ;  /* 0x000000000f087348 */ /* 0x000fea0003c00000 */
[----:B------:R0:W1:Y:S02]  /*13da0*/  SHFL.UP P6, R14, R13, R12, R11 ;  /* 0x0400000c0d0e7389 */ /* 0x00006400000c000b */
[----:B01----:R-:W-:Y:S01]  /*13db0*/  ENDCOLLECTIVE ;  /* 0x000000000000791b */ /* 0x003fe20003800000 */
.L_x_9365:
        /* <DEDUP_REMOVED lines=8> */
.L_x_9366:
[----:B------:R-:W-:Y:S05]  /*13e40*/  BRA `(.L_x_9367) ;  /* 0xffffffdc00187947 */ /* 0x000fea000383ffff */
.L_x_9306:
[----:B------:R-:W-:Y:S01]  /*13e50*/  BSSY B0, `(.L_x_9368) ;  /* 0x0000008000007945 */ /* 0x000fe20003800000 */
[----:B-----5:R-:W-:Y:S02]  /*13e60*/  IMAD.MOV.U32 R13, RZ, RZ, R2 ;  /* 0x000000ffff0d7224 */ /* 0x020fe400078e0002 */
[----:B------:R-:W-:Y:S02]  /*13e70*/  IMAD.MOV.U32 R12, RZ, RZ, 0x1 ;  /* 0x00000001ff0c7424 */ /* 0x000fe400078e00ff */
[----:B------:R-:W-:Y:S02]  /*13e80*/  IMAD.MOV.U32 R11, RZ, RZ, RZ ;  /* 0x000000ffff0b7224 */ /* 0x000fe400078e00ff */
[----:B------:R-:W-:-:S07]  /*13e90*/  IMAD.MOV.U32 R15, RZ, RZ, -0x1 ;  /* 0xffffffffff0f7424 */ /* 0x000fce00078e00ff */
[----:B012---:R-:W-:Y:S05]  /*13ea0*/  WARPSYNC.COLLECTIVE R15, `(.L_x_9369) ;  /* 0x000000000f087348 */ /* 0x007fea0003c00000 */
[----:B------:R3:W4:Y:S02]  /*13eb0*/  SHFL.UP P6, R14, R13, R12, R11 ;  /* 0x0400000c0d0e7389 */ /* 0x00072400000c000b */
[----:B01234-:R-:W-:Y:S01]  /*13ec0*/  ENDCOLLECTIVE ;  /* 0x000000000000791b */ /* 0x01ffe20003800000 */
.L_x_9369:
[----:B------:R-:W-:Y:S05]  /*13ed0*/  BSYNC B0 ;  /* 0x0000000000007941 */ /* 0x000fea0003800000 */
.L_x_9368:
        /* <DEDUP_REMOVED lines=9> */
.L_x_9370:
[----:B------:R-:W-:Y:S01]  /*13f70*/  IMAD.MOV.U32 R12, RZ, RZ, 0x4 ;  /* 0x00000004ff0c7424 */ /* 0x000fe200078e00ff */
[----:B------:R-:W-:-:S05]  /*13f80*/  SEL R14, R14, RZ, P2 ;  /* 0x000000ff0e0e7207 */ /* 0x000fca0001000000 */
[----:B------:R-:W-:-:S04]  /*13f90*/  IMAD.IADD R3, R3, 0x1, R14 ;  /* 0x0000000103037824 */ /* 0x000fc800078e020e */
[----:B------:R-:W-:-:S07]  /*13fa0*/  IMAD.MOV.U32 R13, RZ, RZ, R3 ;  /* 0x000000ffff0d7224 */ /* 0x000fce00078e0003 */
[----:B------:R-:W-:Y:S05]  /*13fb0*/  WARPSYNC.COLLECTIVE R15, `(.L_x_9371) ;  /* 0x000000000f087348 */ /* 0x000fea0003c00000 */
[----:B------:R0:W1:Y:S02]  /*13fc0*/  SHFL.UP P6, R14, R13, R12, R11 ;  /* 0x0400000c0d0e7389 */ /* 0x00006400000c000b */
[----:B01----:R-:W-:Y:S01]  /*13fd0*/  ENDCOLLECTIVE ;  /* 0x000000000000791b */ /* 0x003fe20003800000 */
.L_x_9371:
[----:B------:R-:W-:Y:S01]  /*13fe0*/  IMAD.MOV.U32 R12, RZ, RZ, 0x8 ;  /* 0x00000008ff0c7424 */ /* 0x000fe200078e00ff */
[----:B------:R-:W-:-:S05]  /*13ff0*/  SEL R14, R14, RZ, P3 ;  /* 0x000000ff0e0e7207 */ /* 0x000fca0001800000 */
[----:B------:R-:W-:-:S04]  /*14000*/  IMAD.IADD R3, R3, 0x1, R14 ;  /* 0x0000000103037824 */ /* 0x000fc800078e020e */
[----:B------:R-:W-:-:S07]  /*14010*/  IMAD.MOV.U32 R13, RZ, RZ, R3 ;  /* 0x000000ffff0d7224 */ /* 0x000fce00078e0003 */
[----:B------:R-:W-:Y:S05]  /*14020*/  WARPSYNC.COLLECTIVE R15, `(.L_x_9372) ;  /* 0x000000000f087348 */ /* 0x000fea0003c00000 */
[----:B------:R0:W1:Y:S02]  /*14030*/  SHFL.UP P6, R14, R13, R12, R11 ;  /* 0x0400000c0d0e7389 */ /* 0x00006400000c000b */
[----:B01----:R-:W-:Y:S01]  /*14040*/  ENDCOLLECTIVE ;  /* 0x000000000000791b */ /* 0x003fe20003800000 */
.L_x_9372:
[----:B------:R-:W-:Y:S01]  /*14050*/  IMAD.MOV.U32 R12, RZ, RZ, 0x10 ;  /* 0x00000010ff0c7424 */ /* 0x000fe200078e00ff */
[----:B------:R-:W-:-:S05]  /*14060*/  SEL R14, R14, RZ, P4 ;  /* 0x000000ff0e0e7207 */ /* 0x000fca0002000000 */
[----:B------:R-:W-:-:S04]  /*14070*/  IMAD.IADD R3, R3, 0x1, R14 ;  /* 0x0000000103037824 */ /* 0x000fc800078e020e */
[----:B------:R-:W-:-:S07]  /*14080*/  IMAD.MOV.U32 R13, RZ, RZ, R3 ;  /* 0x000000ffff0d7224 */ /* 0x000fce00078e0003 */
[----:B------:R-:W-:Y:S05]  /*14090*/  WARPSYNC.COLLECTIVE R15, `(.L_x_9373) ;  /* 0x000000000f087348 */ /* 0x000fea0003c00000 */
[----:B------:R0:W1:Y:S02]  /*140a0*/  SHFL.UP P6, R14, R13, R12, R11 ;  /* 0x0400000c0d0e7389 */ /* 0x00006400000c000b */
[----:B01----:R-:W-:Y:S01]  /*140b0*/  ENDCOLLECTIVE ;  /* 0x000000000000791b */ /* 0x003fe20003800000 */
.L_x_9373:
        /* <DEDUP_REMOVED lines=8> */
.L_x_9374:
[----:B------:R-:W-:Y:S05]  /*14140*/  BRA `(.L_x_9375) ;  /* 0xffffffd800f47947 */ /* 0x000fea000383ffff */
.L_x_9308:
[----:B------:R-:W-:Y:S01]  /*14150*/  BSSY B0, `(.L_x_9376) ;  /* 0x0000006000007945 */ /* 0x000fe20003800000 */
[----:B------:R-:W-:Y:S01]  /*14160*/  PLOP3.LUT P6, PT, P6, PT, PT, 0x8, 0x0 ;  /* 0x000000000000781c */ /* 0x000fe200037ce170 */
[----:B------:R-:W-:-:S12]  /*14170*/  IMAD.MOV.U32 R15, RZ, RZ, -0x1 ;  /* 0xffffffffff0f7424 */ /* 0x000fd800078e00ff */
[----:B0123-5:R-:W-:Y:S05]  /*14180*/  WARPSYNC.COLLECTIVE R15, `(.L_x_9377) ;  /* 0x000000000f087348 */ /* 0x02ffea0003c00000 */
[----:B------:R-:W-:Y:S01]  /*14190*/  VOTE.ANY R14, PT, P6 ;  /* 0x00000000000e7806 */ /* 0x000fe200030e0100 */
[----:B0123-5:R-:W-:Y:S06]  /*141a0*/  ENDCOLLECTIVE ;  /* 0x000000000000791b */ /* 0x02ffec0003800000 */
.L_x_9377:
[----:B------:R-:W-:Y:S05]  /*141b0*/  BSYNC B0 ;  /* 0x0000000000007941 */ /* 0x000fea0003800000 */
.L_x_9376:
        /* <DEDUP_REMOVED lines=9> */
.L_x_9378:
[----:B------:R-:W-:Y:S01]  /*14250*/  IMAD.MOV.U32 R17, RZ, RZ, R14 ;  /* 0x000000ffff117224 */ /* 0x000fe200078e000e */
[----:B------:R-:W-:Y:S06]  /*14260*/  BRA `(.L_x_9379) ;  /* 0xffffffd800e47947 */ /* 0x000fec000383ffff */
.L_x_9310:
[----:B------:R-:W-:Y:S01]  /*14270*/  BSSY B0, `(.L_x_9380) ;  /* 0x0000007000007945 */ /* 0x000fe20003800000 */
[----:B------:R-:W-:Y:S02]  /*14280*/  IMAD.MOV.U32 R13, RZ, RZ, R3 ;  /* 0x000000ffff0d7224 */ /* 0x000fe400078e0003 */
[----:B------:R-:W-:Y:S02]  /*14290*/  IMAD.MOV.U32 R11, RZ, RZ, 0x1f ;  /* 0x0000001fff0b7424 */ /* 0x000fe400078e00ff */
[----:B------:R-:W-:-:S07]  /*142a0*/  IMAD.MOV.U32 R15, RZ, RZ, -0x1 ;  /* 0xffffffffff0f7424 */ /* 0x000fce00078e00ff */
[----:B012345:R-:W-:Y:S05]  /*142b0*/  WARPSYNC.COLLECTIVE R15, `(.L_x_9381) ;  /* 0x000000000f087348 */ /* 0x03ffea0003c00000 */
[----:B------:R0:W0:Y:S02]  /*142c0*/  SHFL.IDX P6, R14, R13, R12, R11 ;  /* 0x0000000c0d0e7389 */ /* 0x00002400000c000b */
[----:B012345:R-:W-:Y:S01]  /*142d0*/  ENDCOLLECTIVE ;  /* 0x000000000000791b */ /* 0x03ffe20003800000 */
.L_x_9381:
[----:B------:R-:W-:Y:S05]  /*142e0*/  BSYNC B0 ;  /* 0x0000000000007941 */ /* 0x000fea0003800000 */
.L_x_9380:
[----:B------:R-:W-:Y:S01]  /*142f0*/  IMAD.MOV.U32 R5, RZ, RZ, R14 ;  /* 0x000000ffff057224 */ /* 0x000fe200078e000e */
[----:B------:R-:W-:Y:S06]  /*14300*/  BRA `(.L_x_9309) ;  /* 0xffffffd800d87947 */ /* 0x000fec000383ffff */
.L_x_9314:
[----:B0-----:R0:W4:Y:S02]  /*14310*/  SYNCS.PHASECHK.TRANS64.TRYWAIT P0, [R0+URZ+0x28820], R3 ;  /* 0x02882003000075a7 */ /* 0x001124000800017f */
[----:B----4-:R-:W-:Y:S05]  /*14320*/  @!P0 NANOSLEEP.SYNCS 0x989680 ;  /* 0x009896800000895d */ /* 0x010fea0003900000 */
[----:B------:R-:W4:Y:S02]  /*14330*/  @!P0 SYNCS.PHASECHK.TRANS64 P0, [R0+URZ+0x28820], R3 ;  /* 0x02882003000085a7 */ /* 0x000f24000800007f */
[----:B----4-:R-:W-:Y:S05]  /*14340*/  @!P0 BRA `(.L_x_9314) ;  /* 0xfffffffc00f08947 */ /* 0x010fea000383ffff */
[----:B------:R-:W-:Y:S05]  /*14350*/  BRA `(.L_x_9382) ;  /* 0xffffffe000587947 */ /* 0x000fea000383ffff */
.L_x_9315:
        /* <DEDUP_REMOVED lines=11> */
.L_x_9384:
[----:B------:R-:W-:Y:S05]  /*14410*/  BSYNC B0 ;  /* 0x0000000000007941 */ /* 0x000fea0003800000 */
.L_x_9383:
[----:B------:R-:W-:Y:S05]  /*14420*/  BRA `(.L_x_9385) ;  /* 0xffffffe000407947 */ /* 0x000fea000383ffff */
.L_x_9318:
[----:B------:R-:W-:Y:S01]  /*14430*/  BSSY B1, `(.L_x_9386) ;  /* 0x0000006000017945 */ /* 0x000fe20003800000 */
[----:B------:R-:W-:-:S07]  /*14440*/  IMAD.MOV.U32 R15, RZ, RZ, -0x1 ;  /* 0xffffffffff0f7424 */ /* 0x000fce00078e00ff */
[----:B-12345:R-:W-:Y:S05]  /*14450*/  WARPSYNC.COLLECTIVE R15, `(.L_x_9387) ;  /* 0x000000000f0c7348 */ /* 0x03efea0003c00000 */
[----:B------:R-:W-:Y:S02]  /*14460*/  ELECT P6, UR62, PT ;  /* 0x00000000003e782f */ /* 0x000fe400038c0000 */
[----:B------:R-:W-:Y:S01]  /*14470*/  MOV R14, UR62 ;  /* 0x0000003e000e7c02 */ /* 0x000fe20008000f00 */
[----:B-12345:R-:W-:Y:S10]  /*14480*/  ENDCOLLECTIVE ;  /* 0x000000000000791b */ /* 0x03eff40003800000 */
.L_x_9387:
[----:B------:R-:W-:Y:S05]  /*14490*/  BSYNC B1 ;  /* 0x0000000000017941 */ /* 0x000fea0003800000 */
.L_x_9386:
[----:B------:R-:W-:Y:S05]  /*144a0*/  BRA `(.L_x_9388) ;  /* 0xffffffe000387947 */ /* 0x000fea000383ffff */
.L_x_9320:
[----:B0-----:R0:W2:Y:S02]  /*144b0*/  SYNCS.PHASECHK.TRANS64.TRYWAIT P0, [R6+URZ], R5 ;  /* 0x00000005060075a7 */ /* 0x0010a4000800017f */
[----:B--2---:R-:W-:Y:S05]  /*144c0*/  @!P0 NANOSLEEP.SYNCS 0x989680 ;  /* 0x009896800000895d */ /* 0x004fea0003900000 */
[----:B------:R-:W2:Y:S02]  /*144d0*/  @!P0 SYNCS.PHASECHK.TRANS64 P0, [R6+URZ], R5 ;  /* 0x00000005060085a7 */ /* 0x000ea4000800007f */
[----:B--2---:R-:W-:Y:S05]  /*144e0*/  @!P0 BRA `(.L_x_9320) ;  /* 0xfffffffc00f08947 */ /* 0x004fea000383ffff */
[----:B------:R-:W-:Y:S05]  /*144f0*/  BRA `(.L_x_9389) ;  /* 0xffffffe000747947 */ /* 0x000fea000383ffff */
.L_x_9321:
[----:B--2---:R2:W3:Y:S02]  /*14500*/  SYNCS.PHASECHK.TRANS64.TRYWAIT P0, [R7+URZ], R2 ;  /* 0x00000002070075a7 */ /* 0x0044e4000800017f */
[----:B---3--:R-:W-:Y:S05]  /*14510*/  @!P0 NANOSLEEP.SYNCS 0x989680 ;  /* 0x009896800000895d */ /* 0x008fea0003900000 */
[----:B------:R-:W3:Y:S02]  /*14520*/  @!P0 SYNCS.PHASECHK.TRANS64 P0, [R7+URZ], R2 ;  /* 0x00000002070085a7 */ /* 0x000ee4000800007f */
[----:B---3--:R-:W-:Y:S05]  /*14530*/  @!P0 BRA `(.L_x_9321) ;  /* 0xfffffffc00f08947 */ /* 0x008fea000383ffff */
[----:B------:R-:W-:Y:S05]  /*14540*/  BRA `(.L_x_9390) ;  /* 0xffffffe000687947 */ /* 0x000fea000383ffff */
.L_x_9323:
[----:B---3--:R3:W4:Y:S02]  /*14550*/  SYNCS.PHASECHK.TRANS64.TRYWAIT P0, [R4+URZ], R5 ;  /* 0x00000005040075a7 */ /* 0x008724000800017f */
[----:B----4-:R-:W-:Y:S05]  /*14560*/  @!P0 NANOSLEEP.SYNCS 0x989680 ;  /* 0x009896800000895d */ /* 0x010fea0003900000 */
[----:B------:R-:W4:Y:S02]  /*14570*/  @!P0 SYNCS.PHASECHK.TRANS64 P0, [R4+URZ], R5 ;  /* 0x00000005040085a7 */ /* 0x000f24000800007f */
[----:B----4-:R-:W-:Y:S05]  /*14580*/  @!P0 BRA `(.L_x_9323) ;  /* 0xfffffffc00f08947 */ /* 0x010fea000383ffff */
[----:B------:R-:W-:Y:S05]  /*14590*/  BRA `(.L_x_9391) ;  /* 0xffffffe000707947 */ /* 0x000fea000383ffff */
.L_x_9392:
        /* <DEDUP_REMOVED lines=14> */
.L_x_15317:


//--------------------- .text._ZN7cutlass13device_kernelIN5flash11enable_sm90INS1_16FlashAttnFwdSm90INS1_25CollectiveMainloopFwdSm90ILi2EN4cute5tupleIJNS5_1CILi1EEES8_S8_EEENS6_IJNS7_ILi128EEESA_SA_EEELi128ENS_10bfloat16_tEfNS_4arch4Sm90ELb1ELb0ELb1ELb1ELb0ELb1ELb0ELb1ELb1ELb1ELb0ELb0EEENS1_21CollectiveEpilogueFwdISB_S9_SC_SE_Li256ELb1ELb1ELb0ELb0EEENS1_36VarlenDynamicPersistentTileSchedulerILi128ELi128ELi256ELi128ELb0ELb1ELb1ELb1ELb1ELb1EEEEEEEEEvNT_6ParamsE --------------------------
	.section	.text._ZN7cutlass13device_kernelIN5flash11enable_sm90INS1_16FlashAttnFwdSm90INS1_25CollectiveMainloopFwdSm90ILi2EN4cute5tupleIJNS5_1CILi1EEES8_S8_EEENS6_IJNS7_ILi128EEESA_SA_EEELi128ENS_10bfloat16_tEfNS_4arch4Sm90ELb1ELb0ELb1ELb1ELb0ELb1ELb0ELb1ELb1ELb1ELb0ELb0EEENS1_21CollectiveEpilogueFwdISB_S9_SC_SE_Li256ELb1ELb1ELb0ELb0EEENS1_36VarlenDynamicPersistentTileSchedulerILi128ELi128ELi256ELi128ELb0ELb1ELb1ELb1ELb1ELb1EEEEEEEEEvNT_6ParamsE,"ax",@progbits
	.align	128
.text._ZN7cutlass13device_kernelIN5flash11enable_sm90INS1_16FlashAttnFwdSm90INS1_25CollectiveMainloopFwdSm90ILi2EN4cute5tupleIJNS5_1CILi1EEES8_S8_EEENS6_IJNS7_ILi128EEESA_SA_EEELi128ENS_10bfloat16_tEfNS_4arch4Sm90ELb1ELb0ELb1ELb1ELb0ELb1ELb0ELb1ELb1ELb1ELb0ELb0EEENS1_21CollectiveEpilogueFwdISB_S9_SC_SE_Li256ELb1ELb1ELb0ELb0EEENS1_36VarlenDynamicPersistentTileSchedulerILi128ELi128ELi256ELi128ELb0ELb1ELb1ELb1ELb1ELb1EEEEEEEEEvNT_6ParamsE:
        .type           _ZN7cutlass13device_kernelIN5flash11enable_sm90INS1_16FlashAttnFwdSm90INS1_25CollectiveMainloopFwdSm90ILi2EN4cute5tupleIJNS5_1CILi1EEES8_S8_EEENS6_IJNS7_ILi128EEESA_SA_EEELi128ENS_10bfloat16_tEfNS_4arch4Sm90ELb1ELb0ELb1ELb1ELb0ELb1ELb0ELb1ELb1ELb1ELb0ELb0EEENS1_21CollectiveEpilogueFwdISB_S9_SC_SE_Li256ELb1ELb1ELb0ELb0EEENS1_36VarlenDynamicPersistentTileSchedulerILi128ELi128ELi256ELi128ELb0ELb1ELb1ELb1ELb1ELb1EEEEEEEEEvNT_6ParamsE,@function
        .size           _ZN7cutlass13device_kernelIN5flash11enable_sm90INS1_16FlashAttnFwdSm90INS1_25CollectiveMainloopFwdSm90ILi2EN4cute5tupleIJNS5_1CILi1EEES8_S8_EEENS6_IJNS7_ILi128EEESA_SA_EEELi128ENS_10bfloat16_tEfNS_4arch4Sm90ELb1ELb0ELb1ELb1ELb0ELb1ELb0ELb1ELb1ELb1ELb0ELb0EEENS1_21CollectiveEpilogueFwdISB_S9_SC_SE_Li256ELb1ELb1ELb0ELb0EEENS1_36VarlenDynamicPersistentTileSchedulerILi128ELi128ELi256ELi128ELb0ELb1ELb1ELb1ELb1ELb1EEEEEEEEEvNT_6ParamsE,(.L_x_15318 - _ZN7cutlass13device_kernelIN5flash11enable_sm90INS1_16FlashAttnFwdSm90INS1_25CollectiveMainloopFwdSm90ILi2EN4cute5tupleIJNS5_1CILi1EEES8_S8_EEENS6_IJNS7_ILi128EEESA_SA_EEELi128ENS_10bfloat16_tEfNS_4arch4Sm90ELb1ELb0ELb1ELb1ELb0ELb1ELb0ELb1ELb1ELb1ELb0ELb0EEENS1_21CollectiveEpilogueFwdISB_S9_SC_SE_Li256ELb1ELb1ELb0ELb0EEENS1_36VarlenDynamicPersistentTileSchedulerILi128ELi128ELi256ELi128ELb0ELb1ELb1ELb1ELb1ELb1EEEEEEEEEvNT_6ParamsE)
        .other          _ZN7cutlass13device_kernelIN5flash11enable_sm90INS1_16FlashAttnFwdSm90INS1_25CollectiveMainloopFwdSm90ILi2EN4cute5tupleIJNS5_1CILi1EEES8_S8_EEENS6_IJNS7_ILi128EEESA_SA_EEELi128ENS_10bfloat16_tEfNS_4arch4Sm90ELb1ELb0ELb1ELb1ELb0ELb1ELb0ELb1ELb1ELb1ELb0ELb0EEENS1_21CollectiveEpilogueFwdISB_S9_SC_SE_Li256ELb1ELb1ELb0ELb0EEENS1_36VarlenDynamicPersistentTileSchedulerILi128ELi128ELi256ELi128ELb0ELb1ELb1ELb1ELb1ELb1EEEEEEEEEvNT_6ParamsE,@"STO_CUDA_ENTRY STV_DEFAULT"
_ZN7cutlass13device_kernelIN5flash11enable_sm90INS1_16FlashAttnFwdSm90INS1_25CollectiveMainloopFwdSm90ILi2EN4cute5tupleIJNS5_1CILi1EEES8_S8_EEENS6_IJNS7_ILi128EEESA_SA_EEELi128ENS_10bfloat16_tEfNS_4arch4Sm90ELb1ELb0ELb1ELb1ELb0ELb1ELb0ELb1ELb1ELb1ELb0ELb0EEENS1_21CollectiveEpilogueFwdISB_S9_SC_SE_Li256ELb1ELb1ELb0ELb0EEENS1_36VarlenDynamicPersistentTileSchedulerILi128ELi128ELi256ELi128ELb0ELb1ELb1ELb1ELb1ELb1EEEEEEEEEvNT_6ParamsE:
        /* <DEDUP_REMOVED lines=23> */
.L_x_9394:
[----:B------:R-:W-:Y:S05]  /*0170*/  BSYNC B0 ;  /* 0x0000000000007941 */ /* 0x000fea0003800000 */
.L_x_9393:
        /* <DEDUP_REMOVED lines=40> */
.L_x_9395:
        /* <DEDUP_REMOVED lines=22> */
.L_x_9396:
        /* <DEDUP_REMOVED lines=18> */
.L_x_9397:
        /* <DEDUP_REMOVED lines=22> */
.L_x_9398:
        /* <DEDUP_REMOVED lines=22> */
.L_x_9399:
        /* <DEDUP_REMOVED lines=9> */
.L_x_9402:
        /* <DEDUP_REMOVED lines=38> */
[----:B------:R-:W-:-:S02]  /*0c30*/  LOP3.LUT R12, R12, 0xfffffffc, RZ, 0xc0, !PT ;  /* 0xfffffffc0c0c7812 */ /* 0x000fc400078ec0ff */
[----:B------:R-:W-:Y:S02]  /*0c40*/  LEA.HI R8, R9, R220, RZ, 0x2 ;  /* 0x000000dc09087211 */ /* 0x000fe400078f10ff */
[CC--:B------:R-:W-:Y:S01]  /*0c50*/  LEA.HI R22, R0.reuse, R231.reuse, RZ, 0x3 ;  /* 0x000000e700167211 */ /* 0x0c0fe200078f18ff */
[----:B------:R-:W-:Y:S01]  /*0c60*/  IMAD.IADD R12, R231, 0x1, -R12 ;  /* 0x00000001e70c7824 */ /* 0x000fe200078e0a0c */
[--C-:B------:R-:W-:Y:S02]  /*0c70*/  SHF.R.S32.HI R10, RZ, 0x2, R8.reuse ;  /* 0x00000002ff0a7819 */ /* 0x100fe40000011408 */
[----:B------:R-:W-:Y:S02]  /*0c80*/  SHF.R.S32.HI R7, RZ, 0x1f, R8 ;  /* 0x0000001fff077819 */ /* 0x000fe40000011408 */
[----:B------:R-:W-:Y:S02]  /*0c90*/  LEA.HI R0, R0, R231, RZ, 0x6 ;  /* 0x000000e700007211 */ /* 0x000fe400078f30ff */
[----:B------:R-:W-:-:S02]  /*0ca0*/  LEA.HI R7, R7, R10, RZ, 0x3 ;  /* 0x0000000a07077211 */ /* 0x000fc400078f18ff */
[----:B------:R-:W-:Y:S01]  /*0cb0*/  LOP3.LUT R206, R22, 0xfffffff8, RZ, 0xc0, !PT ;  /* 0xfffffff816ce7812 */ /* 0x000fe200078ec0ff */
[----:B------:R-:W-:Y:S01]  /*0cc0*/  IMAD.SHL.U32 R0, R0, 0x8, RZ ;  /* 0x0000000800007824 */ /* 0x000fe200078e00ff */
[----:B------:R-:W-:Y:S01]  /*0cd0*/  LOP3.LUT R11, R7, 0xfffffff8, RZ, 0xc0, !PT ;  /* 0xfffffff8070b7812 */ /* 0x000fe200078ec0ff */
[----:B------:R-:W-:Y:S01]  /*0ce0*/  IMAD R7, R6, 0x40, R5 ;  /* 0x0000004006077824 */ /* 0x000fe200078e0205 */
[----:B------:R-:W-:Y:S01]  /*0cf0*/  SHF.R.S32.HI R5, RZ, 0x4, R4 ;  /* 0x00000004ff057819 */ /* 0x000fe20000011404 */
[----:B------:R-:W-:Y:S01]  /*0d00*/  IMAD.IADD R206, R231, 0x1, -R206 ;  /* 0x00000001e7ce7824 */ /* 0x000fe200078e0ace */
[----:B------:R-:W-:Y:S01]  /*0d10*/  LEA.HI R6, R12, R12, RZ, 0x1 ;  /* 0x0000000c0c067211 */ /* 0x000fe200078f08ff */
[----:B------:R-:W-:Y:S01]  /*0d20*/  IMAD.IADD R10, R10, 0x1, -R11 ;  /* 0x000000010a0a7824 */ /* 0x000fe200078e0a0b */
[----:B------:R-:W-:Y:S01]  /*0d30*/  LEA.HI R4, R4, R5, RZ, 0x1 ;  /* 0x0000000504047211 */ /* 0x000fe200078f08ff */
[C---:B------:R-:W-:Y:S01]  /*0d40*/  IMAD.SHL.U32 R16, R206.reuse, 0x8, RZ ;  /* 0x00000008ce107824 */ /* 0x040fe200078e00ff */
[----:B------:R-:W-:Y:S01]  /*0d50*/  SHF.R.S32.HI R22, RZ, 0x3, R22 ;  /* 0x00000003ff167819 */ /* 0x000fe20000011416 */
[----:B------:R-:W-:Y:S01]  /*0d60*/  IMAD.SHL.U32 R18, R206, 0x4, RZ ;  /* 0x00000004ce127824 */ /* 0x000fe200078e00ff */
[----:B------:R-:W-:Y:S01]  /*0d70*/  LOP3.LUT R4, R4, 0x1ffffffe, RZ, 0xc0, !PT ;  /* 0x1ffffffe04047812 */ /* 0x000fe200078ec0ff */
[----:B------:R-:W-:Y:S01]  /*0d80*/  VIADD R187, R16, 0x40 ;  /* 0x0000004010bb7836 */ /* 0x000fe20000000000 */
[----:B------:R-:W-:Y:S01]  /*0d90*/  SHF.R.S32.HI R224, RZ, 0x7, R3 ;  /* 0x00000007ffe07819 */ /* 0x000fe20000011403 */
[----:B------:R-:W-:Y:S01]  /*0da0*/  VIADD R213, R22, 0x20 ;  /* 0x0000002016d57836 */ /* 0x000fe20000000000 */
[----:B------:R-:W-:Y:S01]  /*0db0*/  LEA.HI R9, R9, R220, RZ, 0x5 ;  /* 0x000000dc09097211 */ /* 0x000fe200078f28ff */
[----:B------:R-:W-:Y:S01]  /*0dc0*/  IMAD.IADD R4, R5, 0x1, -R4 ;  /* 0x0000000105047824 */ /* 0x000fe200078e0a04 */
[----:B------:R-:W-:Y:S01]  /*0dd0*/  LOP3.LUT R5, R6, 0x1ffffffe, RZ, 0xc0, !PT ;  /* 0x1ffffffe06057812 */ /* 0x000fe200078ec0ff */
[C---:B------:R-:W-:Y:S01]  /*0de0*/  VIADD R212, R22.reuse, 0x40 ;  /* 0x0000004016d47836 */ /* 0x040fe20000000000 */
[----:B------:R-:W-:Y:S01]  /*0df0*/  LEA.HI R3, R3, R224, RZ, 0x1 ;  /* 0x000000e003037211 */ /* 0x000fe200078f08ff */
[----:B------:R-:W-:Y:S01]  /*0e00*/  VIADD R211, R22, 0x60 ;  /* 0x0000006016d37836 */ /* 0x000fe20000000000 */
[----:B------:R-:W-:Y:S01]  /*0e10*/  SHF.R.S32.HI R9, RZ, 0x5, R9 ;  /* 0x00000005ff097819 */ /* 0x000fe20000011409 */
[----:B------:R-:W-:Y:S01]  /*0e20*/  IMAD R226, R4, 0x8, R7 ;  /* 0x0000000804e27824 */ /* 0x000fe200078e0207 */
[----:B------:R-:W-:Y:S01]  /*0e30*/  LOP3.LUT R3, R3, 0x3fffffe, RZ, 0xc0, !PT ;  /* 0x03fffffe03037812 */ /* 0x000fe200078ec0ff */
[----:B------:R-:W-:Y:S01]  /*0e40*/  IMAD.IADD R204, R12, 0x1, -R5 ;  /* 0x000000010ccc7824 */ /* 0x000fe200078e0a05 */
[----:B------:R-:W-:Y:S01]  /*0e50*/  LOP3.LUT R201, R0, 0xfffffe00, RZ, 0xc0, !PT ;  /* 0xfffffe0000c97812 */ /* 0x000fe200078ec0ff */
[----:B------:R-:W-:Y:S01]  /*0e60*/  IMAD R10, R9, 0x10, R10 ;  /* 0x00000010090a7824 */ /* 0x000fe200078e020a */
[----:B------:R-:W-:Y:S01]  /*0e70*/  SHF.R.S32.HI R0, RZ, 0x1f, R213 ;  /* 0x0000001fff007819 */ /* 0x000fe200000114d5 */
[----:B------:R-:W-:Y:S01]  /*0e80*/  IMAD.IADD R3, R224, 0x1, -R3 ;  /* 0x00000001e0037824 */ /* 0x000fe200078e0a03 */
        /* <DEDUP_REMOVED lines=9> */
[----:B------:R-:W-:Y:S01]  /*0f20*/  IMAD R225, R3, 0x40, R10 ;  /* 0x0000004003e17824 */ /* 0x000fe200078e020a */
        /* <DEDUP_REMOVED lines=9> */
[----:B------:R-:W-:Y:S01]  /*0fc0*/  IMAD R204, R204, 0x8, R225 ;  /* 0x00000008cccc7824 */ /* 0x000fe200078e02e1 */
[----:B------:R-:W-:-:S02]  /*0fd0*/  LOP3.LUT R205, R3, 0x38, R16, 0xf8, !PT ;  /* 0x0000003803cd7812 */ /* 0x000fc400078ef810 */
[----:B------:R-:W-:Y:S02]  /*0fe0*/  SHF.R.U32.HI R230, RZ, 0x3, R196 ;  /* 0x00000003ffe67819 */ /* 0x000fe400000116c4 */
[--C-:B------:R-:W-:Y:S02]  /*0ff0*/  LOP3.LUT R3, R196, 0x38, R16.reuse, 0xf8, !PT ;  /* 0x00000038c4037812 */ /* 0x100fe400078ef810 */
[----:B------:R-:W-:Y:S02]  /*1000*/  SHF.R.U32.HI R229, RZ, 0x3, R195 ;  /* 0x00000003ffe57819 */ /* 0x000fe400000116c3 */
[----:B------:R-:W-:Y:S02]  /*1010*/  LOP3.LUT R6, R195, 0x38, R16, 0xf8, !PT ;  /* 0x00000038c3067812 */ /* 0x000fe400078ef810 */
[----:B------:R-:W-:Y:S02]  /*1020*/  SHF.R.U32.HI R228, RZ, 0x3, R194 ;  /* 0x00000003ffe47819 */ /* 0x000fe400000116c2 */
[----:B------:R-:W-:-:S02]  /*1030*/  LOP3.LUT R7, R194, 0x38, R16, 0xf8, !PT ;  /* 0x00000038c2077812 */ /* 0x000fc400078ef810 */
[----:B------:R-:W-:Y:S02]  /*1040*/  LOP3.LUT R199, R0, 0xfffffe00, RZ, 0xc0, !PT ;  /* 0xfffffe0000c77812 */ /* 0x000fe400078ec0ff */
[----:B------:R-:W-:Y:S02]  /*1050*/  LOP3.LUT R198, R5, 0xfffffe00, RZ, 0xc0, !PT ;  /* 0xfffffe0005c67812 */ /* 0x000fe400078ec0ff */
[----:B------:R-:W-:Y:S02]  /*1060*/  LOP3.LUT R197, R4, 0xfffffe00, RZ, 0xc0, !PT ;  /* 0xfffffe0004c57812 */ /* 0x000fe400078ec0ff */
[----:B------:R-:W-:Y:S02]  /*1070*/  LOP3.LUT R203, R8, 0x7ffffffc, RZ, 0xc0, !PT ;  /* 0x7ffffffc08cb7812 */ /* 0x000fe400078ec0ff */
[----:B------:R-:W-:Y:S02]  /*1080*/  LOP3.LUT R205, R201, R205, R200, 0xf6, !PT ;  /* 0x000000cdc9cd7212 */ /* 0x000fe400078ef6c8 */
[----:B------:R-:W-:Y:S01]  /*1090*/  LOP3.LUT R0, R199, R3, R230, 0xf6, !PT ;  /* 0x00000003c7007212 */ /* 0x000fe200078ef6e6 */
[----:B------:R-:W-:Y:S01]  /*10a0*/  IMAD.IADD R203, R220, 0x1, -R203 ;  /* 0x00000001dccb7824 */ /* 0x000fe200078e0acb */
        /* <DEDUP_REMOVED lines=10> */
[----:B------:R-:W-:Y:S02]  /*1150*/  SHF.R.S32.HI R215, RZ, 0x1f, R187 ;  /* 0x0000001fffd77819 */ /* 0x000fe400000114bb */
[----:B--2---:R-:W-:-:S07]  /*1160*/  LOP3.LUT R189, R13, 0x1, RZ, 0xfc, !PT ;  /* 0x000000010dbd7812 */ /* 0x004fce00078efcff */
.L_x_9606:
[----:B0---4-:R-:W0:Y:S02]  /*1170*/  LDC.64 R4, c[0x0][0xc88] ;  /* 0x00032200ff047b82 */ /* 0x011e240000000a00 */
[----:B0-----:R-:W-:-:S05]  /*1180*/  IMAD.WIDE R4, R31, 0x4, R4 ;  /* 0x000000041f047825 */ /* 0x001fca00078e0204 */
[----:B--2---:R-:W2:Y:S01]  /*1190*/  LDG.E R210, desc[UR40][R4.64] ;  /* 0x0000002804d27981 */ /* 0x004ea2000c1e1900 */
[----:B------:R-:W-:Y:S05]  /*11a0*/  YIELD ;  /* 0x0000000000007946 */ /* 0x000fea0003800000 */
[----:B------:R-:W-:Y:S01]  /*11b0*/  ULDC.64 UR4, c[0x0][0xa28] ;  /* 0x00028a0000047ab9 */ /* 0x000fe20000000a00 */
[----:B------:R-:W-:Y:S01]  /*11c0*/  ULDC.64 UR8, c[0x0][0xa18] ;  /* 0x0002860000087ab9 */ /* 0x000fe20000000a00 */
[----:B------:R-:W-:Y:S01]  /*11d0*/  ISETP.NE.U32.AND P1, PT, RZ, UR4, PT ;  /* 0x00000004ff007c0c */ /* 0x000fe2000bf25070 */
[----:B------:R-:W-:Y:S01]  /*11e0*/  ULDC.64 UR6, c[0x0][0xa08] ;  /* 0x0002820000067ab9 */ /* 0x000fe20000000a00 */
[----:B------:R-:W-:Y:S01]  /*11f0*/  IMAD.MOV.U32 R3, RZ, RZ, RZ ;  /* 0x000000ffff037224 */ /* 0x000fe200078e00ff */
[----:B------:R-:W-:Y:S01]  /*1200*/  ISETP.NE.U32.AND P0, PT, RZ, UR6, PT ;  /* 0x00000006ff007c0c */ /* 0x000fe2000bf05070 */
[----:B------:R-:W-:Y:S01]  /*1210*/  IMAD.MOV.U32 R31, RZ, RZ, RZ ;  /* 0x000000ffff1f7224 */ /* 0x000fe200078e00ff */
[----:B------:R-:W-:-:S02]  /*1220*/  ISETP.NE.AND.EX P1, PT, RZ, UR5, PT, P1 ;  /* 0x00000005ff007c0c */ /* 0x000fc4000bf25310 */
[----:B------:R-:W-:Y:S02]  /*1230*/  ISETP.NE.AND.EX P0, PT, RZ, UR7, PT, P0 ;  /* 0x00000007ff007c0c */ /* 0x000fe4000bf05300 */
[----:B--2---:R-:W-:Y:S01]  /*1240*/  SHF.R.S32.HI R217, RZ, 0x1f, R210 ;  /* 0x0000001fffd97819 */ /* 0x004fe200000114d2 */
[----:B------:R-:W-:-:S08]  /*1250*/  IMAD.SHL.U32 R208, R210, 0x4, RZ ;  /* 0x00000004d2d07824 */ /* 0x000fd000078e00ff */
[C---:B------:R-:W-:Y:S02]  /*1260*/  @P1 LEA R6, P2, R210.reuse, UR4, 0x2 ;  /* 0x00000004d2061c11 */ /* 0x040fe4000f8410ff */
[C-C-:B------:R-:W-:Y:S02]  /*1270*/  SHF.L.U64.HI R209, R210.reuse, 0x2, R217.reuse ;  /* 0x00000002d2d17819 */ /* 0x140fe400000102d9 */
[----:B------:R-:W-:Y:S02]  /*1280*/  @P1 LEA.HI.X R7, R210, UR5, R217, 0x2, P2 ;  /* 0x00000005d2071c11 */ /* 0x000fe400090f14d9 */
[----:B------:R-:W-:Y:S01]  /*1290*/  ISETP.NE.U32.AND P2, PT, RZ, UR8, PT ;  /* 0x00000008ff007c0c */ /* 0x000fe2000bf45070 */
[----:B------:R-:W-:Y:S01]  /*12a0*/  ULDC UR4, c[0x0][0x288] ;  /* 0x0000a20000047ab9 */ /* 0x000fe20000000800 */
[----:B------:R-:W-:Y:S01]  /*12b0*/  IADD3 R8, P3, R208, UR6, RZ ;  /* 0x00000006d0087c10 */ /* 0x000fe2000ff7e0ff */
[----:B------:R0:W5:Y:S01]  /*12c0*/  @P1 LDG.E R3, desc[UR40][R6.64] ;  /* 0x0000002806031981 */ /* 0x000162000c1e1900 */
[----:B------:R-:W-:Y:S01]  /*12d0*/  ISETP.NE.AND.EX P2, PT, RZ, UR9, PT, P2 ;  /* 0x00000009ff007c0c */ /* 0x000fe2000bf45320 */
[----:B------:R-:W-:Y:S01]  /*12e0*/  IMAD.U32 R192, RZ, RZ, UR4 ;  /* 0x00000004ffc07e24 */ /* 0x000fe2000f8e00ff */
[----:B------:R-:W-:Y:S01]  /*12f0*/  IADD3.X R9, R209, UR7, RZ, P3, !PT ;  /* 0x00000007d1097c10 */ /* 0x000fe20009ffe4ff */
[----:B------:R-:W-:-:S04]  /*1300*/  ULDC.64 UR4, c[0x0][0x418] ;  /* 0x0001060000047ab9 */ /* 0x000fc80000000a00 */
[----:B------:R0:W5:Y:S06]  /*1310*/  @P0 LDG.E R31, desc[UR40][R8.64] ;  /* 0x00000028081f0981 */ /* 0x00016c000c1e1900 */
[----:B------:R-:W-:-:S04]  /*1320*/  @P2 IADD3 R4, P1, R208, UR8, RZ ;  /* 0x00000008d0042c10 */ /* 0x000fc8000ff3e0ff */
[----:B------:R-:W-:-:S05]  /*1330*/  @P2 IADD3.X R5, R209, UR9, RZ, P1, !PT ;  /* 0x00000009d1052c10 */ /* 0x000fca0008ffe4ff */
        /* <DEDUP_REMOVED lines=9> */
[----:B------:R-:W-:Y:S02]  /*13d0*/  IMAD.U32 R28, RZ, RZ, UR4 ;  /* 0x00000004ff1c7e24 */ /* 0x000fe4000f8e00ff */
[----:B------:R-:W-:Y:S01]  /*13e0*/  IMAD.MOV.U32 R27, RZ, RZ, R210 ;  /* 0x000000ffff1b7224 */ /* 0x000fe200078e00d2 */
[----:B0--3--:R-:W-:Y:S06]  /*13f0*/  @P2 BRA `(.L_x_9404) ;  /* 0x0000000000242947 */ /* 0x009fec0003800000 */
        /* <DEDUP_REMOVED lines=9> */
.L_x_9404:
[----:B------:R-:W-:Y:S01]  /*1490*/  ULDC.64 UR4, c[0x0][0xa20] ;  /* 0x0002880000047ab9 */ /* 0x000fe20000000a00 */
[----:B------:R-:W-:Y:S01]  /*14a0*/  IMAD.MOV.U32 R207, RZ, RZ, R30 ;  /* 0x000000ffffcf7224 */ /* 0x000fe200078e001e */
[----:B------:R-:W-:-:S04]  /*14b0*/  ISETP.NE.U32.AND P1, PT, RZ, UR4, PT ;  /* 0x00000004ff007c0c */ /* 0x000fc8000bf25070 */
[----:B------:R-:W-:-:S13]  /*14c0*/  ISETP.NE.AND.EX P1, PT, RZ, UR5, PT, P1 ;  /* 0x00000005ff007c0c */ /* 0x000fda000bf25310 */
[----:B------:R-:W-:Y:S05]  /*14d0*/  @!P1 BRA `(.L_x_9405) ;  /* 0x0000000000109947 */ /* 0x000fea0003800000 */
[----:B------:R-:W-:-:S04]  /*14e0*/  IADD3 R4, P0, R208, UR4, RZ ;  /* 0x00000004d0047c10 */ /* 0x000fc8000ff1e0ff */
[----:B------:R-:W-:-:S05]  /*14f0*/  IADD3.X R5, R209, UR5, RZ, P0, !PT ;  /* 0x00000005d1057c10 */ /* 0x000fca00087fe4ff */
[----:B------:R0:W5:Y:S01]  /*1500*/  LDG.E R28, desc[UR40][R4.64] ;  /* 0x00000028041c7981 */ /* 0x000162000c1e1900 */
[----:B------:R-:W-:Y:S05]  /*1510*/  BRA `(.L_x_9406) ;  /* 0x0000000000107947 */ /* 0x000fea0003800000 */
.L_x_9405:
[----:B------:R-:W-:Y:S05]  /*1520*/  @!P0 BRA `(.L_x_9406) ;  /* 0x00000000000c8947 */ /* 0x000fea0003800000 */
[----:B------:R-:W2:Y:S04]  /*1530*/  LDG.E R5, desc[UR40][R8.64] ;  /* 0x0000002808057981 */ /* 0x000ea8000c1e1900 */
[----:B------:R-:W2:Y:S02]  /*1540*/  LDG.E R28, desc[UR40][R8.64+0x4] ;  /* 0x00000428081c7981 */ /* 0x000ea4000c1e1900 */
[----:B--2---:R-:W-:-:S07]  /*1550*/  IMAD.IADD R28, R28, 0x1, -R5 ;  /* 0x000000011c1c7824 */ /* 0x004fce00078e0a05 */
.L_x_9406:
        /* <DEDUP_REMOVED lines=16> */
[----:B------:R-:W-:-:S04]  /*1660*/  IMAD.SHL.U32 R191, R29, 0x80, RZ ;  /* 0x000000801dbf7824 */ /* 0x000fc800078e00ff */
[----:B0-----:R-:W-:-:S08]  /*1670*/  VIADD R4, R191, 0x7f ;  /* 0x0000007fbf047836 */ /* 0x001fd00000000000 */
[----:B------:R-:W0:Y:S08]  /*1680*/  @P1 LDC R11, c[0x0][0x44c] ;  /* 0x00011300ff0b1b82 */ /* 0x000e300000000800 */
[----:B------:R-:W1:Y:S01]  /*1690*/  @P1 LDC R5, c[0x0][0x450] ;  /* 0x00011400ff051b82 */ /* 0x000e620000000800 */
[----:B--2---:R-:W-:Y:S02]  /*16a0*/  @P0 IMAD.IADD R24, R9, 0x1, -R0 ;  /* 0x0000000109180824 */ /* 0x004fe400078e0a00 */
[----:B------:R-:W-:-:S02]  /*16b0*/  IMAD.IADD R9, R28, 0x1, -R3 ;  /* 0x000000011c097824 */ /* 0x000fc400078e0a03 */
[----:B0-----:R-:W-:-:S04]  /*16c0*/  @P1 IMAD.HI.U32 R0, R4, R11, RZ ;  /* 0x0000000b04001227 */ /* 0x001fc800078e00ff */
[----:B------:R-:W-:Y:S01]  /*16d0*/  IMAD.IADD R193, R9, 0x1, R24 ;  /* 0x0000000109c17824 */ /* 0x000fe200078e0218 */
[----:B-1----:R-:W-:Y:S01]  /*16e0*/  @P1 SHF.R.U32.HI R4, RZ, R5, R0 ;  /* 0x00000005ff041219 */ /* 0x002fe20000011600 */
[----:B------:R-:W-:Y:S02]  /*16f0*/  IMAD.MOV R25, RZ, RZ, -R9 ;  /* 0x000000ffff197224 */ /* 0x000fe400078e0a09 */
[C---:B------:R-:W-:Y:S01]  /*1700*/  VIADD R0, R193.reuse, 0x7f ;  /* 0x0000007fc1007836 */ /* 0x040fe20000000000 */
[----:B------:R-:W-:Y:S02]  /*1710*/  IADD3 R128, R193, 0x80, -R192 ;  /* 0x00000080c1807810 */ /* 0x000fe40007ffe8c0 */
[----:B------:R-:W-:Y:S02]  /*1720*/  VIMNMX R25, RZ, R25, !PT ;  /* 0x00000019ff197248 */ /* 0x000fe40007fe0100 */
[----:B------:R-:W-:Y:S01]  /*1730*/  SHF.R.S32.HI R3, RZ, 0x1f, R0 ;  /* 0x0000001fff037819 */ /* 0x000fe20000011400 */
[----:B------:R-:W-:-:S03]  /*1740*/  IMAD.IADD R4, R128, 0x1, R4 ;  /* 0x0000000180047824 */ /* 0x000fc600078e0204 */
[----:B------:R-:W-:Y:S02]  /*1750*/  LEA.HI R3, R3, R0, RZ, 0x7 ;  /* 0x0000000003037211 */ /* 0x000fe400078f38ff */
[----:B------:R-:W-:Y:S02]  /*1760*/  SHF.R.S32.HI R5, RZ, 0x1f, R4 ;  /* 0x0000001fff057819 */ /* 0x000fe40000011404 */
[----:B------:R-:W-:Y:S02]  /*1770*/  SHF.R.S32.HI R129, RZ, 0x7, R3 ;  /* 0x00000007ff817819 */ /* 0x000fe40000011403 */
[----:B------:R-:W-:-:S04]  /*1780*/  LEA.HI R5, R5, R4, RZ, 0x7 ;  /* 0x0000000405057211 */ /* 0x000fc800078f38ff */
[----:B------:R-:W-:-:S04]  /*1790*/  SHF.R.S32.HI R0, RZ, 0x7, R5 ;  /* 0x00000007ff007819 */ /* 0x000fc80000011405 */
[----:B------:R-:W-:-:S05]  /*17a0*/  VIMNMX R0, R129, R0, PT ;  /* 0x0000000081007248 */ /* 0x000fca0003fe0100 */
[----:B------:R-:W-:-:S05]  /*17b0*/  IMAD R3, R0, 0x80, -R9 ;  /* 0x0000008000037824 */ /* 0x000fca00078e0a09 */
[----:B------:R-:W-:-:S04]  /*17c0*/  VIMNMX R0, R3, R24, PT ;  /* 0x0000001803007248 */ /* 0x000fc80003fe0100 */
[----:B------:R-:W-:Y:S02]  /*17d0*/  ISETP.GT.AND P0, PT, R0, R25, PT ;  /* 0x000000190000720c */ /* 0x000fe40003f04270 */
[----:B------:R-:W-:-:S05]  /*17e0*/  SHF.R.U32.HI R25, RZ, 0x7, R25 ;  /* 0x00000007ff197819 */ /* 0x000fca0000011619 */
[----:B------:R-:W-:-:S06]  /*17f0*/  IMAD.MOV.U32 R26, RZ, RZ, R25 ;  /* 0x000000ffff1a7224 */ /* 0x000fcc00078e0019 */
[----:B------:R-:W-:-:S05]  /*1800*/  @P0 VIADD R0, R0, 0x7f ;  /* 0x0000007f00000836 */ /* 0x000fca0000000000 */
[----:B------:R-:W-:-:S04]  /*1810*/  @P0 SHF.R.S32.HI R3, RZ, 0x1f, R0 ;  /* 0x0000001fff030819 */ /* 0x000fc80000011400 */
[----:B------:R-:W-:-:S04]  /*1820*/  @P0 LEA.HI R3, R3, R0, RZ, 0x7 ;  /* 0x0000000003030211 */ /* 0x000fc800078f38ff */
[----:B------:R-:W-:Y:S02]  /*1830*/  @P0 SHF.R.S32.HI R26, RZ, 0x7, R3 ;  /* 0x00000007ff1a0819 */ /* 0x000fe40000011403 */
[----:B------:R-:W-:Y:S02]  /*1840*/  PLOP3.LUT P0, PT, PT, PT, PT, 0x80, 0x0 ;  /* 0x000000000000781c */ /* 0x000fe40003f0f070 */
        /* <DEDUP_REMOVED lines=22> */
.L_x_9409:
[----:B------:R-:W-:Y:S05]  /*19b0*/  BSYNC B6 ;  /* 0x0000000000067941 */ /* 0x000fea0003800000 */
.L_x_9408:
        /* <DEDUP_REMOVED lines=20> */
.L_x_9411:
[----:B------:R-:W-:Y:S05]  /*1b00*/  BSYNC B6 ;  /* 0x0000000000067941 */ /* 0x000fea0003800000 */
.L_x_9410:
[----:B------:R-:W-:Y:S01]  /*1b10*/  ULDC.64 UR4, c[0x0][0x9f8] ;  /* 0x00027e0000047ab9 */ /* 0x000fe20000000a00 */
[----:B------:R-:W0:Y:S01]  /*1b20*/  S2R R33, SR_TID.X ;  /* 0x0000000000217919 */ /* 0x000e220000002100 */
[----:B------:R-:W-:Y:S01]  /*1b30*/  ISETP.NE.U32.AND P0, PT, RZ, UR4, PT ;  /* 0x00000004ff007c0c */ /* 0x000fe2000bf05070 */
[----:B------:R-:W1:Y:S01]  /*1b40*/  LDC.64 R102, c[0x0][0x300] ;  /* 0x0000c000ff667b82 */ /* 0x000e620000000a00 */
[----:B------:R-:W-:Y:S01]  /*1b50*/  IMAD.IADD R47, R31, 0x1, R28 ;  /* 0x000000011f2f7824 */ /* 0x000fe200078e021c */
[----:B------:R-:W-:Y:S01]  /*1b60*/  ULDC.64 UR6, c[0x0][0xa08] ;  /* 0x0002820000067ab9 */ /* 0x000fe20000000a00 */
[----:B------:R-:W-:Y:S02]  /*1b70*/  ISETP.NE.AND.EX P0, PT, RZ, UR5, PT, P0 ;  /* 0x00000005ff007c0c */ /* 0x000fe4000bf05300 */
[----:B------:R-:W-:-:S03]  /*1b80*/  SHF.R.S32.HI R8, RZ, 0x1f, R30 ;  /* 0x0000001fff087819 */ /* 0x000fc6000001141e */
[----:B------:R-:W2:Y:S08]  /*1b90*/  LDC R39, c[0x0][0x3f4] ;  /* 0x0000fd00ff277b82 */ /* 0x000eb00000000800 */
[----:B------:R-:W-:Y:S01]  /*1ba0*/  @P0 IADD3 R4, P1, R208, UR4, RZ ;  /* 0x00000004d0040c10 */ /* 0x000fe2000ff3e0ff */
[----:B------:R-:W3:Y:S03]  /*1bb0*/  LDC.64 R12, c[0x0][0x3f8] ;  /* 0x0000fe00ff0c7b82 */ /* 0x000ee60000000a00 */
[----:B------:R-:W-:Y:S01]  /*1bc0*/  @P0 IADD3.X R5, R209, UR5, RZ, P1, !PT ;  /* 0x00000005d1050c10 */ /* 0x000fe20008ffe4ff */
[----:B------:R-:W-:-:S04]  /*1bd0*/  ULDC.64 UR4, c[0x0][0x308] ;  /* 0x0000c20000047ab9 */ /* 0x000fc80000000a00 */
[----:B------:R4:W4:Y:S01]  /*1be0*/  @P0 LDG.E R27, desc[UR40][R4.64] ;  /* 0x00000028041b0981 */ /* 0x000922000c1e1900 */
[----:B------:R-:W-:Y:S01]  /*1bf0*/  SHF.R.S32.HI R43, RZ, 0x1f, R47 ;  /* 0x0000001fff2b7819 */ /* 0x000fe2000001142f */
[-C--:B-1----:R-:W-:Y:S01]  /*1c00*/  IMAD.WIDE.U32 R6, R47, R102.reuse, RZ ;  /* 0x000000662f067225 */ /* 0x082fe200078e00ff */
[----:B------:R-:W-:Y:S02]  /*1c10*/  ISETP.NE.U32.AND P0, PT, RZ, UR6, PT ;  /* 0x00000006ff007c0c */ /* 0x000fe4000bf05070 */
[----:B0-----:R-:W-:Y:S01]  /*1c20*/  SHF.R.U32.HI R33, RZ, 0x7, R33 ;  /* 0x00000007ff217819 */ /* 0x001fe20000011621 */
[-C--:B------:R-:W-:Y:S01]  /*1c30*/  IMAD R0, R43, R102.reuse, RZ ;  /* 0x000000662b007224 */ /* 0x080fe200078e02ff */
[----:B------:R-:W-:Y:S01]  /*1c40*/  ISETP.NE.AND.EX P0, PT, RZ, UR7, PT, P0 ;  /* 0x00000007ff007c0c */ /* 0x000fe2000bf05300 */
[----:B------:R-:W-:Y:S01]  /*1c50*/  IMAD.SHL.U32 R92, R102, 0x20, RZ ;  /* 0x00000020665c7824 */ /* 0x000fe200078e00ff */
[----:B------:R-:W-:Y:S01]  /*1c60*/  ISETP.NE.AND P6, PT, R33, 0x1, PT ;  /* 0x000000012100780c */ /* 0x000fe20003fc5270 */
[----:B------:R-:W-:Y:S01]  /*1c70*/  IMAD R3, R47, R103, R0 ;  /* 0x000000672f037224 */ /* 0x000fe200078e0200 */
[----:B--2---:R-:W-:Y:S01]  /*1c80*/  ISETP.GE.AND P2, PT, R16, R39, PT ;  /* 0x000000271000720c */ /* 0x004fe20003f46270 */
[----:B------:R-:W-:Y:S01]  /*1c90*/  IMAD.WIDE.U32 R44, R22, R102, R16 ;  /* 0x00000066162c7225 */ /* 0x000fe200078e0010 */
[----:B-----5:R-:W-:-:S02]  /*1ca0*/  SHF.R.S32.HI R31, RZ, 0x1f, R113 ;  /* 0x0000001fff1f7819 */ /* 0x020fc40000011471 */
[----:B------:R-:W-:Y:S01]  /*1cb0*/  SHF.L.U64.HI R93, R102, 0x5, R103 ;  /* 0x00000005665d7819 */ /* 0x000fe20000010267 */
[----:B------:R-:W-:Y:S01]  /*1cc0*/  IMAD.IADD R7, R7, 0x1, R3 ;  /* 0x0000000107077824 */ /* 0x000fe200078e0203 */
[----:B---3--:R-:W-:Y:S01]  /*1cd0*/  SHF.L.U64.HI R21, R12, 0x5, R13 ;  /* 0x000000050c157819 */ /* 0x008fe2000001020d */
[----:B------:R-:W-:Y:S01]  /*1ce0*/  IMAD R3, R8, UR4, RZ ;  /* 0x0000000408037c24 */ /* 0x000fe2000f8e02ff */
[----:B------:R-:W-:Y:S01]  /*1cf0*/  SHF.R.S32.HI R118, RZ, 0x1f, R213 ;  /* 0x0000001fff767819 */ /* 0x000fe200000114d5 */
[C---:B----4-:R-:W-:Y:S01]  /*1d00*/  IMAD.WIDE.U32 R4, R30.reuse, UR4, R6 ;  /* 0x000000041e047c25 */ /* 0x050fe2000f8e0006 */
[----:B------:R-:W-:Y:S01]  /*1d10*/  SHF.R.S32.HI R117, RZ, 0x1f, R212 ;  /* 0x0000001fff757819 */ /* 0x000fe200000114d4 */
[----:B------:R-:W0:Y:S01]  /*1d20*/  LDC.64 R6, c[0x0][0x408] ;  /* 0x00010200ff067b82 */ /* 0x000e220000000a00 */
[----:B------:R-:W-:Y:S01]  /*1d30*/  SHF.R.S32.HI R116, RZ, 0x1f, R211 ;  /* 0x0000001fff747819 */ /* 0x000fe200000114d3 */
[----:B------:R-:W-:Y:S01]  /*1d40*/  IMAD R3, R30, UR5, R3 ;  /* 0x000000051e037c24 */ /* 0x000fe2000f8e0203 */
[----:B------:R-:W-:Y:S01]  /*1d50*/  ULDC.64 UR4, c[0x0][0x310] ;  /* 0x0000c40000047ab9 */ /* 0x000fe20000000a00 */
[----:B------:R-:W-:-:S04]  /*1d60*/  IMAD.WIDE.U32 R10, R22, R12, R16 ;  /* 0x0000000c160a7225 */ /* 0x000fc800078e0010 */
[----:B------:R-:W-:Y:S02]  /*1d70*/  IMAD.IADD R5, R5, 0x1, R3 ;  /* 0x0000000105057824 */ /* 0x000fe400078e0203 */
[----:B------:R-:W-:-:S04]  /*1d80*/  IMAD.WIDE.U32 R130, R22, R102, R92 ;  /* 0x0000006616827225 */ /* 0x000fc800078e005c */
[----:B------:R-:W-:Y:S02]  /*1d90*/  IMAD R32, R31, R12, RZ ;  /* 0x0000000c1f207224 */ /* 0x000fe400078e02ff */
[----:B------:R-:W-:Y:S02]  /*1da0*/  IMAD.SHL.U32 R112, R39, 0x2, RZ ;  /* 0x0000000227707824 */ /* 0x000fe400078e00ff */
[----:B------:R-:W-:Y:S02]  /*1db0*/  IMAD R37, R113, R13, R32 ;  /* 0x0000000d71257224 */ /* 0x000fe400078e0220 */
        /* <DEDUP_REMOVED lines=10> */
[----:B------:R-:W-:Y:S01]  /*1e60*/  IADD3 R42, P4, R100, 0x40, RZ ;  /* 0x00000040642a7810 */ /* 0x000fe20007f9e0ff */
[----:B------:R-:W-:Y:S02]  /*1e70*/  IMAD.X R47, R216, 0x1, R43, P0 ;  /* 0x00000001d82f7824 */ /* 0x000fe400000e062b */
        /* <DEDUP_REMOVED lines=11> */
[----:B------:R-:W-:Y:S01]  /*1f30*/  IMAD R0, R9, UR4, RZ ;  /* 0x0000000409007c24 */ /* 0x000fe2000f8e02ff */
[----:B------:R-:W-:Y:S01]  /*1f40*/  @!P6 BAR.SYNC.DEFER_BLOCKING 0x9, 0x100 ;  /* 0x024400000000eb1d */ /* 0x000fe20000010000 */
[----:B------:R-:W-:Y:S01]  /*1f50*/  IMAD.WIDE.U32 R8, R22, R6, R18 ;  /* 0x0000000616087225 */ /* 0x000fe200078e0012 */
[----:B------:R-:W-:-:S03]  /*1f60*/  IADD3 R39, P0, R100, R44, RZ ;  /* 0x0000002c64277210 */ /* 0x000fc60007f1e0ff */
[----:B------:R-:W-:Y:S01]  /*1f70*/  IMAD.IADD R3, R16, 0x1, R3 ;  /* 0x0000000110037824 */ /* 0x000fe200078e0203 */
[----:B------:R-:W-:Y:S01]  /*1f80*/  IADD3 R43, P3, R39, 0x40, RZ ;  /* 0x00000040272b7810 */ /* 0x000fe20007f7e0ff */
[C---:B------:R-:W-:Y:S02]  /*1f90*/  IMAD R109, R99.reuse, UR5, R0 ;  /* 0x00000005636d7c24 */ /* 0x040fe4000f8e0200 */
[-C--:B------:R-:W-:Y:S01]  /*1fa0*/  IMAD R0, R216, R12.reuse, RZ ;  /* 0x0000000cd8007224 */ /* 0x080fe200078e02ff */
[----:B------:R-:W-:Y:S01]  /*1fb0*/  SHF.R.S32.HI R20, RZ, 0x1f, R3 ;  /* 0x0000001fff147819 */ /* 0x000fe20000011403 */
[----:B------:R-:W-:Y:S01]  /*1fc0*/  IMAD.WIDE.U32 R98, R99, UR4, R4 ;  /* 0x0000000463627c25 */ /* 0x000fe2000f8e0004 */
[----:B------:R-:W-:Y:S02]  /*1fd0*/  ULDC UR4, c[0x0][0x2f4] ;  /* 0x0000bd0000047ab9 */ /* 0x000fe40000000800 */
[CC--:B------:R-:W-:Y:S01]  /*1fe0*/  LEA.HI R105, R20.reuse, R3.reuse, RZ, 0x3 ;  /* 0x0000000314697211 */ /* 0x0c0fe200078f18ff */
[----:B------:R-:W-:Y:S01]  /*1ff0*/  IMAD.MOV.U32 R90, RZ, RZ, R8 ;  /* 0x000000ffff5a7224 */ /* 0x000fe200078e0008 */
[----:B------:R-:W-:Y:S01]  /*2000*/  LEA.HI R8, R20, R3, RZ, 0x6 ;  /* 0x0000000314087211 */ /* 0x000fe200078f30ff */
[----:B------:R-:W-:Y:S01]  /*2010*/  IMAD.WIDE.U32 R4, R22, R12, R18 ;  /* 0x0000000c16047225 */ /* 0x000fe200078e0012 */
[----:B------:R-:W-:-:S02]  /*2020*/  LOP3.LUT R20, R195, 0x38, R105, 0xf8, !PT ;  /* 0x00000038c3147812 */ /* 0x000fc400078ef869 */
[C---:B------:R-:W-:Y:S01]  /*2030*/  LOP3.LUT R40, R105.reuse, 0xfffffff8, RZ, 0xc0, !PT ;  /* 0xfffffff869287812 */ /* 0x040fe200078ec0ff */
[----:B------:R-:W-:Y:S01]  /*2040*/  IMAD R15, R22, R13, R0 ;  /* 0x0000000d160f7224 */ /* 0x000fe200078e0200 */
[----:B------:R-:W-:Y:S01]  /*2050*/  LOP3.LUT R29, R20, R229, RZ, 0x3c, !PT ;  /* 0x000000e5141d7212 */ /* 0x000fe200078e3cff */
[----:B------:R-:W-:Y:S01]  /*2060*/  IMAD.SHL.U32 R3, R8, 0x80, RZ ;  /* 0x0000008008037824 */ /* 0x000fe200078e00ff */
[----:B------:R-:W-:Y:S01]  /*2070*/  LOP3.LUT R8, R105, 0x38, RZ, 0xc0, !PT ;  /* 0x0000003869087812 */ /* 0x000fe200078ec0ff */
[----:B------:R-:W-:Y:S01]  /*2080*/  IMAD.IADD R5, R5, 0x1, R15 ;  /* 0x0000000105057824 */ /* 0x000fe200078e020f */
[----:B------:R-:W-:Y:S01]  /*2090*/  SHF.L.U64.HI R20, R12, 0x6, R13 ;  /* 0x000000060c147819 */ /* 0x000fe2000001020d */
[----:B------:R-:W-:Y:S01]  /*20a0*/  IMAD.IADD R11, R15, 0x1, R11 ;  /* 0x000000010f0b7824 */ /* 0x000fe200078e020b */
[----:B------:R-:W-:Y:S01]  /*20b0*/  P2R R0, PR, RZ, 0x4 ;  /* 0x00000004ff007803 */ /* 0x000fe20000000000 */
[----:B------:R-:W-:Y:S01]  /*20c0*/  IMAD.WIDE.U32 R14, R22, R6, R16 ;  /* 0x00000006160e7225 */ /* 0x000fe200078e0010 */
[----:B------:R-:W-:-:S02]  /*20d0*/  ISETP.GE.AND P2, PT, R16, UR4, PT ;  /* 0x0000000410007c0c */ /* 0x000fc4000bf46270 */
[----:B------:R-:W-:Y:S01]  /*20e0*/  SHF.R.S32.HI R106, RZ, 0x1f, R40 ;  /* 0x0000001fff6a7819 */ /* 0x000fe20000011428 */
[----:B------:R-:W-:Y:S01]  /*20f0*/  IMAD.MOV.U32 R88, RZ, RZ, R14 ;  /* 0x000000ffff587224 */ /* 0x000fe200078e000e */
[----:B------:R-:W-:Y:S01]  /*2100*/  LOP3.LUT R14, R3, 0xffffe000, RZ, 0xc0, !PT ;  /* 0xffffe000030e7812 */ /* 0x000fe200078ec0ff */
[----:B------:R-:W-:Y:S01]  /*2110*/  IMAD.WIDE.U32 R96, R113, R12, R4 ;  /* 0x0000000c71607225 */ /* 0x000fe200078e0004 */
[----:B------:R-:W-:Y:S02]  /*2120*/  LOP3.LUT R3, R8, 0x1c0, R227, 0xf8, !PT ;  /* 0x000001c008037812 */ /* 0x000fe400078ef8e3 */
[----:B------:R-:W-:Y:S01]  /*2130*/  IADD3 R29, R29, R14, R198 ;  /* 0x0000000e1d1d7210 */ /* 0x000fe20007ffe0c6 */
[----:B------:R-:W-:Y:S01]  /*2140*/  IMAD R4, R31, R6, RZ ;  /* 0x000000061f047224 */ /* 0x000fe200078e02ff */
[----:B------:R-:W-:Y:S01]  /*2150*/  LOP3.LUT R3, R3, R200, RZ, 0x3c, !PT ;  /* 0x000000c803037212 */ /* 0x000fe200078e3cff */
[----:B------:R-:W-:Y:S01]  /*2160*/  IMAD.IADD R91, R9, 0x1, R89 ;  /* 0x00000001095b7824 */ /* 0x000fe200078e0259 */
[----:B------:R-:W-:Y:S01]  /*2170*/  LOP3.LUT R9, R196, 0x38, R105, 0xf8, !PT ;  /* 0x00000038c4097812 */ /* 0x000fe200078ef869 */
[----:B------:R-:W-:Y:S01]  /*2180*/  IMAD R49, R113, R7, R4 ;  /* 0x0000000771317224 */ /* 0x000fe200078e0204 */
[----:B------:R-:W-:Y:S01]  /*2190*/  IADD3 R27, R3, R14, R201 ;  /* 0x0000000e031b7210 */ /* 0x000fe20007ffe0c9 */
[----:B------:R-:W-:Y:S01]  /*21a0*/  IMAD R3, R216, R102, RZ ;  /* 0x00000066d8037224 */ /* 0x000fe200078e02ff */
[----:B------:R-:W-:Y:S01]  /*21b0*/  IADD3 R4, P1, R92, R130, RZ ;  /* 0x000000825c047210 */ /* 0x000fe20007f3e0ff */
[----:B------:R-:W-:Y:S01]  /*21c0*/  IMAD.IADD R89, R89, 0x1, R15 ;  /* 0x0000000159597824 */ /* 0x000fe200078e020f */
[----:B------:R-:W-:Y:S01]  /*21d0*/  LOP3.LUT R15, R194, 0x38, R105, 0xf8, !PT ;  /* 0x00000038c20f7812 */ /* 0x000fe200078ef869 */
[----:B------:R-:W-:Y:S01]  /*21e0*/  IMAD R35, R22, R103, R3 ;  /* 0x0000006716237224 */ /* 0x000fe200078e0203 */
[----:B------:R-:W-:Y:S01]  /*21f0*/  LOP3.LUT R9, R9, R230, RZ, 0x3c, !PT ;  /* 0x000000e609097212 */ /* 0x000fe200078e3cff */
[----:B------:R-:W-:Y:S01]  /*2200*/  IMAD.WIDE.U32 R94, R113, R12, R10 ;  /* 0x0000000c715e7225 */ /* 0x000fe200078e000a */
[----:B------:R-:W-:-:S02]  /*2210*/  LOP3.LUT R15, R15, R228, RZ, 0x3c, !PT ;  /* 0x000000e40f0f7212 */ /* 0x000fc400078e3cff */
[C---:B------:R-:W-:Y:S01]  /*2220*/  SHF.L.U64.HI R3, R102.reuse, 0x7, R103 ;  /* 0x0000000766037819 */ /* 0x040fe20000010267 */
[----:B------:R-:W-:Y:S01]  /*2230*/  IMAD.IADD R5, R35, 0x1, R131 ;  /* 0x0000000123057824 */ /* 0x000fe200078e0283 */
[----:B------:R-:W-:Y:S01]  /*2240*/  SHF.L.U64.HI R31, R102, 0x6, R103 ;  /* 0x00000006661f7819 */ /* 0x000fe20000010267 */
[----:B------:R-:W-:Y:S01]  /*2250*/  IMAD.IADD R34, R45, 0x1, R35 ;  /* 0x000000012d227824 */ /* 0x000fe200078e0223 */
[----:B------:R-:W-:Y:S01]  /*2260*/  IADD3 R30, R9, R14, R199 ;  /* 0x0000000e091e7210 */ /* 0x000fe20007ffe0c7 */
[----:B------:R-:W-:Y:S01]  /*2270*/  IMAD.X R32, R5, 0x1, R93, P1 ;  /* 0x0000000105207824 */ /* 0x000fe200008e065d */
[----:B------:R-:W-:Y:S01]  /*2280*/  IADD3 R33, P1, R4, R92, RZ ;  /* 0x0000005c04217210 */ /* 0x000fe20007f3e0ff */
[----:B------:R-:W-:Y:S01]  /*2290*/  IMAD.WIDE.U32 R90, R113, R6, R90 ;  /* 0x00000006715a7225 */ /* 0x000fe200078e005a */
[----:B------:R-:W-:Y:S02]  /*22a0*/  IADD3 R28, R15, R14, R197 ;  /* 0x0000000e0f1c7210 */ /* 0x000fe40007ffe0c5 */
[----:B------:R-:W-:Y:S01]  /*22b0*/  SHF.L.U64.HI R15, R12, 0x7, R13 ;  /* 0x000000070c0f7819 */ /* 0x000fe2000001020d */
[----:B------:R-:W-:Y:S01]  /*22c0*/  IMAD.WIDE.U32 R88, R113, R6, R88 ;  /* 0x0000000671587225 */ /* 0x000fe200078e0058 */
[----:B------:R-:W-:-:S02]  /*22d0*/  SHF.L.U64.HI R11, R6, 0x5, R7 ;  /* 0x00000005060b7819 */ /* 0x000fc40000010207 */
[----:B------:R-:W-:Y:S01]  /*22e0*/  SHF.L.U64.HI R10, R6, 0x6, R7 ;  /* 0x00000006060a7819 */ /* 0x000fe20000010207 */
[----:B------:R-:W-:Y:S01]  /*22f0*/  IMAD.X R103, R34, 0x1, R41, P0 ;  /* 0x0000000122677824 */ /* 0x000fe200000e0629 */
[----:B------:R-:W-:Y:S01]  /*2300*/  SHF.L.U64.HI R9, R6, 0x7, R7 ;  /* 0x0000000706097819 */ /* 0x000fe20000010207 */
[C---:B------:R-:W-:Y:S01]  /*2310*/  IMAD.SHL.U32 R14, R12.reuse, 0x20, RZ ;  /* 0x000000200c0e7824 */ /* 0x040fe200078e00ff */
[----:B------:R-:W-:Y:S01]  /*2320*/  SHF.R.S32.HI R105, RZ, 0x3, R105 ;  /* 0x00000003ff697819 */ /* 0x000fe20000011469 */
[----:B------:R-:W-:Y:S02]  /*2330*/  IMAD.SHL.U32 R13, R12, 0x40, RZ ;  /* 0x000000400c0d7824 */ /* 0x000fe400078e00ff */
[C---:B------:R-:W-:Y:S02]  /*2340*/  IMAD.SHL.U32 R8, R6.reuse, 0x20, RZ ;  /* 0x0000002006087824 */ /* 0x040fe400078e00ff */
[----:B------:R-:W-:Y:S02]  /*2350*/  IMAD.SHL.U32 R7, R6, 0x40, RZ ;  /* 0x0000004006077824 */ /* 0x000fe400078e00ff */
[----:B------:R-:W-:Y:S01]  /*2360*/  IMAD.X R35, R32, 0x1, R93, P1 ;  /* 0x0000000120237824 */ /* 0x000fe200008e065d */
[----:B------:R-:W-:Y:S01]  /*2370*/  ISETP.GE.AND P1, PT, R187, UR4, PT ;  /* 0x00000004bb007c0c */ /* 0x000fe2000bf26270 */
[----:B------:R-:W-:-:S02]  /*2380*/  IMAD.IADD R36, R97, 0x1, R37 ;  /* 0x0000000161247824 */ /* 0x000fc400078e0225 */
[----:B------:R-:W-:Y:S02]  /*2390*/  IMAD.SHL.U32 R12, R12, 0x80, RZ ;  /* 0x000000800c0c7824 */ /* 0x000fe400078e00ff */
[----:B------:R-:W-:Y:S02]  /*23a0*/  IMAD.SHL.U32 R6, R6, 0x80, RZ ;  /* 0x0000008006067824 */ /* 0x000fe400078e00ff */
[----:B------:R-:W-:Y:S02]  /*23b0*/  IMAD.IADD R37, R37, 0x1, R95 ;  /* 0x0000000125257824 */ /* 0x000fe400078e025f */
[----:B------:R-:W-:Y:S02]  /*23c0*/  IMAD.IADD R38, R91, 0x1, R49 ;  /* 0x000000015b267824 */ /* 0x000fe400078e0231 */
[----:B------:R-:W-:Y:S02]  /*23d0*/  IMAD.IADD R104, R49, 0x1, R89 ;  /* 0x0000000131687824 */ /* 0x000fe400078e0259 */
[----:B------:R-:W-:-:S02]  /*23e0*/  IMAD.X R108, RZ, RZ, R103, P3 ;  /* 0x000000ffff6c7224 */ /* 0x000fc400018e0667 */
[----:B------:R-:W-:-:S07]  /*23f0*/  IMAD.IADD R109, R99, 0x1, R109 ;  /* 0x00000001636d7824 */ /* 0x000fce00078e026d */
.L_x_9497:
        /* <DEDUP_REMOVED lines=56> */
.L_x_9416:
[----:B------:R-:W-:Y:S05]  /*2780*/  BSYNC B1 ;  /* 0x0000000000017941 */ /* 0x000fea0003800000 */
.L_x_9415:
        /* <DEDUP_REMOVED lines=42> */
.L_x_9418:
[----:B------:R-:W-:Y:S05]  /*2a30*/  BSYNC B1 ;  /* 0x0000000000017941 */ /* 0x000fea0003800000 */
.L_x_9417:
        /* <DEDUP_REMOVED lines=48> */
.L_x_9420:
[----:B------:R-:W-:Y:S05]  /*2d40*/  BSYNC B1 ;  /* 0x0000000000017941 */ /* 0x000fea0003800000 */
.L_x_9419:
        /* <DEDUP_REMOVED lines=31> */
.L_x_9422:
[----:B------:R-:W-:Y:S05]  /*2f40*/  BSYNC B1 ;  /* 0x0000000000017941 */ /* 0x000fea0003800000 */
.L_x_9421:
        /* <DEDUP_REMOVED lines=35> */
.L_x_9423:
[----:B------:R-:W-:Y:S01]  /*3180*/  IMAD R110, R23, 0x8, R2 ;  /* 0x00000008176e7824 */ /* 0x000fe200078e0202 */
[----:B------:R-:W-:Y:S01]  /*3190*/  SHF.L.U32 R119, R188, 0x1f, RZ ;  /* 0x0000001fbc777819 */ /* 0x000fe200000006ff */
[----:B------:R-:W-:Y:S03]  /*31a0*/  BSSY B1, `(.L_x_9424) ;  /* 0x0000003000017945 */ /* 0x000fe60003800000 */
[----:B------:R-:W0:Y:S02]  /*31b0*/  SYNCS.PHASECHK.TRANS64.TRYWAIT P6, [R110+URZ+0x28890], R119 ;  /* 0x028890776e0075a7 */ /* 0x000e2400080c017f */
[----:B0-----:R-:W-:Y:S05]  /*31c0*/  @!P6 BRA `(.L_x_9425) ;  /* 0x000001dc00e4e947 */ /* 0x001fea0003800000 */
.L_x_9766:
[----:B------:R-:W-:Y:S05]  /*31d0*/  BSYNC B1 ;  /* 0x0000000000017941 */ /* 0x000fea0003800000 */
.L_x_9424:
        /* <DEDUP_REMOVED lines=12> */
[----:B------:R-:W-:Y:S02]  /*32a0*/  SHF.R.U64 R166, R86, 0x10, R87 ;  /* 0x0000001056a67819 */ /* 0x000fe40000001257 */
[----:B------:R-:W-:Y:S01]  /*32b0*/  SHF.R.U64 R165, R84, 0x10, R85 ;  /* 0x0000001054a57819 */ /* 0x000fe20000001255 */
[----:B--2---:R-:W-:Y:S01]  /*32c0*/  IMAD.U32 R84, R50, 0x10000, RZ ;  /* 0x0001000032547824 */ /* 0x004fe200078e00ff */
[----:B------:R-:W-:Y:S02]  /*32d0*/  SHF.R.U32.HI R164, RZ, 0x10, R87 ;  /* 0x00000010ffa47819 */ /* 0x000fe40000011657 */
[----:B------:R-:W-:Y:S02]  /*32e0*/  PRMT R161, R161, 0x5410, R166 ;  /* 0x00005410a1a17816 */ /* 0x000fe400000000a6 */
[----:B------:R-:W-:Y:S02]  /*32f0*/  PRMT R162, R162, 0x5410, R165 ;  /* 0x00005410a2a27816 */ /* 0x000fe400000000a5 */
[----:B------:R-:W-:-:S02]  /*3300*/  SHF.R.U32.HI R168, RZ, 0x10, R85 ;  /* 0x00000010ffa87819 */ /* 0x000fc40000011655 */
[----:B------:R-:W-:Y:S02]  /*3310*/  PRMT R159, R159, 0x5410, R164 ;  /* 0x000054109f9f7816 */ /* 0x000fe400000000a4 */
[----:B------:R-:W-:Y:S02]  /*3320*/  LOP3.LUT R85, R49, 0xffff0000, RZ, 0xc0, !PT ;  /* 0xffff000031557812 */ /* 0x000fe400078ec0ff */
        /* <DEDUP_REMOVED lines=9> */
[----:B------:R-:W-:-:S02]  /*33c0*/  IMAD.U32 R51, R49, 0x10000, RZ ;  /* 0x0001000031337824 */ /* 0x000fc400078e00ff */
[-C--:B------:R-:W-:Y:S01]  /*33d0*/  FMUL.FTZ R85, R85, R164.reuse ;  /* 0x000000a455557220 */ /* 0x080fe20000410000 */
[----:B------:R-:W-:Y:S02]  /*33e0*/  IMAD.U32 R87, R163, 0x10000, RZ ;  /* 0x00010000a3577824 */ /* 0x000fe400078e00ff */
[----:B------:R-:W-:Y:S01]  /*33f0*/  FMUL.FTZ R167, R86, R165 ;  /* 0x000000a556a77220 */ /* 0x000fe20000410000 */
[C---:B------:R-:W-:Y:S01]  /*3400*/  FFMA.FTZ R168, R51.reuse, R164, -R168 ;  /* 0x000000a433a87223 */ /* 0x040fe200000108a8 */
[----:B------:R-:W-:Y:S01]  /*3410*/  FFMA.FTZ R85, R51, R166, R85 ;  /* 0x000000a633557223 */ /* 0x000fe20000010055 */
        /* <DEDUP_REMOVED lines=21> */
.L_x_9431:
[----:B------:R-:W-:Y:S05]  /*3570*/  BSYNC B3 ;  /* 0x0000000000037941 */ /* 0x000fea0003800000 */
.L_x_9430:
[----:B------:R-:W-:Y:S02]  /*3580*/  ULDC.64 UR4, c[0x0][0x2e8] ;  /* 0x0000ba0000047ab9 */ /* 0x000fe40000000a00 */
[----:B------:R-:W-:-:S04]  /*3590*/  LEA R80, P3, R81, UR4, 0x1 ;  /* 0x0000000451507c11 */ /* 0x000fc8000f8608ff */
[----:B------:R-:W-:-:S05]  /*35a0*/  LEA.HI.X R81, R81, UR5, R160, 0x1, P3 ;  /* 0x0000000551517c11 */ /* 0x000fca00098f0ca0 */
[----:B--2---:R1:W-:Y:S04]  /*35b0*/  STG.E.128 desc[UR40][R80.64], R48 ;  /* 0x0000003050007986 */ /* 0x0043e8000c101d28 */
.L_x_9429:
[----:B------:R-:W-:Y:S05]  /*35c0*/  BSYNC B2 ;  /* 0x0000000000027941 */ /* 0x000fea0003800000 */
.L_x_9428:
[----:B------:R-:W-:Y:S05]  /*35d0*/  @P1 BRA `(.L_x_9427) ;  /* 0x0000000000e41947 */ /* 0x000fea0003800000 */
        /* <DEDUP_REMOVED lines=52> */
.L_x_9433:
[----:B------:R-:W-:Y:S05]  /*3920*/  BSYNC B2 ;  /* 0x0000000000027941 */ /* 0x000fea0003800000 */
.L_x_9432:
[----:B------:R-:W-:Y:S02]  /*3930*/  ULDC.64 UR4, c[0x0][0x2e8] ;  /* 0x0000ba0000047ab9 */ /* 0x000fe40000000a00 */
[----:B------:R-:W-:-:S04]  /*3940*/  LEA R76, P3, R157, UR4, 0x1 ;  /* 0x000000049d4c7c11 */ /* 0x000fc8000f8608ff */
[----:B------:R-:W-:-:S05]  /*3950*/  LEA.HI.X R77, R157, UR5, R158, 0x1, P3 ;  /* 0x000000059d4d7c11 */ /* 0x000fca00098f0c9e */
[----:B--2---:R2:W-:Y:S04]  /*3960*/  STG.E.128 desc[UR40][R76.64], R48 ;  /* 0x000000304c007986 */ /* 0x0045e8000c101d28 */
.L_x_9427:
[----:B------:R-:W-:Y:S05]  /*3970*/  BSYNC B1 ;  /* 0x0000000000017941 */ /* 0x000fea0003800000 */
.L_x_9426:
        /* <DEDUP_REMOVED lines=58> */
.L_x_9439:
[----:B------:R-:W-:Y:S05]  /*3d20*/  BSYNC B3 ;  /* 0x0000000000037941 */ /* 0x000fea0003800000 */
.L_x_9438:
[----:B------:R-:W-:Y:S02]  /*3d30*/  ULDC.64 UR4, c[0x0][0x2e8] ;  /* 0x0000ba0000047ab9 */ /* 0x000fe40000000a00 */
[----:B------:R-:W-:-:S04]  /*3d40*/  LEA R72, P3, R78, UR4, 0x1 ;  /* 0x000000044e487c11 */ /* 0x000fc8000f8608ff */
[----:B------:R-:W-:-:S05]  /*3d50*/  LEA.HI.X R73, R78, UR5, R79, 0x1, P3 ;  /* 0x000000054e497c11 */ /* 0x000fca00098f0c4f */
[----:B--2---:R2:W-:Y:S04]  /*3d60*/  STG.E.128 desc[UR40][R72.64], R48 ;  /* 0x0000003048007986 */ /* 0x0045e8000c101d28 */
.L_x_9437:
[----:B------:R-:W-:Y:S05]  /*3d70*/  BSYNC B2 ;  /* 0x0000000000027941 */ /* 0x000fea0003800000 */
.L_x_9436:
        /* <DEDUP_REMOVED lines=53> */
.L_x_9441:
[----:B------:R-:W-:Y:S05]  /*40d0*/  BSYNC B2 ;  /* 0x0000000000027941 */ /* 0x000fea0003800000 */
.L_x_9440:
[----:B------:R-:W-:Y:S02]  /*40e0*/  ULDC.64 UR4, c[0x0][0x2e8] ;  /* 0x0000ba0000047ab9 */ /* 0x000fe40000000a00 */
[----:B------:R-:W-:-:S04]  /*40f0*/  LEA R68, P3, R78, UR4, 0x1 ;  /* 0x000000044e447c11 */ /* 0x000fc8000f8608ff */
[----:B------:R-:W-:-:S05]  /*4100*/  LEA.HI.X R69, R78, UR5, R81, 0x1, P3 ;  /* 0x000000054e457c11 */ /* 0x000fca00098f0c51 */
[----:B--2---:R3:W-:Y:S04]  /*4110*/  STG.E.128 desc[UR40][R68.64], R48 ;  /* 0x0000003044007986 */ /* 0x0047e8000c101d28 */
.L_x_9435:
[----:B------:R-:W-:Y:S05]  /*4120*/  BSYNC B1 ;  /* 0x0000000000017941 */ /* 0x000fea0003800000 */
.L_x_9434:
        /* <DEDUP_REMOVED lines=59> */
.L_x_9447:
[----:B------:R-:W-:Y:S05]  /*44e0*/  BSYNC B3 ;  /* 0x0000000000037941 */ /* 0x000fea0003800000 */
.L_x_9446:
[----:B------:R-:W-:Y:S02]  /*44f0*/  ULDC.64 UR4, c[0x0][0x2e8] ;  /* 0x0000ba0000047ab9 */ /* 0x000fe40000000a00 */
[----:B------:R-:W-:-:S04]  /*4500*/  LEA R64, P3, R72, UR4, 0x1 ;  /* 0x0000000448407c11 */ /* 0x000fc8000f8608ff */
[----:B------:R-:W-:-:S05]  /*4510*/  LEA.HI.X R65, R72, UR5, R77, 0x1, P3 ;  /* 0x0000000548417c11 */ /* 0x000fca00098f0c4d */
[----:B--2---:R4:W-:Y:S04]  /*4520*/  STG.E.128 desc[UR40][R64.64], R48 ;  /* 0x0000003040007986 */ /* 0x0049e8000c101d28 */
.L_x_9445:
[----:B------:R-:W-:Y:S05]  /*4530*/  BSYNC B2 ;  /* 0x0000000000027941 */ /* 0x000fea0003800000 */
.L_x_9444:
        /* <DEDUP_REMOVED lines=53> */
.L_x_9449:
[----:B------:R-:W-:Y:S05]  /*4890*/  BSYNC B2 ;  /* 0x0000000000027941 */ /* 0x000fea0003800000 */
.L_x_9448:
[----:B------:R-:W-:Y:S02]  /*48a0*/  ULDC.64 UR4, c[0x0][0x2e8] ;  /* 0x0000ba0000047ab9 */ /* 0x000fe40000000a00 */
[----:B------:R-:W-:-:S04]  /*48b0*/  LEA R60, P3, R68, UR4, 0x1 ;  /* 0x00000004443c7c11 */ /* 0x000fc8000f8608ff */
[----:B------:R-:W-:-:S05]  /*48c0*/  LEA.HI.X R61, R68, UR5, R73, 0x1, P3 ;  /* 0x00000005443d7c11 */ /* 0x000fca00098f0c49 */
[----:B--2---:R1:W-:Y:S04]  /*48d0*/  STG.E.128 desc[UR40][R60.64], R48 ;  /* 0x000000303c007986 */ /* 0x0043e8000c101d28 */
.L_x_9443:
[----:B------:R-:W-:Y:S05]  /*48e0*/  BSYNC B1 ;  /* 0x0000000000017941 */ /* 0x000fea0003800000 */
.L_x_9442:
        /* <DEDUP_REMOVED lines=56> */
.L_x_9454:
[----:B------:R-:W-:Y:S05]  /*4c70*/  BSYNC B2 ;  /* 0x0000000000027941 */ /* 0x000fea0003800000 */
.L_x_9453:
[----:B------:R-:W-:Y:S01]  /*4c80*/  ULDC.64 UR4, c[0x0][0x2e8] ;  /* 0x0000ba0000047ab9 */ /* 0x000fe20000000a00 */
[----:B------:R-:W-:Y:S01]  /*4c90*/  IMAD.X R57, R122, 0x1, R41, P3 ;  /* 0x000000017a397824 */ /* 0x000fe200018e0629 */
[----:B------:R-:W-:-:S04]  /*4ca0*/  LEA R56, P3, R64, UR4, 0x1 ;  /* 0x0000000440387c11 */ /* 0x000fc8000f8608ff */
[----:B------:R-:W-:-:S05]  /*4cb0*/  LEA.HI.X R57, R64, UR5, R57, 0x1, P3 ;  /* 0x0000000540397c11 */ /* 0x000fca00098f0c39 */
[----:B--2---:R1:W-:Y:S04]  /*4cc0*/  STG.E.128 desc[UR40][R56.64], R48 ;  /* 0x0000003038007986 */ /* 0x0043e8000c101d28 */
.L_x_9452:
[----:B------:R-:W-:Y:S05]  /*4cd0*/  BSYNC B1 ;  /* 0x0000000000017941 */ /* 0x000fea0003800000 */
.L_x_9451:
        /* <DEDUP_REMOVED lines=52> */
.L_x_9456:
[----:B------:R-:W-:Y:S05]  /*5020*/  BSYNC B1 ;  /* 0x0000000000017941 */ /* 0x000fea0003800000 */
.L_x_9455:
[----:B------:R-:W-:Y:S01]  /*5030*/  ULDC.64 UR4, c[0x0][0x2e8] ;  /* 0x0000ba0000047ab9 */ /* 0x000fe20000000a00 */
[----:B------:R-:W-:Y:S01]  /*5040*/  IMAD.X R53, R122, 0x1, R107, P3 ;  /* 0x000000017a357824 */ /* 0x000fe200018e066b */
[----:B------:R-:W-:-:S04]  /*5050*/  LEA R52, P3, R60, UR4, 0x1 ;  /* 0x000000043c347c11 */ /* 0x000fc8000f8608ff */
[----:B------:R-:W-:-:S05]  /*5060*/  LEA.HI.X R53, R60, UR5, R53, 0x1, P3 ;  /* 0x000000053c357c11 */ /* 0x000fca00098f0c35 */
[----:B--2---:R1:W-:Y:S01]  /*5070*/  STG.E.128 desc[UR40][R52.64], R48 ;  /* 0x0000003034007986 */ /* 0x0043e2000c101d28 */
[----:B------:R-:W-:Y:S05]  /*5080*/  BRA `(.L_x_9450) ;  /* 0x00000030006c7947 */ /* 0x000fea0003800000 */
.L_x_9414:
        /* <DEDUP_REMOVED lines=84> */
.L_x_9458:
[----:B------:R-:W-:Y:S05]  /*55d0*/  BSYNC B1 ;  /* 0x0000000000017941 */ /* 0x000fea0003800000 */
.L_x_9457:
        /* <DEDUP_REMOVED lines=67> */
.L_x_9459:
        /* <DEDUP_REMOVED lines=9> */
.L_x_9767:
[----:B------:R-:W-:Y:S05]  /*5aa0*/  BSYNC B1 ;  /* 0x0000000000017941 */ /* 0x000fea0003800000 */
.L_x_9460:
        /* <DEDUP_REMOVED lines=33> */
[----:B------:R-:W-:Y:S01]  /*5cc0*/  SHF.R.U32.HI R163, RZ, 0x10, R49 ;  /* 0x00000010ffa37819 */ /* 0x000fe20000011631 */
[----:B------:R-:W-:Y:S01]  /*5cd0*/  IMAD.U32 R171, R87, 0x10000, RZ ;  /* 0x0001000057ab7824 */ /* 0x000fe200078e00ff */
[----:B------:R-:W-:Y:S02]  /*5ce0*/  PRMT R168, R136, 0x5432, R168 ;  /* 0x0000543288a87816 */ /* 0x000fe400000000a8 */
[----:B------:R-:W-:Y:S02]  /*5cf0*/  SHF.R.U32.HI R166, RZ, 0x10, R51 ;  /* 0x00000010ffa67819 */ /* 0x000fe40000011633 */
[----:B------:R-:W-:Y:S01]  /*5d00*/  PRMT R173, R173, 0x5410, R163 ;  /* 0x00005410adad7816 */ /* 0x000fe200000000a3 */
[----:B------:R-:W-:Y:S01]  /*5d10*/  IMAD.U32 R174, R168, 0x10000, RZ ;  /* 0x00010000a8ae7824 */ /* 0x000fe200078e00ff */
[----:B------:R-:W-:-:S02]  /*5d20*/  SHF.R.U64 R54, R54, 0x10, R55 ;  /* 0x0000001036367819 */ /* 0x000fc40000001237 */
[----:B------:R-:W-:Y:S01]  /*5d30*/  SHF.R.U32.HI R167, RZ, 0x10, R55 ;  /* 0x00000010ffa77819 */ /* 0x000fe20000011637 */
[----:B-1----:R-:W-:Y:S01]  /*5d40*/  IMAD.U32 R55, R81, 0x10000, RZ ;  /* 0x0001000051377824 */ /* 0x002fe200078e00ff */
[----:B------:R-:W-:Y:S01]  /*5d50*/  PRMT R163, R134, 0x5432, R166 ;  /* 0x0000543286a37816 */ /* 0x000fe200000000a6 */
[----:B------:R-:W-:Y:S01]  /*5d60*/  IMAD.U32 R166, R173, 0x10000, RZ ;  /* 0x00010000ada67824 */ /* 0x000fe200078e00ff */
[----:B------:R-:W-:Y:S01]  /*5d70*/  SHF.R.U64 R164, R50, 0x10, R51 ;  /* 0x0000001032a47819 */ /* 0x000fe20000001233 */
[----:B------:R-:W-:Y:S01]  /*5d80*/  FMUL.FTZ R176, R169, R174 ;  /* 0x000000aea9b07220 */ /* 0x000fe20000410000 */
[----:B------:R-:W-:Y:S01]  /*5d90*/  SHF.R.U64 R165, R52, 0x10, R53 ;  /* 0x0000001034a57819 */ /* 0x000fe20000001235 */
[----:B------:R-:W-:Y:S01]  /*5da0*/  IMAD.U32 R53, R86, 0x10000, RZ ;  /* 0x0001000056357824 */ /* 0x000fe200078e00ff */
[----:B------:R-:W-:Y:S01]  /*5db0*/  LOP3.LUT R51, R81, 0xffff0000, RZ, 0xc0, !PT ;  /* 0xffff000051337812 */ /* 0x000fe200078ec0ff */
[----:B------:R-:W-:Y:S01]  /*5dc0*/  IMAD.U32 R81, R83, 0x10000, RZ ;  /* 0x0001000053517824 */ /* 0x000fe200078e00ff */
[----:B------:R-:W-:Y:S01]  /*5dd0*/  LOP3.LUT R85, R85, 0xffff0000, RZ, 0xc0, !PT ;  /* 0xffff000055557812 */ /* 0x000fe200078ec0ff */
[----:B------:R-:W-:Y:S01]  /*5de0*/  IMAD.U32 R50, R82, 0x10000, RZ ;  /* 0x0001000052327824 */ /* 0x000fe200078e00ff */
[----:B------:R-:W-:-:S02]  /*5df0*/  LOP3.LUT R52, R83, 0xffff0000, RZ, 0xc0, !PT ;  /* 0xffff000053347812 */ /* 0x000fc400078ec0ff */
[----:B------:R-:W-:Y:S02]  /*5e00*/  LOP3.LUT R168, R168, 0xffff0000, RZ, 0xc0, !PT ;  /* 0xffff0000a8a87812 */ /* 0x000fe400078ec0ff */
[----:B------:R-:W-:Y:S01]  /*5e10*/  LOP3.LUT R83, R87, 0xffff0000, RZ, 0xc0, !PT ;  /* 0xffff000057537812 */ /* 0x000fe200078ec0ff */
[-C--:B------:R-:W-:Y:S01]  /*5e20*/  FFMA.FTZ R87, R55, R166.reuse, -R176 ;  /* 0x000000a637577223 */ /* 0x080fe200000108b0 */
[----:B------:R-:W-:Y:S01]  /*5e30*/  PRMT R167, R170, 0x5410, R167 ;  /* 0x00005410aaa77816 */ /* 0x000fe200000000a7 */
[----:B------:R-:W-:Y:S01]  /*5e40*/  FMUL.FTZ R170, R169, R166 ;  /* 0x000000a6a9aa7220 */ /* 0x000fe20000410000 */
[----:B------:R-:W-:Y:S01]  /*5e50*/  LOP3.LUT R166, R173, 0xffff0000, RZ, 0xc0, !PT ;  /* 0xffff0000ada67812 */ /* 0x000fe200078ec0ff */
[----:B------:R-:W-:Y:S01]  /*5e60*/  FMUL.FTZ R178, R85, R168 ;  /* 0x000000a855b27220 */ /* 0x000fe20000410000 */
[----:B------:R-:W-:Y:S01]  /*5e70*/  SHF.R.U64 R162, R48, 0x10, R49 ;  /* 0x0000001030a27819 */ /* 0x000fe20000001231 */
[----:B------:R-:W-:Y:S02]  /*5e80*/  IMAD.U32 R176, R167, 0x10000, RZ ;  /* 0x00010000a7b07824 */ /* 0x000fe400078e00ff */
[----:B------:R-:W-:Y:S01]  /*5e90*/  FFMA.FTZ R55, R55, R174, R170 ;  /* 0x000000ae37377223 */ /* 0x000fe200000100aa */
[----:B------:R-:W-:Y:S01]  /*5ea0*/  IMAD.U32 R170, R163, 0x10000, RZ ;  /* 0x00010000a3aa7824 */ /* 0x000fe200078e00ff */
[----:B------:R-:W-:Y:S01]  /*5eb0*/  LOP3.LUT R167, R167, 0xffff0000, RZ, 0xc0, !PT ;  /* 0xffff0000a7a77812 */ /* 0x000fe200078ec0ff */
[-C--:B------:R-:W-:Y:S01]  /*5ec0*/  FMUL.FTZ R174, R85, R166.reuse ;  /* 0x000000a655ae7220 */ /* 0x080fe20000410000 */
[----:B------:R-:W-:Y:S01]  /*5ed0*/  FFMA.FTZ R166, R51, R166, -R178 ;  /* 0x000000a633a67223 */ /* 0x000fe200000108b2 */
[C---:B------:R-:W-:Y:S01]  /*5ee0*/  FMUL.FTZ R178, R171.reuse, R176 ;  /* 0x000000b0abb27220 */ /* 0x040fe20000410000 */
[----:B------:R-:W-:Y:S01]  /*5ef0*/  PRMT R162, R138, 0x5432, R162 ;  /* 0x000054328aa27816 */ /* 0x000fe200000000a2 */
[----:B------:R-:W-:Y:S01]  /*5f00*/  FMUL.FTZ R171, R171, R170 ;  /* 0x000000aaabab7220 */ /* 0x000fe20000410000 */
[----:B------:R-:W-:Y:S01]  /*5f10*/  LOP3.LUT R163, R163, 0xffff0000, RZ, 0xc0, !PT ;  /* 0xffff0000a3a37812 */ /* 0x000fe200078ec0ff */
[----:B------:R-:W-:Y:S01]  /*5f20*/  FMUL.FTZ R169, R83, R167 ;  /* 0x000000a753a97220 */ /* 0x000fe20000410000 */
[----:B------:R-:W-:Y:S01]  /*5f30*/  PRMT R172, R172, 0x5410, R165 ;  /* 0x00005410acac7816 */ /* 0x000fe200000000a5 */
[----:B------:R-:W-:Y:S01]  /*5f40*/  FFMA.FTZ R168, R51, R168, R174 ;  /* 0x000000a833a87223 */ /* 0x000fe200000100ae */
[C---:B------:R-:W-:Y:S01]  /*5f50*/  FFMA.FTZ R51, R81.reuse, R170, -R178 ;  /* 0x000000aa51337223 */ /* 0x040fe200000108b2 */
[----:B------:R-:W-:Y:S01]  /*5f60*/  FFMA.FTZ R81, R81, R176, R171 ;  /* 0x000000b051517223 */ /* 0x000fe200000100ab */
[----:B------:R-:W-:-:S02]  /*5f70*/  IMAD.U32 R49, R84, 0x10000, RZ ;  /* 0x0001000054317824 */ /* 0x000fc400078e00ff */
[-C--:B------:R-:W-:Y:S01]  /*5f80*/  FMUL.FTZ R171, R83, R163.reuse ;  /* 0x000000a353ab7220 */ /* 0x080fe20000410000 */
[----:B------:R-:W-:Y:S02]  /*5f90*/  IMAD.U32 R85, R162, 0x10000, RZ ;  /* 0x00010000a2557824 */ /* 0x000fe400078e00ff */
[----:B------:R-:W-:Y:S01]  /*5fa0*/  FFMA.FTZ R170, R52, R163, -R169 ;  /* 0x000000a334aa7223 */ /* 0x000fe200000108a9 */
        /* <DEDUP_REMOVED lines=10> */
[----:B------:R-:W-:Y:S01]  /*6050*/  PRMT R54, R132, 0x5432, R54 ;  /* 0x0000543284367816 */ /* 0x000fe20000000036 */
[----:B------:R-:W-:Y:S01]  /*6060*/  FFMA.FTZ R162, R48, R165, R162 ;  /* 0x000000a530a27223 */ /* 0x000fe200000100a2 */
[----:B------:R-:W-:Y:S01]  /*6070*/  FMUL.FTZ R165, R84, R83 ;  /* 0x0000005354a57220 */ /* 0x000fe20000410000 */
[----:B------:R-:W-:Y:S01]  /*6080*/  FFMA.FTZ R169, R48, R85, -R169 ;  /* 0x0000005530a97223 */ /* 0x000fe200000108a9 */
[----:B------:R-:W-:Y:S01]  /*6090*/  FFMA.FTZ R84, R80, R83, -R49 ;  /* 0x0000005350547223 */ /* 0x000fe20000010831 */
        /* <DEDUP_REMOVED lines=9> */
[----:B------:R-:W-:Y:S01]  /*6130*/  FMUL.FTZ R53, R86, R85 ;  /* 0x0000005556357220 */ /* 0x000fe20000410000 */
[----:B------:R-:W-:Y:S01]  /*6140*/  FFMA.FTZ R52, R52, R167, R171 ;  /* 0x000000a734347223 */ /* 0x000fe200000100ab */
[----:B------:R-:W-:Y:S01]  /*6150*/  FMUL.FTZ R86, R86, R49 ;  /* 0x0000003156567220 */ /* 0x000fe20000410000 */
[C---:B------:R-:W-:Y:S01]  /*6160*/  FFMA.FTZ R163, R50.reuse, R48, -R163 ;  /* 0x0000003032a37223 */ /* 0x040fe200000108a3 */
[----:B------:R-:W-:Y:S01]  /*6170*/  FFMA.FTZ R54, R50, R83, R54 ;  /* 0x0000005332367223 */ /* 0x000fe20000010036 */
[----:B------:R-:W-:Y:S01]  /*6180*/  F2FP.BF16.F32.PACK_AB R87, R166, R87 ;  /* 0x00000057a657723e */ /* 0x000fe200000010ff */
[C---:B------:R-:W-:Y:S01]  /*6190*/  FFMA.FTZ R85, R82.reuse, R85, R86 ;  /* 0x0000005552557223 */ /* 0x040fe20000010056 */
[----:B------:R-:W-:Y:S01]  /*61a0*/  FFMA.FTZ R48, R82, R49, -R53 ;  /* 0x0000003152307223 */ /* 0x000fe20000010835 */
[----:B------:R-:W-:-:S02]  /*61b0*/  F2FP.BF16.F32.PACK_AB R55, R168, R55 ;  /* 0x00000037a837723e */ /* 0x000fc400000010ff */
[----:B------:R-:W-:Y:S01]  /*61c0*/  F2FP.BF16.F32.PACK_AB R52, R52, R81 ;  /* 0x000000513434723e */ /* 0x000fe200000010ff */
[----:B------:R-:W-:Y:S01]  /*61d0*/  IMAD.MOV.U32 R81, RZ, RZ, R87 ;  /* 0x000000ffff517224 */ /* 0x000fe200078e0057 */
[----:B------:R-:W-:Y:S02]  /*61e0*/  F2FP.BF16.F32.PACK_AB R80, R84, R169 ;  /* 0x000000a95450723e */ /* 0x000fe400000010ff */
[----:B------:R-:W-:Y:S01]  /*61f0*/  F2FP.BF16.F32.PACK_AB R86, R85, R54 ;  /* 0x000000365556723e */ /* 0x000fe200000010ff */
[----:B------:R-:W-:Y:S01]  /*6200*/  IMAD.MOV.U32 R85, RZ, RZ, R55 ;  /* 0x000000ffff557224 */ /* 0x000fe200078e0037 */
[----:B------:R-:W-:Y:S01]  /*6210*/  F2FP.BF16.F32.PACK_AB R83, R170, R51 ;  /* 0x00000033aa53723e */ /* 0x000fe200000010ff */
[----:B------:R-:W-:Y:S01]  /*6220*/  IMAD.MOV.U32 R87, RZ, RZ, R52 ;  /* 0x000000ffff577224 */ /* 0x000fe200078e0034 */
[----:B------:R-:W-:Y:S02]  /*6230*/  F2FP.BF16.F32.PACK_AB R84, R165, R162 ;  /* 0x000000a2a554723e */ /* 0x000fe400000010ff */
[----:B------:R-:W-:-:S07]  /*6240*/  F2FP.BF16.F32.PACK_AB R82, R48, R163 ;  /* 0x000000a33052723e */ /* 0x000fce00000010ff */
.L_x_9465:
[----:B------:R-:W-:Y:S05]  /*6250*/  BSYNC B2 ;  /* 0x0000000000027941 */ /* 0x000fea0003800000 */
.L_x_9464:
        /* <DEDUP_REMOVED lines=11> */
.L_x_9463:
[----:B------:R-:W-:Y:S05]  /*6310*/  BSYNC B1 ;  /* 0x0000000000017941 */ /* 0x000fea0003800000 */
.L_x_9462:
        /* <DEDUP_REMOVED lines=20> */
[----:B------:R-:W-:Y:S01]  /*6460*/  LOP3.LUT R48, R49, R230, RZ, 0x3c, !PT ;  /* 0x000000e631307212 */ /* 0x000fe200078e3cff */
[----:B------:R-:W-:-:S03]  /*6470*/  IMAD R49, R23, 0x4000, R30 ;  /* 0x0000400017317824 */ /* 0x000fc600078e021e */
[----:B------:R-:W-:Y:S01]  /*6480*/  LOP3.LUT R50, R50, 0x7fffe000, RZ, 0xc0, !PT ;  /* 0x7fffe00032327812 */ /* 0x000fe200078ec0ff */
[----:B------:R-:W-:-:S03]  /*6490*/  IMAD R49, R49, 0x2, R2 ;  /* 0x0000000231317824 */ /* 0x000fc600078e0202 */
[----:B------:R-:W-:-:S05]  /*64a0*/  IADD3 R48, R48, R50, R199 ;  /* 0x0000003230307210 */ /* 0x000fca0007ffe0c7 */
[----:B------:R-:W-:-:S04]  /*64b0*/  IMAD R51, R23, 0x4000, R48 ;  /* 0x0000400017337824 */ /* 0x000fc800078e0230 */
[----:B------:R-:W-:Y:S02]  /*64c0*/  IMAD R52, R51, 0x2, R2 ;  /* 0x0000000233347824 */ /* 0x000fe400078e0202 */
        /* <DEDUP_REMOVED lines=13> */
[----:B------:R-:W-:Y:S01]  /*65a0*/  IMAD.U32 R63, R53, 0x10000, RZ ;  /* 0x00010000353f7824 */ /* 0x000fe200078e00ff */
[----:B------:R-:W-:Y:S01]  /*65b0*/  LOP3.LUT R59, R55, 0xffff0000, RZ, 0xc0, !PT ;  /* 0xffff0000373b7812 */ /* 0x000fe200078ec0ff */
[----:B------:R-:W-:Y:S01]  /*65c0*/  IMAD.U32 R55, R161, 0x10000, RZ ;  /* 0x00010000a1377824 */ /* 0x000fe200078e00ff */
[----:B------:R-:W-:Y:S01]  /*65d0*/  LOP3.LUT R86, R53, 0xffff0000, RZ, 0xc0, !PT ;  /* 0xffff000035567812 */ /* 0x000fe200078ec0ff */
[----:B------:R-:W-:Y:S01]  /*65e0*/  IMAD.U32 R53, R157, 0x10000, RZ ;  /* 0x000100009d357824 */ /* 0x000fe200078e00ff */
[----:B------:R-:W-:Y:S01]  /*65f0*/  PRMT R158, R158, 0x5410, R125 ;  /* 0x000054109e9e7816 */ /* 0x000fe2000000007d */
[----:B------:R-:W-:Y:S01]  /*6600*/  FMUL.FTZ R125, R63, R55 ;  /* 0x000000373f7d7220 */ /* 0x000fe20000410000 */
[----:B------:R-:W-:Y:S01]  /*6610*/  SHF.R.U64 R151, R60, 0x10, R61 ;  /* 0x000000103c977819 */ /* 0x000fe2000000123d */
[----:B------:R-:W-:Y:S01]  /*6620*/  IMAD.U32 R60, R49, 0x10000, RZ ;  /* 0x00010000313c7824 */ /* 0x000fe200078e00ff */
[----:B------:R-:W-:Y:S01]  /*6630*/  PRMT R159, R159, 0x5410, R124 ;  /* 0x000054109f9f7816 */ /* 0x000fe2000000007c */
[-C--:B------:R-:W-:Y:S01]  /*6640*/  FMUL.FTZ R63, R63, R53.reuse ;  /* 0x000000353f3f7220 */ /* 0x080fe20000410000 */
[----:B------:R-:W-:Y:S01]  /*6650*/  PRMT R155, R155, 0x5410, R152 ;  /* 0x000054109b9b7816 */ /* 0x000fe20000000098 */
[----:B------:R-:W-:Y:S01]  /*6660*/  FFMA.FTZ R53, R60, R53, -R125 ;  /* 0x000000353c357223 */ /* 0x000fe2000001087d */
[----:B------:R-:W-:Y:S01]  /*6670*/  LOP3.LUT R161, R161, 0xffff0000, RZ, 0xc0, !PT ;  /* 0xffff0000a1a17812 */ /* 0x000fe200078ec0ff */
[----:B------:R-:W-:-:S02]  /*6680*/  IMAD.U32 R124, R159, 0x10000, RZ ;  /* 0x000100009f7c7824 */ /* 0x000fc400078e00ff */
[----:B------:R-:W-:Y:S01]  /*6690*/  FFMA.FTZ R55, R60, R55, R63 ;  /* 0x000000373c377223 */ /* 0x000fe2000001003f */
[----:B------:R-:W-:Y:S01]  /*66a0*/  IMAD.U32 R63, R155, 0x10000, RZ ;  /* 0x000100009b3f7824 */ /* 0x000fe200078e00ff */
[----:B------:R-:W-:Y:S01]  /*66b0*/  LOP3.LUT R61, R49, 0xffff0000, RZ, 0xc0, !PT ;  /* 0xffff0000313d7812 */ /* 0x000fe200078ec0ff */
[----:B------:R-:W-:Y:S01]  /*66c0*/  FMUL.FTZ R150, R86, R161 ;  /* 0x000000a156967220 */ /* 0x000fe20000410000 */
[----:B------:R-:W-:Y:S01]  /*66d0*/  LOP3.LUT R157, R157, 0xffff0000, RZ, 0xc0, !PT ;  /* 0xffff00009d9d7812 */ /* 0x000fe200078ec0ff */
[CC--:B------:R-:W-:Y:S01]  /*66e0*/  FMUL.FTZ R125, R87.reuse, R124.reuse ;  /* 0x0000007c577d7220 */ /* 0x0c0fe20000410000 */
[----:B------:R-:W-:Y:S01]  /*66f0*/  SHF.R.U64 R163, R56, 0x10, R57 ;  /* 0x0000001038a37819 */ /* 0x000fe20000001239 */
[----:B------:R-:W-:Y:S01]  /*6700*/  FMUL.FTZ R87, R87, R63 ;  /* 0x0000003f57577220 */ /* 0x000fe20000410000 */
[----:B------:R-:W-:Y:S01]  /*6710*/  LOP3.LUT R159, R159, 0xffff0000, RZ, 0xc0, !PT ;  /* 0xffff00009f9f7812 */ /* 0x000fe200078ec0ff */
[-C--:B------:R-:W-:Y:S01]  /*6720*/  FFMA.FTZ R60, R61, R157.reuse, -R150 ;  /* 0x0000009d3d3c7223 */ /* 0x080fe20000010896 */
[----:B------:R-:W-:Y:S01]  /*6730*/  PRMT R160, R160, 0x5410, R151 ;  /* 0x00005410a0a07816 */ /* 0x000fe20000000097 */
[----:B------:R-:W-:Y:S01]  /*6740*/  FMUL.FTZ R86, R86, R157 ;  /* 0x0000009d56567220 */ /* 0x000fe20000410000 */
[----:B------:R-:W-:Y:S01]  /*6750*/  LOP3.LUT R155, R155, 0xffff0000, RZ, 0xc0, !PT ;  /* 0xffff00009b9b7812 */ /* 0x000fe200078ec0ff */
[C---:B------:R-:W-:Y:S01]  /*6760*/  FFMA.FTZ R150, R62.reuse, R63, -R125 ;  /* 0x0000003f3e967223 */ /* 0x040fe2000001087d */
[----:B------:R-:W-:Y:S01]  /*6770*/  LOP3.LUT R58, R51, 0xffff0000, RZ, 0xc0, !PT ;  /* 0xffff0000333a7812 */ /* 0x000fe200078ec0ff */
[----:B------:R-:W-:Y:S01]  /*6780*/  FFMA.FTZ R124, R62, R124, R87 ;  /* 0x0000007c3e7c7223 */ /* 0x000fe20000010057 */
[----:B------:R-:W-:Y:S01]  /*6790*/  PRMT R156, R156, 0x5410, R163 ;  /* 0x000054109c9c7816 */ /* 0x000fe200000000a3 */
[----:B------:R-:W-:Y:S01]  /*67a0*/  FMUL.FTZ R63, R59, R159 ;  /* 0x0000009f3b3f7220 */ /* 0x000fe20000410000 */
[----:B------:R-:W-:-:S02]  /*67b0*/  IMAD.U32 R57, R52, 0x10000, RZ ;  /* 0x0001000034397824 */ /* 0x000fc400078e00ff */
[----:B------:R-:W-:Y:S01]  /*67c0*/  FFMA.FTZ R86, R61, R161, R86 ;  /* 0x000000a13d567223 */ /* 0x000fe20000010056 */
[----:B------:R-:W-:Y:S02]  /*67d0*/  IMAD.U32 R62, R160, 0x10000, RZ ;  /* 0x00010000a03e7824 */ /* 0x000fe400078e00ff */
[-C--:B------:R-:W-:Y:S01]  /*67e0*/  FMUL.FTZ R125, R59, R155.reuse ;  /* 0x0000009b3b7d7220 */ /* 0x080fe20000410000 */
[----:B------:R-:W-:Y:S02]  /*67f0*/  IMAD.U32 R61, R156, 0x10000, RZ ;  /* 0x000100009c3d7824 */ /* 0x000fe400078e00ff */
[----:B------:R-:W-:Y:S01]  /*6800*/  FFMA.FTZ R155, R58, R155, -R63 ;  /* 0x0000009b3a9b7223 */ /* 0x000fe2000001083f */
[----:B------:R-:W-:Y:S01]  /*6810*/  IMAD.U32 R56, R48, 0x10000, RZ ;  /* 0x0001000030387824 */ /* 0x000fe200078e00ff */
[----:B------:R-:W-:Y:S01]  /*6820*/  LOP3.LUT R52, R52, 0xffff0000, RZ, 0xc0, !PT ;  /* 0xffff000034347812 */ /* 0x000fe200078ec0ff */
[C---:B------:R-:W-:Y:S01]  /*6830*/  FMUL.FTZ R87, R57.reuse, R62 ;  /* 0x0000003e39577220 */ /* 0x040fe20000410000 */
[----:B------:R-:W-:Y:S01]  /*6840*/  LOP3.LUT R63, R160, 0xffff0000, RZ, 0xc0, !PT ;  /* 0xffff0000a03f7812 */ /* 0x000fe200078ec0ff */
[----:B------:R-:W-:Y:S01]  /*6850*/  FMUL.FTZ R57, R57, R61 ;  /* 0x0000003d39397220 */ /* 0x000fe20000410000 */
[----:B------:R-:W-:Y:S01]  /*6860*/  LOP3.LUT R59, R156, 0xffff0000, RZ, 0xc0, !PT ;  /* 0xffff00009c3b7812 */ /* 0x000fe200078ec0ff */
[----:B------:R-:W-:Y:S01]  /*6870*/  FFMA.FTZ R159, R58, R159, R125 ;  /* 0x0000009f3a9f7223 */ /* 0x000fe2000001007d */
[----:B------:R-:W-:Y:S01]  /*6880*/  PRMT R154, R154, 0x5410, R153 ;  /* 0x000054109a9a7816 */ /* 0x000fe20000000099 */
[----:B------:R-:W-:Y:S01]  /*6890*/  FFMA.FTZ R87, R56, R61, -R87 ;  /* 0x0000003d38577223 */ /* 0x000fe20000010857 */
        /* <DEDUP_REMOVED lines=8> */
[----:B------:R-:W-:Y:S01]  /*6920*/  FFMA.FTZ R57, R56, R62, R57 ;  /* 0x0000003e38397223 */ /* 0x000fe20000010039 */
[----:B------:R-:W-:Y:S01]  /*6930*/  LOP3.LUT R154, R154, 0xffff0000, RZ, 0xc0, !PT ;  /* 0xffff00009a9a7812 */ /* 0x000fe200078ec0ff */
[C---:B------:R-:W-:Y:S01]  /*6940*/  IMAD.U32 R56, R158.reuse, 0x10000, RZ ;  /* 0x000100009e387824 */ /* 0x040fe200078e00ff */
[----:B------:R-:W-:Y:S01]  /*6950*/  LOP3.LUT R158, R158, 0xffff0000, RZ, 0xc0, !PT ;  /* 0xffff00009e9e7812 */ /* 0x000fe200078ec0ff */
[C---:B------:R-:W-:Y:S01]  /*6960*/  FFMA.FTZ R58, R48.reuse, R59, -R125 ;  /* 0x0000003b303a7223 */ /* 0x040fe2000001087d */
[----:B------:R-:W-:Y:S01]  /*6970*/  FFMA.FTZ R48, R48, R63, R61 ;  /* 0x0000003f30307223 */ /* 0x000fe2000001003d */
[----:B------:R-:W-:Y:S01]  /*6980*/  FMUL.FTZ R59, R50, R52 ;  /* 0x00000034323b7220 */ /* 0x000fe20000410000 */
[----:B------:R-:W-:Y:S01]  /*6990*/  FMUL.FTZ R61, R54, R154 ;  /* 0x0000009a363d7220 */ /* 0x000fe20000410000 */
[----:B------:R-:W-:Y:S01]  /*69a0*/  FMUL.FTZ R62, R50, R56 ;  /* 0x00000038323e7220 */ /* 0x000fe20000410000 */
[----:B------:R-:W-:Y:S01]  /*69b0*/  FMUL.FTZ R50, R54, R158 ;  /* 0x0000009e36327220 */ /* 0x000fe20000410000 */
[----:B------:R-:W-:Y:S01]  /*69c0*/  FFMA.FTZ R59, R49, R56, R59 ;  /* 0x00000038313b7223 */ /* 0x000fe2000001003b */
[----:B------:R-:W-:Y:S01]  /*69d0*/  FFMA.FTZ R158, R51, R158, R61 ;  /* 0x0000009e339e7223 */ /* 0x000fe2000001003d */
[----:B------:R-:W-:Y:S01]  /*69e0*/  FFMA.FTZ R62, R49, R52, -R62 ;  /* 0x00000034313e7223 */ /* 0x000fe2000001083e */
[----:B------:R-:W-:Y:S01]  /*69f0*/  FFMA.FTZ R49, R51, R154, -R50 ;  /* 0x0000009a33317223 */ /* 0x000fe20000010832 */
[----:B------:R-:W-:-:S02]  /*6a00*/  F2FP.BF16.F32.PACK_AB R53, R60, R53 ;  /* 0x000000353c35723e */ /* 0x000fc400000010ff */
[----:B------:R-:W-:Y:S02]  /*6a10*/  F2FP.BF16.F32.PACK_AB R52, R58, R87 ;  /* 0x000000573a34723e */ /* 0x000fe400000010ff */
        /* <DEDUP_REMOVED lines=12> */
.L_x_9469:
[----:B------:R-:W-:Y:S05]  /*6ae0*/  BSYNC B2 ;  /* 0x0000000000027941 */ /* 0x000fea0003800000 */
.L_x_9468:
        /* <DEDUP_REMOVED lines=11> */
.L_x_9467:
[----:B------:R-:W-:Y:S05]  /*6ba0*/  BSYNC B1 ;  /* 0x0000000000017941 */ /* 0x000fea0003800000 */
.L_x_9466:
        /* <DEDUP_REMOVED lines=36> */
[--C-:B------:R-:W-:Y:S01]  /*6df0*/  SHF.R.U64 R85, R66, 0x10, R67.reuse ;  /* 0x0000001042557819 */ /* 0x100fe20000001243 */
[----:B------:R-:W-:Y:S01]  /*6e00*/  IMAD.U32 R80, R149, 0x10000, RZ ;  /* 0x0001000095507824 */ /* 0x000fe200078e00ff */
[----:B------:R-:W-:Y:S01]  /*6e10*/  SHF.R.U32.HI R82, RZ, 0x10, R67 ;  /* 0x00000010ff527819 */ /* 0x000fe20000011643 */
[----:B--2---:R-:W-:Y:S01]  /*6e20*/  IMAD.U32 R67, R53, 0x10000, RZ ;  /* 0x0001000035437824 */ /* 0x004fe200078e00ff */
[--C-:B------:R-:W-:Y:S01]  /*6e30*/  SHF.R.U32.HI R84, RZ, 0x10, R71.reuse ;  /* 0x00000010ff547819 */ /* 0x100fe20000011647 */
[----:B------:R-:W-:Y:S01]  /*6e40*/  IMAD.U32 R66, R52, 0x10000, RZ ;  /* 0x0001000034427824 */ /* 0x000fe200078e00ff */
[----:B------:R-:W-:Y:S01]  /*6e50*/  SHF.R.U64 R81, R70, 0x10, R71 ;  /* 0x0000001046517819 */ /* 0x000fe20000001247 */
        /* <DEDUP_REMOVED lines=8> */
[----:B------:R-:W-:Y:S01]  /*6ee0*/  IMAD.U32 R69, R55, 0x10000, RZ ;  /* 0x0001000037457824 */ /* 0x000fe200078e00ff */
[----:B------:R-:W-:Y:S01]  /*6ef0*/  LOP3.LUT R149, R149, 0xffff0000, RZ, 0xc0, !PT ;  /* 0xffff000095957812 */ /* 0x000fe200078ec0ff */
[----:B------:R-:W-:Y:S01]  /*6f00*/  IMAD.U32 R82, R147, 0x10000, RZ ;  /* 0x0001000093527824 */ /* 0x000fe200078e00ff */
[----:B------:R-:W-:Y:S01]  /*6f10*/  LOP3.LUT R145, R145, 0xffff0000, RZ, 0xc0, !PT ;  /* 0xffff000091917812 */ /* 0x000fe200078ec0ff */
[----:B------:R-:W-:Y:S01]  /*6f20*/  FFMA.FTZ R84, R63, R80, R84 ;  /* 0x000000503f547223 */ /* 0x000fe20000010054 */
[----:B------:R-:W-:Y:S01]  /*6f30*/  SHF.R.U64 R87, R64, 0x10, R65 ;  /* 0x0000001040577819 */ /* 0x000fe20000001241 */
[----:B------:R-:W-:Y:S01]  /*6f40*/  IMAD.U32 R70, R143, 0x10000, RZ ;  /* 0x000100008f467824 */ /* 0x000fe200078e00ff */
[----:B------:R-:W-:Y:S01]  /*6f50*/  LOP3.LUT R64, R49, 0xffff0000, RZ, 0xc0, !PT ;  /* 0xffff000031407812 */ /* 0x000fe200078ec0ff */
[C---:B------:R-:W-:Y:S01]  /*6f60*/  FMUL.FTZ R71, R68.reuse, R149 ;  /* 0x0000009544477220 */ /* 0x040fe20000410000 */
[-C--:B------:R-:W-:Y:S01]  /*6f70*/  FMUL.FTZ R63, R68, R145.reuse ;  /* 0x00000091443f7220 */ /* 0x080fe20000410000 */
[----:B------:R-:W-:Y:S01]  /*6f80*/  PRMT R148, R148, 0x5410, R83 ;  /* 0x0000541094947816 */ /* 0x000fe20000000053 */
[----:B------:R-:W-:Y:S01]  /*6f90*/  FMUL.FTZ R86, R69, R82 ;  /* 0x0000005245567220 */ /* 0x000fe20000410000 */
[----:B------:R-:W-:Y:S01]  /*6fa0*/  IMAD.U32 R53, R51, 0x10000, RZ ;  /* 0x0001000033357824 */ /* 0x000fe200078e00ff */
[----:B------:R-:W-:Y:S01]  /*6fb0*/  PRMT R144, R144, 0x5410, R87 ;  /* 0x0000541090907816 */ /* 0x000fe20000000057 */
[-C--:B------:R-:W-:Y:S01]  /*6fc0*/  FMUL.FTZ R69, R69, R70.reuse ;  /* 0x0000004645457220 */ /* 0x080fe20000410000 */
[C---:B------:R-:W-:Y:S01]  /*6fd0*/  FFMA.FTZ R80, R64.reuse, R145, -R71 ;  /* 0x0000009140507223 */ /* 0x040fe20000010847 */
[----:B------:R-:W-:Y:S01]  /*6fe0*/  FFMA.FTZ R149, R64, R149, R63 ;  /* 0x0000009540957223 */ /* 0x000fe2000001003f */
[----:B------:R-:W-:Y:S01]  /*6ff0*/  LOP3.LUT R55, R55, 0xffff0000, RZ, 0xc0, !PT ;  /* 0xffff000037377812 */ /* 0x000fe200078ec0ff */
[----:B------:R-:W-:Y:S01]  /*7000*/  FFMA.FTZ R86, R53, R70, -R86 ;  /* 0x0000004635567223 */ /* 0x000fe20000010856 */
[----:B------:R-:W-:Y:S01]  /*7010*/  LOP3.LUT R68, R147, 0xffff0000, RZ, 0xc0, !PT ;  /* 0xffff000093447812 */ /* 0x000fe200078ec0ff */
[----:B------:R-:W-:Y:S01]  /*7020*/  FFMA.FTZ R82, R53, R82, R69 ;  /* 0x0000005235527223 */ /* 0x000fe20000010045 */
[----:B------:R-:W-:Y:S01]  /*7030*/  LOP3.LUT R64, R143, 0xffff0000, RZ, 0xc0, !PT ;  /* 0xffff00008f407812 */ /* 0x000fe200078ec0ff */
[----:B------:R-:W-:Y:S01]  /*7040*/  IMAD.U32 R63, R148, 0x10000, RZ ;  /* 0x00010000943f7824 */ /* 0x000fe200078e00ff */
[----:B------:R-:W-:Y:S01]  /*7050*/  LOP3.LUT R65, R51, 0xffff0000, RZ, 0xc0, !PT ;  /* 0xffff000033417812 */ /* 0x000fe200078ec0ff */
[----:B------:R-:W-:-:S02]  /*7060*/  IMAD.U32 R53, R144, 0x10000, RZ ;  /* 0x0001000090357824 */ /* 0x000fc400078e00ff */
        /* <DEDUP_REMOVED lines=8> */
[----:B------:R-:W-:Y:S01]  /*70f0*/  PRMT R142, R142, 0x5410, R85 ;  /* 0x000054108e8e7816 */ /* 0x000fe20000000055 */
[----:B------:R-:W-:Y:S01]  /*7100*/  FFMA.FTZ R64, R62, R53, -R55 ;  /* 0x000000353e407223 */ /* 0x000fe20000010837 */
[----:B------:R-:W-:Y:S01]  /*7110*/  PRMT R146, R146, 0x5410, R81 ;  /* 0x0000541092927816 */ /* 0x000fe20000000051 */
[----:B------:R-:W-:Y:S01]  /*7120*/  FFMA.FTZ R81, R65, R68, R124 ;  /* 0x0000004441517223 */ /* 0x000fe2000001007c */
[----:B------:R-:W-:Y:S01]  /*7130*/  LOP3.LUT R49, R48, 0xffff0000, RZ, 0xc0, !PT ;  /* 0xffff000030317812 */ /* 0x000fe200078ec0ff */
[----:B------:R-:W-:Y:S01]  /*7140*/  FMUL.FTZ R68, R52, R148 ;  /* 0x0000009434447220 */ /* 0x000fe20000410000 */
[----:B------:R-:W-:Y:S01]  /*7150*/  FFMA.FTZ R66, R62, R63, R66 ;  /* 0x0000003f3e427223 */ /* 0x000fe20000010042 */
[----:B------:R-:W-:-:S02]  /*7160*/  IMAD.U32 R51, R54, 0x10000, RZ ;  /* 0x0001000036337824 */ /* 0x000fc400078e00ff */
[-C--:B------:R-:W-:Y:S01]  /*7170*/  FMUL.FTZ R62, R52, R144.reuse ;  /* 0x00000090343e7220 */ /* 0x080fe20000410000 */
[----:B------:R-:W-:Y:S01]  /*7180*/  LOP3.LUT R54, R54, 0xffff0000, RZ, 0xc0, !PT ;  /* 0xffff000036367812 */ /* 0x000fe200078ec0ff */
[C---:B------:R-:W-:Y:S01]  /*7190*/  IMAD.U32 R55, R146.reuse, 0x10000, RZ ;  /* 0x0001000092377824 */ /* 0x040fe200078e00ff */
[----:B------:R-:W-:Y:S01]  /*71a0*/  LOP3.LUT R63, R146, 0xffff0000, RZ, 0xc0, !PT ;  /* 0xffff0000923f7812 */ /* 0x000fe200078ec0ff */
[C---:B------:R-:W-:Y:S01]  /*71b0*/  IMAD.U32 R52, R142.reuse, 0x10000, RZ ;  /* 0x000100008e347824 */ /* 0x040fe200078e00ff */
        /* <DEDUP_REMOVED lines=23> */
.L_x_9473:
[----:B------:R-:W-:Y:S05]  /*7330*/  BSYNC B2 ;  /* 0x0000000000027941 */ /* 0x000fea0003800000 */
.L_x_9472:
        /* <DEDUP_REMOVED lines=11> */
.L_x_9471:
[----:B------:R-:W-:Y:S05]  /*73f0*/  BSYNC B1 ;  /* 0x0000000000017941 */ /* 0x000fea0003800000 */
.L_x_9470:
[C---:B------:R-:W-:Y:S01]  /*7400*/  ISETP.GE.OR P4, PT, R211.reuse, R115, P2 ;  /* 0x00000073d300720c */ /* 0x040fe20001786670 */
        /* <DEDUP_REMOVED lines=31> */
[--C-:B------:R-:W-:Y:S01]  /*7600*/  SHF.R.U64 R71, R76, 0x10, R77.reuse ;  /* 0x000000104c477819 */ /* 0x100fe2000000124d */
[----:B--2---:R-:W-:Y:S01]  /*7610*/  IMAD.U32 R66, R53, 0x10000, RZ ;  /* 0x0001000035427824 */ /* 0x004fe200078e00ff */
[----:B------:R-:W-:Y:S01]  /*7620*/  SHF.R.U32.HI R76, RZ, 0x10, R77 ;  /* 0x00000010ff4c7819 */ /* 0x000fe2000001164d */
[----:B-1----:R-:W-:Y:S01]  /*7630*/  IMAD.U32 R62, R49, 0x10000, RZ ;  /* 0x00010000313e7824 */ /* 0x002fe200078e00ff */
[--C-:B------:R-:W-:Y:S01]  /*7640*/  SHF.R.U64 R83, R72, 0x10, R73.reuse ;  /* 0x0000001048537819 */ /* 0x100fe20000001249 */
[----:B------:R-:W-:Y:S01]  /*7650*/  IMAD.U32 R68, R55, 0x10000, RZ ;  /* 0x0001000037447824 */ /* 0x000fe200078e00ff */
[----:B------:R-:W-:Y:S01]  /*7660*/  SHF.R.U32.HI R72, RZ, 0x10, R73 ;  /* 0x00000010ff487819 */ /* 0x000fe20000011649 */
[----:B------:R-:W-:Y:S01]  /*7670*/  IMAD.U32 R64, R52, 0x10000, RZ ;  /* 0x0001000034407824 */ /* 0x000fe200078e00ff */
[----:B------:R-:W-:Y:S02]  /*7680*/  SHF.R.U64 R73, R74, 0x10, R75 ;  /* 0x000000104a497819 */ /* 0x000fe4000000124b */
[----:B------:R-:W-:-:S02]  /*7690*/  PRMT R141, R141, 0x5410, R76 ;  /* 0x000054108d8d7816 */ /* 0x000fc4000000004c */
[----:B------:R-:W-:Y:S02]  /*76a0*/  PRMT R137, R137, 0x5410, R72 ;  /* 0x0000541089897816 */ /* 0x000fe40000000048 */
[----:B------:R-:W-:Y:S02]  /*76b0*/  SHF.R.U32.HI R81, RZ, 0x10, R75 ;  /* 0x00000010ff517819 */ /* 0x000fe4000001164b */
[----:B------:R-:W-:Y:S02]  /*76c0*/  SHF.R.U64 R75, R78, 0x10, R79 ;  /* 0x000000104e4b7819 */ /* 0x000fe4000000124f */
[----:B------:R-:W-:Y:S01]  /*76d0*/  PRMT R132, R132, 0x5410, R73 ;  /* 0x0000541084847816 */ /* 0x000fe20000000049 */
[----:B------:R-:W-:Y:S01]  /*76e0*/  IMAD.U32 R73, R141, 0x10000, RZ ;  /* 0x000100008d497824 */ /* 0x000fe200078e00ff */
[----:B------:R-:W-:Y:S02]  /*76f0*/  SHF.R.U32.HI R78, RZ, 0x10, R79 ;  /* 0x00000010ff4e7819 */ /* 0x000fe4000001164f */
[----:B------:R-:W-:Y:S01]  /*7700*/  PRMT R140, R140, 0x5410, R71 ;  /* 0x000054108c8c7816 */ /* 0x000fe20000000047 */
[----:B------:R-:W-:Y:S01]  /*7710*/  IMAD.U32 R71, R137, 0x10000, RZ ;  /* 0x0001000089477824 */ /* 0x000fe200078e00ff */
[----:B------:R-:W-:Y:S01]  /*7720*/  PRMT R138, R138, 0x5410, R75 ;  /* 0x000054108a8a7816 */ /* 0x000fe2000000004b */
[C---:B------:R-:W-:Y:S01]  /*7730*/  FMUL.FTZ R75, R66.reuse, R73 ;  /* 0x00000049424b7220 */ /* 0x040fe20000410000 */
[----:B------:R-:W-:Y:S01]  /*7740*/  LOP3.LUT R67, R53, 0xffff0000, RZ, 0xc0, !PT ;  /* 0xffff000035437812 */ /* 0x000fe200078ec0ff */
[-C--:B------:R-:W-:Y:S01]  /*7750*/  FMUL.FTZ R77, R66, R71.reuse ;  /* 0x00000047424d7220 */ /* 0x080fe20000410000 */
[----:B------:R-:W-:Y:S01]  /*7760*/  PRMT R139, R139, 0x5410, R78 ;  /* 0x000054108b8b7816 */ /* 0x000fe2000000004e */
[C---:B------:R-:W-:Y:S01]  /*7770*/  FFMA.FTZ R72, R62.reuse, R71, -R75 ;  /* 0x000000473e487223 */ /* 0x040fe2000001084b */
[----:B------:R-:W-:Y:S01]  /*7780*/  LOP3.LUT R70, R141, 0xffff0000, RZ, 0xc0, !PT ;  /* 0xffff00008d467812 */ /* 0x000fe200078ec0ff */
[----:B------:R-:W-:Y:S01]  /*7790*/  FFMA.FTZ R77, R62, R73, R77 ;  /* 0x000000493e4d7223 */ /* 0x000fe2000001004d */
        /* <DEDUP_REMOVED lines=8> */
[C---:B------:R-:W-:Y:S01]  /*7820*/  FMUL.FTZ R67, R68.reuse, R75 ;  /* 0x0000004b44437220 */ /* 0x040fe20000410000 */
[----:B------:R-:W-:Y:S01]  /*7830*/  FFMA.FTZ R73, R63, R66, -R74 ;  /* 0x000000423f497223 */ /* 0x000fe2000001084a */
[----:B------:R-:W-:Y:S01]  /*7840*/  IMAD.U32 R52, R51, 0x10000, RZ ;  /* 0x0001000033347824 */ /* 0x000fe200078e00ff */
[----:B------:R-:W-:Y:S01]  /*7850*/  LOP3.LUT R69, R55, 0xffff0000, RZ, 0xc0, !PT ;  /* 0xffff000037457812 */ /* 0x000fe200078ec0ff */
[----:B------:R-:W-:Y:S01]  /*7860*/  FMUL.FTZ R68, R68, R71 ;  /* 0x0000004744447220 */ /* 0x000fe20000410000 */
[----:B------:R-:W-:Y:S01]  /*7870*/  LOP3.LUT R66, R139, 0xffff0000, RZ, 0xc0, !PT ;  /* 0xffff00008b427812 */ /* 0x000fe200078ec0ff */
[----:B------:R-:W-:Y:S01]  /*7880*/  FFMA.FTZ R70, R63, R70, R62 ;  /* 0x000000463f467223 */ /* 0x000fe2000001003e */
[----:B------:R-:W-:Y:S01]  /*7890*/  LOP3.LUT R134, R134, 0xffff0000, RZ, 0xc0, !PT ;  /* 0xffff000086867812 */ /* 0x000fe200078ec0ff */
[----:B------:R-:W-:Y:S01]  /*78a0*/  FFMA.FTZ R75, R52, R75, R68 ;  /* 0x0000004b344b7223 */ /* 0x000fe20000010044 */
[----:B------:R-:W-:Y:S01]  /*78b0*/  PRMT R136, R136, 0x5410, R83 ;  /* 0x0000541088887816 */ /* 0x000fe20000000053 */
[C---:B------:R-:W-:Y:S01]  /*78c0*/  IMAD.U32 R62, R140.reuse, 0x10000, RZ ;  /* 0x000100008c3e7824 */ /* 0x040fe200078e00ff */
[----:B------:R-:W-:Y:S01]  /*78d0*/  LOP3.LUT R53, R51, 0xffff0000, RZ, 0xc0, !PT ;  /* 0xffff000033357812 */ /* 0x000fe200078ec0ff */
[C---:B------:R-:W-:Y:S01]  /*78e0*/  FMUL.FTZ R68, R69.reuse, R66 ;  /* 0x0000004245447220 */ /* 0x040fe20000410000 */
[-C--:B------:R-:W-:Y:S01]  /*78f0*/  FMUL.FTZ R74, R69, R134.reuse ;  /* 0x00000086454a7220 */ /* 0x080fe20000410000 */
[----:B------:R-:W-:Y:S01]  /*7900*/  LOP3.LUT R140, R140, 0xffff0000, RZ, 0xc0, !PT ;  /* 0xffff00008c8c7812 */ /* 0x000fe200078ec0ff */
[----:B------:R-:W-:Y:S01]  /*7910*/  FFMA.FTZ R71, R52, R71, -R67 ;  /* 0x0000004734477223 */ /* 0x000fe20000010843 */
[C---:B------:R-:W-:Y:S01]  /*7920*/  IMAD.U32 R52, R136.reuse, 0x10000, RZ ;  /* 0x0001000088347824 */ /* 0x040fe200078e00ff */
[----:B------:R-:W-:Y:S01]  /*7930*/  LOP3.LUT R136, R136, 0xffff0000, RZ, 0xc0, !PT ;  /* 0xffff000088887812 */ /* 0x000fe200078ec0ff */
[C---:B------:R-:W-:Y:S01]  /*7940*/  IMAD.U32 R49, R48.reuse, 0x10000, RZ ;  /* 0x0001000030317824 */ /* 0x040fe200078e00ff */
[----:B------:R-:W-:Y:S01]  /*7950*/  LOP3.LUT R48, R48, 0xffff0000, RZ, 0xc0, !PT ;  /* 0xffff000030307812 */ /* 0x000fe200078ec0ff */
[C---:B------:R-:W-:Y:S01]  /*7960*/  FFMA.FTZ R134, R53.reuse, R134, -R68 ;  /* 0x0000008635867223 */ /* 0x040fe20000010844 */
[----:B------:R-:W-:Y:S01]  /*7970*/  FFMA.FTZ R74, R53, R66, R74 ;  /* 0x00000042354a7223 */ /* 0x000fe2000001004a */
[C---:B------:R-:W-:Y:S01]  /*7980*/  FMUL.FTZ R53, R65.reuse, R140 ;  /* 0x0000008c41357220 */ /* 0x040fe20000410000 */
[C---:B------:R-:W-:Y:S01]  /*7990*/  FMUL.FTZ R68, R64.reuse, R62 ;  /* 0x0000003e40447220 */ /* 0x040fe20000410000 */
[----:B------:R-:W-:Y:S01]  /*79a0*/  FMUL.FTZ R63, R64, R52 ;  /* 0x00000034403f7220 */ /* 0x000fe20000410000 */
[----:B------:R-:W-:Y:S01]  /*79b0*/  FMUL.FTZ R67, R65, R136 ;  /* 0x0000008841437220 */ /* 0x000fe20000410000 */
[----:B------:R-:W-:-:S02]  /*79c0*/  IMAD.U32 R55, R54, 0x10000, RZ ;  /* 0x0001000036377824 */ /* 0x000fc400078e00ff */
[----:B------:R-:W-:Y:S01]  /*79d0*/  FFMA.FTZ R65, R48, R136, -R53 ;  /* 0x0000008830417223 */ /* 0x000fe20000010835 */
[----:B------:R-:W-:Y:S01]  /*79e0*/  LOP3.LUT R54, R54, 0xffff0000, RZ, 0xc0, !PT ;  /* 0xffff000036367812 */ /* 0x000fe200078ec0ff */
[C---:B------:R-:W-:Y:S01]  /*79f0*/  FFMA.FTZ R68, R49.reuse, R52, -R68 ;  /* 0x0000003431447223 */ /* 0x040fe20000010844 */
[----:B------:R-:W-:Y:S01]  /*7a00*/  FFMA.FTZ R63, R49, R62, R63 ;  /* 0x0000003e313f7223 */ /* 0x000fe2000001003f */
[C---:B------:R-:W-:Y:S01]  /*7a10*/  LOP3.LUT R53, R138.reuse, 0xffff0000, RZ, 0xc0, !PT ;  /* 0xffff00008a357812 */ /* 0x040fe200078ec0ff */
[----:B------:R-:W-:Y:S01]  /*7a20*/  IMAD.U32 R62, R138, 0x10000, RZ ;  /* 0x000100008a3e7824 */ /* 0x000fe200078e00ff */
[C---:B------:R-:W-:Y:S01]  /*7a30*/  LOP3.LUT R49, R132.reuse, 0xffff0000, RZ, 0xc0, !PT ;  /* 0xffff000084317812 */ /* 0x040fe200078ec0ff */
[----:B------:R-:W-:Y:S02]  /*7a40*/  IMAD.U32 R52, R132, 0x10000, RZ ;  /* 0x0001000084347824 */ /* 0x000fe400078e00ff */
        /* <DEDUP_REMOVED lines=21> */
.L_x_9475:
[----:B------:R-:W-:Y:S05]  /*7ba0*/  BSYNC B1 ;  /* 0x0000000000017941 */ /* 0x000fea0003800000 */
.L_x_9474:
        /* <DEDUP_REMOVED lines=10> */
.L_x_9413:
[----:B------:R-:W-:-:S13]  /*7c50*/  ISETP.NE.AND P0, PT, R189, 0x3, PT ;  /* 0x00000003bd00780c */ /* 0x000fda0003f05270 */
[----:B------:R-:W-:Y:S05]  /*7c60*/  @!P0 BRA `(.L_x_9476) ;  /* 0x0000000000048947 */ /* 0x000fea0003800000 */
[----:B------:R-:W-:Y:S01]  /*7c70*/  BPT.TRAP 0x1 ;  /* 0x000000040000795c */ /* 0x000fe20000300000 */
.L_x_9476:
        /* <DEDUP_REMOVED lines=9> */
.L_x_9768:
[----:B------:R-:W-:Y:S05]  /*7d10*/  BSYNC B1 ;  /* 0x0000000000017941 */ /* 0x000fea0003800000 */
.L_x_9477:
        /* <DEDUP_REMOVED lines=20> */
.L_x_9480:
[----:B------:R-:W-:Y:S05]  /*7e60*/  BSYNC B1 ;  /* 0x0000000000017941 */ /* 0x000fea0003800000 */
.L_x_9479:
        /* <DEDUP_REMOVED lines=19> */
.L_x_9482:
[----:B------:R-:W-:Y:S05]  /*7fa0*/  BSYNC B1 ;  /* 0x0000000000017941 */ /* 0x000fea0003800000 */
.L_x_9481:
        /* <DEDUP_REMOVED lines=19> */
.L_x_9484:
[----:B------:R-:W-:Y:S05]  /*80e0*/  BSYNC B1 ;  /* 0x0000000000017941 */ /* 0x000fea0003800000 */
.L_x_9483:
        /* <DEDUP_REMOVED lines=21> */
.L_x_9450:
[----:B------:R-:W-:Y:S05]  /*8240*/  BSYNC B0 ;  /* 0x0000000000007941 */ /* 0x000fea0003800000 */
.L_x_9412:
        /* <DEDUP_REMOVED lines=17> */
.L_x_9486:
[----:B------:R-:W-:Y:S05]  /*8360*/  BSYNC B0 ;  /* 0x0000000000007941 */ /* 0x000fea0003800000 */
.L_x_9485:
[----:B------:R-:W2:Y:S01]  /*8370*/  SYNCS.PHASECHK.TRANS64.TRYWAIT P0, [R110+URZ+0x288b0], R119 ;  /* 0x0288b0776e0075a7 */ /* 0x000ea2000800017f */
[----:B------:R-:W-:Y:S01]  /*8380*/  ULDC UR36, c[0x0][0x2f4] ;  /* 0x0000bd0000247ab9 */ /* 0x000fe20000000800 */
[----:B------:R-:W-:Y:S01]  /*8390*/  ULDC.64 UR38, c[0x0][0x328] ;  /* 0x0000ca0000267ab9 */ /* 0x000fe20000000a00 */
[----:B------:R-:W-:Y:S01]  /*83a0*/  ULDC.64 UR42, c[0x0][0x318] ;  /* 0x0000c600002a7ab9 */ /* 0x000fe20000000a00 */
[----:B------:R-:W-:Y:S04]  /*83b0*/  BSSY B0, `(.L_x_9487) ;  /* 0x0000002000007945 */ /* 0x000fe80003800000 */
[----:B--2---:R-:W-:Y:S05]  /*83c0*/  @!P0 BRA `(.L_x_9488) ;  /* 0x0000018c00a08947 */ /* 0x004fea0003800000 */
.L_x_9769:
[----:B------:R-:W-:Y:S05]  /*83d0*/  BSYNC B0 ;  /* 0x0000000000007941 */ /* 0x000fea0003800000 */
.L_x_9487:
        /* <DEDUP_REMOVED lines=18> */
.L_x_9490:
[----:B------:R-:W-:Y:S05]  /*8500*/  BSYNC B0 ;  /* 0x0000000000007941 */ /* 0x000fea0003800000 */
.L_x_9489:
        /* <DEDUP_REMOVED lines=19> */
.L_x_9492:
[----:B------:R-:W-:Y:S05]  /*8640*/  BSYNC B0 ;  /* 0x0000000000007941 */ /* 0x000fea0003800000 */
.L_x_9491:
        /* <DEDUP_REMOVED lines=19> */
.L_x_9494:
[----:B------:R-:W-:Y:S05]  /*8780*/  BSYNC B0 ;  /* 0x0000000000007941 */ /* 0x000fea0003800000 */
.L_x_9493:
        /* <DEDUP_REMOVED lines=19> */
.L_x_9496:
[----:B------:R-:W-:Y:S05]  /*88c0*/  BSYNC B0 ;  /* 0x0000000000007941 */ /* 0x000fea0003800000 */
.L_x_9495:
        /* <DEDUP_REMOVED lines=22> */
.L_x_9407:
[----:B------:R-:W1:Y:S01]  /*8a30*/  LDC R0, c[0x0][0x448] ;  /* 0x00011200ff007b82 */ /* 0x000e620000000800 */
[----:B------:R-:W-:Y:S01]  /*8a40*/  VIADD R3, R191, 0x7f ;  /* 0x0000007fbf037836 */ /* 0x000fe20000000000 */
        /* <DEDUP_REMOVED lines=22> */
[----:B-1----:R-:W-:Y:S02]  /*8bb0*/  ISETP.NE.AND P1, PT, R0, 0x1, PT ;  /* 0x000000010000780c */ /* 0x002fe40003f25270 */
[----:B0-----:R-:W-:Y:S02]  /*8bc0*/  CS2R R110, SRZ ;  /* 0x00000000006e7805 */ /* 0x001fe4000001ff00 */
        /* <DEDUP_REMOVED lines=11> */
[----:B------:R-:W0:Y:S08]  /*8c80*/  @P1 LDC R0, c[0x0][0x44c] ;  /* 0x00011300ff001b82 */ /* 0x000e300000000800 */
[----:B------:R-:W1:Y:S01]  /*8c90*/  @P1 LDC R5, c[0x0][0x450] ;  /* 0x00011400ff051b82 */ /* 0x000e620000000800 */
[----:B0-----:R-:W-:-:S05]  /*8ca0*/  @P1 IMAD.HI.U32 R0, R3, R0, RZ ;  /* 0x0000000003001227 */ /* 0x001fca00078e00ff */
[----:B-1----:R-:W-:Y:S02]  /*8cb0*/  @P1 SHF.R.U32.HI R3, RZ, R5, R0 ;  /* 0x00000005ff031219 */ /* 0x002fe40000011600 */
[----:B------:R-:W-:-:S03]  /*8cc0*/  PLOP3.LUT P1, PT, PT, PT, PT, 0x80, 0x0 ;  /* 0x000000000000781c */ /* 0x000fc60003f2f070 */
[----:B------:R-:W-:Y:S02]  /*8cd0*/  IMAD.IADD R3, R128, 0x1, R3 ;  /* 0x0000000180037824 */ /* 0x000fe400078e0203 */
[----:B------:R-:W-:-:S03]  /*8ce0*/  IMAD.MOV.U32 R128, RZ, RZ, RZ ;  /* 0x000000ffff807224 */ /* 0x000fc600078e00ff */
[----:B------:R-:W-:-:S04]  /*8cf0*/  SHF.R.S32.HI R0, RZ, 0x1f, R3 ;  /* 0x0000001fff007819 */ /* 0x000fc80000011403 */
[----:B------:R-:W-:Y:S01]  /*8d00*/  LEA.HI R0, R0, R3, RZ, 0x7 ;  /* 0x0000000300007211 */ /* 0x000fe200078f38ff */
[----:B------:R-:W-:-:S03]  /*8d10*/  IMAD.MOV.U32 R3, RZ, RZ, RZ ;  /* 0x000000ffff037224 */ /* 0x000fc600078e00ff */
[----:B------:R-:W-:Y:S01]  /*8d20*/  SHF.R.S32.HI R4, RZ, 0x7, R0 ;  /* 0x00000007ff047819 */ /* 0x000fe20000011400 */
[----:B------:R-:W-:-:S03]  /*8d30*/  IMAD.MOV.U32 R0, RZ, RZ, RZ ;  /* 0x000000ffff007224 */ /* 0x000fc600078e00ff */
[----:B------:R-:W-:-:S04]  /*8d40*/  VIMNMX R129, R129, R4, PT ;  /* 0x0000000481817248 */ /* 0x000fc80003fe0100 */
[----:B------:R-:W-:Y:S01]  /*8d50*/  ISETP.GE.AND P2, PT, R129, 0x1, PT ;  /* 0x000000018100780c */ /* 0x000fe20003f46270 */
[----:B------:R-:W-:-:S12]  /*8d60*/  @P0 BRA `(.L_x_9498) ;  /* 0x00000000000c0947 */ /* 0x000fd80003800000 */
[----:B------:R-:W0:Y:S01]  /*8d70*/  FENCE.VIEW.ASYNC.G ;  /* 0x00000000000073c6 */ /* 0x000e220000000100 */
[----:B------:R-:W-:Y:S05]  /*8d80*/  WARPSYNC.ALL ;  /* 0x0000000000007948 */ /* 0x000fea0003800000 */
[----:B0-----:R-:W-:Y:S06]  /*8d90*/  BAR.ARV 0xc, 0x180 ;  /* 0x0306000000007b1d */ /* 0x001fec0000002000 */
.L_x_9498:
[----:B------:R-:W-:Y:S01]  /*8da0*/  CS2R R88, SRZ ;  /* 0x0000000000587805 */ /* 0x000fe2000001ff00 */
[----:B------:R-:W-:Y:S06]  /*8db0*/  @!P2 BRA `(.L_x_9499) ;  /* 0x000000e800e4a947 */ /* 0x000fec0003800000 */
[----:B------:R-:W-:-:S03]  /*8dc0*/  UMOV UR4, 0xffffffff ;  /* 0xffffffff00047882 */ /* 0x000fc60000000000 */
[----:B------:R-:W-:Y:S05]  /*8dd0*/  BRA.DIV UR4, `(.L_x_9500) ;  /* 0x0000018604307947 */ /* 0x000fea000b800000 */
[----:B------:R0:W1:Y:S02]  /*8de0*/  SHFL.IDX PT, R190, R224, RZ, 0x1f ;  /* 0x00001fffe0be7589 */ /* 0x00006400000e0000 */
.L_x_9772:
        /* <DEDUP_REMOVED lines=25> */
.L_x_9501:
        /* <DEDUP_REMOVED lines=12> */
.L_x_9505:
[----:B--2---:R2:W3:Y:S02]  /*9040*/  SYNCS.PHASECHK.TRANS64.TRYWAIT P0, [R2+URZ+0x28800], R3 ;  /* 0x02880003020075a7 */ /* 0x0044e4000800017f */
[----:B---3--:R-:W-:Y:S05]  /*9050*/  @!P0 NANOSLEEP.SYNCS 0x989680 ;  /* 0x009896800000895d */ /* 0x008fea0003900000 */
[----:B------:R-:W3:Y:S02]  /*9060*/  @!P0 SYNCS.PHASECHK.TRANS64 P0, [R2+URZ+0x28800], R3 ;  /* 0x02880003020085a7 */ /* 0x000ee4000800007f */
[----:B---3--:R-:W-:Y:S05]  /*9070*/  @!P0 BRA `(.L_x_9505) ;  /* 0xfffffffc00f08947 */ /* 0x008fea000383ffff */
.L_x_9504:
[----:B------:R-:W-:Y:S05]  /*9080*/  BSYNC B0 ;  /* 0x0000000000007941 */ /* 0x000fea0003800000 */
.L_x_9503:
[----:B------:R-:W-:Y:S05]  /*9090*/  BRA `(.L_x_9506) ;  /* 0x0000005000e87947 */ /* 0x000fea0003800000 */
.L_x_9502:
        /* <DEDUP_REMOVED lines=29> */
.L_x_9507:
        /* <DEDUP_REMOVED lines=39> */
.L_x_9778:
        /* <DEDUP_REMOVED lines=31> */
.L_x_9512:
[----:B------:R-:W-:Y:S05]  /*96d0*/  BSYNC B1 ;  /* 0x0000000000017941 */ /* 0x000fea0003800000 */
.L_x_9511:
        /* <DEDUP_REMOVED lines=23> */
.L_x_9784:
        /* <DEDUP_REMOVED lines=30> */
.L_x_9515:
[----:B------:R-:W-:Y:S05]  /*9a30*/  BSYNC B1 ;  /* 0x0000000000017941 */ /* 0x000fea0003800000 */
.L_x_9514:
        /* <DEDUP_REMOVED lines=22> */
.L_x_9790:
        /* <DEDUP_REMOVED lines=31> */
.L_x_9518:
[----:B------:R-:W-:Y:S05]  /*9d90*/  BSYNC B1 ;  /* 0x0000000000017941 */ /* 0x000fea0003800000 */
.L_x_9517:
        /* <DEDUP_REMOVED lines=23> */
.L_x_9796:
        /* <DEDUP_REMOVED lines=34> */
.L_x_9521:
[----:B------:R-:W-:Y:S05]  /*a130*/  BSYNC B1 ;  /* 0x0000000000017941 */ /* 0x000fea0003800000 */
.L_x_9520:
        /* <DEDUP_REMOVED lines=18> */
.L_x_9797:
[----:B------:R-:W-:Y:S05]  /*a260*/  BSYNC B1 ;  /* 0x0000000000017941 */ /* 0x000fea0003800000 */
.L_x_9522:
        /* <DEDUP_REMOVED lines=55> */
.L_x_9527:
[----:B------:R-:W-:Y:S05]  /*a5e0*/  BSYNC B2 ;  /* 0x0000000000027941 */ /* 0x000fea0003800000 */
.L_x_9526:
        /* <DEDUP_REMOVED lines=47> */
.L_x_9525:
[----:B------:R-:W-:Y:S05]  /*a8e0*/  BSYNC B1 ;  /* 0x0000000000017941 */ /* 0x000fea0003800000 */
.L_x_9524:
        /* <DEDUP_REMOVED lines=54> */
.L_x_9531:
[----:B------:R-:W-:Y:S05]  /*ac50*/  BSYNC B2 ;  /* 0x0000000000027941 */ /* 0x000fea0003800000 */
.L_x_9530:
        /* <DEDUP_REMOVED lines=47> */
.L_x_9529:
[----:B------:R-:W-:Y:S05]  /*af50*/  BSYNC B1 ;  /* 0x0000000000017941 */ /* 0x000fea0003800000 */
.L_x_9528:
        /* <DEDUP_REMOVED lines=54> */
.L_x_9535:
[----:B------:R-:W-:Y:S05]  /*b2c0*/  BSYNC B2 ;  /* 0x0000000000027941 */ /* 0x000fea0003800000 */
.L_x_9534:
        /* <DEDUP_REMOVED lines=47> */
.L_x_9533:
[----:B------:R-:W-:Y:S05]  /*b5c0*/  BSYNC B1 ;  /* 0x0000000000017941 */ /* 0x000fea0003800000 */
.L_x_9532:
        /* <DEDUP_REMOVED lines=53> */
.L_x_9538:
[----:B------:R-:W-:Y:S05]  /*b920*/  BSYNC B1 ;  /* 0x0000000000017941 */ /* 0x000fea0003800000 */
.L_x_9537:
        /* <DEDUP_REMOVED lines=48> */
.L_x_9509:
        /* <DEDUP_REMOVED lines=79> */
.L_x_9807:
        /* <DEDUP_REMOVED lines=19> */
.L_x_9541:
[----:B------:R-:W-:Y:S05]  /*c250*/  BSYNC B1 ;  /* 0x0000000000017941 */ /* 0x000fea0003800000 */
.L_x_9540:
        /* <DEDUP_REMOVED lines=66> */
.L_x_9817:
        /* <DEDUP_REMOVED lines=23> */
.L_x_9544:
[----:B------:R-:W-:Y:S05]  /*c7f0*/  BSYNC B1 ;  /* 0x0000000000017941 */ /* 0x000fea0003800000 */
.L_x_9543:
        /* <DEDUP_REMOVED lines=22> */
.L_x_9818:
[----:B------:R-:W-:Y:S05]  /*c960*/  BSYNC B1 ;  /* 0x0000000000017941 */ /* 0x000fea0003800000 */
.L_x_9545:
        /* <DEDUP_REMOVED lines=105> */
.L_x_9548:
[----:B------:R-:W-:Y:S05]  /*d000*/  BSYNC B1 ;  /* 0x0000000000017941 */ /* 0x000fea0003800000 */
.L_x_9547:
[----:B------:R-:W-:Y:S04]  /*d010*/  BSSY B1, `(.L_x_9549) ;  /* 0x0000068000017945 */ /* 0x000fe80003800000 */
[----:B------:R-:W-:Y:S05]  /*d020*/  @P2 BRA `(.L_x_9550) ;  /* 0x0000000400982947 */ /* 0x000fea0003800000 */
[----:B------:R-:W-:Y:S02]  /*d030*/  LEA.HI R20, R47, R206, RZ, 0x1d ;  /* 0x000000ce2f147211 */ /* 0x000fe400078fe8ff */
[----:B------:R-:W-:Y:S02]  /*d040*/  SHF.R.U32.HI R37, RZ, 0x10, R5 ;  /* 0x00000010ff257819 */ /* 0x000fe40000011605 */
[----:B01----:R-:W-:Y:S01]  /*d050*/  SHF.R.S32.HI R29, RZ, 0x1f, R20 ;  /* 0x0000001fff1d7819 */ /* 0x003fe20000011414 */
        /* <DEDUP_REMOVED lines=9> */
[----:B------:R-:W0:Y:S01]  /*d0f0*/  LDS.128 R28, [R223] ;  /* 0x00000000df1c7984 */ /* 0x000e220000000c00 */
[----:B------:R-:W-:Y:S02]  /*d100*/  PRMT R64, R64, 0x5410, R7 ;  /* 0x0000541040407816 */ /* 0x000fe40000000007 */
[----:B------:R-:W-:-:S02]  /*d110*/  IADD3 R21, R20, R21, R199 ;  /* 0x0000001514157210 */ /* 0x000fc40007ffe0c7 */
[----:B------:R-:W-:Y:S02]  /*d120*/  SHF.R.U64 R20, R4, 0x10, R5 ;  /* 0x0000001004147819 */ /* 0x000fe40000001205 */
[--C-:B------:R-:W-:Y:S01]  /*d130*/  SHF.R.U64 R5, R24, 0x10, R25.reuse ;  /* 0x0000001018057819 */ /* 0x100fe20000001219 */
[----:B------:R-:W-:Y:S01]  /*d140*/  IMAD R21, R21, 0x2, R2 ;  /* 0x0000000215157824 */ /* 0x000fe200078e0202 */
[----:B------:R-:W-:Y:S02]  /*d150*/  SHF.R.U32.HI R25, RZ, 0x10, R25 ;  /* 0x00000010ff197819 */ /* 0x000fe40000011619 */
[----:B------:R-:W-:Y:S02]  /*d160*/  SHF.R.U64 R4, R26, 0x10, R27 ;  /* 0x000000101a047819 */ /* 0x000fe4000000121b */
[----:B------:R-:W1:Y:S01]  /*d170*/  LDS.128 R32, [R21+0x10400] ;  /* 0x0104000015207984 */ /* 0x000e620000000c00 */
[----:B------:R-:W-:Y:S02]  /*d180*/  PRMT R56, R56, 0x5410, R5 ;  /* 0x0000541038387816 */ /* 0x000fe40000000005 */
[----:B------:R-:W-:-:S02]  /*d190*/  SHF.R.U32.HI R27, RZ, 0x10, R27 ;  /* 0x00000010ff1b7819 */ /* 0x000fc4000001161b */
[----:B------:R-:W-:Y:S01]  /*d1a0*/  PRMT R61, R61, 0x5410, R20 ;  /* 0x000054103d3d7816 */ /* 0x000fe20000000014 */
[----:B------:R-:W-:Y:S01]  /*d1b0*/  IMAD.U32 R37, R56, 0x10000, RZ ;  /* 0x0001000038257824 */ /* 0x000fe200078e00ff */
[----:B------:R-:W-:Y:S02]  /*d1c0*/  PRMT R58, R58, 0x5410, R25 ;  /* 0x000054103a3a7816 */ /* 0x000fe40000000019 */
[----:B------:R-:W-:Y:S01]  /*d1d0*/  PRMT R59, R59, 0x5410, R4 ;  /* 0x000054103b3b7816 */ /* 0x000fe20000000004 */
[----:B------:R-:W-:Y:S01]  /*d1e0*/  IMAD.U32 R36, R61, 0x10000, RZ ;  /* 0x000100003d247824 */ /* 0x000fe200078e00ff */
[----:B------:R-:W-:Y:S02]  /*d1f0*/  PRMT R63, R63, 0x5410, R6 ;  /* 0x000054103f3f7816 */ /* 0x000fe40000000006 */
[----:B------:R-:W-:Y:S02]  /*d200*/  PRMT R60, R60, 0x5410, R27 ;  /* 0x000054103c3c7816 */ /* 0x000fe4000000001b */
[----:B------:R-:W-:-:S02]  /*d210*/  LOP3.LUT R56, R56, 0xffff0000, RZ, 0xc0, !PT ;  /* 0xffff000038387812 */ /* 0x000fc400078ec0ff */
        /* <DEDUP_REMOVED lines=45> */
[----:B------:R-:W-:Y:S01]  /*d4f0*/  FMUL.FTZ R28, R29, R4 ;  /* 0x000000041d1c7220 */ /* 0x000fe20000410000 */
        /* <DEDUP_REMOVED lines=25> */
.L_x_9550:
[----:B------:R-:W-:Y:S05]  /*d690*/  BSYNC B1 ;  /* 0x0000000000017941 */ /* 0x000fea0003800000 */
.L_x_9549:
        /* <DEDUP_REMOVED lines=104> */
.L_x_9552:
[----:B------:R-:W-:Y:S05]  /*dd20*/  BSYNC B1 ;  /* 0x0000000000017941 */ /* 0x000fea0003800000 */
.L_x_9551:
[----:B------:R-:W-:Y:S01]  /*dd30*/  PRMT R20, R3, 0x5410, R0 ;  /* 0x0000541003147816 */ /* 0x000fe20000000000 */
[----:B------:R-:W-:Y:S06]  /*dd40*/  @P0 BRA `(.L_x_9536) ;  /* 0x0000000400980947 */ /* 0x000fec0003800000 */
[----:B------:R-:W-:Y:S02]  /*dd50*/  LEA.HI R47, R47, R206, RZ, 0x1d ;  /* 0x000000ce2f2f7211 */ /* 0x000fe400078fe8ff */
[----:B--23--:R-:W-:Y:S02]  /*dd60*/  SHF.R.U64 R21, R12, 0x10, R13 ;  /* 0x000000100c157819 */ /* 0x00cfe4000000120d */
[----:B------:R-:W-:Y:S01]  /*dd70*/  SHF.R.S32.HI R0, RZ, 0x1f, R47 ;  /* 0x0000001fff007819 */ /* 0x000fe2000001142f */
[----:B------:R-:W-:Y:S01]  /*dd80*/  IMAD.SHL.U32 R3, R47, 0x8, RZ ;  /* 0x000000082f037824 */ /* 0x000fe200078e00ff */
[----:B------:R-:W-:Y:S02]  /*dd90*/  SHF.R.U32.HI R12, RZ, 0x10, R13 ;  /* 0x00000010ff0c7819 */ /* 0x000fe4000001160d */
[----:B------:R-:W-:Y:S02]  /*dda0*/  LEA.HI R0, R0, R47, RZ, 0x3 ;  /* 0x0000002f00007211 */ /* 0x000fe400078f18ff */
[----:B------:R-:W-:-:S02]  /*ddb0*/  LOP3.LUT R3, R194, 0x38, R3, 0xf8, !PT ;  /* 0x00000038c2037812 */ /* 0x000fc400078ef803 */
[----:B------:R-:W-:Y:S01]  /*ddc0*/  PRMT R71, R71, 0x5410, R12 ;  /* 0x0000541047477816 */ /* 0x000fe2000000000c */
[----:B------:R-:W-:Y:S01]  /*ddd0*/  IMAD.SHL.U32 R4, R0, 0x400, RZ ;  /* 0x0000040000047824 */ /* 0x000fe200078e00ff */
[----:B------:R-:W-:Y:S02]  /*dde0*/  LOP3.LUT R0, R3, R228, RZ, 0x3c, !PT ;  /* 0x000000e403007212 */ /* 0x000fe400078e3cff */
[--C-:B-1----:R-:W-:Y:S02]  /*ddf0*/  SHF.R.U64 R28, R14, 0x10, R15.reuse ;  /* 0x000000100e1c7819 */ /* 0x102fe4000000120f */
[----:B------:R-:W-:Y:S02]  /*de00*/  LOP3.LUT R3, R4, 0x7fffe000, RZ, 0xc0, !PT ;  /* 0x7fffe00004037812 */ /* 0x000fe400078ec0ff */
[----:B------:R-:W1:Y:S01]  /*de10*/  LDS.128 R4, [R221] ;  /* 0x00000000dd047984 */ /* 0x000e620000000c00 */
[----:B0-----:R-:W-:Y:S02]  /*de20*/  SHF.R.U32.HI R29, RZ, 0x10, R15 ;  /* 0x00000010ff1d7819 */ /* 0x001fe4000001160f */
[----:B------:R-:W-:-:S02]  /*de30*/  IADD3 R3, R0, R3, R197 ;  /* 0x0000000300037210 */ /* 0x000fc40007ffe0c5 */
[--C-:B------:R-:W-:Y:S02]  /*de40*/  SHF.R.U64 R0, R8, 0x10, R9.reuse ;  /* 0x0000001008007819 */ /* 0x100fe40000001209 */
[----:B------:R-:W-:Y:S01]  /*de50*/  SHF.R.U32.HI R8, RZ, 0x10, R9 ;  /* 0x00000010ff087819 */ /* 0x000fe20000011609 */
[----:B------:R-:W-:Y:S01]  /*de60*/  IMAD R3, R3, 0x2, R2 ;  /* 0x0000000203037824 */ /* 0x000fe200078e0202 */
[----:B------:R-:W-:Y:S02]  /*de70*/  PRMT R57, R57, 0x5410, R0 ;  /* 0x0000541039397816 */ /* 0x000fe40000000000 */
[--C-:B------:R-:W-:Y:S02]  /*de80*/  SHF.R.U64 R9, R10, 0x10, R11.reuse ;  /* 0x000000100a097819 */ /* 0x100fe4000000120b */
[----:B------:R-:W0:Y:S01]  /*de90*/  LDS.128 R24, [R3+0x10400] ;  /* 0x0104000003187984 */ /* 0x000e220000000c00 */
[----:B------:R-:W-:Y:S02]  /*dea0*/  SHF.R.U32.HI R10, RZ, 0x10, R11 ;  /* 0x00000010ff0a7819 */ /* 0x000fe4000001160b */
[----:B------:R-:W-:-:S02]  /*deb0*/  PRMT R70, R70, 0x5410, R21 ;  /* 0x0000541046467816 */ /* 0x000fc40000000015 */
[----:B------:R-:W-:Y:S02]  /*dec0*/  PRMT R67, R67, 0x5410, R8 ;  /* 0x0000541043437816 */ /* 0x000fe40000000008 */
[----:B------:R-:W-:Y:S01]  /*ded0*/  PRMT R28, R20, 0x5432, R28 ;  /* 0x00005432141c7816 */ /* 0x000fe2000000001c */
[----:B------:R-:W-:Y:S01]  /*dee0*/  IMAD.U32 R21, R70, 0x10000, RZ ;  /* 0x0001000046157824 */ /* 0x000fe200078e00ff */
[----:B------:R-:W-:Y:S02]  /*def0*/  PRMT R29, R20, 0x5410, R29 ;  /* 0x00005410141d7816 */ /* 0x000fe4000000001d */
[----:B------:R-:W-:Y:S02]  /*df00*/  PRMT R69, R69, 0x5410, R10 ;  /* 0x0000541045457816 */ /* 0x000fe4000000000a */
        /* <DEDUP_REMOVED lines=74> */
.L_x_9536:
[----:B------:R-:W-:Y:S05]  /*e3b0*/  BSYNC B0 ;  /* 0x0000000000007941 */ /* 0x000fea0003800000 */
.L_x_9508:
        /* <DEDUP_REMOVED lines=8> */
.L_x_9506:
[----:B------:R-:W-:-:S13]  /*e440*/  ISETP.NE.AND P0, PT, R189, 0x3, PT ;  /* 0x00000003bd00780c */ /* 0x000fda0003f05270 */
[----:B------:R-:W-:Y:S05]  /*e450*/  @!P0 BRA `(.L_x_9553) ;  /* 0x0000000000048947 */ /* 0x000fea0003800000 */
[----:B------:R-:W-:Y:S01]  /*e460*/  BPT.TRAP 0x1 ;  /* 0x000000040000795c */ /* 0x000fe20000300000 */
.L_x_9553:
[----:B------:R-:W-:Y:S01]  /*e470*/  IMAD R0, R184, 0x8, R2 ;  /* 0x00000008b8007824 */ /* 0x000fe200078e0202 */
[----:B012---:R-:W-:-:S04]  /*e480*/  SHF.L.U32 R3, R186, 0x1f, RZ ;  /* 0x0000001fba037819 */ /* 0x007fc800000006ff */
[----:B------:R0:W1:Y:S01]  /*e490*/  SYNCS.PHASECHK.TRANS64.TRYWAIT P2, [R0+URZ+0x28830], R3 ;  /* 0x02883003000075a7 */ /* 0x000062000804017f */
[----:B------:R-:W-:Y:S05]  /*e4a0*/  @!P0 BRA `(.L_x_9554) ;  /* 0x0000000000048947 */ /* 0x000fea0003800000 */
[----:B------:R-:W-:Y:S01]  /*e4b0*/  BPT.TRAP 0x1 ;  /* 0x000000040000795c */ /* 0x000fe20000300000 */
.L_x_9554:
[----:B---34-:R-:W2:Y:S02]  /*e4c0*/  S2R R4, SR_TID.X ;  /* 0x0000000000047919 */ /* 0x018ea40000002100 */
[----:B--2---:R-:W-:-:S04]  /*e4d0*/  LOP3.LUT R4, R4, 0x7f, RZ, 0xc0, !PT ;  /* 0x0000007f04047812 */ /* 0x004fc800078ec0ff */
[----:B------:R-:W-:Y:S01]  /*e4e0*/  ISETP.NE.AND P1, PT, R4, RZ, PT ;  /* 0x000000ff0400720c */ /* 0x000fe20003f25270 */
[----:B-1----:R-:W-:-:S12]  /*e4f0*/  @P2 BRA `(.L_x_9555) ;  /* 0x0000000000082947 */ /* 0x002fd80003800000 */
[----:B------:R-:W1:Y:S02]  /*e500*/  SYNCS.PHASECHK.TRANS64.TRYWAIT P2, [R0+URZ+0x28830], R3 ;  /* 0x02883003000075a7 */ /* 0x000e64000804017f */
[----:B-1----:R-:W-:Y:S05]  /*e510*/  @!P2 BRA `(.L_x_9556) ;  /* 0x000001400050a947 */ /* 0x002fea0003800000 */
.L_x_9555:
        /* <DEDUP_REMOVED lines=51> */
[----:B------:R-:W0:Y:S01]  /*e850*/  LDC R7, c[0x0][0x448] ;  /* 0x00011200ff077b82 */ /* 0x000e220000000800 */
[----:B------:R-:W-:Y:S01]  /*e860*/  ULDC UR4, c[0x0][0x9d8] ;  /* 0x0002760000047ab9 */ /* 0x000fe20000000800 */
[----:B------:R-:W-:Y:S01]  /*e870*/  R2UR UR26, R8 ;  /* 0x00000000081a72ca */ /* 0x000fe200000e0000 */
[C---:B------:R-:W-:Y:S01]  /*e880*/  VIADD R8, R6.reuse, 0x404 ;  /* 0x0000040406087836 */ /* 0x040fe20000000000 */
[----:B------:R-:W-:Y:S01]  /*e890*/  ULDC UR5, c[0x0][0x988] ;  /* 0x0002620000057ab9 */ /* 0x000fe20000000800 */
[----:B------:R-:W-:Y:S01]  /*e8a0*/  VIADD R6, R6, 0x406 ;  /* 0x0000040606067836 */ /* 0x000fe20000000000 */
[----:B------:R-:W-:Y:S01]  /*e8b0*/  ULDC UR6, c[0x0][0x9d8] ;  /* 0x0002760000067ab9 */ /* 0x000fe20000000800 */
[----:B------:R-:W-:Y:S01]  /*e8c0*/  @!P1 VIADD R0, R0, 0x28840 ;  /* 0x0002884000009836 */ /* 0x000fe20000000000 */
[----:B------:R-:W-:Y:S01]  /*e8d0*/  R2UR UR30, R8 ;  /* 0x00000000081e72ca */ /* 0x000fe200000e0000 */
[----:B------:R-:W-:Y:S01]  /*e8e0*/  ULDC UR7, c[0x0][0x9d8] ;  /* 0x0002760000077ab9 */ /* 0x000fe20000000800 */
[----:B------:R-:W-:-:S02]  /*e8f0*/  R2UR UR34, R6 ;  /* 0x00000000062272ca */ /* 0x000fc400000e0000 */
[----:B------:R-:W-:Y:S02]  /*e900*/  CS2R R150, SRZ ;  /* 0x0000000000967805 */ /* 0x000fe4000001ff00 */
[----:B------:R-:W-:Y:S02]  /*e910*/  @!P1 PRMT R0, RZ, 0x654, R0 ;  /* 0x00000654ff009816 */ /* 0x000fe40000000000 */
        /* <DEDUP_REMOVED lines=11> */
[----:B0-----:R-:W-:Y:S02]  /*e9d0*/  ISETP.NE.AND P2, PT, R7, 0x1, PT ;  /* 0x000000010700780c */ /* 0x001fe40003f45270 */
[----:B------:R-:W-:Y:S02]  /*e9e0*/  CS2R R124, SRZ ;  /* 0x00000000007c7805 */ /* 0x000fe4000001ff00 */
[----:B------:R-:W-:Y:S02]  /*e9f0*/  CS2R R122, SRZ ;  /* 0x00000000007a7805 */ /* 0x000fe4000001ff00 */
[----:B------:R-:W-:Y:S02]  /*ea00*/  CS2R R120, SRZ ;  /* 0x0000000000787805 */ /* 0x000fe4000001ff00 */
[----:B------:R-:W-:-:S02]  /*ea10*/  CS2R R118, SRZ ;  /* 0x0000000000767805 */ /* 0x000fc4000001ff00 */
[----:B------:R-:W-:Y:S02]  /*ea20*/  CS2R R116, SRZ ;  /* 0x0000000000747805 */ /* 0x000fe4000001ff00 */
[----:B------:R-:W-:Y:S01]  /*ea30*/  CS2R R114, SRZ ;  /* 0x0000000000727805 */ /* 0x000fe2000001ff00 */
[----:B------:R-:W0:Y:S01]  /*ea40*/  @P2 LDC R7, c[0x0][0x44c] ;  /* 0x00011300ff072b82 */ /* 0x000e220000000800 */
        /* <DEDUP_REMOVED lines=34> */
[----:B-----5:R2:W3:Y:S01]  /*ec70*/  MUFU.TANH R113, R26 ;  /* 0x0000001a00717308 */ /* 0x0204e20000002400 */
[----:B-1----:R-:W1:Y:S01]  /*ec80*/  @P2 LDC R30, c[0x0][0x450] ;  /* 0x00011400ff1e2b82 */ /* 0x002e620000000800 */
[----:B------:R-:W-:Y:S01]  /*ec90*/  FMUL.FTZ R46, R46, UR4 ;  /* 0x000000042e2e7c20 */ /* 0x000fe20008410000 */
[----:B------:R-:W-:Y:S01]  /*eca0*/  FMUL.FTZ R47, R47, UR4 ;  /* 0x000000042f2f7c20 */ /* 0x000fe20008410000 */
[----:B------:R-:W-:Y:S01]  /*ecb0*/  FMUL.FTZ R50, R50, UR4 ;  /* 0x0000000432327c20 */ /* 0x000fe20008410000 */
[----:B------:R-:W-:Y:S01]  /*ecc0*/  FMUL.FTZ R51, R51, UR4 ;  /* 0x0000000433337c20 */ /* 0x000fe20008410000 */
[----:B------:R-:W-:Y:S01]  /*ecd0*/  FMUL.FTZ R54, R54, UR4 ;  /* 0x0000000436367c20 */ /* 0x000fe20008410000 */
[----:B------:R-:W-:Y:S01]  /*ece0*/  FMUL.FTZ R6, R28, UR4 ;  /* 0x000000041c067c20 */ /* 0x000fe20008410000 */
[----:B------:R4:W-:Y:S01]  /*ecf0*/  MUFU.TANH R103, R34 ;  /* 0x0000002200677308 */ /* 0x0009e20000002400 */
[----:B--2---:R-:W-:-:S02]  /*ed00*/  IMAD.IADD R26, R204, 0x1, R191 ;  /* 0x00000001cc1a7824 */ /* 0x004fc400078e02bf */
[----:B------:R-:W-:Y:S01]  /*ed10*/  FMUL.FTZ R55, R55, UR4 ;  /* 0x0000000437377c20 */ /* 0x000fe20008410000 */
[----:B------:R-:W-:Y:S01]  /*ed20*/  FMUL.FTZ R28, R53, UR4 ;  /* 0x00000004351c7c20 */ /* 0x000fe20008410000 */
[----:B------:R-:W-:Y:S01]  /*ed30*/  FMUL.FTZ R58, R58, UR4 ;  /* 0x000000043a3a7c20 */ /* 0x000fe20008410000 */
[----:B0-----:R-:W-:-:S04]  /*ed40*/  @P2 IMAD.HI.U32 R7, R26, R7, RZ ;  /* 0x000000071a072227 */ /* 0x001fc800078e00ff */
        /* <DEDUP_REMOVED lines=11> */
[----:B-1----:R-:W-:Y:S01]  /*ee00*/  @P2 SHF.R.U32.HI R26, RZ, R30, R7 ;  /* 0x0000001eff1a2219 */ /* 0x002fe20000011607 */
[----:B------:R-:W-:-:S02]  /*ee10*/  IMAD.MOV.U32 R30, RZ, RZ, -0x80 ;  /* 0xffffff80ff1e7424 */ /* 0x000fc400078e00ff */
[----:B------:R-:W-:Y:S01]  /*ee20*/  FMUL.FTZ R74, R74, UR4 ;  /* 0x000000044a4a7c20 */ /* 0x000fe20008410000 */
[----:B------:R-:W-:Y:S01]  /*ee30*/  FMUL.FTZ R75, R75, UR4 ;  /* 0x000000044b4b7c20 */ /* 0x000fe20008410000 */
[----:B------:R-:W-:Y:S01]  /*ee40*/  FMUL.FTZ R5, R25, UR4 ;  /* 0x0000000419057c20 */ /* 0x000fe20008410000 */
[----:B------:R-:W1:Y:S01]  /*ee50*/  SHFL.IDX PT, R7, R26, 0x1, 0x1c1f ;  /* 0x003c1f001a077f89 */ /* 0x000e6200000e0000 */
[----:B------:R-:W-:Y:S01]  /*ee60*/  IMAD R30, R129, R30, 0x80 ;  /* 0x00000080811e7424 */ /* 0x000fe200078e021e */
[----:B------:R-:W2:Y:S01]  /*ee70*/  MUFU.TANH R35, R35 ;  /* 0x0000002300237308 */ /* 0x000ea20000002400 */
[----:B------:R-:W-:Y:S01]  /*ee80*/  FMUL.FTZ R25, R49, UR4 ;  /* 0x0000000431197c20 */ /* 0x000fe20008410000 */
[----:B------:R-:W-:Y:S01]  /*ee90*/  FMUL.FTZ R78, R78, UR4 ;  /* 0x000000044e4e7c20 */ /* 0x000fe20008410000 */
[----:B----4-:R-:W-:Y:S02]  /*eea0*/  VIADD R34, R30, 0x1 ;  /* 0x000000011e227836 */ /* 0x010fe40000000000 */
[----:B------:R-:W-:Y:S01]  /*eeb0*/  FMUL.FTZ R79, R79, UR4 ;  /* 0x000000044f4f7c20 */ /* 0x000fe20008410000 */
[----:B------:R-:W-:-:S02]  /*eec0*/  IMAD.IADD R36, R193, 0x1, R30 ;  /* 0x00000001c1247824 */ /* 0x000fc400078e021e */
[----:B------:R-:W-:Y:S01]  /*eed0*/  FMUL.FTZ R20, R45, UR4 ;  /* 0x000000042d147c20 */ /* 0x000fe20008410000 */
[C---:B------:R-:W-:Y:S01]  /*eee0*/  IMAD R34, R203.reuse, -0x2, R34 ;  /* 0xfffffffecb227824 */ /* 0x040fe200078e0222 */
[----:B------:R-:W4:Y:S01]  /*eef0*/  MUFU.TANH R38, R38 ;  /* 0x0000002600267308 */ /* 0x000f220000002400 */
[----:B------:R-:W-:Y:S02]  /*ef00*/  IMAD R36, R203, -0x2, R36 ;  /* 0xfffffffecb247824 */ /* 0x000fe400078e0224 */
[----:B------:R-:W-:Y:S01]  /*ef10*/  FMUL.FTZ R82, R82, UR4 ;  /* 0x0000000452527c20 */ /* 0x000fe20008410000 */
[----:B------:R-:W-:Y:S01]  /*ef20*/  FMUL.FTZ R9, R32, UR4 ;  /* 0x0000000420097c20 */ /* 0x000fe20008410000 */
[----:B------:R-:W-:Y:S01]  /*ef30*/  IADD3 R105, -R192, R34, R193 ;  /* 0x00000022c0697210 */ /* 0x000fe20007ffe1c1 */
[----:B------:R-:W-:Y:S01]  /*ef40*/  FMUL.FTZ R32, R57, UR4 ;  /* 0x0000000439207c20 */ /* 0x000fe20008410000 */
[----:B------:R-:W-:Y:S01]  /*ef50*/  FMUL.FTZ R83, R83, UR4 ;  /* 0x0000000453537c20 */ /* 0x000fe20008410000 */
[----:B------:R-:W-:Y:S01]  /*ef60*/  FMUL.FTZ R86, R86, UR4 ;  /* 0x0000000456567c20 */ /* 0x000fe20008410000 */
[----:B------:R-:W4:Y:S01]  /*ef70*/  MUFU.TANH R39, R39 ;  /* 0x0000002700277308 */ /* 0x000f220000002400 */
[----:B------:R-:W-:Y:S01]  /*ef80*/  FMUL.FTZ R87, R87, UR4 ;  /* 0x0000000457577c20 */ /* 0x000fe20008410000 */
[----:B------:R-:W4:Y:S01]  /*ef90*/  SHFL.IDX PT, R26, R26, RZ, 0x1c1f ;  /* 0x001c1fff1a1a7589 */ /* 0x000f2200000e0000 */
[----:B------:R-:W-:Y:S01]  /*efa0*/  FMUL.FTZ R3, R24, UR4 ;  /* 0x0000000418037c20 */ /* 0x000fe20008410000 */
[----:B------:R-:W-:Y:S01]  /*efb0*/  FMUL.FTZ R8, R29, UR4 ;  /* 0x000000041d087c20 */ /* 0x000fe20008410000 */
[----:B------:R-:W-:Y:S01]  /*efc0*/  FMUL.FTZ R13, R40, UR4 ;  /* 0x00000004280d7c20 */ /* 0x000fe20008410000 */
[----:B-1----:R-:W-:Y:S01]  /*efd0*/  VIADDMNMX R30, R7, R105, R36, PT ;  /* 0x00000069071e7246 */ /* 0x002fe20003800124 */
[----:B------:R-:W-:Y:S01]  /*efe0*/  FMUL.FTZ R7, R71, UR4 ;  /* 0x0000000447077c20 */ /* 0x000fe20008410000 */
[----:B------:R-:W1:Y:S01]  /*eff0*/  MUFU.TANH R42, R42 ;  /* 0x0000002a002a7308 */ /* 0x000e620000002400 */
[----:B------:R-:W-:Y:S01]  /*f000*/  FMUL.FTZ R65, R65, UR4 ;  /* 0x0000000441417c20 */ /* 0x000fe20008410000 */
[----:B------:R-:W-:Y:S01]  /*f010*/  ISETP.GT.AND P4, PT, R30, RZ, PT ;  /* 0x000000ff1e00720c */ /* 0x000fe20003f84270 */
[----:B------:R-:W-:Y:S01]  /*f020*/  FMUL.FTZ R14, R44, UR4 ;  /* 0x000000042c0e7c20 */ /* 0x000fe20008410000 */
[C---:B------:R-:W-:Y:S01]  /*f030*/  ISETP.GT.AND P5, PT, R30.reuse, 0x1, PT ;  /* 0x000000011e00780c */ /* 0x040fe20003fa4270 */
[----:B------:R-:W-:Y:S01]  /*f040*/  FMUL.FTZ R69, R69, UR4 ;  /* 0x0000000445457c20 */ /* 0x000fe20008410000 */
[----:B------:R-:W-:Y:S01]  /*f050*/  ISETP.GT.AND P3, PT, R30, 0x8, PT ;  /* 0x000000081e00780c */ /* 0x000fe20003f64270 */
[----:B------:R-:W-:Y:S01]  /*f060*/  FMUL.FTZ R73, R73, UR4 ;  /* 0x0000000449497c20 */ /* 0x000fe20008410000 */
[----:B---3--:R-:W-:Y:S01]  /*f070*/  FSEL R113, R113, -INF , P4 ;  /* 0xff80000071717808 */ /* 0x008fe20002000000 */
[----:B------:R-:W3:Y:S01]  /*f080*/  MUFU.TANH R43, R43 ;  /* 0x0000002b002b7308 */ /* 0x000ee20000002400 */
[----:B0-----:R-:W-:Y:S01]  /*f090*/  FSEL R111, R27, -INF , P5 ;  /* 0xff8000001b6f7808 */ /* 0x001fe20002800000 */
[----:B------:R-:W-:Y:S01]  /*f0a0*/  FMUL.FTZ R21, R48, UR4 ;  /* 0x0000000430157c20 */ /* 0x000fe20008410000 */
[----:B------:R-:W-:Y:S01]  /*f0b0*/  ISETP.GT.AND P4, PT, R30, 0x9, PT ;  /* 0x000000091e00780c */ /* 0x000fe20003f84270 */
[----:B------:R-:W-:Y:S01]  /*f0c0*/  FMUL.FTZ R81, R81, UR4 ;  /* 0x0000000451517c20 */ /* 0x000fe20008410000 */
[----:B------:R-:W-:Y:S01]  /*f0d0*/  FSEL R109, R109, -INF , P3 ;  /* 0xff8000006d6d7808 */ /* 0x000fe20001800000 */
[----:B------:R-:W-:Y:S01]  /*f0e0*/  FMUL.FTZ R24, R52, UR4 ;  /* 0x0000000434187c20 */ /* 0x000fe20008410000 */
[----:B------:R-:W-:Y:S01]  /*f0f0*/  FMNMX.FTZ R34, R113, R111, !PT ;  /* 0x0000006f71227209 */ /* 0x000fe20007810000 */
[----:B------:R-:W0:Y:S01]  /*f100*/  MUFU.TANH R46, R46 ;  /* 0x0000002e002e7308 */ /* 0x000e220000002400 */
[----:B------:R-:W-:Y:S01]  /*f110*/  ISETP.GT.AND P3, PT, R30, 0x10, PT ;  /* 0x000000101e00780c */ /* 0x000fe20003f64270 */
[----:B------:R-:W-:Y:S01]  /*f120*/  FMUL.FTZ R85, R85, UR4 ;  /* 0x0000000455557c20 */ /* 0x000fe20008410000 */
[----:B--2---:R-:W-:Y:S01]  /*f130*/  FSEL R107, R31, -INF , P4 ;  /* 0xff8000001f6b7808 */ /* 0x004fe20002000000 */
[----:B------:R-:W-:Y:S01]  /*f140*/  FMUL.FTZ R29, R56, UR4 ;  /* 0x00000004381d7c20 */ /* 0x000fe20008410000 */
[----:B------:R-:W-:Y:S01]  /*f150*/  FMNMX.FTZ R34, R109, R34, !PT ;  /* 0x000000226d227209 */ /* 0x000fe20007810000 */
[----:B------:R-:W-:Y:S01]  /*f160*/  FMUL.FTZ R60, R60, UR4 ;  /* 0x000000043c3c7c20 */ /* 0x000fe20008410000 */
[----:B------:R-:W-:Y:S01]  /*f170*/  ISETP.GT.AND P4, PT, R30, 0x11, PT ;  /* 0x000000111e00780c */ /* 0x000fe20003f84270 */
[----:B------:R-:W2:Y:S01]  /*f180*/  MUFU.TANH R47, R47 ;  /* 0x0000002f002f7308 */ /* 0x000ea20000002400 */
[----:B------:R-:W-:Y:S01]  /*f190*/  FSEL R103, R103, -INF , P3 ;  /* 0xff80000067677808 */ /* 0x000fe20001800000 */
[----:B------:R-:W-:Y:S01]  /*f1a0*/  FMUL.FTZ R64, R64, UR4 ;  /* 0x0000000440407c20 */ /* 0x000fe20008410000 */
[----:B------:R-:W-:Y:S01]  /*f1b0*/  FMNMX.FTZ R34, R107, R34, !PT ;  /* 0x000000226b227209 */ /* 0x000fe20007810000 */
[----:B------:R-:W-:Y:S01]  /*f1c0*/  FMUL.FTZ R68, R68, UR4 ;  /* 0x0000000444447c20 */ /* 0x000fe20008410000 */
[----:B------:R-:W-:Y:S01]  /*f1d0*/  ISETP.GT.AND P3, PT, R30, 0x18, PT ;  /* 0x000000181e00780c */ /* 0x000fe20003f64270 */
[----:B------:R-:W-:Y:S01]  /*f1e0*/  FMUL.FTZ R72, R72, UR4 ;  /* 0x0000000448487c20 */ /* 0x000fe20008410000 */
[----:B------:R-:W-:Y:S01]  /*f1f0*/  FSEL R101, R35, -INF , P4 ;  /* 0xff80000023657808 */ /* 0x000fe20002000000 */
[----:B------:R-:W2:Y:S01]  /*f200*/  MUFU.TANH R50, R50 ;  /* 0x0000003200327308 */ /* 0x000ea20000002400 */
[----:B------:R-:W-:Y:S01]  /*f210*/  FMNMX.FTZ R34, R103, R34, !PT ;  /* 0x0000002267227209 */ /* 0x000fe20007810000 */
[----:B------:R-:W-:Y:S01]  /*f220*/  FMUL.FTZ R76, R76, UR4 ;  /* 0x000000044c4c7c20 */ /* 0x000fe20008410000 */
[----:B------:R-:W-:Y:S01]  /*f230*/  ISETP.GT.AND P4, PT, R30, 0x19, PT ;  /* 0x000000191e00780c */ /* 0x000fe20003f84270 */
[----:B------:R-:W-:Y:S01]  /*f240*/  FMUL.FTZ R77, R77, UR4 ;  /* 0x000000044d4d7c20 */ /* 0x000fe20008410000 */
[----:B----4-:R-:W-:Y:S01]  /*f250*/  FSEL R99, R38, -INF , P3 ;  /* 0xff80000026637808 */ /* 0x010fe20001800000 */
[----:B------:R-:W-:Y:S01]  /*f260*/  FMUL.FTZ R80, R80, UR4 ;  /* 0x0000000450507c20 */ /* 0x000fe20008410000 */
[----:B------:R-:W-:Y:S01]  /*f270*/  FMNMX.FTZ R34, R101, R34, !PT ;  /* 0x0000002265227209 */ /* 0x000fe20007810000 */
[----:B------:R-:W-:Y:S01]  /*f280*/  MUFU.TANH R51, R51 ;  /* 0x0000003300337308 */ /* 0x000fe20000002400 */
[----:B------:R-:W-:Y:S01]  /*f290*/  ISETP.GT.AND P3, PT, R30, 0x20, PT ;  /* 0x000000201e00780c */ /* 0x000fe20003f64270 */
[----:B------:R-:W-:Y:S01]  /*f2a0*/  FMUL.FTZ R84, R84, UR4 ;  /* 0x0000000454547c20 */ /* 0x000fe20008410000 */
[----:B------:R-:W-:Y:S01]  /*f2b0*/  FSEL R97, R39, -INF , P4 ;  /* 0xff80000027617808 */ /* 0x000fe20002000000 */
[----:B------:R4:W-:Y:S01]  /*f2c0*/  @!P1 SYNCS.ARRIVE.TRANS64.RED.A1T0 RZ, [R0+URZ], RZ ;  /* 0x000000ff00ff99a7 */ /* 0x0009e2000810043f */
[----:B------:R-:W-:-:S02]  /*f2d0*/  FMNMX.FTZ R34, R99, R34, !PT ;  /* 0x0000002263227209 */ /* 0x000fc40007810000 */
[----:B------:R-:W-:Y:S01]  /*f2e0*/  ISETP.GT.AND P4, PT, R30, 0x21, PT ;  /* 0x000000211e00780c */ /* 0x000fe20003f84270 */
[----:B------:R0:W4:Y:S01]  /*f2f0*/  MUFU.TANH R53, R54 ;  /* 0x0000003600357308 */ /* 0x0001220000002400 */
[----:B-1----:R-:W-:Y:S02]  /*f300*/  FSEL R95, R42, -INF , P3 ;  /* 0xff8000002a5f7808 */ /* 0x002fe40001800000 */
[----:B------:R-:W-:Y:S01]  /*f310*/  FMNMX.FTZ R34, R97, R34, !PT ;  /* 0x0000002261227209 */ /* 0x000fe20007810000 */
[----:B------:R-:W1:Y:S01]  /*f320*/  @P2 LDC R52, c[0x0][0x44c] ;  /* 0x00011300ff342b82 */ /* 0x000e620000000800 */
[----:B------:R-:W-:Y:S02]  /*f330*/  ISETP.GT.AND P3, PT, R30, 0x28, PT ;  /* 0x000000281e00780c */ /* 0x000fe40003f64270 */
[----:B---3--:R-:W-:Y:S01]  /*f340*/  FSEL R93, R43, -INF , P4 ;  /* 0xff8000002b5d7808 */ /* 0x008fe20002000000 */
[----:B------:R-:W-:Y:S01]  /*f350*/  MUFU.TANH R55, R55 ;  /* 0x0000003700377308 */ /* 0x000fe20000002400 */
[----:B------:R-:W-:-:S02]  /*f360*/  FMNMX.FTZ R34, R95, R34, !PT ;  /* 0x000000225f227209 */ /* 0x000fc40007810000 */
[----:B------:R-:W-:Y:S01]  /*f370*/  ISETP.GT.AND P4, PT, R30, 0x29, PT ;  /* 0x000000291e00780c */ /* 0x000fe20003f84270 */
[----:B0-----:R-:W0:Y:S01]  /*f380*/  @P2 LDC R54, c[0x0][0x450] ;  /* 0x00011400ff362b82 */ /* 0x001e220000000800 */
[----:B------:R-:W-:Y:S02]  /*f390*/  FSEL R91, R46, -INF , P3 ;  /* 0xff8000002e5b7808 */ /* 0x000fe40001800000 */
[----:B------:R-:W-:Y:S01]  /*f3a0*/  FMNMX.FTZ R34, R93, R34, !PT ;  /* 0x000000225d227209 */ /* 0x000fe20007810000 */
[----:B------:R-:W3:Y:S01]  /*f3b0*/  MUFU.TANH R33, R58 ;  /* 0x0000003a00217308 */ /* 0x000ee20000002400 */
[----:B------:R-:W-:Y:S02]  /*f3c0*/  ISETP.GT.AND P3, PT, R30, 0x30, PT ;  /* 0x000000301e00780c */ /* 0x000fe40003f64270 */
[----:B--2---:R-:W-:Y:S02]  /*f3d0*/  FSEL R89, R47, -INF , P4 ;  /* 0xff8000002f597808 */ /* 0x004fe40002000000 */
[----:B------:R-:W-:-:S02]  /*f3e0*/  FMNMX.FTZ R34, R91, R34, !PT ;  /* 0x000000225b227209 */ /* 0x000fc40007810000 */
[----:B------:R-:W-:Y:S01]  /*f3f0*/  ISETP.GT.AND P4, PT, R30, 0x31, PT ;  /* 0x000000311e00780c */ /* 0x000fe20003f84270 */
[----:B------:R-:W2:Y:S01]  /*f400*/  MUFU.TANH R59, R59 ;  /* 0x0000003b003b7308 */ /* 0x000ea20000002400 */
[----:B------:R-:W-:Y:S02]  /*f410*/  FSEL R71, R50, -INF , P3 ;  /* 0xff80000032477808 */ /* 0x000fe40001800000 */
[----:B------:R-:W-:Y:S02]  /*f420*/  FMNMX.FTZ R34, R89, R34, !PT ;  /* 0x0000002259227209 */ /* 0x000fe40007810000 */
[----:B------:R-:W-:Y:S02]  /*f430*/  ISETP.GT.AND P3, PT, R30, 0x38, PT ;  /* 0x000000381e00780c */ /* 0x000fe40003f64270 */
[----:B------:R-:W-:Y:S01]  /*f440*/  FMNMX.FTZ R34, R71, R34, !PT ;  /* 0x0000002247227209 */ /* 0x000fe20007810000 */
[----:B------:R2:W-:Y:S01]  /*f450*/  MUFU.TANH R41, R67 ;  /* 0x0000004300297308 */ /* 0x0005e20000002400 */
[----:B----4-:R-:W-:-:S02]  /*f460*/  FSEL R53, R53, -INF , P3 ;  /* 0xff80000035357808 */ /* 0x010fc40001800000 */
[----:B------:R-:W-:Y:S02]  /*f470*/  ISETP.GT.AND P3, PT, R30, 0x40, PT ;  /* 0x000000401e00780c */ /* 0x000fe40003f64270 */
[----:B------:R-:W-:Y:S02]  /*f480*/  VIADDMNMX R105, R26, R105, R36, PT ;  /* 0x000000691a697246 */ /* 0x000fe40003800124 */
[----:B---3--:R-:W-:Y:S01]  /*f490*/  FSEL R33, R33, -INF , P3 ;  /* 0xff80000021217808 */ /* 0x008fe20001800000 */
[----:B------:R-:W3:Y:S01]  /*f4a0*/  MUFU.TANH R62, R62 ;  /* 0x0000003e003e7308 */ /* 0x000ee20000002400 */
[----:B--2---:R-:W-:Y:S02]  /*f4b0*/  FSEL R67, R51, -INF , P4 ;  /* 0xff80000033437808 */ /* 0x004fe40002000000 */
[----:B------:R-:W-:Y:S02]  /*f4c0*/  ISETP.GT.AND P4, PT, R30, 0x39, PT ;  /* 0x000000391e00780c */ /* 0x000fe40003f84270 */
[----:B------:R-:W-:-:S02]  /*f4d0*/  FMNMX.FTZ R34, R67, R34, !PT ;  /* 0x0000002243227209 */ /* 0x000fc40007810000 */
[----:B------:R-:W-:Y:S01]  /*f4e0*/  FSEL R39, R55, -INF , P4 ;  /* 0xff80000037277808 */ /* 0x000fe20002000000 */
[----:B------:R-:W2:Y:S01]  /*f4f0*/  MUFU.TANH R63, R63 ;  /* 0x0000003f003f7308 */ /* 0x000ea20000002400 */
[----:B------:R-:W-:Y:S02]  /*f500*/  FMNMX.FTZ R34, R53, R34, !PT ;  /* 0x0000002235227209 */ /* 0x000fe40007810000 */
[C---:B------:R-:W-:Y:S02]  /*f510*/  ISETP.GT.AND P4, PT, R30.reuse, 0x41, PT ;  /* 0x000000411e00780c */ /* 0x040fe40003f84270 */
[----:B------:R-:W-:Y:S02]  /*f520*/  FMNMX.FTZ R34, R39, R34, !PT ;  /* 0x0000002227227209 */ /* 0x000fe40007810000 */
[----:B------:R-:W-:Y:S01]  /*f530*/  ISETP.GT.AND P3, PT, R30, 0x48, PT ;  /* 0x000000481e00780c */ /* 0x000fe20003f64270 */
[----:B------:R-:W4:Y:S01]  /*f540*/  MUFU.TANH R37, R66 ;  /* 0x0000004200257308 */ /* 0x000f220000002400 */
[----:B------:R-:W-:-:S02]  /*f550*/  FSEL R31, R59, -INF , P4 ;  /* 0xff8000003b1f7808 */ /* 0x000fc40002000000 */
[----:B------:R-:W-:Y:S02]  /*f560*/  FMNMX.FTZ R34, R33, R34, !PT ;  /* 0x0000002221227209 */ /* 0x000fe40007810000 */
[----:B------:R-:W-:Y:S02]  /*f570*/  ISETP.GT.AND P4, PT, R30, 0x49, PT ;  /* 0x000000491e00780c */ /* 0x000fe40003f84270 */
[----:B---3--:R-:W-:Y:S01]  /*f580*/  FSEL R27, R62, -INF , P3 ;  /* 0xff8000003e1b7808 */ /* 0x008fe20001800000 */
[----:B------:R-:W3:Y:S01]  /*f590*/  MUFU.TANH R70, R70 ;  /* 0x0000004600467308 */ /* 0x000ee20000002400 */
[----:B------:R-:W-:Y:S02]  /*f5a0*/  FMNMX.FTZ R34, R31, R34, !PT ;  /* 0x000000221f227209 */ /* 0x000fe40007810000 */
[----:B------:R-:W-:Y:S02]  /*f5b0*/  ISETP.GT.AND P3, PT, R30, 0x50, PT ;  /* 0x000000501e00780c */ /* 0x000fe40003f64270 */
[----:B--2---:R-:W-:-:S02]  /*f5c0*/  FSEL R35, R63, -INF , P4 ;  /* 0xff8000003f237808 */ /* 0x004fc40002000000 */
[----:B------:R-:W-:Y:S01]  /*f5d0*/  FMNMX.FTZ R34, R27, R34, !PT ;  /* 0x000000221b227209 */ /* 0x000fe20007810000 */
[----:B------:R-:W2:Y:S01]  /*f5e0*/  MUFU.TANH R7, R7 ;  /* 0x0000000700077308 */ /* 0x000ea20000002400 */
[C---:B------:R-:W-:Y:S02]  /*f5f0*/  ISETP.GT.AND P4, PT, R30.reuse, 0x51, PT ;  /* 0x000000511e00780c */ /* 0x040fe40003f84270 */
[----:B----4-:R-:W-:Y:S02]  /*f600*/  FSEL R37, R37, -INF , P3 ;  /* 0xff80000025257808 */ /* 0x010fe40001800000 */
        /* <DEDUP_REMOVED lines=9> */
[C---:B------:R-:W-:Y:S02]  /*f6a0*/  ISETP.GT.AND P3, PT, R30.reuse, 0x60, PT ;  /* 0x000000601e00780c */ /* 0x040fe40003f64270 */
[----:B--2---:R-:W-:Y:S01]  /*f6b0*/  FSEL R45, R7, -INF , P4 ;  /* 0xff800000072d7808 */ /* 0x004fe20002000000 */
[----:B------:R-:W-:Y:S01]  /*f6c0*/  FMUL.FTZ R7, R61, UR4 ;  /* 0x000000043d077c20 */ /* 0x000fe20008410000 */
[----:B------:R-:W-:Y:S01]  /*f6d0*/  FMNMX.FTZ R34, R43, R34, !PT ;  /* 0x000000222b227209 */ /* 0x000fe20007810000 */
[----:B------:R-:W2:Y:S01]  /*f6e0*/  MUFU.TANH R51, R78 ;  /* 0x0000004e00337308 */ /* 0x000ea20000002400 */
[----:B------:R-:W-:Y:S01]  /*f6f0*/  ISETP.GT.AND P4, PT, R30, 0x61, PT ;  /* 0x000000611e00780c */ /* 0x000fe20003f84270 */
[----:B------:R-:W-:Y:S01]  /*f700*/  ULDC UR4, c[0x0][0x988] ;  /* 0x0002620000047ab9 */ /* 0x000fe20000000800 */
[----:B----4-:R-:W-:-:S02]  /*f710*/  FSEL R47, R47, -INF , P3 ;  /* 0xff8000002f2f7808 */ /* 0x010fc40001800000 */
[----:B------:R-:W-:Y:S02]  /*f720*/  FMNMX.FTZ R34, R45, R34, !PT ;  /* 0x000000222d227209 */ /* 0x000fe40007810000 */
[C---:B------:R-:W-:Y:S01]  /*f730*/  ISETP.GT.AND P3, PT, R30.reuse, 0x68, PT ;  /* 0x000000681e00780c */ /* 0x040fe20003f64270 */
[----:B------:R-:W4:Y:S01]  /*f740*/  MUFU.TANH R55, R79 ;  /* 0x0000004f00377308 */ /* 0x000f220000002400 */
[----:B---3--:R-:W-:Y:S02]  /*f750*/  FSEL R49, R49, -INF , P4 ;  /* 0xff80000031317808 */ /* 0x008fe40002000000 */
[----:B------:R-:W-:Y:S02]  /*f760*/  FMNMX.FTZ R34, R47, R34, !PT ;  /* 0x000000222f227209 */ /* 0x000fe40007810000 */
[----:B------:R-:W-:Y:S02]  /*f770*/  ISETP.GT.AND P4, PT, R30, 0x69, PT ;  /* 0x000000691e00780c */ /* 0x000fe40003f84270 */
[----:B------:R-:W-:Y:S01]  /*f780*/  FMNMX.FTZ R34, R49, R34, !PT ;  /* 0x0000002231227209 */ /* 0x000fe20007810000 */
[----:B------:R-:W3:Y:S01]  /*f790*/  MUFU.TANH R57, R82 ;  /* 0x0000005200397308 */ /* 0x000ee20000002400 */
[----:B--2---:R-:W-:-:S02]  /*f7a0*/  FSEL R51, R51, -INF , P3 ;  /* 0xff80000033337808 */ /* 0x004fc40001800000 */
[C---:B------:R-:W-:Y:S02]  /*f7b0*/  ISETP.GT.AND P3, PT, R30.reuse, 0x70, PT ;  /* 0x000000701e00780c */ /* 0x040fe40003f64270 */
[----:B------:R-:W-:Y:S02]  /*f7c0*/  FMNMX.FTZ R34, R51, R34, !PT ;  /* 0x0000002233227209 */ /* 0x000fe40007810000 */
[----:B------:R-:W-:Y:S01]  /*f7d0*/  ISETP.GT.AND P5, PT, R105, 0x1, PT ;  /* 0x000000016900780c */ /* 0x000fe20003fa4270 */
[----:B------:R-:W2:Y:S01]  /*f7e0*/  MUFU.TANH R59, R83 ;  /* 0x00000053003b7308 */ /* 0x000ea20000002400 */
[----:B----4-:R-:W-:Y:S02]  /*f7f0*/  FSEL R55, R55, -INF , P4 ;  /* 0xff80000037377808 */ /* 0x010fe40002000000 */
[----:B------:R-:W-:Y:S02]  /*f800*/  ISETP.GT.AND P4, PT, R30, 0x71, PT ;  /* 0x000000711e00780c */ /* 0x000fe40003f84270 */
[----:B------:R-:W-:-:S03]  /*f810*/  FMNMX.FTZ R34, R55, R34, !PT ;  /* 0x0000002237227209 */ /* 0x000fc60007810000 */
[----:B------:R-:W4:Y:S01]  /*f820*/  MUFU.TANH R86, R86 ;  /* 0x0000005600567308 */ /* 0x000f220000002400 */
[----:B---3--:R-:W-:Y:S02]  /*f830*/  FSEL R57, R57, -INF , P3 ;  /* 0xff80000039397808 */ /* 0x008fe40001800000 */
[----:B------:R-:W-:Y:S02]  /*f840*/  ISETP.GT.AND P3, PT, R30, 0x78, PT ;  /* 0x000000781e00780c */ /* 0x000fe40003f64270 */
[----:B------:R-:W-:-:S03]  /*f850*/  FMNMX.FTZ R34, R57, R34, !PT ;  /* 0x0000002239227209 */ /* 0x000fc60007810000 */
[----:B------:R-:W3:Y:S01]  /*f860*/  MUFU.TANH R63, R87 ;  /* 0x00000057003f7308 */ /* 0x000ee20000002400 */
[----:B--2---:R-:W-:Y:S02]  /*f870*/  FSEL R59, R59, -INF , P4 ;  /* 0xff8000003b3b7808 */ /* 0x004fe40002000000 */
[----:B------:R-:W-:Y:S02]  /*f880*/  ISETP.GT.AND P4, PT, R30, 0x79, PT ;  /* 0x000000791e00780c */ /* 0x000fe40003f84270 */
[----:B------:R-:W-:-:S03]  /*f890*/  FMNMX.FTZ R34, R59, R34, !PT ;  /* 0x000000223b227209 */ /* 0x000fc60007810000 */
[----:B------:R-:W-:Y:S01]  /*f8a0*/  MUFU.TANH R3, R3 ;  /* 0x0000000300037308 */ /* 0x000fe20000002400 */
[----:B----4-:R-:W-:-:S04]  /*f8b0*/  FSEL R61, R86, -INF , P3 ;  /* 0xff800000563d7808 */ /* 0x010fc80001800000 */
[----:B------:R-:W-:-:S03]  /*f8c0*/  FMNMX.FTZ R34, R61, R34, !PT ;  /* 0x000000223d227209 */ /* 0x000fc60007810000 */
[----:B------:R-:W2:Y:S01]  /*f8d0*/  MUFU.TANH R5, R5 ;  /* 0x0000000500057308 */ /* 0x000ea20000002400 */
[----:B---3--:R-:W-:Y:S02]  /*f8e0*/  FSEL R63, R63, -INF , P4 ;  /* 0xff8000003f3f7808 */ /* 0x008fe40002000000 */
[----:B------:R-:W-:Y:S02]  /*f8f0*/  ISETP.GT.AND P4, PT, R105, RZ, PT ;  /* 0x000000ff6900720c */ /* 0x000fe40003f84270 */
[----:B------:R-:W-:-:S03]  /*f900*/  FMNMX.FTZ R34, R63, R34, !PT ;  /* 0x000000223f227209 */ /* 0x000fc60007810000 */
[----:B------:R-:W-:Y:S02]  /*f910*/  MUFU.TANH R6, R6 ;  /* 0x0000000600067308 */ /* 0x000fe40000002400 */
[----:B------:R-:W3:Y:S06]  /*f920*/  SHFL.BFLY PT, R75, R34, 0x2, 0x1f ;  /* 0x0c401f00224b7f89 */ /* 0x000eec00000e0000 */
[----:B------:R-:W-:Y:S01]  /*f930*/  MUFU.TANH R40, R7 ;  /* 0x0000000700287308 */ /* 0x000fe20000002400 */
[----:B--2---:R-:W-:-:S07]  /*f940*/  FSEL R36, R5, -INF , P5 ;  /* 0xff80000005247808 */ /* 0x004fce0002800000 */
[----:B------:R-:W2:Y:S08]  /*f950*/  MUFU.TANH R8, R8 ;  /* 0x0000000800087308 */ /* 0x000eb00000002400 */
[----:B------:R-:W-:Y:S01]  /*f960*/  MUFU.TANH R9, R9 ;  /* 0x0000000900097308 */ /* 0x000fe20000002400 */
[----:B---3--:R-:W-:Y:S01]  /*f970*/  FMNMX.FTZ R75, R34, R75, !PT ;  /* 0x0000004b224b7209 */ /* 0x008fe20007810000 */
[----:B------:R-:W-:Y:S01]  /*f980*/  IMAD.U32 R34, RZ, RZ, UR5 ;  /* 0x00000005ff227e24 */ /* 0x000fe2000f8e00ff */
[----:B------:R-:W-:-:S03]  /*f990*/  ULDC UR5, c[0x0][0x988] ;  /* 0x0002620000057ab9 */ /* 0x000fc60000000800 */
[----:B------:R-:W3:Y:S02]  /*f9a0*/  SHFL.BFLY PT, R30, R75, 0x1, 0x1f ;  /* 0x0c201f004b1e7f89 */ /* 0x000ee400000e0000 */
[----:B------:R-:W4:Y:S08]  /*f9b0*/  MUFU.TANH R11, R11 ;  /* 0x0000000b000b7308 */ /* 0x000f300000002400 */
[----:B------:R1:W-:Y:S08]  /*f9c0*/  MUFU.TANH R42, R65 ;  /* 0x00000041002a7308 */ /* 0x0003f00000002400 */
[----:B------:R-:W0:Y:S01]  /*f9d0*/  MUFU.TANH R10, R10 ;  /* 0x0000000a000a7308 */ /* 0x000e220000002400 */
[----:B-1----:R-:W-:-:S02]  /*f9e0*/  FSEL R65, R3, -INF , P4 ;  /* 0xff80000003417808 */ /* 0x002fc40002000000 */
[----:B------:R-:W-:Y:S02]  /*f9f0*/  ISETP.GT.AND P4, PT, R105, 0x9, PT ;  /* 0x000000096900780c */ /* 0x000fe40003f84270 */
[----:B------:R-:W-:Y:S02]  /*fa00*/  FMNMX.FTZ R38, R65, R36, !PT ;  /* 0x0000002441267209 */ /* 0x000fe40007810000 */
[----:B---3--:R-:W-:Y:S01]  /*fa10*/  FMNMX.FTZ R7, R75, R30, !PT ;  /* 0x0000001e4b077209 */ /* 0x008fe20007810000 */
[----:B------:R-:W-:Y:S01]  /*fa20*/  MUFU.TANH R12, R12 ;  /* 0x0000000c000c7308 */ /* 0x000fe20000002400 */
[----:B--2---:R-:W-:Y:S02]  /*fa30*/  FSEL R5, R8, -INF , P4 ;  /* 0xff80000008057808 */ /* 0x004fe40002000000 */
[C---:B------:R-:W-:Y:S01]  /*fa40*/  FSETP.NEU.FTZ.AND P3, PT, R7.reuse, -INF , PT ;  /* 0xff8000000700780b */ /* 0x040fe20003f7d000 */
[----:B------:R-:W-:Y:S01]  /*fa50*/  FMUL.FTZ R30, R7, R34 ;  /* 0x00000022071e7220 */ /* 0x000fe20000410000 */
[----:B------:R-:W-:-:S03]  /*fa60*/  ISETP.GT.AND P4, PT, R105, 0x11, PT ;  /* 0x000000116900780c */ /* 0x000fc60003f84270 */
[----:B------:R-:W1:Y:S01]  /*fa70*/  MUFU.TANH R13, R13 ;  /* 0x0000000d000d7308 */ /* 0x000e620000002400 */
[----:B------:R-:W-:Y:S02]  /*fa80*/  FSEL R30, R30, RZ, P3 ;  /* 0x000000ff1e1e7208 */ /* 0x000fe40001800000 */
[----:B------:R-:W-:Y:S02]  /*fa90*/  ISETP.GT.AND P3, PT, R105, 0x8, PT ;  /* 0x000000086900780c */ /* 0x000fe40003f64270 */
[----:B----4-:R-:W-:Y:S01]  /*faa0*/  FSEL R11, R11, -INF , P4 ;  /* 0xff8000000b0b7808 */ /* 0x010fe20002000000 */
[-CC-:B------:R-:W-:Y:S01]  /*fab0*/  FFMA.FTZ R173, R95, R34.reuse, -R30.reuse ;  /* 0x000000225fad7223 */ /* 0x180fe2000001081e */
[----:B------:R-:W-:Y:S01]  /*fac0*/  FSEL R3, R6, -INF , P3 ;  /* 0xff80000006037808 */ /* 0x000fe20001800000 */
[----:B------:R-:W-:Y:S01]  /*fad0*/  MUFU.TANH R15, R15 ;  /* 0x0000000f000f7308 */ /* 0x000fe20000002400 */
[----:B------:R-:W-:Y:S01]  /*fae0*/  ISETP.GT.AND P3, PT, R105, 0x10, PT ;  /* 0x000000106900780c */ /* 0x000fe20003f64270 */
[--C-:B------:R-:W-:Y:S01]  /*faf0*/  FFMA.FTZ R179, R99, R34, -R30.reuse ;  /* 0x0000002263b37223 */ /* 0x100fe2000001081e */
[----:B------:R-:W-:Y:S01]  /*fb00*/  FMNMX.FTZ R38, R3, R38, !PT ;  /* 0x0000002603267209 */ /* 0x000fe20007810000 */
[-CC-:B------:R-:W-:Y:S01]  /*fb10*/  FFMA.FTZ R8, R101, R34.reuse, -R30.reuse ;  /* 0x0000002265087223 */ /* 0x180fe2000001081e */
[----:B------:R-:W-:Y:S01]  /*fb20*/  FSEL R9, R9, -INF , P3 ;  /* 0xff80000009097808 */ /* 0x000fe20001800000 */
[--C-:B------:R-:W-:Y:S01]  /*fb30*/  FFMA.FTZ R175, R91, R34, -R30.reuse ;  /* 0x000000225baf7223 */ /* 0x100fe2000001081e */
[----:B------:R-:W-:Y:S01]  /*fb40*/  FMNMX.FTZ R38, R5, R38, !PT ;  /* 0x0000002605267209 */ /* 0x000fe20007810000 */
[----:B------:R-:W2:Y:S01]  /*fb50*/  MUFU.TANH R14, R14 ;  /* 0x0000000e000e7308 */ /* 0x000ea20000002400 */
[----:B------:R-:W-:Y:S01]  /*fb60*/  ISETP.GT.AND P3, PT, R105, 0x18, PT ;  /* 0x000000186900780c */ /* 0x000fe20003f64270 */
[--C-:B------:R-:W-:Y:S01]  /*fb70*/  FFMA.FTZ R171, R53, R34, -R30.reuse ;  /* 0x0000002235ab7223 */ /* 0x100fe2000001081e */
[----:B------:R-:W-:Y:S01]  /*fb80*/  FMNMX.FTZ R38, R9, R38, !PT ;  /* 0x0000002609267209 */ /* 0x000fe20007810000 */
[-CC-:B------:R-:W-:Y:S01]  /*fb90*/  FFMA.FTZ R169, R71, R34.reuse, -R30.reuse ;  /* 0x0000002247a97223 */ /* 0x180fe2000001081e */
[----:B------:R-:W-:Y:S01]  /*fba0*/  ISETP.GT.AND P4, PT, R105, 0x19, PT ;  /* 0x000000196900780c */ /* 0x000fe20003f84270 */
[--C-:B------:R-:W-:Y:S01]  /*fbb0*/  FFMA.FTZ R153, R33, R34, -R30.reuse ;  /* 0x0000002221997223 */ /* 0x100fe2000001081e */
[----:B------:R-:W-:Y:S01]  /*fbc0*/  FMNMX.FTZ R38, R11, R38, !PT ;  /* 0x000000260b267209 */ /* 0x000fe20007810000 */
[----:B------:R0:W-:Y:S01]  /*fbd0*/  MUFU.TANH R44, R69 ;  /* 0x00000045002c7308 */ /* 0x0001e20000002400 */
        /* <DEDUP_REMOVED lines=8> */
[----:B0-----:R-:W-:Y:S01]  /*fc60*/  FSEL R69, R10, -INF , P3 ;  /* 0xff8000000a457808 */ /* 0x001fe20001800000 */
[-CC-:B------:R-:W-:Y:S01]  /*fc70*/  FFMA.FTZ R10, R97, R34.reuse, -R30.reuse ;  /* 0x00000022610a7223 */ /* 0x180fe2000001081e */
[----:B------:R-:W-:Y:S01]  /*fc80*/  ISETP.GT.AND P3, PT, R105, 0x20, PT ;  /* 0x000000206900780c */ /* 0x000fe20003f64270 */
[--C-:B------:R-:W-:Y:S01]  /*fc90*/  FFMA.FTZ R161, R47, R34, -R30.reuse ;  /* 0x000000222fa17223 */ /* 0x100fe2000001081e */
[----:B------:R-:W-:Y:S01]  /*fca0*/  FMNMX.FTZ R38, R69, R38, !PT ;  /* 0x0000002645267209 */ /* 0x000fe20007810000 */
[-CC-:B------:R-:W-:Y:S01]  /*fcb0*/  FFMA.FTZ R159, R43, R34.reuse, -R30.reuse ;  /* 0x000000222b9f7223 */ /* 0x180fe2000001081e */
[----:B-1----:R-:W-:Y:S01]  /*fcc0*/  FSEL R79, R13, -INF , P3 ;  /* 0xff8000000d4f7808 */ /* 0x002fe20001800000 */
[----:B------:R0:W-:Y:S01]  /*fcd0*/  MUFU.TANH R46, R73 ;  /* 0x00000049002e7308 */ /* 0x0001e20000002400 */
[----:B------:R-:W-:Y:S01]  /*fce0*/  ISETP.GT.AND P3, PT, R105, 0x28, PT ;  /* 0x000000286900780c */ /* 0x000fe20003f64270 */
[-CC-:B------:R-:W-:Y:S01]  /*fcf0*/  FFMA.FTZ R163, R51, R34.reuse, -R30.reuse ;  /* 0x0000002233a37223 */ /* 0x180fe2000001081e */
[-CC-:B------:R-:W-:Y:S01]  /*fd00*/  FFMA.FTZ R165, R57, R34.reuse, -R30.reuse ;  /* 0x0000002239a57223 */ /* 0x180fe2000001081e */
[-CC-:B------:R-:W-:Y:S01]  /*fd10*/  FFMA.FTZ R59, R59, R34.reuse, -R30.reuse ;  /* 0x000000223b3b7223 */ /* 0x180fe2000001081e */
[----:B--2---:R-:W-:Y:S01]  /*fd20*/  FSEL R83, R14, -INF , P3 ;  /* 0xff8000000e537808 */ /* 0x004fe20001800000 */
[-CC-:B------:R-:W-:Y:S01]  /*fd30*/  FFMA.FTZ R14, R89, R34.reuse, -R30.reuse ;  /* 0x00000022590e7223 */ /* 0x180fe2000001081e */
[----:B------:R-:W-:Y:S01]  /*fd40*/  ISETP.GT.AND P3, PT, R105, 0x30, PT ;  /* 0x000000306900780c */ /* 0x000fe20003f64270 */
[----:B------:R-:W1:Y:S01]  /*fd50*/  MUFU.TANH R21, R21 ;  /* 0x0000001500157308 */ /* 0x000e620000002400 */
[----:B0-----:R-:W-:Y:S01]  /*fd60*/  FSEL R73, R12, -INF , P4 ;  /* 0xff8000000c497808 */ /* 0x001fe20002000000 */
[-CC-:B------:R-:W-:Y:S01]  /*fd70*/  FFMA.FTZ R12, R93, R34.reuse, -R30.reuse ;  /* 0x000000225d0c7223 */ /* 0x180fe2000001081e */
[----:B------:R-:W-:Y:S01]  /*fd80*/  ISETP.GT.AND P4, PT, R105, 0x21, PT ;  /* 0x000000216900780c */ /* 0x000fe20003f84270 */
[----:B------:R-:W-:Y:S01]  /*fd90*/  FFMA.FTZ R167, R61, R34, -R30 ;  /* 0x000000223da77223 */ /* 0x000fe2000001081e */
[----:B------:R-:W-:Y:S01]  /*fda0*/  FMNMX.FTZ R38, R73, R38, !PT ;  /* 0x0000002649267209 */ /* 0x000fe20007810000 */
[----:B------:R-:W-:Y:S01]  /*fdb0*/  @P2 IMAD.HI.U32 R51, R191, R52, RZ ;  /* 0x00000034bf332227 */ /* 0x000fe200078e00ff */
[----:B------:R-:W-:Y:S01]  /*fdc0*/  CS2R R112, SRZ ;  /* 0x0000000000707805 */ /* 0x000fe2000001ff00 */
[----:B------:R-:W-:Y:S01]  /*fdd0*/  MUFU.TANH R25, R25 ;  /* 0x0000001900197308 */ /* 0x000fe20000002400 */
[----:B------:R-:W-:-:S02]  /*fde0*/  FMNMX.FTZ R38, R79, R38, !PT ;  /* 0x000000264f267209 */ /* 0x000fc40007810000 */
[----:B------:R-:W-:Y:S02]  /*fdf0*/  CS2R R108, SRZ ;  /* 0x00000000006c7805 */ /* 0x000fe4000001ff00 */
[----:B------:R-:W-:Y:S02]  /*fe00*/  CS2R R106, SRZ ;  /* 0x00000000006a7805 */ /* 0x000fe4000001ff00 */
[----:B------:R-:W-:Y:S02]  /*fe10*/  CS2R R102, SRZ ;  /* 0x0000000000667805 */ /* 0x000fe4000001ff00 */
[----:B------:R-:W-:Y:S01]  /*fe20*/  CS2R R88, SRZ ;  /* 0x0000000000587805 */ /* 0x000fe2000001ff00 */
[----:B------:R0:W-:Y:S01]  /*fe30*/  MUFU.TANH R48, R81 ;  /* 0x0000005100307308 */ /* 0x0001e20000002400 */
[----:B-1----:R-:W-:Y:S02]  /*fe40*/  FSEL R87, R21, -INF , P3 ;  /* 0xff80000015577808 */ /* 0x002fe40001800000 */
[----:B------:R-:W-:-:S05]  /*fe50*/  ISETP.GT.AND P3, PT, R105, 0x38, PT ;  /* 0x000000386900780c */ /* 0x000fca0003f64270 */
[----:B------:R-:W1:Y:S01]  /*fe60*/  MUFU.TANH R24, R24 ;  /* 0x0000001800187308 */ /* 0x000e620000002400 */
[----:B0-----:R-:W-:Y:S02]  /*fe70*/  FSEL R81, R15, -INF , P4 ;  /* 0xff8000000f517808 */ /* 0x001fe40002000000 */
[----:B------:R-:W-:Y:S02]  /*fe80*/  ISETP.GT.AND P4, PT, R105, 0x29, PT ;  /* 0x000000296900780c */ /* 0x000fe40003f84270 */
[----:B------:R-:W-:-:S03]  /*fe90*/  FMNMX.FTZ R38, R81, R38, !PT ;  /* 0x0000002651267209 */ /* 0x000fc60007810000 */
[----:B------:R-:W0:Y:S01]  /*fea0*/  MUFU.TANH R28, R28 ;  /* 0x0000001c001c7308 */ /* 0x000e220000002400 */
[----:B------:R-:W-:-:S07]  /*feb0*/  FMNMX.FTZ R38, R83, R38, !PT ;  /* 0x0000002653267209 */ /* 0x000fce0007810000 */
[----:B------:R2:W-:Y:S01]  /*fec0*/  MUFU.TANH R50, R85 ;  /* 0x0000005500327308 */ /* 0x0005e20000002400 */
[----:B-1----:R-:W-:Y:S01]  /*fed0*/  FSEL R97, R24, -INF , P3 ;  /* 0xff80000018617808 */ /* 0x002fe20001800000 */
[----:B------:R-:W-:Y:S01]  /*fee0*/  FFMA.FTZ R24, R39, R34, -R30 ;  /* 0x0000002227187223 */ /* 0x000fe2000001081e */
[----:B------:R-:W-:-:S05]  /*fef0*/  ISETP.GT.AND P3, PT, R105, 0x40, PT ;  /* 0x000000406900780c */ /* 0x000fca0003f64270 */
[----:B------:R-:W1:Y:S01]  /*ff00*/  MUFU.TANH R29, R29 ;  /* 0x0000001d001d7308 */ /* 0x000e620000002400 */
[----:B--2---:R-:W-:Y:S01]  /*ff10*/  FSEL R85, R20, -INF , P4 ;  /* 0xff80000014557808 */ /* 0x004fe20002000000 */
[----:B------:R-:W-:Y:S01]  /*ff20*/  FFMA.FTZ R20, R67, R34, -R30 ;  /* 0x0000002243147223 */ /* 0x000fe2000001081e */
[----:B------:R-:W-:Y:S02]  /*ff30*/  ISETP.GT.AND P4, PT, R105, 0x31, PT ;  /* 0x000000316900780c */ /* 0x000fe40003f84270 */
[----:B------:R-:W-:Y:S02]  /*ff40*/  FMNMX.FTZ R38, R85, R38, !PT ;  /* 0x0000002655267209 */ /* 0x000fe40007810000 */
[----:B------:R-:W-:Y:S01]  /*ff50*/  FSEL R95, R25, -INF , P4 ;  /* 0xff800000195f7808 */ /* 0x000fe20002000000 */
[----:B------:R-:W2:Y:S01]  /*ff60*/  MUFU.TANH R32, R32 ;  /* 0x0000002000207308 */ /* 0x000ea20000002400 */
[----:B------:R-:W-:Y:S02]  /*ff70*/  FMNMX.FTZ R38, R87, R38, !PT ;  /* 0x0000002657267209 */ /* 0x000fe40007810000 */
[----:B------:R-:W-:-:S02]  /*ff80*/  ISETP.GT.AND P4, PT, R105, 0x39, PT ;  /* 0x000000396900780c */ /* 0x000fc40003f84270 */
[----:B------:R-:W-:Y:S02]  /*ff90*/  FMNMX.FTZ R38, R95, R38, !PT ;  /* 0x000000265f267209 */ /* 0x000fe40007810000 */
[----:B0-----:R-:W-:Y:S01]  /*ffa0*/  FSEL R99, R28, -INF , P4 ;  /* 0xff8000001c637808 */ /* 0x001fe20002000000 */
[----:B------:R-:W0:Y:S01]  /*ffb0*/  MUFU.TANH R60, R60 ;  /* 0x0000003c003c7308 */ /* 0x000e220000002400 */
[----:B------:R-:W-:Y:S01]  /*ffc0*/  FMNMX.FTZ R38, R97, R38, !PT ;  /* 0x0000002661267209 */ /* 0x000fe20007810000 */
[----:B------:R-:W-:Y:S01]  /*ffd0*/  FFMA.FTZ R28, R31, R34, -R30 ;  /* 0x000000221f1c7223 */ /* 0x000fe2000001081e */
[----:B------:R-:W-:Y:S02]  /*ffe0*/  ISETP.GT.AND P4, PT, R105, 0x41, PT ;  /* 0x000000416900780c */ /* 0x000fe40003f84270 */
[----:B-1----:R-:W-:Y:S02]  /*fff0*/  FSEL R101, R29, -INF , P3 ;  /* 0xff8000001d657808 */ /* 0x002fe40001800000 */
[----:B------:R-:W-:Y:S01]  /*10000*/  FMNMX.FTZ R38, R99, R38, !PT ;  /* 0x0000002663267209 */ /* 0x000fe20007810000 */
[----:B------:R-:W1:Y:S01]  /*10010*/  MUFU.TANH R64, R64 ;  /* 0x0000004000407308 */ /* 0x000e620000002400 */
[----:B------:R-:W-:-:S02]  /*10020*/  ISETP.GT.AND P3, PT, R105, 0x48, PT ;  /* 0x000000486900780c */ /* 0x000fc40003f64270 */
[----:B--2---:R-:W-:Y:S01]  /*10030*/  FSEL R93, R32, -INF , P4 ;  /* 0xff800000205d7808 */ /* 0x004fe20002000000 */
[----:B------:R-:W-:Y:S01]  /*10040*/  FFMA.FTZ R32, R35, R34, -R30 ;  /* 0x0000002223207223 */ /* 0x000fe2000001081e */
[----:B------:R-:W-:Y:S02]  /*10050*/  FMNMX.FTZ R38, R101, R38, !PT ;  /* 0x0000002665267209 */ /* 0x000fe40007810000 */
[----:B------:R-:W-:Y:S01]  /*10060*/  ISETP.GT.AND P4, PT, R105, 0x49, PT ;  /* 0x000000496900780c */ /* 0x000fe20003f84270 */
[----:B------:R-:W2:Y:S01]  /*10070*/  MUFU.TANH R68, R68 ;  /* 0x0000004400447308 */ /* 0x000ea20000002400 */
[----:B0-----:R-:W-:Y:S02]  /*10080*/  FSEL R91, R60, -INF , P3 ;  /* 0xff8000003c5b7808 */ /* 0x001fe40001800000 */
[----:B------:R-:W-:Y:S02]  /*10090*/  FMNMX.FTZ R38, R93, R38, !PT ;  /* 0x000000265d267209 */ /* 0x000fe40007810000 */
[----:B------:R-:W-:-:S02]  /*100a0*/  ISETP.GT.AND P3, PT, R105, 0x50, PT ;  /* 0x000000506900780c */ /* 0x000fc40003f64270 */
[----:B------:R-:W-:Y:S01]  /*100b0*/  FSEL R75, R40, -INF , P4 ;  /* 0xff800000284b7808 */ /* 0x000fe20002000000 */
        /* <DEDUP_REMOVED lines=8> */
[----:B------:R-:W-:Y:S02]  /*10140*/  FSEL R13, R42, -INF , P4 ;  /* 0xff8000002a0d7808 */ /* 0x000fe40002000000 */
[----:B------:R-:W-:Y:S02]  /*10150*/  FMNMX.FTZ R38, R29, R38, !PT ;  /* 0x000000261d267209 */ /* 0x000fe40007810000 */
[----:B------:R-:W-:Y:S01]  /*10160*/  ISETP.GT.AND P4, PT, R105, 0x59, PT ;  /* 0x000000596900780c */ /* 0x000fe20003f84270 */
[----:B------:R-:W3:Y:S01]  /*10170*/  MUFU.TANH R77, R77 ;  /* 0x0000004d004d7308 */ /* 0x000ee20000002400 */
[----:B--2---:R-:W-:Y:S02]  /*10180*/  FSEL R15, R68, -INF , P3 ;  /* 0xff800000440f7808 */ /* 0x004fe40001800000 */
[----:B------:R-:W-:Y:S02]  /*10190*/  FMNMX.FTZ R38, R13, R38, !PT ;  /* 0x000000260d267209 */ /* 0x000fe40007810000 */
[----:B------:R-:W-:-:S02]  /*101a0*/  ISETP.GT.AND P3, PT, R105, 0x60, PT ;  /* 0x000000606900780c */ /* 0x000fc40003f64270 */
[----:B------:R-:W-:Y:S01]  /*101b0*/  FSEL R25, R44, -INF , P4 ;  /* 0xff8000002c197808 */ /* 0x000fe20002000000 */
[----:B------:R-:W2:Y:S01]  /*101c0*/  MUFU.TANH R80, R80 ;  /* 0x0000005000507308 */ /* 0x000ea20000002400 */
[----:B------:R-:W-:Y:S01]  /*101d0*/  FMNMX.FTZ R38, R15, R38, !PT ;  /* 0x000000260f267209 */ /* 0x000fe20007810000 */
[----:B------:R-:W-:Y:S01]  /*101e0*/  FFMA.FTZ R44, R55, R34, -R30 ;  /* 0x00000022372c7223 */ /* 0x000fe2000001081e */
[----:B------:R-:W-:Y:S02]  /*101f0*/  ISETP.GT.AND P4, PT, R105, 0x61, PT ;  /* 0x000000616900780c */ /* 0x000fe40003f84270 */
[----:B0-----:R-:W-:Y:S02]  /*10200*/  FSEL R21, R72, -INF , P3 ;  /* 0xff80000048157808 */ /* 0x001fe40001800000 */
[----:B------:R-:W-:Y:S01]  /*10210*/  FMNMX.FTZ R38, R25, R38, !PT ;  /* 0x0000002619267209 */ /* 0x000fe20007810000 */
[----:B------:R-:W0:Y:S01]  /*10220*/  MUFU.TANH R84, R84 ;  /* 0x0000005400547308 */ /* 0x000e220000002400 */
[----:B------:R-:W-:-:S02]  /*10230*/  ISETP.GT.AND P3, PT, R105, 0x68, PT ;  /* 0x000000686900780c */ /* 0x000fc40003f64270 */
[----:B------:R-:W-:Y:S02]  /*10240*/  FSEL R53, R46, -INF , P4 ;  /* 0xff8000002e357808 */ /* 0x000fe40002000000 */
[----:B------:R-:W-:Y:S02]  /*10250*/  FMNMX.FTZ R38, R21, R38, !PT ;  /* 0x0000002615267209 */ /* 0x000fe40007810000 */
[----:B------:R-:W-:Y:S01]  /*10260*/  ISETP.GT.AND P4, PT, R105, 0x69, PT ;  /* 0x000000696900780c */ /* 0x000fe20003f84270 */
[----:B------:R-:W-:Y:S01]  /*10270*/  MUFU.EX2 R181, R181 ;  /* 0x000000b500b57308 */ /* 0x000fe20000000800 */
[----:B-1----:R-:W-:Y:S02]  /*10280*/  FSEL R67, R76, -INF , P3 ;  /* 0xff8000004c437808 */ /* 0x002fe40001800000 */
[----:B------:R-:W-:Y:S02]  /*10290*/  FMNMX.FTZ R38, R53, R38, !PT ;  /* 0x0000002635267209 */ /* 0x000fe40007810000 */
[----:B------:R-:W-:-:S02]  /*102a0*/  ISETP.GT.AND P3, PT, R105, 0x70, PT ;  /* 0x000000706900780c */ /* 0x000fc40003f64270 */
[----:B---3--:R-:W-:Y:S01]  /*102b0*/  FSEL R39, R77, -INF , P4 ;  /* 0xff8000004d277808 */ /* 0x008fe20002000000 */
[----:B------:R1:W3:Y:S01]  /*102c0*/  MUFU.EX2 R26, R111 ;  /* 0x0000006f001a7308 */ /* 0x0002e20000000800 */
[----:B------:R-:W-:Y:S02]  /*102d0*/  FMNMX.FTZ R38, R67, R38, !PT ;  /* 0x0000002643267209 */ /* 0x000fe40007810000 */
[----:B------:R-:W-:Y:S02]  /*102e0*/  ISETP.GT.AND P4, PT, R105, 0x71, PT ;  /* 0x000000716900780c */ /* 0x000fe40003f84270 */
[----:B--2---:R-:W-:Y:S02]  /*102f0*/  FSEL R71, R80, -INF , P3 ;  /* 0xff80000050477808 */ /* 0x004fe40001800000 */
[----:B------:R-:W-:Y:S01]  /*10300*/  FMNMX.FTZ R38, R39, R38, !PT ;  /* 0x0000002627267209 */ /* 0x000fe20007810000 */
[----:B------:R-:W2:Y:S01]  /*10310*/  MUFU.EX2 R183, R183 ;  /* 0x000000b700b77308 */ /* 0x000ea20000000800 */
[----:B------:R-:W-:-:S02]  /*10320*/  ISETP.GT.AND P3, PT, R105, 0x78, PT ;  /* 0x000000786900780c */ /* 0x000fc40003f64270 */
[----:B-1----:R-:W-:Y:S02]  /*10330*/  CS2R R110, SRZ ;  /* 0x00000000006e7805 */ /* 0x002fe4000001ff00 */
[----:B------:R-:W-:Y:S02]  /*10340*/  FSEL R33, R48, -INF , P4 ;  /* 0xff80000030217808 */ /* 0x000fe40002000000 */
[----:B------:R-:W-:Y:S02]  /*10350*/  FMNMX.FTZ R38, R71, R38, !PT ;  /* 0x0000002647267209 */ /* 0x000fe40007810000 */
[----:B------:R-:W-:Y:S01]  /*10360*/  ISETP.GT.AND P4, PT, R105, 0x79, PT ;  /* 0x000000796900780c */ /* 0x000fe20003f84270 */
[----:B------:R-:W1:Y:S01]  /*10370*/  MUFU.EX2 R6, R6 ;  /* 0x0000000600067308 */ /* 0x000e620000000800 */
[----:B0-----:R-:W-:Y:S02]  /*10380*/  FSEL R77, R84, -INF , P3 ;  /* 0xff800000544d7808 */ /* 0x001fe40001800000 */
[----:B------:R-:W-:-:S02]  /*10390*/  CS2R R104, SRZ ;  /* 0x0000000000687805 */ /* 0x000fc4000001ff00 */
[----:B------:R-:W-:Y:S02]  /*103a0*/  FMNMX.FTZ R38, R33, R38, !PT ;  /* 0x0000002621267209 */ /* 0x000fe40007810000 */
[----:B------:R-:W-:Y:S02]  /*103b0*/  FSEL R31, R50, -INF , P4 ;  /* 0xff800000321f7808 */ /* 0x000fe40002000000 */
[----:B------:R-:W-:Y:S01]  /*103c0*/  FMNMX.FTZ R38, R77, R38, !PT ;  /* 0x000000264d267209 */ /* 0x000fe20007810000 */
[----:B------:R-:W0:Y:S03]  /*103d0*/  MUFU.EX2 R177, R177 ;  /* 0x000000b100b17308 */ /* 0x000e260000000800 */
[----:B------:R-:W-:Y:S01]  /*103e0*/  FMNMX.FTZ R27, R31, R38, !PT ;  /* 0x000000261f1b7209 */ /* 0x000fe20007810000 */
[----:B------:R-:W-:-:S04]  /*103f0*/  FFMA.FTZ R38, R41, R34, -R30 ;  /* 0x0000002229267223 */ /* 0x000fc8000001081e */
[----:B------:R-:W4:Y:S01]  /*10400*/  SHFL.BFLY PT, R42, R27, 0x2, 0x1f ;  /* 0x0c401f001b2a7f89 */ /* 0x000f2200000e0000 */
[----:B------:R-:W0:Y:S08]  /*10410*/  MUFU.EX2 R8, R8 ;  /* 0x0000000800087308 */ /* 0x000e300000000800 */
[----:B------:R-:W0:Y:S08]  /*10420*/  MUFU.EX2 R179, R179 ;  /* 0x000000b300b37308 */ /* 0x000e300000000800 */
[----:B------:R-:W0:Y:S01]  /*10430*/  MUFU.EX2 R10, R10 ;  /* 0x0000000a000a7308 */ /* 0x000e220000000800 */
[----:B----4-:R-:W-:-:S07]  /*10440*/  FMNMX.FTZ R37, R27, R42, !PT ;  /* 0x0000002a1b257209 */ /* 0x010fce0007810000 */
[----:B------:R-:W4:Y:S01]  /*10450*/  MUFU.EX2 R173, R173 ;  /* 0x000000ad00ad7308 */ /* 0x000f220000000800 */
[-CC-:B------:R-:W-:Y:S01]  /*10460*/  FFMA.FTZ R42, R49, R34.reuse, -R30.reuse ;  /* 0x00000022312a7223 */ /* 0x180fe2000001081e */
[----:B------:R-:W-:Y:S01]  /*10470*/  FFMA.FTZ R30, R63, R34, -R30 ;  /* 0x000000223f1e7223 */ /* 0x000fe2000001081e */
[----:B------:R-:W3:Y:S05]  /*10480*/  SHFL.BFLY PT, R46, R37, 0x1, 0x1f ;  /* 0x0c201f00252e7f89 */ /* 0x000eea00000e0000 */
[----:B------:R-:W-:Y:S08]  /*10490*/  MUFU.EX2 R12, R12 ;  /* 0x0000000c000c7308 */ /* 0x000ff00000000800 */
[----:B------:R-:W-:Y:S08]  /*104a0*/  MUFU.EX2 R175, R175 ;  /* 0x000000af00af7308 */ /* 0x000ff00000000800 */
[----:B------:R-:W-:Y:S01]  /*104b0*/  MUFU.EX2 R14, R14 ;  /* 0x0000000e000e7308 */ /* 0x000fe20000000800 */
[----:B---3--:R-:W-:-:S04]  /*104c0*/  FMNMX.FTZ R35, R37, R46, !PT ;  /* 0x0000002e25237209 */ /* 0x008fc80007810000 */
        /* <DEDUP_REMOVED lines=15> */
[----:B-1----:R-:W-:Y:S01]  /*105c0*/  FADD.FTZ R36, R6, R45 ;  /* 0x0000002d06247221 */ /* 0x002fe20000010000 */
[-CC-:B------:R-:W-:Y:S01]  /*105d0*/  FFMA.FTZ R9, R73, R34.reuse, -R48.reuse ;  /* 0x0000002249097223 */ /* 0x180fe20000010830 */
[-CC-:B------:R-:W-:Y:S01]  /*105e0*/  FFMA.FTZ R172, R79, R34.reuse, -R48.reuse ;  /* 0x000000224fac7223 */ /* 0x180fe20000010830 */
[-C--:B------:R-:W-:Y:S01]  /*105f0*/  FFMA.FTZ R11, R81, R34.reuse, -R48 ;  /* 0x00000022510b7223 */ /* 0x080fe20000010830 */
[----:B0-----:R-:W-:Y:S01]  /*10600*/  FADD.FTZ R47, R177, R36 ;  /* 0x00000024b12f7221 */ /* 0x001fe20000010000 */
[----:B------:R-:W0:Y:S01]  /*10610*/  MUFU.EX2 R27, R27 ;  /* 0x0000001b001b7308 */ /* 0x000e220000000800 */
[-CC-:B------:R-:W-:Y:S01]  /*10620*/  FFMA.FTZ R174, R83, R34.reuse, -R48.reuse ;  /* 0x0000002253ae7223 */ /* 0x180fe20000010830 */
[-CC-:B------:R-:W-:Y:S01]  /*10630*/  FFMA.FTZ R37, R85, R34.reuse, -R48.reuse ;  /* 0x0000002255257223 */ /* 0x180fe20000010830 */
[----:B------:R-:W-:Y:S01]  /*10640*/  FADD.FTZ R36, R8, R47 ;  /* 0x0000002f08247221 */ /* 0x000fe20000010000 */
[-CC-:B------:R-:W-:Y:S01]  /*10650*/  FFMA.FTZ R168, R87, R34.reuse, -R48.reuse ;  /* 0x0000002257a87223 */ /* 0x180fe20000010830 */
[-CC-:B------:R-:W-:Y:S01]  /*10660*/  FFMA.FTZ R41, R95, R34.reuse, -R48.reuse ;  /* 0x000000225f297223 */ /* 0x180fe20000010830 */
[-C--:B------:R-:W-:Y:S01]  /*10670*/  FFMA.FTZ R170, R97, R34.reuse, -R48 ;  /* 0x0000002261aa7223 */ /* 0x080fe20000010830 */
[----:B------:R-:W-:Y:S01]  /*10680*/  FADD.FTZ R49, R179, R36 ;  /* 0x00000024b3317221 */ /* 0x000fe20000010000 */
[----:B------:R-:W1:Y:S01]  /*10690*/  MUFU.EX2 R182, R182 ;  /* 0x000000b600b67308 */ /* 0x000e620000000800 */
[-CC-:B------:R-:W-:Y:S01]  /*106a0*/  FFMA.FTZ R43, R99, R34.reuse, -R48.reuse ;  /* 0x00000022632b7223 */ /* 0x180fe20000010830 */
[-CC-:B------:R-:W-:Y:S01]  /*106b0*/  FFMA.FTZ R13, R13, R34.reuse, -R48.reuse ;  /* 0x000000220d0d7223 */ /* 0x180fe20000010830 */
[----:B------:R-:W-:Y:S01]  /*106c0*/  FADD.FTZ R50, R10, R49 ;  /* 0x000000310a327221 */ /* 0x000fe20000010000 */
[-CC-:B------:R-:W-:Y:S01]  /*106d0*/  FFMA.FTZ R152, R101, R34.reuse, -R48.reuse ;  /* 0x0000002265987223 */ /* 0x180fe20000010830 */
[-CC-:B------:R-:W-:Y:S01]  /*106e0*/  FFMA.FTZ R45, R93, R34.reuse, -R48.reuse ;  /* 0x000000225d2d7223 */ /* 0x180fe20000010830 */
[-C--:B------:R-:W-:Y:S01]  /*106f0*/  FFMA.FTZ R154, R91, R34.reuse, -R48 ;  /* 0x000000225b9a7223 */ /* 0x080fe20000010830 */
[----:B----4-:R-:W-:Y:S01]  /*10700*/  FADD.FTZ R49, R173, R50 ;  /* 0x00000032ad317221 */ /* 0x010fe20000010000 */
[----:B------:R-:W2:Y:S01]  /*10710*/  MUFU.EX2 R3, R3 ;  /* 0x0000000300037308 */ /* 0x000ea20000000800 */
[----:B0-----:R-:W-:Y:S01]  /*10720*/  FADD.FTZ R47, R180, R27 ;  /* 0x0000001bb42f7221 */ /* 0x001fe20000010000 */
[-CC-:B------:R-:W-:Y:S01]  /*10730*/  FFMA.FTZ R75, R75, R34.reuse, -R48.reuse ;  /* 0x000000224b4b7223 */ /* 0x180fe20000010830 */
[-CC-:B------:R-:W-:Y:S01]  /*10740*/  FFMA.FTZ R25, R25, R34.reuse, -R48.reuse ;  /* 0x0000002219197223 */ /* 0x180fe20000010830 */
[-CC-:B------:R-:W-:Y:S01]  /*10750*/  FFMA.FTZ R29, R29, R34.reuse, -R48.reuse ;  /* 0x000000221d1d7223 */ /* 0x180fe20000010830 */
[-CC-:B------:R-:W-:Y:S01]  /*10760*/  FFMA.FTZ R15, R15, R34.reuse, -R48.reuse ;  /* 0x000000220f0f7223 */ /* 0x180fe20000010830 */
[----:B------:R-:W-:Y:S01]  /*10770*/  F2FP.BF16.F32.PACK_AB R183, R6, R183 ;  /* 0x000000b706b7723e */ /* 0x000fe200000010ff */
[-CC-:B------:R-:W-:Y:S01]  /*10780*/  FFMA.FTZ R21, R21, R34.reuse, -R48.reuse ;  /* 0x0000002215157223 */ /* 0x180fe20000010830 */
[----:B------:R-:W0:Y:S01]  /*10790*/  MUFU.EX2 R176, R176 ;  /* 0x000000b000b07308 */ /* 0x000e220000000800 */
[----:B-1----:R-:W-:Y:S01]  /*107a0*/  FADD.FTZ R36, R182, R47 ;  /* 0x0000002fb6247221 */ /* 0x002fe20000010000 */
[-CC-:B------:R-:W-:Y:S01]  /*107b0*/  FFMA.FTZ R53, R53, R34.reuse, -R48.reuse ;  /* 0x0000002235357223 */ /* 0x180fe20000010830 */
[--C-:B------:R-:W-:Y:S01]  /*107c0*/  FFMA.FTZ R67, R67, R34, -R48.reuse ;  /* 0x0000002243437223 */ /* 0x100fe20000010830 */
[----:B------:R-:W-:Y:S01]  /*107d0*/  IMAD.MOV.U32 R50, RZ, RZ, R191 ;  /* 0x000000ffff327224 */ /* 0x000fe200078e00bf */
[----:B------:R-:W-:Y:S01]  /*107e0*/  @P2 SHF.R.U32.HI R50, RZ, R54, R51 ;  /* 0x00000036ff322219 */ /* 0x000fe20000011633 */
[-CC-:B------:R-:W-:Y:S01]  /*107f0*/  FFMA.FTZ R39, R39, R34.reuse, -R48.reuse ;  /* 0x0000002227277223 */ /* 0x180fe20000010830 */
[-C--:B------:R-:W-:Y:S01]  /*10800*/  FFMA.FTZ R71, R71, R34.reuse, -R48 ;  /* 0x0000002247477223 */ /* 0x080fe20000010830 */
[----:B------:R-:W1:Y:S01]  /*10810*/  MUFU.EX2 R5, R5 ;  /* 0x0000000500057308 */ /* 0x000e620000000800 */
[----:B--2---:R-:W-:Y:S01]  /*10820*/  FADD.FTZ R47, R3, R36 ;  /* 0x00000024032f7221 */ /* 0x004fe20000010000 */
[----:B------:R-:W-:Y:S01]  /*10830*/  FADD.FTZ R36, R12, R49 ;  /* 0x000000310c247221 */ /* 0x000fe20000010000 */
[----:B------:R-:W-:Y:S01]  /*10840*/  IADD3 R50, R50, R193, -R192 ;  /* 0x000000c132327210 */ /* 0x000fe20007ffe8c0 */
[-CC-:B------:R-:W-:Y:S01]  /*10850*/  FFMA.FTZ R33, R33, R34.reuse, -R48.reuse ;  /* 0x0000002221217223 */ /* 0x180fe20000010830 */
[-C--:B------:R-:W-:Y:S01]  /*10860*/  FFMA.FTZ R77, R77, R34.reuse, -R48 ;  /* 0x000000224d4d7223 */ /* 0x080fe20000010830 */
[----:B------:R-:W-:Y:S01]  /*10870*/  FADD.FTZ R49, R175, R36 ;  /* 0x00000024af317221 */ /* 0x000fe20000010000 */
[----:B------:R-:W-:Y:S01]  /*10880*/  SHF.R.S32.HI R51, RZ, 0x1f, R50 ;  /* 0x0000001fff337819 */ /* 0x000fe20000011432 */
[----:B------:R-:W2:Y:S01]  /*10890*/  MUFU.EX2 R178, R178 ;  /* 0x000000b200b27308 */ /* 0x000ea20000000800 */
[----:B0-----:R-:W-:Y:S01]  /*108a0*/  FADD.FTZ R0, R176, R47 ;  /* 0x0000002fb0007221 */ /* 0x001fe20000010000 */
[----:B------:R-:W-:Y:S01]  /*108b0*/  FADD.FTZ R36, R14, R49 ;  /* 0x000000310e247221 */ /* 0x000fe20000010000 */
[----:B------:R-:W-:Y:S01]  /*108c0*/  FFMA.FTZ R31, R31, R34, -R48 ;  /* 0x000000221f1f7223 */ /* 0x000fe20000010830 */
[----:B------:R-:W-:Y:S01]  /*108d0*/  F2FP.BF16.F32.PACK_AB R173, R12, R173 ;  /* 0x000000ad0cad723e */ /* 0x000fe200000010ff */
[----:B------:R-:W-:-:S02]  /*108e0*/  VIADD R12, R129, 0xfffffffe ;  /* 0xfffffffe810c7836 */ /* 0x000fc40000000000 */
[----:B------:R-:W-:Y:S01]  /*108f0*/  FADD.FTZ R49, R169, R36 ;  /* 0x00000024a9317221 */ /* 0x000fe20000010000 */
[----:B------:R-:W-:Y:S01]  /*10900*/  F2FP.BF16.F32.PACK_AB R182, R3, R182 ;  /* 0x000000b603b6723e */ /* 0x000fe200000010ff */
[----:B------:R-:W0:Y:S01]  /*10910*/  MUFU.EX2 R9, R9 ;  /* 0x0000000900097308 */ /* 0x000e220000000800 */
[C---:B-1----:R-:W-:Y:S01]  /*10920*/  FADD.FTZ R47, R5.reuse, R0 ;  /* 0x00000000052f7221 */ /* 0x042fe20000010000 */
[----:B------:R-:W-:Y:S01]  /*10930*/  FADD.FTZ R36, R20, R49 ;  /* 0x0000003114247221 */ /* 0x000fe20000010000 */
[----:B------:R-:W-:Y:S02]  /*10940*/  F2FP.BF16.F32.PACK_AB R176, R5, R176 ;  /* 0x000000b005b0723e */ /* 0x000fe400000010ff */
[----:B------:R-:W-:Y:S02]  /*10950*/  CS2R R128, SRZ ;  /* 0x0000000000807805 */ /* 0x000fe4000001ff00 */
[----:B------:R-:W-:Y:S02]  /*10960*/  F2FP.BF16.F32.PACK_AB R181, R26, R181 ;  /* 0x000000b51ab5723e */ /* 0x000fe400000010ff */
[----:B------:R-:W-:-:S02]  /*10970*/  CS2R R100, SRZ ;  /* 0x0000000000647805 */ /* 0x000fc4000001ff00 */
[----:B------:R-:W-:Y:S01]  /*10980*/  F2FP.BF16.F32.PACK_AB R177, R8, R177 ;  /* 0x000000b108b1723e */ /* 0x000fe200000010ff */
        /* <DEDUP_REMOVED lines=10> */
[----:B------:R-:W-:Y:S02]  /*10a30*/  F2FP.BF16.F32.PACK_AB R180, R27, R180 ;  /* 0x000000b41bb4723e */ /* 0x000fe400000010ff */
[----:B------:R-:W-:Y:S02]  /*10a40*/  CS2R R92, SRZ ;  /* 0x00000000005c7805 */ /* 0x000fe4000001ff00 */
[----:B------:R-:W-:Y:S02]  /*10a50*/  F2FP.BF16.F32.PACK_AB R178, R9, R178 ;  /* 0x000000b209b2723e */ /* 0x000fe400000010ff */
[----:B------:R-:W-:Y:S01]  /*10a60*/  CS2R R90, SRZ ;  /* 0x00000000005a7805 */ /* 0x000fe2000001ff00 */
        /* <DEDUP_REMOVED lines=14> */
[----:B------:R-:W-:Y:S01]  /*10b50*/  MUFU.EX2 R168, R168 ;  /* 0x000000a800a87308 */ /* 0x000fe20000000800 */
[----:B-1----:R-:W-:-:S07]  /*10b60*/  F2FP.BF16.F32.PACK_AB R174, R37, R174 ;  /* 0x000000ae25ae723e */ /* 0x002fce00000010ff */
[----:B------:R-:W0:Y:S01]  /*10b70*/  MUFU.EX2 R155, R155 ;  /* 0x0000009b009b7308 */ /* 0x000e220000000800 */
[C---:B--2---:R-:W-:Y:S01]  /*10b80*/  FADD.FTZ R36, R28.reuse, R47 ;  /* 0x0000002f1c247221 */ /* 0x044fe20000010000 */
[----:B------:R-:W-:-:S06]  /*10b90*/  F2FP.BF16.F32.PACK_AB R153, R28, R153 ;  /* 0x000000991c99723e */ /* 0x000fcc00000010ff */
[----:B------:R-:W-:Y:S08]  /*10ba0*/  MUFU.EX2 R41, R41 ;  /* 0x0000002900297308 */ /* 0x000ff00000000800 */
[----:B------:R-:W1:Y:S01]  /*10bb0*/  MUFU.EX2 R32, R32 ;  /* 0x0000002000207308 */ /* 0x000e620000000800 */
[----:B0-----:R-:W-:-:S07]  /*10bc0*/  FADD.FTZ R47, R155, R36 ;  /* 0x000000249b2f7221 */ /* 0x001fce0000010000 */
[----:B------:R-:W-:Y:S08]  /*10bd0*/  MUFU.EX2 R170, R170 ;  /* 0x000000aa00aa7308 */ /* 0x000ff00000000800 */
[----:B------:R-:W0:Y:S01]  /*10be0*/  MUFU.EX2 R157, R157 ;  /* 0x0000009d009d7308 */ /* 0x000e220000000800 */
[C---:B-1----:R-:W-:Y:S01]  /*10bf0*/  FADD.FTZ R36, R32.reuse, R47 ;  /* 0x0000002f20247221 */ /* 0x042fe20000010000 */
[----:B------:R-:W-:-:S06]  /*10c00*/  F2FP.BF16.F32.PACK_AB R155, R32, R155 ;  /* 0x0000009b209b723e */ /* 0x000fcc00000010ff */
[----:B------:R-:W-:Y:S08]  /*10c10*/  MUFU.EX2 R43, R43 ;  /* 0x0000002b002b7308 */ /* 0x000ff00000000800 */
[----:B------:R1:W-:Y:S01]  /*10c20*/  MUFU.EX2 R156, R13 ;  /* 0x0000000d009c7308 */ /* 0x0003e20000000800 */
[----:B0-----:R-:W-:-:S07]  /*10c30*/  FADD.FTZ R47, R157, R36 ;  /* 0x000000249d2f7221 */ /* 0x001fce0000010000 */
[----:B------:R-:W0:Y:S01]  /*10c40*/  MUFU.EX2 R38, R38 ;  /* 0x0000002600267308 */ /* 0x000e220000000800 */
[----:B-1----:R-:W-:-:S04]  /*10c50*/  FADD.FTZ R13, R37, R0 ;  /* 0x00000000250d7221 */ /* 0x002fc80000010000 */
[----:B------:R-:W-:Y:S01]  /*10c60*/  FADD.FTZ R0, R168, R13 ;  /* 0x0000000da8007221 */ /* 0x000fe20000010000 */
[C---:B------:R-:W-:Y:S02]  /*10c70*/  F2FP.BF16.F32.PACK_AB R168, R41.reuse, R168 ;  /* 0x000000a829a8723e */ /* 0x040fe400000010ff */
[----:B------:R-:W-:Y:S01]  /*10c80*/  MUFU.EX2 R152, R152 ;  /* 0x0000009800987308 */ /* 0x000fe20000000800 */
[----:B------:R-:W-:-:S04]  /*10c90*/  FADD.FTZ R13, R41, R0 ;  /* 0x00000000290d7221 */ /* 0x000fc80000010000 */
[----:B------:R-:W-:Y:S01]  /*10ca0*/  FADD.FTZ R0, R170, R13 ;  /* 0x0000000daa007221 */ /* 0x000fe20000010000 */
[----:B------:R-:W-:Y:S02]  /*10cb0*/  LEA.HI R13, R51, R50, RZ, 0x7 ;  /* 0x00000032330d7211 */ /* 0x000fe400078f38ff */
[----:B------:R-:W1:Y:S01]  /*10cc0*/  MUFU.EX2 R159, R159 ;  /* 0x0000009f009f7308 */ /* 0x000e620000000800 */
[C---:B0-----:R-:W-:Y:S01]  /*10cd0*/  FADD.FTZ R36, R38.reuse, R47 ;  /* 0x0000002f26247221 */ /* 0x041fe20000010000 */
[----:B------:R-:W-:Y:S02]  /*10ce0*/  SHF.R.S32.HI R5, RZ, 0x7, R13 ;  /* 0x00000007ff057819 */ /* 0x000fe4000001140d */
[----:B------:R-:W-:Y:S02]  /*10cf0*/  F2FP.BF16.F32.PACK_AB R157, R38, R157 ;  /* 0x0000009d269d723e */ /* 0x000fe400000010ff */
[----:B------:R-:W-:Y:S02]  /*10d00*/  VIMNMX R5, RZ, R5, !PT ;  /* 0x00000005ff057248 */ /* 0x000fe40007fe0100 */
[----:B------:R-:W-:Y:S01]  /*10d10*/  MUFU.EX2 R45, R45 ;  /* 0x0000002d002d7308 */ /* 0x000fe20000000800 */
[----:B------:R-:W-:-:S02]  /*10d20*/  F2FP.BF16.F32.PACK_AB R170, R43, R170 ;  /* 0x000000aa2baa723e */ /* 0x000fc400000010ff */
[----:B------:R-:W-:-:S05]  /*10d30*/  ISETP.GE.AND P3, PT, R12, R5, PT ;  /* 0x000000050c00720c */ /* 0x000fca0003f66270 */
[----:B------:R-:W0:Y:S01]  /*10d40*/  MUFU.EX2 R40, R40 ;  /* 0x0000002800287308 */ /* 0x000e220000000800 */
[----:B-1----:R-:W-:-:S07]  /*10d50*/  FADD.FTZ R47, R159, R36 ;  /* 0x000000249f2f7221 */ /* 0x002fce0000010000 */
[----:B------:R-:W1:Y:S08]  /*10d60*/  MUFU.EX2 R154, R154 ;  /* 0x0000009a009a7308 */ /* 0x000e700000000800 */
[----:B------:R-:W2:Y:S01]  /*10d70*/  MUFU.EX2 R161, R161 ;  /* 0x000000a100a17308 */ /* 0x000ea20000000800 */
[C---:B0-----:R-:W-:Y:S01]  /*10d80*/  FADD.FTZ R6, R40.reuse, R47 ;  /* 0x0000002f28067221 */ /* 0x041fe20000010000 */
[----:B------:R-:W-:-:S06]  /*10d90*/  F2FP.BF16.F32.PACK_AB R159, R40, R159 ;  /* 0x0000009f289f723e */ /* 0x000fcc00000010ff */
[----:B------:R-:W0:Y:S08]  /*10da0*/  MUFU.EX2 R75, R75 ;  /* 0x0000004b004b7308 */ /* 0x000e300000000800 */
[----:B------:R3:W-:Y:S08]  /*10db0*/  MUFU.EX2 R158, R25 ;  /* 0x00000019009e7308 */ /* 0x0007f00000000800 */
[----:B------:R-:W4:Y:S01]  /*10dc0*/  MUFU.EX2 R42, R42 ;  /* 0x0000002a002a7308 */ /* 0x000f220000000800 */
[----:B---3--:R-:W-:-:S04]  /*10dd0*/  FADD.FTZ R25, R43, R0 ;  /* 0x000000002b197221 */ /* 0x008fc80000010000 */
[----:B------:R-:W-:Y:S01]  /*10de0*/  FADD.FTZ R0, R152, R25 ;  /* 0x0000001998007221 */ /* 0x000fe20000010000 */
[C---:B------:R-:W-:Y:S02]  /*10df0*/  F2FP.BF16.F32.PACK_AB R152, R45.reuse, R152 ;  /* 0x000000982d98723e */ /* 0x040fe400000010ff */
[----:B------:R-:W3:Y:S01]  /*10e00*/  MUFU.EX2 R29, R29 ;  /* 0x0000001d001d7308 */ /* 0x000ee20000000800 */
[----:B------:R-:W-:-:S04]  /*10e10*/  FADD.FTZ R25, R45, R0 ;  /* 0x000000002d197221 */ /* 0x000fc80000010000 */
[----:B-1----:R-:W-:Y:S01]  /*10e20*/  FADD.FTZ R0, R154, R25 ;  /* 0x000000199a007221 */ /* 0x002fe20000010000 */
[----:B--2---:R-:W-:Y:S01]  /*10e30*/  FADD.FTZ R25, R161, R6 ;  /* 0x00000006a1197221 */ /* 0x004fe20000010000 */
[C---:B0-----:R-:W-:Y:S01]  /*10e40*/  F2FP.BF16.F32.PACK_AB R154, R75.reuse, R154 ;  /* 0x0000009a4b9a723e */ /* 0x041fe200000010ff */
[----:B------:R-:W0:Y:S01]  /*10e50*/  MUFU.EX2 R163, R163 ;  /* 0x000000a300a37308 */ /* 0x000e220000000800 */
[----:B------:R-:W-:Y:S01]  /*10e60*/  FADD.FTZ R0, R75, R0 ;  /* 0x000000004b007221 */ /* 0x000fe20000010000 */
[C---:B----4-:R-:W-:Y:S01]  /*10e70*/  FADD.FTZ R6, R42.reuse, R25 ;  /* 0x000000192a067221 */ /* 0x050fe20000010000 */
[----:B------:R-:W-:-:S05]  /*10e80*/  F2FP.BF16.F32.PACK_AB R161, R42, R161 ;  /* 0x000000a12aa1723e */ /* 0x000fca00000010ff */
[----:B------:R-:W1:Y:S01]  /*10e90*/  MUFU.EX2 R44, R44 ;  /* 0x0000002c002c7308 */ /* 0x000e620000000800 */
[----:B---3--:R-:W-:-:S04]  /*10ea0*/  FADD.FTZ R25, R29, R0 ;  /* 0x000000001d197221 */ /* 0x008fc80000010000 */
[C---:B------:R-:W-:Y:S01]  /*10eb0*/  FADD.FTZ R0, R156.reuse, R25 ;  /* 0x000000199c007221 */ /* 0x040fe20000010000 */
[----:B------:R-:W-:Y:S02]  /*10ec0*/  F2FP.BF16.F32.PACK_AB R156, R156, R29 ;  /* 0x0000001d9c9c723e */ /* 0x000fe400000010ff */
[----:B------:R-:W2:Y:S01]  /*10ed0*/  MUFU.EX2 R15, R15 ;  /* 0x0000000f000f7308 */ /* 0x000ea20000000800 */
[----:B0-----:R-:W-:-:S07]  /*10ee0*/  FADD.FTZ R47, R163, R6 ;  /* 0x00000006a32f7221 */ /* 0x001fce0000010000 */
[----:B------:R-:W-:Y:S01]  /*10ef0*/  MUFU.EX2 R165, R165 ;  /* 0x000000a500a57308 */ /* 0x000fe20000000800 */
[C---:B-1----:R-:W-:Y:S01]  /*10f00*/  FADD.FTZ R6, R44.reuse, R47 ;  /* 0x0000002f2c067221 */ /* 0x042fe20000010000 */
[----:B------:R-:W-:-:S06]  /*10f10*/  F2FP.BF16.F32.PACK_AB R163, R44, R163 ;  /* 0x000000a32ca3723e */ /* 0x000fcc00000010ff */
[----:B------:R-:W-:Y:S01]  /*10f20*/  MUFU.EX2 R46, R59 ;  /* 0x0000003b002e7308 */ /* 0x000fe20000000800 */
[----:B--2---:R-:W-:-:S04]  /*10f30*/  FADD.FTZ R25, R15, R0 ;  /* 0x000000000f197221 */ /* 0x004fc80000010000 */
[C---:B------:R-:W-:Y:S01]  /*10f40*/  FADD.FTZ R0, R158.reuse, R25 ;  /* 0x000000199e007221 */ /* 0x040fe20000010000 */
[----:B------:R-:W-:Y:S02]  /*10f50*/  F2FP.BF16.F32.PACK_AB R158, R158, R15 ;  /* 0x0000000f9e9e723e */ /* 0x000fe400000010ff */
[----:B------:R-:W0:Y:S08]  /*10f60*/  MUFU.EX2 R21, R21 ;  /* 0x0000001500157308 */ /* 0x000e300000000800 */
[----:B------:R-:W1:Y:S08]  /*10f70*/  MUFU.EX2 R167, R167 ;  /* 0x000000a700a77308 */ /* 0x000e700000000800 */
[----:B------:R-:W2:Y:S01]  /*10f80*/  MUFU.EX2 R160, R53 ;  /* 0x0000003500a07308 */ /* 0x000ea20000000800 */
[----:B0-----:R-:W-:-:S07]  /*10f90*/  FADD.FTZ R25, R21, R0 ;  /* 0x0000000015197221 */ /* 0x001fce0000010000 */
[----:B------:R-:W0:Y:S08]  /*10fa0*/  MUFU.EX2 R67, R67 ;  /* 0x0000004300437308 */ /* 0x000e300000000800 */
[----:B------:R3:W4:Y:S08]  /*10fb0*/  MUFU.EX2 R162, R39 ;  /* 0x0000002700a27308 */ /* 0x0007300000000800 */
[----:B------:R-:W4:Y:S01]  /*10fc0*/  MUFU.EX2 R71, R71 ;  /* 0x0000004700477308 */ /* 0x000f220000000800 */
[----:B---3--:R-:W-:Y:S01]  /*10fd0*/  FADD.FTZ R39, R165, R6 ;  /* 0x00000006a5277221 */ /* 0x008fe20000010000 */
[----:B------:R-:W-:-:S03]  /*10fe0*/  F2FP.BF16.F32.PACK_AB R165, R46, R165 ;  /* 0x000000a52ea5723e */ /* 0x000fc600000010ff */
[----:B------:R-:W-:-:S03]  /*10ff0*/  FADD.FTZ R6, R46, R39 ;  /* 0x000000272e067221 */ /* 0x000fc60000010000 */
[----:B------:R-:W3:Y:S01]  /*11000*/  MUFU.EX2 R164, R33 ;  /* 0x0000002100a47308 */ /* 0x000ee20000000800 */
[----:B-1----:R-:W-:Y:S01]  /*11010*/  FADD.FTZ R39, R167, R6 ;  /* 0x00000006a7277221 */ /* 0x002fe20000010000 */
[C---:B--2---:R-:W-:Y:S01]  /*11020*/  FADD.FTZ R6, R160.reuse, R25 ;  /* 0x00000019a0067221 */ /* 0x044fe20000010000 */
[----:B------:R-:W-:-:S03]  /*11030*/  F2FP.BF16.F32.PACK_AB R160, R160, R21 ;  /* 0x00000015a0a0723e */ /* 0x000fc600000010ff */
[----:B0-----:R-:W-:Y:S02]  /*11040*/  FADD.FTZ R25, R67, R6 ;  /* 0x0000000643197221 */ /* 0x001fe40000010000 */
[----:B------:R-:W0:Y:S02]  /*11050*/  MUFU.EX2 R77, R77 ;  /* 0x0000004d004d7308 */ /* 0x000e240000000800 */
[C---:B----4-:R-:W-:Y:S01]  /*11060*/  FADD.FTZ R6, R162.reuse, R25 ;  /* 0x00000019a2067221 */ /* 0x050fe20000010000 */
[----:B------:R-:W-:-:S03]  /*11070*/  F2FP.BF16.F32.PACK_AB R162, R162, R67 ;  /* 0x00000043a2a2723e */ /* 0x000fc600000010ff */
[----:B------:R-:W-:Y:S02]  /*11080*/  FADD.FTZ R3, R71, R6 ;  /* 0x0000000647037221 */ /* 0x000fe40000010000 */
[----:B------:R-:W1:Y:S02]  /*11090*/  MUFU.EX2 R166, R31 ;  /* 0x0000001f00a67308 */ /* 0x000e640000000800 */
[C---:B---3--:R-:W-:Y:S01]  /*110a0*/  FADD.FTZ R6, R164.reuse, R3 ;  /* 0x00000003a4067221 */ /* 0x048fe20000010000 */
[----:B------:R-:W-:-:S05]  /*110b0*/  F2FP.BF16.F32.PACK_AB R164, R164, R71 ;  /* 0x00000047a4a4723e */ /* 0x000fca00000010ff */
[----:B------:R-:W2:Y:S01]  /*110c0*/  MUFU.EX2 R30, R30 ;  /* 0x0000001e001e7308 */ /* 0x000ea20000000800 */
[----:B0-----:R-:W-:-:S04]  /*110d0*/  FADD.FTZ R3, R77, R6 ;  /* 0x000000064d037221 */ /* 0x001fc80000010000 */
[C---:B-1----:R-:W-:Y:S01]  /*110e0*/  FADD.FTZ R3, R166.reuse, R3 ;  /* 0x00000003a6037221 */ /* 0x042fe20000010000 */
[----:B------:R-:W-:Y:S01]  /*110f0*/  F2FP.BF16.F32.PACK_AB R166, R166, R77 ;  /* 0x0000004da6a6723e */ /* 0x000fe200000010ff */
[C---:B--2---:R-:W-:Y:S01]  /*11100*/  FADD.FTZ R0, R30.reuse, R39 ;  /* 0x000000271e007221 */ /* 0x044fe20000010000 */
[----:B------:R-:W-:Y:S01]  /*11110*/  F2FP.BF16.F32.PACK_AB R167, R30, R167 ;  /* 0x000000a71ea7723e */ /* 0x000fe200000010ff */
[----:B------:R-:W-:Y:S06]  /*11120*/  @!P3 BRA `(.L_x_9557) ;  /* 0x0000003000d4b947 */ /* 0x000fec0003800000 */
[----:B------:R-:W-:Y:S02]  /*11130*/  IMAD.MOV.U32 R10, RZ, RZ, R7 ;  /* 0x000000ffff0a7224 */ /* 0x000fe400078e0007 */
[----:B------:R-:W-:Y:S02]  /*11140*/  IMAD.MOV.U32 R11, RZ, RZ, R35 ;  /* 0x000000ffff0b7224 */ /* 0x000fe400078e0023 */
[----:B------:R-:W-:Y:S02]  /*11150*/  IMAD.MOV.U32 R14, RZ, RZ, R186 ;  /* 0x000000ffff0e7224 */ /* 0x000fe400078e00ba */
[----:B------:R-:W-:Y:S02]  /*11160*/  IMAD.MOV.U32 R13, RZ, RZ, R184 ;  /* 0x000000ffff0d7224 */ /* 0x000fe400078e00b8 */
[----:B------:R-:W-:-:S07]  /*11170*/  IMAD.MOV.U32 R151, RZ, RZ, RZ ;  /* 0x000000ffff977224 */ /* 0x000fce00078e00ff */
.L_x_9567:
[----:B------:R-:W-:Y:S01]  /*11180*/  ISETP.NE.AND P3, PT, R190, RZ, PT ;  /* 0x000000ffbe00720c */ /* 0x000fe20003f65270 */
[----:B------:R-:W-:Y:S01]  /*11190*/  VIADD R184, R13, 0x1 ;  /* 0x000000010db87836 */ /* 0x000fe20000000000 */
[----:B------:R-:W-:Y:S05]  /*111a0*/  YIELD ;  /* 0x0000000000007946 */ /* 0x000fea0003800000 */
[----:B------:R-:W-:-:S04]  /*111b0*/  ISETP.NE.AND P4, PT, R184, 0x2, PT ;  /* 0x00000002b800780c */ /* 0x000fc80003f85270 */
[----:B------:R-:W-:Y:S02]  /*111c0*/  SEL R7, RZ, 0x1, P4 ;  /* 0x00000001ff077807 */ /* 0x000fe40002000000 */
[----:B------:R-:W-:Y:S02]  /*111d0*/  SEL R184, R184, RZ, P4 ;  /* 0x000000ffb8b87207 */ /* 0x000fe40002000000 */
[----:B------:R-:W-:Y:S01]  /*111e0*/  LOP3.LUT R186, R14, R7, RZ, 0x3c, !PT ;  /* 0x000000070eba7212 */ /* 0x000fe200078e3cff */
[----:B------:R-:W-:Y:S06]  /*111f0*/  @P3 BRA `(.L_x_9558) ;  /* 0x0000000000303947 */ /* 0x000fec0003800000 */
[----:B------:R-:W-:Y:S05]  /*11200*/  @!P0 BRA `(.L_x_9559) ;  /* 0x0000000000048947 */ /* 0x000fea0003800000 */
[----:B------:R-:W-:Y:S01]  /*11210*/  BPT.TRAP 0x1 ;  /* 0x000000040000795c */ /* 0x000fe20000300000 */
.L_x_9559:
[----:B------:R-:W-:Y:S01]  /*11220*/  IMAD R6, R184, 0x8, R2 ;  /* 0x00000008b8067824 */ /* 0x000fe200078e0202 */
[----:B------:R-:W-:-:S04]  /*11230*/  SHF.L.U32 R7, R186, 0x1f, RZ ;  /* 0x0000001fba077819 */ /* 0x000fc800000006ff */
[----:B------:R0:W1:Y:S01]  /*11240*/  SYNCS.PHASECHK.TRANS64.TRYWAIT P4, [R6+URZ+0x28830], R7 ;  /* 0x02883007060075a7 */ /* 0x000062000808017f */
[----:B------:R-:W-:Y:S05]  /*11250*/  @!P0 BRA `(.L_x_9560) ;  /* 0x0000000000048947 */ /* 0x000fea0003800000 */
[----:B------:R-:W-:Y:S01]  /*11260*/  BPT.TRAP 0x1 ;  /* 0x000000040000795c */ /* 0x000fe20000300000 */
.L_x_9560:
[----:B------:R-:W-:Y:S04]  /*11270*/  BSSY B0, `(.L_x_9558) ;  /* 0x0000004000007945 */ /* 0x000fe80003800000 */
[----:B-1----:R-:W-:Y:S05]  /*11280*/  @P4 BRA `(.L_x_9561) ;  /* 0x0000000000084947 */ /* 0x002fea0003800000 */
[----:B------:R-:W1:Y:S02]  /*11290*/  SYNCS.PHASECHK.TRANS64.TRYWAIT P4, [R6+URZ+0x28830], R7 ;  /* 0x02883007060075a7 */ /* 0x000e64000808017f */
[----:B-1----:R-:W-:Y:S05]  /*112a0*/  @!P4 BRA `(.L_x_9562) ;  /* 0x000001140000c947 */ /* 0x002fea0003800000 */
.L_x_9561:
[----:B------:R-:W-:Y:S05]  /*112b0*/  BSYNC B0 ;  /* 0x0000000000007941 */ /* 0x000fea0003800000 */
.L_x_9558:
        /* <DEDUP_REMOVED lines=64> */
.L_x_9564:
[----:B------:R-:W-:Y:S01]  /*116c0*/  SHF.L.U32 R6, R14, 0x1f, RZ ;  /* 0x0000001f0e067819 */ /* 0x000fe200000006ff */
[----:B------:R-:W-:-:S04]  /*116d0*/  IMAD R7, R13, 0x8, R2 ;  /* 0x000000080d077824 */ /* 0x000fc800078e0202 */
[----:B------:R0:W1:Y:S01]  /*116e0*/  SYNCS.PHASECHK.TRANS64.TRYWAIT P3, [R7+URZ+0x28850], R6 ;  /* 0x02885006070075a7 */ /* 0x000062000806017f */
[----:B------:R-:W-:Y:S05]  /*116f0*/  @!P0 BRA `(.L_x_9565) ;  /* 0x0000000000048947 */ /* 0x000fea0003800000 */
[----:B------:R-:W-:Y:S01]  /*11700*/  BPT.TRAP 0x1 ;  /* 0x000000040000795c */ /* 0x000fe20000300000 */
.L_x_9565:
[----:B-1----:R-:W-:Y:S05]  /*11710*/  @P3 BRA `(.L_x_9563) ;  /* 0x0000000000083947 */ /* 0x002fea0003800000 */
[----:B------:R-:W1:Y:S02]  /*11720*/  SYNCS.PHASECHK.TRANS64.TRYWAIT P3, [R7+URZ+0x28850], R6 ;  /* 0x02885006070075a7 */ /* 0x000e64000806017f */
[----:B-1----:R-:W-:Y:S05]  /*11730*/  @!P3 BRA `(.L_x_9566) ;  /* 0x0000010c00f0b947 */ /* 0x002fea0003800000 */
.L_x_9563:
[----:B01----:R-:W-:Y:S01]  /*11740*/  VIADD R6, R2, 0x400 ;  /* 0x0000040002067836 */ /* 0x003fe20000000000 */
[----:B------:R-:W-:Y:S05]  /*11750*/  WARPSYNC.ALL ;  /* 0x0000000000007948 */ /* 0x000fea0003800000 */
[----:B------:R-:W-:Y:S01]  /*11760*/  SHF.R.U32.HI R6, RZ, 0x4, R6 ;  /* 0x00000004ff067819 */ /* 0x000fe20000011606 */
[----:B------:R-:W-:Y:S01]  /*11770*/  IMAD.MOV.U32 R7, RZ, RZ, 0x40000040 ;  /* 0x40000040ff077424 */ /* 0x000fe200078e00ff */
[----:B------:R-:W-:Y:S01]  /*11780*/  WARPGROUP.ARRIVE ;  /* 0x00000000000079c5 */ /* 0x000fe20000000000 */
[----:B------:R-:W-:Y:S01]  /*11790*/  IMAD.MOV.U32 R9, RZ, RZ, 0x40000040 ;  /* 0x40000040ff097424 */ /* 0x000fe200078e00ff */
[----:B------:R-:W-:Y:S01]  /*117a0*/  LOP3.LUT R6, R6, 0x3fff, RZ, 0xc0, !PT ;  /* 0x00003fff06067812 */ /* 0x000fe200078ec0ff */
[----:B------:R-:W-:Y:S01]  /*117b0*/  FMUL.FTZ R14, R25, UR7 ;  /* 0x00000007190e7c20 */ /* 0x000fe20008410000 */
        /* <DEDUP_REMOVED lines=25> */
[----:B------:R-:W-:Y:S01]  /*11950*/  HGMMA.64x128x16.F32.BF16 R88, R180, gdesc[UR8].tnspB, R88, gsb0 ;  /* 0x41e00008b4587df0 */ /* 0x000fe20008001858 */
[----:B------:R-:W-:Y:S01]  /*11960*/  R2UR UR10, R8 ;  /* 0x00000000080a72ca */ /* 0x000fe200000e0000 */
[----:B------:R-:W-:Y:S01]  /*11970*/  VIADD R8, R6, 0x100 ;  /* 0x0000010006087836 */ /* 0x000fe20000000000 */
[----:B------:R-:W-:Y:S01]  /*11980*/  R2UR UR11, R9 ;  /* 0x00000000090b72ca */ /* 0x000fe200000e0000 */
[----:B------:R-:W-:Y:S01]  /*11990*/  IMAD.MOV.U32 R9, RZ, RZ, 0x40000040 ;  /* 0x40000040ff097424 */ /* 0x000fe200078e00ff */
        /* <DEDUP_REMOVED lines=29> */
[----:B------:R-:W4:Y:S01]  /*11b70*/  S2R R232, SR_TID.X ;  /* 0x0000000000e87919 */ /* 0x000f220000002100 */
[----:B------:R-:W-:-:S02]  /*11b80*/  @!P1 IMAD R13, R13, 0x8, R2 ;  /* 0x000000080d0d9824 */ /* 0x000fc400078e0202 */
[----:B------:R-:W5:Y:S02]  /*11b90*/  MUFU.TANH R30, R30 ;  /* 0x0000001e001e7308 */ /* 0x000f640000002400 */
[----:B------:R-:W-:-:S06]  /*11ba0*/  @!P1 VIADD R13, R13, 0x28860 ;  /* 0x000288600d0d9836 */ /* 0x000fcc0000000000 */
[----:B------:R-:W5:Y:S08]  /*11bb0*/  MUFU.TANH R32, R32 ;  /* 0x0000002000207308 */ /* 0x000f700000002400 */
[----:B------:R-:W5:Y:S08]  /*11bc0*/  MUFU.TANH R34, R34 ;  /* 0x0000002200227308 */ /* 0x000f700000002400 */
[----:B------:R-:W5:Y:S01]  /*11bd0*/  MUFU.TANH R35, R35 ;  /* 0x0000002300237308 */ /* 0x000f620000002400 */
[----:B----4-:R-:W-:-:S07]  /*11be0*/  SHF.R.U32.HI R232, RZ, 0x7, R232 ;  /* 0x00000007ffe87819 */ /* 0x010fce00000116e8 */
[----:B------:R-:W4:Y:S08]  /*11bf0*/  MUFU.TANH R36, R36 ;  /* 0x0000002400247308 */ /* 0x000f300000002400 */
        /* <DEDUP_REMOVED lines=17> */
[----:B------:R-:W-:Y:S02]  /*11d10*/  R2UR UR10, R8 ;  /* 0x00000000080a72ca */ /* 0x000fe400000e0000 */
[----:B------:R-:W-:Y:S01]  /*11d20*/  R2UR UR11, R9 ;  /* 0x00000000090b72ca */ /* 0x000fe200000e0000 */
[----:B------:R-:W0:Y:S03]  /*11d30*/  @P2 LDC R8, c[0x0][0x44c] ;  /* 0x00011300ff082b82 */ /* 0x000e260000000800 */
[----:B------:R-:W4:Y:S05]  /*11d40*/  MUFU.TANH R181, R181 ;  /* 0x000000b500b57308 */ /* 0x000f2a0000002400 */
[----:B------:R-:W1:Y:S03]  /*11d50*/  @P2 LDC R9, c[0x0][0x450] ;  /* 0x00011400ff092b82 */ /* 0x000e660000000800 */
[----:B------:R-:W-:Y:S08]  /*11d60*/  MUFU.TANH R183, R183 ;  /* 0x000000b700b77308 */ /* 0x000ff00000002400 */
[----:B------:R-:W-:Y:S01]  /*11d70*/  MUFU.TANH R237, R237 ;  /* 0x000000ed00ed7308 */ /* 0x000fe20000002400 */
[----:B0-----:R-:W-:-:S07]  /*11d80*/  @P2 IMAD.HI.U32 R8, R49, R8, RZ ;  /* 0x0000000831082227 */ /* 0x001fce00078e00ff */
[----:B------:R-:W-:Y:S01]  /*11d90*/  MUFU.TANH R80, R80 ;  /* 0x0000005000507308 */ /* 0x000fe20000002400 */
[----:B-1----:R-:W-:Y:S01]  /*11da0*/  @P2 SHF.R.U32.HI R49, RZ, R9, R8 ;  /* 0x00000009ff312219 */ /* 0x002fe20000011608 */
[----:B------:R-:W-:Y:S02]  /*11db0*/  IMAD.MOV.U32 R9, RZ, RZ, -0x80 ;  /* 0xffffff80ff097424 */ /* 0x000fe400078e00ff */
[----:B------:R-:W-:-:S04]  /*11dc0*/  VIADD R8, R6, 0x180 ;  /* 0x0000018006087836 */ /* 0x000fc80000000000 */
[----:B------:R-:W-:Y:S01]  /*11dd0*/  MUFU.TANH R84, R84 ;  /* 0x0000005400547308 */ /* 0x000fe20000002400 */
[----:B------:R-:W-:Y:S02]  /*11de0*/  IMAD R54, R12, R9, 0x1 ;  /* 0x000000010c367424 */ /* 0x000fe400078e0209 */
[----:B------:R-:W-:Y:S02]  /*11df0*/  IMAD.MOV.U32 R9, RZ, RZ, 0x40000040 ;  /* 0x40000040ff097424 */ /* 0x000fe400078e00ff */
[----:B------:R-:W-:-:S03]  /*11e00*/  IMAD R54, R203, -0x2, R54 ;  /* 0xfffffffecb367824 */ /* 0x000fc600078e0236 */
[----:B------:R-:W-:Y:S02]  /*11e10*/  MUFU.TANH R15, R15 ;  /* 0x0000000f000f7308 */ /* 0x000fe40000002400 */
[----:B------:R-:W-:-:S06]  /*11e20*/  IADD3 R54, -R192, R54, R193 ;  /* 0x00000036c0367210 */ /* 0x000fcc0007ffe1c1 */
        /* <DEDUP_REMOVED lines=16> */
[----:B------:R-:W-:Y:S01]  /*11f30*/  VIADD R8, R6, 0x200 ;  /* 0x0000020006087836 */ /* 0x000fe20000000000 */
[----:B------:R-:W-:Y:S01]  /*11f40*/  R2UR UR11, R9 ;  /* 0x00000000090b72ca */ /* 0x000fe200000e0000 */
[----:B------:R-:W-:-:S03]  /*11f50*/  IMAD.MOV.U32 R9, RZ, RZ, 0x40000040 ;  /* 0x40000040ff097424 */ /* 0x000fc600078e00ff */
[----:B------:R-:W-:Y:S01]  /*11f60*/  MUFU.TANH R44, R44 ;  /* 0x0000002c002c7308 */ /* 0x000fe20000002400 */
[----:B------:R-:W-:Y:S01]  /*11f70*/  R2UR UR14, R8 ;  /* 0x00000000080e72ca */ /* 0x000fe200000e0000 */
[----:B------:R-:W-:Y:S01]  /*11f80*/  FMUL.FTZ R8, R61, UR7 ;  /* 0x000000073d087c20 */ /* 0x000fe20008410000 */
[----:B------:R-:W-:Y:S01]  /*11f90*/  R2UR UR15, R9 ;  /* 0x00000000090f72ca */ /* 0x000fe200000e0000 */
[----:B------:R-:W-:Y:S01]  /*11fa0*/  FMUL.FTZ R9, R68, UR7 ;  /* 0x0000000744097c20 */ /* 0x000fe20008410000 */
[----:B------:R-:W-:-:S03]  /*11fb0*/  FMUL.FTZ R68, R83, UR7 ;  /* 0x0000000753447c20 */ /* 0x000fc60008410000 */
[----:B------:R-:W-:Y:S08]  /*11fc0*/  MUFU.TANH R47, R47 ;  /* 0x0000002f002f7308 */ /* 0x000ff00000002400 */
        /* <DEDUP_REMOVED lines=13> */
[----:B------:R-:W2:Y:S05]  /*120a0*/  SHFL.IDX PT, R173, R49, RZ, 0x1c1f ;  /* 0x001c1fff31ad7589 */ /* 0x000eaa00000e0000 */
[----:B------:R-:W-:Y:S01]  /*120b0*/  HGMMA.64x128x16.F32.BF16 R88, R168, gdesc[UR8].tnspB, R88, gsb0 ;  /* 0x41e00008a8587df0 */ /* 0x000fe20008001858 */
[----:B--2---:R-:W-:-:S05]  /*120c0*/  IMAD.IADD R57, R54, 0x1, R173 ;  /* 0x0000000136397824 */ /* 0x004fca00078e02ad */
[C---:B------:R-:W-:Y:S02]  /*120d0*/  ISETP.GT.AND P3, PT, R57.reuse, RZ, PT ;  /* 0x000000ff3900720c */ /* 0x040fe40003f64270 */
[----:B------:R-:W-:Y:S02]  /*120e0*/  ISETP.GT.AND P4, PT, R57, 0x1, PT ;  /* 0x000000013900780c */ /* 0x000fe40003f84270 */
[----:B------:R-:W-:Y:S02]  /*120f0*/  FSEL R7, R7, -INF , P3 ;  /* 0xff80000007077808 */ /* 0x000fe40001800000 */
[----:B------:R-:W-:Y:S02]  /*12100*/  FSEL R59, R14, -INF , P4 ;  /* 0xff8000000e3b7808 */ /* 0x000fe40002000000 */
[----:B------:R-:W-:Y:S02]  /*12110*/  ISETP.GT.AND P3, PT, R57, 0x8, PT ;  /* 0x000000083900780c */ /* 0x000fe40003f64270 */
[----:B------:R-:W-:-:S02]  /*12120*/  FMNMX.FTZ R14, R7, R11, !PT ;  /* 0x0000000b070e7209 */ /* 0x000fc40007810000 */
[----:B------:R-:W-:Y:S02]  /*12130*/  ISETP.GT.AND P4, PT, R57, 0x9, PT ;  /* 0x000000093900780c */ /* 0x000fe40003f84270 */
[----:B------:R-:W-:Y:S02]  /*12140*/  FSEL R21, R21, -INF , P3 ;  /* 0xff80000015157808 */ /* 0x000fe40001800000 */
[----:B------:R-:W-:Y:S02]  /*12150*/  FMNMX.FTZ R14, R59, R14, !PT ;  /* 0x0000000e3b0e7209 */ /* 0x000fe40007810000 */
[----:B------:R-:W-:Y:S02]  /*12160*/  ISETP.GT.AND P3, PT, R57, 0x10, PT ;  /* 0x000000103900780c */ /* 0x000fe40003f64270 */
[----:B------:R-:W-:Y:S02]  /*12170*/  FSEL R25, R25, -INF , P4 ;  /* 0xff80000019197808 */ /* 0x000fe40002000000 */
[----:B------:R-:W-:-:S02]  /*12180*/  FMNMX.FTZ R14, R21, R14, !PT ;  /* 0x0000000e150e7209 */ /* 0x000fc40007810000 */
[----:B------:R-:W-:Y:S02]  /*12190*/  ISETP.GT.AND P4, PT, R57, 0x11, PT ;  /* 0x000000113900780c */ /* 0x000fe40003f84270 */
[----:B---3--:R-:W-:Y:S02]  /*121a0*/  FSEL R27, R27, -INF , P3 ;  /* 0xff8000001b1b7808 */ /* 0x008fe40001800000 */
[----:B------:R-:W-:Y:S02]  /*121b0*/  FMNMX.FTZ R14, R25, R14, !PT ;  /* 0x0000000e190e7209 */ /* 0x000fe40007810000 */
[----:B------:R-:W-:Y:S02]  /*121c0*/  ISETP.GT.AND P3, PT, R57, 0x18, PT ;  /* 0x000000183900780c */ /* 0x000fe40003f64270 */
[----:B-----5:R-:W-:Y:S02]  /*121d0*/  FSEL R61, R30, -INF , P4 ;  /* 0xff8000001e3d7808 */ /* 0x020fe40002000000 */
[----:B------:R-:W-:-:S02]  /*121e0*/  FMNMX.FTZ R14, R27, R14, !PT ;  /* 0x0000000e1b0e7209 */ /* 0x000fc40007810000 */
[----:B------:R-:W-:Y:S02]  /*121f0*/  ISETP.GT.AND P4, PT, R57, 0x19, PT ;  /* 0x000000193900780c */ /* 0x000fe40003f84270 */
[----:B------:R-:W-:Y:S02]  /*12200*/  FSEL R65, R32, -INF , P3 ;  /* 0xff80000020417808 */ /* 0x000fe40001800000 */
[----:B------:R-:W-:Y:S02]  /*12210*/  FMNMX.FTZ R14, R61, R14, !PT ;  /* 0x0000000e3d0e7209 */ /* 0x000fe40007810000 */
[----:B------:R-:W-:Y:S02]  /*12220*/  ISETP.GT.AND P3, PT, R57, 0x20, PT ;  /* 0x000000203900780c */ /* 0x000fe40003f64270 */
[----:B------:R-:W-:Y:S01]  /*12230*/  FMNMX.FTZ R14, R65, R14, !PT ;  /* 0x0000000e410e7209 */ /* 0x000fe20007810000 */
[----:B------:R-:W-:Y:S02]  /*12240*/  WARPGROUP.DEPBAR.LE gsb0, 0x0 ;  /* 0x00008000000079c5 */ /* 0x000fe40000010000 */
[----:B------:R-:W-:Y:S01]  /*12250*/  FSEL R169, R34, -INF , P4 ;  /* 0xff80000022a97808 */ /* 0x000fe20002000000 */
[----:B------:R-:W-:Y:S01]  /*12260*/  WARPGROUP.ARRIVE ;  /* 0x00000000000079c5 */ /* 0x000fe20000000000 */
[----:B------:R-:W-:-:S02]  /*12270*/  ISETP.GT.AND P4, PT, R57, 0x21, PT ;  /* 0x000000213900780c */ /* 0x000fc40003f84270 */
[----:B------:R-:W-:Y:S02]  /*12280*/  FSEL R171, R35, -INF , P3 ;  /* 0xff80000023ab7808 */ /* 0x000fe40001800000 */
[----:B------:R-:W-:Y:S01]  /*12290*/  FMNMX.FTZ R14, R169, R14, !PT ;  /* 0x0000000ea90e7209 */ /* 0x000fe20007810000 */
[----:B------:R-:W-:Y:S01]  /*122a0*/  HGMMA.64x128x16.F32.BF16 R88, R152, gdesc[UR12].tnspB, R88, gsb0 ;  /* 0x41e0000c98587df0 */ /* 0x000fe20008001858 */
[----:B------:R-:W-:Y:S02]  /*122b0*/  ISETP.GT.AND P3, PT, R57, 0x28, PT ;  /* 0x000000283900780c */ /* 0x000fe40003f64270 */
[----:B----4-:R-:W-:Y:S01]  /*122c0*/  FSEL R173, R36, -INF , P4 ;  /* 0xff80000024ad7808 */ /* 0x010fe20002000000 */
[----:B------:R-:W-:Y:S01]  /*122d0*/  FMUL.FTZ R36, R62, UR7 ;  /* 0x000000073e247c20 */ /* 0x000fe20008410000 */
[----:B------:R-:W-:Y:S01]  /*122e0*/  FMNMX.FTZ R14, R171, R14, !PT ;  /* 0x0000000eab0e7209 */ /* 0x000fe20007810000 */
[----:B------:R-:W-:Y:S01]  /*122f0*/  FMUL.FTZ R62, R75, UR7 ;  /* 0x000000074b3e7c20 */ /* 0x000fe20008410000 */
[----:B------:R-:W-:Y:S01]  /*12300*/  ISETP.GT.AND P4, PT, R57, 0x29, PT ;  /* 0x000000293900780c */ /* 0x000fe20003f84270 */
[----:B------:R-:W2:Y:S01]  /*12310*/  SHFL.IDX PT, R75, R49, 0x1, 0x1c1f ;  /* 0x003c1f00314b7f89 */ /* 0x000ea200000e0000 */
[----:B------:R-:W-:Y:S01]  /*12320*/  FSEL R39, R39, -INF , P3 ;  /* 0xff80000027277808 */ /* 0x000fe20001800000 */
[----:B------:R-:W-:Y:S01]  /*12330*/  MUFU.TANH R36, R36 ;  /* 0x0000002400247308 */ /* 0x000fe20000002400 */
[----:B------:R-:W-:-:S02]  /*12340*/  FMNMX.FTZ R14, R173, R14, !PT ;  /* 0x0000000ead0e7209 */ /* 0x000fc40007810000 */
[----:B------:R-:W-:Y:S02]  /*12350*/  ISETP.GT.AND P3, PT, R57, 0x30, PT ;  /* 0x000000303900780c */ /* 0x000fe40003f64270 */
[----:B------:R-:W-:Y:S02]  /*12360*/  FSEL R69, R42, -INF , P4 ;  /* 0xff8000002a457808 */ /* 0x000fe40002000000 */
[----:B------:R-:W-:Y:S01]  /*12370*/  FMNMX.FTZ R14, R39, R14, !PT ;  /* 0x0000000e270e7209 */ /* 0x000fe20007810000 */
[----:B------:R-:W-:Y:S01]  /*12380*/  MUFU.TANH R62, R62 ;  /* 0x0000003e003e7308 */ /* 0x000fe20000002400 */
[----:B------:R-:W-:Y:S02]  /*12390*/  ISETP.GT.AND P4, PT, R57, 0x31, PT ;  /* 0x000000313900780c */ /* 0x000fe40003f84270 */
[----:B------:R-:W-:Y:S02]  /*123a0*/  FSEL R45, R45, -INF , P3 ;  /* 0xff8000002d2d7808 */ /* 0x000fe40001800000 */
[----:B------:R-:W-:-:S02]  /*123b0*/  FMNMX.FTZ R14, R69, R14, !PT ;  /* 0x0000000e450e7209 */ /* 0x000fc40007810000 */
[----:B------:R-:W-:Y:S02]  /*123c0*/  ISETP.GT.AND P3, PT, R57, 0x38, PT ;  /* 0x000000383900780c */ /* 0x000fe40003f64270 */
[----:B------:R-:W-:Y:S01]  /*123d0*/  FSEL R175, R46, -INF , P4 ;  /* 0xff8000002eaf7808 */ /* 0x000fe20002000000 */
[----:B------:R-:W-:Y:S01]  /*123e0*/  FMUL.FTZ R46, R63, UR7 ;  /* 0x000000073f2e7c20 */ /* 0x000fe20008410000 */
[----:B------:R-:W-:Y:S01]  /*123f0*/  FMNMX.FTZ R30, R45, R14, !PT ;  /* 0x0000000e2d1e7209 */ /* 0x000fe20007810000 */
[----:B------:R-:W-:Y:S01]  /*12400*/  FMUL.FTZ R14, R73, UR7 ;  /* 0x00000007490e7c20 */ /* 0x000fe20008410000 */
[----:B------:R-:W-:Y:S01]  /*12410*/  ISETP.GT.AND P4, PT, R57, 0x39, PT ;  /* 0x000000393900780c */ /* 0x000fe20003f84270 */
[----:B--2---:R-:W-:Y:S01]  /*12420*/  IMAD.IADD R54, R54, 0x1, R75 ;  /* 0x0000000136367824 */ /* 0x004fe200078e024b */
[----:B------:R-:W-:Y:S01]  /*12430*/  FSEL R73, R50, -INF , P3 ;  /* 0xff80000032497808 */ /* 0x000fe20001800000 */
[----:B------:R-:W-:Y:S01]  /*12440*/  FMUL.FTZ R50, R66, UR7 ;  /* 0x0000000742327c20 */ /* 0x000fe20008410000 */
[----:B------:R-:W-:Y:S01]  /*12450*/  FMNMX.FTZ R30, R175, R30, !PT ;  /* 0x0000001eaf1e7209 */ /* 0x000fe20007810000 */
[----:B------:R-:W2:Y:S01]  /*12460*/  MUFU.TANH R14, R14 ;  /* 0x0000000e000e7308 */ /* 0x000ea20000002400 */
[----:B------:R-:W-:Y:S01]  /*12470*/  ISETP.GT.AND P3, PT, R57, 0x40, PT ;  /* 0x000000403900780c */ /* 0x000fe20003f64270 */
[----:B------:R-:W-:Y:S01]  /*12480*/  FMUL.FTZ R66, R79, UR7 ;  /* 0x000000074f427c20 */ /* 0x000fe20008410000 */
[----:B------:R-:W-:-:S02]  /*12490*/  FSEL R51, R51, -INF , P4 ;  /* 0xff80000033337808 */ /* 0x000fc40002000000 */
[----:B------:R-:W-:Y:S01]  /*124a0*/  FMNMX.FTZ R32, R73, R30, !PT ;  /* 0x0000001e49207209 */ /* 0x000fe20007810000 */
[----:B------:R-:W-:Y:S01]  /*124b0*/  FMUL.FTZ R30, R76, UR7 ;  /* 0x000000074c1e7c20 */ /* 0x000fe20008410000 */
[----:B------:R-:W-:Y:S01]  /*124c0*/  ISETP.GT.AND P4, PT, R57, 0x41, PT ;  /* 0x000000413900780c */ /* 0x000fe20003f84270 */
[----:B------:R-:W-:Y:S01]  /*124d0*/  MUFU.TANH R46, R46 ;  /* 0x0000002e002e7308 */ /* 0x000fe20000002400 */
[----:B------:R-:W-:Y:S01]  /*124e0*/  FSEL R177, R52, -INF , P3 ;  /* 0xff80000034b17808 */ /* 0x000fe20001800000 */
[----:B------:R-:W-:Y:S01]  /*124f0*/  FMUL.FTZ R52, R67, UR7 ;  /* 0x0000000743347c20 */ /* 0x000fe20008410000 */
[----:B------:R-:W-:Y:S01]  /*12500*/  FMNMX.FTZ R32, R51, R32, !PT ;  /* 0x0000002033207209 */ /* 0x000fe20007810000 */
[----:B------:R-:W-:Y:S01]  /*12510*/  FMUL.FTZ R67, R82, UR7 ;  /* 0x0000000752437c20 */ /* 0x000fe20008410000 */
[----:B------:R-:W-:Y:S02]  /*12520*/  ISETP.GT.AND P3, PT, R57, 0x48, PT ;  /* 0x000000483900780c */ /* 0x000fe40003f64270 */
[----:B------:R-:W-:Y:S01]  /*12530*/  FSEL R179, R56, -INF , P4 ;  /* 0xff80000038b37808 */ /* 0x000fe20002000000 */
[----:B------:R-:W3:Y:S01]  /*12540*/  MUFU.TANH R30, R30 ;  /* 0x0000001e001e7308 */ /* 0x000ee20000002400 */
[----:B------:R-:W-:Y:S01]  /*12550*/  FMNMX.FTZ R34, R177, R32, !PT ;  /* 0x00000020b1227209 */ /* 0x000fe20007810000 */
[----:B------:R-:W-:Y:S01]  /*12560*/  FMUL.FTZ R32, R77, UR7 ;  /* 0x000000074d207c20 */ /* 0x000fe20008410000 */
[----:B------:R-:W-:Y:S01]  /*12570*/  ISETP.GT.AND P4, PT, R57, 0x49, PT ;  /* 0x000000493900780c */ /* 0x000fe20003f84270 */
[----:B------:R-:W-:Y:S01]  /*12580*/  FMUL.FTZ R56, R70, UR7 ;  /* 0x0000000746387c20 */ /* 0x000fe20008410000 */
[----:B------:R-:W-:-:S02]  /*12590*/  FSEL R181, R181, -INF , P3 ;  /* 0xff800000b5b57808 */ /* 0x000fc40001800000 */
[----:B------:R-:W-:Y:S01]  /*125a0*/  FMNMX.FTZ R34, R179, R34, !PT ;  /* 0x00000022b3227209 */ /* 0x000fe20007810000 */
[----:B------:R-:W4:Y:S01]  /*125b0*/  MUFU.TANH R32, R32 ;  /* 0x0000002000207308 */ /* 0x000f220000002400 */
[----:B------:R-:W-:Y:S02]  /*125c0*/  ISETP.GT.AND P3, PT, R57, 0x50, PT ;  /* 0x000000503900780c */ /* 0x000fe40003f64270 */
[----:B0-----:R-:W-:Y:S01]  /*125d0*/  FSEL R77, R8, -INF , P4 ;  /* 0xff800000084d7808 */ /* 0x001fe20002000000 */
[----:B------:R-:W-:Y:S01]  /*125e0*/  FMUL.FTZ R8, R81, UR7 ;  /* 0x0000000751087c20 */ /* 0x000fe20008410000 */
[----:B------:R-:W-:Y:S02]  /*125f0*/  FMNMX.FTZ R34, R181, R34, !PT ;  /* 0x00000022b5227209 */ /* 0x000fe40007810000 */
[----:B------:R-:W-:Y:S01]  /*12600*/  ISETP.GT.AND P4, PT, R57, 0x51, PT ;  /* 0x000000513900780c */ /* 0x000fe20003f84270 */
[----:B------:R0:W5:Y:S01]  /*12610*/  MUFU.TANH R42, R8 ;  /* 0x00000008002a7308 */ /* 0x0001620000002400 */
[----:B------:R-:W-:-:S02]  /*12620*/  FSEL R183, R183, -INF , P3 ;  /* 0xff800000b7b77808 */ /* 0x000fc40001800000 */
[----:B------:R-:W-:Y:S02]  /*12630*/  FMNMX.FTZ R34, R77, R34, !PT ;  /* 0x000000224d227209 */ /* 0x000fe40007810000 */
[----:B------:R-:W-:Y:S02]  /*12640*/  ISETP.GT.AND P3, PT, R57, 0x58, PT ;  /* 0x000000583900780c */ /* 0x000fe40003f64270 */
[----:B------:R-:W-:Y:S01]  /*12650*/  FSEL R233, R233, -INF , P4 ;  /* 0xff800000e9e97808 */ /* 0x000fe20002000000 */
[----:B------:R-:W-:Y:S01]  /*12660*/  MUFU.TANH R50, R50 ;  /* 0x0000003200327308 */ /* 0x000fe20000002400 */
[----:B------:R-:W-:Y:S01]  /*12670*/  FMNMX.FTZ R34, R183, R34, !PT ;  /* 0x00000022b7227209 */ /* 0x000fe20007810000 */
[----:B0-----:R-:W-:Y:S01]  /*12680*/  FMUL.FTZ R8, R85, UR7 ;  /* 0x0000000755087c20 */ /* 0x001fe20008410000 */
[----:B------:R-:W-:Y:S02]  /*12690*/  ISETP.GT.AND P4, PT, R57, 0x59, PT ;  /* 0x000000593900780c */ /* 0x000fe40003f84270 */
[----:B-1----:R-:W-:-:S02]  /*126a0*/  FSEL R81, R9, -INF , P3 ;  /* 0xff80000009517808 */ /* 0x002fc40001800000 */
[----:B------:R-:W-:Y:S01]  /*126b0*/  FMNMX.FTZ R34, R233, R34, !PT ;  /* 0x00000022e9227209 */ /* 0x000fe20007810000 */
[----:B------:R0:W1:Y:S01]  /*126c0*/  MUFU.TANH R35, R8 ;  /* 0x0000000800237308 */ /* 0x0000620000002400 */
[----:B------:R-:W-:Y:S02]  /*126d0*/  ISETP.GT.AND P3, PT, R57, 0x60, PT ;  /* 0x000000603900780c */ /* 0x000fe40003f64270 */
[----:B------:R-:W-:Y:S02]  /*126e0*/  FSEL R235, R235, -INF , P4 ;  /* 0xff800000ebeb7808 */ /* 0x000fe40002000000 */
[----:B------:R-:W-:Y:S02]  /*126f0*/  FMNMX.FTZ R34, R81, R34, !PT ;  /* 0x0000002251227209 */ /* 0x000fe40007810000 */
[----:B------:R-:W-:Y:S01]  /*12700*/  ISETP.GT.AND P4, PT, R57, 0x61, PT ;  /* 0x000000613900780c */ /* 0x000fe20003f84270 */
[----:B------:R-:W1:Y:S01]  /*12710*/  MUFU.TANH R52, R52 ;  /* 0x0000003400347308 */ /* 0x000e620000002400 */
[----:B------:R-:W-:-:S02]  /*12720*/  FSEL R237, R237, -INF , P3 ;  /* 0xff800000eded7808 */ /* 0x000fc40001800000 */
[----:B------:R-:W-:Y:S02]  /*12730*/  FMNMX.FTZ R34, R235, R34, !PT ;  /* 0x00000022eb227209 */ /* 0x000fe40007810000 */
[----:B------:R-:W-:Y:S02]  /*12740*/  ISETP.GT.AND P3, PT, R57, 0x68, PT ;  /* 0x000000683900780c */ /* 0x000fe40003f64270 */
[----:B--2---:R-:W-:Y:S01]  /*12750*/  FSEL R14, R14, -INF , P4 ;  /* 0xff8000000e0e7808 */ /* 0x004fe20002000000 */
[----:B------:R-:W2:Y:S01]  /*12760*/  MUFU.TANH R56, R56 ;  /* 0x0000003800387308 */ /* 0x000ea20000002400 */
[----:B------:R-:W-:Y:S02]  /*12770*/  FMNMX.FTZ R9, R237, R34, !PT ;  /* 0x00000022ed097209 */ /* 0x000fe40007810000 */
[----:B------:R-:W-:Y:S02]  /*12780*/  ISETP.GT.AND P4, PT, R57, 0x69, PT ;  /* 0x000000693900780c */ /* 0x000fe40003f84270 */
[----:B---3--:R-:W-:-:S02]  /*12790*/  FSEL R85, R30, -INF , P3 ;  /* 0xff8000001e557808 */ /* 0x008fc40001800000 */
[----:B------:R-:W-:Y:S01]  /*127a0*/  FMNMX.FTZ R34, R14, R9, !PT ;  /* 0x000000090e227209 */ /* 0x000fe20007810000 */
[----:B------:R-:W3:Y:S01]  /*127b0*/  MUFU.TANH R66, R66 ;  /* 0x0000004200427308 */ /* 0x000ee20000002400 */
[----:B------:R-:W-:Y:S02]  /*127c0*/  ISETP.GT.AND P3, PT, R57, 0x70, PT ;  /* 0x000000703900780c */ /* 0x000fe40003f64270 */
[----:B----4-:R-:W-:Y:S02]  /*127d0*/  FSEL R30, R32, -INF , P4 ;  /* 0xff800000201e7808 */ /* 0x010fe40002000000 */
[----:B------:R-:W-:Y:S01]  /*127e0*/  FMNMX.FTZ R9, R85, R34, !PT ;  /* 0x0000002255097209 */ /* 0x000fe20007810000 */
[----:B------:R-:W-:Y:S01]  /*127f0*/  IMAD.U32 R34, RZ, RZ, UR5 ;  /* 0x00000005ff227e24 */ /* 0x000fe2000f8e00ff */
[----:B------:R-:W-:Y:S01]  /*12800*/  ISETP.GT.AND P4, PT, R57, 0x71, PT ;  /* 0x000000713900780c */ /* 0x000fe20003f84270 */
[----:B------:R-:W4:Y:S01]  /*12810*/  MUFU.TANH R67, R67 ;  /* 0x0000004300437308 */ /* 0x000f220000002400 */
[----:B------:R-:W-:-:S02]  /*12820*/  FSEL R32, R80, -INF , P3 ;  /* 0xff80000050207808 */ /* 0x000fc40001800000 */
[----:B------:R-:W-:Y:S02]  /*12830*/  FMNMX.FTZ R9, R30, R9, !PT ;  /* 0x000000091e097209 */ /* 0x000fe40007810000 */
[C---:B------:R-:W-:Y:S02]  /*12840*/  ISETP.GT.AND P3, PT, R57.reuse, 0x78, PT ;  /* 0x000000783900780c */ /* 0x040fe40003f64270 */
[----:B-----5:R-:W-:Y:S02]  /*12850*/  FSEL R42, R42, -INF , P4 ;  /* 0xff8000002a2a7808 */ /* 0x020fe40002000000 */
[----:B------:R-:W-:Y:S02]  /*12860*/  FMNMX.FTZ R9, R32, R9, !PT ;  /* 0x0000000920097209 */ /* 0x000fe40007810000 */
[----:B------:R-:W-:Y:S02]  /*12870*/  ISETP.GT.AND P4, PT, R57, 0x79, PT ;  /* 0x000000793900780c */ /* 0x000fe40003f84270 */
[----:B------:R-:W-:-:S02]  /*12880*/  FSEL R57, R84, -INF , P3 ;  /* 0xff80000054397808 */ /* 0x000fc40001800000 */
[----:B0-----:R-:W-:Y:S02]  /*12890*/  FMNMX.FTZ R8, R42, R9, !PT ;  /* 0x000000092a087209 */ /* 0x001fe40007810000 */
[----:B-1----:R-:W-:Y:S02]  /*128a0*/  FSEL R63, R35, -INF , P4 ;  /* 0xff800000233f7808 */ /* 0x002fe40002000000 */
[----:B------:R-:W-:Y:S02]  /*128b0*/  FMNMX.FTZ R8, R57, R8, !PT ;  /* 0x0000000839087209 */ /* 0x000fe40007810000 */
[C---:B------:R-:W-:Y:S02]  /*128c0*/  ISETP.GT.AND P5, PT, R54.reuse, RZ, PT ;  /* 0x000000ff3600720c */ /* 0x040fe40003fa4270 */
[----:B------:R-:W-:Y:S02]  /*128d0*/  FMNMX.FTZ R8, R63, R8, !PT ;  /* 0x000000083f087209 */ /* 0x000fe40007810000 */
[----:B------:R-:W-:Y:S01]  /*128e0*/  ISETP.GT.AND P4, PT, R54, 0x1, PT ;  /* 0x000000013600780c */ /* 0x000fe20003f84270 */
[----:B------:R-:W-:-:S02]  /*128f0*/  WARPGROUP.DEPBAR.LE gsb0, 0x0 ;  /* 0x00008000000079c5 */ /* 0x000fc40000010000 */
[----:B------:R-:W0:Y:S01]  /*12900*/  SHFL.BFLY PT, R9, R8, 0x2, 0x1f ;  /* 0x0c401f0008097f89 */ /* 0x000e2200000e0000 */
[----:B------:R-:W-:Y:S01]  /*12910*/  WARPGROUP.ARRIVE ;  /* 0x00000000000079c5 */ /* 0x000fe20000000000 */
[----:B------:R-:W-:Y:S02]  /*12920*/  FSEL R15, R15, -INF , P5 ;  /* 0xff8000000f0f7808 */ /* 0x000fe40002800000 */
[----:B------:R-:W-:Y:S02]  /*12930*/  ISETP.GT.AND P5, PT, R54, 0x8, PT ;  /* 0x000000083600780c */ /* 0x000fe40003fa4270 */
[----:B0-----:R-:W-:-:S05]  /*12940*/  FMNMX.FTZ R9, R8, R9, !PT ;  /* 0x0000000908097209 */ /* 0x001fca0007810000 */
[----:B------:R-:W0:Y:S02]  /*12950*/  SHFL.BFLY PT, R8, R9, 0x1, 0x1f ;  /* 0x0c201f0009087f89 */ /* 0x000e2400000e0000 */
[----:B0-----:R-:W-:Y:S01]  /*12960*/  FMNMX.FTZ R35, R9, R8, !PT ;  /* 0x0000000809237209 */ /* 0x001fe20007810000 */
[----:B------:R-:W-:Y:S02]  /*12970*/  VIADD R8, R6, 0x280 ;  /* 0x0000028006087836 */ /* 0x000fe40000000000 */
[----:B------:R-:W-:Y:S01]  /*12980*/  IMAD.MOV.U32 R9, RZ, RZ, 0x40000040 ;  /* 0x40000040ff097424 */ /* 0x000fe200078e00ff */
[C---:B------:R-:W-:Y:S01]  /*12990*/  FSETP.NEU.FTZ.AND P3, PT, R35.reuse, -INF , PT ;  /* 0xff8000002300780b */ /* 0x040fe20003f7d000 */
[----:B------:R-:W-:Y:S01]  /*129a0*/  FMUL.FTZ R70, R35, R34 ;  /* 0x0000002223467220 */ /* 0x000fe20000410000 */
[----:B------:R-:W-:Y:S02]  /*129b0*/  R2UR UR10, R8 ;  /* 0x00000000080a72ca */ /* 0x000fe400000e0000 */
[----:B------:R-:W-:Y:S01]  /*129c0*/  R2UR UR11, R9 ;  /* 0x00000000090b72ca */ /* 0x000fe200000e0000 */
[----:B------:R-:W-:Y:S01]  /*129d0*/  IMAD.MOV.U32 R9, RZ, RZ, 0x40000040 ;  /* 0x40000040ff097424 */ /* 0x000fe200078e00ff */
[----:B------:R-:W-:-:S02]  /*129e0*/  FSEL R70, R70, RZ, P3 ;  /* 0x000000ff46467208 */ /* 0x000fc40001800000 */
[----:B------:R-:W-:-:S03]  /*129f0*/  FMNMX.FTZ R8, R15, R10, !PT ;  /* 0x0000000a0f087209 */ /* 0x000fc60007810000 */
[-CC-:B------:R-:W-:Y:S01]  /*12a00*/  FFMA.FTZ R49, R59, R34.reuse, -R70.reuse ;  /* 0x000000223b317223 */ /* 0x180fe20000010846 */
[----:B------:R-:W-:Y:S01]  /*12a10*/  FSEL R59, R20, -INF , P4 ;  /* 0xff800000143b7808 */ /* 0x000fe20002000000 */
[-CC-:B------:R-:W-:Y:S01]  /*12a20*/  FFMA.FTZ R182, R21, R34.reuse, -R70.reuse ;  /* 0x0000002215b67223 */ /* 0x180fe20000010846 */
[-CC-:B------:R-:W-:Y:S01]  /*12a30*/  FFMA.FTZ R21, R25, R34.reuse, -R70.reuse ;  /* 0x0000002219157223 */ /* 0x180fe20000010846 */
[----:B------:R-:W-:Y:S01]  /*12a40*/  ISETP.GT.AND P4, PT, R54, 0x9, PT ;  /* 0x000000093600780c */ /* 0x000fe20003f84270 */
[-CC-:B------:R-:W-:Y:S01]  /*12a50*/  FFMA.FTZ R176, R27, R34.reuse, -R70.reuse ;  /* 0x000000221bb07223 */ /* 0x180fe20000010846 */
[----:B------:R-:W-:Y:S01]  /*12a60*/  HGMMA.64x128x16.F32.BF16 R88, R156, gdesc[UR8].tnspB, R88, gsb0 ;  /* 0x41e000089c587df0 */ /* 0x000fe20008001858 */
[----:B------:R-:W-:Y:S01]  /*12a70*/  FSEL R25, R24, -INF , P5 ;  /* 0xff80000018197808 */ /* 0x000fe20002800000 */
[--C-:B------:R-:W-:Y:S01]  /*12a80*/  FFMA.FTZ R27, R61, R34, -R70.reuse ;  /* 0x000000223d1b7223 */ /* 0x100fe20000010846 */
[----:B------:R-:W-:Y:S01]  /*12a90*/  FMNMX.FTZ R8, R59, R8, !PT ;  /* 0x000000083b087209 */ /* 0x000fe20007810000 */
[-CC-:B------:R-:W-:Y:S01]  /*12aa0*/  FFMA.FTZ R178, R65, R34.reuse, -R70.reuse ;  /* 0x0000002241b27223 */ /* 0x180fe20000010846 */
[----:B------:R-:W-:Y:S01]  /*12ab0*/  ISETP.GT.AND P5, PT, R54, 0x10, PT ;  /* 0x000000103600780c */ /* 0x000fe20003fa4270 */
[-CC-:B------:R-:W-:Y:S01]  /*12ac0*/  FFMA.FTZ R174, R39, R34.reuse, -R70.reuse ;  /* 0x0000002227ae7223 */ /* 0x180fe20000010846 */
        /* <DEDUP_REMOVED lines=22> */
[C---:B------:R-:W-:Y:S01]  /*12c30*/  ISETP.GT.AND P5, PT, R54.reuse, 0x20, PT ;  /* 0x000000203600780c */ /* 0x040fe20003fa4270 */
        /* <DEDUP_REMOVED lines=12> */
[----:B------:R-:W-:Y:S01]  /*12d00*/  FFMA.FTZ R20, R237, R34, -R70 ;  /* 0x00000022ed147223 */ /* 0x000fe20000010846 */
[----:B------:R-:W-:-:S02]  /*12d10*/  FSEL R65, R38, -INF , P4 ;  /* 0xff80000026417808 */ /* 0x000fc40002000000 */
[----:B------:R-:W-:Y:S02]  /*12d20*/  FMNMX.FTZ R8, R61, R8, !PT ;  /* 0x000000083d087209 */ /* 0x000fe40007810000 */
[----:B------:R-:W-:Y:S01]  /*12d30*/  ISETP.GT.AND P4, PT, R54, 0x29, PT ;  /* 0x000000293600780c */ /* 0x000fe20003f84270 */
[----:B------:R-:W-:Y:S01]  /*12d40*/  MUFU.EX2 R21, R21 ;  /* 0x0000001500157308 */ /* 0x000fe20000000800 */
[----:B------:R-:W-:Y:S02]  /*12d50*/  FSEL R87, R40, -INF , P5 ;  /* 0xff80000028577808 */ /* 0x000fe40002800000 */
[----:B------:R-:W-:Y:S02]  /*12d60*/  FMNMX.FTZ R8, R65, R8, !PT ;  /* 0x0000000841087209 */ /* 0x000fe40007810000 */
[----:B------:R-:W-:Y:S02]  /*12d70*/  ISETP.GT.AND P5, PT, R54, 0x30, PT ;  /* 0x000000303600780c */ /* 0x000fe40003fa4270 */
[----:B------:R-:W-:Y:S01]  /*12d80*/  FSEL R41, R41, -INF , P4 ;  /* 0xff80000029297808 */ /* 0x000fe20002000000 */
[----:B------:R-:W-:Y:S01]  /*12d90*/  MUFU.EX2 R176, R176 ;  /* 0x000000b000b07308 */ /* 0x000fe20000000800 */
[----:B------:R-:W-:-:S02]  /*12da0*/  FMNMX.FTZ R8, R87, R8, !PT ;  /* 0x0000000857087209 */ /* 0x000fc40007810000 */
[C---:B------:R-:W-:Y:S02]  /*12db0*/  ISETP.GT.AND P4, PT, R54.reuse, 0x31, PT ;  /* 0x000000313600780c */ /* 0x040fe40003f84270 */
[----:B------:R-:W-:Y:S02]  /*12dc0*/  FSEL R43, R43, -INF , P5 ;  /* 0xff8000002b2b7808 */ /* 0x000fe40002800000 */
[----:B------:R-:W-:Y:S01]  /*12dd0*/  FMNMX.FTZ R8, R41, R8, !PT ;  /* 0x0000000829087209 */ /* 0x000fe20007810000 */
[----:B------:R-:W-:Y:S01]  /*12de0*/  MUFU.EX2 R27, R27 ;  /* 0x0000001b001b7308 */ /* 0x000fe20000000800 */
[----:B------:R-:W-:Y:S02]  /*12df0*/  ISETP.GT.AND P5, PT, R54, 0x38, PT ;  /* 0x000000383600780c */ /* 0x000fe40003fa4270 */
[----:B------:R-:W-:Y:S02]  /*12e00*/  FSEL R153, R44, -INF , P4 ;  /* 0xff8000002c997808 */ /* 0x000fe40002000000 */
[----:B------:R-:W-:-:S02]  /*12e10*/  FMNMX.FTZ R8, R43, R8, !PT ;  /* 0x000000082b087209 */ /* 0x000fc40007810000 */
[C---:B------:R-:W-:Y:S01]  /*12e20*/  ISETP.GT.AND P4, PT, R54.reuse, 0x39, PT ;  /* 0x000000393600780c */ /* 0x040fe20003f84270 */
        /* <DEDUP_REMOVED lines=14> */
[----:B------:R-:W-:Y:S01]  /*12f10*/  ISETP.GT.AND P4, PT, R54, 0x49, PT ;  /* 0x000000493600780c */ /* 0x000fe20003f84270 */
[----:B------:R-:W-:Y:S01]  /*12f20*/  MUFU.EX2 R37, R37 ;  /* 0x0000002500257308 */ /* 0x000fe20000000800 */
[----:B------:R-:W-:Y:S02]  /*12f30*/  FSEL R69, R36, -INF , P5 ;  /* 0xff80000024457808 */ /* 0x000fe40002800000 */
[----:B------:R-:W-:Y:S02]  /*12f40*/  FMNMX.FTZ R8, R55, R8, !PT ;  /* 0x0000000837087209 */ /* 0x000fe40007810000 */
[----:B------:R-:W-:Y:S02]  /*12f50*/  ISETP.GT.AND P5, PT, R54, 0x50, PT ;  /* 0x000000503600780c */ /* 0x000fe40003fa4270 */
[----:B------:R-:W-:Y:S01]  /*12f60*/  FMNMX.FTZ R8, R69, R8, !PT ;  /* 0x0000000845087209 */ /* 0x000fe20007810000 */
[----:B------:R-:W-:Y:S01]  /*12f70*/  MUFU.EX2 R174, R174 ;  /* 0x000000ae00ae7308 */ /* 0x000fe20000000800 */
[----:B------:R-:W-:Y:S01]  /*12f80*/  R2UR UR11, R9 ;  /* 0x00000000090b72ca */ /* 0x000fe200000e0000 */
[----:B------:R-:W-:Y:S01]  /*12f90*/  IMAD.MOV.U32 R9, RZ, RZ, 0x40000040 ;  /* 0x40000040ff097424 */ /* 0x000fe200078e00ff */
[----:B------:R-:W-:-:S02]  /*12fa0*/  FSEL R48, R35, RZ, P3 ;  /* 0x000000ff23307208 */ /* 0x000fc40001800000 */
[C---:B------:R-:W-:Y:S01]  /*12fb0*/  ISETP.GT.AND P3, PT, R12.reuse, R5, PT ;  /* 0x000000050c00720c */ /* 0x040fe20003f64270 */
[----:B------:R-:W-:Y:S02]  /*12fc0*/  VIADD R12, R12, 0xffffffff ;  /* 0xffffffff0c0c7836 */ /* 0x000fe40000000000 */
[----:B------:R-:W-:Y:S01]  /*12fd0*/  FADD.FTZ R11, -R48, R11 ;  /* 0x0000000b300b7221 */ /* 0x000fe20000010100 */
[----:B------:R-:W-:Y:S03]  /*12fe0*/  MUFU.EX2 R39, R39 ;  /* 0x0000002700277308 */ /* 0x000fe60000000800 */
[----:B------:R-:W-:-:S05]  /*12ff0*/  FMUL.FTZ R11, R11, R34 ;  /* 0x000000220b0b7220 */ /* 0x000fca0000410000 */
[----:B------:R-:W-:Y:S08]  /*13000*/  MUFU.EX2 R168, R168 ;  /* 0x000000a800a87308 */ /* 0x000ff00000000800 */
[----:B------:R-:W-:Y:S08]  /*13010*/  MUFU.EX2 R11, R11 ;  /* 0x0000000b000b7308 */ /* 0x000ff00000000800 */
[----:B------:R-:W-:Y:S01]  /*13020*/  MUFU.EX2 R45, R45 ;  /* 0x0000002d002d7308 */ /* 0x000fe20000000800 */
[----:B------:R-:W-:-:S02]  /*13030*/  WARPGROUP.DEPBAR.LE gsb0, 0x0 ;  /* 0x00008000000079c5 */ /* 0x000fc40000010000 */
[----:B------:R-:W-:Y:S01]  /*13040*/  FSEL R157, R46, -INF , P4 ;  /* 0xff8000002e9d7808 */ /* 0x000fe20002000000 */
[----:B------:R-:W-:Y:S01]  /*13050*/  WARPGROUP.ARRIVE ;  /* 0x00000000000079c5 */ /* 0x000fe20000000000 */
        /* <DEDUP_REMOVED lines=9> */
[----:B------:R-:W-:Y:S01]  /*130f0*/  FFMA.FTZ R156, R183, R34, -R70 ;  /* 0x00000022b79c7223 */ /* 0x000fe20000010846 */
[----:B------:R-:W-:Y:S01]  /*13100*/  FMNMX.FTZ R8, R159, R8, !PT ;  /* 0x000000089f087209 */ /* 0x000fe20007810000 */
[----:B------:R-:W-:Y:S01]  /*13110*/  MUFU.EX2 R170, R170 ;  /* 0x000000aa00aa7308 */ /* 0x000fe20000000800 */
[----:B------:R-:W-:-:S02]  /*13120*/  ISETP.GT.AND P4, PT, R54, 0x59, PT ;  /* 0x000000593600780c */ /* 0x000fc40003f84270 */
[----:B--2---:R-:W-:Y:S02]  /*13130*/  FSEL R171, R56, -INF , P5 ;  /* 0xff80000038ab7808 */ /* 0x004fe40002800000 */
[----:B------:R-:W-:Y:S02]  /*13140*/  FMNMX.FTZ R8, R169, R8, !PT ;  /* 0x00000008a9087209 */ /* 0x000fe40007810000 */
[----:B------:R-:W-:Y:S01]  /*13150*/  ISETP.GT.AND P5, PT, R54, 0x60, PT ;  /* 0x000000603600780c */ /* 0x000fe20003fa4270 */
[----:B------:R-:W-:Y:S01]  /*13160*/  MUFU.EX2 R51, R51 ;  /* 0x0000003300337308 */ /* 0x000fe20000000800 */
[----:B------:R-:W-:Y:S02]  /*13170*/  FSEL R173, R58, -INF , P4 ;  /* 0xff8000003aad7808 */ /* 0x000fe40002000000 */
        /* <DEDUP_REMOVED lines=14> */
[----:B---3--:R-:W-:Y:S02]  /*13260*/  FSEL R66, R66, -INF , P4 ;  /* 0xff80000042427808 */ /* 0x008fe40002000000 */
[----:B------:R-:W-:Y:S02]  /*13270*/  FMNMX.FTZ R7, R64, R7, !PT ;  /* 0x0000000740077209 */ /* 0x000fe40007810000 */
[----:B------:R-:W-:-:S02]  /*13280*/  ISETP.GT.AND P4, PT, R54, 0x71, PT ;  /* 0x000000713600780c */ /* 0x000fc40003f84270 */
[----:B----4-:R-:W-:Y:S01]  /*13290*/  FSEL R177, R67, -INF , P5 ;  /* 0xff80000043b17808 */ /* 0x010fe20002800000 */
[--C-:B------:R-:W-:Y:S01]  /*132a0*/  FFMA.FTZ R67, R179, R34, -R70.reuse ;  /* 0x00000022b3437223 */ /* 0x100fe20000010846 */
[----:B------:R-:W-:Y:S01]  /*132b0*/  FMNMX.FTZ R8, R66, R7, !PT ;  /* 0x0000000742087209 */ /* 0x000fe20007810000 */
[----:B------:R-:W-:Y:S01]  /*132c0*/  MUFU.EX2 R73, R73 ;  /* 0x0000004900497308 */ /* 0x000fe20000000800 */
[----:B------:R-:W-:Y:S02]  /*132d0*/  ISETP.GT.AND P5, PT, R54, 0x78, PT ;  /* 0x000000783600780c */ /* 0x000fe40003fa4270 */
[----:B------:R-:W-:Y:S02]  /*132e0*/  FSEL R68, R68, -INF , P4 ;  /* 0xff80000044447808 */ /* 0x000fe40002000000 */
[----:B------:R-:W-:Y:S02]  /*132f0*/  FMNMX.FTZ R7, R177, R8, !PT ;  /* 0x00000008b1077209 */ /* 0x000fe40007810000 */
[----:B------:R-:W-:Y:S01]  /*13300*/  ISETP.GT.AND P4, PT, R54, 0x79, PT ;  /* 0x000000793600780c */ /* 0x000fe20003f84270 */
[----:B------:R-:W-:Y:S01]  /*13310*/  MUFU.EX2 R67, R67 ;  /* 0x0000004300437308 */ /* 0x000fe20000000800 */
[----:B------:R-:W-:Y:S01]  /*13320*/  FSEL R179, R71, -INF , P5 ;  /* 0xff80000047b37808 */ /* 0x000fe20002800000 */
[-CC-:B------:R-:W-:Y:S01]  /*13330*/  FFMA.FTZ R71, R77, R34.reuse, -R70.reuse ;  /* 0x000000224d477223 */ /* 0x180fe20000010846 */
[----:B------:R-:W-:Y:S01]  /*13340*/  FMNMX.FTZ R8, R68, R7, !PT ;  /* 0x0000000744087209 */ /* 0x000fe20007810000 */
[----:B------:R-:W-:Y:S01]  /*13350*/  FFMA.FTZ R77, R235, R34, -R70 ;  /* 0x00000022eb4d7223 */ /* 0x000fe20000010846 */
[----:B------:R-:W-:-:S02]  /*13360*/  FSEL R72, R72, -INF , P4 ;  /* 0xff80000048487808 */ /* 0x000fc40002000000 */
[----:B------:R-:W-:Y:S01]  /*13370*/  FMNMX.FTZ R7, R179, R8, !PT ;  /* 0x00000008b3077209 */ /* 0x000fe20007810000 */
[----:B------:R-:W-:Y:S03]  /*13380*/  MUFU.EX2 R71, R71 ;  /* 0x0000004700477308 */ /* 0x000fe60000000800 */
[----:B------:R-:W-:-:S05]  /*13390*/  FMNMX.FTZ R7, R72, R7, !PT ;  /* 0x0000000748077209 */ /* 0x000fca0007810000 */
[----:B------:R-:W0:Y:S01]  /*133a0*/  SHFL.BFLY PT, R8, R7, 0x2, 0x1f ;  /* 0x0c401f0007087f89 */ /* 0x000e2200000e0000 */
[----:B------:R-:W-:Y:S08]  /*133b0*/  MUFU.EX2 R158, R158 ;  /* 0x0000009e009e7308 */ /* 0x000ff00000000800 */
[----:B------:R-:W-:Y:S08]  /*133c0*/  MUFU.EX2 R77, R77 ;  /* 0x0000004d004d7308 */ /* 0x000ff00000000800 */
[----:B------:R-:W-:Y:S01]  /*133d0*/  MUFU.EX2 R20, R20 ;  /* 0x0000001400147308 */ /* 0x000fe20000000800 */
[----:B0-----:R-:W-:Y:S01]  /*133e0*/  FMNMX.FTZ R26, R7, R8, !PT ;  /* 0x00000008071a7209 */ /* 0x001fe20007810000 */
[----:B------:R-:W-:-:S06]  /*133f0*/  VIADD R8, R6, 0x300 ;  /* 0x0000030006087836 */ /* 0x000fcc0000000000 */
[----:B------:R-:W-:Y:S01]  /*13400*/  MUFU.EX2 R81, R81 ;  /* 0x0000005100517308 */ /* 0x000fe20000000800 */
[----:B------:R-:W0:Y:S01]  /*13410*/  SHFL.BFLY PT, R7, R26, 0x1, 0x1f ;  /* 0x0c201f001a077f89 */ /* 0x000e2200000e0000 */
[----:B------:R-:W-:Y:S01]  /*13420*/  R2UR UR10, R8 ;  /* 0x00000000080a72ca */ /* 0x000fe200000e0000 */
[----:B------:R-:W-:Y:S02]  /*13430*/  VIADD R8, R6, 0x380 ;  /* 0x0000038006087836 */ /* 0x000fe40000000000 */
[----:B------:R-:W-:-:S03]  /*13440*/  @!P1 IMAD R6, R184, 0x8, R2 ;  /* 0x00000008b8069824 */ /* 0x000fc600078e0202 */
[----:B------:R-:W-:Y:S01]  /*13450*/  MUFU.EX2 R14, R14 ;  /* 0x0000000e000e7308 */ /* 0x000fe20000000800 */
[----:B------:R-:W-:-:S07]  /*13460*/  @!P1 VIADD R6, R6, 0x28840 ;  /* 0x0002884006069836 */ /* 0x000fce0000000000 */
[----:B------:R-:W-:Y:S01]  /*13470*/  MUFU.EX2 R85, R85 ;  /* 0x0000005500557308 */ /* 0x000fe20000000800 */
[----:B------:R-:W-:Y:S01]  /*13480*/  HGMMA.64x128x16.F32.BF16 R88, R160, gdesc[UR8].tnspB, R88, gsb0 ;  /* 0x41e00008a0587df0 */ /* 0x000fe20008001858 */
[----:B------:R-:W-:Y:S02]  /*13490*/  R2UR UR10, R8 ;  /* 0x00000000080a72ca */ /* 0x000fe400000e0000 */
[----:B------:R-:W-:Y:S02]  /*134a0*/  R2UR UR11, R9 ;  /* 0x00000000090b72ca */ /* 0x000fe400000e0000 */
[----:B------:R-:W-:Y:S02]  /*134b0*/  IADD3 R8, -R232, 0xb, RZ ;  /* 0x0000000be8087810 */ /* 0x000fe40007ffe1ff */
[----:B------:R-:W-:Y:S01]  /*134c0*/  MUFU.EX2 R24, R24 ;  /* 0x0000001800187308 */ /* 0x000fe20000000800 */
[----:B0-----:R-:W-:Y:S01]  /*134d0*/  FMNMX.FTZ R7, R26, R7, !PT ;  /* 0x000000071a077209 */ /* 0x001fe20007810000 */
[-CC-:B------:R-:W-:Y:S01]  /*134e0*/  FFMA.FTZ R26, R57, R34.reuse, -R70.reuse ;  /* 0x00000022391a7223 */ /* 0x180fe20000010846 */
[----:B------:R-:W-:-:S02]  /*134f0*/  FFMA.FTZ R57, R63, R34, -R70 ;  /* 0x000000223f397223 */ /* 0x000fc40000010846 */
        /* <DEDUP_REMOVED lines=12> */
[-C--:B------:R-:W-:Y:S01]  /*135c0*/  FFMA.FTZ R38, R79, R34.reuse, -R30 ;  /* 0x000000224f267223 */ /* 0x080fe2000001081e */
[----:B------:R-:W-:Y:S01]  /*135d0*/  MUFU.EX2 R28, R28 ;  /* 0x0000001c001c7308 */ /* 0x000fe20000000800 */
[----:B------:R-:W-:Y:S01]  /*135e0*/  @!P1 PRMT R10, RZ, 0x654, R6 ;  /* 0x00000654ff0a9816 */ /* 0x000fe20000000006 */
[-C--:B------:R-:W-:Y:S01]  /*135f0*/  FMUL.FTZ R9, R41, R34.reuse ;  /* 0x0000002229097220 */ /* 0x080fe20000410000 */
        /* <DEDUP_REMOVED lines=18> */
[----:B------:R-:W-:-:S03]  /*13720*/  FFMA.FTZ R68, R68, R34, -R30 ;  /* 0x0000002244447223 */ /* 0x000fc6000001081e */
[----:B------:R-:W-:Y:S01]  /*13730*/  MUFU.EX2 R183, R183 ;  /* 0x000000b700b77308 */ /* 0x000fe20000000800 */
[----:B0-----:R-:W-:-:S07]  /*13740*/  FFMA.FTZ R0, R9, R0, R28 ;  /* 0x0000000009007223 */ /* 0x001fce000001001c */
        /* <DEDUP_REMOVED lines=11> */
[----:B------:R-:W-:-:S05]  /*13800*/  WARPGROUP.ARRIVE ;  /* 0x00000000000079c5 */ /* 0x000fca0000000000 */
[----:B------:R-:W-:Y:S01]  /*13810*/  MUFU.EX2 R44, R44 ;  /* 0x0000002c002c7308 */ /* 0x000fe20000000800 */
[----:B------:R-:W-:Y:S01]  /*13820*/  FFMA.FTZ R161, R175, R34, -R30 ;  /* 0x00000022afa17223 */ /* 0x000fe2000001081e */
[----:B------:R-:W-:Y:S02]  /*13830*/  F2FP.BF16.F32.PACK_AB R162, R85, R14 ;  /* 0x0000000e55a2723e */ /* 0x000fe400000010ff */
[----:B0-----:R-:W-:Y:S01]  /*13840*/  F2FP.BF16.F32.PACK_AB R175, R40, R31 ;  /* 0x0000001f28af723e */ /* 0x001fe200000010ff */
[----:B------:R-:W-:Y:S01]  /*13850*/  HGMMA.64x128x16.F32.BF16 R88, R164, gdesc[UR8].tnspB, R88, gsb0 ;  /* 0x41e00008a4587df0 */ /* 0x000fe20008001858 */
[----:B------:R-:W-:Y:S02]  /*13860*/  F2FP.BF16.F32.PACK_AB R160, R81, R20 ;  /* 0x0000001451a0723e */ /* 0x000fe400000010ff */
        /* <DEDUP_REMOVED lines=10> */
[----:B0-----:R-:W-:Y:S01]  /*13910*/  F2FP.BF16.F32.PACK_AB R163, R66, R64 ;  /* 0x0000004042a3723e */ /* 0x001fe200000010ff */
[----:B------:R-:W-:-:S02]  /*13920*/  WARPGROUP.DEPBAR.LE gsb0, 0x0 ;  /* 0x00008000000079c5 */ /* 0x000fc40000010000 */
[----:B------:R0:W-:Y:S06]  /*13930*/  BAR.ARV R8, 0x100 ;  /* 0x000400080000751d */ /* 0x0001ec0000002000 */
[----:B------:R1:W-:Y:S01]  /*13940*/  @!P1 SYNCS.ARRIVE.TRANS64.RED.A1T0 RZ, [R10+URZ], RZ ;  /* 0x000000ff0aff99a7 */ /* 0x0003e2000810043f */
[-C--:B------:R-:W-:Y:S01]  /*13950*/  FMUL.FTZ R88, R88, R11.reuse ;  /* 0x0000000b58587220 */ /* 0x080fe20000410000 */
[----:B0-----:R-:W-:Y:S01]  /*13960*/  @!P1 PRMT R8, RZ, 0x654, R13 ;  /* 0x00000654ff089816 */ /* 0x001fe2000000000d */
[-C--:B------:R-:W-:Y:S01]  /*13970*/  FMUL.FTZ R89, R89, R11.reuse ;  /* 0x0000000b59597220 */ /* 0x080fe20000410000 */
[-C--:B------:R-:W-:Y:S01]  /*13980*/  FMUL.FTZ R92, R92, R11.reuse ;  /* 0x0000000b5c5c7220 */ /* 0x080fe20000410000 */
[-C--:B------:R-:W-:Y:S01]  /*13990*/  FMUL.FTZ R93, R93, R11.reuse ;  /* 0x0000000b5d5d7220 */ /* 0x080fe20000410000 */
[-C--:B------:R-:W-:Y:S01]  /*139a0*/  FMUL.FTZ R96, R96, R11.reuse ;  /* 0x0000000b60607220 */ /* 0x080fe20000410000 */
[----:B------:R-:W-:Y:S01]  /*139b0*/  FMUL.FTZ R97, R97, R11 ;  /* 0x0000000b61617220 */ /* 0x000fe20000410000 */
[----:B-1----:R-:W-:Y:S01]  /*139c0*/  FFMA.FTZ R10, R11, R3, R180 ;  /* 0x000000030b0a7223 */ /* 0x002fe200000100b4 */
[----:B------:R0:W-:Y:S01]  /*139d0*/  @!P1 SYNCS.ARRIVE.TRANS64.RED.A1T0 RZ, [R8+URZ], RZ ;  /* 0x000000ff08ff99a7 */ /* 0x0001e2000810043f */
        /* <DEDUP_REMOVED lines=8> */
[----:B------:R-:W-:Y:S01]  /*13a60*/  F2FP.BF16.F32.PACK_AB R182, R21, R182 ;  /* 0x000000b615b6723e */ /* 0x000fe200000010ff */
[----:B------:R-:W-:Y:S01]  /*13a70*/  FFMA.FTZ R157, R159, R34, -R30 ;  /* 0x000000229f9d7223 */ /* 0x000fe2000001081e */
[----:B------:R-:W-:Y:S01]  /*13a80*/  FADD.FTZ R13, R21, R48 ;  /* 0x00000030150d7221 */ /* 0x000fe20000010000 */
[C---:B------:R-:W-:Y:S01]  /*13a90*/  FADD.FTZ R3, R46.reuse, R3 ;  /* 0x000000032e037221 */ /* 0x040fe20000010000 */
[----:B------:R-:W1:Y:S01]  /*13aa0*/  MUFU.EX2 R0, R0 ;  /* 0x0000000000007308 */ /* 0x000e620000000800 */
[----:B------:R-:W-:Y:S01]  /*13ab0*/  F2FP.BF16.F32.PACK_AB R183, R46, R183 ;  /* 0x000000b72eb7723e */ /* 0x000fe200000010ff */
[----:B------:R-:W-:Y:S01]  /*13ac0*/  FADD.FTZ R10, R176, R13 ;  /* 0x0000000db00a7221 */ /* 0x000fe20000010000 */
[----:B------:R-:W-:Y:S01]  /*13ad0*/  FADD.FTZ R48, R38, R3 ;  /* 0x0000000326307221 */ /* 0x000fe20000010000 */
[----:B------:R-:W-:Y:S01]  /*13ae0*/  F2FP.BF16.F32.PACK_AB R176, R27, R176 ;  /* 0x000000b01bb0723e */ /* 0x000fe200000010ff */
[-C--:B0-----:R-:W-:Y:S01]  /*13af0*/  FFMA.FTZ R8, R169, R34.reuse, -R30 ;  /* 0x00000022a9087223 */ /* 0x081fe2000001081e */
[----:B------:R-:W-:Y:S01]  /*13b00*/  FADD.FTZ R3, R27, R10 ;  /* 0x0000000a1b037221 */ /* 0x000fe20000010000 */
[----:B------:R-:W-:Y:S01]  /*13b10*/  FADD.FTZ R13, R59, R48 ;  /* 0x000000303b0d7221 */ /* 0x000fe20000010000 */
[----:B------:R-:W0:Y:S01]  /*13b20*/  MUFU.EX2 R157, R157 ;  /* 0x0000009d009d7308 */ /* 0x000e220000000800 */
[-CC-:B------:R-:W-:Y:S01]  /*13b30*/  FFMA.FTZ R159, R171, R34.reuse, -R30.reuse ;  /* 0x00000022ab9f7223 */ /* 0x180fe2000001081e */
[----:B------:R-:W-:Y:S01]  /*13b40*/  FADD.FTZ R48, R178, R3 ;  /* 0x00000003b2307221 */ /* 0x000fe20000010000 */
[----:B------:R-:W-:Y:S01]  /*13b50*/  FADD.FTZ R50, R36, R13 ;  /* 0x0000000d24327221 */ /* 0x000fe20000010000 */
[----:B------:R-:W-:Y:S01]  /*13b60*/  FFMA.FTZ R10, R173, R34, -R30 ;  /* 0x00000022ad0a7223 */ /* 0x000fe2000001081e */
[----:B------:R-:W-:Y:S01]  /*13b70*/  F2FP.BF16.F32.PACK_AB R173, R33, R32 ;  /* 0x0000002021ad723e */ /* 0x000fe200000010ff */
[----:B------:R-:W-:Y:S01]  /*13b80*/  FADD.FTZ R3, R29, R48 ;  /* 0x000000301d037221 */ /* 0x000fe20000010000 */
[----:B------:R-:W-:Y:S01]  /*13b90*/  FADD.FTZ R13, R63, R50 ;  /* 0x000000323f0d7221 */ /* 0x000fe20000010000 */
[----:B------:R-:W2:Y:S01]  /*13ba0*/  MUFU.EX2 R8, R8 ;  /* 0x0000000800087308 */ /* 0x000ea20000000800 */
[----:B------:R-:W-:Y:S01]  /*13bb0*/  F2FP.BF16.F32.PACK_AB R169, R44, R25 ;  /* 0x000000192ca9723e */ /* 0x000fe200000010ff */
[----:B------:R-:W-:Y:S01]  /*13bc0*/  FADD.FTZ R48, R172, R3 ;  /* 0x00000003ac307221 */ /* 0x000fe20000010000 */
[----:B------:R-:W-:Y:S01]  /*13bd0*/  FADD.FTZ R50, R32, R13 ;  /* 0x0000000d20327221 */ /* 0x000fe20000010000 */
[----:B------:R-:W-:Y:S01]  /*13be0*/  FFMA.FTZ R13, R177, R34, -R30 ;  /* 0x00000022b10d7223 */ /* 0x000fe2000001081e */
[----:B------:R-:W-:Y:S01]  /*13bf0*/  F2FP.BF16.F32.PACK_AB R177, R59, R38 ;  /* 0x000000263bb1723e */ /* 0x000fe200000010ff */
[----:B------:R-:W-:Y:S01]  /*13c00*/  FADD.FTZ R3, R37, R48 ;  /* 0x0000003025037221 */ /* 0x000fe20000010000 */
[----:B------:R-:W-:Y:S01]  /*13c10*/  FADD.FTZ R50, R33, R50 ;  /* 0x0000003221327221 */ /* 0x000fe20000010000 */
[----:B------:R-:W3:Y:S01]  /*13c20*/  MUFU.EX2 R159, R159 ;  /* 0x0000009f009f7308 */ /* 0x000ee20000000800 */
[----:B------:R-:W-:Y:S01]  /*13c30*/  F2FP.BF16.F32.PACK_AB R171, R42, R15 ;  /* 0x0000000f2aab723e */ /* 0x000fe200000010ff */
[----:B------:R-:W-:Y:S01]  /*13c40*/  FADD.FTZ R48, R174, R3 ;  /* 0x00000003ae307221 */ /* 0x000fe20000010000 */
[----:B------:R-:W-:Y:S01]  /*13c50*/  FADD.FTZ R41, R31, R50 ;  /* 0x000000321f297221 */ /* 0x000fe20000010000 */
[----:B------:R-:W-:Y:S01]  /*13c60*/  FFMA.FTZ R3, R179, R34, -R30 ;  /* 0x00000022b3037223 */ /* 0x000fe2000001081e */
[----:B------:R-:W-:Y:S01]  /*13c70*/  F2FP.BF16.F32.PACK_AB R179, R63, R36 ;  /* 0x000000243fb3723e */ /* 0x000fe200000010ff */
[----:B------:R-:W-:Y:S01]  /*13c80*/  FADD.FTZ R43, R39, R48 ;  /* 0x00000030272b7221 */ /* 0x000fe20000010000 */
[----:B------:R-:W-:Y:S01]  /*13c90*/  FADD.FTZ R48, R40, R41 ;  /* 0x0000002928307221 */ /* 0x000fe20000010000 */
[----:B------:R-:W4:Y:S01]  /*13ca0*/  MUFU.EX2 R10, R10 ;  /* 0x0000000a000a7308 */ /* 0x000f220000000800 */
        /* <DEDUP_REMOVED lines=15> */
[----:B------:R-:W5:Y:S01]  /*13da0*/  MUFU.EX2 R28, R62 ;  /* 0x0000003e001c7308 */ /* 0x000f620000000800 */
[----:B------:R-:W-:Y:S01]  /*13db0*/  FMUL.FTZ R113, R113, R11 ;  /* 0x0000000b71717220 */ /* 0x000fe20000410000 */
[----:B------:R-:W-:Y:S01]  /*13dc0*/  FADD.FTZ R38, R152, R27 ;  /* 0x0000001b98267221 */ /* 0x000fe20000010000 */
[----:B------:R-:W-:Y:S01]  /*13dd0*/  FADD.FTZ R21, R153, R46 ;  /* 0x0000002e99157221 */ /* 0x000fe20000010000 */
[----:B------:R-:W-:Y:S01]  /*13de0*/  F2FP.BF16.F32.PACK_AB R153, R6, R153 ;  /* 0x000000990699723e */ /* 0x000fe200000010ff */
[-C--:B------:R-:W-:Y:S01]  /*13df0*/  FMUL.FTZ R116, R116, R11.reuse ;  /* 0x0000000b74747220 */ /* 0x080fe20000410000 */
[----:B------:R-:W-:Y:S01]  /*13e00*/  FADD.FTZ R27, R67, R38 ;  /* 0x00000026431b7221 */ /* 0x000fe20000010000 */
[----:B------:R-:W-:Y:S01]  /*13e10*/  FADD.FTZ R36, R6, R21 ;  /* 0x0000001506247221 */ /* 0x000fe20000010000 */
[-C--:B------:R-:W-:Y:S01]  /*13e20*/  FMUL.FTZ R117, R117, R11.reuse ;  /* 0x0000000b75757220 */ /* 0x080fe20000410000 */
[----:B------:R-:W-:Y:S01]  /*13e30*/  FMUL.FTZ R120, R120, R11 ;  /* 0x0000000b78787220 */ /* 0x000fe20000410000 */
[----:B------:R-:W-:Y:S01]  /*13e40*/  FADD.FTZ R38, R154, R27 ;  /* 0x0000001b9a267221 */ /* 0x000fe20000010000 */
[----:B------:R-:W-:Y:S01]  /*13e50*/  FADD.FTZ R21, R155, R36 ;  /* 0x000000249b157221 */ /* 0x000fe20000010000 */
[C---:B-1----:R-:W-:Y:S01]  /*13e60*/  F2FP.BF16.F32.PACK_AB R155, R0.reuse, R155 ;  /* 0x0000009b009b723e */ /* 0x042fe200000010ff */
[-C--:B------:R-:W-:Y:S01]  /*13e70*/  FMUL.FTZ R121, R121, R11.reuse ;  /* 0x0000000b79797220 */ /* 0x080fe20000410000 */
[----:B------:R-:W-:Y:S01]  /*13e80*/  FADD.FTZ R27, R71, R38 ;  /* 0x00000026471b7221 */ /* 0x000fe20000010000 */
[----:B------:R-:W-:Y:S01]  /*13e90*/  FADD.FTZ R32, R0, R21 ;  /* 0x0000001500207221 */ /* 0x000fe20000010000 */
[----:B------:R1:W5:Y:S01]  /*13ea0*/  MUFU.EX2 R38, R13 ;  /* 0x0000000d00267308 */ /* 0x0003620000000800 */
[-C--:B------:R-:W-:Y:S01]  /*13eb0*/  FMUL.FTZ R124, R124, R11.reuse ;  /* 0x0000000b7c7c7220 */ /* 0x080fe20000410000 */
[----:B------:R-:W-:Y:S01]  /*13ec0*/  FADD.FTZ R36, R156, R27 ;  /* 0x0000001b9c247221 */ /* 0x000fe20000010000 */
[----:B0-----:R-:W-:Y:S01]  /*13ed0*/  FADD.FTZ R21, R157, R32 ;  /* 0x000000209d157221 */ /* 0x001fe20000010000 */
[-C--:B------:R-:W-:Y:S01]  /*13ee0*/  FMUL.FTZ R125, R125, R11.reuse ;  /* 0x0000000b7d7d7220 */ /* 0x080fe20000410000 */
[-C--:B------:R-:W-:Y:S01]  /*13ef0*/  FMUL.FTZ R128, R128, R11.reuse ;  /* 0x0000000b80807220 */ /* 0x080fe20000410000 */
[----:B------:R-:W-:Y:S01]  /*13f00*/  FADD.FTZ R25, R73, R36 ;  /* 0x0000002449197221 */ /* 0x000fe20000010000 */
[----:B--2---:R-:W-:Y:S01]  /*13f10*/  FADD.FTZ R32, R8, R21 ;  /* 0x0000001508207221 */ /* 0x004fe20000010000 */
[-C--:B------:R-:W-:Y:S01]  /*13f20*/  FMUL.FTZ R129, R129, R11.reuse ;  /* 0x0000000b81817220 */ /* 0x080fe20000410000 */
[----:B------:R-:W-:Y:S01]  /*13f30*/  FMUL.FTZ R132, R132, R11 ;  /* 0x0000000b84847220 */ /* 0x000fe20000410000 */
[----:B------:R-:W-:Y:S01]  /*13f40*/  FADD.FTZ R36, R158, R25 ;  /* 0x000000199e247221 */ /* 0x000fe20000010000 */
[----:B---3--:R-:W-:Y:S01]  /*13f50*/  FADD.FTZ R15, R159, R32 ;  /* 0x000000209f0f7221 */ /* 0x008fe20000010000 */
[C---:B----4-:R-:W-:Y:S01]  /*13f60*/  F2FP.BF16.F32.PACK_AB R159, R10.reuse, R159 ;  /* 0x0000009f0a9f723e */ /* 0x050fe200000010ff */
[-C--:B------:R-:W-:Y:S01]  /*13f70*/  FMUL.FTZ R133, R133, R11.reuse ;  /* 0x0000000b85857220 */ /* 0x080fe20000410000 */
[----:B------:R-:W-:Y:S01]  /*13f80*/  FADD.FTZ R21, R77, R36 ;  /* 0x000000244d157221 */ /* 0x000fe20000010000 */
[----:B------:R-:W-:Y:S01]  /*13f90*/  FADD.FTZ R32, R10, R15 ;  /* 0x0000000f0a207221 */ /* 0x000fe20000010000 */
[-C--:B------:R-:W-:Y:S01]  /*13fa0*/  FMUL.FTZ R136, R136, R11.reuse ;  /* 0x0000000b88887220 */ /* 0x080fe20000410000 */
[-C--:B------:R-:W-:Y:S01]  /*13fb0*/  FMUL.FTZ R137, R137, R11.reuse ;  /* 0x0000000b89897220 */ /* 0x080fe20000410000 */
[----:B------:R-:W-:Y:S01]  /*13fc0*/  FADD.FTZ R6, R20, R21 ;  /* 0x0000001514067221 */ /* 0x000fe20000010000 */
[----:B-1----:R-:W-:Y:S01]  /*13fd0*/  FADD.FTZ R13, R161, R32 ;  /* 0x00000020a10d7221 */ /* 0x002fe20000010000 */
[-C--:B------:R-:W-:Y:S01]  /*13fe0*/  FMUL.FTZ R140, R140, R11.reuse ;  /* 0x0000000b8c8c7220 */ /* 0x080fe20000410000 */
[-C--:B------:R-:W-:Y:S01]  /*13ff0*/  FMUL.FTZ R141, R141, R11.reuse ;  /* 0x0000000b8d8d7220 */ /* 0x080fe20000410000 */
[----:B------:R-:W-:Y:S01]  /*14000*/  FADD.FTZ R15, R81, R6 ;  /* 0x00000006510f7221 */ /* 0x000fe20000010000 */
[----:B-----5:R-:W-:Y:S01]  /*14010*/  FADD.FTZ R13, R28, R13 ;  /* 0x0000000d1c0d7221 */ /* 0x020fe20000010000 */
[----:B------:R0:W1:Y:S01]  /*14020*/  MUFU.EX2 R6, R3 ;  /* 0x0000000300067308 */ /* 0x0000620000000800 */
        /* <DEDUP_REMOVED lines=13> */
[----:B0-----:R-:W-:Y:S01]  /*14100*/  FADD.FTZ R3, R233, R0 ;  /* 0x00000000e9037221 */ /* 0x001fe20000010000 */
[----:B------:R-:W-:Y:S01]  /*14110*/  FADD.FTZ R13, R68, R13 ;  /* 0x0000000d440d7221 */ /* 0x000fe20000010000 */
[----:B------:R-:W-:Y:S01]  /*14120*/  F2FP.BF16.F32.PACK_AB R172, R37, R172 ;  /* 0x000000ac25ac723e */ /* 0x000fe200000010ff */
[-C--:B------:R-:W-:Y:S01]  /*14130*/  FMUL.FTZ R91, R91, R9.reuse ;  /* 0x000000095b5b7220 */ /* 0x080fe20000410000 */
[----:B------:R-:W-:Y:S01]  /*14140*/  FADD.FTZ R0, R26, R3 ;  /* 0x000000031a007221 */ /* 0x000fe20000010000 */
[----:B-1----:R-:W-:Y:S01]  /*14150*/  FADD.FTZ R13, R6, R13 ;  /* 0x0000000d060d7221 */ /* 0x002fe20000010000 */
[----:B------:R-:W-:Y:S01]  /*14160*/  F2FP.BF16.F32.PACK_AB R174, R39, R174 ;  /* 0x000000ae27ae723e */ /* 0x000fe200000010ff */
[-C--:B------:R-:W-:Y:S01]  /*14170*/  FMUL.FTZ R94, R94, R9.reuse ;  /* 0x000000095e5e7220 */ /* 0x080fe20000410000 */
[----:B------:R-:W-:Y:S01]  /*14180*/  FADD.FTZ R3, R57, R0 ;  /* 0x0000000039037221 */ /* 0x000fe20000010000 */
        /* <DEDUP_REMOVED lines=43> */
[----:B------:R-:W-:Y:S02]  /*14440*/  IMAD.MOV.U32 R13, RZ, RZ, R184 ;  /* 0x000000ffff0d7224 */ /* 0x000fe400078e00b8 */
[----:B------:R-:W-:Y:S02]  /*14450*/  IMAD.MOV.U32 R10, RZ, RZ, R7 ;  /* 0x000000ffff0a7224 */ /* 0x000fe400078e0007 */
[----:B------:R-:W-:Y:S01]  /*14460*/  IMAD.MOV.U32 R11, RZ, RZ, R35 ;  /* 0x000000ffff0b7224 */ /* 0x000fe200078e0023 */
[----:B------:R-:W-:Y:S06]  /*14470*/  @P3 BRA `(.L_x_9567) ;  /* 0xffffffcc00403947 */ /* 0x000fec000383ffff */
.L_x_9557:
[----:B------:R-:W-:-:S13]  /*14480*/  ISETP.GE.AND P2, PT, R12, RZ, PT ;  /* 0x000000ff0c00720c */ /* 0x000fda0003f46270 */
[----:B------:R-:W-:Y:S05]  /*14490*/  @!P2 BRA `(.L_x_9568) ;  /* 0x000000280084a947 */ /* 0x000fea0003800000 */
[----:B------:R-:W-:Y:S02]  /*144a0*/  IMAD.MOV.U32 R5, RZ, RZ, R7 ;  /* 0x000000ffff057224 */ /* 0x000fe400078e0007 */
[----:B------:R-:W-:Y:S02]  /*144b0*/  IMAD.MOV.U32 R10, RZ, RZ, R35 ;  /* 0x000000ffff0a7224 */ /* 0x000fe400078e0023 */
[----:B------:R-:W-:Y:S02]  /*144c0*/  IMAD.MOV.U32 R13, RZ, RZ, R186 ;  /* 0x000000ffff0d7224 */ /* 0x000fe400078e00ba */
[----:B------:R-:W-:-:S07]  /*144d0*/  IMAD.MOV.U32 R11, RZ, RZ, R184 ;  /* 0x000000ffff0b7224 */ /* 0x000fce00078e00b8 */
.L_x_9578:
        /* <DEDUP_REMOVED lines=10> */
.L_x_9570:
[----:B------:R-:W-:Y:S01]  /*14580*/  IMAD R6, R184, 0x8, R2 ;  /* 0x00000008b8067824 */ /* 0x000fe200078e0202 */
[----:B------:R-:W-:-:S04]  /*14590*/  SHF.L.U32 R7, R186, 0x1f, RZ ;  /* 0x0000001fba077819 */ /* 0x000fc800000006ff */
[----:B------:R0:W1:Y:S01]  /*145a0*/  SYNCS.PHASECHK.TRANS64.TRYWAIT P3, [R6+URZ+0x28830], R7 ;  /* 0x02883007060075a7 */ /* 0x000062000806017f */
[----:B------:R-:W-:Y:S05]  /*145b0*/  @!P0 BRA `(.L_x_9571) ;  /* 0x0000000000048947 */ /* 0x000fea0003800000 */
[----:B------:R-:W-:Y:S01]  /*145c0*/  BPT.TRAP 0x1 ;  /* 0x000000040000795c */ /* 0x000fe20000300000 */
.L_x_9571:
[----:B------:R-:W-:Y:S04]  /*145d0*/  BSSY B0, `(.L_x_9569) ;  /* 0x0000004000007945 */ /* 0x000fe80003800000 */
[----:B-1----:R-:W-:Y:S05]  /*145e0*/  @P3 BRA `(.L_x_9572) ;  /* 0x0000000000083947 */ /* 0x002fea0003800000 */
[----:B------:R-:W1:Y:S02]  /*145f0*/  SYNCS.PHASECHK.TRANS64.TRYWAIT P3, [R6+URZ+0x28830], R7 ;  /* 0x02883007060075a7 */ /* 0x000e64000806017f */
[----:B-1----:R-:W-:Y:S05]  /*14600*/  @!P3 BRA `(.L_x_9573) ;  /* 0x000000e00050b947 */ /* 0x002fea0003800000 */
.L_x_9572:
[----:B------:R-:W-:Y:S05]  /*14610*/  BSYNC B0 ;  /* 0x0000000000007941 */ /* 0x000fea0003800000 */
.L_x_9569:
        /* <DEDUP_REMOVED lines=64> */
.L_x_9575:
[----:B------:R-:W-:Y:S01]  /*14a20*/  SHF.L.U32 R6, R13, 0x1f, RZ ;  /* 0x0000001f0d067819 */ /* 0x000fe200000006ff */
[----:B------:R-:W-:-:S04]  /*14a30*/  IMAD R7, R11, 0x8, R2 ;  /* 0x000000080b077824 */ /* 0x000fc800078e0202 */
[----:B------:R0:W1:Y:S01]  /*14a40*/  SYNCS.PHASECHK.TRANS64.TRYWAIT P2, [R7+URZ+0x28850], R6 ;  /* 0x02885006070075a7 */ /* 0x000062000804017f */
[----:B------:R-:W-:Y:S05]  /*14a50*/  @!P0 BRA `(.L_x_9576) ;  /* 0x0000000000048947 */ /* 0x000fea0003800000 */
[----:B------:R-:W-:Y:S01]  /*14a60*/  BPT.TRAP 0x1 ;  /* 0x000000040000795c */ /* 0x000fe20000300000 */
.L_x_9576:
[----:B-1----:R-:W-:Y:S05]  /*14a70*/  @P2 BRA `(.L_x_9574) ;  /* 0x0000000000082947 */ /* 0x002fea0003800000 */
[----:B------:R-:W1:Y:S02]  /*14a80*/  SYNCS.PHASECHK.TRANS64.TRYWAIT P2, [R7+URZ+0x28850], R6 ;  /* 0x02885006070075a7 */ /* 0x000e64000804017f */
[----:B-1----:R-:W-:Y:S05]  /*14a90*/  @!P2 BRA `(.L_x_9577) ;  /* 0x000000dc0040a947 */ /* 0x002fea0003800000 */
.L_x_9574:
        /* <DEDUP_REMOVED lines=13> */
[----:B------:R-:W0:Y:S01]  /*14b70*/  MUFU.TANH R13, R13 ;  /* 0x0000000d000d7308 */ /* 0x000e220000002400 */
[----:B------:R-:W-:Y:S01]  /*14b80*/  FMUL.FTZ R21, R29, UR6 ;  /* 0x000000061d157c20 */ /* 0x000fe20008410000 */
[----:B------:R-:W-:-:S02]  /*14b90*/  IMAD R6, R11, 0x800, R6 ;  /* 0x000008000b067824 */ /* 0x000fc400078e0206 */
[----:B------:R-:W-:Y:S01]  /*14ba0*/  FMUL.FTZ R14, R26, UR6 ;  /* 0x000000061a0e7c20 */ /* 0x000fe20008410000 */
[----:B------:R-:W-:Y:S01]  /*14bb0*/  FMUL.FTZ R26, R32, UR6 ;  /* 0x00000006201a7c20 */ /* 0x000fe20008410000 */
[----:B------:R-:W-:Y:S01]  /*14bc0*/  FMUL.FTZ R15, R27, UR6 ;  /* 0x000000061b0f7c20 */ /* 0x000fe20008410000 */
[C---:B------:R-:W-:Y:S01]  /*14bd0*/  VIADD R8, R6.reuse, 0x80 ;  /* 0x0000008006087836 */ /* 0x040fe20000000000 */
[----:B------:R-:W-:Y:S01]  /*14be0*/  R2UR UR10, R6 ;  /* 0x00000000060a72ca */ /* 0x000fe200000e0000 */
        /* <DEDUP_REMOVED lines=12> */
[----:B------:R-:W-:Y:S01]  /*14cb0*/  HGMMA.64x128x16.F32.BF16 R88, R180, gdesc[UR8].tnspB, R88, gsb0 ;  /* 0x41e00008b4587df0 */ /* 0x000fe20008001858 */
[----:B------:R-:W-:Y:S01]  /*14cc0*/  R2UR UR10, R8 ;  /* 0x00000000080a72ca */ /* 0x000fe200000e0000 */
[----:B------:R-:W-:Y:S01]  /*14cd0*/  FMUL.FTZ R36, R60, UR6 ;  /* 0x000000063c247c20 */ /* 0x000fe20008410000 */
[----:B------:R-:W-:Y:S01]  /*14ce0*/  R2UR UR11, R9 ;  /* 0x00000000090b72ca */ /* 0x000fe200000e0000 */
[----:B------:R-:W3:Y:S01]  /*14cf0*/  MUFU.TANH R21, R21 ;  /* 0x0000001500157308 */ /* 0x000ee20000002400 */
[----:B0-----:R-:W-:Y:S01]  /*14d00*/  FMNMX.FTZ R8, R13, R10, !PT ;  /* 0x0000000a0d087209 */ /* 0x001fe20007810000 */
[----:B------:R-:W-:Y:S01]  /*14d10*/  FMUL.FTZ R25, R31, UR6 ;  /* 0x000000061f197c20 */ /* 0x000fe20008410000 */
[----:B------:R-:W-:Y:S01]  /*14d20*/  FMUL.FTZ R31, R38, UR6 ;  /* 0x00000006261f7c20 */ /* 0x000fe20008410000 */
[----:B------:R-:W-:Y:S01]  /*14d30*/  FMUL.FTZ R38, R61, UR6 ;  /* 0x000000063d267c20 */ /* 0x000fe20008410000 */
[----:B-1----:R-:W-:Y:S01]  /*14d40*/  FMNMX.FTZ R9, R7, R8, !PT ;  /* 0x0000000807097209 */ /* 0x002fe20007810000 */
[----:B------:R-:W-:-:S02]  /*14d50*/  VIADD R8, R6, 0x100 ;  /* 0x0000010006087836 */ /* 0x000fc40000000000 */
[----:B------:R-:W-:Y:S01]  /*14d60*/  FMUL.FTZ R40, R64, UR6 ;  /* 0x0000000640287c20 */ /* 0x000fe20008410000 */
[----:B------:R-:W0:Y:S01]  /*14d70*/  MUFU.TANH R26, R26 ;  /* 0x0000001a001a7308 */ /* 0x000e220000002400 */
[----:B--2---:R-:W-:Y:S01]  /*14d80*/  FMNMX.FTZ R34, R20, R9, !PT ;  /* 0x0000000914227209 */ /* 0x004fe20007810000 */
[----:B------:R-:W-:Y:S02]  /*14d90*/  IMAD.MOV.U32 R9, RZ, RZ, 0x40000040 ;  /* 0x40000040ff097424 */ /* 0x000fe400078e00ff */
        /* <DEDUP_REMOVED lines=27> */
[----:B------:R-:W5:Y:S01]  /*14f50*/  S2R R192, SR_TID.X ;  /* 0x0000000000c07919 */ /* 0x000f620000002100 */
[C---:B------:R-:W-:Y:S01]  /*14f60*/  ISETP.GT.AND P2, PT, R12.reuse, RZ, PT ;  /* 0x000000ff0c00720c */ /* 0x040fe20003f44270 */
[----:B------:R-:W4:Y:S01]  /*14f70*/  MUFU.TANH R37, R37 ;  /* 0x0000002500257308 */ /* 0x000f220000002400 */
[----:B------:R-:W-:-:S07]  /*14f80*/  VIADD R12, R12, 0xffffffff ;  /* 0xffffffff0c0c7836 */ /* 0x000fce0000000000 */
[----:B------:R-:W4:Y:S08]  /*14f90*/  MUFU.TANH R41, R41 ;  /* 0x0000002900297308 */ /* 0x000f300000002400 */
[----:B------:R-:W-:Y:S08]  /*14fa0*/  MUFU.TANH R193, R193 ;  /* 0x000000c100c17308 */ /* 0x000ff00000002400 */
[----:B------:R-:W-:Y:S01]  /*14fb0*/  MUFU.TANH R233, R233 ;  /* 0x000000e900e97308 */ /* 0x000fe20000002400 */
[----:B-----5:R-:W-:-:S07]  /*14fc0*/  SHF.R.U32.HI R192, RZ, 0x7, R192 ;  /* 0x00000007ffc07819 */ /* 0x020fce00000116c0 */
        /* <DEDUP_REMOVED lines=17> */
[----:B------:R-:W-:Y:S01]  /*150e0*/  R2UR UR10, R8 ;  /* 0x00000000080a72ca */ /* 0x000fe200000e0000 */
[----:B------:R-:W5:Y:S01]  /*150f0*/  MUFU.TANH R181, R181 ;  /* 0x000000b500b57308 */ /* 0x000f620000002400 */
[----:B------:R-:W-:Y:S01]  /*15100*/  R2UR UR11, R9 ;  /* 0x00000000090b72ca */ /* 0x000fe200000e0000 */
[----:B------:R-:W-:Y:S01]  /*15110*/  FMUL.FTZ R77, R81, UR6 ;  /* 0x00000006514d7c20 */ /* 0x000fe20008410000 */
[----:B---3--:R-:W-:Y:S01]  /*15120*/  FMNMX.FTZ R9, R21, R34, !PT ;  /* 0x0000002215097209 */ /* 0x008fe20007810000 */
[----:B------:R-:W-:Y:S01]  /*15130*/  FMUL.FTZ R81, R85, UR6 ;  /* 0x0000000655517c20 */ /* 0x000fe20008410000 */
[----:B------:R-:W-:-:S02]  /*15140*/  IMAD.U32 R34, RZ, RZ, UR4 ;  /* 0x00000004ff227e24 */ /* 0x000fc4000f8e00ff */
[----:B------:R-:W-:Y:S01]  /*15150*/  FMUL.FTZ R85, R66, UR6 ;  /* 0x0000000642557c20 */ /* 0x000fe20008410000 */
[----:B0-----:R-:W-:Y:S01]  /*15160*/  FMNMX.FTZ R8, R26, R9, !PT ;  /* 0x000000091a087209 */ /* 0x001fe20007810000 */
[----:B------:R-:W0:Y:S03]  /*15170*/  MUFU.TANH R183, R183 ;  /* 0x000000b700b77308 */ /* 0x000e260000002400 */
[----:B-1----:R-:W-:-:S04]  /*15180*/  FMNMX.FTZ R9, R27, R8, !PT ;  /* 0x000000081b097209 */ /* 0x002fc80007810000 */
[----:B--2---:R-:W-:Y:S01]  /*15190*/  FMNMX.FTZ R9, R30, R9, !PT ;  /* 0x000000091e097209 */ /* 0x004fe20007810000 */
[----:B------:R-:W-:Y:S03]  /*151a0*/  MUFU.TANH R44, R44 ;  /* 0x0000002c002c7308 */ /* 0x000fe60000002400 */
[----:B----4-:R-:W-:-:S04]  /*151b0*/  FMNMX.FTZ R8, R32, R9, !PT ;  /* 0x0000000920087209 */ /* 0x010fc80007810000 */
[----:B------:R-:W-:Y:S01]  /*151c0*/  FMNMX.FTZ R8, R37, R8, !PT ;  /* 0x0000000825087209 */ /* 0x000fe20007810000 */
[----:B------:R-:W-:Y:S03]  /*151d0*/  MUFU.TANH R46, R46 ;  /* 0x0000002e002e7308 */ /* 0x000fe60000002400 */
[----:B------:R-:W-:-:S04]  /*151e0*/  FMNMX.FTZ R8, R41, R8, !PT ;  /* 0x0000000829087209 */ /* 0x000fc80007810000 */
[----:B-----5:R-:W-:Y:S01]  /*151f0*/  FMNMX.FTZ R8, R181, R8, !PT ;  /* 0x00000008b5087209 */ /* 0x020fe20007810000 */
[----:B------:R-:W-:Y:S03]  /*15200*/  MUFU.TANH R77, R77 ;  /* 0x0000004d004d7308 */ /* 0x000fe60000002400 */
[----:B0-----:R-:W-:-:S05]  /*15210*/  FMNMX.FTZ R8, R183, R8, !PT ;  /* 0x00000008b7087209 */ /* 0x001fca0007810000 */
        /* <DEDUP_REMOVED lines=21> */
[----:B------:R-:W-:-:S06]  /*15370*/  FMUL.FTZ R50, R78, UR6 ;  /* 0x000000064e327c20 */ /* 0x000fcc0008410000 */
[----:B------:R-:W0:Y:S08]  /*15380*/  MUFU.TANH R177, R177 ;  /* 0x000000b100b17308 */ /* 0x000e300000002400 */
[----:B------:R-:W1:Y:S08]  /*15390*/  MUFU.TANH R179, R179 ;  /* 0x000000b300b37308 */ /* 0x000e700000002400 */
[----:B------:R-:W-:Y:S01]  /*153a0*/  MUFU.TANH R48, R48 ;  /* 0x0000003000307308 */ /* 0x000fe20000002400 */
[----:B0-----:R-:W-:-:S07]  /*153b0*/  FMNMX.FTZ R8, R177, R8, !PT ;  /* 0x00000008b1087209 */ /* 0x001fce0007810000 */
[----:B------:R-:W-:Y:S01]  /*153c0*/  MUFU.TANH R49, R49 ;  /* 0x0000003100317308 */ /* 0x000fe20000002400 */
[----:B-1----:R-:W-:-:S04]  /*153d0*/  FMNMX.FTZ R8, R179, R8, !PT ;  /* 0x00000008b3087209 */ /* 0x002fc80007810000 */
[----:B------:R-:W-:-:S03]  /*153e0*/  FMNMX.FTZ R8, R193, R8, !PT ;  /* 0x00000008c1087209 */ /* 0x000fc60007810000 */
[----:B------:R-:W-:Y:S01]  /*153f0*/  MUFU.TANH R53, R53 ;  /* 0x0000003500357308 */ /* 0x000fe20000002400 */
[----:B------:R-:W-:-:S04]  /*15400*/  FMNMX.FTZ R8, R233, R8, !PT ;  /* 0x00000008e9087209 */ /* 0x000fc80007810000 */
        /* <DEDUP_REMOVED lines=8> */
[----:B------:R-:W-:-:S07]  /*15490*/  FMNMX.FTZ R8, R65, R8, !PT ;  /* 0x0000000841087209 */ /* 0x000fce0007810000 */
        /* <DEDUP_REMOVED lines=18> */
[----:B------:R-:W-:-:S03]  /*155c0*/  FMNMX.FTZ R8, R69, R8, !PT ;  /* 0x0000000845087209 */ /* 0x000fc60007810000 */
[----:B------:R-:W-:Y:S01]  /*155d0*/  MUFU.TANH R87, R87 ;  /* 0x0000005700577308 */ /* 0x000fe20000002400 */
[----:B-1----:R-:W-:-:S04]  /*155e0*/  FMNMX.FTZ R8, R175, R8, !PT ;  /* 0x00000008af087209 */ /* 0x002fc80007810000 */
[----:B------:R-:W-:Y:S01]  /*155f0*/  FMNMX.FTZ R9, R73, R8, !PT ;  /* 0x0000000849097209 */ /* 0x000fe20007810000 */
[----:B------:R-:W-:-:S03]  /*15600*/  VIADD R8, R6, 0x180 ;  /* 0x0000018006087836 */ /* 0x000fc60000000000 */
[----:B------:R-:W-:Y:S01]  /*15610*/  FMNMX.FTZ R35, R42, R9, !PT ;  /* 0x000000092a237209 */ /* 0x000fe20007810000 */
[----:B------:R-:W-:Y:S01]  /*15620*/  IMAD.MOV.U32 R9, RZ, RZ, 0x40000040 ;  /* 0x40000040ff097424 */ /* 0x000fe200078e00ff */
[----:B------:R-:W-:Y:S02]  /*15630*/  R2UR UR10, R8 ;  /* 0x00000000080a72ca */ /* 0x000fe400000e0000 */
[----:B------:R-:W-:Y:S02]  /*15640*/  FMNMX.FTZ R35, R44, R35, !PT ;  /* 0x000000232c237209 */ /* 0x000fe40007810000 */
[----:B------:R-:W-:Y:S02]  /*15650*/  R2UR UR11, R9 ;  /* 0x00000000090b72ca */ /* 0x000fe400000e0000 */
[----:B------:R-:W-:-:S04]  /*15660*/  FMNMX.FTZ R8, R46, R35, !PT ;  /* 0x000000232e087209 */ /* 0x000fc80007810000 */
[----:B------:R-:W-:-:S04]  /*15670*/  FMNMX.FTZ R9, R77, R8, !PT ;  /* 0x000000084d097209 */ /* 0x000fc80007810000 */
[----:B------:R-:W-:-:S03]  /*15680*/  FMNMX.FTZ R8, R48, R9, !PT ;  /* 0x0000000930087209 */ /* 0x000fc60007810000 */
[----:B------:R-:W-:Y:S01]  /*15690*/  HGMMA.64x128x16.F32.BF16 R88, R168, gdesc[UR8].tnspB, R88, gsb0 ;  /* 0x41e00008a8587df0 */ /* 0x000fe20008001858 */
[----:B------:R-:W-:-:S05]  /*156a0*/  FMNMX.FTZ R8, R81, R8, !PT ;  /* 0x0000000851087209 */ /* 0x000fca0007810000 */
[----:B------:R-:W0:Y:S02]  /*156b0*/  SHFL.BFLY PT, R9, R8, 0x2, 0x1f ;  /* 0x0c401f0008097f89 */ /* 0x000e2400000e0000 */
[----:B0-----:R-:W-:-:S05]  /*156c0*/  FMNMX.FTZ R9, R8, R9, !PT ;  /* 0x0000000908097209 */ /* 0x001fca0007810000 */
[----:B------:R-:W0:Y:S02]  /*156d0*/  SHFL.BFLY PT, R8, R9, 0x1, 0x1f ;  /* 0x0c201f0009087f89 */ /* 0x000e2400000e0000 */
[----:B0-----:R-:W-:Y:S01]  /*156e0*/  FMNMX.FTZ R35, R9, R8, !PT ;  /* 0x0000000809237209 */ /* 0x001fe20007810000 */
[----:B------:R-:W-:-:S04]  /*156f0*/  VIADD R8, R6, 0x200 ;  /* 0x0000020006087836 */ /* 0x000fc80000000000 */
[C---:B------:R-:W-:Y:S01]  /*15700*/  FADD.FTZ R9, -R35.reuse, R10 ;  /* 0x0000000a23097221 */ /* 0x040fe20000010100 */
[----:B------:R-:W-:Y:S01]  /*15710*/  R2UR UR10, R8 ;  /* 0x00000000080a72ca */ /* 0x000fe200000e0000 */
[-C--:B------:R-:W-:Y:S01]  /*15720*/  FMUL.FTZ R56, R35, R34.reuse ;  /* 0x0000002223387220 */ /* 0x080fe20000410000 */
[----:B------:R-:W-:Y:S01]  /*15730*/  FMNMX.FTZ R8, R14, R5, !PT ;  /* 0x000000050e087209 */ /* 0x000fe20007810000 */
[-C--:B------:R-:W-:Y:S01]  /*15740*/  FMUL.FTZ R10, R9, R34.reuse ;  /* 0x00000022090a7220 */ /* 0x080fe20000410000 */
[----:B------:R-:W-:Y:S02]  /*15750*/  IMAD.MOV.U32 R9, RZ, RZ, 0x40000040 ;  /* 0x40000040ff097424 */ /* 0x000fe400078e00ff */
[--C-:B------:R-:W-:Y:S01]  /*15760*/  FFMA.FTZ R180, R7, R34, -R56.reuse ;  /* 0x0000002207b47223 */ /* 0x100fe20000010838 */
[----:B------:R-:W-:Y:S01]  /*15770*/  FMNMX.FTZ R7, R15, R8, !PT ;  /* 0x000000080f077209 */ /* 0x000fe20007810000 */
[-CC-:B------:R-:W-:Y:S01]  /*15780*/  FFMA.FTZ R182, R20, R34.reuse, -R56.reuse ;  /* 0x0000002214b67223 */ /* 0x180fe20000010838 */
[-CC-:B------:R-:W-:Y:S01]  /*15790*/  FFMA.FTZ R172, R37, R34.reuse, -R56.reuse ;  /* 0x0000002225ac7223 */ /* 0x180fe20000010838 */
[----:B------:R-:W-:Y:S01]  /*157a0*/  R2UR UR11, R9 ;  /* 0x00000000090b72ca */ /* 0x000fe200000e0000 */
[----:B------:R-:W-:Y:S01]  /*157b0*/  IMAD.MOV.U32 R9, RZ, RZ, 0x40000040 ;  /* 0x40000040ff097424 */ /* 0x000fe200078e00ff */
[----:B------:R-:W-:Y:S01]  /*157c0*/  FMNMX.FTZ R8, R24, R7, !PT ;  /* 0x0000000718087209 */ /* 0x000fe20007810000 */
[-CC-:B------:R-:W-:Y:S01]  /*157d0*/  FFMA.FTZ R176, R26, R34.reuse, -R56.reuse ;  /* 0x000000221ab07223 */ /* 0x180fe20000010838 */
[-CC-:B------:R-:W-:Y:S01]  /*157e0*/  FFMA.FTZ R178, R30, R34.reuse, -R56.reuse ;  /* 0x000000221eb27223 */ /* 0x180fe20000010838 */
        /* <DEDUP_REMOVED lines=21> */
[----:B------:R-:W-:Y:S01]  /*15940*/  MUFU.EX2 R182, R182 ;  /* 0x000000b600b67308 */ /* 0x000fe20000000800 */
[----:B------:R-:W-:Y:S01]  /*15950*/  FMNMX.FTZ R8, R49, R8, !PT ;  /* 0x0000000831087209 */ /* 0x000fe20007810000 */
[----:B0-----:R-:W-:-:S03]  /*15960*/  FFMA.FTZ R3, R10, R3, R13 ;  /* 0x000000030a037223 */ /* 0x001fc6000001000d */
[----:B------:R-:W-:-:S03]  /*15970*/  FMNMX.FTZ R8, R51, R8, !PT ;  /* 0x0000000833087209 */ /* 0x000fc60007810000 */
[----:B------:R-:W-:Y:S01]  /*15980*/  MUFU.EX2 R21, R21 ;  /* 0x0000001500157308 */ /* 0x000fe20000000800 */
[----:B------:R-:W-:Y:S01]  /*15990*/  FMNMX.FTZ R8, R53, R8, !PT ;  /* 0x0000000835087209 */ /* 0x000fe20007810000 */
[C---:B-1----:R-:W-:Y:S01]  /*159a0*/  FADD.FTZ R3, R180.reuse, R3 ;  /* 0x00000003b4037221 */ /* 0x042fe20000010000 */
[----:B------:R-:W-:Y:S02]  /*159b0*/  F2FP.BF16.F32.PACK_AB R180, R180, R13 ;  /* 0x0000000db4b4723e */ /* 0x000fe400000010ff */
[----:B------:R-:W-:-:S03]  /*159c0*/  FMNMX.FTZ R8, R55, R8, !PT ;  /* 0x0000000837087209 */ /* 0x000fc60007810000 */
[----:B------:R-:W-:Y:S01]  /*159d0*/  MUFU.EX2 R176, R176 ;  /* 0x000000b000b07308 */ /* 0x000fe20000000800 */
[----:B------:R-:W-:-:S04]  /*159e0*/  FMNMX.FTZ R8, R57, R8, !PT ;  /* 0x0000000839087209 */ /* 0x000fc80007810000 */
[----:B------:R-:W-:Y:S01]  /*159f0*/  FMNMX.FTZ R20, R59, R8, !PT ;  /* 0x000000083b147209 */ /* 0x000fe20007810000 */
[----:B------:R-:W-:Y:S02]  /*15a00*/  VIADD R8, R6, 0x280 ;  /* 0x0000028006087836 */ /* 0x000fe40000000000 */
[----:B------:R-:W-:Y:S01]  /*15a10*/  MUFU.EX2 R178, R178 ;  /* 0x000000b200b27308 */ /* 0x000fe20000000800 */
[----:B------:R-:W-:Y:S01]  /*15a20*/  FMNMX.FTZ R20, R61, R20, !PT ;  /* 0x000000143d147209 */ /* 0x000fe20007810000 */
        /* <DEDUP_REMOVED lines=14> */
[----:B------:R-:W-:-:S02]  /*15b10*/  FFMA.FTZ R233, R237, R34, -R56 ;  /* 0x00000022ede97223 */ /* 0x000fc40000010838 */
[----:B------:R-:W-:Y:S01]  /*15b20*/  FMNMX.FTZ R20, R67, R20, !PT ;  /* 0x0000001443147209 */ /* 0x000fe20007810000 */
[----:B------:R-:W1:Y:S08]  /*15b30*/  MUFU.TANH R171, R171 ;  /* 0x000000ab00ab7308 */ /* 0x000e700000002400 */
[----:B------:R-:W-:Y:S01]  /*15b40*/  MUFU.EX2 R172, R172 ;  /* 0x000000ac00ac7308 */ /* 0x000fe20000000800 */
[----:B0-----:R-:W-:-:S04]  /*15b50*/  FMNMX.FTZ R20, R169, R20, !PT ;  /* 0x00000014a9147209 */ /* 0x001fc80007810000 */
[----:B------:R-:W-:-:S03]  /*15b60*/  FMNMX.FTZ R20, R71, R20, !PT ;  /* 0x0000001447147209 */ /* 0x000fc60007810000 */
[----:B------:R-:W-:Y:S01]  /*15b70*/  MUFU.EX2 R37, R37 ;  /* 0x0000002500257308 */ /* 0x000fe20000000800 */
[----:B-1----:R-:W-:-:S04]  /*15b80*/  FMNMX.FTZ R20, R171, R20, !PT ;  /* 0x00000014ab147209 */ /* 0x002fc80007810000 */
[----:B------:R-:W-:Y:S01]  /*15b90*/  FMNMX.FTZ R7, R75, R20, !PT ;  /* 0x000000144b077209 */ /* 0x000fe20007810000 */
[----:B------:R-:W-:Y:S02]  /*15ba0*/  FFMA.FTZ R20, R175, R34, -R56 ;  /* 0x00000022af147223 */ /* 0x000fe40000010838 */
        /* <DEDUP_REMOVED lines=14> */
[----:B0-----:R-:W-:Y:S01]  /*15c90*/  FMNMX.FTZ R7, R8, R7, !PT ;  /* 0x0000000708077209 */ /* 0x001fe20007810000 */
[----:B------:R-:W-:-:S06]  /*15ca0*/  VIADD R8, R6, 0x300 ;  /* 0x0000030006087836 */ /* 0x000fcc0000000000 */
        /* <DEDUP_REMOVED lines=8> */
[----:B------:R-:W0:Y:S01]  /*15d30*/  SHFL.BFLY PT, R36, R7, 0x1, 0x1f ;  /* 0x0c201f0007247f89 */ /* 0x000e2200000e0000 */
[-CC-:B------:R-:W-:Y:S01]  /*15d40*/  FFMA.FTZ R27, R32, R34.reuse, -R56.reuse ;  /* 0x00000022201b7223 */ /* 0x180fe20000010838 */
[-CC-:B------:R-:W-:Y:S01]  /*15d50*/  FFMA.FTZ R155, R183, R34.reuse, -R56.reuse ;  /* 0x00000022b79b7223 */ /* 0x180fe20000010838 */
[----:B------:R-:W-:Y:S01]  /*15d60*/  HGMMA.64x128x16.F32.BF16 R88, R156, gdesc[UR8].tnspB, R88, gsb0 ;  /* 0x41e000089c587df0 */ /* 0x000fe20008001858 */
[----:B------:R-:W-:Y:S01]  /*15d70*/  R2UR UR10, R8 ;  /* 0x00000000080a72ca */ /* 0x000fe200000e0000 */
[-CC-:B------:R-:W-:Y:S01]  /*15d80*/  FFMA.FTZ R152, R235, R34.reuse, -R56.reuse ;  /* 0x00000022eb987223 */ /* 0x180fe20000010838 */
[----:B------:R-:W-:Y:S01]  /*15d90*/  R2UR UR11, R9 ;  /* 0x00000000090b72ca */ /* 0x000fe200000e0000 */
[----:B------:R-:W-:Y:S01]  /*15da0*/  FFMA.FTZ R32, R48, R34, -R56 ;  /* 0x0000002230207223 */ /* 0x000fe20000010838 */
[----:B------:R-:W-:Y:S01]  /*15db0*/  VIADD R8, R6, 0x380 ;  /* 0x0000038006087836 */ /* 0x000fe20000000000 */
[----:B------:R-:W-:Y:S01]  /*15dc0*/  MUFU.EX2 R153, R153 ;  /* 0x0000009900997308 */ /* 0x000fe20000000800 */
[----:B------:R-:W-:Y:S01]  /*15dd0*/  FADD.FTZ R48, R182, R3 ;  /* 0x00000003b6307221 */ /* 0x000fe20000010000 */
[----:B------:R-:W-:-:S06]  /*15de0*/  F2FP.BF16.F32.PACK_AB R182, R21, R182 ;  /* 0x000000b615b6723e */ /* 0x000fcc00000010ff */
[----:B------:R-:W-:Y:S01]  /*15df0*/  MUFU.EX2 R27, R27 ;  /* 0x0000001b001b7308 */ /* 0x000fe20000000800 */
[----:B0-----:R-:W-:-:S07]  /*15e00*/  FMNMX.FTZ R7, R7, R36, !PT ;  /* 0x0000002407077209 */ /* 0x001fce0007810000 */
[----:B------:R-:W-:Y:S01]  /*15e10*/  MUFU.EX2 R155, R155 ;  /* 0x0000009b009b7308 */ /* 0x000fe20000000800 */
[C---:B------:R-:W-:Y:S01]  /*15e20*/  FADD.FTZ R9, -R7.reuse, R5 ;  /* 0x0000000507097221 */ /* 0x040fe20000010100 */
[----:B------:R-:W-:-:S03]  /*15e30*/  FMUL.FTZ R36, R7, R34 ;  /* 0x0000002207247220 */ /* 0x000fc60000410000 */
[-C--:B------:R-:W-:Y:S01]  /*15e40*/  FMUL.FTZ R9, R9, R34.reuse ;  /* 0x0000002209097220 */ /* 0x080fe20000410000 */
[-CC-:B------:R-:W-:Y:S01]  /*15e50*/  FFMA.FTZ R14, R14, R34.reuse, -R36.reuse ;  /* 0x000000220e0e7223 */ /* 0x180fe20000010824 */
[-CC-:B------:R-:W-:Y:S01]  /*15e60*/  FFMA.FTZ R181, R15, R34.reuse, -R36.reuse ;  /* 0x000000220fb57223 */ /* 0x180fe20000010824 */
[-CC-:B------:R-:W-:Y:S01]  /*15e70*/  FFMA.FTZ R183, R24, R34.reuse, -R36.reuse ;  /* 0x0000002218b77223 */ /* 0x180fe20000010824 */
[-C--:B------:R-:W-:Y:S01]  /*15e80*/  FFMA.FTZ R24, R25, R34.reuse, -R36 ;  /* 0x0000002219187223 */ /* 0x080fe20000010824 */
[----:B------:R-:W-:Y:S02]  /*15e90*/  @!P1 IMAD R25, R184, 0x8, R2 ;  /* 0x00000008b8199824 */ /* 0x000fe400078e0202 */
[-CC-:B------:R-:W-:Y:S01]  /*15ea0*/  FFMA.FTZ R177, R28, R34.reuse, -R36.reuse ;  /* 0x000000221cb17223 */ /* 0x180fe20000010824 */
[----:B------:R-:W-:Y:S01]  /*15eb0*/  MUFU.EX2 R14, R14 ;  /* 0x0000000e000e7308 */ /* 0x000fe20000000800 */
[----:B------:R-:W-:Y:S01]  /*15ec0*/  FFMA.FTZ R28, R29, R34, -R36 ;  /* 0x000000221d1c7223 */ /* 0x000fe20000010824 */
[----:B------:R-:W-:-:S02]  /*15ed0*/  @!P1 VIADD R29, R25, 0x28840 ;  /* 0x00028840191d9836 */ /* 0x000fc40000000000 */
[-CC-:B------:R-:W-:Y:S01]  /*15ee0*/  FFMA.FTZ R179, R31, R34.reuse, -R36.reuse ;  /* 0x000000221fb37223 */ /* 0x180fe20000010824 */
[----:B------:R-:W-:Y:S01]  /*15ef0*/  IADD3 R31, -R192, 0xb, RZ ;  /* 0x0000000bc01f7810 */ /* 0x000fe20007ffe1ff */
[-CC-:B------:R-:W-:Y:S01]  /*15f00*/  FFMA.FTZ R175, R45, R34.reuse, -R36.reuse ;  /* 0x000000222daf7223 */ /* 0x180fe20000010824 */
[-CC-:B------:R-:W-:Y:S01]  /*15f10*/  FFMA.FTZ R42, R47, R34.reuse, -R36.reuse ;  /* 0x000000222f2a7223 */ /* 0x180fe20000010824 */
[----:B------:R-:W-:Y:S01]  /*15f20*/  @!P1 PRMT R29, RZ, 0x654, R29 ;  /* 0x00000654ff1d9816 */ /* 0x000fe2000000001d */
        /* <DEDUP_REMOVED lines=12> */
[----:B------:R-:W-:-:S04]  /*15ff0*/  FFMA.FTZ R54, R54, R34, -R36 ;  /* 0x0000002236367223 */ /* 0x000fc80000010824 */
        /* <DEDUP_REMOVED lines=19> */
[-CC-:B------:R-:W-:Y:S01]  /*16130*/  FFMA.FTZ R73, R44, R34.reuse, -R56.reuse ;  /* 0x000000222c497223 */ /* 0x180fe20000010838 */
[-C--:B------:R-:W-:Y:S01]  /*16140*/  FFMA.FTZ R56, R81, R34.reuse, -R56 ;  /* 0x0000002251387223 */ /* 0x080fe20000010838 */
[----:B------:R-:W-:Y:S01]  /*16150*/  R2UR UR10, R8 ;  /* 0x00000000080a72ca */ /* 0x000fe200000e0000 */
[----:B------:R0:W1:Y:S01]  /*16160*/  MUFU.EX2 R81, R9 ;  /* 0x0000000900517308 */ /* 0x0000620000000800 */
[-CC-:B------:R-:W-:Y:S01]  /*16170*/  FFMA.FTZ R38, R33, R34.reuse, -R36.reuse ;  /* 0x0000002221267223 */ /* 0x180fe20000010824 */
[-CC-:B------:R-:W-:Y:S01]  /*16180*/  FFMA.FTZ R173, R39, R34.reuse, -R36.reuse ;  /* 0x0000002227ad7223 */ /* 0x180fe20000010824 */
[-CC-:B------:R-:W-:Y:S01]  /*16190*/  FFMA.FTZ R40, R43, R34.reuse, -R36.reuse ;  /* 0x000000222b287223 */ /* 0x180fe20000010824 */
[-CC-:B------:R-:W-:Y:S01]  /*161a0*/  FFMA.FTZ R44, R51, R34.reuse, -R36.reuse ;  /* 0x00000022332c7223 */ /* 0x180fe20000010824 */
[----:B------:R-:W-:-:S03]  /*161b0*/  FFMA.FTZ R8, R57, R34, -R36 ;  /* 0x0000002239087223 */ /* 0x000fc60000010824 */
[----:B------:R-:W-:Y:S01]  /*161c0*/  MUFU.EX2 R38, R38 ;  /* 0x0000002600267308 */ /* 0x000fe20000000800 */
[----:B0-----:R-:W-:-:S05]  /*161d0*/  IMAD.MOV.U32 R9, RZ, RZ, 0x40000040 ;  /* 0x40000040ff097424 */ /* 0x001fca00078e00ff */
[----:B------:R-:W-:Y:S01]  /*161e0*/  R2UR UR11, R9 ;  /* 0x00000000090b72ca */ /* 0x000fe200000e0000 */
[----:B------:R-:W-:Y:S01]  /*161f0*/  FFMA.FTZ R9, R55, R34, -R36 ;  /* 0x0000002237097223 */ /* 0x000fe20000010824 */
[----:B------:R-:W-:Y:S01]  /*16200*/  MUFU.EX2 R173, R173 ;  /* 0x000000ad00ad7308 */ /* 0x000fe20000000800 */
[----:B-1----:R-:W-:-:S04]  /*16210*/  FFMA.FTZ R46, R81, R0, R14 ;  /* 0x00000000512e7223 */ /* 0x002fc8000001000e */
[C---:B------:R-:W-:Y:S01]  /*16220*/  FADD.FTZ R46, R181.reuse, R46 ;  /* 0x0000002eb52e7221 */ /* 0x040fe20000010000 */
[----:B------:R-:W-:Y:S02]  /*16230*/  F2FP.BF16.F32.PACK_AB R181, R181, R14 ;  /* 0x0000000eb5b5723e */ /* 0x000fe400000010ff */
[----:B------:R-:W-:Y:S08]  /*16240*/  MUFU.EX2 R5, R56 ;  /* 0x0000003800057308 */ /* 0x000ff00000000800 */
[----:B------:R-:W-:Y:S08]  /*16250*/  MUFU.EX2 R40, R40 ;  /* 0x0000002800287308 */ /* 0x000ff00000000800 */
[----:B------:R-:W-:Y:S08]  /*16260*/  MUFU.EX2 R44, R44 ;  /* 0x0000002c002c7308 */ /* 0x000ff00000000800 */
[----:B------:R-:W0:Y:S08]  /*16270*/  MUFU.EX2 R9, R9 ;  /* 0x0000000900097308 */ /* 0x000e300000000800 */
[----:B------:R-:W-:Y:S08]  /*16280*/  MUFU.EX2 R8, R8 ;  /* 0x0000000800087308 */ /* 0x000ff00000000800 */
[----:B------:R-:W-:Y:S08]  /*16290*/  MUFU.EX2 R0, R61 ;  /* 0x0000003d00007308 */ /* 0x000ff00000000800 */
[----:B------:R-:W-:Y:S08]  /*162a0*/  MUFU.EX2 R157, R157 ;  /* 0x0000009d009d7308 */ /* 0x000ff00000000800 */
[----:B------:R-:W-:Y:S08]  /*162b0*/  MUFU.EX2 R3, R3 ;  /* 0x0000000300037308 */ /* 0x000ff00000000800 */
[----:B------:R-:W-:Y:S08]  /*162c0*/  MUFU.EX2 R156, R156 ;  /* 0x0000009c009c7308 */ /* 0x000ff00000000800 */
[----:B------:R-:W-:Y:S08]  /*162d0*/  MUFU.EX2 R158, R158 ;  /* 0x0000009e009e7308 */ /* 0x000ff00000000800 */
[----:B------:R-:W-:Y:S08]  /*162e0*/  MUFU.EX2 R159, R159 ;  /* 0x0000009f009f7308 */ /* 0x000ff00000000800 */
[----:B------:R-:W1:Y:S08]  /*162f0*/  MUFU.EX2 R69, R69 ;  /* 0x0000004500457308 */ /* 0x000e700000000800 */
[----:B------:R-:W-:Y:S08]  /*16300*/  MUFU.EX2 R50, R50 ;  /* 0x0000003200327308 */ /* 0x000ff00000000800 */
[----:B------:R-:W2:Y:S08]  /*16310*/  MUFU.EX2 R73, R73 ;  /* 0x0000004900497308 */ /* 0x000eb00000000800 */
[----:B------:R-:W3:Y:S01]  /*16320*/  MUFU.EX2 R79, R79 ;  /* 0x0000004f004f7308 */ /* 0x000ee20000000800 */
[----:B------:R-:W-:-:S02]  /*16330*/  WARPGROUP.DEPBAR.LE gsb0, 0x0 ;  /* 0x00008000000079c5 */ /* 0x000fc40000010000 */
[----:B------:R-:W-:Y:S01]  /*16340*/  WARPGROUP.ARRIVE ;  /* 0x00000000000079c5 */ /* 0x000fe20000000000 */
[----:B------:R-:W-:Y:S01]  /*16350*/  FFMA.FTZ R161, R171, R34, -R36 ;  /* 0x00000022aba17223 */ /* 0x000fe20000010824 */
[----:B0-----:R-:W-:-:S03]  /*16360*/  F2FP.BF16.F32.PACK_AB R171, R9, R6 ;  /* 0x0000000609ab723e */ /* 0x001fc600000010ff */
[----:B------:R-:W-:Y:S01]  /*16370*/  MUFU.EX2 R52, R52 ;  /* 0x0000003400347308 */ /* 0x000fe20000000800 */
[----:B-1----:R-:W-:Y:S01]  /*16380*/  F2FP.BF16.F32.PACK_AB R160, R69, R20 ;  /* 0x0000001445a0723e */ /* 0x002fe200000010ff */
[----:B------:R-:W-:Y:S01]  /*16390*/  HGMMA.64x128x16.F32.BF16 R88, R164, gdesc[UR8].tnspB, R88, gsb0 ;  /* 0x41e00008a4587df0 */ /* 0x000fe20008001858 */
[----:B--2---:R-:W-:-:S05]  /*163a0*/  F2FP.BF16.F32.PACK_AB R162, R73, R26 ;  /* 0x0000001a49a2723e */ /* 0x004fca00000010ff */
[----:B------:R-:W-:Y:S01]  /*163b0*/  MUFU.EX2 R161, R161 ;  /* 0x000000a100a17308 */ /* 0x000fe20000000800 */
[----:B---3--:R-:W-:-:S07]  /*163c0*/  F2FP.BF16.F32.PACK_AB R163, R79, R50 ;  /* 0x000000324fa3723e */ /* 0x008fce00000010ff */
[----:B------:R-:W-:Y:S08]  /*163d0*/  MUFU.EX2 R83, R83 ;  /* 0x0000005300537308 */ /* 0x000ff00000000800 */
[----:B------:R-:W0:Y:S08]  /*163e0*/  MUFU.EX2 R32, R32 ;  /* 0x0000002000207308 */ /* 0x000e300000000800 */
[----:B------:R-:W-:Y:S01]  /*163f0*/  MUFU.EX2 R54, R54 ;  /* 0x0000003600367308 */ /* 0x000fe20000000800 */
[----:B------:R-:W-:-:S02]  /*16400*/  WARPGROUP.DEPBAR.LE gsb0, 0x0 ;  /* 0x00008000000079c5 */ /* 0x000fc40000010000 */
[----:B------:R1:W-:Y:S06]  /*16410*/  BAR.ARV R31, 0x100 ;  /* 0x0004001f0000751d */ /* 0x0003ec0000002000 */
[----:B------:R2:W-:Y:S01]  /*16420*/  @!P1 SYNCS.ARRIVE.TRANS64.RED.A1T0 RZ, [R29+URZ], RZ ;  /* 0x000000ff1dff99a7 */ /* 0x0005e2000810043f */
[----:B0-----:R-:W-:Y:S01]  /*16430*/  F2FP.BF16.F32.PACK_AB R166, R5, R32 ;  /* 0x0000002005a6723e */ /* 0x001fe200000010ff */
[-C--:B------:R-:W-:Y:S01]  /*16440*/  FMUL.FTZ R88, R88, R10.reuse ;  /* 0x0000000a58587220 */ /* 0x080fe20000410000 */
[-C--:B------:R-:W-:Y:S01]  /*16450*/  FMUL.FTZ R89, R89, R10.reuse ;  /* 0x0000000a59597220 */ /* 0x080fe20000410000 */
[-C--:B------:R-:W-:Y:S01]  /*16460*/  FMUL.FTZ R92, R92, R10.reuse ;  /* 0x0000000a5c5c7220 */ /* 0x080fe20000410000 */
[-C--:B------:R-:W-:Y:S01]  /*16470*/  FMUL.FTZ R93, R93, R10.reuse ;  /* 0x0000000a5d5d7220 */ /* 0x080fe20000410000 */
[-C--:B------:R-:W-:Y:S01]  /*16480*/  FMUL.FTZ R96, R96, R10.reuse ;  /* 0x0000000a60607220 */ /* 0x080fe20000410000 */
[----:B------:R-:W-:Y:S01]  /*16490*/  FMUL.FTZ R97, R97, R10 ;  /* 0x0000000a61617220 */ /* 0x000fe20000410000 */
[----:B--2---:R-:W-:-:S02]  /*164a0*/  @!P1 IMAD R29, R11, 0x8, R2 ;  /* 0x000000080b1d9824 */ /* 0x004fc400078e0202 */
[----:B------:R-:W-:Y:S01]  /*164b0*/  FADD.FTZ R11, R183, R46 ;  /* 0x0000002eb70b7221 */ /* 0x000fe20000010000 */
[----:B------:R-:W-:Y:S01]  /*164c0*/  F2FP.BF16.F32.PACK_AB R183, R24, R183 ;  /* 0x000000b718b7723e */ /* 0x000fe200000010ff */
[----:B------:R-:W-:Y:S01]  /*164d0*/  FMUL.FTZ R100, R100, R10 ;  /* 0x0000000a64647220 */ /* 0x000fe20000410000 */
[----:B------:R-:W-:Y:S02]  /*164e0*/  @!P1 VIADD R29, R29, 0x28860 ;  /* 0x000288601d1d9836 */ /* 0x000fe40000000000 */
[----:B------:R-:W-:Y:S01]  /*164f0*/  FADD.FTZ R46, R24, R11 ;  /* 0x0000000b182e7221 */ /* 0x000fe20000010000 */
[----:B------:R-:W-:Y:S01]  /*16500*/  FFMA.FTZ R11, R85, R34, -R36 ;  /* 0x00000022550b7223 */ /* 0x000fe20000010824 */
[-C--:B------:R-:W-:Y:S01]  /*16510*/  FMUL.FTZ R101, R101, R10.reuse ;  /* 0x0000000a65657220 */ /* 0x080fe20000410000 */
[-C--:B------:R-:W-:Y:S01]  /*16520*/  FMUL.FTZ R104, R104, R10.reuse ;  /* 0x0000000a68687220 */ /* 0x080fe20000410000 */
[----:B-1----:R-:W-:Y:S01]  /*16530*/  @!P1 PRMT R31, RZ, 0x654, R29 ;  /* 0x00000654ff1f9816 */ /* 0x002fe2000000001d */
[----:B------:R-:W-:Y:S01]  /*16540*/  FADD.FTZ R29, R21, R48 ;  /* 0x00000030151d7221 */ /* 0x000fe20000010000 */
[----:B------:R-:W-:Y:S01]  /*16550*/  FMUL.FTZ R105, R105, R10 ;  /* 0x0000000a69697220 */ /* 0x000fe20000410000 */
[----:B------:R-:W-:Y:S01]  /*16560*/  MUFU.EX2 R11, R11 ;  /* 0x0000000b000b7308 */ /* 0x000fe20000000800 */
[----:B------:R0:W-:Y:S01]  /*16570*/  @!P1 SYNCS.ARRIVE.TRANS64.RED.A1T0 RZ, [R31+URZ], RZ ;  /* 0x000000ff1fff99a7 */ /* 0x0001e2000810043f */
[----:B------:R-:W-:Y:S01]  /*16580*/  FADD.FTZ R48, R176, R29 ;  /* 0x0000001db0307221 */ /* 0x000fe20000010000 */
[----:B------:R-:W-:Y:S01]  /*16590*/  FADD.FTZ R29, R177, R46 ;  /* 0x0000002eb11d7221 */ /* 0x000fe20000010000 */
[--C-:B------:R-:W-:Y:S01]  /*165a0*/  FFMA.FTZ R46, R67, R34, -R36.reuse ;  /* 0x00000022432e7223 */ /* 0x100fe20000010824 */
[----:B------:R-:W-:Y:S01]  /*165b0*/  F2FP.BF16.F32.PACK_AB R177, R28, R177 ;  /* 0x000000b11cb1723e */ /* 0x000fe200000010ff */
[----:B------:R-:W-:Y:S01]  /*165c0*/  FMUL.FTZ R108, R108, R10 ;  /* 0x0000000a6c6c7220 */ /* 0x000fe20000410000 */
[----:B------:R-:W-:Y:S01]  /*165d0*/  FADD.FTZ R56, R28, R29 ;  /* 0x0000001d1c387221 */ /* 0x000fe20000010000 */
[-C--:B------:R-:W-:Y:S01]  /*165e0*/  FFMA.FTZ R29, R169, R34.reuse, -R36 ;  /* 0x00000022a91d7223 */ /* 0x080fe20000010824 */
[----:B0-----:R-:W-:Y:S01]  /*165f0*/  FADD.FTZ R31, R153, R48 ;  /* 0x00000030991f7221 */ /* 0x001fe20000010000 */
[----:B------:R-:W0:Y:S01]  /*16600*/  MUFU.EX2 R46, R46 ;  /* 0x0000002e002e7308 */ /* 0x000e220000000800 */
[----:B------:R-:W-:Y:S01]  /*16610*/  FFMA.FTZ R48, R71, R34, -R36 ;  /* 0x0000002247307223 */ /* 0x000fe20000010824 */
[----:B------:R-:W-:Y:S01]  /*16620*/  F2FP.BF16.F32.PACK_AB R169, R44, R15 ;  /* 0x0000000f2ca9723e */ /* 0x000fe200000010ff */
[----:B------:R-:W-:Y:S01]  /*16630*/  FADD.FTZ R58, R178, R31 ;  /* 0x0000001fb23a7221 */ /* 0x000fe20000010000 */
[----:B------:R-:W-:Y:S01]  /*16640*/  FADD.FTZ R31, R179, R56 ;  /* 0x00000038b31f7221 */ /* 0x000fe20000010000 */
[----:B------:R-:W-:Y:S01]  /*16650*/  F2FP.BF16.F32.PACK_AB R176, R153, R176 ;  /* 0x000000b099b0723e */ /* 0x000fe200000010ff */
[----:B------:R-:W-:Y:S01]  /*16660*/  FFMA.FTZ R36, R87, R34, -R36 ;  /* 0x0000002257247223 */ /* 0x000fe20000010824 */
[----:B------:R-:W-:Y:S01]  /*16670*/  FADD.FTZ R33, R27, R58 ;  /* 0x0000003a1b217221 */ /* 0x000fe20000010000 */
[----:B------:R-:W-:Y:S01]  /*16680*/  FADD.FTZ R56, R38, R31 ;  /* 0x0000001f26387221 */ /* 0x000fe20000010000 */
[----:B------:R-:W1:Y:S01]  /*16690*/  MUFU.EX2 R29, R29 ;  /* 0x0000001d001d7308 */ /* 0x000e620000000800 */
[----:B------:R-:W-:Y:S01]  /*166a0*/  F2FP.BF16.F32.PACK_AB R153, R25, R8 ;  /* 0x000000081999723e */ /* 0x000fe200000010ff */
        /* <DEDUP_REMOVED lines=10> */
[C---:B------:R-:W-:Y:S01]  /*16750*/  F2FP.BF16.F32.PACK_AB R174, R155.reuse, R174 ;  /* 0x000000ae9bae723e */ /* 0x040fe200000010ff */
[----:B------:R-:W-:Y:S01]  /*16760*/  FMUL.FTZ R116, R116, R10 ;  /* 0x0000000a74747220 */ /* 0x000fe20000410000 */
[----:B------:R-:W-:Y:S01]  /*16770*/  FADD.FTZ R33, R155, R58 ;  /* 0x0000003a9b217221 */ /* 0x000fe20000010000 */
[----:B------:R-:W-:Y:S01]  /*16780*/  FADD.FTZ R56, R42, R31 ;  /* 0x0000001f2a387221 */ /* 0x000fe20000010000 */
[----:B------:R-:W-:Y:S01]  /*16790*/  F2FP.BF16.F32.PACK_AB R155, R3, R0 ;  /* 0x00000000039b723e */ /* 0x000fe200000010ff */
[----:B------:R-:W-:Y:S01]  /*167a0*/  MUFU.EX2 R36, R36 ;  /* 0x0000002400247308 */ /* 0x000fe20000000800 */
        /* <DEDUP_REMOVED lines=41> */
[----:B-1----:R-:W-:Y:S01]  /*16a40*/  FADD.FTZ R9, R29, R24 ;  /* 0x000000181d097221 */ /* 0x002fe20000010000 */
[C---:B------:R-:W-:Y:S01]  /*16a50*/  F2FP.BF16.F32.PACK_AB R158, R159.reuse, R158 ;  /* 0x0000009e9f9e723e */ /* 0x040fe200000010ff */
[-C--:B------:R-:W-:Y:S01]  /*16a60*/  FMUL.FTZ R90, R90, R81.reuse ;  /* 0x000000515a5a7220 */ /* 0x080fe20000410000 */
[----:B------:R-:W-:Y:S01]  /*16a70*/  FADD.FTZ R13, R159, R28 ;  /* 0x0000001c9f0d7221 */ /* 0x000fe20000010000 */
[----:B--2---:R-:W-:Y:S01]  /*16a80*/  FADD.FTZ R6, R48, R9 ;  /* 0x0000000930067221 */ /* 0x004fe20000010000 */
[----:B------:R-:W-:Y:S01]  /*16a90*/  F2FP.BF16.F32.PACK_AB R178, R27, R178 ;  /* 0x000000b21bb2723e */ /* 0x000fe200000010ff */
[----:B------:R-:W-:Y:S01]  /*16aa0*/  FMUL.FTZ R91, R91, R81 ;  /* 0x000000515b5b7220 */ /* 0x000fe20000410000 */
[----:B------:R-:W-:Y:S01]  /*16ab0*/  FADD.FTZ R8, R20, R13 ;  /* 0x0000000d14087221 */ /* 0x000fe20000010000 */
[----:B------:R-:W-:Y:S01]  /*16ac0*/  FADD.FTZ R9, R161, R6 ;  /* 0x00000006a1097221 */ /* 0x000fe20000010000 */
[----:B------:R-:W-:Y:S01]  /*16ad0*/  F2FP.BF16.F32.PACK_AB R179, R38, R179 ;  /* 0x000000b326b3723e */ /* 0x000fe200000010ff */
[-C--:B------:R-:W-:Y:S01]  /*16ae0*/  FMUL.FTZ R94, R94, R81.reuse ;  /* 0x000000515e5e7220 */ /* 0x080fe20000410000 */
[----:B------:R-:W-:Y:S01]  /*16af0*/  FADD.FTZ R3, R69, R8 ;  /* 0x0000000845037221 */ /* 0x000fe20000010000 */
[----:B---3--:R-:W-:Y:S01]  /*16b00*/  FADD.FTZ R9, R14, R9 ;  /* 0x000000090e097221 */ /* 0x008fe20000010000 */
        /* <DEDUP_REMOVED lines=24> */
[----:B------:R-:W-:Y:S01]  /*16c90*/  FADD.FTZ R0, R36, R9 ;  /* 0x0000000924007221 */ /* 0x000fe20000010000 */
        /* <DEDUP_REMOVED lines=33> */
.L_x_9568:
[----:B------:R-:W-:Y:S05]  /*16eb0*/  WARPSYNC.ALL ;  /* 0x0000000000007948 */ /* 0x000fea0003800000 */
[----:B------:R-:W-:Y:S06]  /*16ec0*/  BAR.ARV 0x8, 0x180 ;  /* 0x0206000000007b1d */ /* 0x000fec0000002000 */
[----:B------:R-:W-:Y:S05]  /*16ed0*/  @!P0 BRA `(.L_x_9579) ;  /* 0x0000000000048947 */ /* 0x000fea0003800000 */
[----:B------:R-:W-:Y:S01]  /*16ee0*/  BPT.TRAP 0x1 ;  /* 0x000000040000795c */ /* 0x000fe20000300000 */
.L_x_9579:
[----:B------:R-:W-:Y:S01]  /*16ef0*/  IMAD R11, R184, 0x8, R2 ;  /* 0x00000008b80b7824 */ /* 0x000fe200078e0202 */
[----:B------:R-:W-:-:S04]  /*16f00*/  SHF.L.U32 R4, R186, 0x1f, RZ ;  /* 0x0000001fba047819 */ /* 0x000fc800000006ff */
[----:B------:R0:W1:Y:S01]  /*16f10*/  SYNCS.PHASECHK.TRANS64.TRYWAIT P2, [R11+URZ+0x28850], R4 ;  /* 0x028850040b0075a7 */ /* 0x000062000804017f */
[----:B------:R-:W-:Y:S05]  /*16f20*/  @!P0 BRA `(.L_x_9580) ;  /* 0x0000000000048947 */ /* 0x000fea0003800000 */
[----:B------:R-:W-:Y:S01]  /*16f30*/  BPT.TRAP 0x1 ;  /* 0x000000040000795c */ /* 0x000fe20000300000 */
.L_x_9580:
[----:B------:R-:W-:-:S05]  /*16f40*/  VIADD R2, R2, 0x400 ;  /* 0x0000040002027836 */ /* 0x000fca0000000000 */
[----:B------:R-:W-:-:S04]  /*16f50*/  SHF.R.U32.HI R2, RZ, 0x4, R2 ;  /* 0x00000004ff027819 */ /* 0x000fc80000011602 */
[----:B------:R-:W-:-:S04]  /*16f60*/  LOP3.LUT R2, R2, 0x3fff, RZ, 0xc0, !PT ;  /* 0x00003fff02027812 */ /* 0x000fc800078ec0ff */
[----:B------:R-:W-:Y:S01]  /*16f70*/  LOP3.LUT R5, R2, 0x4000000, RZ, 0xfc, !PT ;  /* 0x0400000002057812 */ /* 0x000fe200078efcff */
[----:B-1----:R-:W-:Y:S06]  /*16f80*/  @P2 BRA `(.L_x_9581) ;  /* 0x0000000000082947 */ /* 0x002fec0003800000 */
[----:B------:R-:W1:Y:S02]  /*16f90*/  SYNCS.PHASECHK.TRANS64.TRYWAIT P0, [R11+URZ+0x28850], R4 ;  /* 0x028850040b0075a7 */ /* 0x000e64000800017f */
[----:B-1----:R-:W-:Y:S05]  /*16fa0*/  @!P0 BRA `(.L_x_9582) ;  /* 0x000000b800108947 */ /* 0x002fea0003800000 */
.L_x_9581:
        /* <DEDUP_REMOVED lines=10> */
[----:B------:R-:W-:Y:S02]  /*17050*/  VIADD R184, R184, 0x1 ;  /* 0x00000001b8b87836 */ /* 0x000fe40000000000 */
[----:B------:R-:W-:Y:S02]  /*17060*/  @!P1 VIADD R10, R11, 0x28860 ;  /* 0x000288600b0a9836 */ /* 0x000fe40000000000 */
[----:B------:R-:W-:Y:S01]  /*17070*/  VIADD R214, R214, 0x1 ;  /* 0x00000001d6d67836 */ /* 0x000fe20000000000 */
[----:B------:R-:W-:Y:S02]  /*17080*/  ISETP.NE.AND P0, PT, R184, 0x2, PT ;  /* 0x00000002b800780c */ /* 0x000fe40003f05270 */
[----:B------:R-:W-:Y:S01]  /*17090*/  @!P1 PRMT R10, RZ, 0x654, R10 ;  /* 0x00000654ff0a9816 */ /* 0x000fe2000000000a */
        /* <DEDUP_REMOVED lines=106> */
[----:B------:R-:W-:Y:S01]  /*17740*/  PLOP3.LUT P1, PT, PT, PT, PT, 0x8, 0x0 ;  /* 0x000000000000781c */ /* 0x000fe20003f2e170 */
        /* <DEDUP_REMOVED lines=32> */
.L_x_9499:
        /* <DEDUP_REMOVED lines=13> */
[----:B------:R-:W-:Y:S01]  /*17a20*/  F2FP.BF16.F32.PACK_AB R10, R93, R10 ;  /* 0x0000000a5d0a723e */ /* 0x000fe200000010ff */
[----:B------:R-:W-:Y:S01]  /*17a30*/  IMAD.MOV.U32 R48, RZ, RZ, RZ ;  /* 0x000000ffff307224 */ /* 0x000fe200078e00ff */
[----:B------:R-:W-:Y:S02]  /*17a40*/  F2FP.BF16.F32.PACK_AB R11, R11, R94 ;  /* 0x0000005e0b0b723e */ /* 0x000fe400000010ff */
[----:B------:R-:W-:Y:S01]  /*17a50*/  F2FP.BF16.F32.PACK_AB R34, R133, R34 ;  /* 0x000000228522723e */ /* 0x000fe200000010ff */
[----:B------:R-:W-:Y:S01]  /*17a60*/  ULDC.64 UR4, c[0x0][0xc00] ;  /* 0x0003000000047ab9 */ /* 0x000fe20000000a00 */
[----:B------:R-:W-:Y:S01]  /*17a70*/  F2FP.BF16.F32.PACK_AB R36, R137, R36 ;  /* 0x000000248924723e */ /* 0x000fe200000010ff */
[----:B------:R-:W3:Y:S01]  /*17a80*/  LDC R55, c[0x0][0xbe8] ;  /* 0x0002fa00ff377b82 */ /* 0x000ee20000000800 */
[----:B------:R-:W-:-:S02]  /*17a90*/  F2FP.BF16.F32.PACK_AB R38, R141, R38 ;  /* 0x000000268d26723e */ /* 0x000fc400000010ff */
[----:B------:R-:W-:Y:S02]  /*17aa0*/  F2FP.BF16.F32.PACK_AB R39, R39, R142 ;  /* 0x0000008e2727723e */ /* 0x000fe400000010ff */
[----:B------:R-:W-:Y:S02]  /*17ab0*/  MOV R20, R2 ;  /* 0x0000000200147202 */ /* 0x000fe40000000f00 */
[----:B--2---:R-:W-:-:S03]  /*17ac0*/  MOV R21, R5 ;  /* 0x0000000500157202 */ /* 0x004fc60000000f00 */
[----:B------:R-:W-:-:S03]  /*17ad0*/  IMAD.WIDE R8, R226, 0x2, R20 ;  /* 0x00000002e2087825 */ /* 0x000fc600078e0214 */
[C---:B------:R-:W-:Y:S02]  /*17ae0*/  IADD3 R41, P5, R8.reuse, 0x20, RZ ;  /* 0x0000002008297810 */ /* 0x040fe40007fbe0ff */
[C---:B------:R-:W-:Y:S02]  /*17af0*/  LOP3.LUT R33, R8.reuse, 0x380, RZ, 0xc0, !PT ;  /* 0x0000038008217812 */ /* 0x040fe400078ec0ff */
[C---:B------:R-:W-:Y:S01]  /*17b00*/  IADD3 R43, P0, R8.reuse, 0x40, RZ ;  /* 0x00000040082b7810 */ /* 0x040fe20007f1e0ff */
[--C-:B------:R-:W-:Y:S01]  /*17b10*/  IMAD.X R5, RZ, RZ, R9.reuse, P5 ;  /* 0x000000ffff057224 */ /* 0x100fe200028e0609 */
[C---:B------:R-:W-:Y:S02]  /*17b20*/  IADD3 R53, P5, R8.reuse, 0x4060, RZ ;  /* 0x0000406008357810 */ /* 0x040fe40007fbe0ff */
[----:B------:R-:W-:Y:S01]  /*17b30*/  IADD3 R45, P1, R8, 0x60, RZ ;  /* 0x00000060082d7810 */ /* 0x000fe20007f3e0ff */
[----:B------:R-:W-:Y:S01]  /*17b40*/  IMAD.X R7, RZ, RZ, R9, P0 ;  /* 0x000000ffff077224 */ /* 0x000fe200000e0609 */
[----:B-1----:R-:W-:-:S02]  /*17b50*/  LOP3.LUT R28, R53, 0x380, RZ, 0xc0, !PT ;  /* 0x00000380351c7812 */ /* 0x002fc400078ec0ff */
[----:B------:R-:W-:Y:S01]  /*17b60*/  SHF.R.U64 R33, R33, 0x3, RZ ;  /* 0x0000000321217819 */ /* 0x000fe200000012ff */
[--C-:B------:R-:W-:Y:S01]  /*17b70*/  IMAD.X R13, RZ, RZ, R9.reuse, P1 ;  /* 0x000000ffff0d7224 */ /* 0x100fe200008e0609 */
[----:B------:R-:W-:Y:S02]  /*17b80*/  LOP3.LUT R4, R41, 0x380, RZ, 0xc0, !PT ;  /* 0x0000038029047812 */ /* 0x000fe400078ec0ff */
[----:B------:R-:W-:Y:S02]  /*17b90*/  LOP3.LUT R6, R43, 0x380, RZ, 0xc0, !PT ;  /* 0x000003802b067812 */ /* 0x000fe400078ec0ff */
[C---:B------:R-:W-:Y:S02]  /*17ba0*/  IADD3 R47, P2, R8.reuse, 0x4000, RZ ;  /* 0x00004000082f7810 */ /* 0x040fe40007f5e0ff */
[C---:B------:R-:W-:Y:S02]  /*17bb0*/  IADD3 R49, P3, R8.reuse, 0x4020, RZ ;  /* 0x0000402008317810 */ /* 0x040fe40007f7e0ff */
[----:B------:R-:W-:Y:S01]  /*17bc0*/  IADD3 R51, P4, R8, 0x4040, RZ ;  /* 0x0000404008337810 */ /* 0x000fe20007f9e0ff */
[--C-:B------:R-:W-:Y:S01]  /*17bd0*/  IMAD.X R15, RZ, RZ, R9.reuse, P2 ;  /* 0x000000ffff0f7224 */ /* 0x100fe200010e0609 */
[----:B------:R-:W-:Y:S01]  /*17be0*/  SHF.R.U64 R28, R28, 0x3, RZ ;  /* 0x000000031c1c7819 */ /* 0x000fe200000012ff */
[--C-:B------:R-:W-:Y:S01]  /*17bf0*/  IMAD.X R25, RZ, RZ, R9.reuse, P3 ;  /* 0x000000ffff197224 */ /* 0x100fe200018e0609 */
[----:B------:R-:W-:Y:S01]  /*17c00*/  LOP3.LUT R12, R45, 0x380, RZ, 0xc0, !PT ;  /* 0x000003802d0c7812 */ /* 0x000fe200078ec0ff */
[--C-:B------:R-:W-:Y:S01]  /*17c10*/  IMAD.X R27, RZ, RZ, R9.reuse, P4 ;  /* 0x000000ffff1b7224 */ /* 0x100fe200020e0609 */
[----:B------:R-:W-:Y:S01]  /*17c20*/  LOP3.LUT R8, R33, R8, RZ, 0x3c, !PT ;  /* 0x0000000821087212 */ /* 0x000fe200078e3cff */
[----:B------:R-:W-:Y:S01]  /*17c30*/  IMAD.X R33, RZ, RZ, R9, P5 ;  /* 0x000000ffff217224 */ /* 0x000fe200028e0609 */
[----:B------:R-:W-:-:S02]  /*17c40*/  SHF.R.U64 R4, R4, 0x3, RZ ;  /* 0x0000000304047819 */ /* 0x000fc400000012ff */
[----:B------:R-:W-:Y:S02]  /*17c50*/  SHF.R.U64 R6, R6, 0x3, RZ ;  /* 0x0000000306067819 */ /* 0x000fe400000012ff */
[----:B------:R-:W-:Y:S02]  /*17c60*/  LOP3.LUT R14, R47, 0x380, RZ, 0xc0, !PT ;  /* 0x000003802f0e7812 */ /* 0x000fe400078ec0ff */
[----:B------:R-:W-:Y:S02]  /*17c70*/  LOP3.LUT R32, R28, R53, RZ, 0x3c, !PT ;  /* 0x000000351c207212 */ /* 0x000fe400078e3cff */
[----:B------:R-:W-:Y:S02]  /*17c80*/  SHF.R.U64 R12, R12, 0x3, RZ ;  /* 0x000000030c0c7819 */ /* 0x000fe400000012ff */
[----:B------:R-:W-:Y:S02]  /*17c90*/  LOP3.LUT R24, R49, 0x380, RZ, 0xc0, !PT ;  /* 0x0000038031187812 */ /* 0x000fe400078ec0ff */
[----:B------:R-:W-:-:S02]  /*17ca0*/  LOP3.LUT R26, R51, 0x380, RZ, 0xc0, !PT ;  /* 0x00000380331a7812 */ /* 0x000fc400078ec0ff */
[----:B------:R-:W-:Y:S02]  /*17cb0*/  MOV R28, R8 ;  /* 0x00000008001c7202 */ /* 0x000fe40000000f00 */
[----:B------:R-:W-:Y:S02]  /*17cc0*/  LOP3.LUT R4, R4, R41, RZ, 0x3c, !PT ;  /* 0x0000002904047212 */ /* 0x000fe400078e3cff */
[----:B------:R-:W-:Y:S02]  /*17cd0*/  LOP3.LUT R6, R6, R43, RZ, 0x3c, !PT ;  /* 0x0000002b06067212 */ /* 0x000fe400078e3cff */
[----:B------:R-:W-:Y:S02]  /*17ce0*/  F2FP.BF16.F32.PACK_AB R8, R89, R88 ;  /* 0x000000585908723e */ /* 0x000fe400000010ff */
[----:B------:R-:W-:Y:S02]  /*17cf0*/  F2FP.BF16.F32.PACK_AB R9, R91, R90 ;  /* 0x0000005a5b09723e */ /* 0x000fe400000010ff */
[----:B------:R-:W-:-:S02]  /*17d00*/  SHF.R.U64 R14, R14, 0x3, RZ ;  /* 0x000000030e0e7819 */ /* 0x000fc400000012ff */
[----:B------:R-:W-:Y:S01]  /*17d10*/  LOP3.LUT R12, R12, R45, RZ, 0x3c, !PT ;  /* 0x0000002d0c0c7212 */ /* 0x000fe200078e3cff */
[----:B------:R1:W-:Y:S01]  /*17d20*/  STSM.16.M88.4 [R28], R8 ;  /* 0x000000081c007844 */ /* 0x0003e20000000200 */
[----:B------:R-:W-:Y:S02]  /*17d30*/  SHF.R.U64 R24, R24, 0x3, RZ ;  /* 0x0000000318187819 */ /* 0x000fe400000012ff */
[----:B------:R-:W-:Y:S02]  /*17d40*/  SHF.R.U64 R26, R26, 0x3, RZ ;  /* 0x000000031a1a7819 */ /* 0x000fe400000012ff */
[----:B------:R-:W-:Y:S02]  /*17d50*/  MOV R45, R4 ;  /* 0x00000004002d7202 */ /* 0x000fe40000000f00 */
[----:B------:R-:W-:Y:S02]  /*17d60*/  MOV R44, R6 ;  /* 0x00000006002c7202 */ /* 0x000fe40000000f00 */
[----:B------:R-:W-:-:S02]  /*17d70*/  F2FP.BF16.F32.PACK_AB R4, R97, R96 ;  /* 0x000000606104723e */ /* 0x000fc400000010ff */
[----:B------:R-:W-:Y:S02]  /*17d80*/  F2FP.BF16.F32.PACK_AB R5, R99, R98 ;  /* 0x000000626305723e */ /* 0x000fe400000010ff */
[----:B------:R-:W-:Y:S02]  /*17d90*/  F2FP.BF16.F32.PACK_AB R6, R101, R100 ;  /* 0x000000646506723e */ /* 0x000fe400000010ff */
[----:B------:R-:W-:Y:S02]  /*17da0*/  F2FP.BF16.F32.PACK_AB R7, R103, R102 ;  /* 0x000000666707723e */ /* 0x000fe400000010ff */
[----:B------:R-:W-:Y:S02]  /*17db0*/  LOP3.LUT R14, R14, R47, RZ, 0x3c, !PT ;  /* 0x0000002f0e0e7212 */ /* 0x000fe400078e3cff */
[----:B-1----:R-:W-:Y:S01]  /*17dc0*/  F2FP.BF16.F32.PACK_AB R8, R105, R104 ;  /* 0x000000686908723e */ /* 0x002fe200000010ff */
[----:B------:R-:W-:Y:S01]  /*17dd0*/  STSM.16.M88.4 [R45], R4 ;  /* 0x000000042d007844 */ /* 0x000fe20000000200 */
[----:B------:R-:W-:-:S02]  /*17de0*/  F2FP.BF16.F32.PACK_AB R9, R107, R106 ;  /* 0x0000006a6b09723e */ /* 0x000fc400000010ff */
[----:B------:R-:W-:Y:S02]  /*17df0*/  F2FP.BF16.F32.PACK_AB R10, R109, R108 ;  /* 0x0000006c6d0a723e */ /* 0x000fe400000010ff */
[----:B------:R-:W-:Y:S02]  /*17e00*/  F2FP.BF16.F32.PACK_AB R11, R111, R110 ;  /* 0x0000006e6f0b723e */ /* 0x000fe400000010ff */
[----:B------:R-:W-:Y:S02]  /*17e10*/  LOP3.LUT R24, R24, R49, RZ, 0x3c, !PT ;  /* 0x0000003118187212 */ /* 0x000fe400078e3cff */
[----:B------:R-:W-:Y:S01]  /*17e20*/  LOP3.LUT R26, R26, R51, RZ, 0x3c, !PT ;  /* 0x000000331a1a7212 */ /* 0x000fe200078e3cff */
[----:B------:R1:W-:Y:S01]  /*17e30*/  STSM.16.M88.4 [R44], R8 ;  /* 0x000000082c007844 */ /* 0x0003e20000000200 */
[----:B------:R-:W-:Y:S02]  /*17e40*/  MOV R43, R12 ;  /* 0x0000000c002b7202 */ /* 0x000fe40000000f00 */
[----:B------:R-:W-:-:S02]  /*17e50*/  MOV R42, R14 ;  /* 0x0000000e002a7202 */ /* 0x000fc40000000f00 */
[----:B------:R-:W-:Y:S02]  /*17e60*/  MOV R41, R24 ;  /* 0x0000001800297202 */ /* 0x000fe40000000f00 */
[----:B------:R-:W-:Y:S02]  /*17e70*/  MOV R40, R26 ;  /* 0x0000001a00287202 */ /* 0x000fe40000000f00 */
[----:B------:R-:W-:Y:S02]  /*17e80*/  F2FP.BF16.F32.PACK_AB R12, R37, R112 ;  /* 0x00000070250c723e */ /* 0x000fe400000010ff */
[----:B------:R-:W-:Y:S02]  /*17e90*/  F2FP.BF16.F32.PACK_AB R13, R115, R114 ;  /* 0x00000072730d723e */ /* 0x000fe400000010ff */
[----:B------:R-:W-:Y:S02]  /*17ea0*/  F2FP.BF16.F32.PACK_AB R14, R117, R116 ;  /* 0x00000074750e723e */ /* 0x000fe400000010ff */
[----:B------:R-:W-:-:S02]  /*17eb0*/  F2FP.BF16.F32.PACK_AB R15, R119, R118 ;  /* 0x00000076770f723e */ /* 0x000fc400000010ff */
[----:B------:R-:W-:Y:S02]  /*17ec0*/  MOV R28, R32 ;  /* 0x00000020001c7202 */ /* 0x000fe40000000f00 */
[----:B------:R-:W-:Y:S01]  /*17ed0*/  F2FP.BF16.F32.PACK_AB R24, R121, R120 ;  /* 0x000000787918723e */ /* 0x000fe200000010ff */
[----:B------:R-:W-:Y:S01]  /*17ee0*/  STSM.16.M88.4 [R43], R12 ;  /* 0x0000000c2b007844 */ /* 0x000fe20000000200 */
[----:B------:R-:W-:Y:S02]  /*17ef0*/  F2FP.BF16.F32.PACK_AB R25, R123, R122 ;  /* 0x0000007a7b19723e */ /* 0x000fe400000010ff */
[----:B------:R-:W-:Y:S02]  /*17f00*/  F2FP.BF16.F32.PACK_AB R26, R125, R124 ;  /* 0x0000007c7d1a723e */ /* 0x000fe400000010ff */
[----:B------:R-:W-:Y:S02]  /*17f10*/  F2FP.BF16.F32.PACK_AB R27, R127, R126 ;  /* 0x0000007e7f1b723e */ /* 0x000fe400000010ff */
[----:B------:R-:W-:-:S02]  /*17f20*/  F2FP.BF16.F32.PACK_AB R32, R35, R128 ;  /* 0x000000802320723e */ /* 0x000fc400000010ff */
[----:B------:R-:W-:Y:S01]  /*17f30*/  ISETP.NE.U32.AND P0, PT, RZ, UR4, PT ;  /* 0x00000004ff007c0c */ /* 0x000fe2000bf05070 */
[----:B------:R-:W-:Y:S01]  /*17f40*/  STSM.16.M88.4 [R42], R24 ;  /* 0x000000182a007844 */ /* 0x000fe20000000200 */
[----:B-1----:R-:W-:Y:S02]  /*17f50*/  IADD3 R8, P1, R208, UR4, RZ ;  /* 0x00000004d0087c10 */ /* 0x002fe4000ff3e0ff */
        /* <DEDUP_REMOVED lines=9> */
[----:B------:R-:W-:Y:S02]  /*17ff0*/  ISETP.NE.AND.EX P0, PT, RZ, UR5, PT, P0 ;  /* 0x00000005ff007c0c */ /* 0x000fe4000bf05300 */
[----:B------:R-:W-:Y:S01]  /*18000*/  IADD3.X R9, R209, UR5, RZ, P1, !PT ;  /* 0x00000005d1097c10 */ /* 0x000fe20008ffe4ff */
[----:B------:R-:W-:Y:S01]  /*18010*/  ULDC.64 UR4, c[0x0][0xc08] ;  /* 0x0003020000047ab9 */ /* 0x000fe20000000a00 */
[----:B------:R1:W-:Y:S01]  /*18020*/  STSM.16.M88.4 [R28], R4 ;  /* 0x000000041c007844 */ /* 0x0003e20000000200 */
[----:B------:R-:W-:Y:S01]  /*18030*/  BAR.SYNC.DEFER_BLOCKING 0x1, 0x100 ;  /* 0x0044000000007b1d */ /* 0x000fe20000010000 */
[----:B------:R-:W-:-:S04]  /*18040*/  ISETP.NE.U32.AND P2, PT, RZ, UR4, PT ;  /* 0x00000004ff007c0c */ /* 0x000fc8000bf45070 */
[----:B------:R-:W-:-:S13]  /*18050*/  ISETP.NE.AND.EX P2, PT, RZ, UR5, PT, P2 ;  /* 0x00000005ff007c0c */ /* 0x000fda000bf45320 */
[----:B------:R-:W-:Y:S01]  /*18060*/  @P2 IADD3 R208, P3, R208, UR4, RZ ;  /* 0x00000004d0d02c10 */ /* 0x000fe2000ff7e0ff */
[----:B------:R-:W-:Y:S02]  /*18070*/  ULDC UR4, c[0x0][0xa88] ;  /* 0x0002a20000047ab9 */ /* 0x000fe40000000800 */
[----:B-1----:R-:W-:Y:S01]  /*18080*/  IMAD.U32 R6, RZ, RZ, UR4 ;  /* 0x00000004ff067e24 */ /* 0x002fe2000f8e00ff */
[----:B------:R-:W-:Y:S01]  /*18090*/  @P2 IADD3.X R209, R209, UR5, RZ, P3, !PT ;  /* 0x00000005d1d12c10 */ /* 0x000fe20009ffe4ff */
[----:B------:R1:W5:Y:S01]  /*180a0*/  @P0 LDG.E R48, desc[UR40][R8.64] ;  /* 0x0000002808300981 */ /* 0x000362000c1e1900 */
[----:B---3--:R-:W-:Y:S01]  /*180b0*/  ISETP.NE.AND P1, PT, R55, 0x1, PT ;  /* 0x000000013700780c */ /* 0x008fe20003f25270 */
[----:B------:R-:W-:Y:S02]  /*180c0*/  IMAD.IADD R13, R204, 0x1, R191 ;  /* 0x00000001cc0d7824 */ /* 0x000fe400078e02bf */
        /* <DEDUP_REMOVED lines=8> */
.L_x_9585:
[----:B------:R-:W-:Y:S01]  /*18150*/  SHF.R.S32.HI R28, RZ, 0x1f, R207 ;  /* 0x0000001fff1c7819 */ /* 0x000fe200000114cf */
[----:B--2---:R-:W-:Y:S01]  /*18160*/  @P1 IMAD.HI.U32 R4, R13, R10, RZ ;  /* 0x0000000a0d041227 */ /* 0x004fe200078e00ff */
[----:B------:R-:W-:Y:S01]  /*18170*/  ULDC.64 UR4, c[0x0][0xb90] ;  /* 0x0002e40000047ab9 */ /* 0x000fe20000000a00 */
[----:B-----5:R-:W-:Y:S02]  /*18180*/  SHF.R.S32.HI R49, RZ, 0x1f, R48 ;  /* 0x0000001fff317819 */ /* 0x020fe40000011430 */
[----:B------:R-:W-:Y:S01]  /*18190*/  IMAD R8, R28, UR4, RZ ;  /* 0x000000041c087c24 */ /* 0x000fe2000f8e02ff */
[----:B------:R-:W-:Y:S01]  /*181a0*/  SEL R217, R217, RZ, !P0 ;  /* 0x000000ffd9d97207 */ /* 0x000fe20004000000 */
[----:B------:R-:W-:Y:S01]  /*181b0*/  IMAD.MOV.U32 R7, RZ, RZ, R13 ;  /* 0x000000ffff077224 */ /* 0x000fe200078e000d */
[----:B---3--:R-:W-:Y:S01]  /*181c0*/  @P1 SHF.R.U32.HI R7, RZ, R11, R4 ;  /* 0x0000000bff071219 */ /* 0x008fe20000011604 */
[----:B------:R-:W-:Y:S01]  /*181d0*/  IMAD.WIDE.U32 R4, R207, UR4, R48 ;  /* 0x00000004cf047c25 */ /* 0x000fe2000f8e0030 */
[----:B------:R-:W-:-:S03]  /*181e0*/  SEL R57, R210, RZ, !P0 ;  /* 0x000000ffd2397207 */ /* 0x000fc60004000000 */
[----:B------:R-:W-:Y:S01]  /*181f0*/  IMAD R9, R207, UR5, R8 ;  /* 0x00000005cf097c24 */ /* 0x000fe2000f8e0208 */
[----:B------:R-:W-:Y:S01]  /*18200*/  ULDC.64 UR4, c[0x0][0xb98] ;  /* 0x0002e60000047ab9 */ /* 0x000fe20000000a00 */
[----:B------:R-:W-:Y:S02]  /*18210*/  IMAD.MOV R8, RZ, RZ, -R7 ;  /* 0x000000ffff087224 */ /* 0x000fe400078e0a07 */
[----:B------:R-:W-:Y:S02]  /*18220*/  IMAD.IADD R5, R5, 0x1, R9 ;  /* 0x0000000105057824 */ /* 0x000fe400078e0209 */
[----:B------:R-:W-:Y:S02]  /*18230*/  IMAD R9, R55, R8, R13 ;  /* 0x0000000837097224 */ /* 0x000fe400078e020d */
[----:B------:R-:W-:Y:S02]  /*18240*/  IMAD.IADD R11, R16, 0x1, R227 ;  /* 0x00000001100b7824 */ /* 0x000fe400078e02e3 */
        /* <DEDUP_REMOVED lines=57> */
[----:B------:R-:W-:Y:S01]  /*185e0*/  IMAD R3, R49, UR4, RZ ;  /* 0x0000000431037c24 */ /* 0x000fe2000f8e02ff */
[----:B------:R-:W-:Y:S01]  /*185f0*/  SHF.R.U64 R7, R7, 0x3, RZ ;  /* 0x0000000307077819 */ /* 0x000fe200000012ff */
[----:B--2---:R2:W-:Y:S01]  /*18600*/  @!P0 ST.E desc[UR40][R52.64], R0 ;  /* 0x0000000034008985 */ /* 0x0045e2000c101928 */
[----:B------:R-:W-:Y:S02]  /*18610*/  SHF.R.U64 R4, R4, 0x3, RZ ;  /* 0x0000000304047819 */ /* 0x000fe400000012ff */
[----:B------:R-:W-:Y:S02]  /*18620*/  SHF.R.U64 R36, R36, 0x3, RZ ;  /* 0x0000000324247819 */ /* 0x000fe400000012ff */
[----:B------:R-:W3:Y:S01]  /*18630*/  @P1 LDC R49, c[0x0][0xbf0] ;  /* 0x0002fc00ff311b82 */ /* 0x000ee20000000800 */
[----:B------:R-:W-:Y:S01]  /*18640*/  SHF.R.U64 R40, R40, 0x3, RZ ;  /* 0x0000000328287819 */ /* 0x000fe200000012ff */
[----:B------:R-:W-:Y:S01]  /*18650*/  IMAD R3, R48, UR5, R3 ;  /* 0x0000000530037c24 */ /* 0x000fe2000f8e0203 */
[----:B------:R-:W-:Y:S01]  /*18660*/  LOP3.LUT R20, R7, R20, RZ, 0x3c, !PT ;  /* 0x0000001407147212 */ /* 0x000fe200078e3cff */
[----:B------:R-:W5:Y:S01]  /*18670*/  LD.E.128 R8, desc[UR40][R8.64] ;  /* 0x0000002808087980 */ /* 0x000f62000c101d00 */
        /* <DEDUP_REMOVED lines=21> */
[----:B-1----:R-:W-:Y:S01]  /*187d0*/  @P1 IMAD.HI.U32 R0, R48, R51, RZ ;  /* 0x0000003330001227 */ /* 0x002fe200078e00ff */
[----:B------:R-:W-:Y:S01]  /*187e0*/  @!PT LDS RZ, [RZ] ;  /* 0x00000000fffff984 */ /* 0x000fe20000000800 */
[----:B------:R-:W-:Y:S01]  /*187f0*/  @!PT LDS RZ, [RZ] ;  /* 0x00000000fffff984 */ /* 0x000fe20000000800 */
[----:B------:R-:W-:Y:S01]  /*18800*/  @!PT LDS RZ, [RZ] ;  /* 0x00000000fffff984 */ /* 0x000fe20000000800 */
[----:B------:R-:W-:Y:S01]  /*18810*/  @!PT LDS RZ, [RZ] ;  /* 0x00000000fffff984 */ /* 0x000fe20000000800 */
[----:B------:R1:W-:Y:S06]  /*18820*/  MEMBAR.ALL.CTA ;  /* 0x0000000000007992 */ /* 0x0003ec0000008000 */
[----:B-1----:R-:W1:Y:S01]  /*18830*/  FENCE.VIEW.ASYNC.S ;  /* 0x00000000000073c6 */ /* 0x002e620000000000 */
[----:B------:R-:W-:Y:S02]  /*18840*/  IMAD.IADD R21, R21, 0x1, R3 ;  /* 0x0000000115157824 */ /* 0x000fe400078e0203 */
[----:B------:R-:W-:Y:S01]  /*18850*/  IMAD.MOV.U32 R3, RZ, RZ, R48 ;  /* 0x000000ffff037224 */ /* 0x000fe200078e0030 */
[----:B---3--:R-:W-:Y:S01]  /*18860*/  @P1 SHF.R.U32.HI R3, RZ, R49, R0 ;  /* 0x00000031ff031219 */ /* 0x008fe20000011600 */
[----:B------:R-:W-:-:S02]  /*18870*/  IMAD R28, R217, UR4, RZ ;  /* 0x00000004d91c7c24 */ /* 0x000fc4000f8e02ff */
        /* <DEDUP_REMOVED lines=14> */
[----:B------:R-:W-:Y:S02]  /*18960*/  IMAD R28, R0, UR4, RZ ;  /* 0x00000004001c7c24 */ /* 0x000fe4000f8e02ff */
[----:B------:R-:W-:-:S02]  /*18970*/  VIADD R0, R50, 0x20 ;  /* 0x0000002032007836 */ /* 0x000fc40000000000 */
[C---:B------:R-:W-:Y:S02]  /*18980*/  IMAD R51, R49.reuse, UR5, R28 ;  /* 0x0000000531337c24 */ /* 0x040fe4000f8e021c */
[----:B------:R-:W-:Y:S01]  /*18990*/  IMAD.WIDE.U32 R20, R49, UR4, R20 ;  /* 0x0000000431147c25 */ /* 0x000fe2000f8e0014 */
[-C--:B------:R-:W-:Y:S01]  /*189a0*/  ISETP.GE.AND P0, PT, R0, R59.reuse, PT ;  /* 0x0000003b0000720c */ /* 0x080fe20003f06270 */
[----:B------:R-:W-:Y:S01]  /*189b0*/  ULDC.64 UR4, c[0x0][0xa80] ;  /* 0x0002a00000047ab9 */ /* 0x000fe20000000a00 */
[----:B------:R-:W-:Y:S01]  /*189c0*/  ISETP.GE.AND P2, PT, R50, R59, PT ;  /* 0x0000003b3200720c */ /* 0x000fe20003f46270 */
[----:B------:R-:W-:Y:S02]  /*189d0*/  VIADD R0, R2, 0x28820 ;  /* 0x0002882002007836 */ /* 0x000fe40000000000 */
[----:B------:R-:W-:Y:S01]  /*189e0*/  VIADD R3, R50, 0x40 ;  /* 0x0000004032037836 */ /* 0x000fe20000000000 */
[----:B------:R-:W-:Y:S01]  /*189f0*/  LEA R28, P3, R20, UR4, 0x1 ;  /* 0x00000004141c7c11 */ /* 0x000fe2000f8608ff */
[----:B------:R-:W-:Y:S01]  /*18a00*/  IMAD.IADD R21, R21, 0x1, R51 ;  /* 0x0000000115157824 */ /* 0x000fe200078e0233 */
[----:B------:R-:W-:-:S02]  /*18a10*/  PRMT R0, RZ, 0x654, R0 ;  /* 0x00000654ff007816 */ /* 0x000fc40000000000 */
[----:B------:R-:W-:Y:S02]  /*18a20*/  ISETP.GE.AND P1, PT, R3, R59, PT ;  /* 0x0000003b0300720c */ /* 0x000fe40003f26270 */
[----:B------:R-:W-:Y:S01]  /*18a30*/  LEA.HI.X R3, R20, UR5, R21, 0x1, P3 ;  /* 0x0000000514037c11 */ /* 0x000fe200098f0c15 */
[----:B-1----:R1:W-:Y:S01]  /*18a40*/  SYNCS.ARRIVE.TRANS64.RED.A1T0 RZ, [R0+URZ], RZ ;  /* 0x000000ff00ff79a7 */ /* 0x0023e2000810043f */
[----:B------:R2:W3:Y:S01]  /*18a50*/  SHFL.IDX PT, R48, R28, RZ, 0x181f ;  /* 0x00181fff1c307589 */ /* 0x0004e200000e0000 */
[----:B------:R-:W-:Y:S03]  /*18a60*/  BSSY B1, `(.L_x_9586) ;  /* 0x000000c000017945 */ /* 0x000fe60003800000 */
[----:B-1----:R2:W1:Y:S01]  /*18a70*/  SHFL.IDX PT, R0, R3, RZ, 0x181f ;  /* 0x00181fff03007589 */ /* 0x00246200000e0000 */
[----:B------:R-:W-:Y:S05]  /*18a80*/  @P2 BRA `(.L_x_9587) ;  /* 0x0000000000242947 */ /* 0x000fea0003800000 */
[----:B------:R-:W-:Y:S02]  /*18a90*/  ULDC UR4, c[0x0][0xac8] ;  /* 0x0002b20000047ab9 */ /* 0x000fe40000000800 */
[----:B------:R-:W-:Y:S02]  /*18aa0*/  ISETP.GE.AND P2, PT, R16, UR4, PT ;  /* 0x0000000410007c0c */ /* 0x000fe4000bf46270 */
[----:B------:R-:W-:-:S11]  /*18ab0*/  ISETP.GE.AND P3, PT, R187, UR4, PT ;  /* 0x00000004bb007c0c */ /* 0x000fd6000bf66270 */
[CC--:B---3--:R-:W-:Y:S02]  /*18ac0*/  @!P2 LEA R20, P4, R16.reuse, R48.reuse, 0x1 ;  /* 0x000000301014a211 */ /* 0x0c8fe400078808ff */
[C---:B------:R-:W-:Y:S02]  /*18ad0*/  @!P3 LEA R48, P5, R187.reuse, R48, 0x1 ;  /* 0x00000030bb30b211 */ /* 0x040fe400078a08ff */
[-C--:B-1----:R-:W-:Y:S02]  /*18ae0*/  @!P2 LEA.HI.X R21, R16, R0.reuse, R17, 0x1, P4 ;  /* 0x000000001015a211 */ /* 0x082fe400020f0c11 */
[----:B------:R-:W-:-:S03]  /*18af0*/  @!P3 LEA.HI.X R49, R187, R0, R215, 0x1, P5 ;  /* 0x00000000bb31b211 */ /* 0x000fc600028f0cd7 */
[----:B-----5:R4:W-:Y:S04]  /*18b00*/  @!P2 ST.E.128 desc[UR40][R20.64], R4 ;  /* 0x000000041400a985 */ /* 0x0209e8000c101d28 */
[----:B------:R4:W-:Y:S02]  /*18b10*/  @!P3 ST.E.128 desc[UR40][R48.64], R32 ;  /* 0x000000203000b985 */ /* 0x0009e4000c101d28 */
.L_x_9587:
[----:B------:R-:W-:Y:S05]  /*18b20*/  BSYNC B1 ;  /* 0x0000000000017941 */ /* 0x000fea0003800000 */
.L_x_9586:
[----:B-1----:R1:W0:Y:S01]  /*18b30*/  SHFL.IDX PT, R0, R3, 0x1, 0x181f ;  /* 0x00381f0003007f89 */ /* 0x00222200000e0000 */
[----:B------:R-:W-:Y:S03]  /*18b40*/  BSSY B1, `(.L_x_9588) ;  /* 0x000000c000017945 */ /* 0x000fe60003800000 */
[----:B----45:R1:W4:Y:S01]  /*18b50*/  SHFL.IDX PT, R6, R28, 0x1, 0x181f ;  /* 0x00381f001c067f89 */ /* 0x03032200000e0000 */
[----:B------:R-:W-:Y:S05]  /*18b60*/  @P0 BRA `(.L_x_9589) ;  /* 0x0000000000240947 */ /* 0x000fea0003800000 */
[----:B------:R-:W-:Y:S02]  /*18b70*/  ULDC UR4, c[0x0][0xac8] ;  /* 0x0002b20000047ab9 */ /* 0x000fe40000000800 */
[----:B------:R-:W-:Y:S02]  /*18b80*/  ISETP.GE.AND P3, PT, R16, UR4, PT ;  /* 0x0000000410007c0c */ /* 0x000fe4000bf66270 */
[----:B------:R-:W-:-:S11]  /*18b90*/  ISETP.GE.AND P4, PT, R187, UR4, PT ;  /* 0x00000004bb007c0c */ /* 0x000fd6000bf86270 */
[CC--:B----4-:R-:W-:Y:S02]  /*18ba0*/  @!P3 LEA R4, P0, R16.reuse, R6.reuse, 0x1 ;  /* 0x000000061004b211 */ /* 0x0d0fe400078008ff */
[C---:B------:R-:W-:Y:S02]  /*18bb0*/  @!P4 LEA R6, P2, R187.reuse, R6, 0x1 ;  /* 0x00000006bb06c211 */ /* 0x040fe400078408ff */
[-C--:B0-----:R-:W-:Y:S02]  /*18bc0*/  @!P3 LEA.HI.X R5, R16, R0.reuse, R17, 0x1, P0 ;  /* 0x000000001005b211 */ /* 0x081fe400000f0c11 */
[----:B------:R-:W-:-:S03]  /*18bd0*/  @!P4 LEA.HI.X R7, R187, R0, R215, 0x1, P2 ;  /* 0x00000000bb07c211 */ /* 0x000fc600010f0cd7 */
[----:B------:R0:W-:Y:S04]  /*18be0*/  @!P3 ST.E.128 desc[UR40][R4.64], R8 ;  /* 0x000000080400b985 */ /* 0x0001e8000c101d28 */
[----:B------:R0:W-:Y:S02]  /*18bf0*/  @!P4 ST.E.128 desc[UR40][R6.64], R36 ;  /* 0x000000240600c985 */ /* 0x0001e4000c101d28 */
.L_x_9589:
[----:B------:R-:W-:Y:S05]  /*18c00*/  BSYNC B1 ;  /* 0x0000000000017941 */ /* 0x000fea0003800000 */
.L_x_9588:
[----:B0-----:R0:W0:Y:S01]  /*18c10*/  SHFL.IDX PT, R0, R3, 0x2, 0x181f ;  /* 0x00581f0003007f89 */ /* 0x00102200000e0000 */
[----:B------:R-:W-:Y:S03]  /*18c20*/  BSSY B1, `(.L_x_9590) ;  /* 0x000000c000017945 */ /* 0x000fe60003800000 */
[----:B----4-:R4:W0:Y:S01]  /*18c30*/  SHFL.IDX PT, R6, R28, 0x2, 0x181f ;  /* 0x00581f001c067f89 */ /* 0x01082200000e0000 */
[----:B------:R-:W-:Y:S05]  /*18c40*/  @P1 BRA `(.L_x_9591) ;  /* 0x0000000000241947 */ /* 0x000fea0003800000 */
[----:B------:R-:W-:Y:S02]  /*18c50*/  ULDC UR4, c[0x0][0xac8] ;  /* 0x0002b20000047ab9 */ /* 0x000fe40000000800 */
[----:B------:R-:W-:Y:S02]  /*18c60*/  ISETP.GE.AND P2, PT, R16, UR4, PT ;  /* 0x0000000410007c0c */ /* 0x000fe4000bf46270 */
[----:B------:R-:W-:-:S11]  /*18c70*/  ISETP.GE.AND P3, PT, R187, UR4, PT ;  /* 0x00000004bb007c0c */ /* 0x000fd6000bf66270 */
[CC--:B0-----:R-:W-:Y:S02]  /*18c80*/  @!P2 LEA R4, P0, R16.reuse, R6.reuse, 0x1 ;  /* 0x000000061004a211 */ /* 0x0c1fe400078008ff */
[C---:B------:R-:W-:Y:S02]  /*18c90*/  @!P3 LEA R6, P1, R187.reuse, R6, 0x1 ;  /* 0x00000006bb06b211 */ /* 0x040fe400078208ff */
[-C--:B------:R-:W-:Y:S02]  /*18ca0*/  @!P2 LEA.HI.X R5, R16, R0.reuse, R17, 0x1, P0 ;  /* 0x000000001005a211 */ /* 0x080fe400000f0c11 */
[----:B------:R-:W-:-:S03]  /*18cb0*/  @!P3 LEA.HI.X R7, R187, R0, R215, 0x1, P1 ;  /* 0x00000000bb07b211 */ /* 0x000fc600008f0cd7 */
[----:B------:R0:W-:Y:S04]  /*18cc0*/  @!P2 ST.E.128 desc[UR40][R4.64], R12 ;  /* 0x0000000c0400a985 */ /* 0x0001e8000c101d28 */
[----:B------:R0:W-:Y:S02]  /*18cd0*/  @!P3 ST.E.128 desc[UR40][R6.64], R40 ;  /* 0x000000280600b985 */ /* 0x0001e4000c101d28 */
.L_x_9591:
[----:B------:R-:W-:Y:S05]  /*18ce0*/  BSYNC B1 ;  /* 0x0000000000017941 */ /* 0x000fea0003800000 */
.L_x_9590:
[----:B0-----:R-:W-:Y:S01]  /*18cf0*/  VIADD R0, R50, 0x60 ;  /* 0x0000006032007836 */ /* 0x001fe20000000000 */
[----:B------:R0:W0:Y:S04]  /*18d00*/  SHFL.IDX PT, R6, R3, 0x3, 0x181f ;  /* 0x00781f0003067f89 */ /* 0x00002800000e0000 */
[----:B------:R-:W-:Y:S01]  /*18d10*/  ISETP.GE.AND P0, PT, R0, R59, PT ;  /* 0x0000003b0000720c */ /* 0x000fe20003f06270 */
[----:B-12-4-:R-:W2:-:S12]  /*18d20*/  SHFL.IDX PT, R28, R28, 0x3, 0x181f ;  /* 0x00781f001c1c7f89 */ /* 0x016e9800000e0000 */
        /* <DEDUP_REMOVED lines=12> */
.L_x_9584:
        /* <DEDUP_REMOVED lines=16> */
[----:B--2---:R-:W-:Y:S02]  /*18ef0*/  ISETP.NE.AND P2, PT, R25, 0x1, PT ;  /* 0x000000011900780c */ /* 0x004fe40003f45270 */
[----:B------:R-:W-:-:S11]  /*18f00*/  ISETP.GE.AND P3, PT, R231, 0x80, PT ;  /* 0x00000080e700780c */ /* 0x000fd60003f66270 */
[----:B------:R-:W2:Y:S01]  /*18f10*/  @P2 LDC R27, c[0x0][0xbec] ;  /* 0x0002fb00ff1b2b82 */ /* 0x000ea20000000800 */
[----:B---3--:R-:W-:Y:S05]  /*18f20*/  @P1 BRA `(.L_x_9593) ;  /* 0x0000000000101947 */ /* 0x008fea0003800000 */
[----:B------:R-:W-:Y:S05]  /*18f30*/  @!P0 BRA `(.L_x_9593) ;  /* 0x00000000000c8947 */ /* 0x000fea0003800000 */
[----:B------:R-:W3:Y:S04]  /*18f40*/  LDG.E R3, desc[UR40][R4.64] ;  /* 0x0000002804037981 */ /* 0x000ee8000c1e1900 */
[----:B-----5:R-:W3:Y:S02]  /*18f50*/  LDG.E R8, desc[UR40][R4.64+0x4] ;  /* 0x0000042804087981 */ /* 0x020ee4000c1e1900 */
[----:B---3--:R-:W-:-:S07]  /*18f60*/  IMAD.IADD R8, R8, 0x1, -R3 ;  /* 0x0000000108087824 */ /* 0x008fce00078e0a03 */
.L_x_9593:
        /* <DEDUP_REMOVED lines=19> */
[----:B------:R-:W3:Y:S08]  /*190a0*/  @P0 LDC R7, c[0x0][0xbec] ;  /* 0x0002fb00ff070b82 */ /* 0x000ef00000000800 */
[----:B------:R-:W4:Y:S01]  /*190b0*/  @P0 LDC R21, c[0x0][0xbf0] ;  /* 0x0002fc00ff150b82 */ /* 0x000f220000000800 */
[----:B---3--:R-:W-:-:S04]  /*190c0*/  @P0 IMAD.HI.U32 R6, R12, R7, RZ ;  /* 0x000000070c060227 */ /* 0x008fc800078e00ff */
[----:B------:R-:W-:Y:S01]  /*190d0*/  IMAD R7, R207, UR5, R10 ;  /* 0x00000005cf077c24 */ /* 0x000fe2000f8e020a */
[----:B------:R-:W-:Y:S01]  /*190e0*/  ULDC.64 UR4, c[0x0][0xb98] ;  /* 0x0002e60000047ab9 */ /* 0x000fe20000000a00 */
[----:B----4-:R-:W-:Y:S02]  /*190f0*/  @P0 SHF.R.U32.HI R3, RZ, R21, R6 ;  /* 0x00000015ff030219 */ /* 0x010fe40000011606 */
        /* <DEDUP_REMOVED lines=20> */
.L_x_9595:
[----:B------:R-:W-:Y:S05]  /*19240*/  BSYNC B1 ;  /* 0x0000000000017941 */ /* 0x000fea0003800000 */
.L_x_9594:
[----:B------:R-:W4:Y:S01]  /*19250*/  @P2 LDC R9, c[0x0][0xbf0] ;  /* 0x0002fc00ff092b82 */ /* 0x000f220000000800 */
[----:B------:R-:W-:Y:S01]  /*19260*/  ULDC.64 UR4, c[0x0][0xaa0] ;  /* 0x0002a80000047ab9 */ /* 0x000fe20000000a00 */
[----:B---3--:R-:W-:Y:S02]  /*19270*/  IMAD R6, R206, 0x20, R22 ;  /* 0x00000020ce067824 */ /* 0x008fe400078e0216 */
[----:B------:R-:W-:Y:S02]  /*19280*/  IMAD R3, R11, UR4, RZ ;  /* 0x000000040b037c24 */ /* 0x000fe4000f8e02ff */
[----:B------:R-:W-:-:S04]  /*19290*/  IMAD.WIDE.U32 R4, R0, UR4, RZ ;  /* 0x0000000400047c25 */ /* 0x000fc8000f8e00ff */
[----:B------:R-:W-:Y:S01]  /*192a0*/  IMAD R3, R0, UR5, R3 ;  /* 0x0000000500037c24 */ /* 0x000fe2000f8e0203 */
[----:B------:R-:W-:Y:S01]  /*192b0*/  ULDC.64 UR4, c[0x0][0xae8] ;  /* 0x0002ba0000047ab9 */ /* 0x000fe20000000a00 */
[----:B------:R-:W-:Y:S02]  /*192c0*/  IMAD.IADD R10, R191, 0x1, R6 ;  /* 0x00000001bf0a7824 */ /* 0x000fe400078e0206 */
[----:B------:R-:W-:Y:S02]  /*192d0*/  IMAD R0, R13, UR4, RZ ;  /* 0x000000040d007c24 */ /* 0x000fe4000f8e02ff */
[----:B------:R-:W-:Y:S02]  /*192e0*/  IMAD.IADD R5, R5, 0x1, R3 ;  /* 0x0000000105057824 */ /* 0x000fe400078e0203 */
[----:B------:R-:W-:Y:S02]  /*192f0*/  IMAD R7, R207, UR5, R0 ;  /* 0x00000005cf077c24 */ /* 0x000fe4000f8e0200 */
[----:B--2---:R-:W-:-:S04]  /*19300*/  @P2 IMAD.HI.U32 R0, R10, R27, RZ ;  /* 0x0000001b0a002227 */ /* 0x004fc800078e00ff */
        /* <DEDUP_REMOVED lines=25> */
[----:B------:R-:W-:Y:S01]  /*194a0*/  UMOV UR4, 0xffffffff ;  /* 0xffffffff00047882 */ /* 0x000fe20000000000 */
[----:B------:R-:W-:Y:S02]  /*194b0*/  IMAD.IADD R191, R22, 0x1, R191 ;  /* 0x0000000116bf7824 */ /* 0x000fe400078e02bf */
[----:B------:R-:W-:Y:S01]  /*194c0*/  LEA.HI.X R4, R4, UR5, R5, 0x1, P0 ;  /* 0x0000000504047c11 */ /* 0x000fe200080f0c05 */
[----:B------:R-:W-:Y:S08]  /*194d0*/  BRA.DIV UR4, `(.L_x_9596) ;  /* 0x0000009204d87947 */ /* 0x000ff0000b800000 */
[----:B------:R2:W3:Y:S04]  /*194e0*/  SHFL.IDX PT, R0, R4, RZ, 0x181f ;  /* 0x00181fff04007589 */ /* 0x0004e800000e0000 */
[----:B------:R2:W4:Y:S02]  /*194f0*/  SHFL.IDX PT, R14, R3, RZ, 0x181f ;  /* 0x00181fff030e7589 */ /* 0x00052400000e0000 */
.L_x_9821:
[----:B------:R-:W-:Y:S01]  /*19500*/  IMAD R8, R8, R25, RZ ;  /* 0x0000001908087224 */ /* 0x000fe200078e02ff */
[----:B------:R-:W-:Y:S04]  /*19510*/  BSSY B1, `(.L_x_9597) ;  /* 0x000000c000017945 */ /* 0x000fe80003800000 */
[----:B------:R-:W-:-:S13]  /*19520*/  ISETP.GE.AND P0, PT, R191, R8, PT ;  /* 0x00000008bf00720c */ /* 0x000fda0003f06270 */
[----:B------:R-:W-:Y:S05]  /*19530*/  @P0 BRA `(.L_x_9598) ;  /* 0x0000000000240947 */ /* 0x000fea0003800000 */
[----:B------:R-:W-:Y:S02]  /*19540*/  ULDC UR4, c[0x0][0xac8] ;  /* 0x0002b20000047ab9 */ /* 0x000fe40000000800 */
[----:B------:R-:W-:Y:S02]  /*19550*/  ISETP.GE.AND P2, PT, R16, UR4, PT ;  /* 0x0000000410007c0c */ /* 0x000fe4000bf46270 */
[----:B------:R-:W-:-:S11]  /*19560*/  ISETP.GE.AND P3, PT, R187, UR4, PT ;  /* 0x00000004bb007c0c */ /* 0x000fd6000bf66270 */
[CC--:B----4-:R-:W-:Y:S02]  /*19570*/  @!P2 LEA R6, P0, R16.reuse, R14.reuse, 0x1 ;  /* 0x0000000e1006a211 */ /* 0x0d0fe400078008ff */
[C---:B------:R-:W-:Y:S02]  /*19580*/  @!P3 LEA R14, P1, R187.reuse, R14, 0x1 ;  /* 0x0000000ebb0eb211 */ /* 0x040fe400078208ff */
[-C--:B---3--:R-:W-:Y:S02]  /*19590*/  @!P2 LEA.HI.X R7, R16, R0.reuse, R17, 0x1, P0 ;  /* 0x000000001007a211 */ /* 0x088fe400000f0c11 */
[----:B------:R-:W-:-:S03]  /*195a0*/  @!P3 LEA.HI.X R15, R187, R0, R215, 0x1, P1 ;  /* 0x00000000bb0fb211 */ /* 0x000fc600008f0cd7 */
[----:B------:R3:W-:Y:S04]  /*195b0*/  @!P2 ST.E.128 desc[UR40][R6.64], RZ ;  /* 0x000000ff0600a985 */ /* 0x0007e8000c101d28 */
[----:B------:R3:W-:Y:S02]  /*195c0*/  @!P3 ST.E.128 desc[UR40][R14.64], RZ ;  /* 0x000000ff0e00b985 */ /* 0x0007e4000c101d28 */
.L_x_9598:
[----:B------:R-:W-:Y:S05]  /*195d0*/  BSYNC B1 ;  /* 0x0000000000017941 */ /* 0x000fea0003800000 */
.L_x_9597:
[----:B------:R-:W-:-:S03]  /*195e0*/  UMOV UR4, 0xffffffff ;  /* 0xffffffff00047882 */ /* 0x000fc60000000000 */
[----:B------:R-:W-:Y:S05]  /*195f0*/  BRA.DIV UR4, `(.L_x_9599) ;  /* 0x0000009204c47947 */ /* 0x000fea000b800000 */
[----:B---3--:R3:W0:Y:S04]  /*19600*/  SHFL.IDX PT, R0, R4, 0x1, 0x181f ;  /* 0x00381f0004007f89 */ /* 0x00862800000e0000 */
[----:B----4-:R3:W4:Y:S02]  /*19610*/  SHFL.IDX PT, R14, R3, 0x1, 0x181f ;  /* 0x00381f00030e7f89 */ /* 0x01072400000e0000 */
.L_x_9825:
[----:B------:R-:W-:Y:S01]  /*19620*/  VIADD R5, R191, 0x20 ;  /* 0x00000020bf057836 */ /* 0x000fe20000000000 */
        /* <DEDUP_REMOVED lines=10> */
[----:B------:R0:W-:Y:S04]  /*196d0*/  @!P2 ST.E.128 desc[UR40][R6.64], RZ ;  /* 0x000000ff0600a985 */ /* 0x0001e8000c101d28 */
[----:B------:R0:W-:Y:S02]  /*196e0*/  @!P3 ST.E.128 desc[UR40][R14.64], RZ ;  /* 0x000000ff0e00b985 */ /* 0x0001e4000c101d28 */
.L_x_9601:
[----:B------:R-:W-:Y:S05]  /*196f0*/  BSYNC B1 ;  /* 0x0000000000017941 */ /* 0x000fea0003800000 */
.L_x_9600:
[----:B------:R-:W-:-:S03]  /*19700*/  UMOV UR4, 0xffffffff ;  /* 0xffffffff00047882 */ /* 0x000fc60000000000 */
[----:B------:R-:W-:Y:S05]  /*19710*/  BRA.DIV UR4, `(.L_x_9602) ;  /* 0x0000009204c47947 */ /* 0x000fea000b800000 */
[----:B0-----:R0:W0:Y:S04]  /*19720*/  SHFL.IDX PT, R0, R4, 0x2, 0x181f ;  /* 0x00581f0004007f89 */ /* 0x00102800000e0000 */
[----:B----4-:R4:W0:Y:S02]  /*19730*/  SHFL.IDX PT, R14, R3, 0x2, 0x181f ;  /* 0x00581f00030e7f89 */ /* 0x01082400000e0000 */
.L_x_9829:
[----:B------:R-:W-:Y:S01]  /*19740*/  VIADD R5, R191, 0x40 ;  /* 0x00000040bf057836 */ /* 0x000fe20000000000 */
[----:B------:R-:W-:Y:S04]  /*19750*/  BSSY B1, `(.L_x_9603) ;  /* 0x000000c000017945 */ /* 0x000fe80003800000 */
[----:B------:R-:W-:-:S13]  /*19760*/  ISETP.GE.AND P0, PT, R5, R8, PT ;  /* 0x000000080500720c */ /* 0x000fda0003f06270 */
        /* <DEDUP_REMOVED lines=8> */
[----:B------:R0:W-:Y:S04]  /*197f0*/  @!P2 ST.E.128 desc[UR40][R6.64], RZ ;  /* 0x000000ff0600a985 */ /* 0x0001e8000c101d28 */
[----:B------:R0:W-:Y:S02]  /*19800*/  @!P3 ST.E.128 desc[UR40][R14.64], RZ ;  /* 0x000000ff0e00b985 */ /* 0x0001e4000c101d28 */
.L_x_9604:
[----:B------:R-:W-:Y:S05]  /*19810*/  BSYNC B1 ;  /* 0x0000000000017941 */ /* 0x000fea0003800000 */
.L_x_9603:
[----:B------:R-:W-:-:S03]  /*19820*/  UMOV UR4, 0xffffffff ;  /* 0xffffffff00047882 */ /* 0x000fc60000000000 */
[----:B------:R-:W-:Y:S05]  /*19830*/  BRA.DIV UR4, `(.L_x_9605) ;  /* 0x0000009204c47947 */ /* 0x000fea000b800000 */
[----:B0-----:R0:W0:Y:S04]  /*19840*/  SHFL.IDX PT, R0, R4, 0x3, 0x181f ;  /* 0x00781f0004007f89 */ /* 0x00102800000e0000 */
[----:B------:R0:W0:Y:S02]  /*19850*/  SHFL.IDX PT, R14, R3, 0x3, 0x181f ;  /* 0x00781f00030e7f89 */ /* 0x00002400000e0000 */
.L_x_9833:
[----:B0-234-:R-:W-:-:S05]  /*19860*/  VIADD R3, R191, 0x60 ;  /* 0x00000060bf037836 */ /* 0x01dfca0000000000 */
[----:B------:R-:W-:-:S13]  /*19870*/  ISETP.GE.AND P0, PT, R3, R8, PT ;  /* 0x000000080300720c */ /* 0x000fda0003f06270 */
[----:B------:R-:W-:Y:S05]  /*19880*/  @P0 BRA `(.L_x_9592) ;  /* 0x0000000000240947 */ /* 0x000fea0003800000 */
[----:B------:R-:W-:Y:S02]  /*19890*/  ULDC UR4, c[0x0][0xac8] ;  /* 0x0002b20000047ab9 */ /* 0x000fe40000000800 */
[----:B------:R-:W-:Y:S02]  /*198a0*/  ISETP.GE.AND P2, PT, R16, UR4, PT ;  /* 0x0000000410007c0c */ /* 0x000fe4000bf46270 */
[----:B------:R-:W-:-:S11]  /*198b0*/  ISETP.GE.AND P3, PT, R187, UR4, PT ;  /* 0x00000004bb007c0c */ /* 0x000fd6000bf66270 */
[CC--:B------:R-:W-:Y:S02]  /*198c0*/  @!P2 LEA R4, P0, R16.reuse, R14.reuse, 0x1 ;  /* 0x0000000e1004a211 */ /* 0x0c0fe400078008ff */
[C---:B------:R-:W-:Y:S02]  /*198d0*/  @!P3 LEA R14, P1, R187.reuse, R14, 0x1 ;  /* 0x0000000ebb0eb211 */ /* 0x040fe400078208ff */
[-C--:B------:R-:W-:Y:S02]  /*198e0*/  @!P2 LEA.HI.X R5, R16, R0.reuse, R17, 0x1, P0 ;  /* 0x000000001005a211 */ /* 0x080fe400000f0c11 */
[----:B------:R-:W-:-:S03]  /*198f0*/  @!P3 LEA.HI.X R15, R187, R0, R215, 0x1, P1 ;  /* 0x00000000bb0fb211 */ /* 0x000fc600008f0cd7 */
[----:B------:R0:W-:Y:S04]  /*19900*/  @!P2 ST.E.128 desc[UR40][R4.64], RZ ;  /* 0x000000ff0400a985 */ /* 0x0001e8000c101d28 */
[----:B------:R0:W-:Y:S02]  /*19910*/  @!P3 ST.E.128 desc[UR40][R14.64], RZ ;  /* 0x000000ff0e00b985 */ /* 0x0001e4000c101d28 */
.L_x_9592:
[----:B------:R-:W-:Y:S05]  /*19920*/  BSYNC B0 ;  /* 0x0000000000007941 */ /* 0x000fea0003800000 */
.L_x_9583:
[----:B------:R-:W-:Y:S02]  /*19930*/  ULDC UR4, c[0x0][0xc3c] ;  /* 0x00030f0000047ab9 */ /* 0x000fe40000000800 */
[----:B-1----:R-:W-:-:S13]  /*19940*/  ISETP.GE.AND P0, PT, R31, UR4, PT ;  /* 0x000000041f007c0c */ /* 0x002fda000bf06270 */
[----:B------:R-:W-:Y:S05]  /*19950*/  @!P0 BRA `(.L_x_9606) ;  /* 0xfffffe7800048947 */ /* 0x000fea000383ffff */
[----:B------:R-:W-:Y:S05]  /*19960*/  BRA `(.L_x_9403) ;  /* 0x0000007400f47947 */ /* 0x000fea0003800000 */
.L_x_9401:
        /* <DEDUP_REMOVED lines=18> */
.L_x_9607:
        /* <DEDUP_REMOVED lines=41> */
.L_x_9613:
        /* <DEDUP_REMOVED lines=12> */
.L_x_9612:
[----:B------:R-:W-:Y:S05]  /*19de0*/  BSYNC B0 ;  /* 0x0000000000007941 */ /* 0x000fea0003800000 */
.L_x_9611:
        /* <DEDUP_REMOVED lines=21> */
.L_x_9609:
        /* <DEDUP_REMOVED lines=20> */
.L_x_9614:
        /* <DEDUP_REMOVED lines=56> */
.L_x_9610:
[----:B------:R-:W-:Y:S02]  /*1a400*/  IMAD.MOV.U32 R17, RZ, RZ, RZ ;  /* 0x000000ffff117224 */ /* 0x000fe400078e00ff */
[----:B------:R-:W-:Y:S02]  /*1a410*/  IMAD.U32 R16, RZ, RZ, UR6 ;  /* 0x00000006ff107e24 */ /* 0x000fe4000f8e00ff */
[----:B------:R-:W-:-:S07]  /*1a420*/  IMAD.MOV.U32 R18, RZ, RZ, RZ ;  /* 0x000000ffff127224 */ /* 0x000fce00078e00ff */
.L_x_9615:
[----:B------:R-:W-:-:S13]  /*1a430*/  ISETP.NE.AND P0, PT, R0, RZ, PT ;  /* 0x000000ff0000720c */ /* 0x000fda0003f05270 */
[----:B------:R-:W1:Y:S01]  /*1a440*/  @!P0 S2R R3, SR_CgaCtaId ;  /* 0x0000000000038919 */ /* 0x000e620000008800 */
[----:B------:R-:W-:-:S04]  /*1a450*/  @!P0 MOV R0, 0x400 ;  /* 0x0000040000008802 */ /* 0x000fc80000000f00 */
[----:B-1----:R-:W-:-:S05]  /*1a460*/  @!P0 LEA R0, R3, R0, 0x18 ;  /* 0x0000000003008211 */ /* 0x002fca00078ec0ff */
[----:B------:R1:W-:Y:S01]  /*1a470*/  @!P0 STS.128 [R0+0x288d0], R16 ;  /* 0x0288d01000008388 */ /* 0x0003e20000000c00 */
[----:B------:R-:W-:Y:S06]  /*1a480*/  BAR.ARV 0x5, 0x180 ;  /* 0x0146000000007b1d */ /* 0x000fec0000002000 */
.L_x_9608:
        /* <DEDUP_REMOVED lines=31> */
[----:B------:R-:W-:Y:S04]  /*1a680*/  STL [R1+0x4], R3 ;  /* 0x0000040301007387 */ /* 0x000fe80000100800 */
        /* <DEDUP_REMOVED lines=17> */
.L_x_9755:
        /* <DEDUP_REMOVED lines=9> */
[----:B-1----:R-:W-:Y:S01]  /*1a830*/  IMAD.MOV.U32 R0, RZ, RZ, RZ ;  /* 0x000000ffff007224 */ /* 0x002fe200078e00ff */
        /* <DEDUP_REMOVED lines=55> */
.L_x_9617:
        /* <DEDUP_REMOVED lines=12> */
.L_x_9618:
[----:B------:R-:W-:Y:S05]  /*1ac70*/  @!P2 BRA `(.L_x_9619) ;  /* 0x00000000000ca947 */ /* 0x000fea0003800000 */
[----:B------:R-:W2:Y:S04]  /*1ac80*/  LDG.E R9, desc[UR40][R6.64] ;  /* 0x0000002806097981 */ /* 0x000ea8000c1e1900 */
[----:B------:R-:W2:Y:S02]  /*1ac90*/  LDG.E R6, desc[UR40][R6.64+0x4] ;  /* 0x0000042806067981 */ /* 0x000ea4000c1e1900 */
[----:B--2---:R-:W-:-:S07]  /*1aca0*/  IMAD.IADD R9, R6, 0x1, -R9 ;  /* 0x0000000106097824 */ /* 0x004fce00078e0a09 */
.L_x_9619:
[----:B-1----:R-:W2:Y:S01]  /*1acb0*/  @P0 LDG.E R2, desc[UR40][R4.64] ;  /* 0x0000002804020981 */ /* 0x002ea2000c1e1900 */
[----:B------:R-:W1:Y:S01]  /*1acc0*/  LDC R3, c[0x0][0x448] ;  /* 0x00011200ff037b82 */ /* 0x000e620000000800 */
[----:B-----5:R-:W-:Y:S02]  /*1acd0*/  IMAD.IADD R0, R9, 0x1, -R0 ;  /* 0x0000000109007824 */ /* 0x020fe400078e0a00 */
[----:B------:R3:W2:Y:S01]  /*1ace0*/  @P0 LDG.E R4, desc[UR40][R4.64+0x4] ;  /* 0x0000042804040981 */ /* 0x0006a2000c1e1900 */
[----:B-1----:R-:W-:-:S13]  /*1acf0*/  ISETP.NE.AND P1, PT, R3, 0x1, PT ;  /* 0x000000010300780c */ /* 0x002fda0003f25270 */
[----:B---3--:R-:W1:Y:S01]  /*1ad00*/  @P1 LDC R5, c[0x0][0x450] ;  /* 0x00011400ff051b82 */ /* 0x008e620000000800 */
[----:B------:R-:W-:-:S05]  /*1ad10*/  IMAD.MOV R9, RZ, RZ, -R0 ;  /* 0x000000ffff097224 */ /* 0x000fca00078e0a00 */
[----:B------:R-:W-:Y:S01]  /*1ad20*/  VIMNMX R9, RZ, R9, !PT ;  /* 0x00000009ff097248 */ /* 0x000fe20007fe0100 */
[----:B------:R-:W-:Y:S01]  /*1ad30*/  BSSY B0, `(.L_x_9620) ;  /* 0x0000133000007945 */ /* 0x000fe20003800000 */
[----:B------:R-:W-:Y:S01]  /*1ad40*/  PLOP3.LUT P5, PT, PT, PT, PT, 0x80, 0x0 ;  /* 0x000000000000781c */ /* 0x000fe20003faf070 */
[----:B--2---:R-:W-:Y:S02]  /*1ad50*/  @P0 IMAD.IADD R8, R4, 0x1, -R2 ;  /* 0x0000000104080824 */ /* 0x004fe400078e0a02 */
        /* <DEDUP_REMOVED lines=8> */
[----:B------:R-:W-:-:S05]  /*1ade0*/  IADD3 R21, R2, 0x80, -R13 ;  /* 0x0000008002157810 */ /* 0x000fca0007ffe80d */
[----:B------:R-:W-:Y:S01]  /*1adf0*/  IMAD.IADD R2, R21, 0x1, R3 ;  /* 0x0000000115027824 */ /* 0x000fe200078e0203 */
[----:B------:R-:W-:-:S04]  /*1ae00*/  SHF.R.S32.HI R3, RZ, 0x1f, R4 ;  /* 0x0000001fff037819 */ /* 0x000fc80000011404 */
[----:B------:R-:W-:Y:S02]  /*1ae10*/  LEA.HI R20, R3, R4, RZ, 0x7 ;  /* 0x0000000403147211 */ /* 0x000fe400078f38ff */
[----:B------:R-:W-:-:S04]  /*1ae20*/  SHF.R.S32.HI R3, RZ, 0x1f, R2 ;  /* 0x0000001fff037819 */ /* 0x000fc80000011402 */
[----:B------:R-:W-:Y:S02]  /*1ae30*/  LEA.HI R2, R3, R2, RZ, 0x7 ;  /* 0x0000000203027211 */ /* 0x000fe400078f38ff */
[----:B------:R-:W-:Y:S02]  /*1ae40*/  SHF.R.S32.HI R20, RZ, 0x7, R20 ;  /* 0x00000007ff147819 */ /* 0x000fe40000011414 */
[----:B------:R-:W-:-:S04]  /*1ae50*/  SHF.R.S32.HI R2, RZ, 0x7, R2 ;  /* 0x00000007ff027819 */ /* 0x000fc80000011402 */
[----:B------:R-:W-:-:S05]  /*1ae60*/  VIMNMX R2, R20, R2, PT ;  /* 0x0000000214027248 */ /* 0x000fca0003fe0100 */
[----:B------:R-:W-:-:S05]  /*1ae70*/  IMAD R2, R2, 0x80, -R0 ;  /* 0x0000008002027824 */ /* 0x000fca00078e0a00 */
[----:B------:R-:W-:-:S04]  /*1ae80*/  VIMNMX R8, R2, R8, PT ;  /* 0x0000000802087248 */ /* 0x000fc80003fe0100 */
[----:B------:R-:W-:Y:S02]  /*1ae90*/  ISETP.GT.AND P1, PT, R8, R9, PT ;  /* 0x000000090800720c */ /* 0x000fe40003f24270 */
[----:B------:R-:W-:-:S11]  /*1aea0*/  SHF.R.U32.HI R9, RZ, 0x7, R9 ;  /* 0x00000007ff097819 */ /* 0x000fd60000011609 */
[----:B------:R-:W-:-:S05]  /*1aeb0*/  @P1 VIADD R8, R8, 0x7f ;  /* 0x0000007f08081836 */ /* 0x000fca0000000000 */
[----:B------:R-:W-:Y:S01]  /*1aec0*/  @P1 SHF.R.S32.HI R0, RZ, 0x1f, R8 ;  /* 0x0000001fff001819 */ /* 0x000fe20000011408 */
[----:B------:R-:W-:-:S03]  /*1aed0*/  IMAD.MOV.U32 R6, RZ, RZ, R9 ;  /* 0x000000ffff067224 */ /* 0x000fc600078e0009 */
[----:B------:R-:W-:-:S04]  /*1aee0*/  @P1 LEA.HI R8, R0, R8, RZ, 0x7 ;  /* 0x0000000800081211 */ /* 0x000fc800078f38ff */
        /* <DEDUP_REMOVED lines=10> */
.L_x_9836:
[----:B--2---:R-:W-:Y:S02]  /*1af90*/  ISETP.NE.AND P0, PT, R14, RZ, PT ;  /* 0x000000ff0e00720c */ /* 0x004fe40003f05270 */
[----:B------:R-:W-:-:S11]  /*1afa0*/  PLOP3.LUT P1, PT, PT, PT, PT, 0x8, 0x0 ;  /* 0x000000000000781c */ /* 0x000fd60003f2e170 */
[----:B------:R-:W-:Y:S05]  /*1afb0*/  @P0 BRA `(.L_x_9623) ;  /* 0x00000000000c0947 */ /* 0x000fea0003800000 */
[----:B------:R-:W-:-:S03]  /*1afc0*/  UMOV UR4, 0xffffffff ;  /* 0xffffffff00047882 */ /* 0x000fc60000000000 */
[----:B------:R-:W-:Y:S05]  /*1afd0*/  BRA.DIV UR4, `(.L_x_9624) ;  /* 0x0000007e04587947 */ /* 0x000fea000b800000 */
[----:B------:R-:W-:-:S13]  /*1afe0*/  ELECT P1, URZ, PT ;  /* 0x00000000003f782f */ /* 0x000fda0003820000 */
.L_x_9623:
        /* <DEDUP_REMOVED lines=10> */
.L_x_9839:
[----:B------:R-:W-:Y:S05]  /*1b090*/  BSYNC B1 ;  /* 0x0000000000017941 */ /* 0x000fea0003800000 */
.L_x_9625:
        /* <DEDUP_REMOVED lines=13> */
.L_x_9840:
[----:B------:R-:W-:Y:S05]  /*1b170*/  BSYNC B2 ;  /* 0x0000000000027941 */ /* 0x000fea0003800000 */
.L_x_9629:
        /* <DEDUP_REMOVED lines=8> */
.L_x_9632:
[----:B------:R-:W-:Y:S05]  /*1b200*/  BSYNC B2 ;  /* 0x0000000000027941 */ /* 0x000fea0003800000 */
.L_x_9631:
        /* <DEDUP_REMOVED lines=12> */
[----:B------:R-:W-:Y:S02]  /*1b2d0*/  IMAD.SHL.U32 R11, R2, 0x4000, RZ ;  /* 0x00004000020b7824 */ /* 0x000fe400078e00ff */
[----:B------:R-:W-:Y:S02]  /*1b2e0*/  VIADD R2, R4, 0x28890 ;  /* 0x0002889004027836 */ /* 0x000fe40000000000 */
[----:B------:R-:W-:-:S07]  /*1b2f0*/  VIADD R5, R7, 0x18400 ;  /* 0x0001840007057836 */ /* 0x000fce0000000000 */
.L_x_9633:
        /* <DEDUP_REMOVED lines=16> */
.L_x_9634:
        /* <DEDUP_REMOVED lines=13> */
.L_x_9841:
[----:B------:R-:W-:Y:S05]  /*1b4d0*/  BSYNC B2 ;  /* 0x0000000000027941 */ /* 0x000fea0003800000 */
.L_x_9635:
        /* <DEDUP_REMOVED lines=10> */
.L_x_9638:
[----:B------:R-:W-:Y:S05]  /*1b580*/  BSYNC B2 ;  /* 0x0000000000027941 */ /* 0x000fea0003800000 */
.L_x_9637:
[----:B0-----:R-:W3:Y:S01]  /*1b590*/  LDL R2, [R1+0x4] ;  /* 0x0000040001027983 */ /* 0x001ee20000100800 */
[----:B------:R-:W-:Y:S01]  /*1b5a0*/  R2UR UR10, R14 ;  /* 0x000000000e0a72ca */ /* 0x000fe200000e0000 */
[----:B------:R-:W-:Y:S01]  /*1b5b0*/  UIADD3 UR4, UP0, UR38, 0x670, URZ ;  /* 0x0000067026047890 */ /* 0x000fe2000ff1e03f */
[----:B------:R-:W-:Y:S01]  /*1b5c0*/  R2UR UR6, R12 ;  /* 0x000000000c0672ca */ /* 0x000fe200000e0000 */
[----:B-12---:R-:W-:Y:S01]  /*1b5d0*/  VIADD R4, R4, 0x288b0 ;  /* 0x000288b004047836 */ /* 0x006fe20000000000 */
[----:B------:R-:W-:Y:S01]  /*1b5e0*/  R2UR UR7, R13 ;  /* 0x000000000d0772ca */ /* 0x000fe200000e0000 */
[----:B------:R-:W-:Y:S01]  /*1b5f0*/  UIADD3.X UR5, URZ, UR39, URZ, UP0, !UPT ;  /* 0x000000273f057290 */ /* 0x000fe200087fe43f */
[----:B------:R-:W-:Y:S01]  /*1b600*/  PLOP3.LUT P0, PT, PT, PT, PT, 0x80, 0x0 ;  /* 0x000000000000781c */ /* 0x000fe20003f0f070 */
[----:B---3--:R-:W-:-:S04]  /*1b610*/  IMAD R5, R11, 0x2, R2 ;  /* 0x000000020b057824 */ /* 0x008fc800078e0202 */
[----:B------:R-:W-:-:S08]  /*1b620*/  VIADD R2, R5, 0x400 ;  /* 0x0000040005027836 */ /* 0x000fd00000000000 */
.L_x_9639:
        /* <DEDUP_REMOVED lines=15> */
.L_x_9640:
        /* <DEDUP_REMOVED lines=10> */
.L_x_9628:
[----:B------:R-:W-:Y:S05]  /*1b7c0*/  BSYNC B1 ;  /* 0x0000000000017941 */ /* 0x000fea0003800000 */
.L_x_9627:
[----:B------:R-:W1:Y:S04]  /*1b7d0*/  LDL.LU R7, [R1+0x20] ;  /* 0x0000200001077983 */ /* 0x000e680000300800 */
[----:B------:R-:W2:Y:S01]  /*1b7e0*/  LDL.LU R5, [R1+0x24] ;  /* 0x0000240001057983 */ /* 0x000ea20000300800 */
[----:B------:R-:W-:Y:S01]  /*1b7f0*/  PLOP3.LUT P5, PT, PT, PT, PT, 0x8, 0x0 ;  /* 0x000000000000781c */ /* 0x000fe20003fae170 */
[----:B-1----:R-:W-:Y:S02]  /*1b800*/  VIADD R2, R7, 0x1 ;  /* 0x0000000107027836 */ /* 0x002fe40000000000 */
[----:B------:R-:W-:-:S03]  /*1b810*/  VIADD R7, R6, 0xfffffffe ;  /* 0xfffffffe06077836 */ /* 0x000fc60000000000 */
        /* <DEDUP_REMOVED lines=8> */
.L_x_9655:
        /* <DEDUP_REMOVED lines=14> */
.L_x_9842:
[----:B------:R-:W-:Y:S05]  /*1b980*/  BSYNC B2 ;  /* 0x0000000000027941 */ /* 0x000fea0003800000 */
.L_x_9643:
        /* <DEDUP_REMOVED lines=8> */
.L_x_9646:
[----:B------:R-:W-:Y:S05]  /*1ba10*/  BSYNC B2 ;  /* 0x0000000000027941 */ /* 0x000fea0003800000 */
.L_x_9645:
        /* <DEDUP_REMOVED lines=13> */
.L_x_9647:
        /* <DEDUP_REMOVED lines=16> */
.L_x_9648:
        /* <DEDUP_REMOVED lines=13> */
.L_x_9843:
[----:B------:R-:W-:Y:S05]  /*1bcc0*/  BSYNC B2 ;  /* 0x0000000000027941 */ /* 0x000fea0003800000 */
.L_x_9649:
        /* <DEDUP_REMOVED lines=10> */
.L_x_9652:
[----:B------:R-:W-:Y:S05]  /*1bd70*/  BSYNC B2 ;  /* 0x0000000000027941 */ /* 0x000fea0003800000 */
.L_x_9651:
        /* <DEDUP_REMOVED lines=8> */
.L_x_9653:
        /* <DEDUP_REMOVED lines=15> */
.L_x_9654:
        /* <DEDUP_REMOVED lines=10> */
.L_x_9642:
[----:B------:R-:W-:Y:S05]  /*1bf90*/  BSYNC B1 ;  /* 0x0000000000017941 */ /* 0x000fea0003800000 */
.L_x_9641:
        /* <DEDUP_REMOVED lines=12> */
.L_x_9621:
[----:B------:R-:W-:Y:S05]  /*1c060*/  BSYNC B0 ;  /* 0x0000000000007941 */ /* 0x000fea0003800000 */
.L_x_9620:
        /* <DEDUP_REMOVED lines=10> */
[----:B------:R-:W-:-:S05]  /*1c110*/  IMAD.IADD R0, R21, 0x1, R0 ;  /* 0x0000000115007824 */ /* 0x000fca00078e0200 */
[----:B------:R-:W-:-:S04]  /*1c120*/  SHF.R.S32.HI R2, RZ, 0x1f, R0 ;  /* 0x0000001fff027819 */ /* 0x000fc80000011400 */
[----:B------:R-:W-:-:S04]  /*1c130*/  LEA.HI R0, R2, R0, RZ, 0x7 ;  /* 0x0000000002007211 */ /* 0x000fc800078f38ff */
[----:B------:R-:W-:-:S04]  /*1c140*/  SHF.R.S32.HI R0, RZ, 0x7, R0 ;  /* 0x00000007ff007819 */ /* 0x000fc80000011400 */
        /* <DEDUP_REMOVED lines=21> */
.L_x_9657:
        /* <DEDUP_REMOVED lines=21> */
.L_x_9660:
[----:B------:R-:W-:Y:S05]  /*1c3f0*/  BSYNC B6 ;  /* 0x0000000000067941 */ /* 0x000fea0003800000 */
.L_x_9659:
        /* <DEDUP_REMOVED lines=21> */
.L_x_9663:
        /* <DEDUP_REMOVED lines=16> */
.L_x_9662:
[----:B------:R-:W-:Y:S05]  /*1c650*/  BSYNC B6 ;  /* 0x0000000000067941 */ /* 0x000fea0003800000 */
.L_x_9661:
        /* <DEDUP_REMOVED lines=25> */
.L_x_9846:
        /* <DEDUP_REMOVED lines=12> */
.L_x_9849:
        /* <DEDUP_REMOVED lines=25> */
.L_x_9667:
[----:B------:R-:W3:Y:S04]  /*1ca40*/  LDL R7, [R1+0x4] ;  /* 0x0000040001077983 */ /* 0x000ee80000100800 */
[----:B-12---:R-:W3:Y:S04]  /*1ca50*/  LDL R0, [R1+0xc] ;  /* 0x00000c0001007983 */ /* 0x006ee80000100800 */
[----:B------:R-:W2:Y:S01]  /*1ca60*/  LDL R2, [R1+0x18] ;  /* 0x0000180001027983 */ /* 0x000ea20000100800 */
[----:B---3--:R-:W-:Y:S01]  /*1ca70*/  IMAD R0, R0, 0x8, R7 ;  /* 0x0000000800007824 */ /* 0x008fe200078e0207 */
[----:B--2---:R-:W-:-:S04]  /*1ca80*/  SHF.L.U32 R2, R2, 0x1f, RZ ;  /* 0x0000001f02027819 */ /* 0x004fc800000006ff */
[----:B------:R-:W1:Y:S02]  /*1ca90*/  SYNCS.PHASECHK.TRANS64.TRYWAIT P0, [R0+URZ+0x28840], R2 ;  /* 0x02884002000075a7 */ /* 0x000e64000800017f */
[----:B-1----:R-:W-:Y:S05]  /*1caa0*/  @!P0 BRA `(.L_x_9668) ;  /* 0x0000006400848947 */ /* 0x002fea0003800000 */
.L_x_9850:
        /* <DEDUP_REMOVED lines=10> */
.L_x_9669:
[----:B------:R-:W3:Y:S04]  /*1cb50*/  LDL R6, [R1+0x4] ;  /* 0x0000040001067983 */ /* 0x000ee80000100800 */
[----:B------:R-:W3:Y:S04]  /*1cb60*/  LDL R5, [R1+0xc] ;  /* 0x00000c0001057983 */ /* 0x000ee80000100800 */
[----:B------:R-:W4:Y:S04]  /*1cb70*/  LDL R7, [R1+0x10] ;  /* 0x0000100001077983 */ /* 0x000f280000100800 */
[----:B------:R-:W4:Y:S04]  /*1cb80*/  LDL R4, [R1+0x1c] ;  /* 0x00001c0001047983 */ /* 0x000f280000100800 */
[----:B-12---:R-:W2:Y:S01]  /*1cb90*/  LDL R2, [R1] ;  /* 0x0000000001027983 */ /* 0x006ea20000100800 */
[----:B------:R-:W-:-:S02]  /*1cba0*/  R2UR UR9, R0 ;  /* 0x00000000000972ca */ /* 0x000fc400000e0000 */
[----:B------:R-:W-:Y:S01]  /*1cbb0*/  PLOP3.LUT P0, PT, PT, PT, PT, 0x80, 0x0 ;  /* 0x000000000000781c */ /* 0x000fe20003f0f070 */
[----:B------:R-:W-:Y:S01]  /*1cbc0*/  UIADD3 UR4, UP0, UR38, 0x370, URZ ;  /* 0x0000037026047890 */ /* 0x000fe2000ff1e03f */
[----:B------:R-:W-:Y:S02]  /*1cbd0*/  R2UR UR12, R18 ;  /* 0x00000000120c72ca */ /* 0x000fe400000e0000 */
[----:B-----5:R-:W-:-:S07]  /*1cbe0*/  LOP3.LUT R3, R3, 0xfffffffb, RZ, 0xc0, !PT ;  /* 0xfffffffb03037812 */ /* 0x020fce00078ec0ff */
        /* <DEDUP_REMOVED lines=9> */
[----:B------:R-:W-:Y:S02]  /*1cc80*/  R2UR UR5, R4 ;  /* 0x00000000040572ca */ /* 0x000fe400000e0000 */
[----:B--2---:R-:W-:-:S09]  /*1cc90*/  R2UR UR13, R2 ;  /* 0x00000000020d72ca */ /* 0x004fd200000e0000 */
        /* <DEDUP_REMOVED lines=10> */
.L_x_9665:
        /* <DEDUP_REMOVED lines=43> */
.L_x_9671:
[----:B------:R-:W-:Y:S05]  /*1cff0*/  BSYNC B6 ;  /* 0x0000000000067941 */ /* 0x000fea0003800000 */
.L_x_9670:
[----:B------:R-:W3:Y:S01]  /*1d000*/  LDL.LU R6, [R1+0x40] ;  /* 0x0000400001067983 */ /* 0x000ee20000300800 */
[----:B------:R-:W-:Y:S01]  /*1d010*/  ULDC.64 UR4, c[0x0][0x2d8] ;  /* 0x0000b60000047ab9 */ /* 0x000fe20000000a00 */
[----:B------:R-:W1:Y:S02]  /*1d020*/  LDC R7, c[0x0][0x448] ;  /* 0x00011200ff077b82 */ /* 0x000e640000000800 */
[----:B--2---:R-:W3:Y:S04]  /*1d030*/  LDL.LU.64 R2, [R1+0x50] ;  /* 0x0000500001027983 */ /* 0x004ee80000300a00 */
[----:B------:R-:W2:Y:S04]  /*1d040*/  LDL.LU R0, [R1+0x4c] ;  /* 0x00004c0001007983 */ /* 0x000ea80000300800 */
[----:B------:R-:W4:Y:S04]  /*1d050*/  LDL.LU R4, [R1+0x5c] ;  /* 0x00005c0001047983 */ /* 0x000f280000300800 */
[----:B------:R-:W4:Y:S01]  /*1d060*/  LDL.LU R5, [R1+0x34] ;  /* 0x0000340001057983 */ /* 0x000f220000300800 */
        /* <DEDUP_REMOVED lines=8> */
[----:B------:R-:W-:Y:S02]  /*1d0f0*/  LOP3.LUT R8, R8, 0x40, RZ, 0xfc, !PT ;  /* 0x0000004008087812 */ /* 0x000fe400078efcff */
[----:B------:R-:W-:Y:S01]  /*1d100*/  LOP3.LUT R9, R9, 0x38, RZ, 0xc0, !PT ;  /* 0x0000003809097812 */ /* 0x000fe200078ec0ff */
[----:B---3--:R-:W-:Y:S02]  /*1d110*/  IMAD.MOV.U32 R3, RZ, RZ, R6 ;  /* 0x000000ffff037224 */ /* 0x008fe400078e0006 */
[----:B------:R-:W0:Y:S01]  /*1d120*/  @P0 LDC R6, c[0x0][0x450] ;  /* 0x00011400ff060b82 */ /* 0x000e220000000800 */
[----:B--2---:R-:W-:-:S02]  /*1d130*/  IMAD R0, R0, UR4, RZ ;  /* 0x0000000400007c24 */ /* 0x004fc4000f8e02ff */
[----:B------:R-:W-:-:S04]  /*1d140*/  IMAD.WIDE.U32 R2, R18, UR4, R2 ;  /* 0x0000000412027c25 */ /* 0x000fc8000f8e0002 */
[----:B------:R-:W-:Y:S01]  /*1d150*/  IMAD R0, R18, UR5, R0 ;  /* 0x0000000512007c24 */ /* 0x000fe2000f8e0200 */
[----:B------:R-:W-:-:S03]  /*1d160*/  ULDC.64 UR4, c[0x0][0x2e0] ;  /* 0x0000b80000047ab9 */ /* 0x000fc60000000a00 */
[----:B------:R-:W-:Y:S02]  /*1d170*/  IMAD.IADD R3, R3, 0x1, R0 ;  /* 0x0000000103037824 */ /* 0x000fe400078e0200 */
[----:B----4-:R-:W-:Y:S02]  /*1d180*/  IMAD R0, R4, UR4, RZ ;  /* 0x0000000404007c24 */ /* 0x010fe4000f8e02ff */
[----:B------:R-:W1:Y:S01]  /*1d190*/  S2R R4, SR_TID.X ;  /* 0x0000000000047919 */ /* 0x000e620000002100 */
[----:B------:R-:W-:-:S04]  /*1d1a0*/  IMAD.WIDE.U32 R2, R5, UR4, R2 ;  /* 0x0000000405027c25 */ /* 0x000fc8000f8e0002 */
        /* <DEDUP_REMOVED lines=37> */
[----:B------:R-:W-:-:S03]  /*1d400*/  IMAD R17, R17, 0x80, R10 ;  /* 0x0000008011117824 */ /* 0x000fc600078e020a */
[----:B------:R-:W-:Y:S04]  /*1d410*/  SHFL.IDX PT, R4, R2, RZ, 0x181f ;  /* 0x00181fff02047589 */ /* 0x000fe800000e0000 */
[----:B------:R-:W-:Y:S01]  /*1d420*/  SHFL.IDX PT, R6, R2, 0x1, 0x181f ;  /* 0x00381f0002067f89 */ /* 0x000fe200000e0000 */
[----:B--2---:R-:W-:-:S03]  /*1d430*/  IMAD R0, R5, R7, RZ ;  /* 0x0000000705007224 */ /* 0x004fc600078e02ff */
[----:B------:R-:W1:Y:S02]  /*1d440*/  SHFL.IDX PT, R5, R3, RZ, 0x181f ;  /* 0x00181fff03057589 */ /* 0x000e6400000e0000 */
[----:B------:R-:W-:-:S13]  /*1d450*/  ISETP.GE.AND P2, PT, R17, R0, PT ;  /* 0x000000001100720c */ /* 0x000fda0003f46270 */
[----:B-1----:R-:W-:-:S05]  /*1d460*/  @!P2 LEA R5, P3, R9, R5, 0x1 ;  /* 0x000000050905a211 */ /* 0x002fca00078608ff */
[----:B------:R-:W-:-:S05]  /*1d470*/  @!P2 IMAD.X R4, RZ, RZ, R4, P3 ;  /* 0x000000ffff04a224 */ /* 0x000fca00018e0604 */
[----:B------:R-:W-:-:S04]  /*1d480*/  @!P2 LOP3.LUT R5, R5, R4, RZ, 0x3c, !PT ;  /* 0x000000040505a212 */ /* 0x000fc800078e3cff */
[----:B------:R-:W-:-:S04]  /*1d490*/  @!P2 LOP3.LUT R4, R5, R4, RZ, 0x3c, !PT ;  /* 0x000000040504a212 */ /* 0x000fc800078e3cff */
[----:B------:R-:W-:-:S05]  /*1d4a0*/  @!P2 LOP3.LUT R5, R5, R4, RZ, 0x3c, !PT ;  /* 0x000000040505a212 */ /* 0x000fca00078e3cff */
[----:B-----5:R-:W-:Y:S04]  /*1d4b0*/  @!P2 LDGSTS.E.BYPASS.LTC128B.128 [R8+0x10400], desc[UR40][R4.64], !P0 ;  /* 0x104000000408afae */ /* 0x020fe8000c101d68 */
[----:B------:R1:W-:Y:S02]  /*1d4c0*/  @!P2 LDGSTS.E.BYPASS.LTC128B.128 [R8+0x14400], desc[UR40][R4.64+0x80], !P1 ;  /* 0x144000800408afae */ /* 0x0003e4000c901d68 */
[----:B-1----:R-:W-:-:S05]  /*1d4d0*/  VIADD R4, R17, 0x10 ;  /* 0x0000001011047836 */ /* 0x002fca0000000000 */
[----:B------:R-:W-:Y:S02]  /*1d4e0*/  ISETP.GE.AND P2, PT, R4, R0, PT ;  /* 0x000000000400720c */ /* 0x000fe40003f46270 */
[----:B------:R-:W1:Y:S11]  /*1d4f0*/  SHFL.IDX PT, R4, R3, 0x1, 0x181f ;  /* 0x00381f0003047f89 */ /* 0x000e7600000e0000 */
[----:B-1----:R-:W-:-:S05]  /*1d500*/  @!P2 LEA R5, P3, R9, R4, 0x1 ;  /* 0x000000040905a211 */ /* 0x002fca00078608ff */
[----:B------:R-:W-:Y:S02]  /*1d510*/  @!P2 IMAD.X R4, RZ, RZ, R6, P3 ;  /* 0x000000ffff04a224 */ /* 0x000fe400018e0606 */
[----:B------:R-:W-:Y:S03]  /*1d520*/  SHFL.IDX PT, R6, R2, 0x2, 0x181f ;  /* 0x00581f0002067f89 */ /* 0x000fe600000e0000 */
[----:B------:R-:W-:-:S04]  /*1d530*/  @!P2 LOP3.LUT R5, R5, R4, RZ, 0x3c, !PT ;  /* 0x000000040505a212 */ /* 0x000fc800078e3cff */
[----:B------:R-:W-:-:S04]  /*1d540*/  @!P2 LOP3.LUT R4, R5, R4, RZ, 0x3c, !PT ;  /* 0x000000040504a212 */ /* 0x000fc800078e3cff */
[----:B------:R-:W-:-:S05]  /*1d550*/  @!P2 LOP3.LUT R5, R5, R4, RZ, 0x3c, !PT ;  /* 0x000000040505a212 */ /* 0x000fca00078e3cff */
[----:B------:R-:W-:Y:S04]  /*1d560*/  @!P2 LDGSTS.E.BYPASS.LTC128B.128 [R8+0x10c00], desc[UR40][R4.64], !P0 ;  /* 0x10c000000408afae */ /* 0x000fe8000c101d68 */
        /* <DEDUP_REMOVED lines=47> */
[----:B------:R-:W1:Y:S04]  /*1d860*/  SHFL.IDX PT, R4, R3, 0x6, 0x181f ;  /* 0x00d81f0003047f89 */ /* 0x000e6800000e0000 */
[----:B------:R-:W2:Y:S07]  /*1d870*/  SHFL.IDX PT, R3, R3, 0x7, 0x181f ;  /* 0x00f81f0003037f89 */ /* 0x000eae00000e0000 */
[----:B-1----:R-:W-:-:S05]  /*1d880*/  @!P2 LEA R5, P3, R9, R4, 0x1 ;  /* 0x000000040905a211 */ /* 0x002fca00078608ff */
[----:B------:R-:W-:-:S05]  /*1d890*/  @!P2 IMAD.X R4, RZ, RZ, R6, P3 ;  /* 0x000000ffff04a224 */ /* 0x000fca00018e0606 */
[----:B------:R-:W-:-:S04]  /*1d8a0*/  @!P2 LOP3.LUT R5, R5, R4, RZ, 0x3c, !PT ;  /* 0x000000040505a212 */ /* 0x000fc800078e3cff */
[----:B------:R-:W-:-:S04]  /*1d8b0*/  @!P2 LOP3.LUT R4, R5, R4, RZ, 0x3c, !PT ;  /* 0x000000040504a212 */ /* 0x000fc800078e3cff */
[----:B------:R-:W-:-:S05]  /*1d8c0*/  @!P2 LOP3.LUT R5, R5, R4, RZ, 0x3c, !PT ;  /* 0x000000040505a212 */ /* 0x000fca00078e3cff */
[----:B------:R-:W-:Y:S04]  /*1d8d0*/  @!P2 LDGSTS.E.BYPASS.LTC128B.128 [R8+0x13400], desc[UR40][R4.64], !P0 ;  /* 0x134000000408afae */ /* 0x000fe8000c101d68 */
[----:B------:R1:W-:Y:S04]  /*1d8e0*/  @!P2 LDGSTS.E.BYPASS.LTC128B.128 [R8+0x17400], desc[UR40][R4.64+0x80], !P1 ;  /* 0x174000800408afae */ /* 0x0003e8000c901d68 */
[----:B-12---:R1:W3:Y:S02]  /*1d8f0*/  SHFL.IDX PT, R4, R2, 0x7, 0x181f ;  /* 0x00f81f0002047f89 */ /* 0x0062e400000e0000 */
.L_x_9867:
[----:B------:R-:W-:Y:S01]  /*1d900*/  VIADD R17, R17, 0x70 ;  /* 0x0000007011117836 */ /* 0x000fe20000000000 */
[----:B------:R-:W-:Y:S04]  /*1d910*/  BSSY B0, `(.L_x_9673) ;  /* 0x000000a000007945 */ /* 0x000fe80003800000 */
[----:B------:R-:W-:-:S13]  /*1d920*/  ISETP.GE.AND P2, PT, R17, R0, PT ;  /* 0x000000001100720c */ /* 0x000fda0003f46270 */
[----:B------:R-:W-:Y:S05]  /*1d930*/  @P2 BRA `(.L_x_9674) ;  /* 0x00000000001c2947 */ /* 0x000fea0003800000 */
[----:B-1----:R-:W-:-:S05]  /*1d940*/  LEA R2, P2, R9, R3, 0x1 ;  /* 0x0000000309027211 */ /* 0x002fca00078408ff */
[----:B---3--:R-:W-:-:S05]  /*1d950*/  IMAD.X R3, RZ, RZ, R4, P2 ;  /* 0x000000ffff037224 */ /* 0x008fca00010e0604 */
[----:B------:R-:W-:Y:S01]  /*1d960*/  @!PT LDS RZ, [RZ] ;  /* 0x00000000fffff984 */ /* 0x000fe20000000800 */
[----:B------:R-:W-:Y:S01]  /*1d970*/  @!PT LDS RZ, [RZ] ;  /* 0x00000000fffff984 */ /* 0x000fe20000000800 */
[----:B------:R-:W-:Y:S01]  /*1d980*/  @!PT LDS RZ, [RZ] ;  /* 0x00000000fffff984 */ /* 0x000fe20000000800 */
[----:B------:R2:W-:Y:S04]  /*1d990*/  LDGSTS.E.BYPASS.LTC128B.128 [R8+0x13c00], desc[UR40][R2.64], !P0 ;  /* 0x13c0000002087fae */ /* 0x0005e8000c101d68 */
[----:B------:R2:W-:Y:S02]  /*1d9a0*/  LDGSTS.E.BYPASS.LTC128B.128 [R8+0x17c00], desc[UR40][R2.64+0x80], !P1 ;  /* 0x17c0008002087fae */ /* 0x0005e4000c901d68 */
.L_x_9674:
[----:B------:R-:W-:Y:S05]  /*1d9b0*/  BSYNC B0 ;  /* 0x0000000000007941 */ /* 0x000fea0003800000 */
.L_x_9673:
[----:B--2---:R2:W5:Y:S01]  /*1d9c0*/  LDL R8, [R1+0x4] ;  /* 0x0000040001087983 */ /* 0x0045620000100800 */
[----:B------:R-:W-:Y:S01]  /*1d9d0*/  PLOP3.LUT P0, PT, PT, PT, PT, 0x80, 0x0 ;  /* 0x000000000000781c */ /* 0x000fe20003f0f070 */
[----:B------:R-:W-:-:S12]  /*1d9e0*/  NOP ;  /* 0x0000000000007918 */ /* 0x000fd80000000000 */
.L_x_9675:
[----:B-1----:R-:W4:Y:S01]  /*1d9f0*/  LDL R2, [R1+0x4] ;  /* 0x0000040001027983 */ /* 0x002f220000100800 */
        /* <DEDUP_REMOVED lines=17> */
[----:B-1--4-:R-:W-:Y:S05]  /*1db10*/  @!P0 BRA `(.L_x_9677) ;  /* 0x0000006000408947 */ /* 0x012fea0003800000 */
.L_x_9868:
[----:B------:R-:W-:Y:S05]  /*1db20*/  BSYNC B0 ;  /* 0x0000000000007941 */ /* 0x000fea0003800000 */
.L_x_9676:
[----:B-1----:R-:W4:Y:S01]  /*1db30*/  LDL R2, [R1+0x38] ;  /* 0x0000380001027983 */ /* 0x002f220000100800 */
        /* <DEDUP_REMOVED lines=10> */
[----:B---3--:R-:W3:Y:S04]  /*1dbe0*/  LDL R4, [R1+0xc] ;  /* 0x00000c0001047983 */ /* 0x008ee80000100800 */
[----:B------:R-:W2:Y:S01]  /*1dbf0*/  LDL R3, [R1+0x18] ;  /* 0x0000180001037983 */ /* 0x000ea20000100800 */
[----:B------:R-:W-:Y:S01]  /*1dc00*/  BSSY B1, `(.L_x_9682) ;  /* 0x00000a0000017945 */ /* 0x000fe20003800000 */
[----:B----4-:R-:W-:Y:S01]  /*1dc10*/  LOP3.LUT P1, RZ, R5, 0x4, RZ, 0xc0, !PT ;  /* 0x0000000405ff7812 */ /* 0x010fe2000782c0ff */
[----:B---3--:R-:W-:-:S05]  /*1dc20*/  VIADD R7, R4, 0x1 ;  /* 0x0000000104077836 */ /* 0x008fca0000000000 */
        /* <DEDUP_REMOVED lines=10> */
[----:B-1----:R-:W-:Y:S05]  /*1dcd0*/  @!P0 BRA `(.L_x_9684) ;  /* 0x0000000000508947 */ /* 0x002fea0003800000 */
[----:B------:R-:W2:Y:S01]  /*1dce0*/  LDL R9, [R1+0x28] ;  /* 0x0000280001097983 */ /* 0x000ea20000100800 */
[----:B------:R-:W1:Y:S03]  /*1dcf0*/  LDC R3, c[0x0][0x43c] ;  /* 0x00010f00ff037b82 */ /* 0x000e660000000800 */
[----:B-----5:R-:W3:Y:S01]  /*1dd00*/  LDL R8, [R1+0x14] ;  /* 0x0000140001087983 */ /* 0x020ee20000100800 */
[----:B------:R-:W-:Y:S01]  /*1dd10*/  IMAD.MOV.U32 R0, RZ, RZ, R2 ;  /* 0x000000ffff007224 */ /* 0x000fe200078e0002 */
[----:B------:R-:W-:Y:S01]  /*1dd20*/  ULDC.64 UR6, c[0x0][0x428] ;  /* 0x00010a0000067ab9 */ /* 0x000fe20000000a00 */
[----:B-1----:R-:W-:-:S13]  /*1dd30*/  ISETP.NE.AND P0, PT, R3, 0x1, PT ;  /* 0x000000010300780c */ /* 0x002fda0003f05270 */
[----:B------:R-:W1:Y:S02]  /*1dd40*/  @P0 LDC.64 R4, c[0x0][0x440] ;  /* 0x00011000ff040b82 */ /* 0x000e640000000a00 */
[----:B-1----:R-:W-:-:S05]  /*1dd50*/  @P0 IMAD.HI.U32 R4, R2, R4, RZ ;  /* 0x0000000402040227 */ /* 0x002fca00078e00ff */
        /* <DEDUP_REMOVED lines=12> */
.L_x_9684:
[----:B------:R-:W2:Y:S01]  /*1de20*/  LDL R0, [R1+0x4] ;  /* 0x0000040001007983 */ /* 0x000ea20000100800 */
[----:B------:R-:W-:Y:S01]  /*1de30*/  BSSY B3, `(.L_x_9685) ;  /* 0x0000005000037945 */ /* 0x000fe20003800000 */
[----:B--2---:R-:W-:Y:S01]  /*1de40*/  IMAD R3, R7, 0x8, R0 ;  /* 0x0000000807037824 */ /* 0x004fe200078e0200 */
[----:B------:R-:W-:-:S04]  /*1de50*/  SHF.L.U32 R0, R10, 0x1f, RZ ;  /* 0x0000001f0a007819 */ /* 0x000fc800000006ff */
[----:B------:R-:W2:Y:S02]  /*1de60*/  SYNCS.PHASECHK.TRANS64.TRYWAIT P0, [R3+URZ+0x28840], R0 ;  /* 0x02884000030075a7 */ /* 0x000ea4000800017f */
[----:B--2---:R-:W-:Y:S05]  /*1de70*/  @!P0 BRA `(.L_x_9686) ;  /* 0x0000005c00808947 */ /* 0x004fea0003800000 */
.L_x_9869:
[----:B------:R-:W-:Y:S05]  /*1de80*/  BSYNC B3 ;  /* 0x0000000000037941 */ /* 0x000fea0003800000 */
.L_x_9685:
        /* <DEDUP_REMOVED lines=11> */
.L_x_9688:
[----:B------:R-:W-:Y:S05]  /*1df40*/  BSYNC B3 ;  /* 0x0000000000037941 */ /* 0x000fea0003800000 */
.L_x_9687:
[----:B------:R-:W3:Y:S04]  /*1df50*/  LDL R5, [R1+0x4] ;  /* 0x0000040001057983 */ /* 0x000ee80000100800 */
[----:B--2---:R-:W2:Y:S01]  /*1df60*/  LDL R0, [R1+0x1c] ;  /* 0x00001c0001007983 */ /* 0x004ea20000100800 */
[----:B-1----:R-:W-:Y:S01]  /*1df70*/  IMAD.MOV.U32 R9, RZ, RZ, RZ ;  /* 0x000000ffff097224 */ /* 0x002fe200078e00ff */
[----:B------:R-:W-:Y:S01]  /*1df80*/  UIADD3 UR4, UP0, UR38, 0x370, URZ ;  /* 0x0000037026047890 */ /* 0x000fe2000ff1e03f */
[----:B------:R-:W-:Y:S01]  /*1df90*/  PLOP3.LUT P0, PT, PT, PT, PT, 0x80, 0x0 ;  /* 0x000000000000781c */ /* 0x000fe20003f0f070 */
[----:B------:R-:W-:Y:S01]  /*1dfa0*/  VIADD R3, R3, 0x28830 ;  /* 0x0002883003037836 */ /* 0x000fe20000000000 */
[----:B------:R-:W-:Y:S01]  /*1dfb0*/  UMOV UR6, 0x0 ;  /* 0x0000000000067882 */ /* 0x000fe20000000000 */
[----:B------:R-:W-:Y:S01]  /*1dfc0*/  R2UR UR10, R9 ;  /* 0x00000000090a72ca */ /* 0x000fe200000e0000 */
[----:B------:R-:W-:Y:S01]  /*1dfd0*/  UIADD3.X UR5, URZ, UR39, URZ, UP0, !UPT ;  /* 0x000000273f057290 */ /* 0x000fe200087fe43f */
[----:B------:R-:W-:Y:S01]  /*1dfe0*/  UMOV UR7, 0x14f00000 ;  /* 0x14f0000000077882 */ /* 0x000fe20000000000 */
[----:B---3-5:R-:W-:-:S02]  /*1dff0*/  IMAD R8, R7, 0x8000, R5 ;  /* 0x0000800007087824 */ /* 0x028fc400078e0205 */
[----:B--2---:R-:W-:Y:S02]  /*1e000*/  IMAD R0, R6, 0x80, R0 ;  /* 0x0000008006007824 */ /* 0x004fe400078e0200 */
[----:B------:R-:W-:-:S08]  /*1e010*/  VIADD R5, R8, 0x18400 ;  /* 0x0001840008057836 */ /* 0x000fd00000000000 */
.L_x_9689:
        /* <DEDUP_REMOVED lines=16> */
.L_x_9690:
        /* <DEDUP_REMOVED lines=18> */
.L_x_9870:
[----:B------:R-:W-:Y:S05]  /*1e240*/  BSYNC B3 ;  /* 0x0000000000037941 */ /* 0x000fea0003800000 */
.L_x_9691:
        /* <DEDUP_REMOVED lines=10> */
.L_x_9693:
[----:B------:R-:W2:Y:S01]  /*1e2f0*/  LDL R3, [R1+0x8] ;  /* 0x0000080001037983 */ /* 0x000ea20000100800 */
[----:B------:R-:W-:Y:S01]  /*1e300*/  BSSY B3, `(.L_x_9694) ;  /* 0x0000004000037945 */ /* 0x000fe20003800000 */
[----:B--2---:R-:W-:-:S13]  /*1e310*/  LOP3.LUT P0, RZ, R3, 0x8, RZ, 0xc0, !PT ;  /* 0x0000000803ff7812 */ /* 0x004fda000780c0ff */
[----:B------:R-:W-:Y:S05]  /*1e320*/  @P0 BRA `(.L_x_9695) ;  /* 0x0000000000040947 */ /* 0x000fea0003800000 */
[----:B------:R-:W-:Y:S01]  /*1e330*/  BPT.TRAP 0x1 ;  /* 0x000000040000795c */ /* 0x000fe20000300000 */
.L_x_9695:
[----:B------:R-:W-:Y:S05]  /*1e340*/  BSYNC B3 ;  /* 0x0000000000037941 */ /* 0x000fea0003800000 */
.L_x_9694:
        /* <DEDUP_REMOVED lines=14> */
.L_x_9696:
        /* <DEDUP_REMOVED lines=16> */
.L_x_9697:
        /* <DEDUP_REMOVED lines=11> */
[----:B------:R1:W-:Y:S04]  /*1e5e0*/  STL [R1], R4 ;  /* 0x0000000401007387 */ /* 0x0003e80000100800 */
[----:B------:R1:W-:Y:S02]  /*1e5f0*/  STL [R1+0x10], R6 ;  /* 0x0000100601007387 */ /* 0x0003e40000100800 */
.L_x_9683:
[----:B------:R-:W-:Y:S05]  /*1e600*/  BSYNC B1 ;  /* 0x0000000000017941 */ /* 0x000fea0003800000 */
.L_x_9682:
[----:B------:R-:W2:Y:S04]  /*1e610*/  LDL.LU R0, [R1+0x38] ;  /* 0x0000380001007983 */ /* 0x000ea80000300800 */
[----:B------:R4:W-:Y:S04]  /*1e620*/  STL [R1+0x18], R10 ;  /* 0x0000180a01007387 */ /* 0x0009e80000100800 */
[----:B------:R4:W-:Y:S02]  /*1e630*/  STL [R1+0xc], R7 ;  /* 0x00000c0701007387 */ /* 0x0009e40000100800 */
[----:B--2-4-:R-:W-:-:S07]  /*1e640*/  VIADD R0, R0, 0xfffffffd ;  /* 0xfffffffd00007836 */ /* 0x014fce0000000000 */
.L_x_9681:
[----:B------:R-:W-:Y:S05]  /*1e650*/  BSYNC B2 ;  /* 0x0000000000027941 */ /* 0x000fea0003800000 */
.L_x_9680:
[----:B------:R-:W-:-:S13]  /*1e660*/  ISETP.NE.AND P0, PT, R2, RZ, PT ;  /* 0x000000ff0200720c */ /* 0x000fda0003f05270 */
[----:B------:R-:W-:Y:S05]  /*1e670*/  @!P0 BRA `(.L_x_9679) ;  /* 0x00000014001c8947 */ /* 0x000fea0003800000 */
[----:B-----5:R4:W5:Y:S02]  /*1e680*/  LDL R8, [R1] ;  /* 0x0000000001087983 */ /* 0x0209640000100800 */
.L_x_9730:
[----:B-1-3--:R-:W3:Y:S04]  /*1e690*/  LDL R4, [R1+0x8] ;  /* 0x0000080001047983 */ /* 0x00aee80000100800 */
[----:B--2---:R-:W2:Y:S04]  /*1e6a0*/  LDL R3, [R1+0xc] ;  /* 0x00000c0001037983 */ /* 0x004ea80000100800 */
[----:B------:R-:W4:Y:S01]  /*1e6b0*/  LDL R2, [R1+0x18] ;  /* 0x0000180001027983 */ /* 0x000f220000100800 */
[----:B------:R-:W-:Y:S05]  /*1e6c0*/  YIELD ;  /* 0x0000000000007946 */ /* 0x000fea0003800000 */
        /* <DEDUP_REMOVED lines=32> */
.L_x_9700:
[----:B------:R-:W2:Y:S01]  /*1e8d0*/  LDL R2, [R1+0x4] ;  /* 0x0000040001027983 */ /* 0x000ea20000100800 */
[----:B------:R-:W-:Y:S01]  /*1e8e0*/  BSSY B2, `(.L_x_9701) ;  /* 0x0000005000027945 */ /* 0x000fe20003800000 */
[----:B--2---:R-:W-:Y:S01]  /*1e8f0*/  IMAD R3, R4, 0x8, R2 ;  /* 0x0000000804037824 */ /* 0x004fe200078e0202 */
[----:B------:R-:W-:-:S04]  /*1e900*/  SHF.L.U32 R2, R5, 0x1f, RZ ;  /* 0x0000001f05027819 */ /* 0x000fc800000006ff */
[----:B------:R-:W2:Y:S02]  /*1e910*/  SYNCS.PHASECHK.TRANS64.TRYWAIT P0, [R3+URZ+0x28840], R2 ;  /* 0x02884002030075a7 */ /* 0x000ea4000800017f */
[----:B--2---:R-:W-:Y:S05]  /*1e920*/  @!P0 BRA `(.L_x_9702) ;  /* 0x0000005000fc8947 */ /* 0x004fea0003800000 */
.L_x_9871:
[----:B------:R-:W-:Y:S05]  /*1e930*/  BSYNC B2 ;  /* 0x0000000000027941 */ /* 0x000fea0003800000 */
.L_x_9701:
        /* <DEDUP_REMOVED lines=11> */
.L_x_9704:
[----:B------:R-:W-:Y:S05]  /*1e9f0*/  BSYNC B2 ;  /* 0x0000000000027941 */ /* 0x000fea0003800000 */
.L_x_9703:
        /* <DEDUP_REMOVED lines=13> */
.L_x_9705:
        /* <DEDUP_REMOVED lines=16> */
.L_x_9706:
        /* <DEDUP_REMOVED lines=18> */
.L_x_9872:
[----:B------:R-:W-:Y:S05]  /*1ecf0*/  BSYNC B2 ;  /* 0x0000000000027941 */ /* 0x000fea0003800000 */
.L_x_9707:
        /* <DEDUP_REMOVED lines=10> */
.L_x_9709:
[----:B------:R-:W2:Y:S01]  /*1eda0*/  LDL R3, [R1+0x8] ;  /* 0x0000080001037983 */ /* 0x000ea20000100800 */
[----:B------:R-:W-:Y:S01]  /*1edb0*/  BSSY B2, `(.L_x_9710) ;  /* 0x0000004000027945 */ /* 0x000fe20003800000 */
[----:B--2---:R-:W-:-:S13]  /*1edc0*/  LOP3.LUT P0, RZ, R3, 0x8, RZ, 0xc0, !PT ;  /* 0x0000000803ff7812 */ /* 0x004fda000780c0ff */
[----:B------:R-:W-:Y:S05]  /*1edd0*/  @P0 BRA `(.L_x_9711) ;  /* 0x0000000000040947 */ /* 0x000fea0003800000 */
[----:B------:R-:W-:Y:S01]  /*1ede0*/  BPT.TRAP 0x1 ;  /* 0x000000040000795c */ /* 0x000fe20000300000 */
.L_x_9711:
[----:B------:R-:W-:Y:S05]  /*1edf0*/  BSYNC B2 ;  /* 0x0000000000027941 */ /* 0x000fea0003800000 */
.L_x_9710:
        /* <DEDUP_REMOVED lines=14> */
.L_x_9712:
        /* <DEDUP_REMOVED lines=16> */
.L_x_9713:
        /* <DEDUP_REMOVED lines=13> */
.L_x_9699:
[----:B------:R-:W-:Y:S05]  /*1f0b0*/  BSYNC B1 ;  /* 0x0000000000017941 */ /* 0x000fea0003800000 */
.L_x_9698:
        /* <DEDUP_REMOVED lines=35> */
.L_x_9716:
[----:B------:R-:W3:Y:S01]  /*1f2f0*/  LDL R2, [R1+0x4] ;  /* 0x0000040001027983 */ /* 0x000ee20000100800 */
[----:B------:R-:W-:Y:S01]  /*1f300*/  BSSY B2, `(.L_x_9717) ;  /* 0x0000005000027945 */ /* 0x000fe20003800000 */
[----:B---3--:R-:W-:Y:S01]  /*1f310*/  IMAD R3, R11, 0x8, R2 ;  /* 0x000000080b037824 */ /* 0x008fe200078e0202 */
[----:B------:R-:W-:-:S04]  /*1f320*/  SHF.L.U32 R2, R10, 0x1f, RZ ;  /* 0x0000001f0a027819 */ /* 0x000fc800000006ff */
[----:B------:R-:W3:Y:S02]  /*1f330*/  SYNCS.PHASECHK.TRANS64.TRYWAIT P0, [R3+URZ+0x28840], R2 ;  /* 0x02884002030075a7 */ /* 0x000ee4000800017f */
[----:B---3--:R-:W-:Y:S05]  /*1f340*/  @!P0 BRA `(.L_x_9718) ;  /* 0x00000048009c8947 */ /* 0x008fea0003800000 */
.L_x_9873:
[----:B------:R-:W-:Y:S05]  /*1f350*/  BSYNC B2 ;  /* 0x0000000000027941 */ /* 0x000fea0003800000 */
.L_x_9717:
        /* <DEDUP_REMOVED lines=11> */
.L_x_9720:
[----:B------:R-:W-:Y:S05]  /*1f410*/  BSYNC B2 ;  /* 0x0000000000027941 */ /* 0x000fea0003800000 */
.L_x_9719:
[----:B-1----:R-:W4:Y:S04]  /*1f420*/  LDL R9, [R1+0x4] ;  /* 0x0000040001097983 */ /* 0x002f280000100800 */
[----:B---3--:R-:W4:Y:S04]  /*1f430*/  LDL R2, [R1+0xc] ;  /* 0x00000c0001027983 */ /* 0x008f280000100800 */
[----:B------:R-:W3:Y:S01]  /*1f440*/  LDL R7, [R1+0x1c] ;  /* 0x00001c0001077983 */ /* 0x000ee20000100800 */
        /* <DEDUP_REMOVED lines=11> */
.L_x_9721:
        /* <DEDUP_REMOVED lines=16> */
.L_x_9722:
        /* <DEDUP_REMOVED lines=16> */
.L_x_9874:
[----:B------:R-:W-:Y:S05]  /*1f700*/  BSYNC B2 ;  /* 0x0000000000027941 */ /* 0x000fea0003800000 */
.L_x_9723:
        /* <DEDUP_REMOVED lines=10> */
.L_x_9725:
[----:B------:R-:W2:Y:S01]  /*1f7b0*/  LDL R3, [R1+0x8] ;  /* 0x0000080001037983 */ /* 0x000ea20000100800 */
[----:B------:R-:W-:Y:S01]  /*1f7c0*/  BSSY B2, `(.L_x_9726) ;  /* 0x0000004000027945 */ /* 0x000fe20003800000 */
[----:B--2---:R-:W-:-:S13]  /*1f7d0*/  LOP3.LUT P0, RZ, R3, 0x8, RZ, 0xc0, !PT ;  /* 0x0000000803ff7812 */ /* 0x004fda000780c0ff */
[----:B------:R-:W-:Y:S05]  /*1f7e0*/  @P0 BRA `(.L_x_9727) ;  /* 0x0000000000040947 */ /* 0x000fea0003800000 */
[----:B------:R-:W-:Y:S01]  /*1f7f0*/  BPT.TRAP 0x1 ;  /* 0x000000040000795c */ /* 0x000fe20000300000 */
.L_x_9727:
[----:B------:R-:W-:Y:S05]  /*1f800*/  BSYNC B2 ;  /* 0x0000000000027941 */ /* 0x000fea0003800000 */
.L_x_9726:
        /* <DEDUP_REMOVED lines=13> */
.L_x_9728:
        /* <DEDUP_REMOVED lines=16> */
.L_x_9729:
        /* <DEDUP_REMOVED lines=13> */
.L_x_9715:
[----:B------:R-:W-:Y:S05]  /*1fab0*/  BSYNC B1 ;  /* 0x0000000000017941 */ /* 0x000fea0003800000 */
.L_x_9714:
[C---:B------:R-:W-:Y:S01]  /*1fac0*/  ISETP.GT.AND P0, PT, R0.reuse, 0x1, PT ;  /* 0x000000010000780c */ /* 0x040fe20003f04270 */
[----:B------:R-:W-:-:S12]  /*1fad0*/  VIADD R0, R0, 0xfffffffe ;  /* 0xfffffffe00007836 */ /* 0x000fd80000000000 */
[----:B------:R-:W-:Y:S05]  /*1fae0*/  @P0 BRA `(.L_x_9730) ;  /* 0xffffffe800e80947 */ /* 0x000fea000383ffff */
.L_x_9679:
[----:B------:R-:W-:Y:S05]  /*1faf0*/  BSYNC B0 ;  /* 0x0000000000007941 */ /* 0x000fea0003800000 */
.L_x_9678:
[----:B------:R-:W4:Y:S01]  /*1fb00*/  S2R R2, SR_TID.X ;  /* 0x0000000000027919 */ /* 0x000f220000002100 */
[----:B------:R-:W-:Y:S01]  /*1fb10*/  BSSY B0, `(.L_x_9731) ;  /* 0x0000010000007945 */ /* 0x000fe20003800000 */
[----:B----4-:R-:W-:-:S04]  /*1fb20*/  LOP3.LUT R2, R2, 0x7f, RZ, 0xc0, !PT ;  /* 0x0000007f02027812 */ /* 0x010fc800078ec0ff */
[----:B------:R-:W-:-:S13]  /*1fb30*/  ISETP.NE.AND P0, PT, R2, RZ, PT ;  /* 0x000000ff0200720c */ /* 0x000fda0003f05270 */
[----:B------:R-:W-:Y:S05]  /*1fb40*/  @P0 BRA `(.L_x_9732) ;  /* 0x0000000000300947 */ /* 0x000fea0003800000 */
[----:B------:R-:W4:Y:S01]  /*1fb50*/  S2R R2, SR_LANEID ;  /* 0x0000000000027919 */ /* 0x000f220000000000 */
[----:B------:R-:W-:Y:S01]  /*1fb60*/  VOTEU.ANY UR4, UPT, PT ;  /* 0x0000000000047886 */ /* 0x000fe200038e0100 */
[----:B-1-3--:R-:W1:Y:S01]  /*1fb70*/  LDC.64 R4, c[0x0][0xc60] ;  /* 0x00031800ff047b82 */ /* 0x00ae620000000a00 */
[----:B------:R-:W4:Y:S02]  /*1fb80*/  FLO.U32 R0, UR4 ;  /* 0x0000000400007d00 */ /* 0x000f2400080e0000 */
[----:B----4-:R-:W-:-:S06]  /*1fb90*/  ISETP.EQ.U32.AND P0, PT, R0, R2, PT ;  /* 0x000000020000720c */ /* 0x010fcc0003f02070 */
[----:B------:R-:W1:Y:S07]  /*1fba0*/  POPC R2, UR4 ;  /* 0x0000000400027d09 */ /* 0x000e6e0008000000 */
[----:B-1----:R-:W3:Y:S04]  /*1fbb0*/  @P0 ATOMG.E.ADD.STRONG.GPU PT, R2, desc[UR40][R4.64], R2 ;  /* 0x00000002040209a8 */ /* 0x002ee800081ee1e8 */
[----:B---3--:R1:W3:Y:S02]  /*1fbc0*/  SHFL.IDX PT, R2, R2, R0, 0x1f ;  /* 0x00001f0002027589 */ /* 0x0082e400000e0000 */
[----:B-1----:R-:W1:Y:S02]  /*1fbd0*/  S2R R0, SR_LTMASK ;  /* 0x0000000000007919 */ /* 0x002e640000003900 */
[----:B-1----:R-:W-:-:S06]  /*1fbe0*/  LOP3.LUT R0, R0, UR4, RZ, 0xc0, !PT ;  /* 0x0000000400007c12 */ /* 0x002fcc000f8ec0ff */
[----:B------:R-:W3:Y:S02]  /*1fbf0*/  POPC R0, R0 ;  /* 0x0000000000007309 */ /* 0x000ee40000000000 */
[----:B---3--:R-:W-:-:S07]  /*1fc00*/  IADD3 R16, R2, UR36, R0 ;  /* 0x0000002402107c10 */ /* 0x008fce000fffe000 */
.L_x_9732:
[----:B------:R-:W-:Y:S05]  /*1fc10*/  BSYNC B0 ;  /* 0x0000000000007941 */ /* 0x000fea0003800000 */
.L_x_9731:
        /* <DEDUP_REMOVED lines=12> */
.L_x_9875:
[----:B------:R-:W-:Y:S05]  /*1fce0*/  BSYNC B1 ;  /* 0x0000000000017941 */ /* 0x000fea0003800000 */
.L_x_9735:
[----:B------:R-:W4:Y:S01]  /*1fcf0*/  LDL R3, [R1+0x3c] ;  /* 0x00003c0001037983 */ /* 0x000f220000100800 */
[----:B-1-3--:R-:W1:Y:S02]  /*1fd00*/  S2R R4, SR_TID.X ;  /* 0x0000000000047919 */ /* 0x00ae640000002100 */
[----:B-1----:R-:W-:-:S04]  /*1fd10*/  LOP3.LUT R4, R4, 0x7f, RZ, 0xc0, !PT ;  /* 0x0000007f04047812 */ /* 0x002fc800078ec0ff */
[----:B------:R-:W-:-:S13]  /*1fd20*/  ISETP.NE.AND P0, PT, R4, RZ, PT ;  /* 0x000000ff0400720c */ /* 0x000fda0003f05270 */
[----:B--2---:R-:W-:-:S04]  /*1fd30*/  @!P0 IMAD.MOV.U32 R2, RZ, RZ, 0x8000 ;  /* 0x00008000ff028424 */ /* 0x004fc800078e00ff */
[----:B------:R4:W-:Y:S02]  /*1fd40*/  @!P0 SYNCS.ARRIVE.TRANS64 RZ, [R0+URZ+0x28850], R2 ;  /* 0x0288500200ff89a7 */ /* 0x0009e4000800003f */
[----:B----4-:R-:W-:-:S04]  /*1fd50*/  PRMT R2, R3, 0x9910, RZ ;  /* 0x0000991003027816 */ /* 0x010fc800000000ff */
[----:B------:R-:W-:-:S13]  /*1fd60*/  ISETP.NE.AND P0, PT, R2, 0x2, PT ;  /* 0x000000020200780c */ /* 0x000fda0003f05270 */
[----:B------:R-:W-:Y:S05]  /*1fd70*/  @P0 BRA `(.L_x_9737) ;  /* 0x0000000000040947 */ /* 0x000fea0003800000 */
[----:B------:R-:W-:Y:S01]  /*1fd80*/  BPT.TRAP 0x1 ;  /* 0x000000040000795c */ /* 0x000fe20000300000 */
.L_x_9737:
[----:B------:R-:W2:Y:S01]  /*1fd90*/  LDL R2, [R1+0x8] ;  /* 0x0000080001027983 */ /* 0x000ea20000100800 */
[----:B------:R-:W-:Y:S01]  /*1fda0*/  BSSY B1, `(.L_x_9738) ;  /* 0x0000004000017945 */ /* 0x000fe20003800000 */
[----:B--2---:R-:W-:-:S13]  /*1fdb0*/  LOP3.LUT P0, RZ, R2, 0x8, RZ, 0xc0, !PT ;  /* 0x0000000802ff7812 */ /* 0x004fda000780c0ff */
[----:B------:R-:W-:Y:S05]  /*1fdc0*/  @P0 BRA `(.L_x_9739) ;  /* 0x0000000000040947 */ /* 0x000fea0003800000 */
[----:B------:R-:W-:Y:S01]  /*1fdd0*/  BPT.TRAP 0x1 ;  /* 0x000000040000795c */ /* 0x000fe20000300000 */
.L_x_9739:
[----:B------:R-:W-:Y:S05]  /*1fde0*/  BSYNC B1 ;  /* 0x0000000000017941 */ /* 0x000fea0003800000 */
.L_x_9738:
[----:B------:R-:W2:Y:S04]  /*1fdf0*/  LDL.LU R5, [R1+0x1c] ;  /* 0x00001c0001057983 */ /* 0x000ea80000300800 */
[----:B------:R-:W2:Y:S04]  /*1fe00*/  LDL.LU R3, [R1+0x10] ;  /* 0x0000100001037983 */ /* 0x000ea80000300800 */
[----:B------:R-:W3:Y:S04]  /*1fe10*/  LDL R4, [R1+0x4] ;  /* 0x0000040001047983 */ /* 0x000ee80000100800 */
        /* <DEDUP_REMOVED lines=11> */
.L_x_9740:
        /* <DEDUP_REMOVED lines=16> */
.L_x_9741:
        /* <DEDUP_REMOVED lines=11> */
.L_x_9734:
[----:B------:R-:W-:Y:S05]  /*20080*/  BSYNC B0 ;  /* 0x0000000000007941 */ /* 0x000fea0003800000 */
.L_x_9733:
[----:B------:R-:W4:Y:S04]  /*20090*/  LDL.LU R5, [R1+0xc] ;  /* 0x00000c0001057983 */ /* 0x000f280000300800 */
[----:B-1-3--:R-:W3:Y:S01]  /*200a0*/  LDL.LU R4, [R1+0x18] ;  /* 0x0000180001047983 */ /* 0x00aee20000300800 */
[----:B----4-:R-:W-:-:S05]  /*200b0*/  VIADD R0, R5, 0x1 ;  /* 0x0000000105007836 */ /* 0x010fca0000000000 */
[----:B------:R-:W-:-:S04]  /*200c0*/  ISETP.NE.AND P0, PT, R0, 0x2, PT ;  /* 0x000000020000780c */ /* 0x000fc80003f05270 */
[----:B------:R-:W-:Y:S02]  /*200d0*/  SEL R2, RZ, 0x1, P0 ;  /* 0x00000001ff027807 */ /* 0x000fe40000000000 */
[----:B------:R-:W-:Y:S02]  /*200e0*/  SEL R0, R0, RZ, P0 ;  /* 0x000000ff00007207 */ /* 0x000fe40000000000 */
[----:B---3--:R-:W-:-:S03]  /*200f0*/  LOP3.LUT R4, R4, R2, RZ, 0x3c, !PT ;  /* 0x0000000204047212 */ /* 0x008fc600078e3cff */
[----:B------:R1:W-:Y:S04]  /*20100*/  STL [R1+0xc], R0 ;  /* 0x00000c0001007387 */ /* 0x0003e80000100800 */
[----:B------:R1:W-:Y:S02]  /*20110*/  STL [R1+0x18], R4 ;  /* 0x0000180401007387 */ /* 0x0003e40000100800 */
.L_x_9658:
[----:B------:R-:W-:Y:S05]  /*20120*/  BSYNC B7 ;  /* 0x0000000000077941 */ /* 0x000fea0003800000 */
.L_x_9656:
[----:B------:R-:W3:Y:S02]  /*20130*/  LDL R7, [R1+0x8] ;  /* 0x0000080001077983 */ /* 0x000ee40000100800 */
[----:B---3--:R-:W-:-:S13]  /*20140*/  LOP3.LUT P0, RZ, R7, 0x10, RZ, 0xc0, !PT ;  /* 0x0000001007ff7812 */ /* 0x008fda000780c0ff */
[----:B------:R-:W-:Y:S05]  /*20150*/  @!P0 BRA `(.L_x_9742) ;  /* 0x0000000000288947 */ /* 0x000fea0003800000 */
[----:B------:R-:W-:Y:S05]  /*20160*/  WARPSYNC.ALL ;  /* 0x0000000000007948 */ /* 0x000fea0003800000 */
[----:B------:R-:W3:Y:S08]  /*20170*/  S2UR UR5, SR_CgaCtaId ;  /* 0x00000000000579c3 */ /* 0x000ef00000008800 */
[----:B------:R-:W-:Y:S06]  /*20180*/  BAR.SYNC.DEFER_BLOCKING 0x5, 0x180 ;  /* 0x0146000000007b1d */ /* 0x000fec0000010000 */
[----:B------:R-:W-:-:S02]  /*20190*/  UMOV UR4, 0x400 ;  /* 0x0000040000047882 */ /* 0x000fc40000000000 */
[----:B---3--:R-:W-:-:S06]  /*201a0*/  ULEA UR4, UR5, UR4, 0x18 ;  /* 0x0000000405047291 */ /* 0x008fcc000f8ec03f */
[----:B-1----:R-:W-:-:S05]  /*201b0*/  IMAD.U32 R0, RZ, RZ, UR4 ;  /* 0x00000004ff007e24 */ /* 0x002fca000f8e00ff */
[----:B------:R1:W3:Y:S04]  /*201c0*/  LDS.128 R16, [R0+0x288d0] ;  /* 0x0288d00000107984 */ /* 0x0002e80000000c00 */
[----:B------:R1:W-:Y:S01]  /*201d0*/  STL [R1+0x4], R0 ;  /* 0x0000040001007387 */ /* 0x0003e20000100800 */
[----:B------:R-:W-:Y:S06]  /*201e0*/  BAR.ARV 0x4, 0x180 ;  /* 0x0106000000007b1d */ /* 0x000fec0000002000 */
[----:B------:R-:W-:Y:S05]  /*201f0*/  BRA `(.L_x_9743) ;  /* 0x0000000800d87947 */ /* 0x000fea0003800000 */
.L_x_9742:
[----:B------:R-:W3:Y:S01]  /*20200*/  LDL R6, [R1+0x2c] ;  /* 0x00002c0001067983 */ /* 0x000ee20000100800 */
[----:B------:R-:W-:Y:S01]  /*20210*/  UMOV UR4, 0xffffffff ;  /* 0xffffffff00047882 */ /* 0x000fe20000000000 */
[----:B---3--:R-:W-:Y:S02]  /*20220*/  ISETP.NE.AND P5, PT, R6, 0x1f, PT ;  /* 0x0000001f0600780c */ /* 0x008fe40003fa5270 */
[----:B------:R-:W-:Y:S11]  /*20230*/  BRA.DIV UR4, `(.L_x_9744) ;  /* 0x0000003e041c7947 */ /* 0x000ff6000b800000 */
[----:B-1----:R-:W-:Y:S01]  /*20240*/  IMAD.IADD R0, R19, 0x1, R6 ;  /* 0x0000000113007824 */ /* 0x002fe200078e0206 */
[----:B------:R-:W-:Y:S01]  /*20250*/  ULDC UR4, c[0x0][0xc3c] ;  /* 0x00030f0000047ab9 */ /* 0x000fe20000000800 */
[----:B------:R-:W-:-:S03]  /*20260*/  LOP3.LUT P4, RZ, R7, 0x1, RZ, 0xc0, !PT ;  /* 0x0000000107ff7812 */ /* 0x000fc6000788c0ff */
[----:B------:R-:W-:-:S13]  /*20270*/  ISETP.GE.OR P0, PT, R0, UR4, !P5 ;  /* 0x0000000400007c0c */ /* 0x000fda000ef06670 */
[----:B------:R-:W1:Y:S02]  /*20280*/  @!P0 LDC.64 R2, c[0x0][0xc80] ;  /* 0x00032000ff028b82 */ /* 0x000e640000000a00 */
[----:B-1----:R-:W-:-:S06]  /*20290*/  @!P0 IMAD.WIDE R2, R0, 0x4, R2 ;  /* 0x0000000400028825 */ /* 0x002fcc00078e0202 */
[----:B------:R1:W3:Y:S01]  /*202a0*/  @!P0 LDG.E R3, desc[UR40][R2.64] ;  /* 0x0000002802038981 */ /* 0x0002e2000c1e1900 */
[C---:B------:R-:W-:Y:S02]  /*202b0*/  ISETP.GE.U32.AND P1, PT, R6.reuse, 0x4, PT ;  /* 0x000000040600780c */ /* 0x040fe40003f26070 */
[C---:B------:R-:W-:Y:S01]  /*202c0*/  ISETP.GE.U32.AND P2, PT, R6.reuse, 0x8, PT ;  /* 0x000000080600780c */ /* 0x040fe20003f46070 */
[----:B------:R-:W-:Y:S01]  /*202d0*/  SHFL.IDX PT, R0, R16, RZ, 0x1f ;  /* 0x00001fff10007589 */ /* 0x000fe200000e0000 */
[C---:B------:R-:W-:Y:S01]  /*202e0*/  ISETP.GE.U32.AND P3, PT, R6.reuse, 0x10, PT ;  /* 0x000000100600780c */ /* 0x040fe20003f66070 */
[----:B-1----:R-:W-:Y:S02]  /*202f0*/  IMAD.MOV.U32 R2, RZ, RZ, RZ ;  /* 0x000000ffff027224 */ /* 0x002fe400078e00ff */
[----:B---3--:R-:W-:Y:S01]  /*20300*/  @!P0 IMAD.MOV.U32 R2, RZ, RZ, R3 ;  /* 0x000000ffff028224 */ /* 0x008fe200078e0003 */
        /* <DEDUP_REMOVED lines=17> */
[----:B------:R1:W3:Y:S02]  /*20420*/  SHFL.IDX PT, R16, R3, 0x1f, 0x1f ;  /* 0x03e01f0003107f89 */ /* 0x0002e400000e0000 */
.L_x_9885:
[----:B------:R-:W-:Y:S02]  /*20430*/  ULDC UR4, c[0x0][0xc38] ;  /* 0x00030e0000047ab9 */ /* 0x000fe40000000800 */
[----:B------:R-:W-:-:S04]  /*20440*/  IMAD.U32 R4, RZ, RZ, UR4 ;  /* 0x00000004ff047e24 */ /* 0x000fc8000f8e00ff */
[----:B---3--:R-:W-:-:S04]  /*20450*/  IMAD R16, R16, R4, RZ ;  /* 0x0000000410107224 */ /* 0x008fc800078e02ff */
[----:B------:R-:W-:-:S05]  /*20460*/  IMAD.IADD R5, R5, 0x1, R16 ;  /* 0x0000000105057824 */ /* 0x000fca00078e0210 */
[----:B------:R-:W-:-:S13]  /*20470*/  ISETP.GT.AND P4, PT, R5, R0, PT ;  /* 0x000000000500720c */ /* 0x000fda0003f84270 */
[----:B------:R-:W-:Y:S05]  /*20480*/  @P4 BRA `(.L_x_9745) ;  /* 0x0000000000a04947 */ /* 0x000fea0003800000 */
.L_x_9750:
[----:B------:R-:W3:Y:S01]  /*20490*/  LDC R2, c[0x0][0xc3c] ;  /* 0x00030f00ff027b82 */ /* 0x000ee20000000800 */
[----:B------:R-:W-:-:S05]  /*204a0*/  VIADD R19, R19, 0x1f ;  /* 0x0000001f13137836 */ /* 0x000fca0000000000 */
[----:B---3--:R-:W-:-:S13]  /*204b0*/  ISETP.GE.AND P4, PT, R19, R2, PT ;  /* 0x000000021300720c */ /* 0x008fda0003f86270 */
[----:B------:R-:W-:Y:S05]  /*204c0*/  @P4 BRA `(.L_x_9746) ;  /* 0x0000000400dc4947 */ /* 0x000fea0003800000 */
[----:B-1----:R-:W3:Y:S01]  /*204d0*/  LDL R3, [R1+0x2c] ;  /* 0x00002c0001037983 */ /* 0x002ee20000100800 */
[----:B------:R-:W-:Y:S01]  /*204e0*/  BSSY B0, `(.L_x_9747) ;  /* 0x0000008000007945 */ /* 0x000fe20003800000 */
[----:B---3--:R-:W-:-:S05]  /*204f0*/  IMAD.IADD R4, R19, 0x1, R3 ;  /* 0x0000000113047824 */ /* 0x008fca00078e0203 */
[----:B------:R-:W-:Y:S01]  /*20500*/  ISETP.GE.OR P4, PT, R4, R2, !P5 ;  /* 0x000000020400720c */ /* 0x000fe20006f86670 */
[----:B------:R-:W-:-:S12]  /*20510*/  IMAD.MOV.U32 R2, RZ, RZ, RZ ;  /* 0x000000ffff027224 */ /* 0x000fd800078e00ff */
[----:B------:R-:W-:Y:S05]  /*20520*/  @P4 BRA `(.L_x_9748) ;  /* 0x00000000000c4947 */ /* 0x000fea0003800000 */
[----:B------:R-:W1:Y:S02]  /*20530*/  LDC.64 R2, c[0x0][0xc80] ;  /* 0x00032000ff027b82 */ /* 0x000e640000000a00 */
[----:B-1----:R-:W-:-:S06]  /*20540*/  IMAD.WIDE R2, R4, 0x4, R2 ;  /* 0x0000000404027825 */ /* 0x002fcc00078e0202 */
[----:B------:R1:W5:Y:S02]  /*20550*/  LDG.E R2, desc[UR40][R2.64] ;  /* 0x0000002802027981 */ /* 0x000364000c1e1900 */
.L_x_9748:
[----:B------:R-:W-:Y:S05]  /*20560*/  BSYNC B0 ;  /* 0x0000000000007941 */ /* 0x000fea0003800000 */
.L_x_9747:
[----:B------:R-:W-:-:S03]  /*20570*/  UMOV UR4, 0xffffffff ;  /* 0xffffffff00047882 */ /* 0x000fc60000000000 */
[----:B------:R-:W-:Y:S05]  /*20580*/  BRA.DIV UR4, `(.L_x_9749) ;  /* 0x0000003e04847947 */ /* 0x000fea000b800000 */
[----:B------:R-:W3:Y:S04]  /*20590*/  LDL R4, [R1+0x8] ;  /* 0x0000080001047983 */ /* 0x000ee80000100800 */
[----:B-1---5:R-:W1:Y:S01]  /*205a0*/  SHFL.UP PT, R3, R2, 0x1, RZ ;  /* 0x0420000002037989 */ /* 0x022e6200000e00ff */
[----:B---3--:R-:W-:-:S04]  /*205b0*/  LOP3.LUT P4, RZ, R4, 0x1, RZ, 0xc0, !PT ;  /* 0x0000000104ff7812 */ /* 0x008fc8000788c0ff */
        /* <DEDUP_REMOVED lines=15> */
.L_x_9893:
[----:B------:R-:W-:Y:S02]  /*206b0*/  ULDC UR4, c[0x0][0xc38] ;  /* 0x00030e0000047ab9 */ /* 0x000fe40000000800 */
[----:B------:R-:W-:-:S04]  /*206c0*/  IMAD.U32 R4, RZ, RZ, UR4 ;  /* 0x00000004ff047e24 */ /* 0x000fc8000f8e00ff */
[----:B---3--:R-:W-:-:S04]  /*206d0*/  IMAD R16, R16, R4, RZ ;  /* 0x0000000410107224 */ /* 0x008fc800078e02ff */
[----:B------:R-:W-:-:S05]  /*206e0*/  IMAD.IADD R5, R16, 0x1, R5 ;  /* 0x0000000110057824 */ /* 0x000fca00078e0205 */
[----:B------:R-:W-:-:S13]  /*206f0*/  ISETP.GT.AND P4, PT, R5, R0, PT ;  /* 0x000000000500720c */ /* 0x000fda0003f84270 */
[----:B------:R-:W-:Y:S05]  /*20700*/  @!P4 BRA `(.L_x_9750) ;  /* 0xfffffffc0060c947 */ /* 0x000fea000383ffff */
.L_x_9745:
        /* <DEDUP_REMOVED lines=8> */
.L_x_9897:
[----:B------:R-:W-:Y:S01]  /*20790*/  ISETP.NE.AND P0, PT, R6, RZ, PT ;  /* 0x000000ff0600720c */ /* 0x000fe20003f05270 */
[----:B------:R-:W-:-:S12]  /*207a0*/  IMAD.MOV.U32 R6, RZ, RZ, RZ ;  /* 0x000000ffff067224 */ /* 0x000fd800078e00ff */
[----:B------:R-:W-:Y:S05]  /*207b0*/  @!P0 BRA `(.L_x_9752) ;  /* 0x0000000000148947 */ /* 0x000fea0003800000 */
[----:B------:R-:W-:Y:S01]  /*207c0*/  UMOV UR4, 0xffffffff ;  /* 0xffffffff00047882 */ /* 0x000fe20000000000 */
[----:B------:R-:W-:Y:S02]  /*207d0*/  VIADD R12, R5, 0xffffffff ;  /* 0xffffffff050c7836 */ /* 0x000fe40000000000 */
[----:B------:R-:W-:Y:S05]  /*207e0*/  BRA.DIV UR4, `(.L_x_9753) ;  /* 0x0000004204147947 */ /* 0x000fea000b800000 */
[----:B-1----:R1:W0:Y:S02]  /*207f0*/  SHFL.IDX PT, R3, R3, R12, 0x1f ;  /* 0x00001f0c03037589 */ /* 0x00222400000e0000 */
.L_x_9900:
[----:B0-----:R-:W-:-:S07]  /*20800*/  IMAD.MOV.U32 R6, RZ, RZ, R3 ;  /* 0x000000ffff067224 */ /* 0x001fce00078e0003 */
.L_x_9752:
[----:B-1-3--:R-:W1:Y:S01]  /*20810*/  LDC.64 R2, c[0x0][0xc90] ;  /* 0x00032400ff027b82 */ /* 0x00ae620000000a00 */
[----:B------:R-:W-:-:S04]  /*20820*/  IMAD.IADD R19, R5, 0x1, R19 ;  /* 0x0000000105137824 */ /* 0x000fc800078e0213 */
[----:B-1----:R-:W-:-:S05]  /*20830*/  IMAD.WIDE R2, R19, 0x4, R2 ;  /* 0x0000000413027825 */ /* 0x002fca00078e0202 */
[----:B------:R-:W4:Y:S01]  /*20840*/  LDG.E R7, desc[UR40][R2.64] ;  /* 0x0000002802077981 */ /* 0x000f22000c1e1900 */
[----:B------:R-:W-:-:S04]  /*20850*/  IMAD R16, R6, R4, R16 ;  /* 0x0000000406107224 */ /* 0x000fc800078e0210 */
[----:B------:R-:W-:Y:S02]  /*20860*/  IMAD.IADD R0, R0, 0x1, -R16 ;  /* 0x0000000100007824 */ /* 0x000fe400078e0a10 */
[----:B----4-:R-:W-:-:S05]  /*20870*/  IMAD R5, R17, R7, RZ ;  /* 0x0000000711057224 */ /* 0x010fca00078e02ff */
        /* <DEDUP_REMOVED lines=60> */
.L_x_9746:
[----:B------:R-:W-:Y:S01]  /*20c40*/  UMOV UR4, URZ ;  /* 0x0000003f00047c82 */ /* 0x000fe20008000000 */
[----:B------:R-:W-:Y:S01]  /*20c50*/  UMOV UR5, URZ ;  /* 0x0000003f00057c82 */ /* 0x000fe20008000000 */
[----:B------:R-:W-:Y:S01]  /*20c60*/  ULDC UR6, c[0x0][0xc3c] ;  /* 0x00030f0000067ab9 */ /* 0x000fe20000000800 */
[----:B------:R-:W-:Y:S02]  /*20c70*/  IMAD.MOV.U32 R16, RZ, RZ, R0 ;  /* 0x000000ffff107224 */ /* 0x000fe400078e0000 */
[----:B------:R-:W-:Y:S02]  /*20c80*/  IMAD.U32 R17, RZ, RZ, UR4 ;  /* 0x00000004ff117e24 */ /* 0x000fe4000f8e00ff */
[----:B------:R-:W-:Y:S02]  /*20c90*/  IMAD.U32 R18, RZ, RZ, UR5 ;  /* 0x00000005ff127e24 */ /* 0x000fe4000f8e00ff */
[----:B------:R-:W-:-:S07]  /*20ca0*/  IMAD.U32 R19, RZ, RZ, UR6 ;  /* 0x00000006ff137e24 */ /* 0x000fce000f8e00ff */
.L_x_9754:
[----:B------:R-:W3:Y:S04]  /*20cb0*/  LDL R0, [R1+0x2c] ;  /* 0x00002c0001007983 */ /* 0x000ee80000100800 */
[----:B-1----:R4:W2:Y:S01]  /*20cc0*/  LDL R3, [R1+0x4] ;  /* 0x0000040001037983 */ /* 0x0028a20000100800 */
[----:B------:R-:W-:Y:S05]  /*20cd0*/  WARPSYNC.ALL ;  /* 0x0000000000007948 */ /* 0x000fea0003800000 */
[----:B------:R-:W-:Y:S01]  /*20ce0*/  BAR.SYNC.DEFER_BLOCKING 0x4, 0x180 ;  /* 0x0106000000007b1d */ /* 0x000fe20000010000 */
[----:B---3--:R-:W-:-:S13]  /*20cf0*/  ISETP.NE.AND P0, PT, R0, RZ, PT ;  /* 0x000000ff0000720c */ /* 0x008fda0003f05270 */
[----:B------:R-:W2:Y:S01]  /*20d00*/  @!P0 S2R R0, SR_CgaCtaId ;  /* 0x0000000000008919 */ /* 0x000ea20000008800 */
[----:B------:R-:W-:-:S04]  /*20d10*/  @!P0 MOV R2, 0x400 ;  /* 0x0000040000028802 */ /* 0x000fc80000000f00 */
[----:B--2---:R-:W-:-:S05]  /*20d20*/  @!P0 LEA R3, R0, R2, 0x18 ;  /* 0x0000000200038211 */ /* 0x004fca00078ec0ff */
[----:B------:R4:W-:Y:S04]  /*20d30*/  @!P0 STS.128 [R3+0x288d0], R16 ;  /* 0x0288d01003008388 */ /* 0x0009e80000000c00 */
[----:B------:R4:W-:Y:S01]  /*20d40*/  @!P0 STL [R1+0x4], R3 ;  /* 0x0000040301008387 */ /* 0x0009e20000100800 */
[----:B------:R-:W-:Y:S06]  /*20d50*/  BAR.ARV 0x5, 0x180 ;  /* 0x0146000000007b1d */ /* 0x000fec0000002000 */
.L_x_9743:
[----:B------:R-:W-:Y:S02]  /*20d60*/  ULDC UR4, c[0x0][0xc3c] ;  /* 0x00030f0000047ab9 */ /* 0x000fe40000000800 */
[----:B---3--:R-:W-:-:S13]  /*20d70*/  ISETP.GE.AND P0, PT, R19, UR4, PT ;  /* 0x0000000413007c0c */ /* 0x008fda000bf06270 */
[----:B------:R-:W-:Y:S05]  /*20d80*/  @!P0 BRA `(.L_x_9755) ;  /* 0xffffff9800848947 */ /* 0x000fea000383ffff */
[----:B------:R-:W-:Y:S05]  /*20d90*/  BSYNC B8 ;  /* 0x0000000000087941 */ /* 0x000fea0003800000 */
.L_x_9616:
[----:B-1----:R-:W3:Y:S01]  /*20da0*/  LDL.LU R0, [R1+0x58] ;  /* 0x0000580001007983 */ /* 0x002ee20000300800 */
[----:B------:R-:W-:Y:S01]  /*20db0*/  BSSY B0, `(.L_x_9756) ;  /* 0x000000b000007945 */ /* 0x000fe20003800000 */
[----:B------:R-:W1:Y:S01]  /*20dc0*/  S2R R5, SR_CgaCtaId ;  /* 0x0000000000057919 */ /* 0x000e620000008800 */
[----:B---3--:R-:W-:-:S05]  /*20dd0*/  VIADD R0, R0, 0x1 ;  /* 0x0000000100007836 */ /* 0x008fca0000000000 */
[----:B0-----:R-:W-:-:S04]  /*20de0*/  LEA.HI R2, R0, R0, RZ, 0x1 ;  /* 0x0000000000027211 */ /* 0x001fc800078f08ff */
[----:B----4-:R-:W-:-:S05]  /*20df0*/  LOP3.LUT R3, R2, 0xfffffffe, RZ, 0xc0, !PT ;  /* 0xfffffffe02037812 */ /* 0x010fca00078ec0ff */
[----:B------:R-:W-:Y:S01]  /*20e00*/  IMAD.IADD R3, R0, 0x1, -R3 ;  /* 0x0000000100037824 */ /* 0x000fe200078e0a03 */
[----:B------:R-:W-:-:S04]  /*20e10*/  MOV R0, 0x400 ;  /* 0x0000040000007802 */ /* 0x000fc80000000f00 */
[----:B-1----:R-:W-:Y:S02]  /*20e20*/  LEA R0, R5, R0, 0x18 ;  /* 0x0000000005007211 */ /* 0x002fe400078ec0ff */
[----:B------:R-:W-:-:S04]  /*20e30*/  SHF.L.U32 R3, R3, 0x1f, RZ ;  /* 0x0000001f03037819 */ /* 0x000fc800000006ff */
[----:B------:R-:W0:Y:S02]  /*20e40*/  SYNCS.PHASECHK.TRANS64.TRYWAIT P0, [R0+URZ+0x28820], R3 ;  /* 0x02882003000075a7 */ /* 0x000e24000800017f */
[----:B0-----:R-:W-:Y:S05]  /*20e50*/  @!P0 BRA `(.L_x_9757) ;  /* 0x0000003800a08947 */ /* 0x001fea0003800000 */
.L_x_9901:
[----:B------:R-:W-:Y:S05]  /*20e60*/  BSYNC B0 ;  /* 0x0000000000007941 */ /* 0x000fea0003800000 */
.L_x_9756:
[----:B------:R-:W-:-:S03]  /*20e70*/  UMOV UR4, 0xffffffff ;  /* 0xffffffff00047882 */ /* 0x000fc60000000000 */
[----:B------:R-:W-:Y:S05]  /*20e80*/  BRA.DIV UR4, `(.L_x_9758) ;  /* 0x0000003a04a87947 */ /* 0x000fea000b800000 */
[----:B------:R-:W1:Y:S02]  /*20e90*/  S2R R2, SR_TID.X ;  /* 0x0000000000027919 */ /* 0x000e640000002100 */
[----:B-1----:R-:W-:-:S04]  /*20ea0*/  SHF.R.U32.HI R2, RZ, 0x5, R2 ;  /* 0x00000005ff027819 */ /* 0x002fc80000011602 */
[----:B------:R-:W-:-:S05]  /*20eb0*/  LOP3.LUT R2, R2, 0x3, RZ, 0xc0, !PT ;  /* 0x0000000302027812 */ /* 0x000fca00078ec0ff */
[----:B------:R1:W3:Y:S02]  /*20ec0*/  SHFL.IDX PT, R14, R2, RZ, 0x1f ;  /* 0x00001fff020e7589 */ /* 0x0002e400000e0000 */
.L_x_9904:
[----:B---3--:R-:W-:-:S13]  /*20ed0*/  ISETP.NE.AND P0, PT, R14, RZ, PT ;  /* 0x000000ff0e00720c */ /* 0x008fda0003f05270 */
[----:B------:R-:W-:Y:S05]  /*20ee0*/  @P0 BRA `(.L_x_9403) ;  /* 0x0000000000940947 */ /* 0x000fea0003800000 */
[----:B------:R-:W-:-:S03]  /*20ef0*/  UMOV UR4, 0xffffffff ;  /* 0xffffffff00047882 */ /* 0x000fc60000000000 */
[----:B------:R-:W-:Y:S05]  /*20f00*/  BRA.DIV UR4, `(.L_x_9759) ;  /* 0x0000003a04bc7947 */ /* 0x000fea000b800000 */
[----:B------:R-:W-:-:S13]  /*20f10*/  ELECT P6, URZ, PT ;  /* 0x00000000003f782f */ /* 0x000fda00038c0000 */
.L_x_9907:
[----:B------:R-:W-:Y:S05]  /*20f20*/  @!P6 BRA `(.L_x_9403) ;  /* 0x000000000084e947 */ /* 0x000fea0003800000 */
[----:B-1----:R-:W3:Y:S02]  /*20f30*/  LDL.LU R2, [R1+0x48] ;  /* 0x0000480001027983 */ /* 0x002ee40000300800 */
[----:B---3--:R-:W-:-:S04]  /*20f40*/  LOP3.LUT R2, R2, 0x2, RZ, 0xfc, !PT ;  /* 0x0000000202027812 */ /* 0x008fc800078efcff */
[----:B------:R-:W-:-:S13]  /*20f50*/  ISETP.NE.AND P2, PT, R2, 0x3, PT ;  /* 0x000000030200780c */ /* 0x000fda0003f45270 */
[----:B------:R-:W-:Y:S05]  /*20f60*/  @!P2 BRA `(.L_x_9760) ;  /* 0x000000000004a947 */ /* 0x000fea0003800000 */
[----:B------:R-:W-:Y:S01]  /*20f70*/  BPT.TRAP 0x1 ;  /* 0x000000040000795c */ /* 0x000fe20000300000 */
.L_x_9760:
[----:B0-----:R-:W3:Y:S04]  /*20f80*/  LDL R3, [R1+0xc] ;  /* 0x00000c0001037983 */ /* 0x001ee80000100800 */
[----:B------:R-:W4:Y:S01]  /*20f90*/  LDL.LU R7, [R1+0x18] ;  /* 0x0000180001077983 */ /* 0x000f220000300800 */
[----:B------:R-:W-:-:S04]  /*20fa0*/  VIADD R2, R0, 0x28840 ;  /* 0x0002884000027836 */ /* 0x000fc80000000000 */
[C---:B---3--:R-:W-:Y:S02]  /*20fb0*/  IMAD R6, R3.reuse, 0x8, R2 ;  /* 0x0000000803067824 */ /* 0x048fe400078e0202 */
[----:B------:R-:W-:Y:S01]  /*20fc0*/  VIADD R3, R3, 0x1 ;  /* 0x0000000103037836 */ /* 0x000fe20000000000 */
[----:B----4-:R-:W-:-:S04]  /*20fd0*/  SHF.L.U32 R5, R7, 0x1f, RZ ;  /* 0x0000001f07057819 */ /* 0x010fc800000006ff */
        /* <DEDUP_REMOVED lines=8> */
.L_x_9908:
[----:B------:R-:W1:Y:S02]  /*21060*/  SYNCS.PHASECHK.TRANS64.TRYWAIT P0, [R7+URZ], R2 ;  /* 0x00000002070075a7 */ /* 0x000e64000800017f */
[----:B-1----:R-:W-:Y:S05]  /*21070*/  @!P0 BRA `(.L_x_9762) ;  /* 0x0000003800948947 */ /* 0x002fea0003800000 */
.L_x_9909:
[----:B------:R-:W-:Y:S05]  /*21080*/  @!P2 BRA `(.L_x_9763) ;  /* 0x000000000004a947 */ /* 0x000fea0003800000 */
[----:B------:R-:W-:Y:S01]  /*21090*/  BPT.TRAP 0x1 ;  /* 0x000000040000795c */ /* 0x000fe20000300000 */
.L_x_9763:
[----:B------:R-:W3:Y:S01]  /*210a0*/  LDL.LU R4, [R1+0xc] ;  /* 0x00000c0001047983 */ /* 0x000ee20000300800 */
[----:B------:R-:W-:-:S04]  /*210b0*/  VIADD R0, R0, 0x28860 ;  /* 0x0002886000007836 */ /* 0x000fc80000000000 */
[----:B---3--:R-:W-:-:S04]  /*210c0*/  IMAD R4, R4, 0x8, R0 ;  /* 0x0000000804047824 */ /* 0x008fc800078e0200 */
[----:B------:R-:W3:Y:S02]  /*210d0*/  SYNCS.PHASECHK.TRANS64.TRYWAIT P0, [R4+URZ], R5 ;  /* 0x00000005040075a7 */ /* 0x000ee4000800017f */
[----:B---3--:R-:W-:Y:S05]  /*210e0*/  @!P0 BRA `(.L_x_9764) ;  /* 0x00000038008c8947 */ /* 0x008fea0003800000 */
.L_x_9910:
[----:B------:R-:W-:-:S07]  /*210f0*/  IMAD R3, R3, 0x8, R0 ;  /* 0x0000000803037824 */ /* 0x000fce00078e0200 */
.L_x_9765:
[----:B----4-:R4:W0:Y:S02]  /*21100*/  SYNCS.PHASECHK.TRANS64.TRYWAIT P0, [R3+URZ], R2 ;  /* 0x00000002030075a7 */ /* 0x010824000800017f */
[----:B0-----:R-:W-:Y:S05]  /*21110*/  @!P0 NANOSLEEP.SYNCS 0x989680 ;  /* 0x009896800000895d */ /* 0x001fea0003900000 */
[----:B------:R-:W0:Y:S02]  /*21120*/  @!P0 SYNCS.PHASECHK.TRANS64 P0, [R3+URZ], R2 ;  /* 0x00000002030085a7 */ /* 0x000e24000800007f */
[----:B0-----:R-:W-:Y:S05]  /*21130*/  @!P0 BRA `(.L_x_9765) ;  /* 0xfffffffc00f08947 */ /* 0x001fea000383ffff */
.L_x_9403:
[----:B------:R-:W-:Y:S05]  /*21140*/  BSYNC B9 ;  /* 0x0000000000097941 */ /* 0x000fea0003800000 */
.L_x_9400:
[----:B------:R-:W-:Y:S05]  /*21150*/  EXIT ;  /* 0x000000000000794d */ /* 0x000fea0003800000 */
.L_x_9425:
[----:B0-----:R0:W1:Y:S02]  /*21160*/  SYNCS.PHASECHK.TRANS64.TRYWAIT P6, [R110+URZ+0x28890], R119 ;  /* 0x028890776e0075a7 */ /* 0x00106400080c017f */
[----:B-1----:R-:W-:Y:S05]  /*21170*/  @!P6 NANOSLEEP.SYNCS 0x989680 ;  /* 0x009896800000e95d */ /* 0x002fea0003900000 */
[----:B------:R-:W1:Y:S02]  /*21180*/  @!P6 SYNCS.PHASECHK.TRANS64 P6, [R110+URZ+0x28890], R119 ;  /* 0x028890776e00e5a7 */ /* 0x000e6400080c007f */
[----:B-1----:R-:W-:Y:S05]  /*21190*/  @!P6 BRA `(.L_x_9425) ;  /* 0xfffffffc00f0e947 */ /* 0x002fea000383ffff */
[----:B------:R-:W-:Y:S05]  /*211a0*/  BRA `(.L_x_9766) ;  /* 0xfffffe2000087947 */ /* 0x000fea000383ffff */
.L_x_9461:
[----:B0-----:R0:W1:Y:S02]  /*211b0*/  SYNCS.PHASECHK.TRANS64.TRYWAIT P4, [R110+URZ+0x28890], R119 ;  /* 0x028890776e0075a7 */ /* 0x001064000808017f */
[----:B-1----:R-:W-:Y:S05]  /*211c0*/  @!P4 NANOSLEEP.SYNCS 0x989680 ;  /* 0x009896800000c95d */ /* 0x002fea0003900000 */
[----:B------:R-:W1:Y:S02]  /*211d0*/  @!P4 SYNCS.PHASECHK.TRANS64 P4, [R110+URZ+0x28890], R119 ;  /* 0x028890776e00c5a7 */ /* 0x000e64000808007f */
[----:B-1----:R-:W-:Y:S05]  /*211e0*/  @!P4 BRA `(.L_x_9461) ;  /* 0xfffffffc00f0c947 */ /* 0x002fea000383ffff */
[----:B------:R-:W-:Y:S05]  /*211f0*/  BRA `(.L_x_9767) ;  /* 0xfffffe4800287947 */ /* 0x000fea000383ffff */
.L_x_9478:
[----:B0-----:R0:W1:Y:S02]  /*21200*/  SYNCS.PHASECHK.TRANS64.TRYWAIT P3, [R110+URZ+0x28890], R119 ;  /* 0x028890776e0075a7 */ /* 0x001064000806017f */
[----:B-1----:R-:W-:Y:S05]  /*21210*/  @!P3 NANOSLEEP.SYNCS 0x989680 ;  /* 0x009896800000b95d */ /* 0x002fea0003900000 */
[----:B------:R-:W1:Y:S02]  /*21220*/  @!P3 SYNCS.PHASECHK.TRANS64 P3, [R110+URZ+0x28890], R119 ;  /* 0x028890776e00b5a7 */ /* 0x000e64000806007f */
[----:B-1----:R-:W-:Y:S05]  /*21230*/  @!P3 BRA `(.L_x_9478) ;  /* 0xfffffffc00f0b947 */ /* 0x002fea000383ffff */
[----:B------:R-:W-:Y:S05]  /*21240*/  BRA `(.L_x_9768) ;  /* 0xfffffe6800b07947 */ /* 0x000fea000383ffff */
.L_x_9488:
[----:B--2---:R2:W3:Y:S02]  /*21250*/  SYNCS.PHASECHK.TRANS64.TRYWAIT P0, [R110+URZ+0x288b0], R119 ;  /* 0x0288b0776e0075a7 */ /* 0x0044e4000800017f */
[----:B---3--:R-:W-:Y:S05]  /*21260*/  @!P0 NANOSLEEP.SYNCS 0x989680 ;  /* 0x009896800000895d */ /* 0x008fea0003900000 */
[----:B------:R-:W3:Y:S02]  /*21270*/  @!P0 SYNCS.PHASECHK.TRANS64 P0, [R110+URZ+0x288b0], R119 ;  /* 0x0288b0776e0085a7 */ /* 0x000ee4000800007f */
[----:B---3--:R-:W-:Y:S05]  /*21280*/  @!P0 BRA `(.L_x_9488) ;  /* 0xfffffffc00f08947 */ /* 0x008fea000383ffff */
[----:B------:R-:W-:Y:S05]  /*21290*/  BRA `(.L_x_9769) ;  /* 0xfffffe70004c7947 */ /* 0x000fea000383ffff */
.L_x_9500:
        /* <DEDUP_REMOVED lines=8> */
.L_x_9771:
[----:B------:R-:W-:Y:S05]  /*21320*/  BSYNC B0 ;  /* 0x0000000000007941 */ /* 0x000fea0003800000 */
.L_x_9770:
[----:B------:R-:W-:Y:S01]  /*21330*/  IMAD.MOV.U32 R190, RZ, RZ, R14 ;  /* 0x000000ffffbe7224 */ /* 0x000fe200078e000e */
[----:B------:R-:W-:Y:S06]  /*21340*/  BRA `(.L_x_9772) ;  /* 0xfffffe7800a87947 */ /* 0x000fec000383ffff */
.L_x_9510:
        /* <DEDUP_REMOVED lines=8> */
.L_x_9774:
[----:B------:R-:W-:Y:S05]  /*213d0*/  BSYNC B1 ;  /* 0x0000000000017941 */ /* 0x000fea0003800000 */
.L_x_9773:
        /* <DEDUP_REMOVED lines=8> */
.L_x_9775:
[----:B------:R-:W-:Y:S02]  /*21460*/  IMAD.MOV.U32 R13, RZ, RZ, R8 ;  /* 0x000000ffff0d7224 */ /* 0x000fe400078e0008 */
[----:B------:R-:W-:-:S07]  /*21470*/  IMAD.MOV.U32 R3, RZ, RZ, R14 ;  /* 0x000000ffff037224 */ /* 0x000fce00078e000e */
[----:B------:R-:W-:Y:S05]  /*21480*/  WARPSYNC.COLLECTIVE R15, `(.L_x_9776) ;  /* 0x000000000f087348 */ /* 0x000fea0003c00000 */
[----:B------:R0:W1:Y:S02]  /*21490*/  SHFL.IDX P6, R14, R13, R12, R11 ;  /* 0x0000000c0d0e7389 */ /* 0x00006400000c000b */
[----:B01----:R-:W-:Y:S01]  /*214a0*/  ENDCOLLECTIVE ;  /* 0x000000000000791b */ /* 0x003fe20003800000 */
.L_x_9776:
[----:B------:R-:W-:Y:S02]  /*214b0*/  IMAD.MOV.U32 R13, RZ, RZ, R7 ;  /* 0x000000ffff0d7224 */ /* 0x000fe400078e0007 */
[----:B------:R-:W-:-:S07]  /*214c0*/  IMAD.MOV.U32 R4, RZ, RZ, R14 ;  /* 0x000000ffff047224 */ /* 0x000fce00078e000e */
[----:B------:R-:W-:Y:S05]  /*214d0*/  WARPSYNC.COLLECTIVE R15, `(.L_x_9777) ;  /* 0x000000000f087348 */ /* 0x000fea0003c00000 */
[----:B------:R0:W1:Y:S02]  /*214e0*/  SHFL.IDX P6, R14, R13, R12, R11 ;  /* 0x0000000c0d0e7389 */ /* 0x00006400000c000b */
[----:B01----:R-:W-:Y:S01]  /*214f0*/  ENDCOLLECTIVE ;  /* 0x000000000000791b */ /* 0x003fe20003800000 */
.L_x_9777:
[----:B------:R-:W-:Y:S05]  /*21500*/  BRA `(.L_x_9778) ;  /* 0xfffffe7c00f47947 */ /* 0x000fea000383ffff */
.L_x_9513:
        /* <DEDUP_REMOVED lines=8> */
.L_x_9780:
[----:B------:R-:W-:Y:S05]  /*21590*/  BSYNC B1 ;  /* 0x0000000000017941 */ /* 0x000fea0003800000 */
.L_x_9779:
        /* <DEDUP_REMOVED lines=8> */
.L_x_9781:
[----:B------:R-:W-:Y:S02]  /*21620*/  IMAD.MOV.U32 R13, RZ, RZ, R8 ;  /* 0x000000ffff0d7224 */ /* 0x000fe400078e0008 */
[----:B------:R-:W-:-:S07]  /*21630*/  IMAD.MOV.U32 R3, RZ, RZ, R14 ;  /* 0x000000ffff037224 */ /* 0x000fce00078e000e */
[----:B------:R-:W-:Y:S05]  /*21640*/  WARPSYNC.COLLECTIVE R15, `(.L_x_9782) ;  /* 0x000000000f087348 */ /* 0x000fea0003c00000 */
[----:B------:R0:W1:Y:S02]  /*21650*/  SHFL.IDX P6, R14, R13, R12, R11 ;  /* 0x0000000c0d0e7389 */ /* 0x00006400000c000b */
[----:B01----:R-:W-:Y:S01]  /*21660*/  ENDCOLLECTIVE ;  /* 0x000000000000791b */ /* 0x003fe20003800000 */
.L_x_9782:
[----:B------:R-:W-:Y:S02]  /*21670*/  IMAD.MOV.U32 R13, RZ, RZ, R7 ;  /* 0x000000ffff0d7224 */ /* 0x000fe400078e0007 */
[----:B------:R-:W-:-:S07]  /*21680*/  IMAD.MOV.U32 R4, RZ, RZ, R14 ;  /* 0x000000ffff047224 */ /* 0x000fce00078e000e */
[----:B------:R-:W-:Y:S05]  /*21690*/  WARPSYNC.COLLECTIVE R15, `(.L_x_9783) ;  /* 0x000000000f087348 */ /* 0x000fea0003c00000 */
[----:B------:R0:W1:Y:S02]  /*216a0*/  SHFL.IDX P6, R14, R13, R12, R11 ;  /* 0x0000000c0d0e7389 */ /* 0x00006400000c000b */
[----:B01----:R-:W-:Y:S01]  /*216b0*/  ENDCOLLECTIVE ;  /* 0x000000000000791b */ /* 0x003fe20003800000 */
.L_x_9783:
[----:B------:R-:W-:Y:S05]  /*216c0*/  BRA `(.L_x_9784) ;  /* 0xfffffe8000607947 */ /* 0x000fea000383ffff */
.L_x_9516:
        /* <DEDUP_REMOVED lines=8> */
.L_x_9786:
[----:B------:R-:W-:Y:S05]  /*21750*/  BSYNC B1 ;  /* 0x0000000000017941 */ /* 0x000fea0003800000 */
.L_x_9785:
        /* <DEDUP_REMOVED lines=8> */
.L_x_9787:
[----:B------:R-:W-:Y:S02]  /*217e0*/  IMAD.MOV.U32 R13, RZ, RZ, R8 ;  /* 0x000000ffff0d7224 */ /* 0x000fe400078e0008 */
[----:B------:R-:W-:-:S07]  /*217f0*/  IMAD.MOV.U32 R3, RZ, RZ, R14 ;  /* 0x000000ffff037224 */ /* 0x000fce00078e000e */
[----:B------:R-:W-:Y:S05]  /*21800*/  WARPSYNC.COLLECTIVE R15, `(.L_x_9788) ;  /* 0x000000000f087348 */ /* 0x000fea0003c00000 */
[----:B------:R0:W1:Y:S02]  /*21810*/  SHFL.IDX P6, R14, R13, R12, R11 ;  /* 0x0000000c0d0e7389 */ /* 0x00006400000c000b */
[----:B01----:R-:W-:Y:S01]  /*21820*/  ENDCOLLECTIVE ;  /* 0x000000000000791b */ /* 0x003fe20003800000 */
.L_x_9788:
[----:B------:R-:W-:Y:S02]  /*21830*/  IMAD.MOV.U32 R13, RZ, RZ, R7 ;  /* 0x000000ffff0d7224 */ /* 0x000fe400078e0007 */
[----:B------:R-:W-:-:S07]  /*21840*/  IMAD.MOV.U32 R4, RZ, RZ, R14 ;  /* 0x000000ffff047224 */ /* 0x000fce00078e000e */
[----:B------:R-:W-:Y:S05]  /*21850*/  WARPSYNC.COLLECTIVE R15, `(.L_x_9789) ;  /* 0x000000000f087348 */ /* 0x000fea0003c00000 */
[----:B------:R0:W1:Y:S02]  /*21860*/  SHFL.IDX P6, R14, R13, R12, R11 ;  /* 0x0000000c0d0e7389 */ /* 0x00006400000c000b */
[----:B01----:R-:W-:Y:S01]  /*21870*/  ENDCOLLECTIVE ;  /* 0x000000000000791b */ /* 0x003fe20003800000 */
.L_x_9789:
[----:B------:R-:W-:Y:S05]  /*21880*/  BRA `(.L_x_9790) ;  /* 0xfffffe8000c47947 */ /* 0x000fea000383ffff */
.L_x_9519:
        /* <DEDUP_REMOVED lines=8> */
.L_x_9792:
[----:B------:R-:W-:Y:S05]  /*21910*/  BSYNC B1 ;  /* 0x0000000000017941 */ /* 0x000fea0003800000 */
.L_x_9791:
        /* <DEDUP_REMOVED lines=8> */
.L_x_9793:
[----:B------:R-:W-:Y:S02]  /*219a0*/  IMAD.MOV.U32 R13, RZ, RZ, R8 ;  /* 0x000000ffff0d7224 */ /* 0x000fe400078e0008 */
[----:B------:R-:W-:-:S07]  /*219b0*/  IMAD.MOV.U32 R3, RZ, RZ, R14 ;  /* 0x000000ffff037224 */ /* 0x000fce00078e000e */
[----:B------:R-:W-:Y:S05]  /*219c0*/  WARPSYNC.COLLECTIVE R15, `(.L_x_9794) ;  /* 0x000000000f087348 */ /* 0x000fea0003c00000 */
[----:B------:R0:W1:Y:S02]  /*219d0*/  SHFL.IDX P6, R14, R13, R12, R11 ;  /* 0x0000000c0d0e7389 */ /* 0x00006400000c000b */
[----:B01----:R-:W-:Y:S01]  /*219e0*/  ENDCOLLECTIVE ;  /* 0x000000000000791b */ /* 0x003fe20003800000 */
.L_x_9794:
[----:B------:R-:W-:Y:S02]  /*219f0*/  IMAD.MOV.U32 R13, RZ, RZ, R7 ;  /* 0x000000ffff0d7224 */ /* 0x000fe400078e0007 */
[----:B------:R-:W-:-:S07]  /*21a00*/  IMAD.MOV.U32 R4, RZ, RZ, R14 ;  /* 0x000000ffff047224 */ /* 0x000fce00078e000e */
[----:B------:R-:W-:Y:S05]  /*21a10*/  WARPSYNC.COLLECTIVE R15, `(.L_x_9795) ;  /* 0x000000000f087348 */ /* 0x000fea0003c00000 */
[----:B------:R0:W1:Y:S02]  /*21a20*/  SHFL.IDX P6, R14, R13, R12, R11 ;  /* 0x0000000c0d0e7389 */ /* 0x00006400000c000b */
[----:B01----:R-:W-:Y:S01]  /*21a30*/  ENDCOLLECTIVE ;  /* 0x000000000000791b */ /* 0x003fe20003800000 */
.L_x_9795:
[----:B------:R-:W-:Y:S05]  /*21a40*/  BRA `(.L_x_9796) ;  /* 0xfffffe8400307947 */ /* 0x000fea000383ffff */
.L_x_9523:
[----:B0-----:R0:W1:Y:S02]  /*21a50*/  SYNCS.PHASECHK.TRANS64.TRYWAIT P0, [R2+URZ+0x28800], R5 ;  /* 0x02880005020075a7 */ /* 0x001064000800017f */
[----:B-1----:R-:W-:Y:S05]  /*21a60*/  @!P0 NANOSLEEP.SYNCS 0x989680 ;  /* 0x009896800000895d */ /* 0x002fea0003900000 */
[----:B------:R-:W1:Y:S02]  /*21a70*/  @!P0 SYNCS.PHASECHK.TRANS64 P0, [R2+URZ+0x28800], R5 ;  /* 0x02880005020085a7 */ /* 0x000e64000800007f */
[----:B-1----:R-:W-:Y:S05]  /*21a80*/  @!P0 BRA `(.L_x_9523) ;  /* 0xfffffffc00f08947 */ /* 0x002fea000383ffff */
[----:B------:R-:W-:Y:S05]  /*21a90*/  BRA `(.L_x_9797) ;  /* 0xfffffe8400f07947 */ /* 0x000fea000383ffff */
.L_x_9539:
        /* <DEDUP_REMOVED lines=9> */
.L_x_9799:
[----:B------:R-:W-:Y:S05]  /*21b30*/  BSYNC B1 ;  /* 0x0000000000017941 */ /* 0x000fea0003800000 */
.L_x_9798:
        /* <DEDUP_REMOVED lines=10> */
.L_x_9800:
        /* <DEDUP_REMOVED lines=8> */
.L_x_9801:
        /* <DEDUP_REMOVED lines=10> */
.L_x_9802:
        /* <DEDUP_REMOVED lines=9> */
.L_x_9803:
        /* <DEDUP_REMOVED lines=12> */
.L_x_9804:
        /* <DEDUP_REMOVED lines=8> */
.L_x_9805:
[----:B------:R-:W-:Y:S02]  /*21ed0*/  @!P1 IMAD.MOV.U32 R50, RZ, RZ, R26 ;  /* 0x000000ffff329224 */ /* 0x000fe400078e001a */
[----:B------:R-:W-:Y:S02]  /*21ee0*/  IMAD.MOV.U32 R13, RZ, RZ, R34 ;  /* 0x000000ffff0d7224 */ /* 0x000fe400078e0022 */
[----:B------:R-:W-:Y:S02]  /*21ef0*/  @!P1 IMAD.MOV.U32 R51, RZ, RZ, R27 ;  /* 0x000000ffff339224 */ /* 0x000fe400078e001b */
[----:B------:R-:W-:-:S07]  /*21f00*/  IMAD.MOV.U32 R9, RZ, RZ, R14 ;  /* 0x000000ffff097224 */ /* 0x000fce00078e000e */
[----:B------:R-:W-:Y:S05]  /*21f10*/  WARPSYNC.COLLECTIVE R15, `(.L_x_9806) ;  /* 0x000000000f087348 */ /* 0x000fea0003c00000 */
[----:B------:R0:W1:Y:S02]  /*21f20*/  SHFL.IDX P6, R14, R13, R12, R11 ;  /* 0x0000000c0d0e7389 */ /* 0x00006400000c000b */
[----:B01----:R-:W-:Y:S01]  /*21f30*/  ENDCOLLECTIVE ;  /* 0x000000000000791b */ /* 0x003fe20003800000 */
.L_x_9806:
        /* <DEDUP_REMOVED lines=18> */
.L_x_9542:
        /* <DEDUP_REMOVED lines=8> */
.L_x_9809:
[----:B------:R-:W-:Y:S05]  /*220e0*/  BSYNC B1 ;  /* 0x0000000000017941 */ /* 0x000fea0003800000 */
.L_x_9808:
        /* <DEDUP_REMOVED lines=9> */
.L_x_9810:
        /* <DEDUP_REMOVED lines=8> */
.L_x_9811:
[----:B------:R-:W-:-:S05]  /*22200*/  @!P1 IADD3 R8, P2, R8, R31, RZ ;  /* 0x0000001f08089210 */ /* 0x000fca0007f5e0ff */
[----:B------:R-:W-:Y:S02]  /*22210*/  @!P1 IMAD.X R9, R3, 0x1, R29, P2 ;  /* 0x0000000103099824 */ /* 0x000fe400010e061d */
[----:B------:R-:W-:Y:S02]  /*22220*/  IMAD.MOV.U32 R13, RZ, RZ, R34 ;  /* 0x000000ffff0d7224 */ /* 0x000fe400078e0022 */
[----:B------:R-:W-:-:S07]  /*22230*/  IMAD.MOV.U32 R28, RZ, RZ, R14 ;  /* 0x000000ffff1c7224 */ /* 0x000fce00078e000e */
[----:B------:R-:W-:Y:S05]  /*22240*/  WARPSYNC.COLLECTIVE R15, `(.L_x_9812) ;  /* 0x000000000f087348 */ /* 0x000fea0003c00000 */
[----:B------:R0:W1:Y:S02]  /*22250*/  SHFL.IDX P6, R14, R13, R12, R11 ;  /* 0x0000000c0d0e7389 */ /* 0x00006400000c000b */
[----:B01----:R-:W-:Y:S01]  /*22260*/  ENDCOLLECTIVE ;  /* 0x000000000000791b */ /* 0x003fe20003800000 */
.L_x_9812:
        /* <DEDUP_REMOVED lines=23> */
.L_x_9813:
        /* <DEDUP_REMOVED lines=19> */
.L_x_9814:
[----:B------:R-:W-:Y:S02]  /*22510*/  PRMT R74, R10, 0x7610, R74 ;  /* 0x000076100a4a7816 */ /* 0x000fe4000000004a */
[----:B------:R-:W-:Y:S01]  /*22520*/  CS2R R8, SRZ ;  /* 0x0000000000087805 */ /* 0x000fe2000001ff00 */
[----:B------:R-:W-:Y:S02]  /*22530*/  IMAD.MOV.U32 R13, RZ, RZ, R33 ;  /* 0x000000ffff0d7224 */ /* 0x000fe400078e0021 */
[----:B------:R-:W-:-:S07]  /*22540*/  IMAD.MOV.U32 R32, RZ, RZ, R14 ;  /* 0x000000ffff207224 */ /* 0x000fce00078e000e */
[----:B------:R-:W-:Y:S05]  /*22550*/  WARPSYNC.COLLECTIVE R15, `(.L_x_9815) ;  /* 0x000000000f087348 */ /* 0x000fea0003c00000 */
[----:B------:R0:W1:Y:S02]  /*22560*/  SHFL.IDX P6, R14, R13, R12, R11 ;  /* 0x0000000c0d0e7389 */ /* 0x00006400000c000b */
[----:B01----:R-:W-:Y:S01]  /*22570*/  ENDCOLLECTIVE ;  /* 0x000000000000791b */ /* 0x003fe20003800000 */
.L_x_9815:
[----:B------:R-:W-:Y:S02]  /*22580*/  IMAD.MOV.U32 R13, RZ, RZ, R34 ;  /* 0x000000ffff0d7224 */ /* 0x000fe400078e0022 */
[----:B------:R-:W-:-:S07]  /*22590*/  IMAD.MOV.U32 R33, RZ, RZ, R14 ;  /* 0x000000ffff217224 */ /* 0x000fce00078e000e */
[----:B------:R-:W-:Y:S05]  /*225a0*/  WARPSYNC.COLLECTIVE R15, `(.L_x_9816) ;  /* 0x000000000f087348 */ /* 0x000fea0003c00000 */
[----:B------:R0:W1:Y:S02]  /*225b0*/  SHFL.IDX P6, R14, R13, R12, R11 ;  /* 0x0000000c0d0e7389 */ /* 0x00006400000c000b */
[----:B01----:R-:W-:Y:S01]  /*225c0*/  ENDCOLLECTIVE ;  /* 0x000000000000791b */ /* 0x003fe20003800000 */
.L_x_9816:
[----:B------:R-:W-:-:S05]  /*225d0*/  IMAD.MOV.U32 R11, RZ, RZ, R41 ;  /* 0x000000ffff0b7224 */ /* 0x000fca00078e0029 */
[----:B------:R-:W-:Y:S01]  /*225e0*/  PRMT R75, R11, 0x7610, R75 ;  /* 0x000076100b4b7816 */ /* 0x000fe2000000004b */
[----:B------:R-:W-:Y:S01]  /*225f0*/  IMAD.MOV.U32 R34, RZ, RZ, R14 ;  /* 0x000000ffff227224 */ /* 0x000fe200078e000e */
[----:B------:R-:W-:Y:S06]  /*22600*/  BRA `(.L_x_9817) ;  /* 0xfffffea0001c7947 */ /* 0x000fec000383ffff */
.L_x_9546:
[----:B0-----:R0:W1:Y:S02]  /*22610*/  SYNCS.PHASECHK.TRANS64.TRYWAIT P4, [R2+URZ+0x28800], R29 ;  /* 0x0288001d020075a7 */ /* 0x001064000808017f */
[----:B-1----:R-:W-:Y:S05]  /*22620*/  @!P4 NANOSLEEP.SYNCS 0x989680 ;  /* 0x009896800000c95d */ /* 0x002fea0003900000 */
[----:B------:R-:W1:Y:S02]  /*22630*/  @!P4 SYNCS.PHASECHK.TRANS64 P4, [R2+URZ+0x28800], R29 ;  /* 0x0288001d0200c5a7 */ /* 0x000e64000808007f */
[----:B-1----:R-:W-:Y:S05]  /*22640*/  @!P4 BRA `(.L_x_9546) ;  /* 0xfffffffc00f0c947 */ /* 0x002fea000383ffff */
[----:B------:R-:W-:Y:S05]  /*22650*/  BRA `(.L_x_9818) ;  /* 0xfffffea000c07947 */ /* 0x000fea000383ffff */
.L_x_9556:
[----:B-1----:R1:W2:Y:S02]  /*22660*/  SYNCS.PHASECHK.TRANS64.TRYWAIT P2, [R0+URZ+0x28830], R3 ;  /* 0x02883003000075a7 */ /* 0x0022a4000804017f */
[----:B--2---:R-:W-:Y:S05]  /*22670*/  @!P2 NANOSLEEP.SYNCS 0x989680 ;  /* 0x009896800000a95d */ /* 0x004fea0003900000 */
[----:B------:R-:W2:Y:S02]  /*22680*/  @!P2 SYNCS.PHASECHK.TRANS64 P2, [R0+URZ+0x28830], R3 ;  /* 0x028830030000a5a7 */ /* 0x000ea4000804007f */
[----:B--2---:R-:W-:Y:S05]  /*22690*/  @!P2 BRA `(.L_x_9556) ;  /* 0xfffffffc00f0a947 */ /* 0x004fea000383ffff */
[----:B------:R-:W-:Y:S05]  /*226a0*/  BRA `(.L_x_9555) ;  /* 0xfffffebc009c7947 */ /* 0x000fea000383ffff */
.L_x_9562:
[----:B-1----:R1:W2:Y:S02]  /*226b0*/  SYNCS.PHASECHK.TRANS64.TRYWAIT P4, [R6+URZ+0x28830], R7 ;  /* 0x02883007060075a7 */ /* 0x0022a4000808017f */
[----:B--2---:R-:W-:Y:S05]  /*226c0*/  @!P4 NANOSLEEP.SYNCS 0x989680 ;  /* 0x009896800000c95d */ /* 0x004fea0003900000 */
[----:B------:R-:W2:Y:S02]  /*226d0*/  @!P4 SYNCS.PHASECHK.TRANS64 P4, [R6+URZ+0x28830], R7 ;  /* 0x028830070600c5a7 */ /* 0x000ea4000808007f */
[----:B--2---:R-:W-:Y:S05]  /*226e0*/  @!P4 BRA `(.L_x_9562) ;  /* 0xfffffffc00f0c947 */ /* 0x004fea000383ffff */
[----:B------:R-:W-:Y:S05]  /*226f0*/  BRA `(.L_x_9561) ;  /* 0xfffffee800ec7947 */ /* 0x000fea000383ffff */
.L_x_9566:
[----:B-1----:R1:W2:Y:S02]  /*22700*/  SYNCS.PHASECHK.TRANS64.TRYWAIT P3, [R7+URZ+0x28850], R6 ;  /* 0x02885006070075a7 */ /* 0x0022a4000806017f */
[----:B--2---:R-:W-:Y:S05]  /*22710*/  @!P3 NANOSLEEP.SYNCS 0x989680 ;  /* 0x009896800000b95d */ /* 0x004fea0003900000 */
[----:B------:R-:W2:Y:S02]  /*22720*/  @!P3 SYNCS.PHASECHK.TRANS64 P3, [R7+URZ+0x28850], R6 ;  /* 0x028850060700b5a7 */ /* 0x000ea4000806007f */
[----:B--2---:R-:W-:Y:S05]  /*22730*/  @!P3 BRA `(.L_x_9566) ;  /* 0xfffffffc00f0b947 */ /* 0x004fea000383ffff */
[----:B------:R-:W-:Y:S05]  /*22740*/  BRA `(.L_x_9563) ;  /* 0xfffffeec00fc7947 */ /* 0x000fea000383ffff */
.L_x_9573:
[----:B-1----:R1:W2:Y:S02]  /*22750*/  SYNCS.PHASECHK.TRANS64.TRYWAIT P3, [R6+URZ+0x28830], R7 ;  /* 0x02883007060075a7 */ /* 0x0022a4000806017f */
[----:B--2---:R-:W-:Y:S05]  /*22760*/  @!P3 NANOSLEEP.SYNCS 0x989680 ;  /* 0x009896800000b95d */ /* 0x004fea0003900000 */
[----:B------:R-:W2:Y:S02]  /*22770*/  @!P3 SYNCS.PHASECHK.TRANS64 P3, [R6+URZ+0x28830], R7 ;  /* 0x028830070600b5a7 */ /* 0x000ea4000806007f */
[----:B--2---:R-:W-:Y:S05]  /*22780*/  @!P3 BRA `(.L_x_9573) ;  /* 0xfffffffc00f0b947 */ /* 0x004fea000383ffff */
[----:B------:R-:W-:Y:S05]  /*22790*/  BRA `(.L_x_9572) ;  /* 0xffffff1c009c7947 */ /* 0x000fea000383ffff */
.L_x_9577:
[----:B-1----:R1:W2:Y:S02]  /*227a0*/  SYNCS.PHASECHK.TRANS64.TRYWAIT P2, [R7+URZ+0x28850], R6 ;  /* 0x02885006070075a7 */ /* 0x0022a4000804017f */
[----:B--2---:R-:W-:Y:S05]  /*227b0*/  @!P2 NANOSLEEP.SYNCS 0x989680 ;  /* 0x009896800000a95d */ /* 0x004fea0003900000 */
[----:B------:R-:W2:Y:S02]  /*227c0*/  @!P2 SYNCS.PHASECHK.TRANS64 P2, [R7+URZ+0x28850], R6 ;  /* 0x028850060700a5a7 */ /* 0x000ea4000804007f */
[----:B--2---:R-:W-:Y:S05]  /*227d0*/  @!P2 BRA `(.L_x_9577) ;  /* 0xfffffffc00f0a947 */ /* 0x004fea000383ffff */
[----:B------:R-:W-:Y:S05]  /*227e0*/  BRA `(.L_x_9574) ;  /* 0xffffff2000ac7947 */ /* 0x000fea000383ffff */
.L_x_9582:
[----:B-1----:R1:W2:Y:S02]  /*227f0*/  SYNCS.PHASECHK.TRANS64.TRYWAIT P0, [R11+URZ+0x28850], R4 ;  /* 0x028850040b0075a7 */ /* 0x0022a4000800017f */
[----:B--2---:R-:W-:Y:S05]  /*22800*/  @!P0 NANOSLEEP.SYNCS 0x989680 ;  /* 0x009896800000895d */ /* 0x004fea0003900000 */
[----:B------:R-:W2:Y:S02]  /*22810*/  @!P0 SYNCS.PHASECHK.TRANS64 P0, [R11+URZ+0x28850], R4 ;  /* 0x028850040b0085a7 */ /* 0x000ea4000800007f */
[----:B--2---:R-:W-:Y:S05]  /*22820*/  @!P0 BRA `(.L_x_9582) ;  /* 0xfffffffc00f08947 */ /* 0x004fea000383ffff */
[----:B------:R-:W-:Y:S05]  /*22830*/  BRA `(.L_x_9581) ;  /* 0xffffff4400dc7947 */ /* 0x000fea000383ffff */
.L_x_9596:
[----:B------:R-:W-:Y:S02]  /*22840*/  IMAD.MOV.U32 R13, RZ, RZ, R4 ;  /* 0x000000ffff0d7224 */ /* 0x000fe400078e0004 */
[----:B------:R-:W-:Y:S02]  /*22850*/  IMAD.MOV.U32 R12, RZ, RZ, RZ ;  /* 0x000000ffff0c7224 */ /* 0x000fe400078e00ff */
[----:B------:R-:W-:Y:S02]  /*22860*/  IMAD.MOV.U32 R11, RZ, RZ, 0x181f ;  /* 0x0000181fff0b7424 */ /* 0x000fe400078e00ff */
[----:B------:R-:W-:-:S07]  /*22870*/  IMAD.MOV.U32 R15, RZ, RZ, -0x1 ;  /* 0xffffffffff0f7424 */ /* 0x000fce00078e00ff */
[----:B01----:R-:W-:Y:S05]  /*22880*/  WARPSYNC.COLLECTIVE R15, `(.L_x_9819) ;  /* 0x000000000f087348 */ /* 0x003fea0003c00000 */
[----:B------:R2:W3:Y:S02]  /*22890*/  SHFL.IDX P6, R14, R13, R12, R11 ;  /* 0x0000000c0d0e7389 */ /* 0x0004e400000c000b */
[----:B0123--:R-:W-:Y:S01]  /*228a0*/  ENDCOLLECTIVE ;  /* 0x000000000000791b */ /* 0x00ffe20003800000 */
.L_x_9819:
[----:B------:R-:W-:Y:S02]  /*228b0*/  IMAD.MOV.U32 R13, RZ, RZ, R3 ;  /* 0x000000ffff0d7224 */ /* 0x000fe400078e0003 */
[----:B------:R-:W-:-:S07]  /*228c0*/  IMAD.MOV.U32 R0, RZ, RZ, R14 ;  /* 0x000000ffff007224 */ /* 0x000fce00078e000e */
[----:B------:R-:W-:Y:S05]  /*228d0*/  WARPSYNC.COLLECTIVE R15, `(.L_x_9820) ;  /* 0x000000000f087348 */ /* 0x000fea0003c00000 */
[----:B------:R0:W1:Y:S02]  /*228e0*/  SHFL.IDX P6, R14, R13, R12, R11 ;  /* 0x0000000c0d0e7389 */ /* 0x00006400000c000b */
[----:B01----:R-:W-:Y:S01]  /*228f0*/  ENDCOLLECTIVE ;  /* 0x000000000000791b */ /* 0x003fe20003800000 */
.L_x_9820:
[----:B------:R-:W-:Y:S05]  /*22900*/  BRA `(.L_x_9821) ;  /* 0xffffff6800fc7947 */ /* 0x000fea000383ffff */
.L_x_9599:
        /* <DEDUP_REMOVED lines=8> */
.L_x_9823:
[----:B------:R-:W-:Y:S05]  /*22990*/  BSYNC B1 ;  /* 0x0000000000017941 */ /* 0x000fea0003800000 */
.L_x_9822:
        /* <DEDUP_REMOVED lines=8> */
.L_x_9824:
[----:B------:R-:W-:Y:S05]  /*22a20*/  BRA `(.L_x_9825) ;  /* 0xffffff6800fc7947 */ /* 0x000fea000383ffff */
.L_x_9602:
        /* <DEDUP_REMOVED lines=8> */
.L_x_9827:
[----:B------:R-:W-:Y:S05]  /*22ab0*/  BSYNC B1 ;  /* 0x0000000000017941 */ /* 0x000fea0003800000 */
.L_x_9826:
        /* <DEDUP_REMOVED lines=8> */
.L_x_9828:
[----:B------:R-:W-:Y:S05]  /*22b40*/  BRA `(.L_x_9829) ;  /* 0xffffff6800fc7947 */ /* 0x000fea000383ffff */
.L_x_9605:
        /* <DEDUP_REMOVED lines=8> */
.L_x_9831:
[----:B------:R-:W-:Y:S05]  /*22bd0*/  BSYNC B1 ;  /* 0x0000000000017941 */ /* 0x000fea0003800000 */
.L_x_9830:
        /* <DEDUP_REMOVED lines=8> */
.L_x_9832:
[----:B------:R-:W-:Y:S05]  /*22c60*/  BRA `(.L_x_9833) ;  /* 0xffffff6800fc7947 */ /* 0x000fea000383ffff */
.L_x_9622:
        /* <DEDUP_REMOVED lines=11> */
.L_x_9835:
[----:B------:R-:W-:Y:S05]  /*22d20*/  BSYNC B1 ;  /* 0x0000000000017941 */ /* 0x000fea0003800000 */
.L_x_9834:
[----:B------:R-:W-:Y:S05]  /*22d30*/  BRA `(.L_x_9836) ;  /* 0xffffff8000947947 */ /* 0x000fea000383ffff */
.L_x_9624:
[----:B------:R-:W-:Y:S01]  /*22d40*/  BSSY B1, `(.L_x_9837) ;  /* 0x0000006000017945 */ /* 0x000fe20003800000 */
[----:B------:R-:W-:-:S07]  /*22d50*/  IMAD.MOV.U32 R15, RZ, RZ, -0x1 ;  /* 0xffffffffff0f7424 */ /* 0x000fce00078e00ff */
[----:B01----:R-:W-:Y:S05]  /*22d60*/  WARPSYNC.COLLECTIVE R15, `(.L_x_9838) ;  /* 0x000000000f0c7348 */ /* 0x003fea0003c00000 */
[----:B------:R-:W-:Y:S02]  /*22d70*/  ELECT P6, UR62, PT ;  /* 0x00000000003e782f */ /* 0x000fe400038c0000 */
[----:B------:R-:W-:Y:S01]  /*22d80*/  MOV R14, UR62 ;  /* 0x0000003e000e7c02 */ /* 0x000fe20008000f00 */
[----:B01----:R-:W-:Y:S10]  /*22d90*/  ENDCOLLECTIVE ;  /* 0x000000000000791b */ /* 0x003ff40003800000 */
.L_x_9838:
[----:B------:R-:W-:Y:S05]  /*22da0*/  BSYNC B1 ;  /* 0x0000000000017941 */ /* 0x000fea0003800000 */
.L_x_9837:
[----:B------:R-:W-:Y:S01]  /*22db0*/  PLOP3.LUT P1, PT, P6, PT, PT, 0x80, 0x0 ;  /* 0x000000000000781c */ /* 0x000fe2000372f070 */
[----:B------:R-:W-:-:S12]  /*22dc0*/  BRA `(.L_x_9623) ;  /* 0xffffff8000887947 */ /* 0x000fd8000383ffff */
.L_x_9626:
[----:B-1----:R-:W2:Y:S02]  /*22dd0*/  LDL R3, [R1+0x4] ;  /* 0x0000040001037983 */ /* 0x002ea40000100800 */
[----:B--2---:R1:W2:Y:S02]  /*22de0*/  SYNCS.PHASECHK.TRANS64.TRYWAIT P0, [R3+URZ+0x28820], R2 ;  /* 0x02882002030075a7 */ /* 0x0042a4000800017f */
[----:B--2---:R-:W-:Y:S05]  /*22df0*/  @!P0 NANOSLEEP.SYNCS 0x989680 ;  /* 0x009896800000895d */ /* 0x004fea0003900000 */
[----:B------:R-:W2:Y:S02]  /*22e00*/  @!P0 SYNCS.PHASECHK.TRANS64 P0, [R3+URZ+0x28820], R2 ;  /* 0x02882002030085a7 */ /* 0x000ea4000800007f */
[----:B--2---:R-:W-:Y:S05]  /*22e10*/  @!P0 BRA `(.L_x_9626) ;  /* 0xfffffffc00ec8947 */ /* 0x004fea000383ffff */
[----:B------:R-:W-:Y:S05]  /*22e20*/  BRA `(.L_x_9839) ;  /* 0xffffff8000987947 */ /* 0x000fea000383ffff */
.L_x_9630:
[----:B-1----:R1:W2:Y:S02]  /*22e30*/  SYNCS.PHASECHK.TRANS64.TRYWAIT P0, [R4+URZ+0x288a0], R8 ;  /* 0x0288a008040075a7 */ /* 0x0022a4000800017f */
[----:B--2---:R-:W-:Y:S05]  /*22e40*/  @!P0 NANOSLEEP.SYNCS 0x989680 ;  /* 0x009896800000895d */ /* 0x004fea0003900000 */
[----:B------:R-:W2:Y:S02]  /*22e50*/  @!P0 SYNCS.PHASECHK.TRANS64 P0, [R4+URZ+0x288a0], R8 ;  /* 0x0288a008040085a7 */ /* 0x000ea4000800007f */
[----:B--2---:R-:W-:Y:S05]  /*22e60*/  @!P0 BRA `(.L_x_9630) ;  /* 0xfffffffc00f08947 */ /* 0x004fea000383ffff */
[----:B------:R-:W-:Y:S05]  /*22e70*/  BRA `(.L_x_9840) ;  /* 0xffffff8000bc7947 */ /* 0x000fea000383ffff */
.L_x_9636:
[----:B--2---:R2:W3:Y:S02]  /*22e80*/  SYNCS.PHASECHK.TRANS64.TRYWAIT P0, [R4+URZ+0x288c0], R8 ;  /* 0x0288c008040075a7 */ /* 0x0044e4000800017f */
[----:B---3--:R-:W-:Y:S05]  /*22e90*/  @!P0 NANOSLEEP.SYNCS 0x989680 ;  /* 0x009896800000895d */ /* 0x008fea0003900000 */
[----:B------:R-:W3:Y:S02]  /*22ea0*/  @!P0 SYNCS.PHASECHK.TRANS64 P0, [R4+URZ+0x288c0], R8 ;  /* 0x0288c008040085a7 */ /* 0x000ee4000800007f */
[----:B---3--:R-:W-:Y:S05]  /*22eb0*/  @!P0 BRA `(.L_x_9636) ;  /* 0xfffffffc00f08947 */ /* 0x008fea000383ffff */
[----:B------:R-:W-:Y:S05]  /*22ec0*/  BRA `(.L_x_9841) ;  /* 0xffffff8400807947 */ /* 0x000fea000383ffff */
.L_x_9644:
[----:B-1----:R1:W2:Y:S02]  /*22ed0*/  SYNCS.PHASECHK.TRANS64.TRYWAIT P0, [R6+URZ+0x288a0], R5 ;  /* 0x0288a005060075a7 */ /* 0x0022a4000800017f */
[----:B--2---:R-:W-:Y:S05]  /*22ee0*/  @!P0 NANOSLEEP.SYNCS 0x989680 ;  /* 0x009896800000895d */ /* 0x004fea0003900000 */
[----:B------:R-:W2:Y:S02]  /*22ef0*/  @!P0 SYNCS.PHASECHK.TRANS64 P0, [R6+URZ+0x288a0], R5 ;  /* 0x0288a005060085a7 */ /* 0x000ea4000800007f */
[----:B--2---:R-:W-:Y:S05]  /*22f00*/  @!P0 BRA `(.L_x_9644) ;  /* 0xfffffffc00f08947 */ /* 0x004fea000383ffff */
[----:B------:R-:W-:Y:S05]  /*22f10*/  BRA `(.L_x_9842) ;  /* 0xffffff8800987947 */ /* 0x000fea000383ffff */
.L_x_9650:
[----:B--2---:R2:W3:Y:S02]  /*22f20*/  SYNCS.PHASECHK.TRANS64.TRYWAIT P0, [R6+URZ+0x288c0], R5 ;  /* 0x0288c005060075a7 */ /* 0x0044e4000800017f */
[----:B---3--:R-:W-:Y:S05]  /*22f30*/  @!P0 NANOSLEEP.SYNCS 0x989680 ;  /* 0x009896800000895d */ /* 0x008fea0003900000 */
[----:B------:R-:W3:Y:S02]  /*22f40*/  @!P0 SYNCS.PHASECHK.TRANS64 P0, [R6+URZ+0x288c0], R5 ;  /* 0x0288c005060085a7 */ /* 0x000ee4000800007f */
[----:B---3--:R-:W-:Y:S05]  /*22f50*/  @!P0 BRA `(.L_x_9650) ;  /* 0xfffffffc00f08947 */ /* 0x008fea000383ffff */
[----:B------:R-:W-:Y:S05]  /*22f60*/  BRA `(.L_x_9843) ;  /* 0xffffff8c00547947 */ /* 0x000fea000383ffff */
.L_x_9664:
        /* <DEDUP_REMOVED lines=11> */
.L_x_9845:
[----:B------:R-:W-:Y:S05]  /*23020*/  BSYNC B0 ;  /* 0x0000000000007941 */ /* 0x000fea0003800000 */
.L_x_9844:
[----:B------:R-:W-:Y:S05]  /*23030*/  BRA `(.L_x_9846) ;  /* 0xffffff9400ec7947 */ /* 0x000fea000383ffff */
.L_x_9666:
[----:B------:R-:W-:Y:S01]  /*23040*/  BSSY B0, `(.L_x_9847) ;  /* 0x0000006000007945 */ /* 0x000fe20003800000 */
[----:B------:R-:W-:-:S07]  /*23050*/  IMAD.MOV.U32 R15, RZ, RZ, -0x1 ;  /* 0xffffffffff0f7424 */ /* 0x000fce00078e00ff */
[----:B01----:R-:W-:Y:S05]  /*23060*/  WARPSYNC.COLLECTIVE R15, `(.L_x_9848) ;  /* 0x000000000f0c7348 */ /* 0x003fea0003c00000 */
[----:B------:R-:W-:Y:S02]  /*23070*/  ELECT P6, UR62, PT ;  /* 0x00000000003e782f */ /* 0x000fe400038c0000 */
[----:B------:R-:W-:Y:S01]  /*23080*/  MOV R14, UR62 ;  /* 0x0000003e000e7c02 */ /* 0x000fe20008000f00 */
[----:B01----:R-:W-:Y:S10]  /*23090*/  ENDCOLLECTIVE ;  /* 0x000000000000791b */ /* 0x003ff40003800000 */
.L_x_9848:
[----:B------:R-:W-:Y:S05]  /*230a0*/  BSYNC B0 ;  /* 0x0000000000007941 */ /* 0x000fea0003800000 */
.L_x_9847:
[----:B------:R-:W-:Y:S05]  /*230b0*/  BRA `(.L_x_9849) ;  /* 0xffffff9400fc7947 */ /* 0x000fea000383ffff */
.L_x_9668:
[----:B-1----:R1:W2:Y:S02]  /*230c0*/  SYNCS.PHASECHK.TRANS64.TRYWAIT P0, [R0+URZ+0x28840], R2 ;  /* 0x02884002000075a7 */ /* 0x0022a4000800017f */
[----:B--2---:R-:W-:Y:S05]  /*230d0*/  @!P0 NANOSLEEP.SYNCS 0x989680 ;  /* 0x009896800000895d */ /* 0x004fea0003900000 */
[----:B------:R-:W2:Y:S02]  /*230e0*/  @!P0 SYNCS.PHASECHK.TRANS64 P0, [R0+URZ+0x28840], R2 ;  /* 0x02884002000085a7 */ /* 0x000ea4000800007f */
[----:B--2---:R-:W-:Y:S05]  /*230f0*/  @!P0 BRA `(.L_x_9668) ;  /* 0xfffffffc00f08947 */ /* 0x004fea000383ffff */
[----:B------:R-:W-:Y:S05]  /*23100*/  BRA `(.L_x_9850) ;  /* 0xffffff9800687947 */ /* 0x000fea000383ffff */
.L_x_9672:
        /* <DEDUP_REMOVED lines=9> */
[----:B0----5:R-:W-:Y:S05]  /*231a0*/  WARPSYNC.COLLECTIVE R15, `(.L_x_9851) ;  /* 0x000000000f087348 */ /* 0x021fea0003c00000 */
[----:B------:R1:W2:Y:S02]  /*231b0*/  SHFL.IDX P6, R14, R13, R12, R11 ;  /* 0x0000000c0d0e7389 */ /* 0x0002a400000c000b */
[----:B012--5:R-:W-:Y:S01]  /*231c0*/  ENDCOLLECTIVE ;  /* 0x000000000000791b */ /* 0x027fe20003800000 */
.L_x_9851:
[----:B------:R-:W-:Y:S02]  /*231d0*/  IMAD.MOV.U32 R13, RZ, RZ, R3 ;  /* 0x000000ffff0d7224 */ /* 0x000fe400078e0003 */
[----:B------:R-:W-:-:S07]  /*231e0*/  IMAD.MOV.U32 R4, RZ, RZ, R14 ;  /* 0x000000ffff047224 */ /* 0x000fce00078e000e */
[----:B------:R-:W-:Y:S05]  /*231f0*/  WARPSYNC.COLLECTIVE R15, `(.L_x_9852) ;  /* 0x000000000f087348 */ /* 0x000fea0003c00000 */
[----:B------:R0:W1:Y:S02]  /*23200*/  SHFL.IDX P6, R14, R13, R12, R11 ;  /* 0x0000000c0d0e7389 */ /* 0x00006400000c000b */
[----:B01----:R-:W-:Y:S01]  /*23210*/  ENDCOLLECTIVE ;  /* 0x000000000000791b */ /* 0x003fe20003800000 */
.L_x_9852:
[----:B------:R-:W-:Y:S02]  /*23220*/  IMAD.MOV.U32 R13, RZ, RZ, R2 ;  /* 0x000000ffff0d7224 */ /* 0x000fe400078e0002 */
[----:B------:R-:W-:Y:S02]  /*23230*/  IMAD.MOV.U32 R12, RZ, RZ, 0x1 ;  /* 0x00000001ff0c7424 */ /* 0x000fe400078e00ff */
[----:B------:R-:W-:-:S07]  /*23240*/  IMAD.MOV.U32 R5, RZ, RZ, R14 ;  /* 0x000000ffff057224 */ /* 0x000fce00078e000e */
[----:B------:R-:W-:Y:S05]  /*23250*/  WARPSYNC.COLLECTIVE R15, `(.L_x_9853) ;  /* 0x000000000f087348 */ /* 0x000fea0003c00000 */
[----:B------:R0:W1:Y:S02]  /*23260*/  SHFL.IDX P6, R14, R13, R12, R11 ;  /* 0x0000000c0d0e7389 */ /* 0x00006400000c000b */
[----:B01----:R-:W-:Y:S01]  /*23270*/  ENDCOLLECTIVE ;  /* 0x000000000000791b */ /* 0x003fe20003800000 */
.L_x_9853:
        /* <DEDUP_REMOVED lines=10> */
.L_x_9854:
[----:B------:R-:W-:Y:S01]  /*23320*/  @!PT LDS RZ, [RZ] ;  /* 0x00000000fffff984 */ /* 0x000fe20000000800 */
[----:B------:R-:W-:Y:S01]  /*23330*/  @!PT LDS RZ, [RZ] ;  /* 0x00000000fffff984 */ /* 0x000fe20000000800 */
[----:B------:R-:W-:Y:S01]  /*23340*/  @!PT LDS RZ, [RZ] ;  /* 0x00000000fffff984 */ /* 0x000fe20000000800 */
[----:B------:R-:W-:Y:S04]  /*23350*/  @!P2 LDGSTS.E.BYPASS.LTC128B.128 [R8+0x10400], desc[UR40][R4.64], !P0 ;  /* 0x104000000408afae */ /* 0x000fe8000c101d68 */
[----:B------:R0:W-:Y:S01]  /*23360*/  @!P2 LDGSTS.E.BYPASS.LTC128B.128 [R8+0x14400], desc[UR40][R4.64+0x80], !P1 ;  /* 0x144000800408afae */ /* 0x0001e2000c901d68 */
[----:B------:R-:W-:Y:S01]  /*23370*/  ISETP.GE.AND P2, PT, R7, R0, PT ;  /* 0x000000000700720c */ /* 0x000fe20003f46270 */
[----:B------:R-:W-:Y:S02]  /*23380*/  IMAD.MOV.U32 R13, RZ, RZ, R2 ;  /* 0x000000ffff0d7224 */ /* 0x000fe400078e0002 */
[----:B------:R-:W-:Y:S02]  /*23390*/  IMAD.MOV.U32 R12, RZ, RZ, 0x2 ;  /* 0x00000002ff0c7424 */ /* 0x000fe400078e00ff */
[----:B0-----:R-:W-:-:S08]  /*233a0*/  IMAD.MOV.U32 R4, RZ, RZ, R14 ;  /* 0x000000ffff047224 */ /* 0x001fd000078e000e */
[----:B------:R-:W-:Y:S05]  /*233b0*/  WARPSYNC.COLLECTIVE R15, `(.L_x_9855) ;  /* 0x000000000f087348 */ /* 0x000fea0003c00000 */
[----:B------:R0:W1:Y:S02]  /*233c0*/  SHFL.IDX P6, R14, R13, R12, R11 ;  /* 0x0000000c0d0e7389 */ /* 0x00006400000c000b */
[----:B01----:R-:W-:Y:S01]  /*233d0*/  ENDCOLLECTIVE ;  /* 0x000000000000791b */ /* 0x003fe20003800000 */
.L_x_9855:
        /* <DEDUP_REMOVED lines=10> */
.L_x_9856:
[----:B------:R-:W-:Y:S01]  /*23480*/  @!PT LDS RZ, [RZ] ;  /* 0x00000000fffff984 */ /* 0x000fe20000000800 */
[----:B------:R-:W-:Y:S01]  /*23490*/  @!PT LDS RZ, [RZ] ;  /* 0x00000000fffff984 */ /* 0x000fe20000000800 */
[----:B------:R-:W-:Y:S01]  /*234a0*/  @!PT LDS RZ, [RZ] ;  /* 0x00000000fffff984 */ /* 0x000fe20000000800 */
[----:B------:R-:W-:Y:S04]  /*234b0*/  @!P2 LDGSTS.E.BYPASS.LTC128B.128 [R8+0x10c00], desc[UR40][R4.64], !P0 ;  /* 0x10c000000408afae */ /* 0x000fe8000c101d68 */
[----:B------:R0:W-:Y:S01]  /*234c0*/  @!P2 LDGSTS.E.BYPASS.LTC128B.128 [R8+0x14c00], desc[UR40][R4.64+0x80], !P1 ;  /* 0x14c000800408afae */ /* 0x0001e2000c901d68 */
[----:B------:R-:W-:Y:S02]  /*234d0*/  IMAD.MOV.U32 R13, RZ, RZ, R2 ;  /* 0x000000ffff0d7224 */ /* 0x000fe400078e0002 */
[----:B------:R-:W-:Y:S02]  /*234e0*/  IMAD.MOV.U32 R12, RZ, RZ, 0x3 ;  /* 0x00000003ff0c7424 */ /* 0x000fe400078e00ff */
[----:B0-----:R-:W-:-:S05]  /*234f0*/  VIADD R4, R17, 0x20 ;  /* 0x0000002011047836 */ /* 0x001fca0000000000 */
[----:B------:R-:W-:Y:S01]  /*23500*/  ISETP.GE.AND P2, PT, R4, R0, PT ;  /* 0x000000000400720c */ /* 0x000fe20003f46270 */
[----:B------:R-:W-:-:S12]  /*23510*/  IMAD.MOV.U32 R4, RZ, RZ, R14 ;  /* 0x000000ffff047224 */ /* 0x000fd800078e000e */
[----:B------:R-:W-:Y:S05]  /*23520*/  WARPSYNC.COLLECTIVE R15, `(.L_x_9857) ;  /* 0x000000000f087348 */ /* 0x000fea0003c00000 */
[----:B------:R0:W1:Y:S02]  /*23530*/  SHFL.IDX P6, R14, R13, R12, R11 ;  /* 0x0000000c0d0e7389 */ /* 0x00006400000c000b */
[----:B01----:R-:W-:Y:S01]  /*23540*/  ENDCOLLECTIVE ;  /* 0x000000000000791b */ /* 0x003fe20003800000 */
.L_x_9857:
        /* <DEDUP_REMOVED lines=9> */
.L_x_9858:
[----:B------:R-:W-:-:S05]  /*235e0*/  @!P2 LOP3.LUT R5, R5, R4, RZ, 0x3c, !PT ;  /* 0x000000040505a212 */ /* 0x000fca00078e3cff */
        /* <DEDUP_REMOVED lines=13> */
.L_x_9859:
        /* <DEDUP_REMOVED lines=9> */
.L_x_9860:
        /* <DEDUP_REMOVED lines=14> */
.L_x_9861:
        /* <DEDUP_REMOVED lines=9> */
.L_x_9862:
        /* <DEDUP_REMOVED lines=14> */
.L_x_9863:
        /* <DEDUP_REMOVED lines=9> */
.L_x_9864:
        /* <DEDUP_REMOVED lines=14> */
.L_x_9865:
        /* <DEDUP_REMOVED lines=15> */
.L_x_9866:
[----:B------:R-:W-:Y:S01]  /*23c00*/  IMAD.MOV.U32 R3, RZ, RZ, R14 ;  /* 0x000000ffff037224 */ /* 0x000fe200078e000e */
[----:B------:R-:W-:Y:S06]  /*23c10*/  BRA `(.L_x_9867) ;  /* 0xffffff9c00387947 */ /* 0x000fec000383ffff */
.L_x_9677:
[----:B-1----:R-:W4:Y:S02]  /*23c20*/  LDL R2, [R1+0x4] ;  /* 0x0000040001027983 */ /* 0x002f240000100800 */
[----:B----4-:R1:W4:Y:S02]  /*23c30*/  SYNCS.PHASECHK.TRANS64.TRYWAIT P0, [R2+URZ+0x28820], R0 ;  /* 0x02882000020075a7 */ /* 0x010324000800017f */
[----:B----4-:R-:W-:Y:S05]  /*23c40*/  @!P0 NANOSLEEP.SYNCS 0x989680 ;  /* 0x009896800000895d */ /* 0x010fea0003900000 */
[----:B------:R-:W4:Y:S02]  /*23c50*/  @!P0 SYNCS.PHASECHK.TRANS64 P0, [R2+URZ+0x28820], R0 ;  /* 0x02882000020085a7 */ /* 0x000f24000800007f */
[----:B----4-:R-:W-:Y:S05]  /*23c60*/  @!P0 BRA `(.L_x_9677) ;  /* 0xfffffffc00ec8947 */ /* 0x010fea000383ffff */
[----:B------:R-:W-:Y:S05]  /*23c70*/  BRA `(.L_x_9868) ;  /* 0xffffff9c00a87947 */ /* 0x000fea000383ffff */
.L_x_9686:
[----:B--2---:R2:W3:Y:S02]  /*23c80*/  SYNCS.PHASECHK.TRANS64.TRYWAIT P0, [R3+URZ+0x28840], R0 ;  /* 0x02884000030075a7 */ /* 0x0044e4000800017f */
[----:B---3--:R-:W-:Y:S05]  /*23c90*/  @!P0 NANOSLEEP.SYNCS 0x989680 ;  /* 0x009896800000895d */ /* 0x008fea0003900000 */
[----:B------:R-:W3:Y:S02]  /*23ca0*/  @!P0 SYNCS.PHASECHK.TRANS64 P0, [R3+URZ+0x28840], R0 ;  /* 0x02884000030085a7 */ /* 0x000ee4000800007f */
[----:B---3--:R-:W-:Y:S05]  /*23cb0*/  @!P0 BRA `(.L_x_9686) ;  /* 0xfffffffc00f08947 */ /* 0x008fea000383ffff */
[----:B------:R-:W-:Y:S05]  /*23cc0*/  BRA `(.L_x_9869) ;  /* 0xffffffa0006c7947 */ /* 0x000fea000383ffff */
.L_x_9692:
[----:B-1----:R1:W2:Y:S02]  /*23cd0*/  SYNCS.PHASECHK.TRANS64.TRYWAIT P0, [R0+URZ+0x28860], R3 ;  /* 0x02886003000075a7 */ /* 0x0022a4000800017f */
[----:B--2---:R-:W-:Y:S05]  /*23ce0*/  @!P0 NANOSLEEP.SYNCS 0x989680 ;  /* 0x009896800000895d */ /* 0x004fea0003900000 */
[----:B------:R-:W2:Y:S02]  /*23cf0*/  @!P0 SYNCS.PHASECHK.TRANS64 P0, [R0+URZ+0x28860], R3 ;  /* 0x02886003000085a7 */ /* 0x000ea4000800007f */
[----:B--2---:R-:W-:Y:S05]  /*23d00*/  @!P0 BRA `(.L_x_9692) ;  /* 0xfffffffc00f08947 */ /* 0x004fea000383ffff */
[----:B------:R-:W-:Y:S05]  /*23d10*/  BRA `(.L_x_9870) ;  /* 0xffffffa400487947 */ /* 0x000fea000383ffff */
.L_x_9702:
[----:B--2---:R2:W3:Y:S02]  /*23d20*/  SYNCS.PHASECHK.TRANS64.TRYWAIT P0, [R3+URZ+0x28840], R2 ;  /* 0x02884002030075a7 */ /* 0x0044e4000800017f */
[----:B---3--:R-:W-:Y:S05]  /*23d30*/  @!P0 NANOSLEEP.SYNCS 0x989680 ;  /* 0x009896800000895d */ /* 0x008fea0003900000 */
[----:B------:R-:W3:Y:S02]  /*23d40*/  @!P0 SYNCS.PHASECHK.TRANS64 P0, [R3+URZ+0x28840], R2 ;  /* 0x02884002030085a7 */ /* 0x000ee4000800007f */
[----:B---3--:R-:W-:Y:S05]  /*23d50*/  @!P0 BRA `(.L_x_9702) ;  /* 0xfffffffc00f08947 */ /* 0x008fea000383ffff */
[----:B------:R-:W-:Y:S05]  /*23d60*/  BRA `(.L_x_9871) ;  /* 0xffffffa800f07947 */ /* 0x000fea000383ffff */
.L_x_9708:
[----:B-1----:R1:W2:Y:S02]  /*23d70*/  SYNCS.PHASECHK.TRANS64.TRYWAIT P0, [R2+URZ+0x28860], R3 ;  /* 0x02886003020075a7 */ /* 0x0022a4000800017f */
[----:B--2---:R-:W-:Y:S05]  /*23d80*/  @!P0 NANOSLEEP.SYNCS 0x989680 ;  /* 0x009896800000895d */ /* 0x004fea0003900000 */
[----:B------:R-:W2:Y:S02]  /*23d90*/  @!P0 SYNCS.PHASECHK.TRANS64 P0, [R2+URZ+0x28860], R3 ;  /* 0x02886003020085a7 */ /* 0x000ea4000800007f */
[----:B--2---:R-:W-:Y:S05]  /*23da0*/  @!P0 BRA `(.L_x_9708) ;  /* 0xfffffffc00f08947 */ /* 0x004fea000383ffff */
[----:B------:R-:W-:Y:S05]  /*23db0*/  BRA `(.L_x_9872) ;  /* 0xffffffac00cc7947 */ /* 0x000fea000383ffff */
.L_x_9718:
[----:B---3--:R3:W4:Y:S02]  /*23dc0*/  SYNCS.PHASECHK.TRANS64.TRYWAIT P0, [R3+URZ+0x28840], R2 ;  /* 0x02884002030075a7 */ /* 0x008724000800017f */
[----:B----4-:R-:W-:Y:S05]  /*23dd0*/  @!P0 NANOSLEEP.SYNCS 0x989680 ;  /* 0x009896800000895d */ /* 0x010fea0003900000 */
[----:B------:R-:W4:Y:S02]  /*23de0*/  @!P0 SYNCS.PHASECHK.TRANS64 P0, [R3+URZ+0x28840], R2 ;  /* 0x02884002030085a7 */ /* 0x000f24000800007f */
[----:B----4-:R-:W-:Y:S05]  /*23df0*/  @!P0 BRA `(.L_x_9718) ;  /* 0xfffffffc00f08947 */ /* 0x010fea000383ffff */
[----:B------:R-:W-:Y:S05]  /*23e00*/  BRA `(.L_x_9873) ;  /* 0xffffffb400507947 */ /* 0x000fea000383ffff */
.L_x_9724:
[----:B-1----:R1:W2:Y:S02]  /*23e10*/  SYNCS.PHASECHK.TRANS64.TRYWAIT P0, [R2+URZ+0x28860], R5 ;  /* 0x02886005020075a7 */ /* 0x0022a4000800017f */
[----:B--2---:R-:W-:Y:S05]  /*23e20*/  @!P0 NANOSLEEP.SYNCS 0x989680 ;  /* 0x009896800000895d */ /* 0x004fea0003900000 */
[----:B------:R-:W2:Y:S02]  /*23e30*/  @!P0 SYNCS.PHASECHK.TRANS64 P0, [R2+URZ+0x28860], R5 ;  /* 0x02886005020085a7 */ /* 0x000ea4000800007f */
[----:B--2---:R-:W-:Y:S05]  /*23e40*/  @!P0 BRA `(.L_x_9724) ;  /* 0xfffffffc00f08947 */ /* 0x004fea000383ffff */
[----:B------:R-:W-:Y:S05]  /*23e50*/  BRA `(.L_x_9874) ;  /* 0xffffffb800287947 */ /* 0x000fea000383ffff */
.L_x_9736:
[----:B--2---:R2:W4:Y:S02]  /*23e60*/  SYNCS.PHASECHK.TRANS64.TRYWAIT P0, [R0+URZ+0x28860], R2 ;  /* 0x02886002000075a7 */ /* 0x004524000800017f */
[----:B----4-:R-:W-:Y:S05]  /*23e70*/  @!P0 NANOSLEEP.SYNCS 0x989680 ;  /* 0x009896800000895d */ /* 0x010fea0003900000 */
[----:B------:R-:W4:Y:S02]  /*23e80*/  @!P0 SYNCS.PHASECHK.TRANS64 P0, [R0+URZ+0x28860], R2 ;  /* 0x02886002000085a7 */ /* 0x000f24000800007f */
[----:B----4-:R-:W-:Y:S05]  /*23e90*/  @!P0 BRA `(.L_x_9736) ;  /* 0xfffffffc00f08947 */ /* 0x010fea000383ffff */
[----:B------:R-:W-:Y:S05]  /*23ea0*/  BRA `(.L_x_9875) ;  /* 0xffffffbc008c7947 */ /* 0x000fea000383ffff */
.L_x_9744:
[----:B------:R-:W-:Y:S01]  /*23eb0*/  BSSY B0, `(.L_x_9876) ;  /* 0x0000008000007945 */ /* 0x000fe20003800000 */
[----:B0-----:R-:W-:Y:S02]  /*23ec0*/  IMAD.MOV.U32 R13, RZ, RZ, R16 ;  /* 0x000000ffff0d7224 */ /* 0x001fe400078e0010 */
[----:B------:R-:W-:Y:S02]  /*23ed0*/  IMAD.MOV.U32 R12, RZ, RZ, RZ ;  /* 0x000000ffff0c7224 */ /* 0x000fe400078e00ff */
[----:B--2---:R-:W-:Y:S02]  /*23ee0*/  IMAD.MOV.U32 R11, RZ, RZ, 0x1f ;  /* 0x0000001fff0b7424 */ /* 0x004fe400078e00ff */
[----:B------:R-:W-:-:S07]  /*23ef0*/  IMAD.MOV.U32 R15, RZ, RZ, -0x1 ;  /* 0xffffffffff0f7424 */ /* 0x000fce00078e00ff */
[----:B-1---5:R-:W-:Y:S05]  /*23f00*/  WARPSYNC.COLLECTIVE R15, `(.L_x_9877) ;  /* 0x000000000f087348 */ /* 0x022fea0003c00000 */
[----:B------:R0:W2:Y:S02]  /*23f10*/  SHFL.IDX P6, R14, R13, R12, R11 ;  /* 0x0000000c0d0e7389 */ /* 0x0000a400000c000b */
[----:B012--5:R-:W-:Y:S01]  /*23f20*/  ENDCOLLECTIVE ;  /* 0x000000000000791b */ /* 0x027fe20003800000 */
.L_x_9877:
[----:B------:R-:W-:Y:S05]  /*23f30*/  BSYNC B0 ;  /* 0x0000000000007941 */ /* 0x000fea0003800000 */
.L_x_9876:
        /* <DEDUP_REMOVED lines=10> */
.L_x_9878:
        /* <DEDUP_REMOVED lines=16> */
.L_x_9879:
        /* <DEDUP_REMOVED lines=9> */
.L_x_9880:
        /* <DEDUP_REMOVED lines=8> */
.L_x_9881:
        /* <DEDUP_REMOVED lines=8> */
.L_x_9882:
        /* <DEDUP_REMOVED lines=8> */
.L_x_9883:
        /* <DEDUP_REMOVED lines=9> */
.L_x_9884:
[----:B------:R-:W-:Y:S01]  /*24380*/  IMAD.MOV.U32 R16, RZ, RZ, R14 ;  /* 0x000000ffff107224 */ /* 0x000fe200078e000e */
[----:B------:R-:W-:Y:S06]  /*24390*/  BRA `(.L_x_9885) ;  /* 0xffffffc000247947 */ /* 0x000fec000383ffff */
.L_x_9749:
[----:B------:R-:W-:Y:S01]  /*243a0*/  BSSY B0, `(.L_x_9886) ;  /* 0x0000008000007945 */ /* 0x000fe20003800000 */
[----:B0----5:R-:W-:Y:S02]  /*243b0*/  IMAD.MOV.U32 R13, RZ, RZ, R2 ;  /* 0x000000ffff0d7224 */ /* 0x021fe400078e0002 */
[----:B------:R-:W-:Y:S02]  /*243c0*/  IMAD.MOV.U32 R12, RZ, RZ, 0x1 ;  /* 0x00000001ff0c7424 */ /* 0x000fe400078e00ff */
[----:B--2---:R-:W-:Y:S02]  /*243d0*/  IMAD.MOV.U32 R11, RZ, RZ, RZ ;  /* 0x000000ffff0b7224 */ /* 0x004fe400078e00ff */
[----:B------:R-:W-:-:S07]  /*243e0*/  IMAD.MOV.U32 R15, RZ, RZ, -0x1 ;  /* 0xffffffffff0f7424 */ /* 0x000fce00078e00ff */
[----:B-1----:R-:W-:Y:S05]  /*243f0*/  WARPSYNC.COLLECTIVE R15, `(.L_x_9887) ;  /* 0x000000000f087348 */ /* 0x002fea0003c00000 */
[----:B------:R0:W2:Y:S02]  /*24400*/  SHFL.UP P6, R14, R13, R12, R11 ;  /* 0x0400000c0d0e7389 */ /* 0x0000a400000c000b */
[----:B012---:R-:W-:Y:S01]  /*24410*/  ENDCOLLECTIVE ;  /* 0x000000000000791b */ /* 0x007fe20003800000 */
.L_x_9887:
[----:B------:R-:W-:Y:S05]  /*24420*/  BSYNC B0 ;  /* 0x0000000000007941 */ /* 0x000fea0003800000 */
.L_x_9886:
        /* <DEDUP_REMOVED lines=12> */
.L_x_9888:
        /* <DEDUP_REMOVED lines=8> */
.L_x_9889:
        /* <DEDUP_REMOVED lines=8> */
.L_x_9890:
        /* <DEDUP_REMOVED lines=8> */
.L_x_9891:
        /* <DEDUP_REMOVED lines=9> */
.L_x_9892:
[----:B------:R-:W-:Y:S01]  /*24700*/  IMAD.MOV.U32 R16, RZ, RZ, R14 ;  /* 0x000000ffff107224 */ /* 0x000fe200078e000e */
[----:B------:R-:W-:Y:S06]  /*24710*/  BRA `(.L_x_9893) ;  /* 0xffffffbc00e47947 */ /* 0x000fec000383ffff */
.L_x_9751:
[----:B------:R-:W-:Y:S01]  /*24720*/  BSSY B0, `(.L_x_9894) ;  /* 0x0000006000007945 */ /* 0x000fe20003800000 */
[----:B------:R-:W-:Y:S01]  /*24730*/  PLOP3.LUT P6, PT, P6, PT, PT, 0x8, 0x0 ;  /* 0x000000000000781c */ /* 0x000fe200037ce170 */
[----:B------:R-:W-:-:S12]  /*24740*/  IMAD.MOV.U32 R15, RZ, RZ, -0x1 ;  /* 0xffffffffff0f7424 */ /* 0x000fd800078e00ff */
[----:B012--5:R-:W-:Y:S05]  /*24750*/  WARPSYNC.COLLECTIVE R15, `(.L_x_9895) ;  /* 0x000000000f087348 */ /* 0x027fea0003c00000 */
[----:B------:R-:W-:Y:S01]  /*24760*/  VOTE.ANY R14, PT, P6 ;  /* 0x00000000000e7806 */ /* 0x000fe200030e0100 */
[----:B012--5:R-:W-:Y:S06]  /*24770*/  ENDCOLLECTIVE ;  /* 0x000000000000791b */ /* 0x027fec0003800000 */
.L_x_9895:
[----:B------:R-:W-:Y:S05]  /*24780*/  BSYNC B0 ;  /* 0x0000000000007941 */ /* 0x000fea0003800000 */
.L_x_9894:
        /* <DEDUP_REMOVED lines=9> */
.L_x_9896:
[----:B------:R-:W-:Y:S01]  /*24820*/  IMAD.MOV.U32 R17, RZ, RZ, R14 ;  /* 0x000000ffff117224 */ /* 0x000fe200078e000e */
[----:B------:R-:W-:Y:S06]  /*24830*/  BRA `(.L_x_9897) ;  /* 0xffffffbc00d47947 */ /* 0x000fec000383ffff */
.L_x_9753:
[----:B------:R-:W-:Y:S01]  /*24840*/  BSSY B0, `(.L_x_9898) ;  /* 0x0000007000007945 */ /* 0x000fe20003800000 */
[----:B0-----:R-:W-:Y:S02]  /*24850*/  IMAD.MOV.U32 R13, RZ, RZ, R3 ;  /* 0x000000ffff0d7224 */ /* 0x001fe400078e0003 */
[----:B--2---:R-:W-:Y:S02]  /*24860*/  IMAD.MOV.U32 R11, RZ, RZ, 0x1f ;  /* 0x0000001fff0b7424 */ /* 0x004fe400078e00ff */
[----:B------:R-:W-:-:S07]  /*24870*/  IMAD.MOV.U32 R15, RZ, RZ, -0x1 ;  /* 0xffffffffff0f7424 */ /* 0x000fce00078e00ff */
[----:B-1-345:R-:W-:Y:S05]  /*24880*/  WARPSYNC.COLLECTIVE R15, `(.L_x_9899) ;  /* 0x000000000f087348 */ /* 0x03afea0003c00000 */
[----:B------:R0:W2:Y:S02]  /*24890*/  SHFL.IDX P6, R14, R13, R12, R11 ;  /* 0x0000000c0d0e7389 */ /* 0x0000a400000c000b */
[----:B012345:R-:W-:Y:S01]  /*248a0*/  ENDCOLLECTIVE ;  /* 0x000000000000791b */ /* 0x03ffe20003800000 */
.L_x_9899:
[----:B------:R-:W-:Y:S05]  /*248b0*/  BSYNC B0 ;  /* 0x0000000000007941 */ /* 0x000fea0003800000 */
.L_x_9898:
[----:B------:R-:W-:Y:S01]  /*248c0*/  IMAD.MOV.U32 R3, RZ, RZ, R14 ;  /* 0x000000ffff037224 */ /* 0x000fe200078e000e */
[----:B------:R-:W-:Y:S06]  /*248d0*/  BRA `(.L_x_9900) ;  /* 0xffffffbc00c87947 */ /* 0x000fec000383ffff */
.L_x_9757:
[----:B0-----:R0:W1:Y:S02]  /*248e0*/  SYNCS.PHASECHK.TRANS64.TRYWAIT P0, [R0+URZ+0x28820], R3 ;  /* 0x02882003000075a7 */ /* 0x001064000800017f */
[----:B-1----:R-:W-:Y:S05]  /*248f0*/  @!P0 NANOSLEEP.SYNCS 0x989680 ;  /* 0x009896800000895d */ /* 0x002fea0003900000 */
[----:B------:R-:W1:Y:S02]  /*24900*/  @!P0 SYNCS.PHASECHK.TRANS64 P0, [R0+URZ+0x28820], R3 ;  /* 0x02882003000085a7 */ /* 0x000e64000800007f */
[----:B-1----:R-:W-:Y:S05]  /*24910*/  @!P0 BRA `(.L_x_9757) ;  /* 0xfffffffc00f08947 */ /* 0x002fea000383ffff */
[----:B------:R-:W-:Y:S05]  /*24920*/  BRA `(.L_x_9901) ;  /* 0xffffffc4004c7947 */ /* 0x000fea000383ffff */
.L_x_9758:
[----:B------:R-:W1:Y:S01]  /*24930*/  S2R R2, SR_TID.X ;  /* 0x0000000000027919 */ /* 0x000e620000002100 */
[----:B------:R-:W-:Y:S01]  /*24940*/  BSSY B0, `(.L_x_9902) ;  /* 0x000000a000007945 */ /* 0x000fe20003800000 */
[----:B------:R-:W-:Y:S02]  /*24950*/  IMAD.MOV.U32 R12, RZ, RZ, RZ ;  /* 0x000000ffff0c7224 */ /* 0x000fe400078e00ff */
[----:B--2---:R-:W-:Y:S02]  /*24960*/  IMAD.MOV.U32 R11, RZ, RZ, 0x1f ;  /* 0x0000001fff0b7424 */ /* 0x004fe400078e00ff */
[----:B------:R-:W-:Y:S01]  /*24970*/  IMAD.MOV.U32 R15, RZ, RZ, -0x1 ;  /* 0xffffffffff0f7424 */ /* 0x000fe200078e00ff */
[----:B-1----:R-:W-:-:S04]  /*24980*/  SHF.R.U32.HI R2, RZ, 0x5, R2 ;  /* 0x00000005ff027819 */ /* 0x002fc80000011602 */
[----:B------:R-:W-:-:S05]  /*24990*/  LOP3.LUT R2, R2, 0x3, RZ, 0xc0, !PT ;  /* 0x0000000302027812 */ /* 0x000fca00078ec0ff */
[----:B------:R-:W-:-:S07]  /*249a0*/  IMAD.MOV.U32 R13, RZ, RZ, R2 ;  /* 0x000000ffff0d7224 */ /* 0x000fce00078e0002 */
[----:B0----5:R-:W-:Y:S05]  /*249b0*/  WARPSYNC.COLLECTIVE R15, `(.L_x_9903) ;  /* 0x000000000f087348 */ /* 0x021fea0003c00000 */
[----:B------:R1:W2:Y:S02]  /*249c0*/  SHFL.IDX P6, R14, R13, R12, R11 ;  /* 0x0000000c0d0e7389 */ /* 0x0002a400000c000b */
[----:B012--5:R-:W-:Y:S01]  /*249d0*/  ENDCOLLECTIVE ;  /* 0x000000000000791b */ /* 0x027fe20003800000 */
.L_x_9903:
[----:B------:R-:W-:Y:S05]  /*249e0*/  BSYNC B0 ;  /* 0x0000000000007941 */ /* 0x000fea0003800000 */
.L_x_9902:
[----:B------:R-:W-:Y:S05]  /*249f0*/  BRA `(.L_x_9904) ;  /* 0xffffffc400347947 */ /* 0x000fea000383ffff */
.L_x_9759:
[----:B------:R-:W-:Y:S01]  /*24a00*/  BSSY B0, `(.L_x_9905) ;  /* 0x0000006000007945 */ /* 0x000fe20003800000 */
[----:B------:R-:W-:-:S07]  /*24a10*/  IMAD.MOV.U32 R15, RZ, RZ, -0x1 ;  /* 0xffffffffff0f7424 */ /* 0x000fce00078e00ff */
[----:B012--5:R-:W-:Y:S05]  /*24a20*/  WARPSYNC.COLLECTIVE R15, `(.L_x_9906) ;  /* 0x000000000f0c7348 */ /* 0x027fea0003c00000 */
[----:B------:R-:W-:Y:S02]  /*24a30*/  ELECT P6, UR62, PT ;  /* 0x00000000003e782f */ /* 0x000fe400038c0000 */
[----:B------:R-:W-:Y:S01]  /*24a40*/  MOV R14, UR62 ;  /* 0x0000003e000e7c02 */ /* 0x000fe20008000f00 */
[----:B012--5:R-:W-:Y:S10]  /*24a50*/  ENDCOLLECTIVE ;  /* 0x000000000000791b */ /* 0x027ff40003800000 */
.L_x_9906:
[----:B------:R-:W-:Y:S05]  /*24a60*/  BSYNC B0 ;  /* 0x0000000000007941 */ /* 0x000fea0003800000 */
.L_x_9905:
[----:B------:R-:W-:Y:S05]  /*24a70*/  BRA `(.L_x_9907) ;  /* 0xffffffc400287947 */ /* 0x000fea000383ffff */
.L_x_9761:
[----:B0-----:R0:W1:Y:S02]  /*24a80*/  SYNCS.PHASECHK.TRANS64.TRYWAIT P0, [R6+URZ], R5 ;  /* 0x00000005060075a7 */ /* 0x001064000800017f */
[----:B-1----:R-:W-:Y:S05]  /*24a90*/  @!P0 NANOSLEEP.SYNCS 0x989680 ;  /* 0x009896800000895d */ /* 0x002fea0003900000 */
[----:B------:R-:W1:Y:S02]  /*24aa0*/  @!P0 SYNCS.PHASECHK.TRANS64 P0, [R6+URZ], R5 ;  /* 0x00000005060085a7 */ /* 0x000e64000800007f */
[----:B-1----:R-:W-:Y:S05]  /*24ab0*/  @!P0 BRA `(.L_x_9761) ;  /* 0xfffffffc00f08947 */ /* 0x002fea000383ffff */
[----:B------:R-:W-:Y:S05]  /*24ac0*/  BRA `(.L_x_9908) ;  /* 0xffffffc400647947 */ /* 0x000fea000383ffff */
.L_x_9762:
[----:B-1----:R1:W3:Y:S02]  /*24ad0*/  SYNCS.PHASECHK.TRANS64.TRYWAIT P0, [R7+URZ], R2 ;  /* 0x00000002070075a7 */ /* 0x0022e4000800017f */
[----:B---3--:R-:W-:Y:S05]  /*24ae0*/  @!P0 NANOSLEEP.SYNCS 0x989680 ;  /* 0x009896800000895d */ /* 0x008fea0003900000 */
[----:B------:R-:W3:Y:S02]  /*24af0*/  @!P0 SYNCS.PHASECHK.TRANS64 P0, [R7+URZ], R2 ;  /* 0x00000002070085a7 */ /* 0x000ee4000800007f */
[----:B---3--:R-:W-:Y:S05]  /*24b00*/  @!P0 BRA `(.L_x_9762) ;  /* 0xfffffffc00f08947 */ /* 0x008fea000383ffff */
[----:B------:R-:W-:Y:S05]  /*24b10*/  BRA `(.L_x_9909) ;  /* 0xffffffc400587947 */ /* 0x000fea000383ffff */
.L_x_9764:
[----:B---3--:R3:W4:Y:S02]  /*24b20*/  SYNCS.PHASECHK.TRANS64.TRYWAIT P0, [R4+URZ], R5 ;  /* 0x00000005040075a7 */ /* 0x008724000800017f */
[----:B----4-:R-:W-:Y:S05]  /*24b30*/  @!P0 NANOSLEEP.SYNCS 0x989680 ;  /* 0x009896800000895d */ /* 0x010fea0003900000 */
[----:B------:R-:W4:Y:S02]  /*24b40*/  @!P0 SYNCS.PHASECHK.TRANS64 P0, [R4+URZ], R5 ;  /* 0x00000005040085a7 */ /* 0x000f24000800007f */
[----:B----4-:R-:W-:Y:S05]  /*24b50*/  @!P0 BRA `(.L_x_9764) ;  /* 0xfffffffc00f08947 */ /* 0x010fea000383ffff */
[----:B------:R-:W-:Y:S05]  /*24b60*/  BRA `(.L_x_9910) ;  /* 0xffffffc400607947 */ /* 0x000fea000383ffff */
.L_x_9911:
        /* <DEDUP_REMOVED lines=9> */
.L_x_15318:


//--------------------- .text._ZN7cutlass13device_kernelIN5flash11enable_sm90INS1_16FlashAttnFwdSm90INS1_25CollectiveMainloopFwdSm90ILi2EN4cute5tupleIJNS5_1CILi1EEES8_S8_EEENS6_IJNS7_ILi192EEENS7_ILi144EEENS7_ILi96EEEEEELi96ENS_10bfloat16_tEfNS_4arch4Sm90ELb0ELb0ELb1ELb0ELb0ELb0ELb0ELb0ELb1ELb1ELb0ELb0EEENS1_21CollectiveEpilogueFwdINS6_IJSA_SC_SB_EEES9_SE_SG_Li384ELb0ELb1ELb0ELb0EEENS1_29StaticPersistentTileSchedulerILb0EEEEEEEEEvNT_6ParamsE --------------------------
	.section	.text._ZN7cutlass13device_kernelIN5flash11enable_sm90INS1_16FlashAttnFwdSm90INS1_25CollectiveMainloopFwdSm90ILi2EN4cute5tupleIJNS5_1CILi1EEES8_S8_EEENS6_IJNS7_ILi192EEENS7_ILi144EEENS7_ILi96EEEEEELi96ENS_10bfloat16_tEfNS_4arch4Sm90ELb0ELb0ELb1ELb0ELb0ELb0ELb0ELb0ELb1ELb1ELb0ELb0EEENS1_21CollectiveEpilogueFwdINS6_IJSA_SC_SB_EEES9_SE_SG_Li384ELb0ELb1ELb0ELb0EEENS1_29StaticPersistentTileSchedulerILb0EEEEEEEEEvNT_6ParamsE,"ax",@progbits
	.align	128
.text._ZN7cutlass13device_kernelIN5flash11enable_sm90INS1_16FlashAttnFwdSm90INS1_25CollectiveMainloopFwdSm90ILi2EN4cute5tupleIJNS5_1CILi1EEES8_S8_EEENS6_IJNS7_ILi192EEENS7_ILi144EEENS7_ILi96EEEEEELi96ENS_10bfloat16_tEfNS_4arch4Sm90ELb0ELb0ELb1ELb0ELb0ELb0ELb0ELb0ELb1ELb1ELb0ELb0EEENS1_21CollectiveEpilogueFwdINS6_IJSA_SC_SB_EEES9_SE_SG_Li384ELb0ELb1ELb0ELb0EEENS1_29StaticPersistentTileSchedulerILb0EEEEEEEEEvNT_6ParamsE:
        .type           _ZN7cutlass13device_kernelIN5flash11enable_sm90INS1_16FlashAttnFwdSm90INS1_25CollectiveMainloopFwdSm90ILi2EN4cute5tupleIJNS5_1CILi1EEES8_S8_EEENS6_IJNS7_ILi192EEENS7_ILi144EEENS7_ILi96EEEEEELi96ENS_10bfloat16_tEfNS_4arch4Sm90ELb0ELb0ELb1ELb0ELb0ELb0ELb0ELb0ELb1ELb1ELb0ELb0EEENS1_21CollectiveEpilogueFwdINS6_IJSA_SC_SB_EEES9_SE_SG_Li384ELb0ELb1ELb0ELb0EEENS1_29StaticPersistentTileSchedulerILb0EEEEEEEEEvNT_6ParamsE,@function
        .size           _ZN7cutlass13device_kernelIN5flash11enable_sm90INS1_16FlashAttnFwdSm90INS1_25CollectiveMainloopFwdSm90ILi2EN4cute5tupleIJNS5_1CILi1EEES8_S8_EEENS6_IJNS7_ILi192EEENS7_ILi144EEENS7_ILi96EEEEEELi96ENS_10bfloat16_tEfNS_4arch4Sm90ELb0ELb0ELb1ELb0ELb0ELb0ELb0ELb0ELb1ELb1ELb0ELb0EEENS1_21CollectiveEpilogueFwdINS6_IJSA_SC_SB_EEES9_SE_SG_Li384ELb0ELb1ELb0ELb0EEENS1_29StaticPersistentTileSchedulerILb0EEEEEEEEEvNT_6ParamsE,(.L_x_15319 - _ZN7cutlass13device_kernelIN5flash11enable_sm90INS1_16FlashAttnFwdSm90INS1_25CollectiveMainloopFwdSm90ILi2EN4cute5tupleIJNS5_1CILi1EEES8_S8_EEENS6_IJNS7_ILi192EEENS7_ILi144EEENS7_ILi96EEEEEELi96ENS_10bfloat16_tEfNS_4arch4Sm90ELb0ELb0ELb1ELb0ELb0ELb0ELb0ELb0ELb1ELb1ELb0ELb0EEENS1_21CollectiveEpilogueFwdINS6_IJSA_SC_SB_EEES9_SE_SG_Li384ELb0ELb1ELb0ELb0EEENS1_29StaticPersistentTileSchedulerILb0EEEEEEEEEvNT_6ParamsE)
        .other          _ZN7cutlass13device_kernelIN5flash11enable_sm90INS1_16FlashAttnFwdSm90INS1_25CollectiveMainloopFwdSm90ILi2EN4cute5tupleIJNS5_1CILi1EEES8_S8_EEENS6_IJNS7_ILi192EEENS7_ILi144EEENS7_ILi96EEEEEELi96ENS_10bfloat16_tEfNS_4arch4Sm90ELb0ELb0ELb1ELb0ELb0ELb0ELb0ELb0ELb1ELb1ELb0ELb0EEENS1_21CollectiveEpilogueFwdINS6_IJSA_SC_SB_EEES9_SE_SG_Li384ELb0ELb1ELb0ELb0EEENS1_29StaticPersistentTileSchedulerILb0EEEEEEEEEvNT_6ParamsE,@"STO_CUDA_ENTRY STV_DEFAULT"
_ZN7cutlass13device_kernelIN5flash11enable_sm90INS1_16FlashAttnFwdSm90INS1_25CollectiveMainloopFwdSm90ILi2EN4cute5tupleIJNS5_1CILi1EEES8_S8_EEENS6_IJNS7_ILi192EEENS7_ILi144EEENS7_ILi96EEEEEELi96ENS_10bfloat16_tEfNS_4arch4Sm90ELb0ELb0ELb1ELb0ELb0ELb0ELb0ELb0ELb1ELb1ELb0ELb0EEENS1_21CollectiveEpilogueFwdINS6_IJSA_SC_SB_EEES9_SE_SG_Li384ELb0ELb1ELb0ELb0EEENS1_29StaticPersistentTileSchedulerILb0EEEEEEEEEvNT_6ParamsE:
        /* <DEDUP_REMOVED lines=17> */
.L_x_9913:
[----:B------:R-:W-:Y:S05]  /*0110*/  BSYNC B0 ;  /* 0x0000000000007941 */ /* 0x000fea0003800000 */
.L_x_9912:
        /* <DEDUP_REMOVED lines=40> */
.L_x_9914:
        /* <DEDUP_REMOVED lines=22> */
.L_x_9915:
        /* <DEDUP_REMOVED lines=18> */
.L_x_9916:
        /* <DEDUP_REMOVED lines=22> */
.L_x_9917:
        /* <DEDUP_REMOVED lines=22> */
.L_x_9918:
        /* <DEDUP_REMOVED lines=8> */
.L_x_9920:
[----:B------:R-:W-:-:S08]  /*0960*/  NOP ;  /* 0x0000000000007918 */ /* 0x000fd00000000000 */
[----:B------:R-:W0:Y:S02]  /*0970*/  USETMAXREG.TRY_ALLOC.CTAPOOL UP0, 0xa0 ;  /* 0x000000a0000079c8 */ /* 0x000e240008000600 */
[----:B0-----:R-:W-:-:S13]  /*0980*/  PLOP3.LUT P0, PT, PT, PT, UP0, 0x80, 0x0 ;  /* 0x000000000000781c */ /* 0x001fda0003f0f008 */
[----:B------:R-:W-:Y:S05]  /*0990*/  @!P0 BRA `(.L_x_9920) ;  /* 0xfffffffc00f08947 */ /* 0x000fea000383ffff */
[----:B--2---:R-:W0:Y:S01]  /*09a0*/  S2R R2, SR_TID.X ;  /* 0x0000000000027919 */ /* 0x004e220000002100 */
[----:B------:R-:W1:Y:S08]  /*09b0*/  S2UR UR4, SR_CTAID.X ;  /* 0x00000000000479c3 */ /* 0x000e700000002500 */
[----:B------:R-:W-:Y:S06]  /*09c0*/  BAR.ARV 0x8, 0x200 ;  /* 0x0208000000007b1d */ /* 0x000fec0000002000 */
[----:B0-----:R-:W-:-:S04]  /*09d0*/  LOP3.LUT R0, R2, 0xffffff80, RZ, 0xc0, !PT ;  /* 0xffffff8002007812 */ /* 0x001fc800078ec0ff */
[----:B------:R-:W-:Y:S02]  /*09e0*/  ISETP.NE.AND P0, PT, R0, 0x80, PT ;  /* 0x000000800000780c */ /* 0x000fe40003f05270 */
[----:B------:R-:W1:Y:S11]  /*09f0*/  LDC R0, c[0x0][0xc34] ;  /* 0x00030d00ff007b82 */ /* 0x000e760000000800 */
[----:B------:R-:W-:Y:S06]  /*0a00*/  @!P0 BAR.ARV 0x9, 0x100 ;  /* 0x0244000000008b1d */ /* 0x000fec0000002000 */
[----:B-1----:R-:W-:-:S13]  /*0a10*/  ISETP.LE.AND P0, PT, R0, UR4, PT ;  /* 0x0000000400007c0c */ /* 0x002fda000bf03270 */
        /* <DEDUP_REMOVED lines=8> */
[CC--:B------:R-:W-:Y:S02]  /*0aa0*/  LEA.HI R148, R0.reuse, R147.reuse, RZ, 0x2 ;  /* 0x0000009300947211 */ /* 0x0c0fe400078f10ff */
[----:B------:R-:W-:Y:S02]  /*0ab0*/  LEA.HI R0, R0, R147, RZ, 0x5 ;  /* 0x0000009300007211 */ /* 0x000fe400078f28ff */
[----:B------:R-:W-:Y:S02]  /*0ac0*/  SHF.R.S32.HI R3, RZ, 0x1f, R4 ;  /* 0x0000001fff037819 */ /* 0x000fe40000011404 */
[----:B------:R-:W-:Y:S02]  /*0ad0*/  LOP3.LUT R6, R153, 0xffffff80, RZ, 0xc0, !PT ;  /* 0xffffff8099067812 */ /* 0x000fe400078ec0ff */
[----:B------:R-:W-:Y:S02]  /*0ae0*/  SHF.R.S32.HI R9, RZ, 0x5, R0 ;  /* 0x00000005ff097819 */ /* 0x000fe40000011400 */
[----:B------:R-:W-:Y:S01]  /*0af0*/  LEA.HI R0, R3, R4, RZ, 0x3 ;  /* 0x0000000403007211 */ /* 0x000fe200078f18ff */
[----:B------:R-:W-:Y:S01]  /*0b00*/  IMAD.IADD R149, R147, 0x1, -R6 ;  /* 0x0000000193957824 */ /* 0x000fe200078e0a06 */
[----:B------:R-:W-:-:S02]  /*0b10*/  SHF.R.S32.HI R5, RZ, 0x4, R2 ;  /* 0x00000004ff057819 */ /* 0x000fc40000011402 */
[----:B------:R-:W-:Y:S01]  /*0b20*/  LOP3.LUT R8, R148, 0xfffffffc, RZ, 0xc0, !PT ;  /* 0xfffffffc94087812 */ /* 0x000fe200078ec0ff */
[----:B------:R-:W-:Y:S01]  /*0b30*/  IMAD.SHL.U32 R0, R0, 0x10, RZ ;  /* 0x0000001000007824 */ /* 0x000fe200078e00ff */
[----:B------:R-:W-:Y:S02]  /*0b40*/  LEA.HI R3, R3, R4, RZ, 0x2 ;  /* 0x0000000403037211 */ /* 0x000fe400078f10ff */
[----:B------:R-:W-:Y:S02]  /*0b50*/  SHF.R.S32.HI R6, RZ, 0x1f, R149 ;  /* 0x0000001fff067819 */ /* 0x000fe40000011495 */
[----:B------:R-:W-:Y:S01]  /*0b60*/  LEA.HI R2, R2, R5, RZ, 0x1 ;  /* 0x0000000502027211 */ /* 0x000fe200078f08ff */
[----:B------:R-:W-:Y:S01]  /*0b70*/  IMAD.IADD R147, R147, 0x1, -R8 ;  /* 0x0000000193937824 */ /* 0x000fe200078e0a08 */
[----:B------:R-:W-:Y:S01]  /*0b80*/  LOP3.LUT R7, R3, 0x7fffffc, RZ, 0xc0, !PT ;  /* 0x07fffffc03077812 */ /* 0x000fe200078ec0ff */
[----:B------:R-:W0:Y:S01]  /*0b90*/  S2UR UR5, SR_CgaCtaId ;  /* 0x00000000000579c3 */ /* 0x000e220000008800 */
[----:B------:R-:W-:-:S02]  /*0ba0*/  LOP3.LUT R0, R0, 0x7fffff80, RZ, 0xc0, !PT ;  /* 0x7fffff8000007812 */ /* 0x000fc400078ec0ff */
[----:B------:R-:W-:Y:S02]  /*0bb0*/  LEA.HI R8, R6, R149, RZ, 0x2 ;  /* 0x0000009506087211 */ /* 0x000fe400078f10ff */
[----:B------:R-:W-:Y:S02]  /*0bc0*/  LOP3.LUT R2, R2, 0x1ffffffe, RZ, 0xc0, !PT ;  /* 0x1ffffffe02027812 */ /* 0x000fe400078ec0ff */
[----:B------:R-:W-:Y:S01]  /*0bd0*/  SHF.R.S32.HI R3, RZ, 0x2, R3 ;  /* 0x00000002ff037819 */ /* 0x000fe20000011403 */
[----:B------:R-:W-:Y:S01]  /*0be0*/  IMAD.IADD R7, R4, 0x1, -R7 ;  /* 0x0000000104077824 */ /* 0x000fe200078e0a07 */
[----:B------:R-:W-:Y:S01]  /*0bf0*/  SHF.R.S32.HI R153, RZ, 0x7, R153 ;  /* 0x00000007ff997819 */ /* 0x000fe20000011499 */
[----:B------:R-:W-:Y:S01]  /*0c00*/  IMAD R0, R9, 0x100, R0 ;  /* 0x0000010009007824 */ /* 0x000fe200078e0200 */
[----:B------:R-:W-:Y:S01]  /*0c10*/  SHF.R.S32.HI R10, RZ, 0x2, R8 ;  /* 0x00000002ff0a7819 */ /* 0x000fe20000011408 */
[----:B------:R-:W-:Y:S01]  /*0c20*/  IMAD.IADD R2, R5, 0x1, -R2 ;  /* 0x0000000105027824 */ /* 0x000fe200078e0a02 */
[----:B------:R-:W-:Y:S01]  /*0c30*/  SHF.R.S32.HI R11, RZ, 0x1f, R8 ;  /* 0x0000001fff0b7819 */ /* 0x000fe20000011408 */
[----:B------:R-:W-:-:S02]  /*0c40*/  IMAD.SHL.U32 R3, R3, 0x40, RZ ;  /* 0x0000004003037824 */ /* 0x000fc400078e00ff */
[----:B------:R-:W-:Y:S01]  /*0c50*/  IMAD R7, R7, 0x10, R0 ;  /* 0x0000001007077824 */ /* 0x000fe200078e0200 */
[----:B------:R-:W-:Y:S01]  /*0c60*/  LEA.HI R11, R11, R10, RZ, 0x3 ;  /* 0x0000000a0b0b7211 */ /* 0x000fe200078f18ff */
[----:B------:R-:W-:Y:S01]  /*0c70*/  IMAD.HI R0, R153, 0x55555556, RZ ;  /* 0x5555555699007827 */ /* 0x000fe200078e02ff */
[----:B------:R-:W-:-:S03]  /*0c80*/  LOP3.LUT R3, R3, 0x40, RZ, 0xc0, !PT ;  /* 0x0000004003037812 */ /* 0x000fc600078ec0ff */
[----:B------:R-:W-:Y:S01]  /*0c90*/  IMAD.SHL.U32 R2, R2, 0x8, RZ ;  /* 0x0000000802027824 */ /* 0x000fe200078e00ff */
[----:B------:R-:W-:Y:S01]  /*0ca0*/  LOP3.LUT R11, R11, 0xfffffff8, RZ, 0xc0, !PT ;  /* 0xfffffff80b0b7812 */ /* 0x000fe200078ec0ff */
[----:B------:R-:W-:Y:S01]  /*0cb0*/  IMAD R13, R9, 0x10, R4 ;  /* 0x00000010090d7824 */ /* 0x000fe200078e0204 */
[----:B------:R-:W-:Y:S02]  /*0cc0*/  LEA.HI R6, R6, R149, RZ, 0x5 ;  /* 0x0000009506067211 */ /* 0x000fe400078f28ff */
[----:B------:R-:W-:Y:S01]  /*0cd0*/  LEA.HI R4, R0, R0, RZ, 0x1 ;  /* 0x0000000000047211 */ /* 0x000fe200078f08ff */
[--C-:B------:R-:W-:Y:S01]  /*0ce0*/  IMAD.U32 R156, R13, 0x20, R2.reuse ;  /* 0x000000200d9c7824 */ /* 0x100fe200078e0002 */
[----:B------:R-:W-:Y:S02]  /*0cf0*/  LOP3.LUT R0, R3, 0x8, R2, 0xf8, !PT ;  /* 0x0000000803007812 */ /* 0x000fe400078ef802 */
[----:B------:R-:W-:Y:S01]  /*0d00*/  SHF.R.U32.HI R3, RZ, 0x3, R3 ;  /* 0x00000003ff037819 */ /* 0x000fe20000011603 */
[----:B------:R-:W-:Y:S01]  /*0d10*/  IMAD.IADD R11, R10, 0x1, -R11 ;  /* 0x000000010a0b7824 */ /* 0x000fe200078e0a0b */
[----:B------:R-:W-:-:S02]  /*0d20*/  SHF.R.S32.HI R6, RZ, 0x5, R6 ;  /* 0x00000005ff067819 */ /* 0x000fc40000011406 */
[C---:B------:R-:W-:Y:S01]  /*0d30*/  LEA.HI R2, R147.reuse, R147, RZ, 0x1 ;  /* 0x0000009393027211 */ /* 0x040fe200078f08ff */
[----:B------:R-:W-:Y:S01]  /*0d40*/  IMAD.SHL.U32 R18, R147, 0x8, RZ ;  /* 0x0000000893127824 */ /* 0x000fe200078e00ff */
[----:B------:R-:W-:Y:S01]  /*0d50*/  LOP3.LUT R0, R0, R3, RZ, 0x3c, !PT ;  /* 0x0000000300007212 */ /* 0x000fe200078e3cff */
[----:B------:R-:W-:Y:S01]  /*0d60*/  IMAD R4, R4, -0x3, R153 ;  /* 0xfffffffd04047824 */ /* 0x000fe200078e0299 */
[----:B------:R-:W-:Y:S01]  /*0d70*/  LOP3.LUT R8, R8, 0x7ffffffc, RZ, 0xc0, !PT ;  /* 0x7ffffffc08087812 */ /* 0x000fe200078ec0ff */
[----:B------:R-:W-:Y:S01]  /*0d80*/  IMAD R11, R6, 0x10, R11 ;  /* 0x00000010060b7824 */ /* 0x000fe200078e020b */
[----:B------:R-:W-:Y:S01]  /*0d90*/  LOP3.LUT R2, R2, 0x1ffffffe, RZ, 0xc0, !PT ;  /* 0x1ffffffe02027812 */ /* 0x000fe200078ec0ff */
[----:B------:R-:W-:Y:S01]  /*0da0*/  UMOV UR37, 0x400 ;  /* 0x0000040000257882 */ /* 0x000fe20000000000 */
[----:B------:R-:W-:Y:S01]  /*0db0*/  IMAD.IADD R0, R0, 0x1, R7 ;  /* 0x0000000100007824 */ /* 0x000fe200078e0207 */
[----:B0-----:R-:W-:Y:S01]  /*0dc0*/  ULEA UR37, UR5, UR37, 0x18 ;  /* 0x0000002505257291 */ /* 0x001fe2000f8ec03f */
[----:B------:R-:W-:-:S02]  /*0dd0*/  VIADD R145, R18, 0x20 ;  /* 0x0000002012917836 */ /* 0x000fc40000000000 */
[----:B------:R-:W-:Y:S02]  /*0de0*/  VIADD R144, R18, 0x40 ;  /* 0x0000004012907836 */ /* 0x000fe40000000000 */
[----:B------:R-:W-:Y:S02]  /*0df0*/  IMAD.MOV.U32 R157, RZ, RZ, -0x2 ;  /* 0xfffffffeff9d7424 */ /* 0x000fe400078e00ff */
[----:B------:R-:W-:Y:S02]  /*0e00*/  IMAD.IADD R8, R149, 0x1, -R8 ;  /* 0x0000000195087824 */ /* 0x000fe400078e0a08 */
[----:B------:R-:W-:Y:S02]  /*0e10*/  IMAD R154, R4, 0x40, R11 ;  /* 0x00000040049a7824 */ /* 0x000fe400078e020b */
[----:B------:R-:W-:Y:S01]  /*0e20*/  IMAD.IADD R155, R147, 0x1, -R2 ;  /* 0x00000001939b7824 */ /* 0x000fe200078e0a02 */
[----:B------:R-:W-:Y:S01]  /*0e30*/  SHF.R.S32.HI R148, RZ, 0x2, R148 ;  /* 0x00000002ff947819 */ /* 0x000fe20000011494 */
[----:B------:R-:W-:Y:S01]  /*0e40*/  IMAD R157, R8, R157, 0x90 ;  /* 0x00000090089d7424 */ /* 0x000fe200078e029d */
[----:B------:R-:W-:Y:S01]  /*0e50*/  SHF.R.S32.HI R4, RZ, 0x1f, R145 ;  /* 0x0000001fff047819 */ /* 0x000fe20000011491 */
[----:B------:R-:W-:Y:S01]  /*0e60*/  IMAD.MOV.U32 R146, RZ, RZ, RZ ;  /* 0x000000ffff927224 */ /* 0x000fe200078e00ff */
[----:B------:R-:W-:Y:S01]  /*0e70*/  SHF.R.S32.HI R3, RZ, 0x1f, R144 ;  /* 0x0000001fff037819 */ /* 0x000fe20000011490 */
[----:B------:R-:W-:Y:S01]  /*0e80*/  IMAD.MOV.U32 R16, RZ, RZ, RZ ;  /* 0x000000ffff107224 */ /* 0x000fe200078e00ff */
[----:B------:R-:W-:Y:S01]  /*0e90*/  LEA R2, R0, UR37, 0x1 ;  /* 0x0000002500027c11 */ /* 0x000fe2000f8e08ff */
[----:B------:R-:W-:-:S02]  /*0ea0*/  IMAD R155, R155, 0x8, R154 ;  /* 0x000000089b9b7824 */ /* 0x000fc400078e029a */
[----:B------:R-:W-:Y:S01]  /*0eb0*/  IMAD.U32 R19, RZ, RZ, UR4 ;  /* 0x00000004ff137e24 */ /* 0x000fe2000f8e00ff */
[----:B------:R-:W-:Y:S01]  /*0ec0*/  UMOV UR36, URZ ;  /* 0x0000003f00247c82 */ /* 0x000fe20008000000 */
[----:B--2---:R-:W-:-:S07]  /*0ed0*/  LOP3.LUT R17, R12, 0x1, RZ, 0xfc, !PT ;  /* 0x000000010c117812 */ /* 0x004fce00078efcff */
.L_x_9945:
[----:B0-----:R-:W0:Y:S01]  /*0ee0*/  SHFL.IDX PT, R0, R153, RZ, 0x1f ;  /* 0x00001fff99007589 */ /* 0x001e2200000e0000 */
[----:B-1----:R-:W1:Y:S01]  /*0ef0*/  LDC R64, c[0x0][0x2f0] ;  /* 0x0000bc00ff407b82 */ /* 0x002e620000000800 */
[----:B------:R-:W-:Y:S01]  /*0f00*/  ULDC UR4, c[0x0][0xc38] ;  /* 0x00030e0000047ab9 */ /* 0x000fe20000000800 */
[----:B------:R-:W-:Y:S01]  /*0f10*/  R2UR UR11, R19 ;  /* 0x00000000130b72ca */ /* 0x000fe200000e0000 */
[----:B------:R-:W-:Y:S01]  /*0f20*/  UISETP.NE.AND UP1, UPT, UR4, 0x1, UPT ;  /* 0x000000010400788c */ /* 0x000fe2000bf25270 */
[----:B------:R-:W-:Y:S02]  /*0f30*/  ULDC.64 UR6, c[0x0][0x418] ;  /* 0x0001060000067ab9 */ /* 0x000fe40000000a00 */
[----:B------:R-:W-:Y:S01]  /*0f40*/  ULDC UR4, c[0x0][0xc44] ;  /* 0x0003110000047ab9 */ /* 0x000fe20000000800 */
[----:B------:R-:W-:Y:S02]  /*0f50*/  UISETP.NE.U32.AND UP0, UPT, UR6, URZ, UPT ;  /* 0x0000003f0600728c */ /* 0x000fe4000bf05070 */
[----:B------:R-:W-:-:S02]  /*0f60*/  UISETP.NE.AND UP2, UPT, UR4, 0x1, UPT ;  /* 0x000000010400788c */ /* 0x000fc4000bf45270 */
[----:B------:R-:W-:Y:S01]  /*0f70*/  UISETP.NE.AND.EX UP0, UPT, UR7, URZ, UPT, UP0 ;  /* 0x0000003f0700728c */ /* 0x000fe2000bf05300 */
[----:B------:R-:W-:Y:S01]  /*0f80*/  ULDC UR8, c[0x0][0x424] ;  /* 0x0001090000087ab9 */ /* 0x000fe20000000800 */
[----:B------:R-:W-:Y:S01]  /*0f90*/  UIADD3 UR9, UR37, 0x24300, URZ ;  /* 0x0002430025097890 */ /* 0x000fe2000fffe03f */
[----:B------:R-:W-:Y:S01]  /*0fa0*/  @UP1 ULDC UR4, c[0x0][0xc3c] ;  /* 0x00030f0000041ab9 */ /* 0x000fe20000000800 */
[----:B------:R-:W-:Y:S02]  /*0fb0*/  USEL UR8, UR8, 0x1, UP0 ;  /* 0x0000000108087887 */ /* 0x000fe40008000000 */
[----:B------:R-:W-:Y:S02]  /*0fc0*/  UIMAD.WIDE.U32 UR4, UR11, UR4, URZ ;  /* 0x000000040b0472a5 */ /* 0x000fe4000f8e003f */
[----:B------:R-:W-:Y:S01]  /*0fd0*/  ULOP3.LUT UP0, URZ, UR9, 0x9f, URZ, 0xc0, !UPT ;  /* 0x0000009f093f7892 */ /* 0x000fe2000f80c03f */
[----:B0-----:R-:W-:Y:S01]  /*0fe0*/  R2UR UR38, R0 ;  /* 0x00000000002672ca */ /* 0x001fe200000e0000 */
[----:B------:R-:W-:Y:S01]  /*0ff0*/  @UP1 ULDC UR10, c[0x0][0xc40] ;  /* 0x00031000000a1ab9 */ /* 0x000fe20000000800 */
[----:B------:R-:W-:Y:S01]  /*1000*/  UMOV UR12, UR11 ;  /* 0x0000000b000c7c82 */ /* 0x000fe20008000000 */
[----:B-1----:R-:W-:Y:S01]  /*1010*/  IMAD R64, R64, UR8, RZ ;  /* 0x0000000840407c24 */ /* 0x002fe2000f8e02ff */
[----:B------:R-:W-:Y:S01]  /*1020*/  @UP1 USHF.R.U32.HI UR12, URZ, UR10, UR5 ;  /* 0x0000000a3f0c1299 */ /* 0x000fe20008011605 */
[----:B------:R-:W-:-:S02]  /*1030*/  PLOP3.LUT P0, PT, PT, PT, UP0, 0x80, 0x0 ;  /* 0x000000000000781c */ /* 0x000fc40003f0f008 */
[----:B------:R-:W-:-:S03]  /*1040*/  VIADD R0, R64, 0x8f ;  /* 0x0000008f40007836 */ /* 0x000fc60000000000 */
[----:B------:R-:W-:Y:S01]  /*1050*/  IMAD.U32 R152, RZ, RZ, UR12 ;  /* 0x0000000cff987e24 */ /* 0x000fe2000f8e00ff */
[----:B------:R-:W-:Y:S01]  /*1060*/  UMOV UR8, UR12 ;  /* 0x0000000c00087c82 */ /* 0x000fe20008000000 */
[----:B------:R-:W-:Y:S01]  /*1070*/  IMAD.HI R0, R0, 0x38e38e39, RZ ;  /* 0x38e38e3900007827 */ /* 0x000fe200078e02ff */
[----:B------:R-:W-:-:S04]  /*1080*/  UIMAD.WIDE UR6, UR38, 0x55555556, URZ ;  /* 0x55555556260678a5 */ /* 0x000fc8000f8e023f */
[----:B------:R-:W-:Y:S01]  /*1090*/  ULEA.HI UR7, UR7, UR7, URZ, 0x1 ;  /* 0x0000000707077291 */ /* 0x000fe2000f8f083f */
[----:B------:R-:W-:-:S03]  /*10a0*/  SHF.R.U32.HI R3, RZ, 0x1f, R0 ;  /* 0x0000001fff037819 */ /* 0x000fc60000011600 */
[----:B------:R-:W-:Y:S01]  /*10b0*/  UIMAD UR40, UR7, -0x3, UR38 ;  /* 0xfffffffd072878a4 */ /* 0x000fe2000f8e0226 */
[----:B-----5:R-:W-:Y:S02]  /*10c0*/  LEA.HI.SX32 R22, R0, R3, 0x1b ;  /* 0x0000000300167211 */ /* 0x020fe400078fdaff */
[----:B------:R-:W-:Y:S02]  /*10d0*/  @UP2 ULDC.64 UR6, c[0x0][0xc48] ;  /* 0x0003120000062ab9 */ /* 0x000fe40000000a00 */
[----:B------:R-:W-:Y:S02]  /*10e0*/  UIMAD.WIDE.U32 UR4, UR12, UR6, URZ ;  /* 0x000000060c0472a5 */ /* 0x000fe4000f8e003f */
[----:B------:R-:W-:Y:S02]  /*10f0*/  ULEA UR6, UR40, UR9, 0xb ;  /* 0x0000000928067291 */ /* 0x000fe4000f8e583f */
[----:B------:R-:W-:Y:S02]  /*1100*/  @UP2 USHF.R.U32.HI UR8, URZ, UR7, UR5 ;  /* 0x000000073f082299 */ /* 0x000fe40008011605 */
[----:B------:R-:W-:Y:S01]  /*1110*/  USHF.R.U32.HI UR6, URZ, 0x4, UR6 ;  /* 0x000000043f067899 */ /* 0x000fe20008011606 */
[----:B------:R-:W-:-:S03]  /*1120*/  UMOV UR4, UR11 ;  /* 0x0000000b00047c82 */ /* 0x000fc60008000000 */
[----:B------:R-:W-:Y:S01]  /*1130*/  ULOP3.LUT UR39, UR6, 0x3fff, URZ, 0xc0, !UPT ;  /* 0x00003fff06277892 */ /* 0x000fe2000f8ec03f */
[----:B------:R-:W-:Y:S02]  /*1140*/  IMAD.U32 R151, RZ, RZ, UR8 ;  /* 0x00000008ff977e24 */ /* 0x000fe4000f8e00ff */
[----:B------:R-:W-:Y:S01]  /*1150*/  IMAD.U32 R150, RZ, RZ, UR4 ;  /* 0x00000004ff967e24 */ /* 0x000fe2000f8e00ff */
[----:B---34-:R-:W-:Y:S08]  /*1160*/  @!P0 BRA `(.L_x_9921) ;  /* 0x0000000000408947 */ /* 0x018ff00003800000 */
        /* <DEDUP_REMOVED lines=16> */
.L_x_9921:
[----:B------:R-:W-:Y:S02]  /*1270*/  LOP3.LUT R0, R146, 0x1, RZ, 0xc0, !PT ;  /* 0x0000000192007812 */ /* 0x000fe400078ec0ff */
[----:B------:R-:W-:Y:S02]  /*1280*/  ISETP.NE.AND P0, PT, R17, 0x3, PT ;  /* 0x000000031100780c */ /* 0x000fe40003f05270 */
[----:B------:R-:W-:-:S04]  /*1290*/  SHF.L.U32 R0, R0, 0x1f, RZ ;  /* 0x0000001f00007819 */ /* 0x000fc800000006ff */
[----:B------:R-:W0:Y:S02]  /*12a0*/  SYNCS.PHASECHK.TRANS64.TRYWAIT P1, [UR37+0x31c00], R0 ;  /* 0x031c0000ff0075a7 */ /* 0x000e240008020165 */
[----:B0-----:R-:W-:Y:S05]  /*12b0*/  @!P1 BRA `(.L_x_9922) ;  /* 0x000000dc00c49947 */ /* 0x001fea0003800000 */
.L_x_10037:
[----:B------:R-:W-:Y:S05]  /*12c0*/  @!P0 BRA `(.L_x_9923) ;  /* 0x0000000000048947 */ /* 0x000fea0003800000 */
[----:B------:R-:W-:Y:S01]  /*12d0*/  BPT.TRAP 0x1 ;  /* 0x000000040000795c */ /* 0x000fe20000300000 */
.L_x_9923:
[----:B0-----:R-:W-:Y:S01]  /*12e0*/  IMAD.U32 R0, RZ, RZ, UR36 ;  /* 0x00000024ff007e24 */ /* 0x001fe2000f8e00ff */
[----:B------:R-:W-:-:S04]  /*12f0*/  SHF.L.U32 R3, R16, 0x1f, RZ ;  /* 0x0000001f10037819 */ /* 0x000fc800000006ff */
[----:B------:R-:W-:-:S04]  /*1300*/  LEA R0, R0, UR37, 0x3 ;  /* 0x0000002500007c11 */ /* 0x000fc8000f8e18ff */
[----:B------:R0:W1:Y:S01]  /*1310*/  SYNCS.PHASECHK.TRANS64.TRYWAIT P2, [R0+URZ+0x31c30], R3 ;  /* 0x031c3003000075a7 */ /* 0x000062000804017f */
[----:B------:R-:W-:Y:S05]  /*1320*/  @!P0 BRA `(.L_x_9924) ;  /* 0x0000000000048947 */ /* 0x000fea0003800000 */
[----:B------:R-:W-:Y:S01]  /*1330*/  BPT.TRAP 0x1 ;  /* 0x000000040000795c */ /* 0x000fe20000300000 */
.L_x_9924:
[----:B------:R-:W2:Y:S01]  /*1340*/  S2R R4, SR_TID.X ;  /* 0x0000000000047919 */ /* 0x000ea20000002100 */
[----:B------:R-:W-:Y:S01]  /*1350*/  IMAD.MOV.U32 R71, RZ, RZ, RZ ;  /* 0x000000ffff477224 */ /* 0x000fe200078e00ff */
[----:B--2---:R-:W-:Y:S01]  /*1360*/  LOP3.LUT P1, RZ, R4, 0x7f, RZ, 0xc0, !PT ;  /* 0x0000007f04ff7812 */ /* 0x004fe2000782c0ff */
[----:B-1----:R-:W-:-:S12]  /*1370*/  @P2 BRA `(.L_x_9925) ;  /* 0x0000000000082947 */ /* 0x002fd80003800000 */
[----:B------:R-:W1:Y:S02]  /*1380*/  SYNCS.PHASECHK.TRANS64.TRYWAIT P2, [R0+URZ+0x31c30], R3 ;  /* 0x031c3003000075a7 */ /* 0x000e64000804017f */
[----:B-1----:R-:W-:Y:S05]  /*1390*/  @!P2 BRA `(.L_x_9926) ;  /* 0x000000dc00a4a947 */ /* 0x002fea0003800000 */
.L_x_9925:
[----:B------:R-:W-:Y:S05]  /*13a0*/  WARPSYNC.ALL ;  /* 0x0000000000007948 */ /* 0x000fea0003800000 */
[----:B------:R-:W-:Y:S01]  /*13b0*/  UIADD3 UR4, UR37, 0x16a00, URZ ;  /* 0x00016a0025047890 */ /* 0x000fe2000fffe03f */
[----:B------:R-:W-:Y:S01]  /*13c0*/  WARPGROUP.ARRIVE ;  /* 0x00000000000079c5 */ /* 0x000fe20000000000 */
[----:B------:R-:W-:Y:S01]  /*13d0*/  ULEA UR40, UR40, UR37, 0xc ;  /* 0x0000002528287291 */ /* 0x000fe2000f8e603f */
[----:B------:R-:W-:Y:S01]  /*13e0*/  P2R R68, PR, RZ, 0x1 ;  /* 0x00000001ff447803 */ /* 0x000fe20000000000 */
[----:B------:R-:W-:Y:S01]  /*13f0*/  USHF.R.U32.HI UR4, URZ, 0x4, UR4 ;  /* 0x000000043f047899 */ /* 0x000fe20008011604 */
[----:B01----:R-:W-:Y:S01]  /*1400*/  @!P1 VIADD R0, R0, 0x31c40 ;  /* 0x00031c4000009836 */ /* 0x003fe20000000000 */
[----:B------:R-:W-:-:S02]  /*1410*/  UIADD3 UR40, UR40, 0xda00, URZ ;  /* 0x0000da0028287890 */ /* 0x000fc4000fffe03f */
[----:B------:R-:W-:Y:S02]  /*1420*/  ULOP3.LUT UR4, UR4, 0x3fff, URZ, 0xc0, !UPT ;  /* 0x00003fff04047892 */ /* 0x000fe4000f8ec03f */
[----:B------:R-:W-:Y:S02]  /*1430*/  USHF.R.U32.HI UR40, URZ, 0x4, UR40 ;  /* 0x000000043f287899 */ /* 0x000fe40008011628 */
[----:B------:R-:W-:Y:S02]  /*1440*/  ULOP3.LUT UR7, UR4, 0x10000, URZ, 0xfc, !UPT ;  /* 0x0001000004077892 */ /* 0x000fe4000f8efc3f */
[----:B------:R-:W-:Y:S02]  /*1450*/  ULOP3.LUT UR5, UR40, 0x3fff, URZ, 0xc0, !UPT ;  /* 0x00003fff28057892 */ /* 0x000fe4000f8ec03f */
[----:B------:R-:W-:Y:S02]  /*1460*/  UIMAD UR4, UR36, 0x6c0, UR7 ;  /* 0x000006c0240478a4 */ /* 0x000fe4000f8e0207 */
[----:B------:R-:W-:Y:S01]  /*1470*/  ULOP3.LUT UR5, UR5, 0x10000, URZ, 0xfc, !UPT ;  /* 0x0001000005057892 */ /* 0x000fe2000f8efc3f */
[----:B------:R-:W-:Y:S01]  /*1480*/  UMOV UR31, 0x80000020 ;  /* 0x80000020001f7882 */ /* 0x000fe20000000000 */
[----:B------:R-:W-:Y:S01]  /*1490*/  UMOV UR29, 0x80000020 ;  /* 0x80000020001d7882 */ /* 0x000fe20000000000 */
[----:B------:R-:W-:-:S02]  /*14a0*/  UIADD3 UR6, UR4, 0x80, URZ ;  /* 0x0000008004067890 */ /* 0x000fc4000fffe03f */
[----:B------:R-:W-:Y:S02]  /*14b0*/  UMOV UR30, UR4 ;  /* 0x00000004001e7c82 */ /* 0x000fe40008000000 */
        /* <DEDUP_REMOVED lines=8> */
[----:B------:R-:W-:-:S02]  /*1540*/  UIADD3 UR12, UR4, 0xc2, URZ ;  /* 0x000000c2040c7890 */ /* 0x000fc4000fffe03f */
[----:B------:R-:W-:Y:S02]  /*1550*/  UIADD3 UR13, UR4, 0x102, URZ ;  /* 0x00000102040d7890 */ /* 0x000fe4000fffe03f */
[----:B------:R-:W-:Y:S01]  /*1560*/  UIADD3 UR14, UR4, 0x142, URZ ;  /* 0x00000142040e7890 */ /* 0x000fe2000fffe03f */
        /* <DEDUP_REMOVED lines=49> */
[----:B------:R-:W-:Y:S01]  /*1880*/  UMOV UR10, UR6 ;  /* 0x00000006000a7c82 */ /* 0x000fe20008000000 */
        /* <DEDUP_REMOVED lines=51> */
[----:B------:R-:W-:Y:S01]  /*1bc0*/  UMOV UR14, UR6 ;  /* 0x00000006000e7c82 */ /* 0x000fe20008000000 */
        /* <DEDUP_REMOVED lines=214> */
[----:B------:R-:W2:Y:S01]  /*2930*/  MUFU.TANH R70, R70 ;  /* 0x0000004600467308 */ /* 0x000ea20000002400 */
[----:B------:R-:W-:Y:S01]  /*2940*/  UMOV UR27, 0x80000020 ;  /* 0x80000020001b7882 */ /* 0x000fe20000000000 */
[----:B------:R-:W-:Y:S01]  /*2950*/  FMUL.FTZ R81, R84, UR5 ;  /* 0x0000000554517c20 */ /* 0x000fe20008410000 */
[----:B------:R-:W-:Y:S01]  /*2960*/  FMUL.FTZ R85, R85, UR5 ;  /* 0x0000000555557c20 */ /* 0x000fe20008410000 */
[----:B------:R-:W-:-:S04]  /*2970*/  FMUL.FTZ R84, R86, UR5 ;  /* 0x0000000556547c20 */ /* 0x000fc80008410000 */
[----:B------:R-:W-:Y:S08]  /*2980*/  MUFU.TANH R80, R80 ;  /* 0x0000005000507308 */ /* 0x000ff00000002400 */
[----:B------:R-:W3:Y:S08]  /*2990*/  MUFU.TANH R90, R90 ;  /* 0x0000005a005a7308 */ /* 0x000ef00000002400 */
        /* <DEDUP_REMOVED lines=50> */
[----:B------:R-:W-:Y:S01]  /*2cc0*/  UIADD3 UR26, UR4, 0x642, URZ ;  /* 0x00000642041a7890 */ /* 0x000fe2000fffe03f */
[----:B------:R-:W-:Y:S01]  /*2cd0*/  IMAD R6, R22, -0x90, R51 ;  /* 0xffffff7016067824 */ /* 0x000fe200078e0233 */
[----:B------:R-:W-:Y:S01]  /*2ce0*/  UMOV UR27, 0x80000020 ;  /* 0x80000020001b7882 */ /* 0x000fe20000000000 */
[----:B------:R-:W-:Y:S01]  /*2cf0*/  FMUL.FTZ R54, R54, UR5 ;  /* 0x0000000536367c20 */ /* 0x000fe20008410000 */
[----:B------:R-:W-:Y:S01]  /*2d00*/  FMUL.FTZ R50, R52, UR5 ;  /* 0x0000000534327c20 */ /* 0x000fe20008410000 */
[----:B------:R-:W5:Y:S01]  /*2d10*/  MUFU.TANH R56, R56 ;  /* 0x0000003800387308 */ /* 0x000f620000002400 */
[----:B------:R-:W-:Y:S01]  /*2d20*/  ISETP.GT.AND P4, PT, R6, 0x9, PT ;  /* 0x000000090600780c */ /* 0x000fe20003f84270 */
[----:B------:R-:W-:Y:S01]  /*2d30*/  FMUL.FTZ R48, R48, UR5 ;  /* 0x0000000530307c20 */ /* 0x000fe20008410000 */
[C---:B------:R-:W-:Y:S01]  /*2d40*/  ISETP.GT.AND P3, PT, R6.reuse, 0x10, PT ;  /* 0x000000100600780c */ /* 0x040fe20003f64270 */
[----:B------:R-:W-:Y:S01]  /*2d50*/  FMUL.FTZ R53, R53, UR5 ;  /* 0x0000000535357c20 */ /* 0x000fe20008410000 */
[----:B------:R-:W-:-:S02]  /*2d60*/  ISETP.GT.AND P2, PT, R6, RZ, PT ;  /* 0x000000ff0600720c */ /* 0x000fc40003f44270 */
[C---:B------:R-:W-:Y:S01]  /*2d70*/  ISETP.GT.AND P6, PT, R6.reuse, 0x1, PT ;  /* 0x000000010600780c */ /* 0x040fe20003fc4270 */
[----:B------:R-:W5:Y:S01]  /*2d80*/  MUFU.TANH R75, R75 ;  /* 0x0000004b004b7308 */ /* 0x000f620000002400 */
[----:B0-----:R-:W-:Y:S02]  /*2d90*/  FSEL R61, R9, -INF , P4 ;  /* 0xff800000093d7808 */ /* 0x001fe40002000000 */
[----:B-1----:R-:W-:Y:S02]  /*2da0*/  FSEL R9, R69, -INF , P3 ;  /* 0xff80000045097808 */ /* 0x002fe40001800000 */
[----:B------:R-:W-:Y:S02]  /*2db0*/  FSEL R63, R11, -INF , P3 ;  /* 0xff8000000b3f7808 */ /* 0x000fe40001800000 */
[C---:B------:R-:W-:Y:S01]  /*2dc0*/  ISETP.GT.AND P3, PT, R6.reuse, 0x21, PT ;  /* 0x000000210600780c */ /* 0x040fe20003f64270 */
[----:B------:R-:W0:Y:S01]  /*2dd0*/  MUFU.TANH R10, R10 ;  /* 0x0000000a000a7308 */ /* 0x000e220000002400 */
[----:B------:R-:W-:-:S02]  /*2de0*/  ISETP.GT.AND P5, PT, R6, 0x8, PT ;  /* 0x000000080600780c */ /* 0x000fc40003fa4270 */
[----:B------:R-:W-:Y:S02]  /*2df0*/  FSEL R55, R4, -INF , P2 ;  /* 0xff80000004377808 */ /* 0x000fe40001000000 */
[----:B------:R-:W-:Y:S02]  /*2e00*/  FSEL R8, R8, -INF , P6 ;  /* 0xff80000008087808 */ /* 0x000fe40003000000 */
[----:B--2---:R-:W-:Y:S01]  /*2e10*/  FSEL R79, R70, -INF , P3 ;  /* 0xff800000464f7808 */ /* 0x004fe20001800000 */
[----:B------:R-:W1:Y:S01]  /*2e20*/  MUFU.TANH R58, R58 ;  /* 0x0000003a003a7308 */ /* 0x000e620000002400 */
[----:B------:R-:W-:Y:S02]  /*2e30*/  FSEL R59, R7, -INF , P5 ;  /* 0xff800000073b7808 */ /* 0x000fe40002800000 */
[----:B------:R-:W-:Y:S02]  /*2e40*/  FMNMX.FTZ R70, R55, R8, !PT ;  /* 0x0000000837467209 */ /* 0x000fe40007810000 */
[----:B------:R-:W-:-:S02]  /*2e50*/  FSEL R3, R3, -INF , P2 ;  /* 0xff80000003037808 */ /* 0x000fc40001000000 */
[----:B------:R-:W-:Y:S01]  /*2e60*/  FMNMX.FTZ R70, R59, R70, !PT ;  /* 0x000000463b467209 */ /* 0x000fe20007810000 */
[----:B------:R-:W2:Y:S01]  /*2e70*/  MUFU.TANH R48, R48 ;  /* 0x0000003000307308 */ /* 0x000ea20000002400 */
[C---:B------:R-:W-:Y:S02]  /*2e80*/  ISETP.GT.AND P2, PT, R6.reuse, 0x11, PT ;  /* 0x000000110600780c */ /* 0x040fe40003f44270 */
[----:B------:R-:W-:Y:S02]  /*2e90*/  FMNMX.FTZ R70, R61, R70, !PT ;  /* 0x000000463d467209 */ /* 0x000fe40007810000 */
[----:B------:R-:W-:Y:S02]  /*2ea0*/  FSEL R4, R5, -INF , P6 ;  /* 0xff80000005047808 */ /* 0x000fe40003000000 */
[----:B------:R-:W-:Y:S01]  /*2eb0*/  ISETP.GT.AND P6, PT, R6, 0x18, PT ;  /* 0x000000180600780c */ /* 0x000fe20003fc4270 */
[----:B------:R-:W2:Y:S01]  /*2ec0*/  MUFU.TANH R57, R57 ;  /* 0x0000003900397308 */ /* 0x000ea20000002400 */
[----:B------:R-:W-:-:S02]  /*2ed0*/  FSEL R5, R15, -INF , P5 ;  /* 0xff8000000f057808 */ /* 0x000fc40002800000 */
[----:B------:R-:W-:Y:S02]  /*2ee0*/  FSEL R65, R65, -INF , P2 ;  /* 0xff80000041417808 */ /* 0x000fe40001000000 */
[----:B------:R-:W-:Y:S01]  /*2ef0*/  FMNMX.FTZ R70, R63, R70, !PT ;  /* 0x000000463f467209 */ /* 0x000fe20007810000 */
[----:B------:R-:W-:Y:S02]  /*2f00*/  WARPGROUP.DEPBAR.LE gsb0, 0x0 ;  /* 0x00008000000079c5 */ /* 0x000fe40000010000 */
[----:B------:R-:W-:Y:S01]  /*2f10*/  WARPGROUP.ARRIVE ;  /* 0x00000000000079c5 */ /* 0x000fe20000000000 */
[C---:B------:R-:W-:Y:S01]  /*2f20*/  ISETP.GT.AND P5, PT, R6.reuse, 0x19, PT ;  /* 0x000000190600780c */ /* 0x040fe20003fa4270 */
[----:B------:R-:W-:Y:S01]  /*2f30*/  FMUL.FTZ R92, R47, UR5 ;  /* 0x000000052f5c7c20 */ /* 0x000fe20008410000 */
[----:B------:R-:W-:Y:S01]  /*2f40*/  FSEL R7, R13, -INF , P4 ;  /* 0xff8000000d077808 */ /* 0x000fe20002000000 */
[----:B------:R-:W-:Y:S01]  /*2f50*/  FMUL.FTZ R52, R41, UR5 ;  /* 0x0000000529347c20 */ /* 0x000fe20008410000 */
[----:B------:R-:W-:Y:S01]  /*2f60*/  ISETP.GT.AND P4, PT, R6, 0x20, PT ;  /* 0x000000200600780c */ /* 0x000fe20003f84270 */
[----:B------:R-:W-:Y:S01]  /*2f70*/  HGMMA.64x16x16.F32.BF16 R32, gdesc[UR24], R32, gsb0 ;  /* 0x00200000182079f0 */ /* 0x000fe20008001820 */
[----:B------:R-:W-:Y:S01]  /*2f80*/  FSEL R67, R67, -INF , P6 ;  /* 0xff80000043437808 */ /* 0x000fe20003000000 */
[----:B------:R-:W-:Y:S01]  /*2f90*/  UIADD3 UR26, UR4, 0x682, URZ ;  /* 0x00000682041a7890 */ /* 0x000fe2000fffe03f */
[----:B------:R-:W-:Y:S01]  /*2fa0*/  FMNMX.FTZ R70, R65, R70, !PT ;  /* 0x0000004641467209 */ /* 0x000fe20007810000 */
[----:B------:R-:W-:Y:S01]  /*2fb0*/  UMOV UR27, 0x80000020 ;  /* 0x80000020001b7882 */ /* 0x000fe20000000000 */
[----:B------:R-:W-:Y:S01]  /*2fc0*/  FSEL R73, R21, -INF , P5 ;  /* 0xff80000015497808 */ /* 0x000fe20002800000 */
[----:B------:R-:W-:Y:S01]  /*2fd0*/  FMUL.FTZ R43, R43, UR5 ;  /* 0x000000052b2b7c20 */ /* 0x000fe20008410000 */
[----:B---3--:R-:W-:Y:S01]  /*2fe0*/  FSEL R21, R90, -INF , P4 ;  /* 0xff8000005a157808 */ /* 0x008fe20002000000 */
[----:B------:R-:W-:Y:S01]  /*2ff0*/  FMUL.FTZ R95, R42, UR5 ;  /* 0x000000052a5f7c20 */ /* 0x000fe20008410000 */
[----:B------:R-:W-:Y:S01]  /*3000*/  FSEL R77, R80, -INF , P4 ;  /* 0xff800000504d7808 */ /* 0x000fe20002000000 */
[----:B------:R-:W-:Y:S01]  /*3010*/  MUFU.TANH R42, R54 ;  /* 0x00000036002a7308 */ /* 0x000fe20000002400 */
[----:B------:R-:W-:Y:S01]  /*3020*/  ISETP.GT.AND P4, PT, R6, 0x31, PT ;  /* 0x000000310600780c */ /* 0x000fe20003f84270 */
[----:B------:R-:W-:Y:S01]  /*3030*/  FMUL.FTZ R133, R45, UR5 ;  /* 0x000000052d857c20 */ /* 0x000fe20008410000 */
[----:B------:R-:W-:Y:S01]  /*3040*/  FMNMX.FTZ R70, R67, R70, !PT ;  /* 0x0000004643467209 */ /* 0x000fe20007810000 */
[----:B------:R-:W-:Y:S01]  /*3050*/  FMUL.FTZ R131, R44, UR5 ;  /* 0x000000052c837c20 */ /* 0x000fe20008410000 */
[----:B----4-:R-:W-:Y:S01]  /*3060*/  FSEL R47, R72, -INF , P4 ;  /* 0xff800000482f7808 */ /* 0x010fe20002000000 */
[----:B------:R-:W-:Y:S01]  /*3070*/  FMUL.FTZ R51, R40, UR5 ;  /* 0x0000000528337c20 */ /* 0x000fe20008410000 */
[----:B------:R-:W-:Y:S01]  /*3080*/  FMNMX.FTZ R72, R73, R70, !PT ;  /* 0x0000004649487209 */ /* 0x000fe20007810000 */
[----:B------:R3:W-:Y:S01]  /*3090*/  MUFU.TANH R54, R43 ;  /* 0x0000002b00367308 */ /* 0x0007e20000002400 */
[----:B------:R-:W-:Y:S01]  /*30a0*/  FSEL R11, R23, -INF , P2 ;  /* 0xff800000170b7808 */ /* 0x000fe20001000000 */
[----:B------:R-:W-:Y:S01]  /*30b0*/  FMUL.FTZ R101, R46, UR5 ;  /* 0x000000052e657c20 */ /* 0x000fe20008410000 */
[----:B------:R-:W-:Y:S01]  /*30c0*/  ISETP.GT.AND P2, PT, R6, 0x28, PT ;  /* 0x000000280600780c */ /* 0x000fe20003f44270 */
[----:B------:R-:W-:Y:S01]  /*30d0*/  ULDC UR4, c[0x0][0x988] ;  /* 0x0002620000047ab9 */ /* 0x000fe20000000800 */
[----:B------:R-:W-:-:S02]  /*30e0*/  FMNMX.FTZ R72, R77, R72, !PT ;  /* 0x000000484d487209 */ /* 0x000fc40007810000 */
[----:B------:R-:W-:Y:S01]  /*30f0*/  FSEL R13, R89, -INF , P6 ;  /* 0xff800000590d7808 */ /* 0x000fe20003000000 */
[----:B------:R-:W4:Y:S01]  /*3100*/  MUFU.TANH R20, R20 ;  /* 0x0000001400147308 */ /* 0x000f220000002400 */
[----:B------:R-:W-:Y:S02]  /*3110*/  ISETP.GT.AND P6, PT, R6, 0x29, PT ;  /* 0x000000290600780c */ /* 0x000fe40003fc4270 */
[----:B------:R-:W-:Y:S02]  /*3120*/  FSEL R81, R81, -INF , P2 ;  /* 0xff80000051517808 */ /* 0x000fe40001000000 */
[----:B------:R-:W-:Y:S02]  /*3130*/  FMNMX.FTZ R72, R79, R72, !PT ;  /* 0x000000484f487209 */ /* 0x000fe40007810000 */
[----:B------:R-:W-:Y:S01]  /*3140*/  FSEL R15, R88, -INF , P5 ;  /* 0xff800000580f7808 */ /* 0x000fe20002800000 */
[----:B------:R-:W4:Y:S01]  /*3150*/  MUFU.TANH R62, R62 ;  /* 0x0000003e003e7308 */ /* 0x000f220000002400 */
[----:B------:R-:W-:-:S02]  /*3160*/  ISETP.GT.AND P5, PT, R6, 0x30, PT ;  /* 0x000000300600780c */ /* 0x000fc40003fa4270 */
[----:B------:R-:W-:Y:S02]  /*3170*/  FSEL R85, R85, -INF , P6 ;  /* 0xff80000055557808 */ /* 0x000fe40003000000 */
[----:B------:R-:W-:Y:S02]  /*3180*/  FMNMX.FTZ R72, R81, R72, !PT ;  /* 0x0000004851487209 */ /* 0x000fe40007810000 */
[----:B-----5:R-:W-:Y:S01]  /*3190*/  FSEL R87, R87, -INF , P5 ;  /* 0xff80000057577808 */ /* 0x020fe20002800000 */
[----:B------:R5:W-:Y:S01]  /*31a0*/  MUFU.TANH R44, R49 ;  /* 0x00000031002c7308 */ /* 0x000be20000002400 */
[----:B------:R-:W-:Y:S02]  /*31b0*/  FMNMX.FTZ R72, R85, R72, !PT ;  /* 0x0000004855487209 */ /* 0x000fe40007810000 */
[----:B------:R-:W-:Y:S02]  /*31c0*/  FSEL R23, R82, -INF , P3 ;  /* 0xff80000052177808 */ /* 0x000fe40001800000 */
[----:B------:R-:W-:-:S02]  /*31d0*/  ISETP.GT.AND P3, PT, R6, 0x38, PT ;  /* 0x000000380600780c */ /* 0x000fc40003f64270 */
[----:B------:R-:W-:Y:S01]  /*31e0*/  FSEL R91, R91, -INF , P4 ;  /* 0xff8000005b5b7808 */ /* 0x000fe20002000000 */
[----:B------:R-:W4:Y:S01]  /*31f0*/  MUFU.TANH R50, R50 ;  /* 0x0000003200327308 */ /* 0x000f220000002400 */
[----:B------:R-:W-:Y:S01]  /*3200*/  FMNMX.FTZ R72, R87, R72, !PT ;  /* 0x0000004857487209 */ /* 0x000fe20007810000 */
[----:B------:R-:W-:Y:S02]  /*3210*/  WARPGROUP.DEPBAR.LE gsb0, 0x0 ;  /* 0x00008000000079c5 */ /* 0x000fe40000010000 */
[----:B------:R-:W-:Y:S01]  /*3220*/  WARPGROUP.ARRIVE ;  /* 0x00000000000079c5 */ /* 0x000fe20000000000 */
[----:B------:R-:W-:Y:S01]  /*3230*/  FSEL R41, R84, -INF , P2 ;  /* 0xff80000054297808 */ /* 0x000fe20001000000 */
[----:B------:R-:W-:Y:S01]  /*3240*/  FMUL.FTZ R135, R32, UR5 ;  /* 0x0000000520877c20 */ /* 0x000fe20008410000 */
[----:B------:R-:W-:Y:S01]  /*3250*/  ISETP.GT.AND P2, PT, R6, 0x39, PT ;  /* 0x000000390600780c */ /* 0x000fe20003f44270 */
[----:B------:R-:W4:Y:S01]  /*3260*/  MUFU.TANH R60, R60 ;  /* 0x0000003c003c7308 */ /* 0x000f220000002400 */
[----:B------:R-:W-:Y:S01]  /*3270*/  FSEL R93, R93, -INF , P3 ;  /* 0xff8000005d5d7808 */ /* 0x000fe20001800000 */
[----:B------:R-:W-:Y:S01]  /*3280*/  HGMMA.64x16x16.F32.BF16 R24, gdesc[UR24], R24, gsb0 ;  /* 0x00200000181879f0 */ /* 0x000fe20008001818 */
[----:B------:R-:W-:Y:S01]  /*3290*/  FMNMX.FTZ R72, R91, R72, !PT ;  /* 0x000000485b487209 */ /* 0x000fe20007810000 */
[----:B------:R-:W-:Y:S01]  /*32a0*/  FMUL.FTZ R36, R36, UR5 ;  /* 0x0000000524247c20 */ /* 0x000fe20008410000 */
[----:B---3--:R-:W-:Y:S01]  /*32b0*/  FSEL R43, R83, -INF , P6 ;  /* 0xff800000532b7808 */ /* 0x008fe20003000000 */
[----:B------:R-:W-:Y:S01]  /*32c0*/  FMUL.FTZ R105, R34, UR5 ;  /* 0x0000000522697c20 */ /* 0x000fe20008410000 */
[----:B------:R-:W-:Y:S01]  /*32d0*/  ISETP.GT.AND P6, PT, R6, 0x40, PT ;  /* 0x000000400600780c */ /* 0x000fe20003fc4270 */
[----:B------:R3:W-:Y:S01]  /*32e0*/  MUFU.TANH R46, R51 ;  /* 0x00000033002e7308 */ /* 0x0007e20000002400 */
[----:B------:R-:W-:Y:S01]  /*32f0*/  FSEL R97, R14, -INF , P2 ;  /* 0xff8000000e617808 */ /* 0x000fe20001000000 */
[----:B------:R-:W-:Y:S01]  /*3300*/  FMUL.FTZ R14, R33, UR5 ;  /* 0x00000005210e7c20 */ /* 0x000fe20008410000 */
[----:B------:R-:W-:Y:S01]  /*3310*/  FMNMX.FTZ R72, R93, R72, !PT ;  /* 0x000000485d487209 */ /* 0x000fe20007810000 */
[----:B------:R-:W-:Y:S01]  /*3320*/  FMUL.FTZ R38, R38, UR5 ;  /* 0x0000000526267c20 */ /* 0x000fe20008410000 */
[----:B------:R-:W-:Y:S01]  /*3330*/  FSEL R45, R74, -INF , P5 ;  /* 0xff8000004a2d7808 */ /* 0x000fe20002800000 */
[----:B------:R-:W-:Y:S01]  /*3340*/  FMUL.FTZ R34, R39, UR5 ;  /* 0x0000000527227c20 */ /* 0x000fe20008410000 */
[----:B------:R-:W-:Y:S01]  /*3350*/  ISETP.GT.AND P5, PT, R6, 0x41, PT ;  /* 0x000000410600780c */ /* 0x000fe20003fa4270 */
[----:B------:R1:W4:Y:S01]  /*3360*/  MUFU.TANH R40, R53 ;  /* 0x0000003500287308 */ /* 0x0003220000002400 */
[----:B------:R-:W-:Y:S01]  /*3370*/  FSEL R99, R66, -INF , P6 ;  /* 0xff80000042637808 */ /* 0x000fe20003000000 */
[----:B------:R-:W-:Y:S01]  /*3380*/  IMAD.U32 R74, RZ, RZ, UR4 ;  /* 0x00000004ff4a7e24 */ /* 0x000fe2000f8e00ff */
[----:B------:R-:W-:-:S02]  /*3390*/  FMNMX.FTZ R72, R97, R72, !PT ;  /* 0x0000004861487209 */ /* 0x000fc40007810000 */
[----:B------:R-:W-:Y:S02]  /*33a0*/  ISETP.GT.AND P4, PT, R6, 0x48, PT ;  /* 0x000000480600780c */ /* 0x000fe40003f84270 */
[----:B------:R-:W-:Y:S01]  /*33b0*/  FSEL R113, R12, -INF , P5 ;  /* 0xff8000000c717808 */ /* 0x000fe20002800000 */
[----:B------:R-:W4:Y:S01]  /*33c0*/  MUFU.TANH R86, R86 ;  /* 0x0000005600567308 */ /* 0x000f220000002400 */
[----:B------:R-:W-:Y:S01]  /*33d0*/  FMNMX.FTZ R72, R99, R72, !PT ;  /* 0x0000004863487209 */ /* 0x000fe20007810000 */
[----:B------:R-:W-:Y:S01]  /*33e0*/  FMUL.FTZ R12, R35, UR5 ;  /* 0x00000005230c7c20 */ /* 0x000fe20008410000 */
[----:B-----5:R-:W-:Y:S02]  /*33f0*/  FSEL R49, R76, -INF , P3 ;  /* 0xff8000004c317808 */ /* 0x020fe40001800000 */
[----:B------:R-:W-:Y:S02]  /*3400*/  ISETP.GT.AND P3, PT, R6, 0x49, PT ;  /* 0x000000490600780c */ /* 0x000fe40003f64270 */
[----:B------:R-:W-:Y:S01]  /*3410*/  FSEL R115, R56, -INF , P4 ;  /* 0xff80000038737808 */ /* 0x000fe20002000000 */
[----:B------:R-:W5:Y:S01]  /*3420*/  MUFU.TANH R78, R78 ;  /* 0x0000004e004e7308 */ /* 0x000f620000002400 */
[----:B------:R-:W-:-:S02]  /*3430*/  FMNMX.FTZ R72, R113, R72, !PT ;  /* 0x0000004871487209 */ /* 0x000fc40007810000 */
[----:B---3--:R-:W-:Y:S02]  /*3440*/  FSEL R51, R75, -INF , P2 ;  /* 0xff8000004b337808 */ /* 0x008fe40001000000 */
[----:B------:R-:W-:Y:S02]  /*3450*/  ISETP.GT.AND P2, PT, R6, 0x50, PT ;  /* 0x000000500600780c */ /* 0x000fe40003f44270 */
[----:B0-----:R-:W-:Y:S01]  /*3460*/  FSEL R117, R10, -INF , P3 ;  /* 0xff8000000a757808 */ /* 0x001fe20001800000 */
[----:B------:R-:W0:Y:S01]  /*3470*/  MUFU.TANH R52, R52 ;  /* 0x0000003400347308 */ /* 0x000e220000002400 */
[----:B------:R-:W-:Y:S01]  /*3480*/  FMNMX.FTZ R72, R115, R72, !PT ;  /* 0x0000004873487209 */ /* 0x000fe20007810000 */
[----:B------:R-:W-:Y:S01]  /*3490*/  FMUL.FTZ R10, R37, UR5 ;  /* 0x00000005250a7c20 */ /* 0x000fe20008410000 */
[----:B-1----:R-:W-:Y:S02]  /*34a0*/  FSEL R53, R58, -INF , P6 ;  /* 0xff8000003a357808 */ /* 0x002fe40003000000 */
[----:B------:R-:W-:-:S02]  /*34b0*/  ISETP.GT.AND P6, PT, R6, 0x51, PT ;  /* 0x000000510600780c */ /* 0x000fc40003fc4270 */
[----:B--2---:R-:W-:Y:S01]  /*34c0*/  FSEL R119, R48, -INF , P2 ;  /* 0xff80000030777808 */ /* 0x004fe20001000000 */
[----:B------:R-:W1:Y:S01]  /*34d0*/  MUFU.TANH R131, R131 ;  /* 0x0000008300837308 */ /* 0x000e620000002400 */
[----:B------:R-:W-:Y:S02]  /*34e0*/  FMNMX.FTZ R72, R117, R72, !PT ;  /* 0x0000004875487209 */ /* 0x000fe40007810000 */
[----:B------:R-:W-:Y:S02]  /*34f0*/  FSEL R33, R57, -INF , P5 ;  /* 0xff80000039217808 */ /* 0x000fe40002800000 */
[----:B------:R-:W-:Y:S01]  /*3500*/  ISETP.GT.AND P5, PT, R6, 0x58, PT ;  /* 0x000000580600780c */ /* 0x000fe20003fa4270 */
[----:B------:R-:W-:Y:S02]  /*3510*/  WARPGROUP.DEPBAR.LE gsb0, 0x0 ;  /* 0x00008000000079c5 */ /* 0x000fe40000010000 */
[----:B----4-:R-:W-:Y:S01]  /*3520*/  FSEL R121, R20, -INF , P6 ;  /* 0xff80000014797808 */ /* 0x010fe20003000000 */
[----:B------:R-:W2:Y:S01]  /*3530*/  MUFU.TANH R133, R133 ;  /* 0x0000008500857308 */ /* 0x000ea20000002400 */
[----:B------:R-:W-:Y:S01]  /*3540*/  FMNMX.FTZ R72, R119, R72, !PT ;  /* 0x0000004877487209 */ /* 0x000fe20007810000 */
[----:B------:R-:W-:Y:S01]  /*3550*/  FMUL.FTZ R24, R24, UR5 ;  /* 0x0000000518187c20 */ /* 0x000fe20008410000 */
[----:B------:R-:W-:Y:S01]  /*3560*/  FSEL R57, R62, -INF , P4 ;  /* 0xff8000003e397808 */ /* 0x000fe20002000000 */
[----:B------:R-:W-:Y:S01]  /*3570*/  FMUL.FTZ R20, R25, UR5 ;  /* 0x0000000519147c20 */ /* 0x000fe20008410000 */
[----:B------:R-:W-:Y:S01]  /*3580*/  ISETP.GT.AND P4, PT, R6, 0x59, PT ;  /* 0x000000590600780c */ /* 0x000fe20003f84270 */
[----:B------:R-:W-:Y:S01]  /*3590*/  FMUL.FTZ R28, R28, UR5 ;  /* 0x000000051c1c7c20 */ /* 0x000fe20008410000 */
[----:B------:R-:W-:Y:S01]  /*35a0*/  FSEL R123, R50, -INF , P5 ;  /* 0xff800000327b7808 */ /* 0x000fe20002800000 */
[----:B------:R-:W3:Y:S01]  /*35b0*/  MUFU.TANH R95, R95 ;  /* 0x0000005f005f7308 */ /* 0x000ee20000002400 */
[----:B------:R-:W-:Y:S01]  /*35c0*/  FMNMX.FTZ R72, R121, R72, !PT ;  /* 0x0000004879487209 */ /* 0x000fe20007810000 */
[----:B------:R-:W-:Y:S01]  /*35d0*/  FMUL.FTZ R32, R26, UR5 ;  /* 0x000000051a207c20 */ /* 0x000fe20008410000 */
[----:B------:R-:W-:-:S02]  /*35e0*/  FSEL R35, R60, -INF , P3 ;  /* 0xff8000003c237808 */ /* 0x000fc40001800000 */
[----:B------:R-:W-:Y:S02]  /*35f0*/  ISETP.GT.AND P3, PT, R6, 0x60, PT ;  /* 0x000000600600780c */ /* 0x000fe40003f64270 */
[----:B------:R-:W-:Y:S01]  /*3600*/  FSEL R125, R40, -INF , P4 ;  /* 0xff800000287d7808 */ /* 0x000fe20002000000 */
[----:B------:R-:W4:Y:S01]  /*3610*/  MUFU.TANH R135, R135 ;  /* 0x0000008700877308 */ /* 0x000f220000002400 */
[----:B------:R-:W-:Y:S01]  /*3620*/  FMNMX.FTZ R72, R123, R72, !PT ;  /* 0x000000487b487209 */ /* 0x000fe20007810000 */
[----:B------:R-:W-:Y:S01]  /*3630*/  FMUL.FTZ R40, R31, UR5 ;  /* 0x000000051f287c20 */ /* 0x000fe20008410000 */
[----:B------:R-:W-:Y:S02]  /*3640*/  FSEL R69, R86, -INF , P2 ;  /* 0xff80000056457808 */ /* 0x000fe40001000000 */
[----:B------:R-:W-:Y:S02]  /*3650*/  ISETP.GT.AND P2, PT, R6, 0x61, PT ;  /* 0x000000610600780c */ /* 0x000fe40003f44270 */
[----:B------:R-:W-:Y:S01]  /*3660*/  FSEL R127, R46, -INF , P3 ;  /* 0xff8000002e7f7808 */ /* 0x000fe20001800000 */
[----:B------:R-:W4:Y:S01]  /*3670*/  MUFU.TANH R14, R14 ;  /* 0x0000000e000e7308 */ /* 0x000f220000002400 */
[----:B------:R-:W-:-:S02]  /*3680*/  FMNMX.FTZ R72, R125, R72, !PT ;  /* 0x000000487d487209 */ /* 0x000fc40007810000 */
[----:B-----5:R-:W-:Y:S02]  /*3690*/  FSEL R83, R78, -INF , P6 ;  /* 0xff8000004e537808 */ /* 0x020fe40003000000 */
[----:B------:R-:W-:Y:S02]  /*36a0*/  ISETP.GT.AND P6, PT, R6, 0x68, PT ;  /* 0x000000680600780c */ /* 0x000fe40003fc4270 */
[----:B0-----:R-:W-:Y:S01]  /*36b0*/  FSEL R129, R52, -INF , P2 ;  /* 0xff80000034817808 */ /* 0x001fe20001000000 */
[----:B------:R-:W0:Y:S01]  /*36c0*/  MUFU.TANH R101, R101 ;  /* 0x0000006500657308 */ /* 0x000e220000002400 */
[----:B------:R-:W-:Y:S02]  /*36d0*/  FMNMX.FTZ R72, R127, R72, !PT ;  /* 0x000000487f487209 */ /* 0x000fe40007810000 */
[----:B------:R-:W-:Y:S02]  /*36e0*/  FSEL R37, R42, -INF , P5 ;  /* 0xff8000002a257808 */ /* 0x000fe40002800000 */
[----:B------:R-:W-:-:S02]  /*36f0*/  ISETP.GT.AND P5, PT, R6, 0x69, PT ;  /* 0x000000690600780c */ /* 0x000fc40003fa4270 */
[----:B-1----:R-:W-:Y:S01]  /*3700*/  FSEL R131, R131, -INF , P6 ;  /* 0xff80000083837808 */ /* 0x002fe20003000000 */
[----:B------:R-:W1:Y:S01]  /*3710*/  MUFU.TANH R36, R36 ;  /* 0x0000002400247308 */ /* 0x000e620000002400 */
[----:B------:R-:W-:Y:S02]  /*3720*/  FMNMX.FTZ R72, R129, R72, !PT ;  /* 0x0000004881487209 */ /* 0x000fe40007810000 */
[----:B------:R-:W-:Y:S02]  /*3730*/  FSEL R89, R44, -INF , P4 ;  /* 0xff8000002c597808 */ /* 0x000fe40002000000 */
[----:B------:R-:W-:Y:S02]  /*3740*/  ISETP.GT.AND P4, PT, R6, 0x70, PT ;  /* 0x000000700600780c */ /* 0x000fe40003f84270 */
[----:B--2---:R-:W-:Y:S01]  /*3750*/  FSEL R133, R133, -INF , P5 ;  /* 0xff80000085857808 */ /* 0x004fe20002800000 */
[----:B------:R-:W2:Y:S01]  /*3760*/  MUFU.TANH R70, R92 ;  /* 0x0000005c00467308 */ /* 0x000ea20000002400 */
[----:B------:R-:W-:-:S02]  /*3770*/  FMNMX.FTZ R72, R131, R72, !PT ;  /* 0x0000004883487209 */ /* 0x000fc40007810000 */
[----:B---3--:R-:W-:Y:S02]  /*3780*/  FSEL R95, R95, -INF , P3 ;  /* 0xff8000005f5f7808 */ /* 0x008fe40001800000 */
[----:B------:R-:W-:Y:S02]  /*3790*/  ISETP.GT.AND P3, PT, R6, 0x71, PT ;  /* 0x000000710600780c */ /* 0x000fe40003f64270 */
[----:B----4-:R-:W-:Y:S01]  /*37a0*/  FSEL R135, R135, -INF , P4 ;  /* 0xff80000087877808 */ /* 0x010fe20002000000 */
[----:B------:R-:W3:Y:S01]  /*37b0*/  MUFU.TANH R10, R10 ;  /* 0x0000000a000a7308 */ /* 0x000ee20000002400 */
[----:B------:R-:W-:Y:S02]  /*37c0*/  FMNMX.FTZ R72, R133, R72, !PT ;  /* 0x0000004885487209 */ /* 0x000fe40007810000 */
[----:B------:R-:W-:Y:S02]  /*37d0*/  FSEL R25, R54, -INF , P2 ;  /* 0xff80000036197808 */ /* 0x000fe40001000000 */
[----:B------:R-:W-:-:S02]  /*37e0*/  ISETP.GT.AND P2, PT, R6, 0x78, PT ;  /* 0x000000780600780c */ /* 0x000fc40003f44270 */
[----:B------:R-:W-:Y:S01]  /*37f0*/  FSEL R137, R14, -INF , P3 ;  /* 0xff8000000e897808 */ /* 0x000fe20001800000 */
[----:B------:R-:W4:Y:S01]  /*3800*/  MUFU.TANH R105, R105 ;  /* 0x0000006900697308 */ /* 0x000f220000002400 */
[----:B------:R-:W-:Y:S01]  /*3810*/  FMNMX.FTZ R72, R135, R72, !PT ;  /* 0x0000004887487209 */ /* 0x000fe20007810000 */
[----:B------:R-:W-:Y:S01]  /*3820*/  FMUL.FTZ R14, R29, UR5 ;  /* 0x000000051d0e7c20 */ /* 0x000fe20008410000 */
[----:B0-----:R-:W-:Y:S02]  /*3830*/  FSEL R101, R101, -INF , P6 ;  /* 0xff80000065657808 */ /* 0x001fe40003000000 */
[----:B------:R-:W-:Y:S02]  /*3840*/  ISETP.GT.AND P6, PT, R6, 0x79, PT ;  /* 0x000000790600780c */ /* 0x000fe40003fc4270 */
[----:B-1----:R-:W-:Y:S01]  /*3850*/  FSEL R139, R36, -INF , P2 ;  /* 0xff800000248b7808 */ /* 0x002fe20001000000 */
[----:B------:R-:W0:Y:S01]  /*3860*/  MUFU.TANH R24, R24 ;  /* 0x0000001800187308 */ /* 0x000e220000002400 */
[----:B------:R-:W-:Y:S01]  /*3870*/  FMNMX.FTZ R72, R137, R72, !PT ;  /* 0x0000004889487209 */ /* 0x000fe20007810000 */
[----:B------:R-:W-:Y:S01]  /*3880*/  FMUL.FTZ R36, R27, UR5 ;  /* 0x000000051b247c20 */ /* 0x000fe20008410000 */
[----:B--2---:R-:W-:-:S02]  /*3890*/  FSEL R29, R70, -INF , P5 ;  /* 0xff800000461d7808 */ /* 0x004fc40002800000 */
[----:B------:R-:W-:Y:S02]  /*38a0*/  ISETP.GT.AND P5, PT, R6, 0x80, PT ;  /* 0x000000800600780c */ /* 0x000fe40003fa4270 */
[----:B---3--:R-:W-:Y:S01]  /*38b0*/  FSEL R141, R10, -INF , P6 ;  /* 0xff8000000a8d7808 */ /* 0x008fe20003000000 */
[----:B------:R-:W1:Y:S01]  /*38c0*/  MUFU.TANH R12, R12 ;  /* 0x0000000c000c7308 */ /* 0x000e620000002400 */
[----:B------:R-:W-:Y:S02]  /*38d0*/  FMNMX.FTZ R72, R139, R72, !PT ;  /* 0x000000488b487209 */ /* 0x000fe40007810000 */
[----:B----4-:R-:W-:Y:S02]  /*38e0*/  FSEL R105, R105, -INF , P4 ;  /* 0xff80000069697808 */ /* 0x010fe40002000000 */
[----:B------:R-:W-:Y:S02]  /*38f0*/  ISETP.GT.AND P4, PT, R6, 0x81, PT ;  /* 0x000000810600780c */ /* 0x000fe40003f84270 */
[----:B------:R-:W-:Y:S01]  /*3900*/  FMNMX.FTZ R72, R141, R72, !PT ;  /* 0x000000488d487209 */ /* 0x000fe20007810000 */
        /* <DEDUP_REMOVED lines=10> */
[----:B0-----:R-:W-:Y:S01]  /*39b0*/  FSEL R103, R38, -INF , P2 ;  /* 0xff80000026677808 */ /* 0x001fe20001000000 */
[----:B------:R-:W-:Y:S01]  /*39c0*/  FMUL.FTZ R38, R30, UR5 ;  /* 0x000000051e267c20 */ /* 0x000fe20008410000 */
[----:B------:R-:W-:-:S05]  /*39d0*/  ISETP.GT.AND P2, PT, R6, 0x89, PT ;  /* 0x000000890600780c */ /* 0x000fca0003f44270 */
[----:B------:R-:W-:Y:S01]  /*39e0*/  MUFU.TANH R34, R34 ;  /* 0x0000002200227308 */ /* 0x000fe20000002400 */
[----:B-1----:R-:W-:-:S04]  /*39f0*/  FSEL R50, R28, -INF , P3 ;  /* 0xff8000001c327808 */ /* 0x002fc80001800000 */
[----:B------:R-:W-:-:S03]  /*3a00*/  FMNMX.FTZ R75, R50, R75, !PT ;  /* 0x0000004b324b7209 */ /* 0x000fc60007810000 */
[----:B------:R-:W0:Y:S01]  /*3a10*/  MUFU.TANH R32, R32 ;  /* 0x0000002000207308 */ /* 0x000e220000002400 */
[----:B--2---:R-:W-:-:S04]  /*3a20*/  FSEL R52, R14, -INF , P2 ;  /* 0xff8000000e347808 */ /* 0x004fc80001000000 */
[----:B------:R-:W-:-:S03]  /*3a30*/  FMNMX.FTZ R6, R52, R75, !PT ;  /* 0x0000004b34067209 */ /* 0x000fc60007810000 */
[----:B------:R-:W-:Y:S02]  /*3a40*/  MUFU.TANH R36, R36 ;  /* 0x0000002400247308 */ /* 0x000fe40000002400 */
[----:B------:R-:W1:Y:S06]  /*3a50*/  SHFL.BFLY PT, R75, R6, 0x2, 0x1f ;  /* 0x0c401f00064b7f89 */ /* 0x000e6c00000e0000 */
[----:B------:R-:W2:Y:S08]  /*3a60*/  MUFU.TANH R38, R38 ;  /* 0x0000002600267308 */ /* 0x000eb00000002400 */
[----:B------:R-:W3:Y:S01]  /*3a70*/  MUFU.TANH R40, R40 ;  /* 0x0000002800287308 */ /* 0x000ee20000002400 */
[----:B-1----:R-:W-:-:S05]  /*3a80*/  FMNMX.FTZ R10, R6, R75, !PT ;  /* 0x0000004b060a7209 */ /* 0x002fca0007810000 */
[----:B------:R-:W1:Y:S02]  /*3a90*/  SHFL.BFLY PT, R75, R10, 0x1, 0x1f ;  /* 0x0c201f000a4b7f89 */ /* 0x000e6400000e0000 */
[----:B-1----:R-:W-:Y:S02]  /*3aa0*/  FMNMX.FTZ R75, R10, R75, !PT ;  /* 0x0000004b0a4b7209 */ /* 0x002fe40007810000 */
        /* <DEDUP_REMOVED lines=16> */
[-CC-:B------:R-:W-:Y:S01]  /*3bb0*/  FFMA.FTZ R115, R115, R74.reuse, -R48.reuse ;  /* 0x0000004a73737223 */ /* 0x180fe20000010830 */
[----:B--2---:R-:W-:Y:S01]  /*3bc0*/  FSEL R113, R38, -INF , P3 ;  /* 0xff80000026717808 */ /* 0x004fe20001800000 */
        /* <DEDUP_REMOVED lines=37> */
[----:B------:R0:W-:Y:S03]  /*3e20*/  MUFU.EX2 R12, R87 ;  /* 0x00000057000c7308 */ /* 0x0001e60000000800 */
[----:B------:R-:W-:-:S04]  /*3e30*/  FMNMX.FTZ R14, R57, R14, !PT ;  /* 0x0000000e390e7209 */ /* 0x000fc80007810000 */
[----:B------:R-:W-:Y:S01]  /*3e40*/  FMNMX.FTZ R24, R35, R14, !PT ;  /* 0x0000000e23187209 */ /* 0x000fe20007810000 */
[----:B------:R-:W1:Y:S01]  /*3e50*/  MUFU.EX2 R109, R109 ;  /* 0x0000006d006d7308 */ /* 0x000e620000000800 */
[----:B0-----:R-:W-:Y:S02]  /*3e60*/  FFMA.FTZ R87, R121, R74, -R48 ;  /* 0x0000004a79577223 */ /* 0x001fe40000010830 */
[----:B------:R-:W-:-:S04]  /*3e70*/  FMNMX.FTZ R24, R69, R24, !PT ;  /* 0x0000001845187209 */ /* 0x000fc80007810000 */
[----:B------:R-:W-:Y:S01]  /*3e80*/  FMNMX.FTZ R24, R83, R24, !PT ;  /* 0x0000001853187209 */ /* 0x000fe20007810000 */
[----:B------:R0:W-:Y:S03]  /*3e90*/  MUFU.EX2 R14, R93 ;  /* 0x0000005d000e7308 */ /* 0x0001e60000000800 */
[----:B------:R-:W-:-:S04]  /*3ea0*/  FMNMX.FTZ R24, R37, R24, !PT ;  /* 0x0000001825187209 */ /* 0x000fc80007810000 */
[----:B------:R-:W-:Y:S01]  /*3eb0*/  FMNMX.FTZ R26, R89, R24, !PT ;  /* 0x00000018591a7209 */ /* 0x000fe20007810000 */
[----:B------:R-:W-:Y:S01]  /*3ec0*/  MUFU.EX2 R30, R30 ;  /* 0x0000001e001e7308 */ /* 0x000fe20000000800 */
[----:B0-----:R-:W-:Y:S02]  /*3ed0*/  FSEL R93, R34, -INF , P6 ;  /* 0xff800000225d7808 */ /* 0x001fe40003000000 */
[----:B------:R-:W-:-:S04]  /*3ee0*/  FMNMX.FTZ R26, R95, R26, !PT ;  /* 0x0000001a5f1a7209 */ /* 0x000fc80007810000 */
[----:B------:R-:W-:Y:S01]  /*3ef0*/  FMNMX.FTZ R26, R25, R26, !PT ;  /* 0x0000001a191a7209 */ /* 0x000fe20007810000 */
[----:B------:R0:W-:Y:S03]  /*3f00*/  MUFU.EX2 R24, R99 ;  /* 0x0000006300187308 */ /* 0x0001e60000000800 */
[----:B------:R-:W-:-:S04]  /*3f10*/  FMNMX.FTZ R26, R101, R26, !PT ;  /* 0x0000001a651a7209 */ /* 0x000fc80007810000 */
[----:B------:R-:W-:Y:S01]  /*3f20*/  FMNMX.FTZ R42, R29, R26, !PT ;  /* 0x0000001a1d2a7209 */ /* 0x000fe20007810000 */
[----:B------:R-:W-:Y:S01]  /*3f30*/  MUFU.EX2 R111, R111 ;  /* 0x0000006f006f7308 */ /* 0x000fe20000000800 */
[----:B0-----:R-:W-:Y:S01]  /*3f40*/  FSEL R99, R36, -INF , P4 ;  /* 0xff80000024637808 */ /* 0x001fe20002000000 */
[----:B------:R-:W-:Y:S01]  /*3f50*/  FFMA.FTZ R36, R139, R74, -R48 ;  /* 0x0000004a8b247223 */ /* 0x000fe20000010830 */
[----:B------:R-:W-:-:S04]  /*3f60*/  FMNMX.FTZ R42, R105, R42, !PT ;  /* 0x0000002a692a7209 */ /* 0x000fc80007810000 */
[----:B------:R-:W-:Y:S01]  /*3f70*/  FMNMX.FTZ R42, R107, R42, !PT ;  /* 0x0000002a6b2a7209 */ /* 0x000fe20007810000 */
[----:B------:R3:W-:Y:S03]  /*3f80*/  MUFU.EX2 R26, R115 ;  /* 0x00000073001a7308 */ /* 0x0007e60000000800 */
[----:B------:R-:W-:-:S04]  /*3f90*/  FMNMX.FTZ R42, R103, R42, !PT ;  /* 0x0000002a672a7209 */ /* 0x000fc80007810000 */
[----:B------:R-:W-:Y:S01]  /*3fa0*/  FMNMX.FTZ R42, R93, R42, !PT ;  /* 0x0000002a5d2a7209 */ /* 0x000fe20007810000 */
[----:B------:R-:W-:Y:S01]  /*3fb0*/  MUFU.EX2 R8, R8 ;  /* 0x0000000800087308 */ /* 0x000fe20000000800 */
[----:B---3--:R-:W-:Y:S01]  /*3fc0*/  FSEL R115, R40, -INF , P2 ;  /* 0xff80000028737808 */ /* 0x008fe20001000000 */
[----:B------:R-:W-:Y:S01]  /*3fd0*/  FFMA.FTZ R40, R131, R74, -R48 ;  /* 0x0000004a83287223 */ /* 0x000fe20000010830 */
[----:B------:R-:W-:-:S04]  /*3fe0*/  FMNMX.FTZ R42, R97, R42, !PT ;  /* 0x0000002a612a7209 */ /* 0x000fc80007810000 */
[----:B------:R-:W-:Y:S01]  /*3ff0*/  FMNMX.FTZ R42, R99, R42, !PT ;  /* 0x0000002a632a7209 */ /* 0x000fe20007810000 */
[----:B------:R-:W-:Y:S03]  /*4000*/  MUFU.EX2 R63, R63 ;  /* 0x0000003f003f7308 */ /* 0x000fe60000000800 */
[----:B------:R-:W-:-:S04]  /*4010*/  FMNMX.FTZ R42, R113, R42, !PT ;  /* 0x0000002a712a7209 */ /* 0x000fc80007810000 */
[----:B------:R-:W-:Y:S01]  /*4020*/  FMNMX.FTZ R34, R115, R42, !PT ;  /* 0x0000002a73227209 */ /* 0x000fe20007810000 */
[-CC-:B------:R-:W-:Y:S01]  /*4030*/  FFMA.FTZ R42, R127, R74.reuse, -R48.reuse ;  /* 0x0000004a7f2a7223 */ /* 0x180fe20000010830 */
[----:B------:R-:W-:Y:S03]  /*4040*/  MUFU.EX2 R39, R39 ;  /* 0x0000002700277308 */ /* 0x000fe60000000800 */
[----:B------:R-:W0:Y:S05]  /*4050*/  SHFL.BFLY PT, R67, R34, 0x2, 0x1f ;  /* 0x0c401f0022437f89 */ /* 0x000e2a00000e0000 */
[----:B------:R-:W-:Y:S08]  /*4060*/  MUFU.EX2 R27, R27 ;  /* 0x0000001b001b7308 */ /* 0x000ff00000000800 */
[----:B------:R-:W-:Y:S08]  /*4070*/  MUFU.EX2 R28, R28 ;  /* 0x0000001c001c7308 */ /* 0x000ff00000000800 */
[----:B------:R-:W-:Y:S01]  /*4080*/  MUFU.EX2 R20, R20 ;  /* 0x0000001400147308 */ /* 0x000fe20000000800 */
[----:B0-----:R-:W-:Y:S01]  /*4090*/  FMNMX.FTZ R54, R34, R67, !PT ;  /* 0x0000004322367209 */ /* 0x001fe20007810000 */
[-CC-:B------:R-:W-:Y:S01]  /*40a0*/  FFMA.FTZ R67, R141, R74.reuse, -R48.reuse ;  /* 0x0000004a8d437223 */ /* 0x180fe20000010830 */
[----:B------:R-:W-:-:S03]  /*40b0*/  FFMA.FTZ R34, R143, R74, -R48 ;  /* 0x0000004a8f227223 */ /* 0x000fc60000010830 */
        /* <DEDUP_REMOVED lines=8> */
[----:B------:R0:W-:Y:S01]  /*4140*/  MUFU.EX2 R81, R56 ;  /* 0x0000003800517308 */ /* 0x0001e20000000800 */
[----:B------:R-:W-:Y:S02]  /*4150*/  FSEL R48, R50, RZ, P2 ;  /* 0x000000ff32307208 */ /* 0x000fe40001000000 */
[----:B------:R-:W-:-:S03]  /*4160*/  ISETP.GE.AND P2, PT, R64, 0x91, PT ;  /* 0x000000914000780c */ /* 0x000fc60003f46270 */
        /* <DEDUP_REMOVED lines=11> */
[-CC-:B0-----:R-:W-:Y:S01]  /*4220*/  FFMA.FTZ R56, R43, R74.reuse, -R48.reuse ;  /* 0x0000004a2b387223 */ /* 0x181fe20000010830 */
[----:B------:R0:W3:Y:S01]  /*4230*/  MUFU.EX2 R117, R4 ;  /* 0x0000000400757308 */ /* 0x0000e20000000800 */
[-CC-:B--2---:R-:W-:Y:S01]  /*4240*/  FFMA.FTZ R3, R21, R74.reuse, -R48.reuse ;  /* 0x0000004a15037223 */ /* 0x184fe20000010830 */
[-CC-:B------:R-:W-:Y:S01]  /*4250*/  FFMA.FTZ R15, R45, R74.reuse, -R48.reuse ;  /* 0x0000004a2d0f7223 */ /* 0x180fe20000010830 */
[-CC-:B------:R-:W-:Y:S01]  /*4260*/  FFMA.FTZ R58, R47, R74.reuse, -R48.reuse ;  /* 0x0000004a2f3a7223 */ /* 0x180fe20000010830 */
[-CC-:B------:R-:W-:Y:S01]  /*4270*/  FFMA.FTZ R23, R49, R74.reuse, -R48.reuse ;  /* 0x0000004a31177223 */ /* 0x180fe20000010830 */
[-CC-:B------:R-:W-:Y:S01]  /*4280*/  FFMA.FTZ R60, R51, R74.reuse, -R48.reuse ;  /* 0x0000004a333c7223 */ /* 0x180fe20000010830 */
[-CC-:B------:R-:W-:Y:S01]  /*4290*/  FFMA.FTZ R21, R53, R74.reuse, -R48.reuse ;  /* 0x0000004a35157223 */ /* 0x180fe20000010830 */
[-C--:B------:R-:W-:Y:S01]  /*42a0*/  FFMA.FTZ R62, R33, R74.reuse, -R48 ;  /* 0x0000004a213e7223 */ /* 0x080fe20000010830 */
[----:B------:R1:W2:Y:S01]  /*42b0*/  MUFU.EX2 R70, R5 ;  /* 0x0000000500467308 */ /* 0x0002a20000000800 */
[----:B0-----:R-:W-:Y:S01]  /*42c0*/  @!P1 PRMT R4, RZ, 0x654, R0 ;  /* 0x00000654ff049816 */ /* 0x001fe20000000000 */
[-CC-:B------:R-:W-:Y:S01]  /*42d0*/  FFMA.FTZ R33, R57, R74.reuse, -R48.reuse ;  /* 0x0000004a39217223 */ /* 0x180fe20000010830 */
[-CC-:B------:R-:W-:Y:S01]  /*42e0*/  FFMA.FTZ R66, R35, R74.reuse, -R48.reuse ;  /* 0x0000004a23427223 */ /* 0x180fe20000010830 */
[-CC-:B------:R-:W-:Y:S01]  /*42f0*/  FFMA.FTZ R69, R69, R74.reuse, -R48.reuse ;  /* 0x0000004a45457223 */ /* 0x180fe20000010830 */
[----:B------:R0:W-:Y:S01]  /*4300*/  @!P1 SYNCS.ARRIVE.TRANS64.RED.A1T0 RZ, [R4+URZ], RZ ;  /* 0x000000ff04ff99a7 */ /* 0x0001e2000810043f */
[-CC-:B------:R-:W-:Y:S01]  /*4310*/  FFMA.FTZ R35, R83, R74.reuse, -R48.reuse ;  /* 0x0000004a53237223 */ /* 0x180fe20000010830 */
[-CC-:B------:R-:W-:Y:S01]  /*4320*/  FFMA.FTZ R89, R89, R74.reuse, -R48.reuse ;  /* 0x0000004a59597223 */ /* 0x180fe20000010830 */
[----:B------:R-:W4:Y:S01]  /*4330*/  MUFU.EX2 R7, R7 ;  /* 0x0000000700077308 */ /* 0x000f220000000800 */
[----:B-1----:R-:W-:Y:S01]  /*4340*/  FADD.FTZ R5, R6, R109 ;  /* 0x0000006d06057221 */ /* 0x002fe20000010000 */
[----:B---3--:R-:W-:Y:S01]  /*4350*/  FADD.FTZ R41, R68, R117 ;  /* 0x0000007544297221 */ /* 0x008fe20000010000 */
[-CC-:B------:R-:W-:Y:S01]  /*4360*/  FFMA.FTZ R105, R105, R74.reuse, -R48.reuse ;  /* 0x0000004a69697223 */ /* 0x180fe20000010830 */
[--C-:B------:R-:W-:Y:S01]  /*4370*/  FFMA.FTZ R107, R107, R74, -R48.reuse ;  /* 0x0000004a6b6b7223 */ /* 0x100fe20000010830 */
[----:B------:R-:W-:Y:S01]  /*4380*/  FADD.FTZ R64, R30, R5 ;  /* 0x000000051e407221 */ /* 0x000fe20000010000 */
[----:B------:R-:W-:Y:S01]  /*4390*/  F2FP.BF16.F32.PACK_AB R5, R117, R68 ;  /* 0x000000447505723e */ /* 0x000fe200000010ff */
[----:B------:R-:W-:Y:S01]  /*43a0*/  FFMA.FTZ R103, R103, R74, -R48 ;  /* 0x0000004a67677223 */ /* 0x000fe20000010830 */
[----:B------:R-:W1:Y:S01]  /*43b0*/  MUFU.EX2 R9, R9 ;  /* 0x0000000900097308 */ /* 0x000e620000000800 */
[----:B--2---:R-:W-:Y:S01]  /*43c0*/  FADD.FTZ R76, R70, R41 ;  /* 0x00000029464c7221 */ /* 0x004fe20000010000 */
[----:B------:R-:W-:Y:S01]  /*43d0*/  FADD.FTZ R41, R111, R64 ;  /* 0x000000406f297221 */ /* 0x000fe20000010000 */
[----:B0-----:R-:W-:Y:S01]  /*43e0*/  F2FP.BF16.F32.PACK_AB R4, R109, R6 ;  /* 0x000000066d04723e */ /* 0x001fe200000010ff */
[--C-:B------:R-:W-:Y:S01]  /*43f0*/  FFMA.FTZ R64, R25, R74, -R48.reuse ;  /* 0x0000004a19407223 */ /* 0x100fe20000010830 */
[----:B------:R-:W-:Y:S01]  /*4400*/  F2FP.BF16.F32.PACK_AB R6, R111, R30 ;  /* 0x0000001e6f06723e */ /* 0x000fe200000010ff */
[----:B------:R-:W-:Y:S01]  /*4410*/  FADD.FTZ R68, R8, R41 ;  /* 0x0000002908447221 */ /* 0x000fe20000010000 */
[----:B------:R-:W-:Y:S01]  /*4420*/  FFMA.FTZ R30, R37, R74, -R48 ;  /* 0x0000004a251e7223 */ /* 0x000fe20000010830 */
[----:B------:R-:W0:Y:S01]  /*4430*/  MUFU.EX2 R50, R50 ;  /* 0x0000003200327308 */ /* 0x000e220000000800 */
[----:B----4-:R-:W-:Y:S01]  /*4440*/  FADD.FTZ R76, R7, R76 ;  /* 0x0000004c074c7221 */ /* 0x010fe20000010000 */
[----:B------:R-:W-:Y:S01]  /*4450*/  FADD.FTZ R45, R63, R68 ;  /* 0x000000443f2d7221 */ /* 0x000fe20000010000 */
[----:B------:R-:W-:Y:S01]  /*4460*/  F2FP.BF16.F32.PACK_AB R7, R7, R70 ;  /* 0x000000460707723e */ /* 0x000fe200000010ff */
[-CC-:B------:R-:W-:Y:S01]  /*4470*/  FFMA.FTZ R25, R29, R74.reuse, -R48.reuse ;  /* 0x0000004a1d197223 */ /* 0x180fe20000010830 */
[-CC-:B------:R-:W-:Y:S01]  /*4480*/  FFMA.FTZ R37, R95, R74.reuse, -R48.reuse ;  /* 0x0000004a5f257223 */ /* 0x180fe20000010830 */
[----:B------:R-:W-:Y:S01]  /*4490*/  FADD.FTZ R70, R10, R45 ;  /* 0x0000002d0a467221 */ /* 0x000fe20000010000 */
[----:B------:R-:W-:Y:S01]  /*44a0*/  FFMA.FTZ R41, R101, R74, -R48 ;  /* 0x0000004a65297223 */ /* 0x000fe20000010830 */
[----:B------:R-:W2:Y:S01]  /*44b0*/  MUFU.EX2 R11, R11 ;  /* 0x0000000b000b7308 */ /* 0x000ea20000000800 */
[----:B-1----:R-:W-:Y:S01]  /*44c0*/  FADD.FTZ R43, R9, R76 ;  /* 0x0000004c092b7221 */ /* 0x002fe20000010000 */
[----:B------:R-:W-:Y:S01]  /*44d0*/  FADD.FTZ R70, R39, R70 ;  /* 0x0000004627467221 */ /* 0x000fe20000010000 */
[----:B------:R1:W-:Y:S01]  /*44e0*/  STSM.16.M88.4 [R2+0x24300], R4 ;  /* 0x0243000402007844 */ /* 0x0003e20000000200 */
[----:B------:R-:W-:Y:S01]  /*44f0*/  F2FP.BF16.F32.PACK_AB R8, R63, R8 ;  /* 0x000000083f08723e */ /* 0x000fe200000010ff */
[--C-:B------:R-:W-:Y:S01]  /*4500*/  FFMA.FTZ R93, R93, R74, -R48.reuse ;  /* 0x0000004a5d5d7223 */ /* 0x100fe20000010830 */
[----:B------:R-:W-:Y:S01]  /*4510*/  F2FP.BF16.F32.PACK_AB R10, R39, R10 ;  /* 0x0000000a270a723e */ /* 0x000fe200000010ff */
[-CC-:B------:R-:W-:Y:S01]  /*4520*/  FFMA.FTZ R97, R97, R74.reuse, -R48.reuse ;  /* 0x0000004a61617223 */ /* 0x180fe20000010830 */
[----:B------:R-:W3:Y:S01]  /*4530*/  MUFU.EX2 R52, R52 ;  /* 0x0000003400347308 */ /* 0x000ee20000000800 */
[C---:B0-----:R-:W-:Y:S01]  /*4540*/  FADD.FTZ R68, R50.reuse, R43 ;  /* 0x0000002b32447221 */ /* 0x041fe20000010000 */
[----:B------:R-:W-:Y:S01]  /*4550*/  F2FP.BF16.F32.PACK_AB R9, R50, R9 ;  /* 0x000000093209723e */ /* 0x000fe200000010ff */
[-CC-:B------:R-:W-:Y:S01]  /*4560*/  FFMA.FTZ R99, R99, R74.reuse, -R48.reuse ;  /* 0x0000004a63637223 */ /* 0x180fe20000010830 */
[-CC-:B------:R-:W-:Y:S01]  /*4570*/  FFMA.FTZ R113, R113, R74.reuse, -R48.reuse ;  /* 0x0000004a71717223 */ /* 0x180fe20000010830 */
[----:B------:R-:W-:Y:S01]  /*4580*/  FFMA.FTZ R48, R115, R74, -R48 ;  /* 0x0000004a73307223 */ /* 0x000fe20000010830 */
[----:B------:R-:W-:-:S02]  /*4590*/  IMAD.MOV.U32 R63, RZ, RZ, R71 ;  /* 0x000000ffff3f7224 */ /* 0x000fc400078e0047 */
[----:B------:R-:W0:Y:S01]  /*45a0*/  MUFU.EX2 R3, R3 ;  /* 0x0000000300037308 */ /* 0x000e220000000800 */
[----:B--2---:R-:W-:Y:S01]  /*45b0*/  FADD.FTZ R43, R11, R68 ;  /* 0x000000440b2b7221 */ /* 0x004fe20000010000 */
[--C-:B------:R-:W-:Y:S01]  /*45c0*/  IMAD.MOV.U32 R57, RZ, RZ, R71.reuse ;  /* 0x000000ffff397224 */ /* 0x100fe200078e0047 */
[----:B-1----:R-:W-:Y:S01]  /*45d0*/  F2FP.BF16.F32.PACK_AB R4, R28, R27 ;  /* 0x0000001b1c04723e */ /* 0x002fe200000010ff */
[--C-:B------:R-:W-:Y:S02]  /*45e0*/  IMAD.MOV.U32 R53, RZ, RZ, R71.reuse ;  /* 0x000000ffff357224 */ /* 0x100fe400078e0047 */
[----:B------:R-:W-:Y:S02]  /*45f0*/  IMAD.MOV.U32 R51, RZ, RZ, R71 ;  /* 0x000000ffff337224 */ /* 0x000fe400078e0047 */
[----:B------:R-:W1:Y:S01]  /*4600*/  MUFU.EX2 R54, R54 ;  /* 0x0000003600367308 */ /* 0x000e620000000800 */
[C---:B---3--:R-:W-:Y:S01]  /*4610*/  FADD.FTZ R68, R52.reuse, R43 ;  /* 0x0000002b34447221 */ /* 0x048fe20000010000 */
[----:B------:R-:W-:Y:S01]  /*4620*/  FADD.FTZ R43, R27, R70 ;  /* 0x000000461b2b7221 */ /* 0x000fe20000010000 */
[----:B------:R-:W-:Y:S01]  /*4630*/  F2FP.BF16.F32.PACK_AB R11, R52, R11 ;  /* 0x0000000b340b723e */ /* 0x000fe200000010ff */
[----:B------:R-:W-:-:S02]  /*4640*/  IMAD.MOV.U32 R49, RZ, RZ, R71 ;  /* 0x000000ffff317224 */ /* 0x000fc400078e0047 */
[----:B------:R-:W-:Y:S01]  /*4650*/  FADD.FTZ R43, R28, R43 ;  /* 0x0000002b1c2b7221 */ /* 0x000fe20000010000 */
[----:B------:R-:W-:Y:S01]  /*4660*/  IMAD.MOV.U32 R47, RZ, RZ, R71 ;  /* 0x000000ffff2f7224 */ /* 0x000fe200078e0047 */
[----:B------:R-:W2:Y:S01]  /*4670*/  MUFU.EX2 R13, R13 ;  /* 0x0000000d000d7308 */ /* 0x000ea20000000800 */
[----:B0-----:R-:W-:Y:S01]  /*4680*/  FADD.FTZ R45, R3, R68 ;  /* 0x00000044032d7221 */ /* 0x001fe20000010000 */
[----:B------:R-:W-:Y:S01]  /*4690*/  FADD.FTZ R70, R20, R43 ;  /* 0x0000002b14467221 */ /* 0x000fe20000010000 */
[----:B------:R-:W-:Y:S01]  /*46a0*/  STSM.16.M88.4 [R2+0x25b00], R8 ;  /* 0x025b000802007844 */ /* 0x000fe20000000200 */
[----:B------:R-:W-:-:S04]  /*46b0*/  IMAD.MOV.U32 R39, RZ, RZ, R71 ;  /* 0x000000ffff277224 */ /* 0x000fc800078e0047 */
[----:B------:R-:W0:Y:S01]  /*46c0*/  MUFU.EX2 R56, R56 ;  /* 0x0000003800387308 */ /* 0x000e220000000800 */
[C---:B-1----:R-:W-:Y:S01]  /*46d0*/  FADD.FTZ R68, R54.reuse, R45 ;  /* 0x0000002d36447221 */ /* 0x042fe20000010000 */
[----:B------:R-:W-:Y:S01]  /*46e0*/  FADD.FTZ R45, R61, R70 ;  /* 0x000000463d2d7221 */ /* 0x000fe20000010000 */
[----:B------:R-:W-:-:S03]  /*46f0*/  F2FP.BF16.F32.PACK_AB R5, R54, R3 ;  /* 0x000000033605723e */ /* 0x000fc600000010ff */
[----:B------:R-:W-:Y:S01]  /*4700*/  FADD.FTZ R70, R12, R45 ;  /* 0x0000002d0c467221 */ /* 0x000fe20000010000 */
[----:B------:R-:W-:Y:S01]  /*4710*/  F2FP.BF16.F32.PACK_AB R12, R55, R12 ;  /* 0x0000000c370c723e */ /* 0x000fe200000010ff */
[----:B------:R-:W1:Y:S01]  /*4720*/  MUFU.EX2 R15, R15 ;  /* 0x0000000f000f7308 */ /* 0x000e620000000800 */
[----:B--2---:R-:W-:Y:S01]  /*4730*/  FADD.FTZ R43, R13, R68 ;  /* 0x000000440d2b7221 */ /* 0x004fe20000010000 */
[----:B------:R-:W-:Y:S01]  /*4740*/  FADD.FTZ R45, R55, R70 ;  /* 0x00000046372d7221 */ /* 0x000fe20000010000 */
[--C-:B------:R-:W-:Y:S02]  /*4750*/  IMAD.MOV.U32 R70, RZ, RZ, R71.reuse ;  /* 0x000000ffff467224 */ /* 0x100fe400078e0047 */
[----:B------:R-:W-:Y:S02]  /*4760*/  IMAD.MOV.U32 R55, RZ, RZ, R71 ;  /* 0x000000ffff377224 */ /* 0x000fe400078e0047 */
[----:B------:R-:W-:Y:S01]  /*4770*/  FADD.FTZ R6, R14, R45 ;  /* 0x0000002d0e067221 */ /* 0x000fe20000010000 */
[C---:B------:R-:W-:Y:S01]  /*4780*/  F2FP.BF16.F32.PACK_AB R14, R31.reuse, R14 ;  /* 0x0000000e1f0e723e */ /* 0x040fe200000010ff */
[----:B------:R-:W2:Y:S01]  /*4790*/  MUFU.EX2 R58, R58 ;  /* 0x0000003a003a7308 */ /* 0x000ea20000000800 */
[----:B0-----:R-:W-:Y:S01]  /*47a0*/  FADD.FTZ R68, R56, R43 ;  /* 0x0000002b38447221 */ /* 0x001fe20000010000 */
[----:B------:R-:W-:Y:S01]  /*47b0*/  FADD.FTZ R27, R31, R6 ;  /* 0x000000061f1b7221 */ /* 0x000fe20000010000 */
[----:B------:R-:W-:Y:S01]  /*47c0*/  F2FP.BF16.F32.PACK_AB R6, R61, R20 ;  /* 0x000000143d06723e */ /* 0x000fe200000010ff */
[----:B------:R-:W-:-:S02]  /*47d0*/  IMAD.MOV.U32 R61, RZ, RZ, R71 ;  /* 0x000000ffff3d7224 */ /* 0x000fc400078e0047 */
[----:B------:R-:W-:Y:S01]  /*47e0*/  FADD.FTZ R52, R24, R27 ;  /* 0x0000001b18347221 */ /* 0x000fe20000010000 */
[----:B------:R-:W-:Y:S01]  /*47f0*/  F2FP.BF16.F32.PACK_AB R24, R59, R24 ;  /* 0x000000183b18723e */ /* 0x000fe200000010ff */
[----:B------:R-:W0:Y:S01]  /*4800*/  MUFU.EX2 R23, R23 ;  /* 0x0000001700177308 */ /* 0x000e220000000800 */
[----:B-1----:R-:W-:Y:S01]  /*4810*/  FADD.FTZ R43, R15, R68 ;  /* 0x000000440f2b7221 */ /* 0x002fe20000010000 */
[--C-:B------:R-:W-:Y:S02]  /*4820*/  IMAD.MOV.U32 R45, RZ, RZ, R71.reuse ;  /* 0x000000ffff2d7224 */ /* 0x100fe400078e0047 */
[----:B------:R-:W-:-:S04]  /*4830*/  IMAD.MOV.U32 R31, RZ, RZ, R71 ;  /* 0x000000ffff1f7224 */ /* 0x000fc800078e0047 */
[----:B------:R-:W1:Y:S01]  /*4840*/  MUFU.EX2 R60, R60 ;  /* 0x0000003c003c7308 */ /* 0x000e620000000800 */
[----:B--2---:R-:W-:Y:S01]  /*4850*/  FADD.FTZ R68, R58, R43 ;  /* 0x0000002b3a447221 */ /* 0x004fe20000010000 */
[----:B------:R-:W-:-:S06]  /*4860*/  IMAD.MOV.U32 R43, RZ, RZ, R71 ;  /* 0x000000ffff2b7224 */ /* 0x000fcc00078e0047 */
[----:B------:R-:W2:Y:S01]  /*4870*/  MUFU.EX2 R21, R21 ;  /* 0x0000001500157308 */ /* 0x000ea20000000800 */
[----:B0-----:R-:W-:Y:S01]  /*4880*/  FADD.FTZ R7, R23, R68 ;  /* 0x0000004417077221 */ /* 0x001fe20000010000 */
[----:B------:R-:W-:-:S06]  /*4890*/  IMAD.MOV.U32 R68, RZ, RZ, R71 ;  /* 0x000000ffff447224 */ /* 0x000fcc00078e0047 */
[----:B------:R-:W0:Y:S01]  /*48a0*/  MUFU.EX2 R62, R62 ;  /* 0x0000003e003e7308 */ /* 0x000e220000000800 */
[----:B-1----:R-:W-:Y:S01]  /*48b0*/  FADD.FTZ R28, R60, R7 ;  /* 0x000000073c1c7221 */ /* 0x002fe20000010000 */
[----:B------:R-:W-:Y:S01]  /*48c0*/  F2FP.BF16.F32.PACK_AB R7, R56, R13 ;  /* 0x0000000d3807723e */ /* 0x000fe200000010ff */
[----:B------:R-:W-:Y:S01]  /*48d0*/  FADD.FTZ R13, R59, R52 ;  /* 0x000000343b0d7221 */ /* 0x000fe20000010000 */
[--C-:B------:R-:W-:Y:S02]  /*48e0*/  IMAD.MOV.U32 R59, RZ, RZ, R71.reuse ;  /* 0x000000ffff3b7224 */ /* 0x100fe400078e0047 */
[----:B------:R-:W-:Y:S02]  /*48f0*/  IMAD.MOV.U32 R56, RZ, RZ, R71 ;  /* 0x000000ffff387224 */ /* 0x000fe400078e0047 */
[----:B------:R-:W-:Y:S01]  /*4900*/  FADD.FTZ R52, R26, R13 ;  /* 0x0000000d1a347221 */ /* 0x000fe20000010000 */
[----:B------:R-:W1:Y:S01]  /*4910*/  MUFU.EX2 R33, R33 ;  /* 0x0000002100217308 */ /* 0x000e620000000800 */
[----:B--2---:R-:W-:Y:S01]  /*4920*/  FADD.FTZ R3, R21, R28 ;  /* 0x0000001c15037221 */ /* 0x004fe20000010000 */
[----:B------:R-:W-:Y:S01]  /*4930*/  F2FP.BF16.F32.PACK_AB R13, R58, R15 ;  /* 0x0000000f3a0d723e */ /* 0x000fe200000010ff */
[----:B------:R2:W-:Y:S01]  /*4940*/  STSM.16.M88.4 [R2+0x27300], R4 ;  /* 0x0273000402007844 */ /* 0x0005e20000000200 */
[----:B------:R-:W-:Y:S01]  /*4950*/  F2FP.BF16.F32.PACK_AB R15, R60, R23 ;  /* 0x000000173c0f723e */ /* 0x000fe200000010ff */
[----:B------:R-:W-:-:S02]  /*4960*/  IMAD.MOV.U32 R60, RZ, RZ, R71 ;  /* 0x000000ffff3c7224 */ /* 0x000fc400078e0047 */
[----:B------:R-:W-:Y:S01]  /*4970*/  IMAD.MOV.U32 R58, RZ, RZ, R71 ;  /* 0x000000ffff3a7224 */ /* 0x000fe200078e0047 */
[----:B------:R-:W3:Y:S01]  /*4980*/  MUFU.EX2 R65, R65 ;  /* 0x0000004100417308 */ /* 0x000ee20000000800 */
[----:B0-----:R-:W-:Y:S01]  /*4990*/  FADD.FTZ R28, R62, R3 ;  /* 0x000000033e1c7221 */ /* 0x001fe20000010000 */
[----:B------:R0:W-:Y:S06]  /*49a0*/  STSM.16.M88.4 [R2+0x28b00], R12 ;  /* 0x028b000c02007844 */ /* 0x0001ec0000000200 */
[----:B------:R-:W4:Y:S01]  /*49b0*/  MUFU.EX2 R66, R66 ;  /* 0x0000004200427308 */ /* 0x000f220000000800 */
[----:B-1----:R-:W-:-:S07]  /*49c0*/  FADD.FTZ R3, R33, R28 ;  /* 0x0000001c21037221 */ /* 0x002fce0000010000 */
[----:B------:R-:W-:Y:S01]  /*49d0*/  MUFU.EX2 R32, R32 ;  /* 0x0000002000207308 */ /* 0x000fe20000000800 */
[----:B---3--:R-:W-:-:S07]  /*49e0*/  F2FP.BF16.F32.PACK_AB R26, R65, R26 ;  /* 0x0000001a411a723e */ /* 0x008fce00000010ff */
[----:B------:R1:W-:Y:S01]  /*49f0*/  MUFU.EX2 R0, R69 ;  /* 0x0000004500007308 */ /* 0x0003e20000000800 */
[C---:B----4-:R-:W-:Y:S01]  /*4a00*/  FADD.FTZ R3, R66.reuse, R3 ;  /* 0x0000000342037221 */ /* 0x050fe20000010000 */
[----:B------:R-:W-:Y:S01]  /*4a10*/  F2FP.BF16.F32.PACK_AB R27, R66, R33 ;  /* 0x00000021421b723e */ /* 0x000fe200000010ff */
[--C-:B------:R-:W-:Y:S02]  /*4a20*/  IMAD.MOV.U32 R66, RZ, RZ, R71.reuse ;  /* 0x000000ffff427224 */ /* 0x100fe400078e0047 */
[----:B------:R-:W-:-:S03]  /*4a30*/  IMAD.MOV.U32 R33, RZ, RZ, R71 ;  /* 0x000000ffff217224 */ /* 0x000fc600078e0047 */
[----:B------:R-:W2:Y:S01]  /*4a40*/  MUFU.EX2 R87, R87 ;  /* 0x0000005700577308 */ /* 0x000ea20000000800 */
[----:B-1----:R-:W-:-:S07]  /*4a50*/  IMAD.MOV.U32 R69, RZ, RZ, R71 ;  /* 0x000000ffff457224 */ /* 0x002fce00078e0047 */
[----:B------:R-:W1:Y:S08]  /*4a60*/  MUFU.EX2 R35, R35 ;  /* 0x0000002300237308 */ /* 0x000e700000000800 */
[----:B------:R-:W-:Y:S01]  /*4a70*/  MUFU.EX2 R44, R44 ;  /* 0x0000002c002c7308 */ /* 0x000fe20000000800 */
[----:B--2---:R-:W-:-:S07]  /*4a80*/  F2FP.BF16.F32.PACK_AB R4, R87, R32 ;  /* 0x000000205704723e */ /* 0x004fce00000010ff */
[----:B------:R-:W-:Y:S01]  /*4a90*/  MUFU.EX2 R85, R85 ;  /* 0x0000005500557308 */ /* 0x000fe20000000800 */
[----:B-1----:R-:W-:-:S07]  /*4aa0*/  F2FP.BF16.F32.PACK_AB R5, R35, R0 ;  /* 0x000000002305723e */ /* 0x002fce00000010ff */
[----:B------:R-:W1:Y:S08]  /*4ab0*/  MUFU.EX2 R30, R30 ;  /* 0x0000001e001e7308 */ /* 0x000e700000000800 */
[----:B------:R2:W-:Y:S08]  /*4ac0*/  MUFU.EX2 R50, R25 ;  /* 0x0000001900327308 */ /* 0x0005f00000000800 */
[----:B------:R-:W3:Y:S01]  /*4ad0*/  MUFU.EX2 R42, R42 ;  /* 0x0000002a002a7308 */ /* 0x000ee20000000800 */
[----:B--2---:R-:W-:Y:S01]  /*4ae0*/  FADD.FTZ R25, R65, R52 ;  /* 0x0000003441197221 */ /* 0x004fe20000010000 */
[----:B------:R-:W-:Y:S01]  /*4af0*/  FADD.FTZ R52, R0, R3 ;  /* 0x0000000300347221 */ /* 0x000fe20000010000 */
[----:B------:R-:W-:-:S02]  /*4b00*/  IMAD.MOV.U32 R65, RZ, RZ, R71 ;  /* 0x000000ffff417224 */ /* 0x000fc400078e0047 */
[----:B------:R-:W-:Y:S01]  /*4b10*/  FADD.FTZ R28, R32, R25 ;  /* 0x00000019201c7221 */ /* 0x000fe20000010000 */
[----:B------:R-:W-:Y:S01]  /*4b20*/  FADD.FTZ R23, R35, R52 ;  /* 0x0000003423177221 */ /* 0x000fe20000010000 */
[----:B------:R-:W-:Y:S01]  /*4b30*/  F2FP.BF16.F32.PACK_AB R25, R62, R21 ;  /* 0x000000153e19723e */ /* 0x000fe200000010ff */
[----:B------:R-:W2:Y:S01]  /*4b40*/  MUFU.EX2 R29, R89 ;  /* 0x00000059001d7308 */ /* 0x000ea20000000800 */
[----:B------:R-:W-:Y:S01]  /*4b50*/  FADD.FTZ R3, R87, R28 ;  /* 0x0000001c57037221 */ /* 0x000fe20000010000 */
[----:B-1----:R-:W-:Y:S01]  /*4b60*/  FADD.FTZ R54, R30, R23 ;  /* 0x000000171e367221 */ /* 0x002fe20000010000 */
[----:B------:R-:W-:Y:S01]  /*4b70*/  IMAD.MOV.U32 R62, RZ, RZ, R71 ;  /* 0x000000ffff3e7224 */ /* 0x000fe200078e0047 */
[----:B------:R-:W-:Y:S01]  /*4b80*/  STSM.16.M88.4 [R2+0x2a300], R24 ;  /* 0x02a3001802007844 */ /* 0x000fe20000000200 */
[----:B------:R-:W-:Y:S01]  /*4b90*/  FADD.FTZ R52, R44, R3 ;  /* 0x000000032c347221 */ /* 0x000fe20000010000 */
[--C-:B------:R-:W-:Y:S02]  /*4ba0*/  IMAD.MOV.U32 R35, RZ, RZ, R71.reuse ;  /* 0x000000ffff237224 */ /* 0x100fe400078e0047 */
[----:B------:R-:W1:Y:S01]  /*4bb0*/  MUFU.EX2 R73, R73 ;  /* 0x0000004900497308 */ /* 0x000e620000000800 */
[----:B------:R-:W-:Y:S01]  /*4bc0*/  FADD.FTZ R3, R85, R52 ;  /* 0x0000003455037221 */ /* 0x000fe20000010000 */
[----:B------:R-:W-:-:S02]  /*4bd0*/  IMAD.MOV.U32 R52, RZ, RZ, R71 ;  /* 0x000000ffff347224 */ /* 0x000fc400078e0047 */
[----:B------:R-:W-:Y:S02]  /*4be0*/  IMAD.MOV.U32 R32, RZ, RZ, R71 ;  /* 0x000000ffff207224 */ /* 0x000fe400078e0047 */
[----:B---3--:R-:W-:Y:S02]  /*4bf0*/  FADD.FTZ R6, R42, R3 ;  /* 0x000000032a067221 */ /* 0x008fe40000010000 */
[----:B------:R-:W3:Y:S01]  /*4c00*/  MUFU.EX2 R37, R37 ;  /* 0x0000002500257308 */ /* 0x000ee20000000800 */
[----:B--2---:R-:W-:-:S07]  /*4c10*/  FADD.FTZ R54, R29, R54 ;  /* 0x000000361d367221 */ /* 0x004fce0000010000 */
[----:B------:R-:W2:Y:S01]  /*4c20*/  MUFU.EX2 R40, R40 ;  /* 0x0000002800287308 */ /* 0x000ea20000000800 */
[----:B-1----:R-:W-:Y:S01]  /*4c30*/  FADD.FTZ R7, R73, R6 ;  /* 0x0000000649077221 */ /* 0x002fe20000010000 */
[----:B------:R-:W-:Y:S01]  /*4c40*/  F2FP.BF16.F32.PACK_AB R6, R85, R44 ;  /* 0x0000002c5506723e */ /* 0x000fe200000010ff */
[----:B------:R-:W-:-:S05]  /*4c50*/  IMAD.MOV.U32 R44, RZ, RZ, R71 ;  /* 0x000000ffff2c7224 */ /* 0x000fca00078e0047 */
[----:B------:R-:W1:Y:S01]  /*4c60*/  MUFU.EX2 R64, R64 ;  /* 0x0000004000407308 */ /* 0x000e620000000800 */
[----:B---3--:R-:W-:Y:S01]  /*4c70*/  FADD.FTZ R3, R37, R54 ;  /* 0x0000003625037221 */ /* 0x008fe20000010000 */
[----:B------:R-:W-:-:S06]  /*4c80*/  IMAD.MOV.U32 R54, RZ, RZ, R71 ;  /* 0x000000ffff367224 */ /* 0x000fcc00078e0047 */
[----:B------:R-:W3:Y:S01]  /*4c90*/  MUFU.EX2 R77, R77 ;  /* 0x0000004d004d7308 */ /* 0x000ee20000000800 */
[----:B--2---:R-:W-:Y:S01]  /*4ca0*/  FADD.FTZ R10, R40, R7 ;  /* 0x00000007280a7221 */ /* 0x004fe20000010000 */
[----:B------:R-:W-:Y:S01]  /*4cb0*/  F2FP.BF16.F32.PACK_AB R7, R29, R30 ;  /* 0x0000001e1d07723e */ /* 0x000fe200000010ff */
[--C-:B------:R-:W-:Y:S02]  /*4cc0*/  IMAD.MOV.U32 R30, RZ, RZ, R71.reuse ;  /* 0x000000ffff1e7224 */ /* 0x100fe400078e0047 */
[----:B------:R-:W-:Y:S02]  /*4cd0*/  IMAD.MOV.U32 R29, RZ, RZ, R71 ;  /* 0x000000ffff1d7224 */ /* 0x000fe400078e0047 */
[----:B------:R2:W-:Y:S01]  /*4ce0*/  STSM.16.M88.4 [R2+0x2bb00], R4 ;  /* 0x02bb000402007844 */ /* 0x0005e20000000200 */
[----:B------:R-:W4:Y:S01]  /*4cf0*/  MUFU.EX2 R41, R41 ;  /* 0x0000002900297308 */ /* 0x000f220000000800 */
[----:B-1----:R-:W-:-:S07]  /*4d00*/  FADD.FTZ R8, R64, R3 ;  /* 0x0000000340087221 */ /* 0x002fce0000010000 */
[----:B------:R-:W1:Y:S01]  /*4d10*/  MUFU.EX2 R38, R38 ;  /* 0x0000002600267308 */ /* 0x000e620000000800 */
[----:B---3--:R-:W-:-:S07]  /*4d20*/  FADD.FTZ R9, R77, R10 ;  /* 0x0000000a4d097221 */ /* 0x008fce0000010000 */
[----:B------:R-:W3:Y:S01]  /*4d30*/  MUFU.EX2 R79, R79 ;  /* 0x0000004f004f7308 */ /* 0x000ee20000000800 */
[----:B----4-:R-:W-:-:S04]  /*4d40*/  FADD.FTZ R3, R41, R8 ;  /* 0x0000000829037221 */ /* 0x010fc80000010000 */
[----:B------:R-:W-:-:S03]  /*4d50*/  FADD.FTZ R8, R50, R3 ;  /* 0x0000000332087221 */ /* 0x000fc60000010000 */
[----:B------:R-:W4:Y:S01]  /*4d60*/  MUFU.EX2 R105, R105 ;  /* 0x0000006900697308 */ /* 0x000f220000000800 */
[----:B-1----:R-:W-:Y:S01]  /*4d70*/  FADD.FTZ R10, R38, R9 ;  /* 0x00000009260a7221 */ /* 0x002fe20000010000 */
[----:B------:R-:W-:Y:S01]  /*4d80*/  F2FP.BF16.F32.PACK_AB R9, R64, R37 ;  /* 0x000000254009723e */ /* 0x000fe200000010ff */
[--C-:B------:R-:W-:Y:S02]  /*4d90*/  IMAD.MOV.U32 R64, RZ, RZ, R71.reuse ;  /* 0x000000ffff407224 */ /* 0x100fe400078e0047 */
[----:B------:R-:W-:-:S03]  /*4da0*/  IMAD.MOV.U32 R37, RZ, RZ, R71 ;  /* 0x000000ffff257224 */ /* 0x000fc600078e0047 */
[----:B------:R-:W0:Y:S01]  /*4db0*/  MUFU.EX2 R36, R36 ;  /* 0x0000002400247308 */ /* 0x000e220000000800 */
[----:B---3--:R-:W-:Y:S01]  /*4dc0*/  FADD.FTZ R11, R79, R10 ;  /* 0x0000000a4f0b7221 */ /* 0x008fe20000010000 */
[----:B------:R-:W-:Y:S01]  /*4dd0*/  F2FP.BF16.F32.PACK_AB R10, R77, R40 ;  /* 0x000000284d0a723e */ /* 0x000fe200000010ff */
[----:B------:R-:W-:-:S05]  /*4de0*/  IMAD.MOV.U32 R40, RZ, RZ, R71 ;  /* 0x000000ffff287224 */ /* 0x000fca00078e0047 */
[----:B------:R-:W1:Y:S01]  /*4df0*/  MUFU.EX2 R20, R107 ;  /* 0x0000006b00147308 */ /* 0x000e620000000800 */
[----:B----4-:R-:W-:Y:S01]  /*4e00*/  FADD.FTZ R3, R105, R8 ;  /* 0x0000000869037221 */ /* 0x010fe20000010000 */
[----:B------:R-:W-:Y:S01]  /*4e10*/  F2FP.BF16.F32.PACK_AB R8, R73, R42 ;  /* 0x0000002a4908723e */ /* 0x000fe200000010ff */
[----:B------:R-:W-:-:S05]  /*4e20*/  IMAD.MOV.U32 R42, RZ, RZ, R71 ;  /* 0x000000ffff2a7224 */ /* 0x000fca00078e0047 */
[----:B------:R-:W2:Y:S01]  /*4e30*/  MUFU.EX2 R67, R67 ;  /* 0x0000004300437308 */ /* 0x000ea20000000800 */
[----:B0-----:R-:W-:Y:S01]  /*4e40*/  FADD.FTZ R14, R36, R11 ;  /* 0x0000000b240e7221 */ /* 0x001fe20000010000 */
[----:B------:R-:W-:Y:S01]  /*4e50*/  F2FP.BF16.F32.PACK_AB R11, R50, R41 ;  /* 0x00000029320b723e */ /* 0x000fe200000010ff */
[--C-:B------:R-:W-:Y:S02]  /*4e60*/  IMAD.MOV.U32 R50, RZ, RZ, R71.reuse ;  /* 0x000000ffff327224 */ /* 0x100fe400078e0047 */
[----:B------:R-:W-:Y:S02]  /*4e70*/  IMAD.MOV.U32 R41, RZ, RZ, R71 ;  /* 0x000000ffff297224 */ /* 0x000fe400078e0047 */
[----:B------:R-:W-:Y:S01]  /*4e80*/  STSM.16.M88.4 [R2+0x2d300], R8 ;  /* 0x02d3000802007844 */ /* 0x000fe20000000200 */
[----:B------:R-:W0:Y:S01]  /*4e90*/  MUFU.EX2 R103, R103 ;  /* 0x0000006700677308 */ /* 0x000e220000000800 */
[C---:B-1----:R-:W-:Y:S01]  /*4ea0*/  FADD.FTZ R12, R20.reuse, R3 ;  /* 0x00000003140c7221 */ /* 0x042fe20000010000 */
[----:B------:R-:W-:-:S06]  /*4eb0*/  F2FP.BF16.F32.PACK_AB R13, R20, R105 ;  /* 0x00000069140d723e */ /* 0x000fcc00000010ff */
[----:B------:R-:W1:Y:S01]  /*4ec0*/  MUFU.EX2 R28, R93 ;  /* 0x0000005d001c7308 */ /* 0x000e620000000800 */
[C---:B--2---:R-:W-:Y:S01]  /*4ed0*/  FADD.FTZ R5, R67.reuse, R14 ;  /* 0x0000000e43057221 */ /* 0x044fe20000010000 */
[----:B------:R-:W-:Y:S01]  /*4ee0*/  F2FP.BF16.F32.PACK_AB R14, R67, R36 ;  /* 0x00000024430e723e */ /* 0x000fe200000010ff */
[--C-:B------:R-:W-:Y:S02]  /*4ef0*/  IMAD.MOV.U32 R67, RZ, RZ, R71.reuse ;  /* 0x000000ffff437224 */ /* 0x100fe400078e0047 */
[----:B------:R-:W-:-:S03]  /*4f00*/  IMAD.MOV.U32 R36, RZ, RZ, R71 ;  /* 0x000000ffff247224 */ /* 0x000fc600078e0047 */
[----:B------:R-:W2:Y:S01]  /*4f10*/  MUFU.EX2 R34, R34 ;  /* 0x0000002200227308 */ /* 0x000ea20000000800 */
[----:B0-----:R-:W-:Y:S01]  /*4f20*/  FADD.FTZ R3, R103, R12 ;  /* 0x0000000c67037221 */ /* 0x001fe20000010000 */
[----:B------:R-:W-:Y:S01]  /*4f30*/  F2FP.BF16.F32.PACK_AB R12, R79, R38 ;  /* 0x000000264f0c723e */ /* 0x000fe200000010ff */
[----:B------:R-:W-:-:S05]  /*4f40*/  IMAD.MOV.U32 R38, RZ, RZ, R71 ;  /* 0x000000ffff267224 */ /* 0x000fca00078e0047 */
[----:B------:R-:W-:Y:S01]  /*4f50*/  MUFU.EX2 R46, R46 ;  /* 0x0000002e002e7308 */ /* 0x000fe20000000800 */
[C---:B-1----:R-:W-:Y:S01]  /*4f60*/  F2FP.BF16.F32.PACK_AB R15, R28.reuse, R103 ;  /* 0x000000671c0f723e */ /* 0x042fe200000010ff */
[----:B------:R-:W-:Y:S01]  /*4f70*/  FADD.FTZ R4, R28, R3 ;  /* 0x000000031c047221 */ /* 0x000fe20000010000 */
[----:B------:R-:W-:-:S03]  /*4f80*/  IMAD.MOV.U32 R28, RZ, RZ, R71 ;  /* 0x000000ffff1c7224 */ /* 0x000fc600078e0047 */
[----:B------:R-:W-:Y:S02]  /*4f90*/  STSM.16.M88.4 [R2+0x2eb00], R12 ;  /* 0x02eb000c02007844 */ /* 0x000fe40000000200 */
[----:B------:R-:W0:Y:S01]  /*4fa0*/  MUFU.EX2 R91, R91 ;  /* 0x0000005b005b7308 */ /* 0x000e220000000800 */
[----:B--2---:R-:W-:Y:S01]  /*4fb0*/  F2FP.BF16.F32.PACK_AB R24, R81, R34 ;  /* 0x000000225118723e */ /* 0x004fe200000010ff */
[----:B------:R-:W-:Y:S01]  /*4fc0*/  FADD.FTZ R6, R34, R5 ;  /* 0x0000000522067221 */ /* 0x000fe20000010000 */
[----:B------:R-:W-:-:S03]  /*4fd0*/  IMAD.MOV.U32 R34, RZ, RZ, R71 ;  /* 0x000000ffff227224 */ /* 0x000fc600078e0047 */
[----:B------:R-:W-:Y:S02]  /*4fe0*/  FADD.FTZ R5, R81, R6 ;  /* 0x0000000651057221 */ /* 0x000fe40000010000 */
[----:B------:R-:W1:Y:S08]  /*4ff0*/  MUFU.EX2 R97, R97 ;  /* 0x0000006100617308 */ /* 0x000e700000000800 */
[----:B------:R-:W2:Y:S01]  /*5000*/  MUFU.EX2 R0, R99 ;  /* 0x0000006300007308 */ /* 0x000ea20000000800 */
[----:B0-----:R-:W-:Y:S01]  /*5010*/  F2FP.BF16.F32.PACK_AB R26, R91, R46 ;  /* 0x0000002e5b1a723e */ /* 0x001fe200000010ff */
[----:B------:R-:W-:-:S06]  /*5020*/  FADD.FTZ R46, R46, R5 ;  /* 0x000000052e2e7221 */ /* 0x000fcc0000010000 */
[----:B------:R-:W0:Y:S01]  /*5030*/  MUFU.EX2 R113, R113 ;  /* 0x0000007100717308 */ /* 0x000e220000000800 */
[----:B-1----:R-:W-:-:S07]  /*5040*/  FADD.FTZ R3, R97, R4 ;  /* 0x0000000461037221 */ /* 0x002fce0000010000 */
[----:B------:R-:W1:Y:S01]  /*5050*/  MUFU.EX2 R48, R48 ;  /* 0x0000003000307308 */ /* 0x000e620000000800 */
[C---:B--2---:R-:W-:Y:S01]  /*5060*/  F2FP.BF16.F32.PACK_AB R25, R0.reuse, R97 ;  /* 0x000000610019723e */ /* 0x044fe200000010ff */
[----:B------:R-:W-:-:S04]  /*5070*/  FADD.FTZ R4, R0, R3 ;  /* 0x0000000300047221 */ /* 0x000fc80000010000 */
[----:B0-----:R-:W-:Y:S01]  /*5080*/  FADD.FTZ R3, R113, R4 ;  /* 0x0000000471037221 */ /* 0x001fe20000010000 */
[----:B------:R-:W-:Y:S01]  /*5090*/  FADD.FTZ R4, R91, R46 ;  /* 0x0000002e5b047221 */ /* 0x000fe20000010000 */
[----:B------:R-:W-:Y:S01]  /*50a0*/  IMAD.MOV.U32 R46, RZ, RZ, R71 ;  /* 0x000000ffff2e7224 */ /* 0x000fe200078e0047 */
[C---:B-1----:R-:W-:Y:S01]  /*50b0*/  F2FP.BF16.F32.PACK_AB R27, R48.reuse, R113 ;  /* 0x00000071301b723e */ /* 0x042fe200000010ff */
[----:B------:R-:W-:Y:S01]  /*50c0*/  FADD.FTZ R3, R48, R3 ;  /* 0x0000000330037221 */ /* 0x000fe20000010000 */
[----:B------:R-:W-:-:S03]  /*50d0*/  IMAD.MOV.U32 R48, RZ, RZ, R71 ;  /* 0x000000ffff307224 */ /* 0x000fc600078e0047 */
[----:B------:R0:W-:Y:S01]  /*50e0*/  STSM.16.M88.4 [R2+0x30300], R24 ;  /* 0x0303001802007844 */ /* 0x0001e20000000200 */
[----:B------:R1:W-:Y:S06]  /*50f0*/  MEMBAR.ALL.CTA ;  /* 0x0000000000007992 */ /* 0x0003ec0000008000 */
[----:B-1----:R-:W1:Y:S01]  /*5100*/  FENCE.VIEW.ASYNC.S ;  /* 0x00000000000073c6 */ /* 0x002e620000000000 */
[--C-:B0-----:R-:W-:Y:S02]  /*5110*/  IMAD.MOV.U32 R27, RZ, RZ, R71.reuse ;  /* 0x000000ffff1b7224 */ /* 0x101fe400078e0047 */
[----:B------:R-:W-:-:S02]  /*5120*/  IMAD.MOV.U32 R26, RZ, RZ, R71 ;  /* 0x000000ffff1a7224 */ /* 0x000fc400078e0047 */
[--C-:B------:R-:W-:Y:S02]  /*5130*/  IMAD.MOV.U32 R25, RZ, RZ, R71.reuse ;  /* 0x000000ffff197224 */ /* 0x100fe400078e0047 */
[----:B------:R-:W-:Y:S01]  /*5140*/  IMAD.MOV.U32 R24, RZ, RZ, R71 ;  /* 0x000000ffff187224 */ /* 0x000fe200078e0047 */
[----:B-1----:R-:W-:Y:S01]  /*5150*/  NOP ;  /* 0x0000000000007918 */ /* 0x002fe20000000000 */
[----:B------:R-:W-:Y:S05]  /*5160*/  @!P2 BRA `(.L_x_9927) ;  /* 0x000000400070a947 */ /* 0x000fea0003800000 */
        /* <DEDUP_REMOVED lines=29> */
[----:B------:R-:W-:-:S05]  /*5340*/  ULDC UR5, c[0x0][0x9d8] ;  /* 0x0002760000057ab9 */ /* 0x000fca0000000800 */
.L_x_9936:
[----:B------:R-:W-:Y:S01]  /*5350*/  UIADD3 UR36, UR6, 0x1, URZ ;  /* 0x0000000106247890 */ /* 0x000fe2000fffe03f */
[----:B------:R-:W-:-:S03]  /*5360*/  ISETP.NE.AND P3, PT, RZ, UR38, PT ;  /* 0x00000026ff007c0c */ /* 0x000fc6000bf65270 */
[----:B------:R-:W-:-:S04]  /*5370*/  UISETP.NE.AND UP0, UPT, UR36, 0x2, UPT ;  /* 0x000000022400788c */ /* 0x000fc8000bf05270 */
[----:B------:R-:W-:Y:S02]  /*5380*/  USEL UR4, URZ, 0x1, UP0 ;  /* 0x000000013f047887 */ /* 0x000fe40008000000 */
[----:B------:R-:W-:-:S04]  /*5390*/  USEL UR36, UR36, URZ, UP0 ;  /* 0x0000003f24247287 */ /* 0x000fc80008000000 */
[----:B------:R-:W-:Y:S01]  /*53a0*/  LOP3.LUT R16, R7, UR4, RZ, 0x3c, !PT ;  /* 0x0000000407107c12 */ /* 0x000fe2000f8e3cff */
[----:B------:R-:W-:Y:S07]  /*53b0*/  @P3 BRA `(.L_x_9928) ;  /* 0x0000000000283947 */ /* 0x000fee0003800000 */
[----:B------:R-:W-:Y:S05]  /*53c0*/  @!P0 BRA `(.L_x_9929) ;  /* 0x0000000000048947 */ /* 0x000fea0003800000 */
[----:B------:R-:W-:Y:S01]  /*53d0*/  BPT.TRAP 0x1 ;  /* 0x000000040000795c */ /* 0x000fe20000300000 */
.L_x_9929:
[----:B------:R-:W-:Y:S01]  /*53e0*/  ULEA UR4, UR36, UR37, 0x3 ;  /* 0x0000002524047291 */ /* 0x000fe2000f8e183f */
[----:B------:R-:W-:-:S08]  /*53f0*/  SHF.L.U32 R8, R16, 0x1f, RZ ;  /* 0x0000001f10087819 */ /* 0x000fd000000006ff */
[----:B------:R0:W1:Y:S01]  /*5400*/  SYNCS.PHASECHK.TRANS64.TRYWAIT P2, [UR4+0x31c30], R8 ;  /* 0x031c3008ff0075a7 */ /* 0x0000620008040144 */
[----:B------:R-:W-:Y:S05]  /*5410*/  @!P0 BRA `(.L_x_9930) ;  /* 0x0000000000048947 */ /* 0x000fea0003800000 */
[----:B------:R-:W-:Y:S01]  /*5420*/  BPT.TRAP 0x1 ;  /* 0x000000040000795c */ /* 0x000fe20000300000 */
.L_x_9930:
[----:B-1----:R-:W-:Y:S05]  /*5430*/  @P2 BRA `(.L_x_9928) ;  /* 0x0000000000082947 */ /* 0x002fea0003800000 */
[----:B------:R-:W1:Y:S02]  /*5440*/  SYNCS.PHASECHK.TRANS64.TRYWAIT P2, [UR4+0x31c30], R8 ;  /* 0x031c3008ff0075a7 */ /* 0x000e640008040144 */
[----:B-1----:R-:W-:Y:S05]  /*5450*/  @!P2 BRA `(.L_x_9931) ;  /* 0x0000009c0088a947 */ /* 0x002fea0003800000 */
.L_x_9928:
[----:B-1----:R-:W1:Y:S01]  /*5460*/  S2R R9, SR_TID.X ;  /* 0x0000000000097919 */ /* 0x002e620000002100 */
[----:B------:R-:W-:Y:S01]  /*5470*/  UIMAD UR4, UR36, 0x6c0, UR7 ;  /* 0x000006c0240478a4 */ /* 0x000fe2000f8e0207 */
[----:B------:R-:W-:Y:S01]  /*5480*/  UMOV UR31, 0x80000020 ;  /* 0x80000020001f7882 */ /* 0x000fe20000000000 */
[----:B------:R-:W-:Y:S02]  /*5490*/  UMOV UR32, UR28 ;  /* 0x0000001c00207c82 */ /* 0x000fe40008000000 */
[----:B------:R-:W-:Y:S01]  /*54a0*/  UIADD3 UR34, UR4, 0x40, URZ ;  /* 0x0000004004227890 */ /* 0x000fe2000fffe03f */
[----:B------:R-:W-:Y:S02]  /*54b0*/  UMOV UR33, UR29 ;  /* 0x0000001d00217c82 */ /* 0x000fe40008000000 */
        /* <DEDUP_REMOVED lines=19> */
[----:B-1----:R-:W-:Y:S01]  /*55f0*/  SHF.R.U32.HI R9, RZ, 0x7, R9 ;  /* 0x00000007ff097819 */ /* 0x002fe20000011609 */
[----:B------:R-:W-:Y:S01]  /*5600*/  UMOV UR56, UR28 ;  /* 0x0000001c00387c82 */ /* 0x000fe20008000000 */
[----:B------:R-:W-:Y:S01]  /*5610*/  UMOV UR57, UR29 ;  /* 0x0000001d00397c82 */ /* 0x000fe20008000000 */
[----:B------:R-:W-:Y:S01]  /*5620*/  UMOV UR59, 0x80000020 ;  /* 0x80000020003b7882 */ /* 0x000fe20000000000 */
[----:B------:R-:W-:Y:S01]  /*5630*/  UIADD3 UR10, UR4, 0x200, URZ ;  /* 0x00000200040a7890 */ /* 0x000fe2000fffe03f */
[----:B0-----:R-:W-:Y:S01]  /*5640*/  VIADD R8, R9, 0x8 ;  /* 0x0000000809087836 */ /* 0x001fe20000000000 */
[----:B------:R-:W-:Y:S01]  /*5650*/  UMOV UR11, 0x80000020 ;  /* 0x80000020000b7882 */ /* 0x000fe20000000000 */
[----:B------:R-:W-:Y:S01]  /*5660*/  UIADD3 UR14, UR4, 0x202, URZ ;  /* 0x00000202040e7890 */ /* 0x000fe2000fffe03f */
[----:B------:R-:W-:-:S02]  /*5670*/  UMOV UR15, 0x80000020 ;  /* 0x80000020000f7882 */ /* 0x000fc40000000000 */
[----:B------:R0:W-:Y:S01]  /*5680*/  BAR.SYNC.DEFER_BLOCKING R8, 0x100 ;  /* 0x000400080000751d */ /* 0x0001e20000010000 */
[----:B------:R-:W-:Y:S02]  /*5690*/  UIADD3 UR18, UR4, 0x242, URZ ;  /* 0x0000024204127890 */ /* 0x000fe4000fffe03f */
[----:B------:R-:W-:Y:S02]  /*56a0*/  UIADD3 UR22, UR4, 0x480, URZ ;  /* 0x0000048004167890 */ /* 0x000fe4000fffe03f */
[----:B------:R-:W-:Y:S01]  /*56b0*/  UIADD3 UR26, UR4, 0x482, URZ ;  /* 0x00000482041a7890 */ /* 0x000fe2000fffe03f */
[----:B------:R-:W-:Y:S01]  /*56c0*/  UMOV UR19, 0x80000020 ;  /* 0x8000002000137882 */ /* 0x000fe20000000000 */
[----:B------:R-:W-:Y:S01]  /*56d0*/  UMOV UR23, 0x80000020 ;  /* 0x8000002000177882 */ /* 0x000fe20000000000 */
[----:B------:R-:W-:Y:S01]  /*56e0*/  UMOV UR27, 0x80000020 ;  /* 0x80000020001b7882 */ /* 0x000fe20000000000 */
        /* <DEDUP_REMOVED lines=315> */
.L_x_9933:
[----:B------:R-:W-:Y:S01]  /*6aa0*/  ULEA UR4, UR6, UR37, 0x3 ;  /* 0x0000002506047291 */ /* 0x000fe2000f8e183f */
[----:B------:R-:W-:-:S08]  /*6ab0*/  SHF.L.U32 R7, R7, 0x1f, RZ ;  /* 0x0000001f07077819 */ /* 0x000fd000000006ff */
[----:B------:R0:W1:Y:S01]  /*6ac0*/  SYNCS.PHASECHK.TRANS64.TRYWAIT P2, [UR4+0x31c50], R7 ;  /* 0x031c5007ff0075a7 */ /* 0x0000620008040144 */
[----:B------:R-:W-:Y:S05]  /*6ad0*/  @!P0 BRA `(.L_x_9934) ;  /* 0x0000000000048947 */ /* 0x000fea0003800000 */
[----:B------:R-:W-:Y:S01]  /*6ae0*/  BPT.TRAP 0x1 ;  /* 0x000000040000795c */ /* 0x000fe20000300000 */
.L_x_9934:
[----:B-1----:R-:W-:Y:S05]  /*6af0*/  @P2 BRA `(.L_x_9932) ;  /* 0x0000000000082947 */ /* 0x002fea0003800000 */
[----:B------:R-:W1:Y:S02]  /*6b00*/  SYNCS.PHASECHK.TRANS64.TRYWAIT P2, [UR4+0x31c50], R7 ;  /* 0x031c5007ff0075a7 */ /* 0x000e640008040144 */
[----:B-1----:R-:W-:Y:S05]  /*6b10*/  @!P2 BRA `(.L_x_9935) ;  /* 0x0000008400f0a947 */ /* 0x002fea0003800000 */
.L_x_9932:
        /* <DEDUP_REMOVED lines=14> */
[----:B------:R-:W-:Y:S01]  /*6c00*/  ULOP3.LUT UR4, UR39, 0x10000, URZ, 0xfc, !UPT ;  /* 0x0001000027047892 */ /* 0x000fe2000f8efc3f */
[----:B------:R-:W-:Y:S01]  /*6c10*/  FMUL.FTZ R22, R131, UR5 ;  /* 0x0000000583167c20 */ /* 0x000fe20008410000 */
[----:B------:R-:W-:Y:S01]  /*6c20*/  UIMAD UR10, UR6, 0x6c0, UR10 ;  /* 0x000006c0060a78a4 */ /* 0x000fe2000f8e020a */
[----:B------:R-:W-:Y:S01]  /*6c30*/  FMUL.FTZ R23, R132, UR5 ;  /* 0x0000000584177c20 */ /* 0x000fe20008410000 */
[----:B------:R-:W-:Y:S01]  /*6c40*/  FMUL.FTZ R128, R133, UR5 ;  /* 0x0000000585807c20 */ /* 0x000fe20008410000 */
[----:B------:R-:W1:Y:S01]  /*6c50*/  MUFU.TANH R8, R8 ;  /* 0x0000000800087308 */ /* 0x000e620000002400 */
[----:B------:R-:W-:Y:S01]  /*6c60*/  FMUL.FTZ R120, R120, UR5 ;  /* 0x0000000578787c20 */ /* 0x000fe20008410000 */
[----:B------:R-:W-:Y:S01]  /*6c70*/  UMOV UR32, UR4 ;  /* 0x0000000400207c82 */ /* 0x000fe20008000000 */
[----:B------:R-:W-:Y:S01]  /*6c80*/  FMUL.FTZ R121, R121, UR5 ;  /* 0x0000000579797c20 */ /* 0x000fe20008410000 */
[----:B------:R-:W-:Y:S01]  /*6c90*/  UMOV UR34, UR10 ;  /* 0x0000000a00227c82 */ /* 0x000fe20008000000 */
[----:B------:R-:W-:Y:S01]  /*6ca0*/  FMUL.FTZ R124, R124, UR5 ;  /* 0x000000057c7c7c20 */ /* 0x000fe20008410000 */
[----:B------:R-:W-:Y:S01]  /*6cb0*/  HGMMA.64x96x16.F32.BF16 R24, gdesc[UR32].tnspB, R24, gsb0 ;  /* 0x41600000201879f0 */ /* 0x000fe20008001818 */
[----:B------:R-:W-:Y:S01]  /*6cc0*/  UIADD3 UR32, UR4, 0x180, URZ ;  /* 0x0000018004207890 */ /* 0x000fe2000fffe03f */
[----:B------:R-:W2:Y:S01]  /*6cd0*/  MUFU.TANH R11, R11 ;  /* 0x0000000b000b7308 */ /* 0x000ea20000002400 */
[----:B------:R-:W-:Y:S01]  /*6ce0*/  UIADD3 UR34, UR10, 0x40, URZ ;  /* 0x000000400a227890 */ /* 0x000fe2000fffe03f */
[----:B0-----:R-:W-:Y:S01]  /*6cf0*/  FMNMX.FTZ R131, R7, R5, !PT ;  /* 0x0000000507837209 */ /* 0x001fe20007810000 */
[----:B------:R-:W-:Y:S01]  /*6d00*/  UMOV UR33, 0xc0000010 ;  /* 0xc000001000217882 */ /* 0x000fe20000000000 */
[----:B------:R-:W-:Y:S01]  /*6d10*/  UMOV UR35, 0x80000020 ;  /* 0x8000002000237882 */ /* 0x000fe20000000000 */
        /* <DEDUP_REMOVED lines=78> */
[----:B------:R-:W1:Y:S05]  /*7200*/  S2R R141, SR_TID.X ;  /* 0x00000000008d7919 */ /* 0x000e6a0000002100 */
[----:B------:R-:W3:Y:S01]  /*7210*/  MUFU.TANH R113, R113 ;  /* 0x0000007100717308 */ /* 0x000ee20000002400 */
[----:B--2---:R-:W-:-:S07]  /*7220*/  FMNMX.FTZ R131, R125, R132, !PT ;  /* 0x000000847d837209 */ /* 0x004fce0007810000 */
[----:B------:R-:W2:Y:S01]  /*7230*/  MUFU.TANH R116, R116 ;  /* 0x0000007400747308 */ /* 0x000ea20000002400 */
[----:B0-----:R-:W-:Y:S01]  /*7240*/  FMNMX.FTZ R132, R112, R131, !PT ;  /* 0x0000008370847209 */ /* 0x001fe20007810000 */
[----:B------:R-:W-:Y:S02]  /*7250*/  WARPGROUP.DEPBAR.LE gsb0, 0x0 ;  /* 0x00008000000079c5 */ /* 0x000fe40000010000 */
[----:B------:R-:W-:-:S04]  /*7260*/  WARPGROUP.ARRIVE ;  /* 0x00000000000079c5 */ /* 0x000fc80000000000 */
[----:B------:R-:W0:Y:S01]  /*7270*/  MUFU.TANH R117, R117 ;  /* 0x0000007500757308 */ /* 0x000e220000002400 */
[----:B---3--:R-:W-:Y:S01]  /*7280*/  FMNMX.FTZ R131, R113, R132, !PT ;  /* 0x0000008471837209 */ /* 0x008fe20007810000 */
[----:B------:R-:W-:Y:S01]  /*7290*/  HGMMA.64x96x16.F32.BF16 R24, gdesc[UR32].tnspB, R24, gsb0 ;  /* 0x41600000201879f0 */ /* 0x000fe20008001818 */
[----:B------:R-:W-:Y:S02]  /*72a0*/  UIADD3 UR32, UR4, 0x300, URZ ;  /* 0x0000030004207890 */ /* 0x000fe4000fffe03f */
[----:B------:R-:W-:-:S03]  /*72b0*/  UIADD3 UR34, UR10, 0x80, URZ ;  /* 0x000000800a227890 */ /* 0x000fc6000fffe03f */
[----:B------:R-:W3:Y:S01]  /*72c0*/  MUFU.TANH R104, R104 ;  /* 0x0000006800687308 */ /* 0x000ee20000002400 */
[----:B------:R-:W-:Y:S01]  /*72d0*/  UMOV UR33, 0xc0000010 ;  /* 0xc000001000217882 */ /* 0x000fe20000000000 */
[----:B------:R-:W-:Y:S01]  /*72e0*/  UMOV UR35, 0x80000020 ;  /* 0x8000002000237882 */ /* 0x000fe20000000000 */
[----:B--2---:R-:W-:Y:S02]  /*72f0*/  FMNMX.FTZ R132, R116, R131, !PT ;  /* 0x0000008374847209 */ /* 0x004fe40007810000 */
[----:B-1----:R-:W-:Y:S02]  /*7300*/  SHF.R.U32.HI R140, RZ, 0x7, R141 ;  /* 0x00000007ff8c7819 */ /* 0x002fe4000001168d */
[----:B------:R-:W-:Y:S01]  /*7310*/  ISETP.GE.U32.AND P2, PT, R141, 0x180, PT ;  /* 0x000001808d00780c */ /* 0x000fe20003f46070 */
[----:B------:R-:W1:Y:S01]  /*7320*/  MUFU.TANH R105, R105 ;  /* 0x0000006900697308 */ /* 0x000e620000002400 */
[----:B0-----:R-:W-:-:S07]  /*7330*/  FMNMX.FTZ R131, R117, R132, !PT ;  /* 0x0000008475837209 */ /* 0x001fce0007810000 */
[----:B------:R-:W0:Y:S01]  /*7340*/  MUFU.TANH R108, R108 ;  /* 0x0000006c006c7308 */ /* 0x000e220000002400 */
[----:B---3--:R-:W-:-:S07]  /*7350*/  FMNMX.FTZ R132, R104, R131, !PT ;  /* 0x0000008368847209 */ /* 0x008fce0007810000 */
        /* <DEDUP_REMOVED lines=20> */
[----:B------:R-:W-:Y:S02]  /*74a0*/  WARPGROUP.DEPBAR.LE gsb0, 0x0 ;  /* 0x00008000000079c5 */ /* 0x000fe40000010000 */
[----:B------:R-:W-:-:S04]  /*74b0*/  WARPGROUP.ARRIVE ;  /* 0x00000000000079c5 */ /* 0x000fc80000000000 */
[----:B------:R-:W1:Y:S01]  /*74c0*/  MUFU.TANH R81, R81 ;  /* 0x0000005100517308 */ /* 0x000e620000002400 */
[----:B0-----:R-:W-:Y:S01]  /*74d0*/  FMNMX.FTZ R131, R93, R132, !PT ;  /* 0x000000845d837209 */ /* 0x001fe20007810000 */
[----:B------:R-:W-:Y:S01]  /*74e0*/  HGMMA.64x96x16.F32.BF16 R24, gdesc[UR32].tnspB, R24, gsb0 ;  /* 0x41600000201879f0 */ /* 0x000fe20008001818 */
[----:B------:R-:W-:Y:S02]  /*74f0*/  UIADD3 UR32, UR4, 0x480, URZ ;  /* 0x0000048004207890 */ /* 0x000fe4000fffe03f */
[----:B------:R-:W-:Y:S01]  /*7500*/  UIADD3 UR34, UR10, 0xc0, URZ ;  /* 0x000000c00a227890 */ /* 0x000fe2000fffe03f */
[----:B------:R-:W-:Y:S01]  /*7510*/  UMOV UR33, 0xc0000010 ;  /* 0xc000001000217882 */ /* 0x000fe20000000000 */
[----:B------:R-:W-:Y:S01]  /*7520*/  UMOV UR35, 0x80000020 ;  /* 0x8000002000237882 */ /* 0x000fe20000000000 */
        /* <DEDUP_REMOVED lines=15> */
[----:B-1----:R-:W-:-:S05]  /*7620*/  FMNMX.FTZ R131, R77, R132, !PT ;  /* 0x000000844d837209 */ /* 0x002fca0007810000 */
[----:B------:R-:W1:Y:S02]  /*7630*/  SHFL.BFLY PT, R132, R131, 0x2, 0x1f ;  /* 0x0c401f0083847f89 */ /* 0x000e6400000e0000 */
[----:B------:R-:W3:Y:S08]  /*7640*/  MUFU.TANH R13, R13 ;  /* 0x0000000d000d7308 */ /* 0x000ef00000002400 */
[----:B------:R-:W4:Y:S08]  /*7650*/  MUFU.TANH R14, R14 ;  /* 0x0000000e000e7308 */ /* 0x000f300000002400 */
[----:B------:R-:W5:Y:S01]  /*7660*/  MUFU.TANH R21, R21 ;  /* 0x0000001500157308 */ /* 0x000f620000002400 */
[----:B-1----:R-:W-:Y:S01]  /*7670*/  FMNMX.FTZ R133, R131, R132, !PT ;  /* 0x0000008483857209 */ /* 0x002fe20007810000 */
[----:B------:R-:W-:Y:S01]  /*7680*/  FMUL.FTZ R131, R74, UR5 ;  /* 0x000000054a837c20 */ /* 0x000fe20008410000 */
[----:B------:R-:W-:Y:S01]  /*7690*/  FMUL.FTZ R132, R75, UR5 ;  /* 0x000000054b847c20 */ /* 0x000fe20008410000 */
[----:B------:R-:W1:Y:S04]  /*76a0*/  LDC R74, c[0x0][0x988] ;  /* 0x00026200ff4a7b82 */ /* 0x000e680000000800 */
[----:B------:R-:W5:Y:S01]  /*76b0*/  MUFU.TANH R22, R22 ;  /* 0x0000001600167308 */ /* 0x000f620000002400 */
[----:B------:R-:W0:Y:S01]  /*76c0*/  SHFL.BFLY PT, R134, R133, 0x1, 0x1f ;  /* 0x0c201f0085867f89 */ /* 0x000e2200000e0000 */
[----:B------:R-:W-:-:S02]  /*76d0*/  WARPGROUP.DEPBAR.LE gsb0, 0x0 ;  /* 0x00008000000079c5 */ /* 0x000fc40000010000 */
[----:B------:R-:W-:-:S04]  /*76e0*/  WARPGROUP.ARRIVE ;  /* 0x00000000000079c5 */ /* 0x000fc80000000000 */
[----:B------:R-:W5:Y:S02]  /*76f0*/  MUFU.TANH R129, R129 ;  /* 0x0000008100817308 */ /* 0x000f640000002400 */
[----:B------:R-:W-:Y:S01]  /*7700*/  HGMMA.64x96x16.F32.BF16 R24, gdesc[UR32].tnspB, R24, gsb0 ;  /* 0x41600000201879f0 */ /* 0x000fe20008001818 */
[----:B------:R-:W-:Y:S02]  /*7710*/  UIADD3 UR32, UR4, 0x600, URZ ;  /* 0x0000060004207890 */ /* 0x000fe4000fffe03f */
[----:B------:R-:W-:-:S03]  /*7720*/  UIADD3 UR34, UR10, 0x100, URZ ;  /* 0x000001000a227890 */ /* 0x000fc6000fffe03f */
[----:B------:R-:W5:Y:S01]  /*7730*/  MUFU.TANH R130, R130 ;  /* 0x0000008200827308 */ /* 0x000f620000002400 */
[----:B------:R-:W-:Y:S01]  /*7740*/  UMOV UR33, 0xc0000010 ;  /* 0xc000001000217882 */ /* 0x000fe20000000000 */
[----:B------:R-:W-:Y:S01]  /*7750*/  UMOV UR35, 0x80000020 ;  /* 0x8000002000237882 */ /* 0x000fe20000000000 */
[----:B0-----:R-:W-:-:S05]  /*7760*/  FMNMX.FTZ R75, R133, R134, !PT ;  /* 0x00000086854b7209 */ /* 0x001fca0007810000 */
[----:B------:R-:W0:Y:S01]  /*7770*/  MUFU.TANH R122, R122 ;  /* 0x0000007a007a7308 */ /* 0x000e220000002400 */
[----:B------:R-:W-:-:S04]  /*7780*/  FADD.FTZ R5, -R75, R5 ;  /* 0x000000054b057221 */ /* 0x000fc80000010100 */
[-C--:B-1----:R-:W-:Y:S01]  /*7790*/  FMUL.FTZ R133, R5, R74.reuse ;  /* 0x0000004a05857220 */ /* 0x082fe20000410000 */
[-C--:B------:R-:W-:Y:S02]  /*77a0*/  FMUL.FTZ R5, R75, R74.reuse ;  /* 0x0000004a4b057220 */ /* 0x080fe40000410000 */
[----:B------:R-:W1:Y:S02]  /*77b0*/  MUFU.TANH R123, R123 ;  /* 0x0000007b007b7308 */ /* 0x000e640000002400 */
[-CC-:B------:R-:W-:Y:S01]  /*77c0*/  FFMA.FTZ R136, R12, R74.reuse, -R5.reuse ;  /* 0x0000004a0c887223 */ /* 0x180fe20000010805 */
[--C-:B------:R-:W-:Y:S01]  /*77d0*/  FFMA.FTZ R12, R23, R74, -R5.reuse ;  /* 0x0000004a170c7223 */ /* 0x100fe20000010805 */
[----:B------:R-:W-:Y:S01]  /*77e0*/  FMNMX.FTZ R23, R9, R6, !PT ;  /* 0x0000000609177209 */ /* 0x000fe20007810000 */
[-CC-:B------:R-:W-:Y:S01]  /*77f0*/  FFMA.FTZ R134, R11, R74.reuse, -R5.reuse ;  /* 0x0000004a0b867223 */ /* 0x180fe20000010805 */
[-CC-:B------:R-:W-:Y:S01]  /*7800*/  FFMA.FTZ R11, R20, R74.reuse, -R5.reuse ;  /* 0x0000004a140b7223 */ /* 0x180fe20000010805 */
[-CC-:B------:R-:W-:Y:S01]  /*7810*/  FFMA.FTZ R135, R8, R74.reuse, -R5.reuse ;  /* 0x0000004a08877223 */ /* 0x180fe20000010805 */
[----:B--2---:R-:W-:Y:S01]  /*7820*/  FMNMX.FTZ R20, R10, R23, !PT ;  /* 0x000000170a147209 */ /* 0x004fe20007810000 */
[-CC-:B------:R-:W-:Y:S01]  /*7830*/  FFMA.FTZ R8, R15, R74.reuse, -R5.reuse ;  /* 0x0000004a0f087223 */ /* 0x180fe20000010805 */
[-CC-:B------:R-:W-:Y:S01]  /*7840*/  FFMA.FTZ R15, R128, R74.reuse, -R5.reuse ;  /* 0x0000004a800f7223 */ /* 0x180fe20000010805 */
[--C-:B------:R-:W-:Y:S01]  /*7850*/  FFMA.FTZ R128, R120, R74, -R5.reuse ;  /* 0x0000004a78807223 */ /* 0x100fe20000010805 */
[----:B---3--:R-:W-:Y:S01]  /*7860*/  FMNMX.FTZ R23, R13, R20, !PT ;  /* 0x000000140d177209 */ /* 0x008fe20007810000 */
[----:B------:R-:W2:Y:S01]  /*7870*/  MUFU.TANH R126, R126 ;  /* 0x0000007e007e7308 */ /* 0x000ea20000002400 */
[-CC-:B------:R-:W-:Y:S01]  /*7880*/  FFMA.FTZ R137, R124, R74.reuse, -R5.reuse ;  /* 0x0000004a7c897223 */ /* 0x180fe20000010805 */
[-CC-:B------:R-:W-:Y:S01]  /*7890*/  FFMA.FTZ R138, R125, R74.reuse, -R5.reuse ;  /* 0x0000004a7d8a7223 */ /* 0x180fe20000010805 */
[----:B----4-:R-:W-:Y:S01]  /*78a0*/  FMNMX.FTZ R120, R14, R23, !PT ;  /* 0x000000170e787209 */ /* 0x010fe20007810000 */
[-CC-:B------:R-:W-:Y:S01]  /*78b0*/  FFMA.FTZ R23, R121, R74.reuse, -R5.reuse ;  /* 0x0000004a79177223 */ /* 0x180fe20000010805 */
[-CC-:B------:R-:W-:Y:S01]  /*78c0*/  FFMA.FTZ R7, R7, R74.reuse, -R5.reuse ;  /* 0x0000004a07077223 */ /* 0x180fe20000010805 */
[--C-:B------:R-:W-:Y:S01]  /*78d0*/  FFMA.FTZ R112, R112, R74, -R5.reuse ;  /* 0x0000004a70707223 */ /* 0x100fe20000010805 */
[----:B-----5:R-:W-:Y:S01]  /*78e0*/  FMNMX.FTZ R121, R21, R120, !PT ;  /* 0x0000007815797209 */ /* 0x020fe20007810000 */
[----:B------:R-:W3:Y:S01]  /*78f0*/  MUFU.TANH R127, R127 ;  /* 0x0000007f007f7308 */ /* 0x000ee20000002400 */
[-CC-:B------:R-:W-:Y:S01]  /*7900*/  FFMA.FTZ R113, R113, R74.reuse, -R5.reuse ;  /* 0x0000004a71717223 */ /* 0x180fe20000010805 */
[-CC-:B------:R-:W-:Y:S01]  /*7910*/  FFMA.FTZ R116, R116, R74.reuse, -R5.reuse ;  /* 0x0000004a74747223 */ /* 0x180fe20000010805 */
[----:B------:R-:W-:Y:S01]  /*7920*/  FMNMX.FTZ R120, R22, R121, !PT ;  /* 0x0000007916787209 */ /* 0x000fe20007810000 */
[-CC-:B------:R-:W-:Y:S01]  /*7930*/  FFMA.FTZ R117, R117, R74.reuse, -R5.reuse ;  /* 0x0000004a75757223 */ /* 0x180fe20000010805 */
[-CC-:B------:R-:W-:Y:S01]  /*7940*/  FFMA.FTZ R104, R104, R74.reuse, -R5.reuse ;  /* 0x0000004a68687223 */ /* 0x180fe20000010805 */
[--C-:B------:R-:W-:Y:S01]  /*7950*/  FFMA.FTZ R105, R105, R74, -R5.reuse ;  /* 0x0000004a69697223 */ /* 0x100fe20000010805 */
[----:B------:R-:W-:Y:S01]  /*7960*/  FMNMX.FTZ R121, R129, R120, !PT ;  /* 0x0000007881797209 */ /* 0x000fe20007810000 */
[----:B------:R-:W4:Y:S01]  /*7970*/  MUFU.TANH R114, R114 ;  /* 0x0000007200727308 */ /* 0x000f220000002400 */
[-CC-:B------:R-:W-:Y:S01]  /*7980*/  FFMA.FTZ R108, R108, R74.reuse, -R5.reuse ;  /* 0x0000004a6c6c7223 */ /* 0x180fe20000010805 */
[-CC-:B------:R-:W-:Y:S01]  /*7990*/  FFMA.FTZ R109, R109, R74.reuse, -R5.reuse ;  /* 0x0000004a6d6d7223 */ /* 0x180fe20000010805 */
[----:B------:R-:W-:Y:S01]  /*79a0*/  FMNMX.FTZ R121, R130, R121, !PT ;  /* 0x0000007982797209 */ /* 0x000fe20007810000 */
[-CC-:B------:R-:W-:Y:S01]  /*79b0*/  FFMA.FTZ R96, R96, R74.reuse, -R5.reuse ;  /* 0x0000004a60607223 */ /* 0x180fe20000010805 */
[-CC-:B------:R-:W-:Y:S01]  /*79c0*/  FFMA.FTZ R97, R97, R74.reuse, -R5.reuse ;  /* 0x0000004a61617223 */ /* 0x180fe20000010805 */
[-CC-:B------:R-:W-:Y:S01]  /*79d0*/  FFMA.FTZ R100, R100, R74.reuse, -R5.reuse ;  /* 0x0000004a64647223 */ /* 0x180fe20000010805 */
[----:B0-----:R-:W-:Y:S01]  /*79e0*/  FMNMX.FTZ R124, R122, R121, !PT ;  /* 0x000000797a7c7209 */ /* 0x001fe20007810000 */
[----:B------:R-:W0:Y:S01]  /*79f0*/  MUFU.TANH R115, R115 ;  /* 0x0000007300737308 */ /* 0x000e220000002400 */
[-CC-:B------:R-:W-:Y:S01]  /*7a00*/  FFMA.FTZ R101, R101, R74.reuse, -R5.reuse ;  /* 0x0000004a65657223 */ /* 0x180fe20000010805 */
[--C-:B------:R-:W-:Y:S01]  /*7a10*/  FFMA.FTZ R88, R88, R74, -R5.reuse ;  /* 0x0000004a58587223 */ /* 0x100fe20000010805 */
[----:B-1----:R-:W-:Y:S01]  /*7a20*/  FMNMX.FTZ R125, R123, R124, !PT ;  /* 0x0000007c7b7d7209 */ /* 0x002fe20007810000 */
[-CC-:B------:R-:W-:Y:S01]  /*7a30*/  FFMA.FTZ R89, R89, R74.reuse, -R5.reuse ;  /* 0x0000004a59597223 */ /* 0x180fe20000010805 */
[-CC-:B------:R-:W-:Y:S01]  /*7a40*/  FFMA.FTZ R92, R92, R74.reuse, -R5.reuse ;  /* 0x0000004a5c5c7223 */ /* 0x180fe20000010805 */
[-CC-:B------:R-:W-:Y:S01]  /*7a50*/  FFMA.FTZ R93, R93, R74.reuse, -R5.reuse ;  /* 0x0000004a5d5d7223 */ /* 0x180fe20000010805 */
[----:B--2---:R-:W-:Y:S01]  /*7a60*/  FMNMX.FTZ R124, R126, R125, !PT ;  /* 0x0000007d7e7c7209 */ /* 0x004fe20007810000 */
[----:B------:R-:W1:Y:S01]  /*7a70*/  MUFU.TANH R118, R118 ;  /* 0x0000007600767308 */ /* 0x000e620000002400 */
[-CC-:B------:R-:W-:Y:S01]  /*7a80*/  FFMA.FTZ R80, R80, R74.reuse, -R5.reuse ;  /* 0x0000004a50507223 */ /* 0x180fe20000010805 */
[--C-:B------:R-:W-:Y:S01]  /*7a90*/  FFMA.FTZ R81, R81, R74, -R5.reuse ;  /* 0x0000004a51517223 */ /* 0x100fe20000010805 */
[----:B---3--:R-:W-:Y:S01]  /*7aa0*/  FMNMX.FTZ R125, R127, R124, !PT ;  /* 0x0000007c7f7d7209 */ /* 0x008fe20007810000 */
[-CC-:B------:R-:W-:Y:S01]  /*7ab0*/  FFMA.FTZ R84, R84, R74.reuse, -R5.reuse ;  /* 0x0000004a54547223 */ /* 0x180fe20000010805 */
[-CC-:B------:R-:W-:Y:S01]  /*7ac0*/  FFMA.FTZ R85, R85, R74.reuse, -R5.reuse ;  /* 0x0000004a55557223 */ /* 0x180fe20000010805 */
[-CC-:B------:R-:W-:Y:S01]  /*7ad0*/  FFMA.FTZ R73, R73, R74.reuse, -R5.reuse ;  /* 0x0000004a49497223 */ /* 0x180fe20000010805 */
[----:B----4-:R-:W-:Y:S01]  /*7ae0*/  FMNMX.FTZ R124, R114, R125, !PT ;  /* 0x0000007d727c7209 */ /* 0x010fe20007810000 */
[----:B------:R-:W2:Y:S01]  /*7af0*/  MUFU.TANH R119, R119 ;  /* 0x0000007700777308 */ /* 0x000ea20000002400 */
[-CC-:B------:R-:W-:Y:S01]  /*7b00*/  FFMA.FTZ R76, R76, R74.reuse, -R5.reuse ;  /* 0x0000004a4c4c7223 */ /* 0x180fe20000010805 */
[----:B------:R-:W-:Y:S01]  /*7b10*/  FFMA.FTZ R77, R77, R74, -R5 ;  /* 0x0000004a4d4d7223 */ /* 0x000fe20000010805 */
[----:B0-----:R-:W-:-:S05]  /*7b20*/  FMNMX.FTZ R125, R115, R124, !PT ;  /* 0x0000007c737d7209 */ /* 0x001fca0007810000 */
[----:B------:R-:W0:Y:S01]  /*7b30*/  MUFU.TANH R106, R106 ;  /* 0x0000006a006a7308 */ /* 0x000e220000002400 */
[----:B-1----:R-:W-:-:S07]  /*7b40*/  FMNMX.FTZ R124, R118, R125, !PT ;  /* 0x0000007d767c7209 */ /* 0x002fce0007810000 */
[----:B------:R-:W1:Y:S01]  /*7b50*/  MUFU.TANH R107, R107 ;  /* 0x0000006b006b7308 */ /* 0x000e620000002400 */
[----:B--2---:R-:W-:-:S07]  /*7b60*/  FMNMX.FTZ R125, R119, R124, !PT ;  /* 0x0000007c777d7209 */ /* 0x004fce0007810000 */
[----:B------:R-:W2:Y:S01]  /*7b70*/  MUFU.TANH R110, R110 ;  /* 0x0000006e006e7308 */ /* 0x000ea20000002400 */
[----:B------:R-:W-:Y:S02]  /*7b80*/  WARPGROUP.DEPBAR.LE gsb0, 0x0 ;  /* 0x00008000000079c5 */ /* 0x000fe40000010000 */
[----:B------:R-:W-:Y:S01]  /*7b90*/  WARPGROUP.ARRIVE ;  /* 0x00000000000079c5 */ /* 0x000fe20000000000 */
[----:B0-----:R-:W-:-:S04]  /*7ba0*/  FMNMX.FTZ R124, R106, R125, !PT ;  /* 0x0000007d6a7c7209 */ /* 0x001fc80007810000 */
[----:B------:R-:W0:Y:S01]  /*7bb0*/  MUFU.TANH R111, R111 ;  /* 0x0000006f006f7308 */ /* 0x000e220000002400 */
[----:B------:R-:W-:Y:S01]  /*7bc0*/  HGMMA.64x96x16.F32.BF16 R24, gdesc[UR32].tnspB, R24, gsb0 ;  /* 0x41600000201879f0 */ /* 0x000fe20008001818 */
[----:B------:R-:W-:Y:S01]  /*7bd0*/  UIADD3 UR32, UR4, 0x780, URZ ;  /* 0x0000078004207890 */ /* 0x000fe2000fffe03f */
[----:B-1----:R-:W-:Y:S01]  /*7be0*/  FMNMX.FTZ R125, R107, R124, !PT ;  /* 0x0000007c6b7d7209 */ /* 0x002fe20007810000 */
[----:B------:R-:W-:Y:S01]  /*7bf0*/  UIADD3 UR34, UR10, 0x140, URZ ;  /* 0x000001400a227890 */ /* 0x000fe2000fffe03f */
[----:B------:R-:W-:Y:S01]  /*7c00*/  UMOV UR33, 0xc0000010 ;  /* 0xc000001000217882 */ /* 0x000fe20000000000 */
[----:B------:R-:W-:Y:S02]  /*7c10*/  UMOV UR35, 0x80000020 ;  /* 0x8000002000237882 */ /* 0x000fe40000000000 */
        /* <DEDUP_REMOVED lines=24> */
[----:B------:R-:W-:Y:S02]  /*7da0*/  WARPGROUP.DEPBAR.LE gsb0, 0x0 ;  /* 0x00008000000079c5 */ /* 0x000fe40000010000 */
[----:B------:R-:W-:-:S04]  /*7db0*/  WARPGROUP.ARRIVE ;  /* 0x00000000000079c5 */ /* 0x000fc80000000000 */
[----:B------:R-:W1:Y:S01]  /*7dc0*/  MUFU.TANH R131, R131 ;  /* 0x0000008300837308 */ /* 0x000e620000002400 */
[----:B--2---:R-:W-:Y:S01]  /*7dd0*/  FMNMX.FTZ R124, R86, R125, !PT ;  /* 0x0000007d567c7209 */ /* 0x004fe20007810000 */
[----:B------:R-:W-:Y:S01]  /*7de0*/  HGMMA.64x96x16.F32.BF16 R24, gdesc[UR32].tnspB, R24, gsb0 ;  /* 0x41600000201879f0 */ /* 0x000fe20008001818 */
[----:B------:R-:W-:Y:S02]  /*7df0*/  UIADD3 UR32, UR4, 0x900, URZ ;  /* 0x0000090004207890 */ /* 0x000fe4000fffe03f */
[----:B0-----:R-:W-:Y:S01]  /*7e00*/  FMNMX.FTZ R124, R87, R124, !PT ;  /* 0x0000007c577c7209 */ /* 0x001fe20007810000 */
[----:B------:R-:W-:Y:S02]  /*7e10*/  UIADD3 UR34, UR10, 0x180, URZ ;  /* 0x000001800a227890 */ /* 0x000fe4000fffe03f */
[----:B------:R-:W0:Y:S01]  /*7e20*/  MUFU.TANH R132, R132 ;  /* 0x0000008400847308 */ /* 0x000e220000002400 */
[----:B------:R-:W-:Y:S01]  /*7e30*/  UMOV UR33, 0xc0000010 ;  /* 0xc000001000217882 */ /* 0x000fe20000000000 */
[----:B------:R-:W-:-:S06]  /*7e40*/  UMOV UR35, 0x80000020 ;  /* 0x8000002000237882 */ /* 0x000fcc0000000000 */
[----:B------:R-:W2:Y:S01]  /*7e50*/  MUFU.TANH R78, R78 ;  /* 0x0000004e004e7308 */ /* 0x000ea20000002400 */
[----:B-1----:R-:W-:-:S07]  /*7e60*/  FMNMX.FTZ R125, R131, R124, !PT ;  /* 0x0000007c837d7209 */ /* 0x002fce0007810000 */
[----:B------:R-:W1:Y:S01]  /*7e70*/  MUFU.TANH R79, R79 ;  /* 0x0000004f004f7308 */ /* 0x000e620000002400 */
[----:B0-----:R-:W-:-:S07]  /*7e80*/  FMNMX.FTZ R125, R132, R125, !PT ;  /* 0x0000007d847d7209 */ /* 0x001fce0007810000 */
[----:B------:R-:W-:Y:S01]  /*7e90*/  MUFU.EX2 R20, R128 ;  /* 0x0000008000147308 */ /* 0x000fe20000000800 */
[----:B--2---:R-:W-:-:S07]  /*7ea0*/  FMNMX.FTZ R124, R78, R125, !PT ;  /* 0x0000007d4e7c7209 */ /* 0x004fce0007810000 */
[----:B------:R-:W-:Y:S01]  /*7eb0*/  MUFU.EX2 R120, R137 ;  /* 0x0000008900787308 */ /* 0x000fe20000000800 */
[----:B-1----:R-:W-:-:S05]  /*7ec0*/  FMNMX.FTZ R124, R79, R124, !PT ;  /* 0x0000007c4f7c7209 */ /* 0x002fca0007810000 */
[----:B------:R-:W0:Y:S02]  /*7ed0*/  SHFL.BFLY PT, R125, R124, 0x2, 0x1f ;  /* 0x0c401f007c7d7f89 */ /* 0x000e2400000e0000 */
[----:B------:R-:W-:Y:S08]  /*7ee0*/  MUFU.EX2 R133, R133 ;  /* 0x0000008500857308 */ /* 0x000ff00000000800 */
[----:B------:R-:W1:Y:S08]  /*7ef0*/  MUFU.EX2 R7, R7 ;  /* 0x0000000700077308 */ /* 0x000e700000000800 */
[----:B------:R-:W2:Y:S01]  /*7f00*/  MUFU.EX2 R135, R135 ;  /* 0x0000008700877308 */ /* 0x000ea20000000800 */
[----:B0-----:R-:W-:Y:S01]  /*7f10*/  FMNMX.FTZ R125, R124, R125, !PT ;  /* 0x0000007d7c7d7209 */ /* 0x001fe20007810000 */
[----:B------:R-:W-:-:S06]  /*7f20*/  FFMA.FTZ R124, R72, R74, -R5 ;  /* 0x0000004a487c7223 */ /* 0x000fcc0000010805 */
[----:B------:R-:W0:Y:S01]  /*7f30*/  MUFU.EX2 R134, R134 ;  /* 0x0000008600867308 */ /* 0x000e220000000800 */
[----:B-1----:R-:W-:Y:S01]  /*7f40*/  FFMA.FTZ R4, R133, R4, R7 ;  /* 0x0000000485047223 */ /* 0x002fe20000010007 */
[----:B------:R-:W1:Y:S06]  /*7f50*/  SHFL.BFLY PT, R128, R125, 0x1, 0x1f ;  /* 0x0c201f007d807f89 */ /* 0x000e6c00000e0000 */
[----:B------:R3:W-:Y:S08]  /*7f60*/  MUFU.EX2 R121, R138 ;  /* 0x0000008a00797308 */ /* 0x0007f00000000800 */
[----:B------:R-:W-:Y:S08]  /*7f70*/  MUFU.EX2 R136, R136 ;  /* 0x0000008800887308 */ /* 0x000ff00000000800 */
[----:B------:R-:W-:Y:S01]  /*7f80*/  MUFU.EX2 R8, R8 ;  /* 0x0000000800087308 */ /* 0x000fe20000000800 */
[----:B-1----:R-:W-:-:S05]  /*7f90*/  FMNMX.FTZ R72, R125, R128, !PT ;  /* 0x000000807d487209 */ /* 0x002fca0007810000 */
[CC--:B------:R-:W-:Y:S01]  /*7fa0*/  FMUL.FTZ R137, R72.reuse, R74.reuse ;  /* 0x0000004a48897220 */ /* 0x0c0fe20000410000 */
[----:B------:R-:W-:Y:S01]  /*7fb0*/  FADD.FTZ R5, -R72, R6 ;  /* 0x0000000648057221 */ /* 0x000fe20000010100 */
[----:B------:R-:W-:Y:S02]  /*7fc0*/  WARPGROUP.DEPBAR.LE gsb0, 0x0 ;  /* 0x00008000000079c5 */ /* 0x000fe40000010000 */
[----:B------:R-:W-:Y:S01]  /*7fd0*/  WARPGROUP.ARRIVE ;  /* 0x00000000000079c5 */ /* 0x000fe20000000000 */
[-CC-:B------:R-:W-:Y:S01]  /*7fe0*/  FFMA.FTZ R128, R13, R74.reuse, -R137.reuse ;  /* 0x0000004a0d807223 */ /* 0x180fe20000010889 */
[----:B------:R-:W-:Y:S02]  /*7ff0*/  IMAD.U32 R13, RZ, RZ, UR36 ;  /* 0x00000024ff0d7e24 */ /* 0x000fe4000f8e00ff */
[-C--:B------:R-:W-:Y:S01]  /*8000*/  FMUL.FTZ R125, R5, R74.reuse ;  /* 0x0000004a057d7220 */ /* 0x080fe20000410000 */
[-CC-:B------:R-:W-:Y:S01]  /*8010*/  FFMA.FTZ R5, R9, R74.reuse, -R137.reuse ;  /* 0x0000004a09057223 */ /* 0x180fe20000010889 */
[-CC-:B------:R-:W-:Y:S01]  /*8020*/  FFMA.FTZ R9, R10, R74.reuse, -R137.reuse ;  /* 0x0000004a0a097223 */ /* 0x180fe20000010889 */
[----:B------:R-:W-:Y:S01]  /*8030*/  HGMMA.64x96x16.F32.BF16 R24, gdesc[UR32].tnspB, R24, gsb0 ;  /* 0x41600000201879f0 */ /* 0x000fe20008001818 */
[----:B------:R-:W-:Y:S01]  /*8040*/  UIADD3 UR32, UR4, 0xa80, URZ ;  /* 0x00000a8004207890 */ /* 0x000fe2000fffe03f */
[----:B------:R-:W-:Y:S01]  /*8050*/  @!P1 LEA R13, R13, UR37, 0x3 ;  /* 0x000000250d0d9c11 */ /* 0x000fe2000f8e18ff */
[----:B------:R-:W-:Y:S01]  /*8060*/  UIADD3 UR34, UR10, 0x1c0, URZ ;  /* 0x000001c00a227890 */ /* 0x000fe2000fffe03f */
[----:B------:R-:W-:Y:S01]  /*8070*/  VIADD R6, R140, 0x9 ;  /* 0x000000098c067836 */ /* 0x000fe20000000000 */
[----:B------:R-:W-:Y:S01]  /*8080*/  UMOV UR33, 0xc0000010 ;  /* 0xc000001000217882 */ /* 0x000fe20000000000 */
[----:B------:R-:W-:Y:S01]  /*8090*/  UMOV UR35, 0x80000020 ;  /* 0x8000002000237882 */ /* 0x000fe20000000000 */
[----:B------:R-:W-:Y:S01]  /*80a0*/  MUFU.EX2 R125, R125 ;  /* 0x0000007d007d7308 */ /* 0x000fe20000000800 */
[----:B------:R-:W-:Y:S01]  /*80b0*/  @!P1 VIADD R13, R13, 0x31c40 ;  /* 0x00031c400d0d9836 */ /* 0x000fe20000000000 */
[----:B------:R-:W-:Y:S01]  /*80c0*/  SEL R6, R6, 0x9, !P2 ;  /* 0x0000000906067807 */ /* 0x000fe20005000000 */
[-CC-:B---3--:R-:W-:Y:S01]  /*80d0*/  FFMA.FTZ R138, R14, R74.reuse, -R137.reuse ;  /* 0x0000004a0e8a7223 */ /* 0x188fe20000010889 */
[-CC-:B------:R-:W-:Y:S01]  /*80e0*/  FFMA.FTZ R14, R114, R74.reuse, -R137.reuse ;  /* 0x0000004a720e7223 */ /* 0x180fe20000010889 */
[-C--:B------:R-:W-:Y:S01]  /*80f0*/  FFMA.FTZ R114, R115, R74.reuse, -R137 ;  /* 0x0000004a73727223 */ /* 0x080fe20000010889 */
[----:B------:R-:W-:Y:S01]  /*8100*/  @!P1 PRMT R13, RZ, 0x654, R13 ;  /* 0x00000654ff0d9816 */ /* 0x000fe2000000000d */
[-CC-:B------:R-:W-:Y:S01]  /*8110*/  FFMA.FTZ R115, R118, R74.reuse, -R137.reuse ;  /* 0x0000004a76737223 */ /* 0x180fe20000010889 */
[----:B------:R-:W1:Y:S01]  /*8120*/  MUFU.EX2 R5, R5 ;  /* 0x0000000500057308 */ /* 0x000e620000000800 */
[-CC-:B------:R-:W-:Y:S01]  /*8130*/  FFMA.FTZ R10, R21, R74.reuse, -R137.reuse ;  /* 0x0000004a150a7223 */ /* 0x180fe20000010889 */
[-CC-:B------:R-:W-:Y:S01]  /*8140*/  FFMA.FTZ R118, R119, R74.reuse, -R137.reuse ;  /* 0x0000004a77767223 */ /* 0x180fe20000010889 */
[----:B--2---:R-:W-:Y:S01]  /*8150*/  FADD.FTZ R119, R135, R4 ;  /* 0x0000000487777221 */ /* 0x004fe20000010000 */
[-CC-:B------:R-:W-:Y:S01]  /*8160*/  FFMA.FTZ R139, R22, R74.reuse, -R137.reuse ;  /* 0x0000004a168b7223 */ /* 0x180fe20000010889 */
[-CC-:B------:R-:W-:Y:S01]  /*8170*/  FFMA.FTZ R22, R129, R74.reuse, -R137.reuse ;  /* 0x0000004a81167223 */ /* 0x180fe20000010889 */
[----:B------:R-:W-:Y:S01]  /*8180*/  F2FP.BF16.F32.PACK_AB R4, R135, R7 ;  /* 0x000000078704723e */ /* 0x000fe200000010ff */
        /* <DEDUP_REMOVED lines=14> */
[----:B------:R-:W-:Y:S01]  /*8270*/  FFMA.FTZ R78, R78, R74, -R137 ;  /* 0x0000004a4e4e7223 */ /* 0x000fe20000010889 */
[C---:B------:R-:W-:Y:S01]  /*8280*/  ISETP.GT.AND P2, PT, R0.reuse, RZ, PT ;  /* 0x000000ff0000720c */ /* 0x040fe20003f44270 */
[----:B------:R-:W-:Y:S01]  /*8290*/  VIADD R0, R0, 0xffffffff ;  /* 0xffffffff00007836 */ /* 0x000fe20000000000 */
[----:B------:R-:W-:Y:S08]  /*82a0*/  MUFU.EX2 R138, R138 ;  /* 0x0000008a008a7308 */ /* 0x000ff00000000800 */
[----:B------:R-:W-:Y:S08]  /*82b0*/  MUFU.EX2 R10, R10 ;  /* 0x0000000a000a7308 */ /* 0x000ff00000000800 */
[----:B------:R-:W4:Y:S08]  /*82c0*/  MUFU.EX2 R11, R11 ;  /* 0x0000000b000b7308 */ /* 0x000f300000000800 */
[----:B------:R-:W5:Y:S08]  /*82d0*/  MUFU.EX2 R139, R139 ;  /* 0x0000008b008b7308 */ /* 0x000f700000000800 */
[----:B------:R-:W5:Y:S08]  /*82e0*/  MUFU.EX2 R12, R12 ;  /* 0x0000000c000c7308 */ /* 0x000f700000000800 */
[----:B------:R-:W5:Y:S08]  /*82f0*/  MUFU.EX2 R22, R22 ;  /* 0x0000001600167308 */ /* 0x000f700000000800 */
[----:B------:R-:W5:Y:S08]  /*8300*/  MUFU.EX2 R15, R15 ;  /* 0x0000000f000f7308 */ /* 0x000f700000000800 */
[----:B------:R-:W5:Y:S01]  /*8310*/  MUFU.EX2 R129, R129 ;  /* 0x0000008100817308 */ /* 0x000f620000000800 */
[----:B------:R-:W-:-:S02]  /*8320*/  WARPGROUP.DEPBAR.LE gsb0, 0x0 ;  /* 0x00008000000079c5 */ /* 0x000fc40000010000 */
[----:B------:R-:W-:-:S05]  /*8330*/  WARPGROUP.ARRIVE ;  /* 0x00000000000079c5 */ /* 0x000fca0000000000 */
[----:B------:R-:W-:Y:S01]  /*8340*/  MUFU.EX2 R21, R21 ;  /* 0x0000001500157308 */ /* 0x000fe20000000800 */
[----:B------:R-:W-:Y:S01]  /*8350*/  HGMMA.64x96x16.F32.BF16 R24, gdesc[UR32].tnspB, R24, gsb0 ;  /* 0x41600000201879f0 */ /* 0x000fe20008001818 */
[----:B------:R-:W-:Y:S02]  /*8360*/  UIADD3 UR32, UR4, 0xc00, URZ ;  /* 0x00000c0004207890 */ /* 0x000fe4000fffe03f */
[----:B------:R-:W-:-:S04]  /*8370*/  UIADD3 UR34, UR10, 0x200, URZ ;  /* 0x000002000a227890 */ /* 0x000fc8000fffe03f */
[----:B------:R-:W5:Y:S01]  /*8380*/  MUFU.EX2 R23, R23 ;  /* 0x0000001700177308 */ /* 0x000f620000000800 */
[----:B------:R-:W-:Y:S01]  /*8390*/  UMOV UR33, 0xc0000010 ;  /* 0xc000001000217882 */ /* 0x000fe20000000000 */
[----:B------:R-:W-:-:S06]  /*83a0*/  UMOV UR35, 0x80000020 ;  /* 0x8000002000237882 */ /* 0x000fcc0000000000 */
        /* <DEDUP_REMOVED lines=9> */
[----:B------:R-:W5:Y:S08]  /*8440*/  MUFU.EX2 R117, R117 ;  /* 0x0000007500757308 */ /* 0x000f700000000800 */
[----:B------:R-:W5:Y:S08]  /*8450*/  MUFU.EX2 R118, R118 ;  /* 0x0000007600767308 */ /* 0x000f700000000800 */
[----:B------:R-:W5:Y:S01]  /*8460*/  MUFU.EX2 R104, R104 ;  /* 0x0000006800687308 */ /* 0x000f620000000800 */
[----:B------:R-:W-:-:S02]  /*8470*/  WARPGROUP.DEPBAR.LE gsb0, 0x0 ;  /* 0x00008000000079c5 */ /* 0x000fc40000010000 */
[----:B------:R-:W-:-:S05]  /*8480*/  WARPGROUP.ARRIVE ;  /* 0x00000000000079c5 */ /* 0x000fca0000000000 */
[----:B------:R-:W-:Y:S01]  /*8490*/  MUFU.EX2 R105, R105 ;  /* 0x0000006900697308 */ /* 0x000fe20000000800 */
[----:B------:R-:W-:Y:S07]  /*84a0*/  HGMMA.64x96x16.F32.BF16 R24, gdesc[UR32].tnspB, R24, gsb0 ;  /* 0x41600000201879f0 */ /* 0x000fee0008001818 */
        /* <DEDUP_REMOVED lines=16> */
[----:B0-----:R-:W-:Y:S01]  /*85b0*/  IMAD.U32 R6, RZ, RZ, UR6 ;  /* 0x00000006ff067e24 */ /* 0x001fe2000f8e00ff */
[----:B------:R-:W-:Y:S01]  /*85c0*/  UMOV UR6, UR36 ;  /* 0x0000002400067c82 */ /* 0x000fe20008000000 */
[-C--:B------:R-:W-:Y:S01]  /*85d0*/  FMUL.FTZ R24, R24, R133.reuse ;  /* 0x0000008518187220 */ /* 0x080fe20000410000 */
[-C--:B------:R-:W-:Y:S01]  /*85e0*/  FMUL.FTZ R25, R25, R133.reuse ;  /* 0x0000008519197220 */ /* 0x080fe20000410000 */
[----:B------:R-:W-:Y:S01]  /*85f0*/  FMUL.FTZ R28, R28, R133 ;  /* 0x000000851c1c7220 */ /* 0x000fe20000410000 */
[----:B------:R-:W-:Y:S01]  /*8600*/  @!P1 LEA R6, R6, UR37, 0x3 ;  /* 0x0000002506069c11 */ /* 0x000fe2000f8e18ff */
[-CC-:B-1----:R-:W-:Y:S01]  /*8610*/  FFMA.FTZ R13, R106, R74.reuse, -R137.reuse ;  /* 0x0000004a6a0d7223 */ /* 0x182fe20000010889 */
[-CC-:B------:R-:W-:Y:S01]  /*8620*/  FFMA.FTZ R106, R107, R74.reuse, -R137.reuse ;  /* 0x0000004a6b6a7223 */ /* 0x180fe20000010889 */
[-CC-:B------:R-:W-:Y:S01]  /*8630*/  FFMA.FTZ R107, R110, R74.reuse, -R137.reuse ;  /* 0x0000004a6e6b7223 */ /* 0x180fe20000010889 */
[-C--:B------:R-:W-:Y:S01]  /*8640*/  FFMA.FTZ R110, R111, R74.reuse, -R137 ;  /* 0x0000004a6f6e7223 */ /* 0x080fe20000010889 */
[----:B------:R-:W-:Y:S01]  /*8650*/  FADD.FTZ R111, R134, R119 ;  /* 0x00000077866f7221 */ /* 0x000fe20000010000 */
[-C--:B------:R-:W-:Y:S01]  /*8660*/  FFMA.FTZ R119, R98, R74.reuse, -R137 ;  /* 0x0000004a62777223 */ /* 0x080fe20000010889 */
[----:B------:R-:W-:Y:S01]  /*8670*/  FFMA.FTZ R98, R125, R3, R5 ;  /* 0x000000037d627223 */ /* 0x000fe20000010005 */
[C---:B--2---:R-:W-:Y:S01]  /*8680*/  F2FP.BF16.F32.PACK_AB R5, R9.reuse, R5 ;  /* 0x000000050905723e */ /* 0x044fe200000010ff */
[----:B------:R-:W-:Y:S01]  /*8690*/  FADD.FTZ R111, R136, R111 ;  /* 0x0000006f886f7221 */ /* 0x000fe20000010000 */
[----:B------:R5:W-:Y:S01]  /*86a0*/  MUFU.EX2 R3, R119 ;  /* 0x0000007700037308 */ /* 0x000be20000000800 */
[----:B------:R-:W-:Y:S01]  /*86b0*/  FADD.FTZ R7, R9, R98 ;  /* 0x0000006209077221 */ /* 0x000fe20000010000 */
[-C--:B------:R-:W-:Y:S01]  /*86c0*/  FFMA.FTZ R98, R99, R74.reuse, -R137 ;  /* 0x0000004a63627223 */ /* 0x080fe20000010889 */
[----:B------:R-:W-:Y:S01]  /*86d0*/  FADD.FTZ R90, R8, R111 ;  /* 0x0000006f085a7221 */ /* 0x000fe20000010000 */
[-C--:B------:R-:W-:Y:S01]  /*86e0*/  FFMA.FTZ R99, R102, R74.reuse, -R137 ;  /* 0x0000004a66637223 */ /* 0x080fe20000010889 */
[----:B---3--:R-:W-:Y:S01]  /*86f0*/  FADD.FTZ R7, R128, R7 ;  /* 0x0000000780077221 */ /* 0x008fe20000010000 */
[-CC-:B------:R-:W-:Y:S01]  /*8700*/  FFMA.FTZ R9, R91, R74.reuse, -R137.reuse ;  /* 0x0000004a5b097223 */ /* 0x180fe20000010889 */
[----:B----4-:R-:W-:Y:S01]  /*8710*/  FADD.FTZ R111, R11, R90 ;  /* 0x0000005a0b6f7221 */ /* 0x010fe20000010000 */
[----:B------:R-:W-:Y:S01]  /*8720*/  FFMA.FTZ R102, R95, R74, -R137 ;  /* 0x0000004a5f667223 */ /* 0x000fe20000010889 */
[C---:B------:R-:W-:Y:S01]  /*8730*/  FADD.FTZ R135, R138.reuse, R7 ;  /* 0x000000078a877221 */ /* 0x040fe20000010000 */
[----:B------:R-:W-:Y:S01]  /*8740*/  F2FP.BF16.F32.PACK_AB R7, R138, R128 ;  /* 0x000000808a07723e */ /* 0x000fe200000010ff */
[-CC-:B------:R-:W-:Y:S01]  /*8750*/  FFMA.FTZ R91, R94, R74.reuse, -R137.reuse ;  /* 0x0000004a5e5b7223 */ /* 0x180fe20000010889 */
[-C--:B------:R-:W-:Y:S01]  /*8760*/  FFMA.FTZ R95, R82, R74.reuse, -R137 ;  /* 0x0000004a525f7223 */ /* 0x080fe20000010889 */
[----:B------:R-:W-:Y:S01]  /*8770*/  FADD.FTZ R128, R10, R135 ;  /* 0x000000870a807221 */ /* 0x000fe20000010000 */
[----:B------:R-:W-:Y:S01]  /*8780*/  FFMA.FTZ R94, R83, R74, -R137 ;  /* 0x0000004a535e7223 */ /* 0x000fe20000010889 */
[----:B------:R-:W-:Y:S01]  /*8790*/  @!P1 VIADD R6, R6, 0x31c60 ;  /* 0x00031c6006069836 */ /* 0x000fe20000000000 */
[----:B------:R-:W0:Y:S01]  /*87a0*/  MUFU.EX2 R13, R13 ;  /* 0x0000000d000d7308 */ /* 0x000e220000000800 */
[----:B-----5:R-:W-:Y:S01]  /*87b0*/  FADD.FTZ R119, R139, R128 ;  /* 0x000000808b777221 */ /* 0x020fe20000010000 */
[----:B------:R-:W-:Y:S01]  /*87c0*/  FADD.FTZ R128, R12, R111 ;  /* 0x0000006f0c807221 */ /* 0x000fe20000010000 */
[----:B------:R-:W-:Y:S01]  /*87d0*/  F2FP.BF16.F32.PACK_AB R8, R11, R8 ;  /* 0x000000080b08723e */ /* 0x000fe200000010ff */
[----:B------:R-:W-:Y:S01]  /*87e0*/  FMUL.FTZ R29, R29, R133 ;  /* 0x000000851d1d7220 */ /* 0x000fe20000410000 */
[----:B------:R-:W-:Y:S01]  /*87f0*/  FADD.FTZ R82, R22, R119 ;  /* 0x0000007716527221 */ /* 0x000fe20000010000 */
[----:B------:R-:W-:Y:S01]  /*8800*/  FADD.FTZ R83, R15, R128 ;  /* 0x000000800f537221 */ /* 0x000fe20000010000 */
[----:B------:R-:W-:Y:S01]  /*8810*/  @!P1 PRMT R6, RZ, 0x654, R6 ;  /* 0x00000654ff069816 */ /* 0x000fe20000000006 */
[----:B------:R-:W1:Y:S01]  /*8820*/  MUFU.EX2 R106, R106 ;  /* 0x0000006a006a7308 */ /* 0x000e620000000800 */
[----:B------:R-:W-:Y:S01]  /*8830*/  FADD.FTZ R128, R129, R82 ;  /* 0x0000005281807221 */ /* 0x000fe20000010000 */
[----:B------:R-:W-:Y:S01]  /*8840*/  FADD.FTZ R130, R20, R83 ;  /* 0x0000005314827221 */ /* 0x000fe20000010000 */
[----:B------:R2:W-:Y:S01]  /*8850*/  @!P1 SYNCS.ARRIVE.TRANS64.RED.A1T0 RZ, [R6+URZ], RZ ;  /* 0x000000ff06ff99a7 */ /* 0x0005e2000810043f */
[----:B------:R-:W-:Y:S01]  /*8860*/  F2FP.BF16.F32.PACK_AB R20, R23, R20 ;  /* 0x000000141714723e */ /* 0x000fe200000010ff */
[----:B------:R-:W-:Y:S01]  /*8870*/  FADD.FTZ R128, R21, R128 ;  /* 0x0000008015807221 */ /* 0x000fe20000010000 */
[----:B------:R-:W-:Y:S01]  /*8880*/  FADD.FTZ R111, R23, R130 ;  /* 0x00000082176f7221 */ /* 0x000fe20000010000 */
[C---:B------:R-:W-:Y:S01]  /*8890*/  F2FP.BF16.F32.PACK_AB R21, R123.reuse, R21 ;  /* 0x000000157b15723e */ /* 0x040fe200000010ff */
[----:B------:R3:W-:Y:S01]  /*88a0*/  MUFU.EX2 R82, R103 ;  /* 0x0000006700527308 */ /* 0x0007e20000000800 */
[----:B------:R-:W-:Y:S01]  /*88b0*/  FADD.FTZ R119, R123, R128 ;  /* 0x000000807b777221 */ /* 0x000fe20000010000 */
[----:B------:R-:W-:Y:S01]  /*88c0*/  FADD.FTZ R128, R120, R111 ;  /* 0x0000006f78807221 */ /* 0x000fe20000010000 */
[----:B--2---:R-:W-:Y:S01]  /*88d0*/  F2FP.BF16.F32.PACK_AB R6, R136, R134 ;  /* 0x000000868806723e */ /* 0x004fe200000010ff */
[-C--:B------:R-:W-:Y:S01]  /*88e0*/  FMUL.FTZ R32, R32, R133.reuse ;  /* 0x0000008520207220 */ /* 0x080fe20000410000 */
[----:B------:R-:W-:Y:S01]  /*88f0*/  FADD.FTZ R119, R122, R119 ;  /* 0x000000777a777221 */ /* 0x000fe20000010000 */
[C---:B------:R-:W-:Y:S01]  /*8900*/  F2FP.BF16.F32.PACK_AB R23, R126.reuse, R122 ;  /* 0x0000007a7e17723e */ /* 0x040fe200000010ff */
[-C--:B------:R-:W-:Y:S01]  /*8910*/  FMUL.FTZ R33, R33, R133.reuse ;  /* 0x0000008521217220 */ /* 0x080fe20000410000 */
[----:B------:R2:W-:Y:S01]  /*8920*/  MUFU.EX2 R83, R9 ;  /* 0x0000000900537308 */ /* 0x0005e20000000800 */
[----:B---3--:R-:W-:Y:S01]  /*8930*/  FADD.FTZ R103, R121, R128 ;  /* 0x0000008079677221 */ /* 0x008fe20000010000 */
[----:B------:R-:W-:Y:S01]  /*8940*/  FADD.FTZ R119, R126, R119 ;  /* 0x000000777e777221 */ /* 0x000fe20000010000 */
[----:B------:R3:W-:Y:S01]  /*8950*/  STSM.16.M88.4 [R2+0x24300], R4 ;  /* 0x0243000402007844 */ /* 0x0007e20000000200 */
[-C--:B------:R-:W-:Y:S01]  /*8960*/  FMUL.FTZ R36, R36, R133.reuse ;  /* 0x0000008524247220 */ /* 0x080fe20000410000 */
[----:B------:R-:W-:Y:S01]  /*8970*/  FADD.FTZ R128, R112, R103 ;  /* 0x0000006770807221 */ /* 0x000fe20000010000 */
[----:B------:R-:W-:Y:S01]  /*8980*/  FADD.FTZ R119, R14, R119 ;  /* 0x000000770e777221 */ /* 0x000fe20000010000 */
[C---:B------:R-:W-:Y:S01]  /*8990*/  F2FP.BF16.F32.PACK_AB R112, R113.reuse, R112 ;  /* 0x000000707170723e */ /* 0x040fe200000010ff */
[----:B------:R-:W4:Y:S01]  /*89a0*/  MUFU.EX2 R107, R107 ;  /* 0x0000006b006b7308 */ /* 0x000f220000000800 */
[----:B------:R-:W-:Y:S01]  /*89b0*/  FADD.FTZ R11, R113, R128 ;  /* 0x00000080710b7221 */ /* 0x000fe20000010000 */
[----:B--2---:R-:W-:Y:S01]  /*89c0*/  F2FP.BF16.F32.PACK_AB R9, R139, R10 ;  /* 0x0000000a8b09723e */ /* 0x004fe200000010ff */
[-C--:B------:R-:W-:Y:S01]  /*89d0*/  FMUL.FTZ R37, R37, R133.reuse ;  /* 0x0000008525257220 */ /* 0x080fe20000410000 */
[----:B------:R-:W-:Y:S01]  /*89e0*/  F2FP.BF16.F32.PACK_AB R10, R15, R12 ;  /* 0x0000000c0f0a723e */ /* 0x000fe200000010ff */
[C---:B------:R-:W-:Y:S01]  /*89f0*/  FADD.FTZ R12, R114.reuse, R119 ;  /* 0x00000077720c7221 */ /* 0x040fe20000010000 */
[----:B------:R-:W-:Y:S01]  /*8a00*/  F2FP.BF16.F32.PACK_AB R113, R114, R14 ;  /* 0x0000000e7271723e */ /* 0x000fe200000010ff */
[-C--:B------:R-:W-:Y:S01]  /*8a10*/  FMUL.FTZ R40, R40, R133.reuse ;  /* 0x0000008528287220 */ /* 0x080fe20000410000 */
[----:B------:R-:W2:Y:S01]  /*8a20*/  MUFU.EX2 R110, R110 ;  /* 0x0000006e006e7308 */ /* 0x000ea20000000800 */
[----:B------:R-:W-:Y:S01]  /*8a30*/  F2FP.BF16.F32.PACK_AB R114, R117, R116 ;  /* 0x000000747572723e */ /* 0x000fe200000010ff */
[-C--:B------:R-:W-:Y:S01]  /*8a40*/  FMUL.FTZ R41, R41, R133.reuse ;  /* 0x0000008529297220 */ /* 0x080fe20000410000 */
[----:B---3--:R-:W-:Y:S01]  /*8a50*/  FADD.FTZ R6, R116, R11 ;  /* 0x0000000b74067221 */ /* 0x008fe20000010000 */
[----:B------:R-:W-:Y:S01]  /*8a60*/  FADD.FTZ R5, R115, R12 ;  /* 0x0000000c73057221 */ /* 0x000fe20000010000 */
[----:B------:R-:W-:Y:S01]  /*8a70*/  F2FP.BF16.F32.PACK_AB R11, R129, R22 ;  /* 0x00000016810b723e */ /* 0x000fe200000010ff */
[-C--:B------:R-:W-:Y:S01]  /*8a80*/  FMUL.FTZ R44, R44, R133.reuse ;  /* 0x000000852c2c7220 */ /* 0x080fe20000410000 */
[----:B------:R-:W-:Y:S01]  /*8a90*/  FADD.FTZ R7, R117, R6 ;  /* 0x0000000675077221 */ /* 0x000fe20000010000 */
[----:B------:R-:W-:Y:S01]  /*8aa0*/  FADD.FTZ R6, R118, R5 ;  /* 0x0000000576067221 */ /* 0x000fe20000010000 */
[----:B------:R-:W3:Y:S01]  /*8ab0*/  MUFU.EX2 R98, R98 ;  /* 0x0000006200627308 */ /* 0x000ee20000000800 */
[----:B------:R5:W-:Y:S01]  /*8ac0*/  STSM.16.M88.4 [R2+0x25b00], R8 ;  /* 0x025b000802007844 */ /* 0x000be20000000200 */
[----:B------:R-:W-:Y:S01]  /*8ad0*/  FADD.FTZ R12, R104, R7 ;  /* 0x00000007680c7221 */ /* 0x000fe20000010000 */
[----:B0-----:R-:W-:Y:S01]  /*8ae0*/  FADD.FTZ R5, R13, R6 ;  /* 0x000000060d057221 */ /* 0x001fe20000010000 */
[----:B------:R-:W-:Y:S01]  /*8af0*/  F2FP.BF16.F32.PACK_AB R22, R121, R120 ;  /* 0x000000787916723e */ /* 0x000fe200000010ff */
[----:B------:R-:W-:Y:S01]  /*8b00*/  FMUL.FTZ R45, R45, R133 ;  /* 0x000000852d2d7220 */ /* 0x000fe20000410000 */
[C---:B------:R-:W-:Y:S01]  /*8b10*/  FADD.FTZ R7, R105.reuse, R12 ;  /* 0x0000000c69077221 */ /* 0x040fe20000010000 */
[----:B-1----:R-:W-:Y:S01]  /*8b20*/  FADD.FTZ R6, R106, R5 ;  /* 0x000000056a067221 */ /* 0x002fe20000010000 */
[----:B------:R-:W0:Y:S01]  /*8b30*/  MUFU.EX2 R99, R99 ;  /* 0x0000006300637308 */ /* 0x000e220000000800 */
[----:B------:R-:W-:Y:S01]  /*8b40*/  F2FP.BF16.F32.PACK_AB R104, R105, R104 ;  /* 0x000000686968723e */ /* 0x000fe200000010ff */
[----:B------:R-:W-:Y:S01]  /*8b50*/  FADD.FTZ R12, R108, R7 ;  /* 0x000000076c0c7221 */ /* 0x000fe20000010000 */
[----:B----4-:R-:W-:Y:S01]  /*8b60*/  FADD.FTZ R5, R107, R6 ;  /* 0x000000066b057221 */ /* 0x010fe20000010000 */
[----:B------:R-:W-:Y:S01]  /*8b70*/  F2FP.BF16.F32.PACK_AB R115, R118, R115 ;  /* 0x000000737673723e */ /* 0x000fe200000010ff */
[----:B------:R-:W-:Y:S01]  /*8b80*/  STSM.16.M88.4 [R2+0x27300], R20 ;  /* 0x0273001402007844 */ /* 0x000fe20000000200 */
[----:B------:R-:W-:Y:S01]  /*8b90*/  FADD.FTZ R7, R109, R12 ;  /* 0x0000000c6d077221 */ /* 0x000fe20000010000 */
[----:B--2---:R-:W-:Y:S01]  /*8ba0*/  FADD.FTZ R6, R110, R5 ;  /* 0x000000056e067221 */ /* 0x004fe20000010000 */
[----:B------:R-:W1:Y:S01]  /*8bb0*/  MUFU.EX2 R90, R127 ;  /* 0x0000007f005a7308 */ /* 0x000e620000000800 */
[----:B------:R-:W-:Y:S01]  /*8bc0*/  F2FP.BF16.F32.PACK_AB R105, R106, R13 ;  /* 0x0000000d6a69723e */ /* 0x000fe200000010ff */
[----:B------:R-:W-:Y:S01]  /*8bd0*/  FADD.FTZ R12, R96, R7 ;  /* 0x00000007600c7221 */ /* 0x000fe20000010000 */
[----:B------:R-:W-:Y:S01]  /*8be0*/  FADD.FTZ R5, R3, R6 ;  /* 0x0000000603057221 */ /* 0x000fe20000010000 */
[C---:B------:R-:W-:Y:S01]  /*8bf0*/  F2FP.BF16.F32.PACK_AB R96, R97.reuse, R96 ;  /* 0x000000606160723e */ /* 0x040fe200000010ff */
[----:B------:R-:W-:Y:S01]  /*8c00*/  STSM.16.M88.4 [R2+0x28b00], R112 ;  /* 0x028b007002007844 */ /* 0x000fe20000000200 */
[----:B------:R-:W-:Y:S01]  /*8c10*/  FADD.FTZ R7, R97, R12 ;  /* 0x0000000c61077221 */ /* 0x000fe20000010000 */
[C---:B---3--:R-:W-:Y:S01]  /*8c20*/  FADD.FTZ R6, R98.reuse, R5 ;  /* 0x0000000562067221 */ /* 0x048fe20000010000 */
[----:B------:R-:W2:Y:S01]  /*8c30*/  MUFU.EX2 R91, R91 ;  /* 0x0000005b005b7308 */ /* 0x000ea20000000800 */
[----:B------:R-:W-:Y:S01]  /*8c40*/  F2FP.BF16.F32.PACK_AB R97, R98, R3 ;  /* 0x000000036261723e */ /* 0x000fe200000010ff */
[----:B------:R-:W-:Y:S01]  /*8c50*/  FADD.FTZ R12, R100, R7 ;  /* 0x00000007640c7221 */ /* 0x000fe20000010000 */
[----:B0-----:R-:W-:Y:S01]  /*8c60*/  FADD.FTZ R5, R99, R6 ;  /* 0x0000000663057221 */ /* 0x001fe20000010000 */
[----:B------:R-:W-:Y:S01]  /*8c70*/  F2FP.BF16.F32.PACK_AB R106, R109, R108 ;  /* 0x0000006c6d6a723e */ /* 0x000fe200000010ff */
[----:B------:R-:W-:Y:S01]  /*8c80*/  FMUL.FTZ R48, R48, R133 ;  /* 0x0000008530307220 */ /* 0x000fe20000410000 */
[C---:B------:R-:W-:Y:S01]  /*8c90*/  FADD.FTZ R7, R101.reuse, R12 ;  /* 0x0000000c65077221 */ /* 0x040fe20000010000 */
[----:B------:R-:W-:Y:S01]  /*8ca0*/  F2FP.BF16.F32.PACK_AB R107, R110, R107 ;  /* 0x0000006b6e6b723e */ /* 0x000fe200000010ff */
[----:B------:R-:W0:Y:S01]  /*8cb0*/  MUFU.EX2 R4, R102 ;  /* 0x0000006600047308 */ /* 0x000e220000000800 */
[----:B-1----:R-:W-:Y:S01]  /*8cc0*/  FADD.FTZ R5, R90, R5 ;  /* 0x000000055a057221 */ /* 0x002fe20000010000 */
[----:B------:R-:W-:Y:S01]  /*8cd0*/  FADD.FTZ R6, R88, R7 ;  /* 0x0000000758067221 */ /* 0x000fe20000010000 */
[----:B------:R-:W-:Y:S01]  /*8ce0*/  F2FP.BF16.F32.PACK_AB R98, R101, R100 ;  /* 0x000000646562723e */ /* 0x000fe200000010ff */
[----:B------:R-:W-:Y:S01]  /*8cf0*/  STSM.16.M88.4 [R2+0x2a300], R104 ;  /* 0x02a3006802007844 */ /* 0x000fe20000000200 */
[----:B-----5:R-:W-:Y:S01]  /*8d00*/  FADD.FTZ R8, R82, R5 ;  /* 0x0000000552087221 */ /* 0x020fe20000010000 */
[----:B------:R-:W-:Y:S01]  /*8d10*/  FADD.FTZ R5, R89, R6 ;  /* 0x0000000659057221 */ /* 0x000fe20000010000 */
[----:B------:R-:W-:Y:S01]  /*8d20*/  F2FP.BF16.F32.PACK_AB R99, R90, R99 ;  /* 0x000000635a63723e */ /* 0x000fe200000010ff */
[----:B------:R-:W1:Y:S01]  /*8d30*/  MUFU.EX2 R95, R95 ;  /* 0x0000005f005f7308 */ /* 0x000e620000000800 */
[----:B------:R-:W-:Y:S01]  /*8d40*/  FADD.FTZ R8, R83, R8 ;  /* 0x0000000853087221 */ /* 0x000fe20000010000 */
[----:B------:R-:W-:Y:S01]  /*8d50*/  FADD.FTZ R6, R92, R5 ;  /* 0x000000055c067221 */ /* 0x000fe20000010000 */
[----:B------:R-:W-:Y:S01]  /*8d60*/  F2FP.BF16.F32.PACK_AB R88, R89, R88 ;  /* 0x000000585958723e */ /* 0x000fe200000010ff */
[----:B------:R-:W-:Y:S01]  /*8d70*/  STSM.16.M88.4 [R2+0x2bb00], R96 ;  /* 0x02bb006002007844 */ /* 0x000fe20000000200 */
[----:B--2---:R-:W-:Y:S01]  /*8d80*/  FADD.FTZ R3, R91, R8 ;  /* 0x000000085b037221 */ /* 0x004fe20000010000 */
[----:B------:R-:W-:Y:S01]  /*8d90*/  FADD.FTZ R5, R93, R6 ;  /* 0x000000065d057221 */ /* 0x000fe20000010000 */
[----:B------:R-:W-:Y:S01]  /*8da0*/  F2FP.BF16.F32.PACK_AB R89, R83, R82 ;  /* 0x000000525359723e */ /* 0x000fe200000010ff */
[----:B------:R-:W2:Y:S01]  /*8db0*/  MUFU.EX2 R94, R94 ;  /* 0x0000005e005e7308 */ /* 0x000ea20000000800 */
[----:B0-----:R-:W-:Y:S01]  /*8dc0*/  FADD.FTZ R6, R4, R3 ;  /* 0x0000000304067221 */ /* 0x001fe20000010000 */
[----:B------:R-:W-:Y:S01]  /*8dd0*/  FADD.FTZ R8, R80, R5 ;  /* 0x0000000550087221 */ /* 0x000fe20000010000 */
[----:B------:R-:W-:Y:S01]  /*8de0*/  F2FP.BF16.F32.PACK_AB R91, R4, R91 ;  /* 0x0000005b045b723e */ /* 0x000fe200000010ff */
[-C--:B------:R-:W-:Y:S01]  /*8df0*/  FMUL.FTZ R49, R49, R133.reuse ;  /* 0x0000008531317220 */ /* 0x080fe20000410000 */
[----:B------:R-:W-:Y:S01]  /*8e00*/  F2FP.BF16.F32.PACK_AB R90, R93, R92 ;  /* 0x0000005c5d5a723e */ /* 0x000fe200000010ff */
[C---:B------:R-:W-:Y:S01]  /*8e10*/  FADD.FTZ R5, R81.reuse, R8 ;  /* 0x0000000851057221 */ /* 0x040fe20000010000 */
[----:B------:R-:W-:Y:S01]  /*8e20*/  F2FP.BF16.F32.PACK_AB R80, R81, R80 ;  /* 0x000000505150723e */ /* 0x000fe200000010ff */
[----:B------:R-:W0:Y:S01]  /*8e30*/  MUFU.EX2 R86, R86 ;  /* 0x0000005600567308 */ /* 0x000e220000000800 */
[----:B-1----:R-:W-:Y:S01]  /*8e40*/  FADD.FTZ R3, R95, R6 ;  /* 0x000000065f037221 */ /* 0x002fe20000010000 */
[----:B------:R-:W-:Y:S01]  /*8e50*/  FADD.FTZ R6, R84, R5 ;  /* 0x0000000554067221 */ /* 0x000fe20000010000 */
[----:B------:R-:W-:Y:S01]  /*8e60*/  STSM.16.M88.4 [R2+0x2d300], R88 ;  /* 0x02d3005802007844 */ /* 0x000fe20000000200 */
[-C--:B------:R-:W-:Y:S01]  /*8e70*/  FMUL.FTZ R52, R52, R133.reuse ;  /* 0x0000008534347220 */ /* 0x080fe20000410000 */
[-C--:B------:R-:W-:Y:S01]  /*8e80*/  FMUL.FTZ R53, R53, R133.reuse ;  /* 0x0000008535357220 */ /* 0x080fe20000410000 */
[-C--:B------:R-:W-:Y:S01]  /*8e90*/  FMUL.FTZ R56, R56, R133.reuse ;  /* 0x0000008538387220 */ /* 0x080fe20000410000 */
[----:B------:R-:W-:Y:S01]  /*8ea0*/  FMUL.FTZ R57, R57, R133 ;  /* 0x0000008539397220 */ /* 0x000fe20000410000 */
[----:B------:R-:W1:Y:S01]  /*8eb0*/  MUFU.EX2 R85, R85 ;  /* 0x0000005500557308 */ /* 0x000e620000000800 */
        /* <DEDUP_REMOVED lines=8> */
[----:B0-----:R-:W-:Y:S01]  /*8f40*/  FADD.FTZ R8, R86, R3 ;  /* 0x0000000356087221 */ /* 0x001fe20000010000 */
[----:B------:R-:W-:Y:S01]  /*8f50*/  FMUL.FTZ R69, R69, R133 ;  /* 0x0000008545457220 */ /* 0x000fe20000410000 */
[-C--:B------:R-:W-:Y:S01]  /*8f60*/  FMUL.FTZ R26, R26, R125.reuse ;  /* 0x0000007d1a1a7220 */ /* 0x080fe20000410000 */
[-C--:B------:R-:W-:Y:S01]  /*8f70*/  FMUL.FTZ R27, R27, R125.reuse ;  /* 0x0000007d1b1b7220 */ /* 0x080fe20000410000 */
[-C--:B------:R-:W-:Y:S01]  /*8f80*/  FMUL.FTZ R30, R30, R125.reuse ;  /* 0x0000007d1e1e7220 */ /* 0x080fe20000410000 */
[-C--:B------:R-:W-:Y:S01]  /*8f90*/  FMUL.FTZ R31, R31, R125.reuse ;  /* 0x0000007d1f1f7220 */ /* 0x080fe20000410000 */
[-C--:B------:R-:W-:Y:S01]  /*8fa0*/  FMUL.FTZ R34, R34, R125.reuse ;  /* 0x0000007d22227220 */ /* 0x080fe20000410000 */
        /* <DEDUP_REMOVED lines=16> */
[----:B------:R-:W-:Y:S01]  /*90b0*/  MUFU.EX2 R76, R76 ;  /* 0x0000004c004c7308 */ /* 0x000fe20000000800 */
[C---:B0-----:R-:W-:Y:S01]  /*90c0*/  FADD.FTZ R3, R73.reuse, R4 ;  /* 0x0000000449037221 */ /* 0x041fe20000010000 */
[----:B------:R-:W-:Y:S01]  /*90d0*/  F2FP.BF16.F32.PACK_AB R4, R73, R124 ;  /* 0x0000007c4904723e */ /* 0x000fe200000010ff */
[-C--:B------:R-:W-:Y:S01]  /*90e0*/  FMUL.FTZ R58, R58, R125.reuse ;  /* 0x0000007d3a3a7220 */ /* 0x080fe20000410000 */
[-C--:B------:R-:W-:Y:S01]  /*90f0*/  FMUL.FTZ R59, R59, R125.reuse ;  /* 0x0000007d3b3b7220 */ /* 0x080fe20000410000 */
[-C--:B------:R-:W-:Y:S01]  /*9100*/  FMUL.FTZ R62, R62, R125.reuse ;  /* 0x0000007d3e3e7220 */ /* 0x080fe20000410000 */
[-C--:B------:R-:W-:Y:S01]  /*9110*/  FMUL.FTZ R63, R63, R125.reuse ;  /* 0x0000007d3f3f7220 */ /* 0x080fe20000410000 */
[-C--:B------:R-:W-:Y:S01]  /*9120*/  FMUL.FTZ R66, R66, R125.reuse ;  /* 0x0000007d42427220 */ /* 0x080fe20000410000 */
[----:B------:R-:W0:Y:S01]  /*9130*/  MUFU.EX2 R77, R77 ;  /* 0x0000004d004d7308 */ /* 0x000e220000000800 */
[C---:B-1----:R-:W-:Y:S01]  /*9140*/  F2FP.BF16.F32.PACK_AB R83, R87.reuse, R86 ;  /* 0x000000565753723e */ /* 0x042fe200000010ff */
[----:B------:R-:W-:Y:S01]  /*9150*/  FADD.FTZ R8, R87, R8 ;  /* 0x0000000857087221 */ /* 0x000fe20000010000 */
[-C--:B------:R-:W-:Y:S01]  /*9160*/  FMUL.FTZ R67, R67, R125.reuse ;  /* 0x0000007d43437220 */ /* 0x080fe20000410000 */
[-C--:B------:R-:W-:Y:S01]  /*9170*/  FMUL.FTZ R70, R70, R125.reuse ;  /* 0x0000007d46467220 */ /* 0x080fe20000410000 */
[----:B------:R-:W-:Y:S01]  /*9180*/  FMUL.FTZ R71, R71, R125 ;  /* 0x0000007d47477220 */ /* 0x000fe20000410000 */
[----:B------:R-:W-:Y:S02]  /*9190*/  STSM.16.M88.4 [R2+0x2eb00], R80 ;  /* 0x02eb005002007844 */ /* 0x000fe40000000200 */
        /* <DEDUP_REMOVED lines=10> */
[----:B-1----:R-:W-:-:S03]  /*9240*/  F2FP.BF16.F32.PACK_AB R7, R79, R9 ;  /* 0x000000094f07723e */ /* 0x002fc600000010ff */
[----:B------:R-:W-:Y:S02]  /*9250*/  FADD.FTZ R3, R79, R8 ;  /* 0x000000084f037221 */ /* 0x000fe40000010000 */
[----:B------:R0:W-:Y:S01]  /*9260*/  STSM.16.M88.4 [R2+0x30300], R4 ;  /* 0x0303000402007844 */ /* 0x0001e20000000200 */
[----:B------:R-:W-:Y:S01]  /*9270*/  @!PT LDS RZ, [RZ] ;  /* 0x00000000fffff984 */ /* 0x000fe20000000800 */
[----:B------:R-:W-:Y:S01]  /*9280*/  @!PT LDS RZ, [RZ] ;  /* 0x00000000fffff984 */ /* 0x000fe20000000800 */
[----:B------:R-:W-:Y:S01]  /*9290*/  @!PT LDS RZ, [RZ] ;  /* 0x00000000fffff984 */ /* 0x000fe20000000800 */
[----:B------:R-:W-:Y:S01]  /*92a0*/  @!PT LDS RZ, [RZ] ;  /* 0x00000000fffff984 */ /* 0x000fe20000000800 */
[----:B------:R1:W-:Y:S06]  /*92b0*/  MEMBAR.ALL.CTA ;  /* 0x0000000000007992 */ /* 0x0003ec0000008000 */
[----:B-1----:R-:W1:Y:S01]  /*92c0*/  FENCE.VIEW.ASYNC.S ;  /* 0x00000000000073c6 */ /* 0x002e620000000000 */
[----:B0-----:R-:W-:Y:S01]  /*92d0*/  FADD.FTZ R4, R77, R76 ;  /* 0x0000004c4d047221 */ /* 0x001fe20000010000 */
[----:B------:R-:W-:-:S02]  /*92e0*/  IMAD.MOV.U32 R7, RZ, RZ, R16 ;  /* 0x000000ffff077224 */ /* 0x000fc400078e0010 */
[----:B------:R-:W-:Y:S02]  /*92f0*/  IMAD.MOV.U32 R6, RZ, RZ, R72 ;  /* 0x000000ffff067224 */ /* 0x000fe400078e0048 */
[----:B------:R-:W-:Y:S01]  /*9300*/  IMAD.MOV.U32 R5, RZ, RZ, R75 ;  /* 0x000000ffff057224 */ /* 0x000fe200078e004b */
[----:B-1----:R-:W-:Y:S01]  /*9310*/  NOP ;  /* 0x0000000000007918 */ /* 0x002fe20000000000 */
[----:B------:R-:W-:Y:S05]  /*9320*/  @P2 BRA `(.L_x_9936) ;  /* 0xffffffc000082947 */ /* 0x000fea000383ffff */
.L_x_9927:
[----:B------:R-:W-:Y:S06]  /*9330*/  BAR.ARV 0x8, 0x200 ;  /* 0x0208000000007b1d */ /* 0x000fec0000002000 */
[----:B------:R-:W-:Y:S05]  /*9340*/  @!P0 BRA `(.L_x_9937) ;  /* 0x0000000000048947 */ /* 0x000fea0003800000 */
[----:B------:R-:W-:Y:S01]  /*9350*/  BPT.TRAP 0x1 ;  /* 0x000000040000795c */ /* 0x000fe20000300000 */
.L_x_9937:
[----:B------:R-:W-:Y:S01]  /*9360*/  ULEA UR12, UR36, UR37, 0x3 ;  /* 0x00000025240c7291 */ /* 0x000fe2000f8e183f */
[----:B------:R-:W-:-:S08]  /*9370*/  SHF.L.U32 R0, R16, 0x1f, RZ ;  /* 0x0000001f10007819 */ /* 0x000fd000000006ff */
[----:B------:R0:W1:Y:S01]  /*9380*/  SYNCS.PHASECHK.TRANS64.TRYWAIT P2, [UR12+0x31c50], R0 ;  /* 0x031c5000ff0075a7 */ /* 0x000062000804014c */
[----:B------:R-:W-:Y:S05]  /*9390*/  @!P0 BRA `(.L_x_9938) ;  /* 0x0000000000048947 */ /* 0x000fea0003800000 */
[----:B------:R-:W-:Y:S01]  /*93a0*/  BPT.TRAP 0x1 ;  /* 0x000000040000795c */ /* 0x000fe20000300000 */
.L_x_9938:
[----:B-1----:R-:W-:Y:S05]  /*93b0*/  @P2 BRA `(.L_x_9939) ;  /* 0x0000000000082947 */ /* 0x002fea0003800000 */
[----:B------:R-:W1:Y:S02]  /*93c0*/  SYNCS.PHASECHK.TRANS64.TRYWAIT P0, [UR12+0x31c50], R0 ;  /* 0x031c5000ff0075a7 */ /* 0x000e64000800014c */
[----:B-1----:R-:W-:Y:S05]  /*93d0*/  @!P0 BRA `(.L_x_9940) ;  /* 0x0000005c00d88947 */ /* 0x002fea0003800000 */
.L_x_9939:
[----:B------:R-:W-:Y:S01]  /*93e0*/  UIADD3 UR4, UR37, 0x200, URZ ;  /* 0x0000020025047890 */ /* 0x000fe2000fffe03f */
[----:B------:R-:W-:Y:S01]  /*93f0*/  WARPGROUP.ARRIVE ;  /* 0x00000000000079c5 */ /* 0x000fe20000000000 */
[----:B------:R-:W-:Y:S01]  /*9400*/  ULOP3.LUT UR6, UR39, 0x10000, URZ, 0xfc, !UPT ;  /* 0x0001000027067892 */ /* 0x000fe2000f8efc3f */
[----:B-1----:R-:W1:Y:S01]  /*9410*/  SHFL.BFLY PT, R5, R4, 0x2, 0x1f ;  /* 0x0c401f0004057f89 */ /* 0x002e6200000e0000 */
[----:B------:R-:W-:-:S03]  /*9420*/  USHF.R.U32.HI UR4, URZ, 0x4, UR4 ;  /* 0x000000043f047899 */ /* 0x000fc60008011604 */
[----:B------:R-:W2:Y:S01]  /*9430*/  S2UR UR5, SR_SWINHI ;  /* 0x00000000000579c3 */ /* 0x000ea20000002f00 */
[----:B------:R-:W-:Y:S01]  /*9440*/  UMOV UR9, 0xc0000010 ;  /* 0xc000001000097882 */ /* 0x000fe20000000000 */
[----:B------:R-:W-:Y:S01]  /*9450*/  UMOV UR11, 0x80000020 ;  /* 0x80000020000b7882 */ /* 0x000fe20000000000 */
[----:B------:R-:W-:Y:S01]  /*9460*/  ULOP3.LUT UR4, UR4, 0x3fff, URZ, 0xc0, !UPT ;  /* 0x00003fff04047892 */ /* 0x000fe2000f8ec03f */
[----:B------:R-:W3:Y:S01]  /*9470*/  SHFL.BFLY PT, R6, R3, 0x2, 0x1f ;  /* 0x0c401f0003067f89 */ /* 0x000ee200000e0000 */
[----:B------:R-:W-:Y:S01]  /*9480*/  UMOV UR8, UR6 ;  /* 0x0000000600087c82 */ /* 0x000fe20008000000 */
[----:B------:R-:W-:Y:S01]  /*9490*/  R2UR UR15, R151 ;  /* 0x00000000970f72ca */ /* 0x000fe200000e0000 */
[----:B------:R-:W-:Y:S01]  /*94a0*/  ULOP3.LUT UR4, UR4, 0x2400000, URZ, 0xfc, !UPT ;  /* 0x0240000004047892 */ /* 0x000fe2000f8efc3f */
[----:B------:R-:W-:Y:S01]  /*94b0*/  R2UR UR17, R152 ;  /* 0x00000000981172ca */ /* 0x000fe200000e0000 */
[----:B------:R-:W-:Y:S01]  /*94c0*/  UIADD3 UR7, UR6, 0xc00, URZ ;  /* 0x00000c0006077890 */ /* 0x000fe2000fffe03f */
[----:B------:R-:W-:Y:S01]  /*94d0*/  IMAD.MOV.U32 R76, RZ, RZ, -0x800000 ;  /* 0xff800000ff4c7424 */ /* 0x000fe200078e00ff */
[----:B------:R-:W-:Y:S01]  /*94e0*/  UIMAD UR4, UR36, 0x6c0, UR4 ;  /* 0x000006c0240478a4 */ /* 0x000fe2000f8e0204 */
[----:B------:R-:W-:Y:S01]  /*94f0*/  CS2R R14, SRZ ;  /* 0x00000000000e7805 */ /* 0x000fe2000001ff00 */
[----:B------:R-:W-:Y:S01]  /*9500*/  ULDC UR13, c[0x0][0xc44] ;  /* 0x00031100000d7ab9 */ /* 0x000fe20000000800 */
[----:B------:R-:W-:Y:S01]  /*9510*/  IMAD.MOV.U32 R77, RZ, RZ, -0x800000 ;  /* 0xff800000ff4d7424 */ /* 0x000fe200078e00ff */
[----:B------:R-:W4:Y:S01]  /*9520*/  LDC R22, c[0x0][0xc38] ;  /* 0x00030e00ff167b82 */ /* 0x000f220000000800 */
[----:B------:R-:W-:-:S02]  /*9530*/  R2UR UR16, R150 ;  /* 0x00000000961072ca */ /* 0x000fc400000e0000 */
[----:B------:R-:W-:Y:S02]  /*9540*/  UMOV UR10, UR4 ;  /* 0x00000004000a7c82 */ /* 0x000fe40008000000 */
[----:B------:R-:W-:Y:S01]  /*9550*/  HGMMA.64x96x16.F32.BF16 R24, gdesc[UR8].tnspB, R24, gsb0 ;  /* 0x41600000081879f0 */ /* 0x000fe20008001818 */
[----:B------:R-:W-:Y:S01]  /*9560*/  UIADD3 UR8, UR6, 0x180, URZ ;  /* 0x0000018006087890 */ /* 0x000fe2000fffe03f */
[----:B-1----:R-:W-:Y:S01]  /*9570*/  FADD.FTZ R5, R5, R4 ;  /* 0x0000000405057221 */ /* 0x002fe20000010000 */
[----:B------:R-:W-:Y:S01]  /*9580*/  UIADD3 UR10, UR4, 0x40, URZ ;  /* 0x00000040040a7890 */ /* 0x000fe2000fffe03f */
[----:B------:R-:W-:Y:S01]  /*9590*/  UMOV UR9, 0xc0000010 ;  /* 0xc000001000097882 */ /* 0x000fe20000000000 */
[----:B------:R-:W-:Y:S02]  /*95a0*/  UMOV UR11, 0x80000020 ;  /* 0x80000020000b7882 */ /* 0x000fe40000000000 */
[----:B0-----:R-:W0:Y:S01]  /*95b0*/  SHFL.BFLY PT, R0, R5, 0x1, 0x1f ;  /* 0x0c201f0005007f89 */ /* 0x001e2200000e0000 */
[----:B---3--:R-:W-:-:S05]  /*95c0*/  FADD.FTZ R6, R6, R3 ;  /* 0x0000000306067221 */ /* 0x008fca0000010000 */
[----:B------:R-:W1:Y:S01]  /*95d0*/  SHFL.BFLY PT, R7, R6, 0x1, 0x1f ;  /* 0x0c201f0006077f89 */ /* 0x000e6200000e0000 */
[----:B0-----:R-:W-:Y:S01]  /*95e0*/  FADD.FTZ R8, R5, R0 ;  /* 0x0000000005087221 */ /* 0x001fe20000010000 */
[----:B------:R-:W-:-:S04]  /*95f0*/  IMAD R5, R148, 0x20, R18 ;  /* 0x0000002094057824 */ /* 0x000fc800078e0212 */
[----:B------:R-:W-:Y:S01]  /*9600*/  FSETP.NE.FTZ.AND P0, PT, R8, RZ, PT ;  /* 0x000000ff0800720b */ /* 0x000fe20003f15000 */
[----:B-1----:R-:W-:-:S05]  /*9610*/  FADD.FTZ R7, R6, R7 ;  /* 0x0000000706077221 */ /* 0x002fca0000010000 */
[----:B------:R-:W-:-:S07]  /*9620*/  FSETP.NE.FTZ.AND P2, PT, R7, RZ, PT ;  /* 0x000000ff0700720b */ /* 0x000fce0003f55000 */
[----:B------:R-:W0:Y:S01]  /*9630*/  @P0 MUFU.LG2 R3, R8 ;  /* 0x0000000800030308 */ /* 0x000e220000000c00 */
[----:B------:R-:W-:-:S05]  /*9640*/  @P0 FMUL.FTZ R0, R74, 0.69314718246459960938 ;  /* 0x3f3172184a000820 */ /* 0x000fca0000410000 */
[----:B------:R-:W-:Y:S02]  /*9650*/  @P2 FMUL.FTZ R74, R74, 0.69314718246459960938 ;  /* 0x3f3172184a4a2820 */ /* 0x000fe40000410000 */
[----:B------:R-:W1:Y:S08]  /*9660*/  @P2 MUFU.LG2 R4, R7 ;  /* 0x0000000700042308 */ /* 0x000e700000000c00 */
[----:B------:R-:W-:Y:S01]  /*9670*/  @P2 MUFU.RCP R14, R7 ;  /* 0x00000007000e2308 */ /* 0x000fe20000001000 */
[----:B0-----:R-:W-:-:S04]  /*9680*/  @P0 FMUL.FTZ R3, R3, 0.69314718246459960938 ;  /* 0x3f31721803030820 */ /* 0x001fc80000410000 */
[----:B------:R-:W-:Y:S02]  /*9690*/  @P0 FFMA.FTZ R76, R0, R75, R3 ;  /* 0x0000004b004c0223 */ /* 0x000fe40000010003 */
[----:B------:R-:W0:Y:S01]  /*96a0*/  LDC R0, c[0x0][0xbe8] ;  /* 0x0002fa00ff007b82 */ /* 0x000e220000000800 */
[----:B------:R3:W4:Y:S01]  /*96b0*/  @P0 MUFU.RCP R15, R8 ;  /* 0x00000008000f0308 */ /* 0x0007220000001000 */
[----:B-1----:R-:W-:-:S04]  /*96c0*/  @P2 FMUL.FTZ R3, R4, 0.69314718246459960938 ;  /* 0x3f31721804032820 */ /* 0x002fc80000410000 */
[----:B------:R-:W-:Y:S01]  /*96d0*/  @P2 FFMA.FTZ R77, R74, R72, R3 ;  /* 0x000000484a4d2223 */ /* 0x000fe20000010003 */
[----:B------:R-:W-:Y:S02]  /*96e0*/  WARPGROUP.DEPBAR.LE gsb0, 0x0 ;  /* 0x00008000000079c5 */ /* 0x000fe40000010000 */
[----:B------:R-:W-:-:S06]  /*96f0*/  WARPGROUP.ARRIVE ;  /* 0x00000000000079c5 */ /* 0x000fcc0000000000 */
[----:B------:R-:W-:Y:S01]  /*9700*/  HGMMA.64x96x16.F32.BF16 R24, gdesc[UR8].tnspB, R24, gsb0 ;  /* 0x41600000081879f0 */ /* 0x000fe20008001818 */
[----:B------:R-:W-:Y:S02]  /*9710*/  UIADD3 UR8, UR6, 0x300, URZ ;  /* 0x0000030006087890 */ /* 0x000fe4000fffe03f */
[----:B------:R-:W-:Y:S01]  /*9720*/  UIADD3 UR10, UR4, 0x80, URZ ;  /* 0x00000080040a7890 */ /* 0x000fe2000fffe03f */
[----:B------:R-:W-:Y:S01]  /*9730*/  UMOV UR9, 0xc0000010 ;  /* 0xc000001000097882 */ /* 0x000fe20000000000 */
[----:B------:R-:W-:Y:S01]  /*9740*/  UMOV UR11, 0x80000020 ;  /* 0x80000020000b7882 */ /* 0x000fe20000000000 */
        /* <DEDUP_REMOVED lines=35> */
[----:B------:R-:W-:-:S03]  /*9980*/  UIADD3 UR6, UR4, 0x200, URZ ;  /* 0x0000020004067890 */ /* 0x000fc6000fffe03f */
[----:B------:R-:W-:Y:S01]  /*9990*/  UMOV UR4, UR7 ;  /* 0x0000000700047c82 */ /* 0x000fe20008000000 */
[----:B------:R-:W-:Y:S01]  /*99a0*/  UMOV UR7, 0x80000020 ;  /* 0x8000002000077882 */ /* 0x000fe20000000000 */
[----:B------:R-:W-:Y:S02]  /*99b0*/  WARPGROUP.DEPBAR.LE gsb0, 0x0 ;  /* 0x00008000000079c5 */ /* 0x000fe40000010000 */
[----:B------:R-:W-:-:S06]  /*99c0*/  WARPGROUP.ARRIVE ;  /* 0x00000000000079c5 */ /* 0x000fcc0000000000 */
[----:B------:R-:W-:Y:S01]  /*99d0*/  HGMMA.64x96x16.F32.BF16 R24, gdesc[UR8].tnspB, R24, gsb0 ;  /* 0x41600000081879f0 */ /* 0x000fe20008001818 */
[----:B------:R-:W-:Y:S01]  /*99e0*/  UMOV UR8, UR37 ;  /* 0x0000002500087c82 */ /* 0x000fe20008000000 */
[----:B--2---:R-:W-:Y:S01]  /*99f0*/  UMOV UR9, UR5 ;  /* 0x0000000500097c82 */ /* 0x004fe20008000000 */
[----:B------:R-:W-:Y:S01]  /*9a00*/  UIADD3 UR5, -UR15, URZ, URZ ;  /* 0x0000003f0f057290 */ /* 0x000fe2000fffe13f */
[----:B------:R-:W-:Y:S01]  /*9a10*/  IMAD.U32 R20, RZ, RZ, UR8 ;  /* 0x00000008ff147e24 */ /* 0x000fe2000f8e00ff */
[----:B------:R-:W-:Y:S01]  /*9a20*/  ULDC.64 UR10, c[0x0][0xb90] ;  /* 0x0002e400000a7ab9 */ /* 0x000fe20000000a00 */
[----:B------:R-:W-:Y:S01]  /*9a30*/  IMAD.U32 R21, RZ, RZ, UR9 ;  /* 0x00000009ff157e24 */ /* 0x000fe2000f8e00ff */
[----:B------:R-:W-:-:S03]  /*9a40*/  UIMAD UR13, UR13, UR5, UR17 ;  /* 0x000000050d0d72a4 */ /* 0x000fc6000f8e0211 */
[----:B------:R-:W-:Y:S01]  /*9a50*/  UMOV UR5, 0xc0000010 ;  /* 0xc000001000057882 */ /* 0x000fe20000000000 */
[--C-:B------:R-:W-:Y:S01]  /*9a60*/  IMAD.WIDE R88, R156, 0x2, R20.reuse ;  /* 0x000000029c587825 */ /* 0x100fe200078e0214 */
[----:B------:R-:W-:Y:S02]  /*9a70*/  USHF.R.S32.HI UR14, URZ, 0x1f, UR13 ;  /* 0x0000001f3f0e7899 */ /* 0x000fe4000801140d */
[----:B------:R-:W-:Y:S01]  /*9a80*/  UIMAD.WIDE.U32 UR8, UR13, UR10, URZ ;  /* 0x0000000a0d0872a5 */ /* 0x000fe2000f8e003f */
[----:B------:R-:W-:Y:S01]  /*9a90*/  IMAD.WIDE R20, R5, 0x2, R20 ;  /* 0x0000000205147825 */ /* 0x000fe200078e0214 */
[C---:B------:R-:W-:Y:S01]  /*9aa0*/  IADD3 R10, P2, R88.reuse, 0x6000, RZ ;  /* 0x00006000580a7810 */ /* 0x040fe20007f5e0ff */
[----:B------:R-:W-:Y:S01]  /*9ab0*/  UIMAD UR10, UR14, UR10, URZ ;  /* 0x0000000a0e0a72a4 */ /* 0x000fe2000f8e023f */
[----:B------:R-:W-:Y:S02]  /*9ac0*/  LOP3.LUT R3, R88, 0x180, RZ, 0xc0, !PT ;  /* 0x0000018058037812 */ /* 0x000fe400078ec0ff */
[----:B------:R-:W-:Y:S01]  /*9ad0*/  LOP3.LUT R5, R10, 0x180, RZ, 0xc0, !PT ;  /* 0x000001800a057812 */ /* 0x000fe200078ec0ff */
[----:B------:R-:W-:Y:S01]  /*9ae0*/  IMAD.X R79, RZ, RZ, R89, P2 ;  /* 0x000000ffff4f7224 */ /* 0x000fe200010e0659 */
[----:B0-----:R-:W-:Y:S01]  /*9af0*/  ISETP.NE.AND P2, PT, R0, 0x1, PT ;  /* 0x000000010000780c */ /* 0x001fe20003f45270 */
[----:B------:R-:W-:Y:S01]  /*9b00*/  UIMAD UR10, UR13, UR11, UR10 ;  /* 0x0000000b0d0a72a4 */ /* 0x000fe2000f8e020a */
[----:B------:R-:W-:Y:S01]  /*9b10*/  SHF.R.U64 R3, R3, 0x3, RZ ;  /* 0x0000000303037819 */ /* 0x000fe200000012ff */
[----:B------:R-:W-:Y:S01]  /*9b20*/  IMAD.U32 R12, RZ, RZ, UR8 ;  /* 0x00000008ff0c7e24 */ /* 0x000fe2000f8e00ff */
[C---:B------:R-:W-:Y:S01]  /*9b30*/  IADD3 R87, P0, R88.reuse, 0x6020, RZ ;  /* 0x0000602058577810 */ /* 0x040fe20007f1e0ff */
[----:B------:R-:W-:Y:S01]  /*9b40*/  UIADD3 UR8, UR9, UR10, URZ ;  /* 0x0000000a09087290 */ /* 0x000fe2000fffe03f */
[C---:B---3--:R-:W-:Y:S01]  /*9b50*/  IADD3 R8, P3, R88.reuse, 0x3020, RZ ;  /* 0x0000302058087810 */ /* 0x048fe20007f7e0ff */
[----:B------:R-:W-:Y:S01]  /*9b60*/  IMAD.U32 R13, RZ, RZ, UR9 ;  /* 0x00000009ff0d7e24 */ /* 0x000fe2000f8e00ff */
[----:B------:R-:W-:-:S02]  /*9b70*/  IADD3 R6, P4, R88, 0x3000, RZ ;  /* 0x0000300058067810 */ /* 0x000fc40007f9e0ff */
[----:B------:R-:W-:Y:S01]  /*9b80*/  IADD3 R4, P5, R88, 0x20, RZ ;  /* 0x0000002058047810 */ /* 0x000fe20007fbe0ff */
[--C-:B------:R-:W-:Y:S01]  /*9b90*/  IMAD.X R85, RZ, RZ, R89.reuse, P3 ;  /* 0x000000ffff557224 */ /* 0x100fe200018e0659 */
[----:B------:R-:W-:Y:S01]  /*9ba0*/  LOP3.LUT R88, R3, R88, RZ, 0x3c, !PT ;  /* 0x0000005803587212 */ /* 0x000fe200078e3cff */
[----:B------:R-:W0:Y:S01]  /*9bb0*/  @P2 LDC R90, c[0x0][0xbec] ;  /* 0x0002fb00ff5a2b82 */ /* 0x000e220000000800 */
[----:B------:R-:W-:Y:S01]  /*9bc0*/  SHF.R.U64 R3, R5, 0x3, RZ ;  /* 0x0000000305037819 */ /* 0x000fe200000012ff */
[--C-:B------:R-:W-:Y:S01]  /*9bd0*/  IMAD.X R81, RZ, RZ, R89.reuse, P4 ;  /* 0x000000ffff517224 */ /* 0x100fe200020e0659 */
[----:B------:R-:W-:Y:S01]  /*9be0*/  LOP3.LUT R5, R6, 0x180, RZ, 0xc0, !PT ;  /* 0x0000018006057812 */ /* 0x000fe200078ec0ff */
[----:B------:R-:W-:Y:S01]  /*9bf0*/  IMAD.X R83, RZ, RZ, R89, P5 ;  /* 0x000000ffff537224 */ /* 0x000fe200028e0659 */
[----:B------:R-:W-:Y:S01]  /*9c00*/  LOP3.LUT R78, R3, R10, RZ, 0x3c, !PT ;  /* 0x0000000a034e7212 */ /* 0x000fe200078e3cff */
[----:B------:R-:W-:Y:S01]  /*9c10*/  IMAD.U32 R13, RZ, RZ, UR8 ;  /* 0x00000008ff0d7e24 */ /* 0x000fe2000f8e00ff */
[----:B------:R-:W-:Y:S01]  /*9c20*/  LOP3.LUT R3, R4, 0x180, RZ, 0xc0, !PT ;  /* 0x0000018004037812 */ /* 0x000fe200078ec0ff */
[----:B------:R-:W1:Y:S01]  /*9c30*/  @P2 LDC R91, c[0x0][0xbf0] ;  /* 0x0002fc00ff5b2b82 */ /* 0x000e620000000800 */
[----:B------:R-:W-:Y:S01]  /*9c40*/  LOP3.LUT R86, R87, 0x180, RZ, 0xc0, !PT ;  /* 0x0000018057567812 */ /* 0x000fe200078ec0ff */
[----:B------:R-:W-:Y:S01]  /*9c50*/  ULDC.64 UR8, c[0x0][0xae8] ;  /* 0x0002ba0000087ab9 */ /* 0x000fe20000000a00 */
[----:B------:R-:W-:-:S02]  /*9c60*/  SHF.R.U64 R3, R3, 0x3, RZ ;  /* 0x0000000303037819 */ /* 0x000fc400000012ff */
[----:B------:R-:W-:Y:S02]  /*9c70*/  SHF.R.U64 R5, R5, 0x3, RZ ;  /* 0x0000000305057819 */ /* 0x000fe400000012ff */
[----:B------:R-:W-:Y:S01]  /*9c80*/  LOP3.LUT R82, R3, R4, RZ, 0x3c, !PT ;  /* 0x0000000403527212 */ /* 0x000fe200078e3cff */
[----:B------:R-:W-:Y:S01]  /*9c90*/  IMAD R3, RZ, RZ, -UR17 ;  /* 0x80000011ff037e24 */ /* 0x000fe2000f8e02ff */
[----:B------:R-:W-:Y:S02]  /*9ca0*/  R2UR UR10, R19 ;  /* 0x00000000130a72ca */ /* 0x000fe400000e0000 */
[----:B------:R-:W-:Y:S01]  /*9cb0*/  IADD3 R19, P6, R20, 0x7800, RZ ;  /* 0x0000780014137810 */ /* 0x000fe20007fde0ff */
[----:B----4-:R-:W-:Y:S01]  /*9cc0*/  IMAD R3, R22, R3, UR16 ;  /* 0x0000001016037e24 */ /* 0x010fe2000f8e0203 */
[----:B------:R-:W-:Y:S01]  /*9cd0*/  LOP3.LUT R75, R20, 0x180, RZ, 0xc0, !PT ;  /* 0x00000180144b7812 */ /* 0x000fe200078ec0ff */
[----:B------:R-:W2:Y:S01]  /*9ce0*/  LDC.64 R22, c[0x0][0xb98] ;  /* 0x0002e600ff167b82 */ /* 0x000ea20000000a00 */
[----:B------:R-:W-:Y:S01]  /*9cf0*/  SHF.R.U64 R86, R86, 0x3, RZ ;  /* 0x0000000356567819 */ /* 0x000fe200000012ff */
[----:B------:R-:W-:Y:S01]  /*9d00*/  IMAD R93, R3, 0xc0, R155 ;  /* 0x000000c0035d7824 */ /* 0x000fe200078e029b */
[----:B------:R-:W-:-:S02]  /*9d10*/  LOP3.LUT R80, R5, R6, RZ, 0x3c, !PT ;  /* 0x0000000605507212 */ /* 0x000fc400078e3cff */
[----:B------:R-:W-:Y:S02]  /*9d20*/  LOP3.LUT R6, R19, 0x180, RZ, 0xc0, !PT ;  /* 0x0000018013067812 */ /* 0x000fe400078ec0ff */
[----:B------:R-:W-:Y:S02]  /*9d30*/  SHF.R.U64 R75, R75, 0x3, RZ ;  /* 0x000000034b4b7819 */ /* 0x000fe400000012ff */
[----:B------:R-:W-:Y:S01]  /*9d40*/  LOP3.LUT R86, R86, R87, RZ, 0x3c, !PT ;  /* 0x0000005756567212 */ /* 0x000fe200078e3cff */
[----:B------:R-:W-:Y:S01]  /*9d50*/  IMAD.X R87, RZ, RZ, R89, P0 ;  /* 0x000000ffff577224 */ /* 0x000fe200000e0659 */
[----:B------:R-:W-:Y:S02]  /*9d60*/  SHF.R.U64 R6, R6, 0x3, RZ ;  /* 0x0000000306067819 */ /* 0x000fe400000012ff */
[C---:B------:R-:W-:Y:S02]  /*9d70*/  IADD3 R73, P0, R20.reuse, 0x1800, RZ ;  /* 0x0000180014497810 */ /* 0x040fe40007f1e0ff */
[----:B------:R-:W-:-:S02]  /*9d80*/  IADD3 R11, P3, R20, 0x3000, RZ ;  /* 0x00003000140b7810 */ /* 0x000fc40007f7e0ff */
[C---:B------:R-:W-:Y:S02]  /*9d90*/  IADD3 R9, P4, R20.reuse, 0x4800, RZ ;  /* 0x0000480014097810 */ /* 0x040fe40007f9e0ff */
[----:B------:R-:W-:Y:S02]  /*9da0*/  IADD3 R5, P5, R20, 0x6000, RZ ;  /* 0x0000600014057810 */ /* 0x000fe40007fbe0ff */
[----:B------:R-:W-:Y:S01]  /*9db0*/  LOP3.LUT R74, R75, R20, RZ, 0x3c, !PT ;  /* 0x000000144b4a7212 */ /* 0x000fe200078e3cff */
[----:B0-----:R-:W-:Y:S01]  /*9dc0*/  @P2 IMAD.HI.U32 R20, R93, R90, RZ ;  /* 0x0000005a5d142227 */ /* 0x001fe200078e00ff */
[----:B------:R-:W-:Y:S02]  /*9dd0*/  LOP3.LUT R6, R6, R19, RZ, 0x3c, !PT ;  /* 0x0000001306067212 */ /* 0x000fe400078e3cff */
[----:B------:R-:W-:Y:S01]  /*9de0*/  MOV R19, R86 ;  /* 0x0000005600137202 */ /* 0x000fe20000000f00 */
[----:B------:R-:W-:Y:S01]  /*9df0*/  IMAD.MOV.U32 R87, RZ, RZ, R93 ;  /* 0x000000ffff577224 */ /* 0x000fe200078e005d */
[----:B-1----:R-:W-:Y:S01]  /*9e00*/  @P2 SHF.R.U32.HI R87, RZ, R91, R20 ;  /* 0x0000005bff572219 */ /* 0x002fe20000011614 */
[----:B------:R-:W-:Y:S01]  /*9e10*/  IMAD.U32 R20, RZ, RZ, UR12 ;  /* 0x0000000cff147e24 */ /* 0x000fe2000f8e00ff */
[----:B------:R-:W-:Y:S01]  /*9e20*/  LOP3.LUT R7, R8, 0x180, RZ, 0xc0, !PT ;  /* 0x0000018008077812 */ /* 0x000fe200078ec0ff */
[----:B--2---:R-:W-:Y:S01]  /*9e30*/  IMAD.WIDE.U32 R12, R22, UR15, R12 ;  /* 0x0000000f160c7c25 */ /* 0x004fe2000f8e000c */
[----:B------:R-:W-:-:S02]  /*9e40*/  LOP3.LUT R72, R73, 0x180, RZ, 0xc0, !PT ;  /* 0x0000018049487812 */ /* 0x000fc400078ec0ff */
[----:B------:R-:W-:Y:S01]  /*9e50*/  SHF.R.U64 R7, R7, 0x3, RZ ;  /* 0x0000000307077819 */ /* 0x000fe200000012ff */
[----:B------:R-:W-:Y:S01]  /*9e60*/  @!P1 VIADD R20, R20, 0x31c60 ;  /* 0x00031c6014149836 */ /* 0x000fe20000000000 */
[----:B------:R-:W-:Y:S01]  /*9e70*/  MOV R80, R80 ;  /* 0x0000005000507202 */ /* 0x000fe20000000f00 */
[----:B------:R-:W-:Y:S01]  /*9e80*/  IMAD.MOV R91, RZ, RZ, -R87 ;  /* 0x000000ffff5b7224 */ /* 0x000fe200078e0a57 */
[----:B------:R-:W-:Y:S01]  /*9e90*/  LOP3.LUT R84, R7, R8, RZ, 0x3c, !PT ;  /* 0x0000000807547212 */ /* 0x000fe200078e3cff */
[----:B------:R-:W-:Y:S01]  /*9ea0*/  IMAD.X R7, RZ, RZ, R21, P6 ;  /* 0x000000ffff077224 */ /* 0x000fe200030e0615 */
[----:B------:R-:W-:Y:S01]  /*9eb0*/  @!P1 PRMT R20, RZ, 0x654, R20 ;  /* 0x00000654ff149816 */ /* 0x000fe20000000014 */
[----:B------:R-:W-:Y:S01]  /*9ec0*/  IMAD R91, R0, R91, R93 ;  /* 0x0000005b005b7224 */ /* 0x000fe200078e025d */
[----:B------:R-:W-:Y:S01]  /*9ed0*/  SHF.R.U64 R72, R72, 0x3, RZ ;  /* 0x0000000348487819 */ /* 0x000fe200000012ff */
[----:B------:R-:W-:Y:S01]  /*9ee0*/  IMAD.MOV.U32 R75, RZ, RZ, R21 ;  /* 0x000000ffff4b7224 */ /* 0x000fe200078e0015 */
[----:B------:R-:W-:-:S02]  /*9ef0*/  LOP3.LUT R10, R11, 0x180, RZ, 0xc0, !PT ;  /* 0x000001800b0a7812 */ /* 0x000fc400078ec0ff */
[----:B------:R-:W-:Y:S01]  /*9f00*/  LOP3.LUT R8, R9, 0x180, RZ, 0xc0, !PT ;  /* 0x0000018009087812 */ /* 0x000fe200078ec0ff */
[----:B------:R-:W-:Y:S02]  /*9f10*/  WARPGROUP.DEPBAR.LE gsb0, 0x0 ;  /* 0x00008000000079c5 */ /* 0x000fe40000010000 */
[----:B------:R-:W-:Y:S01]  /*9f20*/  WARPGROUP.ARRIVE ;  /* 0x00000000000079c5 */ /* 0x000fe20000000000 */
[----:B------:R-:W-:Y:S02]  /*9f30*/  LOP3.LUT R4, R5, 0x180, RZ, 0xc0, !PT ;  /* 0x0000018005047812 */ /* 0x000fe400078ec0ff */
[----:B------:R-:W-:Y:S02]  /*9f40*/  MOV R81, R82 ;  /* 0x0000005200517202 */ /* 0x000fe40000000f00 */
[----:B------:R-:W-:Y:S01]  /*9f50*/  LOP3.LUT R72, R72, R73, RZ, 0x3c, !PT ;  /* 0x0000004948487212 */ /* 0x000fe200078e3cff */
[----:B------:R-:W-:Y:S01]  /*9f60*/  HGMMA.64x96x16.F32.BF16 R24, gdesc[UR4].tnspB, R24, gsb0 ;  /* 0x41600000041879f0 */ /* 0x000fe20008001818 */
[----:B------:R-:W-:Y:S01]  /*9f70*/  USHF.R.S32.HI UR7, URZ, 0x1f, UR15 ;  /* 0x0000001f3f077899 */ /* 0x000fe2000801140f */
[----:B------:R-:W-:Y:S01]  /*9f80*/  SHF.R.U64 R10, R10, 0x3, RZ ;  /* 0x000000030a0a7819 */ /* 0x000fe200000012ff */
[----:B------:R-:W-:Y:S01]  /*9f90*/  IMAD.X R73, RZ, RZ, R21, P0 ;  /* 0x000000ffff497224 */ /* 0x000fe200000e0615 */
[----:B------:R-:W-:Y:S01]  /*9fa0*/  SHF.R.U64 R8, R8, 0x3, RZ ;  /* 0x0000000308087819 */ /* 0x000fe200000012ff */
[----:B------:R-:W-:Y:S01]  /*9fb0*/  ULDC.64 UR4, c[0x0][0xb88] ;  /* 0x0002e20000047ab9 */ /* 0x000fe20000000a00 */
[----:B------:R-:W-:Y:S01]  /*9fc0*/  SHF.R.U64 R4, R4, 0x3, RZ ;  /* 0x0000000304047819 */ /* 0x000fe200000012ff */
[----:B------:R-:W-:Y:S01]  /*9fd0*/  IMAD R82, R22, UR7, RZ ;  /* 0x0000000716527c24 */ /* 0x000fe2000f8e02ff */
[----:B------:R-:W-:Y:S01]  /*9fe0*/  SHF.R.S32.HI R93, RZ, 0x1f, R87 ;  /* 0x0000001fff5d7819 */ /* 0x000fe20000011457 */
[----:B------:R-:W-:Y:S01]  /*9ff0*/  ULDC UR6, c[0x0][0xa88] ;  /* 0x0002a20000067ab9 */ /* 0x000fe20000000800 */
[----:B------:R-:W-:Y:S01]  /*a000*/  SHF.R.S32.HI R90, RZ, 0x1f, R91 ;  /* 0x0000001fff5a7819 */ /* 0x000fe2000001145b */
[----:B------:R-:W-:Y:S01]  /*a010*/  IMAD R92, R23, UR15, R82 ;  /* 0x0000000f175c7c24 */ /* 0x000fe2000f8e0252 */
[----:B------:R-:W-:-:S02]  /*a020*/  IADD3 R12, P0, R87, R12, RZ ;  /* 0x0000000c570c7210 */ /* 0x000fc40007f1e0ff */
[----:B------:R-:W-:Y:S01]  /*a030*/  LOP3.LUT R10, R10, R11, RZ, 0x3c, !PT ;  /* 0x0000000b0a0a7212 */ /* 0x000fe200078e3cff */
[--C-:B------:R-:W-:Y:S01]  /*a040*/  IMAD.X R11, RZ, RZ, R21.reuse, P3 ;  /* 0x000000ffff0b7224 */ /* 0x100fe200018e0615 */
[----:B------:R-:W-:Y:S01]  /*a050*/  LOP3.LUT R8, R8, R9, RZ, 0x3c, !PT ;  /* 0x0000000908087212 */ /* 0x000fe200078e3cff */
[--C-:B------:R-:W-:Y:S01]  /*a060*/  IMAD.X R9, RZ, RZ, R21.reuse, P4 ;  /* 0x000000ffff097224 */ /* 0x100fe200020e0615 */
[----:B------:R-:W-:Y:S01]  /*a070*/  LOP3.LUT R4, R4, R5, RZ, 0x3c, !PT ;  /* 0x0000000504047212 */ /* 0x000fe200078e3cff */
[----:B------:R-:W-:Y:S01]  /*a080*/  IMAD.X R5, RZ, RZ, R21, P5 ;  /* 0x000000ffff057224 */ /* 0x000fe200028e0615 */
[----:B------:R-:W-:Y:S01]  /*a090*/  MOV R78, R78 ;  /* 0x0000004e004e7202 */ /* 0x000fe20000000f00 */
[----:B------:R-:W-:Y:S01]  /*a0a0*/  IMAD R90, R90, UR4, RZ ;  /* 0x000000045a5a7c24 */ /* 0x000fe2000f8e02ff */
[----:B------:R-:W-:Y:S02]  /*a0b0*/  MOV R79, R84 ;  /* 0x00000054004f7202 */ /* 0x000fe40000000f00 */
[----:B------:R-:W-:-:S02]  /*a0c0*/  MOV R21, R88 ;  /* 0x0000005800157202 */ /* 0x000fc40000000f00 */
[----:B------:R-:W-:Y:S02]  /*a0d0*/  IADD3.X R13, R93, R13, R92, P0, !PT ;  /* 0x0000000d5d0d7210 */ /* 0x000fe400007fe45c */
[----:B------:R-:W-:Y:S01]  /*a0e0*/  LOP3.LUT P0, RZ, R149, 0x3, RZ, 0xc0, !PT ;  /* 0x0000000395ff7812 */ /* 0x000fe2000780c0ff */
[----:B------:R-:W-:Y:S01]  /*a0f0*/  IMAD.WIDE.U32 R12, R91, UR4, R12 ;  /* 0x000000045b0c7c25 */ /* 0x000fe2000f8e000c */
        /* <DEDUP_REMOVED lines=29> */
[----:B------:R-:W-:Y:S01]  /*a2d0*/  FMUL.FTZ R30, R30, R14 ;  /* 0x0000000e1e1e7220 */ /* 0x000fe20000410000 */
[----:B------:R-:W-:-:S02]  /*a2e0*/  IMAD R49, R91, UR5, R90 ;  /* 0x000000055b317c24 */ /* 0x000fc4000f8e025a */
[-C--:B------:R-:W-:Y:S01]  /*a2f0*/  FMUL.FTZ R31, R35, R14.reuse ;  /* 0x0000000e231f7220 */ /* 0x080fe20000410000 */
[----:B------:R-:W-:Y:S02]  /*a300*/  IMAD R57, R3, 0xc0, R154 ;  /* 0x000000c003397824 */ /* 0x000fe400078e029a */
[-C--:B------:R-:W-:Y:S01]  /*a310*/  FMUL.FTZ R35, R39, R14.reuse ;  /* 0x0000000e27237220 */ /* 0x080fe20000410000 */
[----:B------:R-:W-:Y:S01]  /*a320*/  FMUL.FTZ R52, R50, R14 ;  /* 0x0000000e32347220 */ /* 0x000fe20000410000 */
[----:B------:R-:W-:Y:S01]  /*a330*/  F2FP.BF16.F32.PACK_AB R24, R25, R24 ;  /* 0x000000181918723e */ /* 0x000fe200000010ff */
[----:B------:R-:W-:Y:S01]  /*a340*/  FMUL.FTZ R39, R43, R14 ;  /* 0x0000000e2b277220 */ /* 0x000fe20000410000 */
[----:B------:R-:W-:Y:S01]  /*a350*/  F2FP.BF16.F32.PACK_AB R25, R15, R26 ;  /* 0x0000001a0f19723e */ /* 0x000fe200000010ff */
[----:B------:R-:W-:Y:S01]  /*a360*/  ULDC.64 UR4, c[0x0][0xb50] ;  /* 0x0002d40000047ab9 */ /* 0x000fe20000000a00 */
[----:B------:R-:W-:Y:S02]  /*a370*/  IMAD R50, R0, UR6, RZ ;  /* 0x0000000600327c24 */ /* 0x000fe4000f8e02ff */
[----:B------:R-:W-:Y:S01]  /*a380*/  FMUL.FTZ R43, R47, R14 ;  /* 0x0000000e2f2b7220 */ /* 0x000fe20000410000 */
[----:B------:R-:W-:Y:S01]  /*a390*/  F2FP.BF16.F32.PACK_AB R27, R27, R30 ;  /* 0x0000001e1b1b723e */ /* 0x000fe200000010ff */
[----:B------:R-:W-:-:S02]  /*a3a0*/  VIADD R15, R57, 0x8 ;  /* 0x00000008390f7836 */ /* 0x000fc40000000000 */
[-C--:B------:R-:W-:Y:S01]  /*a3b0*/  FMUL.FTZ R34, R34, R14.reuse ;  /* 0x0000000e22227220 */ /* 0x080fe20000410000 */
[----:B------:R-:W-:Y:S02]  /*a3c0*/  IMAD.IADD R13, R13, 0x1, R49 ;  /* 0x000000010d0d7824 */ /* 0x000fe400078e0231 */
[-C--:B------:R-:W-:Y:S01]  /*a3d0*/  FMUL.FTZ R38, R38, R14.reuse ;  /* 0x0000000e26267220 */ /* 0x080fe20000410000 */
[----:B------:R-:W-:Y:S01]  /*a3e0*/  FMUL.FTZ R47, R51, R14 ;  /* 0x0000000e332f7220 */ /* 0x000fe20000410000 */
[----:B------:R-:W-:Y:S01]  /*a3f0*/  F2FP.BF16.F32.PACK_AB R26, R83, R84 ;  /* 0x00000054531a723e */ /* 0x000fe200000010ff */
[----:B------:R-:W-:Y:S01]  /*a400*/  BAR.SYNC.DEFER_BLOCKING 0x1, 0x180 ;  /* 0x0046000000007b1d */ /* 0x000fe20000010000 */
[----:B------:R-:W-:Y:S01]  /*a410*/  LEA R30, P3, R12, UR4, 0x2 ;  /* 0x000000040c1e7c11 */ /* 0x000fe2000f8610ff */
        /* <DEDUP_REMOVED lines=8> */
[----:B------:R-:W-:Y:S01]  /*a4a0*/  ISETP.GE.OR P1, PT, R57, R50, P0 ;  /* 0x000000323900720c */ /* 0x000fe20000726670 */
[-C--:B------:R-:W-:Y:S01]  /*a4b0*/  FMUL.FTZ R61, R67, R14.reuse ;  /* 0x0000000e433d7220 */ /* 0x080fe20000410000 */
[-C--:B------:R-:W-:Y:S01]  /*a4c0*/  FMUL.FTZ R62, R66, R14.reuse ;  /* 0x0000000e423e7220 */ /* 0x080fe20000410000 */
[-C--:B------:R-:W-:Y:S01]  /*a4d0*/  FMUL.FTZ R63, R71, R14.reuse ;  /* 0x0000000e473f7220 */ /* 0x080fe20000410000 */
[----:B------:R-:W-:Y:S01]  /*a4e0*/  FMUL.FTZ R70, R70, R14 ;  /* 0x0000000e46467220 */ /* 0x000fe20000410000 */
[----:B------:R-:W-:Y:S01]  /*a4f0*/  ISETP.GE.OR P0, PT, R15, R50, P0 ;  /* 0x000000320f00720c */ /* 0x000fe20000706670 */
[----:B------:R-:W-:Y:S01]  /*a500*/  SHFL.IDX PT, R48, R30, RZ, 0x1c1f ;  /* 0x001c1fff1e307589 */ /* 0x000fe200000e0000 */
[----:B------:R-:W-:-:S02]  /*a510*/  LEA.HI.X R64, R12, UR5, R13, 0x2, P3 ;  /* 0x000000050c407c11 */ /* 0x000fc400098f140d */
[----:B------:R-:W-:Y:S01]  /*a520*/  F2FP.BF16.F32.PACK_AB R12, R85, R86 ;  /* 0x00000056550c723e */ /* 0x000fe200000010ff */
[----:B------:R0:W-:Y:S01]  /*a530*/  SHFL.IDX PT, R56, R30, 0x1, 0x1c1f ;  /* 0x003c1f001e387f89 */ /* 0x0001e200000e0000 */
[----:B------:R-:W-:Y:S02]  /*a540*/  F2FP.BF16.F32.PACK_AB R13, R31, R34 ;  /* 0x000000221f0d723e */ /* 0x000fe400000010ff */
[----:B------:R-:W-:Y:S01]  /*a550*/  F2FP.BF16.F32.PACK_AB R14, R87, R88 ;  /* 0x00000058570e723e */ /* 0x000fe200000010ff */
[----:B------:R1:W-:Y:S01]  /*a560*/  STSM.16.M88.4 [R21], R24 ;  /* 0x0000001815007844 */ /* 0x0003e20000000200 */
[----:B------:R-:W-:Y:S02]  /*a570*/  F2FP.BF16.F32.PACK_AB R15, R35, R38 ;  /* 0x00000026230f723e */ /* 0x000fe400000010ff */
[----:B------:R-:W-:Y:S01]  /*a580*/  F2FP.BF16.F32.PACK_AB R22, R22, R23 ;  /* 0x000000171616723e */ /* 0x000fe200000010ff */
[----:B------:R-:W2:Y:S01]  /*a590*/  SHFL.IDX PT, R49, R64, RZ, 0x1c1f ;  /* 0x001c1fff40317589 */ /* 0x000ea200000e0000 */
[----:B------:R-:W-:-:S02]  /*a5a0*/  F2FP.BF16.F32.PACK_AB R20, R20, R89 ;  /* 0x000000591414723e */ /* 0x000fc400000010ff */
[----:B------:R-:W-:Y:S01]  /*a5b0*/  F2FP.BF16.F32.PACK_AB R23, R43, R46 ;  /* 0x0000002e2b17723e */ /* 0x000fe200000010ff */
[----:B------:R-:W-:Y:S01]  /*a5c0*/  STSM.16.M88.4 [R81], R12 ;  /* 0x0000000c51007844 */ /* 0x000fe20000000200 */
[----:B0-----:R-:W-:Y:S02]  /*a5d0*/  F2FP.BF16.F32.PACK_AB R30, R32, R41 ;  /* 0x00000029201e723e */ /* 0x001fe400000010ff */
[----:B------:R-:W-:Y:S01]  /*a5e0*/  F2FP.BF16.F32.PACK_AB R31, R59, R60 ;  /* 0x0000003c3b1f723e */ /* 0x000fe200000010ff */
[----:B------:R-:W0:Y:S01]  /*a5f0*/  SHFL.IDX PT, R57, R64, 0x1, 0x1c1f ;  /* 0x003c1f0040397f89 */ /* 0x000e2200000e0000 */
[----:B------:R-:W-:Y:S02]  /*a600*/  F2FP.BF16.F32.PACK_AB R32, R33, R40 ;  /* 0x000000282120723e */ /* 0x000fe400000010ff */
[----:B------:R-:W-:Y:S02]  /*a610*/  F2FP.BF16.F32.PACK_AB R33, R61, R62 ;  /* 0x0000003e3d21723e */ /* 0x000fe400000010ff */
[----:B-1----:R-:W-:-:S02]  /*a620*/  F2FP.BF16.F32.PACK_AB R21, R39, R42 ;  /* 0x0000002a2715723e */ /* 0x002fc400000010ff */
[----:B------:R-:W-:Y:S02]  /*a630*/  F2FP.BF16.F32.PACK_AB R26, R28, R45 ;  /* 0x0000002d1c1a723e */ /* 0x000fe400000010ff */
        /* <DEDUP_REMOVED lines=8> */
[----:B------:R-:W-:Y:S01]  /*a6c0*/  F2FP.BF16.F32.PACK_AB R35, R63, R70 ;  /* 0x000000463f23723e */ /* 0x000fe200000010ff */
[----:B------:R3:W-:Y:S04]  /*a6d0*/  STSM.16.M88.4 [R78], R28 ;  /* 0x0000001c4e007844 */ /* 0x0007e80000000200 */
[----:B------:R4:W-:Y:S01]  /*a6e0*/  STSM.16.M88.4 [R19], R32 ;  /* 0x0000002013007844 */ /* 0x0009e20000000200 */
[----:B------:R-:W-:Y:S08]  /*a6f0*/  BAR.SYNC.DEFER_BLOCKING 0x1, 0x180 ;  /* 0x0046000000007b1d */ /* 0x000ff00000010000 */
[----:B-1----:R-:W1:Y:S08]  /*a700*/  @P2 LDC R25, c[0x0][0xbec] ;  /* 0x0002fb00ff192b82 */ /* 0x002e700000000800 */
[----:B---3--:R-:W3:Y:S01]  /*a710*/  @P2 LDC R28, c[0x0][0xbf0] ;  /* 0x0002fc00ff1c2b82 */ /* 0x008ee20000000800 */
[----:B------:R-:W-:Y:S01]  /*a720*/  IMAD R24, R147, 0x60, R148 ;  /* 0x0000006093187824 */ /* 0x000fe200078e0294 */
[----:B------:R-:W-:-:S06]  /*a730*/  UIMAD UR6, UR14, UR8, URZ ;  /* 0x000000080e0672a4 */ /* 0x000fcc000f8e023f */
[----:B------:R-:W4:Y:S01]  /*a740*/  LDC.64 R26, c[0x0][0xae0] ;  /* 0x0002b800ff1a7b82 */ /* 0x000f220000000a00 */
[----:B------:R-:W-:Y:S01]  /*a750*/  IMAD R24, R3, 0xc0, R24 ;  /* 0x000000c003187824 */ /* 0x000fe200078e0218 */
[----:B--2---:R2:W-:Y:S01]  /*a760*/  @!P1 ST.E desc[UR60][R48.64], R76 ;  /* 0x0000004c30009985 */ /* 0x0045e2000c10193c */
[----:B------:R-:W-:-:S03]  /*a770*/  UIMAD.WIDE.U32 UR4, UR13, UR8, URZ ;  /* 0x000000080d0472a5 */ /* 0x000fc6000f8e003f */
[----:B0-----:R2:W-:Y:S01]  /*a780*/  @!P0 ST.E desc[UR60][R56.64], R77 ;  /* 0x0000004d38008985 */ /* 0x0015e2000c10193c */
[----:B------:R-:W-:-:S03]  /*a790*/  UIMAD UR6, UR13, UR9, UR6 ;  /* 0x000000090d0672a4 */ /* 0x000fc6000f8e0206 */
[----:B------:R1:W5:Y:S01]  /*a7a0*/  LD.E.128 R52, desc[UR60][R4.64] ;  /* 0x0000003c04347980 */ /* 0x000362000c101d00 */
[----:B------:R-:W-:Y:S01]  /*a7b0*/  ULDC.64 UR8, c[0x0][0xaf0] ;  /* 0x0002bc0000087ab9 */ /* 0x000fe20000000a00 */
[----:B------:R-:W-:Y:S02]  /*a7c0*/  UIADD3 UR5, UR5, UR6, URZ ;  /* 0x0000000605057290 */ /* 0x000fe4000fffe03f */
[----:B------:R-:W-:Y:S01]  /*a7d0*/  UIMAD UR6, UR7, UR8, URZ ;  /* 0x00000008070672a4 */ /* 0x000fe2000f8e023f */
[----:B------:R0:W5:Y:S04]  /*a7e0*/  LD.E.128 R20, desc[UR60][R6.64] ;  /* 0x0000003c06147980 */ /* 0x000168000c101d00 */
[----:B------:R-:W5:Y:S01]  /*a7f0*/  LD.E.128 R40, desc[UR60][R74.64] ;  /* 0x0000003c4a287980 */ /* 0x000f62000c101d00 */
[----:B-1----:R-:W-:-:S03]  /*a800*/  @P2 IMAD.HI.U32 R5, R24, R25, RZ ;  /* 0x0000001918052227 */ /* 0x002fc600078e00ff */
[----:B------:R-:W5:Y:S01]  /*a810*/  LD.E.128 R36, desc[UR60][R72.64] ;  /* 0x0000003c48247980 */ /* 0x000f62000c101d00 */
[----:B------:R-:W-:Y:S01]  /*a820*/  IMAD.MOV.U32 R4, RZ, RZ, R24 ;  /* 0x000000ffff047224 */ /* 0x000fe200078e0018 */
[----:B---3--:R-:W-:Y:S01]  /*a830*/  @P2 SHF.R.U32.HI R4, RZ, R28, R5 ;  /* 0x0000001cff042219 */ /* 0x008fe20000011605 */
[----:B------:R-:W-:Y:S01]  /*a840*/  UIMAD UR6, UR15, UR9, UR6 ;  /* 0x000000090f0672a4 */ /* 0x000fe2000f8e0206 */
[----:B------:R-:W5:Y:S01]  /*a850*/  LD.E.128 R44, desc[UR60][R10.64] ;  /* 0x0000003c0a2c7980 */ /* 0x000f62000c101d00 */
[----:B------:R-:W-:Y:S01]  /*a860*/  UIMAD.WIDE.U32 UR4, UR15, UR8, UR4 ;  /* 0x000000080f0472a5 */ /* 0x000fe2000f8e0004 */
[--C-:B------:R-:W-:Y:S01]  /*a870*/  SHF.R.S32.HI R5, RZ, 0x1f, R4.reuse ;  /* 0x0000001fff057819 */ /* 0x100fe20000011404 */
[----:B0-----:R-:W-:Y:S01]  /*a880*/  IMAD.MOV R7, RZ, RZ, -R4 ;  /* 0x000000ffff077224 */ /* 0x001fe200078e0a04 */
[----:B------:R0:W5:Y:S01]  /*a890*/  LD.E.128 R12, desc[UR60][R8.64] ;  /* 0x0000003c080c7980 */ /* 0x000162000c101d00 */
[----:B------:R-:W-:Y:S02]  /*a8a0*/  UIADD3 UR5, UR5, UR6, URZ ;  /* 0x0000000605057290 */ /* 0x000fe4000fffe03f */
[----:B------:R-:W-:Y:S01]  /*a8b0*/  IMAD R7, R0, R7, R24 ;  /* 0x0000000700077224 */ /* 0x000fe200078e0218 */
[----:B------:R-:W-:Y:S01]  /*a8c0*/  @!PT LDS RZ, [RZ] ;  /* 0x00000000fffff984 */ /* 0x000fe20000000800 */
[----:B------:R-:W-:Y:S01]  /*a8d0*/  @!PT LDS RZ, [RZ] ;  /* 0x00000000fffff984 */ /* 0x000fe20000000800 */
[----:B------:R-:W-:Y:S01]  /*a8e0*/  @!PT LDS RZ, [RZ] ;  /* 0x00000000fffff984 */ /* 0x000fe20000000800 */
[----:B------:R-:W-:Y:S01]  /*a8f0*/  @!PT LDS RZ, [RZ] ;  /* 0x00000000fffff984 */ /* 0x000fe20000000800 */
[----:B------:R1:W-:Y:S06]  /*a900*/  MEMBAR.ALL.CTA ;  /* 0x0000000000007992 */ /* 0x0003ec0000008000 */
[----:B-1----:R-:W1:Y:S01]  /*a910*/  FENCE.VIEW.ASYNC.S ;  /* 0x00000000000073c6 */ /* 0x002e620000000000 */
[-C--:B----4-:R-:W-:Y:S01]  /*a920*/  IMAD R5, R5, R26.reuse, RZ ;  /* 0x0000001a05057224 */ /* 0x090fe200078e02ff */
[----:B------:R-:W-:Y:S01]  /*a930*/  ULDC.64 UR6, c[0x0][0xad8] ;  /* 0x0002b60000067ab9 */ /* 0x000fe20000000a00 */
[----:B------:R-:W-:Y:S01]  /*a940*/  IMAD R25, R3, 0xc0, R148 ;  /* 0x000000c003197824 */ /* 0x000fe200078e0294 */
[----:B------:R-:W-:Y:S01]  /*a950*/  SHF.R.S32.HI R0, RZ, 0x1f, R7 ;  /* 0x0000001fff007819 */ /* 0x000fe20000011407 */
[----:B------:R-:W-:Y:S01]  /*a960*/  UIADD3 UR36, UR36, 0x1, URZ ;  /* 0x0000000124247890 */ /* 0x000fe2000fffe03f */
[C---:B0-----:R-:W-:Y:S01]  /*a970*/  IMAD R9, R4.reuse, R27, R5 ;  /* 0x0000001b04097224 */ /* 0x041fe200078e0205 */
[----:B------:R-:W-:Y:S01]  /*a980*/  ULDC.64 UR8, c[0x0][0xa80] ;  /* 0x0002a00000087ab9 */ /* 0x000fe20000000a00 */
[----:B------:R-:W-:-:S04]  /*a990*/  IMAD.WIDE.U32 R4, R4, R26, UR4 ;  /* 0x0000000404047e25 */ /* 0x000fc8000f8e001a */
[----:B------:R-:W-:Y:S02]  /*a9a0*/  IMAD.IADD R5, R5, 0x1, R9 ;  /* 0x0000000105057824 */ /* 0x000fe400078e0209 */
[----:B------:R-:W-:Y:S01]  /*a9b0*/  IMAD R0, R0, UR6, RZ ;  /* 0x0000000600007c24 */ /* 0x000fe2000f8e02ff */
[----:B------:R-:W-:Y:S01]  /*a9c0*/  UIADD3 UR4, UR37, 0x31c20, URZ ;  /* 0x00031c2025047890 */ /* 0x000fe2000fffe03f */
[----:B------:R-:W-:Y:S01]  /*a9d0*/  IMAD.WIDE.U32 R4, R7, UR6, R4 ;  /* 0x0000000607047c25 */ /* 0x000fe2000f8e0004 */
[----:B------:R-:W-:-:S03]  /*a9e0*/  ISETP.GE.AND P0, PT, R25, R50, PT ;  /* 0x000000321900720c */ /* 0x000fc60003f06270 */
[----:B------:R-:W-:Y:S01]  /*a9f0*/  IMAD R9, R7, UR7, R0 ;  /* 0x0000000707097c24 */ /* 0x000fe2000f8e0200 */
[----:B------:R-:W-:Y:S01]  /*aa00*/  UISETP.NE.AND UP0, UPT, UR36, 0x2, UPT ;  /* 0x000000022400788c */ /* 0x000fe2000bf05270 */
[C---:B------:R-:W-:Y:S01]  /*aa10*/  LEA R0, P1, R4.reuse, UR8, 0x1 ;  /* 0x0000000804007c11 */ /* 0x040fe2000f8208ff */
[----:B------:R-:W-:Y:S01]  /*aa20*/  UPRMT UR4, URZ, 0x654, UR4 ;  /* 0x000006543f047896 */ /* 0x000fe20008000004 */
[----:B------:R-:W-:Y:S01]  /*aa30*/  IMAD.IADD R3, R5, 0x1, R9 ;  /* 0x0000000105037824 */ /* 0x000fe200078e0209 */
[----:B------:R-:W-:Y:S01]  /*aa40*/  ULDC UR5, c[0x0][0xc] ;  /* 0x0000030000057ab9 */ /* 0x000fe20000000800 */
[----:B------:R-:W-:Y:S02]  /*aa50*/  USEL UR6, URZ, 0x1, UP0 ;  /* 0x000000013f067887 */ /* 0x000fe40008000000 */
[----:B------:R-:W-:Y:S01]  /*aa60*/  UIADD3 UR10, UR5, UR10, URZ ;  /* 0x0000000a050a7290 */ /* 0x000fe2000fffe03f */
[----:B------:R-:W-:Y:S01]  /*aa70*/  LEA.HI.X R24, R4, UR9, R3, 0x1, P1 ;  /* 0x0000000904187c11 */ /* 0x000fe200088f0c03 */
[----:B------:R-:W-:Y:S01]  /*aa80*/  USEL UR36, UR36, URZ, UP0 ;  /* 0x0000003f24247287 */ /* 0x000fe20008000000 */
[----:B-1----:R2:W0:Y:S01]  /*aa90*/  SHFL.IDX PT, R6, R0, RZ, 0x1c1f ;  /* 0x001c1fff00067589 */ /* 0x00242200000e0000 */
[----:B------:R-:W-:Y:S01]  /*aaa0*/  LOP3.LUT R16, R16, UR6, RZ, 0x3c, !PT ;  /* 0x0000000610107c12 */ /* 0x000fe2000f8e3cff */
[----:B------:R-:W-:Y:S01]  /*aab0*/  SYNCS.ARRIVE.TRANS64.RED.A1T0 RZ, [UR4], RZ ;  /* 0x000000ffffff79a7 */ /* 0x000fe20008100404 */
[----:B------:R-:W-:Y:S01]  /*aac0*/  IMAD.U32 R19, RZ, RZ, UR10 ;  /* 0x0000000aff137e24 */ /* 0x000fe2000f8e00ff */
[----:B------:R2:W1:Y:S01]  /*aad0*/  SHFL.IDX PT, R7, R24, RZ, 0x1c1f ;  /* 0x001c1fff18077589 */ /* 0x00046200000e0000 */
[----:B------:R-:W-:Y:S01]  /*aae0*/  BSSY B0, `(.L_x_9941) ;  /* 0x0000010000007945 */ /* 0x000fe20003800000 */
[----:B------:R-:W-:-:S02]  /*aaf0*/  SHF.R.S32.HI R94, RZ, 0x1f, R144 ;  /* 0x0000001fff5e7819 */ /* 0x000fc40000011490 */
[----:B------:R-:W-:Y:S01]  /*ab00*/  SHF.R.S32.HI R95, RZ, 0x1f, R145 ;  /* 0x0000001fff5f7819 */ /* 0x000fe20000011491 */
[----:B------:R-:W-:Y:S06]  /*ab10*/  @P0 BRA `(.L_x_9942) ;  /* 0x0000000000300947 */ /* 0x000fec0003800000 */
[----:B------:R-:W-:Y:S02]  /*ab20*/  ULDC UR4, c[0x0][0xac8] ;  /* 0x0002b20000047ab9 */ /* 0x000fe40000000800 */
[----:B------:R-:W-:Y:S02]  /*ab30*/  ISETP.GE.AND P1, PT, R145, UR4, PT ;  /* 0x0000000491007c0c */ /* 0x000fe4000bf26270 */
[----:B------:R-:W-:Y:S02]  /*ab40*/  ISETP.GE.AND P2, PT, R144, UR4, PT ;  /* 0x0000000490007c0c */ /* 0x000fe4000bf46270 */
[----:B------:R-:W-:-:S09]  /*ab50*/  ISETP.GE.AND P0, PT, R18, UR4, PT ;  /* 0x0000000412007c0c */ /* 0x000fd2000bf06270 */
[CC--:B0-----:R-:W-:Y:S02]  /*ab60*/  @!P1 LEA R8, P3, R145.reuse, R6.reuse, 0x1 ;  /* 0x0000000691089211 */ /* 0x0c1fe400078608ff */
[----:B------:R-:W-:Y:S02]  /*ab70*/  @!P2 LEA R10, P4, R144, R6, 0x1 ;  /* 0x00000006900aa211 */ /* 0x000fe400078808ff */
[----:B-1----:R-:W-:Y:S01]  /*ab80*/  @!P0 IMAD.WIDE R4, R18, 0x2, R6 ;  /* 0x0000000212048825 */ /* 0x002fe200078e0206 */
[-C--:B------:R-:W-:Y:S02]  /*ab90*/  @!P1 LEA.HI.X R9, R145, R7.reuse, R95, 0x1, P3 ;  /* 0x0000000791099211 */ /* 0x080fe400018f0c5f */
[----:B------:R-:W-:Y:S02]  /*aba0*/  @!P2 LEA.HI.X R11, R144, R7, R94, 0x1, P4 ;  /* 0x00000007900ba211 */ /* 0x000fe400020f0c5e */
[----:B-----5:R3:W-:Y:S04]  /*abb0*/  @!P0 ST.E.128 desc[UR60][R4.64], R40 ;  /* 0x0000002804008985 */ /* 0x0207e8000c101d3c */
[----:B------:R3:W-:Y:S04]  /*abc0*/  @!P1 ST.E.128 desc[UR60][R8.64], R44 ;  /* 0x0000002c08009985 */ /* 0x0007e8000c101d3c */
[----:B------:R3:W-:Y:S02]  /*abd0*/  @!P2 ST.E.128 desc[UR60][R10.64], R52 ;  /* 0x000000340a00a985 */ /* 0x0007e4000c101d3c */
.L_x_9942:
[----:B------:R-:W-:Y:S05]  /*abe0*/  BSYNC B0 ;  /* 0x0000000000007941 */ /* 0x000fea0003800000 */
.L_x_9941:
[----:B------:R-:W-:Y:S01]  /*abf0*/  VIADD R3, R25, 0x60 ;  /* 0x0000006019037836 */ /* 0x000fe20000000000 */
[----:B-1----:R1:W4:Y:S01]  /*ac00*/  SHFL.IDX PT, R7, R24, 0x1, 0x1c1f ;  /* 0x003c1f0018077f89 */ /* 0x00232200000e0000 */
[----:B------:R-:W-:Y:S01]  /*ac10*/  BSSY B0, `(.L_x_9943) ;  /* 0x0000011000007945 */ /* 0x000fe20003800000 */
[----:B------:R-:W-:Y:S02]  /*ac20*/  VIADD R146, R146, 0x1 ;  /* 0x0000000192927836 */ /* 0x000fe40000000000 */
[----:B------:R-:W-:Y:S01]  /*ac30*/  ISETP.GE.AND P0, PT, R3, R50, PT ;  /* 0x000000320300720c */ /* 0x000fe20003f06270 */
[----:B0-----:R1:W0:-:S12]  /*ac40*/  SHFL.IDX PT, R6, R0, 0x1, 0x1c1f ;  /* 0x003c1f0000067f89 */ /* 0x00121800000e0000 */
[----:B-1----:R-:W-:Y:S05]  /*ac50*/  @P0 BRA `(.L_x_9944) ;  /* 0x0000000000300947 */ /* 0x002fea0003800000 */
[----:B------:R-:W-:Y:S02]  /*ac60*/  ULDC UR4, c[0x0][0xac8] ;  /* 0x0002b20000047ab9 */ /* 0x000fe40000000800 */
[----:B------:R-:W-:Y:S02]  /*ac70*/  ISETP.GE.AND P3, PT, R145, UR4, PT ;  /* 0x0000000491007c0c */ /* 0x000fe4000bf66270 */
[----:B------:R-:W-:Y:S02]  /*ac80*/  ISETP.GE.AND P4, PT, R144, UR4, PT ;  /* 0x0000000490007c0c */ /* 0x000fe4000bf86270 */
[----:B------:R-:W-:-:S09]  /*ac90*/  ISETP.GE.AND P2, PT, R18, UR4, PT ;  /* 0x0000000412007c0c */ /* 0x000fd2000bf46270 */
[CC--:B0--3--:R-:W-:Y:S02]  /*aca0*/  @!P3 LEA R8, P0, R145.reuse, R6.reuse, 0x1 ;  /* 0x000000069108b211 */ /* 0x0c9fe400078008ff */
[----:B------:R-:W-:Y:S02]  /*acb0*/  @!P4 LEA R10, P1, R144, R6, 0x1 ;  /* 0x00000006900ac211 */ /* 0x000fe400078208ff */
[----:B----4-:R-:W-:Y:S01]  /*acc0*/  @!P2 IMAD.WIDE R4, R18, 0x2, R6 ;  /* 0x000000021204a825 */ /* 0x010fe200078e0206 */
[-C--:B------:R-:W-:Y:S02]  /*acd0*/  @!P3 LEA.HI.X R9, R145, R7.reuse, R95, 0x1, P0 ;  /* 0x000000079109b211 */ /* 0x080fe400000f0c5f */
[----:B------:R-:W-:Y:S02]  /*ace0*/  @!P4 LEA.HI.X R11, R144, R7, R94, 0x1, P1 ;  /* 0x00000007900bc211 */ /* 0x000fe400008f0c5e */
[----:B-----5:R1:W-:Y:S04]  /*acf0*/  @!P2 ST.E.128 desc[UR60][R4.64], R36 ;  /* 0x000000240400a985 */ /* 0x0203e8000c101d3c */
[----:B------:R1:W-:Y:S04]  /*ad00*/  @!P3 ST.E.128 desc[UR60][R8.64], R12 ;  /* 0x0000000c0800b985 */ /* 0x0003e8000c101d3c */
[----:B------:R1:W-:Y:S02]  /*ad10*/  @!P4 ST.E.128 desc[UR60][R10.64], R20 ;  /* 0x000000140a00c985 */ /* 0x0003e4000c101d3c */
.L_x_9944:
[----:B------:R-:W-:Y:S05]  /*ad20*/  BSYNC B0 ;  /* 0x0000000000007941 */ /* 0x000fea0003800000 */
.L_x_9943:
[----:B--2---:R-:W2:Y:S01]  /*ad30*/  LDC R0, c[0x0][0xc34] ;  /* 0x00030d00ff007b82 */ /* 0x004ea20000000800 */
[----:B------:R-:W-:-:S13]  /*ad40*/  R2UR UR4, R19 ;  /* 0x00000000130472ca */ /* 0x000fda00000e0000 */
[----:B--2---:R-:W-:-:S13]  /*ad50*/  ISETP.LE.AND P0, PT, R0, UR4, PT ;  /* 0x0000000400007c0c */ /* 0x004fda000bf03270 */
[----:B------:R-:W-:Y:S05]  /*ad60*/  @!P0 BRA `(.L_x_9945) ;  /* 0xffffff60005c8947 */ /* 0x000fea000383ffff */
[----:B------:R-:W-:Y:S05]  /*ad70*/  EXIT ;  /* 0x000000000000794d */ /* 0x000fea0003800000 */
.L_x_9919:
[----:B------:R-:W-:-:S08]  /*ad80*/  NOP ;  /* 0x0000000000007918 */ /* 0x000fd00000000000 */
[----:B--2---:R-:W0:-:S00]  /*ad90*/  USETMAXREG.DEALLOC.CTAPOOL 0x20 ;  /* 0x00000020000079c8 */ /* 0x004e0000080e0500 */
[----:B------:R-:W1:Y:S01]  /*ada0*/  S2UR UR5, SR_CTAID.X ;  /* 0x00000000000579c3 */ /* 0x000e620000002500 */
[----:B0-----:R-:W-:Y:S02]  /*adb0*/  IMAD.MOV.U32 R0, RZ, RZ, 0x1 ;  /* 0x00000001ff007424 */ /* 0x001fe400078e00ff */
[----:B------:R-:W-:Y:S02]  /*adc0*/  IMAD.MOV.U32 R16, RZ, RZ, RZ ;  /* 0x000000ffff107224 */ /* 0x000fe400078e00ff */
[----:B------:R-:W-:-:S03]  /*add0*/  IMAD.MOV.U32 R22, RZ, RZ, 0x1 ;  /* 0x00000001ff167424 */ /* 0x000fc600078e00ff */
[----:B------:R-:W1:Y:S02]  /*ade0*/  LDC R2, c[0x0][0xc34] ;  /* 0x00030d00ff027b82 */ /* 0x000e640000000800 */
[----:B-1----:R-:W-:-:S13]  /*adf0*/  ISETP.LE.AND P0, PT, R2, UR5, PT ;  /* 0x0000000502007c0c */ /* 0x002fda000bf03270 */
[----:B------:R-:W-:Y:S05]  /*ae00*/  @P0 BRA `(.L_x_9946) ;  /* 0x00000040001c0947 */ /* 0x000fea0003800000 */
[----:B------:R-:W0:Y:S01]  /*ae10*/  S2R R6, SR_TID.X ;  /* 0x0000000000067919 */ /* 0x000e220000002100 */
[----:B------:R-:W1:Y:S01]  /*ae20*/  S2UR UR4, SR_CgaCtaId ;  /* 0x00000000000479c3 */ /* 0x000e620000008800 */
[----:B------:R-:W-:Y:S01]  /*ae30*/  UMOV UR36, 0x400 ;  /* 0x0000040000247882 */ /* 0x000fe20000000000 */
[----:B------:R-:W-:Y:S01]  /*ae40*/  IMAD.MOV.U32 R22, RZ, RZ, 0x1 ;  /* 0x00000001ff167424 */ /* 0x000fe200078e00ff */
[----:B------:R-:W-:Y:S01]  /*ae50*/  ULDC.64 UR38, c[0x0][0x198] ;  /* 0x0000660000267ab9 */ /* 0x000fe20000000a00 */
[----:B------:R-:W-:Y:S01]  /*ae60*/  IMAD.MOV.U32 R16, RZ, RZ, RZ ;  /* 0x000000ffff107224 */ /* 0x000fe200078e00ff */
[----:B------:R-:W-:Y:S01]  /*ae70*/  ULDC UR37, c[0x0][0xc] ;  /* 0x0000030000257ab9 */ /* 0x000fe20000000800 */
[----:B-1----:R-:W-:Y:S01]  /*ae80*/  ULEA UR36, UR4, UR36, 0x18 ;  /* 0x0000002404247291 */ /* 0x002fe2000f8ec03f */
[C---:B0-----:R-:W-:Y:S01]  /*ae90*/  LOP3.LUT R5, R6.reuse, 0x7f, RZ, 0xc0, !PT ;  /* 0x0000007f06057812 */ /* 0x041fe200078ec0ff */
[----:B------:R-:W-:-:S04]  /*aea0*/  IMAD.SHL.U32 R0, R6, 0x8, RZ ;  /* 0x0000000806007824 */ /* 0x000fc800078e00ff */
[----:B------:R-:W-:Y:S01]  /*aeb0*/  IMAD.SHL.U32 R4, R5, 0x8, RZ ;  /* 0x0000000805047824 */ /* 0x000fe200078e00ff */
[C---:B------:R-:W-:Y:S02]  /*aec0*/  LOP3.LUT R3, R0.reuse, 0x20, RZ, 0xc0, !PT ;  /* 0x0000002000037812 */ /* 0x040fe400078ec0ff */
[----:B------:R-:W-:Y:S02]  /*aed0*/  LOP3.LUT R2, R0, 0xd8, RZ, 0xc0, !PT ;  /* 0x000000d800027812 */ /* 0x000fe400078ec0ff */
[----:B------:R-:W-:Y:S02]  /*aee0*/  LOP3.LUT R3, R3, 0x300, R4, 0xf8, !PT ;  /* 0x0000030003037812 */ /* 0x000fe400078ef804 */
[----:B------:R-:W-:Y:S01]  /*aef0*/  SHF.R.U32.HI R4, RZ, 0x2, R5 ;  /* 0x00000002ff047819 */ /* 0x000fe20000011605 */
[----:B------:R-:W-:Y:S01]  /*af00*/  IMAD.U32 R5, RZ, RZ, UR5 ;  /* 0x00000005ff057e24 */ /* 0x000fe2000f8e00ff */
[----:B------:R-:W-:Y:S02]  /*af10*/  LOP3.LUT R2, R2, 0x18, R6, 0x78, !PT ;  /* 0x0000001802027812 */ /* 0x000fe400078e7806 */
[----:B------:R-:W-:-:S02]  /*af20*/  LOP3.LUT R0, R0, 0x18, RZ, 0xc0, !PT ;  /* 0x0000001800007812 */ /* 0x000fc400078ec0ff */
[----:B------:R0:W-:Y:S01]  /*af30*/  STL [R1+0x8], R5 ;  /* 0x0000080501007387 */ /* 0x0001e20000100800 */
[----:B------:R-:W-:Y:S01]  /*af40*/  LOP3.LUT R3, R3, R2, RZ, 0xfc, !PT ;  /* 0x0000000203037212 */ /* 0x000fe200078efcff */
[----:B------:R-:W-:Y:S02]  /*af50*/  IMAD.SHL.U32 R2, R6, 0x20, RZ ;  /* 0x0000002006027824 */ /* 0x000fe400078e00ff */
[----:B------:R0:W-:Y:S01]  /*af60*/  STL [R1+0x1c], RZ ;  /* 0x00001cff01007387 */ /* 0x0001e20000100800 */
[----:B------:R-:W-:Y:S02]  /*af70*/  LEA R27, R3, UR36, 0x1 ;  /* 0x00000024031b7c11 */ /* 0x000fe4000f8e08ff */
[----:B------:R-:W-:Y:S02]  /*af80*/  LOP3.LUT R4, R4, 0x60, R2, 0xf8, !PT ;  /* 0x0000006004047812 */ /* 0x000fe400078ef802 */
[C---:B------:R-:W-:Y:S02]  /*af90*/  LOP3.LUT R2, R0.reuse, 0x20, RZ, 0xfc, !PT ;  /* 0x0000002000027812 */ /* 0x040fe400078efcff */
[----:B------:R-:W-:-:S07]  /*afa0*/  LOP3.LUT R0, R0, 0x40, RZ, 0xfc, !PT ;  /* 0x0000004000007812 */ /* 0x000fce00078efcff */
.L_x_10024:
[----:B------:R-:W2:Y:S01]  /*afb0*/  LDL R4, [R1+0x8] ;  /* 0x0000080001047983 */ /* 0x000ea20000100800 */
[----:B0-----:R-:W1:Y:S01]  /*afc0*/  LDC R0, c[0x0][0xc38] ;  /* 0x00030e00ff007b82 */ /* 0x001e620000000800 */
[----:B------:R-:W-:Y:S05]  /*afd0*/  YIELD ;  /* 0x0000000000007946 */ /* 0x000fea0003800000 */
[----:B------:R-:W-:Y:S02]  /*afe0*/  ULDC.64 UR4, c[0x0][0x418] ;  /* 0x0001060000047ab9 */ /* 0x000fe40000000a00 */
[----:B------:R-:W3:Y:S01]  /*aff0*/  LDC R17, c[0x0][0xc44] ;  /* 0x00031100ff117b82 */ /* 0x000ee20000000800 */
[----:B------:R-:W-:-:S03]  /*b000*/  UISETP.NE.U32.AND UP0, UPT, UR4, URZ, UPT ;  /* 0x0000003f0400728c */ /* 0x000fc6000bf05070 */
[----:B------:R-:W-:Y:S01]  /*b010*/  ULDC UR4, c[0x0][0x424] ;  /* 0x0001090000047ab9 */ /* 0x000fe20000000800 */
[----:B------:R-:W-:Y:S02]  /*b020*/  UISETP.NE.AND.EX UP0, UPT, UR5, URZ, UPT, UP0 ;  /* 0x0000003f0500728c */ /* 0x000fe4000bf05300 */
[----:B------:R-:W-:Y:S02]  /*b030*/  UIADD3 UR5, UR36, 0x16a00, URZ ;  /* 0x00016a0024057890 */ /* 0x000fe4000fffe03f */
[----:B------:R-:W-:Y:S02]  /*b040*/  USEL UR4, UR4, 0x1, UP0 ;  /* 0x0000000104047887 */ /* 0x000fe40008000000 */
[----:B------:R-:W-:Y:S01]  /*b050*/  ULOP3.LUT UP0, URZ, UR5, 0x1bf, URZ, 0xc0, !UPT ;  /* 0x000001bf053f7892 */ /* 0x000fe2000f80c03f */
[----:B-1----:R-:W-:Y:S02]  /*b060*/  ISETP.NE.AND P0, PT, R0, 0x1, PT ;  /* 0x000000010000780c */ /* 0x002fe40003f05270 */
[----:B---3--:R-:W-:-:S11]  /*b070*/  ISETP.NE.AND P1, PT, R17, 0x1, PT ;  /* 0x000000011100780c */ /* 0x008fd60003f25270 */
[----:B------:R-:W2:Y:S08]  /*b080*/  @P0 LDC R0, c[0x0][0xc3c] ;  /* 0x00030f00ff000b82 */ /* 0x000eb00000000800 */
[----:B0-----:R-:W0:Y:S08]  /*b090*/  @P0 LDC R5, c[0x0][0xc40] ;  /* 0x00031000ff050b82 */ /* 0x001e300000000800 */
[----:B------:R-:W1:Y:S01]  /*b0a0*/  @P1 LDC.64 R2, c[0x0][0xc48] ;  /* 0x00031200ff021b82 */ /* 0x000e620000000a00 */
[----:B--2---:R-:W-:-:S05]  /*b0b0*/  @P0 IMAD.HI.U32 R0, R4, R0, RZ ;  /* 0x0000000004000227 */ /* 0x004fca00078e00ff */
[----:B0-----:R-:W-:Y:S02]  /*b0c0*/  @P0 SHF.R.U32.HI R4, RZ, R5, R0 ;  /* 0x00000005ff040219 */ /* 0x001fe40000011600 */
[----:B------:R-:W0:Y:S01]  /*b0d0*/  LDC R0, c[0x0][0x2f0] ;  /* 0x0000bc00ff007b82 */ /* 0x000e220000000800 */
[----:B------:R-:W-:Y:S02]  /*b0e0*/  PLOP3.LUT P0, PT, PT, PT, UP0, 0x80, 0x0 ;  /* 0x000000000000781c */ /* 0x000fe40003f0f008 */
[----:B-1----:R-:W-:Y:S01]  /*b0f0*/  @P1 IMAD.HI.U32 R2, R4, R2, RZ ;  /* 0x0000000204021227 */ /* 0x002fe200078e00ff */
[----:B------:R1:W-:Y:S03]  /*b100*/  STL [R1], R4 ;  /* 0x0000000401007387 */ /* 0x0003e60000100800 */
[----:B------:R-:W-:Y:S01]  /*b110*/  IMAD.MOV.U32 R28, RZ, RZ, R4 ;  /* 0x000000ffff1c7224 */ /* 0x000fe200078e0004 */
[----:B------:R-:W-:Y:S01]  /*b120*/  @P1 SHF.R.U32.HI R28, RZ, R3, R2 ;  /* 0x00000003ff1c1219 */ /* 0x000fe20000011602 */
[----:B0-----:R-:W-:-:S04]  /*b130*/  IMAD R6, R0, UR4, RZ ;  /* 0x0000000400067c24 */ /* 0x001fc8000f8e02ff */
[----:B------:R-:W-:Y:S02]  /*b140*/  IMAD.MOV R0, RZ, RZ, -R28 ;  /* 0x000000ffff007224 */ /* 0x000fe400078e0a1c */
[----:B------:R-:W-:Y:S01]  /*b150*/  VIADD R2, R6, 0x8f ;  /* 0x0000008f06027836 */ /* 0x000fe20000000000 */
[----:B------:R1:W-:Y:S01]  /*b160*/  STL [R1+0x18], R6 ;  /* 0x0000180601007387 */ /* 0x0003e20000100800 */
[----:B------:R-:W-:Y:S02]  /*b170*/  IMAD R17, R17, R0, R4 ;  /* 0x0000000011117224 */ /* 0x000fe400078e0204 */
        /* <DEDUP_REMOVED lines=21> */
.L_x_9947:
        /* <DEDUP_REMOVED lines=9> */
[----:B-1----:R-:W-:Y:S02]  /*b360*/  IMAD.U32 R4, RZ, RZ, UR6 ;  /* 0x00000006ff047e24 */ /* 0x002fe4000f8e00ff */
        /* <DEDUP_REMOVED lines=9> */
[----:B--2---:R-:W-:Y:S05]  /*b400*/  CALL.ABS.NOINC R2 ;  /* 0x0000000002007343 */ /* 0x004fea0003c00000 */
.L_x_9949:
        /* <DEDUP_REMOVED lines=15> */
.L_x_9948:
[----:B------:R-:W-:Y:S01]  /*b500*/  ULDC.64 UR4, c[0x0][0x9f8] ;  /* 0x00027e0000047ab9 */ /* 0x000fe20000000a00 */
[----:B------:R-:W-:Y:S01]  /*b510*/  IMAD.MOV.U32 R19, RZ, RZ, R28 ;  /* 0x000000ffff137224 */ /* 0x000fe200078e001c */
[----:B------:R-:W-:-:S04]  /*b520*/  ISETP.NE.U32.AND P0, PT, RZ, UR4, PT ;  /* 0x00000004ff007c0c */ /* 0x000fc8000bf05070 */
[----:B------:R-:W-:-:S13]  /*b530*/  ISETP.NE.AND.EX P0, PT, RZ, UR5, PT, P0 ;  /* 0x00000005ff007c0c */ /* 0x000fda000bf05300 */
[----:B------:R-:W0:Y:S02]  /*b540*/  @P0 LDC.64 R2, c[0x0][0x9f8] ;  /* 0x00027e00ff020b82 */ /* 0x000e240000000a00 */
[----:B0-----:R-:W-:-:S05]  /*b550*/  @P0 IMAD.WIDE R2, R28, 0x4, R2 ;  /* 0x000000041c020825 */ /* 0x001fca00078e0202 */
[----:B------:R0:W1:Y:S01]  /*b560*/  @P0 LDG.E R19, desc[UR60][R2.64] ;  /* 0x0000003c02130981 */ /* 0x000062000c1e1900 */
[----:B------:R-:W-:Y:S01]  /*b570*/  UMOV UR4, 0xffffffff ;  /* 0xffffffff00047882 */ /* 0x000fe20000000000 */
[----:B------:R-:W-:Y:S01]  /*b580*/  VIADD R29, R24, 0xffffffff ;  /* 0xffffffff181d7836 */ /* 0x000fe20000000000 */
[----:B0-----:R-:W0:Y:S02]  /*b590*/  LDC.64 R2, c[0x0][0x418] ;  /* 0x00010600ff027b82 */ /* 0x001e240000000a00 */
[----:B0-----:R-:W-:-:S04]  /*b5a0*/  ISETP.NE.U32.AND P0, PT, R2, RZ, PT ;  /* 0x000000ff0200720c */ /* 0x001fc80003f05070 */
[----:B------:R-:W-:-:S04]  /*b5b0*/  ISETP.NE.AND.EX P1, PT, R3, RZ, PT, P0 ;  /* 0x000000ff0300720c */ /* 0x000fc80003f25300 */
[----:B------:R-:W-:Y:S02]  /*b5c0*/  P2R R26, PR, RZ, 0x2 ;  /* 0x00000002ff1a7803 */ /* 0x000fe40000000000 */
[----:B-1----:R-:W-:Y:S02]  /*b5d0*/  SHF.R.S32.HI R24, RZ, 0x1f, R19 ;  /* 0x0000001fff187819 */ /* 0x002fe40000011413 */
[----:B------:R-:W-:Y:S01]  /*b5e0*/  SEL R18, R19, RZ, !P1 ;  /* 0x000000ff13127207 */ /* 0x000fe20004800000 */
[----:B------:R-:W-:Y:S06]  /*b5f0*/  BRA.DIV UR4, `(.L_x_9950) ;  /* 0x0000003e04687947 */ /* 0x000fec000b800000 */
[----:B------:R-:W0:Y:S02]  /*b600*/  S2R R0, SR_TID.X ;  /* 0x0000000000007919 */ /* 0x000e240000002100 */
[----:B0-----:R-:W-:-:S04]  /*b610*/  SHF.R.U32.HI R0, RZ, 0x5, R0 ;  /* 0x00000005ff007819 */ /* 0x001fc80000011600 */
[----:B------:R-:W-:-:S05]  /*b620*/  LOP3.LUT R0, R0, 0x3, RZ, 0xc0, !PT ;  /* 0x0000000300007812 */ /* 0x000fca00078ec0ff */
[----:B------:R0:W1:Y:S02]  /*b630*/  SHFL.IDX PT, R14, R0, RZ, 0x1f ;  /* 0x00001fff000e7589 */ /* 0x00006400000e0000 */
.L_x_10040:
[----:B-1----:R-:W-:Y:S02]  /*b640*/  ISETP.NE.AND P0, PT, R14, RZ, PT ;  /* 0x000000ff0e00720c */ /* 0x002fe40003f05270 */
[----:B------:R-:W-:-:S04]  /*b650*/  PLOP3.LUT P2, PT, PT, PT, PT, 0x8, 0x0 ;  /* 0x000000000000781c */ /* 0x000fc80003f4e170 */
[----:B------:R-:W-:-:S07]  /*b660*/  P2R R25, PR, RZ, 0x4 ;  /* 0x00000004ff197803 */ /* 0x000fce0000000000 */
[----:B------:R-:W-:Y:S05]  /*b670*/  @P0 BRA `(.L_x_9951) ;  /* 0x0000000400100947 */ /* 0x000fea0003800000 */
[----:B------:R-:W-:-:S03]  /*b680*/  UMOV UR4, 0xffffffff ;  /* 0xffffffff00047882 */ /* 0x000fc60000000000 */
[----:B------:R-:W-:Y:S05]  /*b690*/  BRA.DIV UR4, `(.L_x_9952) ;  /* 0x0000003e04747947 */ /* 0x000fea000b800000 */
[----:B------:R-:W-:-:S13]  /*b6a0*/  ELECT P6, URZ, PT ;  /* 0x00000000003f782f */ /* 0x000fda00038c0000 */
.L_x_10043:
[----:B------:R-:W-:Y:S05]  /*b6b0*/  @!P6 BRA `(.L_x_9951) ;  /* 0x000000040000e947 */ /* 0x000fea0003800000 */
[----:B------:R-:W-:Y:S02]  /*b6c0*/  IMAD.MOV.U32 R23, RZ, RZ, R29 ;  /* 0x000000ffff177224 */ /* 0x000fe400078e001d */
[----:B------:R-:W-:Y:S01]  /*b6d0*/  IMAD.MOV.U32 R18, RZ, RZ, R19 ;  /* 0x000000ffff127224 */ /* 0x000fe200078e0013 */
[----:B------:R-:W-:Y:S06]  /*b6e0*/  @!P1 BRA `(.L_x_9953) ;  /* 0x0000000000449947 */ /* 0x000fec0003800000 */
[----:B0-----:R-:W0:Y:S01]  /*b6f0*/  LDC R0, c[0x0][0x43c] ;  /* 0x00010f00ff007b82 */ /* 0x001e220000000800 */
        /* <DEDUP_REMOVED lines=16> */
.L_x_9953:
[----:B0-----:R-:W0:Y:S01]  /*b800*/  S2R R0, SR_TID.X ;  /* 0x0000000000007919 */ /* 0x001e220000002100 */
[----:B-1----:R-:W-:Y:S02]  /*b810*/  LEA R3, R16, UR36, 0x3 ;  /* 0x0000002410037c11 */ /* 0x002fe4000f8e18ff */
[----:B0-----:R-:W-:Y:S02]  /*b820*/  LOP3.LUT R2, R0, 0x7f, RZ, 0xc0, !PT ;  /* 0x0000007f00027812 */ /* 0x001fe400078ec0ff */
[----:B------:R-:W-:Y:S02]  /*b830*/  SHF.L.U32 R0, R22, 0x1f, RZ ;  /* 0x0000001f16007819 */ /* 0x000fe400000006ff */
[----:B------:R-:W-:Y:S02]  /*b840*/  ISETP.NE.AND P1, PT, R2, RZ, PT ;  /* 0x000000ff0200720c */ /* 0x000fe40003f25270 */
[----:B------:R-:W0:Y:S02]  /*b850*/  SYNCS.PHASECHK.TRANS64.TRYWAIT P0, [R3+URZ+0x31c40], R0 ;  /* 0x031c4000030075a7 */ /* 0x000e24000800017f */
[----:B0-----:R-:W-:Y:S09]  /*b860*/  @!P0 BRA `(.L_x_9954) ;  /* 0x0000003c00208947 */ /* 0x001ff20003800000 */
.L_x_10044:
        /* <DEDUP_REMOVED lines=8> */
.L_x_9955:
[----:B------:R-:W-:Y:S01]  /*b8f0*/  R2UR UR8, R16 ;  /* 0x00000000100872ca */ /* 0x000fe200000e0000 */
[----:B------:R-:W-:Y:S01]  /*b900*/  UIADD3 UR4, UP0, UR38, 0x370, URZ ;  /* 0x0000037026047890 */ /* 0x000fe2000ff1e03f */
[----:B------:R-:W-:Y:S01]  /*b910*/  R2UR UR9, R3 ;  /* 0x00000000030972ca */ /* 0x000fe200000e0000 */
[----:B------:R-:W-:Y:S01]  /*b920*/  UMOV UR10, URZ ;  /* 0x0000003f000a7c82 */ /* 0x000fe20008000000 */
[----:B------:R-:W-:Y:S01]  /*b930*/  R2UR UR11, R23 ;  /* 0x00000000170b72ca */ /* 0x000fe200000e0000 */
[----:B------:R-:W-:Y:S01]  /*b940*/  UIADD3.X UR5, URZ, UR39, URZ, UP0, !UPT ;  /* 0x000000273f057290 */ /* 0x000fe200087fe43f */
[----:B------:R-:W-:Y:S01]  /*b950*/  R2UR UR12, R17 ;  /* 0x00000000110c72ca */ /* 0x000fe200000e0000 */
[----:B------:R-:W-:Y:S01]  /*b960*/  UMOV UR6, 0x0 ;  /* 0x0000000000067882 */ /* 0x000fe20000000000 */
[----:B-----5:R-:W-:Y:S01]  /*b970*/  R2UR UR13, R18 ;  /* 0x00000000120d72ca */ /* 0x020fe200000e0000 */
[----:B------:R-:W-:Y:S01]  /*b980*/  UMOV UR7, 0x14f00000 ;  /* 0x14f0000000077882 */ /* 0x000fe20000000000 */
[----:B------:R-:W-:Y:S01]  /*b990*/  UMOV UR16, 0x20 ;  /* 0x0000002000107882 */ /* 0x000fe20000000000 */
[----:B------:R-:W-:-:S02]  /*b9a0*/  PLOP3.LUT P0, PT, PT, PT, PT, 0x80, 0x0 ;  /* 0x000000000000781c */ /* 0x000fc40003f0f070 */
[----:B------:R-:W-:Y:S02]  /*b9b0*/  UIMAD UR8, UR8, 0x6c00, UR36 ;  /* 0x00006c00080878a4 */ /* 0x000fe4000f8e0224 */
[----:B------:R-:W-:Y:S01]  /*b9c0*/  UIADD3 UR9, UR9, 0x31c30, URZ ;  /* 0x00031c3009097890 */ /* 0x000fe2000fffe03f */
[----:B------:R-:W-:Y:S01]  /*b9d0*/  P2R R25, PR, RZ, 0x1 ;  /* 0x00000001ff197803 */ /* 0x000fe20000000000 */
[----:B------:R-:W-:Y:S02]  /*b9e0*/  UIMAD UR11, UR11, 0x90, URZ ;  /* 0x000000900b0b78a4 */ /* 0x000fe4000f8e023f */
[----:B------:R-:W-:Y:S02]  /*b9f0*/  UIADD3 UR14, UR8, 0x16a00, URZ ;  /* 0x00016a00080e7890 */ /* 0x000fe4000fffe03f */
[----:B------:R-:W-:Y:S02]  /*ba00*/  UIADD3 UR15, UR8, 0x18e00, URZ ;  /* 0x00018e00080f7890 */ /* 0x000fe4000fffe03f */
        /* <DEDUP_REMOVED lines=10> */
[----:B-1----:R-:W-:Y:S01]  /*bab0*/  NOP ;  /* 0x0000000000007918 */ /* 0x002fe20000000000 */
.L_x_9951:
[----:B------:R-:W-:Y:S05]  /*bac0*/  WARPSYNC.ALL ;  /* 0x0000000000007948 */ /* 0x000fea0003800000 */
[----:B------:R-:W-:Y:S01]  /*bad0*/  UIADD3 UR4, UR36, 0xda00, URZ ;  /* 0x0000da0024047890 */ /* 0x000fe2000fffe03f */
[----:B0-----:R-:W-:Y:S01]  /*bae0*/  SHF.R.S32.HI R0, RZ, 0x1f, R17 ;  /* 0x0000001fff007819 */ /* 0x001fe20000011411 */
[----:B------:R-:W-:Y:S02]  /*baf0*/  BAR.SYNC.DEFER_BLOCKING 0x8, 0x200 ;  /* 0x0208000000007b1d */ /* 0x000fe40000010000 */
[----:B------:R-:W-:-:S04]  /*bb00*/  ULOP3.LUT UP0, URZ, UR4, 0x1bf, URZ, 0xc0, !UPT ;  /* 0x000001bf043f7892 */ /* 0x000fc8000f80c03f */
[----:B------:R-:W-:Y:S02]  /*bb10*/  ULDC.64 UR4, c[0x0][0x2d8] ;  /* 0x0000b60000047ab9 */ /* 0x000fe40000000a00 */
[----:B------:R-:W-:Y:S01]  /*bb20*/  IMAD R0, R0, UR4, RZ ;  /* 0x0000000400007c24 */ /* 0x000fe2000f8e02ff */
[----:B------:R-:W-:Y:S01]  /*bb30*/  PLOP3.LUT P0, PT, PT, PT, UP0, 0x80, 0x0 ;  /* 0x000000000000781c */ /* 0x000fe20003f0f008 */
[----:B------:R-:W-:-:S04]  /*bb40*/  IMAD.WIDE.U32 R2, R17, UR4, RZ ;  /* 0x0000000411027c25 */ /* 0x000fc8000f8e00ff */
[----:B------:R-:W-:Y:S01]  /*bb50*/  IMAD R0, R17, UR5, R0 ;  /* 0x0000000511007c24 */ /* 0x000fe2000f8e0200 */
[----:B------:R0:W-:Y:S03]  /*bb60*/  STL.64 [R1+0x10], R2 ;  /* 0x0000100201007387 */ /* 0x0001e60000100a00 */
[----:B0-----:R-:W-:Y:S01]  /*bb70*/  IMAD.IADD R2, R3, 0x1, R0 ;  /* 0x0000000103027824 */ /* 0x001fe200078e0200 */
[----:B------:R-:W-:-:S05]  /*bb80*/  SHF.R.S32.HI R0, RZ, 0x1f, R28 ;  /* 0x0000001fff007819 */ /* 0x000fca000001141c */
[----:B------:R0:W-:Y:S04]  /*bb90*/  STL [R1+0x24], R0 ;  /* 0x0000240001007387 */ /* 0x0001e80000100800 */
[----:B------:R0:W-:Y:S01]  /*bba0*/  STL [R1+0x20], R2 ;  /* 0x0000200201007387 */ /* 0x0001e20000100800 */
        /* <DEDUP_REMOVED lines=17> */
.L_x_9956:
[----:B------:R-:W2:Y:S01]  /*bcc0*/  LDL.LU R20, [R1+0x20] ;  /* 0x0000200001147983 */ /* 0x000ea20000300800 */
[----:B------:R-:W1:Y:S01]  /*bcd0*/  LDC R10, c[0x0][0x448] ;  /* 0x00011200ff0a7b82 */ /* 0x000e620000000800 */
[----:B------:R-:W-:Y:S01]  /*bce0*/  ULDC.64 UR4, c[0x0][0x2e0] ;  /* 0x0000b80000047ab9 */ /* 0x000fe20000000a00 */
[----:B------:R-:W-:Y:S01]  /*bcf0*/  ULDC.64 UR6, c[0x0][0x2c8] ;  /* 0x0000b20000067ab9 */ /* 0x000fe20000000a00 */
[----:B0-----:R-:W2:Y:S01]  /*bd00*/  LDL.LU.64 R2, [R1+0x10] ;  /* 0x0000100001027983 */ /* 0x001ea20000300a00 */
[----:B------:R-:W-:-:S03]  /*bd10*/  ULDC.64 UR8, c[0x0][0x280] ;  /* 0x0000a00000087ab9 */ /* 0x000fc60000000a00 */
[----:B------:R-:W3:Y:S04]  /*bd20*/  LDL.LU R0, [R1+0x24] ;  /* 0x0000240001007983 */ /* 0x000ee80000300800 */
[----:B------:R-:W4:Y:S04]  /*bd30*/  LDL.LU R6, [R1] ;  /* 0x0000000001067983 */ /* 0x000f280000300800 */
[----:B------:R-:W5:Y:S01]  /*bd40*/  LDL R21, [R1+0x8] ;  /* 0x0000080001157983 */ /* 0x000f620000100800 */
[----:B------:R-:W0:Y:S01]  /*bd50*/  S2R R12, SR_TID.X ;  /* 0x00000000000c7919 */ /* 0x000e220000002100 */
[----:B------:R-:W0:Y:S01]  /*bd60*/  S2R R11, SR_TID.X ;  /* 0x00000000000b7919 */ /* 0x000e220000002100 */
[----:B-1----:R-:W-:-:S13]  /*bd70*/  ISETP.NE.AND P0, PT, R10, 0x1, PT ;  /* 0x000000010a00780c */ /* 0x002fda0003f05270 */
[----:B------:R-:W1:Y:S08]  /*bd80*/  @P0 LDC R4, c[0x0][0x450] ;  /* 0x00011400ff040b82 */ /* 0x000e700000000800 */
[----:B------:R-:W1:Y:S01]  /*bd90*/  @P0 LDC R9, c[0x0][0x44c] ;  /* 0x00011300ff090b82 */ /* 0x000e620000000800 */
[----:B--2---:R-:W-:Y:S02]  /*bda0*/  IMAD.MOV.U32 R3, RZ, RZ, R20 ;  /* 0x000000ffff037224 */ /* 0x004fe400078e0014 */
[----:B------:R-:W2:Y:S01]  /*bdb0*/  S2R R20, SR_TID.X ;  /* 0x0000000000147919 */ /* 0x000ea20000002100 */
[----:B---3--:R-:W-:-:S02]  /*bdc0*/  IMAD R0, R0, UR4, RZ ;  /* 0x0000000400007c24 */ /* 0x008fc4000f8e02ff */
[----:B------:R-:W-:Y:S01]  /*bdd0*/  IMAD.WIDE.U32 R2, R28, UR4, R2 ;  /* 0x000000041c027c25 */ /* 0x000fe2000f8e0002 */
[----:B------:R-:W-:-:S03]  /*bde0*/  ULDC UR4, c[0x0][0xc38] ;  /* 0x00030e0000047ab9 */ /* 0x000fc60000000800 */
[----:B------:R-:W-:Y:S02]  /*bdf0*/  IMAD R5, R28, UR5, R0 ;  /* 0x000000051c057c24 */ /* 0x000fe4000f8e0200 */
[----:B------:R-:W3:Y:S01]  /*be00*/  @P0 LDC R0, c[0x0][0x44c] ;  /* 0x00011300ff000b82 */ /* 0x000ee20000000800 */
[----:B----4-:R-:W-:Y:S02]  /*be10*/  IMAD.MOV R6, RZ, RZ, -R6 ;  /* 0x000000ffff067224 */ /* 0x010fe400078e0a06 */
[----:B------:R-:W-:Y:S02]  /*be20*/  IMAD.IADD R3, R3, 0x1, R5 ;  /* 0x0000000103037824 */ /* 0x000fe400078e0205 */
[----:B-----5:R-:W-:Y:S01]  /*be30*/  IMAD R6, R6, UR4, R21 ;  /* 0x0000000406067c24 */ /* 0x020fe2000f8e0215 */
[----:B------:R-:W-:Y:S01]  /*be40*/  ULDC.64 UR4, c[0x0][0x2d0] ;  /* 0x0000b40000047ab9 */ /* 0x000fe20000000a00 */
[----:B0-----:R-:W-:-:S05]  /*be50*/  IMAD.SHL.U32 R21, R12, 0x8, RZ ;  /* 0x000000080c157824 */ /* 0x001fca00078e00ff */
[----:B------:R-:W-:-:S04]  /*be60*/  LOP3.LUT R21, R21, 0x18, RZ, 0xc0, !PT ;  /* 0x0000001815157812 */ /* 0x000fc800078ec0ff */
[C---:B------:R-:W-:Y:S02]  /*be70*/  LOP3.LUT R13, R21.reuse, 0x20, RZ, 0xfc, !PT ;  /* 0x00000020150d7812 */ /* 0x040fe400078efcff */
[----:B------:R-:W-:Y:S02]  /*be80*/  LOP3.LUT R12, R21, 0x40, RZ, 0xfc, !PT ;  /* 0x00000040150c7812 */ /* 0x000fe400078efcff */
[----:B------:R-:W-:Y:S02]  /*be90*/  LOP3.LUT R21, R11, 0x7f, RZ, 0xc0, !PT ;  /* 0x0000007f0b157812 */ /* 0x000fe400078ec0ff */
[C---:B--2---:R-:W-:Y:S01]  /*bea0*/  LOP3.LUT R7, R20.reuse, 0x7f, RZ, 0xc0, !PT ;  /* 0x0000007f14077812 */ /* 0x044fe200078ec0ff */
[----:B------:R-:W-:-:S03]  /*beb0*/  IMAD.SHL.U32 R20, R20, 0x20, RZ ;  /* 0x0000002014147824 */ /* 0x000fc600078e00ff */
[----:B------:R-:W-:-:S04]  /*bec0*/  SHF.R.U32.HI R7, RZ, 0x2, R7 ;  /* 0x00000002ff077819 */ /* 0x000fc80000011607 */
[----:B------:R-:W-:-:S05]  /*bed0*/  LOP3.LUT R20, R7, 0x60, R20, 0xf8, !PT ;  /* 0x0000006007147812 */ /* 0x000fca00078ef814 */
[----:B------:R-:W-:Y:S02]  /*bee0*/  IMAD R7, R6, 0xc0, R20 ;  /* 0x000000c006077824 */ /* 0x000fe400078e0214 */
[----:B------:R-:W-:Y:S02]  /*bef0*/  IMAD.SHL.U32 R20, R11, 0x8, RZ ;  /* 0x000000080b147824 */ /* 0x000fe400078e00ff */
[----:B---3--:R-:W-:-:S03]  /*bf00*/  @P0 IMAD.HI.U32 R0, R7, R0, RZ ;  /* 0x0000000007000227 */ /* 0x008fc600078e00ff */
[----:B------:R-:W-:Y:S01]  /*bf10*/  LOP3.LUT R20, R20, 0x18, RZ, 0xc0, !PT ;  /* 0x0000001814147812 */ /* 0x000fe200078ec0ff */
[----:B------:R-:W-:Y:S01]  /*bf20*/  IMAD.MOV.U32 R5, RZ, RZ, R7 ;  /* 0x000000ffff057224 */ /* 0x000fe200078e0007 */
[----:B-1----:R-:W-:-:S04]  /*bf30*/  @P0 SHF.R.U32.HI R5, RZ, R4, R0 ;  /* 0x00000004ff050219 */ /* 0x002fc80000011600 */
[----:B------:R-:W-:-:S05]  /*bf40*/  SHF.R.S32.HI R0, RZ, 0x1f, R5 ;  /* 0x0000001fff007819 */ /* 0x000fca0000011405 */
[----:B------:R-:W-:-:S04]  /*bf50*/  IMAD R0, R0, UR4, RZ ;  /* 0x0000000400007c24 */ /* 0x000fc8000f8e02ff */
[C---:B------:R-:W-:Y:S02]  /*bf60*/  IMAD R8, R5.reuse, UR5, R0 ;  /* 0x0000000505087c24 */ /* 0x040fe4000f8e0200 */
[----:B------:R-:W-:Y:S02]  /*bf70*/  IMAD.MOV R0, RZ, RZ, -R5 ;  /* 0x000000ffff007224 */ /* 0x000fe400078e0a05 */
[----:B------:R-:W-:-:S04]  /*bf80*/  IMAD.WIDE.U32 R4, R5, UR4, R2 ;  /* 0x0000000405047c25 */ /* 0x000fc8000f8e0002 */
[----:B------:R-:W-:Y:S02]  /*bf90*/  IMAD R0, R10, R0, R7 ;  /* 0x000000000a007224 */ /* 0x000fe400078e0207 */
[----:B------:R-:W-:-:S03]  /*bfa0*/  IMAD.IADD R5, R5, 0x1, R8 ;  /* 0x0000000105057824 */ /* 0x000fc600078e0208 */
[----:B------:R-:W-:Y:S01]  /*bfb0*/  SHF.R.S32.HI R8, RZ, 0x1f, R0 ;  /* 0x0000001fff087819 */ /* 0x000fe20000011400 */
[----:B------:R-:W-:-:S04]  /*bfc0*/  IMAD.WIDE.U32 R4, R0, UR6, R4 ;  /* 0x0000000600047c25 */ /* 0x000fc8000f8e0004 */
[----:B------:R-:W-:-:S04]  /*bfd0*/  IMAD R8, R8, UR6, RZ ;  /* 0x0000000608087c24 */ /* 0x000fc8000f8e02ff */
[----:B------:R-:W-:Y:S01]  /*bfe0*/  IMAD R8, R0, UR7, R8 ;  /* 0x0000000700087c24 */ /* 0x000fe2000f8e0208 */
[----:B------:R-:W-:-:S03]  /*bff0*/  LEA R0, P1, R4, UR8, 0x1 ;  /* 0x0000000804007c11 */ /* 0x000fc6000f8208ff */
[----:B------:R-:W-:Y:S02]  /*c000*/  IMAD.IADD R5, R5, 0x1, R8 ;  /* 0x0000000105057824 */ /* 0x000fe400078e0208 */
[----:B------:R-:W-:-:S03]  /*c010*/  VIADD R8, R7, 0x80 ;  /* 0x0000008007087836 */ /* 0x000fc60000000000 */
[----:B------:R-:W-:Y:S01]  /*c020*/  LEA.HI.X R4, R4, UR9, R5, 0x1, P1 ;  /* 0x0000000904047c11 */ /* 0x000fe200088f0c05 */
[----:B------:R-:W-:Y:S01]  /*c030*/  @P0 IMAD.HI.U32 R9, R8, R9, RZ ;  /* 0x0000000908090227 */ /* 0x000fe200078e00ff */
[----:B------:R-:W0:Y:S03]  /*c040*/  @P0 LDC R5, c[0x0][0x450] ;  /* 0x00011400ff050b82 */ /* 0x000e260000000800 */
[----:B------:R-:W-:Y:S01]  /*c050*/  IMAD.MOV.U32 R7, RZ, RZ, R8 ;  /* 0x000000ffff077224 */ /* 0x000fe200078e0008 */
[----:B0-----:R-:W-:Y:S02]  /*c060*/  @P0 SHF.R.U32.HI R7, RZ, R5, R9 ;  /* 0x00000005ff070219 */ /* 0x001fe40000011609 */
[----:B------:R-:W-:-:S03]  /*c070*/  SHF.R.U32.HI R9, RZ, 0x2, R21 ;  /* 0x00000002ff097819 */ /* 0x000fc60000011615 */
[----:B------:R-:W-:Y:S02]  /*c080*/  IMAD.MOV R5, RZ, RZ, -R7 ;  /* 0x000000ffff057224 */ /* 0x000fe400078e0a07 */
[----:B------:R-:W-:-:S04]  /*c090*/  IMAD.WIDE.U32 R2, R7, UR4, R2 ;  /* 0x0000000407027c25 */ /* 0x000fc8000f8e0002 */
[----:B------:R-:W-:Y:S01]  /*c0a0*/  IMAD R5, R10, R5, R8 ;  /* 0x000000050a057224 */ /* 0x000fe200078e0208 */
[----:B------:R-:W-:-:S05]  /*c0b0*/  SHF.R.S32.HI R8, RZ, 0x1f, R7 ;  /* 0x0000001fff087819 */ /* 0x000fca0000011407 */
[----:B------:R-:W-:Y:S01]  /*c0c0*/  IMAD R8, R8, UR4, RZ ;  /* 0x0000000408087c24 */ /* 0x000fe2000f8e02ff */
[----:B------:R-:W-:Y:S02]  /*c0d0*/  ULDC UR4, c[0x0][0x2b8] ;  /* 0x0000ae0000047ab9 */ /* 0x000fe40000000800 */
[----:B------:R-:W-:Y:S01]  /*c0e0*/  ISETP.GE.AND P0, PT, R20, UR4, PT ;  /* 0x0000000414007c0c */ /* 0x000fe2000bf06270 */
[----:B------:R-:W-:Y:S01]  /*c0f0*/  IMAD R8, R7, UR5, R8 ;  /* 0x0000000507087c24 */ /* 0x000fe2000f8e0208 */
[----:B------:R-:W-:Y:S02]  /*c100*/  SHF.R.S32.HI R7, RZ, 0x1f, R5 ;  /* 0x0000001fff077819 */ /* 0x000fe40000011405 */
[----:B------:R-:W-:Y:S01]  /*c110*/  ISETP.GE.AND P1, PT, R13, UR4, PT ;  /* 0x000000040d007c0c */ /* 0x000fe2000bf26270 */
[----:B------:R-:W-:Y:S01]  /*c120*/  IMAD.IADD R3, R3, 0x1, R8 ;  /* 0x0000000103037824 */ /* 0x000fe200078e0208 */
[----:B------:R-:W-:Y:S01]  /*c130*/  ISETP.GE.AND P2, PT, R12, UR4, PT ;  /* 0x000000040c007c0c */ /* 0x000fe2000bf46270 */
[----:B------:R-:W-:Y:S01]  /*c140*/  IMAD R7, R7, UR6, RZ ;  /* 0x0000000607077c24 */ /* 0x000fe2000f8e02ff */
[----:B------:R-:W-:Y:S01]  /*c150*/  UMOV UR4, 0xffffffff ;  /* 0xffffffff00047882 */ /* 0x000fe20000000000 */
[----:B------:R-:W-:-:S04]  /*c160*/  IMAD.WIDE.U32 R2, R5, UR6, R2 ;  /* 0x0000000605027c25 */ /* 0x000fc8000f8e0002 */
[----:B------:R-:W-:Y:S01]  /*c170*/  IMAD R7, R5, UR7, R7 ;  /* 0x0000000705077c24 */ /* 0x000fe2000f8e0207 */
[----:B------:R-:W-:-:S03]  /*c180*/  LEA R8, P3, R2, UR8, 0x1 ;  /* 0x0000000802087c11 */ /* 0x000fc6000f8608ff */
[----:B------:R-:W-:-:S05]  /*c190*/  IMAD.IADD R7, R3, 0x1, R7 ;  /* 0x0000000103077824 */ /* 0x000fca00078e0207 */
[----:B------:R-:W-:Y:S01]  /*c1a0*/  LEA.HI.X R7, R2, UR9, R7, 0x1, P3 ;  /* 0x0000000902077c11 */ /* 0x000fe200098f0c07 */
[----:B------:R-:W-:Y:S06]  /*c1b0*/  BRA.DIV UR4, `(.L_x_9957) ;  /* 0x0000003204e07947 */ /* 0x000fec000b800000 */
[----:B------:R-:W0:Y:S01]  /*c1c0*/  SHFL.IDX PT, R3, R0, RZ, 0x1c1f ;  /* 0x001c1fff00037589 */ /* 0x000e2200000e0000 */
[----:B------:R-:W-:Y:S01]  /*c1d0*/  ULDC UR4, c[0x0][0x288] ;  /* 0x0000a20000047ab9 */ /* 0x000fe20000000800 */
[----:B------:R-:W-:Y:S02]  /*c1e0*/  IMAD R6, R6, 0xc0, R9 ;  /* 0x000000c006067824 */ /* 0x000fe400078e0209 */
        /* <DEDUP_REMOVED lines=27> */
[----:B------:R-:W1:Y:S04]  /*c3a0*/  SHFL.IDX PT, R2, R4, 0x2, 0x1c1f ;  /* 0x005c1f0004027f89 */ /* 0x000e6800000e0000 */
[----:B------:R-:W-:Y:S07]  /*c3b0*/  SHFL.IDX PT, R4, R4, 0x3, 0x1c1f ;  /* 0x007c1f0004047f89 */ /* 0x000fee00000e0000 */
[----:B0-----:R-:W-:-:S05]  /*c3c0*/  @!P3 LEA R3, P4, R20, R3, 0x1 ;  /* 0x000000031403b211 */ /* 0x001fca00078808ff */
[----:B-1----:R-:W-:-:S05]  /*c3d0*/  @!P3 IMAD.X R2, RZ, RZ, R2, P4 ;  /* 0x000000ffff02b224 */ /* 0x002fca00020e0602 */
[----:B------:R-:W-:-:S04]  /*c3e0*/  @!P3 LOP3.LUT R3, R3, R2, RZ, 0x3c, !PT ;  /* 0x000000020303b212 */ /* 0x000fc800078e3cff */
[----:B------:R-:W-:-:S04]  /*c3f0*/  @!P3 LOP3.LUT R2, R3, R2, RZ, 0x3c, !PT ;  /* 0x000000020302b212 */ /* 0x000fc800078e3cff */
[----:B------:R-:W-:-:S05]  /*c400*/  @!P3 LOP3.LUT R3, R3, R2, RZ, 0x3c, !PT ;  /* 0x000000020303b212 */ /* 0x000fca00078e3cff */
[----:B------:R-:W-:Y:S04]  /*c410*/  @!P3 LDGSTS.E.BYPASS.LTC128B.128 [R27+0xea00], desc[UR60][R2.64], !P0 ;  /* 0x0ea00000021bbfae */ /* 0x000fe8000c101d7c */
[----:B------:R-:W-:Y:S04]  /*c420*/  @!P3 LDGSTS.E.BYPASS.LTC128B.128 [R27+0x11a00], desc[UR60][R2.64+0x40], !P1 ;  /* 0x11a00040021bbfae */ /* 0x000fe8000c901d7c */
[----:B------:R0:W-:Y:S04]  /*c430*/  @!P3 LDGSTS.E.BYPASS.LTC128B.128 [R27+0x14a00], desc[UR60][R2.64+0x80], !P2 ;  /* 0x14a00080021bbfae */ /* 0x0001e8000d101d7c */
[----:B0-----:R0:W1:Y:S02]  /*c440*/  SHFL.IDX PT, R2, R0, 0x3, 0x1c1f ;  /* 0x007c1f0000027f89 */ /* 0x00106400000e0000 */
[----:B0-----:R-:W-:-:S05]  /*c450*/  VIADD R0, R6, 0x80 ;  /* 0x0000008006007836 */ /* 0x001fca0000000000 */
[----:B------:R-:W-:Y:S01]  /*c460*/  ISETP.GE.AND P3, PT, R0, R5, PT ;  /* 0x000000050000720c */ /* 0x000fe20003f66270 */
[----:B------:R-:W-:-:S05]  /*c470*/  VIADD R0, R6, 0x60 ;  /* 0x0000006006007836 */ /* 0x000fca0000000000 */
[----:B------:R-:W-:Y:S02]  /*c480*/  ISETP.GE.AND P4, PT, R0, R5, PT ;  /* 0x000000050000720c */ /* 0x000fe40003f86270 */
[----:B------:R-:W-:Y:S04]  /*c490*/  SHFL.IDX PT, R0, R7, RZ, 0x1c1f ;  /* 0x001c1fff07007589 */ /* 0x000fe800000e0000 */
[----:B------:R-:W-:Y:S07]  /*c4a0*/  SHFL.IDX PT, R7, R7, 0x1, 0x1c1f ;  /* 0x003c1f0007077f89 */ /* 0x000fee00000e0000 */
[----:B-1----:R-:W-:-:S05]  /*c4b0*/  @!P4 LEA R2, P5, R20, R2, 0x1 ;  /* 0x000000021402c211 */ /* 0x002fca00078a08ff */
[----:B------:R-:W-:Y:S02]  /*c4c0*/  @!P4 IMAD.X R3, RZ, RZ, R4, P5 ;  /* 0x000000ffff03c224 */ /* 0x000fe400028e0604 */
[----:B------:R-:W0:Y:S04]  /*c4d0*/  SHFL.IDX PT, R4, R8, RZ, 0x1c1f ;  /* 0x001c1fff08047589 */ /* 0x000e2800000e0000 */
[----:B------:R-:W-:Y:S04]  /*c4e0*/  @!P4 LDGSTS.E.BYPASS.LTC128B.128 [R27+0xf200], desc[UR60][R2.64], !P0 ;  /* 0x0f200000021bcfae */ /* 0x000fe8000c101d7c */
[----:B------:R-:W-:Y:S04]  /*c4f0*/  @!P4 LDGSTS.E.BYPASS.LTC128B.128 [R27+0x12200], desc[UR60][R2.64+0x40], !P1 ;  /* 0x12200040021bcfae */ /* 0x000fe8000c901d7c */
[----:B------:R1:W-:Y:S01]  /*c500*/  @!P4 LDGSTS.E.BYPASS.LTC128B.128 [R27+0x15200], desc[UR60][R2.64+0x80], !P2 ;  /* 0x15200080021bcfae */ /* 0x0003e2000d101d7c */
[----:B0-----:R-:W-:-:S05]  /*c510*/  @!P3 LEA R4, P5, R20, R4, 0x1 ;  /* 0x000000041404b211 */ /* 0x001fca00078a08ff */
[----:B------:R-:W-:Y:S02]  /*c520*/  @!P3 IMAD.X R0, RZ, RZ, R0, P5 ;  /* 0x000000ffff00b224 */ /* 0x000fe400028e0600 */
[----:B-1----:R-:W-:Y:S02]  /*c530*/  @!P3 IMAD.MOV.U32 R2, RZ, RZ, R4 ;  /* 0x000000ffff02b224 */ /* 0x002fe400078e0004 */
[----:B------:R-:W-:-:S05]  /*c540*/  @!P3 IMAD.MOV.U32 R3, RZ, RZ, R0 ;  /* 0x000000ffff03b224 */ /* 0x000fca00078e0000 */
[----:B------:R0:W-:Y:S04]  /*c550*/  @!P3 LDGSTS.E.BYPASS.LTC128B.128 [R27+0xfa00], desc[UR60][R2.64], !P0 ;  /* 0x0fa00000021bbfae */ /* 0x0001e8000c101d7c */
[----:B------:R0:W-:Y:S04]  /*c560*/  @!P3 LDGSTS.E.BYPASS.LTC128B.128 [R27+0x12a00], desc[UR60][R2.64+0x40], !P1 ;  /* 0x12a00040021bbfae */ /* 0x0001e8000c901d7c */
[----:B------:R0:W-:Y:S02]  /*c570*/  @!P3 LDGSTS.E.BYPASS.LTC128B.128 [R27+0x15a00], desc[UR60][R2.64+0x80], !P2 ;  /* 0x15a00080021bbfae */ /* 0x0001e4000d101d7c */
.L_x_10057:
[----:B------:R-:W2:Y:S01]  /*c580*/  LDL R0, [R1+0x1c] ;  /* 0x00001c0001007983 */ /* 0x000ea20000100800 */
[----:B------:R-:W-:-:S05]  /*c590*/  VIADD R6, R6, 0xa0 ;  /* 0x000000a006067836 */ /* 0x000fca0000000000 */
[----:B------:R-:W-:-:S13]  /*c5a0*/  ISETP.GE.AND P3, PT, R6, R5, PT ;  /* 0x000000050600720c */ /* 0x000fda0003f66270 */
[----:B0-----:R-:W-:-:S05]  /*c5b0*/  @!P3 LEA R2, P4, R20, R14, 0x1 ;  /* 0x0000000e1402b211 */ /* 0x001fca00078808ff */
[----:B------:R-:W-:-:S05]  /*c5c0*/  @!P3 IMAD.X R3, RZ, RZ, R7, P4 ;  /* 0x000000ffff03b224 */ /* 0x000fca00020e0607 */
[----:B------:R-:W-:Y:S01]  /*c5d0*/  @!PT LDS RZ, [RZ] ;  /* 0x00000000fffff984 */ /* 0x000fe20000000800 */
[----:B------:R-:W-:Y:S01]  /*c5e0*/  @!PT LDS RZ, [RZ] ;  /* 0x00000000fffff984 */ /* 0x000fe20000000800 */
[----:B------:R-:W-:Y:S01]  /*c5f0*/  @!PT LDS RZ, [RZ] ;  /* 0x00000000fffff984 */ /* 0x000fe20000000800 */
[----:B------:R0:W-:Y:S04]  /*c600*/  @!P3 LDGSTS.E.BYPASS.LTC128B.128 [R27+0x10200], desc[UR60][R2.64], !P0 ;  /* 0x10200000021bbfae */ /* 0x0001e8000c101d7c */
[----:B------:R0:W-:Y:S04]  /*c610*/  @!P3 LDGSTS.E.BYPASS.LTC128B.128 [R27+0x13200], desc[UR60][R2.64+0x40], !P1 ;  /* 0x13200040021bbfae */ /* 0x0001e8000c901d7c */
[----:B------:R0:W-:Y:S01]  /*c620*/  @!P3 LDGSTS.E.BYPASS.LTC128B.128 [R27+0x16200], desc[UR60][R2.64+0x80], !P2 ;  /* 0x16200080021bbfae */ /* 0x0001e2000d101d7c */
        /* <DEDUP_REMOVED lines=9> */
[----:B------:R-:W-:Y:S01]  /*c6c0*/  IMAD.U32 R9, RZ, RZ, UR36 ;  /* 0x00000024ff097e24 */ /* 0x000fe2000f8e00ff */
[----:B------:R-:W1:Y:S01]  /*c6d0*/  SYNCS.PHASECHK.TRANS64.TRYWAIT P0, [UR36+0x31c20], R0 ;  /* 0x031c2000ff0075a7 */ /* 0x000e620008000164 */
[----:B--2---:R-:W-:Y:S01]  /*c6e0*/  ISETP.GE.AND P1, PT, R8, 0x91, PT ;  /* 0x000000910800780c */ /* 0x004fe20003f26270 */
[----:B01----:R-:W-:-:S12]  /*c6f0*/  @!P0 BRA `(.L_x_9959) ;  /* 0x00000034009c8947 */ /* 0x003fd80003800000 */
.L_x_10058:
[----:B------:R-:W-:Y:S05]  /*c700*/  BSYNC B0 ;  /* 0x0000000000007941 */ /* 0x000fea0003800000 */
.L_x_9958:
[----:B------:R-:W-:Y:S01]  /*c710*/  VIADD R8, R9, 0x31c00 ;  /* 0x00031c0009087836 */ /* 0x000fe20000000000 */
[----:B------:R-:W-:Y:S06]  /*c720*/  @!P1 BRA `(.L_x_9960) ;  /* 0x0000002000749947 */ /* 0x000fec0003800000 */
[----:B------:R-:W2:Y:S01]  /*c730*/  LDL R2, [R1+0x4] ;  /* 0x0000040001027983 */ /* 0x000ea20000100800 */
[----:B------:R-:W-:Y:S02]  /*c740*/  IMAD.MOV.U32 R3, RZ, RZ, 0x1 ;  /* 0x00000001ff037424 */ /* 0x000fe400078e00ff */
[----:B--2---:R-:W-:-:S05]  /*c750*/  IMAD.MOV R6, RZ, RZ, -R2 ;  /* 0x000000ffff067224 */ /* 0x004fca00078e0a02 */
[----:B------:R-:W-:-:S05]  /*c760*/  VIADDMNMX R6, R6, R3, 0xffffffff, !PT ;  /* 0xffffffff06067446 */ /* 0x000fca0007800103 */
[----:B0-----:R-:W-:-:S05]  /*c770*/  IMAD.IADD R0, R2, 0x1, R6 ;  /* 0x0000000102007824 */ /* 0x001fca00078e0206 */
[----:B------:R-:W-:-:S04]  /*c780*/  LOP3.LUT R0, R0, 0x1, RZ, 0xc0, !PT ;  /* 0x0000000100007812 */ /* 0x000fc800078ec0ff */
[----:B------:R-:W-:Y:S01]  /*c790*/  ISETP.NE.U32.AND P0, PT, R0, 0x1, PT ;  /* 0x000000010000780c */ /* 0x000fe20003f05070 */
[----:B------:R-:W-:-:S12]  /*c7a0*/  VIADD R0, R2, 0xfffffffe ;  /* 0xfffffffe02007836 */ /* 0x000fd80000000000 */
[----:B------:R-:W-:Y:S05]  /*c7b0*/  @P0 BRA `(.L_x_9961) ;  /* 0x0000000800c80947 */ /* 0x000fea0003800000 */
[----:B------:R-:W-:Y:S01]  /*c7c0*/  ISETP.NE.AND P2, PT, R25, RZ, PT ;  /* 0x000000ff1900720c */ /* 0x000fe20003f45270 */
[----:B------:R-:W-:Y:S01]  /*c7d0*/  VIADD R7, R16, 0x1 ;  /* 0x0000000110077836 */ /* 0x000fe20000000000 */
[----:B------:R-:W-:Y:S04]  /*c7e0*/  BSSY B0, `(.L_x_9962) ;  /* 0x00000ab000007945 */ /* 0x000fe80003800000 */
[----:B------:R-:W-:-:S04]  /*c7f0*/  ISETP.NE.AND P0, PT, R7, 0x2, PT ;  /* 0x000000020700780c */ /* 0x000fc80003f05270 */
[----:B------:R-:W-:Y:S02]  /*c800*/  SEL R3, RZ, 0x1, P0 ;  /* 0x00000001ff037807 */ /* 0x000fe40000000000 */
[----:B------:R-:W-:Y:S02]  /*c810*/  SEL R7, R7, RZ, P0 ;  /* 0x000000ff07077207 */ /* 0x000fe40000000000 */
[----:B------:R-:W-:Y:S01]  /*c820*/  LOP3.LUT R10, R22, R3, RZ, 0x3c, !PT ;  /* 0x00000003160a7212 */ /* 0x000fe200078e3cff */
[----:B------:R-:W-:Y:S06]  /*c830*/  @!P2 BRA `(.L_x_9963) ;  /* 0x000000080094a947 */ /* 0x000fec0003800000 */
[----:B------:R-:W-:Y:S01]  /*c840*/  ISETP.NE.AND P2, PT, R26, RZ, PT ;  /* 0x000000ff1a00720c */ /* 0x000fe20003f45270 */
[----:B------:R-:W-:-:S12]  /*c850*/  IMAD.MOV.U32 R5, RZ, RZ, R18 ;  /* 0x000000ffff057224 */ /* 0x000fd800078e0012 */
[----:B------:R-:W-:Y:S05]  /*c860*/  @!P2 BRA `(.L_x_9964) ;  /* 0x000000000048a947 */ /* 0x000fea0003800000 */
[----:B------:R-:W0:Y:S01]  /*c870*/  LDC R5, c[0x0][0x43c] ;  /* 0x00010f00ff057b82 */ /* 0x000e220000000800 */
[----:B------:R-:W-:Y:S01]  /*c880*/  ULDC.64 UR4, c[0x0][0x428] ;  /* 0x00010a0000047ab9 */ /* 0x000fe20000000a00 */
[----:B0-----:R-:W-:-:S13]  /*c890*/  ISETP.NE.AND P0, PT, R5, 0x1, PT ;  /* 0x000000010500780c */ /* 0x001fda0003f05270 */
[----:B------:R-:W0:Y:S02]  /*c8a0*/  @P0 LDC.64 R2, c[0x0][0x440] ;  /* 0x00011000ff020b82 */ /* 0x000e240000000a00 */
[----:B0-----:R-:W-:-:S04]  /*c8b0*/  @P0 IMAD.HI.U32 R4, R0, R2, RZ ;  /* 0x0000000200040227 */ /* 0x001fc800078e00ff */
[----:B------:R-:W-:Y:S01]  /*c8c0*/  IMAD.MOV.U32 R2, RZ, RZ, R0 ;  /* 0x000000ffff027224 */ /* 0x000fe200078e0000 */
[----:B------:R-:W-:Y:S01]  /*c8d0*/  @P0 SHF.R.U32.HI R2, RZ, R3, R4 ;  /* 0x00000003ff020219 */ /* 0x000fe20000011604 */
[----:B------:R-:W-:-:S04]  /*c8e0*/  IMAD R4, R24, UR4, RZ ;  /* 0x0000000418047c24 */ /* 0x000fc8000f8e02ff */
[----:B------:R-:W-:Y:S02]  /*c8f0*/  IMAD.MOV R3, RZ, RZ, -R2 ;  /* 0x000000ffff037224 */ /* 0x000fe400078e0a02 */
[----:B------:R-:W-:Y:S02]  /*c900*/  IMAD R4, R19, UR5, R4 ;  /* 0x0000000513047c24 */ /* 0x000fe4000f8e0204 */
[----:B------:R-:W-:Y:S01]  /*c910*/  IMAD R0, R5, R3, R0 ;  /* 0x0000000305007224 */ /* 0x000fe200078e0200 */
[----:B------:R-:W-:-:S03]  /*c920*/  SHF.R.S32.HI R3, RZ, 0x1f, R2 ;  /* 0x0000001fff037819 */ /* 0x000fc60000011402 */
[----:B------:R-:W-:Y:S01]  /*c930*/  IMAD.WIDE.U32 R2, R19, UR4, R2 ;  /* 0x0000000413027c25 */ /* 0x000fe2000f8e0002 */
[----:B------:R-:W-:-:S03]  /*c940*/  ULDC.64 UR4, c[0x0][0x418] ;  /* 0x0001060000047ab9 */ /* 0x000fc60000000a00 */
[----:B------:R-:W-:Y:S01]  /*c950*/  IMAD.IADD R3, R4, 0x1, R3 ;  /* 0x0000000104037824 */ /* 0x000fe200078e0203 */
[----:B------:R-:W-:-:S04]  /*c960*/  LEA R4, P0, R2, UR4, 0x2 ;  /* 0x0000000402047c11 */ /* 0x000fc8000f8010ff */
[----:B------:R-:W-:-:S06]  /*c970*/  LEA.HI.X R5, R2, UR5, R3, 0x2, P0 ;  /* 0x0000000502057c11 */ /* 0x000fcc00080f1403 */
[----:B------:R0:W5:Y:S03]  /*c980*/  LDG.E R5, desc[UR60][R4.64] ;  /* 0x0000003c04057981 */ /* 0x000166000c1e1900 */
.L_x_9964:
[----:B------:R-:W-:Y:S01]  /*c990*/  LEA R3, R7, UR36, 0x3 ;  /* 0x0000002407037c11 */ /* 0x000fe2000f8e18ff */
[----:B------:R-:W-:Y:S01]  /*c9a0*/  BSSY B1, `(.L_x_9965) ;  /* 0x0000004000017945 */ /* 0x000fe20003800000 */
[----:B------:R-:W-:-:S04]  /*c9b0*/  SHF.L.U32 R2, R10, 0x1f, RZ ;  /* 0x0000001f0a027819 */ /* 0x000fc800000006ff */
[----:B------:R-:W1:Y:S02]  /*c9c0*/  SYNCS.PHASECHK.TRANS64.TRYWAIT P0, [R3+URZ+0x31c40], R2 ;  /* 0x031c4002030075a7 */ /* 0x000e64000800017f */
[----:B-1----:R-:W-:Y:S05]  /*c9d0*/  @!P0 BRA `(.L_x_9966) ;  /* 0x0000003000f88947 */ /* 0x002fea0003800000 */
.L_x_10059:
[----:B------:R-:W-:Y:S05]  /*c9e0*/  BSYNC B1 ;  /* 0x0000000000017941 */ /* 0x000fea0003800000 */
.L_x_9965:
        /* <DEDUP_REMOVED lines=12> */
.L_x_9968:
[----:B------:R-:W-:Y:S05]  /*cab0*/  BSYNC B1 ;  /* 0x0000000000017941 */ /* 0x000fea0003800000 */
.L_x_9967:
        /* <DEDUP_REMOVED lines=11> */
.L_x_9969:
        /* <DEDUP_REMOVED lines=16> */
.L_x_9970:
        /* <DEDUP_REMOVED lines=16> */
.L_x_9971:
        /* <DEDUP_REMOVED lines=15> */
.L_x_10060:
[----:B------:R-:W-:Y:S05]  /*ce60*/  BSYNC B1 ;  /* 0x0000000000017941 */ /* 0x000fea0003800000 */
.L_x_9972:
        /* <DEDUP_REMOVED lines=12> */
.L_x_9975:
[----:B------:R-:W-:Y:S05]  /*cf30*/  BSYNC B1 ;  /* 0x0000000000017941 */ /* 0x000fea0003800000 */
.L_x_9974:
[----:B------:R-:W-:Y:S01]  /*cf40*/  R2UR UR10, R14 ;  /* 0x000000000e0a72ca */ /* 0x000fe200000e0000 */
[----:B0-----:R-:W-:Y:S01]  /*cf50*/  IMAD R3, R16, 0x6c00, R9 ;  /* 0x00006c0010037824 */ /* 0x001fe200078e0209 */
[----:B------:R-:W-:Y:S01]  /*cf60*/  R2UR UR6, R12 ;  /* 0x000000000c0672ca */ /* 0x000fe200000e0000 */
[----:B------:R-:W-:Y:S01]  /*cf70*/  UIADD3 UR4, UP0, UR38, 0x470, URZ ;  /* 0x0000047026047890 */ /* 0x000fe2000ff1e03f */
[----:B------:R-:W-:Y:S01]  /*cf80*/  R2UR UR7, R13 ;  /* 0x000000000d0772ca */ /* 0x000fe200000e0000 */
[----:B------:R-:W-:Y:S01]  /*cf90*/  IMAD R4, R23, 0x90, RZ ;  /* 0x0000009017047824 */ /* 0x000fe200078e02ff */
[----:B------:R-:W-:Y:S01]  /*cfa0*/  LEA R2, R16, UR36, 0x3 ;  /* 0x0000002410027c11 */ /* 0x000fe2000f8e18ff */
[----:B------:R-:W-:Y:S01]  /*cfb0*/  VIADD R11, R3, 0x200 ;  /* 0x00000200030b7836 */ /* 0x000fe20000000000 */
[----:B------:R-:W-:Y:S01]  /*cfc0*/  PLOP3.LUT P0, PT, PT, PT, PT, 0x80, 0x0 ;  /* 0x000000000000781c */ /* 0x000fe20003f0f070 */
[----:B------:R-:W-:Y:S02]  /*cfd0*/  UIADD3.X UR5, URZ, UR39, URZ, UP0, !UPT ;  /* 0x000000273f057290 */ /* 0x000fe400087fe43f */
[----:B------:R-:W-:-:S10]  /*cfe0*/  VIADD R2, R2, 0x31c50 ;  /* 0x00031c5002027836 */ /* 0x000fd40000000000 */
.L_x_9976:
        /* <DEDUP_REMOVED lines=15> */
.L_x_9977:
        /* <DEDUP_REMOVED lines=15> */
.L_x_9978:
        /* <DEDUP_REMOVED lines=10> */
[----:B------:R-:W-:Y:S02]  /*d270*/  IMAD.MOV.U32 R18, RZ, RZ, R5 ;  /* 0x000000ffff127224 */ /* 0x000fe400078e0005 */
[----:B------:R-:W-:-:S07]  /*d280*/  IMAD.MOV.U32 R23, RZ, RZ, R0 ;  /* 0x000000ffff177224 */ /* 0x000fce00078e0000 */
.L_x_9963:
[----:B------:R-:W-:Y:S05]  /*d290*/  BSYNC B0 ;  /* 0x0000000000007941 */ /* 0x000fea0003800000 */
.L_x_9962:
[----:B------:R-:W2:Y:S01]  /*d2a0*/  LDL.LU R0, [R1+0x4] ;  /* 0x0000040001007983 */ /* 0x000ea20000300800 */
[----:B------:R-:W-:Y:S02]  /*d2b0*/  IMAD.MOV.U32 R16, RZ, RZ, R7 ;  /* 0x000000ffff107224 */ /* 0x000fe400078e0007 */
[----:B------:R-:W-:Y:S02]  /*d2c0*/  IMAD.MOV.U32 R22, RZ, RZ, R10 ;  /* 0x000000ffff167224 */ /* 0x000fe400078e000a */
[----:B--2---:R-:W-:-:S07]  /*d2d0*/  VIADD R0, R0, 0xfffffffd ;  /* 0xfffffffd00007836 */ /* 0x004fce0000000000 */
.L_x_9961:
[----:B------:R-:W-:Y:S01]  /*d2e0*/  IMAD.MOV R6, RZ, RZ, -R6 ;  /* 0x000000ffff067224 */ /* 0x000fe200078e0a06 */
[----:B------:R-:W-:Y:S04]  /*d2f0*/  BSSY B0, `(.L_x_9960) ;  /* 0x0000160000007945 */ /* 0x000fe80003800000 */
[----:B------:R-:W-:-:S13]  /*d300*/  ISETP.NE.AND P0, PT, R29, R6, PT ;  /* 0x000000061d00720c */ /* 0x000fda0003f05270 */
[----:B------:R-:W-:Y:S05]  /*d310*/  @!P0 BRA `(.L_x_9979) ;  /* 0x0000001400748947 */ /* 0x000fea0003800000 */
[----:B------:R-:W-:-:S07]  /*d320*/  IMAD.MOV.U32 R4, RZ, RZ, R18 ;  /* 0x000000ffff047224 */ /* 0x000fce00078e0012 */
.L_x_10014:
        /* <DEDUP_REMOVED lines=27> */
[----:B------:R-:W-:-:S05]  /*d4e0*/  LEA.HI.X R5, R2, UR5, R3, 0x2, P0 ;  /* 0x0000000502057c11 */ /* 0x000fca00080f1403 */
[----:B------:R0:W5:Y:S04]  /*d4f0*/  LDG.E R4, desc[UR60][R4.64] ;  /* 0x0000003c04047981 */ /* 0x000168000c1e1900 */
.L_x_9982:
[----:B------:R-:W-:Y:S01]  /*d500*/  LEA R3, R6, UR36, 0x3 ;  /* 0x0000002406037c11 */ /* 0x000fe2000f8e18ff */
[----:B------:R-:W-:Y:S01]  /*d510*/  BSSY B2, `(.L_x_9983) ;  /* 0x0000004000027945 */ /* 0x000fe20003800000 */
[----:B------:R-:W-:-:S04]  /*d520*/  SHF.L.U32 R2, R7, 0x1f, RZ ;  /* 0x0000001f07027819 */ /* 0x000fc800000006ff */
[----:B------:R-:W1:Y:S02]  /*d530*/  SYNCS.PHASECHK.TRANS64.TRYWAIT P0, [R3+URZ+0x31c40], R2 ;  /* 0x031c4002030075a7 */ /* 0x000e64000800017f */
[----:B-1----:R-:W-:Y:S05]  /*d540*/  @!P0 BRA `(.L_x_9984) ;  /* 0x0000002800448947 */ /* 0x002fea0003800000 */
.L_x_10061:
[----:B------:R-:W-:Y:S05]  /*d550*/  BSYNC B2 ;  /* 0x0000000000027941 */ /* 0x000fea0003800000 */
.L_x_9983:
        /* <DEDUP_REMOVED lines=12> */
.L_x_9986:
[----:B------:R-:W-:Y:S05]  /*d620*/  BSYNC B2 ;  /* 0x0000000000027941 */ /* 0x000fea0003800000 */
.L_x_9985:
        /* <DEDUP_REMOVED lines=11> */
.L_x_9987:
        /* <DEDUP_REMOVED lines=16> */
.L_x_9988:
        /* <DEDUP_REMOVED lines=16> */
.L_x_9989:
        /* <DEDUP_REMOVED lines=15> */
.L_x_10062:
[----:B------:R-:W-:Y:S05]  /*d9d0*/  BSYNC B2 ;  /* 0x0000000000027941 */ /* 0x000fea0003800000 */
.L_x_9990:
        /* <DEDUP_REMOVED lines=11> */
.L_x_9993:
[----:B------:R-:W-:Y:S05]  /*da90*/  BSYNC B2 ;  /* 0x0000000000027941 */ /* 0x000fea0003800000 */
.L_x_9992:
        /* <DEDUP_REMOVED lines=10> */
.L_x_9994:
        /* <DEDUP_REMOVED lines=12> */
[----:B------:R-:W-:Y:S01]  /*dc00*/  R2UR UR10, R11 ;  /* 0x000000000b0a72ca */ /* 0x000fe200000e0000 */
[----:B------:R-:W-:Y:S01]  /*dc10*/  VIADD R11, R16, 0x2600 ;  /* 0x00002600100b7836 */ /* 0x000fe20000000000 */
[----:B------:R-:W-:-:S13]  /*dc20*/  PLOP3.LUT P0, PT, PT, PT, PT, 0x80, 0x0 ;  /* 0x000000000000781c */ /* 0x000fda0003f0f070 */
.L_x_9995:
        /* <DEDUP_REMOVED lines=15> */
.L_x_9996:
        /* <DEDUP_REMOVED lines=12> */
.L_x_9981:
[----:B------:R-:W-:Y:S05]  /*dde0*/  BSYNC B1 ;  /* 0x0000000000017941 */ /* 0x000fea0003800000 */
.L_x_9980:
        /* <DEDUP_REMOVED lines=9> */
[----:B------:R-:W-:-:S12]  /*de80*/  VIADD R10, R0, 0xffffffff ;  /* 0xffffffff000a7836 */ /* 0x000fd80000000000 */
[----:B------:R-:W-:Y:S05]  /*de90*/  @!P1 BRA `(.L_x_9999) ;  /* 0x0000000000489947 */ /* 0x000fea0003800000 */
[----:B------:R-:W0:Y:S01]  /*dea0*/  LDC R4, c[0x0][0x43c] ;  /* 0x00010f00ff047b82 */ /* 0x000e220000000800 */
        /* <DEDUP_REMOVED lines=9> */
[----:B------:R-:W-:-:S04]  /*df40*/  IMAD R4, R24, UR4, RZ ;  /* 0x0000000418047c24 */ /* 0x000fc8000f8e02ff */
[C---:B------:R-:W-:Y:S02]  /*df50*/  IMAD R4, R19.reuse, UR5, R4 ;  /* 0x0000000513047c24 */ /* 0x040fe4000f8e0204 */
[----:B------:R-:W-:Y:S01]  /*df60*/  IMAD.WIDE.U32 R2, R19, UR4, R2 ;  /* 0x0000000413027c25 */ /* 0x000fe2000f8e0002 */
[----:B------:R-:W-:-:S03]  /*df70*/  ULDC.64 UR4, c[0x0][0x418] ;  /* 0x0001060000047ab9 */ /* 0x000fc60000000a00 */
[----:B------:R-:W-:Y:S01]  /*df80*/  IMAD.IADD R3, R4, 0x1, R3 ;  /* 0x0000000104037824 */ /* 0x000fe200078e0203 */
[----:B------:R-:W-:-:S04]  /*df90*/  LEA R4, P0, R2, UR4, 0x2 ;  /* 0x0000000402047c11 */ /* 0x000fc8000f8010ff */
[----:B------:R-:W-:-:S05]  /*dfa0*/  LEA.HI.X R5, R2, UR5, R3, 0x2, P0 ;  /* 0x0000000502057c11 */ /* 0x000fca00080f1403 */
[----:B------:R0:W5:Y:S04]  /*dfb0*/  LDG.E R4, desc[UR60][R4.64] ;  /* 0x0000003c04047981 */ /* 0x000168000c1e1900 */
.L_x_9999:
[----:B------:R-:W-:Y:S01]  /*dfc0*/  LEA R2, R16, UR36, 0x3 ;  /* 0x0000002410027c11 */ /* 0x000fe2000f8e18ff */
[----:B------:R-:W-:Y:S01]  /*dfd0*/  BSSY B2, `(.L_x_10000) ;  /* 0x0000004000027945 */ /* 0x000fe20003800000 */
[----:B------:R-:W-:-:S04]  /*dfe0*/  SHF.L.U32 R3, R22, 0x1f, RZ ;  /* 0x0000001f16037819 */ /* 0x000fc800000006ff */
[----:B------:R-:W1:Y:S02]  /*dff0*/  SYNCS.PHASECHK.TRANS64.TRYWAIT P0, [R2+URZ+0x31c40], R3 ;  /* 0x031c4003020075a7 */ /* 0x000e64000800017f */
[----:B-1----:R-:W-:Y:S05]  /*e000*/  @!P0 BRA `(.L_x_10001) ;  /* 0x0000001c00bc8947 */ /* 0x002fea0003800000 */
.L_x_10063:
[----:B------:R-:W-:Y:S05]  /*e010*/  BSYNC B2 ;  /* 0x0000000000027941 */ /* 0x000fea0003800000 */
.L_x_10000:
        /* <DEDUP_REMOVED lines=12> */
.L_x_10003:
[----:B------:R-:W-:Y:S05]  /*e0e0*/  BSYNC B2 ;  /* 0x0000000000027941 */ /* 0x000fea0003800000 */
.L_x_10002:
        /* <DEDUP_REMOVED lines=12> */
.L_x_10004:
        /* <DEDUP_REMOVED lines=16> */
.L_x_10005:
        /* <DEDUP_REMOVED lines=16> */
.L_x_10006:
        /* <DEDUP_REMOVED lines=15> */
.L_x_10064:
[----:B------:R-:W-:Y:S05]  /*e4a0*/  BSYNC B2 ;  /* 0x0000000000027941 */ /* 0x000fea0003800000 */
.L_x_10007:
        /* <DEDUP_REMOVED lines=11> */
.L_x_10010:
[----:B------:R-:W-:Y:S05]  /*e560*/  BSYNC B2 ;  /* 0x0000000000027941 */ /* 0x000fea0003800000 */
.L_x_10009:
        /* <DEDUP_REMOVED lines=10> */
.L_x_10011:
        /* <DEDUP_REMOVED lines=15> */
.L_x_10012:
        /* <DEDUP_REMOVED lines=15> */
.L_x_10013:
        /* <DEDUP_REMOVED lines=12> */
.L_x_9998:
[----:B------:R-:W-:Y:S05]  /*e8b0*/  BSYNC B1 ;  /* 0x0000000000017941 */ /* 0x000fea0003800000 */
.L_x_9997:
[C---:B------:R-:W-:Y:S01]  /*e8c0*/  ISETP.GT.AND P0, PT, R0.reuse, 0x1, PT ;  /* 0x000000010000780c */ /* 0x040fe20003f04270 */
[----:B------:R-:W-:-:S12]  /*e8d0*/  VIADD R0, R0, 0xfffffffe ;  /* 0xfffffffe00007836 */ /* 0x000fd80000000000 */
[----:B------:R-:W-:Y:S05]  /*e8e0*/  @P0 BRA `(.L_x_10014) ;  /* 0xffffffe800900947 */ /* 0x000fea000383ffff */
.L_x_9979:
[----:B------:R-:W-:Y:S05]  /*e8f0*/  BSYNC B0 ;  /* 0x0000000000007941 */ /* 0x000fea0003800000 */
.L_x_9960:
[----:B------:R-:W-:Y:S01]  /*e900*/  ISETP.NE.AND P0, PT, R25, RZ, PT ;  /* 0x000000ff1900720c */ /* 0x000fe20003f05270 */
[----:B------:R-:W-:-:S12]  /*e910*/  BSSY B0, `(.L_x_10015) ;  /* 0x0000047000007945 */ /* 0x000fd80003800000 */
[----:B------:R-:W-:Y:S05]  /*e920*/  @!P0 BRA `(.L_x_10016) ;  /* 0x0000000400148947 */ /* 0x000fea0003800000 */
[----:B0-----:R-:W0:Y:S01]  /*e930*/  S2R R0, SR_TID.X ;  /* 0x0000000000007919 */ /* 0x001e220000002100 */
[----:B------:R-:W-:Y:S01]  /*e940*/  LEA R3, R16, UR36, 0x3 ;  /* 0x0000002410037c11 */ /* 0x000fe2000f8e18ff */
[----:B------:R-:W-:Y:S01]  /*e950*/  BSSY B1, `(.L_x_10017) ;  /* 0x0000006000017945 */ /* 0x000fe20003800000 */
[----:B0-----:R-:W-:Y:S02]  /*e960*/  LOP3.LUT R2, R0, 0x7f, RZ, 0xc0, !PT ;  /* 0x0000007f00027812 */ /* 0x001fe400078ec0ff */
[----:B------:R-:W-:Y:S02]  /*e970*/  SHF.L.U32 R0, R22, 0x1f, RZ ;  /* 0x0000001f16007819 */ /* 0x000fe400000006ff */
[----:B------:R-:W-:Y:S02]  /*e980*/  ISETP.NE.AND P1, PT, R2, RZ, PT ;  /* 0x000000ff0200720c */ /* 0x000fe40003f25270 */
[----:B------:R-:W0:Y:S02]  /*e990*/  SYNCS.PHASECHK.TRANS64.TRYWAIT P0, [R3+URZ+0x31c60], R0 ;  /* 0x031c6000030075a7 */ /* 0x000e24000800017f */
[----:B0-----:R-:W-:Y:S09]  /*e9a0*/  @!P0 BRA `(.L_x_10018) ;  /* 0x00000014007c8947 */ /* 0x001ff20003800000 */
.L_x_10065:
[----:B------:R-:W-:Y:S05]  /*e9b0*/  BSYNC B1 ;  /* 0x0000000000017941 */ /* 0x000fea0003800000 */
.L_x_10017:
        /* <DEDUP_REMOVED lines=9> */
.L_x_10020:
[----:B------:R-:W-:Y:S05]  /*ea50*/  BSYNC B1 ;  /* 0x0000000000017941 */ /* 0x000fea0003800000 */
.L_x_10019:
[----:B------:R-:W-:Y:S01]  /*ea60*/  IMAD R9, R16, 0x6c00, R9 ;  /* 0x00006c0010097824 */ /* 0x000fe200078e0209 */
[----:B------:R-:W-:Y:S01]  /*ea70*/  UIADD3 UR4, UP0, UR38, 0x470, URZ ;  /* 0x0000047026047890 */ /* 0x000fe2000ff1e03f */
[----:B0-----:R-:W-:Y:S01]  /*ea80*/  VIADD R0, R3, 0x31c50 ;  /* 0x00031c5003007836 */ /* 0x001fe20000000000 */
[----:B------:R-:W-:Y:S01]  /*ea90*/  PLOP3.LUT P0, PT, PT, PT, PT, 0x80, 0x0 ;  /* 0x000000000000781c */ /* 0x000fe20003f0f070 */
[----:B------:R-:W-:Y:S01]  /*eaa0*/  IMAD R3, R23, 0x90, RZ ;  /* 0x0000009017037824 */ /* 0x000fe200078e02ff */
[----:B------:R-:W-:Y:S01]  /*eab0*/  UIADD3.X UR5, URZ, UR39, URZ, UP0, !UPT ;  /* 0x000000273f057290 */ /* 0x000fe200087fe43f */
[----:B------:R-:W-:Y:S01]  /*eac0*/  VIADD R2, R9, 0x200 ;  /* 0x0000020009027836 */ /* 0x000fe20000000000 */
[----:B------:R-:W-:Y:S01]  /*ead0*/  UMOV UR6, 0x0 ;  /* 0x0000000000067882 */ /* 0x000fe20000000000 */
[----:B------:R-:W-:Y:S01]  /*eae0*/  UMOV UR7, 0x14f00000 ;  /* 0x14f0000000077882 */ /* 0x000fe20000000000 */
[----:B------:R-:W-:-:S08]  /*eaf0*/  UMOV UR10, URZ ;  /* 0x0000003f000a7c82 */ /* 0x000fd00008000000 */
.L_x_10021:
        /* <DEDUP_REMOVED lines=15> */
.L_x_10022:
        /* <DEDUP_REMOVED lines=15> */
.L_x_10023:
        /* <DEDUP_REMOVED lines=10> */
.L_x_10016:
[----:B------:R-:W-:Y:S05]  /*ed80*/  BSYNC B0 ;  /* 0x0000000000007941 */ /* 0x000fea0003800000 */
.L_x_10015:
[----:B------:R-:W2:Y:S01]  /*ed90*/  LDL.LU R4, [R1+0x8] ;  /* 0x0000080001047983 */ /* 0x000ea20000300800 */
[----:B------:R-:W-:-:S03]  /*eda0*/  ULDC UR4, c[0x0][0xc34] ;  /* 0x00030d0000047ab9 */ /* 0x000fc60000000800 */
[----:B------:R-:W3:Y:S01]  /*edb0*/  LDL.LU R2, [R1+0x1c] ;  /* 0x00001c0001027983 */ /* 0x000ee20000300800 */
[----:B------:R-:W-:-:S05]  /*edc0*/  VIADD R16, R16, 0x1 ;  /* 0x0000000110107836 */ /* 0x000fca0000000000 */
[----:B------:R-:W-:-:S04]  /*edd0*/  ISETP.NE.AND P0, PT, R16, 0x2, PT ;  /* 0x000000021000780c */ /* 0x000fc80003f05270 */
[----:B------:R-:W-:Y:S02]  /*ede0*/  SEL R3, RZ, 0x1, P0 ;  /* 0x00000001ff037807 */ /* 0x000fe40000000000 */
[----:B------:R-:W-:Y:S02]  /*edf0*/  SEL R16, R16, RZ, P0 ;  /* 0x000000ff10107207 */ /* 0x000fe40000000000 */
[----:B------:R-:W-:Y:S01]  /*ee00*/  LOP3.LUT R22, R22, R3, RZ, 0x3c, !PT ;  /* 0x0000000316167212 */ /* 0x000fe200078e3cff */
[----:B--2---:R-:W-:Y:S02]  /*ee10*/  VIADD R4, R4, UR37 ;  /* 0x0000002504047c36 */ /* 0x004fe40008000000 */
[----:B---3--:R-:W-:-:S03]  /*ee20*/  VIADD R2, R2, 0x1 ;  /* 0x0000000102027836 */ /* 0x008fc60000000000 */
[----:B------:R1:W-:Y:S01]  /*ee30*/  STL [R1+0x8], R4 ;  /* 0x0000080401007387 */ /* 0x0003e20000100800 */
[----:B------:R-:W-:-:S03]  /*ee40*/  ISETP.GE.AND P1, PT, R4, UR4, PT ;  /* 0x0000000404007c0c */ /* 0x000fc6000bf26270 */
[----:B------:R1:W-:Y:S10]  /*ee50*/  STL [R1+0x1c], R2 ;  /* 0x00001c0201007387 */ /* 0x0003f40000100800 */
[----:B-1----:R-:W-:Y:S05]  /*ee60*/  @!P1 BRA `(.L_x_10024) ;  /* 0xffffffc000509947 */ /* 0x002fea000383ffff */
[----:B0-----:R-:W-:-:S07]  /*ee70*/  LOP3.LUT R0, R2, 0x1, RZ, 0xc, !PT ;  /* 0x0000000102007812 */ /* 0x001fce00078e0cff */
.L_x_9946:
[----:B------:R-:W0:Y:S01]  /*ee80*/  S2R R3, SR_CgaCtaId ;  /* 0x0000000000037919 */ /* 0x000e220000008800 */
[----:B------:R-:W-:Y:S01]  /*ee90*/  MOV R2, 0x400 ;  /* 0x0000040000027802 */ /* 0x000fe20000000f00 */
[----:B------:R-:W-:Y:S01]  /*eea0*/  BSSY B0, `(.L_x_10025) ;  /* 0x0000005000007945 */ /* 0x000fe20003800000 */
[----:B------:R-:W-:Y:S02]  /*eeb0*/  SHF.L.U32 R0, R0, 0x1f, RZ ;  /* 0x0000001f00007819 */ /* 0x000fe400000006ff */
[----:B0-----:R-:W-:-:S04]  /*eec0*/  LEA R9, R3, R2, 0x18 ;  /* 0x0000000203097211 */ /* 0x001fc800078ec0ff */
[----:B------:R-:W0:Y:S02]  /*eed0*/  SYNCS.PHASECHK.TRANS64.TRYWAIT P0, [R9+URZ+0x31c20], R0 ;  /* 0x031c2000090075a7 */ /* 0x000e24000800017f */
[----:B0-----:R-:W-:Y:S05]  /*eee0*/  @!P0 BRA `(.L_x_10026) ;  /* 0x0000001000408947 */ /* 0x001fea0003800000 */
.L_x_10066:
[----:B------:R-:W-:Y:S05]  /*eef0*/  BSYNC B0 ;  /* 0x0000000000007941 */ /* 0x000fea0003800000 */
.L_x_10025:
[----:B------:R-:W-:-:S03]  /*ef00*/  UMOV UR4, 0xffffffff ;  /* 0xffffffff00047882 */ /* 0x000fc60000000000 */
[----:B------:R-:W-:Y:S05]  /*ef10*/  BRA.DIV UR4, `(.L_x_10027) ;  /* 0x0000001204487947 */ /* 0x000fea000b800000 */
[----:B0-----:R-:W0:Y:S02]  /*ef20*/  S2R R0, SR_TID.X ;  /* 0x0000000000007919 */ /* 0x001e240000002100 */
[----:B0-----:R-:W-:-:S04]  /*ef30*/  SHF.R.U32.HI R0, RZ, 0x5, R0 ;  /* 0x00000005ff007819 */ /* 0x001fc80000011600 */
[----:B------:R-:W-:-:S05]  /*ef40*/  LOP3.LUT R0, R0, 0x3, RZ, 0xc0, !PT ;  /* 0x0000000300007812 */ /* 0x000fca00078ec0ff */
[----:B------:R0:W1:Y:S02]  /*ef50*/  SHFL.IDX PT, R14, R0, RZ, 0x1f ;  /* 0x00001fff000e7589 */ /* 0x00006400000e0000 */
.L_x_10069:
[----:B-1----:R-:W-:Y:S01]  /*ef60*/  ISETP.NE.AND P0, PT, R14, RZ, PT ;  /* 0x000000ff0e00720c */ /* 0x002fe20003f05270 */
[----:B------:R-:W-:-:S12]  /*ef70*/  BSSY B0, `(.L_x_10028) ;  /* 0x0000024000007945 */ /* 0x000fd80003800000 */
[----:B------:R-:W-:Y:S05]  /*ef80*/  @P0 BRA `(.L_x_10029) ;  /* 0x0000000000880947 */ /* 0x000fea0003800000 */
[----:B------:R-:W-:-:S03]  /*ef90*/  UMOV UR4, 0xffffffff ;  /* 0xffffffff00047882 */ /* 0x000fc60000000000 */
[----:B------:R-:W-:Y:S05]  /*efa0*/  BRA.DIV UR4, `(.L_x_10030) ;  /* 0x0000001204587947 */ /* 0x000fea000b800000 */
[----:B------:R-:W-:-:S13]  /*efb0*/  ELECT P6, URZ, PT ;  /* 0x00000000003f782f */ /* 0x000fda00038c0000 */
.L_x_10072:
[----:B------:R-:W-:Y:S05]  /*efc0*/  @!P6 BRA `(.L_x_10029) ;  /* 0x000000000078e947 */ /* 0x000fea0003800000 */
[----:B0-----:R-:W2:Y:S02]  /*efd0*/  LDL.LU R0, [R1+0x28] ;  /* 0x0000280001007983 */ /* 0x001ea40000300800 */
[----:B--2---:R-:W-:-:S04]  /*efe0*/  LOP3.LUT R0, R0, 0x2, RZ, 0xfc, !PT ;  /* 0x0000000200007812 */ /* 0x004fc800078efcff */
[----:B------:R-:W-:-:S13]  /*eff0*/  ISETP.NE.AND P2, PT, R0, 0x3, PT ;  /* 0x000000030000780c */ /* 0x000fda0003f45270 */
[----:B------:R-:W-:Y:S05]  /*f000*/  @!P2 BRA `(.L_x_10031) ;  /* 0x000000000004a947 */ /* 0x000fea0003800000 */
[----:B------:R-:W-:Y:S01]  /*f010*/  BPT.TRAP 0x1 ;  /* 0x000000040000795c */ /* 0x000fe20000300000 */
.L_x_10031:
[----:B------:R-:W-:Y:S01]  /*f020*/  VIADD R3, R9, 0x31c40 ;  /* 0x00031c4009037836 */ /* 0x000fe20000000000 */
[----:B------:R-:W-:Y:S01]  /*f030*/  SHF.L.U32 R2, R22, 0x1f, RZ ;  /* 0x0000001f16027819 */ /* 0x000fe200000006ff */
[C---:B------:R-:W-:Y:S02]  /*f040*/  VIADD R0, R16.reuse, 0x1 ;  /* 0x0000000110007836 */ /* 0x040fe40000000000 */
[----:B------:R-:W-:-:S03]  /*f050*/  IMAD R7, R16, 0x8, R3 ;  /* 0x0000000810077824 */ /* 0x000fc600078e0203 */
        /* <DEDUP_REMOVED lines=8> */
.L_x_10073:
[----:B------:R-:W1:Y:S02]  /*f0e0*/  SYNCS.PHASECHK.TRANS64.TRYWAIT P0, [R3+URZ], R0 ;  /* 0x00000000030075a7 */ /* 0x000e64000800017f */
[----:B-1----:R-:W-:Y:S05]  /*f0f0*/  @!P0 BRA `(.L_x_10033) ;  /* 0x0000001000388947 */ /* 0x002fea0003800000 */
.L_x_10074:
[----:B------:R-:W-:Y:S05]  /*f100*/  @!P2 BRA `(.L_x_10034) ;  /* 0x000000000004a947 */ /* 0x000fea0003800000 */
[----:B------:R-:W-:Y:S01]  /*f110*/  BPT.TRAP 0x1 ;  /* 0x000000040000795c */ /* 0x000fe20000300000 */
.L_x_10034:
[----:B-1----:R-:W-:-:S04]  /*f120*/  VIADD R3, R9, 0x31c60 ;  /* 0x00031c6009037836 */ /* 0x002fc80000000000 */
[----:B------:R-:W-:-:S04]  /*f130*/  IMAD R5, R16, 0x8, R3 ;  /* 0x0000000810057824 */ /* 0x000fc800078e0203 */
[----:B------:R-:W1:Y:S02]  /*f140*/  SYNCS.PHASECHK.TRANS64.TRYWAIT P0, [R5+URZ], R2 ;  /* 0x00000002050075a7 */ /* 0x000e64000800017f */
[----:B-1----:R-:W-:Y:S05]  /*f150*/  @!P0 BRA `(.L_x_10035) ;  /* 0x0000001000348947 */ /* 0x002fea0003800000 */
.L_x_10075:
[----:B------:R-:W-:-:S07]  /*f160*/  IMAD R3, R4, 0x8, R3 ;  /* 0x0000000804037824 */ /* 0x000fce00078e0203 */
.L_x_10036:
[----:B--2---:R2:W3:Y:S02]  /*f170*/  SYNCS.PHASECHK.TRANS64.TRYWAIT P0, [R3+URZ], R0 ;  /* 0x00000000030075a7 */ /* 0x0044e4000800017f */
[----:B---3--:R-:W-:Y:S05]  /*f180*/  @!P0 NANOSLEEP.SYNCS 0x989680 ;  /* 0x009896800000895d */ /* 0x008fea0003900000 */
[----:B------:R-:W3:Y:S02]  /*f190*/  @!P0 SYNCS.PHASECHK.TRANS64 P0, [R3+URZ], R0 ;  /* 0x00000000030085a7 */ /* 0x000ee4000800007f */
[----:B---3--:R-:W-:Y:S05]  /*f1a0*/  @!P0 BRA `(.L_x_10036) ;  /* 0xfffffffc00f08947 */ /* 0x008fea000383ffff */
.L_x_10029:
[----:B------:R-:W-:Y:S05]  /*f1b0*/  BSYNC B0 ;  /* 0x0000000000007941 */ /* 0x000fea0003800000 */
.L_x_10028:
[----:B------:R-:W-:Y:S05]  /*f1c0*/  EXIT ;  /* 0x000000000000794d */ /* 0x000fea0003800000 */
.L_x_9922:
[----:B0-----:R-:W-:-:S04]  /*f1d0*/  IMAD.U32 R3, RZ, RZ, UR37 ;  /* 0x00000025ff037e24 */ /* 0x001fc8000f8e00ff */
[----:B------:R0:W1:Y:S03]  /*f1e0*/  SYNCS.PHASECHK.TRANS64.TRYWAIT P1, [R3+URZ+0x31c00], R0 ;  /* 0x031c0000030075a7 */ /* 0x000066000802017f */
[----:B-1----:R-:W-:Y:S05]  /*f1f0*/  @!P1 NANOSLEEP.SYNCS 0x989680 ;  /* 0x009896800000995d */ /* 0x002fea0003900000 */
[----:B------:R-:W1:Y:S02]  /*f200*/  @!P1 SYNCS.PHASECHK.TRANS64 P1, [R3+URZ+0x31c00], R0 ;  /* 0x031c0000030095a7 */ /* 0x000e64000802007f */
[----:B-1----:R-:W-:Y:S05]  /*f210*/  @!P1 BRA `(.L_x_9922) ;  /* 0xfffffffc00ec9947 */ /* 0x002fea000383ffff */
[----:B------:R-:W-:Y:S05]  /*f220*/  BRA `(.L_x_10037) ;  /* 0xffffff2000247947 */ /* 0x000fea000383ffff */
.L_x_9926:
[----:B-1----:R1:W2:Y:S02]  /*f230*/  SYNCS.PHASECHK.TRANS64.TRYWAIT P2, [R0+URZ+0x31c30], R3 ;  /* 0x031c3003000075a7 */ /* 0x0022a4000804017f */
[----:B--2---:R-:W-:Y:S05]  /*f240*/  @!P2 NANOSLEEP.SYNCS 0x989680 ;  /* 0x009896800000a95d */ /* 0x004fea0003900000 */
[----:B------:R-:W2:Y:S02]  /*f250*/  @!P2 SYNCS.PHASECHK.TRANS64 P2, [R0+URZ+0x31c30], R3 ;  /* 0x031c30030000a5a7 */ /* 0x000ea4000804007f */
[----:B--2---:R-:W-:Y:S05]  /*f260*/  @!P2 BRA `(.L_x_9926) ;  /* 0xfffffffc00f0a947 */ /* 0x004fea000383ffff */
[----:B------:R-:W-:Y:S05]  /*f270*/  BRA `(.L_x_9925) ;  /* 0xffffff2000487947 */ /* 0x000fea000383ffff */
.L_x_9931:
[----:B-1----:R-:W-:-:S04]  /*f280*/  IMAD.U32 R9, RZ, RZ, UR4 ;  /* 0x00000004ff097e24 */ /* 0x002fc8000f8e00ff */
[----:B------:R1:W2:Y:S03]  /*f290*/  SYNCS.PHASECHK.TRANS64.TRYWAIT P2, [R9+URZ+0x31c30], R8 ;  /* 0x031c3008090075a7 */ /* 0x0002a6000804017f */
[----:B--2---:R-:W-:Y:S05]  /*f2a0*/  @!P2 NANOSLEEP.SYNCS 0x989680 ;  /* 0x009896800000a95d */ /* 0x004fea0003900000 */
[----:B------:R-:W2:Y:S02]  /*f2b0*/  @!P2 SYNCS.PHASECHK.TRANS64 P2, [R9+URZ+0x31c30], R8 ;  /* 0x031c30080900a5a7 */ /* 0x000ea4000804007f */
[----:B--2---:R-:W-:Y:S05]  /*f2c0*/  @!P2 BRA `(.L_x_9931) ;  /* 0xfffffffc00eca947 */ /* 0x004fea000383ffff */
[----:B------:R-:W-:Y:S05]  /*f2d0*/  BRA `(.L_x_9928) ;  /* 0xffffff6000607947 */ /* 0x000fea000383ffff */
.L_x_9935:
[----:B-1----:R-:W-:-:S04]  /*f2e0*/  IMAD.U32 R8, RZ, RZ, UR4 ;  /* 0x00000004ff087e24 */ /* 0x002fc8000f8e00ff */
[----:B------:R1:W2:Y:S03]  /*f2f0*/  SYNCS.PHASECHK.TRANS64.TRYWAIT P2, [R8+URZ+0x31c50], R7 ;  /* 0x031c5007080075a7 */ /* 0x0002a6000804017f */
[----:B--2---:R-:W-:Y:S05]  /*f300*/  @!P2 NANOSLEEP.SYNCS 0x989680 ;  /* 0x009896800000a95d */ /* 0x004fea0003900000 */
[----:B------:R-:W2:Y:S02]  /*f310*/  @!P2 SYNCS.PHASECHK.TRANS64 P2, [R8+URZ+0x31c50], R7 ;  /* 0x031c50070800a5a7 */ /* 0x000ea4000804007f */
[----:B--2---:R-:W-:Y:S05]  /*f320*/  @!P2 BRA `(.L_x_9935) ;  /* 0xfffffffc00eca947 */ /* 0x004fea000383ffff */
[----:B------:R-:W-:Y:S05]  /*f330*/  BRA `(.L_x_9932) ;  /* 0xffffff7400f87947 */ /* 0x000fea000383ffff */
.L_x_9940:
[----:B-1----:R-:W-:-:S04]  /*f340*/  IMAD.U32 R5, RZ, RZ, UR12 ;  /* 0x0000000cff057e24 */ /* 0x002fc8000f8e00ff */
[----:B------:R1:W2:Y:S03]  /*f350*/  SYNCS.PHASECHK.TRANS64.TRYWAIT P0, [R5+URZ+0x31c50], R0 ;  /* 0x031c5000050075a7 */ /* 0x0002a6000800017f */
[----:B--2---:R-:W-:Y:S05]  /*f360*/  @!P0 NANOSLEEP.SYNCS 0x989680 ;  /* 0x009896800000895d */ /* 0x004fea0003900000 */
[----:B------:R-:W2:Y:S02]  /*f370*/  @!P0 SYNCS.PHASECHK.TRANS64 P0, [R5+URZ+0x31c50], R0 ;  /* 0x031c5000050085a7 */ /* 0x000ea4000800007f */
[----:B--2---:R-:W-:Y:S05]  /*f380*/  @!P0 BRA `(.L_x_9940) ;  /* 0xfffffffc00ec8947 */ /* 0x004fea000383ffff */
[----:B------:R-:W-:Y:S05]  /*f390*/  BRA `(.L_x_9939) ;  /* 0xffffffa000107947 */ /* 0x000fea000383ffff */
.L_x_9950:
        /* <DEDUP_REMOVED lines=11> */
.L_x_10039:
[----:B------:R-:W-:Y:S05]  /*f450*/  BSYNC B0 ;  /* 0x0000000000007941 */ /* 0x000fea0003800000 */
.L_x_10038:
[----:B------:R-:W-:Y:S05]  /*f460*/  BRA `(.L_x_10040) ;  /* 0xffffffc000747947 */ /* 0x000fea000383ffff */
.L_x_9952:
[----:B------:R-:W-:Y:S01]  /*f470*/  BSSY B0, `(.L_x_10041) ;  /* 0x0000006000007945 */ /* 0x000fe20003800000 */
[----:B------:R-:W-:-:S07]  /*f480*/  IMAD.MOV.U32 R15, RZ, RZ, -0x1 ;  /* 0xffffffffff0f7424 */ /* 0x000fce00078e00ff */
[----:B0-----:R-:W-:Y:S05]  /*f490*/  WARPSYNC.COLLECTIVE R15, `(.L_x_10042) ;  /* 0x000000000f0c7348 */ /* 0x001fea0003c00000 */
[----:B------:R-:W-:Y:S02]  /*f4a0*/  ELECT P6, UR62, PT ;  /* 0x00000000003e782f */ /* 0x000fe400038c0000 */
[----:B------:R-:W-:Y:S01]  /*f4b0*/  MOV R14, UR62 ;  /* 0x0000003e000e7c02 */ /* 0x000fe20008000f00 */
[----:B0-----:R-:W-:Y:S10]  /*f4c0*/  ENDCOLLECTIVE ;  /* 0x000000000000791b */ /* 0x001ff40003800000 */
.L_x_10042:
[----:B------:R-:W-:Y:S05]  /*f4d0*/  BSYNC B0 ;  /* 0x0000000000007941 */ /* 0x000fea0003800000 */
.L_x_10041:
[----:B------:R-:W-:Y:S05]  /*f4e0*/  BRA `(.L_x_10043) ;  /* 0xffffffc000707947 */ /* 0x000fea000383ffff */
.L_x_9954:
[----:B0-----:R0:W1:Y:S02]  /*f4f0*/  SYNCS.PHASECHK.TRANS64.TRYWAIT P0, [R3+URZ+0x31c40], R0 ;  /* 0x031c4000030075a7 */ /* 0x001064000800017f */
[----:B-1----:R-:W-:Y:S05]  /*f500*/  @!P0 NANOSLEEP.SYNCS 0x989680 ;  /* 0x009896800000895d */ /* 0x002fea0003900000 */
[----:B------:R-:W1:Y:S02]  /*f510*/  @!P0 SYNCS.PHASECHK.TRANS64 P0, [R3+URZ+0x31c40], R0 ;  /* 0x031c4000030085a7 */ /* 0x000e64000800007f */
[----:B-1----:R-:W-:Y:S05]  /*f520*/  @!P0 BRA `(.L_x_9954) ;  /* 0xfffffffc00f08947 */ /* 0x002fea000383ffff */
[----:B------:R-:W-:Y:S05]  /*f530*/  BRA `(.L_x_10044) ;  /* 0xffffffc000cc7947 */ /* 0x000fea000383ffff */
.L_x_9957:
[----:B------:R-:W-:Y:S02]  /*f540*/  IMAD.MOV.U32 R13, RZ, RZ, R4 ;  /* 0x000000ffff0d7224 */ /* 0x000fe400078e0004 */
[----:B------:R-:W-:Y:S02]  /*f550*/  IMAD.MOV.U32 R12, RZ, RZ, RZ ;  /* 0x000000ffff0c7224 */ /* 0x000fe400078e00ff */
[----:B------:R-:W-:Y:S02]  /*f560*/  IMAD.MOV.U32 R11, RZ, RZ, 0x1c1f ;  /* 0x00001c1fff0b7424 */ /* 0x000fe400078e00ff */
[----:B------:R-:W-:Y:S02]  /*f570*/  IMAD.MOV.U32 R15, RZ, RZ, -0x1 ;  /* 0xffffffffff0f7424 */ /* 0x000fe400078e00ff */
[----:B------:R-:W-:-:S07]  /*f580*/  IMAD R6, R6, 0xc0, R9 ;  /* 0x000000c006067824 */ /* 0x000fce00078e0209 */
[----:B------:R-:W-:Y:S05]  /*f590*/  WARPSYNC.COLLECTIVE R15, `(.L_x_10045) ;  /* 0x000000000f087348 */ /* 0x000fea0003c00000 */
[----:B------:R0:W1:Y:S02]  /*f5a0*/  SHFL.IDX P6, R14, R13, R12, R11 ;  /* 0x0000000c0d0e7389 */ /* 0x00006400000c000b */
[----:B01----:R-:W-:Y:S01]  /*f5b0*/  ENDCOLLECTIVE ;  /* 0x000000000000791b */ /* 0x003fe20003800000 */
.L_x_10045:
[----:B------:R-:W-:Y:S02]  /*f5c0*/  IMAD.MOV.U32 R13, RZ, RZ, R0 ;  /* 0x000000ffff0d7224 */ /* 0x000fe400078e0000 */
[----:B------:R-:W-:-:S07]  /*f5d0*/  IMAD.MOV.U32 R2, RZ, RZ, R14 ;  /* 0x000000ffff027224 */ /* 0x000fce00078e000e */
[----:B------:R-:W-:Y:S05]  /*f5e0*/  WARPSYNC.COLLECTIVE R15, `(.L_x_10046) ;  /* 0x000000000f087348 */ /* 0x000fea0003c00000 */
[----:B------:R0:W1:Y:S02]  /*f5f0*/  SHFL.IDX P6, R14, R13, R12, R11 ;  /* 0x0000000c0d0e7389 */ /* 0x00006400000c000b */
[----:B01----:R-:W-:Y:S01]  /*f600*/  ENDCOLLECTIVE ;  /* 0x000000000000791b */ /* 0x003fe20003800000 */
.L_x_10046:
[----:B------:R-:W-:Y:S02]  /*f610*/  ULDC UR4, c[0x0][0x288] ;  /* 0x0000a20000047ab9 */ /* 0x000fe40000000800 */
[----:B------:R-:W-:Y:S02]  /*f620*/  IMAD R5, R10, UR4, RZ ;  /* 0x000000040a057c24 */ /* 0x000fe4000f8e02ff */
[----:B------:R-:W-:-:S03]  /*f630*/  VIADD R10, R6, 0x20 ;  /* 0x00000020060a7836 */ /* 0x000fc60000000000 */
[----:B------:R-:W-:Y:S01]  /*f640*/  ISETP.GE.AND P4, PT, R6, R5, PT ;  /* 0x000000050600720c */ /* 0x000fe20003f86270 */
[----:B------:R-:W-:Y:S02]  /*f650*/  IMAD.MOV.U32 R13, RZ, RZ, R4 ;  /* 0x000000ffff0d7224 */ /* 0x000fe400078e0004 */
[----:B------:R-:W-:Y:S02]  /*f660*/  IMAD.MOV.U32 R12, RZ, RZ, 0x1 ;  /* 0x00000001ff0c7424 */ /* 0x000fe400078e00ff */
[----:B------:R-:W-:-:S08]  /*f670*/  IMAD.MOV.U32 R3, RZ, RZ, R14 ;  /* 0x000000ffff037224 */ /* 0x000fd000078e000e */
[----:B------:R-:W-:Y:S05]  /*f680*/  WARPSYNC.COLLECTIVE R15, `(.L_x_10047) ;  /* 0x000000000f087348 */ /* 0x000fea0003c00000 */
[----:B------:R0:W1:Y:S02]  /*f690*/  SHFL.IDX P6, R14, R13, R12, R11 ;  /* 0x0000000c0d0e7389 */ /* 0x00006400000c000b */
[----:B01----:R-:W-:Y:S01]  /*f6a0*/  ENDCOLLECTIVE ;  /* 0x000000000000791b */ /* 0x003fe20003800000 */
.L_x_10047:
[----:B------:R-:W-:-:S05]  /*f6b0*/  @!P4 LEA R3, P3, R20, R3, 0x1 ;  /* 0x000000031403c211 */ /* 0x000fca00078608ff */
[----:B------:R-:W-:Y:S01]  /*f6c0*/  @!P4 IMAD.X R2, RZ, RZ, R2, P3 ;  /* 0x000000ffff02c224 */ /* 0x000fe200018e0602 */
[----:B------:R-:W-:-:S04]  /*f6d0*/  ISETP.GE.AND P3, PT, R10, R5, PT ;  /* 0x000000050a00720c */ /* 0x000fc80003f66270 */
        /* <DEDUP_REMOVED lines=14> */
.L_x_10048:
[----:B------:R-:W-:Y:S02]  /*f7c0*/  IMAD.MOV.U32 R13, RZ, RZ, R4 ;  /* 0x000000ffff0d7224 */ /* 0x000fe400078e0004 */
[----:B------:R-:W-:Y:S02]  /*f7d0*/  IMAD.MOV.U32 R12, RZ, RZ, 0x2 ;  /* 0x00000002ff0c7424 */ /* 0x000fe400078e00ff */
[----:B------:R-:W-:-:S07]  /*f7e0*/  IMAD.MOV.U32 R3, RZ, RZ, R14 ;  /* 0x000000ffff037224 */ /* 0x000fce00078e000e */
[----:B------:R-:W-:Y:S05]  /*f7f0*/  WARPSYNC.COLLECTIVE R15, `(.L_x_10049) ;  /* 0x000000000f087348 */ /* 0x000fea0003c00000 */
[----:B------:R0:W1:Y:S02]  /*f800*/  SHFL.IDX P6, R14, R13, R12, R11 ;  /* 0x0000000c0d0e7389 */ /* 0x00006400000c000b */
[----:B01----:R-:W-:Y:S01]  /*f810*/  ENDCOLLECTIVE ;  /* 0x000000000000791b */ /* 0x003fe20003800000 */
.L_x_10049:
        /* <DEDUP_REMOVED lines=18> */
.L_x_10050:
[----:B------:R-:W-:Y:S02]  /*f940*/  IMAD.MOV.U32 R13, RZ, RZ, R4 ;  /* 0x000000ffff0d7224 */ /* 0x000fe400078e0004 */
[----:B------:R-:W-:Y:S02]  /*f950*/  IMAD.MOV.U32 R12, RZ, RZ, 0x3 ;  /* 0x00000003ff0c7424 */ /* 0x000fe400078e00ff */
[----:B------:R-:W-:-:S07]  /*f960*/  IMAD.MOV.U32 R3, RZ, RZ, R14 ;  /* 0x000000ffff037224 */ /* 0x000fce00078e000e */
[----:B------:R-:W-:Y:S05]  /*f970*/  WARPSYNC.COLLECTIVE R15, `(.L_x_10051) ;  /* 0x000000000f087348 */ /* 0x000fea0003c00000 */
[----:B------:R0:W1:Y:S02]  /*f980*/  SHFL.IDX P6, R14, R13, R12, R11 ;  /* 0x0000000c0d0e7389 */ /* 0x00006400000c000b */
[----:B01----:R-:W-:Y:S01]  /*f990*/  ENDCOLLECTIVE ;  /* 0x000000000000791b */ /* 0x003fe20003800000 */
.L_x_10051:
[----:B------:R-:W-:-:S05]  /*f9a0*/  @!P3 LEA R3, P4, R20, R3, 0x1 ;  /* 0x000000031403b211 */ /* 0x000fca00078808ff */
[----:B------:R-:W-:-:S05]  /*f9b0*/  @!P3 IMAD.X R2, RZ, RZ, R2, P4 ;  /* 0x000000ffff02b224 */ /* 0x000fca00020e0602 */
[-C--:B------:R-:W-:Y:S01]  /*f9c0*/  @!P3 LOP3.LUT R3, R3, R2.reuse, RZ, 0x3c, !PT ;  /* 0x000000020303b212 */ /* 0x080fe200078e3cff */
[----:B------:R-:W-:Y:S02]  /*f9d0*/  IMAD.MOV.U32 R13, RZ, RZ, R0 ;  /* 0x000000ffff0d7224 */ /* 0x000fe400078e0000 */
[----:B------:R-:W-:Y:S01]  /*f9e0*/  VIADD R0, R6, 0x60 ;  /* 0x0000006006007836 */ /* 0x000fe20000000000 */
[----:B------:R-:W-:-:S04]  /*f9f0*/  @!P3 LOP3.LUT R2, R3, R2, RZ, 0x3c, !PT ;  /* 0x000000020302b212 */ /* 0x000fc800078e3cff */
[----:B------:R-:W-:Y:S01]  /*fa00*/  @!P3 LOP3.LUT R3, R3, R2, RZ, 0x3c, !PT ;  /* 0x000000020303b212 */ /* 0x000fe200078e3cff */
[----:B------:R-:W-:-:S07]  /*fa10*/  IMAD.MOV.U32 R4, RZ, RZ, R14 ;  /* 0x000000ffff047224 */ /* 0x000fce00078e000e */
[----:B------:R-:W-:Y:S05]  /*fa20*/  WARPSYNC.COLLECTIVE R15, `(.L_x_10052) ;  /* 0x000000000f087348 */ /* 0x000fea0003c00000 */
[----:B------:R0:W1:Y:S02]  /*fa30*/  SHFL.IDX P6, R14, R13, R12, R11 ;  /* 0x0000000c0d0e7389 */ /* 0x00006400000c000b */
[----:B01----:R-:W-:Y:S01]  /*fa40*/  ENDCOLLECTIVE ;  /* 0x000000000000791b */ /* 0x003fe20003800000 */
.L_x_10052:
[----:B------:R-:W-:Y:S01]  /*fa50*/  @!PT LDS RZ, [RZ] ;  /* 0x00000000fffff984 */ /* 0x000fe20000000800 */
[----:B------:R-:W-:Y:S01]  /*fa60*/  @!PT LDS RZ, [RZ] ;  /* 0x00000000fffff984 */ /* 0x000fe20000000800 */
[----:B------:R-:W-:Y:S01]  /*fa70*/  @!PT LDS RZ, [RZ] ;  /* 0x00000000fffff984 */ /* 0x000fe20000000800 */
[----:B------:R-:W-:Y:S04]  /*fa80*/  @!P3 LDGSTS.E.BYPASS.LTC128B.128 [R27+0xea00], desc[UR60][R2.64], !P0 ;  /* 0x0ea00000021bbfae */ /* 0x000fe8000c101d7c */
[----:B------:R-:W-:Y:S04]  /*fa90*/  @!P3 LDGSTS.E.BYPASS.LTC128B.128 [R27+0x11a00], desc[UR60][R2.64+0x40], !P1 ;  /* 0x11a00040021bbfae */ /* 0x000fe8000c901d7c */
[----:B------:R0:W-:Y:S01]  /*faa0*/  @!P3 LDGSTS.E.BYPASS.LTC128B.128 [R27+0x14a00], desc[UR60][R2.64+0x80], !P2 ;  /* 0x14a00080021bbfae */ /* 0x0001e2000d101d7c */
[----:B------:R-:W-:Y:S01]  /*fab0*/  ISETP.GE.AND P3, PT, R0, R5, PT ;  /* 0x000000050000720c */ /* 0x000fe20003f66270 */
[----:B------:R-:W-:-:S02]  /*fac0*/  IMAD.MOV.U32 R13, RZ, RZ, R7 ;  /* 0x000000ffff0d7224 */ /* 0x000fc400078e0007 */
[----:B------:R-:W-:Y:S02]  /*fad0*/  IMAD.MOV.U32 R12, RZ, RZ, RZ ;  /* 0x000000ffff0c7224 */ /* 0x000fe400078e00ff */
[----:B0-----:R-:W-:-:S08]  /*fae0*/  IMAD.MOV.U32 R2, RZ, RZ, R14 ;  /* 0x000000ffff027224 */ /* 0x001fd000078e000e */
[----:B------:R-:W-:Y:S05]  /*faf0*/  WARPSYNC.COLLECTIVE R15, `(.L_x_10053) ;  /* 0x000000000f087348 */ /* 0x000fea0003c00000 */
[----:B------:R0:W1:Y:S02]  /*fb00*/  SHFL.IDX P6, R14, R13, R12, R11 ;  /* 0x0000000c0d0e7389 */ /* 0x00006400000c000b */
[----:B01----:R-:W-:Y:S01]  /*fb10*/  ENDCOLLECTIVE ;  /* 0x000000000000791b */ /* 0x003fe20003800000 */
.L_x_10053:
[----:B------:R-:W-:-:S05]  /*fb20*/  @!P3 LEA R2, P5, R20, R2, 0x1 ;  /* 0x000000021402b211 */ /* 0x000fca00078a08ff */
[----:B------:R-:W-:-:S05]  /*fb30*/  @!P3 IMAD.X R3, RZ, RZ, R4, P5 ;  /* 0x000000ffff03b224 */ /* 0x000fca00028e0604 */
[----:B------:R-:W-:Y:S01]  /*fb40*/  @!PT LDS RZ, [RZ] ;  /* 0x00000000fffff984 */ /* 0x000fe20000000800 */
[----:B------:R-:W-:Y:S01]  /*fb50*/  @!PT LDS RZ, [RZ] ;  /* 0x00000000fffff984 */ /* 0x000fe20000000800 */
[----:B------:R-:W-:Y:S01]  /*fb60*/  @!PT LDS RZ, [RZ] ;  /* 0x00000000fffff984 */ /* 0x000fe20000000800 */
[----:B------:R0:W-:Y:S01]  /*fb70*/  @!P3 LDGSTS.E.BYPASS.LTC128B.128 [R27+0xf200], desc[UR60][R2.64], !P0 ;  /* 0x0f200000021bbfae */ /* 0x0001e2000c101d7c */
[----:B------:R-:W-:-:S03]  /*fb80*/  IMAD.MOV.U32 R13, RZ, RZ, R8 ;  /* 0x000000ffff0d7224 */ /* 0x000fc600078e0008 */
[----:B------:R0:W-:Y:S04]  /*fb90*/  @!P3 LDGSTS.E.BYPASS.LTC128B.128 [R27+0x12200], desc[UR60][R2.64+0x40], !P1 ;  /* 0x12200040021bbfae */ /* 0x0001e8000c901d7c */
[----:B------:R0:W-:Y:S01]  /*fba0*/  @!P3 LDGSTS.E.BYPASS.LTC128B.128 [R27+0x15200], desc[UR60][R2.64+0x80], !P2 ;  /* 0x15200080021bbfae */ /* 0x0001e2000d101d7c */
[----:B------:R-:W-:-:S07]  /*fbb0*/  IMAD.MOV.U32 R0, RZ, RZ, R14 ;  /* 0x000000ffff007224 */ /* 0x000fce00078e000e */
[----:B0-----:R-:W-:Y:S05]  /*fbc0*/  WARPSYNC.COLLECTIVE R15, `(.L_x_10054) ;  /* 0x000000000f087348 */ /* 0x001fea0003c00000 */
[----:B------:R1:W2:Y:S02]  /*fbd0*/  SHFL.IDX P6, R14, R13, R12, R11 ;  /* 0x0000000c0d0e7389 */ /* 0x0002a400000c000b */
[----:B012---:R-:W-:Y:S01]  /*fbe0*/  ENDCOLLECTIVE ;  /* 0x000000000000791b */ /* 0x007fe20003800000 */
.L_x_10054:
        /* <DEDUP_REMOVED lines=8> */
.L_x_10055:
[----:B------:R-:W-:-:S05]  /*fc70*/  @!P3 LEA R4, P5, R20, R4, 0x1 ;  /* 0x000000041404b211 */ /* 0x000fca00078a08ff */
[----:B------:R-:W-:Y:S02]  /*fc80*/  @!P3 IMAD.X R0, RZ, RZ, R0, P5 ;  /* 0x000000ffff00b224 */ /* 0x000fe400028e0600 */
[----:B------:R-:W-:Y:S02]  /*fc90*/  @!P3 IMAD.MOV.U32 R2, RZ, RZ, R4 ;  /* 0x000000ffff02b224 */ /* 0x000fe400078e0004 */
        /* <DEDUP_REMOVED lines=12> */
.L_x_10056:
[----:B------:R-:W-:Y:S05]  /*fd60*/  BRA `(.L_x_10057) ;  /* 0xffffffc800047947 */ /* 0x000fea000383ffff */
.L_x_9959:
[----:B0-----:R0:W1:Y:S02]  /*fd70*/  SYNCS.PHASECHK.TRANS64.TRYWAIT P0, [R9+URZ+0x31c20], R0 ;  /* 0x031c2000090075a7 */ /* 0x001064000800017f */
[----:B-1----:R-:W-:Y:S05]  /*fd80*/  @!P0 NANOSLEEP.SYNCS 0x989680 ;  /* 0x009896800000895d */ /* 0x002fea0003900000 */
[----:B------:R-:W1:Y:S02]  /*fd90*/  @!P0 SYNCS.PHASECHK.TRANS64 P0, [R9+URZ+0x31c20], R0 ;  /* 0x031c2000090085a7 */ /* 0x000e64000800007f */
[----:B-1----:R-:W-:Y:S05]  /*fda0*/  @!P0 BRA `(.L_x_9959) ;  /* 0xfffffffc00f08947 */ /* 0x002fea000383ffff */
[----:B------:R-:W-:Y:S05]  /*fdb0*/  BRA `(.L_x_10058) ;  /* 0xffffffc800507947 */ /* 0x000fea000383ffff */
.L_x_9966:
[----:B-1----:R1:W2:Y:S02]  /*fdc0*/  SYNCS.PHASECHK.TRANS64.TRYWAIT P0, [R3+URZ+0x31c40], R2 ;  /* 0x031c4002030075a7 */ /* 0x0022a4000800017f */
[----:B--2---:R-:W-:Y:S05]  /*fdd0*/  @!P0 NANOSLEEP.SYNCS 0x989680 ;  /* 0x009896800000895d */ /* 0x004fea0003900000 */
[----:B------:R-:W2:Y:S02]  /*fde0*/  @!P0 SYNCS.PHASECHK.TRANS64 P0, [R3+URZ+0x31c40], R2 ;  /* 0x031c4002030085a7 */ /* 0x000ea4000800007f */
[----:B--2---:R-:W-:Y:S05]  /*fdf0*/  @!P0 BRA `(.L_x_9966) ;  /* 0xfffffffc00f08947 */ /* 0x004fea000383ffff */
[----:B------:R-:W-:Y:S05]  /*fe00*/  BRA `(.L_x_10059) ;  /* 0xffffffc800f47947 */ /* 0x000fea000383ffff */
.L_x_9973:
[----:B0-----:R0:W1:Y:S02]  /*fe10*/  SYNCS.PHASECHK.TRANS64.TRYWAIT P0, [R3+URZ+0x60], R2 ;  /* 0x00006002030075a7 */ /* 0x001064000800017f */
[----:B-1----:R-:W-:Y:S05]  /*fe20*/  @!P0 NANOSLEEP.SYNCS 0x989680 ;  /* 0x009896800000895d */ /* 0x002fea0003900000 */
[----:B------:R-:W1:Y:S02]  /*fe30*/  @!P0 SYNCS.PHASECHK.TRANS64 P0, [R3+URZ+0x60], R2 ;  /* 0x00006002030085a7 */ /* 0x000e64000800007f */
[----:B-1----:R-:W-:Y:S05]  /*fe40*/  @!P0 BRA `(.L_x_9973) ;  /* 0xfffffffc00f08947 */ /* 0x002fea000383ffff */
[----:B------:R-:W-:Y:S05]  /*fe50*/  BRA `(.L_x_10060) ;  /* 0xffffffd000007947 */ /* 0x000fea000383ffff */
.L_x_9984:
[----:B-1----:R1:W2:Y:S02]  /*fe60*/  SYNCS.PHASECHK.TRANS64.TRYWAIT P0, [R3+URZ+0x31c40], R2 ;  /* 0x031c4002030075a7 */ /* 0x0022a4000800017f */
[----:B--2---:R-:W-:Y:S05]  /*fe70*/  @!P0 NANOSLEEP.SYNCS 0x989680 ;  /* 0x009896800000895d */ /* 0x004fea0003900000 */
[----:B------:R-:W2:Y:S02]  /*fe80*/  @!P0 SYNCS.PHASECHK.TRANS64 P0, [R3+URZ+0x31c40], R2 ;  /* 0x031c4002030085a7 */ /* 0x000ea4000800007f */
[----:B--2---:R-:W-:Y:S05]  /*fe90*/  @!P0 BRA `(.L_x_9984) ;  /* 0xfffffffc00f08947 */ /* 0x004fea000383ffff */
[----:B------:R-:W-:Y:S05]  /*fea0*/  BRA `(.L_x_10061) ;  /* 0xffffffd400a87947 */ /* 0x000fea000383ffff */
.L_x_9991:
[----:B0-----:R0:W1:Y:S02]  /*feb0*/  SYNCS.PHASECHK.TRANS64.TRYWAIT P0, [R13+URZ+0x60], R22 ;  /* 0x000060160d0075a7 */ /* 0x001064000800017f */
[----:B-1----:R-:W-:Y:S05]  /*fec0*/  @!P0 NANOSLEEP.SYNCS 0x989680 ;  /* 0x009896800000895d */ /* 0x002fea0003900000 */
[----:B------:R-:W1:Y:S02]  /*fed0*/  @!P0 SYNCS.PHASECHK.TRANS64 P0, [R13+URZ+0x60], R22 ;  /* 0x000060160d0085a7 */ /* 0x000e64000800007f */
[----:B-1----:R-:W-:Y:S05]  /*fee0*/  @!P0 BRA `(.L_x_9991) ;  /* 0xfffffffc00f08947 */ /* 0x002fea000383ffff */
[----:B------:R-:W-:Y:S05]  /*fef0*/  BRA `(.L_x_10062) ;  /* 0xffffffd800b47947 */ /* 0x000fea000383ffff */
.L_x_10001:
[----:B-1----:R1:W2:Y:S02]  /*ff00*/  SYNCS.PHASECHK.TRANS64.TRYWAIT P0, [R2+URZ+0x31c40], R3 ;  /* 0x031c4003020075a7 */ /* 0x0022a4000800017f */
[----:B--2---:R-:W-:Y:S05]  /*ff10*/  @!P0 NANOSLEEP.SYNCS 0x989680 ;  /* 0x009896800000895d */ /* 0x004fea0003900000 */
[----:B------:R-:W2:Y:S02]  /*ff20*/  @!P0 SYNCS.PHASECHK.TRANS64 P0, [R2+URZ+0x31c40], R3 ;  /* 0x031c4003020085a7 */ /* 0x000ea4000800007f */
[----:B--2---:R-:W-:Y:S05]  /*ff30*/  @!P0 BRA `(.L_x_10001) ;  /* 0xfffffffc00f08947 */ /* 0x004fea000383ffff */
[----:B------:R-:W-:Y:S05]  /*ff40*/  BRA `(.L_x_10063) ;  /* 0xffffffe000307947 */ /* 0x000fea000383ffff */
.L_x_10008:
[----:B0-----:R0:W1:Y:S02]  /*ff50*/  SYNCS.PHASECHK.TRANS64.TRYWAIT P0, [R7+URZ+0x60], R2 ;  /* 0x00006002070075a7 */ /* 0x001064000800017f */
[----:B-1----:R-:W-:Y:S05]  /*ff60*/  @!P0 NANOSLEEP.SYNCS 0x989680 ;  /* 0x009896800000895d */ /* 0x002fea0003900000 */
[----:B------:R-:W1:Y:S02]  /*ff70*/  @!P0 SYNCS.PHASECHK.TRANS64 P0, [R7+URZ+0x60], R2 ;  /* 0x00006002070085a7 */ /* 0x000e64000800007f */
[----:B-1----:R-:W-:Y:S05]  /*ff80*/  @!P0 BRA `(.L_x_10008) ;  /* 0xfffffffc00f08947 */ /* 0x002fea000383ffff */
[----:B------:R-:W-:Y:S05]  /*ff90*/  BRA `(.L_x_10064) ;  /* 0xffffffe400407947 */ /* 0x000fea000383ffff */
.L_x_10018:
[----:B0-----:R0:W1:Y:S02]  /*ffa0*/  SYNCS.PHASECHK.TRANS64.TRYWAIT P0, [R3+URZ+0x31c60], R0 ;  /* 0x031c6000030075a7 */ /* 0x001064000800017f */
[----:B-1----:R-:W-:Y:S05]  /*ffb0*/  @!P0 NANOSLEEP.SYNCS 0x989680 ;  /* 0x009896800000895d */ /* 0x002fea0003900000 */
[----:B------:R-:W1:Y:S02]  /*ffc0*/  @!P0 SYNCS.PHASECHK.TRANS64 P0, [R3+URZ+0x31c60], R0 ;  /* 0x031c6000030085a7 */ /* 0x000e64000800007f */
[----:B-1----:R-:W-:Y:S05]  /*ffd0*/  @!P0 BRA `(.L_x_10018) ;  /* 0xfffffffc00f08947 */ /* 0x002fea000383ffff */
[----:B------:R-:W-:Y:S05]  /*ffe0*/  BRA `(.L_x_10065) ;  /* 0xffffffe800707947 */ /* 0x000fea000383ffff */
.L_x_10026:
[----:B0-----:R0:W1:Y:S02]  /*fff0*/  SYNCS.PHASECHK.TRANS64.TRYWAIT P0, [R9+URZ+0x31c20], R0 ;  /* 0x031c2000090075a7 */ /* 0x001064000800017f */
[----:B-1----:R-:W-:Y:S05]  /*10000*/  @!P0 NANOSLEEP.SYNCS 0x989680 ;  /* 0x009896800000895d */ /* 0x002fea0003900000 */
[----:B------:R-:W1:Y:S02]  /*10010*/  @!P0 SYNCS.PHASECHK.TRANS64 P0, [R9+URZ+0x31c20], R0 ;  /* 0x031c2000090085a7 */ /* 0x000e64000800007f */
[----:B-1----:R-:W-:Y:S05]  /*10020*/  @!P0 BRA `(.L_x_10026) ;  /* 0xfffffffc00f08947 */ /* 0x002fea000383ffff */
[----:B------:R-:W-:Y:S05]  /*10030*/  BRA `(.L_x_10066) ;  /* 0xffffffec00ac7947 */ /* 0x000fea000383ffff */
.L_x_10027:
        /* <DEDUP_REMOVED lines=11> */
.L_x_10068:
[----:B------:R-:W-:Y:S05]  /*100f0*/  BSYNC B0 ;  /* 0x0000000000007941 */ /* 0x000fea0003800000 */
.L_x_10067:
[----:B------:R-:W-:Y:S05]  /*10100*/  BRA `(.L_x_10069) ;  /* 0xffffffec00947947 */ /* 0x000fea000383ffff */
.L_x_10030:
[----:B------:R-:W-:Y:S01]  /*10110*/  BSSY B1, `(.L_x_10070) ;  /* 0x0000006000017945 */ /* 0x000fe20003800000 */
[----:B------:R-:W-:-:S07]  /*10120*/  IMAD.MOV.U32 R15, RZ, RZ, -0x1 ;  /* 0xffffffffff0f7424 */ /* 0x000fce00078e00ff */
[----:B0-----:R-:W-:Y:S05]  /*10130*/  WARPSYNC.COLLECTIVE R15, `(.L_x_10071) ;  /* 0x000000000f0c7348 */ /* 0x001fea0003c00000 */
[----:B------:R-:W-:Y:S02]  /*10140*/  ELECT P6, UR62, PT ;  /* 0x00000000003e782f */ /* 0x000fe400038c0000 */
[----:B------:R-:W-:Y:S01]  /*10150*/  MOV R14, UR62 ;  /* 0x0000003e000e7c02 */ /* 0x000fe20008000f00 */
[----:B0-----:R-:W-:Y:S10]  /*10160*/  ENDCOLLECTIVE ;  /* 0x000000000000791b */ /* 0x001ff40003800000 */
.L_x_10071:
[----:B------:R-:W-:Y:S05]  /*10170*/  BSYNC B1 ;  /* 0x0000000000017941 */ /* 0x000fea0003800000 */
.L_x_10070:
[----:B------:R-:W-:Y:S05]  /*10180*/  BRA `(.L_x_10072) ;  /* 0xffffffec008c7947 */ /* 0x000fea000383ffff */
.L_x_10032:
[----:B0-----:R0:W1:Y:S02]  /*10190*/  SYNCS.PHASECHK.TRANS64.TRYWAIT P0, [R7+URZ], R2 ;  /* 0x00000002070075a7 */ /* 0x001064000800017f */
[----:B-1----:R-:W-:Y:S05]  /*101a0*/  @!P0 NANOSLEEP.SYNCS 0x989680 ;  /* 0x009896800000895d */ /* 0x002fea0003900000 */
[----:B------:R-:W1:Y:S02]  /*101b0*/  @!P0 SYNCS.PHASECHK.TRANS64 P0, [R7+URZ], R2 ;  /* 0x00000002070085a7 */ /* 0x000e64000800007f */
[----:B-1----:R-:W-:Y:S05]  /*101c0*/  @!P0 BRA `(.L_x_10032) ;  /* 0xfffffffc00f08947 */ /* 0x002fea000383ffff */
[----:B------:R-:W-:Y:S05]  /*101d0*/  BRA `(.L_x_10073) ;  /* 0xffffffec00c07947 */ /* 0x000fea000383ffff */
.L_x_10033:
[----:B-1----:R1:W2:Y:S02]  /*101e0*/  SYNCS.PHASECHK.TRANS64.TRYWAIT P0, [R3+URZ], R0 ;  /* 0x00000000030075a7 */ /* 0x0022a4000800017f */
[----:B--2---:R-:W-:Y:S05]  /*101f0*/  @!P0 NANOSLEEP.SYNCS 0x989680 ;  /* 0x009896800000895d */ /* 0x004fea0003900000 */
[----:B------:R-:W2:Y:S02]  /*10200*/  @!P0 SYNCS.PHASECHK.TRANS64 P0, [R3+URZ], R0 ;  /* 0x00000000030085a7 */ /* 0x000ea4000800007f */
[----:B--2---:R-:W-:Y:S05]  /*10210*/  @!P0 BRA `(.L_x_10033) ;  /* 0xfffffffc00f08947 */ /* 0x004fea000383ffff */
[----:B------:R-:W-:Y:S05]  /*10220*/  BRA `(.L_x_10074) ;  /* 0xffffffec00b47947 */ /* 0x000fea000383ffff */
.L_x_10035:
[----:B-1----:R1:W2:Y:S02]  /*10230*/  SYNCS.PHASECHK.TRANS64.TRYWAIT P0, [R5+URZ], R2 ;  /* 0x00000002050075a7 */ /* 0x0022a4000800017f */
[----:B--2---:R-:W-:Y:S05]  /*10240*/  @!P0 NANOSLEEP.SYNCS 0x989680 ;  /* 0x009896800000895d */ /* 0x004fea0003900000 */
[----:B------:R-:W2:Y:S02]  /*10250*/  @!P0 SYNCS.PHASECHK.TRANS64 P0, [R5+URZ], R2 ;  /* 0x00000002050085a7 */ /* 0x000ea4000800007f */
[----:B--2---:R-:W-:Y:S05]  /*10260*/  @!P0 BRA `(.L_x_10035) ;  /* 0xfffffffc00f08947 */ /* 0x004fea000383ffff */
[----:B------:R-:W-:Y:S05]  /*10270*/  BRA `(.L_x_10075) ;  /* 0xffffffec00b87947 */ /* 0x000fea000383ffff */
.L_x_10076:
        /* <DEDUP_REMOVED lines=16> */
.L_x_15319:


//--------------------- .text._ZN7cutlass13device_kernelIN5flash11enable_sm90INS1_16FlashAttnFwdSm90INS1_25CollectiveMainloopFwdSm90ILi2EN4cute5tupleIJNS5_1CILi1EEES8_S8_EEENS6_IJNS7_ILi192EEENS7_ILi144EEENS7_ILi96EEEEEELi96ENS_10bfloat16_tEfNS_4arch4Sm90ELb0ELb0ELb1ELb1ELb0ELb0ELb0ELb0ELb1ELb1ELb0ELb0EEENS1_21CollectiveEpilogueFwdINS6_IJSA_SC_SB_EEES9_SE_SG_Li384ELb1ELb1ELb0ELb0EEENS1_36VarlenDynamicPersistentTileSchedulerILi192ELi144ELi384ELi128ELb0ELb1ELb1ELb0ELb1ELb1EEEEEEEEEvNT_6ParamsE --------------------------
	.section	.text._ZN7cutlass13device_kernelIN5flash11enable_sm90INS1_16FlashAttnFwdSm90INS1_25CollectiveMainloopFwdSm90ILi2EN4cute5tupleIJNS5_1CILi1EEES8_S8_EEENS6_IJNS7_ILi192EEENS7_ILi144EEENS7_ILi96EEEEEELi96ENS_10bfloat16_tEfNS_4arch4Sm90ELb0ELb0ELb1ELb1ELb0ELb0ELb0ELb0ELb1ELb1ELb0ELb0EEENS1_21CollectiveEpilogueFwdINS6_IJSA_SC_SB_EEES9_SE_SG_Li384ELb1ELb1ELb0ELb0EEENS1_36VarlenDynamicPersistentTileSchedulerILi192ELi144ELi384ELi128ELb0ELb1ELb1ELb0ELb1ELb1EEEEEEEEEvNT_6ParamsE,"ax",@progbits
	.align	128
.text._ZN7cutlass13device_kernelIN5flash11enable_sm90INS1_16FlashAttnFwdSm90INS1_25CollectiveMainloopFwdSm90ILi2EN4cute5tupleIJNS5_1CILi1EEES8_S8_EEENS6_IJNS7_ILi192EEENS7_ILi144EEENS7_ILi96EEEEEELi96ENS_10bfloat16_tEfNS_4arch4Sm90ELb0ELb0ELb1ELb1ELb0ELb0ELb0ELb0ELb1ELb1ELb0ELb0EEENS1_21CollectiveEpilogueFwdINS6_IJSA_SC_SB_EEES9_SE_SG_Li384ELb1ELb1ELb0ELb0EEENS1_36VarlenDynamicPersistentTileSchedulerILi192ELi144ELi384ELi128ELb0ELb1ELb1ELb0ELb1ELb1EEEEEEEEEvNT_6ParamsE:
        .type           _ZN7cutlass13device_kernelIN5flash11enable_sm90INS1_16FlashAttnFwdSm90INS1_25CollectiveMainloopFwdSm90ILi2EN4cute5tupleIJNS5_1CILi1EEES8_S8_EEENS6_IJNS7_ILi192EEENS7_ILi144EEENS7_ILi96EEEEEELi96ENS_10bfloat16_tEfNS_4arch4Sm90ELb0ELb0ELb1ELb1ELb0ELb0ELb0ELb0ELb1ELb1ELb0ELb0EEENS1_21CollectiveEpilogueFwdINS6_IJSA_SC_SB_EEES9_SE_SG_Li384ELb1ELb1ELb0ELb0EEENS1_36VarlenDynamicPersistentTileSchedulerILi192ELi144ELi384ELi128ELb0ELb1ELb1ELb0ELb1ELb1EEEEEEEEEvNT_6ParamsE,@function
        .size           _ZN7cutlass13device_kernelIN5flash11enable_sm90INS1_16FlashAttnFwdSm90INS1_25CollectiveMainloopFwdSm90ILi2EN4cute5tupleIJNS5_1CILi1EEES8_S8_EEENS6_IJNS7_ILi192EEENS7_ILi144EEENS7_ILi96EEEEEELi96ENS_10bfloat16_tEfNS_4arch4Sm90ELb0ELb0ELb1ELb1ELb0ELb0ELb0ELb0ELb1ELb1ELb0ELb0EEENS1_21CollectiveEpilogueFwdINS6_IJSA_SC_SB_EEES9_SE_SG_Li384ELb1ELb1ELb0ELb0EEENS1_36VarlenDynamicPersistentTileSchedulerILi192ELi144ELi384ELi128ELb0ELb1ELb1ELb0ELb1ELb1EEEEEEEEEvNT_6ParamsE,(.L_x_15320 - _ZN7cutlass13device_kernelIN5flash11enable_sm90INS1_16FlashAttnFwdSm90INS1_25CollectiveMainloopFwdSm90ILi2EN4cute5tupleIJNS5_1CILi1EEES8_S8_EEENS6_IJNS7_ILi192EEENS7_ILi144EEENS7_ILi96EEEEEELi96ENS_10bfloat16_tEfNS_4arch4Sm90ELb0ELb0ELb1ELb1ELb0ELb0ELb0ELb0ELb1ELb1ELb0ELb0EEENS1_21CollectiveEpilogueFwdINS6_IJSA_SC_SB_EEES9_SE_SG_Li384ELb1ELb1ELb0ELb0EEENS1_36VarlenDynamicPersistentTileSchedulerILi192ELi144ELi384ELi128ELb0ELb1ELb1ELb0ELb1ELb1EEEEEEEEEvNT_6ParamsE)
        .other          _ZN7cutlass13device_kernelIN5flash11enable_sm90INS1_16FlashAttnFwdSm90INS1_25CollectiveMainloopFwdSm90ILi2EN4cute5tupleIJNS5_1CILi1EEES8_S8_EEENS6_IJNS7_ILi192EEENS7_ILi144EEENS7_ILi96EEEEEELi96ENS_10bfloat16_tEfNS_4arch4Sm90ELb0ELb0ELb1ELb1ELb0ELb0ELb0ELb0ELb1ELb1ELb0ELb0EEENS1_21CollectiveEpilogueFwdINS6_IJSA_SC_SB_EEES9_SE_SG_Li384ELb1ELb1ELb0ELb0EEENS1_36VarlenDynamicPersistentTileSchedulerILi192ELi144ELi384ELi128ELb0ELb1ELb1ELb0ELb1ELb1EEEEEEEEEvNT_6ParamsE,@"STO_CUDA_ENTRY STV_DEFAULT"
_ZN7cutlass13device_kernelIN5flash11enable_sm90INS1_16FlashAttnFwdSm90INS1_25CollectiveMainloopFwdSm90ILi2EN4cute5tupleIJNS5_1CILi1EEES8_S8_EEENS6_IJNS7_ILi192EEENS7_ILi144EEENS7_ILi96EEEEEELi96ENS_10bfloat16_tEfNS_4arch4Sm90ELb0ELb0ELb1ELb1ELb0ELb0ELb0ELb0ELb1ELb1ELb0ELb0EEENS1_21CollectiveEpilogueFwdINS6_IJSA_SC_SB_EEES9_SE_SG_Li384ELb1ELb1ELb0ELb0EEENS1_36VarlenDynamicPersistentTileSchedulerILi192ELi144ELi384ELi128ELb0ELb1ELb1ELb0ELb1ELb1EEEEEEEEEvNT_6ParamsE:
        /* <DEDUP_REMOVED lines=17> */
.L_x_10078:
[----:B------:R-:W-:Y:S05]  /*0110*/  BSYNC B0 ;  /* 0x0000000000007941 */ /* 0x000fea0003800000 */
.L_x_10077:
        /* <DEDUP_REMOVED lines=40> */
.L_x_10079:
        /* <DEDUP_REMOVED lines=22> */
.L_x_10080:
        /* <DEDUP_REMOVED lines=18> */
.L_x_10081:
        /* <DEDUP_REMOVED lines=22> */
.L_x_10082:
        /* <DEDUP_REMOVED lines=22> */
.L_x_10083:
        /* <DEDUP_REMOVED lines=8> */
.L_x_10085:
        /* <DEDUP_REMOVED lines=8> */
[----:B-1----:R-:W-:-:S03]  /*09e0*/  ULEA UR36, UR4, UR36, 0x18 ;  /* 0x0000002404247291 */ /* 0x002fc6000f8ec03f */
[----:B------:R-:W-:Y:S01]  /*09f0*/  ULDC UR4, c[0x0][0xc3c] ;  /* 0x00030f0000047ab9 */ /* 0x000fe20000000800 */
[----:B0-----:R-:W-:-:S04]  /*0a00*/  LOP3.LUT R0, R2, 0xffffff80, RZ, 0xc0, !PT ;  /* 0xffffff8002007812 */ /* 0x001fc800078ec0ff */
[----:B------:R-:W-:-:S13]  /*0a10*/  ISETP.NE.AND P0, PT, R0, 0x80, PT ;  /* 0x000000800000780c */ /* 0x000fda0003f05270 */
[----:B------:R-:W-:Y:S08]  /*0a20*/  @!P0 BAR.ARV 0x9, 0x100 ;  /* 0x0244000000008b1d */ /* 0x000ff00000002000 */
[----:B------:R-:W-:Y:S06]  /*0a30*/  BAR.SYNC.DEFER_BLOCKING 0x5, 0x200 ;  /* 0x0148000000007b1d */ /* 0x000fec0000010000 */
[----:B------:R-:W0:Y:S02]  /*0a40*/  LDS.128 R32, [UR36+0x31cd0] ;  /* 0x031cd024ff207984 */ /* 0x000e240008000c00 */
[----:B------:R-:W-:Y:S06]  /*0a50*/  BAR.ARV 0x4, 0x200 ;  /* 0x0108000000007b1d */ /* 0x000fec0000002000 */
[----:B0-----:R-:W-:-:S13]  /*0a60*/  ISETP.GE.AND P0, PT, R35, UR4, PT ;  /* 0x0000000423007c0c */ /* 0x001fda000bf06270 */
[----:B------:R-:W-:Y:S05]  /*0a70*/  @P0 EXIT ;  /* 0x000000000000094d */ /* 0x000fea0003800000 */
[----:B------:R-:W2:Y:S01]  /*0a80*/  LDL.LU R13, [R1+0x3c] ;  /* 0x00003c00010d7983 */ /* 0x000ea20000300800 */
[----:B------:R-:W-:-:S05]  /*0a90*/  VIADD R15, R2, 0xffffff80 ;  /* 0xffffff80020f7836 */ /* 0x000fca0000000000 */
[----:B------:R-:W-:-:S04]  /*0aa0*/  SHF.R.S32.HI R0, RZ, 0x1f, R15 ;  /* 0x0000001fff007819 */ /* 0x000fc8000001140f */
[----:B------:R-:W-:-:S04]  /*0ab0*/  LEA.HI R2, R0, R15, RZ, 0x4 ;  /* 0x0000000f00027211 */ /* 0x000fc800078f20ff */
[----:B------:R-:W-:Y:S02]  /*0ac0*/  SHF.R.S32.HI R5, RZ, 0x4, R2 ;  /* 0x00000004ff057819 */ /* 0x000fe40000011402 */
[C---:B------:R-:W-:Y:S02]  /*0ad0*/  LOP3.LUT R3, R2.reuse, 0xfffffff0, RZ, 0xc0, !PT ;  /* 0xfffffff002037812 */ /* 0x040fe400078ec0ff */
[----:B------:R-:W-:Y:S02]  /*0ae0*/  LEA.HI R2, R2, R5, RZ, 0x1 ;  /* 0x0000000502027211 */ /* 0x000fe400078f08ff */
[----:B------:R-:W-:Y:S01]  /*0af0*/  LEA.HI R151, R0, R15, RZ, 0x7 ;  /* 0x0000000f00977211 */ /* 0x000fe200078f38ff */
[----:B------:R-:W-:Y:S01]  /*0b00*/  IMAD.IADD R3, R15, 0x1, -R3 ;  /* 0x000000010f037824 */ /* 0x000fe200078e0a03 */
[----:B------:R-:W-:Y:S02]  /*0b10*/  LOP3.LUT R4, R2, 0x1ffffffe, RZ, 0xc0, !PT ;  /* 0x1ffffffe02047812 */ /* 0x000fe400078ec0ff */
[----:B------:R-:W-:-:S02]  /*0b20*/  LOP3.LUT R150, R151, 0xffffff80, RZ, 0xc0, !PT ;  /* 0xffffff8097967812 */ /* 0x000fc400078ec0ff */
[----:B------:R-:W-:Y:S01]  /*0b30*/  SHF.R.S32.HI R2, RZ, 0x1f, R3 ;  /* 0x0000001fff027819 */ /* 0x000fe20000011403 */
[----:B------:R-:W-:Y:S02]  /*0b40*/  IMAD.IADD R4, R5, 0x1, -R4 ;  /* 0x0000000105047824 */ /* 0x000fe400078e0a04 */
[----:B------:R-:W-:Y:S01]  /*0b50*/  IMAD.IADD R150, R15, 0x1, -R150 ;  /* 0x000000010f967824 */ /* 0x000fe200078e0a96 */
[CC--:B------:R-:W-:Y:S02]  /*0b60*/  LEA.HI R5, R2.reuse, R3.reuse, RZ, 0x3 ;  /* 0x0000000302057211 */ /* 0x0c0fe400078f18ff */
[----:B------:R-:W-:Y:S02]  /*0b70*/  LEA.HI R2, R2, R3, RZ, 0x2 ;  /* 0x0000000302027211 */ /* 0x000fe400078f10ff */
[----:B------:R-:W-:Y:S01]  /*0b80*/  LEA.HI R7, R0, R15, RZ, 0x5 ;  /* 0x0000000f00077211 */ /* 0x000fe200078f28ff */
[----:B------:R-:W-:Y:S01]  /*0b90*/  IMAD.SHL.U32 R5, R5, 0x10, RZ ;  /* 0x0000001005057824 */ /* 0x000fe200078e00ff */
[----:B------:R-:W-:-:S02]  /*0ba0*/  LOP3.LUT R6, R2, 0x7fffffc, RZ, 0xc0, !PT ;  /* 0x07fffffc02067812 */ /* 0x000fc400078ec0ff */
[----:B------:R-:W-:Y:S02]  /*0bb0*/  SHF.R.S32.HI R9, RZ, 0x1f, R150 ;  /* 0x0000001fff097819 */ /* 0x000fe40000011496 */
[----:B------:R-:W-:Y:S02]  /*0bc0*/  SHF.R.S32.HI R2, RZ, 0x2, R2 ;  /* 0x00000002ff027819 */ /* 0x000fe40000011402 */
[----:B------:R-:W-:Y:S02]  /*0bd0*/  SHF.R.S32.HI R8, RZ, 0x5, R7 ;  /* 0x00000005ff087819 */ /* 0x000fe40000011407 */
[----:B------:R-:W-:Y:S01]  /*0be0*/  LEA.HI R10, R9, R150, RZ, 0x2 ;  /* 0x00000096090a7211 */ /* 0x000fe200078f10ff */
[----:B------:R-:W-:Y:S01]  /*0bf0*/  IMAD.SHL.U32 R2, R2, 0x40, RZ ;  /* 0x0000004002027824 */ /* 0x000fe200078e00ff */
[----:B------:R-:W-:Y:S02]  /*0c00*/  LOP3.LUT R5, R5, 0x7fffff80, RZ, 0xc0, !PT ;  /* 0x7fffff8005057812 */ /* 0x000fe400078ec0ff */
[----:B------:R-:W-:Y:S01]  /*0c10*/  LEA.HI R0, R0, R15, RZ, 0x2 ;  /* 0x0000000f00007211 */ /* 0x000fe200078f10ff */
[----:B------:R-:W-:Y:S01]  /*0c20*/  IMAD.IADD R6, R3, 0x1, -R6 ;  /* 0x0000000103067824 */ /* 0x000fe200078e0a06 */
[--C-:B------:R-:W-:Y:S01]  /*0c30*/  SHF.R.S32.HI R11, RZ, 0x2, R10.reuse ;  /* 0x00000002ff0b7819 */ /* 0x100fe2000001140a */
[----:B------:R-:W-:Y:S01]  /*0c40*/  IMAD R14, R8, 0x10, R3 ;  /* 0x00000010080e7824 */ /* 0x000fe200078e0203 */
[----:B------:R-:W-:Y:S01]  /*0c50*/  SHF.R.S32.HI R12, RZ, 0x1f, R10 ;  /* 0x0000001fff0c7819 */ /* 0x000fe2000001140a */
[----:B------:R-:W-:Y:S01]  /*0c60*/  IMAD.SHL.U32 R3, R4, 0x8, RZ ;  /* 0x0000000804037824 */ /* 0x000fe200078e00ff */
[----:B------:R-:W-:Y:S01]  /*0c70*/  SHF.R.S32.HI R151, RZ, 0x7, R151 ;  /* 0x00000007ff977819 */ /* 0x000fe20000011497 */
[----:B------:R-:W-:Y:S01]  /*0c80*/  IMAD R5, R8, 0x100, R5 ;  /* 0x0000010008057824 */ /* 0x000fe200078e0205 */
[----:B------:R-:W-:-:S02]  /*0c90*/  LOP3.LUT R2, R2, 0x40, RZ, 0xc0, !PT ;  /* 0x0000004002027812 */ /* 0x000fc400078ec0ff */
[----:B------:R-:W-:Y:S01]  /*0ca0*/  LOP3.LUT R147, R0, 0xfffffffc, RZ, 0xc0, !PT ;  /* 0xfffffffc00937812 */ /* 0x000fe200078ec0ff */
[----:B------:R-:W-:Y:S01]  /*0cb0*/  IMAD.U32 R155, R14, 0x20, R3 ;  /* 0x000000200e9b7824 */ /* 0x000fe200078e0003 */
[----:B------:R-:W-:Y:S01]  /*0cc0*/  LEA.HI R12, R12, R11, RZ, 0x3 ;  /* 0x0000000b0c0c7211 */ /* 0x000fe200078f18ff */
[----:B------:R-:W-:Y:S01]  /*0cd0*/  IMAD R5, R6, 0x10, R5 ;  /* 0x0000001006057824 */ /* 0x000fe200078e0205 */
[----:B------:R-:W-:Y:S01]  /*0ce0*/  LOP3.LUT R3, R2, 0x8, R3, 0xf8, !PT ;  /* 0x0000000802037812 */ /* 0x000fe200078ef803 */
[----:B------:R-:W-:Y:S01]  /*0cf0*/  IMAD.HI R6, R151, 0x55555556, RZ ;  /* 0x5555555697067827 */ /* 0x000fe200078e02ff */
[----:B------:R-:W-:Y:S02]  /*0d00*/  SHF.R.U32.HI R2, RZ, 0x3, R2 ;  /* 0x00000003ff027819 */ /* 0x000fe40000011602 */
[----:B------:R-:W-:Y:S01]  /*0d10*/  LOP3.LUT R12, R12, 0xfffffff8, RZ, 0xc0, !PT ;  /* 0xfffffff80c0c7812 */ /* 0x000fe200078ec0ff */
[----:B------:R-:W-:Y:S01]  /*0d20*/  IMAD.IADD R147, R15, 0x1, -R147 ;  /* 0x000000010f937824 */ /* 0x000fe200078e0a93 */
[----:B------:R-:W-:-:S02]  /*0d30*/  LEA.HI R9, R9, R150, RZ, 0x5 ;  /* 0x0000009609097211 */ /* 0x000fc400078f28ff */
[----:B------:R-:W-:Y:S01]  /*0d40*/  LOP3.LUT R2, R3, R2, RZ, 0x3c, !PT ;  /* 0x0000000203027212 */ /* 0x000fe200078e3cff */
[----:B------:R-:W-:Y:S01]  /*0d50*/  IMAD.IADD R12, R11, 0x1, -R12 ;  /* 0x000000010b0c7824 */ /* 0x000fe200078e0a0c */
[----:B------:R-:W-:Y:S02]  /*0d60*/  LEA.HI R6, R6, R6, RZ, 0x1 ;  /* 0x0000000606067211 */ /* 0x000fe400078f08ff */
[----:B------:R-:W-:Y:S02]  /*0d70*/  SHF.R.S32.HI R9, RZ, 0x5, R9 ;  /* 0x00000005ff097819 */ /* 0x000fe40000011409 */
[C---:B------:R-:W-:Y:S02]  /*0d80*/  LEA.HI R3, R147.reuse, R147, RZ, 0x1 ;  /* 0x0000009393037211 */ /* 0x040fe400078f08ff */
[----:B------:R-:W-:Y:S01]  /*0d90*/  SHF.L.U32 R19, R147, 0x3, RZ ;  /* 0x0000000393137819 */ /* 0x000fe200000006ff */
[----:B------:R-:W-:Y:S01]  /*0da0*/  IMAD R6, R6, -0x3, R151 ;  /* 0xfffffffd06067824 */ /* 0x000fe200078e0297 */
[----:B------:R-:W-:Y:S01]  /*0db0*/  LOP3.LUT R7, R10, 0x7ffffffc, RZ, 0xc0, !PT ;  /* 0x7ffffffc0a077812 */ /* 0x000fe200078ec0ff */
[----:B------:R-:W-:Y:S01]  /*0dc0*/  IMAD R9, R9, 0x10, R12 ;  /* 0x0000001009097824 */ /* 0x000fe200078e020c */
[----:B------:R-:W-:Y:S01]  /*0dd0*/  LOP3.LUT R4, R3, 0x1ffffffe, RZ, 0xc0, !PT ;  /* 0x1ffffffe03047812 */ /* 0x000fe200078ec0ff */
[----:B------:R-:W-:-:S02]  /*0de0*/  IMAD.IADD R2, R2, 0x1, R5 ;  /* 0x0000000102027824 */ /* 0x000fc400078e0205 */
[C---:B------:R-:W-:Y:S02]  /*0df0*/  VIADD R144, R19.reuse, 0x20 ;  /* 0x0000002013907836 */ /* 0x040fe40000000000 */
        /* <DEDUP_REMOVED lines=12> */
[----:B------:R-:W-:Y:S01]  /*0ec0*/  IMAD R154, R3, 0x8, R152 ;  /* 0x00000008039a7824 */ /* 0x000fe200078e0298 */
[----:B------:R-:W-:Y:S01]  /*0ed0*/  UMOV UR39, URZ ;  /* 0x0000003f00277c82 */ /* 0x000fe20008000000 */
[----:B--2---:R-:W-:-:S07]  /*0ee0*/  LOP3.LUT R17, R13, 0x1, RZ, 0xfc, !PT ;  /* 0x000000010d117812 */ /* 0x004fce00078efcff */
.L_x_10119:
[----:B--2---:R-:W0:Y:S01]  /*0ef0*/  LDC.64 R4, c[0x0][0xc88] ;  /* 0x00032200ff047b82 */ /* 0x004e220000000a00 */
[----:B------:R-:W-:Y:S01]  /*0f00*/  ULDC.64 UR4, c[0x0][0xa28] ;  /* 0x00028a0000047ab9 */ /* 0x000fe20000000a00 */
[----:B-1----:R-:W-:Y:S01]  /*0f10*/  IMAD.MOV.U32 R3, RZ, RZ, RZ ;  /* 0x000000ffff037224 */ /* 0x002fe200078e00ff */
[----:B------:R-:W-:Y:S01]  /*0f20*/  ULDC.64 UR6, c[0x0][0xa20] ;  /* 0x0002880000067ab9 */ /* 0x000fe20000000a00 */
[----:B0-----:R-:W-:-:S05]  /*0f30*/  IMAD.WIDE R4, R35, 0x4, R4 ;  /* 0x0000000423047825 */ /* 0x001fca00078e0204 */
[----:B------:R-:W2:Y:S01]  /*0f40*/  LDG.E R18, desc[UR60][R4.64] ;  /* 0x0000003c04127981 */ /* 0x000ea2000c1e1900 */
[----:B------:R-:W-:-:S04]  /*0f50*/  ISETP.NE.U32.AND P0, PT, RZ, UR4, PT ;  /* 0x00000004ff007c0c */ /* 0x000fc8000bf05070 */
[----:B------:R-:W-:Y:S02]  /*0f60*/  ISETP.NE.AND.EX P0, PT, RZ, UR5, PT, P0 ;  /* 0x00000005ff007c0c */ /* 0x000fe4000bf05300 */
[----:B--2---:R-:W-:-:S11]  /*0f70*/  SHF.R.S32.HI R145, RZ, 0x1f, R18 ;  /* 0x0000001fff917819 */ /* 0x004fd60000011412 */
[----:B---3--:R-:W-:-:S04]  /*0f80*/  @P0 LEA R6, P1, R18, UR4, 0x2 ;  /* 0x0000000412060c11 */ /* 0x008fc8000f8210ff */
[----:B----4-:R-:W-:Y:S01]  /*0f90*/  @P0 LEA.HI.X R7, R18, UR5, R145, 0x2, P1 ;  /* 0x0000000512070c11 */ /* 0x010fe200088f1491 */
        /* <DEDUP_REMOVED lines=24> */
.L_x_10086:
[----:B-----5:R-:W-:Y:S01]  /*1120*/  IMAD.IADD R64, R64, 0x1, -R3 ;  /* 0x0000000140407824 */ /* 0x020fe200078e0a03 */
[----:B------:R-:W-:Y:S01]  /*1130*/  PLOP3.LUT P0, PT, PT, PT, PT, 0x80, 0x0 ;  /* 0x000000000000781c */ /* 0x000fe20003f0f070 */
[----:B------:R-:W-:Y:S01]  /*1140*/  IMAD.MOV.U32 R23, RZ, RZ, R33 ;  /* 0x000000ffff177224 */ /* 0x000fe200078e0021 */
[----:B------:R-:W-:Y:S01]  /*1150*/  CS2R R30, SRZ ;  /* 0x00000000001e7805 */ /* 0x000fe2000001ff00 */
[C---:B------:R-:W-:Y:S01]  /*1160*/  VIADD R0, R64.reuse, 0x8f ;  /* 0x0000008f40007836 */ /* 0x040fe20000000000 */
[----:B------:R-:W-:Y:S01]  /*1170*/  ISETP.GE.AND P1, PT, R64, 0x1, PT ;  /* 0x000000014000780c */ /* 0x000fe20003f26270 */
[----:B------:R-:W-:Y:S01]  /*1180*/  IMAD.MOV.U32 R22, RZ, RZ, R34 ;  /* 0x000000ffff167224 */ /* 0x000fe200078e0022 */
[----:B------:R-:W-:Y:S01]  /*1190*/  CS2R R56, SRZ ;  /* 0x0000000000387805 */ /* 0x000fe2000001ff00 */
[----:B------:R-:W-:Y:S01]  /*11a0*/  IMAD.HI R0, R0, 0x38e38e39, RZ ;  /* 0x38e38e3900007827 */ /* 0x000fe200078e02ff */
[----:B------:R-:W-:Y:S02]  /*11b0*/  CS2R R36, SRZ ;  /* 0x0000000000247805 */ /* 0x000fe4000001ff00 */
[----:B------:R-:W-:-:S02]  /*11c0*/  CS2R R38, SRZ ;  /* 0x0000000000267805 */ /* 0x000fc4000001ff00 */
[----:B------:R-:W-:Y:S01]  /*11d0*/  CS2R R52, SRZ ;  /* 0x0000000000347805 */ /* 0x000fe2000001ff00 */
[----:B------:R-:W-:Y:S01]  /*11e0*/  IMAD.MOV.U32 R71, RZ, RZ, RZ ;  /* 0x000000ffff477224 */ /* 0x000fe200078e00ff */
[----:B------:R-:W-:Y:S02]  /*11f0*/  SHF.R.U32.HI R3, RZ, 0x1f, R0 ;  /* 0x0000001fff037819 */ /* 0x000fe40000011600 */
[----:B------:R-:W-:Y:S02]  /*1200*/  CS2R R26, SRZ ;  /* 0x00000000001a7805 */ /* 0x000fe4000001ff00 */
[----:B------:R-:W-:Y:S02]  /*1210*/  CS2R R42, SRZ ;  /* 0x00000000002a7805 */ /* 0x000fe4000001ff00 */
[----:B------:R-:W-:Y:S02]  /*1220*/  CS2R R48, SRZ ;  /* 0x0000000000307805 */ /* 0x000fe4000001ff00 */
[----:B------:R-:W-:Y:S01]  /*1230*/  LEA.HI.SX32 R104, R0, R3, 0x1b ;  /* 0x0000000300687211 */ /* 0x000fe200078fdaff */
        /* <DEDUP_REMOVED lines=14> */
[----:B------:R-:W-:Y:S01]  /*1320*/  CS2R R80, SRZ ;  /* 0x0000000000507805 */ /* 0x000fe2000001ff00 */
[----:B------:R-:W-:Y:S01]  /*1330*/  IMAD.MOV.U32 R12, RZ, RZ, RZ ;  /* 0x000000ffff0c7224 */ /* 0x000fe200078e00ff */
[----:B0-----:R-:W-:Y:S01]  /*1340*/  CS2R R6, SRZ ;  /* 0x0000000000067805 */ /* 0x001fe2000001ff00 */
[----:B------:R-:W-:Y:S01]  /*1350*/  IMAD.MOV.U32 R14, RZ, RZ, RZ ;  /* 0x000000ffff0e7224 */ /* 0x000fe200078e00ff */
[----:B------:R-:W-:Y:S01]  /*1360*/  MOV R24, RZ ;  /* 0x000000ff00187202 */ /* 0x000fe20000000f00 */
[----:B------:R-:W-:Y:S02]  /*1370*/  IMAD.MOV.U32 R83, RZ, RZ, RZ ;  /* 0x000000ffff537224 */ /* 0x000fe400078e00ff */
[----:B------:R-:W-:Y:S01]  /*1380*/  IMAD.MOV.U32 R85, RZ, RZ, RZ ;  /* 0x000000ffff557224 */ /* 0x000fe200078e00ff */
[----:B------:R-:W-:Y:S06]  /*1390*/  @!P1 BRA `(.L_x_10087) ;  /* 0x0000008c00749947 */ /* 0x000fec0003800000 */
[----:B------:R-:W0:Y:S01]  /*13a0*/  SHFL.IDX PT, R0, R151, RZ, 0x1f ;  /* 0x00001fff97007589 */ /* 0x000e2200000e0000 */
[----:B------:R-:W-:-:S04]  /*13b0*/  UIADD3 UR6, UR36, 0x24300, URZ ;  /* 0x0002430024067890 */ /* 0x000fc8000fffe03f */
[----:B------:R-:W-:-:S06]  /*13c0*/  ULOP3.LUT UP0, URZ, UR6, 0x9f, URZ, 0xc0, !UPT ;  /* 0x0000009f063f7892 */ /* 0x000fcc000f80c03f */
[----:B------:R-:W-:Y:S02]  /*13d0*/  PLOP3.LUT P0, PT, PT, PT, UP0, 0x80, 0x0 ;  /* 0x000000000000781c */ /* 0x000fe40003f0f008 */
[----:B0-----:R-:W-:-:S13]  /*13e0*/  R2UR UR38, R0 ;  /* 0x00000000002672ca */ /* 0x001fda00000e0000 */
[----:B------:R-:W-:-:S04]  /*13f0*/  UIMAD.WIDE UR4, UR38, 0x55555556, URZ ;  /* 0x55555556260478a5 */ /* 0x000fc8000f8e023f */
[----:B------:R-:W-:-:S04]  /*1400*/  ULEA.HI UR5, UR5, UR5, URZ, 0x1 ;  /* 0x0000000505057291 */ /* 0x000fc8000f8f083f */
[----:B------:R-:W-:-:S04]  /*1410*/  UIMAD UR40, UR5, -0x3, UR38 ;  /* 0xfffffffd052878a4 */ /* 0x000fc8000f8e0226 */
        /* <DEDUP_REMOVED lines=20> */
.L_x_10088:
[----:B------:R-:W-:Y:S02]  /*1560*/  LEA.HI R0, R149, R149, RZ, 0x1 ;  /* 0x0000009595007211 */ /* 0x000fe400078f08ff */
[----:B------:R-:W-:Y:S02]  /*1570*/  ISETP.NE.AND P0, PT, R17, 0x3, PT ;  /* 0x000000031100780c */ /* 0x000fe40003f05270 */
[----:B------:R-:W-:-:S05]  /*1580*/  LOP3.LUT R0, R0, 0xfffffffe, RZ, 0xc0, !PT ;  /* 0xfffffffe00007812 */ /* 0x000fca00078ec0ff */
[----:B------:R-:W-:-:S05]  /*1590*/  IMAD.IADD R0, R149, 0x1, -R0 ;  /* 0x0000000195007824 */ /* 0x000fca00078e0a00 */
[----:B------:R-:W-:-:S04]  /*15a0*/  SHF.L.U32 R0, R0, 0x1f, RZ ;  /* 0x0000001f00007819 */ /* 0x000fc800000006ff */
[----:B------:R-:W0:Y:S02]  /*15b0*/  SYNCS.PHASECHK.TRANS64.TRYWAIT P1, [UR36+0x31c00], R0 ;  /* 0x031c0000ff0075a7 */ /* 0x000e240008020164 */
[----:B0-----:R-:W-:Y:S05]  /*15c0*/  @!P1 BRA `(.L_x_10089) ;  /* 0x0000010400389947 */ /* 0x001fea0003800000 */
.L_x_10246:
[----:B------:R-:W-:Y:S05]  /*15d0*/  @!P0 BRA `(.L_x_10090) ;  /* 0x0000000000048947 */ /* 0x000fea0003800000 */
[----:B------:R-:W-:Y:S01]  /*15e0*/  BPT.TRAP 0x1 ;  /* 0x000000040000795c */ /* 0x000fe20000300000 */
.L_x_10090:
[----:B0-----:R-:W-:Y:S01]  /*15f0*/  IMAD.U32 R0, RZ, RZ, UR39 ;  /* 0x00000027ff007e24 */ /* 0x001fe2000f8e00ff */
[----:B------:R-:W-:-:S04]  /*1600*/  SHF.L.U32 R3, R16, 0x1f, RZ ;  /* 0x0000001f10037819 */ /* 0x000fc800000006ff */
[----:B------:R-:W-:-:S04]  /*1610*/  LEA R0, R0, UR36, 0x3 ;  /* 0x0000002400007c11 */ /* 0x000fc8000f8e18ff */
[----:B------:R0:W1:Y:S01]  /*1620*/  SYNCS.PHASECHK.TRANS64.TRYWAIT P2, [R0+URZ+0x31c30], R3 ;  /* 0x031c3003000075a7 */ /* 0x000062000804017f */
[----:B------:R-:W-:Y:S05]  /*1630*/  @!P0 BRA `(.L_x_10091) ;  /* 0x0000000000048947 */ /* 0x000fea0003800000 */
[----:B------:R-:W-:Y:S01]  /*1640*/  BPT.TRAP 0x1 ;  /* 0x000000040000795c */ /* 0x000fe20000300000 */
.L_x_10091:
[----:B------:R-:W2:Y:S01]  /*1650*/  S2R R4, SR_TID.X ;  /* 0x0000000000047919 */ /* 0x000ea20000002100 */
[----:B------:R-:W-:Y:S01]  /*1660*/  IMAD.MOV.U32 R71, RZ, RZ, RZ ;  /* 0x000000ffff477224 */ /* 0x000fe200078e00ff */
[----:B--2---:R-:W-:Y:S01]  /*1670*/  LOP3.LUT P1, RZ, R4, 0x7f, RZ, 0xc0, !PT ;  /* 0x0000007f04ff7812 */ /* 0x004fe2000782c0ff */
[----:B-1----:R-:W-:-:S12]  /*1680*/  @P2 BRA `(.L_x_10092) ;  /* 0x0000000000082947 */ /* 0x002fd80003800000 */
[----:B------:R-:W1:Y:S02]  /*1690*/  SYNCS.PHASECHK.TRANS64.TRYWAIT P2, [R0+URZ+0x31c30], R3 ;  /* 0x031c3003000075a7 */ /* 0x000e64000804017f */
[----:B-1----:R-:W-:Y:S05]  /*16a0*/  @!P2 BRA `(.L_x_10093) ;  /* 0x000001040018a947 */ /* 0x002fea0003800000 */
.L_x_10092:
[----:B------:R-:W-:Y:S05]  /*16b0*/  WARPSYNC.ALL ;  /* 0x0000000000007948 */ /* 0x000fea0003800000 */
[----:B------:R-:W-:Y:S01]  /*16c0*/  UIADD3 UR4, UR36, 0x16a00, URZ ;  /* 0x00016a0024047890 */ /* 0x000fe2000fffe03f */
[----:B------:R-:W-:Y:S01]  /*16d0*/  WARPGROUP.ARRIVE ;  /* 0x00000000000079c5 */ /* 0x000fe20000000000 */
[----:B------:R-:W-:Y:S01]  /*16e0*/  ULEA UR40, UR40, UR36, 0xc ;  /* 0x0000002428287291 */ /* 0x000fe2000f8e603f */
[----:B------:R-:W-:Y:S01]  /*16f0*/  IMAD.IADD R5, R153, 0x1, R64 ;  /* 0x0000000199057824 */ /* 0x000fe200078e0240 */
[----:B------:R-:W-:Y:S01]  /*1700*/  USHF.R.U32.HI UR4, URZ, 0x4, UR4 ;  /* 0x000000043f047899 */ /* 0x000fe20008011604 */
[----:B------:R-:W-:Y:S01]  /*1710*/  P2R R67, PR, RZ, 0x1 ;  /* 0x00000001ff437803 */ /* 0x000fe20000000000 */
[----:B------:R-:W-:Y:S01]  /*1720*/  UIADD3 UR40, UR40, 0xda00, URZ ;  /* 0x0000da0028287890 */ /* 0x000fe2000fffe03f */
[----:B------:R-:W-:Y:S01]  /*1730*/  IMAD R5, R104, -0x90, R5 ;  /* 0xffffff7068057824 */ /* 0x000fe200078e0205 */
[----:B------:R-:W-:Y:S01]  /*1740*/  ULOP3.LUT UR4, UR4, 0x3fff, URZ, 0xc0, !UPT ;  /* 0x00003fff04047892 */ /* 0x000fe2000f8ec03f */
[----:B01----:R-:W-:Y:S01]  /*1750*/  @!P1 VIADD R0, R0, 0x31c40 ;  /* 0x00031c4000009836 */ /* 0x003fe20000000000 */
[----:B------:R-:W-:-:S02]  /*1760*/  USHF.R.U32.HI UR40, URZ, 0x4, UR40 ;  /* 0x000000043f287899 */ /* 0x000fc40008011628 */
[----:B------:R-:W-:Y:S01]  /*1770*/  ULOP3.LUT UR56, UR4, 0x10000, URZ, 0xfc, !UPT ;  /* 0x0001000004387892 */ /* 0x000fe2000f8efc3f */
[C---:B------:R-:W-:Y:S01]  /*1780*/  ISETP.GT.AND P3, PT, R5.reuse, RZ, PT ;  /* 0x000000ff0500720c */ /* 0x040fe20003f64270 */
[----:B------:R-:W-:Y:S01]  /*1790*/  ULOP3.LUT UR24, UR40, 0x3fff, URZ, 0xc0, !UPT ;  /* 0x00003fff28187892 */ /* 0x000fe2000f8ec03f */
[C---:B------:R-:W-:Y:S01]  /*17a0*/  ISETP.GT.AND P6, PT, R5.reuse, 0x1, PT ;  /* 0x000000010500780c */ /* 0x040fe20003fc4270 */
[----:B------:R-:W-:Y:S01]  /*17b0*/  UIMAD UR26, UR39, 0x6c0, UR56 ;  /* 0x000006c0271a78a4 */ /* 0x000fe2000f8e0238 */
[C---:B------:R-:W-:Y:S01]  /*17c0*/  ISETP.GT.AND P5, PT, R5.reuse, 0x8, PT ;  /* 0x000000080500780c */ /* 0x040fe20003fa4270 */
[----:B------:R-:W-:Y:S01]  /*17d0*/  ULOP3.LUT UR24, UR24, 0x10000, URZ, 0xfc, !UPT ;  /* 0x0001000018187892 */ /* 0x000fe2000f8efc3f */
[C---:B------:R-:W-:Y:S01]  /*17e0*/  ISETP.GT.AND P4, PT, R5.reuse, 0x9, PT ;  /* 0x000000090500780c */ /* 0x040fe20003f84270 */
[----:B------:R-:W-:Y:S01]  /*17f0*/  UMOV UR27, 0x80000020 ;  /* 0x80000020001b7882 */ /* 0x000fe20000000000 */
[----:B------:R-:W-:Y:S01]  /*1800*/  UMOV UR25, 0x80000020 ;  /* 0x8000002000197882 */ /* 0x000fe20000000000 */
[----:B------:R-:W-:Y:S01]  /*1810*/  UIADD3 UR6, UR26, 0x40, URZ ;  /* 0x000000401a067890 */ /* 0x000fe2000fffe03f */
[----:B------:R-:W-:Y:S01]  /*1820*/  ISETP.GT.AND P2, PT, R5, 0x10, PT ;  /* 0x000000100500780c */ /* 0x000fe20003f44270 */
[----:B------:R-:W-:Y:S01]  /*1830*/  UMOV UR5, UR25 ;  /* 0x0000001900057c82 */ /* 0x000fe20008000000 */
[----:B------:R-:W-:Y:S01]  /*1840*/  UMOV UR4, UR24 ;  /* 0x0000001800047c82 */ /* 0x000fe20008000000 */
[----:B------:R-:W-:Y:S01]  /*1850*/  UMOV UR7, 0x80000020 ;  /* 0x8000002000077882 */ /* 0x000fe20000000000 */
[----:B------:R-:W-:Y:S01]  /*1860*/  HGMMA.64x16x16.F32.BF16 R96, gdesc[UR24], RZ, !UPT, gsb0 ;  /* 0x00200000186079f0 */ /* 0x000fe2000c0018ff */
        /* <DEDUP_REMOVED lines=126> */
[----:B------:R-:W-:Y:S01]  /*2050*/  UMOV UR6, UR10 ;  /* 0x0000000a00067c82 */ /* 0x000fe20008000000 */
[----:B------:R-:W-:Y:S01]  /*2060*/  UMOV UR7, 0x80000020 ;  /* 0x8000002000077882 */ /* 0x000fe20000000000 */
[----:B------:R-:W-:Y:S01]  /*2070*/  UMOV UR10, UR12 ;  /* 0x0000000c000a7c82 */ /* 0x000fe20008000000 */
        /* <DEDUP_REMOVED lines=178> */
[----:B------:R-:W-:Y:S01]  /*2ba0*/  MUFU.TANH R10, R10 ;  /* 0x0000000a000a7308 */ /* 0x000fe20000002400 */
[----:B0-----:R-:W-:-:S07]  /*2bb0*/  FSEL R8, R8, -INF , P3 ;  /* 0xff80000008087808 */ /* 0x001fce0001800000 */
[----:B------:R-:W-:Y:S01]  /*2bc0*/  MUFU.TANH R12, R12 ;  /* 0x0000000c000c7308 */ /* 0x000fe20000002400 */
[----:B-1----:R-:W-:-:S07]  /*2bd0*/  FSEL R7, R7, -INF , P6 ;  /* 0xff80000007077808 */ /* 0x002fce0003000000 */
[----:B------:R-:W0:Y:S08]  /*2be0*/  MUFU.TANH R4, R4 ;  /* 0x0000000400047308 */ /* 0x000e300000002400 */
[----:B------:R-:W1:Y:S08]  /*2bf0*/  MUFU.TANH R3, R3 ;  /* 0x0000000300037308 */ /* 0x000e700000002400 */
[----:B------:R-:W2:Y:S01]  /*2c00*/  MUFU.TANH R6, R6 ;  /* 0x0000000600067308 */ /* 0x000ea20000002400 */
[----:B0-----:R-:W-:Y:S01]  /*2c10*/  FSEL R4, R4, -INF , P3 ;  /* 0xff80000004047808 */ /* 0x001fe20001800000 */
        /* <DEDUP_REMOVED lines=13> */
[----:B------:R-:W-:Y:S01]  /*2cf0*/  ISETP.GT.AND P3, PT, R5, 0x11, PT ;  /* 0x000000110500780c */ /* 0x000fe20003f64270 */
[----:B------:R-:W-:Y:S01]  /*2d00*/  FMUL.FTZ R91, R95, UR6 ;  /* 0x000000065f5b7c20 */ /* 0x000fe20008410000 */
[----:B-1----:R-:W-:-:S02]  /*2d10*/  FSEL R3, R3, -INF , P6 ;  /* 0xff80000003037808 */ /* 0x002fc40003000000 */
[----:B------:R-:W1:Y:S01]  /*2d20*/  MUFU.TANH R70, R70 ;  /* 0x0000004600467308 */ /* 0x000e620000002400 */
[----:B------:R-:W-:Y:S02]  /*2d30*/  ISETP.GT.AND P6, PT, R5, 0x18, PT ;  /* 0x000000180500780c */ /* 0x000fe40003fc4270 */
[----:B--2---:R-:W-:-:S05]  /*2d40*/  FSEL R6, R6, -INF , P5 ;  /* 0xff80000006067808 */ /* 0x004fca0002800000 */
[----:B------:R-:W2:Y:S01]  /*2d50*/  MUFU.TANH R69, R69 ;  /* 0x0000004500457308 */ /* 0x000ea20000002400 */
[----:B0-----:R-:W-:-:S07]  /*2d60*/  FSEL R66, R66, -INF , P2 ;  /* 0xff80000042427808 */ /* 0x001fce0001000000 */
[----:B------:R-:W0:Y:S01]  /*2d70*/  MUFU.TANH R14, R14 ;  /* 0x0000000e000e7308 */ /* 0x000e220000002400 */
[----:B-1----:R-:W-:-:S07]  /*2d80*/  FSEL R70, R70, -INF , P3 ;  /* 0xff80000046467808 */ /* 0x002fce0001800000 */
[----:B------:R-:W1:Y:S08]  /*2d90*/  MUFU.TANH R88, R88 ;  /* 0x0000005800587308 */ /* 0x000e700000002400 */
[----:B------:R-:W3:Y:S08]  /*2da0*/  MUFU.TANH R89, R89 ;  /* 0x0000005900597308 */ /* 0x000ef00000002400 */
        /* <DEDUP_REMOVED lines=24> */
[----:B------:R-:W-:Y:S01]  /*2f30*/  FMUL.FTZ R77, R79, UR6 ;  /* 0x000000064f4d7c20 */ /* 0x000fe20008410000 */
[----:B------:R-:W-:Y:S01]  /*2f40*/  FMUL.FTZ R87, R74, UR6 ;  /* 0x000000064a577c20 */ /* 0x000fe20008410000 */
[----:B--2---:R-:W-:Y:S01]  /*2f50*/  FSEL R74, R69, -INF , P6 ;  /* 0xff800000454a7808 */ /* 0x004fe20003000000 */
[----:B------:R-:W-:Y:S01]  /*2f60*/  FMUL.FTZ R72, R72, UR6 ;  /* 0x0000000648487c20 */ /* 0x000fe20008410000 */
[----:B------:R-:W-:Y:S01]  /*2f70*/  HGMMA.64x16x16.F32.BF16 R56, gdesc[UR20], R56, gsb0 ;  /* 0x00200000143879f0 */ /* 0x000fe20008001838 */
[----:B------:R-:W-:Y:S01]  /*2f80*/  UIADD3 UR22, UR26, 0x5c2, URZ ;  /* 0x000005c21a167890 */ /* 0x000fe2000fffe03f */
[----:B------:R-:W-:Y:S01]  /*2f90*/  FMUL.FTZ R94, R76, UR6 ;  /* 0x000000064c5e7c20 */ /* 0x000fe20008410000 */
[----:B------:R-:W-:Y:S01]  /*2fa0*/  UMOV UR23, 0x80000020 ;  /* 0x8000002000177882 */ /* 0x000fe20000000000 */
[----:B------:R-:W-:Y:S01]  /*2fb0*/  FMUL.FTZ R73, R73, UR6 ;  /* 0x0000000649497c20 */ /* 0x000fe20008410000 */
[----:B------:R-:W-:Y:S01]  /*2fc0*/  MUFU.TANH R72, R72 ;  /* 0x0000004800487308 */ /* 0x000fe20000002400 */
[----:B------:R-:W-:Y:S01]  /*2fd0*/  FMUL.FTZ R95, R78, UR6 ;  /* 0x000000064e5f7c20 */ /* 0x000fe20008410000 */
[----:B------:R-:W-:-:S06]  /*2fe0*/  FMUL.FTZ R75, R75, UR6 ;  /* 0x000000064b4b7c20 */ /* 0x000fcc0008410000 */
[----:B------:R-:W2:Y:S08]  /*2ff0*/  MUFU.TANH R82, R82 ;  /* 0x0000005200527308 */ /* 0x000eb00000002400 */
[----:B------:R-:W2:Y:S08]  /*3000*/  MUFU.TANH R73, R73 ;  /* 0x0000004900497308 */ /* 0x000eb00000002400 */
[----:B------:R-:W2:Y:S08]  /*3010*/  MUFU.TANH R85, R85 ;  /* 0x0000005500557308 */ /* 0x000eb00000002400 */
[----:B------:R-:W2:Y:S08]  /*3020*/  MUFU.TANH R94, R94 ;  /* 0x0000005e005e7308 */ /* 0x000eb00000002400 */
[----:B------:R-:W2:Y:S01]  /*3030*/  MUFU.TANH R83, R83 ;  /* 0x0000005300537308 */ /* 0x000ea20000002400 */
[----:B------:R-:W-:-:S02]  /*3040*/  WARPGROUP.DEPBAR.LE gsb0, 0x0 ;  /* 0x00008000000079c5 */ /* 0x000fc40000010000 */
[----:B------:R-:W-:Y:S01]  /*3050*/  WARPGROUP.ARRIVE ;  /* 0x00000000000079c5 */ /* 0x000fe20000000000 */
[----:B------:R-:W-:Y:S01]  /*3060*/  FMUL.FTZ R21, R60, UR6 ;  /* 0x000000063c157c20 */ /* 0x000fe20008410000 */
[----:B------:R-:W-:Y:S01]  /*3070*/  FSEL R60, R10, -INF , P5 ;  /* 0xff8000000a3c7808 */ /* 0x000fe20002800000 */
[----:B------:R-:W-:Y:S01]  /*3080*/  FMUL.FTZ R79, R58, UR6 ;  /* 0x000000063a4f7c20 */ /* 0x000fe20008410000 */
[----:B------:R-:W-:Y:S01]  /*3090*/  FMUL.FTZ R58, R59, UR6 ;  /* 0x000000063b3a7c20 */ /* 0x000fe20008410000 */
[----:B------:R-:W-:Y:S01]  /*30a0*/  FMUL.FTZ R59, R62, UR6 ;  /* 0x000000063e3b7c20 */ /* 0x000fe20008410000 */
[----:B------:R-:W-:Y:S01]  /*30b0*/  HGMMA.64x16x16.F32.BF16 R48, gdesc[UR20], R48, gsb0 ;  /* 0x00200000143079f0 */ /* 0x000fe20008001830 */
[----:B------:R-:W-:Y:S01]  /*30c0*/  UIADD3 UR22, UR26, 0x602, URZ ;  /* 0x000006021a167890 */ /* 0x000fe2000fffe03f */
[----:B------:R-:W-:Y:S01]  /*30d0*/  FSEL R62, R12, -INF , P4 ;  /* 0xff8000000c3e7808 */ /* 0x000fe20002000000 */
[----:B------:R-:W-:Y:S01]  /*30e0*/  UMOV UR23, 0x80000020 ;  /* 0x8000002000177882 */ /* 0x000fe20000000000 */
[----:B------:R-:W-:Y:S01]  /*30f0*/  FMUL.FTZ R68, R63, UR6 ;  /* 0x000000063f447c20 */ /* 0x000fe20008410000 */
[C---:B------:R-:W-:Y:S01]  /*3100*/  ISETP.GT.AND P5, PT, R5.reuse, 0x19, PT ;  /* 0x000000190500780c */ /* 0x040fe20003fa4270 */
[----:B------:R-:W-:Y:S01]  /*3110*/  FMUL.FTZ R65, R56, UR6 ;  /* 0x0000000638417c20 */ /* 0x000fe20008410000 */
[----:B0-----:R-:W-:Y:S01]  /*3120*/  FSEL R10, R14, -INF , P4 ;  /* 0xff8000000e0a7808 */ /* 0x001fe20002000000 */
[----:B------:R-:W0:Y:S01]  /*3130*/  MUFU.TANH R9, R9 ;  /* 0x0000000900097308 */ /* 0x000e220000002400 */
[----:B------:R-:W-:Y:S01]  /*3140*/  ISETP.GT.AND P4, PT, R5, 0x20, PT ;  /* 0x000000200500780c */ /* 0x000fe20003f84270 */
[----:B------:R-:W-:Y:S01]  /*3150*/  FMUL.FTZ R13, R57, UR6 ;  /* 0x00000006390d7c20 */ /* 0x000fe20008410000 */
[----:B-1----:R-:W-:Y:S01]  /*3160*/  FSEL R76, R88, -INF , P5 ;  /* 0xff800000584c7808 */ /* 0x002fe20002800000 */
[----:B------:R-:W-:Y:S01]  /*3170*/  FMUL.FTZ R11, R61, UR6 ;  /* 0x000000063d0b7c20 */ /* 0x000fe20008410000 */
[----:B---3--:R-:W-:-:S02]  /*3180*/  FSEL R12, R89, -INF , P2 ;  /* 0xff800000590c7808 */ /* 0x008fc40001000000 */
[C---:B------:R-:W-:Y:S01]  /*3190*/  ISETP.GT.AND P2, PT, R5.reuse, 0x21, PT ;  /* 0x000000210500780c */ /* 0x040fe20003f44270 */
[----:B------:R-:W1:Y:S01]  /*31a0*/  MUFU.TANH R87, R87 ;  /* 0x0000005700577308 */ /* 0x000e620000002400 */
[----:B----4-:R-:W-:Y:S02]  /*31b0*/  FSEL R78, R90, -INF , P4 ;  /* 0xff8000005a4e7808 */ /* 0x010fe40002000000 */
[----:B------:R-:W-:Y:S02]  /*31c0*/  FSEL R14, R20, -INF , P3 ;  /* 0xff800000140e7808 */ /* 0x000fe40001800000 */
[----:B------:R-:W-:Y:S02]  /*31d0*/  ISETP.GT.AND P3, PT, R5, 0x28, PT ;  /* 0x000000280500780c */ /* 0x000fe40003f64270 */
[----:B-----5:R-:W-:Y:S01]  /*31e0*/  FSEL R80, R80, -INF , P2 ;  /* 0xff80000050507808 */ /* 0x020fe20001000000 */
[----:B------:R-:W3:Y:S01]  /*31f0*/  MUFU.TANH R65, R65 ;  /* 0x0000004100417308 */ /* 0x000ee20000002400 */
[----:B------:R-:W-:-:S02]  /*3200*/  FSEL R20, R92, -INF , P6 ;  /* 0xff8000005c147808 */ /* 0x000fc40003000000 */
[----:B------:R-:W-:Y:S02]  /*3210*/  ISETP.GT.AND P6, PT, R5, 0x29, PT ;  /* 0x000000290500780c */ /* 0x000fe40003fc4270 */
[----:B------:R-:W-:Y:S02]  /*3220*/  FSEL R84, R84, -INF , P3 ;  /* 0xff80000054547808 */ /* 0x000fe40001800000 */
[----:B------:R-:W-:Y:S01]  /*3230*/  FSEL R88, R81, -INF , P6 ;  /* 0xff80000051587808 */ /* 0x000fe20003000000 */
[----:B------:R-:W4:Y:S08]  /*3240*/  MUFU.TANH R75, R75 ;  /* 0x0000004b004b7308 */ /* 0x000f300000002400 */
        /* <DEDUP_REMOVED lines=8> */
[----:B------:R-:W5:Y:S01]  /*32d0*/  MUFU.TANH R21, R21 ;  /* 0x0000001500157308 */ /* 0x000f620000002400 */
        /* <DEDUP_REMOVED lines=17> */
[----:B------:R2:W-:Y:S01]  /*33f0*/  MUFU.TANH R43, R55 ;  /* 0x00000037002b7308 */ /* 0x0005e20000002400 */
[----:B------:R-:W-:Y:S01]  /*3400*/  FMUL.FTZ R138, R45, UR6 ;  /* 0x000000062d8a7c20 */ /* 0x000fe20008410000 */
[----:B------:R-:W-:Y:S01]  /*3410*/  FMUL.FTZ R53, R42, UR6 ;  /* 0x000000062a357c20 */ /* 0x000fe20008410000 */
[----:B------:R-:W-:Y:S01]  /*3420*/  HGMMA.64x16x16.F32.BF16 R32, gdesc[UR20], R32, gsb0 ;  /* 0x00200000142079f0 */ /* 0x000fe20008001820 */
[----:B------:R-:W-:Y:S01]  /*3430*/  UIADD3 UR22, UR26, 0x682, URZ ;  /* 0x000006821a167890 */ /* 0x000fe2000fffe03f */
[----:B------:R-:W-:Y:S01]  /*3440*/  FSEL R42, R93, -INF , P4 ;  /* 0xff8000005d2a7808 */ /* 0x000fe20002000000 */
[----:B------:R-:W-:Y:S01]  /*3450*/  FMUL.FTZ R136, R44, UR6 ;  /* 0x000000062c887c20 */ /* 0x000fe20008410000 */
[----:B------:R-:W-:Y:S01]  /*3460*/  ISETP.GT.AND P4, PT, R5, 0x31, PT ;  /* 0x000000310500780c */ /* 0x000fe20003f84270 */
[----:B------:R0:W-:Y:S01]  /*3470*/  MUFU.TANH R45, R40 ;  /* 0x00000028002d7308 */ /* 0x0001e20000002400 */
[----:B--2---:R-:W-:Y:S01]  /*3480*/  FMNMX.FTZ R55, R8, R7, !PT ;  /* 0x0000000708377209 */ /* 0x004fe20007810000 */
[----:B------:R-:W-:Y:S01]  /*3490*/  UMOV UR23, 0x80000020 ;  /* 0x8000002000177882 */ /* 0x000fe20000000000 */
        /* <DEDUP_REMOVED lines=8> */
[----:B0-----:R-:W-:-:S02]  /*3520*/  FSEL R40, R91, -INF , P5 ;  /* 0xff8000005b287808 */ /* 0x001fc40002800000 */
[----:B------:R-:W-:Y:S02]  /*3530*/  FMNMX.FTZ R55, R66, R55, !PT ;  /* 0x0000003742377209 */ /* 0x000fe40007810000 */
[----:B------:R-:W-:Y:S02]  /*3540*/  ISETP.GT.AND P5, PT, R5, 0x30, PT ;  /* 0x000000300500780c */ /* 0x000fe40003fa4270 */
[----:B------:R-:W-:Y:S01]  /*3550*/  FMNMX.FTZ R63, R70, R55, !PT ;  /* 0x00000037463f7209 */ /* 0x000fe20007810000 */
[----:B------:R-:W0:Y:S01]  /*3560*/  MUFU.TANH R59, R59 ;  /* 0x0000003b003b7308 */ /* 0x000e220000002400 */
[----:B------:R-:W-:Y:S02]  /*3570*/  FSEL R90, R72, -INF , P5 ;  /* 0xff800000485a7808 */ /* 0x000fe40002800000 */
[----:B------:R-:W-:Y:S02]  /*3580*/  FMNMX.FTZ R63, R74, R63, !PT ;  /* 0x0000003f4a3f7209 */ /* 0x000fe40007810000 */
[----:B------:R-:W-:Y:S01]  /*3590*/  FSEL R92, R73, -INF , P4 ;  /* 0xff800000495c7808 */ /* 0x000fe20002000000 */
[----:B------:R-:W-:Y:S01]  /*35a0*/  IMAD.U32 R73, RZ, RZ, UR7 ;  /* 0x00000007ff497e24 */ /* 0x000fe2000f8e00ff */
[----:B------:R-:W-:Y:S01]  /*35b0*/  FMNMX.FTZ R63, R76, R63, !PT ;  /* 0x0000003f4c3f7209 */ /* 0x000fe20007810000 */
[----:B------:R0:W-:Y:S01]  /*35c0*/  MUFU.TANH R41, R54 ;  /* 0x0000003600297308 */ /* 0x0001e20000002400 */
[----:B------:R-:W-:-:S02]  /*35d0*/  FSEL R46, R85, -INF , P3 ;  /* 0xff800000552e7808 */ /* 0x000fc40001800000 */
[----:B------:R-:W-:Y:S02]  /*35e0*/  FMNMX.FTZ R63, R78, R63, !PT ;  /* 0x0000003f4e3f7209 */ /* 0x000fe40007810000 */
[----:B------:R-:W-:Y:S02]  /*35f0*/  ISETP.GT.AND P3, PT, R5, 0x39, PT ;  /* 0x000000390500780c */ /* 0x000fe40003f64270 */
[----:B------:R-:W-:Y:S01]  /*3600*/  FMNMX.FTZ R63, R80, R63, !PT ;  /* 0x0000003f503f7209 */ /* 0x000fe20007810000 */
[----:B------:R-:W0:Y:S01]  /*3610*/  MUFU.TANH R49, R49 ;  /* 0x0000003100317308 */ /* 0x000e220000002400 */
[----:B------:R-:W-:Y:S02]  /*3620*/  FSEL R94, R94, -INF , P2 ;  /* 0xff8000005e5e7808 */ /* 0x000fe40001000000 */
[----:B------:R-:W-:Y:S02]  /*3630*/  FMNMX.FTZ R63, R84, R63, !PT ;  /* 0x0000003f543f7209 */ /* 0x000fe40007810000 */
[----:B--2---:R-:W-:-:S02]  /*3640*/  FSEL R48, R83, -INF , P6 ;  /* 0xff80000053307808 */ /* 0x004fc40003000000 */
[----:B------:R-:W-:Y:S01]  /*3650*/  FMNMX.FTZ R63, R88, R63, !PT ;  /* 0x0000003f583f7209 */ /* 0x000fe20007810000 */
[----:B------:R-:W2:Y:S01]  /*3660*/  MUFU.TANH R68, R68 ;  /* 0x0000004400447308 */ /* 0x000ea20000002400 */
[----:B------:R-:W-:Y:S02]  /*3670*/  ISETP.GT.AND P6, PT, R5, 0x40, PT ;  /* 0x000000400500780c */ /* 0x000fe40003fc4270 */
[----:B------:R-:W-:Y:S01]  /*3680*/  FMNMX.FTZ R63, R90, R63, !PT ;  /* 0x0000003f5a3f7209 */ /* 0x000fe20007810000 */
[----:B------:R-:W-:Y:S02]  /*3690*/  WARPGROUP.DEPBAR.LE gsb0, 0x0 ;  /* 0x00008000000079c5 */ /* 0x000fe40000010000 */
[----:B------:R-:W-:Y:S01]  /*36a0*/  WARPGROUP.ARRIVE ;  /* 0x00000000000079c5 */ /* 0x000fe20000000000 */
[----:B------:R-:W-:Y:S01]  /*36b0*/  FMNMX.FTZ R63, R92, R63, !PT ;  /* 0x0000003f5c3f7209 */ /* 0x000fe20007810000 */
[----:B------:R2:W-:Y:S01]  /*36c0*/  MUFU.TANH R55, R56 ;  /* 0x0000003800377308 */ /* 0x0005e20000002400 */
[----:B------:R-:W-:Y:S01]  /*36d0*/  FSEL R96, R9, -INF , P3 ;  /* 0xff80000009607808 */ /* 0x000fe20001800000 */
[----:B------:R-:W-:Y:S01]  /*36e0*/  FMUL.FTZ R140, R32, UR6 ;  /* 0x00000006208c7c20 */ /* 0x000fe20008410000 */
[----:B------:R-:W-:Y:S01]  /*36f0*/  FMNMX.FTZ R63, R94, R63, !PT ;  /* 0x0000003f5e3f7209 */ /* 0x000fe20007810000 */
[----:B------:R-:W-:Y:S01]  /*3700*/  HGMMA.64x16x16.F32.BF16 R24, gdesc[UR20], R24, gsb0 ;  /* 0x00200000141879f0 */ /* 0x000fe20008001818 */
        /* <DEDUP_REMOVED lines=8> */
[----:B----4-:R-:W-:Y:S01]  /*3790*/  FSEL R52, R75, -INF , P4 ;  /* 0xff8000004b347808 */ /* 0x010fe20002000000 */
[----:B------:R-:W-:Y:S01]  /*37a0*/  FMUL.FTZ R35, R35, UR6 ;  /* 0x0000000623237c20 */ /* 0x000fe20008410000 */
[----:B------:R-:W-:Y:S01]  /*37b0*/  ISETP.GT.AND P4, PT, R5, 0x48, PT ;  /* 0x000000480500780c */ /* 0x000fe20003f84270 */
[----:B------:R-:W3:Y:S01]  /*37c0*/  MUFU.TANH R61, R61 ;  /* 0x0000003d003d7308 */ /* 0x000ee20000002400 */
[----:B-----5:R-:W-:Y:S01]  /*37d0*/  FSEL R102, R13, -INF , P5 ;  /* 0xff8000000d667808 */ /* 0x020fe20002800000 */
[----:B------:R-:W-:Y:S01]  /*37e0*/  FMUL.FTZ R37, R37, UR6 ;  /* 0x0000000625257c20 */ /* 0x000fe20008410000 */
[----:B------:R-:W-:-:S02]  /*37f0*/  FMNMX.FTZ R63, R100, R63, !PT ;  /* 0x0000003f643f7209 */ /* 0x000fc40007810000 */
[----:B0-----:R-:W-:Y:S02]  /*3800*/  FSEL R54, R95, -INF , P2 ;  /* 0xff8000005f367808 */ /* 0x001fe40001000000 */
[----:B------:R-:W-:Y:S01]  /*3810*/  ISETP.GT.AND P2, PT, R5, 0x49, PT ;  /* 0x000000490500780c */ /* 0x000fe20003f44270 */
[----:B------:R-:W0:Y:S01]  /*3820*/  MUFU.TANH R86, R86 ;  /* 0x0000005600567308 */ /* 0x000e220000002400 */
[----:B------:R-:W-:Y:S02]  /*3830*/  FSEL R120, R21, -INF , P4 ;  /* 0xff80000015787808 */ /* 0x000fe40002000000 */
[----:B------:R-:W-:Y:S02]  /*3840*/  FMNMX.FTZ R63, R102, R63, !PT ;  /* 0x0000003f663f7209 */ /* 0x000fe40007810000 */
[----:B--2---:R-:W-:Y:S02]  /*3850*/  FSEL R56, R77, -INF , P3 ;  /* 0xff8000004d387808 */ /* 0x004fe40001800000 */
[----:B------:R-:W-:Y:S01]  /*3860*/  ISETP.GT.AND P3, PT, R5, 0x50, PT ;  /* 0x000000500500780c */ /* 0x000fe20003f64270 */
[----:B------:R-:W2:Y:S01]  /*3870*/  MUFU.TANH R136, R136 ;  /* 0x0000008800887308 */ /* 0x000ea20000002400 */
[----:B------:R-:W-:Y:S01]  /*3880*/  FSEL R122, R11, -INF , P2 ;  /* 0xff8000000b7a7808 */ /* 0x000fe20001000000 */
[----:B------:R-:W-:Y:S01]  /*3890*/  FMUL.FTZ R11, R38, UR6 ;  /* 0x00000006260b7c20 */ /* 0x000fe20008410000 */
[----:B------:R-:W-:-:S02]  /*38a0*/  FMNMX.FTZ R63, R120, R63, !PT ;  /* 0x0000003f783f7209 */ /* 0x000fc40007810000 */
[----:B------:R-:W-:Y:S02]  /*38b0*/  FSEL R32, R79, -INF , P6 ;  /* 0xff8000004f207808 */ /* 0x000fe40003000000 */
[----:B------:R-:W-:Y:S01]  /*38c0*/  ISETP.GT.AND P6, PT, R5, 0x51, PT ;  /* 0x000000510500780c */ /* 0x000fe20003fc4270 */
[----:B------:R-:W4:Y:S01]  /*38d0*/  MUFU.TANH R138, R138 ;  /* 0x0000008a008a7308 */ /* 0x000f220000002400 */
        /* <DEDUP_REMOVED lines=10> */
[----:B------:R-:W-:Y:S01]  /*3980*/  FSEL R128, R49, -INF , P5 ;  /* 0xff80000031807808 */ /* 0x000fe20002800000 */
[----:B------:R-:W-:Y:S02]  /*3990*/  WARPGROUP.DEPBAR.LE gsb0, 0x0 ;  /* 0x00008000000079c5 */ /* 0x000fe40000010000 */
[----:B------:R-:W-:Y:S01]  /*39a0*/  FMNMX.FTZ R63, R126, R63, !PT ;  /* 0x0000003f7e3f7209 */ /* 0x000fe20007810000 */
[----:B------:R-:W-:Y:S01]  /*39b0*/  FMUL.FTZ R13, R24, UR6 ;  /* 0x00000006180d7c20 */ /* 0x000fe20008410000 */
[----:B------:R-:W-:Y:S01]  /*39c0*/  FSEL R68, R68, -INF , P2 ;  /* 0xff80000044447808 */ /* 0x000fe20001000000 */
[----:B------:R-:W-:Y:S01]  /*39d0*/  FMUL.FTZ R25, R25, UR6 ;  /* 0x0000000619197c20 */ /* 0x000fe20008410000 */
[----:B------:R-:W-:Y:S01]  /*39e0*/  ISETP.GT.AND P2, PT, R5, 0x60, PT ;  /* 0x000000600500780c */ /* 0x000fe20003f44270 */
[----:B------:R-:W5:Y:S01]  /*39f0*/  MUFU.TANH R53, R53 ;  /* 0x0000003500357308 */ /* 0x000f620000002400 */
[----:B-1----:R-:W-:Y:S01]  /*3a00*/  FSEL R130, R51, -INF , P4 ;  /* 0xff80000033827808 */ /* 0x002fe20002000000 */
[----:B------:R-:W-:Y:S01]  /*3a10*/  FMUL.FTZ R15, R28, UR6 ;  /* 0x000000061c0f7c20 */ /* 0x000fe20008410000 */
[----:B------:R-:W-:Y:S01]  /*3a20*/  FMNMX.FTZ R63, R128, R63, !PT ;  /* 0x0000003f803f7209 */ /* 0x000fe20007810000 */
[----:B------:R-:W-:Y:S01]  /*3a30*/  FMUL.FTZ R21, R29, UR6 ;  /* 0x000000061d157c20 */ /* 0x000fe20008410000 */
[----:B---3--:R-:W-:-:S02]  /*3a40*/  FSEL R36, R61, -INF , P3 ;  /* 0xff8000003d247808 */ /* 0x008fc40001800000 */
[----:B------:R-:W-:Y:S01]  /*3a50*/  ISETP.GT.AND P3, PT, R5, 0x61, PT ;  /* 0x000000610500780c */ /* 0x000fe20003f64270 */
[----:B------:R-:W1:Y:S01]  /*3a60*/  MUFU.TANH R33, R33 ;  /* 0x0000002100217308 */ /* 0x000e620000002400 */
[----:B------:R-:W-:Y:S02]  /*3a70*/  FSEL R132, R45, -INF , P2 ;  /* 0xff8000002d847808 */ /* 0x000fe40001000000 */
[----:B------:R-:W-:Y:S02]  /*3a80*/  FMNMX.FTZ R63, R130, R63, !PT ;  /* 0x0000003f823f7209 */ /* 0x000fe40007810000 */
[----:B0-----:R-:W-:Y:S02]  /*3a90*/  FSEL R86, R86, -INF , P6 ;  /* 0xff80000056567808 */ /* 0x001fe40003000000 */
[----:B------:R-:W-:Y:S01]  /*3aa0*/  ISETP.GT.AND P6, PT, R5, 0x68, PT ;  /* 0x000000680500780c */ /* 0x000fe20003fc4270 */
[----:B------:R-:W0:Y:S01]  /*3ab0*/  MUFU.TANH R9, R9 ;  /* 0x0000000900097308 */ /* 0x000e220000002400 */
[----:B------:R-:W-:-:S02]  /*3ac0*/  FSEL R134, R47, -INF , P3 ;  /* 0xff8000002f867808 */ /* 0x000fc40001800000 */
[----:B------:R-:W-:Y:S02]  /*3ad0*/  FMNMX.FTZ R63, R132, R63, !PT ;  /* 0x0000003f843f7209 */ /* 0x000fe40007810000 */
[----:B------:R-:W-:Y:S01]  /*3ae0*/  FSEL R82, R41, -INF , P5 ;  /* 0xff80000029527808 */ /* 0x000fe20002800000 */
[----:B------:R-:W-:Y:S01]  /*3af0*/  FMUL.FTZ R41, R30, UR6 ;  /* 0x000000061e297c20 */ /* 0x000fe20008410000 */
[----:B------:R-:W-:Y:S01]  /*3b00*/  ISETP.GT.AND P5, PT, R5, 0x69, PT ;  /* 0x000000690500780c */ /* 0x000fe20003fa4270 */
[----:B------:R-:W3:Y:S01]  /*3b10*/  MUFU.TANH R106, R106 ;  /* 0x0000006a006a7308 */ /* 0x000ee20000002400 */
[----:B--2---:R-:W-:Y:S02]  /*3b20*/  FSEL R136, R136, -INF , P6 ;  /* 0xff80000088887808 */ /* 0x004fe40003000000 */
[----:B------:R-:W-:Y:S02]  /*3b30*/  FMNMX.FTZ R63, R134, R63, !PT ;  /* 0x0000003f863f7209 */ /* 0x000fe40007810000 */
[----:B------:R-:W-:Y:S01]  /*3b40*/  FSEL R38, R43, -INF , P4 ;  /* 0xff8000002b267808 */ /* 0x000fe20002000000 */
[----:B------:R-:W-:Y:S01]  /*3b50*/  FMUL.FTZ R43, R31, UR6 ;  /* 0x000000061f2b7c20 */ /* 0x000fe20008410000 */
[----:B------:R-:W-:Y:S01]  /*3b60*/  ISETP.GT.AND P4, PT, R5, 0x70, PT ;  /* 0x000000700500780c */ /* 0x000fe20003f84270 */
[----:B------:R-:W-:Y:S01]  /*3b70*/  MUFU.TANH R112, R35 ;  /* 0x0000002300707308 */ /* 0x000fe20000002400 */
[----:B----4-:R-:W-:-:S02]  /*3b80*/  FSEL R138, R138, -INF , P5 ;  /* 0xff8000008a8a7808 */ /* 0x010fc40002800000 */
[----:B------:R-:W-:Y:S02]  /*3b90*/  FMNMX.FTZ R63, R136, R63, !PT ;  /* 0x0000003f883f7209 */ /* 0x000fe40007810000 */
[----:B-----5:R-:W-:Y:S02]  /*3ba0*/  FSEL R98, R98, -INF , P3 ;  /* 0xff80000062627808 */ /* 0x020fe40001800000 */
[----:B------:R-:W-:Y:S01]  /*3bb0*/  ISETP.GT.AND P3, PT, R5, 0x71, PT ;  /* 0x000000710500780c */ /* 0x000fe20003f64270 */
[----:B------:R2:W4:Y:S01]  /*3bc0*/  MUFU.TANH R35, R37 ;  /* 0x0000002500237308 */ /* 0x0005220000002400 */
[----:B------:R-:W-:Y:S02]  /*3bd0*/  FSEL R140, R140, -INF , P4 ;  /* 0xff8000008c8c7808 */ /* 0x000fe40002000000 */
[----:B------:R-:W-:Y:S02]  /*3be0*/  FMNMX.FTZ R63, R138, R63, !PT ;  /* 0x0000003f8a3f7209 */ /* 0x000fe40007810000 */
[----:B------:R-:W-:-:S02]  /*3bf0*/  FSEL R24, R53, -INF , P2 ;  /* 0xff80000035187808 */ /* 0x000fc40001000000 */
[----:B------:R-:W-:Y:S01]  /*3c00*/  ISETP.GT.AND P2, PT, R5, 0x78, PT ;  /* 0x000000780500780c */ /* 0x000fe20003f44270 */
[----:B------:R-:W5:Y:S01]  /*3c10*/  MUFU.TANH R110, R110 ;  /* 0x0000006e006e7308 */ /* 0x000f620000002400 */
[----:B-1----:R-:W-:Y:S01]  /*3c20*/  FSEL R142, R33, -INF , P3 ;  /* 0xff800000218e7808 */ /* 0x002fe20001800000 */
[----:B--2---:R-:W-:Y:S01]  /*3c30*/  FMUL.FTZ R37, R39, UR6 ;  /* 0x0000000627257c20 */ /* 0x004fe20008410000 */
[----:B------:R-:W-:Y:S01]  /*3c40*/  FMNMX.FTZ R63, R140, R63, !PT ;  /* 0x0000003f8c3f7209 */ /* 0x000fe20007810000 */
[----:B------:R-:W-:Y:S01]  /*3c50*/  FMUL.FTZ R33, R26, UR6 ;  /* 0x000000061a217c20 */ /* 0x000fe20008410000 */
[----:B------:R-:W-:Y:S01]  /*3c60*/  FSEL R28, R55, -INF , P6 ;  /* 0xff800000371c7808 */ /* 0x000fe20003000000 */
[----:B------:R-:W-:Y:S01]  /*3c70*/  FMUL.FTZ R39, R27, UR6 ;  /* 0x000000061b277c20 */ /* 0x000fe20008410000 */
[----:B------:R-:W-:Y:S01]  /*3c80*/  ISETP.GT.AND P6, PT, R5, 0x79, PT ;  /* 0x000000790500780c */ /* 0x000fe20003fc4270 */
[----:B------:R-:W1:Y:S01]  /*3c90*/  MUFU.TANH R13, R13 ;  /* 0x0000000d000d7308 */ /* 0x000e620000002400 */
[----:B0-----:R-:W-:-:S02]  /*3ca0*/  FSEL R29, R9, -INF , P2 ;  /* 0xff800000091d7808 */ /* 0x001fc40001000000 */
[----:B------:R-:W-:Y:S02]  /*3cb0*/  FMNMX.FTZ R72, R142, R63, !PT ;  /* 0x0000003f8e487209 */ /* 0x000fe40007810000 */
[----:B---3--:R-:W-:Y:S02]  /*3cc0*/  FSEL R106, R106, -INF , P5 ;  /* 0xff8000006a6a7808 */ /* 0x008fe40002800000 */
[----:B------:R-:W-:Y:S01]  /*3cd0*/  ISETP.GT.AND P5, PT, R5, 0x80, PT ;  /* 0x000000800500780c */ /* 0x000fe20003fa4270 */
[----:B------:R-:W0:Y:S01]  /*3ce0*/  MUFU.TANH R25, R25 ;  /* 0x0000001900197308 */ /* 0x000e220000002400 */
[----:B----4-:R-:W-:Y:S02]  /*3cf0*/  FSEL R35, R35, -INF , P6 ;  /* 0xff80000023237808 */ /* 0x010fe40003000000 */
[----:B------:R-:W-:Y:S02]  /*3d00*/  FMNMX.FTZ R72, R29, R72, !PT ;  /* 0x000000481d487209 */ /* 0x000fe40007810000 */
[----:B-----5:R-:W-:-:S02]  /*3d10*/  FSEL R110, R110, -INF , P4 ;  /* 0xff8000006e6e7808 */ /* 0x020fc40002000000 */
[----:B------:R-:W-:Y:S01]  /*3d20*/  ISETP.GT.AND P4, PT, R5, 0x81, PT ;  /* 0x000000810500780c */ /* 0x000fe20003f84270 */
[----:B------:R-:W2:Y:S01]  /*3d30*/  MUFU.TANH R11, R11 ;  /* 0x0000000b000b7308 */ /* 0x000ea20000002400 */
[----:B-1----:R-:W-:Y:S02]  /*3d40*/  FSEL R47, R13, -INF , P5 ;  /* 0xff8000000d2f7808 */ /* 0x002fe40002800000 */
[----:B------:R-:W-:Y:S02]  /*3d50*/  FMNMX.FTZ R72, R35, R72, !PT ;  /* 0x0000004823487209 */ /* 0x000fe40007810000 */
[----:B------:R-:W-:Y:S02]  /*3d60*/  FSEL R112, R112, -INF , P3 ;  /* 0xff80000070707808 */ /* 0x000fe40001800000 */
[----:B------:R-:W-:Y:S01]  /*3d70*/  ISETP.GT.AND P3, PT, R5, 0x88, PT ;  /* 0x000000880500780c */ /* 0x000fe20003f64270 */
[----:B------:R-:W1:Y:S01]  /*3d80*/  MUFU.TANH R15, R15 ;  /* 0x0000000f000f7308 */ /* 0x000e620000002400 */
[----:B0-----:R-:W-:-:S02]  /*3d90*/  FSEL R49, R25, -INF , P4 ;  /* 0xff80000019317808 */ /* 0x001fc40002000000 */
[----:B------:R-:W-:-:S04]  /*3da0*/  FMNMX.FTZ R72, R47, R72, !PT ;  /* 0x000000482f487209 */ /* 0x000fc80007810000 */
[----:B------:R-:W-:Y:S01]  /*3db0*/  FMNMX.FTZ R72, R49, R72, !PT ;  /* 0x0000004831487209 */ /* 0x000fe20007810000 */
[----:B------:R-:W0:Y:S01]  /*3dc0*/  MUFU.TANH R21, R21 ;  /* 0x0000001500157308 */ /* 0x000e220000002400 */
[----:B--2---:R-:W-:Y:S02]  /*3dd0*/  FSEL R108, R11, -INF , P2 ;  /* 0xff8000000b6c7808 */ /* 0x004fe40001000000 */
[----:B------:R-:W-:-:S05]  /*3de0*/  ISETP.GT.AND P2, PT, R5, 0x89, PT ;  /* 0x000000890500780c */ /* 0x000fca0003f44270 */
[----:B------:R-:W2:Y:S01]  /*3df0*/  MUFU.TANH R37, R37 ;  /* 0x0000002500257308 */ /* 0x000ea20000002400 */
[----:B-1----:R-:W-:-:S04]  /*3e00*/  FSEL R53, R15, -INF , P3 ;  /* 0xff8000000f357808 */ /* 0x002fc80001800000 */
[----:B------:R-:W-:-:S03]  /*3e10*/  FMNMX.FTZ R72, R53, R72, !PT ;  /* 0x0000004835487209 */ /* 0x000fc60007810000 */
[----:B------:R-:W-:Y:S01]  /*3e20*/  MUFU.TANH R33, R33 ;  /* 0x0000002100217308 */ /* 0x000fe20000002400 */
[----:B0-----:R-:W-:-:S04]  /*3e30*/  FSEL R55, R21, -INF , P2 ;  /* 0xff80000015377808 */ /* 0x001fc80001000000 */
[----:B------:R-:W-:-:S03]  /*3e40*/  FMNMX.FTZ R5, R55, R72, !PT ;  /* 0x0000004837057209 */ /* 0x000fc60007810000 */
[----:B------:R-:W0:Y:S02]  /*3e50*/  MUFU.TANH R39, R39 ;  /* 0x0000002700277308 */ /* 0x000e240000002400 */
[----:B------:R-:W1:Y:S06]  /*3e60*/  SHFL.BFLY PT, R72, R5, 0x2, 0x1f ;  /* 0x0c401f0005487f89 */ /* 0x000e6c00000e0000 */
[----:B------:R-:W3:Y:S08]  /*3e70*/  MUFU.TANH R41, R41 ;  /* 0x0000002900297308 */ /* 0x000ef00000002400 */
[----:B------:R-:W4:Y:S01]  /*3e80*/  MUFU.TANH R43, R43 ;  /* 0x0000002b002b7308 */ /* 0x000f220000002400 */
        /* <DEDUP_REMOVED lines=14> */
[----:B--2---:R-:W-:Y:S01]  /*3f70*/  FSEL R96, R37, -INF , P6 ;  /* 0xff80000025607808 */ /* 0x004fe20003000000 */
[--C-:B------:R-:W-:Y:S01]  /*3f80*/  FFMA.FTZ R13, R66, R73, -R51.reuse ;  /* 0x00000049420d7223 */ /* 0x100fe20000010833 */
[----:B------:R-:W-:Y:S01]  /*3f90*/  FMNMX.FTZ R9, R20, R9, !PT ;  /* 0x0000000914097209 */ /* 0x000fe20007810000 */
[-CC-:B------:R-:W-:Y:S01]  /*3fa0*/  FFMA.FTZ R66, R102, R73.reuse, -R51.reuse ;  /* 0x0000004966427223 */ /* 0x180fe20000010833 */
[----:B0-----:R-:W-:Y:S01]  /*3fb0*/  FSEL R102, R39, -INF , P4 ;  /* 0xff80000027667808 */ /* 0x001fe20002000000 */
[--C-:B------:R-:W-:Y:S01]  /*3fc0*/  FFMA.FTZ R30, R120, R73, -R51.reuse ;  /* 0x00000049781e7223 */ /* 0x100fe20000010833 */
[----:B------:R-:W-:Y:S01]  /*3fd0*/  FMNMX.FTZ R9, R40, R9, !PT ;  /* 0x0000000928097209 */ /* 0x000fe20007810000 */
[-CC-:B------:R-:W-:Y:S01]  /*3fe0*/  FFMA.FTZ R122, R122, R73.reuse, -R51.reuse ;  /* 0x000000497a7a7223 */ /* 0x180fe20000010833 */
[----:B---3--:R-:W-:Y:S01]  /*3ff0*/  FSEL R120, R41, -INF , P3 ;  /* 0xff80000029787808 */ /* 0x008fe20001800000 */
[--C-:B------:R-:W-:Y:S01]  /*4000*/  FFMA.FTZ R5, R8, R73, -R51.reuse ;  /* 0x0000004908057223 */ /* 0x100fe20000010833 */
        /* <DEDUP_REMOVED lines=48> */
[----:B------:R1:W-:Y:S01]  /*4310*/  MUFU.EX2 R9, R100 ;  /* 0x0000006400097308 */ /* 0x0003e20000000800 */
[----:B------:R-:W-:-:S04]  /*4320*/  FMNMX.FTZ R31, R24, R31, !PT ;  /* 0x0000001f181f7209 */ /* 0x000fc80007810000 */
[----:B------:R-:W-:-:S03]  /*4330*/  FMNMX.FTZ R31, R98, R31, !PT ;  /* 0x0000001f621f7209 */ /* 0x000fc60007810000 */
[----:B------:R-:W-:Y:S01]  /*4340*/  MUFU.EX2 R15, R15 ;  /* 0x0000000f000f7308 */ /* 0x000fe20000000800 */
[----:B------:R-:W-:Y:S02]  /*4350*/  FMNMX.FTZ R31, R28, R31, !PT ;  /* 0x0000001f1c1f7209 */ /* 0x000fe40007810000 */
[----:B-1----:R-:W-:Y:S01]  /*4360*/  FSEL R100, R33, -INF , P5 ;  /* 0xff80000021647808 */ /* 0x002fe20002800000 */
[----:B------:R-:W-:Y:S01]  /*4370*/  FFMA.FTZ R33, R124, R73, -R51 ;  /* 0x000000497c217223 */ /* 0x000fe20000010833 */
        /* <DEDUP_REMOVED lines=9> */
[----:B----4-:R-:W-:Y:S01]  /*4410*/  FSEL R122, R43, -INF , P2 ;  /* 0xff8000002b7a7808 */ /* 0x010fe20001000000 */
[----:B------:R-:W-:Y:S01]  /*4420*/  FFMA.FTZ R43, R132, R73, -R51 ;  /* 0x00000049842b7223 */ /* 0x000fe20000010833 */
[----:B------:R-:W-:-:S03]  /*4430*/  FMNMX.FTZ R45, R102, R45, !PT ;  /* 0x0000002d662d7209 */ /* 0x000fc60007810000 */
[----:B------:R-:W-:Y:S01]  /*4440*/  MUFU.EX2 R74, R74 ;  /* 0x0000004a004a7308 */ /* 0x000fe20000000800 */
[----:B------:R-:W-:-:S04]  /*4450*/  FMNMX.FTZ R45, R120, R45, !PT ;  /* 0x0000002d782d7209 */ /* 0x000fc80007810000 */
[----:B------:R-:W-:-:S03]  /*4460*/  FMNMX.FTZ R8, R122, R45, !PT ;  /* 0x0000002d7a087209 */ /* 0x000fc60007810000 */
[----:B------:R-:W-:Y:S02]  /*4470*/  MUFU.EX2 R21, R21 ;  /* 0x0000001500157308 */ /* 0x000fe40000000800 */
[----:B------:R-:W1:Y:S06]  /*4480*/  SHFL.BFLY PT, R37, R8, 0x2, 0x1f ;  /* 0x0c401f0008257f89 */ /* 0x000e6c00000e0000 */
[----:B------:R-:W-:Y:S08]  /*4490*/  MUFU.EX2 R70, R70 ;  /* 0x0000004600467308 */ /* 0x000ff00000000800 */
[----:B------:R-:W-:Y:S08]  /*44a0*/  MUFU.EX2 R11, R11 ;  /* 0x0000000b000b7308 */ /* 0x000ff00000000800 */
[----:B------:R-:W-:Y:S01]  /*44b0*/  MUFU.EX2 R62, R62 ;  /* 0x0000003e003e7308 */ /* 0x000fe20000000800 */
[----:B-1----:R-:W-:Y:S01]  /*44c0*/  FMNMX.FTZ R57, R8, R37, !PT ;  /* 0x0000002508397209 */ /* 0x002fe20007810000 */
[----:B------:R-:W-:-:S04]  /*44d0*/  FFMA.FTZ R37, R29, R73, -R51 ;  /* 0x000000491d257223 */ /* 0x000fc80000010833 */
[----:B------:R-:W1:Y:S02]  /*44e0*/  SHFL.BFLY PT, R8, R57, 0x1, 0x1f ;  /* 0x0c201f0039087f89 */ /* 0x000e6400000e0000 */
[----:B------:R-:W-:Y:S08]  /*44f0*/  MUFU.EX2 R26, R26 ;  /* 0x0000001a001a7308 */ /* 0x000ff00000000800 */
[----:B------:R-:W-:Y:S08]  /*4500*/  MUFU.EX2 R27, R27 ;  /* 0x0000001b001b7308 */ /* 0x000ff00000000800 */
[----:B------:R-:W-:Y:S01]  /*4510*/  MUFU.EX2 R66, R66 ;  /* 0x0000004200427308 */ /* 0x000fe20000000800 */
[----:B-1----:R-:W-:-:S07]  /*4520*/  FMNMX.FTZ R8, R57, R8, !PT ;  /* 0x0000000839087209 */ /* 0x002fce0007810000 */
        /* <DEDUP_REMOVED lines=20> */
[----:B-1----:R-:W-:Y:S01]  /*4670*/  @!P1 PRMT R4, RZ, 0x654, R0 ;  /* 0x00000654ff049816 */ /* 0x002fe20000000000 */
[-CC-:B------:R-:W-:Y:S01]  /*4680*/  FFMA.FTZ R57, R56, R73.reuse, -R29.reuse ;  /* 0x0000004938397223 */ /* 0x180fe2000001081d */
[-CC-:B------:R-:W-:Y:S01]  /*4690*/  FFMA.FTZ R36, R36, R73.reuse, -R29.reuse ;  /* 0x0000004924247223 */ /* 0x180fe2000001081d */
[-CC-:B------:R-:W-:Y:S01]  /*46a0*/  FFMA.FTZ R32, R32, R73.reuse, -R29.reuse ;  /* 0x0000004920207223 */ /* 0x180fe2000001081d */
[----:B------:R0:W-:Y:S01]  /*46b0*/  @!P1 SYNCS.ARRIVE.TRANS64.RED.A1T0 RZ, [R4+URZ], RZ ;  /* 0x000000ff04ff99a7 */ /* 0x0001e2000810043f */
[-CC-:B------:R-:W-:Y:S01]  /*46c0*/  FFMA.FTZ R59, R58, R73.reuse, -R29.reuse ;  /* 0x000000493a3b7223 */ /* 0x180fe2000001081d */
[-CC-:B------:R-:W-:Y:S01]  /*46d0*/  FFMA.FTZ R34, R34, R73.reuse, -R29.reuse ;  /* 0x0000004922227223 */ /* 0x180fe2000001081d */
[----:B------:R1:W4:Y:S01]  /*46e0*/  MUFU.EX2 R67, R6 ;  /* 0x0000000600437308 */ /* 0x0003220000000800 */
[-CC-:B--2---:R-:W-:Y:S01]  /*46f0*/  FFMA.FTZ R49, R40, R73.reuse, -R29.reuse ;  /* 0x0000004928317223 */ /* 0x184fe2000001081d */
[-CC-:B------:R-:W-:Y:S01]  /*4700*/  FFMA.FTZ R40, R46, R73.reuse, -R29.reuse ;  /* 0x000000492e287223 */ /* 0x180fe2000001081d */
[-CC-:B------:R-:W-:Y:S01]  /*4710*/  FFMA.FTZ R61, R68, R73.reuse, -R29.reuse ;  /* 0x00000049443d7223 */ /* 0x180fe2000001081d */
[--C-:B------:R-:W-:Y:S01]  /*4720*/  FFMA.FTZ R63, R86, R73, -R29.reuse ;  /* 0x00000049563f7223 */ /* 0x100fe2000001081d */
[----:B0-----:R-:W-:Y:S01]  /*4730*/  F2FP.BF16.F32.PACK_AB R4, R114, R5 ;  /* 0x000000057204723e */ /* 0x001fe200000010ff */
[-CC-:B------:R-:W-:Y:S01]  /*4740*/  FFMA.FTZ R106, R106, R73.reuse, -R29.reuse ;  /* 0x000000496a6a7223 */ /* 0x180fe2000001081d */
[--C-:B------:R-:W-:Y:S01]  /*4750*/  FFMA.FTZ R110, R110, R73, -R29.reuse ;  /* 0x000000496e6e7223 */ /* 0x100fe2000001081d */
[----:B------:R0:W2:Y:S01]  /*4760*/  MUFU.EX2 R126, R51 ;  /* 0x00000033007e7308 */ /* 0x0000a20000000800 */
[----:B-1----:R-:W-:Y:S01]  /*4770*/  FADD.FTZ R6, R5, R114 ;  /* 0x0000007205067221 */ /* 0x002fe20000010000 */
[----:B---3--:R-:W-:Y:S01]  /*4780*/  FADD.FTZ R12, R65, R124 ;  /* 0x0000007c410c7221 */ /* 0x008fe20000010000 */
[----:B------:R-:W-:Y:S01]  /*4790*/  F2FP.BF16.F32.PACK_AB R5, R124, R65 ;  /* 0x000000417c05723e */ /* 0x000fe200000010ff */
[-CC-:B------:R-:W-:Y:S01]  /*47a0*/  FFMA.FTZ R65, R38, R73.reuse, -R29.reuse ;  /* 0x0000004926417223 */ /* 0x180fe2000001081d */
[----:B------:R-:W-:Y:S01]  /*47b0*/  FADD.FTZ R69, R7, R6 ;  /* 0x0000000607457221 */ /* 0x000fe20000010000 */
[----:B------:R-:W-:Y:S01]  /*47c0*/  FFMA.FTZ R38, R24, R73, -R29 ;  /* 0x0000004918267223 */ /* 0x000fe2000001081d */
[C---:B------:R-:W-:Y:S01]  /*47d0*/  F2FP.BF16.F32.PACK_AB R6, R118.reuse, R7 ;  /* 0x000000077606723e */ /* 0x040fe200000010ff */
[----:B------:R-:W1:Y:S01]  /*47e0*/  MUFU.EX2 R3, R3 ;  /* 0x0000000300037308 */ /* 0x000e620000000800 */
[----:B----4-:R-:W-:Y:S01]  /*47f0*/  FADD.FTZ R75, R67, R12 ;  /* 0x0000000c434b7221 */ /* 0x010fe20000010000 */
[----:B------:R-:W-:Y:S01]  /*4800*/  FADD.FTZ R12, R118, R69 ;  /* 0x00000045760c7221 */ /* 0x000fe20000010000 */
[-CC-:B0-----:R-:W-:Y:S01]  /*4810*/  FFMA.FTZ R51, R44, R73.reuse, -R29.reuse ;  /* 0x000000492c337223 */ /* 0x181fe2000001081d */
[-CC-:B------:R-:W-:Y:S01]  /*4820*/  FFMA.FTZ R44, R54, R73.reuse, -R29.reuse ;  /* 0x00000049362c7223 */ /* 0x180fe2000001081d */
[-CC-:B------:R-:W-:Y:S01]  /*4830*/  FFMA.FTZ R112, R112, R73.reuse, -R29.reuse ;  /* 0x0000004970707223 */ /* 0x180fe2000001081d */
[----:B------:R-:W-:Y:S01]  /*4840*/  FADD.FTZ R69, R13, R12 ;  /* 0x0000000c0d457221 */ /* 0x000fe20000010000 */
[----:B------:R-:W-:Y:S01]  /*4850*/  FFMA.FTZ R108, R108, R73, -R29 ;  /* 0x000000496c6c7223 */ /* 0x000fe2000001081d */
[----:B------:R-:W0:Y:S01]  /*4860*/  MUFU.EX2 R14, R14 ;  /* 0x0000000e000e7308 */ /* 0x000e220000000800 */
[----:B--2---:R-:W-:Y:S01]  /*4870*/  FADD.FTZ R46, R126, R75 ;  /* 0x0000004b7e2e7221 */ /* 0x004fe20000010000 */
[----:B------:R-:W-:Y:S01]  /*4880*/  FADD.FTZ R12, R116, R69 ;  /* 0x00000045740c7221 */ /* 0x000fe20000010000 */
[----:B------:R-:W-:Y:S01]  /*4890*/  F2FP.BF16.F32.PACK_AB R7, R126, R67 ;  /* 0x000000437e07723e */ /* 0x000fe200000010ff */
[-CC-:B------:R-:W-:Y:S01]  /*48a0*/  FFMA.FTZ R67, R98, R73.reuse, -R29.reuse ;  /* 0x0000004962437223 */ /* 0x180fe2000001081d */
[-CC-:B------:R-:W-:Y:S01]  /*48b0*/  FFMA.FTZ R96, R96, R73.reuse, -R29.reuse ;  /* 0x0000004960607223 */ /* 0x180fe2000001081d */
[----:B------:R-:W-:Y:S01]  /*48c0*/  FADD.FTZ R69, R15, R12 ;  /* 0x0000000c0f457221 */ /* 0x000fe20000010000 */
[-C--:B------:R-:W-:Y:S01]  /*48d0*/  FFMA.FTZ R100, R100, R73.reuse, -R29 ;  /* 0x0000004964647223 */ /* 0x080fe2000001081d */
[----:B------:R-:W2:Y:S01]  /*48e0*/  MUFU.EX2 R10, R10 ;  /* 0x0000000a000a7308 */ /* 0x000ea20000000800 */
[----:B-1----:R-:W-:Y:S01]  /*48f0*/  FADD.FTZ R75, R3, R46 ;  /* 0x0000002e034b7221 */ /* 0x002fe20000010000 */
[----:B------:R-:W-:Y:S01]  /*4900*/  FADD.FTZ R24, R60, R69 ;  /* 0x000000453c187221 */ /* 0x000fe20000010000 */
[-CC-:B------:R-:W-:Y:S01]  /*4910*/  FFMA.FTZ R46, R28, R73.reuse, -R29.reuse ;  /* 0x000000491c2e7223 */ /* 0x180fe2000001081d */
[-CC-:B------:R-:W-:Y:S01]  /*4920*/  FFMA.FTZ R102, R102, R73.reuse, -R29.reuse ;  /* 0x0000004966667223 */ /* 0x180fe2000001081d */
[-CC-:B------:R-:W-:Y:S01]  /*4930*/  FFMA.FTZ R120, R120, R73.reuse, -R29.reuse ;  /* 0x0000004978787223 */ /* 0x180fe2000001081d */
[----:B------:R-:W-:Y:S01]  /*4940*/  FFMA.FTZ R122, R122, R73, -R29 ;  /* 0x000000497a7a7223 */ /* 0x000fe2000001081d */
[----:B------:R1:W-:Y:S01]  /*4950*/  STSM.16.M88.4 [R2+0x24300], R4 ;  /* 0x0243000402007844 */ /* 0x0003e20000000200 */
[----:B------:R-:W3:Y:S01]  /*4960*/  MUFU.EX2 R49, R49 ;  /* 0x0000003100317308 */ /* 0x000ee20000000800 */
[----:B0-----:R-:W-:Y:S01]  /*4970*/  FADD.FTZ R75, R14, R75 ;  /* 0x0000004b0e4b7221 */ /* 0x001fe20000010000 */
[----:B------:R-:W-:Y:S01]  /*4980*/  F2FP.BF16.F32.PACK_AB R28, R66, R9 ;  /* 0x00000009421c723e */ /* 0x000fe200000010ff */
[----:B------:R-:W-:-:S02]  /*4990*/  IMAD.MOV.U32 R68, RZ, RZ, R71 ;  /* 0x000000ffff447224 */ /* 0x000fc400078e0047 */
[--C-:B------:R-:W-:Y:S02]  /*49a0*/  IMAD.MOV.U32 R58, RZ, RZ, R71.reuse ;  /* 0x000000ffff3a7224 */ /* 0x100fe400078e0047 */
[----:B------:R-:W-:Y:S01]  /*49b0*/  IMAD.MOV.U32 R56, RZ, RZ, R71 ;  /* 0x000000ffff387224 */ /* 0x000fe200078e0047 */
[----:B------:R-:W0:Y:S01]  /*49c0*/  MUFU.EX2 R20, R20 ;  /* 0x0000001400147308 */ /* 0x000e220000000800 */
[----:B--2---:R-:W-:Y:S01]  /*49d0*/  FADD.FTZ R12, R10, R75 ;  /* 0x0000004b0a0c7221 */ /* 0x004fe20000010000 */
[----:B------:R-:W-:Y:S01]  /*49e0*/  FADD.FTZ R75, R25, R24 ;  /* 0x00000018194b7221 */ /* 0x000fe20000010000 */
[--C-:B------:R-:W-:Y:S02]  /*49f0*/  IMAD.MOV.U32 R54, RZ, RZ, R71.reuse ;  /* 0x000000ffff367224 */ /* 0x100fe400078e0047 */
[----:B------:R-:W-:Y:S02]  /*4a00*/  IMAD.MOV.U32 R52, RZ, RZ, R71 ;  /* 0x000000ffff347224 */ /* 0x000fe400078e0047 */
[C---:B------:R-:W-:Y:S01]  /*4a10*/  FADD.FTZ R24, R74.reuse, R75 ;  /* 0x0000004b4a187221 */ /* 0x040fe20000010000 */
[----:B-1----:R-:W-:Y:S01]  /*4a20*/  F2FP.BF16.F32.PACK_AB R4, R74, R25 ;  /* 0x000000194a04723e */ /* 0x002fe200000010ff */
[----:B------:R-:W1:Y:S01]  /*4a30*/  MUFU.EX2 R51, R51 ;  /* 0x0000003300337308 */ /* 0x000e620000000800 */
[----:B---3--:R-:W-:Y:S01]  /*4a40*/  FADD.FTZ R69, R49, R12 ;  /* 0x0000000c31457221 */ /* 0x008fe20000010000 */
[----:B------:R-:W-:Y:S01]  /*4a50*/  FADD.FTZ R75, R21, R24 ;  /* 0x00000018154b7221 */ /* 0x000fe20000010000 */
[----:B------:R-:W-:-:S02]  /*4a60*/  IMAD.MOV.U32 R50, RZ, RZ, R71 ;  /* 0x000000ffff327224 */ /* 0x000fc400078e0047 */
[----:B------:R-:W-:Y:S02]  /*4a70*/  IMAD.MOV.U32 R48, RZ, RZ, R71 ;  /* 0x000000ffff307224 */ /* 0x000fe400078e0047 */
[----:B------:R-:W-:Y:S01]  /*4a80*/  FADD.FTZ R24, R70, R75 ;  /* 0x0000004b46187221 */ /* 0x000fe20000010000 */
[----:B------:R-:W2:Y:S01]  /*4a90*/  MUFU.EX2 R40, R40 ;  /* 0x0000002800287308 */ /* 0x000ea20000000800 */
[----:B0-----:R-:W-:-:S07]  /*4aa0*/  FADD.FTZ R12, R20, R69 ;  /* 0x00000045140c7221 */ /* 0x001fce0000010000 */
[----:B------:R-:W0:Y:S01]  /*4ab0*/  MUFU.EX2 R53, R53 ;  /* 0x0000003500357308 */ /* 0x000e220000000800 */
[C---:B-1----:R-:W-:Y:S01]  /*4ac0*/  FADD.FTZ R69, R51.reuse, R12 ;  /* 0x0000000c33457221 */ /* 0x042fe20000010000 */
[----:B------:R-:W-:Y:S01]  /*4ad0*/  F2FP.BF16.F32.PACK_AB R5, R51, R20 ;  /* 0x000000143305723e */ /* 0x000fe200000010ff */
[----:B------:R-:W-:-:S05]  /*4ae0*/  IMAD.MOV.U32 R51, RZ, RZ, R71 ;  /* 0x000000ffff337224 */ /* 0x000fca00078e0047 */
[----:B------:R-:W1:Y:S01]  /*4af0*/  MUFU.EX2 R42, R42 ;  /* 0x0000002a002a7308 */ /* 0x000e620000000800 */
[----:B--2---:R-:W-:Y:S01]  /*4b00*/  FADD.FTZ R12, R40, R69 ;  /* 0x00000045280c7221 */ /* 0x004fe20000010000 */
[----:B------:R-:W-:-:S04]  /*4b10*/  FADD.FTZ R69, R11, R24 ;  /* 0x000000180b457221 */ /* 0x000fc80000010000 */
[----:B------:R-:W-:Y:S02]  /*4b20*/  FADD.FTZ R69, R62, R69 ;  /* 0x000000453e457221 */ /* 0x000fe40000010000 */
[----:B------:R-:W2:Y:S02]  /*4b30*/  MUFU.EX2 R55, R55 ;  /* 0x0000003700377308 */ /* 0x000ea40000000800 */
[----:B------:R-:W-:Y:S01]  /*4b40*/  FADD.FTZ R6, R26, R69 ;  /* 0x000000451a067221 */ /* 0x000fe20000010000 */
[C---:B------:R-:W-:Y:S01]  /*4b50*/  F2FP.BF16.F32.PACK_AB R26, R27.reuse, R26 ;  /* 0x0000001a1b1a723e */ /* 0x040fe200000010ff */
[--C-:B------:R-:W-:Y:S02]  /*4b60*/  IMAD.MOV.U32 R69, RZ, RZ, R71.reuse ;  /* 0x000000ffff457224 */ /* 0x100fe400078e0047 */
[----:B------:R-:W-:Y:S02]  /*4b70*/  FADD.FTZ R6, R27, R6 ;  /* 0x000000061b067221 */ /* 0x000fe40000010000 */
[----:B------:R-:W3:Y:S02]  /*4b80*/  MUFU.EX2 R44, R44 ;  /* 0x0000002c002c7308 */ /* 0x000ee40000000800 */
[----:B------:R-:W-:Y:S01]  /*4b90*/  FADD.FTZ R25, R9, R6 ;  /* 0x0000000609197221 */ /* 0x000fe20000010000 */
[----:B------:R-:W-:Y:S01]  /*4ba0*/  F2FP.BF16.F32.PACK_AB R6, R70, R21 ;  /* 0x000000154606723e */ /* 0x000fe200000010ff */
[----:B------:R-:W-:-:S02]  /*4bb0*/  IMAD.MOV.U32 R70, RZ, RZ, R71 ;  /* 0x000000ffff467224 */ /* 0x000fc400078e0047 */
[----:B------:R-:W-:Y:S01]  /*4bc0*/  FADD.FTZ R25, R66, R25 ;  /* 0x0000001942197221 */ /* 0x000fe20000010000 */
[----:B------:R-:W-:Y:S01]  /*4bd0*/  IMAD.MOV.U32 R66, RZ, RZ, R71 ;  /* 0x000000ffff427224 */ /* 0x000fe200078e0047 */
[----:B------:R4:W-:Y:S08]  /*4be0*/  MUFU.EX2 R0, R36 ;  /* 0x0000002400007308 */ /* 0x0009f00000000800 */
[----:B------:R-:W5:Y:S01]  /*4bf0*/  MUFU.EX2 R57, R57 ;  /* 0x0000003900397308 */ /* 0x000f620000000800 */
[----:B----4-:R-:W-:Y:S01]  /*4c00*/  FFMA.FTZ R36, R82, R73, -R29 ;  /* 0x0000004952247223 */ /* 0x010fe2000001081d */
[----:B0-----:R-:W-:Y:S01]  /*4c10*/  FADD.FTZ R29, R53, R12 ;  /* 0x0000000c351d7221 */ /* 0x001fe20000010000 */
[----:B------:R-:W-:-:S02]  /*4c20*/  F2FP.BF16.F32.PACK_AB R12, R116, R13 ;  /* 0x0000000d740c723e */ /* 0x000fc400000010ff */
[----:B------:R-:W-:Y:S01]  /*4c30*/  F2FP.BF16.F32.PACK_AB R13, R14, R3 ;  /* 0x000000030e0d723e */ /* 0x000fe200000010ff */
[----:B-1----:R-:W-:Y:S01]  /*4c40*/  FADD.FTZ R24, R42, R29 ;  /* 0x0000001d2a187221 */ /* 0x002fe20000010000 */
[----:B------:R-:W-:Y:S01]  /*4c50*/  F2FP.BF16.F32.PACK_AB R14, R60, R15 ;  /* 0x0000000f3c0e723e */ /* 0x000fe200000010ff */
[----:B------:R-:W0:Y:S01]  /*4c60*/  MUFU.EX2 R32, R32 ;  /* 0x0000002000207308 */ /* 0x000e220000000800 */
[----:B------:R-:W-:Y:S01]  /*4c70*/  F2FP.BF16.F32.PACK_AB R15, R49, R10 ;  /* 0x0000000a310f723e */ /* 0x000fe200000010ff */
[----:B--2---:R-:W-:Y:S01]  /*4c80*/  FADD.FTZ R29, R55, R24 ;  /* 0x00000018371d7221 */ /* 0x004fe20000010000 */
[----:B------:R-:W-:Y:S01]  /*4c90*/  F2FP.BF16.F32.PACK_AB R24, R62, R11 ;  /* 0x0000000b3e18723e */ /* 0x000fe200000010ff */
[----:B------:R-:W-:Y:S02]  /*4ca0*/  IMAD.MOV.U32 R62, RZ, RZ, R71 ;  /* 0x000000ffff3e7224 */ /* 0x000fe400078e0047 */
[----:B---3--:R-:W-:Y:S01]  /*4cb0*/  FADD.FTZ R10, R44, R29 ;  /* 0x0000001d2c0a7221 */ /* 0x008fe20000010000 */
[----:B------:R-:W-:Y:S01]  /*4cc0*/  STSM.16.M88.4 [R2+0x25b00], R12 ;  /* 0x025b000c02007844 */ /* 0x000fe20000000200 */
[----:B------:R-:W1:Y:S01]  /*4cd0*/  MUFU.EX2 R59, R59 ;  /* 0x0000003b003b7308 */ /* 0x000e620000000800 */
[C---:B-----5:R-:W-:Y:S01]  /*4ce0*/  F2FP.BF16.F32.PACK_AB R27, R57.reuse, R44 ;  /* 0x0000002c391b723e */ /* 0x060fe200000010ff */
[----:B------:R-:W-:Y:S01]  /*4cf0*/  FADD.FTZ R7, R57, R10 ;  /* 0x0000000a39077221 */ /* 0x000fe20000010000 */
[----:B------:R-:W-:-:S02]  /*4d00*/  IMAD.MOV.U32 R60, RZ, RZ, R71 ;  /* 0x000000ffff3c7224 */ /* 0x000fc400078e0047 */
[--C-:B------:R-:W-:Y:S02]  /*4d10*/  IMAD.MOV.U32 R57, RZ, RZ, R71.reuse ;  /* 0x000000ffff397224 */ /* 0x100fe400078e0047 */
[----:B------:R-:W-:Y:S01]  /*4d20*/  IMAD.MOV.U32 R49, RZ, RZ, R71 ;  /* 0x000000ffff317224 */ /* 0x000fe200078e0047 */
[----:B------:R-:W2:Y:S01]  /*4d30*/  MUFU.EX2 R34, R34 ;  /* 0x0000002200227308 */ /* 0x000ea20000000800 */
[----:B0-----:R-:W-:Y:S01]  /*4d40*/  FADD.FTZ R10, R32, R7 ;  /* 0x00000007200a7221 */ /* 0x001fe20000010000 */
[----:B------:R-:W-:Y:S01]  /*4d50*/  F2FP.BF16.F32.PACK_AB R7, R53, R40 ;  /* 0x000000283507723e */ /* 0x000fe200000010ff */
[--C-:B------:R-:W-:Y:S02]  /*4d60*/  IMAD.MOV.U32 R53, RZ, RZ, R71.reuse ;  /* 0x000000ffff357224 */ /* 0x100fe400078e0047 */
[----:B------:R-:W-:Y:S02]  /*4d70*/  IMAD.MOV.U32 R44, RZ, RZ, R71 ;  /* 0x000000ffff2c7224 */ /* 0x000fe400078e0047 */
[----:B------:R0:W-:Y:S01]  /*4d80*/  STSM.16.M88.4 [R2+0x27300], R4 ;  /* 0x0273000402007844 */ /* 0x0001e20000000200 */
[----:B------:R-:W3:Y:S01]  /*4d90*/  MUFU.EX2 R61, R61 ;  /* 0x0000003d003d7308 */ /* 0x000ee20000000800 */
[----:B-1----:R-:W-:Y:S01]  /*4da0*/  FADD.FTZ R11, R59, R10 ;  /* 0x0000000a3b0b7221 */ /* 0x002fe20000010000 */
[----:B------:R-:W-:Y:S01]  /*4db0*/  FADD.FTZ R10, R30, R25 ;  /* 0x000000191e0a7221 */ /* 0x000fe20000010000 */
[----:B------:R-:W-:Y:S01]  /*4dc0*/  F2FP.BF16.F32.PACK_AB R25, R55, R42 ;  /* 0x0000002a3719723e */ /* 0x000fe200000010ff */
[----:B------:R-:W-:Y:S01]  /*4dd0*/  IMAD.MOV.U32 R55, RZ, RZ, R71 ;  /* 0x000000ffff377224 */ /* 0x000fe200078e0047 */
[C---:B------:R-:W-:Y:S01]  /*4de0*/  F2FP.BF16.F32.PACK_AB R30, R31.reuse, R30 ;  /* 0x0000001e1f1e723e */ /* 0x040fe200000010ff */
[----:B------:R-:W-:Y:S01]  /*4df0*/  FADD.FTZ R10, R31, R10 ;  /* 0x0000000a1f0a7221 */ /* 0x000fe20000010000 */
[----:B------:R-:W-:Y:S01]  /*4e00*/  F2FP.BF16.F32.PACK_AB R29, R59, R32 ;  /* 0x000000203b1d723e */ /* 0x000fe200000010ff */
[----:B------:R-:W1:Y:S01]  /*4e10*/  MUFU.EX2 R92, R92 ;  /* 0x0000005c005c7308 */ /* 0x000e620000000800 */
[----:B--2---:R-:W-:Y:S01]  /*4e20*/  FADD.FTZ R20, R34, R11 ;  /* 0x0000000b22147221 */ /* 0x004fe20000010000 */
[----:B------:R-:W-:Y:S01]  /*4e30*/  FADD.FTZ R21, R33, R10 ;  /* 0x0000000a21157221 */ /* 0x000fe20000010000 */
[----:B------:R2:W-:Y:S01]  /*4e40*/  STSM.16.M88.4 [R2+0x28b00], R24 ;  /* 0x028b001802007844 */ /* 0x0005e20000000200 */
[----:B------:R-:W-:-:S02]  /*4e50*/  IMAD.MOV.U32 R59, RZ, RZ, R71 ;  /* 0x000000ffff3b7224 */ /* 0x000fc400078e0047 */
[--C-:B------:R-:W-:Y:S02]  /*4e60*/  IMAD.MOV.U32 R42, RZ, RZ, R71.reuse ;  /* 0x000000ffff2a7224 */ /* 0x100fe400078e0047 */
[----:B------:R-:W4:Y:S01]  /*4e70*/  MUFU.EX2 R45, R128 ;  /* 0x00000080002d7308 */ /* 0x000f220000000800 */
[C---:B---3--:R-:W-:Y:S01]  /*4e80*/  FADD.FTZ R11, R61.reuse, R20 ;  /* 0x000000143d0b7221 */ /* 0x048fe20000010000 */
[----:B------:R-:W-:Y:S01]  /*4e90*/  F2FP.BF16.F32.PACK_AB R31, R61, R34 ;  /* 0x000000223d1f723e */ /* 0x000fe200000010ff */
[----:B------:R-:W-:Y:S02]  /*4ea0*/  IMAD.MOV.U32 R61, RZ, RZ, R71 ;  /* 0x000000ffff3d7224 */ /* 0x000fe400078e0047 */
[----:B------:R-:W-:Y:S01]  /*4eb0*/  FADD.FTZ R10, R0, R11 ;  /* 0x0000000b000a7221 */ /* 0x000fe20000010000 */
[----:B------:R-:W-:Y:S01]  /*4ec0*/  IMAD.MOV.U32 R40, RZ, RZ, R71 ;  /* 0x000000ffff287224 */ /* 0x000fe200078e0047 */
[----:B------:R3:W-:Y:S01]  /*4ed0*/  STSM.16.M88.4 [R2+0x2a300], R28 ;  /* 0x02a3001c02007844 */ /* 0x0007e20000000200 */
[----:B------:R-:W5:Y:S01]  /*4ee0*/  MUFU.EX2 R63, R63 ;  /* 0x0000003f003f7308 */ /* 0x000f620000000800 */
[C---:B-1----:R-:W-:Y:S01]  /*4ef0*/  FADD.FTZ R20, R92.reuse, R21 ;  /* 0x000000155c147221 */ /* 0x042fe20000010000 */
[----:B0-----:R-:W-:Y:S01]  /*4f00*/  F2FP.BF16.F32.PACK_AB R4, R92, R33 ;  /* 0x000000215c04723e */ /* 0x001fe200000010ff */
[--C-:B------:R-:W-:Y:S01]  /*4f10*/  IMAD.MOV.U32 R34, RZ, RZ, R71.reuse ;  /* 0x000000ffff227224 */ /* 0x100fe200078e0047 */
[----:B--2---:R-:W-:Y:S01]  /*4f20*/  MOV R25, R71 ;  /* 0x0000004700197202 */ /* 0x004fe20000000f00 */
[----:B------:R-:W-:-:S02]  /*4f30*/  IMAD.MOV.U32 R33, RZ, RZ, R71 ;  /* 0x000000ffff217224 */ /* 0x000fc400078e0047 */
[--C-:B------:R-:W-:Y:S01]  /*4f40*/  IMAD.MOV.U32 R32, RZ, RZ, R71.reuse ;  /* 0x000000ffff207224 */ /* 0x100fe200078e0047 */
[----:B------:R-:W0:Y:S01]  /*4f50*/  MUFU.EX2 R90, R90 ;  /* 0x0000005a005a7308 */ /* 0x000e220000000800 */
[----:B----4-:R-:W-:Y:S01]  /*4f60*/  FADD.FTZ R21, R45, R20 ;  /* 0x000000142d157221 */ /* 0x010fe20000010000 */
[--C-:B------:R-:W-:Y:S02]  /*4f70*/  IMAD.MOV.U32 R27, RZ, RZ, R71.reuse ;  /* 0x000000ffff1b7224 */ /* 0x100fe400078e0047 */
[--C-:B------:R-:W-:Y:S02]  /*4f80*/  IMAD.MOV.U32 R26, RZ, RZ, R71.reuse ;  /* 0x000000ffff1a7224 */ /* 0x100fe400078e0047 */
[--C-:B------:R-:W-:Y:S02]  /*4f90*/  IMAD.MOV.U32 R24, RZ, RZ, R71.reuse ;  /* 0x000000ffff187224 */ /* 0x100fe400078e0047 */
[----:B------:R-:W1:Y:S01]  /*4fa0*/  MUFU.EX2 R36, R36 ;  /* 0x0000002400247308 */ /* 0x000e620000000800 */
[----:B-----5:R-:W-:Y:S01]  /*4fb0*/  FADD.FTZ R11, R63, R10 ;  /* 0x0000000a3f0b7221 */ /* 0x020fe20000010000 */
[----:B---3--:R-:W-:-:S02]  /*4fc0*/  IMAD.MOV.U32 R31, RZ, RZ, R71 ;  /* 0x000000ffff1f7224 */ /* 0x008fc400078e0047 */
[--C-:B------:R-:W-:Y:S02]  /*4fd0*/  IMAD.MOV.U32 R30, RZ, RZ, R71.reuse ;  /* 0x000000ffff1e7224 */ /* 0x100fe400078e0047 */
[----:B------:R-:W-:Y:S02]  /*4fe0*/  IMAD.MOV.U32 R29, RZ, RZ, R71 ;  /* 0x000000ffff1d7224 */ /* 0x000fe400078e0047 */
[----:B------:R-:W2:Y:S01]  /*4ff0*/  MUFU.EX2 R43, R43 ;  /* 0x0000002b002b7308 */ /* 0x000ea20000000800 */
[----:B0-----:R-:W-:Y:S01]  /*5000*/  FADD.FTZ R12, R90, R21 ;  /* 0x000000155a0c7221 */ /* 0x001fe20000010000 */
[----:B------:R-:W-:-:S06]  /*5010*/  IMAD.MOV.U32 R28, RZ, RZ, R71 ;  /* 0x000000ffff1c7224 */ /* 0x000fcc00078e0047 */
[----:B------:R-:W0:Y:S01]  /*5020*/  MUFU.EX2 R65, R65 ;  /* 0x0000004100417308 */ /* 0x000e220000000800 */
[----:B-1----:R-:W-:-:S07]  /*5030*/  FADD.FTZ R10, R36, R11 ;  /* 0x0000000b240a7221 */ /* 0x002fce0000010000 */
[----:B------:R-:W1:Y:S01]  /*5040*/  MUFU.EX2 R78, R78 ;  /* 0x0000004e004e7308 */ /* 0x000e620000000800 */
[----:B--2---:R-:W-:-:S07]  /*5050*/  FADD.FTZ R7, R43, R12 ;  /* 0x0000000c2b077221 */ /* 0x004fce0000010000 */
        /* <DEDUP_REMOVED lines=8> */
[----:B------:R-:W-:Y:S01]  /*50e0*/  F2FP.BF16.F32.PACK_AB R5, R63, R0 ;  /* 0x000000003f05723e */ /* 0x000fe200000010ff */
[----:B------:R-:W-:-:S05]  /*50f0*/  IMAD.MOV.U32 R63, RZ, RZ, R71 ;  /* 0x000000ffff3f7224 */ /* 0x000fca00078e0047 */
[----:B------:R-:W2:Y:S01]  /*5100*/  MUFU.EX2 R80, R80 ;  /* 0x0000005000507308 */ /* 0x000ea20000000800 */
[----:B0-----:R-:W-:-:S07]  /*5110*/  FADD.FTZ R9, R41, R10 ;  /* 0x0000000a29097221 */ /* 0x001fce0000010000 */
[----:B------:R-:W0:Y:S01]  /*5120*/  MUFU.EX2 R46, R46 ;  /* 0x0000002e002e7308 */ /* 0x000e220000000800 */
[C---:B-1----:R-:W-:Y:S01]  /*5130*/  FADD.FTZ R7, R67.reuse, R6 ;  /* 0x0000000643077221 */ /* 0x042fe20000010000 */
[----:B------:R-:W-:Y:S01]  /*5140*/  F2FP.BF16.F32.PACK_AB R6, R90, R45 ;  /* 0x0000002d5a06723e */ /* 0x000fe200000010ff */
[--C-:B------:R-:W-:Y:S01]  /*5150*/  IMAD.MOV.U32 R45, RZ, RZ, R71.reuse ;  /* 0x000000ffff2d7224 */ /* 0x100fe200078e0047 */
[----:B------:R-:W-:Y:S01]  /*5160*/  F2FP.BF16.F32.PACK_AB R13, R67, R38 ;  /* 0x00000026430d723e */ /* 0x000fe200000010ff */
[----:B------:R-:W-:Y:S01]  /*5170*/  IMAD.MOV.U32 R38, RZ, RZ, R71 ;  /* 0x000000ffff267224 */ /* 0x000fe200078e0047 */
[----:B------:R-:W-:Y:S02]  /*5180*/  MOV R67, R71 ;  /* 0x0000004700437202 */ /* 0x000fe40000000f00 */
[----:B------:R-:W1:Y:S01]  /*5190*/  MUFU.EX2 R39, R39 ;  /* 0x0000002700277308 */ /* 0x000e620000000800 */
[C---:B--2---:R-:W-:Y:S01]  /*51a0*/  FADD.FTZ R10, R80.reuse, R9 ;  /* 0x00000009500a7221 */ /* 0x044fe20000010000 */
[----:B------:R-:W-:Y:S01]  /*51b0*/  F2FP.BF16.F32.PACK_AB R14, R80, R41 ;  /* 0x00000029500e723e */ /* 0x000fe200000010ff */
[----:B------:R-:W-:-:S05]  /*51c0*/  IMAD.MOV.U32 R41, RZ, RZ, R71 ;  /* 0x000000ffff297224 */ /* 0x000fca00078e0047 */
[----:B------:R-:W2:Y:S01]  /*51d0*/  MUFU.EX2 R3, R106 ;  /* 0x0000006a00037308 */ /* 0x000ea20000000800 */
[----:B0-----:R-:W-:Y:S01]  /*51e0*/  FADD.FTZ R0, R46, R7 ;  /* 0x000000072e007221 */ /* 0x001fe20000010000 */
[----:B------:R-:W-:Y:S01]  /*51f0*/  F2FP.BF16.F32.PACK_AB R7, R65, R36 ;  /* 0x000000244107723e */ /* 0x000fe200000010ff */
[--C-:B------:R-:W-:Y:S02]  /*5200*/  IMAD.MOV.U32 R65, RZ, RZ, R71.reuse ;  /* 0x000000ffff417224 */ /* 0x100fe400078e0047 */
[----:B------:R-:W-:Y:S02]  /*5210*/  IMAD.MOV.U32 R36, RZ, RZ, R71 ;  /* 0x000000ffff247224 */ /* 0x000fe400078e0047 */
[----:B------:R0:W-:Y:S01]  /*5220*/  STSM.16.M88.4 [R2+0x2bb00], R4 ;  /* 0x02bb000402007844 */ /* 0x0001e20000000200 */
[----:B------:R-:W3:Y:S01]  /*5230*/  MUFU.EX2 R85, R110 ;  /* 0x0000006e00557308 */ /* 0x000ee20000000800 */
[----:B-1----:R-:W-:-:S07]  /*5240*/  FADD.FTZ R9, R39, R10 ;  /* 0x0000000a27097221 */ /* 0x002fce0000010000 */
[----:B------:R-:W1:Y:S01]  /*5250*/  MUFU.EX2 R84, R84 ;  /* 0x0000005400547308 */ /* 0x000e620000000800 */
[C---:B--2---:R-:W-:Y:S01]  /*5260*/  FADD.FTZ R0, R3.reuse, R0 ;  /* 0x0000000003007221 */ /* 0x044fe20000010000 */
[----:B------:R-:W-:Y:S02]  /*5270*/  F2FP.BF16.F32.PACK_AB R15, R3, R46 ;  /* 0x0000002e030f723e */ /* 0x000fe400000010ff */
[----:B------:R-:W-:-:S03]  /*5280*/  MOV R46, R71 ;  /* 0x00000047002e7202 */ /* 0x000fc60000000f00 */
[----:B------:R2:W-:Y:S01]  /*5290*/  STSM.16.M88.4 [R2+0x2d300], R12 ;  /* 0x02d3000c02007844 */ /* 0x0005e20000000200 */
[----:B------:R-:W4:Y:S01]  /*52a0*/  MUFU.EX2 R112, R112 ;  /* 0x0000007000707308 */ /* 0x000f220000000800 */
[----:B---3--:R-:W-:-:S07]  /*52b0*/  FADD.FTZ R11, R85, R0 ;  /* 0x00000000550b7221 */ /* 0x008fce0000010000 */
[----:B------:R-:W3:Y:S01]  /*52c0*/  MUFU.EX2 R37, R37 ;  /* 0x0000002500257308 */ /* 0x000ee20000000800 */
[C---:B-1----:R-:W-:Y:S01]  /*52d0*/  FADD.FTZ R0, R84.reuse, R9 ;  /* 0x0000000954007221 */ /* 0x042fe20000010000 */
[----:B------:R-:W-:Y:S01]  /*52e0*/  F2FP.BF16.F32.PACK_AB R84, R84, R39 ;  /* 0x000000275454723e */ /* 0x000fe200000010ff */
[----:B------:R-:W-:-:S05]  /*52f0*/  IMAD.MOV.U32 R39, RZ, RZ, R71 ;  /* 0x000000ffff277224 */ /* 0x000fca00078e0047 */
[----:B------:R-:W1:Y:S01]  /*5300*/  MUFU.EX2 R76, R76 ;  /* 0x0000004c004c7308 */ /* 0x000e620000000800 */
[C---:B----4-:R-:W-:Y:S01]  /*5310*/  FADD.FTZ R10, R112.reuse, R11 ;  /* 0x0000000b700a7221 */ /* 0x050fe20000010000 */
[----:B------:R-:W-:-:S06]  /*5320*/  F2FP.BF16.F32.PACK_AB R85, R112, R85 ;  /* 0x000000557055723e */ /* 0x000fcc00000010ff */
[----:B------:R-:W4:Y:S01]  /*5330*/  MUFU.EX2 R87, R108 ;  /* 0x0000006c00577308 */ /* 0x000f220000000800 */
[----:B---3--:R-:W-:-:S07]  /*5340*/  FADD.FTZ R11, R37, R0 ;  /* 0x00000000250b7221 */ /* 0x008fce0000010000 */
[----:B------:R-:W3:Y:S01]  /*5350*/  MUFU.EX2 R35, R35 ;  /* 0x0000002300237308 */ /* 0x000ee20000000800 */
[C---:B-1----:R-:W-:Y:S01]  /*5360*/  FADD.FTZ R0, R76.reuse, R11 ;  /* 0x0000000b4c007221 */ /* 0x042fe20000010000 */
[----:B------:R-:W-:Y:S01]  /*5370*/  F2FP.BF16.F32.PACK_AB R86, R76, R37 ;  /* 0x000000254c56723e */ /* 0x000fe200000010ff */
[----:B------:R-:W-:-:S05]  /*5380*/  IMAD.MOV.U32 R37, RZ, RZ, R71 ;  /* 0x000000ffff257224 */ /* 0x000fca00078e0047 */
[----:B------:R-:W0:Y:S01]  /*5390*/  MUFU.EX2 R96, R96 ;  /* 0x0000006000607308 */ /* 0x000e220000000800 */
[----:B----4-:R-:W-:-:S07]  /*53a0*/  FADD.FTZ R21, R87, R10 ;  /* 0x0000000a57157221 */ /* 0x010fce0000010000 */
[----:B------:R-:W1:Y:S01]  /*53b0*/  MUFU.EX2 R88, R88 ;  /* 0x0000005800587308 */ /* 0x000e620000000800 */
[----:B---3--:R-:W-:-:S07]  /*53c0*/  FADD.FTZ R3, R35, R0 ;  /* 0x0000000023037221 */ /* 0x008fce0000010000 */
[----:B------:R-:W3:Y:S01]  /*53d0*/  MUFU.EX2 R89, R100 ;  /* 0x0000006400597308 */ /* 0x000ee20000000800 */
[C---:B0-----:R-:W-:Y:S01]  /*53e0*/  FADD.FTZ R4, R96.reuse, R21 ;  /* 0x0000001560047221 */ /* 0x041fe20000010000 */
[----:B------:R-:W-:-:S05]  /*53f0*/  F2FP.BF16.F32.PACK_AB R87, R96, R87 ;  /* 0x000000576057723e */ /* 0x000fca00000010ff */
[----:B------:R2:W-:Y:S01]  /*5400*/  STSM.16.M88.4 [R2+0x2eb00], R84 ;  /* 0x02eb005402007844 */ /* 0x0005e20000000200 */
[----:B------:R-:W-:Y:S01]  /*5410*/  MUFU.EX2 R47, R47 ;  /* 0x0000002f002f7308 */ /* 0x000fe20000000800 */
[C---:B-1----:R-:W-:Y:S01]  /*5420*/  FADD.FTZ R0, R88.reuse, R3 ;  /* 0x0000000358007221 */ /* 0x042fe20000010000 */
[----:B------:R-:W-:Y:S01]  /*5430*/  F2FP.BF16.F32.PACK_AB R88, R88, R35 ;  /* 0x000000235858723e */ /* 0x000fe200000010ff */
[----:B------:R-:W-:-:S05]  /*5440*/  IMAD.MOV.U32 R35, RZ, RZ, R71 ;  /* 0x000000ffff237224 */ /* 0x000fca00078e0047 */
[----:B------:R-:W0:Y:S01]  /*5450*/  MUFU.EX2 R94, R94 ;  /* 0x0000005e005e7308 */ /* 0x000e220000000800 */
[----:B---3--:R-:W-:-:S07]  /*5460*/  FADD.FTZ R5, R89, R4 ;  /* 0x0000000459057221 */ /* 0x008fce0000010000 */
[----:B------:R-:W1:Y:S08]  /*5470*/  MUFU.EX2 R102, R102 ;  /* 0x0000006600667308 */ /* 0x000e700000000800 */
[----:B------:R-:W-:Y:S01]  /*5480*/  MUFU.EX2 R120, R120 ;  /* 0x0000007800787308 */ /* 0x000fe20000000800 */
[----:B0-----:R-:W-:Y:S01]  /*5490*/  F2FP.BF16.F32.PACK_AB R90, R94, R47 ;  /* 0x0000002f5e5a723e */ /* 0x001fe200000010ff */
[----:B------:R-:W-:-:S04]  /*54a0*/  FADD.FTZ R47, R47, R0 ;  /* 0x000000002f2f7221 */ /* 0x000fc80000010000 */
[----:B------:R-:W-:Y:S01]  /*54b0*/  FADD.FTZ R6, R94, R47 ;  /* 0x0000002f5e067221 */ /* 0x000fe20000010000 */
[----:B------:R-:W-:Y:S01]  /*54c0*/  IMAD.MOV.U32 R47, RZ, RZ, R71 ;  /* 0x000000ffff2f7224 */ /* 0x000fe200078e0047 */
[----:B------:R-:W0:Y:S01]  /*54d0*/  MUFU.EX2 R9, R122 ;  /* 0x0000007a00097308 */ /* 0x000e220000000800 */
[C---:B-1----:R-:W-:Y:S01]  /*54e0*/  F2FP.BF16.F32.PACK_AB R89, R102.reuse, R89 ;  /* 0x000000596659723e */ /* 0x042fe200000010ff */
[----:B------:R-:W-:Y:S01]  /*54f0*/  FADD.FTZ R5, R102, R5 ;  /* 0x0000000566057221 */ /* 0x000fe20000010000 */
[----:B0-----:R-:W-:-:S03]  /*5500*/  F2FP.BF16.F32.PACK_AB R91, R9, R120 ;  /* 0x00000078095b723e */ /* 0x001fc600000010ff */
[----:B------:R-:W-:Y:S02]  /*5510*/  FADD.FTZ R120, R120, R5 ;  /* 0x0000000578787221 */ /* 0x000fe40000010000 */
[----:B------:R2:W-:Y:S02]  /*5520*/  STSM.16.M88.4 [R2+0x30300], R88 ;  /* 0x0303005802007844 */ /* 0x0005e40000000200 */
[----:B------:R-:W-:Y:S01]  /*5530*/  FADD.FTZ R3, R9, R120 ;  /* 0x0000007809037221 */ /* 0x000fe20000010000 */
[----:B------:R0:W-:Y:S06]  /*5540*/  MEMBAR.ALL.CTA ;  /* 0x0000000000007992 */ /* 0x0001ec0000008000 */
[----:B0-----:R-:W0:Y:S02]  /*5550*/  FENCE.VIEW.ASYNC.S ;  /* 0x00000000000073c6 */ /* 0x001e240000000000 */
[----:B0-----:R-:W-:Y:S01]  /*5560*/  NOP ;  /* 0x0000000000007918 */ /* 0x001fe20000000000 */
        /* <DEDUP_REMOVED lines=31> */
.L_x_10103:
[----:B------:R-:W-:Y:S01]  /*5760*/  UIADD3 UR39, UR58, 0x1, URZ ;  /* 0x000000013a277890 */ /* 0x000fe2000fffe03f */
[----:B------:R-:W-:-:S03]  /*5770*/  ISETP.NE.AND P3, PT, RZ, UR38, PT ;  /* 0x00000026ff007c0c */ /* 0x000fc6000bf65270 */
[----:B------:R-:W-:-:S04]  /*5780*/  UISETP.NE.AND UP0, UPT, UR39, 0x2, UPT ;  /* 0x000000022700788c */ /* 0x000fc8000bf05270 */
[----:B------:R-:W-:Y:S02]  /*5790*/  USEL UR6, URZ, 0x1, UP0 ;  /* 0x000000013f067887 */ /* 0x000fe40008000000 */
[----:B------:R-:W-:-:S04]  /*57a0*/  USEL UR39, UR39, URZ, UP0 ;  /* 0x0000003f27277287 */ /* 0x000fc80008000000 */
[----:B------:R-:W-:Y:S01]  /*57b0*/  LOP3.LUT R16, R7, UR6, RZ, 0x3c, !PT ;  /* 0x0000000607107c12 */ /* 0x000fe2000f8e3cff */
[----:B0-----:R-:W-:Y:S07]  /*57c0*/  @P3 BRA `(.L_x_10095) ;  /* 0x0000000000283947 */ /* 0x001fee0003800000 */
[----:B------:R-:W-:Y:S05]  /*57d0*/  @!P0 BRA `(.L_x_10096) ;  /* 0x0000000000048947 */ /* 0x000fea0003800000 */
[----:B------:R-:W-:Y:S01]  /*57e0*/  BPT.TRAP 0x1 ;  /* 0x000000040000795c */ /* 0x000fe20000300000 */
.L_x_10096:
[----:B------:R-:W-:Y:S01]  /*57f0*/  ULEA UR6, UR39, UR36, 0x3 ;  /* 0x0000002427067291 */ /* 0x000fe2000f8e183f */
[----:B------:R-:W-:-:S08]  /*5800*/  SHF.L.U32 R8, R16, 0x1f, RZ ;  /* 0x0000001f10087819 */ /* 0x000fd000000006ff */
[----:B------:R0:W1:Y:S01]  /*5810*/  SYNCS.PHASECHK.TRANS64.TRYWAIT P2, [UR6+0x31c30], R8 ;  /* 0x031c3008ff0075a7 */ /* 0x0000620008040146 */
[----:B------:R-:W-:Y:S05]  /*5820*/  @!P0 BRA `(.L_x_10097) ;  /* 0x0000000000048947 */ /* 0x000fea0003800000 */
[----:B------:R-:W-:Y:S01]  /*5830*/  BPT.TRAP 0x1 ;  /* 0x000000040000795c */ /* 0x000fe20000300000 */
.L_x_10097:
[----:B-1----:R-:W-:Y:S05]  /*5840*/  @P2 BRA `(.L_x_10095) ;  /* 0x0000000000082947 */ /* 0x002fea0003800000 */
[----:B------:R-:W1:Y:S02]  /*5850*/  SYNCS.PHASECHK.TRANS64.TRYWAIT P2, [UR6+0x31c30], R8 ;  /* 0x031c3008ff0075a7 */ /* 0x000e640008040146 */
[----:B-1----:R-:W-:Y:S05]  /*5860*/  @!P2 BRA `(.L_x_10098) ;  /* 0x000000c000bca947 */ /* 0x002fea0003800000 */
.L_x_10095:
        /* <DEDUP_REMOVED lines=81> */
[----:B--2---:R-:W-:-:S06]  /*5d80*/  WARPGROUP.ARRIVE ;  /* 0x00000000000079c5 */ /* 0x004fcc0000000000 */
        /* <DEDUP_REMOVED lines=274> */
.L_x_10100:
[----:B------:R-:W-:Y:S01]  /*6eb0*/  ULEA UR6, UR58, UR36, 0x3 ;  /* 0x000000243a067291 */ /* 0x000fe2000f8e183f */
[----:B------:R-:W-:-:S08]  /*6ec0*/  SHF.L.U32 R7, R7, 0x1f, RZ ;  /* 0x0000001f07077819 */ /* 0x000fd000000006ff */
[----:B------:R0:W1:Y:S01]  /*6ed0*/  SYNCS.PHASECHK.TRANS64.TRYWAIT P2, [UR6+0x31c50], R7 ;  /* 0x031c5007ff0075a7 */ /* 0x0000620008040146 */
[----:B------:R-:W-:Y:S05]  /*6ee0*/  @!P0 BRA `(.L_x_10101) ;  /* 0x0000000000048947 */ /* 0x000fea0003800000 */
[----:B------:R-:W-:Y:S01]  /*6ef0*/  BPT.TRAP 0x1 ;  /* 0x000000040000795c */ /* 0x000fe20000300000 */
.L_x_10101:
[----:B-1----:R-:W-:Y:S05]  /*6f00*/  @P2 BRA `(.L_x_10099) ;  /* 0x0000000000082947 */ /* 0x002fea0003800000 */
[----:B------:R-:W1:Y:S02]  /*6f10*/  SYNCS.PHASECHK.TRANS64.TRYWAIT P2, [UR6+0x31c50], R7 ;  /* 0x031c5007ff0075a7 */ /* 0x000e640008040146 */
[----:B-1----:R-:W-:Y:S05]  /*6f20*/  @!P2 BRA `(.L_x_10102) ;  /* 0x000000ac0024a947 */ /* 0x002fea0003800000 */
.L_x_10099:
[----:B------:R-:W-:Y:S01]  /*6f30*/  UIADD3 UR6, UR36, 0x200, URZ ;  /* 0x0000020024067890 */ /* 0x000fe2000fffe03f */
[----:B------:R-:W-:Y:S01]  /*6f40*/  WARPGROUP.ARRIVE ;  /* 0x00000000000079c5 */ /* 0x000fe20000000000 */
[----:B------:R-:W-:Y:S01]  /*6f50*/  ULOP3.LUT UR7, UR37, 0x10000, URZ, 0xfc, !UPT ;  /* 0x0001000025077892 */ /* 0x000fe2000f8efc3f */
[----:B01----:R-:W-:Y:S01]  /*6f60*/  FMUL.FTZ R7, R136, UR57 ;  /* 0x0000003988077c20 */ /* 0x003fe20008410000 */
[----:B------:R-:W-:Y:S01]  /*6f70*/  USHF.R.U32.HI UR6, URZ, 0x4, UR6 ;  /* 0x000000043f067899 */ /* 0x000fe20008011606 */
[----:B------:R-:W-:Y:S01]  /*6f80*/  FMUL.FTZ R8, R137, UR57 ;  /* 0x0000003989087c20 */ /* 0x000fe20008410000 */
[----:B------:R-:W-:Y:S01]  /*6f90*/  UMOV UR29, 0xc0000010 ;  /* 0xc0000010001d7882 */ /* 0x000fe20000000000 */
[----:B------:R-:W-:Y:S01]  /*6fa0*/  UMOV UR31, 0x80000020 ;  /* 0x80000020001f7882 */ /* 0x000fe20000000000 */
[----:B------:R-:W-:Y:S01]  /*6fb0*/  ULOP3.LUT UR6, UR6, 0x3fff, URZ, 0xc0, !UPT ;  /* 0x00003fff06067892 */ /* 0x000fe2000f8ec03f */
[----:B------:R-:W0:Y:S01]  /*6fc0*/  MUFU.TANH R7, R7 ;  /* 0x0000000700077308 */ /* 0x000e220000002400 */
[----:B------:R-:W-:Y:S01]  /*6fd0*/  UMOV UR28, UR7 ;  /* 0x00000007001c7c82 */ /* 0x000fe20008000000 */
        /* <DEDUP_REMOVED lines=14> */
[----:B------:R-:W-:Y:S01]  /*70c0*/  HGMMA.64x96x16.F32.BF16 R24, gdesc[UR28].tnspB, R24, gsb0 ;  /* 0x416000001c1879f0 */ /* 0x000fe20008001818 */
[----:B------:R-:W-:Y:S01]  /*70d0*/  UIADD3 UR28, UR7, 0x180, URZ ;  /* 0x00000180071c7890 */ /* 0x000fe2000fffe03f */
[----:B------:R-:W2:Y:S01]  /*70e0*/  MUFU.TANH R11, R11 ;  /* 0x0000000b000b7308 */ /* 0x000ea20000002400 */
[----:B------:R-:W-:Y:S01]  /*70f0*/  UIADD3 UR30, UR6, 0x40, URZ ;  /* 0x00000040061e7890 */ /* 0x000fe2000fffe03f */
[----:B------:R-:W-:Y:S01]  /*7100*/  FMUL.FTZ R99, R103, UR57 ;  /* 0x0000003967637c20 */ /* 0x000fe20008410000 */
[----:B------:R-:W-:Y:S01]  /*7110*/  UMOV UR29, 0xc0000010 ;  /* 0xc0000010001d7882 */ /* 0x000fe20000000000 */
[----:B------:R-:W-:Y:S01]  /*7120*/  UMOV UR31, 0x80000020 ;  /* 0x80000020001f7882 */ /* 0x000fe20000000000 */
        /* <DEDUP_REMOVED lines=8> */
[----:B-1----:R-:W-:Y:S01]  /*71b0*/  FMNMX.FTZ R136, R8, R91, !PT ;  /* 0x0000005b08887209 */ /* 0x002fe20007810000 */
[----:B------:R-:W-:Y:S01]  /*71c0*/  FMUL.FTZ R108, R110, UR57 ;  /* 0x000000396e6c7c20 */ /* 0x000fe20008410000 */
[----:B------:R-:W-:Y:S01]  /*71d0*/  FMUL.FTZ R9, R138, UR57 ;  /* 0x000000398a097c20 */ /* 0x000fe20008410000 */
[----:B------:R-:W1:Y:S01]  /*71e0*/  MUFU.TANH R15, R15 ;  /* 0x0000000f000f7308 */ /* 0x000e620000002400 */
[----:B------:R-:W-:Y:S01]  /*71f0*/  FMUL.FTZ R110, R96, UR57 ;  /* 0x00000039606e7c20 */ /* 0x000fe20008410000 */
[----:B------:R-:W-:Y:S01]  /*7200*/  FMUL.FTZ R96, R98, UR57 ;  /* 0x0000003962607c20 */ /* 0x000fe20008410000 */
[----:B------:R-:W-:Y:S01]  /*7210*/  FMUL.FTZ R98, R102, UR57 ;  /* 0x0000003966627c20 */ /* 0x000fe20008410000 */
[----:B--2---:R-:W-:Y:S01]  /*7220*/  FMNMX.FTZ R91, R11, R136, !PT ;  /* 0x000000880b5b7209 */ /* 0x004fe20007810000 */
[----:B------:R-:W-:Y:S01]  /*7230*/  FMUL.FTZ R102, R88, UR57 ;  /* 0x0000003958667c20 */ /* 0x000fe20008410000 */
[----:B------:R-:W-:Y:S01]  /*7240*/  FMUL.FTZ R10, R139, UR57 ;  /* 0x000000398b0a7c20 */ /* 0x000fe20008410000 */
[----:B------:R-:W-:Y:S01]  /*7250*/  FMUL.FTZ R88, R90, UR57 ;  /* 0x000000395a587c20 */ /* 0x000fe20008410000 */
[----:B------:R-:W2:Y:S01]  /*7260*/  MUFU.TANH R20, R20 ;  /* 0x0000001400147308 */ /* 0x000ea20000002400 */
[----:B------:R-:W-:Y:S01]  /*7270*/  FMUL.FTZ R120, R120, UR57 ;  /* 0x0000003978787c20 */ /* 0x000fe20008410000 */
[----:B------:R-:W-:Y:S01]  /*7280*/  FMUL.FTZ R90, R94, UR57 ;  /* 0x000000395e5a7c20 */ /* 0x000fe20008410000 */
[----:B0-----:R-:W-:Y:S01]  /*7290*/  FMNMX.FTZ R94, R12, R91, !PT ;  /* 0x0000005b0c5e7209 */ /* 0x001fe20007810000 */
        /* <DEDUP_REMOVED lines=42> */
[----:B------:R-:W2:Y:S02]  /*7540*/  S2R R141, SR_TID.X ;  /* 0x00000000008d7919 */ /* 0x000ea40000002100 */
[----:B------:R-:W3:Y:S01]  /*7550*/  MUFU.TANH R13, R13 ;  /* 0x0000000d000d7308 */ /* 0x000ee20000002400 */
[----:B0-----:R-:W-:Y:S01]  /*7560*/  FMNMX.FTZ R80, R10, R95, !PT ;  /* 0x0000005f0a507209 */ /* 0x001fe20007810000 */
[----:B------:R-:W-:-:S06]  /*7570*/  FMUL.FTZ R95, R81, UR57 ;  /* 0x00000039515f7c20 */ /* 0x000fcc0008410000 */
[----:B------:R-:W0:Y:S01]  /*7580*/  MUFU.TANH R121, R121 ;  /* 0x0000007900797308 */ /* 0x000e220000002400 */
[----:B-1----:R-:W-:-:S07]  /*7590*/  FMNMX.FTZ R136, R120, R135, !PT ;  /* 0x0000008778887209 */ /* 0x002fce0007810000 */
[----:B------:R-:W1:Y:S01]  /*75a0*/  MUFU.TANH R14, R14 ;  /* 0x0000000e000e7308 */ /* 0x000e620000002400 */
[----:B---3--:R-:W-:Y:S01]  /*75b0*/  FMNMX.FTZ R81, R13, R80, !PT ;  /* 0x000000500d517209 */ /* 0x008fe20007810000 */
[----:B------:R-:W-:-:S06]  /*75c0*/  FMUL.FTZ R80, R82, UR57 ;  /* 0x0000003952507c20 */ /* 0x000fcc0008410000 */
[----:B------:R-:W3:Y:S01]  /*75d0*/  MUFU.TANH R124, R124 ;  /* 0x0000007c007c7308 */ /* 0x000ee20000002400 */
[----:B0-----:R-:W-:Y:S01]  /*75e0*/  FMNMX.FTZ R135, R121, R136, !PT ;  /* 0x0000008879877209 */ /* 0x001fe20007810000 */
[----:B------:R-:W-:Y:S02]  /*75f0*/  WARPGROUP.DEPBAR.LE gsb0, 0x0 ;  /* 0x00008000000079c5 */ /* 0x000fe40000010000 */
[----:B------:R-:W-:Y:S01]  /*7600*/  WARPGROUP.ARRIVE ;  /* 0x00000000000079c5 */ /* 0x000fe20000000000 */
[----:B--2---:R-:W-:-:S03]  /*7610*/  SHF.R.U32.HI R140, RZ, 0x7, R141 ;  /* 0x00000007ff8c7819 */ /* 0x004fc6000001168d */
[----:B------:R-:W0:Y:S01]  /*7620*/  MUFU.TANH R21, R21 ;  /* 0x0000001500157308 */ /* 0x000e220000002400 */
[----:B-1----:R-:W-:Y:S02]  /*7630*/  FMNMX.FTZ R136, R14, R81, !PT ;  /* 0x000000510e887209 */ /* 0x002fe40007810000 */
[----:B------:R-:W-:Y:S01]  /*7640*/  ISETP.GE.U32.AND P2, PT, R141, 0x180, PT ;  /* 0x000001808d00780c */ /* 0x000fe20003f46070 */
[----:B------:R-:W-:Y:S01]  /*7650*/  HGMMA.64x96x16.F32.BF16 R24, gdesc[UR28].tnspB, R24, gsb0 ;  /* 0x416000001c1879f0 */ /* 0x000fe20008001818 */
[----:B------:R-:W-:Y:S02]  /*7660*/  UIADD3 UR28, UR7, 0x300, URZ ;  /* 0x00000300071c7890 */ /* 0x000fe4000fffe03f */
[----:B------:R-:W-:Y:S01]  /*7670*/  UIADD3 UR30, UR6, 0x80, URZ ;  /* 0x00000080061e7890 */ /* 0x000fe2000fffe03f */
[----:B------:R-:W1:Y:S01]  /*7680*/  MUFU.TANH R125, R125 ;  /* 0x0000007d007d7308 */ /* 0x000e620000002400 */
[----:B------:R-:W-:Y:S01]  /*7690*/  UMOV UR29, 0xc0000010 ;  /* 0xc0000010001d7882 */ /* 0x000fe20000000000 */
[----:B------:R-:W-:Y:S01]  /*76a0*/  UMOV UR31, 0x80000020 ;  /* 0x80000020001f7882 */ /* 0x000fe20000000000 */
[----:B---3--:R-:W-:-:S05]  /*76b0*/  FMNMX.FTZ R138, R124, R135, !PT ;  /* 0x000000877c8a7209 */ /* 0x008fca0007810000 */
        /* <DEDUP_REMOVED lines=25> */
[----:B------:R-:W-:Y:S02]  /*7850*/  WARPGROUP.DEPBAR.LE gsb0, 0x0 ;  /* 0x00008000000079c5 */ /* 0x000fe40000010000 */
[----:B------:R-:W-:-:S04]  /*7860*/  WARPGROUP.ARRIVE ;  /* 0x00000000000079c5 */ /* 0x000fc80000000000 */
[----:B------:R-:W2:Y:S01]  /*7870*/  MUFU.TANH R127, R127 ;  /* 0x0000007f007f7308 */ /* 0x000ea20000002400 */
[----:B0-----:R-:W-:Y:S01]  /*7880*/  FMNMX.FTZ R82, R126, R83, !PT ;  /* 0x000000537e527209 */ /* 0x001fe20007810000 */
[----:B------:R-:W-:Y:S01]  /*7890*/  HGMMA.64x96x16.F32.BF16 R24, gdesc[UR28].tnspB, R24, gsb0 ;  /* 0x416000001c1879f0 */ /* 0x000fe20008001818 */
[----:B------:R-:W-:Y:S02]  /*78a0*/  UIADD3 UR28, UR7, 0x480, URZ ;  /* 0x00000480071c7890 */ /* 0x000fe4000fffe03f */
[----:B------:R-:W-:Y:S01]  /*78b0*/  UIADD3 UR30, UR6, 0xc0, URZ ;  /* 0x000000c0061e7890 */ /* 0x000fe2000fffe03f */
[----:B------:R-:W-:Y:S01]  /*78c0*/  UMOV UR29, 0xc0000010 ;  /* 0xc0000010001d7882 */ /* 0x000fe20000000000 */
[----:B------:R-:W-:Y:S01]  /*78d0*/  UMOV UR31, 0x80000020 ;  /* 0x80000020001f7882 */ /* 0x000fe20000000000 */
        /* <DEDUP_REMOVED lines=26> */
[----:B0-----:R-:W-:Y:S01]  /*7a80*/  FMNMX.FTZ R72, R106, R87, !PT ;  /* 0x000000576a487209 */ /* 0x001fe20007810000 */
[----:B------:R-:W-:Y:S02]  /*7a90*/  WARPGROUP.DEPBAR.LE gsb0, 0x0 ;  /* 0x00008000000079c5 */ /* 0x000fe40000010000 */
[----:B------:R-:W-:-:S04]  /*7aa0*/  WARPGROUP.ARRIVE ;  /* 0x00000000000079c5 */ /* 0x000fc80000000000 */
[----:B------:R-:W0:Y:S01]  /*7ab0*/  MUFU.TANH R102, R102 ;  /* 0x0000006600667308 */ /* 0x000e220000002400 */
[----:B-1----:R-:W-:Y:S01]  /*7ac0*/  FMNMX.FTZ R87, R101, R136, !PT ;  /* 0x0000008865577209 */ /* 0x002fe20007810000 */
[----:B------:R-:W-:Y:S01]  /*7ad0*/  HGMMA.64x96x16.F32.BF16 R24, gdesc[UR28].tnspB, R24, gsb0 ;  /* 0x416000001c1879f0 */ /* 0x000fe20008001818 */
[----:B------:R-:W-:Y:S01]  /*7ae0*/  UIADD3 UR28, UR7, 0x600, URZ ;  /* 0x00000600071c7890 */ /* 0x000fe2000fffe03f */
[----:B--2---:R-:W-:Y:S01]  /*7af0*/  FMNMX.FTZ R135, R107, R72, !PT ;  /* 0x000000486b877209 */ /* 0x004fe20007810000 */
[----:B------:R-:W-:-:S03]  /*7b00*/  UIADD3 UR30, UR6, 0x100, URZ ;  /* 0x00000100061e7890 */ /* 0x000fc6000fffe03f */
[----:B------:R-:W1:Y:S01]  /*7b10*/  MUFU.TANH R108, R108 ;  /* 0x0000006c006c7308 */ /* 0x000e620000002400 */
[----:B------:R-:W-:Y:S01]  /*7b20*/  UMOV UR29, 0xc0000010 ;  /* 0xc0000010001d7882 */ /* 0x000fe20000000000 */
[----:B------:R-:W-:-:S06]  /*7b30*/  UMOV UR31, 0x80000020 ;  /* 0x80000020001f7882 */ /* 0x000fcc0000000000 */
        /* <DEDUP_REMOVED lines=55> */
[----:B------:R-:W-:-:S06]  /*7eb0*/  FMUL.FTZ R77, R79, UR57 ;  /* 0x000000394f4d7c20 */ /* 0x000fcc0008410000 */
[----:B------:R-:W0:Y:S01]  /*7ec0*/  MUFU.TANH R82, R82 ;  /* 0x0000005200527308 */ /* 0x000e220000002400 */
[----:B-1----:R-:W-:Y:S02]  /*7ed0*/  FMNMX.FTZ R78, R80, R73, !PT ;  /* 0x00000049504e7209 */ /* 0x002fe40007810000 */
[----:B------:R-:W1:Y:S05]  /*7ee0*/  SHFL.BFLY PT, R73, R72, 0x2, 0x1f ;  /* 0x0c401f0048497f89 */ /* 0x000e6a00000e0000 */
[----:B------:R-:W3:Y:S01]  /*7ef0*/  MUFU.TANH R83, R83 ;  /* 0x0000005300537308 */ /* 0x000ee20000002400 */
[----:B--2---:R-:W-:-:S07]  /*7f00*/  FMNMX.FTZ R137, R81, R78, !PT ;  /* 0x0000004e51897209 */ /* 0x004fce0007810000 */
[----:B------:R-:W2:Y:S01]  /*7f10*/  MUFU.TANH R74, R74 ;  /* 0x0000004a004a7308 */ /* 0x000ea20000002400 */
[----:B0-----:R-:W-:Y:S01]  /*7f20*/  FMNMX.FTZ R78, R82, R137, !PT ;  /* 0x00000089524e7209 */ /* 0x001fe20007810000 */
[----:B------:R-:W-:Y:S02]  /*7f30*/  WARPGROUP.DEPBAR.LE gsb0, 0x0 ;  /* 0x00008000000079c5 */ /* 0x000fe40000010000 */
[----:B------:R-:W-:-:S04]  /*7f40*/  WARPGROUP.ARRIVE ;  /* 0x00000000000079c5 */ /* 0x000fc80000000000 */
[----:B------:R-:W0:Y:S01]  /*7f50*/  MUFU.TANH R75, R75 ;  /* 0x0000004b004b7308 */ /* 0x000e220000002400 */
[----:B---3--:R-:W-:Y:S02]  /*7f60*/  FMNMX.FTZ R79, R83, R78, !PT ;  /* 0x0000004e534f7209 */ /* 0x008fe40007810000 */
[----:B-1----:R-:W-:Y:S01]  /*7f70*/  FMNMX.FTZ R139, R72, R73, !PT ;  /* 0x00000049488b7209 */ /* 0x002fe20007810000 */
[----:B------:R-:W-:Y:S01]  /*7f80*/  HGMMA.64x96x16.F32.BF16 R24, gdesc[UR28].tnspB, R24, gsb0 ;  /* 0x416000001c1879f0 */ /* 0x000fe20008001818 */
[----:B------:R-:W-:Y:S01]  /*7f90*/  UIADD3 UR28, UR7, 0x900, URZ ;  /* 0x00000900071c7890 */ /* 0x000fe2000fffe03f */
[----:B--2---:R-:W-:Y:S01]  /*7fa0*/  FMNMX.FTZ R78, R74, R79, !PT ;  /* 0x0000004f4a4e7209 */ /* 0x004fe20007810000 */
[----:B------:R-:W-:Y:S01]  /*7fb0*/  UIADD3 UR30, UR6, 0x180, URZ ;  /* 0x00000180061e7890 */ /* 0x000fe2000fffe03f */
[----:B------:R-:W1:Y:S01]  /*7fc0*/  MUFU.TANH R76, R76 ;  /* 0x0000004c004c7308 */ /* 0x000e620000002400 */
[----:B------:R-:W-:Y:S01]  /*7fd0*/  UMOV UR29, 0xc0000010 ;  /* 0xc0000010001d7882 */ /* 0x000fe20000000000 */
[----:B------:R-:W-:Y:S01]  /*7fe0*/  UMOV UR31, 0x80000020 ;  /* 0x80000020001f7882 */ /* 0x000fe20000000000 */
[----:B------:R-:W2:Y:S01]  /*7ff0*/  SHFL.BFLY PT, R72, R139, 0x1, 0x1f ;  /* 0x0c201f008b487f89 */ /* 0x000ea200000e0000 */
[----:B------:R-:W3:Y:S04]  /*8000*/  LDC R73, c[0x0][0x988] ;  /* 0x00026200ff497b82 */ /* 0x000ee80000000800 */
[----:B------:R-:W4:Y:S01]  /*8010*/  MUFU.TANH R77, R77 ;  /* 0x0000004d004d7308 */ /* 0x000f220000002400 */
[----:B0-----:R-:W-:-:S04]  /*8020*/  FMNMX.FTZ R79, R75, R78, !PT ;  /* 0x0000004e4b4f7209 */ /* 0x001fc80007810000 */
[----:B-1----:R-:W-:-:S04]  /*8030*/  FMNMX.FTZ R78, R76, R79, !PT ;  /* 0x0000004f4c4e7209 */ /* 0x002fc80007810000 */
[----:B----4-:R-:W-:Y:S01]  /*8040*/  FMNMX.FTZ R138, R77, R78, !PT ;  /* 0x0000004e4d8a7209 */ /* 0x010fe20007810000 */
[----:B------:R-:W-:Y:S01]  /*8050*/  VIADD R78, R140, 0x9 ;  /* 0x000000098c4e7836 */ /* 0x000fe20000000000 */
[----:B--2---:R-:W-:Y:S01]  /*8060*/  FMNMX.FTZ R72, R139, R72, !PT ;  /* 0x000000488b487209 */ /* 0x004fe20007810000 */
[----:B------:R-:W-:Y:S02]  /*8070*/  IMAD.U32 R139, RZ, RZ, UR39 ;  /* 0x00000027ff8b7e24 */ /* 0x000fe4000f8e00ff */
[----:B------:R-:W0:Y:S01]  /*8080*/  SHFL.BFLY PT, R137, R138, 0x2, 0x1f ;  /* 0x0c401f008a897f89 */ /* 0x000e2200000e0000 */
[----:B------:R-:W-:Y:S01]  /*8090*/  SEL R79, R78, 0x9, !P2 ;  /* 0x000000094e4f7807 */ /* 0x000fe20005000000 */
[----:B------:R-:W-:Y:S01]  /*80a0*/  FADD.FTZ R78, -R72, R5 ;  /* 0x00000005484e7221 */ /* 0x000fe20000010100 */
[----:B------:R-:W-:Y:S02]  /*80b0*/  @!P1 LEA R139, R139, UR36, 0x3 ;  /* 0x000000248b8b9c11 */ /* 0x000fe4000f8e18ff */
[----:B------:R-:W-:Y:S01]  /*80c0*/  ISETP.GT.AND P2, PT, R0, RZ, PT ;  /* 0x000000ff0000720c */ /* 0x000fe20003f44270 */
[----:B---3--:R-:W-:Y:S01]  /*80d0*/  FMUL.FTZ R78, R78, R73 ;  /* 0x000000494e4e7220 */ /* 0x008fe20000410000 */
[----:B------:R-:W-:-:S05]  /*80e0*/  VIADD R0, R0, 0xffffffff ;  /* 0xffffffff00007836 */ /* 0x000fca0000000000 */
[----:B------:R-:W1:Y:S01]  /*80f0*/  MUFU.EX2 R78, R78 ;  /* 0x0000004e004e7308 */ /* 0x000e620000000800 */
[----:B0-----:R-:W-:Y:S01]  /*8100*/  FMNMX.FTZ R137, R138, R137, !PT ;  /* 0x000000898a897209 */ /* 0x001fe20007810000 */
[----:B------:R-:W-:-:S04]  /*8110*/  FMUL.FTZ R138, R72, R73 ;  /* 0x00000049488a7220 */ /* 0x000fc80000410000 */
[----:B------:R-:W0:Y:S01]  /*8120*/  SHFL.BFLY PT, R140, R137, 0x1, 0x1f ;  /* 0x0c201f00898c7f89 */ /* 0x000e2200000e0000 */
[-CC-:B------:R-:W-:Y:S01]  /*8130*/  FFMA.FTZ R5, R7, R73.reuse, -R138.reuse ;  /* 0x0000004907057223 */ /* 0x180fe2000001088a */
[----:B------:R-:W-:Y:S02]  /*8140*/  @!P1 VIADD R7, R139, 0x31c40 ;  /* 0x00031c408b079836 */ /* 0x000fe40000000000 */
[-CC-:B------:R-:W-:Y:S01]  /*8150*/  FFMA.FTZ R11, R11, R73.reuse, -R138.reuse ;  /* 0x000000490b0b7223 */ /* 0x180fe2000001088a */
[-CC-:B------:R-:W-:Y:S01]  /*8160*/  FFMA.FTZ R15, R15, R73.reuse, -R138.reuse ;  /* 0x000000490f0f7223 */ /* 0x180fe2000001088a */
        /* <DEDUP_REMOVED lines=33> */
[----:B------:R-:W-:Y:S01]  /*8380*/  FFMA.FTZ R87, R87, R73, -R138 ;  /* 0x0000004957577223 */ /* 0x000fe2000001088a */
[----:B------:R-:W-:-:S02]  /*8390*/  WARPGROUP.DEPBAR.LE gsb0, 0x0 ;  /* 0x00008000000079c5 */ /* 0x000fc40000010000 */
[----:B------:R-:W-:Y:S01]  /*83a0*/  WARPGROUP.ARRIVE ;  /* 0x00000000000079c5 */ /* 0x000fe20000000000 */
[----:B------:R-:W-:Y:S01]  /*83b0*/  MUFU.EX2 R129, R129 ;  /* 0x0000008100817308 */ /* 0x000fe20000000800 */
[-CC-:B------:R-:W-:Y:S01]  /*83c0*/  FFMA.FTZ R135, R135, R73.reuse, -R138.reuse ;  /* 0x0000004987877223 */ /* 0x180fe2000001088a */
[----:B------:R-:W-:-:S03]  /*83d0*/  FFMA.FTZ R136, R136, R73, -R138 ;  /* 0x0000004988887223 */ /* 0x000fc6000001088a */
[----:B------:R-:W-:Y:S01]  /*83e0*/  HGMMA.64x96x16.F32.BF16 R24, gdesc[UR28].tnspB, R24, gsb0 ;  /* 0x416000001c1879f0 */ /* 0x000fe20008001818 */
[----:B------:R-:W-:Y:S02]  /*83f0*/  UIADD3 UR28, UR7, 0xa80, URZ ;  /* 0x00000a80071c7890 */ /* 0x000fe4000fffe03f */
[----:B------:R-:W-:Y:S01]  /*8400*/  UIADD3 UR30, UR6, 0x1c0, URZ ;  /* 0x000001c0061e7890 */ /* 0x000fe2000fffe03f */
[----:B------:R-:W-:Y:S01]  /*8410*/  MUFU.EX2 R130, R130 ;  /* 0x0000008200827308 */ /* 0x000fe20000000800 */
[----:B------:R-:W-:Y:S01]  /*8420*/  UMOV UR29, 0xc0000010 ;  /* 0xc0000010001d7882 */ /* 0x000fe20000000000 */
[----:B------:R-:W-:-:S06]  /*8430*/  UMOV UR31, 0x80000020 ;  /* 0x80000020001f7882 */ /* 0x000fcc0000000000 */
        /* <DEDUP_REMOVED lines=15> */
[----:B------:R-:W-:Y:S01]  /*8530*/  HGMMA.64x96x16.F32.BF16 R24, gdesc[UR28].tnspB, R24, gsb0 ;  /* 0x416000001c1879f0 */ /* 0x000fe20008001818 */
[----:B------:R-:W-:Y:S02]  /*8540*/  UIADD3 UR28, UR7, 0xc00, URZ ;  /* 0x00000c00071c7890 */ /* 0x000fe4000fffe03f */
[----:B------:R-:W-:Y:S01]  /*8550*/  UIADD3 UR30, UR6, 0x200, URZ ;  /* 0x00000200061e7890 */ /* 0x000fe2000fffe03f */
[----:B------:R-:W-:Y:S01]  /*8560*/  UMOV UR29, 0xc0000010 ;  /* 0xc0000010001d7882 */ /* 0x000fe20000000000 */
        /* <DEDUP_REMOVED lines=16> */
[----:B------:R-:W-:Y:S07]  /*8670*/  HGMMA.64x96x16.F32.BF16 R24, gdesc[UR28].tnspB, R24, gsb0 ;  /* 0x416000001c1879f0 */ /* 0x000fee0008001818 */
[----:B------:R-:W-:Y:S08]  /*8680*/  MUFU.EX2 R135, R135 ;  /* 0x0000008700877308 */ /* 0x000ff00000000800 */
[----:B------:R-:W-:Y:S01]  /*8690*/  MUFU.EX2 R136, R136 ;  /* 0x0000008800887308 */ /* 0x000fe20000000800 */
[----:B------:R-:W-:-:S02]  /*86a0*/  WARPGROUP.DEPBAR.LE gsb0, 0x0 ;  /* 0x00008000000079c5 */ /* 0x000fc40000010000 */
[----:B------:R2:W-:Y:S06]  /*86b0*/  BAR.ARV R79, 0x100 ;  /* 0x0004004f0000751d */ /* 0x0005ec0000002000 */
[----:B------:R3:W-:Y:S01]  /*86c0*/  @!P1 SYNCS.ARRIVE.TRANS64.RED.A1T0 RZ, [R7+URZ], RZ ;  /* 0x000000ff07ff99a7 */ /* 0x0007e2000810043f */
[----:B-1----:R-:W-:Y:S01]  /*86d0*/  FMUL.FTZ R24, R24, R78 ;  /* 0x0000004e18187220 */ /* 0x002fe20000410000 */
[-CC-:B--2---:R-:W-:Y:S01]  /*86e0*/  FFMA.FTZ R79, R8, R73.reuse, -R138.reuse ;  /* 0x00000049084f7223 */ /* 0x184fe2000001088a */
[----:B0-----:R-:W-:Y:S01]  /*86f0*/  FMNMX.FTZ R8, R137, R140, !PT ;  /* 0x0000008c89087209 */ /* 0x001fe20007810000 */
[----:B------:R-:W-:Y:S01]  /*8700*/  FFMA.FTZ R137, R12, R73, -R138 ;  /* 0x000000490c897223 */ /* 0x000fe2000001088a */
[-C--:B------:R-:W-:Y:S01]  /*8710*/  FMUL.FTZ R25, R25, R78.reuse ;  /* 0x0000004e19197220 */ /* 0x080fe20000410000 */
[-C--:B------:R-:W-:Y:S01]  /*8720*/  FMUL.FTZ R28, R28, R78.reuse ;  /* 0x0000004e1c1c7220 */ /* 0x080fe20000410000 */
[----:B------:R-:W-:Y:S01]  /*8730*/  FMUL.FTZ R29, R29, R78 ;  /* 0x0000004e1d1d7220 */ /* 0x000fe20000410000 */
[----:B---3--:R-:W-:-:S02]  /*8740*/  IMAD.U32 R7, RZ, RZ, UR58 ;  /* 0x0000003aff077e24 */ /* 0x008fc4000f8e00ff */
[CC--:B------:R-:W-:Y:S01]  /*8750*/  FMUL.FTZ R140, R8.reuse, R73.reuse ;  /* 0x00000049088c7220 */ /* 0x0c0fe20000410000 */
[----:B------:R-:W-:Y:S01]  /*8760*/  FADD.FTZ R4, -R8, R4 ;  /* 0x0000000408047221 */ /* 0x000fe20000010100 */
[----:B------:R-:W0:Y:S01]  /*8770*/  MUFU.EX2 R79, R79 ;  /* 0x0000004f004f7308 */ /* 0x000e220000000800 */
[----:B------:R-:W-:Y:S01]  /*8780*/  UMOV UR58, UR39 ;  /* 0x00000027003a7c82 */ /* 0x000fe20008000000 */
[----:B------:R-:W-:Y:S01]  /*8790*/  @!P1 LEA R7, R7, UR36, 0x3 ;  /* 0x0000002407079c11 */ /* 0x000fe2000f8e18ff */
[-C--:B------:R-:W-:Y:S01]  /*87a0*/  FMUL.FTZ R4, R4, R73.reuse ;  /* 0x0000004904047220 */ /* 0x080fe20000410000 */
[-CC-:B------:R-:W-:Y:S01]  /*87b0*/  FFMA.FTZ R122, R122, R73.reuse, -R140.reuse ;  /* 0x000000497a7a7223 */ /* 0x180fe2000001088c */
[-CC-:B------:R-:W-:Y:S01]  /*87c0*/  FFMA.FTZ R114, R114, R73.reuse, -R140.reuse ;  /* 0x0000004972727223 */ /* 0x180fe2000001088c */
[-CC-:B------:R-:W-:Y:S01]  /*87d0*/  FFMA.FTZ R89, R89, R73.reuse, -R140.reuse ;  /* 0x0000004959597223 */ /* 0x180fe2000001088c */
[----:B------:R-:W-:Y:S01]  /*87e0*/  @!P1 VIADD R7, R7, 0x31c60 ;  /* 0x00031c6007079836 */ /* 0x000fe20000000000 */
[----:B------:R0:W-:Y:S01]  /*87f0*/  MUFU.EX2 R12, R4 ;  /* 0x00000004000c7308 */ /* 0x0001e20000000800 */
[-CC-:B------:R-:W-:Y:S01]  /*8800*/  FFMA.FTZ R90, R90, R73.reuse, -R140.reuse ;  /* 0x000000495a5a7223 */ /* 0x180fe2000001088c */
[-CC-:B------:R-:W-:Y:S01]  /*8810*/  FFMA.FTZ R98, R98, R73.reuse, -R140.reuse ;  /* 0x0000004962627223 */ /* 0x180fe2000001088c */
[-CC-:B------:R-:W-:Y:S01]  /*8820*/  FFMA.FTZ R91, R91, R73.reuse, -R140.reuse ;  /* 0x000000495b5b7223 */ /* 0x180fe2000001088c */
[----:B------:R-:W-:Y:S01]  /*8830*/  @!P1 PRMT R7, RZ, 0x654, R7 ;  /* 0x00000654ff079816 */ /* 0x000fe20000000007 */
[-CC-:B------:R-:W-:Y:S01]  /*8840*/  FFMA.FTZ R75, R75, R73.reuse, -R140.reuse ;  /* 0x000000494b4b7223 */ /* 0x180fe2000001088c */
[-CC-:B------:R-:W-:Y:S01]  /*8850*/  FFMA.FTZ R77, R77, R73.reuse, -R140.reuse ;  /* 0x000000494d4d7223 */ /* 0x180fe2000001088c */
[--C-:B------:R-:W-:Y:S01]  /*8860*/  FFMA.FTZ R82, R82, R73, -R140.reuse ;  /* 0x0000004952527223 */ /* 0x100fe2000001088c */
[----:B------:R1:W-:Y:S01]  /*8870*/  @!P1 SYNCS.ARRIVE.TRANS64.RED.A1T0 RZ, [R7+URZ], RZ ;  /* 0x000000ff07ff99a7 */ /* 0x0003e2000810043f */
[----:B------:R-:W2:Y:S01]  /*8880*/  MUFU.EX2 R137, R137 ;  /* 0x0000008900897308 */ /* 0x000ea20000000800 */
[----:B0-----:R-:W-:Y:S01]  /*8890*/  F2FP.BF16.F32.PACK_AB R4, R79, R5 ;  /* 0x000000054f04723e */ /* 0x001fe200000010ff */
[-CC-:B------:R-:W-:Y:S01]  /*88a0*/  FFMA.FTZ R74, R74, R73.reuse, -R140.reuse ;  /* 0x000000494a4a7223 */ /* 0x180fe2000001088c */
[-CC-:B------:R-:W-:Y:S01]  /*88b0*/  FFMA.FTZ R76, R76, R73.reuse, -R140.reuse ;  /* 0x000000494c4c7223 */ /* 0x180fe2000001088c */
[-C--:B------:R-:W-:Y:S01]  /*88c0*/  FMUL.FTZ R32, R32, R78.reuse ;  /* 0x0000004e20207220 */ /* 0x080fe20000410000 */
[-C--:B------:R-:W-:Y:S01]  /*88d0*/  FMUL.FTZ R33, R33, R78.reuse ;  /* 0x0000004e21217220 */ /* 0x080fe20000410000 */
[----:B------:R-:W-:Y:S01]  /*88e0*/  FMUL.FTZ R36, R36, R78 ;  /* 0x0000004e24247220 */ /* 0x000fe20000410000 */
[-CC-:B-1----:R-:W-:Y:S01]  /*88f0*/  FFMA.FTZ R7, R9, R73.reuse, -R140.reuse ;  /* 0x0000004909077223 */ /* 0x182fe2000001088c */
[-CC-:B------:R-:W-:Y:S01]  /*8900*/  FFMA.FTZ R9, R10, R73.reuse, -R140.reuse ;  /* 0x000000490a097223 */ /* 0x180fe2000001088c */
[-CC-:B------:R-:W-:Y:S01]  /*8910*/  FFMA.FTZ R10, R13, R73.reuse, -R140.reuse ;  /* 0x000000490d0a7223 */ /* 0x180fe2000001088c */
[-C--:B------:R-:W-:Y:S01]  /*8920*/  FFMA.FTZ R13, R14, R73.reuse, -R140 ;  /* 0x000000490e0d7223 */ /* 0x080fe2000001088c */
[----:B------:R-:W-:Y:S01]  /*8930*/  FFMA.FTZ R14, R78, R6, R5 ;  /* 0x000000064e0e7223 */ /* 0x000fe20000010005 */
[----:B------:R-:W-:Y:S01]  /*8940*/  MUFU.EX2 R122, R122 ;  /* 0x0000007a007a7308 */ /* 0x000fe20000000800 */
[-C--:B------:R-:W-:Y:S01]  /*8950*/  FMUL.FTZ R37, R37, R78.reuse ;  /* 0x0000004e25257220 */ /* 0x080fe20000410000 */
[-C--:B------:R-:W-:Y:S01]  /*8960*/  FMUL.FTZ R40, R40, R78.reuse ;  /* 0x0000004e28287220 */ /* 0x080fe20000410000 */
[----:B------:R-:W-:Y:S01]  /*8970*/  FADD.FTZ R14, R79, R14 ;  /* 0x0000000e4f0e7221 */ /* 0x000fe20000010000 */
[----:B------:R-:W-:Y:S01]  /*8980*/  FFMA.FTZ R79, R83, R73, -R140 ;  /* 0x00000049534f7223 */ /* 0x000fe2000001088c */
[----:B--2---:R-:W-:Y:S01]  /*8990*/  F2FP.BF16.F32.PACK_AB R6, R137, R11 ;  /* 0x0000000b8906723e */ /* 0x004fe200000010ff */
[-C--:B------:R-:W-:Y:S01]  /*89a0*/  FMUL.FTZ R41, R41, R78.reuse ;  /* 0x0000004e29297220 */ /* 0x080fe20000410000 */
[----:B------:R-:W-:Y:S01]  /*89b0*/  FADD.FTZ R14, R11, R14 ;  /* 0x0000000e0b0e7221 */ /* 0x000fe20000010000 */
[----:B------:R-:W0:Y:S01]  /*89c0*/  MUFU.EX2 R7, R7 ;  /* 0x0000000700077308 */ /* 0x000e220000000800 */
[-CC-:B------:R-:W-:Y:S01]  /*89d0*/  FFMA.FTZ R11, R88, R73.reuse, -R140.reuse ;  /* 0x00000049580b7223 */ /* 0x180fe2000001088c */
[-C--:B------:R-:W-:Y:S01]  /*89e0*/  FFMA.FTZ R88, R80, R73.reuse, -R140 ;  /* 0x0000004950587223 */ /* 0x080fe2000001088c */
[----:B------:R-:W-:Y:S01]  /*89f0*/  FADD.FTZ R137, R137, R14 ;  /* 0x0000000e89897221 */ /* 0x000fe20000010000 */
[-CC-:B------:R-:W-:Y:S01]  /*8a00*/  FFMA.FTZ R80, R81, R73.reuse, -R140.reuse ;  /* 0x0000004951507223 */ /* 0x180fe2000001088c */
[--C-:B------:R-:W-:Y:S01]  /*8a10*/  FFMA.FTZ R14, R99, R73, -R140.reuse ;  /* 0x00000049630e7223 */ /* 0x100fe2000001088c */
[-C--:B------:R-:W-:Y:S01]  /*8a20*/  FMUL.FTZ R44, R44, R78.reuse ;  /* 0x0000004e2c2c7220 */ /* 0x080fe20000410000 */
[----:B------:R-:W-:Y:S01]  /*8a30*/  FADD.FTZ R137, R15, R137 ;  /* 0x000000890f897221 */ /* 0x000fe20000010000 */
[----:B------:R-:W1:Y:S01]  /*8a40*/  MUFU.EX2 R9, R9 ;  /* 0x0000000900097308 */ /* 0x000e620000000800 */
        /* <DEDUP_REMOVED lines=8> */
[----:B0-----:R-:W-:Y:S01]  /*8ad0*/  FFMA.FTZ R3, R12, R3, R7 ;  /* 0x000000030c037223 */ /* 0x001fe20000010007 */
[-C--:B------:R-:W-:Y:S01]  /*8ae0*/  FMUL.FTZ R60, R60, R78.reuse ;  /* 0x0000004e3c3c7220 */ /* 0x080fe20000410000 */
[-C--:B------:R-:W-:Y:S01]  /*8af0*/  FMUL.FTZ R61, R61, R78.reuse ;  /* 0x0000004e3d3d7220 */ /* 0x080fe20000410000 */
[-C--:B------:R-:W-:Y:S01]  /*8b00*/  FMUL.FTZ R64, R64, R78.reuse ;  /* 0x0000004e40407220 */ /* 0x080fe20000410000 */
[-C--:B------:R-:W-:Y:S01]  /*8b10*/  FMUL.FTZ R65, R65, R78.reuse ;  /* 0x0000004e41417220 */ /* 0x080fe20000410000 */
[-C--:B------:R-:W-:Y:S01]  /*8b20*/  FMUL.FTZ R68, R68, R78.reuse ;  /* 0x0000004e44447220 */ /* 0x080fe20000410000 */
[----:B------:R-:W-:Y:S01]  /*8b30*/  FMUL.FTZ R69, R69, R78 ;  /* 0x0000004e45457220 */ /* 0x000fe20000410000 */
[----:B------:R-:W0:Y:S01]  /*8b40*/  MUFU.EX2 R13, R13 ;  /* 0x0000000d000d7308 */ /* 0x000e220000000800 */
[C---:B-1----:R-:W-:Y:S01]  /*8b50*/  F2FP.BF16.F32.PACK_AB R5, R9.reuse, R7 ;  /* 0x000000070905723e */ /* 0x042fe200000010ff */
[----:B------:R-:W-:Y:S01]  /*8b60*/  FADD.FTZ R9, R9, R3 ;  /* 0x0000000309097221 */ /* 0x000fe20000010000 */
[-CC-:B------:R-:W-:Y:S01]  /*8b70*/  FFMA.FTZ R3, R109, R73.reuse, -R140.reuse ;  /* 0x000000496d037223 */ /* 0x180fe2000001088c */
        /* <DEDUP_REMOVED lines=11> */
[----:B------:R-:W-:Y:S01]  /*8c30*/  FMUL.FTZ R46, R46, R12 ;  /* 0x0000000c2e2e7220 */ /* 0x000fe20000410000 */
[----:B------:R-:W-:Y:S01]  /*8c40*/  MUFU.EX2 R3, R3 ;  /* 0x0000000300037308 */ /* 0x000fe20000000800 */
[----:B0-----:R-:W-:Y:S01]  /*8c50*/  F2FP.BF16.F32.PACK_AB R7, R13, R10 ;  /* 0x0000000a0d07723e */ /* 0x001fe200000010ff */
[-C--:B------:R-:W-:Y:S01]  /*8c60*/  FMUL.FTZ R47, R47, R12.reuse ;  /* 0x0000000c2f2f7220 */ /* 0x080fe20000410000 */
[-C--:B------:R-:W-:Y:S01]  /*8c70*/  FMUL.FTZ R50, R50, R12.reuse ;  /* 0x0000000c32327220 */ /* 0x080fe20000410000 */
[-C--:B------:R-:W-:Y:S01]  /*8c80*/  FMUL.FTZ R51, R51, R12.reuse ;  /* 0x0000000c33337220 */ /* 0x080fe20000410000 */
[-C--:B------:R-:W-:Y:S01]  /*8c90*/  FMUL.FTZ R54, R54, R12.reuse ;  /* 0x0000000c36367220 */ /* 0x080fe20000410000 */
[----:B------:R0:W-:Y:S01]  /*8ca0*/  STSM.16.M88.4 [R2+0x24300], R4 ;  /* 0x0243000402007844 */ /* 0x0001e20000000200 */
        /* <DEDUP_REMOVED lines=10> */
[----:B------:R-:W-:Y:S01]  /*8d50*/  FMUL.FTZ R71, R71, R12 ;  /* 0x0000000c47477220 */ /* 0x000fe20000410000 */
[-CC-:B0-----:R-:W-:Y:S01]  /*8d60*/  FFMA.FTZ R5, R21, R73.reuse, -R140.reuse ;  /* 0x0000004915057223 */ /* 0x181fe2000001088c */
[-CC-:B------:R-:W-:Y:S01]  /*8d70*/  FFMA.FTZ R6, R128, R73.reuse, -R140.reuse ;  /* 0x0000004980067223 */ /* 0x180fe2000001088c */
[-CC-:B------:R-:W-:Y:S01]  /*8d80*/  FFMA.FTZ R7, R131, R73.reuse, -R140.reuse ;  /* 0x0000004983077223 */ /* 0x180fe2000001088c */
[-CC-:B------:R-:W-:Y:S01]  /*8d90*/  FFMA.FTZ R128, R132, R73.reuse, -R140.reuse ;  /* 0x0000004984807223 */ /* 0x180fe2000001088c */
[----:B------:R-:W-:Y:S01]  /*8da0*/  FADD.FTZ R4, R10, R9 ;  /* 0x000000090a047221 */ /* 0x000fe20000010000 */
[-CC-:B------:R-:W-:Y:S01]  /*8db0*/  FFMA.FTZ R131, R123, R73.reuse, -R140.reuse ;  /* 0x000000497b837223 */ /* 0x180fe2000001088c */
[----:B------:R-:W0:Y:S01]  /*8dc0*/  MUFU.EX2 R5, R5 ;  /* 0x0000000500057308 */ /* 0x000e220000000800 */
[-C--:B------:R-:W-:Y:S01]  /*8dd0*/  FFMA.FTZ R9, R96, R73.reuse, -R140 ;  /* 0x0000004960097223 */ /* 0x080fe2000001088c */
[----:B------:R-:W-:Y:S01]  /*8de0*/  FADD.FTZ R4, R13, R4 ;  /* 0x000000040d047221 */ /* 0x000fe20000010000 */
        /* <DEDUP_REMOVED lines=9> */
[----:B------:R-:W-:-:S04]  /*8e80*/  FFMA.FTZ R107, R108, R73, -R140 ;  /* 0x000000496c6b7223 */ /* 0x000fc8000001088c */
[----:B------:R-:W2:Y:S01]  /*8e90*/  MUFU.EX2 R7, R7 ;  /* 0x0000000700077308 */ /* 0x000ea20000000800 */
[----:B0-----:R-:W-:Y:S01]  /*8ea0*/  FADD.FTZ R81, R5, R4 ;  /* 0x0000000405517221 */ /* 0x001fe20000010000 */
[----:B------:R-:W-:-:S06]  /*8eb0*/  FADD.FTZ R4, R20, R137 ;  /* 0x0000008914047221 */ /* 0x000fcc0000010000 */
[----:B------:R-:W0:Y:S01]  /*8ec0*/  MUFU.EX2 R128, R128 ;  /* 0x0000008000807308 */ /* 0x000e220000000800 */
[C---:B-1----:R-:W-:Y:S01]  /*8ed0*/  FADD.FTZ R96, R6.reuse, R81 ;  /* 0x0000005106607221 */ /* 0x042fe20000010000 */
[----:B------:R-:W-:Y:S01]  /*8ee0*/  FADD.FTZ R81, R129, R4 ;  /* 0x0000000481517221 */ /* 0x000fe20000010000 */
[----:B------:R-:W-:Y:S02]  /*8ef0*/  F2FP.BF16.F32.PACK_AB R5, R6, R5 ;  /* 0x000000050605723e */ /* 0x000fe400000010ff */
[C---:B------:R-:W-:Y:S01]  /*8f00*/  F2FP.BF16.F32.PACK_AB R6, R130.reuse, R129 ;  /* 0x000000818206723e */ /* 0x040fe200000010ff */
[----:B------:R-:W-:Y:S02]  /*8f10*/  FADD.FTZ R97, R130, R81 ;  /* 0x0000005182617221 */ /* 0x000fe40000010000 */
[----:B------:R-:W1:Y:S01]  /*8f20*/  MUFU.EX2 R131, R131 ;  /* 0x0000008300837308 */ /* 0x000e620000000800 */
[----:B--2---:R-:W-:Y:S01]  /*8f30*/  FADD.FTZ R83, R7, R96 ;  /* 0x0000006007537221 */ /* 0x004fe20000010000 */
[----:B------:R-:W-:Y:S01]  /*8f40*/  FADD.FTZ R4, R120, R97 ;  /* 0x0000006178047221 */ /* 0x000fe20000010000 */
[----:B------:R-:W-:-:S05]  /*8f50*/  F2FP.BF16.F32.PACK_AB R120, R121, R120 ;  /* 0x000000787978723e */ /* 0x000fca00000010ff */
[----:B------:R-:W2:Y:S01]  /*8f60*/  MUFU.EX2 R123, R123 ;  /* 0x0000007b007b7308 */ /* 0x000ea20000000800 */
[C---:B0-----:R-:W-:Y:S01]  /*8f70*/  FADD.FTZ R83, R128.reuse, R83 ;  /* 0x0000005380537221 */ /* 0x041fe20000010000 */
[----:B------:R-:W-:-:S03]  /*8f80*/  F2FP.BF16.F32.PACK_AB R7, R128, R7 ;  /* 0x000000078007723e */ /* 0x000fc600000010ff */
[----:B------:R-:W-:Y:S01]  /*8f90*/  FADD.FTZ R96, R122, R83 ;  /* 0x000000537a607221 */ /* 0x000fe20000010000 */
[----:B------:R-:W-:Y:S02]  /*8fa0*/  FADD.FTZ R83, R121, R4 ;  /* 0x0000000479537221 */ /* 0x000fe40000010000 */
[----:B------:R-:W0:Y:S01]  /*8fb0*/  MUFU.EX2 R126, R126 ;  /* 0x0000007e007e7308 */ /* 0x000e220000000800 */
[C---:B-1----:R-:W-:Y:S01]  /*8fc0*/  FADD.FTZ R96, R131.reuse, R96 ;  /* 0x0000006083607221 */ /* 0x042fe20000010000 */
[----:B------:R-:W-:Y:S01]  /*8fd0*/  FADD.FTZ R4, R124, R83 ;  /* 0x000000537c047221 */ /* 0x000fe20000010000 */
[----:B------:R-:W-:Y:S02]  /*8fe0*/  F2FP.BF16.F32.PACK_AB R121, R131, R122 ;  /* 0x0000007a8379723e */ /* 0x000fe400000010ff */
[C---:B------:R-:W-:Y:S01]  /*8ff0*/  F2FP.BF16.F32.PACK_AB R122, R125.reuse, R124 ;  /* 0x0000007c7d7a723e */ /* 0x040fe200000010ff */
[----:B------:R-:W-:Y:S01]  /*9000*/  FADD.FTZ R97, R125, R4 ;  /* 0x000000047d617221 */ /* 0x000fe20000010000 */
[----:B------:R-:W-:Y:S01]  /*9010*/  F2FP.BF16.F32.PACK_AB R4, R20, R15 ;  /* 0x0000000f1404723e */ /* 0x000fe200000010ff */
[----:B------:R-:W1:Y:S01]  /*9020*/  MUFU.EX2 R127, R127 ;  /* 0x0000007f007f7308 */ /* 0x000e620000000800 */
[----:B--2---:R-:W-:Y:S01]  /*9030*/  FADD.FTZ R83, R123, R96 ;  /* 0x000000607b537221 */ /* 0x004fe20000010000 */
[----:B------:R-:W-:Y:S01]  /*9040*/  FADD.FTZ R96, R112, R97 ;  /* 0x0000006170607221 */ /* 0x000fe20000010000 */
[C---:B------:R-:W-:Y:S01]  /*9050*/  F2FP.BF16.F32.PACK_AB R112, R113.reuse, R112 ;  /* 0x000000707170723e */ /* 0x040fe200000010ff */
[----:B------:R2:W-:Y:S02]  /*9060*/  STSM.16.M88.4 [R2+0x25b00], R4 ;  /* 0x025b000402007844 */ /* 0x0005e40000000200 */
[----:B------:R-:W-:-:S02]  /*9070*/  FADD.FTZ R15, R113, R96 ;  /* 0x00000060710f7221 */ /* 0x000fc40000010000 */
[----:B------:R-:W3:Y:S01]  /*9080*/  MUFU.EX2 R115, R115 ;  /* 0x0000007300737308 */ /* 0x000ee20000000800 */
[----:B0-----:R-:W-:Y:S01]  /*9090*/  FADD.FTZ R99, R126, R83 ;  /* 0x000000537e637221 */ /* 0x001fe20000010000 */
[----:B------:R-:W-:Y:S01]  /*90a0*/  FADD.FTZ R96, R116, R15 ;  /* 0x0000000f74607221 */ /* 0x000fe20000010000 */
[----:B------:R-:W-:Y:S02]  /*90b0*/  F2FP.BF16.F32.PACK_AB R123, R126, R123 ;  /* 0x0000007b7e7b723e */ /* 0x000fe400000010ff */
[----:B------:R-:W-:-:S03]  /*90c0*/  FADD.FTZ R20, R114, R99 ;  /* 0x0000006372147221 */ /* 0x000fc60000010000 */
[----:B------:R-:W0:Y:S01]  /*90d0*/  MUFU.EX2 R118, R118 ;  /* 0x0000007600767308 */ /* 0x000e220000000800 */
[C---:B-1----:R-:W-:Y:S01]  /*90e0*/  FADD.FTZ R20, R127.reuse, R20 ;  /* 0x000000147f147221 */ /* 0x042fe20000010000 */
[----:B------:R-:W-:Y:S01]  /*90f0*/  F2FP.BF16.F32.PACK_AB R113, R127, R114 ;  /* 0x000000727f71723e */ /* 0x000fe200000010ff */
[----:B------:R-:W-:Y:S01]  /*9100*/  STSM.16.M88.4 [R2+0x27300], R120 ;  /* 0x0273007802007844 */ /* 0x000fe20000000200 */
[----:B------:R-:W-:-:S04]  /*9110*/  F2FP.BF16.F32.PACK_AB R114, R117, R116 ;  /* 0x000000747572723e */ /* 0x000fc800000010ff */
[----:B------:R-:W1:Y:S01]  /*9120*/  MUFU.EX2 R21, R21 ;  /* 0x0000001500157308 */ /* 0x000e620000000800 */
[----:B---3--:R-:W-:-:S07]  /*9130*/  FADD.FTZ R15, R115, R20 ;  /* 0x00000014730f7221 */ /* 0x008fce0000010000 */
[----:B------:R-:W3:Y:S01]  /*9140*/  MUFU.EX2 R106, R106 ;  /* 0x0000006a006a7308 */ /* 0x000ee20000000800 */
[C---:B0-----:R-:W-:Y:S01]  /*9150*/  FADD.FTZ R20, R118.reuse, R15 ;  /* 0x0000000f76147221 */ /* 0x041fe20000010000 */
[----:B------:R-:W-:-:S05]  /*9160*/  F2FP.BF16.F32.PACK_AB R115, R118, R115 ;  /* 0x000000737673723e */ /* 0x000fca00000010ff */
[----:B------:R-:W-:Y:S01]  /*9170*/  STSM.16.M88.4 [R2+0x28b00], R112 ;  /* 0x028b007002007844 */ /* 0x000fe20000000200 */
[----:B------:R-:W-:Y:S01]  /*9180*/  MUFU.EX2 R81, R11 ;  /* 0x0000000b00517308 */ /* 0x000fe20000000800 */
[----:B-1----:R-:W-:-:S07]  /*9190*/  FADD.FTZ R15, R21, R20 ;  /* 0x00000014150f7221 */ /* 0x002fce0000010000 */
[----:B------:R0:W-:Y:S01]  /*91a0*/  MUFU.EX2 R11, R89 ;  /* 0x00000059000b7308 */ /* 0x0001e20000000800 */
[----:B---3--:R-:W-:-:S07]  /*91b0*/  FADD.FTZ R20, R106, R15 ;  /* 0x0000000f6a147221 */ /* 0x008fce0000010000 */
[----:B------:R-:W1:Y:S01]  /*91c0*/  MUFU.EX2 R107, R107 ;  /* 0x0000006b006b7308 */ /* 0x000e620000000800 */
[----:B0-----:R-:W-:-:S07]  /*91d0*/  FADD.FTZ R89, R117, R96 ;  /* 0x0000006075597221 */ /* 0x001fce0000010000 */
[----:B------:R0:W-:Y:S08]  /*91e0*/  MUFU.EX2 R83, R90 ;  /* 0x0000005a00537308 */ /* 0x0001f00000000800 */
[----:B------:R-:W3:Y:S01]  /*91f0*/  MUFU.EX2 R9, R9 ;  /* 0x0000000900097308 */ /* 0x000ee20000000800 */
[----:B0-----:R-:W-:Y:S01]  /*9200*/  FADD.FTZ R90, R104, R89 ;  /* 0x00000059685a7221 */ /* 0x001fe20000010000 */
[----:B-1----:R-:W-:Y:S01]  /*9210*/  FADD.FTZ R20, R107, R20 ;  /* 0x000000146b147221 */ /* 0x002fe20000010000 */
[----:B------:R-:W-:-:S02]  /*9220*/  F2FP.BF16.F32.PACK_AB R107, R3, R107 ;  /* 0x0000006b036b723e */ /* 0x000fc400000010ff */
[C---:B------:R-:W-:Y:S01]  /*9230*/  FADD.FTZ R90, R105.reuse, R90 ;  /* 0x0000005a695a7221 */ /* 0x040fe20000010000 */
[----:B------:R-:W-:Y:S02]  /*9240*/  F2FP.BF16.F32.PACK_AB R104, R105, R104 ;  /* 0x000000686968723e */ /* 0x000fe400000010ff */
[----:B------:R-:W0:Y:S01]  /*9250*/  MUFU.EX2 R10, R10 ;  /* 0x0000000a000a7308 */ /* 0x000e220000000800 */
[----:B------:R-:W-:Y:S01]  /*9260*/  FADD.FTZ R89, R133, R90 ;  /* 0x0000005a85597221 */ /* 0x000fe20000010000 */
[----:B------:R-:W-:Y:S01]  /*9270*/  FADD.FTZ R90, R3, R20 ;  /* 0x00000014035a7221 */ /* 0x000fe20000010000 */
[----:B------:R-:W-:Y:S02]  /*9280*/  F2FP.BF16.F32.PACK_AB R105, R106, R21 ;  /* 0x000000156a69723e */ /* 0x000fe400000010ff */
[C---:B------:R-:W-:Y:S01]  /*9290*/  FADD.FTZ R89, R134.reuse, R89 ;  /* 0x0000005986597221 */ /* 0x040fe20000010000 */
[----:B------:R-:W-:Y:S02]  /*92a0*/  F2FP.BF16.F32.PACK_AB R106, R134, R133 ;  /* 0x00000085866a723e */ /* 0x000fe400000010ff */
[----:B------:R-:W1:Y:S01]  /*92b0*/  MUFU.EX2 R13, R98 ;  /* 0x00000062000d7308 */ /* 0x000e620000000800 */
[----:B------:R-:W-:Y:S01]  /*92c0*/  FADD.FTZ R96, R110, R89 ;  /* 0x000000596e607221 */ /* 0x000fe20000010000 */
[----:B---3--:R-:W-:Y:S01]  /*92d0*/  FADD.FTZ R89, R9, R90 ;  /* 0x0000005a09597221 */ /* 0x008fe20000010000 */
[----:B------:R-:W-:Y:S02]  /*92e0*/  STSM.16.M88.4 [R2+0x2a300], R104 ;  /* 0x02a3006802007844 */ /* 0x000fe40000000200 */
[----:B------:R-:W-:-:S03]  /*92f0*/  FADD.FTZ R97, R111, R96 ;  /* 0x000000606f617221 */ /* 0x000fc60000010000 */
[----:B------:R0:W-:Y:S01]  /*9300*/  MUFU.EX2 R15, R80 ;  /* 0x00000050000f7308 */ /* 0x0001e20000000800 */
[----:B------:R-:W-:-:S04]  /*9310*/  FADD.FTZ R90, R100, R97 ;  /* 0x00000061645a7221 */ /* 0x000fc80000010000 */
[----:B--2---:R-:W-:-:S03]  /*9320*/  FADD.FTZ R5, R101, R90 ;  /* 0x0000005a65057221 */ /* 0x004fc60000010000 */
[----:B------:R-:W2:Y:S01]  /*9330*/  MUFU.EX2 R88, R88 ;  /* 0x0000005800587308 */ /* 0x000ea20000000800 */
[----:B------:R-:W-:Y:S01]  /*9340*/  FADD.FTZ R6, R102, R5 ;  /* 0x0000000566067221 */ /* 0x000fe20000010000 */
[C---:B0-----:R-:W-:Y:S01]  /*9350*/  FADD.FTZ R80, R10.reuse, R89 ;  /* 0x000000590a507221 */ /* 0x041fe20000010000 */
[----:B------:R-:W-:Y:S02]  /*9360*/  F2FP.BF16.F32.PACK_AB R5, R10, R9 ;  /* 0x000000090a05723e */ /* 0x000fe400000010ff */
[----:B------:R-:W-:Y:S01]  /*9370*/  FADD.FTZ R3, R103, R6 ;  /* 0x0000000667037221 */ /* 0x000fe20000010000 */
[----:B-1----:R-:W-:Y:S01]  /*9380*/  FADD.FTZ R89, R13, R80 ;  /* 0x000000500d597221 */ /* 0x002fe20000010000 */
        /* <DEDUP_REMOVED lines=10> */
[C---:B------:R-:W-:Y:S01]  /*9430*/  FADD.FTZ R80, R11.reuse, R80 ;  /* 0x000000500b507221 */ /* 0x040fe20000010000 */
[----:B------:R-:W-:Y:S01]  /*9440*/  F2FP.BF16.F32.PACK_AB R81, R11, R81 ;  /* 0x000000510b51723e */ /* 0x000fe200000010ff */
[----:B------:R3:W-:Y:S01]  /*9450*/  STSM.16.M88.4 [R2+0x2bb00], R4 ;  /* 0x02bb000402007844 */ /* 0x0007e20000000200 */
[----:B------:R-:W-:Y:S01]  /*9460*/  FADD.FTZ R3, R95, R10 ;  /* 0x0000000a5f037221 */ /* 0x000fe20000010000 */
[----:B------:R-:W-:Y:S01]  /*9470*/  FADD.FTZ R80, R83, R80 ;  /* 0x0000005053507221 */ /* 0x000fe20000010000 */
[----:B0-----:R-:W-:Y:S01]  /*9480*/  F2FP.BF16.F32.PACK_AB R82, R93, R92 ;  /* 0x0000005c5d52723e */ /* 0x001fe200000010ff */
[----:B------:R-:W-:Y:S01]  /*9490*/  MUFU.EX2 R21, R74 ;  /* 0x0000004a00157308 */ /* 0x000fe20000000800 */
[----:B------:R-:W-:Y:S01]  /*94a0*/  FADD.FTZ R10, R84, R3 ;  /* 0x00000003540a7221 */ /* 0x000fe20000010000 */
[----:B------:R-:W-:Y:S01]  /*94b0*/  FADD.FTZ R9, R91, R80 ;  /* 0x000000505b097221 */ /* 0x000fe20000010000 */
[----:B------:R-:W-:-:S02]  /*94c0*/  F2FP.BF16.F32.PACK_AB R80, R103, R102 ;  /* 0x000000666750723e */ /* 0x000fc400000010ff */
[----:B------:R-:W-:Y:S01]  /*94d0*/  FADD.FTZ R3, R85, R10 ;  /* 0x0000000a55037221 */ /* 0x000fe20000010000 */
[----:B------:R-:W-:Y:S01]  /*94e0*/  F2FP.BF16.F32.PACK_AB R83, R91, R83 ;  /* 0x000000535b53723e */ /* 0x000fe200000010ff */
[----:B--2---:R-:W-:Y:S01]  /*94f0*/  FADD.FTZ R14, R88, R9 ;  /* 0x00000009580e7221 */ /* 0x004fe20000010000 */
[----:B------:R-:W0:Y:S01]  /*9500*/  MUFU.EX2 R75, R75 ;  /* 0x0000004b004b7308 */ /* 0x000e220000000800 */
[----:B------:R-:W-:Y:S02]  /*9510*/  FADD.FTZ R10, R86, R3 ;  /* 0x00000003560a7221 */ /* 0x000fe40000010000 */
[----:B------:R-:W-:Y:S01]  /*9520*/  STSM.16.M88.4 [R2+0x2d300], R80 ;  /* 0x02d3005002007844 */ /* 0x000fe20000000200 */
[----:B---3--:R-:W-:Y:S01]  /*9530*/  F2FP.BF16.F32.PACK_AB R6, R85, R84 ;  /* 0x000000545506723e */ /* 0x008fe200000010ff */
[----:B------:R-:W-:Y:S01]  /*9540*/  FADD.FTZ R10, R87, R10 ;  /* 0x0000000a570a7221 */ /* 0x000fe20000010000 */
[----:B------:R-:W-:Y:S01]  /*9550*/  F2FP.BF16.F32.PACK_AB R4, R95, R94 ;  /* 0x0000005e5f04723e */ /* 0x000fe200000010ff */
[C---:B------:R-:W-:Y:S01]  /*9560*/  FADD.FTZ R9, R15.reuse, R14 ;  /* 0x0000000e0f097221 */ /* 0x040fe20000010000 */
[----:B------:R-:W2:Y:S01]  /*9570*/  MUFU.EX2 R13, R76 ;  /* 0x0000004c000d7308 */ /* 0x000ea20000000800 */
[----:B------:R-:W-:-:S02]  /*9580*/  F2FP.BF16.F32.PACK_AB R5, R15, R88 ;  /* 0x000000580f05723e */ /* 0x000fc400000010ff */
[----:B-1----:R-:W-:Y:S01]  /*9590*/  F2FP.BF16.F32.PACK_AB R7, R79, R20 ;  /* 0x000000144f07723e */ /* 0x002fe200000010ff */
[----:B------:R-:W-:Y:S01]  /*95a0*/  FADD.FTZ R14, R20, R9 ;  /* 0x00000009140e7221 */ /* 0x000fe20000010000 */
[----:B------:R-:W-:Y:S02]  /*95b0*/  F2FP.BF16.F32.PACK_AB R84, R87, R86 ;  /* 0x000000565754723e */ /* 0x000fe400000010ff */
[----:B------:R-:W-:Y:S01]  /*95c0*/  F2FP.BF16.F32.PACK_AB R86, R136, R135 ;  /* 0x000000878856723e */ /* 0x000fe200000010ff */
[----:B------:R-:W1:Y:S01]  /*95d0*/  MUFU.EX2 R77, R77 ;  /* 0x0000004d004d7308 */ /* 0x000e620000000800 */
[----:B0-----:R-:W-:Y:S01]  /*95e0*/  F2FP.BF16.F32.PACK_AB R85, R75, R21 ;  /* 0x000000154b55723e */ /* 0x001fe200000010ff */
[----:B------:R0:W-:Y:S01]  /*95f0*/  STSM.16.M88.4 [R2+0x2eb00], R4 ;  /* 0x02eb000402007844 */ /* 0x0001e20000000200 */
[----:B------:R-:W-:Y:S01]  /*9600*/  FADD.FTZ R14, R79, R14 ;  /* 0x0000000e4f0e7221 */ /* 0x000fe20000010000 */
[----:B------:R-:W-:-:S03]  /*9610*/  FADD.FTZ R135, R135, R10 ;  /* 0x0000000a87877221 */ /* 0x000fc60000010000 */
[----:B------:R-:W-:-:S04]  /*9620*/  FADD.FTZ R14, R21, R14 ;  /* 0x0000000e150e7221 */ /* 0x000fc80000010000 */
[----:B------:R-:W-:-:S04]  /*9630*/  FADD.FTZ R14, R75, R14 ;  /* 0x0000000e4b0e7221 */ /* 0x000fc80000010000 */
[----:B--2---:R-:W-:Y:S01]  /*9640*/  FADD.FTZ R14, R13, R14 ;  /* 0x0000000e0d0e7221 */ /* 0x004fe20000010000 */
[C---:B-1----:R-:W-:Y:S01]  /*9650*/  F2FP.BF16.F32.PACK_AB R87, R77.reuse, R13 ;  /* 0x0000000d4d57723e */ /* 0x042fe200000010ff */
[----:B0-----:R-:W-:Y:S02]  /*9660*/  FADD.FTZ R6, R136, R135 ;  /* 0x0000008788067221 */ /* 0x001fe40000010000 */
[----:B------:R-:W-:Y:S01]  /*9670*/  FADD.FTZ R3, R77, R14 ;  /* 0x0000000e4d037221 */ /* 0x000fe20000010000 */
[----:B------:R-:W-:Y:S01]  /*9680*/  IMAD.MOV.U32 R7, RZ, RZ, R16 ;  /* 0x000000ffff077224 */ /* 0x000fe200078e0010 */
[----:B------:R0:W-:Y:S01]  /*9690*/  STSM.16.M88.4 [R2+0x30300], R84 ;  /* 0x0303005402007844 */ /* 0x0001e20000000200 */
[----:B------:R-:W-:Y:S02]  /*96a0*/  IMAD.MOV.U32 R4, RZ, RZ, R8 ;  /* 0x000000ffff047224 */ /* 0x000fe400078e0008 */
[----:B------:R-:W-:Y:S01]  /*96b0*/  IMAD.MOV.U32 R5, RZ, RZ, R72 ;  /* 0x000000ffff057224 */ /* 0x000fe200078e0048 */
[----:B------:R-:W-:Y:S01]  /*96c0*/  @!PT LDS RZ, [RZ] ;  /* 0x00000000fffff984 */ /* 0x000fe20000000800 */
[----:B------:R-:W-:Y:S01]  /*96d0*/  @!PT LDS RZ, [RZ] ;  /* 0x00000000fffff984 */ /* 0x000fe20000000800 */
[----:B------:R-:W-:Y:S01]  /*96e0*/  @!PT LDS RZ, [RZ] ;  /* 0x00000000fffff984 */ /* 0x000fe20000000800 */
[----:B------:R-:W-:Y:S01]  /*96f0*/  @!PT LDS RZ, [RZ] ;  /* 0x00000000fffff984 */ /* 0x000fe20000000800 */
[----:B------:R1:W-:Y:S06]  /*9700*/  MEMBAR.ALL.CTA ;  /* 0x0000000000007992 */ /* 0x0003ec0000008000 */
[----:B-1----:R-:W1:Y:S02]  /*9710*/  FENCE.VIEW.ASYNC.S ;  /* 0x00000000000073c6 */ /* 0x002e640000000000 */
[----:B-1----:R-:W-:Y:S01]  /*9720*/  NOP ;  /* 0x0000000000007918 */ /* 0x002fe20000000000 */
[----:B------:R-:W-:Y:S05]  /*9730*/  @P2 BRA `(.L_x_10103) ;  /* 0xffffffc000082947 */ /* 0x000fea000383ffff */
.L_x_10094:
[----:B------:R-:W-:Y:S06]  /*9740*/  BAR.ARV 0x8, 0x200 ;  /* 0x0208000000007b1d */ /* 0x000fec0000002000 */
[----:B------:R-:W-:Y:S05]  /*9750*/  @!P0 BRA `(.L_x_10104) ;  /* 0x0000000000048947 */ /* 0x000fea0003800000 */
[----:B------:R-:W-:Y:S01]  /*9760*/  BPT.TRAP 0x1 ;  /* 0x000000040000795c */ /* 0x000fe20000300000 */
.L_x_10104:
[----:B------:R-:W-:Y:S01]  /*9770*/  ULEA UR9, UR39, UR36, 0x3 ;  /* 0x0000002427097291 */ /* 0x000fe2000f8e183f */
[----:B------:R-:W-:-:S08]  /*9780*/  SHF.L.U32 R0, R16, 0x1f, RZ ;  /* 0x0000001f10007819 */ /* 0x000fd000000006ff */
[----:B------:R1:W3:Y:S01]  /*9790*/  SYNCS.PHASECHK.TRANS64.TRYWAIT P2, [UR9+0x31c50], R0 ;  /* 0x031c5000ff0075a7 */ /* 0x0002e20008040149 */
[----:B------:R-:W-:Y:S05]  /*97a0*/  @!P0 BRA `(.L_x_10105) ;  /* 0x0000000000048947 */ /* 0x000fea0003800000 */
[----:B------:R-:W-:Y:S01]  /*97b0*/  BPT.TRAP 0x1 ;  /* 0x000000040000795c */ /* 0x000fe20000300000 */
.L_x_10105:
[----:B---3--:R-:W-:Y:S05]  /*97c0*/  @P2 BRA `(.L_x_10106) ;  /* 0x0000000000082947 */ /* 0x008fea0003800000 */
[----:B------:R-:W3:Y:S02]  /*97d0*/  SYNCS.PHASECHK.TRANS64.TRYWAIT P0, [UR9+0x31c50], R0 ;  /* 0x031c5000ff0075a7 */ /* 0x000ee40008000149 */
[----:B---3--:R-:W-:Y:S05]  /*97e0*/  @!P0 BRA `(.L_x_10107) ;  /* 0x00000084000c8947 */ /* 0x008fea0003800000 */
.L_x_10106:
[----:B------:R-:W-:Y:S01]  /*97f0*/  UIADD3 UR36, UR36, 0x200, URZ ;  /* 0x0000020024247890 */ /* 0x000fe2000fffe03f */
[----:B------:R-:W-:Y:S01]  /*9800*/  WARPGROUP.ARRIVE ;  /* 0x00000000000079c5 */ /* 0x000fe20000000000 */
[----:B------:R-:W-:Y:S01]  /*9810*/  ULOP3.LUT UR37, UR37, 0x10000, URZ, 0xfc, !UPT ;  /* 0x0001000025257892 */ /* 0x000fe2000f8efc3f */
[----:B-1-3--:R-:W1:Y:S01]  /*9820*/  SHFL.BFLY PT, R0, R3, 0x2, 0x1f ;  /* 0x0c401f0003007f89 */ /* 0x00ae6200000e0000 */
[----:B------:R-:W-:Y:S01]  /*9830*/  USHF.R.U32.HI UR36, URZ, 0x4, UR36 ;  /* 0x000000043f247899 */ /* 0x000fe20008011624 */
[----:B------:R-:W-:Y:S01]  /*9840*/  IMAD.MOV.U32 R9, RZ, RZ, RZ ;  /* 0x000000ffff097224 */ /* 0x000fe200078e00ff */
[----:B------:R-:W-:Y:S01]  /*9850*/  UMOV UR5, 0xc0000010 ;  /* 0xc000001000057882 */ /* 0x000fe20000000000 */
[----:B------:R-:W-:Y:S01]  /*9860*/  UMOV UR7, 0x80000020 ;  /* 0x8000002000077882 */ /* 0x000fe20000000000 */
[----:B------:R-:W-:Y:S01]  /*9870*/  ULOP3.LUT UR36, UR36, 0x3fff, URZ, 0xc0, !UPT ;  /* 0x00003fff24247892 */ /* 0x000fe2000f8ec03f */
[----:B------:R-:W3:Y:S01]  /*9880*/  SHFL.BFLY PT, R5, R6, 0x2, 0x1f ;  /* 0x0c401f0006057f89 */ /* 0x000ee200000e0000 */
[----:B------:R-:W-:Y:S01]  /*9890*/  UMOV UR4, UR37 ;  /* 0x0000002500047c82 */ /* 0x000fe20008000000 */
[----:B------:R-:W-:Y:S01]  /*98a0*/  IMAD.MOV.U32 R10, RZ, RZ, RZ ;  /* 0x000000ffff0a7224 */ /* 0x000fe200078e00ff */
[----:B------:R-:W-:Y:S01]  /*98b0*/  ULOP3.LUT UR8, UR36, 0x2400000, URZ, 0xfc, !UPT ;  /* 0x0240000024087892 */ /* 0x000fe2000f8efc3f */
[----:B------:R-:W-:-:S03]  /*98c0*/  VIADD R149, R149, 0x1 ;  /* 0x0000000195957836 */ /* 0x000fc60000000000 */
[----:B------:R-:W-:Y:S02]  /*98d0*/  UIMAD UR8, UR39, 0x6c0, UR8 ;  /* 0x000006c0270878a4 */ /* 0x000fe4000f8e0208 */
[----:B------:R-:W-:-:S04]  /*98e0*/  UIADD3 UR39, UR39, 0x1, URZ ;  /* 0x0000000127277890 */ /* 0x000fc8000fffe03f */
[----:B------:R-:W-:Y:S01]  /*98f0*/  UISETP.NE.AND UP0, UPT, UR39, 0x2, UPT ;  /* 0x000000022700788c */ /* 0x000fe2000bf05270 */
[----:B------:R-:W-:Y:S02]  /*9900*/  UMOV UR6, UR8 ;  /* 0x0000000800067c82 */ /* 0x000fe40008000000 */
[----:B------:R-:W-:Y:S01]  /*9910*/  HGMMA.64x96x16.F32.BF16 R24, gdesc[UR4].tnspB, R24, gsb0 ;  /* 0x41600000041879f0 */ /* 0x000fe20008001818 */
[----:B------:R-:W-:Y:S01]  /*9920*/  UIADD3 UR4, UR37, 0x180, URZ ;  /* 0x0000018025047890 */ /* 0x000fe2000fffe03f */
[----:B-1----:R-:W-:Y:S01]  /*9930*/  FADD.FTZ R4, R0, R3 ;  /* 0x0000000300047221 */ /* 0x002fe20000010000 */
[----:B------:R-:W-:Y:S01]  /*9940*/  UIADD3 UR6, UR8, 0x40, URZ ;  /* 0x0000004008067890 */ /* 0x000fe2000fffe03f */
[----:B------:R-:W-:Y:S01]  /*9950*/  IMAD.MOV.U32 R3, RZ, RZ, -0x800000 ;  /* 0xff800000ff037424 */ /* 0x000fe200078e00ff */
[----:B------:R-:W-:Y:S01]  /*9960*/  UMOV UR5, 0xc0000010 ;  /* 0xc000001000057882 */ /* 0x000fe20000000000 */
[----:B------:R-:W-:Y:S01]  /*9970*/  UMOV UR7, 0x80000020 ;  /* 0x8000002000077882 */ /* 0x000fe20000000000 */
[----:B---3--:R-:W-:Y:S01]  /*9980*/  FADD.FTZ R5, R5, R6 ;  /* 0x0000000605057221 */ /* 0x008fe20000010000 */
[----:B------:R-:W2:Y:S01]  /*9990*/  SHFL.BFLY PT, R7, R4, 0x1, 0x1f ;  /* 0x0c201f0004077f89 */ /* 0x000ea200000e0000 */
[----:B------:R-:W-:-:S03]  /*99a0*/  USEL UR39, UR39, URZ, UP0 ;  /* 0x0000003f27277287 */ /* 0x000fc60008000000 */
[----:B------:R-:W1:Y:S01]  /*99b0*/  SHFL.BFLY PT, R0, R5, 0x1, 0x1f ;  /* 0x0c201f0005007f89 */ /* 0x000e6200000e0000 */
[----:B--2---:R-:W-:Y:S01]  /*99c0*/  FADD.FTZ R12, R4, R7 ;  /* 0x00000007040c7221 */ /* 0x004fe20000010000 */
[----:B------:R-:W-:Y:S02]  /*99d0*/  IMAD.U32 R4, RZ, RZ, UR9 ;  /* 0x00000009ff047e24 */ /* 0x000fe4000f8e00ff */
[----:B-1----:R-:W-:Y:S02]  /*99e0*/  FADD.FTZ R11, R5, R0 ;  /* 0x00000000050b7221 */ /* 0x002fe40000010000 */
[----:B------:R-:W-:Y:S01]  /*99f0*/  FSETP.NE.FTZ.AND P2, PT, R12, RZ, PT ;  /* 0x000000ff0c00720b */ /* 0x000fe20003f55000 */
[----:B------:R-:W-:Y:S01]  /*9a00*/  IMAD.MOV.U32 R0, RZ, RZ, -0x800000 ;  /* 0xff800000ff007424 */ /* 0x000fe200078e00ff */
[----:B------:R-:W-:Y:S02]  /*9a10*/  @!P1 IADD3 R4, R4, 0x31c60, RZ ;  /* 0x00031c6004049810 */ /* 0x000fe40007ffe0ff */
[----:B------:R-:W-:-:S02]  /*9a20*/  FSETP.NE.FTZ.AND P0, PT, R11, RZ, PT ;  /* 0x000000ff0b00720b */ /* 0x000fc40003f15000 */
[----:B------:R-:W-:-:S07]  /*9a30*/  @!P1 PRMT R4, RZ, 0x654, R4 ;  /* 0x00000654ff049816 */ /* 0x000fce0000000004 */
[----:B------:R-:W1:Y:S01]  /*9a40*/  @P2 MUFU.LG2 R7, R12 ;  /* 0x0000000c00072308 */ /* 0x000e620000000c00 */
[----:B------:R-:W-:-:S03]  /*9a50*/  @P2 FMUL.FTZ R14, R73, 0.69314718246459960938 ;  /* 0x3f317218490e2820 */ /* 0x000fc60000410000 */
[----:B------:R-:W-:-:S04]  /*9a60*/  @P0 FMUL.FTZ R5, R73, 0.69314718246459960938 ;  /* 0x3f31721849050820 */ /* 0x000fc80000410000 */
[----:B------:R-:W2:Y:S08]  /*9a70*/  @P0 MUFU.LG2 R6, R11 ;  /* 0x0000000b00060308 */ /* 0x000eb00000000c00 */
[----:B------:R-:W3:Y:S01]  /*9a80*/  @P0 MUFU.RCP R9, R11 ;  /* 0x0000000b00090308 */ /* 0x000ee20000001000 */
[----:B-1----:R-:W-:-:S04]  /*9a90*/  @P2 FMUL.FTZ R7, R7, 0.69314718246459960938 ;  /* 0x3f31721807072820 */ /* 0x002fc80000410000 */
[----:B------:R-:W-:-:S03]  /*9aa0*/  @P2 FFMA.FTZ R0, R14, R8, R7 ;  /* 0x000000080e002223 */ /* 0x000fc60000010007 */
[----:B------:R-:W1:Y:S01]  /*9ab0*/  @P2 MUFU.RCP R10, R12 ;  /* 0x0000000c000a2308 */ /* 0x000e620000001000 */
[----:B--2---:R-:W-:-:S04]  /*9ac0*/  @P0 FMUL.FTZ R6, R6, 0.69314718246459960938 ;  /* 0x3f31721806060820 */ /* 0x004fc80000410000 */
[----:B------:R-:W-:Y:S01]  /*9ad0*/  @P0 FFMA.FTZ R3, R5, R72, R6 ;  /* 0x0000004805030223 */ /* 0x000fe20000010006 */
[----:B------:R-:W-:Y:S01]  /*9ae0*/  PLOP3.LUT P0, PT, PT, PT, PT, 0x8, 0x0 ;  /* 0x000000000000781c */ /* 0x000fe20003f0e170 */
        /* <DEDUP_REMOVED lines=52> */
[----:B------:R-:W-:-:S06]  /*9e30*/  USEL UR4, URZ, 0x1, UP0 ;  /* 0x000000013f047887 */ /* 0x000fcc0008000000 */
[----:B------:R-:W-:Y:S01]  /*9e40*/  LOP3.LUT R16, R16, UR4, RZ, 0x3c, !PT ;  /* 0x0000000410107c12 */ /* 0x000fe2000f8e3cff */
        /* <DEDUP_REMOVED lines=49> */
[----:B--2---:R-:W-:-:S07]  /*a160*/  FMUL.FTZ R71, R71, R10 ;  /* 0x0000000a47477220 */ /* 0x004fce0000410000 */
.L_x_10087:
[----:B------:R-:W0:Y:S08]  /*a170*/  S2UR UR4, SR_CgaCtaId ;  /* 0x00000000000479c3 */ /* 0x000e300000008800 */
[----:B------:R-:W-:Y:S06]  /*a180*/  BAR.SYNC.DEFER_BLOCKING 0x5, 0x200 ;  /* 0x0148000000007b1d */ /* 0x000fec0000010000 */
[----:B------:R-:W-:Y:S01]  /*a190*/  UMOV UR36, 0x400 ;  /* 0x0000040000247882 */ /* 0x000fe20000000000 */
[----:B------:R-:W-:Y:S01]  /*a1a0*/  BSSY B0, `(.L_x_10108) ;  /* 0x00001a1000007945 */ /* 0x000fe20003800000 */
[----:B0-----:R-:W-:-:S09]  /*a1b0*/  ULEA UR36, UR4, UR36, 0x18 ;  /* 0x0000002404247291 */ /* 0x001fd2000f8ec03f */
[----:B------:R-:W0:Y:S01]  /*a1c0*/  LDS.128 R32, [UR36+0x31cd0] ;  /* 0x031cd024ff207984 */ /* 0x000e220008000c00 */
[----:B------:R-:W-:Y:S06]  /*a1d0*/  BAR.ARV 0x4, 0x200 ;  /* 0x0108000000007b1d */ /* 0x000fec0000002000 */
[----:B------:R-:W-:Y:S05]  /*a1e0*/  @P0 BRA `(.L_x_10109) ;  /* 0x0000001000180947 */ /* 0x000fea0003800000 */
[----:B------:R-:W1:Y:S08]  /*a1f0*/  S2UR UR6, SR_SWINHI ;  /* 0x00000000000679c3 */ /* 0x000e700000002f00 */
[----:B------:R-:W-:Y:S01]  /*a200*/  BAR.SYNC.DEFER_BLOCKING 0x1, 0x180 ;  /* 0x0046000000007b1d */ /* 0x000fe20000010000 */
[----:B------:R-:W-:-:S05]  /*a210*/  F2FP.BF16.F32.PACK_AB R27, R27, R42 ;  /* 0x0000002a1b1b723e */ /* 0x000fca00000010ff */
[----:B------:R-:W-:Y:S01]  /*a220*/  UMOV UR4, UR36 ;  /* 0x0000002400047c82 */ /* 0x000fe20008000000 */
[----:B-1----:R-:W-:Y:S01]  /*a230*/  UMOV UR5, UR6 ;  /* 0x0000000600057c82 */ /* 0x002fe20008000000 */
[----:B------:R-:W-:Y:S02]  /*a240*/  IMAD.U32 R20, RZ, RZ, UR4 ;  /* 0x00000004ff147e24 */ /* 0x000fe4000f8e00ff */
[----:B------:R-:W-:Y:S01]  /*a250*/  IMAD.U32 R21, RZ, RZ, UR5 ;  /* 0x00000005ff157e24 */ /* 0x000fe2000f8e00ff */
[----:B------:R-:W-:Y:S01]  /*a260*/  ULDC.64 UR4, c[0x0][0xc08] ;  /* 0x0003020000047ab9 */ /* 0x000fe20000000a00 */
[----:B------:R-:W-:-:S03]  /*a270*/  IMAD.WIDE R4, R155, 0x2, R20 ;  /* 0x000000029b047825 */ /* 0x000fc600078e0214 */
[C---:B------:R-:W-:Y:S02]  /*a280*/  IADD3 R51, P4, R4.reuse, 0x20, RZ ;  /* 0x0000002004337810 */ /* 0x040fe40007f9e0ff */
[C---:B------:R-:W-:Y:S02]  /*a290*/  LOP3.LUT R15, R4.reuse, 0x180, RZ, 0xc0, !PT ;  /* 0x00000180040f7812 */ /* 0x040fe400078ec0ff */
[----:B------:R-:W-:Y:S01]  /*a2a0*/  LOP3.LUT R8, R51, 0x180, RZ, 0xc0, !PT ;  /* 0x0000018033087812 */ /* 0x000fe200078ec0ff */
[----:B------:R-:W-:Y:S01]  /*a2b0*/  IMAD.X R9, RZ, RZ, R5, P4 ;  /* 0x000000ffff097224 */ /* 0x000fe200020e0605 */
[----:B------:R-:W-:Y:S02]  /*a2c0*/  SHF.R.U64 R15, R15, 0x3, RZ ;  /* 0x000000030f0f7819 */ /* 0x000fe400000012ff */
[C---:B------:R-:W-:Y:S02]  /*a2d0*/  IADD3 R55, P3, R4.reuse, 0x3000, RZ ;  /* 0x0000300004377810 */ /* 0x040fe40007f7e0ff */
[----:B------:R-:W-:-:S02]  /*a2e0*/  IADD3 R59, P2, R4, 0x3020, RZ ;  /* 0x00003020043b7810 */ /* 0x000fc40007f5e0ff */
[C---:B------:R-:W-:Y:S01]  /*a2f0*/  IADD3 R63, P1, R4.reuse, 0x6000, RZ ;  /* 0x00006000043f7810 */ /* 0x040fe20007f3e0ff */
[--C-:B------:R-:W-:Y:S01]  /*a300*/  IMAD.X R11, RZ, RZ, R5.reuse, P3 ;  /* 0x000000ffff0b7224 */ /* 0x100fe200018e0605 */
[----:B------:R-:W-:Y:S01]  /*a310*/  IADD3 R67, P0, R4, 0x6020, RZ ;  /* 0x0000602004437810 */ /* 0x000fe20007f1e0ff */
[--C-:B------:R-:W-:Y:S01]  /*a320*/  IMAD.X R13, RZ, RZ, R5.reuse, P2 ;  /* 0x000000ffff0d7224 */ /* 0x100fe200010e0605 */
[----:B------:R-:W-:Y:S02]  /*a330*/  SHF.R.U64 R8, R8, 0x3, RZ ;  /* 0x0000000308087819 */ /* 0x000fe400000012ff */
[----:B------:R-:W-:Y:S01]  /*a340*/  LOP3.LUT R4, R15, R4, RZ, 0x3c, !PT ;  /* 0x000000040f047212 */ /* 0x000fe200078e3cff */
[--C-:B------:R-:W-:Y:S01]  /*a350*/  IMAD.X R15, RZ, RZ, R5.reuse, P1 ;  /* 0x000000ffff0f7224 */ /* 0x100fe200008e0605 */
[----:B------:R-:W-:Y:S01]  /*a360*/  LOP3.LUT R8, R8, R51, RZ, 0x3c, !PT ;  /* 0x0000003308087212 */ /* 0x000fe200078e3cff */
[----:B------:R-:W-:Y:S01]  /*a370*/  IMAD.X R25, RZ, RZ, R5, P0 ;  /* 0x000000ffff197224 */ /* 0x000fe200000e0605 */
[----:B------:R-:W-:-:S02]  /*a380*/  MOV R51, R4 ;  /* 0x0000000400337202 */ /* 0x000fc40000000f00 */
[----:B------:R-:W-:Y:S02]  /*a390*/  LOP3.LUT R10, R55, 0x180, RZ, 0xc0, !PT ;  /* 0x00000180370a7812 */ /* 0x000fe400078ec0ff */
[----:B------:R-:W-:Y:S02]  /*a3a0*/  F2FP.BF16.F32.PACK_AB R4, R85, R6 ;  /* 0x000000065504723e */ /* 0x000fe400000010ff */
[----:B------:R-:W-:Y:S02]  /*a3b0*/  F2FP.BF16.F32.PACK_AB R6, R14, R7 ;  /* 0x000000070e06723e */ /* 0x000fe400000010ff */
[----:B------:R-:W-:Y:S02]  /*a3c0*/  F2FP.BF16.F32.PACK_AB R5, R24, R83 ;  /* 0x000000531805723e */ /* 0x000fe400000010ff */
[----:B------:R-:W-:Y:S02]  /*a3d0*/  LOP3.LUT R14, R59, 0x180, RZ, 0xc0, !PT ;  /* 0x000001803b0e7812 */ /* 0x000fe400078ec0ff */
[----:B------:R-:W-:-:S02]  /*a3e0*/  LOP3.LUT R24, R63, 0x180, RZ, 0xc0, !PT ;  /* 0x000001803f187812 */ /* 0x000fc400078ec0ff */
[----:B------:R-:W-:Y:S02]  /*a3f0*/  SHF.R.U64 R10, R10, 0x3, RZ ;  /* 0x000000030a0a7819 */ /* 0x000fe400000012ff */
[----:B0-----:R-:W-:Y:S02]  /*a400*/  LOP3.LUT R32, R67, 0x180, RZ, 0xc0, !PT ;  /* 0x0000018043207812 */ /* 0x001fe400078ec0ff */
[----:B------:R-:W-:Y:S02]  /*a410*/  SHF.R.U64 R14, R14, 0x3, RZ ;  /* 0x000000030e0e7819 */ /* 0x000fe400000012ff */
[----:B------:R-:W-:Y:S02]  /*a420*/  SHF.R.U64 R24, R24, 0x3, RZ ;  /* 0x0000000318187819 */ /* 0x000fe400000012ff */
[----:B------:R-:W-:Y:S02]  /*a430*/  LOP3.LUT R10, R10, R55, RZ, 0x3c, !PT ;  /* 0x000000370a0a7212 */ /* 0x000fe400078e3cff */
[----:B------:R-:W-:Y:S01]  /*a440*/  SHF.R.U64 R32, R32, 0x3, RZ ;  /* 0x0000000320207819 */ /* 0x000fe200000012ff */
[----:B------:R-:W0:Y:S01]  /*a450*/  LDC.64 R54, c[0x0][0xc00] ;  /* 0x00030000ff367b82 */ /* 0x000e220000000a00 */
[----:B------:R-:W-:-:S02]  /*a460*/  F2FP.BF16.F32.PACK_AB R7, R12, R81 ;  /* 0x000000510c07723e */ /* 0x000fc400000010ff */
[----:B------:R-:W-:Y:S02]  /*a470*/  LOP3.LUT R12, R14, R59, RZ, 0x3c, !PT ;  /* 0x0000003b0e0c7212 */ /* 0x000fe400078e3cff */
[----:B------:R-:W-:Y:S01]  /*a480*/  LOP3.LUT R14, R24, R63, RZ, 0x3c, !PT ;  /* 0x0000003f180e7212 */ /* 0x000fe200078e3cff */
[----:B------:R1:W-:Y:S01]  /*a490*/  STSM.16.M88.4 [R51], R4 ;  /* 0x0000000433007844 */ /* 0x0003e20000000200 */
[----:B------:R-:W-:Y:S02]  /*a4a0*/  LOP3.LUT R24, R32, R67, RZ, 0x3c, !PT ;  /* 0x0000004320187212 */ /* 0x000fe400078e3cff */
[----:B------:R-:W-:Y:S02]  /*a4b0*/  MOV R62, R8 ;  /* 0x00000008003e7202 */ /* 0x000fe40000000f00 */
[----:B------:R-:W-:Y:S02]  /*a4c0*/  MOV R32, R10 ;  /* 0x0000000a00207202 */ /* 0x000fe40000000f00 */
[----:B------:R-:W-:-:S02]  /*a4d0*/  F2FP.BF16.F32.PACK_AB R8, R78, R29 ;  /* 0x0000001d4e08723e */ /* 0x000fc400000010ff */
[----:B------:R-:W-:Y:S02]  /*a4e0*/  F2FP.BF16.F32.PACK_AB R9, R79, R80 ;  /* 0x000000504f09723e */ /* 0x000fe400000010ff */
[----:B------:R-:W-:Y:S02]  /*a4f0*/  F2FP.BF16.F32.PACK_AB R10, R77, R28 ;  /* 0x0000001c4d0a723e */ /* 0x000fe400000010ff */
[----:B------:R-:W-:Y:S01]  /*a500*/  F2FP.BF16.F32.PACK_AB R11, R68, R69 ;  /* 0x00000045440b723e */ /* 0x000fe200000010ff */
[----:B------:R-:W2:Y:S01]  /*a510*/  LDC.64 R28, c[0x0][0xc00] ;  /* 0x00030000ff1c7b82 */ /* 0x000ea20000000a00 */
[----:B------:R-:W-:Y:S02]  /*a520*/  MOV R59, R12 ;  /* 0x0000000c003b7202 */ /* 0x000fe40000000f00 */
[----:B------:R-:W-:Y:S01]  /*a530*/  MOV R58, R14 ;  /* 0x0000000e003a7202 */ /* 0x000fe20000000f00 */
[----:B------:R3:W-:Y:S01]  /*a540*/  STSM.16.M88.4 [R62], R8 ;  /* 0x000000083e007844 */ /* 0x0007e20000000200 */
[----:B------:R-:W-:-:S02]  /*a550*/  F2FP.BF16.F32.PACK_AB R12, R76, R73 ;  /* 0x000000494c0c723e */ /* 0x000fc400000010ff */
[----:B------:R-:W-:Y:S02]  /*a560*/  F2FP.BF16.F32.PACK_AB R13, R60, R65 ;  /* 0x000000413c0d723e */ /* 0x000fe400000010ff */
[----:B------:R-:W-:Y:S02]  /*a570*/  F2FP.BF16.F32.PACK_AB R14, R75, R74 ;  /* 0x0000004a4b0e723e */ /* 0x000fe400000010ff */
[----:B------:R-:W-:Y:S02]  /*a580*/  F2FP.BF16.F32.PACK_AB R15, R56, R61 ;  /* 0x0000003d380f723e */ /* 0x000fe400000010ff */
[----:B-1----:R-:W-:Y:S02]  /*a590*/  MOV R51, R24 ;  /* 0x0000001800337202 */ /* 0x002fe40000000f00 */
[----:B------:R-:W-:Y:S01]  /*a5a0*/  F2FP.BF16.F32.PACK_AB R4, R72, R45 ;  /* 0x0000002d4804723e */ /* 0x000fe200000010ff */
[----:B------:R1:W-:Y:S01]  /*a5b0*/  STSM.16.M88.4 [R32], R12 ;  /* 0x0000000c20007844 */ /* 0x0003e20000000200 */
[----:B------:R-:W-:-:S02]  /*a5c0*/  F2FP.BF16.F32.PACK_AB R5, R47, R50 ;  /* 0x000000322f05723e */ /* 0x000fc400000010ff */
[----:B------:R-:W-:Y:S02]  /*a5d0*/  F2FP.BF16.F32.PACK_AB R6, R53, R44 ;  /* 0x0000002c3506723e */ /* 0x000fe400000010ff */
[----:B------:R-:W-:Y:S02]  /*a5e0*/  F2FP.BF16.F32.PACK_AB R7, R43, R46 ;  /* 0x0000002e2b07723e */ /* 0x000fe400000010ff */
[----:B------:R-:W-:Y:S01]  /*a5f0*/  F2FP.BF16.F32.PACK_AB R25, R26, R39 ;  /* 0x000000271a19723e */ /* 0x000fe200000010ff */
[----:B--2---:R-:W-:Y:S01]  /*a600*/  IMAD.WIDE R28, R18, 0x4, R28 ;  /* 0x00000004121c7825 */ /* 0x004fe200078e021c */
[----:B------:R-:W-:Y:S01]  /*a610*/  F2FP.BF16.F32.PACK_AB R24, R48, R41 ;  /* 0x000000293018723e */ /* 0x000fe200000010ff */
[----:B------:R2:W-:Y:S01]  /*a620*/  STSM.16.M88.4 [R59], R4 ;  /* 0x000000043b007844 */ /* 0x0005e20000000200 */
[----:B------:R-:W-:Y:S01]  /*a630*/  F2FP.BF16.F32.PACK_AB R26, R49, R40 ;  /* 0x00000028311a723e */ /* 0x000fe200000010ff */
[----:B------:R-:W-:Y:S01]  /*a640*/  IMAD.MOV.U32 R40, RZ, RZ, RZ ;  /* 0x000000ffff287224 */ /* 0x000fe200078e00ff */
[----:B---3--:R-:W-:-:S02]  /*a650*/  F2FP.BF16.F32.PACK_AB R8, R52, R37 ;  /* 0x000000253408723e */ /* 0x008fc400000010ff */
[----:B------:R-:W-:Y:S01]  /*a660*/  F2FP.BF16.F32.PACK_AB R9, R31, R38 ;  /* 0x000000261f09723e */ /* 0x000fe200000010ff */
[----:B------:R3:W-:Y:S01]  /*a670*/  STSM.16.M88.4 [R58], R24 ;  /* 0x000000183a007844 */ /* 0x0007e20000000200 */
[----:B------:R-:W-:Y:S01]  /*a680*/  F2FP.BF16.F32.PACK_AB R10, R57, R36 ;  /* 0x00000024390a723e */ /* 0x000fe200000010ff */
[----:B-1----:R-:W1:Y:S01]  /*a690*/  LDC R32, c[0x0][0xbe8] ;  /* 0x0002fa00ff207b82 */ /* 0x002e620000000800 */
[----:B------:R-:W-:Y:S02]  /*a6a0*/  F2FP.BF16.F32.PACK_AB R11, R71, R30 ;  /* 0x0000001e470b723e */ /* 0x000fe400000010ff */
[----:B------:R-:W-:Y:S02]  /*a6b0*/  ISETP.NE.U32.AND P2, PT, RZ, UR4, PT ;  /* 0x00000004ff007c0c */ /* 0x000fe4000bf45070 */
[----:B0-----:R-:W-:Y:S01]  /*a6c0*/  ISETP.NE.U32.AND P0, PT, R54, RZ, PT ;  /* 0x000000ff3600720c */ /* 0x001fe20003f05070 */
[----:B------:R3:W-:Y:S02]  /*a6d0*/  STSM.16.M88.4 [R51], R8 ;  /* 0x0000000833007844 */ /* 0x0007e40000000200 */
[----:B------:R-:W-:Y:S01]  /*a6e0*/  BAR.SYNC.DEFER_BLOCKING 0x1, 0x180 ;  /* 0x0046000000007b1d */ /* 0x000fe20000010000 */
[----:B------:R-:W-:-:S02]  /*a6f0*/  ISETP.NE.AND.EX P2, PT, RZ, UR5, PT, P2 ;  /* 0x00000005ff007c0c */ /* 0x000fc4000bf45320 */
[----:B------:R-:W-:-:S11]  /*a700*/  ISETP.NE.AND.EX P0, PT, R55, RZ, PT, P0 ;  /* 0x000000ff3700720c */ /* 0x000fd60003f05300 */
[C---:B--2---:R-:W-:Y:S01]  /*a710*/  @P2 LEA R4, P3, R18.reuse, UR4, 0x2 ;  /* 0x0000000412042c11 */ /* 0x044fe2000f8610ff */
[----:B------:R-:W-:Y:S02]  /*a720*/  ULDC UR4, c[0x0][0xa88] ;  /* 0x0002a20000047ab9 */ /* 0x000fe40000000800 */
[----:B------:R-:W-:Y:S01]  /*a730*/  IMAD.U32 R7, RZ, RZ, UR4 ;  /* 0x00000004ff077e24 */ /* 0x000fe2000f8e00ff */
[----:B------:R-:W-:Y:S01]  /*a740*/  @P2 LEA.HI.X R5, R18, UR5, R145, 0x2, P3 ;  /* 0x0000000512052c11 */ /* 0x000fe200098f1491 */
[----:B------:R3:W5:Y:S01]  /*a750*/  @P0 LDG.E R40, desc[UR60][R28.64] ;  /* 0x0000003c1c280981 */ /* 0x000762000c1e1900 */
[----:B-1----:R-:W-:Y:S01]  /*a760*/  ISETP.NE.AND P1, PT, R32, 0x1, PT ;  /* 0x000000012000780c */ /* 0x002fe20003f25270 */
[----:B------:R-:W-:Y:S02]  /*a770*/  IMAD R15, R23, 0xc0, R154 ;  /* 0x000000c0170f7824 */ /* 0x000fe400078e029a */
[----:B------:R3:W5:Y:S10]  /*a780*/  @P2 LDG.E R7, desc[UR60][R4.64] ;  /* 0x0000003c04072981 */ /* 0x000774000c1e1900 */
[----:B------:R-:W0:Y:S08]  /*a790*/  @P1 LDC R12, c[0x0][0xbec] ;  /* 0x0002fb00ff0c1b82 */ /* 0x000e300000000800 */
[----:B------:R-:W1:Y:S01]  /*a7a0*/  @P1 LDC R13, c[0x0][0xbf0] ;  /* 0x0002fc00ff0d1b82 */ /* 0x000e620000000800 */
[----:B---3--:R-:W-:Y:S05]  /*a7b0*/  @P2 BRA `(.L_x_10110) ;  /* 0x0000000000102947 */ /* 0x008fea0003800000 */
[----:B------:R-:W-:Y:S05]  /*a7c0*/  @!P0 BRA `(.L_x_10110) ;  /* 0x00000000000c8947 */ /* 0x000fea0003800000 */
[----:B------:R-:W2:Y:S04]  /*a7d0*/  LDG.E R4, desc[UR60][R28.64] ;  /* 0x0000003c1c047981 */ /* 0x000ea8000c1e1900 */
[----:B-----5:R-:W2:Y:S02]  /*a7e0*/  LDG.E R7, desc[UR60][R28.64+0x4] ;  /* 0x0000043c1c077981 */ /* 0x020ea4000c1e1900 */
[----:B--2---:R-:W-:-:S07]  /*a7f0*/  IMAD.IADD R7, R7, 0x1, -R4 ;  /* 0x0000000107077824 */ /* 0x004fce00078e0a04 */
.L_x_10110:
[----:B------:R-:W-:Y:S01]  /*a800*/  SHF.R.S32.HI R46, RZ, 0x1f, R22 ;  /* 0x0000001fff2e7819 */ /* 0x000fe20000011416 */
[----:B0-----:R-:W-:Y:S01]  /*a810*/  @P1 IMAD.HI.U32 R4, R15, R12, RZ ;  /* 0x0000000c0f041227 */ /* 0x001fe200078e00ff */
[----:B------:R-:W-:Y:S01]  /*a820*/  ULDC.64 UR4, c[0x0][0xb90] ;  /* 0x0002e40000047ab9 */ /* 0x000fe20000000a00 */
[----:B-----5:R-:W-:Y:S01]  /*a830*/  SHF.R.S32.HI R41, RZ, 0x1f, R40 ;  /* 0x0000001fff297819 */ /* 0x020fe20000011428 */
[----:B------:R-:W0:Y:S01]  /*a840*/  @P1 LDC R51, c[0x0][0xbec] ;  /* 0x0002fb00ff331b82 */ /* 0x000e220000000800 */
[----:B------:R-:W-:Y:S01]  /*a850*/  IMAD R5, R46, UR4, RZ ;  /* 0x000000042e057c24 */ /* 0x000fe2000f8e02ff */
[----:B------:R-:W-:Y:S01]  /*a860*/  SEL R145, R145, RZ, !P0 ;  /* 0x000000ff91917207 */ /* 0x000fe20004000000 */
[----:B------:R-:W-:Y:S01]  /*a870*/  IMAD.MOV.U32 R9, RZ, RZ, R15 ;  /* 0x000000ffff097224 */ /* 0x000fe200078e000f */
[----:B-1----:R-:W-:Y:S01]  /*a880*/  @P1 SHF.R.U32.HI R9, RZ, R13, R4 ;  /* 0x0000000dff091219 */ /* 0x002fe20000011604 */
[----:B------:R-:W-:Y:S01]  /*a890*/  IMAD R11, R148, 0x20, R19 ;  /* 0x00000020940b7824 */ /* 0x000fe200078e0213 */
[----:B------:R-:W-:Y:S01]  /*a8a0*/  SEL R47, R18, RZ, !P0 ;  /* 0x000000ff122f7207 */ /* 0x000fe20004000000 */
[C---:B------:R-:W-:Y:S01]  /*a8b0*/  IMAD R13, R22.reuse, UR5, R5 ;  /* 0x00000005160d7c24 */ /* 0x040fe2000f8e0205 */
[----:B------:R-:W-:Y:S01]  /*a8c0*/  ULDC.64 UR6, c[0x0][0xa80] ;  /* 0x0002a00000067ab9 */ /* 0x000fe20000000a00 */
[----:B------:R-:W-:Y:S01]  /*a8d0*/  IMAD.WIDE.U32 R4, R22, UR4, R40 ;  /* 0x0000000416047c25 */ /* 0x000fe2000f8e0028 */
[----:B------:R-:W-:-:S03]  /*a8e0*/  ULDC.64 UR4, c[0x0][0xb98] ;  /* 0x0002e60000047ab9 */ /* 0x000fc60000000a00 */
[----:B------:R-:W-:-:S04]  /*a8f0*/  IMAD.WIDE R20, R11, 0x2, R20 ;  /* 0x000000020b147825 */ /* 0x000fc800078e0214 */
[----:B------:R-:W-:Y:S01]  /*a900*/  IMAD.MOV R11, RZ, RZ, -R9 ;  /* 0x000000ffff0b7224 */ /* 0x000fe200078e0a09 */
[----:B------:R-:W-:Y:S01]  /*a910*/  IADD3 R25, P5, R20, 0x4800, RZ ;  /* 0x0000480014197810 */ /* 0x000fe20007fbe0ff */
[----:B------:R-:W-:Y:S01]  /*a920*/  IMAD.IADD R5, R5, 0x1, R13 ;  /* 0x0000000105057824 */ /* 0x000fe200078e020d */
[----:B------:R-:W-:Y:S01]  /*a930*/  SHF.R.S32.HI R13, RZ, 0x1f, R9 ;  /* 0x0000001fff0d7819 */ /* 0x000fe20000011409 */
[----:B------:R-:W-:Y:S01]  /*a940*/  IMAD R11, R32, R11, R15 ;  /* 0x0000000b200b7224 */ /* 0x000fe200078e020f */
[C---:B------:R-:W-:Y:S01]  /*a950*/  IADD3 R15, P2, R20.reuse, 0x1800, RZ ;  /* 0x00001800140f7810 */ /* 0x040fe20007f5e0ff */
[----:B------:R-:W-:Y:S01]  /*a960*/  IMAD R6, R145, UR4, RZ ;  /* 0x0000000491067c24 */ /* 0x000fe2000f8e02ff */
[----:B------:R-:W-:Y:S01]  /*a970*/  IADD3 R29, P4, R20, 0x6000, RZ ;  /* 0x00006000141d7810 */ /* 0x000fe20007f9e0ff */
[----:B------:R-:W-:Y:S01]  /*a980*/  IMAD.WIDE.U32 R4, R47, UR4, R4 ;  /* 0x000000042f047c25 */ /* 0x000fe2000f8e0004 */
[----:B------:R-:W-:Y:S02]  /*a990*/  LOP3.LUT R24, R25, 0x180, RZ, 0xc0, !PT ;  /* 0x0000018019187812 */ /* 0x000fe400078ec0ff */
[----:B------:R-:W-:Y:S01]  /*a9a0*/  LOP3.LUT R28, R29, 0x180, RZ, 0xc0, !PT ;  /* 0x000001801d1c7812 */ /* 0x000fe200078ec0ff */
[----:B------:R-:W-:Y:S01]  /*a9b0*/  IMAD R10, R47, UR5, R6 ;  /* 0x000000052f0a7c24 */ /* 0x000fe2000f8e0206 */
[----:B------:R-:W-:Y:S01]  /*a9c0*/  SHF.R.S32.HI R6, RZ, 0x1f, R11 ;  /* 0x0000001fff067819 */ /* 0x000fe2000001140b */
[----:B------:R-:W-:Y:S01]  /*a9d0*/  ULDC.64 UR4, c[0x0][0xb88] ;  /* 0x0002e20000047ab9 */ /* 0x000fe20000000a00 */
[----:B------:R-:W-:Y:S01]  /*a9e0*/  IADD3 R4, P0, R9, R4, RZ ;  /* 0x0000000409047210 */ /* 0x000fe20007f1e0ff */
[----:B------:R-:W-:Y:S01]  /*a9f0*/  IMAD R14, R23, 0xc0, R152 ;  /* 0x000000c0170e7824 */ /* 0x000fe200078e0298 */
[----:B------:R-:W-:Y:S01]  /*aa00*/  SHF.R.U64 R24, R24, 0x3, RZ ;  /* 0x0000000318187819 */ /* 0x000fe200000012ff */
[----:B------:R-:W-:Y:S01]  /*aa10*/  IMAD R6, R6, UR4, RZ ;  /* 0x0000000406067c24 */ /* 0x000fe2000f8e02ff */
[----:B------:R-:W-:Y:S01]  /*aa20*/  IADD3.X R5, R13, R5, R10, P0, !PT ;  /* 0x000000050d057210 */ /* 0x000fe200007fe40a */
[----:B------:R-:W-:Y:S01]  /*aa30*/  IMAD R49, R7, R32, RZ ;  /* 0x0000002007317224 */ /* 0x000fe200078e02ff */
[C---:B------:R-:W-:Y:S01]  /*aa40*/  IADD3 R13, P6, R20.reuse, 0x3000, RZ ;  /* 0x00003000140d7810 */ /* 0x040fe20007fde0ff */
[C---:B------:R-:W-:Y:S01]  /*aa50*/  IMAD R9, R11.reuse, UR5, R6 ;  /* 0x000000050b097c24 */ /* 0x040fe2000f8e0206 */
[----:B------:R-:W-:Y:S01]  /*aa60*/  LOP3.LUT R7, R20, 0x180, RZ, 0xc0, !PT ;  /* 0x0000018014077812 */ /* 0x000fe200078ec0ff */
[----:B------:R-:W-:Y:S01]  /*aa70*/  IMAD.WIDE.U32 R4, R11, UR4, R4 ;  /* 0x000000040b047c25 */ /* 0x000fe2000f8e0004 */
[----:B------:R-:W-:Y:S01]  /*aa80*/  ULDC.64 UR4, c[0x0][0xb50] ;  /* 0x0002d40000047ab9 */ /* 0x000fe20000000a00 */
[----:B------:R-:W-:-:S02]  /*aa90*/  LOP3.LUT R12, R13, 0x180, RZ, 0xc0, !PT ;  /* 0x000001800d0c7812 */ /* 0x000fc400078ec0ff */
[----:B------:R-:W-:Y:S01]  /*aaa0*/  IMAD.IADD R5, R5, 0x1, R9 ;  /* 0x0000000105057824 */ /* 0x000fe200078e0209 */
[C---:B------:R-:W-:Y:S01]  /*aab0*/  LEA R6, P0, R4.reuse, UR4, 0x2 ;  /* 0x0000000404067c11 */ /* 0x040fe2000f8010ff */
[----:B------:R-:W-:Y:S01]  /*aac0*/  IMAD.X R9, RZ, RZ, R21, P2 ;  /* 0x000000ffff097224 */ /* 0x000fe200010e0615 */
[----:B------:R-:W-:Y:S02]  /*aad0*/  SHF.R.U64 R7, R7, 0x3, RZ ;  /* 0x0000000307077819 */ /* 0x000fe400000012ff */
[----:B------:R-:W-:Y:S01]  /*aae0*/  LEA.HI.X R10, R4, UR5, R5, 0x2, P0 ;  /* 0x00000005040a7c11 */ /* 0x000fe200080f1405 */
[----:B------:R-:W-:Y:S01]  /*aaf0*/  SHFL.IDX PT, R42, R6, RZ, 0x1c1f ;  /* 0x001c1fff062a7589 */ /* 0x000fe200000e0000 */
[----:B------:R-:W-:Y:S01]  /*ab00*/  LOP3.LUT P0, RZ, R150, 0x3, RZ, 0xc0, !PT ;  /* 0x0000000396ff7812 */ /* 0x000fe2000780c0ff */
[----:B------:R-:W-:Y:S01]  /*ab10*/  VIADD R4, R14, 0x8 ;  /* 0x000000080e047836 */ /* 0x000fe20000000000 */
[----:B------:R-:W-:Y:S01]  /*ab20*/  IADD3 R5, P3, R20, 0x7800, RZ ;  /* 0x0000780014057810 */ /* 0x000fe20007f7e0ff */
[----:B------:R-:W1:Y:S01]  /*ab30*/  SHFL.IDX PT, R43, R10, RZ, 0x1c1f ;  /* 0x001c1fff0a2b7589 */ /* 0x000e6200000e0000 */
[-C--:B------:R-:W-:Y:S01]  /*ab40*/  ISETP.GE.OR P2, PT, R14, R49.reuse, P0 ;  /* 0x000000310e00720c */ /* 0x080fe20000746670 */
[----:B------:R-:W-:Y:S01]  /*ab50*/  ULDC.64 UR4, c[0x0][0xaa0] ;  /* 0x0002a80000047ab9 */ /* 0x000fe20000000a00 */
[----:B------:R-:W-:Y:S01]  /*ab60*/  ISETP.GE.OR P0, PT, R4, R49, P0 ;  /* 0x000000310400720c */ /* 0x000fe20000706670 */
[----:B------:R-:W-:Y:S01]  /*ab70*/  SHFL.IDX PT, R44, R6, 0x1, 0x1c1f ;  /* 0x003c1f00062c7f89 */ /* 0x000fe200000e0000 */
[----:B------:R-:W-:-:S02]  /*ab80*/  LOP3.LUT R4, R5, 0x180, RZ, 0xc0, !PT ;  /* 0x0000018005047812 */ /* 0x000fc400078ec0ff */
[----:B------:R-:W-:Y:S01]  /*ab90*/  SHF.R.U64 R12, R12, 0x3, RZ ;  /* 0x000000030c0c7819 */ /* 0x000fe200000012ff */
[----:B------:R-:W2:Y:S01]  /*aba0*/  SHFL.IDX PT, R45, R10, 0x1, 0x1c1f ;  /* 0x003c1f000a2d7f89 */ /* 0x000ea200000e0000 */
[----:B------:R-:W-:Y:S01]  /*abb0*/  IMAD R41, R41, UR4, RZ ;  /* 0x0000000429297c24 */ /* 0x000fe2000f8e02ff */
[----:B------:R-:W-:Y:S01]  /*abc0*/  SHF.R.U64 R4, R4, 0x3, RZ ;  /* 0x0000000304047819 */ /* 0x000fe200000012ff */
[--C-:B------:R-:W-:Y:S01]  /*abd0*/  IMAD.X R37, RZ, RZ, R21.reuse, P3 ;  /* 0x000000ffff257224 */ /* 0x100fe200018e0615 */
[----:B------:R-:W-:Y:S02]  /*abe0*/  SHF.R.U64 R28, R28, 0x3, RZ ;  /* 0x000000031c1c7819 */ /* 0x000fe400000012ff */
[----:B------:R-:W-:Y:S02]  /*abf0*/  LOP3.LUT R20, R7, R20, RZ, 0x3c, !PT ;  /* 0x0000001407147212 */ /* 0x000fe400078e3cff */
[----:B------:R-:W-:Y:S01]  /*ac00*/  LOP3.LUT R12, R12, R13, RZ, 0x3c, !PT ;  /* 0x0000000d0c0c7212 */ /* 0x000fe200078e3cff */
[--C-:B------:R-:W-:Y:S01]  /*ac10*/  IMAD.X R13, RZ, RZ, R21.reuse, P6 ;  /* 0x000000ffff0d7224 */ /* 0x100fe200030e0615 */
[----:B------:R-:W-:Y:S01]  /*ac20*/  LOP3.LUT R24, R24, R25, RZ, 0x3c, !PT ;  /* 0x0000001918187212 */ /* 0x000fe200078e3cff */
[----:B------:R-:W-:Y:S01]  /*ac30*/  IMAD.X R25, RZ, RZ, R21, P5 ;  /* 0x000000ffff197224 */ /* 0x000fe200028e0615 */
[----:B------:R-:W-:-:S02]  /*ac40*/  LOP3.LUT R28, R28, R29, RZ, 0x3c, !PT ;  /* 0x0000001d1c1c7212 */ /* 0x000fc400078e3cff */
[----:B------:R-:W-:Y:S01]  /*ac50*/  LOP3.LUT R36, R4, R5, RZ, 0x3c, !PT ;  /* 0x0000000504247212 */ /* 0x000fe200078e3cff */
[----:B-1----:R1:W-:Y:S01]  /*ac60*/  @!P2 ST.E desc[UR60][R42.64], R3 ;  /* 0x000000032a00a985 */ /* 0x0023e2000c10193c */
[----:B------:R-:W-:Y:S02]  /*ac70*/  IADD3.X R29, RZ, R21, RZ, P4, !PT ;  /* 0x00000015ff1d7210 */ /* 0x000fe400027fe4ff */
[----:B------:R-:W-:-:S04]  /*ac80*/  LOP3.LUT R8, R15, 0x180, RZ, 0xc0, !PT ;  /* 0x000001800f087812 */ /* 0x000fc800078ec0ff */
[----:B------:R-:W-:Y:S01]  /*ac90*/  SHF.R.U64 R8, R8, 0x3, RZ ;  /* 0x0000000308087819 */ /* 0x000fe200000012ff */
[----:B--2---:R2:W-:Y:S03]  /*aca0*/  @!P0 ST.E desc[UR60][R44.64], R0 ;  /* 0x000000002c008985 */ /* 0x0045e6000c10193c */
[----:B------:R-:W-:Y:S01]  /*acb0*/  LOP3.LUT R8, R8, R15, RZ, 0x3c, !PT ;  /* 0x0000000f08087212 */ /* 0x000fe200078e3cff */
[----:B-1----:R-:W1:Y:S01]  /*acc0*/  @P1 LDC R43, c[0x0][0xbf0] ;  /* 0x0002fc00ff2b1b82 */ /* 0x002e620000000800 */
[C---:B------:R-:W-:Y:S01]  /*acd0*/  IMAD R3, R40.reuse, UR5, R41 ;  /* 0x0000000528037c24 */ /* 0x040fe2000f8e0229 */
[----:B------:R3:W5:Y:S01]  /*ace0*/  LD.E.128 R4, desc[UR60][R20.64] ;  /* 0x0000003c14047980 */ /* 0x000762000c101d00 */
[----:B------:R-:W-:Y:S01]  /*acf0*/  IMAD.WIDE.U32 R40, R40, UR4, RZ ;  /* 0x0000000428287c25 */ /* 0x000fe2000f8e00ff */
[----:B------:R-:W-:Y:S02]  /*ad00*/  ULDC.64 UR4, c[0x0][0xae8] ;  /* 0x0002ba0000047ab9 */ /* 0x000fe40000000a00 */
[----:B------:R-:W5:Y:S01]  /*ad10*/  LD.E.128 R8, desc[UR60][R8.64] ;  /* 0x0000003c08087980 */ /* 0x000f62000c101d00 */
[----:B--2---:R-:W-:-:S03]  /*ad20*/  IMAD R0, R147, 0x60, R148 ;  /* 0x0000006093007824 */ /* 0x004fc600078e0294 */
[----:B------:R-:W5:Y:S01]  /*ad30*/  LD.E.128 R12, desc[UR60][R12.64] ;  /* 0x0000003c0c0c7980 */ /* 0x000f62000c101d00 */
[----:B---3--:R-:W-:Y:S02]  /*ad40*/  IMAD.IADD R21, R41, 0x1, R3 ;  /* 0x0000000129157824 */ /* 0x008fe400078e0203 */
[----:B------:R-:W-:Y:S01]  /*ad50*/  IMAD R3, R46, UR4, RZ ;  /* 0x000000042e037c24 */ /* 0x000fe2000f8e02ff */
[----:B------:R-:W5:Y:S01]  /*ad60*/  LD.E.128 R24, desc[UR60][R24.64] ;  /* 0x0000003c18187980 */ /* 0x000f62000c101d00 */
[----:B------:R-:W-:Y:S02]  /*ad70*/  IMAD.MOV.U32 R20, RZ, RZ, R40 ;  /* 0x000000ffff147224 */ /* 0x000fe400078e0028 */
[C---:B------:R-:W-:Y:S01]  /*ad80*/  IMAD R3, R22.reuse, UR5, R3 ;  /* 0x0000000516037c24 */ /* 0x040fe2000f8e0203 */
[----:B------:R-:W5:Y:S01]  /*ad90*/  LD.E.128 R28, desc[UR60][R28.64] ;  /* 0x0000003c1c1c7980 */ /* 0x000f62000c101d00 */
[----:B------:R-:W-:Y:S01]  /*ada0*/  IMAD.WIDE.U32 R20, R22, UR4, R20 ;  /* 0x0000000416147c25 */ /* 0x000fe2000f8e0014 */
[----:B------:R-:W-:-:S02]  /*adb0*/  ULDC.64 UR4, c[0x0][0xaf0] ;  /* 0x0002bc0000047ab9 */ /* 0x000fc40000000a00 */
[----:B------:R-:W5:Y:S01]  /*adc0*/  LD.E.128 R36, desc[UR60][R36.64] ;  /* 0x0000003c24247980 */ /* 0x000f62000c101d00 */
[----:B------:R-:W-:Y:S01]  /*add0*/  IMAD R22, R23, 0xc0, R0 ;  /* 0x000000c017167824 */ /* 0x000fe200078e0200 */
[----:B------:R-:W-:Y:S01]  /*ade0*/  BSSY B1, `(.L_x_10111) ;  /* 0x0000033000017945 */ /* 0x000fe20003800000 */
[----:B------:R-:W-:Y:S01]  /*adf0*/  IMAD.IADD R21, R21, 0x1, R3 ;  /* 0x0000000115157824 */ /* 0x000fe200078e0203 */
[----:B------:R-:W-:Y:S01]  /*ae00*/  @!PT LDS RZ, [RZ] ;  /* 0x00000000fffff984 */ /* 0x000fe20000000800 */
[----:B------:R-:W-:Y:S01]  /*ae10*/  @!PT LDS RZ, [RZ] ;  /* 0x00000000fffff984 */ /* 0x000fe20000000800 */
[----:B------:R-:W-:Y:S01]  /*ae20*/  @!PT LDS RZ, [RZ] ;  /* 0x00000000fffff984 */ /* 0x000fe20000000800 */
[----:B------:R-:W-:Y:S01]  /*ae30*/  @!PT LDS RZ, [RZ] ;  /* 0x00000000fffff984 */ /* 0x000fe20000000800 */
[----:B------:R2:W-:Y:S06]  /*ae40*/  MEMBAR.ALL.CTA ;  /* 0x0000000000007992 */ /* 0x0005ec0000008000 */
[----:B--2---:R-:W2:Y:S01]  /*ae50*/  FENCE.VIEW.ASYNC.S ;  /* 0x00000000000073c6 */ /* 0x004ea20000000000 */
[----:B0-----:R-:W-:-:S04]  /*ae60*/  @P1 IMAD.HI.U32 R0, R22, R51, RZ ;  /* 0x0000003316001227 */ /* 0x001fc800078e00ff */
[----:B------:R-:W-:Y:S01]  /*ae70*/  IMAD.MOV.U32 R3, RZ, RZ, R22 ;  /* 0x000000ffff037224 */ /* 0x000fe200078e0016 */
[----:B-1----:R-:W-:Y:S01]  /*ae80*/  @P1 SHF.R.U32.HI R3, RZ, R43, R0 ;  /* 0x0000002bff031219 */ /* 0x002fe20000011600 */
[----:B------:R-:W-:Y:S02]  /*ae90*/  IMAD R18, R145, UR4, RZ ;  /* 0x0000000491127c24 */ /* 0x000fe4000f8e02ff */
        /* <DEDUP_REMOVED lines=13> */
[----:B------:R-:W-:Y:S02]  /*af70*/  IMAD R0, R0, UR4, RZ ;  /* 0x0000000400007c24 */ /* 0x000fe4000f8e02ff */
[----:B------:R-:W-:Y:S01]  /*af80*/  IMAD.WIDE.U32 R20, R41, UR4, R20 ;  /* 0x0000000429147c25 */ /* 0x000fe2000f8e0014 */
[----:B------:R-:W-:-:S03]  /*af90*/  UIADD3 UR4, UR36, 0x31c20, URZ ;  /* 0x00031c2024047890 */ /* 0x000fc6000fffe03f */
[----:B------:R-:W-:Y:S01]  /*afa0*/  IMAD R3, R41, UR5, R0 ;  /* 0x0000000529037c24 */ /* 0x000fe2000f8e0200 */
[----:B------:R-:W-:Y:S01]  /*afb0*/  LEA R18, P1, R20, UR6, 0x1 ;  /* 0x0000000614127c11 */ /* 0x000fe2000f8208ff */
[----:B------:R-:W-:Y:S01]  /*afc0*/  IMAD R0, R23, 0xc0, R148 ;  /* 0x000000c017007824 */ /* 0x000fe200078e0294 */
[----:B------:R-:W-:Y:S01]  /*afd0*/  UPRMT UR4, URZ, 0x654, UR4 ;  /* 0x000006543f047896 */ /* 0x000fe20008000004 */
[----:B------:R-:W-:Y:S02]  /*afe0*/  IMAD.IADD R3, R21, 0x1, R3 ;  /* 0x0000000115037824 */ /* 0x000fe400078e0203 */
[----:B--2---:R0:W1:Y:S01]  /*aff0*/  SHFL.IDX PT, R22, R18, RZ, 0x1c1f ;  /* 0x001c1fff12167589 */ /* 0x00406200000e0000 */
[----:B------:R-:W-:Y:S02]  /*b000*/  ISETP.GE.AND P0, PT, R0, R49, PT ;  /* 0x000000310000720c */ /* 0x000fe40003f06270 */
[----:B------:R-:W-:-:S03]  /*b010*/  LEA.HI.X R3, R20, UR7, R3, 0x1, P1 ;  /* 0x0000000714037c11 */ /* 0x000fc600088f0c03 */
[----:B------:R-:W-:Y:S02]  /*b020*/  SYNCS.ARRIVE.TRANS64.RED.A1T0 RZ, [UR4], RZ ;  /* 0x000000ffffff79a7 */ /* 0x000fe40008100404 */
[----:B------:R0:W2:Y:S06]  /*b030*/  SHFL.IDX PT, R23, R3, RZ, 0x1c1f ;  /* 0x001c1fff03177589 */ /* 0x0000ac00000e0000 */
[----:B------:R-:W-:Y:S05]  /*b040*/  @P0 BRA `(.L_x_10112) ;  /* 0x0000000000300947 */ /* 0x000fea0003800000 */
[----:B------:R-:W-:Y:S02]  /*b050*/  ULDC UR4, c[0x0][0xac8] ;  /* 0x0002b20000047ab9 */ /* 0x000fe40000000800 */
[----:B------:R-:W-:Y:S02]  /*b060*/  ISETP.GE.AND P1, PT, R144, UR4, PT ;  /* 0x0000000490007c0c */ /* 0x000fe4000bf26270 */
[----:B------:R-:W-:Y:S02]  /*b070*/  ISETP.GE.AND P2, PT, R146, UR4, PT ;  /* 0x0000000492007c0c */ /* 0x000fe4000bf46270 */
[----:B------:R-:W-:-:S09]  /*b080*/  ISETP.GE.AND P0, PT, R19, UR4, PT ;  /* 0x0000000413007c0c */ /* 0x000fd2000bf06270 */
[-C--:B-1----:R-:W-:Y:S02]  /*b090*/  @!P1 LEA R40, P3, R144, R22.reuse, 0x1 ;  /* 0x0000001690289211 */ /* 0x082fe400078608ff */
[----:B------:R-:W-:Y:S02]  /*b0a0*/  @!P2 LEA R42, P4, R146, R22, 0x1 ;  /* 0x00000016922aa211 */ /* 0x000fe400078808ff */
[----:B--2---:R-:W-:Y:S01]  /*b0b0*/  @!P0 IMAD.WIDE R20, R19, 0x2, R22 ;  /* 0x0000000213148825 */ /* 0x004fe200078e0216 */
[-C--:B------:R-:W-:Y:S02]  /*b0c0*/  @!P1 LEA.HI.X R41, R144, R23.reuse, R157, 0x1, P3 ;  /* 0x0000001790299211 */ /* 0x080fe400018f0c9d */
[----:B------:R-:W-:Y:S02]  /*b0d0*/  @!P2 LEA.HI.X R43, R146, R23, R156, 0x1, P4 ;  /* 0x00000017922ba211 */ /* 0x000fe400020f0c9c */
[----:B-----5:R3:W-:Y:S04]  /*b0e0*/  @!P0 ST.E.128 desc[UR60][R20.64], R4 ;  /* 0x0000000414008985 */ /* 0x0207e8000c101d3c */
[----:B------:R3:W-:Y:S04]  /*b0f0*/  @!P1 ST.E.128 desc[UR60][R40.64], R12 ;  /* 0x0000000c28009985 */ /* 0x0007e8000c101d3c */
[----:B------:R3:W-:Y:S02]  /*b100*/  @!P2 ST.E.128 desc[UR60][R42.64], R28 ;  /* 0x0000001c2a00a985 */ /* 0x0007e4000c101d3c */
.L_x_10112:
[----:B------:R-:W-:Y:S05]  /*b110*/  BSYNC B1 ;  /* 0x0000000000017941 */ /* 0x000fea0003800000 */
.L_x_10111:
[----:B------:R-:W-:Y:S01]  /*b120*/  VIADD R0, R0, 0x60 ;  /* 0x0000006000007836 */ /* 0x000fe20000000000 */
[----:B---3-5:R3:W4:Y:S04]  /*b130*/  SHFL.IDX PT, R7, R3, 0x1, 0x1c1f ;  /* 0x003c1f0003077f89 */ /* 0x02872800000e0000 */
[----:B------:R-:W-:Y:S01]  /*b140*/  ISETP.GE.AND P0, PT, R0, R49, PT ;  /* 0x000000310000720c */ /* 0x000fe20003f06270 */
[----:B------:R3:W0:-:S12]  /*b150*/  SHFL.IDX PT, R6, R18, 0x1, 0x1c1f ;  /* 0x003c1f0012067f89 */ /* 0x00061800000e0000 */
[----:B---3--:R-:W-:Y:S05]  /*b160*/  @P0 BRA `(.L_x_10113) ;  /* 0x0000000800900947 */ /* 0x008fea0003800000 */
[----:B------:R-:W-:Y:S02]  /*b170*/  ULDC UR4, c[0x0][0xac8] ;  /* 0x0002b20000047ab9 */ /* 0x000fe40000000800 */
[----:B------:R-:W-:Y:S02]  /*b180*/  ISETP.GE.AND P2, PT, R144, UR4, PT ;  /* 0x0000000490007c0c */ /* 0x000fe4000bf46270 */
[----:B------:R-:W-:-:S11]  /*b190*/  ISETP.GE.AND P1, PT, R19, UR4, PT ;  /* 0x0000000413007c0c */ /* 0x000fd6000bf26270 */
[C---:B0-----:R-:W-:Y:S02]  /*b1a0*/  @!P2 LEA R12, P0, R144.reuse, R6, 0x1 ;  /* 0x00000006900ca211 */ /* 0x041fe400078008ff */
[----:B----4-:R-:W-:Y:S02]  /*b1b0*/  @!P1 IMAD.WIDE R4, R19, 0x2, R6 ;  /* 0x0000000213049825 */ /* 0x010fe400078e0206 */
[----:B------:R-:W-:Y:S02]  /*b1c0*/  @!P2 LEA.HI.X R13, R144, R7, R157, 0x1, P0 ;  /* 0x00000007900da211 */ /* 0x000fe400000f0c9d */
[----:B------:R-:W-:Y:S01]  /*b1d0*/  ISETP.GE.AND P0, PT, R146, UR4, PT ;  /* 0x0000000492007c0c */ /* 0x000fe2000bf06270 */
[----:B------:R0:W-:Y:S04]  /*b1e0*/  @!P1 ST.E.128 desc[UR60][R4.64], R8 ;  /* 0x0000000804009985 */ /* 0x0001e8000c101d3c */
[----:B------:R0:W-:Y:S08]  /*b1f0*/  @!P2 ST.E.128 desc[UR60][R12.64], R24 ;  /* 0x000000180c00a985 */ /* 0x0001f0000c101d3c */
[----:B------:R-:W-:Y:S05]  /*b200*/  @P0 BRA `(.L_x_10113) ;  /* 0x0000000800680947 */ /* 0x000fea0003800000 */
[----:B0-----:R-:W-:-:S04]  /*b210*/  LEA R4, P0, R146, R6, 0x1 ;  /* 0x0000000692047211 */ /* 0x001fc800078008ff */
[----:B------:R-:W-:-:S05]  /*b220*/  LEA.HI.X R5, R146, R7, R156, 0x1, P0 ;  /* 0x0000000792057211 */ /* 0x000fca00000f0c9c */
[----:B------:R0:W-:Y:S01]  /*b230*/  ST.E.128 desc[UR60][R4.64], R36 ;  /* 0x0000002404007985 */ /* 0x0001e2000c101d3c */
[----:B------:R-:W-:Y:S05]  /*b240*/  BRA `(.L_x_10113) ;  /* 0x0000000800587947 */ /* 0x000fea0003800000 */
.L_x_10109:
[----:B------:R-:W1:Y:S01]  /*b250*/  LDC.64 R6, c[0x0][0xc00] ;  /* 0x00030000ff067b82 */ /* 0x000e620000000a00 */
[C---:B------:R-:W-:Y:S01]  /*b260*/  IMAD.SHL.U32 R5, R18.reuse, 0x4, RZ ;  /* 0x0000000412057824 */ /* 0x040fe200078e00ff */
[----:B------:R-:W-:Y:S01]  /*b270*/  SHF.L.U64.HI R0, R18, 0x2, R145 ;  /* 0x0000000212007819 */ /* 0x000fe20000010291 */
[----:B------:R-:W-:Y:S01]  /*b280*/  ULDC.64 UR4, c[0x0][0xc08] ;  /* 0x0003020000047ab9 */ /* 0x000fe20000000a00 */
[----:B------:R-:W-:-:S04]  /*b290*/  IMAD.MOV.U32 R3, RZ, RZ, RZ ;  /* 0x000000ffff037224 */ /* 0x000fc800078e00ff */
[----:B------:R-:W2:Y:S01]  /*b2a0*/  LDC R25, c[0x0][0xbe8] ;  /* 0x0002fa00ff197b82 */ /* 0x000ea20000000800 */
[----:B-1----:R-:W-:Y:S02]  /*b2b0*/  ISETP.NE.U32.AND P0, PT, R6, RZ, PT ;  /* 0x000000ff0600720c */ /* 0x002fe40003f05070 */
[----:B------:R-:W-:Y:S02]  /*b2c0*/  IADD3 R6, P1, R5, R6, RZ ;  /* 0x0000000605067210 */ /* 0x000fe40007f3e0ff */
[----:B------:R-:W-:-:S03]  /*b2d0*/  ISETP.NE.AND.EX P0, PT, R7, RZ, PT, P0 ;  /* 0x000000ff0700720c */ /* 0x000fc60003f05300 */
[----:B------:R-:W-:Y:S01]  /*b2e0*/  IMAD.X R7, R0, 0x1, R7, P1 ;  /* 0x0000000100077824 */ /* 0x000fe200008e0607 */
[----:B------:R-:W-:-:S04]  /*b2f0*/  ISETP.NE.U32.AND P1, PT, RZ, UR4, PT ;  /* 0x00000004ff007c0c */ /* 0x000fc8000bf25070 */
[----:B------:R-:W-:-:S05]  /*b300*/  ISETP.NE.AND.EX P1, PT, RZ, UR5, PT, P1 ;  /* 0x00000005ff007c0c */ /* 0x000fca000bf25310 */
[----:B------:R1:W5:Y:S01]  /*b310*/  @P0 LDG.E R3, desc[UR60][R6.64] ;  /* 0x0000003c06030981 */ /* 0x000362000c1e1900 */
[----:B------:R-:W3:Y:S07]  /*b320*/  S2R R8, SR_TID.X ;  /* 0x0000000000087919 */ /* 0x000eee0000002100 */
[----:B------:R-:W-:Y:S01]  /*b330*/  @P1 IADD3 R4, P2, R5, UR4, RZ ;  /* 0x0000000405041c10 */ /* 0x000fe2000ff5e0ff */
[----:B------:R-:W-:-:S03]  /*b340*/  ULDC UR4, c[0x0][0xa88] ;  /* 0x0002a20000047ab9 */ /* 0x000fc60000000800 */
[----:B------:R-:W-:Y:S01]  /*b350*/  @P1 IADD3.X R5, R0, UR5, RZ, P2, !PT ;  /* 0x0000000500051c10 */ /* 0x000fe200097fe4ff */
[----:B------:R-:W-:-:S06]  /*b360*/  IMAD.U32 R0, RZ, RZ, UR4 ;  /* 0x00000004ff007e24 */ /* 0x000fcc000f8e00ff */
[----:B------:R1:W5:Y:S01]  /*b370*/  @P1 LDG.E R0, desc[UR60][R4.64] ;  /* 0x0000003c04001981 */ /* 0x000362000c1e1900 */
[----:B--2---:R-:W-:-:S13]  /*b380*/  ISETP.NE.AND P2, PT, R25, 0x1, PT ;  /* 0x000000011900780c */ /* 0x004fda0003f45270 */
[----:B------:R-:W2:Y:S01]  /*b390*/  @P2 LDC R14, c[0x0][0xbec] ;  /* 0x0002fb00ff0e2b82 */ /* 0x000ea20000000800 */
[----:B---3--:R-:W-:-:S05]  /*b3a0*/  VIADD R8, R8, 0xffffff80 ;  /* 0xffffff8008087836 */ /* 0x008fca0000000000 */
[----:B------:R-:W-:Y:S01]  /*b3b0*/  ISETP.GE.AND P3, PT, R8, 0xc0, PT ;  /* 0x000000c00800780c */ /* 0x000fe20003f66270 */
[----:B-1----:R-:W-:-:S12]  /*b3c0*/  @P1 BRA `(.L_x_10114) ;  /* 0x0000000000101947 */ /* 0x002fd80003800000 */
[----:B------:R-:W-:Y:S05]  /*b3d0*/  @!P0 BRA `(.L_x_10114) ;  /* 0x00000000000c8947 */ /* 0x000fea0003800000 */
[----:B------:R-:W3:Y:S04]  /*b3e0*/  LDG.E R5, desc[UR60][R6.64] ;  /* 0x0000003c06057981 */ /* 0x000ee8000c1e1900 */
[----:B-----5:R-:W3:Y:S02]  /*b3f0*/  LDG.E R0, desc[UR60][R6.64+0x4] ;  /* 0x0000043c06007981 */ /* 0x020ee4000c1e1900 */
[----:B---3--:R-:W-:-:S07]  /*b400*/  IMAD.IADD R0, R0, 0x1, -R5 ;  /* 0x0000000100007824 */ /* 0x008fce00078e0a05 */
.L_x_10114:
[----:B------:R-:W-:Y:S01]  /*b410*/  BSSY B1, `(.L_x_10115) ;  /* 0x000002e000017945 */ /* 0x000fe20003800000 */
[----:B------:R-:W-:Y:S02]  /*b420*/  SHF.R.S32.HI R12, RZ, 0x1f, R22 ;  /* 0x0000001fff0c7819 */ /* 0x000fe40000011416 */
[----:B------:R-:W-:Y:S02]  /*b430*/  SEL R13, R18, RZ, !P0 ;  /* 0x000000ff120d7207 */ /* 0x000fe40004000000 */
[----:B------:R-:W-:Y:S02]  /*b440*/  SEL R145, R145, RZ, !P0 ;  /* 0x000000ff91917207 */ /* 0x000fe40004000000 */
[----:B-----5:R-:W-:Y:S01]  /*b450*/  SHF.R.S32.HI R10, RZ, 0x1f, R3 ;  /* 0x0000001fff0a7819 */ /* 0x020fe20000011403 */
[----:B------:R-:W-:Y:S06]  /*b460*/  @P3 BRA `(.L_x_10116) ;  /* 0x0000000000a03947 */ /* 0x000fec0003800000 */
[----:B------:R-:W1:Y:S01]  /*b470*/  S2R R4, SR_TID.X ;  /* 0x0000000000047919 */ /* 0x000e620000002100 */
[----:B------:R-:W3:Y:S02]  /*b480*/  LDC R11, c[0x0][0xbe8] ;  /* 0x0002fa00ff0b7b82 */ /* 0x000ee40000000800 */
[----:B---3--:R-:W-:Y:S02]  /*b490*/  IMAD R5, R0, R11, RZ ;  /* 0x0000000b00057224 */ /* 0x008fe400078e02ff */
[----:B-1----:R-:W-:-:S04]  /*b4a0*/  IMAD R4, R23, 0xc0, R4 ;  /* 0x000000c017047824 */ /* 0x002fc800078e0204 */
        /* <DEDUP_REMOVED lines=10> */
[----:B------:R-:W1:Y:S01]  /*b550*/  @P0 LDC R15, c[0x0][0xbec] ;  /* 0x0002fb00ff0f0b82 */ /* 0x000e620000000800 */
[----:B------:R-:W-:Y:S01]  /*b560*/  IMAD R9, R22, UR5, R9 ;  /* 0x0000000516097c24 */ /* 0x000fe2000f8e0209 */
[----:B------:R-:W-:-:S04]  /*b570*/  ULDC.64 UR4, c[0x0][0xb98] ;  /* 0x0002e60000047ab9 */ /* 0x000fc80000000a00 */
[----:B------:R-:W-:Y:S02]  /*b580*/  IADD3 R5, R5, R9, RZ ;  /* 0x0000000905057210 */ /* 0x000fe40007ffe0ff */
[----:B------:R-:W3:Y:S01]  /*b590*/  @P0 LDC R21, c[0x0][0xbf0] ;  /* 0x0002fc00ff150b82 */ /* 0x000ee20000000800 */
[----:B------:R-:W-:-:S04]  /*b5a0*/  IMAD.WIDE.U32 R4, R13, UR4, R4 ;  /* 0x000000040d047c25 */ /* 0x000fc8000f8e0004 */
[----:B-1----:R-:W-:-:S05]  /*b5b0*/  @P0 IMAD.HI.U32 R6, R8, R15, RZ ;  /* 0x0000000f08060227 */ /* 0x002fca00078e00ff */
        /* <DEDUP_REMOVED lines=19> */
.L_x_10116:
[----:B------:R-:W-:Y:S05]  /*b6f0*/  BSYNC B1 ;  /* 0x0000000000017941 */ /* 0x000fea0003800000 */
.L_x_10115:
[----:B------:R-:W3:Y:S01]  /*b700*/  @P2 LDC R9, c[0x0][0xbf0] ;  /* 0x0002fc00ff092b82 */ /* 0x000ee20000000800 */
[----:B------:R-:W-:Y:S01]  /*b710*/  ULDC.64 UR4, c[0x0][0xaa0] ;  /* 0x0002a80000047ab9 */ /* 0x000fe20000000a00 */
[----:B-1----:R-:W-:Y:S01]  /*b720*/  IMAD R6, R147, 0x60, R148 ;  /* 0x0000006093067824 */ /* 0x002fe200078e0294 */
        /* <DEDUP_REMOVED lines=8> */
[----:B--2---:R-:W-:-:S04]  /*b7b0*/  @P2 IMAD.HI.U32 R6, R11, R14, RZ ;  /* 0x0000000e0b062227 */ /* 0x004fc800078e00ff */
[C---:B------:R-:W-:Y:S02]  /*b7c0*/  IMAD R7, R22.reuse, UR5, R3 ;  /* 0x0000000516077c24 */ /* 0x040fe4000f8e0203 */
[----:B------:R-:W-:Y:S01]  /*b7d0*/  IMAD.WIDE.U32 R4, R22, UR4, R4 ;  /* 0x0000000416047c25 */ /* 0x000fe2000f8e0004 */
[----:B------:R-:W-:-:S03]  /*b7e0*/  ULDC.64 UR4, c[0x0][0xaf0] ;  /* 0x0002bc0000047ab9 */ /* 0x000fc60000000a00 */
[----:B------:R-:W-:Y:S01]  /*b7f0*/  IMAD.MOV.U32 R3, RZ, RZ, R11 ;  /* 0x000000ffff037224 */ /* 0x000fe200078e000b */
[----:B---3--:R-:W-:Y:S01]  /*b800*/  @P2 SHF.R.U32.HI R3, RZ, R9, R6 ;  /* 0x00000009ff032219 */ /* 0x008fe20000011606 */
        /* <DEDUP_REMOVED lines=16> */
[----:B------:R-:W-:Y:S02]  /*b910*/  IMAD R25, R0, R25, RZ ;  /* 0x0000001900197224 */ /* 0x000fe400078e02ff */
[----:B------:R-:W-:Y:S02]  /*b920*/  IMAD R0, R23, 0xc0, R148 ;  /* 0x000000c017007824 */ /* 0x000fe400078e0294 */
[C---:B------:R-:W-:Y:S02]  /*b930*/  IMAD R3, R7.reuse, UR5, R6 ;  /* 0x0000000507037c24 */ /* 0x040fe4000f8e0206 */
[----:B------:R-:W-:Y:S01]  /*b940*/  IMAD.WIDE.U32 R4, R7, UR4, R4 ;  /* 0x0000000407047c25 */ /* 0x000fe2000f8e0004 */
[----:B------:R-:W-:Y:S01]  /*b950*/  ISETP.GE.AND P0, PT, R0, R25, PT ;  /* 0x000000190000720c */ /* 0x000fe20003f06270 */
[----:B------:R-:W-:-:S02]  /*b960*/  ULDC.64 UR4, c[0x0][0xa80] ;  /* 0x0002a00000047ab9 */ /* 0x000fc40000000a00 */
[----:B------:R-:W-:Y:S01]  /*b970*/  IMAD.IADD R3, R5, 0x1, R3 ;  /* 0x0000000105037824 */ /* 0x000fe200078e0203 */
[----:B------:R-:W-:-:S04]  /*b980*/  LEA R6, P1, R4, UR4, 0x1 ;  /* 0x0000000404067c11 */ /* 0x000fc8000f8208ff */
[----:B------:R-:W-:Y:S02]  /*b990*/  LEA.HI.X R3, R4, UR5, R3, 0x1, P1 ;  /* 0x0000000504037c11 */ /* 0x000fe400088f0c03 */
[----:B------:R1:W2:Y:S04]  /*b9a0*/  SHFL.IDX PT, R4, R6, RZ, 0x1c1f ;  /* 0x001c1fff06047589 */ /* 0x0002a800000e0000 */
[----:B------:R1:W3:Y:S01]  /*b9b0*/  SHFL.IDX PT, R5, R3, RZ, 0x1c1f ;  /* 0x001c1fff03057589 */ /* 0x0002e200000e0000 */
[----:B------:R-:W-:Y:S05]  /*b9c0*/  @P0 BRA `(.L_x_10118) ;  /* 0x0000000000300947 */ /* 0x000fea0003800000 */
[----:B------:R-:W-:Y:S02]  /*b9d0*/  ULDC UR4, c[0x0][0xac8] ;  /* 0x0002b20000047ab9 */ /* 0x000fe40000000800 */
[----:B------:R-:W-:Y:S02]  /*b9e0*/  ISETP.GE.AND P3, PT, R144, UR4, PT ;  /* 0x0000000490007c0c */ /* 0x000fe4000bf66270 */
[----:B------:R-:W-:Y:S02]  /*b9f0*/  ISETP.GE.AND P4, PT, R146, UR4, PT ;  /* 0x0000000492007c0c */ /* 0x000fe4000bf86270 */
[----:B------:R-:W-:-:S09]  /*ba00*/  ISETP.GE.AND P2, PT, R19, UR4, PT ;  /* 0x0000000413007c0c */ /* 0x000fd2000bf46270 */
[-C--:B--2---:R-:W-:Y:S02]  /*ba10*/  @!P3 LEA R10, P0, R144, R4.reuse, 0x1 ;  /* 0x00000004900ab211 */ /* 0x084fe400078008ff */
[----:B------:R-:W-:Y:S02]  /*ba20*/  @!P4 LEA R12, P1, R146, R4, 0x1 ;  /* 0x00000004920cc211 */ /* 0x000fe400078208ff */
[----:B---3--:R-:W-:Y:S01]  /*ba30*/  @!P2 IMAD.WIDE R8, R19, 0x2, R4 ;  /* 0x000000021308a825 */ /* 0x008fe200078e0204 */
[-C--:B------:R-:W-:Y:S02]  /*ba40*/  @!P3 LEA.HI.X R11, R144, R5.reuse, R157, 0x1, P0 ;  /* 0x00000005900bb211 */ /* 0x080fe400000f0c9d */
[----:B------:R-:W-:Y:S02]  /*ba50*/  @!P4 LEA.HI.X R13, R146, R5, R156, 0x1, P1 ;  /* 0x00000005920dc211 */ /* 0x000fe400008f0c9c */
[----:B------:R4:W-:Y:S04]  /*ba60*/  @!P2 ST.E.128 desc[UR60][R8.64], RZ ;  /* 0x000000ff0800a985 */ /* 0x0009e8000c101d3c */
[----:B------:R4:W-:Y:S04]  /*ba70*/  @!P3 ST.E.128 desc[UR60][R10.64], RZ ;  /* 0x000000ff0a00b985 */ /* 0x0009e8000c101d3c */
[----:B------:R4:W-:Y:S02]  /*ba80*/  @!P4 ST.E.128 desc[UR60][R12.64], RZ ;  /* 0x000000ff0c00c985 */ /* 0x0009e4000c101d3c */
.L_x_10118:
[----:B------:R-:W-:Y:S05]  /*ba90*/  BSYNC B1 ;  /* 0x0000000000017941 */ /* 0x000fea0003800000 */
.L_x_10117:
[----:B------:R-:W-:Y:S01]  /*baa0*/  VIADD R0, R0, 0x60 ;  /* 0x0000006000007836 */ /* 0x000fe20000000000 */
[----:B---3--:R3:W0:Y:S04]  /*bab0*/  SHFL.IDX PT, R5, R3, 0x1, 0x1c1f ;  /* 0x003c1f0003057f89 */ /* 0x00862800000e0000 */
[----:B------:R-:W-:Y:S01]  /*bac0*/  ISETP.GE.AND P0, PT, R0, R25, PT ;  /* 0x000000190000720c */ /* 0x000fe20003f06270 */
[----:B--2---:R3:W2:-:S12]  /*bad0*/  SHFL.IDX PT, R4, R6, 0x1, 0x1c1f ;  /* 0x003c1f0006047f89 */ /* 0x00469800000e0000 */
[----:B---3--:R-:W-:Y:S05]  /*bae0*/  @P0 BRA `(.L_x_10113) ;  /* 0x0000000000300947 */ /* 0x008fea0003800000 */
[----:B------:R-:W-:Y:S02]  /*baf0*/  ULDC UR4, c[0x0][0xac8] ;  /* 0x0002b20000047ab9 */ /* 0x000fe40000000800 */
[----:B------:R-:W-:Y:S02]  /*bb00*/  ISETP.GE.AND P3, PT, R144, UR4, PT ;  /* 0x0000000490007c0c */ /* 0x000fe4000bf66270 */
[----:B------:R-:W-:Y:S02]  /*bb10*/  ISETP.GE.AND P4, PT, R146, UR4, PT ;  /* 0x0000000492007c0c */ /* 0x000fe4000bf86270 */
[----:B------:R-:W-:-:S09]  /*bb20*/  ISETP.GE.AND P2, PT, R19, UR4, PT ;  /* 0x0000000413007c0c */ /* 0x000fd2000bf46270 */
[-C--:B--2-4-:R-:W-:Y:S02]  /*bb30*/  @!P3 LEA R8, P0, R144, R4.reuse, 0x1 ;  /* 0x000000049008b211 */ /* 0x094fe400078008ff */
[----:B------:R-:W-:Y:S02]  /*bb40*/  @!P4 LEA R10, P1, R146, R4, 0x1 ;  /* 0x00000004920ac211 */ /* 0x000fe400078208ff */
[----:B01----:R-:W-:Y:S01]  /*bb50*/  @!P2 IMAD.WIDE R6, R19, 0x2, R4 ;  /* 0x000000021306a825 */ /* 0x003fe200078e0204 */
[-C--:B------:R-:W-:Y:S02]  /*bb60*/  @!P3 LEA.HI.X R9, R144, R5.reuse, R157, 0x1, P0 ;  /* 0x000000059009b211 */ /* 0x080fe400000f0c9d */
[----:B------:R-:W-:Y:S02]  /*bb70*/  @!P4 LEA.HI.X R11, R146, R5, R156, 0x1, P1 ;  /* 0x00000005920bc211 */ /* 0x000fe400008f0c9c */
[----:B------:R3:W-:Y:S04]  /*bb80*/  @!P2 ST.E.128 desc[UR60][R6.64], RZ ;  /* 0x000000ff0600a985 */ /* 0x0007e8000c101d3c */
[----:B------:R3:W-:Y:S04]  /*bb90*/  @!P3 ST.E.128 desc[UR60][R8.64], RZ ;  /* 0x000000ff0800b985 */ /* 0x0007e8000c101d3c */
[----:B------:R3:W-:Y:S02]  /*bba0*/  @!P4 ST.E.128 desc[UR60][R10.64], RZ ;  /* 0x000000ff0a00c985 */ /* 0x0007e4000c101d3c */
.L_x_10113:
[----:B------:R-:W-:Y:S05]  /*bbb0*/  BSYNC B0 ;  /* 0x0000000000007941 */ /* 0x000fea0003800000 */
.L_x_10108:
[----:B------:R-:W-:Y:S02]  /*bbc0*/  ULDC UR4, c[0x0][0xc3c] ;  /* 0x00030f0000047ab9 */ /* 0x000fe40000000800 */
[----:B0-----:R-:W-:-:S13]  /*bbd0*/  ISETP.GE.AND P0, PT, R35, UR4, PT ;  /* 0x0000000423007c0c */ /* 0x001fda000bf06270 */
[----:B------:R-:W-:Y:S05]  /*bbe0*/  @!P0 BRA `(.L_x_10119) ;  /* 0xffffff5000c08947 */ /* 0x000fea000383ffff */
[----:B------:R-:W-:Y:S05]  /*bbf0*/  EXIT ;  /* 0x000000000000794d */ /* 0x000fea0003800000 */
.L_x_10084:
        /* <DEDUP_REMOVED lines=16> */
.L_x_10120:
        /* <DEDUP_REMOVED lines=42> */
.L_x_10126:
[----:B------:R-:W-:Y:S01]  /*bfa0*/  UIADD3 UR4, UR4, 0x1f, URZ ;  /* 0x0000001f04047890 */ /* 0x000fe2000fffe03f */
[----:B------:R-:W-:-:S05]  /*bfb0*/  MOV R19, UR7 ;  /* 0x0000000700137c02 */ /* 0x000fca0008000f00 */
        /* <DEDUP_REMOVED lines=10> */
.L_x_10125:
[----:B------:R-:W-:Y:S05]  /*c060*/  BSYNC B0 ;  /* 0x0000000000007941 */ /* 0x000fea0003800000 */
.L_x_10124:
        /* <DEDUP_REMOVED lines=21> */
.L_x_10122:
        /* <DEDUP_REMOVED lines=11> */
[----:B------:R0:W1:Y:S01]  /*c270*/  F2I.FTZ.U32.TRUNC.NTZ R3, R2 ;  /* 0x0000000200037305 */ /* 0x000062000021f000 */
[----:B------:R-:W-:Y:S05]  /*c280*/  @!P0 BRA `(.L_x_10127) ;  /* 0x0000000000088947 */ /* 0x000fea0003800000 */
[----:B------:R-:W-:-:S06]  /*c290*/  VIADD R16, R19, 0xffffffff ;  /* 0xffffffff13107836 */ /* 0x000fcc0000000000 */
[----:B------:R2:W3:Y:S02]  /*c2a0*/  SHFL.IDX PT, R16, R7, R16, 0x1f ;  /* 0x00001f1007107589 */ /* 0x0004e400000e0000 */
.L_x_10127:
[----:B---3--:R-:W-:Y:S01]  /*c2b0*/  IMAD R16, R16, UR5, R9 ;  /* 0x0000000510107c24 */ /* 0x008fe2000f8e0209 */
[----:B0-----:R-:W-:Y:S01]  /*c2c0*/  IABS R2, R0 ;  /* 0x0000000000027213 */ /* 0x001fe20000000000 */
[----:B-12---:R-:W-:Y:S02]  /*c2d0*/  IMAD.MOV R7, RZ, RZ, -R3 ;  /* 0x000000ffff077224 */ /* 0x006fe400078e0a03 */
[----:B------:R-:W-:Y:S01]  /*c2e0*/  VIADD R19, R19, UR4 ;  /* 0x0000000413137c36 */ /* 0x000fe20008000000 */
[----:B------:R-:W-:Y:S01]  /*c2f0*/  IADD3 R9, -R16, UR6, RZ ;  /* 0x0000000610097c10 */ /* 0x000fe2000fffe1ff */
[----:B------:R-:W-:Y:S02]  /*c300*/  IMAD.MOV R8, RZ, RZ, -R2 ;  /* 0x000000ffff087224 */ /* 0x000fe400078e0a02 */
[----:B------:R-:W-:Y:S01]  /*c310*/  IMAD R7, R7, R4, RZ ;  /* 0x0000000407077224 */ /* 0x000fe200078e02ff */
[----:B------:R-:W-:Y:S01]  /*c320*/  IABS R6, R9 ;  /* 0x0000000900067213 */ /* 0x000fe20000000000 */
[----:B------:R-:W-:-:S04]  /*c330*/  IMAD.MOV.U32 R2, RZ, RZ, RZ ;  /* 0x000000ffff027224 */ /* 0x000fc800078e00ff */
[----:B------:R-:W-:-:S04]  /*c340*/  IMAD.HI.U32 R2, R3, R7, R2 ;  /* 0x0000000703027227 */ /* 0x000fc800078e0002 */
[----:B------:R-:W-:Y:S02]  /*c350*/  IMAD.MOV.U32 R3, RZ, RZ, R6 ;  /* 0x000000ffff037224 */ /* 0x000fe400078e0006 */
[----:B------:R-:W-:Y:S02]  /*c360*/  IMAD.MOV.U32 R6, RZ, RZ, R8 ;  /* 0x000000ffff067224 */ /* 0x000fe400078e0008 */
        /* <DEDUP_REMOVED lines=10> */
[----:B------:R-:W-:Y:S02]  /*c410*/  @!P2 IADD3 R2, -R2, RZ, RZ ;  /* 0x000000ff0202a210 */ /* 0x000fe40007ffe1ff */
[----:B------:R-:W-:-:S05]  /*c420*/  @!P1 LOP3.LUT R2, RZ, R0, RZ, 0x33, !PT ;  /* 0x00000000ff029212 */ /* 0x000fca00078e33ff */
[--C-:B------:R-:W-:Y:S02]  /*c430*/  IMAD.MOV R17, RZ, RZ, -R2.reuse ;  /* 0x000000ffff117224 */ /* 0x100fe400078e0a02 */
[----:B------:R-:W-:Y:S02]  /*c440*/  IMAD.MOV.U32 R18, RZ, RZ, R2 ;  /* 0x000000ffff127224 */ /* 0x000fe400078e0002 */
[----:B------:R-:W-:Y:S01]  /*c450*/  IMAD R17, R0, R17, R9 ;  /* 0x0000001100117224 */ /* 0x000fe200078e0209 */
[----:B------:R-:W-:Y:S06]  /*c460*/  BRA `(.L_x_10128) ;  /* 0x00000000000c7947 */ /* 0x000fec0003800000 */
.L_x_10123:
[----:B------:R-:W-:Y:S02]  /*c470*/  IMAD.MOV.U32 R17, RZ, RZ, RZ ;  /* 0x000000ffff117224 */ /* 0x000fe400078e00ff */
[----:B------:R-:W-:Y:S02]  /*c480*/  IMAD.U32 R16, RZ, RZ, UR6 ;  /* 0x00000006ff107e24 */ /* 0x000fe4000f8e00ff */
[----:B------:R-:W-:-:S07]  /*c490*/  IMAD.MOV.U32 R18, RZ, RZ, RZ ;  /* 0x000000ffff127224 */ /* 0x000fce00078e00ff */
.L_x_10128:
[----:B------:R-:W-:-:S13]  /*c4a0*/  ISETP.NE.AND P0, PT, R5, RZ, PT ;  /* 0x000000ff0500720c */ /* 0x000fda0003f05270 */
[----:B------:R-:W0:Y:S01]  /*c4b0*/  @!P0 S2R R3, SR_CgaCtaId ;  /* 0x0000000000038919 */ /* 0x000e220000008800 */
[----:B------:R-:W-:-:S04]  /*c4c0*/  @!P0 MOV R0, 0x400 ;  /* 0x0000040000008802 */ /* 0x000fc80000000f00 */
[----:B0-----:R-:W-:-:S05]  /*c4d0*/  @!P0 LEA R0, R3, R0, 0x18 ;  /* 0x0000000003008211 */ /* 0x001fca00078ec0ff */
[----:B------:R2:W-:Y:S01]  /*c4e0*/  @!P0 STS.128 [R0+0x31cd0], R16 ;  /* 0x031cd01000008388 */ /* 0x0005e20000000c00 */
[----:B------:R-:W-:Y:S06]  /*c4f0*/  BAR.ARV 0x5, 0x200 ;  /* 0x0148000000007b1d */ /* 0x000fec0000002000 */
.L_x_10121:
[----:B------:R3:W-:Y:S01]  /*c500*/  STL [R1+0x30], RZ ;  /* 0x000030ff01007387 */ /* 0x0007e20000100800 */
[----:B------:R-:W-:Y:S01]  /*c510*/  ULDC UR4, c[0x0][0xc3c] ;  /* 0x00030f0000047ab9 */ /* 0x000fe20000000800 */
[----:B------:R-:W-:Y:S01]  /*c520*/  IMAD.MOV.U32 R26, RZ, RZ, 0x1 ;  /* 0x00000001ff1a7424 */ /* 0x000fe200078e00ff */
[----:B-1----:R-:W-:Y:S01]  /*c530*/  ISETP.GE.AND P0, PT, R19, UR4, PT ;  /* 0x0000000413007c0c */ /* 0x002fe2000bf06270 */
[----:B------:R-:W-:-:S12]  /*c540*/  IMAD.MOV.U32 R23, RZ, RZ, RZ ;  /* 0x000000ffff177224 */ /* 0x000fd800078e00ff */
[----:B---3--:R-:W-:Y:S05]  /*c550*/  @P0 BRA `(.L_x_10129) ;  /* 0x00000050006c0947 */ /* 0x008fea0003800000 */
[----:B------:R-:W1:Y:S01]  /*c560*/  S2R R6, SR_TID.X ;  /* 0x0000000000067919 */ /* 0x000e620000002100 */
[----:B------:R-:W3:Y:S01]  /*c570*/  S2UR UR5, SR_CgaCtaId ;  /* 0x00000000000579c3 */ /* 0x000ee20000008800 */
[----:B------:R-:W-:Y:S01]  /*c580*/  UMOV UR4, 0x400 ;  /* 0x0000040000047882 */ /* 0x000fe20000000000 */
[----:B------:R-:W-:Y:S01]  /*c590*/  BSSY B8, `(.L_x_10129) ;  /* 0x0000517000087945 */ /* 0x000fe20003800000 */
[----:B------:R4:W-:Y:S01]  /*c5a0*/  STL [R1+0x30], RZ ;  /* 0x000030ff01007387 */ /* 0x0009e20000100800 */
[----:B------:R-:W-:Y:S01]  /*c5b0*/  IMAD.MOV.U32 R26, RZ, RZ, 0x1 ;  /* 0x00000001ff1a7424 */ /* 0x000fe200078e00ff */
[----:B------:R-:W-:Y:S01]  /*c5c0*/  ULDC UR36, c[0x0][0xc] ;  /* 0x0000030000247ab9 */ /* 0x000fe20000000800 */
[----:B------:R-:W-:Y:S01]  /*c5d0*/  IMAD.MOV.U32 R23, RZ, RZ, RZ ;  /* 0x000000ffff177224 */ /* 0x000fe200078e00ff */
[----:B------:R-:W-:Y:S01]  /*c5e0*/  ULDC.64 UR38, c[0x0][0x198] ;  /* 0x0000660000267ab9 */ /* 0x000fe20000000a00 */
[----:B---3--:R-:W-:-:S06]  /*c5f0*/  ULEA UR4, UR5, UR4, 0x18 ;  /* 0x0000000405047291 */ /* 0x008fcc000f8ec03f */
[----:B------:R-:W-:Y:S01]  /*c600*/  IMAD.U32 R22, RZ, RZ, UR4 ;  /* 0x00000004ff167e24 */ /* 0x000fe2000f8e00ff */
[C---:B-1----:R-:W-:Y:S01]  /*c610*/  LOP3.LUT R5, R6.reuse, 0x7f, RZ, 0xc0, !PT ;  /* 0x0000007f06057812 */ /* 0x042fe200078ec0ff */
[----:B--2---:R-:W-:-:S04]  /*c620*/  IMAD.SHL.U32 R0, R6, 0x8, RZ ;  /* 0x0000000806007824 */ /* 0x004fc800078e00ff */
[----:B------:R-:W-:Y:S01]  /*c630*/  IMAD.SHL.U32 R4, R5, 0x8, RZ ;  /* 0x0000000805047824 */ /* 0x000fe200078e00ff */
[C---:B------:R-:W-:Y:S02]  /*c640*/  LOP3.LUT R3, R0.reuse, 0x20, RZ, 0xc0, !PT ;  /* 0x0000002000037812 */ /* 0x040fe400078ec0ff */
[----:B0-----:R-:W-:Y:S02]  /*c650*/  LOP3.LUT R2, R0, 0xd8, RZ, 0xc0, !PT ;  /* 0x000000d800027812 */ /* 0x001fe400078ec0ff */
[----:B------:R-:W-:Y:S02]  /*c660*/  LOP3.LUT R3, R3, 0x300, R4, 0xf8, !PT ;  /* 0x0000030003037812 */ /* 0x000fe400078ef804 */
[----:B------:R-:W-:Y:S02]  /*c670*/  LOP3.LUT R2, R2, 0x18, R6, 0x78, !PT ;  /* 0x0000001802027812 */ /* 0x000fe400078e7806 */
[----:B------:R-:W-:Y:S02]  /*c680*/  SHF.R.U32.HI R4, RZ, 0x2, R5 ;  /* 0x00000002ff047819 */ /* 0x000fe40000011605 */
[----:B------:R-:W-:Y:S01]  /*c690*/  LOP3.LUT R3, R3, R2, RZ, 0xfc, !PT ;  /* 0x0000000203037212 */ /* 0x000fe200078efcff */
[----:B------:R-:W-:Y:S01]  /*c6a0*/  IMAD.SHL.U32 R2, R6, 0x20, RZ ;  /* 0x0000002006027824 */ /* 0x000fe200078e00ff */
[----:B------:R-:W-:-:S03]  /*c6b0*/  LOP3.LUT R0, R0, 0x18, RZ, 0xc0, !PT ;  /* 0x0000001800007812 */ /* 0x000fc600078ec0ff */
[----:B------:R-:W-:Y:S01]  /*c6c0*/  IMAD R3, R3, 0x2, R22 ;  /* 0x0000000203037824 */ /* 0x000fe200078e0216 */
[----:B------:R-:W-:Y:S02]  /*c6d0*/  LOP3.LUT R4, R4, 0x60, R2, 0xf8, !PT ;  /* 0x0000006004047812 */ /* 0x000fe400078ef802 */
[C---:B------:R-:W-:Y:S02]  /*c6e0*/  LOP3.LUT R2, R0.reuse, 0x20, RZ, 0xfc, !PT ;  /* 0x0000002000027812 */ /* 0x040fe400078efcff */
[----:B------:R4:W-:Y:S01]  /*c6f0*/  STL [R1+0x4], R3 ;  /* 0x0000040301007387 */ /* 0x0009e20000100800 */
[----:B------:R-:W-:-:S07]  /*c700*/  LOP3.LUT R0, R0, 0x40, RZ, 0xfc, !PT ;  /* 0x0000004000007812 */ /* 0x000fce00078efcff */
.L_x_10233:
[----:B0---4-:R-:W0:Y:S02]  /*c710*/  LDC.64 R2, c[0x0][0xc88] ;  /* 0x00032200ff027b82 */ /* 0x011e240000000a00 */
        /* <DEDUP_REMOVED lines=19> */
[----:B-1----:R1:W5:Y:S01]  /*c850*/  @P0 LDG.E R0, desc[UR60][R2.64] ;  /* 0x0000003c02000981 */ /* 0x002362000c1e1900 */
[----:B------:R-:W-:Y:S01]  /*c860*/  ISETP.NE.AND.EX P1, PT, RZ, UR5, PT, P1 ;  /* 0x00000005ff007c0c */ /* 0x000fe2000bf25310 */
[----:B------:R-:W-:Y:S01]  /*c870*/  IMAD.MOV.U32 R28, RZ, RZ, RZ ;  /* 0x000000ffff1c7224 */ /* 0x000fe200078e00ff */
[----:B------:R-:W-:Y:S02]  /*c880*/  ISETP.NE.U32.AND P2, PT, RZ, UR6, PT ;  /* 0x00000006ff007c0c */ /* 0x000fe4000bf45070 */
[----:B------:R-:W-:Y:S02]  /*c890*/  ISETP.NE.U32.AND P0, PT, RZ, UR8, PT ;  /* 0x00000008ff007c0c */ /* 0x000fe4000bf05070 */
[----:B------:R-:W-:Y:S02]  /*c8a0*/  ISETP.NE.AND.EX P2, PT, RZ, UR7, PT, P2 ;  /* 0x00000007ff007c0c */ /* 0x000fe4000bf45320 */
        /* <DEDUP_REMOVED lines=20> */
[----:B0-----:R-:W-:Y:S01]  /*c9f0*/  MOV R6, UR4 ;  /* 0x0000000400067c02 */ /* 0x001fe20008000f00 */
[----:B--2---:R0:W-:Y:S01]  /*ca00*/  STL [R1+0x2c], R9 ;  /* 0x00002c0901007387 */ /* 0x0041e20000100800 */
[----:B---3--:R-:W-:Y:S05]  /*ca10*/  @P2 BRA `(.L_x_10130) ;  /* 0x0000000000142947 */ /* 0x008fea0003800000 */
[----:B------:R-:W-:Y:S05]  /*ca20*/  @!P1 BRA `(.L_x_10130) ;  /* 0x0000000000109947 */ /* 0x000fea0003800000 */
[----:B------:R-:W2:Y:S04]  /*ca30*/  LDG.E R7, desc[UR60][R2.64] ;  /* 0x0000003c02077981 */ /* 0x000ea8000c1e1900 */
[----:B------:R-:W2:Y:S02]  /*ca40*/  LDG.E R2, desc[UR60][R2.64+0x4] ;  /* 0x0000043c02027981 */ /* 0x000ea4000c1e1900 */
[----:B--2---:R-:W-:-:S05]  /*ca50*/  IMAD.IADD R2, R2, 0x1, -R7 ;  /* 0x0000000102027824 */ /* 0x004fca00078e0a07 */
[----:B------:R1:W-:Y:S02]  /*ca60*/  STL [R1+0x2c], R2 ;  /* 0x00002c0201007387 */ /* 0x0003e40000100800 */
.L_x_10130:
[----:B------:R-:W-:Y:S01]  /*ca70*/  ULDC.64 UR4, c[0x0][0xa20] ;  /* 0x0002880000047ab9 */ /* 0x000fe20000000a00 */
[----:B-----5:R-:W-:Y:S01]  /*ca80*/  IMAD.IADD R28, R28, 0x1, R0 ;  /* 0x000000011c1c7824 */ /* 0x020fe200078e0200 */
[----:B------:R-:W-:Y:S01]  /*ca90*/  ISETP.NE.U32.AND P1, PT, RZ, UR4, PT ;  /* 0x00000004ff007c0c */ /* 0x000fe2000bf25070 */
[----:B------:R-:W-:-:S03]  /*caa0*/  IMAD.MOV.U32 R25, RZ, RZ, R8 ;  /* 0x000000ffff197224 */ /* 0x000fc600078e0008 */
[----:B------:R-:W-:-:S13]  /*cab0*/  ISETP.NE.AND.EX P1, PT, RZ, UR5, PT, P1 ;  /* 0x00000005ff007c0c */ /* 0x000fda000bf25310 */
[----:B------:R-:W-:Y:S05]  /*cac0*/  @!P1 BRA `(.L_x_10131) ;  /* 0x0000000000109947 */ /* 0x000fea0003800000 */
[----:B-1----:R-:W-:-:S04]  /*cad0*/  IADD3 R2, P0, R24, UR4, RZ ;  /* 0x0000000418027c10 */ /* 0x002fc8000ff1e0ff */
[----:B------:R-:W-:-:S05]  /*cae0*/  IADD3.X R3, R29, UR5, RZ, P0, !PT ;  /* 0x000000051d037c10 */ /* 0x000fca00087fe4ff */
[----:B------:R1:W5:Y:S01]  /*caf0*/  LDG.E R6, desc[UR60][R2.64] ;  /* 0x0000003c02067981 */ /* 0x000362000c1e1900 */
[----:B------:R-:W-:Y:S05]  /*cb00*/  BRA `(.L_x_10132) ;  /* 0x0000000000107947 */ /* 0x000fea0003800000 */
.L_x_10131:
[----:B------:R-:W-:Y:S05]  /*cb10*/  @!P0 BRA `(.L_x_10132) ;  /* 0x00000000000c8947 */ /* 0x000fea0003800000 */
[----:B------:R-:W2:Y:S04]  /*cb20*/  LDG.E R6, desc[UR60][R4.64] ;  /* 0x0000003c04067981 */ /* 0x000ea8000c1e1900 */
[----:B------:R-:W2:Y:S02]  /*cb30*/  LDG.E R4, desc[UR60][R4.64+0x4] ;  /* 0x0000043c04047981 */ /* 0x000ea4000c1e1900 */
[----:B--2---:R-:W-:-:S07]  /*cb40*/  IMAD.IADD R6, R4, 0x1, -R6 ;  /* 0x0000000104067824 */ /* 0x004fce00078e0a06 */
.L_x_10132:
[----:B-1---5:R-:W-:Y:S01]  /*cb50*/  IMAD.IADD R2, R6, 0x1, -R0 ;  /* 0x0000000106027824 */ /* 0x022fe200078e0a00 */
[----:B------:R-:W-:Y:S03]  /*cb60*/  BSSY B7, `(.L_x_10133) ;  /* 0x000041a000077945 */ /* 0x000fe60003800000 */
[C---:B------:R-:W-:Y:S01]  /*cb70*/  VIADD R0, R2.reuse, 0x8f ;  /* 0x0000008f02007836 */ /* 0x040fe20000000000 */
[----:B------:R1:W-:Y:S01]  /*cb80*/  STL [R1+0x28], R2 ;  /* 0x0000280201007387 */ /* 0x0003e20000100800 */
[----:B------:R-:W-:Y:S02]  /*cb90*/  ISETP.GT.AND P0, PT, R2, RZ, PT ;  /* 0x000000ff0200720c */ /* 0x000fe40003f04270 */
[----:B------:R-:W-:-:S05]  /*cba0*/  IMAD.HI R0, R0, 0x38e38e39, RZ ;  /* 0x38e38e3900007827 */ /* 0x000fca00078e02ff */
[----:B-1----:R-:W-:-:S04]  /*cbb0*/  SHF.R.U32.HI R2, RZ, 0x1f, R0 ;  /* 0x0000001fff027819 */ /* 0x002fc80000011600 */
[----:B------:R-:W-:-:S05]  /*cbc0*/  LEA.HI.SX32 R0, R0, R2, 0x1b ;  /* 0x0000000200007211 */ /* 0x000fca00078fdaff */
[----:B------:R1:W-:Y:S01]  /*cbd0*/  STL [R1+0x10], R0 ;  /* 0x0000100001007387 */ /* 0x0003e20000100800 */
[----:B------:R-:W-:Y:S05]  /*cbe0*/  @P0 BRA `(.L_x_10134) ;  /* 0x0000000000440947 */ /* 0x000fea0003800000 */
[----:B------:R-:W2:Y:S02]  /*cbf0*/  S2R R3, SR_TID.X ;  /* 0x0000000000037919 */ /* 0x000ea40000002100 */
[----:B--2---:R-:W-:-:S04]  /*cc00*/  LOP3.LUT R3, R3, 0x7f, RZ, 0xc0, !PT ;  /* 0x0000007f03037812 */ /* 0x004fc800078ec0ff */
[----:B------:R-:W-:-:S13]  /*cc10*/  ISETP.NE.AND P0, PT, R3, RZ, PT ;  /* 0x000000ff0300720c */ /* 0x000fda0003f05270 */
[----:B------:R-:W-:Y:S05]  /*cc20*/  @P0 BRA `(.L_x_10135) ;  /* 0x0000004000340947 */ /* 0x000fea0003800000 */
[----:B------:R-:W2:Y:S01]  /*cc30*/  S2R R5, SR_LANEID ;  /* 0x0000000000057919 */ /* 0x000ea20000000000 */
[----:B------:R-:W-:Y:S01]  /*cc40*/  VOTEU.ANY UR4, UPT, PT ;  /* 0x0000000000047886 */ /* 0x000fe200038e0100 */
[----:B------:R-:W3:Y:S01]  /*cc50*/  LDC.64 R2, c[0x0][0xc60] ;  /* 0x00031800ff027b82 */ /* 0x000ee20000000a00 */
[----:B-1----:R-:W2:Y:S02]  /*cc60*/  FLO.U32 R0, UR4 ;  /* 0x0000000400007d00 */ /* 0x002ea400080e0000 */
[----:B--2---:R-:W-:-:S06]  /*cc70*/  ISETP.EQ.U32.AND P0, PT, R0, R5, PT ;  /* 0x000000050000720c */ /* 0x004fcc0003f02070 */
[----:B------:R-:W3:Y:S07]  /*cc80*/  POPC R5, UR4 ;  /* 0x0000000400057d09 */ /* 0x000eee0008000000 */
[----:B---3--:R-:W2:Y:S01]  /*cc90*/  @P0 ATOMG.E.ADD.STRONG.GPU PT, R3, desc[UR60][R2.64], R5 ;  /* 0x00000005020309a8 */ /* 0x008ea200081ee1fc */
[----:B------:R-:W1:Y:S02]  /*cca0*/  S2R R4, SR_LTMASK ;  /* 0x0000000000047919 */ /* 0x000e640000003900 */
[----:B-1----:R-:W-:-:S04]  /*ccb0*/  LOP3.LUT R4, R4, UR4, RZ, 0xc0, !PT ;  /* 0x0000000404047c12 */ /* 0x002fc8000f8ec0ff */
[----:B------:R-:W1:Y:S01]  /*ccc0*/  POPC R7, R4 ;  /* 0x0000000400077309 */ /* 0x000e620000000000 */
[----:B--2---:R-:W1:Y:S02]  /*ccd0*/  SHFL.IDX PT, R0, R3, R0, 0x1f ;  /* 0x00001f0003007589 */ /* 0x004e6400000e0000 */
[----:B-1----:R-:W-:Y:S01]  /*cce0*/  IADD3 R16, R0, UR36, R7 ;  /* 0x0000002400107c10 */ /* 0x002fe2000fffe007 */
[----:B------:R-:W-:Y:S06]  /*ccf0*/  BRA `(.L_x_10135) ;  /* 0x0000004000007947 */ /* 0x000fec0003800000 */
.L_x_10134:
[----:B-1----:R-:W-:Y:S01]  /*cd00*/  VIADD R0, R22, 0x16a00 ;  /* 0x00016a0016007836 */ /* 0x002fe20000000000 */
        /* <DEDUP_REMOVED lines=19> */
.L_x_10137:
[----:B------:R-:W-:Y:S05]  /*ce40*/  BSYNC B6 ;  /* 0x0000000000067941 */ /* 0x000fea0003800000 */
.L_x_10136:
        /* <DEDUP_REMOVED lines=20> */
.L_x_10140:
        /* <DEDUP_REMOVED lines=16> */
.L_x_10139:
[----:B------:R-:W-:Y:S05]  /*d090*/  BSYNC B6 ;  /* 0x0000000000067941 */ /* 0x000fea0003800000 */
.L_x_10138:
[----:B------:R-:W-:Y:S01]  /*d0a0*/  ULDC.64 UR4, c[0x0][0x9f8] ;  /* 0x00027e0000047ab9 */ /* 0x000fe20000000a00 */
[----:B------:R-:W2:Y:S01]  /*d0b0*/  LDL R20, [R1+0x10] ;  /* 0x0000100001147983 */ /* 0x000ea20000100800 */
[----:B------:R-:W-:-:S04]  /*d0c0*/  ISETP.NE.U32.AND P0, PT, RZ, UR4, PT ;  /* 0x00000004ff007c0c */ /* 0x000fc8000bf05070 */
[----:B------:R-:W-:-:S13]  /*d0d0*/  ISETP.NE.AND.EX P0, PT, RZ, UR5, PT, P0 ;  /* 0x00000005ff007c0c */ /* 0x000fda000bf05300 */
[----:B------:R-:W-:-:S04]  /*d0e0*/  @P0 IADD3 R2, P1, R24, UR4, RZ ;  /* 0x0000000418020c10 */ /* 0x000fc8000ff3e0ff */
[----:B------:R-:W-:Y:S01]  /*d0f0*/  @P0 IADD3.X R3, R29, UR5, RZ, P1, !PT ;  /* 0x000000051d030c10 */ /* 0x000fe20008ffe4ff */
[----:B------:R-:W-:-:S04]  /*d100*/  ULDC.64 UR4, c[0x0][0xa08] ;  /* 0x0002820000047ab9 */ /* 0x000fc80000000a00 */
[----:B------:R1:W3:Y:S02]  /*d110*/  @P0 LDG.E R25, desc[UR60][R2.64] ;  /* 0x0000003c02190981 */ /* 0x0002e4000c1e1900 */
[----:B-1----:R-:W1:Y:S02]  /*d120*/  LDC.64 R2, c[0x0][0x418] ;  /* 0x00010600ff027b82 */ /* 0x002e640000000a00 */
[----:B-1----:R-:W-:Y:S01]  /*d130*/  LOP3.LUT P0, RZ, R2, UR4, RZ, 0xfc, !PT ;  /* 0x0000000402ff7c12 */ /* 0x002fe2000f80fcff */
[----:B------:R-:W-:-:S03]  /*d140*/  UMOV UR4, 0xffffffff ;  /* 0xffffffff00047882 */ /* 0x000fc60000000000 */
[----:B------:R-:W-:Y:S01]  /*d150*/  LOP3.LUT P0, RZ, R3, UR5, RZ, 0xfc, P0 ;  /* 0x0000000503ff7c12 */ /* 0x000fe2000800fcff */
[----:B--2---:R-:W-:-:S05]  /*d160*/  VIADD R7, R20, 0xffffffff ;  /* 0xffffffff14077836 */ /* 0x004fca0000000000 */
[----:B------:R1:W-:Y:S01]  /*d170*/  STL [R1+0xc], R7 ;  /* 0x00000c0701007387 */ /* 0x0003e20000100800 */
[----:B---3--:R-:W-:Y:S02]  /*d180*/  SHF.R.S32.HI R29, RZ, 0x1f, R25 ;  /* 0x0000001fff1d7819 */ /* 0x008fe40000011419 */
[----:B------:R-:W-:Y:S01]  /*d190*/  SEL R24, R25, RZ, !P0 ;  /* 0x000000ff19187207 */ /* 0x000fe20004000000 */
[----:B-1----:R-:W-:Y:S06]  /*d1a0*/  BRA.DIV UR4, `(.L_x_10141) ;  /* 0x0000004a04b47947 */ /* 0x002fec000b800000 */
[----:B------:R-:W1:Y:S02]  /*d1b0*/  S2R R0, SR_TID.X ;  /* 0x0000000000007919 */ /* 0x000e640000002100 */
[----:B-1----:R-:W-:-:S04]  /*d1c0*/  SHF.R.U32.HI R0, RZ, 0x5, R0 ;  /* 0x00000005ff007819 */ /* 0x002fc80000011600 */
[----:B------:R-:W-:-:S05]  /*d1d0*/  LOP3.LUT R0, R0, 0x3, RZ, 0xc0, !PT ;  /* 0x0000000300007812 */ /* 0x000fca00078ec0ff */
[----:B------:R1:W2:Y:S02]  /*d1e0*/  SHFL.IDX PT, R14, R0, RZ, 0x1f ;  /* 0x00001fff000e7589 */ /* 0x0002a400000e0000 */
.L_x_10249:
[----:B------:R-:W-:Y:S02]  /*d1f0*/  PLOP3.LUT P1, PT, PT, PT, PT, 0x8, 0x0 ;  /* 0x000000000000781c */ /* 0x000fe40003f2e170 */
[----:B--2---:R-:W-:Y:S02]  /*d200*/  ISETP.NE.AND P0, PT, R14, RZ, PT ;  /* 0x000000ff0e00720c */ /* 0x004fe40003f05270 */
[----:B-1----:R-:W-:-:S05]  /*d210*/  P2R R0, PR, RZ, 0x2 ;  /* 0x00000002ff007803 */ /* 0x002fca0000000000 */
[----:B------:R1:W-:Y:S06]  /*d220*/  STL [R1], R0 ;  /* 0x0000000001007387 */ /* 0x0003ec0000100800 */
[----:B------:R-:W-:Y:S05]  /*d230*/  @P0 BRA `(.L_x_10142) ;  /* 0x00000004001c0947 */ /* 0x000fea0003800000 */
[----:B------:R-:W-:-:S03]  /*d240*/  UMOV UR4, 0xffffffff ;  /* 0xffffffff00047882 */ /* 0x000fc60000000000 */
[----:B------:R-:W-:Y:S05]  /*d250*/  BRA.DIV UR4, `(.L_x_10143) ;  /* 0x0000004a04bc7947 */ /* 0x000fea000b800000 */
[----:B------:R-:W-:-:S13]  /*d260*/  ELECT P6, URZ, PT ;  /* 0x00000000003f782f */ /* 0x000fda00038c0000 */
.L_x_10252:
[----:B------:R-:W-:Y:S05]  /*d270*/  @!P6 BRA `(.L_x_10142) ;  /* 0x00000004000ce947 */ /* 0x000fea0003800000 */
[----:B------:R-:W-:Y:S01]  /*d280*/  ISETP.NE.U32.AND P0, PT, R2, RZ, PT ;  /* 0x000000ff0200720c */ /* 0x000fe20003f05070 */
[----:B------:R-:W-:-:S03]  /*d290*/  IMAD.MOV.U32 R27, RZ, RZ, R7 ;  /* 0x000000ffff1b7224 */ /* 0x000fc600078e0007 */
[----:B------:R-:W-:-:S13]  /*d2a0*/  ISETP.NE.AND.EX P0, PT, R3, RZ, PT, P0 ;  /* 0x000000ff0300720c */ /* 0x000fda0003f05300 */
[----:B------:R-:W-:Y:S05]  /*d2b0*/  @!P0 BRA `(.L_x_10144) ;  /* 0x0000000000448947 */ /* 0x000fea0003800000 */
[----:B------:R-:W2:Y:S01]  /*d2c0*/  LDC R6, c[0x0][0x43c] ;  /* 0x00010f00ff067b82 */ /* 0x000ea20000000800 */
[----:B------:R-:W-:Y:S01]  /*d2d0*/  ULDC.64 UR4, c[0x0][0x428] ;  /* 0x00010a0000047ab9 */ /* 0x000fe20000000a00 */
[----:B--2---:R-:W-:-:S13]  /*d2e0*/  ISETP.NE.AND P0, PT, R6, 0x1, PT ;  /* 0x000000010600780c */ /* 0x004fda0003f05270 */
[----:B------:R-:W1:Y:S02]  /*d2f0*/  @P0 LDC.64 R4, c[0x0][0x440] ;  /* 0x00011000ff040b82 */ /* 0x000e640000000a00 */
[----:B-1----:R-:W-:-:S04]  /*d300*/  @P0 IMAD.HI.U32 R0, R7, R4, RZ ;  /* 0x0000000407000227 */ /* 0x002fc800078e00ff */
[----:B------:R-:W-:Y:S01]  /*d310*/  IMAD.MOV.U32 R4, RZ, RZ, R7 ;  /* 0x000000ffff047224 */ /* 0x000fe200078e0007 */
[----:B------:R-:W-:Y:S01]  /*d320*/  @P0 SHF.R.U32.HI R4, RZ, R5, R0 ;  /* 0x00000005ff040219 */ /* 0x000fe20000011600 */
[----:B------:R-:W-:-:S03]  /*d330*/  IMAD R0, R29, UR4, RZ ;  /* 0x000000041d007c24 */ /* 0x000fc6000f8e02ff */
[--C-:B------:R-:W-:Y:S01]  /*d340*/  SHF.R.S32.HI R5, RZ, 0x1f, R4.reuse ;  /* 0x0000001fff057819 */ /* 0x100fe20000011404 */
[----:B------:R-:W-:Y:S02]  /*d350*/  IMAD.MOV R27, RZ, RZ, -R4 ;  /* 0x000000ffff1b7224 */ /* 0x000fe400078e0a04 */
[C---:B------:R-:W-:Y:S02]  /*d360*/  IMAD R0, R25.reuse, UR5, R0 ;  /* 0x0000000519007c24 */ /* 0x040fe4000f8e0200 */
[----:B------:R-:W-:-:S04]  /*d370*/  IMAD.WIDE.U32 R4, R25, UR4, R4 ;  /* 0x0000000419047c25 */ /* 0x000fc8000f8e0004 */
[----:B------:R-:W-:Y:S01]  /*d380*/  IMAD.IADD R0, R5, 0x1, R0 ;  /* 0x0000000105007824 */ /* 0x000fe200078e0200 */
[----:B------:R-:W-:Y:S01]  /*d390*/  LEA R2, P0, R4, R2, 0x2 ;  /* 0x0000000204027211 */ /* 0x000fe200078010ff */
[----:B------:R-:W-:-:S03]  /*d3a0*/  IMAD R27, R6, R27, R7 ;  /* 0x0000001b061b7224 */ /* 0x000fc600078e0207 */
[----:B------:R-:W-:-:S05]  /*d3b0*/  LEA.HI.X R3, R4, R3, R0, 0x2, P0 ;  /* 0x0000000304037211 */ /* 0x000fca00000f1400 */
[----:B------:R2:W5:Y:S04]  /*d3c0*/  LDG.E R24, desc[UR60][R2.64] ;  /* 0x0000003c02187981 */ /* 0x000568000c1e1900 */
.L_x_10144:
[----:B-1----:R-:W-:Y:S01]  /*d3d0*/  IMAD R0, R23, 0x8, R22 ;  /* 0x0000000817007824 */ /* 0x002fe200078e0216 */
[----:B--2---:R-:W-:-:S04]  /*d3e0*/  SHF.L.U32 R2, R26, 0x1f, RZ ;  /* 0x0000001f1a027819 */ /* 0x004fc800000006ff */
[----:B------:R-:W1:Y:S02]  /*d3f0*/  SYNCS.PHASECHK.TRANS64.TRYWAIT P0, [R0+URZ+0x31c40], R2 ;  /* 0x031c4002000075a7 */ /* 0x000e64000800017f */
[----:B-1----:R-:W-:Y:S05]  /*d400*/  @!P0 BRA `(.L_x_10145) ;  /* 0x0000004800708947 */ /* 0x002fea0003800000 */
.L_x_10253:
[----:B------:R-:W2:Y:S02]  /*d410*/  S2R R3, SR_TID.X ;  /* 0x0000000000037919 */ /* 0x000ea40000002100 */
        /* <DEDUP_REMOVED lines=10> */
.L_x_10146:
[----:B------:R-:W-:Y:S01]  /*d4c0*/  R2UR UR9, R0 ;  /* 0x00000000000972ca */ /* 0x000fe200000e0000 */
[----:B-1----:R-:W-:Y:S01]  /*d4d0*/  IMAD R0, R23, 0x6c00, R22 ;  /* 0x00006c0017007824 */ /* 0x002fe200078e0216 */
[----:B------:R-:W-:Y:S01]  /*d4e0*/  R2UR UR11, R27 ;  /* 0x000000001b0b72ca */ /* 0x000fe200000e0000 */
[----:B------:R-:W-:Y:S01]  /*d4f0*/  UIADD3 UR4, UP0, UR38, 0x370, URZ ;  /* 0x0000037026047890 */ /* 0x000fe2000ff1e03f */
[----:B------:R-:W-:Y:S01]  /*d500*/  R2UR UR5, R28 ;  /* 0x000000001c0572ca */ /* 0x000fe200000e0000 */
[----:B------:R-:W-:Y:S01]  /*d510*/  UMOV UR10, URZ ;  /* 0x0000003f000a7c82 */ /* 0x000fe20008000000 */
[----:B------:R-:W-:Y:S01]  /*d520*/  R2UR UR8, R0 ;  /* 0x00000000000872ca */ /* 0x000fe200000e0000 */
[----:B------:R-:W-:Y:S01]  /*d530*/  UMOV UR6, 0x0 ;  /* 0x0000000000067882 */ /* 0x000fe20000000000 */
[----:B------:R-:W-:Y:S01]  /*d540*/  R2UR UR12, R18 ;  /* 0x00000000120c72ca */ /* 0x000fe200000e0000 */
[----:B------:R-:W-:Y:S01]  /*d550*/  UMOV UR7, 0x14f00000 ;  /* 0x14f0000000077882 */ /* 0x000fe20000000000 */
[----:B-----5:R-:W-:Y:S01]  /*d560*/  R2UR UR13, R24 ;  /* 0x00000000180d72ca */ /* 0x020fe200000e0000 */
[----:B------:R-:W-:Y:S01]  /*d570*/  UMOV UR16, 0x20 ;  /* 0x0000002000107882 */ /* 0x000fe20000000000 */
[----:B------:R-:W-:Y:S01]  /*d580*/  PLOP3.LUT P0, PT, PT, PT, PT, 0x80, 0x0 ;  /* 0x000000000000781c */ /* 0x000fe20003f0f070 */
[----:B------:R-:W-:-:S03]  /*d590*/  UIADD3 UR9, UR9, 0x31c30, URZ ;  /* 0x00031c3009097890 */ /* 0x000fc6000fffe03f */
[----:B------:R-:W-:Y:S01]  /*d5a0*/  P2R R0, PR, RZ, 0x1 ;  /* 0x00000001ff007803 */ /* 0x000fe20000000000 */
[----:B------:R-:W-:Y:S02]  /*d5b0*/  UIMAD UR11, UR11, 0x90, UR5 ;  /* 0x000000900b0b78a4 */ /* 0x000fe4000f8e0205 */
[----:B------:R-:W-:Y:S02]  /*d5c0*/  UIADD3 UR14, UR8, 0x16a00, URZ ;  /* 0x00016a00080e7890 */ /* 0x000fe4000fffe03f */
[----:B------:R-:W-:Y:S01]  /*d5d0*/  UIADD3.X UR5, URZ, UR39, URZ, UP0, !UPT ;  /* 0x000000273f057290 */ /* 0x000fe200087fe43f */
[----:B------:R2:W-:Y:S01]  /*d5e0*/  STL [R1], R0 ;  /* 0x0000000001007387 */ /* 0x0005e20000100800 */
        /* <DEDUP_REMOVED lines=11> */
[----:B--2---:R-:W-:Y:S01]  /*d6a0*/  NOP ;  /* 0x0000000000007918 */ /* 0x004fe20000000000 */
.L_x_10142:
[----:B------:R-:W2:Y:S04]  /*d6b0*/  LDL.LU R4, [R1+0x14] ;  /* 0x0000140001047983 */ /* 0x000ea80000300800 */
[----:B------:R-:W3:Y:S04]  /*d6c0*/  LDL.LU R6, [R1+0x8] ;  /* 0x0000080001067983 */ /* 0x000ee80000300800 */
[----:B------:R-:W4:Y:S01]  /*d6d0*/  LDL.LU R3, [R1+0x18] ;  /* 0x0000180001037983 */ /* 0x000f220000300800 */
[----:B------:R-:W-:Y:S05]  /*d6e0*/  WARPSYNC.ALL ;  /* 0x0000000000007948 */ /* 0x000fea0003800000 */
[----:B------:R-:W-:Y:S01]  /*d6f0*/  ULDC.64 UR6, c[0x0][0xa00] ;  /* 0x0002800000067ab9 */ /* 0x000fe20000000a00 */
[----:B------:R-:W-:Y:S01]  /*d700*/  ULDC.64 UR4, c[0x0][0x298] ;  /* 0x0000a60000047ab9 */ /* 0x000fe20000000a00 */
[----:B------:R-:W-:Y:S01]  /*d710*/  BAR.SYNC.DEFER_BLOCKING 0x8, 0x200 ;  /* 0x0208000000007b1d */ /* 0x000fe20000010000 */
[----:B------:R-:W-:Y:S01]  /*d720*/  ISETP.NE.U32.AND P0, PT, RZ, UR6, PT ;  /* 0x00000006ff007c0c */ /* 0x000fe2000bf05070 */
[----:B-1----:R-:W-:-:S03]  /*d730*/  VIADD R0, R22, 0xda00 ;  /* 0x0000da0016007836 */ /* 0x002fc60000000000 */
[----:B------:R-:W-:Y:S01]  /*d740*/  ISETP.NE.AND.EX P0, PT, RZ, UR7, PT, P0 ;  /* 0x00000007ff007c0c */ /* 0x000fe2000bf05300 */
[----:B------:R-:W-:Y:S01]  /*d750*/  BSSY B6, `(.L_x_10147) ;  /* 0x0000020000067945 */ /* 0x000fe20003800000 */
[----:B------:R-:W-:Y:S02]  /*d760*/  LOP3.LUT P1, RZ, R0, 0x1bf, RZ, 0xc0, !PT ;  /* 0x000001bf00ff7812 */ /* 0x000fe4000782c0ff */
[----:B--2---:R-:W-:-:S05]  /*d770*/  SHF.R.S32.HI R2, RZ, 0x1f, R4 ;  /* 0x0000001fff027819 */ /* 0x004fca0000011404 */
[----:B------:R-:W-:Y:S01]  /*d780*/  IMAD R2, R2, UR4, RZ ;  /* 0x0000000402027c24 */ /* 0x000fe2000f8e02ff */
[----:B----4-:R-:W-:-:S03]  /*d790*/  SEL R3, R3, RZ, !P0 ;  /* 0x000000ff03037207 */ /* 0x010fc60004000000 */
[----:B------:R-:W-:Y:S01]  /*d7a0*/  IMAD R0, R4, UR5, R2 ;  /* 0x0000000504007c24 */ /* 0x000fe2000f8e0202 */
[----:B---3--:R-:W-:Y:S01]  /*d7b0*/  SEL R2, R6, RZ, !P0 ;  /* 0x000000ff06027207 */ /* 0x008fe20004000000 */
[----:B------:R-:W-:-:S05]  /*d7c0*/  IMAD.WIDE.U32 R4, R4, UR4, RZ ;  /* 0x0000000404047c25 */ /* 0x000fca000f8e00ff */
[----:B------:R-:W-:Y:S04]  /*d7d0*/  STL.64 [R1+0x20], R4 ;  /* 0x0000200401007387 */ /* 0x000fe80000100a00 */
        /* <DEDUP_REMOVED lines=23> */
.L_x_10148:
[----:B------:R-:W-:Y:S05]  /*d950*/  BSYNC B6 ;  /* 0x0000000000067941 */ /* 0x000fea0003800000 */
.L_x_10147:
[----:B--2---:R-:W2:Y:S01]  /*d960*/  LDL.LU R0, [R1+0x14] ;  /* 0x0000140001007983 */ /* 0x004ea20000300800 */
[----:B0-----:R-:W0:Y:S01]  /*d970*/  LDC R9, c[0x0][0x448] ;  /* 0x00011200ff097b82 */ /* 0x001e220000000800 */
[----:B------:R-:W-:Y:S01]  /*d980*/  ULDC.64 UR4, c[0x0][0x2d8] ;  /* 0x0000b60000047ab9 */ /* 0x000fe20000000a00 */
[----:B------:R-:W-:Y:S01]  /*d990*/  ULDC.64 UR6, c[0x0][0x2c8] ;  /* 0x0000b20000067ab9 */ /* 0x000fe20000000a00 */
[----:B------:R-:W2:Y:S01]  /*d9a0*/  LDL.LU.64 R2, [R1+0x20] ;  /* 0x0000200001027983 */ /* 0x000ea20000300a00 */
[----:B------:R-:W-:-:S03]  /*d9b0*/  ULDC.64 UR8, c[0x0][0x280] ;  /* 0x0000a00000087ab9 */ /* 0x000fc60000000a00 */
[----:B------:R-:W3:Y:S04]  /*d9c0*/  LDL.LU R20, [R1+0x18] ;  /* 0x0000180001147983 */ /* 0x000ee80000300800 */
[----:B------:R-:W4:Y:S04]  /*d9d0*/  LDL.LU R21, [R1+0x34] ;  /* 0x0000340001157983 */ /* 0x000f280000300800 */
[----:B------:R-:W4:Y:S01]  /*d9e0*/  LDL.LU R4, [R1+0x8] ;  /* 0x0000080001047983 */ /* 0x000f220000300800 */
[----:B------:R-:W1:Y:S01]  /*d9f0*/  S2R R10, SR_TID.X ;  /* 0x00000000000a7919 */ /* 0x000e620000002100 */
[----:B------:R-:W1:Y:S01]  /*da00*/  S2R R11, SR_TID.X ;  /* 0x00000000000b7919 */ /* 0x000e620000002100 */
[----:B0-----:R-:W-:-:S13]  /*da10*/  ISETP.NE.AND P0, PT, R9, 0x1, PT ;  /* 0x000000010900780c */ /* 0x001fda0003f05270 */
[----:B------:R-:W0:Y:S08]  /*da20*/  @P0 LDC R5, c[0x0][0x450] ;  /* 0x00011400ff050b82 */ /* 0x000e300000000800 */
[----:B------:R-:W0:Y:S01]  /*da30*/  @P0 LDC R8, c[0x0][0x44c] ;  /* 0x00011300ff080b82 */ /* 0x000e220000000800 */
[----:B--2---:R-:W-:Y:S02]  /*da40*/  IMAD.MOV.U32 R3, RZ, RZ, R0 ;  /* 0x000000ffff037224 */ /* 0x004fe400078e0000 */
[----:B---3--:R-:W-:-:S02]  /*da50*/  IMAD R0, R20, UR4, RZ ;  /* 0x0000000414007c24 */ /* 0x008fc4000f8e02ff */
[C---:B------:R-:W-:Y:S01]  /*da60*/  IMAD.WIDE.U32 R2, R18.reuse, UR4, R2 ;  /* 0x0000000412027c25 */ /* 0x040fe2000f8e0002 */
[----:B------:R-:W2:Y:S03]  /*da70*/  S2R R20, SR_TID.X ;  /* 0x0000000000147919 */ /* 0x000ea60000002100 */
[----:B------:R-:W-:Y:S01]  /*da80*/  IMAD R0, R18, UR5, R0 ;  /* 0x0000000512007c24 */ /* 0x000fe2000f8e0200 */
[----:B------:R-:W-:-:S03]  /*da90*/  ULDC.64 UR4, c[0x0][0x2e0] ;  /* 0x0000b80000047ab9 */ /* 0x000fc60000000a00 */
[----:B------:R-:W-:Y:S02]  /*daa0*/  IMAD.IADD R3, R3, 0x1, R0 ;  /* 0x0000000103037824 */ /* 0x000fe400078e0200 */
[----:B----4-:R-:W-:Y:S02]  /*dab0*/  IMAD R0, R21, UR4, RZ ;  /* 0x0000000415007c24 */ /* 0x010fe4000f8e02ff */
[----:B------:R-:W3:Y:S01]  /*dac0*/  S2R R21, SR_TID.X ;  /* 0x0000000000157919 */ /* 0x000ee20000002100 */
[----:B------:R-:W-:-:S04]  /*dad0*/  IMAD.WIDE.U32 R2, R4, UR4, R2 ;  /* 0x0000000404027c25 */ /* 0x000fc8000f8e0002 */
[----:B------:R-:W-:Y:S01]  /*dae0*/  IMAD R0, R4, UR5, R0 ;  /* 0x0000000504007c24 */ /* 0x000fe2000f8e0200 */
[----:B------:R-:W-:Y:S01]  /*daf0*/  ULDC.64 UR4, c[0x0][0x2d0] ;  /* 0x0000b40000047ab9 */ /* 0x000fe20000000a00 */
[----:B------:R-:W4:Y:S02]  /*db00*/  @P0 LDC R4, c[0x0][0x44c] ;  /* 0x00011300ff040b82 */ /* 0x000f240000000800 */
[----:B------:R-:W-:Y:S01]  /*db10*/  IMAD.IADD R3, R3, 0x1, R0 ;  /* 0x0000000103037824 */ /* 0x000fe200078e0200 */
[----:B--2---:R-:W-:-:S04]  /*db20*/  LOP3.LUT R20, R20, 0x7f, RZ, 0xc0, !PT ;  /* 0x0000007f14147812 */ /* 0x004fc800078ec0ff */
[----:B------:R-:W-:Y:S01]  /*db30*/  SHF.R.U32.HI R20, RZ, 0x2, R20 ;  /* 0x00000002ff147819 */ /* 0x000fe20000011614 */
[----:B---3--:R-:W-:Y:S02]  /*db40*/  IMAD.SHL.U32 R6, R21, 0x20, RZ ;  /* 0x0000002015067824 */ /* 0x008fe400078e00ff */
[----:B-1----:R-:W-:-:S03]  /*db50*/  IMAD.SHL.U32 R21, R10, 0x8, RZ ;  /* 0x000000080a157824 */ /* 0x002fc600078e00ff */
[----:B------:R-:W-:Y:S01]  /*db60*/  LOP3.LUT R6, R20, 0x60, R6, 0xf8, !PT ;  /* 0x0000006014067812 */ /* 0x000fe200078ef806 */
[----:B------:R-:W-:Y:S01]  /*db70*/  IMAD.SHL.U32 R20, R11, 0x8, RZ ;  /* 0x000000080b147824 */ /* 0x000fe200078e00ff */
[----:B------:R-:W-:-:S03]  /*db80*/  LOP3.LUT R21, R21, 0x18, RZ, 0xc0, !PT ;  /* 0x0000001815157812 */ /* 0x000fc600078ec0ff */
[----:B------:R-:W-:Y:S01]  /*db90*/  IMAD R6, R17, 0xc0, R6 ;  /* 0x000000c011067824 */ /* 0x000fe200078e0206 */
[C---:B------:R-:W-:Y:S02]  /*dba0*/  LOP3.LUT R10, R21.reuse, 0x40, RZ, 0xfc, !PT ;  /* 0x00000040150a7812 */ /* 0x040fe400078efcff */
[----:B------:R-:W-:Y:S01]  /*dbb0*/  LOP3.LUT R20, R20, 0x18, RZ, 0xc0, !PT ;  /* 0x0000001814147812 */ /* 0x000fe200078ec0ff */
[----:B----4-:R-:W-:Y:S01]  /*dbc0*/  @P0 IMAD.HI.U32 R0, R6, R4, RZ ;  /* 0x0000000406000227 */ /* 0x010fe200078e00ff */
[----:B------:R-:W-:-:S03]  /*dbd0*/  LOP3.LUT R12, R21, 0x20, RZ, 0xfc, !PT ;  /* 0x00000020150c7812 */ /* 0x000fc600078efcff */
[----:B------:R-:W-:Y:S01]  /*dbe0*/  IMAD.MOV.U32 R4, RZ, RZ, R6 ;  /* 0x000000ffff047224 */ /* 0x000fe200078e0006 */
[----:B0-----:R-:W-:-:S04]  /*dbf0*/  @P0 SHF.R.U32.HI R4, RZ, R5, R0 ;  /* 0x00000005ff040219 */ /* 0x001fc80000011600 */
        /* <DEDUP_REMOVED lines=16> */
[----:B------:R-:W0:Y:S01]  /*dd00*/  @P0 LDC R5, c[0x0][0x450] ;  /* 0x00011400ff050b82 */ /* 0x000e220000000800 */
[----:B------:R-:W-:-:S03]  /*dd10*/  MOV R6, R7 ;  /* 0x0000000700067202 */ /* 0x000fc60000000f00 */
[----:B0-----:R-:W-:-:S05]  /*dd20*/  @P0 SHF.R.U32.HI R6, RZ, R5, R8 ;  /* 0x00000005ff060219 */ /* 0x001fca0000011608 */
        /* <DEDUP_REMOVED lines=8> */
[----:B------:R0:W5:Y:S01]  /*ddb0*/  LDL R10, [R1+0x4] ;  /* 0x00000400010a7983 */ /* 0x0001620000100800 */
[----:B------:R-:W-:Y:S02]  /*ddc0*/  SHF.R.S32.HI R6, RZ, 0x1f, R5 ;  /* 0x0000001fff067819 */ /* 0x000fe40000011405 */
[----:B------:R-:W-:Y:S01]  /*ddd0*/  IMAD.IADD R3, R3, 0x1, R7 ;  /* 0x0000000103037824 */ /* 0x000fe200078e0207 */
[----:B------:R-:W-:Y:S02]  /*dde0*/  ISETP.GE.AND P2, PT, R20, UR4, PT ;  /* 0x0000000414007c0c */ /* 0x000fe4000bf46270 */
[----:B------:R-:W-:Y:S01]  /*ddf0*/  IMAD R6, R6, UR6, RZ ;  /* 0x0000000606067c24 */ /* 0x000fe2000f8e02ff */
[----:B------:R-:W-:Y:S01]  /*de00*/  ISETP.GE.AND P1, PT, R12, UR4, PT ;  /* 0x000000040c007c0c */ /* 0x000fe2000bf26270 */
[----:B------:R-:W-:-:S04]  /*de10*/  IMAD.WIDE.U32 R2, R5, UR6, R2 ;  /* 0x0000000605027c25 */ /* 0x000fc8000f8e0002 */
[----:B------:R-:W-:Y:S01]  /*de20*/  IMAD R6, R5, UR7, R6 ;  /* 0x0000000705067c24 */ /* 0x000fe2000f8e0206 */
[----:B------:R-:W-:-:S03]  /*de30*/  LEA R7, P3, R2, UR8, 0x1 ;  /* 0x0000000802077c11 */ /* 0x000fc6000f8608ff */
[----:B------:R-:W-:Y:S01]  /*de40*/  IMAD.IADD R6, R3, 0x1, R6 ;  /* 0x0000000103067824 */ /* 0x000fe200078e0206 */
[----:B------:R-:W-:Y:S01]  /*de50*/  UMOV UR4, 0xffffffff ;  /* 0xffffffff00047882 */ /* 0x000fe20000000000 */
[----:B------:R-:W-:-:S03]  /*de60*/  LOP3.LUT R21, R11, 0x7f, RZ, 0xc0, !PT ;  /* 0x0000007f0b157812 */ /* 0x000fc600078ec0ff */
[----:B------:R-:W-:Y:S02]  /*de70*/  LEA.HI.X R6, R2, UR9, R6, 0x1, P3 ;  /* 0x0000000902067c11 */ /* 0x000fe400098f0c06 */
[----:B------:R-:W-:Y:S01]  /*de80*/  SHF.R.U32.HI R21, RZ, 0x2, R21 ;  /* 0x00000002ff157819 */ /* 0x000fe20000011615 */
[----:B0-----:R-:W-:Y:S06]  /*de90*/  BRA.DIV UR4, `(.L_x_10149) ;  /* 0x0000003e04e07947 */ /* 0x001fec000b800000 */
[----:B------:R-:W2:Y:S01]  /*dea0*/  LDL.LU R3, [R1+0x2c] ;  /* 0x00002c0001037983 */ /* 0x000ea20000300800 */
[----:B------:R-:W-:-:S03]  /*deb0*/  IMAD R17, R17, 0xc0, R21 ;  /* 0x000000c011117824 */ /* 0x000fc600078e0215 */
[----:B------:R-:W-:Y:S01]  /*dec0*/  SHFL.IDX PT, R2, R4, RZ, 0x1c1f ;  /* 0x001c1fff04027589 */ /* 0x000fe200000e0000 */
        /* <DEDUP_REMOVED lines=54> */
[----:B------:R-:W-:Y:S04]  /*e230*/  @!P3 LDGSTS.E.BYPASS.LTC128B.128 [R10+0xfa00], desc[UR60][R2.64], !P2 ;  /* 0x0fa00000020abfae */ /* 0x000fe8000d101d7c */
[----:B------:R-:W-:Y:S04]  /*e240*/  @!P3 LDGSTS.E.BYPASS.LTC128B.128 [R10+0x12a00], desc[UR60][R2.64+0x40], !P1 ;  /* 0x12a00040020abfae */ /* 0x000fe8000c901d7c */
[----:B------:R0:W-:Y:S04]  /*e250*/  @!P3 LDGSTS.E.BYPASS.LTC128B.128 [R10+0x15a00], desc[UR60][R2.64+0x80], !P0 ;  /* 0x15a00080020abfae */ /* 0x0001e8000c101d7c */
[----:B0-----:R0:W1:Y:S02]  /*e260*/  SHFL.IDX PT, R2, R7, 0x1, 0x1c1f ;  /* 0x003c1f0007027f89 */ /* 0x00106400000e0000 */
.L_x_10266:
[----:B------:R-:W-:Y:S02]  /*e270*/  VIADD R17, R17, 0xa0 ;  /* 0x000000a011117836 */ /* 0x000fe40000000000 */
[----:B------:R-:W-:-:S03]  /*e280*/  VIADD R0, R22, 0x31c00 ;  /* 0x00031c0016007836 */ /* 0x000fc60000000000 */
[----:B------:R-:W-:-:S13]  /*e290*/  ISETP.GE.AND P3, PT, R17, R5, PT ;  /* 0x000000051100720c */ /* 0x000fda0003f66270 */
[----:B-1----:R-:W-:-:S05]  /*e2a0*/  @!P3 LEA R2, P4, R20, R2, 0x1 ;  /* 0x000000021402b211 */ /* 0x002fca00078808ff */
[----:B------:R-:W-:-:S05]  /*e2b0*/  @!P3 IMAD.X R3, RZ, RZ, R6, P4 ;  /* 0x000000ffff03b224 */ /* 0x000fca00020e0606 */
[----:B------:R-:W-:Y:S01]  /*e2c0*/  @!PT LDS RZ, [RZ] ;  /* 0x00000000fffff984 */ /* 0x000fe20000000800 */
[----:B------:R-:W-:Y:S01]  /*e2d0*/  @!PT LDS RZ, [RZ] ;  /* 0x00000000fffff984 */ /* 0x000fe20000000800 */
[----:B------:R-:W-:Y:S01]  /*e2e0*/  @!PT LDS RZ, [RZ] ;  /* 0x00000000fffff984 */ /* 0x000fe20000000800 */
[----:B------:R1:W-:Y:S04]  /*e2f0*/  @!P3 LDGSTS.E.BYPASS.LTC128B.128 [R10+0x10200], desc[UR60][R2.64], !P2 ;  /* 0x10200000020abfae */ /* 0x0003e8000d101d7c */
[----:B------:R1:W-:Y:S04]  /*e300*/  @!P3 LDGSTS.E.BYPASS.LTC128B.128 [R10+0x13200], desc[UR60][R2.64+0x40], !P1 ;  /* 0x13200040020abfae */ /* 0x0003e8000c901d7c */
[----:B------:R1:W-:Y:S01]  /*e310*/  @!P3 LDGSTS.E.BYPASS.LTC128B.128 [R10+0x16200], desc[UR60][R2.64+0x80], !P0 ;  /* 0x16200080020abfae */ /* 0x0003e2000c101d7c */
[----:B------:R-:W-:Y:S01]  /*e320*/  PLOP3.LUT P0, PT, PT, PT, PT, 0x80, 0x0 ;  /* 0x000000000000781c */ /* 0x000fe20003f0f070 */
[----:B------:R-:W-:-:S12]  /*e330*/  NOP ;  /* 0x0000000000007918 */ /* 0x000fd80000000000 */
.L_x_10150:
        /* <DEDUP_REMOVED lines=8> */
[----:B------:R-:W-:Y:S01]  /*e3c0*/  LEA.HI R2, R3, R3, RZ, 0x1 ;  /* 0x0000000303027211 */ /* 0x000fe200078f08ff */
[----:B------:R1:W-:Y:S03]  /*e3d0*/  STL [R1+0x30], R3 ;  /* 0x0000300301007387 */ /* 0x0003e60000100800 */
[----:B------:R-:W-:-:S04]  /*e3e0*/  LOP3.LUT R2, R2, 0xfffffffe, RZ, 0xc0, !PT ;  /* 0xfffffffe02027812 */ /* 0x000fc800078ec0ff */
[----:B------:R-:W-:-:S04]  /*e3f0*/  IADD3 R2, R3, -R2, RZ ;  /* 0x8000000203027210 */ /* 0x000fc80007ffe0ff */
[----:B-1----:R-:W-:Y:S01]  /*e400*/  SHF.L.U32 R3, R2, 0x1f, RZ ;  /* 0x0000001f02037819 */ /* 0x002fe200000006ff */
[----:B------:R-:W-:Y:S01]  /*e410*/  NOP ;  /* 0x0000000000007918 */ /* 0x000fe20000000000 */
[----:B------:R-:W2:Y:S01]  /*e420*/  LDL.LU R4, [R1+0x28] ;  /* 0x0000280001047983 */ /* 0x000ea20000300800 */
[----:B------:R1:W-:Y:S01]  /*e430*/  SYNCS.ARRIVE.TRANS64.A1T0 RZ, [R22+URZ+0x31c00], RZ ;  /* 0x031c00ff16ff79a7 */ /* 0x0003e2000810003f */
[----:B------:R-:W-:Y:S01]  /*e440*/  BSSY B0, `(.L_x_10151) ;  /* 0x0000004000007945 */ /* 0x000fe20003800000 */
[----:B------:R-:W3:Y:S01]  /*e450*/  SYNCS.PHASECHK.TRANS64.TRYWAIT P0, [R22+URZ+0x31c20], R3 ;  /* 0x031c2003160075a7 */ /* 0x000ee2000800017f */
[----:B--2---:R-:W-:Y:S02]  /*e460*/  ISETP.GE.AND P1, PT, R4, 0x91, PT ;  /* 0x000000910400780c */ /* 0x004fe40003f26270 */
[----:B-1-3--:R-:W-:Y:S11]  /*e470*/  @!P0 BRA `(.L_x_10152) ;  /* 0x0000004000788947 */ /* 0x00aff60003800000 */
.L_x_10267:
[----:B------:R-:W-:Y:S05]  /*e480*/  BSYNC B0 ;  /* 0x0000000000007941 */ /* 0x000fea0003800000 */
.L_x_10151:
[----:B------:R-:W-:Y:S04]  /*e490*/  BSSY B0, `(.L_x_10153) ;  /* 0x0000227000007945 */ /* 0x000fe80003800000 */
[----:B------:R-:W-:Y:S05]  /*e4a0*/  @!P1 BRA `(.L_x_10154) ;  /* 0x0000002000949947 */ /* 0x000fea0003800000 */
[----:B------:R-:W0:Y:S01]  /*e4b0*/  LDL R4, [R1+0x10] ;  /* 0x0000100001047983 */ /* 0x000e220000100800 */
[----:B------:R-:W-:Y:S01]  /*e4c0*/  IMAD.MOV.U32 R2, RZ, RZ, 0x1 ;  /* 0x00000001ff027424 */ /* 0x000fe200078e00ff */
[----:B------:R-:W-:Y:S01]  /*e4d0*/  BSSY B2, `(.L_x_10155) ;  /* 0x00000bc000027945 */ /* 0x000fe20003800000 */
[----:B0-----:R-:W-:Y:S02]  /*e4e0*/  IMAD.MOV R7, RZ, RZ, -R4 ;  /* 0x000000ffff077224 */ /* 0x001fe400078e0a04 */
[----:B------:R-:W-:-:S03]  /*e4f0*/  VIADD R6, R4, 0xfffffffe ;  /* 0xfffffffe04067836 */ /* 0x000fc60000000000 */
[----:B------:R-:W-:-:S05]  /*e500*/  VIADDMNMX R7, R7, R2, 0xffffffff, !PT ;  /* 0xffffffff07077446 */ /* 0x000fca0007800102 */
[----:B------:R-:W-:-:S05]  /*e510*/  IMAD.IADD R2, R4, 0x1, R7 ;  /* 0x0000000104027824 */ /* 0x000fca00078e0207 */
[----:B------:R-:W-:-:S04]  /*e520*/  LOP3.LUT R2, R2, 0x1, RZ, 0xc0, !PT ;  /* 0x0000000102027812 */ /* 0x000fc800078ec0ff */
[----:B------:R-:W-:-:S13]  /*e530*/  ISETP.NE.U32.AND P0, PT, R2, 0x1, PT ;  /* 0x000000010200780c */ /* 0x000fda0003f05070 */
[----:B------:R-:W-:Y:S05]  /*e540*/  @P0 BRA `(.L_x_10156) ;  /* 0x0000000800d00947 */ /* 0x000fea0003800000 */
[----:B------:R-:W2:Y:S01]  /*e550*/  LDL R4, [R1] ;  /* 0x0000000001047983 */ /* 0x000ea20000100800 */
[----:B------:R-:W-:Y:S01]  /*e560*/  VIADD R8, R23, 0x1 ;  /* 0x0000000117087836 */ /* 0x000fe20000000000 */
[----:B------:R-:W-:Y:S04]  /*e570*/  BSSY B1, `(.L_x_10157) ;  /* 0x00000ad000017945 */ /* 0x000fe80003800000 */
[----:B------:R-:W-:-:S04]  /*e580*/  ISETP.NE.AND P0, PT, R8, 0x2, PT ;  /* 0x000000020800780c */ /* 0x000fc80003f05270 */
[----:B------:R-:W-:Y:S02]  /*e590*/  SEL R9, RZ, 0x1, P0 ;  /* 0x00000001ff097807 */ /* 0x000fe40000000000 */
[----:B------:R-:W-:Y:S02]  /*e5a0*/  SEL R8, R8, RZ, P0 ;  /* 0x000000ff08087207 */ /* 0x000fe40000000000 */
[----:B------:R-:W-:Y:S02]  /*e5b0*/  LOP3.LUT R9, R26, R9, RZ, 0x3c, !PT ;  /* 0x000000091a097212 */ /* 0x000fe400078e3cff */
[----:B--2---:R-:W-:-:S13]  /*e5c0*/  ISETP.NE.AND P2, PT, R4, RZ, PT ;  /* 0x000000ff0400720c */ /* 0x004fda0003f45270 */
[----:B------:R-:W-:Y:S05]  /*e5d0*/  @!P2 BRA `(.L_x_10158) ;  /* 0x000000080098a947 */ /* 0x000fea0003800000 */
[----:B------:R-:W-:Y:S01]  /*e5e0*/  ULDC.64 UR4, c[0x0][0x418] ;  /* 0x0001060000047ab9 */ /* 0x000fe20000000a00 */
[----:B------:R-:W-:Y:S01]  /*e5f0*/  IMAD.MOV.U32 R5, RZ, RZ, R24 ;  /* 0x000000ffff057224 */ /* 0x000fe200078e0018 */
[----:B------:R-:W-:-:S04]  /*e600*/  ISETP.NE.U32.AND P0, PT, RZ, UR4, PT ;  /* 0x00000004ff007c0c */ /* 0x000fc8000bf05070 */
[----:B------:R-:W-:-:S13]  /*e610*/  ISETP.NE.AND.EX P0, PT, RZ, UR5, PT, P0 ;  /* 0x00000005ff007c0c */ /* 0x000fda000bf05300 */
[----:B------:R-:W-:Y:S05]  /*e620*/  @!P0 BRA `(.L_x_10159) ;  /* 0x0000000000448947 */ /* 0x000fea0003800000 */
[----:B------:R-:W0:Y:S01]  /*e630*/  LDC R5, c[0x0][0x43c] ;  /* 0x00010f00ff057b82 */ /* 0x000e220000000800 */
[----:B------:R-:W-:Y:S01]  /*e640*/  ULDC.64 UR6, c[0x0][0x428] ;  /* 0x00010a0000067ab9 */ /* 0x000fe20000000a00 */
[----:B0-----:R-:W-:-:S13]  /*e650*/  ISETP.NE.AND P0, PT, R5, 0x1, PT ;  /* 0x000000010500780c */ /* 0x001fda0003f05270 */
[----:B-1----:R-:W0:Y:S02]  /*e660*/  @P0 LDC.64 R2, c[0x0][0x440] ;  /* 0x00011000ff020b82 */ /* 0x002e240000000a00 */
        /* <DEDUP_REMOVED lines=8> */
[----:B------:R-:W-:-:S04]  /*e6f0*/  IMAD.WIDE.U32 R2, R25, UR6, R2 ;  /* 0x0000000619027c25 */ /* 0x000fc8000f8e0002 */
[----:B------:R-:W-:Y:S01]  /*e700*/  IMAD.IADD R3, R4, 0x1, R3 ;  /* 0x0000000104037824 */ /* 0x000fe200078e0203 */
[----:B------:R-:W-:-:S04]  /*e710*/  LEA R4, P0, R2, UR4, 0x2 ;  /* 0x0000000402047c11 */ /* 0x000fc8000f8010ff */
[----:B------:R-:W-:-:S06]  /*e720*/  LEA.HI.X R5, R2, UR5, R3, 0x2, P0 ;  /* 0x0000000502057c11 */ /* 0x000fcc00080f1403 */
[----:B------:R0:W5:Y:S03]  /*e730*/  LDG.E R5, desc[UR60][R4.64] ;  /* 0x0000003c04057981 */ /* 0x000166000c1e1900 */
.L_x_10159:
[----:B-1----:R-:W-:Y:S01]  /*e740*/  IMAD R3, R8, 0x8, R22 ;  /* 0x0000000808037824 */ /* 0x002fe200078e0216 */
[----:B------:R-:W-:Y:S01]  /*e750*/  SHF.L.U32 R2, R9, 0x1f, RZ ;  /* 0x0000001f09027819 */ /* 0x000fe200000006ff */
[----:B------:R-:W-:Y:S03]  /*e760*/  BSSY B3, `(.L_x_10160) ;  /* 0x0000003000037945 */ /* 0x000fe60003800000 */
[----:B------:R-:W1:Y:S02]  /*e770*/  SYNCS.PHASECHK.TRANS64.TRYWAIT P0, [R3+URZ+0x31c40], R2 ;  /* 0x031c4002030075a7 */ /* 0x000e64000800017f */
[----:B-1----:R-:W-:Y:S05]  /*e780*/  @!P0 BRA `(.L_x_10161) ;  /* 0x0000003c00c88947 */ /* 0x002fea0003800000 */
.L_x_10268:
[----:B------:R-:W-:Y:S05]  /*e790*/  BSYNC B3 ;  /* 0x0000000000037941 */ /* 0x000fea0003800000 */
.L_x_10160:
        /* <DEDUP_REMOVED lines=12> */
.L_x_10163:
[----:B------:R-:W-:Y:S05]  /*e860*/  BSYNC B3 ;  /* 0x0000000000037941 */ /* 0x000fea0003800000 */
.L_x_10162:
[----:B------:R-:W-:Y:S01]  /*e870*/  IMAD.MOV.U32 R11, RZ, RZ, RZ ;  /* 0x000000ffff0b7224 */ /* 0x000fe200078e00ff */
[----:B------:R-:W-:Y:S01]  /*e880*/  UIADD3 UR4, UP0, UR38, 0x370, URZ ;  /* 0x0000037026047890 */ /* 0x000fe2000ff1e03f */
[----:B------:R-:W-:Y:S01]  /*e890*/  IMAD R4, R8, 0x6c00, R22 ;  /* 0x00006c0008047824 */ /* 0x000fe200078e0216 */
[----:B------:R-:W-:Y:S01]  /*e8a0*/  PLOP3.LUT P0, PT, PT, PT, PT, 0x80, 0x0 ;  /* 0x000000000000781c */ /* 0x000fe20003f0f070 */
[----:B-1----:R-:W-:Y:S01]  /*e8b0*/  VIADD R3, R3, 0x31c30 ;  /* 0x00031c3003037836 */ /* 0x002fe20000000000 */
[----:B------:R-:W-:Y:S01]  /*e8c0*/  R2UR UR10, R11 ;  /* 0x000000000b0a72ca */ /* 0x000fe200000e0000 */
[----:B------:R-:W-:Y:S01]  /*e8d0*/  IMAD R2, R6, 0x90, R28 ;  /* 0x0000009006027824 */ /* 0x000fe200078e021c */
[----:B------:R-:W-:Y:S01]  /*e8e0*/  UIADD3.X UR5, URZ, UR39, URZ, UP0, !UPT ;  /* 0x000000273f057290 */ /* 0x000fe200087fe43f */
[----:B------:R-:W-:Y:S01]  /*e8f0*/  VIADD R10, R4, 0x16a00 ;  /* 0x00016a00040a7836 */ /* 0x000fe20000000000 */
[----:B------:R-:W-:Y:S01]  /*e900*/  UMOV UR6, 0x0 ;  /* 0x0000000000067882 */ /* 0x000fe20000000000 */
[----:B------:R-:W-:-:S10]  /*e910*/  UMOV UR7, 0x14f00000 ;  /* 0x14f0000000077882 */ /* 0x000fd40000000000 */
.L_x_10164:
        /* <DEDUP_REMOVED lines=16> */
.L_x_10165:
        /* <DEDUP_REMOVED lines=16> */
.L_x_10166:
        /* <DEDUP_REMOVED lines=15> */
.L_x_10269:
[----:B------:R-:W-:Y:S05]  /*ec10*/  BSYNC B3 ;  /* 0x0000000000037941 */ /* 0x000fea0003800000 */
.L_x_10167:
[----:B------:R-:W-:Y:S01]  /*ec20*/  BSSY B3, `(.L_x_10169) ;  /* 0x000000c000037945 */ /* 0x000fe20003800000 */
[----:B------:R-:W-:Y:S01]  /*ec30*/  IMAD.MOV.U32 R12, RZ, RZ, 0x0 ;  /* 0x00000000ff0c7424 */ /* 0x000fe200078e00ff */
[----:B------:R-:W-:Y:S02]  /*ec40*/  MOV R13, 0x14f00000 ;  /* 0x14f00000000d7802 */ /* 0x000fe40000000f00 */
[----:B------:R-:W-:Y:S05]  /*ec50*/  @P1 BRA `(.L_x_10170) ;  /* 0x0000000000201947 */ /* 0x000fea0003800000 */
        /* <DEDUP_REMOVED lines=8> */
.L_x_10170:
[----:B------:R-:W-:Y:S05]  /*ece0*/  BSYNC B3 ;  /* 0x0000000000037941 */ /* 0x000fea0003800000 */
.L_x_10169:
[----:B------:R-:W-:Y:S01]  /*ecf0*/  R2UR UR10, R11 ;  /* 0x000000000b0a72ca */ /* 0x000fe200000e0000 */
[C-C-:B0-----:R-:W-:Y:S01]  /*ed00*/  IMAD R2, R23.reuse, 0x8, R22.reuse ;  /* 0x0000000817027824 */ /* 0x141fe200078e0216 */
[----:B------:R-:W-:Y:S01]  /*ed10*/  R2UR UR6, R12 ;  /* 0x000000000c0672ca */ /* 0x000fe200000e0000 */
[----:B------:R-:W-:Y:S01]  /*ed20*/  IMAD R3, R23, 0x6c00, R22 ;  /* 0x00006c0017037824 */ /* 0x000fe200078e0216 */
[----:B------:R-:W-:Y:S01]  /*ed30*/  R2UR UR7, R13 ;  /* 0x000000000d0772ca */ /* 0x000fe200000e0000 */
[----:B------:R-:W-:Y:S01]  /*ed40*/  UIADD3 UR4, UP0, UR38, 0x470, URZ ;  /* 0x0000047026047890 */ /* 0x000fe2000ff1e03f */
[----:B------:R-:W-:Y:S01]  /*ed50*/  PLOP3.LUT P0, PT, PT, PT, PT, 0x80, 0x0 ;  /* 0x000000000000781c */ /* 0x000fe20003f0f070 */
[----:B------:R-:W-:Y:S02]  /*ed60*/  IMAD R4, R27, 0x90, R28 ;  /* 0x000000901b047824 */ /* 0x000fe400078e021c */
[----:B------:R-:W-:Y:S01]  /*ed70*/  VIADD R2, R2, 0x31c50 ;  /* 0x00031c5002027836 */ /* 0x000fe20000000000 */
[----:B------:R-:W-:Y:S01]  /*ed80*/  UIADD3.X UR5, URZ, UR39, URZ, UP0, !UPT ;  /* 0x000000273f057290 */ /* 0x000fe200087fe43f */
[----:B------:R-:W-:-:S11]  /*ed90*/  VIADD R10, R3, 0x200 ;  /* 0x00000200030a7836 */ /* 0x000fd60000000000 */
.L_x_10171:
        /* <DEDUP_REMOVED lines=15> */
.L_x_10172:
        /* <DEDUP_REMOVED lines=15> */
.L_x_10173:
        /* <DEDUP_REMOVED lines=12> */
.L_x_10158:
[----:B------:R-:W-:Y:S05]  /*f040*/  BSYNC B1 ;  /* 0x0000000000017941 */ /* 0x000fea0003800000 */
.L_x_10157:
[----:B------:R-:W2:Y:S01]  /*f050*/  LDL.LU R2, [R1+0x10] ;  /* 0x0000100001027983 */ /* 0x000ea20000300800 */
[----:B------:R-:W-:Y:S02]  /*f060*/  IMAD.MOV.U32 R23, RZ, RZ, R8 ;  /* 0x000000ffff177224 */ /* 0x000fe400078e0008 */
[----:B------:R-:W-:Y:S02]  /*f070*/  IMAD.MOV.U32 R26, RZ, RZ, R9 ;  /* 0x000000ffff1a7224 */ /* 0x000fe400078e0009 */
[----:B--2---:R-:W-:-:S07]  /*f080*/  VIADD R6, R2, 0xfffffffd ;  /* 0xfffffffd02067836 */ /* 0x004fce0000000000 */
.L_x_10156:
[----:B------:R-:W-:Y:S05]  /*f090*/  BSYNC B2 ;  /* 0x0000000000027941 */ /* 0x000fea0003800000 */
.L_x_10155:
[----:B------:R-:W2:Y:S01]  /*f0a0*/  LDL.LU R2, [R1+0xc] ;  /* 0x00000c0001027983 */ /* 0x000ea20000300800 */
[----:B------:R-:W-:-:S05]  /*f0b0*/  IMAD.MOV R7, RZ, RZ, -R7 ;  /* 0x000000ffff077224 */ /* 0x000fca00078e0a07 */
[----:B--2---:R-:W-:-:S13]  /*f0c0*/  ISETP.NE.AND P0, PT, R2, R7, PT ;  /* 0x000000070200720c */ /* 0x004fda0003f05270 */
[----:B------:R-:W-:Y:S05]  /*f0d0*/  @!P0 BRA `(.L_x_10154) ;  /* 0x0000001400888947 */ /* 0x000fea0003800000 */
[----:B------:R-:W-:-:S07]  /*f0e0*/  IMAD.MOV.U32 R4, RZ, RZ, R24 ;  /* 0x000000ffff047224 */ /* 0x000fce00078e0018 */
.L_x_10208:
[----:B------:R-:W2:Y:S01]  /*f0f0*/  LDL R2, [R1] ;  /* 0x0000000001027983 */ /* 0x000ea20000100800 */
[----:B------:R-:W-:Y:S01]  /*f100*/  VIADD R7, R23, 0x1 ;  /* 0x0000000117077836 */ /* 0x000fe20000000000 */
[----:B------:R-:W-:Y:S05]  /*f110*/  YIELD ;  /* 0x0000000000007946 */ /* 0x000fea0003800000 */
[----:B------:R-:W-:Y:S01]  /*f120*/  ISETP.NE.AND P0, PT, R7, 0x2, PT ;  /* 0x000000020700780c */ /* 0x000fe20003f05270 */
[----:B------:R-:W-:Y:S03]  /*f130*/  BSSY B1, `(.L_x_10174) ;  /* 0x00000aa000017945 */ /* 0x000fe60003800000 */
[----:B-1----:R-:W-:-:S02]  /*f140*/  SEL R3, RZ, 0x1, P0 ;  /* 0x00000001ff037807 */ /* 0x002fc40000000000 */
        /* <DEDUP_REMOVED lines=24> */
[----:B------:R-:W-:-:S05]  /*f2d0*/  LEA.HI.X R5, R2, UR5, R3, 0x2, P0 ;  /* 0x0000000502057c11 */ /* 0x000fca00080f1403 */
[----:B------:R0:W5:Y:S04]  /*f2e0*/  LDG.E R4, desc[UR60][R4.64] ;  /* 0x0000003c04047981 */ /* 0x000168000c1e1900 */
.L_x_10176:
[----:B------:R-:W-:Y:S01]  /*f2f0*/  IMAD R3, R7, 0x8, R22 ;  /* 0x0000000807037824 */ /* 0x000fe200078e0216 */
[----:B------:R-:W-:Y:S01]  /*f300*/  SHF.L.U32 R2, R8, 0x1f, RZ ;  /* 0x0000001f08027819 */ /* 0x000fe200000006ff */
[----:B------:R-:W-:Y:S03]  /*f310*/  BSSY B2, `(.L_x_10177) ;  /* 0x0000003000027945 */ /* 0x000fe60003800000 */
[----:B------:R-:W1:Y:S02]  /*f320*/  SYNCS.PHASECHK.TRANS64.TRYWAIT P0, [R3+URZ+0x31c40], R2 ;  /* 0x031c4002030075a7 */ /* 0x000e64000800017f */
[----:B-1----:R-:W-:Y:S05]  /*f330*/  @!P0 BRA `(.L_x_10178) ;  /* 0x0000003400048947 */ /* 0x002fea0003800000 */
.L_x_10270:
[----:B------:R-:W-:Y:S05]  /*f340*/  BSYNC B2 ;  /* 0x0000000000027941 */ /* 0x000fea0003800000 */
.L_x_10177:
[----:B0-----:R-:W0:Y:S01]  /*f350*/  S2R R5, SR_TID.X ;  /* 0x0000000000057919 */ /* 0x001e220000002100 */
        /* <DEDUP_REMOVED lines=11> */
.L_x_10180:
[----:B------:R-:W-:Y:S05]  /*f410*/  BSYNC B2 ;  /* 0x0000000000027941 */ /* 0x000fea0003800000 */
.L_x_10179:
        /* <DEDUP_REMOVED lines=11> */
.L_x_10181:
        /* <DEDUP_REMOVED lines=16> */
.L_x_10182:
        /* <DEDUP_REMOVED lines=16> */
.L_x_10183:
        /* <DEDUP_REMOVED lines=15> */
.L_x_10271:
[----:B------:R-:W-:Y:S05]  /*f7c0*/  BSYNC B2 ;  /* 0x0000000000027941 */ /* 0x000fea0003800000 */
.L_x_10184:
        /* <DEDUP_REMOVED lines=11> */
.L_x_10187:
[----:B------:R-:W-:Y:S05]  /*f880*/  BSYNC B2 ;  /* 0x0000000000027941 */ /* 0x000fea0003800000 */
.L_x_10186:
[----:B------:R-:W-:Y:S01]  /*f890*/  R2UR UR6, R2 ;  /* 0x00000000020672ca */ /* 0x000fe200000e0000 */
[----:B------:R-:W-:Y:S01]  /*f8a0*/  IMAD R23, R23, 0x6c00, R22 ;  /* 0x00006c0017177824 */ /* 0x000fe200078e0216 */
[----:B------:R-:W-:Y:S01]  /*f8b0*/  R2UR UR7, R3 ;  /* 0x00000000030772ca */ /* 0x000fe200000e0000 */
[----:B------:R-:W-:Y:S01]  /*f8c0*/  UIADD3 UR4, UP0, UR38, 0x470, URZ ;  /* 0x0000047026047890 */ /* 0x000fe2000ff1e03f */
[----:B------:R-:W-:Y:S01]  /*f8d0*/  R2UR UR10, R5 ;  /* 0x00000000050a72ca */ /* 0x000fe200000e0000 */
[----:B------:R-:W-:Y:S01]  /*f8e0*/  IMAD R5, R27, 0x90, R28 ;  /* 0x000000901b057824 */ /* 0x000fe200078e021c */
[----:B------:R-:W-:Y:S01]  /*f8f0*/  PLOP3.LUT P0, PT, PT, PT, PT, 0x80, 0x0 ;  /* 0x000000000000781c */ /* 0x000fe20003f0f070 */
[----:B0-----:R-:W-:Y:S01]  /*f900*/  VIADD R12, R12, 0x50 ;  /* 0x000000500c0c7836 */ /* 0x001fe20000000000 */
[----:B------:R-:W-:Y:S01]  /*f910*/  UIADD3.X UR5, URZ, UR39, URZ, UP0, !UPT ;  /* 0x000000273f057290 */ /* 0x000fe200087fe43f */
[----:B------:R-:W-:-:S11]  /*f920*/  VIADD R13, R23, 0x200 ;  /* 0x00000200170d7836 */ /* 0x000fd60000000000 */
.L_x_10188:
        /* <DEDUP_REMOVED lines=15> */
.L_x_10189:
        /* <DEDUP_REMOVED lines=15> */
.L_x_10190:
        /* <DEDUP_REMOVED lines=12> */
.L_x_10175:
[----:B------:R-:W-:Y:S05]  /*fbd0*/  BSYNC B1 ;  /* 0x0000000000017941 */ /* 0x000fea0003800000 */
.L_x_10174:
        /* <DEDUP_REMOVED lines=10> */
[----:B------:R-:W-:Y:S01]  /*fc80*/  VIADD R9, R6, 0xffffffff ;  /* 0xffffffff06097836 */ /* 0x000fe20000000000 */
[----:B------:R-:W-:-:S04]  /*fc90*/  ISETP.NE.U32.AND P0, PT, RZ, UR4, PT ;  /* 0x00000004ff007c0c */ /* 0x000fc8000bf05070 */
[----:B------:R-:W-:-:S13]  /*fca0*/  ISETP.NE.AND.EX P0, PT, RZ, UR5, PT, P0 ;  /* 0x00000005ff007c0c */ /* 0x000fda000bf05300 */
[----:B------:R-:W-:Y:S05]  /*fcb0*/  @!P0 BRA `(.L_x_10193) ;  /* 0x0000000000448947 */ /* 0x000fea0003800000 */
[----:B------:R-:W0:Y:S01]  /*fcc0*/  LDC R4, c[0x0][0x43c] ;  /* 0x00010f00ff047b82 */ /* 0x000e220000000800 */
[----:B------:R-:W-:Y:S01]  /*fcd0*/  ULDC.64 UR6, c[0x0][0x428] ;  /* 0x00010a0000067ab9 */ /* 0x000fe20000000a00 */
[----:B0-----:R-:W-:-:S13]  /*fce0*/  ISETP.NE.AND P0, PT, R4, 0x1, PT ;  /* 0x000000010400780c */ /* 0x001fda0003f05270 */
[----:B------:R-:W0:Y:S02]  /*fcf0*/  @P0 LDC.64 R2, c[0x0][0x440] ;  /* 0x00011000ff020b82 */ /* 0x000e240000000a00 */
[----:B0-----:R-:W-:Y:S01]  /*fd00*/  @P0 IMAD.HI.U32 R5, R9, R2, RZ ;  /* 0x0000000209050227 */ /* 0x001fe200078e00ff */
[----:B------:R-:W-:-:S04]  /*fd10*/  MOV R2, R9 ;  /* 0x0000000900027202 */ /* 0x000fc80000000f00 */
[----:B------:R-:W-:-:S05]  /*fd20*/  @P0 SHF.R.U32.HI R2, RZ, R3, R5 ;  /* 0x00000003ff020219 */ /* 0x000fca0000011605 */
[----:B------:R-:W-:-:S04]  /*fd30*/  IMAD.MOV R3, RZ, RZ, -R2 ;  /* 0x000000ffff037224 */ /* 0x000fc800078e0a02 */
[----:B------:R-:W-:Y:S01]  /*fd40*/  IMAD R9, R4, R3, R9 ;  /* 0x0000000304097224 */ /* 0x000fe200078e0209 */
[----:B------:R-:W-:Y:S01]  /*fd50*/  SHF.R.S32.HI R3, RZ, 0x1f, R2 ;  /* 0x0000001fff037819 */ /* 0x000fe20000011402 */
[----:B------:R-:W-:-:S04]  /*fd60*/  IMAD R4, R29, UR6, RZ ;  /* 0x000000061d047c24 */ /* 0x000fc8000f8e02ff */
[C---:B------:R-:W-:Y:S02]  /*fd70*/  IMAD R4, R25.reuse, UR7, R4 ;  /* 0x0000000719047c24 */ /* 0x040fe4000f8e0204 */
[----:B------:R-:W-:-:S04]  /*fd80*/  IMAD.WIDE.U32 R2, R25, UR6, R2 ;  /* 0x0000000619027c25 */ /* 0x000fc8000f8e0002 */
[----:B------:R-:W-:Y:S01]  /*fd90*/  IMAD.IADD R3, R4, 0x1, R3 ;  /* 0x0000000104037824 */ /* 0x000fe200078e0203 */
[----:B------:R-:W-:-:S04]  /*fda0*/  LEA R4, P0, R2, UR4, 0x2 ;  /* 0x0000000402047c11 */ /* 0x000fc8000f8010ff */
[----:B------:R-:W-:-:S05]  /*fdb0*/  LEA.HI.X R5, R2, UR5, R3, 0x2, P0 ;  /* 0x0000000502057c11 */ /* 0x000fca00080f1403 */
[----:B------:R0:W5:Y:S04]  /*fdc0*/  LDG.E R4, desc[UR60][R4.64] ;  /* 0x0000003c04047981 */ /* 0x000168000c1e1900 */
.L_x_10193:
[----:B------:R-:W-:Y:S01]  /*fdd0*/  IMAD R2, R23, 0x8, R22 ;  /* 0x0000000817027824 */ /* 0x000fe200078e0216 */
[----:B------:R-:W-:Y:S01]  /*fde0*/  SHF.L.U32 R3, R26, 0x1f, RZ ;  /* 0x0000001f1a037819 */ /* 0x000fe200000006ff */
[----:B------:R-:W-:Y:S03]  /*fdf0*/  BSSY B2, `(.L_x_10194) ;  /* 0x0000003000027945 */ /* 0x000fe60003800000 */
[----:B------:R-:W1:Y:S02]  /*fe00*/  SYNCS.PHASECHK.TRANS64.TRYWAIT P0, [R2+URZ+0x31c40], R3 ;  /* 0x031c4003020075a7 */ /* 0x000e64000800017f */
[----:B-1----:R-:W-:Y:S05]  /*fe10*/  @!P0 BRA `(.L_x_10195) ;  /* 0x0000002800748947 */ /* 0x002fea0003800000 */
.L_x_10272:
[----:B------:R-:W-:Y:S05]  /*fe20*/  BSYNC B2 ;  /* 0x0000000000027941 */ /* 0x000fea0003800000 */
.L_x_10194:
        /* <DEDUP_REMOVED lines=12> */
.L_x_10197:
[----:B------:R-:W-:Y:S05]  /*fef0*/  BSYNC B2 ;  /* 0x0000000000027941 */ /* 0x000fea0003800000 */
.L_x_10196:
        /* <DEDUP_REMOVED lines=8> */
[----:B------:R-:W-:Y:S01]  /*ff80*/  IMAD R2, R9, 0x90, R28 ;  /* 0x0000009009027824 */ /* 0x000fe200078e021c */
[----:B------:R-:W-:Y:S01]  /*ff90*/  UMOV UR6, 0x0 ;  /* 0x0000000000067882 */ /* 0x000fe20000000000 */
[----:B------:R-:W-:Y:S01]  /*ffa0*/  VIADD R10, R12, 0x16a00 ;  /* 0x00016a000c0a7836 */ /* 0x000fe20000000000 */
[----:B------:R-:W-:-:S09]  /*ffb0*/  UMOV UR7, 0x14f00000 ;  /* 0x14f0000000077882 */ /* 0x000fd20000000000 */
.L_x_10198:
        /* <DEDUP_REMOVED lines=16> */
.L_x_10199:
        /* <DEDUP_REMOVED lines=16> */
.L_x_10200:
        /* <DEDUP_REMOVED lines=15> */
.L_x_10273:
[----:B------:R-:W-:Y:S05]  /*102b0*/  BSYNC B2 ;  /* 0x0000000000027941 */ /* 0x000fea0003800000 */
.L_x_10201:
        /* <DEDUP_REMOVED lines=11> */
.L_x_10204:
[----:B------:R-:W-:Y:S05]  /*10370*/  BSYNC B2 ;  /* 0x0000000000027941 */ /* 0x000fea0003800000 */
.L_x_10203:
[----:B------:R-:W-:Y:S01]  /*10380*/  R2UR UR6, R2 ;  /* 0x00000000020672ca */ /* 0x000fe200000e0000 */
[----:B------:R-:W-:Y:S01]  /*10390*/  IMAD R7, R7, 0x6c00, R22 ;  /* 0x00006c0007077824 */ /* 0x000fe200078e0216 */
[----:B------:R-:W-:Y:S01]  /*103a0*/  R2UR UR7, R3 ;  /* 0x00000000030772ca */ /* 0x000fe200000e0000 */
[----:B------:R-:W-:Y:S01]  /*103b0*/  UIADD3 UR4, UP0, UR38, 0x470, URZ ;  /* 0x0000047026047890 */ /* 0x000fe2000ff1e03f */
[----:B------:R-:W-:Y:S01]  /*103c0*/  R2UR UR10, R5 ;  /* 0x00000000050a72ca */ /* 0x000fe200000e0000 */
[----:B------:R-:W-:Y:S01]  /*103d0*/  IMAD R5, R27, 0x90, R28 ;  /* 0x000000901b057824 */ /* 0x000fe200078e021c */
[----:B------:R-:W-:Y:S01]  /*103e0*/  PLOP3.LUT P0, PT, PT, PT, PT, 0x80, 0x0 ;  /* 0x000000000000781c */ /* 0x000fe20003f0f070 */
[----:B------:R-:W-:Y:S01]  /*103f0*/  VIADD R8, R8, 0x50 ;  /* 0x0000005008087836 */ /* 0x000fe20000000000 */
[----:B------:R-:W-:Y:S01]  /*10400*/  UIADD3.X UR5, URZ, UR39, URZ, UP0, !UPT ;  /* 0x000000273f057290 */ /* 0x000fe200087fe43f */
[----:B------:R-:W-:-:S11]  /*10410*/  VIADD R12, R7, 0x200 ;  /* 0x00000200070c7836 */ /* 0x000fd60000000000 */
.L_x_10205:
        /* <DEDUP_REMOVED lines=15> */
.L_x_10206:
        /* <DEDUP_REMOVED lines=15> */
.L_x_10207:
        /* <DEDUP_REMOVED lines=12> */
.L_x_10192:
[----:B------:R-:W-:Y:S05]  /*106c0*/  BSYNC B1 ;  /* 0x0000000000017941 */ /* 0x000fea0003800000 */
.L_x_10191:
[C---:B------:R-:W-:Y:S01]  /*106d0*/  ISETP.GT.AND P0, PT, R6.reuse, 0x1, PT ;  /* 0x000000010600780c */ /* 0x040fe20003f04270 */
[----:B------:R-:W-:-:S12]  /*106e0*/  VIADD R6, R6, 0xfffffffe ;  /* 0xfffffffe06067836 */ /* 0x000fd80000000000 */
[----:B------:R-:W-:Y:S05]  /*106f0*/  @P0 BRA `(.L_x_10208) ;  /* 0xffffffe8007c0947 */ /* 0x000fea000383ffff */
.L_x_10154:
[----:B------:R-:W-:Y:S05]  /*10700*/  BSYNC B0 ;  /* 0x0000000000007941 */ /* 0x000fea0003800000 */
.L_x_10153:
        /* <DEDUP_REMOVED lines=8> */
[----:B------:R-:W2:Y:S02]  /*10790*/  FLO.U32 R0, UR4 ;  /* 0x0000000400007d00 */ /* 0x000ea400080e0000 */
[----:B--2---:R-:W-:-:S06]  /*107a0*/  ISETP.EQ.U32.AND P0, PT, R0, R5, PT ;  /* 0x000000050000720c */ /* 0x004fcc0003f02070 */
[----:B------:R-:W1:Y:S07]  /*107b0*/  POPC R5, UR4 ;  /* 0x0000000400057d09 */ /* 0x000e6e0008000000 */
[----:B-1----:R-:W2:Y:S01]  /*107c0*/  @P0 ATOMG.E.ADD.STRONG.GPU PT, R3, desc[UR60][R2.64], R5 ;  /* 0x00000005020309a8 */ /* 0x002ea200081ee1fc */
[----:B------:R-:W1:Y:S02]  /*107d0*/  S2R R4, SR_LTMASK ;  /* 0x0000000000047919 */ /* 0x000e640000003900 */
[----:B-1----:R-:W-:-:S04]  /*107e0*/  LOP3.LUT R4, R4, UR4, RZ, 0xc0, !PT ;  /* 0x0000000404047c12 */ /* 0x002fc8000f8ec0ff */
[----:B0-----:R-:W0:Y:S01]  /*107f0*/  POPC R7, R4 ;  /* 0x0000000400077309 */ /* 0x001e220000000000 */
[----:B--2---:R-:W0:Y:S02]  /*10800*/  SHFL.IDX PT, R0, R3, R0, 0x1f ;  /* 0x00001f0003007589 */ /* 0x004e2400000e0000 */
[----:B0-----:R-:W-:-:S07]  /*10810*/  IADD3 R16, R0, UR36, R7 ;  /* 0x0000002400107c10 */ /* 0x001fce000fffe007 */
.L_x_10210:
[----:B------:R-:W-:Y:S05]  /*10820*/  BSYNC B0 ;  /* 0x0000000000007941 */ /* 0x000fea0003800000 */
.L_x_10209:
[----:B------:R-:W2:Y:S01]  /*10830*/  LDL.LU R0, [R1] ;  /* 0x0000000001007983 */ /* 0x000ea20000300800 */
[----:B------:R-:W-:Y:S01]  /*10840*/  BSSY B0, `(.L_x_10211) ;  /* 0x0000046000007945 */ /* 0x000fe20003800000 */
[----:B--2---:R-:W-:-:S13]  /*10850*/  ISETP.NE.AND P0, PT, R0, RZ, PT ;  /* 0x000000ff0000720c */ /* 0x004fda0003f05270 */
[----:B------:R-:W-:Y:S05]  /*10860*/  @!P0 BRA `(.L_x_10212) ;  /* 0x00000004000c8947 */ /* 0x000fea0003800000 */
[----:B-1----:R-:W-:Y:S01]  /*10870*/  IMAD R3, R23, 0x8, R22 ;  /* 0x0000000817037824 */ /* 0x002fe200078e0216 */
[----:B------:R-:W-:Y:S01]  /*10880*/  SHF.L.U32 R0, R26, 0x1f, RZ ;  /* 0x0000001f1a007819 */ /* 0x000fe200000006ff */
[----:B------:R-:W-:Y:S01]  /*10890*/  BSSY B1, `(.L_x_10213) ;  /* 0x0000004000017945 */ /* 0x000fe20003800000 */
[----:B------:R-:W-:Y:S02]  /*108a0*/  ISETP.NE.AND P1, PT, R8, RZ, PT ;  /* 0x000000ff0800720c */ /* 0x000fe40003f25270 */
[----:B------:R-:W1:Y:S02]  /*108b0*/  SYNCS.PHASECHK.TRANS64.TRYWAIT P0, [R3+URZ+0x31c60], R0 ;  /* 0x031c6000030075a7 */ /* 0x000e64000800017f */
[----:B-1----:R-:W-:Y:S09]  /*108c0*/  @!P0 BRA `(.L_x_10214) ;  /* 0x0000001c00f08947 */ /* 0x002ff20003800000 */
.L_x_10274:
[----:B------:R-:W-:Y:S05]  /*108d0*/  BSYNC B1 ;  /* 0x0000000000017941 */ /* 0x000fea0003800000 */
.L_x_10213:
[----:B------:R-:W-:Y:S04]  /*108e0*/  BSSY B1, `(.L_x_10215) ;  /* 0x0000009000017945 */ /* 0x000fe80003800000 */
        /* <DEDUP_REMOVED lines=8> */
.L_x_10216:
[----:B------:R-:W-:Y:S05]  /*10970*/  BSYNC B1 ;  /* 0x0000000000017941 */ /* 0x000fea0003800000 */
.L_x_10215:
[----:B-1----:R-:W-:Y:S01]  /*10980*/  IMAD R0, R23, 0x6c00, R22 ;  /* 0x00006c0017007824 */ /* 0x002fe200078e0216 */
[----:B------:R-:W-:Y:S01]  /*10990*/  UIADD3 UR4, UP0, UR38, 0x470, URZ ;  /* 0x0000047026047890 */ /* 0x000fe2000ff1e03f */
[----:B------:R-:W-:Y:S01]  /*109a0*/  VIADD R2, R3, 0x31c50 ;  /* 0x00031c5003027836 */ /* 0x000fe20000000000 */
[----:B------:R-:W-:Y:S01]  /*109b0*/  PLOP3.LUT P0, PT, PT, PT, PT, 0x80, 0x0 ;  /* 0x000000000000781c */ /* 0x000fe20003f0f070 */
[----:B------:R-:W-:Y:S01]  /*109c0*/  IMAD R28, R27, 0x90, R28 ;  /* 0x000000901b1c7824 */ /* 0x000fe200078e021c */
[----:B------:R-:W-:Y:S01]  /*109d0*/  UIADD3.X UR5, URZ, UR39, URZ, UP0, !UPT ;  /* 0x000000273f057290 */ /* 0x000fe200087fe43f */
[----:B------:R-:W-:Y:S01]  /*109e0*/  VIADD R3, R0, 0x200 ;  /* 0x0000020000037836 */ /* 0x000fe20000000000 */
[----:B------:R-:W-:Y:S01]  /*109f0*/  UMOV UR6, 0x0 ;  /* 0x0000000000067882 */ /* 0x000fe20000000000 */
[----:B------:R-:W-:Y:S01]  /*10a00*/  UMOV UR7, 0x14f00000 ;  /* 0x14f0000000077882 */ /* 0x000fe20000000000 */
[----:B------:R-:W-:-:S08]  /*10a10*/  UMOV UR10, URZ ;  /* 0x0000003f000a7c82 */ /* 0x000fd00008000000 */
.L_x_10217:
        /* <DEDUP_REMOVED lines=15> */
.L_x_10218:
        /* <DEDUP_REMOVED lines=15> */
.L_x_10219:
        /* <DEDUP_REMOVED lines=10> */
.L_x_10212:
[----:B------:R-:W-:Y:S05]  /*10ca0*/  BSYNC B0 ;  /* 0x0000000000007941 */ /* 0x000fea0003800000 */
.L_x_10211:
[----:B------:R-:W-:-:S05]  /*10cb0*/  VIADD R23, R23, 0x1 ;  /* 0x0000000117177836 */ /* 0x000fca0000000000 */
[----:B------:R-:W-:-:S04]  /*10cc0*/  ISETP.NE.AND P0, PT, R23, 0x2, PT ;  /* 0x000000021700780c */ /* 0x000fc80003f05270 */
[----:B-1----:R-:W-:Y:S02]  /*10cd0*/  SEL R3, RZ, 0x1, P0 ;  /* 0x00000001ff037807 */ /* 0x002fe40000000000 */
[----:B------:R-:W-:Y:S02]  /*10ce0*/  SEL R23, R23, RZ, P0 ;  /* 0x000000ff17177207 */ /* 0x000fe40000000000 */
[----:B------:R-:W-:-:S07]  /*10cf0*/  LOP3.LUT R26, R26, R3, RZ, 0x3c, !PT ;  /* 0x000000031a1a7212 */ /* 0x000fce00078e3cff */
.L_x_10135:
[----:B------:R-:W-:Y:S05]  /*10d00*/  BSYNC B7 ;  /* 0x0000000000077941 */ /* 0x000fea0003800000 */
.L_x_10133:
[----:B-1----:R-:W2:Y:S02]  /*10d10*/  LDL R0, [R1+0x38] ;  /* 0x0000380001007983 */ /* 0x002ea40000100800 */
[----:B--2---:R-:W-:-:S13]  /*10d20*/  ISETP.NE.AND P0, PT, R0, RZ, PT ;  /* 0x000000ff0000720c */ /* 0x004fda0003f05270 */
[----:B------:R-:W-:Y:S05]  /*10d30*/  @!P0 BRA `(.L_x_10220) ;  /* 0x0000000000248947 */ /* 0x000fea0003800000 */
[----:B------:R-:W-:Y:S05]  /*10d40*/  WARPSYNC.ALL ;  /* 0x0000000000007948 */ /* 0x000fea0003800000 */
[----:B------:R-:W1:Y:S08]  /*10d50*/  S2UR UR5, SR_CgaCtaId ;  /* 0x00000000000579c3 */ /* 0x000e700000008800 */
[----:B------:R-:W-:Y:S06]  /*10d60*/  BAR.SYNC.DEFER_BLOCKING 0x5, 0x200 ;  /* 0x0148000000007b1d */ /* 0x000fec0000010000 */
[----:B------:R-:W-:-:S02]  /*10d70*/  UMOV UR4, 0x400 ;  /* 0x0000040000047882 */ /* 0x000fc40000000000 */
[----:B-1----:R-:W-:-:S06]  /*10d80*/  ULEA UR4, UR5, UR4, 0x18 ;  /* 0x0000000405047291 */ /* 0x002fcc000f8ec03f */
[----:B------:R-:W-:-:S05]  /*10d90*/  IMAD.U32 R22, RZ, RZ, UR4 ;  /* 0x00000004ff167e24 */ /* 0x000fca000f8e00ff */
[----:B------:R1:W2:Y:S01]  /*10da0*/  LDS.128 R16, [R22+0x31cd0] ;  /* 0x031cd00016107984 */ /* 0x0002a20000000c00 */
[----:B------:R-:W-:Y:S06]  /*10db0*/  BAR.ARV 0x4, 0x200 ;  /* 0x0108000000007b1d */ /* 0x000fec0000002000 */
[----:B------:R-:W-:Y:S05]  /*10dc0*/  BRA `(.L_x_10221) ;  /* 0x0000000800407947 */ /* 0x000fea0003800000 */
.L_x_10220:
[----:B------:R-:W1:Y:S01]  /*10dd0*/  S2R R0, SR_TID.X ;  /* 0x0000000000007919 */ /* 0x000e620000002100 */
[----:B------:R-:W-:Y:S01]  /*10de0*/  UMOV UR4, 0xffffffff ;  /* 0xffffffff00047882 */ /* 0x000fe20000000000 */
[----:B-1----:R-:W-:-:S04]  /*10df0*/  LOP3.LUT R8, R0, 0x1f, RZ, 0xc0, !PT ;  /* 0x0000001f00087812 */ /* 0x002fc800078ec0ff */
[----:B------:R-:W-:Y:S01]  /*10e00*/  ISETP.NE.AND P0, PT, R8, 0x1f, PT ;  /* 0x0000001f0800780c */ /* 0x000fe20003f05270 */
[----:B------:R-:W-:-:S12]  /*10e10*/  BRA.DIV UR4, `(.L_x_10222) ;  /* 0x0000001a04b07947 */ /* 0x000fd8000b800000 */
[----:B------:R-:W-:Y:S01]  /*10e20*/  IMAD.IADD R5, R19, 0x1, R8 ;  /* 0x0000000113057824 */ /* 0x000fe200078e0208 */
[----:B------:R-:W-:-:S04]  /*10e30*/  ULDC UR4, c[0x0][0xc3c] ;  /* 0x00030f0000047ab9 */ /* 0x000fc80000000800 */
        /* <DEDUP_REMOVED lines=29> */
.L_x_10284:
[----:B------:R-:W-:Y:S02]  /*11010*/  ULDC UR4, c[0x0][0xc38] ;  /* 0x00030e0000047ab9 */ /* 0x000fe40000000800 */
[----:B------:R-:W-:-:S05]  /*11020*/  MOV R16, UR4 ;  /* 0x0000000400107c02 */ /* 0x000fca0008000f00 */
[----:B-1----:R-:W-:-:S04]  /*11030*/  IMAD R5, R14, R16, RZ ;  /* 0x000000100e057224 */ /* 0x002fc800078e02ff */
[----:B------:R-:W-:-:S05]  /*11040*/  IMAD.IADD R4, R4, 0x1, R5 ;  /* 0x0000000104047824 */ /* 0x000fca00078e0205 */
[----:B------:R-:W-:-:S13]  /*11050*/  ISETP.GT.AND P6, PT, R4, R0, PT ;  /* 0x000000000400720c */ /* 0x000fda0003fc4270 */
[----:B------:R-:W-:Y:S05]  /*11060*/  @P6 BRA `(.L_x_10223) ;  /* 0x00000000009c6947 */ /* 0x000fea0003800000 */
.L_x_10228:
[----:B------:R-:W1:Y:S01]  /*11070*/  LDC R6, c[0x0][0xc3c] ;  /* 0x00030f00ff067b82 */ /* 0x000e620000000800 */
[----:B------:R-:W-:-:S05]  /*11080*/  VIADD R19, R19, 0x1f ;  /* 0x0000001f13137836 */ /* 0x000fca0000000000 */
[----:B-1----:R-:W-:-:S13]  /*11090*/  ISETP.GE.AND P6, PT, R19, R6, PT ;  /* 0x000000061300720c */ /* 0x002fda0003fc6270 */
[----:B------:R-:W-:Y:S05]  /*110a0*/  @P6 BRA `(.L_x_10224) ;  /* 0x0000000400446947 */ /* 0x000fea0003800000 */
[----:B------:R-:W1:Y:S01]  /*110b0*/  S2R R2, SR_TID.X ;  /* 0x0000000000027919 */ /* 0x000e620000002100 */
[----:B------:R-:W-:Y:S01]  /*110c0*/  BSSY B0, `(.L_x_10225) ;  /* 0x0000009000007945 */ /* 0x000fe20003800000 */
[----:B-1----:R-:W-:-:S05]  /*110d0*/  LOP3.LUT R2, R2, 0x1f, RZ, 0xc0, !PT ;  /* 0x0000001f02027812 */ /* 0x002fca00078ec0ff */
[----:B------:R-:W-:Y:S02]  /*110e0*/  IMAD.IADD R5, R19, 0x1, R2 ;  /* 0x0000000113057824 */ /* 0x000fe400078e0202 */
[----:B------:R-:W-:-:S03]  /*110f0*/  IMAD.MOV.U32 R2, RZ, RZ, RZ ;  /* 0x000000ffff027224 */ /* 0x000fc600078e00ff */
[----:B------:R-:W-:-:S13]  /*11100*/  ISETP.GE.OR P6, PT, R5, R6, !P0 ;  /* 0x000000060500720c */ /* 0x000fda00047c6670 */
[----:B------:R-:W-:Y:S05]  /*11110*/  @P6 BRA `(.L_x_10226) ;  /* 0x00000000000c6947 */ /* 0x000fea0003800000 */
[----:B0-----:R-:W0:Y:S02]  /*11120*/  LDC.64 R2, c[0x0][0xc80] ;  /* 0x00032000ff027b82 */ /* 0x001e240000000a00 */
[----:B0-----:R-:W-:-:S06]  /*11130*/  IMAD.WIDE R2, R5, 0x4, R2 ;  /* 0x0000000405027825 */ /* 0x001fcc00078e0202 */
[----:B------:R1:W5:Y:S02]  /*11140*/  LDG.E R2, desc[UR60][R2.64] ;  /* 0x0000003c02027981 */ /* 0x000364000c1e1900 */
.L_x_10226:
[----:B------:R-:W-:Y:S05]  /*11150*/  BSYNC B0 ;  /* 0x0000000000007941 */ /* 0x000fea0003800000 */
.L_x_10225:
[----:B------:R-:W-:-:S03]  /*11160*/  UMOV UR4, 0xffffffff ;  /* 0xffffffff00047882 */ /* 0x000fc60000000000 */
[----:B------:R-:W-:Y:S05]  /*11170*/  BRA.DIV UR4, `(.L_x_10227) ;  /* 0x0000001a04fc7947 */ /* 0x000fea000b800000 */
[----:B-----5:R-:W2:Y:S02]  /*11180*/  SHFL.UP PT, R14, R2, 0x1, RZ ;  /* 0x04200000020e7989 */ /* 0x020ea400000e00ff */
[----:B--2---:R-:W-:-:S05]  /*11190*/  SEL R13, R14, RZ, P1 ;  /* 0x000000ff0e0d7207 */ /* 0x004fca0000800000 */
[----:B------:R-:W-:-:S05]  /*111a0*/  IMAD.IADD R13, R2, 0x1, R13 ;  /* 0x00000001020d7824 */ /* 0x000fca00078e020d */
[----:B------:R-:W2:Y:S02]  /*111b0*/  SHFL.UP PT, R14, R13, 0x2, RZ ;  /* 0x044000000d0e7989 */ /* 0x000ea400000e00ff */
[----:B--2---:R-:W-:-:S05]  /*111c0*/  SEL R14, R14, RZ, P2 ;  /* 0x000000ff0e0e7207 */ /* 0x004fca0001000000 */
[----:B01----:R-:W-:-:S05]  /*111d0*/  IMAD.IADD R3, R13, 0x1, R14 ;  /* 0x000000010d037824 */ /* 0x003fca00078e020e */
        /* <DEDUP_REMOVED lines=10> */
.L_x_10292:
[----:B------:R-:W-:Y:S02]  /*11280*/  ULDC UR4, c[0x0][0xc38] ;  /* 0x00030e0000047ab9 */ /* 0x000fe40000000800 */
[----:B------:R-:W-:-:S04]  /*11290*/  IMAD.U32 R16, RZ, RZ, UR4 ;  /* 0x00000004ff107e24 */ /* 0x000fc8000f8e00ff */
[----:B-1----:R-:W-:-:S04]  /*112a0*/  IMAD R5, R14, R16, RZ ;  /* 0x000000100e057224 */ /* 0x002fc800078e02ff */
[----:B------:R-:W-:-:S05]  /*112b0*/  IMAD.IADD R4, R5, 0x1, R4 ;  /* 0x0000000105047824 */ /* 0x000fca00078e0204 */
[----:B------:R-:W-:-:S13]  /*112c0*/  ISETP.GT.AND P6, PT, R4, R0, PT ;  /* 0x000000000400720c */ /* 0x000fda0003fc4270 */
[----:B------:R-:W-:Y:S05]  /*112d0*/  @!P6 BRA `(.L_x_10228) ;  /* 0xfffffffc0064e947 */ /* 0x000fea000383ffff */
.L_x_10223:
        /* <DEDUP_REMOVED lines=8> */
.L_x_10296:
[----:B------:R-:W-:Y:S01]  /*11360*/  ISETP.NE.AND P0, PT, R6, RZ, PT ;  /* 0x000000ff0600720c */ /* 0x000fe20003f05270 */
[----:B------:R-:W-:-:S12]  /*11370*/  IMAD.MOV.U32 R14, RZ, RZ, RZ ;  /* 0x000000ffff0e7224 */ /* 0x000fd800078e00ff */
[----:B------:R-:W-:Y:S05]  /*11380*/  @!P0 BRA `(.L_x_10230) ;  /* 0x0000000000108947 */ /* 0x000fea0003800000 */
[----:B------:R-:W-:Y:S01]  /*11390*/  UMOV UR4, 0xffffffff ;  /* 0xffffffff00047882 */ /* 0x000fe20000000000 */
[----:B------:R-:W-:Y:S02]  /*113a0*/  VIADD R12, R4, 0xffffffff ;  /* 0xffffffff040c7836 */ /* 0x000fe40000000000 */
[----:B------:R-:W-:Y:S05]  /*113b0*/  BRA.DIV UR4, `(.L_x_10231) ;  /* 0x0000001e04707947 */ /* 0x000fea000b800000 */
[----:B------:R3:W4:Y:S02]  /*113c0*/  SHFL.IDX PT, R14, R3, R12, 0x1f ;  /* 0x00001f0c030e7589 */ /* 0x00072400000e0000 */
.L_x_10230:
[----:B--2---:R-:W-:Y:S01]  /*113d0*/  IABS R6, R17 ;  /* 0x0000001100067213 */ /* 0x004fe20000000000 */
[----:B----4-:R-:W-:Y:S02]  /*113e0*/  IMAD R16, R14, R16, R5 ;  /* 0x000000100e107224 */ /* 0x010fe400078e0205 */
[----:B------:R-:W-:Y:S01]  /*113f0*/  IMAD.IADD R19, R4, 0x1, R19 ;  /* 0x0000000104137824 */ /* 0x000fe200078e0213 */
[----:B------:R-:W2:Y:S01]  /*11400*/  I2F.RP R7, R6 ;  /* 0x0000000600077306 */ /* 0x000ea20000209400 */
[----:B------:R-:W-:-:S07]  /*11410*/  IMAD.IADD R0, R0, 0x1, -R16 ;  /* 0x0000000100007824 */ /* 0x000fce00078e0a10 */
[----:B--2---:R-:W1:Y:S02]  /*11420*/  MUFU.RCP R7, R7 ;  /* 0x0000000700077308 */ /* 0x004e640000001000 */
[----:B-1----:R-:W-:-:S06]  /*11430*/  VIADD R2, R7, 0xffffffe ;  /* 0x0ffffffe07027836 */ /* 0x002fcc0000000000 */
[----:B0--3--:R0:W1:Y:S02]  /*11440*/  F2I.FTZ.U32.TRUNC.NTZ R3, R2 ;  /* 0x0000000200037305 */ /* 0x009064000021f000 */
[----:B0-----:R-:W-:Y:S02]  /*11450*/  IMAD.MOV.U32 R2, RZ, RZ, RZ ;  /* 0x000000ffff027224 */ /* 0x001fe400078e00ff */
[----:B-1----:R-:W-:-:S04]  /*11460*/  IMAD.MOV R5, RZ, RZ, -R3 ;  /* 0x000000ffff057224 */ /* 0x002fc800078e0a03 */
[----:B------:R-:W-:-:S04]  /*11470*/  IMAD R5, R5, R6, RZ ;  /* 0x0000000605057224 */ /* 0x000fc800078e02ff */
[----:B------:R-:W-:Y:S01]  /*11480*/  IMAD.HI.U32 R3, R3, R5, R2 ;  /* 0x0000000503037227 */ /* 0x000fe200078e0002 */
[----:B------:R-:W-:Y:S02]  /*11490*/  IABS R5, R17 ;  /* 0x0000001100057213 */ /* 0x000fe40000000000 */
[----:B------:R-:W-:-:S03]  /*114a0*/  IABS R2, R0 ;  /* 0x0000000000027213 */ /* 0x000fc60000000000 */
[----:B------:R-:W-:Y:S02]  /*114b0*/  IMAD.MOV R5, RZ, RZ, -R5 ;  /* 0x000000ffff057224 */ /* 0x000fe400078e0a05 */
[----:B------:R-:W-:-:S04]  /*114c0*/  IMAD.HI.U32 R3, R3, R2, RZ ;  /* 0x0000000203037227 */ /* 0x000fc800078e00ff */
[----:B------:R-:W-:Y:S01]  /*114d0*/  IMAD R5, R3, R5, R2 ;  /* 0x0000000503057224 */ /* 0x000fe200078e0202 */
[----:B------:R-:W-:-:S04]  /*114e0*/  LOP3.LUT R2, R0, R17, RZ, 0x3c, !PT ;  /* 0x0000001100027212 */ /* 0x000fc800078e3cff */
[----:B------:R-:W-:Y:S02]  /*114f0*/  ISETP.GT.U32.AND P1, PT, R6, R5, PT ;  /* 0x000000050600720c */ /* 0x000fe40003f24070 */
[----:B------:R-:W-:-:S11]  /*11500*/  ISETP.GE.AND P2, PT, R2, RZ, PT ;  /* 0x000000ff0200720c */ /* 0x000fd60003f46270 */
[-C--:B------:R-:W-:Y:S01]  /*11510*/  @!P1 IADD3 R5, R5, -R6.reuse, RZ ;  /* 0x8000000605059210 */ /* 0x080fe20007ffe0ff */
[----:B------:R-:W-:Y:S01]  /*11520*/  @!P1 VIADD R3, R3, 0x1 ;  /* 0x0000000103039836 */ /* 0x000fe20000000000 */
[----:B------:R-:W-:Y:S02]  /*11530*/  ISETP.NE.AND P1, PT, R17, RZ, PT ;  /* 0x000000ff1100720c */ /* 0x000fe40003f25270 */
[----:B------:R-:W-:-:S13]  /*11540*/  ISETP.GE.U32.AND P0, PT, R5, R6, PT ;  /* 0x000000060500720c */ /* 0x000fda0003f06070 */
[----:B------:R-:W-:-:S04]  /*11550*/  @P0 VIADD R3, R3, 0x1 ;  /* 0x0000000103030836 */ /* 0x000fc80000000000 */
[----:B------:R-:W-:Y:S01]  /*11560*/  @!P2 IMAD.MOV R3, RZ, RZ, -R3 ;  /* 0x000000ffff03a224 */ /* 0x000fe200078e0a03 */
[----:B------:R-:W-:-:S05]  /*11570*/  @!P1 LOP3.LUT R3, RZ, R17, RZ, 0x33, !PT ;  /* 0x00000011ff039212 */ /* 0x000fca00078e33ff */
[--C-:B------:R-:W-:Y:S02]  /*11580*/  IMAD.MOV R2, RZ, RZ, -R3.reuse ;  /* 0x000000ffff027224 */ /* 0x100fe400078e0a03 */
[----:B------:R-:W-:Y:S02]  /*11590*/  IMAD.MOV.U32 R18, RZ, RZ, R3 ;  /* 0x000000ffff127224 */ /* 0x000fe400078e0003 */
[----:B------:R-:W-:Y:S01]  /*115a0*/  IMAD R17, R17, R2, R0 ;  /* 0x0000000211117224 */ /* 0x000fe200078e0200 */
[----:B------:R-:W-:Y:S06]  /*115b0*/  BRA `(.L_x_10232) ;  /* 0x00000000001c7947 */ /* 0x000fec0003800000 */
.L_x_10224:
[----:B------:R-:W-:Y:S01]  /*115c0*/  UMOV UR4, URZ ;  /* 0x0000003f00047c82 */ /* 0x000fe20008000000 */
[----:B------:R-:W-:Y:S01]  /*115d0*/  UMOV UR5, URZ ;  /* 0x0000003f00057c82 */ /* 0x000fe20008000000 */
[----:B------:R-:W-:Y:S01]  /*115e0*/  ULDC UR6, c[0x0][0xc3c] ;  /* 0x00030f0000067ab9 */ /* 0x000fe20000000800 */
[----:B------:R-:W-:Y:S02]  /*115f0*/  IMAD.MOV.U32 R16, RZ, RZ, R0 ;  /* 0x000000ffff107224 */ /* 0x000fe400078e0000 */
[----:B------:R-:W-:Y:S02]  /*11600*/  IMAD.U32 R17, RZ, RZ, UR4 ;  /* 0x00000004ff117e24 */ /* 0x000fe4000f8e00ff */
[----:B------:R-:W-:Y:S02]  /*11610*/  IMAD.U32 R18, RZ, RZ, UR5 ;  /* 0x00000005ff127e24 */ /* 0x000fe4000f8e00ff */
[----:B------:R-:W-:-:S07]  /*11620*/  IMAD.U32 R19, RZ, RZ, UR6 ;  /* 0x00000006ff137e24 */ /* 0x000fce000f8e00ff */
.L_x_10232:
[----:B------:R-:W1:Y:S01]  /*11630*/  S2R R0, SR_TID.X ;  /* 0x0000000000007919 */ /* 0x000e620000002100 */
[----:B------:R-:W-:Y:S05]  /*11640*/  WARPSYNC.ALL ;  /* 0x0000000000007948 */ /* 0x000fea0003800000 */
[----:B------:R-:W-:Y:S01]  /*11650*/  BAR.SYNC.DEFER_BLOCKING 0x4, 0x200 ;  /* 0x0108000000007b1d */ /* 0x000fe20000010000 */
[----:B-1----:R-:W-:-:S04]  /*11660*/  LOP3.LUT R0, R0, 0x1f, RZ, 0xc0, !PT ;  /* 0x0000001f00007812 */ /* 0x002fc800078ec0ff */
[----:B------:R-:W-:-:S13]  /*11670*/  ISETP.NE.AND P0, PT, R0, RZ, PT ;  /* 0x000000ff0000720c */ /* 0x000fda0003f05270 */
[----:B0-----:R-:W0:Y:S01]  /*11680*/  @!P0 S2R R3, SR_CgaCtaId ;  /* 0x0000000000038919 */ /* 0x001e220000008800 */
[----:B------:R-:W-:-:S04]  /*11690*/  @!P0 MOV R0, 0x400 ;  /* 0x0000040000008802 */ /* 0x000fc80000000f00 */
[----:B0-----:R-:W-:-:S05]  /*116a0*/  @!P0 LEA R22, R3, R0, 0x18 ;  /* 0x0000000003168211 */ /* 0x001fca00078ec0ff */
[----:B------:R3:W-:Y:S01]  /*116b0*/  @!P0 STS.128 [R22+0x31cd0], R16 ;  /* 0x031cd01016008388 */ /* 0x0007e20000000c00 */
[----:B------:R-:W-:Y:S06]  /*116c0*/  BAR.ARV 0x5, 0x200 ;  /* 0x0148000000007b1d */ /* 0x000fec0000002000 */
.L_x_10221:
[----:B------:R-:W-:Y:S02]  /*116d0*/  ULDC UR4, c[0x0][0xc3c] ;  /* 0x00030f0000047ab9 */ /* 0x000fe40000000800 */
[----:B--2---:R-:W-:-:S13]  /*116e0*/  ISETP.GE.AND P0, PT, R19, UR4, PT ;  /* 0x0000000413007c0c */ /* 0x004fda000bf06270 */
[----:B------:R-:W-:Y:S05]  /*116f0*/  @!P0 BRA `(.L_x_10233) ;  /* 0xffffffb000048947 */ /* 0x000fea000383ffff */
[----:B------:R-:W-:Y:S05]  /*11700*/  BSYNC B8 ;  /* 0x0000000000087941 */ /* 0x000fea0003800000 */
.L_x_10129:
[----:B--2---:R-:W2:Y:S01]  /*11710*/  LDL.LU R0, [R1+0x30] ;  /* 0x0000300001007983 */ /* 0x004ea20000300800 */
[----:B------:R-:W-:Y:S01]  /*11720*/  BSSY B0, `(.L_x_10234) ;  /* 0x000000b000007945 */ /* 0x000fe20003800000 */
[----:B------:R-:W4:Y:S01]  /*11730*/  S2R R5, SR_CgaCtaId ;  /* 0x0000000000057919 */ /* 0x000f220000008800 */
[----:B--2---:R-:W-:-:S05]  /*11740*/  VIADD R0, R0, 0x1 ;  /* 0x0000000100007836 */ /* 0x004fca0000000000 */
[----:B0-----:R-:W-:-:S04]  /*11750*/  LEA.HI R2, R0, R0, RZ, 0x1 ;  /* 0x0000000000027211 */ /* 0x001fc800078f08ff */
[----:B------:R-:W-:Y:S02]  /*11760*/  LOP3.LUT R3, R2, 0xfffffffe, RZ, 0xc0, !PT ;  /* 0xfffffffe02037812 */ /* 0x000fe400078ec0ff */
[----:B------:R-:W-:-:S03]  /*11770*/  MOV R2, 0x400 ;  /* 0x0000040000027802 */ /* 0x000fc60000000f00 */
[----:B------:R-:W-:Y:S01]  /*11780*/  IMAD.IADD R0, R0, 0x1, -R3 ;  /* 0x0000000100007824 */ /* 0x000fe200078e0a03 */
[----:B----4-:R-:W-:-:S04]  /*11790*/  LEA R9, R5, R2, 0x18 ;  /* 0x0000000205097211 */ /* 0x010fc800078ec0ff */
[----:B------:R-:W-:-:S04]  /*117a0*/  SHF.L.U32 R0, R0, 0x1f, RZ ;  /* 0x0000001f00007819 */ /* 0x000fc800000006ff */
[----:B------:R-:W0:Y:S02]  /*117b0*/  SYNCS.PHASECHK.TRANS64.TRYWAIT P0, [R9+URZ+0x31c20], R0 ;  /* 0x031c2000090075a7 */ /* 0x000e24000800017f */
[----:B0-----:R-:W-:Y:S05]  /*117c0*/  @!P0 BRA `(.L_x_10235) ;  /* 0x0000001800908947 */ /* 0x001fea0003800000 */
.L_x_10299:
[----:B------:R-:W-:Y:S05]  /*117d0*/  BSYNC B0 ;  /* 0x0000000000007941 */ /* 0x000fea0003800000 */
.L_x_10234:
[----:B------:R-:W-:-:S03]  /*117e0*/  UMOV UR4, 0xffffffff ;  /* 0xffffffff00047882 */ /* 0x000fc60000000000 */
[----:B------:R-:W-:Y:S05]  /*117f0*/  BRA.DIV UR4, `(.L_x_10236) ;  /* 0x0000001a04987947 */ /* 0x000fea000b800000 */
[----:B0-----:R-:W0:Y:S02]  /*11800*/  S2R R0, SR_TID.X ;  /* 0x0000000000007919 */ /* 0x001e240000002100 */
[----:B0-----:R-:W-:-:S04]  /*11810*/  SHF.R.U32.HI R0, RZ, 0x5, R0 ;  /* 0x00000005ff007819 */ /* 0x001fc80000011600 */
[----:B------:R-:W-:-:S05]  /*11820*/  LOP3.LUT R0, R0, 0x3, RZ, 0xc0, !PT ;  /* 0x0000000300007812 */ /* 0x000fca00078ec0ff */
[----:B------:R0:W2:Y:S02]  /*11830*/  SHFL.IDX PT, R14, R0, RZ, 0x1f ;  /* 0x00001fff000e7589 */ /* 0x0000a400000e0000 */
.L_x_10302:
[----:B--2---:R-:W-:Y:S01]  /*11840*/  ISETP.NE.AND P0, PT, R14, RZ, PT ;  /* 0x000000ff0e00720c */ /* 0x004fe20003f05270 */
[----:B------:R-:W-:-:S12]  /*11850*/  BSSY B0, `(.L_x_10237) ;  /* 0x0000024000007945 */ /* 0x000fd80003800000 */
[----:B------:R-:W-:Y:S05]  /*11860*/  @P0 BRA `(.L_x_10238) ;  /* 0x0000000000880947 */ /* 0x000fea0003800000 */
[----:B------:R-:W-:-:S03]  /*11870*/  UMOV UR4, 0xffffffff ;  /* 0xffffffff00047882 */ /* 0x000fc60000000000 */
[----:B------:R-:W-:Y:S05]  /*11880*/  BRA.DIV UR4, `(.L_x_10239) ;  /* 0x0000001a04a87947 */ /* 0x000fea000b800000 */
[----:B------:R-:W-:-:S13]  /*11890*/  ELECT P6, URZ, PT ;  /* 0x00000000003f782f */ /* 0x000fda00038c0000 */
.L_x_10305:
[----:B------:R-:W-:Y:S05]  /*118a0*/  @!P6 BRA `(.L_x_10238) ;  /* 0x000000000078e947 */ /* 0x000fea0003800000 */
[----:B0-----:R-:W2:Y:S02]  /*118b0*/  LDL.LU R0, [R1+0x3c] ;  /* 0x00003c0001007983 */ /* 0x001ea40000300800 */
[----:B--2---:R-:W-:-:S04]  /*118c0*/  LOP3.LUT R0, R0, 0x2, RZ, 0xfc, !PT ;  /* 0x0000000200007812 */ /* 0x004fc800078efcff */
[----:B------:R-:W-:-:S13]  /*118d0*/  ISETP.NE.AND P2, PT, R0, 0x3, PT ;  /* 0x000000030000780c */ /* 0x000fda0003f45270 */
[----:B------:R-:W-:Y:S05]  /*118e0*/  @!P2 BRA `(.L_x_10240) ;  /* 0x000000000004a947 */ /* 0x000fea0003800000 */
[----:B------:R-:W-:Y:S01]  /*118f0*/  BPT.TRAP 0x1 ;  /* 0x000000040000795c */ /* 0x000fe20000300000 */
.L_x_10240:
        /* <DEDUP_REMOVED lines=12> */
.L_x_10306:
[----:B------:R-:W2:Y:S02]  /*119c0*/  SYNCS.PHASECHK.TRANS64.TRYWAIT P0, [R3+URZ], R2 ;  /* 0x00000002030075a7 */ /* 0x000ea4000800017f */
[----:B--2---:R-:W-:Y:S05]  /*119d0*/  @!P0 BRA `(.L_x_10242) ;  /* 0x0000001800888947 */ /* 0x004fea0003800000 */
.L_x_10307:
[----:B------:R-:W-:Y:S05]  /*119e0*/  @!P2 BRA `(.L_x_10243) ;  /* 0x000000000004a947 */ /* 0x000fea0003800000 */
[----:B------:R-:W-:Y:S01]  /*119f0*/  BPT.TRAP 0x1 ;  /* 0x000000040000795c */ /* 0x000fe20000300000 */
.L_x_10243:
[----:B------:R-:W-:-:S04]  /*11a00*/  VIADD R0, R9, 0x31c60 ;  /* 0x00031c6009007836 */ /* 0x000fc80000000000 */
[----:B------:R-:W-:-:S04]  /*11a10*/  IMAD R23, R23, 0x8, R0 ;  /* 0x0000000817177824 */ /* 0x000fc800078e0200 */
[----:B------:R-:W4:Y:S02]  /*11a20*/  SYNCS.PHASECHK.TRANS64.TRYWAIT P0, [R23+URZ], R4 ;  /* 0x00000004170075a7 */ /* 0x000f24000800017f */
[----:B----4-:R-:W-:Y:S05]  /*11a30*/  @!P0 BRA `(.L_x_10244) ;  /* 0x0000001800848947 */ /* 0x010fea0003800000 */
.L_x_10308:
[----:B------:R-:W-:-:S07]  /*11a40*/  IMAD R7, R7, 0x8, R0 ;  /* 0x0000000807077824 */ /* 0x000fce00078e0200 */
.L_x_10245:
[----:B------:R0:W0:Y:S02]  /*11a50*/  SYNCS.PHASECHK.TRANS64.TRYWAIT P0, [R7+URZ], R2 ;  /* 0x00000002070075a7 */ /* 0x000024000800017f */
[----:B0-----:R-:W-:Y:S05]  /*11a60*/  @!P0 NANOSLEEP.SYNCS 0x989680 ;  /* 0x009896800000895d */ /* 0x001fea0003900000 */
[----:B------:R-:W0:Y:S02]  /*11a70*/  @!P0 SYNCS.PHASECHK.TRANS64 P0, [R7+URZ], R2 ;  /* 0x00000002070085a7 */ /* 0x000e24000800007f */
[----:B0-----:R-:W-:Y:S05]  /*11a80*/  @!P0 BRA `(.L_x_10245) ;  /* 0xfffffffc00f08947 */ /* 0x001fea000383ffff */
.L_x_10238:
[----:B------:R-:W-:Y:S05]  /*11a90*/  BSYNC B0 ;  /* 0x0000000000007941 */ /* 0x000fea0003800000 */
.L_x_10237:
[----:B------:R-:W-:Y:S05]  /*11aa0*/  EXIT ;  /* 0x000000000000794d */ /* 0x000fea0003800000 */
.L_x_10089:
[----:B0-----:R-:W-:-:S04]  /*11ab0*/  MOV R3, UR36 ;  /* 0x0000002400037c02 */ /* 0x001fc80008000f00 */
[----:B------:R0:W1:Y:S03]  /*11ac0*/  SYNCS.PHASECHK.TRANS64.TRYWAIT P1, [R3+URZ+0x31c00], R0 ;  /* 0x031c0000030075a7 */ /* 0x000066000802017f */
[----:B-1----:R-:W-:Y:S05]  /*11ad0*/  @!P1 NANOSLEEP.SYNCS 0x989680 ;  /* 0x009896800000995d */ /* 0x002fea0003900000 */
[----:B------:R-:W1:Y:S02]  /*11ae0*/  @!P1 SYNCS.PHASECHK.TRANS64 P1, [R3+URZ+0x31c00], R0 ;  /* 0x031c0000030095a7 */ /* 0x000e64000802007f */
[----:B-1----:R-:W-:Y:S05]  /*11af0*/  @!P1 BRA `(.L_x_10089) ;  /* 0xfffffffc00ec9947 */ /* 0x002fea000383ffff */
[----:B------:R-:W-:Y:S05]  /*11b00*/  BRA `(.L_x_10246) ;  /* 0xfffffef800b07947 */ /* 0x000fea000383ffff */
.L_x_10093:
[----:B-1----:R1:W2:Y:S02]  /*11b10*/  SYNCS.PHASECHK.TRANS64.TRYWAIT P2, [R0+URZ+0x31c30], R3 ;  /* 0x031c3003000075a7 */ /* 0x0022a4000804017f */
[----:B--2---:R-:W-:Y:S05]  /*11b20*/  @!P2 NANOSLEEP.SYNCS 0x989680 ;  /* 0x009896800000a95d */ /* 0x004fea0003900000 */
[----:B------:R-:W2:Y:S02]  /*11b30*/  @!P2 SYNCS.PHASECHK.TRANS64 P2, [R0+URZ+0x31c30], R3 ;  /* 0x031c30030000a5a7 */ /* 0x000ea4000804007f */
[----:B--2---:R-:W-:Y:S05]  /*11b40*/  @!P2 BRA `(.L_x_10093) ;  /* 0xfffffffc00f0a947 */ /* 0x004fea000383ffff */
[----:B------:R-:W-:Y:S05]  /*11b50*/  BRA `(.L_x_10092) ;  /* 0xfffffef800d47947 */ /* 0x000fea000383ffff */
.L_x_10098:
[----:B-1----:R-:W-:-:S04]  /*11b60*/  IMAD.U32 R9, RZ, RZ, UR6 ;  /* 0x00000006ff097e24 */ /* 0x002fc8000f8e00ff */
[----:B------:R1:W3:Y:S03]  /*11b70*/  SYNCS.PHASECHK.TRANS64.TRYWAIT P2, [R9+URZ+0x31c30], R8 ;  /* 0x031c3008090075a7 */ /* 0x0002e6000804017f */
[----:B---3--:R-:W-:Y:S05]  /*11b80*/  @!P2 NANOSLEEP.SYNCS 0x989680 ;  /* 0x009896800000a95d */ /* 0x008fea0003900000 */
[----:B------:R-:W3:Y:S02]  /*11b90*/  @!P2 SYNCS.PHASECHK.TRANS64 P2, [R9+URZ+0x31c30], R8 ;  /* 0x031c30080900a5a7 */ /* 0x000ee4000804007f */
[----:B---3--:R-:W-:Y:S05]  /*11ba0*/  @!P2 BRA `(.L_x_10098) ;  /* 0xfffffffc00eca947 */ /* 0x008fea000383ffff */
[----:B------:R-:W-:Y:S05]  /*11bb0*/  BRA `(.L_x_10095) ;  /* 0xffffff3c002c7947 */ /* 0x000fea000383ffff */
.L_x_10102:
[----:B-1----:R-:W-:-:S04]  /*11bc0*/  IMAD.U32 R8, RZ, RZ, UR6 ;  /* 0x00000006ff087e24 */ /* 0x002fc8000f8e00ff */
[----:B------:R1:W2:Y:S03]  /*11bd0*/  SYNCS.PHASECHK.TRANS64.TRYWAIT P2, [R8+URZ+0x31c50], R7 ;  /* 0x031c5007080075a7 */ /* 0x0002a6000804017f */
[----:B--2---:R-:W-:Y:S05]  /*11be0*/  @!P2 NANOSLEEP.SYNCS 0x989680 ;  /* 0x009896800000a95d */ /* 0x004fea0003900000 */
[----:B------:R-:W2:Y:S02]  /*11bf0*/  @!P2 SYNCS.PHASECHK.TRANS64 P2, [R8+URZ+0x31c50], R7 ;  /* 0x031c50070800a5a7 */ /* 0x000ea4000804007f */
[----:B--2---:R-:W-:Y:S05]  /*11c00*/  @!P2 BRA `(.L_x_10102) ;  /* 0xfffffffc00eca947 */ /* 0x004fea000383ffff */
[----:B------:R-:W-:Y:S05]  /*11c10*/  BRA `(.L_x_10099) ;  /* 0xffffff5000c47947 */ /* 0x000fea000383ffff */
.L_x_10107:
[----:B---3--:R-:W-:-:S04]  /*11c20*/  IMAD.U32 R5, RZ, RZ, UR9 ;  /* 0x00000009ff057e24 */ /* 0x008fc8000f8e00ff */
[----:B------:R3:W4:Y:S03]  /*11c30*/  SYNCS.PHASECHK.TRANS64.TRYWAIT P0, [R5+URZ+0x31c50], R0 ;  /* 0x031c5000050075a7 */ /* 0x000726000800017f */
[----:B----4-:R-:W-:Y:S05]  /*11c40*/  @!P0 NANOSLEEP.SYNCS 0x989680 ;  /* 0x009896800000895d */ /* 0x010fea0003900000 */
[----:B------:R-:W4:Y:S02]  /*11c50*/  @!P0 SYNCS.PHASECHK.TRANS64 P0, [R5+URZ+0x31c50], R0 ;  /* 0x031c5000050085a7 */ /* 0x000f24000800007f */
[----:B----4-:R-:W-:Y:S05]  /*11c60*/  @!P0 BRA `(.L_x_10107) ;  /* 0xfffffffc00ec8947 */ /* 0x010fea000383ffff */
[----:B------:R-:W-:Y:S05]  /*11c70*/  BRA `(.L_x_10106) ;  /* 0xffffff7800dc7947 */ /* 0x000fea000383ffff */
.L_x_10141:
        /* <DEDUP_REMOVED lines=11> */
.L_x_10248:
[----:B------:R-:W-:Y:S05]  /*11d30*/  BSYNC B0 ;  /* 0x0000000000007941 */ /* 0x000fea0003800000 */
.L_x_10247:
[----:B------:R-:W-:Y:S05]  /*11d40*/  BRA `(.L_x_10249) ;  /* 0xffffffb400287947 */ /* 0x000fea000383ffff */
.L_x_10143:
[----:B------:R-:W-:Y:S01]  /*11d50*/  BSSY B0, `(.L_x_10250) ;  /* 0x0000006000007945 */ /* 0x000fe20003800000 */
[----:B------:R-:W-:-:S07]  /*11d60*/  IMAD.MOV.U32 R15, RZ, RZ, -0x1 ;  /* 0xffffffffff0f7424 */ /* 0x000fce00078e00ff */
[----:B01----:R-:W-:Y:S05]  /*11d70*/  WARPSYNC.COLLECTIVE R15, `(.L_x_10251) ;  /* 0x000000000f0c7348 */ /* 0x003fea0003c00000 */
[----:B------:R-:W-:Y:S02]  /*11d80*/  ELECT P6, UR62, PT ;  /* 0x00000000003e782f */ /* 0x000fe400038c0000 */
[----:B------:R-:W-:Y:S01]  /*11d90*/  MOV R14, UR62 ;  /* 0x0000003e000e7c02 */ /* 0x000fe20008000f00 */
[----:B01----:R-:W-:Y:S10]  /*11da0*/  ENDCOLLECTIVE ;  /* 0x000000000000791b */ /* 0x003ff40003800000 */
.L_x_10251:
[----:B------:R-:W-:Y:S05]  /*11db0*/  BSYNC B0 ;  /* 0x0000000000007941 */ /* 0x000fea0003800000 */
.L_x_10250:
[----:B------:R-:W-:Y:S05]  /*11dc0*/  BRA `(.L_x_10252) ;  /* 0xffffffb400287947 */ /* 0x000fea000383ffff */
.L_x_10145:
[----:B-1----:R1:W2:Y:S02]  /*11dd0*/  SYNCS.PHASECHK.TRANS64.TRYWAIT P0, [R0+URZ+0x31c40], R2 ;  /* 0x031c4002000075a7 */ /* 0x0022a4000800017f */
[----:B--2---:R-:W-:Y:S05]  /*11de0*/  @!P0 NANOSLEEP.SYNCS 0x989680 ;  /* 0x009896800000895d */ /* 0x004fea0003900000 */
[----:B------:R-:W2:Y:S02]  /*11df0*/  @!P0 SYNCS.PHASECHK.TRANS64 P0, [R0+URZ+0x31c40], R2 ;  /* 0x031c4002000085a7 */ /* 0x000ea4000800007f */
[----:B--2---:R-:W-:Y:S05]  /*11e00*/  @!P0 BRA `(.L_x_10145) ;  /* 0xfffffffc00f08947 */ /* 0x004fea000383ffff */
[----:B------:R-:W-:Y:S05]  /*11e10*/  BRA `(.L_x_10253) ;  /* 0xffffffb4007c7947 */ /* 0x000fea000383ffff */
.L_x_10149:
[----:B------:R-:W2:Y:S01]  /*11e20*/  LDL.LU R11, [R1+0x2c] ;  /* 0x00002c00010b7983 */ /* 0x000ea20000300800 */
[----:B------:R-:W-:Y:S02]  /*11e30*/  IMAD.MOV.U32 R13, RZ, RZ, R4 ;  /* 0x000000ffff0d7224 */ /* 0x000fe400078e0004 */
[----:B------:R-:W-:Y:S02]  /*11e40*/  IMAD.MOV.U32 R12, RZ, RZ, RZ ;  /* 0x000000ffff0c7224 */ /* 0x000fe400078e00ff */
[----:B------:R-:W-:Y:S02]  /*11e50*/  IMAD.MOV.U32 R15, RZ, RZ, -0x1 ;  /* 0xffffffffff0f7424 */ /* 0x000fe400078e00ff */
[----:B------:R-:W-:-:S04]  /*11e60*/  IMAD R17, R17, 0xc0, R21 ;  /* 0x000000c011117824 */ /* 0x000fc800078e0215 */
[----:B------:R-:W-:Y:S02]  /*11e70*/  VIADD R8, R17, 0x20 ;  /* 0x0000002011087836 */ /* 0x000fe40000000000 */
[----:B--2---:R-:W-:Y:S02]  /*11e80*/  IMAD R5, R11, R9, RZ ;  /* 0x000000090b057224 */ /* 0x004fe400078e02ff */
[----:B------:R-:W-:-:S03]  /*11e90*/  IMAD.MOV.U32 R11, RZ, RZ, 0x1c1f ;  /* 0x00001c1fff0b7424 */ /* 0x000fc600078e00ff */
[----:B------:R-:W-:-:S13]  /*11ea0*/  ISETP.GE.AND P4, PT, R17, R5, PT ;  /* 0x000000051100720c */ /* 0x000fda0003f86270 */
[----:B-----5:R-:W-:Y:S05]  /*11eb0*/  WARPSYNC.COLLECTIVE R15, `(.L_x_10254) ;  /* 0x000000000f087348 */ /* 0x020fea0003c00000 */
[----:B------:R0:W1:Y:S02]  /*11ec0*/  SHFL.IDX P6, R14, R13, R12, R11 ;  /* 0x0000000c0d0e7389 */ /* 0x00006400000c000b */
[----:B01---5:R-:W-:Y:S01]  /*11ed0*/  ENDCOLLECTIVE ;  /* 0x000000000000791b */ /* 0x023fe20003800000 */
.L_x_10254:
[----:B------:R-:W-:Y:S02]  /*11ee0*/  IMAD.MOV.U32 R13, RZ, RZ, R0 ;  /* 0x000000ffff0d7224 */ /* 0x000fe400078e0000 */
[----:B------:R-:W-:-:S07]  /*11ef0*/  IMAD.MOV.U32 R2, RZ, RZ, R14 ;  /* 0x000000ffff027224 */ /* 0x000fce00078e000e */
[----:B------:R-:W-:Y:S05]  /*11f00*/  WARPSYNC.COLLECTIVE R15, `(.L_x_10255) ;  /* 0x000000000f087348 */ /* 0x000fea0003c00000 */
[----:B------:R0:W1:Y:S02]  /*11f10*/  SHFL.IDX P6, R14, R13, R12, R11 ;  /* 0x0000000c0d0e7389 */ /* 0x00006400000c000b */
[----:B01----:R-:W-:Y:S01]  /*11f20*/  ENDCOLLECTIVE ;  /* 0x000000000000791b */ /* 0x003fe20003800000 */
.L_x_10255:
[----:B------:R-:W-:Y:S02]  /*11f30*/  IMAD.MOV.U32 R13, RZ, RZ, R4 ;  /* 0x000000ffff0d7224 */ /* 0x000fe400078e0004 */
[----:B------:R-:W-:Y:S02]  /*11f40*/  IMAD.MOV.U32 R12, RZ, RZ, 0x1 ;  /* 0x00000001ff0c7424 */ /* 0x000fe400078e00ff */
[----:B------:R-:W-:-:S07]  /*11f50*/  IMAD.MOV.U32 R3, RZ, RZ, R14 ;  /* 0x000000ffff037224 */ /* 0x000fce00078e000e */
[----:B------:R-:W-:Y:S05]  /*11f60*/  WARPSYNC.COLLECTIVE R15, `(.L_x_10256) ;  /* 0x000000000f087348 */ /* 0x000fea0003c00000 */
[----:B------:R0:W1:Y:S02]  /*11f70*/  SHFL.IDX P6, R14, R13, R12, R11 ;  /* 0x0000000c0d0e7389 */ /* 0x00006400000c000b */
[----:B01----:R-:W-:Y:S01]  /*11f80*/  ENDCOLLECTIVE ;  /* 0x000000000000791b */ /* 0x003fe20003800000 */
.L_x_10256:
        /* <DEDUP_REMOVED lines=13> */
[----:B0-----:R-:W-:-:S07]  /*12060*/  MOV R2, R14 ;  /* 0x0000000e00027202 */ /* 0x001fce0000000f00 */
[----:B------:R-:W-:Y:S05]  /*12070*/  WARPSYNC.COLLECTIVE R15, `(.L_x_10257) ;  /* 0x000000000f087348 */ /* 0x000fea0003c00000 */
[----:B------:R0:W1:Y:S02]  /*12080*/  SHFL.IDX P6, R14, R13, R12, R11 ;  /* 0x0000000c0d0e7389 */ /* 0x00006400000c000b */
[----:B01----:R-:W-:Y:S01]  /*12090*/  ENDCOLLECTIVE ;  /* 0x000000000000791b */ /* 0x003fe20003800000 */
.L_x_10257:
[----:B------:R-:W-:Y:S02]  /*120a0*/  IMAD.MOV.U32 R13, RZ, RZ, R4 ;  /* 0x000000ffff0d7224 */ /* 0x000fe400078e0004 */
[----:B------:R-:W-:Y:S02]  /*120b0*/  IMAD.MOV.U32 R12, RZ, RZ, 0x2 ;  /* 0x00000002ff0c7424 */ /* 0x000fe400078e00ff */
[----:B------:R-:W-:-:S07]  /*120c0*/  IMAD.MOV.U32 R3, RZ, RZ, R14 ;  /* 0x000000ffff037224 */ /* 0x000fce00078e000e */
[----:B------:R-:W-:Y:S05]  /*120d0*/  WARPSYNC.COLLECTIVE R15, `(.L_x_10258) ;  /* 0x000000000f087348 */ /* 0x000fea0003c00000 */
[----:B------:R0:W1:Y:S02]  /*120e0*/  SHFL.IDX P6, R14, R13, R12, R11 ;  /* 0x0000000c0d0e7389 */ /* 0x00006400000c000b */
[----:B01----:R-:W-:Y:S01]  /*120f0*/  ENDCOLLECTIVE ;  /* 0x000000000000791b */ /* 0x003fe20003800000 */
.L_x_10258:
        /* <DEDUP_REMOVED lines=18> */
.L_x_10259:
[----:B------:R-:W-:Y:S02]  /*12220*/  IMAD.MOV.U32 R13, RZ, RZ, R4 ;  /* 0x000000ffff0d7224 */ /* 0x000fe400078e0004 */
[----:B------:R-:W-:Y:S02]  /*12230*/  IMAD.MOV.U32 R12, RZ, RZ, 0x3 ;  /* 0x00000003ff0c7424 */ /* 0x000fe400078e00ff */
[----:B------:R-:W-:-:S07]  /*12240*/  IMAD.MOV.U32 R3, RZ, RZ, R14 ;  /* 0x000000ffff037224 */ /* 0x000fce00078e000e */
[----:B------:R-:W-:Y:S05]  /*12250*/  WARPSYNC.COLLECTIVE R15, `(.L_x_10260) ;  /* 0x000000000f087348 */ /* 0x000fea0003c00000 */
[----:B------:R0:W1:Y:S02]  /*12260*/  SHFL.IDX P6, R14, R13, R12, R11 ;  /* 0x0000000c0d0e7389 */ /* 0x00006400000c000b */
[----:B01----:R-:W-:Y:S01]  /*12270*/  ENDCOLLECTIVE ;  /* 0x000000000000791b */ /* 0x003fe20003800000 */
.L_x_10260:
        /* <DEDUP_REMOVED lines=11> */
.L_x_10261:
        /* <DEDUP_REMOVED lines=13> */
.L_x_10262:
        /* <DEDUP_REMOVED lines=9> */
[----:B------:R-:W-:-:S07]  /*12490*/  MOV R0, R14 ;  /* 0x0000000e00007202 */ /* 0x000fce0000000f00 */
[----:B0-----:R-:W-:Y:S05]  /*124a0*/  WARPSYNC.COLLECTIVE R15, `(.L_x_10263) ;  /* 0x000000000f087348 */ /* 0x001fea0003c00000 */
[----:B------:R1:W2:Y:S02]  /*124b0*/  SHFL.IDX P6, R14, R13, R12, R11 ;  /* 0x0000000c0d0e7389 */ /* 0x0002a400000c000b */
[----:B012---:R-:W-:Y:S01]  /*124c0*/  ENDCOLLECTIVE ;  /* 0x000000000000791b */ /* 0x007fe20003800000 */
.L_x_10263:
        /* <DEDUP_REMOVED lines=8> */
.L_x_10264:
        /* <DEDUP_REMOVED lines=15> */
.L_x_10265:
[----:B------:R-:W-:Y:S01]  /*12640*/  IMAD.MOV.U32 R2, RZ, RZ, R14 ;  /* 0x000000ffff027224 */ /* 0x000fe200078e000e */
[----:B------:R-:W-:Y:S06]  /*12650*/  BRA `(.L_x_10266) ;  /* 0xffffffbc00047947 */ /* 0x000fec000383ffff */
.L_x_10152:
[----:B-1----:R1:W2:Y:S02]  /*12660*/  SYNCS.PHASECHK.TRANS64.TRYWAIT P0, [R22+URZ+0x31c20], R3 ;  /* 0x031c2003160075a7 */ /* 0x0022a4000800017f */
[----:B--2---:R-:W-:Y:S05]  /*12670*/  @!P0 NANOSLEEP.SYNCS 0x989680 ;  /* 0x009896800000895d */ /* 0x004fea0003900000 */
[----:B------:R-:W2:Y:S02]  /*12680*/  @!P0 SYNCS.PHASECHK.TRANS64 P0, [R22+URZ+0x31c20], R3 ;  /* 0x031c2003160085a7 */ /* 0x000ea4000800007f */
[----:B--2---:R-:W-:Y:S05]  /*12690*/  @!P0 BRA `(.L_x_10152) ;  /* 0xfffffffc00f08947 */ /* 0x004fea000383ffff */
[----:B------:R-:W-:Y:S05]  /*126a0*/  BRA `(.L_x_10267) ;  /* 0xffffffbc00747947 */ /* 0x000fea000383ffff */
.L_x_10161:
[----:B-1----:R1:W2:Y:S02]  /*126b0*/  SYNCS.PHASECHK.TRANS64.TRYWAIT P0, [R3+URZ+0x31c40], R2 ;  /* 0x031c4002030075a7 */ /* 0x0022a4000800017f */
[----:B--2---:R-:W-:Y:S05]  /*126c0*/  @!P0 NANOSLEEP.SYNCS 0x989680 ;  /* 0x009896800000895d */ /* 0x004fea0003900000 */
[----:B------:R-:W2:Y:S02]  /*126d0*/  @!P0 SYNCS.PHASECHK.TRANS64 P0, [R3+URZ+0x31c40], R2 ;  /* 0x031c4002030085a7 */ /* 0x000ea4000800007f */
[----:B--2---:R-:W-:Y:S05]  /*126e0*/  @!P0 BRA `(.L_x_10161) ;  /* 0xfffffffc00f08947 */ /* 0x004fea000383ffff */
[----:B------:R-:W-:Y:S05]  /*126f0*/  BRA `(.L_x_10268) ;  /* 0xffffffc000247947 */ /* 0x000fea000383ffff */
.L_x_10168:
[----:B0-----:R0:W1:Y:S02]  /*12700*/  SYNCS.PHASECHK.TRANS64.TRYWAIT P0, [R3+URZ+0x60], R2 ;  /* 0x00006002030075a7 */ /* 0x001064000800017f */
[----:B-1----:R-:W-:Y:S05]  /*12710*/  @!P0 NANOSLEEP.SYNCS 0x989680 ;  /* 0x009896800000895d */ /* 0x002fea0003900000 */
[----:B------:R-:W1:Y:S02]  /*12720*/  @!P0 SYNCS.PHASECHK.TRANS64 P0, [R3+URZ+0x60], R2 ;  /* 0x00006002030085a7 */ /* 0x000e64000800007f */
[----:B-1----:R-:W-:Y:S05]  /*12730*/  @!P0 BRA `(.L_x_10168) ;  /* 0xfffffffc00f08947 */ /* 0x002fea000383ffff */
[----:B------:R-:W-:Y:S05]  /*12740*/  BRA `(.L_x_10269) ;  /* 0xffffffc400307947 */ /* 0x000fea000383ffff */
.L_x_10178:
[----:B-1----:R1:W2:Y:S02]  /*12750*/  SYNCS.PHASECHK.TRANS64.TRYWAIT P0, [R3+URZ+0x31c40], R2 ;  /* 0x031c4002030075a7 */ /* 0x0022a4000800017f */
[----:B--2---:R-:W-:Y:S05]  /*12760*/  @!P0 NANOSLEEP.SYNCS 0x989680 ;  /* 0x009896800000895d */ /* 0x004fea0003900000 */
[----:B------:R-:W2:Y:S02]  /*12770*/  @!P0 SYNCS.PHASECHK.TRANS64 P0, [R3+URZ+0x31c40], R2 ;  /* 0x031c4002030085a7 */ /* 0x000ea4000800007f */
[----:B--2---:R-:W-:Y:S05]  /*12780*/  @!P0 BRA `(.L_x_10178) ;  /* 0xfffffffc00f08947 */ /* 0x004fea000383ffff */
[----:B------:R-:W-:Y:S05]  /*12790*/  BRA `(.L_x_10270) ;  /* 0xffffffc800e87947 */ /* 0x000fea000383ffff */
.L_x_10185:
[----:B0-----:R0:W1:Y:S02]  /*127a0*/  SYNCS.PHASECHK.TRANS64.TRYWAIT P0, [R12+URZ+0x60], R26 ;  /* 0x0000601a0c0075a7 */ /* 0x001064000800017f */
[----:B-1----:R-:W-:Y:S05]  /*127b0*/  @!P0 NANOSLEEP.SYNCS 0x989680 ;  /* 0x009896800000895d */ /* 0x002fea0003900000 */
[----:B------:R-:W1:Y:S02]  /*127c0*/  @!P0 SYNCS.PHASECHK.TRANS64 P0, [R12+URZ+0x60], R26 ;  /* 0x0000601a0c0085a7 */ /* 0x000e64000800007f */
[----:B-1----:R-:W-:Y:S05]  /*127d0*/  @!P0 BRA `(.L_x_10185) ;  /* 0xfffffffc00f08947 */ /* 0x002fea000383ffff */
[----:B------:R-:W-:Y:S05]  /*127e0*/  BRA `(.L_x_10271) ;  /* 0xffffffcc00f47947 */ /* 0x000fea000383ffff */
.L_x_10195:
[----:B-1----:R1:W2:Y:S02]  /*127f0*/  SYNCS.PHASECHK.TRANS64.TRYWAIT P0, [R2+URZ+0x31c40], R3 ;  /* 0x031c4003020075a7 */ /* 0x0022a4000800017f */
[----:B--2---:R-:W-:Y:S05]  /*12800*/  @!P0 NANOSLEEP.SYNCS 0x989680 ;  /* 0x009896800000895d */ /* 0x004fea0003900000 */
[----:B------:R-:W2:Y:S02]  /*12810*/  @!P0 SYNCS.PHASECHK.TRANS64 P0, [R2+URZ+0x31c40], R3 ;  /* 0x031c4003020085a7 */ /* 0x000ea4000800007f */
[----:B--2---:R-:W-:Y:S05]  /*12820*/  @!P0 BRA `(.L_x_10195) ;  /* 0xfffffffc00f08947 */ /* 0x004fea000383ffff */
[----:B------:R-:W-:Y:S05]  /*12830*/  BRA `(.L_x_10272) ;  /* 0xffffffd400787947 */ /* 0x000fea000383ffff */
.L_x_10202:
[----:B0-----:R0:W1:Y:S02]  /*12840*/  SYNCS.PHASECHK.TRANS64.TRYWAIT P0, [R8+URZ+0x60], R2 ;  /* 0x00006002080075a7 */ /* 0x001064000800017f */
[----:B-1----:R-:W-:Y:S05]  /*12850*/  @!P0 NANOSLEEP.SYNCS 0x989680 ;  /* 0x009896800000895d */ /* 0x002fea0003900000 */
[----:B------:R-:W1:Y:S02]  /*12860*/  @!P0 SYNCS.PHASECHK.TRANS64 P0, [R8+URZ+0x60], R2 ;  /* 0x00006002080085a7 */ /* 0x000e64000800007f */
[----:B-1----:R-:W-:Y:S05]  /*12870*/  @!P0 BRA `(.L_x_10202) ;  /* 0xfffffffc00f08947 */ /* 0x002fea000383ffff */
[----:B------:R-:W-:Y:S05]  /*12880*/  BRA `(.L_x_10273) ;  /* 0xffffffd800887947 */ /* 0x000fea000383ffff */
.L_x_10214:
[----:B-1----:R1:W2:Y:S02]  /*12890*/  SYNCS.PHASECHK.TRANS64.TRYWAIT P0, [R3+URZ+0x31c60], R0 ;  /* 0x031c6000030075a7 */ /* 0x0022a4000800017f */
[----:B--2---:R-:W-:Y:S05]  /*128a0*/  @!P0 NANOSLEEP.SYNCS 0x989680 ;  /* 0x009896800000895d */ /* 0x004fea0003900000 */
[----:B------:R-:W2:Y:S02]  /*128b0*/  @!P0 SYNCS.PHASECHK.TRANS64 P0, [R3+URZ+0x31c60], R0 ;  /* 0x031c6000030085a7 */ /* 0x000ea4000800007f */
[----:B--2---:R-:W-:Y:S05]  /*128c0*/  @!P0 BRA `(.L_x_10214) ;  /* 0xfffffffc00f08947 */ /* 0x004fea000383ffff */
[----:B------:R-:W-:Y:S05]  /*128d0*/  BRA `(.L_x_10274) ;  /* 0xffffffdc00fc7947 */ /* 0x000fea000383ffff */
.L_x_10222:
        /* <DEDUP_REMOVED lines=8> */
.L_x_10276:
[----:B------:R-:W-:Y:S05]  /*12960*/  BSYNC B0 ;  /* 0x0000000000007941 */ /* 0x000fea0003800000 */
.L_x_10275:
        /* <DEDUP_REMOVED lines=9> */
.L_x_10277:
        /* <DEDUP_REMOVED lines=18> */
.L_x_10278:
[----:B------:R-:W-:Y:S01]  /*12b20*/  IMAD.MOV.U32 R12, RZ, RZ, 0x2 ;  /* 0x00000002ff0c7424 */ /* 0x000fe200078e00ff */
[----:B------:R-:W-:-:S05]  /*12b30*/  SEL R5, R14, RZ, P1 ;  /* 0x000000ff0e057207 */ /* 0x000fca0000800000 */
[----:B------:R-:W-:-:S04]  /*12b40*/  IMAD.IADD R5, R2, 0x1, R5 ;  /* 0x0000000102057824 */ /* 0x000fc800078e0205 */
[----:B------:R-:W-:-:S07]  /*12b50*/  IMAD.MOV.U32 R13, RZ, RZ, R5 ;  /* 0x000000ffff0d7224 */ /* 0x000fce00078e0005 */
[----:B------:R-:W-:Y:S05]  /*12b60*/  WARPSYNC.COLLECTIVE R15, `(.L_x_10279) ;  /* 0x000000000f087348 */ /* 0x000fea0003c00000 */
[----:B------:R0:W1:Y:S02]  /*12b70*/  SHFL.UP P6, R14, R13, R12, R11 ;  /* 0x0400000c0d0e7389 */ /* 0x00006400000c000b */
[----:B01----:R-:W-:Y:S01]  /*12b80*/  ENDCOLLECTIVE ;  /* 0x000000000000791b */ /* 0x003fe20003800000 */
.L_x_10279:
[----:B------:R-:W-:Y:S01]  /*12b90*/  IMAD.MOV.U32 R12, RZ, RZ, 0x4 ;  /* 0x00000004ff0c7424 */ /* 0x000fe200078e00ff */
[----:B------:R-:W-:-:S05]  /*12ba0*/  SEL R6, R14, RZ, P2 ;  /* 0x000000ff0e067207 */ /* 0x000fca0001000000 */
[----:B------:R-:W-:-:S04]  /*12bb0*/  IMAD.IADD R6, R5, 0x1, R6 ;  /* 0x0000000105067824 */ /* 0x000fc800078e0206 */
[----:B------:R-:W-:-:S07]  /*12bc0*/  IMAD.MOV.U32 R13, RZ, RZ, R6 ;  /* 0x000000ffff0d7224 */ /* 0x000fce00078e0006 */
[----:B------:R-:W-:Y:S05]  /*12bd0*/  WARPSYNC.COLLECTIVE R15, `(.L_x_10280) ;  /* 0x000000000f087348 */ /* 0x000fea0003c00000 */
[----:B------:R0:W1:Y:S02]  /*12be0*/  SHFL.UP P6, R14, R13, R12, R11 ;  /* 0x0400000c0d0e7389 */ /* 0x00006400000c000b */
[----:B01----:R-:W-:Y:S01]  /*12bf0*/  ENDCOLLECTIVE ;  /* 0x000000000000791b */ /* 0x003fe20003800000 */
.L_x_10280:
[----:B------:R-:W-:Y:S01]  /*12c00*/  IMAD.MOV.U32 R12, RZ, RZ, 0x8 ;  /* 0x00000008ff0c7424 */ /* 0x000fe200078e00ff */
[----:B------:R-:W-:-:S05]  /*12c10*/  SEL R7, R14, RZ, P3 ;  /* 0x000000ff0e077207 */ /* 0x000fca0001800000 */
[----:B------:R-:W-:-:S04]  /*12c20*/  IMAD.IADD R7, R6, 0x1, R7 ;  /* 0x0000000106077824 */ /* 0x000fc800078e0207 */
[----:B------:R-:W-:-:S07]  /*12c30*/  IMAD.MOV.U32 R13, RZ, RZ, R7 ;  /* 0x000000ffff0d7224 */ /* 0x000fce00078e0007 */
[----:B------:R-:W-:Y:S05]  /*12c40*/  WARPSYNC.COLLECTIVE R15, `(.L_x_10281) ;  /* 0x000000000f087348 */ /* 0x000fea0003c00000 */
[----:B------:R0:W1:Y:S02]  /*12c50*/  SHFL.UP P6, R14, R13, R12, R11 ;  /* 0x0400000c0d0e7389 */ /* 0x00006400000c000b */
[----:B01----:R-:W-:Y:S01]  /*12c60*/  ENDCOLLECTIVE ;  /* 0x000000000000791b */ /* 0x003fe20003800000 */
.L_x_10281:
[----:B------:R-:W-:Y:S01]  /*12c70*/  IMAD.MOV.U32 R12, RZ, RZ, 0x10 ;  /* 0x00000010ff0c7424 */ /* 0x000fe200078e00ff */
[----:B------:R-:W-:-:S05]  /*12c80*/  SEL R14, R14, RZ, P4 ;  /* 0x000000ff0e0e7207 */ /* 0x000fca0002000000 */
[----:B------:R-:W-:-:S04]  /*12c90*/  IMAD.IADD R5, R7, 0x1, R14 ;  /* 0x0000000107057824 */ /* 0x000fc800078e020e */
[----:B------:R-:W-:-:S07]  /*12ca0*/  IMAD.MOV.U32 R13, RZ, RZ, R5 ;  /* 0x000000ffff0d7224 */ /* 0x000fce00078e0005 */
[----:B------:R-:W-:Y:S05]  /*12cb0*/  WARPSYNC.COLLECTIVE R15, `(.L_x_10282) ;  /* 0x000000000f087348 */ /* 0x000fea0003c00000 */
[----:B------:R0:W1:Y:S02]  /*12cc0*/  SHFL.UP P6, R14, R13, R12, R11 ;  /* 0x0400000c0d0e7389 */ /* 0x00006400000c000b */
[----:B01----:R-:W-:Y:S01]  /*12cd0*/  ENDCOLLECTIVE ;  /* 0x000000000000791b */ /* 0x003fe20003800000 */
.L_x_10282:
[----:B------:R-:W-:Y:S02]  /*12ce0*/  IMAD.MOV.U32 R12, RZ, RZ, 0x1f ;  /* 0x0000001fff0c7424 */ /* 0x000fe400078e00ff */
[----:B------:R-:W-:Y:S01]  /*12cf0*/  IMAD.MOV.U32 R11, RZ, RZ, 0x1f ;  /* 0x0000001fff0b7424 */ /* 0x000fe200078e00ff */
[----:B------:R-:W-:-:S05]  /*12d00*/  SEL R14, R14, RZ, P5 ;  /* 0x000000ff0e0e7207 */ /* 0x000fca0002800000 */
[----:B------:R-:W-:-:S05]  /*12d10*/  IMAD.IADD R3, R5, 0x1, R14 ;  /* 0x0000000105037824 */ /* 0x000fca00078e020e */
[----:B------:R-:W-:-:S07]  /*12d20*/  MOV R13, R3 ;  /* 0x00000003000d7202 */ /* 0x000fce0000000f00 */
[----:B------:R-:W-:Y:S05]  /*12d30*/  WARPSYNC.COLLECTIVE R15, `(.L_x_10283) ;  /* 0x000000000f087348 */ /* 0x000fea0003c00000 */
[----:B------:R0:W1:Y:S02]  /*12d40*/  SHFL.IDX P6, R14, R13, R12, R11 ;  /* 0x0000000c0d0e7389 */ /* 0x00006400000c000b */
[----:B01----:R-:W-:Y:S01]  /*12d50*/  ENDCOLLECTIVE ;  /* 0x000000000000791b */ /* 0x003fe20003800000 */
.L_x_10283:
[----:B------:R-:W-:Y:S05]  /*12d60*/  BRA `(.L_x_10284) ;  /* 0xffffffe000a87947 */ /* 0x000fea000383ffff */
.L_x_10227:
        /* <DEDUP_REMOVED lines=8> */
.L_x_10286:
[----:B------:R-:W-:Y:S05]  /*12df0*/  BSYNC B0 ;  /* 0x0000000000007941 */ /* 0x000fea0003800000 */
.L_x_10285:
[----:B------:R-:W-:Y:S01]  /*12e00*/  SEL R13, R14, RZ, P1 ;  /* 0x000000ff0e0d7207 */ /* 0x000fe20000800000 */
[----:B------:R-:W-:Y:S02]  /*12e10*/  IMAD.MOV.U32 R12, RZ, RZ, 0x2 ;  /* 0x00000002ff0c7424 */ /* 0x000fe400078e00ff */
[----:B------:R-:W-:Y:S02]  /*12e20*/  IMAD.MOV.U32 R11, RZ, RZ, RZ ;  /* 0x000000ffff0b7224 */ /* 0x000fe400078e00ff */
[----:B------:R-:W-:Y:S02]  /*12e30*/  IMAD.IADD R13, R2, 0x1, R13 ;  /* 0x00000001020d7824 */ /* 0x000fe400078e020d */
[----:B------:R-:W-:-:S07]  /*12e40*/  IMAD.MOV.U32 R15, RZ, RZ, -0x1 ;  /* 0xffffffffff0f7424 */ /* 0x000fce00078e00ff */
[----:B------:R-:W-:Y:S05]  /*12e50*/  WARPSYNC.COLLECTIVE R15, `(.L_x_10287) ;  /* 0x000000000f087348 */ /* 0x000fea0003c00000 */
[----:B------:R0:W1:Y:S02]  /*12e60*/  SHFL.UP P6, R14, R13, R12, R11 ;  /* 0x0400000c0d0e7389 */ /* 0x00006400000c000b */
[----:B01----:R-:W-:Y:S01]  /*12e70*/  ENDCOLLECTIVE ;  /* 0x000000000000791b */ /* 0x003fe20003800000 */
.L_x_10287:
[----:B------:R-:W-:Y:S01]  /*12e80*/  IMAD.MOV.U32 R12, RZ, RZ, 0x4 ;  /* 0x00000004ff0c7424 */ /* 0x000fe200078e00ff */
[----:B------:R-:W-:-:S05]  /*12e90*/  SEL R14, R14, RZ, P2 ;  /* 0x000000ff0e0e7207 */ /* 0x000fca0001000000 */
[----:B------:R-:W-:-:S04]  /*12ea0*/  IMAD.IADD R3, R13, 0x1, R14 ;  /* 0x000000010d037824 */ /* 0x000fc800078e020e */
[----:B------:R-:W-:-:S07]  /*12eb0*/  IMAD.MOV.U32 R13, RZ, RZ, R3 ;  /* 0x000000ffff0d7224 */ /* 0x000fce00078e0003 */
[----:B------:R-:W-:Y:S05]  /*12ec0*/  WARPSYNC.COLLECTIVE R15, `(.L_x_10288) ;  /* 0x000000000f087348 */ /* 0x000fea0003c00000 */
[----:B------:R0:W1:Y:S02]  /*12ed0*/  SHFL.UP P6, R14, R13, R12, R11 ;  /* 0x0400000c0d0e7389 */ /* 0x00006400000c000b */
[----:B01----:R-:W-:Y:S01]  /*12ee0*/  ENDCOLLECTIVE ;  /* 0x000000000000791b */ /* 0x003fe20003800000 */
.L_x_10288:
[----:B------:R-:W-:Y:S01]  /*12ef0*/  IMAD.MOV.U32 R12, RZ, RZ, 0x8 ;  /* 0x00000008ff0c7424 */ /* 0x000fe200078e00ff */
[----:B------:R-:W-:-:S05]  /*12f00*/  SEL R14, R14, RZ, P3 ;  /* 0x000000ff0e0e7207 */ /* 0x000fca0001800000 */
[----:B------:R-:W-:-:S04]  /*12f10*/  IMAD.IADD R5, R3, 0x1, R14 ;  /* 0x0000000103057824 */ /* 0x000fc800078e020e */
[----:B------:R-:W-:-:S07]  /*12f20*/  IMAD.MOV.U32 R13, RZ, RZ, R5 ;  /* 0x000000ffff0d7224 */ /* 0x000fce00078e0005 */
[----:B------:R-:W-:Y:S05]  /*12f30*/  WARPSYNC.COLLECTIVE R15, `(.L_x_10289) ;  /* 0x000000000f087348 */ /* 0x000fea0003c00000 */
[----:B------:R0:W1:Y:S02]  /*12f40*/  SHFL.UP P6, R14, R13, R12, R11 ;  /* 0x0400000c0d0e7389 */ /* 0x00006400000c000b */
[----:B01----:R-:W-:Y:S01]  /*12f50*/  ENDCOLLECTIVE ;  /* 0x000000000000791b */ /* 0x003fe20003800000 */
.L_x_10289:
[----:B------:R-:W-:Y:S01]  /*12f60*/  IMAD.MOV.U32 R12, RZ, RZ, 0x10 ;  /* 0x00000010ff0c7424 */ /* 0x000fe200078e00ff */
[----:B------:R-:W-:-:S05]  /*12f70*/  SEL R6, R14, RZ, P4 ;  /* 0x000000ff0e067207 */ /* 0x000fca0002000000 */
[----:B------:R-:W-:-:S04]  /*12f80*/  IMAD.IADD R6, R5, 0x1, R6 ;  /* 0x0000000105067824 */ /* 0x000fc800078e0206 */
[----:B------:R-:W-:-:S07]  /*12f90*/  IMAD.MOV.U32 R13, RZ, RZ, R6 ;  /* 0x000000ffff0d7224 */ /* 0x000fce00078e0006 */
[----:B------:R-:W-:Y:S05]  /*12fa0*/  WARPSYNC.COLLECTIVE R15, `(.L_x_10290) ;  /* 0x000000000f087348 */ /* 0x000fea0003c00000 */
[----:B------:R0:W1:Y:S02]  /*12fb0*/  SHFL.UP P6, R14, R13, R12, R11 ;  /* 0x0400000c0d0e7389 */ /* 0x00006400000c000b */
[----:B01----:R-:W-:Y:S01]  /*12fc0*/  ENDCOLLECTIVE ;  /* 0x000000000000791b */ /* 0x003fe20003800000 */
.L_x_10290:
[----:B------:R-:W-:Y:S02]  /*12fd0*/  IMAD.MOV.U32 R12, RZ, RZ, 0x1f ;  /* 0x0000001fff0c7424 */ /* 0x000fe400078e00ff */
[----:B------:R-:W-:Y:S01]  /*12fe0*/  IMAD.MOV.U32 R11, RZ, RZ, 0x1f ;  /* 0x0000001fff0b7424 */ /* 0x000fe200078e00ff */
[----:B------:R-:W-:-:S04]  /*12ff0*/  SEL R3, R14, RZ, P5 ;  /* 0x000000ff0e037207 */ /* 0x000fc80002800000 */
[----:B------:R-:W-:-:S05]  /*13000*/  IADD3 R3, R6, R3, RZ ;  /* 0x0000000306037210 */ /* 0x000fca0007ffe0ff */
[----:B------:R-:W-:-:S07]  /*13010*/  IMAD.MOV.U32 R13, RZ, RZ, R3 ;  /* 0x000000ffff0d7224 */ /* 0x000fce00078e0003 */
[----:B------:R-:W-:Y:S05]  /*13020*/  WARPSYNC.COLLECTIVE R15, `(.L_x_10291) ;  /* 0x000000000f087348 */ /* 0x000fea0003c00000 */
[----:B------:R0:W1:Y:S02]  /*13030*/  SHFL.IDX P6, R14, R13, R12, R11 ;  /* 0x0000000c0d0e7389 */ /* 0x00006400000c000b */
[----:B01----:R-:W-:Y:S01]  /*13040*/  ENDCOLLECTIVE ;  /* 0x000000000000791b */ /* 0x003fe20003800000 */
.L_x_10291:
[----:B------:R-:W-:Y:S05]  /*13050*/  BRA `(.L_x_10292) ;  /* 0xffffffe000887947 */ /* 0x000fea000383ffff */
.L_x_10229:
[----:B------:R-:W-:Y:S01]  /*13060*/  BSSY B0, `(.L_x_10293) ;  /* 0x0000006000007945 */ /* 0x000fe20003800000 */
[----:B------:R-:W-:Y:S01]  /*13070*/  PLOP3.LUT P6, PT, P6, PT, PT, 0x8, 0x0 ;  /* 0x000000000000781c */ /* 0x000fe200037ce170 */
[----:B------:R-:W-:-:S12]  /*13080*/  IMAD.MOV.U32 R15, RZ, RZ, -0x1 ;  /* 0xffffffffff0f7424 */ /* 0x000fd800078e00ff */
[----:B0-----:R-:W-:Y:S05]  /*13090*/  WARPSYNC.COLLECTIVE R15, `(.L_x_10294) ;  /* 0x000000000f087348 */ /* 0x001fea0003c00000 */
[----:B------:R-:W-:Y:S01]  /*130a0*/  VOTE.ANY R14, PT, P6 ;  /* 0x00000000000e7806 */ /* 0x000fe200030e0100 */
[----:B0-----:R-:W-:Y:S06]  /*130b0*/  ENDCOLLECTIVE ;  /* 0x000000000000791b */ /* 0x001fec0003800000 */
.L_x_10294:
[----:B------:R-:W-:Y:S05]  /*130c0*/  BSYNC B0 ;  /* 0x0000000000007941 */ /* 0x000fea0003800000 */
.L_x_10293:
        /* <DEDUP_REMOVED lines=9> */
.L_x_10295:
[----:B------:R-:W-:Y:S01]  /*13160*/  IMAD.MOV.U32 R17, RZ, RZ, R14 ;  /* 0x000000ffff117224 */ /* 0x000fe200078e000e */
[----:B------:R-:W-:Y:S06]  /*13170*/  BRA `(.L_x_10296) ;  /* 0xffffffe000787947 */ /* 0x000fec000383ffff */
.L_x_10231:
[----:B------:R-:W-:Y:S01]  /*13180*/  BSSY B0, `(.L_x_10297) ;  /* 0x0000007000007945 */ /* 0x000fe20003800000 */
[----:B------:R-:W-:Y:S02]  /*13190*/  IMAD.MOV.U32 R13, RZ, RZ, R3 ;  /* 0x000000ffff0d7224 */ /* 0x000fe400078e0003 */
[----:B------:R-:W-:Y:S02]  /*131a0*/  IMAD.MOV.U32 R11, RZ, RZ, 0x1f ;  /* 0x0000001fff0b7424 */ /* 0x000fe400078e00ff */
[----:B------:R-:W-:-:S07]  /*131b0*/  IMAD.MOV.U32 R15, RZ, RZ, -0x1 ;  /* 0xffffffffff0f7424 */ /* 0x000fce00078e00ff */
[----:B012---:R-:W-:Y:S05]  /*131c0*/  WARPSYNC.COLLECTIVE R15, `(.L_x_10298) ;  /* 0x000000000f087348 */ /* 0x007fea0003c00000 */
[----:B------:R3:W4:Y:S02]  /*131d0*/  SHFL.IDX P6, R14, R13, R12, R11 ;  /* 0x0000000c0d0e7389 */ /* 0x00072400000c000b */
[----:B01234-:R-:W-:Y:S01]  /*131e0*/  ENDCOLLECTIVE ;  /* 0x000000000000791b */ /* 0x01ffe20003800000 */
.L_x_10298:
[----:B------:R-:W-:Y:S05]  /*131f0*/  BSYNC B0 ;  /* 0x0000000000007941 */ /* 0x000fea0003800000 */
.L_x_10297:
[----:B------:R-:W-:Y:S05]  /*13200*/  BRA `(.L_x_10230) ;  /* 0xffffffe000707947 */ /* 0x000fea000383ffff */
.L_x_10235:
[----:B0-----:R0:W2:Y:S02]  /*13210*/  SYNCS.PHASECHK.TRANS64.TRYWAIT P0, [R9+URZ+0x31c20], R0 ;  /* 0x031c2000090075a7 */ /* 0x0010a4000800017f */
[----:B--2---:R-:W-:Y:S05]  /*13220*/  @!P0 NANOSLEEP.SYNCS 0x989680 ;  /* 0x009896800000895d */ /* 0x004fea0003900000 */
[----:B------:R-:W2:Y:S02]  /*13230*/  @!P0 SYNCS.PHASECHK.TRANS64 P0, [R9+URZ+0x31c20], R0 ;  /* 0x031c2000090085a7 */ /* 0x000ea4000800007f */
[----:B--2---:R-:W-:Y:S05]  /*13240*/  @!P0 BRA `(.L_x_10235) ;  /* 0xfffffffc00f08947 */ /* 0x004fea000383ffff */
[----:B------:R-:W-:Y:S05]  /*13250*/  BRA `(.L_x_10299) ;  /* 0xffffffe4005c7947 */ /* 0x000fea000383ffff */
.L_x_10236:
        /* <DEDUP_REMOVED lines=11> */
.L_x_10301:
[----:B------:R-:W-:Y:S05]  /*13310*/  BSYNC B0 ;  /* 0x0000000000007941 */ /* 0x000fea0003800000 */
.L_x_10300:
[----:B------:R-:W-:Y:S05]  /*13320*/  BRA `(.L_x_10302) ;  /* 0xffffffe400447947 */ /* 0x000fea000383ffff */
.L_x_10239:
[----:B------:R-:W-:Y:S01]  /*13330*/  BSSY B1, `(.L_x_10303) ;  /* 0x0000006000017945 */ /* 0x000fe20003800000 */
[----:B------:R-:W-:-:S07]  /*13340*/  IMAD.MOV.U32 R15, RZ, RZ, -0x1 ;  /* 0xffffffffff0f7424 */ /* 0x000fce00078e00ff */
[----:B01-3--:R-:W-:Y:S05]  /*13350*/  WARPSYNC.COLLECTIVE R15, `(.L_x_10304) ;  /* 0x000000000f0c7348 */ /* 0x00bfea0003c00000 */
[----:B------:R-:W-:Y:S02]  /*13360*/  ELECT P6, UR62, PT ;  /* 0x00000000003e782f */ /* 0x000fe400038c0000 */
[----:B------:R-:W-:Y:S01]  /*13370*/  MOV R14, UR62 ;  /* 0x0000003e000e7c02 */ /* 0x000fe20008000f00 */
[----:B01-3--:R-:W-:Y:S10]  /*13380*/  ENDCOLLECTIVE ;  /* 0x000000000000791b */ /* 0x00bff40003800000 */
.L_x_10304:
[----:B------:R-:W-:Y:S05]  /*13390*/  BSYNC B1 ;  /* 0x0000000000017941 */ /* 0x000fea0003800000 */
.L_x_10303:
[----:B------:R-:W-:Y:S05]  /*133a0*/  BRA `(.L_x_10305) ;  /* 0xffffffe4003c7947 */ /* 0x000fea000383ffff */
.L_x_10241:
[----:B0-----:R0:W2:Y:S02]  /*133b0*/  SYNCS.PHASECHK.TRANS64.TRYWAIT P0, [R5+URZ], R4 ;  /* 0x00000004050075a7 */ /* 0x0010a4000800017f */
[----:B--2---:R-:W-:Y:S05]  /*133c0*/  @!P0 NANOSLEEP.SYNCS 0x989680 ;  /* 0x009896800000895d */ /* 0x004fea0003900000 */
[----:B------:R-:W2:Y:S02]  /*133d0*/  @!P0 SYNCS.PHASECHK.TRANS64 P0, [R5+URZ], R4 ;  /* 0x00000004050085a7 */ /* 0x000ea4000800007f */
[----:B--2---:R-:W-:Y:S05]  /*133e0*/  @!P0 BRA `(.L_x_10241) ;  /* 0xfffffffc00f08947 */ /* 0x004fea000383ffff */
[----:B------:R-:W-:Y:S05]  /*133f0*/  BRA `(.L_x_10306) ;  /* 0xffffffe400707947 */ /* 0x000fea000383ffff */
.L_x_10242:
[----:B--2---:R2:W4:Y:S02]  /*13400*/  SYNCS.PHASECHK.TRANS64.TRYWAIT P0, [R3+URZ], R2 ;  /* 0x00000002030075a7 */ /* 0x004524000800017f */
[----:B----4-:R-:W-:Y:S05]  /*13410*/  @!P0 NANOSLEEP.SYNCS 0x989680 ;  /* 0x009896800000895d */ /* 0x010fea0003900000 */
[----:B------:R-:W4:Y:S02]  /*13420*/  @!P0 SYNCS.PHASECHK.TRANS64 P0, [R3+URZ], R2 ;  /* 0x00000002030085a7 */ /* 0x000f24000800007f */
[----:B----4-:R-:W-:Y:S05]  /*13430*/  @!P0 BRA `(.L_x_10242) ;  /* 0xfffffffc00f08947 */ /* 0x010fea000383ffff */
[----:B------:R-:W-:Y:S05]  /*13440*/  BRA `(.L_x_10307) ;  /* 0xffffffe400647947 */ /* 0x000fea000383ffff */
.L_x_10244:
[----:B----4-:R4:W0:Y:S02]  /*13450*/  SYNCS.PHASECHK.TRANS64.TRYWAIT P0, [R23+URZ], R4 ;  /* 0x00000004170075a7 */ /* 0x010824000800017f */
[----:B0-----:R-:W-:Y:S05]  /*13460*/  @!P0 NANOSLEEP.SYNCS 0x989680 ;  /* 0x009896800000895d */ /* 0x001fea0003900000 */
[----:B------:R-:W0:Y:S02]  /*13470*/  @!P0 SYNCS.PHASECHK.TRANS64 P0, [R23+URZ], R4 ;  /* 0x00000004170085a7 */ /* 0x000e24000800007f */
[----:B0-----:R-:W-:Y:S05]  /*13480*/  @!P0 BRA `(.L_x_10244) ;  /* 0xfffffffc00f08947 */ /* 0x001fea000383ffff */
[----:B------:R-:W-:Y:S05]  /*13490*/  BRA `(.L_x_10308) ;  /* 0xffffffe400687947 */ /* 0x000fea000383ffff */
.L_x_10309:
        /* <DEDUP_REMOVED lines=14> */
.L_x_15320:


//--------------------- .text._ZN7cutlass13device_kernelIN5flash11enable_sm90INS1_16FlashAttnFwdSm90INS1_25CollectiveMainloopFwdSm90ILi2EN4cute5tupleIJNS5_1CILi1EEES8_S8_EEENS6_IJNS7_ILi192EEENS7_ILi144EEENS7_ILi96EEEEEELi96ENS_10bfloat16_tEfNS_4arch4Sm90ELb0ELb0ELb1ELb1ELb0ELb1ELb0ELb0ELb1ELb1ELb0ELb0EEENS1_21CollectiveEpilogueFwdINS6_IJSA_SC_SB_EEES9_SE_SG_Li384ELb1ELb1ELb0ELb0EEENS1_36VarlenDynamicPersistentTileSchedulerILi192ELi144ELi384ELi128ELb0ELb1ELb1ELb0ELb1ELb1EEEEEEEEEvNT_6ParamsE --------------------------
	.section	.text._ZN7cutlass13device_kernelIN5flash11enable_sm90INS1_16FlashAttnFwdSm90INS1_25CollectiveMainloopFwdSm90ILi2EN4cute5tupleIJNS5_1CILi1EEES8_S8_EEENS6_IJNS7_ILi192EEENS7_ILi144EEENS7_ILi96EEEEEELi96ENS_10bfloat16_tEfNS_4arch4Sm90ELb0ELb0ELb1ELb1ELb0ELb1ELb0ELb0ELb1ELb1ELb0ELb0EEENS1_21CollectiveEpilogueFwdINS6_IJSA_SC_SB_EEES9_SE_SG_Li384ELb1ELb1ELb0ELb0EEENS1_36VarlenDynamicPersistentTileSchedulerILi192ELi144ELi384ELi128ELb0ELb1ELb1ELb0ELb1ELb1EEEEEEEEEvNT_6ParamsE,"ax",@progbits
	.align	128
.text._ZN7cutlass13device_kernelIN5flash11enable_sm90INS1_16FlashAttnFwdSm90INS1_25CollectiveMainloopFwdSm90ILi2EN4cute5tupleIJNS5_1CILi1EEES8_S8_EEENS6_IJNS7_ILi192EEENS7_ILi144EEENS7_ILi96EEEEEELi96ENS_10bfloat16_tEfNS_4arch4Sm90ELb0ELb0ELb1ELb1ELb0ELb1ELb0ELb0ELb1ELb1ELb0ELb0EEENS1_21CollectiveEpilogueFwdINS6_IJSA_SC_SB_EEES9_SE_SG_Li384ELb1ELb1ELb0ELb0EEENS1_36VarlenDynamicPersistentTileSchedulerILi192ELi144ELi384ELi128ELb0ELb1ELb1ELb0ELb1ELb1EEEEEEEEEvNT_6ParamsE:
        .type           _ZN7cutlass13device_kernelIN5flash11enable_sm90INS1_16FlashAttnFwdSm90INS1_25CollectiveMainloopFwdSm90ILi2EN4cute5tupleIJNS5_1CILi1EEES8_S8_EEENS6_IJNS7_ILi192EEENS7_ILi144EEENS7_ILi96EEEEEELi96ENS_10bfloat16_tEfNS_4arch4Sm90ELb0ELb0ELb1ELb1ELb0ELb1ELb0ELb0ELb1ELb1ELb0ELb0EEENS1_21CollectiveEpilogueFwdINS6_IJSA_SC_SB_EEES9_SE_SG_Li384ELb1ELb1ELb0ELb0EEENS1_36VarlenDynamicPersistentTileSchedulerILi192ELi144ELi384ELi128ELb0ELb1ELb1ELb0ELb1ELb1EEEEEEEEEvNT_6ParamsE,@function
        .size           _ZN7cutlass13device_kernelIN5flash11enable_sm90INS1_16FlashAttnFwdSm90INS1_25CollectiveMainloopFwdSm90ILi2EN4cute5tupleIJNS5_1CILi1EEES8_S8_EEENS6_IJNS7_ILi192EEENS7_ILi144EEENS7_ILi96EEEEEELi96ENS_10bfloat16_tEfNS_4arch4Sm90ELb0ELb0ELb1ELb1ELb0ELb1ELb0ELb0ELb1ELb1ELb0ELb0EEENS1_21CollectiveEpilogueFwdINS6_IJSA_SC_SB_EEES9_SE_SG_Li384ELb1ELb1ELb0ELb0EEENS1_36VarlenDynamicPersistentTileSchedulerILi192ELi144ELi384ELi128ELb0ELb1ELb1ELb0ELb1ELb1EEEEEEEEEvNT_6ParamsE,(.L_x_15321 - _ZN7cutlass13device_kernelIN5flash11enable_sm90INS1_16FlashAttnFwdSm90INS1_25CollectiveMainloopFwdSm90ILi2EN4cute5tupleIJNS5_1CILi1EEES8_S8_EEENS6_IJNS7_ILi192EEENS7_ILi144EEENS7_ILi96EEEEEELi96ENS_10bfloat16_tEfNS_4arch4Sm90ELb0ELb0ELb1ELb1ELb0ELb1ELb0ELb0ELb1ELb1ELb0ELb0EEENS1_21CollectiveEpilogueFwdINS6_IJSA_SC_SB_EEES9_SE_SG_Li384ELb1ELb1ELb0ELb0EEENS1_36VarlenDynamicPersistentTileSchedulerILi192ELi144ELi384ELi128ELb0ELb1ELb1ELb0ELb1ELb1EEEEEEEEEvNT_6ParamsE)
        .other          _ZN7cutlass13device_kernelIN5flash11enable_sm90INS1_16FlashAttnFwdSm90INS1_25CollectiveMainloopFwdSm90ILi2EN4cute5tupleIJNS5_1CILi1EEES8_S8_EEENS6_IJNS7_ILi192EEENS7_ILi144EEENS7_ILi96EEEEEELi96ENS_10bfloat16_tEfNS_4arch4Sm90ELb0ELb0ELb1ELb1ELb0ELb1ELb0ELb0ELb1ELb1ELb0ELb0EEENS1_21CollectiveEpilogueFwdINS6_IJSA_SC_SB_EEES9_SE_SG_Li384ELb1ELb1ELb0ELb0EEENS1_36VarlenDynamicPersistentTileSchedulerILi192ELi144ELi384ELi128ELb0ELb1ELb1ELb0ELb1ELb1EEEEEEEEEvNT_6ParamsE,@"STO_CUDA_ENTRY STV_DEFAULT"
_ZN7cutlass13device_kernelIN5flash11enable_sm90INS1_16FlashAttnFwdSm90INS1_25CollectiveMainloopFwdSm90ILi2EN4cute5tupleIJNS5_1CILi1EEES8_S8_EEENS6_IJNS7_ILi192EEENS7_ILi144EEENS7_ILi96EEEEEELi96ENS_10bfloat16_tEfNS_4arch4Sm90ELb0ELb0ELb1ELb1ELb0ELb1ELb0ELb0ELb1ELb1ELb0ELb0EEENS1_21CollectiveEpilogueFwdINS6_IJSA_SC_SB_EEES9_SE_SG_Li384ELb1ELb1ELb0ELb0EEENS1_36VarlenDynamicPersistentTileSchedulerILi192ELi144ELi384ELi128ELb0ELb1ELb1ELb0ELb1ELb1EEEEEEEEEvNT_6ParamsE:
        /* <DEDUP_REMOVED lines=23> */
.L_x_10311:
[----:B------:R-:W-:Y:S05]  /*0170*/  BSYNC B0 ;  /* 0x0000000000007941 */ /* 0x000fea0003800000 */
.L_x_10310:
        /* <DEDUP_REMOVED lines=40> */
.L_x_10312:
        /* <DEDUP_REMOVED lines=22> */
.L_x_10313:
        /* <DEDUP_REMOVED lines=18> */
.L_x_10314:
        /* <DEDUP_REMOVED lines=22> */
.L_x_10315:
        /* <DEDUP_REMOVED lines=22> */
.L_x_10316:
        /* <DEDUP_REMOVED lines=9> */
.L_x_10319:
[----:B------:R-:W-:-:S08]  /*09d0*/  NOP ;  /* 0x0000000000007918 */ /* 0x000fd00000000000 */
[----:B------:R-:W0:Y:S02]  /*09e0*/  USETMAXREG.TRY_ALLOC.CTAPOOL UP0, 0xa0 ;  /* 0x000000a0000079c8 */ /* 0x000e240008000600 */
[----:B0-----:R-:W-:-:S13]  /*09f0*/  PLOP3.LUT P0, PT, PT, PT, UP0, 0x80, 0x0 ;  /* 0x000000000000781c */ /* 0x001fda0003f0f008 */
[----:B------:R-:W-:Y:S05]  /*0a00*/  @!P0 BRA `(.L_x_10319) ;  /* 0xfffffffc00f08947 */ /* 0x000fea000383ffff */
[----:B------:R-:W3:Y:S01]  /*0a10*/  LDL.LU R0, [R1] ;  /* 0x0000000001007983 */ /* 0x000ee20000300800 */
[----:B--2---:R-:W0:Y:S01]  /*0a20*/  S2R R2, SR_TID.X ;  /* 0x0000000000027919 */ /* 0x004e220000002100 */
[----:B------:R-:W1:Y:S01]  /*0a30*/  S2UR UR5, SR_CgaCtaId ;  /* 0x00000000000579c3 */ /* 0x000e620000008800 */
[----:B------:R-:W-:Y:S01]  /*0a40*/  UMOV UR4, 0x400 ;  /* 0x0000040000047882 */ /* 0x000fe20000000000 */
[----:B0-----:R-:W-:-:S06]  /*0a50*/  SHF.R.U32.HI R2, RZ, 0x7, R2 ;  /* 0x00000007ff027819 */ /* 0x001fcc0000011602 */
[----:B------:R-:W-:Y:S06]  /*0a60*/  BAR.ARV 0x8, 0x200 ;  /* 0x0208000000007b1d */ /* 0x000fec0000002000 */
[----:B------:R-:W-:-:S13]  /*0a70*/  ISETP.NE.AND P0, PT, R2, 0x1, PT ;  /* 0x000000010200780c */ /* 0x000fda0003f05270 */
[----:B------:R-:W-:Y:S08]  /*0a80*/  @!P0 BAR.ARV 0x9, 0x100 ;  /* 0x0244000000008b1d */ /* 0x000ff00000002000 */
[----:B------:R-:W-:Y:S01]  /*0a90*/  BAR.SYNC.DEFER_BLOCKING 0x5, 0x200 ;  /* 0x0148000000007b1d */ /* 0x000fe20000010000 */
[----:B-1----:R-:W-:-:S06]  /*0aa0*/  ULEA UR4, UR5, UR4, 0x18 ;  /* 0x0000000405047291 */ /* 0x002fcc000f8ec03f */
[----:B------:R-:W-:Y:S01]  /*0ab0*/  IMAD.U32 R16, RZ, RZ, UR4 ;  /* 0x00000004ff107e24 */ /* 0x000fe2000f8e00ff */
[----:B------:R-:W-:-:S04]  /*0ac0*/  ULDC UR4, c[0x0][0xc3c] ;  /* 0x00030f0000047ab9 */ /* 0x000fc80000000800 */
[----:B------:R-:W0:Y:S01]  /*0ad0*/  LDS.128 R108, [R16+0x31cd0] ;  /* 0x031cd000106c7984 */ /* 0x000e220000000c00 */
[----:B------:R-:W-:Y:S06]  /*0ae0*/  BAR.ARV 0x4, 0x200 ;  /* 0x0108000000007b1d */ /* 0x000fec0000002000 */
[----:B---3--:R-:W-:-:S04]  /*0af0*/  LOP3.LUT R0, R0, 0xfffffffb, RZ, 0xc0, !PT ;  /* 0xfffffffb00007812 */ /* 0x008fc800078ec0ff */
[----:B------:R-:W-:-:S05]  /*0b00*/  @P0 LOP3.LUT R0, R0, 0x4, RZ, 0xfc, !PT ;  /* 0x0000000400000812 */ /* 0x000fca00078efcff */
[----:B------:R1:W-:Y:S01]  /*0b10*/  STL [R1], R0 ;  /* 0x0000000001007387 */ /* 0x0003e20000100800 */
[----:B0-----:R-:W-:-:S13]  /*0b20*/  ISETP.GE.AND P0, PT, R111, UR4, PT ;  /* 0x000000046f007c0c */ /* 0x001fda000bf06270 */
[----:B-1----:R-:W-:Y:S05]  /*0b30*/  @P0 BRA `(.L_x_10320) ;  /* 0x000001e400800947 */ /* 0x002fea0003800000 */
[----:B------:R-:W0:Y:S01]  /*0b40*/  S2R R0, SR_TID.X ;  /* 0x0000000000007919 */ /* 0x000e220000002100 */
[----:B------:R-:W-:Y:S02]  /*0b50*/  IMAD.MOV.U32 R20, RZ, RZ, -0x2 ;  /* 0xfffffffeff147424 */ /* 0x000fe400078e00ff */
[----:B0-----:R-:W-:-:S05]  /*0b60*/  VIADD R28, R0, 0xffffff80 ;  /* 0xffffff80001c7836 */ /* 0x001fca0000000000 */
[-C--:B------:R-:W-:Y:S02]  /*0b70*/  LEA.HI R4, R28, R28.reuse, RZ, 0x1 ;  /* 0x0000001c1c047211 */ /* 0x080fe400078f08ff */
[----:B------:R-:W-:Y:S02]  /*0b80*/  SHF.R.S32.HI R0, RZ, 0x1f, R28 ;  /* 0x0000001fff007819 */ /* 0x000fe4000001141c */
[----:B------:R-:W-:Y:S02]  /*0b90*/  LOP3.LUT R2, R4, 0xfffffffe, RZ, 0xc0, !PT ;  /* 0xfffffffe04027812 */ /* 0x000fe400078ec0ff */
[----:B------:R-:W-:Y:S02]  /*0ba0*/  LEA.HI R3, R0, R28, RZ, 0x4 ;  /* 0x0000001c00037211 */ /* 0x000fe400078f20ff */
[----:B------:R-:W-:Y:S01]  /*0bb0*/  SHF.R.S32.HI R19, RZ, 0x1, R4 ;  /* 0x00000001ff137819 */ /* 0x000fe20000011404 */
[----:B------:R-:W-:Y:S01]  /*0bc0*/  IMAD.IADD R22, R28, 0x1, -R2 ;  /* 0x000000011c167824 */ /* 0x000fe200078e0a02 */
[----:B------:R-:W-:-:S02]  /*0bd0*/  SHF.R.S32.HI R2, RZ, 0x4, R3 ;  /* 0x00000004ff027819 */ /* 0x000fc40000011403 */
[----:B------:R-:W-:Y:S01]  /*0be0*/  LEA.HI R5, R4, R19, RZ, 0x1 ;  /* 0x0000001304057211 */ /* 0x000fe200078f08ff */
[----:B------:R-:W-:Y:S01]  /*0bf0*/  IMAD.SHL.U32 R26, R22, 0x4, RZ ;  /* 0x00000004161a7824 */ /* 0x000fe200078e00ff */
[----:B------:R-:W-:Y:S02]  /*0c00*/  LEA.HI R4, R3, R2, RZ, 0x1 ;  /* 0x0000000203047211 */ /* 0x000fe400078f08ff */
[----:B------:R-:W-:Y:S01]  /*0c10*/  LOP3.LUT R6, R5, 0x7fffffe, RZ, 0xc0, !PT ;  /* 0x07fffffe05067812 */ /* 0x000fe200078ec0ff */
[----:B------:R-:W-:Y:S01]  /*0c20*/  VIADD R25, R26, 0x10 ;  /* 0x000000101a197836 */ /* 0x000fe20000000000 */
[----:B------:R-:W-:Y:S01]  /*0c30*/  LOP3.LUT R5, R4, 0x1ffffffe, RZ, 0xc0, !PT ;  /* 0x1ffffffe04057812 */ /* 0x000fe200078ec0ff */
[C---:B------:R-:W-:Y:S01]  /*0c40*/  VIADD R21, R26.reuse, 0x20 ;  /* 0x000000201a157836 */ /* 0x040fe20000000000 */
[----:B------:R-:W-:Y:S01]  /*0c50*/  LOP3.LUT R3, R3, 0xfffffff0, RZ, 0xc0, !PT ;  /* 0xfffffff003037812 */ /* 0x000fe200078ec0ff */
[----:B------:R-:W-:Y:S01]  /*0c60*/  IMAD.IADD R4, R26, 0x1, R25 ;  /* 0x000000011a047824 */ /* 0x000fe200078e0219 */
[----:B------:R-:W-:Y:S01]  /*0c70*/  STL [R1+0x48], R26 ;  /* 0x0000481a01007387 */ /* 0x000fe20000100800 */
[----:B------:R-:W-:-:S02]  /*0c80*/  IMAD.IADD R7, R19, 0x1, -R6 ;  /* 0x0000000113077824 */ /* 0x000fc400078e0a06 */
[C---:B------:R-:W-:Y:S01]  /*0c90*/  IMAD.IADD R5, R2.reuse, 0x1, -R5 ;  /* 0x0000000102057824 */ /* 0x040fe200078e0a05 */
[----:B------:R-:W-:Y:S01]  /*0ca0*/  SHF.R.S32.HI R9, RZ, 0x1f, R4 ;  /* 0x0000001fff097819 */ /* 0x000fe20000011404 */
[----:B------:R-:W-:Y:S01]  /*0cb0*/  IMAD R17, R2, 0x8, R7 ;  /* 0x0000000802117824 */ /* 0x000fe200078e0207 */
[----:B------:R-:W-:Y:S01]  /*0cc0*/  LEA.HI R2, R0, R28, RZ, 0x7 ;  /* 0x0000001c00027211 */ /* 0x000fe200078f38ff */
[----:B------:R-:W-:Y:S01]  /*0cd0*/  IMAD.IADD R6, R26, 0x1, R21 ;  /* 0x000000011a067824 */ /* 0x000fe200078e0215 */
[CC--:B------:R-:W-:Y:S01]  /*0ce0*/  LEA.HI R12, R9.reuse, R4.reuse, RZ, 0x3 ;  /* 0x00000004090c7211 */ /* 0x0c0fe200078f18ff */
[----:B------:R-:W-:Y:S01]  /*0cf0*/  IMAD.IADD R3, R28, 0x1, -R3 ;  /* 0x000000011c037824 */ /* 0x000fe200078e0a03 */
[----:B------:R-:W-:Y:S01]  /*0d00*/  LEA.HI R14, R9, R4, RZ, 0x5 ;  /* 0x00000004090e7211 */ /* 0x000fe200078f28ff */
[----:B------:R-:W-:Y:S01]  /*0d10*/  STL [R1+0x68], R25 ;  /* 0x0000681901007387 */ /* 0x000fe20000100800 */
[----:B------:R-:W-:Y:S01]  /*0d20*/  LOP3.LUT R4, R2, 0xffffff80, RZ, 0xc0, !PT ;  /* 0xffffff8002047812 */ /* 0x000fe200078ec0ff */
[----:B------:R-:W-:Y:S01]  /*0d30*/  IMAD.SHL.U32 R5, R5, 0x8, RZ ;  /* 0x0000000805057824 */ /* 0x000fe200078e00ff */
[----:B------:R-:W-:Y:S01]  /*0d40*/  SHF.R.S32.HI R7, RZ, 0x1f, R6 ;  /* 0x0000001fff077819 */ /* 0x000fe20000011406 */
[----:B------:R-:W-:Y:S01]  /*0d50*/  STL [R1+0x70], R21 ;  /* 0x0000701501007387 */ /* 0x000fe20000100800 */
[----:B------:R-:W-:Y:S01]  /*0d60*/  SHF.R.S32.HI R29, RZ, 0x7, R2 ;  /* 0x00000007ff1d7819 */ /* 0x000fe20000011402 */
[----:B------:R-:W-:Y:S01]  /*0d70*/  IMAD.IADD R24, R28, 0x1, -R4 ;  /* 0x000000011c187824 */ /* 0x000fe200078e0a04 */
[----:B------:R-:W-:-:S02]  /*0d80*/  SHF.R.S32.HI R4, RZ, 0x1f, R3 ;  /* 0x0000001fff047819 */ /* 0x000fc40000011403 */
[CC--:B------:R-:W-:Y:S02]  /*0d90*/  LEA.HI R13, R7.reuse, R6.reuse, RZ, 0x3 ;  /* 0x00000006070d7211 */ /* 0x0c0fe400078f18ff */
[----:B------:R-:W-:Y:S02]  /*0da0*/  LEA.HI R15, R7, R6, RZ, 0x5 ;  /* 0x00000006070f7211 */ /* 0x000fe400078f28ff */
[CC--:B------:R-:W-:Y:S02]  /*0db0*/  LEA.HI R6, R0.reuse, R28.reuse, RZ, 0x5 ;  /* 0x0000001c00067211 */ /* 0x0c0fe400078f28ff */
[----:B------:R-:W-:Y:S02]  /*0dc0*/  SHF.R.S32.HI R8, RZ, 0x1f, R24 ;  /* 0x0000001fff087819 */ /* 0x000fe40000011418 */
[----:B------:R-:W-:Y:S02]  /*0dd0*/  LEA.HI R7, R0, R28, RZ, 0x2 ;  /* 0x0000001c00077211 */ /* 0x000fe400078f10ff */
[----:B------:R-:W-:-:S02]  /*0de0*/  LEA.HI R0, R4, R3, RZ, 0x3 ;  /* 0x0000000304007211 */ /* 0x000fc400078f18ff */
[----:B------:R-:W-:Y:S02]  /*0df0*/  LEA.HI R9, R8, R24, RZ, 0x2 ;  /* 0x0000001808097211 */ /* 0x000fe400078f10ff */
[----:B------:R-:W-:Y:S01]  /*0e00*/  LEA.HI R4, R4, R3, RZ, 0x2 ;  /* 0x0000000304047211 */ /* 0x000fe200078f10ff */
[----:B------:R-:W-:Y:S01]  /*0e10*/  IMAD.SHL.U32 R2, R0, 0x10, RZ ;  /* 0x0000001000027824 */ /* 0x000fe200078e00ff */
[----:B------:R-:W-:Y:S02]  /*0e20*/  LOP3.LUT R10, R9, 0x7ffffffc, RZ, 0xc0, !PT ;  /* 0x7ffffffc090a7812 */ /* 0x000fe400078ec0ff */
[----:B------:R-:W-:Y:S02]  /*0e30*/  SHF.R.S32.HI R6, RZ, 0x5, R6 ;  /* 0x00000005ff067819 */ /* 0x000fe40000011406 */
[----:B------:R-:W-:Y:S01]  /*0e40*/  LOP3.LUT R0, R4, 0x7fffffc, RZ, 0xc0, !PT ;  /* 0x07fffffc04007812 */ /* 0x000fe200078ec0ff */
[----:B------:R-:W-:Y:S01]  /*0e50*/  IMAD.IADD R11, R24, 0x1, -R10 ;  /* 0x00000001180b7824 */ /* 0x000fe200078e0a0a */
[----:B------:R-:W-:Y:S01]  /*0e60*/  LOP3.LUT R2, R2, 0x7fffff80, RZ, 0xc0, !PT ;  /* 0x7fffff8002027812 */ /* 0x000fe200078ec0ff */
[C---:B------:R-:W-:Y:S01]  /*0e70*/  IMAD R18, R6.reuse, 0x10, R3 ;  /* 0x0000001006127824 */ /* 0x040fe200078e0203 */
[--C-:B------:R-:W-:Y:S01]  /*0e80*/  SHF.R.S32.HI R30, RZ, 0x2, R7.reuse ;  /* 0x00000002ff1e7819 */ /* 0x100fe20000011407 */
[----:B------:R-:W-:Y:S01]  /*0e90*/  IMAD.IADD R0, R3, 0x1, -R0 ;  /* 0x0000000103007824 */ /* 0x000fe200078e0a00 */
[----:B------:R-:W-:Y:S01]  /*0ea0*/  SHF.R.S32.HI R10, RZ, 0x1f, R7 ;  /* 0x0000001fff0a7819 */ /* 0x000fe20000011407 */
[----:B------:R-:W-:Y:S01]  /*0eb0*/  IMAD R3, R6, 0x100, R2 ;  /* 0x0000010006037824 */ /* 0x000fe200078e0202 */
[----:B------:R-:W-:Y:S01]  /*0ec0*/  SHF.R.S32.HI R6, RZ, 0x2, R9 ;  /* 0x00000002ff067819 */ /* 0x000fe20000011409 */
[----:B------:R-:W-:Y:S01]  /*0ed0*/  IMAD R2, R11, R20, 0x90 ;  /* 0x000000900b027424 */ /* 0x000fe200078e0214 */
[----:B------:R-:W-:-:S02]  /*0ee0*/  LEA.HI R10, R10, R30, RZ, 0x2 ;  /* 0x0000001e0a0a7211 */ /* 0x000fc400078f10ff */
[----:B------:R-:W-:Y:S02]  /*0ef0*/  SHF.R.S32.HI R9, RZ, 0x1f, R9 ;  /* 0x0000001fff097819 */ /* 0x000fe40000011409 */
[----:B------:R0:W-:Y:S01]  /*0f00*/  STL [R1+0xcc], R2 ;  /* 0x0000cc0201007387 */ /* 0x0001e20000100800 */
[----:B------:R-:W-:Y:S02]  /*0f10*/  LOP3.LUT R10, R10, 0xfffffffc, RZ, 0xc0, !PT ;  /* 0xfffffffc0a0a7812 */ /* 0x000fe400078ec0ff */
[----:B------:R-:W-:Y:S01]  /*0f20*/  SHF.R.S32.HI R4, RZ, 0x2, R4 ;  /* 0x00000002ff047819 */ /* 0x000fe20000011404 */
[----:B------:R-:W2:Y:S01]  /*0f30*/  LDL.LU R11, [R1+0x28] ;  /* 0x00002800010b7983 */ /* 0x000ea20000300800 */
[----:B------:R-:W-:Y:S01]  /*0f40*/  LEA.HI R9, R9, R6, RZ, 0x3 ;  /* 0x0000000609097211 */ /* 0x000fe200078f18ff */
[----:B------:R-:W-:Y:S02]  /*0f50*/  IMAD.IADD R20, R30, 0x1, -R10 ;  /* 0x000000011e147824 */ /* 0x000fe400078e0a0a */
[----:B------:R-:W-:-:S02]  /*0f60*/  IMAD.SHL.U32 R4, R4, 0x40, RZ ;  /* 0x0000004004047824 */ /* 0x000fc400078e00ff */
[----:B------:R-:W-:Y:S01]  /*0f70*/  IMAD R3, R0, 0x10, R3 ;  /* 0x0000001000037824 */ /* 0x000fe200078e0203 */
[----:B------:R-:W-:Y:S01]  /*0f80*/  LOP3.LUT R9, R9, 0xfffffff8, RZ, 0xc0, !PT ;  /* 0xfffffff809097812 */ /* 0x000fe200078ec0ff */
[----:B0-----:R-:W-:Y:S01]  /*0f90*/  IMAD.HI R2, R29, 0x55555556, RZ ;  /* 0x555555561d027827 */ /* 0x001fe200078e02ff */
[----:B------:R-:W-:Y:S02]  /*0fa0*/  LEA.HI R8, R8, R24, RZ, 0x5 ;  /* 0x0000001808087211 */ /* 0x000fe400078f28ff */
[----:B------:R-:W-:Y:S01]  /*0fb0*/  LOP3.LUT R4, R4, 0x40, RZ, 0xc0, !PT ;  /* 0x0000004004047812 */ /* 0x000fe200078ec0ff */
[----:B------:R-:W-:Y:S02]  /*0fc0*/  IMAD.SHL.U32 R0, R20, 0x40, RZ ;  /* 0x0000004014007824 */ /* 0x000fe400078e00ff */
[----:B------:R-:W-:Y:S01]  /*0fd0*/  IMAD.U32 R10, R18, 0x20, R5 ;  /* 0x00000020120a7824 */ /* 0x000fe200078e0005 */
[----:B------:R-:W-:Y:S01]  /*0fe0*/  LEA.HI R2, R2, R2, RZ, 0x1 ;  /* 0x0000000202027211 */ /* 0x000fe200078f08ff */
[----:B------:R-:W-:Y:S01]  /*0ff0*/  IMAD.IADD R9, R6, 0x1, -R9 ;  /* 0x0000000106097824 */ /* 0x000fe200078e0a09 */
[----:B------:R-:W-:-:S02]  /*1000*/  LOP3.LUT R24, R0, 0xc0, RZ, 0xc0, !PT ;  /* 0x000000c000187812 */ /* 0x000fc400078ec0ff */
[----:B------:R-:W-:Y:S01]  /*1010*/  SHF.R.S32.HI R8, RZ, 0x5, R8 ;  /* 0x00000005ff087819 */ /* 0x000fe20000011408 */
[----:B------:R-:W-:Y:S01]  /*1020*/  STL [R1+0xd0], R10 ;  /* 0x0000d00a01007387 */ /* 0x000fe20000100800 */
[----:B------:R-:W-:Y:S01]  /*1030*/  LOP3.LUT R5, R4, 0x8, R5, 0xf8, !PT ;  /* 0x0000000804057812 */ /* 0x000fe200078ef805 */
[----:B------:R-:W-:Y:S01]  /*1040*/  IMAD.SHL.U32 R18, R17, 0x20, RZ ;  /* 0x0000002011127824 */ /* 0x000fe200078e00ff */
[----:B------:R-:W-:Y:S01]  /*1050*/  SHF.R.U32.HI R4, RZ, 0x3, R4 ;  /* 0x00000003ff047819 */ /* 0x000fe20000011604 */
[----:B------:R0:W-:Y:S01]  /*1060*/  STL [R1+0x88], R20 ;  /* 0x0000881401007387 */ /* 0x0001e20000100800 */
[----:B------:R-:W-:Y:S01]  /*1070*/  SHF.R.S32.HI R15, RZ, 0x5, R15 ;  /* 0x00000005ff0f7819 */ /* 0x000fe2000001140f */
[----:B------:R-:W-:Y:S01]  /*1080*/  IMAD R2, R2, -0x3, R29 ;  /* 0xfffffffd02027824 */ /* 0x000fe200078e021d */
[----:B------:R-:W-:Y:S01]  /*1090*/  LOP3.LUT R6, R24, 0x18, R13, 0xf8, !PT ;  /* 0x0000001818067812 */ /* 0x000fe200078ef80d */
[----:B------:R-:W-:Y:S01]  /*10a0*/  IMAD R9, R8, 0x10, R9 ;  /* 0x0000001008097824 */ /* 0x000fe200078e0209 */
[----:B------:R-:W-:-:S02]  /*10b0*/  LOP3.LUT R0, R24, 0x18, R12, 0xf8, !PT ;  /* 0x0000001818007812 */ /* 0x000fc400078ef80c */
[----:B0-----:R-:W-:Y:S01]  /*10c0*/  SHF.R.U32.HI R20, RZ, 0x3, R24 ;  /* 0x00000003ff147819 */ /* 0x001fe20000011618 */
[----:B------:R-:W-:Y:S01]  /*10d0*/  IMAD R15, R15, 0x1800, R18 ;  /* 0x000018000f0f7824 */ /* 0x000fe200078e0212 */
[----:B------:R-:W-:Y:S01]  /*10e0*/  LOP3.LUT R4, R5, R4, RZ, 0x3c, !PT ;  /* 0x0000000405047212 */ /* 0x000fe200078e3cff */
[----:B------:R-:W-:Y:S01]  /*10f0*/  IMAD R10, R2, 0x40, R9 ;  /* 0x00000040020a7824 */ /* 0x000fe200078e0209 */
[-C--:B------:R-:W-:Y:S02]  /*1100*/  LOP3.LUT R6, R6, R20.reuse, RZ, 0x3c, !PT ;  /* 0x0000001406067212 */ /* 0x080fe400078e3cff */
[----:B------:R-:W-:Y:S01]  /*1110*/  LOP3.LUT R5, R0, R20, RZ, 0x3c, !PT ;  /* 0x0000001400057212 */ /* 0x000fe200078e3cff */
[----:B------:R-:W-:Y:S01]  /*1120*/  STL [R1+0x54], R24 ;  /* 0x0000541801007387 */ /* 0x000fe20000100800 */
[----:B------:R-:W-:Y:S01]  /*1130*/  LOP3.LUT R7, R7, 0xfffffffc, RZ, 0xc0, !PT ;  /* 0xfffffffc07077812 */ /* 0x000fe200078ec0ff */
[----:B------:R-:W-:Y:S01]  /*1140*/  IMAD.IADD R6, R15, 0x1, R6 ;  /* 0x000000010f067824 */ /* 0x000fe200078e0206 */
[----:B------:R-:W-:Y:S01]  /*1150*/  SHF.R.S32.HI R14, RZ, 0x5, R14 ;  /* 0x00000005ff0e7819 */ /* 0x000fe2000001140e */
[----:B------:R-:W-:Y:S01]  /*1160*/  STL [R1+0x5c], R18 ;  /* 0x00005c1201007387 */ /* 0x000fe20000100800 */
[----:B------:R-:W-:-:S03]  /*1170*/  VIADD R15, R26, 0x18 ;  /* 0x000000181a0f7836 */ /* 0x000fc60000000000 */
[----:B------:R-:W-:Y:S01]  /*1180*/  STL [R1+0x58], R20 ;  /* 0x0000581401007387 */ /* 0x000fe20000100800 */
[----:B------:R-:W-:Y:S02]  /*1190*/  IMAD.IADD R3, R4, 0x1, R3 ;  /* 0x0000000104037824 */ /* 0x000fe400078e0203 */
[----:B------:R-:W-:Y:S01]  /*11a0*/  VIADD R2, R26, 0x8 ;  /* 0x000000081a027836 */ /* 0x000fe20000000000 */
[----:B------:R-:W-:Y:S01]  /*11b0*/  STL [R1+0xc4], R10 ;  /* 0x0000c40a01007387 */ /* 0x000fe20000100800 */
[----:B------:R-:W-:Y:S02]  /*11c0*/  IMAD.IADD R4, R28, 0x1, -R7 ;  /* 0x000000011c047824 */ /* 0x000fe400078e0a07 */
[----:B------:R-:W-:Y:S01]  /*11d0*/  IMAD R14, R14, 0x1800, R18 ;  /* 0x000018000e0e7824 */ /* 0x000fe200078e0212 */
[----:B------:R-:W-:-:S03]  /*11e0*/  SHF.R.S32.HI R7, RZ, 0x1f, R15 ;  /* 0x0000001fff077819 */ /* 0x000fc6000001140f */
[----:B------:R-:W-:Y:S02]  /*11f0*/  IMAD.IADD R5, R14, 0x1, R5 ;  /* 0x000000010e057824 */ /* 0x000fe400078e0205 */
[----:B------:R-:W-:Y:S01]  /*1200*/  VIADD R14, R26, 0x28 ;  /* 0x000000281a0e7836 */ /* 0x000fe20000000000 */
[----:B------:R-:W-:Y:S01]  /*1210*/  SHF.L.U64.HI R7, R15, 0x1, R7 ;  /* 0x000000010f077819 */ /* 0x000fe20000010207 */
[----:B------:R-:W-:Y:S01]  /*1220*/  IMAD.SHL.U32 R22, R22, 0x8, RZ ;  /* 0x0000000816167824 */ /* 0x000fe200078e00ff */
[----:B------:R-:W-:Y:S02]  /*1230*/  SHF.R.S32.HI R8, RZ, 0x1f, R21 ;  /* 0x0000001fff087819 */ /* 0x000fe40000011415 */
[----:B------:R-:W-:Y:S02]  /*1240*/  SHF.R.S32.HI R9, RZ, 0x1f, R14 ;  /* 0x0000001fff097819 */ /* 0x000fe4000001140e */
[----:B------:R-:W-:Y:S01]  /*1250*/  SHF.L.U64.HI R8, R21, 0x1, R8 ;  /* 0x0000000115087819 */ /* 0x000fe20000010208 */
[----:B------:R-:W-:Y:S01]  /*1260*/  IMAD.MOV.U32 R17, RZ, RZ, RZ ;  /* 0x000000ffff117224 */ /* 0x000fe200078e00ff */
[----:B------:R-:W-:-:S02]  /*1270*/  CS2R R154, SRZ ;  /* 0x00000000009a7805 */ /* 0x000fc4000001ff00 */
[----:B--2---:R-:W-:Y:S01]  /*1280*/  LOP3.LUT R0, R11, 0x1, RZ, 0xfc, !PT ;  /* 0x000000010b007812 */ /* 0x004fe200078efcff */
[----:B------:R-:W-:-:S04]  /*1290*/  VIADD R11, R16, 0xda00 ;  /* 0x0000da00100b7836 */ /* 0x000fc80000000000 */
[----:B------:R0:W-:Y:S04]  /*12a0*/  STL [R1+0x50], R0 ;  /* 0x0000500001007387 */ /* 0x0001e80000100800 */
[----:B------:R-:W-:Y:S04]  /*12b0*/  STL [R1+0x98], RZ ;  /* 0x000098ff01007387 */ /* 0x000fe80000100800 */
[----:B------:R-:W-:Y:S01]  /*12c0*/  STL [R1+0xc0], R11 ;  /* 0x0000c00b01007387 */ /* 0x000fe20000100800 */
[----:B0-----:R-:W-:-:S03]  /*12d0*/  SHF.R.S32.HI R0, RZ, 0x1f, R19 ;  /* 0x0000001fff007819 */ /* 0x001fc60000011413 */
[----:B------:R-:W-:Y:S01]  /*12e0*/  STL [R1+0x60], RZ ;  /* 0x000060ff01007387 */ /* 0x000fe20000100800 */
[----:B------:R-:W-:-:S03]  /*12f0*/  LEA.HI R0, R4, R4, RZ, 0x1 ;  /* 0x0000000404007211 */ /* 0x000fc600078f08ff */
[----:B------:R-:W-:Y:S04]  /*1300*/  STL [R1+0x6c], R15 ;  /* 0x00006c0f01007387 */ /* 0x000fe80000100800 */
[----:B------:R0:W-:Y:S01]  /*1310*/  STL [R1+0x64], R2 ;  /* 0x0000640201007387 */ /* 0x0001e20000100800 */
[----:B------:R-:W-:Y:S02]  /*1320*/  LOP3.LUT R0, R0, 0x1ffffffe, RZ, 0xc0, !PT ;  /* 0x1ffffffe00007812 */ /* 0x000fe400078ec0ff */
[----:B0-----:R-:W-:-:S04]  /*1330*/  SHF.R.S32.HI R2, RZ, 0x1f, R25 ;  /* 0x0000001fff027819 */ /* 0x001fc80000011419 */
[----:B------:R-:W-:Y:S01]  /*1340*/  SHF.L.U64.HI R25, R25, 0x1, R2 ;  /* 0x0000000119197819 */ /* 0x000fe20000010202 */
[----:B------:R-:W-:Y:S01]  /*1350*/  STL [R1+0x74], R14 ;  /* 0x0000740e01007387 */ /* 0x000fe20000100800 */
[----:B------:R-:W-:Y:S01]  /*1360*/  IMAD.IADD R0, R4, 0x1, -R0 ;  /* 0x0000000104007824 */ /* 0x000fe200078e0a00 */
[C-C-:B------:R-:W-:Y:S02]  /*1370*/  LOP3.LUT R4, R24.reuse, 0x18, R22.reuse, 0xf8, !PT ;  /* 0x0000001818047812 */ /* 0x140fe400078ef816 */
[----:B------:R-:W-:Y:S01]  /*1380*/  STL [R1+0xa4], R25 ;  /* 0x0000a41901007387 */ /* 0x000fe20000100800 */
[----:B------:R-:W-:-:S03]  /*1390*/  LOP3.LUT R2, R24, 0x8, R22, 0xf8, !PT ;  /* 0x0000000818027812 */ /* 0x000fc600078ef816 */
[----:B------:R0:W-:Y:S01]  /*13a0*/  STL [R1+0xa8], R7 ;  /* 0x0000a80701007387 */ /* 0x0001e20000100800 */
[-C--:B------:R-:W-:Y:S02]  /*13b0*/  LOP3.LUT R4, R4, R20.reuse, RZ, 0x3c, !PT ;  /* 0x0000001404047212 */ /* 0x080fe400078e3cff */
[----:B------:R-:W-:Y:S01]  /*13c0*/  LOP3.LUT R2, R2, R20, RZ, 0x3c, !PT ;  /* 0x0000001402027212 */ /* 0x000fe200078e3cff */
[----:B------:R1:W-:Y:S01]  /*13d0*/  STL [R1+0xac], R8 ;  /* 0x0000ac0801007387 */ /* 0x0003e20000100800 */
[----:B0-----:R-:W-:Y:S01]  /*13e0*/  SHF.L.U64.HI R7, R14, 0x1, R9 ;  /* 0x000000010e077819 */ /* 0x001fe20000010209 */
[----:B------:R-:W-:-:S04]  /*13f0*/  IMAD.IADD R4, R18, 0x1, R4 ;  /* 0x0000000112047824 */ /* 0x000fc800078e0204 */
[----:B------:R0:W-:Y:S01]  /*1400*/  STL [R1+0xb0], R7 ;  /* 0x0000b00701007387 */ /* 0x0001e20000100800 */
[----:B-1----:R-:W-:Y:S01]  /*1410*/  SHF.R.S32.HI R8, RZ, 0x3, R13 ;  /* 0x00000003ff087819 */ /* 0x002fe2000001140d */
[----:B------:R-:W-:Y:S01]  /*1420*/  IMAD.IADD R2, R18, 0x1, R2 ;  /* 0x0000000112027824 */ /* 0x000fe200078e0202 */
[----:B0-----:R-:W-:Y:S01]  /*1430*/  SHF.R.S32.HI R7, RZ, 0x3, R12 ;  /* 0x00000003ff077819 */ /* 0x001fe2000001140c */
[----:B------:R-:W-:-:S04]  /*1440*/  IMAD R0, R0, 0x8, R10 ;  /* 0x0000000800007824 */ /* 0x000fc800078e020a */
[----:B------:R0:W-:Y:S04]  /*1450*/  STL [R1+0x9c], R7 ;  /* 0x00009c0701007387 */ /* 0x0001e80000100800 */
[----:B------:R-:W-:Y:S04]  /*1460*/  STL [R1+0xa0], R8 ;  /* 0x0000a00801007387 */ /* 0x000fe80000100800 */
[----:B------:R1:W-:Y:S01]  /*1470*/  STL [R1+0x84], R2 ;  /* 0x0000840201007387 */ /* 0x0003e20000100800 */
[--C-:B0-----:R-:W-:Y:S02]  /*1480*/  IMAD R7, R4, 0x2, R11.reuse ;  /* 0x0000000204077824 */ /* 0x101fe400078e020b */
[----:B------:R-:W-:-:S03]  /*1490*/  IMAD R4, R5, 0x2, R11 ;  /* 0x0000000205047824 */ /* 0x000fc600078e020b */
[----:B------:R0:W-:Y:S01]  /*14a0*/  STL [R1+0xbc], R7 ;  /* 0x0000bc0701007387 */ /* 0x0001e20000100800 */
[----:B-1----:R-:W-:-:S03]  /*14b0*/  IMAD R2, R6, 0x2, R11 ;  /* 0x0000000206027824 */ /* 0x002fc600078e020b */
[----:B------:R0:W-:Y:S04]  /*14c0*/  STL [R1+0xb8], R4 ;  /* 0x0000b80401007387 */ /* 0x0001e80000100800 */
[----:B------:R0:W-:Y:S04]  /*14d0*/  STL [R1+0xb4], R2 ;  /* 0x0000b40201007387 */ /* 0x0001e80000100800 */
[----:B------:R0:W-:Y:S01]  /*14e0*/  STL [R1+0xc8], R0 ;  /* 0x0000c80001007387 */ /* 0x0001e20000100800 */
[----:B------:R-:W-:-:S07]  /*14f0*/  IMAD R18, R3, 0x2, R16 ;  /* 0x0000000203127824 */ /* 0x000fce00078e0210 */
.L_x_10455:
[----:B0---4-:R-:W0:Y:S02]  /*1500*/  LDC.64 R2, c[0x0][0xc88] ;  /* 0x00032200ff027b82 */ /* 0x011e240000000a00 */
[----:B0-----:R-:W-:-:S05]  /*1510*/  IMAD.WIDE R2, R111, 0x4, R2 ;  /* 0x000000046f027825 */ /* 0x001fca00078e0202 */
[----:B--23--:R0:W2:Y:S01]  /*1520*/  LDG.E R10, desc[UR60][R2.64] ;  /* 0x0000003c020a7981 */ /* 0x00c0a2000c1e1900 */
[----:B------:R-:W-:Y:S05]  /*1530*/  YIELD ;  /* 0x0000000000007946 */ /* 0x000fea0003800000 */
[----:B------:R-:W-:Y:S01]  /*1540*/  ULDC.64 UR4, c[0x0][0xa28] ;  /* 0x00028a0000047ab9 */ /* 0x000fe20000000a00 */
[----:B------:R-:W-:Y:S01]  /*1550*/  ULDC.64 UR8, c[0x0][0xa18] ;  /* 0x0002860000087ab9 */ /* 0x000fe20000000a00 */
[----:B------:R-:W-:Y:S01]  /*1560*/  ISETP.NE.U32.AND P1, PT, RZ, UR4, PT ;  /* 0x00000004ff007c0c */ /* 0x000fe2000bf25070 */
[----:B------:R-:W-:Y:S01]  /*1570*/  ULDC.64 UR6, c[0x0][0xa08] ;  /* 0x0002820000067ab9 */ /* 0x000fe20000000a00 */
[----:B0-----:R-:W-:Y:S01]  /*1580*/  IMAD.MOV.U32 R3, RZ, RZ, RZ ;  /* 0x000000ffff037224 */ /* 0x001fe200078e00ff */
[----:B------:R-:W-:Y:S01]  /*1590*/  ISETP.NE.U32.AND P0, PT, RZ, UR6, PT ;  /* 0x00000006ff007c0c */ /* 0x000fe2000bf05070 */
[----:B------:R-:W-:Y:S01]  /*15a0*/  IMAD.MOV.U32 R29, RZ, RZ, RZ ;  /* 0x000000ffff1d7224 */ /* 0x000fe200078e00ff */
[----:B------:R-:W-:-:S02]  /*15b0*/  ISETP.NE.AND.EX P1, PT, RZ, UR5, PT, P1 ;  /* 0x00000005ff007c0c */ /* 0x000fc4000bf25310 */
[----:B------:R-:W-:Y:S02]  /*15c0*/  ISETP.NE.AND.EX P0, PT, RZ, UR7, PT, P0 ;  /* 0x00000007ff007c0c */ /* 0x000fe4000bf05300 */
[----:B--2---:R-:W-:Y:S01]  /*15d0*/  SHF.R.S32.HI R0, RZ, 0x1f, R10 ;  /* 0x0000001fff007819 */ /* 0x004fe2000001140a */
[----:B------:R-:W-:-:S08]  /*15e0*/  IMAD.SHL.U32 R28, R10, 0x4, RZ ;  /* 0x000000040a1c7824 */ /* 0x000fd000078e00ff */
[C---:B------:R-:W-:Y:S01]  /*15f0*/  @P1 LEA R4, P2, R10.reuse, UR4, 0x2 ;  /* 0x000000040a041c11 */ /* 0x040fe2000f8410ff */
[----:B------:R0:W-:Y:S01]  /*1600*/  STL [R1+0x8c], R10 ;  /* 0x00008c0a01007387 */ /* 0x0001e20000100800 */
        /* <DEDUP_REMOVED lines=24> */
[----:B01----:R-:W-:Y:S06]  /*1790*/  @P2 BRA `(.L_x_10321) ;  /* 0x0000000000242947 */ /* 0x003fec0003800000 */
        /* <DEDUP_REMOVED lines=9> */
.L_x_10321:
[----:B------:R-:W-:Y:S01]  /*1830*/  ULDC.64 UR4, c[0x0][0xa20] ;  /* 0x0002880000047ab9 */ /* 0x000fe20000000a00 */
[----:B------:R0:W-:Y:S01]  /*1840*/  STL [R1+0x94], R109 ;  /* 0x0000946d01007387 */ /* 0x0001e20000100800 */
[----:B------:R-:W-:-:S03]  /*1850*/  ISETP.NE.U32.AND P1, PT, RZ, UR4, PT ;  /* 0x00000004ff007c0c */ /* 0x000fc6000bf25070 */
[----:B------:R0:W-:Y:S01]  /*1860*/  STL [R1+0x90], R110 ;  /* 0x0000906e01007387 */ /* 0x0001e20000100800 */
[----:B------:R-:W-:-:S13]  /*1870*/  ISETP.NE.AND.EX P1, PT, RZ, UR5, PT, P1 ;  /* 0x00000005ff007c0c */ /* 0x000fda000bf25310 */
[----:B0-----:R-:W-:Y:S05]  /*1880*/  @!P1 BRA `(.L_x_10322) ;  /* 0x0000000000109947 */ /* 0x001fea0003800000 */
[----:B------:R-:W-:-:S04]  /*1890*/  IADD3 R4, P0, R28, UR4, RZ ;  /* 0x000000041c047c10 */ /* 0x000fc8000ff1e0ff */
[----:B------:R-:W-:-:S05]  /*18a0*/  IADD3.X R5, R30, UR5, RZ, P0, !PT ;  /* 0x000000051e057c10 */ /* 0x000fca00087fe4ff */
[----:B------:R0:W5:Y:S01]  /*18b0*/  LDG.E R26, desc[UR60][R4.64] ;  /* 0x0000003c041a7981 */ /* 0x000162000c1e1900 */
[----:B------:R-:W-:Y:S05]  /*18c0*/  BRA `(.L_x_10323) ;  /* 0x0000000000107947 */ /* 0x000fea0003800000 */
.L_x_10322:
[----:B------:R-:W-:Y:S05]  /*18d0*/  @!P0 BRA `(.L_x_10323) ;  /* 0x00000000000c8947 */ /* 0x000fea0003800000 */
[----:B------:R-:W2:Y:S04]  /*18e0*/  LDG.E R5, desc[UR60][R8.64] ;  /* 0x0000003c08057981 */ /* 0x000ea8000c1e1900 */
[----:B------:R-:W2:Y:S02]  /*18f0*/  LDG.E R26, desc[UR60][R8.64+0x4] ;  /* 0x0000043c081a7981 */ /* 0x000ea4000c1e1900 */
[----:B--2---:R-:W-:-:S07]  /*1900*/  IMAD.IADD R26, R26, 0x1, -R5 ;  /* 0x000000011a1a7824 */ /* 0x004fce00078e0a05 */
.L_x_10323:
[----:B------:R-:W-:Y:S02]  /*1910*/  ULDC.64 UR4, c[0x0][0xa10] ;  /* 0x0002840000047ab9 */ /* 0x000fe40000000a00 */
        /* <DEDUP_REMOVED lines=25> */
[----:B------:R-:W-:-:S05]  /*1ab0*/  IMAD.WIDE.U32 R4, R4, 0x38e38e39, RZ ;  /* 0x38e38e3904047825 */ /* 0x000fca00078e00ff */
        /* <DEDUP_REMOVED lines=29> */
.L_x_10326:
[----:B------:R-:W-:Y:S05]  /*1c90*/  BSYNC B6 ;  /* 0x0000000000067941 */ /* 0x000fea0003800000 */
.L_x_10325:
        /* <DEDUP_REMOVED lines=20> */
.L_x_10328:
[----:B------:R-:W-:Y:S05]  /*1de0*/  BSYNC B6 ;  /* 0x0000000000067941 */ /* 0x000fea0003800000 */
.L_x_10327:
[----:B------:R-:W2:Y:S01]  /*1df0*/  LDL.64 R14, [R1+0x48] ;  /* 0x00004800010e7983 */ /* 0x000ea20000100a00 */
[----:B------:R-:W-:Y:S01]  /*1e00*/  ULDC.64 UR4, c[0x0][0x9f8] ;  /* 0x00027e0000047ab9 */ /* 0x000fe20000000a00 */
[----:B------:R-:W0:Y:S01]  /*1e10*/  LDC.64 R68, c[0x0][0x408] ;  /* 0x00010200ff447b82 */ /* 0x000e220000000a00 */
[----:B------:R-:W-:Y:S01]  /*1e20*/  ISETP.NE.U32.AND P0, PT, RZ, UR4, PT ;  /* 0x00000004ff007c0c */ /* 0x000fe2000bf05070 */
[----:B------:R-:W3:Y:S01]  /*1e30*/  LDL.64 R38, [R1+0x48] ;  /* 0x0000480001267983 */ /* 0x000ee20000100a00 */
[----:B------:R-:W-:Y:S01]  /*1e40*/  IMAD.IADD R76, R29, 0x1, R26 ;  /* 0x000000011d4c7824 */ /* 0x000fe200078e021a */
[----:B------:R-:W-:Y:S01]  /*1e50*/  ULDC.64 UR6, c[0x0][0xa08] ;  /* 0x0002820000067ab9 */ /* 0x000fe20000000a00 */
[----:B------:R-:W-:Y:S01]  /*1e60*/  ISETP.NE.AND.EX P0, PT, RZ, UR5, PT, P0 ;  /* 0x00000005ff007c0c */ /* 0x000fe2000bf05300 */
[----:B------:R-:W4:Y:S02]  /*1e70*/  LDL R32, [R1+0x54] ;  /* 0x0000540001207983 */ /* 0x000f240000100800 */
[----:B------:R-:W1:Y:S02]  /*1e80*/  LDC.64 R74, c[0x0][0x3f8] ;  /* 0x0000fe00ff4a7b82 */ /* 0x000e640000000a00 */
[----:B------:R-:W4:Y:S08]  /*1e90*/  LDL.LU R37, [R1] ;  /* 0x0000000001257983 */ /* 0x000f300000300800 */
[----:B------:R-:W-:-:S04]  /*1ea0*/  @P0 IADD3 R4, P1, R28, UR4, RZ ;  /* 0x000000041c040c10 */ /* 0x000fc8000ff3e0ff */
[----:B------:R-:W-:Y:S01]  /*1eb0*/  @P0 IADD3.X R5, R30, UR5, RZ, P1, !PT ;  /* 0x000000051e050c10 */ /* 0x000fe20008ffe4ff */
[----:B------:R-:W0:Y:S01]  /*1ec0*/  S2R R20, SR_TID.X ;  /* 0x0000000000147919 */ /* 0x000e220000002100 */
[----:B------:R-:W0:Y:S01]  /*1ed0*/  LDC.64 R30, c[0x0][0x300] ;  /* 0x0000c000ff1e7b82 */ /* 0x000e220000000a00 */
[----:B------:R-:W-:Y:S01]  /*1ee0*/  SHF.R.S32.HI R11, RZ, 0x1f, R76 ;  /* 0x0000001fff0b7819 */ /* 0x000fe2000001144c */
[----:B------:R-:W-:Y:S01]  /*1ef0*/  ULDC.64 UR4, c[0x0][0x308] ;  /* 0x0000c20000047ab9 */ /* 0x000fe20000000a00 */
[----:B------:R0:W4:Y:S01]  /*1f00*/  @P0 LDG.E R27, desc[UR60][R4.64] ;  /* 0x0000003c041b0981 */ /* 0x000122000c1e1900 */
[----:B------:R-:W-:Y:S02]  /*1f10*/  ISETP.NE.U32.AND P0, PT, RZ, UR6, PT ;  /* 0x00000006ff007c0c */ /* 0x000fe4000bf05070 */
[----:B------:R-:W-:Y:S02]  /*1f20*/  SHF.R.S32.HI R8, RZ, 0x1f, R110 ;  /* 0x0000001fff087819 */ /* 0x000fe4000001146e */
[----:B------:R-:W-:Y:S01]  /*1f30*/  ISETP.NE.AND.EX P0, PT, RZ, UR7, PT, P0 ;  /* 0x00000007ff007c0c */ /* 0x000fe2000bf05300 */
[----:B0-----:R-:W-:-:S02]  /*1f40*/  IMAD R0, R11, R30, RZ ;  /* 0x0000001e0b007224 */ /* 0x001fc400078e02ff */
[----:B------:R-:W-:-:S04]  /*1f50*/  IMAD.WIDE.U32 R6, R76, R30, RZ ;  /* 0x0000001e4c067225 */ /* 0x000fc800078e00ff */
[----:B------:R-:W-:Y:S01]  /*1f60*/  IMAD R3, R76, R31, R0 ;  /* 0x0000001f4c037224 */ /* 0x000fe200078e0200 */
[----:B------:R-:W-:-:S03]  /*1f70*/  SHF.R.U32.HI R36, RZ, 0x7, R20 ;  /* 0x00000007ff247819 */ /* 0x000fc60000011614 */
[----:B------:R-:W-:Y:S01]  /*1f80*/  IMAD.IADD R7, R7, 0x1, R3 ;  /* 0x0000000107077824 */ /* 0x000fe200078e0203 */
[----:B------:R-:W-:Y:S01]  /*1f90*/  SHF.R.S32.HI R34, RZ, 0x1f, R19 ;  /* 0x0000001fff227819 */ /* 0x000fe20000011413 */
[----:B------:R-:W-:Y:S01]  /*1fa0*/  IMAD R3, R8, UR4, RZ ;  /* 0x0000000408037c24 */ /* 0x000fe2000f8e02ff */
[----:B------:R-:W-:Y:S01]  /*1fb0*/  SHF.R.S32.HI R23, RZ, 0x1f, R22 ;  /* 0x0000001fff177819 */ /* 0x000fe20000011416 */
[----:B------:R-:W-:Y:S01]  /*1fc0*/  IMAD.WIDE.U32 R4, R110, UR4, R6 ;  /* 0x000000046e047c25 */ /* 0x000fe2000f8e0006 */
[----:B-----5:R-:W-:-:S03]  /*1fd0*/  SHF.R.S32.HI R35, RZ, 0x1f, R106 ;  /* 0x0000001fff237819 */ /* 0x020fc6000001146a */
[----:B------:R-:W-:Y:S01]  /*1fe0*/  VIADD R81, R22, 0x50 ;  /* 0x0000005016517836 */ /* 0x000fe20000000000 */
[----:B--2---:R-:W0:Y:S01]  /*1ff0*/  LDC R15, c[0x0][0x3f4] ;  /* 0x0000fd00ff0f7b82 */ /* 0x004e220000000800 */
[----:B---3--:R-:W-:Y:S01]  /*2000*/  IMAD.MOV.U32 R38, RZ, RZ, R14 ;  /* 0x000000ffff267224 */ /* 0x008fe200078e000e */
[----:B------:R-:W-:Y:S01]  /*2010*/  ISETP.NE.AND P6, PT, R36, 0x1, PT ;  /* 0x000000012400780c */ /* 0x000fe20003fc5270 */
[----:B------:R-:W-:Y:S01]  /*2020*/  IMAD R3, R110, UR5, R3 ;  /* 0x000000056e037c24 */ /* 0x000fe2000f8e0203 */
[----:B------:R-:W-:Y:S02]  /*2030*/  ULDC.64 UR4, c[0x0][0x310] ;  /* 0x0000c40000047ab9 */ /* 0x000fe40000000a00 */
[----:B------:R-:W-:Y:S01]  /*2040*/  SHF.R.S32.HI R39, RZ, 0x1f, R38 ;  /* 0x0000001fff277819 */ /* 0x000fe20000011426 */
[----:B------:R-:W-:-:S04]  /*2050*/  IMAD.IADD R5, R5, 0x1, R3 ;  /* 0x0000000105057824 */ /* 0x000fc800078e0203 */
[----:B------:R2:W-:Y:S01]  /*2060*/  STL [R1+0x4c], R39 ;  /* 0x00004c2701007387 */ /* 0x0005e20000100800 */
[----:B------:R-:W-:-:S03]  /*2070*/  IMAD.WIDE.U32 R66, R19, R68, R38 ;  /* 0x0000004413427225 */ /* 0x000fc600078e0026 */
[----:B------:R-:W3:Y:S01]  /*2080*/  LDL R40, [R1+0x5c] ;  /* 0x00005c0001287983 */ /* 0x000ee20000100800 */
[----:B-1----:R-:W-:-:S03]  /*2090*/  IMAD.WIDE.U32 R72, R19, R74, R38 ;  /* 0x0000004a13487225 */ /* 0x002fc600078e0026 */
[----:B------:R-:W3:Y:S04]  /*20a0*/  LDL R38, [R1+0x88] ;  /* 0x0000880001267983 */ /* 0x000ee80000100800 */
[----:B--2---:R-:W2:Y:S01]  /*20b0*/  LDL R39, [R1+0x58] ;  /* 0x0000580001277983 */ /* 0x004ea20000100800 */
[----:B----4-:R-:W-:Y:S02]  /*20c0*/  SHF.R.S32.HI R0, RZ, 0x1f, R27 ;  /* 0x0000001fff007819 */ /* 0x010fe4000001141b */
[----:B------:R-:W-:Y:S02]  /*20d0*/  SEL R33, R27, RZ, !P0 ;  /* 0x000000ff1b217207 */ /* 0x000fe40004000000 */
[----:B------:R-:W-:-:S05]  /*20e0*/  SEL R13, R0, RZ, !P0 ;  /* 0x000000ff000d7207 */ /* 0x000fca0004000000 */
[----:B------:R-:W-:Y:S02]  /*20f0*/  IMAD R0, R13, UR4, RZ ;  /* 0x000000040d007c24 */ /* 0x000fe4000f8e02ff */
[----:B------:R-:W-:-:S04]  /*2100*/  IMAD.WIDE.U32 R26, R33, UR4, R4 ;  /* 0x00000004211a7c25 */ /* 0x000fc8000f8e0004 */
[----:B------:R-:W-:Y:S02]  /*2110*/  IMAD R3, R33, UR5, R0 ;  /* 0x0000000521037c24 */ /* 0x000fe4000f8e0200 */
[----:B------:R-:W-:Y:S01]  /*2120*/  VIADD R0, R22, 0x10 ;  /* 0x0000001016007836 */ /* 0x000fe20000000000 */
[----:B------:R-:W-:Y:S05]  /*2130*/  @!P6 WARPSYNC.ALL ;  /* 0x000000000000e948 */ /* 0x000fea0003800000 */
[----:B------:R-:W-:Y:S01]  /*2140*/  ULDC.64 UR6, c[0x0][0x330] ;  /* 0x0000cc0000067ab9 */ /* 0x000fe20000000a00 */
[----:B------:R-:W-:Y:S01]  /*2150*/  ULDC UR4, c[0x0][0x2f4] ;  /* 0x0000bd0000047ab9 */ /* 0x000fe20000000800 */
[----:B------:R-:W-:Y:S01]  /*2160*/  IMAD R6, R34, R30, RZ ;  /* 0x0000001e22067224 */ /* 0x000fe200078e02ff */
[----:B------:R-:W-:Y:S01]  /*2170*/  ISETP.GE.AND P1, PT, R0, UR4, PT ;  /* 0x0000000400007c0c */ /* 0x000fe2000bf26270 */
[----:B------:R-:W-:-:S02]  /*2180*/  IMAD R7, R8, UR6, RZ ;  /* 0x0000000608077c24 */ /* 0x000fc4000f8e02ff */
[C---:B------:R-:W-:Y:S01]  /*2190*/  IMAD R91, R19.reuse, R31, R6 ;  /* 0x0000001f135b7224 */ /* 0x040fe200078e0206 */
[----:B------:R-:W-:Y:S01]  /*21a0*/  SEL R6, RZ, 0xffffffff, P1 ;  /* 0xffffffffff067807 */ /* 0x000fe20000800000 */
[----:B------:R-:W-:Y:S01]  /*21b0*/  IMAD.WIDE.U32 R4, R19, R30, R22 ;  /* 0x0000001e13047225 */ /* 0x000fe200078e0016 */
[----:B------:R-:W-:-:S03]  /*21c0*/  ISETP.GE.AND P0, PT, R22, UR4, PT ;  /* 0x0000000416007c0c */ /* 0x000fc6000bf06270 */
[C---:B------:R-:W-:Y:S02]  /*21d0*/  IMAD R7, R110.reuse, UR7, R7 ;  /* 0x000000076e077c24 */ /* 0x040fe4000f8e0207 */
[----:B------:R-:W-:Y:S01]  /*21e0*/  IMAD.WIDE.U32 R28, R110, UR6, R22 ;  /* 0x000000066e1c7c25 */ /* 0x000fe2000f8e0016 */
[----:B------:R-:W-:Y:S01]  /*21f0*/  IADD3 R92, P2, R26, R4, RZ ;  /* 0x000000041a5c7210 */ /* 0x000fe20007f5e0ff */
[----:B------:R-:W-:Y:S02]  /*2200*/  ULDC.64 UR6, c[0x0][0x338] ;  /* 0x0000ce0000067ab9 */ /* 0x000fe40000000a00 */
[----:B------:R-:W-:Y:S01]  /*2210*/  IMAD.IADD R29, R29, 0x1, R7 ;  /* 0x000000011d1d7824 */ /* 0x000fe200078e0207 */
[----:B------:R-:W-:Y:S01]  /*2220*/  SEL R4, RZ, 0x1, P0 ;  /* 0x00000001ff047807 */ /* 0x000fe20000000000 */
[----:B------:R-:W-:Y:S02]  /*2230*/  IMAD.SHL.U32 R7, R6, 0x2, RZ ;  /* 0x0000000206077824 */ /* 0x000fe400078e00ff */
[----:B------:R-:W-:-:S03]  /*2240*/  IMAD.IADD R3, R27, 0x1, R3 ;  /* 0x000000011b037824 */ /* 0x000fc600078e0203 */
[----:B------:R-:W-:Y:S01]  /*2250*/  LOP3.LUT R7, R7, 0x2, R4, 0xe2, !PT ;  /* 0x0000000207077812 */ /* 0x000fe200078ee204 */
[C---:B------:R-:W-:Y:S01]  /*2260*/  VIADD R4, R22.reuse, 0x20 ;  /* 0x0000002016047836 */ /* 0x040fe20000000000 */
[----:B------:R-:W-:Y:S01]  /*2270*/  IADD3.X R91, R3, R5, R91, P2, !PT ;  /* 0x00000005035b7210 */ /* 0x000fe200017fe45b */
[----:B------:R-:W-:Y:S02]  /*2280*/  VIADD R5, R22, 0x30 ;  /* 0x0000003016057836 */ /* 0x000fe40000000000 */
[-C--:B------:R-:W-:Y:S01]  /*2290*/  IMAD R8, R34, R68.reuse, RZ ;  /* 0x0000004422087224 */ /* 0x080fe200078e02ff */
[----:B0-----:R-:W-:Y:S01]  /*22a0*/  ISETP.GE.AND P3, PT, R4, R15, PT ;  /* 0x0000000f0400720c */ /* 0x001fe20003f66270 */
[----:B------:R-:W-:Y:S01]  /*22b0*/  VIADD R6, R22, 0x40 ;  /* 0x0000004016067836 */ /* 0x000fe20000000000 */
[----:B------:R-:W-:Y:S02]  /*22c0*/  ISETP.GE.AND P0, PT, R4, UR4, PT ;  /* 0x0000000404007c0c */ /* 0x000fe4000bf06270 */
[----:B------:R-:W-:Y:S01]  /*22d0*/  ISETP.GE.AND P1, PT, R5, UR4, PT ;  /* 0x0000000405007c0c */ /* 0x000fe2000bf26270 */
[C---:B------:R-:W-:Y:S01]  /*22e0*/  IMAD R21, R19.reuse, R69, R8 ;  /* 0x0000004513157224 */ /* 0x040fe200078e0208 */
[----:B------:R-:W-:Y:S01]  /*22f0*/  SEL R8, RZ, 0x4, P0 ;  /* 0x00000004ff087807 */ /* 0x000fe20000000000 */
[----:B------:R-:W-:Y:S01]  /*2300*/  IMAD.WIDE.U32 R64, R19, R68, R22 ;  /* 0x0000004413407225 */ /* 0x000fe200078e0016 */
[----:B------:R-:W-:-:S02]  /*2310*/  SEL R9, RZ, 0x8, P1 ;  /* 0x00000008ff097807 */ /* 0x000fc40000800000 */
[----:B------:R-:W-:Y:S02]  /*2320*/  ISETP.GE.AND P0, PT, R6, UR4, PT ;  /* 0x0000000406007c0c */ /* 0x000fe4000bf06270 */
[----:B------:R-:W-:Y:S01]  /*2330*/  LOP3.LUT R37, R37, 0xfffffffe, RZ, 0xc0, !PT ;  /* 0xfffffffe25257812 */ /* 0x000fe200078ec0ff */
[----:B------:R-:W-:Y:S01]  /*2340*/  IMAD.IADD R65, R65, 0x1, R21 ;  /* 0x0000000141417824 */ /* 0x000fe200078e0215 */
[----:B------:R-:W-:Y:S01]  /*2350*/  LOP3.LUT R7, R9, R7, R8, 0xfe, !PT ;  /* 0x0000000709077212 */ /* 0x000fe200078efe08 */
[----:B------:R-:W-:Y:S01]  /*2360*/  IMAD.IADD R67, R21, 0x1, R67 ;  /* 0x0000000115437824 */ /* 0x000fe200078e0243 */
[----:B------:R-:W-:Y:S02]  /*2370*/  SEL R10, RZ, 0x10, P0 ;  /* 0x00000010ff0a7807 */ /* 0x000fe40000000000 */
[----:B------:R-:W-:Y:S02]  /*2380*/  ISETP.GE.AND P0, PT, R22, R15, PT ;  /* 0x0000000f1600720c */ /* 0x000fe40003f06270 */
[----:B------:R-:W-:-:S02]  /*2390*/  @P3 LOP3.LUT R37, R37, 0x1, RZ, 0xfc, !PT ;  /* 0x0000000125253812 */ /* 0x000fc400078efcff */
[----:B------:R-:W-:Y:S01]  /*23a0*/  SEL R21, R15, RZ, P3 ;  /* 0x000000ff0f157207 */ /* 0x000fe20001800000 */
[----:B------:R-:W-:Y:S01]  /*23b0*/  IMAD R13, R13, UR6, RZ ;  /* 0x000000060d0d7c24 */ /* 0x000fe2000f8e02ff */
[----:B------:R-:W-:Y:S01]  /*23c0*/  ISETP.GE.AND P1, PT, R0, R15, PT ;  /* 0x0000000f0000720c */ /* 0x000fe20003f26270 */
[----:B------:R-:W-:Y:S01]  /*23d0*/  IMAD R8, R34, R74, RZ ;  /* 0x0000004a22087224 */ /* 0x000fe200078e02ff */
[----:B------:R-:W-:Y:S02]  /*23e0*/  LOP3.LUT R10, R7, R10, RZ, 0xfc, !PT ;  /* 0x0000000a070a7212 */ /* 0x000fe400078efcff */
[----:B------:R-:W-:Y:S01]  /*23f0*/  SEL R7, R15, RZ, P0 ;  /* 0x000000ff0f077207 */ /* 0x000fe20000000000 */
[----:B------:R-:W-:Y:S01]  /*2400*/  IMAD R13, R33, UR7, R13 ;  /* 0x00000007210d7c24 */ /* 0x000fe2000f8e020d */
[----:B------:R-:W-:Y:S01]  /*2410*/  SEL R9, R15, RZ, P1 ;  /* 0x000000ff0f097207 */ /* 0x000fe20000800000 */
[----:B------:R-:W-:Y:S01]  /*2420*/  IMAD.WIDE.U32 R28, R33, UR6, R28 ;  /* 0x00000006211c7c25 */ /* 0x000fe2000f8e001c */
[----:B------:R-:W-:-:S03]  /*2430*/  LOP3.LUT R37, R37, 0xfffffffd, RZ, 0xc0, !PT ;  /* 0xfffffffd25257812 */ /* 0x000fc600078ec0ff */
[C---:B------:R-:W-:Y:S02]  /*2440*/  IMAD R33, R19.reuse, R75, R8 ;  /* 0x0000004b13217224 */ /* 0x040fe400078e0208 */
[----:B------:R-:W-:Y:S02]  /*2450*/  IMAD.IADD R8, R22, 0x1, R7 ;  /* 0x0000000116087824 */ /* 0x000fe400078e0207 */
[----:B------:R-:W-:-:S04]  /*2460*/  IMAD.WIDE.U32 R70, R19, R74, R22 ;  /* 0x0000004a13467225 */ /* 0x000fc800078e0016 */
[----:B------:R-:W-:Y:S02]  /*2470*/  IMAD.IADD R20, R4, 0x1, R21 ;  /* 0x0000000104147824 */ /* 0x000fe400078e0215 */
[----:B------:R-:W-:Y:S01]  /*2480*/  IMAD.IADD R14, R0, 0x1, R9 ;  /* 0x00000001000e7824 */ /* 0x000fe200078e0209 */
[----:B------:R-:W-:Y:S01]  /*2490*/  SHF.R.S32.HI R9, RZ, 0x1f, R8 ;  /* 0x0000001fff097819 */ /* 0x000fe20000011408 */
[----:B------:R-:W-:Y:S02]  /*24a0*/  IMAD.IADD R71, R71, 0x1, R33 ;  /* 0x0000000147477824 */ /* 0x000fe400078e0221 */
[----:B------:R-:W-:Y:S01]  /*24b0*/  IMAD.IADD R73, R33, 0x1, R73 ;  /* 0x0000000121497824 */ /* 0x000fe200078e0249 */
[----:B------:R-:W-:Y:S02]  /*24c0*/  SHF.R.S32.HI R33, RZ, 0x1f, R20 ;  /* 0x0000001fff217819 */ /* 0x000fe40000011414 */
[----:B------:R-:W-:Y:S02]  /*24d0*/  SHF.R.S32.HI R21, RZ, 0x1f, R14 ;  /* 0x0000001fff157819 */ /* 0x000fe4000001140e */
[----:B------:R-:W-:-:S02]  /*24e0*/  LEA.HI R7, R9, R8, RZ, 0x3 ;  /* 0x0000000809077211 */ /* 0x000fc400078f18ff */
[----:B------:R-:W-:Y:S02]  /*24f0*/  LEA.HI R12, R9, R8, RZ, 0x5 ;  /* 0x00000008090c7211 */ /* 0x000fe400078f28ff */
[----:B------:R-:W-:Y:S02]  /*2500*/  LEA.HI R9, R33, R20, RZ, 0x3 ;  /* 0x0000001421097211 */ /* 0x000fe400078f18ff */
[----:B------:R-:W-:Y:S02]  /*2510*/  LEA.HI R8, R21, R14, RZ, 0x3 ;  /* 0x0000000e15087211 */ /* 0x000fe400078f18ff */
[----:B------:R-:W-:Y:S02]  /*2520*/  LEA.HI R20, R33, R20, RZ, 0x5 ;  /* 0x0000001421147211 */ /* 0x000fe400078f28ff */
[----:B------:R-:W-:Y:S02]  /*2530*/  LEA.HI R21, R21, R14, RZ, 0x5 ;  /* 0x0000000e15157211 */ /* 0x000fe400078f28ff */
[----:B------:R-:W-:-:S02]  /*2540*/  IADD3 R76, P2, R19, R76, RZ ;  /* 0x0000004c134c7210 */ /* 0x000fc40007f5e0ff */
[----:B------:R-:W-:Y:S02]  /*2550*/  SHF.R.S32.HI R14, RZ, 0x5, R12 ;  /* 0x00000005ff0e7819 */ /* 0x000fe4000001140c */
[----:B------:R-:W-:Y:S01]  /*2560*/  SHF.R.S32.HI R33, RZ, 0x5, R20 ;  /* 0x00000005ff217819 */ /* 0x000fe20000011414 */
[----:B------:R-:W-:Y:S01]  /*2570*/  IMAD.X R77, R34, 0x1, R11, P2 ;  /* 0x00000001224d7824 */ /* 0x000fe200010e060b */
[----:B------:R-:W-:Y:S02]  /*2580*/  SHF.R.S32.HI R21, RZ, 0x5, R21 ;  /* 0x00000005ff157819 */ /* 0x000fe40000011415 */
[C---:B------:R-:W-:Y:S02]  /*2590*/  LOP3.LUT R12, R32.reuse, 0x18, R7, 0xf8, !PT ;  /* 0x00000018200c7812 */ /* 0x040fe400078ef807 */
[----:B------:R-:W-:Y:S02]  /*25a0*/  LOP3.LUT R20, R32, 0x18, R8, 0xf8, !PT ;  /* 0x0000001820147812 */ /* 0x000fe400078ef808 */
[----:B------:R-:W-:-:S02]  /*25b0*/  ISETP.GE.AND P2, PT, R81, UR4, PT ;  /* 0x0000000451007c0c */ /* 0x000fc4000bf46270 */
[----:B------:R-:W-:Y:S02]  /*25c0*/  LOP3.LUT R32, R32, 0x18, R9, 0xf8, !PT ;  /* 0x0000001820207812 */ /* 0x000fe400078ef809 */
[----:B------:R-:W-:Y:S01]  /*25d0*/  SEL R11, RZ, 0x20, P2 ;  /* 0x00000020ff0b7807 */ /* 0x000fe20001000000 */
[----:B------:R-:W-:Y:S01]  /*25e0*/  IMAD.SHL.U32 R108, R15, 0x2, RZ ;  /* 0x000000020f6c7824 */ /* 0x000fe200078e00ff */
[----:B------:R-:W-:Y:S01]  /*25f0*/  LOP3.LUT R80, R7, 0xfffffff8, RZ, 0xc0, !PT ;  /* 0xfffffff807507812 */ /* 0x000fe200078ec0ff */
[----:B------:R-:W-:Y:S01]  /*2600*/  IMAD R93, R31, 0x90, RZ ;  /* 0x000000901f5d7824 */ /* 0x000fe200078e02ff */
[----:B------:R-:W-:Y:S01]  /*2610*/  LOP3.LUT R15, R10, R11, RZ, 0xfc, !PT ;  /* 0x0000000b0a0f7212 */ /* 0x000fe200078efcff */
[-C--:B------:R-:W-:Y:S01]  /*2620*/  IMAD.WIDE.U32 R64, R106, R68.reuse, R64 ;  /* 0x000000446a407225 */ /* 0x080fe200078e0040 */
[----:B------:R-:W-:Y:S02]  /*2630*/  LOP3.LUT R79, R8, 0xfffffff8, RZ, 0xc0, !PT ;  /* 0xfffffff8084f7812 */ /* 0x000fe400078ec0ff */
[----:B------:R-:W-:Y:S01]  /*2640*/  LOP3.LUT R78, R9, 0xfffffff8, RZ, 0xc0, !PT ;  /* 0xfffffff8094e7812 */ /* 0x000fe200078ec0ff */
[----:B------:R-:W-:-:S04]  /*2650*/  IMAD.WIDE.U32 R66, R106, R68, R66 ;  /* 0x000000446a427225 */ /* 0x000fc800078e0042 */
[----:B------:R-:W-:Y:S02]  /*2660*/  IMAD R99, R75, 0x90, RZ ;  /* 0x000000904b637824 */ /* 0x000fe400078e02ff */
[----:B------:R-:W-:-:S04]  /*2670*/  IMAD.WIDE.U32 R70, R106, R74, R70 ;  /* 0x0000004a6a467225 */ /* 0x000fc800078e0046 */
[----:B------:R-:W-:Y:S01]  /*2680*/  IMAD.WIDE.U32 R72, R106, R74, R72 ;  /* 0x0000004a6a487225 */ /* 0x000fe200078e0048 */
[----:B------:R-:W-:-:S03]  /*2690*/  LOP3.LUT R11, R15, 0x2, RZ, 0xc0, !PT ;  /* 0x000000020f0b7812 */ /* 0x000fc600078ec0ff */
[----:B------:R-:W-:Y:S01]  /*26a0*/  IMAD.WIDE.U32 R30, R30, 0x90, RZ ;  /* 0x000000901e1e7825 */ /* 0x000fe200078e00ff */
[----:B------:R-:W-:-:S03]  /*26b0*/  SHF.R.S32.HI R102, RZ, 0x1f, R80 ;  /* 0x0000001fff667819 */ /* 0x000fc60000011450 */
[----:B------:R-:W-:Y:S01]  /*26c0*/  IMAD.IADD R88, R29, 0x1, R13 ;  /* 0x000000011d587824 */ /* 0x000fe200078e020d */
[----:B------:R-:W-:Y:S01]  /*26d0*/  LOP3.LUT R13, R15, 0x8, RZ, 0xc0, !PT ;  /* 0x000000080f0d7812 */ /* 0x000fe200078ec0ff */
[----:B------:R-:W-:Y:S01]  /*26e0*/  VIADD R113, R36, 0x8 ;  /* 0x0000000824717836 */ /* 0x000fe20000000000 */
[----:B------:R-:W-:Y:S01]  /*26f0*/  SHF.R.S32.HI R101, RZ, 0x1f, R79 ;  /* 0x0000001fff657819 */ /* 0x000fe2000001144f */
[----:B------:R-:W-:Y:S01]  /*2700*/  IMAD.IADD R93, R31, 0x1, R93 ;  /* 0x000000011f5d7824 */ /* 0x000fe200078e025d */
[----:B------:R-:W-:Y:S02]  /*2710*/  SHF.R.S32.HI R100, RZ, 0x1f, R78 ;  /* 0x0000001fff647819 */ /* 0x000fe4000001144e */
[----:B------:R-:W-:Y:S01]  /*2720*/  LOP3.LUT R10, R10, 0x1, RZ, 0xc0, !PT ;  /* 0x000000010a0a7812 */ /* 0x000fe200078ec0ff */
[----:B------:R-:W-:Y:S01]  /*2730*/  @!P6 BAR.SYNC.DEFER_BLOCKING 0x9, 0x100 ;  /* 0x024400000000eb1d */ /* 0x000fe20000010000 */
[----:B---3--:R-:W-:-:S13]  /*2740*/  LOP3.LUT P3, RZ, R38, 0x2, RZ, 0xc0, !PT ;  /* 0x0000000226ff7812 */ /* 0x008fda000786c0ff */
[----:B------:R-:W-:-:S05]  /*2750*/  @P3 LOP3.LUT R37, R37, 0x2, RZ, 0xfc, !PT ;  /* 0x0000000225253812 */ /* 0x000fca00078efcff */
[----:B------:R0:W-:Y:S01]  /*2760*/  STL [R1], R37 ;  /* 0x0000002501007387 */ /* 0x0001e20000100800 */
[-C--:B--2---:R-:W-:Y:S01]  /*2770*/  LOP3.LUT R105, R12, R39.reuse, RZ, 0x3c, !PT ;  /* 0x000000270c697212 */ /* 0x084fe200078e3cff */
[--C-:B------:R-:W-:Y:S01]  /*2780*/  IMAD R21, R21, 0x1200, R40.reuse ;  /* 0x0000120015157824 */ /* 0x100fe200078e0228 */
[-C--:B------:R-:W-:Y:S01]  /*2790*/  LOP3.LUT R20, R20, R39.reuse, RZ, 0x3c, !PT ;  /* 0x0000002714147212 */ /* 0x080fe200078e3cff */
[C---:B------:R-:W-:Y:S02]  /*27a0*/  IMAD R12, R35.reuse, R68, RZ ;  /* 0x00000044230c7224 */ /* 0x040fe400078e02ff */
[----:B------:R-:W-:Y:S01]  /*27b0*/  IMAD R35, R35, R74, RZ ;  /* 0x0000004a23237224 */ /* 0x000fe200078e02ff */
[----:B------:R-:W-:Y:S01]  /*27c0*/  LOP3.LUT R32, R32, R39, RZ, 0x3c, !PT ;  /* 0x0000002720207212 */ /* 0x000fe200078e3cff */
[----:B------:R-:W-:Y:S02]  /*27d0*/  IMAD R14, R14, 0x1200, R40 ;  /* 0x000012000e0e7824 */ /* 0x000fe400078e0228 */
[----:B------:R-:W-:-:S02]  /*27e0*/  IMAD.IADD R104, R21, 0x1, R20 ;  /* 0x0000000115687824 */ /* 0x000fc400078e0214 */
[C---:B------:R-:W-:Y:S02]  /*27f0*/  IMAD R85, R106.reuse, R69, R12 ;  /* 0x000000456a557224 */ /* 0x040fe400078e020c */
[----:B------:R-:W-:Y:S02]  /*2800*/  IMAD R21, R69, 0x90, RZ ;  /* 0x0000009045157824 */ /* 0x000fe400078e02ff */
[----:B------:R-:W-:Y:S02]  /*2810*/  IMAD R35, R106, R75, R35 ;  /* 0x0000004b6a237224 */ /* 0x000fe400078e0223 */
[----:B------:R-:W-:Y:S02]  /*2820*/  IMAD R33, R33, 0x1200, R40 ;  /* 0x0000120021217824 */ /* 0x000fe400078e0228 */
[----:B------:R-:W-:Y:S01]  /*2830*/  IMAD.WIDE.U32 R68, R68, 0x90, RZ ;  /* 0x0000009044447825 */ /* 0x000fe200078e00ff */
[----:B------:R-:W-:-:S03]  /*2840*/  LOP3.LUT R12, R15, 0x4, RZ, 0xc0, !PT ;  /* 0x000000040f0c7812 */ /* 0x000fc600078ec0ff */
[----:B------:R-:W-:-:S04]  /*2850*/  IMAD.WIDE.U32 R74, R74, 0x90, RZ ;  /* 0x000000904a4a7825 */ /* 0x000fc800078e00ff */
[----:B------:R-:W-:Y:S01]  /*2860*/  IMAD.IADD R105, R14, 0x1, R105 ;  /* 0x000000010e697824 */ /* 0x000fe200078e0269 */
[----:B------:R-:W-:Y:S01]  /*2870*/  LOP3.LUT R14, R15, 0x10, RZ, 0xc0, !PT ;  /* 0x000000100f0e7812 */ /* 0x000fe200078ec0ff */
[----:B------:R-:W-:Y:S01]  /*2880*/  IMAD.IADD R87, R65, 0x1, R85 ;  /* 0x0000000141577824 */ /* 0x000fe200078e0255 */
[----:B------:R-:W-:Y:S01]  /*2890*/  LOP3.LUT R15, R15, 0x20, RZ, 0xc0, !PT ;  /* 0x000000200f0f7812 */ /* 0x000fe200078ec0ff */
[----:B------:R-:W-:Y:S02]  /*28a0*/  IMAD.IADD R103, R33, 0x1, R32 ;  /* 0x0000000121677824 */ /* 0x000fe400078e0220 */
[----:B------:R-:W-:Y:S02]  /*28b0*/  IMAD.IADD R98, R69, 0x1, R21 ;  /* 0x0000000145627824 */ /* 0x000fe400078e0215 */
[----:B------:R-:W-:Y:S02]  /*28c0*/  IMAD.IADD R99, R75, 0x1, R99 ;  /* 0x000000014b637824 */ /* 0x000fe400078e0263 */
[----:B------:R-:W-:-:S02]  /*28d0*/  IMAD.IADD R85, R85, 0x1, R67 ;  /* 0x0000000155557824 */ /* 0x000fc400078e0243 */
[----:B------:R-:W-:Y:S02]  /*28e0*/  IMAD.IADD R86, R71, 0x1, R35 ;  /* 0x0000000147567824 */ /* 0x000fe400078e0223 */
[----:B0-----:R-:W-:-:S07]  /*28f0*/  IMAD.IADD R84, R35, 0x1, R73 ;  /* 0x0000000123547824 */ /* 0x001fce00078e0249 */
.L_x_10384:
[----:B------:R-:W2:Y:S01]  /*2900*/  LDL R20, [R1+0x88] ;  /* 0x0000880001147983 */ /* 0x000ea20000100800 */
[----:B------:R-:W0:Y:S03]  /*2910*/  LDC.64 R94, c[0x0][0x2e8] ;  /* 0x0000ba00ff5e7b82 */ /* 0x000e260000000a00 */
[----:B---3--:R-:W3:Y:S01]  /*2920*/  LDL R34, [R1+0x84] ;  /* 0x0000840001227983 */ /* 0x008ee20000100800 */
[----:B------:R-:W-:-:S04]  /*2930*/  VIADD R39, R24, 0xffffffff ;  /* 0xffffffff18277836 */ /* 0x000fc80000000000 */
[----:B-1----:R-:W1:Y:S01]  /*2940*/  LDC R107, c[0x0][0x3f4] ;  /* 0x0000fd00ff6b7b82 */ /* 0x002e620000000800 */
[----:B------:R-:W-:Y:S01]  /*2950*/  SHF.R.S32.HI R32, RZ, 0x1f, R39 ;  /* 0x0000001fff207819 */ /* 0x000fe20000011427 */
[-C--:B------:R-:W-:Y:S02]  /*2960*/  IMAD R21, R93, R39.reuse, RZ ;  /* 0x000000275d157224 */ /* 0x080fe400078e02ff */
[----:B------:R-:W-:-:S04]  /*2970*/  IMAD.WIDE.U32 R60, R30, R39, RZ ;  /* 0x000000271e3c7225 */ /* 0x000fc800078e00ff */
[----:B------:R-:W-:Y:S01]  /*2980*/  IMAD R33, R32, R30, R21 ;  /* 0x0000001e20217224 */ /* 0x000fe200078e0215 */
[----:B------:R-:W-:-:S03]  /*2990*/  IADD3 R21, P2, R92, R60, RZ ;  /* 0x0000003c5c157210 */ /* 0x000fc60007f5e0ff */
[----:B------:R-:W-:-:S04]  /*29a0*/  IMAD.IADD R96, R61, 0x1, R33 ;  /* 0x000000013d607824 */ /* 0x000fc800078e0221 */
[----:B------:R-:W-:Y:S01]  /*29b0*/  IMAD.X R24, R96, 0x1, R91, P2 ;  /* 0x0000000160187824 */ /* 0x000fe200010e065b */
[----:B0-----:R-:W-:-:S04]  /*29c0*/  LEA R36, P3, R21, R94, 0x1 ;  /* 0x0000005e15247211 */ /* 0x001fc800078608ff */
[----:B------:R-:W-:Y:S02]  /*29d0*/  LEA.HI.X R37, R21, R95, R24, 0x1, P3 ;  /* 0x0000005f15257211 */ /* 0x000fe400018f0c18 */
[----:B-1----:R-:W-:Y:S01]  /*29e0*/  ISETP.GE.AND P3, PT, R107, 0x1, PT ;  /* 0x000000016b00780c */ /* 0x002fe20003f66270 */
[----:B------:R-:W-:Y:S05]  /*29f0*/  YIELD ;  /* 0x0000000000007946 */ /* 0x000fea0003800000 */
[----:B------:R-:W-:Y:S01]  /*2a00*/  BSSY B0, `(.L_x_10329) ;  /* 0x0000400000007945 */ /* 0x000fe20003800000 */
[----:B------:R-:W-:Y:S01]  /*2a10*/  ISETP.GT.AND P2, PT, R39, R83, PT ;  /* 0x000000532700720c */ /* 0x000fe20003f44270 */
[----:B------:R-:W-:Y:S01]  /*2a20*/  IMAD.MOV.U32 R24, RZ, RZ, R39 ;  /* 0x000000ffff187224 */ /* 0x000fe200078e0027 */
[----:B--2---:R-:W-:Y:S01]  /*2a30*/  LOP3.LUT P4, RZ, R20, 0x2, RZ, 0xc0, !PT ;  /* 0x0000000214ff7812 */ /* 0x004fe2000788c0ff */
[----:B---3--:R-:W-:-:S04]  /*2a40*/  IMAD R82, R17, 0x3600, R34 ;  /* 0x0000360011527824 */ /* 0x008fc800078e0222 */
[----:B------:R-:W-:-:S08]  /*2a50*/  VIADD R20, R82, 0x10 ;  /* 0x0000001052147836 */ /* 0x000fd00000000000 */
[C---:B------:R-:W-:Y:S02]  /*2a60*/  @P4 VIADD R20, R82.reuse, 0xfffffff0 ;  /* 0xfffffff052144836 */ /* 0x040fe40000000000 */
[--C-:B------:R-:W-:Y:S02]  /*2a70*/  IMAD R82, R82, 0x2, R25.reuse ;  /* 0x0000000252527824 */ /* 0x100fe400078e0219 */
[----:B------:R-:W-:Y:S01]  /*2a80*/  IMAD R21, R20, 0x2, R25 ;  /* 0x0000000214157824 */ /* 0x000fe200078e0219 */
[----:B------:R-:W-:Y:S06]  /*2a90*/  @!P3 BRA `(.L_x_10330) ;  /* 0x0000003c0058b947 */ /* 0x000fec0003800000 */
[----:B------:R-:W-:Y:S01]  /*2aa0*/  ULDC.U8 UR4, c[0x0][0x410] ;  /* 0x0001040000047ab9 */ /* 0x000fe20000000000 */
[-C--:B------:R-:W-:Y:S01]  /*2ab0*/  IMAD R33, R99, R39.reuse, RZ ;  /* 0x0000002763217224 */ /* 0x080fe200078e02ff */
[----:B------:R-:W-:Y:S01]  /*2ac0*/  ISETP.NE.AND P3, PT, RZ, UR4, PT ;  /* 0x00000004ff007c0c */ /* 0x000fe2000bf65270 */
[-C--:B------:R-:W-:Y:S02]  /*2ad0*/  IMAD R35, R98, R39.reuse, RZ ;  /* 0x0000002762237224 */ /* 0x080fe400078e02ff */
        /* <DEDUP_REMOVED lines=24> */
[----:B------:R-:W2:Y:S04]  /*2c60*/  LDL.64 R118, [R1+0x48] ;  /* 0x0000480001767983 */ /* 0x000ea80000100a00 */
[----:B------:R-:W3:Y:S04]  /*2c70*/  LDL R117, [R1+0x64] ;  /* 0x0000640001757983 */ /* 0x000ee80000100800 */
[----:B------:R-:W4:Y:S04]  /*2c80*/  LDL R116, [R1+0x68] ;  /* 0x0000680001747983 */ /* 0x000f280000100800 */
[----:B------:R-:W4:Y:S04]  /*2c90*/  LDL R114, [R1+0x6c] ;  /* 0x00006c0001727983 */ /* 0x000f280000100800 */
[----:B------:R-:W4:Y:S04]  /*2ca0*/  LDL R110, [R1+0x70] ;  /* 0x00007000016e7983 */ /* 0x000f280000100800 */
[----:B------:R-:W4:Y:S01]  /*2cb0*/  LDL R97, [R1+0x74] ;  /* 0x0000740001617983 */ /* 0x000f220000100800 */
[----:B------:R-:W-:Y:S01]  /*2cc0*/  IADD3 R58, P3, R72, R58, RZ ;  /* 0x0000003a483a7210 */ /* 0x000fe20007f7e0ff */
[----:B------:R-:W-:Y:S01]  /*2cd0*/  ULDC.64 UR4, c[0x0][0x3e8] ;  /* 0x0000fa0000047ab9 */ /* 0x000fe20000000a00 */
[----:B------:R-:W-:-:S02]  /*2ce0*/  CS2R R62, SRZ ;  /* 0x00000000003e7805 */ /* 0x000fc4000001ff00 */
[----:B------:R-:W-:Y:S01]  /*2cf0*/  CS2R R94, SRZ ;  /* 0x00000000005e7805 */ /* 0x000fe2000001ff00 */
[----:B------:R-:W-:Y:S01]  /*2d00*/  IMAD.X R35, R20, 0x1, R84, P3 ;  /* 0x0000000114237824 */ /* 0x000fe200018e0654 */
[----:B------:R-:W-:-:S05]  /*2d10*/  IADD3 R56, P3, R66, R56, RZ ;  /* 0x0000003842387210 */ /* 0x000fca0007f7e0ff */
[----:B------:R-:W-:Y:S01]  /*2d20*/  IMAD.X R33, R90, 0x1, R85, P3 ;  /* 0x000000015a217824 */ /* 0x000fe200018e0655 */
[----:B------:R-:W-:-:S04]  /*2d30*/  LEA R34, P3, R58, UR4, 0x1 ;  /* 0x000000043a227c11 */ /* 0x000fc8000f8608ff */
[----:B------:R-:W-:Y:S01]  /*2d40*/  LEA.HI.X R35, R58, UR5, R35, 0x1, P3 ;  /* 0x000000053a237c11 */ /* 0x000fe200098f0c23 */
[----:B------:R-:W-:Y:S02]  /*2d50*/  ULDC.64 UR4, c[0x0][0x400] ;  /* 0x0001000000047ab9 */ /* 0x000fe40000000a00 */
[----:B------:R-:W-:-:S04]  /*2d60*/  LEA R32, P3, R56, UR4, 0x1 ;  /* 0x0000000438207c11 */ /* 0x000fc8000f8608ff */
[----:B------:R-:W-:Y:S02]  /*2d70*/  LEA.HI.X R33, R56, UR5, R33, 0x1, P3 ;  /* 0x0000000538217c11 */ /* 0x000fe400098f0c21 */
        /* <DEDUP_REMOVED lines=10> */
[----:B--2---:R-:W-:-:S13]  /*2e20*/  ISETP.GE.AND P3, PT, R118, R107, PT ;  /* 0x0000006b7600720c */ /* 0x004fda0003f66270 */
[----:B------:R0:W5:Y:S04]  /*2e30*/  @!P3 LDG.E.64 R62, desc[UR60][R34.64] ;  /* 0x0000003c223eb981 */ /* 0x000168000c1e1b00 */
[----:B------:R0:W5:Y:S01]  /*2e40*/  @!P3 LDG.E.64 R94, desc[UR60][R32.64] ;  /* 0x0000003c205eb981 */ /* 0x000162000c1e1b00 */
[----:B---3--:R-:W-:-:S13]  /*2e50*/  ISETP.GE.AND P3, PT, R117, R107, PT ;  /* 0x0000006b7500720c */ /* 0x008fda0003f66270 */
[----:B------:R0:W5:Y:S04]  /*2e60*/  @!P3 LDG.E.64 R54, desc[UR60][R34.64+0x10] ;  /* 0x0000103c2236b981 */ /* 0x000168000c1e1b00 */
[----:B------:R0:W5:Y:S01]  /*2e70*/  @!P3 LDG.E.64 R60, desc[UR60][R32.64+0x10] ;  /* 0x0000103c203cb981 */ /* 0x000162000c1e1b00 */
[----:B----4-:R-:W-:-:S13]  /*2e80*/  ISETP.GE.AND P3, PT, R116, R107, PT ;  /* 0x0000006b7400720c */ /* 0x010fda0003f66270 */
[----:B------:R0:W5:Y:S04]  /*2e90*/  @!P3 LDG.E.64 R50, desc[UR60][R34.64+0x20] ;  /* 0x0000203c2232b981 */ /* 0x000168000c1e1b00 */
[----:B------:R0:W5:Y:S01]  /*2ea0*/  @!P3 LDG.E.64 R52, desc[UR60][R32.64+0x20] ;  /* 0x0000203c2034b981 */ /* 0x000162000c1e1b00 */
[----:B------:R-:W-:-:S13]  /*2eb0*/  ISETP.GE.AND P3, PT, R114, R107, PT ;  /* 0x0000006b7200720c */ /* 0x000fda0003f66270 */
[----:B------:R0:W5:Y:S04]  /*2ec0*/  @!P3 LDG.E.64 R46, desc[UR60][R34.64+0x30] ;  /* 0x0000303c222eb981 */ /* 0x000168000c1e1b00 */
[----:B------:R0:W5:Y:S01]  /*2ed0*/  @!P3 LDG.E.64 R48, desc[UR60][R32.64+0x30] ;  /* 0x0000303c2030b981 */ /* 0x000162000c1e1b00 */
[----:B------:R-:W-:-:S13]  /*2ee0*/  ISETP.GE.AND P3, PT, R110, R107, PT ;  /* 0x0000006b6e00720c */ /* 0x000fda0003f66270 */
[----:B------:R0:W5:Y:S04]  /*2ef0*/  @!P3 LDG.E.64 R42, desc[UR60][R34.64+0x40] ;  /* 0x0000403c222ab981 */ /* 0x000168000c1e1b00 */
[----:B------:R0:W5:Y:S01]  /*2f00*/  @!P3 LDG.E.64 R44, desc[UR60][R32.64+0x40] ;  /* 0x0000403c202cb981 */ /* 0x000162000c1e1b00 */
[----:B------:R-:W-:-:S13]  /*2f10*/  ISETP.GE.AND P3, PT, R97, R107, PT ;  /* 0x0000006b6100720c */ /* 0x000fda0003f66270 */
[----:B------:R0:W5:Y:S04]  /*2f20*/  @!P3 LDG.E.64 R38, desc[UR60][R34.64+0x50] ;  /* 0x0000503c2226b981 */ /* 0x000168000c1e1b00 */
[----:B------:R0:W5:Y:S02]  /*2f30*/  @!P3 LDG.E.64 R40, desc[UR60][R32.64+0x50] ;  /* 0x0000503c2028b981 */ /* 0x000164000c1e1b00 */
.L_x_10333:
[----:B------:R-:W-:Y:S05]  /*2f40*/  BSYNC B1 ;  /* 0x0000000000017941 */ /* 0x000fea0003800000 */
.L_x_10332:
[----:B0-----:R-:W2:Y:S01]  /*2f50*/  LDL R33, [R1+0x50] ;  /* 0x0000500001217983 */ /* 0x001ea20000100800 */
[----:B-----5:R-:W-:Y:S02]  /*2f60*/  IMAD.MOV.U32 R20, RZ, RZ, R38 ;  /* 0x000000ffff147224 */ /* 0x020fe400078e0026 */
        /* <DEDUP_REMOVED lines=45> */
[----:B------:R-:W-:-:S05]  /*3240*/  IMAD.MOV.U32 R20, RZ, RZ, R95 ;  /* 0x000000ffff147224 */ /* 0x000fca00078e005f */
[----:B------:R-:W-:Y:S02]  /*3250*/  PRMT R96, R20, 0x7610, R96 ;  /* 0x0000761014607816 */ /* 0x000fe40000000060 */
[----:B--2---:R-:W-:-:S13]  /*3260*/  ISETP.NE.AND P3, PT, R33, 0x3, PT ;  /* 0x000000032100780c */ /* 0x004fda0003f65270 */
[----:B------:R-:W-:Y:S05]  /*3270*/  @!P3 BRA `(.L_x_10334) ;  /* 0x000000000004b947 */ /* 0x000fea0003800000 */
[----:B------:R-:W-:Y:S01]  /*3280*/  BPT.TRAP 0x1 ;  /* 0x000000040000795c */ /* 0x000fe20000300000 */
.L_x_10334:
[----:B------:R-:W-:Y:S01]  /*3290*/  IMAD R20, R17, 0x8, R16 ;  /* 0x0000000811147824 */ /* 0x000fe200078e0210 */
[----:B------:R-:W-:Y:S01]  /*32a0*/  SHF.L.U32 R90, R155, 0x1f, RZ ;  /* 0x0000001f9b5a7819 */ /* 0x000fe200000006ff */
[----:B------:R-:W-:Y:S03]  /*32b0*/  BSSY B1, `(.L_x_10335) ;  /* 0x0000003000017945 */ /* 0x000fe60003800000 */
[----:B------:R-:W0:Y:S02]  /*32c0*/  SYNCS.PHASECHK.TRANS64.TRYWAIT P5, [R20+URZ+0x31c90], R90 ;  /* 0x031c905a140075a7 */ /* 0x000e2400080a017f */
[----:B0-----:R-:W-:Y:S05]  /*32d0*/  @!P5 BRA `(.L_x_10336) ;  /* 0x000001bc00a0d947 */ /* 0x001fea0003800000 */
.L_x_10624:
[----:B------:R-:W-:Y:S05]  /*32e0*/  BSYNC B1 ;  /* 0x0000000000017941 */ /* 0x000fea0003800000 */
.L_x_10335:
[----:B------:R-:W-:Y:S05]  /*32f0*/  @P4 BRA `(.L_x_10337) ;  /* 0x0000003400c04947 */ /* 0x000fea0003800000 */
[----:B------:R-:W-:Y:S01]  /*3300*/  ISETP.NE.AND P4, PT, R10, RZ, PT ;  /* 0x000000ff0a00720c */ /* 0x000fe20003f85270 */
[----:B------:R-:W-:-:S12]  /*3310*/  BSSY B1, `(.L_x_10338) ;  /* 0x0000036000017945 */ /* 0x000fd80003800000 */
[----:B------:R-:W-:Y:S05]  /*3320*/  @!P4 BRA `(.L_x_10339) ;  /* 0x0000000000d0c947 */ /* 0x000fea0003800000 */
[----:B------:R-:W2:Y:S01]  /*3330*/  LDL.64 R56, [R1+0x48] ;  /* 0x0000480001387983 */ /* 0x000ea20000100a00 */
[----:B------:R-:W-:Y:S03]  /*3340*/  BSSY B2, `(.L_x_10340) ;  /* 0x0000031000027945 */ /* 0x000fe60003800000 */
[----:B------:R1:W3:Y:S01]  /*3350*/  LDS.128 R32, [R82+0x16800] ;  /* 0x0168000052207984 */ /* 0x0002e20000000c00 */
[----:B--2---:R-:W-:-:S13]  /*3360*/  ISETP.GE.AND P4, PT, R56, R107, PT ;  /* 0x0000006b3800720c */ /* 0x004fda0003f86270 */
[----:B-1-3--:R-:W-:Y:S05]  /*3370*/  @P4 BRA `(.L_x_10341) ;  /* 0x0000000000b44947 */ /* 0x00afea0003800000 */
[----:B------:R-:W-:Y:S01]  /*3380*/  SHF.R.U64 R59, R94, 0x10, R95 ;  /* 0x000000105e3b7819 */ /* 0x000fe2000000125f */
[----:B------:R-:W-:Y:S01]  /*3390*/  IMAD.U32 R94, R33, 0x10000, RZ ;  /* 0x00010000215e7824 */ /* 0x000fe200078e00ff */
[--C-:B------:R-:W-:Y:S02]  /*33a0*/  SHF.R.U64 R56, R62, 0x10, R63.reuse ;  /* 0x000000103e387819 */ /* 0x100fe4000000123f */
[----:B------:R-:W-:Y:S02]  /*33b0*/  SHF.R.U32.HI R62, RZ, 0x10, R63 ;  /* 0x00000010ff3e7819 */ /* 0x000fe4000001163f */
[----:B------:R-:W-:Y:S02]  /*33c0*/  SHF.R.U32.HI R57, RZ, 0x10, R95 ;  /* 0x00000010ff397819 */ /* 0x000fe4000001165f */
[C---:B------:R-:W-:Y:S02]  /*33d0*/  PRMT R59, R58.reuse, 0x5410, R59 ;  /* 0x000054103a3b7816 */ /* 0x040fe4000000003b */
[----:B------:R-:W-:-:S02]  /*33e0*/  PRMT R56, R58, 0x5432, R56 ;  /* 0x000054323a387816 */ /* 0x000fc40000000038 */
[C---:B------:R-:W-:Y:S02]  /*33f0*/  PRMT R62, R96.reuse, 0x5432, R62 ;  /* 0x00005432603e7816 */ /* 0x040fe4000000003e */
[----:B------:R-:W-:Y:S02]  /*3400*/  PRMT R57, R96, 0x5410, R57 ;  /* 0x0000541060397816 */ /* 0x000fe40000000039 */
[----:B------:R-:W-:Y:S02]  /*3410*/  LOP3.LUT R96, R33, 0xffff0000, RZ, 0xc0, !PT ;  /* 0xffff000021607812 */ /* 0x000fe400078ec0ff */
[----:B------:R-:W-:Y:S02]  /*3420*/  LOP3.LUT R63, R59, 0xffff0000, RZ, 0xc0, !PT ;  /* 0xffff00003b3f7812 */ /* 0x000fe400078ec0ff */
[C---:B------:R-:W-:Y:S01]  /*3430*/  LOP3.LUT R33, R56.reuse, 0xffff0000, RZ, 0xc0, !PT ;  /* 0xffff000038217812 */ /* 0x040fe200078ec0ff */
[----:B------:R-:W-:Y:S02]  /*3440*/  IMAD.U32 R56, R56, 0x10000, RZ ;  /* 0x0001000038387824 */ /* 0x000fe400078e00ff */
[----:B------:R-:W-:-:S02]  /*3450*/  FMUL.FTZ R95, R96, R63 ;  /* 0x0000003f605f7220 */ /* 0x000fc40000410000 */
[-C--:B------:R-:W-:Y:S02]  /*3460*/  FMUL.FTZ R96, R96, R33.reuse ;  /* 0x0000002160607220 */ /* 0x080fe40000410000 */
[----:B------:R-:W-:Y:S01]  /*3470*/  FFMA.FTZ R58, R94, R33, -R95 ;  /* 0x000000215e3a7223 */ /* 0x000fe2000001085f */
[----:B------:R-:W-:Y:S02]  /*3480*/  IMAD.U32 R95, R62, 0x10000, RZ ;  /* 0x000100003e5f7824 */ /* 0x000fe400078e00ff */
[----:B------:R-:W-:Y:S01]  /*3490*/  FFMA.FTZ R33, R94, R63, R96 ;  /* 0x0000003f5e217223 */ /* 0x000fe20000010060 */
[C---:B------:R-:W-:Y:S01]  /*34a0*/  LOP3.LUT R94, R34.reuse, 0xffff0000, RZ, 0xc0, !PT ;  /* 0xffff0000225e7812 */ /* 0x040fe200078ec0ff */
[C---:B------:R-:W-:Y:S01]  /*34b0*/  IMAD.U32 R63, R57.reuse, 0x10000, RZ ;  /* 0x00010000393f7824 */ /* 0x040fe200078e00ff */
[----:B------:R-:W-:Y:S01]  /*34c0*/  LOP3.LUT R57, R57, 0xffff0000, RZ, 0xc0, !PT ;  /* 0xffff000039397812 */ /* 0x000fe200078ec0ff */
[----:B------:R-:W-:Y:S01]  /*34d0*/  IMAD.U32 R34, R34, 0x10000, RZ ;  /* 0x0001000022227824 */ /* 0x000fe200078e00ff */
[----:B------:R-:W-:Y:S01]  /*34e0*/  F2FP.BF16.F32.PACK_AB R33, R33, R58 ;  /* 0x0000003a2121723e */ /* 0x000fe200000010ff */
[C---:B------:R-:W-:Y:S01]  /*34f0*/  FMUL.FTZ R96, R94.reuse, R63 ;  /* 0x0000003f5e607220 */ /* 0x040fe20000410000 */
[----:B------:R-:W-:-:S03]  /*3500*/  FMUL.FTZ R94, R94, R95 ;  /* 0x0000005f5e5e7220 */ /* 0x000fc60000410000 */
[C---:B------:R-:W-:Y:S01]  /*3510*/  FFMA.FTZ R96, R34.reuse, R95, -R96 ;  /* 0x0000005f22607223 */ /* 0x040fe20000010860 */
[----:B------:R-:W-:Y:S01]  /*3520*/  FFMA.FTZ R63, R34, R63, R94 ;  /* 0x0000003f223f7223 */ /* 0x000fe2000001005e */
[C---:B------:R-:W-:Y:S01]  /*3530*/  LOP3.LUT R34, R35.reuse, 0xffff0000, RZ, 0xc0, !PT ;  /* 0xffff000023227812 */ /* 0x040fe200078ec0ff */
[----:B------:R-:W-:Y:S01]  /*3540*/  IMAD.U32 R94, R35, 0x10000, RZ ;  /* 0x00010000235e7824 */ /* 0x000fe200078e00ff */
[----:B------:R-:W-:-:S03]  /*3550*/  LOP3.LUT R35, R62, 0xffff0000, RZ, 0xc0, !PT ;  /* 0xffff00003e237812 */ /* 0x000fc600078ec0ff */
[C---:B------:R-:W-:Y:S02]  /*3560*/  FMUL.FTZ R95, R34.reuse, R57 ;  /* 0x00000039225f7220 */ /* 0x040fe40000410000 */
[-C--:B------:R-:W-:Y:S02]  /*3570*/  FMUL.FTZ R34, R34, R35.reuse ;  /* 0x0000002322227220 */ /* 0x080fe40000410000 */
[----:B------:R-:W-:Y:S01]  /*3580*/  FFMA.FTZ R62, R94, R35, -R95 ;  /* 0x000000235e3e7223 */ /* 0x000fe2000001085f */
[----:B------:R-:W-:Y:S01]  /*3590*/  LOP3.LUT R35, R32, 0xffff0000, RZ, 0xc0, !PT ;  /* 0xffff000020237812 */ /* 0x000fe200078ec0ff */
[----:B------:R-:W-:Y:S01]  /*35a0*/  FFMA.FTZ R57, R94, R57, R34 ;  /* 0x000000395e397223 */ /* 0x000fe20000010022 */
[----:B------:R-:W-:Y:S02]  /*35b0*/  IMAD.U32 R34, R59, 0x10000, RZ ;  /* 0x000100003b227824 */ /* 0x000fe400078e00ff */
[----:B------:R-:W-:Y:S02]  /*35c0*/  IMAD.U32 R59, R32, 0x10000, RZ ;  /* 0x00010000203b7824 */ /* 0x000fe400078e00ff */
[C---:B------:R-:W-:Y:S01]  /*35d0*/  FMUL.FTZ R32, R35.reuse, R34 ;  /* 0x0000002223207220 */ /* 0x040fe20000410000 */
[----:B------:R-:W-:Y:S01]  /*35e0*/  FMUL.FTZ R35, R35, R56 ;  /* 0x0000003823237220 */ /* 0x000fe20000410000 */
[----:B------:R-:W-:-:S02]  /*35f0*/  F2FP.BF16.F32.PACK_AB R57, R57, R62 ;  /* 0x0000003e3939723e */ /* 0x000fc400000010ff */
[C---:B------:R-:W-:Y:S01]  /*3600*/  FFMA.FTZ R32, R59.reuse, R56, -R32 ;  /* 0x000000383b207223 */ /* 0x040fe20000010820 */
[----:B------:R-:W-:Y:S01]  /*3610*/  FFMA.FTZ R35, R59, R34, R35 ;  /* 0x000000223b237223 */ /* 0x000fe20000010023 */
[----:B------:R-:W-:-:S04]  /*3620*/  F2FP.BF16.F32.PACK_AB R34, R63, R96 ;  /* 0x000000603f22723e */ /* 0x000fc800000010ff */
[----:B------:R-:W-:Y:S01]  /*3630*/  F2FP.BF16.F32.PACK_AB R32, R35, R32 ;  /* 0x000000202320723e */ /* 0x000fe200000010ff */
[----:B------:R-:W-:-:S07]  /*3640*/  IMAD.MOV.U32 R35, RZ, RZ, R57 ;  /* 0x000000ffff237224 */ /* 0x000fce00078e0039 */
.L_x_10341:
[----:B------:R-:W-:Y:S05]  /*3650*/  BSYNC B2 ;  /* 0x0000000000027941 */ /* 0x000fea0003800000 */
.L_x_10340:
[----:B------:R1:W-:Y:S02]  /*3660*/  STG.E.128 desc[UR60][R36.64], R32 ;  /* 0x0000002024007986 */ /* 0x0003e4000c101d3c */
.L_x_10339:
[----:B------:R-:W-:Y:S05]  /*3670*/  BSYNC B1 ;  /* 0x0000000000017941 */ /* 0x000fea0003800000 */
.L_x_10338:
[----:B------:R-:W-:Y:S01]  /*3680*/  ISETP.NE.AND P4, PT, R11, RZ, PT ;  /* 0x000000ff0b00720c */ /* 0x000fe20003f85270 */
[----:B------:R-:W-:-:S12]  /*3690*/  BSSY B1, `(.L_x_10342) ;  /* 0x0000036000017945 */ /* 0x000fd80003800000 */
[----:B------:R-:W-:Y:S05]  /*36a0*/  @!P4 BRA `(.L_x_10343) ;  /* 0x0000000000d0c947 */ /* 0x000fea0003800000 */
[----:B------:R-:W2:Y:S01]  /*36b0*/  LDL R56, [R1+0x64] ;  /* 0x0000640001387983 */ /* 0x000ea20000100800 */
[----:B------:R-:W-:Y:S03]  /*36c0*/  BSSY B2, `(.L_x_10344) ;  /* 0x0000031000027945 */ /* 0x000fe60003800000 */
[----:B-1----:R1:W3:Y:S01]  /*36d0*/  LDS.128 R32, [R21+0x16800] ;  /* 0x0168000015207984 */ /* 0x0022e20000000c00 */
[----:B--2---:R-:W-:-:S13]  /*36e0*/  ISETP.GE.AND P4, PT, R56, R107, PT ;  /* 0x0000006b3800720c */ /* 0x004fda0003f86270 */
[----:B-1-3--:R-:W-:Y:S05]  /*36f0*/  @P4 BRA `(.L_x_10345) ;  /* 0x0000000000b44947 */ /* 0x00afea0003800000 */
[----:B------:R-:W-:Y:S01]  /*3700*/  SHF.R.U64 R57, R60, 0x10, R61 ;  /* 0x000000103c397819 */ /* 0x000fe2000000123d */
[----:B------:R-:W-:Y:S01]  /*3710*/  IMAD.U32 R60, R33, 0x10000, RZ ;  /* 0x00010000213c7824 */ /* 0x000fe200078e00ff */
[----:B------:R-:W-:Y:S02]  /*3720*/  SHF.R.U64 R54, R54, 0x10, R55 ;  /* 0x0000001036367819 */ /* 0x000fe40000001237 */
[----:B------:R-:W-:Y:S02]  /*3730*/  PRMT R57, R127, 0x5410, R57 ;  /* 0x000054107f397816 */ /* 0x000fe40000000039 */
[----:B------:R-:W-:Y:S02]  /*3740*/  PRMT R54, R114, 0x5432, R54 ;  /* 0x0000543272367816 */ /* 0x000fe40000000036 */
[----:B------:R-:W-:Y:S02]  /*3750*/  LOP3.LUT R62, R33, 0xffff0000, RZ, 0xc0, !PT ;  /* 0xffff0000213e7812 */ /* 0x000fe400078ec0ff */
[----:B------:R-:W-:-:S02]  /*3760*/  LOP3.LUT R59, R57, 0xffff0000, RZ, 0xc0, !PT ;  /* 0xffff0000393b7812 */ /* 0x000fc400078ec0ff */
[C---:B------:R-:W-:Y:S01]  /*3770*/  LOP3.LUT R33, R54.reuse, 0xffff0000, RZ, 0xc0, !PT ;  /* 0xffff000036217812 */ /* 0x040fe200078ec0ff */
[----:B------:R-:W-:Y:S01]  /*3780*/  IMAD.U32 R54, R54, 0x10000, RZ ;  /* 0x0001000036367824 */ /* 0x000fe200078e00ff */
[----:B------:R-:W-:Y:S02]  /*3790*/  SHF.R.U32.HI R58, RZ, 0x10, R55 ;  /* 0x00000010ff3a7819 */ /* 0x000fe40000011637 */
[----:B------:R-:W-:Y:S01]  /*37a0*/  SHF.R.U32.HI R55, RZ, 0x10, R61 ;  /* 0x00000010ff377819 */ /* 0x000fe2000001163d */
[C---:B------:R-:W-:Y:S01]  /*37b0*/  FMUL.FTZ R61, R62.reuse, R59 ;  /* 0x0000003b3e3d7220 */ /* 0x040fe20000410000 */
[-C--:B------:R-:W-:Y:S01]  /*37c0*/  FMUL.FTZ R62, R62, R33.reuse ;  /* 0x000000213e3e7220 */ /* 0x080fe20000410000 */
[----:B------:R-:W-:Y:S02]  /*37d0*/  PRMT R58, R116, 0x5432, R58 ;  /* 0x00005432743a7816 */ /* 0x000fe4000000003a */
[----:B------:R-:W-:Y:S01]  /*37e0*/  PRMT R55, R128, 0x5410, R55 ;  /* 0x0000541080377816 */ /* 0x000fe20000000037 */
[C---:B------:R-:W-:Y:S01]  /*37f0*/  FFMA.FTZ R56, R60.reuse, R33, -R61 ;  /* 0x000000213c387223 */ /* 0x040fe2000001083d */
[----:B------:R-:W-:Y:S01]  /*3800*/  FFMA.FTZ R33, R60, R59, R62 ;  /* 0x0000003b3c217223 */ /* 0x000fe2000001003e */
[----:B------:R-:W-:Y:S01]  /*3810*/  LOP3.LUT R60, R34, 0xffff0000, RZ, 0xc0, !PT ;  /* 0xffff0000223c7812 */ /* 0x000fe200078ec0ff */
[----:B------:R-:W-:-:S02]  /*3820*/  IMAD.U32 R61, R58, 0x10000, RZ ;  /* 0x000100003a3d7824 */ /* 0x000fc400078e00ff */
[C---:B------:R-:W-:Y:S01]  /*3830*/  IMAD.U32 R59, R55.reuse, 0x10000, RZ ;  /* 0x00010000373b7824 */ /* 0x040fe200078e00ff */
[----:B------:R-:W-:Y:S01]  /*3840*/  LOP3.LUT R55, R55, 0xffff0000, RZ, 0xc0, !PT ;  /* 0xffff000037377812 */ /* 0x000fe200078ec0ff */
[----:B------:R-:W-:Y:S01]  /*3850*/  IMAD.U32 R34, R34, 0x10000, RZ ;  /* 0x0001000022227824 */ /* 0x000fe200078e00ff */
[----:B------:R-:W-:Y:S01]  /*3860*/  F2FP.BF16.F32.PACK_AB R33, R33, R56 ;  /* 0x000000382121723e */ /* 0x000fe200000010ff */
[C---:B------:R-:W-:Y:S01]  /*3870*/  FMUL.FTZ R63, R60.reuse, R59 ;  /* 0x0000003b3c3f7220 */ /* 0x040fe20000410000 */
[-C--:B------:R-:W-:Y:S01]  /*3880*/  FMUL.FTZ R60, R60, R61.reuse ;  /* 0x0000003d3c3c7220 */ /* 0x080fe20000410000 */
[C---:B------:R-:W-:Y:S02]  /*3890*/  IMAD.U32 R62, R35.reuse, 0x10000, RZ ;  /* 0x00010000233e7824 */ /* 0x040fe400078e00ff */
[C---:B------:R-:W-:Y:S01]  /*38a0*/  FFMA.FTZ R63, R34.reuse, R61, -R63 ;  /* 0x0000003d223f7223 */ /* 0x040fe2000001083f */
[----:B------:R-:W-:Y:S01]  /*38b0*/  FFMA.FTZ R60, R34, R59, R60 ;  /* 0x0000003b223c7223 */ /* 0x000fe2000001003c */
[----:B------:R-:W-:-:S02]  /*38c0*/  LOP3.LUT R34, R35, 0xffff0000, RZ, 0xc0, !PT ;  /* 0xffff000023227812 */ /* 0x000fc400078ec0ff */
        /* <DEDUP_REMOVED lines=16> */
.L_x_10345:
[----:B------:R-:W-:Y:S05]  /*39d0*/  BSYNC B2 ;  /* 0x0000000000027941 */ /* 0x000fea0003800000 */
.L_x_10344:
[----:B------:R2:W-:Y:S02]  /*39e0*/  STG.E.128 desc[UR60][R36.64+0x20], R32 ;  /* 0x0000202024007986 */ /* 0x0005e4000c101d3c */
.L_x_10343:
[----:B------:R-:W-:Y:S05]  /*39f0*/  BSYNC B1 ;  /* 0x0000000000017941 */ /* 0x000fea0003800000 */
.L_x_10342:
[----:B------:R-:W-:Y:S01]  /*3a00*/  ISETP.NE.AND P4, PT, R12, RZ, PT ;  /* 0x000000ff0c00720c */ /* 0x000fe20003f85270 */
[----:B------:R-:W-:-:S12]  /*3a10*/  BSSY B1, `(.L_x_10346) ;  /* 0x0000035000017945 */ /* 0x000fd80003800000 */
[----:B------:R-:W-:Y:S05]  /*3a20*/  @!P4 BRA `(.L_x_10347) ;  /* 0x0000000000ccc947 */ /* 0x000fea0003800000 */
[----:B------:R-:W3:Y:S01]  /*3a30*/  LDL R54, [R1+0x68] ;  /* 0x0000680001367983 */ /* 0x000ee20000100800 */
[----:B------:R-:W-:Y:S03]  /*3a40*/  BSSY B2, `(.L_x_10348) ;  /* 0x0000030000027945 */ /* 0x000fe60003800000 */
[----:B-12---:R1:W2:Y:S01]  /*3a50*/  LDS.128 R32, [R82+0x18c00] ;  /* 0x018c000052207984 */ /* 0x0062a20000000c00 */
[----:B---3--:R-:W-:-:S13]  /*3a60*/  ISETP.GE.AND P4, PT, R54, R107, PT ;  /* 0x0000006b3600720c */ /* 0x008fda0003f86270 */
[----:B-12---:R-:W-:Y:S05]  /*3a70*/  @P4 BRA `(.L_x_10349) ;  /* 0x0000000000b04947 */ /* 0x006fea0003800000 */
[--C-:B------:R-:W-:Y:S02]  /*3a80*/  SHF.R.U64 R50, R50, 0x10, R51.reuse ;  /* 0x0000001032327819 */ /* 0x100fe40000001233 */
[----:B------:R-:W-:Y:S02]  /*3a90*/  SHF.R.U32.HI R54, RZ, 0x10, R51 ;  /* 0x00000010ff367819 */ /* 0x000fe40000011633 */
[--C-:B------:R-:W-:Y:S02]  /*3aa0*/  SHF.R.U64 R51, R52, 0x10, R53.reuse ;  /* 0x0000001034337819 */ /* 0x100fe40000001235 */
[----:B------:R-:W-:Y:S02]  /*3ab0*/  SHF.R.U32.HI R55, RZ, 0x10, R53 ;  /* 0x00000010ff377819 */ /* 0x000fe40000011635 */
[----:B------:R-:W-:Y:S01]  /*3ac0*/  PRMT R53, R125, 0x5410, R51 ;  /* 0x000054107d357816 */ /* 0x000fe20000000033 */
[----:B------:R-:W-:Y:S01]  /*3ad0*/  IMAD.U32 R51, R33, 0x10000, RZ ;  /* 0x0001000021337824 */ /* 0x000fe200078e00ff */
        /* <DEDUP_REMOVED lines=14> */
[----:B------:R-:W-:Y:S02]  /*3bc0*/  IMAD.U32 R55, R54, 0x10000, RZ ;  /* 0x0001000036377824 */ /* 0x000fe400078e00ff */
        /* <DEDUP_REMOVED lines=20> */
[----:B------:R-:W-:Y:S01]  /*3d10*/  FFMA.FTZ R53, R53, R54, R33 ;  /* 0x0000003635357223 */ /* 0x000fe20000010021 */
[----:B------:R-:W-:-:S04]  /*3d20*/  F2FP.BF16.F32.PACK_AB R33, R51, R52 ;  /* 0x000000343321723e */ /* 0x000fc800000010ff */
[----:B------:R-:W-:-:S07]  /*3d30*/  F2FP.BF16.F32.PACK_AB R32, R53, R32 ;  /* 0x000000203520723e */ /* 0x000fce00000010ff */
.L_x_10349:
[----:B------:R-:W-:Y:S05]  /*3d40*/  BSYNC B2 ;  /* 0x0000000000027941 */ /* 0x000fea0003800000 */
.L_x_10348:
[----:B------:R3:W-:Y:S02]  /*3d50*/  STG.E.128 desc[UR60][R36.64+0x40], R32 ;  /* 0x0000402024007986 */ /* 0x0007e4000c101d3c */
.L_x_10347:
[----:B------:R-:W-:Y:S05]  /*3d60*/  BSYNC B1 ;  /* 0x0000000000017941 */ /* 0x000fea0003800000 */
.L_x_10346:
[----:B------:R-:W-:Y:S01]  /*3d70*/  ISETP.NE.AND P4, PT, R13, RZ, PT ;  /* 0x000000ff0d00720c */ /* 0x000fe20003f85270 */
[----:B------:R-:W-:-:S12]  /*3d80*/  BSSY B1, `(.L_x_10350) ;  /* 0x0000035000017945 */ /* 0x000fd80003800000 */
[----:B------:R-:W-:Y:S05]  /*3d90*/  @!P4 BRA `(.L_x_10351) ;  /* 0x0000000000ccc947 */ /* 0x000fea0003800000 */
[----:B------:R-:W4:Y:S01]  /*3da0*/  LDL R50, [R1+0x6c] ;  /* 0x00006c0001327983 */ /* 0x000f220000100800 */
[----:B------:R-:W-:Y:S03]  /*3db0*/  BSSY B2, `(.L_x_10352) ;  /* 0x0000030000027945 */ /* 0x000fe60003800000 */
[----:B-123--:R1:W2:Y:S01]  /*3dc0*/  LDS.128 R32, [R21+0x18c00] ;  /* 0x018c000015207984 */ /* 0x00e2a20000000c00 */
[----:B----4-:R-:W-:-:S13]  /*3dd0*/  ISETP.GE.AND P4, PT, R50, R107, PT ;  /* 0x0000006b3200720c */ /* 0x010fda0003f86270 */
[----:B-12---:R-:W-:Y:S05]  /*3de0*/  @P4 BRA `(.L_x_10353) ;  /* 0x0000000000b04947 */ /* 0x006fea0003800000 */
[----:B------:R-:W-:Y:S02]  /*3df0*/  SHF.R.U64 R51, R46, 0x10, R47 ;  /* 0x000000102e337819 */ /* 0x000fe4000000122f */
[----:B------:R-:W-:Y:S02]  /*3e00*/  SHF.R.U64 R46, R48, 0x10, R49 ;  /* 0x00000010302e7819 */ /* 0x000fe40000001231 */
[----:B------:R-:W-:Y:S02]  /*3e10*/  PRMT R122, R122, 0x5410, R51 ;  /* 0x000054107a7a7816 */ /* 0x000fe40000000033 */
[----:B------:R-:W-:Y:S02]  /*3e20*/  PRMT R123, R123, 0x5410, R46 ;  /* 0x000054107b7b7816 */ /* 0x000fe4000000002e */
[----:B------:R-:W-:Y:S02]  /*3e30*/  SHF.R.U32.HI R48, RZ, 0x10, R47 ;  /* 0x00000010ff307819 */ /* 0x000fe4000001162f */
[C---:B------:R-:W-:Y:S01]  /*3e40*/  LOP3.LUT R46, R33.reuse, 0xffff0000, RZ, 0xc0, !PT ;  /* 0xffff0000212e7812 */ /* 0x040fe200078ec0ff */
[----:B------:R-:W-:Y:S01]  /*3e50*/  IMAD.U32 R33, R33, 0x10000, RZ ;  /* 0x0001000021217824 */ /* 0x000fe200078e00ff */
[C---:B------:R-:W-:Y:S01]  /*3e60*/  LOP3.LUT R50, R123.reuse, 0xffff0000, RZ, 0xc0, !PT ;  /* 0xffff00007b327812 */ /* 0x040fe200078ec0ff */
[----:B------:R-:W-:Y:S01]  /*3e70*/  IMAD.U32 R123, R123, 0x10000, RZ ;  /* 0x000100007b7b7824 */ /* 0x000fe200078e00ff */
[C---:B------:R-:W-:Y:S01]  /*3e80*/  LOP3.LUT R47, R122.reuse, 0xffff0000, RZ, 0xc0, !PT ;  /* 0xffff00007a2f7812 */ /* 0x040fe200078ec0ff */
[----:B------:R-:W-:Y:S01]  /*3e90*/  IMAD.U32 R122, R122, 0x10000, RZ ;  /* 0x000100007a7a7824 */ /* 0x000fe200078e00ff */
[----:B------:R-:W-:Y:S01]  /*3ea0*/  SHF.R.U32.HI R49, RZ, 0x10, R49 ;  /* 0x00000010ff317819 */ /* 0x000fe20000011631 */
[CC--:B------:R-:W-:Y:S01]  /*3eb0*/  FMUL.FTZ R52, R46.reuse, R50.reuse ;  /* 0x000000322e347220 */ /* 0x0c0fe20000410000 */
[----:B------:R-:W-:Y:S01]  /*3ec0*/  PRMT R121, R121, 0x5410, R48 ;  /* 0x0000541079797816 */ /* 0x000fe20000000030 */
[-C--:B------:R-:W-:Y:S01]  /*3ed0*/  FMUL.FTZ R51, R46, R47.reuse ;  /* 0x0000002f2e337220 */ /* 0x080fe20000410000 */
[----:B------:R-:W-:Y:S01]  /*3ee0*/  PRMT R124, R124, 0x5410, R49 ;  /* 0x000054107c7c7816 */ /* 0x000fe20000000031 */
[C---:B------:R-:W-:Y:S01]  /*3ef0*/  FFMA.FTZ R46, R33.reuse, R47, -R52 ;  /* 0x0000002f212e7223 */ /* 0x040fe20000010834 */
[C---:B------:R-:W-:Y:S01]  /*3f00*/  LOP3.LUT R48, R34.reuse, 0xffff0000, RZ, 0xc0, !PT ;  /* 0xffff000022307812 */ /* 0x040fe200078ec0ff */
[----:B------:R-:W-:Y:S01]  /*3f10*/  FFMA.FTZ R33, R33, R50, R51 ;  /* 0x0000003221217223 */ /* 0x000fe20000010033 */
[----:B------:R-:W-:-:S02]  /*3f20*/  IMAD.U32 R47, R34, 0x10000, RZ ;  /* 0x00010000222f7824 */ /* 0x000fc400078e00ff */
[C---:B------:R-:W-:Y:S01]  /*3f30*/  IMAD.U32 R50, R124.reuse, 0x10000, RZ ;  /* 0x000100007c327824 */ /* 0x040fe200078e00ff */
[----:B------:R-:W-:Y:S01]  /*3f40*/  LOP3.LUT R124, R124, 0xffff0000, RZ, 0xc0, !PT ;  /* 0xffff00007c7c7812 */ /* 0x000fe200078ec0ff */
[C---:B------:R-:W-:Y:S01]  /*3f50*/  IMAD.U32 R49, R121.reuse, 0x10000, RZ ;  /* 0x0001000079317824 */ /* 0x040fe200078e00ff */
[----:B------:R-:W-:Y:S01]  /*3f60*/  LOP3.LUT R121, R121, 0xffff0000, RZ, 0xc0, !PT ;  /* 0xffff000079797812 */ /* 0x000fe200078ec0ff */
[C---:B------:R-:W-:Y:S01]  /*3f70*/  FMUL.FTZ R34, R48.reuse, R50 ;  /* 0x0000003230227220 */ /* 0x040fe20000410000 */
[----:B------:R-:W-:Y:S01]  /*3f80*/  F2FP.BF16.F32.PACK_AB R33, R33, R46 ;  /* 0x0000002e2121723e */ /* 0x000fe200000010ff */
[-C--:B------:R-:W-:Y:S01]  /*3f90*/  FMUL.FTZ R51, R48, R49.reuse ;  /* 0x0000003130337220 */ /* 0x080fe20000410000 */
[----:B------:R-:W-:Y:S02]  /*3fa0*/  IMAD.U32 R48, R35, 0x10000, RZ ;  /* 0x0001000023307824 */ /* 0x000fe400078e00ff */
[----:B------:R-:W-:Y:S01]  /*3fb0*/  FFMA.FTZ R34, R47, R49, -R34 ;  /* 0x000000312f227223 */ /* 0x000fe20000010822 */
[----:B------:R-:W-:Y:S01]  /*3fc0*/  LOP3.LUT R49, R35, 0xffff0000, RZ, 0xc0, !PT ;  /* 0xffff000023317812 */ /* 0x000fe200078ec0ff */
[----:B------:R-:W-:-:S04]  /*3fd0*/  FFMA.FTZ R47, R47, R50, R51 ;  /* 0x000000322f2f7223 */ /* 0x000fc80000010033 */
[C---:B------:R-:W-:Y:S01]  /*3fe0*/  FMUL.FTZ R35, R49.reuse, R124 ;  /* 0x0000007c31237220 */ /* 0x040fe20000410000 */
[-C--:B------:R-:W-:Y:S01]  /*3ff0*/  FMUL.FTZ R49, R49, R121.reuse ;  /* 0x0000007931317220 */ /* 0x080fe20000410000 */
[----:B------:R-:W-:Y:S02]  /*4000*/  F2FP.BF16.F32.PACK_AB R34, R47, R34 ;  /* 0x000000222f22723e */ /* 0x000fe400000010ff */
        /* <DEDUP_REMOVED lines=9> */
[----:B------:R-:W-:-:S07]  /*40a0*/  F2FP.BF16.F32.PACK_AB R32, R50, R51 ;  /* 0x000000333220723e */ /* 0x000fce00000010ff */
.L_x_10353:
[----:B------:R-:W-:Y:S05]  /*40b0*/  BSYNC B2 ;  /* 0x0000000000027941 */ /* 0x000fea0003800000 */
.L_x_10352:
[----:B------:R4:W-:Y:S02]  /*40c0*/  STG.E.128 desc[UR60][R36.64+0x60], R32 ;  /* 0x0000602024007986 */ /* 0x0009e4000c101d3c */
.L_x_10351:
[----:B------:R-:W-:Y:S05]  /*40d0*/  BSYNC B1 ;  /* 0x0000000000017941 */ /* 0x000fea0003800000 */
.L_x_10350:
[----:B------:R-:W-:Y:S01]  /*40e0*/  ISETP.NE.AND P4, PT, R14, RZ, PT ;  /* 0x000000ff0e00720c */ /* 0x000fe20003f85270 */
[----:B------:R-:W-:-:S12]  /*40f0*/  BSSY B1, `(.L_x_10354) ;  /* 0x0000037000017945 */ /* 0x000fd80003800000 */
[----:B------:R-:W-:Y:S05]  /*4100*/  @!P4 BRA `(.L_x_10355) ;  /* 0x0000000000d4c947 */ /* 0x000fea0003800000 */
[----:B------:R-:W5:Y:S01]  /*4110*/  LDL R46, [R1+0x70] ;  /* 0x00007000012e7983 */ /* 0x000f620000100800 */
[----:B------:R-:W-:Y:S03]  /*4120*/  BSSY B2, `(.L_x_10356) ;  /* 0x0000032000027945 */ /* 0x000fe60003800000 */
[----:B-1234-:R1:W2:Y:S01]  /*4130*/  LDS.128 R32, [R82+0x1b000] ;  /* 0x01b0000052207984 */ /* 0x01e2a20000000c00 */
[----:B-----5:R-:W-:-:S13]  /*4140*/  ISETP.GE.AND P4, PT, R46, R107, PT ;  /* 0x0000006b2e00720c */ /* 0x020fda0003f86270 */
[----:B-12---:R-:W-:Y:S05]  /*4150*/  @P4 BRA `(.L_x_10357) ;  /* 0x0000000000b84947 */ /* 0x006fea0003800000 */
[----:B------:R-:W-:Y:S02]  /*4160*/  SHF.R.U64 R44, R44, 0x10, R45 ;  /* 0x000000102c2c7819 */ /* 0x000fe4000000122d */
[----:B------:R-:W-:Y:S01]  /*4170*/  SHF.R.U64 R49, R42, 0x10, R43 ;  /* 0x000000102a317819 */ /* 0x000fe2000000122b */
[----:B------:R-:W-:Y:S01]  /*4180*/  IMAD.U32 R42, R34, 0x10000, RZ ;  /* 0x00010000222a7824 */ /* 0x000fe200078e00ff */
[----:B------:R-:W-:Y:S02]  /*4190*/  PRMT R119, R119, 0x5410, R44 ;  /* 0x0000541077777816 */ /* 0x000fe4000000002c */
[----:B------:R-:W-:Y:S01]  /*41a0*/  SHF.R.U32.HI R51, RZ, 0x10, R45 ;  /* 0x00000010ff337819 */ /* 0x000fe2000001162d */
[----:B------:R-:W-:Y:S01]  /*41b0*/  IMAD.U32 R45, R33, 0x10000, RZ ;  /* 0x00010000212d7824 */ /* 0x000fe200078e00ff */
[----:B------:R-:W-:Y:S02]  /*41c0*/  PRMT R118, R118, 0x5410, R49 ;  /* 0x0000541076767816 */ /* 0x000fe40000000031 */
[----:B------:R-:W-:-:S02]  /*41d0*/  SHF.R.U32.HI R46, RZ, 0x10, R43 ;  /* 0x00000010ff2e7819 */ /* 0x000fc4000001162b */
[----:B------:R-:W-:Y:S01]  /*41e0*/  LOP3.LUT R47, R33, 0xffff0000, RZ, 0xc0, !PT ;  /* 0xffff0000212f7812 */ /* 0x000fe200078ec0ff */
[----:B------:R-:W-:Y:S01]  /*41f0*/  IMAD.U32 R33, R32, 0x10000, RZ ;  /* 0x0001000020217824 */ /* 0x000fe200078e00ff */
[C---:B------:R-:W-:Y:S01]  /*4200*/  LOP3.LUT R48, R119.reuse, 0xffff0000, RZ, 0xc0, !PT ;  /* 0xffff000077307812 */ /* 0x040fe200078ec0ff */
[----:B------:R-:W-:Y:S01]  /*4210*/  IMAD.U32 R119, R119, 0x10000, RZ ;  /* 0x0001000077777824 */ /* 0x000fe200078e00ff */
[----:B------:R-:W-:Y:S02]  /*4220*/  PRMT R120, R120, 0x5410, R51 ;  /* 0x0000541078787816 */ /* 0x000fe40000000033 */
[----:B------:R-:W-:Y:S01]  /*4230*/  LOP3.LUT R50, R118, 0xffff0000, RZ, 0xc0, !PT ;  /* 0xffff000076327812 */ /* 0x000fe200078ec0ff */
[----:B------:R-:W-:Y:S01]  /*4240*/  FMUL.FTZ R52, R47, R48 ;  /* 0x000000302f347220 */ /* 0x000fe20000410000 */
[----:B------:R-:W-:Y:S01]  /*4250*/  PRMT R117, R117, 0x5410, R46 ;  /* 0x0000541075757816 */ /* 0x000fe2000000002e */
[----:B------:R-:W-:Y:S01]  /*4260*/  IMAD.U32 R44, R120, 0x10000, RZ ;  /* 0x00010000782c7824 */ /* 0x000fe200078e00ff */
[----:B------:R-:W-:Y:S01]  /*4270*/  LOP3.LUT R43, R34, 0xffff0000, RZ, 0xc0, !PT ;  /* 0xffff0000222b7812 */ /* 0x000fe200078ec0ff */
[-C--:B------:R-:W-:Y:S01]  /*4280*/  FMUL.FTZ R47, R47, R50.reuse ;  /* 0x000000322f2f7220 */ /* 0x080fe20000410000 */
[----:B------:R-:W-:Y:S01]  /*4290*/  FFMA.FTZ R46, R45, R50, -R52 ;  /* 0x000000322d2e7223 */ /* 0x000fe20000010834 */
[----:B------:R-:W-:Y:S01]  /*42a0*/  IMAD.U32 R49, R117, 0x10000, RZ ;  /* 0x0001000075317824 */ /* 0x000fe200078e00ff */
[----:B------:R-:W-:Y:S01]  /*42b0*/  LOP3.LUT R34, R35, 0xffff0000, RZ, 0xc0, !PT ;  /* 0xffff000023227812 */ /* 0x000fe200078ec0ff */
[----:B------:R-:W-:Y:S01]  /*42c0*/  FMUL.FTZ R51, R43, R44 ;  /* 0x0000002c2b337220 */ /* 0x000fe20000410000 */
[----:B------:R-:W-:Y:S01]  /*42d0*/  FFMA.FTZ R45, R45, R48, R47 ;  /* 0x000000302d2d7223 */ /* 0x000fe2000001002f */
        /* <DEDUP_REMOVED lines=9> */
[----:B------:R-:W-:-:S02]  /*4370*/  IMAD.U32 R35, R35, 0x10000, RZ ;  /* 0x0001000023237824 */ /* 0x000fc400078e00ff */
[C---:B------:R-:W-:Y:S01]  /*4380*/  FMUL.FTZ R34, R32.reuse, R119 ;  /* 0x0000007720227220 */ /* 0x040fe20000410000 */
[----:B------:R-:W-:Y:S01]  /*4390*/  FMUL.FTZ R32, R32, R118 ;  /* 0x0000007620207220 */ /* 0x000fe20000410000 */
[----:B------:R-:W-:Y:S01]  /*43a0*/  F2FP.BF16.F32.PACK_AB R45, R45, R46 ;  /* 0x0000002e2d2d723e */ /* 0x000fe200000010ff */
[----:B------:R-:W-:Y:S01]  /*43b0*/  FFMA.FTZ R44, R35, R117, -R44 ;  /* 0x00000075232c7223 */ /* 0x000fe2000001082c */
[C---:B------:R-:W-:Y:S01]  /*43c0*/  FFMA.FTZ R34, R33.reuse, R118, -R34 ;  /* 0x0000007621227223 */ /* 0x040fe20000010822 */
[----:B------:R-:W-:Y:S01]  /*43d0*/  FFMA.FTZ R33, R33, R119, R32 ;  /* 0x0000007721217223 */ /* 0x000fe20000010020 */
[----:B------:R-:W-:Y:S01]  /*43e0*/  FFMA.FTZ R47, R35, R120, R47 ;  /* 0x00000078232f7223 */ /* 0x000fe2000001002f */
[----:B------:R-:W-:-:S03]  /*43f0*/  F2FP.BF16.F32.PACK_AB R42, R42, R43 ;  /* 0x0000002b2a2a723e */ /* 0x000fc600000010ff */
[----:B------:R-:W-:Y:S01]  /*4400*/  F2FP.BF16.F32.PACK_AB R32, R33, R34 ;  /* 0x000000222120723e */ /* 0x000fe200000010ff */
[----:B------:R-:W-:Y:S01]  /*4410*/  IMAD.MOV.U32 R33, RZ, RZ, R45 ;  /* 0x000000ffff217224 */ /* 0x000fe200078e002d */
[----:B------:R-:W-:Y:S01]  /*4420*/  F2FP.BF16.F32.PACK_AB R35, R47, R44 ;  /* 0x0000002c2f23723e */ /* 0x000fe200000010ff */
[----:B------:R-:W-:-:S07]  /*4430*/  IMAD.MOV.U32 R34, RZ, RZ, R42 ;  /* 0x000000ffff227224 */ /* 0x000fce00078e002a */
.L_x_10357:
[----:B------:R-:W-:Y:S05]  /*4440*/  BSYNC B2 ;  /* 0x0000000000027941 */ /* 0x000fea0003800000 */
.L_x_10356:
[----:B------:R1:W-:Y:S02]  /*4450*/  STG.E.128 desc[UR60][R36.64+0x80], R32 ;  /* 0x0000802024007986 */ /* 0x0003e4000c101d3c */
.L_x_10355:
[----:B------:R-:W-:Y:S05]  /*4460*/  BSYNC B1 ;  /* 0x0000000000017941 */ /* 0x000fea0003800000 */
.L_x_10354:
[----:B------:R-:W-:-:S13]  /*4470*/  ISETP.NE.AND P4, PT, R15, RZ, PT ;  /* 0x000000ff0f00720c */ /* 0x000fda0003f85270 */
[----:B------:R-:W-:Y:S05]  /*4480*/  @!P4 BRA `(.L_x_10337) ;  /* 0x00000024005cc947 */ /* 0x000fea0003800000 */
[----:B------:R-:W5:Y:S01]  /*4490*/  LDL R42, [R1+0x74] ;  /* 0x00007400012a7983 */ /* 0x000f620000100800 */
[----:B------:R-:W-:Y:S03]  /*44a0*/  BSSY B1, `(.L_x_10358) ;  /* 0x0000031000017945 */ /* 0x000fe60003800000 */
[----:B-1234-:R1:W2:Y:S01]  /*44b0*/  LDS.128 R32, [R21+0x1b000] ;  /* 0x01b0000015207984 */ /* 0x01e2a20000000c00 */
[----:B-----5:R-:W-:-:S13]  /*44c0*/  ISETP.GE.AND P4, PT, R42, R107, PT ;  /* 0x0000006b2a00720c */ /* 0x020fda0003f86270 */
[----:B-12---:R-:W-:Y:S05]  /*44d0*/  @P4 BRA `(.L_x_10359) ;  /* 0x0000000000b44947 */ /* 0x006fea0003800000 */
[--C-:B------:R-:W-:Y:S01]  /*44e0*/  SHF.R.U64 R42, R38, 0x10, R39.reuse ;  /* 0x00000010262a7819 */ /* 0x100fe20000001227 */
[----:B------:R-:W-:Y:S01]  /*44f0*/  IMAD.U32 R38, R34, 0x10000, RZ ;  /* 0x0001000022267824 */ /* 0x000fe200078e00ff */
[----:B------:R-:W-:Y:S02]  /*4500*/  SHF.R.U32.HI R45, RZ, 0x10, R39 ;  /* 0x00000010ff2d7819 */ /* 0x000fe40000011627 */
[--C-:B------:R-:W-:Y:S02]  /*4510*/  SHF.R.U32.HI R39, RZ, 0x10, R41.reuse ;  /* 0x00000010ff277819 */ /* 0x100fe40000011629 */
[----:B------:R-:W-:Y:S02]  /*4520*/  SHF.R.U64 R43, R40, 0x10, R41 ;  /* 0x00000010282b7819 */ /* 0x000fe40000001229 */
[----:B------:R-:W-:Y:S01]  /*4530*/  PRMT R116, R116, 0x5410, R39 ;  /* 0x0000541074747816 */ /* 0x000fe20000000027 */
[----:B------:R-:W-:Y:S01]  /*4540*/  IMAD.U32 R39, R33, 0x10000, RZ ;  /* 0x0001000021277824 */ /* 0x000fe200078e00ff */
[----:B------:R-:W-:-:S02]  /*4550*/  PRMT R110, R110, 0x5410, R45 ;  /* 0x000054106e6e7816 */ /* 0x000fc4000000002d */
[----:B------:R-:W-:Y:S01]  /*4560*/  PRMT R97, R97, 0x5410, R42 ;  /* 0x0000541061617816 */ /* 0x000fe2000000002a */
[----:B------:R-:W-:Y:S01]  /*4570*/  IMAD.U32 R45, R116, 0x10000, RZ ;  /* 0x00010000742d7824 */ /* 0x000fe200078e00ff */
[----:B------:R-:W-:Y:S01]  /*4580*/  PRMT R114, R114, 0x5410, R43 ;  /* 0x0000541072727816 */ /* 0x000fe2000000002b */
[----:B------:R-:W-:Y:S01]  /*4590*/  IMAD.U32 R43, R110, 0x10000, RZ ;  /* 0x000100006e2b7824 */ /* 0x000fe200078e00ff */
[----:B------:R-:W-:Y:S02]  /*45a0*/  LOP3.LUT R41, R34, 0xffff0000, RZ, 0xc0, !PT ;  /* 0xffff000022297812 */ /* 0x000fe400078ec0ff */
[----:B------:R-:W-:Y:S01]  /*45b0*/  LOP3.LUT R40, R33, 0xffff0000, RZ, 0xc0, !PT ;  /* 0xffff000021287812 */ /* 0x000fe200078ec0ff */
[----:B------:R-:W-:Y:S01]  /*45c0*/  IMAD.U32 R33, R32, 0x10000, RZ ;  /* 0x0001000020217824 */ /* 0x000fe200078e00ff */
[----:B------:R-:W-:Y:S01]  /*45d0*/  LOP3.LUT R44, R114, 0xffff0000, RZ, 0xc0, !PT ;  /* 0xffff0000722c7812 */ /* 0x000fe200078ec0ff */
[----:B------:R-:W-:Y:S01]  /*45e0*/  FMUL.FTZ R49, R41, R45 ;  /* 0x0000002d29317220 */ /* 0x000fe20000410000 */
[----:B------:R-:W-:Y:S01]  /*45f0*/  LOP3.LUT R42, R97, 0xffff0000, RZ, 0xc0, !PT ;  /* 0xffff0000612a7812 */ /* 0x000fe200078ec0ff */
        /* <DEDUP_REMOVED lines=9> */
[C---:B------:R-:W-:Y:S01]  /*4690*/  FFMA.FTZ R49, R38.reuse, R43, -R49 ;  /* 0x0000002b26317223 */ /* 0x040fe20000010831 */
[----:B------:R-:W-:Y:S01]  /*46a0*/  FFMA.FTZ R38, R38, R45, R41 ;  /* 0x0000002d26267223 */ /* 0x000fe20000010029 */
[C---:B------:R-:W-:Y:S01]  /*46b0*/  FFMA.FTZ R46, R39.reuse, R42, -R46 ;  /* 0x0000002a272e7223 */ /* 0x040fe2000001082e */
[----:B------:R-:W-:Y:S01]  /*46c0*/  FFMA.FTZ R47, R39, R44, R47 ;  /* 0x0000002c272f7223 */ /* 0x000fe2000001002f */
[C---:B------:R-:W-:Y:S01]  /*46d0*/  FMUL.FTZ R40, R34.reuse, R116 ;  /* 0x0000007422287220 */ /* 0x040fe20000410000 */
[----:B------:R-:W-:Y:S01]  /*46e0*/  FMUL.FTZ R41, R34, R110 ;  /* 0x0000006e22297220 */ /* 0x000fe20000410000 */
[CC--:B------:R-:W-:Y:S01]  /*46f0*/  FMUL.FTZ R34, R32.reuse, R114.reuse ;  /* 0x0000007220227220 */ /* 0x0c0fe20000410000 */
        /* <DEDUP_REMOVED lines=11> */
.L_x_10359:
[----:B------:R-:W-:Y:S05]  /*47b0*/  BSYNC B1 ;  /* 0x0000000000017941 */ /* 0x000fea0003800000 */
.L_x_10358:
[----:B------:R1:W-:Y:S01]  /*47c0*/  STG.E.128 desc[UR60][R36.64+0xa0], R32 ;  /* 0x0000a02024007986 */ /* 0x0003e2000c101d3c */
[----:B------:R-:W-:Y:S05]  /*47d0*/  BRA `(.L_x_10337) ;  /* 0x0000002000887947 */ /* 0x000fea0003800000 */
.L_x_10331:
        /* <DEDUP_REMOVED lines=21> */
[----:B------:R-:W-:Y:S02]  /*4930*/  IADD3 R57, P3, R64, R56, RZ ;  /* 0x0000003840397210 */ /* 0x000fe40007f7e0ff */
[----:B------:R-:W-:-:S03]  /*4940*/  CS2R R52, SRZ ;  /* 0x0000000000347805 */ /* 0x000fc6000001ff00 */
[----:B------:R-:W-:Y:S01]  /*4950*/  IMAD.X R90, R90, 0x1, R87, P3 ;  /* 0x000000015a5a7824 */ /* 0x000fe200018e0657 */
        /* <DEDUP_REMOVED lines=10> */
[----:B------:R-:W5:Y:S04]  /*4a00*/  @!P3 LDG.E.128 R40, desc[UR60][R44.64] ;  /* 0x0000003c2c28b981 */ /* 0x000f68000c1e1d00 */
[----:B------:R-:W5:Y:S01]  /*4a10*/  @!P3 LDG.E.128 R52, desc[UR60][R56.64] ;  /* 0x0000003c3834b981 */ /* 0x000f62000c1e1d00 */
[----:B------:R-:W-:Y:S02]  /*4a20*/  ISETP.GE.AND P3, PT, R0, R107, PT ;  /* 0x0000006b0000720c */ /* 0x000fe40003f66270 */
[----:B------:R-:W-:Y:S02]  /*4a30*/  CS2R R34, SRZ ;  /* 0x0000000000227805 */ /* 0x000fe4000001ff00 */
[----:B------:R-:W-:-:S09]  /*4a40*/  CS2R R32, SRZ ;  /* 0x0000000000207805 */ /* 0x000fd2000001ff00 */
[----:B------:R-:W5:Y:S04]  /*4a50*/  @!P3 LDG.E.128 R36, desc[UR60][R44.64+0x20] ;  /* 0x0000203c2c24b981 */ /* 0x000f68000c1e1d00 */
[----:B------:R-:W5:Y:S01]  /*4a60*/  @!P3 LDG.E.128 R48, desc[UR60][R56.64+0x20] ;  /* 0x0000203c3830b981 */ /* 0x000f62000c1e1d00 */
[----:B------:R-:W-:Y:S02]  /*4a70*/  ISETP.GE.AND P3, PT, R4, R107, PT ;  /* 0x0000006b0400720c */ /* 0x000fe40003f66270 */
[----:B------:R-:W-:-:S11]  /*4a80*/  CS2R R46, SRZ ;  /* 0x00000000002e7805 */ /* 0x000fd6000001ff00 */
[----:B------:R0:W5:Y:S02]  /*4a90*/  @!P3 LDG.E.128 R32, desc[UR60][R44.64+0x40] ;  /* 0x0000403c2c20b981 */ /* 0x000164000c1e1d00 */
[----:B0-----:R-:W-:-:S06]  /*4aa0*/  CS2R R44, SRZ ;  /* 0x00000000002c7805 */ /* 0x001fcc000001ff00 */
[----:B------:R0:W5:Y:S02]  /*4ab0*/  @!P3 LDG.E.128 R44, desc[UR60][R56.64+0x40] ;  /* 0x0000403c382cb981 */ /* 0x000164000c1e1d00 */
.L_x_10361:
[----:B------:R-:W-:Y:S05]  /*4ac0*/  BSYNC B1 ;  /* 0x0000000000017941 */ /* 0x000fea0003800000 */
.L_x_10360:
[----:B0-----:R-:W2:Y:S01]  /*4ad0*/  LDL R57, [R1+0x50] ;  /* 0x0000500001397983 */ /* 0x001ea20000100800 */
[----:B-----5:R-:W-:Y:S02]  /*4ae0*/  IMAD.MOV.U32 R20, RZ, RZ, R34 ;  /* 0x000000ffff147224 */ /* 0x020fe400078e0022 */
        /* <DEDUP_REMOVED lines=42> */
.L_x_10362:
[----:B------:R-:W-:Y:S01]  /*4d90*/  IMAD R20, R17, 0x8, R16 ;  /* 0x0000000811147824 */ /* 0x000fe200078e0210 */
[----:B------:R-:W-:Y:S01]  /*4da0*/  SHF.L.U32 R90, R155, 0x1f, RZ ;  /* 0x0000001f9b5a7819 */ /* 0x000fe200000006ff */
[----:B------:R-:W-:Y:S03]  /*4db0*/  BSSY B1, `(.L_x_10363) ;  /* 0x0000003000017945 */ /* 0x000fe60003800000 */
[----:B------:R-:W0:Y:S02]  /*4dc0*/  SYNCS.PHASECHK.TRANS64.TRYWAIT P5, [R20+URZ+0x31c90], R90 ;  /* 0x031c905a140075a7 */ /* 0x000e2400080a017f */
[----:B0-----:R-:W-:Y:S05]  /*4dd0*/  @!P5 BRA `(.L_x_10364) ;  /* 0x000001a000f4d947 */ /* 0x001fea0003800000 */
.L_x_10625:
[----:B------:R-:W-:Y:S05]  /*4de0*/  BSYNC B1 ;  /* 0x0000000000017941 */ /* 0x000fea0003800000 */
.L_x_10363:
[----:B------:R-:W-:Y:S05]  /*4df0*/  @P4 BRA `(.L_x_10337) ;  /* 0x0000001c00004947 */ /* 0x000fea0003800000 */
[----:B------:R-:W1:Y:S01]  /*4e00*/  LDC R110, c[0x0][0x2f4] ;  /* 0x0000bd00ff6e7b82 */ /* 0x000e620000000800 */
[----:B------:R-:W-:Y:S01]  /*4e10*/  ISETP.NE.AND P4, PT, R10, RZ, PT ;  /* 0x000000ff0a00720c */ /* 0x000fe20003f85270 */
[----:B------:R-:W-:Y:S01]  /*4e20*/  ULDC.64 UR4, c[0x0][0x300] ;  /* 0x0000c00000047ab9 */ /* 0x000fe20000000a00 */
[----:B------:R-:W-:Y:S01]  /*4e30*/  SHF.R.S32.HI R56, RZ, 0x1f, R19 ;  /* 0x0000001fff387819 */ /* 0x000fe20000011413 */
[----:B------:R-:W-:Y:S01]  /*4e40*/  IMAD.MOV.U32 R97, RZ, RZ, R96 ;  /* 0x000000ffff617224 */ /* 0x000fe200078e0060 */
[----:B------:R-:W-:Y:S01]  /*4e50*/  BSSY B1, `(.L_x_10365) ;  /* 0x000008a000017945 */ /* 0x000fe20003800000 */
[----:B------:R-:W-:Y:S02]  /*4e60*/  IMAD.MOV.U32 R96, RZ, RZ, R60 ;  /* 0x000000ffff607224 */ /* 0x000fe400078e003c */
[----:B------:R-:W-:Y:S02]  /*4e70*/  IMAD R56, R56, UR4, RZ ;  /* 0x0000000438387c24 */ /* 0x000fe4000f8e02ff */
[----:B------:R-:W-:-:S04]  /*4e80*/  IMAD.WIDE.U32 R96, R19, UR4, R96 ;  /* 0x0000000413607c25 */ /* 0x000fc8000f8e0060 */
[----:B------:R-:W-:-:S04]  /*4e90*/  IMAD R56, R19, UR5, R56 ;  /* 0x0000000513387c24 */ /* 0x000fc8000f8e0238 */
[----:B------:R-:W-:Y:S02]  /*4ea0*/  IMAD.IADD R114, R56, 0x1, R97 ;  /* 0x0000000138727824 */ /* 0x000fe400078e0261 */
[----:B-1----:R-:W-:Y:S01]  /*4eb0*/  IMAD.IADD R116, R110, 0x1, -R108 ;  /* 0x000000016e747824 */ /* 0x002fe200078e0a6c */
[----:B------:R-:W-:Y:S06]  /*4ec0*/  @!P4 BRA `(.L_x_10366) ;  /* 0x000000080008c947 */ /* 0x000fec0003800000 */
[----:B------:R-:W2:Y:S04]  /*4ed0*/  LDL R62, [R1+0x54] ;  /* 0x00005400013e7983 */ /* 0x000ea80000100800 */
[----:B------:R-:W3:Y:S04]  /*4ee0*/  LDL R58, [R1+0x58] ;  /* 0x00005800013a7983 */ /* 0x000ee80000100800 */
[----:B------:R-:W4:Y:S01]  /*4ef0*/  LDL R59, [R1+0x5c] ;  /* 0x00005c00013b7983 */ /* 0x000f220000100800 */
[----:B------:R-:W-:-:S04]  /*4f00*/  SEL R56, R108, R116, !P0 ;  /* 0x000000746c387207 */ /* 0x000fc80004000000 */
[----:B------:R-:W-:-:S04]  /*4f10*/  SHF.R.S32.HI R57, RZ, 0x1f, R56 ;  /* 0x0000001fff397819 */ /* 0x000fc80000011438 */
[----:B------:R-:W-:-:S04]  /*4f20*/  LEA.HI R57, R57, R56, RZ, 0x4 ;  /* 0x0000003839397211 */ /* 0x000fc800078f20ff */
[----:B------:R-:W-:-:S04]  /*4f30*/  SHF.R.S32.HI R57, RZ, 0x4, R57 ;  /* 0x00000004ff397819 */ /* 0x000fc80000011439 */
[----:B------:R-:W-:-:S04]  /*4f40*/  LEA.HI.SX32 R117, R7, R57, 0x1d ;  /* 0x0000003907757211 */ /* 0x000fc800078feaff */
[----:B------:R-:W-:-:S04]  /*4f50*/  SHF.R.S32.HI R57, RZ, 0x1f, R117 ;  /* 0x0000001fff397819 */ /* 0x000fc80000011475 */
[----:B------:R-:W-:Y:S01]  /*4f60*/  LEA.HI R57, R57, R117, RZ, 0x2 ;  /* 0x0000007539397211 */ /* 0x000fe200078f10ff */
[----:B------:R-:W-:-:S03]  /*4f70*/  IMAD.SHL.U32 R117, R117, 0x8, RZ ;  /* 0x0000000875757824 */ /* 0x000fc600078e00ff */
[----:B------:R-:W-:Y:S02]  /*4f80*/  SHF.R.S32.HI R57, RZ, 0x2, R57 ;  /* 0x00000002ff397819 */ /* 0x000fe40000011439 */
[----:B------:R-:W-:Y:S01]  /*4f90*/  ISETP.GE.AND P4, PT, R22, R107, PT ;  /* 0x0000006b1600720c */ /* 0x000fe20003f86270 */
[----:B------:R-:W-:Y:S01]  /*4fa0*/  BSSY B2, `(.L_x_10367) ;  /* 0x0000068000027945 */ /* 0x000fe20003800000 */
[----:B--2---:R-:W-:-:S04]  /*4fb0*/  LOP3.LUT R56, R62, 0x18, R117, 0xf8, !PT ;  /* 0x000000183e387812 */ /* 0x004fc800078ef875 */
[----:B---3--:R-:W-:Y:S01]  /*4fc0*/  LOP3.LUT R56, R56, R58, RZ, 0x3c, !PT ;  /* 0x0000003a38387212 */ /* 0x008fe200078e3cff */
[----:B----4-:R-:W-:-:S04]  /*4fd0*/  IMAD R57, R57, 0x1200, R59 ;  /* 0x0000120039397824 */ /* 0x010fc800078e023b */
[----:B------:R-:W-:-:S04]  /*4fe0*/  IMAD.IADD R56, R57, 0x1, R56 ;  /* 0x0000000139387824 */ /* 0x000fc800078e0238 */
[C---:B------:R-:W-:Y:S02]  /*4ff0*/  IMAD R60, R17.reuse, 0x3600, R56 ;  /* 0x00003600113c7824 */ /* 0x040fe400078e0238 */
[----:B------:R-:W-:Y:S02]  /*5000*/  IMAD R56, R17, 0x3600, R105 ;  /* 0x0000360011387824 */ /* 0x000fe400078e0269 */
[--C-:B------:R-:W-:Y:S02]  /*5010*/  IMAD R60, R60, 0x2, R16.reuse ;  /* 0x000000023c3c7824 */ /* 0x100fe400078e0210 */
[----:B------:R-:W-:-:S04]  /*5020*/  IMAD R56, R56, 0x2, R16 ;  /* 0x0000000238387824 */ /* 0x000fc800078e0210 */
[----:B------:R-:W1:Y:S04]  /*5030*/  LDS.128 R60, [R60+0x16a00] ;  /* 0x016a00003c3c7984 */ /* 0x000e680000000c00 */
[----:B------:R-:W2:Y:S01]  /*5040*/  LDS.128 R56, [R56+0x16a00] ;  /* 0x016a000038387984 */ /* 0x000ea20000000c00 */
[----:B------:R-:W-:Y:S05]  /*5050*/  @P4 BRA `(.L_x_10368) ;  /* 0x0000000400704947 */ /* 0x000fea0003800000 */
[--C-:B------:R-:W-:Y:S02]  /*5060*/  SHF.R.U64 R40, R40, 0x10, R41.reuse ;  /* 0x0000001028287819 */ /* 0x100fe40000001229 */
[----:B------:R-:W-:Y:S02]  /*5070*/  SHF.R.U32.HI R118, RZ, 0x10, R41 ;  /* 0x00000010ff767819 */ /* 0x000fe40000011629 */
[----:B------:R-:W-:Y:S02]  /*5080*/  PRMT R40, R119, 0x5432, R40 ;  /* 0x0000543277287816 */ /* 0x000fe40000000028 */
[----:B------:R-:W-:Y:S02]  /*5090*/  SHF.R.U32.HI R119, RZ, 0x10, R53 ;  /* 0x00000010ff777819 */ /* 0x000fe40000011635 */
[--C-:B------:R-:W-:Y:S02]  /*50a0*/  SHF.R.U64 R41, R42, 0x10, R43.reuse ;  /* 0x000000102a297819 */ /* 0x100fe4000000122b */
[----:B------:R-:W-:-:S02]  /*50b0*/  SHF.R.U32.HI R42, RZ, 0x10, R43 ;  /* 0x00000010ff2a7819 */ /* 0x000fc4000001162b */
[----:B------:R-:W-:Y:S02]  /*50c0*/  SHF.R.U64 R43, R52, 0x10, R53 ;  /* 0x00000010342b7819 */ /* 0x000fe40000001235 */
[--C-:B------:R-:W-:Y:S02]  /*50d0*/  SHF.R.U64 R52, R54, 0x10, R55.reuse ;  /* 0x0000001036347819 */ /* 0x100fe40000001237 */
[----:B------:R-:W-:Y:S02]  /*50e0*/  SHF.R.U32.HI R53, RZ, 0x10, R55 ;  /* 0x00000010ff357819 */ /* 0x000fe40000011637 */
[----:B------:R-:W-:Y:S02]  /*50f0*/  PRMT R119, R131, 0x5410, R119 ;  /* 0x0000541083777816 */ /* 0x000fe40000000077 */
[----:B------:R-:W-:Y:S02]  /*5100*/  PRMT R118, R121, 0x5432, R118 ;  /* 0x0000543279767816 */ /* 0x000fe40000000076 */
[----:B------:R-:W-:-:S02]  /*5110*/  PRMT R43, R122, 0x5410, R43 ;  /* 0x000054107a2b7816 */ /* 0x000fc4000000002b */
[----:B------:R-:W-:Y:S01]  /*5120*/  PRMT R52, R122, 0x5432, R52 ;  /* 0x000054327a347816 */ /* 0x000fe20000000034 */
[----:B-1----:R-:W-:Y:S01]  /*5130*/  IMAD.U32 R122, R61, 0x10000, RZ ;  /* 0x000100003d7a7824 */ /* 0x002fe200078e00ff */
[----:B------:R-:W-:Y:S01]  /*5140*/  PRMT R53, R121, 0x5410, R53 ;  /* 0x0000541079357816 */ /* 0x000fe20000000035 */
[----:B------:R-:W-:Y:S01]  /*5150*/  IMAD.U32 R121, R119, 0x10000, RZ ;  /* 0x0001000077797824 */ /* 0x000fe200078e00ff */
[----:B------:R-:W-:Y:S01]  /*5160*/  PRMT R41, R120, 0x5410, R41 ;  /* 0x0000541078297816 */ /* 0x000fe20000000029 */
[----:B------:R-:W-:Y:S01]  /*5170*/  IMAD.U32 R55, R118, 0x10000, RZ ;  /* 0x0001000076377824 */ /* 0x000fe200078e00ff */
[----:B------:R-:W-:Y:S01]  /*5180*/  PRMT R42, R120, 0x5432, R42 ;  /* 0x00005432782a7816 */ /* 0x000fe2000000002a */
[----:B--2---:R-:W-:Y:S02]  /*5190*/  IMAD.U32 R120, R57, 0x10000, RZ ;  /* 0x0001000039787824 */ /* 0x004fe400078e00ff */
[----:B------:R-:W-:Y:S01]  /*51a0*/  FMUL.FTZ R54, R122, R121 ;  /* 0x000000797a367220 */ /* 0x000fe20000410000 */
[----:B------:R-:W-:-:S02]  /*51b0*/  LOP3.LUT R119, R119, 0xffff0000, RZ, 0xc0, !PT ;  /* 0xffff000077777812 */ /* 0x000fc400078ec0ff */
[----:B------:R-:W-:Y:S01]  /*51c0*/  LOP3.LUT R61, R61, 0xffff0000, RZ, 0xc0, !PT ;  /* 0xffff00003d3d7812 */ /* 0x000fe200078ec0ff */
[-C--:B------:R-:W-:Y:S01]  /*51d0*/  FFMA.FTZ R54, R120, R55.reuse, -R54 ;  /* 0x0000003778367223 */ /* 0x080fe20000010836 */
[----:B------:R-:W-:Y:S01]  /*51e0*/  FMUL.FTZ R55, R122, R55 ;  /* 0x000000377a377220 */ /* 0x000fe20000410000 */
[----:B------:R-:W-:-:S03]  /*51f0*/  LOP3.LUT R118, R118, 0xffff0000, RZ, 0xc0, !PT ;  /* 0xffff000076767812 */ /* 0x000fc600078ec0ff */
        /* <DEDUP_REMOVED lines=10> */
[----:B------:R-:W-:Y:S01]  /*52a0*/  IMAD.U32 R119, R59, 0x10000, RZ ;  /* 0x000100003b777824 */ /* 0x000fe200078e00ff */
[----:B------:R-:W-:Y:S01]  /*52b0*/  F2FP.BF16.F32.PACK_AB R57, R57, R54 ;  /* 0x000000363939723e */ /* 0x000fe200000010ff */
[----:B------:R-:W-:-:S02]  /*52c0*/  IMAD.U32 R118, R42, 0x10000, RZ ;  /* 0x000100002a767824 */ /* 0x000fc400078e00ff */
[----:B------:R-:W-:Y:S01]  /*52d0*/  FMUL.FTZ R122, R121, R120 ;  /* 0x00000078797a7220 */ /* 0x000fe20000410000 */
[----:B------:R-:W-:Y:S01]  /*52e0*/  F2FP.BF16.F32.PACK_AB R61, R61, R55 ;  /* 0x000000373d3d723e */ /* 0x000fe200000010ff */
[----:B------:R-:W-:Y:S02]  /*52f0*/  IMAD.U32 R54, R60, 0x10000, RZ ;  /* 0x000100003c367824 */ /* 0x000fe400078e00ff */
[-C--:B------:R-:W-:Y:S01]  /*5300*/  FFMA.FTZ R122, R119, R118.reuse, -R122 ;  /* 0x00000076777a7223 */ /* 0x080fe2000001087a */
[----:B------:R-:W-:Y:S01]  /*5310*/  FMUL.FTZ R118, R121, R118 ;  /* 0x0000007679767220 */ /* 0x000fe20000410000 */
[C---:B------:R-:W-:Y:S01]  /*5320*/  IMAD.U32 R55, R40.reuse, 0x10000, RZ ;  /* 0x0001000028377824 */ /* 0x040fe200078e00ff */
[----:B------:R-:W-:Y:S02]  /*5330*/  LOP3.LUT R40, R40, 0xffff0000, RZ, 0xc0, !PT ;  /* 0xffff000028287812 */ /* 0x000fe400078ec0ff */
[----:B------:R-:W-:Y:S01]  /*5340*/  FFMA.FTZ R119, R119, R120, R118 ;  /* 0x0000007877777223 */ /* 0x000fe20000010076 */
[----:B------:R-:W-:-:S02]  /*5350*/  LOP3.LUT R118, R42, 0xffff0000, RZ, 0xc0, !PT ;  /* 0xffff00002a767812 */ /* 0x000fc400078ec0ff */
        /* <DEDUP_REMOVED lines=9> */
[C---:B------:R-:W-:Y:S01]  /*53f0*/  FMUL.FTZ R118, R54.reuse, R53 ;  /* 0x0000003536767220 */ /* 0x040fe20000410000 */
[----:B------:R-:W-:Y:S01]  /*5400*/  FMUL.FTZ R54, R54, R55 ;  /* 0x0000003736367220 */ /* 0x000fe20000410000 */
[----:B------:R-:W-:-:S02]  /*5410*/  F2FP.BF16.F32.PACK_AB R63, R63, R119 ;  /* 0x000000773f3f723e */ /* 0x000fc400000010ff */
[C---:B------:R-:W-:Y:S01]  /*5420*/  FFMA.FTZ R118, R42.reuse, R55, -R118 ;  /* 0x000000372a767223 */ /* 0x040fe20000010876 */
[----:B------:R-:W-:Y:S01]  /*5430*/  FFMA.FTZ R54, R42, R53, R54 ;  /* 0x000000352a367223 */ /* 0x000fe20000010036 */
[----:B------:R-:W-:Y:S01]  /*5440*/  LOP3.LUT R42, R60, 0xffff0000, RZ, 0xc0, !PT ;  /* 0xffff00003c2a7812 */ /* 0x000fe200078ec0ff */
[----:B------:R-:W-:Y:S01]  /*5450*/  IMAD.U32 R60, R62, 0x10000, RZ ;  /* 0x000100003e3c7824 */ /* 0x000fe200078e00ff */
        /* <DEDUP_REMOVED lines=9> */
[----:B------:R-:W-:Y:S01]  /*54f0*/  FMUL.FTZ R56, R60, R53 ;  /* 0x000000353c387220 */ /* 0x000fe20000410000 */
        /* <DEDUP_REMOVED lines=8> */
[C---:B------:R-:W-:Y:S01]  /*5580*/  FMUL.FTZ R55, R43.reuse, R52 ;  /* 0x000000342b377220 */ /* 0x040fe20000410000 */
[----:B------:R-:W-:-:S03]  /*5590*/  FMUL.FTZ R43, R43, R41 ;  /* 0x000000292b2b7220 */ /* 0x000fc60000410000 */
        /* <DEDUP_REMOVED lines=8> */
.L_x_10368:
[----:B------:R-:W-:Y:S05]  /*5620*/  BSYNC B2 ;  /* 0x0000000000027941 */ /* 0x000fea0003800000 */
.L_x_10367:
        /* <DEDUP_REMOVED lines=11> */
[----:B-1----:R2:W-:Y:S04]  /*56e0*/  @!P4 STG.E.128 desc[UR60][R42.64], R60 ;  /* 0x0000003c2a00c986 */ /* 0x0025e8000c101d3c */
.L_x_10366:
[----:B------:R-:W-:Y:S05]  /*56f0*/  BSYNC B1 ;  /* 0x0000000000017941 */ /* 0x000fea0003800000 */
.L_x_10365:
[----:B------:R-:W-:Y:S01]  /*5700*/  ISETP.NE.AND P4, PT, R11, RZ, PT ;  /* 0x000000ff0b00720c */ /* 0x000fe20003f85270 */
[----:B------:R-:W-:-:S12]  /*5710*/  BSSY B1, `(.L_x_10369) ;  /* 0x0000084000017945 */ /* 0x000fd80003800000 */
[----:B------:R-:W-:Y:S05]  /*5720*/  @!P4 BRA `(.L_x_10370) ;  /* 0x000000080008c947 */ /* 0x000fea0003800000 */
[----:B------:R-:W3:Y:S04]  /*5730*/  LDL R52, [R1+0x54] ;  /* 0x0000540001347983 */ /* 0x000ee80000100800 */
[----:B--2---:R-:W2:Y:S04]  /*5740*/  LDL R42, [R1+0x58] ;  /* 0x00005800012a7983 */ /* 0x004ea80000100800 */
        /* <DEDUP_REMOVED lines=12> */
[----:B---3--:R-:W-:-:S04]  /*5810*/  LOP3.LUT R40, R52, 0x18, R56, 0xf8, !PT ;  /* 0x0000001834287812 */ /* 0x008fc800078ef838 */
[----:B--2---:R-:W-:Y:S01]  /*5820*/  LOP3.LUT R40, R40, R42, RZ, 0x3c, !PT ;  /* 0x0000002a28287212 */ /* 0x004fe200078e3cff */
        /* <DEDUP_REMOVED lines=9> */
[----:B------:R-:W-:Y:S01]  /*58c0*/  SHF.R.U64 R38, R38, 0x10, R39 ;  /* 0x0000001026267819 */ /* 0x000fe20000001227 */
[----:B-1----:R-:W-:Y:S01]  /*58d0*/  IMAD.U32 R61, R53, 0x10000, RZ ;  /* 0x00010000353d7824 */ /* 0x002fe200078e00ff */
[--C-:B------:R-:W-:Y:S01]  /*58e0*/  SHF.R.U32.HI R57, RZ, 0x10, R49.reuse ;  /* 0x00000010ff397819 */ /* 0x100fe20000011631 */
[----:B--2---:R-:W-:Y:S01]  /*58f0*/  IMAD.U32 R59, R41, 0x10000, RZ ;  /* 0x00010000293b7824 */ /* 0x004fe200078e00ff */
[----:B------:R-:W-:Y:S02]  /*5900*/  SHF.R.U64 R48, R48, 0x10, R49 ;  /* 0x0000001030307819 */ /* 0x000fe40000001231 */
[----:B------:R-:W-:Y:S02]  /*5910*/  SHF.R.U64 R49, R50, 0x10, R51 ;  /* 0x0000001032317819 */ /* 0x000fe40000001233 */
[----:B------:R-:W-:Y:S02]  /*5920*/  SHF.R.U64 R36, R36, 0x10, R37 ;  /* 0x0000001024247819 */ /* 0x000fe40000001225 */
[----:B------:R-:W-:-:S02]  /*5930*/  PRMT R50, R129, 0x5432, R38 ;  /* 0x0000543281327816 */ /* 0x000fc40000000026 */
[----:B------:R-:W-:Y:S02]  /*5940*/  SHF.R.U32.HI R37, RZ, 0x10, R37 ;  /* 0x00000010ff257819 */ /* 0x000fe40000011625 */
[----:B------:R-:W-:Y:S02]  /*5950*/  PRMT R38, R128, 0x5410, R57 ;  /* 0x0000541080267816 */ /* 0x000fe40000000039 */
[----:B------:R-:W-:Y:S02]  /*5960*/  PRMT R37, R130, 0x5410, R37 ;  /* 0x0000541082257816 */ /* 0x000fe40000000025 */
[----:B------:R-:W-:Y:S01]  /*5970*/  SHF.R.U32.HI R51, RZ, 0x10, R51 ;  /* 0x00000010ff337819 */ /* 0x000fe20000011633 */
[C---:B------:R-:W-:Y:S01]  /*5980*/  IMAD.U32 R60, R38.reuse, 0x10000, RZ ;  /* 0x00010000263c7824 */ /* 0x040fe200078e00ff */
[----:B------:R-:W-:Y:S01]  /*5990*/  LOP3.LUT R38, R38, 0xffff0000, RZ, 0xc0, !PT ;  /* 0xffff000026267812 */ /* 0x000fe200078ec0ff */
[----:B------:R-:W-:Y:S01]  /*59a0*/  IMAD.U32 R57, R37, 0x10000, RZ ;  /* 0x0001000025397824 */ /* 0x000fe200078e00ff */
[----:B------:R-:W-:Y:S01]  /*59b0*/  LOP3.LUT R53, R53, 0xffff0000, RZ, 0xc0, !PT ;  /* 0xffff000035357812 */ /* 0x000fe200078ec0ff */
[----:B------:R-:W-:Y:S01]  /*59c0*/  FMUL.FTZ R58, R61, R60 ;  /* 0x0000003c3d3a7220 */ /* 0x000fe20000410000 */
[----:B------:R-:W-:-:S02]  /*59d0*/  SHF.R.U32.HI R39, RZ, 0x10, R39 ;  /* 0x00000010ff277819 */ /* 0x000fc40000011627 */
[----:B------:R-:W-:Y:S01]  /*59e0*/  PRMT R51, R127, 0x5410, R51 ;  /* 0x000054107f337816 */ /* 0x000fe20000000033 */
[-C--:B------:R-:W-:Y:S01]  /*59f0*/  FFMA.FTZ R58, R59, R57.reuse, -R58 ;  /* 0x000000393b3a7223 */ /* 0x080fe2000001083a */
[----:B------:R-:W-:Y:S01]  /*5a00*/  FMUL.FTZ R57, R61, R57 ;  /* 0x000000393d397220 */ /* 0x000fe20000410000 */
[----:B------:R-:W-:Y:S01]  /*5a10*/  LOP3.LUT R41, R41, 0xffff0000, RZ, 0xc0, !PT ;  /* 0xffff000029297812 */ /* 0x000fe200078ec0ff */
[----:B------:R-:W-:Y:S01]  /*5a20*/  IMAD.U32 R61, R55, 0x10000, RZ ;  /* 0x00010000373d7824 */ /* 0x000fe200078e00ff */
[----:B------:R-:W-:Y:S01]  /*5a30*/  PRMT R39, R129, 0x5410, R39 ;  /* 0x0000541081277816 */ /* 0x000fe20000000027 */
[----:B------:R-:W-:Y:S01]  /*5a40*/  FFMA.FTZ R57, R59, R60, R57 ;  /* 0x0000003c3b397223 */ /* 0x000fe20000010039 */
[----:B------:R-:W-:Y:S01]  /*5a50*/  LOP3.LUT R59, R37, 0xffff0000, RZ, 0xc0, !PT ;  /* 0xffff0000253b7812 */ /* 0x000fe200078ec0ff */
[----:B------:R-:W-:Y:S01]  /*5a60*/  FMUL.FTZ R37, R53, R38 ;  /* 0x0000002635257220 */ /* 0x000fe20000410000 */
[C---:B------:R-:W-:Y:S01]  /*5a70*/  IMAD.U32 R60, R51.reuse, 0x10000, RZ ;  /* 0x00010000333c7824 */ /* 0x040fe200078e00ff */
[----:B------:R-:W-:-:S02]  /*5a80*/  LOP3.LUT R51, R51, 0xffff0000, RZ, 0xc0, !PT ;  /* 0xffff000033337812 */ /* 0x000fc400078ec0ff */
[-C--:B------:R-:W-:Y:S01]  /*5a90*/  FMUL.FTZ R53, R53, R59.reuse ;  /* 0x0000003b35357220 */ /* 0x080fe20000410000 */
[----:B------:R-:W-:Y:S01]  /*5aa0*/  FFMA.FTZ R37, R41, R59, -R37 ;  /* 0x0000003b29257223 */ /* 0x000fe20000010825 */
[----:B------:R-:W-:Y:S01]  /*5ab0*/  IMAD.U32 R59, R43, 0x10000, RZ ;  /* 0x000100002b3b7824 */ /* 0x000fe200078e00ff */
[----:B------:R-:W-:Y:S01]  /*5ac0*/  LOP3.LUT R55, R55, 0xffff0000, RZ, 0xc0, !PT ;  /* 0xffff000037377812 */ /* 0x000fe200078ec0ff */
[----:B------:R-:W-:Y:S01]  /*5ad0*/  FFMA.FTZ R38, R41, R38, R53 ;  /* 0x0000002629267223 */ /* 0x000fe20000010035 */
[----:B------:R-:W-:Y:S02]  /*5ae0*/  IMAD.U32 R53, R39, 0x10000, RZ ;  /* 0x0001000027357824 */ /* 0x000fe400078e00ff */
[----:B------:R-:W-:Y:S01]  /*5af0*/  FMUL.FTZ R41, R61, R60 ;  /* 0x0000003c3d297220 */ /* 0x000fe20000410000 */
[----:B------:R-:W-:Y:S02]  /*5b00*/  PRMT R48, R128, 0x5432, R48 ;  /* 0x0000543280307816 */ /* 0x000fe40000000030 */
[----:B------:R-:W-:Y:S01]  /*5b10*/  PRMT R36, R130, 0x5432, R36 ;  /* 0x0000543282247816 */ /* 0x000fe20000000024 */
[-C--:B------:R-:W-:Y:S01]  /*5b20*/  FFMA.FTZ R41, R59, R53.reuse, -R41 ;  /* 0x000000353b297223 */ /* 0x080fe20000010829 */
[----:B------:R-:W-:Y:S01]  /*5b30*/  FMUL.FTZ R53, R61, R53 ;  /* 0x000000353d357220 */ /* 0x000fe20000410000 */
[----:B------:R-:W-:-:S02]  /*5b40*/  F2FP.BF16.F32.PACK_AB R38, R38, R57 ;  /* 0x000000392626723e */ /* 0x000fc400000010ff */
[----:B------:R-:W-:Y:S01]  /*5b50*/  PRMT R49, R127, 0x5432, R49 ;  /* 0x000054327f317816 */ /* 0x000fe20000000031 */
[----:B------:R-:W-:Y:S01]  /*5b60*/  FFMA.FTZ R53, R59, R60, R53 ;  /* 0x0000003c3b357223 */ /* 0x000fe20000010035 */
[----:B------:R-:W-:Y:S02]  /*5b70*/  LOP3.LUT R59, R39, 0xffff0000, RZ, 0xc0, !PT ;  /* 0xffff0000273b7812 */ /* 0x000fe400078ec0ff */
[----:B------:R-:W-:Y:S01]  /*5b80*/  LOP3.LUT R39, R43, 0xffff0000, RZ, 0xc0, !PT ;  /* 0xffff00002b277812 */ /* 0x000fe200078ec0ff */
[----:B------:R-:W-:Y:S01]  /*5b90*/  FMUL.FTZ R43, R55, R51 ;  /* 0x00000033372b7220 */ /* 0x000fe20000410000 */
[----:B------:R-:W-:Y:S01]  /*5ba0*/  F2FP.BF16.F32.PACK_AB R37, R37, R58 ;  /* 0x0000003a2525723e */ /* 0x000fe200000010ff */
[-C--:B------:R-:W-:Y:S02]  /*5bb0*/  FMUL.FTZ R55, R55, R59.reuse ;  /* 0x0000003b37377220 */ /* 0x080fe40000410000 */
[C---:B------:R-:W-:Y:S02]  /*5bc0*/  FFMA.FTZ R43, R39.reuse, R59, -R43 ;  /* 0x0000003b272b7223 */ /* 0x040fe4000001082b */
[----:B------:R-:W-:Y:S01]  /*5bd0*/  FFMA.FTZ R55, R39, R51, R55 ;  /* 0x0000003327377223 */ /* 0x000fe20000010037 */
[----:B------:R-:W-:-:S02]  /*5be0*/  IMAD.U32 R51, R52, 0x10000, RZ ;  /* 0x0001000034337824 */ /* 0x000fc400078e00ff */
[----:B------:R-:W-:Y:S01]  /*5bf0*/  F2FP.BF16.F32.PACK_AB R43, R43, R41 ;  /* 0x000000292b2b723e */ /* 0x000fe200000010ff */
[----:B------:R-:W-:Y:S01]  /*5c00*/  IMAD.U32 R41, R48, 0x10000, RZ ;  /* 0x0001000030297824 */ /* 0x000fe200078e00ff */
[----:B------:R-:W-:Y:S01]  /*5c10*/  F2FP.BF16.F32.PACK_AB R55, R55, R53 ;  /* 0x000000353737723e */ /* 0x000fe200000010ff */
[----:B------:R-:W-:Y:S01]  /*5c20*/  IMAD.U32 R53, R36, 0x10000, RZ ;  /* 0x0001000024357824 */ /* 0x000fe200078e00ff */
[----:B------:R-:W-:Y:S01]  /*5c30*/  LOP3.LUT R48, R48, 0xffff0000, RZ, 0xc0, !PT ;  /* 0xffff000030307812 */ /* 0x000fe200078ec0ff */
[C---:B------:R-:W-:Y:S01]  /*5c40*/  FMUL.FTZ R57, R51.reuse, R41 ;  /* 0x0000002933397220 */ /* 0x040fe20000410000 */
[----:B------:R-:W-:Y:S02]  /*5c50*/  IMAD.U32 R39, R40, 0x10000, RZ ;  /* 0x0001000028277824 */ /* 0x000fe400078e00ff */
[-C--:B------:R-:W-:Y:S01]  /*5c60*/  FMUL.FTZ R51, R51, R53.reuse ;  /* 0x0000003533337220 */ /* 0x080fe20000410000 */
[----:B------:R-:W-:Y:S01]  /*5c70*/  LOP3.LUT R36, R36, 0xffff0000, RZ, 0xc0, !PT ;  /* 0xffff000024247812 */ /* 0x000fe200078ec0ff */
[----:B------:R-:W-:-:S02]  /*5c80*/  FFMA.FTZ R57, R39, R53, -R57 ;  /* 0x0000003527397223 */ /* 0x000fc40000010839 */
        /* <DEDUP_REMOVED lines=24> */
[----:B------:R-:W-:Y:S01]  /*5e10*/  FFMA.FTZ R40, R41, R49, R40 ;  /* 0x0000003129287223 */ /* 0x000fe20000010028 */
[----:B------:R-:W-:-:S03]  /*5e20*/  IMAD.MOV.U32 R41, RZ, RZ, R37 ;  /* 0x000000ffff297224 */ /* 0x000fc600078e0025 */
[----:B------:R-:W-:Y:S01]  /*5e30*/  F2FP.BF16.F32.PACK_AB R42, R42, R52 ;  /* 0x000000342a2a723e */ /* 0x000fe200000010ff */
[----:B------:R-:W-:Y:S01]  /*5e40*/  IMAD.MOV.U32 R52, RZ, RZ, R39 ;  /* 0x000000ffff347224 */ /* 0x000fe200078e0027 */
[----:B------:R-:W-:Y:S01]  /*5e50*/  F2FP.BF16.F32.PACK_AB R54, R40, R53 ;  /* 0x000000352836723e */ /* 0x000fe200000010ff */
[----:B------:R-:W-:Y:S02]  /*5e60*/  IMAD.MOV.U32 R40, RZ, RZ, R36 ;  /* 0x000000ffff287224 */ /* 0x000fe400078e0024 */
[----:B------:R-:W-:-:S07]  /*5e70*/  IMAD.MOV.U32 R53, RZ, RZ, R38 ;  /* 0x000000ffff357224 */ /* 0x000fce00078e0026 */
.L_x_10372:
[----:B------:R-:W-:Y:S05]  /*5e80*/  BSYNC B2 ;  /* 0x0000000000027941 */ /* 0x000fea0003800000 */
.L_x_10371:
        /* <DEDUP_REMOVED lines=12> */
.L_x_10370:
[----:B------:R-:W-:Y:S05]  /*5f50*/  BSYNC B1 ;  /* 0x0000000000017941 */ /* 0x000fea0003800000 */
.L_x_10369:
[----:B------:R-:W-:-:S13]  /*5f60*/  ISETP.NE.AND P4, PT, R12, RZ, PT ;  /* 0x000000ff0c00720c */ /* 0x000fda0003f85270 */
[----:B------:R-:W-:Y:S05]  /*5f70*/  @!P4 BRA `(.L_x_10337) ;  /* 0x0000000800a0c947 */ /* 0x000fea0003800000 */
[----:B---3--:R-:W3:Y:S04]  /*5f80*/  LDL R36, [R1] ;  /* 0x0000000001247983 */ /* 0x008ee80000100800 */
[----:B------:R-:W2:Y:S04]  /*5f90*/  LDL R39, [R1+0x54] ;  /* 0x0000540001277983 */ /* 0x000ea80000100800 */
[----:B------:R-:W4:Y:S04]  /*5fa0*/  LDL R38, [R1+0x5c] ;  /* 0x00005c0001267983 */ /* 0x000f280000100800 */
[----:B------:R-:W5:Y:S01]  /*5fb0*/  LDL R37, [R1+0x58] ;  /* 0x0000580001257983 */ /* 0x000f620000100800 */
[----:B------:R-:W-:Y:S01]  /*5fc0*/  BSSY B1, `(.L_x_10373) ;  /* 0x0000079000017945 */ /* 0x000fe20003800000 */
[----:B---3--:R-:W-:-:S02]  /*5fd0*/  LOP3.LUT P6, RZ, R36, 0x1, RZ, 0xc0, !PT ;  /* 0x0000000124ff7812 */ /* 0x008fc400078cc0ff */
[----:B------:R-:W-:Y:S01]  /*5fe0*/  IADD3 R36, P4, P5, R26, R96, R78 ;  /* 0x000000601a247210 */ /* 0x000fe20007d9e04e */
[----:B--2---:R-:W-:Y:S02]  /*5ff0*/  IMAD.MOV.U32 R40, RZ, RZ, R39 ;  /* 0x000000ffff287224 */ /* 0x004fe400078e0027 */
[----:B----4-:R-:W-:Y:S01]  /*6000*/  IMAD.MOV.U32 R39, RZ, RZ, R38 ;  /* 0x000000ffff277224 */ /* 0x010fe200078e0026 */
[----:B------:R-:W-:Y:S01]  /*6010*/  SEL R116, R108, R116, !P6 ;  /* 0x000000746c747207 */ /* 0x000fe20007000000 */
[----:B-----5:R-:W-:Y:S01]  /*6020*/  IMAD.MOV.U32 R38, RZ, RZ, R37 ;  /* 0x000000ffff267224 */ /* 0x020fe200078e0025 */
[----:B------:R-:W-:Y:S02]  /*6030*/  IADD3.X R37, R3, R114, R100, P4, P5 ;  /* 0x0000007203257210 */ /* 0x000fe400027ea464 */
[----:B------:R-:W-:-:S04]  /*6040*/  LEA R48, P4, R36, R94, 0x1 ;  /* 0x0000005e24307211 */ /* 0x000fc800078808ff */
[----:B------:R-:W-:Y:S02]  /*6050*/  LEA.HI.X R49, R36, R95, R37, 0x1, P4 ;  /* 0x0000005f24317211 */ /* 0x000fe400020f0c25 */
[----:B------:R-:W-:-:S04]  /*6060*/  SHF.R.S32.HI R37, RZ, 0x1f, R116 ;  /* 0x0000001fff257819 */ /* 0x000fc80000011474 */
[----:B------:R-:W-:-:S04]  /*6070*/  LEA.HI R37, R37, R116, RZ, 0x4 ;  /* 0x0000007425257211 */ /* 0x000fc800078f20ff */
[----:B------:R-:W-:-:S04]  /*6080*/  SHF.R.S32.HI R36, RZ, 0x4, R37 ;  /* 0x00000004ff247819 */ /* 0x000fc80000011425 */
        /* <DEDUP_REMOVED lines=13> */
[----:B------:R-:W1:Y:S04]  /*6160*/  LDS.128 R36, [R37+0x16a00] ;  /* 0x016a000025247984 */ /* 0x000e680000000c00 */
[----:B------:R-:W2:Y:S01]  /*6170*/  LDS.128 R40, [R40+0x16a00] ;  /* 0x016a000028287984 */ /* 0x000ea20000000c00 */
[----:B------:R-:W-:-:S13]  /*6180*/  ISETP.GE.AND P4, PT, R4, R107, PT ;  /* 0x0000006b0400720c */ /* 0x000fda0003f86270 */
[----:B------:R-:W-:Y:S05]  /*6190*/  @P4 BRA `(.L_x_10374) ;  /* 0x00000004006c4947 */ /* 0x000fea0003800000 */
[----:B------:R-:W-:Y:S01]  /*61a0*/  SHF.R.U32.HI R53, RZ, 0x10, R45 ;  /* 0x00000010ff357819 */ /* 0x000fe2000001162d */
[----:B--2---:R-:W-:Y:S01]  /*61b0*/  IMAD.U32 R55, R41, 0x10000, RZ ;  /* 0x0001000029377824 */ /* 0x004fe200078e00ff */
[----:B------:R-:W-:Y:S02]  /*61c0*/  SHF.R.U32.HI R51, RZ, 0x10, R33 ;  /* 0x00000010ff337819 */ /* 0x000fe40000011621 */
[----:B------:R-:W-:Y:S01]  /*61d0*/  PRMT R52, R126, 0x5432, R53 ;  /* 0x000054327e347816 */ /* 0x000fe20000000035 */
[----:B-1----:R-:W-:Y:S01]  /*61e0*/  IMAD.U32 R53, R37, 0x10000, RZ ;  /* 0x0001000025357824 */ /* 0x002fe200078e00ff */
[----:B------:R-:W-:Y:S02]  /*61f0*/  PRMT R51, R124, 0x5432, R51 ;  /* 0x000054327c337816 */ /* 0x000fe40000000033 */
[----:B------:R-:W-:Y:S01]  /*6200*/  LOP3.LUT R41, R41, 0xffff0000, RZ, 0xc0, !PT ;  /* 0xffff000029297812 */ /* 0x000fe200078ec0ff */
[C---:B------:R-:W-:Y:S01]  /*6210*/  IMAD.U32 R54, R52.reuse, 0x10000, RZ ;  /* 0x0001000034367824 */ /* 0x040fe200078e00ff */
[----:B------:R-:W-:Y:S01]  /*6220*/  LOP3.LUT R52, R52, 0xffff0000, RZ, 0xc0, !PT ;  /* 0xffff000034347812 */ /* 0x000fe200078ec0ff */
[C---:B------:R-:W-:Y:S01]  /*6230*/  IMAD.U32 R56, R51.reuse, 0x10000, RZ ;  /* 0x0001000033387824 */ /* 0x040fe200078e00ff */
[----:B------:R-:W-:Y:S01]  /*6240*/  LOP3.LUT R51, R51, 0xffff0000, RZ, 0xc0, !PT ;  /* 0xffff000033337812 */ /* 0x000fe200078ec0ff */
[----:B------:R-:W-:Y:S01]  /*6250*/  FMUL.FTZ R57, R55, R54 ;  /* 0x0000003637397220 */ /* 0x000fe20000410000 */
[----:B------:R-:W-:Y:S01]  /*6260*/  LOP3.LUT R37, R37, 0xffff0000, RZ, 0xc0, !PT ;  /* 0xffff000025257812 */ /* 0x000fe200078ec0ff */
[-C--:B------:R-:W-:Y:S01]  /*6270*/  FMUL.FTZ R55, R55, R56.reuse ;  /* 0x0000003837377220 */ /* 0x080fe20000410000 */
[----:B------:R-:W-:Y:S01]  /*6280*/  SHF.R.U64 R32, R32, 0x10, R33 ;  /* 0x0000001020207819 */ /* 0x000fe20000001221 */
[C---:B------:R-:W-:Y:S01]  /*6290*/  FFMA.FTZ R57, R53.reuse, R56, -R57 ;  /* 0x0000003835397223 */ /* 0x040fe20000010839 */
[----:B------:R-:W-:Y:S01]  /*62a0*/  SHF.R.U64 R44, R44, 0x10, R45 ;  /* 0x000000102c2c7819 */ /* 0x000fe2000000122d */
[----:B------:R-:W-:Y:S01]  /*62b0*/  FFMA.FTZ R55, R53, R54, R55 ;  /* 0x0000003635377223 */ /* 0x000fe20000010037 */
[C---:B------:R-:W-:Y:S01]  /*62c0*/  FMUL.FTZ R53, R41.reuse, R52 ;  /* 0x0000003429357220 */ /* 0x040fe20000410000 */
[----:B------:R-:W-:Y:S01]  /*62d0*/  FMUL.FTZ R41, R41, R51 ;  /* 0x0000003329297220 */ /* 0x000fe20000410000 */
[----:B------:R-:W-:Y:S01]  /*62e0*/  SHF.R.U32.HI R54, RZ, 0x10, R35 ;  /* 0x00000010ff367819 */ /* 0x000fe20000011623 */
[----:B------:R-:W-:-:S02]  /*62f0*/  IMAD.U32 R45, R39, 0x10000, RZ ;  /* 0x00010000272d7824 */ /* 0x000fc400078e00ff */
[C---:B------:R-:W-:Y:S01]  /*6300*/  FFMA.FTZ R53, R37.reuse, R51, -R53 ;  /* 0x0000003325357223 */ /* 0x040fe20000010835 */
[----:B------:R-:W-:Y:S01]  /*6310*/  FFMA.FTZ R41, R37, R52, R41 ;  /* 0x0000003425297223 */ /* 0x000fe20000010029 */
[----:B------:R-:W-:Y:S02]  /*6320*/  SHF.R.U32.HI R52, RZ, 0x10, R47 ;  /* 0x00000010ff347819 */ /* 0x000fe4000001162f */
[----:B------:R-:W-:Y:S02]  /*6330*/  PRMT R33, R123, 0x5432, R54 ;  /* 0x000054327b217816 */ /* 0x000fe40000000036 */
[----:B------:R-:W-:Y:S01]  /*6340*/  PRMT R37, R125, 0x5432, R52 ;  /* 0x000054327d257816 */ /* 0x000fe20000000034 */
[----:B------:R-:W-:Y:S01]  /*6350*/  IMAD.U32 R52, R43, 0x10000, RZ ;  /* 0x000100002b347824 */ /* 0x000fe200078e00ff */
[----:B------:R-:W-:Y:S01]  /*6360*/  LOP3.LUT R39, R39, 0xffff0000, RZ, 0xc0, !PT ;  /* 0xffff000027277812 */ /* 0x000fe200078ec0ff */
[C---:B------:R-:W-:Y:S01]  /*6370*/  IMAD.U32 R54, R33.reuse, 0x10000, RZ ;  /* 0x0001000021367824 */ /* 0x040fe200078e00ff */
[----:B------:R-:W-:Y:S01]  /*6380*/  LOP3.LUT R33, R33, 0xffff0000, RZ, 0xc0, !PT ;  /* 0xffff000021217812 */ /* 0x000fe200078ec0ff */
[C---:B------:R-:W-:Y:S01]  /*6390*/  IMAD.U32 R51, R37.reuse, 0x10000, RZ ;  /* 0x0001000025337824 */ /* 0x040fe200078e00ff */
[----:B------:R-:W-:-:S02]  /*63a0*/  LOP3.LUT R37, R37, 0xffff0000, RZ, 0xc0, !PT ;  /* 0xffff000025257812 */ /* 0x000fc400078ec0ff */
[----:B------:R-:W-:Y:S01]  /*63b0*/  PRMT R44, R126, 0x5410, R44 ;  /* 0x000054107e2c7816 */ /* 0x000fe2000000002c */
[CC--:B------:R-:W-:Y:S01]  /*63c0*/  FMUL.FTZ R56, R52.reuse, R51.reuse ;  /* 0x0000003334387220 */ /* 0x0c0fe20000410000 */
[-C--:B------:R-:W-:Y:S01]  /*63d0*/  FMUL.FTZ R52, R52, R54.reuse ;  /* 0x0000003634347220 */ /* 0x080fe20000410000 */
[----:B------:R-:W-:Y:S02]  /*63e0*/  PRMT R32, R124, 0x5410, R32 ;  /* 0x000054107c207816 */ /* 0x000fe40000000020 */
[C---:B------:R-:W-:Y:S01]  /*63f0*/  FFMA.FTZ R56, R45.reuse, R54, -R56 ;  /* 0x000000362d387223 */ /* 0x040fe20000010838 */
[----:B------:R-:W-:Y:S01]  /*6400*/  FFMA.FTZ R52, R45, R51, R52 ;  /* 0x000000332d347223 */ /* 0x000fe20000010034 */
[----:B------:R-:W-:Y:S01]  /*6410*/  LOP3.LUT R45, R43, 0xffff0000, RZ, 0xc0, !PT ;  /* 0xffff00002b2d7812 */ /* 0x000fe200078ec0ff */
[C---:B------:R-:W-:Y:S01]  /*6420*/  IMAD.U32 R51, R32.reuse, 0x10000, RZ ;  /* 0x0001000020337824 */ /* 0x040fe200078e00ff */
[----:B------:R-:W-:Y:S02]  /*6430*/  LOP3.LUT R32, R32, 0xffff0000, RZ, 0xc0, !PT ;  /* 0xffff000020207812 */ /* 0x000fe400078ec0ff */
[----:B------:R-:W-:Y:S01]  /*6440*/  SHF.R.U64 R46, R46, 0x10, R47 ;  /* 0x000000102e2e7819 */ /* 0x000fe2000000122f */
[C---:B------:R-:W-:Y:S01]  /*6450*/  FMUL.FTZ R43, R45.reuse, R37 ;  /* 0x000000252d2b7220 */ /* 0x040fe20000410000 */
[----:B------:R-:W-:Y:S01]  /*6460*/  FMUL.FTZ R45, R45, R33 ;  /* 0x000000212d2d7220 */ /* 0x000fe20000410000 */
[----:B------:R-:W-:-:S02]  /*6470*/  SHF.R.U64 R34, R34, 0x10, R35 ;  /* 0x0000001022227819 */ /* 0x000fc40000001223 */
[C---:B------:R-:W-:Y:S01]  /*6480*/  FFMA.FTZ R43, R39.reuse, R33, -R43 ;  /* 0x00000021272b7223 */ /* 0x040fe2000001082b */
[----:B------:R-:W-:Y:S01]  /*6490*/  FFMA.FTZ R45, R39, R37, R45 ;  /* 0x00000025272d7223 */ /* 0x000fe2000001002d */
[----:B------:R-:W-:Y:S01]  /*64a0*/  IMAD.U32 R39, R40, 0x10000, RZ ;  /* 0x0001000028277824 */ /* 0x000fe200078e00ff */
[----:B------:R-:W-:Y:S01]  /*64b0*/  PRMT R125, R125, 0x5410, R46 ;  /* 0x000054107d7d7816 */ /* 0x000fe2000000002e */
[C---:B------:R-:W-:Y:S01]  /*64c0*/  IMAD.U32 R37, R44.reuse, 0x10000, RZ ;  /* 0x000100002c257824 */ /* 0x040fe200078e00ff */
[----:B------:R-:W-:Y:S01]  /*64d0*/  LOP3.LUT R44, R44, 0xffff0000, RZ, 0xc0, !PT ;  /* 0xffff00002c2c7812 */ /* 0x000fe200078ec0ff */
[----:B------:R-:W-:Y:S01]  /*64e0*/  IMAD.U32 R33, R36, 0x10000, RZ ;  /* 0x0001000024217824 */ /* 0x000fe200078e00ff */
[----:B------:R-:W-:Y:S01]  /*64f0*/  PRMT R123, R123, 0x5410, R34 ;  /* 0x000054107b7b7816 */ /* 0x000fe20000000022 */
[C---:B------:R-:W-:Y:S01]  /*6500*/  FMUL.FTZ R54, R39.reuse, R37 ;  /* 0x0000002527367220 */ /* 0x040fe20000410000 */
[-C--:B------:R-:W-:Y:S01]  /*6510*/  FMUL.FTZ R39, R39, R51.reuse ;  /* 0x0000003327277220 */ /* 0x080fe20000410000 */
[C---:B------:R-:W-:Y:S01]  /*6520*/  IMAD.U32 R34, R42.reuse, 0x10000, RZ ;  /* 0x000100002a227824 */ /* 0x040fe200078e00ff */
[----:B------:R-:W-:Y:S01]  /*6530*/  LOP3.LUT R42, R42, 0xffff0000, RZ, 0xc0, !PT ;  /* 0xffff00002a2a7812 */ /* 0x000fe200078ec0ff */
[C---:B------:R-:W-:Y:S01]  /*6540*/  FFMA.FTZ R54, R33.reuse, R51, -R54 ;  /* 0x0000003321367223 */ /* 0x040fe20000010836 */
[----:B------:R-:W-:Y:S01]  /*6550*/  FFMA.FTZ R39, R33, R37, R39 ;  /* 0x0000002521277223 */ /* 0x000fe20000010027 */
[----:B------:R-:W-:-:S02]  /*6560*/  LOP3.LUT R33, R40, 0xffff0000, RZ, 0xc0, !PT ;  /* 0xffff000028217812 */ /* 0x000fc400078ec0ff */
[----:B------:R-:W-:Y:S02]  /*6570*/  LOP3.LUT R37, R36, 0xffff0000, RZ, 0xc0, !PT ;  /* 0xffff000024257812 */ /* 0x000fe400078ec0ff */
[----:B------:R-:W-:Y:S01]  /*6580*/  F2FP.BF16.F32.PACK_AB R43, R43, R56 ;  /* 0x000000382b2b723e */ /* 0x000fe200000010ff */
[C---:B------:R-:W-:Y:S01]  /*6590*/  FMUL.FTZ R36, R33.reuse, R44 ;  /* 0x0000002c21247220 */ /* 0x040fe20000410000 */
[-C--:B------:R-:W-:Y:S01]  /*65a0*/  FMUL.FTZ R35, R33, R32.reuse ;  /* 0x0000002021237220 */ /* 0x080fe20000410000 */
[----:B------:R-:W-:Y:S02]  /*65b0*/  F2FP.BF16.F32.PACK_AB R53, R53, R57 ;  /* 0x000000393535723e */ /* 0x000fe400000010ff */
[C---:B------:R-:W-:Y:S01]  /*65c0*/  FFMA.FTZ R33, R37.reuse, R32, -R36 ;  /* 0x0000002025217223 */ /* 0x040fe20000010824 */
[----:B------:R-:W-:Y:S01]  /*65d0*/  FFMA.FTZ R32, R37, R44, R35 ;  /* 0x0000002c25207223 */ /* 0x000fe20000010023 */
[C---:B------:R-:W-:Y:S01]  /*65e0*/  IMAD.U32 R37, R125.reuse, 0x10000, RZ ;  /* 0x000100007d257824 */ /* 0x040fe200078e00ff */
[----:B------:R-:W-:Y:S01]  /*65f0*/  LOP3.LUT R125, R125, 0xffff0000, RZ, 0xc0, !PT ;  /* 0xffff00007d7d7812 */ /* 0x000fe200078ec0ff */
[C---:B------:R-:W-:Y:S01]  /*6600*/  IMAD.U32 R36, R123.reuse, 0x10000, RZ ;  /* 0x000100007b247824 */ /* 0x040fe200078e00ff */
[----:B------:R-:W-:Y:S01]  /*6610*/  LOP3.LUT R123, R123, 0xffff0000, RZ, 0xc0, !PT ;  /* 0xffff00007b7b7812 */ /* 0x000fe200078ec0ff */
[----:B------:R-:W-:-:S02]  /*6620*/  IMAD.U32 R35, R38, 0x10000, RZ ;  /* 0x0001000026237824 */ /* 0x000fc400078e00ff */
[CC--:B------:R-:W-:Y:S01]  /*6630*/  FMUL.FTZ R40, R34.reuse, R37.reuse ;  /* 0x0000002522287220 */ /* 0x0c0fe20000410000 */
[-C--:B------:R-:W-:Y:S01]  /*6640*/  FMUL.FTZ R44, R34, R36.reuse ;  /* 0x00000024222c7220 */ /* 0x080fe20000410000 */
[----:B------:R-:W-:Y:S02]  /*6650*/  LOP3.LUT R38, R38, 0xffff0000, RZ, 0xc0, !PT ;  /* 0xffff000026267812 */ /* 0x000fe400078ec0ff */
[C---:B------:R-:W-:Y:S01]  /*6660*/  FFMA.FTZ R34, R35.reuse, R36, -R40 ;  /* 0x0000002423227223 */ /* 0x040fe20000010828 */
[----:B------:R-:W-:Y:S01]  /*6670*/  FFMA.FTZ R35, R35, R37, R44 ;  /* 0x0000002523237223 */ /* 0x000fe2000001002c */
[C---:B------:R-:W-:Y:S01]  /*6680*/  FMUL.FTZ R37, R42.reuse, R125 ;  /* 0x0000007d2a257220 */ /* 0x040fe20000410000 */
[-C--:B------:R-:W-:Y:S01]  /*6690*/  FMUL.FTZ R42, R42, R123.reuse ;  /* 0x0000007b2a2a7220 */ /* 0x080fe20000410000 */
[----:B------:R-:W-:Y:S02]  /*66a0*/  F2FP.BF16.F32.PACK_AB R45, R45, R52 ;  /* 0x000000342d2d723e */ /* 0x000fe400000010ff */
[C---:B------:R-:W-:Y:S01]  /*66b0*/  FFMA.FTZ R37, R38.reuse, R123, -R37 ;  /* 0x0000007b26257223 */ /* 0x040fe20000010825 */
[----:B------:R-:W-:Y:S01]  /*66c0*/  FFMA.FTZ R42, R38, R125, R42 ;  /* 0x0000007d262a7223 */ /* 0x000fe2000001002a */
        /* <DEDUP_REMOVED lines=8> */
.L_x_10374:
[----:B------:R-:W-:Y:S05]  /*6750*/  BSYNC B1 ;  /* 0x0000000000017941 */ /* 0x000fea0003800000 */
.L_x_10373:
[----:B-1----:R4:W-:Y:S01]  /*6760*/  STG.E.128 desc[UR60][R48.64], R36 ;  /* 0x0000002430007986 */ /* 0x0029e2000c101d3c */
[----:B------:R-:W-:-:S13]  /*6770*/  ISETP.GE.AND P4, PT, R50, R110, PT ;  /* 0x0000006e3200720c */ /* 0x000fda0003f86270 */
[----:B------:R-:W-:Y:S05]  /*6780*/  @P4 BRA `(.L_x_10337) ;  /* 0x00000000009c4947 */ /* 0x000fea0003800000 */
[--C-:B------:R-:W-:Y:S02]  /*6790*/  SHF.R.S32.HI R32, RZ, 0x1f, R50.reuse ;  /* 0x0000001fff207819 */ /* 0x100fe40000011432 */
[----:B------:R-:W-:-:S04]  /*67a0*/  IADD3 R50, P4, P5, R26, R96, R50 ;  /* 0x000000601a327210 */ /* 0x000fc80007d9e032 */
[----:B------:R-:W-:Y:S02]  /*67b0*/  IADD3.X R32, R3, R114, R32, P4, P5 ;  /* 0x0000007203207210 */ /* 0x000fe400027ea420 */
[----:B------:R-:W-:-:S04]  /*67c0*/  LEA R94, P4, R50, R94, 0x1 ;  /* 0x0000005e325e7211 */ /* 0x000fc800078808ff */
[----:B------:R-:W-:-:S05]  /*67d0*/  LEA.HI.X R95, R50, R95, R32, 0x1, P4 ;  /* 0x0000005f325f7211 */ /* 0x000fca00020f0c20 */
[----:B--2---:R1:W-:Y:S01]  /*67e0*/  STG.E.128 desc[UR60][R94.64], R40 ;  /* 0x000000285e007986 */ /* 0x0043e2000c101d3c */
[----:B------:R-:W-:Y:S05]  /*67f0*/  BRA `(.L_x_10337) ;  /* 0x0000000000807947 */ /* 0x000fea0003800000 */
.L_x_10330:
[----:B------:R-:W2:Y:S02]  /*6800*/  LDL R32, [R1+0x50] ;  /* 0x0000500001207983 */ /* 0x000ea40000100800 */
[----:B--2---:R-:W-:-:S13]  /*6810*/  ISETP.NE.AND P3, PT, R32, 0x3, PT ;  /* 0x000000032000780c */ /* 0x004fda0003f65270 */
[----:B------:R-:W-:Y:S05]  /*6820*/  @!P3 BRA `(.L_x_10375) ;  /* 0x000000000004b947 */ /* 0x000fea0003800000 */
[----:B------:R-:W-:Y:S01]  /*6830*/  BPT.TRAP 0x1 ;  /* 0x000000040000795c */ /* 0x000fe20000300000 */
.L_x_10375:
[----:B------:R-:W-:Y:S01]  /*6840*/  IMAD R20, R17, 0x8, R16 ;  /* 0x0000000811147824 */ /* 0x000fe200078e0210 */
[----:B------:R-:W-:Y:S01]  /*6850*/  SHF.L.U32 R90, R155, 0x1f, RZ ;  /* 0x0000001f9b5a7819 */ /* 0x000fe200000006ff */
[----:B------:R-:W-:Y:S01]  /*6860*/  IMAD R89, R24, -0x90, R2 ;  /* 0xffffff7018597824 */ /* 0x000fe200078e0202 */
[----:B------:R-:W-:Y:S02]  /*6870*/  BSSY B1, `(.L_x_10376) ;  /* 0x0000004000017945 */ /* 0x000fe40003800000 */
[----:B------:R-:W0:Y:S02]  /*6880*/  SYNCS.PHASECHK.TRANS64.TRYWAIT P4, [R20+URZ+0x31c90], R90 ;  /* 0x031c905a140075a7 */ /* 0x000e24000808017f */
[----:B------:R-:W-:Y:S01]  /*6890*/  VIMNMX R89, R89, 0x90, PT ;  /* 0x0000009059597848 */ /* 0x000fe20003fe0100 */
[----:B0-----:R-:W-:Y:S06]  /*68a0*/  @!P4 BRA `(.L_x_10377) ;  /* 0x000001880054c947 */ /* 0x001fec0003800000 */
.L_x_10626:
[----:B------:R-:W-:Y:S05]  /*68b0*/  BSYNC B1 ;  /* 0x0000000000017941 */ /* 0x000fea0003800000 */
.L_x_10376:
[----:B------:R-:W-:-:S13]  /*68c0*/  ISETP.GE.AND P4, PT, R19, R89, PT ;  /* 0x000000591300720c */ /* 0x000fda0003f86270 */
        /* <DEDUP_REMOVED lines=19> */
.L_x_10337:
[----:B------:R-:W-:Y:S05]  /*6a00*/  BSYNC B0 ;  /* 0x0000000000007941 */ /* 0x000fea0003800000 */
.L_x_10329:
        /* <DEDUP_REMOVED lines=17> */
.L_x_10379:
[----:B------:R-:W-:Y:S05]  /*6b20*/  BSYNC B0 ;  /* 0x0000000000007941 */ /* 0x000fea0003800000 */
.L_x_10378:
[----:B------:R-:W2:Y:S01]  /*6b30*/  SYNCS.PHASECHK.TRANS64.TRYWAIT P3, [R20+URZ+0x31cb0], R90 ;  /* 0x031cb05a140075a7 */ /* 0x000ea2000806017f */
[----:B------:R-:W-:Y:S04]  /*6b40*/  BSSY B0, `(.L_x_10380) ;  /* 0x0000002000007945 */ /* 0x000fe80003800000 */
[----:B--2---:R-:W-:Y:S05]  /*6b50*/  @!P3 BRA `(.L_x_10381) ;  /* 0x0000018400bcb947 */ /* 0x004fea0003800000 */
.L_x_10627:
[----:B------:R-:W-:Y:S05]  /*6b60*/  BSYNC B0 ;  /* 0x0000000000007941 */ /* 0x000fea0003800000 */
.L_x_10380:
[----:B------:R-:W-:Y:S01]  /*6b70*/  ISETP.GE.AND P3, PT, R19, R89, PT ;  /* 0x000000591300720c */ /* 0x000fe20003f66270 */
[----:B------:R-:W-:-:S12]  /*6b80*/  BSSY B0, `(.L_x_10382) ;  /* 0x0000020000007945 */ /* 0x000fd80003800000 */
[----:B------:R-:W-:Y:S05]  /*6b90*/  @P3 BRA `(.L_x_10383) ;  /* 0x0000000000783947 */ /* 0x000fea0003800000 */
[----:B------:R-:W-:Y:S01]  /*6ba0*/  IMAD.WIDE R34, R24, 0x90, R76 ;  /* 0x0000009018227825 */ /* 0x000fe200078e024c */
[----:B------:R-:W-:-:S03]  /*6bb0*/  ULDC.64 UR4, c[0x0][0x328] ;  /* 0x0000ca0000047ab9 */ /* 0x000fc60000000a00 */
[----:B------:R-:W-:Y:S02]  /*6bc0*/  IMAD R35, R35, UR4, RZ ;  /* 0x0000000423237c24 */ /* 0x000fe4000f8e02ff */
[----:B-1----:R-:W-:Y:S02]  /*6bd0*/  IMAD.MOV.U32 R32, RZ, RZ, R28 ;  /* 0x000000ffff207224 */ /* 0x002fe400078e001c */
[----:B------:R-:W-:Y:S02]  /*6be0*/  IMAD.MOV.U32 R33, RZ, RZ, R88 ;  /* 0x000000ffff217224 */ /* 0x000fe400078e0058 */
[C---:B------:R-:W-:Y:S02]  /*6bf0*/  IMAD R35, R34.reuse, UR5, R35 ;  /* 0x0000000522237c24 */ /* 0x040fe4000f8e0223 */
[----:B------:R-:W-:Y:S01]  /*6c00*/  IMAD.WIDE.U32 R32, R34, UR4, R32 ;  /* 0x0000000422207c25 */ /* 0x000fe2000f8e0020 */
[----:B------:R-:W-:-:S03]  /*6c10*/  ULDC.64 UR4, c[0x0][0x318] ;  /* 0x0000c60000047ab9 */ /* 0x000fc60000000a00 */
[----:B------:R-:W-:Y:S01]  /*6c20*/  IMAD.IADD R33, R33, 0x1, R35 ;  /* 0x0000000121217824 */ /* 0x000fe200078e0223 */
[----:B------:R-:W-:Y:S01]  /*6c30*/  LEA R36, P3, R32, UR4, 0x1 ;  /* 0x0000000420247c11 */ /* 0x000fe2000f8608ff */
[----:B------:R-:W-:-:S03]  /*6c40*/  ULDC UR4, c[0x0][0x2f4] ;  /* 0x0000bd0000047ab9 */ /* 0x000fc60000000800 */
[----:B------:R-:W-:Y:S02]  /*6c50*/  LEA.HI.X R37, R32, UR5, R33, 0x1, P3 ;  /* 0x0000000520257c11 */ /* 0x000fe400098f0c21 */
        /* <DEDUP_REMOVED lines=17> */
[----:B-1----:R3:W-:Y:S02]  /*6d70*/  @!P3 STG.E.128 desc[UR60][R36.64+0xa0], R32 ;  /* 0x0000a0202400b986 */ /* 0x0027e4000c101d3c */
.L_x_10383:
[----:B------:R-:W-:Y:S05]  /*6d80*/  BSYNC B0 ;  /* 0x0000000000007941 */ /* 0x000fea0003800000 */
.L_x_10382:
[----:B------:R-:W-:Y:S01]  /*6d90*/  @!PT LDS RZ, [RZ] ;  /* 0x00000000fffff984 */ /* 0x000fe20000000800 */
[----:B------:R-:W-:Y:S01]  /*6da0*/  @!PT LDS RZ, [RZ] ;  /* 0x00000000fffff984 */ /* 0x000fe20000000800 */
[----:B------:R-:W-:Y:S01]  /*6db0*/  @!PT LDS RZ, [RZ] ;  /* 0x00000000fffff984 */ /* 0x000fe20000000800 */
[----:B------:R-:W-:Y:S01]  /*6dc0*/  @!PT LDS RZ, [RZ] ;  /* 0x00000000fffff984 */ /* 0x000fe20000000800 */
[----:B------:R4:W-:Y:S06]  /*6dd0*/  MEMBAR.ALL.CTA ;  /* 0x0000000000007992 */ /* 0x0009ec0000008000 */
[----:B----4-:R-:W4:Y:S01]  /*6de0*/  FENCE.VIEW.ASYNC.S ;  /* 0x00000000000073c6 */ /* 0x010f220000000000 */
[----:B0-2---:R-:W-:Y:S02]  /*6df0*/  @!P4 VIADD R20, R20, 0x31cc0 ;  /* 0x00031cc01414c836 */ /* 0x005fe40000000000 */
[----:B------:R-:W-:-:S03]  /*6e00*/  VIADD R17, R17, 0x1 ;  /* 0x0000000111117836 */ /* 0x000fc60000000000 */
[----:B------:R-:W-:Y:S01]  /*6e10*/  @!P4 PRMT R20, RZ, 0x654, R20 ;  /* 0x00000654ff14c816 */ /* 0x000fe20000000014 */
[----:B----4-:R0:W-:Y:S01]  /*6e20*/  BAR.SYNC.DEFER_BLOCKING R113, 0x80 ;  /* 0x000200710000751d */ /* 0x0101e20000010000 */
[----:B------:R-:W-:-:S04]  /*6e30*/  ISETP.NE.AND P3, PT, R17, 0x2, PT ;  /* 0x000000021100780c */ /* 0x000fc80003f65270 */
[----:B------:R-:W-:Y:S01]  /*6e40*/  SEL R17, R17, RZ, P3 ;  /* 0x000000ff11117207 */ /* 0x000fe20001800000 */
[----:B------:R2:W-:Y:S02]  /*6e50*/  @!P4 SYNCS.ARRIVE.TRANS64.RED.A1T0 RZ, [R20+URZ], RZ ;  /* 0x000000ff14ffc9a7 */ /* 0x0005e4000810043f */
[----:B--2---:R-:W-:-:S04]  /*6e60*/  SEL R20, RZ, 0x1, P3 ;  /* 0x00000001ff147807 */ /* 0x004fc80001800000 */
[----:B------:R-:W-:Y:S01]  /*6e70*/  LOP3.LUT R155, R155, R20, RZ, 0x3c, !PT ;  /* 0x000000149b9b7212 */ /* 0x000fe200078e3cff */
[----:B0-----:R-:W-:Y:S06]  /*6e80*/  @P2 BRA `(.L_x_10384) ;  /* 0xffffffb8009c2947 */ /* 0x001fec000383ffff */
[----:B------:R-:W0:Y:S01]  /*6e90*/  S2R R21, SR_TID.X ;  /* 0x0000000000157919 */ /* 0x000e220000002100 */
[----:B------:R-:W-:Y:S02]  /*6ea0*/  PLOP3.LUT P0, PT, PT, PT, PT, 0x8, 0x0 ;  /* 0x000000000000781c */ /* 0x000fe40003f0e170 */
[----:B0-----:R-:W-:-:S04]  /*6eb0*/  SHF.R.U32.HI R21, RZ, 0x7, R21 ;  /* 0x00000007ff157819 */ /* 0x001fc80000011615 */
[----:B------:R-:W-:-:S13]  /*6ec0*/  ISETP.NE.AND P5, PT, R21, 0x1, PT ;  /* 0x000000011500780c */ /* 0x000fda0003fa5270 */
[----:B------:R-:W-:Y:S06]  /*6ed0*/  @!P5 BAR.ARV 0x9, 0x100 ;  /* 0x024400000000db1d */ /* 0x000fec0000002000 */
.L_x_10324:
[----:B------:R-:W-:Y:S02]  /*6ee0*/  ISETP.GE.AND P2, PT, R112, 0x1, PT ;  /* 0x000000017000780c */ /* 0x000fe40003f46270 */
[----:B------:R-:W-:Y:S02]  /*6ef0*/  CS2R R2, SRZ ;  /* 0x0000000000027805 */ /* 0x000fe4000001ff00 */
[----:B------:R-:W-:Y:S01]  /*6f00*/  PLOP3.LUT P1, PT, PT, PT, PT, 0x80, 0x0 ;  /* 0x000000000000781c */ /* 0x000fe20003f2f070 */
[----:B------:R-:W-:Y:S01]  /*6f10*/  IMAD.MOV.U32 R0, RZ, RZ, RZ ;  /* 0x000000ffff007224 */ /* 0x000fe200078e00ff */
[----:B------:R-:W-:Y:S01]  /*6f20*/  CS2R R30, SRZ ;  /* 0x00000000001e7805 */ /* 0x000fe2000001ff00 */
[----:B------:R-:W-:Y:S01]  /*6f30*/  IMAD.MOV.U32 R71, RZ, RZ, RZ ;  /* 0x000000ffff477224 */ /* 0x000fe200078e00ff */
[----:B------:R-:W-:Y:S02]  /*6f40*/  CS2R R48, SRZ ;  /* 0x0000000000307805 */ /* 0x000fe4000001ff00 */
[----:B-1-3--:R-:W-:-:S02]  /*6f50*/  CS2R R32, SRZ ;  /* 0x0000000000207805 */ /* 0x00afc4000001ff00 */
        /* <DEDUP_REMOVED lines=14> */
[----:B------:R-:W-:Y:S01]  /*7040*/  CS2R R72, SRZ ;  /* 0x0000000000487805 */ /* 0x000fe2000001ff00 */
[----:B------:R-:W-:Y:S01]  /*7050*/  IMAD.MOV.U32 R82, RZ, RZ, RZ ;  /* 0x000000ffff527224 */ /* 0x000fe200078e00ff */
[----:B------:R-:W-:Y:S01]  /*7060*/  CS2R R78, SRZ ;  /* 0x00000000004e7805 */ /* 0x000fe2000001ff00 */
[----:B------:R-:W-:Y:S01]  /*7070*/  IMAD.MOV.U32 R84, RZ, RZ, RZ ;  /* 0x000000ffff547224 */ /* 0x000fe200078e00ff */
[----:B------:R-:W-:Y:S01]  /*7080*/  CS2R R60, SRZ ;  /* 0x00000000003c7805 */ /* 0x000fe2000001ff00 */
[----:B------:R-:W-:Y:S02]  /*7090*/  IMAD.MOV.U32 R81, RZ, RZ, RZ ;  /* 0x000000ffff517224 */ /* 0x000fe400078e00ff */
[----:B------:R-:W-:Y:S02]  /*70a0*/  IMAD.MOV.U32 R6, RZ, RZ, RZ ;  /* 0x000000ffff067224 */ /* 0x000fe400078e00ff */
[----:B------:R-:W-:Y:S01]  /*70b0*/  IMAD.MOV.U32 R86, RZ, RZ, RZ ;  /* 0x000000ffff567224 */ /* 0x000fe200078e00ff */
[----:B------:R-:W-:Y:S06]  /*70c0*/  @P0 BRA `(.L_x_10385) ;  /* 0x00000000000c0947 */ /* 0x000fec0003800000 */
[----:B------:R-:W0:Y:S01]  /*70d0*/  FENCE.VIEW.ASYNC.G ;  /* 0x00000000000073c6 */ /* 0x000e220000000100 */
[----:B------:R-:W-:Y:S05]  /*70e0*/  WARPSYNC.ALL ;  /* 0x0000000000007948 */ /* 0x000fea0003800000 */
[----:B0-----:R-:W-:Y:S06]  /*70f0*/  BAR.ARV 0xc, 0x200 ;  /* 0x0308000000007b1d */ /* 0x001fec0000002000 */
.L_x_10385:
        /* <DEDUP_REMOVED lines=11> */
[----:B0-----:R0:W-:Y:S02]  /*71b0*/  STL [R1+0x78], R0 ;  /* 0x0000780001007387 */ /* 0x0011e40000100800 */
.L_x_10630:
[----:B------:R-:W0:Y:S01]  /*71c0*/  LDL R3, [R1+0x78] ;  /* 0x0000780001037983 */ /* 0x000e220000100800 */
[----:B------:R-:W-:Y:S01]  /*71d0*/  BSSY B6, `(.L_x_10388) ;  /* 0x000001b000067945 */ /* 0x000fe20003800000 */
[----:B0-----:R-:W-:-:S05]  /*71e0*/  IMAD.HI R0, R3, 0x55555556, RZ ;  /* 0x5555555603007827 */ /* 0x001fca00078e02ff */
[----:B------:R-:W-:-:S05]  /*71f0*/  LEA.HI R2, R0, R0, RZ, 0x1 ;  /* 0x0000000000027211 */ /* 0x000fca00078f08ff */
[----:B------:R-:W-:Y:S02]  /*7200*/  IMAD R2, R2, -0x3, R3 ;  /* 0xfffffffd02027824 */ /* 0x000fe400078e0203 */
[----:B------:R-:W-:-:S04]  /*7210*/  VIADD R3, R16, 0x24300 ;  /* 0x0002430010037836 */ /* 0x000fc80000000000 */
[----:B------:R-:W-:Y:S01]  /*7220*/  IMAD R0, R2, 0x800, R3 ;  /* 0x0000080002007824 */ /* 0x000fe200078e0203 */
[----:B------:R-:W-:-:S04]  /*7230*/  LOP3.LUT P0, RZ, R3, 0x9f, RZ, 0xc0, !PT ;  /* 0x0000009f03ff7812 */ /* 0x000fc8000780c0ff */
[----:B------:R-:W-:-:S04]  /*7240*/  SHF.R.U32.HI R0, RZ, 0x4, R0 ;  /* 0x00000004ff007819 */ /* 0x000fc80000011600 */
[----:B------:R-:W-:-:S05]  /*7250*/  LOP3.LUT R0, R0, 0x3fff, RZ, 0xc0, !PT ;  /* 0x00003fff00007812 */ /* 0x000fca00078ec0ff */
[----:B------:R0:W-:Y:S01]  /*7260*/  STL [R1+0x80], R0 ;  /* 0x0000800001007387 */ /* 0x0001e20000100800 */
[----:B------:R-:W-:Y:S05]  /*7270*/  @!P0 BRA `(.L_x_10389) ;  /* 0x0000000000408947 */ /* 0x000fea0003800000 */
[----:B0-----:R-:W-:Y:S01]  /*7280*/  MOV R0, 0x0 ;  /* 0x0000000000007802 */ /* 0x001fe20000000f00 */
        /* <DEDUP_REMOVED lines=15> */
.L_x_10389:
[----:B------:R-:W-:Y:S05]  /*7380*/  BSYNC B6 ;  /* 0x0000000000067941 */ /* 0x000fea0003800000 */
.L_x_10388:
[----:B------:R-:W-:Y:S02]  /*7390*/  ULDC UR4, c[0x0][0x3f4] ;  /* 0x0000fd0000047ab9 */ /* 0x000fe40000000800 */
[----:B------:R-:W-:-:S13]  /*73a0*/  ISETP.LT.AND P0, PT, RZ, UR4, PT ;  /* 0x00000004ff007c0c */ /* 0x000fda000bf01270 */
[----:B------:R-:W-:Y:S05]  /*73b0*/  @P0 BRA `(.L_x_10390) ;  /* 0x0000000000400947 */ /* 0x000fea0003800000 */
[----:B------:R-:W0:Y:S02]  /*73c0*/  LDL R20, [R1+0x98] ;  /* 0x0000980001147983 */ /* 0x000e240000100800 */
[----:B0-----:R-:W-:-:S04]  /*73d0*/  LEA.HI R0, R20, R20, RZ, 0x1 ;  /* 0x0000001414007211 */ /* 0x001fc800078f08ff */
        /* <DEDUP_REMOVED lines=8> */
.L_x_10393:
[----:B--2---:R2:W3:Y:S02]  /*7460*/  SYNCS.PHASECHK.TRANS64.TRYWAIT P0, [R16+URZ+0x31c00], R3 ;  /* 0x031c0003100075a7 */ /* 0x0044e4000800017f */
[----:B---3--:R-:W-:Y:S05]  /*7470*/  @!P0 NANOSLEEP.SYNCS 0x989680 ;  /* 0x009896800000895d */ /* 0x008fea0003900000 */
[----:B------:R-:W3:Y:S02]  /*7480*/  @!P0 SYNCS.PHASECHK.TRANS64 P0, [R16+URZ+0x31c00], R3 ;  /* 0x031c0003100085a7 */ /* 0x000ee4000800007f */
[----:B---3--:R-:W-:Y:S05]  /*7490*/  @!P0 BRA `(.L_x_10393) ;  /* 0xfffffffc00f08947 */ /* 0x008fea000383ffff */
.L_x_10392:
[----:B------:R-:W-:Y:S05]  /*74a0*/  BSYNC B0 ;  /* 0x0000000000007941 */ /* 0x000fea0003800000 */
.L_x_10391:
[----:B------:R-:W-:Y:S05]  /*74b0*/  BRA `(.L_x_10394) ;  /* 0x0000003c00307947 */ /* 0x000fea0003800000 */
.L_x_10390:
[----:B------:R-:W2:Y:S01]  /*74c0*/  LDL R6, [R1+0xc0] ;  /* 0x0000c00001067983 */ /* 0x000ea20000100800 */
[----:B0----5:R-:W-:Y:S01]  /*74d0*/  SHF.R.S32.HI R0, RZ, 0x1f, R106 ;  /* 0x0000001fff007819 */ /* 0x021fe2000001146a */
        /* <DEDUP_REMOVED lines=16> */
[----:B--2---:R-:W-:-:S13]  /*75e0*/  LOP3.LUT P0, RZ, R6, 0x1bf, RZ, 0xc0, !PT ;  /* 0x000001bf06ff7812 */ /* 0x004fda000780c0ff */
        /* <DEDUP_REMOVED lines=17> */
.L_x_10395:
[----:B------:R-:W-:Y:S01]  /*7700*/  ULDC.U8 UR4, c[0x0][0x410] ;  /* 0x0001040000047ab9 */ /* 0x000fe20000000000 */
[----:B------:R-:W-:Y:S01]  /*7710*/  BSSY B0, `(.L_x_10396) ;  /* 0x000039e000007945 */ /* 0x000fe20003800000 */
[----:B------:R-:W-:Y:S01]  /*7720*/  ISETP.NE.AND P0, PT, RZ, UR4, PT ;  /* 0x00000004ff007c0c */ /* 0x000fe2000bf05270 */
[----:B------:R-:W-:-:S12]  /*7730*/  IMAD R7, R109, 0xc0, R19 ;  /* 0x000000c06d077824 */ /* 0x000fd800078e0213 */
[----:B------:R-:W-:Y:S05]  /*7740*/  @!P0 BRA `(.L_x_10397) ;  /* 0x0000001c00548947 */ /* 0x000fea0003800000 */
[----:B------:R-:W-:-:S03]  /*7750*/  UMOV UR4, 0xffffffff ;  /* 0xffffffff00047882 */ /* 0x000fc60000000000 */
[----:B------:R-:W-:Y:S05]  /*7760*/  BRA.DIV UR4, `(.L_x_10398) ;  /* 0x0000017e040c7947 */ /* 0x000fea000b800000 */
[----:B------:R0:W2:Y:S04]  /*7770*/  SHFL.IDX PT, R3, R25, RZ, 0x1e1f ;  /* 0x001e1fff19037589 */ /* 0x0000a800000e0000 */
[----:B------:R0:W3:Y:S04]  /*7780*/  SHFL.IDX PT, R0, R24, RZ, 0x1e1f ;  /* 0x001e1fff18007589 */ /* 0x0000e800000e0000 */
[----:B------:R0:W4:Y:S04]  /*7790*/  SHFL.IDX PT, R5, R27, RZ, 0x1e1f ;  /* 0x001e1fff1b057589 */ /* 0x00012800000e0000 */
[----:B------:R0:W0:Y:S02]  /*77a0*/  SHFL.IDX PT, R4, R26, RZ, 0x1e1f ;  /* 0x001e1fff1a047589 */ /* 0x00002400000e0000 */
.L_x_10636:
[----:B------:R-:W5:Y:S01]  /*77b0*/  LDL R52, [R1+0x98] ;  /* 0x0000980001347983 */ /* 0x000f620000100800 */
[----:B------:R-:W-:Y:S01]  /*77c0*/  ULDC UR4, c[0x0][0x448] ;  /* 0x0001120000047ab9 */ /* 0x000fe20000000800 */
[----:B------:R-:W-:Y:S01]  /*77d0*/  BSSY B1, `(.L_x_10399) ;  /* 0x000005c000017945 */ /* 0x000fe20003800000 */
[----:B------:R-:W-:Y:S01]  /*77e0*/  IMAD R8, R111, UR4, RZ ;  /* 0x000000046f087c24 */ /* 0x000fe2000f8e02ff */
[----:B------:R-:W-:Y:S02]  /*77f0*/  CS2R R36, SRZ ;  /* 0x0000000000247805 */ /* 0x000fe4000001ff00 */
[----:B------:R-:W-:Y:S02]  /*7800*/  CS2R R32, SRZ ;  /* 0x0000000000207805 */ /* 0x000fe4000001ff00 */
[----:B0-----:R-:W-:Y:S01]  /*7810*/  CS2R R26, SRZ ;  /* 0x00000000001a7805 */ /* 0x001fe2000001ff00 */
[----:B------:R-:W-:Y:S01]  /*7820*/  IMAD R6, R109, -0xc0, R8 ;  /* 0xffffff406d067824 */ /* 0x000fe200078e0208 */
[----:B------:R-:W-:-:S02]  /*7830*/  ISETP.GE.AND P1, PT, R7, R8, PT ;  /* 0x000000080700720c */ /* 0x000fc40003f26270 */
[----:B------:R-:W-:Y:S02]  /*7840*/  CS2R R20, SRZ ;  /* 0x0000000000147805 */ /* 0x000fe4000001ff00 */
[----:B------:R-:W-:Y:S02]  /*7850*/  CS2R R12, SRZ ;  /* 0x00000000000c7805 */ /* 0x000fe4000001ff00 */
[----:B------:R-:W-:Y:S02]  /*7860*/  CS2R R8, SRZ ;  /* 0x0000000000087805 */ /* 0x000fe4000001ff00 */
[----:B------:R-:W-:Y:S02]  /*7870*/  VIMNMX R6, R6, 0xc0, PT ;  /* 0x000000c006067848 */ /* 0x000fe40003fe0100 */
[----:B------:R-:W-:Y:S02]  /*7880*/  CS2R R34, SRZ ;  /* 0x0000000000227805 */ /* 0x000fe4000001ff00 */
[----:B------:R-:W-:-:S02]  /*7890*/  CS2R R30, SRZ ;  /* 0x00000000001e7805 */ /* 0x000fc4000001ff00 */
[----:B------:R-:W-:Y:S02]  /*78a0*/  CS2R R28, SRZ ;  /* 0x00000000001c7805 */ /* 0x000fe4000001ff00 */
[----:B------:R-:W-:Y:S02]  /*78b0*/  ISETP.GE.AND P0, PT, R19, R6, PT ;  /* 0x000000061300720c */ /* 0x000fe40003f06270 */
[----:B------:R-:W-:Y:S02]  /*78c0*/  CS2R R24, SRZ ;  /* 0x0000000000187805 */ /* 0x000fe4000001ff00 */
[----:B-1----:R-:W-:Y:S02]  /*78d0*/  CS2R R14, SRZ ;  /* 0x00000000000e7805 */ /* 0x002fe4000001ff00 */
[----:B------:R-:W-:Y:S02]  /*78e0*/  CS2R R10, SRZ ;  /* 0x00000000000a7805 */ /* 0x000fe4000001ff00 */
[----:B-----5:R-:W-:Y:S01]  /*78f0*/  LEA.HI R46, R52, R52, RZ, 0x1 ;  /* 0x00000034342e7211 */ /* 0x020fe200078f08ff */
[----:B------:R-:W-:Y:S06]  /*7900*/  @P1 BRA `(.L_x_10400) ;  /* 0x0000000400201947 */ /* 0x000fec0003800000 */
[----:B------:R-:W2:Y:S01]  /*7910*/  LDL R41, [R1+0x64] ;  /* 0x0000640001297983 */ /* 0x000ea20000100800 */
[----:B------:R-:W-:-:S03]  /*7920*/  ULDC UR4, c[0x0][0x3f4] ;  /* 0x0000fd0000047ab9 */ /* 0x000fc60000000800 */
[----:B------:R-:W3:Y:S04]  /*7930*/  LDL R40, [R1+0x68] ;  /* 0x0000680001287983 */ /* 0x000ee80000100800 */
[----:B------:R-:W4:Y:S04]  /*7940*/  LDL R39, [R1+0x6c] ;  /* 0x00006c0001277983 */ /* 0x000f280000100800 */
[----:B------:R-:W4:Y:S04]  /*7950*/  LDL R38, [R1+0xa4] ;  /* 0x0000a40001267983 */ /* 0x000f280000100800 */
[----:B------:R-:W4:Y:S04]  /*7960*/  LDL R43, [R1+0xa8] ;  /* 0x0000a800012b7983 */ /* 0x000f280000100800 */
[----:B------:R-:W4:Y:S04]  /*7970*/  LDL R42, [R1+0x70] ;  /* 0x00007000012a7983 */ /* 0x000f280000100800 */
[----:B------:R-:W4:Y:S04]  /*7980*/  LDL.64 R44, [R1+0x48] ;  /* 0x00004800012c7983 */ /* 0x000f280000100a00 */
[----:B------:R-:W4:Y:S04]  /*7990*/  LDL R14, [R1+0x74] ;  /* 0x00007400010e7983 */ /* 0x000f280000100800 */
[----:B------:R-:W4:Y:S04]  /*79a0*/  LDL R48, [R1+0xac] ;  /* 0x0000ac0001307983 */ /* 0x000f280000100800 */
[----:B------:R-:W4:Y:S01]  /*79b0*/  LDL R47, [R1+0xb0] ;  /* 0x0000b000012f7983 */ /* 0x000f220000100800 */
        /* <DEDUP_REMOVED lines=8> */
[C---:B--2---:R-:W-:Y:S01]  /*7a40*/  ISETP.GE.AND P2, PT, R41.reuse, UR4, PT ;  /* 0x0000000429007c0c */ /* 0x044fe2000bf46270 */
[C---:B------:R-:W-:Y:S01]  /*7a50*/  IMAD.SHL.U32 R9, R41.reuse, 0x2, RZ ;  /* 0x0000000229097824 */ /* 0x040fe200078e00ff */
[----:B------:R-:W-:Y:S02]  /*7a60*/  SHF.R.S32.HI R6, RZ, 0x1f, R41 ;  /* 0x0000001fff067819 */ /* 0x000fe40000011429 */
[C---:B---3--:R-:W-:Y:S01]  /*7a70*/  ISETP.GE.AND P1, PT, R40.reuse, UR4, PT ;  /* 0x0000000428007c0c */ /* 0x048fe2000bf26270 */
[----:B------:R-:W-:Y:S01]  /*7a80*/  IMAD.SHL.U32 R13, R40, 0x2, RZ ;  /* 0x00000002280d7824 */ /* 0x000fe200078e00ff */
[----:B------:R-:W-:-:S07]  /*7a90*/  SHF.L.U64.HI R10, R41, 0x1, R6 ;  /* 0x00000001290a7819 */ /* 0x000fce0000010206 */
[-C--:B------:R-:W-:Y:S02]  /*7aa0*/  @!P2 IADD3 R6, P3, R0, R9.reuse, RZ ;  /* 0x000000090006a210 */ /* 0x080fe40007f7e0ff */
[----:B------:R-:W-:-:S03]  /*7ab0*/  @!P2 IADD3 R8, P4, R4, R9, RZ ;  /* 0x000000090408a210 */ /* 0x000fc60007f9e0ff */
[--C-:B------:R-:W-:Y:S01]  /*7ac0*/  @!P2 IMAD.X R7, R3, 0x1, R10.reuse, P3 ;  /* 0x000000010307a824 */ /* 0x100fe200018e060a */
[----:B----4-:R-:W-:Y:S01]  /*7ad0*/  ISETP.GE.AND P3, PT, R39, UR4, PT ;  /* 0x0000000427007c0c */ /* 0x010fe2000bf66270 */
[----:B------:R-:W-:Y:S01]  /*7ae0*/  @!P2 IMAD.X R9, R5, 0x1, R10, P4 ;  /* 0x000000010509a824 */ /* 0x000fe200020e060a */
[----:B------:R-:W-:Y:S02]  /*7af0*/  @!P1 IADD3 R10, P4, R0, R13, RZ ;  /* 0x0000000d000a9210 */ /* 0x000fe40007f9e0ff */
[----:B------:R0:W5:Y:S01]  /*7b00*/  @!P2 LD.E.64 R30, desc[UR60][R6.64] ;  /* 0x0000003c061ea980 */ /* 0x000162000c101b00 */
[----:B------:R-:W-:-:S03]  /*7b10*/  IMAD.SHL.U32 R41, R39, 0x2, RZ ;  /* 0x0000000227297824 */ /* 0x000fc600078e00ff */
[----:B------:R-:W5:Y:S01]  /*7b20*/  @!P2 LD.E.64 R32, desc[UR60][R8.64] ;  /* 0x0000003c0820a980 */ /* 0x000f62000c101b00 */
[----:B------:R-:W-:Y:S01]  /*7b30*/  @!P1 IADD3 R12, P2, R4, R13, RZ ;  /* 0x0000000d040c9210 */ /* 0x000fe20007f5e0ff */
[----:B------:R-:W-:-:S03]  /*7b40*/  @!P1 IMAD.X R11, R3, 0x1, R38, P4 ;  /* 0x00000001030b9824 */ /* 0x000fc600020e0626 */
[-C--:B------:R-:W-:Y:S01]  /*7b50*/  @!P3 IADD3 R40, P4, R4, R41.reuse, RZ ;  /* 0x000000290428b210 */ /* 0x080fe20007f9e0ff */
[C---:B------:R-:W-:Y:S01]  /*7b60*/  @!P1 IMAD.X R13, R5.reuse, 0x1, R38, P2 ;  /* 0x00000001050d9824 */ /* 0x040fe200010e0626 */
[----:B------:R-:W-:Y:S01]  /*7b70*/  @!P3 IADD3 R38, P2, R0, R41, RZ ;  /* 0x000000290026b210 */ /* 0x000fe20007f5e0ff */
[----:B------:R1:W5:Y:S02]  /*7b80*/  @!P1 LD.E.64 R28, desc[UR60][R10.64] ;  /* 0x0000003c0a1c9980 */ /* 0x000364000c101b00 */
[--C-:B------:R-:W-:Y:S02]  /*7b90*/  @!P3 IMAD.X R41, R5, 0x1, R43.reuse, P4 ;  /* 0x000000010529b824 */ /* 0x100fe400020e062b */
[----:B------:R-:W5:Y:S01]  /*7ba0*/  @!P1 LD.E.64 R26, desc[UR60][R12.64] ;  /* 0x0000003c0c1a9980 */ /* 0x000f62000c101b00 */
[----:B------:R-:W-:Y:S01]  /*7bb0*/  @!P3 IMAD.X R39, R3, 0x1, R43, P2 ;  /* 0x000000010327b824 */ /* 0x000fe200010e062b */
[----:B------:R-:W-:Y:S02]  /*7bc0*/  ISETP.GE.AND P1, PT, R42, UR4, PT ;  /* 0x000000042a007c0c */ /* 0x000fe4000bf26270 */
[----:B------:R-:W-:Y:S01]  /*7bd0*/  ISETP.GE.AND P2, PT, R44, UR4, PT ;  /* 0x000000042c007c0c */ /* 0x000fe2000bf46270 */
[----:B------:R2:W5:Y:S01]  /*7be0*/  @!P3 LD.E.64 R20, desc[UR60][R40.64] ;  /* 0x0000003c2814b980 */ /* 0x000562000c101b00 */
[----:B0-----:R-:W-:-:S03]  /*7bf0*/  IMAD.SHL.U32 R7, R42, 0x2, RZ ;  /* 0x000000022a077824 */ /* 0x001fc600078e00ff */
[----:B------:R0:W5:Y:S01]  /*7c00*/  @!P3 LD.E.64 R24, desc[UR60][R38.64] ;  /* 0x0000003c2618b980 */ /* 0x000162000c101b00 */
[C---:B------:R-:W-:Y:S01]  /*7c10*/  ISETP.GE.AND P3, PT, R14.reuse, UR4, PT ;  /* 0x000000040e007c0c */ /* 0x040fe2000bf66270 */
[----:B-1----:R-:W-:-:S04]  /*7c20*/  IMAD.SHL.U32 R11, R14, 0x2, RZ ;  /* 0x000000020e0b7824 */ /* 0x002fc800078e00ff */
[-C--:B------:R-:W-:Y:S02]  /*7c30*/  @!P1 IADD3 R42, P5, R0, R7.reuse, RZ ;  /* 0x00000007002a9210 */ /* 0x080fe40007fbe0ff */
[----:B------:R-:W-:Y:S01]  /*7c40*/  @!P1 IADD3 R6, P4, R4, R7, RZ ;  /* 0x0000000704069210 */ /* 0x000fe20007f9e0ff */
[----:B------:R-:W-:Y:S02]  /*7c50*/  @!P2 IMAD.MOV.U32 R8, RZ, RZ, R0 ;  /* 0x000000ffff08a224 */ /* 0x000fe400078e0000 */
[----:B------:R-:W-:Y:S02]  /*7c60*/  @!P2 IMAD.MOV.U32 R9, RZ, RZ, R3 ;  /* 0x000000ffff09a224 */ /* 0x000fe400078e0003 */
[----:B--2---:R-:W-:-:S04]  /*7c70*/  @!P2 IMAD.WIDE R40, R44, 0x2, R4 ;  /* 0x000000022c28a825 */ /* 0x004fc800078e0204 */
[----:B0-----:R-:W-:-:S04]  /*7c80*/  @!P2 IMAD.WIDE R38, R44, 0x2, R8 ;  /* 0x000000022c26a825 */ /* 0x001fc800078e0208 */
[--C-:B------:R-:W-:Y:S01]  /*7c90*/  @!P1 IMAD.X R43, R3, 0x1, R48.reuse, P5 ;  /* 0x00000001032b9824 */ /* 0x100fe200028e0630 */
[-C--:B------:R-:W-:Y:S01]  /*7ca0*/  @!P3 IADD3 R44, P5, R0, R11.reuse, RZ ;  /* 0x0000000b002cb210 */ /* 0x080fe20007fbe0ff */
[----:B------:R-:W-:Y:S01]  /*7cb0*/  @!P1 IMAD.X R7, R5, 0x1, R48, P4 ;  /* 0x0000000105079824 */ /* 0x000fe200020e0630 */
[----:B------:R-:W-:Y:S02]  /*7cc0*/  @!P3 IADD3 R4, P4, R4, R11, RZ ;  /* 0x0000000b0404b210 */ /* 0x000fe40007f9e0ff */
[----:B------:R-:W-:Y:S02]  /*7cd0*/  CS2R R14, SRZ ;  /* 0x00000000000e7805 */ /* 0x000fe4000001ff00 */
[----:B------:R-:W-:Y:S02]  /*7ce0*/  CS2R R12, SRZ ;  /* 0x00000000000c7805 */ /* 0x000fe4000001ff00 */
[----:B------:R-:W-:Y:S02]  /*7cf0*/  CS2R R10, SRZ ;  /* 0x00000000000a7805 */ /* 0x000fe4000001ff00 */
[----:B------:R-:W-:Y:S01]  /*7d00*/  CS2R R8, SRZ ;  /* 0x0000000000087805 */ /* 0x000fe2000001ff00 */
[--C-:B------:R-:W-:Y:S01]  /*7d10*/  @!P3 IMAD.X R45, R3, 0x1, R47.reuse, P5 ;  /* 0x00000001032db824 */ /* 0x100fe200028e062f */
[----:B------:R0:W5:Y:S01]  /*7d20*/  @!P2 LD.E.64 R34, desc[UR60][R38.64] ;  /* 0x0000003c2622a980 */ /* 0x000162000c101b00 */
[----:B------:R-:W-:-:S03]  /*7d30*/  @!P3 IMAD.X R5, R5, 0x1, R47, P4 ;  /* 0x000000010505b824 */ /* 0x000fc600020e062f */
[----:B------:R0:W5:Y:S04]  /*7d40*/  @!P2 LD.E.64 R36, desc[UR60][R40.64] ;  /* 0x0000003c2824a980 */ /* 0x000168000c101b00 */
[----:B------:R0:W5:Y:S04]  /*7d50*/  @!P1 LD.E.64 R14, desc[UR60][R42.64] ;  /* 0x0000003c2a0e9980 */ /* 0x000168000c101b00 */
[----:B------:R0:W5:Y:S04]  /*7d60*/  @!P1 LD.E.64 R12, desc[UR60][R6.64] ;  /* 0x0000003c060c9980 */ /* 0x000168000c101b00 */
[----:B------:R0:W5:Y:S04]  /*7d70*/  @!P3 LD.E.64 R10, desc[UR60][R44.64] ;  /* 0x0000003c2c0ab980 */ /* 0x000168000c101b00 */
[----:B------:R0:W5:Y:S02]  /*7d80*/  @!P3 LD.E.64 R8, desc[UR60][R4.64] ;  /* 0x0000003c0408b980 */ /* 0x000164000c101b00 */
.L_x_10400:
[----:B------:R-:W-:Y:S05]  /*7d90*/  BSYNC B1 ;  /* 0x0000000000017941 */ /* 0x000fea0003800000 */
.L_x_10399:
[----:B--2--5:R-:W-:Y:S01]  /*7da0*/  IMAD.MOV.U32 R3, RZ, RZ, R37 ;  /* 0x000000ffff037224 */ /* 0x024fe200078e0025 */
[----:B------:R-:W-:Y:S01]  /*7db0*/  LOP3.LUT R46, R46, 0xfffffffe, RZ, 0xc0, !PT ;  /* 0xfffffffe2e2e7812 */ /* 0x000fe200078ec0ff */
[----:B---3--:R-:W-:Y:S01]  /*7dc0*/  IMAD.MOV.U32 R0, RZ, RZ, R36 ;  /* 0x000000ffff007224 */ /* 0x008fe200078e0024 */
[----:B------:R-:W-:Y:S01]  /*7dd0*/  BSSY B1, `(.L_x_10401) ;  /* 0x0000031000017945 */ /* 0x000fe20003800000 */
[----:B0-----:R-:W-:Y:S01]  /*7de0*/  IMAD.MOV.U32 R4, RZ, RZ, R32 ;  /* 0x000000ffff047224 */ /* 0x001fe200078e0020 */
[----:B------:R-:W-:Y:S01]  /*7df0*/  PRMT R38, R38, 0x5410, R3 ;  /* 0x0000541026267816 */ /* 0x000fe20000000003 */
[----:B------:R-:W-:Y:S01]  /*7e00*/  IMAD.IADD R3, R52, 0x1, -R46 ;  /* 0x0000000134037824 */ /* 0x000fe200078e0a2e */
[----:B------:R-:W-:Y:S01]  /*7e10*/  PRMT R54, R0, 0x7610, R54 ;  /* 0x0000761000367816 */ /* 0x000fe20000000036 */
[----:B------:R-:W-:Y:S01]  /*7e20*/  IMAD.MOV.U32 R0, RZ, RZ, R33 ;  /* 0x000000ffff007224 */ /* 0x000fe200078e0021 */
[----:B------:R-:W-:Y:S01]  /*7e30*/  PRMT R60, R4, 0x7610, R60 ;  /* 0x00007610043c7816 */ /* 0x000fe2000000003c */
[----:B------:R-:W-:Y:S01]  /*7e40*/  IMAD.MOV.U32 R4, RZ, RZ, R26 ;  /* 0x000000ffff047224 */ /* 0x000fe200078e001a */
[----:B------:R-:W-:Y:S01]  /*7e50*/  SHF.L.U32 R3, R3, 0x1f, RZ ;  /* 0x0000001f03037819 */ /* 0x000fe200000006ff */
[----:B----4-:R-:W-:Y:S01]  /*7e60*/  IMAD.MOV.U32 R5, RZ, RZ, R27 ;  /* 0x000000ffff057224 */ /* 0x010fe200078e001b */
[----:B------:R-:W-:Y:S01]  /*7e70*/  PRMT R39, R39, 0x5410, R0 ;  /* 0x0000541027277816 */ /* 0x000fe20000000000 */
[----:B------:R-:W-:Y:S01]  /*7e80*/  IMAD.MOV.U32 R0, RZ, RZ, R20 ;  /* 0x000000ffff007224 */ /* 0x000fe200078e0014 */
[----:B------:R-:W0:Y:S01]  /*7e90*/  SYNCS.PHASECHK.TRANS64.TRYWAIT P1, [R16+URZ+0x31c00], R3 ;  /* 0x031c0003100075a7 */ /* 0x000e22000802017f */
        /* <DEDUP_REMOVED lines=35> */
[----:B0-----:R-:W-:Y:S06]  /*80d0*/  @!P1 BRA `(.L_x_10402) ;  /* 0x0000017400249947 */ /* 0x001fec0003800000 */
.L_x_10637:
[----:B------:R-:W-:Y:S05]  /*80e0*/  BSYNC B1 ;  /* 0x0000000000017941 */ /* 0x000fea0003800000 */
.L_x_10401:
[----:B------:R-:W-:Y:S02]  /*80f0*/  PRMT R40, R0, 0x7610, R40 ;  /* 0x0000761000287816 */ /* 0x000fe40000000028 */
[----:B------:R-:W-:Y:S01]  /*8100*/  PRMT R41, R4, 0x7610, R41 ;  /* 0x0000761004297816 */ /* 0x000fe20000000029 */
[----:B------:R-:W-:Y:S06]  /*8110*/  @P0 BRA `(.L_x_10403) ;  /* 0x0000002c00f40947 */ /* 0x000fec0003800000 */
[----:B------:R-:W2:Y:S01]  /*8120*/  LDL.64 R58, [R1+0x48] ;  /* 0x00004800013a7983 */ /* 0x000ea20000100a00 */
[----:B------:R-:W2:Y:S03]  /*8130*/  LDC R0, c[0x0][0x3f4] ;  /* 0x0000fd00ff007b82 */ /* 0x000ea60000000800 */
[----:B------:R-:W0:Y:S04]  /*8140*/  LDL R56, [R1+0x84] ;  /* 0x0000840001387983 */ /* 0x000e280000100800 */
[----:B------:R-:W3:Y:S04]  /*8150*/  LDL R55, [R1+0x64] ;  /* 0x0000640001377983 */ /* 0x000ee80000100800 */
[----:B------:R-:W4:Y:S04]  /*8160*/  LDL R53, [R1+0x68] ;  /* 0x0000680001357983 */ /* 0x000f280000100800 */
[----:B------:R-:W5:Y:S04]  /*8170*/  LDL R52, [R1+0x6c] ;  /* 0x00006c0001347983 */ /* 0x000f680000100800 */
[----:B------:R-:W5:Y:S04]  /*8180*/  LDL R7, [R1+0x70] ;  /* 0x0000700001077983 */ /* 0x000f680000100800 */
[----:B------:R-:W5:Y:S04]  /*8190*/  LDL R6, [R1+0x74] ;  /* 0x0000740001067983 */ /* 0x000f680000100800 */
[----:B------:R-:W5:Y:S01]  /*81a0*/  LDL R5, [R1+0x88] ;  /* 0x0000880001057983 */ /* 0x000f620000100800 */
[----:B------:R-:W-:Y:S01]  /*81b0*/  BSSY B1, `(.L_x_10404) ;  /* 0x0000039000017945 */ /* 0x000fe20003800000 */
[-C--:B--2---:R-:W-:Y:S01]  /*81c0*/  ISETP.GE.AND P6, PT, R58, R0.reuse, PT ;  /* 0x000000003a00720c */ /* 0x084fe20003fc6270 */
[----:B0-----:R-:W-:Y:S01]  /*81d0*/  IMAD R3, R56, 0x2, R16 ;  /* 0x0000000238037824 */ /* 0x001fe200078e0210 */
[----:B---3--:R-:W-:-:S02]  /*81e0*/  ISETP.GE.AND P0, PT, R55, R0, PT ;  /* 0x000000003700720c */ /* 0x008fc40003f06270 */
[-C--:B----4-:R-:W-:Y:S02]  /*81f0*/  ISETP.GE.AND P1, PT, R53, R0.reuse, PT ;  /* 0x000000003500720c */ /* 0x090fe40003f26270 */
[-C--:B-----5:R-:W-:Y:S02]  /*8200*/  ISETP.GE.AND P2, PT, R52, R0.reuse, PT ;  /* 0x000000003400720c */ /* 0x0a0fe40003f46270 */
[-C--:B------:R-:W-:Y:S02]  /*8210*/  ISETP.GE.AND P3, PT, R7, R0.reuse, PT ;  /* 0x000000000700720c */ /* 0x080fe40003f66270 */
[----:B------:R-:W-:Y:S01]  /*8220*/  ISETP.GE.AND P4, PT, R6, R0, PT ;  /* 0x000000000600720c */ /* 0x000fe20003f86270 */
[----:B------:R-:W-:Y:S01]  /*8230*/  VIADD R0, R3, 0x20 ;  /* 0x0000002003007836 */ /* 0x000fe20000000000 */
[----:B------:R-:W-:Y:S01]  /*8240*/  LOP3.LUT P5, RZ, R5, 0x2, RZ, 0xc0, !PT ;  /* 0x0000000205ff7812 */ /* 0x000fe200078ac0ff */
[----:B------:R-:W-:-:S12]  /*8250*/  @P6 BRA `(.L_x_10405) ;  /* 0x0000000000b86947 */ /* 0x000fd80003800000 */
[----:B------:R-:W0:Y:S01]  /*8260*/  LDS.128 R4, [R3+0xda00] ;  /* 0x00da000003047984 */ /* 0x000e220000000c00 */
        /* <DEDUP_REMOVED lines=45> */
.L_x_10405:
[----:B------:R-:W-:Y:S05]  /*8540*/  BSYNC B1 ;  /* 0x0000000000017941 */ /* 0x000fea0003800000 */
.L_x_10404:
[----:B------:R-:W-:Y:S01]  /*8550*/  BSSY B1, `(.L_x_10406) ;  /* 0x0000031000017945 */ /* 0x000fe20003800000 */
[----:B------:R-:W-:-:S03]  /*8560*/  @P5 VIADD R0, R3, 0xffffffe0 ;  /* 0xffffffe003005836 */ /* 0x000fc60000000000 */
[----:B------:R-:W-:Y:S05]  /*8570*/  @P0 BRA `(.L_x_10407) ;  /* 0x0000000000b80947 */ /* 0x000fea0003800000 */
[----:B0-----:R-:W0:Y:S01]  /*8580*/  LDS.128 R4, [R0+0xda00] ;  /* 0x00da000000047984 */ /* 0x001e220000000c00 */
[----:B------:R-:W-:Y:S02]  /*8590*/  SHF.R.U32.HI R52, RZ, 0x10, R33 ;  /* 0x00000010ff347819 */ /* 0x000fe40000011621 */
[----:B------:R-:W-:Y:S02]  /*85a0*/  SHF.R.U32.HI R35, RZ, 0x10, R31 ;  /* 0x00000010ff237819 */ /* 0x000fe4000001161f */
[----:B------:R-:W-:Y:S02]  /*85b0*/  PRMT R52, R39, 0x5432, R52 ;  /* 0x0000543227347816 */ /* 0x000fe40000000034 */
[----:B------:R-:W-:Y:S02]  /*85c0*/  PRMT R35, R62, 0x5410, R35 ;  /* 0x000054103e237816 */ /* 0x000fe40000000023 */
[----:B------:R-:W-:Y:S01]  /*85d0*/  SHF.R.U64 R34, R30, 0x10, R31 ;  /* 0x000000101e227819 */ /* 0x000fe2000000121f */
[----:B------:R-:W-:Y:S01]  /*85e0*/  IMAD.U32 R53, R52, 0x10000, RZ ;  /* 0x0001000034357824 */ /* 0x000fe200078e00ff */
[----:B------:R-:W-:Y:S01]  /*85f0*/  SHF.R.U64 R37, R32, 0x10, R33 ;  /* 0x0000001020257819 */ /* 0x000fe20000001221 */
[----:B------:R-:W-:Y:S01]  /*8600*/  IMAD.U32 R36, R35, 0x10000, RZ ;  /* 0x0001000023247824 */ /* 0x000fe200078e00ff */
[----:B------:R-:W-:-:S02]  /*8610*/  LOP3.LUT R52, R52, 0xffff0000, RZ, 0xc0, !PT ;  /* 0xffff000034347812 */ /* 0x000fc400078ec0ff */
[----:B------:R-:W-:Y:S02]  /*8620*/  LOP3.LUT R35, R35, 0xffff0000, RZ, 0xc0, !PT ;  /* 0xffff000023237812 */ /* 0x000fe400078ec0ff */
[----:B------:R-:W-:Y:S02]  /*8630*/  PRMT R34, R41, 0x5432, R34 ;  /* 0x0000543229227816 */ /* 0x000fe40000000022 */
        /* <DEDUP_REMOVED lines=34> */
.L_x_10407:
[----:B------:R-:W-:Y:S05]  /*8860*/  BSYNC B1 ;  /* 0x0000000000017941 */ /* 0x000fea0003800000 */
.L_x_10406:
        /* <DEDUP_REMOVED lines=48> */
.L_x_10409:
[----:B------:R-:W-:Y:S05]  /*8b70*/  BSYNC B1 ;  /* 0x0000000000017941 */ /* 0x000fea0003800000 */
.L_x_10408:
        /* <DEDUP_REMOVED lines=48> */
.L_x_10411:
[----:B------:R-:W-:Y:S05]  /*8e80*/  BSYNC B1 ;  /* 0x0000000000017941 */ /* 0x000fea0003800000 */
.L_x_10410:
        /* <DEDUP_REMOVED lines=48> */
.L_x_10413:
[----:B------:R-:W-:Y:S05]  /*9190*/  BSYNC B1 ;  /* 0x0000000000017941 */ /* 0x000fea0003800000 */
.L_x_10412:
        /* <DEDUP_REMOVED lines=48> */
.L_x_10397:
[----:B------:R-:W-:-:S03]  /*94a0*/  UMOV UR4, 0xffffffff ;  /* 0xffffffff00047882 */ /* 0x000fc60000000000 */
[----:B------:R-:W-:Y:S05]  /*94b0*/  BRA.DIV UR4, `(.L_x_10414) ;  /* 0x0000016204407947 */ /* 0x000fea000b800000 */
[----:B------:R-:W0:Y:S04]  /*94c0*/  SHFL.IDX PT, R3, R25, RZ, 0x1e1f ;  /* 0x001e1fff19037589 */ /* 0x000e2800000e0000 */
[----:B------:R-:W2:Y:S04]  /*94d0*/  SHFL.IDX PT, R0, R24, RZ, 0x1e1f ;  /* 0x001e1fff18007589 */ /* 0x000ea800000e0000 */
[----:B------:R3:W4:Y:S04]  /*94e0*/  SHFL.IDX PT, R5, R27, RZ, 0x1e1f ;  /* 0x001e1fff1b057589 */ /* 0x00072800000e0000 */
[----:B-1----:R3:W1:Y:S01]  /*94f0*/  SHFL.IDX PT, R14, R26, RZ, 0x1e1f ;  /* 0x001e1fff1a0e7589 */ /* 0x00266200000e0000 */
[----:B0-----:R-:W-:-:S02]  /*9500*/  IMAD.MOV.U32 R21, RZ, RZ, R3 ;  /* 0x000000ffff157224 */ /* 0x001fc400078e0003 */
[----:B--23--:R-:W-:-:S07]  /*9510*/  IMAD.MOV.U32 R20, RZ, RZ, R0 ;  /* 0x000000ffff147224 */ /* 0x00cfce00078e0000 */
.L_x_10643:
[----:B------:R-:W2:Y:S01]  /*9520*/  LDL R49, [R1+0x98] ;  /* 0x0000980001317983 */ /* 0x000ea20000100800 */
[----:B------:R-:W-:Y:S01]  /*9530*/  ULDC UR4, c[0x0][0x448] ;  /* 0x0001120000047ab9 */ /* 0x000fe20000000800 */
[----:B------:R-:W-:Y:S01]  /*9540*/  BSSY B1, `(.L_x_10415) ;  /* 0x0000038000017945 */ /* 0x000fe20003800000 */
[----:B------:R-:W-:Y:S01]  /*9550*/  IMAD R4, R111, UR4, RZ ;  /* 0x000000046f047c24 */ /* 0x000fe2000f8e02ff */
[----:B------:R-:W-:Y:S01]  /*9560*/  CS2R R8, SRZ ;  /* 0x0000000000087805 */ /* 0x000fe2000001ff00 */
[----:B-1----:R-:W-:Y:S01]  /*9570*/  IMAD.MOV.U32 R36, RZ, RZ, R14 ;  /* 0x000000ffff247224 */ /* 0x002fe200078e000e */
[----:B------:R-:W-:Y:S01]  /*9580*/  CS2R R10, SRZ ;  /* 0x00000000000a7805 */ /* 0x000fe2000001ff00 */
[----:B------:R-:W-:Y:S01]  /*9590*/  IMAD R0, R109, -0xc0, R4 ;  /* 0xffffff406d007824 */ /* 0x000fe200078e0204 */
[----:B------:R-:W-:Y:S01]  /*95a0*/  ISETP.GE.AND P1, PT, R7, R4, PT ;  /* 0x000000040700720c */ /* 0x000fe20003f26270 */
[----:B----4-:R-:W-:Y:S01]  /*95b0*/  IMAD.MOV.U32 R37, RZ, RZ, R5 ;  /* 0x000000ffff257224 */ /* 0x010fe200078e0005 */
[----:B------:R-:W-:-:S02]  /*95c0*/  CS2R R4, SRZ ;  /* 0x0000000000047805 */ /* 0x000fc4000001ff00 */
[----:B------:R-:W-:Y:S02]  /*95d0*/  CS2R R6, SRZ ;  /* 0x0000000000067805 */ /* 0x000fe4000001ff00 */
[----:B------:R-:W-:Y:S02]  /*95e0*/  VIMNMX R0, R0, 0xc0, PT ;  /* 0x000000c000007848 */ /* 0x000fe40003fe0100 */
        /* <DEDUP_REMOVED lines=9> */
[----:B--2---:R-:W-:Y:S01]  /*9680*/  LEA.HI R0, R49, R49, RZ, 0x1 ;  /* 0x0000003131007211 */ /* 0x004fe200078f08ff */
[----:B------:R-:W-:Y:S06]  /*9690*/  @P1 BRA `(.L_x_10416) ;  /* 0x0000000000881947 */ /* 0x000fec0003800000 */
[----:B------:R-:W2:Y:S04]  /*96a0*/  LDL R39, [R1+0x9c] ;  /* 0x00009c0001277983 */ /* 0x000ea80000100800 */
[----:B------:R-:W3:Y:S01]  /*96b0*/  LDL R38, [R1+0xa0] ;  /* 0x0000a00001267983 */ /* 0x000ee20000100800 */
[C---:B------:R-:W-:Y:S01]  /*96c0*/  VIADD R3, R22.reuse, 0x10 ;  /* 0x0000001016037836 */ /* 0x040fe20000000000 */
[----:B------:R-:W-:Y:S01]  /*96d0*/  ULDC UR4, c[0x0][0x3f4] ;  /* 0x0000fd0000047ab9 */ /* 0x000fe20000000800 */
[C---:B------:R-:W-:Y:S01]  /*96e0*/  VIADD R4, R22.reuse, 0x20 ;  /* 0x0000002016047836 */ /* 0x040fe20000000000 */
[----:B------:R-:W-:Y:S02]  /*96f0*/  ISETP.GE.AND P1, PT, R22, UR4, PT ;  /* 0x0000000416007c0c */ /* 0x000fe4000bf26270 */
[----:B------:R-:W-:-:S02]  /*9700*/  CS2R R24, SRZ ;  /* 0x0000000000187805 */ /* 0x000fc4000001ff00 */
[----:B------:R-:W-:Y:S02]  /*9710*/  ISETP.GE.AND P2, PT, R3, UR4, PT ;  /* 0x0000000403007c0c */ /* 0x000fe4000bf46270 */
[----:B------:R-:W-:Y:S02]  /*9720*/  CS2R R26, SRZ ;  /* 0x00000000001a7805 */ /* 0x000fe4000001ff00 */
[----:B------:R-:W-:Y:S02]  /*9730*/  ISETP.GE.AND P3, PT, R4, UR4, PT ;  /* 0x0000000404007c0c */ /* 0x000fe4000bf66270 */
[----:B------:R-:W-:Y:S02]  /*9740*/  CS2R R4, SRZ ;  /* 0x0000000000047805 */ /* 0x000fe4000001ff00 */
[----:B------:R-:W-:Y:S02]  /*9750*/  CS2R R6, SRZ ;  /* 0x0000000000067805 */ /* 0x000fe4000001ff00 */
[----:B------:R-:W-:Y:S01]  /*9760*/  CS2R R28, SRZ ;  /* 0x00000000001c7805 */ /* 0x000fe2000001ff00 */
[----:B------:R-:W-:Y:S01]  /*9770*/  @!P1 IMAD.WIDE R12, R22, 0x2, R20 ;  /* 0x00000002160c9825 */ /* 0x000fe200078e0214 */
[----:B------:R-:W-:-:S02]  /*9780*/  CS2R R30, SRZ ;  /* 0x00000000001e7805 */ /* 0x000fc4000001ff00 */
[----:B------:R-:W-:Y:S02]  /*9790*/  CS2R R8, SRZ ;  /* 0x0000000000087805 */ /* 0x000fe4000001ff00 */
[----:B------:R-:W-:Y:S02]  /*97a0*/  CS2R R10, SRZ ;  /* 0x00000000000a7805 */ /* 0x000fe4000001ff00 */
[----:B------:R-:W-:Y:S01]  /*97b0*/  CS2R R32, SRZ ;  /* 0x0000000000207805 */ /* 0x000fe2000001ff00 */
[----:B------:R0:W5:Y:S01]  /*97c0*/  @!P1 LD.E.128 R24, desc[UR60][R12.64] ;  /* 0x0000003c0c189980 */ /* 0x000162000c101d00 */
[----:B------:R-:W-:Y:S02]  /*97d0*/  CS2R R34, SRZ ;  /* 0x0000000000227805 */ /* 0x000fe4000001ff00 */
[----:B------:R-:W-:Y:S02]  /*97e0*/  CS2R R14, SRZ ;  /* 0x00000000000e7805 */ /* 0x000fe4000001ff00 */
[----:B0-----:R-:W-:Y:S01]  /*97f0*/  CS2R R12, SRZ ;  /* 0x00000000000c7805 */ /* 0x001fe2000001ff00 */
[----:B--2---:R-:W-:-:S02]  /*9800*/  @!P2 IMAD.SHL.U32 R3, R39, 0x8, RZ ;  /* 0x000000082703a824 */ /* 0x004fc400078e00ff */
        /* <DEDUP_REMOVED lines=11> */
.L_x_10416:
[----:B------:R-:W-:Y:S05]  /*98c0*/  BSYNC B1 ;  /* 0x0000000000017941 */ /* 0x000fea0003800000 */
.L_x_10415:
[----:B------:R-:W-:Y:S01]  /*98d0*/  LOP3.LUT R0, R0, 0xfffffffe, RZ, 0xc0, !PT ;  /* 0xfffffffe00007812 */ /* 0x000fe200078ec0ff */
[----:B-----5:R-:W-:Y:S01]  /*98e0*/  IMAD.MOV.U32 R3, RZ, RZ, R4 ;  /* 0x000000ffff037224 */ /* 0x020fe200078e0004 */
[----:B------:R-:W-:Y:S01]  /*98f0*/  BSSY B1, `(.L_x_10417) ;  /* 0x0000030000017945 */ /* 0x000fe20003800000 */
[----:B0-----:R-:W-:Y:S02]  /*9900*/  IMAD.MOV.U32 R20, RZ, RZ, R5 ;  /* 0x000000ffff147224 */ /* 0x001fe400078e0005 */
[----:B------:R-:W-:Y:S01]  /*9910*/  IMAD.IADD R0, R49, 0x1, -R0 ;  /* 0x0000000131007824 */ /* 0x000fe200078e0a00 */
[----:B------:R-:W-:Y:S01]  /*9920*/  PRMT R59, R3, 0x7610, R59 ;  /* 0x00007610033b7816 */ /* 0x000fe2000000003b */
[----:B------:R-:W-:Y:S02]  /*9930*/  IMAD.MOV.U32 R21, RZ, RZ, R6 ;  /* 0x000000ffff157224 */ /* 0x000fe400078e0006 */
[----:B------:R-:W-:Y:S01]  /*9940*/  IMAD.MOV.U32 R36, RZ, RZ, R8 ;  /* 0x000000ffff247224 */ /* 0x000fe200078e0008 */
[----:B------:R-:W-:Y:S01]  /*9950*/  SHF.L.U32 R3, R0, 0x1f, RZ ;  /* 0x0000001f00037819 */ /* 0x000fe200000006ff */
[----:B------:R-:W-:Y:S01]  /*9960*/  IMAD.MOV.U32 R37, RZ, RZ, R9 ;  /* 0x000000ffff257224 */ /* 0x000fe200078e0009 */
        /* <DEDUP_REMOVED lines=40> */
.L_x_10644:
[----:B------:R-:W-:Y:S05]  /*9bf0*/  BSYNC B1 ;  /* 0x0000000000017941 */ /* 0x000fea0003800000 */
.L_x_10417:
[----:B------:R-:W-:Y:S02]  /*9c00*/  PRMT R49, R0, 0x7610, R49 ;  /* 0x0000761000317816 */ /* 0x000fe40000000031 */
[----:B------:R-:W-:Y:S01]  /*9c10*/  PRMT R50, R20, 0x7610, R50 ;  /* 0x0000761014327816 */ /* 0x000fe20000000032 */
[----:B------:R-:W-:Y:S06]  /*9c20*/  @P0 BRA `(.L_x_10403) ;  /* 0x0000001400300947 */ /* 0x000fec0003800000 */
[----:B------:R1:W5:Y:S01]  /*9c30*/  LDL R77, [R1+0x54] ;  /* 0x00005400014d7983 */ /* 0x0003620000100800 */
[----:B0-----:R-:W0:Y:S03]  /*9c40*/  LDC R3, c[0x0][0x3f4] ;  /* 0x0000fd00ff037b82 */ /* 0x001e260000000800 */
[----:B------:R1:W5:Y:S04]  /*9c50*/  LDL R75, [R1+0x5c] ;  /* 0x00005c00014b7983 */ /* 0x0003680000100800 */
[----:B------:R1:W5:Y:S01]  /*9c60*/  LDL R73, [R1+0x58] ;  /* 0x0000580001497983 */ /* 0x0003620000100800 */
[C---:B------:R-:W-:Y:S01]  /*9c70*/  VIADD R0, R22.reuse, 0x10 ;  /* 0x0000001016007836 */ /* 0x040fe20000000000 */
[----:B------:R-:W-:Y:S01]  /*9c80*/  BSSY B1, `(.L_x_10419) ;  /* 0x0000072000017945 */ /* 0x000fe20003800000 */
[C---:B------:R-:W-:Y:S01]  /*9c90*/  VIADD R20, R22.reuse, 0x20 ;  /* 0x0000002016147836 */ /* 0x040fe20000000000 */
[----:B0-----:R-:W-:-:S02]  /*9ca0*/  ISETP.GE.AND P0, PT, R22, R3, PT ;  /* 0x000000031600720c */ /* 0x001fc40003f06270 */
[-C--:B------:R-:W-:Y:S02]  /*9cb0*/  ISETP.GE.AND P1, PT, R0, R3.reuse, PT ;  /* 0x000000030000720c */ /* 0x080fe40003f26270 */
[----:B------:R-:W-:-:S09]  /*9cc0*/  ISETP.GE.AND P2, PT, R20, R3, PT ;  /* 0x000000031400720c */ /* 0x000fd20003f46270 */
[----:B-1----:R-:W-:Y:S05]  /*9cd0*/  @P0 BRA `(.L_x_10420) ;  /* 0x0000000400b00947 */ /* 0x002fea0003800000 */
[----:B------:R-:W2:Y:S01]  /*9ce0*/  LDL R78, [R1+0xbc] ;  /* 0x0000bc00014e7983 */ /* 0x000ea20000100800 */
[----:B------:R-:W0:Y:S02]  /*9cf0*/  S2R R36, SR_TID.X ;  /* 0x0000000000247919 */ /* 0x000e240000002100 */
[----:B0-----:R-:W-:-:S05]  /*9d00*/  VIADD R37, R36, 0xffffff80 ;  /* 0xffffff8024257836 */ /* 0x001fca0000000000 */
[----:B------:R-:W-:-:S04]  /*9d10*/  LEA.HI R36, R37, R37, RZ, 0x1 ;  /* 0x0000002525247211 */ /* 0x000fc800078f08ff */
[----:B------:R-:W-:-:S05]  /*9d20*/  LOP3.LUT R36, R36, 0xfffffffe, RZ, 0xc0, !PT ;  /* 0xfffffffe24247812 */ /* 0x000fca00078ec0ff */
[----:B------:R-:W-:-:S05]  /*9d30*/  IMAD.IADD R36, R37, 0x1, -R36 ;  /* 0x0000000125247824 */ /* 0x000fca00078e0a24 */
[----:B------:R-:W-:-:S04]  /*9d40*/  LEA.HI R0, R3, R36, RZ, 0x1d ;  /* 0x0000002403007211 */ /* 0x000fc800078fe8ff */
[----:B------:R-:W-:-:S04]  /*9d50*/  SHF.R.S32.HI R37, RZ, 0x1f, R0 ;  /* 0x0000001fff257819 */ /* 0x000fc80000011400 */
[----:B------:R-:W-:Y:S01]  /*9d60*/  LEA.HI R37, R37, R0, RZ, 0x2 ;  /* 0x0000000025257211 */ /* 0x000fe200078f10ff */
[----:B------:R-:W-:-:S03]  /*9d70*/  IMAD.SHL.U32 R0, R0, 0x8, RZ ;  /* 0x0000000800007824 */ /* 0x000fc600078e00ff */
[----:B------:R-:W-:Y:S02]  /*9d80*/  SHF.R.S32.HI R37, RZ, 0x2, R37 ;  /* 0x00000002ff257819 */ /* 0x000fe40000011425 */
[----:B-----5:R-:W-:-:S03]  /*9d90*/  LOP3.LUT R0, R77, 0x18, R0, 0xf8, !PT ;  /* 0x000000184d007812 */ /* 0x020fc600078ef800 */
[----:B------:R-:W-:Y:S01]  /*9da0*/  IMAD R37, R37, 0x1800, R75 ;  /* 0x0000180025257824 */ /* 0x000fe200078e024b */
[----:B------:R-:W-:-:S05]  /*9db0*/  LOP3.LUT R0, R0, R73, RZ, 0x3c, !PT ;  /* 0x0000004900007212 */ /* 0x000fca00078e3cff */
[----:B------:R-:W-:-:S04]  /*9dc0*/  IMAD.IADD R41, R37, 0x1, R0 ;  /* 0x0000000125297824 */ /* 0x000fc800078e0200 */
[----:B------:R-:W-:-:S05]  /*9dd0*/  IMAD R0, R41, 0x2, R16 ;  /* 0x0000000229007824 */ /* 0x000fca00078e0210 */
[----:B------:R-:W0:Y:S01]  /*9de0*/  LDS.128 R40, [R0+0xda00] ;  /* 0x00da000000287984 */ /* 0x000e220000000c00 */
[----:B------:R-:W-:Y:S02]  /*9df0*/  SHF.R.U64 R65, R4, 0x10, R5 ;  /* 0x0000001004417819 */ /* 0x000fe40000001205 */
[----:B------:R-:W-:Y:S02]  /*9e00*/  SHF.R.U64 R62, R24, 0x10, R25 ;  /* 0x00000010183e7819 */ /* 0x000fe40000001219 */
[----:B------:R-:W-:Y:S02]  /*9e10*/  PRMT R65, R59, 0x5410, R65 ;  /* 0x000054103b417816 */ /* 0x000fe40000000041 */
[----:B------:R-:W-:Y:S02]  /*9e20*/  PRMT R62, R45, 0x5432, R62 ;  /* 0x000054322d3e7816 */ /* 0x000fe4000000003e */
[----:B------:R-:W-:Y:S02]  /*9e30*/  SHF.R.U32.HI R64, RZ, 0x10, R25 ;  /* 0x00000010ff407819 */ /* 0x000fe40000011619 */
[--C-:B------:R-:W-:Y:S01]  /*9e40*/  SHF.R.U64 R20, R26, 0x10, R27.reuse ;  /* 0x000000101a147819 */ /* 0x100fe2000000121b */
[----:B------:R-:W-:Y:S01]  /*9e50*/  IMAD.U32 R67, R65, 0x10000, RZ ;  /* 0x0001000041437824 */ /* 0x000fe200078e00ff */
[----:B------:R-:W-:-:S02]  /*9e60*/  SHF.R.U32.HI R26, RZ, 0x10, R27 ;  /* 0x00000010ff1a7819 */ /* 0x000fc4000001161b */
[----:B------:R-:W-:Y:S01]  /*9e70*/  SHF.R.U64 R25, R6, 0x10, R7 ;  /* 0x0000001006197819 */ /* 0x000fe20000001207 */
[----:B------:R-:W-:Y:S01]  /*9e80*/  IMAD.U32 R63, R62, 0x10000, RZ ;  /* 0x000100003e3f7824 */ /* 0x000fe200078e00ff */
[----:B------:R-:W-:Y:S02]  /*9e90*/  SHF.R.U32.HI R66, RZ, 0x10, R5 ;  /* 0x00000010ff427819 */ /* 0x000fe40000011605 */
[----:B------:R-:W-:Y:S02]  /*9ea0*/  SHF.R.U32.HI R6, RZ, 0x10, R7 ;  /* 0x00000010ff067819 */ /* 0x000fe40000011607 */
[----:B------:R-:W-:Y:S02]  /*9eb0*/  PRMT R5, R48, 0x5432, R26 ;  /* 0x0000543230057816 */ /* 0x000fe4000000001a */
[----:B------:R-:W-:Y:S02]  /*9ec0*/  PRMT R64, R46, 0x5432, R64 ;  /* 0x000054322e407816 */ /* 0x000fe40000000040 */
[----:B------:R-:W-:-:S02]  /*9ed0*/  PRMT R66, R21, 0x5432, R66 ;  /* 0x0000543215427816 */ /* 0x000fc40000000042 */
[----:B------:R-:W-:Y:S02]  /*9ee0*/  PRMT R6, R44, 0x5432, R6 ;  /* 0x000054322c067816 */ /* 0x000fe40000000006 */
[----:B------:R-:W-:Y:S01]  /*9ef0*/  PRMT R25, R60, 0x5410, R25 ;  /* 0x000054103c197816 */ /* 0x000fe20000000019 */
[----:B------:R-:W-:Y:S02]  /*9f00*/  IMAD.U32 R68, R66, 0x10000, RZ ;  /* 0x0001000042447824 */ /* 0x000fe400078e00ff */
[----:B0-----:R-:W-:-:S04]  /*9f10*/  IMAD.U32 R24, R40, 0x10000, RZ ;  /* 0x0001000028187824 */ /* 0x001fc800078e00ff */
[C---:B------:R-:W-:Y:S01]  /*9f20*/  FMUL.FTZ R69, R24.reuse, R67 ;  /* 0x0000004318457220 */ /* 0x040fe20000410000 */
[----:B------:R-:W-:Y:S01]  /*9f30*/  FMUL.FTZ R71, R24, R63 ;  /* 0x0000003f18477220 */ /* 0x000fe20000410000 */
[----:B------:R-:W-:Y:S02]  /*9f40*/  IMAD.U32 R60, R41, 0x10000, RZ ;  /* 0x00010000293c7824 */ /* 0x000fe400078e00ff */
[----:B------:R-:W-:Y:S02]  /*9f50*/  IMAD.U32 R61, R43, 0x10000, RZ ;  /* 0x000100002b3d7824 */ /* 0x000fe400078e00ff */
[----:B------:R-:W-:Y:S02]  /*9f60*/  IMAD.U32 R70, R6, 0x10000, RZ ;  /* 0x0001000006467824 */ /* 0x000fe400078e00ff */
[----:B------:R-:W-:Y:S02]  /*9f70*/  FMUL.FTZ R72, R60, R68 ;  /* 0x000000443c487220 */ /* 0x000fe40000410000 */
[----:B------:R-:W-:Y:S01]  /*9f80*/  FMUL.FTZ R76, R61, R70 ;  /* 0x000000463d4c7220 */ /* 0x000fe20000410000 */
[----:B------:R-:W-:-:S02]  /*9f90*/  LOP3.LUT R62, R62, 0xffff0000, RZ, 0xc0, !PT ;  /* 0xffff00003e3e7812 */ /* 0x000fc400078ec0ff */
[----:B------:R-:W-:Y:S02]  /*9fa0*/  PRMT R20, R47, 0x5432, R20 ;  /* 0x000054322f147816 */ /* 0x000fe40000000014 */
[----:B------:R-:W-:Y:S02]  /*9fb0*/  LOP3.LUT R43, R43, 0xffff0000, RZ, 0xc0, !PT ;  /* 0xffff00002b2b7812 */ /* 0x000fe400078ec0ff */
[----:B------:R-:W-:Y:S01]  /*9fc0*/  LOP3.LUT R6, R6, 0xffff0000, RZ, 0xc0, !PT ;  /* 0xffff000006067812 */ /* 0x000fe200078ec0ff */
[----:B--2---:R-:W0:Y:S02]  /*9fd0*/  LDS.128 R36, [R78] ;  /* 0x000000004e247984 */ /* 0x004e240000000c00 */
[C---:B0-----:R-:W-:Y:S01]  /*9fe0*/  IMAD.U32 R26, R36.reuse, 0x10000, RZ ;  /* 0x00010000241a7824 */ /* 0x041fe200078e00ff */
[----:B------:R-:W-:-:S03]  /*9ff0*/  LOP3.LUT R27, R36, 0xffff0000, RZ, 0xc0, !PT ;  /* 0xffff0000241b7812 */ /* 0x000fc600078ec0ff */
[----:B------:R-:W-:Y:S01]  /*a000*/  FFMA.FTZ R24, R26, R63, -R69 ;  /* 0x0000003f1a187223 */ /* 0x000fe20000010845 */
[----:B------:R-:W-:Y:S02]  /*a010*/  IMAD.U32 R63, R64, 0x10000, RZ ;  /* 0x00010000403f7824 */ /* 0x000fe400078e00ff */
[----:B------:R-:W-:Y:S01]  /*a020*/  FFMA.FTZ R71, R26, R67, R71 ;  /* 0x000000431a477223 */ /* 0x000fe20000010047 */
[----:B------:R-:W-:Y:S01]  /*a030*/  IMAD.U32 R26, R5, 0x10000, RZ ;  /* 0x00010000051a7824 */ /* 0x000fe200078e00ff */
[C---:B------:R-:W-:Y:S01]  /*a040*/  LOP3.LUT R36, R37.reuse, 0xffff0000, RZ, 0xc0, !PT ;  /* 0xffff000025247812 */ /* 0x040fe200078ec0ff */
[----:B------:R-:W-:Y:S01]  /*a050*/  IMAD.U32 R59, R37, 0x10000, RZ ;  /* 0x00010000253b7824 */ /* 0x000fe200078e00ff */
[C---:B------:R-:W-:Y:S01]  /*a060*/  LOP3.LUT R4, R38.reuse, 0xffff0000, RZ, 0xc0, !PT ;  /* 0xffff000026047812 */ /* 0x040fe200078ec0ff */
[----:B------:R-:W-:Y:S01]  /*a070*/  IMAD.U32 R7, R38, 0x10000, RZ ;  /* 0x0001000026077824 */ /* 0x000fe200078e00ff */
[C---:B------:R-:W-:Y:S01]  /*a080*/  LOP3.LUT R38, R39.reuse, 0xffff0000, RZ, 0xc0, !PT ;  /* 0xffff000027267812 */ /* 0x040fe200078ec0ff */
[----:B------:R-:W-:-:S02]  /*a090*/  IMAD.U32 R37, R39, 0x10000, RZ ;  /* 0x0001000027257824 */ /* 0x000fc400078e00ff */
[-C--:B------:R-:W-:Y:S01]  /*a0a0*/  FMUL.FTZ R74, R60, R63.reuse ;  /* 0x0000003f3c4a7220 */ /* 0x080fe20000410000 */
[----:B------:R-:W-:Y:S01]  /*a0b0*/  LOP3.LUT R39, R40, 0xffff0000, RZ, 0xc0, !PT ;  /* 0xffff000028277812 */ /* 0x000fe200078ec0ff */
[----:B------:R-:W-:Y:S01]  /*a0c0*/  FMUL.FTZ R61, R61, R26 ;  /* 0x0000001a3d3d7220 */ /* 0x000fe20000410000 */
[----:B------:R-:W-:Y:S01]  /*a0d0*/  LOP3.LUT R60, R65, 0xffff0000, RZ, 0xc0, !PT ;  /* 0xffff0000413c7812 */ /* 0x000fe200078ec0ff */
[C---:B------:R-:W-:Y:S01]  /*a0e0*/  FFMA.FTZ R72, R59.reuse, R63, -R72 ;  /* 0x0000003f3b487223 */ /* 0x040fe20000010848 */
[----:B------:R-:W-:Y:S01]  /*a0f0*/  FFMA.FTZ R74, R59, R68, R74 ;  /* 0x000000443b4a7223 */ /* 0x000fe2000001004a */
[----:B------:R-:W-:Y:S01]  /*a100*/  LOP3.LUT R40, R41, 0xffff0000, RZ, 0xc0, !PT ;  /* 0xffff000029287812 */ /* 0x000fe200078ec0ff */
[C---:B------:R-:W-:Y:S01]  /*a110*/  FFMA.FTZ R76, R37.reuse, R26, -R76 ;  /* 0x0000001a254c7223 */ /* 0x040fe2000001084c */
[----:B------:R-:W-:Y:S01]  /*a120*/  FFMA.FTZ R70, R37, R70, R61 ;  /* 0x0000004625467223 */ /* 0x000fe2000001003d */
[----:B------:R-:W-:Y:S01]  /*a130*/  LOP3.LUT R59, R66, 0xffff0000, RZ, 0xc0, !PT ;  /* 0xffff0000423b7812 */ /* 0x000fe200078ec0ff */
[C---:B------:R-:W-:Y:S01]  /*a140*/  FMUL.FTZ R26, R39.reuse, R60 ;  /* 0x0000003c271a7220 */ /* 0x040fe20000410000 */
[----:B------:R-:W-:Y:S01]  /*a150*/  LOP3.LUT R37, R64, 0xffff0000, RZ, 0xc0, !PT ;  /* 0xffff000040257812 */ /* 0x000fe200078ec0ff */
[----:B------:R-:W-:Y:S01]  /*a160*/  FMUL.FTZ R64, R39, R62 ;  /* 0x0000003e27407220 */ /* 0x000fe20000410000 */
[----:B------:R-:W-:-:S02]  /*a170*/  IMAD.U32 R41, R42, 0x10000, RZ ;  /* 0x000100002a297824 */ /* 0x000fc400078e00ff */
[----:B------:R-:W-:Y:S01]  /*a180*/  FFMA.FTZ R39, R27, R62, -R26 ;  /* 0x0000003e1b277223 */ /* 0x000fe2000001081a */
[C---:B------:R-:W-:Y:S01]  /*a190*/  FMUL.FTZ R61, R40.reuse, R59 ;  /* 0x0000003b283d7220 */ /* 0x040fe20000410000 */
[----:B------:R-:W-:Y:S02]  /*a1a0*/  IMAD.U32 R62, R25, 0x10000, RZ ;  /* 0x00010000193e7824 */ /* 0x000fe400078e00ff */
[-C--:B------:R-:W-:Y:S01]  /*a1b0*/  FMUL.FTZ R40, R40, R37.reuse ;  /* 0x0000002528287220 */ /* 0x080fe20000410000 */
[----:B------:R-:W-:Y:S02]  /*a1c0*/  IMAD.U32 R26, R20, 0x10000, RZ ;  /* 0x00010000141a7824 */ /* 0x000fe400078e00ff */
[----:B------:R-:W-:Y:S01]  /*a1d0*/  FFMA.FTZ R64, R27, R60, R64 ;  /* 0x0000003c1b407223 */ /* 0x000fe20000010040 */
[C---:B------:R-:W-:Y:S01]  /*a1e0*/  FMUL.FTZ R60, R41.reuse, R62 ;  /* 0x0000003e293c7220 */ /* 0x040fe20000410000 */
[C---:B------:R-:W-:Y:S01]  /*a1f0*/  FFMA.FTZ R61, R36.reuse, R37, -R61 ;  /* 0x00000025243d7223 */ /* 0x040fe2000001083d */
[----:B------:R-:W-:Y:S01]  /*a200*/  FFMA.FTZ R59, R36, R59, R40 ;  /* 0x0000003b243b7223 */ /* 0x000fe20000010028 */
[----:B------:R-:W-:Y:S01]  /*a210*/  LOP3.LUT R42, R42, 0xffff0000, RZ, 0xc0, !PT ;  /* 0xffff00002a2a7812 */ /* 0x000fe200078ec0ff */
[----:B------:R-:W-:Y:S01]  /*a220*/  FMUL.FTZ R36, R41, R26 ;  /* 0x0000001a29247220 */ /* 0x000fe20000410000 */
[----:B------:R-:W-:-:S02]  /*a230*/  LOP3.LUT R27, R25, 0xffff0000, RZ, 0xc0, !PT ;  /* 0xffff0000191b7812 */ /* 0x000fc400078ec0ff */
[----:B------:R-:W-:Y:S01]  /*a240*/  LOP3.LUT R25, R20, 0xffff0000, RZ, 0xc0, !PT ;  /* 0xffff000014197812 */ /* 0x000fe200078ec0ff */
[----:B------:R-:W-:Y:S01]  /*a250*/  FFMA.FTZ R60, R7, R26, -R60 ;  /* 0x0000001a073c7223 */ /* 0x000fe2000001083c */
[----:B------:R-:W-:Y:S01]  /*a260*/  LOP3.LUT R5, R5, 0xffff0000, RZ, 0xc0, !PT ;  /* 0xffff000005057812 */ /* 0x000fe200078ec0ff */
[----:B------:R-:W-:Y:S01]  /*a270*/  FFMA.FTZ R26, R7, R62, R36 ;  /* 0x0000003e071a7223 */ /* 0x000fe20000010024 */
[C---:B------:R-:W-:Y:S01]  /*a280*/  FMUL.FTZ R7, R42.reuse, R27 ;  /* 0x0000001b2a077220 */ /* 0x040fe20000410000 */
[----:B------:R-:W-:Y:S01]  /*a290*/  FMUL.FTZ R42, R42, R25 ;  /* 0x000000192a2a7220 */ /* 0x000fe20000410000 */
        /* <DEDUP_REMOVED lines=16> */
.L_x_10420:
[----:B------:R-:W-:Y:S05]  /*a3a0*/  BSYNC B1 ;  /* 0x0000000000017941 */ /* 0x000fea0003800000 */
.L_x_10419:
[----:B------:R-:W-:Y:S04]  /*a3b0*/  BSSY B1, `(.L_x_10421) ;  /* 0x000006a000017945 */ /* 0x000fe80003800000 */
[----:B------:R-:W-:Y:S05]  /*a3c0*/  @P1 BRA `(.L_x_10422) ;  /* 0x0000000400a01947 */ /* 0x000fea0003800000 */
[----:B0-----:R-:W2:Y:S04]  /*a3d0*/  LDL R0, [R1+0x9c] ;  /* 0x00009c0001007983 */ /* 0x001ea80000100800 */
[----:B------:R-:W3:Y:S01]  /*a3e0*/  LDL R59, [R1+0xb8] ;  /* 0x0000b800013b7983 */ /* 0x000ee20000100800 */
[--C-:B------:R-:W-:Y:S02]  /*a3f0*/  SHF.R.U64 R39, R28, 0x10, R29.reuse ;  /* 0x000000101c277819 */ /* 0x100fe4000000121d */
[----:B------:R-:W-:Y:S02]  /*a400*/  SHF.R.U32.HI R28, RZ, 0x10, R29 ;  /* 0x00000010ff1c7819 */ /* 0x000fe4000001161d */
[----:B------:R-:W-:Y:S02]  /*a410*/  SHF.R.U64 R29, R8, 0x10, R9 ;  /* 0x00000010081d7819 */ /* 0x000fe40000001209 */
[----:B------:R-:W-:-:S02]  /*a420*/  SHF.R.U64 R37, R30, 0x10, R31 ;  /* 0x000000101e257819 */ /* 0x000fc4000000121f */
[----:B------:R-:W-:Y:S02]  /*a430*/  SHF.R.U32.HI R8, RZ, 0x10, R9 ;  /* 0x00000010ff087819 */ /* 0x000fe40000011609 */
[----:B------:R-:W-:Y:S02]  /*a440*/  PRMT R58, R58, 0x5410, R39 ;  /* 0x000054103a3a7816 */ /* 0x000fe40000000027 */
[----:B------:R-:W-:Y:S02]  /*a450*/  PRMT R54, R54, 0x5410, R29 ;  /* 0x0000541036367816 */ /* 0x000fe4000000001d */
[----:B------:R-:W-:Y:S01]  /*a460*/  SHF.R.U32.HI R30, RZ, 0x10, R31 ;  /* 0x00000010ff1e7819 */ /* 0x000fe2000001161f */
[----:B------:R-:W-:Y:S01]  /*a470*/  IMAD.U32 R31, R58, 0x10000, RZ ;  /* 0x000100003a1f7824 */ /* 0x000fe200078e00ff */
[----:B------:R-:W-:Y:S02]  /*a480*/  SHF.R.U64 R9, R10, 0x10, R11 ;  /* 0x000000100a097819 */ /* 0x000fe4000000120b */
[----:B------:R-:W-:Y:S01]  /*a490*/  PRMT R56, R56, 0x5410, R37 ;  /* 0x0000541038387816 */ /* 0x000fe20000000025 */
[----:B------:R-:W-:Y:S01]  /*a4a0*/  IMAD.U32 R37, R54, 0x10000, RZ ;  /* 0x0001000036257824 */ /* 0x000fe200078e00ff */
[----:B------:R-:W-:-:S02]  /*a4b0*/  PRMT R53, R53, 0x5410, R8 ;  /* 0x0000541035357816 */ /* 0x000fc40000000008 */
[----:B------:R-:W-:Y:S02]  /*a4c0*/  SHF.R.U32.HI R10, RZ, 0x10, R11 ;  /* 0x00000010ff0a7819 */ /* 0x000fe4000001160b */
[----:B------:R-:W-:Y:S01]  /*a4d0*/  PRMT R57, R57, 0x5410, R28 ;  /* 0x0000541039397816 */ /* 0x000fe2000000001c */
[----:B------:R-:W-:Y:S01]  /*a4e0*/  IMAD.U32 R36, R53, 0x10000, RZ ;  /* 0x0001000035247824 */ /* 0x000fe200078e00ff */
[----:B------:R-:W-:Y:S02]  /*a4f0*/  PRMT R55, R55, 0x5410, R30 ;  /* 0x0000541037377816 */ /* 0x000fe4000000001e */
[----:B------:R-:W-:Y:S02]  /*a500*/  PRMT R51, R51, 0x5410, R10 ;  /* 0x0000541033337816 */ /* 0x000fe4000000000a */
[----:B------:R-:W-:-:S03]  /*a510*/  PRMT R52, R52, 0x5410, R9 ;  /* 0x0000541034347816 */ /* 0x000fc60000000009 */
[----:B------:R-:W-:Y:S01]  /*a520*/  IMAD.U32 R38, R51, 0x10000, RZ ;  /* 0x0001000033267824 */ /* 0x000fe200078e00ff */
[----:B--2---:R-:W-:-:S04]  /*a530*/  LEA.HI R0, R3, R0, RZ, 0x1d ;  /* 0x0000000003007211 */ /* 0x004fc800078fe8ff */
[----:B------:R-:W-:-:S04]  /*a540*/  SHF.R.S32.HI R5, RZ, 0x1f, R0 ;  /* 0x0000001fff057819 */ /* 0x000fc80000011400 */
[----:B------:R-:W-:Y:S01]  /*a550*/  LEA.HI R5, R5, R0, RZ, 0x2 ;  /* 0x0000000005057211 */ /* 0x000fe200078f10ff */
[----:B------:R-:W-:-:S03]  /*a560*/  IMAD.SHL.U32 R0, R0, 0x8, RZ ;  /* 0x0000000800007824 */ /* 0x000fc600078e00ff */
[----:B------:R-:W-:Y:S02]  /*a570*/  SHF.R.S32.HI R5, RZ, 0x2, R5 ;  /* 0x00000002ff057819 */ /* 0x000fe40000011405 */
[----:B-----5:R-:W-:-:S03]  /*a580*/  LOP3.LUT R0, R77, 0x18, R0, 0xf8, !PT ;  /* 0x000000184d007812 */ /* 0x020fc600078ef800 */
[----:B------:R-:W-:Y:S01]  /*a590*/  IMAD R5, R5, 0x1800, R75 ;  /* 0x0000180005057824 */ /* 0x000fe200078e024b */
[----:B------:R-:W-:-:S05]  /*a5a0*/  LOP3.LUT R0, R0, R73, RZ, 0x3c, !PT ;  /* 0x0000004900007212 */ /* 0x000fca00078e3cff */
[----:B------:R-:W-:Y:S02]  /*a5b0*/  IMAD.IADD R25, R5, 0x1, R0 ;  /* 0x0000000105197824 */ /* 0x000fe400078e0200 */
[----:B---3--:R-:W0:Y:S02]  /*a5c0*/  LDS.128 R4, [R59] ;  /* 0x000000003b047984 */ /* 0x008e240000000c00 */
        /* <DEDUP_REMOVED lines=22> */
[----:B------:R-:W-:Y:S02]  /*a730*/  IMAD.U32 R8, R55, 0x10000, RZ ;  /* 0x0001000037087824 */ /* 0x000fe400078e00ff */
[C---:B------:R-:W-:Y:S01]  /*a740*/  FFMA.FTZ R40, R9.reuse, R20, -R40 ;  /* 0x0000001409287223 */ /* 0x040fe20000010828 */
[----:B------:R-:W-:Y:S01]  /*a750*/  FMUL.FTZ R20, R30, R38 ;  /* 0x000000261e147220 */ /* 0x000fe20000410000 */
[----:B------:R-:W-:Y:S01]  /*a760*/  LOP3.LUT R31, R54, 0xffff0000, RZ, 0xc0, !PT ;  /* 0xffff0000361f7812 */ /* 0x000fe200078ec0ff */
[----:B------:R-:W-:Y:S01]  /*a770*/  FMUL.FTZ R37, R30, R8 ;  /* 0x000000081e257220 */ /* 0x000fe20000410000 */
        /* <DEDUP_REMOVED lines=45> */
.L_x_10422:
[----:B------:R-:W-:Y:S05]  /*aa50*/  BSYNC B1 ;  /* 0x0000000000017941 */ /* 0x000fea0003800000 */
.L_x_10421:
[----:B------:R-:W-:Y:S05]  /*aa60*/  @P2 BRA `(.L_x_10403) ;  /* 0x0000000400a02947 */ /* 0x000fea0003800000 */
[----:B01----:R-:W2:Y:S04]  /*aa70*/  LDL R0, [R1+0xa0] ;  /* 0x0000a00001007983 */ /* 0x003ea80000100800 */
[----:B------:R-:W3:Y:S01]  /*aa80*/  LDL R36, [R1+0xb4] ;  /* 0x0000b40001247983 */ /* 0x000ee20000100800 */
[----:B------:R-:W-:Y:S02]  /*aa90*/  SHF.R.U64 R26, R32, 0x10, R33 ;  /* 0x00000010201a7819 */ /* 0x000fe40000001221 */
[--C-:B------:R-:W-:Y:S02]  /*aaa0*/  SHF.R.U64 R20, R12, 0x10, R13.reuse ;  /* 0x000000100c147819 */ /* 0x100fe4000000120d */
[----:B------:R-:W-:Y:S02]  /*aab0*/  SHF.R.U32.HI R13, RZ, 0x10, R13 ;  /* 0x00000010ff0d7819 */ /* 0x000fe4000001160d */
[----:B------:R-:W-:-:S02]  /*aac0*/  SHF.R.U64 R12, R14, 0x10, R15 ;  /* 0x000000100e0c7819 */ /* 0x000fc4000000120f */
[----:B------:R-:W-:Y:S02]  /*aad0*/  SHF.R.U32.HI R15, RZ, 0x10, R15 ;  /* 0x00000010ff0f7819 */ /* 0x000fe4000001160f */
[----:B------:R-:W-:Y:S02]  /*aae0*/  PRMT R47, R47, 0x5410, R26 ;  /* 0x000054102f2f7816 */ /* 0x000fe4000000001a */
[----:B------:R-:W-:Y:S02]  /*aaf0*/  PRMT R25, R21, 0x5410, R20 ;  /* 0x0000541015197816 */ /* 0x000fe40000000014 */
[----:B------:R-:W-:Y:S01]  /*ab00*/  SHF.R.U32.HI R33, RZ, 0x10, R33 ;  /* 0x00000010ff217819 */ /* 0x000fe20000011621 */
[----:B------:R-:W-:Y:S01]  /*ab10*/  IMAD.U32 R26, R47, 0x10000, RZ ;  /* 0x000100002f1a7824 */ /* 0x000fe200078e00ff */
[----:B------:R-:W-:Y:S01]  /*ab20*/  PRMT R44, R44, 0x5410, R13 ;  /* 0x000054102c2c7816 */ /* 0x000fe2000000000d */
[----:B------:R-:W-:Y:S01]  /*ab30*/  IMAD.U32 R28, R25, 0x10000, RZ ;  /* 0x00010000191c7824 */ /* 0x000fe200078e00ff */
[----:B------:R-:W-:-:S02]  /*ab40*/  PRMT R46, R46, 0x5410, R15 ;  /* 0x000054102e2e7816 */ /* 0x000fc4000000000f */
[----:B------:R-:W-:Y:S01]  /*ab50*/  SHF.R.U64 R24, R34, 0x10, R35 ;  /* 0x0000001022187819 */ /* 0x000fe20000001223 */
[----:B------:R-:W-:Y:S01]  /*ab60*/  IMAD.U32 R27, R44, 0x10000, RZ ;  /* 0x000100002c1b7824 */ /* 0x000fe200078e00ff */
[----:B------:R-:W-:Y:S01]  /*ab70*/  PRMT R48, R48, 0x5410, R33 ;  /* 0x0000541030307816 */ /* 0x000fe20000000021 */
[----:B------:R-:W-:Y:S01]  /*ab80*/  IMAD.U32 R29, R46, 0x10000, RZ ;  /* 0x000100002e1d7824 */ /* 0x000fe200078e00ff */
[----:B------:R-:W-:Y:S02]  /*ab90*/  SHF.R.U32.HI R35, RZ, 0x10, R35 ;  /* 0x00000010ff237819 */ /* 0x000fe40000011623 */
[----:B------:R-:W-:Y:S02]  /*aba0*/  PRMT R45, R45, 0x5410, R12 ;  /* 0x000054102d2d7816 */ /* 0x000fe4000000000c */
[----:B------:R-:W-:Y:S02]  /*abb0*/  PRMT R49, R49, 0x5410, R24 ;  /* 0x0000541031317816 */ /* 0x000fe40000000018 */
[----:B------:R-:W-:-:S02]  /*abc0*/  PRMT R50, R50, 0x5410, R35 ;  /* 0x0000541032327816 */ /* 0x000fc40000000023 */
[----:B------:R-:W-:Y:S02]  /*abd0*/  LOP3.LUT R25, R25, 0xffff0000, RZ, 0xc0, !PT ;  /* 0xffff000019197812 */ /* 0x000fe400078ec0ff */
[----:B------:R-:W-:Y:S02]  /*abe0*/  LOP3.LUT R47, R47, 0xffff0000, RZ, 0xc0, !PT ;  /* 0xffff00002f2f7812 */ /* 0x000fe400078ec0ff */
[----:B------:R-:W-:Y:S02]  /*abf0*/  LOP3.LUT R44, R44, 0xffff0000, RZ, 0xc0, !PT ;  /* 0xffff00002c2c7812 */ /* 0x000fe400078ec0ff */
[----:B------:R-:W-:Y:S02]  /*ac00*/  LOP3.LUT R46, R46, 0xffff0000, RZ, 0xc0, !PT ;  /* 0xffff00002e2e7812 */ /* 0x000fe400078ec0ff */
[----:B--2---:R-:W-:-:S04]  /*ac10*/  LEA.HI R3, R3, R0, RZ, 0x1d ;  /* 0x0000000003037211 */ /* 0x004fc800078fe8ff */
[----:B------:R-:W-:Y:S01]  /*ac20*/  SHF.R.S32.HI R0, RZ, 0x1f, R3 ;  /* 0x0000001fff007819 */ /* 0x000fe20000011403 */
[----:B---3--:R-:W0:Y:S03]  /*ac30*/  LDS.128 R4, [R36] ;  /* 0x0000000024047984 */ /* 0x008e260000000c00 */
        /* <DEDUP_REMOVED lines=24> */
[C---:B------:R-:W-:Y:S01]  /*adc0*/  FMUL.FTZ R31, R20.reuse, R27 ;  /* 0x0000001b141f7220 */ /* 0x040fe20000410000 */
[----:B------:R-:W-:Y:S02]  /*add0*/  IMAD.U32 R24, R11, 0x10000, RZ ;  /* 0x000100000b187824 */ /* 0x000fe400078e00ff */
[C---:B------:R-:W-:Y:S01]  /*ade0*/  FFMA.FTZ R30, R3.reuse, R26, -R30 ;  /* 0x0000001a031e7223 */ /* 0x040fe2000001081e */
[----:B------:R-:W-:Y:S01]  /*adf0*/  FFMA.FTZ R32, R3, R28, R32 ;  /* 0x0000001c03207223 */ /* 0x000fe20000010020 */
[-C--:B------:R-:W-:Y:S01]  /*ae00*/  FMUL.FTZ R33, R20, R15.reuse ;  /* 0x0000000f14217220 */ /* 0x080fe20000410000 */
[----:B------:R-:W-:Y:S01]  /*ae10*/  FFMA.FTZ R31, R12, R15, -R31 ;  /* 0x0000000f0c1f7223 */ /* 0x000fe2000001081f */
[----:B------:R-:W-:Y:S02]  /*ae20*/  IMAD.U32 R3, R50, 0x10000, RZ ;  /* 0x0001000032037824 */ /* 0x000fe400078e00ff */
[----:B------:R-:W-:Y:S01]  /*ae30*/  FMUL.FTZ R15, R24, R29 ;  /* 0x0000001d180f7220 */ /* 0x000fe20000410000 */
[----:B------:R-:W-:Y:S01]  /*ae40*/  FFMA.FTZ R33, R12, R27, R33 ;  /* 0x0000001b0c217223 */ /* 0x000fe20000010021 */
[----:B------:R-:W-:Y:S01]  /*ae50*/  LOP3.LUT R48, R48, 0xffff0000, RZ, 0xc0, !PT ;  /* 0xffff000030307812 */ /* 0x000fe200078ec0ff */
[-C--:B------:R-:W-:Y:S01]  /*ae60*/  FMUL.FTZ R24, R24, R3.reuse ;  /* 0x0000000318187220 */ /* 0x080fe20000410000 */
[----:B------:R-:W-:Y:S01]  /*ae70*/  FFMA.FTZ R26, R14, R3, -R15 ;  /* 0x000000030e1a7223 */ /* 0x000fe2000001080f */
[C---:B------:R-:W-:Y:S01]  /*ae80*/  FMUL.FTZ R3, R8.reuse, R25 ;  /* 0x0000001908037220 */ /* 0x040fe20000410000 */
[----:B------:R-:W-:Y:S01]  /*ae90*/  FMUL.FTZ R15, R8, R47 ;  /* 0x0000002f080f7220 */ /* 0x000fe20000410000 */
[----:B------:R-:W-:-:S02]  /*aea0*/  IMAD.U32 R21, R10, 0x10000, RZ ;  /* 0x000100000a157824 */ /* 0x000fc400078e00ff */
[----:B------:R-:W-:Y:S01]  /*aeb0*/  FFMA.FTZ R29, R14, R29, R24 ;  /* 0x0000001d0e1d7223 */ /* 0x000fe20000010018 */
[----:B------:R-:W-:Y:S02]  /*aec0*/  IMAD.U32 R12, R45, 0x10000, RZ ;  /* 0x000100002d0c7824 */ /* 0x000fe400078e00ff */
[C---:B------:R-:W-:Y:S01]  /*aed0*/  FFMA.FTZ R3, R4.reuse, R47, -R3 ;  /* 0x0000002f04037223 */ /* 0x040fe20000010803 */
[----:B------:R-:W-:Y:S01]  /*aee0*/  FMUL.FTZ R14, R9, R44 ;  /* 0x0000002c090e7220 */ /* 0x000fe20000410000 */
[----:B------:R-:W-:Y:S01]  /*aef0*/  FFMA.FTZ R15, R4, R25, R15 ;  /* 0x00000019040f7223 */ /* 0x000fe2000001000f */
[----:B------:R-:W-:Y:S01]  /*af00*/  LOP3.LUT R10, R10, 0xffff0000, RZ, 0xc0, !PT ;  /* 0xffff00000a0a7812 */ /* 0x000fe200078ec0ff */
[----:B------:R-:W-:Y:S01]  /*af10*/  IMAD.U32 R8, R49, 0x10000, RZ ;  /* 0x0001000031087824 */ /* 0x000fe200078e00ff */
[----:B------:R-:W-:Y:S01]  /*af20*/  LOP3.LUT R11, R11, 0xffff0000, RZ, 0xc0, !PT ;  /* 0xffff00000b0b7812 */ /* 0x000fe200078ec0ff */
[----:B------:R-:W-:Y:S01]  /*af30*/  FMUL.FTZ R9, R9, R48 ;  /* 0x0000003009097220 */ /* 0x000fe20000410000 */
        /* <DEDUP_REMOVED lines=8> */
[----:B------:R-:W-:Y:S01]  /*afc0*/  FMUL.FTZ R4, R11, R46 ;  /* 0x0000002e0b047220 */ /* 0x000fe20000410000 */
[----:B------:R-:W-:Y:S01]  /*afd0*/  FMUL.FTZ R24, R21, R8 ;  /* 0x0000000815187220 */ /* 0x000fe20000410000 */
        /* <DEDUP_REMOVED lines=17> */
.L_x_10403:
[----:B------:R-:W-:Y:S05]  /*b0f0*/  BSYNC B0 ;  /* 0x0000000000007941 */ /* 0x000fea0003800000 */
.L_x_10396:
[----:B------:R-:W-:Y:S01]  /*b100*/  @!PT LDS RZ, [RZ] ;  /* 0x00000000fffff984 */ /* 0x000fe20000000800 */
[----:B------:R-:W-:Y:S01]  /*b110*/  @!PT LDS RZ, [RZ] ;  /* 0x00000000fffff984 */ /* 0x000fe20000000800 */
[----:B------:R-:W-:Y:S01]  /*b120*/  @!PT LDS RZ, [RZ] ;  /* 0x00000000fffff984 */ /* 0x000fe20000000800 */
[----:B------:R-:W-:Y:S01]  /*b130*/  @!PT LDS RZ, [RZ] ;  /* 0x00000000fffff984 */ /* 0x000fe20000000800 */
[----:B------:R1:W-:Y:S06]  /*b140*/  MEMBAR.ALL.CTA ;  /* 0x0000000000007992 */ /* 0x0003ec0000008000 */
[----:B-1----:R-:W1:Y:S01]  /*b150*/  FENCE.VIEW.ASYNC.S ;  /* 0x00000000000073c6 */ /* 0x002e620000000000 */
[----:B------:R-:W-:Y:S05]  /*b160*/  WARPSYNC.ALL ;  /* 0x0000000000007948 */ /* 0x000fea0003800000 */
[----:B-1----:R-:W-:Y:S06]  /*b170*/  BAR.SYNC.DEFER_BLOCKING 0xd, 0x180 ;  /* 0x0346000000007b1d */ /* 0x002fec0000010000 */
.L_x_10394:
[----:B0--3--:R-:W3:Y:S02]  /*b180*/  LDL R0, [R1+0x50] ;  /* 0x0000500001007983 */ /* 0x009ee40000100800 */
[----:B---3--:R-:W-:-:S13]  /*b190*/  ISETP.NE.AND P0, PT, R0, 0x3, PT ;  /* 0x000000030000780c */ /* 0x008fda0003f05270 */
[----:B------:R-:W-:Y:S05]  /*b1a0*/  @!P0 BRA `(.L_x_10423) ;  /* 0x0000000000048947 */ /* 0x000fea0003800000 */
[----:B------:R-:W-:Y:S01]  /*b1b0*/  BPT.TRAP 0x1 ;  /* 0x000000040000795c */ /* 0x000fe20000300000 */
.L_x_10423:
[----:B--2-4-:R-:W2:Y:S01]  /*b1c0*/  LDL R3, [R1+0x60] ;  /* 0x0000600001037983 */ /* 0x014ea20000100800 */
[----:B------:R-:W-:Y:S01]  /*b1d0*/  IMAD R0, R154, 0x8, R16 ;  /* 0x000000089a007824 */ /* 0x000fe200078e0210 */
[----:B--2---:R-:W-:-:S04]  /*b1e0*/  SHF.L.U32 R5, R3, 0x1f, RZ ;  /* 0x0000001f03057819 */ /* 0x004fc800000006ff */
[----:B------:R0:W2:Y:S01]  /*b1f0*/  SYNCS.PHASECHK.TRANS64.TRYWAIT P1, [R0+URZ+0x31c30], R5 ;  /* 0x031c3005000075a7 */ /* 0x0000a2000802017f */
[----:B------:R-:W-:Y:S05]  /*b200*/  @!P0 BRA `(.L_x_10424) ;  /* 0x0000000000048947 */ /* 0x000fea0003800000 */
[----:B------:R-:W-:Y:S01]  /*b210*/  BPT.TRAP 0x1 ;  /* 0x000000040000795c */ /* 0x000fe20000300000 */
.L_x_10424:
[----:B------:R-:W-:Y:S02]  /*b220*/  IMAD R2, R2, 0x1000, R16 ;  /* 0x0000100002027824 */ /* 0x000fe400078e0210 */
[----:B------:R-:W-:Y:S02]  /*b230*/  VIADD R4, R16, 0x16a00 ;  /* 0x00016a0010047836 */ /* 0x000fe40000000000 */
[----:B------:R-:W-:-:S03]  /*b240*/  VIADD R3, R2, 0xda00 ;  /* 0x0000da0002037836 */ /* 0x000fc60000000000 */
[----:B------:R-:W-:Y:S02]  /*b250*/  SHF.R.U32.HI R2, RZ, 0x4, R4 ;  /* 0x00000004ff027819 */ /* 0x000fe40000011604 */
[----:B------:R-:W-:Y:S02]  /*b260*/  SHF.R.U32.HI R3, RZ, 0x4, R3 ;  /* 0x00000004ff037819 */ /* 0x000fe40000011603 */
[----:B------:R-:W-:Y:S02]  /*b270*/  LOP3.LUT R2, R2, 0x3fff, RZ, 0xc0, !PT ;  /* 0x00003fff02027812 */ /* 0x000fe400078ec0ff */
[----:B------:R-:W-:Y:S02]  /*b280*/  LOP3.LUT R3, R3, 0x3fff, RZ, 0xc0, !PT ;  /* 0x00003fff03037812 */ /* 0x000fe400078ec0ff */
[----:B------:R-:W-:-:S05]  /*b290*/  LOP3.LUT R2, R2, 0x10000, RZ, 0xfc, !PT ;  /* 0x0001000002027812 */ /* 0x000fca00078efcff */
[----:B------:R3:W-:Y:S01]  /*b2a0*/  STL [R1+0x7c], R2 ;  /* 0x00007c0201007387 */ /* 0x0007e20000100800 */
[----:B--2---:R-:W-:Y:S05]  /*b2b0*/  @P1 BRA `(.L_x_10425) ;  /* 0x0000000000081947 */ /* 0x004fea0003800000 */
[----:B------:R-:W2:Y:S02]  /*b2c0*/  SYNCS.PHASECHK.TRANS64.TRYWAIT P1, [R0+URZ+0x31c30], R5 ;  /* 0x031c3005000075a7 */ /* 0x000ea4000802017f */
[----:B--2---:R-:W-:Y:S05]  /*b2d0*/  @!P1 BRA `(.L_x_10426) ;  /* 0x0000014400449947 */ /* 0x004fea0003800000 */
.L_x_10425:
[----:B------:R-:W1:Y:S01]  /*b2e0*/  LDL R4, [R1+0x7c] ;  /* 0x00007c0001047983 */ /* 0x000e620000100800 */
[----:B---3--:R-:W-:Y:S01]  /*b2f0*/  LOP3.LUT R2, R3, 0x10000, RZ, 0xfc, !PT ;  /* 0x0001000003027812 */ /* 0x008fe200078efcff */
[----:B------:R-:W-:Y:S02]  /*b300*/  IMAD.MOV.U32 R15, RZ, RZ, -0x7fffffe0 ;  /* 0x80000020ff0f7424 */ /* 0x000fe400078e00ff */
[----:B------:R-:W-:Y:S01]  /*b310*/  IMAD.MOV.U32 R3, RZ, RZ, -0x7fffffe0 ;  /* 0x80000020ff037424 */ /* 0x000fe200078e00ff */
[----:B------:R-:W-:Y:S05]  /*b320*/  WARPSYNC.ALL ;  /* 0x0000000000007948 */ /* 0x000fea0003800000 */
[----:B------:R-:W-:Y:S01]  /*b330*/  R2UR UR7, R15 ;  /* 0x000000000f0772ca */ /* 0x000fe200000e0000 */
[----:B------:R-:W3:Y:S01]  /*b340*/  LDL R99, [R1+0xcc] ;  /* 0x0000cc0001637983 */ /* 0x000ee20000100800 */
[----:B------:R-:W-:-:S02]  /*b350*/  R2UR UR4, R2 ;  /* 0x00000000020472ca */ /* 0x000fc400000e0000 */
[C---:B------:R-:W-:Y:S01]  /*b360*/  R2UR UR5, R3.reuse ;  /* 0x00000000030572ca */ /* 0x040fe200000e0000 */
[----:B------:R-:W-:Y:S01]  /*b370*/  WARPGROUP.ARRIVE ;  /* 0x00000000000079c5 */ /* 0x000fe20000000000 */
[----:B0-2---:R-:W-:Y:S02]  /*b380*/  IMAD.MOV.U32 R5, RZ, RZ, -0x7fffffe0 ;  /* 0x80000020ff057424 */ /* 0x005fe400078e00ff */
[----:B------:R-:W-:Y:S01]  /*b390*/  IMAD.MOV.U32 R7, RZ, RZ, -0x7fffffe0 ;  /* 0x80000020ff077424 */ /* 0x000fe200078e00ff */
[C---:B------:R-:W-:Y:S02]  /*b3a0*/  R2UR UR8, R2.reuse ;  /* 0x00000000020872ca */ /* 0x040fe400000e0000 */
[----:B------:R-:W-:Y:S02]  /*b3b0*/  R2UR UR9, R3 ;  /* 0x00000000030972ca */ /* 0x000fe400000e0000 */
[----:B------:R-:W-:Y:S02]  /*b3c0*/  R2UR UR11, R7 ;  /* 0x00000000070b72ca */ /* 0x000fe400000e0000 */
[----:B------:R-:W-:-:S02]  /*b3d0*/  R2UR UR12, R2 ;  /* 0x00000000020c72ca */ /* 0x000fc400000e0000 */
[C---:B------:R-:W-:Y:S01]  /*b3e0*/  R2UR UR13, R3.reuse ;  /* 0x00000000030d72ca */ /* 0x040fe200000e0000 */
[----:B------:R-:W-:Y:S01]  /*b3f0*/  IMAD.MOV.U32 R9, RZ, RZ, -0x7fffffe0 ;  /* 0x80000020ff097424 */ /* 0x000fe200078e00ff */
[----:B------:R-:W-:Y:S02]  /*b400*/  R2UR UR16, R2 ;  /* 0x00000000021072ca */ /* 0x000fe400000e0000 */
[----:B------:R-:W-:Y:S02]  /*b410*/  R2UR UR17, R3 ;  /* 0x00000000031172ca */ /* 0x000fe400000e0000 */
[----:B------:R-:W-:Y:S01]  /*b420*/  R2UR UR19, R9 ;  /* 0x00000000091372ca */ /* 0x000fe200000e0000 */
[----:B-1----:R-:W-:-:S05]  /*b430*/  IMAD R14, R154, 0x6c0, R4 ;  /* 0x000006c09a0e7824 */ /* 0x002fca00078e0204 */
[----:B------:R-:W-:-:S13]  /*b440*/  R2UR UR6, R14 ;  /* 0x000000000e0672ca */ /* 0x000fda00000e0000 */
[----:B------:R-:W-:Y:S01]  /*b450*/  HGMMA.64x16x16.F32.BF16 R88, gdesc[UR4], RZ, !UPT, gsb0 ;  /* 0x00200000045879f0 */ /* 0x000fe2000c0018ff */
[----:B------:R-:W-:Y:S01]  /*b460*/  VIADD R4, R14, 0x40 ;  /* 0x000000400e047836 */ /* 0x000fe20000000000 */
[----:B------:R-:W-:Y:S02]  /*b470*/  R2UR UR7, R5 ;  /* 0x00000000050772ca */ /* 0x000fe400000e0000 */
[----:B------:R-:W-:Y:S02]  /*b480*/  R2UR UR4, R2 ;  /* 0x00000000020472ca */ /* 0x000fe400000e0000 */
[----:B------:R-:W-:Y:S02]  /*b490*/  R2UR UR6, R4 ;  /* 0x00000000040672ca */ /* 0x000fe400000e0000 */
[----:B------:R-:W-:Y:S01]  /*b4a0*/  R2UR UR5, R3 ;  /* 0x00000000030572ca */ /* 0x000fe200000e0000 */
[----:B------:R-:W-:Y:S02]  /*b4b0*/  WARPGROUP.DEPBAR.LE gsb0, 0x0 ;  /* 0x00008000000079c5 */ /* 0x000fe40000010000 */
[----:B------:R-:W-:-:S10]  /*b4c0*/  WARPGROUP.ARRIVE ;  /* 0x00000000000079c5 */ /* 0x000fd40000000000 */
[----:B------:R-:W-:Y:S01]  /*b4d0*/  HGMMA.64x16x16.F32.BF16 R80, gdesc[UR4], RZ, !UPT, gsb0 ;  /* 0x00200000045079f0 */ /* 0x000fe2000c0018ff */
[----:B------:R-:W-:-:S05]  /*b4e0*/  VIADD R6, R14, 0x80 ;  /* 0x000000800e067836 */ /* 0x000fca0000000000 */
[----:B------:R-:W-:Y:S01]  /*b4f0*/  R2UR UR10, R6 ;  /* 0x00000000060a72ca */ /* 0x000fe200000e0000 */
[----:B------:R-:W-:Y:S02]  /*b500*/  WARPGROUP.DEPBAR.LE gsb0, 0x0 ;  /* 0x00008000000079c5 */ /* 0x000fe40000010000 */
[----:B-----5:R-:W-:-:S10]  /*b510*/  WARPGROUP.ARRIVE ;  /* 0x00000000000079c5 */ /* 0x020fd40000000000 */
[----:B------:R-:W-:Y:S01]  /*b520*/  HGMMA.64x16x16.F32.BF16 R72, gdesc[UR8], RZ, !UPT, gsb0 ;  /* 0x00200000084879f0 */ /* 0x000fe2000c0018ff */
[----:B------:R-:W-:Y:S02]  /*b530*/  VIADD R4, R14, 0xc0 ;  /* 0x000000c00e047836 */ /* 0x000fe40000000000 */
[----:B------:R-:W-:-:S03]  /*b540*/  IMAD.MOV.U32 R5, RZ, RZ, -0x7fffffe0 ;  /* 0x80000020ff057424 */ /* 0x000fc600078e00ff */
        /* <DEDUP_REMOVED lines=8> */
[----:B------:R-:W-:-:S10]  /*b5d0*/  WARPGROUP.ARRIVE ;  /* 0x00000000000079c5 */ /* 0x000fd40000000000 */
[----:B------:R-:W-:Y:S01]  /*b5e0*/  HGMMA.64x16x16.F32.BF16 R56, gdesc[UR16], RZ, !UPT, gsb0 ;  /* 0x00200000103879f0 */ /* 0x000fe2000c0018ff */
[----:B------:R-:W-:Y:S02]  /*b5f0*/  VIADD R6, R14, 0x140 ;  /* 0x000001400e067836 */ /* 0x000fe40000000000 */
[----:B------:R-:W-:Y:S01]  /*b600*/  IMAD.MOV.U32 R7, RZ, RZ, -0x7fffffe0 ;  /* 0x80000020ff077424 */ /* 0x000fe200078e00ff */
[----:B------:R-:W-:Y:S02]  /*b610*/  R2UR UR20, R2 ;  /* 0x00000000021472ca */ /* 0x000fe400000e0000 */
[----:B------:R-:W-:Y:S02]  /*b620*/  R2UR UR22, R6 ;  /* 0x00000000061672ca */ /* 0x000fe400000e0000 */
[----:B------:R-:W-:Y:S02]  /*b630*/  R2UR UR23, R7 ;  /* 0x00000000071772ca */ /* 0x000fe400000e0000 */
[----:B------:R-:W-:Y:S01]  /*b640*/  R2UR UR21, R3 ;  /* 0x00000000031572ca */ /* 0x000fe200000e0000 */
[----:B------:R-:W-:-:S02]  /*b650*/  WARPGROUP.DEPBAR.LE gsb0, 0x0 ;  /* 0x00008000000079c5 */ /* 0x000fc40000010000 */
        /* <DEDUP_REMOVED lines=30> */
[----:B------:R-:W-:Y:S02]  /*b840*/  IMAD.MOV.U32 R5, RZ, RZ, -0x7fffffe0 ;  /* 0x80000020ff057424 */ /* 0x000fe400078e00ff */
[----:B------:R-:W-:Y:S02]  /*b850*/  VIADD R8, R2, 0x2 ;  /* 0x0000000202087836 */ /* 0x000fe40000000000 */
[----:B------:R-:W-:Y:S01]  /*b860*/  IMAD.MOV.U32 R9, RZ, RZ, -0x7fffffe0 ;  /* 0x80000020ff097424 */ /* 0x000fe200078e00ff */
[----:B------:R-:W-:Y:S02]  /*b870*/  R2UR UR38, R4 ;  /* 0x00000000042672ca */ /* 0x000fe400000e0000 */
[----:B------:R-:W-:-:S02]  /*b880*/  R2UR UR39, R5 ;  /* 0x00000000052772ca */ /* 0x000fc400000e0000 */
[----:B------:R-:W-:Y:S02]  /*b890*/  R2UR UR36, R8 ;  /* 0x00000000082472ca */ /* 0x000fe400000e0000 */
[----:B------:R-:W-:Y:S01]  /*b8a0*/  R2UR UR37, R9 ;  /* 0x00000000092572ca */ /* 0x000fe200000e0000 */
[----:B------:R-:W-:Y:S02]  /*b8b0*/  WARPGROUP.DEPBAR.LE gsb0, 0x0 ;  /* 0x00008000000079c5 */ /* 0x000fe40000010000 */
[----:B------:R-:W-:-:S10]  /*b8c0*/  WARPGROUP.ARRIVE ;  /* 0x00000000000079c5 */ /* 0x000fd40000000000 */
[----:B------:R-:W-:Y:S01]  /*b8d0*/  HGMMA.64x16x16.F32.BF16 R88, gdesc[UR36], R88, gsb0 ;  /* 0x00200000245879f0 */ /* 0x000fe20008001858 */
        /* <DEDUP_REMOVED lines=239> */
[----:B------:R-:W-:-:S03]  /*c7d0*/  IMAD.MOV.U32 R7, RZ, RZ, -0x7fffffe0 ;  /* 0x80000020ff077424 */ /* 0x000fc600078e00ff */
[----:B------:R-:W-:Y:S01]  /*c7e0*/  R2UR UR38, R6 ;  /* 0x00000000062672ca */ /* 0x000fe200000e0000 */
[----:B------:R-:W-:Y:S01]  /*c7f0*/  VIADD R6, R2, 0x600 ;  /* 0x0000060002067836 */ /* 0x000fe20000000000 */
[----:B------:R-:W-:Y:S01]  /*c800*/  R2UR UR39, R7 ;  /* 0x00000000072772ca */ /* 0x000fe200000e0000 */
[----:B------:R-:W-:-:S03]  /*c810*/  IMAD.MOV.U32 R7, RZ, RZ, -0x7fffffe0 ;  /* 0x80000020ff077424 */ /* 0x000fc600078e00ff */
        /* <DEDUP_REMOVED lines=78> */
[----:B------:R-:W-:Y:S02]  /*cd00*/  VIADD R4, R2, 0x602 ;  /* 0x0000060202047836 */ /* 0x000fe40000000000 */
[----:B------:R-:W-:Y:S02]  /*cd10*/  IMAD.MOV.U32 R97, RZ, RZ, -0x7fffffe0 ;  /* 0x80000020ff617424 */ /* 0x000fe400078e00ff */
        /* <DEDUP_REMOVED lines=17> */
[----:B------:R-:W-:Y:S01]  /*ce30*/  VIADD R20, R14, 0x502 ;  /* 0x000005020e147836 */ /* 0x000fe20000000000 */
[----:B------:R-:W-:Y:S01]  /*ce40*/  R2UR UR8, R4 ;  /* 0x00000000040872ca */ /* 0x000fe200000e0000 */
[----:B------:R-:W-:Y:S01]  /*ce50*/  IMAD.MOV.U32 R21, RZ, RZ, -0x7fffffe0 ;  /* 0x80000020ff157424 */ /* 0x000fe200078e00ff */
[----:B------:R-:W-:Y:S01]  /*ce60*/  R2UR UR9, R5 ;  /* 0x00000000050972ca */ /* 0x000fe200000e0000 */
[----:B------:R-:W-:Y:S01]  /*ce70*/  ULDC UR4, c[0x0][0x9d8] ;  /* 0x0002760000047ab9 */ /* 0x000fe20000000800 */
[----:B------:R-:W-:Y:S01]  /*ce80*/  R2UR UR10, R20 ;  /* 0x00000000140a72ca */ /* 0x000fe200000e0000 */
[----:B---3--:R-:W-:Y:S01]  /*ce90*/  IMAD.IADD R100, R99, 0x1, R112 ;  /* 0x0000000163647824 */ /* 0x008fe200078e0270 */
[----:B------:R-:W-:Y:S01]  /*cea0*/  R2UR UR11, R21 ;  /* 0x00000000150b72ca */ /* 0x000fe200000e0000 */
[----:B------:R-:W-:Y:S01]  /*ceb0*/  ULDC UR5, c[0x0][0x988] ;  /* 0x0002620000057ab9 */ /* 0x000fe20000000800 */
[----:B------:R-:W-:-:S02]  /*cec0*/  WARPGROUP.DEPBAR.LE gsb0, 0x0 ;  /* 0x00008000000079c5 */ /* 0x000fc40000010000 */
[----:B------:R-:W-:-:S09]  /*ced0*/  WARPGROUP.ARRIVE ;  /* 0x00000000000079c5 */ /* 0x000fd20000000000 */
        /* <DEDUP_REMOVED lines=39> */
[----:B------:R-:W-:Y:S01]  /*d150*/  R2UR UR8, R4 ;  /* 0x00000000040872ca */ /* 0x000fe200000e0000 */
[----:B------:R-:W-:Y:S01]  /*d160*/  FMUL.FTZ R15, R88, UR4 ;  /* 0x00000004580f7c20 */ /* 0x000fe20008410000 */
[----:B------:R-:W-:Y:S02]  /*d170*/  R2UR UR10, R20 ;  /* 0x00000000140a72ca */ /* 0x000fe400000e0000 */
[----:B------:R-:W-:Y:S02]  /*d180*/  R2UR UR11, R21 ;  /* 0x00000000150b72ca */ /* 0x000fe400000e0000 */
        /* <DEDUP_REMOVED lines=9> */
[----:B------:R-:W-:Y:S08]  /*d220*/  MUFU.TANH R15, R15 ;  /* 0x0000000f000f7308 */ /* 0x000ff00000002400 */
[----:B------:R-:W-:Y:S08]  /*d230*/  MUFU.TANH R92, R92 ;  /* 0x0000005c005c7308 */ /* 0x000ff00000002400 */
[----:B------:R-:W0:Y:S01]  /*d240*/  MUFU.TANH R94, R94 ;  /* 0x0000005e005e7308 */ /* 0x000e220000002400 */
[----:B------:R-:W-:Y:S01]  /*d250*/  FMUL.FTZ R80, R80, UR4 ;  /* 0x0000000450507c20 */ /* 0x000fe20008410000 */
[----:B------:R-:W-:-:S02]  /*d260*/  WARPGROUP.DEPBAR.LE gsb0, 0x0 ;  /* 0x00008000000079c5 */ /* 0x000fc40000010000 */
[----:B------:R-:W-:-:S04]  /*d270*/  WARPGROUP.ARRIVE ;  /* 0x00000000000079c5 */ /* 0x000fc80000000000 */
[----:B------:R-:W1:Y:S02]  /*d280*/  MUFU.TANH R88, R88 ;  /* 0x0000005800587308 */ /* 0x000e640000002400 */
[----:B------:R-:W-:Y:S01]  /*d290*/  HGMMA.64x16x16.F32.BF16 R32, gdesc[UR8], R32, gsb0 ;  /* 0x00200000082079f0 */ /* 0x000fe20008001820 */
[----:B------:R-:W-:-:S05]  /*d2a0*/  FMUL.FTZ R95, R40, UR4 ;  /* 0x00000004285f7c20 */ /* 0x000fca0008410000 */
[----:B------:R-:W-:Y:S01]  /*d2b0*/  MUFU.TANH R74, R74 ;  /* 0x0000004a004a7308 */ /* 0x000fe20000002400 */
[----:B------:R-:W-:Y:S02]  /*d2c0*/  VIADD R40, R14, 0x682 ;  /* 0x000006820e287836 */ /* 0x000fe40000000000 */
[----:B------:R-:W-:-:S05]  /*d2d0*/  IMAD R14, R115, -0x90, R100 ;  /* 0xffffff70730e7824 */ /* 0x000fca00078e0264 */
[----:B------:R-:W2:Y:S01]  /*d2e0*/  MUFU.TANH R91, R91 ;  /* 0x0000005b005b7308 */ /* 0x000ea20000002400 */
[----:B------:R-:W-:Y:S01]  /*d2f0*/  FMUL.FTZ R81, R81, UR4 ;  /* 0x0000000451517c20 */ /* 0x000fe20008410000 */
[----:B------:R-:W-:Y:S01]  /*d300*/  FMUL.FTZ R97, R55, UR4 ;  /* 0x0000000437617c20 */ /* 0x000fe20008410000 */
[C---:B------:R-:W-:Y:S01]  /*d310*/  ISETP.GT.AND P3, PT, R14.reuse, 0x9, PT ;  /* 0x000000090e00780c */ /* 0x040fe20003f64270 */
[----:B------:R-:W-:Y:S01]  /*d320*/  FMUL.FTZ R55, R41, UR4 ;  /* 0x0000000429377c20 */ /* 0x000fe20008410000 */
[----:B------:R-:W-:Y:S01]  /*d330*/  IMAD.MOV.U32 R41, RZ, RZ, -0x7fffffe0 ;  /* 0x80000020ff297424 */ /* 0x000fe200078e00ff */
[C---:B------:R-:W-:Y:S02]  /*d340*/  ISETP.GT.AND P5, PT, R14.reuse, RZ, PT ;  /* 0x000000ff0e00720c */ /* 0x040fe40003fa4270 */
[----:B------:R-:W3:Y:S01]  /*d350*/  MUFU.TANH R89, R89 ;  /* 0x0000005900597308 */ /* 0x000ee20000002400 */
[----:B------:R-:W-:Y:S01]  /*d360*/  ISETP.GT.AND P1, PT, R14, 0x1, PT ;  /* 0x000000010e00780c */ /* 0x000fe20003f24270 */
[----:B------:R-:W-:Y:S01]  /*d370*/  FMUL.FTZ R84, R84, UR4 ;  /* 0x0000000454547c20 */ /* 0x000fe20008410000 */
[----:B------:R-:W-:Y:S01]  /*d380*/  FMUL.FTZ R98, R53, UR4 ;  /* 0x0000000435627c20 */ /* 0x000fe20008410000 */
[----:B------:R-:W-:Y:S01]  /*d390*/  FMUL.FTZ R53, R42, UR4 ;  /* 0x000000042a357c20 */ /* 0x000fe20008410000 */
[----:B0-----:R-:W-:-:S03]  /*d3a0*/  FSEL R94, R94, -INF , P3 ;  /* 0xff8000005e5e7808 */ /* 0x001fc60001800000 */
[----:B------:R-:W0:Y:S01]  /*d3b0*/  MUFU.TANH R80, R80 ;  /* 0x0000005000507308 */ /* 0x000e220000002400 */
[----:B------:R-:W-:Y:S02]  /*d3c0*/  FSEL R92, R92, -INF , P3 ;  /* 0xff8000005c5c7808 */ /* 0x000fe40001800000 */
[C---:B------:R-:W-:Y:S01]  /*d3d0*/  ISETP.GT.AND P3, PT, R14.reuse, 0x20, PT ;  /* 0x000000200e00780c */ /* 0x040fe20003f64270 */
[----:B------:R-:W-:Y:S01]  /*d3e0*/  FMUL.FTZ R85, R85, UR4 ;  /* 0x0000000455557c20 */ /* 0x000fe20008410000 */
[----:B------:R-:W-:-:S03]  /*d3f0*/  ISETP.GT.AND P2, PT, R14, 0x8, PT ;  /* 0x000000080e00780c */ /* 0x000fc60003f44270 */
[----:B------:R-:W4:Y:S01]  /*d400*/  MUFU.TANH R90, R90 ;  /* 0x0000005a005a7308 */ /* 0x000f220000002400 */
[----:B------:R-:W-:Y:S02]  /*d410*/  FSEL R21, R15, -INF , P5 ;  /* 0xff8000000f157808 */ /* 0x000fe40002800000 */
[----:B-1----:R-:W-:Y:S02]  /*d420*/  FSEL R88, R88, -INF , P1 ;  /* 0xff80000058587808 */ /* 0x002fe40000800000 */
[----:B------:R-:W-:-:S03]  /*d430*/  R2UR UR15, R41 ;  /* 0x00000000290f72ca */ /* 0x000fc600000e0000 */
[----:B------:R-:W1:Y:S01]  /*d440*/  MUFU.TANH R81, R81 ;  /* 0x0000005100517308 */ /* 0x000e620000002400 */
[----:B------:R-:W-:Y:S01]  /*d450*/  FMUL.FTZ R82, R82, UR4 ;  /* 0x0000000452527c20 */ /* 0x000fe20008410000 */
[----:B--2---:R-:W-:Y:S01]  /*d460*/  FSEL R91, R91, -INF , P2 ;  /* 0xff8000005b5b7808 */ /* 0x004fe20001000000 */
[----:B------:R-:W-:Y:S01]  /*d470*/  FMUL.FTZ R72, R72, UR4 ;  /* 0x0000000448487c20 */ /* 0x000fe20008410000 */
[----:B------:R-:W-:-:S04]  /*d480*/  R2UR UR14, R40 ;  /* 0x00000000280e72ca */ /* 0x000fc800000e0000 */
[----:B------:R-:W2:Y:S01]  /*d490*/  MUFU.TANH R93, R93 ;  /* 0x0000005d005d7308 */ /* 0x000ea20000002400 */
[----:B------:R-:W-:Y:S01]  /*d4a0*/  FMUL.FTZ R83, R83, UR4 ;  /* 0x0000000453537c20 */ /* 0x000fe20008410000 */
[----:B------:R-:W-:-:S06]  /*d4b0*/  ISETP.GT.AND P4, PT, R14, 0x10, PT ;  /* 0x000000100e00780c */ /* 0x000fcc0003f84270 */
[----:B------:R3:W-:Y:S01]  /*d4c0*/  MUFU.TANH R41, R53 ;  /* 0x0000003500297308 */ /* 0x0007e20000002400 */
[----:B------:R-:W-:-:S07]  /*d4d0*/  FMUL.FTZ R73, R73, UR4 ;  /* 0x0000000449497c20 */ /* 0x000fce0008410000 */
[----:B------:R-:W2:Y:S01]  /*d4e0*/  MUFU.TANH R84, R84 ;  /* 0x0000005400547308 */ /* 0x000ea20000002400 */
[----:B---3--:R-:W-:Y:S02]  /*d4f0*/  FSEL R53, R74, -INF , P3 ;  /* 0xff8000004a357808 */ /* 0x008fe40001800000 */
[----:B------:R-:W-:-:S05]  /*d500*/  FMNMX.FTZ R74, R21, R88, !PT ;  /* 0x00000058154a7209 */ /* 0x000fca0007810000 */
[----:B------:R-:W3:Y:S01]  /*d510*/  MUFU.TANH R85, R85 ;  /* 0x0000005500557308 */ /* 0x000ee20000002400 */
[----:B------:R-:W-:Y:S01]  /*d520*/  FSEL R89, R89, -INF , P5 ;  /* 0xff80000059597808 */ /* 0x000fe20002800000 */
[----:B------:R-:W-:Y:S01]  /*d530*/  FMUL.FTZ R86, R86, UR4 ;  /* 0x0000000456567c20 */ /* 0x000fe20008410000 */
[----:B------:R-:W-:-:S05]  /*d540*/  ISETP.GT.AND P5, PT, R14, 0x11, PT ;  /* 0x000000110e00780c */ /* 0x000fca0003fa4270 */
[----:B------:R4:W-:Y:S01]  /*d550*/  MUFU.TANH R40, R55 ;  /* 0x0000003700287308 */ /* 0x0009e20000002400 */
[----:B0-----:R-:W-:Y:S01]  /*d560*/  FSEL R80, R80, -INF , P4 ;  /* 0xff80000050507808 */ /* 0x001fe20002000000 */
[----:B------:R-:W-:Y:S01]  /*d570*/  FMUL.FTZ R76, R76, UR4 ;  /* 0x000000044c4c7c20 */ /* 0x000fe20008410000 */
[----:B----4-:R-:W-:-:S05]  /*d580*/  FMNMX.FTZ R55, R91, R74, !PT ;  /* 0x0000004a5b377209 */ /* 0x010fca0007810000 */
[----:B------:R-:W0:Y:S01]  /*d590*/  MUFU.TANH R82, R82 ;  /* 0x0000005200527308 */ /* 0x000e220000002400 */
[----:B------:R-:W-:-:S07]  /*d5a0*/  FMNMX.FTZ R55, R92, R55, !PT ;  /* 0x000000375c377209 */ /* 0x000fce0007810000 */
[----:B------:R-:W4:Y:S01]  /*d5b0*/  MUFU.TANH R72, R72 ;  /* 0x0000004800487308 */ /* 0x000f220000002400 */
[----:B------:R-:W-:Y:S01]  /*d5c0*/  FSEL R90, R90, -INF , P1 ;  /* 0xff8000005a5a7808 */ /* 0x000fe20000800000 */
[----:B------:R-:W-:Y:S01]  /*d5d0*/  FMUL.FTZ R87, R87, UR4 ;  /* 0x0000000457577c20 */ /* 0x000fe20008410000 */
[----:B------:R-:W-:Y:S01]  /*d5e0*/  ISETP.GT.AND P1, PT, R14, 0x18, PT ;  /* 0x000000180e00780c */ /* 0x000fe20003f24270 */
[----:B------:R-:W-:Y:S01]  /*d5f0*/  FMUL.FTZ R77, R77, UR4 ;  /* 0x000000044d4d7c20 */ /* 0x000fe20008410000 */
[----:B-1----:R-:W-:-:S03]  /*d600*/  FSEL R81, R81, -INF , P5 ;  /* 0xff80000051517808 */ /* 0x002fc60002800000 */
[----:B------:R-:W1:Y:S01]  /*d610*/  MUFU.TANH R83, R83 ;  /* 0x0000005300537308 */ /* 0x000e620000002400 */
[----:B------:R-:W-:Y:S02]  /*d620*/  FMNMX.FTZ R74, R80, R55, !PT ;  /* 0x00000037504a7209 */ /* 0x000fe40007810000 */
[----:B--2---:R-:W-:-:S05]  /*d630*/  FSEL R93, R93, -INF , P2 ;  /* 0xff8000005d5d7808 */ /* 0x004fca0001000000 */
[----:B------:R-:W2:Y:S01]  /*d640*/  MUFU.TANH R73, R73 ;  /* 0x0000004900497308 */ /* 0x000ea20000002400 */
[----:B------:R-:W-:Y:S01]  /*d650*/  ISETP.GT.AND P2, PT, R14, 0x19, PT ;  /* 0x000000190e00780c */ /* 0x000fe20003f44270 */
[----:B------:R-:W-:Y:S01]  /*d660*/  FMUL.FTZ R64, R64, UR4 ;  /* 0x0000000440407c20 */ /* 0x000fe20008410000 */
[----:B------:R-:W-:Y:S02]  /*d670*/  FSEL R84, R84, -INF , P1 ;  /* 0xff80000054547808 */ /* 0x000fe40000800000 */
[----:B------:R-:W-:-:S03]  /*d680*/  FMNMX.FTZ R55, R81, R74, !PT ;  /* 0x0000004a51377209 */ /* 0x000fc60007810000 */
[----:B------:R-:W2:Y:S01]  /*d690*/  MUFU.TANH R86, R86 ;  /* 0x0000005600567308 */ /* 0x000ea20000002400 */
[----:B------:R-:W-:Y:S01]  /*d6a0*/  FMUL.FTZ R75, R75, UR4 ;  /* 0x000000044b4b7c20 */ /* 0x000fe20008410000 */
[----:B---3--:R-:W-:-:S06]  /*d6b0*/  FSEL R85, R85, -INF , P2 ;  /* 0xff80000055557808 */ /* 0x008fcc0001000000 */
[----:B------:R-:W3:Y:S01]  /*d6c0*/  MUFU.TANH R76, R76 ;  /* 0x0000004c004c7308 */ /* 0x000ee20000002400 */
[----:B------:R-:W-:Y:S01]  /*d6d0*/  FMNMX.FTZ R74, R84, R55, !PT ;  /* 0x00000037544a7209 */ /* 0x000fe20007810000 */
[----:B------:R-:W-:Y:S01]  /*d6e0*/  FMUL.FTZ R65, R65, UR4 ;  /* 0x0000000441417c20 */ /* 0x000fe20008410000 */
[----:B------:R-:W-:-:S05]  /*d6f0*/  R2UR UR12, R4 ;  /* 0x00000000040c72ca */ /* 0x000fca00000e0000 */
[----:B------:R-:W3:Y:S01]  /*d700*/  MUFU.TANH R87, R87 ;  /* 0x0000005700577308 */ /* 0x000ee20000002400 */
[----:B------:R-:W-:Y:S01]  /*d710*/  R2UR UR13, R5 ;  /* 0x00000000050d72ca */ /* 0x000fe200000e0000 */
[----:B------:R-:W-:Y:S01]  /*d720*/  FMUL.FTZ R78, R78, UR4 ;  /* 0x000000044e4e7c20 */ /* 0x000fe20008410000 */
[----:B0-----:R-:W-:-:S05]  /*d730*/  FSEL R82, R82, -INF , P4 ;  /* 0xff80000052527808 */ /* 0x001fca0002000000 */
[----:B------:R-:W0:Y:S01]  /*d740*/  MUFU.TANH R77, R77 ;  /* 0x0000004d004d7308 */ /* 0x000e220000002400 */
[----:B------:R-:W-:Y:S01]  /*d750*/  ISETP.GT.AND P4, PT, R14, 0x21, PT ;  /* 0x000000210e00780c */ /* 0x000fe20003f84270 */
[----:B------:R-:W-:Y:S01]  /*d760*/  FMUL.FTZ R68, R68, UR4 ;  /* 0x0000000444447c20 */ /* 0x000fe20008410000 */
[----:B----4-:R-:W-:Y:S02]  /*d770*/  FSEL R72, R72, -INF , P3 ;  /* 0xff80000048487808 */ /* 0x010fe40001800000 */
[----:B------:R-:W-:-:S03]  /*d780*/  FMNMX.FTZ R55, R85, R74, !PT ;  /* 0x0000004a55377209 */ /* 0x000fc60007810000 */
[----:B------:R-:W4:Y:S01]  /*d790*/  MUFU.TANH R64, R64 ;  /* 0x0000004000407308 */ /* 0x000f220000002400 */
[----:B-1----:R-:W-:Y:S01]  /*d7a0*/  FSEL R83, R83, -INF , P5 ;  /* 0xff80000053537808 */ /* 0x002fe20002800000 */
[----:B------:R-:W-:Y:S01]  /*d7b0*/  FMUL.FTZ R79, R79, UR4 ;  /* 0x000000044f4f7c20 */ /* 0x000fe20008410000 */
[----:B------:R-:W-:Y:S02]  /*d7c0*/  WARPGROUP.DEPBAR.LE gsb0, 0x0 ;  /* 0x00008000000079c5 */ /* 0x000fe40000010000 */
[----:B------:R-:W-:-:S03]  /*d7d0*/  ISETP.GT.AND P5, PT, R14, 0x28, PT ;  /* 0x000000280e00780c */ /* 0x000fc60003fa4270 */
[----:B------:R-:W1:Y:S01]  /*d7e0*/  MUFU.TANH R75, R75 ;  /* 0x0000004b004b7308 */ /* 0x000e620000002400 */
[----:B--2---:R-:W-:Y:S01]  /*d7f0*/  FSEL R73, R73, -INF , P4 ;  /* 0xff80000049497808 */ /* 0x004fe20002000000 */
[----:B------:R-:W-:Y:S01]  /*d800*/  FMUL.FTZ R69, R69, UR4 ;  /* 0x0000000445457c20 */ /* 0x000fe20008410000 */
[----:B------:R-:W-:Y:S01]  /*d810*/  FMNMX.FTZ R74, R72, R55, !PT ;  /* 0x00000037484a7209 */ /* 0x000fe20007810000 */
[----:B------:R-:W-:-:S04]  /*d820*/  WARPGROUP.ARRIVE ;  /* 0x00000000000079c5 */ /* 0x000fc80000000000 */
[----:B------:R-:W2:Y:S01]  /*d830*/  MUFU.TANH R65, R65 ;  /* 0x0000004100417308 */ /* 0x000ea20000002400 */
[----:B------:R-:W-:Y:S01]  /*d840*/  FSEL R86, R86, -INF , P1 ;  /* 0xff80000056567808 */ /* 0x000fe20000800000 */
[----:B------:R-:W-:Y:S01]  /*d850*/  FMUL.FTZ R66, R66, UR4 ;  /* 0x0000000442427c20 */ /* 0x000fe20008410000 */
[----:B------:R-:W-:Y:S01]  /*d860*/  ISETP.GT.AND P1, PT, R14, 0x29, PT ;  /* 0x000000290e00780c */ /* 0x000fe20003f24270 */
[----:B------:R-:W-:Y:S01]  /*d870*/  FMUL.FTZ R56, R56, UR4 ;  /* 0x0000000438387c20 */ /* 0x000fe20008410000 */
[----:B---3--:R-:W-:Y:S01]  /*d880*/  FSEL R76, R76, -INF , P5 ;  /* 0xff8000004c4c7808 */ /* 0x008fe20002800000 */
[----:B------:R-:W-:Y:S02]  /*d890*/  HGMMA.64x16x16.F32.BF16 R24, gdesc[UR12], R24, gsb0 ;  /* 0x002000000c1879f0 */ /* 0x000fe40008001818 */
[----:B------:R-:W3:Y:S01]  /*d8a0*/  MUFU.TANH R78, R78 ;  /* 0x0000004e004e7308 */ /* 0x000ee20000002400 */
[----:B------:R-:W-:Y:S01]  /*d8b0*/  FMNMX.FTZ R55, R73, R74, !PT ;  /* 0x0000004a49377209 */ /* 0x000fe20007810000 */
[----:B------:R-:W-:Y:S01]  /*d8c0*/  FMUL.FTZ R67, R67, UR4 ;  /* 0x0000000443437c20 */ /* 0x000fe20008410000 */
[----:B------:R-:W-:-:S05]  /*d8d0*/  FSEL R87, R87, -INF , P2 ;  /* 0xff80000057577808 */ /* 0x000fca0001000000 */
[----:B------:R-:W3:Y:S01]  /*d8e0*/  MUFU.TANH R68, R68 ;  /* 0x0000004400447308 */ /* 0x000ee20000002400 */
[----:B------:R-:W-:Y:S01]  /*d8f0*/  ISETP.GT.AND P2, PT, R14, 0x30, PT ;  /* 0x000000300e00780c */ /* 0x000fe20003f44270 */
[----:B------:R-:W-:Y:S01]  /*d900*/  FMUL.FTZ R57, R57, UR4 ;  /* 0x0000000439397c20 */ /* 0x000fe20008410000 */
[----:B0-----:R-:W-:Y:S02]  /*d910*/  FSEL R77, R77, -INF , P1 ;  /* 0xff8000004d4d7808 */ /* 0x001fe40000800000 */
[----:B------:R-:W-:-:S03]  /*d920*/  FMNMX.FTZ R74, R76, R55, !PT ;  /* 0x000000374c4a7209 */ /* 0x000fc60007810000 */
[----:B------:R-:W0:Y:S01]  /*d930*/  MUFU.TANH R79, R79 ;  /* 0x0000004f004f7308 */ /* 0x000e220000002400 */
[----:B------:R-:W-:Y:S01]  /*d940*/  FMUL.FTZ R70, R70, UR4 ;  /* 0x0000000446467c20 */ /* 0x000fe20008410000 */
[----:B------:R-:W-:-:S06]  /*d950*/  ISETP.GT.AND P3, PT, R14, 0x31, PT ;  /* 0x000000310e00780c */ /* 0x000fcc0003f64270 */
[----:B------:R-:W0:Y:S01]  /*d960*/  MUFU.TANH R69, R69 ;  /* 0x0000004500457308 */ /* 0x000e220000002400 */
[----:B----4-:R-:W-:Y:S01]  /*d970*/  FSEL R64, R64, -INF , P2 ;  /* 0xff80000040407808 */ /* 0x010fe20001000000 */
[----:B------:R-:W-:Y:S01]  /*d980*/  FMUL.FTZ R60, R60, UR4 ;  /* 0x000000043c3c7c20 */ /* 0x000fe20008410000 */
[----:B------:R-:W-:-:S05]  /*d990*/  FMNMX.FTZ R55, R77, R74, !PT ;  /* 0x0000004a4d377209 */ /* 0x000fca0007810000 */
[----:B------:R-:W4:Y:S01]  /*d9a0*/  MUFU.TANH R66, R66 ;  /* 0x0000004200427308 */ /* 0x000f220000002400 */
[----:B-1----:R-:W-:Y:S01]  /*d9b0*/  FSEL R75, R75, -INF , P4 ;  /* 0xff8000004b4b7808 */ /* 0x002fe20002000000 */
[----:B------:R-:W-:Y:S01]  /*d9c0*/  FMUL.FTZ R71, R71, UR4 ;  /* 0x0000000447477c20 */ /* 0x000fe20008410000 */
[----:B------:R-:W-:-:S05]  /*d9d0*/  ISETP.GT.AND P4, PT, R14, 0x38, PT ;  /* 0x000000380e00780c */ /* 0x000fca0003f84270 */
[----:B------:R-:W1:Y:S01]  /*d9e0*/  MUFU.TANH R56, R56 ;  /* 0x0000003800387308 */ /* 0x000e620000002400 */
[----:B--2---:R-:W-:Y:S01]  /*d9f0*/  FSEL R65, R65, -INF , P3 ;  /* 0xff80000041417808 */ /* 0x004fe20001800000 */
[----:B------:R-:W-:Y:S01]  /*da00*/  FMUL.FTZ R61, R61, UR4 ;  /* 0x000000043d3d7c20 */ /* 0x000fe20008410000 */
[----:B------:R-:W-:-:S05]  /*da10*/  FMNMX.FTZ R74, R64, R55, !PT ;  /* 0x00000037404a7209 */ /* 0x000fca0007810000 */
[----:B------:R-:W2:Y:S01]  /*da20*/  MUFU.TANH R67, R67 ;  /* 0x0000004300437308 */ /* 0x000ea20000002400 */
[----:B---3--:R-:W-:Y:S01]  /*da30*/  FSEL R78, R78, -INF , P5 ;  /* 0xff8000004e4e7808 */ /* 0x008fe20002800000 */
[----:B------:R-:W-:Y:S01]  /*da40*/  FMUL.FTZ R58, R58, UR4 ;  /* 0x000000043a3a7c20 */ /* 0x000fe20008410000 */
[----:B------:R-:W-:-:S05]  /*da50*/  ISETP.GT.AND P5, PT, R14, 0x39, PT ;  /* 0x000000390e00780c */ /* 0x000fca0003fa4270 */
[----:B------:R-:W3:Y:S01]  /*da60*/  MUFU.TANH R57, R57 ;  /* 0x0000003900397308 */ /* 0x000ee20000002400 */
[----:B------:R-:W-:Y:S01]  /*da70*/  FSEL R68, R68, -INF , P4 ;  /* 0xff80000044447808 */ /* 0x000fe20002000000 */
[----:B------:R-:W-:Y:S01]  /*da80*/  FMUL.FTZ R48, R48, UR4 ;  /* 0x0000000430307c20 */ /* 0x000fe20008410000 */
[----:B------:R-:W-:-:S05]  /*da90*/  FMNMX.FTZ R55, R65, R74, !PT ;  /* 0x0000004a41377209 */ /* 0x000fca0007810000 */
[----:B------:R-:W3:Y:S01]  /*daa0*/  MUFU.TANH R70, R70 ;  /* 0x0000004600467308 */ /* 0x000ee20000002400 */
[----:B0-----:R-:W-:Y:S01]  /*dab0*/  FSEL R79, R79, -INF , P1 ;  /* 0xff8000004f4f7808 */ /* 0x001fe20000800000 */
[----:B------:R-:W-:Y:S01]  /*dac0*/  FMUL.FTZ R59, R59, UR4 ;  /* 0x000000043b3b7c20 */ /* 0x000fe20008410000 */
[----:B------:R-:W-:-:S05]  /*dad0*/  ISETP.GT.AND P1, PT, R14, 0x40, PT ;  /* 0x000000400e00780c */ /* 0x000fca0003f24270 */
[----:B------:R-:W0:Y:S01]  /*dae0*/  MUFU.TANH R60, R60 ;  /* 0x0000003c003c7308 */ /* 0x000e220000002400 */
[----:B------:R-:W-:Y:S01]  /*daf0*/  FSEL R69, R69, -INF , P5 ;  /* 0xff80000045457808 */ /* 0x000fe20002800000 */
[----:B------:R-:W-:Y:S01]  /*db00*/  FMUL.FTZ R49, R49, UR4 ;  /* 0x0000000431317c20 */ /* 0x000fe20008410000 */
[----:B----4-:R-:W-:-:S05]  /*db10*/  FSEL R66, R66, -INF , P2 ;  /* 0xff80000042427808 */ /* 0x010fca0001000000 */
[----:B------:R-:W4:Y:S01]  /*db20*/  MUFU.TANH R71, R71 ;  /* 0x0000004700477308 */ /* 0x000f220000002400 */
[----:B------:R-:W-:Y:S01]  /*db30*/  FMUL.FTZ R62, R62, UR4 ;  /* 0x000000043e3e7c20 */ /* 0x000fe20008410000 */
[----:B------:R-:W-:-:S06]  /*db40*/  ISETP.GT.AND P2, PT, R14, 0x41, PT ;  /* 0x000000410e00780c */ /* 0x000fcc0003f44270 */
[----:B------:R2:W-:Y:S01]  /*db50*/  MUFU.TANH R15, R95 ;  /* 0x0000005f000f7308 */ /* 0x0005e20000002400 */
[----:B-1----:R-:W-:Y:S01]  /*db60*/  FSEL R56, R56, -INF , P1 ;  /* 0xff80000038387808 */ /* 0x002fe20000800000 */
[----:B------:R-:W-:-:S06]  /*db70*/  FMUL.FTZ R52, R52, UR4 ;  /* 0x0000000434347c20 */ /* 0x000fcc0008410000 */
[----:B------:R-:W1:Y:S01]  /*db80*/  MUFU.TANH R61, R61 ;  /* 0x0000003d003d7308 */ /* 0x000e620000002400 */
[----:B--2---:R-:W-:Y:S01]  /*db90*/  FMUL.FTZ R95, R34, UR4 ;  /* 0x00000004225f7c20 */ /* 0x004fe20008410000 */
[----:B------:R-:W-:-:S04]  /*dba0*/  FMNMX.FTZ R34, R68, R55, !PT ;  /* 0x0000003744227209 */ /* 0x000fc80007810000 */
[----:B------:R-:W-:Y:S02]  /*dbb0*/  FMNMX.FTZ R55, R69, R34, !PT ;  /* 0x0000002245377209 */ /* 0x000fe40007810000 */
[----:B------:R-:W2:Y:S01]  /*dbc0*/  MUFU.TANH R58, R58 ;  /* 0x0000003a003a7308 */ /* 0x000ea20000002400 */
[----:B------:R-:W-:Y:S01]  /*dbd0*/  FSEL R67, R67, -INF , P3 ;  /* 0xff80000043437808 */ /* 0x000fe20001800000 */
[----:B------:R-:W-:Y:S01]  /*dbe0*/  FMUL.FTZ R63, R63, UR4 ;  /* 0x000000043f3f7c20 */ /* 0x000fe20008410000 */
[----:B------:R-:W-:-:S05]  /*dbf0*/  ISETP.GT.AND P3, PT, R14, 0x48, PT ;  /* 0x000000480e00780c */ /* 0x000fca0003f64270 */
[----:B------:R-:W2:Y:S01]  /*dc00*/  MUFU.TANH R48, R48 ;  /* 0x0000003000307308 */ /* 0x000ea20000002400 */
[----:B---3--:R-:W-:Y:S02]  /*dc10*/  FSEL R57, R57, -INF , P2 ;  /* 0xff80000039397808 */ /* 0x008fe40001000000 */
[----:B------:R-:W-:-:S05]  /*dc20*/  FMNMX.FTZ R34, R56, R55, !PT ;  /* 0x0000003738227209 */ /* 0x000fca0007810000 */
[----:B------:R-:W3:Y:S01]  /*dc30*/  MUFU.TANH R59, R59 ;  /* 0x0000003b003b7308 */ /* 0x000ee20000002400 */
[----:B------:R-:W-:Y:S01]  /*dc40*/  FSEL R70, R70, -INF , P4 ;  /* 0xff80000046467808 */ /* 0x000fe20002000000 */
[----:B------:R-:W-:Y:S01]  /*dc50*/  FMUL.FTZ R50, R50, UR4 ;  /* 0x0000000432327c20 */ /* 0x000fe20008410000 */
[----:B------:R-:W-:-:S05]  /*dc60*/  ISETP.GT.AND P4, PT, R14, 0x49, PT ;  /* 0x000000490e00780c */ /* 0x000fca0003f84270 */
[----:B------:R-:W3:Y:S01]  /*dc70*/  MUFU.TANH R49, R49 ;  /* 0x0000003100317308 */ /* 0x000ee20000002400 */
[----:B0-----:R-:W-:Y:S01]  /*dc80*/  FSEL R60, R60, -INF , P3 ;  /* 0xff8000003c3c7808 */ /* 0x001fe20001800000 */
[----:B------:R-:W-:Y:S01]  /*dc90*/  FMUL.FTZ R51, R51, UR4 ;  /* 0x0000000433337c20 */ /* 0x000fe20008410000 */
[----:B----4-:R-:W-:-:S05]  /*dca0*/  FSEL R71, R71, -INF , P5 ;  /* 0xff80000047477808 */ /* 0x010fca0002800000 */
[----:B------:R-:W0:Y:S01]  /*dcb0*/  MUFU.TANH R62, R62 ;  /* 0x0000003e003e7308 */ /* 0x000e220000002400 */
[----:B------:R-:W-:Y:S02]  /*dcc0*/  ISETP.GT.AND P5, PT, R14, 0x50, PT ;  /* 0x000000500e00780c */ /* 0x000fe40003fa4270 */
[----:B-1----:R-:W-:-:S05]  /*dcd0*/  FSEL R61, R61, -INF , P4 ;  /* 0xff8000003d3d7808 */ /* 0x002fca0002000000 */
[----:B------:R-:W1:Y:S08]  /*dce0*/  MUFU.TANH R52, R52 ;  /* 0x0000003400347308 */ /* 0x000e700000002400 */
[----:B------:R4:W-:Y:S01]  /*dcf0*/  MUFU.TANH R20, R97 ;  /* 0x0000006100147308 */ /* 0x0009e20000002400 */
[----:B--2---:R-:W-:Y:S01]  /*dd00*/  FSEL R58, R58, -INF , P1 ;  /* 0xff8000003a3a7808 */ /* 0x004fe20000800000 */
[----:B------:R-:W-:Y:S01]  /*dd10*/  FMUL.FTZ R55, R37, UR4 ;  /* 0x0000000425377c20 */ /* 0x000fe20008410000 */
[----:B----4-:R-:W-:-:S05]  /*dd20*/  FMNMX.FTZ R97, R57, R34, !PT ;  /* 0x0000002239617209 */ /* 0x010fca0007810000 */
[----:B------:R-:W2:Y:S01]  /*dd30*/  MUFU.TANH R63, R63 ;  /* 0x0000003f003f7308 */ /* 0x000ea20000002400 */
[----:B------:R-:W-:-:S07]  /*dd40*/  FMNMX.FTZ R34, R60, R97, !PT ;  /* 0x000000613c227209 */ /* 0x000fce0007810000 */
[----:B------:R-:W4:Y:S01]  /*dd50*/  MUFU.TANH R42, R98 ;  /* 0x00000062002a7308 */ /* 0x000f220000002400 */
[----:B------:R-:W-:Y:S01]  /*dd60*/  ISETP.GT.AND P1, PT, R14, 0x51, PT ;  /* 0x000000510e00780c */ /* 0x000fe20003f24270 */
[----:B------:R-:W-:Y:S01]  /*dd70*/  FMUL.FTZ R44, R44, UR4 ;  /* 0x000000042c2c7c20 */ /* 0x000fe20008410000 */
[----:B------:R-:W-:Y:S02]  /*dd80*/  FSEL R48, R48, -INF , P5 ;  /* 0xff80000030307808 */ /* 0x000fe40002800000 */
[----:B------:R-:W-:-:S03]  /*dd90*/  FMNMX.FTZ R37, R61, R34, !PT ;  /* 0x000000223d257209 */ /* 0x000fc60007810000 */
[----:B------:R-:W4:Y:S01]  /*dda0*/  MUFU.TANH R50, R50 ;  /* 0x0000003200327308 */ /* 0x000f220000002400 */
[----:B------:R-:W-:Y:S01]  /*ddb0*/  FMUL.FTZ R96, R54, UR4 ;  /* 0x0000000436607c20 */ /* 0x000fe20008410000 */
[----:B---3--:R-:W-:Y:S01]  /*ddc0*/  FSEL R59, R59, -INF , P2 ;  /* 0xff8000003b3b7808 */ /* 0x008fe20001000000 */
[----:B------:R-:W-:Y:S01]  /*ddd0*/  FMUL.FTZ R54, R43, UR4 ;  /* 0x000000042b367c20 */ /* 0x000fe20008410000 */
[----:B------:R-:W-:Y:S01]  /*dde0*/  ISETP.GT.AND P2, PT, R14, 0x58, PT ;  /* 0x000000580e00780c */ /* 0x000fe20003f44270 */
[----:B------:R-:W-:Y:S01]  /*ddf0*/  FMUL.FTZ R45, R45, UR4 ;  /* 0x000000042d2d7c20 */ /* 0x000fe20008410000 */
[----:B------:R-:W-:Y:S02]  /*de00*/  FSEL R49, R49, -INF , P1 ;  /* 0xff80000031317808 */ /* 0x000fe40000800000 */
[----:B------:R-:W3:Y:S01]  /*de10*/  MUFU.TANH R51, R51 ;  /* 0x0000003300337308 */ /* 0x000ee20000002400 */
[----:B------:R-:W-:Y:S02]  /*de20*/  FMNMX.FTZ R34, R48, R37, !PT ;  /* 0x0000002530227209 */ /* 0x000fe40007810000 */
[----:B0-----:R-:W-:Y:S01]  /*de30*/  FSEL R62, R62, -INF , P3 ;  /* 0xff8000003e3e7808 */ /* 0x001fe20001800000 */
[----:B------:R-:W-:Y:S01]  /*de40*/  FMUL.FTZ R32, R32, UR4 ;  /* 0x0000000420207c20 */ /* 0x000fe20008410000 */
[----:B------:R-:W-:-:S03]  /*de50*/  ISETP.GT.AND P3, PT, R14, 0x59, PT ;  /* 0x000000590e00780c */ /* 0x000fc60003f64270 */
[----:B------:R-:W0:Y:S01]  /*de60*/  MUFU.TANH R43, R96 ;  /* 0x00000060002b7308 */ /* 0x000e220000002400 */
[----:B-1----:R-:W-:Y:S02]  /*de70*/  FSEL R52, R52, -INF , P2 ;  /* 0xff80000034347808 */ /* 0x002fe40001000000 */
[----:B------:R-:W-:-:S05]  /*de80*/  FMNMX.FTZ R37, R49, R34, !PT ;  /* 0x0000002231257209 */ /* 0x000fca0007810000 */
[----:B------:R-:W1:Y:S01]  /*de90*/  MUFU.TANH R44, R44 ;  /* 0x0000002c002c7308 */ /* 0x000e620000002400 */
[----:B--2---:R-:W-:Y:S01]  /*dea0*/  FSEL R63, R63, -INF , P4 ;  /* 0xff8000003f3f7808 */ /* 0x004fe20002000000 */
[----:B------:R-:W-:Y:S01]  /*deb0*/  FMUL.FTZ R33, R33, UR4 ;  /* 0x0000000421217c20 */ /* 0x000fe20008410000 */
[----:B------:R-:W-:Y:S02]  /*dec0*/  ISETP.GT.AND P4, PT, R14, 0x60, PT ;  /* 0x000000600e00780c */ /* 0x000fe40003f84270 */
[----:B----4-:R-:W-:Y:S02]  /*ded0*/  FSEL R42, R42, -INF , P3 ;  /* 0xff8000002a2a7808 */ /* 0x010fe40001800000 */
[----:B------:R-:W-:Y:S01]  /*dee0*/  FMNMX.FTZ R37, R52, R37, !PT ;  /* 0x0000002534257209 */ /* 0x000fe20007810000 */
[----:B------:R-:W2:Y:S01]  /*def0*/  MUFU.TANH R45, R45 ;  /* 0x0000002d002d7308 */ /* 0x000ea20000002400 */
[----:B------:R-:W-:Y:S02]  /*df00*/  WARPGROUP.DEPBAR.LE gsb0, 0x0 ;  /* 0x00008000000079c5 */ /* 0x000fe40000010000 */
[----:B------:R-:W-:Y:S01]  /*df10*/  FSEL R50, R50, -INF , P5 ;  /* 0xff80000032327808 */ /* 0x000fe20002800000 */
[----:B------:R-:W-:Y:S01]  /*df20*/  FMUL.FTZ R34, R24, UR4 ;  /* 0x0000000418227c20 */ /* 0x000fe20008410000 */
[----:B------:R-:W-:Y:S01]  /*df30*/  FMUL.FTZ R46, R46, UR4 ;  /* 0x000000042e2e7c20 */ /* 0x000fe20008410000 */
[----:B------:R-:W-:Y:S01]  /*df40*/  FMUL.FTZ R47, R47, UR4 ;  /* 0x000000042f2f7c20 */ /* 0x000fe20008410000 */
[----:B------:R-:W-:Y:S01]  /*df50*/  ISETP.GT.AND P5, PT, R14, 0x61, PT ;  /* 0x000000610e00780c */ /* 0x000fe20003fa4270 */
[----:B------:R-:W-:Y:S01]  /*df60*/  MUFU.TANH R32, R32 ;  /* 0x0000002000207308 */ /* 0x000fe20000002400 */
[----:B------:R-:W-:Y:S01]  /*df70*/  FSEL R24, R15, -INF , P4 ;  /* 0xff8000000f187808 */ /* 0x000fe20002000000 */
[----:B------:R-:W-:Y:S01]  /*df80*/  FMUL.FTZ R74, R36, UR4 ;  /* 0x00000004244a7c20 */ /* 0x000fe20008410000 */
[----:B------:R-:W-:-:S02]  /*df90*/  FMNMX.FTZ R37, R42, R37, !PT ;  /* 0x000000252a257209 */ /* 0x000fc40007810000 */
[----:B---3--:R-:W-:-:S03]  /*dfa0*/  FSEL R51, R51, -INF , P1 ;  /* 0xff80000033337808 */ /* 0x008fc60000800000 */
[----:B------:R-:W3:Y:S01]  /*dfb0*/  MUFU.TANH R54, R54 ;  /* 0x0000003600367308 */ /* 0x000ee20000002400 */
[----:B------:R-:W-:Y:S02]  /*dfc0*/  ISETP.GT.AND P1, PT, R14, 0x68, PT ;  /* 0x000000680e00780c */ /* 0x000fe40003f24270 */
[----:B------:R-:W-:Y:S02]  /*dfd0*/  FSEL R40, R40, -INF , P5 ;  /* 0xff80000028287808 */ /* 0x000fe40002800000 */
[----:B------:R-:W-:-:S03]  /*dfe0*/  FMNMX.FTZ R37, R24, R37, !PT ;  /* 0x0000002518257209 */ /* 0x000fc60007810000 */
[----:B------:R-:W4:Y:S01]  /*dff0*/  MUFU.TANH R33, R33 ;  /* 0x0000002100217308 */ /* 0x000f220000002400 */
[----:B0-----:R-:W-:Y:S02]  /*e000*/  FSEL R43, R43, -INF , P2 ;  /* 0xff8000002b2b7808 */ /* 0x001fe40001000000 */
[----:B------:R-:W-:Y:S02]  /*e010*/  ISETP.GT.AND P2, PT, R14, 0x69, PT ;  /* 0x000000690e00780c */ /* 0x000fe40003f44270 */
[----:B-1----:R-:W-:-:S03]  /*e020*/  FSEL R44, R44, -INF , P1 ;  /* 0xff8000002c2c7808 */ /* 0x002fc60000800000 */
[----:B------:R-:W0:Y:S01]  /*e030*/  MUFU.TANH R46, R46 ;  /* 0x0000002e002e7308 */ /* 0x000e220000002400 */
[----:B------:R-:W-:Y:S01]  /*e040*/  FMNMX.FTZ R37, R40, R37, !PT ;  /* 0x0000002528257209 */ /* 0x000fe20007810000 */
[----:B------:R-:W-:Y:S01]  /*e050*/  FMUL.FTZ R35, R35, UR4 ;  /* 0x0000000423237c20 */ /* 0x000fe20008410000 */
[----:B------:R-:W-:-:S05]  /*e060*/  FSEL R20, R20, -INF , P3 ;  /* 0xff80000014147808 */ /* 0x000fca0001800000 */
[----:B------:R-:W1:Y:S01]  /*e070*/  MUFU.TANH R47, R47 ;  /* 0x0000002f002f7308 */ /* 0x000e620000002400 */
[----:B------:R-:W-:Y:S01]  /*e080*/  FMUL.FTZ R36, R38, UR4 ;  /* 0x0000000426247c20 */ /* 0x000fe20008410000 */
[----:B------:R-:W-:-:S06]  /*e090*/  ISETP.GT.AND P3, PT, R14, 0x70, PT ;  /* 0x000000700e00780c */ /* 0x000fcc0003f64270 */
[----:B------:R-:W1:Y:S01]  /*e0a0*/  MUFU.TANH R74, R74 ;  /* 0x0000004a004a7308 */ /* 0x000e620000002400 */
[----:B--2---:R-:W-:Y:S01]  /*e0b0*/  FSEL R45, R45, -INF , P2 ;  /* 0xff8000002d2d7808 */ /* 0x004fe20001000000 */
[----:B------:R-:W-:Y:S01]  /*e0c0*/  FMUL.FTZ R38, R25, UR4 ;  /* 0x0000000419267c20 */ /* 0x000fe20008410000 */
[----:B------:R-:W-:-:S05]  /*e0d0*/  FMNMX.FTZ R96, R44, R37, !PT ;  /* 0x000000252c607209 */ /* 0x000fca0007810000 */
[----:B------:R-:W2:Y:S01]  /*e0e0*/  MUFU.TANH R55, R55 ;  /* 0x0000003700377308 */ /* 0x000ea20000002400 */
[----:B------:R-:W-:Y:S01]  /*e0f0*/  FSEL R41, R41, -INF , P4 ;  /* 0xff80000029297808 */ /* 0x000fe20002000000 */
[----:B------:R-:W-:Y:S01]  /*e100*/  FMUL.FTZ R37, R28, UR4 ;  /* 0x000000041c257c20 */ /* 0x000fe20008410000 */
[----:B------:R-:W-:Y:S02]  /*e110*/  ISETP.GT.AND P4, PT, R14, 0x71, PT ;  /* 0x000000710e00780c */ /* 0x000fe40003f84270 */
[----:B------:R-:W-:-:S03]  /*e120*/  FMNMX.FTZ R25, R45, R96, !PT ;  /* 0x000000602d197209 */ /* 0x000fc60007810000 */
[----:B------:R-:W2:Y:S01]  /*e130*/  MUFU.TANH R95, R95 ;  /* 0x0000005f005f7308 */ /* 0x000ea20000002400 */
[----:B---3--:R-:W-:Y:S02]  /*e140*/  FSEL R54, R54, -INF , P5 ;  /* 0xff80000036367808 */ /* 0x008fe40002800000 */
[----:B------:R-:W-:-:S05]  /*e150*/  ISETP.GT.AND P5, PT, R14, 0x78, PT ;  /* 0x000000780e00780c */ /* 0x000fca0003fa4270 */
[----:B------:R3:W2:Y:S01]  /*e160*/  MUFU.TANH R15, R34 ;  /* 0x00000022000f7308 */ /* 0x0006a20000002400 */
[----:B----4-:R-:W-:Y:S02]  /*e170*/  FSEL R33, R33, -INF , P4 ;  /* 0xff80000021217808 */ /* 0x010fe40002000000 */
[----:B---3--:R-:W-:-:S05]  /*e180*/  FSEL R34, R32, -INF , P3 ;  /* 0xff80000020227808 */ /* 0x008fca0001800000 */
[----:B------:R-:W3:Y:S01]  /*e190*/  MUFU.TANH R35, R35 ;  /* 0x0000002300237308 */ /* 0x000ee20000002400 */
[----:B------:R-:W-:Y:S01]  /*e1a0*/  FMNMX.FTZ R28, R34, R25, !PT ;  /* 0x00000019221c7209 */ /* 0x000fe20007810000 */
[----:B------:R-:W-:-:S06]  /*e1b0*/  FMUL.FTZ R25, R29, UR4 ;  /* 0x000000041d197c20 */ /* 0x000fcc0008410000 */
[----:B------:R-:W4:Y:S01]  /*e1c0*/  MUFU.TANH R38, R38 ;  /* 0x0000002600267308 */ /* 0x000f220000002400 */
[----:B0-----:R-:W-:Y:S02]  /*e1d0*/  FSEL R46, R46, -INF , P1 ;  /* 0xff8000002e2e7808 */ /* 0x001fe40000800000 */
[----:B-1----:R-:W-:Y:S02]  /*e1e0*/  FSEL R29, R47, -INF , P2 ;  /* 0xff8000002f1d7808 */ /* 0x002fe40001000000 */
[----:B------:R-:W-:-:S03]  /*e1f0*/  ISETP.GT.AND P1, PT, R14, 0x79, PT ;  /* 0x000000790e00780c */ /* 0x000fc60003f24270 */
[----:B------:R-:W0:Y:S01]  /*e200*/  MUFU.TANH R36, R36 ;  /* 0x0000002400247308 */ /* 0x000e220000002400 */
[----:B------:R-:W-:Y:S02]  /*e210*/  FSEL R74, R74, -INF , P5 ;  /* 0xff8000004a4a7808 */ /* 0x000fe40002800000 */
[----:B------:R-:W-:-:S05]  /*e220*/  FMNMX.FTZ R47, R33, R28, !PT ;  /* 0x0000001c212f7209 */ /* 0x000fca0007810000 */
[----:B------:R-:W1:Y:S01]  /*e230*/  MUFU.TANH R37, R37 ;  /* 0x0000002500257308 */ /* 0x000e620000002400 */
[----:B------:R-:W-:Y:S02]  /*e240*/  ISETP.GT.AND P2, PT, R14, 0x80, PT ;  /* 0x000000800e00780c */ /* 0x000fe40003f44270 */
[----:B--2---:R-:W-:Y:S02]  /*e250*/  FSEL R55, R55, -INF , P1 ;  /* 0xff80000037377808 */ /* 0x004fe40000800000 */
[----:B------:R-:W-:-:S03]  /*e260*/  FMNMX.FTZ R28, R74, R47, !PT ;  /* 0x0000002f4a1c7209 */ /* 0x000fc60007810000 */
[----:B------:R0:W2:Y:S01]  /*e270*/  MUFU.TANH R96, R25 ;  /* 0x0000001900607308 */ /* 0x0000a20000002400 */
[----:B------:R-:W-:Y:S02]  /*e280*/  FSEL R32, R95, -INF , P3 ;  /* 0xff8000005f207808 */ /* 0x000fe40001800000 */
[C---:B------:R-:W-:Y:S02]  /*e290*/  ISETP.GT.AND P3, PT, R14.reuse, 0x81, PT ;  /* 0x000000810e00780c */ /* 0x040fe40003f64270 */
[----:B------:R-:W-:Y:S02]  /*e2a0*/  FSEL R47, R15, -INF , P2 ;  /* 0xff8000000f2f7808 */ /* 0x000fe40001000000 */
[----:B------:R-:W-:Y:S02]  /*e2b0*/  FMNMX.FTZ R98, R55, R28, !PT ;  /* 0x0000001c37627209 */ /* 0x000fe40007810000 */
[----:B---3--:R-:W-:Y:S02]  /*e2c0*/  FSEL R28, R35, -INF , P4 ;  /* 0xff800000231c7808 */ /* 0x008fe40002000000 */
[----:B------:R-:W-:-:S02]  /*e2d0*/  ISETP.GT.AND P4, PT, R14, 0x88, PT ;  /* 0x000000880e00780c */ /* 0x000fc40003f84270 */
[----:B----4-:R-:W-:Y:S02]  /*e2e0*/  FSEL R38, R38, -INF , P3 ;  /* 0xff80000026267808 */ /* 0x010fe40001800000 */
[----:B------:R-:W-:Y:S02]  /*e2f0*/  FMNMX.FTZ R15, R47, R98, !PT ;  /* 0x000000622f0f7209 */ /* 0x000fe40007810000 */
[----:B0-----:R-:W-:Y:S02]  /*e300*/  FSEL R25, R36, -INF , P5 ;  /* 0xff80000024197808 */ /* 0x001fe40002800000 */
[----:B------:R-:W-:Y:S02]  /*e310*/  ISETP.GT.AND P5, PT, R14, 0x89, PT ;  /* 0x000000890e00780c */ /* 0x000fe40003fa4270 */
[----:B-1----:R-:W-:Y:S02]  /*e320*/  FSEL R37, R37, -INF , P4 ;  /* 0xff80000025257808 */ /* 0x002fe40002000000 */
[----:B------:R-:W-:-:S02]  /*e330*/  FMNMX.FTZ R14, R38, R15, !PT ;  /* 0x0000000f260e7209 */ /* 0x000fc40007810000 */
[----:B--2---:R-:W-:Y:S02]  /*e340*/  FSEL R35, R96, -INF , P5 ;  /* 0xff80000060237808 */ /* 0x004fe40002800000 */
[----:B------:R-:W-:-:S04]  /*e350*/  FMNMX.FTZ R14, R37, R14, !PT ;  /* 0x0000000e250e7209 */ /* 0x000fc80007810000 */
[----:B------:R-:W-:-:S05]  /*e360*/  FMNMX.FTZ R95, R35, R14, !PT ;  /* 0x0000000e235f7209 */ /* 0x000fca0007810000 */
[----:B------:R-:W0:Y:S02]  /*e370*/  SHFL.BFLY PT, R14, R95, 0x2, 0x1f ;  /* 0x0c401f005f0e7f89 */ /* 0x000e2400000e0000 */
[----:B0-----:R-:W-:-:S05]  /*e380*/  FMNMX.FTZ R98, R95, R14, !PT ;  /* 0x0000000e5f627209 */ /* 0x001fca0007810000 */
[----:B------:R-:W0:Y:S01]  /*e390*/  SHFL.BFLY PT, R15, R98, 0x1, 0x1f ;  /* 0x0c201f00620f7f89 */ /* 0x000e2200000e0000 */
[----:B------:R-:W-:Y:S01]  /*e3a0*/  FMUL.FTZ R97, R26, UR4 ;  /* 0x000000041a617c20 */ /* 0x000fe20008410000 */
[----:B0-----:R-:W-:Y:S01]  /*e3b0*/  FMNMX.FTZ R14, R98, R15, !PT ;  /* 0x0000000f620e7209 */ /* 0x001fe20007810000 */
[----:B------:R-:W-:-:S03]  /*e3c0*/  IMAD.U32 R15, RZ, RZ, UR5 ;  /* 0x00000005ff0f7e24 */ /* 0x000fc6000f8e00ff */
[C---:B------:R-:W-:Y:S01]  /*e3d0*/  FSETP.NEU.FTZ.AND P6, PT, R14.reuse, -INF , PT ;  /* 0xff8000000e00780b */ /* 0x040fe20003fdd000 */
[----:B------:R-:W-:Y:S01]  /*e3e0*/  FMUL.FTZ R36, R14, R15 ;  /* 0x0000000f0e247220 */ /* 0x000fe20000410000 */
[----:B------:R-:W-:-:S04]  /*e3f0*/  FMUL.FTZ R98, R27, UR4 ;  /* 0x000000041b627c20 */ /* 0x000fc80008410000 */
[----:B------:R-:W-:-:S05]  /*e400*/  FSEL R36, R36, RZ, P6 ;  /* 0x000000ff24247208 */ /* 0x000fca0003000000 */
[-CC-:B------:R-:W-:Y:S01]  /*e410*/  FFMA.FTZ R27, R88, R15.reuse, -R36.reuse ;  /* 0x0000000f581b7223 */ /* 0x180fe20000010824 */
[----:B------:R-:W-:Y:S01]  /*e420*/  FMNMX.FTZ R88, R89, R90, !PT ;  /* 0x0000005a59587209 */ /* 0x000fe20007810000 */
[----:B------:R-:W-:-:S03]  /*e430*/  FFMA.FTZ R26, R21, R15, -R36 ;  /* 0x0000000f151a7223 */ /* 0x000fc60000010824 */
[----:B------:R-:W-:-:S04]  /*e440*/  FMNMX.FTZ R21, R93, R88, !PT ;  /* 0x000000585d157209 */ /* 0x000fc80007810000 */
[----:B------:R-:W-:-:S04]  /*e450*/  FMNMX.FTZ R21, R94, R21, !PT ;  /* 0x000000155e157209 */ /* 0x000fc80007810000 */
[----:B------:R-:W-:-:S04]  /*e460*/  FMNMX.FTZ R88, R82, R21, !PT ;  /* 0x0000001552587209 */ /* 0x000fc80007810000 */
[----:B------:R-:W-:Y:S01]  /*e470*/  FMNMX.FTZ R21, R83, R88, !PT ;  /* 0x0000005853157209 */ /* 0x000fe20007810000 */
[----:B------:R-:W-:-:S03]  /*e480*/  FMUL.FTZ R96, R39, UR4 ;  /* 0x0000000427607c20 */ /* 0x000fc60008410000 */
[----:B------:R-:W-:Y:S01]  /*e490*/  FMNMX.FTZ R88, R86, R21, !PT ;  /* 0x0000001556587209 */ /* 0x000fe20007810000 */
[----:B------:R-:W-:-:S03]  /*e4a0*/  FFMA.FTZ R39, R72, R15, -R36 ;  /* 0x0000000f48277223 */ /* 0x000fc60000010824 */
        /* <DEDUP_REMOVED lines=8> */
[----:B------:R0:W-:Y:S03]  /*e530*/  MUFU.EX2 R88, R39 ;  /* 0x0000002700587308 */ /* 0x0001e60000000800 */
[----:B------:R-:W-:Y:S01]  /*e540*/  FMNMX.FTZ R21, R71, R72, !PT ;  /* 0x0000004847157209 */ /* 0x000fe20007810000 */
[----:B0-----:R-:W-:-:S03]  /*e550*/  FFMA.FTZ R39, R64, R15, -R36 ;  /* 0x0000000f40277223 */ /* 0x001fc60000010824 */
[----:B------:R-:W-:-:S04]  /*e560*/  FMNMX.FTZ R64, R58, R21, !PT ;  /* 0x000000153a407209 */ /* 0x000fc80007810000 */
[----:B------:R-:W-:Y:S01]  /*e570*/  FMNMX.FTZ R21, R59, R64, !PT ;  /* 0x000000403b157209 */ /* 0x000fe20007810000 */
[----:B------:R-:W-:-:S03]  /*e580*/  FMUL.FTZ R99, R30, UR4 ;  /* 0x000000041e637c20 */ /* 0x000fc60008410000 */
[----:B------:R-:W-:Y:S01]  /*e590*/  FMNMX.FTZ R72, R62, R21, !PT ;  /* 0x000000153e487209 */ /* 0x000fe20007810000 */
[-CC-:B------:R-:W-:Y:S01]  /*e5a0*/  FFMA.FTZ R30, R91, R15.reuse, -R36.reuse ;  /* 0x0000000f5b1e7223 */ /* 0x180fe20000010824 */
[-CC-:B------:R-:W-:Y:S02]  /*e5b0*/  FFMA.FTZ R91, R73, R15.reuse, -R36.reuse ;  /* 0x0000000f495b7223 */ /* 0x180fe40000010824 */
[----:B------:R-:W-:Y:S01]  /*e5c0*/  FMNMX.FTZ R21, R63, R72, !PT ;  /* 0x000000483f157209 */ /* 0x000fe20007810000 */
[-CC-:B------:R-:W-:Y:S01]  /*e5d0*/  FFMA.FTZ R73, R65, R15.reuse, -R36.reuse ;  /* 0x0000000f41497223 */ /* 0x180fe20000010824 */
[----:B------:R-:W-:Y:S02]  /*e5e0*/  FFMA.FTZ R65, R68, R15, -R36 ;  /* 0x0000000f44417223 */ /* 0x000fe40000010824 */
        /* <DEDUP_REMOVED lines=8> */
[----:B------:R-:W-:-:S04]  /*e670*/  FMNMX.FTZ R56, R20, R21, !PT ;  /* 0x0000001514387209 */ /* 0x000fc80007810000 */
[----:B------:R-:W-:Y:S01]  /*e680*/  FMNMX.FTZ R21, R41, R56, !PT ;  /* 0x0000003829157209 */ /* 0x000fe20007810000 */
[----:B------:R-:W0:Y:S03]  /*e690*/  MUFU.TANH R96, R96 ;  /* 0x0000006000607308 */ /* 0x000e260000002400 */
[----:B------:R-:W-:-:S04]  /*e6a0*/  FMNMX.FTZ R21, R54, R21, !PT ;  /* 0x0000001536157209 */ /* 0x000fc80007810000 */
[----:B------:R-:W-:Y:S01]  /*e6b0*/  FMNMX.FTZ R56, R46, R21, !PT ;  /* 0x000000152e387209 */ /* 0x000fe20007810000 */
[----:B------:R-:W1:Y:S03]  /*e6c0*/  MUFU.TANH R97, R97 ;  /* 0x0000006100617308 */ /* 0x000e660000002400 */
[----:B------:R-:W-:-:S04]  /*e6d0*/  FMNMX.FTZ R21, R29, R56, !PT ;  /* 0x000000381d157209 */ /* 0x000fc80007810000 */
[----:B------:R-:W-:Y:S01]  /*e6e0*/  FMNMX.FTZ R21, R32, R21, !PT ;  /* 0x0000001520157209 */ /* 0x000fe20007810000 */
[----:B------:R-:W2:Y:S03]  /*e6f0*/  MUFU.TANH R98, R98 ;  /* 0x0000006200627308 */ /* 0x000ea60000002400 */
[----:B------:R-:W-:-:S05]  /*e700*/  FMNMX.FTZ R56, R28, R21, !PT ;  /* 0x000000151c387209 */ /* 0x000fca0007810000 */
[----:B------:R-:W3:Y:S01]  /*e710*/  MUFU.TANH R99, R99 ;  /* 0x0000006300637308 */ /* 0x000ee20000002400 */
[----:B0-----:R-:W-:Y:S02]  /*e720*/  FSEL R96, R96, -INF , P1 ;  /* 0xff80000060607808 */ /* 0x001fe40000800000 */
[----:B------:R-:W-:-:S05]  /*e730*/  FMNMX.FTZ R21, R25, R56, !PT ;  /* 0x0000003819157209 */ /* 0x000fca0007810000 */
[----:B------:R-:W0:Y:S01]  /*e740*/  MUFU.TANH R100, R100 ;  /* 0x0000006400647308 */ /* 0x000e220000002400 */
[----:B-1----:R-:W-:Y:S02]  /*e750*/  FSEL R97, R97, -INF , P2 ;  /* 0xff80000061617808 */ /* 0x002fe40001000000 */
[----:B------:R-:W-:Y:S02]  /*e760*/  FMNMX.FTZ R56, R96, R21, !PT ;  /* 0x0000001560387209 */ /* 0x000fe40007810000 */
[----:B--2---:R-:W-:Y:S02]  /*e770*/  FSEL R98, R98, -INF , P3 ;  /* 0xff80000062627808 */ /* 0x004fe40001800000 */
[----:B------:R-:W-:Y:S02]  /*e780*/  FMNMX.FTZ R21, R97, R56, !PT ;  /* 0x0000003861157209 */ /* 0x000fe40007810000 */
[----:B---3--:R-:W-:Y:S02]  /*e790*/  FSEL R99, R99, -INF , P4 ;  /* 0xff80000063637808 */ /* 0x008fe40002000000 */
[----:B------:R-:W-:-:S04]  /*e7a0*/  FMNMX.FTZ R56, R98, R21, !PT ;  /* 0x0000001562387209 */ /* 0x000fc80007810000 */
        /* <DEDUP_REMOVED lines=9> */
[----:B------:R-:W1:Y:S01]  /*e840*/  S2R R101, SR_TID.X ;  /* 0x0000000000657919 */ /* 0x000e620000002100 */
[----:B------:R2:W-:Y:S02]  /*e850*/  MUFU.EX2 R64, R73 ;  /* 0x0000004900407308 */ /* 0x0005e40000000800 */
[-CC-:B--2---:R-:W-:Y:S01]  /*e860*/  FFMA.FTZ R73, R44, R15.reuse, -R36.reuse ;  /* 0x0000000f2c497223 */ /* 0x184fe20000010824 */
[----:B------:R-:W-:Y:S01]  /*e870*/  FFMA.FTZ R44, R74, R15, -R36 ;  /* 0x0000000f4a2c7223 */ /* 0x000fe20000010824 */
[----:B0-----:R-:W-:-:S04]  /*e880*/  FMNMX.FTZ R74, R24, R21, !PT ;  /* 0x00000015184a7209 */ /* 0x001fc80007810000 */
[C---:B------:R-:W-:Y:S01]  /*e890*/  FSETP.NEU.FTZ.AND P1, PT, R74.reuse, -INF , PT ;  /* 0xff8000004a00780b */ /* 0x040fe20003f3d000 */
[-C--:B------:R-:W-:Y:S01]  /*e8a0*/  FMUL.FTZ R24, R74, R15.reuse ;  /* 0x0000000f4a187220 */ /* 0x080fe20000410000 */
[----:B------:R0:W-:Y:S01]  /*e8b0*/  MUFU.EX2 R68, R76 ;  /* 0x0000004c00447308 */ /* 0x0001e20000000800 */
[-CC-:B------:R-:W-:Y:S01]  /*e8c0*/  FFMA.FTZ R95, R77, R15.reuse, -R36.reuse ;  /* 0x0000000f4d5f7223 */ /* 0x180fe20000010824 */
[-CC-:B------:R-:W-:Y:S02]  /*e8d0*/  FFMA.FTZ R77, R45, R15.reuse, -R36.reuse ;  /* 0x0000000f2d4d7223 */ /* 0x180fe40000010824 */
[----:B------:R-:W-:Y:S01]  /*e8e0*/  FSEL R24, R24, RZ, P1 ;  /* 0x000000ff18187208 */ /* 0x000fe20000800000 */
        /* <DEDUP_REMOVED lines=18> */
[-CC-:B------:R-:W-:Y:S01]  /*ea10*/  FFMA.FTZ R35, R90, R15.reuse, -R24.reuse ;  /* 0x0000000f5a237223 */ /* 0x180fe20000010818 */
[----:B------:R-:W-:Y:S01]  /*ea20*/  MUFU.EX2 R26, R26 ;  /* 0x0000001a001a7308 */ /* 0x000fe20000000800 */
[-CC-:B------:R-:W-:Y:S01]  /*ea30*/  FFMA.FTZ R37, R93, R15.reuse, -R24.reuse ;  /* 0x0000000f5d257223 */ /* 0x180fe20000010818 */
[----:B------:R-:W-:Y:S01]  /*ea40*/  FFMA.FTZ R55, R94, R15, -R24 ;  /* 0x0000000f5e377223 */ /* 0x000fe20000010818 */
[----:B-1----:R-:W-:-:S05]  /*ea50*/  LOP3.LUT R101, R101, 0x7f, RZ, 0xc0, !PT ;  /* 0x0000007f65657812 */ /* 0x002fca00078ec0ff */
[----:B------:R-:W0:Y:S01]  /*ea60*/  MUFU.EX2 R27, R27 ;  /* 0x0000001b001b7308 */ /* 0x000e220000000800 */
[----:B------:R-:W-:-:S07]  /*ea70*/  FFMA.FTZ R82, R82, R15, -R24 ;  /* 0x0000000f52527223 */ /* 0x000fce0000010818 */
[----:B------:R-:W-:Y:S01]  /*ea80*/  MUFU.EX2 R33, R33 ;  /* 0x0000002100217308 */ /* 0x000fe20000000800 */
[----:B------:R-:W-:-:S07]  /*ea90*/  ISETP.NE.AND P1, PT, R101, RZ, PT ;  /* 0x000000ff6500720c */ /* 0x000fce0003f25270 */
[----:B------:R-:W1:Y:S08]  /*eaa0*/  MUFU.EX2 R35, R35 ;  /* 0x0000002300237308 */ /* 0x000e700000000800 */
[----:B------:R-:W2:Y:S01]  /*eab0*/  MUFU.EX2 R30, R30 ;  /* 0x0000001e001e7308 */ /* 0x000ea20000000800 */
[----:B------:R-:W-:-:S07]  /*eac0*/  FFMA.FTZ R83, R83, R15, -R24 ;  /* 0x0000000f53537223 */ /* 0x000fce0000010818 */
[----:B------:R-:W3:Y:S08]  /*ead0*/  MUFU.EX2 R37, R37 ;  /* 0x0000002500257308 */ /* 0x000ef00000000800 */
[----:B------:R-:W4:Y:S01]  /*eae0*/  MUFU.EX2 R31, R31 ;  /* 0x0000001f001f7308 */ /* 0x000f220000000800 */
[-CC-:B------:R-:W-:Y:S01]  /*eaf0*/  FFMA.FTZ R86, R86, R15.reuse, -R24.reuse ;  /* 0x0000000f56567223 */ /* 0x180fe20000010818 */
[----:B------:R-:W-:-:S06]  /*eb00*/  FFMA.FTZ R101, R51, R15, -R24 ;  /* 0x0000000f33657223 */ /* 0x000fcc0000010818 */
[----:B------:R-:W4:Y:S01]  /*eb10*/  MUFU.EX2 R55, R55 ;  /* 0x0000003700377308 */ /* 0x000f220000000800 */
[----:B0-----:R-:W-:-:S07]  /*eb20*/  FADD.FTZ R51, R26, R27 ;  /* 0x0000001b1a337221 */ /* 0x001fce0000010000 */
[----:B------:R-:W0:Y:S01]  /*eb30*/  MUFU.EX2 R80, R80 ;  /* 0x0000005000507308 */ /* 0x000e220000000800 */
[----:B-1----:R-:W-:Y:S01]  /*eb40*/  FADD.FTZ R90, R33, R35 ;  /* 0x00000023215a7221 */ /* 0x002fe20000010000 */
[----:B------:R-:W-:-:S06]  /*eb50*/  FFMA.FTZ R87, R87, R15, -R24 ;  /* 0x0000000f57577223 */ /* 0x000fcc0000010818 */
[----:B------:R-:W1:Y:S01]  /*eb60*/  MUFU.EX2 R82, R82 ;  /* 0x0000005200527308 */ /* 0x000e620000000800 */
[----:B--2---:R-:W-:Y:S01]  /*eb70*/  FADD.FTZ R102, R30, R51 ;  /* 0x000000331e667221 */ /* 0x004fe20000010000 */
[----:B------:R-:W-:-:S06]  /*eb80*/  @!P1 VIADD R0, R0, 0x31c40 ;  /* 0x00031c4000009836 */ /* 0x000fcc0000000000 */
[----:B------:R-:W2:Y:S01]  /*eb90*/  MUFU.EX2 R81, R81 ;  /* 0x0000005100517308 */ /* 0x000ea20000000800 */
[----:B------:R-:W-:Y:S01]  /*eba0*/  FFMA.FTZ R93, R46, R15, -R24 ;  /* 0x0000000f2e5d7223 */ /* 0x000fe20000010818 */
[----:B---3--:R-:W-:-:S06]  /*ebb0*/  FADD.FTZ R46, R37, R90 ;  /* 0x0000005a252e7221 */ /* 0x008fcc0000010000 */
[----:B------:R-:W3:Y:S01]  /*ebc0*/  MUFU.EX2 R83, R83 ;  /* 0x0000005300537308 */ /* 0x000ee20000000800 */
[-CC-:B------:R-:W-:Y:S01]  /*ebd0*/  FFMA.FTZ R89, R53, R15.reuse, -R24.reuse ;  /* 0x0000000f35597223 */ /* 0x180fe20000010818 */
[----:B------:R-:W-:Y:S01]  /*ebe0*/  FFMA.FTZ R34, R41, R15, -R24 ;  /* 0x0000000f29227223 */ /* 0x000fe20000010818 */
[----:B----4-:R-:W-:-:S05]  /*ebf0*/  FADD.FTZ R41, R31, R102 ;  /* 0x000000661f297221 */ /* 0x010fca0000010000 */
[----:B------:R-:W4:Y:S01]  /*ec00*/  MUFU.EX2 R84, R84 ;  /* 0x0000005400547308 */ /* 0x000f220000000800 */
[-CC-:B------:R-:W-:Y:S01]  /*ec10*/  FFMA.FTZ R53, R66, R15.reuse, -R24.reuse ;  /* 0x0000000f42357223 */ /* 0x180fe20000010818 */
[-CC-:B------:R-:W-:Y:S01]  /*ec20*/  FFMA.FTZ R90, R29, R15.reuse, -R24.reuse ;  /* 0x0000000f1d5a7223 */ /* 0x180fe20000010818 */
[----:B------:R-:W-:-:S05]  /*ec30*/  FFMA.FTZ R66, R67, R15, -R24 ;  /* 0x0000000f43427223 */ /* 0x000fca0000010818 */
[----:B------:R-:W4:Y:S01]  /*ec40*/  MUFU.EX2 R86, R86 ;  /* 0x0000005600567308 */ /* 0x000f220000000800 */
[----:B------:R-:W-:Y:S01]  /*ec50*/  @!P1 PRMT R0, RZ, 0x654, R0 ;  /* 0x00000654ff009816 */ /* 0x000fe20000000000 */
[----:B------:R-:W-:Y:S01]  /*ec60*/  FADD.FTZ R29, R55, R46 ;  /* 0x0000002e371d7221 */ /* 0x000fe20000010000 */
[-CC-:B------:R-:W-:Y:S01]  /*ec70*/  FFMA.FTZ R75, R75, R15.reuse, -R24.reuse ;  /* 0x0000000f4b4b7223 */ /* 0x180fe20000010818 */
[----:B------:R-:W-:-:S04]  /*ec80*/  FFMA.FTZ R67, R70, R15, -R24 ;  /* 0x0000000f46437223 */ /* 0x000fc80000010818 */
[----:B------:R-:W4:Y:S01]  /*ec90*/  MUFU.EX2 R85, R85 ;  /* 0x0000005500557308 */ /* 0x000f220000000800 */
[-CC-:B------:R-:W-:Y:S01]  /*eca0*/  FFMA.FTZ R51, R32, R15.reuse, -R24.reuse ;  /* 0x0000000f20337223 */ /* 0x180fe20000010818 */
[-CC-:B------:R-:W-:Y:S01]  /*ecb0*/  FFMA.FTZ R70, R71, R15.reuse, -R24.reuse ;  /* 0x0000000f47467223 */ /* 0x180fe20000010818 */
[----:B------:R-:W-:Y:S01]  /*ecc0*/  FFMA.FTZ R50, R50, R15, -R24 ;  /* 0x0000000f32327223 */ /* 0x000fe20000010818 */
[----:B0-----:R-:W-:-:S04]  /*ecd0*/  FADD.FTZ R32, R80, R41 ;  /* 0x0000002950207221 */ /* 0x001fc80000010000 */
[----:B------:R-:W0:Y:S01]  /*ece0*/  MUFU.EX2 R87, R87 ;  /* 0x0000005700577308 */ /* 0x000e220000000800 */
[-CC-:B------:R-:W-:Y:S01]  /*ecf0*/  FFMA.FTZ R71, R28, R15.reuse, -R24.reuse ;  /* 0x0000000f1c477223 */ /* 0x180fe20000010818 */
[----:B-1----:R-:W-:Y:S01]  /*ed00*/  FADD.FTZ R28, R82, R29 ;  /* 0x0000001d521c7221 */ /* 0x002fe20000010000 */
[----:B------:R-:W-:Y:S01]  /*ed10*/  FFMA.FTZ R78, R78, R15, -R24 ;  /* 0x0000000f4e4e7223 */ /* 0x000fe20000010818 */
[----:B------:R1:W-:Y:S01]  /*ed20*/  @!P1 SYNCS.ARRIVE.TRANS64.RED.A1T0 RZ, [R0+URZ], RZ ;  /* 0x000000ff00ff99a7 */ /* 0x0003e2000810043f */
[----:B--2---:R-:W-:-:S03]  /*ed30*/  FADD.FTZ R29, R81, R32 ;  /* 0x00000020511d7221 */ /* 0x004fc60000010000 */
[----:B------:R-:W2:Y:S01]  /*ed40*/  MUFU.EX2 R89, R89 ;  /* 0x0000005900597308 */ /* 0x000ea20000000800 */
[----:B------:R-:W-:-:S07]  /*ed50*/  FFMA.FTZ R79, R79, R15, -R24 ;  /* 0x0000000f4f4f7223 */ /* 0x000fce0000010818 */
[----:B------:R-:W2:Y:S08]  /*ed60*/  MUFU.EX2 R91, R91 ;  /* 0x0000005b005b7308 */ /* 0x000eb00000000800 */
[----:B-1----:R1:W-:Y:S08]  /*ed70*/  MUFU.EX2 R0, R50 ;  /* 0x0000003200007308 */ /* 0x0023f00000000800 */
[----:B------:R-:W2:Y:S01]  /*ed80*/  MUFU.EX2 R75, R75 ;  /* 0x0000004b004b7308 */ /* 0x000ea20000000800 */
[----:B-1----:R-:W-:Y:S01]  /*ed90*/  FFMA.FTZ R50, R25, R15, -R24 ;  /* 0x0000000f19327223 */ /* 0x002fe20000010818 */
[----:B---3--:R-:W-:Y:S01]  /*eda0*/  FADD.FTZ R25, R83, R28 ;  /* 0x0000001c53197221 */ /* 0x008fe20000010000 */
[----:B----4-:R-:W-:-:S05]  /*edb0*/  FADD.FTZ R28, R84, R29 ;  /* 0x0000001d541c7221 */ /* 0x010fca0000010000 */
[----:B------:R-:W1:Y:S01]  /*edc0*/  MUFU.EX2 R92, R92 ;  /* 0x0000005c005c7308 */ /* 0x000e620000000800 */
[----:B------:R-:W-:Y:S01]  /*edd0*/  FADD.FTZ R32, R86, R25 ;  /* 0x0000001956207221 */ /* 0x000fe20000010000 */
[----:B------:R-:W-:-:S06]  /*ede0*/  FADD.FTZ R25, R85, R28 ;  /* 0x0000001c55197221 */ /* 0x000fcc0000010000 */
[----:B------:R-:W3:Y:S01]  /*edf0*/  MUFU.EX2 R78, R78 ;  /* 0x0000004e004e7308 */ /* 0x000ee20000000800 */
[----:B0-----:R-:W-:Y:S01]  /*ee00*/  FADD.FTZ R32, R87, R32 ;  /* 0x0000002057207221 */ /* 0x001fe20000010000 */
[----:B------:R-:W-:-:S06]  /*ee10*/  FADD.FTZ R28, R88, R25 ;  /* 0x00000019581c7221 */ /* 0x000fcc0000010000 */
[----:B------:R-:W-:Y:S01]  /*ee20*/  MUFU.EX2 R95, R95 ;  /* 0x0000005f005f7308 */ /* 0x000fe20000000800 */
[----:B--2---:R-:W-:Y:S01]  /*ee30*/  FADD.FTZ R32, R89, R32 ;  /* 0x0000002059207221 */ /* 0x004fe20000010000 */
[----:B------:R-:W-:-:S06]  /*ee40*/  FFMA.FTZ R94, R43, R15, -R24 ;  /* 0x0000000f2b5e7223 */ /* 0x000fcc0000010818 */
[----:B------:R-:W0:Y:S01]  /*ee50*/  MUFU.EX2 R79, R79 ;  /* 0x0000004f004f7308 */ /* 0x000e220000000800 */
[-CC-:B------:R-:W-:Y:S01]  /*ee60*/  FFMA.FTZ R58, R58, R15.reuse, -R24.reuse ;  /* 0x0000000f3a3a7223 */ /* 0x180fe20000010818 */
[-CC-:B------:R-:W-:Y:S01]  /*ee70*/  FFMA.FTZ R59, R59, R15.reuse, -R24.reuse ;  /* 0x0000000f3b3b7223 */ /* 0x180fe20000010818 */
[----:B------:R-:W-:-:S05]  /*ee80*/  FFMA.FTZ R62, R62, R15, -R24 ;  /* 0x0000000f3e3e7223 */ /* 0x000fca0000010818 */
[----:B------:R-:W-:Y:S01]  /*ee90*/  MUFU.EX2 R39, R39 ;  /* 0x0000002700277308 */ /* 0x000fe20000000800 */
[-CC-:B------:R-:W-:Y:S01]  /*eea0*/  FFMA.FTZ R63, R63, R15.reuse, -R24.reuse ;  /* 0x0000000f3f3f7223 */ /* 0x180fe20000010818 */
[-CC-:B------:R-:W-:Y:S01]  /*eeb0*/  FFMA.FTZ R43, R20, R15.reuse, -R24.reuse ;  /* 0x0000000f142b7223 */ /* 0x180fe20000010818 */
[-CC-:B------:R-:W-:Y:S01]  /*eec0*/  FFMA.FTZ R54, R54, R15.reuse, -R24.reuse ;  /* 0x0000000f36367223 */ /* 0x180fe20000010818 */
[-CC-:B------:R-:W-:Y:S01]  /*eed0*/  FFMA.FTZ R96, R96, R15.reuse, -R24.reuse ;  /* 0x0000000f60607223 */ /* 0x180fe20000010818 */
[----:B------:R-:W-:-:S03]  /*eee0*/  FFMA.FTZ R97, R97, R15, -R24 ;  /* 0x0000000f61617223 */ /* 0x000fc60000010818 */
[----:B------:R-:W2:Y:S01]  /*eef0*/  MUFU.EX2 R53, R53 ;  /* 0x0000003500357308 */ /* 0x000ea20000000800 */
[-CC-:B------:R-:W-:Y:S01]  /*ef00*/  FFMA.FTZ R98, R98, R15.reuse, -R24.reuse ;  /* 0x0000000f62627223 */ /* 0x180fe20000010818 */
[-CC-:B------:R-:W-:Y:S01]  /*ef10*/  FFMA.FTZ R99, R99, R15.reuse, -R24.reuse ;  /* 0x0000000f63637223 */ /* 0x180fe20000010818 */
[----:B------:R-:W-:Y:S01]  /*ef20*/  FFMA.FTZ R100, R100, R15, -R24 ;  /* 0x0000000f64647223 */ /* 0x000fe20000010818 */
[----:B------:R-:W-:Y:S01]  /*ef30*/  FADD.FTZ R25, R91, R28 ;  /* 0x0000001c5b197221 */ /* 0x000fe20000010000 */
[----:B------:R-:W-:Y:S01]  /*ef40*/  F2FP.BF16.F32.PACK_AB R24, R27, R26 ;  /* 0x0000001a1b18723e */ /* 0x000fe200000010ff */
[----:B------:R-:W-:Y:S02]  /*ef50*/  FADD.FTZ R27, R75, R32 ;  /* 0x000000204b1b7221 */ /* 0x000fe40000010000 */
[----:B------:R-:W4:Y:S01]  /*ef60*/  MUFU.EX2 R66, R66 ;  /* 0x0000004200427308 */ /* 0x000f220000000800 */
[----:B------:R-:W-:Y:S01]  /*ef70*/  F2FP.BF16.F32.PACK_AB R26, R31, R30 ;  /* 0x0000001e1f1a723e */ /* 0x000fe200000010ff */
[----:B-1----:R-:W-:Y:S01]  /*ef80*/  FADD.FTZ R30, R92, R25 ;  /* 0x000000195c1e7221 */ /* 0x002fe20000010000 */
[----:B------:R-:W-:Y:S01]  /*ef90*/  F2FP.BF16.F32.PACK_AB R28, R81, R80 ;  /* 0x00000050511c723e */ /* 0x000fe200000010ff */
[----:B---3--:R-:W-:-:S04]  /*efa0*/  FADD.FTZ R80, R78, R27 ;  /* 0x0000001b4e507221 */ /* 0x008fc80000010000 */
[----:B------:R-:W1:Y:S01]  /*efb0*/  MUFU.EX2 R65, R65 ;  /* 0x0000004100417308 */ /* 0x000e620000000800 */
[----:B0-----:R-:W-:-:S07]  /*efc0*/  FADD.FTZ R80, R79, R80 ;  /* 0x000000504f507221 */ /* 0x001fce0000010000 */
[----:B------:R-:W0:Y:S01]  /*efd0*/  MUFU.EX2 R67, R67 ;  /* 0x0000004300437308 */ /* 0x000e220000000800 */
[----:B--2---:R-:W-:-:S07]  /*efe0*/  FADD.FTZ R29, R53, R80 ;  /* 0x00000050351d7221 */ /* 0x004fce0000010000 */
[----:B------:R2:W-:Y:S08]  /*eff0*/  MUFU.EX2 R41, R94 ;  /* 0x0000005e00297308 */ /* 0x0005f00000000800 */
[----:B------:R-:W3:Y:S01]  /*f000*/  MUFU.EX2 R70, R70 ;  /* 0x0000004600467308 */ /* 0x000ee20000000800 */
[----:B--2---:R-:W-:-:S04]  /*f010*/  FADD.FTZ R94, R95, R30 ;  /* 0x0000001e5f5e7221 */ /* 0x004fc80000010000 */
[----:B------:R-:W-:-:S03]  /*f020*/  FADD.FTZ R25, R39, R94 ;  /* 0x0000005e27197221 */ /* 0x000fc60000010000 */
[----:B------:R-:W2:Y:S01]  /*f030*/  MUFU.EX2 R69, R69 ;  /* 0x0000004500457308 */ /* 0x000ea20000000800 */
[----:B------:R-:W-:Y:S01]  /*f040*/  FADD.FTZ R80, R64, R25 ;  /* 0x0000001940507221 */ /* 0x000fe20000010000 */
[----:B------:R-:W-:Y:S01]  /*f050*/  F2FP.BF16.F32.PACK_AB R30, R85, R84 ;  /* 0x00000054551e723e */ /* 0x000fe200000010ff */
[----:B----4-:R-:W-:-:S05]  /*f060*/  FADD.FTZ R84, R66, R29 ;  /* 0x0000001d42547221 */ /* 0x010fca0000010000 */
[----:B------:R-:W4:Y:S01]  /*f070*/  MUFU.EX2 R58, R58 ;  /* 0x0000003a003a7308 */ /* 0x000f220000000800 */
[----:B-1----:R-:W-:Y:S01]  /*f080*/  FADD.FTZ R31, R65, R80 ;  /* 0x00000050411f7221 */ /* 0x002fe20000010000 */
[----:B------:R-:W-:-:S06]  /*f090*/  F2FP.BF16.F32.PACK_AB R25, R35, R33 ;  /* 0x000000212319723e */ /* 0x000fcc00000010ff */
[----:B------:R-:W1:Y:S01]  /*f0a0*/  MUFU.EX2 R72, R72 ;  /* 0x0000004800487308 */ /* 0x000e620000000800 */
[----:B0-----:R-:W-:-:S07]  /*f0b0*/  FADD.FTZ R35, R67, R84 ;  /* 0x0000005443237221 */ /* 0x001fce0000010000 */
[----:B------:R-:W0:Y:S01]  /*f0c0*/  MUFU.EX2 R59, R59 ;  /* 0x0000003b003b7308 */ /* 0x000e220000000800 */
[----:B------:R-:W-:Y:S01]  /*f0d0*/  FADD.FTZ R80, R68, R31 ;  /* 0x0000001f44507221 */ /* 0x000fe20000010000 */
[----:B------:R-:W-:-:S06]  /*f0e0*/  F2FP.BF16.F32.PACK_AB R27, R55, R37 ;  /* 0x00000025371b723e */ /* 0x000fcc00000010ff */
[----:B------:R-:W0:Y:S01]  /*f0f0*/  MUFU.EX2 R60, R60 ;  /* 0x0000003c003c7308 */ /* 0x000e220000000800 */
[----:B---3--:R-:W-:-:S07]  /*f100*/  FADD.FTZ R37, R70, R35 ;  /* 0x0000002346257221 */ /* 0x008fce0000010000 */
[----:B------:R-:W3:Y:S01]  /*f110*/  MUFU.EX2 R62, R62 ;  /* 0x0000003e003e7308 */ /* 0x000ee20000000800 */
[----:B--2---:R-:W-:Y:S01]  /*f120*/  FADD.FTZ R55, R69, R80 ;  /* 0x0000005045377221 */ /* 0x004fe20000010000 */
[----:B------:R-:W-:-:S06]  /*f130*/  F2FP.BF16.F32.PACK_AB R35, R79, R78 ;  /* 0x0000004e4f23723e */ /* 0x000fcc00000010ff */
[----:B------:R-:W2:Y:S01]  /*f140*/  MUFU.EX2 R76, R76 ;  /* 0x0000004c004c7308 */ /* 0x000ea20000000800 */
[----:B----4-:R-:W-:-:S07]  /*f150*/  FADD.FTZ R78, R58, R37 ;  /* 0x000000253a4e7221 */ /* 0x010fce0000010000 */
[----:B------:R-:W4:Y:S01]  /*f160*/  MUFU.EX2 R63, R63 ;  /* 0x0000003f003f7308 */ /* 0x000f220000000800 */
[----:B-1----:R-:W-:-:S07]  /*f170*/  FADD.FTZ R55, R72, R55 ;  /* 0x0000003748377221 */ /* 0x002fce0000010000 */
[----:B------:R-:W1:Y:S01]  /*f180*/  MUFU.EX2 R48, R48 ;  /* 0x0000003000307308 */ /* 0x000e620000000800 */
[----:B0-----:R-:W-:Y:S01]  /*f190*/  FADD.FTZ R37, R59, R78 ;  /* 0x0000004e3b257221 */ /* 0x001fe20000010000 */
[----:B------:R-:W-:-:S06]  /*f1a0*/  FADD.FTZ R55, R60, R55 ;  /* 0x000000373c377221 */ /* 0x000fcc0000010000 */
[----:B------:R-:W0:Y:S01]  /*f1b0*/  MUFU.EX2 R49, R49 ;  /* 0x0000003100317308 */ /* 0x000e220000000800 */
[----:B---3--:R-:W-:-:S07]  /*f1c0*/  FADD.FTZ R80, R62, R37 ;  /* 0x000000253e507221 */ /* 0x008fce0000010000 */
[----:B------:R-:W-:Y:S01]  /*f1d0*/  MUFU.EX2 R20, R101 ;  /* 0x0000006500147308 */ /* 0x000fe20000000800 */
[----:B--2---:R-:W-:-:S07]  /*f1e0*/  FADD.FTZ R55, R76, R55 ;  /* 0x000000374c377221 */ /* 0x004fce0000010000 */
[----:B------:R-:W2:Y:S01]  /*f1f0*/  MUFU.EX2 R52, R52 ;  /* 0x0000003400347308 */ /* 0x000ea20000000800 */
[----:B------:R3:W-:Y:S01]  /*f200*/  STSM.16.M88.4 [R18+0x24300], R24 ;  /* 0x0243001812007844 */ /* 0x0007e20000000200 */
[----:B----4-:R-:W-:Y:S01]  /*f210*/  FADD.FTZ R37, R63, R80 ;  /* 0x000000503f257221 */ /* 0x010fe20000010000 */
[----:B------:R-:W-:-:S05]  /*f220*/  F2FP.BF16.F32.PACK_AB R29, R83, R82 ;  /* 0x00000052531d723e */ /* 0x000fca00000010ff */
[----:B------:R-:W4:Y:S01]  /*f230*/  MUFU.EX2 R56, R56 ;  /* 0x0000003800387308 */ /* 0x000f220000000800 */
[----:B------:R-:W-:Y:S02]  /*f240*/  F2FP.BF16.F32.PACK_AB R31, R87, R86 ;  /* 0x00000056571f723e */ /* 0x000fe400000010ff */
[----:B------:R-:W-:Y:S02]  /*f250*/  F2FP.BF16.F32.PACK_AB R32, R91, R88 ;  /* 0x000000585b20723e */ /* 0x000fe400000010ff */
[----:B------:R-:W-:-:S03]  /*f260*/  F2FP.BF16.F32.PACK_AB R33, R75, R89 ;  /* 0x000000594b21723e */ /* 0x000fc600000010ff */
[----:B------:R-:W-:Y:S01]  /*f270*/  MUFU.EX2 R43, R43 ;  /* 0x0000002b002b7308 */ /* 0x000fe20000000800 */
[----:B---3--:R-:W-:Y:S01]  /*f280*/  F2FP.BF16.F32.PACK_AB R24, R64, R39 ;  /* 0x000000274018723e */ /* 0x008fe200000010ff */
[----:B-1----:R-:W-:Y:S01]  /*f290*/  FADD.FTZ R64, R48, R55 ;  /* 0x0000003730407221 */ /* 0x002fe20000010000 */
[----:B------:R-:W-:-:S05]  /*f2a0*/  FADD.FTZ R37, R0, R37 ;  /* 0x0000002500257221 */ /* 0x000fca0000010000 */
[----:B------:R-:W1:Y:S01]  /*f2b0*/  MUFU.EX2 R57, R57 ;  /* 0x0000003900397308 */ /* 0x000e620000000800 */
[----:B------:R2:W-:Y:S01]  /*f2c0*/  STSM.16.M88.4 [R18+0x25b00], R28 ;  /* 0x025b001c12007844 */ /* 0x0005e20000000200 */
[----:B0-----:R-:W-:-:S06]  /*f2d0*/  FADD.FTZ R27, R49, R64 ;  /* 0x00000040311b7221 */ /* 0x001fcc0000010000 */
[----:B------:R0:W3:Y:S02]  /*f2e0*/  MUFU.EX2 R46, R34 ;  /* 0x00000022002e7308 */ /* 0x0000e40000000800 */
[----:B0-----:R-:W-:-:S06]  /*f2f0*/  F2FP.BF16.F32.PACK_AB R34, R95, R92 ;  /* 0x0000005c5f22723e */ /* 0x001fcc00000010ff */
[----:B------:R-:W0:Y:S01]  /*f300*/  MUFU.EX2 R61, R61 ;  /* 0x0000003d003d7308 */ /* 0x000e220000000800 */
[----:B--2---:R-:W-:Y:S01]  /*f310*/  FADD.FTZ R29, R52, R27 ;  /* 0x0000001b341d7221 */ /* 0x004fe20000010000 */
[----:B------:R2:W-:Y:S06]  /*f320*/  STSM.16.M88.4 [R18+0x27300], R32 ;  /* 0x0273002012007844 */ /* 0x0005ec0000000200 */
[----:B------:R-:W0:Y:S08]  /*f330*/  MUFU.EX2 R54, R54 ;  /* 0x0000003600367308 */ /* 0x000e300000000800 */
[----:B------:R-:W0:Y:S01]  /*f340*/  MUFU.EX2 R73, R73 ;  /* 0x0000004900497308 */ /* 0x000e220000000800 */
[----:B--2---:R-:W-:Y:S01]  /*f350*/  FADD.FTZ R32, R20, R37 ;  /* 0x0000002514207221 */ /* 0x004fe20000010000 */
[----:B----4-:R-:W-:-:S06]  /*f360*/  FADD.FTZ R34, R56, R29 ;  /* 0x0000001d38227221 */ /* 0x010fcc0000010000 */
[----:B------:R-:W2:Y:S01]  /*f370*/  MUFU.EX2 R93, R93 ;  /* 0x0000005d005d7308 */ /* 0x000ea20000000800 */
[----:B------:R-:W-:Y:S01]  /*f380*/  FADD.FTZ R32, R41, R32 ;  /* 0x0000002029207221 */ /* 0x000fe20000010000 */
[----:B-1----:R-:W-:-:S03]  /*f390*/  FADD.FTZ R34, R57, R34 ;  /* 0x0000002239227221 */ /* 0x002fc60000010000 */
[----:B------:R-:W-:-:S03]  /*f3a0*/  FADD.FTZ R33, R43, R32 ;  /* 0x000000202b217221 */ /* 0x000fc60000010000 */
[----:B------:R-:W1:Y:S01]  /*f3b0*/  MUFU.EX2 R77, R77 ;  /* 0x0000004d004d7308 */ /* 0x000e620000000800 */
[----:B---3--:R-:W-:-:S07]  /*f3c0*/  FADD.FTZ R33, R46, R33 ;  /* 0x000000212e217221 */ /* 0x008fce0000010000 */
[----:B------:R-:W3:Y:S01]  /*f3d0*/  MUFU.EX2 R90, R90 ;  /* 0x0000005a005a7308 */ /* 0x000ee20000000800 */
[----:B0-----:R-:W-:-:S07]  /*f3e0*/  FADD.FTZ R34, R61, R34 ;  /* 0x000000223d227221 */ /* 0x001fce0000010000 */
[----:B------:R-:W0:Y:S01]  /*f3f0*/  MUFU.EX2 R40, R40 ;  /* 0x0000002800287308 */ /* 0x000e220000000800 */
[----:B------:R-:W-:Y:S01]  /*f400*/  F2FP.BF16.F32.PACK_AB R26, R68, R65 ;  /* 0x00000041441a723e */ /* 0x000fe200000010ff */
[----:B------:R-:W-:Y:S01]  /*f410*/  FADD.FTZ R32, R54, R33 ;  /* 0x0000002136207221 */ /* 0x000fe20000010000 */
[----:B------:R-:W-:-:S05]  /*f420*/  F2FP.BF16.F32.PACK_AB R25, R66, R53 ;  /* 0x000000354219723e */ /* 0x000fca00000010ff */
[----:B------:R-:W-:Y:S01]  /*f430*/  MUFU.EX2 R51, R51 ;  /* 0x0000003300337308 */ /* 0x000fe20000000800 */
[----:B------:R-:W-:Y:S01]  /*f440*/  F2FP.BF16.F32.PACK_AB R27, R70, R67 ;  /* 0x00000043461b723e */ /* 0x000fe200000010ff */
[----:B------:R-:W-:-:S06]  /*f450*/  FADD.FTZ R34, R73, R34 ;  /* 0x0000002249227221 */ /* 0x000fcc0000010000 */
[----:B------:R-:W4:Y:S01]  /*f460*/  MUFU.EX2 R42, R42 ;  /* 0x0000002a002a7308 */ /* 0x000f220000000800 */
[----:B--2---:R-:W-:Y:S01]  /*f470*/  FADD.FTZ R33, R93, R32 ;  /* 0x000000205d217221 */ /* 0x004fe20000010000 */
[----:B------:R1:W-:Y:S06]  /*f480*/  STSM.16.M88.4 [R18+0x28b00], R24 ;  /* 0x028b001812007844 */ /* 0x0003ec0000000200 */
[----:B------:R-:W2:Y:S01]  /*f490*/  MUFU.EX2 R78, R71 ;  /* 0x00000047004e7308 */ /* 0x000ea20000000800 */
[----:B------:R-:W-:Y:S02]  /*f4a0*/  F2FP.BF16.F32.PACK_AB R28, R72, R69 ;  /* 0x00000045481c723e */ /* 0x000fe400000010ff */
[----:B------:R-:W-:-:S05]  /*f4b0*/  F2FP.BF16.F32.PACK_AB R30, R76, R60 ;  /* 0x0000003c4c1e723e */ /* 0x000fca00000010ff */
[----:B------:R-:W2:Y:S01]  /*f4c0*/  MUFU.EX2 R44, R44 ;  /* 0x0000002c002c7308 */ /* 0x000ea20000000800 */
[----:B------:R-:W-:Y:S01]  /*f4d0*/  F2FP.BF16.F32.PACK_AB R29, R59, R58 ;  /* 0x0000003a3b1d723e */ /* 0x000fe200000010ff */
[----:B-1----:R-:W-:Y:S01]  /*f4e0*/  FADD.FTZ R25, R77, R34 ;  /* 0x000000224d197221 */ /* 0x002fe20000010000 */
[----:B------:R-:W-:-:S05]  /*f4f0*/  F2FP.BF16.F32.PACK_AB R31, R63, R62 ;  /* 0x0000003e3f1f723e */ /* 0x000fca00000010ff */
[----:B------:R-:W1:Y:S01]  /*f500*/  MUFU.EX2 R50, R50 ;  /* 0x0000003200327308 */ /* 0x000e620000000800 */
[----:B---3--:R-:W-:Y:S01]  /*f510*/  FADD.FTZ R32, R90, R33 ;  /* 0x000000215a207221 */ /* 0x008fe20000010000 */
[----:B0-----:R-:W-:-:S06]  /*f520*/  FADD.FTZ R27, R40, R25 ;  /* 0x00000019281b7221 */ /* 0x001fcc0000010000 */
[----:B------:R-:W0:Y:S01]  /*f530*/  MUFU.EX2 R45, R45 ;  /* 0x0000002d002d7308 */ /* 0x000e220000000800 */
[----:B------:R3:W-:Y:S07]  /*f540*/  STSM.16.M88.4 [R18+0x2a300], R28 ;  /* 0x02a3001c12007844 */ /* 0x0007ee0000000200 */
[----:B------:R-:W0:Y:S01]  /*f550*/  MUFU.EX2 R35, R96 ;  /* 0x0000006000237308 */ /* 0x000e220000000800 */
[----:B----4-:R-:W-:-:S07]  /*f560*/  FADD.FTZ R33, R42, R27 ;  /* 0x0000001b2a217221 */ /* 0x010fce0000010000 */
[----:B------:R-:W4:Y:S01]  /*f570*/  MUFU.EX2 R47, R47 ;  /* 0x0000002f002f7308 */ /* 0x000f220000000800 */
[----:B---3--:R-:W-:Y:S01]  /*f580*/  FADD.FTZ R31, R51, R32 ;  /* 0x00000020331f7221 */ /* 0x008fe20000010000 */
[----:B------:R-:W-:-:S06]  /*f590*/  F2FP.BF16.F32.PACK_AB R25, R20, R0 ;  /* 0x000000001419723e */ /* 0x000fcc00000010ff */
[----:B------:R-:W3:Y:S01]  /*f5a0*/  MUFU.EX2 R97, R97 ;  /* 0x0000006100617308 */ /* 0x000ee20000000800 */
[----:B--2---:R-:W-:Y:S01]  /*f5b0*/  FADD.FTZ R37, R78, R31 ;  /* 0x0000001f4e257221 */ /* 0x004fe20000010000 */
[----:B------:R-:W-:-:S06]  /*f5c0*/  FADD.FTZ R0, R44, R33 ;  /* 0x000000212c007221 */ /* 0x000fcc0000010000 */
[----:B------:R-:W2:Y:S01]  /*f5d0*/  MUFU.EX2 R38, R38 ;  /* 0x0000002600267308 */ /* 0x000ea20000000800 */
[----:B-1----:R-:W-:-:S07]  /*f5e0*/  FADD.FTZ R20, R50, R37 ;  /* 0x0000002532147221 */ /* 0x002fce0000010000 */
[----:B------:R-:W-:Y:S01]  /*f5f0*/  MUFU.EX2 R21, R21 ;  /* 0x0000001500157308 */ /* 0x000fe20000000800 */
[----:B0-----:R-:W-:-:S07]  /*f600*/  FADD.FTZ R0, R45, R0 ;  /* 0x000000002d007221 */ /* 0x001fce0000010000 */
[----:B------:R-:W-:Y:S08]  /*f610*/  MUFU.EX2 R36, R36 ;  /* 0x0000002400247308 */ /* 0x000ff00000000800 */
[----:B------:R-:W0:Y:S08]  /*f620*/  MUFU.EX2 R98, R98 ;  /* 0x0000006200627308 */ /* 0x000e300000000800 */
[----:B------:R-:W-:Y:S08]  /*f630*/  MUFU.EX2 R99, R99 ;  /* 0x0000006300637308 */ /* 0x000ff00000000800 */
[----:B------:R-:W1:Y:S01]  /*f640*/  MUFU.EX2 R100, R100 ;  /* 0x0000006400647308 */ /* 0x000e620000000800 */
[----:B------:R-:W-:Y:S01]  /*f650*/  FADD.FTZ R20, R35, R20 ;  /* 0x0000001423147221 */ /* 0x000fe20000010000 */
[----:B------:R-:W-:Y:S01]  /*f660*/  F2FP.BF16.F32.PACK_AB R24, R49, R48 ;  /* 0x000000303118723e */ /* 0x000fe200000010ff */
[----:B----4-:R-:W-:Y:S01]  /*f670*/  FADD.FTZ R33, R47, R0 ;  /* 0x000000002f217221 */ /* 0x010fe20000010000 */
[----:B------:R-:W-:-:S02]  /*f680*/  F2FP.BF16.F32.PACK_AB R26, R56, R52 ;  /* 0x00000034381a723e */ /* 0x000fc400000010ff */
[----:B------:R-:W-:Y:S01]  /*f690*/  F2FP.BF16.F32.PACK_AB R27, R43, R41 ;  /* 0x000000292b1b723e */ /* 0x000fe200000010ff */
[----:B---3--:R-:W-:Y:S01]  /*f6a0*/  FADD.FTZ R37, R97, R20 ;  /* 0x0000001461257221 */ /* 0x008fe20000010000 */
[----:B------:R-:W-:Y:S01]  /*f6b0*/  F2FP.BF16.F32.PACK_AB R28, R61, R57 ;  /* 0x000000393d1c723e */ /* 0x000fe200000010ff */
[----:B--2---:R-:W-:Y:S01]  /*f6c0*/  FADD.FTZ R0, R38, R33 ;  /* 0x0000002126007221 */ /* 0x004fe20000010000 */
[----:B------:R-:W-:Y:S01]  /*f6d0*/  F2FP.BF16.F32.PACK_AB R30, R77, R73 ;  /* 0x000000494d1e723e */ /* 0x000fe200000010ff */
[----:B------:R2:W-:Y:S01]  /*f6e0*/  STSM.16.M88.4 [R18+0x2bb00], R24 ;  /* 0x02bb001812007844 */ /* 0x0005e20000000200 */
[----:B------:R-:W-:Y:S02]  /*f6f0*/  F2FP.BF16.F32.PACK_AB R29, R54, R46 ;  /* 0x0000002e361d723e */ /* 0x000fe400000010ff */
[----:B------:R-:W-:Y:S01]  /*f700*/  F2FP.BF16.F32.PACK_AB R31, R90, R93 ;  /* 0x0000005d5a1f723e */ /* 0x000fe200000010ff */
[----:B0-----:R-:W-:Y:S01]  /*f710*/  FADD.FTZ R20, R98, R37 ;  /* 0x0000002562147221 */ /* 0x001fe20000010000 */
[----:B------:R-:W-:-:S02]  /*f720*/  F2FP.BF16.F32.PACK_AB R32, R42, R40 ;  /* 0x000000282a20723e */ /* 0x000fc400000010ff */
[----:B------:R-:W-:Y:S02]  /*f730*/  F2FP.BF16.F32.PACK_AB R34, R45, R44 ;  /* 0x0000002c2d22723e */ /* 0x000fe400000010ff */
[----:B------:R-:W-:Y:S02]  /*f740*/  F2FP.BF16.F32.PACK_AB R33, R78, R51 ;  /* 0x000000334e21723e */ /* 0x000fe400000010ff */
[----:B------:R-:W-:Y:S01]  /*f750*/  F2FP.BF16.F32.PACK_AB R35, R35, R50 ;  /* 0x000000322323723e */ /* 0x000fe200000010ff */
[----:B------:R-:W-:Y:S01]  /*f760*/  STSM.16.M88.4 [R18+0x2d300], R28 ;  /* 0x02d3001c12007844 */ /* 0x000fe20000000200 */
[----:B--2---:R-:W-:Y:S02]  /*f770*/  F2FP.BF16.F32.PACK_AB R24, R38, R47 ;  /* 0x0000002f2618723e */ /* 0x004fe400000010ff */
[----:B------:R-:W-:Y:S02]  /*f780*/  F2FP.BF16.F32.PACK_AB R25, R98, R97 ;  /* 0x000000616219723e */ /* 0x000fe400000010ff */
[----:B------:R-:W-:-:S02]  /*f790*/  F2FP.BF16.F32.PACK_AB R26, R36, R21 ;  /* 0x00000015241a723e */ /* 0x000fc400000010ff */
[----:B-1----:R-:W-:Y:S01]  /*f7a0*/  F2FP.BF16.F32.PACK_AB R27, R100, R99 ;  /* 0x00000063641b723e */ /* 0x002fe200000010ff */
[----:B------:R-:W-:Y:S01]  /*f7b0*/  FADD.FTZ R21, R21, R0 ;  /* 0x0000000015157221 */ /* 0x000fe20000010000 */
[----:B------:R0:W-:Y:S01]  /*f7c0*/  STSM.16.M88.4 [R18+0x2eb00], R32 ;  /* 0x02eb002012007844 */ /* 0x0001e20000000200 */
[----:B------:R-:W-:-:S03]  /*f7d0*/  FADD.FTZ R99, R99, R20 ;  /* 0x0000001463637221 */ /* 0x000fc60000010000 */
[----:B------:R1:W-:Y:S01]  /*f7e0*/  STSM.16.M88.4 [R18+0x30300], R24 ;  /* 0x0303001812007844 */ /* 0x0003e20000000200 */
[----:B------:R-:W-:Y:S01]  /*f7f0*/  FADD.FTZ R20, R36, R21 ;  /* 0x0000001524147221 */ /* 0x000fe20000010000 */
[----:B------:R-:W-:Y:S01]  /*f800*/  FADD.FTZ R0, R100, R99 ;  /* 0x0000006364007221 */ /* 0x000fe20000010000 */
[----:B------:R2:W-:Y:S06]  /*f810*/  MEMBAR.ALL.CTA ;  /* 0x0000000000007992 */ /* 0x0005ec0000008000 */
[----:B--2---:R-:W2:Y:S04]  /*f820*/  FENCE.VIEW.ASYNC.S ;  /* 0x00000000000073c6 */ /* 0x004ea80000000000 */
[----:B------:R3:W-:Y:S04]  /*f830*/  STL [R1+0x3c], R20 ;  /* 0x00003c1401007387 */ /* 0x0007e80000100800 */
[----:B------:R3:W-:Y:S01]  /*f840*/  STL [R1+0x44], R0 ;  /* 0x0000440001007387 */ /* 0x0007e20000100800 */
[----:B------:R-:W-:Y:S01]  /*f850*/  ISETP.GE.AND P2, PT, R112, 0x91, PT ;  /* 0x000000917000780c */ /* 0x000fe20003f46270 */
[----:B------:R-:W-:-:S04]  /*f860*/  IMAD.MOV.U32 R71, RZ, RZ, RZ ;  /* 0x000000ffff477224 */ /* 0x000fc800078e00ff */
        /* <DEDUP_REMOVED lines=35> */
[----:B0-----:R-:W-:-:S02]  /*faa0*/  IMAD.MOV.U32 R35, RZ, RZ, R71 ;  /* 0x000000ffff237224 */ /* 0x001fc400078e0047 */
[--C-:B------:R-:W-:Y:S02]  /*fab0*/  IMAD.MOV.U32 R34, RZ, RZ, R71.reuse ;  /* 0x000000ffff227224 */ /* 0x100fe400078e0047 */
[--C-:B------:R-:W-:Y:S02]  /*fac0*/  IMAD.MOV.U32 R33, RZ, RZ, R71.reuse ;  /* 0x000000ffff217224 */ /* 0x100fe400078e0047 */
[--C-:B------:R-:W-:Y:S02]  /*fad0*/  IMAD.MOV.U32 R32, RZ, RZ, R71.reuse ;  /* 0x000000ffff207224 */ /* 0x100fe400078e0047 */
[--C-:B------:R-:W-:Y:S02]  /*fae0*/  IMAD.MOV.U32 R31, RZ, RZ, R71.reuse ;  /* 0x000000ffff1f7224 */ /* 0x100fe400078e0047 */
[--C-:B------:R-:W-:Y:S02]  /*faf0*/  IMAD.MOV.U32 R30, RZ, RZ, R71.reuse ;  /* 0x000000ffff1e7224 */ /* 0x100fe400078e0047 */
[----:B------:R-:W-:-:S02]  /*fb00*/  IMAD.MOV.U32 R29, RZ, RZ, R71 ;  /* 0x000000ffff1d7224 */ /* 0x000fc400078e0047 */
[--C-:B------:R-:W-:Y:S02]  /*fb10*/  IMAD.MOV.U32 R28, RZ, RZ, R71.reuse ;  /* 0x000000ffff1c7224 */ /* 0x100fe400078e0047 */
[--C-:B-1----:R-:W-:Y:S02]  /*fb20*/  IMAD.MOV.U32 R27, RZ, RZ, R71.reuse ;  /* 0x000000ffff1b7224 */ /* 0x102fe400078e0047 */
[--C-:B------:R-:W-:Y:S02]  /*fb30*/  IMAD.MOV.U32 R26, RZ, RZ, R71.reuse ;  /* 0x000000ffff1a7224 */ /* 0x100fe400078e0047 */
[--C-:B------:R-:W-:Y:S02]  /*fb40*/  IMAD.MOV.U32 R25, RZ, RZ, R71.reuse ;  /* 0x000000ffff197224 */ /* 0x100fe400078e0047 */
[----:B------:R-:W-:Y:S01]  /*fb50*/  IMAD.MOV.U32 R24, RZ, RZ, R71 ;  /* 0x000000ffff187224 */ /* 0x000fe200078e0047 */
[----:B--2---:R-:W-:Y:S01]  /*fb60*/  NOP ;  /* 0x0000000000007918 */ /* 0x004fe20000000000 */
[----:B---3--:R-:W-:Y:S05]  /*fb70*/  @!P2 BRA `(.L_x_10427) ;  /* 0x000000540048a947 */ /* 0x008fea0003800000 */
[----:B------:R-:W-:Y:S01]  /*fb80*/  VIADD R0, R115, 0xfffffffe ;  /* 0xfffffffe73007836 */ /* 0x000fe20000000000 */
[----:B------:R-:W-:Y:S01]  /*fb90*/  STL [R1+0x38], R74 ;  /* 0x0000384a01007387 */ /* 0x000fe20000100800 */
[----:B------:R-:W-:-:S03]  /*fba0*/  IMAD.MOV.U32 R156, RZ, RZ, R14 ;  /* 0x000000ffff9c7224 */ /* 0x000fc600078e000e */
[----:B------:R0:W-:Y:S04]  /*fbb0*/  STL [R1+0x40], R0 ;  /* 0x0000400001007387 */ /* 0x0001e80000100800 */
[----:B------:R1:W5:Y:S01]  /*fbc0*/  LDL.LU R157, [R1+0x60] ;  /* 0x00006000019d7983 */ /* 0x0003620000300800 */
[----:B------:R-:W-:Y:S02]  /*fbd0*/  CS2R R70, SRZ ;  /* 0x0000000000467805 */ /* 0x000fe4000001ff00 */
[----:B------:R-:W-:Y:S02]  /*fbe0*/  CS2R R68, SRZ ;  /* 0x0000000000447805 */ /* 0x000fe4000001ff00 */
[----:B------:R-:W-:Y:S02]  /*fbf0*/  CS2R R66, SRZ ;  /* 0x0000000000427805 */ /* 0x000fe4000001ff00 */
[----:B------:R-:W-:-:S02]  /*fc00*/  CS2R R64, SRZ ;  /* 0x0000000000407805 */ /* 0x000fc4000001ff00 */
[----:B------:R-:W-:Y:S01]  /*fc10*/  CS2R R62, SRZ ;  /* 0x00000000003e7805 */ /* 0x000fe2000001ff00 */
[----:B0-----:R-:W-:Y:S01]  /*fc20*/  IMAD.MOV.U32 R0, RZ, RZ, R154 ;  /* 0x000000ffff007224 */ /* 0x001fe200078e009a */
        /* <DEDUP_REMOVED lines=18> */
[----:B-1----:R-:W-:-:S07]  /*fd50*/  CS2R R24, SRZ ;  /* 0x0000000000187805 */ /* 0x002fce000001ff00 */
.L_x_10437:
[----:B------:R-:W2:Y:S01]  /*fd60*/  LDL R15, [R1+0x78] ;  /* 0x00007800010f7983 */ /* 0x000ea20000100800 */
[----:B------:R-:W-:Y:S01]  /*fd70*/  VIADD R154, R0, 0x1 ;  /* 0x00000001009a7836 */ /* 0x000fe20000000000 */
[----:B------:R-:W-:Y:S05]  /*fd80*/  YIELD ;  /* 0x0000000000007946 */ /* 0x000fea0003800000 */
[----:B------:R-:W-:-:S04]  /*fd90*/  ISETP.NE.AND P3, PT, R154, 0x2, PT ;  /* 0x000000029a00780c */ /* 0x000fc80003f65270 */
[----:B------:R-:W-:Y:S02]  /*fda0*/  SEL R14, RZ, 0x1, P3 ;  /* 0x00000001ff0e7807 */ /* 0x000fe40001800000 */
[----:B------:R-:W-:Y:S02]  /*fdb0*/  SEL R154, R154, RZ, P3 ;  /* 0x000000ff9a9a7207 */ /* 0x000fe40001800000 */
[----:B--2---:R-:W-:Y:S02]  /*fdc0*/  ISETP.NE.AND P2, PT, R15, RZ, PT ;  /* 0x000000ff0f00720c */ /* 0x004fe40003f45270 */
[----:B-----5:R-:W-:-:S05]  /*fdd0*/  LOP3.LUT R15, R157, R14, RZ, 0x3c, !PT ;  /* 0x0000000e9d0f7212 */ /* 0x020fca00078e3cff */
[----:B------:R0:W-:Y:S06]  /*fde0*/  STL [R1+0x60], R15 ;  /* 0x0000600f01007387 */ /* 0x0001ec0000100800 */
[----:B------:R-:W-:Y:S05]  /*fdf0*/  @P2 BRA `(.L_x_10428) ;  /* 0x0000000000302947 */ /* 0x000fea0003800000 */
[----:B------:R-:W-:Y:S05]  /*fe00*/  @!P0 BRA `(.L_x_10429) ;  /* 0x0000000000048947 */ /* 0x000fea0003800000 */
[----:B------:R-:W-:Y:S01]  /*fe10*/  BPT.TRAP 0x1 ;  /* 0x000000040000795c */ /* 0x000fe20000300000 */
.L_x_10429:
[----:B------:R-:W-:Y:S01]  /*fe20*/  IMAD R14, R154, 0x8, R16 ;  /* 0x000000089a0e7824 */ /* 0x000fe200078e0210 */
[----:B0-----:R-:W-:-:S04]  /*fe30*/  SHF.L.U32 R15, R15, 0x1f, RZ ;  /* 0x0000001f0f0f7819 */ /* 0x001fc800000006ff */
[----:B------:R0:W1:Y:S01]  /*fe40*/  SYNCS.PHASECHK.TRANS64.TRYWAIT P3, [R14+URZ+0x31c30], R15 ;  /* 0x031c300f0e0075a7 */ /* 0x000062000806017f */
[----:B------:R-:W-:Y:S05]  /*fe50*/  @!P0 BRA `(.L_x_10430) ;  /* 0x0000000000048947 */ /* 0x000fea0003800000 */
[----:B------:R-:W-:Y:S01]  /*fe60*/  BPT.TRAP 0x1 ;  /* 0x000000040000795c */ /* 0x000fe20000300000 */
.L_x_10430:
[----:B------:R-:W-:Y:S04]  /*fe70*/  BSSY B0, `(.L_x_10428) ;  /* 0x0000004000007945 */ /* 0x000fe80003800000 */
[----:B-1----:R-:W-:Y:S05]  /*fe80*/  @P3 BRA `(.L_x_10431) ;  /* 0x0000000000083947 */ /* 0x002fea0003800000 */
[----:B------:R-:W1:Y:S02]  /*fe90*/  SYNCS.PHASECHK.TRANS64.TRYWAIT P3, [R14+URZ+0x31c30], R15 ;  /* 0x031c300f0e0075a7 */ /* 0x000e64000806017f */
[----:B-1----:R-:W-:Y:S05]  /*fea0*/  @!P3 BRA `(.L_x_10432) ;  /* 0x000000f80064b947 */ /* 0x002fea0003800000 */
.L_x_10431:
[----:B------:R-:W-:Y:S05]  /*feb0*/  BSYNC B0 ;  /* 0x0000000000007941 */ /* 0x000fea0003800000 */
.L_x_10428:
[----:B01----:R-:W2:Y:S01]  /*fec0*/  LDL R14, [R1+0x7c] ;  /* 0x00007c00010e7983 */ /* 0x003ea20000100800 */
[----:B------:R-:W-:Y:S05]  /*fed0*/  WARPSYNC.ALL ;  /* 0x0000000000007948 */ /* 0x000fea0003800000 */
[----:B------:R-:W0:Y:S01]  /*fee0*/  S2R R20, SR_TID.X ;  /* 0x0000000000147919 */ /* 0x000e220000002100 */
[----:B------:R-:W-:Y:S01]  /*fef0*/  IMAD.MOV.U32 R21, RZ, RZ, -0x7fffffe0 ;  /* 0x80000020ff157424 */ /* 0x000fe200078e00ff */
[----:B------:R-:W-:Y:S01]  /*ff00*/  R2UR UR52, R2 ;  /* 0x00000000023472ca */ /* 0x000fe200000e0000 */
[----:B------:R-:W-:Y:S01]  /*ff10*/  IMAD.MOV.U32 R73, RZ, RZ, -0x7fffffe0 ;  /* 0x80000020ff497424 */ /* 0x000fe200078e00ff */
[----:B------:R-:W-:Y:S01]  /*ff20*/  R2UR UR53, R3 ;  /* 0x00000000033572ca */ /* 0x000fe200000e0000 */
[----:B------:R-:W-:Y:S01]  /*ff30*/  IMAD.MOV.U32 R149, RZ, RZ, -0x7fffffe0 ;  /* 0x80000020ff957424 */ /* 0x000fe200078e00ff */
[C---:B------:R-:W-:Y:S01]  /*ff40*/  R2UR UR7, R21.reuse ;  /* 0x00000000150772ca */ /* 0x040fe200000e0000 */
[----:B------:R-:W-:Y:S01]  /*ff50*/  IMAD.MOV.U32 R15, RZ, RZ, -0x7fffffe0 ;  /* 0x80000020ff0f7424 */ /* 0x000fe200078e00ff */
[----:B------:R-:W-:Y:S01]  /*ff60*/  R2UR UR11, R21 ;  /* 0x00000000150b72ca */ /* 0x000fe200000e0000 */
[----:B------:R-:W-:Y:S01]  /*ff70*/  IMAD.MOV.U32 R83, RZ, RZ, -0x7fffffe0 ;  /* 0x80000020ff537424 */ /* 0x000fe200078e00ff */
[----:B------:R-:W-:Y:S01]  /*ff80*/  R2UR UR55, R73 ;  /* 0x00000000493772ca */ /* 0x000fe200000e0000 */
[----:B------:R1:W-:Y:S01]  /*ff90*/  STL [R1+0x100], R28 ;  /* 0x0001001c01007387 */ /* 0x0003e20000100800 */
[----:B------:R-:W-:Y:S01]  /*ffa0*/  R2UR UR5, R21 ;  /* 0x00000000150572ca */ /* 0x000fe200000e0000 */
[----:B------:R-:W-:Y:S01]  /*ffb0*/  IMAD.MOV.U32 R151, RZ, RZ, -0x7fffffe0 ;  /* 0x80000020ff977424 */ /* 0x000fe200078e00ff */
[C---:B------:R-:W-:Y:S01]  /*ffc0*/  R2UR UR59, R15.reuse ;  /* 0x000000000f3b72ca */ /* 0x040fe200000e0000 */
[----:B------:R-:W-:Y:S01]  /*ffd0*/  STL [R1+0xfc], R27 ;  /* 0x0000fc1b01007387 */ /* 0x000fe20000100800 */
[----:B------:R-:W-:-:S02]  /*ffe0*/  R2UR UR9, R15 ;  /* 0x000000000f0972ca */ /* 0x000fc400000e0000 */
[----:B------:R-:W-:Y:S01]  /*fff0*/  R2UR UR56, R2 ;  /* 0x00000000023872ca */ /* 0x000fe200000e0000 */
[----:B------:R-:W-:Y:S01]  /*10000*/  STL [R1+0xf8], R26 ;  /* 0x0000f81a01007387 */ /* 0x000fe20000100800 */
[----:B------:R-:W-:Y:S01]  /*10010*/  MOV R75, UR7 ;  /* 0x00000007004b7c02 */ /* 0x000fe20008000f00 */
[----:B------:R-:W-:Y:S01]  /*10020*/  UMOV UR7, UR11 ;  /* 0x0000000b00077c82 */ /* 0x000fe20008000000 */
[----:B------:R-:W-:Y:S01]  /*10030*/  R2UR UR57, R3 ;  /* 0x00000000033972ca */ /* 0x000fe200000e0000 */
[----:B------:R-:W-:Y:S01]  /*10040*/  STL [R1+0xf4], R25 ;  /* 0x0000f41901007387 */ /* 0x000fe20000100800 */
[----:B------:R-:W-:Y:S01]  /*10050*/  MOV R78, UR55 ;  /* 0x00000037004e7c02 */ /* 0x000fe20008000f00 */
[----:B------:R-:W-:Y:S01]  /*10060*/  UMOV UR55, UR5 ;  /* 0x0000000500377c82 */ /* 0x000fe20008000000 */
[----:B------:R-:W-:Y:S01]  /*10070*/  MOV R21, UR7 ;  /* 0x0000000700157c02 */ /* 0x000fe20008000f00 */
[----:B------:R-:W-:Y:S01]  /*10080*/  STL [R1+0xf0], R24 ;  /* 0x0000f01801007387 */ /* 0x000fe20000100800 */
[----:B------:R-:W-:-:S02]  /*10090*/  R2UR UR7, R149 ;  /* 0x00000000950772ca */ /* 0x000fc400000e0000 */
[----:B------:R-:W-:Y:S01]  /*100a0*/  R2UR UR5, R3 ;  /* 0x00000000030572ca */ /* 0x000fe200000e0000 */
[----:B------:R-:W-:Y:S01]  /*100b0*/  STL [R1+0xec], R23 ;  /* 0x0000ec1701007387 */ /* 0x000fe20000100800 */
[----:B0-----:R-:W-:Y:S02]  /*100c0*/  SHF.R.U32.HI R20, RZ, 0x7, R20 ;  /* 0x00000007ff147819 */ /* 0x001fe40000011614 */
[----:B------:R-:W-:Y:S01]  /*100d0*/  MOV R76, UR59 ;  /* 0x0000003b004c7c02 */ /* 0x000fe20008000f00 */
[----:B------:R-:W-:Y:S01]  /*100e0*/  UMOV UR59, UR9 ;  /* 0x00000009003b7c82 */ /* 0x000fe20008000000 */
[----:B------:R-:W-:Y:S01]  /*100f0*/  R2UR UR9, R73 ;  /* 0x00000000490972ca */ /* 0x000fe200000e0000 */
[----:B------:R-:W-:Y:S01]  /*10100*/  VIADD R74, R20, 0x8 ;  /* 0x00000008144a7836 */ /* 0x000fe20000000000 */
[C---:B------:R-:W-:Y:S01]  /*10110*/  R2UR UR11, R15.reuse ;  /* 0x000000000f0b72ca */ /* 0x040fe200000e0000 */
[----:B------:R-:W-:Y:S01]  /*10120*/  STL [R1+0xe8], R22 ;  /* 0x0000e81601007387 */ /* 0x000fe20000100800 */
[----:B------:R-:W-:-:S02]  /*10130*/  R2UR UR23, R15 ;  /* 0x000000000f1772ca */ /* 0x000fc400000e0000 */
[C---:B------:R-:W-:Y:S01]  /*10140*/  R2UR UR35, R15.reuse ;  /* 0x000000000f2372ca */ /* 0x040fe200000e0000 */
[----:B------:R0:W-:Y:S01]  /*10150*/  BAR.SYNC.DEFER_BLOCKING R74, 0x100 ;  /* 0x0004004a0000751d */ /* 0x0001e20000010000 */
[C---:B------:R-:W-:Y:S02]  /*10160*/  R2UR UR47, R15.reuse ;  /* 0x000000000f2f72ca */ /* 0x040fe400000e0000 */
[C---:B------:R-:W-:Y:S02]  /*10170*/  R2UR UR33, R15.reuse ;  /* 0x000000000f2172ca */ /* 0x040fe400000e0000 */
[C---:B------:R-:W-:Y:S01]  /*10180*/  R2UR UR29, R15.reuse ;  /* 0x000000000f1d72ca */ /* 0x040fe200000e0000 */
[----:B------:R-:W-:Y:S01]  /*10190*/  IMAD.U32 R153, RZ, RZ, UR9 ;  /* 0x00000009ff997e24 */ /* 0x000fe2000f8e00ff */
[----:B------:R-:W-:Y:S01]  /*101a0*/  R2UR UR9, R15 ;  /* 0x000000000f0972ca */ /* 0x000fe200000e0000 */
[----:B------:R-:W-:Y:S01]  /*101b0*/  STL [R1+0xe4], R19 ;  /* 0x0000e41301007387 */ /* 0x000fe20000100800 */
[----:B------:R-:W-:-:S02]  /*101c0*/  R2UR UR15, R83 ;  /* 0x00000000530f72ca */ /* 0x000fc400000e0000 */
[C---:B------:R-:W-:Y:S01]  /*101d0*/  R2UR UR31, R83.reuse ;  /* 0x00000000531f72ca */ /* 0x040fe200000e0000 */
[----:B------:R-:W-:Y:S01]  /*101e0*/  STL [R1+0xe0], R18 ;  /* 0x0000e01201007387 */ /* 0x000fe20000100800 */
[C---:B------:R-:W-:Y:S02]  /*101f0*/  R2UR UR39, R83.reuse ;  /* 0x00000000532772ca */ /* 0x040fe400000e0000 */
[C---:B------:R-:W-:Y:S01]  /*10200*/  R2UR UR51, R83.reuse ;  /* 0x00000000533372ca */ /* 0x040fe200000e0000 */
[----:B------:R-:W-:Y:S01]  /*10210*/  STL [R1+0xdc], R17 ;  /* 0x0000dc1101007387 */ /* 0x000fe20000100800 */
[----:B------:R-:W-:Y:S02]  /*10220*/  R2UR UR25, R83 ;  /* 0x00000000531972ca */ /* 0x000fe400000e0000 */
[C---:B------:R-:W-:Y:S01]  /*10230*/  R2UR UR19, R73.reuse ;  /* 0x00000000491372ca */ /* 0x040fe200000e0000 */
[----:B------:R-:W-:Y:S01]  /*10240*/  IMAD.U32 R15, RZ, RZ, UR9 ;  /* 0x00000009ff0f7e24 */ /* 0x000fe2000f8e00ff */
[C---:B------:R-:W-:Y:S01]  /*10250*/  R2UR UR27, R73.reuse ;  /* 0x00000000491b72ca */ /* 0x040fe200000e0000 */
[----:B------:R-:W-:Y:S01]  /*10260*/  STL [R1+0xd8], R16 ;  /* 0x0000d81001007387 */ /* 0x000fe20000100800 */
[C---:B------:R-:W-:Y:S01]  /*10270*/  R2UR UR43, R73.reuse ;  /* 0x00000000492b72ca */ /* 0x040fe200000e0000 */
[----:B------:R-:W-:Y:S01]  /*10280*/  WARPGROUP.ARRIVE ;  /* 0x00000000000079c5 */ /* 0x000fe20000000000 */
[C---:B------:R-:W-:Y:S01]  /*10290*/  R2UR UR21, R73.reuse ;  /* 0x00000000491572ca */ /* 0x040fe200000e0000 */
[----:B------:R3:W-:Y:S01]  /*102a0*/  STL [R1+0xd4], R0 ;  /* 0x0000d40001007387 */ /* 0x0007e20000100800 */
[----:B------:R-:W-:Y:S01]  /*102b0*/  R2UR UR17, R73 ;  /* 0x00000000491172ca */ /* 0x000fe200000e0000 */
[----:B------:R-:W-:Y:S01]  /*102c0*/  IMAD.MOV.U32 R73, RZ, RZ, -0x7fffffe0 ;  /* 0x80000020ff497424 */ /* 0x000fe200078e00ff */
[----:B-1----:R-:W-:-:S02]  /*102d0*/  MOV R28, UR60 ;  /* 0x0000003c001c7c02 */ /* 0x002fc40008000f00 */
[C---:B------:R-:W-:Y:S02]  /*102e0*/  R2UR UR40, R8.reuse ;  /* 0x00000000082872ca */ /* 0x040fe400000e0000 */
[----:B------:R-:W-:Y:S01]  /*102f0*/  R2UR UR13, R73 ;  /* 0x00000000490d72ca */ /* 0x000fe200000e0000 */
[----:B------:R-:W-:Y:S01]  /*10300*/  IMAD.MOV.U32 R73, RZ, RZ, -0x7fffffe0 ;  /* 0x80000020ff497424 */ /* 0x000fe200078e00ff */
[----:B------:R-:W-:Y:S02]  /*10310*/  R2UR UR41, R9 ;  /* 0x00000000092972ca */ /* 0x000fe400000e0000 */
[----:B---3--:R-:W-:Y:S02]  /*10320*/  MOV R0, UR61 ;  /* 0x0000003d00007c02 */ /* 0x008fe40008000f00 */
[----:B------:R-:W-:Y:S01]  /*10330*/  R2UR UR61, R73 ;  /* 0x00000000493d72ca */ /* 0x000fe200000e0000 */
[----:B------:R-:W-:Y:S01]  /*10340*/  IMAD.MOV.U32 R73, RZ, RZ, -0x7fffffe0 ;  /* 0x80000020ff497424 */ /* 0x000fe200078e00ff */
[----:B------:R-:W-:-:S02]  /*10350*/  R2UR UR44, R8 ;  /* 0x00000000082c72ca */ /* 0x000fc400000e0000 */
[C---:B------:R-:W-:Y:S02]  /*10360*/  R2UR UR45, R9.reuse ;  /* 0x00000000092d72ca */ /* 0x040fe400000e0000 */
[----:B------:R-:W-:Y:S02]  /*10370*/  R2UR UR48, R8 ;  /* 0x00000000083072ca */ /* 0x000fe400000e0000 */
[----:B------:R-:W-:Y:S01]  /*10380*/  R2UR UR49, R9 ;  /* 0x00000000093172ca */ /* 0x000fe200000e0000 */
[----:B--2---:R-:W-:-:S04]  /*10390*/  IMAD R148, R154, 0x6c0, R14 ;  /* 0x000006c09a947824 */ /* 0x004fc800078e020e */
[C---:B------:R-:W-:Y:S02]  /*103a0*/  VIADD R20, R148.reuse, 0x40 ;  /* 0x0000004094147836 */ /* 0x040fe40000000000 */
[C---:B------:R-:W-:Y:S02]  /*103b0*/  VIADD R72, R148.reuse, 0x100 ;  /* 0x0000010094487836 */ /* 0x040fe40000000000 */
        /* <DEDUP_REMOVED lines=27> */
[----:B0-----:R-:W-:Y:S01]  /*10570*/  MOV R74, UR6 ;  /* 0x00000006004a7c02 */ /* 0x001fe20008000f00 */
[----:B------:R-:W-:Y:S01]  /*10580*/  UMOV UR6, UR10 ;  /* 0x0000000a00067c82 */ /* 0x000fe20008000000 */
[----:B------:R-:W-:Y:S01]  /*10590*/  R2UR UR10, R14 ;  /* 0x000000000e0a72ca */ /* 0x000fe200000e0000 */
[C---:B------:R-:W-:Y:S01]  /*105a0*/  VIADD R14, R148.reuse, 0x42 ;  /* 0x00000042940e7836 */ /* 0x040fe20000000000 */
[----:B------:R-:W-:Y:S01]  /*105b0*/  MOV R80, UR6 ;  /* 0x0000000600507c02 */ /* 0x000fe20008000f00 */
[C---:B------:R-:W-:Y:S01]  /*105c0*/  VIADD R150, R148.reuse, 0x402 ;  /* 0x0000040294967836 */ /* 0x040fe20000000000 */
[----:B------:R-:W-:-:S02]  /*105d0*/  R2UR UR6, R148 ;  /* 0x00000000940672ca */ /* 0x000fc400000e0000 */
        /* <DEDUP_REMOVED lines=11> */
[----:B------:R-:W-:Y:S01]  /*10690*/  HGMMA.64x16x16.F32.BF16 R136, gdesc[UR4], RZ, !UPT, gsb0 ;  /* 0x00200000048879f0 */ /* 0x000fe2000c0018ff */
[----:B------:R-:W-:Y:S01]  /*106a0*/  R2UR UR7, R21 ;  /* 0x00000000150772ca */ /* 0x000fe200000e0000 */
[----:B------:R-:W-:Y:S01]  /*106b0*/  IMAD.MOV.U32 R21, RZ, RZ, -0x7fffffe0 ;  /* 0x80000020ff157424 */ /* 0x000fe200078e00ff */
[----:B------:R-:W-:Y:S01]  /*106c0*/  R2UR UR6, R80 ;  /* 0x00000000500672ca */ /* 0x000fe200000e0000 */
[----:B------:R-:W-:Y:S01]  /*106d0*/  VIADD R82, R148, 0x202 ;  /* 0x0000020294527836 */ /* 0x000fe20000000000 */
[----:B------:R-:W-:-:S02]  /*106e0*/  R2UR UR4, R2 ;  /* 0x00000000020472ca */ /* 0x000fc400000e0000 */
[----:B------:R-:W-:Y:S02]  /*106f0*/  R2UR UR5, R3 ;  /* 0x00000000030572ca */ /* 0x000fe400000e0000 */
[----:B------:R-:W-:Y:S01]  /*10700*/  R2UR UR46, R14 ;  /* 0x000000000e2e72ca */ /* 0x000fe200000e0000 */
[----:B------:R-:W-:Y:S01]  /*10710*/  VIADD R14, R148, 0x240 ;  /* 0x00000240940e7836 */ /* 0x000fe20000000000 */
[----:B------:R-:W-:Y:S01]  /*10720*/  R2UR UR9, R21 ;  /* 0x00000000150972ca */ /* 0x000fe200000e0000 */
[----:B------:R-:W-:Y:S01]  /*10730*/  IMAD.U32 R152, RZ, RZ, UR8 ;  /* 0x00000008ff987e24 */ /* 0x000fe2000f8e00ff */
[----:B------:R-:W-:Y:S01]  /*10740*/  R2UR UR50, R82 ;  /* 0x00000000523272ca */ /* 0x000fe200000e0000 */
[----:B------:R-:W-:Y:S01]  /*10750*/  VIADD R82, R148, 0x280 ;  /* 0x0000028094527836 */ /* 0x000fe20000000000 */
[----:B------:R-:W-:Y:S01]  /*10760*/  R2UR UR32, R14 ;  /* 0x000000000e2072ca */ /* 0x000fe200000e0000 */
[----:B------:R-:W-:Y:S01]  /*10770*/  VIADD R14, R148, 0x300 ;  /* 0x00000300940e7836 */ /* 0x000fe20000000000 */
[----:B------:R-:W-:Y:S01]  /*10780*/  R2UR UR16, R72 ;  /* 0x00000000481072ca */ /* 0x000fe200000e0000 */
[----:B------:R-:W-:Y:S01]  /*10790*/  IMAD.MOV.U32 R21, RZ, RZ, -0x7fffffe0 ;  /* 0x80000020ff157424 */ /* 0x000fe200078e00ff */
        /* <DEDUP_REMOVED lines=8> */
[----:B------:R-:W-:-:S04]  /*10820*/  R2UR UR8, R14 ;  /* 0x000000000e0872ca */ /* 0x000fc800000e0000 */
[----:B------:R-:W-:Y:S01]  /*10830*/  R2UR UR60, R72 ;  /* 0x00000000483c72ca */ /* 0x000fe200000e0000 */
[----:B------:R-:W-:-:S04]  /*10840*/  VIADD R72, R148, 0x342 ;  /* 0x0000034294487836 */ /* 0x000fc80000000000 */
[----:B------:R-:W-:Y:S01]  /*10850*/  IMAD.U32 R145, RZ, RZ, UR37 ;  /* 0x00000025ff917e24 */ /* 0x000fe2000f8e00ff */
[----:B------:R-:W-:Y:S01]  /*10860*/  R2UR UR37, R21 ;  /* 0x00000000152572ca */ /* 0x000fe200000e0000 */
[----:B------:R-:W-:Y:S02]  /*10870*/  IMAD.MOV.U32 R21, RZ, RZ, -0x7fffffe0 ;  /* 0x80000020ff157424 */ /* 0x000fe400078e00ff */
[----:B------:R-:W-:Y:S01]  /*10880*/  IMAD.U32 R14, RZ, RZ, UR8 ;  /* 0x00000008ff0e7e24 */ /* 0x000fe2000f8e00ff */
[----:B------:R-:W-:Y:S01]  /*10890*/  R2UR UR8, R20 ;  /* 0x00000000140872ca */ /* 0x000fe200000e0000 */
[----:B------:R-:W-:-:S05]  /*108a0*/  VIADD R20, R148, 0x242 ;  /* 0x0000024294147836 */ /* 0x000fca0000000000 */
[----:B------:R-:W-:Y:S01]  /*108b0*/  R2UR UR36, R20 ;  /* 0x00000000142472ca */ /* 0x000fe200000e0000 */
[----:B------:R-:W-:Y:S02]  /*108c0*/  VIADD R20, R148, 0x282 ;  /* 0x0000028294147836 */ /* 0x000fe40000000000 */
[----:B------:R-:W-:Y:S01]  /*108d0*/  IMAD.U32 R147, RZ, RZ, UR37 ;  /* 0x00000025ff937e24 */ /* 0x000fe2000f8e00ff */
[----:B------:R-:W-:Y:S01]  /*108e0*/  R2UR UR37, R9 ;  /* 0x00000000092572ca */ /* 0x000fe200000e0000 */
[----:B------:R-:W-:Y:S02]  /*108f0*/  WARPGROUP.DEPBAR.LE gsb0, 0x0 ;  /* 0x00008000000079c5 */ /* 0x000fe40000010000 */
[----:B------:R-:W-:-:S06]  /*10900*/  WARPGROUP.ARRIVE ;  /* 0x00000000000079c5 */ /* 0x000fcc0000000000 */
[----:B------:R-:W-:Y:S01]  /*10910*/  HGMMA.64x16x16.F32.BF16 R128, gdesc[UR52], RZ, !UPT, gsb0 ;  /* 0x00200000348079f0 */ /* 0x000fe2000c0018ff */
[----:B------:R-:W-:Y:S01]  /*10920*/  R2UR UR55, R78 ;  /* 0x000000004e3772ca */ /* 0x000fe200000e0000 */
[----:B------:R-:W-:Y:S01]  /*10930*/  IMAD.U32 R144, RZ, RZ, UR36 ;  /* 0x00000024ff907e24 */ /* 0x000fe2000f8e00ff */
[----:B------:R-:W-:Y:S02]  /*10940*/  R2UR UR54, R79 ;  /* 0x000000004f3672ca */ /* 0x000fe400000e0000 */
[----:B------:R-:W-:Y:S02]  /*10950*/  R2UR UR52, R2 ;  /* 0x00000000023472ca */ /* 0x000fe400000e0000 */
[----:B------:R-:W-:Y:S02]  /*10960*/  R2UR UR53, R3 ;  /* 0x00000000033572ca */ /* 0x000fe400000e0000 */
[----:B------:R-:W-:Y:S01]  /*10970*/  R2UR UR36, R20 ;  /* 0x00000000142472ca */ /* 0x000fe200000e0000 */
[----:B------:R-:W-:-:S12]  /*10980*/  VIADD R20, R148, 0x302 ;  /* 0x0000030294147836 */ /* 0x000fd80000000000 */
[----:B------:R-:W-:Y:S01]  /*10990*/  IMAD.U32 R146, RZ, RZ, UR36 ;  /* 0x00000024ff927e24 */ /* 0x000fe2000f8e00ff */
[----:B------:R-:W-:Y:S01]  /*109a0*/  R2UR UR36, R8 ;  /* 0x00000000082472ca */ /* 0x000fe200000e0000 */
[----:B------:R-:W-:Y:S02]  /*109b0*/  WARPGROUP.DEPBAR.LE gsb0, 0x0 ;  /* 0x00008000000079c5 */ /* 0x000fe40000010000 */
[----:B------:R-:W-:-:S06]  /*109c0*/  WARPGROUP.ARRIVE ;  /* 0x00000000000079c5 */ /* 0x000fcc0000000000 */
[----:B------:R-:W-:Y:S01]  /*109d0*/  HGMMA.64x16x16.F32.BF16 R120, gdesc[UR56], RZ, !UPT, gsb0 ;  /* 0x00200000387879f0 */ /* 0x000fe2000c0018ff */
[----:B------:R-:W-:Y:S02]  /*109e0*/  R2UR UR59, R76 ;  /* 0x000000004c3b72ca */ /* 0x000fe400000e0000 */
[----:B------:R-:W-:Y:S02]  /*109f0*/  R2UR UR58, R77 ;  /* 0x000000004d3a72ca */ /* 0x000fe400000e0000 */
[----:B------:R-:W-:Y:S02]  /*10a00*/  R2UR UR56, R2 ;  /* 0x00000000023872ca */ /* 0x000fe400000e0000 */
[----:B------:R-:W-:Y:S01]  /*10a10*/  R2UR UR57, R3 ;  /* 0x00000000033972ca */ /* 0x000fe200000e0000 */
[----:B------:R-:W-:Y:S02]  /*10a20*/  WARPGROUP.DEPBAR.LE gsb0, 0x0 ;  /* 0x00008000000079c5 */ /* 0x000fe40000010000 */
[----:B------:R-:W-:-:S06]  /*10a30*/  WARPGROUP.ARRIVE ;  /* 0x00000000000079c5 */ /* 0x000fcc0000000000 */
[----:B------:R-:W-:Y:S01]  /*10a40*/  HGMMA.64x16x16.F32.BF16 R112, gdesc[UR4], RZ, !UPT, gsb0 ;  /* 0x00200000047079f0 */ /* 0x000fe2000c0018ff */
[----:B------:R-:W-:Y:S01]  /*10a50*/  R2UR UR7, R75 ;  /* 0x000000004b0772ca */ /* 0x000fe200000e0000 */
[----:B------:R-:W-:Y:S01]  /*10a60*/  IMAD.MOV.U32 R75, RZ, RZ, -0x7fffffe0 ;  /* 0x80000020ff4b7424 */ /* 0x000fe200078e00ff */
[----:B------:R-:W-:Y:S01]  /*10a70*/  R2UR UR6, R74 ;  /* 0x000000004a0672ca */ /* 0x000fe200000e0000 */
[----:B------:R-:W-:Y:S01]  /*10a80*/  VIADD R74, R148, 0x382 ;  /* 0x00000382944a7836 */ /* 0x000fe20000000000 */
[----:B------:R-:W-:Y:S02]  /*10a90*/  R2UR UR4, R2 ;  /* 0x00000000020472ca */ /* 0x000fe400000e0000 */
[----:B------:R-:W-:Y:S01]  /*10aa0*/  R2UR UR5, R3 ;  /* 0x00000000030572ca */ /* 0x000fe200000e0000 */
[----:B------:R-:W-:Y:S02]  /*10ab0*/  WARPGROUP.DEPBAR.LE gsb0, 0x0 ;  /* 0x00008000000079c5 */ /* 0x000fe40000010000 */
[----:B------:R-:W-:-:S06]  /*10ac0*/  WARPGROUP.ARRIVE ;  /* 0x00000000000079c5 */ /* 0x000fcc0000000000 */
[----:B------:R-:W-:Y:S01]  /*10ad0*/  HGMMA.64x16x16.F32.BF16 R104, gdesc[UR52], RZ, !UPT, gsb0 ;  /* 0x00200000346879f0 */ /* 0x000fe2000c0018ff */
[----:B------:R-:W-:Y:S01]  /*10ae0*/  UMOV UR54, UR12 ;  /* 0x0000000c00367c82 */ /* 0x000fe20008000000 */
[----:B------:R-:W-:Y:S01]  /*10af0*/  UMOV UR55, UR13 ;  /* 0x0000000d00377c82 */ /* 0x000fe20008000000 */
[----:B------:R-:W-:Y:S01]  /*10b00*/  R2UR UR12, R20 ;  /* 0x00000000140c72ca */ /* 0x000fe200000e0000 */
[----:B------:R-:W-:Y:S01]  /*10b10*/  UMOV UR52, UR16 ;  /* 0x0000001000347c82 */ /* 0x000fe20008000000 */
[----:B------:R-:W-:Y:S01]  /*10b20*/  R2UR UR13, R21 ;  /* 0x00000000150d72ca */ /* 0x000fe200000e0000 */
[----:B------:R-:W-:Y:S01]  /*10b30*/  UMOV UR53, UR17 ;  /* 0x0000001100357c82 */ /* 0x000fe20008000000 */
[C---:B------:R-:W-:Y:S02]  /*10b40*/  R2UR UR16, R8.reuse ;  /* 0x00000000081072ca */ /* 0x040fe400000e0000 */
[----:B------:R-:W-:Y:S02]  /*10b50*/  R2UR UR17, R9 ;  /* 0x00000000091172ca */ /* 0x000fe400000e0000 */
[----:B------:R-:W-:Y:S01]  /*10b60*/  MOV R27, UR55 ;  /* 0x00000037001b7c02 */ /* 0x000fe20008000f00 */
[----:B------:R-:W-:Y:S01]  /*10b70*/  UMOV UR55, UR25 ;  /* 0x0000001900377c82 */ /* 0x000fe20008000000 */
[----:B------:R-:W-:Y:S01]  /*10b80*/  MOV R26, UR54 ;  /* 0x00000036001a7c02 */ /* 0x000fe20008000f00 */
[----:B------:R-:W-:Y:S01]  /*10b90*/  UMOV UR54, UR24 ;  /* 0x0000001800367c82 */ /* 0x000fe20008000000 */
[----:B------:R-:W-:Y:S01]  /*10ba0*/  R2UR UR24, R8 ;  /* 0x00000000081872ca */ /* 0x000fe200000e0000 */
[----:B------:R-:W-:Y:S01]  /*10bb0*/  IMAD.U32 R20, RZ, RZ, UR12 ;  /* 0x0000000cff147e24 */ /* 0x000fe2000f8e00ff */
[----:B------:R-:W-:Y:S01]  /*10bc0*/  R2UR UR12, R2 ;  /* 0x00000000020c72ca */ /* 0x000fe200000e0000 */
[----:B------:R-:W-:Y:S01]  /*10bd0*/  IMAD.U32 R21, RZ, RZ, UR13 ;  /* 0x0000000dff157e24 */ /* 0x000fe2000f8e00ff */
[----:B------:R-:W-:-:S02]  /*10be0*/  R2UR UR13, R3 ;  /* 0x00000000030d72ca */ /* 0x000fc400000e0000 */
[----:B------:R-:W-:Y:S01]  /*10bf0*/  R2UR UR25, R9 ;  /* 0x00000000091972ca */ /* 0x000fe200000e0000 */
[----:B------:R-:W-:Y:S02]  /*10c00*/  WARPGROUP.DEPBAR.LE gsb0, 0x0 ;  /* 0x00008000000079c5 */ /* 0x000fe40000010000 */
[----:B------:R-:W-:-:S06]  /*10c10*/  WARPGROUP.ARRIVE ;  /* 0x00000000000079c5 */ /* 0x000fcc0000000000 */
[----:B------:R-:W-:Y:S01]  /*10c20*/  HGMMA.64x16x16.F32.BF16 R96, gdesc[UR56], RZ, !UPT, gsb0 ;  /* 0x00200000386079f0 */ /* 0x000fe2000c0018ff */
[----:B------:R-:W-:Y:S01]  /*10c30*/  UMOV UR58, UR8 ;  /* 0x00000008003a7c82 */ /* 0x000fe20008000000 */
[----:B------:R-:W-:Y:S01]  /*10c40*/  UMOV UR59, UR9 ;  /* 0x00000009003b7c82 */ /* 0x000fe20008000000 */
[----:B------:R-:W-:Y:S02]  /*10c50*/  R2UR UR8, R2 ;  /* 0x00000000020872ca */ /* 0x000fe400000e0000 */
[----:B------:R-:W-:Y:S02]  /*10c60*/  R2UR UR9, R3 ;  /* 0x00000000030972ca */ /* 0x000fe400000e0000 */
[----:B------:R-:W-:Y:S01]  /*10c70*/  R2UR UR56, R72 ;  /* 0x00000000483872ca */ /* 0x000fe200000e0000 */
[----:B------:R-:W-:Y:S01]  /*10c80*/  VIADD R72, R148, 0x3c2 ;  /* 0x000003c294487836 */ /* 0x000fe20000000000 */
[----:B------:R-:W-:Y:S01]  /*10c90*/  R2UR UR57, R73 ;  /* 0x00000000493972ca */ /* 0x000fe200000e0000 */
[----:B------:R-:W-:Y:S01]  /*10ca0*/  IMAD.MOV.U32 R73, RZ, RZ, -0x7fffffe0 ;  /* 0x80000020ff497424 */ /* 0x000fe200078e00ff */
[----:B------:R-:W-:-:S02]  /*10cb0*/  WARPGROUP.DEPBAR.LE gsb0, 0x0 ;  /* 0x00008000000079c5 */ /* 0x000fc40000010000 */
[----:B------:R-:W-:-:S06]  /*10cc0*/  WARPGROUP.ARRIVE ;  /* 0x00000000000079c5 */ /* 0x000fcc0000000000 */
[----:B------:R-:W-:Y:S01]  /*10cd0*/  HGMMA.64x16x16.F32.BF16 R88, gdesc[UR4], RZ, !UPT, gsb0 ;  /* 0x00200000045879f0 */ /* 0x000fe2000c0018ff */
[----:B------:R-:W-:Y:S01]  /*10ce0*/  R2UR UR6, R74 ;  /* 0x000000004a0672ca */ /* 0x000fe200000e0000 */
[----:B------:R-:W-:Y:S01]  /*10cf0*/  UMOV UR4, UR20 ;  /* 0x0000001400047c82 */ /* 0x000fe20008000000 */
[----:B------:R-:W-:Y:S01]  /*10d00*/  R2UR UR7, R75 ;  /* 0x000000004b0772ca */ /* 0x000fe200000e0000 */
[----:B------:R-:W-:Y:S01]  /*10d10*/  UMOV UR5, UR21 ;  /* 0x0000001500057c82 */ /* 0x000fe20008000000 */
[----:B------:R-:W-:Y:S02]  /*10d20*/  R2UR UR20, R8 ;  /* 0x00000000081472ca */ /* 0x000fe400000e0000 */
[----:B------:R-:W-:-:S07]  /*10d30*/  R2UR UR21, R9 ;  /* 0x00000000091572ca */ /* 0x000fce00000e0000 */
[----:B------:R-:W-:Y:S01]  /*10d40*/  MOV R22, UR6 ;  /* 0x0000000600167c02 */ /* 0x000fe20008000f00 */
[----:B------:R-:W-:Y:S01]  /*10d50*/  UMOV UR6, UR32 ;  /* 0x0000002000067c82 */ /* 0x000fe20008000000 */
[----:B------:R-:W-:Y:S01]  /*10d60*/  MOV R23, UR7 ;  /* 0x0000000700177c02 */ /* 0x000fe20008000f00 */
[----:B------:R-:W-:Y:S01]  /*10d70*/  UMOV UR7, UR33 ;  /* 0x0000002100077c82 */ /* 0x000fe20008000000 */
[----:B------:R-:W-:Y:S02]  /*10d80*/  R2UR UR32, R8 ;  /* 0x00000000082072ca */ /* 0x000fe400000e0000 */
[----:B------:R-:W-:Y:S01]  /*10d90*/  R2UR UR33, R9 ;  /* 0x00000000092172ca */ /* 0x000fe200000e0000 */
[----:B------:R-:W-:Y:S02]  /*10da0*/  WARPGROUP.DEPBAR.LE gsb0, 0x0 ;  /* 0x00008000000079c5 */ /* 0x000fe40000010000 */
[----:B------:R-:W-:-:S06]  /*10db0*/  WARPGROUP.ARRIVE ;  /* 0x00000000000079c5 */ /* 0x000fcc0000000000 */
[----:B------:R-:W-:Y:S01]  /*10dc0*/  HGMMA.64x16x16.F32.BF16 R80, gdesc[UR8], RZ, !UPT, gsb0 ;  /* 0x00200000085079f0 */ /* 0x000fe2000c0018ff */
[----:B------:R-:W-:Y:S02]  /*10dd0*/  R2UR UR10, R72 ;  /* 0x00000000480a72ca */ /* 0x000fe400000e0000 */
[----:B------:R-:W-:Y:S02]  /*10de0*/  R2UR UR11, R73 ;  /* 0x00000000490b72ca */ /* 0x000fe400000e0000 */
        /* <DEDUP_REMOVED lines=11> */
[----:B------:R-:W-:Y:S01]  /*10ea0*/  R2UR UR14, R150 ;  /* 0x00000000960e72ca */ /* 0x000fe200000e0000 */
[----:B------:R-:W-:Y:S01]  /*10eb0*/  VIADD R150, R148, 0x442 ;  /* 0x0000044294967836 */ /* 0x000fe20000000000 */
[----:B------:R-:W-:Y:S01]  /*10ec0*/  R2UR UR15, R151 ;  /* 0x00000000970f72ca */ /* 0x000fe200000e0000 */
[----:B------:R-:W-:Y:S01]  /*10ed0*/  IMAD.MOV.U32 R151, RZ, RZ, -0x7fffffe0 ;  /* 0x80000020ff977424 */ /* 0x000fe200078e00ff */
[----:B------:R-:W-:Y:S02]  /*10ee0*/  WARPGROUP.DEPBAR.LE gsb0, 0x0 ;  /* 0x00008000000079c5 */ /* 0x000fe40000010000 */
[----:B------:R-:W-:-:S06]  /*10ef0*/  WARPGROUP.ARRIVE ;  /* 0x00000000000079c5 */ /* 0x000fcc0000000000 */
[----:B------:R-:W-:Y:S01]  /*10f00*/  HGMMA.64x16x16.F32.BF16 R136, gdesc[UR16], R136, gsb0 ;  /* 0x00200000108879f0 */ /* 0x000fe20008001888 */
        /* <DEDUP_REMOVED lines=8> */
[----:B------:R-:W-:Y:S01]  /*10f90*/  IMAD.MOV.U32 R150, RZ, RZ, R0 ;  /* 0x000000ffff967224 */ /* 0x000fe200078e0000 */
        /* <DEDUP_REMOVED lines=39> */
[----:B------:R-:W-:Y:S02]  /*11210*/  R2UR UR5, R13 ;  /* 0x000000000d0572ca */ /* 0x000fe400000e0000 */
[----:B------:R-:W-:Y:S01]  /*11220*/  R2UR UR50, R14 ;  /* 0x000000000e3272ca */ /* 0x000fe200000e0000 */
[----:B------:R-:W-:Y:S01]  /*11230*/  VIADD R14, R148, 0x4c0 ;  /* 0x000004c0940e7836 */ /* 0x000fe20000000000 */
[----:B------:R-:W-:Y:S01]  /*11240*/  R2UR UR51, R15 ;  /* 0x000000000f3372ca */ /* 0x000fe200000e0000 */
[----:B------:R-:W-:Y:S01]  /*11250*/  IMAD.MOV.U32 R15, RZ, RZ, -0x7fffffe0 ;  /* 0x80000020ff0f7424 */ /* 0x000fe200078e00ff */
[----:B------:R-:W-:Y:S02]  /*11260*/  R2UR UR48, R12 ;  /* 0x000000000c3072ca */ /* 0x000fe400000e0000 */
[----:B------:R-:W-:-:S02]  /*11270*/  R2UR UR49, R13 ;  /* 0x000000000d3172ca */ /* 0x000fc400000e0000 */
[----:B------:R-:W-:Y:S02]  /*11280*/  R2UR UR44, R12 ;  /* 0x000000000c2c72ca */ /* 0x000fe400000e0000 */
[----:B------:R-:W-:Y:S02]  /*11290*/  R2UR UR45, R13 ;  /* 0x000000000d2d72ca */ /* 0x000fe400000e0000 */
[----:B------:R-:W-:Y:S01]  /*112a0*/  R2UR UR26, R14 ;  /* 0x000000000e1a72ca */ /* 0x000fe200000e0000 */
[----:B------:R-:W-:Y:S01]  /*112b0*/  VIADD R14, R148, 0x500 ;  /* 0x00000500940e7836 */ /* 0x000fe20000000000 */
[----:B------:R-:W-:Y:S01]  /*112c0*/  R2UR UR27, R15 ;  /* 0x000000000f1b72ca */ /* 0x000fe200000e0000 */
[----:B------:R-:W-:-:S03]  /*112d0*/  IMAD.MOV.U32 R15, RZ, RZ, -0x7fffffe0 ;  /* 0x80000020ff0f7424 */ /* 0x000fc600078e00ff */
[----:B------:R-:W-:Y:S01]  /*112e0*/  R2UR UR30, R14 ;  /* 0x000000000e1e72ca */ /* 0x000fe200000e0000 */
[----:B------:R-:W-:Y:S01]  /*112f0*/  VIADD R14, R148, 0x540 ;  /* 0x00000540940e7836 */ /* 0x000fe20000000000 */
[----:B------:R-:W-:Y:S01]  /*11300*/  R2UR UR31, R15 ;  /* 0x000000000f1f72ca */ /* 0x000fe200000e0000 */
[----:B------:R-:W-:-:S03]  /*11310*/  IMAD.MOV.U32 R15, RZ, RZ, -0x7fffffe0 ;  /* 0x80000020ff0f7424 */ /* 0x000fc600078e00ff */
[----:B------:R-:W-:Y:S01]  /*11320*/  R2UR UR34, R14 ;  /* 0x000000000e2272ca */ /* 0x000fe200000e0000 */
[----:B------:R-:W-:Y:S01]  /*11330*/  VIADD R14, R148, 0x580 ;  /* 0x00000580940e7836 */ /* 0x000fe20000000000 */
[----:B------:R-:W-:Y:S01]  /*11340*/  R2UR UR35, R15 ;  /* 0x000000000f2372ca */ /* 0x000fe200000e0000 */
[----:B------:R-:W-:Y:S01]  /*11350*/  IMAD.MOV.U32 R15, RZ, RZ, -0x7fffffe0 ;  /* 0x80000020ff0f7424 */ /* 0x000fe200078e00ff */
[----:B------:R-:W-:Y:S02]  /*11360*/  R2UR UR36, R10 ;  /* 0x000000000a2472ca */ /* 0x000fe400000e0000 */
[----:B------:R-:W-:Y:S01]  /*11370*/  R2UR UR38, R14 ;  /* 0x000000000e2672ca */ /* 0x000fe200000e0000 */
[----:B------:R-:W-:Y:S01]  /*11380*/  IMAD.MOV.U32 R14, RZ, RZ, R150 ;  /* 0x000000ffff0e7224 */ /* 0x000fe200078e0096 */
[----:B------:R-:W-:Y:S02]  /*11390*/  R2UR UR39, R15 ;  /* 0x000000000f2772ca */ /* 0x000fe400000e0000 */
[----:B------:R-:W-:-:S02]  /*113a0*/  R2UR UR37, R11 ;  /* 0x000000000b2572ca */ /* 0x000fc400000e0000 */
[----:B------:R-:W-:Y:S02]  /*113b0*/  R2UR UR32, R10 ;  /* 0x000000000a2072ca */ /* 0x000fe400000e0000 */
[----:B------:R-:W-:Y:S02]  /*113c0*/  MOV R151, UR34 ;  /* 0x0000002200977c02 */ /* 0x000fe40008000f00 */
[----:B------:R-:W-:Y:S02]  /*113d0*/  MOV R152, UR35 ;  /* 0x0000002300987c02 */ /* 0x000fe40008000f00 */
[----:B------:R-:W-:Y:S02]  /*113e0*/  R2UR UR34, R146 ;  /* 0x00000000922272ca */ /* 0x000fe400000e0000 */
[----:B------:R-:W-:Y:S02]  /*113f0*/  MOV R149, UR38 ;  /* 0x0000002600957c02 */ /* 0x000fe40008000f00 */
[----:B------:R-:W-:Y:S01]  /*11400*/  MOV R150, UR39 ;  /* 0x0000002700967c02 */ /* 0x000fe20008000f00 */
[----:B------:R-:W-:-:S02]  /*11410*/  WARPGROUP.DEPBAR.LE gsb0, 0x0 ;  /* 0x00008000000079c5 */ /* 0x000fc40000010000 */
[----:B------:R-:W-:Y:S01]  /*11420*/  WARPGROUP.ARRIVE ;  /* 0x00000000000079c5 */ /* 0x000fe20000000000 */
[----:B------:R-:W-:Y:S02]  /*11430*/  R2UR UR38, R144 ;  /* 0x00000000902672ca */ /* 0x000fe400000e0000 */
[----:B------:R-:W-:Y:S02]  /*11440*/  R2UR UR39, R145 ;  /* 0x00000000912772ca */ /* 0x000fe400000e0000 */
[----:B------:R-:W-:Y:S01]  /*11450*/  R2UR UR35, R147 ;  /* 0x00000000932372ca */ /* 0x000fe200000e0000 */
[----:B------:R-:W-:Y:S01]  /*11460*/  HGMMA.64x16x16.F32.BF16 R136, gdesc[UR20], R136, gsb0 ;  /* 0x00200000148879f0 */ /* 0x000fe20008001888 */
[----:B------:R-:W-:Y:S01]  /*11470*/  UMOV UR22, UR56 ;  /* 0x0000003800167c82 */ /* 0x000fe20008000000 */
[----:B------:R-:W-:Y:S01]  /*11480*/  UMOV UR23, UR57 ;  /* 0x0000003900177c82 */ /* 0x000fe20008000000 */
[----:B------:R-:W-:Y:S02]  /*11490*/  R2UR UR33, R11 ;  /* 0x000000000b2172ca */ /* 0x000fe400000e0000 */
[----:B------:R-:W-:-:S02]  /*114a0*/  R2UR UR28, R10 ;  /* 0x000000000a1c72ca */ /* 0x000fc400000e0000 */
[----:B------:R-:W-:Y:S02]  /*114b0*/  R2UR UR29, R11 ;  /* 0x000000000b1d72ca */ /* 0x000fe400000e0000 */
[----:B------:R-:W-:Y:S01]  /*114c0*/  MOV R19, UR31 ;  /* 0x0000001f00137c02 */ /* 0x000fe20008000f00 */
[----:B------:R-:W-:Y:S01]  /*114d0*/  UMOV UR31, UR61 ;  /* 0x0000003d001f7c82 */ /* 0x000fe20008000000 */
[----:B------:R-:W-:Y:S01]  /*114e0*/  MOV R153, UR30 ;  /* 0x0000001e00997c02 */ /* 0x000fe20008000f00 */
[----:B------:R-:W-:Y:S01]  /*114f0*/  UMOV UR30, UR60 ;  /* 0x0000003c001e7c82 */ /* 0x000fe20008000000 */
[----:B------:R-:W-:Y:S02]  /*11500*/  MOV R18, UR27 ;  /* 0x0000001b00127c02 */ /* 0x000fe40008000f00 */
[----:B------:R-:W-:Y:S01]  /*11510*/  MOV R17, UR26 ;  /* 0x0000001a00117c02 */ /* 0x000fe20008000f00 */
[----:B------:R-:W-:Y:S02]  /*11520*/  WARPGROUP.DEPBAR.LE gsb0, 0x0 ;  /* 0x00008000000079c5 */ /* 0x000fe40000010000 */
[----:B------:R-:W-:Y:S01]  /*11530*/  WARPGROUP.ARRIVE ;  /* 0x00000000000079c5 */ /* 0x000fe20000000000 */
[----:B------:R-:W-:-:S02]  /*11540*/  R2UR UR56, R12 ;  /* 0x000000000c3872ca */ /* 0x000fc400000e0000 */
[----:B------:R-:W-:Y:S02]  /*11550*/  R2UR UR57, R13 ;  /* 0x000000000d3972ca */ /* 0x000fe400000e0000 */
[----:B------:R-:W-:Y:S01]  /*11560*/  R2UR UR26, R20 ;  /* 0x00000000141a72ca */ /* 0x000fe200000e0000 */
[----:B------:R-:W-:Y:S01]  /*11570*/  HGMMA.64x16x16.F32.BF16 R128, gdesc[UR52], R128, gsb0 ;  /* 0x00200000348079f0 */ /* 0x000fe20008001880 */
[----:B------:R-:W-:Y:S02]  /*11580*/  R2UR UR27, R21 ;  /* 0x00000000151b72ca */ /* 0x000fe400000e0000 */
[C---:B------:R-:W-:Y:S02]  /*11590*/  R2UR UR24, R10.reuse ;  /* 0x000000000a1872ca */ /* 0x040fe400000e0000 */
[----:B------:R-:W-:Y:S02]  /*115a0*/  R2UR UR25, R11 ;  /* 0x000000000b1972ca */ /* 0x000fe400000e0000 */
[----:B------:R-:W-:-:S02]  /*115b0*/  R2UR UR20, R10 ;  /* 0x000000000a1472ca */ /* 0x000fc400000e0000 */
[C---:B------:R-:W-:Y:S02]  /*115c0*/  R2UR UR21, R11.reuse ;  /* 0x000000000b1572ca */ /* 0x040fe400000e0000 */
[C---:B------:R-:W-:Y:S02]  /*115d0*/  R2UR UR12, R10.reuse ;  /* 0x000000000a0c72ca */ /* 0x040fe400000e0000 */
[C---:B------:R-:W-:Y:S02]  /*115e0*/  R2UR UR13, R11.reuse ;  /* 0x000000000b0d72ca */ /* 0x040fe400000e0000 */
[----:B------:R-:W-:Y:S02]  /*115f0*/  R2UR UR16, R10 ;  /* 0x000000000a1072ca */ /* 0x000fe400000e0000 */
[----:B------:R-:W-:Y:S01]  /*11600*/  R2UR UR17, R11 ;  /* 0x000000000b1172ca */ /* 0x000fe200000e0000 */
[----:B------:R-:W-:Y:S01]  /*11610*/  IMAD.MOV.U32 R15, RZ, RZ, -0x7fffffe0 ;  /* 0x80000020ff0f7424 */ /* 0x000fe200078e00ff */
[----:B------:R-:W-:-:S02]  /*11620*/  R2UR UR61, R14 ;  /* 0x000000000e3d72ca */ /* 0x000fc400000e0000 */
[----:B------:R-:W-:Y:S01]  /*11630*/  R2UR UR60, R28 ;  /* 0x000000001c3c72ca */ /* 0x000fe200000e0000 */
[----:B------:R-:W-:Y:S02]  /*11640*/  WARPGROUP.DEPBAR.LE gsb0, 0x0 ;  /* 0x00008000000079c5 */ /* 0x000fe40000010000 */
[----:B------:R-:W-:Y:S01]  /*11650*/  WARPGROUP.ARRIVE ;  /* 0x00000000000079c5 */ /* 0x000fe20000000000 */
[----:B------:R-:W-:Y:S02]  /*11660*/  R2UR UR55, R27 ;  /* 0x000000001b3772ca */ /* 0x000fe400000e0000 */
[----:B------:R-:W-:Y:S02]  /*11670*/  R2UR UR54, R26 ;  /* 0x000000001a3672ca */ /* 0x000fe400000e0000 */
[----:B------:R-:W-:Y:S01]  /*11680*/  R2UR UR52, R12 ;  /* 0x000000000c3472ca */ /* 0x000fe200000e0000 */
[----:B------:R-:W-:Y:S01]  /*11690*/  HGMMA.64x16x16.F32.BF16 R120, gdesc[UR40], R120, gsb0 ;  /* 0x00200000287879f0 */ /* 0x000fe20008001878 */
[----:B------:R-:W-:Y:S01]  /*116a0*/  R2UR UR53, R13 ;  /* 0x000000000d3572ca */ /* 0x000fe200000e0000 */
[----:B------:R-:W-:Y:S01]  /*116b0*/  VIADD R14, R148, 0x5c0 ;  /* 0x000005c0940e7836 */ /* 0x000fe20000000000 */
[----:B------:R0:W5:Y:S01]  /*116c0*/  LDL.LU R28, [R1+0x100] ;  /* 0x00010000011c7983 */ /* 0x0001620000300800 */
[----:B------:R-:W-:-:S02]  /*116d0*/  WARPGROUP.DEPBAR.LE gsb0, 0x0 ;  /* 0x00008000000079c5 */ /* 0x000fc40000010000 */
[----:B------:R-:W-:Y:S01]  /*116e0*/  WARPGROUP.ARRIVE ;  /* 0x00000000000079c5 */ /* 0x000fe20000000000 */
[----:B------:R-:W-:Y:S01]  /*116f0*/  R2UR UR42, R14 ;  /* 0x000000000e2a72ca */ /* 0x000fe200000e0000 */
[----:B------:R0:W5:Y:S04]  /*11700*/  LDL.LU R27, [R1+0xfc] ;  /* 0x0000fc00011b7983 */ /* 0x0001680000300800 */
[----:B------:R-:W-:Y:S01]  /*11710*/  HGMMA.64x16x16.F32.BF16 R112, gdesc[UR8], R112, gsb0 ;  /* 0x00200000087079f0 */ /* 0x000fe20008001870 */
[----:B------:R-:W-:Y:S02]  /*11720*/  R2UR UR43, R15 ;  /* 0x000000000f2b72ca */ /* 0x000fe400000e0000 */
[----:B------:R-:W-:Y:S02]  /*11730*/  R2UR UR40, R6 ;  /* 0x00000000062872ca */ /* 0x000fe400000e0000 */
[----:B------:R-:W-:Y:S01]  /*11740*/  R2UR UR41, R7 ;  /* 0x00000000072972ca */ /* 0x000fe200000e0000 */
[----:B------:R-:W-:Y:S01]  /*11750*/  VIADD R14, R148, 0x600 ;  /* 0x00000600940e7836 */ /* 0x000fe20000000000 */
[----:B------:R0:W5:Y:S01]  /*11760*/  LDL.LU R26, [R1+0xf8] ;  /* 0x0000f800011a7983 */ /* 0x0001620000300800 */
[----:B------:R-:W-:Y:S01]  /*11770*/  R2UR UR11, R25 ;  /* 0x00000000190b72ca */ /* 0x000fe200000e0000 */
[----:B------:R-:W-:-:S02]  /*11780*/  WARPGROUP.DEPBAR.LE gsb0, 0x0 ;  /* 0x00008000000079c5 */ /* 0x000fc40000010000 */
[----:B------:R-:W-:Y:S01]  /*11790*/  WARPGROUP.ARRIVE ;  /* 0x00000000000079c5 */ /* 0x000fe20000000000 */
[----:B------:R-:W-:Y:S02]  /*117a0*/  R2UR UR10, R24 ;  /* 0x00000000180a72ca */ /* 0x000fe400000e0000 */
[----:B------:R-:W-:Y:S02]  /*117b0*/  R2UR UR8, R10 ;  /* 0x000000000a0872ca */ /* 0x000fe400000e0000 */
[----:B------:R-:W-:Y:S01]  /*117c0*/  R2UR UR9, R11 ;  /* 0x000000000b0972ca */ /* 0x000fe200000e0000 */
[----:B------:R-:W-:Y:S01]  /*117d0*/  HGMMA.64x16x16.F32.BF16 R104, gdesc[UR4], R104, gsb0 ;  /* 0x00200000046879f0 */ /* 0x000fe20008001868 */
[----:B------:R-:W-:Y:S01]  /*117e0*/  IMAD.MOV.U32 R15, RZ, RZ, -0x7fffffe0 ;  /* 0x80000020ff0f7424 */ /* 0x000fe200078e00ff */
[----:B------:R0:W5:Y:S01]  /*117f0*/  LDL.LU R25, [R1+0xf4] ;  /* 0x0000f40001197983 */ /* 0x0001620000300800 */
[----:B------:R-:W-:Y:S02]  /*11800*/  R2UR UR7, R23 ;  /* 0x00000000170772ca */ /* 0x000fe400000e0000 */
[----:B------:R-:W-:Y:S01]  /*11810*/  R2UR UR6, R22 ;  /* 0x00000000160672ca */ /* 0x000fe200000e0000 */
[----:B------:R0:W5:Y:S01]  /*11820*/  LDL.LU R24, [R1+0xf0] ;  /* 0x0000f00001187983 */ /* 0x0001620000300800 */
[----:B------:R-:W-:-:S02]  /*11830*/  R2UR UR4, R10 ;  /* 0x000000000a0472ca */ /* 0x000fc400000e0000 */
[----:B------:R-:W-:Y:S01]  /*11840*/  R2UR UR5, R11 ;  /* 0x000000000b0572ca */ /* 0x000fe200000e0000 */
[----:B------:R0:W5:Y:S04]  /*11850*/  LDL.LU R23, [R1+0xec] ;  /* 0x0000ec0001177983 */ /* 0x0001680000300800 */
[----:B------:R0:W5:Y:S01]  /*11860*/  LDL.LU R22, [R1+0xe8] ;  /* 0x0000e80001167983 */ /* 0x0001620000300800 */
        /* <DEDUP_REMOVED lines=44> */
[----:B------:R-:W-:-:S10]  /*11b30*/  WARPGROUP.ARRIVE ;  /* 0x00000000000079c5 */ /* 0x000fd40000000000 */
        /* <DEDUP_REMOVED lines=9> */
[----:B------:R-:W-:Y:S01]  /*11bd0*/  R2UR UR30, R153 ;  /* 0x00000000991e72ca */ /* 0x000fe200000e0000 */
[----:B------:R0:W5:Y:S01]  /*11be0*/  LDL.LU R19, [R1+0xe4] ;  /* 0x0000e40001137983 */ /* 0x0001620000300800 */
[----:B------:R-:W-:Y:S02]  /*11bf0*/  R2UR UR28, R6 ;  /* 0x00000000061c72ca */ /* 0x000fe400000e0000 */
[----:B------:R-:W-:Y:S01]  /*11c00*/  R2UR UR29, R7 ;  /* 0x00000000071d72ca */ /* 0x000fe200000e0000 */
        /* <DEDUP_REMOVED lines=8> */
[----:B------:R-:W-:Y:S01]  /*11c90*/  R2UR UR38, R149 ;  /* 0x00000000952672ca */ /* 0x000fe200000e0000 */
[----:B------:R0:W5:Y:S01]  /*11ca0*/  LDL.LU R0, [R1+0xd4] ;  /* 0x0000d40001007983 */ /* 0x0001620000300800 */
        /* <DEDUP_REMOVED lines=8> */
[----:B------:R-:W-:Y:S02]  /*11d30*/  WARPGROUP.DEPBAR.LE gsb0, 0x0 ;  /* 0x00008000000079c5 */ /* 0x000fe40000010000 */
[----:B------:R-:W-:-:S10]  /*11d40*/  WARPGROUP.ARRIVE ;  /* 0x00000000000079c5 */ /* 0x000fd40000000000 */
        /* <DEDUP_REMOVED lines=109> */
[----:B------:R-:W-:Y:S03]  /*12420*/  HGMMA.64x16x16.F32.BF16 R72, gdesc[UR32], R72, gsb0 ;  /* 0x00200000204879f0 */ /* 0x000fe60008001848 */
[----:B------:R-:W-:Y:S02]  /*12430*/  WARPGROUP.DEPBAR.LE gsb0, 0x0 ;  /* 0x00008000000079c5 */ /* 0x000fe40000010000 */
[----:B0-----:R-:W-:Y:S05]  /*12440*/  @P2 BRA `(.L_x_10433) ;  /* 0x0000000000282947 */ /* 0x001fea0003800000 */
[----:B------:R-:W-:Y:S05]  /*12450*/  @!P0 BRA `(.L_x_10434) ;  /* 0x0000000000048947 */ /* 0x000fea0003800000 */
[----:B------:R-:W-:Y:S01]  /*12460*/  BPT.TRAP 0x1 ;  /* 0x000000040000795c */ /* 0x000fe20000300000 */
.L_x_10434:
[----:B------:R-:W-:Y:S01]  /*12470*/  SHF.L.U32 R14, R157, 0x1f, RZ ;  /* 0x0000001f9d0e7819 */ /* 0x000fe200000006ff */
[----:B-----5:R-:W-:-:S04]  /*12480*/  IMAD R15, R0, 0x8, R16 ;  /* 0x00000008000f7824 */ /* 0x020fc800078e0210 */
[----:B------:R0:W1:Y:S01]  /*12490*/  SYNCS.PHASECHK.TRANS64.TRYWAIT P2, [R15+URZ+0x31c50], R14 ;  /* 0x031c500e0f0075a7 */ /* 0x000062000804017f */
[----:B------:R-:W-:Y:S05]  /*124a0*/  @!P0 BRA `(.L_x_10435) ;  /* 0x0000000000048947 */ /* 0x000fea0003800000 */
[----:B------:R-:W-:Y:S01]  /*124b0*/  BPT.TRAP 0x1 ;  /* 0x000000040000795c */ /* 0x000fe20000300000 */
.L_x_10435:
[----:B-1----:R-:W-:Y:S05]  /*124c0*/  @P2 BRA `(.L_x_10433) ;  /* 0x0000000000082947 */ /* 0x002fea0003800000 */
[----:B------:R-:W1:Y:S02]  /*124d0*/  SYNCS.PHASECHK.TRANS64.TRYWAIT P2, [R15+URZ+0x31c50], R14 ;  /* 0x031c500e0f0075a7 */ /* 0x000e64000804017f */
[----:B-1----:R-:W-:Y:S05]  /*124e0*/  @!P2 BRA `(.L_x_10436) ;  /* 0x000000d000e8a947 */ /* 0x002fea0003800000 */
.L_x_10433:
[----:B------:R-:W-:Y:S05]  /*124f0*/  WARPSYNC.ALL ;  /* 0x0000000000007948 */ /* 0x000fea0003800000 */
[----:B------:R-:W-:Y:S01]  /*12500*/  ULDC UR4, c[0x0][0x9d8] ;  /* 0x0002760000047ab9 */ /* 0x000fe20000000800 */
[----:B------:R2:W-:Y:S01]  /*12510*/  STL [R1+0xd4], R2 ;  /* 0x0000d40201007387 */ /* 0x0005e20000100800 */
        /* <DEDUP_REMOVED lines=23> */
[----:B01----:R-:W-:Y:S01]  /*12690*/  FMNMX.FTZ R14, R153, R156, !PT ;  /* 0x0000009c990e7209 */ /* 0x003fe20007810000 */
[----:B------:R-:W-:Y:S01]  /*126a0*/  FMUL.FTZ R113, R88, UR4 ;  /* 0x0000000458717c20 */ /* 0x000fe20008410000 */
[----:B------:R-:W-:Y:S01]  /*126b0*/  FMUL.FTZ R116, R89, UR4 ;  /* 0x0000000459747c20 */ /* 0x000fe20008410000 */
[----:B------:R-:W-:Y:S01]  /*126c0*/  FMUL.FTZ R92, R92, UR4 ;  /* 0x000000045c5c7c20 */ /* 0x000fe20008410000 */
[----:B------:R-:W-:Y:S01]  /*126d0*/  FMUL.FTZ R140, R80, UR4 ;  /* 0x00000004508c7c20 */ /* 0x000fe20008410000 */
[----:B------:R-:W-:Y:S01]  /*126e0*/  FMUL.FTZ R148, R81, UR4 ;  /* 0x0000000451947c20 */ /* 0x000fe20008410000 */
[----:B------:R-:W-:Y:S01]  /*126f0*/  FMUL.FTZ R147, R84, UR4 ;  /* 0x0000000454937c20 */ /* 0x000fe20008410000 */
[----:B--2---:R0:W1:Y:S01]  /*12700*/  MUFU.TANH R2, R138 ;  /* 0x0000008a00027308 */ /* 0x0040620000002400 */
        /* <DEDUP_REMOVED lines=8> */
[----:B0-----:R-:W-:Y:S01]  /*12790*/  FMUL.FTZ R138, R128, UR4 ;  /* 0x00000004808a7c20 */ /* 0x001fe20008410000 */
[----:B----4-:R-:W-:Y:S01]  /*127a0*/  FMNMX.FTZ R14, R144, R14, !PT ;  /* 0x0000000e900e7209 */ /* 0x010fe20007810000 */
[----:B------:R-:W-:Y:S01]  /*127b0*/  FMUL.FTZ R128, R120, UR4 ;  /* 0x0000000478807c20 */ /* 0x000fe20008410000 */
[----:B------:R-:W-:Y:S01]  /*127c0*/  FMUL.FTZ R120, R124, UR4 ;  /* 0x000000047c787c20 */ /* 0x000fe20008410000 */
[----:B------:R-:W-:Y:S01]  /*127d0*/  FMUL.FTZ R124, R112, UR4 ;  /* 0x00000004707c7c20 */ /* 0x000fe20008410000 */
[----:B------:R-:W-:Y:S01]  /*127e0*/  FMUL.FTZ R112, R117, UR4 ;  /* 0x0000000475707c20 */ /* 0x000fe20008410000 */
[----:B------:R-:W-:Y:S01]  /*127f0*/  FMUL.FTZ R117, R93, UR4 ;  /* 0x000000045d757c20 */ /* 0x000fe20008410000 */
[----:B------:R-:W0:Y:S01]  /*12800*/  MUFU.TANH R138, R138 ;  /* 0x0000008a008a7308 */ /* 0x000e220000002400 */
[----:B------:R-:W-:Y:S01]  /*12810*/  ULDC UR5, c[0x0][0x988] ;  /* 0x0002620000057ab9 */ /* 0x000fe20000000800 */
[----:B------:R-:W-:Y:S01]  /*12820*/  FMUL.FTZ R134, R134, UR4 ;  /* 0x0000000486867c20 */ /* 0x000fe20008410000 */
[----:B------:R-:W-:Y:S01]  /*12830*/  FMUL.FTZ R114, R114, UR4 ;  /* 0x0000000472727c20 */ /* 0x000fe20008410000 */
[----:B------:R-:W-:Y:S01]  /*12840*/  FMUL.FTZ R157, R115, UR4 ;  /* 0x00000004739d7c20 */ /* 0x000fe20008410000 */
[----:B-1----:R-:W-:Y:S01]  /*12850*/  STL [R1+0x34], R2 ;  /* 0x0000340201007387 */ /* 0x002fe20000100800 */
        /* <DEDUP_REMOVED lines=13> */
[----:B------:R-:W-:-:S05]  /*12930*/  FMUL.FTZ R131, R131, UR4 ;  /* 0x0000000483837c20 */ /* 0x000fca0008410000 */
        /* <DEDUP_REMOVED lines=58> */
[----:B------:R-:W-:Y:S01]  /*12ce0*/  MUFU.TANH R80, R123 ;  /* 0x0000007b00507308 */ /* 0x000fe20000002400 */
[----:B0-----:R-:W-:-:S07]  /*12cf0*/  FMNMX.FTZ R14, R150, R14, !PT ;  /* 0x0000000e960e7209 */ /* 0x001fce0007810000 */
[----:B------:R0:W2:Y:S01]  /*12d00*/  MUFU.TANH R72, R134 ;  /* 0x0000008600487308 */ /* 0x0000a20000002400 */
[----:B-1----:R-:W-:-:S05]  /*12d10*/  FMNMX.FTZ R14, R151, R14, !PT ;  /* 0x0000000e970e7209 */ /* 0x002fca0007810000 */
[----:B------:R-:W1:Y:S02]  /*12d20*/  SHFL.BFLY PT, R15, R14, 0x2, 0x1f ;  /* 0x0c401f000e0f7f89 */ /* 0x000e6400000e0000 */
[----:B------:R-:W-:Y:S08]  /*12d30*/  MUFU.TANH R88, R114 ;  /* 0x0000007200587308 */ /* 0x000ff00000002400 */
[----:B------:R-:W3:Y:S08]  /*12d40*/  MUFU.TANH R73, R142 ;  /* 0x0000008e00497308 */ /* 0x000ef00000002400 */
[----:B------:R-:W4:Y:S01]  /*12d50*/  MUFU.TANH R93, R126 ;  /* 0x0000007e005d7308 */ /* 0x000f220000002400 */
[----:B-1----:R-:W-:-:S07]  /*12d60*/  FMNMX.FTZ R14, R14, R15, !PT ;  /* 0x0000000f0e0e7209 */ /* 0x002fce0007810000 */
[----:B------:R-:W-:Y:S01]  /*12d70*/  MUFU.TANH R89, R127 ;  /* 0x0000007f00597308 */ /* 0x000fe20000002400 */
[----:B------:R-:W1:Y:S07]  /*12d80*/  SHFL.BFLY PT, R15, R14, 0x1, 0x1f ;  /* 0x0c201f000e0f7f89 */ /* 0x000e6e00000e0000 */
[----:B------:R-:W-:Y:S08]  /*12d90*/  MUFU.TANH R85, R122 ;  /* 0x0000007a00557308 */ /* 0x000ff00000002400 */
[----:B------:R2:W-:Y:S08]  /*12da0*/  MUFU.TANH R84, R135 ;  /* 0x0000008700547308 */ /* 0x0005f00000002400 */
[----:B------:R-:W4:Y:S01]  /*12db0*/  MUFU.TANH R81, R143 ;  /* 0x0000008f00517308 */ /* 0x000f220000002400 */
[----:B-1----:R-:W-:Y:S01]  /*12dc0*/  FMNMX.FTZ R14, R14, R15, !PT ;  /* 0x0000000f0e0e7209 */ /* 0x002fe20007810000 */
[----:B------:R-:W-:-:S04]  /*12dd0*/  IMAD.U32 R15, RZ, RZ, UR5 ;  /* 0x00000005ff0f7e24 */ /* 0x000fc8000f8e00ff */
[CC--:B0-----:R-:W-:Y:S01]  /*12de0*/  FMUL.FTZ R134, R14.reuse, R15.reuse ;  /* 0x0000000f0e867220 */ /* 0x0c1fe20000410000 */
[----:B------:R-:W-:Y:S01]  /*12df0*/  FADD.FTZ R133, -R14, R156 ;  /* 0x0000009c0e857221 */ /* 0x000fe20000010100 */
[----:B--2---:R-:W-:Y:S01]  /*12e00*/  IMAD.MOV.U32 R135, RZ, RZ, R72 ;  /* 0x000000ffff877224 */ /* 0x004fe200078e0048 */
[----:B------:R0:W-:Y:S01]  /*12e10*/  MUFU.TANH R156, R118 ;  /* 0x00000076009c7308 */ /* 0x0001e20000002400 */
[-CC-:B------:R-:W-:Y:S01]  /*12e20*/  FFMA.FTZ R115, R152, R15.reuse, -R134.reuse ;  /* 0x0000000f98737223 */ /* 0x180fe20000010886 */
[-C--:B------:R-:W-:Y:S01]  /*12e30*/  FFMA.FTZ R114, R153, R15.reuse, -R134 ;  /* 0x0000000f99727223 */ /* 0x080fe20000010886 */
[----:B------:R-:W-:Y:S01]  /*12e40*/  IMAD.MOV.U32 R152, RZ, RZ, R80 ;  /* 0x000000ffff987224 */ /* 0x000fe200078e0050 */
[----:B------:R-:W2:Y:S01]  /*12e50*/  LDL.LU R153, [R1+0x38] ;  /* 0x0000380001997983 */ /* 0x000ea20000300800 */
[-CC-:B------:R-:W-:Y:S01]  /*12e60*/  FFMA.FTZ R80, R105, R15.reuse, -R134.reuse ;  /* 0x0000000f69507223 */ /* 0x180fe20000010886 */
[-CC-:B------:R-:W-:Y:S01]  /*12e70*/  FFMA.FTZ R77, R109, R15.reuse, -R134.reuse ;  /* 0x0000000f6d4d7223 */ /* 0x180fe20000010886 */
[-C--:B------:R-:W-:Y:S01]  /*12e80*/  FMUL.FTZ R133, R133, R15.reuse ;  /* 0x0000000f85857220 */ /* 0x080fe20000410000 */
[----:B------:R-:W2:Y:S01]  /*12e90*/  LDL.LU R105, [R1+0x34] ;  /* 0x0000340001697983 */ /* 0x000ea20000300800 */
[----:B------:R-:W-:Y:S03]  /*12ea0*/  MUFU.TANH R2, R139 ;  /* 0x0000008b00027308 */ /* 0x000fe60000002400 */
[----:B------:R-:W2:Y:S01]  /*12eb0*/  LDL.LU R109, [R1+0x3c] ;  /* 0x00003c00016d7983 */ /* 0x000ea20000300800 */
[----:B------:R-:W-:Y:S01]  /*12ec0*/  FFMA.FTZ R127, R121, R15, -R134 ;  /* 0x0000000f797f7223 */ /* 0x000fe20000010886 */
[----:B---3--:R-:W-:-:S02]  /*12ed0*/  IMAD.MOV.U32 R121, RZ, RZ, R73 ;  /* 0x000000ffff797224 */ /* 0x008fc400078e0049 */
[-CC-:B------:R-:W-:Y:S01]  /*12ee0*/  FFMA.FTZ R123, R20, R15.reuse, -R134.reuse ;  /* 0x0000000f147b7223 */ /* 0x180fe20000010886 */
[-CC-:B------:R-:W-:Y:S01]  /*12ef0*/  FFMA.FTZ R73, R104, R15.reuse, -R134.reuse ;  /* 0x0000000f68497223 */ /* 0x180fe20000010886 */
[----:B------:R-:W-:Y:S01]  /*12f00*/  MUFU.EX2 R20, R133 ;  /* 0x0000008500147308 */ /* 0x000fe20000000800 */
[-CC-:B------:R-:W-:Y:S01]  /*12f10*/  FFMA.FTZ R126, R120, R15.reuse, -R134.reuse ;  /* 0x0000000f787e7223 */ /* 0x180fe20000010886 */
[----:B----4-:R-:W-:Y:S02]  /*12f20*/  IMAD.MOV.U32 R120, RZ, RZ, R93 ;  /* 0x000000ffff787224 */ /* 0x010fe400078e005d */
[-CC-:B------:R-:W-:Y:S01]  /*12f30*/  FFMA.FTZ R93, R100, R15.reuse, -R134.reuse ;  /* 0x0000000f645d7223 */ /* 0x180fe20000010886 */
[----:B0-----:R-:W-:-:S03]  /*12f40*/  FFMA.FTZ R118, R144, R15, -R134 ;  /* 0x0000000f90767223 */ /* 0x001fc60000010886 */
[----:B------:R-:W-:Y:S01]  /*12f50*/  MUFU.EX2 R104, R114 ;  /* 0x0000007200687308 */ /* 0x000fe20000000800 */
[----:B------:R-:W-:-:S07]  /*12f60*/  FFMA.FTZ R122, R141, R15, -R134 ;  /* 0x0000000f8d7a7223 */ /* 0x000fce0000010886 */
[----:B------:R0:W-:Y:S01]  /*12f70*/  MUFU.EX2 R100, R115 ;  /* 0x0000007300647308 */ /* 0x0001e20000000800 */
[----:B------:R-:W-:-:S07]  /*12f80*/  FFMA.FTZ R72, R97, R15, -R134 ;  /* 0x0000000f61487223 */ /* 0x000fce0000010886 */
[----:B------:R1:W3:Y:S01]  /*12f90*/  MUFU.TANH R139, R130 ;  /* 0x00000082008b7308 */ /* 0x0002e20000002400 */
[----:B0-----:R-:W-:-:S07]  /*12fa0*/  FMUL.FTZ R115, R106, UR4 ;  /* 0x000000046a737c20 */ /* 0x001fce0008410000 */
[----:B------:R-:W0:Y:S08]  /*12fb0*/  MUFU.EX2 R106, R118 ;  /* 0x00000076006a7308 */ /* 0x000e300000000800 */
[----:B------:R-:W4:Y:S01]  /*12fc0*/  MUFU.EX2 R122, R122 ;  /* 0x0000007a007a7308 */ /* 0x000f220000000800 */
[----:B-1----:R-:W-:Y:S01]  /*12fd0*/  FFMA.FTZ R130, R136, R15, -R134 ;  /* 0x0000000f88827223 */ /* 0x002fe20000010886 */
[----:B------:R-:W-:-:S06]  /*12fe0*/  IMAD.MOV.U32 R136, RZ, RZ, R81 ;  /* 0x000000ffff887224 */ /* 0x000fcc00078e0051 */
[----:B------:R1:W4:Y:S01]  /*12ff0*/  MUFU.TANH R143, R131 ;  /* 0x00000083008f7308 */ /* 0x0003220000002400 */
[-C--:B------:R-:W-:Y:S01]  /*13000*/  FFMA.FTZ R81, R112, R15.reuse, -R134 ;  /* 0x0000000f70517223 */ /* 0x080fe20000010886 */
[----:B------:R-:W-:Y:S02]  /*13010*/  IMAD.MOV.U32 R112, RZ, RZ, R88 ;  /* 0x000000ffff707224 */ /* 0x000fe400078e0058 */
[-CC-:B------:R-:W-:Y:S01]  /*13020*/  FFMA.FTZ R88, R108, R15.reuse, -R134.reuse ;  /* 0x0000000f6c587223 */ /* 0x180fe20000010886 */
[----:B------:R-:W-:Y:S02]  /*13030*/  IMAD.MOV.U32 R108, RZ, RZ, R89 ;  /* 0x000000ffff6c7224 */ /* 0x000fe400078e0059 */
[-C--:B------:R-:W-:Y:S02]  /*13040*/  FFMA.FTZ R89, R113, R15.reuse, -R134 ;  /* 0x0000000f71597223 */ /* 0x080fe40000010886 */
[----:B------:R-:W-:Y:S02]  /*13050*/  IMAD.MOV.U32 R113, RZ, RZ, R108 ;  /* 0x000000ffff717224 */ /* 0x000fe400078e006c */
[----:B-1----:R-:W-:Y:S01]  /*13060*/  FFMA.FTZ R131, R137, R15, -R134 ;  /* 0x0000000f89837223 */ /* 0x002fe20000010886 */
[----:B------:R-:W-:Y:S01]  /*13070*/  FMUL.FTZ R108, R102, UR4 ;  /* 0x00000004666c7c20 */ /* 0x000fe20008410000 */
[----:B------:R-:W-:Y:S01]  /*13080*/  IMAD.MOV.U32 R137, RZ, RZ, R84 ;  /* 0x000000ffff897224 */ /* 0x000fe200078e0054 */
[----:B------:R-:W1:Y:S01]  /*13090*/  MUFU.TANH R157, R157 ;  /* 0x0000009d009d7308 */ /* 0x000e620000002400 */
[----:B------:R-:W-:-:S02]  /*130a0*/  IMAD.MOV.U32 R102, RZ, RZ, R135 ;  /* 0x000000ffff667224 */ /* 0x000fc400078e0087 */
[----:B------:R-:W-:Y:S01]  /*130b0*/  FMUL.FTZ R114, R119, UR4 ;  /* 0x0000000477727c20 */ /* 0x000fe20008410000 */
[-CC-:B------:R-:W-:Y:S01]  /*130c0*/  FFMA.FTZ R132, R138, R15.reuse, -R134.reuse ;  /* 0x0000000f8a847223 */ /* 0x180fe20000010886 */
[----:B------:R-:W-:Y:S01]  /*130d0*/  FMUL.FTZ R119, R98, UR4 ;  /* 0x0000000462777c20 */ /* 0x000fe20008410000 */
[----:B------:R-:W-:Y:S02]  /*130e0*/  IMAD.MOV.U32 R138, RZ, RZ, R85 ;  /* 0x000000ffff8a7224 */ /* 0x000fe400078e0055 */
[-CC-:B------:R-:W-:Y:S01]  /*130f0*/  FFMA.FTZ R76, R21, R15.reuse, -R134.reuse ;  /* 0x0000000f154c7223 */ /* 0x180fe20000010886 */
[----:B------:R-:W-:Y:S02]  /*13100*/  IMAD.MOV.U32 R98, RZ, RZ, R137 ;  /* 0x000000ffff627224 */ /* 0x000fe400078e0089 */
[-C--:B------:R-:W-:Y:S01]  /*13110*/  FFMA.FTZ R21, R101, R15.reuse, -R134 ;  /* 0x0000000f65157223 */ /* 0x080fe20000010886 */
[----:B------:R-:W-:Y:S02]  /*13120*/  IMAD.MOV.U32 R101, RZ, RZ, R120 ;  /* 0x000000ffff657224 */ /* 0x000fe400078e0078 */
[----:B------:R-:W-:Y:S01]  /*13130*/  FMUL.FTZ R120, R99, UR4 ;  /* 0x0000000463787c20 */ /* 0x000fe20008410000 */
[----:B------:R-:W-:Y:S01]  /*13140*/  IMAD.MOV.U32 R99, RZ, RZ, R138 ;  /* 0x000000ffff637224 */ /* 0x000fe200078e008a */
[----:B------:R-:W1:Y:S01]  /*13150*/  MUFU.TANH R114, R114 ;  /* 0x0000007200727308 */ /* 0x000e620000002400 */
[-CC-:B------:R-:W-:Y:S01]  /*13160*/  FFMA.FTZ R85, R116, R15.reuse, -R134.reuse ;  /* 0x0000000f74557223 */ /* 0x180fe20000010886 */
[----:B------:R-:W-:Y:S01]  /*13170*/  FMUL.FTZ R116, R107, UR4 ;  /* 0x000000046b747c20 */ /* 0x000fe20008410000 */
[----:B------:R-:W-:Y:S01]  /*13180*/  FFMA.FTZ R84, R117, R15, -R134 ;  /* 0x0000000f75547223 */ /* 0x000fe20000010886 */
[----:B------:R-:W-:-:S04]  /*13190*/  FMUL.FTZ R117, R110, UR4 ;  /* 0x000000046e757c20 */ /* 0x000fc80008410000 */
[----:B------:R-:W1:Y:S01]  /*131a0*/  MUFU.TANH R115, R115 ;  /* 0x0000007300737308 */ /* 0x000e620000002400 */
[----:B------:R-:W-:-:S07]  /*131b0*/  FMUL.FTZ R118, R111, UR4 ;  /* 0x000000046f767c20 */ /* 0x000fce0008410000 */
[----:B------:R-:W1:Y:S08]  /*131c0*/  MUFU.TANH R116, R116 ;  /* 0x0000007400747308 */ /* 0x000e700000002400 */
[----:B------:R-:W1:Y:S08]  /*131d0*/  MUFU.TANH R117, R117 ;  /* 0x0000007500757308 */ /* 0x000e700000002400 */
[----:B------:R-:W1:Y:S08]  /*131e0*/  MUFU.TANH R118, R118 ;  /* 0x0000007600767308 */ /* 0x000e700000002400 */
[----:B------:R-:W1:Y:S01]  /*131f0*/  MUFU.TANH R119, R119 ;  /* 0x0000007700777308 */ /* 0x000e620000002400 */
[----:B------:R-:W-:-:S07]  /*13200*/  FMUL.FTZ R110, R90, UR4 ;  /* 0x000000045a6e7c20 */ /* 0x000fce0008410000 */
[----:B------:R-:W1:Y:S01]  /*13210*/  MUFU.TANH R120, R120 ;  /* 0x0000007800787308 */ /* 0x000e620000002400 */
[----:B------:R-:W-:-:S07]  /*13220*/  FMUL.FTZ R111, R91, UR4 ;  /* 0x000000045b6f7c20 */ /* 0x000fce0008410000 */
[----:B------:R-:W1:Y:S01]  /*13230*/  MUFU.TANH R108, R108 ;  /* 0x0000006c006c7308 */ /* 0x000e620000002400 */
[----:B------:R-:W-:Y:S01]  /*13240*/  FMUL.FTZ R133, R94, UR4 ;  /* 0x000000045e857c20 */ /* 0x000fe20008410000 */
[-CC-:B------:R-:W-:Y:S01]  /*13250*/  FFMA.FTZ R129, R129, R15.reuse, -R134.reuse ;  /* 0x0000000f81817223 */ /* 0x180fe20000010886 */
[----:B------:R-:W-:-:S05]  /*13260*/  FFMA.FTZ R128, R128, R15, -R134 ;  /* 0x0000000f80807223 */ /* 0x000fca0000010886 */
        /* <DEDUP_REMOVED lines=13> */
[----:B------:R-:W-:Y:S01]  /*13340*/  FFMA.FTZ R151, R151, R15, -R134 ;  /* 0x0000000f97977223 */ /* 0x000fe20000010886 */
[----:B------:R-:W-:-:S02]  /*13350*/  FMUL.FTZ R134, R95, UR4 ;  /* 0x000000045f867c20 */ /* 0x000fc40008410000 */
[----:B------:R-:W-:Y:S01]  /*13360*/  MUFU.TANH R133, R133 ;  /* 0x0000008500857308 */ /* 0x000fe20000002400 */
[----:B------:R-:W-:Y:S01]  /*13370*/  FMUL.FTZ R135, R82, UR4 ;  /* 0x0000000452877c20 */ /* 0x000fe20008410000 */
[----:B------:R-:W-:-:S06]  /*13380*/  FMUL.FTZ R137, R86, UR4 ;  /* 0x0000000456897c20 */ /* 0x000fcc0008410000 */
[----:B------:R-:W-:Y:S01]  /*13390*/  MUFU.TANH R134, R134 ;  /* 0x0000008600867308 */ /* 0x000fe20000002400 */
[----:B---3--:R-:W-:-:S07]  /*133a0*/  IMAD.MOV.U32 R90, RZ, RZ, R139 ;  /* 0x000000ffff5a7224 */ /* 0x008fce00078e008b */
[----:B------:R-:W-:Y:S01]  /*133b0*/  MUFU.TANH R135, R135 ;  /* 0x0000008700877308 */ /* 0x000fe20000002400 */
[----:B------:R-:W-:-:S07]  /*133c0*/  FMUL.FTZ R145, R75, UR4 ;  /* 0x000000044b917c20 */ /* 0x000fce0008410000 */
[----:B------:R-:W-:Y:S01]  /*133d0*/  MUFU.TANH R137, R137 ;  /* 0x0000008900897308 */ /* 0x000fe20000002400 */
[----:B--2---:R-:W-:-:S04]  /*133e0*/  FFMA.FTZ R97, R20, R109, R104 ;  /* 0x0000006d14617223 */ /* 0x004fc80000010068 */
[C---:B------:R-:W-:Y:S01]  /*133f0*/  FADD.FTZ R97, R100.reuse, R97 ;  /* 0x0000006164617221 */ /* 0x040fe20000010000 */
[----:B------:R-:W-:-:S03]  /*13400*/  F2FP.BF16.F32.PACK_AB R104, R100, R104 ;  /* 0x000000686468723e */ /* 0x000fc600000010ff */
[----:B0-----:R-:W-:Y:S01]  /*13410*/  FADD.FTZ R97, R106, R97 ;  /* 0x000000616a617221 */ /* 0x001fe20000010000 */
[----:B------:R-:W-:-:S03]  /*13420*/  IMAD.MOV.U32 R100, RZ, RZ, R152 ;  /* 0x000000ffff647224 */ /* 0x000fc600078e0098 */
[C---:B----4-:R-:W-:Y:S01]  /*13430*/  FADD.FTZ R152, R122.reuse, R97 ;  /* 0x000000617a987221 */ /* 0x050fe20000010000 */
[----:B------:R-:W-:Y:S02]  /*13440*/  FMNMX.FTZ R97, R105, R153, !PT ;  /* 0x0000009969617209 */ /* 0x000fe40007810000 */
[----:B------:R-:W-:Y:S02]  /*13450*/  F2FP.BF16.F32.PACK_AB R106, R122, R106 ;  /* 0x0000006a7a6a723e */ /* 0x000fe400000010ff */
[----:B------:R-:W-:Y:S01]  /*13460*/  FMNMX.FTZ R97, R2, R97, !PT ;  /* 0x0000006102617209 */ /* 0x000fe20007810000 */
[----:B------:R-:W-:-:S03]  /*13470*/  IMAD.MOV.U32 R122, RZ, RZ, R136 ;  /* 0x000000ffff7a7224 */ /* 0x000fc600078e0088 */
        /* <DEDUP_REMOVED lines=11> */
[----:B-1----:R-:W-:-:S04]  /*13530*/  FMNMX.FTZ R97, R157, R97, !PT ;  /* 0x000000619d617209 */ /* 0x002fc80007810000 */
[----:B------:R-:W-:-:S04]  /*13540*/  FMNMX.FTZ R97, R156, R97, !PT ;  /* 0x000000619c617209 */ /* 0x000fc80007810000 */
[----:B------:R-:W-:-:S04]  /*13550*/  FMNMX.FTZ R97, R114, R97, !PT ;  /* 0x0000006172617209 */ /* 0x000fc80007810000 */
[----:B------:R-:W-:Y:S01]  /*13560*/  FMNMX.FTZ R97, R115, R97, !PT ;  /* 0x0000006173617209 */ /* 0x000fe20007810000 */
[----:B------:R-:W-:-:S03]  /*13570*/  FMUL.FTZ R109, R103, UR4 ;  /* 0x00000004676d7c20 */ /* 0x000fc60008410000 */
[----:B------:R-:W-:-:S04]  /*13580*/  FMNMX.FTZ R97, R116, R97, !PT ;  /* 0x0000006174617209 */ /* 0x000fc80007810000 */
[----:B------:R-:W-:Y:S01]  /*13590*/  FMNMX.FTZ R97, R117, R97, !PT ;  /* 0x0000006175617209 */ /* 0x000fe20007810000 */
[----:B------:R-:W0:Y:S03]  /*135a0*/  MUFU.TANH R109, R109 ;  /* 0x0000006d006d7308 */ /* 0x000e260000002400 */
[----:B------:R-:W-:-:S04]  /*135b0*/  FMNMX.FTZ R97, R118, R97, !PT ;  /* 0x0000006176617209 */ /* 0x000fc80007810000 */
[----:B------:R-:W-:-:S04]  /*135c0*/  FMNMX.FTZ R97, R119, R97, !PT ;  /* 0x0000006177617209 */ /* 0x000fc80007810000 */
[----:B------:R-:W-:-:S04]  /*135d0*/  FMNMX.FTZ R97, R120, R97, !PT ;  /* 0x0000006178617209 */ /* 0x000fc80007810000 */
[----:B------:R-:W-:Y:S01]  /*135e0*/  FMNMX.FTZ R97, R108, R97, !PT ;  /* 0x000000616c617209 */ /* 0x000fe20007810000 */
[----:B------:R-:W-:-:S03]  /*135f0*/  FMUL.FTZ R136, R83, UR4 ;  /* 0x0000000453887c20 */ /* 0x000fc60008410000 */
[----:B0-----:R-:W-:-:S04]  /*13600*/  FMNMX.FTZ R97, R109, R97, !PT ;  /* 0x000000616d617209 */ /* 0x001fc80007810000 */
[----:B------:R-:W-:Y:S01]  /*13610*/  FMNMX.FTZ R97, R110, R97, !PT ;  /* 0x000000616e617209 */ /* 0x000fe20007810000 */
[----:B------:R-:W0:Y:S01]  /*13620*/  MUFU.TANH R136, R136 ;  /* 0x0000008800887308 */ /* 0x000e220000002400 */
[----:B------:R-:W-:Y:S02]  /*13630*/  FMUL.FTZ R139, R87, UR4 ;  /* 0x00000004578b7c20 */ /* 0x000fe40008410000 */
[----:B------:R-:W-:Y:S01]  /*13640*/  FMNMX.FTZ R97, R111, R97, !PT ;  /* 0x000000616f617209 */ /* 0x000fe20007810000 */
[----:B------:R-:W-:Y:S02]  /*13650*/  IMAD.MOV.U32 R103, RZ, RZ, R143 ;  /* 0x000000ffff677224 */ /* 0x000fe400078e008f */
[----:B------:R-:W-:Y:S01]  /*13660*/  FMUL.FTZ R143, R74, UR4 ;  /* 0x000000044a8f7c20 */ /* 0x000fe20008410000 */
[----:B------:R-:W-:Y:S01]  /*13670*/  FMNMX.FTZ R97, R133, R97, !PT ;  /* 0x0000006185617209 */ /* 0x000fe20007810000 */
[----:B------:R-:W1:Y:S03]  /*13680*/  MUFU.TANH R139, R139 ;  /* 0x0000008b008b7308 */ /* 0x000e660000002400 */
[----:B------:R-:W-:Y:S01]  /*13690*/  FMNMX.FTZ R97, R134, R97, !PT ;  /* 0x0000006186617209 */ /* 0x000fe20007810000 */
[----:B------:R-:W-:-:S03]  /*136a0*/  FMUL.FTZ R147, R78, UR4 ;  /* 0x000000044e937c20 */ /* 0x000fc60008410000 */
[----:B------:R-:W-:Y:S01]  /*136b0*/  FMNMX.FTZ R97, R135, R97, !PT ;  /* 0x0000006187617209 */ /* 0x000fe20007810000 */
[----:B------:R-:W2:Y:S01]  /*136c0*/  MUFU.TANH R143, R143 ;  /* 0x0000008f008f7308 */ /* 0x000ea20000002400 */
[----:B------:R-:W-:Y:S02]  /*136d0*/  FMUL.FTZ R148, R79, UR4 ;  /* 0x000000044f947c20 */ /* 0x000fe40008410000 */
[----:B0-----:R-:W-:-:S05]  /*136e0*/  FMNMX.FTZ R97, R136, R97, !PT ;  /* 0x0000006188617209 */ /* 0x001fca0007810000 */
[----:B------:R-:W0:Y:S01]  /*136f0*/  MUFU.TANH R145, R145 ;  /* 0x0000009100917308 */ /* 0x000e220000002400 */
[----:B------:R-:W-:-:S07]  /*13700*/  FMNMX.FTZ R97, R137, R97, !PT ;  /* 0x0000006189617209 */ /* 0x000fce0007810000 */
[----:B------:R-:W3:Y:S01]  /*13710*/  MUFU.TANH R147, R147 ;  /* 0x0000009300937308 */ /* 0x000ee20000002400 */
[----:B-1----:R-:W-:-:S07]  /*13720*/  FMNMX.FTZ R97, R139, R97, !PT ;  /* 0x000000618b617209 */ /* 0x002fce0007810000 */
[----:B------:R-:W1:Y:S01]  /*13730*/  MUFU.TANH R148, R148 ;  /* 0x0000009400947308 */ /* 0x000e620000002400 */
[----:B--2---:R-:W-:-:S04]  /*13740*/  FMNMX.FTZ R97, R143, R97, !PT ;  /* 0x000000618f617209 */ /* 0x004fc80007810000 */
[----:B0-----:R-:W-:-:S04]  /*13750*/  FMNMX.FTZ R97, R145, R97, !PT ;  /* 0x0000006191617209 */ /* 0x001fc80007810000 */
[----:B---3--:R-:W-:-:S04]  /*13760*/  FMNMX.FTZ R74, R147, R97, !PT ;  /* 0x00000061934a7209 */ /* 0x008fc80007810000 */
[----:B-1----:R-:W-:-:S05]  /*13770*/  FMNMX.FTZ R74, R148, R74, !PT ;  /* 0x0000004a944a7209 */ /* 0x002fca0007810000 */
[----:B------:R-:W0:Y:S02]  /*13780*/  SHFL.BFLY PT, R75, R74, 0x2, 0x1f ;  /* 0x0c401f004a4b7f89 */ /* 0x000e2400000e0000 */
[----:B0-----:R-:W-:-:S05]  /*13790*/  FMNMX.FTZ R74, R74, R75, !PT ;  /* 0x0000004b4a4a7209 */ /* 0x001fca0007810000 */
[----:B------:R-:W0:Y:S02]  /*137a0*/  SHFL.BFLY PT, R75, R74, 0x1, 0x1f ;  /* 0x0c201f004a4b7f89 */ /* 0x000e2400000e0000 */
[----:B0-----:R-:W-:-:S05]  /*137b0*/  FMNMX.FTZ R74, R74, R75, !PT ;  /* 0x0000004b4a4a7209 */ /* 0x001fca0007810000 */
[----:B------:R-:W-:-:S04]  /*137c0*/  FMUL.FTZ R138, R74, R15 ;  /* 0x0000000f4a8a7220 */ /* 0x000fc80000410000 */
[-CC-:B------:R-:W-:Y:S01]  /*137d0*/  FFMA.FTZ R107, R2, R15.reuse, -R138.reuse ;  /* 0x0000000f026b7223 */ /* 0x180fe2000001088a */
[-CC-:B------:R-:W-:Y:S01]  /*137e0*/  FFMA.FTZ R82, R133, R15.reuse, -R138.reuse ;  /* 0x0000000f85527223 */ /* 0x180fe2000001088a */
[----:B------:R0:W5:Y:S04]  /*137f0*/  LDL.LU R2, [R1+0xd4] ;  /* 0x0000d40001027983 */ /* 0x0001680000300800 */
[----:B------:R-:W2:Y:S01]  /*13800*/  LDL R133, [R1+0x80] ;  /* 0x0000800001857983 */ /* 0x000ea20000100800 */
[-CC-:B------:R-:W-:Y:S01]  /*13810*/  FFMA.FTZ R94, R90, R15.reuse, -R138.reuse ;  /* 0x0000000f5a5e7223 */ /* 0x180fe2000001088a */
[----:B------:R-:W-:Y:S01]  /*13820*/  FFMA.FTZ R90, R108, R15, -R138 ;  /* 0x0000000f6c5a7223 */ /* 0x000fe2000001088a */
[----:B-----5:R-:W-:-:S05]  /*13830*/  VIADD R108, R16, 0x200 ;  /* 0x00000200106c7836 */ /* 0x020fca0000000000 */
[----:B------:R-:W-:-:S04]  /*13840*/  SHF.R.U32.HI R108, RZ, 0x4, R108 ;  /* 0x00000004ff6c7819 */ /* 0x000fc8000001166c */
[----:B------:R-:W-:-:S04]  /*13850*/  LOP3.LUT R108, R108, 0x3fff, RZ, 0xc0, !PT ;  /* 0x00003fff6c6c7812 */ /* 0x000fc800078ec0ff */
[----:B------:R-:W-:Y:S01]  /*13860*/  LOP3.LUT R108, R108, 0x2400000, RZ, 0xfc, !PT ;  /* 0x024000006c6c7812 */ /* 0x000fe200078efcff */
[----:B------:R-:W-:-:S04]  /*13870*/  FFMA.FTZ R87, R110, R15, -R138 ;  /* 0x0000000f6e577223 */ /* 0x000fc8000001088a */
[----:B------:R-:W-:-:S04]  /*13880*/  IMAD R108, R0, 0x6c0, R108 ;  /* 0x000006c0006c7824 */ /* 0x000fc800078e026c */
[----:B------:R-:W-:-:S05]  /*13890*/  VIADD R110, R108, 0x40 ;  /* 0x000000406c6e7836 */ /* 0x000fca0000000000 */
[----:B------:R-:W-:Y:S01]  /*138a0*/  R2UR UR10, R110 ;  /* 0x000000006e0a72ca */ /* 0x000fe200000e0000 */
        /* <DEDUP_REMOVED lines=8> */
[C---:B------:R-:W-:Y:S02]  /*13930*/  VIADD R110, R108.reuse, 0x180 ;  /* 0x000001806c6e7836 */ /* 0x040fe40000000000 */
[----:B------:R-:W-:Y:S01]  /*13940*/  FFMA.FTZ R91, R109, R15, -R138 ;  /* 0x0000000f6d5b7223 */ /* 0x000fe2000001088a */
[----:B------:R-:W-:Y:S01]  /*13950*/  IMAD.MOV.U32 R109, RZ, RZ, -0x7fffffe0 ;  /* 0x80000020ff6d7424 */ /* 0x000fe200078e00ff */
[----:B------:R-:W-:Y:S02]  /*13960*/  R2UR UR6, R108 ;  /* 0x000000006c0672ca */ /* 0x000fe400000e0000 */
[----:B------:R-:W-:Y:S01]  /*13970*/  R2UR UR30, R110 ;  /* 0x000000006e1e72ca */ /* 0x000fe200000e0000 */
[C---:B------:R-:W-:Y:S02]  /*13980*/  VIADD R110, R108.reuse, 0x1c0 ;  /* 0x000001c06c6e7836 */ /* 0x040fe40000000000 */
[----:B------:R-:W-:Y:S01]  /*13990*/  VIADD R108, R108, 0x200 ;  /* 0x000002006c6c7836 */ /* 0x000fe20000000000 */
[----:B------:R-:W-:-:S02]  /*139a0*/  R2UR UR7, R109 ;  /* 0x000000006d0772ca */ /* 0x000fc400000e0000 */
[----:B------:R-:W-:Y:S01]  /*139b0*/  R2UR UR39, R109 ;  /* 0x000000006d2772ca */ /* 0x000fe200000e0000 */
[----:B------:R-:W-:Y:S01]  /*139c0*/  IMAD.MOV.U32 R109, RZ, RZ, -0x3ffffff0 ;  /* 0xc0000010ff6d7424 */ /* 0x000fe200078e00ff */
[----:B------:R-:W-:-:S04]  /*139d0*/  R2UR UR38, R108 ;  /* 0x000000006c2672ca */ /* 0x000fc800000e0000 */
[----:B------:R-:W-:Y:S01]  /*139e0*/  R2UR UR5, R109 ;  /* 0x000000006d0572ca */ /* 0x000fe200000e0000 */
[----:B------:R-:W-:Y:S01]  /*139f0*/  WARPGROUP.ARRIVE ;  /* 0x00000000000079c5 */ /* 0x000fe20000000000 */
[----:B------:R-:W-:Y:S01]  /*13a00*/  FFMA.FTZ R79, R111, R15, -R138 ;  /* 0x0000000f6f4f7223 */ /* 0x000fe2000001088a */
[----:B------:R-:W-:Y:S01]  /*13a10*/  IMAD.MOV.U32 R111, RZ, RZ, -0x7fffffe0 ;  /* 0x80000020ff6f7424 */ /* 0x000fe200078e00ff */
[----:B------:R-:W-:-:S04]  /*13a20*/  R2UR UR34, R110 ;  /* 0x000000006e2272ca */ /* 0x000fc800000e0000 */
[C---:B------:R-:W-:Y:S02]  /*13a30*/  R2UR UR11, R111.reuse ;  /* 0x000000006f0b72ca */ /* 0x040fe400000e0000 */
[C---:B------:R-:W-:Y:S02]  /*13a40*/  R2UR UR15, R111.reuse ;  /* 0x000000006f0f72ca */ /* 0x040fe400000e0000 */
[C---:B------:R-:W-:Y:S02]  /*13a50*/  R2UR UR19, R111.reuse ;  /* 0x000000006f1372ca */ /* 0x040fe400000e0000 */
[C---:B------:R-:W-:Y:S02]  /*13a60*/  R2UR UR23, R111.reuse ;  /* 0x000000006f1772ca */ /* 0x040fe400000e0000 */
[C---:B------:R-:W-:Y:S02]  /*13a70*/  R2UR UR27, R111.reuse ;  /* 0x000000006f1b72ca */ /* 0x040fe400000e0000 */
[----:B------:R-:W-:-:S02]  /*13a80*/  R2UR UR31, R111 ;  /* 0x000000006f1f72ca */ /* 0x000fc400000e0000 */
[----:B------:R-:W-:Y:S01]  /*13a90*/  R2UR UR35, R111 ;  /* 0x000000006f2372ca */ /* 0x000fe200000e0000 */
[----:B------:R-:W-:-:S05]  /*13aa0*/  IMAD.MOV.U32 R111, RZ, RZ, -0x3ffffff0 ;  /* 0xc0000010ff6f7424 */ /* 0x000fca00078e00ff */
[----:B------:R-:W-:Y:S01]  /*13ab0*/  R2UR UR9, R111 ;  /* 0x000000006f0972ca */ /* 0x000fe200000e0000 */
[----:B------:R-:W-:Y:S01]  /*13ac0*/  IMAD.MOV.U32 R111, RZ, RZ, -0x3ffffff0 ;  /* 0xc0000010ff6f7424 */ /* 0x000fe200078e00ff */
[----:B--2---:R-:W-:-:S04]  /*13ad0*/  LOP3.LUT R108, R133, 0x10000, RZ, 0xfc, !PT ;  /* 0x00010000856c7812 */ /* 0x004fc800078efcff */
[----:B------:R-:W-:Y:S01]  /*13ae0*/  R2UR UR13, R111 ;  /* 0x000000006f0d72ca */ /* 0x000fe200000e0000 */
[----:B------:R-:W2:Y:S01]  /*13af0*/  LDL.LU R133, [R1+0x44] ;  /* 0x0000440001857983 */ /* 0x000ea20000300800 */
[----:B------:R-:W-:-:S13]  /*13b00*/  R2UR UR4, R108 ;  /* 0x000000006c0472ca */ /* 0x000fda00000e0000 */
[----:B------:R-:W-:Y:S01]  /*13b10*/  HGMMA.64x96x16.F32.BF16 R24, gdesc[UR4].tnspB, R24, gsb0 ;  /* 0x41600000041879f0 */ /* 0x000fe20008001818 */
[----:B------:R-:W-:-:S05]  /*13b20*/  VIADD R110, R108, 0x180 ;  /* 0x000001806c6e7836 */ /* 0x000fca0000000000 */
[----:B------:R-:W-:Y:S01]  /*13b30*/  R2UR UR8, R110 ;  /* 0x000000006e0872ca */ /* 0x000fe200000e0000 */
[----:B------:R-:W-:Y:S01]  /*13b40*/  VIADD R110, R108, 0x300 ;  /* 0x000003006c6e7836 */ /* 0x000fe20000000000 */
[----:B------:R-:W-:Y:S02]  /*13b50*/  WARPGROUP.DEPBAR.LE gsb0, 0x0 ;  /* 0x00008000000079c5 */ /* 0x000fe40000010000 */
[----:B------:R-:W-:-:S09]  /*13b60*/  WARPGROUP.ARRIVE ;  /* 0x00000000000079c5 */ /* 0x000fd20000000000 */
[----:B------:R-:W-:Y:S01]  /*13b70*/  HGMMA.64x96x16.F32.BF16 R24, gdesc[UR8].tnspB, R24, gsb0 ;  /* 0x41600000081879f0 */ /* 0x000fe20008001818 */
[----:B------:R-:W-:Y:S01]  /*13b80*/  R2UR UR12, R110 ;  /* 0x000000006e0c72ca */ /* 0x000fe200000e0000 */
[----:B------:R-:W-:Y:S02]  /*13b90*/  VIADD R110, R108, 0x480 ;  /* 0x000004806c6e7836 */ /* 0x000fe40000000000 */
[----:B------:R-:W-:-:S03]  /*13ba0*/  IMAD.MOV.U32 R111, RZ, RZ, -0x3ffffff0 ;  /* 0xc0000010ff6f7424 */ /* 0x000fc600078e00ff */
[----:B------:R-:W-:Y:S02]  /*13bb0*/  R2UR UR16, R110 ;  /* 0x000000006e1072ca */ /* 0x000fe400000e0000 */
[----:B------:R-:W-:Y:S01]  /*13bc0*/  R2UR UR17, R111 ;  /* 0x000000006f1172ca */ /* 0x000fe200000e0000 */
[----:B------:R-:W-:Y:S02]  /*13bd0*/  WARPGROUP.DEPBAR.LE gsb0, 0x0 ;  /* 0x00008000000079c5 */ /* 0x000fe40000010000 */
[----:B------:R-:W-:-:S06]  /*13be0*/  WARPGROUP.ARRIVE ;  /* 0x00000000000079c5 */ /* 0x000fcc0000000000 */
[----:B------:R-:W-:Y:S01]  /*13bf0*/  HGMMA.64x96x16.F32.BF16 R24, gdesc[UR12].tnspB, R24, gsb0 ;  /* 0x416000000c1879f0 */ /* 0x000fe20008001818 */
        /* <DEDUP_REMOVED lines=28> */
[----:B------:R-:W-:-:S04]  /*13dc0*/  FADD.FTZ R109, -R74, R153 ;  /* 0x000000994a6d7221 */ /* 0x000fc80000010100 */
[----:B------:R-:W-:Y:S01]  /*13dd0*/  FMUL.FTZ R109, R109, R15 ;  /* 0x0000000f6d6d7220 */ /* 0x000fe20000410000 */
[----:B------:R-:W-:-:S03]  /*13de0*/  VIADD R108, R108, 0xc00 ;  /* 0x00000c006c6c7836 */ /* 0x000fc60000000000 */
[----:B------:R1:W-:Y:S01]  /*13df0*/  MUFU.EX2 R110, R109 ;  /* 0x0000006d006e7308 */ /* 0x0003e20000000800 */
[----:B------:R-:W-:Y:S02]  /*13e00*/  WARPGROUP.DEPBAR.LE gsb0, 0x0 ;  /* 0x00008000000079c5 */ /* 0x000fe40000010000 */
[----:B------:R-:W-:-:S06]  /*13e10*/  WARPGROUP.ARRIVE ;  /* 0x00000000000079c5 */ /* 0x000fcc0000000000 */
[----:B------:R-:W-:Y:S01]  /*13e20*/  HGMMA.64x96x16.F32.BF16 R24, gdesc[UR32].tnspB, R24, gsb0 ;  /* 0x41600000201879f0 */ /* 0x000fe20008001818 */
[----:B-1----:R-:W-:Y:S01]  /*13e30*/  IMAD.MOV.U32 R109, RZ, RZ, -0x3ffffff0 ;  /* 0xc0000010ff6d7424 */ /* 0x002fe200078e00ff */
[----:B------:R-:W-:-:S04]  /*13e40*/  R2UR UR36, R108 ;  /* 0x000000006c2472ca */ /* 0x000fc800000e0000 */
[----:B------:R-:W-:Y:S01]  /*13e50*/  R2UR UR37, R109 ;  /* 0x000000006d2572ca */ /* 0x000fe200000e0000 */
[----:B------:R-:W1:Y:S01]  /*13e60*/  S2R R153, SR_TID.X ;  /* 0x0000000000997919 */ /* 0x000e620000002100 */
[-CC-:B------:R-:W-:Y:S01]  /*13e70*/  FFMA.FTZ R105, R105, R15.reuse, -R138.reuse ;  /* 0x0000000f69697223 */ /* 0x180fe2000001088a */
[----:B------:R-:W-:Y:S01]  /*13e80*/  FFMA.FTZ R83, R134, R15, -R138 ;  /* 0x0000000f86537223 */ /* 0x000fe2000001088a */
[----:B------:R-:W-:Y:S08]  /*13e90*/  MUFU.EX2 R108, R107 ;  /* 0x0000006b006c7308 */ /* 0x000ff00000000800 */
[----:B------:R-:W2:Y:S01]  /*13ea0*/  MUFU.EX2 R105, R105 ;  /* 0x0000006900697308 */ /* 0x000ea20000000800 */
[----:B------:R-:W-:-:S02]  /*13eb0*/  WARPGROUP.DEPBAR.LE gsb0, 0x0 ;  /* 0x00008000000079c5 */ /* 0x000fc40000010000 */
[----:B------:R-:W-:-:S06]  /*13ec0*/  WARPGROUP.ARRIVE ;  /* 0x00000000000079c5 */ /* 0x000fcc0000000000 */
[----:B------:R-:W-:Y:S01]  /*13ed0*/  HGMMA.64x96x16.F32.BF16 R24, gdesc[UR36].tnspB, R24, gsb0 ;  /* 0x41600000241879f0 */ /* 0x000fe20008001818 */
[----:B-1----:R-:W-:Y:S01]  /*13ee0*/  SHF.R.U32.HI R134, RZ, 0x7, R153 ;  /* 0x00000007ff867819 */ /* 0x002fe20000011699 */
[-CC-:B------:R-:W-:Y:S01]  /*13ef0*/  FFMA.FTZ R122, R122, R15.reuse, -R138.reuse ;  /* 0x0000000f7a7a7223 */ /* 0x180fe2000001088a */
[----:B------:R-:W-:Y:S01]  /*13f00*/  FFMA.FTZ R121, R121, R15, -R138 ;  /* 0x0000000f79797223 */ /* 0x000fe2000001088a */
[----:B------:R-:W-:Y:S02]  /*13f10*/  ISETP.GE.U32.AND P2, PT, R153, 0x180, PT ;  /* 0x000001809900780c */ /* 0x000fe40003f46070 */
[----:B------:R-:W-:Y:S01]  /*13f20*/  VIADD R109, R134, 0x9 ;  /* 0x00000009866d7836 */ /* 0x000fe20000000000 */
[----:B------:R-:W-:Y:S01]  /*13f30*/  MUFU.EX2 R107, R121 ;  /* 0x00000079006b7308 */ /* 0x000fe20000000800 */
[----:B--2---:R-:W-:-:S03]  /*13f40*/  FFMA.FTZ R111, R110, R133, R105 ;  /* 0x000000856e6f7223 */ /* 0x004fc60000010069 */
[----:B------:R-:W-:-:S04]  /*13f50*/  SEL R109, R109, 0x9, !P2 ;  /* 0x000000096d6d7807 */ /* 0x000fc80005000000 */
[----:B------:R-:W-:Y:S01]  /*13f60*/  MUFU.EX2 R122, R122 ;  /* 0x0000007a007a7308 */ /* 0x000fe20000000800 */
[----:B------:R-:W-:Y:S01]  /*13f70*/  F2FP.BF16.F32.PACK_AB R105, R108, R105 ;  /* 0x000000696c69723e */ /* 0x000fe200000010ff */
[----:B------:R-:W-:-:S06]  /*13f80*/  FFMA.FTZ R95, R103, R15, -R138 ;  /* 0x0000000f675f7223 */ /* 0x000fcc000001088a */
[----:B------:R-:W1:Y:S01]  /*13f90*/  MUFU.EX2 R132, R132 ;  /* 0x0000008400847308 */ /* 0x000e620000000800 */
[----:B------:R-:W-:-:S07]  /*13fa0*/  FFMA.FTZ R97, R102, R15, -R138 ;  /* 0x0000000f66617223 */ /* 0x000fce000001088a */
[----:B------:R-:W2:Y:S01]  /*13fb0*/  MUFU.EX2 R131, R131 ;  /* 0x0000008300837308 */ /* 0x000ea20000000800 */
[----:B------:R-:W-:-:S07]  /*13fc0*/  FFMA.FTZ R98, R98, R15, -R138 ;  /* 0x0000000f62627223 */ /* 0x000fce000001088a */
[----:B------:R-:W3:Y:S01]  /*13fd0*/  MUFU.EX2 R130, R130 ;  /* 0x0000008200827308 */ /* 0x000ee20000000800 */
[----:B-1----:R-:W-:-:S07]  /*13fe0*/  FADD.FTZ R152, R132, R152 ;  /* 0x0000009884987221 */ /* 0x002fce0000010000 */
[----:B------:R-:W-:Y:S01]  /*13ff0*/  MUFU.EX2 R95, R95 ;  /* 0x0000005f005f7308 */ /* 0x000fe20000000800 */
[----:B------:R-:W-:-:S07]  /*14000*/  FFMA.FTZ R99, R99, R15, -R138 ;  /* 0x0000000f63637223 */ /* 0x000fce000001088a */
[----:B------:R-:W1:Y:S01]  /*14010*/  MUFU.EX2 R129, R129 ;  /* 0x0000008100817308 */ /* 0x000e620000000800 */
[----:B------:R-:W-:-:S07]  /*14020*/  FFMA.FTZ R100, R100, R15, -R138 ;  /* 0x0000000f64647223 */ /* 0x000fce000001088a */
[----:B------:R-:W-:Y:S01]  /*14030*/  MUFU.EX2 R97, R97 ;  /* 0x0000006100617308 */ /* 0x000fe20000000800 */
[----:B--2---:R-:W-:-:S07]  /*14040*/  FADD.FTZ R152, R131, R152 ;  /* 0x0000009883987221 */ /* 0x004fce0000010000 */
[----:B------:R-:W-:Y:S01]  /*14050*/  MUFU.EX2 R128, R128 ;  /* 0x0000008000807308 */ /* 0x000fe20000000800 */
[----:B------:R-:W-:Y:S02]  /*14060*/  WARPGROUP.DEPBAR.LE gsb0, 0x0 ;  /* 0x00008000000079c5 */ /* 0x000fe40000010000 */
[----:B------:R2:W-:Y:S06]  /*14070*/  BAR.ARV R109, 0x100 ;  /* 0x0004006d0000751d */ /* 0x0005ec0000002000 */
[----:B--2---:R-:W-:Y:S01]  /*14080*/  FADD.FTZ R109, R108, R111 ;  /* 0x0000006f6c6d7221 */ /* 0x004fe20000010000 */
[----:B------:R-:W-:-:S02]  /*14090*/  @!P1 IMAD R111, R154, 0x8, R16 ;  /* 0x000000089a6f9824 */ /* 0x000fc400078e0210 */
[----:B------:R-:W-:Y:S02]  /*140a0*/  @!P1 IMAD R108, R0, 0x8, R16 ;  /* 0x00000008006c9824 */ /* 0x000fe400078e0210 */
[----:B------:R-:W-:Y:S02]  /*140b0*/  @!P1 VIADD R111, R111, 0x31c40 ;  /* 0x00031c406f6f9836 */ /* 0x000fe40000000000 */
[----:B------:R-:W-:Y:S02]  /*140c0*/  @!P1 VIADD R108, R108, 0x31c60 ;  /* 0x00031c606c6c9836 */ /* 0x000fe40000000000 */
[----:B------:R-:W-:Y:S01]  /*140d0*/  FADD.FTZ R0, R107, R109 ;  /* 0x0000006d6b007221 */ /* 0x000fe20000010000 */
[----:B------:R-:W-:Y:S02]  /*140e0*/  F2FP.BF16.F32.PACK_AB R107, R122, R107 ;  /* 0x0000006b7a6b723e */ /* 0x000fe400000010ff */
[----:B------:R-:W-:Y:S02]  /*140f0*/  @!P1 PRMT R111, RZ, 0x654, R111 ;  /* 0x00000654ff6f9816 */ /* 0x000fe4000000006f */
[----:B------:R-:W-:-:S02]  /*14100*/  @!P1 PRMT R108, RZ, 0x654, R108 ;  /* 0x00000654ff6c9816 */ /* 0x000fc4000000006c */
[----:B------:R2:W-:Y:S02]  /*14110*/  @!P1 SYNCS.ARRIVE.TRANS64.RED.A1T0 RZ, [R111+URZ], RZ ;  /* 0x000000ff6fff99a7 */ /* 0x0005e4000810043f */
[----:B------:R4:W-:Y:S01]  /*14120*/  @!P1 SYNCS.ARRIVE.TRANS64.RED.A1T0 RZ, [R108+URZ], RZ ;  /* 0x000000ff6cff99a7 */ /* 0x0009e2000810043f */
[----:B------:R0:W-:Y:S01]  /*14130*/  STSM.16.M88.4 [R18+0x24300], R104 ;  /* 0x0243006812007844 */ /* 0x0001e20000000200 */
[----:B------:R-:W-:Y:S01]  /*14140*/  MUFU.EX2 R98, R98 ;  /* 0x0000006200627308 */ /* 0x000fe20000000800 */
[----:B------:R-:W-:-:S07]  /*14150*/  FADD.FTZ R122, R122, R0 ;  /* 0x000000007a7a7221 */ /* 0x000fce0000010000 */
[----:B0-----:R-:W-:Y:S08]  /*14160*/  MUFU.EX2 R105, R89 ;  /* 0x0000005900697308 */ /* 0x001ff00000000800 */
[----:B------:R-:W0:Y:S01]  /*14170*/  MUFU.EX2 R89, R94 ;  /* 0x0000005e00597308 */ /* 0x000e220000000800 */
[----:B------:R-:W-:Y:S01]  /*14180*/  FFMA.FTZ R101, R101, R15, -R138 ;  /* 0x0000000f65657223 */ /* 0x000fe2000001088a */
[----:B---3--:R-:W-:-:S06]  /*14190*/  FADD.FTZ R152, R130, R152 ;  /* 0x0000009882987221 */ /* 0x008fcc0000010000 */
[----:B------:R-:W3:Y:S01]  /*141a0*/  MUFU.EX2 R127, R127 ;  /* 0x0000007f007f7308 */ /* 0x000ee20000000800 */
[----:B------:R-:W-:-:S07]  /*141b0*/  FFMA.FTZ R102, R113, R15, -R138 ;  /* 0x0000000f71667223 */ /* 0x000fce000001088a */
[----:B------:R-:W-:Y:S01]  /*141c0*/  MUFU.EX2 R121, R81 ;  /* 0x0000005100797308 */ /* 0x000fe20000000800 */
[----:B-1----:R-:W-:-:S07]  /*141d0*/  FADD.FTZ R152, R129, R152 ;  /* 0x0000009881987221 */ /* 0x002fce0000010000 */
[----:B------:R0:W-:Y:S08]  /*141e0*/  MUFU.EX2 R133, R80 ;  /* 0x0000005000857308 */ /* 0x0001f00000000800 */
[----:B------:R-:W-:Y:S01]  /*141f0*/  MUFU.EX2 R81, R99 ;  /* 0x0000006300517308 */ /* 0x000fe20000000800 */
[----:B0-----:R-:W-:-:S04]  /*14200*/  FADD.FTZ R80, R89, R122 ;  /* 0x0000007a59507221 */ /* 0x001fc80000010000 */
[----:B------:R-:W-:-:S03]  /*14210*/  FADD.FTZ R80, R95, R80 ;  /* 0x000000505f507221 */ /* 0x000fc60000010000 */
[----:B------:R-:W0:Y:S01]  /*14220*/  MUFU.EX2 R126, R126 ;  /* 0x0000007e007e7308 */ /* 0x000e220000000800 */
[----:B------:R-:W-:Y:S01]  /*14230*/  FADD.FTZ R80, R97, R80 ;  /* 0x0000005061507221 */ /* 0x000fe20000010000 */
[----:B------:R-:W-:-:S06]  /*14240*/  FFMA.FTZ R103, R112, R15, -R138 ;  /* 0x0000000f70677223 */ /* 0x000fcc000001088a */
[----:B------:R-:W1:Y:S01]  /*14250*/  MUFU.EX2 R100, R100 ;  /* 0x0000006400647308 */ /* 0x000e620000000800 */
[-CC-:B------:R-:W-:Y:S01]  /*14260*/  FFMA.FTZ R112, R157, R15.reuse, -R138.reuse ;  /* 0x0000000f9d707223 */ /* 0x180fe2000001088a */
[-CC-:B------:R-:W-:Y:S01]  /*14270*/  FFMA.FTZ R113, R156, R15.reuse, -R138.reuse ;  /* 0x0000000f9c717223 */ /* 0x180fe2000001088a */
[----:B------:R-:W-:-:S05]  /*14280*/  FFMA.FTZ R114, R114, R15, -R138 ;  /* 0x0000000f72727223 */ /* 0x000fca000001088a */
[----:B------:R-:W2:Y:S01]  /*14290*/  MUFU.EX2 R125, R125 ;  /* 0x0000007d007d7308 */ /* 0x000ea20000000800 */
[-CC-:B------:R-:W-:Y:S01]  /*142a0*/  FFMA.FTZ R115, R115, R15.reuse, -R138.reuse ;  /* 0x0000000f73737223 */ /* 0x180fe2000001088a */
[-CC-:B------:R-:W-:Y:S01]  /*142b0*/  FFMA.FTZ R116, R116, R15.reuse, -R138.reuse ;  /* 0x0000000f74747223 */ /* 0x180fe2000001088a */
[-CC-:B------:R-:W-:Y:S01]  /*142c0*/  FFMA.FTZ R117, R117, R15.reuse, -R138.reuse ;  /* 0x0000000f75757223 */ /* 0x180fe2000001088a */
[-CC-:B------:R-:W-:Y:S01]  /*142d0*/  FFMA.FTZ R118, R118, R15.reuse, -R138.reuse ;  /* 0x0000000f76767223 */ /* 0x180fe2000001088a */
[----:B------:R-:W-:-:S03]  /*142e0*/  FFMA.FTZ R119, R119, R15, -R138 ;  /* 0x0000000f77777223 */ /* 0x000fc6000001088a */
[----:B------:R-:W4:Y:S01]  /*142f0*/  MUFU.EX2 R101, R101 ;  /* 0x0000006500657308 */ /* 0x000f220000000800 */
        /* <DEDUP_REMOVED lines=10> */
[----:B------:R-:W-:-:S05]  /*143a0*/  FADD.FTZ R152, R128, R152 ;  /* 0x0000009880987221 */ /* 0x000fca0000010000 */
[----:B------:R0:W-:Y:S01]  /*143b0*/  MUFU.EX2 R138, R84 ;  /* 0x00000054008a7308 */ /* 0x0001e20000000800 */
[----:B---3--:R-:W-:-:S07]  /*143c0*/  FADD.FTZ R152, R127, R152 ;  /* 0x000000987f987221 */ /* 0x008fce0000010000 */
[----:B------:R-:W3:Y:S01]  /*143d0*/  MUFU.EX2 R102, R102 ;  /* 0x0000006600667308 */ /* 0x000ee20000000800 */
[----:B0-----:R-:W-:Y:S01]  /*143e0*/  FADD.FTZ R84, R98, R80 ;  /* 0x0000005062547221 */ /* 0x001fe20000010000 */
[----:B------:R-:W-:-:S03]  /*143f0*/  FADD.FTZ R152, R126, R152 ;  /* 0x000000987e987221 */ /* 0x000fc60000010000 */
[----:B------:R-:W-:-:S03]  /*14400*/  FADD.FTZ R84, R81, R84 ;  /* 0x0000005451547221 */ /* 0x000fc60000010000 */
[----:B------:R-:W0:Y:S01]  /*14410*/  MUFU.EX2 R123, R123 ;  /* 0x0000007b007b7308 */ /* 0x000e220000000800 */
[----:B-1----:R-:W-:-:S07]  /*14420*/  FADD.FTZ R84, R100, R84 ;  /* 0x0000005464547221 */ /* 0x002fce0000010000 */
[----:B------:R-:W-:Y:S01]  /*14430*/  MUFU.EX2 R137, R85 ;  /* 0x0000005500897308 */ /* 0x000fe20000000800 */
[----:B--2---:R-:W-:-:S07]  /*14440*/  FADD.FTZ R152, R125, R152 ;  /* 0x000000987d987221 */ /* 0x004fce0000010000 */
[----:B------:R-:W1:Y:S01]  /*14450*/  MUFU.EX2 R85, R103 ;  /* 0x0000006700557308 */ /* 0x000e620000000800 */
[----:B------:R-:W-:-:S07]  /*14460*/  F2FP.BF16.F32.PACK_AB R89, R95, R89 ;  /* 0x000000595f59723e */ /* 0x000fce00000010ff */
[----:B------:R-:W2:Y:S01]  /*14470*/  MUFU.EX2 R111, R76 ;  /* 0x0000004c006f7308 */ /* 0x000ea20000000800 */
[----:B----4-:R-:W-:-:S07]  /*14480*/  FADD.FTZ R84, R101, R84 ;  /* 0x0000005465547221 */ /* 0x010fce0000010000 */
[----:B------:R-:W4:Y:S01]  /*14490*/  MUFU.EX2 R112, R112 ;  /* 0x0000007000707308 */ /* 0x000f220000000800 */
[----:B---3--:R-:W-:-:S07]  /*144a0*/  FADD.FTZ R84, R102, R84 ;  /* 0x0000005466547221 */ /* 0x008fce0000010000 */
[----:B------:R-:W3:Y:S08]  /*144b0*/  MUFU.EX2 R113, R113 ;  /* 0x0000007100717308 */ /* 0x000ef00000000800 */
[----:B------:R-:W3:Y:S08]  /*144c0*/  MUFU.EX2 R109, R73 ;  /* 0x00000049006d7308 */ /* 0x000ef00000000800 */
[----:B------:R0:W-:Y:S08]  /*144d0*/  MUFU.EX2 R95, R87 ;  /* 0x00000057005f7308 */ /* 0x0001f00000000800 */
[----:B------:R-:W3:Y:S01]  /*144e0*/  MUFU.EX2 R114, R114 ;  /* 0x0000007200727308 */ /* 0x000ee20000000800 */
[----:B0-----:R-:W-:-:S04]  /*144f0*/  FADD.FTZ R87, R124, R152 ;  /* 0x000000987c577221 */ /* 0x001fc80000010000 */
[----:B------:R-:W-:-:S03]  /*14500*/  FADD.FTZ R87, R123, R87 ;  /* 0x000000577b577221 */ /* 0x000fc60000010000 */
[----:B------:R0:W-:Y:S02]  /*14510*/  MUFU.EX2 R94, R91 ;  /* 0x0000005b005e7308 */ /* 0x0001e40000000800 */
[----:B0-----:R-:W-:-:S06]  /*14520*/  F2FP.BF16.F32.PACK_AB R91, R98, R97 ;  /* 0x00000061625b723e */ /* 0x001fcc00000010ff */
[----:B------:R-:W0:Y:S08]  /*14530*/  MUFU.EX2 R115, R115 ;  /* 0x0000007300737308 */ /* 0x000e300000000800 */
[----:B------:R-:W-:Y:S08]  /*14540*/  MUFU.EX2 R98, R79 ;  /* 0x0000004f00627308 */ /* 0x000ff00000000800 */
[----:B------:R1:W-:Y:S08]  /*14550*/  MUFU.EX2 R79, R82 ;  /* 0x00000052004f7308 */ /* 0x0003f00000000800 */
[----:B------:R-:W-:Y:S01]  /*14560*/  MUFU.EX2 R108, R88 ;  /* 0x00000058006c7308 */ /* 0x000fe20000000800 */
[----:B-1----:R-:W-:Y:S01]  /*14570*/  FADD.FTZ R82, R85, R84 ;  /* 0x0000005455527221 */ /* 0x002fe20000010000 */
[----:B--2---:R-:W-:-:S03]  /*14580*/  FADD.FTZ R84, R111, R87 ;  /* 0x000000576f547221 */ /* 0x004fc60000010000 */
[----:B----4-:R-:W-:-:S03]  /*14590*/  FADD.FTZ R82, R112, R82 ;  /* 0x0000005270527221 */ /* 0x010fc60000010000 */
[----:B------:R-:W1:Y:S01]  /*145a0*/  MUFU.EX2 R116, R116 ;  /* 0x0000007400747308 */ /* 0x000e620000000800 */
[----:B------:R-:W-:Y:S01]  /*145b0*/  FADD.FTZ R84, R121, R84 ;  /* 0x0000005479547221 */ /* 0x000fe20000010000 */
[----:B---3--:R-:W-:-:S06]  /*145c0*/  FADD.FTZ R82, R113, R82 ;  /* 0x0000005271527221 */ /* 0x008fcc0000010000 */
[----:B------:R-:W-:Y:S08]  /*145d0*/  MUFU.EX2 R134, R77 ;  /* 0x0000004d00867308 */ /* 0x000ff00000000800 */
[----:B------:R-:W2:Y:S08]  /*145e0*/  MUFU.EX2 R117, R117 ;  /* 0x0000007500757308 */ /* 0x000eb00000000800 */
[----:B------:R-:W3:Y:S08]  /*145f0*/  MUFU.EX2 R107, R96 ;  /* 0x00000060006b7308 */ /* 0x000ef00000000800 */
[----:B------:R4:W-:Y:S08]  /*14600*/  MUFU.EX2 R99, R83 ;  /* 0x0000005300637308 */ /* 0x0009f00000000800 */
[----:B------:R-:W3:Y:S01]  /*14610*/  MUFU.EX2 R118, R118 ;  /* 0x0000007600767308 */ /* 0x000ee20000000800 */
[----:B----4-:R-:W-:Y:S01]  /*14620*/  FADD.FTZ R83, R109, R84 ;  /* 0x000000546d537221 */ /* 0x010fe20000010000 */
[----:B------:R-:W-:-:S03]  /*14630*/  FADD.FTZ R84, R114, R82 ;  /* 0x0000005272547221 */ /* 0x000fc60000010000 */
[----:B------:R-:W-:-:S03]  /*14640*/  FADD.FTZ R83, R133, R83 ;  /* 0x0000005385537221 */ /* 0x000fc60000010000 */
[----:B------:R-:W4:Y:S01]  /*14650*/  MUFU.EX2 R135, R72 ;  /* 0x0000004800877308 */ /* 0x000f220000000800 */
[----:B0-----:R-:W-:-:S07]  /*14660*/  FADD.FTZ R84, R115, R84 ;  /* 0x0000005473547221 */ /* 0x001fce0000010000 */
[----:B------:R-:W0:Y:S01]  /*14670*/  MUFU.EX2 R119, R119 ;  /* 0x0000007700777308 */ /* 0x000e220000000800 */
[----:B-1----:R-:W-:Y:S01]  /*14680*/  FADD.FTZ R84, R116, R84 ;  /* 0x0000005474547221 */ /* 0x002fe20000010000 */
[----:B------:R-:W-:-:S06]  /*14690*/  F2FP.BF16.F32.PACK_AB R88, R131, R132 ;  /* 0x000000848358723e */ /* 0x000fcc00000010ff */
[----:B------:R-:W1:Y:S01]  /*146a0*/  MUFU.EX2 R106, R93 ;  /* 0x0000005d006a7308 */ /* 0x000e620000000800 */
[----:B------:R-:W-:-:S07]  /*146b0*/  F2FP.BF16.F32.PACK_AB R80, R127, R128 ;  /* 0x000000807f50723e */ /* 0x000fce00000010ff */
[----:B------:R3:W-:Y:S01]  /*146c0*/  MUFU.EX2 R97, R86 ;  /* 0x0000005600617308 */ /* 0x0007e20000000800 */
[----:B------:R-:W-:Y:S01]  /*146d0*/  F2FP.BF16.F32.PACK_AB R81, R100, R81 ;  /* 0x000000516451723e */ /* 0x000fe200000010ff */
[----:B--2---:R-:W-:Y:S01]  /*146e0*/  FADD.FTZ R87, R117, R84 ;  /* 0x0000005475577221 */ /* 0x004fe20000010000 */
[----:B------:R-:W-:-:S05]  /*146f0*/  F2FP.BF16.F32.PACK_AB R82, R125, R126 ;  /* 0x0000007e7d52723e */ /* 0x000fca00000010ff */
[----:B------:R-:W2:Y:S01]  /*14700*/  MUFU.EX2 R120, R120 ;  /* 0x0000007800787308 */ /* 0x000ea20000000800 */
[----:B---3--:R-:W-:Y:S01]  /*14710*/  FADD.FTZ R86, R108, R83 ;  /* 0x000000536c567221 */ /* 0x008fe20000010000 */
[----:B------:R-:W-:-:S03]  /*14720*/  F2FP.BF16.F32.PACK_AB R83, R102, R101 ;  /* 0x000000656653723e */ /* 0x000fc600000010ff */
[----:B------:R-:W-:-:S03]  /*14730*/  FADD.FTZ R86, R134, R86 ;  /* 0x0000005686567221 */ /* 0x000fc60000010000 */
[----:B------:R-:W3:Y:S01]  /*14740*/  MUFU.EX2 R136, R21 ;  /* 0x0000001500887308 */ /* 0x000ee20000000800 */
[----:B------:R-:W-:Y:S01]  /*14750*/  FADD.FTZ R86, R107, R86 ;  /* 0x000000566b567221 */ /* 0x000fe20000010000 */
[----:B------:R-:W-:-:S06]  /*14760*/  FADD.FTZ R87, R118, R87 ;  /* 0x0000005776577221 */ /* 0x000fcc0000010000 */
[----:B------:R4:W3:Y:S02]  /*14770*/  MUFU.EX2 R0, R90 ;  /* 0x0000005a00007308 */ /* 0x0008e40000000800 */
[----:B----4-:R-:W-:-:S05]  /*14780*/  F2FP.BF16.F32.PACK_AB R90, R129, R130 ;  /* 0x00000082815a723e */ /* 0x010fca00000010ff */
[----:B------:R-:W-:Y:S04]  /*14790*/  STSM.16.M88.4 [R18+0x25b00], R88 ;  /* 0x025b005812007844 */ /* 0x000fe80000000200 */
[----:B------:R4:W-:Y:S01]  /*147a0*/  STSM.16.M88.4 [R18+0x27300], R80 ;  /* 0x0273005012007844 */ /* 0x0009e20000000200 */
[----:B------:R-:W3:Y:S01]  /*147b0*/  MUFU.EX2 R104, R92 ;  /* 0x0000005c00687308 */ /* 0x000ee20000000800 */
[----:B----4-:R-:W-:Y:S01]  /*147c0*/  FADD.FTZ R80, R135, R86 ;  /* 0x0000005687507221 */ /* 0x010fe20000010000 */
[----:B0-----:R-:W-:-:S03]  /*147d0*/  FADD.FTZ R81, R119, R87 ;  /* 0x0000005777517221 */ /* 0x001fc60000010000 */
[----:B-1----:R-:W-:Y:S01]  /*147e0*/  FADD.FTZ R80, R106, R80 ;  /* 0x000000506a507221 */ /* 0x002fe20000010000 */
[----:B--2---:R-:W-:-:S03]  /*147f0*/  FADD.FTZ R81, R120, R81 ;  /* 0x0000005178517221 */ /* 0x004fc60000010000 */
[----:B---3--:R-:W-:Y:S01]  /*14800*/  FADD.FTZ R80, R136, R80 ;  /* 0x0000005088507221 */ /* 0x008fe20000010000 */
[----:B------:R-:W-:Y:S01]  /*14810*/  FADD.FTZ R81, R0, R81 ;  /* 0x0000005100517221 */ /* 0x000fe20000010000 */
[----:B------:R-:W0:Y:S02]  /*14820*/  MUFU.EX2 R93, R140 ;  /* 0x0000008c005d7308 */ /* 0x000e240000000800 */
[----:B------:R-:W-:Y:S01]  /*14830*/  FADD.FTZ R80, R105, R80 ;  /* 0x0000005069507221 */ /* 0x000fe20000010000 */
[----:B------:R-:W-:-:S03]  /*14840*/  FADD.FTZ R81, R94, R81 ;  /* 0x000000515e517221 */ /* 0x000fc60000010000 */
[----:B------:R-:W-:Y:S02]  /*14850*/  FADD.FTZ R80, R137, R80 ;  /* 0x0000005089507221 */ /* 0x000fe40000010000 */
[----:B------:R-:W1:Y:S01]  /*14860*/  MUFU.EX2 R96, R141 ;  /* 0x0000008d00607308 */ /* 0x000e620000000800 */
[----:B------:R-:W-:Y:S01]  /*14870*/  FADD.FTZ R81, R95, R81 ;  /* 0x000000515f517221 */ /* 0x000fe20000010000 */
[----:B------:R-:W-:-:S03]  /*14880*/  FADD.FTZ R82, R104, R80 ;  /* 0x0000005068527221 */ /* 0x000fc60000010000 */
[----:B------:R-:W-:-:S03]  /*14890*/  FADD.FTZ R100, R98, R81 ;  /* 0x0000005162647221 */ /* 0x000fc60000010000 */
[----:B------:R-:W-:Y:S01]  /*148a0*/  MUFU.EX2 R77, R142 ;  /* 0x0000008e004d7308 */ /* 0x000fe20000000800 */
[----:B------:R-:W-:Y:S01]  /*148b0*/  FADD.FTZ R82, R138, R82 ;  /* 0x000000528a527221 */ /* 0x000fe20000010000 */
[----:B------:R-:W-:-:S06]  /*148c0*/  FADD.FTZ R100, R79, R100 ;  /* 0x000000644f647221 */ /* 0x000fcc0000010000 */
[----:B------:R-:W2:Y:S01]  /*148d0*/  MUFU.EX2 R75, R75 ;  /* 0x0000004b004b7308 */ /* 0x000ea20000000800 */
[----:B0-----:R-:W-:Y:S01]  /*148e0*/  FADD.FTZ R101, R93, R82 ;  /* 0x000000525d657221 */ /* 0x001fe20000010000 */
[----:B------:R-:W-:-:S06]  /*148f0*/  F2FP.BF16.F32.PACK_AB R84, R123, R124 ;  /* 0x0000007c7b54723e */ /* 0x000fcc00000010ff */
[----:B------:R-:W-:Y:S01]  /*14900*/  MUFU.EX2 R92, R144 ;  /* 0x00000090005c7308 */ /* 0x000fe20000000800 */
[----:B------:R-:W-:Y:S01]  /*14910*/  F2FP.BF16.F32.PACK_AB R85, R112, R85 ;  /* 0x000000557055723e */ /* 0x000fe200000010ff */
[----:B------:R-:W-:Y:S01]  /*14920*/  FADD.FTZ R100, R99, R100 ;  /* 0x0000006463647221 */ /* 0x000fe20000010000 */
[----:B------:R-:W-:-:S05]  /*14930*/  F2FP.BF16.F32.PACK_AB R86, R121, R111 ;  /* 0x0000006f7956723e */ /* 0x000fca00000010ff */
[----:B------:R-:W0:Y:S01]  /*14940*/  MUFU.EX2 R78, R78 ;  /* 0x0000004e004e7308 */ /* 0x000e220000000800 */
[----:B------:R-:W-:Y:S02]  /*14950*/  F2FP.BF16.F32.PACK_AB R87, R114, R113 ;  /* 0x000000717257723e */ /* 0x000fe400000010ff */
[----:B------:R-:W-:Y:S02]  /*14960*/  F2FP.BF16.F32.PACK_AB R88, R133, R109 ;  /* 0x0000006d8558723e */ /* 0x000fe400000010ff */
[----:B------:R-:W-:-:S03]  /*14970*/  F2FP.BF16.F32.PACK_AB R89, R116, R115 ;  /* 0x000000737459723e */ /* 0x000fc600000010ff */
[----:B------:R-:W3:Y:S01]  /*14980*/  MUFU.EX2 R21, R146 ;  /* 0x0000009200157308 */ /* 0x000ee20000000800 */
[----:B------:R-:W-:Y:S02]  /*14990*/  F2FP.BF16.F32.PACK_AB R90, R134, R108 ;  /* 0x0000006c865a723e */ /* 0x000fe400000010ff */
[----:B------:R-:W-:-:S05]  /*149a0*/  F2FP.BF16.F32.PACK_AB R91, R118, R117 ;  /* 0x00000075765b723e */ /* 0x000fca00000010ff */
[----:B------:R-:W4:Y:S01]  /*149b0*/  MUFU.EX2 R72, R149 ;  /* 0x0000009500487308 */ /* 0x000f220000000800 */
[----:B------:R-:W-:Y:S01]  /*149c0*/  F2FP.BF16.F32.PACK_AB R83, R94, R0 ;  /* 0x000000005e53723e */ /* 0x000fe200000010ff */
[----:B-1----:R-:W-:Y:S01]  /*149d0*/  FADD.FTZ R0, R96, R101 ;  /* 0x0000006560007221 */ /* 0x002fe20000010000 */
[----:B------:R2:W-:Y:S01]  /*149e0*/  STSM.16.M88.4 [R18+0x28b00], R84 ;  /* 0x028b005412007844 */ /* 0x0005e20000000200 */
[----:B------:R-:W-:-:S03]  /*149f0*/  FADD.FTZ R100, R97, R100 ;  /* 0x0000006461647221 */ /* 0x000fc60000010000 */
[----:B------:R1:W-:Y:S01]  /*14a00*/  STSM.16.M88.4 [R18+0x2a300], R88 ;  /* 0x02a3005812007844 */ /* 0x0003e20000000200 */
[----:B--2---:R-:W-:Y:S01]  /*14a10*/  FADD.FTZ R87, R75, R100 ;  /* 0x000000644b577221 */ /* 0x004fe20000010000 */
[----:B-1----:R-:W-:-:S03]  /*14a20*/  FADD.FTZ R89, R77, R0 ;  /* 0x000000004d597221 */ /* 0x002fc60000010000 */
[----:B0-----:R-:W-:Y:S01]  /*14a30*/  FADD.FTZ R0, R78, R87 ;  /* 0x000000574e007221 */ /* 0x001fe20000010000 */
[C---:B------:R-:W-:Y:S01]  /*14a40*/  FADD.FTZ R88, R92.reuse, R89 ;  /* 0x000000595c587221 */ /* 0x040fe20000010000 */
[----:B------:R-:W-:Y:S02]  /*14a50*/  F2FP.BF16.F32.PACK_AB R87, R99, R79 ;  /* 0x0000004f6357723e */ /* 0x000fe400000010ff */
[----:B------:R-:W-:Y:S01]  /*14a60*/  F2FP.BF16.F32.PACK_AB R90, R92, R77 ;  /* 0x0000004d5c5a723e */ /* 0x000fe200000010ff */
[----:B---3--:R-:W-:Y:S01]  /*14a70*/  FADD.FTZ R79, R21, R88 ;  /* 0x00000058154f7221 */ /* 0x008fe20000010000 */
[----:B----4-:R-:W-:Y:S02]  /*14a80*/  F2FP.BF16.F32.PACK_AB R92, R72, R21 ;  /* 0x00000015485c723e */ /* 0x010fe400000010ff */
[----:B------:R-:W2:Y:S01]  /*14a90*/  LDL.LU R21, [R1+0x40] ;  /* 0x0000400001157983 */ /* 0x000ea20000300800 */
[----:B------:R-:W0:Y:S08]  /*14aa0*/  MUFU.EX2 R139, R139 ;  /* 0x0000008b008b7308 */ /* 0x000e300000000800 */
[----:B------:R-:W1:Y:S08]  /*14ab0*/  MUFU.EX2 R143, R143 ;  /* 0x0000008f008f7308 */ /* 0x000e700000000800 */
[----:B------:R-:W3:Y:S01]  /*14ac0*/  MUFU.EX2 R145, R145 ;  /* 0x0000009100917308 */ /* 0x000ee20000000800 */
[----:B0-----:R-:W-:-:S07]  /*14ad0*/  FADD.FTZ R0, R139, R0 ;  /* 0x000000008b007221 */ /* 0x001fce0000010000 */
[----:B------:R-:W0:Y:S08]  /*14ae0*/  MUFU.EX2 R73, R150 ;  /* 0x0000009600497308 */ /* 0x000e300000000800 */
[----:B------:R-:W-:Y:S08]  /*14af0*/  MUFU.EX2 R147, R147 ;  /* 0x0000009300937308 */ /* 0x000ff00000000800 */
[----:B------:R-:W4:Y:S01]  /*14b00*/  MUFU.EX2 R148, R148 ;  /* 0x0000009400947308 */ /* 0x000f220000000800 */
[----:B-1----:R-:W-:-:S07]  /*14b10*/  FADD.FTZ R0, R143, R0 ;  /* 0x000000008f007221 */ /* 0x002fce0000010000 */
[----:B------:R-:W1:Y:S01]  /*14b20*/  MUFU.EX2 R76, R151 ;  /* 0x00000097004c7308 */ /* 0x000e620000000800 */
[----:B------:R-:W-:Y:S01]  /*14b30*/  FADD.FTZ R94, R72, R79 ;  /* 0x0000004f485e7221 */ /* 0x000fe20000010000 */
[----:B---3--:R-:W-:Y:S01]  /*14b40*/  FADD.FTZ R0, R145, R0 ;  /* 0x0000000091007221 */ /* 0x008fe20000010000 */
[----:B------:R-:W-:Y:S02]  /*14b50*/  F2FP.BF16.F32.PACK_AB R85, R98, R95 ;  /* 0x0000005f6255723e */ /* 0x000fe400000010ff */
[----:B------:R-:W-:Y:S01]  /*14b60*/  F2FP.BF16.F32.PACK_AB R89, R75, R97 ;  /* 0x000000614b59723e */ /* 0x000fe200000010ff */
[----:B0-----:R-:W-:Y:S01]  /*14b70*/  FADD.FTZ R75, R73, R94 ;  /* 0x0000005e494b7221 */ /* 0x001fe20000010000 */
[----:B------:R-:W-:Y:S02]  /*14b80*/  F2FP.BF16.F32.PACK_AB R80, R135, R107 ;  /* 0x0000006b8750723e */ /* 0x000fe400000010ff */
[----:B----4-:R-:W-:Y:S01]  /*14b90*/  F2FP.BF16.F32.PACK_AB R95, R148, R147 ;  /* 0x00000093945f723e */ /* 0x010fe200000010ff */
[----:B------:R-:W-:Y:S01]  /*14ba0*/  FADD.FTZ R147, R147, R0 ;  /* 0x0000000093937221 */ /* 0x000fe20000010000 */
[----:B------:R-:W-:-:S02]  /*14bb0*/  F2FP.BF16.F32.PACK_AB R81, R120, R119 ;  /* 0x000000777851723e */ /* 0x000fc400000010ff */
[----:B------:R-:W-:Y:S02]  /*14bc0*/  F2FP.BF16.F32.PACK_AB R82, R136, R106 ;  /* 0x0000006a8852723e */ /* 0x000fe400000010ff */
[----:B------:R-:W-:Y:S02]  /*14bd0*/  F2FP.BF16.F32.PACK_AB R84, R137, R105 ;  /* 0x000000698954723e */ /* 0x000fe400000010ff */
[----:B------:R-:W-:Y:S01]  /*14be0*/  F2FP.BF16.F32.PACK_AB R86, R138, R104 ;  /* 0x000000688a56723e */ /* 0x000fe200000010ff */
[----:B-1----:R-:W-:Y:S01]  /*14bf0*/  FADD.FTZ R72, R76, R75 ;  /* 0x0000004b4c487221 */ /* 0x002fe20000010000 */
[----:B------:R-:W-:Y:S02]  /*14c00*/  F2FP.BF16.F32.PACK_AB R88, R96, R93 ;  /* 0x0000005d6058723e */ /* 0x000fe400000010ff */
[----:B------:R-:W-:Y:S01]  /*14c10*/  F2FP.BF16.F32.PACK_AB R91, R139, R78 ;  /* 0x0000004e8b5b723e */ /* 0x000fe200000010ff */
[----:B------:R-:W-:Y:S01]  /*14c20*/  FADD.FTZ R0, R148, R147 ;  /* 0x0000009394007221 */ /* 0x000fe20000010000 */
[----:B------:R-:W-:-:S02]  /*14c30*/  F2FP.BF16.F32.PACK_AB R93, R145, R143 ;  /* 0x0000008f915d723e */ /* 0x000fc400000010ff */
[----:B------:R-:W-:Y:S01]  /*14c40*/  F2FP.BF16.F32.PACK_AB R94, R76, R73 ;  /* 0x000000494c5e723e */ /* 0x000fe200000010ff */
[----:B------:R-:W-:Y:S04]  /*14c50*/  STSM.16.M88.4 [R18+0x2bb00], R80 ;  /* 0x02bb005012007844 */ /* 0x000fe80000000200 */
[----:B------:R-:W-:Y:S04]  /*14c60*/  STSM.16.M88.4 [R18+0x2d300], R84 ;  /* 0x02d3005412007844 */ /* 0x000fe80000000200 */
[----:B------:R-:W-:Y:S04]  /*14c70*/  STSM.16.M88.4 [R18+0x2eb00], R88 ;  /* 0x02eb005812007844 */ /* 0x000fe80000000200 */
[----:B------:R-:W-:Y:S04]  /*14c80*/  STL [R1+0x3c], R72 ;  /* 0x00003c4801007387 */ /* 0x000fe80000100800 */
[----:B------:R-:W-:Y:S04]  /*14c90*/  STSM.16.M88.4 [R18+0x30300], R92 ;  /* 0x0303005c12007844 */ /* 0x000fe80000000200 */
[----:B------:R2:W-:Y:S01]  /*14ca0*/  STL [R1+0x44], R0 ;  /* 0x0000440001007387 */ /* 0x0005e20000100800 */
[----:B------:R-:W-:Y:S01]  /*14cb0*/  @!PT LDS RZ, [RZ] ;  /* 0x00000000fffff984 */ /* 0x000fe20000000800 */
[----:B------:R-:W-:Y:S01]  /*14cc0*/  @!PT LDS RZ, [RZ] ;  /* 0x00000000fffff984 */ /* 0x000fe20000000800 */
[----:B------:R-:W-:Y:S01]  /*14cd0*/  @!PT LDS RZ, [RZ] ;  /* 0x00000000fffff984 */ /* 0x000fe20000000800 */
[----:B------:R-:W-:Y:S01]  /*14ce0*/  @!PT LDS RZ, [RZ] ;  /* 0x00000000fffff984 */ /* 0x000fe20000000800 */
[----:B------:R0:W-:Y:S06]  /*14cf0*/  MEMBAR.ALL.CTA ;  /* 0x0000000000007992 */ /* 0x0001ec0000008000 */
[----:B0-----:R-:W0:Y:S04]  /*14d00*/  FENCE.VIEW.ASYNC.S ;  /* 0x00000000000073c6 */ /* 0x001e280000000000 */
[----:B------:R1:W5:Y:S01]  /*14d10*/  LDL R157, [R1+0x60] ;  /* 0x00006000019d7983 */ /* 0x0003620000100800 */
        /* <DEDUP_REMOVED lines=49> */
[----:B--2---:R-:W-:-:S05]  /*15030*/  VIADD R0, R21, 0xffffffff ;  /* 0xffffffff15007836 */ /* 0x004fca0000000000 */
[----:B------:R2:W-:Y:S04]  /*15040*/  STL [R1+0x40], R0 ;  /* 0x0000400001007387 */ /* 0x0005e80000100800 */
[----:B------:R1:W-:Y:S01]  /*15050*/  STL [R1+0x38], R74 ;  /* 0x0000384a01007387 */ /* 0x0003e20000100800 */
[----:B------:R-:W-:Y:S01]  /*15060*/  ISETP.GT.AND P2, PT, R21, RZ, PT ;  /* 0x000000ff1500720c */ /* 0x000fe20003f44270 */
[----:B--2---:R-:W-:Y:S01]  /*15070*/  IMAD.MOV.U32 R0, RZ, RZ, R154 ;  /* 0x000000ffff007224 */ /* 0x004fe200078e009a */
[----:B0-----:R-:W-:-:S11]  /*15080*/  NOP ;  /* 0x0000000000007918 */ /* 0x001fd60000000000 */
[----:B-1----:R-:W-:Y:S05]  /*15090*/  @P2 BRA `(.L_x_10437) ;  /* 0xffffffac00302947 */ /* 0x002fea000383ffff */
.L_x_10427:
[----:B------:R-:W-:Y:S05]  /*150a0*/  WARPSYNC.ALL ;  /* 0x0000000000007948 */ /* 0x000fea0003800000 */
[----:B------:R-:W-:Y:S06]  /*150b0*/  BAR.ARV 0x8, 0x200 ;  /* 0x0208000000007b1d */ /* 0x000fec0000002000 */
[----:B------:R-:W-:Y:S05]  /*150c0*/  @!P0 BRA `(.L_x_10438) ;  /* 0x0000000000048947 */ /* 0x000fea0003800000 */
[----:B------:R-:W-:Y:S01]  /*150d0*/  BPT.TRAP 0x1 ;  /* 0x000000040000795c */ /* 0x000fe20000300000 */
.L_x_10438:
[----:B------:R-:W2:Y:S01]  /*150e0*/  LDL R2, [R1+0x60] ;  /* 0x0000600001027983 */ /* 0x000ea20000100800 */
[----:B------:R-:W-:Y:S01]  /*150f0*/  IMAD R0, R154, 0x8, R16 ;  /* 0x000000089a007824 */ /* 0x000fe200078e0210 */
[----:B--2---:R-:W-:-:S04]  /*15100*/  SHF.L.U32 R3, R2, 0x1f, RZ ;  /* 0x0000001f02037819 */ /* 0x004fc800000006ff */
[----:B------:R0:W1:Y:S01]  /*15110*/  SYNCS.PHASECHK.TRANS64.TRYWAIT P2, [R0+URZ+0x31c50], R3 ;  /* 0x031c5003000075a7 */ /* 0x000062000804017f */
[----:B------:R-:W-:Y:S05]  /*15120*/  @!P0 BRA `(.L_x_10439) ;  /* 0x0000000000048947 */ /* 0x000fea0003800000 */
[----:B------:R-:W-:Y:S01]  /*15130*/  BPT.TRAP 0x1 ;  /* 0x000000040000795c */ /* 0x000fe20000300000 */
.L_x_10439:
[----:B------:R-:W2:Y:S01]  /*15140*/  LDL.LU R2, [R1+0x80] ;  /* 0x0000800001027983 */ /* 0x000ea20000300800 */
[----:B------:R-:W-:Y:S02]  /*15150*/  VIADD R16, R16, 0x200 ;  /* 0x0000020010107836 */ /* 0x000fe40000000000 */
[----:B------:R-:W-:-:S03]  /*15160*/  IMAD.MOV.U32 R5, RZ, RZ, -0x3ffffff0 ;  /* 0xc0000010ff057424 */ /* 0x000fc600078e00ff */
[----:B------:R-:W-:-:S04]  /*15170*/  SHF.R.U32.HI R16, RZ, 0x4, R16 ;  /* 0x00000004ff107819 */ /* 0x000fc80000011610 */
[----:B------:R-:W-:-:S04]  /*15180*/  LOP3.LUT R16, R16, 0x3fff, RZ, 0xc0, !PT ;  /* 0x00003fff10107812 */ /* 0x000fc800078ec0ff */
[----:B------:R-:W-:Y:S02]  /*15190*/  LOP3.LUT R7, R16, 0x2400000, RZ, 0xfc, !PT ;  /* 0x0240000010077812 */ /* 0x000fe400078efcff */
[----:B--2---:R-:W-:Y:S01]  /*151a0*/  LOP3.LUT R4, R2, 0x10000, RZ, 0xfc, !PT ;  /* 0x0001000002047812 */ /* 0x004fe200078efcff */
[----:B-1----:R-:W-:Y:S06]  /*151b0*/  @P2 BRA `(.L_x_10440) ;  /* 0x0000000000082947 */ /* 0x002fec0003800000 */
[----:B------:R-:W1:Y:S02]  /*151c0*/  SYNCS.PHASECHK.TRANS64.TRYWAIT P0, [R0+URZ+0x31c50], R3 ;  /* 0x031c5003000075a7 */ /* 0x000e64000800017f */
[----:B-1----:R-:W-:Y:S05]  /*151d0*/  @!P0 BRA `(.L_x_10441) ;  /* 0x000000a400c08947 */ /* 0x002fea0003800000 */
.L_x_10440:
[----:B------:R-:W-:Y:S01]  /*151e0*/  IMAD R2, R154, 0x6c0, R7 ;  /* 0x000006c09a027824 */ /* 0x000fe200078e0207 */
[----:B------:R-:W2:Y:S01]  /*151f0*/  LDL.LU R12, [R1+0x3c] ;  /* 0x00003c00010c7983 */ /* 0x000ea20000300800 */
[----:B01----:R-:W-:Y:S01]  /*15200*/  IMAD.MOV.U32 R3, RZ, RZ, -0x7fffffe0 ;  /* 0x80000020ff037424 */ /* 0x003fe200078e00ff */
[----:B------:R-:W-:Y:S05]  /*15210*/  WARPSYNC.ALL ;  /* 0x0000000000007948 */ /* 0x000fea0003800000 */
[C---:B------:R-:W-:Y:S01]  /*15220*/  R2UR UR4, R4.reuse ;  /* 0x00000000040472ca */ /* 0x040fe200000e0000 */
[----:B------:R-:W-:Y:S01]  /*15230*/  VIADD R6, R4, 0x180 ;  /* 0x0000018004067836 */ /* 0x000fe20000000000 */
[----:B------:R-:W-:Y:S01]  /*15240*/  R2UR UR5, R5 ;  /* 0x00000000050572ca */ /* 0x000fe200000e0000 */
[C---:B------:R-:W-:Y:S01]  /*15250*/  VIADD R8, R2.reuse, 0x40 ;  /* 0x0000004002087836 */ /* 0x040fe20000000000 */
[----:B------:R-:W-:Y:S01]  /*15260*/  R2UR UR6, R2 ;  /* 0x00000000020672ca */ /* 0x000fe200000e0000 */
[----:B------:R-:W-:Y:S01]  /*15270*/  IMAD.MOV.U32 R7, RZ, RZ, -0x3ffffff0 ;  /* 0xc0000010ff077424 */ /* 0x000fe200078e00ff */
[----:B------:R-:W-:Y:S01]  /*15280*/  R2UR UR7, R3 ;  /* 0x00000000030772ca */ /* 0x000fe200000e0000 */
[----:B------:R-:W-:Y:S01]  /*15290*/  WARPGROUP.ARRIVE ;  /* 0x00000000000079c5 */ /* 0x000fe20000000000 */
[----:B------:R-:W-:Y:S01]  /*152a0*/  IMAD.MOV.U32 R9, RZ, RZ, -0x7fffffe0 ;  /* 0x80000020ff097424 */ /* 0x000fe200078e00ff */
[----:B------:R-:W3:Y:S01]  /*152b0*/  LDL.LU R10, [R1+0x44] ;  /* 0x00004400010a7983 */ /* 0x000ee20000300800 */
[----:B------:R-:W-:-:S02]  /*152c0*/  IMAD.MOV.U32 R3, RZ, RZ, -0x7fffffe0 ;  /* 0x80000020ff037424 */ /* 0x000fc400078e00ff */
[----:B------:R-:W-:Y:S01]  /*152d0*/  IMAD.MOV.U32 R5, RZ, RZ, -0x3ffffff0 ;  /* 0xc0000010ff057424 */ /* 0x000fe200078e00ff */
[----:B------:R-:W4:Y:S01]  /*152e0*/  LDL.LU R11, [R1+0x60] ;  /* 0x00006000010b7983 */ /* 0x000f220000300800 */
[----:B------:R-:W-:-:S05]  /*152f0*/  VIADD R154, R154, 0x1 ;  /* 0x000000019a9a7836 */ /* 0x000fca0000000000 */
[----:B------:R-:W-:Y:S01]  /*15300*/  HGMMA.64x96x16.F32.BF16 R24, gdesc[UR4].tnspB, R24, gsb0 ;  /* 0x41600000041879f0 */ /* 0x000fe20008001818 */
[----:B------:R-:W-:Y:S01]  /*15310*/  R2UR UR4, R6 ;  /* 0x00000000060472ca */ /* 0x000fe200000e0000 */
[----:B------:R-:W-:Y:S01]  /*15320*/  VIADD R6, R4, 0x300 ;  /* 0x0000030004067836 */ /* 0x000fe20000000000 */
[----:B------:R-:W-:Y:S01]  /*15330*/  R2UR UR5, R7 ;  /* 0x00000000070572ca */ /* 0x000fe200000e0000 */
[----:B------:R-:W-:Y:S01]  /*15340*/  IMAD.MOV.U32 R7, RZ, RZ, -0x3ffffff0 ;  /* 0xc0000010ff077424 */ /* 0x000fe200078e00ff */
[----:B------:R-:W-:Y:S01]  /*15350*/  R2UR UR6, R8 ;  /* 0x00000000080672ca */ /* 0x000fe200000e0000 */
[----:B------:R-:W-:Y:S01]  /*15360*/  VIADD R8, R2, 0x80 ;  /* 0x0000008002087836 */ /* 0x000fe20000000000 */
[----:B------:R-:W-:Y:S01]  /*15370*/  R2UR UR7, R9 ;  /* 0x00000000090772ca */ /* 0x000fe200000e0000 */
[----:B------:R-:W-:Y:S01]  /*15380*/  IMAD.MOV.U32 R9, RZ, RZ, -0x7fffffe0 ;  /* 0x80000020ff097424 */ /* 0x000fe200078e00ff */
[----:B------:R-:W-:Y:S01]  /*15390*/  ISETP.NE.AND P0, PT, R154, 0x2, PT ;  /* 0x000000029a00780c */ /* 0x000fe20003f05270 */
[----:B------:R-:W-:-:S02]  /*153a0*/  WARPGROUP.DEPBAR.LE gsb0, 0x0 ;  /* 0x00008000000079c5 */ /* 0x000fc40000010000 */
[----:B------:R-:W-:-:S08]  /*153b0*/  WARPGROUP.ARRIVE ;  /* 0x00000000000079c5 */ /* 0x000fd00000000000 */
        /* <DEDUP_REMOVED lines=9> */
[----:B------:R-:W-:Y:S02]  /*15450*/  WARPGROUP.DEPBAR.LE gsb0, 0x0 ;  /* 0x00008000000079c5 */ /* 0x000fe40000010000 */
[----:B------:R-:W-:-:S09]  /*15460*/  WARPGROUP.ARRIVE ;  /* 0x00000000000079c5 */ /* 0x000fd20000000000 */
        /* <DEDUP_REMOVED lines=39> */
[C---:B------:R-:W-:Y:S01]  /*156e0*/  VIADD R8, R2.reuse, 0x1c0 ;  /* 0x000001c002087836 */ /* 0x040fe20000000000 */
[----:B------:R-:W-:Y:S01]  /*156f0*/  R2UR UR7, R9 ;  /* 0x00000000090772ca */ /* 0x000fe200000e0000 */
[----:B------:R-:W-:Y:S02]  /*15700*/  IMAD.MOV.U32 R9, RZ, RZ, -0x7fffffe0 ;  /* 0x80000020ff097424 */ /* 0x000fe400078e00ff */
[----:B------:R-:W-:-:S02]  /*15710*/  VIADD R2, R2, 0x200 ;  /* 0x0000020002027836 */ /* 0x000fc40000000000 */
[----:B------:R-:W-:Y:S01]  /*15720*/  VIADD R4, R4, 0xc00 ;  /* 0x00000c0004047836 */ /* 0x000fe20000000000 */
[----:B------:R-:W-:Y:S02]  /*15730*/  WARPGROUP.DEPBAR.LE gsb0, 0x0 ;  /* 0x00008000000079c5 */ /* 0x000fe40000010000 */
[----:B------:R-:W-:-:S06]  /*15740*/  WARPGROUP.ARRIVE ;  /* 0x00000000000079c5 */ /* 0x000fcc0000000000 */
[----:B------:R-:W-:Y:S01]  /*15750*/  HGMMA.64x96x16.F32.BF16 R24, gdesc[UR4].tnspB, R24, gsb0 ;  /* 0x41600000041879f0 */ /* 0x000fe20008001818 */
[----:B------:R-:W-:Y:S02]  /*15760*/  R2UR UR4, R6 ;  /* 0x00000000060472ca */ /* 0x000fe400000e0000 */
[----:B------:R-:W-:Y:S02]  /*15770*/  R2UR UR5, R7 ;  /* 0x00000000070572ca */ /* 0x000fe400000e0000 */
[----:B------:R-:W-:Y:S02]  /*15780*/  R2UR UR6, R8 ;  /* 0x00000000080672ca */ /* 0x000fe400000e0000 */
[----:B------:R-:W-:Y:S01]  /*15790*/  R2UR UR7, R9 ;  /* 0x00000000090772ca */ /* 0x000fe200000e0000 */
[----:B------:R-:W-:Y:S02]  /*157a0*/  WARPGROUP.DEPBAR.LE gsb0, 0x0 ;  /* 0x00008000000079c5 */ /* 0x000fe40000010000 */
[----:B------:R-:W-:-:S10]  /*157b0*/  WARPGROUP.ARRIVE ;  /* 0x00000000000079c5 */ /* 0x000fd40000000000 */
[----:B------:R-:W-:Y:S01]  /*157c0*/  HGMMA.64x96x16.F32.BF16 R24, gdesc[UR4].tnspB, R24, gsb0 ;  /* 0x41600000041879f0 */ /* 0x000fe20008001818 */
[----:B------:R-:W-:Y:S02]  /*157d0*/  R2UR UR6, R2 ;  /* 0x00000000020672ca */ /* 0x000fe400000e0000 */
[----:B--2---:R-:W0:Y:S01]  /*157e0*/  SHFL.BFLY PT, R2, R12, 0x2, 0x1f ;  /* 0x0c401f000c027f89 */ /* 0x004e2200000e0000 */
[----:B------:R-:W-:Y:S02]  /*157f0*/  R2UR UR7, R3 ;  /* 0x00000000030772ca */ /* 0x000fe400000e0000 */
[----:B------:R-:W-:Y:S01]  /*15800*/  R2UR UR4, R4 ;  /* 0x00000000040472ca */ /* 0x000fe200000e0000 */
[----:B---3--:R-:W1:Y:S01]  /*15810*/  SHFL.BFLY PT, R3, R10, 0x2, 0x1f ;  /* 0x0c401f000a037f89 */ /* 0x008e6200000e0000 */
[----:B------:R-:W-:Y:S01]  /*15820*/  R2UR UR5, R5 ;  /* 0x00000000050572ca */ /* 0x000fe200000e0000 */
[----:B0-----:R-:W-:Y:S01]  /*15830*/  FADD.FTZ R2, R2, R12 ;  /* 0x0000000c02027221 */ /* 0x001fe20000010000 */
[----:B-1----:R-:W-:-:S04]  /*15840*/  FADD.FTZ R4, R3, R10 ;  /* 0x0000000a03047221 */ /* 0x002fc80000010000 */
[----:B------:R-:W0:Y:S04]  /*15850*/  SHFL.BFLY PT, R3, R2, 0x1, 0x1f ;  /* 0x0c201f0002037f89 */ /* 0x000e2800000e0000 */
[----:B------:R-:W1:Y:S01]  /*15860*/  SHFL.BFLY PT, R5, R4, 0x1, 0x1f ;  /* 0x0c201f0004057f89 */ /* 0x000e6200000e0000 */
[----:B0-----:R-:W-:Y:S01]  /*15870*/  FADD.FTZ R9, R2, R3 ;  /* 0x0000000302097221 */ /* 0x001fe20000010000 */
[----:B------:R-:W-:Y:S01]  /*15880*/  SEL R2, RZ, 0x1, P0 ;  /* 0x00000001ff027807 */ /* 0x000fe20000000000 */
[----:B-1----:R-:W-:-:S03]  /*15890*/  FADD.FTZ R10, R4, R5 ;  /* 0x00000005040a7221 */ /* 0x002fc60000010000 */
[----:B------:R-:W-:Y:S02]  /*158a0*/  FSETP.NE.FTZ.AND P2, PT, R9, RZ, PT ;  /* 0x000000ff0900720b */ /* 0x000fe40003f55000 */
[----:B------:R-:W-:Y:S02]  /*158b0*/  CS2R R4, SRZ ;  /* 0x0000000000047805 */ /* 0x000fe4000001ff00 */
[----:B----4-:R-:W-:Y:S02]  /*158c0*/  LOP3.LUT R11, R11, R2, RZ, 0x3c, !PT ;  /* 0x000000020b0b7212 */ /* 0x010fe400078e3cff */
[----:B------:R-:W-:-:S07]  /*158d0*/  FSETP.NE.FTZ.AND P3, PT, R10, RZ, PT ;  /* 0x000000ff0a00720b */ /* 0x000fce0003f75000 */
[----:B------:R-:W0:Y:S08]  /*158e0*/  @P2 MUFU.LG2 R6, R9 ;  /* 0x0000000900062308 */ /* 0x000e300000000c00 */
[----:B------:R1:W-:Y:S08]  /*158f0*/  @P2 MUFU.RCP R5, R9 ;  /* 0x0000000900052308 */ /* 0x0003f00000001000 */
[----:B------:R-:W2:Y:S01]  /*15900*/  @P3 MUFU.LG2 R7, R10 ;  /* 0x0000000a00073308 */ /* 0x000ea20000000c00 */
[----:B-1----:R-:W3:Y:S01]  /*15910*/  LDL.LU R9, [R1+0x98] ;  /* 0x0000980001097983 */ /* 0x002ee20000300800 */
[----:B------:R-:W-:-:S02]  /*15920*/  WARPGROUP.DEPBAR.LE gsb0, 0x0 ;  /* 0x00008000000079c5 */ /* 0x000fc40000010000 */
[----:B------:R-:W-:-:S06]  /*15930*/  WARPGROUP.ARRIVE ;  /* 0x00000000000079c5 */ /* 0x000fcc0000000000 */
[----:B------:R-:W-:Y:S01]  /*15940*/  HGMMA.64x96x16.F32.BF16 R24, gdesc[UR4].tnspB, R24, gsb0 ;  /* 0x41600000041879f0 */ /* 0x000fe20008001818 */
[----:B------:R1:W-:Y:S01]  /*15950*/  STL [R1+0x60], R11 ;  /* 0x0000600b01007387 */ /* 0x0003e20000100800 */
[----:B------:R-:W4:Y:S01]  /*15960*/  @P3 MUFU.RCP R4, R10 ;  /* 0x0000000a00043308 */ /* 0x000f220000001000 */
[----:B------:R-:W-:Y:S02]  /*15970*/  @!P1 VIADD R8, R0, 0x31c60 ;  /* 0x00031c6000089836 */ /* 0x000fe40000000000 */
[C---:B------:R-:W-:Y:S01]  /*15980*/  @P2 FMUL.FTZ R3, R15.reuse, 0.69314718246459960938 ;  /* 0x3f3172180f032820 */ /* 0x040fe20000410000 */
[----:B0-----:R-:W-:Y:S01]  /*15990*/  @P2 FMUL.FTZ R6, R6, 0.69314718246459960938 ;  /* 0x3f31721806062820 */ /* 0x001fe20000410000 */
[----:B------:R-:W-:Y:S01]  /*159a0*/  @P3 FMUL.FTZ R12, R15, 0.69314718246459960938 ;  /* 0x3f3172180f0c3820 */ /* 0x000fe20000410000 */
[----:B--2---:R-:W-:Y:S01]  /*159b0*/  @P3 FMUL.FTZ R7, R7, 0.69314718246459960938 ;  /* 0x3f31721807073820 */ /* 0x004fe20000410000 */
[----:B------:R-:W-:Y:S01]  /*159c0*/  IMAD.MOV.U32 R0, RZ, RZ, -0x800000 ;  /* 0xff800000ff007424 */ /* 0x000fe200078e00ff */
[----:B------:R-:W-:Y:S01]  /*159d0*/  @!P1 PRMT R8, RZ, 0x654, R8 ;  /* 0x00000654ff089816 */ /* 0x000fe20000000008 */
[----:B------:R-:W-:-:S02]  /*159e0*/  IMAD.MOV.U32 R2, RZ, RZ, -0x800000 ;  /* 0xff800000ff027424 */ /* 0x000fc400078e00ff */
[----:B------:R-:W-:Y:S01]  /*159f0*/  @P2 FFMA.FTZ R0, R3, R14, R6 ;  /* 0x0000000e03002223 */ /* 0x000fe20000010006 */
[----:B------:R-:W-:Y:S01]  /*15a00*/  @P3 FFMA.FTZ R2, R12, R74, R7 ;  /* 0x0000004a0c023223 */ /* 0x000fe20000010007 */
[----:B------:R-:W-:Y:S01]  /*15a10*/  SEL R154, R154, RZ, P0 ;  /* 0x000000ff9a9a7207 */ /* 0x000fe20000000000 */
[----:B------:R-:W-:Y:S02]  /*15a20*/  WARPGROUP.DEPBAR.LE gsb0, 0x0 ;  /* 0x00008000000079c5 */ /* 0x000fe40000010000 */
        /* <DEDUP_REMOVED lines=50> */
[----:B---3--:R-:W-:-:S05]  /*15d50*/  VIADD R9, R9, 0x1 ;  /* 0x0000000109097836 */ /* 0x008fca0000000000 */
[----:B------:R1:W-:Y:S02]  /*15d60*/  STL [R1+0x98], R9 ;  /* 0x0000980901007387 */ /* 0x0003e40000100800 */
.L_x_10386:
[----:B------:R-:W2:Y:S01]  /*15d70*/  LDL R85, [R1+0x8c] ;  /* 0x00008c0001557983 */ /* 0x000ea20000100800 */
[----:B------:R-:W0:Y:S01]  /*15d80*/  S2R R4, SR_TID.X ;  /* 0x0000000000047919 */ /* 0x000e220000002100 */
[----:B------:R-:W-:Y:S05]  /*15d90*/  WARPSYNC.ALL ;  /* 0x0000000000007948 */ /* 0x000fea0003800000 */
[----:B------:R-:W3:Y:S01]  /*15da0*/  S2UR UR5, SR_CgaCtaId ;  /* 0x00000000000579c3 */ /* 0x000ee20000008800 */
[----:B------:R-:W-:Y:S01]  /*15db0*/  UMOV UR4, 0x400 ;  /* 0x0000040000047882 */ /* 0x000fe20000000000 */
[----:B0-----:R-:W-:-:S05]  /*15dc0*/  VIADD R87, R4, 0xffffff80 ;  /* 0xffffff8004577836 */ /* 0x001fca0000000000 */
[----:B------:R-:W-:-:S04]  /*15dd0*/  SHF.R.S32.HI R70, RZ, 0x1f, R87 ;  /* 0x0000001fff467819 */ /* 0x000fc80000011457 */
[----:B------:R-:W-:Y:S01]  /*15de0*/  LEA.HI R70, R70, R87, RZ, 0x2 ;  /* 0x0000005746467211 */ /* 0x000fe200078f10ff */
[----:B---3--:R-:W-:-:S03]  /*15df0*/  ULEA UR4, UR5, UR4, 0x18 ;  /* 0x0000000405047291 */ /* 0x008fc6000f8ec03f */
[----:B------:R-:W-:-:S05]  /*15e00*/  LOP3.LUT R70, R70, 0xfffffffc, RZ, 0xc0, !PT ;  /* 0xfffffffc46467812 */ /* 0x000fca00078ec0ff */
[----:B------:R-:W-:Y:S02]  /*15e10*/  IMAD.IADD R70, R87, 0x1, -R70 ;  /* 0x0000000157467824 */ /* 0x000fe400078e0a46 */
[----:B------:R-:W-:Y:S01]  /*15e20*/  IMAD.U32 R16, RZ, RZ, UR4 ;  /* 0x00000004ff107e24 */ /* 0x000fe2000f8e00ff */
[----:B------:R-:W-:Y:S01]  /*15e30*/  BAR.SYNC.DEFER_BLOCKING 0x5, 0x200 ;  /* 0x0148000000007b1d */ /* 0x000fe20000010000 */
[----:B------:R-:W-:-:S04]  /*15e40*/  IMAD.SHL.U32 R36, R70, 0x8, RZ ;  /* 0x0000000846247824 */ /* 0x000fc800078e00ff */
[C---:B------:R-:W-:Y:S02]  /*15e50*/  VIADD R37, R36.reuse, 0x40 ;  /* 0x0000004024257836 */ /* 0x040fe40000000000 */
[----:B------:R-:W-:Y:S01]  /*15e60*/  VIADD R38, R36, 0x20 ;  /* 0x0000002024267836 */ /* 0x000fe20000000000 */
[----:B------:R-:W-:Y:S02]  /*15e70*/  BSSY B0, `(.L_x_10442) ;  /* 0x00001b8000007945 */ /* 0x000fe40003800000 */
[----:B------:R-:W-:Y:S02]  /*15e80*/  SHF.R.S32.HI R40, RZ, 0x1f, R37 ;  /* 0x0000001fff287819 */ /* 0x000fe40000011425 */
[----:B------:R-:W-:Y:S01]  /*15e90*/  SHF.R.S32.HI R39, RZ, 0x1f, R38 ;  /* 0x0000001fff277819 */ /* 0x000fe20000011426 */
[----:B------:R0:W3:Y:S01]  /*15ea0*/  LDS.128 R108, [R16+0x31cd0] ;  /* 0x031cd000106c7984 */ /* 0x0000e20000000c00 */
[----:B------:R-:W-:Y:S06]  /*15eb0*/  BAR.ARV 0x4, 0x200 ;  /* 0x0108000000007b1d */ /* 0x000fec0000002000 */
[----:B--2---:R-:W-:Y:S01]  /*15ec0*/  SHF.R.S32.HI R54, RZ, 0x1f, R85 ;  /* 0x0000001fff367819 */ /* 0x004fe20000011455 */
[----:B------:R-:W-:-:S03]  /*15ed0*/  IMAD.SHL.U32 R58, R85, 0x4, RZ ;  /* 0x00000004553a7824 */ /* 0x000fc600078e00ff */
[----:B------:R-:W-:Y:S01]  /*15ee0*/  SHF.L.U64.HI R55, R85, 0x2, R54 ;  /* 0x0000000255377819 */ /* 0x000fe20000010236 */
[----:B0--3--:R-:W-:Y:S06]  /*15ef0*/  @P1 BRA `(.L_x_10443) ;  /* 0x0000001000441947 */ /* 0x009fec0003800000 */
[----:B------:R-:W2:Y:S01]  /*15f00*/  LDL R4, [R1+0xd0] ;  /* 0x0000d00001047983 */ /* 0x000ea20000100800 */
[----:B------:R-:W-:Y:S05]  /*15f10*/  WARPSYNC.ALL ;  /* 0x0000000000007948 */ /* 0x000fea0003800000 */
[----:B------:R-:W0:Y:S01]  /*15f20*/  S2R R5, SR_SWINHI ;  /* 0x0000000000057919 */ /* 0x000e220000002f00 */
[----:B------:R-:W-:Y:S01]  /*15f30*/  F2FP.BF16.F32.PACK_AB R6, R81, R6 ;  /* 0x000000065106723e */ /* 0x000fe200000010ff */
[----:B------:R-:W-:Y:S01]  /*15f40*/  ULDC.64 UR4, c[0x0][0xc00] ;  /* 0x0003000000047ab9 */ /* 0x000fe20000000a00 */
[----:B------:R-:W-:Y:S02]  /*15f50*/  F2FP.BF16.F32.PACK_AB R27, R68, R27 ;  /* 0x0000001b441b723e */ /* 0x000fe400000010ff */
[----:B------:R-:W-:-:S02]  /*15f60*/  MOV R20, R16 ;  /* 0x0000001000147202 */ /* 0x000fc40000000f00 */
[----:B0-----:R-:W-:Y:S01]  /*15f70*/  MOV R21, R5 ;  /* 0x0000000500157202 */ /* 0x001fe20000000f00 */
[----:B------:R-:W-:Y:S02]  /*15f80*/  BAR.SYNC.DEFER_BLOCKING 0x1, 0x180 ;  /* 0x0046000000007b1d */ /* 0x000fe40000010000 */
[----:B--2---:R-:W-:-:S03]  /*15f90*/  IMAD.WIDE R4, R4, 0x2, R20 ;  /* 0x0000000204047825 */ /* 0x004fc600078e0214 */
[C---:B------:R-:W-:Y:S02]  /*15fa0*/  IADD3 R59, P4, R4.reuse, 0x20, RZ ;  /* 0x00000020043b7810 */ /* 0x040fe40007f9e0ff */
[C---:B------:R-:W-:Y:S02]  /*15fb0*/  IADD3 R63, P3, R4.reuse, 0x3000, RZ ;  /* 0x00003000043f7810 */ /* 0x040fe40007f7e0ff */
[----:B-1----:R-:W-:Y:S01]  /*15fc0*/  LOP3.LUT R8, R59, 0x180, RZ, 0xc0, !PT ;  /* 0x000001803b087812 */ /* 0x002fe200078ec0ff */
[--C-:B------:R-:W-:Y:S01]  /*15fd0*/  IMAD.X R13, RZ, RZ, R5.reuse, P4 ;  /* 0x000000ffff0d7224 */ /* 0x100fe200020e0605 */
[----:B------:R-:W-:Y:S01]  /*15fe0*/  IADD3 R67, P2, R4, 0x3020, RZ ;  /* 0x0000302004437810 */ /* 0x000fe20007f5e0ff */
[--C-:B------:R-:W-:Y:S01]  /*15ff0*/  IMAD.X R15, RZ, RZ, R5.reuse, P3 ;  /* 0x000000ffff0f7224 */ /* 0x100fe200018e0605 */
[----:B------:R-:W-:Y:S02]  /*16000*/  SHF.R.U64 R8, R8, 0x3, RZ ;  /* 0x0000000308087819 */ /* 0x000fe400000012ff */
[C---:B------:R-:W-:Y:S01]  /*16010*/  IADD3 R62, P1, R4.reuse, 0x6000, RZ ;  /* 0x00006000043e7810 */ /* 0x040fe20007f3e0ff */
[----:B------:R-:W-:Y:S01]  /*16020*/  IMAD.X R25, RZ, RZ, R5, P2 ;  /* 0x000000ffff197224 */ /* 0x000fe200010e0605 */
[----:B------:R-:W-:-:S02]  /*16030*/  LOP3.LUT R9, R4, 0x180, RZ, 0xc0, !PT ;  /* 0x0000018004097812 */ /* 0x000fc400078ec0ff */
[----:B------:R-:W-:Y:S02]  /*16040*/  LOP3.LUT R12, R8, R59, RZ, 0x3c, !PT ;  /* 0x0000003b080c7212 */ /* 0x000fe400078e3cff */
[----:B------:R-:W-:Y:S02]  /*16050*/  LOP3.LUT R8, R63, 0x180, RZ, 0xc0, !PT ;  /* 0x000001803f087812 */ /* 0x000fe400078ec0ff */
[----:B------:R-:W-:Y:S02]  /*16060*/  LOP3.LUT R10, R67, 0x180, RZ, 0xc0, !PT ;  /* 0x00000180430a7812 */ /* 0x000fe400078ec0ff */
[----:B------:R-:W-:Y:S02]  /*16070*/  LOP3.LUT R59, R62, 0x180, RZ, 0xc0, !PT ;  /* 0x000001803e3b7812 */ /* 0x000fe400078ec0ff */
[----:B------:R-:W-:Y:S02]  /*16080*/  SHF.R.U64 R9, R9, 0x3, RZ ;  /* 0x0000000309097819 */ /* 0x000fe400000012ff */
[----:B------:R-:W-:-:S02]  /*16090*/  SHF.R.U64 R8, R8, 0x3, RZ ;  /* 0x0000000308087819 */ /* 0x000fc400000012ff */
[----:B------:R-:W-:Y:S02]  /*160a0*/  IADD3 R83, P0, R4, 0x6020, RZ ;  /* 0x0000602004537810 */ /* 0x000fe40007f1e0ff */
[----:B------:R-:W-:Y:S02]  /*160b0*/  SHF.R.U64 R10, R10, 0x3, RZ ;  /* 0x000000030a0a7819 */ /* 0x000fe400000012ff */
[----:B------:R-:W-:Y:S01]  /*160c0*/  SHF.R.U64 R59, R59, 0x3, RZ ;  /* 0x000000033b3b7819 */ /* 0x000fe200000012ff */
[--C-:B------:R-:W-:Y:S01]  /*160d0*/  IMAD.X R11, RZ, RZ, R5.reuse, P0 ;  /* 0x000000ffff0b7224 */ /* 0x100fe200000e0605 */
[----:B------:R-:W-:Y:S01]  /*160e0*/  LOP3.LUT R4, R9, R4, RZ, 0x3c, !PT ;  /* 0x0000000409047212 */ /* 0x000fe200078e3cff */
[----:B------:R-:W-:Y:S01]  /*160f0*/  IMAD.X R9, RZ, RZ, R5, P1 ;  /* 0x000000ffff097224 */ /* 0x000fe200008e0605 */
[----:B------:R-:W-:Y:S02]  /*16100*/  LOP3.LUT R14, R8, R63, RZ, 0x3c, !PT ;  /* 0x0000003f080e7212 */ /* 0x000fe400078e3cff */
[----:B------:R-:W-:-:S02]  /*16110*/  LOP3.LUT R24, R10, R67, RZ, 0x3c, !PT ;  /* 0x000000430a187212 */ /* 0x000fc400078e3cff */
[----:B------:R-:W-:Y:S02]  /*16120*/  LOP3.LUT R8, R59, R62, RZ, 0x3c, !PT ;  /* 0x0000003e3b087212 */ /* 0x000fe400078e3cff */
[----:B------:R-:W-:Y:S02]  /*16130*/  LOP3.LUT R66, R83, 0x180, RZ, 0xc0, !PT ;  /* 0x0000018053427812 */ /* 0x000fe400078ec0ff */
[----:B------:R-:W-:Y:S02]  /*16140*/  MOV R62, R4 ;  /* 0x00000004003e7202 */ /* 0x000fe40000000f00 */
[----:B------:R-:W-:Y:S02]  /*16150*/  F2FP.BF16.F32.PACK_AB R4, R80, R7 ;  /* 0x000000075004723e */ /* 0x000fe400000010ff */
[----:B------:R-:W-:Y:S02]  /*16160*/  F2FP.BF16.F32.PACK_AB R5, R86, R61 ;  /* 0x0000003d5605723e */ /* 0x000fe400000010ff */
[----:B------:R-:W-:-:S02]  /*16170*/  F2FP.BF16.F32.PACK_AB R7, R69, R60 ;  /* 0x0000003c4507723e */ /* 0x000fc400000010ff */
[----:B------:R-:W-:Y:S02]  /*16180*/  MOV R61, R12 ;  /* 0x0000000c003d7202 */ /* 0x000fe40000000f00 */
[----:B------:R-:W-:Y:S01]  /*16190*/  MOV R60, R14 ;  /* 0x0000000e003c7202 */ /* 0x000fe20000000f00 */
[----:B------:R0:W-:Y:S01]  /*161a0*/  STSM.16.M88.4 [R62], R4 ;  /* 0x000000043e007844 */ /* 0x0001e20000000200 */
[----:B------:R-:W-:Y:S02]  /*161b0*/  MOV R59, R24 ;  /* 0x00000018003b7202 */ /* 0x000fe40000000f00 */
[----:B------:R-:W-:Y:S02]  /*161c0*/  SHF.R.U64 R66, R66, 0x3, RZ ;  /* 0x0000000342427819 */ /* 0x000fe400000012ff */
        /* <DEDUP_REMOVED lines=8> */
[----:B------:R-:W-:-:S02]  /*16250*/  LOP3.LUT R10, R66, R83, RZ, 0x3c, !PT ;  /* 0x00000053420a7212 */ /* 0x000fc400078e3cff */
[----:B------:R-:W-:Y:S01]  /*16260*/  ISETP.NE.U32.AND P0, PT, RZ, UR4, PT ;  /* 0x00000004ff007c0c */ /* 0x000fe2000bf05070 */
[----:B------:R1:W-:Y:S01]  /*16270*/  STSM.16.M88.4 [R60], R24 ;  /* 0x000000183c007844 */ /* 0x0003e20000000200 */
[----:B------:R-:W-:Y:S02]  /*16280*/  MOV R53, R8 ;  /* 0x0000000800357202 */ /* 0x000fe40000000f00 */
[----:B------:R-:W-:Y:S02]  /*16290*/  MOV R44, R10 ;  /* 0x0000000a002c7202 */ /* 0x000fe40000000f00 */
[----:B0-----:R-:W-:Y:S02]  /*162a0*/  F2FP.BF16.F32.PACK_AB R4, R76, R41 ;  /* 0x000000294c04723e */ /* 0x001fe400000010ff */
[----:B------:R-:W-:Y:S02]  /*162b0*/  F2FP.BF16.F32.PACK_AB R5, R64, R43 ;  /* 0x0000002b4005723e */ /* 0x000fe400000010ff */
[----:B------:R-:W-:-:S02]  /*162c0*/  F2FP.BF16.F32.PACK_AB R6, R48, R33 ;  /* 0x000000213006723e */ /* 0x000fc400000010ff */
[----:B------:R-:W-:Y:S01]  /*162d0*/  F2FP.BF16.F32.PACK_AB R7, R51, R42 ;  /* 0x0000002a3307723e */ /* 0x000fe200000010ff */
[----:B------:R-:W-:Y:S01]  /*162e0*/  IMAD.MOV.U32 R42, RZ, RZ, RZ ;  /* 0x000000ffff2a7224 */ /* 0x000fe200078e00ff */
[----:B------:R-:W-:Y:S02]  /*162f0*/  F2FP.BF16.F32.PACK_AB R8, R52, R3 ;  /* 0x000000033408723e */ /* 0x000fe400000010ff */
[----:B------:R-:W-:Y:S01]  /*16300*/  F2FP.BF16.F32.PACK_AB R9, R50, R35 ;  /* 0x000000233209723e */ /* 0x000fe200000010ff */
[----:B------:R0:W-:Y:S01]  /*16310*/  STSM.16.M88.4 [R59], R4 ;  /* 0x000000043b007844 */ /* 0x0001e20000000200 */
[----:B-1----:R-:W-:Y:S01]  /*16320*/  IADD3 R24, P1, R58, UR4, RZ ;  /* 0x000000043a187c10 */ /* 0x002fe2000ff3e0ff */
[----:B------:R-:W1:Y:S01]  /*16330*/  LDC R3, c[0x0][0xbe8] ;  /* 0x0002fa00ff037b82 */ /* 0x000e620000000800 */
[----:B------:R-:W-:Y:S02]  /*16340*/  F2FP.BF16.F32.PACK_AB R10, R45, R28 ;  /* 0x0000001c2d0a723e */ /* 0x000fe400000010ff */
[----:B------:R-:W-:-:S02]  /*16350*/  F2FP.BF16.F32.PACK_AB R11, R47, R34 ;  /* 0x000000222f0b723e */ /* 0x000fc400000010ff */
[----:B------:R-:W-:Y:S02]  /*16360*/  F2FP.BF16.F32.PACK_AB R12, R56, R29 ;  /* 0x0000001d380c723e */ /* 0x000fe400000010ff */
[----:B------:R-:W-:Y:S01]  /*16370*/  F2FP.BF16.F32.PACK_AB R13, R46, R31 ;  /* 0x0000001f2e0d723e */ /* 0x000fe200000010ff */
[----:B------:R2:W-:Y:S01]  /*16380*/  STSM.16.M88.4 [R53], R8 ;  /* 0x0000000835007844 */ /* 0x0005e20000000200 */
[----:B------:R-:W-:Y:S02]  /*16390*/  F2FP.BF16.F32.PACK_AB R14, R49, R32 ;  /* 0x00000020310e723e */ /* 0x000fe400000010ff */
        /* <DEDUP_REMOVED lines=10> */
[----:B0-----:R-:W-:Y:S01]  /*16440*/  IMAD.U32 R6, RZ, RZ, UR4 ;  /* 0x00000004ff067e24 */ /* 0x001fe2000f8e00ff */
[----:B------:R-:W-:Y:S01]  /*16450*/  @P2 IADD3.X R59, R55, UR5, RZ, P3, !PT ;  /* 0x00000005373b2c10 */ /* 0x000fe20009ffe4ff */
[----:B------:R2:W5:Y:S01]  /*16460*/  @P0 LDG.E R42, desc[UR60][R24.64] ;  /* 0x0000003c182a0981 */ /* 0x000562000c1e1900 */
[----:B-1----:R-:W-:-:S03]  /*16470*/  ISETP.NE.AND P1, PT, R3, 0x1, PT ;  /* 0x000000010300780c */ /* 0x002fc60003f25270 */
[----:B------:R2:W5:Y:S10]  /*16480*/  @P2 LDG.E R6, desc[UR60][R58.64] ;  /* 0x0000003c3a062981 */ /* 0x000574000c1e1900 */
[----:B------:R-:W0:Y:S08]  /*16490*/  @P1 LDC R5, c[0x0][0xbec] ;  /* 0x0002fb00ff051b82 */ /* 0x000e300000000800 */
[----:B------:R-:W1:Y:S01]  /*164a0*/  @P1 LDC R27, c[0x0][0xbf0] ;  /* 0x0002fc00ff1b1b82 */ /* 0x000e620000000800 */
[----:B--2---:R-:W-:Y:S05]  /*164b0*/  @P2 BRA `(.L_x_10444) ;  /* 0x0000000000102947 */ /* 0x004fea0003800000 */
[----:B------:R-:W-:Y:S05]  /*164c0*/  @!P0 BRA `(.L_x_10444) ;  /* 0x00000000000c8947 */ /* 0x000fea0003800000 */
[----:B------:R-:W2:Y:S04]  /*164d0*/  LDG.E R7, desc[UR60][R24.64] ;  /* 0x0000003c18077981 */ /* 0x000ea8000c1e1900 */
[----:B-----5:R-:W2:Y:S02]  /*164e0*/  LDG.E R6, desc[UR60][R24.64+0x4] ;  /* 0x0000043c18067981 */ /* 0x020ea4000c1e1900 */
[----:B--2---:R-:W-:-:S07]  /*164f0*/  IMAD.IADD R6, R6, 0x1, -R7 ;  /* 0x0000000106067824 */ /* 0x004fce00078e0a07 */
.L_x_10444:
[----:B------:R-:W2:Y:S01]  /*16500*/  LDL R4, [R1+0xc8] ;  /* 0x0000c80001047983 */ /* 0x000ea20000100800 */
[--C-:B------:R-:W-:Y:S01]  /*16510*/  SHF.R.S32.HI R52, RZ, 0x1f, R87.reuse ;  /* 0x0000001fff347819 */ /* 0x100fe20000011457 */
[----:B------:R-:W-:Y:S01]  /*16520*/  ULDC.64 UR4, c[0x0][0xb90] ;  /* 0x0002e40000047ab9 */ /* 0x000fe20000000a00 */
[----:B-----5:R-:W-:Y:S01]  /*16530*/  SHF.R.S32.HI R43, RZ, 0x1f, R42 ;  /* 0x0000001fff2b7819 */ /* 0x020fe2000001142a */
[----:B------:R-:W3:Y:S01]  /*16540*/  LDL.LU R55, [R1+0x90] ;  /* 0x0000900001377983 */ /* 0x000ee20000300800 */
[----:B------:R-:W-:Y:S02]  /*16550*/  SEL R54, R54, RZ, !P0 ;  /* 0x000000ff36367207 */ /* 0x000fe40004000000 */
[----:B------:R-:W-:Y:S01]  /*16560*/  SEL R48, R85, RZ, !P0 ;  /* 0x000000ff55307207 */ /* 0x000fe20004000000 */
[----:B------:R-:W2:Y:S01]  /*16570*/  LDL.LU R50, [R1+0x94] ;  /* 0x0000940001327983 */ /* 0x000ea20000300800 */
[----:B------:R-:W-:Y:S02]  /*16580*/  LEA.HI R52, R52, R87, RZ, 0x2 ;  /* 0x0000005734347211 */ /* 0x000fe400078f10ff */
[----:B------:R-:W-:Y:S01]  /*16590*/  SHF.R.S32.HI R26, RZ, 0x1f, R87 ;  /* 0x0000001fff1a7819 */ /* 0x000fe20000011457 */
[----:B------:R-:W4:Y:S01]  /*165a0*/  LDL R14, [R1+0xc4] ;  /* 0x0000c400010e7983 */ /* 0x000f220000100800 */
[----:B------:R-:W-:Y:S01]  /*165b0*/  SHF.R.S32.HI R52, RZ, 0x2, R52 ;  /* 0x00000002ff347819 */ /* 0x000fe20000011434 */
[----:B------:R-:W-:Y:S01]  /*165c0*/  IMAD R41, R6, R3, RZ ;  /* 0x0000000306297224 */ /* 0x000fe200078e02ff */
[----:B------:R-:W4:Y:S03]  /*165d0*/  @P1 LDC R51, c[0x0][0xbec] ;  /* 0x0002fb00ff331b82 */ /* 0x000f260000000800 */
[----:B------:R-:W-:-:S04]  /*165e0*/  IMAD R9, R52, 0x20, R36 ;  /* 0x0000002034097824 */ /* 0x000fc800078e0224 */
[----:B------:R-:W-:Y:S01]  /*165f0*/  IMAD.WIDE R20, R9, 0x2, R20 ;  /* 0x0000000209147825 */ /* 0x000fe200078e0214 */
[----:B------:R-:W-:Y:S01]  /*16600*/  LEA.HI R26, R26, R87, RZ, 0x7 ;  /* 0x000000571a1a7211 */ /* 0x000fe200078f38ff */
[----:B------:R-:W4:Y:S03]  /*16610*/  @P1 LDC R53, c[0x0][0xbf0] ;  /* 0x0002fc00ff351b82 */ /* 0x000f260000000800 */
[----:B------:R-:W-:Y:S02]  /*16620*/  LOP3.LUT R26, R26, 0xffffff80, RZ, 0xc0, !PT ;  /* 0xffffff801a1a7812 */ /* 0x000fe400078ec0ff */
[----:B------:R-:W-:-:S03]  /*16630*/  IADD3 R13, P3, R20, 0x3000, RZ ;  /* 0x00003000140d7810 */ /* 0x000fc60007f7e0ff */
[----:B------:R-:W-:Y:S01]  /*16640*/  IMAD.IADD R26, R87, 0x1, -R26 ;  /* 0x00000001571a7824 */ /* 0x000fe200078e0a1a */
[----:B------:R-:W-:Y:S02]  /*16650*/  IADD3 R15, P2, R20, 0x1800, RZ ;  /* 0x00001800140f7810 */ /* 0x000fe40007f5e0ff */
[----:B------:R-:W-:-:S04]  /*16660*/  LOP3.LUT R12, R13, 0x180, RZ, 0xc0, !PT ;  /* 0x000001800d0c7812 */ /* 0x000fc800078ec0ff */
[----:B------:R-:W-:-:S04]  /*16670*/  SHF.R.U64 R12, R12, 0x3, RZ ;  /* 0x000000030c0c7819 */ /* 0x000fc800000012ff */
[----:B------:R-:W-:Y:S01]  /*16680*/  LOP3.LUT R12, R12, R13, RZ, 0x3c, !PT ;  /* 0x0000000d0c0c7212 */ /* 0x000fe200078e3cff */
[----:B------:R-:W-:Y:S01]  /*16690*/  IMAD.X R13, RZ, RZ, R21, P3 ;  /* 0x000000ffff0d7224 */ /* 0x000fe200018e0615 */
[C---:B------:R-:W-:Y:S02]  /*166a0*/  IADD3 R25, P5, R20.reuse, 0x4800, RZ ;  /* 0x0000480014197810 */ /* 0x040fe40007fbe0ff */
        /* <DEDUP_REMOVED lines=9> */
[----:B------:R-:W-:Y:S01]  /*16740*/  BSSY B1, `(.L_x_10445) ;  /* 0x0000079000017945 */ /* 0x000fe20003800000 */
[----:B---3--:R-:W-:Y:S01]  /*16750*/  SHF.R.S32.HI R49, RZ, 0x1f, R55 ;  /* 0x0000001fff317819 */ /* 0x008fe20000011437 */
[----:B--2---:R-:W-:-:S04]  /*16760*/  IMAD R10, R50, 0xc0, R4 ;  /* 0x000000c0320a7824 */ /* 0x004fc800078e0204 */
[----:B------:R-:W-:Y:S02]  /*16770*/  IMAD R4, R49, UR4, RZ ;  /* 0x0000000431047c24 */ /* 0x000fe4000f8e02ff */
[----:B0-----:R-:W-:-:S04]  /*16780*/  @P1 IMAD.HI.U32 R8, R10, R5, RZ ;  /* 0x000000050a081227 */ /* 0x001fc800078e00ff */
        /* <DEDUP_REMOVED lines=23> */
[----:B------:R-:W-:Y:S01]  /*16900*/  SHFL.IDX PT, R46, R10, RZ, 0x1c1f ;  /* 0x001c1fff0a2e7589 */ /* 0x000fe200000e0000 */
[----:B----4-:R-:W-:-:S03]  /*16910*/  IMAD R4, R50, 0xc0, R14 ;  /* 0x000000c032047824 */ /* 0x010fc600078e020e */
[----:B------:R-:W-:Y:S01]  /*16920*/  SHFL.IDX PT, R44, R10, 0x1, 0x1c1f ;  /* 0x003c1f000a2c7f89 */ /* 0x000fe200000e0000 */
[----:B------:R-:W-:Y:S01]  /*16930*/  IMAD.X R9, RZ, RZ, R21, P2 ;  /* 0x000000ffff097224 */ /* 0x000fe200010e0615 */
[----:B------:R-:W-:Y:S01]  /*16940*/  LOP3.LUT R7, R20, 0x180, RZ, 0xc0, !PT ;  /* 0x0000018014077812 */ /* 0x000fe200078ec0ff */
[----:B------:R-:W-:Y:S01]  /*16950*/  ULDC.64 UR4, c[0x0][0xaa0] ;  /* 0x0002a80000047ab9 */ /* 0x000fe20000000a00 */
[----:B------:R-:W0:Y:S01]  /*16960*/  SHFL.IDX PT, R47, R11, RZ, 0x1c1f ;  /* 0x001c1fff0b2f7589 */ /* 0x000e2200000e0000 */
[----:B------:R-:W-:-:S03]  /*16970*/  LOP3.LUT P0, RZ, R26, 0x3, RZ, 0xc0, !PT ;  /* 0x000000031aff7812 */ /* 0x000fc6000780c0ff */
[----:B------:R-:W1:Y:S01]  /*16980*/  SHFL.IDX PT, R45, R11, 0x1, 0x1c1f ;  /* 0x003c1f000b2d7f89 */ /* 0x000e6200000e0000 */
[C---:B------:R-:W-:Y:S01]  /*16990*/  ISETP.GE.OR P2, PT, R4.reuse, R41, P0 ;  /* 0x000000290400720c */ /* 0x040fe20000746670 */
[----:B------:R-:W-:Y:S01]  /*169a0*/  VIADD R4, R4, 0x8 ;  /* 0x0000000804047836 */ /* 0x000fe20000000000 */
[----:B------:R-:W-:-:S04]  /*169b0*/  IADD3 R5, P3, R20, 0x7800, RZ ;  /* 0x0000780014057810 */ /* 0x000fc80007f7e0ff */
[----:B------:R-:W-:Y:S02]  /*169c0*/  ISETP.GE.OR P0, PT, R4, R41, P0 ;  /* 0x000000290400720c */ /* 0x000fe40000706670 */
[----:B------:R-:W-:Y:S01]  /*169d0*/  LOP3.LUT R4, R5, 0x180, RZ, 0xc0, !PT ;  /* 0x0000018005047812 */ /* 0x000fe200078ec0ff */
[----:B------:R-:W-:Y:S01]  /*169e0*/  IMAD R43, R43, UR4, RZ ;  /* 0x000000042b2b7c24 */ /* 0x000fe2000f8e02ff */
[----:B------:R-:W-:Y:S02]  /*169f0*/  SHF.R.U64 R7, R7, 0x3, RZ ;  /* 0x0000000307077819 */ /* 0x000fe400000012ff */
[----:B------:R-:W-:Y:S02]  /*16a00*/  SHF.R.U64 R4, R4, 0x3, RZ ;  /* 0x0000000304047819 */ /* 0x000fe400000012ff */
[----:B------:R-:W-:Y:S01]  /*16a10*/  LOP3.LUT R20, R7, R20, RZ, 0x3c, !PT ;  /* 0x0000001407147212 */ /* 0x000fe200078e3cff */
[----:B0-----:R0:W-:Y:S01]  /*16a20*/  @!P2 ST.E desc[UR60][R46.64], R0 ;  /* 0x000000002e00a985 */ /* 0x0011e2000c10193c */
[----:B------:R-:W-:-:S03]  /*16a30*/  LOP3.LUT R32, R4, R5, RZ, 0x3c, !PT ;  /* 0x0000000504207212 */ /* 0x000fc600078e3cff */
[----:B-1----:R1:W-:Y:S04]  /*16a40*/  @!P0 ST.E desc[UR60][R44.64], R2 ;  /* 0x000000022c008985 */ /* 0x0023e8000c10193c */
[----:B------:R2:W5:Y:S01]  /*16a50*/  LD.E.128 R4, desc[UR60][R20.64] ;  /* 0x0000003c14047980 */ /* 0x000562000c101d00 */
[C---:B0-----:R-:W-:Y:S01]  /*16a60*/  IMAD R47, R42.reuse, UR5, R43 ;  /* 0x000000052a2f7c24 */ /* 0x041fe2000f8e022b */
[----:B------:R-:W-:Y:S01]  /*16a70*/  LOP3.LUT R8, R15, 0x180, RZ, 0xc0, !PT ;  /* 0x000001800f087812 */ /* 0x000fe200078ec0ff */
[----:B------:R-:W-:Y:S01]  /*16a80*/  IMAD.WIDE.U32 R42, R42, UR4, RZ ;  /* 0x000000042a2a7c25 */ /* 0x000fe2000f8e00ff */
[----:B------:R-:W-:Y:S01]  /*16a90*/  ULDC.64 UR4, c[0x0][0xae8] ;  /* 0x0002ba0000047ab9 */ /* 0x000fe20000000a00 */
[----:B------:R-:W5:Y:S02]  /*16aa0*/  LD.E.128 R24, desc[UR60][R24.64] ;  /* 0x0000003c18187980 */ /* 0x000f64000c101d00 */
[----:B------:R-:W-:-:S02]  /*16ab0*/  IMAD R0, R70, 0x60, R52 ;  /* 0x0000006046007824 */ /* 0x000fc400078e0234 */
[----:B--2---:R-:W-:Y:S01]  /*16ac0*/  IMAD.MOV.U32 R20, RZ, RZ, R42 ;  /* 0x000000ffff147224 */ /* 0x004fe200078e002a */
[----:B------:R-:W5:Y:S01]  /*16ad0*/  LD.E.128 R28, desc[UR60][R28.64] ;  /* 0x0000003c1c1c7980 */ /* 0x000f62000c101d00 */
[----:B------:R-:W-:Y:S02]  /*16ae0*/  IMAD R42, R50, 0xc0, R0 ;  /* 0x000000c0322a7824 */ /* 0x000fe400078e0200 */
[----:B------:R-:W-:Y:S02]  /*16af0*/  IMAD.X R33, RZ, RZ, R21, P3 ;  /* 0x000000ffff217224 */ /* 0x000fe400018e0615 */
[----:B------:R-:W-:Y:S02]  /*16b00*/  IMAD.IADD R21, R43, 0x1, R47 ;  /* 0x000000012b157824 */ /* 0x000fe400078e022f */
[----:B------:R-:W-:Y:S02]  /*16b10*/  IMAD R49, R49, UR4, RZ ;  /* 0x0000000431317c24 */ /* 0x000fe4000f8e02ff */
[----:B------:R-:W-:Y:S01]  /*16b20*/  @P1 IMAD.HI.U32 R0, R42, R51, RZ ;  /* 0x000000332a001227 */ /* 0x000fe200078e00ff */
[----:B------:R-:W-:Y:S01]  /*16b30*/  SHF.R.U64 R8, R8, 0x3, RZ ;  /* 0x0000000308087819 */ /* 0x000fe200000012ff */
[----:B------:R-:W5:Y:S02]  /*16b40*/  LD.E.128 R32, desc[UR60][R32.64] ;  /* 0x0000003c20207980 */ /* 0x000f64000c101d00 */
[----:B------:R-:W-:-:S02]  /*16b50*/  IMAD R49, R55, UR5, R49 ;  /* 0x0000000537317c24 */ /* 0x000fc4000f8e0231 */
[----:B------:R-:W-:Y:S01]  /*16b60*/  IMAD.WIDE.U32 R20, R55, UR4, R20 ;  /* 0x0000000437147c25 */ /* 0x000fe2000f8e0014 */
[----:B------:R-:W-:-:S03]  /*16b70*/  ULDC.64 UR4, c[0x0][0xaf0] ;  /* 0x0002bc0000047ab9 */ /* 0x000fc60000000a00 */
[----:B------:R-:W-:Y:S01]  /*16b80*/  IMAD.MOV.U32 R43, RZ, RZ, R42 ;  /* 0x000000ffff2b7224 */ /* 0x000fe200078e002a */
[----:B------:R-:W-:Y:S01]  /*16b90*/  @P1 SHF.R.U32.HI R43, RZ, R53, R0 ;  /* 0x00000035ff2b1219 */ /* 0x000fe20000011600 */
[----:B-1----:R-:W-:Y:S02]  /*16ba0*/  IMAD R45, R54, UR4, RZ ;  /* 0x00000004362d7c24 */ /* 0x002fe4000f8e02ff */
[----:B------:R-:W-:Y:S01]  /*16bb0*/  IMAD.IADD R21, R21, 0x1, R49 ;  /* 0x0000000115157824 */ /* 0x000fe200078e0231 */
[----:B------:R-:W-:Y:S01]  /*16bc0*/  SHF.R.S32.HI R0, RZ, 0x1f, R43 ;  /* 0x0000001fff007819 */ /* 0x000fe2000001142b */
[----:B------:R-:W-:Y:S01]  /*16bd0*/  IMAD R45, R48, UR5, R45 ;  /* 0x00000005302d7c24 */ /* 0x000fe2000f8e022d */
[----:B------:R-:W-:Y:S01]  /*16be0*/  LOP3.LUT R8, R8, R15, RZ, 0x3c, !PT ;  /* 0x0000000f08087212 */ /* 0x000fe200078e3cff */
[----:B------:R-:W-:Y:S01]  /*16bf0*/  IMAD.MOV R2, RZ, RZ, -R43 ;  /* 0x000000ffff027224 */ /* 0x000fe200078e0a2b */
[----:B------:R-:W5:Y:S01]  /*16c00*/  LD.E.128 R12, desc[UR60][R12.64] ;  /* 0x0000003c0c0c7980 */ /* 0x000f62000c101d00 */
[----:B------:R-:W-:Y:S01]  /*16c10*/  IMAD.WIDE.U32 R48, R48, UR4, R20 ;  /* 0x0000000430307c25 */ /* 0x000fe2000f8e0014 */
[----:B------:R-:W-:-:S02]  /*16c20*/  ULDC.64 UR4, c[0x0][0xae0] ;  /* 0x0002b80000047ab9 */ /* 0x000fc40000000a00 */
[----:B------:R-:W5:Y:S01]  /*16c30*/  LD.E.128 R8, desc[UR60][R8.64] ;  /* 0x0000003c08087980 */ /* 0x000f62000c101d00 */
[----:B------:R-:W-:Y:S02]  /*16c40*/  IMAD R0, R0, UR4, RZ ;  /* 0x0000000400007c24 */ /* 0x000fe4000f8e02ff */
[----:B------:R-:W-:Y:S01]  /*16c50*/  IMAD R21, R3, R2, R42 ;  /* 0x0000000203157224 */ /* 0x000fe200078e022a */
[----:B------:R-:W-:Y:S01]  /*16c60*/  @!PT LDS RZ, [RZ] ;  /* 0x00000000fffff984 */ /* 0x000fe20000000800 */
[----:B------:R-:W-:Y:S01]  /*16c70*/  @!PT LDS RZ, [RZ] ;  /* 0x00000000fffff984 */ /* 0x000fe20000000800 */
[----:B------:R-:W-:Y:S01]  /*16c80*/  @!PT LDS RZ, [RZ] ;  /* 0x00000000fffff984 */ /* 0x000fe20000000800 */
[----:B------:R-:W-:Y:S01]  /*16c90*/  @!PT LDS RZ, [RZ] ;  /* 0x00000000fffff984 */ /* 0x000fe20000000800 */
[----:B------:R0:W-:Y:S06]  /*16ca0*/  MEMBAR.ALL.CTA ;  /* 0x0000000000007992 */ /* 0x0001ec0000008000 */
[----:B0-----:R-:W0:Y:S01]  /*16cb0*/  FENCE.VIEW.ASYNC.S ;  /* 0x00000000000073c6 */ /* 0x001e220000000000 */
[----:B------:R-:W-:-:S02]  /*16cc0*/  IMAD.IADD R49, R49, 0x1, R45 ;  /* 0x0000000131317824 */ /* 0x000fc400078e022d */
[C---:B------:R-:W-:Y:S01]  /*16cd0*/  IMAD R45, R43.reuse, UR5, R0 ;  /* 0x000000052b2d7c24 */ /* 0x040fe2000f8e0200 */
[----:B------:R-:W-:Y:S01]  /*16ce0*/  SHF.R.S32.HI R0, RZ, 0x1f, R21 ;  /* 0x0000001fff007819 */ /* 0x000fe20000011415 */
[----:B------:R-:W-:Y:S01]  /*16cf0*/  IMAD.WIDE.U32 R2, R43, UR4, R48 ;  /* 0x000000042b027c25 */ /* 0x000fe2000f8e0030 */
[----:B------:R-:W-:-:S03]  /*16d00*/  ULDC.64 UR4, c[0x0][0xad8] ;  /* 0x0002b60000047ab9 */ /* 0x000fc60000000a00 */
[----:B------:R-:W-:Y:S02]  /*16d10*/  IMAD.IADD R3, R3, 0x1, R45 ;  /* 0x0000000103037824 */ /* 0x000fe400078e022d */
[----:B------:R-:W-:Y:S02]  /*16d20*/  IMAD R0, R0, UR4, RZ ;  /* 0x0000000400007c24 */ /* 0x000fe4000f8e02ff */
[----:B------:R-:W-:Y:S02]  /*16d30*/  IMAD R48, R50, 0xc0, R52 ;  /* 0x000000c032307824 */ /* 0x000fe400078e0234 */
        /* <DEDUP_REMOVED lines=8> */
[----:B------:R-:W-:Y:S01]  /*16dc0*/  PRMT R0, RZ, 0x654, R0 ;  /* 0x00000654ff007816 */ /* 0x000fe20000000000 */
[----:B0-----:R0:W1:Y:S03]  /*16dd0*/  SHFL.IDX PT, R20, R46, RZ, 0x1c1f ;  /* 0x001c1fff2e147589 */ /* 0x00106600000e0000 */
[----:B------:R0:W-:Y:S01]  /*16de0*/  SYNCS.ARRIVE.TRANS64.RED.A1T0 RZ, [R0+URZ], RZ ;  /* 0x000000ff00ff79a7 */ /* 0x0001e2000810043f */
[----:B------:R0:W2:Y:S01]  /*16df0*/  SHFL.IDX PT, R21, R47, RZ, 0x1c1f ;  /* 0x001c1fff2f157589 */ /* 0x0000a200000e0000 */
[----:B------:R-:W-:Y:S05]  /*16e00*/  @P0 BRA `(.L_x_10446) ;  /* 0x0000000000300947 */ /* 0x000fea0003800000 */
        /* <DEDUP_REMOVED lines=12> */
.L_x_10446:
[----:B------:R-:W-:Y:S05]  /*16ed0*/  BSYNC B1 ;  /* 0x0000000000017941 */ /* 0x000fea0003800000 */
.L_x_10445:
[----:B0-----:R-:W-:Y:S01]  /*16ee0*/  VIADD R0, R48, 0x60 ;  /* 0x0000006030007836 */ /* 0x001fe20000000000 */
[----:B---3-5:R0:W3:Y:S04]  /*16ef0*/  SHFL.IDX PT, R5, R47, 0x1, 0x1c1f ;  /* 0x003c1f002f057f89 */ /* 0x0280e800000e0000 */
[----:B------:R-:W-:Y:S01]  /*16f00*/  ISETP.GE.AND P0, PT, R0, R41, PT ;  /* 0x000000290000720c */ /* 0x000fe20003f06270 */
[----:B------:R0:W4:-:S12]  /*16f10*/  SHFL.IDX PT, R4, R46, 0x1, 0x1c1f ;  /* 0x003c1f002e047f89 */ /* 0x00011800000e0000 */
[----:B0-----:R-:W-:Y:S05]  /*16f20*/  @P0 BRA `(.L_x_10447) ;  /* 0x0000000800b00947 */ /* 0x001fea0003800000 */
[----:B------:R-:W-:Y:S02]  /*16f30*/  ULDC UR4, c[0x0][0xac8] ;  /* 0x0002b20000047ab9 */ /* 0x000fe40000000800 */
[----:B------:R-:W-:Y:S02]  /*16f40*/  ISETP.GE.AND P2, PT, R38, UR4, PT ;  /* 0x0000000426007c0c */ /* 0x000fe4000bf46270 */
[----:B------:R-:W-:-:S11]  /*16f50*/  ISETP.GE.AND P1, PT, R36, UR4, PT ;  /* 0x0000000424007c0c */ /* 0x000fd6000bf26270 */
[----:B----4-:R-:W-:Y:S02]  /*16f60*/  @!P2 LEA R6, P0, R38, R4, 0x1 ;  /* 0x000000042606a211 */ /* 0x010fe400078008ff */
[----:B---3--:R-:W-:Y:S02]  /*16f70*/  @!P1 IMAD.WIDE R2, R36, 0x2, R4 ;  /* 0x0000000224029825 */ /* 0x008fe400078e0204 */
        /* <DEDUP_REMOVED lines=9> */
.L_x_10443:
[----:B------:R-:W-:Y:S01]  /*17010*/  ULDC.64 UR4, c[0x0][0xc00] ;  /* 0x0003000000047ab9 */ /* 0x000fe20000000a00 */
[----:B------:R-:W-:Y:S01]  /*17020*/  IMAD.MOV.U32 R0, RZ, RZ, RZ ;  /* 0x000000ffff007224 */ /* 0x000fe200078e00ff */
[----:B------:R-:W-:Y:S01]  /*17030*/  ISETP.NE.U32.AND P0, PT, RZ, UR4, PT ;  /* 0x00000004ff007c0c */ /* 0x000fe2000bf05070 */
[----:B------:R-:W0:Y:S01]  /*17040*/  LDC R25, c[0x0][0xbe8] ;  /* 0x0002fa00ff197b82 */ /* 0x000e220000000800 */
[----:B------:R-:W-:Y:S02]  /*17050*/  IADD3 R2, P1, R58, UR4, RZ ;  /* 0x000000043a027c10 */ /* 0x000fe4000ff3e0ff */
[----:B------:R-:W-:Y:S02]  /*17060*/  ISETP.NE.AND.EX P0, PT, RZ, UR5, PT, P0 ;  /* 0x00000005ff007c0c */ /* 0x000fe4000bf05300 */
[----:B------:R-:W-:Y:S01]  /*17070*/  IADD3.X R3, R55, UR5, RZ, P1, !PT ;  /* 0x0000000537037c10 */ /* 0x000fe20008ffe4ff */
[----:B------:R-:W-:Y:S02]  /*17080*/  ULDC.64 UR4, c[0x0][0xc08] ;  /* 0x0003020000047ab9 */ /* 0x000fe40000000a00 */
[----:B------:R-:W-:-:S04]  /*17090*/  ISETP.NE.U32.AND P1, PT, RZ, UR4, PT ;  /* 0x00000004ff007c0c */ /* 0x000fc8000bf25070 */
[----:B------:R-:W-:-:S04]  /*170a0*/  ISETP.NE.AND.EX P1, PT, RZ, UR5, PT, P1 ;  /* 0x00000005ff007c0c */ /* 0x000fc8000bf25310 */
[----:B------:R2:W5:Y:S01]  /*170b0*/  @P0 LDG.E R0, desc[UR60][R2.64] ;  /* 0x0000003c02000981 */ /* 0x000562000c1e1900 */
[----:B------:R-:W3:Y:S08]  /*170c0*/  S2R R4, SR_TID.X ;  /* 0x0000000000047919 */ /* 0x000ef00000002100 */
[----:B------:R-:W-:Y:S01]  /*170d0*/  @P1 IADD3 R58, P2, R58, UR4, RZ ;  /* 0x000000043a3a1c10 */ /* 0x000fe2000ff5e0ff */
[----:B------:R-:W-:-:S02]  /*170e0*/  ULDC UR4, c[0x0][0xa88] ;  /* 0x0002a20000047ab9 */ /* 0x000fc40000000800 */
[----:B------:R-:W-:Y:S01]  /*170f0*/  IMAD.U32 R6, RZ, RZ, UR4 ;  /* 0x00000004ff067e24 */ /* 0x000fe2000f8e00ff */
[----:B------:R-:W-:-:S05]  /*17100*/  @P1 IADD3.X R59, R55, UR5, RZ, P2, !PT ;  /* 0x00000005373b1c10 */ /* 0x000fca00097fe4ff */
[----:B------:R2:W5:Y:S01]  /*17110*/  @P1 LDG.E R6, desc[UR60][R58.64] ;  /* 0x0000003c3a061981 */ /* 0x000562000c1e1900 */
[----:B0-----:R-:W-:-:S13]  /*17120*/  ISETP.NE.AND P2, PT, R25, 0x1, PT ;  /* 0x000000011900780c */ /* 0x001fda0003f45270 */
[----:B------:R-:W0:Y:S01]  /*17130*/  @P2 LDC R12, c[0x0][0xbec] ;  /* 0x0002fb00ff0c2b82 */ /* 0x000e220000000800 */
[----:B---3--:R-:W-:-:S07]  /*17140*/  VIADD R24, R4, 0xffffff80 ;  /* 0xffffff8004187836 */ /* 0x008fce0000000000 */
[----:B------:R-:W3:Y:S01]  /*17150*/  @P2 LDC R27, c[0x0][0xbf0] ;  /* 0x0002fc00ff1b2b82 */ /* 0x000ee20000000800 */
[----:B------:R-:W-:Y:S01]  /*17160*/  ISETP.GE.AND P3, PT, R24, 0xc0, PT ;  /* 0x000000c01800780c */ /* 0x000fe20003f66270 */
[----:B--2---:R-:W-:-:S12]  /*17170*/  @P1 BRA `(.L_x_10448) ;  /* 0x0000000000101947 */ /* 0x004fd80003800000 */
[----:B------:R-:W-:Y:S05]  /*17180*/  @!P0 BRA `(.L_x_10448) ;  /* 0x00000000000c8947 */ /* 0x000fea0003800000 */
[----:B------:R-:W2:Y:S04]  /*17190*/  LDG.E R5, desc[UR60][R2.64] ;  /* 0x0000003c02057981 */ /* 0x000ea8000c1e1900 */
[----:B-----5:R-:W2:Y:S02]  /*171a0*/  LDG.E R6, desc[UR60][R2.64+0x4] ;  /* 0x0000043c02067981 */ /* 0x020ea4000c1e1900 */
[----:B--2---:R-:W-:-:S07]  /*171b0*/  IMAD.IADD R6, R6, 0x1, -R5 ;  /* 0x0000000106067824 */ /* 0x004fce00078e0a05 */
.L_x_10448:
[----:B------:R-:W2:Y:S04]  /*171c0*/  LDL R14, [R1+0x90] ;  /* 0x00009000010e7983 */ /* 0x000ea80000100800 */
[----:B------:R4:W5:Y:S01]  /*171d0*/  LDL R20, [R1+0x94] ;  /* 0x0000940001147983 */ /* 0x0009620000100800 */
[----:B------:R-:W-:Y:S01]  /*171e0*/  BSSY B1, `(.L_x_10449) ;  /* 0x000002d000017945 */ /* 0x000fe20003800000 */
[----:B------:R-:W-:Y:S02]  /*171f0*/  SEL R13, R85, RZ, !P0 ;  /* 0x000000ff550d7207 */ /* 0x000fe40004000000 */
[----:B------:R-:W-:Y:S02]  /*17200*/  SEL R54, R54, RZ, !P0 ;  /* 0x000000ff36367207 */ /* 0x000fe40004000000 */
[----:B-1---5:R-:W-:-:S02]  /*17210*/  SHF.R.S32.HI R11, RZ, 0x1f, R0 ;  /* 0x0000001fff0b7819 */ /* 0x022fc40000011400 */
[----:B--2---:R-:W-:Y:S01]  /*17220*/  SHF.R.S32.HI R10, RZ, 0x1f, R14 ;  /* 0x0000001fff0a7819 */ /* 0x004fe2000001140e */
[----:B----4-:R-:W-:Y:S06]  /*17230*/  @P3 BRA `(.L_x_10450) ;  /* 0x00000000009c3947 */ /* 0x010fec0003800000 */
[----:B------:R-:W1:Y:S01]  /*17240*/  LDC R9, c[0x0][0xbe8] ;  /* 0x0002fa00ff097b82 */ /* 0x000e620000000800 */
[----:B------:R-:W-:-:S04]  /*17250*/  IMAD R2, R20, 0xc0, R4 ;  /* 0x000000c014027824 */ /* 0x000fc800078e0204 */
[----:B------:R-:W-:Y:S02]  /*17260*/  VIADD R8, R2, 0xffffff80 ;  /* 0xffffff8002087836 */ /* 0x000fe40000000000 */
[----:B-1----:R-:W-:-:S05]  /*17270*/  IMAD R3, R6, R9, RZ ;  /* 0x0000000906037224 */ /* 0x002fca00078e02ff */
        /* <DEDUP_REMOVED lines=35> */
.L_x_10450:
[----:B------:R-:W-:Y:S05]  /*174b0*/  BSYNC B1 ;  /* 0x0000000000017941 */ /* 0x000fea0003800000 */
.L_x_10449:
[----:B------:R-:W-:Y:S01]  /*174c0*/  SHF.R.S32.HI R8, RZ, 0x1f, R24 ;  /* 0x0000001fff087819 */ /* 0x000fe20000011418 */
[----:B------:R-:W-:Y:S02]  /*174d0*/  ULDC.64 UR4, c[0x0][0xaa0] ;  /* 0x0002a80000047ab9 */ /* 0x000fe40000000a00 */
[----:B-1----:R-:W-:Y:S01]  /*174e0*/  IMAD R3, R11, UR4, RZ ;  /* 0x000000040b037c24 */ /* 0x002fe2000f8e02ff */
[----:B------:R-:W-:-:S03]  /*174f0*/  LEA.HI R8, R8, R24, RZ, 0x2 ;  /* 0x0000001808087211 */ /* 0x000fc600078f10ff */
[C---:B------:R-:W-:Y:S01]  /*17500*/  IMAD R5, R0.reuse, UR5, R3 ;  /* 0x0000000500057c24 */ /* 0x040fe2000f8e0203 */
[----:B------:R-:W-:Y:S01]  /*17510*/  SHF.R.S32.HI R8, RZ, 0x2, R8 ;  /* 0x00000002ff087819 */ /* 0x000fe20000011408 */
[----:B------:R-:W-:Y:S01]  /*17520*/  IMAD.WIDE.U32 R2, R0, UR4, RZ ;  /* 0x0000000400027c25 */ /* 0x000fe2000f8e00ff */
[----:B------:R-:W-:-:S03]  /*17530*/  ULDC.64 UR4, c[0x0][0xae8] ;  /* 0x0002ba0000047ab9 */ /* 0x000fc60000000a00 */
[----:B------:R-:W-:Y:S02]  /*17540*/  IMAD R0, R70, 0x60, R8 ;  /* 0x0000006046007824 */ /* 0x000fe400078e0208 */
[----:B------:R-:W-:Y:S02]  /*17550*/  IMAD.IADD R3, R3, 0x1, R5 ;  /* 0x0000000103037824 */ /* 0x000fe400078e0205 */
[----:B------:R-:W-:Y:S02]  /*17560*/  IMAD R9, R20, 0xc0, R0 ;  /* 0x000000c014097824 */ /* 0x000fe400078e0200 */
[----:B------:R-:W-:Y:S02]  /*17570*/  IMAD R4, R10, UR4, RZ ;  /* 0x000000040a047c24 */ /* 0x000fe4000f8e02ff */
[----:B0-----:R-:W-:-:S04]  /*17580*/  @P2 IMAD.HI.U32 R0, R9, R12, RZ ;  /* 0x0000000c09002227 */ /* 0x001fc800078e00ff */
[C---:B------:R-:W-:Y:S02]  /*17590*/  IMAD R7, R14.reuse, UR5, R4 ;  /* 0x000000050e077c24 */ /* 0x040fe4000f8e0204 */
[----:B------:R-:W-:Y:S01]  /*175a0*/  IMAD.WIDE.U32 R2, R14, UR4, R2 ;  /* 0x000000040e027c25 */ /* 0x000fe2000f8e0002 */
[----:B------:R-:W-:-:S03]  /*175b0*/  ULDC.64 UR4, c[0x0][0xaf0] ;  /* 0x0002bc0000047ab9 */ /* 0x000fc60000000a00 */
        /* <DEDUP_REMOVED lines=18> */
[----:B------:R-:W-:-:S04]  /*176e0*/  IMAD.WIDE.U32 R2, R7, UR4, R2 ;  /* 0x0000000407027c25 */ /* 0x000fc8000f8e0002 */
[----:B------:R-:W-:Y:S01]  /*176f0*/  IMAD R7, R7, UR5, R0 ;  /* 0x0000000507077c24 */ /* 0x000fe2000f8e0200 */
[----:B------:R-:W-:Y:S02]  /*17700*/  ULDC.64 UR4, c[0x0][0xa80] ;  /* 0x0002a00000047ab9 */ /* 0x000fe40000000a00 */
[----:B------:R-:W-:Y:S01]  /*17710*/  LEA R0, P0, R2, UR4, 0x1 ;  /* 0x0000000402007c11 */ /* 0x000fe2000f8008ff */
[----:B------:R-:W-:Y:S01]  /*17720*/  IMAD.IADD R3, R3, 0x1, R7 ;  /* 0x0000000103037824 */ /* 0x000fe200078e0207 */
[----:B------:R-:W-:-:S04]  /*17730*/  UMOV UR4, 0xffffffff ;  /* 0xffffffff00047882 */ /* 0x000fc80000000000 */
[----:B------:R-:W-:Y:S01]  /*17740*/  LEA.HI.X R2, R2, UR5, R3, 0x1, P0 ;  /* 0x0000000502027c11 */ /* 0x000fe200080f0c03 */
[----:B------:R-:W-:Y:S06]  /*17750*/  BRA.DIV UR4, `(.L_x_10451) ;  /* 0x0000008204747947 */ /* 0x000fec000b800000 */
[----:B------:R0:W1:Y:S04]  /*17760*/  SHFL.IDX PT, R3, R2, RZ, 0x1c1f ;  /* 0x001c1fff02037589 */ /* 0x00006800000e0000 */
[----:B------:R0:W2:Y:S02]  /*17770*/  SHFL.IDX PT, R14, R0, RZ, 0x1c1f ;  /* 0x001c1fff000e7589 */ /* 0x0000a400000e0000 */
.L_x_10647:
[----:B------:R-:W-:Y:S01]  /*17780*/  IMAD R25, R6, R25, RZ ;  /* 0x0000001906197224 */ /* 0x000fe200078e02ff */
[----:B------:R-:W-:Y:S01]  /*17790*/  BSSY B1, `(.L_x_10452) ;  /* 0x0000011000017945 */ /* 0x000fe20003800000 */
[----:B------:R-:W-:-:S05]  /*177a0*/  IMAD R4, R20, 0xc0, R8 ;  /* 0x000000c014047824 */ /* 0x000fca00078e0208 */
[----:B------:R-:W-:-:S13]  /*177b0*/  ISETP.GE.AND P0, PT, R4, R25, PT ;  /* 0x000000190400720c */ /* 0x000fda0003f06270 */
[----:B------:R-:W-:Y:S05]  /*177c0*/  @P0 BRA `(.L_x_10453) ;  /* 0x0000000000340947 */ /* 0x000fea0003800000 */
[----:B------:R-:W-:Y:S02]  /*177d0*/  ULDC UR4, c[0x0][0xac8] ;  /* 0x0002b20000047ab9 */ /* 0x000fe40000000800 */
[----:B------:R-:W-:Y:S02]  /*177e0*/  ISETP.GE.AND P2, PT, R36, UR4, PT ;  /* 0x0000000424007c0c */ /* 0x000fe4000bf46270 */
[----:B------:R-:W-:Y:S02]  /*177f0*/  ISETP.GE.AND P3, PT, R38, UR4, PT ;  /* 0x0000000426007c0c */ /* 0x000fe4000bf66270 */
[----:B------:R-:W-:-:S09]  /*17800*/  ISETP.GE.AND P4, PT, R37, UR4, PT ;  /* 0x0000000425007c0c */ /* 0x000fd2000bf86270 */
[----:B-1----:R-:W-:Y:S02]  /*17810*/  @!P2 IMAD.MOV.U32 R15, RZ, RZ, R3 ;  /* 0x000000ffff0fa224 */ /* 0x002fe400078e0003 */
[-C--:B--2---:R-:W-:Y:S02]  /*17820*/  @!P3 LEA R8, P0, R38, R14.reuse, 0x1 ;  /* 0x0000000e2608b211 */ /* 0x084fe400078008ff */
[C---:B------:R-:W-:Y:S01]  /*17830*/  @!P4 LEA R10, P1, R37.reuse, R14, 0x1 ;  /* 0x0000000e250ac211 */ /* 0x040fe200078208ff */
[----:B------:R-:W-:Y:S01]  /*17840*/  @!P2 IMAD.WIDE R6, R36, 0x2, R14 ;  /* 0x000000022406a825 */ /* 0x000fe200078e020e */
[-C--:B------:R-:W-:Y:S02]  /*17850*/  @!P3 LEA.HI.X R9, R38, R3.reuse, R39, 0x1, P0 ;  /* 0x000000032609b211 */ /* 0x080fe400000f0c27 */
[----:B------:R-:W-:Y:S02]  /*17860*/  @!P4 LEA.HI.X R11, R37, R3, R40, 0x1, P1 ;  /* 0x00000003250bc211 */ /* 0x000fe400008f0c28 */
[----:B------:R3:W-:Y:S04]  /*17870*/  @!P2 ST.E.128 desc[UR60][R6.64], RZ ;  /* 0x000000ff0600a985 */ /* 0x0007e8000c101d3c */
[----:B------:R3:W-:Y:S04]  /*17880*/  @!P3 ST.E.128 desc[UR60][R8.64], RZ ;  /* 0x000000ff0800b985 */ /* 0x0007e8000c101d3c */
[----:B------:R3:W-:Y:S02]  /*17890*/  @!P4 ST.E.128 desc[UR60][R10.64], RZ ;  /* 0x000000ff0a00c985 */ /* 0x0007e4000c101d3c */
.L_x_10453:
[----:B------:R-:W-:Y:S05]  /*178a0*/  BSYNC B1 ;  /* 0x0000000000017941 */ /* 0x000fea0003800000 */
.L_x_10452:
[----:B------:R-:W-:-:S03]  /*178b0*/  UMOV UR4, 0xffffffff ;  /* 0xffffffff00047882 */ /* 0x000fc60000000000 */
[----:B------:R-:W-:Y:S05]  /*178c0*/  BRA.DIV UR4, `(.L_x_10454) ;  /* 0x00000082044c7947 */ /* 0x000fea000b800000 */
[----:B-1----:R1:W4:Y:S04]  /*178d0*/  SHFL.IDX PT, R3, R2, 0x1, 0x1c1f ;  /* 0x003c1f0002037f89 */ /* 0x00232800000e0000 */
[----:B--2---:R1:W2:Y:S02]  /*178e0*/  SHFL.IDX PT, R14, R0, 0x1, 0x1c1f ;  /* 0x003c1f00000e7f89 */ /* 0x0042a400000e0000 */
.L_x_10651:
[----:B01----:R-:W-:-:S05]  /*178f0*/  VIADD R0, R4, 0x60 ;  /* 0x0000006004007836 */ /* 0x003fca0000000000 */
[----:B------:R-:W-:-:S13]  /*17900*/  ISETP.GE.AND P0, PT, R0, R25, PT ;  /* 0x000000190000720c */ /* 0x000fda0003f06270 */
[----:B------:R-:W-:Y:S05]  /*17910*/  @P0 BRA `(.L_x_10447) ;  /* 0x0000000000340947 */ /* 0x000fea0003800000 */
[----:B------:R-:W-:Y:S02]  /*17920*/  ULDC UR4, c[0x0][0xac8] ;  /* 0x0002b20000047ab9 */ /* 0x000fe40000000800 */
[----:B------:R-:W-:Y:S02]  /*17930*/  ISETP.GE.AND P2, PT, R36, UR4, PT ;  /* 0x0000000424007c0c */ /* 0x000fe4000bf46270 */
[----:B------:R-:W-:Y:S02]  /*17940*/  ISETP.GE.AND P3, PT, R38, UR4, PT ;  /* 0x0000000426007c0c */ /* 0x000fe4000bf66270 */
[----:B------:R-:W-:-:S09]  /*17950*/  ISETP.GE.AND P4, PT, R37, UR4, PT ;  /* 0x0000000425007c0c */ /* 0x000fd2000bf86270 */
[----:B----4-:R-:W-:Y:S02]  /*17960*/  @!P2 IMAD.MOV.U32 R15, RZ, RZ, R3 ;  /* 0x000000ffff0fa224 */ /* 0x010fe400078e0003 */
[-C--:B--23--:R-:W-:Y:S02]  /*17970*/  @!P3 LEA R6, P0, R38, R14.reuse, 0x1 ;  /* 0x0000000e2606b211 */ /* 0x08cfe400078008ff */
[C---:B------:R-:W-:Y:S01]  /*17980*/  @!P4 LEA R2, P1, R37.reuse, R14, 0x1 ;  /* 0x0000000e2502c211 */ /* 0x040fe200078208ff */
[----:B------:R-:W-:Y:S01]  /*17990*/  @!P2 IMAD.WIDE R4, R36, 0x2, R14 ;  /* 0x000000022404a825 */ /* 0x000fe200078e020e */
[-C--:B------:R-:W-:Y:S02]  /*179a0*/  @!P3 LEA.HI.X R7, R38, R3.reuse, R39, 0x1, P0 ;  /* 0x000000032607b211 */ /* 0x080fe400000f0c27 */
[----:B------:R-:W-:Y:S02]  /*179b0*/  @!P4 LEA.HI.X R3, R37, R3, R40, 0x1, P1 ;  /* 0x000000032503c211 */ /* 0x000fe400008f0c28 */
[----:B------:R0:W-:Y:S04]  /*179c0*/  @!P2 ST.E.128 desc[UR60][R4.64], RZ ;  /* 0x000000ff0400a985 */ /* 0x0001e8000c101d3c */
[----:B------:R0:W-:Y:S04]  /*179d0*/  @!P3 ST.E.128 desc[UR60][R6.64], RZ ;  /* 0x000000ff0600b985 */ /* 0x0001e8000c101d3c */
[----:B------:R0:W-:Y:S02]  /*179e0*/  @!P4 ST.E.128 desc[UR60][R2.64], RZ ;  /* 0x000000ff0200c985 */ /* 0x0001e4000c101d3c */
.L_x_10447:
[----:B------:R-:W-:Y:S05]  /*179f0*/  BSYNC B0 ;  /* 0x0000000000007941 */ /* 0x000fea0003800000 */
.L_x_10442:
[----:B------:R-:W-:Y:S02]  /*17a00*/  ULDC UR4, c[0x0][0xc3c] ;  /* 0x00030f0000047ab9 */ /* 0x000fe40000000800 */
[----:B------:R-:W-:-:S13]  /*17a10*/  ISETP.GE.AND P0, PT, R111, UR4, PT ;  /* 0x000000046f007c0c */ /* 0x000fda000bf06270 */
[----:B------:R-:W-:Y:S05]  /*17a20*/  @!P0 BRA `(.L_x_10455) ;  /* 0xfffffe9800b48947 */ /* 0x000fea000383ffff */
[----:B------:R-:W-:Y:S05]  /*17a30*/  BRA `(.L_x_10320) ;  /* 0x0000007400c07947 */ /* 0x000fea0003800000 */
.L_x_10318:
[----:B------:R-:W-:-:S08]  /*17a40*/  NOP ;  /* 0x0000000000007918 */ /* 0x000fd00000000000 */
[----:B--2---:R-:W0:-:S00]  /*17a50*/  USETMAXREG.DEALLOC.CTAPOOL 0x20 ;  /* 0x00000020000079c8 */ /* 0x004e0000080e0500 */
[----:B0-----:R-:W2:Y:S01]  /*17a60*/  LDL.LU R2, [R1] ;  /* 0x0000000001027983 */ /* 0x001ea20000300800 */
[----:B------:R-:W-:-:S06]  /*17a70*/  LOP3.LUT R0, R0, 0x3, RZ, 0xc0, !PT ;  /* 0x0000000300007812 */ /* 0x000fcc00078ec0ff */
[----:B------:R-:W0:Y:S02]  /*17a80*/  SHFL.IDX PT, R0, R0, RZ, 0x1f ;  /* 0x00001fff00007589 */ /* 0x000e2400000e0000 */
[----:B0-----:R-:W-:Y:S01]  /*17a90*/  ISETP.NE.AND P0, PT, R0, RZ, PT ;  /* 0x000000ff0000720c */ /* 0x001fe20003f05270 */
[----:B------:R-:W-:Y:S01]  /*17aa0*/  IMAD.MOV.U32 R0, RZ, RZ, RZ ;  /* 0x000000ffff007224 */ /* 0x000fe200078e00ff */
[----:B--2---:R-:W-:-:S11]  /*17ab0*/  LOP3.LUT R2, R2, 0xffffffef, RZ, 0xc0, !PT ;  /* 0xffffffef02027812 */ /* 0x004fd600078ec0ff */
[----:B------:R-:W-:-:S05]  /*17ac0*/  @P0 LOP3.LUT R2, R2, 0x10, RZ, 0xfc, !PT ;  /* 0x0000001002020812 */ /* 0x000fca00078efcff */
[----:B------:R0:W-:Y:S01]  /*17ad0*/  STL [R1], R2 ;  /* 0x0000000201007387 */ /* 0x0001e20000100800 */
        /* <DEDUP_REMOVED lines=8> */
.L_x_10456:
        /* <DEDUP_REMOVED lines=42> */
.L_x_10462:
        /* <DEDUP_REMOVED lines=12> */
.L_x_10461:
[----:B------:R-:W-:Y:S05]  /*17ec0*/  BSYNC B0 ;  /* 0x0000000000007941 */ /* 0x000fea0003800000 */
.L_x_10460:
        /* <DEDUP_REMOVED lines=21> */
.L_x_10458:
        /* <DEDUP_REMOVED lines=15> */
.L_x_10463:
        /* <DEDUP_REMOVED lines=28> */
.L_x_10459:
[----:B------:R-:W-:Y:S02]  /*182d0*/  IMAD.MOV.U32 R17, RZ, RZ, RZ ;  /* 0x000000ffff117224 */ /* 0x000fe400078e00ff */
[----:B------:R-:W-:Y:S02]  /*182e0*/  IMAD.U32 R16, RZ, RZ, UR6 ;  /* 0x00000006ff107e24 */ /* 0x000fe4000f8e00ff */
[----:B------:R-:W-:-:S07]  /*182f0*/  IMAD.MOV.U32 R18, RZ, RZ, RZ ;  /* 0x000000ffff127224 */ /* 0x000fce00078e00ff */
.L_x_10464:
[----:B------:R-:W-:-:S13]  /*18300*/  ISETP.NE.AND P0, PT, R5, RZ, PT ;  /* 0x000000ff0500720c */ /* 0x000fda0003f05270 */
[----:B------:R-:W0:Y:S01]  /*18310*/  @!P0 S2R R3, SR_CgaCtaId ;  /* 0x0000000000038919 */ /* 0x000e220000008800 */
[----:B------:R-:W-:-:S04]  /*18320*/  @!P0 MOV R0, 0x400 ;  /* 0x0000040000008802 */ /* 0x000fc80000000f00 */
[----:B0-----:R-:W-:-:S05]  /*18330*/  @!P0 LEA R0, R3, R0, 0x18 ;  /* 0x0000000003008211 */ /* 0x001fca00078ec0ff */
[----:B------:R2:W-:Y:S01]  /*18340*/  @!P0 STS.128 [R0+0x31cd0], R16 ;  /* 0x031cd01000008388 */ /* 0x0005e20000000c00 */
[----:B------:R-:W-:Y:S06]  /*18350*/  BAR.ARV 0x5, 0x200 ;  /* 0x0148000000007b1d */ /* 0x000fec0000002000 */
.L_x_10457:
[----:B------:R3:W-:Y:S01]  /*18360*/  STL [R1+0x38], RZ ;  /* 0x000038ff01007387 */ /* 0x0007e20000100800 */
[----:B------:R-:W-:Y:S01]  /*18370*/  ULDC UR4, c[0x0][0xc3c] ;  /* 0x00030f0000047ab9 */ /* 0x000fe20000000800 */
[----:B------:R-:W-:Y:S01]  /*18380*/  IMAD.MOV.U32 R26, RZ, RZ, 0x1 ;  /* 0x00000001ff1a7424 */ /* 0x000fe200078e00ff */
[----:B-1----:R-:W-:Y:S01]  /*18390*/  ISETP.GE.AND P0, PT, R19, UR4, PT ;  /* 0x0000000413007c0c */ /* 0x002fe2000bf06270 */
[----:B------:R-:W-:-:S12]  /*183a0*/  IMAD.MOV.U32 R23, RZ, RZ, RZ ;  /* 0x000000ffff177224 */ /* 0x000fd800078e00ff */
[----:B---3--:R-:W-:Y:S05]  /*183b0*/  @P0 BRA `(.L_x_10465) ;  /* 0x0000006800840947 */ /* 0x008fea0003800000 */
[----:B------:R-:W3:Y:S04]  /*183c0*/  LDL R7, [R1+0x28] ;  /* 0x0000280001077983 */ /* 0x000ee80000100800 */
[----:B------:R-:W4:Y:S01]  /*183d0*/  LDL.LU R5, [R1] ;  /* 0x0000000001057983 */ /* 0x000f220000300800 */
[----:B------:R-:W1:Y:S01]  /*183e0*/  S2R R8, SR_TID.X ;  /* 0x0000000000087919 */ /* 0x000e620000002100 */
[----:B------:R-:W5:Y:S01]  /*183f0*/  S2UR UR5, SR_CgaCtaId ;  /* 0x00000000000579c3 */ /* 0x000f620000008800 */
[----:B------:R-:W-:Y:S01]  /*18400*/  UMOV UR4, 0x400 ;  /* 0x0000040000047882 */ /* 0x000fe20000000000 */
[C---:B-1----:R-:W-:Y:S01]  /*18410*/  LOP3.LUT R6, R8.reuse, 0x7f, RZ, 0xc0, !PT ;  /* 0x0000007f08067812 */ /* 0x042fe200078ec0ff */
[----:B--2---:R-:W-:-:S04]  /*18420*/  IMAD.SHL.U32 R0, R8, 0x8, RZ ;  /* 0x0000000808007824 */ /* 0x004fc800078e00ff */
[----:B------:R-:W-:Y:S01]  /*18430*/  IMAD.SHL.U32 R4, R6, 0x8, RZ ;  /* 0x0000000806047824 */ /* 0x000fe200078e00ff */
[C---:B------:R-:W-:Y:S02]  /*18440*/  LOP3.LUT R3, R0.reuse, 0x20, RZ, 0xc0, !PT ;  /* 0x0000002000037812 */ /* 0x040fe400078ec0ff */
[----:B0-----:R-:W-:Y:S02]  /*18450*/  LOP3.LUT R2, R0, 0xd8, RZ, 0xc0, !PT ;  /* 0x000000d800027812 */ /* 0x001fe400078ec0ff */
[----:B------:R-:W-:Y:S02]  /*18460*/  ISETP.NE.AND P1, PT, R6, RZ, PT ;  /* 0x000000ff0600720c */ /* 0x000fe40003f25270 */
[----:B------:R-:W-:Y:S02]  /*18470*/  LOP3.LUT R3, R3, 0x300, R4, 0xf8, !PT ;  /* 0x0000030003037812 */ /* 0x000fe400078ef804 */
[----:B------:R-:W-:-:S04]  /*18480*/  LOP3.LUT R2, R2, 0x18, R8, 0x78, !PT ;  /* 0x0000001802027812 */ /* 0x000fc800078e7808 */
[----:B------:R-:W-:Y:S02]  /*18490*/  LOP3.LUT R3, R3, R2, RZ, 0xfc, !PT ;  /* 0x0000000203037212 */ /* 0x000fe400078efcff */
[----:B------:R-:W-:Y:S01]  /*184a0*/  LOP3.LUT P0, R2, R8, 0x1f, RZ, 0xc0, !PT ;  /* 0x0000001f08027812 */ /* 0x000fe2000780c0ff */
[----:B-----5:R-:W-:Y:S01]  /*184b0*/  ULEA UR4, UR5, UR4, 0x18 ;  /* 0x0000000405047291 */ /* 0x020fe2000f8ec03f */
[----:B------:R-:W-:-:S03]  /*184c0*/  SHF.R.U32.HI R4, RZ, 0x2, R6 ;  /* 0x00000002ff047819 */ /* 0x000fc60000011606 */
[----:B------:R0:W-:Y:S02]  /*184d0*/  STL [R1+0xc], R2 ;  /* 0x00000c0201007387 */ /* 0x0001e40000100800 */
[----:B------:R-:W-:Y:S02]  /*184e0*/  IMAD.U32 R22, RZ, RZ, UR4 ;  /* 0x00000004ff167e24 */ /* 0x000fe4000f8e00ff */
[----:B0-----:R-:W-:-:S05]  /*184f0*/  IMAD.SHL.U32 R2, R8, 0x20, RZ ;  /* 0x0000002008027824 */ /* 0x001fca00078e00ff */
[----:B------:R-:W-:Y:S01]  /*18500*/  LOP3.LUT R4, R4, 0x60, R2, 0xf8, !PT ;  /* 0x0000006004047812 */ /* 0x000fe200078ef802 */
[----:B------:R-:W-:Y:S01]  /*18510*/  IMAD R2, R3, 0x2, R22 ;  /* 0x0000000203027824 */ /* 0x000fe200078e0216 */
[----:B------:R-:W-:Y:S01]  /*18520*/  LOP3.LUT R0, R0, 0x18, RZ, 0xc0, !PT ;  /* 0x0000001800007812 */ /* 0x000fe200078ec0ff */
[----:B------:R-:W-:Y:S01]  /*18530*/  BSSY B8, `(.L_x_10465) ;  /* 0x0000689000087945 */ /* 0x000fe20003800000 */
[----:B------:R-:W-:Y:S02]  /*18540*/  IMAD.MOV.U32 R29, RZ, RZ, RZ ;  /* 0x000000ffff1d7224 */ /* 0x000fe400078e00ff */
[----:B------:R-:W-:Y:S02]  /*18550*/  IMAD.MOV.U32 R26, RZ, RZ, 0x1 ;  /* 0x00000001ff1a7424 */ /* 0x000fe400078e00ff */
[----:B------:R-:W-:Y:S01]  /*18560*/  IMAD.MOV.U32 R23, RZ, RZ, RZ ;  /* 0x000000ffff177224 */ /* 0x000fe200078e00ff */
[----:B------:R-:W-:Y:S01]  /*18570*/  ULDC.64 UR36, c[0x0][0x198] ;  /* 0x0000660000247ab9 */ /* 0x000fe20000000a00 */
[----:B------:R-:W-:Y:S01]  /*18580*/  ULDC UR38, c[0x0][0xc] ;  /* 0x0000030000267ab9 */ /* 0x000fe20000000800 */
[----:B----4-:R-:W-:-:S04]  /*18590*/  LOP3.LUT R5, R5, 0xfffffffd, RZ, 0xc0, !PT ;  /* 0xfffffffd05057812 */ /* 0x010fc800078ec0ff */
[----:B------:R-:W-:-:S04]  /*185a0*/  @P1 LOP3.LUT R5, R5, 0x2, RZ, 0xfc, !PT ;  /* 0x0000000205051812 */ /* 0x000fc800078efcff */
[----:B------:R-:W-:-:S04]  /*185b0*/  LOP3.LUT R5, R5, 0xfffffffe, RZ, 0xc0, !PT ;  /* 0xfffffffe05057812 */ /* 0x000fc800078ec0ff */
[----:B------:R-:W-:Y:S02]  /*185c0*/  @P0 LOP3.LUT R5, R5, 0x1, RZ, 0xfc, !PT ;  /* 0x0000000105050812 */ /* 0x000fe400078efcff */
[----:B------:R-:W-:Y:S02]  /*185d0*/  ISETP.NE.OR P0, PT, R6, RZ, !P0 ;  /* 0x000000ff0600720c */ /* 0x000fe40004705670 */
[----:B---3--:R-:W-:Y:S01]  /*185e0*/  LOP3.LUT R8, R7, 0x2, RZ, 0xfc, !PT ;  /* 0x0000000207087812 */ /* 0x008fe200078efcff */
[----:B------:R-:W-:Y:S01]  /*185f0*/  IMAD.MOV.U32 R7, RZ, RZ, 0x1 ;  /* 0x00000001ff077424 */ /* 0x000fe200078e00ff */
[----:B------:R-:W-:-:S03]  /*18600*/  LOP3.LUT R5, R5, 0xfffffff7, RZ, 0xc0, !PT ;  /* 0xfffffff705057812 */ /* 0x000fc600078ec0ff */
[----:B------:R-:W-:Y:S04]  /*18610*/  STL [R1+0x18], R8 ;  /* 0x0000180801007387 */ /* 0x000fe80000100800 */
[----:B------:R-:W-:Y:S02]  /*18620*/  STL [R1+0x4], R7 ;  /* 0x0000040701007387 */ /* 0x000fe40000100800 */
[----:B------:R-:W-:Y:S02]  /*18630*/  @P0 LOP3.LUT R5, R5, 0x8, RZ, 0xfc, !PT ;  /* 0x0000000805050812 */ /* 0x000fe400078efcff */
[----:B------:R0:W-:Y:S04]  /*18640*/  STL [R1+0x10], R2 ;  /* 0x0000100201007387 */ /* 0x0001e80000100800 */
[----:B------:R1:W-:Y:S04]  /*18650*/  STL [R1+0x38], RZ ;  /* 0x000038ff01007387 */ /* 0x0003e80000100800 */
[----:B------:R1:W-:Y:S01]  /*18660*/  STL [R1], R5 ;  /* 0x0000000501007387 */ /* 0x0003e20000100800 */
[----:B0-----:R-:W-:-:S02]  /*18670*/  LOP3.LUT R2, R0, 0x20, RZ, 0xfc, !PT ;  /* 0x0000002000027812 */ /* 0x001fc400078efcff */
[----:B------:R-:W-:-:S07]  /*18680*/  LOP3.LUT R0, R0, 0x40, RZ, 0xfc, !PT ;  /* 0x0000004000007812 */ /* 0x000fce00078efcff */
.L_x_10613:
[----:B0-----:R-:W0:Y:S02]  /*18690*/  LDC.64 R2, c[0x0][0xc88] ;  /* 0x00032200ff027b82 */ /* 0x001e240000000a00 */
[----:B0-----:R-:W-:-:S05]  /*186a0*/  IMAD.WIDE R2, R19, 0x4, R2 ;  /* 0x0000000413027825 */ /* 0x001fca00078e0202 */
[----:B--2---:R0:W2:Y:S01]  /*186b0*/  LDG.E R13, desc[UR60][R2.64] ;  /* 0x0000003c020d7981 */ /* 0x0040a2000c1e1900 */
[----:B------:R-:W-:Y:S05]  /*186c0*/  YIELD ;  /* 0x0000000000007946 */ /* 0x000fea0003800000 */
[----:B------:R-:W-:Y:S01]  /*186d0*/  ULDC.64 UR4, c[0x0][0xa28] ;  /* 0x00028a0000047ab9 */ /* 0x000fe20000000a00 */
[----:B------:R-:W-:Y:S01]  /*186e0*/  ULDC.64 UR6, c[0x0][0xa18] ;  /* 0x0002860000067ab9 */ /* 0x000fe20000000a00 */
[----:B------:R-:W-:Y:S01]  /*186f0*/  ISETP.NE.U32.AND P0, PT, RZ, UR4, PT ;  /* 0x00000004ff007c0c */ /* 0x000fe2000bf05070 */
[----:B------:R-:W-:Y:S01]  /*18700*/  ULDC.64 UR8, c[0x0][0xa10] ;  /* 0x0002840000087ab9 */ /* 0x000fe20000000a00 */
[----:B------:R-:W-:-:S02]  /*18710*/  ISETP.NE.U32.AND P3, PT, RZ, UR6, PT ;  /* 0x00000006ff007c0c */ /* 0x000fc4000bf65070 */
[----:B0-----:R-:W-:Y:S02]  /*18720*/  CS2R R2, SRZ ;  /* 0x0000000000027805 */ /* 0x001fe4000001ff00 */
[----:B------:R-:W-:Y:S02]  /*18730*/  ISETP.NE.AND.EX P0, PT, RZ, UR5, PT, P0 ;  /* 0x00000005ff007c0c */ /* 0x000fe4000bf05300 */
[----:B------:R-:W-:Y:S02]  /*18740*/  ISETP.NE.AND.EX P3, PT, RZ, UR7, PT, P3 ;  /* 0x00000007ff007c0c */ /* 0x000fe4000bf65330 */
[----:B--2---:R-:W-:Y:S01]  /*18750*/  SHF.R.S32.HI R0, RZ, 0x1f, R13 ;  /* 0x0000001fff007819 */ /* 0x004fe2000001140d */
[----:B------:R-:W-:-:S08]  /*18760*/  IMAD.SHL.U32 R24, R13, 0x4, RZ ;  /* 0x000000040d187824 */ /* 0x000fd000078e00ff */
[C---:B------:R-:W-:Y:S01]  /*18770*/  @P0 LEA R4, P1, R13.reuse, UR4, 0x2 ;  /* 0x000000040d040c11 */ /* 0x040fe2000f8210ff */
[----:B------:R-:W-:Y:S01]  /*18780*/  STL [R1+0x14], R13 ;  /* 0x0000140d01007387 */ /* 0x000fe20000100800 */
[C-C-:B------:R-:W-:Y:S02]  /*18790*/  SHF.L.U64.HI R12, R13.reuse, 0x2, R0.reuse ;  /* 0x000000020d0c7819 */ /* 0x140fe40000010200 */
[----:B-1----:R-:W-:Y:S01]  /*187a0*/  @P0 LEA.HI.X R5, R13, UR5, R0, 0x2, P1 ;  /* 0x000000050d050c11 */ /* 0x002fe200088f1400 */
[----:B------:R-:W-:Y:S01]  /*187b0*/  ULDC.64 UR4, c[0x0][0xa00] ;  /* 0x0002800000047ab9 */ /* 0x000fe20000000a00 */
[----:B------:R-:W-:Y:S01]  /*187c0*/  @P3 IADD3 R10, P1, R24, UR6, RZ ;  /* 0x00000006180a3c10 */ /* 0x000fe2000ff3e0ff */
[----:B------:R0:W-:Y:S03]  /*187d0*/  STL [R1+0x2c], R0 ;  /* 0x00002c0001007387 */ /* 0x0001e60000100800 */
[----:B------:R-:W-:Y:S01]  /*187e0*/  @P3 IADD3.X R11, R12, UR7, RZ, P1, !PT ;  /* 0x000000070c0b3c10 */ /* 0x000fe20008ffe4ff */
[----:B------:R-:W-:Y:S01]  /*187f0*/  ULDC.64 UR6, c[0x0][0xa08] ;  /* 0x0002820000067ab9 */ /* 0x000fe20000000a00 */
[----:B------:R1:W5:Y:S01]  /*18800*/  @P0 LDG.E R2, desc[UR60][R4.64] ;  /* 0x0000003c04020981 */ /* 0x000362000c1e1900 */
[----:B------:R-:W-:Y:S01]  /*18810*/  IADD3 R8, P1, R24, UR6, RZ ;  /* 0x0000000618087c10 */ /* 0x000fe2000ff3e0ff */
[----:B------:R-:W-:Y:S01]  /*18820*/  IMAD.MOV.U32 R28, RZ, RZ, RZ ;  /* 0x000000ffff1c7224 */ /* 0x000fe200078e00ff */
[----:B------:R-:W-:Y:S01]  /*18830*/  ISETP.NE.U32.AND P2, PT, RZ, UR6, PT ;  /* 0x00000006ff007c0c */ /* 0x000fe2000bf45070 */
[----:B------:R-:W-:Y:S01]  /*18840*/  STL [R1+0x8], R12 ;  /* 0x0000080c01007387 */ /* 0x000fe20000100800 */
[----:B------:R-:W-:Y:S01]  /*18850*/  IADD3.X R9, R12, UR7, RZ, P1, !PT ;  /* 0x000000070c097c10 */ /* 0x000fe20008ffe4ff */
[----:B0-----:R-:W-:Y:S01]  /*18860*/  IMAD.MOV.U32 R0, RZ, RZ, RZ ;  /* 0x000000ffff007224 */ /* 0x001fe200078e00ff */
[----:B------:R-:W-:-:S02]  /*18870*/  ISETP.NE.U32.AND P1, PT, RZ, UR4, PT ;  /* 0x00000004ff007c0c */ /* 0x000fc4000bf25070 */
[----:B------:R-:W-:Y:S02]  /*18880*/  ISETP.NE.AND.EX P2, PT, RZ, UR7, PT, P2 ;  /* 0x00000007ff007c0c */ /* 0x000fe4000bf45320 */
[----:B------:R-:W-:Y:S02]  /*18890*/  ISETP.NE.AND.EX P1, PT, RZ, UR5, PT, P1 ;  /* 0x00000005ff007c0c */ /* 0x000fe4000bf25310 */
[----:B-1----:R-:W-:-:S04]  /*188a0*/  IADD3 R4, P0, R24, UR4, RZ ;  /* 0x0000000418047c10 */ /* 0x002fc8000ff1e0ff */
[----:B------:R-:W-:Y:S02]  /*188b0*/  IADD3.X R5, R12, UR5, RZ, P0, !PT ;  /* 0x000000050c057c10 */ /* 0x000fe400087fe4ff */
[----:B------:R-:W-:Y:S01]  /*188c0*/  IADD3 R6, P0, R24, UR8, RZ ;  /* 0x0000000818067c10 */ /* 0x000fe2000ff1e0ff */
[----:B------:R-:W-:Y:S02]  /*188d0*/  ULDC UR4, c[0x0][0x288] ;  /* 0x0000a20000047ab9 */ /* 0x000fe40000000800 */
        /* <DEDUP_REMOVED lines=16> */
[----:B------:R-:W-:-:S03]  /*189e0*/  ULDC UR5, c[0x0][0x348] ;  /* 0x0000d20000057ab9 */ /* 0x000fc60000000800 */
[----:B0-----:R-:W-:Y:S01]  /*189f0*/  IMAD.U32 R10, RZ, RZ, UR4 ;  /* 0x00000004ff0a7e24 */ /* 0x001fe2000f8e00ff */
[----:B--2---:R0:W-:Y:S02]  /*18a00*/  STL [R1+0x40], R0 ;  /* 0x0000400001007387 */ /* 0x0041e40000100800 */
[----:B0-----:R-:W-:Y:S01]  /*18a10*/  IMAD.U32 R0, RZ, RZ, UR5 ;  /* 0x00000005ff007e24 */ /* 0x001fe2000f8e00ff */
[----:B----4-:R-:W-:Y:S06]  /*18a20*/  @P3 BRA `(.L_x_10466) ;  /* 0x0000000000143947 */ /* 0x010fec0003800000 */
[----:B------:R-:W-:Y:S05]  /*18a30*/  @!P1 BRA `(.L_x_10466) ;  /* 0x0000000000109947 */ /* 0x000fea0003800000 */
[----:B------:R-:W2:Y:S04]  /*18a40*/  LDG.E R11, desc[UR60][R4.64] ;  /* 0x0000003c040b7981 */ /* 0x000ea8000c1e1900 */
[----:B------:R-:W2:Y:S02]  /*18a50*/  LDG.E R4, desc[UR60][R4.64+0x4] ;  /* 0x0000043c04047981 */ /* 0x000ea4000c1e1900 */
[----:B--2---:R-:W-:-:S05]  /*18a60*/  IMAD.IADD R4, R4, 0x1, -R11 ;  /* 0x0000000104047824 */ /* 0x004fca00078e0a0b */
[----:B------:R0:W-:Y:S02]  /*18a70*/  STL [R1+0x40], R4 ;  /* 0x0000400401007387 */ /* 0x0001e40000100800 */
.L_x_10466:
[----:B------:R-:W-:Y:S01]  /*18a80*/  ULDC.64 UR4, c[0x0][0xa20] ;  /* 0x0002880000047ab9 */ /* 0x000fe20000000a00 */
[----:B-----5:R-:W-:Y:S01]  /*18a90*/  IMAD.IADD R28, R28, 0x1, R2 ;  /* 0x000000011c1c7824 */ /* 0x020fe200078e0202 */
[----:B------:R-:W-:Y:S01]  /*18aa0*/  ISETP.NE.U32.AND P1, PT, RZ, UR4, PT ;  /* 0x00000004ff007c0c */ /* 0x000fe2000bf25070 */
[----:B------:R-:W-:-:S03]  /*18ab0*/  IMAD.MOV.U32 R25, RZ, RZ, R13 ;  /* 0x000000ffff197224 */ /* 0x000fc600078e000d */
[----:B------:R-:W-:-:S13]  /*18ac0*/  ISETP.NE.AND.EX P1, PT, RZ, UR5, PT, P1 ;  /* 0x00000005ff007c0c */ /* 0x000fda000bf25310 */
[----:B------:R-:W-:Y:S05]  /*18ad0*/  @!P1 BRA `(.L_x_10467) ;  /* 0x0000000000109947 */ /* 0x000fea0003800000 */
[----:B------:R-:W-:-:S04]  /*18ae0*/  IADD3 R10, P1, R24, UR4, RZ ;  /* 0x00000004180a7c10 */ /* 0x000fc8000ff3e0ff */
[----:B------:R-:W-:-:S05]  /*18af0*/  IADD3.X R11, R12, UR5, RZ, P1, !PT ;  /* 0x000000050c0b7c10 */ /* 0x000fca0008ffe4ff */
[----:B------:R1:W5:Y:S01]  /*18b00*/  LDG.E R10, desc[UR60][R10.64] ;  /* 0x0000003c0a0a7981 */ /* 0x000362000c1e1900 */
[----:B------:R-:W-:Y:S05]  /*18b10*/  BRA `(.L_x_10468) ;  /* 0x0000000000107947 */ /* 0x000fea0003800000 */
.L_x_10467:
[----:B------:R-:W-:Y:S05]  /*18b20*/  @!P2 BRA `(.L_x_10468) ;  /* 0x00000000000ca947 */ /* 0x000fea0003800000 */
[----:B------:R-:W2:Y:S04]  /*18b30*/  LDG.E R10, desc[UR60][R8.64] ;  /* 0x0000003c080a7981 */ /* 0x000ea8000c1e1900 */
[----:B------:R-:W2:Y:S02]  /*18b40*/  LDG.E R8, desc[UR60][R8.64+0x4] ;  /* 0x0000043c08087981 */ /* 0x000ea4000c1e1900 */
[----:B--2---:R-:W-:-:S07]  /*18b50*/  IMAD.IADD R10, R8, 0x1, -R10 ;  /* 0x00000001080a7824 */ /* 0x004fce00078e0a0a */
.L_x_10468:
[----:B-----5:R-:W-:Y:S02]  /*18b60*/  IMAD.IADD R10, R10, 0x1, -R2 ;  /* 0x000000010a0a7824 */ /* 0x020fe400078e0a02 */
[----:B------:R-:W2:Y:S04]  /*18b70*/  @P0 LDG.E R2, desc[UR60][R6.64] ;  /* 0x0000003c06020981 */ /* 0x000ea8000c1e1900 */
[----:B------:R-:W2:Y:S01]  /*18b80*/  @P0 LDG.E R6, desc[UR60][R6.64+0x4] ;  /* 0x0000043c06060981 */ /* 0x000ea2000c1e1900 */
[----:B------:R-:W-:Y:S01]  /*18b90*/  BSSY B0, `(.L_x_10469) ;  /* 0x000015a000007945 */ /* 0x000fe20003800000 */
[----:B------:R-:W-:Y:S01]  /*18ba0*/  PLOP3.LUT P5, PT, PT, PT, PT, 0x80, 0x0 ;  /* 0x000000000000781c */ /* 0x000fe20003faf070 */
[----:B--2---:R-:W-:-:S04]  /*18bb0*/  @P0 IMAD.IADD R0, R6, 0x1, -R2 ;  /* 0x0000000106000824 */ /* 0x004fc800078e0a02 */
[----:B0-----:R-:W-:-:S04]  /*18bc0*/  IMAD.IADD R4, R10, 0x1, R0 ;  /* 0x000000010a047824 */ /* 0x001fc800078e0200 */
[----:B------:R-:W-:Y:S01]  /*18bd0*/  VIADD R2, R4, 0x8f ;  /* 0x0000008f04027836 */ /* 0x000fe20000000000 */
[----:B------:R0:W-:Y:S03]  /*18be0*/  STL [R1+0x3c], R4 ;  /* 0x00003c0401007387 */ /* 0x0001e60000100800 */
[----:B------:R-:W-:-:S05]  /*18bf0*/  IMAD.HI R2, R2, 0x38e38e39, RZ ;  /* 0x38e38e3902027827 */ /* 0x000fca00078e02ff */
[----:B0-----:R-:W-:-:S04]  /*18c00*/  SHF.R.U32.HI R4, RZ, 0x1f, R2 ;  /* 0x0000001fff047819 */ /* 0x001fc80000011602 */
[----:B------:R-:W-:Y:S01]  /*18c10*/  LEA.HI.SX32 R5, R2, R4, 0x1b ;  /* 0x0000000402057211 */ /* 0x000fe200078fdaff */
[----:B------:R-:W-:-:S04]  /*18c20*/  IMAD.MOV R4, RZ, RZ, -R10 ;  /* 0x000000ffff047224 */ /* 0x000fc800078e0a0a */
[----:B------:R-:W-:Y:S01]  /*18c30*/  IMAD R2, R5, 0x90, -R10 ;  /* 0x0000009005027824 */ /* 0x000fe200078e0a0a */
[----:B------:R-:W-:Y:S01]  /*18c40*/  VIMNMX R4, RZ, R4, !PT ;  /* 0x00000004ff047248 */ /* 0x000fe20007fe0100 */
[----:B------:R0:W-:Y:S03]  /*18c50*/  STL [R1+0x1c], R5 ;  /* 0x00001c0501007387 */ /* 0x0001e60000100800 */
[----:B------:R-:W-:-:S04]  /*18c60*/  VIMNMX R0, R2, R0, PT ;  /* 0x0000000002007248 */ /* 0x000fc80003fe0100 */
[----:B------:R-:W-:Y:S01]  /*18c70*/  ISETP.GT.AND P1, PT, R0, R4, PT ;  /* 0x000000040000720c */ /* 0x000fe20003f24270 */
[----:B0-----:R-:W-:-:S05]  /*18c80*/  IMAD.WIDE.U32 R4, R4, 0x38e38e39, RZ ;  /* 0x38e38e3904047825 */ /* 0x001fca00078e00ff */
[----:B------:R-:W-:-:S07]  /*18c90*/  SHF.R.U32.HI R2, RZ, 0x5, R5 ;  /* 0x00000005ff027819 */ /* 0x000fce0000011605 */
[----:B------:R-:W-:Y:S02]  /*18ca0*/  @P1 VIADD R0, R0, 0x8f ;  /* 0x0000008f00001836 */ /* 0x000fe40000000000 */
[----:B------:R-:W-:Y:S02]  /*18cb0*/  IMAD.MOV.U32 R4, RZ, RZ, R2 ;  /* 0x000000ffff047224 */ /* 0x000fe400078e0002 */
        /* <DEDUP_REMOVED lines=11> */
[----:B------:R0:W2:Y:S02]  /*18d70*/  SHFL.IDX PT, R14, R5, RZ, 0x1f ;  /* 0x00001fff050e7589 */ /* 0x0000a400000e0000 */
.L_x_10654:
[----:B--2---:R-:W-:Y:S02]  /*18d80*/  ISETP.NE.AND P0, PT, R14, RZ, PT ;  /* 0x000000ff0e00720c */ /* 0x004fe40003f05270 */
[----:B------:R-:W-:-:S11]  /*18d90*/  PLOP3.LUT P2, PT, PT, PT, PT, 0x8, 0x0 ;  /* 0x000000000000781c */ /* 0x000fd60003f4e170 */
[----:B------:R-:W-:Y:S05]  /*18da0*/  @P0 BRA `(.L_x_10472) ;  /* 0x00000000000c0947 */ /* 0x000fea0003800000 */
[----:B------:R-:W-:-:S03]  /*18db0*/  UMOV UR4, 0xffffffff ;  /* 0xffffffff00047882 */ /* 0x000fc60000000000 */
[----:B------:R-:W-:Y:S05]  /*18dc0*/  BRA.DIV UR4, `(.L_x_10473) ;  /* 0x0000006e04887947 */ /* 0x000fea000b800000 */
[----:B------:R-:W-:-:S13]  /*18dd0*/  ELECT P2, URZ, PT ;  /* 0x00000000003f782f */ /* 0x000fda0003840000 */
.L_x_10472:
[----:B0-----:R-:W2:Y:S01]  /*18de0*/  LDL R5, [R1+0x38] ;  /* 0x0000380001057983 */ /* 0x001ea20000100800 */
[----:B------:R-:W-:Y:S01]  /*18df0*/  BSSY B1, `(.L_x_10474) ;  /* 0x0000008000017945 */ /* 0x000fe20003800000 */
[----:B--2---:R-:W-:-:S05]  /*18e00*/  VIADD R5, R5, 0x1 ;  /* 0x0000000105057836 */ /* 0x004fca0000000000 */
[----:B------:R-:W-:-:S04]  /*18e10*/  LEA.HI R6, R5, R5, RZ, 0x1 ;  /* 0x0000000505067211 */ /* 0x000fc800078f08ff */
[----:B------:R-:W-:-:S05]  /*18e20*/  LOP3.LUT R6, R6, 0xfffffffe, RZ, 0xc0, !PT ;  /* 0xfffffffe06067812 */ /* 0x000fca00078ec0ff */
[----:B------:R-:W-:-:S05]  /*18e30*/  IMAD.IADD R5, R5, 0x1, -R6 ;  /* 0x0000000105057824 */ /* 0x000fca00078e0a06 */
[----:B------:R-:W-:-:S04]  /*18e40*/  SHF.L.U32 R5, R5, 0x1f, RZ ;  /* 0x0000001f05057819 */ /* 0x000fc800000006ff */
[----:B------:R-:W0:Y:S02]  /*18e50*/  SYNCS.PHASECHK.TRANS64.TRYWAIT P0, [R22+URZ+0x31c20], R5 ;  /* 0x031c2005160075a7 */ /* 0x000e24000800017f */
[----:B0-----:R-:W-:Y:S05]  /*18e60*/  @!P0 BRA `(.L_x_10475) ;  /* 0x0000006c00848947 */ /* 0x001fea0003800000 */
.L_x_10657:
[----:B------:R-:W-:Y:S05]  /*18e70*/  BSYNC B1 ;  /* 0x0000000000017941 */ /* 0x000fea0003800000 */
.L_x_10474:
[----:B------:R-:W-:Y:S04]  /*18e80*/  BSSY B1, `(.L_x_10476) ;  /* 0x000008a000017945 */ /* 0x000fe80003800000 */
[----:B------:R-:W-:Y:S05]  /*18e90*/  @!P2 BRA `(.L_x_10477) ;  /* 0x000000080020a947 */ /* 0x000fea0003800000 */
[----:B------:R-:W2:Y:S01]  /*18ea0*/  LDL R7, [R1+0x4] ;  /* 0x0000040001077983 */ /* 0x000ea20000100800 */
[----:B------:R-:W-:Y:S01]  /*18eb0*/  IMAD R8, R29, 0x8, R22 ;  /* 0x000000081d087824 */ /* 0x000fe200078e0216 */
[----:B------:R-:W3:Y:S01]  /*18ec0*/  S2R R6, SR_TID.X ;  /* 0x0000000000067919 */ /* 0x000ee20000002100 */
[----:B------:R-:W-:Y:S01]  /*18ed0*/  BSSY B2, `(.L_x_10478) ;  /* 0x0000006000027945 */ /* 0x000fe20003800000 */
[----:B---3--:R-:W-:-:S04]  /*18ee0*/  LOP3.LUT R6, R6, 0x7f, RZ, 0xc0, !PT ;  /* 0x0000007f06067812 */ /* 0x008fc800078ec0ff */
[----:B------:R-:W-:Y:S02]  /*18ef0*/  ISETP.NE.AND P4, PT, R6, RZ, PT ;  /* 0x000000ff0600720c */ /* 0x000fe40003f85270 */
[----:B--2---:R-:W-:-:S04]  /*18f00*/  SHF.L.U32 R10, R7, 0x1f, RZ ;  /* 0x0000001f070a7819 */ /* 0x004fc800000006ff */
[----:B------:R-:W2:Y:S02]  /*18f10*/  SYNCS.PHASECHK.TRANS64.TRYWAIT P0, [R8+URZ+0x31ca0], R10 ;  /* 0x031ca00a080075a7 */ /* 0x000ea4000800017f */
[----:B--2---:R-:W-:Y:S05]  /*18f20*/  @!P0 BRA `(.L_x_10479) ;  /* 0x0000006c00688947 */ /* 0x004fea0003800000 */
.L_x_10658:
[----:B------:R-:W-:Y:S05]  /*18f30*/  BSYNC B2 ;  /* 0x0000000000027941 */ /* 0x000fea0003800000 */
.L_x_10478:
[----:B------:R-:W-:Y:S04]  /*18f40*/  BSSY B2, `(.L_x_10480) ;  /* 0x0000008000027945 */ /* 0x000fe80003800000 */
[----:B------:R-:W-:Y:S05]  /*18f50*/  @P4 BRA `(.L_x_10481) ;  /* 0x0000000000184947 */ /* 0x000fea0003800000 */
[----:B0-----:R-:W3:Y:S02]  /*18f60*/  LDL R5, [R1] ;  /* 0x0000000001057983 */ /* 0x001ee40000100800 */
[----:B---3--:R-:W-:Y:S01]  /*18f70*/  LOP3.LUT P0, RZ, R5, 0x1, RZ, 0xc0, !PT ;  /* 0x0000000105ff7812 */ /* 0x008fe2000780c0ff */
[----:B------:R-:W-:-:S04]  /*18f80*/  IMAD.MOV.U32 R5, RZ, RZ, 0x6c00 ;  /* 0x00006c00ff057424 */ /* 0x000fc800078e00ff */
[----:B------:R3:W-:Y:S08]  /*18f90*/  SYNCS.ARRIVE.TRANS64 RZ, [R8+URZ+0x31c90], R5 ;  /* 0x031c900508ff79a7 */ /* 0x0007f0000800003f */
[----:B------:R-:W-:Y:S05]  /*18fa0*/  @!P0 BRA `(.L_x_10481) ;  /* 0x0000000000048947 */ /* 0x000fea0003800000 */
[----:B------:R-:W-:Y:S01]  /*18fb0*/  BPT.TRAP 0x1 ;  /* 0x000000040000795c */ /* 0x000fe20000300000 */
.L_x_10481:
[----:B------:R-:W-:Y:S05]  /*18fc0*/  BSYNC B2 ;  /* 0x0000000000027941 */ /* 0x000fea0003800000 */
.L_x_10480:
[----:B------:R-:W-:Y:S01]  /*18fd0*/  IMAD.MOV.U32 R14, RZ, RZ, RZ ;  /* 0x000000ffff0e7224 */ /* 0x000fe200078e00ff */
[----:B------:R-:W-:Y:S01]  /*18fe0*/  UIADD3 UR4, UP0, UR36, 0x570, URZ ;  /* 0x0000057024047890 */ /* 0x000fe2000ff1e03f */
[----:B------:R-:W-:Y:S01]  /*18ff0*/  IMAD R6, R4, 0x90, R3 ;  /* 0x0000009004067824 */ /* 0x000fe200078e0203 */
[----:B------:R-:W-:Y:S01]  /*19000*/  PLOP3.LUT P0, PT, PT, PT, PT, 0x80, 0x0 ;  /* 0x000000000000781c */ /* 0x000fe20003f0f070 */
[----:B------:R-:W-:Y:S01]  /*19010*/  IMAD R7, R29, 0x6c00, R22 ;  /* 0x00006c001d077824 */ /* 0x000fe200078e0216 */
[----:B------:R-:W-:Y:S01]  /*19020*/  R2UR UR10, R14 ;  /* 0x000000000e0a72ca */ /* 0x000fe200000e0000 */
[----:B------:R-:W-:Y:S01]  /*19030*/  VIADD R6, R6, 0xffffff70 ;  /* 0xffffff7006067836 */ /* 0x000fe20000000000 */
[----:B------:R-:W-:Y:S01]  /*19040*/  UIADD3.X UR5, URZ, UR37, URZ, UP0, !UPT ;  /* 0x000000253f057290 */ /* 0x000fe200087fe43f */
[----:B0--3--:R-:W-:Y:S01]  /*19050*/  VIADD R5, R8, 0x31c90 ;  /* 0x00031c9008057836 */ /* 0x009fe20000000000 */
[----:B------:R-:W-:Y:S01]  /*19060*/  UMOV UR6, 0x0 ;  /* 0x0000000000067882 */ /* 0x000fe20000000000 */
[----:B------:R-:W-:Y:S01]  /*19070*/  VIADD R9, R7, 0x16a00 ;  /* 0x00016a0007097836 */ /* 0x000fe20000000000 */
[----:B------:R-:W-:-:S09]  /*19080*/  UMOV UR7, 0x12f00000 ;  /* 0x12f0000000077882 */ /* 0x000fd20000000000 */
.L_x_10482:
        /* <DEDUP_REMOVED lines=16> */
.L_x_10483:
        /* <DEDUP_REMOVED lines=16> */
.L_x_10484:
        /* <DEDUP_REMOVED lines=13> */
.L_x_10659:
[----:B------:R-:W-:Y:S05]  /*19360*/  BSYNC B2 ;  /* 0x0000000000027941 */ /* 0x000fea0003800000 */
.L_x_10485:
[----:B------:R-:W-:Y:S01]  /*19370*/  BSSY B2, `(.L_x_10487) ;  /* 0x000000a000027945 */ /* 0x000fe20003800000 */
[----:B0-2---:R-:W-:Y:S02]  /*19380*/  IMAD.MOV.U32 R10, RZ, RZ, 0x0 ;  /* 0x00000000ff0a7424 */ /* 0x005fe400078e00ff */
[----:B-1----:R-:W-:Y:S01]  /*19390*/  IMAD.MOV.U32 R11, RZ, RZ, 0x12f00000 ;  /* 0x12f00000ff0b7424 */ /* 0x002fe200078e00ff */
[----:B------:R-:W-:Y:S06]  /*193a0*/  @P4 BRA `(.L_x_10488) ;  /* 0x0000000000184947 */ /* 0x000fec0003800000 */
[----:B------:R-:W2:Y:S02]  /*193b0*/  LDL R5, [R1] ;  /* 0x0000000001057983 */ /* 0x000ea40000100800 */
[----:B--2---:R-:W-:Y:S01]  /*193c0*/  LOP3.LUT P0, RZ, R5, 0x1, RZ, 0xc0, !PT ;  /* 0x0000000105ff7812 */ /* 0x004fe2000780c0ff */
[----:B------:R-:W-:-:S04]  /*193d0*/  IMAD.MOV.U32 R5, RZ, RZ, 0x6c00 ;  /* 0x00006c00ff057424 */ /* 0x000fc800078e00ff */
[----:B------:R0:W-:Y:S08]  /*193e0*/  SYNCS.ARRIVE.TRANS64 RZ, [R8+URZ+0x31cb0], R5 ;  /* 0x031cb00508ff79a7 */ /* 0x0001f0000800003f */
[----:B------:R-:W-:Y:S05]  /*193f0*/  @!P0 BRA `(.L_x_10488) ;  /* 0x0000000000048947 */ /* 0x000fea0003800000 */
[----:B------:R-:W-:Y:S01]  /*19400*/  BPT.TRAP 0x1 ;  /* 0x000000040000795c */ /* 0x000fe20000300000 */
.L_x_10488:
[----:B------:R-:W-:Y:S05]  /*19410*/  BSYNC B2 ;  /* 0x0000000000027941 */ /* 0x000fea0003800000 */
.L_x_10487:
        /* <DEDUP_REMOVED lines=8> */
.L_x_10489:
        /* <DEDUP_REMOVED lines=15> */
.L_x_10490:
        /* <DEDUP_REMOVED lines=15> */
.L_x_10491:
        /* <DEDUP_REMOVED lines=10> */
.L_x_10477:
[----:B------:R-:W-:Y:S05]  /*19720*/  BSYNC B1 ;  /* 0x0000000000017941 */ /* 0x000fea0003800000 */
.L_x_10476:
[----:B0-----:R-:W2:Y:S01]  /*19730*/  LDL.LU R5, [R1+0x4] ;  /* 0x0000040001057983 */ /* 0x001ea20000300800 */
[----:B------:R-:W-:Y:S01]  /*19740*/  VIADD R29, R29, 0x1 ;  /* 0x000000011d1d7836 */ /* 0x000fe20000000000 */
[----:B------:R-:W-:Y:S01]  /*19750*/  PLOP3.LUT P5, PT, PT, PT, PT, 0x8, 0x0 ;  /* 0x000000000000781c */ /* 0x000fe20003fae170 */
[----:B------:R-:W-:-:S03]  /*19760*/  VIADD R9, R4, 0xfffffffe ;  /* 0xfffffffe04097836 */ /* 0x000fc60000000000 */
[----:B------:R-:W-:-:S04]  /*19770*/  ISETP.NE.AND P0, PT, R29, 0x2, PT ;  /* 0x000000021d00780c */ /* 0x000fc80003f05270 */
[----:B------:R-:W-:Y:S02]  /*19780*/  SEL R4, RZ, 0x1, P0 ;  /* 0x00000001ff047807 */ /* 0x000fe40000000000 */
[----:B------:R-:W-:Y:S02]  /*19790*/  SEL R29, R29, RZ, P0 ;  /* 0x000000ff1d1d7207 */ /* 0x000fe40000000000 */
[----:B------:R-:W-:Y:S02]  /*197a0*/  ISETP.GE.AND P0, PT, R9, R2, PT ;  /* 0x000000020900720c */ /* 0x000fe40003f06270 */
[----:B--2---:R-:W-:-:S05]  /*197b0*/  LOP3.LUT R5, R5, R4, RZ, 0x3c, !PT ;  /* 0x0000000405057212 */ /* 0x004fca00078e3cff */
[----:B------:R0:W-:Y:S06]  /*197c0*/  STL [R1+0x4], R5 ;  /* 0x0000040501007387 */ /* 0x0001ec0000100800 */
[----:B------:R-:W-:Y:S05]  /*197d0*/  @!P0 BRA `(.L_x_10470) ;  /* 0x0000000800548947 */ /* 0x000fea0003800000 */
.L_x_10508:
[----:B------:R-:W-:Y:S05]  /*197e0*/  YIELD ;  /* 0x0000000000007946 */ /* 0x000fea0003800000 */
[----:B------:R-:W-:Y:S04]  /*197f0*/  BSSY B1, `(.L_x_10492) ;  /* 0x0000089000017945 */ /* 0x000fe80003800000 */
[----:B--2---:R-:W-:Y:S05]  /*19800*/  @!P2 BRA `(.L_x_10493) ;  /* 0x00000008001ca947 */ /* 0x004fea0003800000 */
[----:B0-----:R-:W2:Y:S01]  /*19810*/  LDL R5, [R1+0x4] ;  /* 0x0000040001057983 */ /* 0x001ea20000100800 */
[----:B------:R-:W-:Y:S01]  /*19820*/  IMAD R8, R29, 0x8, R22 ;  /* 0x000000081d087824 */ /* 0x000fe200078e0216 */
[----:B------:R-:W0:Y:S01]  /*19830*/  S2R R4, SR_TID.X ;  /* 0x0000000000047919 */ /* 0x000e220000002100 */
[----:B------:R-:W-:Y:S01]  /*19840*/  BSSY B2, `(.L_x_10494) ;  /* 0x0000006000027945 */ /* 0x000fe20003800000 */
[----:B0-----:R-:W-:-:S04]  /*19850*/  LOP3.LUT R4, R4, 0x7f, RZ, 0xc0, !PT ;  /* 0x0000007f04047812 */ /* 0x001fc800078ec0ff */
[----:B------:R-:W-:Y:S02]  /*19860*/  ISETP.NE.AND P1, PT, R4, RZ, PT ;  /* 0x000000ff0400720c */ /* 0x000fe40003f25270 */
[----:B--2---:R-:W-:-:S04]  /*19870*/  SHF.L.U32 R7, R5, 0x1f, RZ ;  /* 0x0000001f05077819 */ /* 0x004fc800000006ff */
[----:B------:R-:W0:Y:S02]  /*19880*/  SYNCS.PHASECHK.TRANS64.TRYWAIT P0, [R8+URZ+0x31ca0], R7 ;  /* 0x031ca007080075a7 */ /* 0x000e24000800017f */
[----:B0-----:R-:W-:Y:S05]  /*19890*/  @!P0 BRA `(.L_x_10495) ;  /* 0x0000006400348947 */ /* 0x001fea0003800000 */
.L_x_10660:
[----:B------:R-:W-:Y:S05]  /*198a0*/  BSYNC B2 ;  /* 0x0000000000027941 */ /* 0x000fea0003800000 */
.L_x_10494:
[----:B------:R-:W-:Y:S04]  /*198b0*/  BSSY B2, `(.L_x_10496) ;  /* 0x0000008000027945 */ /* 0x000fe80003800000 */
[----:B------:R-:W-:Y:S05]  /*198c0*/  @P1 BRA `(.L_x_10497) ;  /* 0x0000000000181947 */ /* 0x000fea0003800000 */
[----:B------:R-:W2:Y:S02]  /*198d0*/  LDL R4, [R1] ;  /* 0x0000000001047983 */ /* 0x000ea40000100800 */
[----:B--2---:R-:W-:Y:S01]  /*198e0*/  LOP3.LUT P0, RZ, R4, 0x1, RZ, 0xc0, !PT ;  /* 0x0000000104ff7812 */ /* 0x004fe2000780c0ff */
[----:B------:R-:W-:-:S04]  /*198f0*/  IMAD.MOV.U32 R4, RZ, RZ, 0x6c00 ;  /* 0x00006c00ff047424 */ /* 0x000fc800078e00ff */
[----:B------:R2:W-:Y:S08]  /*19900*/  SYNCS.ARRIVE.TRANS64 RZ, [R8+URZ+0x31c90], R4 ;  /* 0x031c900408ff79a7 */ /* 0x0005f0000800003f */
[----:B------:R-:W-:Y:S05]  /*19910*/  @!P0 BRA `(.L_x_10497) ;  /* 0x0000000000048947 */ /* 0x000fea0003800000 */
[----:B------:R-:W-:Y:S01]  /*19920*/  BPT.TRAP 0x1 ;  /* 0x000000040000795c */ /* 0x000fe20000300000 */
.L_x_10497:
[----:B------:R-:W-:Y:S05]  /*19930*/  BSYNC B2 ;  /* 0x0000000000027941 */ /* 0x000fea0003800000 */
.L_x_10496:
[----:B------:R-:W-:Y:S01]  /*19940*/  IMAD.MOV.U32 R12, RZ, RZ, RZ ;  /* 0x000000ffff0c7224 */ /* 0x000fe200078e00ff */
[----:B------:R-:W-:Y:S01]  /*19950*/  UIADD3 UR4, UP0, UR36, 0x570, URZ ;  /* 0x0000057024047890 */ /* 0x000fe2000ff1e03f */
[----:B------:R-:W-:Y:S01]  /*19960*/  IMAD R6, R29, 0x6c00, R22 ;  /* 0x00006c001d067824 */ /* 0x000fe200078e0216 */
[----:B------:R-:W-:Y:S01]  /*19970*/  PLOP3.LUT P0, PT, PT, PT, PT, 0x80, 0x0 ;  /* 0x000000000000781c */ /* 0x000fe20003f0f070 */
[----:B------:R-:W-:Y:S01]  /*19980*/  IMAD R5, R9, 0x90, R3 ;  /* 0x0000009009057824 */ /* 0x000fe200078e0203 */
[----:B------:R-:W-:Y:S01]  /*19990*/  R2UR UR10, R12 ;  /* 0x000000000c0a72ca */ /* 0x000fe200000e0000 */
[----:B--2---:R-:W-:Y:S01]  /*199a0*/  VIADD R4, R8, 0x31c90 ;  /* 0x00031c9008047836 */ /* 0x004fe20000000000 */
[----:B------:R-:W-:Y:S01]  /*199b0*/  UIADD3.X UR5, URZ, UR37, URZ, UP0, !UPT ;  /* 0x000000253f057290 */ /* 0x000fe200087fe43f */
[----:B------:R-:W-:Y:S01]  /*199c0*/  VIADD R10, R6, 0x16a00 ;  /* 0x00016a00060a7836 */ /* 0x000fe20000000000 */
[----:B------:R-:W-:Y:S01]  /*199d0*/  UMOV UR6, 0x0 ;  /* 0x0000000000067882 */ /* 0x000fe20000000000 */
[----:B------:R-:W-:-:S10]  /*199e0*/  UMOV UR7, 0x12f00000 ;  /* 0x12f0000000077882 */ /* 0x000fd40000000000 */
.L_x_10498:
        /* <DEDUP_REMOVED lines=16> */
.L_x_10499:
        /* <DEDUP_REMOVED lines=16> */
.L_x_10500:
        /* <DEDUP_REMOVED lines=13> */
.L_x_10661:
[----:B------:R-:W-:Y:S05]  /*19cc0*/  BSYNC B2 ;  /* 0x0000000000027941 */ /* 0x000fea0003800000 */
.L_x_10501:
[----:B------:R-:W-:Y:S01]  /*19cd0*/  BSSY B2, `(.L_x_10503) ;  /* 0x000000a000027945 */ /* 0x000fe20003800000 */
[----:B------:R-:W-:Y:S02]  /*19ce0*/  IMAD.MOV.U32 R10, RZ, RZ, 0x0 ;  /* 0x00000000ff0a7424 */ /* 0x000fe400078e00ff */
[----:B-1----:R-:W-:Y:S01]  /*19cf0*/  IMAD.MOV.U32 R11, RZ, RZ, 0x12f00000 ;  /* 0x12f00000ff0b7424 */ /* 0x002fe200078e00ff */
[----:B------:R-:W-:Y:S06]  /*19d00*/  @P1 BRA `(.L_x_10504) ;  /* 0x0000000000181947 */ /* 0x000fec0003800000 */
[----:B------:R-:W3:Y:S02]  /*19d10*/  LDL R4, [R1] ;  /* 0x0000000001047983 */ /* 0x000ee40000100800 */
[----:B---3--:R-:W-:Y:S01]  /*19d20*/  LOP3.LUT P0, RZ, R4, 0x1, RZ, 0xc0, !PT ;  /* 0x0000000104ff7812 */ /* 0x008fe2000780c0ff */
[----:B------:R-:W-:-:S04]  /*19d30*/  IMAD.MOV.U32 R4, RZ, RZ, 0x6c00 ;  /* 0x00006c00ff047424 */ /* 0x000fc800078e00ff */
[----:B------:R1:W-:Y:S08]  /*19d40*/  SYNCS.ARRIVE.TRANS64 RZ, [R8+URZ+0x31cb0], R4 ;  /* 0x031cb00408ff79a7 */ /* 0x0003f0000800003f */
[----:B------:R-:W-:Y:S05]  /*19d50*/  @!P0 BRA `(.L_x_10504) ;  /* 0x0000000000048947 */ /* 0x000fea0003800000 */
[----:B------:R-:W-:Y:S01]  /*19d60*/  BPT.TRAP 0x1 ;  /* 0x000000040000795c */ /* 0x000fe20000300000 */
.L_x_10504:
[----:B------:R-:W-:Y:S05]  /*19d70*/  BSYNC B2 ;  /* 0x0000000000027941 */ /* 0x000fea0003800000 */
.L_x_10503:
        /* <DEDUP_REMOVED lines=8> */
.L_x_10505:
        /* <DEDUP_REMOVED lines=15> */
.L_x_10506:
        /* <DEDUP_REMOVED lines=15> */
.L_x_10507:
        /* <DEDUP_REMOVED lines=10> */
.L_x_10493:
[----:B------:R-:W-:Y:S05]  /*1a080*/  BSYNC B1 ;  /* 0x0000000000017941 */ /* 0x000fea0003800000 */
.L_x_10492:
[----:B------:R-:W2:Y:S01]  /*1a090*/  LDL.LU R7, [R1+0x4] ;  /* 0x0000040001077983 */ /* 0x000ea20000300800 */
[----:B------:R-:W-:-:S05]  /*1a0a0*/  VIADD R29, R29, 0x1 ;  /* 0x000000011d1d7836 */ /* 0x000fca0000000000 */
[----:B------:R-:W-:-:S04]  /*1a0b0*/  ISETP.NE.AND P0, PT, R29, 0x2, PT ;  /* 0x000000021d00780c */ /* 0x000fc80003f05270 */
[----:B------:R-:W-:Y:S02]  /*1a0c0*/  SEL R4, RZ, 0x1, P0 ;  /* 0x00000001ff047807 */ /* 0x000fe40000000000 */
[----:B------:R-:W-:Y:S02]  /*1a0d0*/  SEL R29, R29, RZ, P0 ;  /* 0x000000ff1d1d7207 */ /* 0x000fe40000000000 */
[C---:B------:R-:W-:Y:S01]  /*1a0e0*/  ISETP.GT.AND P0, PT, R9.reuse, R2, PT ;  /* 0x000000020900720c */ /* 0x040fe20003f04270 */
[----:B------:R-:W-:Y:S01]  /*1a0f0*/  VIADD R9, R9, 0xffffffff ;  /* 0xffffffff09097836 */ /* 0x000fe20000000000 */
[----:B--2---:R-:W-:-:S05]  /*1a100*/  LOP3.LUT R7, R7, R4, RZ, 0x3c, !PT ;  /* 0x0000000407077212 */ /* 0x004fca00078e3cff */
[----:B------:R2:W-:Y:S06]  /*1a110*/  STL [R1+0x4], R7 ;  /* 0x0000040701007387 */ /* 0x0005ec0000100800 */
[----:B------:R-:W-:Y:S05]  /*1a120*/  @P0 BRA `(.L_x_10508) ;  /* 0xfffffff400ac0947 */ /* 0x000fea000383ffff */
.L_x_10470:
[----:B------:R-:W-:Y:S05]  /*1a130*/  BSYNC B0 ;  /* 0x0000000000007941 */ /* 0x000fea0003800000 */
.L_x_10469:
[----:B------:R-:W3:Y:S01]  /*1a140*/  LDL R4, [R1+0x3c] ;  /* 0x00003c0001047983 */ /* 0x000ee20000100800 */
[----:B------:R-:W-:Y:S05]  /*1a150*/  @!P5 WARPSYNC.ALL ;  /* 0x000000000000d948 */ /* 0x000fea0003800000 */
[----:B------:R-:W-:Y:S01]  /*1a160*/  BSSY B7, `(.L_x_10509) ;  /* 0x0000427000077945 */ /* 0x000fe20003800000 */
[----:B------:R-:W-:Y:S01]  /*1a170*/  @!P5 BAR.SYNC.DEFER_BLOCKING 0xc, 0x200 ;  /* 0x030800000000db1d */ /* 0x000fe20000010000 */
[----:B---3--:R-:W-:-:S13]  /*1a180*/  ISETP.GT.AND P0, PT, R4, RZ, PT ;  /* 0x000000ff0400720c */ /* 0x008fda0003f04270 */
[----:B------:R-:W-:Y:S05]  /*1a190*/  @P0 BRA `(.L_x_10510) ;  /* 0x0000000000440947 */ /* 0x000fea0003800000 */
[----:B------:R-:W3:Y:S02]  /*1a1a0*/  S2R R4, SR_TID.X ;  /* 0x0000000000047919 */ /* 0x000ee40000002100 */
[----:B---3--:R-:W-:-:S04]  /*1a1b0*/  LOP3.LUT R4, R4, 0x7f, RZ, 0xc0, !PT ;  /* 0x0000007f04047812 */ /* 0x008fc800078ec0ff */
[----:B------:R-:W-:-:S13]  /*1a1c0*/  ISETP.NE.AND P1, PT, R4, RZ, PT ;  /* 0x000000ff0400720c */ /* 0x000fda0003f25270 */
[----:B------:R-:W-:Y:S05]  /*1a1d0*/  @P1 BRA `(.L_x_10511) ;  /* 0x00000040007c1947 */ /* 0x000fea0003800000 */
[----:B0-----:R-:W0:Y:S01]  /*1a1e0*/  S2R R5, SR_LANEID ;  /* 0x0000000000057919 */ /* 0x001e220000000000 */
        /* <DEDUP_REMOVED lines=8> */
[----:B--2---:R-:W0:Y:S01]  /*1a270*/  POPC R7, R4 ;  /* 0x0000000400077309 */ /* 0x004e220000000000 */
[----:B---3--:R-:W0:Y:S02]  /*1a280*/  SHFL.IDX PT, R0, R3, R0, 0x1f ;  /* 0x00001f0003007589 */ /* 0x008e2400000e0000 */
[----:B0-----:R-:W-:Y:S01]  /*1a290*/  IADD3 R16, R0, UR38, R7 ;  /* 0x0000002600107c10 */ /* 0x001fe2000fffe007 */
[----:B------:R-:W-:Y:S06]  /*1a2a0*/  BRA `(.L_x_10511) ;  /* 0x0000004000487947 */ /* 0x000fec0003800000 */
.L_x_10510:
        /* <DEDUP_REMOVED lines=10> */
[----:B0-----:R-:W-:Y:S02]  /*1a350*/  IMAD.U32 R5, RZ, RZ, UR7 ;  /* 0x00000007ff057e24 */ /* 0x001fe4000f8e00ff */
[----:B------:R-:W-:Y:S02]  /*1a360*/  IMAD.U32 R6, RZ, RZ, UR8 ;  /* 0x00000008ff067e24 */ /* 0x000fe4000f8e00ff */
[----:B--2---:R-:W-:-:S02]  /*1a370*/  IMAD.U32 R7, RZ, RZ, UR9 ;  /* 0x00000009ff077e24 */ /* 0x004fc4000f8e00ff */
[----:B------:R-:W-:Y:S02]  /*1a380*/  IMAD.U32 R10, RZ, RZ, UR4 ;  /* 0x00000004ff0a7e24 */ /* 0x000fe4000f8e00ff */
[----:B-1----:R-:W-:Y:S02]  /*1a390*/  IMAD.U32 R11, RZ, RZ, UR5 ;  /* 0x00000005ff0b7e24 */ /* 0x002fe4000f8e00ff */
[----:B------:R-:W-:Y:S02]  /*1a3a0*/  IMAD.MOV.U32 R8, RZ, RZ, 0x70 ;  /* 0x00000070ff087424 */ /* 0x000fe400078e00ff */
[----:B------:R-:W-:Y:S02]  /*1a3b0*/  IMAD.MOV.U32 R12, RZ, RZ, 0x1 ;  /* 0x00000001ff0c7424 */ /* 0x000fe400078e00ff */
[----:B------:R-:W-:-:S07]  /*1a3c0*/  IMAD.MOV.U32 R13, RZ, RZ, RZ ;  /* 0x000000ffff0d7224 */ /* 0x000fce00078e00ff */
[----:B------:R-:W-:-:S07]  /*1a3d0*/  LEPC R20, `(.L_x_10513) ;  /* 0x000000001014794e */ /* 0x000fce0000000000 */
[----:B---3--:R-:W-:Y:S05]  /*1a3e0*/  CALL.ABS.NOINC R2 ;  /* 0x0000000002007343 */ /* 0x008fea0003c00000 */
.L_x_10513:
[----:B------:R-:W-:Y:S05]  /*1a3f0*/  BSYNC B6 ;  /* 0x0000000000067941 */ /* 0x000fea0003800000 */
.L_x_10512:
        /* <DEDUP_REMOVED lines=10> */
[----:B0-----:R-:W-:Y:S02]  /*1a4a0*/  IMAD.U32 R5, RZ, RZ, UR7 ;  /* 0x00000007ff057e24 */ /* 0x001fe4000f8e00ff */
[----:B------:R-:W-:Y:S02]  /*1a4b0*/  IMAD.U32 R6, RZ, RZ, UR8 ;  /* 0x00000008ff067e24 */ /* 0x000fe4000f8e00ff */
[----:B--2---:R-:W-:-:S02]  /*1a4c0*/  IMAD.U32 R7, RZ, RZ, UR9 ;  /* 0x00000009ff077e24 */ /* 0x004fc4000f8e00ff */
[----:B------:R-:W-:Y:S02]  /*1a4d0*/  IMAD.U32 R10, RZ, RZ, UR4 ;  /* 0x00000004ff0a7e24 */ /* 0x000fe4000f8e00ff */
[----:B-1----:R-:W-:Y:S02]  /*1a4e0*/  IMAD.U32 R11, RZ, RZ, UR5 ;  /* 0x00000005ff0b7e24 */ /* 0x002fe4000f8e00ff */
[----:B------:R-:W-:Y:S02]  /*1a4f0*/  IMAD.MOV.U32 R8, RZ, RZ, 0x70 ;  /* 0x00000070ff087424 */ /* 0x000fe400078e00ff */
[----:B------:R-:W-:Y:S02]  /*1a500*/  IMAD.MOV.U32 R12, RZ, RZ, 0x1 ;  /* 0x00000001ff0c7424 */ /* 0x000fe400078e00ff */
[----:B---3--:R-:W-:-:S07]  /*1a510*/  IMAD.MOV.U32 R13, RZ, RZ, RZ ;  /* 0x000000ffff0d7224 */ /* 0x008fce00078e00ff */
[----:B------:R-:W-:-:S07]  /*1a520*/  LEPC R20, `(.L_x_10516) ;  /* 0x000000001014794e */ /* 0x000fce0000000000 */
[----:B----4-:R-:W-:Y:S05]  /*1a530*/  CALL.ABS.NOINC R2 ;  /* 0x0000000002007343 */ /* 0x010fea0003c00000 */
.L_x_10516:
        /* <DEDUP_REMOVED lines=16> */
.L_x_10515:
[----:B------:R-:W-:Y:S05]  /*1a640*/  BSYNC B6 ;  /* 0x0000000000067941 */ /* 0x000fea0003800000 */
.L_x_10514:
[----:B------:R-:W3:Y:S01]  /*1a650*/  LDL.LU R21, [R1+0x8] ;  /* 0x0000080001157983 */ /* 0x000ee20000300800 */
[----:B------:R-:W-:Y:S02]  /*1a660*/  ULDC.64 UR4, c[0x0][0x9f8] ;  /* 0x00027e0000047ab9 */ /* 0x000fe40000000a00 */
[----:B------:R-:W-:Y:S01]  /*1a670*/  ISETP.NE.U32.AND P0, PT, RZ, UR4, PT ;  /* 0x00000004ff007c0c */ /* 0x000fe2000bf05070 */
[----:B------:R-:W4:Y:S03]  /*1a680*/  LDL R20, [R1+0x1c] ;  /* 0x00001c0001147983 */ /* 0x000f260000100800 */
[----:B------:R-:W-:-:S13]  /*1a690*/  ISETP.NE.AND.EX P0, PT, RZ, UR5, PT, P0 ;  /* 0x00000005ff007c0c */ /* 0x000fda000bf05300 */
[----:B------:R-:W-:-:S04]  /*1a6a0*/  @P0 IADD3 R2, P1, R24, UR4, RZ ;  /* 0x0000000418020c10 */ /* 0x000fc8000ff3e0ff */
[----:B---3--:R-:W-:Y:S01]  /*1a6b0*/  @P0 IADD3.X R3, R21, UR5, RZ, P1, !PT ;  /* 0x0000000515030c10 */ /* 0x008fe20008ffe4ff */
[----:B------:R-:W-:-:S04]  /*1a6c0*/  ULDC.64 UR4, c[0x0][0xa08] ;  /* 0x0002820000047ab9 */ /* 0x000fc80000000a00 */
[----:B------:R3:W2:Y:S01]  /*1a6d0*/  @P0 LDG.E R25, desc[UR60][R2.64] ;  /* 0x0000003c02190981 */ /* 0x0006a2000c1e1900 */
[----:B----4-:R-:W-:-:S05]  /*1a6e0*/  VIADD R8, R20, 0xffffffff ;  /* 0xffffffff14087836 */ /* 0x010fca0000000000 */
[----:B------:R4:W-:Y:S01]  /*1a6f0*/  STL [R1+0x20], R8 ;  /* 0x0000200801007387 */ /* 0x0009e20000100800 */
[----:B---3--:R-:W3:Y:S02]  /*1a700*/  LDC.64 R2, c[0x0][0x418] ;  /* 0x00010600ff027b82 */ /* 0x008ee40000000a00 */
[----:B---3--:R-:W-:Y:S01]  /*1a710*/  LOP3.LUT P0, RZ, R2, UR4, RZ, 0xfc, !PT ;  /* 0x0000000402ff7c12 */ /* 0x008fe2000f80fcff */
[----:B------:R-:W-:-:S03]  /*1a720*/  UMOV UR4, 0xffffffff ;  /* 0xffffffff00047882 */ /* 0x000fc60000000000 */
[----:B------:R-:W-:Y:S02]  /*1a730*/  LOP3.LUT P0, RZ, R3, UR5, RZ, 0xfc, P0 ;  /* 0x0000000503ff7c12 */ /* 0x000fe4000800fcff */
[----:B--2---:R-:W-:Y:S02]  /*1a740*/  SHF.R.S32.HI R7, RZ, 0x1f, R25 ;  /* 0x0000001fff077819 */ /* 0x004fe40000011419 */
[----:B------:R-:W-:-:S03]  /*1a750*/  SEL R24, R25, RZ, !P0 ;  /* 0x000000ff19187207 */ /* 0x000fc60004000000 */
[----:B------:R4:W-:Y:S01]  /*1a760*/  STL [R1+0x8], R7 ;  /* 0x0000080701007387 */ /* 0x0009e20000100800 */
[----:B------:R-:W-:Y:S05]  /*1a770*/  BRA.DIV UR4, `(.L_x_10517) ;  /* 0x0000005604a47947 */ /* 0x000fea000b800000 */
[----:B------:R-:W2:Y:S02]  /*1a780*/  S2R R0, SR_TID.X ;  /* 0x0000000000007919 */ /* 0x000ea40000002100 */
[----:B--2---:R-:W-:-:S04]  /*1a790*/  SHF.R.U32.HI R0, RZ, 0x5, R0 ;  /* 0x00000005ff007819 */ /* 0x004fc80000011600 */
[----:B------:R-:W-:-:S05]  /*1a7a0*/  LOP3.LUT R0, R0, 0x3, RZ, 0xc0, !PT ;  /* 0x0000000300007812 */ /* 0x000fca00078ec0ff */
[----:B------:R2:W3:Y:S02]  /*1a7b0*/  SHFL.IDX PT, R14, R0, RZ, 0x1f ;  /* 0x00001fff000e7589 */ /* 0x0004e400000e0000 */
.L_x_10664:
[----:B--2---:R-:W2:Y:S01]  /*1a7c0*/  LDL.LU R0, [R1] ;  /* 0x0000000001007983 */ /* 0x004ea20000300800 */
[----:B------:R-:W-:Y:S02]  /*1a7d0*/  PLOP3.LUT P1, PT, PT, PT, PT, 0x8, 0x0 ;  /* 0x000000000000781c */ /* 0x000fe40003f2e170 */
[----:B---3--:R-:W-:Y:S02]  /*1a7e0*/  ISETP.NE.AND P0, PT, R14, RZ, PT ;  /* 0x000000ff0e00720c */ /* 0x008fe40003f05270 */
[----:B--2---:R-:W-:-:S09]  /*1a7f0*/  LOP3.LUT R0, R0, 0xfffffffb, RZ, 0xc0, !PT ;  /* 0xfffffffb00007812 */ /* 0x004fd200078ec0ff */
[----:B------:R-:W-:-:S05]  /*1a800*/  @P1 LOP3.LUT R0, R0, 0x4, RZ, 0xfc, !PT ;  /* 0x0000000400001812 */ /* 0x000fca00078efcff */
[----:B------:R2:W-:Y:S01]  /*1a810*/  STL [R1], R0 ;  /* 0x0000000001007387 */ /* 0x0005e20000100800 */
[----:B------:R-:W-:Y:S05]  /*1a820*/  @P0 BRA `(.L_x_10518) ;  /* 0x0000000400200947 */ /* 0x000fea0003800000 */
[----:B------:R-:W-:-:S03]  /*1a830*/  UMOV UR4, 0xffffffff ;  /* 0xffffffff00047882 */ /* 0x000fc60000000000 */
[----:B------:R-:W-:Y:S05]  /*1a840*/  BRA.DIV UR4, `(.L_x_10519) ;  /* 0x0000005604a47947 */ /* 0x000fea000b800000 */
[----:B------:R-:W-:-:S13]  /*1a850*/  ELECT P6, URZ, PT ;  /* 0x00000000003f782f */ /* 0x000fda00038c0000 */
.L_x_10667:
[----:B------:R-:W-:Y:S05]  /*1a860*/  @!P6 BRA `(.L_x_10518) ;  /* 0x000000040010e947 */ /* 0x000fea0003800000 */
[----:B------:R-:W-:Y:S01]  /*1a870*/  ISETP.NE.U32.AND P0, PT, R2, RZ, PT ;  /* 0x000000ff0200720c */ /* 0x000fe20003f05070 */
[----:B------:R-:W-:-:S03]  /*1a880*/  IMAD.MOV.U32 R27, RZ, RZ, R8 ;  /* 0x000000ffff1b7224 */ /* 0x000fc600078e0008 */
[----:B------:R-:W-:-:S13]  /*1a890*/  ISETP.NE.AND.EX P0, PT, R3, RZ, PT, P0 ;  /* 0x000000ff0300720c */ /* 0x000fda0003f05300 */
[----:B------:R-:W-:Y:S05]  /*1a8a0*/  @!P0 BRA `(.L_x_10520) ;  /* 0x0000000000488947 */ /* 0x000fea0003800000 */
[----:B------:R-:W3:Y:S01]  /*1a8b0*/  LDC R6, c[0x0][0x43c] ;  /* 0x00010f00ff067b82 */ /* 0x000ee20000000800 */
[----:B--2---:R-:W-:Y:S01]  /*1a8c0*/  IMAD.MOV.U32 R0, RZ, RZ, R8 ;  /* 0x000000ffff007224 */ /* 0x004fe200078e0008 */
[----:B------:R-:W-:Y:S01]  /*1a8d0*/  ULDC.64 UR4, c[0x0][0x428] ;  /* 0x00010a0000047ab9 */ /* 0x000fe20000000a00 */
[----:B---3--:R-:W-:-:S13]  /*1a8e0*/  ISETP.NE.AND P0, PT, R6, 0x1, PT ;  /* 0x000000010600780c */ /* 0x008fda0003f05270 */
[----:B0-----:R-:W0:Y:S02]  /*1a8f0*/  @P0 LDC.64 R4, c[0x0][0x440] ;  /* 0x00011000ff040b82 */ /* 0x001e240000000a00 */
[----:B0-----:R-:W-:-:S05]  /*1a900*/  @P0 IMAD.HI.U32 R4, R8, R4, RZ ;  /* 0x0000000408040227 */ /* 0x001fca00078e00ff */
[----:B------:R-:W-:-:S04]  /*1a910*/  @P0 SHF.R.U32.HI R0, RZ, R5, R4 ;  /* 0x00000005ff000219 */ /* 0x000fc80000011604 */
[--C-:B------:R-:W-:Y:S01]  /*1a920*/  SHF.R.S32.HI R5, RZ, 0x1f, R0.reuse ;  /* 0x0000001fff057819 */ /* 0x100fe20000011400 */
[--C-:B------:R-:W-:Y:S02]  /*1a930*/  IMAD.MOV R27, RZ, RZ, -R0.reuse ;  /* 0x000000ffff1b7224 */ /* 0x100fe400078e0a00 */
[----:B------:R-:W-:Y:S02]  /*1a940*/  IMAD.MOV.U32 R4, RZ, RZ, R0 ;  /* 0x000000ffff047224 */ /* 0x000fe400078e0000 */
        /* <DEDUP_REMOVED lines=8> */
.L_x_10520:
[----:B--2---:R-:W-:Y:S01]  /*1a9d0*/  IMAD R0, R23, 0x8, R22 ;  /* 0x0000000817007824 */ /* 0x004fe200078e0216 */
[----:B---3--:R-:W-:-:S04]  /*1a9e0*/  SHF.L.U32 R2, R26, 0x1f, RZ ;  /* 0x0000001f1a027819 */ /* 0x008fc800000006ff */
[----:B------:R-:W2:Y:S02]  /*1a9f0*/  SYNCS.PHASECHK.TRANS64.TRYWAIT P0, [R0+URZ+0x31c40], R2 ;  /* 0x031c4002000075a7 */ /* 0x000ea4000800017f */
[----:B--2---:R-:W-:Y:S05]  /*1aa00*/  @!P0 BRA `(.L_x_10521) ;  /* 0x0000005400548947 */ /* 0x004fea0003800000 */
.L_x_10668:
[----:B------:R-:W3:Y:S02]  /*1aa10*/  S2R R3, SR_TID.X ;  /* 0x0000000000037919 */ /* 0x000ee40000002100 */
[----:B---3--:R-:W-:Y:S02]  /*1aa20*/  LOP3.LUT R4, R3, 0x7f, RZ, 0xc0, !PT ;  /* 0x0000007f03047812 */ /* 0x008fe400078ec0ff */
[----:B------:R3:W5:Y:S02]  /*1aa30*/  LDL R3, [R1] ;  /* 0x0000000001037983 */ /* 0x0007640000100800 */
[----:B------:R-:W-:-:S13]  /*1aa40*/  ISETP.NE.AND P0, PT, R4, RZ, PT ;  /* 0x000000ff0400720c */ /* 0x000fda0003f05270 */
[----:B---3--:R-:W-:Y:S05]  /*1aa50*/  @P0 BRA `(.L_x_10522) ;  /* 0x0000000000140947 */ /* 0x008fea0003800000 */
[----:B-----5:R-:W-:Y:S01]  /*1aa60*/  LOP3.LUT P1, RZ, R3, 0x1, RZ, 0xc0, !PT ;  /* 0x0000000103ff7812 */ /* 0x020fe2000782c0ff */
[----:B--2---:R-:W-:-:S04]  /*1aa70*/  IMAD.MOV.U32 R2, RZ, RZ, 0x6c00 ;  /* 0x00006c00ff027424 */ /* 0x004fc800078e00ff */
[----:B------:R3:W-:Y:S08]  /*1aa80*/  SYNCS.ARRIVE.TRANS64 RZ, [R0+URZ+0x31c30], R2 ;  /* 0x031c300200ff79a7 */ /* 0x0007f0000800003f */
[----:B------:R-:W-:Y:S05]  /*1aa90*/  @!P1 BRA `(.L_x_10522) ;  /* 0x0000000000049947 */ /* 0x000fea0003800000 */
[----:B------:R-:W-:Y:S01]  /*1aaa0*/  BPT.TRAP 0x1 ;  /* 0x000000040000795c */ /* 0x000fe20000300000 */
.L_x_10522:
[----:B------:R-:W-:Y:S01]  /*1aab0*/  R2UR UR9, R0 ;  /* 0x00000000000972ca */ /* 0x000fe200000e0000 */
[----:B--23--:R-:W-:Y:S01]  /*1aac0*/  IMAD R0, R23, 0x6c00, R22 ;  /* 0x00006c0017007824 */ /* 0x00cfe200078e0216 */
        /* <DEDUP_REMOVED lines=11> */
[----:B------:R-:W-:Y:S01]  /*1ab80*/  UIADD3 UR9, UR9, 0x31c30, URZ ;  /* 0x00031c3009097890 */ /* 0x000fe2000fffe03f */
[----:B------:R-:W-:-:S03]  /*1ab90*/  LOP3.LUT R3, R3, 0xfffffffb, RZ, 0xc0, !PT ;  /* 0xfffffffb03037812 */ /* 0x000fc600078ec0ff */
[----:B------:R-:W-:Y:S02]  /*1aba0*/  UIMAD UR11, UR11, 0x90, UR5 ;  /* 0x000000900b0b78a4 */ /* 0x000fe4000f8e0205 */
[----:B------:R-:W-:Y:S02]  /*1abb0*/  UIADD3 UR14, UR8, 0x16a00, URZ ;  /* 0x00016a00080e7890 */ /* 0x000fe4000fffe03f */
[----:B------:R-:W-:Y:S02]  /*1abc0*/  UIADD3.X UR5, URZ, UR37, URZ, UP0, !UPT ;  /* 0x000000253f057290 */ /* 0x000fe400087fe43f */
[----:B------:R-:W-:Y:S02]  /*1abd0*/  UIADD3 UR15, UR8, 0x18e00, URZ ;  /* 0x00018e00080f7890 */ /* 0x000fe4000fffe03f */
[----:B------:R-:W-:Y:S01]  /*1abe0*/  UIADD3 UR16, UR8, 0x1b200, URZ ;  /* 0x0001b20008107890 */ /* 0x000fe2000fffe03f */
[----:B------:R-:W-:Y:S02]  /*1abf0*/  @P0 LOP3.LUT R3, R3, 0x4, RZ, 0xfc, !PT ;  /* 0x0000000403030812 */ /* 0x000fe400078efcff */
[----:B------:R-:W-:Y:S01]  /*1ac00*/  UMOV UR8, UR14 ;  /* 0x0000000e00087c82 */ /* 0x000fe20008000000 */
[----:B------:R-:W-:Y:S01]  /*1ac10*/  UMOV UR14, 0x40 ;  /* 0x00000040000e7882 */ /* 0x000fe20000000000 */
[----:B------:R2:W-:Y:S01]  /*1ac20*/  UTMALDG.4D [UR8], [UR4], desc[UR6] ;  /* 0x00000608040075b4 */ /* 0x0005e20008019000 */
[----:B------:R3:W-:Y:S01]  /*1ac30*/  STL [R1], R3 ;  /* 0x0000000301007387 */ /* 0x0007e20000100800 */
[----:B--2---:R-:W-:Y:S01]  /*1ac40*/  UMOV UR8, UR15 ;  /* 0x0000000f00087c82 */ /* 0x004fe20008000000 */
[----:B------:R-:W-:-:S02]  /*1ac50*/  UMOV UR10, UR17 ;  /* 0x00000011000a7c82 */ /* 0x000fc40008000000 */
[----:B------:R2:W-:Y:S02]  /*1ac60*/  UTMALDG.4D [UR8], [UR4], desc[UR6] ;  /* 0x00000608040075b4 */ /* 0x0005e40008019000 */
[----:B--2---:R-:W-:Y:S01]  /*1ac70*/  UMOV UR8, UR16 ;  /* 0x0000001000087c82 */ /* 0x004fe20008000000 */
[----:B------:R-:W-:Y:S02]  /*1ac80*/  UMOV UR10, UR14 ;  /* 0x0000000e000a7c82 */ /* 0x000fe40008000000 */
[----:B------:R3:W-:Y:S02]  /*1ac90*/  UTMALDG.4D [UR8], [UR4], desc[UR6] ;  /* 0x00000608040075b4 */ /* 0x0007e40008019000 */
[----:B---3--:R-:W-:Y:S01]  /*1aca0*/  NOP ;  /* 0x0000000000007918 */ /* 0x008fe20000000000 */
.L_x_10518:
[----:B------:R-:W3:Y:S04]  /*1acb0*/  LDL.LU R4, [R1+0x24] ;  /* 0x0000240001047983 */ /* 0x000ee80000300800 */
[----:B------:R-:W5:Y:S04]  /*1acc0*/  LDL.LU R6, [R1+0x14] ;  /* 0x0000140001067983 */ /* 0x000f680000300800 */
[----:B------:R-:W4:Y:S01]  /*1acd0*/  LDL.LU R3, [R1+0x2c] ;  /* 0x00002c0001037983 */ /* 0x000f220000300800 */
[----:B------:R-:W-:Y:S05]  /*1ace0*/  WARPSYNC.ALL ;  /* 0x0000000000007948 */ /* 0x000fea0003800000 */
[----:B------:R-:W-:Y:S01]  /*1acf0*/  ULDC.64 UR6, c[0x0][0xa00] ;  /* 0x0002800000067ab9 */ /* 0x000fe20000000a00 */
[----:B------:R-:W-:Y:S01]  /*1ad00*/  ULDC.64 UR4, c[0x0][0x298] ;  /* 0x0000a60000047ab9 */ /* 0x000fe20000000a00 */
[----:B------:R-:W-:Y:S01]  /*1ad10*/  BAR.SYNC.DEFER_BLOCKING 0x8, 0x200 ;  /* 0x0208000000007b1d */ /* 0x000fe20000010000 */
[----:B------:R-:W-:Y:S01]  /*1ad20*/  ISETP.NE.U32.AND P0, PT, RZ, UR6, PT ;  /* 0x00000006ff007c0c */ /* 0x000fe2000bf05070 */
[----:B--2---:R-:W-:-:S03]  /*1ad30*/  VIADD R0, R22, 0xda00 ;  /* 0x0000da0016007836 */ /* 0x004fc60000000000 */
[----:B------:R-:W-:Y:S01]  /*1ad40*/  ISETP.NE.AND.EX P0, PT, RZ, UR7, PT, P0 ;  /* 0x00000007ff007c0c */ /* 0x000fe2000bf05300 */
[----:B------:R-:W-:Y:S01]  /*1ad50*/  BSSY B6, `(.L_x_10523) ;  /* 0x0000020000067945 */ /* 0x000fe20003800000 */
[----:B------:R-:W-:Y:S02]  /*1ad60*/  LOP3.LUT P1, RZ, R0, 0x1bf, RZ, 0xc0, !PT ;  /* 0x000001bf00ff7812 */ /* 0x000fe4000782c0ff */
[----:B---3--:R-:W-:-:S05]  /*1ad70*/  SHF.R.S32.HI R2, RZ, 0x1f, R4 ;  /* 0x0000001fff027819 */ /* 0x008fca0000011404 */
[----:B------:R-:W-:Y:S01]  /*1ad80*/  IMAD R2, R2, UR4, RZ ;  /* 0x0000000402027c24 */ /* 0x000fe2000f8e02ff */
[----:B----4-:R-:W-:-:S03]  /*1ad90*/  SEL R3, R3, RZ, !P0 ;  /* 0x000000ff03037207 */ /* 0x010fc60004000000 */
[----:B------:R-:W-:Y:S01]  /*1ada0*/  IMAD R0, R4, UR5, R2 ;  /* 0x0000000504007c24 */ /* 0x000fe2000f8e0202 */
[----:B-----5:R-:W-:Y:S01]  /*1adb0*/  SEL R2, R6, RZ, !P0 ;  /* 0x000000ff06027207 */ /* 0x020fe20004000000 */
[----:B0-----:R-:W-:-:S05]  /*1adc0*/  IMAD.WIDE.U32 R4, R4, UR4, RZ ;  /* 0x0000000404047c25 */ /* 0x001fca000f8e00ff */
[----:B------:R-:W-:Y:S04]  /*1add0*/  STL.64 [R1+0x30], R4 ;  /* 0x0000300401007387 */ /* 0x000fe80000100a00 */
        /* <DEDUP_REMOVED lines=17> */
[----:B-1----:R-:W-:Y:S02]  /*1aef0*/  IMAD.U32 R11, RZ, RZ, UR9 ;  /* 0x00000009ff0b7e24 */ /* 0x002fe4000f8e00ff */
[----:B------:R-:W-:Y:S02]  /*1af00*/  IMAD.MOV.U32 R8, RZ, RZ, 0x70 ;  /* 0x00000070ff087424 */ /* 0x000fe400078e00ff */
[----:B------:R-:W-:Y:S02]  /*1af10*/  IMAD.MOV.U32 R12, RZ, RZ, 0x1 ;  /* 0x00000001ff0c7424 */ /* 0x000fe400078e00ff */
[----:B------:R-:W-:-:S07]  /*1af20*/  IMAD.MOV.U32 R13, RZ, RZ, RZ ;  /* 0x000000ffff0d7224 */ /* 0x000fce00078e00ff */
[----:B------:R-:W-:-:S07]  /*1af30*/  LEPC R20, `(.L_x_10524) ;  /* 0x000000001014794e */ /* 0x000fce0000000000 */
[----:B0-----:R-:W-:Y:S05]  /*1af40*/  CALL.ABS.NOINC R2 ;  /* 0x0000000002007343 */ /* 0x001fea0003c00000 */
.L_x_10524:
[----:B------:R-:W-:Y:S05]  /*1af50*/  BSYNC B6 ;  /* 0x0000000000067941 */ /* 0x000fea0003800000 */
.L_x_10523:
[----:B--2---:R-:W2:Y:S01]  /*1af60*/  LDL.LU R0, [R1+0x24] ;  /* 0x0000240001007983 */ /* 0x004ea20000300800 */
[----:B------:R-:W0:Y:S01]  /*1af70*/  LDC R10, c[0x0][0x448] ;  /* 0x00011200ff0a7b82 */ /* 0x000e220000000800 */
[----:B------:R-:W-:Y:S01]  /*1af80*/  ULDC.64 UR4, c[0x0][0x2d8] ;  /* 0x0000b60000047ab9 */ /* 0x000fe20000000a00 */
[----:B------:R-:W-:Y:S01]  /*1af90*/  ULDC.64 UR6, c[0x0][0x2c8] ;  /* 0x0000b20000067ab9 */ /* 0x000fe20000000a00 */
[----:B------:R-:W2:Y:S01]  /*1afa0*/  LDL.LU.64 R2, [R1+0x30] ;  /* 0x0000300001027983 */ /* 0x000ea20000300a00 */
[----:B------:R-:W-:-:S03]  /*1afb0*/  ULDC.64 UR8, c[0x0][0x280] ;  /* 0x0000a00000087ab9 */ /* 0x000fc60000000a00 */
[----:B------:R-:W3:Y:S04]  /*1afc0*/  LDL.LU R20, [R1+0x2c] ;  /* 0x00002c0001147983 */ /* 0x000ee80000300800 */
[----:B------:R-:W4:Y:S04]  /*1afd0*/  LDL.LU R21, [R1+0x44] ;  /* 0x0000440001157983 */ /* 0x000f280000300800 */
[----:B------:R-:W5:Y:S01]  /*1afe0*/  LDL.LU R4, [R1+0x14] ;  /* 0x0000140001047983 */ /* 0x000f620000300800 */
[----:B------:R-:W1:Y:S01]  /*1aff0*/  S2R R13, SR_TID.X ;  /* 0x00000000000d7919 */ /* 0x000e620000002100 */
[----:B0-----:R-:W-:-:S13]  /*1b000*/  ISETP.NE.AND P0, PT, R10, 0x1, PT ;  /* 0x000000010a00780c */ /* 0x001fda0003f05270 */
[----:B------:R-:W0:Y:S01]  /*1b010*/  @P0 LDC R5, c[0x0][0x450] ;  /* 0x00011400ff050b82 */ /* 0x000e220000000800 */
[----:B-1----:R-:W-:-:S05]  /*1b020*/  IMAD.SHL.U32 R11, R13, 0x8, RZ ;  /* 0x000000080d0b7824 */ /* 0x002fca00078e00ff */
[----:B------:R-:W-:-:S04]  /*1b030*/  LOP3.LUT R11, R11, 0x18, RZ, 0xc0, !PT ;  /* 0x000000180b0b7812 */ /* 0x000fc800078ec0ff */
[C---:B------:R-:W-:Y:S02]  /*1b040*/  LOP3.LUT R12, R11.reuse, 0x20, RZ, 0xfc, !PT ;  /* 0x000000200b0c7812 */ /* 0x040fe400078efcff */
[----:B------:R-:W-:Y:S01]  /*1b050*/  LOP3.LUT R11, R11, 0x40, RZ, 0xfc, !PT ;  /* 0x000000400b0b7812 */ /* 0x000fe200078efcff */
[----:B--2---:R-:W-:Y:S02]  /*1b060*/  IMAD.MOV.U32 R3, RZ, RZ, R0 ;  /* 0x000000ffff037224 */ /* 0x004fe400078e0000 */
[----:B---3--:R-:W-:Y:S02]  /*1b070*/  IMAD R0, R20, UR4, RZ ;  /* 0x0000000414007c24 */ /* 0x008fe4000f8e02ff */
[C---:B------:R-:W-:Y:S01]  /*1b080*/  IMAD.WIDE.U32 R2, R18.reuse, UR4, R2 ;  /* 0x0000000412027c25 */ /* 0x040fe2000f8e0002 */
[----:B------:R-:W1:Y:S03]  /*1b090*/  S2R R20, SR_TID.X ;  /* 0x0000000000147919 */ /* 0x000e660000002100 */
[----:B------:R-:W-:Y:S01]  /*1b0a0*/  IMAD R0, R18, UR5, R0 ;  /* 0x0000000512007c24 */ /* 0x000fe2000f8e0200 */
[----:B------:R-:W-:-:S03]  /*1b0b0*/  ULDC.64 UR4, c[0x0][0x2e0] ;  /* 0x0000b80000047ab9 */ /* 0x000fc60000000a00 */
[----:B------:R-:W-:Y:S02]  /*1b0c0*/  IMAD.IADD R3, R3, 0x1, R0 ;  /* 0x0000000103037824 */ /* 0x000fe400078e0200 */
[----:B----4-:R-:W-:Y:S02]  /*1b0d0*/  IMAD R0, R21, UR4, RZ ;  /* 0x0000000415007c24 */ /* 0x010fe4000f8e02ff */
[----:B------:R-:W2:Y:S01]  /*1b0e0*/  S2R R21, SR_TID.X ;  /* 0x0000000000157919 */ /* 0x000ea20000002100 */
[----:B-----5:R-:W-:-:S04]  /*1b0f0*/  IMAD.WIDE.U32 R2, R4, UR4, R2 ;  /* 0x0000000404027c25 */ /* 0x020fc8000f8e0002 */
[----:B------:R-:W-:Y:S01]  /*1b100*/  IMAD R0, R4, UR5, R0 ;  /* 0x0000000504007c24 */ /* 0x000fe2000f8e0200 */
[----:B------:R-:W-:Y:S01]  /*1b110*/  ULDC.64 UR4, c[0x0][0x2d0] ;  /* 0x0000b40000047ab9 */ /* 0x000fe20000000a00 */
[----:B------:R-:W3:Y:S02]  /*1b120*/  @P0 LDC R4, c[0x0][0x44c] ;  /* 0x00011300ff040b82 */ /* 0x000ee40000000800 */
[----:B------:R-:W-:Y:S01]  /*1b130*/  IMAD.IADD R3, R3, 0x1, R0 ;  /* 0x0000000103037824 */ /* 0x000fe200078e0200 */
[----:B-1----:R-:W-:-:S04]  /*1b140*/  LOP3.LUT R20, R20, 0x7f, RZ, 0xc0, !PT ;  /* 0x0000007f14147812 */ /* 0x002fc800078ec0ff */
[----:B------:R-:W-:Y:S01]  /*1b150*/  SHF.R.U32.HI R20, RZ, 0x2, R20 ;  /* 0x00000002ff147819 */ /* 0x000fe20000011614 */
[----:B--2---:R-:W-:Y:S01]  /*1b160*/  IMAD.SHL.U32 R6, R21, 0x20, RZ ;  /* 0x0000002015067824 */ /* 0x004fe200078e00ff */
[----:B------:R-:W-:-:S04]  /*1b170*/  LOP3.LUT R21, R13, 0x7f, RZ, 0xc0, !PT ;  /* 0x0000007f0d157812 */ /* 0x000fc800078ec0ff */
[----:B------:R-:W-:Y:S01]  /*1b180*/  LOP3.LUT R6, R20, 0x60, R6, 0xf8, !PT ;  /* 0x0000006014067812 */ /* 0x000fe200078ef806 */
[----:B------:R-:W-:Y:S01]  /*1b190*/  IMAD.SHL.U32 R20, R13, 0x8, RZ ;  /* 0x000000080d147824 */ /* 0x000fe200078e00ff */
[----:B------:R-:W-:-:S03]  /*1b1a0*/  SHF.R.U32.HI R21, RZ, 0x2, R21 ;  /* 0x00000002ff157819 */ /* 0x000fc60000011615 */
[----:B------:R-:W-:Y:S01]  /*1b1b0*/  IMAD R8, R17, 0xc0, R6 ;  /* 0x000000c011087824 */ /* 0x000fe200078e0206 */
[----:B------:R-:W-:-:S03]  /*1b1c0*/  LOP3.LUT R20, R20, 0x18, RZ, 0xc0, !PT ;  /* 0x0000001814147812 */ /* 0x000fc600078ec0ff */
[----:B---3--:R-:W-:-:S04]  /*1b1d0*/  @P0 IMAD.HI.U32 R0, R8, R4, RZ ;  /* 0x0000000408000227 */ /* 0x008fc800078e00ff */
[----:B------:R-:W-:Y:S01]  /*1b1e0*/  IMAD.MOV.U32 R4, RZ, RZ, R8 ;  /* 0x000000ffff047224 */ /* 0x000fe200078e0008 */
[----:B0-----:R-:W-:-:S04]  /*1b1f0*/  @P0 SHF.R.U32.HI R4, RZ, R5, R0 ;  /* 0x00000005ff040219 */ /* 0x001fc80000011600 */
[--C-:B------:R-:W-:Y:S01]  /*1b200*/  SHF.R.S32.HI R0, RZ, 0x1f, R4.reuse ;  /* 0x0000001fff007819 */ /* 0x100fe20000011404 */
[----:B------:R-:W-:-:S04]  /*1b210*/  IMAD.MOV R6, RZ, RZ, -R4 ;  /* 0x000000ffff067224 */ /* 0x000fc800078e0a04 */
[----:B------:R-:W-:-:S04]  /*1b220*/  IMAD R0, R0, UR4, RZ ;  /* 0x0000000400007c24 */ /* 0x000fc8000f8e02ff */
[C---:B------:R-:W-:Y:S02]  /*1b230*/  IMAD R0, R4.reuse, UR5, R0 ;  /* 0x0000000504007c24 */ /* 0x040fe4000f8e0200 */
[----:B------:R-:W-:-:S04]  /*1b240*/  IMAD.WIDE.U32 R4, R4, UR4, R2 ;  /* 0x0000000404047c25 */ /* 0x000fc8000f8e0002 */
[----:B------:R-:W-:Y:S02]  /*1b250*/  IMAD.IADD R5, R5, 0x1, R0 ;  /* 0x0000000105057824 */ /* 0x000fe400078e0200 */
[----:B------:R-:W-:Y:S02]  /*1b260*/  IMAD R0, R10, R6, R8 ;  /* 0x000000060a007224 */ /* 0x000fe400078e0208 */
[----:B------:R-:W-:-:S03]  /*1b270*/  VIADD R8, R8, 0x80 ;  /* 0x0000008008087836 */ /* 0x000fc60000000000 */
[----:B------:R-:W-:-:S05]  /*1b280*/  SHF.R.S32.HI R6, RZ, 0x1f, R0 ;  /* 0x0000001fff067819 */ /* 0x000fca0000011400 */
[----:B------:R-:W-:Y:S02]  /*1b290*/  IMAD R9, R6, UR6, RZ ;  /* 0x0000000606097c24 */ /* 0x000fe4000f8e02ff */
[C---:B------:R-:W-:Y:S02]  /*1b2a0*/  IMAD.WIDE.U32 R6, R0.reuse, UR6, R4 ;  /* 0x0000000600067c25 */ /* 0x040fe4000f8e0004 */
[----:B------:R-:W0:Y:S02]  /*1b2b0*/  @P0 LDC R5, c[0x0][0x44c] ;  /* 0x00011300ff050b82 */ /* 0x000e240000000800 */
[----:B------:R-:W-:Y:S01]  /*1b2c0*/  IMAD R0, R0, UR7, R9 ;  /* 0x0000000700007c24 */ /* 0x000fe2000f8e0209 */
[----:B------:R-:W-:-:S03]  /*1b2d0*/  LEA R4, P1, R6, UR8, 0x1 ;  /* 0x0000000806047c11 */ /* 0x000fc6000f8208ff */
[----:B------:R-:W-:Y:S02]  /*1b2e0*/  IMAD.IADD R0, R7, 0x1, R0 ;  /* 0x0000000107007824 */ /* 0x000fe400078e0200 */
[----:B------:R-:W1:Y:S03]  /*1b2f0*/  @P0 LDC R7, c[0x0][0x450] ;  /* 0x00011400ff070b82 */ /* 0x000e660000000800 */
[----:B------:R-:W-:Y:S01]  /*1b300*/  LEA.HI.X R0, R6, UR9, R0, 0x1, P1 ;  /* 0x0000000906007c11 */ /* 0x000fe200088f0c00 */
[----:B------:R-:W-:Y:S02]  /*1b310*/  IMAD.MOV.U32 R6, RZ, RZ, R8 ;  /* 0x000000ffff067224 */ /* 0x000fe400078e0008 */
[----:B0-----:R-:W-:-:S05]  /*1b320*/  @P0 IMAD.HI.U32 R5, R8, R5, RZ ;  /* 0x0000000508050227 */ /* 0x001fca00078e00ff */
[----:B-1----:R-:W-:-:S04]  /*1b330*/  @P0 SHF.R.U32.HI R6, RZ, R7, R5 ;  /* 0x00000007ff060219 */ /* 0x002fc80000011605 */
[--C-:B------:R-:W-:Y:S01]  /*1b340*/  SHF.R.S32.HI R7, RZ, 0x1f, R6.reuse ;  /* 0x0000001fff077819 */ /* 0x100fe20000011406 */
[----:B------:R-:W-:Y:S02]  /*1b350*/  IMAD.MOV R5, RZ, RZ, -R6 ;  /* 0x000000ffff057224 */ /* 0x000fe400078e0a06 */
[----:B------:R-:W-:-:S04]  /*1b360*/  IMAD.WIDE.U32 R2, R6, UR4, R2 ;  /* 0x0000000406027c25 */ /* 0x000fc8000f8e0002 */
[----:B------:R-:W-:Y:S01]  /*1b370*/  IMAD R7, R7, UR4, RZ ;  /* 0x0000000407077c24 */ /* 0x000fe2000f8e02ff */
[----:B------:R-:W-:Y:S01]  /*1b380*/  ULDC UR4, c[0x0][0x2b8] ;  /* 0x0000ae0000047ab9 */ /* 0x000fe20000000800 */
[----:B------:R-:W-:Y:S01]  /*1b390*/  IMAD R5, R10, R5, R8 ;  /* 0x000000050a057224 */ /* 0x000fe200078e0208 */
[----:B------:R-:W-:Y:S01]  /*1b3a0*/  ISETP.GE.AND P3, PT, R20, UR4, PT ;  /* 0x0000000414007c0c */ /* 0x000fe2000bf66270 */
[----:B------:R-:W-:Y:S01]  /*1b3b0*/  IMAD R6, R6, UR5, R7 ;  /* 0x0000000506067c24 */ /* 0x000fe2000f8e0207 */
[----:B------:R-:W-:Y:S01]  /*1b3c0*/  UMOV UR5, 0xffffffff ;  /* 0xffffffff00057882 */ /* 0x000fe20000000000 */
[----:B------:R-:W-:Y:S02]  /*1b3d0*/  ISETP.GE.AND P1, PT, R11, UR4, PT ;  /* 0x000000040b007c0c */ /* 0x000fe4000bf26270 */
[----:B------:R-:W-:Y:S01]  /*1b3e0*/  IMAD.IADD R3, R3, 0x1, R6 ;  /* 0x0000000103037824 */ /* 0x000fe200078e0206 */
[----:B------:R-:W-:Y:S01]  /*1b3f0*/  SHF.R.S32.HI R6, RZ, 0x1f, R5 ;  /* 0x0000001fff067819 */ /* 0x000fe20000011405 */
[----:B------:R-:W-:-:S04]  /*1b400*/  IMAD.WIDE.U32 R2, R5, UR6, R2 ;  /* 0x0000000605027c25 */ /* 0x000fc8000f8e0002 */
[----:B------:R-:W-:Y:S01]  /*1b410*/  IMAD R6, R6, UR6, RZ ;  /* 0x0000000606067c24 */ /* 0x000fe2000f8e02ff */
[----:B------:R-:W-:-:S03]  /*1b420*/  LEA R8, P0, R2, UR8, 0x1 ;  /* 0x0000000802087c11 */ /* 0x000fc6000f8008ff */
[----:B------:R-:W-:-:S04]  /*1b430*/  IMAD R6, R5, UR7, R6 ;  /* 0x0000000705067c24 */ /* 0x000fc8000f8e0206 */
[----:B------:R-:W-:-:S05]  /*1b440*/  IMAD.IADD R3, R3, 0x1, R6 ;  /* 0x0000000103037824 */ /* 0x000fca00078e0206 */
[----:B------:R-:W-:Y:S02]  /*1b450*/  LEA.HI.X R3, R2, UR9, R3, 0x1, P0 ;  /* 0x0000000902037c11 */ /* 0x000fe400080f0c03 */
[----:B------:R-:W-:Y:S01]  /*1b460*/  ISETP.GE.AND P0, PT, R12, UR4, PT ;  /* 0x000000040c007c0c */ /* 0x000fe2000bf06270 */
[----:B------:R-:W-:-:S12]  /*1b470*/  BRA.DIV UR5, `(.L_x_10525) ;  /* 0x0000004a05cc7947 */ /* 0x000fd8000b800000 */
[----:B------:R-:W2:Y:S04]  /*1b480*/  LDL.LU R5, [R1+0x40] ;  /* 0x0000400001057983 */ /* 0x000ea80000300800 */
[----:B------:R-:W3:Y:S01]  /*1b490*/  LDL R9, [R1+0x10] ;  /* 0x0000100001097983 */ /* 0x000ee20000100800 */
[----:B------:R-:W-:-:S03]  /*1b4a0*/  IMAD R17, R17, 0xc0, R21 ;  /* 0x000000c011117824 */ /* 0x000fc600078e0215 */
[----:B------:R-:W0:Y:S04]  /*1b4b0*/  SHFL.IDX PT, R7, R4, RZ, 0x1c1f ;  /* 0x001c1fff04077589 */ /* 0x000e2800000e0000 */
[----:B------:R-:W1:Y:S01]  /*1b4c0*/  SHFL.IDX PT, R6, R0, RZ, 0x1c1f ;  /* 0x001c1fff00067589 */ /* 0x000e6200000e0000 */
[----:B--2---:R-:W-:Y:S02]  /*1b4d0*/  IMAD R2, R5, R10, RZ ;  /* 0x0000000a05027224 */ /* 0x004fe400078e02ff */
[----:B------:R-:W-:-:S03]  /*1b4e0*/  VIADD R5, R17, 0x20 ;  /* 0x0000002011057836 */ /* 0x000fc60000000000 */
[----:B------:R-:W-:-:S13]  /*1b4f0*/  ISETP.GE.AND P2, PT, R17, R2, PT ;  /* 0x000000021100720c */ /* 0x000fda0003f46270 */
        /* <DEDUP_REMOVED lines=20> */
[----:B------:R0:W-:Y:S01]  /*1b640*/  @!P2 LDGSTS.E.BYPASS.LTC128B.128 [R9+0x14200], desc[UR60][R6.64+0x80], !P1 ;  /* 0x142000800609afae */ /* 0x0001e2000c901d7c */
[----:B------:R-:W-:Y:S01]  /*1b650*/  ISETP.GE.AND P2, PT, R5, R2, PT ;  /* 0x000000020500720c */ /* 0x000fe20003f46270 */
[----:B------:R-:W-:-:S02]  /*1b660*/  VIADD R5, R17, 0x60 ;  /* 0x0000006011057836 */ /* 0x000fc40000000000 */
[----:B0-----:R-:W0:Y:S04]  /*1b670*/  SHFL.IDX PT, R7, R4, 0x2, 0x1c1f ;  /* 0x005c1f0004077f89 */ /* 0x001e2800000e0000 */
[----:B------:R-:W1:Y:S04]  /*1b680*/  SHFL.IDX PT, R6, R0, 0x2, 0x1c1f ;  /* 0x005c1f0000067f89 */ /* 0x000e6800000e0000 */
[----:B------:R-:W2:Y:S04]  /*1b690*/  SHFL.IDX PT, R4, R4, 0x3, 0x1c1f ;  /* 0x007c1f0004047f89 */ /* 0x000ea800000e0000 */
[----:B------:R-:W3:Y:S01]  /*1b6a0*/  SHFL.IDX PT, R0, R0, 0x3, 0x1c1f ;  /* 0x007c1f0000007f89 */ /* 0x000ee200000e0000 */
[----:B0-----:R-:W-:-:S05]  /*1b6b0*/  @!P2 LEA R7, P4, R20, R7, 0x1 ;  /* 0x000000071407a211 */ /* 0x001fca00078808ff */
[----:B-1----:R-:W-:-:S05]  /*1b6c0*/  @!P2 IMAD.X R6, RZ, RZ, R6, P4 ;  /* 0x000000ffff06a224 */ /* 0x002fca00020e0606 */
[----:B------:R-:W-:-:S04]  /*1b6d0*/  @!P2 LOP3.LUT R7, R7, R6, RZ, 0x3c, !PT ;  /* 0x000000060707a212 */ /* 0x000fc800078e3cff */
[----:B------:R-:W-:-:S04]  /*1b6e0*/  @!P2 LOP3.LUT R6, R7, R6, RZ, 0x3c, !PT ;  /* 0x000000060706a212 */ /* 0x000fc800078e3cff */
[----:B------:R-:W-:-:S05]  /*1b6f0*/  @!P2 LOP3.LUT R7, R7, R6, RZ, 0x3c, !PT ;  /* 0x000000060707a212 */ /* 0x000fca00078e3cff */
[----:B------:R-:W-:Y:S04]  /*1b700*/  @!P2 LDGSTS.E.BYPASS.LTC128B.128 [R9+0xea00], desc[UR60][R6.64], !P3 ;  /* 0x0ea000000609afae */ /* 0x000fe8000d901d7c */
[----:B------:R-:W-:Y:S04]  /*1b710*/  @!P2 LDGSTS.E.BYPASS.LTC128B.128 [R9+0x11a00], desc[UR60][R6.64+0x40], !P0 ;  /* 0x11a000400609afae */ /* 0x000fe8000c101d7c */
[----:B------:R-:W-:Y:S01]  /*1b720*/  @!P2 LDGSTS.E.BYPASS.LTC128B.128 [R9+0x14a00], desc[UR60][R6.64+0x80], !P1 ;  /* 0x14a000800609afae */ /* 0x000fe2000c901d7c */
[----:B------:R-:W-:-:S13]  /*1b730*/  ISETP.GE.AND P2, PT, R5, R2, PT ;  /* 0x000000020500720c */ /* 0x000fda0003f46270 */
[----:B--2---:R-:W-:-:S05]  /*1b740*/  @!P2 LEA R4, P4, R20, R4, 0x1 ;  /* 0x000000041404a211 */ /* 0x004fca00078808ff */
[----:B---3--:R-:W-:-:S04]  /*1b750*/  @!P2 IMAD.X R0, RZ, RZ, R0, P4 ;  /* 0x000000ffff00a224 */ /* 0x008fc800020e0600 */
[----:B------:R-:W-:Y:S02]  /*1b760*/  @!P2 IMAD.MOV.U32 R5, RZ, RZ, R0 ;  /* 0x000000ffff05a224 */ /* 0x000fe400078e0000 */
[----:B------:R-:W-:Y:S04]  /*1b770*/  SHFL.IDX PT, R0, R3, RZ, 0x1c1f ;  /* 0x001c1fff03007589 */ /* 0x000fe800000e0000 */
[----:B------:R-:W-:Y:S04]  /*1b780*/  @!P2 LDGSTS.E.BYPASS.LTC128B.128 [R9+0xf200], desc[UR60][R4.64], !P3 ;  /* 0x0f2000000409afae */ /* 0x000fe8000d901d7c */
[----:B------:R-:W-:Y:S04]  /*1b790*/  @!P2 LDGSTS.E.BYPASS.LTC128B.128 [R9+0x12200], desc[UR60][R4.64+0x40], !P0 ;  /* 0x122000400409afae */ /* 0x000fe8000c101d7c */
[----:B------:R0:W-:Y:S04]  /*1b7a0*/  @!P2 LDGSTS.E.BYPASS.LTC128B.128 [R9+0x15200], desc[UR60][R4.64+0x80], !P1 ;  /* 0x152000800409afae */ /* 0x0001e8000c901d7c */
[----:B------:R-:W-:Y:S04]  /*1b7b0*/  SHFL.IDX PT, R3, R3, 0x1, 0x1c1f ;  /* 0x003c1f0003037f89 */ /* 0x000fe800000e0000 */
[----:B0-----:R-:W0:Y:S01]  /*1b7c0*/  SHFL.IDX PT, R4, R8, RZ, 0x1c1f ;  /* 0x001c1fff08047589 */ /* 0x001e2200000e0000 */
[----:B------:R-:W-:-:S03]  /*1b7d0*/  VIADD R5, R17, 0x80 ;  /* 0x0000008011057836 */ /* 0x000fc60000000000 */
[----:B------:R-:W1:Y:S02]  /*1b7e0*/  SHFL.IDX PT, R8, R8, 0x1, 0x1c1f ;  /* 0x003c1f0008087f89 */ /* 0x000e6400000e0000 */
[----:B------:R-:W-:-:S13]  /*1b7f0*/  ISETP.GE.AND P2, PT, R5, R2, PT ;  /* 0x000000020500720c */ /* 0x000fda0003f46270 */
[----:B0-----:R-:W-:-:S05]  /*1b800*/  @!P2 LEA R4, P4, R20, R4, 0x1 ;  /* 0x000000041404a211 */ /* 0x001fca00078808ff */
[----:B------:R-:W-:-:S04]  /*1b810*/  @!P2 IMAD.X R0, RZ, RZ, R0, P4 ;  /* 0x000000ffff00a224 */ /* 0x000fc800020e0600 */
[----:B------:R-:W-:-:S05]  /*1b820*/  @!P2 IMAD.MOV.U32 R5, RZ, RZ, R0 ;  /* 0x000000ffff05a224 */ /* 0x000fca00078e0000 */
[----:B------:R0:W-:Y:S04]  /*1b830*/  @!P2 LDGSTS.E.BYPASS.LTC128B.128 [R9+0xfa00], desc[UR60][R4.64], !P3 ;  /* 0x0fa000000409afae */ /* 0x0001e8000d901d7c */
[----:B------:R0:W-:Y:S04]  /*1b840*/  @!P2 LDGSTS.E.BYPASS.LTC128B.128 [R9+0x12a00], desc[UR60][R4.64+0x40], !P0 ;  /* 0x12a000400409afae */ /* 0x0001e8000c101d7c */
[----:B-1----:R0:W-:Y:S02]  /*1b850*/  @!P2 LDGSTS.E.BYPASS.LTC128B.128 [R9+0x15a00], desc[UR60][R4.64+0x80], !P1 ;  /* 0x15a000800409afae */ /* 0x0021e4000c901d7c */
.L_x_10681:
[----:B------:R-:W2:Y:S01]  /*1b860*/  LDL R0, [R1+0x10] ;  /* 0x0000100001007983 */ /* 0x000ea20000100800 */
[----:B------:R-:W-:-:S05]  /*1b870*/  VIADD R17, R17, 0xa0 ;  /* 0x000000a011117836 */ /* 0x000fca0000000000 */
[----:B------:R-:W-:-:S13]  /*1b880*/  ISETP.GE.AND P2, PT, R17, R2, PT ;  /* 0x000000021100720c */ /* 0x000fda0003f46270 */
[----:B------:R-:W-:-:S05]  /*1b890*/  @!P2 LEA R2, P4, R20, R8, 0x1 ;  /* 0x000000081402a211 */ /* 0x000fca00078808ff */
[----:B------:R-:W-:-:S05]  /*1b8a0*/  @!P2 IMAD.X R3, RZ, RZ, R3, P4 ;  /* 0x000000ffff03a224 */ /* 0x000fca00020e0603 */
[----:B------:R-:W-:Y:S01]  /*1b8b0*/  @!PT LDS RZ, [RZ] ;  /* 0x00000000fffff984 */ /* 0x000fe20000000800 */
[----:B------:R-:W-:Y:S01]  /*1b8c0*/  @!PT LDS RZ, [RZ] ;  /* 0x00000000fffff984 */ /* 0x000fe20000000800 */
[----:B------:R-:W-:Y:S01]  /*1b8d0*/  @!PT LDS RZ, [RZ] ;  /* 0x00000000fffff984 */ /* 0x000fe20000000800 */
[----:B--2---:R1:W-:Y:S04]  /*1b8e0*/  @!P2 LDGSTS.E.BYPASS.LTC128B.128 [R0+0x10200], desc[UR60][R2.64], !P3 ;  /* 0x102000000200afae */ /* 0x0043e8000d901d7c */
[----:B------:R1:W-:Y:S01]  /*1b8f0*/  @!P2 LDGSTS.E.BYPASS.LTC128B.128 [R0+0x13200], desc[UR60][R2.64+0x40], !P0 ;  /* 0x132000400200afae */ /* 0x0003e2000c101d7c */
[----:B------:R-:W-:-:S03]  /*1b900*/  PLOP3.LUT P0, PT, PT, PT, PT, 0x80, 0x0 ;  /* 0x000000000000781c */ /* 0x000fc60003f0f070 */
[----:B------:R1:W-:Y:S01]  /*1b910*/  @!P2 LDGSTS.E.BYPASS.LTC128B.128 [R0+0x16200], desc[UR60][R2.64+0x80], !P1 ;  /* 0x162000800200afae */ /* 0x0003e2000c901d7c */
[----:B------:R-:W-:-:S09]  /*1b920*/  NOP ;  /* 0x0000000000007918 */ /* 0x000fd20000000000 */
.L_x_10526:
        /* <DEDUP_REMOVED lines=17> */
[----:B-12---:R-:W-:Y:S05]  /*1ba40*/  @!P0 BRA `(.L_x_10528) ;  /* 0x0000004c006c8947 */ /* 0x006fea0003800000 */
.L_x_10682:
[----:B------:R-:W-:Y:S05]  /*1ba50*/  BSYNC B0 ;  /* 0x0000000000007941 */ /* 0x000fea0003800000 */
.L_x_10527:
[----:B------:R-:W2:Y:S01]  /*1ba60*/  LDL.LU R2, [R1+0x3c] ;  /* 0x00003c0001027983 */ /* 0x000ea20000300800 */
[----:B------:R-:W-:Y:S01]  /*1ba70*/  BSSY B0, `(.L_x_10529) ;  /* 0x0000231000007945 */ /* 0x000fe20003800000 */
[----:B--2---:R-:W-:-:S13]  /*1ba80*/  ISETP.GE.AND P0, PT, R2, 0x91, PT ;  /* 0x000000910200780c */ /* 0x004fda0003f06270 */
[----:B------:R-:W-:Y:S05]  /*1ba90*/  @!P0 BRA `(.L_x_10530) ;  /* 0x0000002000b88947 */ /* 0x000fea0003800000 */
[----:B------:R-:W2:Y:S01]  /*1baa0*/  LDL R2, [R1+0x1c] ;  /* 0x00001c0001027983 */ /* 0x000ea20000100800 */
[----:B-1----:R-:W-:Y:S01]  /*1bab0*/  IMAD.MOV.U32 R0, RZ, RZ, 0x1 ;  /* 0x00000001ff007424 */ /* 0x002fe200078e00ff */
        /* <DEDUP_REMOVED lines=15> */
[----:B--2---:R-:W-:-:S13]  /*1bbb0*/  LOP3.LUT P1, RZ, R2, 0x4, RZ, 0xc0, !PT ;  /* 0x0000000402ff7812 */ /* 0x004fda000782c0ff */
[----:B------:R-:W-:Y:S05]  /*1bbc0*/  @!P1 BRA `(.L_x_10534) ;  /* 0x0000000800a09947 */ /* 0x000fea0003800000 */
[----:B------:R-:W-:Y:S01]  /*1bbd0*/  ULDC.64 UR4, c[0x0][0x418] ;  /* 0x0001060000047ab9 */ /* 0x000fe20000000a00 */
[----:B0-----:R-:W-:Y:S01]  /*1bbe0*/  IMAD.MOV.U32 R5, RZ, RZ, R24 ;  /* 0x000000ffff057224 */ /* 0x001fe200078e0018 */
[----:B------:R-:W-:-:S04]  /*1bbf0*/  ISETP.NE.U32.AND P0, PT, RZ, UR4, PT ;  /* 0x00000004ff007c0c */ /* 0x000fc8000bf05070 */
[----:B------:R-:W-:-:S13]  /*1bc00*/  ISETP.NE.AND.EX P0, PT, RZ, UR5, PT, P0 ;  /* 0x00000005ff007c0c */ /* 0x000fda000bf05300 */
[----:B------:R-:W-:Y:S05]  /*1bc10*/  @!P0 BRA `(.L_x_10535) ;  /* 0x0000000000488947 */ /* 0x000fea0003800000 */
[----:B------:R-:W2:Y:S01]  /*1bc20*/  LDL R9, [R1+0x8] ;  /* 0x0000080001097983 */ /* 0x000ea20000100800 */
        /* <DEDUP_REMOVED lines=11> */
[----:B--2---:R-:W-:-:S04]  /*1bce0*/  IMAD R4, R9, UR6, RZ ;  /* 0x0000000609047c24 */ /* 0x004fc8000f8e02ff */
[----:B------:R-:W-:-:S04]  /*1bcf0*/  IMAD R4, R25, UR7, R4 ;  /* 0x0000000719047c24 */ /* 0x000fc8000f8e0204 */
[----:B------:R-:W-:Y:S01]  /*1bd00*/  IMAD.IADD R3, R4, 0x1, R3 ;  /* 0x0000000104037824 */ /* 0x000fe200078e0203 */
[----:B------:R-:W-:-:S04]  /*1bd10*/  LEA R4, P0, R2, UR4, 0x2 ;  /* 0x0000000402047c11 */ /* 0x000fc8000f8010ff */
[----:B------:R-:W-:-:S06]  /*1bd20*/  LEA.HI.X R5, R2, UR5, R3, 0x2, P0 ;  /* 0x0000000502057c11 */ /* 0x000fcc00080f1403 */
[----:B------:R0:W5:Y:S03]  /*1bd30*/  LDG.E R5, desc[UR60][R4.64] ;  /* 0x0000003c04057981 */ /* 0x000166000c1e1900 */
.L_x_10535:
[----:B------:R-:W-:Y:S01]  /*1bd40*/  IMAD R3, R6, 0x8, R22 ;  /* 0x0000000806037824 */ /* 0x000fe200078e0216 */
[----:B------:R-:W-:Y:S01]  /*1bd50*/  SHF.L.U32 R2, R8, 0x1f, RZ ;  /* 0x0000001f08027819 */ /* 0x000fe200000006ff */
[----:B------:R-:W-:Y:S03]  /*1bd60*/  BSSY B3, `(.L_x_10536) ;  /* 0x0000003000037945 */ /* 0x000fe60003800000 */
[----:B------:R-:W1:Y:S02]  /*1bd70*/  SYNCS.PHASECHK.TRANS64.TRYWAIT P0, [R3+URZ+0x31c40], R2 ;  /* 0x031c4002030075a7 */ /* 0x000e64000800017f */
[----:B-1----:R-:W-:Y:S05]  /*1bd80*/  @!P0 BRA `(.L_x_10537) ;  /* 0x0000004800b08947 */ /* 0x002fea0003800000 */
.L_x_10683:
[----:B------:R-:W-:Y:S05]  /*1bd90*/  BSYNC B3 ;  /* 0x0000000000037941 */ /* 0x000fea0003800000 */
.L_x_10536:
[----:B0-----:R-:W0:Y:S01]  /*1bda0*/  S2R R4, SR_TID.X ;  /* 0x0000000000047919 */ /* 0x001e220000002100 */
[----:B------:R-:W-:Y:S01]  /*1bdb0*/  BSSY B3, `(.L_x_10538) ;  /* 0x000000a000037945 */ /* 0x000fe20003800000 */
[----:B0-----:R-:W-:-:S04]  /*1bdc0*/  LOP3.LUT R4, R4, 0x7f, RZ, 0xc0, !PT ;  /* 0x0000007f04047812 */ /* 0x001fc800078ec0ff */
[----:B------:R-:W-:-:S13]  /*1bdd0*/  ISETP.NE.AND P0, PT, R4, RZ, PT ;  /* 0x000000ff0400720c */ /* 0x000fda0003f05270 */
[----:B------:R-:W-:Y:S05]  /*1bde0*/  @P0 BRA `(.L_x_10539) ;  /* 0x0000000000180947 */ /* 0x000fea0003800000 */
[----:B------:R-:W2:Y:S01]  /*1bdf0*/  LDL R4, [R1] ;  /* 0x0000000001047983 */ /* 0x000ea20000100800 */
[----:B-1----:R-:W-:-:S04]  /*1be00*/  IMAD.MOV.U32 R2, RZ, RZ, 0x6c00 ;  /* 0x00006c00ff027424 */ /* 0x002fc800078e00ff */
[----:B------:R0:W-:Y:S01]  /*1be10*/  SYNCS.ARRIVE.TRANS64 RZ, [R3+URZ+0x31c30], R2 ;  /* 0x031c300203ff79a7 */ /* 0x0001e2000800003f */
[----:B--2---:R-:W-:-:S13]  /*1be20*/  LOP3.LUT P1, RZ, R4, 0x1, RZ, 0xc0, !PT ;  /* 0x0000000104ff7812 */ /* 0x004fda000782c0ff */
[----:B0-----:R-:W-:Y:S05]  /*1be30*/  @!P1 BRA `(.L_x_10539) ;  /* 0x0000000000049947 */ /* 0x001fea0003800000 */
[----:B------:R-:W-:Y:S01]  /*1be40*/  BPT.TRAP 0x1 ;  /* 0x000000040000795c */ /* 0x000fe20000300000 */
.L_x_10539:
[----:B------:R-:W-:Y:S05]  /*1be50*/  BSYNC B3 ;  /* 0x0000000000037941 */ /* 0x000fea0003800000 */
.L_x_10538:
        /* <DEDUP_REMOVED lines=11> */
.L_x_10540:
        /* <DEDUP_REMOVED lines=16> */
.L_x_10541:
        /* <DEDUP_REMOVED lines=16> */
.L_x_10542:
        /* <DEDUP_REMOVED lines=15> */
.L_x_10684:
[----:B------:R-:W-:Y:S05]  /*1c200*/  BSYNC B3 ;  /* 0x0000000000037941 */ /* 0x000fea0003800000 */
.L_x_10543:
[----:B------:R-:W1:Y:S02]  /*1c210*/  S2R R4, SR_TID.X ;  /* 0x0000000000047919 */ /* 0x000e640000002100 */
[----:B-1----:R-:W-:Y:S02]  /*1c220*/  LOP3.LUT R9, R4, 0x7f, RZ, 0xc0, !PT ;  /* 0x0000007f04097812 */ /* 0x002fe400078ec0ff */
[----:B------:R-:W2:Y:S02]  /*1c230*/  LDL R4, [R1+0x18] ;  /* 0x0000180001047983 */ /* 0x000ea40000100800 */
[----:B------:R-:W-:-:S13]  /*1c240*/  ISETP.NE.AND P0, PT, R9, RZ, PT ;  /* 0x000000ff0900720c */ /* 0x000fda0003f05270 */
[----:B0-----:R-:W-:-:S04]  /*1c250*/  @!P0 IMAD.MOV.U32 R3, RZ, RZ, 0x6c00 ;  /* 0x00006c00ff038424 */ /* 0x001fc800078e00ff */
[----:B------:R2:W-:Y:S02]  /*1c260*/  @!P0 SYNCS.ARRIVE.TRANS64 RZ, [R2+URZ+0x31c50], R3 ;  /* 0x031c500302ff89a7 */ /* 0x0005e4000800003f */
[----:B--2---:R-:W-:-:S04]  /*1c270*/  PRMT R3, R4, 0x9910, RZ ;  /* 0x0000991004037816 */ /* 0x004fc800000000ff */
[----:B------:R-:W-:-:S13]  /*1c280*/  ISETP.NE.AND P0, PT, R3, 0x2, PT ;  /* 0x000000020300780c */ /* 0x000fda0003f05270 */
[----:B------:R-:W-:Y:S05]  /*1c290*/  @P0 BRA `(.L_x_10545) ;  /* 0x0000000000040947 */ /* 0x000fea0003800000 */
[----:B------:R-:W-:Y:S01]  /*1c2a0*/  BPT.TRAP 0x1 ;  /* 0x000000040000795c */ /* 0x000fe20000300000 */
.L_x_10545:
[----:B------:R-:W2:Y:S01]  /*1c2b0*/  LDL R3, [R1] ;  /* 0x0000000001037983 */ /* 0x000ea20000100800 */
[----:B------:R-:W-:Y:S01]  /*1c2c0*/  BSSY B3, `(.L_x_10546) ;  /* 0x0000004000037945 */ /* 0x000fe20003800000 */
[----:B--2---:R-:W-:-:S13]  /*1c2d0*/  LOP3.LUT P0, RZ, R3, 0x8, RZ, 0xc0, !PT ;  /* 0x0000000803ff7812 */ /* 0x004fda000780c0ff */
[----:B------:R-:W-:Y:S05]  /*1c2e0*/  @P0 BRA `(.L_x_10547) ;  /* 0x0000000000040947 */ /* 0x000fea0003800000 */
[----:B------:R-:W-:Y:S01]  /*1c2f0*/  BPT.TRAP 0x1 ;  /* 0x000000040000795c */ /* 0x000fe20000300000 */
.L_x_10547:
[----:B------:R-:W-:Y:S05]  /*1c300*/  BSYNC B3 ;  /* 0x0000000000037941 */ /* 0x000fea0003800000 */
.L_x_10546:
[----:B------:R-:W-:Y:S01]  /*1c310*/  R2UR UR10, R10 ;  /* 0x000000000a0a72ca */ /* 0x000fe200000e0000 */
[----:B------:R-:W-:Y:S01]  /*1c320*/  IMAD R3, R23, 0x6c00, R22 ;  /* 0x00006c0017037824 */ /* 0x000fe200078e0216 */
[----:B------:R-:W-:Y:S01]  /*1c330*/  UIADD3 UR4, UP0, UR36, 0x470, URZ ;  /* 0x0000047024047890 */ /* 0x000fe2000ff1e03f */
[----:B------:R-:W-:Y:S01]  /*1c340*/  PLOP3.LUT P0, PT, PT, PT, PT, 0x80, 0x0 ;  /* 0x000000000000781c */ /* 0x000fe20003f0f070 */
[----:B------:R-:W-:Y:S01]  /*1c350*/  IMAD R4, R27, 0x90, R28 ;  /* 0x000000901b047824 */ /* 0x000fe200078e021c */
[----:B------:R-:W-:Y:S01]  /*1c360*/  UMOV UR6, 0x0 ;  /* 0x0000000000067882 */ /* 0x000fe20000000000 */
[----:B------:R-:W-:Y:S01]  /*1c370*/  VIADD R2, R2, 0x31c50 ;  /* 0x00031c5002027836 */ /* 0x000fe20000000000 */
[----:B------:R-:W-:Y:S01]  /*1c380*/  UIADD3.X UR5, URZ, UR37, URZ, UP0, !UPT ;  /* 0x000000253f057290 */ /* 0x000fe200087fe43f */
[----:B------:R-:W-:Y:S01]  /*1c390*/  VIADD R9, R3, 0x200 ;  /* 0x0000020003097836 */ /* 0x000fe20000000000 */
[----:B------:R-:W-:-:S10]  /*1c3a0*/  UMOV UR7, 0x14f00000 ;  /* 0x14f0000000077882 */ /* 0x000fd40000000000 */
.L_x_10548:
        /* <DEDUP_REMOVED lines=15> */
.L_x_10549:
        /* <DEDUP_REMOVED lines=15> */
.L_x_10550:
        /* <DEDUP_REMOVED lines=12> */
.L_x_10534:
[----:B------:R-:W-:Y:S05]  /*1c650*/  BSYNC B1 ;  /* 0x0000000000017941 */ /* 0x000fea0003800000 */
.L_x_10533:
[----:B------:R-:W2:Y:S01]  /*1c660*/  LDL.LU R0, [R1+0x1c] ;  /* 0x00001c0001007983 */ /* 0x000ea20000300800 */
[----:B------:R-:W-:Y:S02]  /*1c670*/  IMAD.MOV.U32 R23, RZ, RZ, R6 ;  /* 0x000000ffff177224 */ /* 0x000fe400078e0006 */
[----:B------:R-:W-:Y:S02]  /*1c680*/  IMAD.MOV.U32 R26, RZ, RZ, R8 ;  /* 0x000000ffff1a7224 */ /* 0x000fe400078e0008 */
[----:B--2---:R-:W-:-:S07]  /*1c690*/  VIADD R0, R0, 0xfffffffd ;  /* 0xfffffffd00007836 */ /* 0x004fce0000000000 */
.L_x_10532:
[----:B------:R-:W-:Y:S05]  /*1c6a0*/  BSYNC B2 ;  /* 0x0000000000027941 */ /* 0x000fea0003800000 */
.L_x_10531:
[----:B------:R-:W2:Y:S01]  /*1c6b0*/  LDL.LU R2, [R1+0x20] ;  /* 0x0000200001027983 */ /* 0x000ea20000300800 */
[----:B------:R-:W-:-:S05]  /*1c6c0*/  IMAD.MOV R7, RZ, RZ, -R7 ;  /* 0x000000ffff077224 */ /* 0x000fca00078e0a07 */
[----:B--2---:R-:W-:-:S13]  /*1c6d0*/  ISETP.NE.AND P0, PT, R2, R7, PT ;  /* 0x000000070200720c */ /* 0x004fda0003f05270 */
[----:B------:R-:W-:Y:S05]  /*1c6e0*/  @!P0 BRA `(.L_x_10530) ;  /* 0x0000001400a48947 */ /* 0x000fea0003800000 */
[----:B0-----:R-:W-:-:S07]  /*1c6f0*/  IMAD.MOV.U32 R4, RZ, RZ, R24 ;  /* 0x000000ffff047224 */ /* 0x001fce00078e0018 */
.L_x_10587:
[----:B------:R-:W2:Y:S01]  /*1c700*/  LDL R2, [R1] ;  /* 0x0000000001027983 */ /* 0x000ea20000100800 */
[----:B------:R-:W-:Y:S01]  /*1c710*/  VIADD R6, R23, 0x1 ;  /* 0x0000000117067836 */ /* 0x000fe20000000000 */
[----:B------:R-:W-:Y:S05]  /*1c720*/  YIELD ;  /* 0x0000000000007946 */ /* 0x000fea0003800000 */
[----:B------:R-:W-:Y:S01]  /*1c730*/  ISETP.NE.AND P0, PT, R6, 0x2, PT ;  /* 0x000000020600780c */ /* 0x000fe20003f05270 */
[----:B------:R-:W-:Y:S03]  /*1c740*/  BSSY B1, `(.L_x_10551) ;  /* 0x00000ae000017945 */ /* 0x000fe60003800000 */
[----:B------:R-:W-:-:S02]  /*1c750*/  SEL R7, RZ, 0x1, P0 ;  /* 0x00000001ff077807 */ /* 0x000fc40000000000 */
[----:B------:R-:W-:Y:S02]  /*1c760*/  SEL R6, R6, RZ, P0 ;  /* 0x000000ff06067207 */ /* 0x000fe40000000000 */
[----:B------:R-:W-:Y:S02]  /*1c770*/  LOP3.LUT R7, R26, R7, RZ, 0x3c, !PT ;  /* 0x000000071a077212 */ /* 0x000fe400078e3cff */
[----:B--2---:R-:W-:-:S13]  /*1c780*/  LOP3.LUT P1, RZ, R2, 0x4, RZ, 0xc0, !PT ;  /* 0x0000000402ff7812 */ /* 0x004fda000782c0ff */
[----:B------:R-:W-:Y:S05]  /*1c790*/  @!P1 BRA `(.L_x_10552) ;  /* 0x0000000800a09947 */ /* 0x000fea0003800000 */
[----:B------:R-:W-:Y:S01]  /*1c7a0*/  ULDC.64 UR4, c[0x0][0x418] ;  /* 0x0001060000047ab9 */ /* 0x000fe20000000a00 */
[----:B------:R-:W-:Y:S01]  /*1c7b0*/  IMAD.MOV.U32 R8, RZ, RZ, R0 ;  /* 0x000000ffff087224 */ /* 0x000fe200078e0000 */
        /* <DEDUP_REMOVED lines=19> */
[----:B------:R-:W-:-:S05]  /*1c8f0*/  LEA.HI.X R5, R2, UR5, R3, 0x2, P0 ;  /* 0x0000000502057c11 */ /* 0x000fca00080f1403 */
[----:B------:R0:W5:Y:S04]  /*1c900*/  LDG.E R4, desc[UR60][R4.64] ;  /* 0x0000003c04047981 */ /* 0x000168000c1e1900 */
.L_x_10553:
[----:B0-----:R-:W-:Y:S01]  /*1c910*/  IMAD R5, R6, 0x8, R22 ;  /* 0x0000000806057824 */ /* 0x001fe200078e0216 */
[----:B------:R-:W-:Y:S01]  /*1c920*/  SHF.L.U32 R2, R7, 0x1f, RZ ;  /* 0x0000001f07027819 */ /* 0x000fe200000006ff */
[----:B------:R-:W-:Y:S03]  /*1c930*/  BSSY B2, `(.L_x_10554) ;  /* 0x0000003000027945 */ /* 0x000fe60003800000 */
[----:B------:R-:W0:Y:S02]  /*1c940*/  SYNCS.PHASECHK.TRANS64.TRYWAIT P0, [R5+URZ+0x31c40], R2 ;  /* 0x031c4002050075a7 */ /* 0x000e24000800017f */
[----:B0-----:R-:W-:Y:S05]  /*1c950*/  @!P0 BRA `(.L_x_10555) ;  /* 0x0000003c00e48947 */ /* 0x001fea0003800000 */
.L_x_10685:
[----:B------:R-:W-:Y:S05]  /*1c960*/  BSYNC B2 ;  /* 0x0000000000027941 */ /* 0x000fea0003800000 */
.L_x_10554:
[----:B------:R-:W1:Y:S01]  /*1c970*/  S2R R3, SR_TID.X ;  /* 0x0000000000037919 */ /* 0x000e620000002100 */
[----:B------:R-:W-:Y:S01]  /*1c980*/  BSSY B2, `(.L_x_10556) ;  /* 0x000000a000027945 */ /* 0x000fe20003800000 */
[----:B-1----:R-:W-:-:S04]  /*1c990*/  LOP3.LUT R3, R3, 0x7f, RZ, 0xc0, !PT ;  /* 0x0000007f03037812 */ /* 0x002fc800078ec0ff */
[----:B------:R-:W-:-:S13]  /*1c9a0*/  ISETP.NE.AND P0, PT, R3, RZ, PT ;  /* 0x000000ff0300720c */ /* 0x000fda0003f05270 */
[----:B------:R-:W-:Y:S05]  /*1c9b0*/  @P0 BRA `(.L_x_10557) ;  /* 0x0000000000180947 */ /* 0x000fea0003800000 */
[----:B------:R-:W2:Y:S01]  /*1c9c0*/  LDL R3, [R1] ;  /* 0x0000000001037983 */ /* 0x000ea20000100800 */
[----:B0-----:R-:W-:-:S04]  /*1c9d0*/  IMAD.MOV.U32 R2, RZ, RZ, 0x6c00 ;  /* 0x00006c00ff027424 */ /* 0x001fc800078e00ff */
[----:B------:R1:W-:Y:S01]  /*1c9e0*/  SYNCS.ARRIVE.TRANS64 RZ, [R5+URZ+0x31c30], R2 ;  /* 0x031c300205ff79a7 */ /* 0x0003e2000800003f */
[----:B--2---:R-:W-:-:S13]  /*1c9f0*/  LOP3.LUT P1, RZ, R3, 0x1, RZ, 0xc0, !PT ;  /* 0x0000000103ff7812 */ /* 0x004fda000782c0ff */
[----:B-1----:R-:W-:Y:S05]  /*1ca00*/  @!P1 BRA `(.L_x_10557) ;  /* 0x0000000000049947 */ /* 0x002fea0003800000 */
[----:B------:R-:W-:Y:S01]  /*1ca10*/  BPT.TRAP 0x1 ;  /* 0x000000040000795c */ /* 0x000fe20000300000 */
.L_x_10557:
[----:B------:R-:W-:Y:S05]  /*1ca20*/  BSYNC B2 ;  /* 0x0000000000027941 */ /* 0x000fea0003800000 */
.L_x_10556:
[----:B------:R-:W-:Y:S01]  /*1ca30*/  IMAD.MOV.U32 R11, RZ, RZ, RZ ;  /* 0x000000ffff0b7224 */ /* 0x000fe200078e00ff */
[----:B------:R-:W-:Y:S01]  /*1ca40*/  UIADD3 UR4, UP0, UR36, 0x370, URZ ;  /* 0x0000037024047890 */ /* 0x000fe2000ff1e03f */
[----:B------:R-:W-:Y:S01]  /*1ca50*/  IMAD R9, R6, 0x6c00, R22 ;  /* 0x00006c0006097824 */ /* 0x000fe200078e0216 */
[----:B------:R-:W-:Y:S01]  /*1ca60*/  PLOP3.LUT P0, PT, PT, PT, PT, 0x80, 0x0 ;  /* 0x000000000000781c */ /* 0x000fe20003f0f070 */
[----:B0-----:R-:W-:Y:S01]  /*1ca70*/  VIADD R5, R5, 0x31c30 ;  /* 0x00031c3005057836 */ /* 0x001fe20000000000 */
[----:B------:R-:W-:Y:S01]  /*1ca80*/  R2UR UR10, R11 ;  /* 0x000000000b0a72ca */ /* 0x000fe200000e0000 */
[----:B------:R-:W-:Y:S01]  /*1ca90*/  IMAD R3, R8, 0x90, R28 ;  /* 0x0000009008037824 */ /* 0x000fe200078e021c */
[----:B------:R-:W-:Y:S01]  /*1caa0*/  UIADD3.X UR5, URZ, UR37, URZ, UP0, !UPT ;  /* 0x000000253f057290 */ /* 0x000fe200087fe43f */
[----:B------:R-:W-:Y:S01]  /*1cab0*/  VIADD R2, R9, 0x16a00 ;  /* 0x00016a0009027836 */ /* 0x000fe20000000000 */
[----:B------:R-:W-:Y:S01]  /*1cac0*/  UMOV UR6, 0x0 ;  /* 0x0000000000067882 */ /* 0x000fe20000000000 */
[----:B------:R-:W-:-:S10]  /*1cad0*/  UMOV UR7, 0x14f00000 ;  /* 0x14f0000000077882 */ /* 0x000fd40000000000 */
.L_x_10558:
        /* <DEDUP_REMOVED lines=16> */
.L_x_10559:
        /* <DEDUP_REMOVED lines=16> */
.L_x_10560:
        /* <DEDUP_REMOVED lines=15> */
.L_x_10686:
[----:B------:R-:W-:Y:S05]  /*1cdd0*/  BSYNC B2 ;  /* 0x0000000000027941 */ /* 0x000fea0003800000 */
.L_x_10561:
        /* <DEDUP_REMOVED lines=10> */
.L_x_10563:
[----:B------:R-:W2:Y:S01]  /*1ce80*/  LDL R5, [R1] ;  /* 0x0000000001057983 */ /* 0x000ea20000100800 */
[----:B------:R-:W-:Y:S01]  /*1ce90*/  BSSY B2, `(.L_x_10564) ;  /* 0x0000004000027945 */ /* 0x000fe20003800000 */
[----:B--2---:R-:W-:-:S13]  /*1cea0*/  LOP3.LUT P0, RZ, R5, 0x8, RZ, 0xc0, !PT ;  /* 0x0000000805ff7812 */ /* 0x004fda000780c0ff */
[----:B------:R-:W-:Y:S05]  /*1ceb0*/  @P0 BRA `(.L_x_10565) ;  /* 0x0000000000040947 */ /* 0x000fea0003800000 */
[----:B------:R-:W-:Y:S01]  /*1cec0*/  BPT.TRAP 0x1 ;  /* 0x000000040000795c */ /* 0x000fe20000300000 */
.L_x_10565:
[----:B------:R-:W-:Y:S05]  /*1ced0*/  BSYNC B2 ;  /* 0x0000000000027941 */ /* 0x000fea0003800000 */
.L_x_10564:
[----:B------:R-:W-:Y:S01]  /*1cee0*/  R2UR UR10, R11 ;  /* 0x000000000b0a72ca */ /* 0x000fe200000e0000 */
[----:B------:R-:W-:Y:S01]  /*1cef0*/  IMAD R23, R23, 0x6c00, R22 ;  /* 0x00006c0017177824 */ /* 0x000fe200078e0216 */
[----:B------:R-:W-:Y:S01]  /*1cf00*/  UIADD3 UR4, UP0, UR36, 0x470, URZ ;  /* 0x0000047024047890 */ /* 0x000fe2000ff1e03f */
[----:B------:R-:W-:Y:S01]  /*1cf10*/  PLOP3.LUT P0, PT, PT, PT, PT, 0x80, 0x0 ;  /* 0x000000000000781c */ /* 0x000fe20003f0f070 */
[----:B------:R-:W-:Y:S01]  /*1cf20*/  IMAD R5, R27, 0x90, R28 ;  /* 0x000000901b057824 */ /* 0x000fe200078e021c */
[----:B------:R-:W-:Y:S01]  /*1cf30*/  UMOV UR6, 0x0 ;  /* 0x0000000000067882 */ /* 0x000fe20000000000 */
[----:B0-----:R-:W-:Y:S01]  /*1cf40*/  VIADD R3, R3, 0x31c50 ;  /* 0x00031c5003037836 */ /* 0x001fe20000000000 */
[----:B------:R-:W-:Y:S01]  /*1cf50*/  UIADD3.X UR5, URZ, UR37, URZ, UP0, !UPT ;  /* 0x000000253f057290 */ /* 0x000fe200087fe43f */
[----:B------:R-:W-:Y:S01]  /*1cf60*/  VIADD R9, R23, 0x200 ;  /* 0x0000020017097836 */ /* 0x000fe20000000000 */
[----:B------:R-:W-:-:S10]  /*1cf70*/  UMOV UR7, 0x14f00000 ;  /* 0x14f0000000077882 */ /* 0x000fd40000000000 */
.L_x_10566:
        /* <DEDUP_REMOVED lines=15> */
.L_x_10567:
        /* <DEDUP_REMOVED lines=15> */
.L_x_10568:
        /* <DEDUP_REMOVED lines=12> */
.L_x_10552:
[----:B------:R-:W-:Y:S05]  /*1d220*/  BSYNC B1 ;  /* 0x0000000000017941 */ /* 0x000fea0003800000 */
.L_x_10551:
        /* <DEDUP_REMOVED lines=10> */
[----:B------:R-:W-:Y:S01]  /*1d2d0*/  VIADD R8, R0, 0xffffffff ;  /* 0xffffffff00087836 */ /* 0x000fe20000000000 */
        /* <DEDUP_REMOVED lines=21> */
.L_x_10571:
[----:B0-----:R-:W-:Y:S01]  /*1d430*/  IMAD R5, R23, 0x8, R22 ;  /* 0x0000000817057824 */ /* 0x001fe200078e0216 */
[----:B------:R-:W-:Y:S01]  /*1d440*/  SHF.L.U32 R2, R26, 0x1f, RZ ;  /* 0x0000001f1a027819 */ /* 0x000fe200000006ff */
[----:B------:R-:W-:Y:S03]  /*1d450*/  BSSY B2, `(.L_x_10572) ;  /* 0x0000003000027945 */ /* 0x000fe60003800000 */
[----:B------:R-:W0:Y:S02]  /*1d460*/  SYNCS.PHASECHK.TRANS64.TRYWAIT P0, [R5+URZ+0x31c40], R2 ;  /* 0x031c4002050075a7 */ /* 0x000e24000800017f */
[----:B0-----:R-:W-:Y:S05]  /*1d470*/  @!P0 BRA `(.L_x_10573) ;  /* 0x0000003400448947 */ /* 0x001fea0003800000 */
.L_x_10687:
[----:B------:R-:W-:Y:S05]  /*1d480*/  BSYNC B2 ;  /* 0x0000000000027941 */ /* 0x000fea0003800000 */
.L_x_10572:
        /* <DEDUP_REMOVED lines=11> */
.L_x_10575:
[----:B------:R-:W-:Y:S05]  /*1d540*/  BSYNC B2 ;  /* 0x0000000000027941 */ /* 0x000fea0003800000 */
.L_x_10574:
        /* <DEDUP_REMOVED lines=11> */
.L_x_10576:
        /* <DEDUP_REMOVED lines=16> */
.L_x_10577:
        /* <DEDUP_REMOVED lines=16> */
.L_x_10578:
        /* <DEDUP_REMOVED lines=15> */
.L_x_10688:
[----:B------:R-:W-:Y:S05]  /*1d8f0*/  BSYNC B2 ;  /* 0x0000000000027941 */ /* 0x000fea0003800000 */
.L_x_10579:
        /* <DEDUP_REMOVED lines=10> */
.L_x_10581:
[----:B------:R-:W2:Y:S01]  /*1d9a0*/  LDL R5, [R1] ;  /* 0x0000000001057983 */ /* 0x000ea20000100800 */
[----:B------:R-:W-:Y:S01]  /*1d9b0*/  BSSY B2, `(.L_x_10582) ;  /* 0x0000004000027945 */ /* 0x000fe20003800000 */
[----:B--2---:R-:W-:-:S13]  /*1d9c0*/  LOP3.LUT P0, RZ, R5, 0x8, RZ, 0xc0, !PT ;  /* 0x0000000805ff7812 */ /* 0x004fda000780c0ff */
[----:B------:R-:W-:Y:S05]  /*1d9d0*/  @P0 BRA `(.L_x_10583) ;  /* 0x0000000000040947 */ /* 0x000fea0003800000 */
[----:B------:R-:W-:Y:S01]  /*1d9e0*/  BPT.TRAP 0x1 ;  /* 0x000000040000795c */ /* 0x000fe20000300000 */
.L_x_10583:
[----:B------:R-:W-:Y:S05]  /*1d9f0*/  BSYNC B2 ;  /* 0x0000000000027941 */ /* 0x000fea0003800000 */
.L_x_10582:
        /* <DEDUP_REMOVED lines=10> */
.L_x_10584:
        /* <DEDUP_REMOVED lines=15> */
.L_x_10585:
        /* <DEDUP_REMOVED lines=15> */
.L_x_10586:
        /* <DEDUP_REMOVED lines=12> */
.L_x_10570:
[----:B------:R-:W-:Y:S05]  /*1dd40*/  BSYNC B1 ;  /* 0x0000000000017941 */ /* 0x000fea0003800000 */
.L_x_10569:
[C---:B------:R-:W-:Y:S01]  /*1dd50*/  ISETP.GT.AND P0, PT, R0.reuse, 0x1, PT ;  /* 0x000000010000780c */ /* 0x040fe20003f04270 */
[----:B------:R-:W-:-:S12]  /*1dd60*/  VIADD R0, R0, 0xfffffffe ;  /* 0xfffffffe00007836 */ /* 0x000fd80000000000 */
[----:B------:R-:W-:Y:S05]  /*1dd70*/  @P0 BRA `(.L_x_10587) ;  /* 0xffffffe800600947 */ /* 0x000fea000383ffff */
.L_x_10530:
[----:B------:R-:W-:Y:S05]  /*1dd80*/  BSYNC B0 ;  /* 0x0000000000007941 */ /* 0x000fea0003800000 */
.L_x_10529:
[----:B------:R-:W2:Y:S01]  /*1dd90*/  S2R R2, SR_TID.X ;  /* 0x0000000000027919 */ /* 0x000ea20000002100 */
[----:B------:R-:W-:Y:S01]  /*1dda0*/  BSSY B0, `(.L_x_10588) ;  /* 0x0000010000007945 */ /* 0x000fe20003800000 */
[----:B--2---:R-:W-:-:S04]  /*1ddb0*/  LOP3.LUT R2, R2, 0x7f, RZ, 0xc0, !PT ;  /* 0x0000007f02027812 */ /* 0x004fc800078ec0ff */
[----:B------:R-:W-:-:S13]  /*1ddc0*/  ISETP.NE.AND P0, PT, R2, RZ, PT ;  /* 0x000000ff0200720c */ /* 0x000fda0003f05270 */
[----:B------:R-:W-:Y:S05]  /*1ddd0*/  @P0 BRA `(.L_x_10589) ;  /* 0x0000000000300947 */ /* 0x000fea0003800000 */
[----:B0-----:R-:W0:Y:S01]  /*1dde0*/  S2R R5, SR_LANEID ;  /* 0x0000000000057919 */ /* 0x001e220000000000 */
[----:B------:R-:W-:Y:S01]  /*1ddf0*/  VOTEU.ANY UR4, UPT, PT ;  /* 0x0000000000047886 */ /* 0x000fe200038e0100 */
[----:B------:R-:W2:Y:S01]  /*1de00*/  LDC.64 R2, c[0x0][0xc60] ;  /* 0x00031800ff027b82 */ /* 0x000ea20000000a00 */
[----:B-1----:R-:W0:Y:S02]  /*1de10*/  FLO.U32 R0, UR4 ;  /* 0x0000000400007d00 */ /* 0x002e2400080e0000 */
[----:B0-----:R-:W-:-:S06]  /*1de20*/  ISETP.EQ.U32.AND P0, PT, R0, R5, PT ;  /* 0x000000050000720c */ /* 0x001fcc0003f02070 */
[----:B------:R-:W2:Y:S07]  /*1de30*/  POPC R5, UR4 ;  /* 0x0000000400057d09 */ /* 0x000eae0008000000 */
[----:B--2---:R-:W2:Y:S01]  /*1de40*/  @P0 ATOMG.E.ADD.STRONG.GPU PT, R3, desc[UR60][R2.64], R5 ;  /* 0x00000005020309a8 */ /* 0x004ea200081ee1fc */
[----:B------:R-:W0:Y:S02]  /*1de50*/  S2R R4, SR_LTMASK ;  /* 0x0000000000047919 */ /* 0x000e240000003900 */
[----:B0-----:R-:W-:-:S04]  /*1de60*/  LOP3.LUT R4, R4, UR4, RZ, 0xc0, !PT ;  /* 0x0000000404047c12 */ /* 0x001fc8000f8ec0ff */
[----:B------:R-:W0:Y:S01]  /*1de70*/  POPC R7, R4 ;  /* 0x0000000400077309 */ /* 0x000e220000000000 */
[----:B--2---:R-:W0:Y:S02]  /*1de80*/  SHFL.IDX PT, R0, R3, R0, 0x1f ;  /* 0x00001f0003007589 */ /* 0x004e2400000e0000 */
[----:B0-----:R-:W-:-:S07]  /*1de90*/  IADD3 R16, R0, UR38, R7 ;  /* 0x0000002600107c10 */ /* 0x001fce000fffe007 */
.L_x_10589:
[----:B------:R-:W-:Y:S05]  /*1dea0*/  BSYNC B0 ;  /* 0x0000000000007941 */ /* 0x000fea0003800000 */
.L_x_10588:
[----:B-1----:R-:W2:Y:S01]  /*1deb0*/  LDL R0, [R1] ;  /* 0x0000000001007983 */ /* 0x002ea20000100800 */
[----:B------:R-:W-:Y:S01]  /*1dec0*/  BSSY B0, `(.L_x_10590) ;  /* 0x000004b000007945 */ /* 0x000fe20003800000 */
[----:B--2---:R-:W-:-:S13]  /*1ded0*/  LOP3.LUT P0, RZ, R0, 0x4, RZ, 0xc0, !PT ;  /* 0x0000000400ff7812 */ /* 0x004fda000780c0ff */
[----:B------:R-:W-:Y:S05]  /*1dee0*/  @!P0 BRA `(.L_x_10591) ;  /* 0x0000000400208947 */ /* 0x000fea0003800000 */
[----:B------:R-:W-:Y:S01]  /*1def0*/  IMAD R0, R23, 0x8, R22 ;  /* 0x0000000817007824 */ /* 0x000fe200078e0216 */
[----:B------:R-:W-:Y:S01]  /*1df00*/  SHF.L.U32 R3, R26, 0x1f, RZ ;  /* 0x0000001f1a037819 */ /* 0x000fe200000006ff */
[----:B------:R-:W-:Y:S03]  /*1df10*/  BSSY B1, `(.L_x_10592) ;  /* 0x0000003000017945 */ /* 0x000fe60003800000 */
[----:B------:R-:W1:Y:S02]  /*1df20*/  SYNCS.PHASECHK.TRANS64.TRYWAIT P0, [R0+URZ+0x31c60], R3 ;  /* 0x031c6003000075a7 */ /* 0x000e64000800017f */
[----:B-1----:R-:W-:Y:S05]  /*1df30*/  @!P0 BRA `(.L_x_10593) ;  /* 0x0000002800bc8947 */ /* 0x002fea0003800000 */
.L_x_10689:
[----:B------:R-:W-:Y:S05]  /*1df40*/  BSYNC B1 ;  /* 0x0000000000017941 */ /* 0x000fea0003800000 */
.L_x_10592:
[----:B------:R-:W0:Y:S02]  /*1df50*/  S2R R2, SR_TID.X ;  /* 0x0000000000027919 */ /* 0x000e240000002100 */
[----:B0-----:R-:W-:Y:S02]  /*1df60*/  LOP3.LUT R4, R2, 0x7f, RZ, 0xc0, !PT ;  /* 0x0000007f02047812 */ /* 0x001fe400078ec0ff */
[----:B------:R-:W2:Y:S02]  /*1df70*/  LDL R2, [R1+0x18] ;  /* 0x0000180001027983 */ /* 0x000ea40000100800 */
[----:B------:R-:W-:-:S13]  /*1df80*/  ISETP.NE.AND P0, PT, R4, RZ, PT ;  /* 0x000000ff0400720c */ /* 0x000fda0003f05270 */
[----:B-1----:R-:W-:-:S04]  /*1df90*/  @!P0 IMAD.MOV.U32 R3, RZ, RZ, 0x6c00 ;  /* 0x00006c00ff038424 */ /* 0x002fc800078e00ff */
[----:B------:R0:W-:Y:S01]  /*1dfa0*/  @!P0 SYNCS.ARRIVE.TRANS64 RZ, [R0+URZ+0x31c50], R3 ;  /* 0x031c500300ff89a7 */ /* 0x0001e2000800003f */
[----:B--2---:R-:W-:-:S04]  /*1dfb0*/  PRMT R2, R2, 0x9910, RZ ;  /* 0x0000991002027816 */ /* 0x004fc800000000ff */
[----:B------:R-:W-:-:S13]  /*1dfc0*/  ISETP.NE.AND P0, PT, R2, 0x2, PT ;  /* 0x000000020200780c */ /* 0x000fda0003f05270 */
[----:B0-----:R-:W-:Y:S05]  /*1dfd0*/  @P0 BRA `(.L_x_10594) ;  /* 0x0000000000040947 */ /* 0x001fea0003800000 */
[----:B------:R-:W-:Y:S01]  /*1dfe0*/  BPT.TRAP 0x1 ;  /* 0x000000040000795c */ /* 0x000fe20000300000 */
.L_x_10594:
[----:B------:R-:W2:Y:S01]  /*1dff0*/  LDL R2, [R1] ;  /* 0x0000000001027983 */ /* 0x000ea20000100800 */
[----:B------:R-:W-:Y:S01]  /*1e000*/  BSSY B1, `(.L_x_10595) ;  /* 0x0000004000017945 */ /* 0x000fe20003800000 */
[----:B--2---:R-:W-:-:S13]  /*1e010*/  LOP3.LUT P0, RZ, R2, 0x8, RZ, 0xc0, !PT ;  /* 0x0000000802ff7812 */ /* 0x004fda000780c0ff */
[----:B------:R-:W-:Y:S05]  /*1e020*/  @P0 BRA `(.L_x_10596) ;  /* 0x0000000000040947 */ /* 0x000fea0003800000 */
[----:B------:R-:W-:Y:S01]  /*1e030*/  BPT.TRAP 0x1 ;  /* 0x000000040000795c */ /* 0x000fe20000300000 */
.L_x_10596:
[----:B------:R-:W-:Y:S05]  /*1e040*/  BSYNC B1 ;  /* 0x0000000000017941 */ /* 0x000fea0003800000 */
.L_x_10595:
        /* <DEDUP_REMOVED lines=8> */
[----:B------:R-:W-:Y:S01]  /*1e0d0*/  UMOV UR7, 0x14f00000 ;  /* 0x14f0000000077882 */ /* 0x000fe20000000000 */
[----:B------:R-:W-:-:S09]  /*1e0e0*/  UMOV UR10, URZ ;  /* 0x0000003f000a7c82 */ /* 0x000fd20008000000 */
.L_x_10597:
        /* <DEDUP_REMOVED lines=15> */
.L_x_10598:
        /* <DEDUP_REMOVED lines=15> */
.L_x_10599:
        /* <DEDUP_REMOVED lines=10> */
.L_x_10591:
[----:B------:R-:W-:Y:S05]  /*1e370*/  BSYNC B0 ;  /* 0x0000000000007941 */ /* 0x000fea0003800000 */
.L_x_10590:
[----:B------:R-:W-:-:S05]  /*1e380*/  VIADD R23, R23, 0x1 ;  /* 0x0000000117177836 */ /* 0x000fca0000000000 */
[----:B------:R-:W-:-:S04]  /*1e390*/  ISETP.NE.AND P0, PT, R23, 0x2, PT ;  /* 0x000000021700780c */ /* 0x000fc80003f05270 */
[----:B------:R-:W-:Y:S02]  /*1e3a0*/  SEL R3, RZ, 0x1, P0 ;  /* 0x00000001ff037807 */ /* 0x000fe40000000000 */
[----:B------:R-:W-:Y:S02]  /*1e3b0*/  SEL R23, R23, RZ, P0 ;  /* 0x000000ff17177207 */ /* 0x000fe40000000000 */
[----:B------:R-:W-:-:S07]  /*1e3c0*/  LOP3.LUT R26, R26, R3, RZ, 0x3c, !PT ;  /* 0x000000031a1a7212 */ /* 0x000fce00078e3cff */
.L_x_10511:
[----:B------:R-:W-:Y:S05]  /*1e3d0*/  BSYNC B7 ;  /* 0x0000000000077941 */ /* 0x000fea0003800000 */
.L_x_10509:
[----:B0-----:R-:W3:Y:S02]  /*1e3e0*/  LDL R9, [R1] ;  /* 0x0000000001097983 */ /* 0x001ee40000100800 */
[----:B---3--:R-:W-:-:S13]  /*1e3f0*/  LOP3.LUT P0, RZ, R9, 0x10, RZ, 0xc0, !PT ;  /* 0x0000001009ff7812 */ /* 0x008fda000780c0ff */
[----:B------:R-:W-:Y:S05]  /*1e400*/  @!P0 BRA `(.L_x_10600) ;  /* 0x0000000000248947 */ /* 0x000fea0003800000 */
[----:B------:R-:W-:Y:S05]  /*1e410*/  WARPSYNC.ALL ;  /* 0x0000000000007948 */ /* 0x000fea0003800000 */
[----:B------:R-:W0:Y:S08]  /*1e420*/  S2UR UR5, SR_CgaCtaId ;  /* 0x00000000000579c3 */ /* 0x000e300000008800 */
[----:B------:R-:W-:Y:S06]  /*1e430*/  BAR.SYNC.DEFER_BLOCKING 0x5, 0x200 ;  /* 0x0148000000007b1d */ /* 0x000fec0000010000 */
[----:B------:R-:W-:-:S02]  /*1e440*/  UMOV UR4, 0x400 ;  /* 0x0000040000047882 */ /* 0x000fc40000000000 */
[----:B0-----:R-:W-:-:S06]  /*1e450*/  ULEA UR4, UR5, UR4, 0x18 ;  /* 0x0000000405047291 */ /* 0x001fcc000f8ec03f */
[----:B------:R-:W-:-:S05]  /*1e460*/  IMAD.U32 R22, RZ, RZ, UR4 ;  /* 0x00000004ff167e24 */ /* 0x000fca000f8e00ff */
[----:B------:R0:W3:Y:S01]  /*1e470*/  LDS.128 R16, [R22+0x31cd0] ;  /* 0x031cd00016107984 */ /* 0x0000e20000000c00 */
[----:B------:R-:W-:Y:S06]  /*1e480*/  BAR.ARV 0x4, 0x200 ;  /* 0x0108000000007b1d */ /* 0x000fec0000002000 */
[----:B------:R-:W-:Y:S05]  /*1e490*/  BRA `(.L_x_10601) ;  /* 0x00000008003c7947 */ /* 0x000fea0003800000 */
.L_x_10600:
[----:B------:R-:W3:Y:S01]  /*1e4a0*/  LDL R8, [R1+0xc] ;  /* 0x00000c0001087983 */ /* 0x000ee20000100800 */
[----:B------:R-:W-:Y:S01]  /*1e4b0*/  UMOV UR4, 0xffffffff ;  /* 0xffffffff00047882 */ /* 0x000fe20000000000 */
[----:B---3--:R-:W-:Y:S02]  /*1e4c0*/  ISETP.NE.AND P5, PT, R8, 0x1f, PT ;  /* 0x0000001f0800780c */ /* 0x008fe40003fa5270 */
[----:B------:R-:W-:Y:S11]  /*1e4d0*/  BRA.DIV UR4, `(.L_x_10602) ;  /* 0x0000002604687947 */ /* 0x000ff6000b800000 */
[----:B------:R-:W-:Y:S01]  /*1e4e0*/  IMAD.IADD R5, R19, 0x1, R8 ;  /* 0x0000000113057824 */ /* 0x000fe200078e0208 */
[----:B------:R-:W-:Y:S01]  /*1e4f0*/  ULDC UR4, c[0x0][0xc3c] ;  /* 0x00030f0000047ab9 */ /* 0x000fe20000000800 */
[----:B------:R-:W-:-:S03]  /*1e500*/  LOP3.LUT P4, RZ, R9, 0x1, RZ, 0xc0, !PT ;  /* 0x0000000109ff7812 */ /* 0x000fc6000788c0ff */
[----:B------:R-:W-:-:S13]  /*1e510*/  ISETP.GE.OR P0, PT, R5, UR4, !P5 ;  /* 0x0000000405007c0c */ /* 0x000fda000ef06670 */
[----:B------:R-:W0:Y:S02]  /*1e520*/  @!P0 LDC.64 R2, c[0x0][0xc80] ;  /* 0x00032000ff028b82 */ /* 0x000e240000000a00 */
[----:B0-----:R-:W-:-:S06]  /*1e530*/  @!P0 IMAD.WIDE R2, R5, 0x4, R2 ;  /* 0x0000000405028825 */ /* 0x001fcc00078e0202 */
[----:B------:R0:W3:Y:S01]  /*1e540*/  @!P0 LDG.E R3, desc[UR60][R2.64] ;  /* 0x0000003c02038981 */ /* 0x0000e2000c1e1900 */
[C---:B------:R-:W-:Y:S02]  /*1e550*/  ISETP.GE.U32.AND P1, PT, R8.reuse, 0x4, PT ;  /* 0x000000040800780c */ /* 0x040fe40003f26070 */
[C---:B------:R-:W-:Y:S01]  /*1e560*/  ISETP.GE.U32.AND P2, PT, R8.reuse, 0x8, PT ;  /* 0x000000080800780c */ /* 0x040fe20003f46070 */
[----:B------:R-:W-:Y:S01]  /*1e570*/  SHFL.IDX PT, R0, R16, RZ, 0x1f ;  /* 0x00001fff10007589 */ /* 0x000fe200000e0000 */
[----:B------:R-:W-:-:S03]  /*1e580*/  ISETP.GE.U32.AND P3, PT, R8, 0x10, PT ;  /* 0x000000100800780c */ /* 0x000fc60003f66070 */
[----:B------:R-:W-:Y:S01]  /*1e590*/  SHFL.IDX PT, R4, R16, 0x1, 0x1f ;  /* 0x00201f0010047f89 */ /* 0x000fe200000e0000 */
[----:B0-----:R-:W-:Y:S02]  /*1e5a0*/  IMAD.MOV.U32 R2, RZ, RZ, RZ ;  /* 0x000000ffff027224 */ /* 0x001fe400078e00ff */
[----:B---3--:R-:W-:Y:S01]  /*1e5b0*/  @!P0 IMAD.MOV.U32 R2, RZ, RZ, R3 ;  /* 0x000000ffff028224 */ /* 0x008fe200078e0003 */
[----:B------:R-:W-:-:S04]  /*1e5c0*/  ISETP.GE.U32.AND P0, PT, R8, 0x2, PT ;  /* 0x000000020800780c */ /* 0x000fc80003f06070 */
[----:B------:R-:W0:Y:S02]  /*1e5d0*/  SHFL.UP PT, R14, R2, 0x1, RZ ;  /* 0x04200000020e7989 */ /* 0x000e2400000e00ff */
[----:B0-----:R-:W-:-:S05]  /*1e5e0*/  SEL R5, R14, RZ, P4 ;  /* 0x000000ff0e057207 */ /* 0x001fca0002000000 */
[----:B------:R-:W-:-:S05]  /*1e5f0*/  IMAD.IADD R5, R2, 0x1, R5 ;  /* 0x0000000102057824 */ /* 0x000fca00078e0205 */
[----:B------:R-:W0:Y:S02]  /*1e600*/  SHFL.UP PT, R14, R5, 0x2, RZ ;  /* 0x04400000050e7989 */ /* 0x000e2400000e00ff */
[----:B0-----:R-:W-:-:S05]  /*1e610*/  SEL R6, R14, RZ, P0 ;  /* 0x000000ff0e067207 */ /* 0x001fca0000000000 */
[----:B------:R-:W-:-:S05]  /*1e620*/  IMAD.IADD R6, R5, 0x1, R6 ;  /* 0x0000000105067824 */ /* 0x000fca00078e0206 */
[----:B------:R-:W2:Y:S02]  /*1e630*/  SHFL.UP PT, R14, R6, 0x4, RZ ;  /* 0x04800000060e7989 */ /* 0x000ea400000e00ff */
[----:B--2---:R-:W-:-:S05]  /*1e640*/  SEL R7, R14, RZ, P1 ;  /* 0x000000ff0e077207 */ /* 0x004fca0000800000 */
        /* <DEDUP_REMOVED lines=8> */
.L_x_10699:
[----:B------:R-:W-:Y:S02]  /*1e6d0*/  ULDC UR4, c[0x0][0xc38] ;  /* 0x00030e0000047ab9 */ /* 0x000fe40000000800 */
[----:B------:R-:W-:-:S04]  /*1e6e0*/  IMAD.U32 R16, RZ, RZ, UR4 ;  /* 0x00000004ff107e24 */ /* 0x000fc8000f8e00ff */
[----:B--2---:R-:W-:-:S04]  /*1e6f0*/  IMAD R5, R14, R16, RZ ;  /* 0x000000100e057224 */ /* 0x004fc800078e02ff */
[----:B------:R-:W-:-:S05]  /*1e700*/  IMAD.IADD R4, R4, 0x1, R5 ;  /* 0x0000000104047824 */ /* 0x000fca00078e0205 */
[----:B------:R-:W-:-:S13]  /*1e710*/  ISETP.GT.AND P4, PT, R4, R0, PT ;  /* 0x000000000400720c */ /* 0x000fda0003f84270 */
[----:B------:R-:W-:Y:S05]  /*1e720*/  @P4 BRA `(.L_x_10603) ;  /* 0x0000000000a04947 */ /* 0x000fea0003800000 */
.L_x_10608:
[----:B------:R-:W2:Y:S01]  /*1e730*/  LDC R6, c[0x0][0xc3c] ;  /* 0x00030f00ff067b82 */ /* 0x000ea20000000800 */
        /* <DEDUP_REMOVED lines=9> */
[----:B0-----:R-:W0:Y:S02]  /*1e7d0*/  LDC.64 R2, c[0x0][0xc80] ;  /* 0x00032000ff027b82 */ /* 0x001e240000000a00 */
[----:B0-----:R-:W-:-:S06]  /*1e7e0*/  IMAD.WIDE R2, R5, 0x4, R2 ;  /* 0x0000000405027825 */ /* 0x001fcc00078e0202 */
[----:B------:R2:W5:Y:S02]  /*1e7f0*/  LDG.E R2, desc[UR60][R2.64] ;  /* 0x0000003c02027981 */ /* 0x000564000c1e1900 */
.L_x_10606:
[----:B------:R-:W-:Y:S05]  /*1e800*/  BSYNC B0 ;  /* 0x0000000000007941 */ /* 0x000fea0003800000 */
.L_x_10605:
[----:B------:R-:W-:-:S03]  /*1e810*/  UMOV UR4, 0xffffffff ;  /* 0xffffffff00047882 */ /* 0x000fc60000000000 */
[----:B------:R-:W-:Y:S05]  /*1e820*/  BRA.DIV UR4, `(.L_x_10607) ;  /* 0x0000002604b87947 */ /* 0x000fea000b800000 */
[----:B------:R-:W3:Y:S04]  /*1e830*/  LDL R5, [R1] ;  /* 0x0000000001057983 */ /* 0x000ee80000100800 */
[----:B-----5:R-:W4:Y:S01]  /*1e840*/  SHFL.UP PT, R14, R2, 0x1, RZ ;  /* 0x04200000020e7989 */ /* 0x020f2200000e00ff */
[----:B---3--:R-:W-:-:S04]  /*1e850*/  LOP3.LUT P4, RZ, R5, 0x1, RZ, 0xc0, !PT ;  /* 0x0000000105ff7812 */ /* 0x008fc8000788c0ff */
[----:B----4-:R-:W-:-:S05]  /*1e860*/  SEL R13, R14, RZ, P4 ;  /* 0x000000ff0e0d7207 */ /* 0x010fca0002000000 */
        /* <DEDUP_REMOVED lines=12> */
[----:B0-2---:R-:W-:-:S05]  /*1e930*/  IMAD.IADD R3, R7, 0x1, R14 ;  /* 0x0000000107037824 */ /* 0x005fca00078e020e */
[----:B------:R0:W2:Y:S02]  /*1e940*/  SHFL.IDX PT, R14, R3, 0x1f, 0x1f ;  /* 0x03e01f00030e7f89 */ /* 0x0000a400000e0000 */
.L_x_10707:
[----:B------:R-:W-:Y:S02]  /*1e950*/  ULDC UR4, c[0x0][0xc38] ;  /* 0x00030e0000047ab9 */ /* 0x000fe40000000800 */
[----:B------:R-:W-:-:S04]  /*1e960*/  IMAD.U32 R16, RZ, RZ, UR4 ;  /* 0x00000004ff107e24 */ /* 0x000fc8000f8e00ff */
[----:B--2---:R-:W-:-:S04]  /*1e970*/  IMAD R5, R14, R16, RZ ;  /* 0x000000100e057224 */ /* 0x004fc800078e02ff */
[----:B------:R-:W-:-:S05]  /*1e980*/  IMAD.IADD R4, R5, 0x1, R4 ;  /* 0x0000000105047824 */ /* 0x000fca00078e0204 */
[----:B------:R-:W-:-:S13]  /*1e990*/  ISETP.GT.AND P4, PT, R4, R0, PT ;  /* 0x000000000400720c */ /* 0x000fda0003f84270 */
[----:B------:R-:W-:Y:S05]  /*1e9a0*/  @!P4 BRA `(.L_x_10608) ;  /* 0xfffffffc0060c947 */ /* 0x000fea000383ffff */
.L_x_10603:
        /* <DEDUP_REMOVED lines=8> */
.L_x_10711:
[----:B------:R-:W-:Y:S01]  /*1ea30*/  ISETP.NE.AND P0, PT, R5, RZ, PT ;  /* 0x000000ff0500720c */ /* 0x000fe20003f05270 */
[----:B------:R-:W-:-:S12]  /*1ea40*/  IMAD.MOV.U32 R14, RZ, RZ, RZ ;  /* 0x000000ffff0e7224 */ /* 0x000fd800078e00ff */
[----:B------:R-:W-:Y:S05]  /*1ea50*/  @!P0 BRA `(.L_x_10610) ;  /* 0x0000000000108947 */ /* 0x000fea0003800000 */
[----:B------:R-:W-:Y:S01]  /*1ea60*/  UMOV UR4, 0xffffffff ;  /* 0xffffffff00047882 */ /* 0x000fe20000000000 */
[----:B------:R-:W-:Y:S02]  /*1ea70*/  VIADD R12, R4, 0xffffffff ;  /* 0xffffffff040c7836 */ /* 0x000fe40000000000 */
[----:B------:R-:W-:Y:S05]  /*1ea80*/  BRA.DIV UR4, `(.L_x_10611) ;  /* 0x0000002a042c7947 */ /* 0x000fea000b800000 */
[----:B------:R4:W0:Y:S02]  /*1ea90*/  SHFL.IDX PT, R14, R3, R12, 0x1f ;  /* 0x00001f0c030e7589 */ /* 0x00082400000e0000 */
.L_x_10610:
[-C--:B---3--:R-:W-:Y:S01]  /*1eaa0*/  IABS R5, R17.reuse ;  /* 0x0000001100057213 */ /* 0x088fe20000000000 */
[----:B0-----:R-:W-:Y:S01]  /*1eab0*/  IMAD R16, R14, R16, R6 ;  /* 0x000000100e107224 */ /* 0x001fe200078e0206 */
[----:B------:R-:W-:Y:S01]  /*1eac0*/  IABS R8, R17 ;  /* 0x0000001100087213 */ /* 0x000fe20000000000 */
[----:B------:R-:W-:Y:S01]  /*1ead0*/  IMAD.IADD R19, R4, 0x1, R19 ;  /* 0x0000000104137824 */ /* 0x000fe200078e0213 */
[----:B------:R-:W0:Y:S01]  /*1eae0*/  I2F.RP R6, R5 ;  /* 0x0000000500067306 */ /* 0x000e220000209400 */
[----:B------:R-:W-:-:S07]  /*1eaf0*/  IMAD.IADD R0, R0, 0x1, -R16 ;  /* 0x0000000100007824 */ /* 0x000fce00078e0a10 */
[----:B0-----:R-:W0:Y:S02]  /*1eb00*/  MUFU.RCP R6, R6 ;  /* 0x0000000600067308 */ /* 0x001e240000001000 */
[----:B0-----:R-:W-:Y:S02]  /*1eb10*/  VIADD R7, R6, 0xffffffe ;  /* 0x0ffffffe06077836 */ /* 0x001fe40000000000 */
[----:B------:R-:W-:-:S04]  /*1eb20*/  IMAD.MOV R6, RZ, RZ, -R8 ;  /* 0x000000ffff067224 */ /* 0x000fc800078e0a08 */
[----:B----4-:R-:W2:Y:S02]  /*1eb30*/  F2I.FTZ.U32.TRUNC.NTZ R3, R7 ;  /* 0x0000000700037305 */ /* 0x010ea4000021f000 */
[----:B--2---:R-:W-:-:S04]  /*1eb40*/  IMAD.MOV R2, RZ, RZ, -R3 ;  /* 0x000000ffff027224 */ /* 0x004fc800078e0a03 */
[----:B------:R-:W-:Y:S02]  /*1eb50*/  IMAD R9, R2, R5, RZ ;  /* 0x0000000502097224 */ /* 0x000fe400078e02ff */
[----:B------:R-:W-:-:S04]  /*1eb60*/  IMAD.MOV.U32 R2, RZ, RZ, RZ ;  /* 0x000000ffff027224 */ /* 0x000fc800078e00ff */
[----:B------:R-:W-:Y:S01]  /*1eb70*/  IMAD.HI.U32 R2, R3, R9, R2 ;  /* 0x0000000903027227 */ /* 0x000fe200078e0002 */
        /* <DEDUP_REMOVED lines=17> */
.L_x_10604:
[----:B------:R-:W-:Y:S01]  /*1ec90*/  UMOV UR4, URZ ;  /* 0x0000003f00047c82 */ /* 0x000fe20008000000 */
[----:B------:R-:W-:Y:S01]  /*1eca0*/  UMOV UR5, URZ ;  /* 0x0000003f00057c82 */ /* 0x000fe20008000000 */
[----:B------:R-:W-:Y:S01]  /*1ecb0*/  ULDC UR6, c[0x0][0xc3c] ;  /* 0x00030f0000067ab9 */ /* 0x000fe20000000800 */
[----:B------:R-:W-:Y:S02]  /*1ecc0*/  IMAD.MOV.U32 R16, RZ, RZ, R0 ;  /* 0x000000ffff107224 */ /* 0x000fe400078e0000 */
[----:B------:R-:W-:Y:S02]  /*1ecd0*/  IMAD.U32 R17, RZ, RZ, UR4 ;  /* 0x00000004ff117e24 */ /* 0x000fe4000f8e00ff */
[----:B------:R-:W-:Y:S02]  /*1ece0*/  IMAD.U32 R18, RZ, RZ, UR5 ;  /* 0x00000005ff127e24 */ /* 0x000fe4000f8e00ff */
[----:B------:R-:W-:-:S07]  /*1ecf0*/  IMAD.U32 R19, RZ, RZ, UR6 ;  /* 0x00000006ff137e24 */ /* 0x000fce000f8e00ff */
.L_x_10612:
[----:B------:R-:W2:Y:S01]  /*1ed00*/  LDL R0, [R1+0xc] ;  /* 0x00000c0001007983 */ /* 0x000ea20000100800 */
[----:B------:R-:W-:Y:S05]  /*1ed10*/  WARPSYNC.ALL ;  /* 0x0000000000007948 */ /* 0x000fea0003800000 */
[----:B------:R-:W-:Y:S01]  /*1ed20*/  BAR.SYNC.DEFER_BLOCKING 0x4, 0x200 ;  /* 0x0108000000007b1d */ /* 0x000fe20000010000 */
[----:B--2---:R-:W-:-:S13]  /*1ed30*/  ISETP.NE.AND P0, PT, R0, RZ, PT ;  /* 0x000000ff0000720c */ /* 0x004fda0003f05270 */
[----:B0-----:R-:W0:Y:S01]  /*1ed40*/  @!P0 S2R R3, SR_CgaCtaId ;  /* 0x0000000000038919 */ /* 0x001e220000008800 */
[----:B------:R-:W-:-:S04]  /*1ed50*/  @!P0 MOV R0, 0x400 ;  /* 0x0000040000008802 */ /* 0x000fc80000000f00 */
[----:B0-----:R-:W-:-:S05]  /*1ed60*/  @!P0 LEA R22, R3, R0, 0x18 ;  /* 0x0000000003168211 */ /* 0x001fca00078ec0ff */
[----:B------:R4:W-:Y:S01]  /*1ed70*/  @!P0 STS.128 [R22+0x31cd0], R16 ;  /* 0x031cd01016008388 */ /* 0x0009e20000000c00 */
[----:B------:R-:W-:Y:S06]  /*1ed80*/  BAR.ARV 0x5, 0x200 ;  /* 0x0148000000007b1d */ /* 0x000fec0000002000 */
.L_x_10601:
[----:B------:R-:W-:Y:S02]  /*1ed90*/  ULDC UR4, c[0x0][0xc3c] ;  /* 0x00030f0000047ab9 */ /* 0x000fe40000000800 */
[----:B---3--:R-:W-:-:S13]  /*1eda0*/  ISETP.GE.AND P0, PT, R19, UR4, PT ;  /* 0x0000000413007c0c */ /* 0x008fda000bf06270 */
[----:B------:R-:W-:Y:S05]  /*1edb0*/  @!P0 BRA `(.L_x_10613) ;  /* 0xffffff9800348947 */ /* 0x000fea000383ffff */
[----:B------:R-:W-:Y:S05]  /*1edc0*/  BSYNC B8 ;  /* 0x0000000000087941 */ /* 0x000fea0003800000 */
.L_x_10465:
[----:B--2---:R-:W2:Y:S01]  /*1edd0*/  LDL.LU R0, [R1+0x38] ;  /* 0x0000380001007983 */ /* 0x004ea20000300800 */
[----:B------:R-:W-:Y:S01]  /*1ede0*/  BSSY B0, `(.L_x_10614) ;  /* 0x000000b000007945 */ /* 0x000fe20003800000 */
[----:B------:R-:W3:Y:S01]  /*1edf0*/  S2R R5, SR_CgaCtaId ;  /* 0x0000000000057919 */ /* 0x000ee20000008800 */
[----:B--2---:R-:W-:-:S05]  /*1ee00*/  VIADD R0, R0, 0x1 ;  /* 0x0000000100007836 */ /* 0x004fca0000000000 */
[----:B0-----:R-:W-:-:S04]  /*1ee10*/  LEA.HI R2, R0, R0, RZ, 0x1 ;  /* 0x0000000000027211 */ /* 0x001fc800078f08ff */
[----:B------:R-:W-:Y:S02]  /*1ee20*/  LOP3.LUT R3, R2, 0xfffffffe, RZ, 0xc0, !PT ;  /* 0xfffffffe02037812 */ /* 0x000fe400078ec0ff */
[----:B------:R-:W-:-:S03]  /*1ee30*/  MOV R2, 0x400 ;  /* 0x0000040000027802 */ /* 0x000fc60000000f00 */
[----:B------:R-:W-:Y:S01]  /*1ee40*/  IMAD.IADD R0, R0, 0x1, -R3 ;  /* 0x0000000100007824 */ /* 0x000fe200078e0a03 */
[----:B---3--:R-:W-:-:S04]  /*1ee50*/  LEA R9, R5, R2, 0x18 ;  /* 0x0000000205097211 */ /* 0x008fc800078ec0ff */
[----:B------:R-:W-:-:S04]  /*1ee60*/  SHF.L.U32 R0, R0, 0x1f, RZ ;  /* 0x0000001f00007819 */ /* 0x000fc800000006ff */
[----:B------:R-:W0:Y:S02]  /*1ee70*/  SYNCS.PHASECHK.TRANS64.TRYWAIT P0, [R9+URZ+0x31c20], R0 ;  /* 0x031c2000090075a7 */ /* 0x000e24000800017f */
[----:B0-----:R-:W-:Y:S05]  /*1ee80*/  @!P0 BRA `(.L_x_10615) ;  /* 0x0000002400508947 */ /* 0x001fea0003800000 */
.L_x_10714:
[----:B------:R-:W-:Y:S05]  /*1ee90*/  BSYNC B0 ;  /* 0x0000000000007941 */ /* 0x000fea0003800000 */
.L_x_10614:
[----:B------:R-:W-:-:S03]  /*1eea0*/  UMOV UR4, 0xffffffff ;  /* 0xffffffff00047882 */ /* 0x000fc60000000000 */
[----:B------:R-:W-:Y:S05]  /*1eeb0*/  BRA.DIV UR4, `(.L_x_10616) ;  /* 0x0000002604587947 */ /* 0x000fea000b800000 */
[----:B0-----:R-:W0:Y:S02]  /*1eec0*/  S2R R0, SR_TID.X ;  /* 0x0000000000007919 */ /* 0x001e240000002100 */
[----:B0-----:R-:W-:-:S04]  /*1eed0*/  SHF.R.U32.HI R0, RZ, 0x5, R0 ;  /* 0x00000005ff007819 */ /* 0x001fc80000011600 */
[----:B------:R-:W-:-:S05]  /*1eee0*/  LOP3.LUT R0, R0, 0x3, RZ, 0xc0, !PT ;  /* 0x0000000300007812 */ /* 0x000fca00078ec0ff */
[----:B------:R0:W2:Y:S02]  /*1eef0*/  SHFL.IDX PT, R14, R0, RZ, 0x1f ;  /* 0x00001fff000e7589 */ /* 0x0000a400000e0000 */
.L_x_10717:
[----:B--2---:R-:W-:-:S13]  /*1ef00*/  ISETP.NE.AND P0, PT, R14, RZ, PT ;  /* 0x000000ff0e00720c */ /* 0x004fda0003f05270 */
[----:B------:R-:W-:Y:S05]  /*1ef10*/  @P0 BRA `(.L_x_10320) ;  /* 0x0000000000880947 */ /* 0x000fea0003800000 */
[----:B------:R-:W-:-:S03]  /*1ef20*/  UMOV UR4, 0xffffffff ;  /* 0xffffffff00047882 */ /* 0x000fc60000000000 */
[----:B------:R-:W-:Y:S05]  /*1ef30*/  BRA.DIV UR4, `(.L_x_10617) ;  /* 0x00000026046c7947 */ /* 0x000fea000b800000 */
[----:B------:R-:W-:-:S13]  /*1ef40*/  ELECT P6, URZ, PT ;  /* 0x00000000003f782f */ /* 0x000fda00038c0000 */
.L_x_10720:
[----:B------:R-:W-:Y:S05]  /*1ef50*/  @!P6 BRA `(.L_x_10320) ;  /* 0x000000000078e947 */ /* 0x000fea0003800000 */
[----:B0-----:R-:W2:Y:S02]  /*1ef60*/  LDL.LU R0, [R1+0x28] ;  /* 0x0000280001007983 */ /* 0x001ea40000300800 */
[----:B--2---:R-:W-:-:S04]  /*1ef70*/  LOP3.LUT R0, R0, 0x2, RZ, 0xfc, !PT ;  /* 0x0000000200007812 */ /* 0x004fc800078efcff */
[----:B------:R-:W-:-:S13]  /*1ef80*/  ISETP.NE.AND P2, PT, R0, 0x3, PT ;  /* 0x000000030000780c */ /* 0x000fda0003f45270 */
[----:B------:R-:W-:Y:S05]  /*1ef90*/  @!P2 BRA `(.L_x_10618) ;  /* 0x000000000004a947 */ /* 0x000fea0003800000 */
[----:B------:R-:W-:Y:S01]  /*1efa0*/  BPT.TRAP 0x1 ;  /* 0x000000040000795c */ /* 0x000fe20000300000 */
.L_x_10618:
        /* <DEDUP_REMOVED lines=12> */
.L_x_10721:
[----:B------:R-:W2:Y:S02]  /*1f070*/  SYNCS.PHASECHK.TRANS64.TRYWAIT P0, [R3+URZ], R2 ;  /* 0x00000002030075a7 */ /* 0x000ea4000800017f */
[----:B--2---:R-:W-:Y:S05]  /*1f080*/  @!P0 BRA `(.L_x_10620) ;  /* 0x00000024004c8947 */ /* 0x004fea0003800000 */
.L_x_10722:
[----:B------:R-:W-:Y:S05]  /*1f090*/  @!P2 BRA `(.L_x_10621) ;  /* 0x000000000004a947 */ /* 0x000fea0003800000 */
[----:B------:R-:W-:Y:S01]  /*1f0a0*/  BPT.TRAP 0x1 ;  /* 0x000000040000795c */ /* 0x000fe20000300000 */
.L_x_10621:
[----:B------:R-:W-:-:S04]  /*1f0b0*/  VIADD R0, R9, 0x31c60 ;  /* 0x00031c6009007836 */ /* 0x000fc80000000000 */
[----:B------:R-:W-:-:S04]  /*1f0c0*/  IMAD R23, R23, 0x8, R0 ;  /* 0x0000000817177824 */ /* 0x000fc800078e0200 */
[----:B------:R-:W3:Y:S02]  /*1f0d0*/  SYNCS.PHASECHK.TRANS64.TRYWAIT P0, [R23+URZ], R4 ;  /* 0x00000004170075a7 */ /* 0x000ee4000800017f */
[----:B---3--:R-:W-:Y:S05]  /*1f0e0*/  @!P0 BRA `(.L_x_10622) ;  /* 0x0000002400488947 */ /* 0x008fea0003800000 */
.L_x_10723:
[----:B------:R-:W-:-:S07]  /*1f0f0*/  IMAD R7, R7, 0x8, R0 ;  /* 0x0000000807077824 */ /* 0x000fce00078e0200 */
.L_x_10623:
[----:B------:R0:W0:Y:S02]  /*1f100*/  SYNCS.PHASECHK.TRANS64.TRYWAIT P0, [R7+URZ], R2 ;  /* 0x00000002070075a7 */ /* 0x000024000800017f */
[----:B0-----:R-:W-:Y:S05]  /*1f110*/  @!P0 NANOSLEEP.SYNCS 0x989680 ;  /* 0x009896800000895d */ /* 0x001fea0003900000 */
[----:B------:R-:W0:Y:S02]  /*1f120*/  @!P0 SYNCS.PHASECHK.TRANS64 P0, [R7+URZ], R2 ;  /* 0x00000002070085a7 */ /* 0x000e24000800007f */
[----:B0-----:R-:W-:Y:S05]  /*1f130*/  @!P0 BRA `(.L_x_10623) ;  /* 0xfffffffc00f08947 */ /* 0x001fea000383ffff */
.L_x_10320:
[----:B------:R-:W-:Y:S05]  /*1f140*/  BSYNC B9 ;  /* 0x0000000000097941 */ /* 0x000fea0003800000 */
.L_x_10317:
[----:B------:R-:W-:Y:S05]  /*1f150*/  EXIT ;  /* 0x000000000000794d */ /* 0x000fea0003800000 */
.L_x_10336:
[----:B0-----:R0:W1:Y:S02]  /*1f160*/  SYNCS.PHASECHK.TRANS64.TRYWAIT P5, [R20+URZ+0x31c90], R90 ;  /* 0x031c905a140075a7 */ /* 0x00106400080a017f */
[----:B-1----:R-:W-:Y:S05]  /*1f170*/  @!P5 NANOSLEEP.SYNCS 0x989680 ;  /* 0x009896800000d95d */ /* 0x002fea0003900000 */
[----:B------:R-:W1:Y:S02]  /*1f180*/  @!P5 SYNCS.PHASECHK.TRANS64 P5, [R20+URZ+0x31c90], R90 ;  /* 0x031c905a1400d5a7 */ /* 0x000e6400080a007f */
[----:B-1----:R-:W-:Y:S05]  /*1f190*/  @!P5 BRA `(.L_x_10336) ;  /* 0xfffffffc00f0d947 */ /* 0x002fea000383ffff */
[----:B------:R-:W-:Y:S05]  /*1f1a0*/  BRA `(.L_x_10624) ;  /* 0xfffffe40004c7947 */ /* 0x000fea000383ffff */
.L_x_10364:
[----:B0-----:R0:W1:Y:S02]  /*1f1b0*/  SYNCS.PHASECHK.TRANS64.TRYWAIT P5, [R20+URZ+0x31c90], R90 ;  /* 0x031c905a140075a7 */ /* 0x00106400080a017f */
[----:B-1----:R-:W-:Y:S05]  /*1f1c0*/  @!P5 NANOSLEEP.SYNCS 0x989680 ;  /* 0x009896800000d95d */ /* 0x002fea0003900000 */
[----:B------:R-:W1:Y:S02]  /*1f1d0*/  @!P5 SYNCS.PHASECHK.TRANS64 P5, [R20+URZ+0x31c90], R90 ;  /* 0x031c905a1400d5a7 */ /* 0x000e6400080a007f */
[----:B-1----:R-:W-:Y:S05]  /*1f1e0*/  @!P5 BRA `(.L_x_10364) ;  /* 0xfffffffc00f0d947 */ /* 0x002fea000383ffff */
[----:B------:R-:W-:Y:S05]  /*1f1f0*/  BRA `(.L_x_10625) ;  /* 0xfffffe5800f87947 */ /* 0x000fea000383ffff */
.L_x_10377:
[----:B0-----:R0:W1:Y:S02]  /*1f200*/  SYNCS.PHASECHK.TRANS64.TRYWAIT P4, [R20+URZ+0x31c90], R90 ;  /* 0x031c905a140075a7 */ /* 0x001064000808017f */
[----:B-1----:R-:W-:Y:S05]  /*1f210*/  @!P4 NANOSLEEP.SYNCS 0x989680 ;  /* 0x009896800000c95d */ /* 0x002fea0003900000 */
[----:B------:R-:W1:Y:S02]  /*1f220*/  @!P4 SYNCS.PHASECHK.TRANS64 P4, [R20+URZ+0x31c90], R90 ;  /* 0x031c905a1400c5a7 */ /* 0x000e64000808007f */
[----:B-1----:R-:W-:Y:S05]  /*1f230*/  @!P4 BRA `(.L_x_10377) ;  /* 0xfffffffc00f0c947 */ /* 0x002fea000383ffff */
[----:B------:R-:W-:Y:S05]  /*1f240*/  BRA `(.L_x_10626) ;  /* 0xfffffe7400987947 */ /* 0x000fea000383ffff */
.L_x_10381:
[----:B--2---:R2:W3:Y:S02]  /*1f250*/  SYNCS.PHASECHK.TRANS64.TRYWAIT P3, [R20+URZ+0x31cb0], R90 ;  /* 0x031cb05a140075a7 */ /* 0x0044e4000806017f */
[----:B---3--:R-:W-:Y:S05]  /*1f260*/  @!P3 NANOSLEEP.SYNCS 0x989680 ;  /* 0x009896800000b95d */ /* 0x008fea0003900000 */
[----:B------:R-:W3:Y:S02]  /*1f270*/  @!P3 SYNCS.PHASECHK.TRANS64 P3, [R20+URZ+0x31cb0], R90 ;  /* 0x031cb05a1400b5a7 */ /* 0x000ee4000806007f */
[----:B---3--:R-:W-:Y:S05]  /*1f280*/  @!P3 BRA `(.L_x_10381) ;  /* 0xfffffffc00f0b947 */ /* 0x008fea000383ffff */
[----:B------:R-:W-:Y:S05]  /*1f290*/  BRA `(.L_x_10627) ;  /* 0xfffffe7800307947 */ /* 0x000fea000383ffff */
.L_x_10387:
        /* <DEDUP_REMOVED lines=13> */
.L_x_10629:
[----:B------:R-:W-:Y:S05]  /*1f370*/  BSYNC B0 ;  /* 0x0000000000007941 */ /* 0x000fea0003800000 */
.L_x_10628:
[----:B------:R1:W-:Y:S01]  /*1f380*/  STL [R1+0x78], R14 ;  /* 0x0000780e01007387 */ /* 0x0003e20000100800 */
[----:B------:R-:W-:Y:S05]  /*1f390*/  BRA `(.L_x_10630) ;  /* 0xfffffe7c00887947 */ /* 0x000fea000383ffff */
.L_x_10398:
        /* <DEDUP_REMOVED lines=8> */
.L_x_10632:
[----:B------:R-:W-:Y:S05]  /*1f420*/  BSYNC B1 ;  /* 0x0000000000017941 */ /* 0x000fea0003800000 */
.L_x_10631:
        /* <DEDUP_REMOVED lines=8> */
.L_x_10633:
[----:B------:R-:W-:Y:S02]  /*1f4b0*/  IMAD.MOV.U32 R13, RZ, RZ, R27 ;  /* 0x000000ffff0d7224 */ /* 0x000fe400078e001b */
[----:B------:R-:W-:-:S07]  /*1f4c0*/  IMAD.MOV.U32 R0, RZ, RZ, R14 ;  /* 0x000000ffff007224 */ /* 0x000fce00078e000e */
[----:B------:R-:W-:Y:S05]  /*1f4d0*/  WARPSYNC.COLLECTIVE R15, `(.L_x_10634) ;  /* 0x000000000f087348 */ /* 0x000fea0003c00000 */
[----:B------:R0:W1:Y:S02]  /*1f4e0*/  SHFL.IDX P6, R14, R13, R12, R11 ;  /* 0x0000000c0d0e7389 */ /* 0x00006400000c000b */
[----:B01----:R-:W-:Y:S01]  /*1f4f0*/  ENDCOLLECTIVE ;  /* 0x000000000000791b */ /* 0x003fe20003800000 */
.L_x_10634:
[----:B------:R-:W-:Y:S02]  /*1f500*/  IMAD.MOV.U32 R13, RZ, RZ, R26 ;  /* 0x000000ffff0d7224 */ /* 0x000fe400078e001a */
[----:B------:R-:W-:-:S07]  /*1f510*/  IMAD.MOV.U32 R5, RZ, RZ, R14 ;  /* 0x000000ffff057224 */ /* 0x000fce00078e000e */
[----:B------:R-:W-:Y:S05]  /*1f520*/  WARPSYNC.COLLECTIVE R15, `(.L_x_10635) ;  /* 0x000000000f087348 */ /* 0x000fea0003c00000 */
[----:B------:R0:W1:Y:S02]  /*1f530*/  SHFL.IDX P6, R14, R13, R12, R11 ;  /* 0x0000000c0d0e7389 */ /* 0x00006400000c000b */
[----:B01----:R-:W-:Y:S01]  /*1f540*/  ENDCOLLECTIVE ;  /* 0x000000000000791b */ /* 0x003fe20003800000 */
.L_x_10635:
[----:B------:R-:W-:Y:S01]  /*1f550*/  IMAD.MOV.U32 R4, RZ, RZ, R14 ;  /* 0x000000ffff047224 */ /* 0x000fe200078e000e */
[----:B------:R-:W-:Y:S06]  /*1f560*/  BRA `(.L_x_10636) ;  /* 0xfffffe8000907947 */ /* 0x000fec000383ffff */
.L_x_10402:
[----:B0-----:R0:W1:Y:S02]  /*1f570*/  SYNCS.PHASECHK.TRANS64.TRYWAIT P1, [R16+URZ+0x31c00], R3 ;  /* 0x031c0003100075a7 */ /* 0x001064000802017f */
[----:B-1----:R-:W-:Y:S05]  /*1f580*/  @!P1 NANOSLEEP.SYNCS 0x989680 ;  /* 0x009896800000995d */ /* 0x002fea0003900000 */
[----:B------:R-:W1:Y:S02]  /*1f590*/  @!P1 SYNCS.PHASECHK.TRANS64 P1, [R16+URZ+0x31c00], R3 ;  /* 0x031c0003100095a7 */ /* 0x000e64000802007f */
[----:B-1----:R-:W-:Y:S05]  /*1f5a0*/  @!P1 BRA `(.L_x_10402) ;  /* 0xfffffffc00f09947 */ /* 0x002fea000383ffff */
[----:B------:R-:W-:Y:S05]  /*1f5b0*/  BRA `(.L_x_10637) ;  /* 0xfffffe8800c87947 */ /* 0x000fea000383ffff */
.L_x_10414:
        /* <DEDUP_REMOVED lines=8> */
.L_x_10639:
[----:B------:R-:W-:Y:S05]  /*1f640*/  BSYNC B1 ;  /* 0x0000000000017941 */ /* 0x000fea0003800000 */
.L_x_10638:
        /* <DEDUP_REMOVED lines=8> */
.L_x_10640:
[----:B------:R-:W-:Y:S02]  /*1f6d0*/  IMAD.MOV.U32 R21, RZ, RZ, R3 ;  /* 0x000000ffff157224 */ /* 0x000fe400078e0003 */
[----:B------:R-:W-:Y:S02]  /*1f6e0*/  IMAD.MOV.U32 R13, RZ, RZ, R27 ;  /* 0x000000ffff0d7224 */ /* 0x000fe400078e001b */
[----:B------:R-:W-:-:S07]  /*1f6f0*/  IMAD.MOV.U32 R0, RZ, RZ, R14 ;  /* 0x000000ffff007224 */ /* 0x000fce00078e000e */
[----:B------:R-:W-:Y:S05]  /*1f700*/  WARPSYNC.COLLECTIVE R15, `(.L_x_10641) ;  /* 0x000000000f087348 */ /* 0x000fea0003c00000 */
[----:B------:R0:W1:Y:S02]  /*1f710*/  SHFL.IDX P6, R14, R13, R12, R11 ;  /* 0x0000000c0d0e7389 */ /* 0x00006400000c000b */
[----:B01----:R-:W-:Y:S01]  /*1f720*/  ENDCOLLECTIVE ;  /* 0x000000000000791b */ /* 0x003fe20003800000 */
.L_x_10641:
[----:B------:R-:W-:Y:S02]  /*1f730*/  IMAD.MOV.U32 R20, RZ, RZ, R0 ;  /* 0x000000ffff147224 */ /* 0x000fe400078e0000 */
[----:B------:R-:W-:Y:S02]  /*1f740*/  IMAD.MOV.U32 R13, RZ, RZ, R26 ;  /* 0x000000ffff0d7224 */ /* 0x000fe400078e001a */
[----:B------:R-:W-:-:S07]  /*1f750*/  IMAD.MOV.U32 R5, RZ, RZ, R14 ;  /* 0x000000ffff057224 */ /* 0x000fce00078e000e */
[----:B------:R-:W-:Y:S05]  /*1f760*/  WARPSYNC.COLLECTIVE R15, `(.L_x_10642) ;  /* 0x000000000f087348 */ /* 0x000fea0003c00000 */
[----:B------:R0:W1:Y:S02]  /*1f770*/  SHFL.IDX P6, R14, R13, R12, R11 ;  /* 0x0000000c0d0e7389 */ /* 0x00006400000c000b */
[----:B01----:R-:W-:Y:S01]  /*1f780*/  ENDCOLLECTIVE ;  /* 0x000000000000791b */ /* 0x003fe20003800000 */
.L_x_10642:
[----:B------:R-:W-:Y:S05]  /*1f790*/  BRA `(.L_x_10643) ;  /* 0xfffffe9c00607947 */ /* 0x000fea000383ffff */
.L_x_10418:
[----:B0-----:R0:W1:Y:S02]  /*1f7a0*/  SYNCS.PHASECHK.TRANS64.TRYWAIT P1, [R16+URZ+0x31c00], R3 ;  /* 0x031c0003100075a7 */ /* 0x001064000802017f */
[----:B-1----:R-:W-:Y:S05]  /*1f7b0*/  @!P1 NANOSLEEP.SYNCS 0x989680 ;  /* 0x009896800000995d */ /* 0x002fea0003900000 */
[----:B------:R-:W1:Y:S02]  /*1f7c0*/  @!P1 SYNCS.PHASECHK.TRANS64 P1, [R16+URZ+0x31c00], R3 ;  /* 0x031c0003100095a7 */ /* 0x000e64000802007f */
[----:B-1----:R-:W-:Y:S05]  /*1f7d0*/  @!P1 BRA `(.L_x_10418) ;  /* 0xfffffffc00f09947 */ /* 0x002fea000383ffff */
[----:B------:R-:W-:Y:S05]  /*1f7e0*/  BRA `(.L_x_10644) ;  /* 0xfffffea400007947 */ /* 0x000fea000383ffff */
.L_x_10426:
[----:B--2---:R2:W4:Y:S02]  /*1f7f0*/  SYNCS.PHASECHK.TRANS64.TRYWAIT P1, [R0+URZ+0x31c30], R5 ;  /* 0x031c3005000075a7 */ /* 0x004524000802017f */
[----:B----4-:R-:W-:Y:S05]  /*1f800*/  @!P1 NANOSLEEP.SYNCS 0x989680 ;  /* 0x009896800000995d */ /* 0x010fea0003900000 */
[----:B------:R-:W4:Y:S02]  /*1f810*/  @!P1 SYNCS.PHASECHK.TRANS64 P1, [R0+URZ+0x31c30], R5 ;  /* 0x031c3005000095a7 */ /* 0x000f24000802007f */
[----:B----4-:R-:W-:Y:S05]  /*1f820*/  @!P1 BRA `(.L_x_10426) ;  /* 0xfffffffc00f09947 */ /* 0x010fea000383ffff */
[----:B------:R-:W-:Y:S05]  /*1f830*/  BRA `(.L_x_10425) ;  /* 0xfffffeb800a87947 */ /* 0x000fea000383ffff */
.L_x_10432:
[----:B-1----:R1:W2:Y:S02]  /*1f840*/  SYNCS.PHASECHK.TRANS64.TRYWAIT P3, [R14+URZ+0x31c30], R15 ;  /* 0x031c300f0e0075a7 */ /* 0x0022a4000806017f */
[----:B--2---:R-:W-:Y:S05]  /*1f850*/  @!P3 NANOSLEEP.SYNCS 0x989680 ;  /* 0x009896800000b95d */ /* 0x004fea0003900000 */
[----:B------:R-:W2:Y:S02]  /*1f860*/  @!P3 SYNCS.PHASECHK.TRANS64 P3, [R14+URZ+0x31c30], R15 ;  /* 0x031c300f0e00b5a7 */ /* 0x000ea4000806007f */
[----:B--2---:R-:W-:Y:S05]  /*1f870*/  @!P3 BRA `(.L_x_10432) ;  /* 0xfffffffc00f0b947 */ /* 0x004fea000383ffff */
[----:B------:R-:W-:Y:S05]  /*1f880*/  BRA `(.L_x_10431) ;  /* 0xffffff0400887947 */ /* 0x000fea000383ffff */
.L_x_10436:
[----:B-1----:R1:W2:Y:S02]  /*1f890*/  SYNCS.PHASECHK.TRANS64.TRYWAIT P2, [R15+URZ+0x31c50], R14 ;  /* 0x031c500e0f0075a7 */ /* 0x0022a4000804017f */
[----:B--2---:R-:W-:Y:S05]  /*1f8a0*/  @!P2 NANOSLEEP.SYNCS 0x989680 ;  /* 0x009896800000a95d */ /* 0x004fea0003900000 */
[----:B------:R-:W2:Y:S02]  /*1f8b0*/  @!P2 SYNCS.PHASECHK.TRANS64 P2, [R15+URZ+0x31c50], R14 ;  /* 0x031c500e0f00a5a7 */ /* 0x000ea4000804007f */
[----:B--2---:R-:W-:Y:S05]  /*1f8c0*/  @!P2 BRA `(.L_x_10436) ;  /* 0xfffffffc00f0a947 */ /* 0x004fea000383ffff */
[----:B------:R-:W-:Y:S05]  /*1f8d0*/  BRA `(.L_x_10433) ;  /* 0xffffff2c00047947 */ /* 0x000fea000383ffff */
.L_x_10441:
[----:B-1----:R1:W2:Y:S02]  /*1f8e0*/  SYNCS.PHASECHK.TRANS64.TRYWAIT P0, [R0+URZ+0x31c50], R3 ;  /* 0x031c5003000075a7 */ /* 0x0022a4000800017f */
[----:B--2---:R-:W-:Y:S05]  /*1f8f0*/  @!P0 NANOSLEEP.SYNCS 0x989680 ;  /* 0x009896800000895d */ /* 0x004fea0003900000 */
[----:B------:R-:W2:Y:S02]  /*1f900*/  @!P0 SYNCS.PHASECHK.TRANS64 P0, [R0+URZ+0x31c50], R3 ;  /* 0x031c5003000085a7 */ /* 0x000ea4000800007f */
[----:B--2---:R-:W-:Y:S05]  /*1f910*/  @!P0 BRA `(.L_x_10441) ;  /* 0xfffffffc00f08947 */ /* 0x004fea000383ffff */
[----:B------:R-:W-:Y:S05]  /*1f920*/  BRA `(.L_x_10440) ;  /* 0xffffff58002c7947 */ /* 0x000fea000383ffff */
.L_x_10451:
[----:B------:R-:W-:Y:S02]  /*1f930*/  IMAD.MOV.U32 R13, RZ, RZ, R2 ;  /* 0x000000ffff0d7224 */ /* 0x000fe400078e0002 */
[----:B------:R-:W-:Y:S02]  /*1f940*/  IMAD.MOV.U32 R12, RZ, RZ, RZ ;  /* 0x000000ffff0c7224 */ /* 0x000fe400078e00ff */
[----:B------:R-:W-:Y:S02]  /*1f950*/  IMAD.MOV.U32 R11, RZ, RZ, 0x1c1f ;  /* 0x00001c1fff0b7424 */ /* 0x000fe400078e00ff */
[----:B------:R-:W-:-:S07]  /*1f960*/  IMAD.MOV.U32 R15, RZ, RZ, -0x1 ;  /* 0xffffffffff0f7424 */ /* 0x000fce00078e00ff */
[----:B------:R-:W-:Y:S05]  /*1f970*/  WARPSYNC.COLLECTIVE R15, `(.L_x_10645) ;  /* 0x000000000f087348 */ /* 0x000fea0003c00000 */
[----:B------:R0:W1:Y:S02]  /*1f980*/  SHFL.IDX P6, R14, R13, R12, R11 ;  /* 0x0000000c0d0e7389 */ /* 0x00006400000c000b */
[----:B01----:R-:W-:Y:S01]  /*1f990*/  ENDCOLLECTIVE ;  /* 0x000000000000791b */ /* 0x003fe20003800000 */
.L_x_10645:
[----:B------:R-:W-:Y:S02]  /*1f9a0*/  IMAD.MOV.U32 R13, RZ, RZ, R0 ;  /* 0x000000ffff0d7224 */ /* 0x000fe400078e0000 */
[----:B------:R-:W-:-:S07]  /*1f9b0*/  IMAD.MOV.U32 R3, RZ, RZ, R14 ;  /* 0x000000ffff037224 */ /* 0x000fce00078e000e */
[----:B------:R-:W-:Y:S05]  /*1f9c0*/  WARPSYNC.COLLECTIVE R15, `(.L_x_10646) ;  /* 0x000000000f087348 */ /* 0x000fea0003c00000 */
[----:B------:R0:W1:Y:S02]  /*1f9d0*/  SHFL.IDX P6, R14, R13, R12, R11 ;  /* 0x0000000c0d0e7389 */ /* 0x00006400000c000b */
[----:B01----:R-:W-:Y:S01]  /*1f9e0*/  ENDCOLLECTIVE ;  /* 0x000000000000791b */ /* 0x003fe20003800000 */
.L_x_10646:
[----:B------:R-:W-:Y:S05]  /*1f9f0*/  BRA `(.L_x_10647) ;  /* 0xffffff7c00607947 */ /* 0x000fea000383ffff */
.L_x_10454:
        /* <DEDUP_REMOVED lines=8> */
.L_x_10649:
[----:B------:R-:W-:Y:S05]  /*1fa80*/  BSYNC B1 ;  /* 0x0000000000017941 */ /* 0x000fea0003800000 */
.L_x_10648:
        /* <DEDUP_REMOVED lines=8> */
.L_x_10650:
[----:B------:R-:W-:Y:S05]  /*1fb10*/  BRA `(.L_x_10651) ;  /* 0xffffff7c00747947 */ /* 0x000fea000383ffff */
.L_x_10471:
[----:B------:R-:W0:Y:S01]  /*1fb20*/  S2R R8, SR_TID.X ;  /* 0x0000000000087919 */ /* 0x000e220000002100 */
[----:B------:R-:W-:Y:S01]  /*1fb30*/  BSSY B1, `(.L_x_10652) ;  /* 0x000000a000017945 */ /* 0x000fe20003800000 */
[----:B------:R-:W-:Y:S02]  /*1fb40*/  IMAD.MOV.U32 R12, RZ, RZ, RZ ;  /* 0x000000ffff0c7224 */ /* 0x000fe400078e00ff */
[----:B-1----:R-:W-:Y:S02]  /*1fb50*/  IMAD.MOV.U32 R11, RZ, RZ, 0x1f ;  /* 0x0000001fff0b7424 */ /* 0x002fe400078e00ff */
[----:B------:R-:W-:Y:S01]  /*1fb60*/  IMAD.MOV.U32 R15, RZ, RZ, -0x1 ;  /* 0xffffffffff0f7424 */ /* 0x000fe200078e00ff */
[----:B0-----:R-:W-:-:S04]  /*1fb70*/  SHF.R.U32.HI R8, RZ, 0x5, R8 ;  /* 0x00000005ff087819 */ /* 0x001fc80000011608 */
[----:B------:R-:W-:-:S05]  /*1fb80*/  LOP3.LUT R8, R8, 0x3, RZ, 0xc0, !PT ;  /* 0x0000000308087812 */ /* 0x000fca00078ec0ff */
[----:B------:R-:W-:-:S07]  /*1fb90*/  IMAD.MOV.U32 R13, RZ, RZ, R8 ;  /* 0x000000ffff0d7224 */ /* 0x000fce00078e0008 */
[----:B------:R-:W-:Y:S05]  /*1fba0*/  WARPSYNC.COLLECTIVE R15, `(.L_x_10653) ;  /* 0x000000000f087348 */ /* 0x000fea0003c00000 */
[----:B------:R0:W1:Y:S02]  /*1fbb0*/  SHFL.IDX P6, R14, R13, R12, R11 ;  /* 0x0000000c0d0e7389 */ /* 0x00006400000c000b */
[----:B01----:R-:W-:Y:S01]  /*1fbc0*/  ENDCOLLECTIVE ;  /* 0x000000000000791b */ /* 0x003fe20003800000 */
.L_x_10653:
[----:B------:R-:W-:Y:S05]  /*1fbd0*/  BSYNC B1 ;  /* 0x0000000000017941 */ /* 0x000fea0003800000 */
.L_x_10652:
[----:B------:R-:W-:Y:S05]  /*1fbe0*/  BRA `(.L_x_10654) ;  /* 0xffffff9000647947 */ /* 0x000fea000383ffff */
.L_x_10473:
[----:B------:R-:W-:Y:S01]  /*1fbf0*/  BSSY B1, `(.L_x_10655) ;  /* 0x0000006000017945 */ /* 0x000fe20003800000 */
[----:B------:R-:W-:-:S07]  /*1fc00*/  IMAD.MOV.U32 R15, RZ, RZ, -0x1 ;  /* 0xffffffffff0f7424 */ /* 0x000fce00078e00ff */
[----:B01----:R-:W-:Y:S05]  /*1fc10*/  WARPSYNC.COLLECTIVE R15, `(.L_x_10656) ;  /* 0x000000000f0c7348 */ /* 0x003fea0003c00000 */
[----:B------:R-:W-:Y:S02]  /*1fc20*/  ELECT P6, UR62, PT ;  /* 0x00000000003e782f */ /* 0x000fe400038c0000 */
[----:B------:R-:W-:Y:S01]  /*1fc30*/  MOV R14, UR62 ;  /* 0x0000003e000e7c02 */ /* 0x000fe20008000f00 */
[----:B01----:R-:W-:Y:S10]  /*1fc40*/  ENDCOLLECTIVE ;  /* 0x000000000000791b */ /* 0x003ff40003800000 */
.L_x_10656:
[----:B------:R-:W-:Y:S05]  /*1fc50*/  BSYNC B1 ;  /* 0x0000000000017941 */ /* 0x000fea0003800000 */
.L_x_10655:
[----:B------:R-:W-:Y:S01]  /*1fc60*/  PLOP3.LUT P2, PT, P6, PT, PT, 0x80, 0x0 ;  /* 0x000000000000781c */ /* 0x000fe2000374f070 */
[----:B------:R-:W-:-:S12]  /*1fc70*/  BRA `(.L_x_10472) ;  /* 0xffffff9000587947 */ /* 0x000fd8000383ffff */
.L_x_10475:
[----:B0-----:R0:W2:Y:S02]  /*1fc80*/  SYNCS.PHASECHK.TRANS64.TRYWAIT P0, [R22+URZ+0x31c20], R5 ;  /* 0x031c2005160075a7 */ /* 0x0010a4000800017f */
[----:B--2---:R-:W-:Y:S05]  /*1fc90*/  @!P0 NANOSLEEP.SYNCS 0x989680 ;  /* 0x009896800000895d */ /* 0x004fea0003900000 */
[----:B------:R-:W2:Y:S02]  /*1fca0*/  @!P0 SYNCS.PHASECHK.TRANS64 P0, [R22+URZ+0x31c20], R5 ;  /* 0x031c2005160085a7 */ /* 0x000ea4000800007f */
[----:B--2---:R-:W-:Y:S05]  /*1fcb0*/  @!P0 BRA `(.L_x_10475) ;  /* 0xfffffffc00f08947 */ /* 0x004fea000383ffff */
[----:B------:R-:W-:Y:S05]  /*1fcc0*/  BRA `(.L_x_10657) ;  /* 0xffffff9000687947 */ /* 0x000fea000383ffff */
.L_x_10479:
[----:B--2---:R2:W3:Y:S02]  /*1fcd0*/  SYNCS.PHASECHK.TRANS64.TRYWAIT P0, [R8+URZ+0x31ca0], R10 ;  /* 0x031ca00a080075a7 */ /* 0x0044e4000800017f */
[----:B---3--:R-:W-:Y:S05]  /*1fce0*/  @!P0 NANOSLEEP.SYNCS 0x989680 ;  /* 0x009896800000895d */ /* 0x008fea0003900000 */
[----:B------:R-:W3:Y:S02]  /*1fcf0*/  @!P0 SYNCS.PHASECHK.TRANS64 P0, [R8+URZ+0x31ca0], R10 ;  /* 0x031ca00a080085a7 */ /* 0x000ee4000800007f */
[----:B---3--:R-:W-:Y:S05]  /*1fd00*/  @!P0 BRA `(.L_x_10479) ;  /* 0xfffffffc00f08947 */ /* 0x008fea000383ffff */
[----:B------:R-:W-:Y:S05]  /*1fd10*/  BRA `(.L_x_10658) ;  /* 0xffffff9000847947 */ /* 0x000fea000383ffff */
.L_x_10486:
[----:B0-----:R0:W3:Y:S02]  /*1fd20*/  SYNCS.PHASECHK.TRANS64.TRYWAIT P0, [R8+URZ+0x31cc0], R10 ;  /* 0x031cc00a080075a7 */ /* 0x0010e4000800017f */
[----:B---3--:R-:W-:Y:S05]  /*1fd30*/  @!P0 NANOSLEEP.SYNCS 0x989680 ;  /* 0x009896800000895d */ /* 0x008fea0003900000 */
[----:B------:R-:W3:Y:S02]  /*1fd40*/  @!P0 SYNCS.PHASECHK.TRANS64 P0, [R8+URZ+0x31cc0], R10 ;  /* 0x031cc00a080085a7 */ /* 0x000ee4000800007f */
[----:B---3--:R-:W-:Y:S05]  /*1fd50*/  @!P0 BRA `(.L_x_10486) ;  /* 0xfffffffc00f08947 */ /* 0x008fea000383ffff */
[----:B------:R-:W-:Y:S05]  /*1fd60*/  BRA `(.L_x_10659) ;  /* 0xffffff94007c7947 */ /* 0x000fea000383ffff */
.L_x_10495:
[----:B0-----:R0:W2:Y:S02]  /*1fd70*/  SYNCS.PHASECHK.TRANS64.TRYWAIT P0, [R8+URZ+0x31ca0], R7 ;  /* 0x031ca007080075a7 */ /* 0x0010a4000800017f */
[----:B--2---:R-:W-:Y:S05]  /*1fd80*/  @!P0 NANOSLEEP.SYNCS 0x989680 ;  /* 0x009896800000895d */ /* 0x004fea0003900000 */
[----:B------:R-:W2:Y:S02]  /*1fd90*/  @!P0 SYNCS.PHASECHK.TRANS64 P0, [R8+URZ+0x31ca0], R7 ;  /* 0x031ca007080085a7 */ /* 0x000ea4000800007f */
[----:B--2---:R-:W-:Y:S05]  /*1fda0*/  @!P0 BRA `(.L_x_10495) ;  /* 0xfffffffc00f08947 */ /* 0x004fea000383ffff */
[----:B------:R-:W-:Y:S05]  /*1fdb0*/  BRA `(.L_x_10660) ;  /* 0xffffff9800b87947 */ /* 0x000fea000383ffff */
.L_x_10502:
[----:B--2---:R2:W3:Y:S02]  /*1fdc0*/  SYNCS.PHASECHK.TRANS64.TRYWAIT P0, [R8+URZ+0x31cc0], R7 ;  /* 0x031cc007080075a7 */ /* 0x0044e4000800017f */
[----:B---3--:R-:W-:Y:S05]  /*1fdd0*/  @!P0 NANOSLEEP.SYNCS 0x989680 ;  /* 0x009896800000895d */ /* 0x008fea0003900000 */
[----:B------:R-:W3:Y:S02]  /*1fde0*/  @!P0 SYNCS.PHASECHK.TRANS64 P0, [R8+URZ+0x31cc0], R7 ;  /* 0x031cc007080085a7 */ /* 0x000ee4000800007f */
[----:B---3--:R-:W-:Y:S05]  /*1fdf0*/  @!P0 BRA `(.L_x_10502) ;  /* 0xfffffffc00f08947 */ /* 0x008fea000383ffff */
[----:B------:R-:W-:Y:S05]  /*1fe00*/  BRA `(.L_x_10661) ;  /* 0xffffff9c00ac7947 */ /* 0x000fea000383ffff */
.L_x_10517:
[----:B------:R-:W2:Y:S01]  /*1fe10*/  S2R R20, SR_TID.X ;  /* 0x0000000000147919 */ /* 0x000ea20000002100 */
[----:B------:R-:W-:Y:S01]  /*1fe20*/  BSSY B0, `(.L_x_10662) ;  /* 0x000000a000007945 */ /* 0x000fe20003800000 */
[----:B------:R-:W-:Y:S02]  /*1fe30*/  IMAD.MOV.U32 R12, RZ, RZ, RZ ;  /* 0x000000ffff0c7224 */ /* 0x000fe400078e00ff */
[----:B-1----:R-:W-:Y:S02]  /*1fe40*/  IMAD.MOV.U32 R11, RZ, RZ, 0x1f ;  /* 0x0000001fff0b7424 */ /* 0x002fe400078e00ff */
[----:B------:R-:W-:Y:S01]  /*1fe50*/  IMAD.MOV.U32 R15, RZ, RZ, -0x1 ;  /* 0xffffffffff0f7424 */ /* 0x000fe200078e00ff */
[----:B--2---:R-:W-:-:S04]  /*1fe60*/  SHF.R.U32.HI R20, RZ, 0x5, R20 ;  /* 0x00000005ff147819 */ /* 0x004fc80000011614 */
[----:B------:R-:W-:-:S05]  /*1fe70*/  LOP3.LUT R20, R20, 0x3, RZ, 0xc0, !PT ;  /* 0x0000000314147812 */ /* 0x000fca00078ec0ff */
[----:B------:R-:W-:-:S07]  /*1fe80*/  IMAD.MOV.U32 R13, RZ, RZ, R20 ;  /* 0x000000ffff0d7224 */ /* 0x000fce00078e0014 */
[----:B0---4-:R-:W-:Y:S05]  /*1fe90*/  WARPSYNC.COLLECTIVE R15, `(.L_x_10663) ;  /* 0x000000000f087348 */ /* 0x011fea0003c00000 */
[----:B------:R1:W2:Y:S02]  /*1fea0*/  SHFL.IDX P6, R14, R13, R12, R11 ;  /* 0x0000000c0d0e7389 */ /* 0x0002a400000c000b */
[----:B012-4-:R-:W-:Y:S01]  /*1feb0*/  ENDCOLLECTIVE ;  /* 0x000000000000791b */ /* 0x017fe20003800000 */
.L_x_10663:
[----:B------:R-:W-:Y:S05]  /*1fec0*/  BSYNC B0 ;  /* 0x0000000000007941 */ /* 0x000fea0003800000 */
.L_x_10662:
[----:B------:R-:W-:Y:S05]  /*1fed0*/  BRA `(.L_x_10664) ;  /* 0xffffffa800387947 */ /* 0x000fea000383ffff */
.L_x_10519:
[----:B------:R-:W-:Y:S01]  /*1fee0*/  BSSY B0, `(.L_x_10665) ;  /* 0x0000006000007945 */ /* 0x000fe20003800000 */
[----:B------:R-:W-:-:S07]  /*1fef0*/  IMAD.MOV.U32 R15, RZ, RZ, -0x1 ;  /* 0xffffffffff0f7424 */ /* 0x000fce00078e00ff */
[----:B012-4-:R-:W-:Y:S05]  /*1ff00*/  WARPSYNC.COLLECTIVE R15, `(.L_x_10666) ;  /* 0x000000000f0c7348 */ /* 0x017fea0003c00000 */
[----:B------:R-:W-:Y:S02]  /*1ff10*/  ELECT P6, UR62, PT ;  /* 0x00000000003e782f */ /* 0x000fe400038c0000 */
[----:B------:R-:W-:Y:S01]  /*1ff20*/  MOV R14, UR62 ;  /* 0x0000003e000e7c02 */ /* 0x000fe20008000f00 */
[----:B012-4-:R-:W-:Y:S10]  /*1ff30*/  ENDCOLLECTIVE ;  /* 0x000000000000791b */ /* 0x017ff40003800000 */
.L_x_10666:
[----:B------:R-:W-:Y:S05]  /*1ff40*/  BSYNC B0 ;  /* 0x0000000000007941 */ /* 0x000fea0003800000 */
.L_x_10665:
[----:B------:R-:W-:Y:S05]  /*1ff50*/  BRA `(.L_x_10667) ;  /* 0xffffffa800407947 */ /* 0x000fea000383ffff */
.L_x_10521:
[----:B--2---:R2:W3:Y:S02]  /*1ff60*/  SYNCS.PHASECHK.TRANS64.TRYWAIT P0, [R0+URZ+0x31c40], R2 ;  /* 0x031c4002000075a7 */ /* 0x0044e4000800017f */
[----:B---3--:R-:W-:Y:S05]  /*1ff70*/  @!P0 NANOSLEEP.SYNCS 0x989680 ;  /* 0x009896800000895d */ /* 0x008fea0003900000 */
[----:B------:R-:W3:Y:S02]  /*1ff80*/  @!P0 SYNCS.PHASECHK.TRANS64 P0, [R0+URZ+0x31c40], R2 ;  /* 0x031c4002000085a7 */ /* 0x000ee4000800007f */
[----:B---3--:R-:W-:Y:S05]  /*1ff90*/  @!P0 BRA `(.L_x_10521) ;  /* 0xfffffffc00f08947 */ /* 0x008fea000383ffff */
[----:B------:R-:W-:Y:S05]  /*1ffa0*/  BRA `(.L_x_10668) ;  /* 0xffffffa800987947 */ /* 0x000fea000383ffff */
.L_x_10525:
[----:B------:R-:W2:Y:S04]  /*1ffb0*/  LDL.LU R11, [R1+0x40] ;  /* 0x00004000010b7983 */ /* 0x000ea80000300800 */
[----:B------:R0:W5:Y:S01]  /*1ffc0*/  LDL R9, [R1+0x10] ;  /* 0x0000100001097983 */ /* 0x0001620000100800 */
[----:B------:R-:W-:Y:S02]  /*1ffd0*/  IMAD.MOV.U32 R13, RZ, RZ, R0 ;  /* 0x000000ffff0d7224 */ /* 0x000fe400078e0000 */
[----:B------:R-:W-:Y:S02]  /*1ffe0*/  IMAD.MOV.U32 R12, RZ, RZ, RZ ;  /* 0x000000ffff0c7224 */ /* 0x000fe400078e00ff */
[----:B------:R-:W-:Y:S02]  /*1fff0*/  IMAD.MOV.U32 R15, RZ, RZ, -0x1 ;  /* 0xffffffffff0f7424 */ /* 0x000fe400078e00ff */
[----:B------:R-:W-:-:S04]  /*20000*/  IMAD R17, R17, 0xc0, R21 ;  /* 0x000000c011117824 */ /* 0x000fc800078e0215 */
[----:B------:R-:W-:Y:S02]  /*20010*/  VIADD R5, R17, 0x20 ;  /* 0x0000002011057836 */ /* 0x000fe40000000000 */
[----:B--2---:R-:W-:Y:S02]  /*20020*/  IMAD R2, R11, R10, RZ ;  /* 0x0000000a0b027224 */ /* 0x004fe400078e02ff */
[----:B0-----:R-:W-:-:S07]  /*20030*/  IMAD.MOV.U32 R11, RZ, RZ, 0x1c1f ;  /* 0x00001c1fff0b7424 */ /* 0x001fce00078e00ff */
[----:B-----5:R-:W-:Y:S05]  /*20040*/  WARPSYNC.COLLECTIVE R15, `(.L_x_10669) ;  /* 0x000000000f087348 */ /* 0x020fea0003c00000 */
[----:B------:R0:W1:Y:S02]  /*20050*/  SHFL.IDX P6, R14, R13, R12, R11 ;  /* 0x0000000c0d0e7389 */ /* 0x00006400000c000b */
[----:B01---5:R-:W-:Y:S01]  /*20060*/  ENDCOLLECTIVE ;  /* 0x000000000000791b */ /* 0x023fe20003800000 */
.L_x_10669:
[----:B------:R-:W-:Y:S02]  /*20070*/  IMAD.MOV.U32 R13, RZ, RZ, R4 ;  /* 0x000000ffff0d7224 */ /* 0x000fe400078e0004 */
[----:B------:R-:W-:-:S07]  /*20080*/  IMAD.MOV.U32 R6, RZ, RZ, R14 ;  /* 0x000000ffff067224 */ /* 0x000fce00078e000e */
[----:B------:R-:W-:Y:S05]  /*20090*/  WARPSYNC.COLLECTIVE R15, `(.L_x_10670) ;  /* 0x000000000f087348 */ /* 0x000fea0003c00000 */
[----:B------:R0:W1:Y:S02]  /*200a0*/  SHFL.IDX P6, R14, R13, R12, R11 ;  /* 0x0000000c0d0e7389 */ /* 0x00006400000c000b */
[----:B01----:R-:W-:Y:S01]  /*200b0*/  ENDCOLLECTIVE ;  /* 0x000000000000791b */ /* 0x003fe20003800000 */
.L_x_10670:
[----:B------:R-:W-:Y:S01]  /*200c0*/  ISETP.GE.AND P2, PT, R17, R2, PT ;  /* 0x000000021100720c */ /* 0x000fe20003f46270 */
[----:B------:R-:W-:Y:S02]  /*200d0*/  IMAD.MOV.U32 R13, RZ, RZ, R0 ;  /* 0x000000ffff0d7224 */ /* 0x000fe400078e0000 */
[----:B------:R-:W-:Y:S02]  /*200e0*/  IMAD.MOV.U32 R12, RZ, RZ, 0x1 ;  /* 0x00000001ff0c7424 */ /* 0x000fe400078e00ff */
[----:B------:R-:W-:-:S08]  /*200f0*/  IMAD.MOV.U32 R7, RZ, RZ, R14 ;  /* 0x000000ffff077224 */ /* 0x000fd000078e000e */
[----:B------:R-:W-:Y:S05]  /*20100*/  WARPSYNC.COLLECTIVE R15, `(.L_x_10671) ;  /* 0x000000000f087348 */ /* 0x000fea0003c00000 */
[----:B------:R0:W1:Y:S02]  /*20110*/  SHFL.IDX P6, R14, R13, R12, R11 ;  /* 0x0000000c0d0e7389 */ /* 0x00006400000c000b */
[----:B01----:R-:W-:Y:S01]  /*20120*/  ENDCOLLECTIVE ;  /* 0x000000000000791b */ /* 0x003fe20003800000 */
.L_x_10671:
[----:B------:R-:W-:-:S05]  /*20130*/  @!P2 LEA R7, P4, R20, R7, 0x1 ;  /* 0x000000071407a211 */ /* 0x000fca00078808ff */
[----:B------:R-:W-:-:S05]  /*20140*/  @!P2 IMAD.X R6, RZ, RZ, R6, P4 ;  /* 0x000000ffff06a224 */ /* 0x000fca00020e0606 */
[----:B------:R-:W-:-:S04]  /*20150*/  @!P2 LOP3.LUT R7, R7, R6, RZ, 0x3c, !PT ;  /* 0x000000060707a212 */ /* 0x000fc800078e3cff */
[----:B------:R-:W-:-:S04]  /*20160*/  @!P2 LOP3.LUT R6, R7, R6, RZ, 0x3c, !PT ;  /* 0x000000060706a212 */ /* 0x000fc800078e3cff */
[----:B------:R-:W-:Y:S01]  /*20170*/  @!P2 LOP3.LUT R7, R7, R6, RZ, 0x3c, !PT ;  /* 0x000000060707a212 */ /* 0x000fe200078e3cff */
[----:B------:R-:W-:-:S04]  /*20180*/  IMAD.MOV.U32 R13, RZ, RZ, R4 ;  /* 0x000000ffff0d7224 */ /* 0x000fc800078e0004 */
        /* <DEDUP_REMOVED lines=10> */
.L_x_10672:
[----:B------:R-:W-:Y:S01]  /*20230*/  ISETP.GE.AND P2, PT, R5, R2, PT ;  /* 0x000000020500720c */ /* 0x000fe20003f46270 */
[----:B------:R-:W-:Y:S02]  /*20240*/  IMAD.MOV.U32 R13, RZ, RZ, R0 ;  /* 0x000000ffff0d7224 */ /* 0x000fe400078e0000 */
[----:B------:R-:W-:Y:S02]  /*20250*/  IMAD.MOV.U32 R12, RZ, RZ, 0x2 ;  /* 0x00000002ff0c7424 */ /* 0x000fe400078e00ff */
[----:B------:R-:W-:-:S08]  /*20260*/  IMAD.MOV.U32 R7, RZ, RZ, R14 ;  /* 0x000000ffff077224 */ /* 0x000fd000078e000e */
[----:B------:R-:W-:Y:S05]  /*20270*/  WARPSYNC.COLLECTIVE R15, `(.L_x_10673) ;  /* 0x000000000f087348 */ /* 0x000fea0003c00000 */
[----:B------:R0:W1:Y:S02]  /*20280*/  SHFL.IDX P6, R14, R13, R12, R11 ;  /* 0x0000000c0d0e7389 */ /* 0x00006400000c000b */
[----:B01----:R-:W-:Y:S01]  /*20290*/  ENDCOLLECTIVE ;  /* 0x000000000000791b */ /* 0x003fe20003800000 */
.L_x_10673:
        /* <DEDUP_REMOVED lines=16> */
.L_x_10674:
[----:B------:R-:W-:Y:S02]  /*203a0*/  VIADD R5, R17, 0x40 ;  /* 0x0000004011057836 */ /* 0x000fe40000000000 */
[----:B------:R-:W-:Y:S02]  /*203b0*/  IMAD.MOV.U32 R13, RZ, RZ, R0 ;  /* 0x000000ffff0d7224 */ /* 0x000fe400078e0000 */
[----:B------:R-:W-:Y:S01]  /*203c0*/  IMAD.MOV.U32 R12, RZ, RZ, 0x3 ;  /* 0x00000003ff0c7424 */ /* 0x000fe200078e00ff */
[----:B------:R-:W-:Y:S01]  /*203d0*/  ISETP.GE.AND P2, PT, R5, R2, PT ;  /* 0x000000020500720c */ /* 0x000fe20003f46270 */
[----:B------:R-:W-:-:S12]  /*203e0*/  IMAD.MOV.U32 R7, RZ, RZ, R14 ;  /* 0x000000ffff077224 */ /* 0x000fd800078e000e */
[----:B------:R-:W-:Y:S05]  /*203f0*/  WARPSYNC.COLLECTIVE R15, `(.L_x_10675) ;  /* 0x000000000f087348 */ /* 0x000fea0003c00000 */
[----:B------:R0:W1:Y:S02]  /*20400*/  SHFL.IDX P6, R14, R13, R12, R11 ;  /* 0x0000000c0d0e7389 */ /* 0x00006400000c000b */
[----:B01----:R-:W-:Y:S01]  /*20410*/  ENDCOLLECTIVE ;  /* 0x000000000000791b */ /* 0x003fe20003800000 */
.L_x_10675:
[----:B------:R-:W-:-:S05]  /*20420*/  @!P2 LEA R7, P4, R20, R7, 0x1 ;  /* 0x000000071407a211 */ /* 0x000fca00078808ff */
[----:B------:R-:W-:Y:S02]  /*20430*/  @!P2 IMAD.X R6, RZ, RZ, R6, P4 ;  /* 0x000000ffff06a224 */ /* 0x000fe400020e0606 */
[----:B------:R-:W-:-:S03]  /*20440*/  IMAD.MOV.U32 R13, RZ, RZ, R4 ;  /* 0x000000ffff0d7224 */ /* 0x000fc600078e0004 */
[----:B------:R-:W-:Y:S01]  /*20450*/  @!P2 LOP3.LUT R7, R7, R6, RZ, 0x3c, !PT ;  /* 0x000000060707a212 */ /* 0x000fe200078e3cff */
[----:B------:R-:W-:-:S07]  /*20460*/  IMAD.MOV.U32 R0, RZ, RZ, R14 ;  /* 0x000000ffff007224 */ /* 0x000fce00078e000e */
[----:B------:R-:W-:Y:S05]  /*20470*/  WARPSYNC.COLLECTIVE R15, `(.L_x_10676) ;  /* 0x000000000f087348 */ /* 0x000fea0003c00000 */
[----:B------:R0:W1:Y:S02]  /*20480*/  SHFL.IDX P6, R14, R13, R12, R11 ;  /* 0x0000000c0d0e7389 */ /* 0x00006400000c000b */
[----:B01----:R-:W-:Y:S01]  /*20490*/  ENDCOLLECTIVE ;  /* 0x000000000000791b */ /* 0x003fe20003800000 */
.L_x_10676:
[----:B------:R-:W-:Y:S01]  /*204a0*/  @!P2 LOP3.LUT R6, R7, R6, RZ, 0x3c, !PT ;  /* 0x000000060706a212 */ /* 0x000fe200078e3cff */
[----:B------:R-:W-:-:S03]  /*204b0*/  VIADD R5, R17, 0x60 ;  /* 0x0000006011057836 */ /* 0x000fc60000000000 */
[----:B------:R-:W-:-:S05]  /*204c0*/  @!P2 LOP3.LUT R7, R7, R6, RZ, 0x3c, !PT ;  /* 0x000000060707a212 */ /* 0x000fca00078e3cff */
[----:B------:R-:W-:Y:S01]  /*204d0*/  @!PT LDS RZ, [RZ] ;  /* 0x00000000fffff984 */ /* 0x000fe20000000800 */
[----:B------:R-:W-:Y:S01]  /*204e0*/  @!PT LDS RZ, [RZ] ;  /* 0x00000000fffff984 */ /* 0x000fe20000000800 */
[----:B------:R-:W-:Y:S01]  /*204f0*/  @!PT LDS RZ, [RZ] ;  /* 0x00000000fffff984 */ /* 0x000fe20000000800 */
[----:B------:R0:W-:Y:S04]  /*20500*/  @!P2 LDGSTS.E.BYPASS.LTC128B.128 [R9+0xea00], desc[UR60][R6.64], !P3 ;  /* 0x0ea000000609afae */ /* 0x0001e8000d901d7c */
[----:B------:R0:W-:Y:S01]  /*20510*/  @!P2 LDGSTS.E.BYPASS.LTC128B.128 [R9+0x11a00], desc[UR60][R6.64+0x40], !P0 ;  /* 0x11a000400609afae */ /* 0x0001e2000c101d7c */
[----:B------:R-:W-:-:S03]  /*20520*/  IMAD.MOV.U32 R13, RZ, RZ, R3 ;  /* 0x000000ffff0d7224 */ /* 0x000fc600078e0003 */
[----:B------:R0:W-:Y:S01]  /*20530*/  @!P2 LDGSTS.E.BYPASS.LTC128B.128 [R9+0x14a00], desc[UR60][R6.64+0x80], !P1 ;  /* 0x14a000800609afae */ /* 0x0001e2000c901d7c */
[----:B------:R-:W-:Y:S01]  /*20540*/  ISETP.GE.AND P2, PT, R5, R2, PT ;  /* 0x000000020500720c */ /* 0x000fe20003f46270 */
[----:B------:R-:W-:Y:S02]  /*20550*/  IMAD.MOV.U32 R12, RZ, RZ, RZ ;  /* 0x000000ffff0c7224 */ /* 0x000fe400078e00ff */
[----:B------:R-:W-:-:S10]  /*20560*/  IMAD.MOV.U32 R4, RZ, RZ, R14 ;  /* 0x000000ffff047224 */ /* 0x000fd400078e000e */
[----:B0-----:R-:W-:Y:S05]  /*20570*/  WARPSYNC.COLLECTIVE R15, `(.L_x_10677) ;  /* 0x000000000f087348 */ /* 0x001fea0003c00000 */
[----:B------:R1:W2:Y:S02]  /*20580*/  SHFL.IDX P6, R14, R13, R12, R11 ;  /* 0x0000000c0d0e7389 */ /* 0x0002a400000c000b */
[----:B012---:R-:W-:Y:S01]  /*20590*/  ENDCOLLECTIVE ;  /* 0x000000000000791b */ /* 0x007fe20003800000 */
.L_x_10677:
        /* <DEDUP_REMOVED lines=16> */
.L_x_10678:
[----:B------:R-:W-:Y:S02]  /*206a0*/  IMAD.MOV.U32 R13, RZ, RZ, R3 ;  /* 0x000000ffff0d7224 */ /* 0x000fe400078e0003 */
[----:B------:R-:W-:Y:S02]  /*206b0*/  IMAD.MOV.U32 R12, RZ, RZ, 0x1 ;  /* 0x00000001ff0c7424 */ /* 0x000fe400078e00ff */
[----:B------:R-:W-:-:S07]  /*206c0*/  IMAD.MOV.U32 R4, RZ, RZ, R14 ;  /* 0x000000ffff047224 */ /* 0x000fce00078e000e */
[----:B------:R-:W-:Y:S05]  /*206d0*/  WARPSYNC.COLLECTIVE R15, `(.L_x_10679) ;  /* 0x000000000f087348 */ /* 0x000fea0003c00000 */
[----:B------:R0:W1:Y:S02]  /*206e0*/  SHFL.IDX P6, R14, R13, R12, R11 ;  /* 0x0000000c0d0e7389 */ /* 0x00006400000c000b */
[----:B01----:R-:W-:Y:S01]  /*206f0*/  ENDCOLLECTIVE ;  /* 0x000000000000791b */ /* 0x003fe20003800000 */
.L_x_10679:
        /* <DEDUP_REMOVED lines=14> */
.L_x_10680:
[----:B------:R-:W-:Y:S01]  /*207e0*/  IMAD.MOV.U32 R8, RZ, RZ, R14 ;  /* 0x000000ffff087224 */ /* 0x000fe200078e000e */
[----:B------:R-:W-:Y:S06]  /*207f0*/  BRA `(.L_x_10681) ;  /* 0xffffffb000187947 */ /* 0x000fec000383ffff */
.L_x_10528:
[----:B-1----:R1:W2:Y:S02]  /*20800*/  SYNCS.PHASECHK.TRANS64.TRYWAIT P0, [R22+URZ+0x31c20], R0 ;  /* 0x031c2000160075a7 */ /* 0x0022a4000800017f */
[----:B--2---:R-:W-:Y:S05]  /*20810*/  @!P0 NANOSLEEP.SYNCS 0x989680 ;  /* 0x009896800000895d */ /* 0x004fea0003900000 */
[----:B------:R-:W2:Y:S02]  /*20820*/  @!P0 SYNCS.PHASECHK.TRANS64 P0, [R22+URZ+0x31c20], R0 ;  /* 0x031c2000160085a7 */ /* 0x000ea4000800007f */
[----:B--2---:R-:W-:Y:S05]  /*20830*/  @!P0 BRA `(.L_x_10528) ;  /* 0xfffffffc00f08947 */ /* 0x004fea000383ffff */
[----:B------:R-:W-:Y:S05]  /*20840*/  BRA `(.L_x_10682) ;  /* 0xffffffb000807947 */ /* 0x000fea000383ffff */
.L_x_10537:
[----:B-1----:R1:W2:Y:S02]  /*20850*/  SYNCS.PHASECHK.TRANS64.TRYWAIT P0, [R3+URZ+0x31c40], R2 ;  /* 0x031c4002030075a7 */ /* 0x0022a4000800017f */
[----:B--2---:R-:W-:Y:S05]  /*20860*/  @!P0 NANOSLEEP.SYNCS 0x989680 ;  /* 0x009896800000895d */ /* 0x004fea0003900000 */
[----:B------:R-:W2:Y:S02]  /*20870*/  @!P0 SYNCS.PHASECHK.TRANS64 P0, [R3+URZ+0x31c40], R2 ;  /* 0x031c4002030085a7 */ /* 0x000ea4000800007f */
[----:B--2---:R-:W-:Y:S05]  /*20880*/  @!P0 BRA `(.L_x_10537) ;  /* 0xfffffffc00f08947 */ /* 0x004fea000383ffff */
[----:B------:R-:W-:Y:S05]  /*20890*/  BRA `(.L_x_10683) ;  /* 0xffffffb4003c7947 */ /* 0x000fea000383ffff */
.L_x_10544:
[----:B0-----:R0:W1:Y:S02]  /*208a0*/  SYNCS.PHASECHK.TRANS64.TRYWAIT P0, [R2+URZ+0x31c60], R3 ;  /* 0x031c6003020075a7 */ /* 0x001064000800017f */
[----:B-1----:R-:W-:Y:S05]  /*208b0*/  @!P0 NANOSLEEP.SYNCS 0x989680 ;  /* 0x009896800000895d */ /* 0x002fea0003900000 */
[----:B------:R-:W1:Y:S02]  /*208c0*/  @!P0 SYNCS.PHASECHK.TRANS64 P0, [R2+URZ+0x31c60], R3 ;  /* 0x031c6003020085a7 */ /* 0x000e64000800007f */
[----:B-1----:R-:W-:Y:S05]  /*208d0*/  @!P0 BRA `(.L_x_10544) ;  /* 0xfffffffc00f08947 */ /* 0x002fea000383ffff */
[----:B------:R-:W-:Y:S05]  /*208e0*/  BRA `(.L_x_10684) ;  /* 0xffffffb800447947 */ /* 0x000fea000383ffff */
.L_x_10555:
[----:B0-----:R0:W1:Y:S02]  /*208f0*/  SYNCS.PHASECHK.TRANS64.TRYWAIT P0, [R5+URZ+0x31c40], R2 ;  /* 0x031c4002050075a7 */ /* 0x001064000800017f */
[----:B-1----:R-:W-:Y:S05]  /*20900*/  @!P0 NANOSLEEP.SYNCS 0x989680 ;  /* 0x009896800000895d */ /* 0x002fea0003900000 */
[----:B------:R-:W1:Y:S02]  /*20910*/  @!P0 SYNCS.PHASECHK.TRANS64 P0, [R5+URZ+0x31c40], R2 ;  /* 0x031c4002050085a7 */ /* 0x000e64000800007f */
[----:B-1----:R-:W-:Y:S05]  /*20920*/  @!P0 BRA `(.L_x_10555) ;  /* 0xfffffffc00f08947 */ /* 0x002fea000383ffff */
[----:B------:R-:W-:Y:S05]  /*20930*/  BRA `(.L_x_10685) ;  /* 0xffffffc000087947 */ /* 0x000fea000383ffff */
.L_x_10562:
[----:B0-----:R0:W1:Y:S02]  /*20940*/  SYNCS.PHASECHK.TRANS64.TRYWAIT P0, [R3+URZ+0x31c60], R26 ;  /* 0x031c601a030075a7 */ /* 0x001064000800017f */
[----:B-1----:R-:W-:Y:S05]  /*20950*/  @!P0 NANOSLEEP.SYNCS 0x989680 ;  /* 0x009896800000895d */ /* 0x002fea0003900000 */
[----:B------:R-:W1:Y:S02]  /*20960*/  @!P0 SYNCS.PHASECHK.TRANS64 P0, [R3+URZ+0x31c60], R26 ;  /* 0x031c601a030085a7 */ /* 0x000e64000800007f */
[----:B-1----:R-:W-:Y:S05]  /*20970*/  @!P0 BRA `(.L_x_10562) ;  /* 0xfffffffc00f08947 */ /* 0x002fea000383ffff */
[----:B------:R-:W-:Y:S05]  /*20980*/  BRA `(.L_x_10686) ;  /* 0xffffffc400107947 */ /* 0x000fea000383ffff */
.L_x_10573:
[----:B0-----:R0:W1:Y:S02]  /*20990*/  SYNCS.PHASECHK.TRANS64.TRYWAIT P0, [R5+URZ+0x31c40], R2 ;  /* 0x031c4002050075a7 */ /* 0x001064000800017f */
[----:B-1----:R-:W-:Y:S05]  /*209a0*/  @!P0 NANOSLEEP.SYNCS 0x989680 ;  /* 0x009896800000895d */ /* 0x002fea0003900000 */
[----:B------:R-:W1:Y:S02]  /*209b0*/  @!P0 SYNCS.PHASECHK.TRANS64 P0, [R5+URZ+0x31c40], R2 ;  /* 0x031c4002050085a7 */ /* 0x000e64000800007f */
[----:B-1----:R-:W-:Y:S05]  /*209c0*/  @!P0 BRA `(.L_x_10573) ;  /* 0xfffffffc00f08947 */ /* 0x002fea000383ffff */
[----:B------:R-:W-:Y:S05]  /*209d0*/  BRA `(.L_x_10687) ;  /* 0xffffffc800a87947 */ /* 0x000fea000383ffff */
.L_x_10580:
[----:B0-----:R0:W1:Y:S02]  /*209e0*/  SYNCS.PHASECHK.TRANS64.TRYWAIT P0, [R3+URZ+0x31c60], R7 ;  /* 0x031c6007030075a7 */ /* 0x001064000800017f */
[----:B-1----:R-:W-:Y:S05]  /*209f0*/  @!P0 NANOSLEEP.SYNCS 0x989680 ;  /* 0x009896800000895d */ /* 0x002fea0003900000 */
[----:B------:R-:W1:Y:S02]  /*20a00*/  @!P0 SYNCS.PHASECHK.TRANS64 P0, [R3+URZ+0x31c60], R7 ;  /* 0x031c6007030085a7 */ /* 0x000e64000800007f */
[----:B-1----:R-:W-:Y:S05]  /*20a10*/  @!P0 BRA `(.L_x_10580) ;  /* 0xfffffffc00f08947 */ /* 0x002fea000383ffff */
[----:B------:R-:W-:Y:S05]  /*20a20*/  BRA `(.L_x_10688) ;  /* 0xffffffcc00b07947 */ /* 0x000fea000383ffff */
.L_x_10593:
[----:B-1----:R1:W2:Y:S02]  /*20a30*/  SYNCS.PHASECHK.TRANS64.TRYWAIT P0, [R0+URZ+0x31c60], R3 ;  /* 0x031c6003000075a7 */ /* 0x0022a4000800017f */
[----:B--2---:R-:W-:Y:S05]  /*20a40*/  @!P0 NANOSLEEP.SYNCS 0x989680 ;  /* 0x009896800000895d */ /* 0x004fea0003900000 */
[----:B------:R-:W2:Y:S02]  /*20a50*/  @!P0 SYNCS.PHASECHK.TRANS64 P0, [R0+URZ+0x31c60], R3 ;  /* 0x031c6003000085a7 */ /* 0x000ea4000800007f */
[----:B--2---:R-:W-:Y:S05]  /*20a60*/  @!P0 BRA `(.L_x_10593) ;  /* 0xfffffffc00f08947 */ /* 0x004fea000383ffff */
[----:B------:R-:W-:Y:S05]  /*20a70*/  BRA `(.L_x_10689) ;  /* 0xffffffd400307947 */ /* 0x000fea000383ffff */
.L_x_10602:
[----:B------:R-:W-:Y:S01]  /*20a80*/  BSSY B0, `(.L_x_10690) ;  /* 0x0000008000007945 */ /* 0x000fe20003800000 */
[----:B------:R-:W-:Y:S02]  /*20a90*/  IMAD.MOV.U32 R13, RZ, RZ, R16 ;  /* 0x000000ffff0d7224 */ /* 0x000fe400078e0010 */
[----:B------:R-:W-:Y:S02]  /*20aa0*/  IMAD.MOV.U32 R12, RZ, RZ, RZ ;  /* 0x000000ffff0c7224 */ /* 0x000fe400078e00ff */
[----:B-1----:R-:W-:Y:S02]  /*20ab0*/  IMAD.MOV.U32 R11, RZ, RZ, 0x1f ;  /* 0x0000001fff0b7424 */ /* 0x002fe400078e00ff */
[----:B------:R-:W-:-:S07]  /*20ac0*/  IMAD.MOV.U32 R15, RZ, RZ, -0x1 ;  /* 0xffffffffff0f7424 */ /* 0x000fce00078e00ff */
[----:B--2---:R-:W-:Y:S05]  /*20ad0*/  WARPSYNC.COLLECTIVE R15, `(.L_x_10691) ;  /* 0x000000000f087348 */ /* 0x004fea0003c00000 */
[----:B------:R0:W1:Y:S02]  /*20ae0*/  SHFL.IDX P6, R14, R13, R12, R11 ;  /* 0x0000000c0d0e7389 */ /* 0x00006400000c000b */
[----:B012---:R-:W-:Y:S01]  /*20af0*/  ENDCOLLECTIVE ;  /* 0x000000000000791b */ /* 0x007fe20003800000 */
.L_x_10691:
[----:B------:R-:W-:Y:S05]  /*20b00*/  BSYNC B0 ;  /* 0x0000000000007941 */ /* 0x000fea0003800000 */
.L_x_10690:
        /* <DEDUP_REMOVED lines=10> */
.L_x_10692:
        /* <DEDUP_REMOVED lines=16> */
.L_x_10693:
[----:B------:R-:W-:Y:S01]  /*20cb0*/  IMAD.MOV.U32 R12, RZ, RZ, 0x2 ;  /* 0x00000002ff0c7424 */ /* 0x000fe200078e00ff */
[----:B------:R-:W-:Y:S02]  /*20cc0*/  SEL R5, R14, RZ, P1 ;  /* 0x000000ff0e057207 */ /* 0x000fe40000800000 */
[----:B------:R-:W-:-:S03]  /*20cd0*/  ISETP.GE.U32.AND P1, PT, R8, 0x4, PT ;  /* 0x000000040800780c */ /* 0x000fc60003f26070 */
[----:B------:R-:W-:-:S04]  /*20ce0*/  IMAD.IADD R5, R2, 0x1, R5 ;  /* 0x0000000102057824 */ /* 0x000fc800078e0205 */
[----:B------:R-:W-:-:S07]  /*20cf0*/  IMAD.MOV.U32 R13, RZ, RZ, R5 ;  /* 0x000000ffff0d7224 */ /* 0x000fce00078e0005 */
[----:B------:R-:W-:Y:S05]  /*20d00*/  WARPSYNC.COLLECTIVE R15, `(.L_x_10694) ;  /* 0x000000000f087348 */ /* 0x000fea0003c00000 */
[----:B------:R0:W1:Y:S02]  /*20d10*/  SHFL.UP P6, R14, R13, R12, R11 ;  /* 0x0400000c0d0e7389 */ /* 0x00006400000c000b */
[----:B01----:R-:W-:Y:S01]  /*20d20*/  ENDCOLLECTIVE ;  /* 0x000000000000791b */ /* 0x003fe20003800000 */
.L_x_10694:
[----:B------:R-:W-:Y:S01]  /*20d30*/  IMAD.MOV.U32 R12, RZ, RZ, 0x4 ;  /* 0x00000004ff0c7424 */ /* 0x000fe200078e00ff */
[----:B------:R-:W-:-:S05]  /*20d40*/  SEL R6, R14, RZ, P0 ;  /* 0x000000ff0e067207 */ /* 0x000fca0000000000 */
[----:B------:R-:W-:-:S04]  /*20d50*/  IMAD.IADD R6, R5, 0x1, R6 ;  /* 0x0000000105067824 */ /* 0x000fc800078e0206 */
[----:B------:R-:W-:-:S07]  /*20d60*/  IMAD.MOV.U32 R13, RZ, RZ, R6 ;  /* 0x000000ffff0d7224 */ /* 0x000fce00078e0006 */
[----:B------:R-:W-:Y:S05]  /*20d70*/  WARPSYNC.COLLECTIVE R15, `(.L_x_10695) ;  /* 0x000000000f087348 */ /* 0x000fea0003c00000 */
[----:B------:R0:W1:Y:S02]  /*20d80*/  SHFL.UP P6, R14, R13, R12, R11 ;  /* 0x0400000c0d0e7389 */ /* 0x00006400000c000b */
[----:B01----:R-:W-:Y:S01]  /*20d90*/  ENDCOLLECTIVE ;  /* 0x000000000000791b */ /* 0x003fe20003800000 */
.L_x_10695:
[----:B------:R-:W-:Y:S01]  /*20da0*/  IMAD.MOV.U32 R12, RZ, RZ, 0x8 ;  /* 0x00000008ff0c7424 */ /* 0x000fe200078e00ff */
[----:B------:R-:W-:-:S05]  /*20db0*/  SEL R7, R14, RZ, P1 ;  /* 0x000000ff0e077207 */ /* 0x000fca0000800000 */
[----:B------:R-:W-:-:S04]  /*20dc0*/  IMAD.IADD R7, R6, 0x1, R7 ;  /* 0x0000000106077824 */ /* 0x000fc800078e0207 */
[----:B------:R-:W-:-:S07]  /*20dd0*/  IMAD.MOV.U32 R13, RZ, RZ, R7 ;  /* 0x000000ffff0d7224 */ /* 0x000fce00078e0007 */
[----:B------:R-:W-:Y:S05]  /*20de0*/  WARPSYNC.COLLECTIVE R15, `(.L_x_10696) ;  /* 0x000000000f087348 */ /* 0x000fea0003c00000 */
[----:B------:R0:W1:Y:S02]  /*20df0*/  SHFL.UP P6, R14, R13, R12, R11 ;  /* 0x0400000c0d0e7389 */ /* 0x00006400000c000b */
[----:B01----:R-:W-:Y:S01]  /*20e00*/  ENDCOLLECTIVE ;  /* 0x000000000000791b */ /* 0x003fe20003800000 */
.L_x_10696:
[----:B------:R-:W-:Y:S01]  /*20e10*/  IMAD.MOV.U32 R12, RZ, RZ, 0x10 ;  /* 0x00000010ff0c7424 */ /* 0x000fe200078e00ff */
[----:B------:R-:W-:-:S05]  /*20e20*/  SEL R14, R14, RZ, P2 ;  /* 0x000000ff0e0e7207 */ /* 0x000fca0001000000 */
[----:B------:R-:W-:-:S04]  /*20e30*/  IMAD.IADD R5, R7, 0x1, R14 ;  /* 0x0000000107057824 */ /* 0x000fc800078e020e */
[----:B------:R-:W-:-:S07]  /*20e40*/  IMAD.MOV.U32 R13, RZ, RZ, R5 ;  /* 0x000000ffff0d7224 */ /* 0x000fce00078e0005 */
[----:B------:R-:W-:Y:S05]  /*20e50*/  WARPSYNC.COLLECTIVE R15, `(.L_x_10697) ;  /* 0x000000000f087348 */ /* 0x000fea0003c00000 */
[----:B------:R0:W1:Y:S02]  /*20e60*/  SHFL.UP P6, R14, R13, R12, R11 ;  /* 0x0400000c0d0e7389 */ /* 0x00006400000c000b */
[----:B01----:R-:W-:Y:S01]  /*20e70*/  ENDCOLLECTIVE ;  /* 0x000000000000791b */ /* 0x003fe20003800000 */
.L_x_10697:
        /* <DEDUP_REMOVED lines=8> */
.L_x_10698:
[----:B------:R-:W-:Y:S05]  /*20f00*/  BRA `(.L_x_10699) ;  /* 0xffffffd400f07947 */ /* 0x000fea000383ffff */
.L_x_10607:
[----:B------:R-:W-:Y:S01]  /*20f10*/  BSSY B0, `(.L_x_10700) ;  /* 0x0000008000007945 */ /* 0x000fe20003800000 */
[----:B-----5:R-:W-:Y:S02]  /*20f20*/  IMAD.MOV.U32 R13, RZ, RZ, R2 ;  /* 0x000000ffff0d7224 */ /* 0x020fe400078e0002 */
[----:B------:R-:W-:Y:S02]  /*20f30*/  IMAD.MOV.U32 R12, RZ, RZ, 0x1 ;  /* 0x00000001ff0c7424 */ /* 0x000fe400078e00ff */
[----:B-1----:R-:W-:Y:S02]  /*20f40*/  IMAD.MOV.U32 R11, RZ, RZ, RZ ;  /* 0x000000ffff0b7224 */ /* 0x002fe400078e00ff */
[----:B------:R-:W-:-:S07]  /*20f50*/  IMAD.MOV.U32 R15, RZ, RZ, -0x1 ;  /* 0xffffffffff0f7424 */ /* 0x000fce00078e00ff */
[----:B0-2---:R-:W-:Y:S05]  /*20f60*/  WARPSYNC.COLLECTIVE R15, `(.L_x_10701) ;  /* 0x000000000f087348 */ /* 0x005fea0003c00000 */
[----:B------:R1:W3:Y:S02]  /*20f70*/  SHFL.UP P6, R14, R13, R12, R11 ;  /* 0x0400000c0d0e7389 */ /* 0x0002e400000c000b */
[----:B0123--:R-:W-:Y:S01]  /*20f80*/  ENDCOLLECTIVE ;  /* 0x000000000000791b */ /* 0x00ffe20003800000 */
.L_x_10701:
[----:B------:R-:W-:Y:S05]  /*20f90*/  BSYNC B0 ;  /* 0x0000000000007941 */ /* 0x000fea0003800000 */
.L_x_10700:
[----:B------:R-:W2:Y:S01]  /*20fa0*/  LDL R3, [R1] ;  /* 0x0000000001037983 */ /* 0x000ea20000100800 */
[----:B------:R-:W-:Y:S02]  /*20fb0*/  IMAD.MOV.U32 R12, RZ, RZ, 0x2 ;  /* 0x00000002ff0c7424 */ /* 0x000fe400078e00ff */
[----:B------:R-:W-:Y:S02]  /*20fc0*/  IMAD.MOV.U32 R11, RZ, RZ, RZ ;  /* 0x000000ffff0b7224 */ /* 0x000fe400078e00ff */
[----:B------:R-:W-:Y:S01]  /*20fd0*/  IMAD.MOV.U32 R15, RZ, RZ, -0x1 ;  /* 0xffffffffff0f7424 */ /* 0x000fe200078e00ff */
[----:B--2---:R-:W-:-:S04]  /*20fe0*/  LOP3.LUT P4, RZ, R3, 0x1, RZ, 0xc0, !PT ;  /* 0x0000000103ff7812 */ /* 0x004fc8000788c0ff */
[----:B------:R-:W-:-:S05]  /*20ff0*/  SEL R13, R14, RZ, P4 ;  /* 0x000000ff0e0d7207 */ /* 0x000fca0002000000 */
[----:B------:R-:W-:-:S07]  /*21000*/  IMAD.IADD R13, R2, 0x1, R13 ;  /* 0x00000001020d7824 */ /* 0x000fce00078e020d */
[----:B------:R-:W-:Y:S05]  /*21010*/  WARPSYNC.COLLECTIVE R15, `(.L_x_10702) ;  /* 0x000000000f087348 */ /* 0x000fea0003c00000 */
[----:B------:R0:W1:Y:S02]  /*21020*/  SHFL.UP P6, R14, R13, R12, R11 ;  /* 0x0400000c0d0e7389 */ /* 0x00006400000c000b */
[----:B01----:R-:W-:Y:S01]  /*21030*/  ENDCOLLECTIVE ;  /* 0x000000000000791b */ /* 0x003fe20003800000 */
.L_x_10702:
[----:B------:R-:W-:Y:S01]  /*21040*/  IMAD.MOV.U32 R12, RZ, RZ, 0x4 ;  /* 0x00000004ff0c7424 */ /* 0x000fe200078e00ff */
[----:B------:R-:W-:-:S05]  /*21050*/  SEL R14, R14, RZ, P0 ;  /* 0x000000ff0e0e7207 */ /* 0x000fca0000000000 */
[----:B------:R-:W-:-:S04]  /*21060*/  IMAD.IADD R5, R13, 0x1, R14 ;  /* 0x000000010d057824 */ /* 0x000fc800078e020e */
[----:B------:R-:W-:-:S07]  /*21070*/  IMAD.MOV.U32 R13, RZ, RZ, R5 ;  /* 0x000000ffff0d7224 */ /* 0x000fce00078e0005 */
[----:B------:R-:W-:Y:S05]  /*21080*/  WARPSYNC.COLLECTIVE R15, `(.L_x_10703) ;  /* 0x000000000f087348 */ /* 0x000fea0003c00000 */
[----:B------:R0:W1:Y:S02]  /*21090*/  SHFL.UP P6, R14, R13, R12, R11 ;  /* 0x0400000c0d0e7389 */ /* 0x00006400000c000b */
[----:B01----:R-:W-:Y:S01]  /*210a0*/  ENDCOLLECTIVE ;  /* 0x000000000000791b */ /* 0x003fe20003800000 */
.L_x_10703:
[----:B------:R-:W-:Y:S01]  /*210b0*/  IMAD.MOV.U32 R12, RZ, RZ, 0x8 ;  /* 0x00000008ff0c7424 */ /* 0x000fe200078e00ff */
[----:B------:R-:W-:-:S05]  /*210c0*/  SEL R6, R14, RZ, P1 ;  /* 0x000000ff0e067207 */ /* 0x000fca0000800000 */
[----:B------:R-:W-:-:S04]  /*210d0*/  IMAD.IADD R6, R5, 0x1, R6 ;  /* 0x0000000105067824 */ /* 0x000fc800078e0206 */
[----:B------:R-:W-:-:S07]  /*210e0*/  IMAD.MOV.U32 R13, RZ, RZ, R6 ;  /* 0x000000ffff0d7224 */ /* 0x000fce00078e0006 */
[----:B------:R-:W-:Y:S05]  /*210f0*/  WARPSYNC.COLLECTIVE R15, `(.L_x_10704) ;  /* 0x000000000f087348 */ /* 0x000fea0003c00000 */
[----:B------:R0:W1:Y:S02]  /*21100*/  SHFL.UP P6, R14, R13, R12, R11 ;  /* 0x0400000c0d0e7389 */ /* 0x00006400000c000b */
[----:B01----:R-:W-:Y:S01]  /*21110*/  ENDCOLLECTIVE ;  /* 0x000000000000791b */ /* 0x003fe20003800000 */
.L_x_10704:
[----:B------:R-:W-:Y:S01]  /*21120*/  IMAD.MOV.U32 R12, RZ, RZ, 0x10 ;  /* 0x00000010ff0c7424 */ /* 0x000fe200078e00ff */
[----:B------:R-:W-:-:S05]  /*21130*/  SEL R7, R14, RZ, P2 ;  /* 0x000000ff0e077207 */ /* 0x000fca0001000000 */
[----:B------:R-:W-:-:S04]  /*21140*/  IMAD.IADD R7, R6, 0x1, R7 ;  /* 0x0000000106077824 */ /* 0x000fc800078e0207 */
[----:B------:R-:W-:-:S07]  /*21150*/  IMAD.MOV.U32 R13, RZ, RZ, R7 ;  /* 0x000000ffff0d7224 */ /* 0x000fce00078e0007 */
[----:B------:R-:W-:Y:S05]  /*21160*/  WARPSYNC.COLLECTIVE R15, `(.L_x_10705) ;  /* 0x000000000f087348 */ /* 0x000fea0003c00000 */
[----:B------:R0:W1:Y:S02]  /*21170*/  SHFL.UP P6, R14, R13, R12, R11 ;  /* 0x0400000c0d0e7389 */ /* 0x00006400000c000b */
[----:B01----:R-:W-:Y:S01]  /*21180*/  ENDCOLLECTIVE ;  /* 0x000000000000791b */ /* 0x003fe20003800000 */
.L_x_10705:
        /* <DEDUP_REMOVED lines=8> */
.L_x_10706:
[----:B------:R-:W-:Y:S05]  /*21210*/  BRA `(.L_x_10707) ;  /* 0xffffffd400cc7947 */ /* 0x000fea000383ffff */
.L_x_10609:
[----:B------:R-:W-:Y:S01]  /*21220*/  BSSY B0, `(.L_x_10708) ;  /* 0x0000006000007945 */ /* 0x000fe20003800000 */
[----:B------:R-:W-:Y:S01]  /*21230*/  PLOP3.LUT P6, PT, P6, PT, PT, 0x8, 0x0 ;  /* 0x000000000000781c */ /* 0x000fe200037ce170 */
[----:B------:R-:W-:-:S12]  /*21240*/  IMAD.MOV.U32 R15, RZ, RZ, -0x1 ;  /* 0xffffffffff0f7424 */ /* 0x000fd800078e00ff */
[----:B01----:R-:W-:Y:S05]  /*21250*/  WARPSYNC.COLLECTIVE R15, `(.L_x_10709) ;  /* 0x000000000f087348 */ /* 0x003fea0003c00000 */
[----:B------:R-:W-:Y:S01]  /*21260*/  VOTE.ANY R14, PT, P6 ;  /* 0x00000000000e7806 */ /* 0x000fe200030e0100 */
[----:B01----:R-:W-:Y:S06]  /*21270*/  ENDCOLLECTIVE ;  /* 0x000000000000791b */ /* 0x003fec0003800000 */
.L_x_10709:
[----:B------:R-:W-:Y:S05]  /*21280*/  BSYNC B0 ;  /* 0x0000000000007941 */ /* 0x000fea0003800000 */
.L_x_10708:
        /* <DEDUP_REMOVED lines=9> */
.L_x_10710:
[----:B------:R-:W-:Y:S01]  /*21320*/  IMAD.MOV.U32 R17, RZ, RZ, R14 ;  /* 0x000000ffff117224 */ /* 0x000fe200078e000e */
[----:B------:R-:W-:Y:S06]  /*21330*/  BRA `(.L_x_10711) ;  /* 0xffffffd400bc7947 */ /* 0x000fec000383ffff */
.L_x_10611:
[----:B------:R-:W-:Y:S01]  /*21340*/  BSSY B0, `(.L_x_10712) ;  /* 0x0000007000007945 */ /* 0x000fe20003800000 */
[----:B------:R-:W-:Y:S02]  /*21350*/  IMAD.MOV.U32 R13, RZ, RZ, R3 ;  /* 0x000000ffff0d7224 */ /* 0x000fe400078e0003 */
[----:B-1----:R-:W-:Y:S02]  /*21360*/  IMAD.MOV.U32 R11, RZ, RZ, 0x1f ;  /* 0x0000001fff0b7424 */ /* 0x002fe400078e00ff */
[----:B------:R-:W-:-:S07]  /*21370*/  IMAD.MOV.U32 R15, RZ, RZ, -0x1 ;  /* 0xffffffffff0f7424 */ /* 0x000fce00078e00ff */
[----:B0-23--:R-:W-:Y:S05]  /*21380*/  WARPSYNC.COLLECTIVE R15, `(.L_x_10713) ;  /* 0x000000000f087348 */ /* 0x00dfea0003c00000 */
[----:B------:R1:W4:Y:S02]  /*21390*/  SHFL.IDX P6, R14, R13, R12, R11 ;  /* 0x0000000c0d0e7389 */ /* 0x00032400000c000b */
[----:B01234-:R-:W-:Y:S01]  /*213a0*/  ENDCOLLECTIVE ;  /* 0x000000000000791b */ /* 0x01ffe20003800000 */
.L_x_10713:
[----:B------:R-:W-:Y:S05]  /*213b0*/  BSYNC B0 ;  /* 0x0000000000007941 */ /* 0x000fea0003800000 */
.L_x_10712:
[----:B------:R-:W-:Y:S05]  /*213c0*/  BRA `(.L_x_10610) ;  /* 0xffffffd400b47947 */ /* 0x000fea000383ffff */
.L_x_10615:
[----:B0-----:R0:W2:Y:S02]  /*213d0*/  SYNCS.PHASECHK.TRANS64.TRYWAIT P0, [R9+URZ+0x31c20], R0 ;  /* 0x031c2000090075a7 */ /* 0x0010a4000800017f */
[----:B--2---:R-:W-:Y:S05]  /*213e0*/  @!P0 NANOSLEEP.SYNCS 0x989680 ;  /* 0x009896800000895d */ /* 0x004fea0003900000 */
[----:B------:R-:W2:Y:S02]  /*213f0*/  @!P0 SYNCS.PHASECHK.TRANS64 P0, [R9+URZ+0x31c20], R0 ;  /* 0x031c2000090085a7 */ /* 0x000ea4000800007f */
[----:B--2---:R-:W-:Y:S05]  /*21400*/  @!P0 BRA `(.L_x_10615) ;  /* 0xfffffffc00f08947 */ /* 0x004fea000383ffff */
[----:B------:R-:W-:Y:S05]  /*21410*/  BRA `(.L_x_10714) ;  /* 0xffffffd8009c7947 */ /* 0x000fea000383ffff */
.L_x_10616:
        /* <DEDUP_REMOVED lines=11> */
.L_x_10716:
[----:B------:R-:W-:Y:S05]  /*214d0*/  BSYNC B0 ;  /* 0x0000000000007941 */ /* 0x000fea0003800000 */
.L_x_10715:
[----:B------:R-:W-:Y:S05]  /*214e0*/  BRA `(.L_x_10717) ;  /* 0xffffffd800847947 */ /* 0x000fea000383ffff */
.L_x_10617:
[----:B------:R-:W-:Y:S01]  /*214f0*/  BSSY B0, `(.L_x_10718) ;  /* 0x0000006000007945 */ /* 0x000fe20003800000 */
[----:B------:R-:W-:-:S07]  /*21500*/  IMAD.MOV.U32 R15, RZ, RZ, -0x1 ;  /* 0xffffffffff0f7424 */ /* 0x000fce00078e00ff */
[----:B01--4-:R-:W-:Y:S05]  /*21510*/  WARPSYNC.COLLECTIVE R15, `(.L_x_10719) ;  /* 0x000000000f0c7348 */ /* 0x013fea0003c00000 */
[----:B------:R-:W-:Y:S02]  /*21520*/  ELECT P6, UR62, PT ;  /* 0x00000000003e782f */ /* 0x000fe400038c0000 */
[----:B------:R-:W-:Y:S01]  /*21530*/  MOV R14, UR62 ;  /* 0x0000003e000e7c02 */ /* 0x000fe20008000f00 */
[----:B01--4-:R-:W-:Y:S10]  /*21540*/  ENDCOLLECTIVE ;  /* 0x000000000000791b */ /* 0x013ff40003800000 */
.L_x_10719:
[----:B------:R-:W-:Y:S05]  /*21550*/  BSYNC B0 ;  /* 0x0000000000007941 */ /* 0x000fea0003800000 */
.L_x_10718:
[----:B------:R-:W-:Y:S05]  /*21560*/  BRA `(.L_x_10720) ;  /* 0xffffffd800787947 */ /* 0x000fea000383ffff */
.L_x_10619:
[----:B0-----:R0:W2:Y:S02]  /*21570*/  SYNCS.PHASECHK.TRANS64.TRYWAIT P0, [R5+URZ], R4 ;  /* 0x00000004050075a7 */ /* 0x0010a4000800017f */
[----:B--2---:R-:W-:Y:S05]  /*21580*/  @!P0 NANOSLEEP.SYNCS 0x989680 ;  /* 0x009896800000895d */ /* 0x004fea0003900000 */
[----:B------:R-:W2:Y:S02]  /*21590*/  @!P0 SYNCS.PHASECHK.TRANS64 P0, [R5+URZ], R4 ;  /* 0x00000004050085a7 */ /* 0x000ea4000800007f */
[----:B--2---:R-:W-:Y:S05]  /*215a0*/  @!P0 BRA `(.L_x_10619) ;  /* 0xfffffffc00f08947 */ /* 0x004fea000383ffff */
[----:B------:R-:W-:Y:S05]  /*215b0*/  BRA `(.L_x_10721) ;  /* 0xffffffd800ac7947 */ /* 0x000fea000383ffff */
.L_x_10620:
[----:B--2---:R2:W3:Y:S02]  /*215c0*/  SYNCS.PHASECHK.TRANS64.TRYWAIT P0, [R3+URZ], R2 ;  /* 0x00000002030075a7 */ /* 0x0044e4000800017f */
[----:B---3--:R-:W-:Y:S05]  /*215d0*/  @!P0 NANOSLEEP.SYNCS 0x989680 ;  /* 0x009896800000895d */ /* 0x008fea0003900000 */
[----:B------:R-:W3:Y:S02]  /*215e0*/  @!P0 SYNCS.PHASECHK.TRANS64 P0, [R3+URZ], R2 ;  /* 0x00000002030085a7 */ /* 0x000ee4000800007f */
[----:B---3--:R-:W-:Y:S05]  /*215f0*/  @!P0 BRA `(.L_x_10620) ;  /* 0xfffffffc00f08947 */ /* 0x008fea000383ffff */
[----:B------:R-:W-:Y:S05]  /*21600*/  BRA `(.L_x_10722) ;  /* 0xffffffd800a07947 */ /* 0x000fea000383ffff */
.L_x_10622:
[----:B---3--:R3:W0:Y:S02]  /*21610*/  SYNCS.PHASECHK.TRANS64.TRYWAIT P0, [R23+URZ], R4 ;  /* 0x00000004170075a7 */ /* 0x008624000800017f */
[----:B0-----:R-:W-:Y:S05]  /*21620*/  @!P0 NANOSLEEP.SYNCS 0x989680 ;  /* 0x009896800000895d */ /* 0x001fea0003900000 */
[----:B------:R-:W0:Y:S02]  /*21630*/  @!P0 SYNCS.PHASECHK.TRANS64 P0, [R23+URZ], R4 ;  /* 0x00000004170085a7 */ /* 0x000e24000800007f */
[----:B0-----:R-:W-:Y:S05]  /*21640*/  @!P0 BRA `(.L_x_10622) ;  /* 0xfffffffc00f08947 */ /* 0x001fea000383ffff */
[----:B------:R-:W-:Y:S05]  /*21650*/  BRA `(.L_x_10723) ;  /* 0xffffffd800a47947 */ /* 0x000fea000383ffff */
.L_x_10724:
        /* <DEDUP_REMOVED lines=10> */
.L_x_15321:


//--------------------- .text._ZN7cutlass13device_kernelIN5flash11enable_sm90INS1_16FlashAttnFwdSm90INS1_25CollectiveMainloopFwdSm90ILi2EN4cute5tupleIJNS5_1CILi1EEES8_S8_EEENS6_IJNS7_ILi192EEENS7_ILi128EEENS7_ILi96EEEEEELi96ENS_10bfloat16_tEfNS_4arch4Sm90ELb0ELb1ELb1ELb0ELb0ELb0ELb0ELb0ELb1ELb1ELb0ELb0EEENS1_21CollectiveEpilogueFwdINS6_IJSA_SC_SB_EEES9_SE_SG_Li384ELb0ELb1ELb0ELb0EEENS1_30DynamicPersistentTileSchedulerILi384ELi128ELb0ELb1ELb1EEEEEEEEEvNT_6ParamsE --------------------------
	.section	.text._ZN7cutlass13device_kernelIN5flash11enable_sm90INS1_16FlashAttnFwdSm90INS1_25CollectiveMainloopFwdSm90ILi2EN4cute5tupleIJNS5_1CILi1EEES8_S8_EEENS6_IJNS7_ILi192EEENS7_ILi128EEENS7_ILi96EEEEEELi96ENS_10bfloat16_tEfNS_4arch4Sm90ELb0ELb1ELb1ELb0ELb0ELb0ELb0ELb0ELb1ELb1ELb0ELb0EEENS1_21CollectiveEpilogueFwdINS6_IJSA_SC_SB_EEES9_SE_SG_Li384ELb0ELb1ELb0ELb0EEENS1_30DynamicPersistentTileSchedulerILi384ELi128ELb0ELb1ELb1EEEEEEEEEvNT_6ParamsE,"ax",@progbits
	.align	128
.text._ZN7cutlass13device_kernelIN5flash11enable_sm90INS1_16FlashAttnFwdSm90INS1_25CollectiveMainloopFwdSm90ILi2EN4cute5tupleIJNS5_1CILi1EEES8_S8_EEENS6_IJNS7_ILi192EEENS7_ILi128EEENS7_ILi96EEEEEELi96ENS_10bfloat16_tEfNS_4arch4Sm90ELb0ELb1ELb1ELb0ELb0ELb0ELb0ELb0ELb1ELb1ELb0ELb0EEENS1_21CollectiveEpilogueFwdINS6_IJSA_SC_SB_EEES9_SE_SG_Li384ELb0ELb1ELb0ELb0EEENS1_30DynamicPersistentTileSchedulerILi384ELi128ELb0ELb1ELb1EEEEEEEEEvNT_6ParamsE:
        .type           _ZN7cutlass13device_kernelIN5flash11enable_sm90INS1_16FlashAttnFwdSm90INS1_25CollectiveMainloopFwdSm90ILi2EN4cute5tupleIJNS5_1CILi1EEES8_S8_EEENS6_IJNS7_ILi192EEENS7_ILi128EEENS7_ILi96EEEEEELi96ENS_10bfloat16_tEfNS_4arch4Sm90ELb0ELb1ELb1ELb0ELb0ELb0ELb0ELb0ELb1ELb1ELb0ELb0EEENS1_21CollectiveEpilogueFwdINS6_IJSA_SC_SB_EEES9_SE_SG_Li384ELb0ELb1ELb0ELb0EEENS1_30DynamicPersistentTileSchedulerILi384ELi128ELb0ELb1ELb1EEEEEEEEEvNT_6ParamsE,@function
        .size           _ZN7cutlass13device_kernelIN5flash11enable_sm90INS1_16FlashAttnFwdSm90INS1_25CollectiveMainloopFwdSm90ILi2EN4cute5tupleIJNS5_1CILi1EEES8_S8_EEENS6_IJNS7_ILi192EEENS7_ILi128EEENS7_ILi96EEEEEELi96ENS_10bfloat16_tEfNS_4arch4Sm90ELb0ELb1ELb1ELb0ELb0ELb0ELb0ELb0ELb1ELb1ELb0ELb0EEENS1_21CollectiveEpilogueFwdINS6_IJSA_SC_SB_EEES9_SE_SG_Li384ELb0ELb1ELb0ELb0EEENS1_30DynamicPersistentTileSchedulerILi384ELi128ELb0ELb1ELb1EEEEEEEEEvNT_6ParamsE,(.L_x_15322 - _ZN7cutlass13device_kernelIN5flash11enable_sm90INS1_16FlashAttnFwdSm90INS1_25CollectiveMainloopFwdSm90ILi2EN4cute5tupleIJNS5_1CILi1EEES8_S8_EEENS6_IJNS7_ILi192EEENS7_ILi128EEENS7_ILi96EEEEEELi96ENS_10bfloat16_tEfNS_4arch4Sm90ELb0ELb1ELb1ELb0ELb0ELb0ELb0ELb0ELb1ELb1ELb0ELb0EEENS1_21CollectiveEpilogueFwdINS6_IJSA_SC_SB_EEES9_SE_SG_Li384ELb0ELb1ELb0ELb0EEENS1_30DynamicPersistentTileSchedulerILi384ELi128ELb0ELb1ELb1EEEEEEEEEvNT_6ParamsE)
        .other          _ZN7cutlass13device_kernelIN5flash11enable_sm90INS1_16FlashAttnFwdSm90INS1_25CollectiveMainloopFwdSm90ILi2EN4cute5tupleIJNS5_1CILi1EEES8_S8_EEENS6_IJNS7_ILi192EEENS7_ILi128EEENS7_ILi96EEEEEELi96ENS_10bfloat16_tEfNS_4arch4Sm90ELb0ELb1ELb1ELb0ELb0ELb0ELb0ELb0ELb1ELb1ELb0ELb0EEENS1_21CollectiveEpilogueFwdINS6_IJSA_SC_SB_EEES9_SE_SG_Li384ELb0ELb1ELb0ELb0EEENS1_30DynamicPersistentTileSchedulerILi384ELi128ELb0ELb1ELb1EEEEEEEEEvNT_6ParamsE,@"STO_CUDA_ENTRY STV_DEFAULT"
_ZN7cutlass13device_kernelIN5flash11enable_sm90INS1_16FlashAttnFwdSm90INS1_25CollectiveMainloopFwdSm90ILi2EN4cute5tupleIJNS5_1CILi1EEES8_S8_EEENS6_IJNS7_ILi192EEENS7_ILi128EEENS7_ILi96EEEEEELi96ENS_10bfloat16_tEfNS_4arch4Sm90ELb0ELb1ELb1ELb0ELb0ELb0ELb0ELb0ELb1ELb1ELb0ELb0EEENS1_21CollectiveEpilogueFwdINS6_IJSA_SC_SB_EEES9_SE_SG_Li384ELb0ELb1ELb0ELb0EEENS1_30DynamicPersistentTileSchedulerILi384ELi128ELb0ELb1ELb1EEEEEEEEEvNT_6ParamsE:
[----:B------:R-:W0:Y:S01]  /*0000*/  LDC R1, c[0x0][0x28] ;  /* 0x00000a00ff017b82 */ /* 0x000e220000000800 */
[----:B------:R-:W1:Y:S01]  /*0010*/  S2R R3, SR_TID.X ;  /* 0x0000000000037919 */ /* 0x000e620000002100 */
[----:B------:R-:W-:Y:S01]  /*0020*/  ELECT P0, URZ, PT ;  /* 0x00000000003f782f */ /* 0x000fe20003800000 */
[----:B------:R-:W-:Y:S01]  /*0030*/  BSSY B0, `(.L_x_10725) ;  /* 0x000000e000007945 */ /* 0x000fe20003800000 */
[--C-:B-1----:R-:W-:Y:S02]  /*0040*/  SHF.R.U32.HI R0, RZ, 0x5, R3.reuse ;  /* 0x00000005ff007819 */ /* 0x102fe40000011603 */
[----:B------:R-:W-:-:S03]  /*0050*/  SHF.R.U32.HI R3, RZ, 0x7, R3 ;  /* 0x00000007ff037819 */ /* 0x000fc60000011603 */
[----:B------:R-:W1:Y:S02]  /*0060*/  SHFL.IDX PT, R2, R0, RZ, 0x1f ;  /* 0x00001fff00027589 */ /* 0x000e6400000e0000 */
[----:B-1----:R-:W-:-:S13]  /*0070*/  ISETP.EQ.AND P0, PT, R2, RZ, P0 ;  /* 0x000000ff0200720c */ /* 0x002fda0000702270 */
[----:B0-----:R-:W-:Y:S05]  /*0080*/  @!P0 BRA `(.L_x_10726) ;  /* 0x0000000000208947 */ /* 0x001fea0003800000 */
        /* <DEDUP_REMOVED lines=8> */
.L_x_10726:
[----:B------:R-:W-:Y:S05]  /*0110*/  BSYNC B0 ;  /* 0x0000000000007941 */ /* 0x000fea0003800000 */
.L_x_10725:
        /* <DEDUP_REMOVED lines=41> */
.L_x_10727:
        /* <DEDUP_REMOVED lines=22> */
.L_x_10728:
        /* <DEDUP_REMOVED lines=18> */
.L_x_10729:
        /* <DEDUP_REMOVED lines=22> */
.L_x_10730:
        /* <DEDUP_REMOVED lines=22> */
.L_x_10731:
[----:B------:R-:W-:Y:S01]  /*08f0*/  PLOP3.LUT P0, PT, PT, PT, UP0, 0x80, 0x0 ;  /* 0x000000000000781c */ /* 0x000fe20003f0f008 */
[----:B------:R-:W-:Y:S01]  /*0900*/  UMOV UR38, 0x1 ;  /* 0x0000000100267882 */ /* 0x000fe20000000000 */
[----:B------:R-:W-:Y:S01]  /*0910*/  NOP ;  /* 0x0000000000007918 */ /* 0x000fe20000000000 */
[----:B------:R-:W-:Y:S01]  /*0920*/  USEL UR38, UR38, 0x2, !UP0 ;  /* 0x0000000226267887 */ /* 0x000fe2000c000000 */
[----:B------:R-:W-:Y:S01]  /*0930*/  ULDC.64 UR48, c[0x0][0x208] ;  /* 0x0000820000307ab9 */ /* 0x000fe20000000a00 */
[----:B012-4-:R-:W-:Y:S08]  /*0940*/  BAR.SYNC.DEFER_BLOCKING 0x0 ;  /* 0x0000000000007b1d */ /* 0x017ff00000010000 */
[----:B------:R-:W-:Y:S05]  /*0950*/  @!P0 BRA `(.L_x_10732) ;  /* 0x0000010c00508947 */ /* 0x000fea0003800000 */
.L_x_10733:
        /* <DEDUP_REMOVED lines=15> */
[----:B------:R-:W0:Y:S01]  /*0a50*/  S2UR UR5, SR_CgaCtaId ;  /* 0x00000000000579c3 */ /* 0x000e220000008800 */
[----:B------:R-:W-:Y:S01]  /*0a60*/  UMOV UR42, 0x400 ;  /* 0x00000400002a7882 */ /* 0x000fe20000000000 */
[----:B------:R-:W-:Y:S01]  /*0a70*/  IMAD.MOV.U32 R18, RZ, RZ, 0x40 ;  /* 0x00000040ff127424 */ /* 0x000fe200078e00ff */
[----:B------:R-:W-:Y:S01]  /*0a80*/  ULOP3.LUT UR47, UR38, 0x1, URZ, 0xfc, !UPT ;  /* 0x00000001262f7892 */ /* 0x000fe2000f8efc3f */
[----:B------:R-:W-:Y:S01]  /*0a90*/  SHF.R.S32.HI R3, RZ, 0x1f, R150 ;  /* 0x0000001fff037819 */ /* 0x000fe20000011496 */
[----:B------:R-:W-:Y:S01]  /*0aa0*/  UMOV UR46, URZ ;  /* 0x0000003f002e7c82 */ /* 0x000fe20008000000 */
[----:B------:R-:W-:Y:S01]  /*0ab0*/  UMOV UR50, URZ ;  /* 0x0000003f00327c82 */ /* 0x000fe20008000000 */
[----:B------:R-:W-:Y:S01]  /*0ac0*/  UMOV UR45, URZ ;  /* 0x0000003f002d7c82 */ /* 0x000fe20008000000 */
[CC--:B------:R-:W-:Y:S02]  /*0ad0*/  LEA.HI R0, R3.reuse, R150.reuse, RZ, 0x4 ;  /* 0x0000009603007211 */ /* 0x0c0fe400078f20ff */
[----:B------:R-:W-:-:S02]  /*0ae0*/  LEA.HI R145, R3, R150, RZ, 0x7 ;  /* 0x0000009603917211 */ /* 0x000fc400078f38ff */
[----:B------:R-:W-:Y:S02]  /*0af0*/  LOP3.LUT R5, R0, 0xfffffff0, RZ, 0xc0, !PT ;  /* 0xfffffff000057812 */ /* 0x000fe400078ec0ff */
[----:B------:R-:W-:Y:S02]  /*0b00*/  SHF.R.S32.HI R7, RZ, 0x4, R0 ;  /* 0x00000004ff077819 */ /* 0x000fe40000011400 */
[----:B------:R-:W-:Y:S01]  /*0b10*/  LOP3.LUT R9, R145, 0xffffff80, RZ, 0xc0, !PT ;  /* 0xffffff8091097812 */ /* 0x000fe200078ec0ff */
[----:B------:R-:W-:Y:S01]  /*0b20*/  IMAD.IADD R5, R150, 0x1, -R5 ;  /* 0x0000000196057824 */ /* 0x000fe200078e0a05 */
[----:B------:R-:W-:Y:S02]  /*0b30*/  LEA.HI R2, R0, R7, RZ, 0x1 ;  /* 0x0000000700027211 */ /* 0x000fe400078f08ff */
[----:B------:R-:W-:Y:S01]  /*0b40*/  LEA.HI R4, R3, R150, RZ, 0x5 ;  /* 0x0000009603047211 */ /* 0x000fe200078f28ff */
[----:B------:R-:W-:Y:S01]  /*0b50*/  IMAD.IADD R144, R150, 0x1, -R9 ;  /* 0x0000000196907824 */ /* 0x000fe200078e0a09 */
[----:B------:R-:W-:-:S02]  /*0b60*/  SHF.R.S32.HI R0, RZ, 0x1f, R5 ;  /* 0x0000001fff007819 */ /* 0x000fc40000011405 */
[----:B------:R-:W-:Y:S01]  /*0b70*/  LOP3.LUT R2, R2, 0x1ffffffe, RZ, 0xc0, !PT ;  /* 0x1ffffffe02027812 */ /* 0x000fe200078ec0ff */
[----:B0-----:R-:W-:Y:S01]  /*0b80*/  ULEA UR42, UR5, UR42, 0x18 ;  /* 0x0000002a052a7291 */ /* 0x001fe2000f8ec03f */
[----:B------:R-:W-:Y:S02]  /*0b90*/  LEA.HI R0, R0, R5, RZ, 0x3 ;  /* 0x0000000500007211 */ /* 0x000fe400078f18ff */
[----:B------:R-:W-:Y:S01]  /*0ba0*/  SHF.R.S32.HI R4, RZ, 0x5, R4 ;  /* 0x00000005ff047819 */ /* 0x000fe20000011404 */
[----:B------:R-:W-:Y:S01]  /*0bb0*/  IMAD.IADD R7, R7, 0x1, -R2 ;  /* 0x0000000107077824 */ /* 0x000fe200078e0a02 */
[C---:B------:R-:W-:Y:S01]  /*0bc0*/  LOP3.LUT R2, R0.reuse, 0xfffffff8, RZ, 0xc0, !PT ;  /* 0xfffffff800027812 */ /* 0x040fe200078ec0ff */
[----:B------:R-:W-:Y:S01]  /*0bd0*/  IMAD.SHL.U32 R0, R0, 0x40, RZ ;  /* 0x0000004000007824 */ /* 0x000fe200078e00ff */
[----:B------:R-:W-:Y:S01]  /*0be0*/  SHF.R.S32.HI R9, RZ, 0x1f, R144 ;  /* 0x0000001fff097819 */ /* 0x000fe20000011490 */
[----:B------:R-:W-:Y:S01]  /*0bf0*/  IMAD R10, R4, 0x10, R5 ;  /* 0x00000010040a7824 */ /* 0x000fe200078e0205 */
[----:B------:R-:W-:Y:S01]  /*0c00*/  LEA.HI R3, R3, R150, RZ, 0x2 ;  /* 0x0000009603037211 */ /* 0x000fe200078f10ff */
[----:B------:R-:W-:Y:S01]  /*0c10*/  IMAD.IADD R2, R5, 0x1, -R2 ;  /* 0x0000000105027824 */ /* 0x000fe200078e0a02 */
[----:B------:R-:W-:Y:S01]  /*0c20*/  LEA.HI R6, R9, R144, RZ, 0x2 ;  /* 0x0000009009067211 */ /* 0x000fe200078f10ff */
[----:B------:R-:W-:Y:S01]  /*0c30*/  IMAD.SHL.U32 R7, R7, 0x8, RZ ;  /* 0x0000000807077824 */ /* 0x000fe200078e00ff */
[----:B------:R-:W-:-:S02]  /*0c40*/  LOP3.LUT R0, R0, 0x7ffffe00, RZ, 0xc0, !PT ;  /* 0x7ffffe0000007812 */ /* 0x000fc400078ec0ff */
[C---:B------:R-:W-:Y:S01]  /*0c50*/  R2P PR, R2.reuse, 0x6 ;  /* 0x0000000602007804 */ /* 0x040fe20000000000 */
[----:B------:R-:W-:Y:S01]  /*0c60*/  IMAD.SHL.U32 R2, R2, 0x40, RZ ;  /* 0x0000004002027824 */ /* 0x000fe200078e00ff */
[--C-:B------:R-:W-:Y:S01]  /*0c70*/  SHF.R.S32.HI R8, RZ, 0x2, R6.reuse ;  /* 0x00000002ff087819 */ /* 0x100fe20000011406 */
[----:B------:R-:W-:Y:S01]  /*0c80*/  IMAD.U32 R147, R10, 0x20, R7 ;  /* 0x000000200a937824 */ /* 0x000fe200078e0007 */
[----:B------:R-:W-:Y:S01]  /*0c90*/  SHF.R.S32.HI R11, RZ, 0x1f, R6 ;  /* 0x0000001fff0b7819 */ /* 0x000fe20000011406 */
[----:B------:R-:W-:Y:S01]  /*0ca0*/  IMAD R0, R4, 0x400, R0 ;  /* 0x0000040004007824 */ /* 0x000fe200078e0200 */
[----:B------:R-:W-:Y:S02]  /*0cb0*/  LOP3.LUT R2, R2, 0x1c0, RZ, 0xc0, !PT ;  /* 0x000001c002027812 */ /* 0x000fe400078ec0ff */
[----:B------:R-:W-:Y:S02]  /*0cc0*/  SHF.R.S32.HI R145, RZ, 0x7, R145 ;  /* 0x00000007ff917819 */ /* 0x000fe40000011491 */
[----:B------:R-:W-:-:S02]  /*0cd0*/  LOP3.LUT R7, R2, 0x8, R7, 0xf8, !PT ;  /* 0x0000000802077812 */ /* 0x000fc400078ef807 */
[----:B------:R-:W-:Y:S01]  /*0ce0*/  SHF.R.U32.HI R2, RZ, 0x3, R2 ;  /* 0x00000003ff027819 */ /* 0x000fe20000011602 */
[----:B------:R-:W-:Y:S01]  /*0cf0*/  IMAD.HI R4, R145, 0x55555556, RZ ;  /* 0x5555555691047827 */ /* 0x000fe200078e02ff */
[----:B------:R-:W-:Y:S02]  /*0d00*/  LOP3.LUT R141, R3, 0xfffffffc, RZ, 0xc0, !PT ;  /* 0xfffffffc038d7812 */ /* 0x000fe400078ec0ff */
[----:B------:R-:W-:Y:S02]  /*0d10*/  LOP3.LUT R7, R7, R2, RZ, 0x3c, !PT ;  /* 0x0000000207077212 */ /* 0x000fe400078e3cff */
[----:B------:R-:W-:Y:S01]  /*0d20*/  LEA.HI R11, R11, R8, RZ, 0x3 ;  /* 0x000000080b0b7211 */ /* 0x000fe200078f18ff */
[----:B------:R-:W-:Y:S01]  /*0d30*/  IMAD.IADD R141, R150, 0x1, -R141 ;  /* 0x00000001968d7824 */ /* 0x000fe200078e0a8d */
[----:B------:R-:W-:Y:S01]  /*0d40*/  LEA.HI R9, R9, R144, RZ, 0x5 ;  /* 0x0000009009097211 */ /* 0x000fe200078f28ff */
[----:B------:R-:W-:Y:S01]  /*0d50*/  IMAD.IADD R0, R0, 0x1, R7 ;  /* 0x0000000100007824 */ /* 0x000fe200078e0207 */
[----:B------:R-:W-:Y:S01]  /*0d60*/  LOP3.LUT R11, R11, 0xfffffff8, RZ, 0xc0, !PT ;  /* 0xfffffff80b0b7812 */ /* 0x000fe200078ec0ff */
[----:B------:R-:W-:Y:S01]  /*0d70*/  IMAD.SHL.U32 R138, R141, 0x8, RZ ;  /* 0x000000088d8a7824 */ /* 0x000fe200078e00ff */
[----:B------:R-:W-:-:S02]  /*0d80*/  LEA.HI R4, R4, R4, RZ, 0x1 ;  /* 0x0000000404047211 */ /* 0x000fc400078f08ff */
[----:B------:R-:W-:Y:S01]  /*0d90*/  SHF.R.S32.HI R9, RZ, 0x5, R9 ;  /* 0x00000005ff097819 */ /* 0x000fe20000011409 */
[----:B------:R-:W-:Y:S01]  /*0da0*/  IMAD.IADD R8, R8, 0x1, -R11 ;  /* 0x0000000108087824 */ /* 0x000fe200078e0a0b */
[----:B------:R-:W-:Y:S01]  /*0db0*/  LEA.HI R2, R141, R141, RZ, 0x1 ;  /* 0x0000008d8d027211 */ /* 0x000fe200078f08ff */
[----:B------:R-:W-:Y:S01]  /*0dc0*/  IMAD R4, R4, -0x3, R145 ;  /* 0xfffffffd04047824 */ /* 0x000fe200078e0291 */
[----:B------:R-:W-:Y:S01]  /*0dd0*/  LEA R17, R0, UR42, 0x1 ;  /* 0x0000002a00117c11 */ /* 0x000fe2000f8e08ff */
[----:B------:R-:W-:Y:S01]  /*0de0*/  IMAD R9, R9, 0x10, R8 ;  /* 0x0000001009097824 */ /* 0x000fe200078e0208 */
[----:B------:R-:W-:Y:S01]  /*0df0*/  LOP3.LUT R2, R2, 0x1ffffffe, RZ, 0xc0, !PT ;  /* 0x1ffffffe02027812 */ /* 0x000fe200078ec0ff */
[----:B------:R-:W-:Y:S01]  /*0e00*/  VIADD R139, R138, 0x20 ;  /* 0x000000208a8b7836 */ /* 0x000fe20000000000 */
[----:B------:R-:W-:Y:S01]  /*0e10*/  SHF.R.S32.HI R142, RZ, 0x2, R3 ;  /* 0x00000002ff8e7819 */ /* 0x000fe20000011403 */
[C---:B------:R-:W-:Y:S01]  /*0e20*/  VIADD R22, R17.reuse, 0x21800 ;  /* 0x0002180011167836 */ /* 0x040fe20000000000 */
[----:B------:R-:W-:Y:S01]  /*0e30*/  SEL R18, R18, 0xffffffc0, !P2 ;  /* 0xffffffc012127807 */ /* 0x000fe20005000000 */
[----:B------:R-:W-:Y:S01]  /*0e40*/  VIADD R140, R138, 0x40 ;  /* 0x000000408a8c7836 */ /* 0x000fe20000000000 */
[----:B------:R-:W-:Y:S01]  /*0e50*/  LOP3.LUT R3, R6, 0x7ffffffc, RZ, 0xc0, !PT ;  /* 0x7ffffffc06037812 */ /* 0x000fe200078ec0ff */
[----:B------:R-:W-:Y:S01]  /*0e60*/  VIADD R23, R17, 0x21820 ;  /* 0x0002182011177836 */ /* 0x000fe20000000000 */
[----:B------:R-:W-:Y:S01]  /*0e70*/  SHF.R.S32.HI R149, RZ, 0x1f, R139 ;  /* 0x0000001fff957819 */ /* 0x000fe2000001148b */
[----:B------:R-:W-:Y:S01]  /*0e80*/  IMAD R146, R4, 0x40, R9 ;  /* 0x0000004004927824 */ /* 0x000fe200078e0209 */
[----:B------:R-:W-:Y:S01]  /*0e90*/  SHF.R.S32.HI R148, RZ, 0x1f, R140 ;  /* 0x0000001fff947819 */ /* 0x000fe2000001148c */
[----:B------:R-:W-:-:S02]  /*0ea0*/  IMAD.IADD R137, R141, 0x1, -R2 ;  /* 0x000000018d897824 */ /* 0x000fc400078e0a02 */
[C---:B------:R-:W-:Y:S02]  /*0eb0*/  @P1 VIADD R23, R22.reuse, 0xffffffe0 ;  /* 0xffffffe016171836 */ /* 0x040fe40000000000 */
[----:B------:R-:W-:Y:S02]  /*0ec0*/  IMAD.IADD R22, R22, 0x1, R18 ;  /* 0x0000000116167824 */ /* 0x000fe400078e0212 */
[----:B------:R-:W-:Y:S02]  /*0ed0*/  IMAD.IADD R16, R144, 0x1, -R3 ;  /* 0x0000000190107824 */ /* 0x000fe400078e0a03 */
[----:B------:R-:W-:Y:S02]  /*0ee0*/  IMAD R137, R137, 0x8, R146 ;  /* 0x0000000889897824 */ /* 0x000fe400078e0292 */
[----:B------:R-:W-:Y:S02]  /*0ef0*/  IMAD.IADD R18, R18, 0x1, R23 ;  /* 0x0000000112127824 */ /* 0x000fe400078e0217 */
[----:B------:R-:W-:-:S07]  /*0f00*/  VIADD R136, R23, 0x6000 ;  /* 0x0000600017887836 */ /* 0x000fce0000000000 */
.L_x_10822:
        /* <DEDUP_REMOVED lines=21> */
.L_x_10734:
[----:B------:R-:W-:Y:S01]  /*1060*/  ULDC UR7, c[0x0][0xc54] ;  /* 0x0003150000077ab9 */ /* 0x000fe20000000800 */
[----:B------:R-:W-:Y:S01]  /*1070*/  UMOV UR6, UR9 ;  /* 0x0000000900067c82 */ /* 0x000fe20008000000 */
[----:B------:R-:W-:-:S11]  /*1080*/  UISETP.NE.AND UP0, UPT, UR7, 0x1, UPT ;  /* 0x000000010700788c */ /* 0x000fd6000bf05270 */
[----:B------:R-:W-:Y:S02]  /*1090*/  @UP0 ULDC.64 UR10, c[0x0][0xc58] ;  /* 0x00031600000a0ab9 */ /* 0x000fe40000000a00 */
[----:B------:R-:W-:-:S04]  /*10a0*/  UIMAD.WIDE.U32 UR4, UR9, UR10, URZ ;  /* 0x0000000a090472a5 */ /* 0x000fc8000f8e003f */
[----:B------:R-:W-:-:S04]  /*10b0*/  @UP0 USHF.R.U32.HI UR6, URZ, UR11, UR5 ;  /* 0x0000000b3f060299 */ /* 0x000fc80008011605 */
[----:B------:R-:W-:-:S12]  /*10c0*/  UIMAD UR4, UR6, UR7, URZ ;  /* 0x00000007060472a4 */ /* 0x000fd8000f8e023f */
.L_x_10735:
        /* <DEDUP_REMOVED lines=9> */
[----:B------:R-:W-:-:S02]  /*1160*/  UIMAD UR41, UR6, 0xc0, URZ ;  /* 0x000000c0062978a4 */ /* 0x000fc4000f8e023f */
        /* <DEDUP_REMOVED lines=39> */
.L_x_10737:
[----:B------:R-:W-:-:S11]  /*13e0*/  UISETP.NE.AND UP0, UPT, UR5, 0x1, UPT ;  /* 0x000000010500788c */ /* 0x000fd6000bf05270 */
[----:B------:R-:W-:Y:S02]  /*13f0*/  @UP0 ULDC.64 UR8, c[0x0][0x9e8] ;  /* 0x00027a0000080ab9 */ /* 0x000fe40000000a00 */
[----:B------:R-:W-:-:S04]  /*1400*/  UIMAD.WIDE.U32 UR6, UR4, UR8, URZ ;  /* 0x00000008040672a5 */ /* 0x000fc8000f8e003f */
[----:B------:R-:W-:-:S12]  /*1410*/  @UP0 USHF.R.U32.HI UR4, URZ, UR9, UR7 ;  /* 0x000000093f040299 */ /* 0x000fd80008011607 */
.L_x_10738:
[----:B------:R-:W-:-:S06]  /*1420*/  UIMAD UR4, UR4, UR5, UR5 ;  /* 0x00000005040472a4 */ /* 0x000fcc000f8e0205 */
[----:B------:R-:W-:-:S07]  /*1430*/  VIMNMX R0, R0, UR4, PT ;  /* 0x0000000400007c48 */ /* 0x000fce000bfe0100 */
.L_x_10736:
        /* <DEDUP_REMOVED lines=29> */
.L_x_10740:
[----:B------:R-:W-:-:S11]  /*1610*/  UISETP.NE.AND UP0, UPT, UR5, 0x1, UPT ;  /* 0x000000010500788c */ /* 0x000fd6000bf05270 */
[----:B------:R-:W-:Y:S02]  /*1620*/  @UP0 ULDC.64 UR10, c[0x0][0x9e8] ;  /* 0x00027a00000a0ab9 */ /* 0x000fe40000000a00 */
[----:B------:R-:W-:-:S04]  /*1630*/  UIMAD.WIDE.U32 UR6, UR4, UR10, URZ ;  /* 0x0000000a040672a5 */ /* 0x000fc8000f8e003f */
[----:B------:R-:W-:-:S12]  /*1640*/  @UP0 USHF.R.U32.HI UR4, URZ, UR11, UR7 ;  /* 0x0000000b3f040299 */ /* 0x000fd80008011607 */
.L_x_10741:
[----:B------:R-:W-:-:S04]  /*1650*/  UIMAD UR4, UR4, UR5, URZ ;  /* 0x00000005040472a4 */ /* 0x000fc8000f8e023f */
[----:B------:R-:W-:-:S04]  /*1660*/  UISETP.LT.AND UP0, UPT, UR9, UR4, UPT ;  /* 0x000000040900728c */ /* 0x000fc8000bf01270 */
[----:B------:R-:W-:-:S12]  /*1670*/  USEL UR9, UR9, UR4, !UP0 ;  /* 0x0000000409097287 */ /* 0x000fd8000c000000 */
.L_x_10739:
[----:B------:R-:W-:Y:S01]  /*1680*/  USHF.R.S32.HI UR4, URZ, 0x1f, UR9 ;  /* 0x0000001f3f047899 */ /* 0x000fe20008011409 */
[----:B------:R-:W-:Y:S01]  /*1690*/  PLOP3.LUT P0, PT, PT, PT, PT, 0x80, 0x0 ;  /* 0x000000000000781c */ /* 0x000fe20003f0f070 */
[----:B------:R-:W-:Y:S01]  /*16a0*/  IMAD.MOV.U32 R36, RZ, RZ, RZ ;  /* 0x000000ffff247224 */ /* 0x000fe200078e00ff */
[----:B------:R-:W-:Y:S01]  /*16b0*/  CS2R R30, SRZ ;  /* 0x00000000001e7805 */ /* 0x000fe2000001ff00 */
[----:B------:R-:W-:Y:S01]  /*16c0*/  ULEA.HI UR4, UR4, UR9, URZ, 0x7 ;  /* 0x0000000904047291 */ /* 0x000fe2000f8f383f */
[----:B------:R-:W-:Y:S01]  /*16d0*/  IMAD.MOV.U32 R0, RZ, RZ, RZ ;  /* 0x000000ffff007224 */ /* 0x000fe200078e00ff */
[----:B------:R-:W-:Y:S01]  /*16e0*/  CS2R R28, SRZ ;  /* 0x00000000001c7805 */ /* 0x000fe2000001ff00 */
[----:B------:R-:W-:Y:S01]  /*16f0*/  IMAD.MOV.U32 R48, RZ, RZ, RZ ;  /* 0x000000ffff307224 */ /* 0x000fe200078e00ff */
[----:B------:R-:W-:Y:S01]  /*1700*/  USHF.R.S32.HI UR4, URZ, 0x7, UR4 ;  /* 0x000000073f047899 */ /* 0x000fe20008011404 */
[----:B------:R-:W-:Y:S01]  /*1710*/  IMAD.MOV.U32 R133, RZ, RZ, RZ ;  /* 0x000000ffff857224 */ /* 0x000fe200078e00ff */
[----:B------:R-:W-:Y:S01]  /*1720*/  CS2R R26, SRZ ;  /* 0x00000000001a7805 */ /* 0x000fe2000001ff00 */
[----:B------:R-:W-:Y:S01]  /*1730*/  IMAD.MOV.U32 R44, RZ, RZ, RZ ;  /* 0x000000ffff2c7224 */ /* 0x000fe200078e00ff */
[----:B------:R-:W-:Y:S01]  /*1740*/  UISETP.LT.AND UP0, UPT, URZ, UR4, UPT ;  /* 0x000000043f00728c */ /* 0x000fe2000bf01270 */
[----:B------:R-:W-:Y:S01]  /*1750*/  IMAD.MOV.U32 R129, RZ, RZ, RZ ;  /* 0x000000ffff817224 */ /* 0x000fe200078e00ff */
[----:B------:R-:W-:Y:S01]  /*1760*/  CS2R R122, SRZ ;  /* 0x00000000007a7805 */ /* 0x000fe2000001ff00 */
[----:B------:R-:W-:Y:S01]  /*1770*/  IMAD.MOV.U32 R46, RZ, RZ, RZ ;  /* 0x000000ffff2e7224 */ /* 0x000fe200078e00ff */
[----:B------:R-:W-:Y:S01]  /*1780*/  USEL UR39, URZ, UR4, !UP0 ;  /* 0x000000043f277287 */ /* 0x000fe2000c000000 */
[----:B------:R-:W-:Y:S01]  /*1790*/  IMAD.MOV.U32 R125, RZ, RZ, RZ ;  /* 0x000000ffff7d7224 */ /* 0x000fe200078e00ff */
[----:B------:R-:W-:-:S02]  /*17a0*/  CS2R R120, SRZ ;  /* 0x0000000000787805 */ /* 0x000fc4000001ff00 */
[----:B------:R-:W-:Y:S02]  /*17b0*/  CS2R R118, SRZ ;  /* 0x0000000000767805 */ /* 0x000fe4000001ff00 */
[----:B------:R-:W-:Y:S02]  /*17c0*/  CS2R R116, SRZ ;  /* 0x0000000000747805 */ /* 0x000fe4000001ff00 */
[----:B------:R-:W-:Y:S02]  /*17d0*/  CS2R R114, SRZ ;  /* 0x0000000000727805 */ /* 0x000fe4000001ff00 */
[----:B------:R-:W-:Y:S02]  /*17e0*/  ISETP.GT.AND P1, PT, R88, UR39, PT ;  /* 0x0000002758007c0c */ /* 0x000fe4000bf24270 */
        /* <DEDUP_REMOVED lines=15> */
[----:B------:R-:W0:Y:S02]  /*18e0*/  SHFL.IDX PT, R0, R145, RZ, 0x1f ;  /* 0x00001fff91007589 */ /* 0x000e2400000e0000 */
[----:B0-----:R-:W-:-:S13]  /*18f0*/  R2UR UR37, R0 ;  /* 0x00000000002572ca */ /* 0x001fda00000e0000 */
[----:B------:R-:W-:-:S04]  /*1900*/  UIMAD.WIDE UR4, UR37, 0x55555556, URZ ;  /* 0x55555556250478a5 */ /* 0x000fc8000f8e023f */
[----:B------:R-:W-:Y:S02]  /*1910*/  ULEA.HI UR51, UR5, UR5, URZ, 0x1 ;  /* 0x0000000505337291 */ /* 0x000fe4000f8f083f */
[----:B------:R-:W-:Y:S02]  /*1920*/  UIADD3 UR5, UR42, 0x21800, URZ ;  /* 0x000218002a057890 */ /* 0x000fe4000fffe03f */
[----:B------:R-:W-:Y:S02]  /*1930*/  UIMAD UR51, UR51, -0x3, UR37 ;  /* 0xfffffffd333378a4 */ /* 0x000fe4000f8e0225 */
[----:B------:R-:W-:Y:S02]  /*1940*/  ULOP3.LUT UP0, URZ, UR5, 0x3ff, URZ, 0xc0, !UPT ;  /* 0x000003ff053f7892 */ /* 0x000fe4000f80c03f */
[----:B------:R-:W-:Y:S02]  /*1950*/  ULEA UR4, UR51, UR42, 0xc ;  /* 0x0000002a33047291 */ /* 0x000fe4000f8e603f */
[----:B------:R-:W-:-:S02]  /*1960*/  ULEA UR5, UR51, UR5, 0xd ;  /* 0x0000000533057291 */ /* 0x000fc4000f8e683f */
[----:B------:R-:W-:Y:S01]  /*1970*/  PLOP3.LUT P0, PT, PT, PT, UP0, 0x80, 0x0 ;  /* 0x000000000000781c */ /* 0x000fe20003f0f008 */
[----:B------:R-:W-:Y:S02]  /*1980*/  UIADD3 UR4, UR4, 0xc400, URZ ;  /* 0x0000c40004047890 */ /* 0x000fe4000fffe03f */
[----:B------:R-:W-:Y:S02]  /*1990*/  USHF.R.U32.HI UR5, URZ, 0x4, UR5 ;  /* 0x000000043f057899 */ /* 0x000fe40008011605 */
[----:B------:R-:W-:Y:S02]  /*19a0*/  USHF.R.U32.HI UR4, URZ, 0x4, UR4 ;  /* 0x000000043f047899 */ /* 0x000fe40008011604 */
[----:B------:R-:W-:Y:S02]  /*19b0*/  ULOP3.LUT UR36, UR5, 0x3fff, URZ, 0xc0, !UPT ;  /* 0x00003fff05247892 */ /* 0x000fe4000f8ec03f */
[----:B------:R-:W-:-:S04]  /*19c0*/  ULOP3.LUT UR53, UR4, 0x3fff, URZ, 0xc0, !UPT ;  /* 0x00003fff04357892 */ /* 0x000fc8000f8ec03f */
[----:B------:R-:W-:Y:S08]  /*19d0*/  @!P0 BRA `(.L_x_10743) ;  /* 0x0000000000408947 */ /* 0x000ff00003800000 */
        /* <DEDUP_REMOVED lines=16> */
.L_x_10743:
        /* <DEDUP_REMOVED lines=9> */
.L_x_10934:
[----:B------:R-:W-:Y:S05]  /*1b70*/  @!P0 BRA `(.L_x_10745) ;  /* 0x0000000000048947 */ /* 0x000fea0003800000 */
[----:B------:R-:W-:Y:S01]  /*1b80*/  BPT.TRAP 0x1 ;  /* 0x000000040000795c */ /* 0x000fe20000300000 */
.L_x_10745:
[----:B------:R-:W-:Y:S02]  /*1b90*/  IMAD.U32 R90, RZ, RZ, UR45 ;  /* 0x0000002dff5a7e24 */ /* 0x000fe4000f8e00ff */
[----:B0-----:R-:W-:-:S03]  /*1ba0*/  IMAD.U32 R3, RZ, RZ, UR50 ;  /* 0x00000032ff037e24 */ /* 0x001fc6000f8e00ff */
[----:B------:R-:W-:Y:S02]  /*1bb0*/  LEA R90, R90, UR42, 0x3 ;  /* 0x0000002a5a5a7c11 */ /* 0x000fe4000f8e18ff */
[----:B------:R-:W-:-:S04]  /*1bc0*/  SHF.L.U32 R3, R3, 0x1f, RZ ;  /* 0x0000001f03037819 */ /* 0x000fc800000006ff */
[----:B------:R0:W1:Y:S01]  /*1bd0*/  SYNCS.PHASECHK.TRANS64.TRYWAIT P2, [R90+URZ+0x2d830], R3 ;  /* 0x02d830035a0075a7 */ /* 0x000062000804017f */
[----:B------:R-:W-:Y:S05]  /*1be0*/  @!P0 BRA `(.L_x_10746) ;  /* 0x0000000000048947 */ /* 0x000fea0003800000 */
[----:B------:R-:W-:Y:S01]  /*1bf0*/  BPT.TRAP 0x1 ;  /* 0x000000040000795c */ /* 0x000fe20000300000 */
.L_x_10746:
[----:B------:R-:W2:Y:S02]  /*1c00*/  S2R R0, SR_TID.X ;  /* 0x0000000000007919 */ /* 0x000ea40000002100 */
[----:B--2---:R-:W-:Y:S01]  /*1c10*/  LOP3.LUT P1, RZ, R0, 0x7f, RZ, 0xc0, !PT ;  /* 0x0000007f00ff7812 */ /* 0x004fe2000782c0ff */
[----:B-1----:R-:W-:-:S12]  /*1c20*/  @P2 BRA `(.L_x_10747) ;  /* 0x0000000000082947 */ /* 0x002fd80003800000 */
[----:B------:R-:W1:Y:S02]  /*1c30*/  SYNCS.PHASECHK.TRANS64.TRYWAIT P2, [R90+URZ+0x2d830], R3 ;  /* 0x02d830035a0075a7 */ /* 0x000e64000804017f */
[----:B-1----:R-:W-:Y:S05]  /*1c40*/  @!P2 BRA `(.L_x_10748) ;  /* 0x000001480030a947 */ /* 0x002fea0003800000 */
.L_x_10747:
[----:B------:R-:W-:Y:S05]  /*1c50*/  WARPSYNC.ALL ;  /* 0x0000000000007948 */ /* 0x000fea0003800000 */
[----:B------:R-:W-:Y:S01]  /*1c60*/  UIADD3 UR4, UR42, 0x15400, URZ ;  /* 0x000154002a047890 */ /* 0x000fe2000fffe03f */
[----:B------:R-:W-:Y:S01]  /*1c70*/  WARPGROUP.ARRIVE ;  /* 0x00000000000079c5 */ /* 0x000fe20000000000 */
[----:B------:R-:W-:Y:S01]  /*1c80*/  UMOV UR5, 0x80000020 ;  /* 0x8000002000057882 */ /* 0x000fe20000000000 */
[----:B------:R-:W-:Y:S01]  /*1c90*/  UMOV UR7, 0x80000020 ;  /* 0x8000002000077882 */ /* 0x000fe20000000000 */
[----:B------:R-:W-:Y:S01]  /*1ca0*/  USHF.R.U32.HI UR4, URZ, 0x4, UR4 ;  /* 0x000000043f047899 */ /* 0x000fe20008011604 */
[----:B------:R-:W2:Y:S01]  /*1cb0*/  LDC R143, c[0x0][0x288] ;  /* 0x0000a200ff8f7b82 */ /* 0x000ea20000000800 */
[----:B------:R-:W-:Y:S01]  /*1cc0*/  UMOV UR9, 0x80000020 ;  /* 0x8000002000097882 */ /* 0x000fe20000000000 */
[----:B------:R-:W-:Y:S01]  /*1cd0*/  UMOV UR11, 0x80000020 ;  /* 0x80000020000b7882 */ /* 0x000fe20000000000 */
[----:B------:R-:W-:Y:S01]  /*1ce0*/  ULOP3.LUT UR4, UR4, 0x3fff, URZ, 0xc0, !UPT ;  /* 0x00003fff04047892 */ /* 0x000fe2000f8ec03f */
[----:B01----:R-:W-:Y:S01]  /*1cf0*/  @!P1 VIADD R90, R90, 0x2d840 ;  /* 0x0002d8405a5a9836 */ /* 0x003fe20000000000 */
[----:B------:R-:W-:Y:S01]  /*1d00*/  UMOV UR13, 0x80000020 ;  /* 0x80000020000d7882 */ /* 0x000fe20000000000 */
[----:B------:R-:W-:Y:S01]  /*1d10*/  UMOV UR15, 0x80000020 ;  /* 0x80000020000f7882 */ /* 0x000fe20000000000 */
[----:B------:R-:W-:-:S02]  /*1d20*/  ULOP3.LUT UR32, UR4, 0x10000, URZ, 0xfc, !UPT ;  /* 0x0001000004207892 */ /* 0x000fc4000f8efc3f */
[----:B------:R-:W-:Y:S01]  /*1d30*/  ULOP3.LUT UR4, UR53, 0x10000, URZ, 0xfc, !UPT ;  /* 0x0001000035047892 */ /* 0x000fe2000f8efc3f */
[----:B------:R-:W-:Y:S01]  /*1d40*/  @!P1 PRMT R90, RZ, 0x654, R90 ;  /* 0x00000654ff5a9816 */ /* 0x000fe2000000005a */
[----:B------:R-:W-:Y:S02]  /*1d50*/  UIMAD UR6, UR45, 0x600, UR32 ;  /* 0x000006002d0678a4 */ /* 0x000fe4000f8e0220 */
[----:B------:R-:W-:Y:S02]  /*1d60*/  UIADD3 UR8, UR4, 0x2, URZ ;  /* 0x0000000204087890 */ /* 0x000fe4000fffe03f */
[----:B------:R-:W-:Y:S02]  /*1d70*/  UIADD3 UR10, UR6, 0x2, URZ ;  /* 0x00000002060a7890 */ /* 0x000fe4000fffe03f */
[----:B------:R-:W-:Y:S02]  /*1d80*/  UIADD3 UR12, UR4, 0x300, URZ ;  /* 0x00000300040c7890 */ /* 0x000fe4000fffe03f */
[----:B------:R-:W-:-:S02]  /*1d90*/  UIADD3 UR14, UR6, 0x200, URZ ;  /* 0x00000200060e7890 */ /* 0x000fc4000fffe03f */
[----:B------:R-:W-:Y:S01]  /*1da0*/  HGMMA.64x128x16.F32.BF16 R24, gdesc[UR4], RZ, !UPT, gsb0 ;  /* 0x01e00000041879f0 */ /* 0x000fe2000c0018ff */
        /* <DEDUP_REMOVED lines=14> */
[----:B------:R-:W-:Y:S02]  /*1e90*/  UISETP.NE.AND UP0, UPT, UR6, 0x1, UPT ;  /* 0x000000010600788c */ /* 0x000fe4000bf05270 */
[----:B------:R-:W-:-:S04]  /*1ea0*/  ULOP3.LUT UR33, URZ, UR33, URZ, 0x33, !UPT ;  /* 0x000000213f217292 */ /* 0x000fc8000f8e333f */
[----:B------:R-:W-:Y:S02]  /*1eb0*/  PLOP3.LUT P2, PT, PT, PT, UP0, 0x80, 0x0 ;  /* 0x000000000000781c */ /* 0x000fe40003f4f008 */
[----:B------:R-:W-:-:S03]  /*1ec0*/  PLOP3.LUT P3, PT, PT, PT, UP0, 0x80, 0x0 ;  /* 0x000000000000781c */ /* 0x000fc60003f6f008 */
        /* <DEDUP_REMOVED lines=21> */
[----:B------:R-:W-:Y:S01]  /*2020*/  VIADD R29, R137, UR41 ;  /* 0x00000029891d7c36 */ /* 0x000fe20008000000 */
[----:B------:R-:W0:Y:S01]  /*2030*/  LDC R71, c[0x0][0x2f0] ;  /* 0x0000bc00ff477b82 */ /* 0x000e220000000800 */
[----:B------:R-:W-:Y:S01]  /*2040*/  FMUL.FTZ R5, R30, UR10 ;  /* 0x0000000a1e057c20 */ /* 0x000fe20008410000 */
[----:B------:R-:W-:Y:S01]  /*2050*/  FMUL.FTZ R9, R39, UR10 ;  /* 0x0000000a27097c20 */ /* 0x000fe20008410000 */
[----:B------:R-:W-:Y:S01]  /*2060*/  FMUL.FTZ R39, R40, UR10 ;  /* 0x0000000a28277c20 */ /* 0x000fe20008410000 */
[----:B------:R-:W-:-:S04]  /*2070*/  @P2 IMAD.HI.U32 R30, R29, UR6, RZ ;  /* 0x000000061d1e2c27 */ /* 0x000fc8000f8e00ff */
[----:B------:R-:W-:Y:S01]  /*2080*/  FMUL.FTZ R40, R41, UR10 ;  /* 0x0000000a29287c20 */ /* 0x000fe20008410000 */
[----:B------:R-:W-:Y:S01]  /*2090*/  FMUL.FTZ R95, R36, UR10 ;  /* 0x0000000a245f7c20 */ /* 0x000fe20008410000 */
[----:B------:R-:W-:Y:S01]  /*20a0*/  FMUL.FTZ R41, R44, UR10 ;  /* 0x0000000a2c297c20 */ /* 0x000fe20008410000 */
[----:B------:R-:W-:Y:S01]  /*20b0*/  FMUL.FTZ R44, R49, UR10 ;  /* 0x0000000a312c7c20 */ /* 0x000fe20008410000 */
[----:B------:R-:W-:Y:S01]  /*20c0*/  FMUL.FTZ R36, R70, UR10 ;  /* 0x0000000a46247c20 */ /* 0x000fe20008410000 */
[----:B------:R-:W-:Y:S01]  /*20d0*/  @UP0 ULDC UR6, c[0x0][0x450] ;  /* 0x0001140000060ab9 */ /* 0x000fe20000000800 */
[----:B------:R-:W-:Y:S01]  /*20e0*/  FMUL.FTZ R49, R57, UR10 ;  /* 0x0000000a39317c20 */ /* 0x000fe20008410000 */
[----:B------:R-:W-:Y:S01]  /*20f0*/  IMAD.MOV.U32 R70, RZ, RZ, R29 ;  /* 0x000000ffff467224 */ /* 0x000fe200078e001d */
[----:B------:R-:W-:Y:S01]  /*2100*/  @P3 SHF.R.U32.HI R70, RZ, UR6, R30 ;  /* 0x00000006ff463c19 */ /* 0x000fe2000801161e */
[----:B------:R-:W-:Y:S02]  /*2110*/  IMAD.MOV.U32 R57, RZ, RZ, -0x80 ;  /* 0xffffff80ff397424 */ /* 0x000fe400078e00ff */
[----:B------:R-:W-:Y:S01]  /*2120*/  FMUL.FTZ R12, R47, UR10 ;  /* 0x0000000a2f0c7c20 */ /* 0x000fe20008410000 */
[----:B------:R-:W-:Y:S01]  /*2130*/  FMUL.FTZ R47, R56, UR10 ;  /* 0x0000000a382f7c20 */ /* 0x000fe20008410000 */
[----:B------:R-:W-:Y:S01]  /*2140*/  FMUL.FTZ R2, R24, UR10 ;  /* 0x0000000a18027c20 */ /* 0x000fe20008410000 */
[----:B------:R-:W-:Y:S01]  /*2150*/  FMUL.FTZ R56, R72, UR10 ;  /* 0x0000000a48387c20 */ /* 0x000fe20008410000 */
[----:B------:R-:W-:Y:S01]  /*2160*/  FMUL.FTZ R24, R59, UR10 ;  /* 0x0000000a3b187c20 */ /* 0x000fe20008410000 */
[----:B------:R-:W-:Y:S01]  /*2170*/  IMAD R72, R88, R57, 0x80 ;  /* 0x0000008058487424 */ /* 0x000fe200078e0239 */
[----:B------:R-:W1:Y:S01]  /*2180*/  SHFL.IDX PT, R59, R70, RZ, 0x1c1f ;  /* 0x001c1fff463b7589 */ /* 0x000e6200000e0000 */
[----:B------:R-:W-:Y:S01]  /*2190*/  ULDC.64 UR6, c[0x0][0x9e0] ;  /* 0x0002780000067ab9 */ /* 0x000fe20000000a00 */
[----:B------:R-:W-:Y:S01]  /*21a0*/  FMUL.FTZ R10, R42, UR10 ;  /* 0x0000000a2a0a7c20 */ /* 0x000fe20008410000 */
[----:B------:R-:W-:Y:S01]  /*21b0*/  FMUL.FTZ R13, R46, UR10 ;  /* 0x0000000a2e0d7c20 */ /* 0x000fe20008410000 */
[----:B------:R-:W-:Y:S01]  /*21c0*/  VIADD R57, R72, 0x1 ;  /* 0x0000000148397836 */ /* 0x000fe20000000000 */
[----:B------:R-:W-:Y:S01]  /*21d0*/  UISETP.GE.AND UP1, UPT, UR7, 0x1, UPT ;  /* 0x000000010700788c */ /* 0x000fe2000bf26270 */
        /* <DEDUP_REMOVED lines=46> */
[----:B------:R-:W-:Y:S01]  /*24c0*/  PLOP3.LUT P2, PT, PT, PT, UP1, 0x40, 0x0 ;  /* 0x000000000000781c */ /* 0x000fe20003f4e818 */
[----:B------:R-:W3:Y:S01]  /*24d0*/  MUFU.TANH R2, R2 ;  /* 0x0000000200027308 */ /* 0x000ee20000002400 */
[C---:B0-----:R-:W-:Y:S01]  /*24e0*/  IMAD R57, R71.reuse, UR43, R72 ;  /* 0x0000002b47397c24 */ /* 0x041fe2000f8e0248 */
[----:B------:R0:W-:Y:S01]  /*24f0*/  @!P1 SYNCS.ARRIVE.TRANS64.RED.A1T0 RZ, [R90+URZ], RZ ;  /* 0x000000ff5aff99a7 */ /* 0x0001e2000810043f */
[----:B------:R-:W-:Y:S01]  /*2500*/  IMAD R58, R71, UR43, R58 ;  /* 0x0000002b473a7c24 */ /* 0x000fe2000f8e023a */
[----:B------:R-:W-:Y:S01]  /*2510*/  LEA R75, R88, 0xffffff80, 0x7 ;  /* 0xffffff80584b7811 */ /* 0x000fe200078e38ff */
[----:B------:R-:W-:-:S02]  /*2520*/  IMAD R74, R16, -0x2, R57 ;  /* 0xfffffffe104a7824 */ /* 0x000fc400078e0239 */
[----:B--2---:R-:W-:Y:S01]  /*2530*/  IMAD.IADD R58, R58, 0x1, -R143 ;  /* 0x000000013a3a7824 */ /* 0x004fe200078e0a8f */
[----:B------:R-:W2:Y:S03]  /*2540*/  MUFU.TANH R89, R89 ;  /* 0x0000005900597308 */ /* 0x000ea60000002400 */
[C---:B------:R-:W-:Y:S02]  /*2550*/  VIADD R77, R58.reuse, UR6 ;  /* 0x000000063a4d7c36 */ /* 0x040fe40008000000 */
[----:B------:R-:W-:-:S03]  /*2560*/  VIADD R76, R58, UR33 ;  /* 0x000000213a4c7c36 */ /* 0x000fc60008000000 */
[----:B------:R-:W4:Y:S01]  /*2570*/  MUFU.TANH R0, R0 ;  /* 0x0000000000007308 */ /* 0x000f220000002400 */
[----:B-1----:R-:W-:Y:S01]  /*2580*/  VIADDMNMX R68, R59, R77, R74, PT ;  /* 0x0000004d3b447246 */ /* 0x002fe2000380014a */
[----:B------:R-:W-:-:S06]  /*2590*/  IMAD.IADD R69, R76, 0x1, R59 ;  /* 0x000000014c457824 */ /* 0x000fcc00078e023b */
[----:B------:R-:W1:Y:S08]  /*25a0*/  MUFU.TANH R3, R3 ;  /* 0x0000000300037308 */ /* 0x000e700000002400 */
        /* <DEDUP_REMOVED lines=74> */
.L_x_10751:
[----:B------:R-:W-:-:S06]  /*2a50*/  UISETP.NE.AND UP2, UPT, UR7, 0x1, UPT ;  /* 0x000000010700788c */ /* 0x000fcc000bf45270 */
[----:B------:R-:W-:-:S05]  /*2a60*/  PLOP3.LUT P2, PT, PT, PT, UP2, 0x80, 0x0 ;  /* 0x000000000000781c */ /* 0x000fca0003f4f028 */
[----:B------:R-:W-:-:S08]  /*2a70*/  @UP2 ULDC.64 UR10, c[0x0][0x9e8] ;  /* 0x00027a00000a2ab9 */ /* 0x000fd00000000a00 */
[----:B------:R-:W-:-:S05]  /*2a80*/  @P2 IMAD.HI.U32 R57, R58, UR10, RZ ;  /* 0x0000000a3a392c27 */ /* 0x000fca000f8e00ff */
[----:B------:R-:W-:-:S07]  /*2a90*/  @P2 SHF.R.U32.HI R58, RZ, UR11, R57 ;  /* 0x0000000bff3a2c19 */ /* 0x000fce0008011639 */
.L_x_10752:
[----:B------:R-:W-:Y:S05]  /*2aa0*/  BSYNC B0 ;  /* 0x0000000000007941 */ /* 0x000fea0003800000 */
.L_x_10750:
[----:B------:R-:W-:-:S04]  /*2ab0*/  IMAD R57, R58, UR7, -R75 ;  /* 0x000000073a397c24 */ /* 0x000fc8000f8e0a4b */
[----:B------:R-:W-:-:S05]  /*2ac0*/  IMAD R57, R16, -0x2, R57 ;  /* 0xfffffffe10397824 */ /* 0x000fca00078e0239 */
[----:B------:R-:W-:Y:S02]  /*2ad0*/  VIMNMX R69, R69, R57, !PT ;  /* 0x0000003945457248 */ /* 0x000fe40007fe0100 */
[----:B------:R-:W-:-:S07]  /*2ae0*/  VIADDMNMX R68, R57, UR7, R68, PT ;  /* 0x0000000739447c46 */ /* 0x000fce000b800144 */
.L_x_10749:
[C---:B------:R-:W-:Y:S02]  /*2af0*/  ISETP.GE.AND P4, PT, R72.reuse, 0x9, PT ;  /* 0x000000094800780c */ /* 0x040fe40003f86270 */
[C---:B------:R-:W-:Y:S02]  /*2b00*/  ISETP.GE.AND P2, PT, R72.reuse, 0x2, PT ;  /* 0x000000024800780c */ /* 0x040fe40003f46270 */
[----:B------:R-:W-:Y:S02]  /*2b10*/  ISETP.GE.AND P5, PT, R72, 0xa, PT ;  /* 0x0000000a4800780c */ /* 0x000fe40003fa6270 */
[----:B------:R-:W-:Y:S02]  /*2b20*/  LOP3.LUT R19, R19, 0xfffffffd, RZ, 0xc0, !PT ;  /* 0xfffffffd13137812 */ /* 0x000fe400078ec0ff */
[----:B------:R-:W-:-:S04]  /*2b30*/  ISETP.GT.AND P3, PT, R69, 0x1, !P2 ;  /* 0x000000014500780c */ /* 0x000fc80005764270 */
[----:B------:R-:W-:Y:S02]  /*2b40*/  ISETP.LT.OR P3, PT, R68, 0x2, P3 ;  /* 0x000000024400780c */ /* 0x000fe40001f61670 */
[----:B------:R-:W-:Y:S02]  /*2b50*/  @P4 LOP3.LUT R19, R19, 0x2, RZ, 0xfc, !PT ;  /* 0x0000000213134812 */ /* 0x000fe400078efcff */
[----:B------:R-:W-:Y:S02]  /*2b60*/  FSEL R89, R89, -INF , !P3 ;  /* 0xff80000059597808 */ /* 0x000fe40005800000 */
[----:B------:R-:W-:Y:S02]  /*2b70*/  LOP3.LUT R19, R19, 0xfffffffb, RZ, 0xc0, !PT ;  /* 0xfffffffb13137812 */ /* 0x000fe400078ec0ff */
[----:B------:R-:W-:Y:S02]  /*2b80*/  ISETP.GT.AND P4, PT, R69, 0x8, !P4 ;  /* 0x000000084500780c */ /* 0x000fe40006784270 */
[----:B------:R-:W-:-:S02]  /*2b90*/  @P5 LOP3.LUT R19, R19, 0x4, RZ, 0xfc, !PT ;  /* 0x0000000413135812 */ /* 0x000fc400078efcff */
[----:B------:R-:W-:Y:S02]  /*2ba0*/  ISETP.GT.AND P3, PT, R69, 0x9, !P5 ;  /* 0x000000094500780c */ /* 0x000fe40006f64270 */
[----:B------:R-:W-:Y:S02]  /*2bb0*/  ISETP.GE.AND P5, PT, R72, 0x11, PT ;  /* 0x000000114800780c */ /* 0x000fe40003fa6270 */
[C---:B------:R-:W-:Y:S02]  /*2bc0*/  ISETP.LT.OR P4, PT, R68.reuse, 0x9, P4 ;  /* 0x000000094400780c */ /* 0x040fe40002781670 */
[----:B------:R-:W-:Y:S02]  /*2bd0*/  ISETP.LT.OR P3, PT, R68, 0xa, P3 ;  /* 0x0000000a4400780c */ /* 0x000fe40001f61670 */
[----:B0-----:R-:W-:Y:S02]  /*2be0*/  FSEL R91, R91, -INF , !P4 ;  /* 0xff8000005b5b7808 */ /* 0x001fe40006000000 */
[----:B------:R-:W-:-:S02]  /*2bf0*/  ISETP.GE.AND P4, PT, R72, 0x12, PT ;  /* 0x000000124800780c */ /* 0x000fc40003f86270 */
[----:B------:R-:W-:Y:S02]  /*2c00*/  LOP3.LUT R19, R19, 0xfffffff7, RZ, 0xc0, !PT ;  /* 0xfffffff713137812 */ /* 0x000fe400078ec0ff */
[----:B------:R-:W-:Y:S02]  /*2c10*/  FSEL R92, R92, -INF , !P3 ;  /* 0xff8000005c5c7808 */ /* 0x000fe40005800000 */
[----:B------:R-:W-:Y:S02]  /*2c20*/  ISETP.GT.AND P3, PT, R69, 0x10, !P5 ;  /* 0x000000104500780c */ /* 0x000fe40006f64270 */
[----:B------:R-:W-:Y:S02]  /*2c30*/  @P5 LOP3.LUT R19, R19, 0x8, RZ, 0xfc, !PT ;  /* 0x0000000813135812 */ /* 0x000fe400078efcff */
[----:B------:R-:W-:Y:S02]  /*2c40*/  ISETP.LT.OR P3, PT, R68, 0x11, P3 ;  /* 0x000000114400780c */ /* 0x000fe40001f61670 */
[----:B------:R-:W-:-:S02]  /*2c50*/  LOP3.LUT R19, R19, 0xfdffffff, RZ, 0xc0, !PT ;  /* 0xfdffffff13137812 */ /* 0x000fc400078ec0ff */
[----:B------:R-:W-:Y:S02]  /*2c60*/  FSEL R93, R93, -INF , !P3 ;  /* 0xff8000005d5d7808 */ /* 0x000fe40005800000 */
[----:B------:R-:W-:Y:S02]  /*2c70*/  @P4 LOP3.LUT R19, R19, 0x2000000, RZ, 0xfc, !PT ;  /* 0x0200000013134812 */ /* 0x000fe400078efcff */
[----:B------:R-:W-:Y:S02]  /*2c80*/  ISETP.GT.AND P3, PT, R69, 0x11, !P4 ;  /* 0x000000114500780c */ /* 0x000fe40006764270 */
[----:B------:R-:W-:Y:S02]  /*2c90*/  ISETP.GE.AND P4, PT, R72, 0x19, PT ;  /* 0x000000194800780c */ /* 0x000fe40003f86270 */
[----:B------:R-:W-:Y:S02]  /*2ca0*/  ISETP.LT.OR P3, PT, R68, 0x12, P3 ;  /* 0x000000124400780c */ /* 0x000fe40001f61670 */
[----:B------:R-:W-:-:S02]  /*2cb0*/  LOP3.LUT R19, R19, 0xfeffffff, RZ, 0xc0, !PT ;  /* 0xfeffffff13137812 */ /* 0x000fc400078ec0ff */
[----:B------:R-:W-:Y:S02]  /*2cc0*/  FSEL R94, R94, -INF , !P3 ;  /* 0xff8000005e5e7808 */ /* 0x000fe40005800000 */
[----:B------:R-:W-:-:S04]  /*2cd0*/  ISETP.GT.AND P3, PT, R69, 0x18, !P4 ;  /* 0x000000184500780c */ /* 0x000fc80006764270 */
[----:B------:R-:W-:Y:S02]  /*2ce0*/  ISETP.LT.OR P3, PT, R68, 0x19, P3 ;  /* 0x000000194400780c */ /* 0x000fe40001f61670 */
[----:B------:R-:W-:Y:S02]  /*2cf0*/  @P4 LOP3.LUT R19, R19, 0x1000000, RZ, 0xfc, !PT ;  /* 0x0100000013134812 */ /* 0x000fe400078efcff */
[----:B------:R-:W-:Y:S02]  /*2d00*/  ISETP.GE.AND P4, PT, R72, 0x1a, PT ;  /* 0x0000001a4800780c */ /* 0x000fe40003f86270 */
[----:B------:R-:W-:Y:S02]  /*2d10*/  LOP3.LUT R19, R19, 0xff7fffff, RZ, 0xc0, !PT ;  /* 0xff7fffff13137812 */ /* 0x000fe400078ec0ff */
[----:B------:R-:W-:Y:S02]  /*2d20*/  FSEL R95, R95, -INF , !P3 ;  /* 0xff8000005f5f7808 */ /* 0x000fe40005800000 */
[----:B------:R-:W-:-:S04]  /*2d30*/  ISETP.GT.AND P3, PT, R69, 0x19, !P4 ;  /* 0x000000194500780c */ /* 0x000fc80006764270 */
[----:B------:R-:W-:-:S03]  /*2d40*/  ISETP.LT.OR P3, PT, R68, 0x1a, P3 ;  /* 0x0000001a4400780c */ /* 0x000fc60001f61670 */
        /* <DEDUP_REMOVED lines=110> */
[----:B------:R-:W-:Y:S02]  /*3430*/  FSEL R45, R65, -INF , !P3 ;  /* 0xff800000412d7808 */ /* 0x000fe40005800000 */
[----:B------:R-:W-:Y:S02]  /*3440*/  LOP3.LUT R19, R19, 0xffffffef, RZ, 0xc0, !PT ;  /* 0xffffffef13137812 */ /* 0x000fe400078ec0ff */
[----:B------:R-:W-:-:S04]  /*3450*/  ISETP.GT.AND P3, PT, R69, 0x68, !P4 ;  /* 0x000000684500780c */ /* 0x000fc80006764270 */
[----:B------:R-:W-:-:S03]  /*3460*/  ISETP.LT.OR P3, PT, R68, 0x69, P3 ;  /* 0x000000694400780c */ /* 0x000fc60001f61670 */
[----:B------:R-:W-:Y:S02]  /*3470*/  @P4 LOP3.LUT R19, R19, 0x10, RZ, 0xfc, !PT ;  /* 0x0000001013134812 */ /* 0x000fe400078efcff */
[----:B------:R-:W-:Y:S02]  /*3480*/  ISETP.GE.AND P4, PT, R72, 0x6a, PT ;  /* 0x0000006a4800780c */ /* 0x000fe40003f86270 */
[----:B------:R-:W-:Y:S02]  /*3490*/  FSEL R44, R66, -INF , !P3 ;  /* 0xff800000422c7808 */ /* 0x000fe40005800000 */
[----:B------:R-:W-:Y:S02]  /*34a0*/  ISETP.GT.AND P3, PT, R69, 0x69, !P4 ;  /* 0x000000694500780c */ /* 0x000fe40006764270 */
[----:B------:R-:W-:Y:S02]  /*34b0*/  LOP3.LUT R19, R19, 0xfbffffff, RZ, 0xc0, !PT ;  /* 0xfbffffff13137812 */ /* 0x000fe400078ec0ff */
[----:B------:R-:W-:-:S04]  /*34c0*/  ISETP.LT.OR P3, PT, R68, 0x6a, P3 ;  /* 0x0000006a4400780c */ /* 0x000fc80001f61670 */
[----:B------:R-:W-:Y:S02]  /*34d0*/  FSEL R43, R67, -INF , !P3 ;  /* 0xff800000432b7808 */ /* 0x000fe40005800000 */
[----:B------:R-:W-:Y:S02]  /*34e0*/  ISETP.GE.AND P3, PT, R72, 0x71, PT ;  /* 0x000000714800780c */ /* 0x000fe40003f66270 */
[----:B------:R-:W-:Y:S02]  /*34f0*/  @P4 LOP3.LUT R19, R19, 0x4000000, RZ, 0xfc, !PT ;  /* 0x0400000013134812 */ /* 0x000fe400078efcff */
[----:B------:R-:W-:Y:S02]  /*3500*/  ISETP.GT.AND P4, PT, R69, 0x70, !P3 ;  /* 0x000000704500780c */ /* 0x000fe40005f84270 */
[----:B------:R-:W-:Y:S02]  /*3510*/  LOP3.LUT R19, R19, 0xfffffffe, RZ, 0xc0, !PT ;  /* 0xfffffffe13137812 */ /* 0x000fe400078ec0ff */
        /* <DEDUP_REMOVED lines=10> */
[----:B------:R-:W-:-:S13]  /*35c0*/  ISETP.GE.AND P6, PT, R72, 0x1, PT ;  /* 0x000000014800780c */ /* 0x000fda0003fc6270 */
[----:B------:R-:W-:Y:S02]  /*35d0*/  @P6 LOP3.LUT R19, R19, 0x1, RZ, 0xfc, !PT ;  /* 0x0000000113136812 */ /* 0x000fe400078efcff */
[----:B------:R-:W-:Y:S02]  /*35e0*/  ISETP.GT.AND P6, PT, R69, RZ, !P6 ;  /* 0x000000ff4500720c */ /* 0x000fe400077c4270 */
[----:B------:R-:W-:Y:S02]  /*35f0*/  LOP3.LUT R19, R19, 0xf7ffffff, RZ, 0xc0, !PT ;  /* 0xf7ffffff13137812 */ /* 0x000fe400078ec0ff */
[----:B------:R-:W-:-:S04]  /*3600*/  ISETP.LT.OR P6, PT, R68, 0x1, P6 ;  /* 0x000000014400780c */ /* 0x000fc800037c1670 */
[----:B------:R-:W-:Y:S02]  /*3610*/  FSEL R73, R2, -INF , !P6 ;  /* 0xff80000002497808 */ /* 0x000fe40007000000 */
[----:B------:R-:W-:Y:S01]  /*3620*/  ISETP.GE.AND P6, PT, R72, 0x7a, PT ;  /* 0x0000007a4800780c */ /* 0x000fe20003fc6270 */
[----:B------:R-:W0:-:S12]  /*3630*/  SHFL.IDX PT, R2, R70, 0x1, 0x1c1f ;  /* 0x003c1f0046027f89 */ /* 0x000e1800000e0000 */
[----:B------:R-:W-:Y:S02]  /*3640*/  @P6 LOP3.LUT R19, R19, 0x8000000, RZ, 0xfc, !PT ;  /* 0x0800000013136812 */ /* 0x000fe400078efcff */
[----:B------:R-:W-:-:S04]  /*3650*/  ISETP.GT.AND P6, PT, R69, 0x79, !P6 ;  /* 0x000000794500780c */ /* 0x000fc800077c4270 */
[----:B------:R-:W-:-:S04]  /*3660*/  ISETP.LT.OR P6, PT, R68, 0x7a, P6 ;  /* 0x0000007a4400780c */ /* 0x000fc800037c1670 */
[----:B------:R-:W-:Y:S02]  /*3670*/  FSEL R40, R85, -INF , !P6 ;  /* 0xff80000055287808 */ /* 0x000fe40007000000 */
[----:B------:R-:W-:Y:S01]  /*3680*/  PLOP3.LUT P6, PT, PT, PT, UP1, 0x40, 0x0 ;  /* 0x000000000000781c */ /* 0x000fe20003fce818 */
[----:B0-----:R-:W-:Y:S01]  /*3690*/  IMAD.IADD R69, R76, 0x1, R2 ;  /* 0x000000014c457824 */ /* 0x001fe200078e0202 */
[----:B------:R-:W-:-:S11]  /*36a0*/  VIADDMNMX R68, R2, R77, R74, PT ;  /* 0x0000004d02447246 */ /* 0x000fd6000380014a */
        /* <DEDUP_REMOVED lines=15> */
.L_x_10755:
[----:B------:R-:W-:-:S06]  /*37a0*/  UISETP.NE.AND UP2, UPT, UR7, 0x1, UPT ;  /* 0x000000010700788c */ /* 0x000fcc000bf45270 */
[----:B------:R-:W-:-:S05]  /*37b0*/  PLOP3.LUT P6, PT, PT, PT, UP2, 0x80, 0x0 ;  /* 0x000000000000781c */ /* 0x000fca0003fcf028 */
[----:B------:R-:W-:-:S08]  /*37c0*/  @UP2 ULDC.64 UR10, c[0x0][0x9e8] ;  /* 0x00027a00000a2ab9 */ /* 0x000fd00000000a00 */
[----:B------:R-:W-:Y:S01]  /*37d0*/  @P6 IMAD.HI.U32 R56, R2, UR10, RZ ;  /* 0x0000000a02386c27 */ /* 0x000fe2000f8e00ff */
[----:B------:R-:W-:-:S13]  /*37e0*/  PLOP3.LUT P6, PT, PT, PT, UP2, 0x80, 0x0 ;  /* 0x000000000000781c */ /* 0x000fda0003fcf028 */
[----:B------:R-:W-:-:S07]  /*37f0*/  @P6 SHF.R.U32.HI R2, RZ, UR11, R56 ;  /* 0x0000000bff026c19 */ /* 0x000fce0008011638 */
.L_x_10756:
[----:B------:R-:W-:Y:S05]  /*3800*/  BSYNC B0 ;  /* 0x0000000000007941 */ /* 0x000fea0003800000 */
.L_x_10754:
[----:B------:R-:W-:-:S04]  /*3810*/  IMAD R65, R2, UR7, -R75 ;  /* 0x0000000702417c24 */ /* 0x000fc8000f8e0a4b */
[----:B------:R-:W-:-:S05]  /*3820*/  IMAD R65, R16, -0x2, R65 ;  /* 0xfffffffe10417824 */ /* 0x000fca00078e0241 */
[----:B------:R-:W-:Y:S02]  /*3830*/  VIMNMX R69, R69, R65, !PT ;  /* 0x0000004145457248 */ /* 0x000fe40007fe0100 */
[----:B------:R-:W-:-:S07]  /*3840*/  VIADDMNMX R68, R65, UR7, R68, PT ;  /* 0x0000000741447c46 */ /* 0x000fce000b800144 */
.L_x_10753:
[----:B------:R-:W-:Y:S01]  /*3850*/  ISETP.GT.AND P2, PT, R69, 0x1, !P2 ;  /* 0x000000014500780c */ /* 0x000fe20005744270 */
[----:B------:R-:W-:Y:S01]  /*3860*/  ULDC UR34, c[0x0][0x988] ;  /* 0x0002620000227ab9 */ /* 0x000fe20000000800 */
[----:B------:R-:W-:Y:S01]  /*3870*/  LOP3.LUT P6, RZ, R19, 0x8, RZ, 0xc0, !PT ;  /* 0x0000000813ff7812 */ /* 0x000fe200078cc0ff */
[----:B------:R-:W-:Y:S01]  /*3880*/  @UP0 ULDC UR10, c[0x0][0x44c] ;  /* 0x00011300000a0ab9 */ /* 0x000fe20000000800 */
[----:B------:R-:W-:Y:S01]  /*3890*/  ISETP.LT.OR P2, PT, R68, 0x2, P2 ;  /* 0x000000024400780c */ /* 0x000fe20001741670 */
[----:B------:R-:W-:Y:S01]  /*38a0*/  UIMAD.WIDE.U32 UR10, UR41, UR10, URZ ;  /* 0x0000000a290a72a5 */ /* 0x000fe2000f8e003f */
[----:B------:R-:W-:Y:S01]  /*38b0*/  ISETP.GT.AND P3, PT, R69, 0x70, !P3 ;  /* 0x000000704500780c */ /* 0x000fe20005f64270 */
[----:B------:R-:W-:Y:S01]  /*38c0*/  @UP0 ULDC UR15, c[0x0][0x450] ;  /* 0x00011400000f0ab9 */ /* 0x000fe20000000800 */
[----:B------:R-:W-:Y:S01]  /*38d0*/  FSEL R3, R3, -INF , !P2 ;  /* 0xff80000003037808 */ /* 0x000fe20005000000 */
[----:B------:R-:W-:Y:S01]  /*38e0*/  UMOV UR14, UR41 ;  /* 0x00000029000e7c82 */ /* 0x000fe20008000000 */
[----:B------:R-:W-:Y:S01]  /*38f0*/  LOP3.LUT P2, RZ, R19, 0x2, RZ, 0xc0, !PT ;  /* 0x0000000213ff7812 */ /* 0x000fe2000784c0ff */
[----:B------:R-:W-:Y:S01]  /*3900*/  @UP0 USHF.R.U32.HI UR14, URZ, UR15, UR11 ;  /* 0x0000000f3f0e0299 */ /* 0x000fe2000801160b */
[----:B------:R-:W-:-:S02]  /*3910*/  ISETP.GT.AND P4, PT, R69, 0x71, !P4 ;  /* 0x000000714500780c */ /* 0x000fc40006784270 */
[C---:B------:R-:W-:Y:S01]  /*3920*/  ISETP.GT.AND P2, PT, R69.reuse, 0x8, !P2 ;  /* 0x000000084500780c */ /* 0x040fe20005744270 */
[----:B------:R-:W-:Y:S01]  /*3930*/  UIADD3 UR52, UR52, UR14, URZ ;  /* 0x0000000e34347290 */ /* 0x000fe2000fffe03f */
[C---:B------:R-:W-:Y:S02]  /*3940*/  ISETP.LT.OR P3, PT, R68.reuse, 0x71, P3 ;  /* 0x000000714400780c */ /* 0x040fe40001f61670 */
[----:B------:R-:W-:Y:S01]  /*3950*/  ISETP.LT.OR P2, PT, R68, 0x9, P2 ;  /* 0x000000094400780c */ /* 0x000fe20001741670 */
[----:B------:R-:W-:Y:S01]  /*3960*/  UIADD3 UR6, UR52, UR6, URZ ;  /* 0x0000000634067290 */ /* 0x000fe2000fffe03f */
[----:B------:R-:W-:Y:S02]  /*3970*/  ISETP.GT.AND P5, PT, R69, 0x78, !P5 ;  /* 0x000000784500780c */ /* 0x000fe40006fa4270 */
[----:B------:R-:W-:Y:S02]  /*3980*/  FSEL R56, R5, -INF , !P2 ;  /* 0xff80000005387808 */ /* 0x000fe40005000000 */
[----:B------:R-:W-:-:S02]  /*3990*/  LOP3.LUT P2, RZ, R19, 0x4, RZ, 0xc0, !PT ;  /* 0x0000000413ff7812 */ /* 0x000fc4000784c0ff */
[C---:B------:R-:W-:Y:S02]  /*39a0*/  ISETP.LT.OR P4, PT, R68.reuse, 0x72, P4 ;  /* 0x000000724400780c */ /* 0x040fe40002781670 */
[----:B------:R-:W-:Y:S02]  /*39b0*/  ISETP.GT.AND P2, PT, R69, 0x9, !P2 ;  /* 0x000000094500780c */ /* 0x000fe40005744270 */
[----:B------:R-:W-:Y:S02]  /*39c0*/  FSEL R27, R27, -INF , !P3 ;  /* 0xff8000001b1b7808 */ /* 0x000fe40005800000 */
[C---:B------:R-:W-:Y:S02]  /*39d0*/  ISETP.LT.OR P2, PT, R68.reuse, 0xa, P2 ;  /* 0x0000000a4400780c */ /* 0x040fe40001741670 */
[----:B------:R-:W-:Y:S02]  /*39e0*/  ISETP.LT.OR P5, PT, R68, 0x79, P5 ;  /* 0x000000794400780c */ /* 0x000fe40002fa1670 */
[----:B------:R-:W-:-:S02]  /*39f0*/  FSEL R65, R4, -INF , !P2 ;  /* 0xff80000004417808 */ /* 0x000fc40005000000 */
[----:B------:R-:W-:Y:S02]  /*3a00*/  ISETP.GT.AND P2, PT, R69, 0x10, !P6 ;  /* 0x000000104500780c */ /* 0x000fe40007744270 */
[----:B------:R-:W-:Y:S02]  /*3a10*/  LOP3.LUT P6, RZ, R19, 0x8000, RZ, 0xc0, !PT ;  /* 0x0000800013ff7812 */ /* 0x000fe400078cc0ff */
[----:B------:R-:W-:Y:S02]  /*3a20*/  ISETP.LT.OR P2, PT, R68, 0x11, P2 ;  /* 0x000000114400780c */ /* 0x000fe40001741670 */
[----:B------:R-:W-:Y:S02]  /*3a30*/  FMNMX.FTZ R4, R73, R89, !PT ;  /* 0x0000005949047209 */ /* 0x000fe40007810000 */
[----:B------:R-:W-:Y:S02]  /*3a40*/  FSEL R66, R6, -INF , !P2 ;  /* 0xff80000006427808 */ /* 0x000fe40005000000 */
[----:B------:R-:W-:-:S02]  /*3a50*/  LOP3.LUT P2, RZ, R19, 0x2000000, RZ, 0xc0, !PT ;  /* 0x0200000013ff7812 */ /* 0x000fc4000784c0ff */
[----:B------:R-:W-:Y:S02]  /*3a60*/  FSEL R28, R28, -INF , !P4 ;  /* 0xff8000001c1c7808 */ /* 0x000fe40006000000 */
[----:B------:R-:W-:Y:S02]  /*3a70*/  ISETP.GT.AND P2, PT, R69, 0x11, !P2 ;  /* 0x000000114500780c */ /* 0x000fe40005744270 */
[----:B------:R-:W-:Y:S02]  /*3a80*/  FSEL R29, R29, -INF , !P5 ;  /* 0xff8000001d1d7808 */ /* 0x000fe40006800000 */
[----:B------:R-:W-:-:S04]  /*3a90*/  ISETP.LT.OR P2, PT, R68, 0x12, P2 ;  /* 0x000000124400780c */ /* 0x000fc80001741670 */
[----:B------:R-:W-:Y:S02]  /*3aa0*/  FSEL R67, R7, -INF , !P2 ;  /* 0xff80000007437808 */ /* 0x000fe40005000000 */
[----:B------:R-:W-:-:S04]  /*3ab0*/  LOP3.LUT P2, RZ, R19, 0x1000000, RZ, 0xc0, !PT ;  /* 0x0100000013ff7812 */ /* 0x000fc8000784c0ff */
[----:B------:R-:W-:-:S04]  /*3ac0*/  ISETP.GT.AND P2, PT, R69, 0x18, !P2 ;  /* 0x000000184500780c */ /* 0x000fc80005744270 */
        /* <DEDUP_REMOVED lines=34> */
[----:B------:R-:W-:Y:S02]  /*3cf0*/  ISETP.GT.AND P2, PT, R69, 0x39, !P6 ;  /* 0x000000394500780c */ /* 0x000fe40007744270 */
[----:B------:R-:W-:Y:S02]  /*3d00*/  LOP3.LUT P6, RZ, R19, 0x10, RZ, 0xc0, !PT ;  /* 0x0000001013ff7812 */ /* 0x000fe400078cc0ff */
        /* <DEDUP_REMOVED lines=26> */
[----:B------:R-:W-:Y:S02]  /*3eb0*/  FMNMX.FTZ R33, R91, R4, !PT ;  /* 0x000000045b217209 */ /* 0x000fe40007810000 */
[----:B------:R-:W-:Y:S02]  /*3ec0*/  LOP3.LUT P2, RZ, R19, 0x100, RZ, 0xc0, !PT ;  /* 0x0000010013ff7812 */ /* 0x000fe4000784c0ff */
[----:B------:R-:W-:Y:S02]  /*3ed0*/  FMNMX.FTZ R4, R92, R33, !PT ;  /* 0x000000215c047209 */ /* 0x000fe40007810000 */
[----:B------:R-:W-:Y:S02]  /*3ee0*/  ISETP.GT.AND P2, PT, R69, 0x58, !P2 ;  /* 0x000000584500780c */ /* 0x000fe40005744270 */
[----:B------:R-:W-:-:S02]  /*3ef0*/  FMNMX.FTZ R33, R93, R4, !PT ;  /* 0x000000045d217209 */ /* 0x000fc40007810000 */
[----:B------:R-:W-:Y:S02]  /*3f00*/  ISETP.LT.OR P2, PT, R68, 0x59, P2 ;  /* 0x000000594400780c */ /* 0x000fe40001741670 */
[----:B------:R-:W-:Y:S02]  /*3f10*/  FMNMX.FTZ R4, R94, R33, !PT ;  /* 0x000000215e047209 */ /* 0x000fe40007810000 */
[----:B------:R-:W-:Y:S02]  /*3f20*/  FSEL R2, R36, -INF , !P2 ;  /* 0xff80000024027808 */ /* 0x000fe40005000000 */
[----:B------:R-:W-:Y:S02]  /*3f30*/  FMNMX.FTZ R33, R95, R4, !PT ;  /* 0x000000045f217209 */ /* 0x000fe40007810000 */
[----:B------:R-:W-:Y:S02]  /*3f40*/  LOP3.LUT P2, RZ, R19, 0x80, RZ, 0xc0, !PT ;  /* 0x0000008013ff7812 */ /* 0x000fe4000784c0ff */
[----:B------:R-:W-:-:S02]  /*3f50*/  FMNMX.FTZ R33, R96, R33, !PT ;  /* 0x0000002160217209 */ /* 0x000fc40007810000 */
[----:B------:R-:W-:Y:S02]  /*3f60*/  ISETP.GT.AND P2, PT, R69, 0x59, !P2 ;  /* 0x000000594500780c */ /* 0x000fe40005744270 */
[----:B------:R-:W-:Y:S02]  /*3f70*/  FMNMX.FTZ R4, R64, R33, !PT ;  /* 0x0000002140047209 */ /* 0x000fe40007810000 */
[----:B------:R-:W-:Y:S02]  /*3f80*/  ISETP.LT.OR P2, PT, R68, 0x5a, P2 ;  /* 0x0000005a4400780c */ /* 0x000fe40001741670 */
[----:B------:R-:W-:Y:S02]  /*3f90*/  FMNMX.FTZ R4, R61, R4, !PT ;  /* 0x000000043d047209 */ /* 0x000fe40007810000 */
[----:B------:R-:W-:Y:S02]  /*3fa0*/  FSEL R6, R35, -INF , !P2 ;  /* 0xff80000023067808 */ /* 0x000fe40005000000 */
[----:B------:R-:W-:-:S02]  /*3fb0*/  FMNMX.FTZ R33, R63, R4, !PT ;  /* 0x000000043f217209 */ /* 0x000fc40007810000 */
[----:B------:R-:W-:Y:S02]  /*3fc0*/  LOP3.LUT P2, RZ, R19, 0x40, RZ, 0xc0, !PT ;  /* 0x0000004013ff7812 */ /* 0x000fe4000784c0ff */
[----:B------:R-:W-:Y:S02]  /*3fd0*/  FMNMX.FTZ R33, R62, R33, !PT ;  /* 0x000000213e217209 */ /* 0x000fe40007810000 */
[----:B------:R-:W-:Y:S02]  /*3fe0*/  ISETP.GT.AND P2, PT, R69, 0x60, !P2 ;  /* 0x000000604500780c */ /* 0x000fe40005744270 */
[----:B------:R-:W-:Y:S02]  /*3ff0*/  FMNMX.FTZ R4, R60, R33, !PT ;  /* 0x000000213c047209 */ /* 0x000fe40007810000 */
[----:B------:R-:W-:Y:S02]  /*4000*/  ISETP.LT.OR P2, PT, R68, 0x61, P2 ;  /* 0x000000614400780c */ /* 0x000fe40001741670 */
[----:B------:R-:W-:-:S02]  /*4010*/  FMNMX.FTZ R4, R57, R4, !PT ;  /* 0x0000000439047209 */ /* 0x000fc40007810000 */
        /* <DEDUP_REMOVED lines=30> */
[----:B0-----:R-:W-:-:S04]  /*4200*/  FMNMX.FTZ R4, R8, R35, !PT ;  /* 0x0000002308047209 */ /* 0x001fc80007810000 */
[C---:B------:R-:W-:Y:S01]  /*4210*/  FSETP.NEU.FTZ.AND P2, PT, R4.reuse, -INF , PT ;  /* 0xff8000000400780b */ /* 0x040fe20003f5d000 */
[----:B------:R-:W-:-:S05]  /*4220*/  FMUL.FTZ R76, R4, UR34 ;  /* 0x00000022044c7c20 */ /* 0x000fca0008410000 */
[----:B------:R-:W-:Y:S02]  /*4230*/  FSEL R76, R76, RZ, P2 ;  /* 0x000000ff4c4c7208 */ /* 0x000fe40001000000 */
[----:B------:R-:W-:Y:S02]  /*4240*/  ISETP.GT.AND P2, PT, R69, RZ, !P6 ;  /* 0x000000ff4500720c */ /* 0x000fe40007744270 */
[----:B------:R-:W-:Y:S01]  /*4250*/  LOP3.LUT P6, RZ, R19, 0x8000000, RZ, 0xc0, !PT ;  /* 0x0800000013ff7812 */ /* 0x000fe200078cc0ff */
[--C-:B------:R-:W-:Y:S01]  /*4260*/  FFMA.FTZ R33, R73, UR34, -R76.reuse ;  /* 0x0000002249217c23 */ /* 0x100fe2000801084c */
[----:B------:R-:W-:Y:S01]  /*4270*/  ISETP.LT.OR P2, PT, R68, 0x1, P2 ;  /* 0x000000014400780c */ /* 0x000fe20001741670 */
[--C-:B------:R-:W-:Y:S01]  /*4280*/  FFMA.FTZ R36, R89, UR34, -R76.reuse ;  /* 0x0000002259247c23 */ /* 0x100fe2000801084c */
[----:B------:R-:W-:Y:S01]  /*4290*/  ISETP.GT.AND P6, PT, R69, 0x79, !P6 ;  /* 0x000000794500780c */ /* 0x000fe200077c4270 */
[--C-:B------:R-:W-:Y:S01]  /*42a0*/  FFMA.FTZ R35, R91, UR34, -R76.reuse ;  /* 0x000000225b237c23 */ /* 0x100fe2000801084c */
[----:B------:R-:W-:Y:S01]  /*42b0*/  FSEL R74, R0, -INF , !P2 ;  /* 0xff800000004a7808 */ /* 0x000fe20005000000 */
[----:B------:R-:W-:Y:S01]  /*42c0*/  MUFU.EX2 R33, R33 ;  /* 0x0000002100217308 */ /* 0x000fe20000000800 */
[----:B------:R-:W-:Y:S01]  /*42d0*/  LOP3.LUT P2, RZ, R19, 0x4000000, RZ, 0xc0, !PT ;  /* 0x0400000013ff7812 */ /* 0x000fe2000784c0ff */
[--C-:B------:R-:W-:Y:S01]  /*42e0*/  FFMA.FTZ R70, R92, UR34, -R76.reuse ;  /* 0x000000225c467c23 */ /* 0x100fe2000801084c */
[----:B------:R-:W-:Y:S01]  /*42f0*/  FMNMX.FTZ R73, R74, R3, !PT ;  /* 0x000000034a497209 */ /* 0x000fe20007810000 */
[--C-:B------:R-:W-:Y:S01]  /*4300*/  FFMA.FTZ R0, R93, UR34, -R76.reuse ;  /* 0x000000225d007c23 */ /* 0x100fe2000801084c */
[----:B------:R-:W-:Y:S01]  /*4310*/  ISETP.GT.AND P2, PT, R69, 0x69, !P2 ;  /* 0x000000694500780c */ /* 0x000fe20005744270 */
[--C-:B------:R-:W-:Y:S01]  /*4320*/  FFMA.FTZ R94, R94, UR34, -R76.reuse ;  /* 0x000000225e5e7c23 */ /* 0x100fe2000801084c */
[----:B------:R-:W-:Y:S01]  /*4330*/  FMNMX.FTZ R8, R56, R73, !PT ;  /* 0x0000004938087209 */ /* 0x000fe20007810000 */
[----:B------:R-:W-:Y:S01]  /*4340*/  MUFU.EX2 R36, R36 ;  /* 0x0000002400247308 */ /* 0x000fe20000000800 */
[----:B------:R-:W-:Y:S01]  /*4350*/  ISETP.LT.OR P2, PT, R68, 0x6a, P2 ;  /* 0x0000006a4400780c */ /* 0x000fe20001741670 */
[--C-:B------:R-:W-:Y:S01]  /*4360*/  FFMA.FTZ R72, R95, UR34, -R76.reuse ;  /* 0x000000225f487c23 */ /* 0x100fe2000801084c */
[----:B------:R-:W-:Y:S01]  /*4370*/  FMNMX.FTZ R73, R65, R8, !PT ;  /* 0x0000000841497209 */ /* 0x000fe20007810000 */
[--C-:B------:R-:W-:Y:S01]  /*4380*/  FFMA.FTZ R96, R96, UR34, -R76.reuse ;  /* 0x0000002260607c23 */ /* 0x100fe2000801084c */
[----:B------:R-:W-:Y:S01]  /*4390*/  FSEL R26, R26, -INF , !P2 ;  /* 0xff8000001a1a7808 */ /* 0x000fe20005000000 */
        /* <DEDUP_REMOVED lines=54> */
[----:B------:R-:W-:-:S03]  /*4700*/  FFMA.FTZ R77, R49, UR34, -R76 ;  /* 0x00000022314d7c23 */ /* 0x000fc6000801084c */
[----:B------:R-:W-:-:S03]  /*4710*/  FMNMX.FTZ R49, R27, R8, !PT ;  /* 0x000000081b317209 */ /* 0x000fc60007810000 */
        /* <DEDUP_REMOVED lines=8> */
[----:B------:R-:W-:Y:S01]  /*47a0*/  FFMA.FTZ R54, R55, UR34, -R76 ;  /* 0x0000002237367c23 */ /* 0x000fe2000801084c */
[----:B------:R-:W-:Y:S01]  /*47b0*/  FMNMX.FTZ R69, R30, R69, !PT ;  /* 0x000000451e457209 */ /* 0x000fe20007810000 */
[----:B------:R-:W-:Y:S04]  /*47c0*/  MUFU.EX2 R57, R57 ;  /* 0x0000003900397308 */ /* 0x000fe80000000800 */
[----:B------:R-:W1:Y:S04]  /*47d0*/  SHFL.BFLY PT, R8, R69, 0x2, 0x1f ;  /* 0x0c401f0045087f89 */ /* 0x000e6800000e0000 */
        /* <DEDUP_REMOVED lines=9> */
[----:B-1----:R-:W-:-:S04]  /*4870*/  FMNMX.FTZ R8, R55, R8, !PT ;  /* 0x0000000837087209 */ /* 0x002fc80007810000 */
        /* <DEDUP_REMOVED lines=17> */
[----:B------:R2:W3:Y:S01]  /*4990*/  MUFU.EX2 R82, R69 ;  /* 0x0000004500527308 */ /* 0x0004e20000000800 */
[--C-:B------:R-:W-:Y:S01]  /*49a0*/  FFMA.FTZ R67, R10, UR34, -R55.reuse ;  /* 0x000000220a437c23 */ /* 0x100fe20008010837 */
[--C-:B-1----:R-:W-:Y:S01]  /*49b0*/  FFMA.FTZ R74, R11, UR34, -R55.reuse ;  /* 0x000000220b4a7c23 */ /* 0x102fe20008010837 */
[--C-:B------:R-:W-:Y:S01]  /*49c0*/  FFMA.FTZ R11, R25, UR34, -R55.reuse ;  /* 0x00000022190b7c23 */ /* 0x100fe20008010837 */
[--C-:B------:R-:W-:Y:S01]  /*49d0*/  FFMA.FTZ R80, R31, UR34, -R55.reuse ;  /* 0x000000221f507c23 */ /* 0x100fe20008010837 */
[--C-:B------:R-:W-:Y:S01]  /*49e0*/  FFMA.FTZ R10, R14, UR34, -R55.reuse ;  /* 0x000000220e0a7c23 */ /* 0x100fe20008010837 */
[--C-:B------:R-:W-:Y:S01]  /*49f0*/  FFMA.FTZ R20, R20, UR34, -R55.reuse ;  /* 0x0000002214147c23 */ /* 0x100fe20008010837 */
[--C-:B------:R-:W-:Y:S01]  /*4a00*/  FFMA.FTZ R6, R6, UR34, -R55.reuse ;  /* 0x0000002206067c23 */ /* 0x100fe20008010837 */
[----:B------:R1:W4:Y:S01]  /*4a10*/  MUFU.EX2 R79, R76 ;  /* 0x0000004c004f7308 */ /* 0x0003220000000800 */
[--C-:B--2---:R-:W-:Y:S01]  /*4a20*/  FFMA.FTZ R69, R13, UR34, -R55.reuse ;  /* 0x000000220d457c23 */ /* 0x104fe20008010837 */
[----:B0-----:R-:W-:Y:S01]  /*4a30*/  F2FP.BF16.F32.PACK_AB R14, R70, R35 ;  /* 0x00000023460e723e */ /* 0x001fe200000010ff */
[--C-:B------:R-:W-:Y:S01]  /*4a40*/  FFMA.FTZ R5, R5, UR34, -R55.reuse ;  /* 0x0000002205057c23 */ /* 0x100fe20008010837 */
[--C-:B------:R-:W-:Y:S01]  /*4a50*/  FFMA.FTZ R2, R2, UR34, -R55.reuse ;  /* 0x0000002202027c23 */ /* 0x100fe20008010837 */
[----:B------:R-:W-:-:S03]  /*4a60*/  FFMA.FTZ R48, R48, UR34, -R55 ;  /* 0x0000002230307c23 */ /* 0x000fc60008010837 */
[----:B------:R0:W2:Y:S01]  /*4a70*/  MUFU.EX2 R84, R78 ;  /* 0x0000004e00547308 */ /* 0x0000a20000000800 */
[----:B-1----:R-:W-:Y:S01]  /*4a80*/  FFMA.FTZ R76, R24, UR34, -R55 ;  /* 0x00000022184c7c23 */ /* 0x002fe20008010837 */
[----:B---3--:R-:W-:-:S06]  /*4a90*/  FADD.FTZ R24, R77, R82 ;  /* 0x000000524d187221 */ /* 0x008fcc0000010000 */
[----:B------:R-:W1:Y:S01]  /*4aa0*/  MUFU.EX2 R3, R3 ;  /* 0x0000000300037308 */ /* 0x000e620000000800 */
[----:B0-----:R-:W-:Y:S01]  /*4ab0*/  FFMA.FTZ R78, R12, UR34, -R55 ;  /* 0x000000220c4e7c23 */ /* 0x001fe20008010837 */
[----:B------:R-:W-:Y:S01]  /*4ac0*/  FADD.FTZ R12, R33, R36 ;  /* 0x00000024210c7221 */ /* 0x000fe20000010000 */
[----:B----4-:R-:W-:-:S03]  /*4ad0*/  FADD.FTZ R15, R79, R24 ;  /* 0x000000184f0f7221 */ /* 0x010fc60000010000 */
[----:B------:R-:W-:Y:S01]  /*4ae0*/  FADD.FTZ R13, R35, R12 ;  /* 0x0000000c230d7221 */ /* 0x000fe20000010000 */
[----:B------:R-:W-:Y:S01]  /*4af0*/  F2FP.BF16.F32.PACK_AB R12, R36, R33 ;  /* 0x00000021240c723e */ /* 0x000fe200000010ff */
[----:B------:R-:W0:Y:S01]  /*4b00*/  MUFU.EX2 R56, R56 ;  /* 0x0000003800387308 */ /* 0x000e220000000800 */
[----:B--2---:R-:W-:Y:S01]  /*4b10*/  FADD.FTZ R24, R84, R15 ;  /* 0x0000000f54187221 */ /* 0x004fe20000010000 */
[----:B------:R-:W-:Y:S01]  /*4b20*/  FADD.FTZ R13, R70, R13 ;  /* 0x0000000d460d7221 */ /* 0x000fe20000010000 */
[--C-:B------:R-:W-:Y:S01]  /*4b30*/  FFMA.FTZ R36, R34, UR34, -R55.reuse ;  /* 0x0000002222247c23 */ /* 0x100fe20008010837 */
[----:B------:R-:W-:Y:S01]  /*4b40*/  F2FP.BF16.F32.PACK_AB R15, R84, R79 ;  /* 0x0000004f540f723e */ /* 0x000fe200000010ff */
[----:B------:R-:W-:Y:S01]  /*4b50*/  FFMA.FTZ R70, R29, UR34, -R55 ;  /* 0x000000221d467c23 */ /* 0x000fe20008010837 */
[----:B------:R-:W-:Y:S01]  /*4b60*/  FADD.FTZ R32, R0, R13 ;  /* 0x0000000d00207221 */ /* 0x000fe20000010000 */
[----:B------:R-:W-:Y:S01]  /*4b70*/  F2FP.BF16.F32.PACK_AB R13, R82, R77 ;  /* 0x0000004d520d723e */ /* 0x000fe200000010ff */
[----:B------:R-:W2:Y:S01]  /*4b80*/  MUFU.EX2 R65, R65 ;  /* 0x0000004100417308 */ /* 0x000ea20000000800 */
[----:B-1----:R-:W-:Y:S01]  /*4b90*/  FADD.FTZ R31, R3, R24 ;  /* 0x00000018031f7221 */ /* 0x002fe20000010000 */
[----:B------:R-:W-:Y:S01]  /*4ba0*/  FADD.FTZ R25, R73, R32 ;  /* 0x0000002049197221 */ /* 0x000fe20000010000 */
[----:B------:R-:W-:Y:S01]  /*4bb0*/  FFMA.FTZ R35, R28, UR34, -R55 ;  /* 0x000000221c237c23 */ /* 0x000fe20008010837 */
[----:B------:R1:W-:Y:S01]  /*4bc0*/  STSM.16.M88.4 [R17+0x21800], R12 ;  /* 0x0218000c11007844 */ /* 0x0003e20000000200 */
[----:B------:R-:W-:Y:S01]  /*4bd0*/  F2FP.BF16.F32.PACK_AB R28, R61, R64 ;  /* 0x000000403d1c723e */ /* 0x000fe200000010ff */
[----:B------:R-:W-:Y:S01]  /*4be0*/  FADD.FTZ R32, R72, R25 ;  /* 0x0000001948207221 */ /* 0x000fe20000010000 */
[----:B------:R-:W-:Y:S01]  /*4bf0*/  FFMA.FTZ R25, R37, UR34, -R55 ;  /* 0x0000002225197c23 */ /* 0x000fe20008010837 */
[----:B------:R-:W3:Y:S01]  /*4c00*/  MUFU.EX2 R66, R66 ;  /* 0x0000004200427308 */ /* 0x000ee20000000800 */
[----:B0-----:R-:W-:Y:S01]  /*4c10*/  FADD.FTZ R24, R56, R31 ;  /* 0x0000001f38187221 */ /* 0x001fe20000010000 */
[----:B------:R-:W-:Y:S01]  /*4c20*/  FADD.FTZ R33, R75, R32 ;  /* 0x000000204b217221 */ /* 0x000fe20000010000 */
[----:B------:R-:W-:-:S03]  /*4c30*/  FFMA.FTZ R31, R38, UR34, -R55 ;  /* 0x00000022261f7c23 */ /* 0x000fc60008010837 */
[----:B------:R-:W-:Y:S02]  /*4c40*/  FADD.FTZ R32, R64, R33 ;  /* 0x0000002140207221 */ /* 0x000fe40000010000 */
[----:B------:R-:W0:Y:S01]  /*4c50*/  MUFU.EX2 R67, R67 ;  /* 0x0000004300437308 */ /* 0x000e220000000800 */
[----:B--2---:R-:W-:Y:S01]  /*4c60*/  FADD.FTZ R33, R65, R24 ;  /* 0x0000001841217221 */ /* 0x004fe20000010000 */
[----:B------:R-:W-:Y:S01]  /*4c70*/  FADD.FTZ R34, R61, R32 ;  /* 0x000000203d227221 */ /* 0x000fe20000010000 */
[----:B------:R-:W-:Y:S01]  /*4c80*/  FFMA.FTZ R32, R26, UR34, -R55 ;  /* 0x000000221a207c23 */ /* 0x000fe20008010837 */
[----:B-1----:R-:W-:Y:S02]  /*4c90*/  F2FP.BF16.F32.PACK_AB R12, R57, R60 ;  /* 0x0000003c390c723e */ /* 0x002fe400000010ff */
[----:B------:R-:W-:Y:S01]  /*4ca0*/  FADD.FTZ R77, R63, R34 ;  /* 0x000000223f4d7221 */ /* 0x000fe20000010000 */
[----:B------:R-:W-:Y:S01]  /*4cb0*/  F2FP.BF16.F32.PACK_AB R14, R58, R59 ;  /* 0x0000003b3a0e723e */ /* 0x000fe200000010ff */
[----:B------:R-:W1:Y:S01]  /*4cc0*/  MUFU.EX2 R74, R74 ;  /* 0x0000004a004a7308 */ /* 0x000e620000000800 */
[----:B---3--:R-:W-:Y:S01]  /*4cd0*/  FADD.FTZ R24, R66, R33 ;  /* 0x0000002142187221 */ /* 0x008fe20000010000 */
[----:B------:R-:W-:Y:S01]  /*4ce0*/  FFMA.FTZ R33, R27, UR34, -R55 ;  /* 0x000000221b217c23 */ /* 0x000fe20008010837 */
[----:B------:R-:W-:Y:S01]  /*4cf0*/  FADD.FTZ R79, R62, R77 ;  /* 0x0000004d3e4f7221 */ /* 0x000fe20000010000 */
[----:B------:R-:W-:Y:S01]  /*4d00*/  FFMA.FTZ R77, R30, UR34, -R55 ;  /* 0x000000221e4d7c23 */ /* 0x000fe20008010837 */
[----:B------:R-:W-:-:S02]  /*4d10*/  F2FP.BF16.F32.PACK_AB R30, R62, R63 ;  /* 0x0000003f3e1e723e */ /* 0x000fc400000010ff */
[----:B------:R-:W-:Y:S01]  /*4d20*/  FADD.FTZ R26, R60, R79 ;  /* 0x0000004f3c1a7221 */ /* 0x000fe20000010000 */
[----:B------:R-:W2:Y:S01]  /*4d30*/  MUFU.EX2 R69, R69 ;  /* 0x0000004500457308 */ /* 0x000ea20000000800 */
[----:B0-----:R-:W-:Y:S01]  /*4d40*/  FADD.FTZ R27, R67, R24 ;  /* 0x00000018431b7221 */ /* 0x001fe20000010000 */
[----:B------:R-:W-:-:S06]  /*4d50*/  F2FP.BF16.F32.PACK_AB R34, R50, R49 ;  /* 0x000000313222723e */ /* 0x000fcc00000010ff */
[----:B------:R-:W0:Y:S01]  /*4d60*/  MUFU.EX2 R78, R78 ;  /* 0x0000004e004e7308 */ /* 0x000e220000000800 */
[----:B-1----:R-:W-:-:S07]  /*4d70*/  FADD.FTZ R24, R74, R27 ;  /* 0x0000001b4a187221 */ /* 0x002fce0000010000 */
[----:B------:R-:W1:Y:S01]  /*4d80*/  MUFU.EX2 R7, R7 ;  /* 0x0000000700077308 */ /* 0x000e620000000800 */
[----:B--2---:R-:W-:Y:S01]  /*4d90*/  FADD.FTZ R27, R69, R24 ;  /* 0x00000018451b7221 */ /* 0x004fe20000010000 */
[----:B------:R-:W-:-:S06]  /*4da0*/  F2FP.BF16.F32.PACK_AB R24, R73, R0 ;  /* 0x000000004918723e */ /* 0x000fcc00000010ff */
[----:B------:R-:W2:Y:S01]  /*4db0*/  MUFU.EX2 R10, R10 ;  /* 0x0000000a000a7308 */ /* 0x000ea20000000800 */
[----:B0-----:R-:W-:-:S07]  /*4dc0*/  FADD.FTZ R0, R78, R27 ;  /* 0x0000001b4e007221 */ /* 0x001fce0000010000 */
[----:B------:R-:W0:Y:S01]  /*4dd0*/  MUFU.EX2 R9, R9 ;  /* 0x0000000900097308 */ /* 0x000e220000000800 */
[----:B-1----:R-:W-:-:S07]  /*4de0*/  FADD.FTZ R27, R7, R0 ;  /* 0x00000000071b7221 */ /* 0x002fce0000010000 */
[----:B------:R1:W-:Y:S01]  /*4df0*/  MUFU.EX2 R37, R6 ;  /* 0x0000000600257308 */ /* 0x0003e20000000800 */
[----:B--2---:R-:W-:Y:S01]  /*4e00*/  FADD.FTZ R0, R10, R27 ;  /* 0x0000001b0a007221 */ /* 0x004fe20000010000 */
[----:B------:R-:W-:-:S06]  /*4e10*/  F2FP.BF16.F32.PACK_AB R27, R66, R65 ;  /* 0x00000041421b723e */ /* 0x000fcc00000010ff */
[----:B------:R-:W2:Y:S01]  /*4e20*/  MUFU.EX2 R20, R20 ;  /* 0x0000001400147308 */ /* 0x000ea20000000800 */
[----:B-1----:R-:W-:Y:S01]  /*4e30*/  FADD.FTZ R6, R57, R26 ;  /* 0x0000001a39067221 */ /* 0x002fe20000010000 */
[----:B------:R-:W-:-:S03]  /*4e40*/  F2FP.BF16.F32.PACK_AB R26, R75, R72 ;  /* 0x000000484b1a723e */ /* 0x000fc600000010ff */
[----:B------:R-:W-:-:S03]  /*4e50*/  FADD.FTZ R29, R59, R6 ;  /* 0x000000063b1d7221 */ /* 0x000fc60000010000 */
[----:B------:R-:W1:Y:S01]  /*4e60*/  MUFU.EX2 R11, R11 ;  /* 0x0000000b000b7308 */ /* 0x000e620000000800 */
[----:B------:R-:W-:Y:S01]  /*4e70*/  FADD.FTZ R6, R58, R29 ;  /* 0x0000001d3a067221 */ /* 0x000fe20000010000 */
[----:B------:R-:W-:-:S03]  /*4e80*/  F2FP.BF16.F32.PACK_AB R29, R74, R67 ;  /* 0x000000434a1d723e */ /* 0x000fc600000010ff */
[----:B------:R-:W-:-:S03]  /*4e90*/  FADD.FTZ R13, R47, R6 ;  /* 0x000000062f0d7221 */ /* 0x000fc60000010000 */
[----:B------:R-:W3:Y:S01]  /*4ea0*/  MUFU.EX2 R76, R76 ;  /* 0x0000004c004c7308 */ /* 0x000ee20000000800 */
[----:B------:R-:W-:-:S04]  /*4eb0*/  FADD.FTZ R6, R68, R13 ;  /* 0x0000000d44067221 */ /* 0x000fc80000010000 */
[----:B------:R-:W-:-:S03]  /*4ec0*/  FADD.FTZ R15, R49, R6 ;  /* 0x00000006310f7221 */ /* 0x000fc60000010000 */
[----:B------:R4:W-:Y:S08]  /*4ed0*/  MUFU.EX2 R38, R25 ;  /* 0x0000001900267308 */ /* 0x0009f00000000800 */
[----:B------:R-:W5:Y:S01]  /*4ee0*/  MUFU.EX2 R21, R21 ;  /* 0x0000001500157308 */ /* 0x000f620000000800 */
[----:B----4-:R-:W-:Y:S01]  /*4ef0*/  F2FP.BF16.F32.PACK_AB R25, R56, R3 ;  /* 0x000000033819723e */ /* 0x010fe200000010ff */
[----:B0-----:R-:W-:-:S04]  /*4f00*/  FADD.FTZ R3, R9, R0 ;  /* 0x0000000009037221 */ /* 0x001fc80000010000 */
[----:B--2---:R-:W-:Y:S01]  /*4f10*/  FADD.FTZ R0, R20, R3 ;  /* 0x0000000314007221 */ /* 0x004fe20000010000 */
[----:B------:R0:W-:Y:S01]  /*4f20*/  STSM.16.M88.4 [R23], R24 ;  /* 0x0000001817007844 */ /* 0x0001e20000000200 */
[----:B------:R-:W2:Y:S02]  /*4f30*/  MUFU.EX2 R80, R80 ;  /* 0x0000005000507308 */ /* 0x000ea40000000800 */
[----:B-1----:R-:W-:Y:S01]  /*4f40*/  FADD.FTZ R13, R11, R0 ;  /* 0x000000000b0d7221 */ /* 0x002fe20000010000 */
[----:B------:R-:W-:-:S03]  /*4f50*/  FADD.FTZ R0, R50, R15 ;  /* 0x0000000f32007221 */ /* 0x000fc60000010000 */
[----:B---3--:R-:W-:Y:S01]  /*4f60*/  FADD.FTZ R6, R76, R13 ;  /* 0x0000000d4c067221 */ /* 0x008fe20000010000 */
[----:B------:R-:W-:Y:S01]  /*4f70*/  FADD.FTZ R15, R51, R0 ;  /* 0x00000000330f7221 */ /* 0x000fe20000010000 */
[----:B------:R-:W1:Y:S02]  /*4f80*/  MUFU.EX2 R36, R36 ;  /* 0x0000002400247308 */ /* 0x000e640000000800 */
[----:B-----5:R-:W-:Y:S01]  /*4f90*/  FADD.FTZ R13, R21, R6 ;  /* 0x00000006150d7221 */ /* 0x020fe20000010000 */
[----:B------:R-:W-:-:S04]  /*4fa0*/  FADD.FTZ R6, R52, R15 ;  /* 0x0000000f34067221 */ /* 0x000fc80000010000 */
[----:B------:R-:W-:Y:S01]  /*4fb0*/  FADD.FTZ R15, R53, R6 ;  /* 0x00000006350f7221 */ /* 0x000fe20000010000 */
[----:B------:R-:W3:Y:S01]  /*4fc0*/  MUFU.EX2 R5, R5 ;  /* 0x0000000500057308 */ /* 0x000ee20000000800 */
[----:B--2---:R-:W-:Y:S01]  /*4fd0*/  FADD.FTZ R13, R80, R13 ;  /* 0x0000000d500d7221 */ /* 0x004fe20000010000 */
[----:B0-----:R-:W-:-:S06]  /*4fe0*/  F2FP.BF16.F32.PACK_AB R24, R52, R51 ;  /* 0x000000333418723e */ /* 0x001fcc00000010ff */
[----:B------:R-:W0:Y:S01]  /*4ff0*/  MUFU.EX2 R2, R2 ;  /* 0x0000000200027308 */ /* 0x000e220000000800 */
[----:B-1----:R-:W-:Y:S01]  /*5000*/  FADD.FTZ R6, R36, R13 ;  /* 0x0000000d24067221 */ /* 0x002fe20000010000 */
[----:B------:R-:W-:-:S06]  /*5010*/  F2FP.BF16.F32.PACK_AB R13, R10, R7 ;  /* 0x000000070a0d723e */ /* 0x000fcc00000010ff */
[----:B------:R-:W1:Y:S01]  /*5020*/  MUFU.EX2 R54, R54 ;  /* 0x0000003600367308 */ /* 0x000e620000000800 */
[----:B---3--:R-:W-:-:S07]  /*5030*/  FADD.FTZ R25, R5, R6 ;  /* 0x0000000605197221 */ /* 0x008fce0000010000 */
[----:B------:R-:W2:Y:S01]  /*5040*/  MUFU.EX2 R46, R46 ;  /* 0x0000002e002e7308 */ /* 0x000ea20000000800 */
[----:B0-----:R-:W-:Y:S01]  /*5050*/  FADD.FTZ R6, R2, R25 ;  /* 0x0000001902067221 */ /* 0x001fe20000010000 */
[----:B------:R-:W-:-:S03]  /*5060*/  F2FP.BF16.F32.PACK_AB R25, R5, R36 ;  /* 0x000000240519723e */ /* 0x000fc600000010ff */
[----:B------:R-:W-:-:S03]  /*5070*/  FADD.FTZ R5, R37, R6 ;  /* 0x0000000625057221 */ /* 0x000fc60000010000 */
[----:B------:R0:W-:Y:S01]  /*5080*/  MUFU.EX2 R3, R32 ;  /* 0x0000002000037308 */ /* 0x0001e20000000800 */
[----:B-1----:R-:W-:Y:S01]  /*5090*/  FADD.FTZ R27, R54, R15 ;  /* 0x0000000f361b7221 */ /* 0x002fe20000010000 */
[----:B------:R-:W-:Y:S02]  /*50a0*/  F2FP.BF16.F32.PACK_AB R15, R20, R9 ;  /* 0x00000009140f723e */ /* 0x000fe400000010ff */
[----:B------:R-:W-:-:S04]  /*50b0*/  F2FP.BF16.F32.PACK_AB R26, R54, R53 ;  /* 0x00000035361a723e */ /* 0x000fc800000010ff */
[----:B------:R-:W1:Y:S01]  /*50c0*/  MUFU.EX2 R45, R45 ;  /* 0x0000002d002d7308 */ /* 0x000e620000000800 */
[----:B0-----:R-:W-:Y:S01]  /*50d0*/  F2FP.BF16.F32.PACK_AB R32, R68, R47 ;  /* 0x0000002f4420723e */ /* 0x001fe200000010ff */
[----:B--2---:R-:W-:Y:S01]  /*50e0*/  FADD.FTZ R6, R46, R27 ;  /* 0x0000001b2e067221 */ /* 0x004fe20000010000 */
[----:B------:R-:W-:Y:S01]  /*50f0*/  F2FP.BF16.F32.PACK_AB R27, R37, R2 ;  /* 0x00000002251b723e */ /* 0x000fe200000010ff */
[----:B------:R-:W-:-:S04]  /*5100*/  FADD.FTZ R2, R38, R5 ;  /* 0x0000000526027221 */ /* 0x000fc80000010000 */
[----:B------:R-:W-:Y:S08]  /*5110*/  MUFU.EX2 R44, R44 ;  /* 0x0000002c002c7308 */ /* 0x000ff00000000800 */
[----:B------:R-:W-:Y:S01]  /*5120*/  MUFU.EX2 R43, R43 ;  /* 0x0000002b002b7308 */ /* 0x000fe20000000800 */
[----:B-1----:R-:W-:-:S07]  /*5130*/  FADD.FTZ R5, R45, R6 ;  /* 0x000000062d057221 */ /* 0x002fce0000010000 */
[----:B------:R0:W1:Y:S08]  /*5140*/  MUFU.EX2 R55, R31 ;  /* 0x0000001f00377308 */ /* 0x0000700000000800 */
[----:B------:R-:W2:Y:S01]  /*5150*/  MUFU.EX2 R48, R48 ;  /* 0x0000003000307308 */ /* 0x000ea20000000800 */
[----:B0-----:R-:W-:-:S05]  /*5160*/  F2FP.BF16.F32.PACK_AB R31, R78, R69 ;  /* 0x000000454e1f723e */ /* 0x001fca00000010ff */
[----:B------:R0:W-:Y:S02]  /*5170*/  STSM.16.M88.4 [R22], R28 ;  /* 0x0000001c16007844 */ /* 0x0001e40000000200 */
[----:B------:R-:W-:Y:S01]  /*5180*/  MUFU.EX2 R42, R42 ;  /* 0x0000002a002a7308 */ /* 0x000fe20000000800 */
[----:B-1----:R-:W-:Y:S01]  /*5190*/  FADD.FTZ R7, R55, R2 ;  /* 0x0000000237077221 */ /* 0x002fe20000010000 */
[----:B------:R1:W-:Y:S01]  /*51a0*/  STSM.16.M88.4 [R18], R12 ;  /* 0x0000000c12007844 */ /* 0x0003e20000000200 */
[----:B------:R-:W-:-:S04]  /*51b0*/  FADD.FTZ R2, R44, R5 ;  /* 0x000000052c027221 */ /* 0x000fc80000010000 */
[----:B------:R-:W-:Y:S01]  /*51c0*/  FADD.FTZ R5, R43, R2 ;  /* 0x000000022b057221 */ /* 0x000fe20000010000 */
[----:B------:R-:W1:Y:S01]  /*51d0*/  MUFU.EX2 R41, R41 ;  /* 0x0000002900297308 */ /* 0x000e620000000800 */
[----:B--2---:R-:W-:-:S04]  /*51e0*/  FADD.FTZ R6, R48, R7 ;  /* 0x0000000730067221 */ /* 0x004fc80000010000 */
[----:B------:R-:W-:Y:S01]  /*51f0*/  FADD.FTZ R7, R3, R6 ;  /* 0x0000000603077221 */ /* 0x000fe20000010000 */
[----:B0-----:R-:W-:Y:S02]  /*5200*/  F2FP.BF16.F32.PACK_AB R28, R45, R46 ;  /* 0x0000002e2d1c723e */ /* 0x001fe400000010ff */
[----:B------:R-:W0:Y:S01]  /*5210*/  MUFU.EX2 R39, R39 ;  /* 0x0000002700277308 */ /* 0x000e220000000800 */
[----:B------:R-:W-:Y:S02]  /*5220*/  F2FP.BF16.F32.PACK_AB R30, R43, R44 ;  /* 0x0000002c2b1e723e */ /* 0x000fe400000010ff */
[----:B------:R-:W-:Y:S02]  /*5230*/  F2FP.BF16.F32.PACK_AB R29, R55, R38 ;  /* 0x00000026371d723e */ /* 0x000fe400000010ff */
[----:B------:R-:W-:-:S03]  /*5240*/  F2FP.BF16.F32.PACK_AB R31, R3, R48 ;  /* 0x00000030031f723e */ /* 0x000fc600000010ff */
[----:B------:R-:W2:Y:S01]  /*5250*/  MUFU.EX2 R40, R40 ;  /* 0x0000002800287308 */ /* 0x000ea20000000800 */
[----:B-1----:R-:W-:Y:S01]  /*5260*/  F2FP.BF16.F32.PACK_AB R12, R41, R42 ;  /* 0x0000002a290c723e */ /* 0x002fe200000010ff */
[----:B------:R-:W-:-:S04]  /*5270*/  FADD.FTZ R42, R42, R5 ;  /* 0x000000052a2a7221 */ /* 0x000fc80000010000 */
[----:B------:R-:W-:Y:S02]  /*5280*/  FADD.FTZ R42, R41, R42 ;  /* 0x0000002a292a7221 */ /* 0x000fe40000010000 */
[----:B------:R1:W-:Y:S02]  /*5290*/  MUFU.EX2 R0, R33 ;  /* 0x0000002100007308 */ /* 0x0003e40000000800 */
[----:B0-----:R-:W-:-:S06]  /*52a0*/  FADD.FTZ R3, R39, R42 ;  /* 0x0000002a27037221 */ /* 0x001fcc0000010000 */
[----:B------:R0:W3:Y:S01]  /*52b0*/  MUFU.EX2 R47, R35 ;  /* 0x00000023002f7308 */ /* 0x0000e20000000800 */
[----:B-1----:R-:W-:Y:S01]  /*52c0*/  F2FP.BF16.F32.PACK_AB R33, R76, R11 ;  /* 0x0000000b4c21723e */ /* 0x002fe200000010ff */
[C---:B--2---:R-:W-:Y:S01]  /*52d0*/  FADD.FTZ R3, R40.reuse, R3 ;  /* 0x0000000328037221 */ /* 0x044fe20000010000 */
[----:B------:R-:W-:-:S05]  /*52e0*/  F2FP.BF16.F32.PACK_AB R14, R40, R39 ;  /* 0x00000027280e723e */ /* 0x000fca00000010ff */
[----:B------:R-:W1:Y:S01]  /*52f0*/  MUFU.EX2 R70, R70 ;  /* 0x0000004600467308 */ /* 0x000e620000000800 */
[----:B0-----:R-:W-:-:S05]  /*5300*/  F2FP.BF16.F32.PACK_AB R35, R80, R21 ;  /* 0x000000155023723e */ /* 0x001fca00000010ff */
[----:B------:R0:W-:Y:S02]  /*5310*/  STSM.16.M88.4 [R17+0x27800], R32 ;  /* 0x0278002011007844 */ /* 0x0001e40000000200 */
[----:B------:R-:W2:Y:S01]  /*5320*/  MUFU.EX2 R77, R77 ;  /* 0x0000004d004d7308 */ /* 0x000ea20000000800 */
[----:B---3--:R-:W-:Y:S01]  /*5330*/  F2FP.BF16.F32.PACK_AB R13, R47, R0 ;  /* 0x000000002f0d723e */ /* 0x008fe200000010ff */
[----:B------:R0:W-:Y:S01]  /*5340*/  STSM.16.M88.4 [R136], R24 ;  /* 0x0000001888007844 */ /* 0x0001e20000000200 */
[----:B------:R-:W-:-:S03]  /*5350*/  FADD.FTZ R0, R0, R7 ;  /* 0x0000000700007221 */ /* 0x000fc60000010000 */
[----:B------:R0:W-:Y:S01]  /*5360*/  STSM.16.M88.4 [R22+0x6000], R28 ;  /* 0x0060001c16007844 */ /* 0x0001e20000000200 */
[----:B------:R-:W-:Y:S01]  /*5370*/  FADD.FTZ R47, R47, R0 ;  /* 0x000000002f2f7221 */ /* 0x000fe20000010000 */
[----:B------:R-:W-:-:S03]  /*5380*/  VIADD R0, R88, 0xfffffffe ;  /* 0xfffffffe58007836 */ /* 0x000fc60000000000 */
[----:B-1----:R-:W-:Y:S01]  /*5390*/  FADD.FTZ R2, R70, R47 ;  /* 0x0000002f46027221 */ /* 0x002fe20000010000 */
[----:B--2---:R-:W-:-:S03]  /*53a0*/  F2FP.BF16.F32.PACK_AB R15, R77, R70 ;  /* 0x000000464d0f723e */ /* 0x004fc600000010ff */
[----:B------:R-:W-:Y:S02]  /*53b0*/  FADD.FTZ R2, R77, R2 ;  /* 0x000000024d027221 */ /* 0x000fe40000010000 */
[----:B------:R0:W-:Y:S01]  /*53c0*/  STSM.16.M88.4 [R18+0x6000], R12 ;  /* 0x0060000c12007844 */ /* 0x0001e20000000200 */
[----:B------:R1:W-:Y:S06]  /*53d0*/  MEMBAR.ALL.CTA ;  /* 0x0000000000007992 */ /* 0x0003ec0000008000 */
[----:B-1----:R-:W1:Y:S02]  /*53e0*/  FENCE.VIEW.ASYNC.S ;  /* 0x00000000000073c6 */ /* 0x002e640000000000 */
[----:B-1----:R-:W-:Y:S01]  /*53f0*/  NOP ;  /* 0x0000000000007918 */ /* 0x002fe20000000000 */
[----:B------:R-:W-:Y:S05]  /*5400*/  @P2 BRA `(.L_x_10757) ;  /* 0x0000000000442947 */ /* 0x000fea0003800000 */
        /* <DEDUP_REMOVED lines=10> */
.L_x_10758:
[----:B------:R-:W-:-:S11]  /*54b0*/  UISETP.NE.AND UP2, UPT, UR7, 0x1, UPT ;  /* 0x000000010700788c */ /* 0x000fd6000bf45270 */
[----:B------:R-:W-:Y:S02]  /*54c0*/  @UP2 ULDC.64 UR10, c[0x0][0x9e8] ;  /* 0x00027a00000a2ab9 */ /* 0x000fe40000000a00 */
[----:B------:R-:W-:-:S04]  /*54d0*/  UIMAD.WIDE.U32 UR14, UR18, UR10, URZ ;  /* 0x0000000a120e72a5 */ /* 0x000fc8000f8e003f */
[----:B------:R-:W-:-:S12]  /*54e0*/  @UP2 USHF.R.U32.HI UR18, URZ, UR11, UR15 ;  /* 0x0000000b3f122299 */ /* 0x000fd8000801160f */
.L_x_10759:
[----:B------:R-:W-:-:S04]  /*54f0*/  UIMAD UR7, UR18, UR7, UR7 ;  /* 0x00000007120772a4 */ /* 0x000fc8000f8e0207 */
[----:B------:R-:W-:-:S04]  /*5500*/  UISETP.LT.AND UP2, UPT, UR6, UR7, UPT ;  /* 0x000000070600728c */ /* 0x000fc8000bf41270 */
[----:B------:R-:W-:-:S12]  /*5510*/  USEL UR6, UR6, UR7, UP2 ;  /* 0x0000000706067287 */ /* 0x000fd80009000000 */
.L_x_10757:
        /* <DEDUP_REMOVED lines=31> */
[----:B------:R-:W-:Y:S01]  /*5710*/  IMAD.MOV.U32 R135, RZ, RZ, RZ ;  /* 0x000000ffff877224 */ /* 0x000fe200078e00ff */
[----:B------:R-:W-:Y:S01]  /*5720*/  ULDC UR35, c[0x0][0x9e4] ;  /* 0x0002790000237ab9 */ /* 0x000fe20000000800 */
[----:B------:R-:W-:Y:S01]  /*5730*/  ULDC UR53, c[0x0][0x9d8] ;  /* 0x0002760000357ab9 */ /* 0x000fe20000000800 */
[----:B------:R-:W-:Y:S01]  /*5740*/  ULDC UR34, c[0x0][0x988] ;  /* 0x0002620000227ab9 */ /* 0x000fe20000000800 */
[----:B------:R-:W-:-:S05]  /*5750*/  ULDC UR52, c[0x0][0x9e0] ;  /* 0x0002780000347ab9 */ /* 0x000fca0000000800 */
.L_x_10777:
        /* <DEDUP_REMOVED lines=9> */
.L_x_10762:
[----:B------:R-:W-:Y:S01]  /*57f0*/  ULEA UR6, UR55, UR42, 0x3 ;  /* 0x0000002a37067291 */ /* 0x000fe2000f8e183f */
[----:B------:R-:W-:-:S05]  /*5800*/  IMAD.U32 R5, RZ, RZ, UR54 ;  /* 0x00000036ff057e24 */ /* 0x000fca000f8e00ff */
[----:B------:R-:W-:-:S04]  /*5810*/  SHF.L.U32 R5, R5, 0x1f, RZ ;  /* 0x0000001f05057819 */ /* 0x000fc800000006ff */
[----:B------:R1:W2:Y:S01]  /*5820*/  SYNCS.PHASECHK.TRANS64.TRYWAIT P2, [UR6+0x2d830], R5 ;  /* 0x02d83005ff0075a7 */ /* 0x0002a20008040146 */
[----:B------:R-:W-:Y:S05]  /*5830*/  @!P0 BRA `(.L_x_10763) ;  /* 0x0000000000048947 */ /* 0x000fea0003800000 */
[----:B------:R-:W-:Y:S01]  /*5840*/  BPT.TRAP 0x1 ;  /* 0x000000040000795c */ /* 0x000fe20000300000 */
.L_x_10763:
[----:B--2---:R-:W-:Y:S05]  /*5850*/  @P2 BRA `(.L_x_10761) ;  /* 0x0000000000082947 */ /* 0x004fea0003800000 */
[----:B------:R-:W2:Y:S02]  /*5860*/  SYNCS.PHASECHK.TRANS64.TRYWAIT P2, [UR6+0x2d830], R5 ;  /* 0x02d83005ff0075a7 */ /* 0x000ea40008040146 */
[----:B--2---:R-:W-:Y:S05]  /*5870*/  @!P2 BRA `(.L_x_10764) ;  /* 0x0000010c0038a947 */ /* 0x004fea0003800000 */
.L_x_10761:
[----:B--2---:R-:W2:Y:S01]  /*5880*/  S2R R6, SR_TID.X ;  /* 0x0000000000067919 */ /* 0x004ea20000002100 */
[----:B------:R-:W-:Y:S01]  /*5890*/  UIMAD UR6, UR55, 0x600, UR32 ;  /* 0x00000600370678a4 */ /* 0x000fe2000f8e0220 */
        /* <DEDUP_REMOVED lines=12> */
[----:B-1----:R-:W-:-:S05]  /*5960*/  VIADD R5, R6, 0x8 ;  /* 0x0000000806057836 */ /* 0x002fca0000000000 */
[----:B------:R1:W-:Y:S06]  /*5970*/  BAR.SYNC.DEFER_BLOCKING R5, 0x100 ;  /* 0x000400050000751d */ /* 0x0003ec0000010000 */
[----:B0-----:R-:W-:-:S06]  /*5980*/  WARPGROUP.ARRIVE ;  /* 0x00000000000079c5 */ /* 0x001fcc0000000000 */
        /* <DEDUP_REMOVED lines=17> */
[----:B-1----:R-:W-:Y:S05]  /*5aa0*/  @P3 BRA `(.L_x_10765) ;  /* 0x00000000002c3947 */ /* 0x002fea0003800000 */
[----:B------:R-:W-:Y:S05]  /*5ab0*/  @!P0 BRA `(.L_x_10766) ;  /* 0x0000000000048947 */ /* 0x000fea0003800000 */
[----:B------:R-:W-:Y:S01]  /*5ac0*/  BPT.TRAP 0x1 ;  /* 0x000000040000795c */ /* 0x000fe20000300000 */
.L_x_10766:
[----:B------:R-:W-:Y:S01]  /*5ad0*/  ULEA UR6, UR45, UR42, 0x3 ;  /* 0x0000002a2d067291 */ /* 0x000fe2000f8e183f */
[----:B------:R-:W-:-:S05]  /*5ae0*/  IMAD.U32 R5, RZ, RZ, UR50 ;  /* 0x00000032ff057e24 */ /* 0x000fca000f8e00ff */
[----:B------:R-:W-:-:S04]  /*5af0*/  SHF.L.U32 R5, R5, 0x1f, RZ ;  /* 0x0000001f05057819 */ /* 0x000fc800000006ff */
[----:B------:R0:W1:Y:S01]  /*5b00*/  SYNCS.PHASECHK.TRANS64.TRYWAIT P2, [UR6+0x2d850], R5 ;  /* 0x02d85005ff0075a7 */ /* 0x0000620008040146 */
[----:B------:R-:W-:Y:S05]  /*5b10*/  @!P0 BRA `(.L_x_10767) ;  /* 0x0000000000048947 */ /* 0x000fea0003800000 */
[----:B------:R-:W-:Y:S01]  /*5b20*/  BPT.TRAP 0x1 ;  /* 0x000000040000795c */ /* 0x000fe20000300000 */
.L_x_10767:
[----:B-1----:R-:W-:Y:S05]  /*5b30*/  @P2 BRA `(.L_x_10765) ;  /* 0x0000000000082947 */ /* 0x002fea0003800000 */
[----:B------:R-:W1:Y:S02]  /*5b40*/  SYNCS.PHASECHK.TRANS64.TRYWAIT P2, [UR6+0x2d850], R5 ;  /* 0x02d85005ff0075a7 */ /* 0x000e640008040146 */
[----:B-1----:R-:W-:Y:S05]  /*5b50*/  @!P2 BRA `(.L_x_10768) ;  /* 0x000001080098a947 */ /* 0x002fea0003800000 */
.L_x_10765:
[----:B------:R-:W-:Y:S01]  /*5b60*/  UIADD3 UR6, UR42, 0x400, URZ ;  /* 0x000004002a067890 */ /* 0x000fe2000fffe03f */
[----:B------:R-:W-:Y:S01]  /*5b70*/  WARPGROUP.ARRIVE ;  /* 0x00000000000079c5 */ /* 0x000fe20000000000 */
[----:B------:R-:W-:-:S05]  /*5b80*/  ULEA UR7, UR51, UR42, 0xd ;  /* 0x0000002a33077291 */ /* 0x000fca000f8e683f */
[----:B------:R-:W2:Y:S01]  /*5b90*/  S2R R152, SR_TID.X ;  /* 0x0000000000987919 */ /* 0x000ea20000002100 */
[----:B------:R-:W-:Y:S01]  /*5ba0*/  USHF.R.U32.HI UR6, URZ, 0x4, UR6 ;  /* 0x000000043f067899 */ /* 0x000fe20008011606 */
[----:B------:R-:W-:Y:S01]  /*5bb0*/  PLOP3.LUT P2, PT, PT, PT, UP0, 0x80, 0x0 ;  /* 0x000000000000781c */ /* 0x000fe20003f4f008 */
[----:B------:R-:W-:Y:S01]  /*5bc0*/  UIADD3 UR7, UR7, 0x21800, URZ ;  /* 0x0002180007077890 */ /* 0x000fe2000fffe03f */
[----:B------:R-:W-:Y:S01]  /*5bd0*/  PLOP3.LUT P3, PT, PT, PT, UP0, 0x80, 0x0 ;  /* 0x000000000000781c */ /* 0x000fe20003f6f008 */
[----:B------:R-:W-:Y:S01]  /*5be0*/  ULOP3.LUT UR6, UR6, 0x3fff, URZ, 0xc0, !UPT ;  /* 0x00003fff06067892 */ /* 0x000fe2000f8ec03f */
[----:B------:R-:W-:Y:S01]  /*5bf0*/  VIADD R151, R137, UR41 ;  /* 0x0000002989977c36 */ /* 0x000fe20008000000 */
[----:B------:R-:W-:Y:S01]  /*5c00*/  USHF.R.U32.HI UR7, URZ, 0x4, UR7 ;  /* 0x000000043f077899 */ /* 0x000fe20008011607 */
[----:B------:R-:W-:Y:S01]  /*5c10*/  FMUL.FTZ R9, R27, UR53 ;  /* 0x000000351b097c20 */ /* 0x000fe20008410000 */
[----:B------:R-:W-:Y:S01]  /*5c20*/  ULOP3.LUT UR10, UR6, 0x2000000, URZ, 0xfc, !UPT ;  /* 0x02000000060a7892 */ /* 0x000fe2000f8efc3f */
[----:B------:R-:W-:Y:S01]  /*5c30*/  FMUL.FTZ R20, R34, UR53 ;  /* 0x0000003522147c20 */ /* 0x000fe20008410000 */
[----:B------:R-:W-:Y:S01]  /*5c40*/  ULOP3.LUT UR6, UR7, 0x3fff, URZ, 0xc0, !UPT ;  /* 0x00003fff07067892 */ /* 0x000fe2000f8ec03f */
[----:B------:R-:W-:Y:S01]  /*5c50*/  FMUL.FTZ R27, R39, UR53 ;  /* 0x00000035271b7c20 */ /* 0x000fe20008410000 */
[----:B------:R-:W-:Y:S01]  /*5c60*/  UIMAD UR7, UR45, 0x600, UR10 ;  /* 0x000006002d0778a4 */ /* 0x000fe2000f8e020a */
[----:B------:R-:W-:Y:S01]  /*5c70*/  FMUL.FTZ R34, R46, UR53 ;  /* 0x000000352e227c20 */ /* 0x000fe20008410000 */
[----:B------:R-:W-:Y:S01]  /*5c80*/  ULOP3.LUT UR6, UR6, 0x10000, URZ, 0xfc, !UPT ;  /* 0x0001000006067892 */ /* 0x000fe2000f8efc3f */
[----:B------:R-:W-:Y:S01]  /*5c90*/  FMUL.FTZ R39, R51, UR53 ;  /* 0x0000003533277c20 */ /* 0x000fe20008410000 */
[----:B------:R-:W-:Y:S01]  /*5ca0*/  UMOV UR31, 0x80000020 ;  /* 0x80000020001f7882 */ /* 0x000fe20000000000 */
[----:B------:R-:W-:Y:S01]  /*5cb0*/  UMOV UR29, 0x40000040 ;  /* 0x40000040001d7882 */ /* 0x000fe20000000000 */
[----:B------:R-:W-:Y:S01]  /*5cc0*/  FMUL.FTZ R51, R61, UR53 ;  /* 0x000000353d337c20 */ /* 0x000fe20008410000 */
[----:B------:R-:W-:Y:S01]  /*5cd0*/  UMOV UR30, UR7 ;  /* 0x00000007001e7c82 */ /* 0x000fe20008000000 */
[----:B------:R-:W-:Y:S01]  /*5ce0*/  FMUL.FTZ R61, R71, UR53 ;  /* 0x00000035473d7c20 */ /* 0x000fe20008410000 */
[----:B------:R-:W-:Y:S01]  /*5cf0*/  UMOV UR28, UR6 ;  /* 0x00000006001c7c82 */ /* 0x000fe20008000000 */
[----:B------:R-:W3:Y:S01]  /*5d00*/  LDC R71, c[0x0][0x2f0] ;  /* 0x0000bc00ff477b82 */ /* 0x000ee20000000800 */
[----:B------:R-:W-:Y:S01]  /*5d10*/  HGMMA.64x96x16.F32.BF16 R88, gdesc[UR28].tnspB, R88, gsb0 ;  /* 0x416000001c5879f0 */ /* 0x000fe20008001858 */
[----:B------:R-:W-:Y:S01]  /*5d20*/  UIADD3 UR30, UR7, 0x40, URZ ;  /* 0x00000040071e7890 */ /* 0x000fe2000fffe03f */
[----:B------:R-:W-:Y:S01]  /*5d30*/  FMUL.FTZ R13, R31, UR53 ;  /* 0x000000351f0d7c20 */ /* 0x000fe20008410000 */
[----:B------:R-:W-:Y:S01]  /*5d40*/  UIADD3 UR28, UR6, 0x2, URZ ;  /* 0x00000002061c7890 */ /* 0x000fe2000fffe03f */
[----:B------:R-:W-:Y:S01]  /*5d50*/  FMUL.FTZ R31, R43, UR53 ;  /* 0x000000352b1f7c20 */ /* 0x000fe20008410000 */
[----:B------:R-:W-:Y:S01]  /*5d60*/  UMOV UR31, 0x80000020 ;  /* 0x80000020001f7882 */ /* 0x000fe20000000000 */
[----:B------:R-:W-:Y:S01]  /*5d70*/  UMOV UR29, 0x40000040 ;  /* 0x40000040001d7882 */ /* 0x000fe20000000000 */
[----:B------:R-:W-:Y:S01]  /*5d80*/  FMUL.FTZ R43, R55, UR53 ;  /* 0x00000035372b7c20 */ /* 0x000fe20008410000 */
[----:B--2---:R-:W-:Y:S01]  /*5d90*/  SHF.R.U32.HI R143, RZ, 0x7, R152 ;  /* 0x00000007ff8f7819 */ /* 0x004fe20000011698 */
[----:B------:R-:W-:Y:S01]  /*5da0*/  FMUL.FTZ R55, R65, UR53 ;  /* 0x0000003541377c20 */ /* 0x000fe20008410000 */
[----:B-1----:R-:W-:Y:S01]  /*5db0*/  FMUL.FTZ R6, R25, UR53 ;  /* 0x0000003519067c20 */ /* 0x002fe20008410000 */
        /* <DEDUP_REMOVED lines=31> */
[----:B------:R-:W-:-:S02]  /*5fb0*/  IMAD.U32 R47, RZ, RZ, UR55 ;  /* 0x00000037ff2f7e24 */ /* 0x000fc4000f8e00ff */
        /* <DEDUP_REMOVED lines=17> */
[----:B------:R-:W-:-:S02]  /*60d0*/  IMAD R80, R16, -0x2, R79 ;  /* 0xfffffffe10507824 */ /* 0x000fc400078e024f */
[----:B------:R-:W-:Y:S01]  /*60e0*/  FMUL.FTZ R72, R81, UR53 ;  /* 0x0000003551487c20 */ /* 0x000fe20008410000 */
[----:B------:R-:W-:Y:S01]  /*60f0*/  FMUL.FTZ R73, R82, UR53 ;  /* 0x0000003552497c20 */ /* 0x000fe20008410000 */
[----:B------:R-:W-:Y:S01]  /*6100*/  FMUL.FTZ R74, R83, UR53 ;  /* 0x00000035534a7c20 */ /* 0x000fe20008410000 */
[----:B------:R-:W-:Y:S01]  /*6110*/  FMUL.FTZ R76, R85, UR53 ;  /* 0x00000035554c7c20 */ /* 0x000fe20008410000 */
[----:B------:R-:W-:Y:S01]  /*6120*/  FMUL.FTZ R78, R86, UR53 ;  /* 0x00000035564e7c20 */ /* 0x000fe20008410000 */
[----:B------:R-:W-:Y:S01]  /*6130*/  FMUL.FTZ R79, R87, UR53 ;  /* 0x00000035574f7c20 */ /* 0x000fe20008410000 */
[----:B------:R-:W-:Y:S01]  /*6140*/  @!P1 LEA R47, R47, UR42, 0x3 ;  /* 0x0000002a2f2f9c11 */ /* 0x000fe2000f8e18ff */
[----:B------:R-:W0:Y:S01]  /*6150*/  MUFU.TANH R5, R5 ;  /* 0x0000000500057308 */ /* 0x000e220000002400 */
[----:B---3--:R-:W-:-:S03]  /*6160*/  IMAD R80, R71, UR43, R80 ;  /* 0x0000002b47507c24 */ /* 0x008fc6000f8e0250 */
[----:B------:R-:W-:-:S04]  /*6170*/  @!P1 VIADD R47, R47, 0x2d840 ;  /* 0x0002d8402f2f9836 */ /* 0x000fc80000000000 */
[----:B------:R-:W1:Y:S01]  /*6180*/  MUFU.TANH R6, R6 ;  /* 0x0000000600067308 */ /* 0x000e620000002400 */
[----:B------:R-:W-:-:S07]  /*6190*/  @!P1 PRMT R47, RZ, 0x654, R47 ;  /* 0x00000654ff2f9816 */ /* 0x000fce000000002f */
[----:B------:R-:W2:Y:S08]  /*61a0*/  MUFU.TANH R7, R7 ;  /* 0x0000000700077308 */ /* 0x000eb00000002400 */
[----:B------:R-:W3:Y:S08]  /*61b0*/  MUFU.TANH R9, R9 ;  /* 0x0000000900097308 */ /* 0x000ef00000002400 */
[----:B------:R-:W4:Y:S01]  /*61c0*/  MUFU.TANH R10, R10 ;  /* 0x0000000a000a7308 */ /* 0x000f220000002400 */
[----:B------:R-:W-:-:S02]  /*61d0*/  WARPGROUP.DEPBAR.LE gsb0, 0x0 ;  /* 0x00008000000079c5 */ /* 0x000fc40000010000 */
[----:B------:R-:W-:-:S05]  /*61e0*/  WARPGROUP.ARRIVE ;  /* 0x00000000000079c5 */ /* 0x000fca0000000000 */
[----:B------:R-:W0:Y:S01]  /*61f0*/  MUFU.TANH R11, R11 ;  /* 0x0000000b000b7308 */ /* 0x000e220000002400 */
[----:B------:R-:W-:Y:S01]  /*6200*/  HGMMA.64x96x16.F32.BF16 R88, gdesc[UR28].tnspB, R88, gsb0 ;  /* 0x416000001c5879f0 */ /* 0x000fe20008001858 */
[----:B------:R-:W-:Y:S02]  /*6210*/  UIADD3 UR30, UR7, 0x80, URZ ;  /* 0x00000080071e7890 */ /* 0x000fe4000fffe03f */
[----:B------:R-:W-:Y:S01]  /*6220*/  UIADD3 UR28, UR6, 0x4, URZ ;  /* 0x00000004061c7890 */ /* 0x000fe2000fffe03f */
[----:B------:R-:W-:Y:S01]  /*6230*/  UMOV UR31, 0x80000020 ;  /* 0x80000020001f7882 */ /* 0x000fe20000000000 */
[----:B------:R-:W-:Y:S02]  /*6240*/  UMOV UR29, 0x40000040 ;  /* 0x40000040001d7882 */ /* 0x000fe40000000000 */
        /* <DEDUP_REMOVED lines=15> */
[----:B------:R-:W-:Y:S01]  /*6340*/  HGMMA.64x96x16.F32.BF16 R88, gdesc[UR28].tnspB, R88, gsb0 ;  /* 0x416000001c5879f0 */ /* 0x000fe20008001858 */
[----:B------:R-:W-:Y:S02]  /*6350*/  UIADD3 UR30, UR7, 0xc0, URZ ;  /* 0x000000c0071e7890 */ /* 0x000fe4000fffe03f */
[----:B------:R-:W-:-:S04]  /*6360*/  UIADD3 UR28, UR6, 0x6, URZ ;  /* 0x00000006061c7890 */ /* 0x000fc8000fffe03f */
[----:B------:R-:W0:Y:S01]  /*6370*/  MUFU.TANH R31, R31 ;  /* 0x0000001f001f7308 */ /* 0x000e220000002400 */
[----:B------:R-:W-:Y:S01]  /*6380*/  UMOV UR31, 0x80000020 ;  /* 0x80000020001f7882 */ /* 0x000fe20000000000 */
[----:B------:R-:W-:-:S06]  /*6390*/  UMOV UR29, 0x40000040 ;  /* 0x40000040001d7882 */ /* 0x000fcc0000000000 */
        /* <DEDUP_REMOVED lines=64> */
[----:B------:R-:W0:Y:S01]  /*67a0*/  MUFU.TANH R79, R79 ;  /* 0x0000004f004f7308 */ /* 0x000e220000002400 */
[----:B------:R-:W-:-:S02]  /*67b0*/  WARPGROUP.DEPBAR.LE gsb0, 0x0 ;  /* 0x00008000000079c5 */ /* 0x000fc40000010000 */
[----:B------:R-:W-:-:S06]  /*67c0*/  WARPGROUP.ARRIVE ;  /* 0x00000000000079c5 */ /* 0x000fcc0000000000 */
[----:B------:R-:W-:Y:S01]  /*67d0*/  HGMMA.64x96x16.F32.BF16 R88, gdesc[UR28].tnspB, R88, gsb0 ;  /* 0x416000001c5879f0 */ /* 0x000fe20008001858 */
[----:B------:R-:W-:Y:S02]  /*67e0*/  UIADD3 UR30, UR7, 0x1c0, URZ ;  /* 0x000001c0071e7890 */ /* 0x000fe4000fffe03f */
[----:B------:R-:W-:Y:S01]  /*67f0*/  UIADD3 UR28, UR6, 0x606, URZ ;  /* 0x00000606061c7890 */ /* 0x000fe2000fffe03f */
[----:B------:R-:W-:Y:S01]  /*6800*/  UMOV UR31, 0x80000020 ;  /* 0x80000020001f7882 */ /* 0x000fe20000000000 */
[----:B------:R-:W-:Y:S01]  /*6810*/  UMOV UR29, 0x40000040 ;  /* 0x40000040001d7882 */ /* 0x000fe20000000000 */
[----:B------:R-:W-:Y:S02]  /*6820*/  @UP0 ULDC UR6, c[0x0][0x44c] ;  /* 0x0001130000060ab9 */ /* 0x000fe40000000800 */
[----:B------:R-:W-:Y:S01]  /*6830*/  @P2 IMAD.HI.U32 R46, R151, UR6, RZ ;  /* 0x00000006972e2c27 */ /* 0x000fe2000f8e00ff */
[----:B------:R-:W-:Y:S01]  /*6840*/  @UP0 ULDC UR6, c[0x0][0x450] ;  /* 0x0001140000060ab9 */ /* 0x000fe20000000800 */
[----:B------:R-:W-:-:S03]  /*6850*/  ISETP.GE.U32.AND P2, PT, R152, 0x180, PT ;  /* 0x000001809800780c */ /* 0x000fc60003f46070 */
[----:B------:R-:W-:Y:S01]  /*6860*/  @P3 SHF.R.U32.HI R151, RZ, UR6, R46 ;  /* 0x00000006ff973c19 */ /* 0x000fe2000801162e */
[----:B------:R-:W-:Y:S02]  /*6870*/  VIADD R46, R143, 0x9 ;  /* 0x000000098f2e7836 */ /* 0x000fe40000000000 */
[----:B------:R-:W5:Y:S02]  /*6880*/  LDC R143, c[0x0][0x288] ;  /* 0x0000a200ff8f7b82 */ /* 0x000f640000000800 */
[----:B------:R-:W1:Y:S01]  /*6890*/  SHFL.IDX PT, R84, R151, RZ, 0x1c1f ;  /* 0x001c1fff97547589 */ /* 0x000e6200000e0000 */
[----:B------:R-:W-:Y:S02]  /*68a0*/  SEL R46, R46, 0x9, !P2 ;  /* 0x000000092e2e7807 */ /* 0x000fe40005000000 */
[----:B------:R-:W-:Y:S01]  /*68b0*/  PLOP3.LUT P2, PT, PT, PT, UP1, 0x40, 0x0 ;  /* 0x000000000000781c */ /* 0x000fe20003f4e818 */
[----:B-----5:R-:W-:-:S04]  /*68c0*/  IMAD.IADD R80, R80, 0x1, -R143 ;  /* 0x0000000150507824 */ /* 0x020fc800078e0a8f */
[C---:B------:R-:W-:Y:S02]  /*68d0*/  VIADD R83, R80.reuse, UR52 ;  /* 0x0000003450537c36 */ /* 0x040fe40008000000 */
[----:B------:R-:W-:Y:S02]  /*68e0*/  VIADD R82, R80, UR33 ;  /* 0x0000002150527c36 */ /* 0x000fe40008000000 */
[C---:B-1----:R-:W-:Y:S02]  /*68f0*/  IMAD.IADD R81, R84.reuse, 0x1, R83 ;  /* 0x0000000154517824 */ /* 0x042fe400078e0253 */
[----:B------:R-:W-:Y:S01]  /*6900*/  IMAD.IADD R80, R84, 0x1, R82 ;  /* 0x0000000154507824 */ /* 0x000fe200078e0252 */
[----:B------:R-:W-:Y:S02]  /*6910*/  WARPGROUP.DEPBAR.LE gsb0, 0x0 ;  /* 0x00008000000079c5 */ /* 0x000fe40000010000 */
[----:B------:R-:W-:-:S06]  /*6920*/  WARPGROUP.ARRIVE ;  /* 0x00000000000079c5 */ /* 0x000fcc0000000000 */
[----:B------:R-:W-:Y:S03]  /*6930*/  HGMMA.64x96x16.F32.BF16 R88, gdesc[UR28].tnspB, R88, gsb0 ;  /* 0x416000001c5879f0 */ /* 0x000fe60008001858 */
[----:B------:R-:W-:Y:S02]  /*6940*/  WARPGROUP.DEPBAR.LE gsb0, 0x0 ;  /* 0x00008000000079c5 */ /* 0x000fe40000010000 */
[----:B------:R1:W-:Y:S06]  /*6950*/  BAR.ARV R46, 0x100 ;  /* 0x0004002e0000751d */ /* 0x0003ec0000002000 */
[----:B------:R1:W-:Y:S01]  /*6960*/  @!P1 SYNCS.ARRIVE.TRANS64.RED.A1T0 RZ, [R47+URZ], RZ ;  /* 0x000000ff2fff99a7 */ /* 0x0003e2000810043f */
[----:B0-234-:R-:W-:Y:S05]  /*6970*/  @P2 BRA `(.L_x_10769) ;  /* 0x00000000005c2947 */ /* 0x01dfea0003800000 */
[----:B-1----:R-:W-:Y:S01]  /*6980*/  IMAD R46, R71, UR43, R84 ;  /* 0x0000002b472e7c24 */ /* 0x002fe2000f8e0254 */
        /* <DEDUP_REMOVED lines=12> */
.L_x_10771:
[----:B------:R-:W-:-:S05]  /*6a50*/  IMAD.U32 R84, RZ, RZ, UR35 ;  /* 0x00000023ff547e24 */ /* 0x000fca000f8e00ff */
[----:B------:R-:W-:-:S13]  /*6a60*/  ISETP.NE.AND P2, PT, R84, 0x1, PT ;  /* 0x000000015400780c */ /* 0x000fda0003f45270 */
[----:B------:R-:W0:Y:S02]  /*6a70*/  @P2 LDC.64 R46, c[0x0][0x9e8] ;  /* 0x00027a00ff2e2b82 */ /* 0x000e240000000a00 */
[----:B0-----:R-:W-:-:S05]  /*6a80*/  @P2 IMAD.HI.U32 R46, R85, R46, RZ ;  /* 0x0000002e552e2227 */ /* 0x001fca00078e00ff */
[----:B------:R-:W-:-:S07]  /*6a90*/  @P2 SHF.R.U32.HI R85, RZ, R47, R46 ;  /* 0x0000002fff552219 */ /* 0x000fce000001162e */
.L_x_10772:
[----:B------:R-:W-:Y:S05]  /*6aa0*/  BSYNC B0 ;  /* 0x0000000000007941 */ /* 0x000fea0003800000 */
.L_x_10770:
[----:B------:R-:W-:-:S04]  /*6ab0*/  IMAD R85, R85, R84, -R75 ;  /* 0x0000005455557224 */ /* 0x000fc800078e0a4b */
[----:B------:R-:W-:-:S05]  /*6ac0*/  IMAD R85, R16, -0x2, R85 ;  /* 0xfffffffe10557824 */ /* 0x000fca00078e0255 */
[----:B------:R-:W-:Y:S02]  /*6ad0*/  VIADDMNMX R81, R85, R84, R81, PT ;  /* 0x0000005455517246 */ /* 0x000fe40003800151 */
[----:B------:R-:W-:-:S07]  /*6ae0*/  VIMNMX R80, R80, R85, !PT ;  /* 0x0000005550507248 */ /* 0x000fce0007fe0100 */
.L_x_10769:
[----:B------:R-:W-:Y:S01]  /*6af0*/  ISETP.GT.AND P2, PT, R0, -0x1, PT ;  /* 0xffffffff0000780c */ /* 0x000fe20003f44270 */
[----:B------:R-:W0:Y:S03]  /*6b00*/  SHFL.IDX PT, R84, R151, 0x1, 0x1c1f ;  /* 0x003c1f0097547f89 */ /* 0x000e2600000e0000 */
[C---:B------:R-:W-:Y:S02]  /*6b10*/  ISETP.GT.AND P5, PT, R80.reuse, RZ, P2 ;  /* 0x000000ff5000720c */ /* 0x040fe400017a4270 */
[C---:B------:R-:W-:Y:S02]  /*6b20*/  ISETP.GT.AND P4, PT, R80.reuse, 0x1, P2 ;  /* 0x000000015000780c */ /* 0x040fe40001784270 */
[----:B------:R-:W-:Y:S02]  /*6b30*/  ISETP.LT.OR P5, PT, R81, 0x1, P5 ;  /* 0x000000015100780c */ /* 0x000fe40002fa1670 */
[----:B------:R-:W-:-:S02]  /*6b40*/  ISETP.GT.AND P6, PT, R80, 0x8, P2 ;  /* 0x000000085000780c */ /* 0x000fc400017c4270 */
[----:B------:R-:W-:Y:S02]  /*6b50*/  FSEL R5, R5, -INF , !P5 ;  /* 0xff80000005057808 */ /* 0x000fe40006800000 */
[C---:B------:R-:W-:Y:S02]  /*6b60*/  ISETP.GT.AND P5, PT, R80.reuse, 0x10, P2 ;  /* 0x000000105000780c */ /* 0x040fe400017a4270 */
[----:B------:R-:W-:Y:S02]  /*6b70*/  ISETP.GT.AND P3, PT, R80, 0x9, P2 ;  /* 0x000000095000780c */ /* 0x000fe40001764270 */
[C---:B------:R-:W-:Y:S02]  /*6b80*/  ISETP.LT.OR P5, PT, R81.reuse, 0x11, P5 ;  /* 0x000000115100780c */ /* 0x040fe40002fa1670 */
[----:B------:R-:W-:Y:S02]  /*6b90*/  ISETP.LT.OR P4, PT, R81, 0x2, P4 ;  /* 0x000000025100780c */ /* 0x000fe40002781670 */
[----:B------:R-:W-:-:S02]  /*6ba0*/  FSEL R14, R14, -INF , !P5 ;  /* 0xff8000000e0e7808 */ /* 0x000fc40006800000 */
[----:B------:R-:W-:Y:S01]  /*6bb0*/  ISETP.GT.AND P5, PT, R80, 0x20, P2 ;  /* 0x000000205000780c */ /* 0x000fe200017a4270 */
[--C-:B0-----:R-:W-:Y:S01]  /*6bc0*/  IMAD.IADD R83, R83, 0x1, R84.reuse ;  /* 0x0000000153537824 */ /* 0x101fe200078e0254 */
[C---:B------:R-:W-:Y:S01]  /*6bd0*/  ISETP.LT.OR P6, PT, R81.reuse, 0x9, P6 ;  /* 0x000000095100780c */ /* 0x040fe200037c1670 */
[----:B------:R-:W-:Y:S01]  /*6be0*/  IMAD.IADD R82, R82, 0x1, R84 ;  /* 0x0000000152527824 */ /* 0x000fe200078e0254 */
[C---:B------:R-:W-:Y:S02]  /*6bf0*/  ISETP.LT.OR P3, PT, R81.reuse, 0xa, P3 ;  /* 0x0000000a5100780c */ /* 0x040fe40001f61670 */
[----:B------:R-:W-:Y:S02]  /*6c00*/  ISETP.LT.OR P5, PT, R81, 0x21, P5 ;  /* 0x000000215100780c */ /* 0x000fe40002fa1670 */
[----:B------:R-:W-:Y:S02]  /*6c10*/  FSEL R6, R6, -INF , !P4 ;  /* 0xff80000006067808 */ /* 0x000fe40006000000 */
[----:B-1----:R-:W-:-:S02]  /*6c20*/  FSEL R46, R10, -INF , !P6 ;  /* 0xff8000000a2e7808 */ /* 0x002fc40007000000 */
        /* <DEDUP_REMOVED lines=77> */
[----:B------:R-:W-:-:S02]  /*7100*/  ISETP.LT.OR P3, PT, R81, 0x7a, P3 ;  /* 0x0000007a5100780c */ /* 0x000fc40001f61670 */
[----:B------:R-:W-:Y:S02]  /*7110*/  FSEL R72, R72, -INF , !P4 ;  /* 0xff80000048487808 */ /* 0x000fe40006000000 */
        /* <DEDUP_REMOVED lines=16> */
.L_x_10775:
[----:B------:R-:W-:-:S05]  /*7220*/  IMAD.U32 R80, RZ, RZ, UR35 ;  /* 0x00000023ff507e24 */ /* 0x000fca000f8e00ff */
[----:B------:R-:W-:-:S13]  /*7230*/  ISETP.NE.AND P3, PT, R80, 0x1, PT ;  /* 0x000000015000780c */ /* 0x000fda0003f65270 */
[----:B------:R-:W0:Y:S02]  /*7240*/  @P3 LDC.64 R10, c[0x0][0x9e8] ;  /* 0x00027a00ff0a3b82 */ /* 0x000e240000000a00 */
[----:B0-----:R-:W-:-:S05]  /*7250*/  @P3 IMAD.HI.U32 R10, R84, R10, RZ ;  /* 0x0000000a540a3227 */ /* 0x001fca00078e00ff */
[----:B------:R-:W-:-:S07]  /*7260*/  @P3 SHF.R.U32.HI R84, RZ, R11, R10 ;  /* 0x0000000bff543219 */ /* 0x000fce000001160a */
.L_x_10776:
[----:B------:R-:W-:Y:S05]  /*7270*/  BSYNC B0 ;  /* 0x0000000000007941 */ /* 0x000fea0003800000 */
.L_x_10774:
[----:B------:R-:W-:-:S04]  /*7280*/  IMAD R75, R84, R80, -R75 ;  /* 0x00000050544b7224 */ /* 0x000fc800078e0a4b */
[----:B------:R-:W-:-:S05]  /*7290*/  IMAD R75, R16, -0x2, R75 ;  /* 0xfffffffe104b7824 */ /* 0x000fca00078e024b */
[----:B------:R-:W-:Y:S02]  /*72a0*/  VIADDMNMX R83, R75, R80, R83, PT ;  /* 0x000000504b537246 */ /* 0x000fe40003800153 */
[----:B------:R-:W-:-:S07]  /*72b0*/  VIMNMX R82, R82, R75, !PT ;  /* 0x0000004b52527248 */ /* 0x000fce0007fe0100 */
.L_x_10773:
        /* <DEDUP_REMOVED lines=24> */
[----:B------:R-:W-:-:S02]  /*7440*/  ISETP.GT.AND P5, PT, R82, RZ, P2 ;  /* 0x000000ff5200720c */ /* 0x000fc400017a4270 */
[----:B------:R-:W-:Y:S02]  /*7450*/  FMNMX.FTZ R10, R36, R11, !PT ;  /* 0x0000000b240a7209 */ /* 0x000fe40007810000 */
[----:B------:R-:W-:Y:S02]  /*7460*/  ISETP.LT.OR P5, PT, R83, 0x1, P5 ;  /* 0x000000015300780c */ /* 0x000fe40002fa1670 */
[----:B------:R-:W-:Y:S02]  /*7470*/  FMNMX.FTZ R11, R37, R10, !PT ;  /* 0x0000000a250b7209 */ /* 0x000fe40007810000 */
[----:B------:R-:W-:Y:S02]  /*7480*/  ISETP.GT.AND P3, PT, R82, 0x8, P2 ;  /* 0x000000085200780c */ /* 0x000fe40001764270 */
[----:B------:R-:W-:Y:S02]  /*7490*/  FMNMX.FTZ R10, R40, R11, !PT ;  /* 0x0000000b280a7209 */ /* 0x000fe40007810000 */
[----:B------:R-:W-:-:S02]  /*74a0*/  FSEL R7, R7, -INF , !P5 ;  /* 0xff80000007077808 */ /* 0x000fc40006800000 */
        /* <DEDUP_REMOVED lines=25> */
[----:B------:R-:W-:Y:S02]  /*7640*/  ISETP.GT.AND P5, PT, R82, 0x38, P2 ;  /* 0x000000385200780c */ /* 0x000fe400017a4270 */
[----:B------:R-:W-:Y:S02]  /*7650*/  FMNMX.FTZ R11, R70, R11, !PT ;  /* 0x0000000b460b7209 */ /* 0x000fe40007810000 */
[----:B------:R-:W-:Y:S02]  /*7660*/  ISETP.LT.OR P3, PT, R83, 0x32, P3 ;  /* 0x000000325300780c */ /* 0x000fe40001f61670 */
[----:B------:R-:W-:Y:S02]  /*7670*/  FMNMX.FTZ R10, R72, R11, !PT ;  /* 0x0000000b480a7209 */ /* 0x000fe40007810000 */
[----:B------:R-:W-:-:S02]  /*7680*/  FSEL R39, R39, -INF , !P3 ;  /* 0xff80000027277808 */ /* 0x000fc40005800000 */
[----:B------:R-:W-:Y:S02]  /*7690*/  FMNMX.FTZ R11, R77, R10, !PT ;  /* 0x0000000a4d0b7209 */ /* 0x000fe40007810000 */
[----:B------:R-:W-:Y:S02]  /*76a0*/  ISETP.LT.OR P5, PT, R83, 0x39, P5 ;  /* 0x000000395300780c */ /* 0x000fe40002fa1670 */
[----:B------:R-:W-:Y:S02]  /*76b0*/  FMNMX.FTZ R11, R76, R11, !PT ;  /* 0x0000000b4c0b7209 */ /* 0x000fe40007810000 */
[----:B------:R-:W-:Y:S02]  /*76c0*/  ISETP.GT.AND P3, PT, R82, 0x40, P2 ;  /* 0x000000405200780c */ /* 0x000fe40001764270 */
[----:B------:R-:W-:Y:S01]  /*76d0*/  FSEL R42, R42, -INF , !P5 ;  /* 0xff8000002a2a7808 */ /* 0x000fe20006800000 */
[----:B------:R-:W0:Y:S01]  /*76e0*/  SHFL.BFLY PT, R10, R11, 0x2, 0x1f ;  /* 0x0c401f000b0a7f89 */ /* 0x000e2200000e0000 */
[----:B------:R-:W-:-:S02]  /*76f0*/  ISETP.GT.AND P5, PT, R82, 0x41, P2 ;  /* 0x000000415200780c */ /* 0x000fc400017a4270 */
[C---:B------:R-:W-:Y:S02]  /*7700*/  ISETP.LT.OR P3, PT, R83.reuse, 0x41, P3 ;  /* 0x000000415300780c */ /* 0x040fe40001f61670 */
[----:B------:R-:W-:Y:S02]  /*7710*/  ISETP.LT.OR P5, PT, R83, 0x42, P5 ;  /* 0x000000425300780c */ /* 0x000fe40002fa1670 */
[----:B------:R-:W-:Y:S02]  /*7720*/  FSEL R48, R48, -INF , !P3 ;  /* 0xff80000030307808 */ /* 0x000fe40005800000 */
[C---:B------:R-:W-:Y:S02]  /*7730*/  ISETP.GT.AND P3, PT, R82.reuse, 0x49, P2 ;  /* 0x000000495200780c */ /* 0x040fe40001764270 */
[----:B------:R-:W-:Y:S02]  /*7740*/  FSEL R49, R49, -INF , !P5 ;  /* 0xff80000031317808 */ /* 0x000fe40006800000 */
[----:B------:R-:W-:-:S02]  /*7750*/  ISETP.GT.AND P5, PT, R82, 0x50, P2 ;  /* 0x000000505200780c */ /* 0x000fc400017a4270 */
[C---:B------:R-:W-:Y:S02]  /*7760*/  ISETP.LT.OR P3, PT, R83.reuse, 0x4a, P3 ;  /* 0x0000004a5300780c */ /* 0x040fe40001f61670 */
[----:B------:R-:W-:Y:S02]  /*7770*/  ISETP.LT.OR P5, PT, R83, 0x51, P5 ;  /* 0x000000515300780c */ /* 0x000fe40002fa1670 */
[----:B------:R-:W-:Y:S02]  /*7780*/  FSEL R53, R53, -INF , !P3 ;  /* 0xff80000035357808 */ /* 0x000fe40005800000 */
[----:B------:R-:W-:Y:S02]  /*7790*/  ISETP.GT.AND P3, PT, R82, 0x58, P2 ;  /* 0x000000585200780c */ /* 0x000fe40001764270 */
[----:B------:R-:W-:Y:S02]  /*77a0*/  FSEL R56, R56, -INF , !P5 ;  /* 0xff80000038387808 */ /* 0x000fe40006800000 */
[----:B0-----:R-:W-:-:S02]  /*77b0*/  FMNMX.FTZ R75, R11, R10, !PT ;  /* 0x0000000a0b4b7209 */ /* 0x001fc40007810000 */
[----:B------:R-:W-:Y:S02]  /*77c0*/  FSEL R11, R9, -INF , !P4 ;  /* 0xff800000090b7808 */ /* 0x000fe40006000000 */
[C---:B------:R-:W-:Y:S01]  /*77d0*/  ISETP.GT.AND P4, PT, R82.reuse, 0x10, P2 ;  /* 0x000000105200780c */ /* 0x040fe20001784270 */
[----:B------:R-:W0:Y:S01]  /*77e0*/  SHFL.BFLY PT, R10, R75, 0x1, 0x1f ;  /* 0x0c201f004b0a7f89 */ /* 0x000e2200000e0000 */
[----:B------:R-:W-:Y:S02]  /*77f0*/  ISETP.GT.AND P5, PT, R82, 0x59, P2 ;  /* 0x000000595200780c */ /* 0x000fe400017a4270 */
[C---:B------:R-:W-:Y:S02]  /*7800*/  ISETP.LT.OR P4, PT, R83.reuse, 0x11, P4 ;  /* 0x000000115300780c */ /* 0x040fe40002781670 */
[----:B------:R-:W-:Y:S02]  /*7810*/  ISETP.LT.OR P3, PT, R83, 0x59, P3 ;  /* 0x000000595300780c */ /* 0x000fe40001f61670 */
        /* <DEDUP_REMOVED lines=8> */
[----:B------:R-:W-:Y:S02]  /*78a0*/  ISETP.LT.OR P3, PT, R83, 0x62, P3 ;  /* 0x000000625300780c */ /* 0x000fe40001f61670 */
[----:B0-----:R-:W-:Y:S02]  /*78b0*/  FMNMX.FTZ R10, R75, R10, !PT ;  /* 0x0000000a4b0a7209 */ /* 0x001fe40007810000 */
[----:B------:R-:W-:Y:S02]  /*78c0*/  FSEL R65, R65, -INF , !P3 ;  /* 0xff80000041417808 */ /* 0x000fe40005800000 */
[C---:B------:R-:W-:Y:S01]  /*78d0*/  FSETP.NEU.FTZ.AND P6, PT, R10.reuse, -INF , PT ;  /* 0xff8000000a00780b */ /* 0x040fe20003fdd000 */
[----:B------:R-:W-:Y:S01]  /*78e0*/  FMUL.FTZ R80, R10, UR34 ;  /* 0x000000220a507c20 */ /* 0x000fe20008410000 */
[----:B------:R-:W-:-:S02]  /*78f0*/  ISETP.LT.OR P5, PT, R83, 0x69, P5 ;  /* 0x000000695300780c */ /* 0x000fc40002fa1670 */
[----:B------:R-:W-:Y:S02]  /*7900*/  ISETP.GT.AND P3, PT, R82, 0x70, P2 ;  /* 0x000000705200780c */ /* 0x000fe40001764270 */
[----:B------:R-:W-:Y:S02]  /*7910*/  FSEL R9, R80, RZ, P6 ;  /* 0x000000ff50097208 */ /* 0x000fe40003000000 */
[----:B------:R-:W-:Y:S02]  /*7920*/  FMNMX.FTZ R80, R7, R8, !PT ;  /* 0x0000000807507209 */ /* 0x000fe40007810000 */
[----:B------:R-:W-:Y:S01]  /*7930*/  FSEL R68, R68, -INF , !P5 ;  /* 0xff80000044447808 */ /* 0x000fe20006800000 */
[--C-:B------:R-:W-:Y:S01]  /*7940*/  FFMA.FTZ R75, R46, UR34, -R9.reuse ;  /* 0x000000222e4b7c23 */ /* 0x100fe20008010809 */
[----:B------:R-:W-:Y:S01]  /*7950*/  FSEL R46, R27, -INF , !P4 ;  /* 0xff8000001b2e7808 */ /* 0x000fe20006000000 */
[--C-:B------:R-:W-:Y:S01]  /*7960*/  FFMA.FTZ R5, R5, UR34, -R9.reuse ;  /* 0x0000002205057c23 */ /* 0x100fe20008010809 */
[C---:B------:R-:W-:Y:S01]  /*7970*/  ISETP.GT.AND P4, PT, R82.reuse, 0x28, P2 ;  /* 0x000000285200780c */ /* 0x040fe20001784270 */
[----:B------:R0:W-:Y:S01]  /*7980*/  MUFU.EX2 R27, R75 ;  /* 0x0000004b001b7308 */ /* 0x0001e20000000800 */
[----:B------:R-:W-:Y:S01]  /*7990*/  ISETP.GT.AND P5, PT, R82, 0x71, P2 ;  /* 0x000000715200780c */ /* 0x000fe200017a4270 */
[--C-:B------:R-:W-:Y:S01]  /*79a0*/  FFMA.FTZ R6, R6, UR34, -R9.reuse ;  /* 0x0000002206067c23 */ /* 0x100fe20008010809 */
[----:B------:R-:W-:Y:S01]  /*79b0*/  ISETP.LT.OR P4, PT, R83, 0x29, P4 ;  /* 0x000000295300780c */ /* 0x000fe20002781670 */
[--C-:B------:R-:W-:Y:S01]  /*79c0*/  FFMA.FTZ R47, R47, UR34, -R9.reuse ;  /* 0x000000222f2f7c23 */ /* 0x100fe20008010809 */
[----:B------:R-:W-:Y:S01]  /*79d0*/  ISETP.LT.OR P3, PT, R83, 0x71, P3 ;  /* 0x000000715300780c */ /* 0x000fe20001f61670 */
[--C-:B------:R-:W-:Y:S01]  /*79e0*/  FFMA.FTZ R14, R14, UR34, -R9.reuse ;  /* 0x000000220e0e7c23 */ /* 0x100fe20008010809 */
[----:B------:R-:W-:Y:S01]  /*79f0*/  FSEL R34, R34, -INF , !P4 ;  /* 0xff80000022227808 */ /* 0x000fe20006000000 */
[--C-:B------:R-:W-:Y:S01]  /*7a00*/  FFMA.FTZ R15, R15, UR34, -R9.reuse ;  /* 0x000000220f0f7c23 */ /* 0x100fe20008010809 */
[----:B0-----:R-:W-:Y:S01]  /*7a10*/  FMNMX.FTZ R75, R11, R80, !PT ;  /* 0x000000500b4b7209 */ /* 0x001fe20007810000 */
        /* <DEDUP_REMOVED lines=48> */
[----:B------:R-:W-:Y:S02]  /*7d20*/  ISETP.GT.AND P4, PT, R82, 0x60, P2 ;  /* 0x000000605200780c */ /* 0x000fe40001784270 */
[----:B------:R-:W-:Y:S02]  /*7d30*/  FMNMX.FTZ R80, R42, R75, !PT ;  /* 0x0000004b2a507209 */ /* 0x000fe40007810000 */
[----:B------:R-:W-:Y:S01]  /*7d40*/  ISETP.LT.OR P4, PT, R83, 0x61, P4 ;  /* 0x000000615300780c */ /* 0x000fe20002781670 */
[----:B------:R-:W-:Y:S01]  /*7d50*/  MUFU.EX2 R6, R6 ;  /* 0x0000000600067308 */ /* 0x000fe20000000800 */
[----:B------:R-:W-:Y:S02]  /*7d60*/  FMNMX.FTZ R75, R43, R80, !PT ;  /* 0x000000502b4b7209 */ /* 0x000fe40007810000 */
[----:B------:R-:W-:Y:S02]  /*7d70*/  FSEL R64, R64, -INF , !P4 ;  /* 0xff80000040407808 */ /* 0x000fe40006000000 */
[----:B------:R-:W-:-:S02]  /*7d80*/  FMNMX.FTZ R80, R48, R75, !PT ;  /* 0x0000004b30507209 */ /* 0x000fc40007810000 */
[----:B------:R-:W-:Y:S01]  /*7d90*/  ISETP.GT.AND P4, PT, R82, 0x69, P2 ;  /* 0x000000695200780c */ /* 0x000fe20001784270 */
[----:B------:R-:W-:Y:S01]  /*7da0*/  MUFU.EX2 R47, R47 ;  /* 0x0000002f002f7308 */ /* 0x000fe20000000800 */
[----:B------:R-:W-:Y:S02]  /*7db0*/  FMNMX.FTZ R75, R49, R80, !PT ;  /* 0x00000050314b7209 */ /* 0x000fe40007810000 */
[C---:B------:R-:W-:Y:S02]  /*7dc0*/  ISETP.LT.OR P4, PT, R83.reuse, 0x6a, P4 ;  /* 0x0000006a5300780c */ /* 0x040fe40002781670 */
[----:B------:R-:W-:Y:S02]  /*7dd0*/  FMNMX.FTZ R80, R52, R75, !PT ;  /* 0x0000004b34507209 */ /* 0x000fe40007810000 */
[----:B------:R-:W-:Y:S01]  /*7de0*/  ISETP.LT.OR P5, PT, R83, 0x72, P5 ;  /* 0x000000725300780c */ /* 0x000fe20002fa1670 */
[----:B------:R-:W-:Y:S01]  /*7df0*/  MUFU.EX2 R14, R14 ;  /* 0x0000000e000e7308 */ /* 0x000fe20000000800 */
[----:B------:R-:W-:-:S04]  /*7e00*/  FMNMX.FTZ R75, R53, R80, !PT ;  /* 0x00000050354b7209 */ /* 0x000fc80007810000 */
[----:B------:R-:W-:-:S03]  /*7e10*/  FMNMX.FTZ R80, R56, R75, !PT ;  /* 0x0000004b38507209 */ /* 0x000fc60007810000 */
[----:B------:R-:W-:Y:S01]  /*7e20*/  MUFU.EX2 R15, R15 ;  /* 0x0000000f000f7308 */ /* 0x000fe20000000800 */
[----:B------:R-:W-:-:S04]  /*7e30*/  FMNMX.FTZ R75, R57, R80, !PT ;  /* 0x00000050394b7209 */ /* 0x000fc80007810000 */
[----:B------:R-:W-:Y:S02]  /*7e40*/  FMNMX.FTZ R80, R60, R75, !PT ;  /* 0x0000004b3c507209 */ /* 0x000fe40007810000 */
[----:B------:R-:W-:Y:S01]  /*7e50*/  FSEL R75, R69, -INF , !P4 ;  /* 0xff800000454b7808 */ /* 0x000fe20006000000 */
[----:B------:R-:W-:Y:S01]  /*7e60*/  MUFU.EX2 R24, R24 ;  /* 0x0000001800187308 */ /* 0x000fe20000000800 */
[----:B------:R-:W-:Y:S02]  /*7e70*/  FMNMX.FTZ R81, R61, R80, !PT ;  /* 0x000000503d517209 */ /* 0x000fe40007810000 */
[----:B------:R-:W-:Y:S02]  /*7e80*/  ISETP.GT.AND P4, PT, R82, 0x78, P2 ;  /* 0x000000785200780c */ /* 0x000fe40001784270 */
[----:B------:R-:W-:Y:S02]  /*7e90*/  FMNMX.FTZ R80, R64, R81, !PT ;  /* 0x0000005140507209 */ /* 0x000fe40007810000 */
[----:B------:R-:W-:Y:S01]  /*7ea0*/  ISETP.GT.AND P2, PT, R82, 0x79, P2 ;  /* 0x000000795200780c */ /* 0x000fe20001744270 */
[----:B------:R-:W-:Y:S01]  /*7eb0*/  MUFU.EX2 R25, R25 ;  /* 0x0000001900197308 */ /* 0x000fe20000000800 */
[----:B------:R-:W-:-:S02]  /*7ec0*/  FMNMX.FTZ R69, R65, R80, !PT ;  /* 0x0000005041457209 */ /* 0x000fc40007810000 */
[----:B------:R-:W-:Y:S02]  /*7ed0*/  FSEL R80, R73, -INF , !P3 ;  /* 0xff80000049507808 */ /* 0x000fe40005800000 */
[----:B------:R-:W-:Y:S02]  /*7ee0*/  FMNMX.FTZ R82, R68, R69, !PT ;  /* 0x0000004544527209 */ /* 0x000fe40007810000 */
[----:B------:R-:W-:Y:S01]  /*7ef0*/  FSEL R81, R74, -INF , !P5 ;  /* 0xff8000004a517808 */ /* 0x000fe20006800000 */
[----:B------:R-:W-:Y:S01]  /*7f00*/  MUFU.EX2 R28, R28 ;  /* 0x0000001c001c7308 */ /* 0x000fe20000000800 */
[----:B------:R-:W-:Y:S01]  /*7f10*/  FMNMX.FTZ R69, R75, R82, !PT ;  /* 0x000000524b457209 */ /* 0x000fe20007810000 */
[----:B------:R-:W-:Y:S01]  /*7f20*/  FFMA.FTZ R82, R76, UR34, -R9 ;  /* 0x000000224c527c23 */ /* 0x000fe20008010809 */
[----:B------:R-:W-:Y:S02]  /*7f30*/  ISETP.LT.OR P4, PT, R83, 0x79, P4 ;  /* 0x000000795300780c */ /* 0x000fe40002781670 */
[----:B------:R-:W-:-:S02]  /*7f40*/  FMNMX.FTZ R74, R80, R69, !PT ;  /* 0x00000045504a7209 */ /* 0x000fc40007810000 */
[----:B------:R-:W-:Y:S01]  /*7f50*/  ISETP.LT.OR P2, PT, R83, 0x7a, P2 ;  /* 0x0000007a5300780c */ /* 0x000fe20001741670 */
[----:B------:R-:W-:Y:S01]  /*7f60*/  MUFU.EX2 R29, R29 ;  /* 0x0000001d001d7308 */ /* 0x000fe20000000800 */
[----:B------:R-:W-:Y:S02]  /*7f70*/  FSEL R78, R78, -INF , !P4 ;  /* 0xff8000004e4e7808 */ /* 0x000fe40006000000 */
[----:B------:R-:W-:Y:S02]  /*7f80*/  FMNMX.FTZ R69, R81, R74, !PT ;  /* 0x0000004a51457209 */ /* 0x000fe40007810000 */
[----:B------:R-:W-:Y:S02]  /*7f90*/  FSEL R79, R79, -INF , !P2 ;  /* 0xff8000004f4f7808 */ /* 0x000fe40005000000 */
        /* <DEDUP_REMOVED lines=8> */
[--C-:B------:R-:W-:Y:S01]  /*8020*/  FFMA.FTZ R69, R70, UR34, -R9.reuse ;  /* 0x0000002246457c23 */ /* 0x100fe20008010809 */
[----:B------:R-:W-:Y:S01]  /*8030*/  FFMA.FTZ R70, R77, UR34, -R9 ;  /* 0x000000224d467c23 */ /* 0x000fe20008010809 */
[----:B------:R-:W-:-:S04]  /*8040*/  FSEL R77, R10, RZ, P6 ;  /* 0x000000ff0a4d7208 */ /* 0x000fc80003000000 */
[----:B------:R-:W-:Y:S01]  /*8050*/  MUFU.EX2 R40, R40 ;  /* 0x0000002800287308 */ /* 0x000fe20000000800 */
[----:B------:R-:W0:Y:S01]  /*8060*/  SHFL.BFLY PT, R74, R73, 0x1, 0x1f ;  /* 0x0c201f00494a7f89 */ /* 0x000e2200000e0000 */
[----:B------:R-:W-:-:S06]  /*8070*/  FADD.FTZ R77, -R77, R4 ;  /* 0x000000044d4d7221 */ /* 0x000fcc0000010100 */
        /* <DEDUP_REMOVED lines=9> */
[--C-:B------:R-:W-:Y:S01]  /*8110*/  FFMA.FTZ R83, R35, UR34, -R76.reuse ;  /* 0x0000002223537c23 */ /* 0x100fe2000801084c */
[--C-:B------:R-:W-:Y:S01]  /*8120*/  FFMA.FTZ R4, R12, UR34, -R76.reuse ;  /* 0x000000220c047c23 */ /* 0x100fe2000801084c */
[----:B------:R-:W-:Y:S01]  /*8130*/  FSEL R35, R9, RZ, P2 ;  /* 0x000000ff09237208 */ /* 0x000fe20001000000 */
        /* <DEDUP_REMOVED lines=12> */
[----:B------:R-:W-:Y:S01]  /*8200*/  FFMA.FTZ R11, R38, UR34, -R76 ;  /* 0x00000022260b7c23 */ /* 0x000fe2000801084c */
[----:B------:R-:W-:-:S02]  /*8210*/  IMAD.U32 R38, RZ, RZ, UR45 ;  /* 0x0000002dff267e24 */ /* 0x000fc4000f8e00ff */
[--C-:B------:R-:W-:Y:S01]  /*8220*/  FFMA.FTZ R31, R31, UR34, -R76.reuse ;  /* 0x000000221f1f7c23 */ /* 0x100fe2000801084c */
[----:B------:R-:W-:Y:S01]  /*8230*/  FFMA.FTZ R53, R53, UR34, -R76 ;  /* 0x0000002235357c23 */ /* 0x000fe2000801084c */
[----:B------:R-:W-:Y:S01]  /*8240*/  MUFU.EX2 R7, R7 ;  /* 0x0000000700077308 */ /* 0x000fe20000000800 */
[----:B-1----:R-:W-:Y:S01]  /*8250*/  FADD.FTZ R4, -R35, R8 ;  /* 0x0000000823047221 */ /* 0x002fe20000010100 */
[----:B0-----:R-:W-:Y:S01]  /*8260*/  FFMA.FTZ R49, R74, R3, R5 ;  /* 0x000000034a317223 */ /* 0x001fe20000010005 */
[----:B------:R-:W-:Y:S01]  /*8270*/  @!P1 LEA R38, R38, UR42, 0x3 ;  /* 0x0000002a26269c11 */ /* 0x000fe2000f8e18ff */
[--C-:B------:R-:W-:Y:S01]  /*8280*/  FFMA.FTZ R34, R34, UR34, -R76.reuse ;  /* 0x0000002222227c23 */ /* 0x100fe2000801084c */
[----:B------:R-:W-:Y:S01]  /*8290*/  FMUL.FTZ R4, R4, UR34 ;  /* 0x0000002204047c20 */ /* 0x000fe20008410000 */
[--C-:B------:R-:W-:Y:S01]  /*82a0*/  FFMA.FTZ R13, R39, UR34, -R76.reuse ;  /* 0x00000022270d7c23 */ /* 0x100fe2000801084c */
[----:B------:R-:W-:Y:S01]  /*82b0*/  FFMA.FTZ R3, R52, UR34, -R76 ;  /* 0x0000002234037c23 */ /* 0x000fe2000801084c */
[----:B------:R-:W-:Y:S01]  /*82c0*/  MUFU.EX2 R77, R77 ;  /* 0x0000004d004d7308 */ /* 0x000fe20000000800 */
[----:B------:R-:W-:-:S02]  /*82d0*/  @!P1 VIADD R38, R38, 0x2d860 ;  /* 0x0002d86026269836 */ /* 0x000fc40000000000 */
[--C-:B------:R-:W-:Y:S01]  /*82e0*/  FFMA.FTZ R39, R42, UR34, -R76.reuse ;  /* 0x000000222a277c23 */ /* 0x100fe2000801084c */
[--C-:B------:R-:W-:Y:S01]  /*82f0*/  FFMA.FTZ R42, R48, UR34, -R76.reuse ;  /* 0x00000022302a7c23 */ /* 0x100fe2000801084c */
[--C-:B------:R-:W-:Y:S01]  /*8300*/  FFMA.FTZ R57, R57, UR34, -R76.reuse ;  /* 0x0000002239397c23 */ /* 0x100fe2000801084c */
[----:B------:R-:W-:Y:S01]  /*8310*/  FFMA.FTZ R48, R61, UR34, -R76 ;  /* 0x000000223d307c23 */ /* 0x000fe2000801084c */
[----:B------:R-:W-:Y:S01]  /*8320*/  @!P1 PRMT R38, RZ, 0x654, R38 ;  /* 0x00000654ff269816 */ /* 0x000fe20000000026 */
[--C-:B------:R-:W-:Y:S01]  /*8330*/  FFMA.FTZ R64, R64, UR34, -R76.reuse ;  /* 0x0000002240407c23 */ /* 0x100fe2000801084c */
[----:B------:R0:W1:Y:S01]  /*8340*/  MUFU.EX2 R8, R4 ;  /* 0x0000000400087308 */ /* 0x0000620000000800 */
[--C-:B------:R-:W-:Y:S01]  /*8350*/  FFMA.FTZ R68, R68, UR34, -R76.reuse ;  /* 0x0000002244447c23 */ /* 0x100fe2000801084c */
[----:B------:R2:W-:Y:S01]  /*8360*/  @!P1 SYNCS.ARRIVE.TRANS64.RED.A1T0 RZ, [R38+URZ], RZ ;  /* 0x000000ff26ff99a7 */ /* 0x0005e2000810043f */
[--C-:B------:R-:W-:Y:S01]  /*8370*/  FFMA.FTZ R75, R75, UR34, -R76.reuse ;  /* 0x000000224b4b7c23 */ /* 0x100fe2000801084c */
[--C-:B------:R-:W-:Y:S01]  /*8380*/  FFMA.FTZ R80, R80, UR34, -R76.reuse ;  /* 0x0000002250507c23 */ /* 0x100fe2000801084c */
[--C-:B------:R-:W-:Y:S01]  /*8390*/  FFMA.FTZ R81, R81, UR34, -R76.reuse ;  /* 0x0000002251517c23 */ /* 0x100fe2000801084c */
[----:B------:R-:W-:Y:S01]  /*83a0*/  FFMA.FTZ R78, R78, UR34, -R76 ;  /* 0x000000224e4e7c23 */ /* 0x000fe2000801084c */
[----:B------:R-:W-:Y:S01]  /*83b0*/  ISETP.GT.AND P2, PT, R0, UR56, PT ;  /* 0x0000003800007c0c */ /* 0x000fe2000bf44270 */
[----:B------:R-:W3:Y:S01]  /*83c0*/  MUFU.EX2 R84, R84 ;  /* 0x0000005400547308 */ /* 0x000ee20000000800 */
[----:B0-----:R-:W-:Y:S01]  /*83d0*/  FADD.FTZ R4, R6, R49 ;  /* 0x0000003106047221 */ /* 0x001fe20000010000 */
[----:B------:R-:W-:Y:S01]  /*83e0*/  UMOV UR45, UR55 ;  /* 0x00000037002d7c82 */ /* 0x000fe20008000000 */
[-C--:B------:R-:W-:Y:S01]  /*83f0*/  FMUL.FTZ R88, R88, R74.reuse ;  /* 0x0000004a58587220 */ /* 0x080fe20000410000 */
[-C--:B------:R-:W-:Y:S01]  /*8400*/  FMUL.FTZ R89, R89, R74.reuse ;  /* 0x0000004a59597220 */ /* 0x080fe20000410000 */
[-C--:B------:R-:W-:Y:S01]  /*8410*/  FMUL.FTZ R92, R92, R74.reuse ;  /* 0x0000004a5c5c7220 */ /* 0x080fe20000410000 */
[-C--:B------:R-:W-:Y:S01]  /*8420*/  FMUL.FTZ R93, R93, R74.reuse ;  /* 0x0000004a5d5d7220 */ /* 0x080fe20000410000 */
[----:B------:R-:W-:Y:S01]  /*8430*/  FMUL.FTZ R96, R96, R74 ;  /* 0x0000004a60607220 */ /* 0x000fe20000410000 */
[----:B------:R-:W0:Y:S01]  /*8440*/  MUFU.EX2 R12, R12 ;  /* 0x0000000c000c7308 */ /* 0x000e220000000800 */
[----:B-1----:R-:W-:Y:S01]  /*8450*/  FFMA.FTZ R2, R8, R2, R7 ;  /* 0x0000000208027223 */ /* 0x002fe20000010007 */
[-C--:B------:R-:W-:Y:S01]  /*8460*/  FMUL.FTZ R90, R90, R8.reuse ;  /* 0x000000085a5a7220 */ /* 0x080fe20000410000 */
[-C--:B------:R-:W-:Y:S01]  /*8470*/  FMUL.FTZ R91, R91, R8.reuse ;  /* 0x000000085b5b7220 */ /* 0x080fe20000410000 */
[-C--:B------:R-:W-:Y:S01]  /*8480*/  FMUL.FTZ R94, R94, R8.reuse ;  /* 0x000000085e5e7220 */ /* 0x080fe20000410000 */
[-C--:B------:R-:W-:Y:S01]  /*8490*/  FMUL.FTZ R95, R95, R8.reuse ;  /* 0x000000085f5f7220 */ /* 0x080fe20000410000 */
[-C--:B------:R-:W-:Y:S01]  /*84a0*/  FMUL.FTZ R98, R98, R8.reuse ;  /* 0x0000000862627220 */ /* 0x080fe20000410000 */
[-C--:B------:R-:W-:Y:S01]  /*84b0*/  FMUL.FTZ R99, R99, R8.reuse ;  /* 0x0000000863637220 */ /* 0x080fe20000410000 */
[----:B------:R1:W-:Y:S01]  /*84c0*/  MUFU.EX2 R35, R30 ;  /* 0x0000001e00237308 */ /* 0x0003e20000000800 */
[-C--:B------:R-:W-:Y:S01]  /*84d0*/  FMUL.FTZ R102, R102, R8.reuse ;  /* 0x0000000866667220 */ /* 0x080fe20000410000 */
[-C--:B------:R-:W-:Y:S01]  /*84e0*/  FMUL.FTZ R103, R103, R8.reuse ;  /* 0x0000000867677220 */ /* 0x080fe20000410000 */
[-C--:B------:R-:W-:Y:S01]  /*84f0*/  FMUL.FTZ R106, R106, R8.reuse ;  /* 0x000000086a6a7220 */ /* 0x080fe20000410000 */
[-C--:B------:R-:W-:Y:S01]  /*8500*/  FMUL.FTZ R107, R107, R8.reuse ;  /* 0x000000086b6b7220 */ /* 0x080fe20000410000 */
[-C--:B------:R-:W-:Y:S01]  /*8510*/  FMUL.FTZ R110, R110, R8.reuse ;  /* 0x000000086e6e7220 */ /* 0x080fe20000410000 */
[-C--:B------:R-:W-:Y:S01]  /*8520*/  FMUL.FTZ R111, R111, R8.reuse ;  /* 0x000000086f6f7220 */ /* 0x080fe20000410000 */
[----:B------:R-:W-:Y:S01]  /*8530*/  FMUL.FTZ R114, R114, R8 ;  /* 0x0000000872727220 */ /* 0x000fe20000410000 */
[----:B------:R-:W4:Y:S01]  /*8540*/  MUFU.EX2 R20, R20 ;  /* 0x0000001400147308 */ /* 0x000f220000000800 */
[----:B-1----:R-:W-:Y:S01]  /*8550*/  FADD.FTZ R30, R27, R4 ;  /* 0x000000041b1e7221 */ /* 0x002fe20000010000 */
[----:B------:R-:W-:Y:S01]  /*8560*/  F2FP.BF16.F32.PACK_AB R4, R6, R5 ;  /* 0x000000050604723e */ /* 0x000fe200000010ff */
[----:B------:R-:W-:Y:S01]  /*8570*/  FADD.FTZ R5, R77, R2 ;  /* 0x000000024d057221 */ /* 0x000fe20000010000 */
[C---:B------:R-:W-:Y:S01]  /*8580*/  F2FP.BF16.F32.PACK_AB R6, R47.reuse, R27 ;  /* 0x0000001b2f06723e */ /* 0x040fe200000010ff */
[----:B------:R-:W-:Y:S01]  /*8590*/  FADD.FTZ R49, R47, R30 ;  /* 0x0000001e2f317221 */ /* 0x000fe20000010000 */
[----:B------:R-:W-:Y:S01]  /*85a0*/  FFMA.FTZ R2, R56, UR34, -R76 ;  /* 0x0000002238027c23 */ /* 0x000fe2000801084c */
[----:B------:R-:W-:Y:S01]  /*85b0*/  FADD.FTZ R27, R82, R5 ;  /* 0x00000005521b7221 */ /* 0x000fe20000010000 */
[----:B------:R-:W1:Y:S01]  /*85c0*/  MUFU.EX2 R21, R21 ;  /* 0x0000001500157308 */ /* 0x000e620000000800 */
[----:B------:R-:W-:Y:S01]  /*85d0*/  FADD.FTZ R30, R14, R49 ;  /* 0x000000310e1e7221 */ /* 0x000fe20000010000 */
[----:B------:R-:W-:Y:S01]  /*85e0*/  F2FP.BF16.F32.PACK_AB R5, R77, R7 ;  /* 0x000000074d05723e */ /* 0x000fe200000010ff */
[C---:B---3--:R-:W-:Y:S01]  /*85f0*/  FADD.FTZ R27, R84.reuse, R27 ;  /* 0x0000001b541b7221 */ /* 0x048fe20000010000 */
[----:B------:R-:W-:Y:S01]  /*8600*/  F2FP.BF16.F32.PACK_AB R7, R84, R82 ;  /* 0x000000525407723e */ /* 0x000fe200000010ff */
[----:B------:R-:W-:Y:S01]  /*8610*/  FADD.FTZ R77, R15, R30 ;  /* 0x0000001e0f4d7221 */ /* 0x000fe20000010000 */
[-C--:B------:R-:W-:Y:S01]  /*8620*/  FMUL.FTZ R115, R115, R8.reuse ;  /* 0x0000000873737220 */ /* 0x080fe20000410000 */
[----:B0-----:R-:W-:Y:S01]  /*8630*/  FADD.FTZ R49, R12, R27 ;  /* 0x0000001b0c317221 */ /* 0x001fe20000010000 */
[----:B------:R-:W0:Y:S01]  /*8640*/  MUFU.EX2 R26, R26 ;  /* 0x0000001a001a7308 */ /* 0x000e220000000800 */
[----:B--2---:R-:W-:Y:S01]  /*8650*/  FADD.FTZ R38, R24, R77 ;  /* 0x0000004d18267221 */ /* 0x004fe20000010000 */
[----:B------:R2:W-:Y:S01]  /*8660*/  STSM.16.M88.4 [R17+0x21800], R4 ;  /* 0x0218000411007844 */ /* 0x0005e20000000200 */
[----:B----4-:R-:W-:Y:S01]  /*8670*/  FADD.FTZ R30, R20, R49 ;  /* 0x00000031141e7221 */ /* 0x010fe20000010000 */
[----:B------:R-:W-:Y:S01]  /*8680*/  FFMA.FTZ R27, R60, UR34, -R76 ;  /* 0x000000223c1b7c23 */ /* 0x000fe2000801084c */
        /* <DEDUP_REMOVED lines=12> */
[C---:B0-----:R-:W-:Y:S01]  /*8750*/  FADD.FTZ R49, R26.reuse, R49 ;  /* 0x000000311a317221 */ /* 0x041fe20000010000 */
[----:B--2---:R-:W-:Y:S01]  /*8760*/  F2FP.BF16.F32.PACK_AB R4, R15, R14 ;  /* 0x0000000e0f04723e */ /* 0x004fe200000010ff */
[----:B------:R-:W-:Y:S01]  /*8770*/  FMUL.FTZ R135, R135, R8 ;  /* 0x0000000887877220 */ /* 0x000fe20000410000 */
[----:B------:R-:W-:Y:S01]  /*8780*/  F2FP.BF16.F32.PACK_AB R6, R25, R24 ;  /* 0x000000181906723e */ /* 0x000fe200000010ff */
[-C--:B------:R-:W-:Y:S01]  /*8790*/  FMUL.FTZ R97, R97, R74.reuse ;  /* 0x0000004a61617220 */ /* 0x080fe20000410000 */
[----:B------:R-:W-:Y:S01]  /*87a0*/  F2FP.BF16.F32.PACK_AB R7, R26, R21 ;  /* 0x000000151a07723e */ /* 0x000fe200000010ff */
[----:B------:R-:W-:Y:S01]  /*87b0*/  FMUL.FTZ R100, R100, R74 ;  /* 0x0000004a64647220 */ /* 0x000fe20000410000 */
[----:B------:R0:W-:Y:S01]  /*87c0*/  MUFU.EX2 R47, R53 ;  /* 0x00000035002f7308 */ /* 0x0001e20000000800 */
[----:B------:R-:W-:Y:S01]  /*87d0*/  F2FP.BF16.F32.PACK_AB R5, R20, R12 ;  /* 0x0000000c1405723e */ /* 0x000fe200000010ff */
[-C--:B------:R-:W-:Y:S01]  /*87e0*/  FMUL.FTZ R101, R101, R74.reuse ;  /* 0x0000004a65657220 */ /* 0x080fe20000410000 */
[-C--:B------:R-:W-:Y:S01]  /*87f0*/  FMUL.FTZ R104, R104, R74.reuse ;  /* 0x0000004a68687220 */ /* 0x080fe20000410000 */
[-C--:B------:R-:W-:Y:S01]  /*8800*/  FMUL.FTZ R105, R105, R74.reuse ;  /* 0x0000004a69697220 */ /* 0x080fe20000410000 */
[-C--:B------:R-:W-:Y:S01]  /*8810*/  FMUL.FTZ R108, R108, R74.reuse ;  /* 0x0000004a6c6c7220 */ /* 0x080fe20000410000 */
[----:B------:R2:W-:Y:S01]  /*8820*/  STSM.16.M88.4 [R23], R4 ;  /* 0x0000000417007844 */ /* 0x0005e20000000200 */
[-C--:B------:R-:W-:Y:S01]  /*8830*/  FMUL.FTZ R109, R109, R74.reuse ;  /* 0x0000004a6d6d7220 */ /* 0x080fe20000410000 */
[----:B------:R-:W4:Y:S01]  /*8840*/  MUFU.EX2 R34, R34 ;  /* 0x0000002200227308 */ /* 0x000f220000000800 */
[----:B0-----:R-:W-:Y:S01]  /*8850*/  FADD.FTZ R53, R25, R38 ;  /* 0x0000002619357221 */ /* 0x001fe20000010000 */
[--C-:B------:R-:W-:Y:S01]  /*8860*/  FFMA.FTZ R38, R65, UR34, -R76.reuse ;  /* 0x0000002241267c23 */ /* 0x100fe2000801084c */
[----:B------:R-:W-:Y:S01]  /*8870*/  FFMA.FTZ R76, R79, UR34, -R76 ;  /* 0x000000224f4c7c23 */ /* 0x000fe2000801084c */
[----:B------:R-:W-:Y:S01]  /*8880*/  FMUL.FTZ R112, R112, R74 ;  /* 0x0000004a70707220 */ /* 0x000fe20000410000 */
[----:B------:R-:W-:Y:S01]  /*8890*/  FADD.FTZ R30, R28, R53 ;  /* 0x000000351c1e7221 */ /* 0x000fe20000010000 */
[----:B------:R-:W-:Y:S01]  /*88a0*/  F2FP.BF16.F32.PACK_AB R28, R29, R28 ;  /* 0x0000001c1d1c723e */ /* 0x000fe200000010ff */
[----:B------:R-:W-:Y:S01]  /*88b0*/  FMUL.FTZ R113, R113, R74 ;  /* 0x0000004a71717220 */ /* 0x000fe20000410000 */
[----:B------:R-:W0:Y:S01]  /*88c0*/  MUFU.EX2 R83, R83 ;  /* 0x0000005300537308 */ /* 0x000e220000000800 */
[----:B------:R-:W-:Y:S01]  /*88d0*/  FADD.FTZ R53, R29, R30 ;  /* 0x0000001e1d357221 */ /* 0x000fe20000010000 */
[----:B---3--:R-:W-:Y:S01]  /*88e0*/  FADD.FTZ R30, R46, R49 ;  /* 0x000000312e1e7221 */ /* 0x008fe20000010000 */
[C---:B-1----:R-:W-:Y:S01]  /*88f0*/  F2FP.BF16.F32.PACK_AB R29, R31.reuse, R46 ;  /* 0x0000002e1f1d723e */ /* 0x042fe200000010ff */
[-C--:B------:R-:W-:Y:S01]  /*8900*/  FMUL.FTZ R116, R116, R74.reuse ;  /* 0x0000004a74747220 */ /* 0x080fe20000410000 */
[----:B------:R-:W-:Y:S01]  /*8910*/  FADD.FTZ R52, R32, R53 ;  /* 0x0000003520347221 */ /* 0x000fe20000010000 */
[----:B------:R-:W-:Y:S01]  /*8920*/  FADD.FTZ R49, R31, R30 ;  /* 0x0000001e1f317221 */ /* 0x000fe20000010000 */
[-C--:B------:R-:W-:Y:S01]  /*8930*/  FMUL.FTZ R117, R117, R74.reuse ;  /* 0x0000004a75757220 */ /* 0x080fe20000410000 */
[----:B------:R-:W1:Y:S01]  /*8940*/  MUFU.EX2 R11, R11 ;  /* 0x0000000b000b7308 */ /* 0x000e620000000800 */
[----:B------:R-:W-:Y:S01]  /*8950*/  FADD.FTZ R53, R33, R52 ;  /* 0x0000003421357221 */ /* 0x000fe20000010000 */
[----:B----4-:R-:W-:Y:S01]  /*8960*/  FADD.FTZ R30, R34, R49 ;  /* 0x00000031221e7221 */ /* 0x010fe20000010000 */
[-C--:B------:R-:W-:Y:S01]  /*8970*/  FMUL.FTZ R120, R120, R74.reuse ;  /* 0x0000004a78787220 */ /* 0x080fe20000410000 */
[----:B------:R-:W-:Y:S01]  /*8980*/  FMUL.FTZ R121, R121, R74 ;  /* 0x0000004a79797220 */ /* 0x000fe20000410000 */
[----:B------:R-:W-:Y:S01]  /*8990*/  FADD.FTZ R52, R36, R53 ;  /* 0x0000003524347221 */ /* 0x000fe20000010000 */
[----:B------:R-:W-:Y:S01]  /*89a0*/  F2FP.BF16.F32.PACK_AB R36, R37, R36 ;  /* 0x000000242524723e */ /* 0x000fe200000010ff */
[----:B------:R-:W-:Y:S01]  /*89b0*/  FMUL.FTZ R124, R124, R74 ;  /* 0x0000004a7c7c7220 */ /* 0x000fe20000410000 */
[----:B------:R-:W3:Y:S01]  /*89c0*/  MUFU.EX2 R13, R13 ;  /* 0x0000000d000d7308 */ /* 0x000ee20000000800 */
[----:B0-----:R-:W-:Y:S01]  /*89d0*/  FADD.FTZ R30, R83, R30 ;  /* 0x0000001e531e7221 */ /* 0x001fe20000010000 */
[----:B------:R-:W-:Y:S01]  /*89e0*/  FADD.FTZ R49, R37, R52 ;  /* 0x0000003425317221 */ /* 0x000fe20000010000 */
[----:B------:R-:W-:Y:S01]  /*89f0*/  F2FP.BF16.F32.PACK_AB R31, R83, R34 ;  /* 0x00000022531f723e */ /* 0x000fe200000010ff */
        /* <DEDUP_REMOVED lines=8> */
[----:B------:R-:W-:Y:S01]  /*8a80*/  FMUL.FTZ R133, R133, R74 ;  /* 0x0000004a85857220 */ /* 0x000fe20000410000 */
[----:B------:R-:W-:-:S02]  /*8a90*/  VIADD R0, R0, 0xffffffff ;  /* 0xffffffff00007836 */ /* 0x000fc40000000000 */
[----:B------:R-:W-:Y:S01]  /*8aa0*/  IMAD.MOV.U32 R8, RZ, RZ, R9 ;  /* 0x000000ffff087224 */ /* 0x000fe200078e0009 */
[----:B------:R-:W1:Y:S01]  /*8ab0*/  MUFU.EX2 R42, R42 ;  /* 0x0000002a002a7308 */ /* 0x000e620000000800 */
[----:B---3--:R-:W-:Y:S01]  /*8ac0*/  FADD.FTZ R24, R13, R30 ;  /* 0x0000001e0d187221 */ /* 0x008fe20000010000 */
[----:B------:R-:W-:Y:S01]  /*8ad0*/  F2FP.BF16.F32.PACK_AB R30, R33, R32 ;  /* 0x00000020211e723e */ /* 0x000fe200000010ff */
[----:B------:R-:W-:Y:S01]  /*8ae0*/  FADD.FTZ R32, R44, R15 ;  /* 0x0000000f2c207221 */ /* 0x000fe20000010000 */
[----:B------:R-:W-:Y:S02]  /*8af0*/  F2FP.BF16.F32.PACK_AB R37, R13, R11 ;  /* 0x0000000b0d25723e */ /* 0x000fe400000010ff */
[C---:B------:R-:W-:Y:S01]  /*8b00*/  F2FP.BF16.F32.PACK_AB R44, R45.reuse, R44 ;  /* 0x0000002c2d2c723e */ /* 0x040fe200000010ff */
[----:B------:R-:W-:Y:S01]  /*8b10*/  FADD.FTZ R21, R45, R32 ;  /* 0x000000202d157221 */ /* 0x000fe20000010000 */
[----:B------:R-:W3:Y:S01]  /*8b20*/  MUFU.EX2 R50, R50 ;  /* 0x0000003200327308 */ /* 0x000ee20000000800 */
[----:B0-----:R-:W-:Y:S01]  /*8b30*/  FADD.FTZ R24, R39, R24 ;  /* 0x0000001827187221 */ /* 0x001fe20000010000 */
[C---:B------:R-:W-:Y:S01]  /*8b40*/  F2FP.BF16.F32.PACK_AB R39, R35.reuse, R39 ;  /* 0x000000272327723e */ /* 0x040fe200000010ff */
[----:B------:R-:W-:Y:S02]  /*8b50*/  STSM.16.M88.4 [R22], R28 ;  /* 0x0000001c16007844 */ /* 0x000fe40000000200 */
[----:B------:R-:W-:-:S03]  /*8b60*/  FADD.FTZ R15, R35, R24 ;  /* 0x00000018230f7221 */ /* 0x000fc60000010000 */
        /* <DEDUP_REMOVED lines=12> */
[----:B------:R-:W2:Y:S01]  /*8c30*/  MUFU.EX2 R2, R2 ;  /* 0x0000000200027308 */ /* 0x000ea20000000800 */
[----:B0-----:R-:W-:Y:S01]  /*8c40*/  FADD.FTZ R20, R54, R15 ;  /* 0x0000000f36147221 */ /* 0x001fe20000010000 */
[C---:B------:R-:W-:Y:S01]  /*8c50*/  FADD.FTZ R15, R47.reuse, R12 ;  /* 0x0000000c2f0f7221 */ /* 0x040fe20000010000 */
[----:B------:R-:W-:-:S05]  /*8c60*/  F2FP.BF16.F32.PACK_AB R47, R47, R3 ;  /* 0x000000032f2f723e */ /* 0x000fca00000010ff */
        /* <DEDUP_REMOVED lines=17> */
[----:B------:R1:W3:Y:S01]  /*8d80*/  MUFU.EX2 R65, R64 ;  /* 0x0000004000417308 */ /* 0x0002e20000000800 */
[C---:B--2---:R-:W-:Y:S01]  /*8d90*/  FADD.FTZ R4, R48.reuse, R5 ;  /* 0x0000000530047221 */ /* 0x044fe20000010000 */
[----:B------:R-:W-:-:S06]  /*8da0*/  F2FP.BF16.F32.PACK_AB R59, R48, R27 ;  /* 0x0000001b303b723e */ /* 0x000fcc00000010ff */
[----:B------:R-:W2:Y:S01]  /*8db0*/  MUFU.EX2 R66, R66 ;  /* 0x0000004200427308 */ /* 0x000ea20000000800 */
[C---:B0-----:R-:W-:Y:S01]  /*8dc0*/  FADD.FTZ R5, R63.reuse, R6 ;  /* 0x000000063f057221 */ /* 0x041fe20000010000 */
[----:B-1----:R-:W-:-:S06]  /*8dd0*/  F2FP.BF16.F32.PACK_AB R64, R63, R62 ;  /* 0x0000003e3f40723e */ /* 0x002fcc00000010ff */
[----:B------:R-:W0:Y:S01]  /*8de0*/  MUFU.EX2 R67, R67 ;  /* 0x0000004300437308 */ /* 0x000e220000000800 */
[----:B---3--:R-:W-:-:S07]  /*8df0*/  FADD.FTZ R3, R65, R4 ;  /* 0x0000000441037221 */ /* 0x008fce0000010000 */
[----:B------:R1:W3:Y:S01]  /*8e00*/  MUFU.EX2 R14, R38 ;  /* 0x00000026000e7308 */ /* 0x0002e20000000800 */
[----:B--2---:R-:W-:-:S07]  /*8e10*/  FADD.FTZ R4, R66, R5 ;  /* 0x0000000542047221 */ /* 0x004fce0000010000 */
[----:B------:R-:W2:Y:S01]  /*8e20*/  MUFU.EX2 R69, R69 ;  /* 0x0000004500457308 */ /* 0x000ea20000000800 */
[----:B0-----:R-:W-:Y:S01]  /*8e30*/  FADD.FTZ R6, R67, R4 ;  /* 0x0000000443067221 */ /* 0x001fe20000010000 */
[----:B-1----:R-:W-:Y:S02]  /*8e40*/  F2FP.BF16.F32.PACK_AB R38, R41, R40 ;  /* 0x000000282926723e */ /* 0x002fe400000010ff */
[----:B------:R-:W-:-:S03]  /*8e50*/  F2FP.BF16.F32.PACK_AB R66, R67, R66 ;  /* 0x000000424342723e */ /* 0x000fc600000010ff */
[----:B------:R-:W-:Y:S01]  /*8e60*/  STSM.16.M88.4 [R18], R36 ;  /* 0x0000002412007844 */ /* 0x000fe20000000200 */
[----:B------:R-:W0:Y:S01]  /*8e70*/  MUFU.EX2 R68, R68 ;  /* 0x0000004400447308 */ /* 0x000e220000000800 */
[C---:B---3--:R-:W-:Y:S01]  /*8e80*/  FADD.FTZ R3, R14.reuse, R3 ;  /* 0x000000030e037221 */ /* 0x048fe20000010000 */
[----:B------:R-:W-:Y:S01]  /*8e90*/  F2FP.BF16.F32.PACK_AB R65, R14, R65 ;  /* 0x000000410e41723e */ /* 0x000fe200000010ff */
[----:B------:R-:W-:Y:S04]  /*8ea0*/  STSM.16.M88.4 [R17+0x27800], R44 ;  /* 0x0278002c11007844 */ /* 0x000fe80000000200 */
[----:B------:R-:W-:Y:S01]  /*8eb0*/  STSM.16.M88.4 [R136], R56 ;  /* 0x0000003888007844 */ /* 0x000fe20000000200 */
[----:B------:R-:W1:Y:S01]  /*8ec0*/  MUFU.EX2 R72, R72 ;  /* 0x0000004800487308 */ /* 0x000e620000000800 */
[----:B--2---:R-:W-:-:S07]  /*8ed0*/  FADD.FTZ R5, R69, R6 ;  /* 0x0000000645057221 */ /* 0x004fce0000010000 */
[----:B------:R-:W2:Y:S01]  /*8ee0*/  MUFU.EX2 R75, R75 ;  /* 0x0000004b004b7308 */ /* 0x000ea20000000800 */
[----:B0-----:R-:W-:-:S07]  /*8ef0*/  FADD.FTZ R4, R68, R3 ;  /* 0x0000000344047221 */ /* 0x001fce0000010000 */
[----:B------:R-:W0:Y:S01]  /*8f00*/  MUFU.EX2 R70, R70 ;  /* 0x0000004600467308 */ /* 0x000e220000000800 */
[----:B-1----:R-:W-:-:S07]  /*8f10*/  FADD.FTZ R11, R72, R5 ;  /* 0x00000005480b7221 */ /* 0x002fce0000010000 */
[----:B------:R-:W1:Y:S01]  /*8f20*/  MUFU.EX2 R80, R80 ;  /* 0x0000005000507308 */ /* 0x000e620000000800 */
[C---:B--2---:R-:W-:Y:S01]  /*8f30*/  FADD.FTZ R3, R75.reuse, R4 ;  /* 0x000000044b037221 */ /* 0x044fe20000010000 */
[----:B------:R-:W-:Y:S02]  /*8f40*/  F2FP.BF16.F32.PACK_AB R67, R75, R68 ;  /* 0x000000444b43723e */ /* 0x000fe400000010ff */
[----:B------:R-:W-:-:S03]  /*8f50*/  F2FP.BF16.F32.PACK_AB R4, R72, R69 ;  /* 0x000000454804723e */ /* 0x000fc600000010ff */
[----:B------:R-:W-:Y:S01]  /*8f60*/  STSM.16.M88.4 [R22+0x6000], R64 ;  /* 0x0060004016007844 */ /* 0x000fe20000000200 */
        /* <DEDUP_REMOVED lines=10> */
[C---:B-1----:R-:W-:Y:S02]  /*9010*/  F2FP.BF16.F32.PACK_AB R7, R13.reuse, R78 ;  /* 0x0000004e0d07723e */ /* 0x042fe400000010ff */
[----:B------:R-:W-:-:S03]  /*9020*/  FADD.FTZ R2, R13, R2 ;  /* 0x000000020d027221 */ /* 0x000fc60000010000 */
[----:B------:R0:W-:Y:S01]  /*9030*/  STSM.16.M88.4 [R18+0x6000], R4 ;  /* 0x0060000412007844 */ /* 0x0001e20000000200 */
[----:B------:R1:W-:Y:S06]  /*9040*/  MEMBAR.ALL.CTA ;  /* 0x0000000000007992 */ /* 0x0003ec0000008000 */
[----:B-1----:R-:W1:Y:S01]  /*9050*/  FENCE.VIEW.ASYNC.S ;  /* 0x00000000000073c6 */ /* 0x002e620000000000 */
[----:B0-----:R-:W-:Y:S01]  /*9060*/  IMAD.MOV.U32 R4, RZ, RZ, R10 ;  /* 0x000000ffff047224 */ /* 0x001fe200078e000a */
[----:B-1----:R-:W-:Y:S01]  /*9070*/  NOP ;  /* 0x0000000000007918 */ /* 0x002fe20000000000 */
[----:B------:R-:W-:Y:S05]  /*9080*/  @P2 BRA `(.L_x_10777) ;  /* 0xffffffc400b42947 */ /* 0x000fea000383ffff */
[----:B------:R-:W-:Y:S01]  /*9090*/  IMAD.MOV.U32 R8, RZ, RZ, R9 ;  /* 0x000000ffff087224 */ /* 0x000fe200078e0009 */
[----:B------:R-:W-:Y:S01]  /*90a0*/  UMOV UR45, UR55 ;  /* 0x00000037002d7c82 */ /* 0x000fe20008000000 */
[----:B------:R-:W-:Y:S01]  /*90b0*/  IMAD.MOV.U32 R4, RZ, RZ, R10 ;  /* 0x000000ffff047224 */ /* 0x000fe200078e000a */
[----:B------:R-:W-:-:S06]  /*90c0*/  UMOV UR50, UR54 ;  /* 0x0000003600327c82 */ /* 0x000fcc0008000000 */
.L_x_10760:
[----:B------:R-:W1:Y:S01]  /*90d0*/  LDC R5, c[0x0][0x448] ;  /* 0x00011200ff057b82 */ /* 0x000e620000000800 */
[----:B------:R-:W-:Y:S01]  /*90e0*/  UIADD3 UR6, UR41, 0xbf, URZ ;  /* 0x000000bf29067890 */ /* 0x000fe2000fffe03f */
[----:B------:R-:W-:-:S05]  /*90f0*/  IADD3 R10, -R143, 0x1, RZ ;  /* 0x000000018f0a7810 */ /* 0x000fca0007ffe1ff */
[----:B------:R-:W-:Y:S01]  /*9100*/  IMAD R10, R71, UR43, R10 ;  /* 0x0000002b470a7c24 */ /* 0x000fe2000f8e020a */
[----:B0-----:R-:W0:Y:S01]  /*9110*/  LDC R12, c[0x0][0x9e4] ;  /* 0x00027900ff0c7b82 */ /* 0x001e220000000800 */
[----:B-1----:R-:W-:Y:S02]  /*9120*/  ISETP.NE.AND P5, PT, R5, 0x1, PT ;  /* 0x000000010500780c */ /* 0x002fe40003fa5270 */
[----:B0-----:R-:W-:-:S11]  /*9130*/  ISETP.GE.AND P6, PT, R12, 0x1, PT ;  /* 0x000000010c00780c */ /* 0x001fd60003fc6270 */
        /* <DEDUP_REMOVED lines=18> */
.L_x_10779:
[----:B------:R-:W-:-:S13]  /*9260*/  ISETP.NE.AND P2, PT, R12, 0x1, PT ;  /* 0x000000010c00780c */ /* 0x000fda0003f45270 */
[----:B------:R-:W0:Y:S02]  /*9270*/  @P2 LDC.64 R10, c[0x0][0x9e8] ;  /* 0x00027a00ff0a2b82 */ /* 0x000e240000000a00 */
[----:B0-----:R-:W-:-:S05]  /*9280*/  @P2 IMAD.HI.U32 R10, R5, R10, RZ ;  /* 0x0000000a050a2227 */ /* 0x001fca00078e00ff */
[----:B------:R-:W-:-:S07]  /*9290*/  @P2 SHF.R.U32.HI R5, RZ, R11, R10 ;  /* 0x0000000bff052219 */ /* 0x000fce000001160a */
.L_x_10780:
[----:B------:R-:W-:-:S05]  /*92a0*/  IMAD R5, R5, R12, RZ ;  /* 0x0000000c05057224 */ /* 0x000fca00078e02ff */
[----:B------:R-:W-:-:S07]  /*92b0*/  VIMNMX R6, R6, R5, !PT ;  /* 0x0000000506067248 */ /* 0x000fce0007fe0100 */
.L_x_10778:
        /* <DEDUP_REMOVED lines=13> */
.L_x_10790:
[----:B------:R-:W-:Y:S01]  /*9390*/  UIADD3 UR45, UR51, 0x1, URZ ;  /* 0x00000001332d7890 */ /* 0x000fe2000fffe03f */
[----:B------:R-:W-:-:S03]  /*93a0*/  ISETP.NE.AND P2, PT, RZ, UR37, PT ;  /* 0x00000025ff007c0c */ /* 0x000fc6000bf45270 */
[----:B------:R-:W-:-:S04]  /*93b0*/  UISETP.NE.AND UP0, UPT, UR45, 0x2, UPT ;  /* 0x000000022d00788c */ /* 0x000fc8000bf05270 */
[----:B------:R-:W-:Y:S02]  /*93c0*/  USEL UR50, URZ, 0x1, UP0 ;  /* 0x000000013f327887 */ /* 0x000fe40008000000 */
[----:B------:R-:W-:Y:S02]  /*93d0*/  USEL UR45, UR45, URZ, UP0 ;  /* 0x0000003f2d2d7287 */ /* 0x000fe40008000000 */
[----:B------:R-:W-:Y:S02]  /*93e0*/  ULOP3.LUT UR50, UR28, UR50, URZ, 0x3c, !UPT ;  /* 0x000000321c327292 */ /* 0x000fe4000f8e3c3f */
[----:B0-----:R-:W-:Y:S10]  /*93f0*/  @P2 BRA `(.L_x_10782) ;  /* 0x00000000002c2947 */ /* 0x001ff40003800000 */
[----:B------:R-:W-:Y:S05]  /*9400*/  @!P0 BRA `(.L_x_10783) ;  /* 0x0000000000048947 */ /* 0x000fea0003800000 */
[----:B------:R-:W-:Y:S01]  /*9410*/  BPT.TRAP 0x1 ;  /* 0x000000040000795c */ /* 0x000fe20000300000 */
.L_x_10783:
[----:B------:R-:W-:Y:S01]  /*9420*/  ULEA UR6, UR45, UR42, 0x3 ;  /* 0x0000002a2d067291 */ /* 0x000fe2000f8e183f */
[----:B------:R-:W-:-:S05]  /*9430*/  IMAD.U32 R4, RZ, RZ, UR50 ;  /* 0x00000032ff047e24 */ /* 0x000fca000f8e00ff */
[----:B------:R-:W-:-:S04]  /*9440*/  SHF.L.U32 R4, R4, 0x1f, RZ ;  /* 0x0000001f04047819 */ /* 0x000fc800000006ff */
[----:B------:R0:W1:Y:S01]  /*9450*/  SYNCS.PHASECHK.TRANS64.TRYWAIT P3, [UR6+0x2d830], R4 ;  /* 0x02d83004ff0075a7 */ /* 0x0000620008060146 */
[----:B------:R-:W-:Y:S05]  /*9460*/  @!P0 BRA `(.L_x_10784) ;  /* 0x0000000000048947 */ /* 0x000fea0003800000 */
[----:B------:R-:W-:Y:S01]  /*9470*/  BPT.TRAP 0x1 ;  /* 0x000000040000795c */ /* 0x000fe20000300000 */
.L_x_10784:
[----:B-1----:R-:W-:Y:S05]  /*9480*/  @P3 BRA `(.L_x_10782) ;  /* 0x0000000000083947 */ /* 0x002fea0003800000 */
[----:B------:R-:W1:Y:S02]  /*9490*/  SYNCS.PHASECHK.TRANS64.TRYWAIT P3, [UR6+0x2d830], R4 ;  /* 0x02d83004ff0075a7 */ /* 0x000e640008060146 */
[----:B-1----:R-:W-:Y:S05]  /*94a0*/  @!P3 BRA `(.L_x_10785) ;  /* 0x000000d0005cb947 */ /* 0x002fea0003800000 */
.L_x_10782:
[----:B------:R-:W2:Y:S01]  /*94b0*/  S2R R8, SR_TID.X ;  /* 0x0000000000087919 */ /* 0x000ea20000002100 */
        /* <DEDUP_REMOVED lines=36> */
.L_x_10787:
[----:B------:R-:W-:Y:S01]  /*9700*/  ULEA UR6, UR51, UR42, 0x3 ;  /* 0x0000002a33067291 */ /* 0x000fe2000f8e183f */
[----:B------:R-:W-:-:S05]  /*9710*/  IMAD.U32 R4, RZ, RZ, UR28 ;  /* 0x0000001cff047e24 */ /* 0x000fca000f8e00ff */
[----:B------:R-:W-:-:S04]  /*9720*/  SHF.L.U32 R4, R4, 0x1f, RZ ;  /* 0x0000001f04047819 */ /* 0x000fc800000006ff */
[----:B------:R0:W1:Y:S01]  /*9730*/  SYNCS.PHASECHK.TRANS64.TRYWAIT P2, [UR6+0x2d850], R4 ;  /* 0x02d85004ff0075a7 */ /* 0x0000620008040146 */
[----:B------:R-:W-:Y:S05]  /*9740*/  @!P0 BRA `(.L_x_10788) ;  /* 0x0000000000048947 */ /* 0x000fea0003800000 */
[----:B------:R-:W-:Y:S01]  /*9750*/  BPT.TRAP 0x1 ;  /* 0x000000040000795c */ /* 0x000fe20000300000 */
.L_x_10788:
[----:B-1----:R-:W-:Y:S05]  /*9760*/  @P2 BRA `(.L_x_10786) ;  /* 0x0000000000082947 */ /* 0x002fea0003800000 */
[----:B------:R-:W1:Y:S02]  /*9770*/  SYNCS.PHASECHK.TRANS64.TRYWAIT P2, [UR6+0x2d850], R4 ;  /* 0x02d85004ff0075a7 */ /* 0x000e640008040146 */
[----:B-1----:R-:W-:Y:S05]  /*9780*/  @!P2 BRA `(.L_x_10789) ;  /* 0x000000cc00bca947 */ /* 0x002fea0003800000 */
.L_x_10786:
[----:B------:R-:W-:Y:S01]  /*9790*/  UIADD3 UR6, UR42, 0x400, URZ ;  /* 0x000004002a067890 */ /* 0x000fe2000fffe03f */
[----:B------:R-:W-:Y:S01]  /*97a0*/  WARPGROUP.ARRIVE ;  /* 0x00000000000079c5 */ /* 0x000fe20000000000 */
[----:B------:R-:W-:Y:S01]  /*97b0*/  UMOV UR29, 0x40000040 ;  /* 0x40000040001d7882 */ /* 0x000fe20000000000 */
[----:B------:R-:W-:Y:S01]  /*97c0*/  UMOV UR31, 0x80000020 ;  /* 0x80000020001f7882 */ /* 0x000fe20000000000 */
[----:B------:R-:W-:Y:S01]  /*97d0*/  USHF.R.U32.HI UR6, URZ, 0x4, UR6 ;  /* 0x000000043f067899 */ /* 0x000fe20008011606 */
[----:B------:R-:W-:Y:S01]  /*97e0*/  FMUL.FTZ R8, R24, UR35 ;  /* 0x0000002318087c20 */ /* 0x000fe20008410000 */
[----:B------:R-:W-:Y:S01]  /*97f0*/  FMUL.FTZ R10, R25, UR35 ;  /* 0x00000023190a7c20 */ /* 0x000fe20008410000 */
[----:B------:R-:W-:Y:S01]  /*9800*/  FMUL.FTZ R12, R28, UR35 ;  /* 0x000000231c0c7c20 */ /* 0x000fe20008410000 */
[----:B------:R-:W-:Y:S01]  /*9810*/  ULOP3.LUT UR6, UR6, 0x3fff, URZ, 0xc0, !UPT ;  /* 0x00003fff06067892 */ /* 0x000fe2000f8ec03f */
[----:B------:R-:W-:Y:S01]  /*9820*/  FMUL.FTZ R13, R29, UR35 ;  /* 0x000000231d0d7c20 */ /* 0x000fe20008410000 */
[----:B------:R-:W-:Y:S01]  /*9830*/  FMUL.FTZ R20, R32, UR35 ;  /* 0x0000002320147c20 */ /* 0x000fe20008410000 */
[----:B------:R-:W2:Y:S01]  /*9840*/  MUFU.TANH R8, R8 ;  /* 0x0000000800087308 */ /* 0x000ea20000002400 */
[----:B------:R-:W-:Y:S01]  /*9850*/  ULOP3.LUT UR7, UR6, 0x2000000, URZ, 0xfc, !UPT ;  /* 0x0200000006077892 */ /* 0x000fe2000f8efc3f */
[----:B------:R-:W-:Y:S01]  /*9860*/  FMUL.FTZ R24, R33, UR35 ;  /* 0x0000002321187c20 */ /* 0x000fe20008410000 */
[----:B------:R-:W-:Y:S01]  /*9870*/  ULOP3.LUT UR6, UR36, 0x10000, URZ, 0xfc, !UPT ;  /* 0x0001000024067892 */ /* 0x000fe2000f8efc3f */
[----:B------:R-:W-:Y:S01]  /*9880*/  FMUL.FTZ R21, R34, UR35 ;  /* 0x0000002322157c20 */ /* 0x000fe20008410000 */
[----:B------:R-:W-:Y:S01]  /*9890*/  UIMAD UR7, UR51, 0x600, UR7 ;  /* 0x00000600330778a4 */ /* 0x000fe2000f8e0207 */
[----:B------:R-:W-:Y:S01]  /*98a0*/  FMUL.FTZ R34, R44, UR35 ;  /* 0x000000232c227c20 */ /* 0x000fe20008410000 */
[----:B------:R-:W-:Y:S01]  /*98b0*/  FMUL.FTZ R44, R53, UR35 ;  /* 0x00000023352c7c20 */ /* 0x000fe20008410000 */
[----:B------:R-:W3:Y:S01]  /*98c0*/  MUFU.TANH R10, R10 ;  /* 0x0000000a000a7308 */ /* 0x000ee20000002400 */
[----:B-1----:R-:W-:Y:S01]  /*98d0*/  FMUL.FTZ R9, R26, UR35 ;  /* 0x000000231a097c20 */ /* 0x002fe20008410000 */
[----:B------:R-:W-:Y:S01]  /*98e0*/  UMOV UR28, UR6 ;  /* 0x00000006001c7c82 */ /* 0x000fe20008000000 */
[----:B------:R-:W-:Y:S01]  /*98f0*/  FMUL.FTZ R26, R36, UR35 ;  /* 0x00000023241a7c20 */ /* 0x000fe20008410000 */
[----:B------:R-:W-:Y:S01]  /*9900*/  UMOV UR30, UR7 ;  /* 0x00000007001e7c82 */ /* 0x000fe20008000000 */
[----:B------:R-:W-:Y:S01]  /*9910*/  FMUL.FTZ R28, R37, UR35 ;  /* 0x00000023251c7c20 */ /* 0x000fe20008410000 */
[----:B------:R-:W-:Y:S01]  /*9920*/  HGMMA.64x96x16.F32.BF16 R88, gdesc[UR28].tnspB, R88, gsb0 ;  /* 0x416000001c5879f0 */ /* 0x000fe20008001858 */
[----:B------:R-:W-:Y:S01]  /*9930*/  UIADD3 UR28, UR6, 0x2, URZ ;  /* 0x00000002061c7890 */ /* 0x000fe2000fffe03f */
[----:B------:R-:W0:Y:S01]  /*9940*/  MUFU.TANH R12, R12 ;  /* 0x0000000c000c7308 */ /* 0x000e220000002400 */
[----:B------:R-:W-:Y:S01]  /*9950*/  UIADD3 UR30, UR7, 0x40, URZ ;  /* 0x00000040071e7890 */ /* 0x000fe2000fffe03f */
[----:B--2---:R-:W-:Y:S01]  /*9960*/  FMNMX.FTZ R53, R8, R5, !PT ;  /* 0x0000000508357209 */ /* 0x004fe20007810000 */
[----:B------:R-:W-:Y:S01]  /*9970*/  UMOV UR29, 0x40000040 ;  /* 0x40000040001d7882 */ /* 0x000fe20000000000 */
[----:B------:R-:W-:Y:S01]  /*9980*/  UMOV UR31, 0x80000020 ;  /* 0x80000020001f7882 */ /* 0x000fe20000000000 */
        /* <DEDUP_REMOVED lines=56> */
[----:B------:R-:W2:Y:S03]  /*9d10*/  S2R R151, SR_TID.X ;  /* 0x0000000000977919 */ /* 0x000ea60000002100 */
[----:B------:R-:W3:Y:S01]  /*9d20*/  MUFU.TANH R34, R34 ;  /* 0x0000002200227308 */ /* 0x000ee20000002400 */
[----:B0-----:R-:W-:-:S07]  /*9d30*/  FMNMX.FTZ R57, R30, R57, !PT ;  /* 0x000000391e397209 */ /* 0x001fce0007810000 */
[----:B------:R-:W0:Y:S01]  /*9d40*/  MUFU.TANH R36, R36 ;  /* 0x0000002400247308 */ /* 0x000e220000002400 */
[----:B-1----:R-:W-:-:S07]  /*9d50*/  FMNMX.FTZ R57, R32, R57, !PT ;  /* 0x0000003920397209 */ /* 0x002fce0007810000 */
[----:B------:R-:W1:Y:S01]  /*9d60*/  MUFU.TANH R38, R38 ;  /* 0x0000002600267308 */ /* 0x000e620000002400 */
[----:B---3--:R-:W-:Y:S01]  /*9d70*/  FMNMX.FTZ R59, R34, R57, !PT ;  /* 0x00000039223b7209 */ /* 0x008fe20007810000 */
[----:B------:R-:W-:Y:S01]  /*9d80*/  FMUL.FTZ R57, R72, UR35 ;  /* 0x0000002348397c20 */ /* 0x000fe20008410000 */
[----:B------:R-:W-:-:S05]  /*9d90*/  FMUL.FTZ R72, R78, UR35 ;  /* 0x000000234e487c20 */ /* 0x000fca0008410000 */
[----:B------:R-:W3:Y:S01]  /*9da0*/  MUFU.TANH R39, R39 ;  /* 0x0000002700277308 */ /* 0x000ee20000002400 */
[----:B0-----:R-:W-:Y:S02]  /*9db0*/  FMNMX.FTZ R59, R36, R59, !PT ;  /* 0x0000003b243b7209 */ /* 0x001fe40007810000 */
[----:B--2---:R-:W-:Y:S02]  /*9dc0*/  SHF.R.U32.HI R143, RZ, 0x7, R151 ;  /* 0x00000007ff8f7819 */ /* 0x004fe40000011697 */
[----:B------:R-:W-:-:S03]  /*9dd0*/  ISETP.GE.U32.AND P2, PT, R151, 0x180, PT ;  /* 0x000001809700780c */ /* 0x000fc60003f46070 */
[----:B------:R-:W0:Y:S01]  /*9de0*/  MUFU.TANH R42, R42 ;  /* 0x0000002a002a7308 */ /* 0x000e220000002400 */
[----:B-1----:R-:W-:Y:S01]  /*9df0*/  FMNMX.FTZ R4, R38, R59, !PT ;  /* 0x0000003b26047209 */ /* 0x002fe20007810000 */
[----:B------:R-:W-:Y:S02]  /*9e00*/  WARPGROUP.DEPBAR.LE gsb0, 0x0 ;  /* 0x00008000000079c5 */ /* 0x000fe40000010000 */
[----:B------:R-:W-:-:S04]  /*9e10*/  WARPGROUP.ARRIVE ;  /* 0x00000000000079c5 */ /* 0x000fc80000000000 */
[----:B------:R-:W1:Y:S01]  /*9e20*/  MUFU.TANH R44, R44 ;  /* 0x0000002c002c7308 */ /* 0x000e620000002400 */
[----:B---3--:R-:W-:Y:S01]  /*9e30*/  FMNMX.FTZ R59, R39, R4, !PT ;  /* 0x00000004273b7209 */ /* 0x008fe20007810000 */
[----:B------:R-:W-:Y:S01]  /*9e40*/  HGMMA.64x96x16.F32.BF16 R88, gdesc[UR28].tnspB, R88, gsb0 ;  /* 0x416000001c5879f0 */ /* 0x000fe20008001858 */
[----:B------:R-:W-:Y:S02]  /*9e50*/  UIADD3 UR28, UR6, 0x4, URZ ;  /* 0x00000004061c7890 */ /* 0x000fe4000fffe03f */
[----:B------:R-:W-:-:S03]  /*9e60*/  UIADD3 UR30, UR7, 0x80, URZ ;  /* 0x00000080071e7890 */ /* 0x000fc6000fffe03f */
[----:B------:R-:W2:Y:S01]  /*9e70*/  MUFU.TANH R46, R46 ;  /* 0x0000002e002e7308 */ /* 0x000ea20000002400 */
[----:B------:R-:W-:Y:S01]  /*9e80*/  UMOV UR29, 0x40000040 ;  /* 0x40000040001d7882 */ /* 0x000fe20000000000 */
[----:B------:R-:W-:Y:S01]  /*9e90*/  UMOV UR31, 0x80000020 ;  /* 0x80000020001f7882 */ /* 0x000fe20000000000 */
[----:B0-----:R-:W-:Y:S01]  /*9ea0*/  FMNMX.FTZ R61, R42, R59, !PT ;  /* 0x0000003b2a3d7209 */ /* 0x001fe20007810000 */
[----:B------:R-:W-:Y:S01]  /*9eb0*/  FMUL.FTZ R59, R76, UR35 ;  /* 0x000000234c3b7c20 */ /* 0x000fe20008410000 */
[----:B------:R-:W-:-:S03]  /*9ec0*/  FMUL.FTZ R76, R86, UR35 ;  /* 0x00000023564c7c20 */ /* 0x000fc60008410000 */
        /* <DEDUP_REMOVED lines=31> */
[----:B------:R-:W-:Y:S02]  /*a0c0*/  UIADD3 UR28, UR6, 0x6, URZ ;  /* 0x00000006061c7890 */ /* 0x000fe4000fffe03f */
[----:B------:R-:W-:Y:S01]  /*a0d0*/  UIADD3 UR30, UR7, 0xc0, URZ ;  /* 0x000000c0071e7890 */ /* 0x000fe2000fffe03f */
[----:B------:R-:W-:Y:S01]  /*a0e0*/  UMOV UR29, 0x40000040 ;  /* 0x40000040001d7882 */ /* 0x000fe20000000000 */
[----:B------:R-:W-:Y:S01]  /*a0f0*/  UMOV UR31, 0x80000020 ;  /* 0x80000020001f7882 */ /* 0x000fe20000000000 */
        /* <DEDUP_REMOVED lines=8> */
[----:B------:R-:W-:Y:S01]  /*a180*/  FMUL.FTZ R69, R71, UR35 ;  /* 0x0000002347457c20 */ /* 0x000fe20008410000 */
[----:B------:R-:W-:Y:S01]  /*a190*/  FMUL.FTZ R71, R75, UR35 ;  /* 0x000000234b477c20 */ /* 0x000fe20008410000 */
[----:B------:R-:W-:Y:S02]  /*a1a0*/  FMUL.FTZ R75, R83, UR35 ;  /* 0x00000023534b7c20 */ /* 0x000fe40008410000 */
[----:B------:R-:W2:Y:S02]  /*a1b0*/  SHFL.BFLY PT, R73, R4, 0x2, 0x1f ;  /* 0x0c401f0004497f89 */ /* 0x000ea400000e0000 */
[----:B------:R-:W3:Y:S08]  /*a1c0*/  MUFU.TANH R14, R14 ;  /* 0x0000000e000e7308 */ /* 0x000ef00000002400 */
[----:B------:R-:W4:Y:S08]  /*a1d0*/  MUFU.TANH R15, R15 ;  /* 0x0000000f000f7308 */ /* 0x000f300000002400 */
[----:B------:R-:W5:Y:S01]  /*a1e0*/  MUFU.TANH R21, R21 ;  /* 0x0000001500157308 */ /* 0x000f620000002400 */
[----:B--2---:R-:W-:Y:S01]  /*a1f0*/  FMNMX.FTZ R80, R4, R73, !PT ;  /* 0x0000004904507209 */ /* 0x004fe20007810000 */
[----:B------:R-:W-:-:S06]  /*a200*/  FMUL.FTZ R73, R79, UR35 ;  /* 0x000000234f497c20 */ /* 0x000fcc0008410000 */
[----:B------:R-:W2:Y:S01]  /*a210*/  MUFU.TANH R25, R25 ;  /* 0x0000001900197308 */ /* 0x000ea20000002400 */
[----:B------:R-:W0:Y:S07]  /*a220*/  SHFL.BFLY PT, R81, R80, 0x1, 0x1f ;  /* 0x0c201f0050517f89 */ /* 0x000e2e00000e0000 */
[----:B------:R-:W2:Y:S08]  /*a230*/  MUFU.TANH R27, R27 ;  /* 0x0000001b001b7308 */ /* 0x000eb00000002400 */
[----:B------:R-:W2:Y:S08]  /*a240*/  MUFU.TANH R29, R29 ;  /* 0x0000001d001d7308 */ /* 0x000eb00000002400 */
[----:B------:R-:W2:Y:S01]  /*a250*/  MUFU.TANH R31, R31 ;  /* 0x0000001f001f7308 */ /* 0x000ea20000002400 */
[----:B0-----:R-:W-:-:S05]  /*a260*/  FMNMX.FTZ R4, R80, R81, !PT ;  /* 0x0000005150047209 */ /* 0x001fca0007810000 */
[C---:B------:R-:W-:Y:S02]  /*a270*/  FMUL.FTZ R79, R4.reuse, UR34 ;  /* 0x00000022044f7c20 */ /* 0x040fe40008410000 */
[----:B------:R-:W0:Y:S01]  /*a280*/  MUFU.TANH R33, R33 ;  /* 0x0000002100217308 */ /* 0x000e220000002400 */
[----:B------:R-:W-:Y:S01]  /*a290*/  FADD.FTZ R5, -R4, R5 ;  /* 0x0000000504057221 */ /* 0x000fe20000010100 */
[--C-:B------:R-:W-:Y:S01]  /*a2a0*/  FFMA.FTZ R78, R8, UR34, -R79.reuse ;  /* 0x00000022084e7c23 */ /* 0x100fe2000801084f */
[----:B------:R-:W-:Y:S01]  /*a2b0*/  FMNMX.FTZ R8, R9, R7, !PT ;  /* 0x0000000709087209 */ /* 0x000fe20007810000 */
[--C-:B------:R-:W-:Y:S01]  /*a2c0*/  FFMA.FTZ R82, R39, UR34, -R79.reuse ;  /* 0x0000002227527c23 */ /* 0x100fe2000801084f */
[----:B------:R-:W-:Y:S02]  /*a2d0*/  WARPGROUP.DEPBAR.LE gsb0, 0x0 ;  /* 0x00008000000079c5 */ /* 0x000fe40000010000 */
[----:B------:R-:W-:Y:S01]  /*a2e0*/  WARPGROUP.ARRIVE ;  /* 0x00000000000079c5 */ /* 0x000fe20000000000 */
[----:B-1----:R-:W-:Y:S01]  /*a2f0*/  FMNMX.FTZ R81, R11, R8, !PT ;  /* 0x000000080b517209 */ /* 0x002fe20007810000 */
[----:B------:R-:W1:Y:S01]  /*a300*/  MUFU.TANH R35, R35 ;  /* 0x0000002300237308 */ /* 0x000e620000002400 */
[--C-:B------:R-:W-:Y:S01]  /*a310*/  FFMA.FTZ R80, R36, UR34, -R79.reuse ;  /* 0x0000002224507c23 */ /* 0x100fe2000801084f */
[--C-:B------:R-:W-:Y:S01]  /*a320*/  FFMA.FTZ R10, R10, UR34, -R79.reuse ;  /* 0x000000220a0a7c23 */ /* 0x100fe2000801084f */
[----:B---3--:R-:W-:Y:S01]  /*a330*/  FMNMX.FTZ R8, R14, R81, !PT ;  /* 0x000000510e087209 */ /* 0x008fe20007810000 */
[----:B------:R-:W-:Y:S01]  /*a340*/  HGMMA.64x96x16.F32.BF16 R88, gdesc[UR28].tnspB, R88, gsb0 ;  /* 0x416000001c5879f0 */ /* 0x000fe20008001858 */
[----:B------:R-:W-:Y:S01]  /*a350*/  UIADD3 UR28, UR6, 0x600, URZ ;  /* 0x00000600061c7890 */ /* 0x000fe2000fffe03f */
[--C-:B------:R-:W-:Y:S01]  /*a360*/  FFMA.FTZ R12, R12, UR34, -R79.reuse ;  /* 0x000000220c0c7c23 */ /* 0x100fe2000801084f */
[----:B------:R-:W-:Y:S01]  /*a370*/  UIADD3 UR30, UR7, 0x100, URZ ;  /* 0x00000100071e7890 */ /* 0x000fe2000fffe03f */
[----:B----4-:R-:W-:Y:S01]  /*a380*/  FMNMX.FTZ R8, R15, R8, !PT ;  /* 0x000000080f087209 */ /* 0x010fe20007810000 */
[----:B------:R-:W-:Y:S01]  /*a390*/  UMOV UR29, 0x40000040 ;  /* 0x40000040001d7882 */ /* 0x000fe20000000000 */
[----:B------:R-:W-:Y:S01]  /*a3a0*/  UMOV UR31, 0x80000020 ;  /* 0x80000020001f7882 */ /* 0x000fe20000000000 */
[----:B------:R-:W3:Y:S01]  /*a3b0*/  MUFU.TANH R37, R37 ;  /* 0x0000002500257308 */ /* 0x000ee20000002400 */
[----:B-----5:R-:W-:Y:S01]  /*a3c0*/  FMNMX.FTZ R8, R21, R8, !PT ;  /* 0x0000000815087209 */ /* 0x020fe20007810000 */
[--C-:B------:R-:W-:Y:S01]  /*a3d0*/  FFMA.FTZ R13, R13, UR34, -R79.reuse ;  /* 0x000000220d0d7c23 */ /* 0x100fe2000801084f */
[--C-:B------:R-:W-:Y:S01]  /*a3e0*/  FFMA.FTZ R20, R20, UR34, -R79.reuse ;  /* 0x0000002214147c23 */ /* 0x100fe2000801084f */
[--C-:B------:R-:W-:Y:S01]  /*a3f0*/  FFMA.FTZ R24, R24, UR34, -R79.reuse ;  /* 0x0000002218187c23 */ /* 0x100fe2000801084f */
[----:B--2---:R-:W-:Y:S01]  /*a400*/  FMNMX.FTZ R8, R25, R8, !PT ;  /* 0x0000000819087209 */ /* 0x004fe20007810000 */
[--C-:B------:R-:W-:Y:S01]  /*a410*/  FFMA.FTZ R26, R26, UR34, -R79.reuse ;  /* 0x000000221a1a7c23 */ /* 0x100fe2000801084f */
[--C-:B------:R-:W-:Y:S01]  /*a420*/  FFMA.FTZ R28, R28, UR34, -R79.reuse ;  /* 0x000000221c1c7c23 */ /* 0x100fe2000801084f */
[----:B------:R-:W2:Y:S01]  /*a430*/  MUFU.TANH R40, R40 ;  /* 0x0000002800287308 */ /* 0x000ea20000002400 */
[----:B------:R-:W-:Y:S01]  /*a440*/  FMNMX.FTZ R8, R27, R8, !PT ;  /* 0x000000081b087209 */ /* 0x000fe20007810000 */
[--C-:B------:R-:W-:Y:S01]  /*a450*/  FFMA.FTZ R30, R30, UR34, -R79.reuse ;  /* 0x000000221e1e7c23 */ /* 0x100fe2000801084f */
[--C-:B------:R-:W-:Y:S01]  /*a460*/  FFMA.FTZ R32, R32, UR34, -R79.reuse ;  /* 0x0000002220207c23 */ /* 0x100fe2000801084f */
[--C-:B------:R-:W-:Y:S01]  /*a470*/  FFMA.FTZ R34, R34, UR34, -R79.reuse ;  /* 0x0000002222227c23 */ /* 0x100fe2000801084f */
[----:B------:R-:W-:Y:S01]  /*a480*/  FMNMX.FTZ R8, R29, R8, !PT ;  /* 0x000000081d087209 */ /* 0x000fe20007810000 */
[--C-:B------:R-:W-:Y:S01]  /*a490*/  FFMA.FTZ R38, R38, UR34, -R79.reuse ;  /* 0x0000002226267c23 */ /* 0x100fe2000801084f */
[--C-:B------:R-:W-:Y:S01]  /*a4a0*/  FFMA.FTZ R42, R42, UR34, -R79.reuse ;  /* 0x000000222a2a7c23 */ /* 0x100fe2000801084f */
[----:B------:R-:W4:Y:S01]  /*a4b0*/  MUFU.TANH R41, R41 ;  /* 0x0000002900297308 */ /* 0x000f220000002400 */
[----:B------:R-:W-:Y:S01]  /*a4c0*/  FMNMX.FTZ R8, R31, R8, !PT ;  /* 0x000000081f087209 */ /* 0x000fe20007810000 */
[--C-:B------:R-:W-:Y:S01]  /*a4d0*/  FFMA.FTZ R44, R44, UR34, -R79.reuse ;  /* 0x000000222c2c7c23 */ /* 0x100fe2000801084f */
[--C-:B------:R-:W-:Y:S01]  /*a4e0*/  FFMA.FTZ R46, R46, UR34, -R79.reuse ;  /* 0x000000222e2e7c23 */ /* 0x100fe2000801084f */
[--C-:B------:R-:W-:Y:S01]  /*a4f0*/  FFMA.FTZ R47, R47, UR34, -R79.reuse ;  /* 0x000000222f2f7c23 */ /* 0x100fe2000801084f */
[----:B0-----:R-:W-:Y:S01]  /*a500*/  FMNMX.FTZ R8, R33, R8, !PT ;  /* 0x0000000821087209 */ /* 0x001fe20007810000 */
[--C-:B------:R-:W-:Y:S01]  /*a510*/  FFMA.FTZ R50, R50, UR34, -R79.reuse ;  /* 0x0000002232327c23 */ /* 0x100fe2000801084f */
[--C-:B------:R-:W-:Y:S01]  /*a520*/  FFMA.FTZ R52, R52, UR34, -R79.reuse ;  /* 0x0000002234347c23 */ /* 0x100fe2000801084f */
[----:B------:R-:W0:Y:S01]  /*a530*/  MUFU.TANH R43, R43 ;  /* 0x0000002b002b7308 */ /* 0x000e220000002400 */
[----:B-1----:R-:W-:Y:S01]  /*a540*/  FMNMX.FTZ R8, R35, R8, !PT ;  /* 0x0000000823087209 */ /* 0x002fe20007810000 */
[--C-:B------:R-:W-:Y:S01]  /*a550*/  FFMA.FTZ R53, R53, UR34, -R79.reuse ;  /* 0x0000002235357c23 */ /* 0x100fe2000801084f */
[--C-:B------:R-:W-:Y:S01]  /*a560*/  FFMA.FTZ R54, R54, UR34, -R79.reuse ;  /* 0x0000002236367c23 */ /* 0x100fe2000801084f */
[--C-:B------:R-:W-:Y:S01]  /*a570*/  FFMA.FTZ R55, R55, UR34, -R79.reuse ;  /* 0x0000002237377c23 */ /* 0x100fe2000801084f */
[----:B---3--:R-:W-:Y:S01]  /*a580*/  FMNMX.FTZ R81, R37, R8, !PT ;  /* 0x0000000825517209 */ /* 0x008fe20007810000 */
[--C-:B------:R-:W-:Y:S01]  /*a590*/  FFMA.FTZ R56, R56, UR34, -R79.reuse ;  /* 0x0000002238387c23 */ /* 0x100fe2000801084f */
[--C-:B------:R-:W-:Y:S01]  /*a5a0*/  FFMA.FTZ R57, R57, UR34, -R79.reuse ;  /* 0x0000002239397c23 */ /* 0x100fe2000801084f */
[----:B------:R-:W1:Y:S01]  /*a5b0*/  MUFU.TANH R45, R45 ;  /* 0x0000002d002d7308 */ /* 0x000e620000002400 */
[----:B--2---:R-:W-:Y:S01]  /*a5c0*/  FMNMX.FTZ R8, R40, R81, !PT ;  /* 0x0000005128087209 */ /* 0x004fe20007810000 */
[--C-:B------:R-:W-:Y:S01]  /*a5d0*/  FFMA.FTZ R58, R58, UR34, -R79.reuse ;  /* 0x000000223a3a7c23 */ /* 0x100fe2000801084f */
[--C-:B------:R-:W-:Y:S01]  /*a5e0*/  FFMA.FTZ R59, R59, UR34, -R79.reuse ;  /* 0x000000223b3b7c23 */ /* 0x100fe2000801084f */
[--C-:B------:R-:W-:Y:S01]  /*a5f0*/  FFMA.FTZ R60, R60, UR34, -R79.reuse ;  /* 0x000000223c3c7c23 */ /* 0x100fe2000801084f */
[----:B----4-:R-:W-:Y:S01]  /*a600*/  FMNMX.FTZ R8, R41, R8, !PT ;  /* 0x0000000829087209 */ /* 0x010fe20007810000 */
[--C-:B------:R-:W-:Y:S01]  /*a610*/  FFMA.FTZ R61, R61, UR34, -R79.reuse ;  /* 0x000000223d3d7c23 */ /* 0x100fe2000801084f */
[--C-:B------:R-:W-:Y:S01]  /*a620*/  FFMA.FTZ R62, R62, UR34, -R79.reuse ;  /* 0x000000223e3e7c23 */ /* 0x100fe2000801084f */
[----:B------:R-:W2:Y:S01]  /*a630*/  MUFU.TANH R48, R48 ;  /* 0x0000003000307308 */ /* 0x000ea20000002400 */
[----:B0-----:R-:W-:Y:S01]  /*a640*/  FMNMX.FTZ R8, R43, R8, !PT ;  /* 0x000000082b087209 */ /* 0x001fe20007810000 */
[--C-:B------:R-:W-:Y:S01]  /*a650*/  FFMA.FTZ R65, R65, UR34, -R79.reuse ;  /* 0x0000002241417c23 */ /* 0x100fe2000801084f */
[----:B------:R-:W-:Y:S01]  /*a660*/  FFMA.FTZ R64, R64, UR34, -R79 ;  /* 0x0000002240407c23 */ /* 0x000fe2000801084f */
[----:B------:R-:W-:-:S04]  /*a670*/  FMUL.FTZ R5, R5, UR34 ;  /* 0x0000002205057c20 */ /* 0x000fc80008410000 */
        /* <DEDUP_REMOVED lines=18> */
[----:B--2---:R-:W-:Y:S01]  /*a7a0*/  FMNMX.FTZ R8, R68, R39, !PT ;  /* 0x0000002744087209 */ /* 0x004fe20007810000 */
[----:B------:R-:W-:Y:S02]  /*a7b0*/  UIADD3 UR30, UR7, 0x140, URZ ;  /* 0x00000140071e7890 */ /* 0x000fe4000fffe03f */
[----:B------:R-:W1:Y:S01]  /*a7c0*/  MUFU.TANH R70, R70 ;  /* 0x0000004600467308 */ /* 0x000e620000002400 */
[----:B------:R-:W-:Y:S01]  /*a7d0*/  UMOV UR29, 0x40000040 ;  /* 0x40000040001d7882 */ /* 0x000fe20000000000 */
[----:B------:R-:W-:-:S06]  /*a7e0*/  UMOV UR31, 0x80000020 ;  /* 0x80000020001f7882 */ /* 0x000fcc0000000000 */
        /* <DEDUP_REMOVED lines=14> */
[----:B------:R-:W-:Y:S01]  /*a8d0*/  MUFU.EX2 R5, R5 ;  /* 0x0000000500057308 */ /* 0x000fe20000000800 */
[----:B-1----:R-:W-:-:S07]  /*a8e0*/  FMNMX.FTZ R8, R76, R39, !PT ;  /* 0x000000274c087209 */ /* 0x002fce0007810000 */
[----:B------:R-:W-:Y:S01]  /*a8f0*/  MUFU.EX2 R78, R78 ;  /* 0x0000004e004e7308 */ /* 0x000fe20000000800 */
[----:B--2---:R-:W-:-:S05]  /*a900*/  FMNMX.FTZ R8, R77, R8, !PT ;  /* 0x000000084d087209 */ /* 0x004fca0007810000 */
[----:B------:R-:W0:Y:S02]  /*a910*/  SHFL.BFLY PT, R39, R8, 0x2, 0x1f ;  /* 0x0c401f0008277f89 */ /* 0x000e2400000e0000 */
[----:B------:R1:W-:Y:S08]  /*a920*/  MUFU.EX2 R81, R38 ;  /* 0x0000002600517308 */ /* 0x0003f00000000800 */
[----:B------:R-:W-:Y:S01]  /*a930*/  MUFU.EX2 R10, R10 ;  /* 0x0000000a000a7308 */ /* 0x000fe20000000800 */
[----:B-1----:R-:W-:Y:S01]  /*a940*/  IMAD.U32 R38, RZ, RZ, UR51 ;  /* 0x00000033ff267e24 */ /* 0x002fe2000f8e00ff */
[----:B------:R-:W-:-:S04]  /*a950*/  UMOV UR51, UR45 ;  /* 0x0000002d00337c82 */ /* 0x000fc80008000000 */
[----:B------:R-:W-:Y:S02]  /*a960*/  @!P1 LEA R38, R38, UR42, 0x3 ;  /* 0x0000002a26269c11 */ /* 0x000fe4000f8e18ff */
[----:B------:R-:W-:Y:S01]  /*a970*/  MUFU.EX2 R12, R12 ;  /* 0x0000000c000c7308 */ /* 0x000fe20000000800 */
[----:B------:R-:W-:Y:S02]  /*a980*/  WARPGROUP.DEPBAR.LE gsb0, 0x0 ;  /* 0x00008000000079c5 */ /* 0x000fe40000010000 */
[----:B------:R-:W-:Y:S01]  /*a990*/  WARPGROUP.ARRIVE ;  /* 0x00000000000079c5 */ /* 0x000fe20000000000 */
[----:B------:R-:W-:Y:S01]  /*a9a0*/  @!P1 VIADD R38, R38, 0x2d860 ;  /* 0x0002d86026269836 */ /* 0x000fe20000000000 */
[----:B0-----:R-:W-:-:S03]  /*a9b0*/  FMNMX.FTZ R39, R8, R39, !PT ;  /* 0x0000002708277209 */ /* 0x001fc60007810000 */
[----:B------:R-:W-:Y:S01]  /*a9c0*/  MUFU.EX2 R13, R13 ;  /* 0x0000000d000d7308 */ /* 0x000fe20000000800 */
[----:B------:R-:W-:Y:S01]  /*a9d0*/  HGMMA.64x96x16.F32.BF16 R88, gdesc[UR28].tnspB, R88, gsb0 ;  /* 0x416000001c5879f0 */ /* 0x000fe20008001858 */
[----:B------:R-:W-:Y:S01]  /*a9e0*/  UIADD3 UR28, UR6, 0x604, URZ ;  /* 0x00000604061c7890 */ /* 0x000fe2000fffe03f */
[----:B------:R-:W0:Y:S01]  /*a9f0*/  SHFL.BFLY PT, R8, R39, 0x1, 0x1f ;  /* 0x0c201f0027087f89 */ /* 0x000e2200000e0000 */
[----:B------:R-:W-:Y:S01]  /*aa00*/  UIADD3 UR30, UR7, 0x180, URZ ;  /* 0x00000180071e7890 */ /* 0x000fe2000fffe03f */
[----:B------:R-:W-:Y:S01]  /*aa10*/  @!P1 PRMT R38, RZ, 0x654, R38 ;  /* 0x00000654ff269816 */ /* 0x000fe20000000026 */
[----:B------:R-:W-:Y:S01]  /*aa20*/  UMOV UR29, 0x40000040 ;  /* 0x40000040001d7882 */ /* 0x000fe20000000000 */
[----:B------:R-:W-:Y:S01]  /*aa30*/  UMOV UR31, 0x80000020 ;  /* 0x80000020001f7882 */ /* 0x000fe20000000000 */
[----:B------:R-:W-:Y:S08]  /*aa40*/  MUFU.EX2 R20, R20 ;  /* 0x0000001400147308 */ /* 0x000ff00000000800 */
[----:B------:R-:W-:Y:S08]  /*aa50*/  MUFU.EX2 R24, R24 ;  /* 0x0000001800187308 */ /* 0x000ff00000000800 */
[----:B------:R-:W-:Y:S01]  /*aa60*/  MUFU.EX2 R26, R26 ;  /* 0x0000001a001a7308 */ /* 0x000fe20000000800 */
[----:B0-----:R-:W-:-:S05]  /*aa70*/  FMNMX.FTZ R8, R39, R8, !PT ;  /* 0x0000000827087209 */ /* 0x001fca0007810000 */
[C---:B------:R-:W-:Y:S01]  /*aa80*/  FMUL.FTZ R36, R8.reuse, UR34 ;  /* 0x0000002208247c20 */ /* 0x040fe20008410000 */
[----:B------:R-:W-:Y:S01]  /*aa90*/  FADD.FTZ R7, -R8, R7 ;  /* 0x0000000708077221 */ /* 0x000fe20000010100 */
[----:B------:R-:W-:Y:S02]  /*aaa0*/  MUFU.EX2 R28, R28 ;  /* 0x0000001c001c7308 */ /* 0x000fe40000000800 */
[--C-:B------:R-:W-:Y:S01]  /*aab0*/  FFMA.FTZ R79, R21, UR34, -R36.reuse ;  /* 0x00000022154f7c23 */ /* 0x100fe20008010824 */
[--C-:B------:R-:W-:Y:S01]  /*aac0*/  FFMA.FTZ R21, R31, UR34, -R36.reuse ;  /* 0x000000221f157c23 */ /* 0x100fe20008010824 */
[----:B------:R-:W-:Y:S01]  /*aad0*/  FMUL.FTZ R7, R7, UR34 ;  /* 0x0000002207077c20 */ /* 0x000fe20008410000 */
[--C-:B------:R-:W-:Y:S01]  /*aae0*/  FFMA.FTZ R9, R9, UR34, -R36.reuse ;  /* 0x0000002209097c23 */ /* 0x100fe20008010824 */
[--C-:B------:R-:W-:Y:S01]  /*aaf0*/  FFMA.FTZ R31, R37, UR34, -R36.reuse ;  /* 0x00000022251f7c23 */ /* 0x100fe20008010824 */
[----:B------:R-:W-:Y:S02]  /*ab00*/  IMAD.U32 R37, RZ, RZ, UR45 ;  /* 0x0000002dff257e24 */ /* 0x000fe4000f8e00ff */
[--C-:B------:R-:W-:Y:S01]  /*ab10*/  FFMA.FTZ R11, R11, UR34, -R36.reuse ;  /* 0x000000220b0b7c23 */ /* 0x100fe20008010824 */
[--C-:B------:R-:W-:Y:S01]  /*ab20*/  FFMA.FTZ R39, R14, UR34, -R36.reuse ;  /* 0x000000220e277c23 */ /* 0x100fe20008010824 */
[----:B------:R-:W-:Y:S01]  /*ab30*/  MUFU.EX2 R7, R7 ;  /* 0x0000000700077308 */ /* 0x000fe20000000800 */
[----:B------:R-:W-:Y:S01]  /*ab40*/  VIADD R14, R143, 0x9 ;  /* 0x000000098f0e7836 */ /* 0x000fe20000000000 */
[----:B------:R-:W-:Y:S01]  /*ab50*/  @!P1 LEA R37, R37, UR42, 0x3 ;  /* 0x0000002a25259c11 */ /* 0x000fe2000f8e18ff */
[--C-:B------:R-:W-:Y:S01]  /*ab60*/  FFMA.FTZ R83, R15, UR34, -R36.reuse ;  /* 0x000000220f537c23 */ /* 0x100fe20008010824 */
[--C-:B------:R-:W-:Y:S01]  /*ab70*/  FFMA.FTZ R15, R40, UR34, -R36.reuse ;  /* 0x00000022280f7c23 */ /* 0x100fe20008010824 */
[--C-:B------:R-:W-:Y:S01]  /*ab80*/  FFMA.FTZ R25, R25, UR34, -R36.reuse ;  /* 0x0000002219197c23 */ /* 0x100fe20008010824 */
[----:B------:R-:W-:Y:S01]  /*ab90*/  SEL R40, R14, 0x9, !P2 ;  /* 0x000000090e287807 */ /* 0x000fe20005000000 */
[----:B------:R-:W-:Y:S01]  /*aba0*/  @!P1 VIADD R37, R37, 0x2d840 ;  /* 0x0002d84025259836 */ /* 0x000fe20000000000 */
[----:B------:R-:W0:Y:S01]  /*abb0*/  MUFU.EX2 R9, R9 ;  /* 0x0000000900097308 */ /* 0x000e220000000800 */
[--C-:B------:R-:W-:Y:S01]  /*abc0*/  FFMA.FTZ R27, R27, UR34, -R36.reuse ;  /* 0x000000221b1b7c23 */ /* 0x100fe20008010824 */
[--C-:B------:R-:W-:Y:S01]  /*abd0*/  FFMA.FTZ R29, R29, UR34, -R36.reuse ;  /* 0x000000221d1d7c23 */ /* 0x100fe20008010824 */
[--C-:B------:R-:W-:Y:S01]  /*abe0*/  FFMA.FTZ R33, R33, UR34, -R36.reuse ;  /* 0x0000002221217c23 */ /* 0x100fe20008010824 */
[----:B------:R-:W-:Y:S01]  /*abf0*/  @!P1 PRMT R37, RZ, 0x654, R37 ;  /* 0x00000654ff259816 */ /* 0x000fe20000000025 */
        /* <DEDUP_REMOVED lines=16> */
[--C-:B------:R-:W-:Y:S01]  /*ad00*/  FFMA.FTZ R75, R75, UR34, -R36.reuse ;  /* 0x000000224b4b7c23 */ /* 0x100fe20008010824 */
[--C-:B------:R-:W-:Y:S01]  /*ad10*/  FFMA.FTZ R76, R76, UR34, -R36.reuse ;  /* 0x000000224c4c7c23 */ /* 0x100fe20008010824 */
[----:B------:R-:W-:Y:S01]  /*ad20*/  FFMA.FTZ R77, R77, UR34, -R36 ;  /* 0x000000224d4d7c23 */ /* 0x000fe20008010824 */
[----:B------:R-:W-:Y:S01]  /*ad30*/  MUFU.EX2 R83, R83 ;  /* 0x0000005300537308 */ /* 0x000fe20000000800 */
[C---:B------:R-:W-:Y:S01]  /*ad40*/  ISETP.GT.AND P2, PT, R0.reuse, R6, PT ;  /* 0x000000060000720c */ /* 0x040fe20003f44270 */
[----:B------:R-:W-:-:S06]  /*ad50*/  VIADD R0, R0, 0xffffffff ;  /* 0xffffffff00007836 */ /* 0x000fcc0000000000 */
        /* <DEDUP_REMOVED lines=27> */
[----:B------:R-:W-:-:S06]  /*af10*/  UMOV UR28, UR50 ;  /* 0x00000032001c7c82 */ /* 0x000fcc0008000000 */
        /* <DEDUP_REMOVED lines=23> */
[----:B------:R-:W-:Y:S01]  /*b090*/  FMUL.FTZ R97, R97, R5 ;  /* 0x0000000561617220 */ /* 0x000fe20000410000 */
[----:B-1----:R-:W-:Y:S01]  /*b0a0*/  FFMA.FTZ R37, R63, UR34, -R36 ;  /* 0x000000223f257c23 */ /* 0x002fe20008010824 */
[----:B------:R-:W-:Y:S01]  /*b0b0*/  FFMA.FTZ R63, R5, R3, R78 ;  /* 0x00000003053f7223 */ /* 0x000fe2000001004e */
[--C-:B------:R-:W-:Y:S01]  /*b0c0*/  FFMA.FTZ R3, R66, UR34, -R36.reuse ;  /* 0x0000002242037c23 */ /* 0x100fe20008010824 */
[--C-:B------:R-:W-:Y:S01]  /*b0d0*/  FFMA.FTZ R66, R67, UR34, -R36.reuse ;  /* 0x0000002243427c23 */ /* 0x100fe20008010824 */
[----:B------:R1:W-:Y:S01]  /*b0e0*/  @!P1 SYNCS.ARRIVE.TRANS64.RED.A1T0 RZ, [R38+URZ], RZ ;  /* 0x000000ff26ff99a7 */ /* 0x0003e2000810043f */
[----:B------:R-:W-:Y:S01]  /*b0f0*/  FADD.FTZ R67, R10, R63 ;  /* 0x0000003f0a437221 */ /* 0x000fe20000010000 */
[----:B------:R-:W-:Y:S01]  /*b100*/  FFMA.FTZ R63, R68, UR34, -R36 ;  /* 0x00000022443f7c23 */ /* 0x000fe20008010824 */
[----:B------:R-:W-:Y:S01]  /*b110*/  F2FP.BF16.F32.PACK_AB R36, R10, R78 ;  /* 0x0000004e0a24723e */ /* 0x000fe200000010ff */
[----:B------:R-:W-:Y:S01]  /*b120*/  MUFU.EX2 R3, R3 ;  /* 0x0000000300037308 */ /* 0x000fe20000000800 */
[----:B0-----:R-:W-:Y:S01]  /*b130*/  FADD.FTZ R40, R12, R67 ;  /* 0x000000430c287221 */ /* 0x001fe20000010000 */
[-C--:B------:R-:W-:Y:S01]  /*b140*/  FMUL.FTZ R100, R100, R5.reuse ;  /* 0x0000000564647220 */ /* 0x080fe20000410000 */
[----:B------:R-:W-:Y:S01]  /*b150*/  FMUL.FTZ R101, R101, R5 ;  /* 0x0000000565657220 */ /* 0x000fe20000410000 */
[----:B-1----:R-:W-:Y:S01]  /*b160*/  FADD.FTZ R38, R11, R2 ;  /* 0x000000020b267221 */ /* 0x002fe20000010000 */
[----:B------:R-:W-:Y:S01]  /*b170*/  FADD.FTZ R67, R13, R40 ;  /* 0x000000280d437221 */ /* 0x000fe20000010000 */
[----:B------:R-:W-:Y:S01]  /*b180*/  F2FP.BF16.F32.PACK_AB R40, R82, R81 ;  /* 0x000000515228723e */ /* 0x000fe200000010ff */
[----:B------:R-:W-:Y:S01]  /*b190*/  FMUL.FTZ R104, R104, R5 ;  /* 0x0000000568687220 */ /* 0x000fe20000410000 */
[----:B------:R-:W-:Y:S01]  /*b1a0*/  FADD.FTZ R38, R39, R38 ;  /* 0x0000002627267221 */ /* 0x000fe20000010000 */
[----:B------:R-:W-:Y:S01]  /*b1b0*/  FADD.FTZ R67, R20, R67 ;  /* 0x0000004314437221 */ /* 0x000fe20000010000 */
[----:B------:R0:W-:Y:S01]  /*b1c0*/  MUFU.EX2 R2, R37 ;  /* 0x0000002500027308 */ /* 0x0001e20000000800 */
[C---:B------:R-:W-:Y:S01]  /*b1d0*/  F2FP.BF16.F32.PACK_AB R39, R83.reuse, R39 ;  /* 0x000000275327723e */ /* 0x040fe200000010ff */
[----:B------:R-:W-:Y:S01]  /*b1e0*/  FADD.FTZ R38, R83, R38 ;  /* 0x0000002653267221 */ /* 0x000fe20000010000 */
[C---:B------:R-:W-:Y:S01]  /*b1f0*/  FADD.FTZ R67, R24.reuse, R67 ;  /* 0x0000004318437221 */ /* 0x040fe20000010000 */
[----:B------:R-:W-:Y:S01]  /*b200*/  F2FP.BF16.F32.PACK_AB R24, R24, R20 ;  /* 0x000000141818723e */ /* 0x000fe200000010ff */
[----:B------:R-:W-:Y:S01]  /*b210*/  FMUL.FTZ R105, R105, R5 ;  /* 0x0000000569697220 */ /* 0x000fe20000410000 */
[----:B------:R-:W-:Y:S01]  /*b220*/  FADD.FTZ R38, R79, R38 ;  /* 0x000000264f267221 */ /* 0x000fe20000010000 */
[----:B------:R-:W-:Y:S01]  /*b230*/  FADD.FTZ R67, R26, R67 ;  /* 0x000000431a437221 */ /* 0x000fe20000010000 */
[----:B------:R-:W1:Y:S01]  /*b240*/  MUFU.EX2 R66, R66 ;  /* 0x0000004200427308 */ /* 0x000e620000000800 */
[----:B0-----:R-:W-:Y:S01]  /*b250*/  F2FP.BF16.F32.PACK_AB R37, R11, R9 ;  /* 0x000000090b25723e */ /* 0x001fe200000010ff */
[C---:B------:R-:W-:Y:S01]  /*b260*/  FADD.FTZ R38, R25.reuse, R38 ;  /* 0x0000002619267221 */ /* 0x040fe20000010000 */
[----:B------:R-:W-:Y:S01]  /*b270*/  FADD.FTZ R67, R28, R67 ;  /* 0x000000431c437221 */ /* 0x000fe20000010000 */
[----:B------:R-:W-:Y:S01]  /*b280*/  F2FP.BF16.F32.PACK_AB R25, R25, R79 ;  /* 0x0000004f1919723e */ /* 0x000fe200000010ff */
[----:B------:R-:W-:Y:S01]  /*b290*/  FMUL.FTZ R108, R108, R5 ;  /* 0x000000056c6c7220 */ /* 0x000fe20000410000 */
[----:B------:R-:W-:Y:S01]  /*b2a0*/  FADD.FTZ R38, R27, R38 ;  /* 0x000000261b267221 */ /* 0x000fe20000010000 */
[----:B------:R-:W-:Y:S01]  /*b2b0*/  FADD.FTZ R67, R30, R67 ;  /* 0x000000431e437221 */ /* 0x000fe20000010000 */
[----:B------:R-:W-:Y:S01]  /*b2c0*/  MUFU.EX2 R63, R63 ;  /* 0x0000003f003f7308 */ /* 0x000fe20000000800 */
[C---:B------:R-:W-:Y:S01]  /*b2d0*/  F2FP.BF16.F32.PACK_AB R27, R29.reuse, R27 ;  /* 0x0000001b1d1b723e */ /* 0x040fe200000010ff */
[----:B------:R-:W-:Y:S01]  /*b2e0*/  FADD.FTZ R38, R29, R38 ;  /* 0x000000261d267221 */ /* 0x000fe20000010000 */
[----:B------:R-:W-:Y:S01]  /*b2f0*/  FADD.FTZ R67, R32, R67 ;  /* 0x0000004320437221 */ /* 0x000fe20000010000 */
[----:B------:R-:W-:Y:S01]  /*b300*/  F2FP.BF16.F32.PACK_AB R26, R28, R26 ;  /* 0x0000001a1c1a723e */ /* 0x000fe200000010ff */
[----:B------:R-:W-:Y:S01]  /*b310*/  FMUL.FTZ R109, R109, R5 ;  /* 0x000000056d6d7220 */ /* 0x000fe20000410000 */
[----:B------:R-:W-:Y:S01]  /*b320*/  FADD.FTZ R10, R21, R38 ;  /* 0x00000026150a7221 */ /* 0x000fe20000010000 */
[----:B------:R-:W-:Y:S01]  /*b330*/  F2FP.BF16.F32.PACK_AB R38, R13, R12 ;  /* 0x0000000c0d26723e */ /* 0x000fe200000010ff */
[----:B------:R-:W-:Y:S01]  /*b340*/  FADD.FTZ R67, R34, R67 ;  /* 0x0000004322437221 */ /* 0x000fe20000010000 */
[----:B------:R-:W-:Y:S01]  /*b350*/  MUFU.EX2 R70, R70 ;  /* 0x0000004600467308 */ /* 0x000fe20000000800 */
[C---:B------:R-:W-:Y:S01]  /*b360*/  FADD.FTZ R12, R33.reuse, R10 ;  /* 0x0000000a210c7221 */ /* 0x040fe20000010000 */
[----:B------:R-:W-:Y:S01]  /*b370*/  F2FP.BF16.F32.PACK_AB R33, R33, R21 ;  /* 0x000000152121723e */ /* 0x000fe200000010ff */
[----:B------:R-:W-:Y:S01]  /*b380*/  FADD.FTZ R20, R80, R67 ;  /* 0x0000004350147221 */ /* 0x000fe20000010000 */
[----:B-1----:R-:W-:Y:S01]  /*b390*/  F2FP.BF16.F32.PACK_AB R13, R66, R3 ;  /* 0x00000003420d723e */ /* 0x002fe200000010ff */
[----:B------:R-:W-:Y:S01]  /*b3a0*/  FADD.FTZ R12, R35, R12 ;  /* 0x0000000c230c7221 */ /* 0x000fe20000010000 */
[----:B------:R-:W-:Y:S01]  /*b3b0*/  F2FP.BF16.F32.PACK_AB R32, R32, R30 ;  /* 0x0000001e2020723e */ /* 0x000fe200000010ff */
[----:B------:R-:W-:Y:S01]  /*b3c0*/  FADD.FTZ R9, R81, R20 ;  /* 0x0000001451097221 */ /* 0x000fe20000010000 */
[----:B------:R-:W0:Y:S01]  /*b3d0*/  MUFU.EX2 R10, R69 ;  /* 0x00000045000a7308 */ /* 0x000e220000000800 */
[C---:B------:R-:W-:Y:S01]  /*b3e0*/  FADD.FTZ R12, R31.reuse, R12 ;  /* 0x0000000c1f0c7221 */ /* 0x040fe20000010000 */
[----:B------:R-:W-:Y:S01]  /*b3f0*/  F2FP.BF16.F32.PACK_AB R34, R80, R34 ;  /* 0x000000225022723e */ /* 0x000fe200000010ff */
[----:B------:R-:W-:Y:S01]  /*b400*/  FADD.FTZ R9, R82, R9 ;  /* 0x0000000952097221 */ /* 0x000fe20000010000 */
[----:B------:R-:W-:Y:S01]  /*b410*/  F2FP.BF16.F32.PACK_AB R35, R31, R35 ;  /* 0x000000231f23723e */ /* 0x000fe200000010ff */
[----:B------:R-:W-:Y:S01]  /*b420*/  FADD.FTZ R12, R15, R12 ;  /* 0x0000000c0f0c7221 */ /* 0x000fe20000010000 */
[----:B------:R-:W-:Y:S01]  /*b430*/  STSM.16.M88.4 [R17+0x21800], R36 ;  /* 0x0218002411007844 */ /* 0x000fe20000000200 */
[----:B------:R-:W-:Y:S01]  /*b440*/  FADD.FTZ R9, R42, R9 ;  /* 0x000000092a097221 */ /* 0x000fe20000010000 */
[----:B------:R-:W1:Y:S01]  /*b450*/  MUFU.EX2 R71, R71 ;  /* 0x0000004700477308 */ /* 0x000e620000000800 */
[C---:B------:R-:W-:Y:S01]  /*b460*/  FADD.FTZ R12, R41.reuse, R12 ;  /* 0x0000000c290c7221 */ /* 0x040fe20000010000 */
[----:B------:R-:W-:Y:S01]  /*b470*/  F2FP.BF16.F32.PACK_AB R41, R41, R15 ;  /* 0x0000000f2929723e */ /* 0x000fe200000010ff */
[C---:B------:R-:W-:Y:S01]  /*b480*/  FADD.FTZ R9, R44.reuse, R9 ;  /* 0x000000092c097221 */ /* 0x040fe20000010000 */
[----:B------:R-:W-:Y:S01]  /*b490*/  F2FP.BF16.F32.PACK_AB R42, R44, R42 ;  /* 0x0000002a2c2a723e */ /* 0x000fe200000010ff */
[----:B------:R-:W-:Y:S01]  /*b4a0*/  FADD.FTZ R12, R43, R12 ;  /* 0x0000000c2b0c7221 */ /* 0x000fe20000010000 */
[C---:B------:R-:W-:Y:S01]  /*b4b0*/  F2FP.BF16.F32.PACK_AB R43, R45.reuse, R43 ;  /* 0x0000002b2d2b723e */ /* 0x040fe200000010ff */
[----:B------:R1:W-:Y:S01]  /*b4c0*/  STSM.16.M88.4 [R23], R24 ;  /* 0x0000001817007844 */ /* 0x0003e20000000200 */
[----:B------:R-:W-:Y:S01]  /*b4d0*/  MUFU.EX2 R72, R72 ;  /* 0x0000004800487308 */ /* 0x000fe20000000800 */
[----:B------:R-:W-:Y:S01]  /*b4e0*/  FADD.FTZ R11, R45, R12 ;  /* 0x0000000c2d0b7221 */ /* 0x000fe20000010000 */
[----:B------:R-:W-:Y:S01]  /*b4f0*/  FADD.FTZ R12, R46, R9 ;  /* 0x000000092e0c7221 */ /* 0x000fe20000010000 */
[----:B0-----:R-:W-:Y:S01]  /*b500*/  F2FP.BF16.F32.PACK_AB R15, R10, R63 ;  /* 0x0000003f0a0f723e */ /* 0x001fe200000010ff */
[----:B------:R0:W-:Y:S01]  /*b510*/  STSM.16.M88.4 [R22], R32 ;  /* 0x0000002016007844 */ /* 0x0001e20000000200 */
[----:B------:R-:W-:Y:S01]  /*b520*/  FADD.FTZ R20, R14, R11 ;  /* 0x0000000b0e147221 */ /* 0x000fe20000010000 */
[----:B------:R-:W-:Y:S01]  /*b530*/  FADD.FTZ R9, R47, R12 ;  /* 0x0000000c2f097221 */ /* 0x000fe20000010000 */
[----:B------:R-:W-:Y:S01]  /*b540*/  FMUL.FTZ R112, R112, R5 ;  /* 0x0000000570707220 */ /* 0x000fe20000410000 */
[----:B------:R-:W2:Y:S01]  /*b550*/  MUFU.EX2 R58, R58 ;  /* 0x0000003a003a7308 */ /* 0x000ea20000000800 */
[C---:B------:R-:W-:Y:S01]  /*b560*/  FADD.FTZ R20, R49.reuse, R20 ;  /* 0x0000001431147221 */ /* 0x040fe20000010000 */
[----:B------:R-:W-:Y:S01]  /*b570*/  FADD.FTZ R9, R50, R9 ;  /* 0x0000000932097221 */ /* 0x000fe20000010000 */
[----:B------:R-:W-:Y:S01]  /*b580*/  F2FP.BF16.F32.PACK_AB R49, R49, R14 ;  /* 0x0000000e3131723e */ /* 0x000fe200000010ff */
[----:B------:R0:W-:Y:S01]  /*b590*/  STSM.16.M88.4 [R18], R40 ;  /* 0x0000002812007844 */ /* 0x0001e20000000200 */
[----:B------:R-:W-:Y:S01]  /*b5a0*/  FADD.FTZ R11, R51, R20 ;  /* 0x00000014330b7221 */ /* 0x000fe20000010000 */
[----:B------:R-:W-:Y:S01]  /*b5b0*/  FADD.FTZ R12, R52, R9 ;  /* 0x00000009340c7221 */ /* 0x000fe20000010000 */
[C---:B------:R-:W-:Y:S01]  /*b5c0*/  F2FP.BF16.F32.PACK_AB R51, R2.reuse, R51 ;  /* 0x000000330233723e */ /* 0x040fe200000010ff */
[----:B------:R-:W3:Y:S01]  /*b5d0*/  MUFU.EX2 R73, R73 ;  /* 0x0000004900497308 */ /* 0x000ee20000000800 */
[----:B------:R-:W-:Y:S01]  /*b5e0*/  FADD.FTZ R20, R2, R11 ;  /* 0x0000000b02147221 */ /* 0x000fe20000010000 */
[----:B------:R-:W-:Y:S01]  /*b5f0*/  FADD.FTZ R9, R53, R12 ;  /* 0x0000000c35097221 */ /* 0x000fe20000010000 */
[----:B------:R-:W-:Y:S01]  /*b600*/  F2FP.BF16.F32.PACK_AB R50, R52, R50 ;  /* 0x000000323432723e */ /* 0x000fe200000010ff */
[----:B------:R-:W-:Y:S01]  /*b610*/  FMUL.FTZ R113, R113, R5 ;  /* 0x0000000571717220 */ /* 0x000fe20000410000 */
[----:B------:R-:W-:Y:S01]  /*b620*/  FADD.FTZ R11, R3, R20 ;  /* 0x00000014030b7221 */ /* 0x000fe20000010000 */
[----:B------:R-:W-:Y:S01]  /*b630*/  FADD.FTZ R12, R54, R9 ;  /* 0x00000009360c7221 */ /* 0x000fe20000010000 */
[----:B-1----:R-:W-:Y:S01]  /*b640*/  F2FP.BF16.F32.PACK_AB R25, R71, R70 ;  /* 0x000000464719723e */ /* 0x002fe200000010ff */
[----:B------:R-:W1:Y:S01]  /*b650*/  MUFU.EX2 R59, R59 ;  /* 0x0000003b003b7308 */ /* 0x000e620000000800 */
[----:B------:R-:W-:Y:S01]  /*b660*/  FADD.FTZ R14, R66, R11 ;  /* 0x0000000b420e7221 */ /* 0x000fe20000010000 */
[----:B------:R-:W-:Y:S01]  /*b670*/  FADD.FTZ R9, R55, R12 ;  /* 0x0000000c37097221 */ /* 0x000fe20000010000 */
[----:B------:R-:W-:Y:S01]  /*b680*/  F2FP.BF16.F32.PACK_AB R12, R54, R53 ;  /* 0x00000035360c723e */ /* 0x000fe200000010ff */
[----:B------:R0:W-:Y:S01]  /*b690*/  STSM.16.M88.4 [R17+0x27800], R48 ;  /* 0x0278003011007844 */ /* 0x0001e20000000200 */
[----:B------:R-:W-:Y:S01]  /*b6a0*/  FADD.FTZ R11, R63, R14 ;  /* 0x0000000e3f0b7221 */ /* 0x000fe20000010000 */
[----:B------:R-:W-:Y:S01]  /*b6b0*/  FADD.FTZ R2, R56, R9 ;  /* 0x0000000938027221 */ /* 0x000fe20000010000 */
[----:B--2---:R-:W-:Y:S01]  /*b6c0*/  F2FP.BF16.F32.PACK_AB R24, R58, R57 ;  /* 0x000000393a18723e */ /* 0x004fe200000010ff */
[----:B------:R-:W2:Y:S01]  /*b6d0*/  MUFU.EX2 R60, R60 ;  /* 0x0000003c003c7308 */ /* 0x000ea20000000800 */
[----:B------:R-:W-:Y:S01]  /*b6e0*/  FADD.FTZ R11, R10, R11 ;  /* 0x0000000b0a0b7221 */ /* 0x000fe20000010000 */
[----:B------:R-:W-:Y:S01]  /*b6f0*/  FADD.FTZ R9, R57, R2 ;  /* 0x0000000239097221 */ /* 0x000fe20000010000 */
[----:B---3--:R-:W-:Y:S01]  /*b700*/  F2FP.BF16.F32.PACK_AB R27, R73, R72 ;  /* 0x00000048491b723e */ /* 0x008fe200000010ff */
[-C--:B------:R-:W-:Y:S01]  /*b710*/  FMUL.FTZ R116, R116, R5.reuse ;  /* 0x0000000574747220 */ /* 0x080fe20000410000 */
[----:B------:R-:W-:Y:S01]  /*b720*/  FADD.FTZ R2, R70, R11 ;  /* 0x0000000b46027221 */ /* 0x000fe20000010000 */
[----:B------:R-:W-:Y:S01]  /*b730*/  FADD.FTZ R14, R58, R9 ;  /* 0x000000093a0e7221 */ /* 0x000fe20000010000 */
[----:B------:R-:W-:Y:S01]  /*b740*/  FMUL.FTZ R117, R117, R5 ;  /* 0x0000000575757220 */ /* 0x000fe20000410000 */
[----:B------:R-:W3:Y:S01]  /*b750*/  MUFU.EX2 R29, R74 ;  /* 0x0000004a001d7308 */ /* 0x000ee20000000800 */
[----:B------:R-:W-:Y:S01]  /*b760*/  FADD.FTZ R3, R71, R2 ;  /* 0x0000000247037221 */ /* 0x000fe20000010000 */
[----:B-1----:R-:W-:Y:S01]  /*b770*/  FADD.FTZ R9, R59, R14 ;  /* 0x0000000e3b097221 */ /* 0x002fe20000010000 */
[----:B------:R-:W-:Y:S01]  /*b780*/  F2FP.BF16.F32.PACK_AB R14, R56, R55 ;  /* 0x00000037380e723e */ /* 0x000fe200000010ff */
[-C--:B------:R-:W-:Y:S01]  /*b790*/  FMUL.FTZ R120, R120, R5.reuse ;  /* 0x0000000578787220 */ /* 0x080fe20000410000 */
[----:B------:R-:W-:Y:S01]  /*b7a0*/  FADD.FTZ R2, R72, R3 ;  /* 0x0000000348027221 */ /* 0x000fe20000010000 */
[-C--:B------:R-:W-:Y:S01]  /*b7b0*/  FMUL.FTZ R121, R121, R5.reuse ;  /* 0x0000000579797220 */ /* 0x080fe20000410000 */
[----:B------:R-:W-:Y:S01]  /*b7c0*/  FMUL.FTZ R124, R124, R5 ;  /* 0x000000057c7c7220 */ /* 0x000fe20000410000 */
[----:B------:R-:W1:Y:S01]  /*b7d0*/  MUFU.EX2 R61, R61 ;  /* 0x0000003d003d7308 */ /* 0x000e620000000800 */
[----:B------:R-:W-:Y:S01]  /*b7e0*/  FADD.FTZ R2, R73, R2 ;  /* 0x0000000249027221 */ /* 0x000fe20000010000 */
[C---:B--2---:R-:W-:Y:S01]  /*b7f0*/  F2FP.BF16.F32.PACK_AB R26, R60.reuse, R59 ;  /* 0x0000003b3c1a723e */ /* 0x044fe200000010ff */
[----:B------:R0:W-:Y:S01]  /*b800*/  STSM.16.M88.4 [R136], R12 ;  /* 0x0000000c88007844 */ /* 0x0001e20000000200 */
[----:B------:R-:W-:Y:S01]  /*b810*/  FADD.FTZ R10, R60, R9 ;  /* 0x000000093c0a7221 */ /* 0x000fe20000010000 */
[-C--:B------:R-:W-:Y:S01]  /*b820*/  FMUL.FTZ R125, R125, R5.reuse ;  /* 0x000000057d7d7220 */ /* 0x080fe20000410000 */
[-C--:B------:R-:W-:Y:S01]  /*b830*/  FMUL.FTZ R128, R128, R5.reuse ;  /* 0x0000000580807220 */ /* 0x080fe20000410000 */
[----:B------:R0:W-:Y:S01]  /*b840*/  STSM.16.M88.4 [R22+0x6000], R24 ;  /* 0x0060001816007844 */ /* 0x0001e20000000200 */
[----:B------:R-:W2:Y:S01]  /*b850*/  MUFU.EX2 R62, R62 ;  /* 0x0000003e003e7308 */ /* 0x000ea20000000800 */
[----:B---3--:R-:W-:Y:S01]  /*b860*/  FADD.FTZ R2, R29, R2 ;  /* 0x000000021d027221 */ /* 0x008fe20000010000 */
[-C--:B------:R-:W-:Y:S01]  /*b870*/  FMUL.FTZ R129, R129, R5.reuse ;  /* 0x0000000581817220 */ /* 0x080fe20000410000 */
[-C--:B------:R-:W-:Y:S01]  /*b880*/  FMUL.FTZ R132, R132, R5.reuse ;  /* 0x0000000584847220 */ /* 0x080fe20000410000 */
[----:B------:R-:W-:Y:S01]  /*b890*/  FMUL.FTZ R133, R133, R5 ;  /* 0x0000000585857220 */ /* 0x000fe20000410000 */
        /* <DEDUP_REMOVED lines=12> */
[C---:B--2---:R-:W-:Y:S01]  /*b960*/  F2FP.BF16.F32.PACK_AB R28, R62.reuse, R61 ;  /* 0x0000003d3e1c723e */ /* 0x044fe200000010ff */
[----:B------:R-:W-:Y:S01]  /*b970*/  FADD.FTZ R10, R62, R3 ;  /* 0x000000033e0a7221 */ /* 0x000fe20000010000 */
[-C--:B------:R-:W-:Y:S01]  /*b980*/  FMUL.FTZ R107, R107, R7.reuse ;  /* 0x000000076b6b7220 */ /* 0x080fe20000410000 */
[-C--:B------:R-:W-:Y:S01]  /*b990*/  FMUL.FTZ R110, R110, R7.reuse ;  /* 0x000000076e6e7220 */ /* 0x080fe20000410000 */
[-C--:B------:R-:W-:Y:S01]  /*b9a0*/  FMUL.FTZ R111, R111, R7.reuse ;  /* 0x000000076f6f7220 */ /* 0x080fe20000410000 */
[-C--:B------:R-:W-:Y:S01]  /*b9b0*/  FMUL.FTZ R114, R114, R7.reuse ;  /* 0x0000000772727220 */ /* 0x080fe20000410000 */
[-C--:B------:R-:W-:Y:S01]  /*b9c0*/  FMUL.FTZ R115, R115, R7.reuse ;  /* 0x0000000773737220 */ /* 0x080fe20000410000 */
[----:B------:R-:W2:Y:S01]  /*b9d0*/  MUFU.EX2 R75, R75 ;  /* 0x0000004b004b7308 */ /* 0x000ea20000000800 */
        /* <DEDUP_REMOVED lines=8> */
[----:B-1----:R-:W-:Y:S01]  /*ba60*/  F2FP.BF16.F32.PACK_AB R30, R64, R65 ;  /* 0x00000041401e723e */ /* 0x002fe200000010ff */
[-C--:B------:R-:W-:Y:S01]  /*ba70*/  FMUL.FTZ R130, R130, R7.reuse ;  /* 0x0000000782827220 */ /* 0x080fe20000410000 */
[-C--:B------:R-:W-:Y:S01]  /*ba80*/  FMUL.FTZ R131, R131, R7.reuse ;  /* 0x0000000783837220 */ /* 0x080fe20000410000 */
[-C--:B------:R-:W-:Y:S01]  /*ba90*/  FMUL.FTZ R134, R134, R7.reuse ;  /* 0x0000000786867220 */ /* 0x080fe20000410000 */
[----:B------:R-:W-:Y:S01]  /*baa0*/  FMUL.FTZ R135, R135, R7 ;  /* 0x0000000787877220 */ /* 0x000fe20000410000 */
[----:B------:R-:W-:Y:S01]  /*bab0*/  FADD.FTZ R3, R64, R3 ;  /* 0x0000000340037221 */ /* 0x000fe20000010000 */
[----:B------:R-:W-:Y:S01]  /*bac0*/  IMAD.MOV.U32 R7, RZ, RZ, R8 ;  /* 0x000000ffff077224 */ /* 0x000fe200078e0008 */
[----:B------:R-:W1:Y:S01]  /*bad0*/  MUFU.EX2 R77, R77 ;  /* 0x0000004d004d7308 */ /* 0x000e620000000800 */
[C---:B--2---:R-:W-:Y:S01]  /*bae0*/  F2FP.BF16.F32.PACK_AB R29, R75.reuse, R29 ;  /* 0x0000001d4b1d723e */ /* 0x044fe200000010ff */
[----:B------:R-:W-:Y:S01]  /*baf0*/  FADD.FTZ R2, R75, R2 ;  /* 0x000000024b027221 */ /* 0x000fe20000010000 */
[----:B------:R-:W-:-:S03]  /*bb00*/  IMAD.MOV.U32 R5, RZ, RZ, R4 ;  /* 0x000000ffff057224 */ /* 0x000fc600078e0004 */
[----:B---3--:R-:W-:Y:S01]  /*bb10*/  FADD.FTZ R2, R21, R2 ;  /* 0x0000000215027221 */ /* 0x008fe20000010000 */
        /* <DEDUP_REMOVED lines=11> */
.L_x_10781:
        /* <DEDUP_REMOVED lines=11> */
.L_x_10808:
[----:B------:R-:W-:Y:S01]  /*bc80*/  UIADD3 UR45, UR54, 0x1, URZ ;  /* 0x00000001362d7890 */ /* 0x000fe2000fffe03f */
[----:B------:R-:W-:-:S03]  /*bc90*/  ISETP.NE.AND P2, PT, RZ, UR37, PT ;  /* 0x00000025ff007c0c */ /* 0x000fc6000bf45270 */
[----:B------:R-:W-:-:S04]  /*bca0*/  UISETP.NE.AND UP0, UPT, UR45, 0x2, UPT ;  /* 0x000000022d00788c */ /* 0x000fc8000bf05270 */
[----:B------:R-:W-:Y:S02]  /*bcb0*/  USEL UR50, URZ, 0x1, UP0 ;  /* 0x000000013f327887 */ /* 0x000fe40008000000 */
[----:B------:R-:W-:Y:S02]  /*bcc0*/  USEL UR45, UR45, URZ, UP0 ;  /* 0x0000003f2d2d7287 */ /* 0x000fe40008000000 */
[----:B------:R-:W-:Y:S02]  /*bcd0*/  ULOP3.LUT UR50, UR28, UR50, URZ, 0x3c, !UPT ;  /* 0x000000321c327292 */ /* 0x000fe4000f8e3c3f */
[----:B---3--:R-:W-:Y:S10]  /*bce0*/  @P2 BRA `(.L_x_10792) ;  /* 0x00000000002c2947 */ /* 0x008ff40003800000 */
[----:B------:R-:W-:Y:S05]  /*bcf0*/  @!P0 BRA `(.L_x_10793) ;  /* 0x0000000000048947 */ /* 0x000fea0003800000 */
[----:B------:R-:W-:Y:S01]  /*bd00*/  BPT.TRAP 0x1 ;  /* 0x000000040000795c */ /* 0x000fe20000300000 */
.L_x_10793:
[----:B------:R-:W-:Y:S01]  /*bd10*/  ULEA UR6, UR45, UR42, 0x3 ;  /* 0x0000002a2d067291 */ /* 0x000fe2000f8e183f */
[----:B------:R-:W-:-:S05]  /*bd20*/  IMAD.U32 R4, RZ, RZ, UR50 ;  /* 0x00000032ff047e24 */ /* 0x000fca000f8e00ff */
[----:B------:R-:W-:-:S04]  /*bd30*/  SHF.L.U32 R4, R4, 0x1f, RZ ;  /* 0x0000001f04047819 */ /* 0x000fc800000006ff */
[----:B------:R1:W2:Y:S01]  /*bd40*/  SYNCS.PHASECHK.TRANS64.TRYWAIT P3, [UR6+0x2d830], R4 ;  /* 0x02d83004ff0075a7 */ /* 0x0002a20008060146 */
[----:B------:R-:W-:Y:S05]  /*bd50*/  @!P0 BRA `(.L_x_10794) ;  /* 0x0000000000048947 */ /* 0x000fea0003800000 */
[----:B------:R-:W-:Y:S01]  /*bd60*/  BPT.TRAP 0x1 ;  /* 0x000000040000795c */ /* 0x000fe20000300000 */
.L_x_10794:
[----:B--2---:R-:W-:Y:S05]  /*bd70*/  @P3 BRA `(.L_x_10792) ;  /* 0x0000000000083947 */ /* 0x004fea0003800000 */
[----:B------:R-:W2:Y:S02]  /*bd80*/  SYNCS.PHASECHK.TRANS64.TRYWAIT P3, [UR6+0x2d830], R4 ;  /* 0x02d83004ff0075a7 */ /* 0x000ea40008060146 */
[----:B--2---:R-:W-:Y:S05]  /*bd90*/  @!P3 BRA `(.L_x_10795) ;  /* 0x000000a80050b947 */ /* 0x004fea0003800000 */
.L_x_10792:
        /* <DEDUP_REMOVED lines=37> */
.L_x_10797:
[----:B------:R-:W-:Y:S01]  /*bff0*/  ULEA UR6, UR54, UR42, 0x3 ;  /* 0x0000002a36067291 */ /* 0x000fe2000f8e183f */
[----:B------:R-:W-:-:S05]  /*c000*/  IMAD.U32 R4, RZ, RZ, UR28 ;  /* 0x0000001cff047e24 */ /* 0x000fca000f8e00ff */
[----:B------:R-:W-:-:S04]  /*c010*/  SHF.L.U32 R4, R4, 0x1f, RZ ;  /* 0x0000001f04047819 */ /* 0x000fc800000006ff */
[----:B------:R0:W1:Y:S01]  /*c020*/  SYNCS.PHASECHK.TRANS64.TRYWAIT P2, [UR6+0x2d850], R4 ;  /* 0x02d85004ff0075a7 */ /* 0x0000620008040146 */
[----:B------:R-:W-:Y:S05]  /*c030*/  @!P0 BRA `(.L_x_10798) ;  /* 0x0000000000048947 */ /* 0x000fea0003800000 */
[----:B------:R-:W-:Y:S01]  /*c040*/  BPT.TRAP 0x1 ;  /* 0x000000040000795c */ /* 0x000fe20000300000 */
.L_x_10798:
[----:B-1----:R-:W-:Y:S05]  /*c050*/  @P2 BRA `(.L_x_10796) ;  /* 0x0000000000082947 */ /* 0x002fea0003800000 */
[----:B------:R-:W1:Y:S02]  /*c060*/  SYNCS.PHASECHK.TRANS64.TRYWAIT P2, [UR6+0x2d850], R4 ;  /* 0x02d85004ff0075a7 */ /* 0x000e640008040146 */
[----:B-1----:R-:W-:Y:S05]  /*c070*/  @!P2 BRA `(.L_x_10799) ;  /* 0x000000a400b0a947 */ /* 0x002fea0003800000 */
.L_x_10796:
[----:B------:R-:W-:Y:S01]  /*c080*/  UIADD3 UR6, UR42, 0x400, URZ ;  /* 0x000004002a067890 */ /* 0x000fe2000fffe03f */
[----:B------:R-:W-:Y:S01]  /*c090*/  WARPGROUP.ARRIVE ;  /* 0x00000000000079c5 */ /* 0x000fe20000000000 */
[----:B------:R-:W-:Y:S01]  /*c0a0*/  UMOV UR29, 0x40000040 ;  /* 0x40000040001d7882 */ /* 0x000fe20000000000 */
[----:B------:R-:W-:Y:S01]  /*c0b0*/  UMOV UR31, 0x80000020 ;  /* 0x80000020001f7882 */ /* 0x000fe20000000000 */
[----:B------:R-:W-:-:S03]  /*c0c0*/  USHF.R.U32.HI UR6, URZ, 0x4, UR6 ;  /* 0x000000043f067899 */ /* 0x000fc60008011606 */
[----:B------:R-:W2:Y:S01]  /*c0d0*/  S2R R151, SR_TID.X ;  /* 0x0000000000977919 */ /* 0x000ea20000002100 */
[----:B------:R-:W-:Y:S01]  /*c0e0*/  FMUL.FTZ R21, R35, UR53 ;  /* 0x0000003523157c20 */ /* 0x000fe20008410000 */
[----:B------:R-:W-:Y:S01]  /*c0f0*/  FMUL.FTZ R35, R47, UR53 ;  /* 0x000000352f237c20 */ /* 0x000fe20008410000 */
[----:B------:R-:W-:Y:S01]  /*c100*/  ULOP3.LUT UR6, UR6, 0x3fff, URZ, 0xc0, !UPT ;  /* 0x00003fff06067892 */ /* 0x000fe2000f8ec03f */
[----:B------:R-:W3:Y:S01]  /*c110*/  @P5 LDC R47, c[0x0][0x44c] ;  /* 0x00011300ff2f5b82 */ /* 0x000ee20000000800 */
[----:B------:R-:W-:Y:S01]  /*c120*/  FMUL.FTZ R20, R34, UR53 ;  /* 0x0000003522147c20 */ /* 0x000fe20008410000 */
[----:B------:R-:W-:Y:S01]  /*c130*/  FMUL.FTZ R34, R46, UR53 ;  /* 0x000000352e227c20 */ /* 0x000fe20008410000 */
[----:B------:R-:W-:Y:S01]  /*c140*/  ULOP3.LUT UR7, UR6, 0x2000000, URZ, 0xfc, !UPT ;  /* 0x0200000006077892 */ /* 0x000fe2000f8efc3f */
[----:B------:R-:W-:Y:S01]  /*c150*/  FMUL.FTZ R12, R30, UR53 ;  /* 0x000000351e0c7c20 */ /* 0x000fe20008410000 */
[----:B------:R-:W-:Y:S01]  /*c160*/  ULOP3.LUT UR6, UR36, 0x10000, URZ, 0xfc, !UPT ;  /* 0x0001000024067892 */ /* 0x000fe2000f8efc3f */
[----:B------:R-:W-:Y:S01]  /*c170*/  FMUL.FTZ R30, R42, UR53 ;  /* 0x000000352a1e7c20 */ /* 0x000fe20008410000 */
[----:B------:R-:W-:Y:S01]  /*c180*/  UIMAD UR7, UR54, 0x600, UR7 ;  /* 0x00000600360778a4 */ /* 0x000fe2000f8e0207 */
[----:B------:R-:W4:Y:S01]  /*c190*/  @P5 LDC R46, c[0x0][0x450] ;  /* 0x00011400ff2e5b82 */ /* 0x000f220000000800 */
[----:B------:R-:W-:Y:S01]  /*c1a0*/  FMUL.FTZ R42, R53, UR53 ;  /* 0x00000035352a7c20 */ /* 0x000fe20008410000 */
[----:B------:R-:W-:Y:S01]  /*c1b0*/  FMUL.FTZ R53, R63, UR53 ;  /* 0x000000353f357c20 */ /* 0x000fe20008410000 */
[----:B------:R-:W-:Y:S01]  /*c1c0*/  FMUL.FTZ R63, R74, UR53 ;  /* 0x000000354a3f7c20 */ /* 0x000fe20008410000 */
[----:B------:R-:W-:Y:S01]  /*c1d0*/  UMOV UR28, UR6 ;  /* 0x00000006001c7c82 */ /* 0x000fe20008000000 */
[----:B------:R-:W-:Y:S01]  /*c1e0*/  VIADD R74, R137, UR41 ;  /* 0x00000029894a7c36 */ /* 0x000fe20008000000 */
[----:B------:R-:W-:Y:S01]  /*c1f0*/  UMOV UR30, UR7 ;  /* 0x00000007001e7c82 */ /* 0x000fe20008000000 */
[----:B-1----:R-:W-:Y:S01]  /*c200*/  FMUL.FTZ R7, R26, UR53 ;  /* 0x000000351a077c20 */ /* 0x002fe20008410000 */
        /* <DEDUP_REMOVED lines=8> */
[----:B---3--:R-:W-:-:S04]  /*c290*/  @P5 IMAD.HI.U32 R47, R74, R47, RZ ;  /* 0x0000002f4a2f5227 */ /* 0x008fc800078e00ff */
[----:B------:R-:W-:Y:S01]  /*c2a0*/  FMUL.FTZ R60, R69, UR53 ;  /* 0x00000035453c7c20 */ /* 0x000fe20008410000 */
[----:B------:R-:W-:Y:S01]  /*c2b0*/  FMUL.FTZ R69, R79, UR53 ;  /* 0x000000354f457c20 */ /* 0x000fe20008410000 */
[----:B------:R-:W-:Y:S01]  /*c2c0*/  FMUL.FTZ R8, R25, UR53 ;  /* 0x0000003519087c20 */ /* 0x000fe20008410000 */
[----:B--2---:R-:W-:Y:S01]  /*c2d0*/  SHF.R.U32.HI R143, RZ, 0x7, R151 ;  /* 0x00000007ff8f7819 */ /* 0x004fe20000011697 */
[----:B------:R-:W1:Y:S01]  /*c2e0*/  LDC R79, c[0x0][0x2f0] ;  /* 0x0000bc00ff4f7b82 */ /* 0x000e620000000800 */
[----:B------:R-:W-:Y:S01]  /*c2f0*/  FMUL.FTZ R25, R37, UR53 ;  /* 0x0000003525197c20 */ /* 0x000fe20008410000 */
[----:B------:R-:W-:Y:S01]  /*c300*/  FMUL.FTZ R37, R49, UR53 ;  /* 0x0000003531257c20 */ /* 0x000fe20008410000 */
[----:B----4-:R-:W-:Y:S01]  /*c310*/  @P5 SHF.R.U32.HI R74, RZ, R46, R47 ;  /* 0x0000002eff4a5219 */ /* 0x010fe2000001162f */
[----:B------:R-:W-:Y:S01]  /*c320*/  VIADD R46, R143, 0x9 ;  /* 0x000000098f2e7836 */ /* 0x000fe20000000000 */
[----:B------:R-:W-:Y:S01]  /*c330*/  ISETP.GE.U32.AND P2, PT, R151, 0x180, PT ;  /* 0x000001809700780c */ /* 0x000fe20003f46070 */
        /* <DEDUP_REMOVED lines=8> */
[----:B------:R-:W-:Y:S01]  /*c3c0*/  SEL R80, R46, 0x9, !P2 ;  /* 0x000000092e507807 */ /* 0x000fe20005000000 */
[----:B------:R-:W-:Y:S01]  /*c3d0*/  FMUL.FTZ R66, R76, UR53 ;  /* 0x000000354c427c20 */ /* 0x000fe20008410000 */
[----:B------:R-:W-:Y:S01]  /*c3e0*/  @!P1 LEA R46, R47, UR42, 0x3 ;  /* 0x0000002a2f2e9c11 */ /* 0x000fe2000f8e18ff */
[----:B------:R-:W-:-:S02]  /*c3f0*/  IMAD.SHL.U32 R76, R0, 0x80, RZ ;  /* 0x00000080004c7824 */ /* 0x000fc400078e00ff */
[----:B0-----:R-:W-:Y:S01]  /*c400*/  FMUL.FTZ R4, R24, UR53 ;  /* 0x0000003518047c20 */ /* 0x001fe20008410000 */
        /* <DEDUP_REMOVED lines=13> */
[----:B------:R-:W-:-:S02]  /*c4e0*/  @!P1 VIADD R46, R46, 0x2d840 ;  /* 0x0002d8402e2e9836 */ /* 0x000fc40000000000 */
        /* <DEDUP_REMOVED lines=25> */
[----:B------:R-:W-:Y:S01]  /*c680*/  @!P1 PRMT R81, RZ, 0x654, R46 ;  /* 0x00000654ff519816 */ /* 0x000fe2000000002e */
[----:B------:R-:W-:Y:S01]  /*c690*/  IMAD R46, R16, -0x2, R47 ;  /* 0xfffffffe102e7824 */ /* 0x000fe200078e022f */
[----:B------:R-:W2:Y:S03]  /*c6a0*/  MUFU.TANH R4, R4 ;  /* 0x0000000400047308 */ /* 0x000ea60000002400 */
[----:B-1----:R-:W-:-:S04]  /*c6b0*/  IMAD R46, R79, UR43, R46 ;  /* 0x0000002b4f2e7c24 */ /* 0x002fc8000f8e022e */
[----:B------:R-:W-:Y:S01]  /*c6c0*/  VIADD R46, R46, -UR52 ;  /* 0x800000342e2e7c36 */ /* 0x000fe20008000000 */
[----:B------:R-:W1:Y:S03]  /*c6d0*/  MUFU.TANH R8, R8 ;  /* 0x0000000800087308 */ /* 0x000e660000002400 */
[C---:B------:R-:W-:Y:S02]  /*c6e0*/  VIADD R84, R46.reuse, UR51 ;  /* 0x000000332e547c36 */ /* 0x040fe40008000000 */
[----:B------:R-:W-:Y:S02]  /*c6f0*/  VIADD R83, R46, UR33 ;  /* 0x000000212e537c36 */ /* 0x000fe40008000000 */
[----:B0-----:R-:W-:Y:S01]  /*c700*/  IMAD.IADD R82, R152, 0x1, R84 ;  /* 0x0000000198527824 */ /* 0x001fe200078e0254 */
[----:B------:R-:W0:Y:S08]  /*c710*/  MUFU.TANH R7, R7 ;  /* 0x0000000700077308 */ /* 0x000e300000002400 */
[----:B------:R-:W3:Y:S01]  /*c720*/  MUFU.TANH R9, R9 ;  /* 0x0000000900097308 */ /* 0x000ee20000002400 */
[----:B------:R-:W-:-:S02]  /*c730*/  WARPGROUP.DEPBAR.LE gsb0, 0x0 ;  /* 0x00008000000079c5 */ /* 0x000fc40000010000 */
[----:B------:R-:W-:-:S05]  /*c740*/  WARPGROUP.ARRIVE ;  /* 0x00000000000079c5 */ /* 0x000fca0000000000 */
[----:B------:R-:W4:Y:S01]  /*c750*/  MUFU.TANH R10, R10 ;  /* 0x0000000a000a7308 */ /* 0x000f220000002400 */
        /* <DEDUP_REMOVED lines=100> */
[----:B------:R-:W-:Y:S03]  /*cda0*/  HGMMA.64x96x16.F32.BF16 R88, gdesc[UR28].tnspB, R88, gsb0 ;  /* 0x416000001c5879f0 */ /* 0x000fe60008001858 */
[----:B------:R-:W-:Y:S02]  /*cdb0*/  WARPGROUP.DEPBAR.LE gsb0, 0x0 ;  /* 0x00008000000079c5 */ /* 0x000fe40000010000 */
[----:B------:R5:W-:Y:S06]  /*cdc0*/  BAR.ARV R80, 0x100 ;  /* 0x000400500000751d */ /* 0x000bec0000002000 */
[----:B------:R2:W-:Y:S01]  /*cdd0*/  @!P1 SYNCS.ARRIVE.TRANS64.RED.A1T0 RZ, [R81+URZ], RZ ;  /* 0x000000ff51ff99a7 */ /* 0x0005e2000810043f */
[----:B-----5:R-:W-:-:S06]  /*cde0*/  FMUL.FTZ R80, R87, UR53 ;  /* 0x0000003557507c20 */ /* 0x020fcc0008410000 */
[----:B------:R-:W0:Y:S01]  /*cdf0*/  MUFU.TANH R80, R80 ;  /* 0x0000005000507308 */ /* 0x000e220000002400 */
[----:B--2---:R-:W-:Y:S01]  /*ce00*/  IMAD.IADD R81, R152, 0x1, R83 ;  /* 0x0000000198517824 */ /* 0x004fe200078e0253 */
[----:B-1-34-:R-:W-:Y:S06]  /*ce10*/  @!P6 BRA `(.L_x_10800) ;  /* 0x00000000005ce947 */ /* 0x01afec0003800000 */
        /* <DEDUP_REMOVED lines=13> */
.L_x_10802:
[----:B------:R-:W-:-:S05]  /*cef0*/  IMAD.U32 R86, RZ, RZ, UR35 ;  /* 0x00000023ff567e24 */ /* 0x000fca000f8e00ff */
[----:B------:R-:W-:-:S13]  /*cf00*/  ISETP.NE.AND P2, PT, R86, 0x1, PT ;  /* 0x000000015600780c */ /* 0x000fda0003f45270 */
[----:B------:R-:W1:Y:S02]  /*cf10*/  @P2 LDC.64 R46, c[0x0][0x9e8] ;  /* 0x00027a00ff2e2b82 */ /* 0x000e640000000a00 */
[----:B-1----:R-:W-:-:S05]  /*cf20*/  @P2 IMAD.HI.U32 R46, R85, R46, RZ ;  /* 0x0000002e552e2227 */ /* 0x002fca00078e00ff */
[----:B------:R-:W-:-:S07]  /*cf30*/  @P2 SHF.R.U32.HI R85, RZ, R47, R46 ;  /* 0x0000002fff552219 */ /* 0x000fce000001162e */
.L_x_10803:
[----:B------:R-:W-:Y:S05]  /*cf40*/  BSYNC B0 ;  /* 0x0000000000007941 */ /* 0x000fea0003800000 */
.L_x_10801:
[----:B------:R-:W-:-:S04]  /*cf50*/  IMAD R85, R85, R86, -R76 ;  /* 0x0000005655557224 */ /* 0x000fc800078e0a4c */
[----:B------:R-:W-:-:S05]  /*cf60*/  IMAD R85, R16, -0x2, R85 ;  /* 0xfffffffe10557824 */ /* 0x000fca00078e0255 */
[----:B------:R-:W-:Y:S02]  /*cf70*/  VIADDMNMX R82, R85, R86, R82, PT ;  /* 0x0000005655527246 */ /* 0x000fe40003800152 */
[----:B------:R-:W-:-:S07]  /*cf80*/  VIMNMX R81, R81, R85, !PT ;  /* 0x0000005551517248 */ /* 0x000fce0007fe0100 */
.L_x_10800:
        /* <DEDUP_REMOVED lines=12> */
[----:B------:R-:W-:Y:S01]  /*d050*/  FSEL R47, R10, -INF , !P4 ;  /* 0xff8000000a2f7808 */ /* 0x000fe20006000000 */
[--C-:B-1----:R-:W-:Y:S01]  /*d060*/  IMAD.IADD R84, R84, 0x1, R74.reuse ;  /* 0x0000000154547824 */ /* 0x102fe200078e024a */
[----:B0-----:R-:W-:Y:S01]  /*d070*/  FSEL R85, R11, -INF , !P3 ;  /* 0xff8000000b557808 */ /* 0x001fe20005800000 */
        /* <DEDUP_REMOVED lines=99> */
.L_x_10806:
[----:B------:R-:W-:-:S05]  /*d6b0*/  IMAD.U32 R4, RZ, RZ, UR35 ;  /* 0x00000023ff047e24 */ /* 0x000fca000f8e00ff */
[----:B------:R-:W-:-:S13]  /*d6c0*/  ISETP.NE.AND P3, PT, R4, 0x1, PT ;  /* 0x000000010400780c */ /* 0x000fda0003f65270 */
[----:B------:R-:W0:Y:S02]  /*d6d0*/  @P3 LDC.64 R10, c[0x0][0x9e8] ;  /* 0x00027a00ff0a3b82 */ /* 0x000e240000000a00 */
[----:B0-----:R-:W-:-:S05]  /*d6e0*/  @P3 IMAD.HI.U32 R10, R79, R10, RZ ;  /* 0x0000000a4f0a3227 */ /* 0x001fca00078e00ff */
[----:B------:R-:W-:-:S07]  /*d6f0*/  @P3 SHF.R.U32.HI R79, RZ, R11, R10 ;  /* 0x0000000bff4f3219 */ /* 0x000fce000001160a */
.L_x_10807:
[----:B------:R-:W-:Y:S05]  /*d700*/  BSYNC B0 ;  /* 0x0000000000007941 */ /* 0x000fea0003800000 */
.L_x_10805:
[----:B------:R-:W-:-:S04]  /*d710*/  IMAD R79, R79, R4, -R76 ;  /* 0x000000044f4f7224 */ /* 0x000fc800078e0a4c */
[----:B------:R-:W-:-:S05]  /*d720*/  IMAD R79, R16, -0x2, R79 ;  /* 0xfffffffe104f7824 */ /* 0x000fca00078e024f */
[----:B------:R-:W-:Y:S02]  /*d730*/  VIADDMNMX R84, R79, R4, R84, PT ;  /* 0x000000044f547246 */ /* 0x000fe40003800154 */
[----:B------:R-:W-:-:S07]  /*d740*/  VIMNMX R83, R83, R79, !PT ;  /* 0x0000004f53537248 */ /* 0x000fce0007fe0100 */
.L_x_10804:
        /* <DEDUP_REMOVED lines=65> */
[C---:B------:R-:W-:Y:S01]  /*db60*/  ISETP.LT.OR P3, PT, R84.reuse, 0x22, P3 ;  /* 0x000000225400780c */ /* 0x040fe20001f61670 */
[----:B------:R-:W0:Y:S01]  /*db70*/  SHFL.BFLY PT, R11, R4, 0x2, 0x1f ;  /* 0x0c401f00040b7f89 */ /* 0x000e2200000e0000 */
[----:B------:R-:W-:-:S02]  /*db80*/  ISETP.LT.OR P4, PT, R84, 0x39, P4 ;  /* 0x000000395400780c */ /* 0x000fc40002781670 */
[----:B------:R-:W-:Y:S02]  /*db90*/  FSEL R31, R31, -INF , !P3 ;  /* 0xff8000001f1f7808 */ /* 0x000fe40005800000 */
[----:B------:R-:W-:Y:S02]  /*dba0*/  ISETP.GT.AND P3, PT, R83, 0x29, P2 ;  /* 0x000000295300780c */ /* 0x000fe40001764270 */
[----:B------:R-:W-:Y:S02]  /*dbb0*/  FSEL R41, R41, -INF , !P4 ;  /* 0xff80000029297808 */ /* 0x000fe40006000000 */
[----:B------:R-:W-:Y:S02]  /*dbc0*/  ISETP.GT.AND P4, PT, R83, 0x40, P2 ;  /* 0x000000405300780c */ /* 0x000fe40001784270 */
[C---:B------:R-:W-:Y:S02]  /*dbd0*/  ISETP.LT.OR P3, PT, R84.reuse, 0x2a, P3 ;  /* 0x0000002a5400780c */ /* 0x040fe40001f61670 */
[----:B------:R-:W-:-:S02]  /*dbe0*/  ISETP.LT.OR P4, PT, R84, 0x41, P4 ;  /* 0x000000415400780c */ /* 0x000fc40002781670 */
[----:B------:R-:W-:Y:S02]  /*dbf0*/  FSEL R35, R35, -INF , !P3 ;  /* 0xff80000023237808 */ /* 0x000fe40005800000 */
[----:B------:R-:W-:Y:S02]  /*dc00*/  ISETP.GT.AND P3, PT, R83, 0x31, P2 ;  /* 0x000000315300780c */ /* 0x000fe40001764270 */
[----:B------:R-:W-:Y:S02]  /*dc10*/  FSEL R45, R45, -INF , !P4 ;  /* 0xff8000002d2d7808 */ /* 0x000fe40006000000 */
[----:B------:R-:W-:Y:S02]  /*dc20*/  ISETP.GT.AND P4, PT, R83, 0x41, P2 ;  /* 0x000000415300780c */ /* 0x000fe40001784270 */
[----:B------:R-:W-:Y:S02]  /*dc30*/  ISETP.LT.OR P3, PT, R84, 0x32, P3 ;  /* 0x000000325400780c */ /* 0x000fe40001f61670 */
[----:B0-----:R-:W-:-:S02]  /*dc40*/  FMNMX.FTZ R4, R4, R11, !PT ;  /* 0x0000000b04047209 */ /* 0x001fc40007810000 */
[C---:B------:R-:W-:Y:S02]  /*dc50*/  ISETP.LT.OR P4, PT, R84.reuse, 0x42, P4 ;  /* 0x000000425400780c */ /* 0x040fe40002781670 */
[----:B------:R-:W-:Y:S01]  /*dc60*/  FSEL R39, R39, -INF , !P3 ;  /* 0xff80000027277808 */ /* 0x000fe20005800000 */
[----:B------:R-:W0:Y:S01]  /*dc70*/  SHFL.BFLY PT, R11, R4, 0x1, 0x1f ;  /* 0x0c201f00040b7f89 */ /* 0x000e2200000e0000 */
[----:B------:R-:W-:Y:S02]  /*dc80*/  ISETP.GT.AND P3, PT, R83, 0x39, P2 ;  /* 0x000000395300780c */ /* 0x000fe40001764270 */
[----:B------:R-:W-:Y:S02]  /*dc90*/  FSEL R49, R49, -INF , !P4 ;  /* 0xff80000031317808 */ /* 0x000fe40006000000 */
[----:B------:R-:W-:Y:S02]  /*dca0*/  ISETP.GT.AND P4, PT, R83, 0x48, P2 ;  /* 0x000000485300780c */ /* 0x000fe40001784270 */
[----:B------:R-:W-:-:S02]  /*dcb0*/  ISETP.LT.OR P3, PT, R84, 0x3a, P3 ;  /* 0x0000003a5400780c */ /* 0x000fc40001f61670 */
[----:B------:R-:W-:Y:S02]  /*dcc0*/  ISETP.LT.OR P4, PT, R84, 0x49, P4 ;  /* 0x000000495400780c */ /* 0x000fe40002781670 */
[----:B------:R-:W-:Y:S02]  /*dcd0*/  FSEL R43, R43, -INF , !P3 ;  /* 0xff8000002b2b7808 */ /* 0x000fe40005800000 */
[----:B------:R-:W-:Y:S02]  /*dce0*/  FSEL R51, R51, -INF , !P4 ;  /* 0xff80000033337808 */ /* 0x000fe40006000000 */
[----:B------:R-:W-:-:S04]  /*dcf0*/  ISETP.GT.AND P4, PT, R83, RZ, P2 ;  /* 0x000000ff5300720c */ /* 0x000fc80001784270 */
[----:B------:R-:W-:Y:S02]  /*dd00*/  ISETP.LT.OR P4, PT, R84, 0x1, P4 ;  /* 0x000000015400780c */ /* 0x000fe40002781670 */
[----:B0-----:R-:W-:-:S04]  /*dd10*/  FMNMX.FTZ R4, R4, R11, !PT ;  /* 0x0000000b04047209 */ /* 0x001fc80007810000 */
[C---:B------:R-:W-:Y:S01]  /*dd20*/  FSETP.NEU.FTZ.AND P3, PT, R4.reuse, -INF , PT ;  /* 0xff8000000400780b */ /* 0x040fe20003f7d000 */
[----:B------:R-:W-:-:S05]  /*dd30*/  FMUL.FTZ R11, R4, UR34 ;  /* 0x00000022040b7c20 */ /* 0x000fca0008410000 */
[----:B------:R-:W-:-:S05]  /*dd40*/  FSEL R11, R11, RZ, P3 ;  /* 0x000000ff0b0b7208 */ /* 0x000fca0001800000 */
[--C-:B------:R-:W-:Y:S01]  /*dd50*/  FFMA.FTZ R76, R14, UR34, -R11.reuse ;  /* 0x000000220e4c7c23 */ /* 0x100fe2000801080b */
[----:B------:R-:W-:Y:S01]  /*dd60*/  FSEL R14, R7, -INF , !P4 ;  /* 0xff800000070e7808 */ /* 0x000fe20006000000 */
[--C-:B------:R-:W-:Y:S01]  /*dd70*/  FFMA.FTZ R10, R46, UR34, -R11.reuse ;  /* 0x000000222e0a7c23 */ /* 0x100fe2000801080b */
[--C-:B------:R-:W-:Y:S01]  /*dd80*/  FFMA.FTZ R46, R8, UR34, -R11.reuse ;  /* 0x00000022082e7c23 */ /* 0x100fe2000801080b */
[----:B------:R-:W-:Y:S01]  /*dd90*/  ISETP.GT.AND P4, PT, R83, 0x49, P2 ;  /* 0x000000495300780c */ /* 0x000fe20001784270 */
[----:B------:R0:W-:Y:S01]  /*dda0*/  MUFU.EX2 R7, R76 ;  /* 0x0000004c00077308 */ /* 0x0001e20000000800 */
        /* <DEDUP_REMOVED lines=9> */
[--C-:B0-----:R-:W-:Y:S01]  /*de40*/  FFMA.FTZ R76, R72, UR34, -R11.reuse ;  /* 0x00000022484c7c23 */ /* 0x101fe2000801080b */
        /* <DEDUP_REMOVED lines=45> */
[----:B------:R-:W-:Y:S01]  /*e120*/  FFMA.FTZ R77, R77, UR34, -R11 ;  /* 0x000000224d4d7c23 */ /* 0x000fe2000801080b */
[----:B------:R-:W-:Y:S01]  /*e130*/  ISETP.GT.AND P4, PT, R83, 0x60, P2 ;  /* 0x000000605300780c */ /* 0x000fe20001784270 */
[----:B------:R-:W-:Y:S01]  /*e140*/  MUFU.EX2 R10, R10 ;  /* 0x0000000a000a7308 */ /* 0x000fe20000000800 */
[----:B------:R-:W-:-:S02]  /*e150*/  FMNMX.FTZ R8, R41, R8, !PT ;  /* 0x0000000829087209 */ /* 0x000fc40007810000 */
[C---:B------:R-:W-:Y:S02]  /*e160*/  ISETP.LT.OR P4, PT, R84.reuse, 0x61, P4 ;  /* 0x000000615400780c */ /* 0x040fe40002781670 */
[----:B------:R-:W-:Y:S02]  /*e170*/  FMNMX.FTZ R8, R43, R8, !PT ;  /* 0x000000082b087209 */ /* 0x000fe40007810000 */
[----:B------:R-:W-:Y:S01]  /*e180*/  FSEL R63, R63, -INF , !P4 ;  /* 0xff8000003f3f7808 */ /* 0x000fe20006000000 */
[----:B------:R-:W0:Y:S01]  /*e190*/  MUFU.EX2 R46, R46 ;  /* 0x0000002e002e7308 */ /* 0x000e220000000800 */
[----:B------:R-:W-:Y:S02]  /*e1a0*/  ISETP.GT.AND P4, PT, R83, 0x61, P2 ;  /* 0x000000615300780c */ /* 0x000fe40001784270 */
[----:B------:R-:W-:Y:S02]  /*e1b0*/  FMNMX.FTZ R8, R45, R8, !PT ;  /* 0x000000082d087209 */ /* 0x000fe40007810000 */
[----:B------:R-:W-:-:S02]  /*e1c0*/  ISETP.LT.OR P4, PT, R84, 0x62, P4 ;  /* 0x000000625400780c */ /* 0x000fc40002781670 */
[----:B------:R-:W-:Y:S01]  /*e1d0*/  FMNMX.FTZ R8, R49, R8, !PT ;  /* 0x0000000831087209 */ /* 0x000fe20007810000 */
[----:B------:R-:W-:Y:S01]  /*e1e0*/  MUFU.EX2 R47, R47 ;  /* 0x0000002f002f7308 */ /* 0x000fe20000000800 */
[----:B------:R-:W-:Y:S02]  /*e1f0*/  FSEL R65, R65, -INF , !P4 ;  /* 0xff80000041417808 */ /* 0x000fe40006000000 */
[----:B------:R-:W-:Y:S02]  /*e200*/  ISETP.GT.AND P4, PT, R83, 0x68, P2 ;  /* 0x000000685300780c */ /* 0x000fe40001784270 */
[----:B------:R-:W-:Y:S02]  /*e210*/  FMNMX.FTZ R8, R51, R8, !PT ;  /* 0x0000000833087209 */ /* 0x000fe40007810000 */
[----:B------:R-:W-:Y:S01]  /*e220*/  ISETP.LT.OR P4, PT, R84, 0x69, P4 ;  /* 0x000000695400780c */ /* 0x000fe20002781670 */
[----:B------:R-:W-:Y:S01]  /*e230*/  MUFU.EX2 R74, R74 ;  /* 0x0000004a004a7308 */ /* 0x000fe20000000800 */
[----:B------:R-:W-:-:S02]  /*e240*/  FMNMX.FTZ R8, R53, R8, !PT ;  /* 0x0000000835087209 */ /* 0x000fc40007810000 */
[----:B------:R-:W-:Y:S02]  /*e250*/  FSEL R67, R67, -INF , !P4 ;  /* 0xff80000043437808 */ /* 0x000fe40006000000 */
[----:B------:R-:W-:Y:S02]  /*e260*/  FMNMX.FTZ R8, R55, R8, !PT ;  /* 0x0000000837087209 */ /* 0x000fe40007810000 */
[----:B------:R-:W-:Y:S01]  /*e270*/  ISETP.GT.AND P4, PT, R83, 0x69, P2 ;  /* 0x000000695300780c */ /* 0x000fe20001784270 */
[----:B------:R-:W-:Y:S01]  /*e280*/  MUFU.EX2 R15, R15 ;  /* 0x0000000f000f7308 */ /* 0x000fe20000000800 */
[----:B------:R-:W-:Y:S02]  /*e290*/  FMNMX.FTZ R8, R57, R8, !PT ;  /* 0x0000000839087209 */ /* 0x000fe40007810000 */
[----:B------:R-:W-:Y:S02]  /*e2a0*/  ISETP.LT.OR P4, PT, R84, 0x6a, P4 ;  /* 0x0000006a5400780c */ /* 0x000fe40002781670 */
[----:B------:R-:W-:-:S02]  /*e2b0*/  FMNMX.FTZ R8, R59, R8, !PT ;  /* 0x000000083b087209 */ /* 0x000fc40007810000 */
[----:B------:R-:W-:Y:S01]  /*e2c0*/  FSEL R69, R69, -INF , !P4 ;  /* 0xff80000045457808 */ /* 0x000fe20006000000 */
[----:B------:R-:W-:Y:S01]  /*e2d0*/  MUFU.EX2 R24, R24 ;  /* 0x0000001800187308 */ /* 0x000fe20000000800 */
[----:B------:R-:W-:Y:S02]  /*e2e0*/  ISETP.GT.AND P4, PT, R83, 0x70, P2 ;  /* 0x000000705300780c */ /* 0x000fe40001784270 */
[----:B------:R-:W-:Y:S02]  /*e2f0*/  FMNMX.FTZ R8, R61, R8, !PT ;  /* 0x000000083d087209 */ /* 0x000fe40007810000 */
[----:B------:R-:W-:Y:S02]  /*e300*/  ISETP.LT.OR P4, PT, R84, 0x71, P4 ;  /* 0x000000715400780c */ /* 0x000fe40002781670 */
[----:B------:R-:W-:Y:S01]  /*e310*/  FMNMX.FTZ R8, R63, R8, !PT ;  /* 0x000000083f087209 */ /* 0x000fe20007810000 */
[----:B------:R-:W-:Y:S01]  /*e320*/  MUFU.EX2 R25, R25 ;  /* 0x0000001900197308 */ /* 0x000fe20000000800 */
[----:B------:R-:W-:-:S02]  /*e330*/  FSEL R79, R71, -INF , !P4 ;  /* 0xff800000474f7808 */ /* 0x000fc40006000000 */
[----:B------:R-:W-:Y:S02]  /*e340*/  ISETP.GT.AND P4, PT, R83, 0x71, P2 ;  /* 0x000000715300780c */ /* 0x000fe40001784270 */
[----:B------:R-:W-:Y:S02]  /*e350*/  FMNMX.FTZ R8, R65, R8, !PT ;  /* 0x0000000841087209 */ /* 0x000fe40007810000 */
[----:B------:R-:W-:Y:S01]  /*e360*/  ISETP.LT.OR P4, PT, R84, 0x72, P4 ;  /* 0x000000725400780c */ /* 0x000fe20002781670 */
[----:B------:R-:W-:Y:S01]  /*e370*/  MUFU.EX2 R28, R28 ;  /* 0x0000001c001c7308 */ /* 0x000fe20000000800 */
[----:B------:R-:W-:Y:S02]  /*e380*/  FMNMX.FTZ R8, R67, R8, !PT ;  /* 0x0000000843087209 */ /* 0x000fe40007810000 */
[----:B------:R-:W-:Y:S02]  /*e390*/  FSEL R81, R73, -INF , !P4 ;  /* 0xff80000049517808 */ /* 0x000fe40006000000 */
[----:B------:R-:W-:-:S02]  /*e3a0*/  ISETP.GT.AND P4, PT, R83, 0x78, P2 ;  /* 0x000000785300780c */ /* 0x000fc40001784270 */
[----:B------:R-:W-:Y:S01]  /*e3b0*/  FMNMX.FTZ R8, R69, R8, !PT ;  /* 0x0000000845087209 */ /* 0x000fe20007810000 */
[----:B------:R-:W-:Y:S01]  /*e3c0*/  MUFU.EX2 R29, R29 ;  /* 0x0000001d001d7308 */ /* 0x000fe20000000800 */
[----:B------:R-:W-:Y:S02]  /*e3d0*/  ISETP.GT.AND P2, PT, R83, 0x79, P2 ;  /* 0x000000795300780c */ /* 0x000fe40001744270 */
[C---:B------:R-:W-:Y:S02]  /*e3e0*/  ISETP.LT.OR P4, PT, R84.reuse, 0x79, P4 ;  /* 0x000000795400780c */ /* 0x040fe40002781670 */
[----:B------:R-:W-:Y:S02]  /*e3f0*/  FMNMX.FTZ R8, R79, R8, !PT ;  /* 0x000000084f087209 */ /* 0x000fe40007810000 */
[----:B------:R-:W-:Y:S01]  /*e400*/  ISETP.LT.OR P2, PT, R84, 0x7a, P2 ;  /* 0x0000007a5400780c */ /* 0x000fe20001741670 */
[----:B------:R-:W-:Y:S01]  /*e410*/  MUFU.EX2 R32, R32 ;  /* 0x0000002000207308 */ /* 0x000fe20000000800 */
[----:B------:R-:W-:-:S02]  /*e420*/  FSEL R82, R75, -INF , !P4 ;  /* 0xff8000004b527808 */ /* 0x000fc40006000000 */
[----:B------:R-:W-:Y:S02]  /*e430*/  FMNMX.FTZ R71, R81, R8, !PT ;  /* 0x0000000851477209 */ /* 0x000fe40007810000 */
[----:B------:R-:W-:Y:S02]  /*e440*/  FSEL R80, R80, -INF , !P2 ;  /* 0xff80000050507808 */ /* 0x000fe40005000000 */
[----:B------:R-:W-:Y:S01]  /*e450*/  FMNMX.FTZ R71, R82, R71, !PT ;  /* 0x0000004752477209 */ /* 0x000fe20007810000 */
[----:B------:R-:W-:Y:S01]  /*e460*/  MUFU.EX2 R33, R33 ;  /* 0x0000002100217308 */ /* 0x000fe20000000800 */
[----:B------:R-:W-:Y:S02]  /*e470*/  FSEL R72, R4, RZ, P3 ;  /* 0x000000ff04487208 */ /* 0x000fe40001800000 */
[----:B------:R-:W-:-:S03]  /*e480*/  FMNMX.FTZ R71, R80, R71, !PT ;  /* 0x0000004750477209 */ /* 0x000fc60007810000 */
[----:B------:R-:W-:Y:S02]  /*e490*/  FADD.FTZ R72, -R72, R5 ;  /* 0x0000000548487221 */ /* 0x000fe40000010100 */
[----:B------:R-:W1:Y:S01]  /*e4a0*/  SHFL.BFLY PT, R8, R71, 0x2, 0x1f ;  /* 0x0c401f0047087f89 */ /* 0x000e6200000e0000 */
[----:B------:R-:W-:Y:S08]  /*e4b0*/  MUFU.EX2 R5, R77 ;  /* 0x0000004d00057308 */ /* 0x000ff00000000800 */
[----:B------:R-:W-:Y:S08]  /*e4c0*/  MUFU.EX2 R36, R36 ;  /* 0x0000002400247308 */ /* 0x000ff00000000800 */
[----:B------:R-:W-:Y:S01]  /*e4d0*/  MUFU.EX2 R37, R37 ;  /* 0x0000002500257308 */ /* 0x000fe20000000800 */
[----:B-1----:R-:W-:Y:S01]  /*e4e0*/  FMNMX.FTZ R8, R71, R8, !PT ;  /* 0x0000000847087209 */ /* 0x002fe20007810000 */
[----:B------:R-:W-:Y:S01]  /*e4f0*/  FFMA.FTZ R71, R78, UR34, -R11 ;  /* 0x000000224e477c23 */ /* 0x000fe2000801080b */
[----:B------:R-:W-:-:S05]  /*e500*/  FMUL.FTZ R11, R72, UR34 ;  /* 0x00000022480b7c20 */ /* 0x000fca0008410000 */
[----:B------:R-:W-:Y:S01]  /*e510*/  MUFU.EX2 R40, R40 ;  /* 0x0000002800287308 */ /* 0x000fe20000000800 */
[----:B0-----:R-:W-:Y:S01]  /*e520*/  F2FP.BF16.F32.PACK_AB R72, R46, R10 ;  /* 0x0000000a2e48723e */ /* 0x001fe200000010ff */
[----:B------:R-:W0:Y:S06]  /*e530*/  SHFL.BFLY PT, R73, R8, 0x1, 0x1f ;  /* 0x0c201f0008497f89 */ /* 0x000e2c00000e0000 */
[----:B------:R-:W1:Y:S08]  /*e540*/  MUFU.EX2 R11, R11 ;  /* 0x0000000b000b7308 */ /* 0x000e700000000800 */
[----:B------:R-:W-:Y:S08]  /*e550*/  MUFU.EX2 R42, R42 ;  /* 0x0000002a002a7308 */ /* 0x000ff00000000800 */
[----:B------:R-:W-:Y:S01]  /*e560*/  MUFU.EX2 R44, R44 ;  /* 0x0000002c002c7308 */ /* 0x000fe20000000800 */
[----:B-1----:R-:W-:Y:S01]  /*e570*/  FFMA.FTZ R3, R11, R3, R10 ;  /* 0x000000030b037223 */ /* 0x002fe2000001000a */
[----:B0-----:R-:W-:Y:S01]  /*e580*/  FMNMX.FTZ R8, R8, R73, !PT ;  /* 0x0000004908087209 */ /* 0x001fe20007810000 */
[-C--:B------:R-:W-:Y:S01]  /*e590*/  FMUL.FTZ R88, R88, R11.reuse ;  /* 0x0000000b58587220 */ /* 0x080fe20000410000 */
[-C--:B------:R-:W-:Y:S01]  /*e5a0*/  FMUL.FTZ R89, R89, R11.reuse ;  /* 0x0000000b59597220 */ /* 0x080fe20000410000 */
[-C--:B------:R-:W-:Y:S01]  /*e5b0*/  FMUL.FTZ R92, R92, R11.reuse ;  /* 0x0000000b5c5c7220 */ /* 0x080fe20000410000 */
[C---:B------:R-:W-:Y:S01]  /*e5c0*/  FSETP.NEU.FTZ.AND P2, PT, R8.reuse, -INF , PT ;  /* 0xff8000000800780b */ /* 0x040fe20003f5d000 */
[----:B------:R-:W-:Y:S01]  /*e5d0*/  FMUL.FTZ R78, R8, UR34 ;  /* 0x00000022084e7c20 */ /* 0x000fe20008410000 */
        /* <DEDUP_REMOVED lines=9> */
[--C-:B------:R-:W-:Y:S01]  /*e670*/  FFMA.FTZ R83, R35, UR34, -R78.reuse ;  /* 0x0000002223537c23 */ /* 0x100fe2000801084e */
[----:B------:R-:W-:Y:S01]  /*e680*/  FSEL R35, R8, RZ, P2 ;  /* 0x000000ff08237208 */ /* 0x000fe20001000000 */
[--C-:B------:R-:W-:Y:S01]  /*e690*/  FFMA.FTZ R73, R14, UR34, -R78.reuse ;  /* 0x000000220e497c23 */ /* 0x100fe2000801084e */
[--C-:B------:R-:W-:Y:S01]  /*e6a0*/  FFMA.FTZ R14, R9, UR34, -R78.reuse ;  /* 0x00000022090e7c23 */ /* 0x100fe2000801084e */
[----:B------:R-:W-:Y:S01]  /*e6b0*/  FFMA.FTZ R77, R30, UR34, -R78 ;  /* 0x000000221e4d7c23 */ /* 0x000fe2000801084e */
[----:B------:R-:W-:-:S02]  /*e6c0*/  IMAD.U32 R30, RZ, RZ, UR54 ;  /* 0x00000036ff1e7e24 */ /* 0x000fc4000f8e00ff */
[----:B------:R-:W-:Y:S01]  /*e6d0*/  FADD.FTZ R6, -R35, R6 ;  /* 0x0000000623067221 */ /* 0x000fe20000010100 */
[--C-:B------:R-:W-:Y:S01]  /*e6e0*/  FFMA.FTZ R75, R12, UR34, -R78.reuse ;  /* 0x000000220c4b7c23 */ /* 0x100fe2000801084e */
[----:B------:R-:W-:Y:S01]  /*e6f0*/  MUFU.EX2 R73, R73 ;  /* 0x0000004900497308 */ /* 0x000fe20000000800 */
[--C-:B------:R-:W-:Y:S01]  /*e700*/  FFMA.FTZ R12, R13, UR34, -R78.reuse ;  /* 0x000000220d0c7c23 */ /* 0x100fe2000801084e */
[----:B------:R-:W-:Y:S01]  /*e710*/  FMUL.FTZ R6, R6, UR34 ;  /* 0x0000002206067c20 */ /* 0x000fe20008410000 */
[----:B------:R-:W-:Y:S01]  /*e720*/  @!P1 LEA R30, R30, UR42, 0x3 ;  /* 0x0000002a1e1e9c11 */ /* 0x000fe2000f8e18ff */
[--C-:B------:R-:W-:Y:S01]  /*e730*/  FFMA.FTZ R13, R20, UR34, -R78.reuse ;  /* 0x00000022140d7c23 */ /* 0x100fe2000801084e */
[--C-:B------:R-:W-:Y:S01]  /*e740*/  FFMA.FTZ R21, R21, UR34, -R78.reuse ;  /* 0x0000002215157c23 */ /* 0x100fe2000801084e */
[--C-:B------:R-:W-:Y:S01]  /*e750*/  FFMA.FTZ R9, R38, UR34, -R78.reuse ;  /* 0x0000002226097c23 */ /* 0x100fe2000801084e */
[----:B------:R-:W-:Y:S01]  /*e760*/  FFMA.FTZ R43, R43, UR34, -R78 ;  /* 0x000000222b2b7c23 */ /* 0x000fe2000801084e */
[----:B------:R-:W0:Y:S01]  /*e770*/  MUFU.EX2 R6, R6 ;  /* 0x0000000600067308 */ /* 0x000e220000000800 */
[----:B------:R-:W-:-:S02]  /*e780*/  @!P1 VIADD R30, R30, 0x2d860 ;  /* 0x0002d8601e1e9836 */ /* 0x000fc40000000000 */
[--C-:B------:R-:W-:Y:S01]  /*e790*/  FFMA.FTZ R26, R26, UR34, -R78.reuse ;  /* 0x000000221a1a7c23 */ /* 0x100fe2000801084e */
[--C-:B------:R-:W-:Y:S01]  /*e7a0*/  FFMA.FTZ R27, R27, UR34, -R78.reuse ;  /* 0x000000221b1b7c23 */ /* 0x100fe2000801084e */
[--C-:B------:R-:W-:Y:S01]  /*e7b0*/  FFMA.FTZ R31, R31, UR34, -R78.reuse ;  /* 0x000000221f1f7c23 */ /* 0x100fe2000801084e */
[----:B------:R-:W-:Y:S01]  /*e7c0*/  FFMA.FTZ R34, R34, UR34, -R78 ;  /* 0x0000002222227c23 */ /* 0x000fe2000801084e */
[----:B------:R-:W-:Y:S01]  /*e7d0*/  @!P1 PRMT R38, RZ, 0x654, R30 ;  /* 0x00000654ff269816 */ /* 0x000fe2000000001e */
[----:B------:R-:W-:Y:S01]  /*e7e0*/  FADD.FTZ R30, R46, R3 ;  /* 0x000000032e1e7221 */ /* 0x000fe20000010000 */
[----:B------:R-:W1:Y:S01]  /*e7f0*/  MUFU.EX2 R14, R14 ;  /* 0x0000000e000e7308 */ /* 0x000e620000000800 */
[--C-:B------:R-:W-:Y:S01]  /*e800*/  FFMA.FTZ R20, R39, UR34, -R78.reuse ;  /* 0x0000002227147c23 */ /* 0x100fe2000801084e */
[--C-:B------:R-:W-:Y:S01]  /*e810*/  FFMA.FTZ R39, R41, UR34, -R78.reuse ;  /* 0x0000002229277c23 */ /* 0x100fe2000801084e */
[--C-:B------:R-:W-:Y:S01]  /*e820*/  FFMA.FTZ R41, R45, UR34, -R78.reuse ;  /* 0x000000222d297c23 */ /* 0x100fe2000801084e */
[--C-:B------:R-:W-:Y:S01]  /*e830*/  FFMA.FTZ R49, R49, UR34, -R78.reuse ;  /* 0x0000002231317c23 */ /* 0x100fe2000801084e */
[--C-:B------:R-:W-:Y:S01]  /*e840*/  FFMA.FTZ R51, R51, UR34, -R78.reuse ;  /* 0x0000002233337c23 */ /* 0x100fe2000801084e */
[----:B------:R2:W-:Y:S01]  /*e850*/  @!P1 SYNCS.ARRIVE.TRANS64.RED.A1T0 RZ, [R38+URZ], RZ ;  /* 0x000000ff26ff99a7 */ /* 0x0005e2000810043f */
[--C-:B------:R-:W-:Y:S01]  /*e860*/  FFMA.FTZ R10, R53, UR34, -R78.reuse ;  /* 0x00000022350a7c23 */ /* 0x100fe2000801084e */
[----:B------:R-:W3:Y:S01]  /*e870*/  MUFU.EX2 R75, R75 ;  /* 0x0000004b004b7308 */ /* 0x000ee20000000800 */
[----:B0-----:R-:W-:Y:S01]  /*e880*/  FFMA.FTZ R3, R6, R2, R73 ;  /* 0x0000000206037223 */ /* 0x001fe20000010049 */
[--C-:B------:R-:W-:Y:S01]  /*e890*/  FFMA.FTZ R57, R57, UR34, -R78.reuse ;  /* 0x0000002239397c23 */ /* 0x100fe2000801084e */
[--C-:B------:R-:W-:Y:S01]  /*e8a0*/  FFMA.FTZ R59, R59, UR34, -R78.reuse ;  /* 0x000000223b3b7c23 */ /* 0x100fe2000801084e */
[--C-:B------:R-:W-:Y:S01]  /*e8b0*/  FFMA.FTZ R46, R61, UR34, -R78.reuse ;  /* 0x000000223d2e7c23 */ /* 0x100fe2000801084e */
[--C-:B------:R-:W-:Y:S01]  /*e8c0*/  FFMA.FTZ R65, R65, UR34, -R78.reuse ;  /* 0x0000002241417c23 */ /* 0x100fe2000801084e */
[--C-:B------:R-:W-:Y:S01]  /*e8d0*/  FFMA.FTZ R67, R67, UR34, -R78.reuse ;  /* 0x0000002243437c23 */ /* 0x100fe2000801084e */
[--C-:B------:R-:W-:Y:S01]  /*e8e0*/  FFMA.FTZ R69, R69, UR34, -R78.reuse ;  /* 0x0000002245457c23 */ /* 0x100fe2000801084e */
[----:B------:R-:W0:Y:S01]  /*e8f0*/  MUFU.EX2 R12, R12 ;  /* 0x0000000c000c7308 */ /* 0x000e220000000800 */
[C---:B-1----:R-:W-:Y:S01]  /*e900*/  FADD.FTZ R2, R14.reuse, R3 ;  /* 0x000000030e027221 */ /* 0x042fe20000010000 */
[----:B------:R-:W-:Y:S01]  /*e910*/  F2FP.BF16.F32.PACK_AB R73, R14, R73 ;  /* 0x000000490e49723e */ /* 0x000fe200000010ff */
[--C-:B------:R-:W-:Y:S01]  /*e920*/  FFMA.FTZ R79, R79, UR34, -R78.reuse ;  /* 0x000000224f4f7c23 */ /* 0x100fe2000801084e */
[--C-:B------:R-:W-:Y:S01]  /*e930*/  FFMA.FTZ R82, R82, UR34, -R78.reuse ;  /* 0x0000002252527c23 */ /* 0x100fe2000801084e */
[----:B------:R-:W-:Y:S01]  /*e940*/  FFMA.FTZ R81, R81, UR34, -R78 ;  /* 0x0000002251517c23 */ /* 0x000fe2000801084e */
[----:B------:R-:W-:Y:S01]  /*e950*/  ISETP.GT.AND P2, PT, R0, UR39, PT ;  /* 0x0000002700007c0c */ /* 0x000fe2000bf44270 */
[----:B------:R-:W-:Y:S01]  /*e960*/  UMOV UR54, UR45 ;  /* 0x0000002d00367c82 */ /* 0x000fe20008000000 */
[----:B------:R-:W1:Y:S01]  /*e970*/  MUFU.EX2 R13, R13 ;  /* 0x0000000d000d7308 */ /* 0x000e620000000800 */
[----:B---3--:R-:W-:Y:S01]  /*e980*/  FADD.FTZ R3, R75, R2 ;  /* 0x000000024b037221 */ /* 0x008fe20000010000 */
[----:B------:R-:W-:Y:S01]  /*e990*/  FFMA.FTZ R2, R55, UR34, -R78 ;  /* 0x0000002237027c23 */ /* 0x000fe2000801084e */
[-C--:B------:R-:W-:Y:S01]  /*e9a0*/  FMUL.FTZ R90, R90, R6.reuse ;  /* 0x000000065a5a7220 */ /* 0x080fe20000410000 */
[-C--:B------:R-:W-:Y:S01]  /*e9b0*/  FMUL.FTZ R91, R91, R6.reuse ;  /* 0x000000065b5b7220 */ /* 0x080fe20000410000 */
[-C--:B------:R-:W-:Y:S01]  /*e9c0*/  FMUL.FTZ R94, R94, R6.reuse ;  /* 0x000000065e5e7220 */ /* 0x080fe20000410000 */
[-C--:B------:R-:W-:Y:S01]  /*e9d0*/  FMUL.FTZ R95, R95, R6.reuse ;  /* 0x000000065f5f7220 */ /* 0x080fe20000410000 */
[-C--:B------:R-:W-:Y:S01]  /*e9e0*/  FMUL.FTZ R98, R98, R6.reuse ;  /* 0x0000000662627220 */ /* 0x080fe20000410000 */
[----:B------:R3:W-:Y:S01]  /*e9f0*/  MUFU.EX2 R35, R43 ;  /* 0x0000002b00237308 */ /* 0x0007e20000000800 */
        /* <DEDUP_REMOVED lines=8> */
[----:B---3--:R-:W-:Y:S01]  /*ea80*/  FADD.FTZ R43, R47, R30 ;  /* 0x0000001e2f2b7221 */ /* 0x008fe20000010000 */
[----:B-1----:R-:W-:Y:S01]  /*ea90*/  FADD.FTZ R14, R13, R14 ;  /* 0x0000000e0d0e7221 */ /* 0x002fe20000010000 */
[-C--:B------:R-:W-:Y:S01]  /*eaa0*/  FMUL.FTZ R110, R110, R6.reuse ;  /* 0x000000066e6e7220 */ /* 0x080fe20000410000 */
[-C--:B------:R-:W-:Y:S01]  /*eab0*/  FMUL.FTZ R111, R111, R6.reuse ;  /* 0x000000066f6f7220 */ /* 0x080fe20000410000 */
[C---:B------:R-:W-:Y:S01]  /*eac0*/  FADD.FTZ R30, R74.reuse, R43 ;  /* 0x0000002b4a1e7221 */ /* 0x040fe20000010000 */
[----:B------:R-:W-:Y:S01]  /*ead0*/  F2FP.BF16.F32.PACK_AB R74, R74, R47 ;  /* 0x0000002f4a4a723e */ /* 0x000fe200000010ff */
[-C--:B------:R-:W-:Y:S01]  /*eae0*/  FMUL.FTZ R114, R114, R6.reuse ;  /* 0x0000000672727220 */ /* 0x080fe20000410000 */
[----:B------:R-:W1:Y:S01]  /*eaf0*/  MUFU.EX2 R26, R26 ;  /* 0x0000001a001a7308 */ /* 0x000e620000000800 */
[----:B------:R-:W-:Y:S01]  /*eb00*/  FADD.FTZ R30, R7, R30 ;  /* 0x0000001e071e7221 */ /* 0x000fe20000010000 */
[-C--:B------:R-:W-:Y:S01]  /*eb10*/  FMUL.FTZ R115, R115, R6.reuse ;  /* 0x0000000673737220 */ /* 0x080fe20000410000 */
[----:B------:R-:W-:Y:S01]  /*eb20*/  STSM.16.M88.4 [R17+0x21800], R72 ;  /* 0x0218004811007844 */ /* 0x000fe20000000200 */
[-C--:B------:R-:W-:Y:S01]  /*eb30*/  FMUL.FTZ R118, R118, R6.reuse ;  /* 0x0000000676767220 */ /* 0x080fe20000410000 */
[----:B------:R-:W-:Y:S01]  /*eb40*/  FADD.FTZ R3, R15, R30 ;  /* 0x0000001e0f037221 */ /* 0x000fe20000010000 */
[-C--:B------:R-:W-:Y:S01]  /*eb50*/  FMUL.FTZ R119, R119, R6.reuse ;  /* 0x0000000677777220 */ /* 0x080fe20000410000 */
[-C--:B------:R-:W-:Y:S01]  /*eb60*/  FMUL.FTZ R122, R122, R6.reuse ;  /* 0x000000067a7a7220 */ /* 0x080fe20000410000 */
[----:B------:R-:W3:Y:S01]  /*eb70*/  MUFU.EX2 R27, R27 ;  /* 0x0000001b001b7308 */ /* 0x000ee20000000800 */
[----:B------:R-:W-:Y:S01]  /*eb80*/  FADD.FTZ R12, R24, R3 ;  /* 0x00000003180c7221 */ /* 0x000fe20000010000 */
[----:B0-----:R-:W-:Y:S01]  /*eb90*/  FADD.FTZ R43, R21, R14 ;  /* 0x0000000e152b7221 */ /* 0x001fe20000010000 */
[----:B------:R-:W-:Y:S01]  /*eba0*/  FFMA.FTZ R3, R63, UR34, -R78 ;  /* 0x000000223f037c23 */ /* 0x000fe2000801084e */
[----:B------:R-:W-:Y:S01]  /*ebb0*/  F2FP.BF16.F32.PACK_AB R13, R21, R13 ;  /* 0x0000000d150d723e */ /* 0x000fe200000010ff */
[----:B------:R-:W-:Y:S01]  /*ebc0*/  FADD.FTZ R45, R25, R12 ;  /* 0x0000000c192d7221 */ /* 0x000fe20000010000 */
[----:B------:R-:W-:Y:S01]  /*ebd0*/  FFMA.FTZ R78, R80, UR34, -R78 ;  /* 0x00000022504e7c23 */ /* 0x000fe2000801084e */
[----:B------:R-:W-:Y:S01]  /*ebe0*/  FMUL.FTZ R123, R123, R6 ;  /* 0x000000067b7b7220 */ /* 0x000fe20000410000 */
[----:B------:R-:W0:Y:S01]  /*ebf0*/  MUFU.EX2 R77, R77 ;  /* 0x0000004d004d7308 */ /* 0x000e220000000800 */
[----:B-1----:R-:W-:Y:S01]  /*ec00*/  FADD.FTZ R12, R26, R43 ;  /* 0x0000002b1a0c7221 */ /* 0x002fe20000010000 */
[----:B------:R-:W-:Y:S01]  /*ec10*/  FADD.FTZ R14, R28, R45 ;  /* 0x0000002d1c0e7221 */ /* 0x000fe20000010000 */
[----:B------:R-:W-:Y:S01]  /*ec20*/  F2FP.BF16.F32.PACK_AB R28, R29, R28 ;  /* 0x0000001c1d1c723e */ /* 0x000fe200000010ff */
[-C--:B------:R-:W-:Y:S01]  /*ec30*/  FMUL.FTZ R126, R126, R6.reuse ;  /* 0x000000067e7e7220 */ /* 0x080fe20000410000 */
[-C--:B------:R-:W-:Y:S01]  /*ec40*/  FMUL.FTZ R127, R127, R6.reuse ;  /* 0x000000067f7f7220 */ /* 0x080fe20000410000 */
[----:B------:R-:W-:Y:S01]  /*ec50*/  FADD.FTZ R43, R29, R14 ;  /* 0x0000000e1d2b7221 */ /* 0x000fe20000010000 */
[-C--:B------:R-:W-:Y:S01]  /*ec60*/  FMUL.FTZ R130, R130, R6.reuse ;  /* 0x0000000682827220 */ /* 0x080fe20000410000 */
[----:B------:R-:W1:Y:S01]  /*ec70*/  MUFU.EX2 R31, R31 ;  /* 0x0000001f001f7308 */ /* 0x000e620000000800 */
[----:B---3--:R-:W-:Y:S01]  /*ec80*/  FADD.FTZ R12, R27, R12 ;  /* 0x0000000c1b0c7221 */ /* 0x008fe20000010000 */
[----:B------:R-:W-:Y:S01]  /*ec90*/  FADD.FTZ R14, R32, R43 ;  /* 0x0000002b200e7221 */ /* 0x000fe20000010000 */
[-C--:B------:R-:W-:Y:S01]  /*eca0*/  FMUL.FTZ R131, R131, R6.reuse ;  /* 0x0000000683837220 */ /* 0x080fe20000410000 */
[-C--:B------:R-:W-:Y:S01]  /*ecb0*/  FMUL.FTZ R134, R134, R6.reuse ;  /* 0x0000000686867220 */ /* 0x080fe20000410000 */
[----:B------:R-:W-:Y:S01]  /*ecc0*/  FMUL.FTZ R135, R135, R6 ;  /* 0x0000000687877220 */ /* 0x000fe20000410000 */
[----:B------:R-:W-:Y:S01]  /*ecd0*/  FADD.FTZ R45, R33, R14 ;  /* 0x0000000e212d7221 */ /* 0x000fe20000010000 */
[-C--:B------:R-:W-:Y:S01]  /*ece0*/  FMUL.FTZ R105, R105, R11.reuse ;  /* 0x0000000b69697220 */ /* 0x080fe20000410000 */
[----:B------:R-:W3:Y:S01]  /*ecf0*/  MUFU.EX2 R34, R34 ;  /* 0x0000002200227308 */ /* 0x000ee20000000800 */
[----:B0-----:R-:W-:Y:S01]  /*ed00*/  FADD.FTZ R12, R77, R12 ;  /* 0x0000000c4d0c7221 */ /* 0x001fe20000010000 */
[----:B------:R-:W-:Y:S01]  /*ed10*/  FADD.FTZ R30, R36, R45 ;  /* 0x0000002d241e7221 */ /* 0x000fe20000010000 */
[----:B------:R-:W-:Y:S01]  /*ed20*/  F2FP.BF16.F32.PACK_AB R36, R37, R36 ;  /* 0x000000242524723e */ /* 0x000fe200000010ff */
[-C--:B------:R-:W-:Y:S01]  /*ed30*/  FMUL.FTZ R108, R108, R11.reuse ;  /* 0x0000000b6c6c7220 */ /* 0x080fe20000410000 */
[-C--:B------:R-:W-:Y:S01]  /*ed40*/  FMUL.FTZ R109, R109, R11.reuse ;  /* 0x0000000b6d6d7220 */ /* 0x080fe20000410000 */
[-C--:B------:R-:W-:Y:S01]  /*ed50*/  FMUL.FTZ R112, R112, R11.reuse ;  /* 0x0000000b70707220 */ /* 0x080fe20000410000 */
        /* <DEDUP_REMOVED lines=11> */
[----:B------:R-:W-:Y:S01]  /*ee10*/  FADD.FTZ R43, R37, R30 ;  /* 0x0000001e252b7221 */ /* 0x000fe20000010000 */
[----:B------:R-:W-:Y:S01]  /*ee20*/  F2FP.BF16.F32.PACK_AB R30, R33, R32 ;  /* 0x00000020211e723e */ /* 0x000fe200000010ff */
[-C--:B------:R-:W-:Y:S01]  /*ee30*/  FMUL.FTZ R125, R125, R11.reuse ;  /* 0x0000000b7d7d7220 */ /* 0x080fe20000410000 */
[-C--:B------:R-:W-:Y:S01]  /*ee40*/  FMUL.FTZ R128, R128, R11.reuse ;  /* 0x0000000b80807220 */ /* 0x080fe20000410000 */
[----:B------:R-:W-:Y:S01]  /*ee50*/  FADD.FTZ R43, R40, R43 ;  /* 0x0000002b282b7221 */ /* 0x000fe20000010000 */
[----:B------:R-:W-:Y:S01]  /*ee60*/  FMUL.FTZ R129, R129, R11 ;  /* 0x0000000b81817220 */ /* 0x000fe20000410000 */
[----:B------:R-:W2:Y:S01]  /*ee70*/  MUFU.EX2 R20, R20 ;  /* 0x0000001400147308 */ /* 0x000ea20000000800 */
[----:B0-----:R-:W-:Y:S01]  /*ee80*/  FADD.FTZ R14, R83, R12 ;  /* 0x0000000c530e7221 */ /* 0x001fe20000010000 */
[----:B------:R-:W-:Y:S01]  /*ee90*/  F2FP.BF16.F32.PACK_AB R12, R15, R7 ;  /* 0x000000070f0c723e */ /* 0x000fe200000010ff */
[----:B------:R-:W-:Y:S01]  /*eea0*/  FADD.FTZ R43, R42, R43 ;  /* 0x0000002b2a2b7221 */ /* 0x000fe20000010000 */
[----:B------:R-:W-:Y:S01]  /*eeb0*/  F2FP.BF16.F32.PACK_AB R15, R27, R26 ;  /* 0x0000001a1b0f723e */ /* 0x000fe200000010ff */
[-C--:B------:R-:W-:Y:S01]  /*eec0*/  FMUL.FTZ R132, R132, R11.reuse ;  /* 0x0000000b84847220 */ /* 0x080fe20000410000 */
[----:B------:R-:W-:Y:S01]  /*eed0*/  F2FP.BF16.F32.PACK_AB R31, R83, R34 ;  /* 0x00000022531f723e */ /* 0x000fe200000010ff */
[----:B------:R-:W-:Y:S01]  /*eee0*/  FADD.FTZ R43, R44, R43 ;  /* 0x0000002b2c2b7221 */ /* 0x000fe20000010000 */
[----:B------:R-:W0:Y:S01]  /*eef0*/  MUFU.EX2 R39, R39 ;  /* 0x0000002700277308 */ /* 0x000e220000000800 */
[----:B-1----:R-:W-:Y:S01]  /*ef00*/  FADD.FTZ R7, R9, R14 ;  /* 0x0000000e09077221 */ /* 0x002fe20000010000 */
[----:B------:R-:W-:Y:S01]  /*ef10*/  F2FP.BF16.F32.PACK_AB R14, R25, R24 ;  /* 0x00000018190e723e */ /* 0x000fe200000010ff */
[C---:B------:R-:W-:Y:S01]  /*ef20*/  FADD.FTZ R43, R48.reuse, R43 ;  /* 0x0000002b302b7221 */ /* 0x040fe20000010000 */
[----:B------:R-:W-:Y:S01]  /*ef30*/  F2FP.BF16.F32.PACK_AB R48, R48, R44 ;  /* 0x0000002c3030723e */ /* 0x000fe200000010ff */
[----:B------:R-:W-:Y:S01]  /*ef40*/  FMUL.FTZ R133, R133, R11 ;  /* 0x0000000b85857220 */ /* 0x000fe20000410000 */
[----:B------:R-:W-:-:S02]  /*ef50*/  VIADD R0, R0, 0xffffffff ;  /* 0xffffffff00007836 */ /* 0x000fc40000000000 */
[----:B------:R-:W-:Y:S01]  /*ef60*/  FADD.FTZ R43, R50, R43 ;  /* 0x0000002b322b7221 */ /* 0x000fe20000010000 */
[----:B------:R-:W1:Y:S01]  /*ef70*/  MUFU.EX2 R41, R41 ;  /* 0x0000002900297308 */ /* 0x000e620000000800 */
[C---:B--2---:R-:W-:Y:S01]  /*ef80*/  FADD.FTZ R38, R20.reuse, R7 ;  /* 0x0000000714267221 */ /* 0x044fe20000010000 */
[----:B------:R2:W-:Y:S01]  /*ef90*/  STSM.16.M88.4 [R23], R12 ;  /* 0x0000000c17007844 */ /* 0x0005e20000000200 */
[----:B------:R-:W-:Y:S01]  /*efa0*/  F2FP.BF16.F32.PACK_AB R37, R20, R9 ;  /* 0x000000091425723e */ /* 0x000fe200000010ff */
[----:B------:R-:W-:Y:S02]  /*efb0*/  IMAD.MOV.U32 R6, RZ, RZ, R8 ;  /* 0x000000ffff067224 */ /* 0x000fe400078e0008 */
[----:B------:R3:W-:Y:S02]  /*efc0*/  STSM.16.M88.4 [R22], R28 ;  /* 0x0000001c16007844 */ /* 0x0007e40000000200 */
[----:B------:R-:W4:Y:S01]  /*efd0*/  MUFU.EX2 R49, R49 ;  /* 0x0000003100317308 */ /* 0x000f220000000800 */
[----:B0-----:R-:W-:Y:S01]  /*efe0*/  FADD.FTZ R38, R39, R38 ;  /* 0x0000002627267221 */ /* 0x001fe20000010000 */
[----:B------:R-:W-:-:S03]  /*eff0*/  F2FP.BF16.F32.PACK_AB R39, R35, R39 ;  /* 0x000000272327723e */ /* 0x000fc600000010ff */
[----:B------:R-:W-:-:S03]  /*f000*/  FADD.FTZ R38, R35, R38 ;  /* 0x0000002623267221 */ /* 0x000fc60000010000 */
[----:B------:R-:W0:Y:S01]  /*f010*/  MUFU.EX2 R51, R51 ;  /* 0x0000003300337308 */ /* 0x000e220000000800 */
[----:B-1----:R-:W-:-:S07]  /*f020*/  FADD.FTZ R38, R41, R38 ;  /* 0x0000002629267221 */ /* 0x002fce0000010000 */
[----:B------:R-:W1:Y:S01]  /*f030*/  MUFU.EX2 R52, R52 ;  /* 0x0000003400347308 */ /* 0x000e620000000800 */
[C---:B----4-:R-:W-:Y:S01]  /*f040*/  FADD.FTZ R38, R49.reuse, R38 ;  /* 0x0000002631267221 */ /* 0x050fe20000010000 */
[----:B------:R-:W-:-:S06]  /*f050*/  F2FP.BF16.F32.PACK_AB R49, R49, R41 ;  /* 0x000000293131723e */ /* 0x000fcc00000010ff */
[----:B------:R-:W4:Y:S01]  /*f060*/  MUFU.EX2 R10, R10 ;  /* 0x0000000a000a7308 */ /* 0x000f220000000800 */
[----:B0-----:R-:W-:Y:S01]  /*f070*/  FADD.FTZ R7, R51, R38 ;  /* 0x0000002633077221 */ /* 0x001fe20000010000 */
[----:B------:R-:W-:-:S05]  /*f080*/  F2FP.BF16.F32.PACK_AB R38, R42, R40 ;  /* 0x000000282a26723e */ /* 0x000fca00000010ff */
[----:B------:R3:W-:Y:S01]  /*f090*/  STSM.16.M88.4 [R18], R36 ;  /* 0x0000002412007844 */ /* 0x0007e20000000200 */
[----:B------:R-:W0:Y:S01]  /*f0a0*/  MUFU.EX2 R54, R54 ;  /* 0x0000003600367308 */ /* 0x000e220000000800 */
[C---:B-1----:R-:W-:Y:S01]  /*f0b0*/  FADD.FTZ R43, R52.reuse, R43 ;  /* 0x0000002b342b7221 */ /* 0x042fe20000010000 */
[----:B------:R-:W-:-:S06]  /*f0c0*/  F2FP.BF16.F32.PACK_AB R50, R52, R50 ;  /* 0x000000323432723e */ /* 0x000fcc00000010ff */
[----:B------:R-:W2:Y:S01]  /*f0d0*/  MUFU.EX2 R2, R2 ;  /* 0x0000000200027308 */ /* 0x000ea20000000800 */
[C---:B----4-:R-:W-:Y:S01]  /*f0e0*/  FADD.FTZ R7, R10.reuse, R7 ;  /* 0x000000070a077221 */ /* 0x050fe20000010000 */
[----:B------:R-:W-:-:S05]  /*f0f0*/  F2FP.BF16.F32.PACK_AB R51, R10, R51 ;  /* 0x000000330a33723e */ /* 0x000fca00000010ff */
[----:B------:R3:W-:Y:S01]  /*f100*/  STSM.16.M88.4 [R17+0x27800], R48 ;  /* 0x0278003011007844 */ /* 0x0007e20000000200 */
        /* <DEDUP_REMOVED lines=19> */
[----:B------:R-:W-:-:S05]  /*f240*/  F2FP.BF16.F32.PACK_AB R59, R46, R59 ;  /* 0x0000003b2e3b723e */ /* 0x000fca00000010ff */
[----:B------:R3:W-:Y:S01]  /*f250*/  STSM.16.M88.4 [R136], R56 ;  /* 0x0000003888007844 */ /* 0x0007e20000000200 */
        /* <DEDUP_REMOVED lines=19> */
[----:B------:R-:W-:-:S05]  /*f390*/  F2FP.BF16.F32.PACK_AB R67, R26, R67 ;  /* 0x000000431a43723e */ /* 0x000fca00000010ff */
[----:B------:R3:W-:Y:S01]  /*f3a0*/  STSM.16.M88.4 [R22+0x6000], R64 ;  /* 0x0060004016007844 */ /* 0x0007e20000000200 */
        /* <DEDUP_REMOVED lines=10> */
[----:B------:R2:W4:Y:S01]  /*f450*/  MUFU.EX2 R9, R78 ;  /* 0x0000004e00097308 */ /* 0x0005220000000800 */
[----:B-1----:R-:W-:-:S04]  /*f460*/  FADD.FTZ R10, R71, R10 ;  /* 0x0000000a470a7221 */ /* 0x002fc80000010000 */
[C---:B------:R-:W-:Y:S01]  /*f470*/  FADD.FTZ R3, R5.reuse, R10 ;  /* 0x0000000a05037221 */ /* 0x040fe20000010000 */
[----:B--2---:R-:W-:Y:S01]  /*f480*/  F2FP.BF16.F32.PACK_AB R78, R5, R71 ;  /* 0x00000047054e723e */ /* 0x004fe200000010ff */
[----:B0-----:R-:W-:Y:S01]  /*f490*/  FADD.FTZ R7, R82, R7 ;  /* 0x0000000752077221 */ /* 0x001fe20000010000 */
[----:B------:R-:W-:Y:S01]  /*f4a0*/  IMAD.MOV.U32 R5, RZ, RZ, R4 ;  /* 0x000000ffff057224 */ /* 0x000fe200078e0004 */
[C---:B----4-:R-:W-:Y:S02]  /*f4b0*/  F2FP.BF16.F32.PACK_AB R79, R9.reuse, R82 ;  /* 0x00000052094f723e */ /* 0x050fe400000010ff */
[----:B------:R-:W-:-:S03]  /*f4c0*/  FADD.FTZ R2, R9, R7 ;  /* 0x0000000709027221 */ /* 0x000fc60000010000 */
[----:B------:R3:W-:Y:S01]  /*f4d0*/  STSM.16.M88.4 [R18+0x6000], R76 ;  /* 0x0060004c12007844 */ /* 0x0007e20000000200 */
[----:B------:R0:W-:Y:S06]  /*f4e0*/  MEMBAR.ALL.CTA ;  /* 0x0000000000007992 */ /* 0x0001ec0000008000 */
[----:B0-----:R-:W0:Y:S02]  /*f4f0*/  FENCE.VIEW.ASYNC.S ;  /* 0x00000000000073c6 */ /* 0x001e240000000000 */
[----:B0-----:R-:W-:Y:S01]  /*f500*/  NOP ;  /* 0x0000000000007918 */ /* 0x001fe20000000000 */
[----:B------:R-:W-:Y:S05]  /*f510*/  @P2 BRA `(.L_x_10808) ;  /* 0xffffffc400d82947 */ /* 0x000fea000383ffff */
.L_x_10791:
[----:B------:R-:W-:Y:S06]  /*f520*/  BAR.ARV 0x8, 0x200 ;  /* 0x0208000000007b1d */ /* 0x000fec0000002000 */
[----:B------:R-:W-:Y:S05]  /*f530*/  @!P0 BRA `(.L_x_10809) ;  /* 0x0000000000048947 */ /* 0x000fea0003800000 */
[----:B------:R-:W-:Y:S01]  /*f540*/  BPT.TRAP 0x1 ;  /* 0x000000040000795c */ /* 0x000fe20000300000 */
.L_x_10809:
[----:B------:R-:W-:Y:S01]  /*f550*/  ULEA UR9, UR45, UR42, 0x3 ;  /* 0x0000002a2d097291 */ /* 0x000fe2000f8e183f */
[----:B------:R-:W-:-:S05]  /*f560*/  IMAD.U32 R0, RZ, RZ, UR50 ;  /* 0x00000032ff007e24 */ /* 0x000fca000f8e00ff */
[----:B------:R-:W-:-:S04]  /*f570*/  SHF.L.U32 R0, R0, 0x1f, RZ ;  /* 0x0000001f00007819 */ /* 0x000fc800000006ff */
[----:B------:R1:W2:Y:S01]  /*f580*/  SYNCS.PHASECHK.TRANS64.TRYWAIT P2, [UR9+0x2d850], R0 ;  /* 0x02d85000ff0075a7 */ /* 0x0002a20008040149 */
[----:B------:R-:W-:Y:S05]  /*f590*/  @!P0 BRA `(.L_x_10810) ;  /* 0x0000000000048947 */ /* 0x000fea0003800000 */
[----:B------:R-:W-:Y:S01]  /*f5a0*/  BPT.TRAP 0x1 ;  /* 0x000000040000795c */ /* 0x000fe20000300000 */
.L_x_10810:
[----:B--2---:R-:W-:Y:S05]  /*f5b0*/  @P2 BRA `(.L_x_10811) ;  /* 0x0000000000082947 */ /* 0x004fea0003800000 */
[----:B------:R-:W2:Y:S02]  /*f5c0*/  SYNCS.PHASECHK.TRANS64.TRYWAIT P0, [UR9+0x2d850], R0 ;  /* 0x02d85000ff0075a7 */ /* 0x000ea40008000149 */
[----:B--2---:R-:W-:Y:S05]  /*f5d0*/  @!P0 BRA `(.L_x_10812) ;  /* 0x0000007000708947 */ /* 0x004fea0003800000 */
.L_x_10811:
[----:B------:R-:W-:Y:S01]  /*f5e0*/  UIADD3 UR42, UR42, 0x400, URZ ;  /* 0x000004002a2a7890 */ /* 0x000fe2000fffe03f */
[----:B------:R-:W-:Y:S01]  /*f5f0*/  WARPGROUP.ARRIVE ;  /* 0x00000000000079c5 */ /* 0x000fe20000000000 */
[----:B------:R-:W-:Y:S01]  /*f600*/  ULOP3.LUT UR36, UR36, 0x10000, URZ, 0xfc, !UPT ;  /* 0x0001000024247892 */ /* 0x000fe2000f8efc3f */
[----:B-12---:R-:W1:Y:S01]  /*f610*/  SHFL.BFLY PT, R0, R3, 0x2, 0x1f ;  /* 0x0c401f0003007f89 */ /* 0x006e6200000e0000 */
[----:B------:R-:W-:Y:S01]  /*f620*/  USHF.R.U32.HI UR42, URZ, 0x4, UR42 ;  /* 0x000000043f2a7899 */ /* 0x000fe2000801162a */
[----:B------:R-:W-:Y:S01]  /*f630*/  IMAD.U32 R11, RZ, RZ, UR9 ;  /* 0x00000009ff0b7e24 */ /* 0x000fe2000f8e00ff */
[----:B------:R-:W-:Y:S01]  /*f640*/  UMOV UR5, 0x40000040 ;  /* 0x4000004000057882 */ /* 0x000fe20000000000 */
[----:B------:R-:W-:Y:S01]  /*f650*/  UMOV UR7, 0x80000020 ;  /* 0x8000002000077882 */ /* 0x000fe20000000000 */
[----:B------:R-:W-:Y:S01]  /*f660*/  ULOP3.LUT UR42, UR42, 0x3fff, URZ, 0xc0, !UPT ;  /* 0x00003fff2a2a7892 */ /* 0x000fe2000f8ec03f */
[----:B------:R-:W2:Y:S01]  /*f670*/  SHFL.BFLY PT, R5, R2, 0x2, 0x1f ;  /* 0x0c401f0002057f89 */ /* 0x000ea200000e0000 */
[----:B------:R-:W-:Y:S01]  /*f680*/  UMOV UR4, UR36 ;  /* 0x0000002400047c82 */ /* 0x000fe20008000000 */
[----:B0--3--:R-:W-:Y:S01]  /*f690*/  IMAD.MOV.U32 R48, RZ, RZ, RZ ;  /* 0x000000ffff307224 */ /* 0x009fe200078e00ff */
[----:B------:R-:W-:Y:S01]  /*f6a0*/  ULOP3.LUT UR8, UR42, 0x2000000, URZ, 0xfc, !UPT ;  /* 0x020000002a087892 */ /* 0x000fe2000f8efc3f */
[----:B------:R-:W-:Y:S01]  /*f6b0*/  IMAD.U32 R12, RZ, RZ, UR34 ;  /* 0x00000022ff0c7e24 */ /* 0x000fe2000f8e00ff */
[----:B------:R-:W-:Y:S01]  /*f6c0*/  UIADD3 UR46, UR46, 0x1, URZ ;  /* 0x000000012e2e7890 */ /* 0x000fe2000fffe03f */
[----:B------:R-:W-:Y:S01]  /*f6d0*/  IMAD.MOV.U32 R36, RZ, RZ, -0x800000 ;  /* 0xff800000ff247424 */ /* 0x000fe200078e00ff */
[----:B------:R-:W-:-:S02]  /*f6e0*/  UIMAD UR8, UR45, 0x600, UR8 ;  /* 0x000006002d0878a4 */ /* 0x000fc4000f8e0208 */
[----:B------:R-:W-:-:S04]  /*f6f0*/  UIADD3 UR45, UR45, 0x1, URZ ;  /* 0x000000012d2d7890 */ /* 0x000fc8000fffe03f */
[----:B------:R-:W-:Y:S01]  /*f700*/  UISETP.NE.AND UP0, UPT, UR45, 0x2, UPT ;  /* 0x000000022d00788c */ /* 0x000fe2000bf05270 */
[----:B------:R-:W-:Y:S02]  /*f710*/  UMOV UR6, UR8 ;  /* 0x0000000800067c82 */ /* 0x000fe40008000000 */
[----:B------:R-:W-:Y:S01]  /*f720*/  HGMMA.64x96x16.F32.BF16 R88, gdesc[UR4].tnspB, R88, gsb0 ;  /* 0x41600000045879f0 */ /* 0x000fe20008001858 */
[----:B------:R-:W-:Y:S01]  /*f730*/  UIADD3 UR4, UR36, 0x2, URZ ;  /* 0x0000000224047890 */ /* 0x000fe2000fffe03f */
[----:B-1----:R-:W-:Y:S01]  /*f740*/  FADD.FTZ R0, R0, R3 ;  /* 0x0000000300007221 */ /* 0x002fe20000010000 */
[----:B------:R-:W-:Y:S01]  /*f750*/  UIADD3 UR6, UR8, 0x40, URZ ;  /* 0x0000004008067890 */ /* 0x000fe2000fffe03f */
[----:B------:R-:W-:Y:S01]  /*f760*/  IMAD.U32 R3, RZ, RZ, UR34 ;  /* 0x00000022ff037e24 */ /* 0x000fe2000f8e00ff */
[----:B------:R-:W-:Y:S01]  /*f770*/  UMOV UR5, 0x40000040 ;  /* 0x4000004000057882 */ /* 0x000fe20000000000 */
[----:B------:R-:W-:Y:S01]  /*f780*/  UMOV UR7, 0x80000020 ;  /* 0x8000002000077882 */ /* 0x000fe20000000000 */
[----:B--2---:R-:W-:Y:S01]  /*f790*/  FADD.FTZ R6, R5, R2 ;  /* 0x0000000205067221 */ /* 0x004fe20000010000 */
[----:B------:R-:W-:Y:S01]  /*f7a0*/  IMAD.MOV.U32 R2, RZ, RZ, RZ ;  /* 0x000000ffff027224 */ /* 0x000fe200078e00ff */
[----:B------:R-:W0:Y:S01]  /*f7b0*/  SHFL.BFLY PT, R5, R0, 0x1, 0x1f ;  /* 0x0c201f0000057f89 */ /* 0x000e2200000e0000 */
[----:B------:R-:W-:-:S03]  /*f7c0*/  USEL UR45, UR45, URZ, UP0 ;  /* 0x0000003f2d2d7287 */ /* 0x000fc60008000000 */
[----:B------:R-:W1:Y:S01]  /*f7d0*/  SHFL.BFLY PT, R7, R6, 0x1, 0x1f ;  /* 0x0c201f0006077f89 */ /* 0x000e6200000e0000 */
[----:B0-----:R-:W-:Y:S01]  /*f7e0*/  FADD.FTZ R9, R0, R5 ;  /* 0x0000000500097221 */ /* 0x001fe20000010000 */
[----:B------:R-:W-:Y:S02]  /*f7f0*/  IMAD.MOV.U32 R0, RZ, RZ, -0x800000 ;  /* 0xff800000ff007424 */ /* 0x000fe400078e00ff */
[----:B-1----:R-:W-:Y:S02]  /*f800*/  FADD.FTZ R10, R6, R7 ;  /* 0x00000007060a7221 */ /* 0x002fe40000010000 */
[----:B------:R-:W-:-:S03]  /*f810*/  FSETP.NE.FTZ.AND P0, PT, R9, RZ, PT ;  /* 0x000000ff0900720b */ /* 0x000fc60003f15000 */
[----:B------:R-:W-:-:S10]  /*f820*/  FSETP.NE.FTZ.AND P2, PT, R10, RZ, PT ;  /* 0x000000ff0a00720b */ /* 0x000fd40003f55000 */
[----:B------:R-:W0:Y:S01]  /*f830*/  @P0 MUFU.LG2 R5, R9 ;  /* 0x0000000900050308 */ /* 0x000e220000000c00 */
[----:B------:R-:W-:Y:S02]  /*f840*/  @P0 FMUL.FTZ R3, R3, 0.69314718246459960938 ;  /* 0x3f31721803030820 */ /* 0x000fe40000410000 */
[----:B------:R-:W-:-:S05]  /*f850*/  @P2 FMUL.FTZ R12, R12, 0.69314718246459960938 ;  /* 0x3f3172180c0c2820 */ /* 0x000fca0000410000 */
        /* <DEDUP_REMOVED lines=55> */
[----:B------:R-:W-:-:S04]  /*fbd0*/  USEL UR4, URZ, 0x1, UP0 ;  /* 0x000000013f047887 */ /* 0x000fc80008000000 */
[----:B------:R-:W-:Y:S01]  /*fbe0*/  ULOP3.LUT UR50, UR50, UR4, URZ, 0x3c, !UPT ;  /* 0x0000000432327292 */ /* 0x000fe2000f8e3c3f */
        /* <DEDUP_REMOVED lines=49> */
[----:B-1----:R-:W-:-:S07]  /*ff00*/  FMUL.FTZ R48, R135, R48 ;  /* 0x0000003087307220 */ /* 0x002fce0000410000 */
.L_x_10742:
[----:B------:R-:W0:Y:S08]  /*ff10*/  S2UR UR4, SR_CgaCtaId ;  /* 0x00000000000479c3 */ /* 0x000e300000008800 */
[----:B------:R-:W-:Y:S06]  /*ff20*/  BAR.SYNC.DEFER_BLOCKING 0x5, 0x200 ;  /* 0x0148000000007b1d */ /* 0x000fec0000010000 */
[----:B------:R-:W-:Y:S01]  /*ff30*/  UMOV UR42, 0x400 ;  /* 0x00000400002a7882 */ /* 0x000fe20000000000 */
[----:B------:R-:W-:Y:S01]  /*ff40*/  BSSY B0, `(.L_x_10813) ;  /* 0x0000170000007945 */ /* 0x000fe20003800000 */
[----:B0-----:R-:W-:-:S09]  /*ff50*/  ULEA UR42, UR4, UR42, 0x18 ;  /* 0x0000002a042a7291 */ /* 0x001fd2000f8ec03f */
[----:B------:R-:W0:Y:S02]  /*ff60*/  LDS R2, [UR42+0x2d8d0] ;  /* 0x02d8d02aff027984 */ /* 0x000e240008000800 */
[----:B0-----:R-:W-:Y:S01]  /*ff70*/  R2UR UR4, R2 ;  /* 0x00000000020472ca */ /* 0x001fe200000e0000 */
[----:B------:R-:W-:Y:S06]  /*ff80*/  BAR.ARV 0x4, 0x200 ;  /* 0x0108000000007b1d */ /* 0x000fec0000002000 */
[----:B------:R-:W-:Y:S08]  /*ff90*/  @P0 BRA `(.L_x_10814) ;  /* 0x0000000c00bc0947 */ /* 0x000ff00003800000 */
[----:B------:R-:W0:Y:S01]  /*ffa0*/  S2UR UR5, SR_SWINHI ;  /* 0x00000000000579c3 */ /* 0x000e220000002f00 */
[----:B------:R-:W-:-:S07]  /*ffb0*/  IMAD R3, R142, 0x20, R138 ;  /* 0x000000208e037824 */ /* 0x000fce00078e028a */
[----:B------:R-:W-:Y:S01]  /*ffc0*/  BAR.SYNC.DEFER_BLOCKING 0x1, 0x180 ;  /* 0x0046000000007b1d */ /* 0x000fe20000010000 */
[----:B------:R-:W-:Y:S01]  /*ffd0*/  USHF.R.S32.HI UR10, URZ, 0x1f, UR40 ;  /* 0x0000001f3f0a7899 */ /* 0x000fe20008011428 */
[----:B------:R-:W-:Y:S01]  /*ffe0*/  VIADD R52, R137, UR41 ;  /* 0x0000002989347c36 */ /* 0x000fe20008000000 */
[----:B------:R-:W-:Y:S01]  /*fff0*/  USHF.R.S32.HI UR12, URZ, 0x1f, UR44 ;  /* 0x0000001f3f0c7899 */ /* 0x000fe2000801142c */
[----:B------:R-:W-:-:S04]  /*10000*/  F2FP.BF16.F32.PACK_AB R6, R93, R6 ;  /* 0x000000065d06723e */ /* 0x000fc800000010ff */
[----:B------:R-:W1:Y:S01]  /*10010*/  LDC R37, c[0x0][0xbe8] ;  /* 0x0002fa00ff257b82 */ /* 0x000e620000000800 */
[----:B------:R-:W-:Y:S01]  /*10020*/  ULDC.64 UR8, c[0x0][0xb90] ;  /* 0x0002e40000087ab9 */ /* 0x000fe20000000a00 */
        /* <DEDUP_REMOVED lines=8> */
[----:B------:R-:W-:Y:S01]  /*100b0*/  UIMAD UR5, UR10, UR8, URZ ;  /* 0x000000080a0572a4 */ /* 0x000fe2000f8e023f */
[----:B------:R-:W-:Y:S02]  /*100c0*/  IMAD.U32 R40, RZ, RZ, UR6 ;  /* 0x00000006ff287e24 */ /* 0x000fe4000f8e00ff */
[----:B------:R-:W-:Y:S01]  /*100d0*/  IMAD.U32 R41, RZ, RZ, UR7 ;  /* 0x00000007ff297e24 */ /* 0x000fe2000f8e00ff */
[----:B------:R-:W-:Y:S02]  /*100e0*/  UIMAD.WIDE.U32 UR6, UR40, UR8, URZ ;  /* 0x00000008280672a5 */ /* 0x000fe4000f8e003f */
[----:B------:R-:W-:Y:S01]  /*100f0*/  UIMAD UR5, UR40, UR9, UR5 ;  /* 0x00000009280572a4 */ /* 0x000fe2000f8e0205 */
[----:B------:R-:W-:-:S02]  /*10100*/  IMAD.WIDE R4, R147, 0x2, R40 ;  /* 0x0000000293047825 */ /* 0x000fc400078e0228 */
[----:B------:R-:W-:Y:S01]  /*10110*/  ULDC.64 UR8, c[0x0][0xb98] ;  /* 0x0002e60000087ab9 */ /* 0x000fe20000000a00 */
[----:B------:R-:W-:Y:S01]  /*10120*/  UIADD3 UR7, UR7, UR5, URZ ;  /* 0x0000000507077290 */ /* 0x000fe2000fffe03f */
[----:B------:R-:W-:Y:S01]  /*10130*/  IMAD.WIDE R40, R3, 0x2, R40 ;  /* 0x0000000203287825 */ /* 0x000fe200078e0228 */
[C---:B------:R-:W-:Y:S01]  /*10140*/  IADD3 R35, P1, R4.reuse, 0x6000, RZ ;  /* 0x0000600004237810 */ /* 0x040fe20007f3e0ff */
[----:B------:R-:W-:Y:S01]  /*10150*/  UIMAD UR5, UR12, UR8, URZ ;  /* 0x000000080c0572a4 */ /* 0x000fe2000f8e023f */
[C---:B------:R-:W-:Y:S01]  /*10160*/  LOP3.LUT R3, R4.reuse, 0x180, RZ, 0xc0, !PT ;  /* 0x0000018004037812 */ /* 0x040fe200078ec0ff */
[----:B------:R-:W-:Y:S01]  /*10170*/  UIMAD.WIDE.U32 UR6, UR44, UR8, UR6 ;  /* 0x000000082c0672a5 */ /* 0x000fe2000f8e0006 */
[C---:B------:R-:W-:Y:S01]  /*10180*/  IADD3 R8, P3, R4.reuse, 0x3000, RZ ;  /* 0x0000300004087810 */ /* 0x040fe20007f7e0ff */
[--C-:B------:R-:W-:Y:S01]  /*10190*/  IMAD.X R25, RZ, RZ, R5.reuse, P1 ;  /* 0x000000ffff197224 */ /* 0x100fe200008e0605 */
[----:B-1----:R-:W-:Y:S01]  /*101a0*/  ISETP.NE.AND P1, PT, R37, 0x1, PT ;  /* 0x000000012500780c */ /* 0x002fe20003f25270 */
[----:B------:R-:W-:Y:S01]  /*101b0*/  UIMAD UR5, UR44, UR9, UR5 ;  /* 0x000000092c0572a4 */ /* 0x000fe2000f8e0205 */
[----:B------:R-:W-:Y:S01]  /*101c0*/  SHF.R.U64 R3, R3, 0x3, RZ ;  /* 0x0000000303037819 */ /* 0x000fe200000012ff */
[----:B------:R-:W-:Y:S01]  /*101d0*/  IMAD.X R13, RZ, RZ, R5, P3 ;  /* 0x000000ffff0d7224 */ /* 0x000fe200018e0605 */
[C---:B------:R-:W-:Y:S01]  /*101e0*/  IADD3 R21, P4, R4.reuse, 0x20, RZ ;  /* 0x0000002004157810 */ /* 0x040fe20007f9e0ff */
[----:B------:R-:W-:Y:S01]  /*101f0*/  ULDC.64 UR8, c[0x0][0xae8] ;  /* 0x0002ba0000087ab9 */ /* 0x000fe20000000a00 */
[----:B------:R-:W-:-:S02]  /*10200*/  IADD3 R15, P0, R4, 0x6020, RZ ;  /* 0x00006020040f7810 */ /* 0x000fc40007f1e0ff */
[----:B------:R-:W-:Y:S01]  /*10210*/  IADD3 R33, P2, R4, 0x3020, RZ ;  /* 0x0000302004217810 */ /* 0x000fe20007f5e0ff */
[--C-:B------:R-:W-:Y:S01]  /*10220*/  IMAD.X R9, RZ, RZ, R5.reuse, P4 ;  /* 0x000000ffff097224 */ /* 0x100fe200020e0605 */
[----:B------:R-:W-:Y:S02]  /*10230*/  LOP3.LUT R4, R3, R4, RZ, 0x3c, !PT ;  /* 0x0000000403047212 */ /* 0x000fe400078e3cff */
[----:B------:R-:W-:Y:S01]  /*10240*/  LOP3.LUT R12, R35, 0x180, RZ, 0xc0, !PT ;  /* 0x00000180230c7812 */ /* 0x000fe200078ec0ff */
[----:B------:R-:W0:Y:S01]  /*10250*/  @P1 LDC R45, c[0x0][0xbec] ;  /* 0x0002fb00ff2d1b82 */ /* 0x000e220000000800 */
[----:B------:R-:W-:Y:S01]  /*10260*/  LOP3.LUT R3, R8, 0x180, RZ, 0xc0, !PT ;  /* 0x0000018008037812 */ /* 0x000fe200078ec0ff */
[----:B------:R-:W-:Y:S01]  /*10270*/  IMAD.X R11, RZ, RZ, R5, P2 ;  /* 0x000000ffff0b7224 */ /* 0x000fe200010e0605 */
[----:B------:R-:W-:Y:S02]  /*10280*/  LOP3.LUT R2, R21, 0x180, RZ, 0xc0, !PT ;  /* 0x0000018015027812 */ /* 0x000fe400078ec0ff */
[----:B------:R-:W-:-:S02]  /*10290*/  SHF.R.U64 R12, R12, 0x3, RZ ;  /* 0x000000030c0c7819 */ /* 0x000fc400000012ff */
[----:B------:R-:W-:Y:S01]  /*102a0*/  SHF.R.U64 R3, R3, 0x3, RZ ;  /* 0x0000000303037819 */ /* 0x000fe200000012ff */
[----:B------:R-:W1:Y:S01]  /*102b0*/  @P1 LDC R50, c[0x0][0xbf0] ;  /* 0x0002fc00ff321b82 */ /* 0x000e620000000800 */
[----:B------:R-:W-:Y:S02]  /*102c0*/  SHF.R.U64 R2, R2, 0x3, RZ ;  /* 0x0000000302027819 */ /* 0x000fe400000012ff */
[----:B------:R-:W-:Y:S02]  /*102d0*/  IADD3 R43, P5, R40, 0x7800, RZ ;  /* 0x00007800282b7810 */ /* 0x000fe40007fbe0ff */
[----:B------:R-:W-:Y:S02]  /*102e0*/  LOP3.LUT R24, R12, R35, RZ, 0x3c, !PT ;  /* 0x000000230c187212 */ /* 0x000fe400078e3cff */
[----:B------:R-:W-:Y:S02]  /*102f0*/  LOP3.LUT R14, R15, 0x180, RZ, 0xc0, !PT ;  /* 0x000001800f0e7812 */ /* 0x000fe400078ec0ff */
[----:B------:R-:W-:-:S02]  /*10300*/  LOP3.LUT R12, R3, R8, RZ, 0x3c, !PT ;  /* 0x00000008030c7212 */ /* 0x000fc400078e3cff */
[----:B------:R-:W-:Y:S02]  /*10310*/  LOP3.LUT R8, R2, R21, RZ, 0x3c, !PT ;  /* 0x0000001502087212 */ /* 0x000fe400078e3cff */
[----:B------:R-:W-:Y:S02]  /*10320*/  LOP3.LUT R2, R43, 0x180, RZ, 0xc0, !PT ;  /* 0x000001802b027812 */ /* 0x000fe400078ec0ff */
[----:B------:R-:W-:Y:S01]  /*10330*/  SHF.R.U64 R14, R14, 0x3, RZ ;  /* 0x000000030e0e7819 */ /* 0x000fe200000012ff */
[----:B0-----:R-:W-:Y:S01]  /*10340*/  @P1 IMAD.HI.U32 R45, R52, R45, RZ ;  /* 0x0000002d342d1227 */ /* 0x001fe200078e00ff */
[----:B------:R-:W-:Y:S02]  /*10350*/  SHF.R.U64 R2, R2, 0x3, RZ ;  /* 0x0000000302027819 */ /* 0x000fe400000012ff */
[----:B------:R-:W-:Y:S01]  /*10360*/  LOP3.LUT R14, R14, R15, RZ, 0x3c, !PT ;  /* 0x0000000f0e0e7212 */ /* 0x000fe200078e3cff */
[----:B------:R-:W-:Y:S01]  /*10370*/  IMAD.X R15, RZ, RZ, R5, P0 ;  /* 0x000000ffff0f7224 */ /* 0x000fe200000e0605 */
[----:B------:R-:W-:-:S02]  /*10380*/  IADD3 R39, P0, R40, 0x1800, RZ ;  /* 0x0000180028277810 */ /* 0x000fc40007f1e0ff */
[----:B------:R-:W-:Y:S01]  /*10390*/  LOP3.LUT R2, R2, R43, RZ, 0x3c, !PT ;  /* 0x0000002b02027212 */ /* 0x000fe200078e3cff */
[----:B------:R-:W-:Y:S01]  /*103a0*/  IMAD.MOV.U32 R43, RZ, RZ, R52 ;  /* 0x000000ffff2b7224 */ /* 0x000fe200078e0034 */
[----:B-1----:R-:W-:Y:S02]  /*103b0*/  @P1 SHF.R.U32.HI R43, RZ, R50, R45 ;  /* 0x00000032ff2b1219 */ /* 0x002fe4000001162d */
[----:B------:R-:W-:Y:S02]  /*103c0*/  LOP3.LUT R38, R39, 0x180, RZ, 0xc0, !PT ;  /* 0x0000018027267812 */ /* 0x000fe400078ec0ff */
[----:B------:R-:W-:Y:S02]  /*103d0*/  MOV R47, R4 ;  /* 0x00000004002f7202 */ /* 0x000fe40000000f00 */
[----:B------:R-:W-:Y:S01]  /*103e0*/  F2FP.BF16.F32.PACK_AB R4, R42, R7 ;  /* 0x000000072a04723e */ /* 0x000fe200000010ff */
[----:B------:R-:W-:Y:S01]  /*103f0*/  IMAD.MOV R42, RZ, RZ, -R43 ;  /* 0x000000ffff2a7224 */ /* 0x000fe200078e0a2b */
[----:B------:R-:W-:-:S02]  /*10400*/  LOP3.LUT R10, R33, 0x180, RZ, 0xc0, !PT ;  /* 0x00000180210a7812 */ /* 0x000fc400078ec0ff */
[----:B------:R-:W-:Y:S02]  /*10410*/  SHF.R.U64 R38, R38, 0x3, RZ ;  /* 0x0000000326267819 */ /* 0x000fe400000012ff */
[----:B------:R-:W-:Y:S02]  /*10420*/  F2FP.BF16.F32.PACK_AB R5, R91, R90 ;  /* 0x0000005a5b05723e */ /* 0x000fe400000010ff */
[----:B------:R-:W-:Y:S02]  /*10430*/  F2FP.BF16.F32.PACK_AB R7, R95, R94 ;  /* 0x0000005e5f07723e */ /* 0x000fe400000010ff */
[----:B------:R-:W-:Y:S01]  /*10440*/  MOV R57, R14 ;  /* 0x0000000e00397202 */ /* 0x000fe20000000f00 */
[C---:B------:R-:W-:Y:S01]  /*10450*/  IMAD R15, R37.reuse, R42, R52 ;  /* 0x0000002a250f7224 */ /* 0x040fe200078e0234 */
[----:B------:R-:W-:Y:S01]  /*10460*/  SHF.R.U64 R10, R10, 0x3, RZ ;  /* 0x000000030a0a7819 */ /* 0x000fe200000012ff */
[----:B------:R0:W-:Y:S01]  /*10470*/  STSM.16.M88.4 [R47], R4 ;  /* 0x000000042f007844 */ /* 0x0001e20000000200 */
[----:B------:R-:W-:Y:S01]  /*10480*/  LOP3.LUT R38, R38, R39, RZ, 0x3c, !PT ;  /* 0x0000002726267212 */ /* 0x000fe200078e3cff */
[----:B------:R-:W-:Y:S01]  /*10490*/  IMAD.X R39, RZ, RZ, R41, P0 ;  /* 0x000000ffff277224 */ /* 0x000fe200000e0629 */
[----:B------:R-:W-:Y:S01]  /*104a0*/  MOV R62, R24 ;  /* 0x00000018003e7202 */ /* 0x000fe20000000f00 */
[----:B------:R-:W-:Y:S01]  /*104b0*/  IMAD.U32 R25, RZ, RZ, UR5 ;  /* 0x00000005ff197e24 */ /* 0x000fe2000f8e00ff */
[----:B------:R-:W-:Y:S01]  /*104c0*/  SHF.R.S32.HI R14, RZ, 0x1f, R43 ;  /* 0x0000001fff0e7819 */ /* 0x000fe2000001142b */
[----:B------:R-:W-:Y:S01]  /*104d0*/  ULDC UR5, c[0x0][0xa88] ;  /* 0x0002a20000057ab9 */ /* 0x000fe20000000800 */
[----:B------:R-:W-:Y:S01]  /*104e0*/  LOP3.LUT R10, R10, R33, RZ, 0x3c, !PT ;  /* 0x000000210a0a7212 */ /* 0x000fe200078e3cff */
[----:B------:R-:W-:Y:S01]  /*104f0*/  IMAD R56, R37, UR5, RZ ;  /* 0x0000000525387c24 */ /* 0x000fe2000f8e02ff */
[----:B------:R-:W-:-:S02]  /*10500*/  IADD3 R33, P3, R40, 0x4800, RZ ;  /* 0x0000480028217810 */ /* 0x000fc40007f7e0ff */
[----:B------:R-:W-:Y:S02]  /*10510*/  IADD3 R35, P2, R40, 0x3000, RZ ;  /* 0x0000300028237810 */ /* 0x000fe40007f5e0ff */
[----:B------:R-:W-:Y:S02]  /*10520*/  LOP3.LUT R32, R33, 0x180, RZ, 0xc0, !PT ;  /* 0x0000018021207812 */ /* 0x000fe400078ec0ff */
[----:B------:R-:W-:Y:S02]  /*10530*/  LOP3.LUT R34, R35, 0x180, RZ, 0xc0, !PT ;  /* 0x0000018023227812 */ /* 0x000fe400078ec0ff */
[----:B0-----:R-:W-:Y:S02]  /*10540*/  IADD3 R4, P0, R43, UR6, RZ ;  /* 0x000000062b047c10 */ /* 0x001fe4000ff1e0ff */
[----:B------:R-:W-:Y:S02]  /*10550*/  SHF.R.S32.HI R6, RZ, 0x1f, R15 ;  /* 0x0000001fff067819 */ /* 0x000fe4000001140f */
[----:B------:R-:W-:Y:S01]  /*10560*/  IADD3.X R5, R14, UR7, R25, P0, !PT ;  /* 0x000000070e057c10 */ /* 0x000fe200087fe419 */
[----:B------:R-:W-:Y:S01]  /*10570*/  ULDC.64 UR6, c[0x0][0xb88] ;  /* 0x0002e20000067ab9 */ /* 0x000fe20000000a00 */
[----:B------:R-:W-:Y:S01]  /*10580*/  SHF.R.U64 R32, R32, 0x3, RZ ;  /* 0x0000000320207819 */ /* 0x000fe200000012ff */
[----:B------:R-:W-:Y:S01]  /*10590*/  IMAD R6, R6, UR6, RZ ;  /* 0x0000000606067c24 */ /* 0x000fe2000f8e02ff */
[----:B------:R-:W-:Y:S01]  /*105a0*/  MOV R63, R10 ;  /* 0x0000000a003f7202 */ /* 0x000fe20000000f00 */
[----:B------:R-:W-:Y:S01]  /*105b0*/  IMAD.WIDE.U32 R4, R15, UR6, R4 ;  /* 0x000000060f047c25 */ /* 0x000fe2000f8e0004 */
[----:B------:R-:W-:-:S02]  /*105c0*/  SHF.R.U64 R34, R34, 0x3, RZ ;  /* 0x0000000322227819 */ /* 0x000fc400000012ff */
[----:B------:R-:W-:Y:S01]  /*105d0*/  LOP3.LUT R32, R32, R33, RZ, 0x3c, !PT ;  /* 0x0000002120207212 */ /* 0x000fe200078e3cff */
[----:B------:R-:W-:Y:S01]  /*105e0*/  IMAD R15, R15, UR7, R6 ;  /* 0x000000070f0f7c24 */ /* 0x000fe2000f8e0206 */
[----:B------:R-:W-:Y:S01]  /*105f0*/  ULDC.64 UR6, c[0x0][0xb50] ;  /* 0x0002d40000067ab9 */ /* 0x000fe20000000a00 */
[----:B------:R-:W-:Y:S01]  /*10600*/  VIADD R11, R146, UR41 ;  /* 0x00000029920b7c36 */ /* 0x000fe20008000000 */
[----:B------:R-:W-:Y:S01]  /*10610*/  LOP3.LUT P0, RZ, R144, 0x3, RZ, 0xc0, !PT ;  /* 0x0000000390ff7812 */ /* 0x000fe2000780c0ff */
[----:B------:R-:W-:Y:S01]  /*10620*/  IMAD.X R33, RZ, RZ, R41, P3 ;  /* 0x000000ffff217224 */ /* 0x000fe200018e0629 */
[----:B------:R-:W-:Y:S01]  /*10630*/  LEA R42, P3, R4, UR6, 0x2 ;  /* 0x00000006042a7c11 */ /* 0x000fe2000f8610ff */
[----:B------:R-:W-:Y:S01]  /*10640*/  VIADD R7, R11, 0x8 ;  /* 0x000000080b077836 */ /* 0x000fe20000000000 */
[----:B------:R-:W-:Y:S01]  /*10650*/  LOP3.LUT R34, R34, R35, RZ, 0x3c, !PT ;  /* 0x0000002322227212 */ /* 0x000fe200078e3cff */
[----:B------:R-:W-:Y:S01]  /*10660*/  IMAD.IADD R5, R5, 0x1, R15 ;  /* 0x0000000105057824 */ /* 0x000fe200078e020f */
[----:B------:R-:W-:Y:S01]  /*10670*/  MOV R53, R8 ;  /* 0x0000000800357202 */ /* 0x000fe20000000f00 */
        /* <DEDUP_REMOVED lines=8> */
[----:B------:R-:W0:Y:S01]  /*10700*/  SHFL.IDX PT, R59, R43, RZ, 0x1c1f ;  /* 0x001c1fff2b3b7589 */ /* 0x000e2200000e0000 */
[----:B------:R-:W-:Y:S02]  /*10710*/  F2FP.BF16.F32.PACK_AB R6, R101, R100 ;  /* 0x000000646506723e */ /* 0x000fe400000010ff */
[----:B------:R-:W-:Y:S01]  /*10720*/  F2FP.BF16.F32.PACK_AB R7, R103, R102 ;  /* 0x000000666707723e */ /* 0x000fe200000010ff */
[----:B------:R-:W1:Y:S01]  /*10730*/  SHFL.IDX PT, R61, R43, 0x1, 0x1c1f ;  /* 0x003c1f002b3d7f89 */ /* 0x000e6200000e0000 */
[----:B------:R-:W-:-:S02]  /*10740*/  MOV R52, R12 ;  /* 0x0000000c00347202 */ /* 0x000fc40000000f00 */
[----:B------:R-:W-:Y:S01]  /*10750*/  F2FP.BF16.F32.PACK_AB R8, R105, R104 ;  /* 0x000000686908723e */ /* 0x000fe200000010ff */
[----:B------:R-:W-:Y:S01]  /*10760*/  STSM.16.M88.4 [R53], R4 ;  /* 0x0000000435007844 */ /* 0x000fe20000000200 */
[----:B------:R-:W-:Y:S02]  /*10770*/  F2FP.BF16.F32.PACK_AB R9, R107, R106 ;  /* 0x0000006a6b09723e */ /* 0x000fe400000010ff */
[----:B------:R-:W-:Y:S02]  /*10780*/  F2FP.BF16.F32.PACK_AB R10, R109, R108 ;  /* 0x0000006c6d0a723e */ /* 0x000fe400000010ff */
[----:B------:R-:W-:Y:S02]  /*10790*/  F2FP.BF16.F32.PACK_AB R11, R111, R110 ;  /* 0x0000006e6f0b723e */ /* 0x000fe400000010ff */
[----:B------:R-:W-:Y:S02]  /*107a0*/  F2FP.BF16.F32.PACK_AB R12, R113, R112 ;  /* 0x00000070710c723e */ /* 0x000fe400000010ff */
[----:B------:R-:W-:Y:S01]  /*107b0*/  F2FP.BF16.F32.PACK_AB R13, R115, R114 ;  /* 0x00000072730d723e */ /* 0x000fe200000010ff */
[----:B------:R-:W-:Y:S01]  /*107c0*/  STSM.16.M88.4 [R52], R8 ;  /* 0x0000000834007844 */ /* 0x000fe20000000200 */
[----:B------:R-:W-:-:S02]  /*107d0*/  F2FP.BF16.F32.PACK_AB R14, R117, R116 ;  /* 0x00000074750e723e */ /* 0x000fc400000010ff */
[----:B------:R-:W-:Y:S02]  /*107e0*/  F2FP.BF16.F32.PACK_AB R15, R119, R118 ;  /* 0x00000076770f723e */ /* 0x000fe400000010ff */
[----:B------:R-:W-:Y:S02]  /*107f0*/  F2FP.BF16.F32.PACK_AB R24, R121, R120 ;  /* 0x000000787918723e */ /* 0x000fe400000010ff */
[----:B------:R-:W-:Y:S01]  /*10800*/  F2FP.BF16.F32.PACK_AB R25, R123, R122 ;  /* 0x0000007a7b19723e */ /* 0x000fe200000010ff */
[----:B------:R2:W-:Y:S01]  /*10810*/  STSM.16.M88.4 [R63], R12 ;  /* 0x0000000c3f007844 */ /* 0x0005e20000000200 */
[C---:B------:R-:W-:Y:S02]  /*10820*/  IADD3 R21, P4, R40.reuse, 0x6000, RZ ;  /* 0x0000600028157810 */ /* 0x040fe40007f9e0ff */
[----:B------:R-:W-:Y:S01]  /*10830*/  LOP3.LUT R3, R40, 0x180, RZ, 0xc0, !PT ;  /* 0x0000018028037812 */ /* 0x000fe200078ec0ff */
[----:B------:R3:W-:Y:S01]  /*10840*/  STSM.16.M88.4 [R62], R24 ;  /* 0x000000183e007844 */ /* 0x0007e20000000200 */
[----:B------:R-:W-:Y:S01]  /*10850*/  UIMAD UR5, UR10, UR8, URZ ;  /* 0x000000080a0572a4 */ /* 0x000fe2000f8e023f */
[----:B------:R-:W-:-:S02]  /*10860*/  LOP3.LUT R20, R21, 0x180, RZ, 0xc0, !PT ;  /* 0x0000018015147812 */ /* 0x000fc400078ec0ff */
[----:B------:R-:W-:Y:S01]  /*10870*/  STSM.16.M88.4 [R57], R28 ;  /* 0x0000001c39007844 */ /* 0x000fe20000000200 */
[----:B------:R-:W-:Y:S01]  /*10880*/  UIMAD.WIDE.U32 UR6, UR40, UR8, URZ ;  /* 0x00000008280672a5 */ /* 0x000fe2000f8e003f */
[----:B------:R-:W-:Y:S01]  /*10890*/  SHF.R.U64 R3, R3, 0x3, RZ ;  /* 0x0000000303037819 */ /* 0x000fe200000012ff */
[----:B------:R-:W-:Y:S01]  /*108a0*/  ULDC.64 UR10, c[0x0][0xaf0] ;  /* 0x0002bc00000a7ab9 */ /* 0x000fe20000000a00 */
[----:B------:R-:W-:Y:S08]  /*108b0*/  BAR.SYNC.DEFER_BLOCKING 0x1, 0x180 ;  /* 0x0046000000007b1d */ /* 0x000ff00000010000 */
[----:B--2---:R-:W2:Y:S08]  /*108c0*/  @P1 LDC R15, c[0x0][0xbec] ;  /* 0x0002fb00ff0f1b82 */ /* 0x004eb00000000800 */
[----:B---3--:R-:W3:Y:S01]  /*108d0*/  @P1 LDC R25, c[0x0][0xbf0] ;  /* 0x0002fc00ff191b82 */ /* 0x008ee20000000800 */
[----:B------:R-:W-:Y:S01]  /*108e0*/  UIMAD UR5, UR40, UR9, UR5 ;  /* 0x00000009280572a4 */ /* 0x000fe2000f8e0205 */
[----:B------:R-:W-:-:S02]  /*108f0*/  SHF.R.U64 R20, R20, 0x3, RZ ;  /* 0x0000000314147819 */ /* 0x000fc400000012ff */
[----:B------:R-:W-:Y:S01]  /*10900*/  LOP3.LUT R40, R3, R40, RZ, 0x3c, !PT ;  /* 0x0000002803287212 */ /* 0x000fe200078e3cff */
[----:B0-----:R0:W-:Y:S01]  /*10910*/  @!P2 ST.E desc[UR48][R58.64], R0 ;  /* 0x000000003a00a985 */ /* 0x0011e2000c101930 */
[----:B------:R-:W-:Y:S01]  /*10920*/  UIMAD UR8, UR12, UR10, URZ ;  /* 0x0000000a0c0872a4 */ /* 0x000fe2000f8e023f */
[--C-:B------:R-:W-:Y:S01]  /*10930*/  IMAD.X R3, RZ, RZ, R41.reuse, P5 ;  /* 0x000000ffff037224 */ /* 0x100fe200028e0629 */
[----:B------:R-:W-:Y:S01]  /*10940*/  UIADD3 UR7, UR7, UR5, URZ ;  /* 0x0000000507077290 */ /* 0x000fe2000fffe03f */
[----:B------:R-:W-:Y:S01]  /*10950*/  LOP3.LUT R20, R20, R21, RZ, 0x3c, !PT ;  /* 0x0000001514147212 */ /* 0x000fe200078e3cff */
[----:B0-----:R-:W-:Y:S01]  /*10960*/  IMAD R0, R141, 0x60, R142 ;  /* 0x000000608d007824 */ /* 0x001fe200078e028e */
[----:B------:R-:W-:Y:S01]  /*10970*/  UIMAD UR5, UR44, UR11, UR8 ;  /* 0x0000000b2c0572a4 */ /* 0x000fe2000f8e0208 */
[----:B------:R-:W-:Y:S01]  /*10980*/  IMAD.X R21, RZ, RZ, R41, P4 ;  /* 0x000000ffff157224 */ /* 0x000fe200020e0629 */
[----:B-1----:R0:W-:Y:S01]  /*10990*/  @!P0 ST.E desc[UR48][R60.64], R36 ;  /* 0x000000243c008985 */ /* 0x0021e2000c101930 */
[----:B------:R-:W-:Y:S01]  /*109a0*/  VIADD R14, R0, UR41 ;  /* 0x00000029000e7c36 */ /* 0x000fe20008000000 */
[----:B------:R-:W-:Y:S01]  /*109b0*/  UIMAD.WIDE.U32 UR6, UR44, UR10, UR6 ;  /* 0x0000000a2c0672a5 */ /* 0x000fe2000f8e0006 */
[----:B------:R-:W-:-:S02]  /*109c0*/  ULDC.64 UR8, c[0x0][0xae0] ;  /* 0x0002b80000087ab9 */ /* 0x000fc40000000a00 */
[----:B--2---:R-:W-:Y:S01]  /*109d0*/  @P1 IMAD.HI.U32 R0, R14, R15, RZ ;  /* 0x0000000f0e001227 */ /* 0x004fe200078e00ff */
[----:B------:R1:W5:Y:S03]  /*109e0*/  LD.E.128 R8, desc[UR48][R2.64] ;  /* 0x0000003002087980 */ /* 0x000366000c101d00 */
[----:B------:R-:W-:Y:S01]  /*109f0*/  IMAD.MOV.U32 R13, RZ, RZ, R14 ;  /* 0x000000ffff0d7224 */ /* 0x000fe200078e000e */
[----:B---3--:R-:W-:Y:S01]  /*10a00*/  @P1 SHF.R.U32.HI R13, RZ, R25, R0 ;  /* 0x00000019ff0d1219 */ /* 0x008fe20000011600 */
[----:B------:R-:W-:Y:S01]  /*10a10*/  UIADD3 UR5, UR7, UR5, URZ ;  /* 0x0000000507057290 */ /* 0x000fe2000fffe03f */
[----:B------:R-:W5:Y:S02]  /*10a20*/  LD.E.128 R40, desc[UR48][R40.64] ;  /* 0x0000003028287980 */ /* 0x000f64000c101d00 */
[--C-:B------:R-:W-:Y:S01]  /*10a30*/  SHF.R.S32.HI R0, RZ, 0x1f, R13.reuse ;  /* 0x0000001fff007819 */ /* 0x100fe2000001140d */
[----:B------:R-:W-:Y:S01]  /*10a40*/  IMAD.MOV R12, RZ, RZ, -R13 ;  /* 0x000000ffff0c7224 */ /* 0x000fe200078e0a0d */
[----:B------:R0:W5:Y:S01]  /*10a50*/  LD.E.128 R44, desc[UR48][R38.64] ;  /* 0x00000030262c7980 */ /* 0x000162000c101d00 */
[----:B-1----:R-:W-:-:S02]  /*10a60*/  IMAD.U32 R3, RZ, RZ, UR7 ;  /* 0x00000007ff037e24 */ /* 0x002fc4000f8e00ff */
[----:B------:R-:W-:Y:S01]  /*10a70*/  IMAD R0, R0, UR8, RZ ;  /* 0x0000000800007c24 */ /* 0x000fe2000f8e02ff */
[----:B------:R0:W5:Y:S01]  /*10a80*/  LD.E.128 R48, desc[UR48][R34.64] ;  /* 0x0000003022307980 */ /* 0x000162000c101d00 */
[----:B------:R-:W-:Y:S02]  /*10a90*/  IMAD R37, R37, R12, R14 ;  /* 0x0000000c25257224 */ /* 0x000fe400078e020e */
[----:B------:R-:W-:Y:S01]  /*10aa0*/  IMAD.U32 R2, RZ, RZ, UR6 ;  /* 0x00000006ff027e24 */ /* 0x000fe2000f8e00ff */
[----:B------:R0:W5:Y:S01]  /*10ab0*/  LD.E.128 R4, desc[UR48][R32.64] ;  /* 0x0000003020047980 */ /* 0x000162000c101d00 */
[----:B------:R-:W-:Y:S01]  /*10ac0*/  IMAD.U32 R3, RZ, RZ, UR5 ;  /* 0x00000005ff037e24 */ /* 0x000fe2000f8e00ff */
[----:B------:R-:W-:Y:S01]  /*10ad0*/  ULDC.64 UR6, c[0x0][0xad8] ;  /* 0x0002b60000067ab9 */ /* 0x000fe20000000a00 */
[C---:B------:R-:W-:Y:S01]  /*10ae0*/  IMAD R15, R13.reuse, UR9, R0 ;  /* 0x000000090d0f7c24 */ /* 0x040fe2000f8e0200 */
        /* <DEDUP_REMOVED lines=11> */
[----:B------:R-:W-:Y:S01]  /*10ba0*/  VIADD R25, R142, UR41 ;  /* 0x000000298e197c36 */ /* 0x000fe20008000000 */
[----:B------:R-:W-:Y:S01]  /*10bb0*/  UIADD3 UR5, UR42, 0x2d820, URZ ;  /* 0x0002d8202a057890 */ /* 0x000fe2000fffe03f */
[C---:B------:R-:W-:Y:S02]  /*10bc0*/  IMAD R13, R37.reuse, UR7, R0 ;  /* 0x00000007250d7c24 */ /* 0x040fe4000f8e0200 */
[----:B------:R-:W-:Y:S01]  /*10bd0*/  IMAD.WIDE.U32 R2, R37, UR6, R2 ;  /* 0x0000000625027c25 */ /* 0x000fe2000f8e0002 */
[----:B------:R-:W-:Y:S01]  /*10be0*/  ISETP.GE.AND P0, PT, R25, R56, PT ;  /* 0x000000381900720c */ /* 0x000fe20003f06270 */
[----:B------:R-:W-:Y:S01]  /*10bf0*/  ULDC.64 UR6, c[0x0][0xa80] ;  /* 0x0002a00000067ab9 */ /* 0x000fe20000000a00 */
[----:B------:R-:W-:Y:S01]  /*10c00*/  UPRMT UR5, URZ, 0x654, UR5 ;  /* 0x000006543f057896 */ /* 0x000fe20008000005 */
[----:B------:R-:W-:Y:S01]  /*10c10*/  IMAD.IADD R3, R3, 0x1, R13 ;  /* 0x0000000103037824 */ /* 0x000fe200078e020d */
[----:B------:R-:W-:-:S04]  /*10c20*/  LEA R0, P1, R2, UR6, 0x1 ;  /* 0x0000000602007c11 */ /* 0x000fc8000f8208ff */
[----:B------:R-:W-:Y:S01]  /*10c30*/  LEA.HI.X R24, R2, UR7, R3, 0x1, P1 ;  /* 0x0000000702187c11 */ /* 0x000fe200088f0c03 */
[----:B-1----:R0:W1:Y:S01]  /*10c40*/  SHFL.IDX PT, R12, R0, RZ, 0x1c1f ;  /* 0x001c1fff000c7589 */ /* 0x00206200000e0000 */
[----:B------:R-:W-:Y:S03]  /*10c50*/  BSSY B1, `(.L_x_10815) ;  /* 0x0000010000017945 */ /* 0x000fe60003800000 */
[----:B------:R0:W2:Y:S01]  /*10c60*/  SHFL.IDX PT, R13, R24, RZ, 0x1c1f ;  /* 0x001c1fff180d7589 */ /* 0x0000a200000e0000 */
[----:B------:R-:W-:Y:S01]  /*10c70*/  SYNCS.ARRIVE.TRANS64.RED.A1T0 RZ, [UR5], RZ ;  /* 0x000000ffffff79a7 */ /* 0x000fe20008100405 */
[----:B------:R-:W-:Y:S05]  /*10c80*/  @P0 BRA `(.L_x_10816) ;  /* 0x0000000000300947 */ /* 0x000fea0003800000 */
[----:B------:R-:W-:Y:S02]  /*10c90*/  ULDC UR5, c[0x0][0xac8] ;  /* 0x0002b20000057ab9 */ /* 0x000fe40000000800 */
[----:B------:R-:W-:Y:S02]  /*10ca0*/  ISETP.GE.AND P1, PT, R139, UR5, PT ;  /* 0x000000058b007c0c */ /* 0x000fe4000bf26270 */
[----:B------:R-:W-:Y:S02]  /*10cb0*/  ISETP.GE.AND P2, PT, R140, UR5, PT ;  /* 0x000000058c007c0c */ /* 0x000fe4000bf46270 */
[----:B------:R-:W-:-:S09]  /*10cc0*/  ISETP.GE.AND P0, PT, R138, UR5, PT ;  /* 0x000000058a007c0c */ /* 0x000fd2000bf06270 */
[CC--:B-1----:R-:W-:Y:S02]  /*10cd0*/  @!P1 LEA R14, P3, R139.reuse, R12.reuse, 0x1 ;  /* 0x0000000c8b0e9211 */ /* 0x0c2fe400078608ff */
[----:B0-----:R-:W-:Y:S02]  /*10ce0*/  @!P2 LEA R20, P4, R140, R12, 0x1 ;  /* 0x0000000c8c14a211 */ /* 0x001fe400078808ff */
[----:B--2---:R-:W-:Y:S01]  /*10cf0*/  @!P0 IMAD.WIDE R2, R138, 0x2, R12 ;  /* 0x000000028a028825 */ /* 0x004fe200078e020c */
[-C--:B------:R-:W-:Y:S02]  /*10d00*/  @!P1 LEA.HI.X R15, R139, R13.reuse, R149, 0x1, P3 ;  /* 0x0000000d8b0f9211 */ /* 0x080fe400018f0c95 */
[----:B------:R-:W-:Y:S02]  /*10d10*/  @!P2 LEA.HI.X R21, R140, R13, R148, 0x1, P4 ;  /* 0x0000000d8c15a211 */ /* 0x000fe400020f0c94 */
[----:B-----5:R3:W-:Y:S04]  /*10d20*/  @!P0 ST.E.128 desc[UR48][R2.64], R40 ;  /* 0x0000002802008985 */ /* 0x0207e8000c101d30 */
[----:B------:R3:W-:Y:S04]  /*10d30*/  @!P1 ST.E.128 desc[UR48][R14.64], R48 ;  /* 0x000000300e009985 */ /* 0x0007e8000c101d30 */
[----:B------:R3:W-:Y:S02]  /*10d40*/  @!P2 ST.E.128 desc[UR48][R20.64], R52 ;  /* 0x000000341400a985 */ /* 0x0007e4000c101d30 */
.L_x_10816:
[----:B------:R-:W-:Y:S05]  /*10d50*/  BSYNC B1 ;  /* 0x0000000000017941 */ /* 0x000fea0003800000 */
.L_x_10815:
[----:B---3--:R-:W-:Y:S01]  /*10d60*/  VIADD R3, R25, 0x60 ;  /* 0x0000006019037836 */ /* 0x008fe20000000000 */
[----:B--2---:R2:W3:Y:S04]  /*10d70*/  SHFL.IDX PT, R13, R24, 0x1, 0x1c1f ;  /* 0x003c1f00180d7f89 */ /* 0x0044e800000e0000 */
[----:B------:R-:W-:Y:S01]  /*10d80*/  ISETP.GE.AND P0, PT, R3, R56, PT ;  /* 0x000000380300720c */ /* 0x000fe20003f06270 */
[----:B-1----:R2:W1:-:S12]  /*10d90*/  SHFL.IDX PT, R12, R0, 0x1, 0x1c1f ;  /* 0x003c1f00000c7f89 */ /* 0x00245800000e0000 */
[----:B--2---:R-:W-:Y:S05]  /*10da0*/  @P0 BRA `(.L_x_10817) ;  /* 0x0000000800240947 */ /* 0x004fea0003800000 */
[----:B------:R-:W-:Y:S02]  /*10db0*/  ULDC UR5, c[0x0][0xac8] ;  /* 0x0002b20000057ab9 */ /* 0x000fe40000000800 */
[----:B------:R-:W-:Y:S02]  /*10dc0*/  ISETP.GE.AND P2, PT, R139, UR5, PT ;  /* 0x000000058b007c0c */ /* 0x000fe4000bf46270 */
[----:B------:R-:W-:-:S11]  /*10dd0*/  ISETP.GE.AND P1, PT, R138, UR5, PT ;  /* 0x000000058a007c0c */ /* 0x000fd6000bf26270 */
[C---:B-1----:R-:W-:Y:S02]  /*10de0*/  @!P2 LEA R14, P0, R139.reuse, R12, 0x1 ;  /* 0x0000000c8b0ea211 */ /* 0x042fe400078008ff */
[----:B---3--:R-:W-:Y:S02]  /*10df0*/  @!P1 IMAD.WIDE R2, R138, 0x2, R12 ;  /* 0x000000028a029825 */ /* 0x008fe400078e020c */
[----:B------:R-:W-:Y:S02]  /*10e00*/  @!P2 LEA.HI.X R15, R139, R13, R149, 0x1, P0 ;  /* 0x0000000d8b0fa211 */ /* 0x000fe400000f0c95 */
[----:B------:R-:W-:Y:S01]  /*10e10*/  ISETP.GE.AND P0, PT, R140, UR5, PT ;  /* 0x000000058c007c0c */ /* 0x000fe2000bf06270 */
[----:B-----5:R1:W-:Y:S04]  /*10e20*/  @!P1 ST.E.128 desc[UR48][R2.64], R44 ;  /* 0x0000002c02009985 */ /* 0x0203e8000c101d30 */
[----:B------:R1:W-:Y:S08]  /*10e30*/  @!P2 ST.E.128 desc[UR48][R14.64], R4 ;  /* 0x000000040e00a985 */ /* 0x0003f0000c101d30 */
[----:B------:R-:W-:Y:S05]  /*10e40*/  @P0 BRA `(.L_x_10817) ;  /* 0x0000000400fc0947 */ /* 0x000fea0003800000 */
[----:B-1----:R-:W-:-:S04]  /*10e50*/  LEA R2, P0, R140, R12, 0x1 ;  /* 0x0000000c8c027211 */ /* 0x002fc800078008ff */
[----:B------:R-:W-:-:S05]  /*10e60*/  LEA.HI.X R3, R140, R13, R148, 0x1, P0 ;  /* 0x0000000d8c037211 */ /* 0x000fca00000f0c94 */
[----:B------:R1:W-:Y:S01]  /*10e70*/  ST.E.128 desc[UR48][R2.64], R8 ;  /* 0x0000000802007985 */ /* 0x0003e2000c101d30 */
[----:B------:R-:W-:Y:S05]  /*10e80*/  BRA `(.L_x_10817) ;  /* 0x0000000400ec7947 */ /* 0x000fea0003800000 */
.L_x_10814:
        /* <DEDUP_REMOVED lines=50> */
.L_x_10819:
[----:B------:R-:W-:Y:S05]  /*111b0*/  BSYNC B1 ;  /* 0x0000000000017941 */ /* 0x000fea0003800000 */
.L_x_10818:
        /* <DEDUP_REMOVED lines=19> */
[----:B------:R-:W-:Y:S02]  /*112f0*/  IMAD R7, R8, R7, R6 ;  /* 0x0000000708077224 */ /* 0x000fe400078e0206 */
[----:B------:R-:W-:Y:S02]  /*11300*/  IMAD R0, R0, UR8, RZ ;  /* 0x0000000800007c24 */ /* 0x000fe4000f8e02ff */
[----:B------:R-:W-:Y:S01]  /*11310*/  IMAD.U32 R2, RZ, RZ, UR6 ;  /* 0x00000006ff027e24 */ /* 0x000fe2000f8e00ff */
[----:B------:R-:W-:Y:S01]  /*11320*/  ULDC.64 UR6, c[0x0][0xad8] ;  /* 0x0002b60000067ab9 */ /* 0x000fe20000000a00 */
[----:B------:R-:W-:Y:S01]  /*11330*/  IMAD.U32 R3, RZ, RZ, UR5 ;  /* 0x00000005ff037e24 */ /* 0x000fe2000f8e00ff */
[----:B------:R-:W-:Y:S01]  /*11340*/  ULDC UR5, c[0x0][0xa88] ;  /* 0x0002a20000057ab9 */ /* 0x000fe20000000800 */
[C---:B------:R-:W-:Y:S01]  /*11350*/  IMAD R9, R5.reuse, UR9, R0 ;  /* 0x0000000905097c24 */ /* 0x040fe2000f8e0200 */
[----:B------:R-:W-:Y:S01]  /*11360*/  SHF.R.S32.HI R0, RZ, 0x1f, R7 ;  /* 0x0000001fff007819 */ /* 0x000fe20000011407 */
[----:B------:R-:W-:-:S04]  /*11370*/  IMAD.WIDE.U32 R2, R5, UR8, R2 ;  /* 0x0000000805027c25 */ /* 0x000fc8000f8e0002 */
[----:B------:R-:W-:Y:S02]  /*11380*/  IMAD R0, R0, UR6, RZ ;  /* 0x0000000600007c24 */ /* 0x000fe4000f8e02ff */
[----:B------:R-:W-:Y:S02]  /*11390*/  IMAD.IADD R3, R3, 0x1, R9 ;  /* 0x0000000103037824 */ /* 0x000fe400078e0209 */
[C---:B------:R-:W-:Y:S02]  /*113a0*/  IMAD R5, R7.reuse, UR7, R0 ;  /* 0x0000000707057c24 */ /* 0x040fe4000f8e0200 */
[----:B------:R-:W-:Y:S01]  /*113b0*/  IMAD.WIDE.U32 R2, R7, UR6, R2 ;  /* 0x0000000607027c25 */ /* 0x000fe2000f8e0002 */
[----:B------:R-:W-:-:S03]  /*113c0*/  ULDC.64 UR6, c[0x0][0xa80] ;  /* 0x0002a00000067ab9 */ /* 0x000fc60000000a00 */
[----:B------:R-:W-:Y:S01]  /*113d0*/  IMAD R7, R8, UR5, RZ ;  /* 0x0000000508077c24 */ /* 0x000fe2000f8e02ff */
[----:B------:R-:W-:Y:S01]  /*113e0*/  LEA R4, P1, R2, UR6, 0x1 ;  /* 0x0000000602047c11 */ /* 0x000fe2000f8208ff */
[----:B------:R-:W-:Y:S02]  /*113f0*/  VIADD R0, R142, UR41 ;  /* 0x000000298e007c36 */ /* 0x000fe40008000000 */
[----:B------:R-:W-:-:S03]  /*11400*/  IMAD.IADD R3, R3, 0x1, R5 ;  /* 0x0000000103037824 */ /* 0x000fc600078e0205 */
[----:B------:R-:W-:Y:S02]  /*11410*/  ISETP.GE.AND P0, PT, R0, R7, PT ;  /* 0x000000070000720c */ /* 0x000fe40003f06270 */
[----:B------:R-:W-:Y:S02]  /*11420*/  LEA.HI.X R5, R2, UR7, R3, 0x1, P1 ;  /* 0x0000000702057c11 */ /* 0x000fe400088f0c03 */
[----:B------:R0:W1:Y:S04]  /*11430*/  SHFL.IDX PT, R2, R4, RZ, 0x1c1f ;  /* 0x001c1fff04027589 */ /* 0x00006800000e0000 */
[----:B------:R0:W2:Y:S05]  /*11440*/  SHFL.IDX PT, R3, R5, RZ, 0x1c1f ;  /* 0x001c1fff05037589 */ /* 0x0000aa00000e0000 */
[----:B------:R-:W-:Y:S05]  /*11450*/  @P0 BRA `(.L_x_10821) ;  /* 0x0000000000300947 */ /* 0x000fea0003800000 */
[----:B------:R-:W-:Y:S02]  /*11460*/  ULDC UR5, c[0x0][0xac8] ;  /* 0x0002b20000057ab9 */ /* 0x000fe40000000800 */
[----:B------:R-:W-:Y:S02]  /*11470*/  ISETP.GE.AND P3, PT, R139, UR5, PT ;  /* 0x000000058b007c0c */ /* 0x000fe4000bf66270 */
[----:B------:R-:W-:Y:S02]  /*11480*/  ISETP.GE.AND P4, PT, R140, UR5, PT ;  /* 0x000000058c007c0c */ /* 0x000fe4000bf86270 */
[----:B------:R-:W-:-:S09]  /*11490*/  ISETP.GE.AND P2, PT, R138, UR5, PT ;  /* 0x000000058a007c0c */ /* 0x000fd2000bf46270 */
[CC--:B-1----:R-:W-:Y:S02]  /*114a0*/  @!P3 LEA R10, P0, R139.reuse, R2.reuse, 0x1 ;  /* 0x000000028b0ab211 */ /* 0x0c2fe400078008ff */
[----:B------:R-:W-:Y:S02]  /*114b0*/  @!P4 LEA R12, P1, R140, R2, 0x1 ;  /* 0x000000028c0cc211 */ /* 0x000fe400078208ff */
[----:B--2---:R-:W-:Y:S01]  /*114c0*/  @!P2 IMAD.WIDE R8, R138, 0x2, R2 ;  /* 0x000000028a08a825 */ /* 0x004fe200078e0202 */
[-C--:B------:R-:W-:Y:S02]  /*114d0*/  @!P3 LEA.HI.X R11, R139, R3.reuse, R149, 0x1, P0 ;  /* 0x000000038b0bb211 */ /* 0x080fe400000f0c95 */
[----:B------:R-:W-:Y:S02]  /*114e0*/  @!P4 LEA.HI.X R13, R140, R3, R148, 0x1, P1 ;  /* 0x000000038c0dc211 */ /* 0x000fe400008f0c94 */
[----:B------:R3:W-:Y:S04]  /*114f0*/  @!P2 ST.E.128 desc[UR48][R8.64], RZ ;  /* 0x000000ff0800a985 */ /* 0x0007e8000c101d30 */
[----:B------:R3:W-:Y:S04]  /*11500*/  @!P3 ST.E.128 desc[UR48][R10.64], RZ ;  /* 0x000000ff0a00b985 */ /* 0x0007e8000c101d30 */
[----:B------:R3:W-:Y:S02]  /*11510*/  @!P4 ST.E.128 desc[UR48][R12.64], RZ ;  /* 0x000000ff0c00c985 */ /* 0x0007e4000c101d30 */
.L_x_10821:
[----:B------:R-:W-:Y:S05]  /*11520*/  BSYNC B1 ;  /* 0x0000000000017941 */ /* 0x000fea0003800000 */
.L_x_10820:
[----:B------:R-:W-:Y:S01]  /*11530*/  VIADD R0, R0, 0x60 ;  /* 0x0000006000007836 */ /* 0x000fe20000000000 */
[----:B--2---:R2:W4:Y:S04]  /*11540*/  SHFL.IDX PT, R3, R5, 0x1, 0x1c1f ;  /* 0x003c1f0005037f89 */ /* 0x00452800000e0000 */
[----:B------:R-:W-:Y:S01]  /*11550*/  ISETP.GE.AND P0, PT, R0, R7, PT ;  /* 0x000000070000720c */ /* 0x000fe20003f06270 */
[----:B-1----:R2:W1:-:S12]  /*11560*/  SHFL.IDX PT, R2, R4, 0x1, 0x1c1f ;  /* 0x003c1f0004027f89 */ /* 0x00245800000e0000 */
[----:B--2---:R-:W-:Y:S05]  /*11570*/  @P0 BRA `(.L_x_10817) ;  /* 0x0000000000300947 */ /* 0x004fea0003800000 */
[----:B------:R-:W-:Y:S02]  /*11580*/  ULDC UR5, c[0x0][0xac8] ;  /* 0x0002b20000057ab9 */ /* 0x000fe40000000800 */
[----:B------:R-:W-:Y:S02]  /*11590*/  ISETP.GE.AND P3, PT, R139, UR5, PT ;  /* 0x000000058b007c0c */ /* 0x000fe4000bf66270 */
[----:B------:R-:W-:Y:S02]  /*115a0*/  ISETP.GE.AND P4, PT, R140, UR5, PT ;  /* 0x000000058c007c0c */ /* 0x000fe4000bf86270 */
[----:B------:R-:W-:-:S09]  /*115b0*/  ISETP.GE.AND P2, PT, R138, UR5, PT ;  /* 0x000000058a007c0c */ /* 0x000fd2000bf46270 */
[CC--:B-1----:R-:W-:Y:S02]  /*115c0*/  @!P3 LEA R6, P0, R139.reuse, R2.reuse, 0x1 ;  /* 0x000000028b06b211 */ /* 0x0c2fe400078008ff */
[----:B---3--:R-:W-:Y:S02]  /*115d0*/  @!P4 LEA R8, P1, R140, R2, 0x1 ;  /* 0x000000028c08c211 */ /* 0x008fe400078208ff */
[----:B0---4-:R-:W-:Y:S01]  /*115e0*/  @!P2 IMAD.WIDE R4, R138, 0x2, R2 ;  /* 0x000000028a04a825 */ /* 0x011fe200078e0202 */
[-C--:B------:R-:W-:Y:S02]  /*115f0*/  @!P3 LEA.HI.X R7, R139, R3.reuse, R149, 0x1, P0 ;  /* 0x000000038b07b211 */ /* 0x080fe400000f0c95 */
[----:B------:R-:W-:Y:S02]  /*11600*/  @!P4 LEA.HI.X R9, R140, R3, R148, 0x1, P1 ;  /* 0x000000038c09c211 */ /* 0x000fe400008f0c94 */
[----:B------:R2:W-:Y:S04]  /*11610*/  @!P2 ST.E.128 desc[UR48][R4.64], RZ ;  /* 0x000000ff0400a985 */ /* 0x0005e8000c101d30 */
[----:B------:R2:W-:Y:S04]  /*11620*/  @!P3 ST.E.128 desc[UR48][R6.64], RZ ;  /* 0x000000ff0600b985 */ /* 0x0005e8000c101d30 */
[----:B------:R2:W-:Y:S02]  /*11630*/  @!P4 ST.E.128 desc[UR48][R8.64], RZ ;  /* 0x000000ff0800c985 */ /* 0x0005e4000c101d30 */
.L_x_10817:
[----:B------:R-:W-:Y:S05]  /*11640*/  BSYNC B0 ;  /* 0x0000000000007941 */ /* 0x000fea0003800000 */
.L_x_10813:
[----:B------:R-:W-:Y:S02]  /*11650*/  ULDC UR5, c[0x0][0xc38] ;  /* 0x00030e0000057ab9 */ /* 0x000fe40000000800 */
[----:B------:R-:W-:-:S06]  /*11660*/  UISETP.GE.AND UP0, UPT, UR4, UR5, UPT ;  /* 0x000000050400728c */ /* 0x000fcc000bf06270 */
[----:B------:R-:W-:-:S13]  /*11670*/  PLOP3.LUT P0, PT, PT, PT, UP0, 0x80, 0x0 ;  /* 0x000000000000781c */ /* 0x000fda0003f0f008 */
[----:B------:R-:W-:Y:S05]  /*11680*/  @!P0 BRA `(.L_x_10822) ;  /* 0xfffffef800208947 */ /* 0x000fea000383ffff */
[----:B------:R-:W-:Y:S05]  /*11690*/  EXIT ;  /* 0x000000000000794d */ /* 0x000fea0003800000 */
.L_x_10732:
[----:B------:R-:W-:-:S08]  /*116a0*/  NOP ;  /* 0x0000000000007918 */ /* 0x000fd00000000000 */
[----:B------:R-:W0:-:S00]  /*116b0*/  USETMAXREG.DEALLOC.CTAPOOL 0x20 ;  /* 0x00000020000079c8 */ /* 0x000e0000080e0500 */
[----:B0-----:R-:W-:-:S06]  /*116c0*/  LOP3.LUT R0, R0, 0x3, RZ, 0xc0, !PT ;  /* 0x0000000300007812 */ /* 0x001fcc00078ec0ff */
[----:B------:R-:W0:Y:S01]  /*116d0*/  S2UR UR6, SR_CTAID.X ;  /* 0x00000000000679c3 */ /* 0x000e220000002500 */
[----:B------:R-:W-:Y:S01]  /*116e0*/  LOP3.LUT R19, R19, 0xfffffffb, RZ, 0xc0, !PT ;  /* 0xfffffffb13137812 */ /* 0x000fe200078ec0ff */
[----:B------:R-:W-:Y:S01]  /*116f0*/  IMAD.MOV.U32 R16, RZ, RZ, RZ ;  /* 0x000000ffff107224 */ /* 0x000fe200078e00ff */
[----:B------:R1:W2:Y:S01]  /*11700*/  SHFL.IDX PT, R2, R0, RZ, 0x1f ;  /* 0x00001fff00027589 */ /* 0x0002a200000e0000 */
[----:B------:R-:W-:Y:S02]  /*11710*/  IMAD.MOV.U32 R24, RZ, RZ, 0x1 ;  /* 0x00000001ff187424 */ /* 0x000fe400078e00ff */
[----:B------:R-:W-:Y:S02]  /*11720*/  IMAD.MOV.U32 R29, RZ, RZ, RZ ;  /* 0x000000ffff1d7224 */ /* 0x000fe400078e00ff */
[----:B-1----:R-:W0:Y:S01]  /*11730*/  LDC R0, c[0x0][0xc38] ;  /* 0x00030e00ff007b82 */ /* 0x002e220000000800 */
[----:B--2---:R-:W-:-:S13]  /*11740*/  ISETP.NE.AND P0, PT, R2, RZ, PT ;  /* 0x000000ff0200720c */ /* 0x004fda0003f05270 */
[----:B------:R-:W-:Y:S01]  /*11750*/  @P0 LOP3.LUT R19, R19, 0x4, RZ, 0xfc, !PT ;  /* 0x0000000413130812 */ /* 0x000fe200078efcff */
[----:B------:R-:W-:Y:S06]  /*11760*/  @P0 BAR.ARV 0x4, 0x200 ;  /* 0x0108000000000b1d */ /* 0x000fec0000002000 */
[----:B0-----:R-:W-:-:S13]  /*11770*/  ISETP.LE.AND P0, PT, R0, UR6, PT ;  /* 0x0000000600007c0c */ /* 0x001fda000bf03270 */
[----:B------:R-:W-:Y:S05]  /*11780*/  @P0 BRA `(.L_x_10823) ;  /* 0x0000004800640947 */ /* 0x000fea0003800000 */
[----:B------:R-:W0:Y:S01]  /*11790*/  S2R R6, SR_TID.X ;  /* 0x0000000000067919 */ /* 0x000e220000002100 */
[----:B------:R-:W1:Y:S01]  /*117a0*/  S2UR UR5, SR_CgaCtaId ;  /* 0x00000000000579c3 */ /* 0x000e620000008800 */
[----:B------:R-:W-:Y:S01]  /*117b0*/  UMOV UR4, 0x400 ;  /* 0x0000040000047882 */ /* 0x000fe20000000000 */
[----:B------:R-:W-:Y:S01]  /*117c0*/  IMAD.U32 R27, RZ, RZ, UR6 ;  /* 0x00000006ff1b7e24 */ /* 0x000fe2000f8e00ff */
[----:B------:R-:W-:Y:S01]  /*117d0*/  ULDC UR42, c[0x0][0xc] ;  /* 0x00000300002a7ab9 */ /* 0x000fe20000000800 */
[----:B------:R-:W-:Y:S01]  /*117e0*/  IMAD.MOV.U32 R24, RZ, RZ, 0x1 ;  /* 0x00000001ff187424 */ /* 0x000fe200078e00ff */
[----:B------:R-:W-:Y:S01]  /*117f0*/  ULDC.64 UR46, c[0x0][0x198] ;  /* 0x00006600002e7ab9 */ /* 0x000fe20000000a00 */
[----:B------:R-:W-:Y:S02]  /*11800*/  IMAD.MOV.U32 R29, RZ, RZ, RZ ;  /* 0x000000ffff1d7224 */ /* 0x000fe400078e00ff */
[----:B------:R-:W-:Y:S01]  /*11810*/  IMAD.MOV.U32 R16, RZ, RZ, RZ ;  /* 0x000000ffff107224 */ /* 0x000fe200078e00ff */
[----:B-1----:R-:W-:-:S06]  /*11820*/  ULEA UR4, UR5, UR4, 0x18 ;  /* 0x0000000405047291 */ /* 0x002fcc000f8ec03f */
[----:B------:R-:W-:Y:S01]  /*11830*/  IMAD.U32 R17, RZ, RZ, UR4 ;  /* 0x00000004ff117e24 */ /* 0x000fe2000f8e00ff */
[C---:B0-----:R-:W-:Y:S01]  /*11840*/  LOP3.LUT R5, R6.reuse, 0x7f, RZ, 0xc0, !PT ;  /* 0x0000007f06057812 */ /* 0x041fe200078ec0ff */
[C---:B------:R-:W-:Y:S01]  /*11850*/  IMAD.SHL.U32 R0, R6.reuse, 0x8, RZ ;  /* 0x0000000806007824 */ /* 0x040fe200078e00ff */
[----:B------:R-:W-:-:S03]  /*11860*/  LOP3.LUT R28, R6, 0x1f, RZ, 0xc0, !PT ;  /* 0x0000001f061c7812 */ /* 0x000fc600078ec0ff */
[----:B------:R-:W-:Y:S01]  /*11870*/  IMAD.SHL.U32 R4, R5, 0x8, RZ ;  /* 0x0000000805047824 */ /* 0x000fe200078e00ff */
[C---:B------:R-:W-:Y:S02]  /*11880*/  LOP3.LUT R3, R0.reuse, 0x20, RZ, 0xc0, !PT ;  /* 0x0000002000037812 */ /* 0x040fe400078ec0ff */
[----:B------:R-:W-:Y:S02]  /*11890*/  LOP3.LUT R2, R0, 0xd8, RZ, 0xc0, !PT ;  /* 0x000000d800027812 */ /* 0x000fe400078ec0ff */
[----:B------:R-:W-:Y:S02]  /*118a0*/  LOP3.LUT R3, R3, 0x300, R4, 0xf8, !PT ;  /* 0x0000030003037812 */ /* 0x000fe400078ef804 */
[----:B------:R-:W-:Y:S02]  /*118b0*/  LOP3.LUT R2, R2, 0x18, R6, 0x78, !PT ;  /* 0x0000001802027812 */ /* 0x000fe400078e7806 */
[----:B------:R-:W-:Y:S02]  /*118c0*/  LOP3.LUT R0, R0, 0x18, RZ, 0xc0, !PT ;  /* 0x0000001800007812 */ /* 0x000fe400078ec0ff */
[----:B------:R-:W-:Y:S01]  /*118d0*/  LOP3.LUT R26, R3, R2, RZ, 0xfc, !PT ;  /* 0x00000002031a7212 */ /* 0x000fe200078efcff */
[----:B------:R-:W-:Y:S01]  /*118e0*/  IMAD.SHL.U32 R2, R6, 0x20, RZ ;  /* 0x0000002006027824 */ /* 0x000fe200078e00ff */
[----:B------:R-:W-:-:S03]  /*118f0*/  SHF.R.U32.HI R3, RZ, 0x2, R5 ;  /* 0x00000002ff037819 */ /* 0x000fc60000011605 */
[----:B------:R-:W-:Y:S01]  /*11900*/  IMAD R26, R26, 0x2, R17 ;  /* 0x000000021a1a7824 */ /* 0x000fe200078e0211 */
[----:B------:R-:W-:Y:S02]  /*11910*/  LOP3.LUT R3, R3, 0x60, R2, 0xf8, !PT ;  /* 0x0000006003037812 */ /* 0x000fe400078ef802 */
[C---:B------:R-:W-:Y:S02]  /*11920*/  LOP3.LUT R2, R0.reuse, 0x20, RZ, 0xfc, !PT ;  /* 0x0000002000027812 */ /* 0x040fe400078efcff */
[----:B------:R-:W-:-:S07]  /*11930*/  LOP3.LUT R0, R0, 0x40, RZ, 0xfc, !PT ;  /* 0x0000004000007812 */ /* 0x000fce00078efcff */
.L_x_10921:
[----:B------:R-:W-:Y:S01]  /*11940*/  ULDC UR8, c[0x0][0xc60] ;  /* 0x0003180000087ab9 */ /* 0x000fe20000000800 */
[C---:B------:R-:W-:Y:S01]  /*11950*/  R2UR UR7, R27.reuse ;  /* 0x000000001b0772ca */ /* 0x040fe200000e0000 */
[----:B------:R-:W-:Y:S01]  /*11960*/  UISETP.NE.AND UP0, UPT, UR8, 0x1, UPT ;  /* 0x000000010800788c */ /* 0x000fe2000bf05270 */
[----:B------:R-:W-:-:S10]  /*11970*/  R2UR UR6, R27 ;  /* 0x000000001b0672ca */ /* 0x000fd400000e0000 */
        /* <DEDUP_REMOVED lines=9> */
[----:B0-----:R-:W-:Y:S05]  /*11a10*/  @!P0 BRA `(.L_x_10824) ;  /* 0x0000000000208947 */ /* 0x001fea0003800000 */
        /* <DEDUP_REMOVED lines=8> */
.L_x_10824:
[----:B------:R-:W-:Y:S01]  /*11aa0*/  ULDC UR9, c[0x0][0xc54] ;  /* 0x0003150000097ab9 */ /* 0x000fe20000000800 */
[----:B------:R-:W-:Y:S01]  /*11ab0*/  UMOV UR6, UR8 ;  /* 0x0000000800067c82 */ /* 0x000fe20008000000 */
[----:B------:R-:W-:-:S11]  /*11ac0*/  UISETP.NE.AND UP0, UPT, UR9, 0x1, UPT ;  /* 0x000000010900788c */ /* 0x000fd6000bf05270 */
[----:B------:R-:W-:Y:S02]  /*11ad0*/  @UP0 ULDC.64 UR10, c[0x0][0xc58] ;  /* 0x00031600000a0ab9 */ /* 0x000fe40000000a00 */
[----:B------:R-:W-:-:S04]  /*11ae0*/  UIMAD.WIDE.U32 UR4, UR8, UR10, URZ ;  /* 0x0000000a080472a5 */ /* 0x000fc8000f8e003f */
[----:B------:R-:W-:-:S04]  /*11af0*/  @UP0 USHF.R.U32.HI UR6, URZ, UR11, UR5 ;  /* 0x0000000b3f060299 */ /* 0x000fc80008011605 */
[----:B------:R-:W-:-:S12]  /*11b00*/  UIMAD UR4, UR6, UR9, URZ ;  /* 0x00000009060472a4 */ /* 0x000fd8000f8e023f */
.L_x_10825:
[----:B------:R-:W-:Y:S02]  /*11b10*/  ULOP3.LUT UR5, URZ, UR6, URZ, 0x33, !UPT ;  /* 0x000000063f057292 */ /* 0x000fe4000f8e333f */
[----:B------:R-:W-:Y:S01]  /*11b20*/  UIADD3 UR4, UR8, -UR4, URZ ;  /* 0x8000000408047290 */ /* 0x000fe2000fffe03f */
[----:B------:R-:W-:Y:S01]  /*11b30*/  ULDC UR15, c[0x0][0xc48] ;  /* 0x00031200000f7ab9 */ /* 0x000fe20000000800 */
[----:B------:R-:W-:Y:S01]  /*11b40*/  ULDC UR9, c[0x0][0x448] ;  /* 0x0001120000097ab9 */ /* 0x000fe20000000800 */
[----:B------:R-:W-:Y:S01]  /*11b50*/  ULDC UR41, c[0x0][0xc3c] ;  /* 0x00030f0000297ab9 */ /* 0x000fe20000000800 */
[----:B------:R-:W-:Y:S02]  /*11b60*/  UISETP.NE.AND UP2, UPT, UR15, 0x1, UPT ;  /* 0x000000010f00788c */ /* 0x000fe4000bf45270 */
[----:B------:R-:W-:Y:S02]  /*11b70*/  UISETP.NE.AND UP1, UPT, UR9, 0x1, UPT ;  /* 0x000000010900788c */ /* 0x000fe4000bf25270 */
[----:B------:R-:W-:Y:S01]  /*11b80*/  UIADD3 UR41, UR5, UR41, URZ ;  /* 0x0000002905297290 */ /* 0x000fe2000fffe03f */
[----:B------:R-:W-:Y:S01]  /*11b90*/  ULDC UR14, c[0x0][0xc54] ;  /* 0x00031500000e7ab9 */ /* 0x000fe20000000800 */
[----:B------:R-:W-:Y:S01]  /*11ba0*/  ULDC.64 UR10, c[0x0][0x418] ;  /* 0x00010600000a7ab9 */ /* 0x000fe20000000a00 */
[----:B------:R-:W-:-:S02]  /*11bb0*/  UIMAD UR14, UR7, UR14, UR4 ;  /* 0x0000000e070e72a4 */ /* 0x000fc4000f8e0204 */
[----:B------:R-:W-:Y:S01]  /*11bc0*/  UISETP.NE.U32.AND UP0, UPT, UR10, URZ, UPT ;  /* 0x0000003f0a00728c */ /* 0x000fe2000bf05070 */
[----:B------:R-:W-:Y:S01]  /*11bd0*/  ULDC.64 UR4, c[0x0][0x9e0] ;  /* 0x0002780000047ab9 */ /* 0x000fe20000000a00 */
[----:B------:R-:W-:Y:S02]  /*11be0*/  UIMAD UR41, UR41, 0xc0, URZ ;  /* 0x000000c0292978a4 */ /* 0x000fe4000f8e023f */
[----:B------:R-:W-:Y:S02]  /*11bf0*/  UISETP.GE.AND UP3, UPT, UR5, 0x1, UPT ;  /* 0x000000010500788c */ /* 0x000fe4000bf66270 */
[----:B------:R-:W-:Y:S02]  /*11c00*/  UISETP.NE.AND.EX UP0, UPT, UR11, URZ, UPT, UP0 ;  /* 0x0000003f0b00728c */ /* 0x000fe4000bf05300 */
[----:B------:R-:W-:Y:S01]  /*11c10*/  UIADD3 UR9, UR41, 0xbf, URZ ;  /* 0x000000bf29097890 */ /* 0x000fe2000fffe03f */
[----:B------:R-:W-:Y:S01]  /*11c20*/  ULDC UR8, c[0x0][0x424] ;  /* 0x0001090000087ab9 */ /* 0x000fe20000000800 */
[----:B------:R-:W-:Y:S01]  /*11c30*/  ULDC UR6, c[0x0][0x288] ;  /* 0x0000a20000067ab9 */ /* 0x000fe20000000800 */
[----:B------:R-:W-:Y:S01]  /*11c40*/  @UP2 ULDC UR10, c[0x0][0xc4c] ;  /* 0x00031300000a2ab9 */ /* 0x000fe20000000800 */
[----:B------:R-:W-:Y:S01]  /*11c50*/  @UP1 ULDC UR12, c[0x0][0x44c] ;  /* 0x00011300000c1ab9 */ /* 0x000fe20000000800 */
[----:B------:R-:W-:Y:S01]  /*11c60*/  UIADD3 UR16, -UR6, 0x1, URZ ;  /* 0x0000000106107890 */ /* 0x000fe2000fffe13f */
[----:B------:R-:W-:Y:S01]  /*11c70*/  PLOP3.LUT P1, PT, PT, PT, UP3, 0x80, 0x0 ;  /* 0x000000000000781c */ /* 0x000fe20003f2f038 */
[----:B------:R-:W-:-:S02]  /*11c80*/  UIMAD.WIDE.U32 UR10, UR14, UR10, URZ ;  /* 0x0000000a0e0a72a5 */ /* 0x000fc4000f8e003f */
[----:B------:R-:W-:Y:S02]  /*11c90*/  USEL UR8, UR8, 0x1, UP0 ;  /* 0x0000000108087887 */ /* 0x000fe40008000000 */
        /* <DEDUP_REMOVED lines=23> */
.L_x_10827:
[----:B------:R-:W-:-:S11]  /*11e10*/  UISETP.NE.AND UP0, UPT, UR5, 0x1, UPT ;  /* 0x000000010500788c */ /* 0x000fd6000bf05270 */
[----:B------:R-:W-:Y:S02]  /*11e20*/  @UP0 ULDC.64 UR12, c[0x0][0x9e8] ;  /* 0x00027a00000c0ab9 */ /* 0x000fe40000000a00 */
[----:B------:R-:W-:-:S04]  /*11e30*/  UIMAD.WIDE.U32 UR10, UR9, UR12, URZ ;  /* 0x0000000c090a72a5 */ /* 0x000fc8000f8e003f */
[----:B------:R-:W-:-:S12]  /*11e40*/  @UP0 USHF.R.U32.HI UR9, URZ, UR13, UR11 ;  /* 0x0000000d3f090299 */ /* 0x000fd8000801160b */
.L_x_10828:
[----:B------:R-:W-:-:S04]  /*11e50*/  UIMAD UR9, UR9, UR5, UR5 ;  /* 0x00000005090972a4 */ /* 0x000fc8000f8e0205 */
[----:B------:R-:W-:-:S04]  /*11e60*/  UISETP.LT.AND UP0, UPT, UR4, UR9, UPT ;  /* 0x000000090400728c */ /* 0x000fc8000bf01270 */
[----:B------:R-:W-:-:S12]  /*11e70*/  USEL UR4, UR4, UR9, UP0 ;  /* 0x0000000904047287 */ /* 0x000fd80008000000 */
.L_x_10826:
        /* <DEDUP_REMOVED lines=30> */
.L_x_10830:
[----:B------:R-:W-:-:S11]  /*12060*/  UISETP.NE.AND UP0, UPT, UR5, 0x1, UPT ;  /* 0x000000010500788c */ /* 0x000fd6000bf05270 */
[----:B------:R-:W-:Y:S02]  /*12070*/  @UP0 ULDC.64 UR10, c[0x0][0x9e8] ;  /* 0x00027a00000a0ab9 */ /* 0x000fe40000000a00 */
[----:B------:R-:W-:-:S04]  /*12080*/  UIMAD.WIDE.U32 UR6, UR4, UR10, URZ ;  /* 0x0000000a040672a5 */ /* 0x000fc8000f8e003f */
[----:B------:R-:W-:-:S12]  /*12090*/  @UP0 USHF.R.U32.HI UR4, URZ, UR11, UR7 ;  /* 0x0000000b3f040299 */ /* 0x000fd80008011607 */
.L_x_10831:
[----:B------:R-:W-:-:S04]  /*120a0*/  UIMAD UR4, UR4, UR5, URZ ;  /* 0x00000005040472a4 */ /* 0x000fc8000f8e023f */
[----:B------:R-:W-:-:S04]  /*120b0*/  UISETP.LT.AND UP0, UPT, UR8, UR4, UPT ;  /* 0x000000040800728c */ /* 0x000fc8000bf01270 */
[----:B------:R-:W-:-:S12]  /*120c0*/  USEL UR8, UR8, UR4, !UP0 ;  /* 0x0000000408087287 */ /* 0x000fd8000c000000 */
.L_x_10829:
        /* <DEDUP_REMOVED lines=19> */
[----:B-1----:R-:W2:Y:S01]  /*12200*/  @P0 ATOMG.E.ADD.STRONG.GPU PT, R3, desc[UR48][R2.64], R5 ;  /* 0x00000005020309a8 */ /* 0x002ea200081ee1f0 */
[----:B------:R-:W0:Y:S02]  /*12210*/  S2R R4, SR_LTMASK ;  /* 0x0000000000047919 */ /* 0x000e240000003900 */
[----:B0-----:R-:W-:-:S04]  /*12220*/  LOP3.LUT R4, R4, UR4, RZ, 0xc0, !PT ;  /* 0x0000000404047c12 */ /* 0x001fc8000f8ec0ff */
[----:B------:R-:W0:Y:S01]  /*12230*/  POPC R27, R4 ;  /* 0x00000004001b7309 */ /* 0x000e220000000000 */
[----:B--2---:R-:W0:Y:S02]  /*12240*/  SHFL.IDX PT, R0, R3, R0, 0x1f ;  /* 0x00001f0003007589 */ /* 0x004e2400000e0000 */
[----:B0-----:R-:W-:Y:S01]  /*12250*/  IADD3 R27, R0, UR42, R27 ;  /* 0x0000002a001b7c10 */ /* 0x001fe2000fffe01b */
[----:B------:R-:W-:Y:S06]  /*12260*/  BRA `(.L_x_10834) ;  /* 0x0000003c00447947 */ /* 0x000fec0003800000 */
.L_x_10833:
        /* <DEDUP_REMOVED lines=20> */
.L_x_10836:
[----:B------:R-:W-:Y:S05]  /*123b0*/  BSYNC B6 ;  /* 0x0000000000067941 */ /* 0x000fea0003800000 */
.L_x_10835:
        /* <DEDUP_REMOVED lines=20> */
.L_x_10839:
        /* <DEDUP_REMOVED lines=15> */
.L_x_10838:
[----:B------:R-:W-:Y:S05]  /*125f0*/  BSYNC B6 ;  /* 0x0000000000067941 */ /* 0x000fea0003800000 */
.L_x_10837:
[----:B------:R-:W-:Y:S01]  /*12600*/  ULDC.64 UR4, c[0x0][0x9f8] ;  /* 0x00027e0000047ab9 */ /* 0x000fe20000000a00 */
[----:B------:R-:W-:Y:S01]  /*12610*/  IMAD.U32 R23, RZ, RZ, UR43 ;  /* 0x0000002bff177e24 */ /* 0x000fe2000f8e00ff */
[----:B------:R-:W-:-:S04]  /*12620*/  UISETP.NE.U32.AND UP0, UPT, UR4, URZ, UPT ;  /* 0x0000003f0400728c */ /* 0x000fc8000bf05070 */
        /* <DEDUP_REMOVED lines=18> */
[----:B--2---:R-:W-:Y:S02]  /*12750*/  SHF.R.S32.HI R25, RZ, 0x1f, R23 ;  /* 0x0000001fff197819 */ /* 0x004fe40000011417 */
[----:B------:R-:W-:Y:S01]  /*12760*/  SEL R18, R23, RZ, !P1 ;  /* 0x000000ff17127207 */ /* 0x000fe20004800000 */
[----:B------:R-:W-:Y:S06]  /*12770*/  BRA.DIV UR4, `(.L_x_10840) ;  /* 0x0000004204207947 */ /* 0x000fec000b800000 */
[----:B------:R0:W1:Y:S02]  /*12780*/  SHFL.IDX PT, R14, R20, RZ, 0x1f ;  /* 0x00001fff140e7589 */ /* 0x00006400000e0000 */
.L_x_10936:
[----:B-1----:R-:W-:Y:S02]  /*12790*/  ISETP.NE.AND P0, PT, R14, RZ, PT ;  /* 0x000000ff0e00720c */ /* 0x002fe40003f05270 */
[----:B------:R-:W-:Y:S02]  /*127a0*/  PLOP3.LUT P2, PT, PT, PT, PT, 0x8, 0x0 ;  /* 0x000000000000781c */ /* 0x000fe40003f4e170 */
[----:B------:R-:W-:-:S11]  /*127b0*/  LOP3.LUT R19, R19, 0xfffffffd, RZ, 0xc0, !PT ;  /* 0xfffffffd13137812 */ /* 0x000fd600078ec0ff */
[----:B------:R-:W-:Y:S01]  /*127c0*/  @P2 LOP3.LUT R19, R19, 0x2, RZ, 0xfc, !PT ;  /* 0x0000000213132812 */ /* 0x000fe200078efcff */
[----:B------:R-:W-:Y:S06]  /*127d0*/  @P0 BRA `(.L_x_10841) ;  /* 0x0000000400140947 */ /* 0x000fec0003800000 */
[----:B------:R-:W-:-:S03]  /*127e0*/  UMOV UR4, 0xffffffff ;  /* 0xffffffff00047882 */ /* 0x000fc60000000000 */
[----:B------:R-:W-:Y:S05]  /*127f0*/  BRA.DIV UR4, `(.L_x_10842) ;  /* 0x0000004204207947 */ /* 0x000fea000b800000 */
[----:B------:R-:W-:-:S13]  /*12800*/  ELECT P6, URZ, PT ;  /* 0x00000000003f782f */ /* 0x000fda00038c0000 */
.L_x_10939:
[----:B------:R-:W-:Y:S05]  /*12810*/  @!P6 BRA `(.L_x_10841) ;  /* 0x000000040004e947 */ /* 0x000fea0003800000 */
[----:B------:R-:W-:Y:S01]  /*12820*/  IMAD.MOV.U32 R18, RZ, RZ, R23 ;  /* 0x000000ffff127224 */ /* 0x000fe200078e0017 */
[----:B------:R-:W-:Y:S06]  /*12830*/  @!P1 BRA `(.L_x_10843) ;  /* 0x0000000000489947 */ /* 0x000fec0003800000 */
[----:B------:R-:W1:Y:S01]  /*12840*/  LDC R0, c[0x0][0x43c] ;  /* 0x00010f00ff007b82 */ /* 0x000e620000000800 */
[----:B------:R-:W-:Y:S01]  /*12850*/  IMAD.MOV.U32 R6, RZ, RZ, R22 ;  /* 0x000000ffff067224 */ /* 0x000fe200078e0016 */
[----:B------:R-:W-:Y:S02]  /*12860*/  ULDC.64 UR4, c[0x0][0x428] ;  /* 0x00010a0000047ab9 */ /* 0x000fe40000000a00 */
[----:B------:R-:W-:-:S04]  /*12870*/  IMAD R8, R25, UR4, RZ ;  /* 0x0000000419087c24 */ /* 0x000fc8000f8e02ff */
[----:B------:R-:W-:Y:S01]  /*12880*/  IMAD R7, R23, UR5, R8 ;  /* 0x0000000517077c24 */ /* 0x000fe2000f8e0208 */
[----:B-1----:R-:W-:-:S13]  /*12890*/  ISETP.NE.AND P0, PT, R0, 0x1, PT ;  /* 0x000000010000780c */ /* 0x002fda0003f05270 */
[----:B------:R-:W1:Y:S02]  /*128a0*/  @P0 LDC.64 R4, c[0x0][0x440] ;  /* 0x00011000ff040b82 */ /* 0x000e640000000a00 */
[----:B-1----:R-:W-:-:S05]  /*128b0*/  @P0 IMAD.HI.U32 R4, R22, R4, RZ ;  /* 0x0000000416040227 */ /* 0x002fca00078e00ff */
[----:B------:R-:W-:-:S04]  /*128c0*/  @P0 SHF.R.U32.HI R6, RZ, R5, R4 ;  /* 0x00000005ff060219 */ /* 0x000fc80000011604 */
[--C-:B------:R-:W-:Y:S01]  /*128d0*/  SHF.R.S32.HI R5, RZ, 0x1f, R6.reuse ;  /* 0x0000001fff057819 */ /* 0x100fe20000011406 */
[----:B------:R-:W-:-:S04]  /*128e0*/  IMAD.MOV.U32 R4, RZ, RZ, R6 ;  /* 0x000000ffff047224 */ /* 0x000fc800078e0006 */
[----:B------:R-:W-:-:S04]  /*128f0*/  IMAD.WIDE.U32 R4, R23, UR4, R4 ;  /* 0x0000000417047c25 */ /* 0x000fc8000f8e0004 */
[----:B------:R-:W-:Y:S01]  /*12900*/  IMAD.IADD R5, R5, 0x1, R7 ;  /* 0x0000000105057824 */ /* 0x000fe200078e0207 */
[----:B------:R-:W-:-:S04]  /*12910*/  LEA R2, P0, R4, R2, 0x2 ;  /* 0x0000000204027211 */ /* 0x000fc800078010ff */
[----:B------:R-:W-:-:S05]  /*12920*/  LEA.HI.X R3, R4, R3, R5, 0x2, P0 ;  /* 0x0000000304037211 */ /* 0x000fca00000f1405 */
[----:B------:R1:W5:Y:S01]  /*12930*/  LDG.E R18, desc[UR48][R2.64] ;  /* 0x0000003002127981 */ /* 0x000362000c1e1900 */
[----:B------:R-:W-:-:S04]  /*12940*/  IMAD.MOV R5, RZ, RZ, -R6 ;  /* 0x000000ffff057224 */ /* 0x000fc800078e0a06 */
[----:B------:R-:W-:-:S07]  /*12950*/  IMAD R22, R0, R5, R22 ;  /* 0x0000000500167224 */ /* 0x000fce00078e0216 */
.L_x_10843:
[----:B------:R-:W2:Y:S01]  /*12960*/  S2R R0, SR_TID.X ;  /* 0x0000000000007919 */ /* 0x000ea20000002100 */
[----:B-1----:R-:W-:Y:S01]  /*12970*/  IMAD R3, R16, 0x8, R17 ;  /* 0x0000000810037824 */ /* 0x002fe200078e0211 */
[----:B--2---:R-:W-:Y:S02]  /*12980*/  LOP3.LUT R2, R0, 0x7f, RZ, 0xc0, !PT ;  /* 0x0000007f00027812 */ /* 0x004fe400078ec0ff */
[----:B------:R-:W-:Y:S02]  /*12990*/  SHF.L.U32 R0, R24, 0x1f, RZ ;  /* 0x0000001f18007819 */ /* 0x000fe400000006ff */
[----:B------:R-:W-:Y:S02]  /*129a0*/  ISETP.NE.AND P1, PT, R2, RZ, PT ;  /* 0x000000ff0200720c */ /* 0x000fe40003f25270 */
[----:B------:R-:W1:Y:S02]  /*129b0*/  SYNCS.PHASECHK.TRANS64.TRYWAIT P0, [R3+URZ+0x2d840], R0 ;  /* 0x02d84000030075a7 */ /* 0x000e64000800017f */
[----:B-1----:R-:W-:Y:S09]  /*129c0*/  @!P0 BRA `(.L_x_10844) ;  /* 0x0000003c00cc8947 */ /* 0x002ff20003800000 */
.L_x_10940:
[----:B------:R-:W-:Y:S05]  /*129d0*/  @P1 BRA `(.L_x_10845) ;  /* 0x0000000000141947 */ /* 0x000fea0003800000 */
[----:B------:R-:W-:Y:S01]  /*129e0*/  ISETP.NE.AND P0, PT, R28, RZ, PT ;  /* 0x000000ff1c00720c */ /* 0x000fe20003f05270 */
[----:B-1----:R-:W-:-:S04]  /*129f0*/  IMAD.MOV.U32 R0, RZ, RZ, 0x6000 ;  /* 0x00006000ff007424 */ /* 0x002fc800078e00ff */
[----:B------:R2:W-:Y:S08]  /*12a00*/  SYNCS.ARRIVE.TRANS64 RZ, [R3+URZ+0x2d830], R0 ;  /* 0x02d8300003ff79a7 */ /* 0x0005f0000800003f */
[----:B------:R-:W-:Y:S05]  /*12a10*/  @!P0 BRA `(.L_x_10845) ;  /* 0x0000000000048947 */ /* 0x000fea0003800000 */
[----:B------:R-:W-:Y:S01]  /*12a20*/  BPT.TRAP 0x1 ;  /* 0x000000040000795c */ /* 0x000fe20000300000 */
.L_x_10845:
[----:B-12---:R-:W-:Y:S01]  /*12a30*/  IMAD R0, R16, 0x6000, R17 ;  /* 0x0000600010007824 */ /* 0x006fe200078e0211 */
        /* <DEDUP_REMOVED lines=11> */
[----:B------:R-:W-:Y:S01]  /*12af0*/  UMOV UR10, 0x40 ;  /* 0x00000040000a7882 */ /* 0x000fe20000000000 */
[----:B------:R-:W-:Y:S01]  /*12b00*/  UMOV UR12, UR36 ;  /* 0x00000024000c7c82 */ /* 0x000fe20008000000 */
[----:B------:R-:W-:Y:S01]  /*12b10*/  UIADD3 UR33, UR33, 0x2d830, URZ ;  /* 0x0002d83021217890 */ /* 0x000fe2000fffe03f */
[----:B------:R-:W-:Y:S01]  /*12b20*/  PLOP3.LUT P0, PT, PT, PT, PT, 0x80, 0x0 ;  /* 0x000000000000781c */ /* 0x000fe20003f0f070 */
[----:B------:R-:W-:Y:S01]  /*12b30*/  USHF.L.U32 UR35, UR35, 0x7, URZ ;  /* 0x0000000723237899 */ /* 0x000fe2000800063f */
[----:B------:R-:W-:Y:S01]  /*12b40*/  LOP3.LUT R19, R19, 0xfffffffd, RZ, 0xc0, !PT ;  /* 0xfffffffd13137812 */ /* 0x000fe200078ec0ff */
[----:B------:R-:W-:-:S02]  /*12b50*/  UIADD3 UR32, UR8, 0x15400, URZ ;  /* 0x0001540008207890 */ /* 0x000fc4000fffe03f */
        /* <DEDUP_REMOVED lines=9> */
[----:B------:R-:W-:Y:S01]  /*12bf0*/  @P0 LOP3.LUT R19, R19, 0x2, RZ, 0xfc, !PT ;  /* 0x0000000213130812 */ /* 0x000fe200078efcff */
[----:B------:R1:W-:Y:S01]  /*12c00*/  UTMALDG.4D [UR16], [UR4], desc[UR6] ;  /* 0x00000610040075b4 */ /* 0x0003e20008019000 */
[----:B------:R1:W-:Y:S02]  /*12c10*/  UTMALDG.4D [UR8], [UR4], desc[UR6] ;  /* 0x00000608040075b4 */ /* 0x0003e40008019000 */
[----:B-1----:R-:W-:-:S03]  /*12c20*/  NOP ;  /* 0x0000000000007918 */ /* 0x002fc60000000000 */
.L_x_10841:
[----:B------:R-:W-:Y:S05]  /*12c30*/  WARPSYNC.ALL ;  /* 0x0000000000007948 */ /* 0x000fea0003800000 */
[----:B------:R-:W-:Y:S01]  /*12c40*/  VIADD R0, R17, 0xc400 ;  /* 0x0000c40011007836 */ /* 0x000fe20000000000 */
[----:B------:R-:W-:Y:S01]  /*12c50*/  USHF.R.S32.HI UR4, URZ, 0x1f, UR36 ;  /* 0x0000001f3f047899 */ /* 0x000fe20008011424 */
[----:B------:R-:W-:Y:S01]  /*12c60*/  BAR.SYNC.DEFER_BLOCKING 0x8, 0x200 ;  /* 0x0208000000007b1d */ /* 0x000fe20000010000 */
[----:B------:R-:W-:Y:S02]  /*12c70*/  USHF.R.S32.HI UR37, URZ, 0x1f, UR43 ;  /* 0x0000001f3f257899 */ /* 0x000fe4000801142b */
[----:B------:R-:W-:-:S03]  /*12c80*/  LOP3.LUT P0, RZ, R0, 0x1bf, RZ, 0xc0, !PT ;  /* 0x000001bf00ff7812 */ /* 0x000fc6000780c0ff */
[----:B------:R-:W-:Y:S01]  /*12c90*/  ULDC.64 UR6, c[0x0][0x2d8] ;  /* 0x0000b60000067ab9 */ /* 0x000fe20000000a00 */
[----:B------:R-:W-:Y:S01]  /*12ca0*/  BSSY B6, `(.L_x_10846) ;  /* 0x0000016000067945 */ /* 0x000fe20003800000 */
[----:B------:R-:W-:Y:S02]  /*12cb0*/  UIMAD UR4, UR4, UR6, URZ ;  /* 0x00000006040472a4 */ /* 0x000fe4000f8e023f */
[----:B------:R-:W-:Y:S02]  /*12cc0*/  UIMAD.WIDE.U32 UR50, UR36, UR6, URZ ;  /* 0x00000006243272a5 */ /* 0x000fe4000f8e003f */
[----:B------:R-:W-:-:S04]  /*12cd0*/  UIMAD UR4, UR36, UR7, UR4 ;  /* 0x00000007240472a4 */ /* 0x000fc8000f8e0204 */
[----:B------:R-:W-:Y:S01]  /*12ce0*/  UIADD3 UR45, UR51, UR4, URZ ;  /* 0x00000004332d7290 */ /* 0x000fe2000fffe03f */
[----:B------:R-:W-:Y:S11]  /*12cf0*/  @!P0 BRA `(.L_x_10847) ;  /* 0x0000000000408947 */ /* 0x000ff60003800000 */
        /* <DEDUP_REMOVED lines=14> */
[----:B0-----:R-:W-:-:S07]  /*12de0*/  LEPC R20, `(.L_x_10847) ;  /* 0x000000001014794e */ /* 0x001fce0000000000 */
[----:B-1----:R-:W-:Y:S05]  /*12df0*/  CALL.ABS.NOINC R2 ;  /* 0x0000000002007343 */ /* 0x002fea0003c00000 */
.L_x_10847:
[----:B------:R-:W-:Y:S05]  /*12e00*/  BSYNC B6 ;  /* 0x0000000000067941 */ /* 0x000fea0003800000 */
.L_x_10846:
[----:B------:R-:W1:Y:S01]  /*12e10*/  LDC R9, c[0x0][0x448] ;  /* 0x00011200ff097b82 */ /* 0x000e620000000800 */
[----:B0-----:R-:W0:Y:S01]  /*12e20*/  S2R R20, SR_TID.X ;  /* 0x0000000000147919 */ /* 0x001e220000002100 */
[----:B------:R-:W-:Y:S01]  /*12e30*/  ULDC.64 UR8, c[0x0][0x2e0] ;  /* 0x0000b80000087ab9 */ /* 0x000fe20000000a00 */
[----:B------:R-:W-:Y:S01]  /*12e40*/  UMOV UR44, UR50 ;  /* 0x00000032002c7c82 */ /* 0x000fe20008000000 */
[----:B------:R-:W-:Y:S01]  /*12e50*/  UIMAD UR6, UR37, UR8, URZ ;  /* 0x00000008250672a4 */ /* 0x000fe2000f8e023f */
[----:B------:R-:W2:Y:S01]  /*12e60*/  S2R R10, SR_TID.X ;  /* 0x00000000000a7919 */ /* 0x000ea20000002100 */
[----:B------:R-:W-:Y:S02]  /*12e70*/  UIMAD.WIDE.U32 UR4, UR43, UR8, UR44 ;  /* 0x000000082b0472a5 */ /* 0x000fe4000f8e002c */
[----:B------:R-:W-:-:S03]  /*12e80*/  UIMAD UR6, UR43, UR9, UR6 ;  /* 0x000000092b0672a4 */ /* 0x000fc6000f8e0206 */
[----:B------:R-:W-:Y:S01]  /*12e90*/  ULDC.64 UR8, c[0x0][0x2d0] ;  /* 0x0000b40000087ab9 */ /* 0x000fe20000000a00 */
[----:B------:R-:W-:Y:S01]  /*12ea0*/  UIADD3 UR6, UR5, UR6, URZ ;  /* 0x0000000605067290 */ /* 0x000fe2000fffe03f */
[----:B------:R-:W-:-:S04]  /*12eb0*/  IMAD.U32 R4, RZ, RZ, UR4 ;  /* 0x00000004ff047e24 */ /* 0x000fc8000f8e00ff */
[----:B------:R-:W-:Y:S01]  /*12ec0*/  IMAD.MOV.U32 R2, RZ, RZ, R4 ;  /* 0x000000ffff027224 */ /* 0x000fe200078e0004 */
[----:B-1----:R-:W-:Y:S02]  /*12ed0*/  ISETP.NE.AND P1, PT, R9, 0x1, PT ;  /* 0x000000010900780c */ /* 0x002fe40003f25270 */
[C---:B0-----:R-:W-:Y:S01]  /*12ee0*/  LOP3.LUT R21, R20.reuse, 0x7f, RZ, 0xc0, !PT ;  /* 0x0000007f14157812 */ /* 0x041fe200078ec0ff */
[----:B------:R-:W-:-:S10]  /*12ef0*/  IMAD.SHL.U32 R20, R20, 0x20, RZ ;  /* 0x0000002014147824 */ /* 0x000fd400078e00ff */
[----:B------:R-:W0:Y:S01]  /*12f00*/  @P1 LDC R3, c[0x0][0x44c] ;  /* 0x00011300ff031b82 */ /* 0x000e220000000800 */
[----:B------:R-:W-:Y:S01]  /*12f10*/  SHF.R.U32.HI R21, RZ, 0x2, R21 ;  /* 0x00000002ff157819 */ /* 0x000fe20000011615 */
[----:B--2---:R-:W-:-:S03]  /*12f20*/  IMAD.SHL.U32 R10, R10, 0x8, RZ ;  /* 0x000000080a0a7824 */ /* 0x004fc600078e00ff */
[----:B------:R-:W-:Y:S02]  /*12f30*/  LOP3.LUT R20, R21, 0x60, R20, 0xf8, !PT ;  /* 0x0000006015147812 */ /* 0x000fe400078ef814 */
[----:B------:R-:W1:Y:S01]  /*12f40*/  S2R R21, SR_TID.X ;  /* 0x0000000000157919 */ /* 0x000e620000002100 */
[----:B------:R-:W2:Y:S01]  /*12f50*/  @P1 LDC R5, c[0x0][0x450] ;  /* 0x00011400ff051b82 */ /* 0x000ea20000000800 */
[----:B------:R-:W-:Y:S01]  /*12f60*/  LOP3.LUT R10, R10, 0x18, RZ, 0xc0, !PT ;  /* 0x000000180a0a7812 */ /* 0x000fe200078ec0ff */
[----:B------:R-:W-:-:S03]  /*12f70*/  VIADD R6, R20, UR41 ;  /* 0x0000002914067c36 */ /* 0x000fc60008000000 */
[C---:B------:R-:W-:Y:S01]  /*12f80*/  LOP3.LUT R12, R10.reuse, 0x20, RZ, 0xfc, !PT ;  /* 0x000000200a0c7812 */ /* 0x040fe200078efcff */
[----:B------:R-:W-:Y:S01]  /*12f90*/  IMAD.MOV.U32 R7, RZ, RZ, R6 ;  /* 0x000000ffff077224 */ /* 0x000fe200078e0006 */
[----:B------:R-:W-:Y:S01]  /*12fa0*/  LOP3.LUT R10, R10, 0x40, RZ, 0xfc, !PT ;  /* 0x000000400a0a7812 */ /* 0x000fe200078efcff */
[----:B0-----:R-:W-:-:S04]  /*12fb0*/  @P1 IMAD.HI.U32 R0, R6, R3, RZ ;  /* 0x0000000306001227 */ /* 0x001fc800078e00ff */
[----:B------:R-:W-:Y:S01]  /*12fc0*/  IMAD.U32 R3, RZ, RZ, UR6 ;  /* 0x00000006ff037e24 */ /* 0x000fe2000f8e00ff */
[----:B------:R-:W-:Y:S01]  /*12fd0*/  ULDC.64 UR6, c[0x0][0x280] ;  /* 0x0000a00000067ab9 */ /* 0x000fe20000000a00 */
[----:B--2---:R-:W-:Y:S01]  /*12fe0*/  @P1 SHF.R.U32.HI R7, RZ, R5, R0 ;  /* 0x00000005ff071219 */ /* 0x004fe20000011600 */
[----:B------:R-:W-:Y:S01]  /*12ff0*/  IMAD.U32 R5, RZ, RZ, UR5 ;  /* 0x00000005ff057e24 */ /* 0x000fe2000f8e00ff */
[----:B------:R-:W-:Y:S02]  /*13000*/  ULDC.64 UR4, c[0x0][0x2c8] ;  /* 0x0000b20000047ab9 */ /* 0x000fe40000000a00 */
[----:B------:R-:W-:Y:S01]  /*13010*/  SHF.R.S32.HI R0, RZ, 0x1f, R7 ;  /* 0x0000001fff007819 */ /* 0x000fe20000011407 */
[----:B------:R-:W-:-:S04]  /*13020*/  IMAD.WIDE.U32 R4, R7, UR8, R2 ;  /* 0x0000000807047c25 */ /* 0x000fc8000f8e0002 */
[----:B------:R-:W-:Y:S02]  /*13030*/  IMAD R0, R0, UR8, RZ ;  /* 0x0000000800007c24 */ /* 0x000fe4000f8e02ff */
[C---:B-1----:R-:W-:Y:S01]  /*13040*/  IMAD.SHL.U32 R20, R21.reuse, 0x8, RZ ;  /* 0x0000000815147824 */ /* 0x042fe200078e00ff */
[----:B------:R-:W-:Y:S01]  /*13050*/  LOP3.LUT R21, R21, 0x7f, RZ, 0xc0, !PT ;  /* 0x0000007f15157812 */ /* 0x000fe200078ec0ff */
[----:B------:R-:W-:Y:S02]  /*13060*/  IMAD R11, R7, UR9, R0 ;  /* 0x00000009070b7c24 */ /* 0x000fe4000f8e0200 */
[----:B------:R-:W-:Y:S01]  /*13070*/  IMAD.MOV R0, RZ, RZ, -R7 ;  /* 0x000000ffff007224 */ /* 0x000fe200078e0a07 */
[----:B------:R-:W-:Y:S01]  /*13080*/  LOP3.LUT R20, R20, 0x18, RZ, 0xc0, !PT ;  /* 0x0000001814147812 */ /* 0x000fe200078ec0ff */
[----:B------:R-:W-:Y:S01]  /*13090*/  IMAD.IADD R5, R5, 0x1, R11 ;  /* 0x0000000105057824 */ /* 0x000fe200078e020b */
[----:B------:R-:W-:Y:S01]  /*130a0*/  SHF.R.U32.HI R21, RZ, 0x2, R21 ;  /* 0x00000002ff157819 */ /* 0x000fe20000011615 */
[----:B------:R-:W-:-:S02]  /*130b0*/  IMAD R7, R9, R0, R6 ;  /* 0x0000000009077224 */ /* 0x000fc400078e0206 */
[----:B------:R-:W-:Y:S02]  /*130c0*/  VIADD R6, R6, 0x80 ;  /* 0x0000008006067836 */ /* 0x000fe40000000000 */
[----:B------:R-:W-:Y:S01]  /*130d0*/  IMAD.WIDE.U32 R4, R7, UR4, R4 ;  /* 0x0000000407047c25 */ /* 0x000fe2000f8e0004 */
[----:B------:R-:W-:-:S05]  /*130e0*/  SHF.R.S32.HI R0, RZ, 0x1f, R7 ;  /* 0x0000001fff007819 */ /* 0x000fca0000011407 */
[----:B------:R-:W-:-:S04]  /*130f0*/  IMAD R0, R0, UR4, RZ ;  /* 0x0000000400007c24 */ /* 0x000fc8000f8e02ff */
[----:B------:R-:W-:Y:S01]  /*13100*/  IMAD R11, R7, UR5, R0 ;  /* 0x00000005070b7c24 */ /* 0x000fe2000f8e0200 */
[----:B------:R-:W-:Y:S01]  /*13110*/  LEA R0, P0, R4, UR6, 0x1 ;  /* 0x0000000604007c11 */ /* 0x000fe2000f8008ff */
[----:B------:R-:W0:Y:S02]  /*13120*/  @P1 LDC R7, c[0x0][0x44c] ;  /* 0x00011300ff071b82 */ /* 0x000e240000000800 */
[----:B------:R-:W-:-:S05]  /*13130*/  IMAD.IADD R5, R5, 0x1, R11 ;  /* 0x0000000105057824 */ /* 0x000fca00078e020b */
[----:B------:R-:W-:Y:S02]  /*13140*/  LEA.HI.X R4, R4, UR7, R5, 0x1, P0 ;  /* 0x0000000704047c11 */ /* 0x000fe400080f0c05 */
[----:B------:R-:W1:Y:S01]  /*13150*/  @P1 LDC R5, c[0x0][0x450] ;  /* 0x00011400ff051b82 */ /* 0x000e620000000800 */
[----:B0-----:R-:W-:-:S04]  /*13160*/  @P1 IMAD.HI.U32 R8, R6, R7, RZ ;  /* 0x0000000706081227 */ /* 0x001fc800078e00ff */
[----:B------:R-:W-:Y:S01]  /*13170*/  IMAD.MOV.U32 R7, RZ, RZ, R6 ;  /* 0x000000ffff077224 */ /* 0x000fe200078e0006 */
[----:B-1----:R-:W-:-:S05]  /*13180*/  @P1 SHF.R.U32.HI R7, RZ, R5, R8 ;  /* 0x00000005ff071219 */ /* 0x002fca0000011608 */
[----:B------:R-:W-:Y:S02]  /*13190*/  IMAD.MOV R5, RZ, RZ, -R7 ;  /* 0x000000ffff057224 */ /* 0x000fe400078e0a07 */
[----:B------:R-:W-:-:S04]  /*131a0*/  IMAD.WIDE.U32 R2, R7, UR8, R2 ;  /* 0x0000000807027c25 */ /* 0x000fc8000f8e0002 */
[----:B------:R-:W-:Y:S01]  /*131b0*/  IMAD R5, R9, R5, R6 ;  /* 0x0000000509057224 */ /* 0x000fe200078e0206 */
[----:B------:R-:W-:-:S05]  /*131c0*/  SHF.R.S32.HI R6, RZ, 0x1f, R7 ;  /* 0x0000001fff067819 */ /* 0x000fca0000011407 */
[----:B------:R-:W-:-:S04]  /*131d0*/  IMAD R6, R6, UR8, RZ ;  /* 0x0000000806067c24 */ /* 0x000fc8000f8e02ff */
[----:B------:R-:W-:Y:S01]  /*131e0*/  IMAD R7, R7, UR9, R6 ;  /* 0x0000000907077c24 */ /* 0x000fe2000f8e0206 */
[----:B------:R-:W-:-:S03]  /*131f0*/  SHF.R.S32.HI R6, RZ, 0x1f, R5 ;  /* 0x0000001fff067819 */ /* 0x000fc60000011405 */
[----:B------:R-:W-:Y:S02]  /*13200*/  IMAD.IADD R3, R3, 0x1, R7 ;  /* 0x0000000103037824 */ /* 0x000fe400078e0207 */
[----:B------:R-:W-:Y:S02]  /*13210*/  IMAD R6, R6, UR4, RZ ;  /* 0x0000000406067c24 */ /* 0x000fe4000f8e02ff */
[C---:B------:R-:W-:Y:S01]  /*13220*/  IMAD.WIDE.U32 R2, R5.reuse, UR4, R2 ;  /* 0x0000000405027c25 */ /* 0x040fe2000f8e0002 */
[----:B------:R-:W-:Y:S02]  /*13230*/  ULDC UR4, c[0x0][0x2b8] ;  /* 0x0000ae0000047ab9 */ /* 0x000fe40000000800 */
[----:B------:R-:W-:Y:S01]  /*13240*/  ISETP.GE.AND P1, PT, R12, UR4, PT ;  /* 0x000000040c007c0c */ /* 0x000fe2000bf26270 */
[----:B------:R-:W-:Y:S01]  /*13250*/  IMAD R7, R5, UR5, R6 ;  /* 0x0000000505077c24 */ /* 0x000fe2000f8e0206 */
[----:B------:R-:W-:Y:S02]  /*13260*/  LEA R8, P0, R2, UR6, 0x1 ;  /* 0x0000000602087c11 */ /* 0x000fe4000f8008ff */
[----:B------:R-:W-:Y:S01]  /*13270*/  ISETP.GE.AND P2, PT, R10, UR4, PT ;  /* 0x000000040a007c0c */ /* 0x000fe2000bf46270 */
[----:B------:R-:W-:-:S05]  /*13280*/  IMAD.IADD R7, R3, 0x1, R7 ;  /* 0x0000000103077824 */ /* 0x000fca00078e0207 */
[----:B------:R-:W-:Y:S02]  /*13290*/  LEA.HI.X R7, R2, UR7, R7, 0x1, P0 ;  /* 0x0000000702077c11 */ /* 0x000fe400080f0c07 */
[----:B------:R-:W-:Y:S01]  /*132a0*/  ISETP.GE.AND P0, PT, R20, UR4, PT ;  /* 0x0000000414007c0c */ /* 0x000fe2000bf06270 */
[----:B------:R-:W-:-:S03]  /*132b0*/  UMOV UR4, 0xffffffff ;  /* 0xffffffff00047882 */ /* 0x000fc60000000000 */
[----:B------:R-:W-:Y:S09]  /*132c0*/  BRA.DIV UR4, `(.L_x_10848) ;  /* 0x0000003604a07947 */ /* 0x000ff2000b800000 */
[----:B------:R-:W0:Y:S01]  /*132d0*/  SHFL.IDX PT, R14, R0, RZ, 0x1c1f ;  /* 0x001c1fff000e7589 */ /* 0x000e2200000e0000 */
[----:B------:R-:W-:Y:S01]  /*132e0*/  ULDC UR4, c[0x0][0x288] ;  /* 0x0000a20000047ab9 */ /* 0x000fe20000000800 */
[----:B------:R-:W-:Y:S02]  /*132f0*/  VIADD R6, R21, UR41 ;  /* 0x0000002915067c36 */ /* 0x000fe40008000000 */
[----:B------:R-:W1:Y:S01]  /*13300*/  SHFL.IDX PT, R2, R4, RZ, 0x1c1f ;  /* 0x001c1fff04027589 */ /* 0x000e6200000e0000 */
[----:B------:R-:W-:Y:S02]  /*13310*/  IMAD R5, R9, UR4, RZ ;  /* 0x0000000409057c24 */ /* 0x000fe4000f8e02ff */
[----:B------:R-:W-:-:S03]  /*13320*/  VIADD R10, R6, 0x20 ;  /* 0x00000020060a7836 */ /* 0x000fc60000000000 */
[----:B------:R-:W-:-:S13]  /*13330*/  ISETP.GE.AND P4, PT, R6, R5, PT ;  /* 0x000000050600720c */ /* 0x000fda0003f86270 */
[----:B0-----:R-:W-:-:S05]  /*13340*/  @!P4 LEA R14, P3, R20, R14, 0x1 ;  /* 0x0000000e140ec211 */ /* 0x001fca00078608ff */
[----:B-1----:R-:W-:Y:S02]  /*13350*/  @!P4 IMAD.X R3, RZ, RZ, R2, P3 ;  /* 0x000000ffff03c224 */ /* 0x002fe400018e0602 */
[----:B------:R-:W-:Y:S02]  /*13360*/  @!P4 IMAD.MOV.U32 R2, RZ, RZ, R14 ;  /* 0x000000ffff02c224 */ /* 0x000fe400078e000e */
[----:B------:R-:W0:Y:S04]  /*13370*/  SHFL.IDX PT, R14, R0, 0x1, 0x1c1f ;  /* 0x003c1f00000e7f89 */ /* 0x000e2800000e0000 */
[----:B------:R-:W-:Y:S04]  /*13380*/  @!P4 LDGSTS.E.BYPASS.LTC128B.128 [R26+0xc400], desc[UR48][R2.64], !P0 ;  /* 0x0c400000021acfae */ /* 0x000fe8000c101d70 */
[----:B------:R-:W-:Y:S04]  /*13390*/  @!P4 LDGSTS.E.BYPASS.LTC128B.128 [R26+0xf400], desc[UR48][R2.64+0x40], !P1 ;  /* 0x0f400040021acfae */ /* 0x000fe8000c901d70 */
[----:B------:R1:W-:Y:S01]  /*133a0*/  @!P4 LDGSTS.E.BYPASS.LTC128B.128 [R26+0x12400], desc[UR48][R2.64+0x80], !P2 ;  /* 0x12400080021acfae */ /* 0x0003e2000d101d70 */
[----:B------:R-:W-:Y:S01]  /*133b0*/  ISETP.GE.AND P4, PT, R10, R5, PT ;  /* 0x000000050a00720c */ /* 0x000fe20003f86270 */
[----:B------:R-:W-:-:S02]  /*133c0*/  VIADD R10, R6, 0x40 ;  /* 0x00000040060a7836 */ /* 0x000fc40000000000 */
[----:B-1----:R-:W1:Y:S10]  /*133d0*/  SHFL.IDX PT, R2, R4, 0x1, 0x1c1f ;  /* 0x003c1f0004027f89 */ /* 0x002e7400000e0000 */
[----:B0-----:R-:W-:-:S05]  /*133e0*/  @!P4 LEA R14, P3, R20, R14, 0x1 ;  /* 0x0000000e140ec211 */ /* 0x001fca00078608ff */
[----:B-1----:R-:W-:Y:S02]  /*133f0*/  @!P4 IMAD.X R9, RZ, RZ, R2, P3 ;  /* 0x000000ffff09c224 */ /* 0x002fe400018e0602 */
[----:B------:R-:W-:Y:S02]  /*13400*/  @!P4 IMAD.MOV.U32 R2, RZ, RZ, R14 ;  /* 0x000000ffff02c224 */ /* 0x000fe400078e000e */
[----:B------:R-:W-:Y:S01]  /*13410*/  @!P4 IMAD.MOV.U32 R3, RZ, RZ, R9 ;  /* 0x000000ffff03c224 */ /* 0x000fe200078e0009 */
[----:B------:R-:W0:Y:S04]  /*13420*/  SHFL.IDX PT, R14, R0, 0x2, 0x1c1f ;  /* 0x005c1f00000e7f89 */ /* 0x000e2800000e0000 */
[----:B------:R-:W-:Y:S04]  /*13430*/  @!P4 LDGSTS.E.BYPASS.LTC128B.128 [R26+0xcc00], desc[UR48][R2.64], !P0 ;  /* 0x0cc00000021acfae */ /* 0x000fe8000c101d70 */
[----:B------:R-:W-:Y:S04]  /*13440*/  @!P4 LDGSTS.E.BYPASS.LTC128B.128 [R26+0xfc00], desc[UR48][R2.64+0x40], !P1 ;  /* 0x0fc00040021acfae */ /* 0x000fe8000c901d70 */
[----:B------:R1:W-:Y:S01]  /*13450*/  @!P4 LDGSTS.E.BYPASS.LTC128B.128 [R26+0x12c00], desc[UR48][R2.64+0x80], !P2 ;  /* 0x12c00080021acfae */ /* 0x0003e2000d101d70 */
[----:B------:R-:W-:Y:S01]  /*13460*/  ISETP.GE.AND P4, PT, R10, R5, PT ;  /* 0x000000050a00720c */ /* 0x000fe20003f86270 */
[----:B------:R-:W-:-:S02]  /*13470*/  VIADD R10, R6, 0x60 ;  /* 0x00000060060a7836 */ /* 0x000fc40000000000 */
[----:B-1----:R-:W1:Y:S10]  /*13480*/  SHFL.IDX PT, R2, R4, 0x2, 0x1c1f ;  /* 0x005c1f0004027f89 */ /* 0x002e7400000e0000 */
[----:B0-----:R-:W-:Y:S01]  /*13490*/  @!P4 LEA R14, P3, R20, R14, 0x1 ;  /* 0x0000000e140ec211 */ /* 0x001fe200078608ff */
[----:B------:R-:W-:Y:S04]  /*134a0*/  SHFL.IDX PT, R4, R4, 0x3, 0x1c1f ;  /* 0x007c1f0004047f89 */ /* 0x000fe800000e0000 */
[----:B-1----:R-:W-:-:S02]  /*134b0*/  @!P4 IMAD.X R9, RZ, RZ, R2, P3 ;  /* 0x000000ffff09c224 */ /* 0x002fc400018e0602 */
[----:B------:R-:W-:Y:S02]  /*134c0*/  @!P4 IMAD.MOV.U32 R2, RZ, RZ, R14 ;  /* 0x000000ffff02c224 */ /* 0x000fe400078e000e */
[----:B------:R-:W0:Y:S01]  /*134d0*/  SHFL.IDX PT, R14, R0, 0x3, 0x1c1f ;  /* 0x007c1f00000e7f89 */ /* 0x000e2200000e0000 */
[----:B------:R-:W-:-:S03]  /*134e0*/  @!P4 IMAD.MOV.U32 R3, RZ, RZ, R9 ;  /* 0x000000ffff03c224 */ /* 0x000fc600078e0009 */
[----:B------:R-:W-:Y:S04]  /*134f0*/  SHFL.IDX PT, R0, R7, RZ, 0x1c1f ;  /* 0x001c1fff07007589 */ /* 0x000fe800000e0000 */
[----:B------:R-:W-:Y:S04]  /*13500*/  @!P4 LDGSTS.E.BYPASS.LTC128B.128 [R26+0xd400], desc[UR48][R2.64], !P0 ;  /* 0x0d400000021acfae */ /* 0x000fe8000c101d70 */
[----:B------:R-:W-:Y:S04]  /*13510*/  @!P4 LDGSTS.E.BYPASS.LTC128B.128 [R26+0x10400], desc[UR48][R2.64+0x40], !P1 ;  /* 0x10400040021acfae */ /* 0x000fe8000c901d70 */
[----:B------:R1:W-:Y:S01]  /*13520*/  @!P4 LDGSTS.E.BYPASS.LTC128B.128 [R26+0x13400], desc[UR48][R2.64+0x80], !P2 ;  /* 0x13400080021acfae */ /* 0x0003e2000d101d70 */
[----:B------:R-:W-:Y:S01]  /*13530*/  ISETP.GE.AND P4, PT, R10, R5, PT ;  /* 0x000000050a00720c */ /* 0x000fe20003f86270 */
[----:B------:R-:W-:-:S02]  /*13540*/  VIADD R10, R6, 0x80 ;  /* 0x00000080060a7836 */ /* 0x000fc40000000000 */
[----:B------:R-:W-:Y:S10]  /*13550*/  SHFL.IDX PT, R7, R7, 0x1, 0x1c1f ;  /* 0x003c1f0007077f89 */ /* 0x000ff400000e0000 */
[----:B0-----:R-:W-:-:S05]  /*13560*/  @!P4 LEA R14, P3, R20, R14, 0x1 ;  /* 0x0000000e140ec211 */ /* 0x001fca00078608ff */
[----:B------:R-:W-:Y:S02]  /*13570*/  @!P4 IMAD.X R9, RZ, RZ, R4, P3 ;  /* 0x000000ffff09c224 */ /* 0x000fe400018e0604 */
[----:B-1----:R-:W-:Y:S02]  /*13580*/  @!P4 IMAD.MOV.U32 R2, RZ, RZ, R14 ;  /* 0x000000ffff02c224 */ /* 0x002fe400078e000e */
[----:B------:R-:W0:Y:S01]  /*13590*/  SHFL.IDX PT, R14, R8, RZ, 0x1c1f ;  /* 0x001c1fff080e7589 */ /* 0x000e2200000e0000 */
[----:B------:R-:W-:-:S05]  /*135a0*/  @!P4 IMAD.MOV.U32 R3, RZ, RZ, R9 ;  /* 0x000000ffff03c224 */ /* 0x000fca00078e0009 */
[----:B------:R-:W-:Y:S04]  /*135b0*/  @!P4 LDGSTS.E.BYPASS.LTC128B.128 [R26+0xdc00], desc[UR48][R2.64], !P0 ;  /* 0x0dc00000021acfae */ /* 0x000fe8000c101d70 */
[----:B------:R-:W-:Y:S04]  /*135c0*/  @!P4 LDGSTS.E.BYPASS.LTC128B.128 [R26+0x10c00], desc[UR48][R2.64+0x40], !P1 ;  /* 0x10c00040021acfae */ /* 0x000fe8000c901d70 */
[----:B------:R1:W-:Y:S01]  /*135d0*/  @!P4 LDGSTS.E.BYPASS.LTC128B.128 [R26+0x13c00], desc[UR48][R2.64+0x80], !P2 ;  /* 0x13c00080021acfae */ /* 0x0003e2000d101d70 */
[----:B------:R-:W-:-:S13]  /*135e0*/  ISETP.GE.AND P4, PT, R10, R5, PT ;  /* 0x000000050a00720c */ /* 0x000fda0003f86270 */
[----:B0-----:R-:W-:-:S05]  /*135f0*/  @!P4 LEA R14, P3, R20, R14, 0x1 ;  /* 0x0000000e140ec211 */ /* 0x001fca00078608ff */
[----:B------:R-:W-:Y:S02]  /*13600*/  @!P4 IMAD.X R9, RZ, RZ, R0, P3 ;  /* 0x000000ffff09c224 */ /* 0x000fe400018e0600 */
[----:B-1----:R-:W-:Y:S02]  /*13610*/  @!P4 IMAD.MOV.U32 R2, RZ, RZ, R14 ;  /* 0x000000ffff02c224 */ /* 0x002fe400078e000e */
[----:B------:R-:W-:Y:S01]  /*13620*/  @!P4 IMAD.MOV.U32 R3, RZ, RZ, R9 ;  /* 0x000000ffff03c224 */ /* 0x000fe200078e0009 */
[----:B------:R0:W1:Y:S04]  /*13630*/  SHFL.IDX PT, R14, R8, 0x1, 0x1c1f ;  /* 0x003c1f00080e7f89 */ /* 0x00006800000e0000 */
[----:B------:R0:W-:Y:S04]  /*13640*/  @!P4 LDGSTS.E.BYPASS.LTC128B.128 [R26+0xe400], desc[UR48][R2.64], !P0 ;  /* 0x0e400000021acfae */ /* 0x0001e8000c101d70 */
[----:B------:R0:W-:Y:S04]  /*13650*/  @!P4 LDGSTS.E.BYPASS.LTC128B.128 [R26+0x11400], desc[UR48][R2.64+0x40], !P1 ;  /* 0x11400040021acfae */ /* 0x0001e8000c901d70 */
[----:B------:R0:W-:Y:S02]  /*13660*/  @!P4 LDGSTS.E.BYPASS.LTC128B.128 [R26+0x14400], desc[UR48][R2.64+0x80], !P2 ;  /* 0x14400080021acfae */ /* 0x0001e4000d101d70 */
.L_x_10953:
[----:B------:R-:W-:Y:S02]  /*13670*/  VIADD R6, R6, 0xa0 ;  /* 0x000000a006067836 */ /* 0x000fe40000000000 */
[----:B------:R-:W-:-:S03]  /*13680*/  VIADD R0, R17, 0x2d800 ;  /* 0x0002d80011007836 */ /* 0x000fc60000000000 */
[----:B------:R-:W-:-:S13]  /*13690*/  ISETP.GE.AND P3, PT, R6, R5, PT ;  /* 0x000000050600720c */ /* 0x000fda0003f66270 */
[----:B01----:R-:W-:-:S05]  /*136a0*/  @!P3 LEA R2, P4, R20, R14, 0x1 ;  /* 0x0000000e1402b211 */ /* 0x003fca00078808ff */
[----:B------:R-:W-:-:S05]  /*136b0*/  @!P3 IMAD.X R3, RZ, RZ, R7, P4 ;  /* 0x000000ffff03b224 */ /* 0x000fca00020e0607 */
[----:B------:R-:W-:Y:S01]  /*136c0*/  @!PT LDS RZ, [RZ] ;  /* 0x00000000fffff984 */ /* 0x000fe20000000800 */
[----:B------:R-:W-:Y:S01]  /*136d0*/  @!PT LDS RZ, [RZ] ;  /* 0x00000000fffff984 */ /* 0x000fe20000000800 */
[----:B------:R-:W-:Y:S01]  /*136e0*/  @!PT LDS RZ, [RZ] ;  /* 0x00000000fffff984 */ /* 0x000fe20000000800 */
[----:B------:R0:W-:Y:S01]  /*136f0*/  @!P3 LDGSTS.E.BYPASS.LTC128B.128 [R26+0xec00], desc[UR48][R2.64], !P0 ;  /* 0x0ec00000021abfae */ /* 0x0001e2000c101d70 */
[----:B------:R-:W-:-:S03]  /*13700*/  PLOP3.LUT P0, PT, PT, PT, PT, 0x80, 0x0 ;  /* 0x000000000000781c */ /* 0x000fc60003f0f070 */
[----:B------:R0:W-:Y:S04]  /*13710*/  @!P3 LDGSTS.E.BYPASS.LTC128B.128 [R26+0x11c00], desc[UR48][R2.64+0x40], !P1 ;  /* 0x11c00040021abfae */ /* 0x0001e8000c901d70 */
[----:B------:R0:W-:Y:S01]  /*13720*/  @!P3 LDGSTS.E.BYPASS.LTC128B.128 [R26+0x14c00], desc[UR48][R2.64+0x80], !P2 ;  /* 0x14c00080021abfae */ /* 0x0001e2000d101d70 */
[----:B------:R-:W-:-:S05]  /*13730*/  NOP ;  /* 0x0000000000007918 */ /* 0x000fca0000000000 */
.L_x_10849:
[----:B------:R-:W-:Y:S02]  /*13740*/  PLOP3.LUT P1, PT, P1, P0, PT, 0xa2, 0x0 ;  /* 0x000000000000781c */ /* 0x000fe40000f21472 */
[----:B------:R-:W-:-:S08]  /*13750*/  @P0 R2UR P1, UR4, R17 ;  /* 0x00000000110402ca */ /* 0x000fd00000020000 */
[----:B------:R-:W-:-:S05]  /*13760*/  @P0 PLOP3.LUT P0, PT, P1, PT, PT, 0x80, 0x0 ;  /* 0x000000000000081c */ /* 0x000fca0000f0f070 */
[----:B------:R-:W-:Y:S01]  /*13770*/  @!P1 SYNCS.ARRIVE.TRANS64.RED.A0T1 RZ, [UR4+0x2d800], RZ ;  /* 0x02d800ffffff99a7 */ /* 0x000fe20008200404 */
[----:B------:R-:W-:Y:S07]  /*13780*/  @!P1 ARRIVES.LDGSTSBAR.64.TRANSCNT [UR4+0x2d800] ;  /* 0x02d80000ff0099b0 */ /* 0x000fee0008000a84 */
[----:B------:R-:W-:Y:S05]  /*13790*/  @P0 BRA.U.ANY `(.L_x_10849) ;  /* 0xfffffffd00e80947 */ /* 0x000fea000393ffff */
[----:B------:R-:W-:-:S05]  /*137a0*/  VIADD R29, R29, 0x1 ;  /* 0x000000011d1d7836 */ /* 0x000fca0000000000 */
[----:B0-----:R-:W-:-:S04]  /*137b0*/  LEA.HI R2, R29, R29, RZ, 0x1 ;  /* 0x0000001d1d027211 */ /* 0x001fc800078f08ff */
        /* <DEDUP_REMOVED lines=8> */
.L_x_10954:
[----:B------:R-:W-:Y:S05]  /*13840*/  BSYNC B0 ;  /* 0x0000000000007941 */ /* 0x000fea0003800000 */
.L_x_10850:
        /* <DEDUP_REMOVED lines=12> */
[----:B------:R-:W-:Y:S01]  /*13910*/  LOP3.LUT P1, RZ, R19, 0x2, RZ, 0xc0, !PT ;  /* 0x0000000213ff7812 */ /* 0x000fe2000782c0ff */
[----:B------:R-:W-:Y:S01]  /*13920*/  VIADD R8, R16, 0x1 ;  /* 0x0000000110087836 */ /* 0x000fe20000000000 */
[----:B------:R-:W-:Y:S04]  /*13930*/  BSSY B0, `(.L_x_10854) ;  /* 0x00000a7000007945 */ /* 0x000fe80003800000 */
[----:B------:R-:W-:-:S04]  /*13940*/  ISETP.NE.AND P0, PT, R8, 0x2, PT ;  /* 0x000000020800780c */ /* 0x000fc80003f05270 */
[----:B------:R-:W-:Y:S02]  /*13950*/  SEL R9, RZ, 0x1, P0 ;  /* 0x00000001ff097807 */ /* 0x000fe40000000000 */
[----:B------:R-:W-:Y:S02]  /*13960*/  SEL R8, R8, RZ, P0 ;  /* 0x000000ff08087207 */ /* 0x000fe40000000000 */
[----:B------:R-:W-:Y:S01]  /*13970*/  LOP3.LUT R9, R24, R9, RZ, 0x3c, !PT ;  /* 0x0000000918097212 */ /* 0x000fe200078e3cff */
[----:B------:R-:W-:Y:S06]  /*13980*/  @!P1 BRA `(.L_x_10855) ;  /* 0x0000000800849947 */ /* 0x000fec0003800000 */
[----:B------:R-:W-:Y:S01]  /*13990*/  LOP3.LUT P1, RZ, R19, 0x1, RZ, 0xc0, !PT ;  /* 0x0000000113ff7812 */ /* 0x000fe2000782c0ff */
[----:B------:R-:W-:-:S12]  /*139a0*/  IMAD.MOV.U32 R4, RZ, RZ, R18 ;  /* 0x000000ffff047224 */ /* 0x000fd800078e0012 */
[----:B------:R-:W-:Y:S05]  /*139b0*/  @!P1 BRA `(.L_x_10856) ;  /* 0x0000000000489947 */ /* 0x000fea0003800000 */
[----:B------:R-:W0:Y:S01]  /*139c0*/  LDC R5, c[0x0][0x43c] ;  /* 0x00010f00ff057b82 */ /* 0x000e220000000800 */
[----:B------:R-:W-:Y:S02]  /*139d0*/  ULDC.64 UR4, c[0x0][0x428] ;  /* 0x00010a0000047ab9 */ /* 0x000fe40000000a00 */
[----:B------:R-:W-:-:S04]  /*139e0*/  IMAD R10, R25, UR4, RZ ;  /* 0x00000004190a7c24 */ /* 0x000fc8000f8e02ff */
[----:B------:R-:W-:Y:S01]  /*139f0*/  IMAD R10, R23, UR5, R10 ;  /* 0x00000005170a7c24 */ /* 0x000fe2000f8e020a */
[----:B0-----:R-:W-:-:S13]  /*13a00*/  ISETP.NE.AND P0, PT, R5, 0x1, PT ;  /* 0x000000010500780c */ /* 0x001fda0003f05270 */
[----:B------:R-:W0:Y:S02]  /*13a10*/  @P0 LDC.64 R2, c[0x0][0x440] ;  /* 0x00011000ff020b82 */ /* 0x000e240000000a00 */
[----:B0-----:R-:W-:-:S04]  /*13a20*/  @P0 IMAD.HI.U32 R4, R6, R2, RZ ;  /* 0x0000000206040227 */ /* 0x001fc800078e00ff */
[----:B------:R-:W-:Y:S01]  /*13a30*/  IMAD.MOV.U32 R2, RZ, RZ, R6 ;  /* 0x000000ffff027224 */ /* 0x000fe200078e0006 */
[----:B------:R-:W-:-:S05]  /*13a40*/  @P0 SHF.R.U32.HI R2, RZ, R3, R4 ;  /* 0x00000003ff020219 */ /* 0x000fca0000011604 */
[----:B------:R-:W-:-:S04]  /*13a50*/  IMAD.MOV R3, RZ, RZ, -R2 ;  /* 0x000000ffff037224 */ /* 0x000fc800078e0a02 */
[----:B------:R-:W-:Y:S01]  /*13a60*/  IMAD R6, R5, R3, R6 ;  /* 0x0000000305067224 */ /* 0x000fe200078e0206 */
[--C-:B------:R-:W-:Y:S01]  /*13a70*/  SHF.R.S32.HI R3, RZ, 0x1f, R2.reuse ;  /* 0x0000001fff037819 */ /* 0x100fe20000011402 */
[----:B------:R-:W0:Y:S02]  /*13a80*/  LDC.64 R4, c[0x0][0x418] ;  /* 0x00010600ff047b82 */ /* 0x000e240000000a00 */
[----:B------:R-:W-:-:S04]  /*13a90*/  IMAD.WIDE.U32 R2, R23, UR4, R2 ;  /* 0x0000000417027c25 */ /* 0x000fc8000f8e0002 */
[----:B------:R-:W-:Y:S01]  /*13aa0*/  IMAD.IADD R10, R10, 0x1, R3 ;  /* 0x000000010a0a7824 */ /* 0x000fe200078e0203 */
[----:B0-----:R-:W-:-:S04]  /*13ab0*/  LEA R4, P0, R2, R4, 0x2 ;  /* 0x0000000402047211 */ /* 0x001fc800078010ff */
[----:B------:R-:W-:-:S05]  /*13ac0*/  LEA.HI.X R5, R2, R5, R10, 0x2, P0 ;  /* 0x0000000502057211 */ /* 0x000fca00000f140a */
[----:B------:R0:W5:Y:S04]  /*13ad0*/  LDG.E R4, desc[UR48][R4.64] ;  /* 0x0000003004047981 */ /* 0x000168000c1e1900 */
.L_x_10856:
[----:B------:R-:W0:Y:S01]  /*13ae0*/  S2R R2, SR_TID.X ;  /* 0x0000000000027919 */ /* 0x000e220000002100 */
[----:B------:R-:W-:Y:S01]  /*13af0*/  IMAD R3, R8, 0x8, R17 ;  /* 0x0000000808037824 */ /* 0x000fe200078e0211 */
[----:B------:R-:W-:Y:S01]  /*13b00*/  BSSY B1, `(.L_x_10857) ;  /* 0x0000006000017945 */ /* 0x000fe20003800000 */
[----:B0-----:R-:W-:Y:S02]  /*13b10*/  LOP3.LUT R5, R2, 0x7f, RZ, 0xc0, !PT ;  /* 0x0000007f02057812 */ /* 0x001fe400078ec0ff */
[----:B------:R-:W-:Y:S02]  /*13b20*/  SHF.L.U32 R2, R9, 0x1f, RZ ;  /* 0x0000001f09027819 */ /* 0x000fe400000006ff */
[----:B------:R-:W-:Y:S02]  /*13b30*/  ISETP.NE.AND P1, PT, R5, RZ, PT ;  /* 0x000000ff0500720c */ /* 0x000fe40003f25270 */
[----:B------:R-:W0:Y:S02]  /*13b40*/  SYNCS.PHASECHK.TRANS64.TRYWAIT P0, [R3+URZ+0x2d840], R2 ;  /* 0x02d84002030075a7 */ /* 0x000e24000800017f */
[----:B0-----:R-:W-:Y:S09]  /*13b50*/  @!P0 BRA `(.L_x_10858) ;  /* 0x0000003400808947 */ /* 0x001ff20003800000 */
.L_x_10955:
[----:B------:R-:W-:Y:S05]  /*13b60*/  BSYNC B1 ;  /* 0x0000000000017941 */ /* 0x000fea0003800000 */
.L_x_10857:
[----:B------:R-:W-:Y:S04]  /*13b70*/  BSSY B1, `(.L_x_10859) ;  /* 0x0000007000017945 */ /* 0x000fe80003800000 */
[----:B------:R-:W-:Y:S05]  /*13b80*/  @P1 BRA `(.L_x_10860) ;  /* 0x0000000000141947 */ /* 0x000fea0003800000 */
[----:B------:R-:W-:Y:S01]  /*13b90*/  ISETP.NE.AND P0, PT, R28, RZ, PT ;  /* 0x000000ff1c00720c */ /* 0x000fe20003f05270 */
[----:B0-----:R-:W-:-:S04]  /*13ba0*/  IMAD.MOV.U32 R2, RZ, RZ, 0x6000 ;  /* 0x00006000ff027424 */ /* 0x001fc800078e00ff */
[----:B------:R1:W-:Y:S08]  /*13bb0*/  SYNCS.ARRIVE.TRANS64 RZ, [R3+URZ+0x2d830], R2 ;  /* 0x02d8300203ff79a7 */ /* 0x0003f0000800003f */
[----:B------:R-:W-:Y:S05]  /*13bc0*/  @!P0 BRA `(.L_x_10860) ;  /* 0x0000000000048947 */ /* 0x000fea0003800000 */
[----:B------:R-:W-:Y:S01]  /*13bd0*/  BPT.TRAP 0x1 ;  /* 0x000000040000795c */ /* 0x000fe20000300000 */
.L_x_10860:
[----:B------:R-:W-:Y:S05]  /*13be0*/  BSYNC B1 ;  /* 0x0000000000017941 */ /* 0x000fea0003800000 */
.L_x_10859:
[----:B------:R-:W-:Y:S01]  /*13bf0*/  IMAD.MOV.U32 R12, RZ, RZ, RZ ;  /* 0x000000ffff0c7224 */ /* 0x000fe200078e00ff */
[----:B------:R-:W-:Y:S01]  /*13c00*/  UIADD3 UR4, UP0, UR46, 0x370, URZ ;  /* 0x000003702e047890 */ /* 0x000fe2000ff1e03f */
[----:B------:R-:W-:Y:S01]  /*13c10*/  IMAD R11, R8, 0x6000, R17 ;  /* 0x00006000080b7824 */ /* 0x000fe200078e0211 */
[----:B------:R-:W-:Y:S01]  /*13c20*/  PLOP3.LUT P0, PT, PT, PT, PT, 0x80, 0x0 ;  /* 0x000000000000781c */ /* 0x000fe20003f0f070 */
[----:B01----:R-:W-:Y:S01]  /*13c30*/  VIADD R3, R3, 0x2d830 ;  /* 0x0002d83003037836 */ /* 0x003fe20000000000 */
[----:B------:R-:W-:Y:S01]  /*13c40*/  R2UR UR10, R12 ;  /* 0x000000000c0a72ca */ /* 0x000fe200000e0000 */
[----:B------:R-:W-:Y:S01]  /*13c50*/  IMAD.SHL.U32 R2, R6, 0x80, RZ ;  /* 0x0000008006027824 */ /* 0x000fe200078e00ff */
[----:B------:R-:W-:Y:S01]  /*13c60*/  UIADD3.X UR5, URZ, UR47, URZ, UP0, !UPT ;  /* 0x0000002f3f057290 */ /* 0x000fe200087fe43f */
[----:B------:R-:W-:Y:S01]  /*13c70*/  VIADD R5, R11, 0x15400 ;  /* 0x000154000b057836 */ /* 0x000fe20000000000 */
[----:B------:R-:W-:Y:S01]  /*13c80*/  UMOV UR6, 0x0 ;  /* 0x0000000000067882 */ /* 0x000fe20000000000 */
[----:B------:R-:W-:-:S10]  /*13c90*/  UMOV UR7, 0x14f00000 ;  /* 0x14f0000000077882 */ /* 0x000fd40000000000 */
.L_x_10861:
        /* <DEDUP_REMOVED lines=16> */
.L_x_10862:
        /* <DEDUP_REMOVED lines=16> */
.L_x_10863:
        /* <DEDUP_REMOVED lines=15> */
.L_x_10956:
[----:B------:R-:W-:Y:S05]  /*13f90*/  BSYNC B1 ;  /* 0x0000000000017941 */ /* 0x000fea0003800000 */
.L_x_10864:
[----:B------:R-:W-:Y:S01]  /*13fa0*/  BSSY B1, `(.L_x_10866) ;  /* 0x000000a000017945 */ /* 0x000fe20003800000 */
[----:B0-----:R-:W-:Y:S02]  /*13fb0*/  IMAD.MOV.U32 R2, RZ, RZ, 0x0 ;  /* 0x00000000ff027424 */ /* 0x001fe400078e00ff */
[----:B------:R-:W-:Y:S01]  /*13fc0*/  IMAD.MOV.U32 R3, RZ, RZ, 0x14f00000 ;  /* 0x14f00000ff037424 */ /* 0x000fe200078e00ff */
[----:B------:R-:W-:Y:S06]  /*13fd0*/  @P1 BRA `(.L_x_10867) ;  /* 0x0000000000181947 */ /* 0x000fec0003800000 */
[----:B------:R-:W-:Y:S01]  /*13fe0*/  ISETP.NE.AND P0, PT, R28, RZ, PT ;  /* 0x000000ff1c00720c */ /* 0x000fe20003f05270 */
[----:B------:R-:W-:Y:S02]  /*13ff0*/  IMAD R11, R16, 0x8, R17 ;  /* 0x00000008100b7824 */ /* 0x000fe400078e0211 */
[----:B------:R-:W-:-:S04]  /*14000*/  IMAD.MOV.U32 R13, RZ, RZ, 0x6000 ;  /* 0x00006000ff0d7424 */ /* 0x000fc800078e00ff */
[----:B------:R0:W-:Y:S06]  /*14010*/  SYNCS.ARRIVE.TRANS64 RZ, [R11+URZ+0x2d850], R13 ;  /* 0x02d8500d0bff79a7 */ /* 0x0001ec000800003f */
[----:B------:R-:W-:Y:S05]  /*14020*/  @!P0 BRA `(.L_x_10867) ;  /* 0x0000000000048947 */ /* 0x000fea0003800000 */
[----:B------:R-:W-:Y:S01]  /*14030*/  BPT.TRAP 0x1 ;  /* 0x000000040000795c */ /* 0x000fe20000300000 */
.L_x_10867:
[----:B------:R-:W-:Y:S05]  /*14040*/  BSYNC B1 ;  /* 0x0000000000017941 */ /* 0x000fea0003800000 */
.L_x_10866:
[----:B------:R-:W-:Y:S01]  /*14050*/  R2UR UR6, R2 ;  /* 0x00000000020672ca */ /* 0x000fe200000e0000 */
[--C-:B0-----:R-:W-:Y:S01]  /*14060*/  IMAD R11, R16, 0x8, R17.reuse ;  /* 0x00000008100b7824 */ /* 0x101fe200078e0211 */
[----:B------:R-:W-:Y:S01]  /*14070*/  R2UR UR7, R3 ;  /* 0x00000000030772ca */ /* 0x000fe200000e0000 */
[----:B------:R-:W-:Y:S01]  /*14080*/  UIADD3 UR4, UP0, UR46, 0x470, URZ ;  /* 0x000004702e047890 */ /* 0x000fe2000ff1e03f */
[----:B------:R-:W-:Y:S01]  /*14090*/  R2UR UR10, R12 ;  /* 0x000000000c0a72ca */ /* 0x000fe200000e0000 */
[----:B------:R-:W-:Y:S01]  /*140a0*/  IMAD R12, R16, 0x6000, R17 ;  /* 0x00006000100c7824 */ /* 0x000fe200078e0211 */
[----:B------:R-:W-:Y:S01]  /*140b0*/  PLOP3.LUT P0, PT, PT, PT, PT, 0x80, 0x0 ;  /* 0x000000000000781c */ /* 0x000fe20003f0f070 */
[----:B------:R-:W-:Y:S01]  /*140c0*/  IMAD.SHL.U32 R13, R22, 0x80, RZ ;  /* 0x00000080160d7824 */ /* 0x000fe200078e00ff */
[----:B------:R-:W-:Y:S01]  /*140d0*/  UIADD3.X UR5, URZ, UR47, URZ, UP0, !UPT ;  /* 0x0000002f3f057290 */ /* 0x000fe200087fe43f */
[----:B------:R-:W-:Y:S02]  /*140e0*/  VIADD R11, R11, 0x2d850 ;  /* 0x0002d8500b0b7836 */ /* 0x000fe40000000000 */
[----:B------:R-:W-:-:S09]  /*140f0*/  VIADD R14, R12, 0x400 ;  /* 0x000004000c0e7836 */ /* 0x000fd20000000000 */
.L_x_10868:
        /* <DEDUP_REMOVED lines=15> */
.L_x_10869:
        /* <DEDUP_REMOVED lines=15> */
.L_x_10870:
        /* <DEDUP_REMOVED lines=12> */
.L_x_10855:
[----:B------:R-:W-:Y:S05]  /*143a0*/  BSYNC B0 ;  /* 0x0000000000007941 */ /* 0x000fea0003800000 */
.L_x_10854:
[----:B------:R-:W-:Y:S01]  /*143b0*/  UIADD3 UR4, UR40, -0x3, URZ ;  /* 0xfffffffd28047890 */ /* 0x000fe2000fffe03f */
[----:B------:R-:W-:Y:S02]  /*143c0*/  IMAD.MOV.U32 R16, RZ, RZ, R8 ;  /* 0x000000ffff107224 */ /* 0x000fe400078e0008 */
[----:B------:R-:W-:-:S03]  /*143d0*/  IMAD.MOV.U32 R24, RZ, RZ, R9 ;  /* 0x000000ffff187224 */ /* 0x000fc600078e0009 */
[----:B------:R-:W-:-:S07]  /*143e0*/  IMAD.U32 R6, RZ, RZ, UR4 ;  /* 0x00000004ff067e24 */ /* 0x000fce000f8e00ff */
.L_x_10853:
[----:B------:R-:W-:Y:S01]  /*143f0*/  ULOP3.LUT UR4, URZ, UR40, URZ, 0x33, !UPT ;  /* 0x000000283f047292 */ /* 0x000fe2000f8e333f */
[----:B------:R-:W-:Y:S01]  /*14400*/  VIADD R7, R7, 0xfffffffe ;  /* 0xfffffffe07077836 */ /* 0x000fe20000000000 */
[----:B------:R-:W-:Y:S04]  /*14410*/  BSSY B0, `(.L_x_10852) ;  /* 0x000015a000007945 */ /* 0x000fe80003800000 */
[----:B------:R-:W-:-:S13]  /*14420*/  ISETP.NE.AND P0, PT, R7, UR4, PT ;  /* 0x0000000407007c0c */ /* 0x000fda000bf05270 */
[----:B------:R-:W-:Y:S05]  /*14430*/  @!P0 BRA `(.L_x_10871) ;  /* 0x00000014005c8947 */ /* 0x000fea0003800000 */
[----:B------:R-:W-:-:S07]  /*14440*/  IMAD.MOV.U32 R4, RZ, RZ, R18 ;  /* 0x000000ffff047224 */ /* 0x000fce00078e0012 */
.L_x_10906:
[----:B------:R-:W-:Y:S01]  /*14450*/  LOP3.LUT P1, RZ, R19, 0x2, RZ, 0xc0, !PT ;  /* 0x0000000213ff7812 */ /* 0x000fe2000782c0ff */
[----:B------:R-:W-:Y:S01]  /*14460*/  VIADD R7, R16, 0x1 ;  /* 0x0000000110077836 */ /* 0x000fe20000000000 */
[----:B------:R-:W-:Y:S05]  /*14470*/  YIELD ;  /* 0x0000000000007946 */ /* 0x000fea0003800000 */
[----:B------:R-:W-:Y:S01]  /*14480*/  ISETP.NE.AND P0, PT, R7, 0x2, PT ;  /* 0x000000020700780c */ /* 0x000fe20003f05270 */
[----:B------:R-:W-:Y:S03]  /*14490*/  BSSY B1, `(.L_x_10872) ;  /* 0x00000a4000017945 */ /* 0x000fe60003800000 */
[----:B------:R-:W-:-:S02]  /*144a0*/  SEL R3, RZ, 0x1, P0 ;  /* 0x00000001ff037807 */ /* 0x000fc40000000000 */
[----:B------:R-:W-:Y:S02]  /*144b0*/  SEL R7, R7, RZ, P0 ;  /* 0x000000ff07077207 */ /* 0x000fe40000000000 */
[----:B------:R-:W-:Y:S01]  /*144c0*/  LOP3.LUT R8, R24, R3, RZ, 0x3c, !PT ;  /* 0x0000000318087212 */ /* 0x000fe200078e3cff */
[----:B------:R-:W-:Y:S06]  /*144d0*/  @!P1 BRA `(.L_x_10873) ;  /* 0x00000008007c9947 */ /* 0x000fec0003800000 */
[----:B------:R-:W-:Y:S01]  /*144e0*/  LOP3.LUT P1, RZ, R19, 0x1, RZ, 0xc0, !PT ;  /* 0x0000000113ff7812 */ /* 0x000fe2000782c0ff */
        /* <DEDUP_REMOVED lines=9> */
[----:B------:R-:W-:-:S03]  /*14580*/  IMAD R4, R25, UR4, RZ ;  /* 0x0000000419047c24 */ /* 0x000fc6000f8e02ff */
[--C-:B------:R-:W-:Y:S01]  /*14590*/  SHF.R.S32.HI R3, RZ, 0x1f, R2.reuse ;  /* 0x0000001fff037819 */ /* 0x100fe20000011402 */
[----:B------:R-:W-:-:S04]  /*145a0*/  IMAD.MOV R9, RZ, RZ, -R2 ;  /* 0x000000ffff097224 */ /* 0x000fc800078e0a02 */
[----:B------:R-:W-:Y:S02]  /*145b0*/  IMAD R9, R5, R9, R6 ;  /* 0x0000000905097224 */ /* 0x000fe400078e0206 */
[C---:B------:R-:W-:Y:S02]  /*145c0*/  IMAD R5, R23.reuse, UR5, R4 ;  /* 0x0000000517057c24 */ /* 0x040fe4000f8e0204 */
[----:B------:R-:W-:Y:S01]  /*145d0*/  IMAD.WIDE.U32 R2, R23, UR4, R2 ;  /* 0x0000000417027c25 */ /* 0x000fe2000f8e0002 */
[----:B------:R-:W-:-:S03]  /*145e0*/  ULDC.64 UR4, c[0x0][0x418] ;  /* 0x0001060000047ab9 */ /* 0x000fc60000000a00 */
[----:B------:R-:W-:Y:S01]  /*145f0*/  IMAD.IADD R5, R5, 0x1, R3 ;  /* 0x0000000105057824 */ /* 0x000fe200078e0203 */
[----:B------:R-:W-:-:S04]  /*14600*/  LEA R4, P0, R2, UR4, 0x2 ;  /* 0x0000000402047c11 */ /* 0x000fc8000f8010ff */
[----:B------:R-:W-:-:S05]  /*14610*/  LEA.HI.X R5, R2, UR5, R5, 0x2, P0 ;  /* 0x0000000502057c11 */ /* 0x000fca00080f1405 */
[----:B------:R0:W5:Y:S04]  /*14620*/  LDG.E R4, desc[UR48][R4.64] ;  /* 0x0000003004047981 */ /* 0x000168000c1e1900 */
.L_x_10874:
        /* <DEDUP_REMOVED lines=8> */
.L_x_10957:
[----:B------:R-:W-:Y:S05]  /*146b0*/  BSYNC B2 ;  /* 0x0000000000027941 */ /* 0x000fea0003800000 */
.L_x_10875:
[----:B------:R-:W-:Y:S04]  /*146c0*/  BSSY B2, `(.L_x_10877) ;  /* 0x0000007000027945 */ /* 0x000fe80003800000 */
[----:B------:R-:W-:Y:S05]  /*146d0*/  @P1 BRA `(.L_x_10878) ;  /* 0x0000000000141947 */ /* 0x000fea0003800000 */
[----:B------:R-:W-:Y:S01]  /*146e0*/  ISETP.NE.AND P0, PT, R28, RZ, PT ;  /* 0x000000ff1c00720c */ /* 0x000fe20003f05270 */
[----:B0-----:R-:W-:-:S04]  /*146f0*/  IMAD.MOV.U32 R2, RZ, RZ, 0x6000 ;  /* 0x00006000ff027424 */ /* 0x001fc800078e00ff */
[----:B------:R1:W-:Y:S08]  /*14700*/  SYNCS.ARRIVE.TRANS64 RZ, [R3+URZ+0x2d830], R2 ;  /* 0x02d8300203ff79a7 */ /* 0x0003f0000800003f */
[----:B------:R-:W-:Y:S05]  /*14710*/  @!P0 BRA `(.L_x_10878) ;  /* 0x0000000000048947 */ /* 0x000fea0003800000 */
[----:B------:R-:W-:Y:S01]  /*14720*/  BPT.TRAP 0x1 ;  /* 0x000000040000795c */ /* 0x000fe20000300000 */
.L_x_10878:
[----:B------:R-:W-:Y:S05]  /*14730*/  BSYNC B2 ;  /* 0x0000000000027941 */ /* 0x000fea0003800000 */
.L_x_10877:
        /* <DEDUP_REMOVED lines=11> */
.L_x_10879:
        /* <DEDUP_REMOVED lines=16> */
.L_x_10880:
        /* <DEDUP_REMOVED lines=16> */
.L_x_10881:
        /* <DEDUP_REMOVED lines=15> */
.L_x_10958:
[----:B------:R-:W-:Y:S05]  /*14ae0*/  BSYNC B2 ;  /* 0x0000000000027941 */ /* 0x000fea0003800000 */
.L_x_10882:
[----:B------:R-:W-:Y:S01]  /*14af0*/  BSSY B2, `(.L_x_10884) ;  /* 0x0000009000027945 */ /* 0x000fe20003800000 */
[----:B------:R-:W-:Y:S02]  /*14b00*/  IMAD.MOV.U32 R2, RZ, RZ, 0x0 ;  /* 0x00000000ff027424 */ /* 0x000fe400078e00ff */
[----:B0-----:R-:W-:Y:S01]  /*14b10*/  IMAD.MOV.U32 R3, RZ, RZ, 0x14f00000 ;  /* 0x14f00000ff037424 */ /* 0x001fe200078e00ff */
[----:B------:R-:W-:Y:S06]  /*14b20*/  @P1 BRA `(.L_x_10885) ;  /* 0x0000000000141947 */ /* 0x000fec0003800000 */
[----:B------:R-:W-:Y:S01]  /*14b30*/  ISETP.NE.AND P0, PT, R28, RZ, PT ;  /* 0x000000ff1c00720c */ /* 0x000fe20003f05270 */
[----:B------:R-:W-:-:S04]  /*14b40*/  IMAD.MOV.U32 R13, RZ, RZ, 0x6000 ;  /* 0x00006000ff0d7424 */ /* 0x000fc800078e00ff */
[----:B------:R0:W-:Y:S08]  /*14b50*/  SYNCS.ARRIVE.TRANS64 RZ, [R12+URZ+0x50], R13 ;  /* 0x0000500d0cff79a7 */ /* 0x0001f0000800003f */
[----:B------:R-:W-:Y:S05]  /*14b60*/  @!P0 BRA `(.L_x_10885) ;  /* 0x0000000000048947 */ /* 0x000fea0003800000 */
[----:B------:R-:W-:Y:S01]  /*14b70*/  BPT.TRAP 0x1 ;  /* 0x000000040000795c */ /* 0x000fe20000300000 */
.L_x_10885:
[----:B------:R-:W-:Y:S05]  /*14b80*/  BSYNC B2 ;  /* 0x0000000000027941 */ /* 0x000fea0003800000 */
.L_x_10884:
        /* <DEDUP_REMOVED lines=10> */
.L_x_10886:
        /* <DEDUP_REMOVED lines=15> */
.L_x_10887:
        /* <DEDUP_REMOVED lines=15> */
.L_x_10888:
        /* <DEDUP_REMOVED lines=12> */
.L_x_10873:
[----:B------:R-:W-:Y:S05]  /*14ed0*/  BSYNC B1 ;  /* 0x0000000000017941 */ /* 0x000fea0003800000 */
.L_x_10872:
[----:B------:R-:W-:Y:S01]  /*14ee0*/  LOP3.LUT P1, RZ, R19, 0x2, RZ, 0xc0, !PT ;  /* 0x0000000213ff7812 */ /* 0x000fe2000782c0ff */
[----:B------:R-:W-:Y:S01]  /*14ef0*/  VIADD R16, R7, 0x1 ;  /* 0x0000000107107836 */ /* 0x000fe20000000000 */
[----:B------:R-:W-:Y:S01]  /*14f00*/  BSSY B1, `(.L_x_10889) ;  /* 0x00000a7000017945 */ /* 0x000fe20003800000 */
[----:B------:R-:W-:-:S03]  /*14f10*/  VIADD R9, R6, 0xffffffff ;  /* 0xffffffff06097836 */ /* 0x000fc60000000000 */
        /* <DEDUP_REMOVED lines=26> */
.L_x_10891:
[----:B------:R-:W-:Y:S01]  /*150c0*/  IMAD R2, R16, 0x8, R17 ;  /* 0x0000000810027824 */ /* 0x000fe200078e0211 */
[----:B------:R-:W-:Y:S01]  /*150d0*/  SHF.L.U32 R3, R24, 0x1f, RZ ;  /* 0x0000001f18037819 */ /* 0x000fe200000006ff */
[----:B------:R-:W-:Y:S03]  /*150e0*/  BSSY B2, `(.L_x_10892) ;  /* 0x0000003000027945 */ /* 0x000fe60003800000 */
[----:B------:R-:W1:Y:S02]  /*150f0*/  SYNCS.PHASECHK.TRANS64.TRYWAIT P0, [R2+URZ+0x2d840], R3 ;  /* 0x02d84003020075a7 */ /* 0x000e64000800017f */
[----:B-1----:R-:W-:Y:S05]  /*15100*/  @!P0 BRA `(.L_x_10893) ;  /* 0x0000002000648947 */ /* 0x002fea0003800000 */
.L_x_10959:
[----:B------:R-:W-:Y:S05]  /*15110*/  BSYNC B2 ;  /* 0x0000000000027941 */ /* 0x000fea0003800000 */
.L_x_10892:
[----:B0-----:R-:W0:Y:S01]  /*15120*/  S2R R5, SR_TID.X ;  /* 0x0000000000057919 */ /* 0x001e220000002100 */
[----:B------:R-:W-:Y:S01]  /*15130*/  BSSY B2, `(.L_x_10894) ;  /* 0x0000009000027945 */ /* 0x000fe20003800000 */
[----:B0-----:R-:W-:-:S04]  /*15140*/  LOP3.LUT R5, R5, 0x7f, RZ, 0xc0, !PT ;  /* 0x0000007f05057812 */ /* 0x001fc800078ec0ff */
[----:B------:R-:W-:-:S13]  /*15150*/  ISETP.NE.AND P1, PT, R5, RZ, PT ;  /* 0x000000ff0500720c */ /* 0x000fda0003f25270 */
[----:B------:R-:W-:Y:S05]  /*15160*/  @P1 BRA `(.L_x_10895) ;  /* 0x0000000000141947 */ /* 0x000fea0003800000 */
[----:B------:R-:W-:Y:S01]  /*15170*/  ISETP.NE.AND P0, PT, R28, RZ, PT ;  /* 0x000000ff1c00720c */ /* 0x000fe20003f05270 */
[----:B-1----:R-:W-:-:S04]  /*15180*/  IMAD.MOV.U32 R3, RZ, RZ, 0x6000 ;  /* 0x00006000ff037424 */ /* 0x002fc800078e00ff */
[----:B------:R0:W-:Y:S08]  /*15190*/  SYNCS.ARRIVE.TRANS64 RZ, [R2+URZ+0x2d830], R3 ;  /* 0x02d8300302ff79a7 */ /* 0x0001f0000800003f */
[----:B------:R-:W-:Y:S05]  /*151a0*/  @!P0 BRA `(.L_x_10895) ;  /* 0x0000000000048947 */ /* 0x000fea0003800000 */
[----:B------:R-:W-:Y:S01]  /*151b0*/  BPT.TRAP 0x1 ;  /* 0x000000040000795c */ /* 0x000fe20000300000 */
.L_x_10895:
[----:B------:R-:W-:Y:S05]  /*151c0*/  BSYNC B2 ;  /* 0x0000000000027941 */ /* 0x000fea0003800000 */
.L_x_10894:
[----:B------:R-:W-:Y:S01]  /*151d0*/  IMAD.MOV.U32 R5, RZ, RZ, RZ ;  /* 0x000000ffff057224 */ /* 0x000fe200078e00ff */
[----:B------:R-:W-:Y:S01]  /*151e0*/  UIADD3 UR4, UP0, UR46, 0x370, URZ ;  /* 0x000003702e047890 */ /* 0x000fe2000ff1e03f */
[C---:B01----:R-:W-:Y:S01]  /*151f0*/  IMAD R3, R16.reuse, 0x8, R0 ;  /* 0x0000000810037824 */ /* 0x043fe200078e0200 */
[----:B------:R-:W-:Y:S01]  /*15200*/  PLOP3.LUT P0, PT, PT, PT, PT, 0x80, 0x0 ;  /* 0x000000000000781c */ /* 0x000fe20003f0f070 */
[----:B------:R-:W-:Y:S01]  /*15210*/  IMAD R13, R16, 0x6000, R17 ;  /* 0x00006000100d7824 */ /* 0x000fe200078e0211 */
[----:B------:R-:W-:Y:S01]  /*15220*/  R2UR UR10, R5 ;  /* 0x00000000050a72ca */ /* 0x000fe200000e0000 */
[----:B------:R-:W-:Y:S01]  /*15230*/  VIADD R3, R3, 0x30 ;  /* 0x0000003003037836 */ /* 0x000fe20000000000 */
[----:B------:R-:W-:Y:S01]  /*15240*/  UIADD3.X UR5, URZ, UR47, URZ, UP0, !UPT ;  /* 0x0000002f3f057290 */ /* 0x000fe200087fe43f */
[----:B------:R-:W-:Y:S01]  /*15250*/  IMAD.SHL.U32 R2, R10, 0x80, RZ ;  /* 0x000000800a027824 */ /* 0x000fe200078e00ff */
[----:B------:R-:W-:Y:S01]  /*15260*/  UMOV UR6, 0x0 ;  /* 0x0000000000067882 */ /* 0x000fe20000000000 */
[----:B------:R-:W-:Y:S01]  /*15270*/  VIADD R11, R13, 0x15400 ;  /* 0x000154000d0b7836 */ /* 0x000fe20000000000 */
[----:B------:R-:W-:-:S09]  /*15280*/  UMOV UR7, 0x14f00000 ;  /* 0x14f0000000077882 */ /* 0x000fd20000000000 */
.L_x_10896:
        /* <DEDUP_REMOVED lines=16> */
.L_x_10897:
        /* <DEDUP_REMOVED lines=16> */
.L_x_10898:
        /* <DEDUP_REMOVED lines=15> */
.L_x_10960:
[----:B------:R-:W-:Y:S05]  /*15580*/  BSYNC B2 ;  /* 0x0000000000027941 */ /* 0x000fea0003800000 */
.L_x_10899:
[----:B------:R-:W-:Y:S01]  /*15590*/  BSSY B2, `(.L_x_10901) ;  /* 0x0000009000027945 */ /* 0x000fe20003800000 */
[----:B0-----:R-:W-:Y:S02]  /*155a0*/  IMAD.MOV.U32 R2, RZ, RZ, 0x0 ;  /* 0x00000000ff027424 */ /* 0x001fe400078e00ff */
[----:B------:R-:W-:Y:S01]  /*155b0*/  IMAD.MOV.U32 R3, RZ, RZ, 0x14f00000 ;  /* 0x14f00000ff037424 */ /* 0x000fe200078e00ff */
[----:B------:R-:W-:Y:S06]  /*155c0*/  @P1 BRA `(.L_x_10902) ;  /* 0x0000000000141947 */ /* 0x000fec0003800000 */
[----:B------:R-:W-:Y:S01]  /*155d0*/  ISETP.NE.AND P0, PT, R28, RZ, PT ;  /* 0x000000ff1c00720c */ /* 0x000fe20003f05270 */
[----:B------:R-:W-:-:S04]  /*155e0*/  IMAD.MOV.U32 R13, RZ, RZ, 0x6000 ;  /* 0x00006000ff0d7424 */ /* 0x000fc800078e00ff */
[----:B------:R0:W-:Y:S08]  /*155f0*/  SYNCS.ARRIVE.TRANS64 RZ, [R8+URZ+0x50], R13 ;  /* 0x0000500d08ff79a7 */ /* 0x0001f0000800003f */
[----:B------:R-:W-:Y:S05]  /*15600*/  @!P0 BRA `(.L_x_10902) ;  /* 0x0000000000048947 */ /* 0x000fea0003800000 */
[----:B------:R-:W-:Y:S01]  /*15610*/  BPT.TRAP 0x1 ;  /* 0x000000040000795c */ /* 0x000fe20000300000 */
.L_x_10902:
[----:B------:R-:W-:Y:S05]  /*15620*/  BSYNC B2 ;  /* 0x0000000000027941 */ /* 0x000fea0003800000 */
.L_x_10901:
        /* <DEDUP_REMOVED lines=10> */
.L_x_10903:
        /* <DEDUP_REMOVED lines=15> */
.L_x_10904:
        /* <DEDUP_REMOVED lines=15> */
.L_x_10905:
        /* <DEDUP_REMOVED lines=12> */
.L_x_10890:
[----:B------:R-:W-:Y:S05]  /*15970*/  BSYNC B1 ;  /* 0x0000000000017941 */ /* 0x000fea0003800000 */
.L_x_10889:
[----:B------:R-:W-:Y:S01]  /*15980*/  ISETP.GT.AND P0, PT, R9, UR39, PT ;  /* 0x0000002709007c0c */ /* 0x000fe2000bf04270 */
[----:B------:R-:W-:-:S12]  /*15990*/  VIADD R6, R6, 0xfffffffe ;  /* 0xfffffffe06067836 */ /* 0x000fd80000000000 */
[----:B------:R-:W-:Y:S05]  /*159a0*/  @P0 BRA `(.L_x_10906) ;  /* 0xffffffe800a80947 */ /* 0x000fea000383ffff */
.L_x_10871:
[----:B------:R-:W-:Y:S05]  /*159b0*/  BSYNC B0 ;  /* 0x0000000000007941 */ /* 0x000fea0003800000 */
.L_x_10852:
[----:B------:R-:W1:Y:S01]  /*159c0*/  S2R R0, SR_TID.X ;  /* 0x0000000000007919 */ /* 0x000e620000002100 */
[----:B------:R-:W-:Y:S01]  /*159d0*/  BSSY B0, `(.L_x_10907) ;  /* 0x0000010000007945 */ /* 0x000fe20003800000 */
        /* <DEDUP_REMOVED lines=14> */
[----:B0-----:R-:W-:-:S07]  /*15ac0*/  IADD3 R27, R0, UR42, R27 ;  /* 0x0000002a001b7c10 */ /* 0x001fce000fffe01b */
.L_x_10908:
[----:B------:R-:W-:Y:S05]  /*15ad0*/  BSYNC B0 ;  /* 0x0000000000007941 */ /* 0x000fea0003800000 */
.L_x_10907:
[----:B------:R-:W-:Y:S01]  /*15ae0*/  LOP3.LUT P0, RZ, R19, 0x2, RZ, 0xc0, !PT ;  /* 0x0000000213ff7812 */ /* 0x000fe2000780c0ff */
[----:B------:R-:W-:-:S12]  /*15af0*/  BSSY B0, `(.L_x_10909) ;  /* 0x0000043000007945 */ /* 0x000fd80003800000 */
[----:B------:R-:W-:Y:S05]  /*15b00*/  @!P0 BRA `(.L_x_10910) ;  /* 0x0000000400048947 */ /* 0x000fea0003800000 */
[----:B------:R-:W-:Y:S01]  /*15b10*/  IMAD R3, R16, 0x8, R17 ;  /* 0x0000000810037824 */ /* 0x000fe200078e0211 */
[----:B------:R-:W-:Y:S01]  /*15b20*/  SHF.L.U32 R0, R24, 0x1f, RZ ;  /* 0x0000001f18007819 */ /* 0x000fe200000006ff */
[----:B------:R-:W-:Y:S01]  /*15b30*/  BSSY B1, `(.L_x_10911) ;  /* 0x0000004000017945 */ /* 0x000fe20003800000 */
[----:B------:R-:W-:Y:S02]  /*15b40*/  ISETP.NE.AND P2, PT, R6, RZ, PT ;  /* 0x000000ff0600720c */ /* 0x000fe40003f45270 */
[----:B------:R-:W1:Y:S02]  /*15b50*/  SYNCS.PHASECHK.TRANS64.TRYWAIT P0, [R3+URZ+0x2d860], R0 ;  /* 0x02d86000030075a7 */ /* 0x000e64000800017f */
[----:B-1----:R-:W-:Y:S09]  /*15b60*/  @!P0 BRA `(.L_x_10912) ;  /* 0x0000001400f48947 */ /* 0x002ff20003800000 */
.L_x_10961:
[----:B------:R-:W-:Y:S05]  /*15b70*/  BSYNC B1 ;  /* 0x0000000000017941 */ /* 0x000fea0003800000 */
.L_x_10911:
[----:B------:R-:W-:Y:S04]  /*15b80*/  BSSY B1, `(.L_x_10913) ;  /* 0x0000007000017945 */ /* 0x000fe80003800000 */
[----:B------:R-:W-:Y:S05]  /*15b90*/  @P2 BRA `(.L_x_10914) ;  /* 0x0000000000142947 */ /* 0x000fea0003800000 */
[----:B------:R-:W-:Y:S01]  /*15ba0*/  ISETP.NE.AND P0, PT, R28, RZ, PT ;  /* 0x000000ff1c00720c */ /* 0x000fe20003f05270 */
[----:B-1----:R-:W-:-:S04]  /*15bb0*/  IMAD.MOV.U32 R0, RZ, RZ, 0x6000 ;  /* 0x00006000ff007424 */ /* 0x002fc800078e00ff */
[----:B------:R2:W-:Y:S08]  /*15bc0*/  SYNCS.ARRIVE.TRANS64 RZ, [R3+URZ+0x2d850], R0 ;  /* 0x02d8500003ff79a7 */ /* 0x0005f0000800003f */
[----:B------:R-:W-:Y:S05]  /*15bd0*/  @!P0 BRA `(.L_x_10914) ;  /* 0x0000000000048947 */ /* 0x000fea0003800000 */
[----:B------:R-:W-:Y:S01]  /*15be0*/  BPT.TRAP 0x1 ;  /* 0x000000040000795c */ /* 0x000fe20000300000 */
.L_x_10914:
[----:B------:R-:W-:Y:S05]  /*15bf0*/  BSYNC B1 ;  /* 0x0000000000017941 */ /* 0x000fea0003800000 */
.L_x_10913:
[----:B-12---:R-:W-:Y:S01]  /*15c00*/  IMAD R0, R16, 0x6000, R17 ;  /* 0x0000600010007824 */ /* 0x006fe200078e0211 */
[----:B------:R-:W-:Y:S01]  /*15c10*/  UIADD3 UR4, UP0, UR46, 0x470, URZ ;  /* 0x000004702e047890 */ /* 0x000fe2000ff1e03f */
[----:B0-----:R-:W-:Y:S01]  /*15c20*/  VIADD R2, R3, 0x2d850 ;  /* 0x0002d85003027836 */ /* 0x001fe20000000000 */
[----:B------:R-:W-:Y:S01]  /*15c30*/  PLOP3.LUT P0, PT, PT, PT, PT, 0x80, 0x0 ;  /* 0x000000000000781c */ /* 0x000fe20003f0f070 */
[----:B------:R-:W-:Y:S01]  /*15c40*/  IMAD.SHL.U32 R22, R22, 0x80, RZ ;  /* 0x0000008016167824 */ /* 0x000fe200078e00ff */
[----:B------:R-:W-:Y:S01]  /*15c50*/  UIADD3.X UR5, URZ, UR47, URZ, UP0, !UPT ;  /* 0x0000002f3f057290 */ /* 0x000fe200087fe43f */
[----:B------:R-:W-:Y:S01]  /*15c60*/  VIADD R3, R0, 0x400 ;  /* 0x0000040000037836 */ /* 0x000fe20000000000 */
[----:B------:R-:W-:Y:S01]  /*15c70*/  UMOV UR6, 0x0 ;  /* 0x0000000000067882 */ /* 0x000fe20000000000 */
[----:B------:R-:W-:Y:S01]  /*15c80*/  UMOV UR7, 0x14f00000 ;  /* 0x14f0000000077882 */ /* 0x000fe20000000000 */
[----:B------:R-:W-:-:S08]  /*15c90*/  UMOV UR10, URZ ;  /* 0x0000003f000a7c82 */ /* 0x000fd00008000000 */
.L_x_10915:
        /* <DEDUP_REMOVED lines=15> */
.L_x_10916:
        /* <DEDUP_REMOVED lines=15> */
.L_x_10917:
        /* <DEDUP_REMOVED lines=9> */
[----:B-1----:R-:W-:Y:S05]  /*15f10*/  @P0 BRA.U.ANY `(.L_x_10917) ;  /* 0xfffffffd00d80947 */ /* 0x002fea000393ffff */
.L_x_10910:
[----:B------:R-:W-:Y:S05]  /*15f20*/  BSYNC B0 ;  /* 0x0000000000007941 */ /* 0x000fea0003800000 */
.L_x_10909:
[----:B------:R-:W-:-:S05]  /*15f30*/  VIADD R16, R16, 0x1 ;  /* 0x0000000110107836 */ /* 0x000fca0000000000 */
[----:B------:R-:W-:-:S04]  /*15f40*/  ISETP.NE.AND P0, PT, R16, 0x2, PT ;  /* 0x000000021000780c */ /* 0x000fc80003f05270 */
[----:B------:R-:W-:Y:S02]  /*15f50*/  SEL R3, RZ, 0x1, P0 ;  /* 0x00000001ff037807 */ /* 0x000fe40000000000 */
[----:B------:R-:W-:Y:S02]  /*15f60*/  SEL R16, R16, RZ, P0 ;  /* 0x000000ff10107207 */ /* 0x000fe40000000000 */
[----:B------:R-:W-:-:S07]  /*15f70*/  LOP3.LUT R24, R24, R3, RZ, 0x3c, !PT ;  /* 0x0000000318187212 */ /* 0x000fce00078e3cff */
.L_x_10834:
[----:B------:R-:W-:Y:S05]  /*15f80*/  BSYNC B7 ;  /* 0x0000000000077941 */ /* 0x000fea0003800000 */
.L_x_10832:
[----:B------:R-:W-:-:S13]  /*15f90*/  LOP3.LUT P0, RZ, R19, 0x4, RZ, 0xc0, !PT ;  /* 0x0000000413ff7812 */ /* 0x000fda000780c0ff */
[----:B------:R-:W-:Y:S05]  /*15fa0*/  @!P0 BRA `(.L_x_10918) ;  /* 0x0000000000248947 */ /* 0x000fea0003800000 */
[----:B------:R-:W-:Y:S05]  /*15fb0*/  WARPSYNC.ALL ;  /* 0x0000000000007948 */ /* 0x000fea0003800000 */
[----:B------:R-:W1:Y:S08]  /*15fc0*/  S2UR UR5, SR_CgaCtaId ;  /* 0x00000000000579c3 */ /* 0x000e700000008800 */
[----:B------:R-:W-:Y:S06]  /*15fd0*/  BAR.SYNC.DEFER_BLOCKING 0x5, 0x200 ;  /* 0x0148000000007b1d */ /* 0x000fec0000010000 */
[----:B------:R-:W-:-:S02]  /*15fe0*/  UMOV UR4, 0x400 ;  /* 0x0000040000047882 */ /* 0x000fc40000000000 */
[----:B-1----:R-:W-:-:S06]  /*15ff0*/  ULEA UR4, UR5, UR4, 0x18 ;  /* 0x0000000405047291 */ /* 0x002fcc000f8ec03f */
[----:B0-----:R-:W-:-:S05]  /*16000*/  IMAD.U32 R17, RZ, RZ, UR4 ;  /* 0x00000004ff117e24 */ /* 0x001fca000f8e00ff */
[----:B------:R0:W1:Y:S01]  /*16010*/  LDS R27, [R17+0x2d8d0] ;  /* 0x02d8d000111b7984 */ /* 0x0000620000000800 */
[----:B------:R-:W-:Y:S06]  /*16020*/  BAR.ARV 0x4, 0x200 ;  /* 0x0108000000007b1d */ /* 0x000fec0000002000 */
[----:B------:R-:W-:Y:S05]  /*16030*/  BRA `(.L_x_10919) ;  /* 0x00000000002c7947 */ /* 0x000fea0003800000 */
.L_x_10918:
[----:B------:R-:W-:-:S03]  /*16040*/  UMOV UR4, 0xffffffff ;  /* 0xffffffff00047882 */ /* 0x000fc60000000000 */
[----:B------:R-:W-:Y:S05]  /*16050*/  BRA.DIV UR4, `(.L_x_10920) ;  /* 0x0000001204cc7947 */ /* 0x000fea000b800000 */
[----:B------:R1:W2:Y:S02]  /*16060*/  SHFL.IDX PT, R14, R27, RZ, 0x1f ;  /* 0x00001fff1b0e7589 */ /* 0x0002a400000e0000 */
.L_x_10964:
[----:B------:R-:W0:Y:S01]  /*16070*/  @!P1 S2R R3, SR_CgaCtaId ;  /* 0x0000000000039919 */ /* 0x000e220000008800 */
[----:B------:R-:W-:Y:S05]  /*16080*/  WARPSYNC.ALL ;  /* 0x0000000000007948 */ /* 0x000fea0003800000 */
[----:B------:R-:W-:Y:S01]  /*16090*/  BAR.SYNC.DEFER_BLOCKING 0x4, 0x200 ;  /* 0x0108000000007b1d */ /* 0x000fe20000010000 */
[----:B------:R-:W-:-:S04]  /*160a0*/  @!P1 MOV R0, 0x400 ;  /* 0x0000040000009802 */ /* 0x000fc80000000f00 */
[----:B0-----:R-:W-:-:S05]  /*160b0*/  @!P1 LEA R17, R3, R0, 0x18 ;  /* 0x0000000003119211 */ /* 0x001fca00078ec0ff */
[----:B------:R1:W-:Y:S02]  /*160c0*/  @!P1 STS [R17+0x2d8d0], R27 ;  /* 0x02d8d01b11009388 */ /* 0x0003e40000000800 */
[----:B-12---:R-:W-:Y:S01]  /*160d0*/  IMAD.MOV.U32 R27, RZ, RZ, R14 ;  /* 0x000000ffff1b7224 */ /* 0x006fe200078e000e */
[----:B------:R-:W-:Y:S06]  /*160e0*/  BAR.ARV 0x5, 0x200 ;  /* 0x0148000000007b1d */ /* 0x000fec0000002000 */
.L_x_10919:
[----:B------:R-:W-:Y:S02]  /*160f0*/  ULDC UR4, c[0x0][0xc38] ;  /* 0x00030e0000047ab9 */ /* 0x000fe40000000800 */
[----:B-1----:R-:W-:-:S13]  /*16100*/  ISETP.GE.AND P0, PT, R27, UR4, PT ;  /* 0x000000041b007c0c */ /* 0x002fda000bf06270 */
[----:B------:R-:W-:Y:S05]  /*16110*/  @!P0 BRA `(.L_x_10921) ;  /* 0xffffffb800088947 */ /* 0x000fea000383ffff */
.L_x_10823:
[----:B------:R-:W1:Y:S01]  /*16120*/  S2R R3, SR_CgaCtaId ;  /* 0x0000000000037919 */ /* 0x000e620000008800 */
[----:B------:R-:W-:Y:S01]  /*16130*/  VIADD R29, R29, 0x1 ;  /* 0x000000011d1d7836 */ /* 0x000fe20000000000 */
[----:B------:R-:W-:Y:S01]  /*16140*/  MOV R2, 0x400 ;  /* 0x0000040000027802 */ /* 0x000fe20000000f00 */
[----:B------:R-:W-:Y:S03]  /*16150*/  BSSY B0, `(.L_x_10922) ;  /* 0x0000008000007945 */ /* 0x000fe60003800000 */
[----:B------:R-:W-:-:S04]  /*16160*/  LEA.HI R0, R29, R29, RZ, 0x1 ;  /* 0x0000001d1d007211 */ /* 0x000fc800078f08ff */
[----:B------:R-:W-:-:S05]  /*16170*/  LOP3.LUT R0, R0, 0xfffffffe, RZ, 0xc0, !PT ;  /* 0xfffffffe00007812 */ /* 0x000fca00078ec0ff */
[----:B------:R-:W-:-:S05]  /*16180*/  IMAD.IADD R0, R29, 0x1, -R0 ;  /* 0x000000011d007824 */ /* 0x000fca00078e0a00 */
[----:B------:R-:W-:Y:S02]  /*16190*/  SHF.L.U32 R0, R0, 0x1f, RZ ;  /* 0x0000001f00007819 */ /* 0x000fe400000006ff */
[----:B-1----:R-:W-:-:S04]  /*161a0*/  LEA R9, R3, R2, 0x18 ;  /* 0x0000000203097211 */ /* 0x002fc800078ec0ff */
[----:B------:R-:W1:Y:S02]  /*161b0*/  SYNCS.PHASECHK.TRANS64.TRYWAIT P0, [R9+URZ+0x2d820], R0 ;  /* 0x02d82000090075a7 */ /* 0x000e64000800017f */
[----:B-1----:R-:W-:Y:S05]  /*161c0*/  @!P0 BRA `(.L_x_10923) ;  /* 0x0000001000988947 */ /* 0x002fea0003800000 */
.L_x_10965:
[----:B------:R-:W-:Y:S05]  /*161d0*/  BSYNC B0 ;  /* 0x0000000000007941 */ /* 0x000fea0003800000 */
.L_x_10922:
[----:B------:R-:W-:-:S03]  /*161e0*/  UMOV UR4, 0xffffffff ;  /* 0xffffffff00047882 */ /* 0x000fc60000000000 */
[----:B------:R-:W-:Y:S05]  /*161f0*/  BRA.DIV UR4, `(.L_x_10924) ;  /* 0x0000001204a07947 */ /* 0x000fea000b800000 */
[----:B-1----:R-:W1:Y:S02]  /*16200*/  S2R R0, SR_TID.X ;  /* 0x0000000000007919 */ /* 0x002e640000002100 */
[----:B-1----:R-:W-:-:S04]  /*16210*/  SHF.R.U32.HI R0, RZ, 0x5, R0 ;  /* 0x00000005ff007819 */ /* 0x002fc80000011600 */
[----:B------:R-:W-:-:S05]  /*16220*/  LOP3.LUT R0, R0, 0x3, RZ, 0xc0, !PT ;  /* 0x0000000300007812 */ /* 0x000fca00078ec0ff */
[----:B------:R1:W2:Y:S02]  /*16230*/  SHFL.IDX PT, R14, R0, RZ, 0x1f ;  /* 0x00001fff000e7589 */ /* 0x0002a400000e0000 */
.L_x_10968:
[----:B--2---:R-:W-:Y:S01]  /*16240*/  ISETP.NE.AND P0, PT, R14, RZ, PT ;  /* 0x000000ff0e00720c */ /* 0x004fe20003f05270 */
[----:B------:R-:W-:-:S12]  /*16250*/  BSSY B0, `(.L_x_10925) ;  /* 0x0000024000007945 */ /* 0x000fd80003800000 */
[----:B------:R-:W-:Y:S05]  /*16260*/  @P0 BRA `(.L_x_10926) ;  /* 0x0000000000880947 */ /* 0x000fea0003800000 */
[----:B------:R-:W-:-:S03]  /*16270*/  UMOV UR4, 0xffffffff ;  /* 0xffffffff00047882 */ /* 0x000fc60000000000 */
[----:B------:R-:W-:Y:S05]  /*16280*/  BRA.DIV UR4, `(.L_x_10927) ;  /* 0x0000001204b07947 */ /* 0x000fea000b800000 */
[----:B------:R-:W-:-:S13]  /*16290*/  ELECT P6, URZ, PT ;  /* 0x00000000003f782f */ /* 0x000fda00038c0000 */
.L_x_10971:
[----:B------:R-:W-:Y:S05]  /*162a0*/  @!P6 BRA `(.L_x_10926) ;  /* 0x000000000078e947 */ /* 0x000fea0003800000 */
[----:B------:R-:W-:-:S06]  /*162b0*/  ULOP3.LUT UR4, UR38, 0x2, URZ, 0xfc, !UPT ;  /* 0x0000000226047892 */ /* 0x000fcc000f8efc3f */
[----:B-1----:R-:W-:-:S05]  /*162c0*/  IMAD.U32 R0, RZ, RZ, UR4 ;  /* 0x00000004ff007e24 */ /* 0x002fca000f8e00ff */
[----:B------:R-:W-:-:S13]  /*162d0*/  ISETP.NE.AND P2, PT, R0, 0x3, PT ;  /* 0x000000030000780c */ /* 0x000fda0003f45270 */
[----:B------:R-:W-:Y:S05]  /*162e0*/  @!P2 BRA `(.L_x_10928) ;  /* 0x000000000004a947 */ /* 0x000fea0003800000 */
[----:B------:R-:W-:Y:S01]  /*162f0*/  BPT.TRAP 0x1 ;  /* 0x000000040000795c */ /* 0x000fe20000300000 */
.L_x_10928:
[----:B------:R-:W-:Y:S01]  /*16300*/  VIADD R3, R9, 0x2d840 ;  /* 0x0002d84009037836 */ /* 0x000fe20000000000 */
[----:B------:R-:W-:Y:S01]  /*16310*/  SHF.L.U32 R2, R24, 0x1f, RZ ;  /* 0x0000001f18027819 */ /* 0x000fe200000006ff */
[C---:B------:R-:W-:Y:S02]  /*16320*/  VIADD R0, R16.reuse, 0x1 ;  /* 0x0000000110007836 */ /* 0x040fe40000000000 */
[----:B------:R-:W-:-:S03]  /*16330*/  IMAD R7, R16, 0x8, R3 ;  /* 0x0000000810077824 */ /* 0x000fc600078e0203 */
        /* <DEDUP_REMOVED lines=8> */
.L_x_10972:
[----:B------:R-:W2:Y:S02]  /*163c0*/  SYNCS.PHASECHK.TRANS64.TRYWAIT P0, [R3+URZ], R0 ;  /* 0x00000000030075a7 */ /* 0x000ea4000800017f */
[----:B--2---:R-:W-:Y:S05]  /*163d0*/  @!P0 BRA `(.L_x_10930) ;  /* 0x0000001000908947 */ /* 0x004fea0003800000 */
.L_x_10973:
[----:B------:R-:W-:Y:S05]  /*163e0*/  @!P2 BRA `(.L_x_10931) ;  /* 0x000000000004a947 */ /* 0x000fea0003800000 */
[----:B------:R-:W-:Y:S01]  /*163f0*/  BPT.TRAP 0x1 ;  /* 0x000000040000795c */ /* 0x000fe20000300000 */
.L_x_10931:
[----:B--2---:R-:W-:-:S04]  /*16400*/  VIADD R3, R9, 0x2d860 ;  /* 0x0002d86009037836 */ /* 0x004fc80000000000 */
[----:B------:R-:W-:-:S04]  /*16410*/  IMAD R5, R16, 0x8, R3 ;  /* 0x0000000810057824 */ /* 0x000fc800078e0203 */
[----:B------:R-:W2:Y:S02]  /*16420*/  SYNCS.PHASECHK.TRANS64.TRYWAIT P0, [R5+URZ], R2 ;  /* 0x00000002050075a7 */ /* 0x000ea4000800017f */
[----:B--2---:R-:W-:Y:S05]  /*16430*/  @!P0 BRA `(.L_x_10932) ;  /* 0x00000010008c8947 */ /* 0x004fea0003800000 */
.L_x_10974:
[----:B------:R-:W-:-:S07]  /*16440*/  IMAD R3, R4, 0x8, R3 ;  /* 0x0000000804037824 */ /* 0x000fce00078e0203 */
.L_x_10933:
[----:B---3--:R3:W4:Y:S02]  /*16450*/  SYNCS.PHASECHK.TRANS64.TRYWAIT P0, [R3+URZ], R0 ;  /* 0x00000000030075a7 */ /* 0x008724000800017f */
[----:B----4-:R-:W-:Y:S05]  /*16460*/  @!P0 NANOSLEEP.SYNCS 0x989680 ;  /* 0x009896800000895d */ /* 0x010fea0003900000 */
[----:B------:R-:W4:Y:S02]  /*16470*/  @!P0 SYNCS.PHASECHK.TRANS64 P0, [R3+URZ], R0 ;  /* 0x00000000030085a7 */ /* 0x000f24000800007f */
[----:B----4-:R-:W-:Y:S05]  /*16480*/  @!P0 BRA `(.L_x_10933) ;  /* 0xfffffffc00f08947 */ /* 0x010fea000383ffff */
.L_x_10926:
[----:B------:R-:W-:Y:S05]  /*16490*/  BSYNC B0 ;  /* 0x0000000000007941 */ /* 0x000fea0003800000 */
.L_x_10925:
[----:B------:R-:W-:Y:S05]  /*164a0*/  EXIT ;  /* 0x000000000000794d */ /* 0x000fea0003800000 */
.L_x_10744:
[----:B0-----:R-:W-:-:S04]  /*164b0*/  IMAD.U32 R3, RZ, RZ, UR42 ;  /* 0x0000002aff037e24 */ /* 0x001fc8000f8e00ff */
[----:B------:R0:W1:Y:S03]  /*164c0*/  SYNCS.PHASECHK.TRANS64.TRYWAIT P1, [R3+URZ+0x2d800], R0 ;  /* 0x02d80000030075a7 */ /* 0x000066000802017f */
[----:B-1----:R-:W-:Y:S05]  /*164d0*/  @!P1 NANOSLEEP.SYNCS 0x989680 ;  /* 0x009896800000995d */ /* 0x002fea0003900000 */
[----:B------:R-:W1:Y:S02]  /*164e0*/  @!P1 SYNCS.PHASECHK.TRANS64 P1, [R3+URZ+0x2d800], R0 ;  /* 0x02d80000030095a7 */ /* 0x000e64000802007f */
[----:B-1----:R-:W-:Y:S05]  /*164f0*/  @!P1 BRA `(.L_x_10744) ;  /* 0xfffffffc00ec9947 */ /* 0x002fea000383ffff */
[----:B------:R-:W-:Y:S05]  /*16500*/  BRA `(.L_x_10934) ;  /* 0xfffffeb400987947 */ /* 0x000fea000383ffff */
.L_x_10748:
[----:B-1----:R1:W2:Y:S02]  /*16510*/  SYNCS.PHASECHK.TRANS64.TRYWAIT P2, [R90+URZ+0x2d830], R3 ;  /* 0x02d830035a0075a7 */ /* 0x0022a4000804017f */
[----:B--2---:R-:W-:Y:S05]  /*16520*/  @!P2 NANOSLEEP.SYNCS 0x989680 ;  /* 0x009896800000a95d */ /* 0x004fea0003900000 */
[----:B------:R-:W2:Y:S02]  /*16530*/  @!P2 SYNCS.PHASECHK.TRANS64 P2, [R90+URZ+0x2d830], R3 ;  /* 0x02d830035a00a5a7 */ /* 0x000ea4000804007f */
[----:B--2---:R-:W-:Y:S05]  /*16540*/  @!P2 BRA `(.L_x_10748) ;  /* 0xfffffffc00f0a947 */ /* 0x004fea000383ffff */
[----:B------:R-:W-:Y:S05]  /*16550*/  BRA `(.L_x_10747) ;  /* 0xfffffeb400bc7947 */ /* 0x000fea000383ffff */
.L_x_10764:
[----:B--2---:R-:W-:-:S04]  /*16560*/  IMAD.U32 R6, RZ, RZ, UR6 ;  /* 0x00000006ff067e24 */ /* 0x004fc8000f8e00ff */
[----:B------:R2:W3:Y:S03]  /*16570*/  SYNCS.PHASECHK.TRANS64.TRYWAIT P2, [R6+URZ+0x2d830], R5 ;  /* 0x02d83005060075a7 */ /* 0x0004e6000804017f */
[----:B---3--:R-:W-:Y:S05]  /*16580*/  @!P2 NANOSLEEP.SYNCS 0x989680 ;  /* 0x009896800000a95d */ /* 0x008fea0003900000 */
[----:B------:R-:W3:Y:S02]  /*16590*/  @!P2 SYNCS.PHASECHK.TRANS64 P2, [R6+URZ+0x2d830], R5 ;  /* 0x02d830050600a5a7 */ /* 0x000ee4000804007f */
[----:B---3--:R-:W-:Y:S05]  /*165a0*/  @!P2 BRA `(.L_x_10764) ;  /* 0xfffffffc00eca947 */ /* 0x008fea000383ffff */
[----:B------:R-:W-:Y:S05]  /*165b0*/  BRA `(.L_x_10761) ;  /* 0xfffffef000b07947 */ /* 0x000fea000383ffff */
.L_x_10768:
[----:B-1----:R-:W-:-:S04]  /*165c0*/  IMAD.U32 R6, RZ, RZ, UR6 ;  /* 0x00000006ff067e24 */ /* 0x002fc8000f8e00ff */
[----:B------:R1:W2:Y:S03]  /*165d0*/  SYNCS.PHASECHK.TRANS64.TRYWAIT P2, [R6+URZ+0x2d850], R5 ;  /* 0x02d85005060075a7 */ /* 0x0002a6000804017f */
[----:B--2---:R-:W-:Y:S05]  /*165e0*/  @!P2 NANOSLEEP.SYNCS 0x989680 ;  /* 0x009896800000a95d */ /* 0x004fea0003900000 */
[----:B------:R-:W2:Y:S02]  /*165f0*/  @!P2 SYNCS.PHASECHK.TRANS64 P2, [R6+URZ+0x2d850], R5 ;  /* 0x02d850050600a5a7 */ /* 0x000ea4000804007f */
[----:B--2---:R-:W-:Y:S05]  /*16600*/  @!P2 BRA `(.L_x_10768) ;  /* 0xfffffffc00eca947 */ /* 0x004fea000383ffff */
[----:B------:R-:W-:Y:S05]  /*16610*/  BRA `(.L_x_10765) ;  /* 0xfffffef400507947 */ /* 0x000fea000383ffff */
.L_x_10785:
[----:B-1----:R-:W-:-:S04]  /*16620*/  IMAD.U32 R9, RZ, RZ, UR6 ;  /* 0x00000006ff097e24 */ /* 0x002fc8000f8e00ff */
[----:B------:R1:W2:Y:S03]  /*16630*/  SYNCS.PHASECHK.TRANS64.TRYWAIT P3, [R9+URZ+0x2d830], R4 ;  /* 0x02d83004090075a7 */ /* 0x0002a6000806017f */
[----:B--2---:R-:W-:Y:S05]  /*16640*/  @!P3 NANOSLEEP.SYNCS 0x989680 ;  /* 0x009896800000b95d */ /* 0x004fea0003900000 */
[----:B------:R-:W2:Y:S02]  /*16650*/  @!P3 SYNCS.PHASECHK.TRANS64 P3, [R9+URZ+0x2d830], R4 ;  /* 0x02d830040900b5a7 */ /* 0x000ea4000806007f */
[----:B--2---:R-:W-:Y:S05]  /*16660*/  @!P3 BRA `(.L_x_10785) ;  /* 0xfffffffc00ecb947 */ /* 0x004fea000383ffff */
[----:B------:R-:W-:Y:S05]  /*16670*/  BRA `(.L_x_10782) ;  /* 0xffffff2c008c7947 */ /* 0x000fea000383ffff */
.L_x_10789:
[----:B-1----:R-:W-:-:S04]  /*16680*/  IMAD.U32 R9, RZ, RZ, UR6 ;  /* 0x00000006ff097e24 */ /* 0x002fc8000f8e00ff */
[----:B------:R1:W2:Y:S03]  /*16690*/  SYNCS.PHASECHK.TRANS64.TRYWAIT P2, [R9+URZ+0x2d850], R4 ;  /* 0x02d85004090075a7 */ /* 0x0002a6000804017f */
[----:B--2---:R-:W-:Y:S05]  /*166a0*/  @!P2 NANOSLEEP.SYNCS 0x989680 ;  /* 0x009896800000a95d */ /* 0x004fea0003900000 */
[----:B------:R-:W2:Y:S02]  /*166b0*/  @!P2 SYNCS.PHASECHK.TRANS64 P2, [R9+URZ+0x2d850], R4 ;  /* 0x02d850040900a5a7 */ /* 0x000ea4000804007f */
[----:B--2---:R-:W-:Y:S05]  /*166c0*/  @!P2 BRA `(.L_x_10789) ;  /* 0xfffffffc00eca947 */ /* 0x004fea000383ffff */
[----:B------:R-:W-:Y:S05]  /*166d0*/  BRA `(.L_x_10786) ;  /* 0xffffff30002c7947 */ /* 0x000fea000383ffff */
.L_x_10795:
[----:B--2---:R-:W-:-:S04]  /*166e0*/  IMAD.U32 R7, RZ, RZ, UR6 ;  /* 0x00000006ff077e24 */ /* 0x004fc8000f8e00ff */
[----:B------:R2:W3:Y:S03]  /*166f0*/  SYNCS.PHASECHK.TRANS64.TRYWAIT P3, [R7+URZ+0x2d830], R4 ;  /* 0x02d83004070075a7 */ /* 0x0004e6000806017f */
[----:B---3--:R-:W-:Y:S05]  /*16700*/  @!P3 NANOSLEEP.SYNCS 0x989680 ;  /* 0x009896800000b95d */ /* 0x008fea0003900000 */
[----:B------:R-:W3:Y:S02]  /*16710*/  @!P3 SYNCS.PHASECHK.TRANS64 P3, [R7+URZ+0x2d830], R4 ;  /* 0x02d830040700b5a7 */ /* 0x000ee4000806007f */
[----:B---3--:R-:W-:Y:S05]  /*16720*/  @!P3 BRA `(.L_x_10795) ;  /* 0xfffffffc00ecb947 */ /* 0x008fea000383ffff */
[----:B------:R-:W-:Y:S05]  /*16730*/  BRA `(.L_x_10792) ;  /* 0xffffff5400987947 */ /* 0x000fea000383ffff */
.L_x_10799:
[----:B-1----:R-:W-:-:S04]  /*16740*/  IMAD.U32 R7, RZ, RZ, UR6 ;  /* 0x00000006ff077e24 */ /* 0x002fc8000f8e00ff */
[----:B------:R1:W2:Y:S03]  /*16750*/  SYNCS.PHASECHK.TRANS64.TRYWAIT P2, [R7+URZ+0x2d850], R4 ;  /* 0x02d85004070075a7 */ /* 0x0002a6000804017f */
[----:B--2---:R-:W-:Y:S05]  /*16760*/  @!P2 NANOSLEEP.SYNCS 0x989680 ;  /* 0x009896800000a95d */ /* 0x004fea0003900000 */
[----:B------:R-:W2:Y:S02]  /*16770*/  @!P2 SYNCS.PHASECHK.TRANS64 P2, [R7+URZ+0x2d850], R4 ;  /* 0x02d850040700a5a7 */ /* 0x000ea4000804007f */
[----:B--2---:R-:W-:Y:S05]  /*16780*/  @!P2 BRA `(.L_x_10799) ;  /* 0xfffffffc00eca947 */ /* 0x004fea000383ffff */
[----:B------:R-:W-:Y:S05]  /*16790*/  BRA `(.L_x_10796) ;  /* 0xffffff5800387947 */ /* 0x000fea000383ffff */
.L_x_10812:
[----:B--2---:R-:W-:-:S04]  /*167a0*/  IMAD.U32 R5, RZ, RZ, UR9 ;  /* 0x00000009ff057e24 */ /* 0x004fc8000f8e00ff */
[----:B------:R2:W4:Y:S03]  /*167b0*/  SYNCS.PHASECHK.TRANS64.TRYWAIT P0, [R5+URZ+0x2d850], R0 ;  /* 0x02d85000050075a7 */ /* 0x000526000800017f */
[----:B----4-:R-:W-:Y:S05]  /*167c0*/  @!P0 NANOSLEEP.SYNCS 0x989680 ;  /* 0x009896800000895d */ /* 0x010fea0003900000 */
[----:B------:R-:W4:Y:S02]  /*167d0*/  @!P0 SYNCS.PHASECHK.TRANS64 P0, [R5+URZ+0x2d850], R0 ;  /* 0x02d85000050085a7 */ /* 0x000f24000800007f */
[----:B----4-:R-:W-:Y:S05]  /*167e0*/  @!P0 BRA `(.L_x_10812) ;  /* 0xfffffffc00ec8947 */ /* 0x010fea000383ffff */
[----:B------:R-:W-:Y:S05]  /*167f0*/  BRA `(.L_x_10811) ;  /* 0xffffff8c00787947 */ /* 0x000fea000383ffff */
.L_x_10840:
[----:B------:R-:W-:Y:S02]  /*16800*/  IMAD.MOV.U32 R13, RZ, RZ, R20 ;  /* 0x000000ffff0d7224 */ /* 0x000fe400078e0014 */
[----:B------:R-:W-:Y:S02]  /*16810*/  IMAD.MOV.U32 R12, RZ, RZ, RZ ;  /* 0x000000ffff0c7224 */ /* 0x000fe400078e00ff */
[----:B------:R-:W-:Y:S02]  /*16820*/  IMAD.MOV.U32 R11, RZ, RZ, 0x1f ;  /* 0x0000001fff0b7424 */ /* 0x000fe400078e00ff */
[----:B------:R-:W-:-:S07]  /*16830*/  IMAD.MOV.U32 R15, RZ, RZ, -0x1 ;  /* 0xffffffffff0f7424 */ /* 0x000fce00078e00ff */
[----:B------:R-:W-:Y:S05]  /*16840*/  WARPSYNC.COLLECTIVE R15, `(.L_x_10935) ;  /* 0x000000000f087348 */ /* 0x000fea0003c00000 */
[----:B------:R0:W1:Y:S02]  /*16850*/  SHFL.IDX P6, R14, R13, R12, R11 ;  /* 0x0000000c0d0e7389 */ /* 0x00006400000c000b */
[----:B01----:R-:W-:Y:S01]  /*16860*/  ENDCOLLECTIVE ;  /* 0x000000000000791b */ /* 0x003fe20003800000 */
.L_x_10935:
[----:B------:R-:W-:Y:S05]  /*16870*/  BRA `(.L_x_10936) ;  /* 0xffffffbc00c47947 */ /* 0x000fea000383ffff */
.L_x_10842:
[----:B------:R-:W-:Y:S01]  /*16880*/  BSSY B0, `(.L_x_10937) ;  /* 0x0000006000007945 */ /* 0x000fe20003800000 */
[----:B------:R-:W-:-:S07]  /*16890*/  IMAD.MOV.U32 R15, RZ, RZ, -0x1 ;  /* 0xffffffffff0f7424 */ /* 0x000fce00078e00ff */
[----:B0-----:R-:W-:Y:S05]  /*168a0*/  WARPSYNC.COLLECTIVE R15, `(.L_x_10938) ;  /* 0x000000000f0c7348 */ /* 0x001fea0003c00000 */
[----:B------:R-:W-:Y:S02]  /*168b0*/  ELECT P6, UR62, PT ;  /* 0x00000000003e782f */ /* 0x000fe400038c0000 */
[----:B------:R-:W-:Y:S01]  /*168c0*/  MOV R14, UR62 ;  /* 0x0000003e000e7c02 */ /* 0x000fe20008000f00 */
[----:B0-----:R-:W-:Y:S10]  /*168d0*/  ENDCOLLECTIVE ;  /* 0x000000000000791b */ /* 0x001ff40003800000 */
.L_x_10938:
[----:B------:R-:W-:Y:S05]  /*168e0*/  BSYNC B0 ;  /* 0x0000000000007941 */ /* 0x000fea0003800000 */
.L_x_10937:
[----:B------:R-:W-:Y:S05]  /*168f0*/  BRA `(.L_x_10939) ;  /* 0xffffffbc00c47947 */ /* 0x000fea000383ffff */
.L_x_10844:
[----:B-1----:R1:W2:Y:S02]  /*16900*/  SYNCS.PHASECHK.TRANS64.TRYWAIT P0, [R3+URZ+0x2d840], R0 ;  /* 0x02d84000030075a7 */ /* 0x0022a4000800017f */
[----:B--2---:R-:W-:Y:S05]  /*16910*/  @!P0 NANOSLEEP.SYNCS 0x989680 ;  /* 0x009896800000895d */ /* 0x004fea0003900000 */
[----:B------:R-:W2:Y:S02]  /*16920*/  @!P0 SYNCS.PHASECHK.TRANS64 P0, [R3+URZ+0x2d840], R0 ;  /* 0x02d84000030085a7 */ /* 0x000ea4000800007f */
[----:B--2---:R-:W-:Y:S05]  /*16930*/  @!P0 BRA `(.L_x_10844) ;  /* 0xfffffffc00f08947 */ /* 0x004fea000383ffff */
[----:B------:R-:W-:Y:S05]  /*16940*/  BRA `(.L_x_10940) ;  /* 0xffffffc000207947 */ /* 0x000fea000383ffff */
.L_x_10848:
[----:B------:R-:W-:Y:S02]  /*16950*/  IMAD.MOV.U32 R13, RZ, RZ, R4 ;  /* 0x000000ffff0d7224 */ /* 0x000fe400078e0004 */
[----:B------:R-:W-:Y:S02]  /*16960*/  IMAD.MOV.U32 R12, RZ, RZ, RZ ;  /* 0x000000ffff0c7224 */ /* 0x000fe400078e00ff */
[----:B------:R-:W-:Y:S02]  /*16970*/  IMAD.MOV.U32 R11, RZ, RZ, 0x1c1f ;  /* 0x00001c1fff0b7424 */ /* 0x000fe400078e00ff */
[----:B------:R-:W-:Y:S02]  /*16980*/  IMAD.MOV.U32 R15, RZ, RZ, -0x1 ;  /* 0xffffffffff0f7424 */ /* 0x000fe400078e00ff */
[----:B------:R-:W-:-:S07]  /*16990*/  VIADD R6, R21, UR41 ;  /* 0x0000002915067c36 */ /* 0x000fce0008000000 */
[----:B------:R-:W-:Y:S05]  /*169a0*/  WARPSYNC.COLLECTIVE R15, `(.L_x_10941) ;  /* 0x000000000f087348 */ /* 0x000fea0003c00000 */
[----:B------:R0:W1:Y:S02]  /*169b0*/  SHFL.IDX P6, R14, R13, R12, R11 ;  /* 0x0000000c0d0e7389 */ /* 0x00006400000c000b */
[----:B01----:R-:W-:Y:S01]  /*169c0*/  ENDCOLLECTIVE ;  /* 0x000000000000791b */ /* 0x003fe20003800000 */
.L_x_10941:
[----:B------:R-:W-:Y:S02]  /*169d0*/  VIADD R10, R6, 0x20 ;  /* 0x00000020060a7836 */ /* 0x000fe40000000000 */
[----:B------:R-:W-:Y:S02]  /*169e0*/  IMAD.MOV.U32 R13, RZ, RZ, R0 ;  /* 0x000000ffff0d7224 */ /* 0x000fe400078e0000 */
[----:B------:R-:W-:-:S07]  /*169f0*/  IMAD.MOV.U32 R2, RZ, RZ, R14 ;  /* 0x000000ffff027224 */ /* 0x000fce00078e000e */
[----:B------:R-:W-:Y:S05]  /*16a00*/  WARPSYNC.COLLECTIVE R15, `(.L_x_10942) ;  /* 0x000000000f087348 */ /* 0x000fea0003c00000 */
[----:B------:R0:W1:Y:S02]  /*16a10*/  SHFL.IDX P6, R14, R13, R12, R11 ;  /* 0x0000000c0d0e7389 */ /* 0x00006400000c000b */
[----:B01----:R-:W-:Y:S01]  /*16a20*/  ENDCOLLECTIVE ;  /* 0x000000000000791b */ /* 0x003fe20003800000 */
.L_x_10942:
[----:B------:R-:W-:Y:S02]  /*16a30*/  ULDC UR4, c[0x0][0x288] ;  /* 0x0000a20000047ab9 */ /* 0x000fe40000000800 */
[----:B------:R-:W-:-:S05]  /*16a40*/  IMAD R5, R9, UR4, RZ ;  /* 0x0000000409057c24 */ /* 0x000fca000f8e02ff */
[----:B------:R-:W-:Y:S01]  /*16a50*/  ISETP.GE.AND P4, PT, R6, R5, PT ;  /* 0x000000050600720c */ /* 0x000fe20003f86270 */
[----:B------:R-:W-:Y:S02]  /*16a60*/  IMAD.MOV.U32 R13, RZ, RZ, R4 ;  /* 0x000000ffff0d7224 */ /* 0x000fe400078e0004 */
[----:B------:R-:W-:-:S10]  /*16a70*/  IMAD.MOV.U32 R12, RZ, RZ, 0x1 ;  /* 0x00000001ff0c7424 */ /* 0x000fd400078e00ff */
[----:B------:R-:W-:-:S05]  /*16a80*/  @!P4 LEA R14, P3, R20, R14, 0x1 ;  /* 0x0000000e140ec211 */ /* 0x000fca00078608ff */
[----:B------:R-:W-:Y:S02]  /*16a90*/  @!P4 IMAD.X R3, RZ, RZ, R2, P3 ;  /* 0x000000ffff03c224 */ /* 0x000fe400018e0602 */
[----:B------:R-:W-:-:S07]  /*16aa0*/  @!P4 IMAD.MOV.U32 R2, RZ, RZ, R14 ;  /* 0x000000ffff02c224 */ /* 0x000fce00078e000e */
[----:B------:R-:W-:Y:S05]  /*16ab0*/  WARPSYNC.COLLECTIVE R15, `(.L_x_10943) ;  /* 0x000000000f087348 */ /* 0x000fea0003c00000 */
[----:B------:R0:W1:Y:S02]  /*16ac0*/  SHFL.IDX P6, R14, R13, R12, R11 ;  /* 0x0000000c0d0e7389 */ /* 0x00006400000c000b */
[----:B01----:R-:W-:Y:S01]  /*16ad0*/  ENDCOLLECTIVE ;  /* 0x000000000000791b */ /* 0x003fe20003800000 */
.L_x_10943:
        /* <DEDUP_REMOVED lines=8> */
[----:B------:R-:W-:Y:S02]  /*16b60*/  VIADD R10, R6, 0x40 ;  /* 0x00000040060a7836 */ /* 0x000fe40000000000 */
[----:B0-----:R-:W-:-:S08]  /*16b70*/  IMAD.MOV.U32 R2, RZ, RZ, R14 ;  /* 0x000000ffff027224 */ /* 0x001fd000078e000e */
[----:B------:R-:W-:Y:S05]  /*16b80*/  WARPSYNC.COLLECTIVE R15, `(.L_x_10944) ;  /* 0x000000000f087348 */ /* 0x000fea0003c00000 */
[----:B------:R0:W1:Y:S02]  /*16b90*/  SHFL.IDX P6, R14, R13, R12, R11 ;  /* 0x0000000c0d0e7389 */ /* 0x00006400000c000b */
[----:B01----:R-:W-:Y:S01]  /*16ba0*/  ENDCOLLECTIVE ;  /* 0x000000000000791b */ /* 0x003fe20003800000 */
.L_x_10944:
[----:B------:R-:W-:Y:S02]  /*16bb0*/  IMAD.MOV.U32 R13, RZ, RZ, R4 ;  /* 0x000000ffff0d7224 */ /* 0x000fe400078e0004 */
[----:B------:R-:W-:Y:S01]  /*16bc0*/  IMAD.MOV.U32 R12, RZ, RZ, 0x2 ;  /* 0x00000002ff0c7424 */ /* 0x000fe200078e00ff */
[----:B------:R-:W-:-:S05]  /*16bd0*/  @!P4 LEA R14, P3, R20, R14, 0x1 ;  /* 0x0000000e140ec211 */ /* 0x000fca00078608ff */
[----:B------:R-:W-:Y:S02]  /*16be0*/  @!P4 IMAD.X R9, RZ, RZ, R2, P3 ;  /* 0x000000ffff09c224 */ /* 0x000fe400018e0602 */
[----:B------:R-:W-:-:S07]  /*16bf0*/  @!P4 IMAD.MOV.U32 R2, RZ, RZ, R14 ;  /* 0x000000ffff02c224 */ /* 0x000fce00078e000e */
[----:B------:R-:W-:Y:S05]  /*16c00*/  WARPSYNC.COLLECTIVE R15, `(.L_x_10945) ;  /* 0x000000000f087348 */ /* 0x000fea0003c00000 */
[----:B------:R0:W1:Y:S02]  /*16c10*/  SHFL.IDX P6, R14, R13, R12, R11 ;  /* 0x0000000c0d0e7389 */ /* 0x00006400000c000b */
[----:B01----:R-:W-:Y:S01]  /*16c20*/  ENDCOLLECTIVE ;  /* 0x000000000000791b */ /* 0x003fe20003800000 */
.L_x_10945:
[----:B------:R-:W-:-:S05]  /*16c30*/  @!P4 IMAD.MOV.U32 R3, RZ, RZ, R9 ;  /* 0x000000ffff03c224 */ /* 0x000fca00078e0009 */
[----:B------:R-:W-:Y:S01]  /*16c40*/  @!PT LDS RZ, [RZ] ;  /* 0x00000000fffff984 */ /* 0x000fe20000000800 */
[----:B------:R-:W-:Y:S01]  /*16c50*/  @!PT LDS RZ, [RZ] ;  /* 0x00000000fffff984 */ /* 0x000fe20000000800 */
[----:B------:R-:W-:Y:S01]  /*16c60*/  @!PT LDS RZ, [RZ] ;  /* 0x00000000fffff984 */ /* 0x000fe20000000800 */
[----:B------:R-:W-:Y:S04]  /*16c70*/  @!P4 LDGSTS.E.BYPASS.LTC128B.128 [R26+0xcc00], desc[UR48][R2.64], !P0 ;  /* 0x0cc00000021acfae */ /* 0x000fe8000c101d70 */
[----:B------:R-:W-:Y:S01]  /*16c80*/  @!P4 LDGSTS.E.BYPASS.LTC128B.128 [R26+0xfc00], desc[UR48][R2.64+0x40], !P1 ;  /* 0x0fc00040021acfae */ /* 0x000fe2000c901d70 */
[----:B------:R-:W-:-:S03]  /*16c90*/  IMAD.MOV.U32 R13, RZ, RZ, R0 ;  /* 0x000000ffff0d7224 */ /* 0x000fc600078e0000 */
[----:B------:R0:W-:Y:S01]  /*16ca0*/  @!P4 LDGSTS.E.BYPASS.LTC128B.128 [R26+0x12c00], desc[UR48][R2.64+0x80], !P2 ;  /* 0x12c00080021acfae */ /* 0x0001e2000d101d70 */
[----:B------:R-:W-:Y:S01]  /*16cb0*/  ISETP.GE.AND P4, PT, R10, R5, PT ;  /* 0x000000050a00720c */ /* 0x000fe20003f86270 */
[----:B0-----:R-:W-:-:S12]  /*16cc0*/  IMAD.MOV.U32 R2, RZ, RZ, R14 ;  /* 0x000000ffff027224 */ /* 0x001fd800078e000e */
[----:B------:R-:W-:Y:S05]  /*16cd0*/  WARPSYNC.COLLECTIVE R15, `(.L_x_10946) ;  /* 0x000000000f087348 */ /* 0x000fea0003c00000 */
[----:B------:R0:W1:Y:S02]  /*16ce0*/  SHFL.IDX P6, R14, R13, R12, R11 ;  /* 0x0000000c0d0e7389 */ /* 0x00006400000c000b */
[----:B01----:R-:W-:Y:S01]  /*16cf0*/  ENDCOLLECTIVE ;  /* 0x000000000000791b */ /* 0x003fe20003800000 */
.L_x_10946:
        /* <DEDUP_REMOVED lines=8> */
.L_x_10947:
[----:B------:R-:W-:-:S05]  /*16d80*/  @!P4 IMAD.MOV.U32 R3, RZ, RZ, R9 ;  /* 0x000000ffff03c224 */ /* 0x000fca00078e0009 */
[----:B------:R-:W-:Y:S01]  /*16d90*/  @!PT LDS RZ, [RZ] ;  /* 0x00000000fffff984 */ /* 0x000fe20000000800 */
[----:B------:R-:W-:Y:S01]  /*16da0*/  @!PT LDS RZ, [RZ] ;  /* 0x00000000fffff984 */ /* 0x000fe20000000800 */
[----:B------:R-:W-:Y:S01]  /*16db0*/  @!PT LDS RZ, [RZ] ;  /* 0x00000000fffff984 */ /* 0x000fe20000000800 */
[----:B------:R0:W-:Y:S04]  /*16dc0*/  @!P4 LDGSTS.E.BYPASS.LTC128B.128 [R26+0xd400], desc[UR48][R2.64], !P0 ;  /* 0x0d400000021acfae */ /* 0x0001e8000c101d70 */
[----:B------:R0:W-:Y:S01]  /*16dd0*/  @!P4 LDGSTS.E.BYPASS.LTC128B.128 [R26+0x10400], desc[UR48][R2.64+0x40], !P1 ;  /* 0x10400040021acfae */ /* 0x0001e2000c901d70 */
[----:B------:R-:W-:-:S03]  /*16de0*/  IMAD.MOV.U32 R13, RZ, RZ, R0 ;  /* 0x000000ffff0d7224 */ /* 0x000fc600078e0000 */
[----:B------:R0:W-:Y:S01]  /*16df0*/  @!P4 LDGSTS.E.BYPASS.LTC128B.128 [R26+0x13400], desc[UR48][R2.64+0x80], !P2 ;  /* 0x13400080021acfae */ /* 0x0001e2000d101d70 */
[----:B------:R-:W-:-:S05]  /*16e00*/  VIADD R0, R6, 0x60 ;  /* 0x0000006006007836 */ /* 0x000fca0000000000 */
[----:B------:R-:W-:Y:S01]  /*16e10*/  ISETP.GE.AND P4, PT, R0, R5, PT ;  /* 0x000000050000720c */ /* 0x000fe20003f86270 */
[----:B------:R-:W-:Y:S02]  /*16e20*/  VIADD R0, R6, 0x80 ;  /* 0x0000008006007836 */ /* 0x000fe40000000000 */
[----:B------:R-:W-:-:S10]  /*16e30*/  IMAD.MOV.U32 R4, RZ, RZ, R14 ;  /* 0x000000ffff047224 */ /* 0x000fd400078e000e */
[----:B0-----:R-:W-:Y:S05]  /*16e40*/  WARPSYNC.COLLECTIVE R15, `(.L_x_10948) ;  /* 0x000000000f087348 */ /* 0x001fea0003c00000 */
[----:B------:R1:W2:Y:S02]  /*16e50*/  SHFL.IDX P6, R14, R13, R12, R11 ;  /* 0x0000000c0d0e7389 */ /* 0x0002a400000c000b */
[----:B012---:R-:W-:Y:S01]  /*16e60*/  ENDCOLLECTIVE ;  /* 0x000000000000791b */ /* 0x007fe20003800000 */
.L_x_10948:
[----:B------:R-:W-:Y:S02]  /*16e70*/  IMAD.MOV.U32 R13, RZ, RZ, R7 ;  /* 0x000000ffff0d7224 */ /* 0x000fe400078e0007 */
[----:B------:R-:W-:Y:S01]  /*16e80*/  IMAD.MOV.U32 R12, RZ, RZ, RZ ;  /* 0x000000ffff0c7224 */ /* 0x000fe200078e00ff */
[----:B------:R-:W-:-:S05]  /*16e90*/  @!P4 LEA R14, P3, R20, R14, 0x1 ;  /* 0x0000000e140ec211 */ /* 0x000fca00078608ff */
[----:B------:R-:W-:-:S08]  /*16ea0*/  @!P4 IMAD.MOV.U32 R2, RZ, RZ, R14 ;  /* 0x000000ffff02c224 */ /* 0x000fd000078e000e */
[----:B------:R-:W-:Y:S05]  /*16eb0*/  WARPSYNC.COLLECTIVE R15, `(.L_x_10949) ;  /* 0x000000000f087348 */ /* 0x000fea0003c00000 */
[----:B------:R0:W1:Y:S02]  /*16ec0*/  SHFL.IDX P6, R14, R13, R12, R11 ;  /* 0x0000000c0d0e7389 */ /* 0x00006400000c000b */
[----:B01----:R-:W-:Y:S01]  /*16ed0*/  ENDCOLLECTIVE ;  /* 0x000000000000791b */ /* 0x003fe20003800000 */
.L_x_10949:
[----:B------:R-:W-:-:S04]  /*16ee0*/  @!P4 IMAD.X R9, RZ, RZ, R4, P3 ;  /* 0x000000ffff09c224 */ /* 0x000fc800018e0604 */
[----:B------:R-:W-:-:S05]  /*16ef0*/  @!P4 IMAD.MOV.U32 R3, RZ, RZ, R9 ;  /* 0x000000ffff03c224 */ /* 0x000fca00078e0009 */
[----:B------:R-:W-:Y:S01]  /*16f00*/  @!PT LDS RZ, [RZ] ;  /* 0x00000000fffff984 */ /* 0x000fe20000000800 */
[----:B------:R-:W-:Y:S01]  /*16f10*/  @!PT LDS RZ, [RZ] ;  /* 0x00000000fffff984 */ /* 0x000fe20000000800 */
[----:B------:R-:W-:Y:S01]  /*16f20*/  @!PT LDS RZ, [RZ] ;  /* 0x00000000fffff984 */ /* 0x000fe20000000800 */
[----:B------:R0:W-:Y:S01]  /*16f30*/  @!P4 LDGSTS.E.BYPASS.LTC128B.128 [R26+0xdc00], desc[UR48][R2.64], !P0 ;  /* 0x0dc00000021acfae */ /* 0x0001e2000c101d70 */
[----:B------:R-:W-:-:S03]  /*16f40*/  IMAD.MOV.U32 R13, RZ, RZ, R8 ;  /* 0x000000ffff0d7224 */ /* 0x000fc600078e0008 */
[----:B------:R0:W-:Y:S04]  /*16f50*/  @!P4 LDGSTS.E.BYPASS.LTC128B.128 [R26+0x10c00], desc[UR48][R2.64+0x40], !P1 ;  /* 0x10c00040021acfae */ /* 0x0001e8000c901d70 */
[----:B------:R0:W-:Y:S01]  /*16f60*/  @!P4 LDGSTS.E.BYPASS.LTC128B.128 [R26+0x13c00], desc[UR48][R2.64+0x80], !P2 ;  /* 0x13c00080021acfae */ /* 0x0001e2000d101d70 */
[----:B------:R-:W-:Y:S01]  /*16f70*/  ISETP.GE.AND P4, PT, R0, R5, PT ;  /* 0x000000050000720c */ /* 0x000fe20003f86270 */
[----:B------:R-:W-:-:S12]  /*16f80*/  IMAD.MOV.U32 R0, RZ, RZ, R14 ;  /* 0x000000ffff007224 */ /* 0x000fd800078e000e */
[----:B0-----:R-:W-:Y:S05]  /*16f90*/  WARPSYNC.COLLECTIVE R15, `(.L_x_10950) ;  /* 0x000000000f087348 */ /* 0x001fea0003c00000 */
[----:B------:R1:W2:Y:S02]  /*16fa0*/  SHFL.IDX P6, R14, R13, R12, R11 ;  /* 0x0000000c0d0e7389 */ /* 0x0002a400000c000b */
[----:B012---:R-:W-:Y:S01]  /*16fb0*/  ENDCOLLECTIVE ;  /* 0x000000000000791b */ /* 0x007fe20003800000 */
.L_x_10950:
[----:B------:R-:W-:Y:S02]  /*16fc0*/  IMAD.MOV.U32 R13, RZ, RZ, R7 ;  /* 0x000000ffff0d7224 */ /* 0x000fe400078e0007 */
[----:B------:R-:W-:Y:S01]  /*16fd0*/  IMAD.MOV.U32 R12, RZ, RZ, 0x1 ;  /* 0x00000001ff0c7424 */ /* 0x000fe200078e00ff */
[----:B------:R-:W-:-:S05]  /*16fe0*/  @!P4 LEA R14, P3, R20, R14, 0x1 ;  /* 0x0000000e140ec211 */ /* 0x000fca00078608ff */
[----:B------:R-:W-:-:S08]  /*16ff0*/  @!P4 IMAD.MOV.U32 R2, RZ, RZ, R14 ;  /* 0x000000ffff02c224 */ /* 0x000fd000078e000e */
[----:B------:R-:W-:Y:S05]  /*17000*/  WARPSYNC.COLLECTIVE R15, `(.L_x_10951) ;  /* 0x000000000f087348 */ /* 0x000fea0003c00000 */
[----:B------:R0:W1:Y:S02]  /*17010*/  SHFL.IDX P6, R14, R13, R12, R11 ;  /* 0x0000000c0d0e7389 */ /* 0x00006400000c000b */
[----:B01----:R-:W-:Y:S01]  /*17020*/  ENDCOLLECTIVE ;  /* 0x000000000000791b */ /* 0x003fe20003800000 */
.L_x_10951:
        /* <DEDUP_REMOVED lines=13> */
.L_x_10952:
[----:B------:R-:W-:Y:S05]  /*17100*/  BRA `(.L_x_10953) ;  /* 0xffffffc400587947 */ /* 0x000fea000383ffff */
.L_x_10851:
[----:B0-----:R0:W1:Y:S02]  /*17110*/  SYNCS.PHASECHK.TRANS64.TRYWAIT P0, [R17+URZ+0x2d820], R2 ;  /* 0x02d82002110075a7 */ /* 0x001064000800017f */
[----:B-1----:R-:W-:Y:S05]  /*17120*/  @!P0 NANOSLEEP.SYNCS 0x989680 ;  /* 0x009896800000895d */ /* 0x002fea0003900000 */
[----:B------:R-:W1:Y:S02]  /*17130*/  @!P0 SYNCS.PHASECHK.TRANS64 P0, [R17+URZ+0x2d820], R2 ;  /* 0x02d82002110085a7 */ /* 0x000e64000800007f */
[----:B-1----:R-:W-:Y:S05]  /*17140*/  @!P0 BRA `(.L_x_10851) ;  /* 0xfffffffc00f08947 */ /* 0x002fea000383ffff */
[----:B------:R-:W-:Y:S05]  /*17150*/  BRA `(.L_x_10954) ;  /* 0xffffffc400b87947 */ /* 0x000fea000383ffff */
.L_x_10858:
[----:B0-----:R0:W1:Y:S02]  /*17160*/  SYNCS.PHASECHK.TRANS64.TRYWAIT P0, [R3+URZ+0x2d840], R2 ;  /* 0x02d84002030075a7 */ /* 0x001064000800017f */
[----:B-1----:R-:W-:Y:S05]  /*17170*/  @!P0 NANOSLEEP.SYNCS 0x989680 ;  /* 0x009896800000895d */ /* 0x002fea0003900000 */
[----:B------:R-:W1:Y:S02]  /*17180*/  @!P0 SYNCS.PHASECHK.TRANS64 P0, [R3+URZ+0x2d840], R2 ;  /* 0x02d84002030085a7 */ /* 0x000e64000800007f */
[----:B-1----:R-:W-:Y:S05]  /*17190*/  @!P0 BRA `(.L_x_10858) ;  /* 0xfffffffc00f08947 */ /* 0x002fea000383ffff */
[----:B------:R-:W-:Y:S05]  /*171a0*/  BRA `(.L_x_10955) ;  /* 0xffffffc8006c7947 */ /* 0x000fea000383ffff */
.L_x_10865:
[----:B0-----:R0:W1:Y:S02]  /*171b0*/  SYNCS.PHASECHK.TRANS64.TRYWAIT P0, [R2+URZ+0x60], R3 ;  /* 0x00006003020075a7 */ /* 0x001064000800017f */
[----:B-1----:R-:W-:Y:S05]  /*171c0*/  @!P0 NANOSLEEP.SYNCS 0x989680 ;  /* 0x009896800000895d */ /* 0x002fea0003900000 */
[----:B------:R-:W1:Y:S02]  /*171d0*/  @!P0 SYNCS.PHASECHK.TRANS64 P0, [R2+URZ+0x60], R3 ;  /* 0x00006003020085a7 */ /* 0x000e64000800007f */
[----:B-1----:R-:W-:Y:S05]  /*171e0*/  @!P0 BRA `(.L_x_10865) ;  /* 0xfffffffc00f08947 */ /* 0x002fea000383ffff */
[----:B------:R-:W-:Y:S05]  /*171f0*/  BRA `(.L_x_10956) ;  /* 0xffffffcc00647947 */ /* 0x000fea000383ffff */
.L_x_10876:
[----:B0-----:R0:W1:Y:S02]  /*17200*/  SYNCS.PHASECHK.TRANS64.TRYWAIT P0, [R3+URZ+0x2d840], R2 ;  /* 0x02d84002030075a7 */ /* 0x001064000800017f */
[----:B-1----:R-:W-:Y:S05]  /*17210*/  @!P0 NANOSLEEP.SYNCS 0x989680 ;  /* 0x009896800000895d */ /* 0x002fea0003900000 */
[----:B------:R-:W1:Y:S02]  /*17220*/  @!P0 SYNCS.PHASECHK.TRANS64 P0, [R3+URZ+0x2d840], R2 ;  /* 0x02d84002030085a7 */ /* 0x000e64000800007f */
[----:B-1----:R-:W-:Y:S05]  /*17230*/  @!P0 BRA `(.L_x_10876) ;  /* 0xfffffffc00f08947 */ /* 0x002fea000383ffff */
[----:B------:R-:W-:Y:S05]  /*17240*/  BRA `(.L_x_10957) ;  /* 0xffffffd400187947 */ /* 0x000fea000383ffff */
.L_x_10883:
[----:B0-----:R0:W1:Y:S02]  /*17250*/  SYNCS.PHASECHK.TRANS64.TRYWAIT P0, [R12+URZ+0x60], R3 ;  /* 0x000060030c0075a7 */ /* 0x001064000800017f */
[----:B-1----:R-:W-:Y:S05]  /*17260*/  @!P0 NANOSLEEP.SYNCS 0x989680 ;  /* 0x009896800000895d */ /* 0x002fea0003900000 */
[----:B------:R-:W1:Y:S02]  /*17270*/  @!P0 SYNCS.PHASECHK.TRANS64 P0, [R12+URZ+0x60], R3 ;  /* 0x000060030c0085a7 */ /* 0x000e64000800007f */
[----:B-1----:R-:W-:Y:S05]  /*17280*/  @!P0 BRA `(.L_x_10883) ;  /* 0xfffffffc00f08947 */ /* 0x002fea000383ffff */
[----:B------:R-:W-:Y:S05]  /*17290*/  BRA `(.L_x_10958) ;  /* 0xffffffd800107947 */ /* 0x000fea000383ffff */
.L_x_10893:
[----:B-1----:R1:W2:Y:S02]  /*172a0*/  SYNCS.PHASECHK.TRANS64.TRYWAIT P0, [R2+URZ+0x2d840], R3 ;  /* 0x02d84003020075a7 */ /* 0x0022a4000800017f */
[----:B--2---:R-:W-:Y:S05]  /*172b0*/  @!P0 NANOSLEEP.SYNCS 0x989680 ;  /* 0x009896800000895d */ /* 0x004fea0003900000 */
[----:B------:R-:W2:Y:S02]  /*172c0*/  @!P0 SYNCS.PHASECHK.TRANS64 P0, [R2+URZ+0x2d840], R3 ;  /* 0x02d84003020085a7 */ /* 0x000ea4000800007f */
[----:B--2---:R-:W-:Y:S05]  /*172d0*/  @!P0 BRA `(.L_x_10893) ;  /* 0xfffffffc00f08947 */ /* 0x004fea000383ffff */
[----:B------:R-:W-:Y:S05]  /*172e0*/  BRA `(.L_x_10959) ;  /* 0xffffffdc00887947 */ /* 0x000fea000383ffff */
.L_x_10900:
[----:B0-----:R0:W1:Y:S02]  /*172f0*/  SYNCS.PHASECHK.TRANS64.TRYWAIT P0, [R8+URZ+0x60], R2 ;  /* 0x00006002080075a7 */ /* 0x001064000800017f */
[----:B-1----:R-:W-:Y:S05]  /*17300*/  @!P0 NANOSLEEP.SYNCS 0x989680 ;  /* 0x009896800000895d */ /* 0x002fea0003900000 */
[----:B------:R-:W1:Y:S02]  /*17310*/  @!P0 SYNCS.PHASECHK.TRANS64 P0, [R8+URZ+0x60], R2 ;  /* 0x00006002080085a7 */ /* 0x000e64000800007f */
[----:B-1----:R-:W-:Y:S05]  /*17320*/  @!P0 BRA `(.L_x_10900) ;  /* 0xfffffffc00f08947 */ /* 0x002fea000383ffff */
[----:B------:R-:W-:Y:S05]  /*17330*/  BRA `(.L_x_10960) ;  /* 0xffffffe000907947 */ /* 0x000fea000383ffff */
.L_x_10912:
[----:B-1----:R1:W2:Y:S02]  /*17340*/  SYNCS.PHASECHK.TRANS64.TRYWAIT P0, [R3+URZ+0x2d860], R0 ;  /* 0x02d86000030075a7 */ /* 0x0022a4000800017f */
[----:B--2---:R-:W-:Y:S05]  /*17350*/  @!P0 NANOSLEEP.SYNCS 0x989680 ;  /* 0x009896800000895d */ /* 0x004fea0003900000 */
[----:B------:R-:W2:Y:S02]  /*17360*/  @!P0 SYNCS.PHASECHK.TRANS64 P0, [R3+URZ+0x2d860], R0 ;  /* 0x02d86000030085a7 */ /* 0x000ea4000800007f */
[----:B--2---:R-:W-:Y:S05]  /*17370*/  @!P0 BRA `(.L_x_10912) ;  /* 0xfffffffc00f08947 */ /* 0x004fea000383ffff */
[----:B------:R-:W-:Y:S05]  /*17380*/  BRA `(.L_x_10961) ;  /* 0xffffffe400f87947 */ /* 0x000fea000383ffff */
.L_x_10920:
        /* <DEDUP_REMOVED lines=8> */
.L_x_10963:
[----:B------:R-:W-:Y:S05]  /*17410*/  BSYNC B0 ;  /* 0x0000000000007941 */ /* 0x000fea0003800000 */
.L_x_10962:
[----:B------:R-:W-:Y:S05]  /*17420*/  BRA `(.L_x_10964) ;  /* 0xffffffec00107947 */ /* 0x000fea000383ffff */
.L_x_10923:
[----:B-1----:R1:W2:Y:S02]  /*17430*/  SYNCS.PHASECHK.TRANS64.TRYWAIT P0, [R9+URZ+0x2d820], R0 ;  /* 0x02d82000090075a7 */ /* 0x0022a4000800017f */
[----:B--2---:R-:W-:Y:S05]  /*17440*/  @!P0 NANOSLEEP.SYNCS 0x989680 ;  /* 0x009896800000895d */ /* 0x004fea0003900000 */
[----:B------:R-:W2:Y:S02]  /*17450*/  @!P0 SYNCS.PHASECHK.TRANS64 P0, [R9+URZ+0x2d820], R0 ;  /* 0x02d82000090085a7 */ /* 0x000ea4000800007f */
[----:B--2---:R-:W-:Y:S05]  /*17460*/  @!P0 BRA `(.L_x_10923) ;  /* 0xfffffffc00f08947 */ /* 0x004fea000383ffff */
[----:B------:R-:W-:Y:S05]  /*17470*/  BRA `(.L_x_10965) ;  /* 0xffffffec00547947 */ /* 0x000fea000383ffff */
.L_x_10924:
        /* <DEDUP_REMOVED lines=11> */
.L_x_10967:
[----:B------:R-:W-:Y:S05]  /*17530*/  BSYNC B0 ;  /* 0x0000000000007941 */ /* 0x000fea0003800000 */
.L_x_10966:
[----:B------:R-:W-:Y:S05]  /*17540*/  BRA `(.L_x_10968) ;  /* 0xffffffec003c7947 */ /* 0x000fea000383ffff */
.L_x_10927:
[----:B------:R-:W-:Y:S01]  /*17550*/  BSSY B1, `(.L_x_10969) ;  /* 0x0000006000017945 */ /* 0x000fe20003800000 */
[----:B------:R-:W-:-:S07]  /*17560*/  IMAD.MOV.U32 R15, RZ, RZ, -0x1 ;  /* 0xffffffffff0f7424 */ /* 0x000fce00078e00ff */
[----:B01----:R-:W-:Y:S05]  /*17570*/  WARPSYNC.COLLECTIVE R15, `(.L_x_10970) ;  /* 0x000000000f0c7348 */ /* 0x003fea0003c00000 */
[----:B------:R-:W-:Y:S02]  /*17580*/  ELECT P6, UR62, PT ;  /* 0x00000000003e782f */ /* 0x000fe400038c0000 */
[----:B------:R-:W-:Y:S01]  /*17590*/  MOV R14, UR62 ;  /* 0x0000003e000e7c02 */ /* 0x000fe20008000f00 */
[----:B01----:R-:W-:Y:S10]  /*175a0*/  ENDCOLLECTIVE ;  /* 0x000000000000791b */ /* 0x003ff40003800000 */
.L_x_10970:
[----:B------:R-:W-:Y:S05]  /*175b0*/  BSYNC B1 ;  /* 0x0000000000017941 */ /* 0x000fea0003800000 */
.L_x_10969:
[----:B------:R-:W-:Y:S05]  /*175c0*/  BRA `(.L_x_10971) ;  /* 0xffffffec00347947 */ /* 0x000fea000383ffff */
.L_x_10929:
[----:B-1----:R1:W2:Y:S02]  /*175d0*/  SYNCS.PHASECHK.TRANS64.TRYWAIT P0, [R7+URZ], R2 ;  /* 0x00000002070075a7 */ /* 0x0022a4000800017f */
[----:B--2---:R-:W-:Y:S05]  /*175e0*/  @!P0 NANOSLEEP.SYNCS 0x989680 ;  /* 0x009896800000895d */ /* 0x004fea0003900000 */
[----:B------:R-:W2:Y:S02]  /*175f0*/  @!P0 SYNCS.PHASECHK.TRANS64 P0, [R7+URZ], R2 ;  /* 0x00000002070085a7 */ /* 0x000ea4000800007f */
[----:B--2---:R-:W-:Y:S05]  /*17600*/  @!P0 BRA `(.L_x_10929) ;  /* 0xfffffffc00f08947 */ /* 0x004fea000383ffff */
[----:B------:R-:W-:Y:S05]  /*17610*/  BRA `(.L_x_10972) ;  /* 0xffffffec00687947 */ /* 0x000fea000383ffff */
.L_x_10930:
[----:B--2---:R2:W3:Y:S02]  /*17620*/  SYNCS.PHASECHK.TRANS64.TRYWAIT P0, [R3+URZ], R0 ;  /* 0x00000000030075a7 */ /* 0x0044e4000800017f */
[----:B---3--:R-:W-:Y:S05]  /*17630*/  @!P0 NANOSLEEP.SYNCS 0x989680 ;  /* 0x009896800000895d */ /* 0x008fea0003900000 */
[----:B------:R-:W3:Y:S02]  /*17640*/  @!P0 SYNCS.PHASECHK.TRANS64 P0, [R3+URZ], R0 ;  /* 0x00000000030085a7 */ /* 0x000ee4000800007f */
[----:B---3--:R-:W-:Y:S05]  /*17650*/  @!P0 BRA `(.L_x_10930) ;  /* 0xfffffffc00f08947 */ /* 0x008fea000383ffff */
[----:B------:R-:W-:Y:S05]  /*17660*/  BRA `(.L_x_10973) ;  /* 0xffffffec005c7947 */ /* 0x000fea000383ffff */
.L_x_10932:
[----:B--2---:R2:W3:Y:S02]  /*17670*/  SYNCS.PHASECHK.TRANS64.TRYWAIT P0, [R5+URZ], R2 ;  /* 0x00000002050075a7 */ /* 0x0044e4000800017f */
[----:B---3--:R-:W-:Y:S05]  /*17680*/  @!P0 NANOSLEEP.SYNCS 0x989680 ;  /* 0x009896800000895d */ /* 0x008fea0003900000 */
[----:B------:R-:W3:Y:S02]  /*17690*/  @!P0 SYNCS.PHASECHK.TRANS64 P0, [R5+URZ], R2 ;  /* 0x00000002050085a7 */ /* 0x000ee4000800007f */
[----:B---3--:R-:W-:Y:S05]  /*176a0*/  @!P0 BRA `(.L_x_10932) ;  /* 0xfffffffc00f08947 */ /* 0x008fea000383ffff */
[----:B------:R-:W-:Y:S05]  /*176b0*/  BRA `(.L_x_10974) ;  /* 0xffffffec00607947 */ /* 0x000fea000383ffff */
.L_x_10975:
        /* <DEDUP_REMOVED lines=12> */
.L_x_15322:


//--------------------- .text._ZN7cutlass13device_kernelIN5flash11enable_sm90INS1_16FlashAttnFwdSm90INS1_25CollectiveMainloopFwdSm90ILi2EN4cute5tupleIJNS5_1CILi1EEES8_S8_EEENS6_IJNS7_ILi192EEENS7_ILi128EEENS7_ILi96EEEEEELi96ENS_10bfloat16_tEfNS_4arch4Sm90ELb0ELb1ELb1ELb1ELb0ELb0ELb0ELb0ELb1ELb1ELb0ELb0EEENS1_21CollectiveEpilogueFwdINS6_IJSA_SC_SB_EEES9_SE_SG_Li384ELb1ELb1ELb0ELb0EEENS1_36VarlenDynamicPersistentTileSchedulerILi192ELi128ELi384ELi128ELb0ELb1ELb1ELb1ELb0ELb1EEEEEEEEEvNT_6ParamsE --------------------------
	.section	.text._ZN7cutlass13device_kernelIN5flash11enable_sm90INS1_16FlashAttnFwdSm90INS1_25CollectiveMainloopFwdSm90ILi2EN4cute5tupleIJNS5_1CILi1EEES8_S8_EEENS6_IJNS7_ILi192EEENS7_ILi128EEENS7_ILi96EEEEEELi96ENS_10bfloat16_tEfNS_4arch4Sm90ELb0ELb1ELb1ELb1ELb0ELb0ELb0ELb0ELb1ELb1ELb0ELb0EEENS1_21CollectiveEpilogueFwdINS6_IJSA_SC_SB_EEES9_SE_SG_Li384ELb1ELb1ELb0ELb0EEENS1_36VarlenDynamicPersistentTileSchedulerILi192ELi128ELi384ELi128ELb0ELb1ELb1ELb1ELb0ELb1EEEEEEEEEvNT_6ParamsE,"ax",@progbits
	.align	128
.text._ZN7cutlass13device_kernelIN5flash11enable_sm90INS1_16FlashAttnFwdSm90INS1_25CollectiveMainloopFwdSm90ILi2EN4cute5tupleIJNS5_1CILi1EEES8_S8_EEENS6_IJNS7_ILi192EEENS7_ILi128EEENS7_ILi96EEEEEELi96ENS_10bfloat16_tEfNS_4arch4Sm90ELb0ELb1ELb1ELb1ELb0ELb0ELb0ELb0ELb1ELb1ELb0ELb0EEENS1_21CollectiveEpilogueFwdINS6_IJSA_SC_SB_EEES9_SE_SG_Li384ELb1ELb1ELb0ELb0EEENS1_36VarlenDynamicPersistentTileSchedulerILi192ELi128ELi384ELi128ELb0ELb1ELb1ELb1ELb0ELb1EEEEEEEEEvNT_6ParamsE:
        .type           _ZN7cutlass13device_kernelIN5flash11enable_sm90INS1_16FlashAttnFwdSm90INS1_25CollectiveMainloopFwdSm90ILi2EN4cute5tupleIJNS5_1CILi1EEES8_S8_EEENS6_IJNS7_ILi192EEENS7_ILi128EEENS7_ILi96EEEEEELi96ENS_10bfloat16_tEfNS_4arch4Sm90ELb0ELb1ELb1ELb1ELb0ELb0ELb0ELb0ELb1ELb1ELb0ELb0EEENS1_21CollectiveEpilogueFwdINS6_IJSA_SC_SB_EEES9_SE_SG_Li384ELb1ELb1ELb0ELb0EEENS1_36VarlenDynamicPersistentTileSchedulerILi192ELi128ELi384ELi128ELb0ELb1ELb1ELb1ELb0ELb1EEEEEEEEEvNT_6ParamsE,@function
        .size           _ZN7cutlass13device_kernelIN5flash11enable_sm90INS1_16FlashAttnFwdSm90INS1_25CollectiveMainloopFwdSm90ILi2EN4cute5tupleIJNS5_1CILi1EEES8_S8_EEENS6_IJNS7_ILi192EEENS7_ILi128EEENS7_ILi96EEEEEELi96ENS_10bfloat16_tEfNS_4arch4Sm90ELb0ELb1ELb1ELb1ELb0ELb0ELb0ELb0ELb1ELb1ELb0ELb0EEENS1_21CollectiveEpilogueFwdINS6_IJSA_SC_SB_EEES9_SE_SG_Li384ELb1ELb1ELb0ELb0EEENS1_36VarlenDynamicPersistentTileSchedulerILi192ELi128ELi384ELi128ELb0ELb1ELb1ELb1ELb0ELb1EEEEEEEEEvNT_6ParamsE,(.L_x_15323 - _ZN7cutlass13device_kernelIN5flash11enable_sm90INS1_16FlashAttnFwdSm90INS1_25CollectiveMainloopFwdSm90ILi2EN4cute5tupleIJNS5_1CILi1EEES8_S8_EEENS6_IJNS7_ILi192EEENS7_ILi128EEENS7_ILi96EEEEEELi96ENS_10bfloat16_tEfNS_4arch4Sm90ELb0ELb1ELb1ELb1ELb0ELb0ELb0ELb0ELb1ELb1ELb0ELb0EEENS1_21CollectiveEpilogueFwdINS6_IJSA_SC_SB_EEES9_SE_SG_Li384ELb1ELb1ELb0ELb0EEENS1_36VarlenDynamicPersistentTileSchedulerILi192ELi128ELi384ELi128ELb0ELb1ELb1ELb1ELb0ELb1EEEEEEEEEvNT_6ParamsE)
        .other          _ZN7cutlass13device_kernelIN5flash11enable_sm90INS1_16FlashAttnFwdSm90INS1_25CollectiveMainloopFwdSm90ILi2EN4cute5tupleIJNS5_1CILi1EEES8_S8_EEENS6_IJNS7_ILi192EEENS7_ILi128EEENS7_ILi96EEEEEELi96ENS_10bfloat16_tEfNS_4arch4Sm90ELb0ELb1ELb1ELb1ELb0ELb0ELb0ELb0ELb1ELb1ELb0ELb0EEENS1_21CollectiveEpilogueFwdINS6_IJSA_SC_SB_EEES9_SE_SG_Li384ELb1ELb1ELb0ELb0EEENS1_36VarlenDynamicPersistentTileSchedulerILi192ELi128ELi384ELi128ELb0ELb1ELb1ELb1ELb0ELb1EEEEEEEEEvNT_6ParamsE,@"STO_CUDA_ENTRY STV_DEFAULT"
_ZN7cutlass13device_kernelIN5flash11enable_sm90INS1_16FlashAttnFwdSm90INS1_25CollectiveMainloopFwdSm90ILi2EN4cute5tupleIJNS5_1CILi1EEES8_S8_EEENS6_IJNS7_ILi192EEENS7_ILi128EEENS7_ILi96EEEEEELi96ENS_10bfloat16_tEfNS_4arch4Sm90ELb0ELb1ELb1ELb1ELb0ELb0ELb0ELb0ELb1ELb1ELb0ELb0EEENS1_21CollectiveEpilogueFwdINS6_IJSA_SC_SB_EEES9_SE_SG_Li384ELb1ELb1ELb0ELb0EEENS1_36VarlenDynamicPersistentTileSchedulerILi192ELi128ELi384ELi128ELb0ELb1ELb1ELb1ELb0ELb1EEEEEEEEEvNT_6ParamsE:
        /* <DEDUP_REMOVED lines=18> */
.L_x_10977:
[----:B------:R-:W-:Y:S05]  /*0120*/  BSYNC B0 ;  /* 0x0000000000007941 */ /* 0x000fea0003800000 */
.L_x_10976:
        /* <DEDUP_REMOVED lines=41> */
.L_x_10978:
        /* <DEDUP_REMOVED lines=22> */
.L_x_10979:
        /* <DEDUP_REMOVED lines=18> */
.L_x_10980:
        /* <DEDUP_REMOVED lines=22> */
.L_x_10981:
        /* <DEDUP_REMOVED lines=22> */
.L_x_10982:
[----:B------:R-:W-:Y:S01]  /*0900*/  PLOP3.LUT P0, PT, PT, PT, UP0, 0x80, 0x0 ;  /* 0x000000000000781c */ /* 0x000fe20003f0f008 */
[----:B------:R-:W-:Y:S01]  /*0910*/  UMOV UR36, 0x1 ;  /* 0x0000000100247882 */ /* 0x000fe20000000000 */
[----:B------:R-:W-:Y:S01]  /*0920*/  NOP ;  /* 0x0000000000007918 */ /* 0x000fe20000000000 */
[----:B------:R-:W-:Y:S01]  /*0930*/  USEL UR36, UR36, 0x2, !UP0 ;  /* 0x0000000224247887 */ /* 0x000fe2000c000000 */
[----:B------:R-:W-:Y:S01]  /*0940*/  ULDC.64 UR50, c[0x0][0x208] ;  /* 0x0000820000327ab9 */ /* 0x000fe20000000a00 */
[----:B012-4-:R-:W-:Y:S08]  /*0950*/  BAR.SYNC.DEFER_BLOCKING 0x0 ;  /* 0x0000000000007b1d */ /* 0x017ff00000010000 */
[----:B------:R-:W-:Y:S05]  /*0960*/  @!P0 BRA `(.L_x_10983) ;  /* 0x0000011000c48947 */ /* 0x000fea0003800000 */
.L_x_10984:
        /* <DEDUP_REMOVED lines=18> */
[----:B------:R-:W-:Y:S01]  /*0a90*/  VIADD R148, R2, 0xffffff80 ;  /* 0xffffff8002947836 */ /* 0x000fe20000000000 */
[----:B------:R-:W-:Y:S01]  /*0aa0*/  R2UR UR5, R9 ;  /* 0x00000000090572ca */ /* 0x000fe200000e0000 */
[----:B------:R-:W-:Y:S01]  /*0ab0*/  IMAD.MOV.U32 R18, RZ, RZ, 0x40 ;  /* 0x00000040ff127424 */ /* 0x000fe200078e00ff */
[----:B------:R-:W-:Y:S01]  /*0ac0*/  R2UR UR7, R10 ;  /* 0x000000000a0772ca */ /* 0x000fe200000e0000 */
[----:B------:R-:W-:Y:S01]  /*0ad0*/  ULOP3.LUT UR48, UR36, 0x1, URZ, 0xfc, !UPT ;  /* 0x0000000124307892 */ /* 0x000fe2000f8efc3f */
[----:B------:R-:W-:Y:S01]  /*0ae0*/  SHF.R.S32.HI R3, RZ, 0x1f, R148 ;  /* 0x0000001fff037819 */ /* 0x000fe20000011494 */
[----:B------:R-:W-:Y:S01]  /*0af0*/  UMOV UR47, URZ ;  /* 0x0000003f002f7c82 */ /* 0x000fe20008000000 */
[----:B------:R-:W-:Y:S01]  /*0b00*/  R2UR UR6, R11 ;  /* 0x000000000b0672ca */ /* 0x000fe200000e0000 */
[----:B------:R-:W-:Y:S01]  /*0b10*/  UMOV UR49, URZ ;  /* 0x0000003f00317c82 */ /* 0x000fe20008000000 */
[CC--:B------:R-:W-:Y:S01]  /*0b20*/  LEA.HI R143, R3.reuse, R148.reuse, RZ, 0x7 ;  /* 0x00000094038f7211 */ /* 0x0c0fe200078f38ff */
[----:B------:R-:W-:Y:S01]  /*0b30*/  UMOV UR46, URZ ;  /* 0x0000003f002e7c82 */ /* 0x000fe20008000000 */
[----:B------:R-:W-:-:S02]  /*0b40*/  LEA.HI R0, R3, R148, RZ, 0x4 ;  /* 0x0000009403007211 */ /* 0x000fc400078f20ff */
[----:B------:R-:W-:Y:S02]  /*0b50*/  LOP3.LUT R7, R143, 0xffffff80, RZ, 0xc0, !PT ;  /* 0xffffff808f077812 */ /* 0x000fe400078ec0ff */
[----:B------:R-:W-:Y:S02]  /*0b60*/  LOP3.LUT R5, R0, 0xfffffff0, RZ, 0xc0, !PT ;  /* 0xfffffff000057812 */ /* 0x000fe400078ec0ff */
[----:B------:R-:W-:Y:S01]  /*0b70*/  LEA.HI R4, R3, R148, RZ, 0x5 ;  /* 0x0000009403047211 */ /* 0x000fe200078f28ff */
[C---:B------:R-:W-:Y:S01]  /*0b80*/  IMAD.IADD R142, R148.reuse, 0x1, -R7 ;  /* 0x00000001948e7824 */ /* 0x040fe200078e0a07 */
[----:B------:R-:W-:Y:S01]  /*0b90*/  SHF.R.S32.HI R7, RZ, 0x4, R0 ;  /* 0x00000004ff077819 */ /* 0x000fe20000011400 */
[----:B------:R-:W-:Y:S01]  /*0ba0*/  IMAD.IADD R5, R148, 0x1, -R5 ;  /* 0x0000000194057824 */ /* 0x000fe200078e0a05 */
[----:B------:R-:W-:Y:S02]  /*0bb0*/  SHF.R.S32.HI R6, RZ, 0x5, R4 ;  /* 0x00000005ff067819 */ /* 0x000fe40000011404 */
[----:B------:R-:W-:-:S02]  /*0bc0*/  LEA.HI R2, R0, R7, RZ, 0x1 ;  /* 0x0000000700027211 */ /* 0x000fc400078f08ff */
[--C-:B------:R-:W-:Y:S01]  /*0bd0*/  SHF.R.S32.HI R0, RZ, 0x1f, R5.reuse ;  /* 0x0000001fff007819 */ /* 0x100fe20000011405 */
[----:B------:R-:W-:Y:S01]  /*0be0*/  IMAD R12, R6, 0x10, R5 ;  /* 0x00000010060c7824 */ /* 0x000fe200078e0205 */
[----:B------:R-:W-:Y:S02]  /*0bf0*/  LOP3.LUT R2, R2, 0x1ffffffe, RZ, 0xc0, !PT ;  /* 0x1ffffffe02027812 */ /* 0x000fe400078ec0ff */
[----:B------:R-:W-:Y:S02]  /*0c00*/  LEA.HI R0, R0, R5, RZ, 0x3 ;  /* 0x0000000500007211 */ /* 0x000fe400078f18ff */
[----:B------:R-:W-:Y:S01]  /*0c10*/  SHF.R.S32.HI R143, RZ, 0x7, R143 ;  /* 0x00000007ff8f7819 */ /* 0x000fe2000001148f */
[----:B------:R-:W-:Y:S01]  /*0c20*/  IMAD.IADD R2, R7, 0x1, -R2 ;  /* 0x0000000107027824 */ /* 0x000fe200078e0a02 */
[----:B------:R-:W-:Y:S01]  /*0c30*/  LEA.HI R141, R3, R148, RZ, 0x2 ;  /* 0x00000094038d7211 */ /* 0x000fe200078f10ff */
[C---:B------:R-:W-:Y:S01]  /*0c40*/  IMAD.SHL.U32 R4, R0.reuse, 0x40, RZ ;  /* 0x0000004000047824 */ /* 0x040fe200078e00ff */
[----:B------:R-:W-:Y:S01]  /*0c50*/  LOP3.LUT R0, R0, 0xfffffff8, RZ, 0xc0, !PT ;  /* 0xfffffff800007812 */ /* 0x000fe200078ec0ff */
[----:B------:R-:W-:Y:S01]  /*0c60*/  IMAD.SHL.U32 R3, R2, 0x8, RZ ;  /* 0x0000000802037824 */ /* 0x000fe200078e00ff */
[----:B------:R-:W-:-:S02]  /*0c70*/  SHF.R.S32.HI R9, RZ, 0x1f, R142 ;  /* 0x0000001fff097819 */ /* 0x000fc4000001148e */
[----:B------:R-:W-:Y:S01]  /*0c80*/  LOP3.LUT R4, R4, 0x7ffffe00, RZ, 0xc0, !PT ;  /* 0x7ffffe0004047812 */ /* 0x000fe200078ec0ff */
[----:B------:R-:W-:Y:S01]  /*0c90*/  IMAD.IADD R0, R5, 0x1, -R0 ;  /* 0x0000000105007824 */ /* 0x000fe200078e0a00 */
[-C--:B------:R-:W-:Y:S01]  /*0ca0*/  LEA.HI R8, R9, R142.reuse, RZ, 0x2 ;  /* 0x0000008e09087211 */ /* 0x080fe200078f10ff */
[----:B------:R-:W-:Y:S01]  /*0cb0*/  IMAD.HI R5, R143, 0x55555556, RZ ;  /* 0x555555568f057827 */ /* 0x000fe200078e02ff */
[----:B------:R-:W-:Y:S02]  /*0cc0*/  LEA.HI R9, R9, R142, RZ, 0x5 ;  /* 0x0000008e09097211 */ /* 0x000fe400078f28ff */
[----:B------:R-:W-:Y:S01]  /*0cd0*/  SHF.R.S32.HI R10, RZ, 0x2, R8 ;  /* 0x00000002ff0a7819 */ /* 0x000fe20000011408 */
[----:B------:R-:W-:Y:S01]  /*0ce0*/  IMAD R6, R6, 0x400, R4 ;  /* 0x0000040006067824 */ /* 0x000fe200078e0204 */
[----:B------:R-:W-:Y:S01]  /*0cf0*/  SHF.R.S32.HI R11, RZ, 0x1f, R8 ;  /* 0x0000001fff0b7819 */ /* 0x000fe20000011408 */
[----:B------:R-:W-:Y:S01]  /*0d00*/  IMAD.SHL.U32 R4, R0, 0x40, RZ ;  /* 0x0000004000047824 */ /* 0x000fe200078e00ff */
[----:B------:R-:W-:Y:S01]  /*0d10*/  LEA.HI R2, R5, R5, RZ, 0x1 ;  /* 0x0000000505027211 */ /* 0x000fe200078f08ff */
[----:B------:R-:W-:Y:S01]  /*0d20*/  IMAD.U32 R145, R12, 0x20, R3 ;  /* 0x000000200c917824 */ /* 0x000fe200078e0003 */
[----:B------:R-:W-:-:S02]  /*0d30*/  LOP3.LUT R5, R141, 0xfffffffc, RZ, 0xc0, !PT ;  /* 0xfffffffc8d057812 */ /* 0x000fc400078ec0ff */
[----:B------:R-:W-:Y:S01]  /*0d40*/  LOP3.LUT R4, R4, 0x1c0, RZ, 0xc0, !PT ;  /* 0x000001c004047812 */ /* 0x000fe200078ec0ff */
[----:B------:R-:W-:Y:S01]  /*0d50*/  IMAD R2, R2, -0x3, R143 ;  /* 0xfffffffd02027824 */ /* 0x000fe200078e028f */
[----:B------:R-:W-:Y:S01]  /*0d60*/  LEA.HI R11, R11, R10, RZ, 0x3 ;  /* 0x0000000a0b0b7211 */ /* 0x000fe200078f18ff */
[----:B------:R-:W-:Y:S01]  /*0d70*/  IMAD.IADD R140, R148, 0x1, -R5 ;  /* 0x00000001948c7824 */ /* 0x000fe200078e0a05 */
[----:B------:R-:W-:Y:S02]  /*0d80*/  LOP3.LUT R3, R4, 0x8, R3, 0xf8, !PT ;  /* 0x0000000804037812 */ /* 0x000fe400078ef803 */
[----:B------:R-:W-:Y:S01]  /*0d90*/  SHF.R.U32.HI R4, RZ, 0x3, R4 ;  /* 0x00000003ff047819 */ /* 0x000fe20000011604 */
[----:B------:R-:W-:Y:S01]  /*0da0*/  IMAD.SHL.U32 R137, R140, 0x8, RZ ;  /* 0x000000088c897824 */ /* 0x000fe200078e00ff */
[----:B------:R-:W-:Y:S02]  /*0db0*/  LOP3.LUT R11, R11, 0xfffffff8, RZ, 0xc0, !PT ;  /* 0xfffffff80b0b7812 */ /* 0x000fe400078ec0ff */
[----:B------:R-:W-:Y:S01]  /*0dc0*/  LOP3.LUT R3, R3, R4, RZ, 0x3c, !PT ;  /* 0x0000000403037212 */ /* 0x000fe200078e3cff */
[C---:B------:R-:W-:Y:S01]  /*0dd0*/  VIADD R138, R137.reuse, 0x20 ;  /* 0x00000020898a7836 */ /* 0x040fe20000000000 */
[----:B------:R-:W-:Y:S01]  /*0de0*/  R2P PR, R0, 0x6 ;  /* 0x0000000600007804 */ /* 0x000fe20000000000 */
[----:B------:R-:W-:Y:S01]  /*0df0*/  IMAD.IADD R10, R10, 0x1, -R11 ;  /* 0x000000010a0a7824 */ /* 0x000fe200078e0a0b */
[----:B------:R-:W-:Y:S01]  /*0e00*/  SHF.R.S32.HI R9, RZ, 0x5, R9 ;  /* 0x00000005ff097819 */ /* 0x000fe20000011409 */
[----:B------:R-:W-:Y:S01]  /*0e10*/  IMAD.IADD R3, R6, 0x1, R3 ;  /* 0x0000000106037824 */ /* 0x000fe200078e0203 */
[----:B------:R-:W-:Y:S01]  /*0e20*/  LEA.HI R0, R140, R140, RZ, 0x1 ;  /* 0x0000008c8c007211 */ /* 0x000fe200078f08ff */
[----:B------:R-:W-:Y:S01]  /*0e30*/  VIADD R139, R137, 0x40 ;  /* 0x00000040898b7836 */ /* 0x000fe20000000000 */
[----:B------:R-:W-:Y:S01]  /*0e40*/  SEL R18, R18, 0xffffffc0, !P2 ;  /* 0xffffffc012127807 */ /* 0x000fe20005000000 */
[----:B------:R-:W-:Y:S01]  /*0e50*/  IMAD R9, R9, 0x10, R10 ;  /* 0x0000001009097824 */ /* 0x000fe200078e020a */
[----:B------:R-:W-:-:S02]  /*0e60*/  LEA R17, R3, UR42, 0x1 ;  /* 0x0000002a03117c11 */ /* 0x000fc4000f8e08ff */
[----:B------:R-:W-:Y:S01]  /*0e70*/  LOP3.LUT R5, R0, 0x1ffffffe, RZ, 0xc0, !PT ;  /* 0x1ffffffe00057812 */ /* 0x000fe200078ec0ff */
[----:B------:R-:W-:Y:S01]  /*0e80*/  IMAD R144, R2, 0x40, R9 ;  /* 0x0000004002907824 */ /* 0x000fe200078e0209 */
[----:B------:R-:W-:Y:S01]  /*0e90*/  LOP3.LUT R3, R8, 0x7ffffffc, RZ, 0xc0, !PT ;  /* 0x7ffffffc08037812 */ /* 0x000fe200078ec0ff */
[C---:B------:R-:W-:Y:S01]  /*0ea0*/  VIADD R19, R17.reuse, 0x21800 ;  /* 0x0002180011137836 */ /* 0x040fe20000000000 */
[----:B------:R-:W-:Y:S01]  /*0eb0*/  SHF.R.S32.HI R141, RZ, 0x2, R141 ;  /* 0x00000002ff8d7819 */ /* 0x000fe2000001148d */
[----:B------:R-:W-:Y:S01]  /*0ec0*/  VIADD R22, R17, 0x21820 ;  /* 0x0002182011167836 */ /* 0x000fe20000000000 */
[----:B------:R-:W-:Y:S01]  /*0ed0*/  SHF.R.S32.HI R147, RZ, 0x1f, R138 ;  /* 0x0000001fff937819 */ /* 0x000fe2000001148a */
[----:B------:R-:W-:Y:S01]  /*0ee0*/  IMAD.IADD R5, R140, 0x1, -R5 ;  /* 0x000000018c057824 */ /* 0x000fe200078e0a05 */
[----:B------:R-:W-:Y:S01]  /*0ef0*/  SHF.R.S32.HI R146, RZ, 0x1f, R139 ;  /* 0x0000001fff927819 */ /* 0x000fe2000001148b */
[C---:B------:R-:W-:Y:S02]  /*0f00*/  @P1 VIADD R22, R19.reuse, 0xffffffe0 ;  /* 0xffffffe013161836 */ /* 0x040fe40000000000 */
[----:B------:R-:W-:-:S02]  /*0f10*/  IMAD.IADD R19, R19, 0x1, R18 ;  /* 0x0000000113137824 */ /* 0x000fc400078e0212 */
[----:B------:R-:W-:Y:S02]  /*0f20*/  IMAD.IADD R16, R142, 0x1, -R3 ;  /* 0x000000018e107824 */ /* 0x000fe400078e0a03 */
[----:B------:R-:W-:Y:S02]  /*0f30*/  IMAD R136, R5, 0x8, R144 ;  /* 0x0000000805887824 */ /* 0x000fe400078e0290 */
[----:B------:R-:W-:Y:S02]  /*0f40*/  IMAD.IADD R18, R18, 0x1, R22 ;  /* 0x0000000112127824 */ /* 0x000fe400078e0216 */
[----:B------:R-:W-:-:S07]  /*0f50*/  VIADD R23, R22, 0x6000 ;  /* 0x0000600016177836 */ /* 0x000fce0000000000 */
.L_x_11076:
        /* <DEDUP_REMOVED lines=12> */
[----:B01-3--:R-:W-:Y:S02]  /*1020*/  IMAD.U32 R2, RZ, RZ, UR8 ;  /* 0x00000008ff027e24 */ /* 0x00bfe4000f8e00ff */
[----:B----4-:R-:W-:Y:S01]  /*1030*/  IMAD.U32 R3, RZ, RZ, UR9 ;  /* 0x00000009ff037e24 */ /* 0x010fe2000f8e00ff */
[----:B------:R-:W-:-:S04]  /*1040*/  @UP1 UIMAD.WIDE UR8, UR6, 0x4, UR10 ;  /* 0x00000004060818a5 */ /* 0x000fc8000f8e020a */
[----:B--2---:R-:W2:Y:S02]  /*1050*/  @P0 LDG.E R2, desc[UR50][R2.64] ;  /* 0x0000003202020981 */ /* 0x004ea4000c1e1900 */
[----:B------:R-:W-:Y:S02]  /*1060*/  IMAD.U32 R4, RZ, RZ, UR8 ;  /* 0x00000008ff047e24 */ /* 0x000fe4000f8e00ff */
[----:B------:R-:W-:Y:S01]  /*1070*/  IMAD.U32 R5, RZ, RZ, UR9 ;  /* 0x00000009ff057e24 */ /* 0x000fe2000f8e00ff */
[----:B------:R-:W-:-:S04]  /*1080*/  ULDC.64 UR8, c[0x0][0x418] ;  /* 0x0001060000087ab9 */ /* 0x000fc80000000a00 */
[----:B------:R-:W3:Y:S01]  /*1090*/  @P2 LDG.E R4, desc[UR50][R4.64] ;  /* 0x0000003204042981 */ /* 0x000ee2000c1e1900 */
        /* <DEDUP_REMOVED lines=27> */
.L_x_10985:
        /* <DEDUP_REMOVED lines=9> */
.L_x_10986:
        /* <DEDUP_REMOVED lines=13> */
.L_x_10987:
[----:B------:R-:W-:Y:S01]  /*13b0*/  ULDC UR6, c[0x0][0x448] ;  /* 0x0001120000067ab9 */ /* 0x000fe20000000800 */
[----:B------:R-:W-:Y:S02]  /*13c0*/  UIMAD UR39, UR5, 0xc0, URZ ;  /* 0x000000c0052778a4 */ /* 0x000fe4000f8e023f */
        /* <DEDUP_REMOVED lines=25> */
.L_x_10989:
[----:B------:R-:W-:-:S11]  /*1560*/  UISETP.NE.AND UP1, UPT, UR5, 0x1, UPT ;  /* 0x000000010500788c */ /* 0x000fd6000bf25270 */
[----:B------:R-:W-:Y:S02]  /*1570*/  @UP1 ULDC.64 UR8, c[0x0][0x9e8] ;  /* 0x00027a0000081ab9 */ /* 0x000fe40000000a00 */
[----:B------:R-:W-:-:S04]  /*1580*/  UIMAD.WIDE.U32 UR6, UR4, UR8, URZ ;  /* 0x00000008040672a5 */ /* 0x000fc8000f8e003f */
[----:B------:R-:W-:-:S12]  /*1590*/  @UP1 USHF.R.U32.HI UR4, URZ, UR9, UR7 ;  /* 0x000000093f041299 */ /* 0x000fd80008011607 */
.L_x_10990:
[----:B------:R-:W-:-:S06]  /*15a0*/  UIMAD UR4, UR4, UR5, UR5 ;  /* 0x00000005040472a4 */ /* 0x000fcc000f8e0205 */
[----:B------:R-:W-:-:S07]  /*15b0*/  VIMNMX R0, R0, UR4, PT ;  /* 0x0000000400007c48 */ /* 0x000fce000bfe0100 */
.L_x_10988:
        /* <DEDUP_REMOVED lines=29> */
.L_x_10992:
[----:B------:R-:W-:-:S11]  /*1790*/  UISETP.NE.AND UP0, UPT, UR5, 0x1, UPT ;  /* 0x000000010500788c */ /* 0x000fd6000bf05270 */
[----:B------:R-:W-:Y:S02]  /*17a0*/  @UP0 ULDC.64 UR10, c[0x0][0x9e8] ;  /* 0x00027a00000a0ab9 */ /* 0x000fe40000000a00 */
[----:B------:R-:W-:-:S04]  /*17b0*/  UIMAD.WIDE.U32 UR6, UR4, UR10, URZ ;  /* 0x0000000a040672a5 */ /* 0x000fc8000f8e003f */
[----:B------:R-:W-:-:S12]  /*17c0*/  @UP0 USHF.R.U32.HI UR4, URZ, UR11, UR7 ;  /* 0x0000000b3f040299 */ /* 0x000fd80008011607 */
.L_x_10993:
[----:B------:R-:W-:-:S04]  /*17d0*/  UIMAD UR4, UR4, UR5, URZ ;  /* 0x00000005040472a4 */ /* 0x000fc8000f8e023f */
[----:B------:R-:W-:-:S04]  /*17e0*/  UISETP.LT.AND UP0, UPT, UR9, UR4, UPT ;  /* 0x000000040900728c */ /* 0x000fc8000bf01270 */
[----:B------:R-:W-:-:S12]  /*17f0*/  USEL UR9, UR9, UR4, !UP0 ;  /* 0x0000000409097287 */ /* 0x000fd8000c000000 */
.L_x_10991:
        /* <DEDUP_REMOVED lines=10> */
[----:B------:R-:W-:Y:S01]  /*18a0*/  CS2R R26, SRZ ;  /* 0x00000000001a7805 */ /* 0x000fe2000001ff00 */
[----:B------:R-:W-:Y:S01]  /*18b0*/  IMAD.MOV.U32 R126, RZ, RZ, RZ ;  /* 0x000000ffff7e7224 */ /* 0x000fe200078e00ff */
[----:B------:R-:W-:Y:S01]  /*18c0*/  UISETP.LT.AND UP0, UPT, URZ, UR4, UPT ;  /* 0x000000043f00728c */ /* 0x000fe2000bf01270 */
[----:B------:R-:W-:Y:S01]  /*18d0*/  IMAD.MOV.U32 R125, RZ, RZ, RZ ;  /* 0x000000ffff7d7224 */ /* 0x000fe200078e00ff */
[----:B------:R-:W-:Y:S02]  /*18e0*/  CS2R R122, SRZ ;  /* 0x00000000007a7805 */ /* 0x000fe4000001ff00 */
[----:B------:R-:W-:Y:S01]  /*18f0*/  CS2R R120, SRZ ;  /* 0x0000000000787805 */ /* 0x000fe2000001ff00 */
[----:B------:R-:W-:Y:S01]  /*1900*/  USEL UR37, URZ, UR4, !UP0 ;  /* 0x000000043f257287 */ /* 0x000fe2000c000000 */
[----:B------:R-:W-:Y:S02]  /*1910*/  CS2R R118, SRZ ;  /* 0x0000000000767805 */ /* 0x000fe4000001ff00 */
        /* <DEDUP_REMOVED lines=15> */
[----:B------:R-:W-:Y:S02]  /*1a10*/  IMAD.MOV.U32 R89, RZ, RZ, RZ ;  /* 0x000000ffff597224 */ /* 0x000fe400078e00ff */
        /* <DEDUP_REMOVED lines=34> */
.L_x_10995:
        /* <DEDUP_REMOVED lines=9> */
.L_x_11211:
[----:B------:R-:W-:Y:S05]  /*1cd0*/  @!P0 BRA `(.L_x_10997) ;  /* 0x0000000000048947 */ /* 0x000fea0003800000 */
[----:B------:R-:W-:Y:S01]  /*1ce0*/  BPT.TRAP 0x1 ;  /* 0x000000040000795c */ /* 0x000fe20000300000 */
.L_x_10997:
[----:B------:R-:W-:Y:S02]  /*1cf0*/  IMAD.U32 R90, RZ, RZ, UR46 ;  /* 0x0000002eff5a7e24 */ /* 0x000fe4000f8e00ff */
[----:B0-----:R-:W-:-:S03]  /*1d00*/  IMAD.U32 R3, RZ, RZ, UR49 ;  /* 0x00000031ff037e24 */ /* 0x001fc6000f8e00ff */
[----:B------:R-:W-:Y:S02]  /*1d10*/  LEA R90, R90, UR42, 0x3 ;  /* 0x0000002a5a5a7c11 */ /* 0x000fe4000f8e18ff */
[----:B------:R-:W-:-:S04]  /*1d20*/  SHF.L.U32 R3, R3, 0x1f, RZ ;  /* 0x0000001f03037819 */ /* 0x000fc800000006ff */
[----:B------:R0:W1:Y:S01]  /*1d30*/  SYNCS.PHASECHK.TRANS64.TRYWAIT P2, [R90+URZ+0x2d830], R3 ;  /* 0x02d830035a0075a7 */ /* 0x000062000804017f */
[----:B------:R-:W-:Y:S05]  /*1d40*/  @!P0 BRA `(.L_x_10998) ;  /* 0x0000000000048947 */ /* 0x000fea0003800000 */
[----:B------:R-:W-:Y:S01]  /*1d50*/  BPT.TRAP 0x1 ;  /* 0x000000040000795c */ /* 0x000fe20000300000 */
.L_x_10998:
[----:B------:R-:W2:Y:S02]  /*1d60*/  S2R R0, SR_TID.X ;  /* 0x0000000000007919 */ /* 0x000ea40000002100 */
[----:B--2---:R-:W-:Y:S01]  /*1d70*/  LOP3.LUT P1, RZ, R0, 0x7f, RZ, 0xc0, !PT ;  /* 0x0000007f00ff7812 */ /* 0x004fe2000782c0ff */
[----:B-1----:R-:W-:-:S12]  /*1d80*/  @P2 BRA `(.L_x_10999) ;  /* 0x0000000000082947 */ /* 0x002fd80003800000 */
[----:B------:R-:W1:Y:S02]  /*1d90*/  SYNCS.PHASECHK.TRANS64.TRYWAIT P2, [R90+URZ+0x2d830], R3 ;  /* 0x02d830035a0075a7 */ /* 0x000e64000804017f */
[----:B-1----:R-:W-:Y:S05]  /*1da0*/  @!P2 BRA `(.L_x_11000) ;  /* 0x0000016400a0a947 */ /* 0x002fea0003800000 */
.L_x_10999:
[----:B------:R-:W-:Y:S05]  /*1db0*/  WARPSYNC.ALL ;  /* 0x0000000000007948 */ /* 0x000fea0003800000 */
[----:B------:R-:W-:Y:S01]  /*1dc0*/  UIADD3 UR4, UR42, 0x15400, URZ ;  /* 0x000154002a047890 */ /* 0x000fe2000fffe03f */
[----:B------:R-:W-:Y:S01]  /*1dd0*/  WARPGROUP.ARRIVE ;  /* 0x00000000000079c5 */ /* 0x000fe20000000000 */
[----:B------:R-:W-:Y:S01]  /*1de0*/  UMOV UR5, 0x80000020 ;  /* 0x8000002000057882 */ /* 0x000fe20000000000 */
[----:B------:R-:W-:Y:S01]  /*1df0*/  UMOV UR7, 0x80000020 ;  /* 0x8000002000077882 */ /* 0x000fe20000000000 */
[----:B------:R-:W-:Y:S01]  /*1e00*/  USHF.R.U32.HI UR4, URZ, 0x4, UR4 ;  /* 0x000000043f047899 */ /* 0x000fe20008011604 */
[----:B01----:R-:W-:Y:S01]  /*1e10*/  @!P1 VIADD R90, R90, 0x2d840 ;  /* 0x0002d8405a5a9836 */ /* 0x003fe20000000000 */
[----:B------:R-:W-:Y:S01]  /*1e20*/  UMOV UR9, 0x80000020 ;  /* 0x8000002000097882 */ /* 0x000fe20000000000 */
[----:B------:R-:W-:Y:S01]  /*1e30*/  UMOV UR11, 0x80000020 ;  /* 0x80000020000b7882 */ /* 0x000fe20000000000 */
[----:B------:R-:W-:Y:S01]  /*1e40*/  ULOP3.LUT UR4, UR4, 0x3fff, URZ, 0xc0, !UPT ;  /* 0x00003fff04047892 */ /* 0x000fe2000f8ec03f */
[----:B------:R-:W-:Y:S01]  /*1e50*/  UMOV UR13, 0x80000020 ;  /* 0x80000020000d7882 */ /* 0x000fe20000000000 */
[----:B------:R-:W-:-:S02]  /*1e60*/  UMOV UR15, 0x80000020 ;  /* 0x80000020000f7882 */ /* 0x000fc40000000000 */
[----:B------:R-:W-:Y:S01]  /*1e70*/  ULOP3.LUT UR32, UR4, 0x10000, URZ, 0xfc, !UPT ;  /* 0x0001000004207892 */ /* 0x000fe2000f8efc3f */
[----:B------:R-:W-:Y:S01]  /*1e80*/  @!P1 PRMT R90, RZ, 0x654, R90 ;  /* 0x00000654ff5a9816 */ /* 0x000fe2000000005a */
[----:B------:R-:W-:Y:S02]  /*1e90*/  ULOP3.LUT UR4, UR54, 0x10000, URZ, 0xfc, !UPT ;  /* 0x0001000036047892 */ /* 0x000fe4000f8efc3f */
[----:B------:R-:W-:Y:S02]  /*1ea0*/  UIMAD UR6, UR46, 0x600, UR32 ;  /* 0x000006002e0678a4 */ /* 0x000fe4000f8e0220 */
[----:B------:R-:W-:Y:S02]  /*1eb0*/  UIADD3 UR8, UR4, 0x2, URZ ;  /* 0x0000000204087890 */ /* 0x000fe4000fffe03f */
[----:B------:R-:W-:Y:S02]  /*1ec0*/  UIADD3 UR10, UR6, 0x2, URZ ;  /* 0x00000002060a7890 */ /* 0x000fe4000fffe03f */
[----:B------:R-:W-:-:S02]  /*1ed0*/  UIADD3 UR12, UR4, 0x300, URZ ;  /* 0x00000300040c7890 */ /* 0x000fc4000fffe03f */
[----:B------:R-:W-:Y:S02]  /*1ee0*/  UIADD3 UR14, UR6, 0x200, URZ ;  /* 0x00000200060e7890 */ /* 0x000fe4000fffe03f */
        /* <DEDUP_REMOVED lines=38> */
[----:B------:R-:W-:Y:S02]  /*2150*/  VIADD R27, R136, UR39 ;  /* 0x00000027881b7c36 */ /* 0x000fe40008000000 */
[----:B------:R-:W-:Y:S01]  /*2160*/  FMUL.FTZ R91, R28, UR10 ;  /* 0x0000000a1c5b7c20 */ /* 0x000fe20008410000 */
[----:B------:R-:W-:Y:S01]  /*2170*/  FMUL.FTZ R6, R35, UR10 ;  /* 0x0000000a23067c20 */ /* 0x000fe20008410000 */
[----:B------:R-:W-:Y:S01]  /*2180*/  FMUL.FTZ R35, R70, UR10 ;  /* 0x0000000a46237c20 */ /* 0x000fe20008410000 */
[----:B------:R-:W-:Y:S01]  /*2190*/  @P2 IMAD.HI.U32 R28, R27, UR6, RZ ;  /* 0x000000061b1c2c27 */ /* 0x000fe2000f8e00ff */
[----:B------:R-:W-:-:S03]  /*21a0*/  @UP0 ULDC UR6, c[0x0][0x450] ;  /* 0x0001140000060ab9 */ /* 0x000fc60000000800 */
[----:B------:R-:W-:Y:S01]  /*21b0*/  FMUL.FTZ R8, R39, UR10 ;  /* 0x0000000a27087c20 */ /* 0x000fe20008410000 */
        /* <DEDUP_REMOVED lines=8> */
[----:B------:R-:W0:Y:S01]  /*2240*/  SHFL.IDX PT, R58, R70, RZ, 0x1c1f ;  /* 0x001c1fff463a7589 */ /* 0x000e2200000e0000 */
[----:B------:R-:W-:Y:S01]  /*2250*/  IMAD R74, R88, R27, 0x80 ;  /* 0x00000080584a7424 */ /* 0x000fe200078e021b */
[----:B------:R-:W-:Y:S01]  /*2260*/  ULDC.64 UR6, c[0x0][0x9e0] ;  /* 0x0002780000067ab9 */ /* 0x000fe20000000a00 */
[----:B------:R-:W-:Y:S01]  /*2270*/  FMUL.FTZ R9, R38, UR10 ;  /* 0x0000000a26097c20 */ /* 0x000fe20008410000 */
[----:B------:R-:W-:Y:S01]  /*2280*/  FMUL.FTZ R92, R29, UR10 ;  /* 0x0000000a1d5c7c20 */ /* 0x000fe20008410000 */
[----:B------:R-:W-:Y:S01]  /*2290*/  FMUL.FTZ R38, R40, UR10 ;  /* 0x0000000a28267c20 */ /* 0x000fe20008410000 */
[----:B------:R-:W-:Y:S01]  /*22a0*/  FMUL.FTZ R15, R50, UR10 ;  /* 0x0000000a320f7c20 */ /* 0x000fe20008410000 */
        /* <DEDUP_REMOVED lines=54> */
[----:B------:R-:W-:Y:S01]  /*2610*/  IMAD.U32 R61, RZ, RZ, UR45 ;  /* 0x0000002dff3d7e24 */ /* 0x000fe2000f8e00ff */
[----:B------:R-:W1:Y:S01]  /*2620*/  MUFU.TANH R2, R2 ;  /* 0x0000000200027308 */ /* 0x000e620000002400 */
[----:B------:R-:W-:Y:S01]  /*2630*/  VIADD R57, R74, UR38 ;  /* 0x000000264a397c36 */ /* 0x000fe20008000000 */
[----:B------:R2:W-:Y:S01]  /*2640*/  @!P1 SYNCS.ARRIVE.TRANS64.RED.A1T0 RZ, [R90+URZ], RZ ;  /* 0x000000ff5aff99a7 */ /* 0x0005e2000810043f */
[----:B------:R-:W-:-:S02]  /*2650*/  LEA R73, R88, 0xffffff80, 0x7 ;  /* 0xffffff8058497811 */ /* 0x000fc400078e38ff */
[----:B------:R-:W-:Y:S01]  /*2660*/  IADD3 R56, -R61, UR38, R56 ;  /* 0x000000263d387c10 */ /* 0x000fe2000fffe138 */
[----:B------:R-:W-:Y:S02]  /*2670*/  IMAD R75, R16, -0x2, R57 ;  /* 0xfffffffe104b7824 */ /* 0x000fe400078e0239 */
[----:B------:R-:W3:Y:S02]  /*2680*/  MUFU.TANH R89, R89 ;  /* 0x0000005900597308 */ /* 0x000ee40000002400 */
[C---:B------:R-:W-:Y:S02]  /*2690*/  VIADD R76, R56.reuse, UR6 ;  /* 0x00000006384c7c36 */ /* 0x040fe40008000000 */
[----:B------:R-:W-:-:S03]  /*26a0*/  VIADD R77, R56, UR33 ;  /* 0x00000021384d7c36 */ /* 0x000fc60008000000 */
[----:B0-----:R-:W-:Y:S01]  /*26b0*/  VIADDMNMX R71, R58, R76, R75, PT ;  /* 0x0000004c3a477246 */ /* 0x001fe2000380014b */
[----:B------:R-:W0:Y:S01]  /*26c0*/  MUFU.TANH R0, R0 ;  /* 0x0000000000007308 */ /* 0x000e220000002400 */
[----:B------:R-:W-:-:S07]  /*26d0*/  IMAD.IADD R72, R77, 0x1, R58 ;  /* 0x000000014d487824 */ /* 0x000fce00078e023a */
        /* <DEDUP_REMOVED lines=75> */
.L_x_11003:
[----:B------:R-:W-:-:S06]  /*2b90*/  UISETP.NE.AND UP2, UPT, UR7, 0x1, UPT ;  /* 0x000000010700788c */ /* 0x000fcc000bf45270 */
[----:B------:R-:W-:-:S05]  /*2ba0*/  PLOP3.LUT P2, PT, PT, PT, UP2, 0x80, 0x0 ;  /* 0x000000000000781c */ /* 0x000fca0003f4f028 */
[----:B------:R-:W-:-:S08]  /*2bb0*/  @UP2 ULDC.64 UR10, c[0x0][0x9e8] ;  /* 0x00027a00000a2ab9 */ /* 0x000fd00000000a00 */
[----:B------:R-:W-:-:S05]  /*2bc0*/  @P2 IMAD.HI.U32 R57, R56, UR10, RZ ;  /* 0x0000000a38392c27 */ /* 0x000fca000f8e00ff */
[----:B------:R-:W-:-:S07]  /*2bd0*/  @P2 SHF.R.U32.HI R56, RZ, UR11, R57 ;  /* 0x0000000bff382c19 */ /* 0x000fce0008011639 */
.L_x_11004:
[----:B------:R-:W-:Y:S05]  /*2be0*/  BSYNC B0 ;  /* 0x0000000000007941 */ /* 0x000fea0003800000 */
.L_x_11002:
[----:B------:R-:W-:-:S04]  /*2bf0*/  IMAD R57, R56, UR7, -R73 ;  /* 0x0000000738397c24 */ /* 0x000fc8000f8e0a49 */
[----:B------:R-:W-:-:S05]  /*2c00*/  IMAD R57, R16, -0x2, R57 ;  /* 0xfffffffe10397824 */ /* 0x000fca00078e0239 */
[----:B------:R-:W-:Y:S02]  /*2c10*/  VIMNMX R72, R72, R57, !PT ;  /* 0x0000003948487248 */ /* 0x000fe40007fe0100 */
[----:B------:R-:W-:-:S07]  /*2c20*/  VIADDMNMX R71, R57, UR7, R71, PT ;  /* 0x0000000739477c46 */ /* 0x000fce000b800147 */
.L_x_11001:
[----:B------:R-:W2:Y:S01]  /*2c30*/  LDL.LU R78, [R1] ;  /* 0x00000000014e7983 */ /* 0x000ea20000300800 */
[C---:B------:R-:W-:Y:S02]  /*2c40*/  ISETP.GE.AND P4, PT, R74.reuse, 0x9, PT ;  /* 0x000000094a00780c */ /* 0x040fe40003f86270 */
[C---:B------:R-:W-:Y:S02]  /*2c50*/  ISETP.GE.AND P2, PT, R74.reuse, 0x2, PT ;  /* 0x000000024a00780c */ /* 0x040fe40003f46270 */
[----:B------:R-:W-:Y:S02]  /*2c60*/  ISETP.GE.AND P5, PT, R74, 0xa, PT ;  /* 0x0000000a4a00780c */ /* 0x000fe40003fa6270 */
[----:B------:R-:W-:-:S04]  /*2c70*/  ISETP.GT.AND P3, PT, R72, 0x1, !P2 ;  /* 0x000000014800780c */ /* 0x000fc80005764270 */
[----:B------:R-:W-:-:S04]  /*2c80*/  ISETP.LT.OR P3, PT, R71, 0x2, P3 ;  /* 0x000000024700780c */ /* 0x000fc80001f61670 */
[----:B------:R-:W-:Y:S02]  /*2c90*/  FSEL R89, R89, -INF , !P3 ;  /* 0xff80000059597808 */ /* 0x000fe40005800000 */
[----:B------:R-:W-:-:S04]  /*2ca0*/  ISETP.GT.AND P3, PT, R72, 0x9, !P5 ;  /* 0x000000094800780c */ /* 0x000fc80006f64270 */
[----:B------:R-:W-:-:S04]  /*2cb0*/  ISETP.LT.OR P3, PT, R71, 0xa, P3 ;  /* 0x0000000a4700780c */ /* 0x000fc80001f61670 */
[----:B0-----:R-:W-:Y:S02]  /*2cc0*/  FSEL R92, R92, -INF , !P3 ;  /* 0xff8000005c5c7808 */ /* 0x001fe40005800000 */
[----:B--2---:R-:W-:-:S04]  /*2cd0*/  LOP3.LUT R78, R78, 0xfffffffd, RZ, 0xc0, !PT ;  /* 0xfffffffd4e4e7812 */ /* 0x004fc800078ec0ff */
[----:B------:R-:W-:Y:S02]  /*2ce0*/  @P4 LOP3.LUT R78, R78, 0x2, RZ, 0xfc, !PT ;  /* 0x000000024e4e4812 */ /* 0x000fe400078efcff */
[----:B------:R-:W-:Y:S02]  /*2cf0*/  ISETP.GT.AND P4, PT, R72, 0x8, !P4 ;  /* 0x000000084800780c */ /* 0x000fe40006784270 */
[----:B------:R-:W-:Y:S02]  /*2d00*/  LOP3.LUT R78, R78, 0xfffffffb, RZ, 0xc0, !PT ;  /* 0xfffffffb4e4e7812 */ /* 0x000fe400078ec0ff */
[----:B------:R-:W-:Y:S02]  /*2d10*/  ISETP.LT.OR P4, PT, R71, 0x9, P4 ;  /* 0x000000094700780c */ /* 0x000fe40002781670 */
[----:B------:R-:W-:Y:S02]  /*2d20*/  @P5 LOP3.LUT R78, R78, 0x4, RZ, 0xfc, !PT ;  /* 0x000000044e4e5812 */ /* 0x000fe400078efcff */
[----:B------:R-:W-:-:S02]  /*2d30*/  ISETP.GE.AND P5, PT, R74, 0x11, PT ;  /* 0x000000114a00780c */ /* 0x000fc40003fa6270 */
[----:B------:R-:W-:Y:S02]  /*2d40*/  FSEL R91, R91, -INF , !P4 ;  /* 0xff8000005b5b7808 */ /* 0x000fe40006000000 */
        /* <DEDUP_REMOVED lines=9> */
[----:B------:R-:W-:Y:S02]  /*2de0*/  ISETP.GE.AND P4, PT, R74, 0x19, PT ;  /* 0x000000194a00780c */ /* 0x000fe40003f86270 */
[----:B------:R-:W-:Y:S02]  /*2df0*/  ISETP.LT.OR P3, PT, R71, 0x12, P3 ;  /* 0x000000124700780c */ /* 0x000fe40001f61670 */
[----:B------:R-:W-:Y:S02]  /*2e00*/  LOP3.LUT R78, R78, 0xfeffffff, RZ, 0xc0, !PT ;  /* 0xfeffffff4e4e7812 */ /* 0x000fe400078ec0ff */
        /* <DEDUP_REMOVED lines=61> */
[----:B------:R-:W-:Y:S01]  /*31e0*/  ISETP.GT.AND P3, PT, R72, 0x40, !P4 ;  /* 0x000000404800780c */ /* 0x000fe20006764270 */
[----:B------:R-:W0:Y:S03]  /*31f0*/  SHFL.IDX PT, R46, R70, 0x1, 0x1c1f ;  /* 0x003c1f00462e7f89 */ /* 0x000e2600000e0000 */
        /* <DEDUP_REMOVED lines=53> */
[----:B------:R-:W-:Y:S02]  /*3550*/  ISETP.GT.AND P3, PT, R72, 0x61, !P4 ;  /* 0x000000614800780c */ /* 0x000fe40006764270 */
[----:B0-----:R-:W-:-:S02]  /*3560*/  VIADDMNMX R66, R46, R76, R75, PT ;  /* 0x0000004c2e427246 */ /* 0x001fc4000380014b */
[----:B------:R-:W-:-:S03]  /*3570*/  ISETP.LT.OR P3, PT, R71, 0x62, P3 ;  /* 0x000000624700780c */ /* 0x000fc60001f61670 */
[----:B------:R-:W-:Y:S02]  /*3580*/  @P4 LOP3.LUT R78, R78, 0x20, RZ, 0xfc, !PT ;  /* 0x000000204e4e4812 */ /* 0x000fe400078efcff */
[----:B------:R-:W-:Y:S02]  /*3590*/  ISETP.GE.AND P4, PT, R74, 0x69, PT ;  /* 0x000000694a00780c */ /* 0x000fe40003f86270 */
[----:B------:R-:W-:Y:S01]  /*35a0*/  FSEL R42, R67, -INF , !P3 ;  /* 0xff800000432a7808 */ /* 0x000fe20005800000 */
[----:B------:R-:W-:Y:S01]  /*35b0*/  IMAD.IADD R67, R77, 0x1, R46 ;  /* 0x000000014d437824 */ /* 0x000fe200078e022e */
        /* <DEDUP_REMOVED lines=30> */
[----:B------:R-:W-:-:S13]  /*37a0*/  ISETP.GE.AND P6, PT, R74, 0x7a, PT ;  /* 0x0000007a4a00780c */ /* 0x000fda0003fc6270 */
[----:B------:R-:W-:Y:S02]  /*37b0*/  @P6 LOP3.LUT R78, R78, 0x8000000, RZ, 0xfc, !PT ;  /* 0x080000004e4e6812 */ /* 0x000fe400078efcff */
[----:B------:R-:W-:-:S03]  /*37c0*/  ISETP.GT.AND P6, PT, R72, 0x79, !P6 ;  /* 0x000000794800780c */ /* 0x000fc600077c4270 */
[----:B------:R0:W-:Y:S01]  /*37d0*/  STL [R1], R78 ;  /* 0x0000004e01007387 */ /* 0x0001e20000100800 */
[----:B------:R-:W-:-:S04]  /*37e0*/  ISETP.LT.OR P6, PT, R71, 0x7a, P6 ;  /* 0x0000007a4700780c */ /* 0x000fc800037c1670 */
[----:B------:R-:W-:Y:S02]  /*37f0*/  FSEL R2, R85, -INF , !P6 ;  /* 0xff80000055027808 */ /* 0x000fe40007000000 */
[----:B------:R-:W-:-:S13]  /*3800*/  PLOP3.LUT P6, PT, PT, PT, UP1, 0x40, 0x0 ;  /* 0x000000000000781c */ /* 0x000fda0003fce818 */
[----:B0-----:R-:W-:Y:S05]  /*3810*/  @P6 BRA `(.L_x_11005) ;  /* 0x0000000000646947 */ /* 0x001fea0003800000 */
        /* <DEDUP_REMOVED lines=14> */
.L_x_11007:
[----:B------:R-:W-:-:S06]  /*3900*/  UISETP.NE.AND UP2, UPT, UR7, 0x1, UPT ;  /* 0x000000010700788c */ /* 0x000fcc000bf45270 */
[----:B------:R-:W-:-:S05]  /*3910*/  PLOP3.LUT P6, PT, PT, PT, UP2, 0x80, 0x0 ;  /* 0x000000000000781c */ /* 0x000fca0003fcf028 */
[----:B------:R-:W-:-:S08]  /*3920*/  @UP2 ULDC.64 UR10, c[0x0][0x9e8] ;  /* 0x00027a00000a2ab9 */ /* 0x000fd00000000a00 */
[----:B------:R-:W-:Y:S01]  /*3930*/  @P6 IMAD.HI.U32 R59, R46, UR10, RZ ;  /* 0x0000000a2e3b6c27 */ /* 0x000fe2000f8e00ff */
[----:B------:R-:W-:-:S13]  /*3940*/  PLOP3.LUT P6, PT, PT, PT, UP2, 0x80, 0x0 ;  /* 0x000000000000781c */ /* 0x000fda0003fcf028 */
[----:B------:R-:W-:-:S07]  /*3950*/  @P6 SHF.R.U32.HI R46, RZ, UR11, R59 ;  /* 0x0000000bff2e6c19 */ /* 0x000fce000801163b */
.L_x_11008:
[----:B------:R-:W-:Y:S05]  /*3960*/  BSYNC B0 ;  /* 0x0000000000007941 */ /* 0x000fea0003800000 */
.L_x_11006:
[----:B------:R-:W-:-:S04]  /*3970*/  IMAD R59, R46, UR7, -R73 ;  /* 0x000000072e3b7c24 */ /* 0x000fc8000f8e0a49 */
[----:B------:R-:W-:-:S05]  /*3980*/  IMAD R59, R16, -0x2, R59 ;  /* 0xfffffffe103b7824 */ /* 0x000fca00078e023b */
[----:B------:R-:W-:Y:S02]  /*3990*/  VIMNMX R67, R67, R59, !PT ;  /* 0x0000003b43437248 */ /* 0x000fe40007fe0100 */
[----:B------:R-:W-:-:S07]  /*39a0*/  VIADDMNMX R66, R59, UR7, R66, PT ;  /* 0x000000073b427c46 */ /* 0x000fce000b800142 */
.L_x_11005:
[C---:B------:R-:W-:Y:S01]  /*39b0*/  ISETP.GT.AND P2, PT, R67.reuse, 0x1, !P2 ;  /* 0x000000014300780c */ /* 0x040fe20005744270 */
        /* <DEDUP_REMOVED lines=27> */
[----:B------:R-:W-:Y:S02]  /*3b70*/  FMNMX.FTZ R4, R68, R89, !PT ;  /* 0x0000005944047209 */ /* 0x000fe40007810000 */
[----:B------:R-:W-:Y:S02]  /*3b80*/  ISETP.LT.OR P2, PT, R66, 0x11, P2 ;  /* 0x000000114200780c */ /* 0x000fe40001741670 */
[C---:B------:R-:W-:Y:S02]  /*3b90*/  LOP3.LUT P6, RZ, R78.reuse, 0x8000, RZ, 0xc0, !PT ;  /* 0x000080004eff7812 */ /* 0x040fe400078cc0ff */
[----:B------:R-:W-:Y:S02]  /*3ba0*/  FSEL R59, R7, -INF , !P2 ;  /* 0xff800000073b7808 */ /* 0x000fe40005000000 */
[----:B------:R-:W-:-:S02]  /*3bb0*/  LOP3.LUT P2, RZ, R78, 0x2000000, RZ, 0xc0, !PT ;  /* 0x020000004eff7812 */ /* 0x000fc4000784c0ff */
[----:B------:R-:W-:Y:S02]  /*3bc0*/  FMNMX.FTZ R7, R91, R4, !PT ;  /* 0x000000045b077209 */ /* 0x000fe40007810000 */
[----:B------:R-:W-:Y:S02]  /*3bd0*/  ISETP.GT.AND P2, PT, R67, 0x11, !P2 ;  /* 0x000000114300780c */ /* 0x000fe40005744270 */
[----:B------:R-:W-:Y:S02]  /*3be0*/  FMNMX.FTZ R4, R92, R7, !PT ;  /* 0x000000075c047209 */ /* 0x000fe40007810000 */
[----:B------:R-:W-:Y:S02]  /*3bf0*/  ISETP.LT.OR P2, PT, R66, 0x12, P2 ;  /* 0x000000124200780c */ /* 0x000fe40001741670 */
[----:B------:R-:W-:Y:S02]  /*3c00*/  FMNMX.FTZ R7, R93, R4, !PT ;  /* 0x000000045d077209 */ /* 0x000fe40007810000 */
[----:B------:R-:W-:-:S02]  /*3c10*/  FSEL R6, R6, -INF , !P2 ;  /* 0xff80000006067808 */ /* 0x000fc40005000000 */
[----:B------:R-:W-:Y:S02]  /*3c20*/  LOP3.LUT P2, RZ, R78, 0x1000000, RZ, 0xc0, !PT ;  /* 0x010000004eff7812 */ /* 0x000fe4000784c0ff */
[----:B------:R-:W-:Y:S02]  /*3c30*/  FMNMX.FTZ R4, R94, R7, !PT ;  /* 0x000000075e047209 */ /* 0x000fe40007810000 */
[----:B------:R-:W-:Y:S02]  /*3c40*/  ISETP.GT.AND P2, PT, R67, 0x18, !P2 ;  /* 0x000000184300780c */ /* 0x000fe40005744270 */
[----:B------:R-:W-:Y:S02]  /*3c50*/  FMNMX.FTZ R7, R95, R4, !PT ;  /* 0x000000045f077209 */ /* 0x000fe40007810000 */
[----:B------:R-:W-:Y:S02]  /*3c60*/  ISETP.LT.OR P2, PT, R66, 0x19, P2 ;  /* 0x000000194200780c */ /* 0x000fe40001741670 */
[----:B------:R-:W-:-:S02]  /*3c70*/  FMNMX.FTZ R4, R56, R7, !PT ;  /* 0x0000000738047209 */ /* 0x000fc40007810000 */
[----:B------:R-:W-:Y:S02]  /*3c80*/  FSEL R9, R9, -INF , !P2 ;  /* 0xff80000009097808 */ /* 0x000fe40005000000 */
[----:B------:R-:W-:Y:S02]  /*3c90*/  LOP3.LUT P2, RZ, R78, 0x800000, RZ, 0xc0, !PT ;  /* 0x008000004eff7812 */ /* 0x000fe4000784c0ff */
[----:B------:R-:W-:Y:S02]  /*3ca0*/  FMNMX.FTZ R7, R65, R4, !PT ;  /* 0x0000000441077209 */ /* 0x000fe40007810000 */
[----:B------:R-:W-:Y:S02]  /*3cb0*/  ISETP.GT.AND P2, PT, R67, 0x19, !P2 ;  /* 0x000000194300780c */ /* 0x000fe40005744270 */
[----:B------:R-:W-:Y:S02]  /*3cc0*/  FMNMX.FTZ R7, R62, R7, !PT ;  /* 0x000000073e077209 */ /* 0x000fe40007810000 */
[----:B------:R-:W-:-:S02]  /*3cd0*/  ISETP.LT.OR P2, PT, R66, 0x1a, P2 ;  /* 0x0000001a4200780c */ /* 0x000fc40001741670 */
[----:B------:R-:W-:Y:S02]  /*3ce0*/  FMNMX.FTZ R4, R64, R7, !PT ;  /* 0x0000000740047209 */ /* 0x000fe40007810000 */
[----:B------:R-:W-:Y:S02]  /*3cf0*/  FSEL R8, R8, -INF , !P2 ;  /* 0xff80000008087808 */ /* 0x000fe40005000000 */
[----:B------:R-:W-:Y:S02]  /*3d00*/  LOP3.LUT P2, RZ, R78, 0x400000, RZ, 0xc0, !PT ;  /* 0x004000004eff7812 */ /* 0x000fe4000784c0ff */
[----:B------:R-:W-:Y:S02]  /*3d10*/  FMNMX.FTZ R4, R63, R4, !PT ;  /* 0x000000043f047209 */ /* 0x000fe40007810000 */
[----:B------:R-:W-:Y:S02]  /*3d20*/  ISETP.GT.AND P2, PT, R67, 0x20, !P2 ;  /* 0x000000204300780c */ /* 0x000fe40005744270 */
[----:B------:R-:W-:-:S02]  /*3d30*/  FMNMX.FTZ R4, R61, R4, !PT ;  /* 0x000000043d047209 */ /* 0x000fc40007810000 */
[----:B------:R-:W-:Y:S02]  /*3d40*/  ISETP.LT.OR P2, PT, R66, 0x21, P2 ;  /* 0x000000214200780c */ /* 0x000fe40001741670 */
[----:B------:R-:W-:Y:S02]  /*3d50*/  FMNMX.FTZ R7, R57, R4, !PT ;  /* 0x0000000439077209 */ /* 0x000fe40007810000 */
[----:B------:R-:W-:Y:S02]  /*3d60*/  FSEL R11, R11, -INF , !P2 ;  /* 0xff8000000b0b7808 */ /* 0x000fe40005000000 */
[----:B------:R-:W-:Y:S02]  /*3d70*/  LOP3.LUT P2, RZ, R78, 0x200000, RZ, 0xc0, !PT ;  /* 0x002000004eff7812 */ /* 0x000fe4000784c0ff */
[----:B------:R-:W-:Y:S02]  /*3d80*/  FMNMX.FTZ R7, R60, R7, !PT ;  /* 0x000000073c077209 */ /* 0x000fe40007810000 */
[----:B------:R-:W-:-:S02]  /*3d90*/  ISETP.GT.AND P2, PT, R67, 0x21, !P2 ;  /* 0x000000214300780c */ /* 0x000fc40005744270 */
[----:B------:R-:W-:Y:S02]  /*3da0*/  FMNMX.FTZ R7, R58, R7, !PT ;  /* 0x000000073a077209 */ /* 0x000fe40007810000 */
[----:B------:R-:W-:Y:S02]  /*3db0*/  ISETP.LT.OR P2, PT, R66, 0x22, P2 ;  /* 0x000000224200780c */ /* 0x000fe40001741670 */
[----:B------:R-:W-:Y:S02]  /*3dc0*/  FMNMX.FTZ R7, R48, R7, !PT ;  /* 0x0000000730077209 */ /* 0x000fe40007810000 */
[----:B------:R-:W-:Y:S02]  /*3dd0*/  FSEL R10, R10, -INF , !P2 ;  /* 0xff8000000a0a7808 */ /* 0x000fe40005000000 */
[----:B------:R-:W-:Y:S02]  /*3de0*/  LOP3.LUT P2, RZ, R78, 0x100000, RZ, 0xc0, !PT ;  /* 0x001000004eff7812 */ /* 0x000fe4000784c0ff */
[----:B------:R-:W-:-:S02]  /*3df0*/  FMNMX.FTZ R4, R50, R7, !PT ;  /* 0x0000000732047209 */ /* 0x000fc40007810000 */
[----:B------:R-:W-:Y:S02]  /*3e00*/  ISETP.GT.AND P2, PT, R67, 0x28, !P2 ;  /* 0x000000284300780c */ /* 0x000fe40005744270 */
[----:B------:R-:W-:Y:S02]  /*3e10*/  FMNMX.FTZ R7, R51, R4, !PT ;  /* 0x0000000433077209 */ /* 0x000fe40007810000 */
[----:B------:R-:W-:Y:S02]  /*3e20*/  ISETP.LT.OR P2, PT, R66, 0x29, P2 ;  /* 0x000000294200780c */ /* 0x000fe40001741670 */
[----:B------:R-:W-:Y:S02]  /*3e30*/  FMNMX.FTZ R4, R52, R7, !PT ;  /* 0x0000000734047209 */ /* 0x000fe40007810000 */
        /* <DEDUP_REMOVED lines=29> */
[----:B------:R-:W-:Y:S01]  /*4010*/  ISETP.GT.AND P2, PT, R67, 0x39, !P6 ;  /* 0x000000394300780c */ /* 0x000fe20007744270 */
[----:B------:R-:W0:Y:S01]  /*4020*/  SHFL.BFLY PT, R4, R7, 0x2, 0x1f ;  /* 0x0c401f0007047f89 */ /* 0x000e2200000e0000 */
[----:B------:R-:W-:Y:S02]  /*4030*/  LOP3.LUT P6, RZ, R78, 0x10, RZ, 0xc0, !PT ;  /* 0x000000104eff7812 */ /* 0x000fe400078cc0ff */
[----:B------:R-:W-:-:S02]  /*4040*/  ISETP.LT.OR P2, PT, R66, 0x3a, P2 ;  /* 0x0000003a4200780c */ /* 0x000fc40001741670 */
[----:B------:R-:W-:Y:S02]  /*4050*/  FSEL R26, R26, -INF , !P4 ;  /* 0xff8000001a1a7808 */ /* 0x000fe40006000000 */
[----:B------:R-:W-:Y:S02]  /*4060*/  FSEL R20, R20, -INF , !P2 ;  /* 0xff80000014147808 */ /* 0x000fe40005000000 */
[----:B------:R-:W-:Y:S02]  /*4070*/  LOP3.LUT P2, RZ, R78, 0x4000, RZ, 0xc0, !PT ;  /* 0x000040004eff7812 */ /* 0x000fe4000784c0ff */
[----:B------:R-:W-:Y:S02]  /*4080*/  FSEL R27, R27, -INF , !P5 ;  /* 0xff8000001b1b7808 */ /* 0x000fe40006800000 */
[----:B------:R-:W-:-:S04]  /*4090*/  ISETP.GT.AND P2, PT, R67, 0x40, !P2 ;  /* 0x000000404300780c */ /* 0x000fc80005744270 */
[----:B------:R-:W-:-:S04]  /*40a0*/  ISETP.LT.OR P2, PT, R66, 0x41, P2 ;  /* 0x000000414200780c */ /* 0x000fc80001741670 */
[----:B------:R-:W-:Y:S02]  /*40b0*/  FSEL R30, R30, -INF , !P2 ;  /* 0xff8000001e1e7808 */ /* 0x000fe40005000000 */
[----:B------:R-:W-:Y:S02]  /*40c0*/  LOP3.LUT P2, RZ, R78, 0x2000, RZ, 0xc0, !PT ;  /* 0x000020004eff7812 */ /* 0x000fe4000784c0ff */
[----:B0-----:R-:W-:Y:S02]  /*40d0*/  FMNMX.FTZ R69, R7, R4, !PT ;  /* 0x0000000407457209 */ /* 0x001fe40007810000 */
[----:B------:R-:W-:-:S03]  /*40e0*/  ISETP.GT.AND P2, PT, R67, 0x41, !P2 ;  /* 0x000000414300780c */ /* 0x000fc60005744270 */
[----:B------:R-:W0:Y:S01]  /*40f0*/  SHFL.BFLY PT, R4, R69, 0x1, 0x1f ;  /* 0x0c201f0045047f89 */ /* 0x000e2200000e0000 */
[----:B------:R-:W-:-:S04]  /*4100*/  ISETP.LT.OR P2, PT, R66, 0x42, P2 ;  /* 0x000000424200780c */ /* 0x000fc80001741670 */
[----:B------:R-:W-:Y:S02]  /*4110*/  FSEL R29, R29, -INF , !P2 ;  /* 0xff8000001d1d7808 */ /* 0x000fe40005000000 */
[----:B------:R-:W-:-:S04]  /*4120*/  LOP3.LUT P2, RZ, R78, 0x1000, RZ, 0xc0, !PT ;  /* 0x000010004eff7812 */ /* 0x000fc8000784c0ff */
[----:B------:R-:W-:-:S04]  /*4130*/  ISETP.GT.AND P2, PT, R67, 0x48, !P2 ;  /* 0x000000484300780c */ /* 0x000fc80005744270 */
[----:B------:R-:W-:-:S04]  /*4140*/  ISETP.LT.OR P2, PT, R66, 0x49, P2 ;  /* 0x000000494200780c */ /* 0x000fc80001741670 */
[----:B------:R-:W-:Y:S02]  /*4150*/  FSEL R32, R32, -INF , !P2 ;  /* 0xff80000020207808 */ /* 0x000fe40005000000 */
[----:B------:R-:W-:Y:S02]  /*4160*/  LOP3.LUT P2, RZ, R78, 0x800, RZ, 0xc0, !PT ;  /* 0x000008004eff7812 */ /* 0x000fe4000784c0ff */
[----:B0-----:R-:W-:Y:S02]  /*4170*/  FMNMX.FTZ R4, R69, R4, !PT ;  /* 0x0000000445047209 */ /* 0x001fe40007810000 */
[----:B------:R-:W-:-:S03]  /*4180*/  ISETP.GT.AND P2, PT, R67, 0x49, !P2 ;  /* 0x000000494300780c */ /* 0x000fc60005744270 */
[----:B------:R-:W-:Y:S01]  /*4190*/  FMUL.FTZ R77, R4, UR34 ;  /* 0x00000022044d7c20 */ /* 0x000fe20008410000 */
        /* <DEDUP_REMOVED lines=30> */
[----:B------:R-:W-:-:S04]  /*4380*/  FSETP.NEU.FTZ.AND P2, PT, R4, -INF , PT ;  /* 0xff8000000400780b */ /* 0x000fc80003f5d000 */
[----:B------:R-:W-:Y:S02]  /*4390*/  FSEL R77, R77, RZ, P2 ;  /* 0x000000ff4d4d7208 */ /* 0x000fe40001000000 */
[C---:B------:R-:W-:Y:S02]  /*43a0*/  ISETP.GT.AND P2, PT, R67.reuse, RZ, !P6 ;  /* 0x000000ff4300720c */ /* 0x040fe40007744270 */
[----:B------:R-:W-:Y:S01]  /*43b0*/  LOP3.LUT P6, RZ, R78, 0x8000000, RZ, 0xc0, !PT ;  /* 0x080000004eff7812 */ /* 0x000fe200078cc0ff */
[--C-:B------:R-:W-:Y:S01]  /*43c0*/  FFMA.FTZ R75, R56, UR34, -R77.reuse ;  /* 0x00000022384b7c23 */ /* 0x100fe2000801084d */
[----:B------:R-:W-:Y:S01]  /*43d0*/  ISETP.LT.OR P2, PT, R66, 0x1, P2 ;  /* 0x000000014200780c */ /* 0x000fe20001741670 */
[--C-:B------:R-:W-:Y:S01]  /*43e0*/  FFMA.FTZ R68, R68, UR34, -R77.reuse ;  /* 0x0000002244447c23 */ /* 0x100fe2000801084d */
[----:B------:R-:W-:Y:S01]  /*43f0*/  ISETP.GT.AND P6, PT, R67, 0x79, !P6 ;  /* 0x000000794300780c */ /* 0x000fe200077c4270 */
[--C-:B------:R-:W-:Y:S01]  /*4400*/  FFMA.FTZ R71, R89, UR34, -R77.reuse ;  /* 0x0000002259477c23 */ /* 0x100fe2000801084d */
[----:B------:R-:W-:Y:S01]  /*4410*/  FSEL R74, R0, -INF , !P2 ;  /* 0xff800000004a7808 */ /* 0x000fe20005000000 */
[--C-:B------:R-:W-:Y:S01]  /*4420*/  FFMA.FTZ R69, R91, UR34, -R77.reuse ;  /* 0x000000225b457c23 */ /* 0x100fe2000801084d */
        /* <DEDUP_REMOVED lines=32> */
[----:B------:R-:W1:Y:S01]  /*4630*/  MUFU.EX2 R69, R69 ;  /* 0x0000004500457308 */ /* 0x000e620000000800 */
[--C-:B------:R-:W-:Y:S01]  /*4640*/  FFMA.FTZ R95, R95, UR34, -R77.reuse ;  /* 0x000000225f5f7c23 */ /* 0x100fe2000801084d */
[----:B------:R-:W-:Y:S01]  /*4650*/  FMNMX.FTZ R56, R10, R7, !PT ;  /* 0x000000070a387209 */ /* 0x000fe20007810000 */
[--C-:B------:R-:W-:Y:S01]  /*4660*/  FFMA.FTZ R63, R63, UR34, -R77.reuse ;  /* 0x000000223f3f7c23 */ /* 0x100fe2000801084d */
[--C-:B------:R-:W-:Y:S01]  /*4670*/  FFMA.FTZ R61, R61, UR34, -R77.reuse ;  /* 0x000000223d3d7c23 */ /* 0x100fe2000801084d */
[--C-:B------:R-:W-:Y:S01]  /*4680*/  FFMA.FTZ R58, R58, UR34, -R77.reuse ;  /* 0x000000223a3a7c23 */ /* 0x100fe2000801084d */
[----:B------:R-:W-:Y:S01]  /*4690*/  FMNMX.FTZ R7, R13, R56, !PT ;  /* 0x000000380d077209 */ /* 0x000fe20007810000 */
[--C-:B------:R-:W-:Y:S01]  /*46a0*/  FFMA.FTZ R48, R48, UR34, -R77.reuse ;  /* 0x0000002230307c23 */ /* 0x100fe2000801084d */
[----:B------:R-:W2:Y:S01]  /*46b0*/  MUFU.EX2 R70, R70 ;  /* 0x0000004600467308 */ /* 0x000ea20000000800 */
[--C-:B------:R-:W-:Y:S01]  /*46c0*/  FFMA.FTZ R39, R39, UR34, -R77.reuse ;  /* 0x0000002227277c23 */ /* 0x100fe2000801084d */
[----:B------:R-:W-:Y:S01]  /*46d0*/  FMNMX.FTZ R76, R12, R7, !PT ;  /* 0x000000070c4c7209 */ /* 0x000fe20007810000 */
[--C-:B------:R-:W-:Y:S01]  /*46e0*/  FFMA.FTZ R38, R38, UR34, -R77.reuse ;  /* 0x0000002226267c23 */ /* 0x100fe2000801084d */
[--C-:B------:R-:W-:Y:S01]  /*46f0*/  FFMA.FTZ R37, R37, UR34, -R77.reuse ;  /* 0x0000002225257c23 */ /* 0x100fe2000801084d */
[--C-:B------:R-:W-:Y:S01]  /*4700*/  FFMA.FTZ R2, R2, UR34, -R77.reuse ;  /* 0x0000002202027c23 */ /* 0x100fe2000801084d */
[----:B------:R-:W-:Y:S01]  /*4710*/  FMNMX.FTZ R7, R15, R76, !PT ;  /* 0x0000004c0f077209 */ /* 0x000fe20007810000 */
[----:B------:R-:W-:Y:S01]  /*4720*/  FFMA.FTZ R76, R64, UR34, -R77 ;  /* 0x00000022404c7c23 */ /* 0x000fe2000801084d */
[----:B------:R-:W-:Y:S02]  /*4730*/  MUFU.EX2 R56, R78 ;  /* 0x0000004e00387308 */ /* 0x000fe40000000800 */
[----:B------:R-:W-:-:S04]  /*4740*/  FMNMX.FTZ R62, R14, R7, !PT ;  /* 0x000000070e3e7209 */ /* 0x000fc80007810000 */
[----:B------:R-:W-:Y:S02]  /*4750*/  FMNMX.FTZ R7, R21, R62, !PT ;  /* 0x0000003e15077209 */ /* 0x000fe40007810000 */
[----:B------:R3:W-:Y:S02]  /*4760*/  MUFU.EX2 R62, R76 ;  /* 0x0000004c003e7308 */ /* 0x0007e40000000800 */
[----:B------:R-:W-:-:S04]  /*4770*/  FMNMX.FTZ R7, R20, R7, !PT ;  /* 0x0000000714077209 */ /* 0x000fc80007810000 */
[----:B------:R-:W-:Y:S02]  /*4780*/  FMNMX.FTZ R64, R30, R7, !PT ;  /* 0x000000071e407209 */ /* 0x000fe40007810000 */
[----:B------:R-:W4:Y:S02]  /*4790*/  MUFU.EX2 R0, R93 ;  /* 0x0000005d00007308 */ /* 0x000f240000000800 */
[----:B------:R-:W-:-:S04]  /*47a0*/  FMNMX.FTZ R7, R29, R64, !PT ;  /* 0x000000401d077209 */ /* 0x000fc80007810000 */
[----:B------:R-:W-:Y:S02]  /*47b0*/  FMNMX.FTZ R64, R32, R7, !PT ;  /* 0x0000000720407209 */ /* 0x000fe40007810000 */
[----:B------:R-:W-:Y:S02]  /*47c0*/  MUFU.EX2 R73, R73 ;  /* 0x0000004900497308 */ /* 0x000fe40000000800 */
[----:B------:R-:W-:Y:S01]  /*47d0*/  FMNMX.FTZ R7, R31, R64, !PT ;  /* 0x000000401f077209 */ /* 0x000fe20007810000 */
[--C-:B------:R-:W-:Y:S01]  /*47e0*/  FFMA.FTZ R64, R57, UR34, -R77.reuse ;  /* 0x0000002239407c23 */ /* 0x100fe2000801084d */
[----:B------:R-:W-:Y:S02]  /*47f0*/  FFMA.FTZ R57, R60, UR34, -R77 ;  /* 0x000000223c397c23 */ /* 0x000fe4000801084d */
        /* <DEDUP_REMOVED lines=17> */
[----:B------:R-:W-:-:S05]  /*4910*/  FMNMX.FTZ R7, R28, R7, !PT ;  /* 0x000000071c077209 */ /* 0x000fca0007810000 */
[----:B------:R-:W5:Y:S01]  /*4920*/  SHFL.BFLY PT, R60, R7, 0x2, 0x1f ;  /* 0x0c401f00073c7f89 */ /* 0x000f6200000e0000 */
[----:B------:R-:W-:Y:S08]  /*4930*/  MUFU.EX2 R64, R64 ;  /* 0x0000004000407308 */ /* 0x000ff00000000800 */
[----:B------:R-:W-:Y:S08]  /*4940*/  MUFU.EX2 R57, R57 ;  /* 0x0000003900397308 */ /* 0x000ff00000000800 */
[----:B------:R-:W-:Y:S01]  /*4950*/  MUFU.EX2 R58, R58 ;  /* 0x0000003a003a7308 */ /* 0x000fe20000000800 */
[----:B-----5:R-:W-:-:S07]  /*4960*/  FMNMX.FTZ R60, R7, R60, !PT ;  /* 0x0000003c073c7209 */ /* 0x020fce0007810000 */
[----:B------:R-:W-:Y:S01]  /*4970*/  MUFU.EX2 R48, R48 ;  /* 0x0000003000307308 */ /* 0x000fe20000000800 */
[----:B------:R-:W5:Y:S07]  /*4980*/  SHFL.BFLY PT, R7, R60, 0x1, 0x1f ;  /* 0x0c201f003c077f89 */ /* 0x000f6e00000e0000 */
[----:B------:R-:W-:Y:S08]  /*4990*/  MUFU.EX2 R67, R67 ;  /* 0x0000004300437308 */ /* 0x000ff00000000800 */
[----:B------:R-:W-:Y:S08]  /*49a0*/  MUFU.EX2 R51, R51 ;  /* 0x0000003300337308 */ /* 0x000ff00000000800 */
[----:B------:R-:W-:Y:S01]  /*49b0*/  MUFU.EX2 R52, R52 ;  /* 0x0000003400347308 */ /* 0x000fe20000000800 */
[----:B-----5:R-:W-:-:S04]  /*49c0*/  FMNMX.FTZ R7, R60, R7, !PT ;  /* 0x000000073c077209 */ /* 0x020fc80007810000 */
[C---:B------:R-:W-:Y:S01]  /*49d0*/  FSETP.NEU.FTZ.AND P2, PT, R7.reuse, -INF , PT ;  /* 0xff8000000700780b */ /* 0x040fe20003f5d000 */
[----:B------:R-:W-:Y:S02]  /*49e0*/  FMUL.FTZ R44, R7, UR34 ;  /* 0x00000022072c7c20 */ /* 0x000fe40008410000 */
[----:B------:R-:W-:Y:S03]  /*49f0*/  MUFU.EX2 R53, R53 ;  /* 0x0000003500357308 */ /* 0x000fe60000000800 */
        /* <DEDUP_REMOVED lines=9> */
[----:B0-----:R-:W-:Y:S01]  /*4a90*/  FADD.FTZ R8, R68, R71 ;  /* 0x0000004744087221 */ /* 0x001fe20000010000 */
[----:B------:R0:W-:Y:S01]  /*4aa0*/  MUFU.EX2 R78, R74 ;  /* 0x0000004a004e7308 */ /* 0x0001e20000000800 */
[--C-:B------:R-:W-:Y:S01]  /*4ab0*/  FFMA.FTZ R6, R6, UR34, -R44.reuse ;  /* 0x0000002206067c23 */ /* 0x100fe2000801082c */
[----:B------:R-:W-:Y:S01]  /*4ac0*/  FFMA.FTZ R46, R9, UR34, -R44 ;  /* 0x00000022092e7c23 */ /* 0x000fe2000801082c */
[----:B-1----:R-:W-:Y:S01]  /*4ad0*/  FADD.FTZ R9, R69, R8 ;  /* 0x0000000845097221 */ /* 0x002fe20000010000 */
[--C-:B---3--:R-:W-:Y:S01]  /*4ae0*/  FFMA.FTZ R66, R11, UR34, -R44.reuse ;  /* 0x000000220b427c23 */ /* 0x108fe2000801082c */
[--C-:B------:R-:W-:Y:S01]  /*4af0*/  FFMA.FTZ R79, R12, UR34, -R44.reuse ;  /* 0x000000220c4f7c23 */ /* 0x100fe2000801082c */
[--C-:B------:R-:W-:Y:S01]  /*4b00*/  FFMA.FTZ R77, R10, UR34, -R44.reuse ;  /* 0x000000220a4d7c23 */ /* 0x100fe2000801082c */
[----:B--2---:R-:W-:Y:S01]  /*4b10*/  FADD.FTZ R11, R70, R9 ;  /* 0x00000009460b7221 */ /* 0x004fe20000010000 */
[----:B------:R1:W2:Y:S01]  /*4b20*/  MUFU.EX2 R81, R60 ;  /* 0x0000003c00517308 */ /* 0x0002a20000000800 */
[--C-:B------:R-:W-:Y:S01]  /*4b30*/  FFMA.FTZ R21, R21, UR34, -R44.reuse ;  /* 0x0000002215157c23 */ /* 0x100fe2000801082c */
[--C-:B------:R-:W-:Y:S01]  /*4b40*/  FFMA.FTZ R20, R20, UR34, -R44.reuse ;  /* 0x0000002214147c23 */ /* 0x100fe2000801082c */
[--C-:B0-----:R-:W-:Y:S01]  /*4b50*/  FFMA.FTZ R74, R30, UR34, -R44.reuse ;  /* 0x000000221e4a7c23 */ /* 0x101fe2000801082c */
[----:B------:R-:W-:Y:S01]  /*4b60*/  F2FP.BF16.F32.PACK_AB R10, R70, R69 ;  /* 0x00000045460a723e */ /* 0x000fe200000010ff */
[--C-:B------:R-:W-:Y:S01]  /*4b70*/  FFMA.FTZ R30, R24, UR34, -R44.reuse ;  /* 0x00000022181e7c23 */ /* 0x100fe2000801082c */
[--C-:B------:R-:W-:Y:S01]  /*4b80*/  FFMA.FTZ R69, R26, UR34, -R44.reuse ;  /* 0x000000221a457c23 */ /* 0x100fe2000801082c */
[--C-:B------:R-:W-:Y:S01]  /*4b90*/  FFMA.FTZ R29, R29, UR34, -R44.reuse ;  /* 0x000000221d1d7c23 */ /* 0x100fe2000801082c */
[----:B------:R0:W3:Y:S01]  /*4ba0*/  MUFU.EX2 R80, R5 ;  /* 0x0000000500507308 */ /* 0x0000e20000000800 */
[--C-:B-1----:R-:W-:Y:S01]  /*4bb0*/  FFMA.FTZ R60, R14, UR34, -R44.reuse ;  /* 0x000000220e3c7c23 */ /* 0x102fe2000801082c */
[----:B----4-:R-:W-:Y:S01]  /*4bc0*/  FADD.FTZ R14, R0, R11 ;  /* 0x0000000b000e7221 */ /* 0x010fe20000010000 */
[----:B------:R-:W-:Y:S01]  /*4bd0*/  F2FP.BF16.F32.PACK_AB R8, R71, R68 ;  /* 0x000000444708723e */ /* 0x000fe200000010ff */
[--C-:B------:R-:W-:Y:S01]  /*4be0*/  FFMA.FTZ R32, R32, UR34, -R44.reuse ;  /* 0x0000002220207c23 */ /* 0x100fe2000801082c */
[--C-:B------:R-:W-:Y:S01]  /*4bf0*/  FFMA.FTZ R31, R31, UR34, -R44.reuse ;  /* 0x000000221f1f7c23 */ /* 0x100fe2000801082c */
[--C-:B------:R-:W-:Y:S01]  /*4c00*/  FFMA.FTZ R34, R34, UR34, -R44.reuse ;  /* 0x0000002222227c23 */ /* 0x100fe2000801082c */
[--C-:B------:R-:W-:Y:S01]  /*4c10*/  FFMA.FTZ R33, R33, UR34, -R44.reuse ;  /* 0x0000002221217c23 */ /* 0x100fe2000801082c */
[----:B------:R1:W4:Y:S01]  /*4c20*/  MUFU.EX2 R83, R76 ;  /* 0x0000004c00537308 */ /* 0x0003220000000800 */
[----:B--2---:R-:W-:Y:S01]  /*4c30*/  FADD.FTZ R9, R78, R81 ;  /* 0x000000514e097221 */ /* 0x004fe20000010000 */
[--C-:B0-----:R-:W-:Y:S01]  /*4c40*/  FFMA.FTZ R5, R15, UR34, -R44.reuse ;  /* 0x000000220f057c23 */ /* 0x101fe2000801082c */
[--C-:B------:R-:W-:Y:S01]  /*4c50*/  FFMA.FTZ R35, R35, UR34, -R44.reuse ;  /* 0x0000002223237c23 */ /* 0x100fe2000801082c */
[--C-:B------:R-:W-:Y:S01]  /*4c60*/  FFMA.FTZ R36, R36, UR34, -R44.reuse ;  /* 0x0000002224247c23 */ /* 0x100fe2000801082c */
[--C-:B------:R-:W-:Y:S01]  /*4c70*/  FFMA.FTZ R45, R45, UR34, -R44.reuse ;  /* 0x000000222d2d7c23 */ /* 0x100fe2000801082c */
[--C-:B------:R-:W-:Y:S01]  /*4c80*/  FFMA.FTZ R47, R47, UR34, -R44.reuse ;  /* 0x000000222f2f7c23 */ /* 0x100fe2000801082c */
[--C-:B------:R-:W-:Y:S01]  /*4c90*/  FFMA.FTZ R49, R49, UR34, -R44.reuse ;  /* 0x0000002231317c23 */ /* 0x100fe2000801082c */
[----:B------:R-:W0:Y:S01]  /*4ca0*/  MUFU.EX2 R3, R3 ;  /* 0x0000000300037308 */ /* 0x000e220000000800 */
[----:B---3--:R-:W-:Y:S01]  /*4cb0*/  FADD.FTZ R12, R80, R9 ;  /* 0x00000009500c7221 */ /* 0x008fe20000010000 */
[----:B-1----:R-:W-:Y:S01]  /*4cc0*/  FFMA.FTZ R76, R13, UR34, -R44 ;  /* 0x000000220d4c7c23 */ /* 0x002fe2000801082c */
[----:B------:R-:W-:Y:S01]  /*4cd0*/  FADD.FTZ R13, R73, R14 ;  /* 0x0000000e490d7221 */ /* 0x000fe20000010000 */
[----:B------:R-:W-:Y:S01]  /*4ce0*/  F2FP.BF16.F32.PACK_AB R9, R81, R78 ;  /* 0x0000004e5109723e */ /* 0x000fe200000010ff */
[--C-:B------:R-:W-:Y:S01]  /*4cf0*/  FFMA.FTZ R68, R25, UR34, -R44.reuse ;  /* 0x0000002219447c23 */ /* 0x100fe2000801082c */
[----:B------:R-:W-:Y:S01]  /*4d00*/  FFMA.FTZ R70, R27, UR34, -R44 ;  /* 0x000000221b467c23 */ /* 0x000fe2000801082c */
[----:B------:R-:W-:Y:S01]  /*4d10*/  FADD.FTZ R14, R72, R13 ;  /* 0x0000000d480e7221 */ /* 0x000fe20000010000 */
[----:B------:R-:W1:Y:S01]  /*4d20*/  MUFU.EX2 R6, R6 ;  /* 0x0000000600067308 */ /* 0x000e620000000800 */
[C---:B----4-:R-:W-:Y:S01]  /*4d30*/  FADD.FTZ R12, R83.reuse, R12 ;  /* 0x0000000c530c7221 */ /* 0x050fe20000010000 */
[----:B------:R-:W-:Y:S01]  /*4d40*/  F2FP.BF16.F32.PACK_AB R11, R83, R80 ;  /* 0x00000050530b723e */ /* 0x000fe200000010ff */
[----:B------:R-:W-:Y:S01]  /*4d50*/  FADD.FTZ R15, R75, R14 ;  /* 0x0000000e4b0f7221 */ /* 0x000fe20000010000 */
[----:B------:R-:W-:-:S03]  /*4d60*/  FFMA.FTZ R44, R28, UR34, -R44 ;  /* 0x000000221c2c7c23 */ /* 0x000fc6000801082c */
[----:B------:R-:W-:Y:S01]  /*4d70*/  FADD.FTZ R14, R56, R15 ;  /* 0x0000000f380e7221 */ /* 0x000fe20000010000 */
[----:B------:R-:W2:Y:S01]  /*4d80*/  MUFU.EX2 R46, R46 ;  /* 0x0000002e002e7308 */ /* 0x000ea20000000800 */
[----:B0-----:R-:W-:Y:S01]  /*4d90*/  FADD.FTZ R13, R3, R12 ;  /* 0x0000000c030d7221 */ /* 0x001fe20000010000 */
[----:B------:R0:W-:Y:S01]  /*4da0*/  STSM.16.M88.4 [R17+0x21800], R8 ;  /* 0x0218000811007844 */ /* 0x0001e20000000200 */
[----:B------:R-:W-:-:S04]  /*4db0*/  FADD.FTZ R15, R65, R14 ;  /* 0x0000000e410f7221 */ /* 0x000fc80000010000 */
[----:B------:R-:W-:Y:S01]  /*4dc0*/  FADD.FTZ R14, R62, R15 ;  /* 0x0000000f3e0e7221 */ /* 0x000fe20000010000 */
[----:B------:R-:W3:Y:S01]  /*4dd0*/  MUFU.EX2 R59, R59 ;  /* 0x0000003b003b7308 */ /* 0x000ee20000000800 */
[----:B-1----:R-:W-:Y:S02]  /*4de0*/  FADD.FTZ R13, R6, R13 ;  /* 0x0000000d060d7221 */ /* 0x002fe40000010000 */
[----:B------:R-:W-:-:S04]  /*4df0*/  FADD.FTZ R14, R63, R14 ;  /* 0x0000000e3f0e7221 */ /* 0x000fc80000010000 */
[----:B------:R-:W-:Y:S01]  /*4e00*/  FADD.FTZ R15, R61, R14 ;  /* 0x0000000e3d0f7221 */ /* 0x000fe20000010000 */
[----:B------:R-:W1:Y:S01]  /*4e10*/  MUFU.EX2 R66, R66 ;  /* 0x0000004200427308 */ /* 0x000e620000000800 */
[----:B--2---:R-:W-:Y:S02]  /*4e20*/  FADD.FTZ R12, R46, R13 ;  /* 0x0000000d2e0c7221 */ /* 0x004fe40000010000 */
[----:B------:R-:W-:-:S04]  /*4e30*/  FADD.FTZ R26, R64, R15 ;  /* 0x0000000f401a7221 */ /* 0x000fc80000010000 */
[----:B------:R-:W-:Y:S01]  /*4e40*/  FADD.FTZ R15, R57, R26 ;  /* 0x0000001a390f7221 */ /* 0x000fe20000010000 */
[----:B------:R-:W2:Y:S01]  /*4e50*/  MUFU.EX2 R77, R77 ;  /* 0x0000004d004d7308 */ /* 0x000ea20000000800 */
[----:B---3--:R-:W-:Y:S01]  /*4e60*/  FADD.FTZ R13, R59, R12 ;  /* 0x0000000c3b0d7221 */ /* 0x008fe20000010000 */
[----:B------:R-:W-:Y:S01]  /*4e70*/  F2FP.BF16.F32.PACK_AB R26, R63, R62 ;  /* 0x0000003e3f1a723e */ /* 0x000fe200000010ff */
[----:B------:R-:W-:-:S05]  /*4e80*/  FADD.FTZ R15, R58, R15 ;  /* 0x0000000f3a0f7221 */ /* 0x000fca0000010000 */
[----:B------:R-:W3:Y:S01]  /*4e90*/  MUFU.EX2 R76, R76 ;  /* 0x0000004c004c7308 */ /* 0x000ee20000000800 */
[----:B-1----:R-:W-:-:S07]  /*4ea0*/  FADD.FTZ R12, R66, R13 ;  /* 0x0000000d420c7221 */ /* 0x002fce0000010000 */
[----:B------:R-:W1:Y:S01]  /*4eb0*/  MUFU.EX2 R79, R79 ;  /* 0x0000004f004f7308 */ /* 0x000e620000000800 */
[----:B--2---:R-:W-:Y:S01]  /*4ec0*/  FADD.FTZ R13, R77, R12 ;  /* 0x0000000c4d0d7221 */ /* 0x004fe20000010000 */
[----:B------:R-:W-:Y:S02]  /*4ed0*/  F2FP.BF16.F32.PACK_AB R12, R73, R0 ;  /* 0x00000000490c723e */ /* 0x000fe400000010ff */
[----:B------:R-:W-:-:S04]  /*4ee0*/  F2FP.BF16.F32.PACK_AB R25, R77, R66 ;  /* 0x000000424d19723e */ /* 0x000fc800000010ff */
[----:B------:R-:W2:Y:S01]  /*4ef0*/  MUFU.EX2 R5, R5 ;  /* 0x0000000500057308 */ /* 0x000ea20000000800 */
[----:B---3--:R-:W-:-:S07]  /*4f00*/  FADD.FTZ R14, R76, R13 ;  /* 0x0000000d4c0e7221 */ /* 0x008fce0000010000 */
[----:B------:R-:W0:Y:S01]  /*4f10*/  MUFU.EX2 R60, R60 ;  /* 0x0000003c003c7308 */ /* 0x000e220000000800 */
[----:B-1----:R-:W-:Y:S01]  /*4f20*/  FADD.FTZ R24, R79, R14 ;  /* 0x0000000e4f187221 */ /* 0x002fe20000010000 */
[----:B------:R-:W-:Y:S02]  /*4f30*/  F2FP.BF16.F32.PACK_AB R14, R75, R72 ;  /* 0x000000484b0e723e */ /* 0x000fe400000010ff */
[----:B------:R-:W-:-:S04]  /*4f40*/  F2FP.BF16.F32.PACK_AB R27, R79, R76 ;  /* 0x0000004c4f1b723e */ /* 0x000fc800000010ff */
[----:B------:R-:W1:Y:S01]  /*4f50*/  MUFU.EX2 R21, R21 ;  /* 0x0000001500157308 */ /* 0x000e620000000800 */
[----:B--2---:R-:W-:Y:S01]  /*4f60*/  FADD.FTZ R13, R5, R24 ;  /* 0x00000018050d7221 */ /* 0x004fe20000010000 */
[----:B------:R-:W-:-:S06]  /*4f70*/  F2FP.BF16.F32.PACK_AB R24, R65, R56 ;  /* 0x000000384118723e */ /* 0x000fcc00000010ff */
[----:B------:R-:W2:Y:S01]  /*4f80*/  MUFU.EX2 R20, R20 ;  /* 0x0000001400147308 */ /* 0x000ea20000000800 */
[----:B0-----:R-:W-:Y:S01]  /*4f90*/  FADD.FTZ R8, R60, R13 ;  /* 0x0000000d3c087221 */ /* 0x001fe20000010000 */
[----:B------:R-:W-:Y:S01]  /*4fa0*/  F2FP.BF16.F32.PACK_AB R13, R6, R3 ;  /* 0x00000003060d723e */ /* 0x000fe200000010ff */
[----:B------:R-:W-:Y:S01]  /*4fb0*/  FADD.FTZ R6, R48, R15 ;  /* 0x0000000f30067221 */ /* 0x000fe20000010000 */
[----:B------:R-:W-:-:S03]  /*4fc0*/  F2FP.BF16.F32.PACK_AB R15, R59, R46 ;  /* 0x0000002e3b0f723e */ /* 0x000fc600000010ff */
[----:B------:R-:W-:Y:S01]  /*4fd0*/  FADD.FTZ R9, R67, R6 ;  /* 0x0000000643097221 */ /* 0x000fe20000010000 */
[----:B------:R-:W0:Y:S01]  /*4fe0*/  MUFU.EX2 R74, R74 ;  /* 0x0000004a004a7308 */ /* 0x000e220000000800 */
[----:B-1----:R-:W-:Y:S01]  /*4ff0*/  FADD.FTZ R3, R21, R8 ;  /* 0x0000000815037221 */ /* 0x002fe20000010000 */
[----:B------:R1:W-:Y:S01]  /*5000*/  STSM.16.M88.4 [R22], R12 ;  /* 0x0000000c16007844 */ /* 0x0003e20000000200 */
[----:B------:R-:W-:-:S03]  /*5010*/  FADD.FTZ R10, R50, R9 ;  /* 0x00000009320a7221 */ /* 0x000fc60000010000 */
[----:B------:R3:W-:Y:S01]  /*5020*/  STSM.16.M88.4 [R19], R24 ;  /* 0x0000001813007844 */ /* 0x0007e20000000200 */
[----:B------:R-:W-:Y:S01]  /*5030*/  FADD.FTZ R9, R51, R10 ;  /* 0x0000000a33097221 */ /* 0x000fe20000010000 */
[----:B------:R-:W4:Y:S01]  /*5040*/  MUFU.EX2 R29, R29 ;  /* 0x0000001d001d7308 */ /* 0x000f220000000800 */
[C---:B--2---:R-:W-:Y:S01]  /*5050*/  FADD.FTZ R3, R20.reuse, R3 ;  /* 0x0000000314037221 */ /* 0x044fe20000010000 */
[----:B------:R-:W-:Y:S01]  /*5060*/  F2FP.BF16.F32.PACK_AB R11, R20, R21 ;  /* 0x00000015140b723e */ /* 0x000fe200000010ff */
[----:B------:R-:W-:Y:S01]  /*5070*/  FADD.FTZ R28, R52, R9 ;  /* 0x00000009341c7221 */ /* 0x000fe20000010000 */
[----:B------:R-:W-:-:S03]  /*5080*/  F2FP.BF16.F32.PACK_AB R10, R58, R57 ;  /* 0x000000393a0a723e */ /* 0x000fc600000010ff */
[----:B------:R-:W-:Y:S01]  /*5090*/  FADD.FTZ R9, R53, R28 ;  /* 0x0000001c35097221 */ /* 0x000fe20000010000 */
[----:B------:R-:W2:Y:S01]  /*50a0*/  MUFU.EX2 R32, R32 ;  /* 0x0000002000207308 */ /* 0x000ea20000000800 */
[----:B0-----:R-:W-:Y:S01]  /*50b0*/  FADD.FTZ R8, R74, R3 ;  /* 0x000000034a087221 */ /* 0x001fe20000010000 */
[----:B------:R-:W-:Y:S01]  /*50c0*/  F2FP.BF16.F32.PACK_AB R28, R67, R48 ;  /* 0x00000030431c723e */ /* 0x000fe200000010ff */
[----:B-1----:R-:W-:Y:S01]  /*50d0*/  FADD.FTZ R14, R54, R9 ;  /* 0x00000009360e7221 */ /* 0x002fe20000010000 */
[----:B------:R-:W-:Y:S02]  /*50e0*/  F2FP.BF16.F32.PACK_AB R9, R60, R5 ;  /* 0x000000053c09723e */ /* 0x000fe400000010ff */
[----:B------:R-:W-:Y:S02]  /*50f0*/  F2FP.BF16.F32.PACK_AB R12, R53, R52 ;  /* 0x00000034350c723e */ /* 0x000fe400000010ff */
[----:B------:R-:W0:Y:S01]  /*5100*/  MUFU.EX2 R31, R31 ;  /* 0x0000001f001f7308 */ /* 0x000e220000000800 */
[----:B----4-:R-:W-:Y:S01]  /*5110*/  FADD.FTZ R3, R29, R8 ;  /* 0x000000081d037221 */ /* 0x010fe20000010000 */
[----:B------:R-:W-:-:S02]  /*5120*/  F2FP.BF16.F32.PACK_AB R8, R64, R61 ;  /* 0x0000003d4008723e */ /* 0x000fc400000010ff */
[----:B------:R-:W-:-:S03]  /*5130*/  F2FP.BF16.F32.PACK_AB R29, R29, R74 ;  /* 0x0000004a1d1d723e */ /* 0x000fc600000010ff */
[----:B------:R1:W-:Y:S01]  /*5140*/  STSM.16.M88.4 [R18], R8 ;  /* 0x0000000812007844 */ /* 0x0003e20000000200 */
        /* <DEDUP_REMOVED lines=11> */
[C---:B0-----:R-:W-:Y:S01]  /*5200*/  FADD.FTZ R15, R55.reuse, R14 ;  /* 0x0000000e370f7221 */ /* 0x041fe20000010000 */
[----:B------:R-:W-:-:S06]  /*5210*/  F2FP.BF16.F32.PACK_AB R14, R55, R54 ;  /* 0x00000036370e723e */ /* 0x000fcc00000010ff */
[----:B------:R-:W0:Y:S01]  /*5220*/  MUFU.EX2 R41, R41 ;  /* 0x0000002900297308 */ /* 0x000e220000000800 */
[----:B---3--:R-:W-:-:S07]  /*5230*/  FADD.FTZ R3, R35, R24 ;  /* 0x0000001823037221 */ /* 0x008fce0000010000 */
        /* <DEDUP_REMOVED lines=11> */
[C---:B0-----:R-:W-:Y:S01]  /*52f0*/  F2FP.BF16.F32.PACK_AB R15, R36.reuse, R35 ;  /* 0x00000023240f723e */ /* 0x041fe200000010ff */
[----:B------:R-:W-:-:S06]  /*5300*/  FADD.FTZ R20, R36, R3 ;  /* 0x0000000324147221 */ /* 0x000fcc0000010000 */
[----:B------:R-:W0:Y:S01]  /*5310*/  MUFU.EX2 R49, R49 ;  /* 0x0000003100317308 */ /* 0x000e220000000800 */
[----:B---3--:R-:W-:-:S07]  /*5320*/  FADD.FTZ R3, R45, R20 ;  /* 0x000000142d037221 */ /* 0x008fce0000010000 */
[----:B------:R3:W4:Y:S01]  /*5330*/  MUFU.EX2 R6, R30 ;  /* 0x0000001e00067308 */ /* 0x0007220000000800 */
[C---:B--2---:R-:W-:Y:S01]  /*5340*/  F2FP.BF16.F32.PACK_AB R41, R0.reuse, R45 ;  /* 0x0000002d0029723e */ /* 0x044fe200000010ff */
[----:B------:R-:W-:Y:S01]  /*5350*/  FADD.FTZ R20, R0, R3 ;  /* 0x0000000300147221 */ /* 0x000fe20000010000 */
[----:B------:R-:W-:-:S05]  /*5360*/  VIADD R0, R88, 0xfffffffe ;  /* 0xfffffffe58007836 */ /* 0x000fca0000000000 */
[----:B------:R-:W-:Y:S01]  /*5370*/  MUFU.EX2 R39, R39 ;  /* 0x0000002700277308 */ /* 0x000fe20000000800 */
[----:B---3--:R-:W-:Y:S01]  /*5380*/  F2FP.BF16.F32.PACK_AB R30, R51, R50 ;  /* 0x00000032331e723e */ /* 0x008fe200000010ff */
[----:B0-----:R-:W-:-:S04]  /*5390*/  FADD.FTZ R3, R49, R20 ;  /* 0x0000001431037221 */ /* 0x001fc80000010000 */
[----:B------:R0:W-:Y:S02]  /*53a0*/  STSM.16.M88.4 [R17+0x27800], R28 ;  /* 0x0278001c11007844 */ /* 0x0001e40000000200 */
[----:B------:R-:W1:Y:S01]  /*53b0*/  MUFU.EX2 R38, R38 ;  /* 0x0000002600267308 */ /* 0x000e620000000800 */
[C---:B----4-:R-:W-:Y:S01]  /*53c0*/  F2FP.BF16.F32.PACK_AB R43, R6.reuse, R49 ;  /* 0x00000031062b723e */ /* 0x050fe200000010ff */
[----:B------:R0:W-:Y:S01]  /*53d0*/  STSM.16.M88.4 [R23], R12 ;  /* 0x0000000c17007844 */ /* 0x0001e20000000200 */
[----:B------:R-:W-:-:S03]  /*53e0*/  FADD.FTZ R3, R6, R3 ;  /* 0x0000000306037221 */ /* 0x000fc60000010000 */
[----:B------:R0:W-:Y:S02]  /*53f0*/  STSM.16.M88.4 [R19+0x6000], R40 ;  /* 0x0060002813007844 */ /* 0x0001e40000000200 */
[----:B------:R-:W-:Y:S08]  /*5400*/  MUFU.EX2 R37, R37 ;  /* 0x0000002500257308 */ /* 0x000ff00000000800 */
[----:B------:R-:W2:Y:S01]  /*5410*/  MUFU.EX2 R2, R2 ;  /* 0x0000000200027308 */ /* 0x000ea20000000800 */
[----:B-1----:R-:W-:Y:S01]  /*5420*/  F2FP.BF16.F32.PACK_AB R8, R38, R39 ;  /* 0x000000272608723e */ /* 0x002fe200000010ff */
[----:B------:R-:W-:-:S04]  /*5430*/  FADD.FTZ R39, R39, R24 ;  /* 0x0000001827277221 */ /* 0x000fc80000010000 */
[----:B------:R-:W-:Y:S02]  /*5440*/  FADD.FTZ R38, R38, R39 ;  /* 0x0000002726267221 */ /* 0x000fe40000010000 */
[----:B------:R-:W-:Y:S08]  /*5450*/  MUFU.EX2 R68, R68 ;  /* 0x0000004400447308 */ /* 0x000ff00000000800 */
[----:B------:R-:W1:Y:S01]  /*5460*/  MUFU.EX2 R69, R69 ;  /* 0x0000004500457308 */ /* 0x000e620000000800 */
[----:B--2---:R-:W-:-:S07]  /*5470*/  F2FP.BF16.F32.PACK_AB R10, R2, R37 ;  /* 0x00000025020a723e */ /* 0x004fce00000010ff */
[----:B------:R-:W-:Y:S08]  /*5480*/  MUFU.EX2 R70, R70 ;  /* 0x0000004600467308 */ /* 0x000ff00000000800 */
[----:B------:R-:W2:Y:S01]  /*5490*/  MUFU.EX2 R5, R44 ;  /* 0x0000002c00057308 */ /* 0x000ea20000000800 */
[----:B-1----:R-:W-:Y:S01]  /*54a0*/  F2FP.BF16.F32.PACK_AB R9, R69, R68 ;  /* 0x000000444509723e */ /* 0x002fe200000010ff */
[----:B------:R-:W-:Y:S01]  /*54b0*/  FADD.FTZ R68, R68, R3 ;  /* 0x0000000344447221 */ /* 0x000fe20000010000 */
[----:B------:R-:W-:-:S03]  /*54c0*/  FADD.FTZ R3, R37, R38 ;  /* 0x0000002625037221 */ /* 0x000fc60000010000 */
[----:B------:R-:W-:Y:S01]  /*54d0*/  FADD.FTZ R69, R69, R68 ;  /* 0x0000004445457221 */ /* 0x000fe20000010000 */
[----:B------:R-:W-:Y:S01]  /*54e0*/  FADD.FTZ R3, R2, R3 ;  /* 0x0000000302037221 */ /* 0x000fe20000010000 */
[----:B--2---:R-:W-:Y:S02]  /*54f0*/  F2FP.BF16.F32.PACK_AB R11, R5, R70 ;  /* 0x00000046050b723e */ /* 0x004fe400000010ff */
[----:B------:R-:W-:-:S03]  /*5500*/  FADD.FTZ R70, R70, R69 ;  /* 0x0000004546467221 */ /* 0x000fc60000010000 */
[----:B------:R0:W-:Y:S01]  /*5510*/  STSM.16.M88.4 [R18+0x6000], R8 ;  /* 0x0060000812007844 */ /* 0x0001e20000000200 */
[----:B------:R-:W-:Y:S01]  /*5520*/  FADD.FTZ R2, R5, R70 ;  /* 0x0000004605027221 */ /* 0x000fe20000010000 */
        /* <DEDUP_REMOVED lines=14> */
.L_x_11010:
[----:B------:R-:W-:-:S11]  /*5610*/  UISETP.NE.AND UP2, UPT, UR7, 0x1, UPT ;  /* 0x000000010700788c */ /* 0x000fd6000bf45270 */
[----:B------:R-:W-:Y:S02]  /*5620*/  @UP2 ULDC.64 UR10, c[0x0][0x9e8] ;  /* 0x00027a00000a2ab9 */ /* 0x000fe40000000a00 */
[----:B------:R-:W-:-:S04]  /*5630*/  UIMAD.WIDE.U32 UR14, UR18, UR10, URZ ;  /* 0x0000000a120e72a5 */ /* 0x000fc8000f8e003f */
[----:B------:R-:W-:-:S12]  /*5640*/  @UP2 USHF.R.U32.HI UR18, URZ, UR11, UR15 ;  /* 0x0000000b3f122299 */ /* 0x000fd8000801160f */
.L_x_11011:
[----:B------:R-:W-:-:S04]  /*5650*/  UIMAD UR7, UR18, UR7, UR7 ;  /* 0x00000007120772a4 */ /* 0x000fc8000f8e0207 */
[----:B------:R-:W-:-:S04]  /*5660*/  UISETP.LT.AND UP2, UPT, UR6, UR7, UPT ;  /* 0x000000070600728c */ /* 0x000fc8000bf41270 */
[----:B------:R-:W-:-:S12]  /*5670*/  USEL UR6, UR6, UR7, UP2 ;  /* 0x0000000706067287 */ /* 0x000fd80009000000 */
.L_x_11009:
        /* <DEDUP_REMOVED lines=36> */
.L_x_11029:
        /* <DEDUP_REMOVED lines=9> */
.L_x_11014:
[----:B------:R-:W-:Y:S01]  /*5950*/  ULEA UR6, UR56, UR42, 0x3 ;  /* 0x0000002a38067291 */ /* 0x000fe2000f8e183f */
[----:B------:R-:W-:-:S05]  /*5960*/  IMAD.U32 R5, RZ, RZ, UR55 ;  /* 0x00000037ff057e24 */ /* 0x000fca000f8e00ff */
[----:B------:R-:W-:-:S04]  /*5970*/  SHF.L.U32 R5, R5, 0x1f, RZ ;  /* 0x0000001f05057819 */ /* 0x000fc800000006ff */
[----:B------:R1:W2:Y:S01]  /*5980*/  SYNCS.PHASECHK.TRANS64.TRYWAIT P2, [UR6+0x2d830], R5 ;  /* 0x02d83005ff0075a7 */ /* 0x0002a20008040146 */
[----:B------:R-:W-:Y:S05]  /*5990*/  @!P0 BRA `(.L_x_11015) ;  /* 0x0000000000048947 */ /* 0x000fea0003800000 */
[----:B------:R-:W-:Y:S01]  /*59a0*/  BPT.TRAP 0x1 ;  /* 0x000000040000795c */ /* 0x000fe20000300000 */
.L_x_11015:
[----:B--2---:R-:W-:Y:S05]  /*59b0*/  @P2 BRA `(.L_x_11013) ;  /* 0x0000000000082947 */ /* 0x004fea0003800000 */
[----:B------:R-:W2:Y:S02]  /*59c0*/  SYNCS.PHASECHK.TRANS64.TRYWAIT P2, [UR6+0x2d830], R5 ;  /* 0x02d83005ff0075a7 */ /* 0x000ea40008040146 */
[----:B--2---:R-:W-:Y:S05]  /*59d0*/  @!P2 BRA `(.L_x_11016) ;  /* 0x0000012800a8a947 */ /* 0x004fea0003800000 */
.L_x_11013:
        /* <DEDUP_REMOVED lines=37> */
.L_x_11018:
[----:B------:R-:W-:Y:S01]  /*5c30*/  ULEA UR6, UR46, UR42, 0x3 ;  /* 0x0000002a2e067291 */ /* 0x000fe2000f8e183f */
[----:B------:R-:W-:-:S05]  /*5c40*/  IMAD.U32 R5, RZ, RZ, UR49 ;  /* 0x00000031ff057e24 */ /* 0x000fca000f8e00ff */
[----:B------:R-:W-:-:S04]  /*5c50*/  SHF.L.U32 R5, R5, 0x1f, RZ ;  /* 0x0000001f05057819 */ /* 0x000fc800000006ff */
[----:B------:R0:W1:Y:S01]  /*5c60*/  SYNCS.PHASECHK.TRANS64.TRYWAIT P2, [UR6+0x2d850], R5 ;  /* 0x02d85005ff0075a7 */ /* 0x0000620008040146 */
[----:B------:R-:W-:Y:S05]  /*5c70*/  @!P0 BRA `(.L_x_11019) ;  /* 0x0000000000048947 */ /* 0x000fea0003800000 */
[----:B------:R-:W-:Y:S01]  /*5c80*/  BPT.TRAP 0x1 ;  /* 0x000000040000795c */ /* 0x000fe20000300000 */
.L_x_11019:
[----:B-1----:R-:W-:Y:S05]  /*5c90*/  @P2 BRA `(.L_x_11017) ;  /* 0x0000000000082947 */ /* 0x002fea0003800000 */
[----:B------:R-:W1:Y:S02]  /*5ca0*/  SYNCS.PHASECHK.TRANS64.TRYWAIT P2, [UR6+0x2d850], R5 ;  /* 0x02d85005ff0075a7 */ /* 0x000e640008040146 */
[----:B-1----:R-:W-:Y:S05]  /*5cb0*/  @!P2 BRA `(.L_x_11020) ;  /* 0x000001280008a947 */ /* 0x002fea0003800000 */
.L_x_11017:
[----:B------:R-:W-:Y:S01]  /*5cc0*/  UIADD3 UR6, UR42, 0x400, URZ ;  /* 0x000004002a067890 */ /* 0x000fe2000fffe03f */
[----:B------:R-:W-:Y:S01]  /*5cd0*/  WARPGROUP.ARRIVE ;  /* 0x00000000000079c5 */ /* 0x000fe20000000000 */
[----:B------:R-:W-:-:S05]  /*5ce0*/  ULEA UR7, UR52, UR42, 0xd ;  /* 0x0000002a34077291 */ /* 0x000fca000f8e683f */
[----:B------:R-:W2:Y:S01]  /*5cf0*/  S2R R150, SR_TID.X ;  /* 0x0000000000967919 */ /* 0x000ea20000002100 */
[----:B------:R-:W-:Y:S01]  /*5d00*/  USHF.R.U32.HI UR6, URZ, 0x4, UR6 ;  /* 0x000000043f067899 */ /* 0x000fe20008011606 */
[----:B------:R-:W-:Y:S01]  /*5d10*/  PLOP3.LUT P2, PT, PT, PT, UP0, 0x80, 0x0 ;  /* 0x000000000000781c */ /* 0x000fe20003f4f008 */
[----:B------:R-:W-:Y:S01]  /*5d20*/  UIADD3 UR7, UR7, 0x21800, URZ ;  /* 0x0002180007077890 */ /* 0x000fe2000fffe03f */
[----:B------:R-:W-:Y:S01]  /*5d30*/  FMUL.FTZ R11, R29, UR54 ;  /* 0x000000361d0b7c20 */ /* 0x000fe20008410000 */
[----:B------:R-:W-:Y:S01]  /*5d40*/  ULOP3.LUT UR6, UR6, 0x3fff, URZ, 0xc0, !UPT ;  /* 0x00003fff06067892 */ /* 0x000fe2000f8ec03f */
[----:B------:R-:W-:Y:S01]  /*5d50*/  FMUL.FTZ R29, R41, UR54 ;  /* 0x00000036291d7c20 */ /* 0x000fe20008410000 */
[----:B------:R-:W-:Y:S01]  /*5d60*/  USHF.R.U32.HI UR7, URZ, 0x4, UR7 ;  /* 0x000000043f077899 */ /* 0x000fe20008011607 */
[----:B------:R-:W-:Y:S01]  /*5d70*/  FMUL.FTZ R41, R53, UR54 ;  /* 0x0000003635297c20 */ /* 0x000fe20008410000 */
[----:B------:R-:W-:Y:S01]  /*5d80*/  ULOP3.LUT UR10, UR6, 0x2000000, URZ, 0xfc, !UPT ;  /* 0x02000000060a7892 */ /* 0x000fe2000f8efc3f */
[----:B------:R-:W-:Y:S01]  /*5d90*/  PLOP3.LUT P3, PT, PT, PT, UP0, 0x80, 0x0 ;  /* 0x000000000000781c */ /* 0x000fe20003f6f008 */
        /* <DEDUP_REMOVED lines=8> */
[----:B------:R-:W-:Y:S01]  /*5e20*/  VIADD R83, R136, UR39 ;  /* 0x0000002788537c36 */ /* 0x000fe20008000000 */
[----:B------:R-:W-:Y:S01]  /*5e30*/  UMOV UR30, UR7 ;  /* 0x00000007001e7c82 */ /* 0x000fe20008000000 */
[----:B------:R-:W-:Y:S01]  /*5e40*/  FMUL.FTZ R20, R34, UR54 ;  /* 0x0000003622147c20 */ /* 0x000fe20008410000 */
[----:B------:R-:W-:Y:S01]  /*5e50*/  UMOV UR28, UR6 ;  /* 0x00000006001c7c82 */ /* 0x000fe20008000000 */
[----:B------:R-:W-:Y:S01]  /*5e60*/  FMUL.FTZ R34, R46, UR54 ;  /* 0x000000362e227c20 */ /* 0x000fe20008410000 */
        /* <DEDUP_REMOVED lines=14> */
[----:B--2---:R-:W-:Y:S01]  /*5f50*/  SHF.R.U32.HI R149, RZ, 0x7, R150 ;  /* 0x00000007ff957819 */ /* 0x004fe20000011696 */
[----:B-1----:R-:W-:Y:S01]  /*5f60*/  FMUL.FTZ R6, R25, UR54 ;  /* 0x0000003619067c20 */ /* 0x002fe20008410000 */
[----:B------:R-:W-:Y:S01]  /*5f70*/  FMUL.FTZ R66, R76, UR54 ;  /* 0x000000364c427c20 */ /* 0x000fe20008410000 */
[----:B------:R-:W-:Y:S01]  /*5f80*/  FMUL.FTZ R77, R85, UR54 ;  /* 0x00000036554d7c20 */ /* 0x000fe20008410000 */
[----:B0-----:R-:W-:Y:S01]  /*5f90*/  FMUL.FTZ R5, R24, UR54 ;  /* 0x0000003618057c20 */ /* 0x001fe20008410000 */
        /* <DEDUP_REMOVED lines=46> */
[----:B------:R-:W-:Y:S01]  /*6280*/  @!P1 LEA R47, R47, UR42, 0x3 ;  /* 0x0000002a2f2f9c11 */ /* 0x000fe2000f8e18ff */
[----:B------:R-:W-:Y:S01]  /*6290*/  IMAD R79, R16, -0x2, R79 ;  /* 0xfffffffe104f7824 */ /* 0x000fe200078e024f */
[----:B------:R-:W0:Y:S01]  /*62a0*/  MUFU.TANH R5, R5 ;  /* 0x0000000500057308 */ /* 0x000e220000002400 */
[----:B------:R-:W-:-:S02]  /*62b0*/  IMAD.U32 R80, RZ, RZ, UR45 ;  /* 0x0000002dff507e24 */ /* 0x000fc4000f8e00ff */
[----:B------:R-:W-:-:S03]  /*62c0*/  @!P1 VIADD R47, R47, 0x2d840 ;  /* 0x0002d8402f2f9836 */ /* 0x000fc60000000000 */
[----:B------:R-:W-:Y:S02]  /*62d0*/  IADD3 R79, -R80, UR38, R79 ;  /* 0x00000026504f7c10 */ /* 0x000fe4000fffe14f */
[----:B------:R-:W1:Y:S01]  /*62e0*/  MUFU.TANH R6, R6 ;  /* 0x0000000600067308 */ /* 0x000e620000002400 */
[----:B------:R-:W-:Y:S02]  /*62f0*/  @!P1 PRMT R47, RZ, 0x654, R47 ;  /* 0x00000654ff2f9816 */ /* 0x000fe4000000002f */
[C---:B------:R-:W-:Y:S02]  /*6300*/  VIADD R82, R79.reuse, UR53 ;  /* 0x000000354f527c36 */ /* 0x040fe40008000000 */
[----:B------:R-:W-:-:S03]  /*6310*/  VIADD R81, R79, UR33 ;  /* 0x000000214f517c36 */ /* 0x000fc60008000000 */
        /* <DEDUP_REMOVED lines=109> */
[----:B------:R-:W-:-:S04]  /*69f0*/  VIADD R46, R149, 0x9 ;  /* 0x00000009952e7836 */ /* 0x000fc80000000000 */
[----:B------:R-:W5:Y:S01]  /*6a00*/  SHFL.IDX PT, R85, R83, RZ, 0x1c1f ;  /* 0x001c1fff53557589 */ /* 0x000f6200000e0000 */
[----:B------:R-:W-:Y:S02]  /*6a10*/  SEL R46, R46, 0x9, !P2 ;  /* 0x000000092e2e7807 */ /* 0x000fe40005000000 */
[----:B------:R-:W-:Y:S01]  /*6a20*/  PLOP3.LUT P2, PT, PT, PT, UP1, 0x40, 0x0 ;  /* 0x000000000000781c */ /* 0x000fe20003f4e818 */
[C---:B-----5:R-:W-:Y:S02]  /*6a30*/  IMAD.IADD R80, R85.reuse, 0x1, R82 ;  /* 0x0000000155507824 */ /* 0x060fe400078e0252 */
[----:B------:R-:W-:Y:S01]  /*6a40*/  IMAD.IADD R79, R85, 0x1, R81 ;  /* 0x00000001554f7824 */ /* 0x000fe200078e0251 */
[----:B------:R-:W-:Y:S02]  /*6a50*/  WARPGROUP.DEPBAR.LE gsb0, 0x0 ;  /* 0x00008000000079c5 */ /* 0x000fe40000010000 */
[----:B------:R-:W-:-:S06]  /*6a60*/  WARPGROUP.ARRIVE ;  /* 0x00000000000079c5 */ /* 0x000fcc0000000000 */
[----:B------:R-:W-:Y:S03]  /*6a70*/  HGMMA.64x96x16.F32.BF16 R88, gdesc[UR28].tnspB, R88, gsb0 ;  /* 0x416000001c5879f0 */ /* 0x000fe60008001858 */
[----:B------:R-:W-:Y:S02]  /*6a80*/  WARPGROUP.DEPBAR.LE gsb0, 0x0 ;  /* 0x00008000000079c5 */ /* 0x000fe40000010000 */
[----:B------:R0:W-:Y:S06]  /*6a90*/  BAR.ARV R46, 0x100 ;  /* 0x0004002e0000751d */ /* 0x0001ec0000002000 */
[----:B------:R0:W-:Y:S01]  /*6aa0*/  @!P1 SYNCS.ARRIVE.TRANS64.RED.A1T0 RZ, [R47+URZ], RZ ;  /* 0x000000ff2fff99a7 */ /* 0x0001e2000810043f */
        /* <DEDUP_REMOVED lines=14> */
.L_x_11023:
[----:B------:R-:W-:-:S05]  /*6b90*/  IMAD.U32 R84, RZ, RZ, UR35 ;  /* 0x00000023ff547e24 */ /* 0x000fca000f8e00ff */
[----:B------:R-:W-:-:S13]  /*6ba0*/  ISETP.NE.AND P2, PT, R84, 0x1, PT ;  /* 0x000000015400780c */ /* 0x000fda0003f45270 */
[----:B------:R-:W0:Y:S02]  /*6bb0*/  @P2 LDC.64 R46, c[0x0][0x9e8] ;  /* 0x00027a00ff2e2b82 */ /* 0x000e240000000a00 */
[----:B0-----:R-:W-:-:S05]  /*6bc0*/  @P2 IMAD.HI.U32 R46, R85, R46, RZ ;  /* 0x0000002e552e2227 */ /* 0x001fca00078e00ff */
[----:B------:R-:W-:-:S07]  /*6bd0*/  @P2 SHF.R.U32.HI R85, RZ, R47, R46 ;  /* 0x0000002fff552219 */ /* 0x000fce000001162e */
.L_x_11024:
[----:B------:R-:W-:Y:S05]  /*6be0*/  BSYNC B0 ;  /* 0x0000000000007941 */ /* 0x000fea0003800000 */
.L_x_11022:
[----:B------:R-:W-:-:S04]  /*6bf0*/  IMAD R85, R85, R84, -R76 ;  /* 0x0000005455557224 */ /* 0x000fc800078e0a4c */
[----:B------:R-:W-:-:S05]  /*6c00*/  IMAD R85, R16, -0x2, R85 ;  /* 0xfffffffe10557824 */ /* 0x000fca00078e0255 */
[----:B------:R-:W-:Y:S02]  /*6c10*/  VIADDMNMX R80, R85, R84, R80, PT ;  /* 0x0000005455507246 */ /* 0x000fe40003800150 */
[----:B------:R-:W-:-:S07]  /*6c20*/  VIMNMX R79, R79, R85, !PT ;  /* 0x000000554f4f7248 */ /* 0x000fce0007fe0100 */
.L_x_11021:
[----:B------:R-:W-:Y:S01]  /*6c30*/  ISETP.GT.AND P2, PT, R0, -0x1, PT ;  /* 0xffffffff0000780c */ /* 0x000fe20003f44270 */
[----:B------:R-:W1:Y:S03]  /*6c40*/  SHFL.IDX PT, R83, R83, 0x1, 0x1c1f ;  /* 0x003c1f0053537f89 */ /* 0x000e6600000e0000 */
[C---:B------:R-:W-:Y:S02]  /*6c50*/  ISETP.GT.AND P5, PT, R79.reuse, RZ, P2 ;  /* 0x000000ff4f00720c */ /* 0x040fe400017a4270 */
[C---:B------:R-:W-:Y:S02]  /*6c60*/  ISETP.GT.AND P4, PT, R79.reuse, 0x1, P2 ;  /* 0x000000014f00780c */ /* 0x040fe40001784270 */
        /* <DEDUP_REMOVED lines=8> */
[----:B------:R-:W-:Y:S01]  /*6cf0*/  ISETP.GT.AND P5, PT, R79, 0x20, P2 ;  /* 0x000000204f00780c */ /* 0x000fe200017a4270 */
[--C-:B-1----:R-:W-:Y:S01]  /*6d00*/  IMAD.IADD R82, R82, 0x1, R83.reuse ;  /* 0x0000000152527824 */ /* 0x102fe200078e0253 */
[C---:B------:R-:W-:Y:S01]  /*6d10*/  ISETP.LT.OR P6, PT, R80.reuse, 0x9, P6 ;  /* 0x000000095000780c */ /* 0x040fe200037c1670 */
[----:B------:R-:W-:Y:S01]  /*6d20*/  IMAD.IADD R81, R81, 0x1, R83 ;  /* 0x0000000151517824 */ /* 0x000fe200078e0253 */
[C---:B------:R-:W-:Y:S02]  /*6d30*/  ISETP.LT.OR P3, PT, R80.reuse, 0xa, P3 ;  /* 0x0000000a5000780c */ /* 0x040fe40001f61670 */
[----:B------:R-:W-:Y:S02]  /*6d40*/  ISETP.LT.OR P5, PT, R80, 0x21, P5 ;  /* 0x000000215000780c */ /* 0x000fe40002fa1670 */
[----:B------:R-:W-:Y:S02]  /*6d50*/  FSEL R6, R6, -INF , !P4 ;  /* 0xff80000006067808 */ /* 0x000fe40006000000 */
[----:B------:R-:W-:-:S02]  /*6d60*/  FSEL R46, R10, -INF , !P6 ;  /* 0xff8000000a2e7808 */ /* 0x000fc40007000000 */
[----:B------:R-:W-:Y:S02]  /*6d70*/  FSEL R47, R11, -INF , !P3 ;  /* 0xff8000000b2f7808 */ /* 0x000fe40005800000 */
[C---:B------:R-:W-:Y:S02]  /*6d80*/  ISETP.GT.AND P4, PT, R79.reuse, 0x11, P2 ;  /* 0x000000114f00780c */ /* 0x040fe40001784270 */
[C---:B------:R-:W-:Y:S02]  /*6d90*/  ISETP.GT.AND P6, PT, R79.reuse, 0x18, P2 ;  /* 0x000000184f00780c */ /* 0x040fe400017c4270 */
[C---:B------:R-:W-:Y:S02]  /*6da0*/  ISETP.GT.AND P3, PT, R79.reuse, 0x19, P2 ;  /* 0x000000194f00780c */ /* 0x040fe40001764270 */
        /* <DEDUP_REMOVED lines=91> */
.L_x_11027:
[----:B------:R-:W-:-:S05]  /*7360*/  IMAD.U32 R79, RZ, RZ, UR35 ;  /* 0x00000023ff4f7e24 */ /* 0x000fca000f8e00ff */
[----:B------:R-:W-:-:S13]  /*7370*/  ISETP.NE.AND P3, PT, R79, 0x1, PT ;  /* 0x000000014f00780c */ /* 0x000fda0003f65270 */
[----:B------:R-:W0:Y:S02]  /*7380*/  @P3 LDC.64 R10, c[0x0][0x9e8] ;  /* 0x00027a00ff0a3b82 */ /* 0x000e240000000a00 */
[----:B0-----:R-:W-:-:S05]  /*7390*/  @P3 IMAD.HI.U32 R10, R83, R10, RZ ;  /* 0x0000000a530a3227 */ /* 0x001fca00078e00ff */
[----:B------:R-:W-:-:S07]  /*73a0*/  @P3 SHF.R.U32.HI R83, RZ, R11, R10 ;  /* 0x0000000bff533219 */ /* 0x000fce000001160a */
.L_x_11028:
[----:B------:R-:W-:Y:S05]  /*73b0*/  BSYNC B0 ;  /* 0x0000000000007941 */ /* 0x000fea0003800000 */
.L_x_11026:
[----:B------:R-:W-:-:S04]  /*73c0*/  IMAD R83, R83, R79, -R76 ;  /* 0x0000004f53537224 */ /* 0x000fc800078e0a4c */
[----:B------:R-:W-:-:S05]  /*73d0*/  IMAD R83, R16, -0x2, R83 ;  /* 0xfffffffe10537824 */ /* 0x000fca00078e0253 */
[----:B------:R-:W-:Y:S02]  /*73e0*/  VIADDMNMX R82, R83, R79, R82, PT ;  /* 0x0000004f53527246 */ /* 0x000fe40003800152 */
[----:B------:R-:W-:-:S07]  /*73f0*/  VIMNMX R81, R81, R83, !PT ;  /* 0x0000005351517248 */ /* 0x000fce0007fe0100 */
.L_x_11025:
        /* <DEDUP_REMOVED lines=35> */
[----:B------:R-:W-:Y:S02]  /*7630*/  FMNMX.FTZ R11, R45, R10, !PT ;  /* 0x0000000a2d0b7209 */ /* 0x000fe40007810000 */
[----:B------:R-:W-:-:S02]  /*7640*/  FSEL R30, R30, -INF , !P5 ;  /* 0xff8000001e1e7808 */ /* 0x000fc40006800000 */
[----:B------:R-:W-:Y:S02]  /*7650*/  FMNMX.FTZ R10, R50, R11, !PT ;  /* 0x0000000b320a7209 */ /* 0x000fe40007810000 */
[----:B------:R-:W-:Y:S02]  /*7660*/  ISETP.GT.AND P5, PT, R81, RZ, P2 ;  /* 0x000000ff5100720c */ /* 0x000fe400017a4270 */
        /* <DEDUP_REMOVED lines=27> */
[----:B------:R-:W-:-:S05]  /*7820*/  FSEL R11, R79, RZ, P6 ;  /* 0x000000ff4f0b7208 */ /* 0x000fca0003000000 */
[--C-:B------:R-:W-:Y:S01]  /*7830*/  FFMA.FTZ R76, R46, UR34, -R11.reuse ;  /* 0x000000222e4c7c23 */ /* 0x100fe2000801080b */
[--C-:B------:R-:W-:Y:S01]  /*7840*/  FFMA.FTZ R80, R14, UR34, -R11.reuse ;  /* 0x000000220e507c23 */ /* 0x100fe2000801080b */
[----:B------:R-:W-:Y:S01]  /*7850*/  FSEL R14, R8, -INF , !P5 ;  /* 0xff800000080e7808 */ /* 0x000fe20006800000 */
[--C-:B------:R-:W-:Y:S01]  /*7860*/  FFMA.FTZ R79, R47, UR34, -R11.reuse ;  /* 0x000000222f4f7c23 */ /* 0x100fe2000801080b */
[----:B------:R-:W-:Y:S01]  /*7870*/  FSEL R46, R27, -INF , !P4 ;  /* 0xff8000001b2e7808 */ /* 0x000fe20006000000 */
[----:B------:R-:W-:Y:S01]  /*7880*/  MUFU.EX2 R8, R80 ;  /* 0x0000005000087308 */ /* 0x000fe20000000800 */
[----:B------:R-:W-:Y:S01]  /*7890*/  FSEL R47, R31, -INF , !P3 ;  /* 0xff8000001f2f7808 */ /* 0x000fe20005800000 */
[--C-:B------:R-:W-:Y:S01]  /*78a0*/  FFMA.FTZ R5, R5, UR34, -R11.reuse ;  /* 0x0000002205057c23 */ /* 0x100fe2000801080b */
[C---:B------:R-:W-:Y:S01]  /*78b0*/  ISETP.GT.AND P4, PT, R81.reuse, 0x28, P2 ;  /* 0x000000285100780c */ /* 0x040fe20001784270 */
[--C-:B------:R-:W-:Y:S01]  /*78c0*/  FFMA.FTZ R6, R6, UR34, -R11.reuse ;  /* 0x0000002206067c23 */ /* 0x100fe2000801080b */
[----:B------:R-:W-:Y:S01]  /*78d0*/  ISETP.GT.AND P3, PT, R81, 0x29, P2 ;  /* 0x000000295100780c */ /* 0x000fe20001764270 */
[--C-:B------:R-:W-:Y:S01]  /*78e0*/  FFMA.FTZ R15, R15, UR34, -R11.reuse ;  /* 0x000000220f0f7c23 */ /* 0x100fe2000801080b */
[C---:B------:R-:W-:Y:S01]  /*78f0*/  ISETP.LT.OR P4, PT, R82.reuse, 0x29, P4 ;  /* 0x000000295200780c */ /* 0x040fe20002781670 */
[----:B------:R0:W-:Y:S01]  /*7900*/  MUFU.EX2 R27, R76 ;  /* 0x0000004c001b7308 */ /* 0x0001e20000000800 */
[----:B------:R-:W-:Y:S01]  /*7910*/  ISETP.LT.OR P5, PT, R82, 0x2a, P3 ;  /* 0x0000002a5200780c */ /* 0x000fe20001fa1670 */
[--C-:B------:R-:W-:Y:S01]  /*7920*/  FFMA.FTZ R24, R24, UR34, -R11.reuse ;  /* 0x0000002218187c23 */ /* 0x100fe2000801080b */
[----:B------:R-:W-:Y:S01]  /*7930*/  FSEL R34, R34, -INF , !P4 ;  /* 0xff80000022227808 */ /* 0x000fe20006000000 */
[--C-:B------:R-:W-:Y:S01]  /*7940*/  FFMA.FTZ R25, R25, UR34, -R11.reuse ;  /* 0x0000002219197c23 */ /* 0x100fe2000801080b */
[C---:B------:R-:W-:Y:S01]  /*7950*/  ISETP.GT.AND P4, PT, R81.reuse, 0x30, P2 ;  /* 0x000000305100780c */ /* 0x040fe20001784270 */
[--C-:B------:R-:W-:Y:S01]  /*7960*/  FFMA.FTZ R28, R28, UR34, -R11.reuse ;  /* 0x000000221c1c7c23 */ /* 0x100fe2000801080b */
[----:B------:R-:W-:Y:S01]  /*7970*/  ISETP.GT.AND P3, PT, R81, 0x31, P2 ;  /* 0x000000315100780c */ /* 0x000fe20001764270 */
[----:B------:R1:W-:Y:S01]  /*7980*/  MUFU.EX2 R31, R79 ;  /* 0x0000004f001f7308 */ /* 0x0003e20000000800 */
[----:B0-----:R-:W-:Y:S01]  /*7990*/  FMNMX.FTZ R76, R14, R7, !PT ;  /* 0x000000070e4c7209 */ /* 0x001fe20007810000 */
[--C-:B------:R-:W-:Y:S01]  /*79a0*/  FFMA.FTZ R29, R29, UR34, -R11.reuse ;  /* 0x000000221d1d7c23 */ /* 0x100fe2000801080b */
[----:B------:R-:W-:Y:S01]  /*79b0*/  FSEL R35, R35, -INF , !P5 ;  /* 0xff80000023237808 */ /* 0x000fe20006800000 */
[--C-:B------:R-:W-:Y:S01]  /*79c0*/  FFMA.FTZ R32, R32, UR34, -R11.reuse ;  /* 0x0000002220207c23 */ /* 0x100fe2000801080b */
[----:B------:R-:W-:Y:S01]  /*79d0*/  ISETP.LT.OR P4, PT, R82, 0x31, P4 ;  /* 0x000000315200780c */ /* 0x000fe20002781670 */
[--C-:B------:R-:W-:Y:S01]  /*79e0*/  FFMA.FTZ R33, R33, UR34, -R11.reuse ;  /* 0x0000002221217c23 */ /* 0x100fe2000801080b */
[----:B------:R-:W-:Y:S01]  /*79f0*/  ISETP.GT.AND P5, PT, R81, 0x38, P2 ;  /* 0x000000385100780c */ /* 0x000fe200017a4270 */
[--C-:B------:R-:W-:Y:S01]  /*7a00*/  FFMA.FTZ R36, R36, UR34, -R11.reuse ;  /* 0x0000002224247c23 */ /* 0x100fe2000801080b */
[----:B-1----:R-:W-:Y:S01]  /*7a10*/  FMNMX.FTZ R79, R9, R76, !PT ;  /* 0x0000004c094f7209 */ /* 0x002fe20007810000 */
        /* <DEDUP_REMOVED lines=31> */
[----:B------:R-:W-:Y:S01]  /*7c10*/  FMNMX.FTZ R79, R47, R76, !PT ;  /* 0x0000004c2f4f7209 */ /* 0x000fe20007810000 */
[----:B------:R-:W-:Y:S01]  /*7c20*/  MUFU.EX2 R5, R5 ;  /* 0x0000000500057308 */ /* 0x000fe20000000800 */
[----:B------:R-:W-:-:S02]  /*7c30*/  ISETP.GT.AND P5, PT, R81, 0x41, P2 ;  /* 0x000000415100780c */ /* 0x000fc400017a4270 */
[----:B------:R-:W-:Y:S02]  /*7c40*/  FMNMX.FTZ R76, R34, R79, !PT ;  /* 0x0000004f224c7209 */ /* 0x000fe40007810000 */
[----:B------:R-:W-:Y:S02]  /*7c50*/  FSEL R43, R43, -INF , !P4 ;  /* 0xff8000002b2b7808 */ /* 0x000fe40006000000 */
[----:B------:R-:W-:Y:S01]  /*7c60*/  FMNMX.FTZ R79, R35, R76, !PT ;  /* 0x0000004c234f7209 */ /* 0x000fe20007810000 */
[----:B------:R-:W-:Y:S01]  /*7c70*/  MUFU.EX2 R6, R6 ;  /* 0x0000000600067308 */ /* 0x000fe20000000800 */
[----:B------:R-:W-:Y:S02]  /*7c80*/  ISETP.LT.OR P3, PT, R82, 0x41, P3 ;  /* 0x000000415200780c */ /* 0x000fe40001f61670 */
[----:B------:R-:W-:Y:S02]  /*7c90*/  FMNMX.FTZ R76, R38, R79, !PT ;  /* 0x0000004f264c7209 */ /* 0x000fe40007810000 */
[----:B------:R-:W-:-:S02]  /*7ca0*/  ISETP.GT.AND P4, PT, R81, 0x48, P2 ;  /* 0x000000485100780c */ /* 0x000fc40001784270 */
[----:B------:R-:W-:Y:S01]  /*7cb0*/  FMNMX.FTZ R79, R39, R76, !PT ;  /* 0x0000004c274f7209 */ /* 0x000fe20007810000 */
[----:B------:R-:W-:Y:S01]  /*7cc0*/  MUFU.EX2 R15, R15 ;  /* 0x0000000f000f7308 */ /* 0x000fe20000000800 */
[----:B------:R-:W-:Y:S02]  /*7cd0*/  ISETP.LT.OR P5, PT, R82, 0x42, P5 ;  /* 0x000000425200780c */ /* 0x000fe40002fa1670 */
[----:B------:R-:W-:Y:S02]  /*7ce0*/  FMNMX.FTZ R76, R42, R79, !PT ;  /* 0x0000004f2a4c7209 */ /* 0x000fe40007810000 */
        /* <DEDUP_REMOVED lines=14> */
[----:B------:R-:W-:Y:S02]  /*7dd0*/  FSEL R53, R53, -INF , !P3 ;  /* 0xff80000035357808 */ /* 0x000fe40005800000 */
        /* <DEDUP_REMOVED lines=9> */
[----:B------:R-:W-:Y:S02]  /*7e70*/  FSEL R57, R57, -INF , !P4 ;  /* 0xff80000039397808 */ /* 0x000fe40006000000 */
        /* <DEDUP_REMOVED lines=8> */
[----:B------:R-:W-:-:S02]  /*7f00*/  ISETP.LT.OR P4, PT, R82, 0x61, P4 ;  /* 0x000000615200780c */ /* 0x000fc40002781670 */
[----:B------:R-:W-:Y:S02]  /*7f10*/  ISETP.GT.AND P3, PT, R81, 0x61, P2 ;  /* 0x000000615100780c */ /* 0x000fe40001764270 */
[----:B------:R-:W-:Y:S02]  /*7f20*/  FSEL R61, R61, -INF , !P5 ;  /* 0xff8000003d3d7808 */ /* 0x000fe40006800000 */
[----:B------:R-:W-:Y:S01]  /*7f30*/  FMNMX.FTZ R76, R60, R79, !PT ;  /* 0x0000004f3c4c7209 */ /* 0x000fe20007810000 */
[----:B------:R-:W-:Y:S01]  /*7f40*/  MUFU.EX2 R37, R37 ;  /* 0x0000002500257308 */ /* 0x000fe20000000800 */
[----:B------:R-:W-:Y:S02]  /*7f50*/  FSEL R64, R64, -INF , !P4 ;  /* 0xff80000040407808 */ /* 0x000fe40006000000 */
[C---:B------:R-:W-:Y:S02]  /*7f60*/  ISETP.GT.AND P4, PT, R81.reuse, 0x69, P2 ;  /* 0x000000695100780c */ /* 0x040fe40001784270 */
[----:B------:R-:W-:-:S02]  /*7f70*/  ISETP.GT.AND P5, PT, R81, 0x68, P2 ;  /* 0x000000685100780c */ /* 0x000fc400017a4270 */
[C---:B------:R-:W-:Y:S01]  /*7f80*/  ISETP.LT.OR P3, PT, R82.reuse, 0x62, P3 ;  /* 0x000000625200780c */ /* 0x040fe20001f61670 */
[----:B------:R-:W-:Y:S01]  /*7f90*/  MUFU.EX2 R40, R40 ;  /* 0x0000002800287308 */ /* 0x000fe20000000800 */
[----:B------:R-:W-:Y:S02]  /*7fa0*/  FMNMX.FTZ R79, R61, R76, !PT ;  /* 0x0000004c3d4f7209 */ /* 0x000fe40007810000 */
[C---:B------:R-:W-:Y:S02]  /*7fb0*/  ISETP.LT.OR P4, PT, R82.reuse, 0x6a, P4 ;  /* 0x0000006a5200780c */ /* 0x040fe40002781670 */
[----:B------:R-:W-:Y:S02]  /*7fc0*/  FSEL R65, R65, -INF , !P3 ;  /* 0xff80000041417808 */ /* 0x000fe40005800000 */
[----:B------:R-:W-:Y:S01]  /*7fd0*/  ISETP.LT.OR P5, PT, R82, 0x69, P5 ;  /* 0x000000695200780c */ /* 0x000fe20002fa1670 */
[----:B------:R-:W-:Y:S01]  /*7fe0*/  MUFU.EX2 R41, R41 ;  /* 0x0000002900297308 */ /* 0x000fe20000000800 */
[----:B------:R-:W-:-:S02]  /*7ff0*/  FMNMX.FTZ R80, R64, R79, !PT ;  /* 0x0000004f40507209 */ /* 0x000fc40007810000 */
[----:B------:R-:W-:Y:S02]  /*8000*/  ISETP.GT.AND P3, PT, R81, 0x70, P2 ;  /* 0x000000705100780c */ /* 0x000fe40001764270 */
[----:B------:R-:W-:Y:S02]  /*8010*/  FSEL R76, R69, -INF , !P4 ;  /* 0xff800000454c7808 */ /* 0x000fe40006000000 */
[----:B------:R-:W-:Y:S01]  /*8020*/  FSEL R68, R68, -INF , !P5 ;  /* 0xff80000044447808 */ /* 0x000fe20006800000 */
[----:B------:R-:W-:Y:S01]  /*8030*/  MUFU.EX2 R44, R44 ;  /* 0x0000002c002c7308 */ /* 0x000fe20000000800 */
[----:B------:R-:W-:Y:S02]  /*8040*/  FMNMX.FTZ R69, R65, R80, !PT ;  /* 0x0000005041457209 */ /* 0x000fe40007810000 */
[----:B------:R-:W-:Y:S02]  /*8050*/  ISETP.LT.OR P3, PT, R82, 0x71, P3 ;  /* 0x000000715200780c */ /* 0x000fe40001f61670 */
[----:B------:R-:W-:-:S02]  /*8060*/  ISETP.GT.AND P5, PT, R81, 0x71, P2 ;  /* 0x000000715100780c */ /* 0x000fc400017a4270 */
[----:B------:R-:W-:Y:S01]  /*8070*/  FMNMX.FTZ R69, R68, R69, !PT ;  /* 0x0000004544457209 */ /* 0x000fe20007810000 */
[----:B------:R-:W-:Y:S01]  /*8080*/  MUFU.EX2 R45, R45 ;  /* 0x0000002d002d7308 */ /* 0x000fe20000000800 */
[----:B------:R-:W-:Y:S02]  /*8090*/  FSEL R79, R72, -INF , !P3 ;  /* 0xff800000484f7808 */ /* 0x000fe40005800000 */
[C---:B------:R-:W-:Y:S02]  /*80a0*/  ISETP.GT.AND P4, PT, R81.reuse, 0x78, P2 ;  /* 0x000000785100780c */ /* 0x040fe40001784270 */
[----:B------:R-:W-:Y:S02]  /*80b0*/  ISETP.LT.OR P5, PT, R82, 0x72, P5 ;  /* 0x000000725200780c */ /* 0x000fe40002fa1670 */
[----:B------:R-:W-:Y:S01]  /*80c0*/  FMNMX.FTZ R72, R76, R69, !PT ;  /* 0x000000454c487209 */ /* 0x000fe20007810000 */
[----:B------:R-:W-:Y:S01]  /*80d0*/  MUFU.EX2 R50, R50 ;  /* 0x0000003200327308 */ /* 0x000fe20000000800 */
[----:B------:R-:W-:-:S02]  /*80e0*/  ISETP.GT.AND P2, PT, R81, 0x79, P2 ;  /* 0x000000795100780c */ /* 0x000fc40001744270 */
[C---:B------:R-:W-:Y:S02]  /*80f0*/  ISETP.LT.OR P4, PT, R82.reuse, 0x79, P4 ;  /* 0x000000795200780c */ /* 0x040fe40002781670 */
[----:B------:R-:W-:Y:S02]  /*8100*/  FSEL R80, R73, -INF , !P5 ;  /* 0xff80000049507808 */ /* 0x000fe40006800000 */
[----:B------:R-:W-:Y:S01]  /*8110*/  FMNMX.FTZ R69, R79, R72, !PT ;  /* 0x000000484f457209 */ /* 0x000fe20007810000 */
[----:B------:R-:W-:Y:S01]  /*8120*/  MUFU.EX2 R51, R51 ;  /* 0x0000003300337308 */ /* 0x000fe20000000800 */
[----:B------:R-:W-:Y:S01]  /*8130*/  ISETP.LT.OR P2, PT, R82, 0x7a, P2 ;  /* 0x0000007a5200780c */ /* 0x000fe20001741670 */
[----:B------:R-:W-:Y:S01]  /*8140*/  FFMA.FTZ R82, R77, UR34, -R11 ;  /* 0x000000224d527c23 */ /* 0x000fe2000801080b */
[----:B------:R-:W-:Y:S02]  /*8150*/  FSEL R75, R75, -INF , !P4 ;  /* 0xff8000004b4b7808 */ /* 0x000fe40006000000 */
[----:B------:R-:W-:-:S02]  /*8160*/  FMNMX.FTZ R72, R80, R69, !PT ;  /* 0x0000004550487209 */ /* 0x000fc40007810000 */
[----:B------:R-:W-:Y:S01]  /*8170*/  FSEL R78, R78, -INF , !P2 ;  /* 0xff8000004e4e7808 */ /* 0x000fe20005000000 */
[----:B------:R-:W-:Y:S01]  /*8180*/  MUFU.EX2 R54, R54 ;  /* 0x0000003600367308 */ /* 0x000fe20000000800 */
[----:B------:R-:W-:Y:S02]  /*8190*/  FMNMX.FTZ R69, R75, R72, !PT ;  /* 0x000000484b457209 */ /* 0x000fe40007810000 */
[----:B------:R-:W-:Y:S02]  /*81a0*/  FSEL R81, R10, RZ, P6 ;  /* 0x000000ff0a517208 */ /* 0x000fe40003000000 */
[----:B------:R-:W-:-:S03]  /*81b0*/  FMNMX.FTZ R69, R78, R69, !PT ;  /* 0x000000454e457209 */ /* 0x000fc60007810000 */
[----:B------:R-:W-:Y:S01]  /*81c0*/  FADD.FTZ R81, -R81, R4 ;  /* 0x0000000451517221 */ /* 0x000fe20000010100 */
[----:B------:R-:W-:Y:S01]  /*81d0*/  MUFU.EX2 R55, R55 ;  /* 0x0000003700377308 */ /* 0x000fe20000000800 */
[----:B------:R-:W0:Y:S07]  /*81e0*/  SHFL.BFLY PT, R72, R69, 0x2, 0x1f ;  /* 0x0c401f0045487f89 */ /* 0x000e2e00000e0000 */
[----:B------:R-:W-:Y:S08]  /*81f0*/  MUFU.EX2 R58, R58 ;  /* 0x0000003a003a7308 */ /* 0x000ff00000000800 */
[----:B------:R-:W-:Y:S08]  /*8200*/  MUFU.EX2 R59, R59 ;  /* 0x0000003b003b7308 */ /* 0x000ff00000000800 */
[----:B------:R-:W-:Y:S01]  /*8210*/  MUFU.EX2 R62, R62 ;  /* 0x0000003e003e7308 */ /* 0x000fe20000000800 */
[----:B0-----:R-:W-:Y:S01]  /*8220*/  FMNMX.FTZ R72, R69, R72, !PT ;  /* 0x0000004845487209 */ /* 0x001fe20007810000 */
[--C-:B------:R-:W-:Y:S01]  /*8230*/  FFMA.FTZ R69, R70, UR34, -R11.reuse ;  /* 0x0000002246457c23 */ /* 0x100fe2000801080b */
[----:B------:R-:W-:-:S03]  /*8240*/  FFMA.FTZ R70, R74, UR34, -R11 ;  /* 0x000000224a467c23 */ /* 0x000fc6000801080b */
[----:B------:R-:W0:Y:S02]  /*8250*/  SHFL.BFLY PT, R73, R72, 0x1, 0x1f ;  /* 0x0c201f0048497f89 */ /* 0x000e2400000e0000 */
[----:B------:R-:W-:Y:S08]  /*8260*/  MUFU.EX2 R63, R63 ;  /* 0x0000003f003f7308 */ /* 0x000ff00000000800 */
[----:B------:R-:W-:Y:S08]  /*8270*/  MUFU.EX2 R66, R66 ;  /* 0x0000004200427308 */ /* 0x000ff00000000800 */
[----:B------:R-:W-:Y:S01]  /*8280*/  MUFU.EX2 R67, R67 ;  /* 0x0000004300437308 */ /* 0x000fe20000000800 */
[----:B0-----:R-:W-:Y:S01]  /*8290*/  FMNMX.FTZ R11, R72, R73, !PT ;  /* 0x00000049480b7209 */ /* 0x001fe20007810000 */
[----:B------:R-:W-:-:S06]  /*82a0*/  FMUL.FTZ R73, R81, UR34 ;  /* 0x0000002251497c20 */ /* 0x000fcc0008410000 */
[----:B------:R-:W-:Y:S01]  /*82b0*/  MUFU.EX2 R72, R82 ;  /* 0x0000005200487308 */ /* 0x000fe20000000800 */
[C---:B------:R-:W-:Y:S01]  /*82c0*/  FSETP.NEU.FTZ.AND P2, PT, R11.reuse, -INF , PT ;  /* 0xff8000000b00780b */ /* 0x040fe20003f5d000 */
[----:B------:R-:W-:-:S03]  /*82d0*/  FMUL.FTZ R77, R11, UR34 ;  /* 0x000000220b4d7c20 */ /* 0x000fc60008410000 */
[----:B------:R-:W-:Y:S02]  /*82e0*/  FSEL R4, R11, RZ, P2 ;  /* 0x000000ff0b047208 */ /* 0x000fe40001000000 */
[----:B------:R-:W-:Y:S01]  /*82f0*/  FSEL R77, R77, RZ, P2 ;  /* 0x000000ff4d4d7208 */ /* 0x000fe20001000000 */
[----:B------:R-:W0:Y:S01]  /*8300*/  MUFU.EX2 R73, R73 ;  /* 0x0000004900497308 */ /* 0x000e220000000800 */
[----:B------:R-:W-:Y:S01]  /*8310*/  ISETP.GT.AND P2, PT, R0, UR57, PT ;  /* 0x0000003900007c0c */ /* 0x000fe2000bf44270 */
[----:B------:R-:W-:Y:S01]  /*8320*/  FADD.FTZ R4, -R4, R7 ;  /* 0x0000000704047221 */ /* 0x000fe20000010100 */
[----:B------:R-:W-:Y:S02]  /*8330*/  VIADD R0, R0, 0xffffffff ;  /* 0xffffffff00007836 */ /* 0x000fe40000000000 */
[--C-:B------:R-:W-:Y:S01]  /*8340*/  FFMA.FTZ R84, R13, UR34, -R77.reuse ;  /* 0x000000220d547c23 */ /* 0x100fe2000801084d */
[--C-:B------:R-:W-:Y:S01]  /*8350*/  FFMA.FTZ R13, R20, UR34, -R77.reuse ;  /* 0x00000022140d7c23 */ /* 0x100fe2000801084d */
[--C-:B------:R-:W-:Y:S01]  /*8360*/  FFMA.FTZ R74, R14, UR34, -R77.reuse ;  /* 0x000000220e4a7c23 */ /* 0x100fe2000801084d */
[--C-:B------:R-:W-:Y:S01]  /*8370*/  FFMA.FTZ R20, R21, UR34, -R77.reuse ;  /* 0x0000002215147c23 */ /* 0x100fe2000801084d */
[--C-:B------:R-:W-:Y:S01]  /*8380*/  FFMA.FTZ R21, R26, UR34, -R77.reuse ;  /* 0x000000221a157c23 */ /* 0x100fe2000801084d */
[--C-:B------:R-:W-:Y:S01]  /*8390*/  FFMA.FTZ R26, R46, UR34, -R77.reuse ;  /* 0x000000222e1a7c23 */ /* 0x100fe2000801084d */
[----:B------:R-:W-:Y:S01]  /*83a0*/  FMUL.FTZ R4, R4, UR34 ;  /* 0x0000002204047c20 */ /* 0x000fe20008410000 */
[--C-:B------:R-:W-:Y:S01]  /*83b0*/  FFMA.FTZ R46, R30, UR34, -R77.reuse ;  /* 0x000000221e2e7c23 */ /* 0x100fe2000801084d */
[--C-:B------:R-:W-:Y:S01]  /*83c0*/  FFMA.FTZ R81, R9, UR34, -R77.reuse ;  /* 0x0000002209517c23 */ /* 0x100fe2000801084d */
[----:B------:R-:W-:Y:S01]  /*83d0*/  IMAD.U32 R30, RZ, RZ, UR46 ;  /* 0x0000002eff1e7e24 */ /* 0x000fe2000f8e00ff */
[----:B------:R-:W-:Y:S01]  /*83e0*/  MUFU.EX2 R74, R74 ;  /* 0x0000004a004a7308 */ /* 0x000fe20000000800 */
[--C-:B------:R-:W-:Y:S01]  /*83f0*/  FFMA.FTZ R12, R12, UR34, -R77.reuse ;  /* 0x000000220c0c7c23 */ /* 0x100fe2000801084d */
[----:B------:R-:W-:Y:S01]  /*8400*/  FFMA.FTZ R83, R35, UR34, -R77 ;  /* 0x0000002223537c23 */ /* 0x000fe2000801084d */
[----:B0-----:R-:W-:Y:S01]  /*8410*/  FFMA.FTZ R7, R73, R3, R5 ;  /* 0x0000000349077223 */ /* 0x001fe20000010005 */
[----:B------:R-:W-:Y:S01]  /*8420*/  @!P1 LEA R30, R30, UR42, 0x3 ;  /* 0x0000002a1e1e9c11 */ /* 0x000fe2000f8e18ff */
[--C-:B------:R-:W-:Y:S01]  /*8430*/  FFMA.FTZ R35, R43, UR34, -R77.reuse ;  /* 0x000000222b237c23 */ /* 0x100fe2000801084d */
[--C-:B------:R-:W-:Y:S01]  /*8440*/  FFMA.FTZ R43, R49, UR34, -R77.reuse ;  /* 0x00000022312b7c23 */ /* 0x100fe2000801084d */
[----:B------:R-:W-:Y:S01]  /*8450*/  FFMA.FTZ R47, R47, UR34, -R77 ;  /* 0x000000222f2f7c23 */ /* 0x000fe2000801084d */
[----:B------:R0:W1:Y:S01]  /*8460*/  MUFU.EX2 R9, R4 ;  /* 0x0000000400097308 */ /* 0x0000620000000800 */
[----:B------:R-:W-:-:S02]  /*8470*/  @!P1 VIADD R30, R30, 0x2d860 ;  /* 0x0002d8601e1e9836 */ /* 0x000fc40000000000 */
[--C-:B------:R-:W-:Y:S01]  /*8480*/  FFMA.FTZ R34, R34, UR34, -R77.reuse ;  /* 0x0000002222227c23 */ /* 0x100fe2000801084d */
[--C-:B------:R-:W-:Y:S01]  /*8490*/  FFMA.FTZ R14, R39, UR34, -R77.reuse ;  /* 0x00000022270e7c23 */ /* 0x100fe2000801084d */
[--C-:B------:R-:W-:Y:S01]  /*84a0*/  FFMA.FTZ R39, R42, UR34, -R77.reuse ;  /* 0x000000222a277c23 */ /* 0x100fe2000801084d */
[--C-:B------:R-:W-:Y:S01]  /*84b0*/  FFMA.FTZ R42, R48, UR34, -R77.reuse ;  /* 0x00000022302a7c23 */ /* 0x100fe2000801084d */
[----:B------:R-:W-:Y:S01]  /*84c0*/  @!P1 PRMT R30, RZ, 0x654, R30 ;  /* 0x00000654ff1e9816 */ /* 0x000fe2000000001e */
[----:B------:R-:W-:Y:S01]  /*84d0*/  FFMA.FTZ R48, R53, UR34, -R77 ;  /* 0x0000002235307c23 */ /* 0x000fe2000801084d */
[----:B------:R-:W2:Y:S01]  /*84e0*/  MUFU.EX2 R81, R81 ;  /* 0x0000005100517308 */ /* 0x000ea20000000800 */
[----:B0-----:R-:W-:Y:S01]  /*84f0*/  FADD.FTZ R4, R6, R7 ;  /* 0x0000000706047221 */ /* 0x001fe20000010000 */
[----:B------:R0:W-:Y:S01]  /*8500*/  @!P1 SYNCS.ARRIVE.TRANS64.RED.A1T0 RZ, [R30+URZ], RZ ;  /* 0x000000ff1eff99a7 */ /* 0x0001e2000810043f */
[--C-:B------:R-:W-:Y:S01]  /*8510*/  FFMA.FTZ R3, R52, UR34, -R77.reuse ;  /* 0x0000002234037c23 */ /* 0x100fe2000801084d */
[--C-:B------:R-:W-:Y:S01]  /*8520*/  FFMA.FTZ R57, R57, UR34, -R77.reuse ;  /* 0x0000002239397c23 */ /* 0x100fe2000801084d */
[--C-:B------:R-:W-:Y:S01]  /*8530*/  FFMA.FTZ R52, R61, UR34, -R77.reuse ;  /* 0x000000223d347c23 */ /* 0x100fe2000801084d */
[--C-:B------:R-:W-:Y:S01]  /*8540*/  FFMA.FTZ R65, R65, UR34, -R77.reuse ;  /* 0x0000002241417c23 */ /* 0x100fe2000801084d */
[--C-:B------:R-:W-:Y:S01]  /*8550*/  FFMA.FTZ R68, R68, UR34, -R77.reuse ;  /* 0x0000002244447c23 */ /* 0x100fe2000801084d */
[----:B------:R3:W4:Y:S01]  /*8560*/  MUFU.EX2 R82, R12 ;  /* 0x0000000c00527308 */ /* 0x0007220000000800 */
[----:B-1----:R-:W-:Y:S01]  /*8570*/  FFMA.FTZ R2, R9, R2, R74 ;  /* 0x0000000209027223 */ /* 0x002fe2000001004a */
[----:B0-----:R-:W-:Y:S01]  /*8580*/  FADD.FTZ R30, R27, R4 ;  /* 0x000000041b1e7221 */ /* 0x001fe20000010000 */
[----:B------:R-:W-:Y:S01]  /*8590*/  F2FP.BF16.F32.PACK_AB R4, R6, R5 ;  /* 0x000000050604723e */ /* 0x000fe200000010ff */
[--C-:B------:R-:W-:Y:S01]  /*85a0*/  FFMA.FTZ R76, R76, UR34, -R77.reuse ;  /* 0x000000224c4c7c23 */ /* 0x100fe2000801084d */
[C---:B------:R-:W-:Y:S01]  /*85b0*/  F2FP.BF16.F32.PACK_AB R6, R31.reuse, R27 ;  /* 0x0000001b1f06723e */ /* 0x040fe200000010ff */
[----:B------:R-:W-:Y:S01]  /*85c0*/  FADD.FTZ R49, R31, R30 ;  /* 0x0000001e1f317221 */ /* 0x000fe20000010000 */
[--C-:B------:R-:W-:Y:S01]  /*85d0*/  FFMA.FTZ R79, R79, UR34, -R77.reuse ;  /* 0x000000224f4f7c23 */ /* 0x100fe2000801084d */
[----:B------:R-:W0:Y:S01]  /*85e0*/  MUFU.EX2 R84, R84 ;  /* 0x0000005400547308 */ /* 0x000e220000000800 */
[----:B--2---:R-:W-:Y:S01]  /*85f0*/  FADD.FTZ R5, R81, R2 ;  /* 0x0000000251057221 */ /* 0x004fe20000010000 */
[----:B---3--:R-:W-:Y:S01]  /*8600*/  FFMA.FTZ R12, R38, UR34, -R77 ;  /* 0x00000022260c7c23 */ /* 0x008fe2000801084d */
[----:B------:R-:W-:Y:S01]  /*8610*/  FADD.FTZ R38, R8, R49 ;  /* 0x0000003108267221 */ /* 0x000fe20000010000 */
[--C-:B------:R-:W-:Y:S01]  /*8620*/  FFMA.FTZ R2, R56, UR34, -R77.reuse ;  /* 0x0000002238027c23 */ /* 0x100fe2000801084d */
[--C-:B------:R-:W-:Y:S01]  /*8630*/  FFMA.FTZ R49, R64, UR34, -R77.reuse ;  /* 0x0000002240317c23 */ /* 0x100fe2000801084d */
[----:B------:R-:W-:Y:S01]  /*8640*/  FFMA.FTZ R80, R80, UR34, -R77 ;  /* 0x0000002250507c23 */ /* 0x000fe2000801084d */
[----:B------:R-:W-:Y:S01]  /*8650*/  FADD.FTZ R27, R15, R38 ;  /* 0x000000260f1b7221 */ /* 0x000fe20000010000 */
[----:B------:R-:W1:Y:S01]  /*8660*/  MUFU.EX2 R13, R13 ;  /* 0x0000000d000d7308 */ /* 0x000e620000000800 */
[----:B----4-:R-:W-:Y:S01]  /*8670*/  FADD.FTZ R7, R82, R5 ;  /* 0x0000000552077221 */ /* 0x010fe20000010000 */
[----:B------:R-:W-:Y:S01]  /*8680*/  F2FP.BF16.F32.PACK_AB R5, R81, R74 ;  /* 0x0000004a5105723e */ /* 0x000fe200000010ff */
[----:B------:R-:W-:Y:S01]  /*8690*/  FADD.FTZ R38, R24, R27 ;  /* 0x0000001b18267221 */ /* 0x000fe20000010000 */
[--C-:B------:R-:W-:Y:S01]  /*86a0*/  FFMA.FTZ R27, R60, UR34, -R77.reuse ;  /* 0x000000223c1b7c23 */ /* 0x100fe2000801084d */
[--C-:B------:R-:W-:Y:S01]  /*86b0*/  FFMA.FTZ R75, R75, UR34, -R77.reuse ;  /* 0x000000224b4b7c23 */ /* 0x100fe2000801084d */
[----:B------:R-:W-:Y:S01]  /*86c0*/  FFMA.FTZ R77, R78, UR34, -R77 ;  /* 0x000000224e4d7c23 */ /* 0x000fe2000801084d */
[----:B------:R-:W-:Y:S01]  /*86d0*/  FADD.FTZ R53, R25, R38 ;  /* 0x0000002619357221 */ /* 0x000fe20000010000 */
[----:B------:R-:W2:Y:S01]  /*86e0*/  MUFU.EX2 R20, R20 ;  /* 0x0000001400147308 */ /* 0x000ea20000000800 */
[C---:B0-----:R-:W-:Y:S01]  /*86f0*/  FADD.FTZ R30, R84.reuse, R7 ;  /* 0x00000007541e7221 */ /* 0x041fe20000010000 */
[----:B------:R-:W-:Y:S01]  /*8700*/  F2FP.BF16.F32.PACK_AB R7, R84, R82 ;  /* 0x000000525407723e */ /* 0x000fe200000010ff */
[----:B------:R-:W-:Y:S01]  /*8710*/  UMOV UR46, UR56 ;  /* 0x00000038002e7c82 */ /* 0x000fe20008000000 */
[----:B------:R-:W-:Y:S01]  /*8720*/  F2FP.BF16.F32.PACK_AB R56, R55, R54 ;  /* 0x000000363738723e */ /* 0x000fe200000010ff */
[-C--:B------:R-:W-:Y:S01]  /*8730*/  FMUL.FTZ R88, R88, R73.reuse ;  /* 0x0000004958587220 */ /* 0x080fe20000410000 */
[----:B------:R-:W-:Y:S01]  /*8740*/  F2FP.BF16.F32.PACK_AB R64, R63, R62 ;  /* 0x0000003e3f40723e */ /* 0x000fe200000010ff */
[----:B------:R0:W-:Y:S01]  /*8750*/  STSM.16.M88.4 [R17+0x21800], R4 ;  /* 0x0218000411007844 */ /* 0x0001e20000000200 */
        /* <DEDUP_REMOVED lines=15> */
[----:B0-----:R-:W-:Y:S01]  /*8850*/  F2FP.BF16.F32.PACK_AB R4, R15, R8 ;  /* 0x000000080f04723e */ /* 0x001fe200000010ff */
[----:B------:R-:W0:Y:S01]  /*8860*/  MUFU.EX2 R46, R46 ;  /* 0x0000002e002e7308 */ /* 0x000e220000000800 */
[----:B---3--:R-:W-:Y:S01]  /*8870*/  FADD.FTZ R31, R21, R30 ;  /* 0x0000001e151f7221 */ /* 0x008fe20000010000 */
[----:B------:R-:W-:Y:S01]  /*8880*/  FADD.FTZ R30, R28, R53 ;  /* 0x000000351c1e7221 */ /* 0x000fe20000010000 */
[----:B------:R-:W-:Y:S01]  /*8890*/  F2FP.BF16.F32.PACK_AB R6, R25, R24 ;  /* 0x000000181906723e */ /* 0x000fe200000010ff */
[----:B------:R-:W-:Y:S01]  /*88a0*/  FMUL.FTZ R112, R112, R73 ;  /* 0x0000004970707220 */ /* 0x000fe20000410000 */
[----:B------:R-:W-:Y:S01]  /*88b0*/  F2FP.BF16.F32.PACK_AB R5, R20, R13 ;  /* 0x0000000d1405723e */ /* 0x000fe200000010ff */
[C---:B------:R-:W-:Y:S01]  /*88c0*/  FADD.FTZ R53, R29.reuse, R30 ;  /* 0x0000001e1d357221 */ /* 0x040fe20000010000 */
[----:B------:R-:W-:Y:S01]  /*88d0*/  F2FP.BF16.F32.PACK_AB R28, R29, R28 ;  /* 0x0000001c1d1c723e */ /* 0x000fe200000010ff */
[----:B------:R-:W2:Y:S01]  /*88e0*/  MUFU.EX2 R47, R47 ;  /* 0x0000002f002f7308 */ /* 0x000ea20000000800 */
        /* <DEDUP_REMOVED lines=8> */
[----:B0-----:R-:W-:Y:S01]  /*8970*/  FADD.FTZ R30, R46, R31 ;  /* 0x0000001f2e1e7221 */ /* 0x001fe20000010000 */
[----:B------:R-:W-:Y:S01]  /*8980*/  FADD.FTZ R38, R36, R53 ;  /* 0x0000003524267221 */ /* 0x000fe20000010000 */
[----:B------:R0:W-:Y:S01]  /*8990*/  STSM.16.M88.4 [R22], R4 ;  /* 0x0000000416007844 */ /* 0x0001e20000000200 */
[C---:B------:R-:W-:Y:S01]  /*89a0*/  F2FP.BF16.F32.PACK_AB R36, R37.reuse, R36 ;  /* 0x000000242524723e */ /* 0x040fe200000010ff */
[-C--:B------:R-:W-:Y:S01]  /*89b0*/  FMUL.FTZ R120, R120, R73.reuse ;  /* 0x0000004978787220 */ /* 0x080fe20000410000 */
[----:B------:R-:W-:Y:S01]  /*89c0*/  FADD.FTZ R53, R37, R38 ;  /* 0x0000002625357221 */ /* 0x000fe20000010000 */
[----:B------:R-:W-:Y:S01]  /*89d0*/  F2FP.BF16.F32.PACK_AB R38, R41, R40 ;  /* 0x000000282926723e */ /* 0x000fe200000010ff */
[----:B------:R-:W3:Y:S01]  /*89e0*/  MUFU.EX2 R83, R83 ;  /* 0x0000005300537308 */ /* 0x000ee20000000800 */
[C---:B--2---:R-:W-:Y:S01]  /*89f0*/  FADD.FTZ R31, R47.reuse, R30 ;  /* 0x0000001e2f1f7221 */ /* 0x044fe20000010000 */
[----:B------:R-:W-:Y:S01]  /*8a00*/  FADD.FTZ R8, R40, R53 ;  /* 0x0000003528087221 */ /* 0x000fe20000010000 */
[----:B------:R-:W-:Y:S01]  /*8a10*/  F2FP.BF16.F32.PACK_AB R29, R47, R46 ;  /* 0x0000002e2f1d723e */ /* 0x000fe200000010ff */
[-C--:B------:R-:W-:Y:S01]  /*8a20*/  FMUL.FTZ R121, R121, R73.reuse ;  /* 0x0000004979797220 */ /* 0x080fe20000410000 */
[----:B------:R-:W-:Y:S01]  /*8a30*/  F2FP.BF16.F32.PACK_AB R46, R51, R50 ;  /* 0x00000032332e723e */ /* 0x000fe200000010ff */
[----:B------:R-:W-:Y:S01]  /*8a40*/  FADD.FTZ R15, R41, R8 ;  /* 0x00000008290f7221 */ /* 0x000fe20000010000 */
[-C--:B------:R-:W-:Y:S01]  /*8a50*/  FMUL.FTZ R124, R124, R73.reuse ;  /* 0x000000497c7c7220 */ /* 0x080fe20000410000 */
[----:B------:R-:W2:Y:S01]  /*8a60*/  MUFU.EX2 R12, R12 ;  /* 0x0000000c000c7308 */ /* 0x000ea20000000800 */
[----:B-1----:R-:W-:Y:S01]  /*8a70*/  FADD.FTZ R30, R34, R31 ;  /* 0x0000001f221e7221 */ /* 0x002fe20000010000 */
[-C--:B------:R-:W-:Y:S01]  /*8a80*/  FMUL.FTZ R125, R125, R73.reuse ;  /* 0x000000497d7d7220 */ /* 0x080fe20000410000 */
[-C--:B------:R-:W-:Y:S01]  /*8a90*/  FMUL.FTZ R128, R128, R73.reuse ;  /* 0x0000004980807220 */ /* 0x080fe20000410000 */
[-C--:B------:R-:W-:Y:S01]  /*8aa0*/  FMUL.FTZ R129, R129, R73.reuse ;  /* 0x0000004981817220 */ /* 0x080fe20000410000 */
[-C--:B------:R-:W-:Y:S01]  /*8ab0*/  FMUL.FTZ R132, R132, R73.reuse ;  /* 0x0000004984847220 */ /* 0x080fe20000410000 */
[----:B------:R-:W-:Y:S01]  /*8ac0*/  FMUL.FTZ R133, R133, R73 ;  /* 0x0000004985857220 */ /* 0x000fe20000410000 */
[-C--:B------:R-:W-:Y:S01]  /*8ad0*/  FMUL.FTZ R90, R90, R9.reuse ;  /* 0x000000095a5a7220 */ /* 0x080fe20000410000 */
[----:B------:R-:W1:Y:S01]  /*8ae0*/  MUFU.EX2 R14, R14 ;  /* 0x0000000e000e7308 */ /* 0x000e620000000800 */
[----:B---3--:R-:W-:Y:S01]  /*8af0*/  FADD.FTZ R31, R83, R30 ;  /* 0x0000001e531f7221 */ /* 0x008fe20000010000 */
[----:B------:R-:W-:Y:S01]  /*8b00*/  F2FP.BF16.F32.PACK_AB R30, R33, R32 ;  /* 0x00000020211e723e */ /* 0x000fe200000010ff */
[----:B------:R-:W-:Y:S01]  /*8b10*/  FADD.FTZ R32, R44, R15 ;  /* 0x0000000f2c207221 */ /* 0x000fe20000010000 */
[----:B------:R-:W-:Y:S01]  /*8b20*/  F2FP.BF16.F32.PACK_AB R44, R45, R44 ;  /* 0x0000002c2d2c723e */ /* 0x000fe200000010ff */
[-C--:B------:R-:W-:Y:S01]  /*8b30*/  FMUL.FTZ R91, R91, R9.reuse ;  /* 0x000000095b5b7220 */ /* 0x080fe20000410000 */
[-C--:B------:R-:W-:Y:S01]  /*8b40*/  FMUL.FTZ R94, R94, R9.reuse ;  /* 0x000000095e5e7220 */ /* 0x080fe20000410000 */
[----:B------:R-:W-:Y:S01]  /*8b50*/  FADD.FTZ R15, R45, R32 ;  /* 0x000000202d0f7221 */ /* 0x000fe20000010000 */
        /* <DEDUP_REMOVED lines=12> */
[----:B------:R-:W-:Y:S01]  /*8c20*/  F2FP.BF16.F32.PACK_AB R31, R83, R34 ;  /* 0x00000022531f723e */ /* 0x000fe200000010ff */
[-C--:B------:R-:W-:Y:S01]  /*8c30*/  FMUL.FTZ R110, R110, R9.reuse ;  /* 0x000000096e6e7220 */ /* 0x080fe20000410000 */
[-C--:B------:R-:W-:Y:S01]  /*8c40*/  FMUL.FTZ R111, R111, R9.reuse ;  /* 0x000000096f6f7220 */ /* 0x080fe20000410000 */
[-C--:B------:R-:W-:Y:S01]  /*8c50*/  FMUL.FTZ R114, R114, R9.reuse ;  /* 0x0000000972727220 */ /* 0x080fe20000410000 */
[----:B------:R-:W1:Y:S01]  /*8c60*/  MUFU.EX2 R42, R42 ;  /* 0x0000002a002a7308 */ /* 0x000e620000000800 */
[----:B---3--:R-:W-:Y:S01]  /*8c70*/  FADD.FTZ R24, R39, R24 ;  /* 0x0000001827187221 */ /* 0x008fe20000010000 */
[----:B------:R-:W-:Y:S01]  /*8c80*/  STSM.16.M88.4 [R19], R28 ;  /* 0x0000001c13007844 */ /* 0x000fe20000000200 */
[-C--:B------:R-:W-:Y:S01]  /*8c90*/  FMUL.FTZ R115, R115, R9.reuse ;  /* 0x0000000973737220 */ /* 0x080fe20000410000 */
[-C--:B------:R-:W-:Y:S01]  /*8ca0*/  FMUL.FTZ R118, R118, R9.reuse ;  /* 0x0000000976767220 */ /* 0x080fe20000410000 */
[-C--:B------:R-:W-:Y:S01]  /*8cb0*/  FMUL.FTZ R119, R119, R9.reuse ;  /* 0x0000000977777220 */ /* 0x080fe20000410000 */
[-C--:B------:R-:W-:Y:S01]  /*8cc0*/  FMUL.FTZ R122, R122, R9.reuse ;  /* 0x000000097a7a7220 */ /* 0x080fe20000410000 */
[----:B------:R-:W-:Y:S01]  /*8cd0*/  FMUL.FTZ R123, R123, R9 ;  /* 0x000000097b7b7220 */ /* 0x000fe20000410000 */
[----:B------:R-:W3:Y:S01]  /*8ce0*/  MUFU.EX2 R43, R43 ;  /* 0x0000002b002b7308 */ /* 0x000ee20000000800 */
[C---:B--2---:R-:W-:Y:S01]  /*8cf0*/  FADD.FTZ R13, R35.reuse, R24 ;  /* 0x00000018230d7221 */ /* 0x044fe20000010000 */
[----:B------:R-:W-:Y:S01]  /*8d00*/  FADD.FTZ R24, R50, R15 ;  /* 0x0000000f32187221 */ /* 0x000fe20000010000 */
[----:B------:R-:W-:Y:S01]  /*8d10*/  F2FP.BF16.F32.PACK_AB R39, R35, R39 ;  /* 0x000000272327723e */ /* 0x000fe200000010ff */
[-C--:B------:R-:W-:Y:S01]  /*8d20*/  FMUL.FTZ R126, R126, R9.reuse ;  /* 0x000000097e7e7220 */ /* 0x080fe20000410000 */
[-C--:B------:R-:W-:Y:S01]  /*8d30*/  FMUL.FTZ R127, R127, R9.reuse ;  /* 0x000000097f7f7220 */ /* 0x080fe20000410000 */
[----:B------:R-:W-:Y:S01]  /*8d40*/  FADD.FTZ R21, R51, R24 ;  /* 0x0000001833157221 */ /* 0x000fe20000010000 */
[-C--:B------:R-:W-:Y:S01]  /*8d50*/  FMUL.FTZ R130, R130, R9.reuse ;  /* 0x0000000982827220 */ /* 0x080fe20000410000 */
[----:B------:R-:W2:Y:S01]  /*8d60*/  MUFU.EX2 R3, R3 ;  /* 0x0000000300037308 */ /* 0x000ea20000000800 */
[----:B-1----:R-:W-:Y:S01]  /*8d70*/  FADD.FTZ R20, R42, R13 ;  /* 0x0000000d2a147221 */ /* 0x002fe20000010000 */
[----:B------:R-:W-:Y:S01]  /*8d80*/  STSM.16.M88.4 [R18], R36 ;  /* 0x0000002412007844 */ /* 0x000fe20000000200 */
[-C--:B------:R-:W-:Y:S01]  /*8d90*/  FMUL.FTZ R131, R131, R9.reuse ;  /* 0x0000000983837220 */ /* 0x080fe20000410000 */
[-C--:B------:R-:W-:Y:S01]  /*8da0*/  FMUL.FTZ R134, R134, R9.reuse ;  /* 0x0000000986867220 */ /* 0x080fe20000410000 */
[----:B------:R-:W-:-:S03]  /*8db0*/  FMUL.FTZ R135, R135, R9 ;  /* 0x0000000987877220 */ /* 0x000fc60000410000 */
[----:B------:R-:W1:Y:S01]  /*8dc0*/  MUFU.EX2 R48, R48 ;  /* 0x0000003000307308 */ /* 0x000e620000000800 */
[C---:B---3--:R-:W-:Y:S01]  /*8dd0*/  FADD.FTZ R20, R43.reuse, R20 ;  /* 0x000000142b147221 */ /* 0x048fe20000010000 */
[----:B------:R-:W-:-:S06]  /*8de0*/  F2FP.BF16.F32.PACK_AB R45, R43, R42 ;  /* 0x0000002a2b2d723e */ /* 0x000fcc00000010ff */
[----:B------:R-:W3:Y:S01]  /*8df0*/  MUFU.EX2 R2, R2 ;  /* 0x0000000200027308 */ /* 0x000ee20000000800 */
[----:B--2---:R-:W-:Y:S01]  /*8e00*/  FADD.FTZ R15, R3, R20 ;  /* 0x00000014030f7221 */ /* 0x004fe20000010000 */
[----:B------:R-:W-:-:S04]  /*8e10*/  FADD.FTZ R20, R54, R21 ;  /* 0x0000001536147221 */ /* 0x000fc80000010000 */
[----:B------:R-:W-:Y:S02]  /*8e20*/  FADD.FTZ R21, R55, R20 ;  /* 0x0000001437157221 */ /* 0x000fe40000010000 */
[----:B------:R-:W2:Y:S01]  /*8e30*/  MUFU.EX2 R57, R57 ;  /* 0x0000003900397308 */ /* 0x000ea20000000800 */
[----:B-1----:R-:W-:Y:S01]  /*8e40*/  FADD.FTZ R15, R48, R15 ;  /* 0x0000000f300f7221 */ /* 0x002fe20000010000 */
[----:B0-----:R-:W-:Y:S01]  /*8e50*/  FADD.FTZ R6, R58, R21 ;  /* 0x000000153a067221 */ /* 0x001fe20000010000 */
[----:B------:R-:W-:Y:S02]  /*8e60*/  F2FP.BF16.F32.PACK_AB R47, R48, R3 ;  /* 0x00000003302f723e */ /* 0x000fe400000010ff */
[C---:B------:R-:W-:Y:S01]  /*8e70*/  F2FP.BF16.F32.PACK_AB R58, R59.reuse, R58 ;  /* 0x0000003a3b3a723e */ /* 0x040fe200000010ff */
[----:B------:R-:W-:Y:S02]  /*8e80*/  FADD.FTZ R7, R59, R6 ;  /* 0x000000063b077221 */ /* 0x000fe40000010000 */
[----:B------:R-:W0:Y:S01]  /*8e90*/  MUFU.EX2 R27, R27 ;  /* 0x0000001b001b7308 */ /* 0x000e220000000800 */
[----:B---3--:R-:W-:Y:S01]  /*8ea0*/  FADD.FTZ R4, R2, R15 ;  /* 0x0000000f02047221 */ /* 0x008fe20000010000 */
[----:B------:R-:W-:Y:S01]  /*8eb0*/  FADD.FTZ R6, R62, R7 ;  /* 0x000000073e067221 */ /* 0x000fe20000010000 */
[----:B------:R-:W-:Y:S05]  /*8ec0*/  STSM.16.M88.4 [R17+0x27800], R44 ;  /* 0x0278002c11007844 */ /* 0x000fea0000000200 */
[----:B------:R-:W1:Y:S01]  /*8ed0*/  MUFU.EX2 R52, R52 ;  /* 0x0000003400347308 */ /* 0x000e620000000800 */
[C---:B--2---:R-:W-:Y:S01]  /*8ee0*/  FADD.FTZ R4, R57.reuse, R4 ;  /* 0x0000000439047221 */ /* 0x044fe20000010000 */
[----:B------:R-:W-:-:S06]  /*8ef0*/  F2FP.BF16.F32.PACK_AB R57, R57, R2 ;  /* 0x000000023939723e */ /* 0x000fcc00000010ff */
[----:B------:R-:W2:Y:S01]  /*8f00*/  MUFU.EX2 R49, R49 ;  /* 0x0000003100317308 */ /* 0x000ea20000000800 */
[----:B0-----:R-:W-:-:S07]  /*8f10*/  FADD.FTZ R5, R27, R4 ;  /* 0x000000041b057221 */ /* 0x001fce0000010000 */
[----:B------:R-:W0:Y:S01]  /*8f20*/  MUFU.EX2 R8, R65 ;  /* 0x0000004100087308 */ /* 0x000e220000000800 */
[C---:B-1----:R-:W-:Y:S01]  /*8f30*/  FADD.FTZ R4, R52.reuse, R5 ;  /* 0x0000000534047221 */ /* 0x042fe20000010000 */
[----:B------:R-:W-:Y:S01]  /*8f40*/  FADD.FTZ R5, R63, R6 ;  /* 0x000000063f057221 */ /* 0x000fe20000010000 */
[----:B------:R-:W-:-:S05]  /*8f50*/  F2FP.BF16.F32.PACK_AB R59, R52, R27 ;  /* 0x0000001b343b723e */ /* 0x000fca00000010ff */
[----:B------:R-:W1:Y:S01]  /*8f60*/  MUFU.EX2 R69, R69 ;  /* 0x0000004500457308 */ /* 0x000e620000000800 */
[----:B--2---:R-:W-:Y:S01]  /*8f70*/  FADD.FTZ R3, R49, R4 ;  /* 0x0000000431037221 */ /* 0x004fe20000010000 */
[----:B------:R-:W-:Y:S01]  /*8f80*/  FADD.FTZ R4, R66, R5 ;  /* 0x0000000542047221 */ /* 0x000fe20000010000 */
[C---:B------:R-:W-:Y:S01]  /*8f90*/  F2FP.BF16.F32.PACK_AB R66, R67.reuse, R66 ;  /* 0x000000424342723e */ /* 0x040fe200000010ff */
[----:B------:R-:W-:Y:S02]  /*8fa0*/  STSM.16.M88.4 [R23], R56 ;  /* 0x0000003817007844 */ /* 0x000fe40000000200 */
[----:B------:R-:W-:Y:S02]  /*8fb0*/  FADD.FTZ R6, R67, R4 ;  /* 0x0000000443067221 */ /* 0x000fe40000010000 */
        /* <DEDUP_REMOVED lines=11> */
[----:B------:R-:W-:Y:S02]  /*9070*/  F2FP.BF16.F32.PACK_AB R67, R13, R68 ;  /* 0x000000440d43723e */ /* 0x000fe400000010ff */
[----:B------:R-:W-:-:S03]  /*9080*/  F2FP.BF16.F32.PACK_AB R4, R71, R69 ;  /* 0x000000454704723e */ /* 0x000fc600000010ff */
[----:B------:R-:W-:Y:S01]  /*9090*/  STSM.16.M88.4 [R19+0x6000], R64 ;  /* 0x0060004013007844 */ /* 0x000fe20000000200 */
[----:B------:R-:W1:Y:S01]  /*90a0*/  MUFU.EX2 R80, R80 ;  /* 0x0000005000507308 */ /* 0x000e620000000800 */
[----:B--2---:R-:W-:Y:S01]  /*90b0*/  F2FP.BF16.F32.PACK_AB R6, R72, R70 ;  /* 0x000000464806723e */ /* 0x004fe200000010ff */
[----:B------:R-:W-:-:S06]  /*90c0*/  FADD.FTZ R15, R70, R15 ;  /* 0x0000000f460f7221 */ /* 0x000fcc0000010000 */
[----:B------:R-:W2:Y:S01]  /*90d0*/  MUFU.EX2 R12, R75 ;  /* 0x0000004b000c7308 */ /* 0x000ea20000000800 */
[----:B0-----:R-:W-:-:S07]  /*90e0*/  FADD.FTZ R3, R20, R3 ;  /* 0x0000000314037221 */ /* 0x001fce0000010000 */
[----:B------:R-:W0:Y:S01]  /*90f0*/  MUFU.EX2 R77, R77 ;  /* 0x0000004d004d7308 */ /* 0x000e220000000800 */
[C---:B-1----:R-:W-:Y:S01]  /*9100*/  F2FP.BF16.F32.PACK_AB R5, R80.reuse, R20 ;  /* 0x000000145005723e */ /* 0x042fe200000010ff */
[----:B------:R-:W-:-:S04]  /*9110*/  FADD.FTZ R3, R80, R3 ;  /* 0x0000000350037221 */ /* 0x000fc80000010000 */
[----:B--2---:R-:W-:Y:S01]  /*9120*/  FADD.FTZ R2, R12, R3 ;  /* 0x000000030c027221 */ /* 0x004fe20000010000 */
[----:B------:R-:W-:Y:S01]  /*9130*/  FADD.FTZ R3, R72, R15 ;  /* 0x0000000f48037221 */ /* 0x000fe20000010000 */
[C---:B0-----:R-:W-:Y:S02]  /*9140*/  F2FP.BF16.F32.PACK_AB R7, R77.reuse, R12 ;  /* 0x0000000c4d07723e */ /* 0x041fe400000010ff */
[----:B------:R-:W-:-:S03]  /*9150*/  FADD.FTZ R2, R77, R2 ;  /* 0x000000024d027221 */ /* 0x000fc60000010000 */
[----:B------:R0:W-:Y:S01]  /*9160*/  STSM.16.M88.4 [R18+0x6000], R4 ;  /* 0x0060000412007844 */ /* 0x0001e20000000200 */
[----:B------:R1:W-:Y:S06]  /*9170*/  MEMBAR.ALL.CTA ;  /* 0x0000000000007992 */ /* 0x0003ec0000008000 */
[----:B-1----:R-:W1:Y:S01]  /*9180*/  FENCE.VIEW.ASYNC.S ;  /* 0x00000000000073c6 */ /* 0x002e620000000000 */
[----:B0-----:R-:W-:Y:S02]  /*9190*/  IMAD.MOV.U32 R4, RZ, RZ, R10 ;  /* 0x000000ffff047224 */ /* 0x001fe400078e000a */
[----:B------:R-:W-:Y:S01]  /*91a0*/  IMAD.MOV.U32 R7, RZ, RZ, R11 ;  /* 0x000000ffff077224 */ /* 0x000fe200078e000b */
[----:B-1----:R-:W-:Y:S01]  /*91b0*/  NOP ;  /* 0x0000000000007918 */ /* 0x002fe20000000000 */
[----:B------:R-:W-:Y:S05]  /*91c0*/  @P2 BRA `(.L_x_11029) ;  /* 0xffffffc400bc2947 */ /* 0x000fea000383ffff */
[----:B------:R-:W-:Y:S01]  /*91d0*/  IMAD.MOV.U32 R7, RZ, RZ, R11 ;  /* 0x000000ffff077224 */ /* 0x000fe200078e000b */
[----:B------:R-:W-:Y:S01]  /*91e0*/  UMOV UR46, UR56 ;  /* 0x00000038002e7c82 */ /* 0x000fe20008000000 */
[----:B------:R-:W-:Y:S01]  /*91f0*/  IMAD.MOV.U32 R4, RZ, RZ, R10 ;  /* 0x000000ffff047224 */ /* 0x000fe200078e000a */
[----:B------:R-:W-:-:S06]  /*9200*/  UMOV UR49, UR55 ;  /* 0x0000003700317c82 */ /* 0x000fcc0008000000 */
.L_x_11012:
        /* <DEDUP_REMOVED lines=26> */
.L_x_11031:
[----:B------:R-:W-:-:S11]  /*93b0*/  UISETP.NE.AND UP1, UPT, UR18, 0x1, UPT ;  /* 0x000000011200788c */ /* 0x000fd6000bf25270 */
[----:B------:R-:W-:Y:S02]  /*93c0*/  @UP1 ULDC.64 UR6, c[0x0][0x9e8] ;  /* 0x00027a0000061ab9 */ /* 0x000fe40000000a00 */
[----:B------:R-:W-:-:S04]  /*93d0*/  UIMAD.WIDE.U32 UR10, UR14, UR6, URZ ;  /* 0x000000060e0a72a5 */ /* 0x000fc8000f8e003f */
[----:B------:R-:W-:-:S12]  /*93e0*/  @UP1 USHF.R.U32.HI UR14, URZ, UR7, UR11 ;  /* 0x000000073f0e1299 */ /* 0x000fd8000801160b */
.L_x_11032:
[----:B------:R-:W-:-:S04]  /*93f0*/  UIMAD UR14, UR14, UR18, URZ ;  /* 0x000000120e0e72a4 */ /* 0x000fc8000f8e023f */
[----:B------:R-:W-:-:S04]  /*9400*/  UISETP.LT.AND UP1, UPT, UR15, UR14, UPT ;  /* 0x0000000e0f00728c */ /* 0x000fc8000bf21270 */
[----:B------:R-:W-:-:S12]  /*9410*/  USEL UR15, UR15, UR14, !UP1 ;  /* 0x0000000e0f0f7287 */ /* 0x000fd8000c800000 */
.L_x_11030:
        /* <DEDUP_REMOVED lines=14> */
.L_x_11042:
        /* <DEDUP_REMOVED lines=9> */
.L_x_11035:
[----:B------:R-:W-:Y:S01]  /*9590*/  ULEA UR6, UR46, UR42, 0x3 ;  /* 0x0000002a2e067291 */ /* 0x000fe2000f8e183f */
[----:B------:R-:W-:-:S05]  /*95a0*/  IMAD.U32 R4, RZ, RZ, UR49 ;  /* 0x00000031ff047e24 */ /* 0x000fca000f8e00ff */
[----:B------:R-:W-:-:S04]  /*95b0*/  SHF.L.U32 R4, R4, 0x1f, RZ ;  /* 0x0000001f04047819 */ /* 0x000fc800000006ff */
[----:B------:R1:W2:Y:S01]  /*95c0*/  SYNCS.PHASECHK.TRANS64.TRYWAIT P2, [UR6+0x2d830], R4 ;  /* 0x02d83004ff0075a7 */ /* 0x0002a20008040146 */
[----:B------:R-:W-:Y:S05]  /*95d0*/  @!P0 BRA `(.L_x_11036) ;  /* 0x0000000000048947 */ /* 0x000fea0003800000 */
[----:B------:R-:W-:Y:S01]  /*95e0*/  BPT.TRAP 0x1 ;  /* 0x000000040000795c */ /* 0x000fe20000300000 */
.L_x_11036:
[----:B--2---:R-:W-:Y:S05]  /*95f0*/  @P2 BRA `(.L_x_11034) ;  /* 0x0000000000082947 */ /* 0x004fea0003800000 */
[----:B------:R-:W2:Y:S02]  /*9600*/  SYNCS.PHASECHK.TRANS64.TRYWAIT P2, [UR6+0x2d830], R4 ;  /* 0x02d83004ff0075a7 */ /* 0x000ea40008040146 */
[----:B--2---:R-:W-:Y:S05]  /*9610*/  @!P2 BRA `(.L_x_11037) ;  /* 0x000000ec00c8a947 */ /* 0x004fea0003800000 */
.L_x_11034:
        /* <DEDUP_REMOVED lines=37> */
.L_x_11039:
[----:B------:R-:W-:Y:S01]  /*9870*/  ULEA UR6, UR53, UR42, 0x3 ;  /* 0x0000002a35067291 */ /* 0x000fe2000f8e183f */
[----:B------:R-:W-:-:S05]  /*9880*/  IMAD.U32 R4, RZ, RZ, UR28 ;  /* 0x0000001cff047e24 */ /* 0x000fca000f8e00ff */
[----:B------:R-:W-:-:S04]  /*9890*/  SHF.L.U32 R4, R4, 0x1f, RZ ;  /* 0x0000001f04047819 */ /* 0x000fc800000006ff */
[----:B------:R0:W1:Y:S01]  /*98a0*/  SYNCS.PHASECHK.TRANS64.TRYWAIT P2, [UR6+0x2d850], R4 ;  /* 0x02d85004ff0075a7 */ /* 0x0000620008040146 */
[----:B------:R-:W-:Y:S05]  /*98b0*/  @!P0 BRA `(.L_x_11040) ;  /* 0x0000000000048947 */ /* 0x000fea0003800000 */
[----:B------:R-:W-:Y:S01]  /*98c0*/  BPT.TRAP 0x1 ;  /* 0x000000040000795c */ /* 0x000fe20000300000 */
.L_x_11040:
[----:B-1----:R-:W-:Y:S05]  /*98d0*/  @P2 BRA `(.L_x_11038) ;  /* 0x0000000000082947 */ /* 0x002fea0003800000 */
[----:B------:R-:W1:Y:S02]  /*98e0*/  SYNCS.PHASECHK.TRANS64.TRYWAIT P2, [UR6+0x2d850], R4 ;  /* 0x02d85004ff0075a7 */ /* 0x000e640008040146 */
[----:B-1----:R-:W-:Y:S05]  /*98f0*/  @!P2 BRA `(.L_x_11041) ;  /* 0x000000ec0028a947 */ /* 0x002fea0003800000 */
.L_x_11038:
[----:B------:R-:W-:Y:S01]  /*9900*/  UIADD3 UR6, UR42, 0x400, URZ ;  /* 0x000004002a067890 */ /* 0x000fe2000fffe03f */
[----:B------:R-:W-:Y:S01]  /*9910*/  WARPGROUP.ARRIVE ;  /* 0x00000000000079c5 */ /* 0x000fe20000000000 */
[----:B------:R-:W-:Y:S01]  /*9920*/  UMOV UR29, 0x40000040 ;  /* 0x40000040001d7882 */ /* 0x000fe20000000000 */
[----:B------:R-:W-:Y:S01]  /*9930*/  UMOV UR31, 0x80000020 ;  /* 0x80000020001f7882 */ /* 0x000fe20000000000 */
[----:B------:R-:W-:Y:S01]  /*9940*/  USHF.R.U32.HI UR6, URZ, 0x4, UR6 ;  /* 0x000000043f067899 */ /* 0x000fe20008011606 */
[----:B-1----:R-:W-:Y:S01]  /*9950*/  FMUL.FTZ R7, R24, UR35 ;  /* 0x0000002318077c20 */ /* 0x002fe20008410000 */
        /* <DEDUP_REMOVED lines=84> */
[----:B0-----:R-:W-:-:S07]  /*9ea0*/  FMNMX.FTZ R4, R31, R4, !PT ;  /* 0x000000041f047209 */ /* 0x001fce0007810000 */
[----:B------:R-:W0:Y:S01]  /*9eb0*/  MUFU.TANH R37, R37 ;  /* 0x0000002500257308 */ /* 0x000e220000002400 */
[----:B---3--:R-:W-:-:S07]  /*9ec0*/  FMNMX.FTZ R4, R33, R4, !PT ;  /* 0x0000000421047209 */ /* 0x008fce0007810000 */
[----:B------:R-:W3:Y:S01]  /*9ed0*/  MUFU.TANH R38, R38 ;  /* 0x0000002600267308 */ /* 0x000ee20000002400 */
[----:B--2---:R-:W-:Y:S02]  /*9ee0*/  FMNMX.FTZ R4, R35, R4, !PT ;  /* 0x0000000423047209 */ /* 0x004fe40007810000 */
[----:B-1----:R-:W-:Y:S02]  /*9ef0*/  SHF.R.U32.HI R149, RZ, 0x7, R150 ;  /* 0x00000007ff957819 */ /* 0x002fe40000011696 */
[----:B------:R-:W-:-:S03]  /*9f00*/  ISETP.GE.U32.AND P2, PT, R150, 0x180, PT ;  /* 0x000001809600780c */ /* 0x000fc60003f46070 */
[----:B------:R-:W1:Y:S01]  /*9f10*/  MUFU.TANH R41, R41 ;  /* 0x0000002900297308 */ /* 0x000e620000002400 */
[----:B0-----:R-:W-:Y:S01]  /*9f20*/  FMNMX.FTZ R59, R37, R4, !PT ;  /* 0x00000004253b7209 */ /* 0x001fe20007810000 */
[----:B------:R-:W-:Y:S02]  /*9f30*/  WARPGROUP.DEPBAR.LE gsb0, 0x0 ;  /* 0x00008000000079c5 */ /* 0x000fe40000010000 */
[----:B------:R-:W-:-:S04]  /*9f40*/  WARPGROUP.ARRIVE ;  /* 0x00000000000079c5 */ /* 0x000fc80000000000 */
[----:B------:R-:W0:Y:S01]  /*9f50*/  MUFU.TANH R43, R43 ;  /* 0x0000002b002b7308 */ /* 0x000e220000002400 */
[----:B---3--:R-:W-:Y:S01]  /*9f60*/  FMNMX.FTZ R4, R38, R59, !PT ;  /* 0x0000003b26047209 */ /* 0x008fe20007810000 */
[----:B------:R-:W-:Y:S01]  /*9f70*/  FMUL.FTZ R59, R76, UR35 ;  /* 0x000000234c3b7c20 */ /* 0x000fe20008410000 */
[----:B------:R-:W-:Y:S01]  /*9f80*/  FMUL.FTZ R76, R87, UR35 ;  /* 0x00000023574c7c20 */ /* 0x000fe20008410000 */
[----:B------:R-:W-:Y:S01]  /*9f90*/  HGMMA.64x96x16.F32.BF16 R88, gdesc[UR28].tnspB, R88, gsb0 ;  /* 0x416000001c5879f0 */ /* 0x000fe20008001858 */
[----:B------:R-:W-:Y:S02]  /*9fa0*/  UIADD3 UR28, UR6, 0x4, URZ ;  /* 0x00000004061c7890 */ /* 0x000fe4000fffe03f */
[----:B------:R-:W-:Y:S01]  /*9fb0*/  UIADD3 UR30, UR7, 0x80, URZ ;  /* 0x00000080071e7890 */ /* 0x000fe2000fffe03f */
[----:B------:R-:W2:Y:S01]  /*9fc0*/  MUFU.TANH R45, R45 ;  /* 0x0000002d002d7308 */ /* 0x000ea20000002400 */
[----:B------:R-:W-:Y:S01]  /*9fd0*/  UMOV UR29, 0x40000040 ;  /* 0x40000040001d7882 */ /* 0x000fe20000000000 */
[----:B------:R-:W-:Y:S01]  /*9fe0*/  UMOV UR31, 0x80000020 ;  /* 0x80000020001f7882 */ /* 0x000fe20000000000 */
[----:B-1----:R-:W-:-:S05]  /*9ff0*/  FMNMX.FTZ R4, R41, R4, !PT ;  /* 0x0000000429047209 */ /* 0x002fca0007810000 */
        /* <DEDUP_REMOVED lines=24> */
[----:B------:R-:W-:Y:S01]  /*a180*/  FMUL.FTZ R65, R66, UR35 ;  /* 0x0000002342417c20 */ /* 0x000fe20008410000 */
[----:B------:R-:W-:Y:S01]  /*a190*/  FMUL.FTZ R66, R67, UR35 ;  /* 0x0000002343427c20 */ /* 0x000fe20008410000 */
[----:B------:R-:W-:Y:S01]  /*a1a0*/  FMUL.FTZ R67, R70, UR35 ;  /* 0x0000002346437c20 */ /* 0x000fe20008410000 */
[----:B------:R-:W-:Y:S01]  /*a1b0*/  FMUL.FTZ R70, R75, UR35 ;  /* 0x000000234b467c20 */ /* 0x000fe20008410000 */
[----:B------:R-:W-:Y:S02]  /*a1c0*/  FMUL.FTZ R75, R86, UR35 ;  /* 0x00000023564b7c20 */ /* 0x000fe40008410000 */
[----:B------:R-:W2:Y:S01]  /*a1d0*/  MUFU.TANH R61, R61 ;  /* 0x0000003d003d7308 */ /* 0x000ea20000002400 */
[----:B-1----:R-:W-:Y:S01]  /*a1e0*/  FMNMX.FTZ R69, R59, R4, !PT ;  /* 0x000000043b457209 */ /* 0x002fe20007810000 */
[----:B------:R-:W-:-:S02]  /*a1f0*/  WARPGROUP.DEPBAR.LE gsb0, 0x0 ;  /* 0x00008000000079c5 */ /* 0x000fc40000010000 */
        /* <DEDUP_REMOVED lines=13> */
[----:B0-----:R-:W-:Y:S01]  /*a2d0*/  FMNMX.FTZ R4, R64, R69, !PT ;  /* 0x0000004540047209 */ /* 0x001fe20007810000 */
[----:B------:R-:W-:Y:S01]  /*a2e0*/  FMUL.FTZ R69, R74, UR35 ;  /* 0x000000234a457c20 */ /* 0x000fe20008410000 */
[----:B------:R-:W-:-:S05]  /*a2f0*/  FMUL.FTZ R74, R83, UR35 ;  /* 0x00000023534a7c20 */ /* 0x000fca0008410000 */
[----:B------:R-:W0:Y:S01]  /*a300*/  MUFU.TANH R10, R10 ;  /* 0x0000000a000a7308 */ /* 0x000e220000002400 */
[----:B--2---:R-:W-:-:S05]  /*a310*/  FMNMX.FTZ R4, R63, R4, !PT ;  /* 0x000000043f047209 */ /* 0x004fca0007810000 */
[----:B------:R-:W2:Y:S02]  /*a320*/  SHFL.BFLY PT, R73, R4, 0x2, 0x1f ;  /* 0x0c401f0004497f89 */ /* 0x000ea400000e0000 */
[----:B------:R-:W3:Y:S08]  /*a330*/  MUFU.TANH R13, R13 ;  /* 0x0000000d000d7308 */ /* 0x000ef00000002400 */
[----:B------:R-:W4:Y:S08]  /*a340*/  MUFU.TANH R14, R14 ;  /* 0x0000000e000e7308 */ /* 0x000f300000002400 */
[----:B------:R-:W5:Y:S01]  /*a350*/  MUFU.TANH R20, R20 ;  /* 0x0000001400147308 */ /* 0x000f620000002400 */
[----:B--2---:R-:W-:Y:S01]  /*a360*/  FMNMX.FTZ R77, R4, R73, !PT ;  /* 0x00000049044d7209 */ /* 0x004fe20007810000 */
[----:B------:R-:W-:-:S06]  /*a370*/  FMUL.FTZ R73, R82, UR35 ;  /* 0x0000002352497c20 */ /* 0x000fcc0008410000 */
[----:B------:R-:W2:Y:S01]  /*a380*/  MUFU.TANH R24, R24 ;  /* 0x0000001800187308 */ /* 0x000ea20000002400 */
[----:B------:R-:W1:Y:S07]  /*a390*/  SHFL.BFLY PT, R4, R77, 0x1, 0x1f ;  /* 0x0c201f004d047f89 */ /* 0x000e6e00000e0000 */
[----:B------:R-:W2:Y:S08]  /*a3a0*/  MUFU.TANH R26, R26 ;  /* 0x0000001a001a7308 */ /* 0x000eb00000002400 */
[----:B------:R-:W2:Y:S08]  /*a3b0*/  MUFU.TANH R28, R28 ;  /* 0x0000001c001c7308 */ /* 0x000eb00000002400 */
[----:B------:R-:W2:Y:S01]  /*a3c0*/  MUFU.TANH R30, R30 ;  /* 0x0000001e001e7308 */ /* 0x000ea20000002400 */
[----:B-1----:R-:W-:-:S05]  /*a3d0*/  FMNMX.FTZ R4, R77, R4, !PT ;  /* 0x000000044d047209 */ /* 0x002fca0007810000 */
[C---:B------:R-:W-:Y:S02]  /*a3e0*/  FMUL.FTZ R78, R4.reuse, UR34 ;  /* 0x00000022044e7c20 */ /* 0x040fe40008410000 */
[----:B------:R-:W1:Y:S01]  /*a3f0*/  MUFU.TANH R32, R32 ;  /* 0x0000002000207308 */ /* 0x000e620000002400 */
[----:B------:R-:W-:Y:S01]  /*a400*/  FADD.FTZ R5, -R4, R5 ;  /* 0x0000000504057221 */ /* 0x000fe20000010100 */
[--C-:B------:R-:W-:Y:S01]  /*a410*/  FFMA.FTZ R77, R7, UR34, -R78.reuse ;  /* 0x00000022074d7c23 */ /* 0x100fe2000801084e */
[----:B------:R-:W-:Y:S02]  /*a420*/  FMNMX.FTZ R7, R8, R6, !PT ;  /* 0x0000000608077209 */ /* 0x000fe40007810000 */
[----:B------:R-:W-:Y:S01]  /*a430*/  FMUL.FTZ R5, R5, UR34 ;  /* 0x0000002205057c20 */ /* 0x000fe20008410000 */
[----:B------:R-:W-:Y:S02]  /*a440*/  WARPGROUP.DEPBAR.LE gsb0, 0x0 ;  /* 0x00008000000079c5 */ /* 0x000fe40000010000 */
[----:B------:R-:W-:Y:S01]  /*a450*/  WARPGROUP.ARRIVE ;  /* 0x00000000000079c5 */ /* 0x000fe20000000000 */
[----:B0-----:R-:W-:Y:S01]  /*a460*/  FMNMX.FTZ R80, R10, R7, !PT ;  /* 0x000000070a507209 */ /* 0x001fe20007810000 */
[----:B------:R-:W0:Y:S01]  /*a470*/  MUFU.TANH R34, R34 ;  /* 0x0000002200227308 */ /* 0x000e220000002400 */
        /* <DEDUP_REMOVED lines=31> */
[----:B-1----:R-:W-:Y:S01]  /*a670*/  FMNMX.FTZ R7, R32, R7, !PT ;  /* 0x0000000720077209 */ /* 0x002fe20007810000 */
[--C-:B------:R-:W-:Y:S01]  /*a680*/  FFMA.FTZ R46, R46, UR34, -R78.reuse ;  /* 0x000000222e2e7c23 */ /* 0x100fe2000801084e */
[--C-:B------:R-:W-:Y:S01]  /*a690*/  FFMA.FTZ R49, R49, UR34, -R78.reuse ;  /* 0x0000002231317c23 */ /* 0x100fe2000801084e */
[----:B------:R-:W1:Y:S01]  /*a6a0*/  MUFU.TANH R42, R42 ;  /* 0x0000002a002a7308 */ /* 0x000e620000002400 */
[----:B0-----:R-:W-:Y:S01]  /*a6b0*/  FMNMX.FTZ R7, R34, R7, !PT ;  /* 0x0000000722077209 */ /* 0x001fe20007810000 */
[--C-:B------:R-:W-:Y:S01]  /*a6c0*/  FFMA.FTZ R50, R50, UR34, -R78.reuse ;  /* 0x0000002232327c23 */ /* 0x100fe2000801084e */
[--C-:B------:R-:W-:Y:S01]  /*a6d0*/  FFMA.FTZ R53, R53, UR34, -R78.reuse ;  /* 0x0000002235357c23 */ /* 0x100fe2000801084e */
[--C-:B------:R-:W-:Y:S01]  /*a6e0*/  FFMA.FTZ R54, R54, UR34, -R78.reuse ;  /* 0x0000002236367c23 */ /* 0x100fe2000801084e */
[----:B---3--:R-:W-:Y:S01]  /*a6f0*/  FMNMX.FTZ R80, R36, R7, !PT ;  /* 0x0000000724507209 */ /* 0x008fe20007810000 */
[--C-:B------:R-:W-:Y:S01]  /*a700*/  FFMA.FTZ R55, R55, UR34, -R78.reuse ;  /* 0x0000002237377c23 */ /* 0x100fe2000801084e */
[--C-:B------:R-:W-:Y:S01]  /*a710*/  FFMA.FTZ R56, R56, UR34, -R78.reuse ;  /* 0x0000002238387c23 */ /* 0x100fe2000801084e */
[----:B------:R-:W0:Y:S01]  /*a720*/  MUFU.TANH R44, R44 ;  /* 0x0000002c002c7308 */ /* 0x000e220000002400 */
        /* <DEDUP_REMOVED lines=8> */
[----:B-1----:R-:W-:Y:S01]  /*a7b0*/  FMNMX.FTZ R7, R42, R7, !PT ;  /* 0x000000072a077209 */ /* 0x002fe20007810000 */
[--C-:B------:R-:W-:Y:S01]  /*a7c0*/  FFMA.FTZ R62, R62, UR34, -R78.reuse ;  /* 0x000000223e3e7c23 */ /* 0x100fe2000801084e */
[--C-:B------:R-:W-:Y:S01]  /*a7d0*/  FFMA.FTZ R64, R64, UR34, -R78.reuse ;  /* 0x0000002240407c23 */ /* 0x100fe2000801084e */
[----:B------:R-:W-:-:S04]  /*a7e0*/  FFMA.FTZ R63, R63, UR34, -R78 ;  /* 0x000000223f3f7c23 */ /* 0x000fc8000801084e */
        /* <DEDUP_REMOVED lines=18> */
[----:B--2---:R-:W-:Y:S01]  /*a910*/  FMNMX.FTZ R7, R67, R80, !PT ;  /* 0x0000005043077209 */ /* 0x004fe20007810000 */
        /* <DEDUP_REMOVED lines=18> */
[----:B------:R-:W-:Y:S01]  /*aa40*/  MUFU.EX2 R5, R5 ;  /* 0x0000000500057308 */ /* 0x000fe20000000800 */
[----:B0-----:R-:W-:-:S07]  /*aa50*/  FMNMX.FTZ R7, R75, R80, !PT ;  /* 0x000000504b077209 */ /* 0x001fce0007810000 */
[----:B------:R-:W-:Y:S01]  /*aa60*/  MUFU.EX2 R77, R77 ;  /* 0x0000004d004d7308 */ /* 0x000fe20000000800 */
[----:B--2---:R-:W-:-:S05]  /*aa70*/  FMNMX.FTZ R7, R76, R7, !PT ;  /* 0x000000074c077209 */ /* 0x004fca0007810000 */
[----:B------:R-:W0:Y:S02]  /*aa80*/  SHFL.BFLY PT, R80, R7, 0x2, 0x1f ;  /* 0x0c401f0007507f89 */ /* 0x000e2400000e0000 */
[----:B------:R-:W-:Y:S08]  /*aa90*/  MUFU.EX2 R9, R9 ;  /* 0x0000000900097308 */ /* 0x000ff00000000800 */
[----:B------:R-:W-:Y:S08]  /*aaa0*/  MUFU.EX2 R11, R11 ;  /* 0x0000000b000b7308 */ /* 0x000ff00000000800 */
[----:B------:R-:W-:Y:S01]  /*aab0*/  MUFU.EX2 R12, R12 ;  /* 0x0000000c000c7308 */ /* 0x000fe20000000800 */
[----:B------:R-:W-:-:S02]  /*aac0*/  WARPGROUP.DEPBAR.LE gsb0, 0x0 ;  /* 0x00008000000079c5 */ /* 0x000fc40000010000 */
[----:B------:R-:W-:Y:S01]  /*aad0*/  WARPGROUP.ARRIVE ;  /* 0x00000000000079c5 */ /* 0x000fe20000000000 */
[----:B0-----:R-:W-:-:S04]  /*aae0*/  FMNMX.FTZ R80, R7, R80, !PT ;  /* 0x0000005007507209 */ /* 0x001fc80007810000 */
[----:B------:R-:W-:Y:S01]  /*aaf0*/  MUFU.EX2 R15, R15 ;  /* 0x0000000f000f7308 */ /* 0x000fe20000000800 */
[----:B------:R-:W-:Y:S01]  /*ab00*/  HGMMA.64x96x16.F32.BF16 R88, gdesc[UR28].tnspB, R88, gsb0 ;  /* 0x416000001c5879f0 */ /* 0x000fe20008001858 */
[----:B------:R-:W-:Y:S01]  /*ab10*/  UIADD3 UR28, UR6, 0x604, URZ ;  /* 0x00000604061c7890 */ /* 0x000fe2000fffe03f */
[----:B------:R-:W0:Y:S01]  /*ab20*/  SHFL.BFLY PT, R7, R80, 0x1, 0x1f ;  /* 0x0c201f0050077f89 */ /* 0x000e2200000e0000 */
[----:B------:R-:W-:Y:S01]  /*ab30*/  UIADD3 UR30, UR7, 0x180, URZ ;  /* 0x00000180071e7890 */ /* 0x000fe2000fffe03f */
[----:B------:R-:W-:Y:S01]  /*ab40*/  UMOV UR29, 0x40000040 ;  /* 0x40000040001d7882 */ /* 0x000fe20000000000 */
[----:B------:R-:W-:Y:S02]  /*ab50*/  UMOV UR31, 0x80000020 ;  /* 0x80000020001f7882 */ /* 0x000fe40000000000 */
        /* <DEDUP_REMOVED lines=8> */
[----:B------:R-:W-:Y:S01]  /*abe0*/  FMUL.FTZ R6, R6, UR34 ;  /* 0x0000002206067c20 */ /* 0x000fe20008410000 */
[--C-:B------:R-:W-:Y:S01]  /*abf0*/  FFMA.FTZ R78, R8, UR34, -R81.reuse ;  /* 0x00000022084e7c23 */ /* 0x100fe20008010851 */
[----:B------:R-:W-:Y:S02]  /*ac00*/  IMAD.U32 R10, RZ, RZ, UR46 ;  /* 0x0000002eff0a7e24 */ /* 0x000fe4000f8e00ff */
[----:B------:R-:W-:Y:S01]  /*ac10*/  FFMA.FTZ R82, R24, UR34, -R81 ;  /* 0x0000002218527c23 */ /* 0x000fe20008010851 */
[----:B------:R-:W-:-:S02]  /*ac20*/  VIADD R8, R149, 0x9 ;  /* 0x0000000995087836 */ /* 0x000fc40000000000 */
[--C-:B------:R-:W-:Y:S01]  /*ac30*/  FFMA.FTZ R24, R26, UR34, -R81.reuse ;  /* 0x000000221a187c23 */ /* 0x100fe20008010851 */
[----:B------:R-:W-:Y:S01]  /*ac40*/  MUFU.EX2 R6, R6 ;  /* 0x0000000600067308 */ /* 0x000fe20000000800 */
[----:B------:R-:W-:Y:S01]  /*ac50*/  @!P1 LEA R10, R10, UR42, 0x3 ;  /* 0x0000002a0a0a9c11 */ /* 0x000fe2000f8e18ff */
[--C-:B------:R-:W-:Y:S01]  /*ac60*/  FFMA.FTZ R26, R30, UR34, -R81.reuse ;  /* 0x000000221e1a7c23 */ /* 0x100fe20008010851 */
        /* <DEDUP_REMOVED lines=9> */
[--C-:B------:R-:W-:Y:S01]  /*ad00*/  FFMA.FTZ R34, R36, UR34, -R81.reuse ;  /* 0x0000002224227c23 */ /* 0x100fe20008010851 */
[--C-:B------:R-:W-:Y:S01]  /*ad10*/  FFMA.FTZ R36, R40, UR34, -R81.reuse ;  /* 0x0000002228247c23 */ /* 0x100fe20008010851 */
[----:B------:R-:W-:Y:S01]  /*ad20*/  IMAD.U32 R40, RZ, RZ, UR53 ;  /* 0x00000035ff287e24 */ /* 0x000fe2000f8e00ff */
[----:B------:R-:W-:Y:S01]  /*ad30*/  @!P1 PRMT R8, RZ, 0x654, R8 ;  /* 0x00000654ff089816 */ /* 0x000fe20000000008 */
[----:B------:R-:W1:Y:S01]  /*ad40*/  MUFU.EX2 R79, R79 ;  /* 0x0000004f004f7308 */ /* 0x000e620000000800 */
[--C-:B------:R-:W-:Y:S01]  /*ad50*/  FFMA.FTZ R13, R20, UR34, -R81.reuse ;  /* 0x00000022140d7c23 */ /* 0x100fe20008010851 */
[--C-:B------:R-:W-:Y:S01]  /*ad60*/  FFMA.FTZ R83, R28, UR34, -R81.reuse ;  /* 0x000000221c537c23 */ /* 0x100fe20008010851 */
[----:B------:R-:W-:Y:S01]  /*ad70*/  @!P1 LEA R40, R40, UR42, 0x3 ;  /* 0x0000002a28289c11 */ /* 0x000fe2000f8e18ff */
[--C-:B------:R-:W-:Y:S01]  /*ad80*/  FFMA.FTZ R65, R65, UR34, -R81.reuse ;  /* 0x0000002241417c23 */ /* 0x100fe20008010851 */
[--C-:B------:R-:W-:Y:S01]  /*ad90*/  FFMA.FTZ R28, R42, UR34, -R81.reuse ;  /* 0x000000222a1c7c23 */ /* 0x100fe20008010851 */
[--C-:B------:R-:W-:Y:S01]  /*ada0*/  FFMA.FTZ R20, R47, UR34, -R81.reuse ;  /* 0x000000222f147c23 */ /* 0x100fe20008010851 */
[----:B------:R-:W-:Y:S01]  /*adb0*/  FFMA.FTZ R42, R51, UR34, -R81 ;  /* 0x00000022332a7c23 */ /* 0x000fe20008010851 */
[----:B------:R-:W2:Y:S01]  /*adc0*/  MUFU.EX2 R80, R80 ;  /* 0x0000005000507308 */ /* 0x000ea20000000800 */
[----:B0-----:R-:W-:Y:S01]  /*add0*/  FFMA.FTZ R2, R6, R2, R78 ;  /* 0x0000000206027223 */ /* 0x001fe2000001004e */
[----:B------:R-:W-:-:S02]  /*ade0*/  @!P1 VIADD R10, R40, 0x2d860 ;  /* 0x0002d860280a9836 */ /* 0x000fc40000000000 */
[--C-:B------:R-:W-:Y:S01]  /*adf0*/  FFMA.FTZ R40, R48, UR34, -R81.reuse ;  /* 0x0000002230287c23 */ /* 0x100fe20008010851 */
[--C-:B------:R-:W-:Y:S01]  /*ae00*/  FFMA.FTZ R52, R52, UR34, -R81.reuse ;  /* 0x0000002234347c23 */ /* 0x100fe20008010851 */
[--C-:B------:R-:W-:Y:S01]  /*ae10*/  FFMA.FTZ R47, R66, UR34, -R81.reuse ;  /* 0x00000022422f7c23 */ /* 0x100fe20008010851 */
[--C-:B------:R-:W-:Y:S01]  /*ae20*/  FFMA.FTZ R51, R68, UR34, -R81.reuse ;  /* 0x0000002244337c23 */ /* 0x100fe20008010851 */
[----:B------:R-:W-:Y:S01]  /*ae30*/  @!P1 PRMT R10, RZ, 0x654, R10 ;  /* 0x00000654ff0a9816 */ /* 0x000fe2000000000a */
        /* <DEDUP_REMOVED lines=9> */
[----:B------:R-:W-:Y:S01]  /*aed0*/  FFMA.FTZ R76, R76, UR34, -R81 ;  /* 0x000000224c4c7c23 */ /* 0x000fe20008010851 */
[C---:B------:R-:W-:Y:S01]  /*aee0*/  ISETP.GT.AND P2, PT, R0.reuse, UR52, PT ;  /* 0x0000003400007c0c */ /* 0x040fe2000bf44270 */
[----:B------:R-:W-:Y:S01]  /*aef0*/  UMOV UR53, UR46 ;  /* 0x0000002e00357c82 */ /* 0x000fe20008000000 */
[----:B------:R-:W-:-:S04]  /*af00*/  VIADD R0, R0, 0xffffffff ;  /* 0xffffffff00007836 */ /* 0x000fc80000000000 */
[----:B------:R-:W4:Y:S08]  /*af10*/  MUFU.EX2 R82, R82 ;  /* 0x0000005200527308 */ /* 0x000f300000000800 */
[----:B------:R-:W5:Y:S01]  /*af20*/  MUFU.EX2 R24, R24 ;  /* 0x0000001800187308 */ /* 0x000f620000000800 */
[----:B------:R-:W-:Y:S02]  /*af30*/  WARPGROUP.DEPBAR.LE gsb0, 0x0 ;  /* 0x00008000000079c5 */ /* 0x000fe40000010000 */
[----:B------:R-:W-:-:S05]  /*af40*/  WARPGROUP.ARRIVE ;  /* 0x00000000000079c5 */ /* 0x000fca0000000000 */
[----:B------:R-:W5:Y:S01]  /*af50*/  MUFU.EX2 R83, R83 ;  /* 0x0000005300537308 */ /* 0x000f620000000800 */
[----:B------:R-:W-:Y:S01]  /*af60*/  HGMMA.64x96x16.F32.BF16 R88, gdesc[UR28].tnspB, R88, gsb0 ;  /* 0x416000001c5879f0 */ /* 0x000fe20008001858 */
[----:B------:R-:W-:Y:S02]  /*af70*/  UIADD3 UR28, UR6, 0x606, URZ ;  /* 0x00000606061c7890 */ /* 0x000fe4000fffe03f */
[----:B------:R-:W-:-:S04]  /*af80*/  UIADD3 UR30, UR7, 0x1c0, URZ ;  /* 0x000001c0071e7890 */ /* 0x000fc8000fffe03f */
[----:B------:R-:W5:Y:S01]  /*af90*/  MUFU.EX2 R26, R26 ;  /* 0x0000001a001a7308 */ /* 0x000f620000000800 */
[----:B------:R-:W-:Y:S01]  /*afa0*/  UMOV UR29, 0x40000040 ;  /* 0x40000040001d7882 */ /* 0x000fe20000000000 */
[----:B------:R-:W-:-:S06]  /*afb0*/  UMOV UR31, 0x80000020 ;  /* 0x80000020001f7882 */ /* 0x000fcc0000000000 */
[----:B------:R-:W-:Y:S08]  /*afc0*/  MUFU.EX2 R31, R31 ;  /* 0x0000001f001f7308 */ /* 0x000ff00000000800 */
[----:B------:R-:W5:Y:S08]  /*afd0*/  MUFU.EX2 R84, R84 ;  /* 0x0000005400547308 */ /* 0x000f700000000800 */
        /* <DEDUP_REMOVED lines=9> */
[----:B------:R-:W5:Y:S01]  /*b070*/  MUFU.EX2 R28, R28 ;  /* 0x0000001c001c7308 */ /* 0x000f620000000800 */
[----:B------:R-:W-:-:S02]  /*b080*/  WARPGROUP.DEPBAR.LE gsb0, 0x0 ;  /* 0x00008000000079c5 */ /* 0x000fc40000010000 */
[----:B------:R-:W-:-:S05]  /*b090*/  WARPGROUP.ARRIVE ;  /* 0x00000000000079c5 */ /* 0x000fca0000000000 */
[----:B------:R-:W-:Y:S01]  /*b0a0*/  MUFU.EX2 R43, R43 ;  /* 0x0000002b002b7308 */ /* 0x000fe20000000800 */
[----:B------:R-:W-:Y:S01]  /*b0b0*/  HGMMA.64x96x16.F32.BF16 R88, gdesc[UR28].tnspB, R88, gsb0 ;  /* 0x416000001c5879f0 */ /* 0x000fe20008001858 */
[----:B------:R-:W-:-:S06]  /*b0c0*/  UMOV UR28, UR49 ;  /* 0x00000031001c7c82 */ /* 0x000fcc0008000000 */
[----:B------:R-:W5:Y:S08]  /*b0d0*/  MUFU.EX2 R39, R39 ;  /* 0x0000002700277308 */ /* 0x000f700000000800 */
[----:B------:R-:W-:Y:S08]  /*b0e0*/  MUFU.EX2 R45, R45 ;  /* 0x0000002d002d7308 */ /* 0x000ff00000000800 */
[----:B------:R-:W5:Y:S08]  /*b0f0*/  MUFU.EX2 R20, R20 ;  /* 0x0000001400147308 */ /* 0x000f700000000800 */
[----:B------:R-:W-:Y:S08]  /*b100*/  MUFU.EX2 R46, R46 ;  /* 0x0000002e002e7308 */ /* 0x000ff00000000800 */
[----:B------:R-:W5:Y:S08]  /*b110*/  MUFU.EX2 R40, R40 ;  /* 0x0000002800287308 */ /* 0x000f700000000800 */
[----:B------:R-:W5:Y:S08]  /*b120*/  MUFU.EX2 R49, R49 ;  /* 0x0000003100317308 */ /* 0x000f700000000800 */
[----:B------:R-:W5:Y:S08]  /*b130*/  MUFU.EX2 R42, R42 ;  /* 0x0000002a002a7308 */ /* 0x000f700000000800 */
[----:B------:R-:W5:Y:S08]  /*b140*/  MUFU.EX2 R50, R50 ;  /* 0x0000003200327308 */ /* 0x000f700000000800 */
        /* <DEDUP_REMOVED lines=8> */
[----:B-1----:R-:W-:Y:S01]  /*b1d0*/  FFMA.FTZ R44, R67, UR34, -R81 ;  /* 0x00000022432c7c23 */ /* 0x002fe20008010851 */
[----:B------:R-:W-:Y:S01]  /*b1e0*/  FADD.FTZ R67, R79, R2 ;  /* 0x000000024f437221 */ /* 0x000fe20000010000 */
[-C--:B------:R-:W-:Y:S01]  /*b1f0*/  FMUL.FTZ R88, R88, R5.reuse ;  /* 0x0000000558587220 */ /* 0x080fe20000410000 */
[-C--:B------:R-:W-:Y:S01]  /*b200*/  FMUL.FTZ R89, R89, R5.reuse ;  /* 0x0000000559597220 */ /* 0x080fe20000410000 */
[----:B------:R-:W-:Y:S01]  /*b210*/  FMUL.FTZ R92, R92, R5 ;  /* 0x000000055c5c7220 */ /* 0x000fe20000410000 */
[----:B--2---:R-:W-:Y:S01]  /*b220*/  FADD.FTZ R67, R80, R67 ;  /* 0x0000004350437221 */ /* 0x004fe20000010000 */
[----:B0-----:R-:W-:Y:S01]  /*b230*/  FFMA.FTZ R8, R5, R3, R77 ;  /* 0x0000000305087223 */ /* 0x001fe2000001004d */
[----:B------:R0:W-:Y:S01]  /*b240*/  @!P1 SYNCS.ARRIVE.TRANS64.RED.A1T0 RZ, [R10+URZ], RZ ;  /* 0x000000ff0aff99a7 */ /* 0x0001e2000810043f */
[----:B------:R1:W-:Y:S01]  /*b250*/  MUFU.EX2 R2, R65 ;  /* 0x0000004100027308 */ /* 0x0003e20000000800 */
[-C--:B------:R-:W-:Y:S01]  /*b260*/  FMUL.FTZ R93, R93, R5.reuse ;  /* 0x000000055d5d7220 */ /* 0x080fe20000410000 */
[----:B------:R-:W-:Y:S01]  /*b270*/  FADD.FTZ R8, R9, R8 ;  /* 0x0000000809087221 */ /* 0x000fe20000010000 */
[-C--:B------:R-:W-:Y:S01]  /*b280*/  FMUL.FTZ R96, R96, R5.reuse ;  /* 0x0000000560607220 */ /* 0x080fe20000410000 */
[-C--:B------:R-:W-:Y:S01]  /*b290*/  FMUL.FTZ R97, R97, R5.reuse ;  /* 0x0000000561617220 */ /* 0x080fe20000410000 */
[-C--:B------:R-:W-:Y:S01]  /*b2a0*/  FMUL.FTZ R100, R100, R5.reuse ;  /* 0x0000000564647220 */ /* 0x080fe20000410000 */
[----:B------:R-:W-:Y:S01]  /*b2b0*/  FADD.FTZ R85, R11, R8 ;  /* 0x000000080b557221 */ /* 0x000fe20000010000 */
[----:B0-----:R-:W-:Y:S01]  /*b2c0*/  FADD.FTZ R10, R14, R67 ;  /* 0x000000430e0a7221 */ /* 0x001fe20000010000 */
[----:B------:R0:W2:Y:S01]  /*b2d0*/  MUFU.EX2 R3, R52 ;  /* 0x0000003400037308 */ /* 0x0000a20000000800 */
[----:B------:R-:W-:Y:S01]  /*b2e0*/  FMUL.FTZ R101, R101, R5 ;  /* 0x0000000565657220 */ /* 0x000fe20000410000 */
[----:B------:R-:W-:Y:S01]  /*b2f0*/  FADD.FTZ R8, R12, R85 ;  /* 0x000000550c087221 */ /* 0x000fe20000010000 */
[----:B---3--:R-:W-:Y:S01]  /*b300*/  FADD.FTZ R67, R13, R10 ;  /* 0x0000000a0d437221 */ /* 0x008fe20000010000 */
[----:B----4-:R-:W-:Y:S01]  /*b310*/  F2FP.BF16.F32.PACK_AB R13, R82, R13 ;  /* 0x0000000d520d723e */ /* 0x010fe200000010ff */
[-C--:B------:R-:W-:Y:S01]  /*b320*/  FMUL.FTZ R104, R104, R5.reuse ;  /* 0x0000000568687220 */ /* 0x080fe20000410000 */
[----:B------:R-:W-:Y:S01]  /*b330*/  FADD.FTZ R8, R15, R8 ;  /* 0x000000080f087221 */ /* 0x000fe20000010000 */
[----:B------:R-:W-:Y:S01]  /*b340*/  FADD.FTZ R67, R82, R67 ;  /* 0x0000004352437221 */ /* 0x000fe20000010000 */
[----:B------:R-:W3:Y:S01]  /*b350*/  MUFU.EX2 R44, R44 ;  /* 0x0000002c002c7308 */ /* 0x000ee20000000800 */
[-C--:B------:R-:W-:Y:S01]  /*b360*/  FMUL.FTZ R105, R105, R5.reuse ;  /* 0x0000000569697220 */ /* 0x080fe20000410000 */
[----:B------:R-:W-:Y:S01]  /*b370*/  FADD.FTZ R8, R21, R8 ;  /* 0x0000000815087221 */ /* 0x000fe20000010000 */
[----:B-----5:R-:W-:Y:S01]  /*b380*/  FADD.FTZ R10, R24, R67 ;  /* 0x00000043180a7221 */ /* 0x020fe20000010000 */
[-C--:B------:R-:W-:Y:S01]  /*b390*/  FMUL.FTZ R108, R108, R5.reuse ;  /* 0x000000056c6c7220 */ /* 0x080fe20000410000 */
[----:B------:R-:W-:Y:S01]  /*b3a0*/  FMUL.FTZ R109, R109, R5 ;  /* 0x000000056d6d7220 */ /* 0x000fe20000410000 */
[----:B------:R-:W-:Y:S01]  /*b3b0*/  FADD.FTZ R8, R25, R8 ;  /* 0x0000000819087221 */ /* 0x000fe20000010000 */
[----:B-1----:R-:W-:Y:S01]  /*b3c0*/  FADD.FTZ R65, R83, R10 ;  /* 0x0000000a53417221 */ /* 0x002fe20000010000 */
        /* <DEDUP_REMOVED lines=9> */
[----:B------:R-:W4:Y:S01]  /*b460*/  MUFU.EX2 R57, R57 ;  /* 0x0000003900397308 */ /* 0x000f220000000800 */
[C---:B------:R-:W-:Y:S01]  /*b470*/  FADD.FTZ R48, R31.reuse, R48 ;  /* 0x000000301f307221 */ /* 0x040fe20000010000 */
[----:B------:R-:W-:Y:S01]  /*b480*/  FADD.FTZ R65, R32, R65 ;  /* 0x0000004120417221 */ /* 0x000fe20000010000 */
[----:B------:R-:W-:Y:S01]  /*b490*/  F2FP.BF16.F32.PACK_AB R24, R31, R29 ;  /* 0x0000001d1f18723e */ /* 0x000fe200000010ff */
[----:B------:R-:W-:Y:S01]  /*b4a0*/  FMUL.FTZ R113, R113, R5 ;  /* 0x0000000571717220 */ /* 0x000fe20000410000 */
[----:B------:R-:W-:Y:S01]  /*b4b0*/  FADD.FTZ R48, R33, R48 ;  /* 0x0000003021307221 */ /* 0x000fe20000010000 */
[----:B------:R-:W-:Y:S01]  /*b4c0*/  FADD.FTZ R65, R34, R65 ;  /* 0x0000004122417221 */ /* 0x000fe20000010000 */
[----:B------:R-:W-:Y:S01]  /*b4d0*/  F2FP.BF16.F32.PACK_AB R11, R14, R80 ;  /* 0x000000500e0b723e */ /* 0x000fe200000010ff */
[----:B------:R-:W5:Y:S01]  /*b4e0*/  MUFU.EX2 R69, R69 ;  /* 0x0000004500457308 */ /* 0x000f620000000800 */
[----:B------:R-:W-:Y:S01]  /*b4f0*/  FADD.FTZ R48, R35, R48 ;  /* 0x0000003023307221 */ /* 0x000fe20000010000 */
        /* <DEDUP_REMOVED lines=8> */
[----:B0-----:R-:W-:Y:S01]  /*b580*/  FADD.FTZ R52, R28, R65 ;  /* 0x000000411c347221 */ /* 0x001fe20000010000 */
[----:B------:R-:W-:Y:S01]  /*b590*/  F2FP.BF16.F32.PACK_AB R8, R9, R77 ;  /* 0x0000004d0908723e */ /* 0x000fe200000010ff */
[----:B------:R-:W-:Y:S01]  /*b5a0*/  FMUL.FTZ R117, R117, R5 ;  /* 0x0000000575757220 */ /* 0x000fe20000410000 */
[----:B------:R-:W-:Y:S01]  /*b5b0*/  FADD.FTZ R48, R41, R48 ;  /* 0x0000003029307221 */ /* 0x000fe20000010000 */
[----:B------:R-:W-:Y:S01]  /*b5c0*/  FADD.FTZ R21, R39, R52 ;  /* 0x0000003427157221 */ /* 0x000fe20000010000 */
[----:B------:R-:W-:Y:S01]  /*b5d0*/  F2FP.BF16.F32.PACK_AB R9, R79, R78 ;  /* 0x0000004e4f09723e */ /* 0x000fe200000010ff */
[----:B------:R-:W0:Y:S01]  /*b5e0*/  MUFU.EX2 R70, R70 ;  /* 0x0000004600467308 */ /* 0x000e220000000800 */
[----:B------:R-:W-:Y:S01]  /*b5f0*/  FADD.FTZ R48, R43, R48 ;  /* 0x000000302b307221 */ /* 0x000fe20000010000 */
[----:B------:R-:W-:Y:S01]  /*b600*/  FADD.FTZ R21, R20, R21 ;  /* 0x0000001514157221 */ /* 0x000fe20000010000 */
[----:B------:R-:W-:Y:S01]  /*b610*/  F2FP.BF16.F32.PACK_AB R25, R84, R26 ;  /* 0x0000001a5419723e */ /* 0x000fe200000010ff */
[----:B------:R2:W-:Y:S01]  /*b620*/  STSM.16.M88.4 [R17+0x21800], R8 ;  /* 0x0218000811007844 */ /* 0x0005e20000000200 */
[----:B------:R-:W-:Y:S01]  /*b630*/  FADD.FTZ R29, R45, R48 ;  /* 0x000000302d1d7221 */ /* 0x000fe20000010000 */
[----:B------:R-:W-:Y:S01]  /*b640*/  FADD.FTZ R21, R40, R21 ;  /* 0x0000001528157221 */ /* 0x000fe20000010000 */
[----:B------:R-:W-:Y:S01]  /*b650*/  F2FP.BF16.F32.PACK_AB R26, R35, R33 ;  /* 0x00000021231a723e */ /* 0x000fe200000010ff */
[----:B------:R3:W-:Y:S01]  /*b660*/  STSM.16.M88.4 [R22], R12 ;  /* 0x0000000c16007844 */ /* 0x0007e20000000200 */
[----:B------:R-:W-:Y:S01]  /*b670*/  FADD.FTZ R32, R46, R29 ;  /* 0x0000001d2e207221 */ /* 0x000fe20000010000 */
[----:B------:R-:W0:Y:S01]  /*b680*/  MUFU.EX2 R59, R59 ;  /* 0x0000003b003b7308 */ /* 0x000e220000000800 */
[-C--:B------:R-:W-:Y:S01]  /*b690*/  FMUL.FTZ R120, R120, R5.reuse ;  /* 0x0000000578787220 */ /* 0x080fe20000410000 */
[----:B------:R1:W-:Y:S01]  /*b6a0*/  STSM.16.M88.4 [R19], R24 ;  /* 0x0000001813007844 */ /* 0x0003e20000000200 */
[----:B------:R-:W-:Y:S01]  /*b6b0*/  FADD.FTZ R29, R49, R32 ;  /* 0x00000020311d7221 */ /* 0x000fe20000010000 */
[----:B------:R-:W-:Y:S01]  /*b6c0*/  FADD.FTZ R32, R42, R21 ;  /* 0x000000152a207221 */ /* 0x000fe20000010000 */
[-C--:B------:R-:W-:Y:S01]  /*b6d0*/  FMUL.FTZ R121, R121, R5.reuse ;  /* 0x0000000579797220 */ /* 0x080fe20000410000 */
[-C--:B------:R-:W-:Y:S01]  /*b6e0*/  FMUL.FTZ R124, R124, R5.reuse ;  /* 0x000000057c7c7220 */ /* 0x080fe20000410000 */
[-C--:B------:R-:W-:Y:S01]  /*b6f0*/  FMUL.FTZ R125, R125, R5.reuse ;  /* 0x000000057d7d7220 */ /* 0x080fe20000410000 */
[----:B------:R-:W0:Y:S01]  /*b700*/  MUFU.EX2 R71, R71 ;  /* 0x0000004700477308 */ /* 0x000e220000000800 */
[-C--:B------:R-:W-:Y:S01]  /*b710*/  FMUL.FTZ R128, R128, R5.reuse ;  /* 0x0000000580807220 */ /* 0x080fe20000410000 */
[----:B--2---:R-:W-:Y:S01]  /*b720*/  F2FP.BF16.F32.PACK_AB R9, R36, R30 ;  /* 0x0000001e2409723e */ /* 0x004fe200000010ff */
[----:B------:R-:W-:Y:S01]  /*b730*/  FADD.FTZ R30, R50, R29 ;  /* 0x0000001d321e7221 */ /* 0x000fe20000010000 */
[----:B------:R-:W-:Y:S01]  /*b740*/  F2FP.BF16.F32.PACK_AB R11, R39, R28 ;  /* 0x0000001c270b723e */ /* 0x000fe200000010ff */
[----:B------:R-:W-:Y:S01]  /*b750*/  FMUL.FTZ R129, R129, R5 ;  /* 0x0000000581817220 */ /* 0x000fe20000410000 */
[----:B---3--:R-:W-:Y:S01]  /*b760*/  FADD.FTZ R13, R3, R32 ;  /* 0x00000020030d7221 */ /* 0x008fe20000010000 */
[----:B------:R-:W-:Y:S01]  /*b770*/  FADD.FTZ R15, R53, R30 ;  /* 0x0000001e350f7221 */ /* 0x000fe20000010000 */
[----:B------:R-:W2:Y:S01]  /*b780*/  MUFU.EX2 R60, R60 ;  /* 0x0000003c003c7308 */ /* 0x000ea20000000800 */
[----:B------:R-:W-:Y:S01]  /*b790*/  F2FP.BF16.F32.PACK_AB R8, R38, R37 ;  /* 0x000000252608723e */ /* 0x000fe200000010ff */
[----:B------:R-:W-:Y:S01]  /*b7a0*/  FADD.FTZ R14, R2, R13 ;  /* 0x0000000d020e7221 */ /* 0x000fe20000010000 */
[----:B-1----:R-:W-:Y:S01]  /*b7b0*/  FADD.FTZ R24, R54, R15 ;  /* 0x0000000f36187221 */ /* 0x002fe20000010000 */
[----:B------:R-:W-:Y:S01]  /*b7c0*/  F2FP.BF16.F32.PACK_AB R13, R40, R20 ;  /* 0x00000014280d723e */ /* 0x000fe200000010ff */
[----:B------:R-:W-:Y:S01]  /*b7d0*/  FMUL.FTZ R132, R132, R5 ;  /* 0x0000000584847220 */ /* 0x000fe20000410000 */
[----:B------:R-:W-:Y:S01]  /*b7e0*/  FADD.FTZ R15, R47, R14 ;  /* 0x0000000e2f0f7221 */ /* 0x000fe20000010000 */
[----:B------:R-:W-:Y:S01]  /*b7f0*/  FADD.FTZ R21, R55, R24 ;  /* 0x0000001837157221 */ /* 0x000fe20000010000 */
[----:B------:R-:W-:Y:S01]  /*b800*/  MUFU.EX2 R61, R61 ;  /* 0x0000003d003d7308 */ /* 0x000fe20000000800 */
[----:B------:R-:W-:Y:S01]  /*b810*/  F2FP.BF16.F32.PACK_AB R10, R43, R41 ;  /* 0x000000292b0a723e */ /* 0x000fe200000010ff */
[----:B------:R-:W-:Y:S01]  /*b820*/  FADD.FTZ R20, R44, R15 ;  /* 0x0000000f2c147221 */ /* 0x000fe20000010000 */
[----:B------:R-:W-:Y:S01]  /*b830*/  FADD.FTZ R24, R56, R21 ;  /* 0x0000001538187221 */ /* 0x000fe20000010000 */
[----:B------:R-:W-:Y:S01]  /*b840*/  F2FP.BF16.F32.PACK_AB R15, R3, R42 ;  /* 0x0000002a030f723e */ /* 0x000fe200000010ff */
[----:B------:R-:W-:Y:S01]  /*b850*/  FMUL.FTZ R133, R133, R5 ;  /* 0x0000000585857220 */ /* 0x000fe20000410000 */
[----:B------:R-:W-:Y:S01]  /*b860*/  FADD.FTZ R20, R51, R20 ;  /* 0x0000001433147221 */ /* 0x000fe20000010000 */
[----:B----4-:R-:W-:Y:S01]  /*b870*/  FADD.FTZ R3, R57, R24 ;  /* 0x0000001839037221 */ /* 0x010fe20000010000 */
[----:B------:R-:W1:Y:S01]  /*b880*/  MUFU.EX2 R72, R72 ;  /* 0x0000004800487308 */ /* 0x000e620000000800 */
[----:B------:R-:W-:Y:S01]  /*b890*/  F2FP.BF16.F32.PACK_AB R25, R47, R2 ;  /* 0x000000022f19723e */ /* 0x000fe200000010ff */
[----:B-----5:R-:W-:Y:S01]  /*b8a0*/  FADD.FTZ R21, R69, R20 ;  /* 0x0000001445157221 */ /* 0x020fe20000010000 */
[----:B------:R-:W-:Y:S01]  /*b8b0*/  FADD.FTZ R20, R58, R3 ;  /* 0x000000033a147221 */ /* 0x000fe20000010000 */
[----:B------:R-:W-:Y:S01]  /*b8c0*/  F2FP.BF16.F32.PACK_AB R12, R46, R45 ;  /* 0x0000002d2e0c723e */ /* 0x000fe200000010ff */
[----:B------:R3:W-:Y:S01]  /*b8d0*/  STSM.16.M88.4 [R18], R8 ;  /* 0x0000000812007844 */ /* 0x0007e20000000200 */
[----:B0-----:R-:W-:Y:S01]  /*b8e0*/  FADD.FTZ R2, R70, R21 ;  /* 0x0000001546027221 */ /* 0x001fe20000010000 */
[----:B------:R-:W-:Y:S01]  /*b8f0*/  FADD.FTZ R3, R59, R20 ;  /* 0x000000143b037221 */ /* 0x000fe20000010000 */
[----:B------:R-:W0:Y:S01]  /*b900*/  MUFU.EX2 R62, R62 ;  /* 0x0000003e003e7308 */ /* 0x000e220000000800 */
[----:B------:R-:W-:Y:S01]  /*b910*/  F2FP.BF16.F32.PACK_AB R14, R50, R49 ;  /* 0x00000031320e723e */ /* 0x000fe200000010ff */
[-C--:B------:R-:W-:Y:S01]  /*b920*/  FMUL.FTZ R90, R90, R6.reuse ;  /* 0x000000065a5a7220 */ /* 0x080fe20000410000 */
[----:B------:R-:W-:Y:S01]  /*b930*/  F2FP.BF16.F32.PACK_AB R24, R54, R53 ;  /* 0x000000353618723e */ /* 0x000fe200000010ff */
[----:B------:R-:W-:Y:S01]  /*b940*/  FMUL.FTZ R91, R91, R6 ;  /* 0x000000065b5b7220 */ /* 0x000fe20000410000 */
[----:B------:R-:W-:Y:S01]  /*b950*/  F2FP.BF16.F32.PACK_AB R26, R56, R55 ;  /* 0x00000037381a723e */ /* 0x000fe200000010ff */
[----:B------:R4:W-:Y:S01]  /*b960*/  STSM.16.M88.4 [R17+0x27800], R12 ;  /* 0x0278000c11007844 */ /* 0x0009e20000000200 */
[----:B------:R-:W-:Y:S01]  /*b970*/  F2FP.BF16.F32.PACK_AB R27, R51, R44 ;  /* 0x0000002c331b723e */ /* 0x000fe200000010ff */
[----:B------:R-:W-:Y:S01]  /*b980*/  MUFU.EX2 R64, R64 ;  /* 0x0000004000407308 */ /* 0x000fe20000000800 */
[-C--:B------:R-:W-:Y:S01]  /*b990*/  FMUL.FTZ R94, R94, R6.reuse ;  /* 0x000000065e5e7220 */ /* 0x080fe20000410000 */
[-C--:B------:R-:W-:Y:S01]  /*b9a0*/  FMUL.FTZ R95, R95, R6.reuse ;  /* 0x000000065f5f7220 */ /* 0x080fe20000410000 */
[-C--:B------:R-:W-:Y:S01]  /*b9b0*/  FMUL.FTZ R98, R98, R6.reuse ;  /* 0x0000000662627220 */ /* 0x080fe20000410000 */
[----:B------:R0:W-:Y:S01]  /*b9c0*/  STSM.16.M88.4 [R23], R24 ;  /* 0x0000001817007844 */ /* 0x0001e20000000200 */
[----:B---3--:R-:W-:Y:S01]  /*b9d0*/  FADD.FTZ R9, R71, R2 ;  /* 0x0000000247097221 */ /* 0x008fe20000010000 */
[----:B--2---:R-:W-:Y:S01]  /*b9e0*/  FADD.FTZ R2, R60, R3 ;  /* 0x000000033c027221 */ /* 0x004fe20000010000 */
[----:B------:R-:W-:Y:S01]  /*b9f0*/  F2FP.BF16.F32.PACK_AB R8, R58, R57 ;  /* 0x000000393a08723e */ /* 0x000fe200000010ff */
[----:B------:R-:W2:Y:S01]  /*ba00*/  MUFU.EX2 R63, R63 ;  /* 0x0000003f003f7308 */ /* 0x000ea20000000800 */
[----:B-1----:R-:W-:Y:S01]  /*ba10*/  FADD.FTZ R3, R72, R9 ;  /* 0x0000000948037221 */ /* 0x002fe20000010000 */
[----:B------:R-:W-:Y:S01]  /*ba20*/  F2FP.BF16.F32.PACK_AB R9, R70, R69 ;  /* 0x000000454609723e */ /* 0x000fe200000010ff */
[-C--:B------:R-:W-:Y:S01]  /*ba30*/  FMUL.FTZ R99, R99, R6.reuse ;  /* 0x0000000663637220 */ /* 0x080fe20000410000 */
[----:B------:R-:W-:Y:S01]  /*ba40*/  F2FP.BF16.F32.PACK_AB R10, R60, R59 ;  /* 0x0000003b3c0a723e */ /* 0x000fe200000010ff */
[-C--:B------:R-:W-:Y:S01]  /*ba50*/  FMUL.FTZ R102, R102, R6.reuse ;  /* 0x0000000666667220 */ /* 0x080fe20000410000 */
[----:B----4-:R-:W-:Y:S01]  /*ba60*/  FADD.FTZ R13, R61, R2 ;  /* 0x000000023d0d7221 */ /* 0x010fe20000010000 */
[----:B------:R-:W-:Y:S01]  /*ba70*/  F2FP.BF16.F32.PACK_AB R11, R72, R71 ;  /* 0x00000047480b723e */ /* 0x000fe200000010ff */
[----:B------:R-:W1:Y:S01]  /*ba80*/  MUFU.EX2 R32, R73 ;  /* 0x0000004900207308 */ /* 0x000e620000000800 */
[C---:B0-----:R-:W-:Y:S01]  /*ba90*/  F2FP.BF16.F32.PACK_AB R12, R62.reuse, R61 ;  /* 0x0000003d3e0c723e */ /* 0x041fe200000010ff */
[----:B------:R-:W-:Y:S01]  /*baa0*/  FADD.FTZ R21, R62, R13 ;  /* 0x0000000d3e157221 */ /* 0x000fe20000010000 */
[-C--:B------:R-:W-:Y:S01]  /*bab0*/  FMUL.FTZ R103, R103, R6.reuse ;  /* 0x0000000667677220 */ /* 0x080fe20000410000 */
[----:B------:R3:W-:Y:S01]  /*bac0*/  STSM.16.M88.4 [R19+0x6000], R8 ;  /* 0x0060000813007844 */ /* 0x0007e20000000200 */
[-C--:B------:R-:W-:Y:S01]  /*bad0*/  FMUL.FTZ R106, R106, R6.reuse ;  /* 0x000000066a6a7220 */ /* 0x080fe20000410000 */
[-C--:B------:R-:W-:Y:S01]  /*bae0*/  FMUL.FTZ R107, R107, R6.reuse ;  /* 0x000000066b6b7220 */ /* 0x080fe20000410000 */
[----:B------:R-:W-:Y:S01]  /*baf0*/  FMUL.FTZ R110, R110, R6 ;  /* 0x000000066e6e7220 */ /* 0x000fe20000410000 */
[----:B------:R-:W0:Y:S01]  /*bb00*/  MUFU.EX2 R74, R74 ;  /* 0x0000004a004a7308 */ /* 0x000e220000000800 */
[----:B--2---:R-:W-:Y:S01]  /*bb10*/  F2FP.BF16.F32.PACK_AB R14, R63, R64 ;  /* 0x000000403f0e723e */ /* 0x004fe200000010ff */
        /* <DEDUP_REMOVED lines=15> */
[C---:B0-----:R-:W-:Y:S01]  /*bc10*/  F2FP.BF16.F32.PACK_AB R13, R74.reuse, R32 ;  /* 0x000000204a0d723e */ /* 0x041fe200000010ff */
[----:B------:R-:W-:Y:S01]  /*bc20*/  FADD.FTZ R3, R74, R3 ;  /* 0x000000034a037221 */ /* 0x000fe20000010000 */
[-C--:B------:R-:W-:Y:S01]  /*bc30*/  FMUL.FTZ R134, R134, R6.reuse ;  /* 0x0000000686867220 */ /* 0x080fe20000410000 */
[----:B------:R-:W-:Y:S01]  /*bc40*/  FMUL.FTZ R135, R135, R6 ;  /* 0x0000000687877220 */ /* 0x000fe20000410000 */
[----:B------:R-:W-:-:S02]  /*bc50*/  IMAD.MOV.U32 R6, RZ, RZ, R7 ;  /* 0x000000ffff067224 */ /* 0x000fc400078e0007 */
[----:B------:R-:W-:Y:S02]  /*bc60*/  IMAD.MOV.U32 R5, RZ, RZ, R4 ;  /* 0x000000ffff057224 */ /* 0x000fe400078e0004 */
[----:B--2---:R-:W-:Y:S01]  /*bc70*/  FADD.FTZ R2, R28, R3 ;  /* 0x000000031c027221 */ /* 0x004fe20000010000 */
[----:B------:R-:W-:Y:S01]  /*bc80*/  FADD.FTZ R3, R63, R64 ;  /* 0x000000403f037221 */ /* 0x000fe20000010000 */
[C---:B-1----:R-:W-:Y:S02]  /*bc90*/  F2FP.BF16.F32.PACK_AB R15, R29.reuse, R28 ;  /* 0x0000001c1d0f723e */ /* 0x042fe400000010ff */
[----:B------:R-:W-:-:S03]  /*bca0*/  FADD.FTZ R2, R29, R2 ;  /* 0x000000021d027221 */ /* 0x000fc60000010000 */
[----:B------:R3:W-:Y:S01]  /*bcb0*/  STSM.16.M88.4 [R18+0x6000], R12 ;  /* 0x0060000c12007844 */ /* 0x0007e20000000200 */
[----:B------:R-:W-:Y:S01]  /*bcc0*/  @!PT LDS RZ, [RZ] ;  /* 0x00000000fffff984 */ /* 0x000fe20000000800 */
[----:B------:R-:W-:Y:S01]  /*bcd0*/  @!PT LDS RZ, [RZ] ;  /* 0x00000000fffff984 */ /* 0x000fe20000000800 */
[----:B------:R-:W-:Y:S01]  /*bce0*/  @!PT LDS RZ, [RZ] ;  /* 0x00000000fffff984 */ /* 0x000fe20000000800 */
[----:B------:R-:W-:Y:S01]  /*bcf0*/  @!PT LDS RZ, [RZ] ;  /* 0x00000000fffff984 */ /* 0x000fe20000000800 */
[----:B------:R0:W-:Y:S06]  /*bd00*/  MEMBAR.ALL.CTA ;  /* 0x0000000000007992 */ /* 0x0001ec0000008000 */
[----:B0-----:R-:W0:Y:S02]  /*bd10*/  FENCE.VIEW.ASYNC.S ;  /* 0x00000000000073c6 */ /* 0x001e240000000000 */
[----:B0-----:R-:W-:Y:S01]  /*bd20*/  NOP ;  /* 0x0000000000007918 */ /* 0x001fe20000000000 */
[----:B------:R-:W-:Y:S05]  /*bd30*/  @P2 BRA `(.L_x_11042) ;  /* 0xffffffd400f02947 */ /* 0x000fea000383ffff */
.L_x_11033:
        /* <DEDUP_REMOVED lines=10> */
.L_x_11060:
[----:B------:R-:W-:Y:S01]  /*bde0*/  UIADD3 UR46, UR54, 0x1, URZ ;  /* 0x00000001362e7890 */ /* 0x000fe2000fffe03f */
[----:B------:R-:W-:-:S03]  /*bdf0*/  ISETP.NE.AND P3, PT, RZ, UR44, PT ;  /* 0x0000002cff007c0c */ /* 0x000fc6000bf65270 */
[----:B------:R-:W-:-:S04]  /*be00*/  UISETP.NE.AND UP1, UPT, UR46, 0x2, UPT ;  /* 0x000000022e00788c */ /* 0x000fc8000bf25270 */
[----:B------:R-:W-:Y:S02]  /*be10*/  USEL UR49, URZ, 0x1, UP1 ;  /* 0x000000013f317887 */ /* 0x000fe40008800000 */
[----:B------:R-:W-:Y:S02]  /*be20*/  USEL UR46, UR46, URZ, UP1 ;  /* 0x0000003f2e2e7287 */ /* 0x000fe40008800000 */
[----:B------:R-:W-:Y:S02]  /*be30*/  ULOP3.LUT UR49, UR28, UR49, URZ, 0x3c, !UPT ;  /* 0x000000311c317292 */ /* 0x000fe4000f8e3c3f */
[----:B-1----:R-:W-:Y:S10]  /*be40*/  @P3 BRA `(.L_x_11044) ;  /* 0x00000000002c3947 */ /* 0x002ff40003800000 */
[----:B------:R-:W-:Y:S05]  /*be50*/  @!P0 BRA `(.L_x_11045) ;  /* 0x0000000000048947 */ /* 0x000fea0003800000 */
[----:B------:R-:W-:Y:S01]  /*be60*/  BPT.TRAP 0x1 ;  /* 0x000000040000795c */ /* 0x000fe20000300000 */
.L_x_11045:
[----:B------:R-:W-:Y:S01]  /*be70*/  ULEA UR6, UR46, UR42, 0x3 ;  /* 0x0000002a2e067291 */ /* 0x000fe2000f8e183f */
[----:B------:R-:W-:-:S05]  /*be80*/  IMAD.U32 R4, RZ, RZ, UR49 ;  /* 0x00000031ff047e24 */ /* 0x000fca000f8e00ff */
[----:B------:R-:W-:-:S04]  /*be90*/  SHF.L.U32 R4, R4, 0x1f, RZ ;  /* 0x0000001f04047819 */ /* 0x000fc800000006ff */
[----:B------:R1:W2:Y:S01]  /*bea0*/  SYNCS.PHASECHK.TRANS64.TRYWAIT P2, [UR6+0x2d830], R4 ;  /* 0x02d83004ff0075a7 */ /* 0x0002a20008040146 */
[----:B------:R-:W-:Y:S05]  /*beb0*/  @!P0 BRA `(.L_x_11046) ;  /* 0x0000000000048947 */ /* 0x000fea0003800000 */
[----:B------:R-:W-:Y:S01]  /*bec0*/  BPT.TRAP 0x1 ;  /* 0x000000040000795c */ /* 0x000fe20000300000 */
.L_x_11046:
[----:B--2---:R-:W-:Y:S05]  /*bed0*/  @P2 BRA `(.L_x_11044) ;  /* 0x0000000000082947 */ /* 0x004fea0003800000 */
[----:B------:R-:W2:Y:S02]  /*bee0*/  SYNCS.PHASECHK.TRANS64.TRYWAIT P2, [UR6+0x2d830], R4 ;  /* 0x02d83004ff0075a7 */ /* 0x000ea40008040146 */
[----:B--2---:R-:W-:Y:S05]  /*bef0*/  @!P2 BRA `(.L_x_11047) ;  /* 0x000000c400c0a947 */ /* 0x004fea0003800000 */
.L_x_11044:
        /* <DEDUP_REMOVED lines=37> */
.L_x_11049:
[----:B------:R-:W-:Y:S01]  /*c150*/  ULEA UR6, UR54, UR42, 0x3 ;  /* 0x0000002a36067291 */ /* 0x000fe2000f8e183f */
[----:B------:R-:W-:-:S05]  /*c160*/  IMAD.U32 R4, RZ, RZ, UR28 ;  /* 0x0000001cff047e24 */ /* 0x000fca000f8e00ff */
[----:B------:R-:W-:-:S04]  /*c170*/  SHF.L.U32 R4, R4, 0x1f, RZ ;  /* 0x0000001f04047819 */ /* 0x000fc800000006ff */
[----:B------:R0:W1:Y:S01]  /*c180*/  SYNCS.PHASECHK.TRANS64.TRYWAIT P2, [UR6+0x2d850], R4 ;  /* 0x02d85004ff0075a7 */ /* 0x0000620008040146 */
[----:B------:R-:W-:Y:S05]  /*c190*/  @!P0 BRA `(.L_x_11050) ;  /* 0x0000000000048947 */ /* 0x000fea0003800000 */
[----:B------:R-:W-:Y:S01]  /*c1a0*/  BPT.TRAP 0x1 ;  /* 0x000000040000795c */ /* 0x000fe20000300000 */
.L_x_11050:
[----:B-1----:R-:W-:Y:S05]  /*c1b0*/  @P2 BRA `(.L_x_11048) ;  /* 0x0000000000082947 */ /* 0x002fea0003800000 */
[----:B------:R-:W1:Y:S02]  /*c1c0*/  SYNCS.PHASECHK.TRANS64.TRYWAIT P2, [UR6+0x2d850], R4 ;  /* 0x02d85004ff0075a7 */ /* 0x000e640008040146 */
[----:B-1----:R-:W-:Y:S05]  /*c1d0*/  @!P2 BRA `(.L_x_11051) ;  /* 0x000000c40020a947 */ /* 0x002fea0003800000 */
.L_x_11048:
[----:B------:R-:W-:Y:S01]  /*c1e0*/  UIADD3 UR6, UR42, 0x400, URZ ;  /* 0x000004002a067890 */ /* 0x000fe2000fffe03f */
[----:B------:R-:W-:Y:S01]  /*c1f0*/  WARPGROUP.ARRIVE ;  /* 0x00000000000079c5 */ /* 0x000fe20000000000 */
[----:B------:R-:W-:Y:S01]  /*c200*/  UMOV UR29, 0x40000040 ;  /* 0x40000040001d7882 */ /* 0x000fe20000000000 */
[----:B------:R-:W-:Y:S01]  /*c210*/  UMOV UR31, 0x80000020 ;  /* 0x80000020001f7882 */ /* 0x000fe20000000000 */
[----:B------:R-:W-:-:S03]  /*c220*/  USHF.R.U32.HI UR6, URZ, 0x4, UR6 ;  /* 0x000000043f067899 */ /* 0x000fc60008011606 */
[----:B------:R-:W2:Y:S01]  /*c230*/  S2R R150, SR_TID.X ;  /* 0x0000000000967919 */ /* 0x000ea20000002100 */
[----:B------:R-:W-:Y:S01]  /*c240*/  PLOP3.LUT P2, PT, PT, PT, UP0, 0x80, 0x0 ;  /* 0x000000000000781c */ /* 0x000fe20003f4f008 */
[----:B---3--:R-:W-:Y:S01]  /*c250*/  FMUL.FTZ R12, R29, UR53 ;  /* 0x000000351d0c7c20 */ /* 0x008fe20008410000 */
[----:B------:R-:W-:Y:S01]  /*c260*/  ULOP3.LUT UR6, UR6, 0x3fff, URZ, 0xc0, !UPT ;  /* 0x00003fff06067892 */ /* 0x000fe2000f8ec03f */
[----:B------:R-:W-:Y:S01]  /*c270*/  FMUL.FTZ R29, R42, UR53 ;  /* 0x000000352a1d7c20 */ /* 0x000fe20008410000 */
[----:B------:R-:W-:Y:S01]  /*c280*/  FMUL.FTZ R42, R53, UR53 ;  /* 0x00000035352a7c20 */ /* 0x000fe20008410000 */
[----:B------:R-:W-:Y:S01]  /*c290*/  FMUL.FTZ R53, R63, UR53 ;  /* 0x000000353f357c20 */ /* 0x000fe20008410000 */
[----:B------:R-:W-:Y:S01]  /*c2a0*/  ULOP3.LUT UR7, UR6, 0x2000000, URZ, 0xfc, !UPT ;  /* 0x0200000006077892 */ /* 0x000fe2000f8efc3f */
[----:B------:R-:W-:Y:S01]  /*c2b0*/  FMUL.FTZ R63, R74, UR53 ;  /* 0x000000354a3f7c20 */ /* 0x000fe20008410000 */
[----:B------:R-:W-:Y:S01]  /*c2c0*/  ULOP3.LUT UR6, UR43, 0x10000, URZ, 0xfc, !UPT ;  /* 0x000100002b067892 */ /* 0x000fe2000f8efc3f */
[----:B------:R-:W-:Y:S01]  /*c2d0*/  FMUL.FTZ R21, R35, UR53 ;  /* 0x0000003523157c20 */ /* 0x000fe20008410000 */
[----:B------:R-:W-:Y:S01]  /*c2e0*/  UIMAD UR7, UR54, 0x600, UR7 ;  /* 0x00000600360778a4 */ /* 0x000fe2000f8e0207 */
[----:B------:R-:W-:-:S02]  /*c2f0*/  VIADD R74, R136, UR39 ;  /* 0x00000027884a7c36 */ /* 0x000fc40008000000 */
[----:B------:R-:W-:Y:S01]  /*c300*/  FMUL.FTZ R35, R47, UR53 ;  /* 0x000000352f237c20 */ /* 0x000fe20008410000 */
[----:B------:R-:W-:Y:S01]  /*c310*/  FMUL.FTZ R15, R33, UR53 ;  /* 0x00000035210f7c20 */ /* 0x000fe20008410000 */
[----:B------:R-:W-:Y:S01]  /*c320*/  IMAD.U32 R47, RZ, RZ, UR46 ;  /* 0x0000002eff2f7e24 */ /* 0x000fe2000f8e00ff */
[----:B------:R-:W-:Y:S01]  /*c330*/  UMOV UR28, UR6 ;  /* 0x00000006001c7c82 */ /* 0x000fe20008000000 */
[----:B------:R-:W-:Y:S01]  /*c340*/  FMUL.FTZ R33, R46, UR53 ;  /* 0x000000352e217c20 */ /* 0x000fe20008410000 */
[----:B------:R-:W-:Y:S01]  /*c350*/  UMOV UR30, UR7 ;  /* 0x00000007001e7c82 */ /* 0x000fe20008000000 */
[----:B-1----:R-:W-:Y:S01]  /*c360*/  FMUL.FTZ R7, R26, UR53 ;  /* 0x000000351a077c20 */ /* 0x002fe20008410000 */
[----:B------:R-:W-:Y:S01]  /*c370*/  HGMMA.64x96x16.F32.BF16 R88, gdesc[UR28].tnspB, R88, gsb0 ;  /* 0x416000001c5879f0 */ /* 0x000fe20008001858 */
[----:B------:R-:W-:Y:S01]  /*c380*/  UIADD3 UR28, UR6, 0x2, URZ ;  /* 0x00000002061c7890 */ /* 0x000fe2000fffe03f */
[----:B------:R-:W-:Y:S01]  /*c390*/  @!P1 LEA R47, R47, UR42, 0x3 ;  /* 0x0000002a2f2f9c11 */ /* 0x000fe2000f8e18ff */
[----:B------:R-:W-:Y:S01]  /*c3a0*/  UIADD3 UR30, UR7, 0x40, URZ ;  /* 0x00000040071e7890 */ /* 0x000fe2000fffe03f */
[----:B0-----:R-:W-:Y:S01]  /*c3b0*/  FMUL.FTZ R4, R24, UR53 ;  /* 0x0000003518047c20 */ /* 0x001fe20008410000 */
[----:B------:R-:W-:Y:S01]  /*c3c0*/  UMOV UR29, 0x40000040 ;  /* 0x40000040001d7882 */ /* 0x000fe20000000000 */
[----:B------:R-:W-:Y:S01]  /*c3d0*/  UMOV UR31, 0x80000020 ;  /* 0x80000020001f7882 */ /* 0x000fe20000000000 */
[----:B------:R-:W-:Y:S01]  /*c3e0*/  FMUL.FTZ R26, R37, UR53 ;  /* 0x00000035251a7c20 */ /* 0x000fe20008410000 */
[----:B------:R-:W-:Y:S01]  /*c3f0*/  FMUL.FTZ R24, R36, UR53 ;  /* 0x0000003524187c20 */ /* 0x000fe20008410000 */
[----:B------:R-:W-:Y:S01]  /*c400*/  FMUL.FTZ R37, R50, UR53 ;  /* 0x0000003532257c20 */ /* 0x000fe20008410000 */
[----:B------:R-:W-:Y:S01]  /*c410*/  FMUL.FTZ R20, R34, UR53 ;  /* 0x0000003522147c20 */ /* 0x000fe20008410000 */
[----:B------:R-:W-:Y:S01]  /*c420*/  FMUL.FTZ R36, R48, UR53 ;  /* 0x0000003530247c20 */ /* 0x000fe20008410000 */
[----:B--2---:R-:W-:Y:S01]  /*c430*/  SHF.R.U32.HI R149, RZ, 0x7, R150 ;  /* 0x00000007ff957819 */ /* 0x004fe20000011696 */
        /* <DEDUP_REMOVED lines=51> */
[----:B------:R-:W-:Y:S01]  /*c770*/  IMAD R47, R16, -0x2, R47 ;  /* 0xfffffffe102f7824 */ /* 0x000fe200078e022f */
[----:B------:R-:W0:Y:S01]  /*c780*/  MUFU.TANH R4, R4 ;  /* 0x0000000400047308 */ /* 0x000e220000002400 */
[----:B------:R-:W-:-:S05]  /*c790*/  IMAD.U32 R80, RZ, RZ, UR45 ;  /* 0x0000002dff507e24 */ /* 0x000fca000f8e00ff */
[----:B------:R-:W-:Y:S02]  /*c7a0*/  IADD3 R47, -R80, UR38, R47 ;  /* 0x00000026502f7c10 */ /* 0x000fe4000fffe12f */
[----:B------:R-:W1:Y:S03]  /*c7b0*/  MUFU.TANH R8, R8 ;  /* 0x0000000800087308 */ /* 0x000e660000002400 */
        /* <DEDUP_REMOVED lines=97> */
[----:B------:R-:W0:Y:S01]  /*cdd0*/  MUFU.TANH R76, R76 ;  /* 0x0000004c004c7308 */ /* 0x000e220000002400 */
[----:B------:R-:W-:Y:S02]  /*cde0*/  WARPGROUP.DEPBAR.LE gsb0, 0x0 ;  /* 0x00008000000079c5 */ /* 0x000fe40000010000 */
        /* <DEDUP_REMOVED lines=8> */
[----:B------:R-:W-:-:S04]  /*ce70*/  @UP0 ULDC UR6, c[0x0][0x450] ;  /* 0x0001140000060ab9 */ /* 0x000fc80000000800 */
[----:B------:R-:W-:Y:S01]  /*ce80*/  @P2 SHF.R.U32.HI R74, RZ, UR6, R46 ;  /* 0x00000006ff4a2c19 */ /* 0x000fe2000801162e */
[----:B------:R-:W-:Y:S01]  /*ce90*/  VIADD R46, R149, 0x9 ;  /* 0x00000009952e7836 */ /* 0x000fe20000000000 */
[----:B------:R-:W-:-:S03]  /*cea0*/  ISETP.GE.U32.AND P2, PT, R150, 0x180, PT ;  /* 0x000001809600780c */ /* 0x000fc60003f46070 */
[----:B------:R-:W5:Y:S01]  /*ceb0*/  SHFL.IDX PT, R85, R74, RZ, 0x1c1f ;  /* 0x001c1fff4a557589 */ /* 0x000f6200000e0000 */
[----:B------:R-:W-:Y:S01]  /*cec0*/  SEL R46, R46, 0x9, !P2 ;  /* 0x000000092e2e7807 */ /* 0x000fe20005000000 */
[C---:B-----5:R-:W-:Y:S02]  /*ced0*/  IMAD.IADD R81, R85.reuse, 0x1, R83 ;  /* 0x0000000155517824 */ /* 0x060fe400078e0253 */
[----:B------:R-:W-:Y:S01]  /*cee0*/  IMAD.IADD R80, R85, 0x1, R82 ;  /* 0x0000000155507824 */ /* 0x000fe200078e0252 */
[----:B------:R-:W-:Y:S02]  /*cef0*/  WARPGROUP.DEPBAR.LE gsb0, 0x0 ;  /* 0x00008000000079c5 */ /* 0x000fe40000010000 */
[----:B------:R-:W-:-:S06]  /*cf00*/  WARPGROUP.ARRIVE ;  /* 0x00000000000079c5 */ /* 0x000fcc0000000000 */
[----:B------:R-:W-:Y:S03]  /*cf10*/  HGMMA.64x96x16.F32.BF16 R88, gdesc[UR28].tnspB, R88, gsb0 ;  /* 0x416000001c5879f0 */ /* 0x000fe60008001858 */
[----:B------:R-:W-:Y:S02]  /*cf20*/  WARPGROUP.DEPBAR.LE gsb0, 0x0 ;  /* 0x00008000000079c5 */ /* 0x000fe40000010000 */
[----:B------:R0:W-:Y:S06]  /*cf30*/  BAR.ARV R46, 0x100 ;  /* 0x0004002e0000751d */ /* 0x0001ec0000002000 */
[----:B------:R5:W-:Y:S02]  /*cf40*/  @!P1 SYNCS.ARRIVE.TRANS64.RED.A1T0 RZ, [R77+URZ], RZ ;  /* 0x000000ff4dff99a7 */ /* 0x000be4000810043f */
[----:B-----5:R-:W-:-:S06]  /*cf50*/  FMUL.FTZ R77, R87, UR53 ;  /* 0x00000035574d7c20 */ /* 0x020fcc0008410000 */
[----:B------:R-:W0:Y:S01]  /*cf60*/  MUFU.TANH R77, R77 ;  /* 0x0000004d004d7308 */ /* 0x000e220000002400 */
[----:B-1234-:R-:W-:Y:S05]  /*cf70*/  @!P5 BRA `(.L_x_11052) ;  /* 0x00000000005cd947 */ /* 0x01efea0003800000 */
        /* <DEDUP_REMOVED lines=13> */
.L_x_11054:
[----:B------:R-:W-:-:S05]  /*d050*/  IMAD.U32 R84, RZ, RZ, UR35 ;  /* 0x00000023ff547e24 */ /* 0x000fca000f8e00ff */
[----:B------:R-:W-:-:S13]  /*d060*/  ISETP.NE.AND P2, PT, R84, 0x1, PT ;  /* 0x000000015400780c */ /* 0x000fda0003f45270 */
[----:B------:R-:W0:Y:S02]  /*d070*/  @P2 LDC.64 R46, c[0x0][0x9e8] ;  /* 0x00027a00ff2e2b82 */ /* 0x000e240000000a00 */
[----:B0-----:R-:W-:-:S05]  /*d080*/  @P2 IMAD.HI.U32 R46, R85, R46, RZ ;  /* 0x0000002e552e2227 */ /* 0x001fca00078e00ff */
[----:B------:R-:W-:-:S07]  /*d090*/  @P2 SHF.R.U32.HI R85, RZ, R47, R46 ;  /* 0x0000002fff552219 */ /* 0x000fce000001162e */
.L_x_11055:
[----:B------:R-:W-:Y:S05]  /*d0a0*/  BSYNC B0 ;  /* 0x0000000000007941 */ /* 0x000fea0003800000 */
.L_x_11053:
[----:B------:R-:W-:-:S04]  /*d0b0*/  IMAD R85, R85, R84, -R78 ;  /* 0x0000005455557224 */ /* 0x000fc800078e0a4e */
[----:B------:R-:W-:-:S05]  /*d0c0*/  IMAD R85, R16, -0x2, R85 ;  /* 0xfffffffe10557824 */ /* 0x000fca00078e0255 */
[----:B------:R-:W-:Y:S02]  /*d0d0*/  VIADDMNMX R81, R85, R84, R81, PT ;  /* 0x0000005455517246 */ /* 0x000fe40003800151 */
[----:B------:R-:W-:-:S07]  /*d0e0*/  VIMNMX R80, R80, R85, !PT ;  /* 0x0000005550507248 */ /* 0x000fce0007fe0100 */
.L_x_11052:
        /* <DEDUP_REMOVED lines=9> */
[C---:B------:R-:W-:Y:S02]  /*d180*/  ISETP.GT.AND P4, PT, R80.reuse, 0x9, P2 ;  /* 0x000000095000780c */ /* 0x040fe40001784270 */
[----:B------:R-:W-:Y:S02]  /*d190*/  ISETP.GT.AND P6, PT, R80, 0x10, P2 ;  /* 0x000000105000780c */ /* 0x000fe400017c4270 */
[----:B------:R-:W-:-:S02]  /*d1a0*/  ISETP.LT.OR P3, PT, R81, 0x9, P3 ;  /* 0x000000095100780c */ /* 0x000fc40001f61670 */
[----:B------:R-:W-:Y:S01]  /*d1b0*/  ISETP.LT.OR P4, PT, R81, 0xa, P4 ;  /* 0x0000000a5100780c */ /* 0x000fe20002781670 */
[--C-:B-1----:R-:W-:Y:S01]  /*d1c0*/  IMAD.IADD R83, R83, 0x1, R74.reuse ;  /* 0x0000000153537824 */ /* 0x102fe200078e024a */
[----:B------:R-:W-:Y:S01]  /*d1d0*/  ISETP.LT.OR P6, PT, R81, 0x11, P6 ;  /* 0x000000115100780c */ /* 0x000fe200037c1670 */
[----:B------:R-:W-:Y:S01]  /*d1e0*/  IMAD.IADD R82, R82, 0x1, R74 ;  /* 0x0000000152527824 */ /* 0x000fe200078e024a */
        /* <DEDUP_REMOVED lines=98> */
.L_x_11058:
[----:B------:R-:W-:-:S05]  /*d810*/  IMAD.U32 R4, RZ, RZ, UR35 ;  /* 0x00000023ff047e24 */ /* 0x000fca000f8e00ff */
[----:B------:R-:W-:-:S13]  /*d820*/  ISETP.NE.AND P3, PT, R4, 0x1, PT ;  /* 0x000000010400780c */ /* 0x000fda0003f65270 */
[----:B------:R-:W0:Y:S02]  /*d830*/  @P3 LDC.64 R14, c[0x0][0x9e8] ;  /* 0x00027a00ff0e3b82 */ /* 0x000e240000000a00 */
[----:B0-----:R-:W-:-:S05]  /*d840*/  @P3 IMAD.HI.U32 R14, R81, R14, RZ ;  /* 0x0000000e510e3227 */ /* 0x001fca00078e00ff */
[----:B------:R-:W-:-:S07]  /*d850*/  @P3 SHF.R.U32.HI R81, RZ, R15, R14 ;  /* 0x0000000fff513219 */ /* 0x000fce000001160e */
.L_x_11059:
[----:B------:R-:W-:Y:S05]  /*d860*/  BSYNC B0 ;  /* 0x0000000000007941 */ /* 0x000fea0003800000 */
.L_x_11057:
[----:B------:R-:W-:-:S04]  /*d870*/  IMAD R81, R81, R4, -R78 ;  /* 0x0000000451517224 */ /* 0x000fc800078e0a4e */
[----:B------:R-:W-:-:S05]  /*d880*/  IMAD R81, R16, -0x2, R81 ;  /* 0xfffffffe10517824 */ /* 0x000fca00078e0251 */
[----:B------:R-:W-:Y:S02]  /*d890*/  VIADDMNMX R83, R81, R4, R83, PT ;  /* 0x0000000451537246 */ /* 0x000fe40003800153 */
[----:B------:R-:W-:-:S07]  /*d8a0*/  VIMNMX R82, R82, R81, !PT ;  /* 0x0000005152527248 */ /* 0x000fce0007fe0100 */
.L_x_11056:
        /* <DEDUP_REMOVED lines=20> */
[----:B------:R-:W-:Y:S02]  /*d9f0*/  ISETP.GT.AND P4, PT, R82, 0x1, P2 ;  /* 0x000000015200780c */ /* 0x000fe40001784270 */
[----:B------:R-:W-:Y:S02]  /*da00*/  FMNMX.FTZ R15, R32, R15, !PT ;  /* 0x0000000f200f7209 */ /* 0x000fe40007810000 */
[----:B------:R-:W-:Y:S02]  /*da10*/  FSEL R27, R27, -INF , !P3 ;  /* 0xff8000001b1b7808 */ /* 0x000fe40005800000 */
[----:B------:R-:W-:Y:S02]  /*da20*/  FMNMX.FTZ R15, R34, R15, !PT ;  /* 0x0000000f220f7209 */ /* 0x000fe40007810000 */
[----:B------:R-:W-:-:S02]  /*da30*/  ISETP.GT.AND P3, PT, R82, 0x21, P2 ;  /* 0x000000215200780c */ /* 0x000fc40001764270 */
[----:B------:R-:W-:Y:S02]  /*da40*/  FMNMX.FTZ R15, R36, R15, !PT ;  /* 0x0000000f240f7209 */ /* 0x000fe40007810000 */
[C---:B------:R-:W-:Y:S02]  /*da50*/  ISETP.LT.OR P6, PT, R83.reuse, 0x9, P6 ;  /* 0x000000095300780c */ /* 0x040fe400037c1670 */
        /* <DEDUP_REMOVED lines=60> */
[C---:B------:R-:W-:Y:S01]  /*de20*/  FSETP.NEU.FTZ.AND P6, PT, R4.reuse, -INF , PT ;  /* 0xff8000000400780b */ /* 0x040fe20003fdd000 */
[----:B------:R-:W-:Y:S01]  /*de30*/  FMUL.FTZ R15, R4, UR34 ;  /* 0x00000022040f7c20 */ /* 0x000fe20008410000 */
[----:B------:R-:W-:-:S04]  /*de40*/  ISETP.GT.AND P4, PT, R82, 0x59, P2 ;  /* 0x000000595200780c */ /* 0x000fc80001784270 */
[----:B------:R-:W-:Y:S02]  /*de50*/  FSEL R15, R15, RZ, P6 ;  /* 0x000000ff0f0f7208 */ /* 0x000fe40003000000 */
[----:B------:R-:W-:-:S03]  /*de60*/  ISETP.LT.OR P4, PT, R83, 0x5a, P4 ;  /* 0x0000005a5300780c */ /* 0x000fc60002781670 */
        /* <DEDUP_REMOVED lines=14> */
[----:B------:R0:W-:Y:S01]  /*df50*/  MUFU.EX2 R37, R84 ;  /* 0x0000005400257308 */ /* 0x0001e20000000800 */
        /* <DEDUP_REMOVED lines=27> */
[----:B------:R-:W-:Y:S01]  /*e110*/  FFMA.FTZ R79, R79, UR34, -R15 ;  /* 0x000000224f4f7c23 */ /* 0x000fe2000801080f */
        /* <DEDUP_REMOVED lines=12> */
[----:B------:R-:W-:Y:S02]  /*e1e0*/  FMNMX.FTZ R78, R41, R78, !PT ;  /* 0x0000004e294e7209 */ /* 0x000fe40007810000 */
        /* <DEDUP_REMOVED lines=17> */
[----:B------:R-:W-:Y:S01]  /*e300*/  FSEL R63, R63, -INF , !P3 ;  /* 0xff8000003f3f7808 */ /* 0x000fe20005800000 */
[----:B------:R-:W-:Y:S01]  /*e310*/  MUFU.EX2 R26, R26 ;  /* 0x0000001a001a7308 */ /* 0x000fe20000000800 */
[----:B------:R-:W-:-:S02]  /*e320*/  FMNMX.FTZ R78, R59, R78, !PT ;  /* 0x0000004e3b4e7209 */ /* 0x000fc40007810000 */
[C---:B------:R-:W-:Y:S02]  /*e330*/  ISETP.GT.AND P3, PT, R82.reuse, 0x68, P2 ;  /* 0x000000685200780c */ /* 0x040fe40001764270 */
[----:B------:R-:W-:Y:S02]  /*e340*/  ISETP.LT.OR P4, PT, R83, 0x62, P4 ;  /* 0x000000625300780c */ /* 0x000fe40002781670 */
[----:B------:R-:W-:Y:S01]  /*e350*/  FMNMX.FTZ R78, R61, R78, !PT ;  /* 0x0000004e3d4e7209 */ /* 0x000fe20007810000 */
[----:B------:R-:W-:Y:S01]  /*e360*/  MUFU.EX2 R28, R28 ;  /* 0x0000001c001c7308 */ /* 0x000fe20000000800 */
[----:B------:R-:W-:Y:S02]  /*e370*/  ISETP.LT.OR P3, PT, R83, 0x69, P3 ;  /* 0x000000695300780c */ /* 0x000fe40001f61670 */
[----:B------:R-:W-:Y:S02]  /*e380*/  FSEL R65, R65, -INF , !P4 ;  /* 0xff80000041417808 */ /* 0x000fe40006000000 */
[----:B------:R-:W-:-:S02]  /*e390*/  ISETP.GT.AND P4, PT, R82, 0x69, P2 ;  /* 0x000000695200780c */ /* 0x000fc40001784270 */
[----:B------:R-:W-:Y:S01]  /*e3a0*/  FMNMX.FTZ R80, R63, R78, !PT ;  /* 0x0000004e3f507209 */ /* 0x000fe20007810000 */
[----:B------:R-:W-:Y:S01]  /*e3b0*/  MUFU.EX2 R30, R30 ;  /* 0x0000001e001e7308 */ /* 0x000fe20000000800 */
[----:B------:R-:W-:Y:S02]  /*e3c0*/  FSEL R67, R67, -INF , !P3 ;  /* 0xff80000043437808 */ /* 0x000fe40005800000 */
[----:B------:R-:W-:Y:S02]  /*e3d0*/  ISETP.GT.AND P3, PT, R82, 0x70, P2 ;  /* 0x000000705200780c */ /* 0x000fe40001764270 */
[----:B------:R-:W-:Y:S02]  /*e3e0*/  ISETP.LT.OR P4, PT, R83, 0x6a, P4 ;  /* 0x0000006a5300780c */ /* 0x000fe40002781670 */
[----:B0-----:R-:W-:Y:S01]  /*e3f0*/  FMNMX.FTZ R84, R65, R80, !PT ;  /* 0x0000005041547209 */ /* 0x001fe20007810000 */
[----:B------:R-:W-:Y:S01]  /*e400*/  MUFU.EX2 R32, R32 ;  /* 0x0000002000207308 */ /* 0x000fe20000000800 */
[----:B------:R-:W-:-:S02]  /*e410*/  ISETP.LT.OR P3, PT, R83, 0x71, P3 ;  /* 0x000000715300780c */ /* 0x000fc40001f61670 */
[----:B------:R-:W-:Y:S01]  /*e420*/  FSEL R78, R69, -INF , !P4 ;  /* 0xff800000454e7808 */ /* 0x000fe20006000000 */
[--C-:B------:R-:W-:Y:S01]  /*e430*/  FFMA.FTZ R69, R52, UR34, -R15.reuse ;  /* 0x0000002234457c23 */ /* 0x100fe2000801080f */
[----:B------:R-:W-:Y:S02]  /*e440*/  ISETP.GT.AND P4, PT, R82, 0x71, P2 ;  /* 0x000000715200780c */ /* 0x000fe40001784270 */
[----:B------:R-:W-:Y:S01]  /*e450*/  FMNMX.FTZ R7, R67, R84, !PT ;  /* 0x0000005443077209 */ /* 0x000fe20007810000 */
[----:B------:R-:W-:Y:S01]  /*e460*/  MUFU.EX2 R34, R34 ;  /* 0x0000002200227308 */ /* 0x000fe20000000800 */
[----:B------:R-:W-:Y:S01]  /*e470*/  FSEL R80, R71, -INF , !P3 ;  /* 0xff80000047507808 */ /* 0x000fe20005800000 */
[--C-:B------:R-:W-:Y:S01]  /*e480*/  FFMA.FTZ R71, R54, UR34, -R15.reuse ;  /* 0x0000002236477c23 */ /* 0x100fe2000801080f */
[----:B------:R-:W-:Y:S01]  /*e490*/  ISETP.GT.AND P3, PT, R82, 0x78, P2 ;  /* 0x000000785200780c */ /* 0x000fe20001764270 */
[--C-:B------:R-:W-:Y:S01]  /*e4a0*/  FFMA.FTZ R54, R56, UR34, -R15.reuse ;  /* 0x0000002238367c23 */ /* 0x100fe2000801080f */
[C---:B------:R-:W-:Y:S01]  /*e4b0*/  ISETP.LT.OR P4, PT, R83.reuse, 0x72, P4 ;  /* 0x000000725300780c */ /* 0x040fe20002781670 */
[--C-:B------:R-:W-:Y:S01]  /*e4c0*/  FFMA.FTZ R56, R58, UR34, -R15.reuse ;  /* 0x000000223a387c23 */ /* 0x100fe2000801080f */
[----:B------:R-:W-:Y:S01]  /*e4d0*/  FMNMX.FTZ R7, R78, R7, !PT ;  /* 0x000000074e077209 */ /* 0x000fe20007810000 */
[--C-:B------:R-:W-:Y:S01]  /*e4e0*/  FFMA.FTZ R58, R60, UR34, -R15.reuse ;  /* 0x000000223c3a7c23 */ /* 0x100fe2000801080f */
[----:B------:R-:W-:Y:S01]  /*e4f0*/  ISETP.GT.AND P2, PT, R82, 0x79, P2 ;  /* 0x000000795200780c */ /* 0x000fe20001744270 */
[--C-:B------:R-:W-:Y:S01]  /*e500*/  FFMA.FTZ R60, R62, UR34, -R15.reuse ;  /* 0x000000223e3c7c23 */ /* 0x100fe2000801080f */
[----:B------:R-:W-:Y:S01]  /*e510*/  ISETP.LT.OR P3, PT, R83, 0x79, P3 ;  /* 0x000000795300780c */ /* 0x000fe20001f61670 */
[--C-:B------:R-:W-:Y:S01]  /*e520*/  FFMA.FTZ R62, R64, UR34, -R15.reuse ;  /* 0x00000022403e7c23 */ /* 0x100fe2000801080f */
[----:B------:R-:W-:Y:S01]  /*e530*/  FSEL R73, R73, -INF , !P4 ;  /* 0xff80000049497808 */ /* 0x000fe20006000000 */
        /* <DEDUP_REMOVED lines=9> */
[----:B------:R-:W-:-:S03]  /*e5d0*/  FMNMX.FTZ R52, R76, R7, !PT ;  /* 0x000000074c347209 */ /* 0x000fc60007810000 */
[----:B------:R-:W-:Y:S01]  /*e5e0*/  MUFU.EX2 R38, R38 ;  /* 0x0000002600267308 */ /* 0x000fe20000000800 */
[----:B------:R-:W-:-:S05]  /*e5f0*/  FMNMX.FTZ R7, R77, R52, !PT ;  /* 0x000000344d077209 */ /* 0x000fca0007810000 */
[----:B------:R-:W0:Y:S02]  /*e600*/  SHFL.BFLY PT, R82, R7, 0x2, 0x1f ;  /* 0x0c401f0007527f89 */ /* 0x000e2400000e0000 */
[----:B------:R1:W-:Y:S08]  /*e610*/  MUFU.EX2 R52, R71 ;  /* 0x0000004700347308 */ /* 0x0003f00000000800 */
[----:B------:R-:W-:Y:S01]  /*e620*/  MUFU.EX2 R40, R40 ;  /* 0x0000002800287308 */ /* 0x000fe20000000800 */
[----:B-1----:R-:W-:Y:S01]  /*e630*/  FFMA.FTZ R71, R72, UR34, -R15 ;  /* 0x0000002248477c23 */ /* 0x002fe2000801080f */
[----:B------:R-:W-:-:S05]  /*e640*/  FSEL R72, R4, RZ, P6 ;  /* 0x000000ff04487208 */ /* 0x000fca0003000000 */
[----:B------:R-:W-:Y:S01]  /*e650*/  FADD.FTZ R72, -R72, R5 ;  /* 0x0000000548487221 */ /* 0x000fe20000010100 */
[----:B------:R-:W-:Y:S03]  /*e660*/  MUFU.EX2 R42, R42 ;  /* 0x0000002a002a7308 */ /* 0x000fe60000000800 */
[----:B------:R-:W-:Y:S01]  /*e670*/  FMUL.FTZ R15, R72, UR34 ;  /* 0x00000022480f7c20 */ /* 0x000fe20008410000 */
[----:B0-----:R-:W-:-:S04]  /*e680*/  FMNMX.FTZ R82, R7, R82, !PT ;  /* 0x0000005207527209 */ /* 0x001fc80007810000 */
[----:B------:R-:W-:Y:S01]  /*e690*/  MUFU.EX2 R5, R79 ;  /* 0x0000004f00057308 */ /* 0x000fe20000000800 */
[----:B------:R-:W0:Y:S07]  /*e6a0*/  SHFL.BFLY PT, R7, R82, 0x1, 0x1f ;  /* 0x0c201f0052077f89 */ /* 0x000e2e00000e0000 */
[----:B------:R-:W1:Y:S08]  /*e6b0*/  MUFU.EX2 R15, R15 ;  /* 0x0000000f000f7308 */ /* 0x000e700000000800 */
[----:B------:R-:W-:Y:S08]  /*e6c0*/  MUFU.EX2 R44, R44 ;  /* 0x0000002c002c7308 */ /* 0x000ff00000000800 */
[----:B------:R-:W-:Y:S01]  /*e6d0*/  MUFU.EX2 R48, R48 ;  /* 0x0000003000307308 */ /* 0x000fe20000000800 */
[----:B-1----:R-:W-:Y:S01]  /*e6e0*/  FFMA.FTZ R3, R15, R3, R14 ;  /* 0x000000030f037223 */ /* 0x002fe2000001000e */
[----:B------:R-:W-:Y:S01]  /*e6f0*/  FMUL.FTZ R88, R88, R15 ;  /* 0x0000000f58587220 */ /* 0x000fe20000410000 */
[----:B0-----:R-:W-:Y:S01]  /*e700*/  FMNMX.FTZ R7, R82, R7, !PT ;  /* 0x0000000752077209 */ /* 0x001fe20007810000 */
[-C--:B------:R-:W-:Y:S01]  /*e710*/  FMUL.FTZ R89, R89, R15.reuse ;  /* 0x0000000f59597220 */ /* 0x080fe20000410000 */
[C---:B------:R-:W-:Y:S01]  /*e720*/  FADD.FTZ R3, R8.reuse, R3 ;  /* 0x0000000308037221 */ /* 0x040fe20000010000 */
[----:B------:R-:W-:Y:S01]  /*e730*/  F2FP.BF16.F32.PACK_AB R8, R8, R14 ;  /* 0x0000000e0808723e */ /* 0x000fe200000010ff */
[-C--:B------:R-:W-:Y:S01]  /*e740*/  FMUL.FTZ R92, R92, R15.reuse ;  /* 0x0000000f5c5c7220 */ /* 0x080fe20000410000 */
[C---:B------:R-:W-:Y:S01]  /*e750*/  FMUL.FTZ R75, R7.reuse, UR34 ;  /* 0x00000022074b7c20 */ /* 0x040fe20008410000 */
[----:B------:R-:W-:Y:S01]  /*e760*/  FSETP.NEU.FTZ.AND P2, PT, R7, -INF , PT ;  /* 0xff8000000700780b */ /* 0x000fe20003f5d000 */
[----:B------:R-:W-:Y:S01]  /*e770*/  FADD.FTZ R3, R10, R3 ;  /* 0x000000030a037221 */ /* 0x000fe20000010000 */
[----:B------:R-:W-:Y:S01]  /*e780*/  MUFU.EX2 R50, R50 ;  /* 0x0000003200327308 */ /* 0x000fe20000000800 */
[C---:B------:R-:W-:Y:S01]  /*e790*/  F2FP.BF16.F32.PACK_AB R10, R12.reuse, R10 ;  /* 0x0000000a0c0a723e */ /* 0x040fe200000010ff */
[-C--:B------:R-:W-:Y:S01]  /*e7a0*/  FMUL.FTZ R93, R93, R15.reuse ;  /* 0x0000000f5d5d7220 */ /* 0x080fe20000410000 */
[----:B------:R-:W-:Y:S01]  /*e7b0*/  FSEL R72, R75, RZ, P2 ;  /* 0x000000ff4b487208 */ /* 0x000fe20001000000 */
[----:B------:R-:W-:Y:S01]  /*e7c0*/  FADD.FTZ R14, R12, R3 ;  /* 0x000000030c0e7221 */ /* 0x000fe20000010000 */
[-C--:B------:R-:W-:Y:S01]  /*e7d0*/  FMUL.FTZ R96, R96, R15.reuse ;  /* 0x0000000f60607220 */ /* 0x080fe20000410000 */
[-C--:B------:R-:W-:Y:S01]  /*e7e0*/  FMUL.FTZ R97, R97, R15.reuse ;  /* 0x0000000f61617220 */ /* 0x080fe20000410000 */
[----:B------:R-:W-:Y:S01]  /*e7f0*/  FMUL.FTZ R100, R100, R15 ;  /* 0x0000000f64647220 */ /* 0x000fe20000410000 */
[--C-:B------:R-:W-:Y:S01]  /*e800*/  FFMA.FTZ R79, R35, UR34, -R72.reuse ;  /* 0x00000022234f7c23 */ /* 0x100fe20008010848 */
[----:B------:R-:W-:Y:S01]  /*e810*/  FSEL R35, R7, RZ, P2 ;  /* 0x000000ff07237208 */ /* 0x000fe20001000000 */
[--C-:B------:R-:W-:Y:S01]  /*e820*/  FFMA.FTZ R75, R46, UR34, -R72.reuse ;  /* 0x000000222e4b7c23 */ /* 0x100fe20008010848 */
[--C-:B------:R-:W-:Y:S01]  /*e830*/  FFMA.FTZ R9, R9, UR34, -R72.reuse ;  /* 0x0000002209097c23 */ /* 0x100fe20008010848 */
[--C-:B------:R-:W-:Y:S01]  /*e840*/  FFMA.FTZ R11, R11, UR34, -R72.reuse ;  /* 0x000000220b0b7c23 */ /* 0x100fe20008010848 */
[----:B------:R-:W-:Y:S01]  /*e850*/  FFMA.FTZ R81, R13, UR34, -R72 ;  /* 0x000000220d517c23 */ /* 0x000fe20008010848 */
[----:B------:R-:W-:Y:S01]  /*e860*/  FADD.FTZ R6, -R35, R6 ;  /* 0x0000000623067221 */ /* 0x000fe20000010100 */
[--C-:B------:R-:W-:Y:S01]  /*e870*/  FFMA.FTZ R20, R20, UR34, -R72.reuse ;  /* 0x0000002214147c23 */ /* 0x100fe20008010848 */
[----:B------:R-:W-:Y:S01]  /*e880*/  MUFU.EX2 R75, R75 ;  /* 0x0000004b004b7308 */ /* 0x000fe20000000800 */
[--C-:B------:R-:W-:Y:S01]  /*e890*/  FFMA.FTZ R46, R21, UR34, -R72.reuse ;  /* 0x00000022152e7c23 */ /* 0x100fe20008010848 */
[----:B------:R-:W-:Y:S01]  /*e8a0*/  FMUL.FTZ R6, R6, UR34 ;  /* 0x0000002206067c20 */ /* 0x000fe20008410000 */
[--C-:B------:R-:W-:Y:S01]  /*e8b0*/  FFMA.FTZ R13, R74, UR34, -R72.reuse ;  /* 0x000000224a0d7c23 */ /* 0x100fe20008010848 */
[--C-:B------:R-:W-:Y:S01]  /*e8c0*/  FFMA.FTZ R25, R25, UR34, -R72.reuse ;  /* 0x0000002219197c23 */ /* 0x100fe20008010848 */
[--C-:B------:R-:W-:Y:S01]  /*e8d0*/  FFMA.FTZ R27, R27, UR34, -R72.reuse ;  /* 0x000000221b1b7c23 */ /* 0x100fe20008010848 */
[--C-:B------:R-:W-:Y:S01]  /*e8e0*/  FFMA.FTZ R29, R29, UR34, -R72.reuse ;  /* 0x000000221d1d7c23 */ /* 0x100fe20008010848 */
[--C-:B------:R-:W-:Y:S01]  /*e8f0*/  FFMA.FTZ R31, R31, UR34, -R72.reuse ;  /* 0x000000221f1f7c23 */ /* 0x100fe20008010848 */
[----:B------:R-:W0:Y:S01]  /*e900*/  MUFU.EX2 R6, R6 ;  /* 0x0000000600067308 */ /* 0x000e220000000800 */
[----:B------:R-:W-:Y:S01]  /*e910*/  FFMA.FTZ R43, R43, UR34, -R72 ;  /* 0x000000222b2b7c23 */ /* 0x000fe20008010848 */
[----:B------:R-:W-:Y:S01]  /*e920*/  FADD.FTZ R14, R47, R14 ;  /* 0x0000000e2f0e7221 */ /* 0x000fe20000010000 */
[--C-:B------:R-:W-:Y:S01]  /*e930*/  FFMA.FTZ R33, R33, UR34, -R72.reuse ;  /* 0x0000002221217c23 */ /* 0x100fe20008010848 */
[--C-:B------:R-:W-:Y:S01]  /*e940*/  FFMA.FTZ R21, R39, UR34, -R72.reuse ;  /* 0x0000002227157c23 */ /* 0x100fe20008010848 */
[--C-:B------:R-:W-:Y:S01]  /*e950*/  FFMA.FTZ R39, R41, UR34, -R72.reuse ;  /* 0x0000002229277c23 */ /* 0x100fe20008010848 */
[--C-:B------:R-:W-:Y:S01]  /*e960*/  FFMA.FTZ R41, R45, UR34, -R72.reuse ;  /* 0x000000222d297c23 */ /* 0x100fe20008010848 */
[----:B------:R-:W-:Y:S01]  /*e970*/  FFMA.FTZ R49, R49, UR34, -R72 ;  /* 0x0000002231317c23 */ /* 0x000fe20008010848 */
[----:B------:R-:W1:Y:S01]  /*e980*/  MUFU.EX2 R9, R9 ;  /* 0x0000000900097308 */ /* 0x000e620000000800 */
[----:B------:R-:W-:-:S02]  /*e990*/  IMAD.U32 R45, RZ, RZ, UR54 ;  /* 0x00000036ff2d7e24 */ /* 0x000fc4000f8e00ff */
[--C-:B------:R-:W-:Y:S01]  /*e9a0*/  FFMA.FTZ R51, R51, UR34, -R72.reuse ;  /* 0x0000002233337c23 */ /* 0x100fe20008010848 */
[--C-:B------:R-:W-:Y:S01]  /*e9b0*/  FFMA.FTZ R12, R57, UR34, -R72.reuse ;  /* 0x00000022390c7c23 */ /* 0x100fe20008010848 */
[--C-:B------:R-:W-:Y:S01]  /*e9c0*/  FFMA.FTZ R65, R65, UR34, -R72.reuse ;  /* 0x0000002241417c23 */ /* 0x100fe20008010848 */
[--C-:B------:R-:W-:Y:S01]  /*e9d0*/  FFMA.FTZ R67, R67, UR34, -R72.reuse ;  /* 0x0000002243437c23 */ /* 0x100fe20008010848 */
[----:B------:R-:W-:Y:S01]  /*e9e0*/  @!P1 LEA R45, R45, UR42, 0x3 ;  /* 0x0000002a2d2d9c11 */ /* 0x000fe2000f8e18ff */
[--C-:B------:R-:W-:Y:S01]  /*e9f0*/  FFMA.FTZ R78, R78, UR34, -R72.reuse ;  /* 0x000000224e4e7c23 */ /* 0x100fe20008010848 */
[----:B------:R-:W2:Y:S01]  /*ea00*/  MUFU.EX2 R11, R11 ;  /* 0x0000000b000b7308 */ /* 0x000ea20000000800 */
[----:B0-----:R-:W-:Y:S01]  /*ea10*/  FFMA.FTZ R74, R6, R2, R75 ;  /* 0x00000002064a7223 */ /* 0x001fe2000001004b */
[--C-:B------:R-:W-:Y:S01]  /*ea20*/  FFMA.FTZ R2, R53, UR34, -R72.reuse ;  /* 0x0000002235027c23 */ /* 0x100fe20008010848 */
[----:B------:R-:W-:Y:S01]  /*ea30*/  FFMA.FTZ R53, R55, UR34, -R72 ;  /* 0x0000002237357c23 */ /* 0x000fe20008010848 */
[----:B------:R-:W-:-:S02]  /*ea40*/  @!P1 VIADD R45, R45, 0x2d860 ;  /* 0x0002d8602d2d9836 */ /* 0x000fc40000000000 */
[--C-:B------:R-:W-:Y:S01]  /*ea50*/  FFMA.FTZ R55, R59, UR34, -R72.reuse ;  /* 0x000000223b377c23 */ /* 0x100fe20008010848 */
[--C-:B------:R-:W-:Y:S01]  /*ea60*/  FFMA.FTZ R80, R80, UR34, -R72.reuse ;  /* 0x0000002250507c23 */ /* 0x100fe20008010848 */
[----:B------:R-:W-:Y:S01]  /*ea70*/  FFMA.FTZ R76, R76, UR34, -R72 ;  /* 0x000000224c4c7c23 */ /* 0x000fe20008010848 */
[----:B------:R-:W0:Y:S01]  /*ea80*/  MUFU.EX2 R81, R81 ;  /* 0x0000005100517308 */ /* 0x000e220000000800 */
[----:B-1----:R-:W-:Y:S01]  /*ea90*/  FADD.FTZ R74, R9, R74 ;  /* 0x0000004a094a7221 */ /* 0x002fe20000010000 */
[----:B------:R-:W-:Y:S01]  /*eaa0*/  @!P1 PRMT R45, RZ, 0x654, R45 ;  /* 0x00000654ff2d9816 */ /* 0x000fe2000000002d */
[----:B------:R-:W-:Y:S01]  /*eab0*/  FFMA.FTZ R73, R73, UR34, -R72 ;  /* 0x0000002249497c23 */ /* 0x000fe20008010848 */
[----:B------:R-:W-:Y:S01]  /*eac0*/  F2FP.BF16.F32.PACK_AB R9, R9, R75 ;  /* 0x0000004b0909723e */ /* 0x000fe200000010ff */
[----:B------:R-:W-:Y:S01]  /*ead0*/  UMOV UR54, UR46 ;  /* 0x0000002e00367c82 */ /* 0x000fe20008000000 */
[----:B------:R1:W-:Y:S01]  /*eae0*/  @!P1 SYNCS.ARRIVE.TRANS64.RED.A1T0 RZ, [R45+URZ], RZ ;  /* 0x000000ff2dff99a7 */ /* 0x0003e2000810043f */
[----:B------:R-:W-:Y:S01]  /*eaf0*/  ISETP.GT.AND P2, PT, R0, UR37, PT ;  /* 0x0000002500007c0c */ /* 0x000fe2000bf44270 */
        /* <DEDUP_REMOVED lines=9> */
[C---:B0-----:R-:W-:Y:S01]  /*eb90*/  FADD.FTZ R3, R81.reuse, R74 ;  /* 0x0000004a51037221 */ /* 0x041fe20000010000 */
[----:B------:R-:W-:Y:S01]  /*eba0*/  F2FP.BF16.F32.PACK_AB R11, R81, R11 ;  /* 0x0000000b510b723e */ /* 0x000fe200000010ff */
[-C--:B------:R-:W-:Y:S01]  /*ebb0*/  FMUL.FTZ R102, R102, R6.reuse ;  /* 0x0000000666667220 */ /* 0x080fe20000410000 */
[-C--:B------:R-:W-:Y:S01]  /*ebc0*/  FMUL.FTZ R103, R103, R6.reuse ;  /* 0x0000000667677220 */ /* 0x080fe20000410000 */
[-C--:B------:R-:W-:Y:S01]  /*ebd0*/  FMUL.FTZ R106, R106, R6.reuse ;  /* 0x000000066a6a7220 */ /* 0x080fe20000410000 */
[-C--:B------:R-:W-:Y:S01]  /*ebe0*/  FMUL.FTZ R107, R107, R6.reuse ;  /* 0x000000066b6b7220 */ /* 0x080fe20000410000 */
[----:B------:R0:W-:Y:S01]  /*ebf0*/  STSM.16.M88.4 [R17+0x21800], R8 ;  /* 0x0218000811007844 */ /* 0x0001e20000000200 */
[----:B------:R-:W4:Y:S01]  /*ec00*/  MUFU.EX2 R25, R25 ;  /* 0x0000001900197308 */ /* 0x000f220000000800 */
        /* <DEDUP_REMOVED lines=8> */
[----:B--2---:R-:W-:Y:S01]  /*ec90*/  FADD.FTZ R74, R46, R3 ;  /* 0x000000032e4a7221 */ /* 0x004fe20000010000 */
[-C--:B------:R-:W-:Y:S01]  /*eca0*/  FMUL.FTZ R122, R122, R6.reuse ;  /* 0x000000067a7a7220 */ /* 0x080fe20000410000 */
[-C--:B------:R-:W-:Y:S01]  /*ecb0*/  FMUL.FTZ R123, R123, R6.reuse ;  /* 0x000000067b7b7220 */ /* 0x080fe20000410000 */
[-C--:B------:R-:W-:Y:S01]  /*ecc0*/  FMUL.FTZ R126, R126, R6.reuse ;  /* 0x000000067e7e7220 */ /* 0x080fe20000410000 */
[-C--:B------:R-:W-:Y:S01]  /*ecd0*/  FMUL.FTZ R127, R127, R6.reuse ;  /* 0x000000067f7f7220 */ /* 0x080fe20000410000 */
[----:B------:R-:W-:Y:S01]  /*ece0*/  FMUL.FTZ R130, R130, R6 ;  /* 0x0000000682827220 */ /* 0x000fe20000410000 */
[----:B0-----:R-:W-:Y:S01]  /*ecf0*/  F2FP.BF16.F32.PACK_AB R9, R46, R20 ;  /* 0x000000142e09723e */ /* 0x001fe200000010ff */
[----:B------:R-:W0:Y:S01]  /*ed00*/  MUFU.EX2 R29, R29 ;  /* 0x0000001d001d7308 */ /* 0x000e220000000800 */
[----:B----4-:R-:W-:Y:S01]  /*ed10*/  FADD.FTZ R74, R25, R74 ;  /* 0x0000004a194a7221 */ /* 0x010fe20000010000 */
[----:B------:R-:W-:Y:S01]  /*ed20*/  F2FP.BF16.F32.PACK_AB R8, R37, R47 ;  /* 0x0000002f2508723e */ /* 0x000fe200000010ff */
[----:B------:R-:W-:Y:S01]  /*ed30*/  FMUL.FTZ R131, R131, R6 ;  /* 0x0000000683837220 */ /* 0x000fe20000410000 */
[----:B------:R-:W-:Y:S01]  /*ed40*/  F2FP.BF16.F32.PACK_AB R10, R26, R24 ;  /* 0x000000181a0a723e */ /* 0x000fe200000010ff */
[-C--:B------:R-:W-:Y:S01]  /*ed50*/  FMUL.FTZ R134, R134, R6.reuse ;  /* 0x0000000686867220 */ /* 0x080fe20000410000 */
[----:B------:R-:W-:Y:S01]  /*ed60*/  FMUL.FTZ R135, R135, R6 ;  /* 0x0000000687877220 */ /* 0x000fe20000410000 */
[----:B------:R-:W-:Y:S01]  /*ed70*/  FMUL.FTZ R101, R101, R15 ;  /* 0x0000000f65657220 */ /* 0x000fe20000410000 */
[----:B------:R2:W-:Y:S01]  /*ed80*/  MUFU.EX2 R35, R43 ;  /* 0x0000002b00237308 */ /* 0x0005e20000000800 */
[C---:B---3--:R-:W-:Y:S01]  /*ed90*/  FADD.FTZ R74, R27.reuse, R74 ;  /* 0x0000004a1b4a7221 */ /* 0x048fe20000010000 */
[----:B------:R-:W-:Y:S01]  /*eda0*/  F2FP.BF16.F32.PACK_AB R11, R27, R25 ;  /* 0x000000191b0b723e */ /* 0x000fe200000010ff */
[-C--:B------:R-:W-:Y:S01]  /*edb0*/  FMUL.FTZ R104, R104, R15.reuse ;  /* 0x0000000f68687220 */ /* 0x080fe20000410000 */
[-C--:B------:R-:W-:Y:S01]  /*edc0*/  FMUL.FTZ R105, R105, R15.reuse ;  /* 0x0000000f69697220 */ /* 0x080fe20000410000 */
[-C--:B------:R-:W-:Y:S01]  /*edd0*/  FMUL.FTZ R108, R108, R15.reuse ;  /* 0x0000000f6c6c7220 */ /* 0x080fe20000410000 */
[-C--:B------:R-:W-:Y:S01]  /*ede0*/  FMUL.FTZ R109, R109, R15.reuse ;  /* 0x0000000f6d6d7220 */ /* 0x080fe20000410000 */
[----:B------:R3:W-:Y:S01]  /*edf0*/  STSM.16.M88.4 [R22], R8 ;  /* 0x0000000816007844 */ /* 0x0007e20000000200 */
[----:B------:R-:W4:Y:S01]  /*ee00*/  MUFU.EX2 R31, R31 ;  /* 0x0000001f001f7308 */ /* 0x000f220000000800 */
[----:B--2---:R-:W-:Y:S01]  /*ee10*/  FADD.FTZ R43, R37, R14 ;  /* 0x0000000e252b7221 */ /* 0x004fe20000010000 */
[----:B0-----:R-:W-:Y:S01]  /*ee20*/  FADD.FTZ R74, R29, R74 ;  /* 0x0000004a1d4a7221 */ /* 0x001fe20000010000 */
[--C-:B------:R-:W-:Y:S01]  /*ee30*/  FFMA.FTZ R14, R61, UR34, -R72.reuse ;  /* 0x000000223d0e7c23 */ /* 0x100fe20008010848 */
[--C-:B------:R-:W-:Y:S01]  /*ee40*/  FFMA.FTZ R61, R63, UR34, -R72.reuse ;  /* 0x000000223f3d7c23 */ /* 0x100fe20008010848 */
[----:B------:R-:W-:Y:S01]  /*ee50*/  FADD.FTZ R43, R24, R43 ;  /* 0x0000002b182b7221 */ /* 0x000fe20000010000 */
[----:B------:R-:W-:Y:S01]  /*ee60*/  FFMA.FTZ R72, R77, UR34, -R72 ;  /* 0x000000224d487c23 */ /* 0x000fe20008010848 */
[-C--:B------:R-:W-:Y:S01]  /*ee70*/  FMUL.FTZ R112, R112, R15.reuse ;  /* 0x0000000f70707220 */ /* 0x080fe20000410000 */
[----:B------:R-:W0:Y:S01]  /*ee80*/  MUFU.EX2 R33, R33 ;  /* 0x0000002100217308 */ /* 0x000e220000000800 */
[----:B------:R-:W-:Y:S01]  /*ee90*/  FADD.FTZ R43, R26, R43 ;  /* 0x0000002b1a2b7221 */ /* 0x000fe20000010000 */
[-C--:B------:R-:W-:Y:S01]  /*eea0*/  FMUL.FTZ R113, R113, R15.reuse ;  /* 0x0000000f71717220 */ /* 0x080fe20000410000 */
[-C--:B------:R-:W-:Y:S01]  /*eeb0*/  FMUL.FTZ R116, R116, R15.reuse ;  /* 0x0000000f74747220 */ /* 0x080fe20000410000 */
[-C--:B------:R-:W-:Y:S01]  /*eec0*/  FMUL.FTZ R117, R117, R15.reuse ;  /* 0x0000000f75757220 */ /* 0x080fe20000410000 */
[----:B------:R-:W-:Y:S01]  /*eed0*/  FADD.FTZ R43, R28, R43 ;  /* 0x0000002b1c2b7221 */ /* 0x000fe20000010000 */
[----:B------:R-:W-:Y:S01]  /*eee0*/  F2FP.BF16.F32.PACK_AB R28, R30, R28 ;  /* 0x0000001c1e1c723e */ /* 0x000fe200000010ff */
[----:B------:R-:W-:Y:S01]  /*eef0*/  FMUL.FTZ R120, R120, R15 ;  /* 0x0000000f78787220 */ /* 0x000fe20000410000 */
[----:B------:R-:W2:Y:S01]  /*ef00*/  MUFU.EX2 R79, R79 ;  /* 0x0000004f004f7308 */ /* 0x000ea20000000800 */
[----:B------:R-:W-:Y:S01]  /*ef10*/  FADD.FTZ R43, R30, R43 ;  /* 0x0000002b1e2b7221 */ /* 0x000fe20000010000 */
[C---:B----4-:R-:W-:Y:S01]  /*ef20*/  FADD.FTZ R74, R31.reuse, R74 ;  /* 0x0000004a1f4a7221 */ /* 0x050fe20000010000 */
[----:B------:R-:W-:Y:S01]  /*ef30*/  F2FP.BF16.F32.PACK_AB R29, R31, R29 ;  /* 0x0000001d1f1d723e */ /* 0x000fe200000010ff */
[-C--:B------:R-:W-:Y:S01]  /*ef40*/  FMUL.FTZ R121, R121, R15.reuse ;  /* 0x0000000f79797220 */ /* 0x080fe20000410000 */
[----:B------:R-:W-:Y:S01]  /*ef50*/  FADD.FTZ R43, R32, R43 ;  /* 0x0000002b202b7221 */ /* 0x000fe20000010000 */
[----:B------:R-:W-:Y:S01]  /*ef60*/  F2FP.BF16.F32.PACK_AB R30, R34, R32 ;  /* 0x00000020221e723e */ /* 0x000fe200000010ff */
[-C--:B------:R-:W-:Y:S01]  /*ef70*/  FMUL.FTZ R124, R124, R15.reuse ;  /* 0x0000000f7c7c7220 */ /* 0x080fe20000410000 */
[----:B------:R-:W4:Y:S01]  /*ef80*/  MUFU.EX2 R13, R13 ;  /* 0x0000000d000d7308 */ /* 0x000f220000000800 */
[----:B0-----:R-:W-:Y:S01]  /*ef90*/  FADD.FTZ R74, R33, R74 ;  /* 0x0000004a214a7221 */ /* 0x001fe20000010000 */
[----:B------:R-:W-:Y:S01]  /*efa0*/  FADD.FTZ R43, R34, R43 ;  /* 0x0000002b222b7221 */ /* 0x000fe20000010000 */
[-C--:B------:R-:W-:Y:S01]  /*efb0*/  FMUL.FTZ R125, R125, R15.reuse ;  /* 0x0000000f7d7d7220 */ /* 0x080fe20000410000 */
[-C--:B------:R-:W-:Y:S01]  /*efc0*/  FMUL.FTZ R128, R128, R15.reuse ;  /* 0x0000000f80807220 */ /* 0x080fe20000410000 */
[----:B------:R-:W-:Y:S01]  /*efd0*/  FMUL.FTZ R129, R129, R15 ;  /* 0x0000000f81817220 */ /* 0x000fe20000410000 */
[----:B------:R-:W-:Y:S01]  /*efe0*/  FADD.FTZ R43, R36, R43 ;  /* 0x0000002b242b7221 */ /* 0x000fe20000010000 */
[C---:B------:R-:W-:Y:S01]  /*eff0*/  F2FP.BF16.F32.PACK_AB R36, R38.reuse, R36 ;  /* 0x000000242624723e */ /* 0x040fe200000010ff */
[----:B------:R-:W0:Y:S01]  /*f000*/  MUFU.EX2 R21, R21 ;  /* 0x0000001500157308 */ /* 0x000e220000000800 */
[C---:B--2---:R-:W-:Y:S01]  /*f010*/  FADD.FTZ R74, R79.reuse, R74 ;  /* 0x0000004a4f4a7221 */ /* 0x044fe20000010000 */
[----:B------:R-:W-:Y:S01]  /*f020*/  FADD.FTZ R43, R38, R43 ;  /* 0x0000002b262b7221 */ /* 0x000fe20000010000 */
[----:B------:R-:W-:Y:S01]  /*f030*/  F2FP.BF16.F32.PACK_AB R31, R79, R33 ;  /* 0x000000214f1f723e */ /* 0x000fe200000010ff */
[-C--:B------:R-:W-:Y:S01]  /*f040*/  FMUL.FTZ R132, R132, R15.reuse ;  /* 0x0000000f84847220 */ /* 0x080fe20000410000 */
[----:B------:R-:W-:Y:S01]  /*f050*/  F2FP.BF16.F32.PACK_AB R38, R42, R40 ;  /* 0x000000282a26723e */ /* 0x000fe200000010ff */
[----:B------:R-:W-:Y:S01]  /*f060*/  FADD.FTZ R43, R40, R43 ;  /* 0x0000002b282b7221 */ /* 0x000fe20000010000 */
[----:B------:R-:W-:Y:S01]  /*f070*/  FMUL.FTZ R133, R133, R15 ;  /* 0x0000000f85857220 */ /* 0x000fe20000410000 */
[----:B------:R-:W2:Y:S01]  /*f080*/  MUFU.EX2 R39, R39 ;  /* 0x0000002700277308 */ /* 0x000ea20000000800 */
[----:B----4-:R-:W-:Y:S01]  /*f090*/  FADD.FTZ R74, R13, R74 ;  /* 0x0000004a0d4a7221 */ /* 0x010fe20000010000 */
[----:B------:R-:W-:Y:S01]  /*f0a0*/  FADD.FTZ R43, R42, R43 ;  /* 0x0000002b2a2b7221 */ /* 0x000fe20000010000 */
[----:B------:R1:W-:Y:S01]  /*f0b0*/  STSM.16.M88.4 [R19], R28 ;  /* 0x0000001c13007844 */ /* 0x0003e20000000200 */
[----:B------:R-:W-:-:S02]  /*f0c0*/  VIADD R0, R0, 0xffffffff ;  /* 0xffffffff00007836 */ /* 0x000fc40000000000 */
[----:B------:R-:W-:Y:S01]  /*f0d0*/  FADD.FTZ R43, R44, R43 ;  /* 0x0000002b2c2b7221 */ /* 0x000fe20000010000 */
[----:B------:R-:W-:Y:S01]  /*f0e0*/  IMAD.MOV.U32 R6, RZ, RZ, R7 ;  /* 0x000000ffff067224 */ /* 0x000fe200078e0007 */
[----:B------:R-:W4:Y:S01]  /*f0f0*/  MUFU.EX2 R41, R41 ;  /* 0x0000002900297308 */ /* 0x000f220000000800 */
[C---:B0-----:R-:W-:Y:S01]  /*f100*/  FADD.FTZ R74, R21.reuse, R74 ;  /* 0x0000004a154a7221 */ /* 0x041fe20000010000 */
[C---:B------:R-:W-:Y:S01]  /*f110*/  FADD.FTZ R43, R48.reuse, R43 ;  /* 0x0000002b302b7221 */ /* 0x040fe20000010000 */
[----:B------:R-:W-:Y:S02]  /*f120*/  F2FP.BF16.F32.PACK_AB R37, R21, R13 ;  /* 0x0000000d1525723e */ /* 0x000fe400000010ff */
[----:B------:R-:W-:Y:S01]  /*f130*/  F2FP.BF16.F32.PACK_AB R48, R48, R44 ;  /* 0x0000002c3030723e */ /* 0x000fe200000010ff */
[----:B------:R-:W-:Y:S02]  /*f140*/  FADD.FTZ R20, R50, R43 ;  /* 0x0000002b32147221 */ /* 0x000fe40000010000 */
[----:B------:R-:W0:Y:S01]  /*f150*/  MUFU.EX2 R49, R49 ;  /* 0x0000003100317308 */ /* 0x000e220000000800 */
[----:B--2---:R-:W-:Y:S01]  /*f160*/  FADD.FTZ R74, R39, R74 ;  /* 0x0000004a274a7221 */ /* 0x004fe20000010000 */
[----:B------:R-:W-:-:S03]  /*f170*/  F2FP.BF16.F32.PACK_AB R39, R35, R39 ;  /* 0x000000272327723e */ /* 0x000fc600000010ff */
[----:B------:R-:W-:Y:S02]  /*f180*/  FADD.FTZ R74, R35, R74 ;  /* 0x0000004a234a7221 */ /* 0x000fe40000010000 */
[----:B------:R1:W-:Y:S01]  /*f190*/  STSM.16.M88.4 [R18], R36 ;  /* 0x0000002412007844 */ /* 0x0003e20000000200 */
[----:B------:R-:W2:Y:S01]  /*f1a0*/  MUFU.EX2 R51, R51 ;  /* 0x0000003300337308 */ /* 0x000ea20000000800 */
[----:B----4-:R-:W-:-:S07]  /*f1b0*/  FADD.FTZ R74, R41, R74 ;  /* 0x0000004a294a7221 */ /* 0x010fce0000010000 */
[----:B------:R-:W4:Y:S01]  /*f1c0*/  MUFU.EX2 R69, R69 ;  /* 0x0000004500457308 */ /* 0x000f220000000800 */
[C---:B0-----:R-:W-:Y:S01]  /*f1d0*/  FADD.FTZ R74, R49.reuse, R74 ;  /* 0x0000004a314a7221 */ /* 0x041fe20000010000 */
[----:B------:R-:W-:-:S06]  /*f1e0*/  F2FP.BF16.F32.PACK_AB R49, R49, R41 ;  /* 0x000000293131723e */ /* 0x000fcc00000010ff */
[----:B------:R-:W0:Y:S01]  /*f1f0*/  MUFU.EX2 R2, R2 ;  /* 0x0000000200027308 */ /* 0x000e220000000800 */
[----:B--2---:R-:W-:-:S07]  /*f200*/  FADD.FTZ R3, R51, R74 ;  /* 0x0000004a33037221 */ /* 0x004fce0000010000 */
[----:B------:R-:W2:Y:S01]  /*f210*/  MUFU.EX2 R53, R53 ;  /* 0x0000003500357308 */ /* 0x000ea20000000800 */
[C---:B----4-:R-:W-:Y:S01]  /*f220*/  FADD.FTZ R25, R69.reuse, R20 ;  /* 0x0000001445197221 */ /* 0x050fe20000010000 */
[----:B------:R-:W-:-:S03]  /*f230*/  F2FP.BF16.F32.PACK_AB R50, R69, R50 ;  /* 0x000000324532723e */ /* 0x000fc600000010ff */
[----:B------:R-:W-:-:S03]  /*f240*/  FADD.FTZ R25, R52, R25 ;  /* 0x0000001934197221 */ /* 0x000fc60000010000 */
[----:B------:R-:W3:Y:S01]  /*f250*/  MUFU.EX2 R12, R12 ;  /* 0x0000000c000c7308 */ /* 0x000ee20000000800 */
[C---:B0-----:R-:W-:Y:S01]  /*f260*/  FADD.FTZ R20, R2.reuse, R3 ;  /* 0x0000000302147221 */ /* 0x041fe20000010000 */
[----:B------:R-:W-:-:S05]  /*f270*/  F2FP.BF16.F32.PACK_AB R51, R2, R51 ;  /* 0x000000330233723e */ /* 0x000fca00000010ff */
[----:B------:R1:W-:Y:S01]  /*f280*/  STSM.16.M88.4 [R17+0x27800], R48 ;  /* 0x0278003011007844 */ /* 0x0003e20000000200 */
        /* <DEDUP_REMOVED lines=24> */
[----:B------:R-:W-:-:S05]  /*f410*/  F2FP.BF16.F32.PACK_AB R54, R58, R56 ;  /* 0x000000383a36723e */ /* 0x000fca00000010ff */
[----:B------:R1:W-:Y:S01]  /*f420*/  STSM.16.M88.4 [R23], R52 ;  /* 0x0000003417007844 */ /* 0x0003e20000000200 */
[----:B------:R-:W2:Y:S01]  /*f430*/  MUFU.EX2 R80, R80 ;  /* 0x0000005000507308 */ /* 0x000ea20000000800 */
[C---:B---3--:R-:W-:Y:S01]  /*f440*/  FADD.FTZ R3, R78.reuse, R3 ;  /* 0x000000034e037221 */ /* 0x048fe20000010000 */
[----:B------:R-:W-:-:S06]  /*f450*/  F2FP.BF16.F32.PACK_AB R63, R78, R63 ;  /* 0x0000003f4e3f723e */ /* 0x000fcc00000010ff */
[----:B------:R-:W3:Y:S01]  /*f460*/  MUFU.EX2 R62, R62 ;  /* 0x0000003e003e7308 */ /* 0x000ee20000000800 */
[----:B0-----:R-:W-:-:S07]  /*f470*/  FADD.FTZ R25, R60, R25 ;  /* 0x000000193c197221 */ /* 0x001fce0000010000 */
        /* <DEDUP_REMOVED lines=8> */
[C---:B--2---:R-:W-:Y:S01]  /*f500*/  F2FP.BF16.F32.PACK_AB R62, R66.reuse, R64 ;  /* 0x00000040423e723e */ /* 0x044fe200000010ff */
[----:B------:R-:W-:-:S04]  /*f510*/  FADD.FTZ R25, R66, R25 ;  /* 0x0000001942197221 */ /* 0x000fc80000010000 */
[----:B------:R1:W-:Y:S02]  /*f520*/  STSM.16.M88.4 [R19+0x6000], R60 ;  /* 0x0060003c13007844 */ /* 0x0003e40000000200 */
[----:B------:R-:W2:Y:S01]  /*f530*/  MUFU.EX2 R71, R71 ;  /* 0x0000004700477308 */ /* 0x000ea20000000800 */
[C---:B---3--:R-:W-:Y:S01]  /*f540*/  FADD.FTZ R3, R9.reuse, R3 ;  /* 0x0000000309037221 */ /* 0x048fe20000010000 */
[----:B------:R-:W-:-:S06]  /*f550*/  F2FP.BF16.F32.PACK_AB R9, R9, R80 ;  /* 0x000000500909723e */ /* 0x000fcc00000010ff */
[----:B------:R-:W3:Y:S01]  /*f560*/  MUFU.EX2 R68, R68 ;  /* 0x0000004400447308 */ /* 0x000ee20000000800 */
[----:B0-----:R-:W-:-:S07]  /*f570*/  FADD.FTZ R2, R70, R25 ;  /* 0x0000001946027221 */ /* 0x001fce0000010000 */
[----:B------:R-:W0:Y:S01]  /*f580*/  MUFU.EX2 R76, R76 ;  /* 0x0000004c004c7308 */ /* 0x000e220000000800 */
[C---:B--2---:R-:W-:Y:S01]  /*f590*/  F2FP.BF16.F32.PACK_AB R8, R71.reuse, R70 ;  /* 0x000000464708723e */ /* 0x044fe200000010ff */
[----:B------:R-:W-:-:S06]  /*f5a0*/  FADD.FTZ R13, R71, R2 ;  /* 0x00000002470d7221 */ /* 0x000fcc0000010000 */
[----:B------:R-:W2:Y:S01]  /*f5b0*/  MUFU.EX2 R21, R72 ;  /* 0x0000004800157308 */ /* 0x000ea20000000800 */
[----:B---3--:R-:W-:Y:S01]  /*f5c0*/  F2FP.BF16.F32.PACK_AB R10, R5, R68 ;  /* 0x00000044050a723e */ /* 0x008fe200000010ff */
[----:B------:R-:W-:Y:S01]  /*f5d0*/  FADD.FTZ R68, R68, R13 ;  /* 0x0000000d44447221 */ /* 0x000fe20000010000 */
[----:B0-----:R-:W-:-:S03]  /*f5e0*/  FADD.FTZ R2, R76, R3 ;  /* 0x000000034c027221 */ /* 0x001fc60000010000 */
[----:B------:R-:W-:Y:S01]  /*f5f0*/  FADD.FTZ R3, R5, R68 ;  /* 0x0000004405037221 */ /* 0x000fe20000010000 */
[----:B------:R-:W-:Y:S01]  /*f600*/  IMAD.MOV.U32 R5, RZ, RZ, R4 ;  /* 0x000000ffff057224 */ /* 0x000fe200078e0004 */
[C---:B--2---:R-:W-:Y:S01]  /*f610*/  F2FP.BF16.F32.PACK_AB R11, R21.reuse, R76 ;  /* 0x0000004c150b723e */ /* 0x044fe200000010ff */
[----:B------:R-:W-:-:S04]  /*f620*/  FADD.FTZ R2, R21, R2 ;  /* 0x0000000215027221 */ /* 0x000fc80000010000 */
[----:B------:R1:W-:Y:S01]  /*f630*/  STSM.16.M88.4 [R18+0x6000], R8 ;  /* 0x0060000812007844 */ /* 0x0003e20000000200 */
[----:B------:R0:W-:Y:S06]  /*f640*/  MEMBAR.ALL.CTA ;  /* 0x0000000000007992 */ /* 0x0001ec0000008000 */
[----:B0-----:R-:W0:Y:S02]  /*f650*/  FENCE.VIEW.ASYNC.S ;  /* 0x00000000000073c6 */ /* 0x001e240000000000 */
[----:B0-----:R-:W-:Y:S01]  /*f660*/  NOP ;  /* 0x0000000000007918 */ /* 0x001fe20000000000 */
[----:B------:R-:W-:Y:S05]  /*f670*/  @P2 BRA `(.L_x_11060) ;  /* 0xffffffc400d82947 */ /* 0x000fea000383ffff */
.L_x_11043:
[----:B------:R-:W-:Y:S06]  /*f680*/  BAR.ARV 0x8, 0x200 ;  /* 0x0208000000007b1d */ /* 0x000fec0000002000 */
[----:B------:R-:W-:Y:S05]  /*f690*/  @!P0 BRA `(.L_x_11061) ;  /* 0x0000000000048947 */ /* 0x000fea0003800000 */
[----:B------:R-:W-:Y:S01]  /*f6a0*/  BPT.TRAP 0x1 ;  /* 0x000000040000795c */ /* 0x000fe20000300000 */
.L_x_11061:
[----:B------:R-:W-:Y:S01]  /*f6b0*/  ULEA UR9, UR46, UR42, 0x3 ;  /* 0x0000002a2e097291 */ /* 0x000fe2000f8e183f */
[----:B------:R-:W-:-:S05]  /*f6c0*/  IMAD.U32 R0, RZ, RZ, UR49 ;  /* 0x00000031ff007e24 */ /* 0x000fca000f8e00ff */
[----:B------:R-:W-:-:S04]  /*f6d0*/  SHF.L.U32 R0, R0, 0x1f, RZ ;  /* 0x0000001f00007819 */ /* 0x000fc800000006ff */
[----:B------:R2:W4:Y:S01]  /*f6e0*/  SYNCS.PHASECHK.TRANS64.TRYWAIT P2, [UR9+0x2d850], R0 ;  /* 0x02d85000ff0075a7 */ /* 0x0005220008040149 */
[----:B------:R-:W-:Y:S05]  /*f6f0*/  @!P0 BRA `(.L_x_11062) ;  /* 0x0000000000048947 */ /* 0x000fea0003800000 */
[----:B------:R-:W-:Y:S01]  /*f700*/  BPT.TRAP 0x1 ;  /* 0x000000040000795c */ /* 0x000fe20000300000 */
.L_x_11062:
[----:B----4-:R-:W-:Y:S05]  /*f710*/  @P2 BRA `(.L_x_11063) ;  /* 0x0000000000082947 */ /* 0x010fea0003800000 */
[----:B------:R-:W4:Y:S02]  /*f720*/  SYNCS.PHASECHK.TRANS64.TRYWAIT P0, [UR9+0x2d850], R0 ;  /* 0x02d85000ff0075a7 */ /* 0x000f240008000149 */
[----:B----4-:R-:W-:Y:S05]  /*f730*/  @!P0 BRA `(.L_x_11064) ;  /* 0x0000008c00e08947 */ /* 0x010fea0003800000 */
.L_x_11063:
[----:B------:R-:W-:Y:S01]  /*f740*/  UIADD3 UR42, UR42, 0x400, URZ ;  /* 0x000004002a2a7890 */ /* 0x000fe2000fffe03f */
[----:B------:R-:W-:Y:S01]  /*f750*/  WARPGROUP.ARRIVE ;  /* 0x00000000000079c5 */ /* 0x000fe20000000000 */
[----:B------:R-:W-:Y:S01]  /*f760*/  ULOP3.LUT UR43, UR43, 0x10000, URZ, 0xfc, !UPT ;  /* 0x000100002b2b7892 */ /* 0x000fe2000f8efc3f */
[----:B--2-4-:R-:W2:Y:S01]  /*f770*/  SHFL.BFLY PT, R0, R3, 0x2, 0x1f ;  /* 0x0c401f0003007f89 */ /* 0x014ea200000e0000 */
[----:B------:R-:W-:Y:S01]  /*f780*/  USHF.R.U32.HI UR42, URZ, 0x4, UR42 ;  /* 0x000000043f2a7899 */ /* 0x000fe2000801162a */
[----:B0--3--:R-:W-:Y:S01]  /*f790*/  IMAD.U32 R13, RZ, RZ, UR34 ;  /* 0x00000022ff0d7e24 */ /* 0x009fe2000f8e00ff */
[----:B------:R-:W-:Y:S01]  /*f7a0*/  UMOV UR5, 0x40000040 ;  /* 0x4000004000057882 */ /* 0x000fe20000000000 */
[----:B------:R-:W-:Y:S01]  /*f7b0*/  UMOV UR7, 0x80000020 ;  /* 0x8000002000077882 */ /* 0x000fe20000000000 */
[----:B------:R-:W-:Y:S01]  /*f7c0*/  ULOP3.LUT UR42, UR42, 0x3fff, URZ, 0xc0, !UPT ;  /* 0x00003fff2a2a7892 */ /* 0x000fe2000f8ec03f */
[----:B------:R-:W0:Y:S01]  /*f7d0*/  SHFL.BFLY PT, R5, R2, 0x2, 0x1f ;  /* 0x0c401f0002057f89 */ /* 0x000e2200000e0000 */
[----:B------:R-:W-:Y:S01]  /*f7e0*/  UMOV UR4, UR43 ;  /* 0x0000002b00047c82 */ /* 0x000fe20008000000 */
[----:B------:R-:W-:-:S02]  /*f7f0*/  UIADD3 UR47, UR47, 0x1, URZ ;  /* 0x000000012f2f7890 */ /* 0x000fc4000fffe03f */
[----:B------:R-:W-:-:S04]  /*f800*/  ULOP3.LUT UR8, UR42, 0x2000000, URZ, 0xfc, !UPT ;  /* 0x020000002a087892 */ /* 0x000fc8000f8efc3f */
[----:B------:R-:W-:Y:S02]  /*f810*/  UIMAD UR8, UR46, 0x600, UR8 ;  /* 0x000006002e0878a4 */ /* 0x000fe4000f8e0208 */
[----:B------:R-:W-:-:S04]  /*f820*/  UIADD3 UR46, UR46, 0x1, URZ ;  /* 0x000000012e2e7890 */ /* 0x000fc8000fffe03f */
[----:B------:R-:W-:Y:S01]  /*f830*/  UISETP.NE.AND UP0, UPT, UR46, 0x2, UPT ;  /* 0x000000022e00788c */ /* 0x000fe2000bf05270 */
[----:B------:R-:W-:Y:S02]  /*f840*/  UMOV UR6, UR8 ;  /* 0x0000000800067c82 */ /* 0x000fe40008000000 */
[----:B------:R-:W-:Y:S01]  /*f850*/  HGMMA.64x96x16.F32.BF16 R88, gdesc[UR4].tnspB, R88, gsb0 ;  /* 0x41600000045879f0 */ /* 0x000fe20008001858 */
[----:B------:R-:W-:Y:S01]  /*f860*/  UIADD3 UR4, UR43, 0x2, URZ ;  /* 0x000000022b047890 */ /* 0x000fe2000fffe03f */
[----:B--2---:R-:W-:Y:S01]  /*f870*/  FADD.FTZ R0, R0, R3 ;  /* 0x0000000300007221 */ /* 0x004fe20000010000 */
[----:B------:R-:W-:Y:S01]  /*f880*/  UIADD3 UR6, UR8, 0x40, URZ ;  /* 0x0000004008067890 */ /* 0x000fe2000fffe03f */
[----:B------:R-:W-:Y:S01]  /*f890*/  IMAD.MOV.U32 R3, RZ, RZ, RZ ;  /* 0x000000ffff037224 */ /* 0x000fe200078e00ff */
[----:B------:R-:W-:Y:S01]  /*f8a0*/  UMOV UR5, 0x40000040 ;  /* 0x4000004000057882 */ /* 0x000fe20000000000 */
[----:B------:R-:W-:Y:S01]  /*f8b0*/  UMOV UR7, 0x80000020 ;  /* 0x8000002000077882 */ /* 0x000fe20000000000 */
[----:B0-----:R-:W-:Y:S01]  /*f8c0*/  FADD.FTZ R6, R5, R2 ;  /* 0x0000000205067221 */ /* 0x001fe20000010000 */
[----:B------:R-:W-:Y:S01]  /*f8d0*/  IMAD.MOV.U32 R2, RZ, RZ, -0x800000 ;  /* 0xff800000ff027424 */ /* 0x000fe200078e00ff */
[----:B------:R-:W0:Y:S01]  /*f8e0*/  SHFL.BFLY PT, R5, R0, 0x1, 0x1f ;  /* 0x0c201f0000057f89 */ /* 0x000e2200000e0000 */
[----:B------:R-:W-:-:S03]  /*f8f0*/  USEL UR46, UR46, URZ, UP0 ;  /* 0x0000003f2e2e7287 */ /* 0x000fc60008000000 */
[----:B-1----:R-:W1:Y:S01]  /*f900*/  SHFL.BFLY PT, R9, R6, 0x1, 0x1f ;  /* 0x0c201f0006097f89 */ /* 0x002e6200000e0000 */
[----:B0-----:R-:W-:Y:S01]  /*f910*/  FADD.FTZ R11, R0, R5 ;  /* 0x00000005000b7221 */ /* 0x001fe20000010000 */
[----:B------:R-:W-:Y:S02]  /*f920*/  IMAD.U32 R5, RZ, RZ, UR34 ;  /* 0x00000022ff057e24 */ /* 0x000fe4000f8e00ff */
[----:B------:R-:W-:Y:S02]  /*f930*/  IMAD.MOV.U32 R0, RZ, RZ, -0x800000 ;  /* 0xff800000ff007424 */ /* 0x000fe400078e00ff */
[----:B-1----:R-:W-:Y:S01]  /*f940*/  FADD.FTZ R12, R6, R9 ;  /* 0x00000009060c7221 */ /* 0x002fe20000010000 */
[----:B------:R-:W-:Y:S01]  /*f950*/  FSETP.NE.FTZ.AND P0, PT, R11, RZ, PT ;  /* 0x000000ff0b00720b */ /* 0x000fe20003f15000 */
[----:B------:R-:W-:Y:S02]  /*f960*/  IMAD.U32 R6, RZ, RZ, UR9 ;  /* 0x00000009ff067e24 */ /* 0x000fe4000f8e00ff */
[----:B------:R-:W-:Y:S01]  /*f970*/  IMAD.MOV.U32 R9, RZ, RZ, RZ ;  /* 0x000000ffff097224 */ /* 0x000fe200078e00ff */
[----:B------:R-:W-:Y:S01]  /*f980*/  FSETP.NE.FTZ.AND P2, PT, R12, RZ, PT ;  /* 0x000000ff0c00720b */ /* 0x000fe20003f55000 */
[----:B------:R-:W-:-:S05]  /*f990*/  @!P1 VIADD R6, R6, 0x2d860 ;  /* 0x0002d86006069836 */ /* 0x000fca0000000000 */
[----:B------:R-:W-:-:S03]  /*f9a0*/  @!P1 PRMT R6, RZ, 0x654, R6 ;  /* 0x00000654ff069816 */ /* 0x000fc60000000006 */
[----:B------:R-:W0:Y:S01]  /*f9b0*/  @P0 MUFU.LG2 R8, R11 ;  /* 0x0000000b00080308 */ /* 0x000e220000000c00 */
[----:B------:R-:W-:-:S07]  /*f9c0*/  @P0 FMUL.FTZ R5, R5, 0.69314718246459960938 ;  /* 0x3f31721805050820 */ /* 0x000fce0000410000 */
[----:B------:R-:W1:Y:S08]  /*f9d0*/  @P2 MUFU.LG2 R10, R12 ;  /* 0x0000000c000a2308 */ /* 0x000e700000000c00 */
[----:B------:R2:W3:Y:S01]  /*f9e0*/  @P0 MUFU.RCP R3, R11 ;  /* 0x0000000b00030308 */ /* 0x0004e20000001000 */
[----:B0-----:R-:W-:-:S04]  /*f9f0*/  @P0 FMUL.FTZ R8, R8, 0.69314718246459960938 ;  /* 0x3f31721808080820 */ /* 0x001fc80000410000 */
[----:B------:R-:W-:Y:S01]  /*fa00*/  @P0 FFMA.FTZ R2, R5, R4, R8 ;  /* 0x0000000405020223 */ /* 0x000fe20000010008 */
[----:B------:R-:W-:Y:S02]  /*fa10*/  PLOP3.LUT P0, PT, PT, PT, PT, 0x8, 0x0 ;  /* 0x000000000000781c */ /* 0x000fe40003f0e170 */
[----:B------:R3:W0:Y:S01]  /*fa20*/  @P2 MUFU.RCP R9, R12 ;  /* 0x0000000c00092308 */ /* 0x0006220000001000 */
[----:B--2---:R-:W-:Y:S01]  /*fa30*/  @P2 FMUL.FTZ R11, R13, 0.69314718246459960938 ;  /* 0x3f3172180d0b2820 */ /* 0x004fe20000410000 */
        /* <DEDUP_REMOVED lines=99> */
.L_x_10994:
[----:B------:R-:W0:Y:S08]  /*10070*/  S2UR UR4, SR_CgaCtaId ;  /* 0x00000000000479c3 */ /* 0x000e300000008800 */
[----:B------:R-:W-:Y:S06]  /*10080*/  BAR.SYNC.DEFER_BLOCKING 0x5, 0x200 ;  /* 0x0148000000007b1d */ /* 0x000fec0000010000 */
[----:B------:R-:W-:Y:S01]  /*10090*/  UMOV UR42, 0x400 ;  /* 0x00000400002a7882 */ /* 0x000fe20000000000 */
[----:B------:R-:W-:Y:S01]  /*100a0*/  BSSY B0, `(.L_x_11065) ;  /* 0x00001b8000007945 */ /* 0x000fe20003800000 */
[----:B0-----:R-:W-:-:S09]  /*100b0*/  ULEA UR42, UR4, UR42, 0x18 ;  /* 0x0000002a042a7291 */ /* 0x001fd2000f8ec03f */
[----:B------:R-:W0:Y:S02]  /*100c0*/  LDS.128 R4, [UR42+0x2d8d0] ;  /* 0x02d8d02aff047984 */ /* 0x000e240008000c00 */
[----:B0-----:R-:W-:Y:S02]  /*100d0*/  R2UR UR5, R5 ;  /* 0x00000000050572ca */ /* 0x001fe400000e0000 */
[----:B------:R-:W-:Y:S02]  /*100e0*/  R2UR UR7, R6 ;  /* 0x00000000060772ca */ /* 0x000fe400000e0000 */
[----:B------:R-:W-:Y:S01]  /*100f0*/  R2UR UR6, R7 ;  /* 0x00000000070672ca */ /* 0x000fe200000e0000 */
[----:B------:R-:W-:Y:S06]  /*10100*/  BAR.ARV 0x4, 0x200 ;  /* 0x0108000000007b1d */ /* 0x000fec0000002000 */
[----:B------:R-:W-:Y:S08]  /*10110*/  @P0 BRA `(.L_x_11066) ;  /* 0x0000001000480947 */ /* 0x000ff00003800000 */
[----:B------:R-:W0:Y:S08]  /*10120*/  S2UR UR4, SR_SWINHI ;  /* 0x00000000000479c3 */ /* 0x000e300000002f00 */
[----:B------:R-:W-:Y:S01]  /*10130*/  BAR.SYNC.DEFER_BLOCKING 0x1, 0x180 ;  /* 0x0046000000007b1d */ /* 0x000fe20000010000 */
[----:B------:R-:W-:Y:S02]  /*10140*/  F2FP.BF16.F32.PACK_AB R6, R93, R92 ;  /* 0x0000005c5d06723e */ /* 0x000fe400000010ff */
[----:B------:R-:W-:-:S02]  /*10150*/  F2FP.BF16.F32.PACK_AB R7, R95, R94 ;  /* 0x0000005e5f07723e */ /* 0x000fc400000010ff */
[----:B------:R-:W-:Y:S02]  /*10160*/  F2FP.BF16.F32.PACK_AB R26, R125, R26 ;  /* 0x0000001a7d1a723e */ /* 0x000fe400000010ff */
[----:B------:R-:W-:Y:S01]  /*10170*/  F2FP.BF16.F32.PACK_AB R27, R27, R126 ;  /* 0x0000007e1b1b723e */ /* 0x000fe200000010ff */
[----:B------:R-:W1:Y:S01]  /*10180*/  LDC R40, c[0x0][0xbe8] ;  /* 0x0002fa00ff287b82 */ /* 0x000e620000000800 */
[----:B------:R-:W-:Y:S01]  /*10190*/  UMOV UR8, UR42 ;  /* 0x0000002a00087c82 */ /* 0x000fe20008000000 */
[----:B0-----:R-:W-:Y:S01]  /*101a0*/  UMOV UR9, UR4 ;  /* 0x0000000400097c82 */ /* 0x001fe20008000000 */
[----:B------:R-:W-:Y:S02]  /*101b0*/  IMAD.U32 R20, RZ, RZ, UR8 ;  /* 0x00000008ff147e24 */ /* 0x000fe4000f8e00ff */
[----:B------:R-:W-:Y:S01]  /*101c0*/  IMAD.U32 R21, RZ, RZ, UR9 ;  /* 0x00000009ff157e24 */ /* 0x000fe2000f8e00ff */
[----:B------:R-:W-:Y:S02]  /*101d0*/  ULDC.64 UR8, c[0x0][0xc00] ;  /* 0x0003000000087ab9 */ /* 0x000fe40000000a00 */
[----:B------:R-:W-:Y:S01]  /*101e0*/  UISETP.NE.U32.AND UP0, UPT, UR8, URZ, UPT ;  /* 0x0000003f0800728c */ /* 0x000fe2000bf05070 */
[----:B------:R-:W-:-:S03]  /*101f0*/  IMAD.WIDE R4, R145, 0x2, R20 ;  /* 0x0000000291047825 */ /* 0x000fc600078e0214 */
[----:B------:R-:W-:Y:S01]  /*10200*/  UISETP.NE.AND.EX UP0, UPT, UR9, URZ, UPT, UP0 ;  /* 0x0000003f0900728c */ /* 0x000fe2000bf05300 */
[C---:B------:R-:W-:Y:S02]  /*10210*/  LOP3.LUT R3, R4.reuse, 0x180, RZ, 0xc0, !PT ;  /* 0x0000018004037812 */ /* 0x040fe400078ec0ff */
[----:B------:R-:W-:Y:S01]  /*10220*/  ULDC.64 UR8, c[0x0][0xc00] ;  /* 0x0003000000087ab9 */ /* 0x000fe20000000a00 */
[C---:B------:R-:W-:Y:S01]  /*10230*/  IADD3 R9, P0, R4.reuse, 0x6020, RZ ;  /* 0x0000602004097810 */ /* 0x040fe20007f1e0ff */
[----:B------:R-:W-:Y:S01]  /*10240*/  UIMAD.WIDE UR8, UR40, 0x4, UR8 ;  /* 0x00000004280878a5 */ /* 0x000fe2000f8e0208 */
[C---:B------:R-:W-:Y:S02]  /*10250*/  IADD3 R11, P1, R4.reuse, 0x6000, RZ ;  /* 0x00006000040b7810 */ /* 0x040fe40007f3e0ff */
[----:B------:R-:W-:Y:S02]  /*10260*/  SHF.R.U64 R3, R3, 0x3, RZ ;  /* 0x0000000303037819 */ /* 0x000fe400000012ff */
[----:B------:R-:W-:Y:S01]  /*10270*/  IADD3 R29, P4, R4, 0x20, RZ ;  /* 0x00000020041d7810 */ /* 0x000fe20007f9e0ff */
[----:B------:R-:W-:Y:S01]  /*10280*/  IMAD.U32 R28, RZ, RZ, UR8 ;  /* 0x00000008ff1c7e24 */ /* 0x000fe2000f8e00ff */
[----:B------:R-:W-:-:S02]  /*10290*/  LOP3.LUT R8, R9, 0x180, RZ, 0xc0, !PT ;  /* 0x0000018009087812 */ /* 0x000fc400078ec0ff */
[----:B------:R-:W-:Y:S01]  /*102a0*/  LOP3.LUT R10, R11, 0x180, RZ, 0xc0, !PT ;  /* 0x000001800b0a7812 */ /* 0x000fe200078ec0ff */
[--C-:B------:R-:W-:Y:S01]  /*102b0*/  IMAD.X R25, RZ, RZ, R5.reuse, P4 ;  /* 0x000000ffff197224 */ /* 0x100fe200020e0605 */
[C---:B------:R-:W-:Y:S02]  /*102c0*/  IADD3 R33, P2, R4.reuse, 0x3020, RZ ;  /* 0x0000302004217810 */ /* 0x040fe40007f5e0ff */
[----:B------:R-:W-:Y:S02]  /*102d0*/  IADD3 R31, P3, R4, 0x3000, RZ ;  /* 0x00003000041f7810 */ /* 0x000fe40007f7e0ff */
[----:B------:R-:W-:Y:S01]  /*102e0*/  LOP3.LUT R4, R3, R4, RZ, 0x3c, !PT ;  /* 0x0000000403047212 */ /* 0x000fe200078e3cff */
[--C-:B------:R-:W-:Y:S01]  /*102f0*/  IMAD.X R13, RZ, RZ, R5.reuse, P2 ;  /* 0x000000ffff0d7224 */ /* 0x100fe200010e0605 */
[----:B------:R-:W-:Y:S01]  /*10300*/  LOP3.LUT R24, R29, 0x180, RZ, 0xc0, !PT ;  /* 0x000001801d187812 */ /* 0x000fe200078ec0ff */
[----:B------:R-:W-:Y:S01]  /*10310*/  IMAD.X R15, RZ, RZ, R5, P3 ;  /* 0x000000ffff0f7224 */ /* 0x000fe200018e0605 */
[----:B------:R-:W-:-:S02]  /*10320*/  SHF.R.U64 R8, R8, 0x3, RZ ;  /* 0x0000000308087819 */ /* 0x000fc400000012ff */
[----:B------:R-:W-:Y:S02]  /*10330*/  SHF.R.U64 R10, R10, 0x3, RZ ;  /* 0x000000030a0a7819 */ /* 0x000fe400000012ff */
[----:B------:R-:W-:Y:S02]  /*10340*/  MOV R3, R4 ;  /* 0x0000000400037202 */ /* 0x000fe40000000f00 */
[----:B------:R-:W-:Y:S02]  /*10350*/  LOP3.LUT R14, R31, 0x180, RZ, 0xc0, !PT ;  /* 0x000001801f0e7812 */ /* 0x000fe400078ec0ff */
[----:B------:R-:W-:Y:S02]  /*10360*/  F2FP.BF16.F32.PACK_AB R4, R89, R12 ;  /* 0x0000000c5904723e */ /* 0x000fe400000010ff */
[----:B------:R-:W-:Y:S02]  /*10370*/  LOP3.LUT R12, R33, 0x180, RZ, 0xc0, !PT ;  /* 0x00000180210c7812 */ /* 0x000fe400078ec0ff */
[----:B------:R-:W-:-:S02]  /*10380*/  SHF.R.U64 R24, R24, 0x3, RZ ;  /* 0x0000000318187819 */ /* 0x000fc400000012ff */
[----:B------:R-:W-:Y:S01]  /*10390*/  LOP3.LUT R8, R8, R9, RZ, 0x3c, !PT ;  /* 0x0000000908087212 */ /* 0x000fe200078e3cff */
[--C-:B------:R-:W-:Y:S01]  /*103a0*/  IMAD.X R9, RZ, RZ, R5.reuse, P0 ;  /* 0x000000ffff097224 */ /* 0x100fe200000e0605 */
[----:B------:R-:W-:Y:S01]  /*103b0*/  LOP3.LUT R10, R10, R11, RZ, 0x3c, !PT ;  /* 0x0000000b0a0a7212 */ /* 0x000fe200078e3cff */
[----:B------:R-:W-:Y:S01]  /*103c0*/  IMAD.X R11, RZ, RZ, R5, P1 ;  /* 0x000000ffff0b7224 */ /* 0x000fe200008e0605 */
[----:B------:R-:W-:Y:S02]  /*103d0*/  SHF.R.U64 R14, R14, 0x3, RZ ;  /* 0x000000030e0e7819 */ /* 0x000fe400000012ff */
[----:B------:R-:W-:Y:S02]  /*103e0*/  SHF.R.U64 R12, R12, 0x3, RZ ;  /* 0x000000030c0c7819 */ /* 0x000fe400000012ff */
[----:B------:R-:W-:Y:S01]  /*103f0*/  LOP3.LUT R24, R24, R29, RZ, 0x3c, !PT ;  /* 0x0000001d18187212 */ /* 0x000fe200078e3cff */
[----:B------:R-:W-:Y:S01]  /*10400*/  IMAD.U32 R29, RZ, RZ, UR9 ;  /* 0x00000009ff1d7e24 */ /* 0x000fe2000f8e00ff */
[----:B------:R-:W-:Y:S01]  /*10410*/  F2FP.BF16.F32.PACK_AB R5, R91, R90 ;  /* 0x0000005a5b05723e */ /* 0x000fe200000010ff */
[----:B------:R-:W-:Y:S01]  /*10420*/  ULDC.64 UR8, c[0x0][0xc08] ;  /* 0x0003020000087ab9 */ /* 0x000fe20000000a00 */
[----:B------:R-:W-:-:S02]  /*10430*/  LOP3.LUT R14, R14, R31, RZ, 0x3c, !PT ;  /* 0x0000001f0e0e7212 */ /* 0x000fc400078e3cff */
[----:B------:R-:W-:Y:S01]  /*10440*/  MOV R30, R8 ;  /* 0x00000008001e7202 */ /* 0x000fe20000000f00 */
[----:B------:R0:W-:Y:S01]  /*10450*/  STSM.16.M88.4 [R3], R4 ;  /* 0x0000000403007844 */ /* 0x0001e20000000200 */
[----:B------:R-:W-:Y:S02]  /*10460*/  MOV R31, R10 ;  /* 0x0000000a001f7202 */ /* 0x000fe40000000f00 */
[----:B------:R-:W-:Y:S02]  /*10470*/  LOP3.LUT R12, R12, R33, RZ, 0x3c, !PT ;  /* 0x000000210c0c7212 */ /* 0x000fe400078e3cff */
        /* <DEDUP_REMOVED lines=19> */
[----:B------:R-:W-:Y:S01]  /*105b0*/  STSM.16.M88.4 [R32], R12 ;  /* 0x0000000c20007844 */ /* 0x000fe20000000200 */
[----:B------:R-:W-:Y:S02]  /*105c0*/  F2FP.BF16.F32.PACK_AB R8, R129, R128 ;  /* 0x000000808108723e */ /* 0x000fe400000010ff */
[----:B------:R-:W-:Y:S01]  /*105d0*/  F2FP.BF16.F32.PACK_AB R9, R131, R130 ;  /* 0x000000828309723e */ /* 0x000fe200000010ff */
[----:B------:R-:W-:Y:S01]  /*105e0*/  STSM.16.M88.4 [R31], R24 ;  /* 0x000000181f007844 */ /* 0x000fe20000000200 */
[----:B------:R-:W-:Y:S02]  /*105f0*/  F2FP.BF16.F32.PACK_AB R10, R133, R132 ;  /* 0x00000084850a723e */ /* 0x000fe400000010ff */
[----:B------:R-:W-:-:S02]  /*10600*/  F2FP.BF16.F32.PACK_AB R11, R135, R134 ;  /* 0x00000086870b723e */ /* 0x000fc400000010ff */
[----:B------:R-:W-:-:S03]  /*10610*/  PLOP3.LUT P0, PT, PT, PT, UP0, 0x80, 0x0 ;  /* 0x000000000000781c */ /* 0x000fc60003f0f008 */
[----:B------:R2:W-:Y:S01]  /*10620*/  STSM.16.M88.4 [R30], R8 ;  /* 0x000000081e007844 */ /* 0x0005e20000000200 */
[----:B------:R-:W-:Y:S09]  /*10630*/  BAR.SYNC.DEFER_BLOCKING 0x1, 0x180 ;  /* 0x0046000000007b1d */ /* 0x000ff20000010000 */
[----:B------:R-:W3:Y:S01]  /*10640*/  @P0 LDG.E R3, desc[UR50][R28.64] ;  /* 0x000000321c030981 */ /* 0x000ee2000c1e1900 */
[----:B------:R-:W-:Y:S01]  /*10650*/  UISETP.NE.U32.AND UP1, UPT, UR8, URZ, UPT ;  /* 0x0000003f0800728c */ /* 0x000fe2000bf25070 */
[----:B-1----:R-:W-:Y:S01]  /*10660*/  ISETP.NE.AND P1, PT, R40, 0x1, PT ;  /* 0x000000012800780c */ /* 0x002fe20003f25270 */
[----:B------:R-:W-:Y:S01]  /*10670*/  ULDC UR10, c[0x0][0xa88] ;  /* 0x0002a200000a7ab9 */ /* 0x000fe20000000800 */
[----:B------:R-:W-:Y:S01]  /*10680*/  UMOV UR4, URZ ;  /* 0x0000003f00047c82 */ /* 0x000fe20008000000 */
[----:B------:R-:W-:-:S06]  /*10690*/  UISETP.NE.AND.EX UP1, UPT, UR9, URZ, UPT, UP1 ;  /* 0x0000003f0900728c */ /* 0x000fcc000bf25310 */
[----:B------:R-:W-:-:S04]  /*106a0*/  PLOP3.LUT P2, PT, PT, PT, UP1, 0x80, 0x0 ;  /* 0x000000000000781c */ /* 0x000fc80003f4f018 */
[----:B0-----:R-:W0:Y:S01]  /*106b0*/  @P1 LDC R5, c[0x0][0xbec] ;  /* 0x0002fb00ff051b82 */ /* 0x001e220000000800 */
[----:B------:R-:W-:Y:S02]  /*106c0*/  @UP1 ULDC.64 UR8, c[0x0][0xc08] ;  /* 0x0003020000081ab9 */ /* 0x000fe40000000a00 */
[----:B------:R-:W-:-:S05]  /*106d0*/  @UP1 UIMAD.WIDE UR8, UR40, 0x4, UR8 ;  /* 0x00000004280818a5 */ /* 0x000fca000f8e0208 */
[----:B------:R-:W1:Y:S01]  /*106e0*/  @P1 LDC R6, c[0x0][0xbf0] ;  /* 0x0002fc00ff061b82 */ /* 0x000e620000000800 */
[----:B--2---:R-:W-:Y:S02]  /*106f0*/  IMAD.U32 R8, RZ, RZ, UR8 ;  /* 0x00000008ff087e24 */ /* 0x004fe4000f8e00ff */
        /* <DEDUP_REMOVED lines=9> */
.L_x_11067:
[----:B--2---:R-:W-:Y:S01]  /*10790*/  VIADD R8, R136, UR39 ;  /* 0x0000002788087c36 */ /* 0x004fe20008000000 */
[----:B------:R-:W-:Y:S01]  /*107a0*/  USHF.R.S32.HI UR9, URZ, 0x1f, UR4 ;  /* 0x0000001f3f097899 */ /* 0x000fe20008011404 */
[----:B-----5:R-:W-:Y:S01]  /*107b0*/  IMAD R41, R3, R40, RZ ;  /* 0x0000002803297224 */ /* 0x020fe200078e02ff */
[----:B------:R-:W-:Y:S01]  /*107c0*/  USHF.R.S32.HI UR16, URZ, 0x1f, UR41 ;  /* 0x0000001f3f107899 */ /* 0x000fe20008011429 */
[----:B------:R-:W-:Y:S01]  /*107d0*/  @P1 IMAD.HI.U32 R5, R8, R5, RZ ;  /* 0x0000000508051227 */ /* 0x000fe200078e00ff */
[----:B------:R-:W-:Y:S01]  /*107e0*/  ULDC.64 UR14, c[0x0][0xb90] ;  /* 0x0002e400000e7ab9 */ /* 0x000fe20000000a00 */
[----:B------:R-:W-:Y:S01]  /*107f0*/  UMOV UR8, UR4 ;  /* 0x0000000400087c82 */ /* 0x000fe20008000000 */
[----:B------:R-:W-:Y:S01]  /*10800*/  UIMAD UR12, UR16, UR14, URZ ;  /* 0x0000000e100c72a4 */ /* 0x000fe2000f8e023f */
[----:B------:R-:W-:Y:S01]  /*10810*/  IMAD.MOV.U32 R4, RZ, RZ, R8 ;  /* 0x000000ffff047224 */ /* 0x000fe200078e0008 */
[----:B------:R-:W-:Y:S01]  /*10820*/  UIMAD.WIDE.U32 UR10, UR41, UR14, UR8 ;  /* 0x0000000e290a72a5 */ /* 0x000fe2000f8e0008 */
[----:B------:R-:W-:Y:S01]  /*10830*/  @P1 SHF.R.U32.HI R4, RZ, R6, R5 ;  /* 0x00000006ff041219 */ /* 0x000fe20000011605 */
[----:B------:R-:W-:Y:S01]  /*10840*/  USHF.R.S32.HI UR8, URZ, 0x1f, UR40 ;  /* 0x0000001f3f087899 */ /* 0x000fe20008011428 */
[----:B------:R-:W-:Y:S01]  /*10850*/  IMAD R5, R141, 0x20, R137 ;  /* 0x000000208d057824 */ /* 0x000fe200078e0289 */
[----:B------:R-:W-:Y:S01]  /*10860*/  UIMAD UR12, UR41, UR15, UR12 ;  /* 0x0000000f290c72a4 */ /* 0x000fe2000f8e020c */
[--C-:B------:R-:W-:Y:S01]  /*10870*/  SHF.R.S32.HI R6, RZ, 0x1f, R4.reuse ;  /* 0x0000001fff067819 */ /* 0x100fe20000011404 */
[----:B------:R-:W-:Y:S01]  /*10880*/  USEL UR18, UR8, URZ, !UP0 ;  /* 0x0000003f08127287 */ /* 0x000fe2000c000000 */
[----:B------:R-:W-:Y:S01]  /*10890*/  IMAD.MOV R7, RZ, RZ, -R4 ;  /* 0x000000ffff077224 */ /* 0x000fe200078e0a04 */
[----:B------:R-:W-:Y:S01]  /*108a0*/  ULDC.64 UR14, c[0x0][0xb98] ;  /* 0x0002e600000e7ab9 */ /* 0x000fe20000000a00 */
[----:B------:R-:W-:Y:S01]  /*108b0*/  USEL UR17, UR40, URZ, !UP0 ;  /* 0x0000003f28117287 */ /* 0x000fe2000c000000 */
[----:B------:R-:W-:Y:S01]  /*108c0*/  IMAD.WIDE R20, R5, 0x2, R20 ;  /* 0x0000000205147825 */ /* 0x000fe200078e0214 */
[----:B------:R-:W-:-:S02]  /*108d0*/  UIMAD UR8, UR18, UR14, URZ ;  /* 0x0000000e120872a4 */ /* 0x000fc4000f8e023f */
[----:B------:R-:W-:Y:S01]  /*108e0*/  UIADD3 UR11, UR11, UR12, URZ ;  /* 0x0000000c0b0b7290 */ /* 0x000fe2000fffe03f */
[----:B------:R-:W-:Y:S01]  /*108f0*/  IMAD R7, R40, R7, R8 ;  /* 0x0000000728077224 */ /* 0x000fe200078e0208 */
[----:B------:R-:W-:Y:S01]  /*10900*/  UIMAD UR8, UR17, UR15, UR8 ;  /* 0x0000000f110872a4 */ /* 0x000fe2000f8e0208 */
[C---:B------:R-:W-:Y:S01]  /*10910*/  IADD3 R9, P2, R20.reuse, 0x1800, RZ ;  /* 0x0000180014097810 */ /* 0x040fe20007f5e0ff */
[----:B------:R-:W-:Y:S01]  /*10920*/  UIMAD.WIDE.U32 UR10, UR17, UR14, UR10 ;  /* 0x0000000e110a72a5 */ /* 0x000fe2000f8e000a */
[----:B------:R-:W-:Y:S01]  /*10930*/  IADD3 R25, P6, R20, 0x3000, RZ ;  /* 0x0000300014197810 */ /* 0x000fe20007fde0ff */
[----:B------:R-:W-:Y:S01]  /*10940*/  ULDC.64 UR12, c[0x0][0xb88] ;  /* 0x0002e200000c7ab9 */ /* 0x000fe20000000a00 */
[----:B------:R-:W-:Y:S01]  /*10950*/  SHF.R.S32.HI R5, RZ, 0x1f, R7 ;  /* 0x0000001fff057819 */ /* 0x000fe20000011407 */
[----:B------:R-:W-:Y:S01]  /*10960*/  IMAD.U32 R11, RZ, RZ, UR8 ;  /* 0x00000008ff0b7e24 */ /* 0x000fe2000f8e00ff */
[----:B------:R-:W-:Y:S02]  /*10970*/  LOP3.LUT R8, R9, 0x180, RZ, 0xc0, !PT ;  /* 0x0000018009087812 */ /* 0x000fe400078ec0ff */
[----:B------:R-:W-:Y:S01]  /*10980*/  IADD3 R4, P0, R4, UR10, RZ ;  /* 0x0000000a04047c10 */ /* 0x000fe2000ff1e0ff */
[----:B------:R-:W-:Y:S01]  /*10990*/  IMAD R10, R5, UR12, RZ ;  /* 0x0000000c050a7c24 */ /* 0x000fe2000f8e02ff */
[----:B------:R-:W-:-:S02]  /*109a0*/  SHF.R.U64 R8, R8, 0x3, RZ ;  /* 0x0000000308087819 */ /* 0x000fc400000012ff */
[----:B------:R-:W-:Y:S01]  /*109b0*/  IADD3.X R5, R6, UR11, R11, P0, !PT ;  /* 0x0000000b06057c10 */ /* 0x000fe200087fe40b */
[----:B------:R-:W-:Y:S01]  /*109c0*/  ULDC.64 UR10, c[0x0][0xb50] ;  /* 0x0002d400000a7ab9 */ /* 0x000fe20000000a00 */
[----:B------:R-:W-:Y:S01]  /*109d0*/  LOP3.LUT R6, R8, R9, RZ, 0x3c, !PT ;  /* 0x0000000908067212 */ /* 0x000fe200078e3cff */
[C---:B------:R-:W-:Y:S01]  /*109e0*/  IMAD R9, R7.reuse, UR13, R10 ;  /* 0x0000000d07097c24 */ /* 0x040fe2000f8e020a */
[C---:B------:R-:W-:Y:S01]  /*109f0*/  IADD3 R13, P5, R20.reuse, 0x4800, RZ ;  /* 0x00004800140d7810 */ /* 0x040fe20007fbe0ff */
[----:B------:R-:W-:Y:S01]  /*10a00*/  IMAD.WIDE.U32 R4, R7, UR12, R4 ;  /* 0x0000000c07047c25 */ /* 0x000fe2000f8e0004 */
[----:B------:R-:W-:Y:S01]  /*10a10*/  ULDC.64 UR12, c[0x0][0xaa0] ;  /* 0x0002a800000c7ab9 */ /* 0x000fe20000000a00 */
[----:B------:R-:W-:Y:S02]  /*10a20*/  IADD3 R33, P4, R20, 0x6000, RZ ;  /* 0x0000600014217810 */ /* 0x000fe40007f9e0ff */
[----:B------:R-:W-:Y:S01]  /*10a30*/  IMAD.IADD R5, R5, 0x1, R9 ;  /* 0x0000000105057824 */ /* 0x000fe200078e0209 */
[----:B------:R-:W-:Y:S01]  /*10a40*/  LEA R8, P0, R4, UR10, 0x2 ;  /* 0x0000000a04087c11 */ /* 0x000fe2000f8010ff */
[----:B------:R-:W-:Y:S01]  /*10a50*/  VIADD R10, R144, UR39 ;  /* 0x00000027900a7c36 */ /* 0x000fe20008000000 */
[----:B------:R-:W-:Y:S01]  /*10a60*/  LOP3.LUT R24, R25, 0x180, RZ, 0xc0, !PT ;  /* 0x0000018019187812 */ /* 0x000fe200078ec0ff */
[----:B------:R-:W-:Y:S01]  /*10a70*/  IMAD.X R7, RZ, RZ, R21, P2 ;  /* 0x000000ffff077224 */ /* 0x000fe200010e0615 */
[----:B------:R-:W-:Y:S01]  /*10a80*/  LEA.HI.X R9, R4, UR11, R5, 0x2, P0 ;  /* 0x0000000b04097c11 */ /* 0x000fe200080f1405 */
[----:B------:R-:W-:Y:S01]  /*10a90*/  SHFL.IDX PT, R36, R8, RZ, 0x1c1f ;  /* 0x001c1fff08247589 */ /* 0x000fe200000e0000 */
[----:B------:R-:W-:Y:S01]  /*10aa0*/  LOP3.LUT P0, RZ, R142, 0x3, RZ, 0xc0, !PT ;  /* 0x000000038eff7812 */ /* 0x000fe2000780c0ff */
[----:B------:R-:W-:Y:S01]  /*10ab0*/  VIADD R3, R10, 0x8 ;  /* 0x000000080a037836 */ /* 0x000fe20000000000 */
[----:B------:R-:W-:Y:S01]  /*10ac0*/  IADD3 R4, P3, R20, 0x7800, RZ ;  /* 0x0000780014047810 */ /* 0x000fe20007f7e0ff */
[----:B------:R-:W0:Y:S01]  /*10ad0*/  SHFL.IDX PT, R37, R9, RZ, 0x1c1f ;  /* 0x001c1fff09257589 */ /* 0x000e2200000e0000 */
[----:B------:R-:W-:-:S02]  /*10ae0*/  ISETP.GE.OR P2, PT, R10, R41, P0 ;  /* 0x000000290a00720c */ /* 0x000fc40000746670 */
[----:B------:R-:W-:Y:S01]  /*10af0*/  ISETP.GE.OR P0, PT, R3, R41, P0 ;  /* 0x000000290300720c */ /* 0x000fe20000706670 */
[----:B------:R-:W-:Y:S01]  /*10b00*/  SHFL.IDX PT, R38, R8, 0x1, 0x1c1f ;  /* 0x003c1f0008267f89 */ /* 0x000fe200000e0000 */
[----:B------:R-:W-:Y:S01]  /*10b10*/  LOP3.LUT R3, R4, 0x180, RZ, 0xc0, !PT ;  /* 0x0000018004037812 */ /* 0x000fe200078ec0ff */
[----:B------:R-:W-:Y:S01]  /*10b20*/  UIMAD UR10, UR9, UR12, URZ ;  /* 0x0000000c090a72a4 */ /* 0x000fe2000f8e023f */
[----:B------:R-:W-:Y:S01]  /*10b30*/  LOP3.LUT R5, R20, 0x180, RZ, 0xc0, !PT ;  /* 0x0000018014057812 */ /* 0x000fe200078ec0ff */
[----:B------:R-:W1:Y:S01]  /*10b40*/  SHFL.IDX PT, R39, R9, 0x1, 0x1c1f ;  /* 0x003c1f0009277f89 */ /* 0x000e6200000e0000 */
[----:B------:R-:W-:Y:S01]  /*10b50*/  SHF.R.U64 R3, R3, 0x3, RZ ;  /* 0x0000000303037819 */ /* 0x000fe200000012ff */
[----:B------:R-:W-:Y:S01]  /*10b60*/  IMAD.X R29, RZ, RZ, R21, P3 ;  /* 0x000000ffff1d7224 */ /* 0x000fe200018e0615 */
[----:B------:R-:W-:Y:S02]  /*10b70*/  SHF.R.U64 R5, R5, 0x3, RZ ;  /* 0x0000000305057819 */ /* 0x000fe400000012ff */
[----:B------:R-:W-:-:S02]  /*10b80*/  LOP3.LUT R28, R3, R4, RZ, 0x3c, !PT ;  /* 0x00000004031c7212 */ /* 0x000fc400078e3cff */
[----:B------:R-:W2:Y:S01]  /*10b90*/  @P1 LDC R3, c[0x0][0xbec] ;  /* 0x0002fb00ff031b82 */ /* 0x000ea20000000800 */
[----:B------:R-:W-:Y:S02]  /*10ba0*/  LOP3.LUT R20, R5, R20, RZ, 0x3c, !PT ;  /* 0x0000001405147212 */ /* 0x000fe400078e3cff */
[----:B------:R-:W-:Y:S02]  /*10bb0*/  LOP3.LUT R12, R13, 0x180, RZ, 0xc0, !PT ;  /* 0x000001800d0c7812 */ /* 0x000fe400078ec0ff */
[----:B------:R-:W-:Y:S02]  /*10bc0*/  LOP3.LUT R32, R33, 0x180, RZ, 0xc0, !PT ;  /* 0x0000018021207812 */ /* 0x000fe400078ec0ff */
[----:B------:R-:W-:Y:S01]  /*10bd0*/  SHF.R.U64 R24, R24, 0x3, RZ ;  /* 0x0000000318187819 */ /* 0x000fe200000012ff */
[----:B0-----:R0:W-:Y:S01]  /*10be0*/  @!P2 ST.E desc[UR50][R36.64], R2 ;  /* 0x000000022400a985 */ /* 0x0011e2000c101932 */
[----:B------:R-:W-:Y:S01]  /*10bf0*/  UIMAD.WIDE.U32 UR8, UR4, UR12, URZ ;  /* 0x0000000c040872a5 */ /* 0x000fe2000f8e003f */
[----:B------:R-:W-:Y:S01]  /*10c00*/  SHF.R.U64 R12, R12, 0x3, RZ ;  /* 0x000000030c0c7819 */ /* 0x000fe200000012ff */
[----:B------:R-:W-:Y:S01]  /*10c10*/  UIMAD UR10, UR4, UR13, UR10 ;  /* 0x0000000d040a72a4 */ /* 0x000fe2000f8e020a */
[----:B------:R-:W-:-:S02]  /*10c20*/  SHF.R.U64 R32, R32, 0x3, RZ ;  /* 0x0000000320207819 */ /* 0x000fc400000012ff */
[----:B------:R-:W-:Y:S01]  /*10c30*/  ULDC.64 UR12, c[0x0][0xae8] ;  /* 0x0002ba00000c7ab9 */ /* 0x000fe20000000a00 */
[----:B------:R-:W-:Y:S01]  /*10c40*/  LOP3.LUT R24, R24, R25, RZ, 0x3c, !PT ;  /* 0x0000001918187212 */ /* 0x000fe200078e3cff */
[----:B-1----:R1:W-:Y:S01]  /*10c50*/  @!P0 ST.E desc[UR50][R38.64], R0 ;  /* 0x0000000026008985 */ /* 0x0023e2000c101932 */
[----:B0-----:R-:W0:Y:S03]  /*10c60*/  @P1 LDC R37, c[0x0][0xbf0] ;  /* 0x0002fc00ff251b82 */ /* 0x001e260000000800 */
[----:B------:R3:W5:Y:S01]  /*10c70*/  LD.E.128 R8, desc[UR50][R20.64] ;  /* 0x0000003214087980 */ /* 0x000762000c101d00 */
[----:B------:R-:W-:Y:S01]  /*10c80*/  UIADD3 UR9, UR9, UR10, URZ ;  /* 0x0000000a09097290 */ /* 0x000fe2000fffe03f */
[----:B------:R-:W-:Y:S01]  /*10c90*/  LOP3.LUT R12, R12, R13, RZ, 0x3c, !PT ;  /* 0x0000000d0c0c7212 */ /* 0x000fe200078e3cff */
[----:B------:R-:W-:Y:S01]  /*10ca0*/  UIMAD UR4, UR16, UR12, URZ ;  /* 0x0000000c100472a4 */ /* 0x000fe2000f8e023f */
[----:B------:R-:W-:Y:S01]  /*10cb0*/  LOP3.LUT R32, R32, R33, RZ, 0x3c, !PT ;  /* 0x0000002120207212 */ /* 0x000fe200078e3cff */
[----:B------:R-:W-:-:S02]  /*10cc0*/  IMAD.X R25, RZ, RZ, R21, P6 ;  /* 0x000000ffff197224 */ /* 0x000fc400030e0615 */
[----:B-1----:R-:W-:Y:S01]  /*10cd0*/  IMAD R0, R140, 0x60, R141 ;  /* 0x000000608c007824 */ /* 0x002fe200078e028d */
[----:B------:R-:W-:Y:S01]  /*10ce0*/  UIMAD UR4, UR41, UR13, UR4 ;  /* 0x0000000d290472a4 */ /* 0x000fe2000f8e0204 */
[--C-:B------:R-:W-:Y:S01]  /*10cf0*/  IMAD.X R13, RZ, RZ, R21.reuse, P5 ;  /* 0x000000ffff0d7224 */ /* 0x100fe200028e0615 */
[----:B------:R-:W-:Y:S01]  /*10d00*/  ULDC.64 UR10, c[0x0][0xaf0] ;  /* 0x0002bc00000a7ab9 */ /* 0x000fe20000000a00 */
[----:B---3--:R-:W-:Y:S01]  /*10d10*/  VIADD R20, R0, UR39 ;  /* 0x0000002700147c36 */ /* 0x008fe20008000000 */
[----:B------:R-:W-:Y:S01]  /*10d20*/  UIMAD.WIDE.U32 UR8, UR41, UR12, UR8 ;  /* 0x0000000c290872a5 */ /* 0x000fe2000f8e0008 */
[----:B------:R-:W-:Y:S01]  /*10d30*/  IMAD.X R33, RZ, RZ, R21, P4 ;  /* 0x000000ffff217224 */ /* 0x000fe200020e0615 */
[----:B------:R-:W5:Y:S01]  /*10d40*/  LD.E.128 R4, desc[UR50][R6.64] ;  /* 0x0000003206047980 */ /* 0x000f62000c101d00 */
[----:B--2---:R-:W-:Y:S01]  /*10d50*/  @P1 IMAD.HI.U32 R0, R20, R3, RZ ;  /* 0x0000000314001227 */ /* 0x004fe200078e00ff */
[----:B------:R-:W-:Y:S02]  /*10d60*/  UIADD3 UR9, UR9, UR4, URZ ;  /* 0x0000000409097290 */ /* 0x000fe4000fffe03f */
[----:B------:R-:W5:Y:S01]  /*10d70*/  LD.E.128 R24, desc[UR50][R24.64] ;  /* 0x0000003218187980 */ /* 0x000f62000c101d00 */
[----:B------:R-:W-:Y:S01]  /*10d80*/  IMAD.MOV.U32 R21, RZ, RZ, R20 ;  /* 0x000000ffff157224 */ /* 0x000fe200078e0014 */
[----:B------:R-:W-:-:S02]  /*10d90*/  UIMAD UR4, UR18, UR10, URZ ;  /* 0x0000000a120472a4 */ /* 0x000fc4000f8e023f */
[----:B------:R-:W5:Y:S01]  /*10da0*/  LD.E.128 R12, desc[UR50][R12.64] ;  /* 0x000000320c0c7980 */ /* 0x000f62000c101d00 */
[----:B0-----:R-:W-:Y:S01]  /*10db0*/  @P1 SHF.R.U32.HI R21, RZ, R37, R0 ;  /* 0x00000025ff151219 */ /* 0x001fe20000011600 */
[----:B------:R-:W-:Y:S02]  /*10dc0*/  UIMAD UR4, UR17, UR11, UR4 ;  /* 0x0000000b110472a4 */ /* 0x000fe4000f8e0204 */
        /* <DEDUP_REMOVED lines=9> */
[----:B------:R-:W-:Y:S02]  /*10e60*/  IMAD R39, R21, UR11, R0 ;  /* 0x0000000b15277c24 */ /* 0x000fe4000f8e0200 */
[----:B------:R-:W-:Y:S01]  /*10e70*/  IMAD.U32 R3, RZ, RZ, UR9 ;  /* 0x00000009ff037e24 */ /* 0x000fe2000f8e00ff */
[----:B------:R-:W-:Y:S01]  /*10e80*/  SHF.R.S32.HI R0, RZ, 0x1f, R37 ;  /* 0x0000001fff007819 */ /* 0x000fe20000011425 */
[----:B------:R-:W-:Y:S01]  /*10e90*/  IMAD.U32 R2, RZ, RZ, UR8 ;  /* 0x00000008ff027e24 */ /* 0x000fe2000f8e00ff */
[----:B------:R-:W-:Y:S01]  /*10ea0*/  ULDC.64 UR8, c[0x0][0xad8] ;  /* 0x0002b60000087ab9 */ /* 0x000fe20000000a00 */
[----:B------:R-:W-:Y:S01]  /*10eb0*/  IMAD.U32 R3, RZ, RZ, UR4 ;  /* 0x00000004ff037e24 */ /* 0x000fe2000f8e00ff */
[----:B------:R-:W-:Y:S01]  /*10ec0*/  @!PT LDS RZ, [RZ] ;  /* 0x00000000fffff984 */ /* 0x000fe20000000800 */
[----:B------:R-:W-:Y:S01]  /*10ed0*/  @!PT LDS RZ, [RZ] ;  /* 0x00000000fffff984 */ /* 0x000fe20000000800 */
[----:B------:R-:W-:Y:S01]  /*10ee0*/  @!PT LDS RZ, [RZ] ;  /* 0x00000000fffff984 */ /* 0x000fe20000000800 */
[----:B------:R-:W-:Y:S01]  /*10ef0*/  @!PT LDS RZ, [RZ] ;  /* 0x00000000fffff984 */ /* 0x000fe20000000800 */
[----:B------:R0:W-:Y:S06]  /*10f00*/  MEMBAR.ALL.CTA ;  /* 0x0000000000007992 */ /* 0x0001ec0000008000 */
[----:B0-----:R-:W0:Y:S01]  /*10f10*/  FENCE.VIEW.ASYNC.S ;  /* 0x00000000000073c6 */ /* 0x001e220000000000 */
[----:B------:R-:W-:-:S02]  /*10f20*/  IMAD R0, R0, UR8, RZ ;  /* 0x0000000800007c24 */ /* 0x000fc4000f8e02ff */
[----:B------:R-:W-:-:S04]  /*10f30*/  IMAD.WIDE.U32 R2, R21, UR10, R2 ;  /* 0x0000000a15027c25 */ /* 0x000fc8000f8e0002 */
[----:B------:R-:W-:Y:S02]  /*10f40*/  IMAD.IADD R3, R3, 0x1, R39 ;  /* 0x0000000103037824 */ /* 0x000fe400078e0227 */
[----:B------:R-:W-:Y:S02]  /*10f50*/  IMAD R21, R37, UR9, R0 ;  /* 0x0000000925157c24 */ /* 0x000fe4000f8e0200 */
[----:B------:R-:W-:Y:S01]  /*10f60*/  VIADD R0, R141, UR39 ;  /* 0x000000278d007c36 */ /* 0x000fe20008000000 */
[----:B------:R-:W-:Y:S01]  /*10f70*/  UIADD3 UR4, UR42, 0x2d820, URZ ;  /* 0x0002d8202a047890 */ /* 0x000fe2000fffe03f */
[----:B------:R-:W-:Y:S01]  /*10f80*/  IMAD.WIDE.U32 R2, R37, UR8, R2 ;  /* 0x0000000825027c25 */ /* 0x000fe2000f8e0002 */
[----:B------:R-:W-:Y:S02]  /*10f90*/  ULDC.64 UR8, c[0x0][0xa80] ;  /* 0x0002a00000087ab9 */ /* 0x000fe40000000a00 */
[----:B------:R-:W-:Y:S01]  /*10fa0*/  ISETP.GE.AND P0, PT, R0, R41, PT ;  /* 0x000000290000720c */ /* 0x000fe20003f06270 */
[----:B------:R-:W-:Y:S01]  /*10fb0*/  IMAD.IADD R3, R3, 0x1, R21 ;  /* 0x0000000103037824 */ /* 0x000fe200078e0215 */
[----:B------:R-:W-:Y:S01]  /*10fc0*/  LEA R40, P1, R2, UR8, 0x1 ;  /* 0x0000000802287c11 */ /* 0x000fe2000f8208ff */
[----:B------:R-:W-:-:S03]  /*10fd0*/  UPRMT UR4, URZ, 0x654, UR4 ;  /* 0x000006543f047896 */ /* 0x000fc60008000004 */
[----:B------:R-:W-:Y:S01]  /*10fe0*/  LEA.HI.X R42, R2, UR9, R3, 0x1, P1 ;  /* 0x00000009022a7c11 */ /* 0x000fe200088f0c03 */
[----:B0-----:R0:W1:Y:S01]  /*10ff0*/  SHFL.IDX PT, R20, R40, RZ, 0x1c1f ;  /* 0x001c1fff28147589 */ /* 0x00106200000e0000 */
        /* <DEDUP_REMOVED lines=13> */
[----:B-----5:R3:W-:Y:S04]  /*110d0*/  @!P0 ST.E.128 desc[UR50][R2.64], R8 ;  /* 0x0000000802008985 */ /* 0x0207e8000c101d32 */
[----:B------:R3:W-:Y:S04]  /*110e0*/  @!P1 ST.E.128 desc[UR50][R36.64], R24 ;  /* 0x0000001824009985 */ /* 0x0007e8000c101d32 */
[----:B------:R3:W-:Y:S02]  /*110f0*/  @!P2 ST.E.128 desc[UR50][R38.64], R32 ;  /* 0x000000202600a985 */ /* 0x0007e4000c101d32 */
.L_x_11069:
[----:B------:R-:W-:Y:S05]  /*11100*/  BSYNC B1 ;  /* 0x0000000000017941 */ /* 0x000fea0003800000 */
.L_x_11068:
        /* <DEDUP_REMOVED lines=15> */
[----:B---3--:R-:W-:-:S04]  /*11200*/  LEA R2, P0, R139, R8, 0x1 ;  /* 0x000000088b027211 */ /* 0x008fc800078008ff */
[----:B------:R-:W-:-:S05]  /*11210*/  LEA.HI.X R3, R139, R9, R146, 0x1, P0 ;  /* 0x000000098b037211 */ /* 0x000fca00000f0c92 */
[----:B------:R0:W-:Y:S01]  /*11220*/  ST.E.128 desc[UR50][R2.64], R28 ;  /* 0x0000001c02007985 */ /* 0x0001e2000c101d32 */
[----:B------:R-:W-:Y:S05]  /*11230*/  BRA `(.L_x_11070) ;  /* 0x0000000800787947 */ /* 0x000fea0003800000 */
.L_x_11066:
        /* <DEDUP_REMOVED lines=32> */
.L_x_11071:
        /* <DEDUP_REMOVED lines=47> */
.L_x_11073:
[----:B------:R-:W-:Y:S05]  /*11730*/  BSYNC B1 ;  /* 0x0000000000017941 */ /* 0x000fea0003800000 */
.L_x_11072:
        /* <DEDUP_REMOVED lines=18> */
[----:B0-----:R-:W-:-:S03]  /*11860*/  @P0 SHF.R.U32.HI R5, RZ, R3, R2 ;  /* 0x00000003ff050219 */ /* 0x001fc60000011602 */
[----:B------:R-:W-:Y:S01]  /*11870*/  UIMAD UR4, UR8, UR13, UR4 ;  /* 0x0000000d080472a4 */ /* 0x000fe2000f8e0204 */
[--C-:B------:R-:W-:Y:S01]  /*11880*/  SHF.R.S32.HI R2, RZ, 0x1f, R5.reuse ;  /* 0x0000001fff027819 */ /* 0x100fe20000011405 */
[----:B------:R-:W-:Y:S01]  /*11890*/  UIMAD.WIDE.U32 UR8, UR8, UR12, UR10 ;  /* 0x0000000c080872a5 */ /* 0x000fe2000f8e000a */
[----:B------:R-:W-:Y:S02]  /*118a0*/  IMAD.MOV R7, RZ, RZ, -R5 ;  /* 0x000000ffff077224 */ /* 0x000fe400078e0a05 */
[----:B------:R-:W-:Y:S01]  /*118b0*/  ULDC.64 UR10, c[0x0][0xae0] ;  /* 0x0002b800000a7ab9 */ /* 0x000fe20000000a00 */
[----:B------:R-:W-:Y:S01]  /*118c0*/  UIADD3 UR4, UR9, UR4, URZ ;  /* 0x0000000409047290 */ /* 0x000fe2000fffe03f */
[----:B------:R-:W-:Y:S02]  /*118d0*/  IMAD R7, R11, R7, R4 ;  /* 0x000000070b077224 */ /* 0x000fe400078e0204 */
[----:B------:R-:W-:Y:S02]  /*118e0*/  IMAD R6, R2, UR10, RZ ;  /* 0x0000000a02067c24 */ /* 0x000fe4000f8e02ff */
[----:B------:R-:W-:Y:S01]  /*118f0*/  IMAD.U32 R3, RZ, RZ, UR9 ;  /* 0x00000009ff037e24 */ /* 0x000fe2000f8e00ff */
[----:B------:R-:W-:Y:S01]  /*11900*/  SHF.R.S32.HI R4, RZ, 0x1f, R7 ;  /* 0x0000001fff047819 */ /* 0x000fe20000011407 */
[----:B------:R-:W-:Y:S01]  /*11910*/  IMAD.U32 R2, RZ, RZ, UR8 ;  /* 0x00000008ff027e24 */ /* 0x000fe2000f8e00ff */
[----:B------:R-:W-:Y:S01]  /*11920*/  ULDC.64 UR8, c[0x0][0xad8] ;  /* 0x0002b60000087ab9 */ /* 0x000fe20000000a00 */
[----:B------:R-:W-:-:S02]  /*11930*/  IMAD.U32 R3, RZ, RZ, UR4 ;  /* 0x00000004ff037e24 */ /* 0x000fc4000f8e00ff */
[C---:B------:R-:W-:Y:S02]  /*11940*/  IMAD R9, R5.reuse, UR11, R6 ;  /* 0x0000000b05097c24 */ /* 0x040fe4000f8e0206 */
[----:B------:R-:W-:-:S04]  /*11950*/  IMAD.WIDE.U32 R2, R5, UR10, R2 ;  /* 0x0000000a05027c25 */ /* 0x000fc8000f8e0002 */
[----:B------:R-:W-:Y:S02]  /*11960*/  IMAD R4, R4, UR8, RZ ;  /* 0x0000000804047c24 */ /* 0x000fe4000f8e02ff */
[----:B------:R-:W-:Y:S02]  /*11970*/  IMAD.IADD R3, R3, 0x1, R9 ;  /* 0x0000000103037824 */ /* 0x000fe400078e0209 */
[----:B-----5:R-:W-:Y:S02]  /*11980*/  IMAD R11, R0, R11, RZ ;  /* 0x0000000b000b7224 */ /* 0x020fe400078e02ff */
[----:B------:R-:W-:Y:S02]  /*11990*/  VIADD R0, R141, UR39 ;  /* 0x000000278d007c36 */ /* 0x000fe40008000000 */
[C---:B------:R-:W-:Y:S02]  /*119a0*/  IMAD R5, R7.reuse, UR9, R4 ;  /* 0x0000000907057c24 */ /* 0x040fe4000f8e0204 */
[----:B------:R-:W-:Y:S01]  /*119b0*/  IMAD.WIDE.U32 R2, R7, UR8, R2 ;  /* 0x0000000807027c25 */ /* 0x000fe2000f8e0002 */
[----:B------:R-:W-:Y:S01]  /*119c0*/  ISETP.GE.AND P0, PT, R0, R11, PT ;  /* 0x0000000b0000720c */ /* 0x000fe20003f06270 */
[----:B------:R-:W-:-:S02]  /*119d0*/  ULDC.64 UR8, c[0x0][0xa80] ;  /* 0x0002a00000087ab9 */ /* 0x000fc40000000a00 */
[----:B------:R-:W-:Y:S01]  /*119e0*/  IMAD.IADD R3, R3, 0x1, R5 ;  /* 0x0000000103037824 */ /* 0x000fe200078e0205 */
[----:B------:R-:W-:-:S04]  /*119f0*/  LEA R4, P1, R2, UR8, 0x1 ;  /* 0x0000000802047c11 */ /* 0x000fc8000f8208ff */
[----:B------:R-:W-:Y:S02]  /*11a00*/  LEA.HI.X R5, R2, UR9, R3, 0x1, P1 ;  /* 0x0000000902057c11 */ /* 0x000fe400088f0c03 */
[----:B------:R0:W1:Y:S04]  /*11a10*/  SHFL.IDX PT, R2, R4, RZ, 0x1c1f ;  /* 0x001c1fff04027589 */ /* 0x00006800000e0000 */
[----:B------:R0:W2:Y:S01]  /*11a20*/  SHFL.IDX PT, R3, R5, RZ, 0x1c1f ;  /* 0x001c1fff05037589 */ /* 0x0000a200000e0000 */
        /* <DEDUP_REMOVED lines=13> */
.L_x_11075:
[----:B------:R-:W-:Y:S05]  /*11b00*/  BSYNC B1 ;  /* 0x0000000000017941 */ /* 0x000fea0003800000 */
.L_x_11074:
        /* <DEDUP_REMOVED lines=9> */
[CC--:B-1-3--:R-:W-:Y:S02]  /*11ba0*/  @!P3 LEA R6, P0, R138.reuse, R2.reuse, 0x1 ;  /* 0x000000028a06b211 */ /* 0x0cafe400078008ff */
[----:B------:R-:W-:Y:S02]  /*11bb0*/  @!P4 LEA R8, P1, R139, R2, 0x1 ;  /* 0x000000028b08c211 */ /* 0x000fe400078208ff */
[----:B0---4-:R-:W-:Y:S01]  /*11bc0*/  @!P2 IMAD.WIDE R4, R137, 0x2, R2 ;  /* 0x000000028904a825 */ /* 0x011fe200078e0202 */
[-C--:B------:R-:W-:Y:S02]  /*11bd0*/  @!P3 LEA.HI.X R7, R138, R3.reuse, R147, 0x1, P0 ;  /* 0x000000038a07b211 */ /* 0x080fe400000f0c93 */
[----:B------:R-:W-:Y:S02]  /*11be0*/  @!P4 LEA.HI.X R9, R139, R3, R146, 0x1, P1 ;  /* 0x000000038b09c211 */ /* 0x000fe400008f0c92 */
[----:B------:R0:W-:Y:S04]  /*11bf0*/  @!P2 ST.E.128 desc[UR50][R4.64], RZ ;  /* 0x000000ff0400a985 */ /* 0x0001e8000c101d32 */
[----:B------:R0:W-:Y:S04]  /*11c00*/  @!P3 ST.E.128 desc[UR50][R6.64], RZ ;  /* 0x000000ff0600b985 */ /* 0x0001e8000c101d32 */
[----:B------:R0:W-:Y:S02]  /*11c10*/  @!P4 ST.E.128 desc[UR50][R8.64], RZ ;  /* 0x000000ff0800c985 */ /* 0x0001e4000c101d32 */
.L_x_11070:
[----:B------:R-:W-:Y:S05]  /*11c20*/  BSYNC B0 ;  /* 0x0000000000007941 */ /* 0x000fea0003800000 */
.L_x_11065:
[----:B------:R-:W-:Y:S02]  /*11c30*/  ULDC UR4, c[0x0][0xc3c] ;  /* 0x00030f0000047ab9 */ /* 0x000fe40000000800 */
[----:B------:R-:W-:-:S06]  /*11c40*/  UISETP.GE.AND UP0, UPT, UR6, UR4, UPT ;  /* 0x000000040600728c */ /* 0x000fcc000bf06270 */
[----:B------:R-:W-:-:S13]  /*11c50*/  PLOP3.LUT P0, PT, PT, PT, UP0, 0x80, 0x0 ;  /* 0x000000000000781c */ /* 0x000fda0003f0f008 */
[----:B------:R-:W-:Y:S05]  /*11c60*/  @!P0 BRA `(.L_x_11076) ;  /* 0xfffffef000bc8947 */ /* 0x000fea000383ffff */
[----:B------:R-:W-:Y:S05]  /*11c70*/  EXIT ;  /* 0x000000000000794d */ /* 0x000fea0003800000 */
.L_x_10983:
[----:B------:R-:W-:-:S08]  /*11c80*/  NOP ;  /* 0x0000000000007918 */ /* 0x000fd00000000000 */
[----:B------:R-:W0:-:S00]  /*11c90*/  USETMAXREG.DEALLOC.CTAPOOL 0x20 ;  /* 0x00000020000079c8 */ /* 0x000e0000080e0500 */
        /* <DEDUP_REMOVED lines=16> */
.L_x_11077:
        /* <DEDUP_REMOVED lines=42> */
.L_x_11083:
        /* <DEDUP_REMOVED lines=12> */
.L_x_11082:
[----:B------:R-:W-:Y:S05]  /*12100*/  BSYNC B0 ;  /* 0x0000000000007941 */ /* 0x000fea0003800000 */
.L_x_11081:
        /* <DEDUP_REMOVED lines=21> */
.L_x_11079:
        /* <DEDUP_REMOVED lines=21> */
.L_x_11084:
[----:B-1----:R-:W-:Y:S01]  /*123b0*/  IMAD R16, R16, UR5, R13 ;  /* 0x0000000510107c24 */ /* 0x002fe2000f8e020d */
[----:B------:R-:W-:Y:S01]  /*123c0*/  IABS R10, R4 ;  /* 0x00000004000a7213 */ /* 0x000fe20000000000 */
[----:B------:R-:W-:Y:S02]  /*123d0*/  IMAD R11, R11, R8, RZ ;  /* 0x000000080b0b7224 */ /* 0x000fe400078e02ff */
[----:B------:R-:W-:Y:S01]  /*123e0*/  IMAD.MOV.U32 R2, RZ, RZ, RZ ;  /* 0x000000ffff027224 */ /* 0x000fe200078e00ff */
[----:B0-----:R-:W-:Y:S01]  /*123f0*/  IADD3 R9, -R16, UR6, RZ ;  /* 0x0000000610097c10 */ /* 0x001fe2000fffe1ff */
[----:B------:R-:W-:Y:S02]  /*12400*/  IMAD.MOV R10, RZ, RZ, -R10 ;  /* 0x000000ffff0a7224 */ /* 0x000fe400078e0a0a */
[----:B------:R-:W-:Y:S01]  /*12410*/  IMAD.HI.U32 R2, R3, R11, R2 ;  /* 0x0000000b03027227 */ /* 0x000fe200078e0002 */
[----:B------:R-:W-:-:S05]  /*12420*/  IABS R6, R9 ;  /* 0x0000000900067213 */ /* 0x000fca0000000000 */
        /* <DEDUP_REMOVED lines=17> */
[----:B------:R-:W-:Y:S02]  /*12540*/  IMAD R4, R4, R2, R9 ;  /* 0x0000000204047224 */ /* 0x000fe400078e0209 */
[----:B------:R-:W-:Y:S01]  /*12550*/  IMAD.MOV.U32 R2, RZ, RZ, RZ ;  /* 0x000000ffff027224 */ /* 0x000fe200078e00ff */
[----:B------:R-:W-:-:S04]  /*12560*/  VIADDMNMX R7, R8, UR5, R7, PT ;  /* 0x0000000508077c46 */ /* 0x000fc8000b800107 */
[-C--:B------:R-:W-:Y:S02]  /*12570*/  IABS R8, R7.reuse ;  /* 0x0000000700087213 */ /* 0x080fe40000000000 */
[----:B------:R-:W-:Y:S02]  /*12580*/  IABS R12, R7 ;  /* 0x00000007000c7213 */ /* 0x000fe40000000000 */
[----:B------:R-:W0:Y:S08]  /*12590*/  I2F.RP R10, R8 ;  /* 0x00000008000a7306 */ /* 0x000e300000209400 */
[----:B0-----:R-:W0:Y:S02]  /*125a0*/  MUFU.RCP R10, R10 ;  /* 0x0000000a000a7308 */ /* 0x001e240000001000 */
[----:B0-----:R-:W-:-:S06]  /*125b0*/  VIADD R3, R10, 0xffffffe ;  /* 0x0ffffffe0a037836 */ /* 0x001fcc0000000000 */
[----:B------:R-:W0:Y:S02]  /*125c0*/  F2I.FTZ.U32.TRUNC.NTZ R3, R3 ;  /* 0x0000000300037305 */ /* 0x000e24000021f000 */
[----:B0-----:R-:W-:-:S04]  /*125d0*/  IMAD.MOV R11, RZ, RZ, -R3 ;  /* 0x000000ffff0b7224 */ /* 0x001fc800078e0a03 */
[----:B------:R-:W-:Y:S01]  /*125e0*/  IMAD R9, R11, R8, RZ ;  /* 0x000000080b097224 */ /* 0x000fe200078e02ff */
[----:B------:R-:W-:-:S03]  /*125f0*/  IABS R11, R4 ;  /* 0x00000004000b7213 */ /* 0x000fc60000000000 */
[----:B------:R-:W-:-:S04]  /*12600*/  IMAD.HI.U32 R2, R3, R9, R2 ;  /* 0x0000000903027227 */ /* 0x000fc800078e0002 */
[----:B------:R-:W-:Y:S02]  /*12610*/  IMAD.MOV.U32 R9, RZ, RZ, R11 ;  /* 0x000000ffff097224 */ /* 0x000fe400078e000b */
        /* <DEDUP_REMOVED lines=9> */
[----:B------:R-:W-:Y:S01]  /*126b0*/  ISETP.GE.AND P2, PT, R3, RZ, PT ;  /* 0x000000ff0300720c */ /* 0x000fe20003f46270 */
[----:B------:R-:W-:-:S06]  /*126c0*/  IMAD.IADD R3, R4, 0x1, R6 ;  /* 0x0000000104037824 */ /* 0x000fcc00078e0206 */
[----:B------:R-:W-:-:S06]  /*126d0*/  @P0 VIADD R2, R2, 0x1 ;  /* 0x0000000102020836 */ /* 0x000fcc0000000000 */
[----:B------:R-:W-:Y:S01]  /*126e0*/  @!P2 IMAD.MOV R2, RZ, RZ, -R2 ;  /* 0x000000ffff02a224 */ /* 0x000fe200078e0a02 */
[----:B------:R-:W-:Y:S01]  /*126f0*/  @!P1 LOP3.LUT R2, RZ, R7, RZ, 0x33, !PT ;  /* 0x00000007ff029212 */ /* 0x000fe200078e33ff */
[----:B------:R-:W-:-:S03]  /*12700*/  IMAD.MOV R7, RZ, RZ, -R7 ;  /* 0x000000ffff077224 */ /* 0x000fc600078e0a07 */
[----:B------:R-:W-:Y:S01]  /*12710*/  LOP3.LUT R17, RZ, R2, RZ, 0x33, !PT ;  /* 0x00000002ff117212 */ /* 0x000fe200078e33ff */
[----:B------:R-:W-:-:S04]  /*12720*/  IMAD R18, R2, R7, R3 ;  /* 0x0000000702127224 */ /* 0x000fc800078e0203 */
[----:B------:R-:W-:Y:S01]  /*12730*/  IMAD.IADD R17, R0, 0x1, R17 ;  /* 0x0000000100117824 */ /* 0x000fe200078e0211 */
[----:B------:R-:W-:Y:S06]  /*12740*/  BRA `(.L_x_11085) ;  /* 0x00000000000c7947 */ /* 0x000fec0003800000 */
.L_x_11080:
[----:B------:R-:W-:Y:S02]  /*12750*/  IMAD.MOV.U32 R17, RZ, RZ, RZ ;  /* 0x000000ffff117224 */ /* 0x000fe400078e00ff */
[----:B------:R-:W-:Y:S02]  /*12760*/  IMAD.U32 R16, RZ, RZ, UR6 ;  /* 0x00000006ff107e24 */ /* 0x000fe4000f8e00ff */
[----:B------:R-:W-:-:S07]  /*12770*/  IMAD.MOV.U32 R18, RZ, RZ, RZ ;  /* 0x000000ffff127224 */ /* 0x000fce00078e00ff */
.L_x_11085:
[----:B------:R-:W-:-:S13]  /*12780*/  ISETP.NE.AND P0, PT, R5, RZ, PT ;  /* 0x000000ff0500720c */ /* 0x000fda0003f05270 */
[----:B------:R-:W0:Y:S01]  /*12790*/  @!P0 S2R R3, SR_CgaCtaId ;  /* 0x0000000000038919 */ /* 0x000e220000008800 */
[----:B------:R-:W-:-:S04]  /*127a0*/  @!P0 MOV R0, 0x400 ;  /* 0x0000040000008802 */ /* 0x000fc80000000f00 */
[----:B0-----:R-:W-:-:S05]  /*127b0*/  @!P0 LEA R0, R3, R0, 0x18 ;  /* 0x0000000003008211 */ /* 0x001fca00078ec0ff */
[----:B------:R0:W-:Y:S01]  /*127c0*/  @!P0 STS.128 [R0+0x2d8d0], R16 ;  /* 0x02d8d01000008388 */ /* 0x0001e20000000c00 */
[----:B------:R-:W-:Y:S06]  /*127d0*/  BAR.ARV 0x5, 0x200 ;  /* 0x0148000000007b1d */ /* 0x000fec0000002000 */
.L_x_11078:
[----:B------:R2:W-:Y:S01]  /*127e0*/  STL [R1+0x1c], RZ ;  /* 0x00001cff01007387 */ /* 0x0005e20000100800 */
[----:B------:R-:W-:Y:S01]  /*127f0*/  ULDC UR4, c[0x0][0xc3c] ;  /* 0x00030f0000047ab9 */ /* 0x000fe20000000800 */
[----:B------:R-:W-:Y:S01]  /*12800*/  IMAD.MOV.U32 R26, RZ, RZ, 0x1 ;  /* 0x00000001ff1a7424 */ /* 0x000fe200078e00ff */
[----:B-1----:R-:W-:Y:S01]  /*12810*/  ISETP.GE.AND P0, PT, R19, UR4, PT ;  /* 0x0000000413007c0c */ /* 0x002fe2000bf06270 */
[----:B------:R-:W-:-:S12]  /*12820*/  IMAD.MOV.U32 R23, RZ, RZ, RZ ;  /* 0x000000ffff177224 */ /* 0x000fd800078e00ff */
[----:B--2---:R-:W-:Y:S05]  /*12830*/  @P0 BRA `(.L_x_11086) ;  /* 0x0000005400fc0947 */ /* 0x004fea0003800000 */
[----:B------:R-:W1:Y:S01]  /*12840*/  S2R R6, SR_TID.X ;  /* 0x0000000000067919 */ /* 0x000e620000002100 */
[----:B------:R-:W2:Y:S01]  /*12850*/  S2UR UR5, SR_CgaCtaId ;  /* 0x00000000000579c3 */ /* 0x000ea20000008800 */
[----:B------:R-:W-:Y:S01]  /*12860*/  UMOV UR4, 0x400 ;  /* 0x0000040000047882 */ /* 0x000fe20000000000 */
[----:B------:R-:W-:Y:S01]  /*12870*/  BSSY B8, `(.L_x_11086) ;  /* 0x000057b000087945 */ /* 0x000fe20003800000 */
[----:B------:R3:W-:Y:S01]  /*12880*/  STL [R1+0x1c], RZ ;  /* 0x00001cff01007387 */ /* 0x0007e20000100800 */
[----:B------:R-:W-:Y:S01]  /*12890*/  IMAD.MOV.U32 R26, RZ, RZ, 0x1 ;  /* 0x00000001ff1a7424 */ /* 0x000fe200078e00ff */
[----:B------:R-:W-:Y:S01]  /*128a0*/  ULDC UR37, c[0x0][0xc] ;  /* 0x0000030000257ab9 */ /* 0x000fe20000000800 */
[----:B------:R-:W-:Y:S01]  /*128b0*/  IMAD.MOV.U32 R23, RZ, RZ, RZ ;  /* 0x000000ffff177224 */ /* 0x000fe200078e00ff */
[----:B------:R-:W-:Y:S01]  /*128c0*/  ULDC.64 UR38, c[0x0][0x198] ;  /* 0x0000660000267ab9 */ /* 0x000fe20000000a00 */
[----:B--2---:R-:W-:-:S06]  /*128d0*/  ULEA UR4, UR5, UR4, 0x18 ;  /* 0x0000000405047291 */ /* 0x004fcc000f8ec03f */
[----:B------:R-:W-:Y:S01]  /*128e0*/  IMAD.U32 R22, RZ, RZ, UR4 ;  /* 0x00000004ff167e24 */ /* 0x000fe2000f8e00ff */
[C---:B-1----:R-:W-:Y:S01]  /*128f0*/  LOP3.LUT R5, R6.reuse, 0x7f, RZ, 0xc0, !PT ;  /* 0x0000007f06057812 */ /* 0x042fe200078ec0ff */
[----:B0-----:R-:W-:-:S04]  /*12900*/  IMAD.SHL.U32 R0, R6, 0x8, RZ ;  /* 0x0000000806007824 */ /* 0x001fc800078e00ff */
[----:B------:R-:W-:Y:S01]  /*12910*/  IMAD.SHL.U32 R4, R5, 0x8, RZ ;  /* 0x0000000805047824 */ /* 0x000fe200078e00ff */
[C---:B------:R-:W-:Y:S02]  /*12920*/  LOP3.LUT R3, R0.reuse, 0x20, RZ, 0xc0, !PT ;  /* 0x0000002000037812 */ /* 0x040fe400078ec0ff */
[----:B------:R-:W-:Y:S02]  /*12930*/  LOP3.LUT R2, R0, 0xd8, RZ, 0xc0, !PT ;  /* 0x000000d800027812 */ /* 0x000fe400078ec0ff */
[----:B------:R-:W-:Y:S02]  /*12940*/  LOP3.LUT R3, R3, 0x300, R4, 0xf8, !PT ;  /* 0x0000030003037812 */ /* 0x000fe400078ef804 */
[----:B------:R-:W-:Y:S02]  /*12950*/  LOP3.LUT R2, R2, 0x18, R6, 0x78, !PT ;  /* 0x0000001802027812 */ /* 0x000fe400078e7806 */
[----:B------:R-:W-:Y:S02]  /*12960*/  SHF.R.U32.HI R4, RZ, 0x2, R5 ;  /* 0x00000002ff047819 */ /* 0x000fe40000011605 */
[----:B------:R-:W-:Y:S01]  /*12970*/  LOP3.LUT R3, R3, R2, RZ, 0xfc, !PT ;  /* 0x0000000203037212 */ /* 0x000fe200078efcff */
[----:B------:R-:W-:Y:S01]  /*12980*/  IMAD.SHL.U32 R2, R6, 0x20, RZ ;  /* 0x0000002006027824 */ /* 0x000fe200078e00ff */
[----:B------:R-:W-:-:S04]  /*12990*/  LOP3.LUT R0, R0, 0x18, RZ, 0xc0, !PT ;  /* 0x0000001800007812 */ /* 0x000fc800078ec0ff */
[----:B------:R-:W-:Y:S01]  /*129a0*/  LOP3.LUT R5, R4, 0x60, R2, 0xf8, !PT ;  /* 0x0000006004057812 */ /* 0x000fe200078ef802 */
[----:B------:R-:W-:Y:S01]  /*129b0*/  IMAD R2, R3, 0x2, R22 ;  /* 0x0000000203027824 */ /* 0x000fe200078e0216 */
[C---:B------:R-:W-:Y:S02]  /*129c0*/  LOP3.LUT R4, R0.reuse, 0x20, RZ, 0xfc, !PT ;  /* 0x0000002000047812 */ /* 0x040fe400078efcff */
[----:B------:R-:W-:Y:S02]  /*129d0*/  LOP3.LUT R0, R0, 0x40, RZ, 0xfc, !PT ;  /* 0x0000004000007812 */ /* 0x000fe400078efcff */
[----:B------:R3:W-:Y:S05]  /*129e0*/  STL [R1+0x4], R2 ;  /* 0x0000040201007387 */ /* 0x0007ea0000100800 */
.L_x_11198:
[----:B------:R-:W-:Y:S05]  /*129f0*/  YIELD ;  /* 0x0000000000007946 */ /* 0x000fea0003800000 */
[----:B------:R-:W-:Y:S01]  /*12a00*/  ULDC.64 UR4, c[0x0][0xa28] ;  /* 0x00028a0000047ab9 */ /* 0x000fe20000000a00 */
[----:B------:R-:W-:Y:S01]  /*12a10*/  IMAD.MOV.U32 R0, RZ, RZ, RZ ;  /* 0x000000ffff007224 */ /* 0x000fe200078e00ff */
[----:B------:R-:W-:Y:S01]  /*12a20*/  ISETP.NE.U32.AND P0, PT, RZ, UR4, PT ;  /* 0x00000004ff007c0c */ /* 0x000fe2000bf05070 */
[----:B0-----:R-:W0:Y:S01]  /*12a30*/  LDC.64 R4, c[0x0][0xa00] ;  /* 0x00028000ff047b82 */ /* 0x001e220000000a00 */
[----:B------:R-:W-:Y:S01]  /*12a40*/  IMAD.MOV.U32 R8, RZ, RZ, RZ ;  /* 0x000000ffff087224 */ /* 0x000fe200078e00ff */
[----:B------:R-:W-:Y:S01]  /*12a50*/  ULDC.64 UR6, c[0x0][0xa08] ;  /* 0x0002820000067ab9 */ /* 0x000fe20000000a00 */
[----:B------:R-:W-:Y:S01]  /*12a60*/  ISETP.NE.AND.EX P0, PT, RZ, UR5, PT, P0 ;  /* 0x00000005ff007c0c */ /* 0x000fe2000bf05300 */
[----:B------:R-:W-:-:S12]  /*12a70*/  ULDC.64 UR4, c[0x0][0xa18] ;  /* 0x0002860000047ab9 */ /* 0x000fd80000000a00 */
[----:B-1-3--:R-:W1:Y:S02]  /*12a80*/  @P0 LDC.64 R2, c[0x0][0xa28] ;  /* 0x00028a00ff020b82 */ /* 0x00ae640000000a00 */
[----:B-1----:R-:W-:-:S05]  /*12a90*/  @P0 IMAD.WIDE R2, R19, 0x4, R2 ;  /* 0x0000000413020825 */ /* 0x002fca00078e0202 */
[----:B------:R1:W5:Y:S01]  /*12aa0*/  @P0 LDG.E R0, desc[UR50][R2.64] ;  /* 0x0000003202000981 */ /* 0x000362000c1e1900 */
[----:B------:R-:W-:Y:S01]  /*12ab0*/  ISETP.NE.U32.AND P0, PT, RZ, UR4, PT ;  /* 0x00000004ff007c0c */ /* 0x000fe2000bf05070 */
[----:B0-----:R-:W-:Y:S01]  /*12ac0*/  IMAD.WIDE R4, R19, 0x4, R4 ;  /* 0x0000000413047825 */ /* 0x001fe200078e0204 */
[----:B------:R-:W-:Y:S02]  /*12ad0*/  ISETP.NE.U32.AND P1, PT, RZ, UR6, PT ;  /* 0x00000006ff007c0c */ /* 0x000fe4000bf25070 */
[----:B------:R-:W-:Y:S01]  /*12ae0*/  ISETP.NE.AND.EX P2, PT, RZ, UR5, PT, P0 ;  /* 0x00000005ff007c0c */ /* 0x000fe2000bf45300 */
[----:B------:R-:W-:Y:S01]  /*12af0*/  ULDC.64 UR4, c[0x0][0xa00] ;  /* 0x0002800000047ab9 */ /* 0x000fe20000000a00 */
[----:B------:R-:W-:Y:S01]  /*12b00*/  ISETP.NE.AND.EX P1, PT, RZ, UR7, PT, P1 ;  /* 0x00000007ff007c0c */ /* 0x000fe2000bf25310 */
[----:B------:R-:W-:Y:S01]  /*12b10*/  IMAD.MOV.U32 R27, RZ, RZ, RZ ;  /* 0x000000ffff1b7224 */ /* 0x000fe200078e00ff */
[----:B------:R-:W-:Y:S01]  /*12b20*/  ISETP.NE.U32.AND P0, PT, RZ, UR4, PT ;  /* 0x00000004ff007c0c */ /* 0x000fe2000bf05070 */
[----:B-1----:R-:W0:Y:S03]  /*12b30*/  LDC.64 R2, c[0x0][0xa08] ;  /* 0x00028200ff027b82 */ /* 0x002e260000000a00 */
[----:B------:R-:W-:-:S05]  /*12b40*/  ISETP.NE.AND.EX P0, PT, RZ, UR5, PT, P0 ;  /* 0x00000005ff007c0c */ /* 0x000fca000bf05300 */
[----:B------:R-:W1:Y:S08]  /*12b50*/  @P2 LDC.64 R6, c[0x0][0xa18] ;  /* 0x00028600ff062b82 */ /* 0x000e700000000a00 */
[----:B--2---:R-:W2:Y:S01]  /*12b60*/  @P0 LDG.E R8, desc[UR50][R4.64] ;  /* 0x0000003204080981 */ /* 0x004ea2000c1e1900 */
        /* <DEDUP_REMOVED lines=16> */
[----:B------:R-:W-:Y:S01]  /*12c70*/  IMAD.MOV.U32 R9, RZ, RZ, R8 ;  /* 0x000000ffff097224 */ /* 0x000fe200078e0008 */
[----:B----4-:R-:W-:Y:S06]  /*12c80*/  @P2 BRA `(.L_x_11087) ;  /* 0x0000000000142947 */ /* 0x010fec0003800000 */
[----:B------:R-:W-:Y:S05]  /*12c90*/  @!P0 BRA `(.L_x_11087) ;  /* 0x0000000000108947 */ /* 0x000fea0003800000 */
[----:B0-----:R-:W2:Y:S04]  /*12ca0*/  LDG.E R8, desc[UR50][R4.64] ;  /* 0x0000003204087981 */ /* 0x001ea8000c1e1900 */
[----:B------:R-:W2:Y:S02]  /*12cb0*/  LDG.E R7, desc[UR50][R4.64+0x4] ;  /* 0x0000043204077981 */ /* 0x000ea4000c1e1900 */
[----:B--2---:R-:W-:-:S05]  /*12cc0*/  IMAD.IADD R9, R7, 0x1, -R8 ;  /* 0x0000000107097824 */ /* 0x004fca00078e0a08 */
[----:B------:R1:W-:Y:S02]  /*12cd0*/  STL [R1+0x10], R9 ;  /* 0x0000100901007387 */ /* 0x0003e40000100800 */
.L_x_11087:
[----:B------:R-:W-:Y:S01]  /*12ce0*/  ULDC.64 UR4, c[0x0][0xa20] ;  /* 0x0002880000047ab9 */ /* 0x000fe20000000a00 */
[----:B-----5:R-:W-:Y:S01]  /*12cf0*/  IMAD.IADD R27, R27, 0x1, R0 ;  /* 0x000000011b1b7824 */ /* 0x020fe200078e0200 */
[----:B------:R-:W-:-:S04]  /*12d00*/  ISETP.NE.U32.AND P0, PT, RZ, UR4, PT ;  /* 0x00000004ff007c0c */ /* 0x000fc8000bf05070 */
[----:B------:R-:W-:-:S13]  /*12d10*/  ISETP.NE.AND.EX P0, PT, RZ, UR5, PT, P0 ;  /* 0x00000005ff007c0c */ /* 0x000fda000bf05300 */
[----:B------:R-:W-:Y:S05]  /*12d20*/  @!P0 BRA `(.L_x_11088) ;  /* 0x0000000000108947 */ /* 0x000fea0003800000 */
[----:B------:R-:W2:Y:S02]  /*12d30*/  LDC.64 R2, c[0x0][0xa20] ;  /* 0x00028800ff027b82 */ /* 0x000ea40000000a00 */
[----:B--2---:R-:W-:-:S05]  /*12d40*/  IMAD.WIDE R2, R19, 0x4, R2 ;  /* 0x0000000413027825 */ /* 0x004fca00078e0202 */
[----:B------:R2:W5:Y:S01]  /*12d50*/  LDG.E R6, desc[UR50][R2.64] ;  /* 0x0000003202067981 */ /* 0x000562000c1e1900 */
[----:B------:R-:W-:Y:S05]  /*12d60*/  BRA `(.L_x_11089) ;  /* 0x0000000000107947 */ /* 0x000fea0003800000 */
.L_x_11088:
[----:B------:R-:W-:Y:S05]  /*12d70*/  @!P1 BRA `(.L_x_11089) ;  /* 0x00000000000c9947 */ /* 0x000fea0003800000 */
[----:B------:R-:W2:Y:S04]  /*12d80*/  LDG.E R5, desc[UR50][R2.64] ;  /* 0x0000003202057981 */ /* 0x000ea8000c1e1900 */
[----:B------:R-:W2:Y:S02]  /*12d90*/  LDG.E R6, desc[UR50][R2.64+0x4] ;  /* 0x0000043202067981 */ /* 0x000ea4000c1e1900 */
[----:B--2---:R-:W-:-:S07]  /*12da0*/  IMAD.IADD R6, R6, 0x1, -R5 ;  /* 0x0000000106067824 */ /* 0x004fce00078e0a05 */
.L_x_11089:
[----:B--2---:R-:W2:Y:S01]  /*12db0*/  LDC R2, c[0x0][0x448] ;  /* 0x00011200ff027b82 */ /* 0x004ea20000000800 */
[----:B0-----:R-:W-:Y:S02]  /*12dc0*/  IMAD R8, R17, 0xc0, RZ ;  /* 0x000000c011087824 */ /* 0x001fe400078e02ff */
[----:B-----5:R-:W-:Y:S02]  /*12dd0*/  IMAD.IADD R6, R6, 0x1, -R0 ;  /* 0x0000000106067824 */ /* 0x020fe400078e0a00 */
[----:B------:R-:W-:Y:S01]  /*12de0*/  VIADD R0, R8, 0xbf ;  /* 0x000000bf08007836 */ /* 0x000fe20000000000 */
[----:B------:R0:W-:Y:S01]  /*12df0*/  STL [R1+0xc], R8 ;  /* 0x00000c0801007387 */ /* 0x0001e20000100800 */
[----:B--2---:R-:W-:Y:S02]  /*12e00*/  ISETP.NE.AND P1, PT, R2, 0x1, PT ;  /* 0x000000010200780c */ /* 0x004fe40003f25270 */
[----:B------:R-:W2:Y:S11]  /*12e10*/  LDC.64 R2, c[0x0][0x9e0] ;  /* 0x00027800ff027b82 */ /* 0x000eb60000000a00 */
[----:B------:R-:W3:Y:S08]  /*12e20*/  @P1 LDC R5, c[0x0][0x44c] ;  /* 0x00011300ff051b82 */ /* 0x000ef00000000800 */
[----:B------:R-:W4:Y:S01]  /*12e30*/  @P1 LDC R4, c[0x0][0x450] ;  /* 0x00011400ff041b82 */ /* 0x000f220000000800 */
[----:B--2---:R-:W-:Y:S01]  /*12e40*/  ISETP.GE.AND P2, PT, R3, 0x1, PT ;  /* 0x000000010300780c */ /* 0x004fe20003f46270 */
[----:B---3--:R-:W-:-:S05]  /*12e50*/  @P1 IMAD.HI.U32 R5, R0, R5, RZ ;  /* 0x0000000500051227 */ /* 0x008fca00078e00ff */
[----:B----4-:R-:W-:Y:S02]  /*12e60*/  @P1 SHF.R.U32.HI R0, RZ, R4, R5 ;  /* 0x00000004ff001219 */ /* 0x010fe40000011605 */
[----:B------:R-:W-:-:S05]  /*12e70*/  IADD3 R5, R6, 0x1, -R9 ;  /* 0x0000000106057810 */ /* 0x000fca0007ffe809 */
[----:B------:R-:W-:-:S04]  /*12e80*/  IMAD.IADD R7, R5, 0x1, R0 ;  /* 0x0000000105077824 */ /* 0x000fc800078e0200 */
[----:B------:R-:W-:Y:S01]  /*12e90*/  IMAD.IADD R2, R7, 0x1, R2 ;  /* 0x0000000107027824 */ /* 0x000fe200078e0202 */
[----:B0-----:R-:W-:Y:S06]  /*12ea0*/  @!P2 BRA `(.L_x_11090) ;  /* 0x000000000048a947 */ /* 0x001fec0003800000 */
        /* <DEDUP_REMOVED lines=11> */
.L_x_11092:
[----:B------:R-:W-:-:S13]  /*12f60*/  ISETP.NE.AND P0, PT, R3, 0x1, PT ;  /* 0x000000010300780c */ /* 0x000fda0003f05270 */
[----:B------:R-:W0:Y:S02]  /*12f70*/  @P0 LDC.64 R4, c[0x0][0x9e8] ;  /* 0x00027a00ff040b82 */ /* 0x000e240000000a00 */
[----:B0-----:R-:W-:-:S05]  /*12f80*/  @P0 IMAD.HI.U32 R4, R0, R4, RZ ;  /* 0x0000000400040227 */ /* 0x001fca00078e00ff */
[----:B------:R-:W-:-:S07]  /*12f90*/  @P0 SHF.R.U32.HI R0, RZ, R5, R4 ;  /* 0x00000005ff000219 */ /* 0x000fce0000011604 */
.L_x_11093:
[----:B------:R-:W-:Y:S05]  /*12fa0*/  BSYNC B0 ;  /* 0x0000000000007941 */ /* 0x000fea0003800000 */
.L_x_11091:
[----:B------:R-:W-:-:S05]  /*12fb0*/  IMAD R5, R0, R3, R3 ;  /* 0x0000000300057224 */ /* 0x000fca00078e0203 */
[----:B------:R-:W-:-:S07]  /*12fc0*/  VIMNMX R2, R2, R5, PT ;  /* 0x0000000502027248 */ /* 0x000fce0003fe0100 */
.L_x_11090:
[----:B------:R-:W0:Y:S01]  /*12fd0*/  @P1 LDC R0, c[0x0][0x44c] ;  /* 0x00011300ff001b82 */ /* 0x000e220000000800 */
[----:B------:R-:W-:Y:S01]  /*12fe0*/  VIADD R2, R2, 0x7f ;  /* 0x0000007f02027836 */ /* 0x000fe20000000000 */
[----:B------:R-:W-:Y:S01]  /*12ff0*/  ULDC UR4, c[0x0][0x9dc] ;  /* 0x0002770000047ab9 */ /* 0x000fe20000000800 */
[----:B------:R-:W-:-:S05]  /*13000*/  IMAD.MOV.U32 R5, RZ, RZ, R8 ;  /* 0x000000ffff057224 */ /* 0x000fca00078e0008 */
[----:B------:R-:W2:Y:S01]  /*13010*/  @P1 LDC R7, c[0x0][0x450] ;  /* 0x00011400ff071b82 */ /* 0x000ea20000000800 */
[----:B0-----:R-:W-:-:S05]  /*13020*/  @P1 IMAD.HI.U32 R0, R8, R0, RZ ;  /* 0x0000000008001227 */ /* 0x001fca00078e00ff */
[----:B--2---:R-:W-:Y:S01]  /*13030*/  @P1 SHF.R.U32.HI R5, RZ, R7, R0 ;  /* 0x00000007ff051219 */ /* 0x004fe20000011600 */
[----:B------:R-:W-:Y:S01]  /*13040*/  VIADD R0, R6, 0x7f ;  /* 0x0000007f06007836 */ /* 0x000fe20000000000 */
[----:B------:R-:W-:Y:S02]  /*13050*/  SHF.R.S32.HI R7, RZ, 0x1f, R2 ;  /* 0x0000001fff077819 */ /* 0x000fe40000011402 */
[----:B------:R-:W-:Y:S02]  /*13060*/  IADD3 R6, R5, R6, -R9 ;  /* 0x0000000605067210 */ /* 0x000fe40007ffe809 */
[----:B------:R-:W-:Y:S02]  /*13070*/  LEA.HI R2, R7, R2, RZ, 0x7 ;  /* 0x0000000207027211 */ /* 0x000fe400078f38ff */
[----:B------:R-:W-:Y:S02]  /*13080*/  SHF.R.S32.HI R7, RZ, 0x1f, R0 ;  /* 0x0000001fff077819 */ /* 0x000fe40000011400 */
[----:B------:R-:W-:-:S02]  /*13090*/  SHF.R.S32.HI R2, RZ, 0x7, R2 ;  /* 0x00000007ff027819 */ /* 0x000fc40000011402 */
[----:B------:R-:W-:Y:S01]  /*130a0*/  LEA.HI R7, R7, R0, RZ, 0x7 ;  /* 0x0000000007077211 */ /* 0x000fe200078f38ff */
[----:B------:R-:W-:-:S03]  /*130b0*/  VIADD R0, R6, -UR4 ;  /* 0x8000000406007c36 */ /* 0x000fc60008000000 */
[----:B------:R-:W-:-:S04]  /*130c0*/  SHF.R.S32.HI R7, RZ, 0x7, R7 ;  /* 0x00000007ff077819 */ /* 0x000fc80000011407 */
[----:B------:R-:W-:-:S05]  /*130d0*/  VIMNMX R24, R7, R2, PT ;  /* 0x0000000207187248 */ /* 0x000fca0003fe0100 */
[----:B------:R0:W-:Y:S01]  /*130e0*/  STL [R1+0x8], R24 ;  /* 0x0000081801007387 */ /* 0x0001e20000100800 */
[----:B------:R-:W-:Y:S05]  /*130f0*/  @!P2 BRA `(.L_x_11094) ;  /* 0x000000000048a947 */ /* 0x000fea0003800000 */
[----:B------:R-:W-:Y:S01]  /*13100*/  IMAD.MOV.U32 R2, RZ, RZ, R6 ;  /* 0x000000ffff027224 */ /* 0x000fe200078e0006 */
[----:B------:R-:W-:Y:S04]  /*13110*/  BSSY B0, `(.L_x_11095) ;  /* 0x000000e000007945 */ /* 0x000fe80003800000 */
[----:B------:R-:W-:-:S13]  /*13120*/  ISETP.GT.AND P0, PT, R2, -0x1, PT ;  /* 0xffffffff0200780c */ /* 0x000fda0003f04270 */
[----:B------:R-:W-:Y:S05]  /*13130*/  @P0 BRA `(.L_x_11096) ;  /* 0x00000000001c0947 */ /* 0x000fea0003800000 */
[----:B------:R-:W-:Y:S02]  /*13140*/  ISETP.NE.AND P0, PT, R3, 0x1, PT ;  /* 0x000000010300780c */ /* 0x000fe40003f05270 */
[----:B------:R-:W-:-:S11]  /*13150*/  LOP3.LUT R7, RZ, R2, RZ, 0x33, !PT ;  /* 0x00000002ff077212 */ /* 0x000fd600078e33ff */
[----:B------:R-:W2:Y:S02]  /*13160*/  @P0 LDC.64 R4, c[0x0][0x9e8] ;  /* 0x00027a00ff040b82 */ /* 0x000ea40000000a00 */
[----:B--2---:R-:W-:-:S05]  /*13170*/  @P0 IMAD.HI.U32 R4, R7, R4, RZ ;  /* 0x0000000407040227 */ /* 0x004fca00078e00ff */
[----:B------:R-:W-:-:S04]  /*13180*/  @P0 SHF.R.U32.HI R7, RZ, R5, R4 ;  /* 0x00000005ff070219 */ /* 0x000fc80000011604 */
[----:B------:R-:W-:Y:S01]  /*13190*/  LOP3.LUT R2, RZ, R7, RZ, 0x33, !PT ;  /* 0x00000007ff027212 */ /* 0x000fe200078e33ff */
[----:B------:R-:W-:Y:S06]  /*131a0*/  BRA `(.L_x_11097) ;  /* 0x0000000000107947 */ /* 0x000fec0003800000 */
.L_x_11096:
[----:B------:R-:W-:-:S13]  /*131b0*/  ISETP.NE.AND P0, PT, R3, 0x1, PT ;  /* 0x000000010300780c */ /* 0x000fda0003f05270 */
[----:B------:R-:W2:Y:S02]  /*131c0*/  @P0 LDC.64 R4, c[0x0][0x9e8] ;  /* 0x00027a00ff040b82 */ /* 0x000ea40000000a00 */
[----:B--2---:R-:W-:-:S05]  /*131d0*/  @P0 IMAD.HI.U32 R4, R2, R4, RZ ;  /* 0x0000000402040227 */ /* 0x004fca00078e00ff */
[----:B------:R-:W-:-:S07]  /*131e0*/  @P0 SHF.R.U32.HI R2, RZ, R5, R4 ;  /* 0x00000005ff020219 */ /* 0x000fce0000011604 */
.L_x_11097:
[----:B------:R-:W-:Y:S05]  /*131f0*/  BSYNC B0 ;  /* 0x0000000000007941 */ /* 0x000fea0003800000 */
.L_x_11095:
[----:B------:R-:W-:-:S05]  /*13200*/  IMAD R3, R2, R3, RZ ;  /* 0x0000000302037224 */ /* 0x000fca00078e02ff */
[----:B------:R-:W-:-:S07]  /*13210*/  VIMNMX R0, R0, R3, !PT ;  /* 0x0000000300007248 */ /* 0x000fce0007fe0100 */
.L_x_11094:
[----:B------:R-:W-:Y:S01]  /*13220*/  SHF.R.S32.HI R3, RZ, 0x1f, R0 ;  /* 0x0000001fff037819 */ /* 0x000fe20000011400 */
[----:B------:R-:W-:Y:S03]  /*13230*/  BSSY B7, `(.L_x_11098) ;  /* 0x000041c000077945 */ /* 0x000fe60003800000 */
[----:B------:R-:W-:-:S04]  /*13240*/  LEA.HI R3, R3, R0, RZ, 0x7 ;  /* 0x0000000003037211 */ /* 0x000fc800078f38ff */
[----:B------:R-:W-:-:S04]  /*13250*/  SHF.R.S32.HI R3, RZ, 0x7, R3 ;  /* 0x00000007ff037819 */ /* 0x000fc80000011403 */
[----:B------:R-:W-:-:S04]  /*13260*/  VIMNMX R29, RZ, R3, !PT ;  /* 0x00000003ff1d7248 */ /* 0x000fc80007fe0100 */
[----:B------:R-:W-:-:S13]  /*13270*/  ISETP.GT.AND P0, PT, R24, R29, PT ;  /* 0x0000001d1800720c */ /* 0x000fda0003f04270 */
        /* <DEDUP_REMOVED lines=8> */
[----:B------:R-:W2:Y:S02]  /*13300*/  FLO.U32 R0, UR4 ;  /* 0x0000000400007d00 */ /* 0x000ea400080e0000 */
        /* <DEDUP_REMOVED lines=9> */
.L_x_11099:
        /* <DEDUP_REMOVED lines=20> */
.L_x_11102:
[----:B------:R-:W-:Y:S05]  /*134e0*/  BSYNC B6 ;  /* 0x0000000000067941 */ /* 0x000fea0003800000 */
.L_x_11101:
        /* <DEDUP_REMOVED lines=20> */
.L_x_11105:
        /* <DEDUP_REMOVED lines=15> */
.L_x_11104:
[----:B------:R-:W-:Y:S05]  /*13720*/  BSYNC B6 ;  /* 0x0000000000067941 */ /* 0x000fea0003800000 */
.L_x_11103:
[----:B------:R-:W-:Y:S01]  /*13730*/  ULDC.64 UR4, c[0x0][0x9f8] ;  /* 0x00027e0000047ab9 */ /* 0x000fe20000000a00 */
[----:B------:R-:W-:Y:S01]  /*13740*/  IMAD.MOV.U32 R25, RZ, RZ, R19 ;  /* 0x000000ffff197224 */ /* 0x000fe200078e0013 */
[----:B------:R-:W-:-:S04]  /*13750*/  ISETP.NE.U32.AND P0, PT, RZ, UR4, PT ;  /* 0x00000004ff007c0c */ /* 0x000fc8000bf05070 */
[----:B------:R-:W-:Y:S01]  /*13760*/  ISETP.NE.AND.EX P0, PT, RZ, UR5, PT, P0 ;  /* 0x00000005ff007c0c */ /* 0x000fe2000bf05300 */
[----:B------:R-:W-:-:S12]  /*13770*/  ULDC.64 UR4, c[0x0][0xa08] ;  /* 0x0002820000047ab9 */ /* 0x000fd80000000a00 */
[----:B------:R-:W2:Y:S02]  /*13780*/  @P0 LDC.64 R2, c[0x0][0x9f8] ;  /* 0x00027e00ff020b82 */ /* 0x000ea40000000a00 */
[----:B--2---:R-:W-:-:S05]  /*13790*/  @P0 IMAD.WIDE R2, R19, 0x4, R2 ;  /* 0x0000000413020825 */ /* 0x004fca00078e0202 */
[----:B------:R2:W3:Y:S01]  /*137a0*/  @P0 LDG.E R25, desc[UR50][R2.64] ;  /* 0x0000003202190981 */ /* 0x0004e2000c1e1900 */
[----:B0-----:R-:W-:Y:S01]  /*137b0*/  VIADD R24, R24, 0xffffffff ;  /* 0xffffffff18187836 */ /* 0x001fe20000000000 */
[----:B--2---:R-:W0:Y:S02]  /*137c0*/  LDC.64 R2, c[0x0][0x418] ;  /* 0x00010600ff027b82 */ /* 0x004e240000000a00 */
[----:B0-----:R-:W-:Y:S01]  /*137d0*/  LOP3.LUT P0, RZ, R2, UR4, RZ, 0xfc, !PT ;  /* 0x0000000402ff7c12 */ /* 0x001fe2000f80fcff */
[----:B------:R-:W-:-:S03]  /*137e0*/  UMOV UR4, 0xffffffff ;  /* 0xffffffff00047882 */ /* 0x000fc60000000000 */
[----:B------:R-:W-:Y:S02]  /*137f0*/  LOP3.LUT P0, RZ, R3, UR5, RZ, 0xfc, P0 ;  /* 0x0000000503ff7c12 */ /* 0x000fe4000800fcff */
[----:B---3--:R-:W-:Y:S02]  /*13800*/  SHF.R.S32.HI R28, RZ, 0x1f, R25 ;  /* 0x0000001fff1c7819 */ /* 0x008fe40000011419 */
[----:B------:R-:W-:Y:S01]  /*13810*/  SEL R17, R25, RZ, !P0 ;  /* 0x000000ff19117207 */ /* 0x000fe20004000000 */
[----:B------:R-:W-:Y:S08]  /*13820*/  BRA.DIV UR4, `(.L_x_11106) ;  /* 0x0000004e04bc7947 */ /* 0x000ff0000b800000 */
[----:B------:R-:W0:Y:S02]  /*13830*/  S2R R0, SR_TID.X ;  /* 0x0000000000007919 */ /* 0x000e240000002100 */
[----:B0-----:R-:W-:-:S04]  /*13840*/  SHF.R.U32.HI R0, RZ, 0x5, R0 ;  /* 0x00000005ff007819 */ /* 0x001fc80000011600 */
[----:B------:R-:W-:-:S05]  /*13850*/  LOP3.LUT R0, R0, 0x3, RZ, 0xc0, !PT ;  /* 0x0000000300007812 */ /* 0x000fca00078ec0ff */
[----:B------:R0:W2:Y:S02]  /*13860*/  SHFL.IDX PT, R14, R0, RZ, 0x1f ;  /* 0x00001fff000e7589 */ /* 0x0000a400000e0000 */
.L_x_11214:
[----:B0-----:R-:W3:Y:S01]  /*13870*/  LDL.LU R0, [R1] ;  /* 0x0000000001007983 */ /* 0x001ee20000300800 */
[----:B------:R-:W-:Y:S02]  /*13880*/  PLOP3.LUT P1, PT, PT, PT, PT, 0x8, 0x0 ;  /* 0x000000000000781c */ /* 0x000fe40003f2e170 */
[----:B--2---:R-:W-:Y:S02]  /*13890*/  ISETP.NE.AND P0, PT, R14, RZ, PT ;  /* 0x000000ff0e00720c */ /* 0x004fe40003f05270 */
[----:B---3--:R-:W-:-:S09]  /*138a0*/  LOP3.LUT R0, R0, 0xfffffffe, RZ, 0xc0, !PT ;  /* 0xfffffffe00007812 */ /* 0x008fd200078ec0ff */
[----:B------:R-:W-:-:S05]  /*138b0*/  @P1 LOP3.LUT R0, R0, 0x1, RZ, 0xfc, !PT ;  /* 0x0000000100001812 */ /* 0x000fca00078efcff */
[----:B------:R0:W-:Y:S01]  /*138c0*/  STL [R1], R0 ;  /* 0x0000000001007387 */ /* 0x0001e20000100800 */
[----:B------:R-:W-:Y:S05]  /*138d0*/  @P0 BRA `(.L_x_11107) ;  /* 0x0000000400200947 */ /* 0x000fea0003800000 */
[----:B------:R-:W-:-:S03]  /*138e0*/  UMOV UR4, 0xffffffff ;  /* 0xffffffff00047882 */ /* 0x000fc60000000000 */
[----:B------:R-:W-:Y:S05]  /*138f0*/  BRA.DIV UR4, `(.L_x_11108) ;  /* 0x0000004e04bc7947 */ /* 0x000fea000b800000 */
[----:B------:R-:W-:-:S13]  /*13900*/  ELECT P6, URZ, PT ;  /* 0x00000000003f782f */ /* 0x000fda00038c0000 */
.L_x_11217:
[----:B------:R-:W-:Y:S05]  /*13910*/  @!P6 BRA `(.L_x_11107) ;  /* 0x000000040010e947 */ /* 0x000fea0003800000 */
[----:B------:R-:W-:-:S04]  /*13920*/  ISETP.NE.U32.AND P0, PT, R2, RZ, PT ;  /* 0x000000ff0200720c */ /* 0x000fc80003f05070 */
[----:B------:R-:W-:-:S13]  /*13930*/  ISETP.NE.AND.EX P0, PT, R3, RZ, PT, P0 ;  /* 0x000000ff0300720c */ /* 0x000fda0003f05300 */
[----:B------:R-:W-:Y:S05]  /*13940*/  @!P0 BRA `(.L_x_11109) ;  /* 0x0000000000448947 */ /* 0x000fea0003800000 */
[----:B------:R-:W2:Y:S01]  /*13950*/  LDC R6, c[0x0][0x43c] ;  /* 0x00010f00ff067b82 */ /* 0x000ea20000000800 */
[----:B------:R-:W-:Y:S01]  /*13960*/  ULDC.64 UR4, c[0x0][0x428] ;  /* 0x00010a0000047ab9 */ /* 0x000fe20000000a00 */
[----:B--2---:R-:W-:-:S13]  /*13970*/  ISETP.NE.AND P0, PT, R6, 0x1, PT ;  /* 0x000000010600780c */ /* 0x004fda0003f05270 */
        /* <DEDUP_REMOVED lines=14> */
.L_x_11109:
[----:B0-----:R-:W-:Y:S01]  /*13a60*/  IMAD R0, R23, 0x8, R22 ;  /* 0x0000000817007824 */ /* 0x001fe200078e0216 */
[----:B--2---:R-:W-:-:S04]  /*13a70*/  SHF.L.U32 R3, R26, 0x1f, RZ ;  /* 0x0000001f1a037819 */ /* 0x004fc800000006ff */
[----:B------:R-:W0:Y:S02]  /*13a80*/  SYNCS.PHASECHK.TRANS64.TRYWAIT P0, [R0+URZ+0x2d840], R3 ;  /* 0x02d84003000075a7 */ /* 0x000e24000800017f */
[----:B0-----:R-:W-:Y:S05]  /*13a90*/  @!P0 BRA `(.L_x_11110) ;  /* 0x0000004c00748947 */ /* 0x001fea0003800000 */
.L_x_11218:
        /* <DEDUP_REMOVED lines=11> */
.L_x_11111:
[----:B------:R-:W2:Y:S01]  /*13b50*/  LDL.LU R2, [R1] ;  /* 0x0000000001027983 */ /* 0x000ea20000300800 */
[----:B------:R-:W-:Y:S01]  /*13b60*/  R2UR UR9, R0 ;  /* 0x00000000000972ca */ /* 0x000fe200000e0000 */
[----:B0-----:R-:W-:Y:S01]  /*13b70*/  IMAD R0, R23, 0x6000, R22 ;  /* 0x0000600017007824 */ /* 0x001fe200078e0216 */
        /* <DEDUP_REMOVED lines=11> */
[----:B------:R-:W-:-:S04]  /*13c30*/  UIADD3 UR9, UR9, 0x2d830, URZ ;  /* 0x0002d83009097890 */ /* 0x000fc8000fffe03f */
[----:B------:R-:W-:Y:S02]  /*13c40*/  ULEA UR11, UR11, UR5, 0x7 ;  /* 0x000000050b0b7291 */ /* 0x000fe4000f8e383f */
[----:B------:R-:W-:Y:S02]  /*13c50*/  UIADD3 UR14, UR8, 0x15400, URZ ;  /* 0x00015400080e7890 */ /* 0x000fe4000fffe03f */
        /* <DEDUP_REMOVED lines=11> */
[----:B------:R3:W-:Y:S01]  /*13d10*/  UTMALDG.4D [UR8], [UR4], desc[UR6] ;  /* 0x00000608040075b4 */ /* 0x0007e20008019000 */
[----:B--2---:R-:W-:-:S04]  /*13d20*/  LOP3.LUT R2, R2, 0xfffffffe, RZ, 0xc0, !PT ;  /* 0xfffffffe02027812 */ /* 0x004fc800078ec0ff */
[----:B------:R-:W-:-:S05]  /*13d30*/  @P0 LOP3.LUT R2, R2, 0x1, RZ, 0xfc, !PT ;  /* 0x0000000102020812 */ /* 0x000fca00078efcff */
[----:B------:R3:W-:Y:S01]  /*13d40*/  STL [R1], R2 ;  /* 0x0000000201007387 */ /* 0x0007e20000100800 */
[----:B------:R-:W-:Y:S01]  /*13d50*/  NOP ;  /* 0x0000000000007918 */ /* 0x000fe20000000000 */
.L_x_11107:
[----:B------:R-:W0:Y:S01]  /*13d60*/  LDL.LU R3, [R1+0x14] ;  /* 0x0000140001037983 */ /* 0x000e220000300800 */
[----:B------:R-:W-:Y:S05]  /*13d70*/  WARPSYNC.ALL ;  /* 0x0000000000007948 */ /* 0x000fea0003800000 */
[----:B---3--:R-:W-:Y:S01]  /*13d80*/  ULDC.64 UR4, c[0x0][0x298] ;  /* 0x0000a60000047ab9 */ /* 0x008fe20000000a00 */
[----:B------:R-:W-:Y:S01]  /*13d90*/  ULDC.64 UR6, c[0x0][0xa00] ;  /* 0x0002800000067ab9 */ /* 0x000fe20000000a00 */
[----:B------:R-:W-:Y:S01]  /*13da0*/  VIADD R2, R22, 0xc400 ;  /* 0x0000c40016027836 */ /* 0x000fe20000000000 */
[----:B------:R-:W-:Y:S01]  /*13db0*/  BAR.SYNC.DEFER_BLOCKING 0x8, 0x200 ;  /* 0x0208000000007b1d */ /* 0x000fe20000010000 */
[----:B------:R-:W-:-:S03]  /*13dc0*/  ISETP.NE.U32.AND P0, PT, RZ, UR6, PT ;  /* 0x00000006ff007c0c */ /* 0x000fc6000bf05070 */
[----:B------:R-:W-:Y:S02]  /*13dd0*/  LOP3.LUT P1, RZ, R2, 0x1bf, RZ, 0xc0, !PT ;  /* 0x000001bf02ff7812 */ /* 0x000fe4000782c0ff */
[----:B------:R-:W-:Y:S01]  /*13de0*/  ISETP.NE.AND.EX P0, PT, RZ, UR7, PT, P0 ;  /* 0x00000007ff007c0c */ /* 0x000fe2000bf05300 */
[----:B------:R-:W-:Y:S01]  /*13df0*/  BSSY B6, `(.L_x_11112) ;  /* 0x0000020000067945 */ /* 0x000fe20003800000 */
[----:B------:R-:W-:Y:S02]  /*13e00*/  SHF.R.S32.HI R2, RZ, 0x1f, R19 ;  /* 0x0000001fff027819 */ /* 0x000fe40000011413 */
[----:B0-----:R-:W-:Y:S01]  /*13e10*/  SHF.R.S32.HI R0, RZ, 0x1f, R3 ;  /* 0x0000001fff007819 */ /* 0x001fe20000011403 */
[----:B------:R-:W-:-:S04]  /*13e20*/  IMAD.WIDE.U32 R4, R3, UR4, RZ ;  /* 0x0000000403047c25 */ /* 0x000fc8000f8e00ff */
[----:B------:R-:W-:Y:S01]  /*13e30*/  IMAD R0, R0, UR4, RZ ;  /* 0x0000000400007c24 */ /* 0x000fe2000f8e02ff */
[----:B------:R-:W-:Y:S03]  /*13e40*/  STL.64 [R1+0x20], R4 ;  /* 0x0000200401007387 */ /* 0x000fe60000100a00 */
[----:B------:R-:W-:Y:S01]  /*13e50*/  IMAD R0, R3, UR5, R0 ;  /* 0x0000000503007c24 */ /* 0x000fe2000f8e0200 */
[----:B------:R-:W-:Y:S02]  /*13e60*/  SEL R3, R2, RZ, !P0 ;  /* 0x000000ff02037207 */ /* 0x000fe40004000000 */
[----:B------:R-:W-:Y:S01]  /*13e70*/  SHF.R.S32.HI R2, RZ, 0x1f, R18 ;  /* 0x0000001fff027819 */ /* 0x000fe20000011412 */
[----:B------:R-:W-:-:S05]  /*13e80*/  IMAD.IADD R0, R5, 0x1, R0 ;  /* 0x0000000105007824 */ /* 0x000fca00078e0200 */
[----:B------:R0:W-:Y:S04]  /*13e90*/  STL [R1+0x28], R0 ;  /* 0x0000280001007387 */ /* 0x0001e80000100800 */
[----:B------:R2:W-:Y:S01]  /*13ea0*/  STL [R1+0x30], R3 ;  /* 0x0000300301007387 */ /* 0x0005e20000100800 */
[----:B0-----:R-:W-:-:S05]  /*13eb0*/  SEL R0, R19, RZ, !P0 ;  /* 0x000000ff13007207 */ /* 0x001fca0004000000 */
        /* <DEDUP_REMOVED lines=19> */
.L_x_11113:
[----:B------:R-:W-:Y:S05]  /*13ff0*/  BSYNC B6 ;  /* 0x0000000000067941 */ /* 0x000fea0003800000 */
.L_x_11112:
[----:B--2---:R-:W2:Y:S01]  /*14000*/  LDL.LU R0, [R1+0x28] ;  /* 0x0000280001007983 */ /* 0x004ea20000300800 */
[----:B-1----:R-:W0:Y:S01]  /*14010*/  LDC R9, c[0x0][0x448] ;  /* 0x00011200ff097b82 */ /* 0x002e220000000800 */
[----:B------:R-:W-:Y:S01]  /*14020*/  ULDC.64 UR4, c[0x0][0x2d8] ;  /* 0x0000b60000047ab9 */ /* 0x000fe20000000a00 */
[----:B------:R-:W-:Y:S01]  /*14030*/  ULDC.64 UR6, c[0x0][0x2c8] ;  /* 0x0000b20000067ab9 */ /* 0x000fe20000000a00 */
[----:B------:R-:W2:Y:S01]  /*14040*/  LDL.LU.64 R2, [R1+0x20] ;  /* 0x0000200001027983 */ /* 0x000ea20000300a00 */
[----:B------:R-:W-:-:S03]  /*14050*/  ULDC.64 UR8, c[0x0][0x280] ;  /* 0x0000a00000087ab9 */ /* 0x000fc60000000a00 */
[----:B------:R-:W3:Y:S04]  /*14060*/  LDL.LU R20, [R1+0x2c] ;  /* 0x00002c0001147983 */ /* 0x000ee80000300800 */
[----:B------:R-:W4:Y:S04]  /*14070*/  LDL.LU R21, [R1+0x30] ;  /* 0x0000300001157983 */ /* 0x000f280000300800 */
[----:B------:R-:W4:Y:S04]  /*14080*/  LDL.LU R4, [R1+0x14] ;  /* 0x0000140001047983 */ /* 0x000f280000300800 */
[----:B------:R-:W4:Y:S01]  /*14090*/  LDL R12, [R1+0xc] ;  /* 0x00000c00010c7983 */ /* 0x000f220000100800 */
[----:B0-----:R-:W-:-:S13]  /*140a0*/  ISETP.NE.AND P1, PT, R9, 0x1, PT ;  /* 0x000000010900780c */ /* 0x001fda0003f25270 */
[----:B------:R-:W0:Y:S01]  /*140b0*/  @P1 LDC R5, c[0x0][0x450] ;  /* 0x00011400ff051b82 */ /* 0x000e220000000800 */
[----:B------:R-:W1:Y:S01]  /*140c0*/  S2R R10, SR_TID.X ;  /* 0x00000000000a7919 */ /* 0x000e620000002100 */
[----:B--2---:R-:W-:Y:S02]  /*140d0*/  IMAD.MOV.U32 R3, RZ, RZ, R0 ;  /* 0x000000ffff037224 */ /* 0x004fe400078e0000 */
[----:B---3--:R-:W-:Y:S02]  /*140e0*/  IMAD R0, R20, UR4, RZ ;  /* 0x0000000414007c24 */ /* 0x008fe4000f8e02ff */
        /* <DEDUP_REMOVED lines=14> */
[----:B---3--:R-:W-:-:S05]  /*141d0*/  IMAD.SHL.U32 R6, R21, 0x20, RZ ;  /* 0x0000002015067824 */ /* 0x008fca00078e00ff */
[----:B------:R-:W-:-:S05]  /*141e0*/  LOP3.LUT R6, R20, 0x60, R6, 0xf8, !PT ;  /* 0x0000006014067812 */ /* 0x000fca00078ef806 */
[----:B------:R-:W-:-:S04]  /*141f0*/  IMAD.IADD R0, R6, 0x1, R12 ;  /* 0x0000000106007824 */ /* 0x000fc800078e020c */
[----:B----4-:R-:W-:-:S04]  /*14200*/  @P1 IMAD.HI.U32 R6, R0, R4, RZ ;  /* 0x0000000400061227 */ /* 0x010fc800078e00ff */
[----:B------:R-:W-:Y:S01]  /*14210*/  IMAD.MOV.U32 R4, RZ, RZ, R0 ;  /* 0x000000ffff047224 */ /* 0x000fe200078e0000 */
[----:B0-----:R-:W-:-:S04]  /*14220*/  @P1 SHF.R.U32.HI R4, RZ, R5, R6 ;  /* 0x00000005ff041219 */ /* 0x001fc80000011606 */
[--C-:B------:R-:W-:Y:S01]  /*14230*/  SHF.R.S32.HI R5, RZ, 0x1f, R4.reuse ;  /* 0x0000001fff057819 */ /* 0x100fe20000011404 */
[----:B------:R-:W-:-:S04]  /*14240*/  IMAD.MOV R6, RZ, RZ, -R4 ;  /* 0x000000ffff067224 */ /* 0x000fc800078e0a04 */
[----:B------:R-:W-:Y:S02]  /*14250*/  IMAD R5, R5, UR4, RZ ;  /* 0x0000000405057c24 */ /* 0x000fe4000f8e02ff */
[----:B------:R-:W-:Y:S02]  /*14260*/  IMAD R6, R9, R6, R0 ;  /* 0x0000000609067224 */ /* 0x000fe400078e0200 */
[C---:B------:R-:W-:Y:S02]  /*14270*/  IMAD R7, R4.reuse, UR5, R5 ;  /* 0x0000000504077c24 */ /* 0x040fe4000f8e0205 */
[----:B------:R-:W-:-:S04]  /*14280*/  IMAD.WIDE.U32 R4, R4, UR4, R2 ;  /* 0x0000000404047c25 */ /* 0x000fc8000f8e0002 */
[----:B------:R-:W-:Y:S01]  /*14290*/  IMAD.IADD R5, R5, 0x1, R7 ;  /* 0x0000000105057824 */ /* 0x000fe200078e0207 */
[----:B------:R-:W-:-:S05]  /*142a0*/  SHF.R.S32.HI R7, RZ, 0x1f, R6 ;  /* 0x0000001fff077819 */ /* 0x000fca0000011406 */
[----:B------:R-:W-:Y:S02]  /*142b0*/  IMAD R7, R7, UR6, RZ ;  /* 0x0000000607077c24 */ /* 0x000fe4000f8e02ff */
[----:B------:R-:W-:-:S04]  /*142c0*/  IMAD.WIDE.U32 R4, R6, UR6, R4 ;  /* 0x0000000606047c25 */ /* 0x000fc8000f8e0004 */
[----:B------:R-:W-:Y:S02]  /*142d0*/  IMAD R6, R6, UR7, R7 ;  /* 0x0000000706067c24 */ /* 0x000fe4000f8e0207 */
[----:B------:R-:W0:Y:S02]  /*142e0*/  @P1 LDC R7, c[0x0][0x450] ;  /* 0x00011400ff071b82 */ /* 0x000e240000000800 */
[----:B------:R-:W-:Y:S01]  /*142f0*/  IMAD.IADD R6, R5, 0x1, R6 ;  /* 0x0000000105067824 */ /* 0x000fe200078e0206 */
[----:B------:R-:W-:-:S04]  /*14300*/  LEA R5, P0, R4, UR8, 0x1 ;  /* 0x0000000804057c11 */ /* 0x000fc8000f8008ff */
[----:B------:R-:W-:Y:S02]  /*14310*/  LEA.HI.X R4, R4, UR9, R6, 0x1, P0 ;  /* 0x0000000904047c11 */ /* 0x000fe400080f0c06 */
[----:B------:R-:W2:Y:S01]  /*14320*/  @P1 LDC R6, c[0x0][0x44c] ;  /* 0x00011300ff061b82 */ /* 0x000ea20000000800 */
[----:B------:R-:W-:Y:S02]  /*14330*/  VIADD R0, R0, 0x80 ;  /* 0x0000008000007836 */ /* 0x000fe40000000000 */
[----:B-1----:R-:W-:-:S05]  /*14340*/  IMAD.SHL.U32 R21, R10, 0x8, RZ ;  /* 0x000000080a157824 */ /* 0x002fca00078e00ff */
[----:B------:R-:W-:Y:S01]  /*14350*/  LOP3.LUT R21, R21, 0x18, RZ, 0xc0, !PT ;  /* 0x0000001815157812 */ /* 0x000fe200078ec0ff */
[----:B--2---:R-:W-:-:S04]  /*14360*/  @P1 IMAD.HI.U32 R8, R0, R6, RZ ;  /* 0x0000000600081227 */ /* 0x004fc800078e00ff */
[----:B------:R-:W-:Y:S01]  /*14370*/  IMAD.MOV.U32 R6, RZ, RZ, R0 ;  /* 0x000000ffff067224 */ /* 0x000fe200078e0000 */
[----:B0-----:R-:W-:-:S05]  /*14380*/  @P1 SHF.R.U32.HI R6, RZ, R7, R8 ;  /* 0x00000007ff061219 */ /* 0x001fca0000011608 */
[----:B------:R-:W-:-:S04]  /*14390*/  IMAD.MOV R7, RZ, RZ, -R6 ;  /* 0x000000ffff077224 */ /* 0x000fc800078e0a06 */
[----:B------:R-:W-:Y:S01]  /*143a0*/  IMAD R0, R9, R7, R0 ;  /* 0x0000000709007224 */ /* 0x000fe200078e0200 */
        /* <DEDUP_REMOVED lines=9> */
[----:B------:R-:W-:-:S03]  /*14440*/  SHF.R.S32.HI R6, RZ, 0x1f, R0 ;  /* 0x0000001fff067819 */ /* 0x000fc60000011400 */
[----:B------:R-:W-:Y:S02]  /*14450*/  IMAD.IADD R3, R3, 0x1, R7 ;  /* 0x0000000103037824 */ /* 0x000fe400078e0207 */
[----:B------:R-:W-:Y:S02]  /*14460*/  IMAD R6, R6, UR6, RZ ;  /* 0x0000000606067c24 */ /* 0x000fe4000f8e02ff */
[----:B------:R-:W-:Y:S01]  /*14470*/  IMAD.WIDE.U32 R2, R0, UR6, R2 ;  /* 0x0000000600027c25 */ /* 0x000fe2000f8e0002 */
[----:B------:R-:W-:-:S03]  /*14480*/  LOP3.LUT R13, R21, 0x20, RZ, 0xfc, !PT ;  /* 0x00000020150d7812 */ /* 0x000fc600078efcff */
[----:B------:R-:W-:Y:S01]  /*14490*/  IMAD R6, R0, UR7, R6 ;  /* 0x0000000700067c24 */ /* 0x000fe2000f8e0206 */
[----:B------:R-:W-:-:S03]  /*144a0*/  LEA R8, P3, R2, UR8, 0x1 ;  /* 0x0000000802087c11 */ /* 0x000fc6000f8608ff */
[----:B------:R-:W-:Y:S01]  /*144b0*/  IMAD.IADD R6, R3, 0x1, R6 ;  /* 0x0000000103067824 */ /* 0x000fe200078e0206 */
[----:B------:R-:W-:Y:S01]  /*144c0*/  ISETP.GE.AND P1, PT, R13, UR4, PT ;  /* 0x000000040d007c0c */ /* 0x000fe2000bf26270 */
[----:B-1----:R-:W-:-:S05]  /*144d0*/  IMAD.SHL.U32 R20, R11, 0x8, RZ ;  /* 0x000000080b147824 */ /* 0x002fca00078e00ff */
[----:B------:R-:W-:Y:S02]  /*144e0*/  LOP3.LUT R20, R20, 0x18, RZ, 0xc0, !PT ;  /* 0x0000001814147812 */ /* 0x000fe400078ec0ff */
[----:B------:R-:W-:Y:S02]  /*144f0*/  LOP3.LUT R21, R11, 0x7f, RZ, 0xc0, !PT ;  /* 0x0000007f0b157812 */ /* 0x000fe400078ec0ff */
[----:B------:R-:W-:Y:S01]  /*14500*/  ISETP.GE.AND P2, PT, R20, UR4, PT ;  /* 0x0000000414007c0c */ /* 0x000fe2000bf46270 */
[----:B------:R-:W-:Y:S01]  /*14510*/  UMOV UR4, 0xffffffff ;  /* 0xffffffff00047882 */ /* 0x000fe20000000000 */
[----:B------:R-:W-:Y:S02]  /*14520*/  LEA.HI.X R7, R2, UR9, R6, 0x1, P3 ;  /* 0x0000000902077c11 */ /* 0x000fe400098f0c06 */
[----:B------:R-:W-:Y:S01]  /*14530*/  SHF.R.U32.HI R21, RZ, 0x2, R21 ;  /* 0x00000002ff157819 */ /* 0x000fe20000011615 */
[----:B0-----:R-:W-:Y:S08]  /*14540*/  BRA.DIV UR4, `(.L_x_11114) ;  /* 0x0000004204dc7947 */ /* 0x001ff0000b800000 */
[----:B------:R-:W2:Y:S04]  /*14550*/  LDL.LU R2, [R1+0x10] ;  /* 0x0000100001027983 */ /* 0x000ea80000300800 */
[----:B------:R-:W3:Y:S04]  /*14560*/  LDL.LU R11, [R1+0xc] ;  /* 0x00000c00010b7983 */ /* 0x000ee80000300800 */
[----:B------:R-:W0:Y:S04]  /*14570*/  SHFL.IDX PT, R3, R5, RZ, 0x1c1f ;  /* 0x001c1fff05037589 */ /* 0x000e2800000e0000 */
[----:B------:R-:W-:Y:S01]  /*14580*/  SHFL.IDX PT, R14, R8, 0x1, 0x1c1f ;  /* 0x003c1f00080e7f89 */ /* 0x000fe200000e0000 */
[----:B--2---:R-:W-:-:S03]  /*14590*/  IMAD R6, R2, R9, RZ ;  /* 0x0000000902067224 */ /* 0x004fc600078e02ff */
[----:B------:R-:W1:Y:S01]  /*145a0*/  SHFL.IDX PT, R2, R4, RZ, 0x1c1f ;  /* 0x001c1fff04027589 */ /* 0x000e6200000e0000 */
[----:B---3--:R-:W-:-:S05]  /*145b0*/  IMAD.IADD R0, R21, 0x1, R11 ;  /* 0x0000000115007824 */ /* 0x008fca00078e020b */
        /* <DEDUP_REMOVED lines=34> */
[----:B0-----:R-:W0:Y:S01]  /*147e0*/  SHFL.IDX PT, R3, R5, 0x3, 0x1c1f ;  /* 0x007c1f0005037f89 */ /* 0x001e2200000e0000 */
[----:B------:R-:W-:-:S05]  /*147f0*/  VIADD R2, R0, 0x80 ;  /* 0x0000008000027836 */ /* 0x000fca0000000000 */
[----:B------:R-:W-:Y:S01]  /*14800*/  ISETP.GE.AND P3, PT, R2, R6, PT ;  /* 0x000000060200720c */ /* 0x000fe20003f66270 */
[----:B------:R-:W-:-:S05]  /*14810*/  VIADD R2, R0, 0x60 ;  /* 0x0000006000027836 */ /* 0x000fca0000000000 */
[----:B------:R-:W-:Y:S02]  /*14820*/  ISETP.GE.AND P4, PT, R2, R6, PT ;  /* 0x000000060200720c */ /* 0x000fe40003f86270 */
[----:B------:R-:W-:Y:S04]  /*14830*/  SHFL.IDX PT, R2, R7, RZ, 0x1c1f ;  /* 0x001c1fff07027589 */ /* 0x000fe800000e0000 */
[----:B------:R-:W-:Y:S07]  /*14840*/  SHFL.IDX PT, R7, R7, 0x1, 0x1c1f ;  /* 0x003c1f0007077f89 */ /* 0x000fee00000e0000 */
[----:B0-----:R-:W-:-:S05]  /*14850*/  @!P4 LEA R3, P5, R20, R3, 0x1 ;  /* 0x000000031403c211 */ /* 0x001fca00078a08ff */
[----:B------:R-:W-:Y:S02]  /*14860*/  @!P4 IMAD.X R9, RZ, RZ, R4, P5 ;  /* 0x000000ffff09c224 */ /* 0x000fe400028e0604 */
[----:B------:R-:W0:Y:S02]  /*14870*/  SHFL.IDX PT, R4, R8, RZ, 0x1c1f ;  /* 0x001c1fff08047589 */ /* 0x000e2400000e0000 */
[----:B0-----:R-:W-:-:S05]  /*14880*/  @!P3 LEA R4, P5, R20, R4, 0x1 ;  /* 0x000000041404b211 */ /* 0x001fca00078a08ff */
[----:B------:R-:W-:Y:S02]  /*14890*/  @!P3 IMAD.X R5, RZ, RZ, R2, P5 ;  /* 0x000000ffff05b224 */ /* 0x000fe400028e0602 */
[----:B------:R-:W-:Y:S02]  /*148a0*/  @!P4 IMAD.MOV.U32 R2, RZ, RZ, R3 ;  /* 0x000000ffff02c224 */ /* 0x000fe400078e0003 */
[----:B------:R-:W-:-:S05]  /*148b0*/  @!P4 IMAD.MOV.U32 R3, RZ, RZ, R9 ;  /* 0x000000ffff03c224 */ /* 0x000fca00078e0009 */
[----:B------:R-:W-:Y:S04]  /*148c0*/  @!P4 LDGSTS.E.BYPASS.LTC128B.128 [R10+0xdc00], desc[UR50][R2.64], !P2 ;  /* 0x0dc00000020acfae */ /* 0x000fe8000d101d72 */
[----:B------:R-:W-:Y:S04]  /*148d0*/  @!P4 LDGSTS.E.BYPASS.LTC128B.128 [R10+0x10c00], desc[UR50][R2.64+0x40], !P1 ;  /* 0x10c00040020acfae */ /* 0x000fe8000c901d72 */
[----:B------:R0:W-:Y:S02]  /*148e0*/  @!P4 LDGSTS.E.BYPASS.LTC128B.128 [R10+0x13c00], desc[UR50][R2.64+0x80], !P0 ;  /* 0x13c00080020acfae */ /* 0x0001e4000c101d72 */
[----:B0-----:R-:W-:-:S02]  /*148f0*/  @!P3 IMAD.MOV.U32 R2, RZ, RZ, R4 ;  /* 0x000000ffff02b224 */ /* 0x001fc400078e0004 */
[----:B------:R-:W-:-:S05]  /*14900*/  @!P3 IMAD.MOV.U32 R3, RZ, RZ, R5 ;  /* 0x000000ffff03b224 */ /* 0x000fca00078e0005 */
[----:B------:R0:W-:Y:S04]  /*14910*/  @!P3 LDGSTS.E.BYPASS.LTC128B.128 [R10+0xe400], desc[UR50][R2.64], !P2 ;  /* 0x0e400000020abfae */ /* 0x0001e8000d101d72 */
[----:B------:R0:W-:Y:S04]  /*14920*/  @!P3 LDGSTS.E.BYPASS.LTC128B.128 [R10+0x11400], desc[UR50][R2.64+0x40], !P1 ;  /* 0x11400040020abfae */ /* 0x0001e8000c901d72 */
[----:B------:R0:W-:Y:S02]  /*14930*/  @!P3 LDGSTS.E.BYPASS.LTC128B.128 [R10+0x14400], desc[UR50][R2.64+0x80], !P0 ;  /* 0x14400080020abfae */ /* 0x0001e4000c101d72 */
.L_x_11231:
[----:B0-----:R-:W-:Y:S02]  /*14940*/  VIADD R3, R0, 0xa0 ;  /* 0x000000a000037836 */ /* 0x001fe40000000000 */
[----:B------:R-:W-:-:S03]  /*14950*/  VIADD R8, R22, 0x2d800 ;  /* 0x0002d80016087836 */ /* 0x000fc60000000000 */
[----:B------:R-:W-:-:S13]  /*14960*/  ISETP.GE.AND P3, PT, R3, R6, PT ;  /* 0x000000060300720c */ /* 0x000fda0003f66270 */
[----:B------:R-:W-:-:S05]  /*14970*/  @!P3 LEA R2, P4, R20, R14, 0x1 ;  /* 0x0000000e1402b211 */ /* 0x000fca00078808ff */
        /* <DEDUP_REMOVED lines=9> */
.L_x_11115:
[----:B------:R-:W-:Y:S02]  /*14a10*/  PLOP3.LUT P1, PT, P1, P0, PT, 0xa2, 0x0 ;  /* 0x000000000000781c */ /* 0x000fe40000f21472 */
[----:B------:R-:W-:-:S08]  /*14a20*/  @P0 R2UR P1, UR4, R22 ;  /* 0x00000000160402ca */ /* 0x000fd00000020000 */
[----:B------:R-:W-:-:S05]  /*14a30*/  @P0 PLOP3.LUT P0, PT, P1, PT, PT, 0x80, 0x0 ;  /* 0x000000000000081c */ /* 0x000fca0000f0f070 */
[----:B------:R-:W-:Y:S01]  /*14a40*/  @!P1 SYNCS.ARRIVE.TRANS64.RED.A0T1 RZ, [UR4+0x2d800], RZ ;  /* 0x02d800ffffff99a7 */ /* 0x000fe20008200404 */
[----:B------:R-:W-:Y:S07]  /*14a50*/  @!P1 ARRIVES.LDGSTSBAR.64.TRANSCNT [UR4+0x2d800] ;  /* 0x02d80000ff0099b0 */ /* 0x000fee0008000a84 */
[----:B------:R-:W-:Y:S05]  /*14a60*/  @P0 BRA.U.ANY `(.L_x_11115) ;  /* 0xfffffffd00e80947 */ /* 0x000fea000393ffff */
[----:B0-----:R-:W2:Y:S02]  /*14a70*/  LDL.LU R2, [R1+0x1c] ;  /* 0x00001c0001027983 */ /* 0x001ea40000300800 */
[----:B--2---:R-:W-:-:S05]  /*14a80*/  VIADD R2, R2, 0x1 ;  /* 0x0000000102027836 */ /* 0x004fca0000000000 */
[----:B------:R0:W-:Y:S01]  /*14a90*/  STL [R1+0x1c], R2 ;  /* 0x00001c0201007387 */ /* 0x0001e20000100800 */
[----:B------:R-:W-:-:S04]  /*14aa0*/  LEA.HI R0, R2, R2, RZ, 0x1 ;  /* 0x0000000202007211 */ /* 0x000fc800078f08ff */
[----:B------:R-:W-:-:S05]  /*14ab0*/  LOP3.LUT R0, R0, 0xfffffffe, RZ, 0xc0, !PT ;  /* 0xfffffffe00007812 */ /* 0x000fca00078ec0ff */
[----:B------:R-:W-:-:S05]  /*14ac0*/  IMAD.IADD R0, R2, 0x1, -R0 ;  /* 0x0000000102007824 */ /* 0x000fca00078e0a00 */
[----:B------:R-:W-:Y:S01]  /*14ad0*/  SHF.L.U32 R3, R0, 0x1f, RZ ;  /* 0x0000001f00037819 */ /* 0x000fe200000006ff */
[----:B------:R-:W-:Y:S01]  /*14ae0*/  NOP ;  /* 0x0000000000007918 */ /* 0x000fe20000000000 */
[----:B0-----:R-:W2:Y:S01]  /*14af0*/  LDL R2, [R1+0x8] ;  /* 0x0000080001027983 */ /* 0x001ea20000100800 */
[----:B------:R0:W-:Y:S01]  /*14b00*/  SYNCS.ARRIVE.TRANS64.A1T0 RZ, [R22+URZ+0x2d800], RZ ;  /* 0x02d800ff16ff79a7 */ /* 0x0001e2000810003f */
[----:B------:R-:W-:Y:S01]  /*14b10*/  BSSY B0, `(.L_x_11116) ;  /* 0x0000005000007945 */ /* 0x000fe20003800000 */
[----:B------:R-:W1:Y:S01]  /*14b20*/  SYNCS.PHASECHK.TRANS64.TRYWAIT P0, [R22+URZ+0x2d820], R3 ;  /* 0x02d82003160075a7 */ /* 0x000e62000800017f */
[----:B--2---:R-:W-:-:S05]  /*14b30*/  VIADD R0, R2, 0xfffffffe ;  /* 0xfffffffe02007836 */ /* 0x004fca0000000000 */
[----:B------:R-:W-:Y:S01]  /*14b40*/  ISETP.GE.AND P1, PT, R0, R29, PT ;  /* 0x0000001d0000720c */ /* 0x000fe20003f26270 */
[----:B01----:R-:W-:-:S12]  /*14b50*/  @!P0 BRA `(.L_x_11117) ;  /* 0x0000004400708947 */ /* 0x003fd80003800000 */
.L_x_11232:
[----:B------:R-:W-:Y:S05]  /*14b60*/  BSYNC B0 ;  /* 0x0000000000007941 */ /* 0x000fea0003800000 */
.L_x_11116:
[----:B------:R-:W-:Y:S04]  /*14b70*/  BSSY B0, `(.L_x_11118) ;  /* 0x0000228000007945 */ /* 0x000fe80003800000 */
[----:B------:R-:W-:Y:S05]  /*14b80*/  @!P1 BRA `(.L_x_11119) ;  /* 0x0000002000989947 */ /* 0x000fea0003800000 */
[----:B------:R-:W0:Y:S01]  /*14b90*/  LDL R2, [R1+0x8] ;  /* 0x0000080001027983 */ /* 0x000e220000100800 */
[----:B------:R-:W-:Y:S01]  /*14ba0*/  LOP3.LUT R6, RZ, R29, RZ, 0x33, !PT ;  /* 0x0000001dff067212 */ /* 0x000fe200078e33ff */
[----:B------:R-:W-:Y:S01]  /*14bb0*/  BSSY B2, `(.L_x_11120) ;  /* 0x00000bb000027945 */ /* 0x000fe20003800000 */
[----:B0-----:R-:W-:-:S05]  /*14bc0*/  IMAD.MOV R3, RZ, RZ, -R2 ;  /* 0x000000ffff037224 */ /* 0x001fca00078e0a02 */
[----:B------:R-:W-:-:S05]  /*14bd0*/  VIADDMNMX R6, R3, 0x1, R6, !PT ;  /* 0x0000000103067846 */ /* 0x000fca0007800106 */
        /* <DEDUP_REMOVED lines=35> */
.L_x_11124:
[----:B------:R-:W-:Y:S01]  /*14e10*/  IMAD R3, R7, 0x8, R22 ;  /* 0x0000000807037824 */ /* 0x000fe200078e0216 */
[----:B------:R-:W-:Y:S01]  /*14e20*/  SHF.L.U32 R2, R9, 0x1f, RZ ;  /* 0x0000001f09027819 */ /* 0x000fe200000006ff */
[----:B------:R-:W-:Y:S03]  /*14e30*/  BSSY B3, `(.L_x_11125) ;  /* 0x0000003000037945 */ /* 0x000fe60003800000 */
[----:B------:R-:W1:Y:S02]  /*14e40*/  SYNCS.PHASECHK.TRANS64.TRYWAIT P0, [R3+URZ+0x2d840], R2 ;  /* 0x02d84002030075a7 */ /* 0x000e64000800017f */
[----:B-1----:R-:W-:Y:S05]  /*14e50*/  @!P0 BRA `(.L_x_11126) ;  /* 0x0000004000c48947 */ /* 0x002fea0003800000 */
.L_x_11233:
[----:B------:R-:W-:Y:S05]  /*14e60*/  BSYNC B3 ;  /* 0x0000000000037941 */ /* 0x000fea0003800000 */
.L_x_11125:
        /* <DEDUP_REMOVED lines=12> */
.L_x_11128:
[----:B------:R-:W-:Y:S05]  /*14f30*/  BSYNC B3 ;  /* 0x0000000000037941 */ /* 0x000fea0003800000 */
.L_x_11127:
        /* <DEDUP_REMOVED lines=11> */
.L_x_11129:
        /* <DEDUP_REMOVED lines=16> */
.L_x_11130:
        /* <DEDUP_REMOVED lines=16> */
.L_x_11131:
        /* <DEDUP_REMOVED lines=15> */
.L_x_11234:
[----:B------:R-:W-:Y:S05]  /*152e0*/  BSYNC B3 ;  /* 0x0000000000037941 */ /* 0x000fea0003800000 */
.L_x_11132:
        /* <DEDUP_REMOVED lines=12> */
.L_x_11135:
[----:B------:R-:W-:Y:S05]  /*153b0*/  BSYNC B3 ;  /* 0x0000000000037941 */ /* 0x000fea0003800000 */
.L_x_11134:
        /* <DEDUP_REMOVED lines=11> */
.L_x_11136:
        /* <DEDUP_REMOVED lines=15> */
.L_x_11137:
        /* <DEDUP_REMOVED lines=15> */
.L_x_11138:
        /* <DEDUP_REMOVED lines=12> */
.L_x_11123:
[----:B------:R-:W-:Y:S05]  /*15710*/  BSYNC B1 ;  /* 0x0000000000017941 */ /* 0x000fea0003800000 */
.L_x_11122:
[----:B------:R-:W2:Y:S01]  /*15720*/  LDL R0, [R1+0x8] ;  /* 0x0000080001007983 */ /* 0x000ea20000100800 */
[----:B------:R-:W-:Y:S02]  /*15730*/  IMAD.MOV.U32 R23, RZ, RZ, R7 ;  /* 0x000000ffff177224 */ /* 0x000fe400078e0007 */
[----:B------:R-:W-:Y:S02]  /*15740*/  IMAD.MOV.U32 R26, RZ, RZ, R9 ;  /* 0x000000ffff1a7224 */ /* 0x000fe400078e0009 */
[----:B--2---:R-:W-:-:S07]  /*15750*/  VIADD R0, R0, 0xfffffffd ;  /* 0xfffffffd00007836 */ /* 0x004fce0000000000 */
.L_x_11121:
[----:B------:R-:W-:Y:S05]  /*15760*/  BSYNC B2 ;  /* 0x0000000000027941 */ /* 0x000fea0003800000 */
.L_x_11120:
[----:B------:R-:W2:Y:S01]  /*15770*/  LDL.LU R2, [R1+0x8] ;  /* 0x0000080001027983 */ /* 0x000ea20000300800 */
[----:B------:R-:W-:Y:S01]  /*15780*/  VIADD R6, R6, 0xfffffffe ;  /* 0xfffffffe06067836 */ /* 0x000fe20000000000 */
[----:B--2---:R-:W-:-:S04]  /*15790*/  LOP3.LUT R3, RZ, R2, RZ, 0x33, !PT ;  /* 0x00000002ff037212 */ /* 0x004fc800078e33ff */
[----:B------:R-:W-:-:S13]  /*157a0*/  ISETP.NE.AND P0, PT, R6, R3, PT ;  /* 0x000000030600720c */ /* 0x000fda0003f05270 */
[----:B------:R-:W-:Y:S05]  /*157b0*/  @!P0 BRA `(.L_x_11119) ;  /* 0x00000014008c8947 */ /* 0x000fea0003800000 */
[----:B------:R-:W-:-:S07]  /*157c0*/  IMAD.MOV.U32 R4, RZ, RZ, R17 ;  /* 0x000000ffff047224 */ /* 0x000fce00078e0011 */
.L_x_11173:
        /* <DEDUP_REMOVED lines=32> */
.L_x_11141:
[----:B------:R-:W-:Y:S01]  /*159d0*/  IMAD R3, R6, 0x8, R22 ;  /* 0x0000000806037824 */ /* 0x000fe200078e0216 */
[----:B------:R-:W-:Y:S01]  /*159e0*/  SHF.L.U32 R2, R7, 0x1f, RZ ;  /* 0x0000001f07027819 */ /* 0x000fe200000006ff */
[----:B------:R-:W-:Y:S03]  /*159f0*/  BSSY B2, `(.L_x_11142) ;  /* 0x0000003000027945 */ /* 0x000fe60003800000 */
[----:B------:R-:W1:Y:S02]  /*15a00*/  SYNCS.PHASECHK.TRANS64.TRYWAIT P0, [R3+URZ+0x2d840], R2 ;  /* 0x02d84002030075a7 */ /* 0x000e64000800017f */
[----:B-1----:R-:W-:Y:S05]  /*15a10*/  @!P0 BRA `(.L_x_11143) ;  /* 0x0000003400fc8947 */ /* 0x002fea0003800000 */
.L_x_11235:
[----:B------:R-:W-:Y:S05]  /*15a20*/  BSYNC B2 ;  /* 0x0000000000027941 */ /* 0x000fea0003800000 */
.L_x_11142:
        /* <DEDUP_REMOVED lines=12> */
.L_x_11145:
[----:B------:R-:W-:Y:S05]  /*15af0*/  BSYNC B2 ;  /* 0x0000000000027941 */ /* 0x000fea0003800000 */
.L_x_11144:
        /* <DEDUP_REMOVED lines=11> */
.L_x_11146:
        /* <DEDUP_REMOVED lines=16> */
.L_x_11147:
        /* <DEDUP_REMOVED lines=16> */
.L_x_11148:
        /* <DEDUP_REMOVED lines=15> */
.L_x_11236:
[----:B------:R-:W-:Y:S05]  /*15ea0*/  BSYNC B2 ;  /* 0x0000000000027941 */ /* 0x000fea0003800000 */
.L_x_11149:
        /* <DEDUP_REMOVED lines=11> */
.L_x_11152:
[----:B------:R-:W-:Y:S05]  /*15f60*/  BSYNC B2 ;  /* 0x0000000000027941 */ /* 0x000fea0003800000 */
.L_x_11151:
        /* <DEDUP_REMOVED lines=10> */
.L_x_11153:
        /* <DEDUP_REMOVED lines=15> */
.L_x_11154:
        /* <DEDUP_REMOVED lines=15> */
.L_x_11155:
        /* <DEDUP_REMOVED lines=12> */
.L_x_11140:
[----:B------:R-:W-:Y:S05]  /*162b0*/  BSYNC B1 ;  /* 0x0000000000017941 */ /* 0x000fea0003800000 */
.L_x_11139:
[----:B------:R-:W2:Y:S01]  /*162c0*/  LDL R2, [R1] ;  /* 0x0000000001027983 */ /* 0x000ea20000100800 */
[----:B------:R-:W-:Y:S01]  /*162d0*/  VIADD R23, R6, 0x1 ;  /* 0x0000000106177836 */ /* 0x000fe20000000000 */
[----:B------:R-:W-:Y:S01]  /*162e0*/  BSSY B1, `(.L_x_11156) ;  /* 0x00000ad000017945 */ /* 0x000fe20003800000 */
[----:B------:R-:W-:-:S03]  /*162f0*/  VIADD R9, R0, 0xffffffff ;  /* 0xffffffff00097836 */ /* 0x000fc60000000000 */
        /* <DEDUP_REMOVED lines=28> */
.L_x_11158:
[----:B------:R-:W-:Y:S01]  /*164c0*/  IMAD R2, R23, 0x8, R22 ;  /* 0x0000000817027824 */ /* 0x000fe200078e0216 */
[----:B------:R-:W-:Y:S01]  /*164d0*/  SHF.L.U32 R3, R26, 0x1f, RZ ;  /* 0x0000001f1a037819 */ /* 0x000fe200000006ff */
[----:B------:R-:W-:Y:S03]  /*164e0*/  BSSY B2, `(.L_x_11159) ;  /* 0x0000003000027945 */ /* 0x000fe60003800000 */
[----:B------:R-:W1:Y:S02]  /*164f0*/  SYNCS.PHASECHK.TRANS64.TRYWAIT P0, [R2+URZ+0x2d840], R3 ;  /* 0x02d84003020075a7 */ /* 0x000e64000800017f */
[----:B-1----:R-:W-:Y:S05]  /*16500*/  @!P0 BRA `(.L_x_11160) ;  /* 0x0000002c00688947 */ /* 0x002fea0003800000 */
.L_x_11237:
[----:B------:R-:W-:Y:S05]  /*16510*/  BSYNC B2 ;  /* 0x0000000000027941 */ /* 0x000fea0003800000 */
.L_x_11159:
        /* <DEDUP_REMOVED lines=12> */
.L_x_11162:
[----:B------:R-:W-:Y:S05]  /*165e0*/  BSYNC B2 ;  /* 0x0000000000027941 */ /* 0x000fea0003800000 */
.L_x_11161:
        /* <DEDUP_REMOVED lines=12> */
.L_x_11163:
        /* <DEDUP_REMOVED lines=16> */
.L_x_11164:
        /* <DEDUP_REMOVED lines=16> */
.L_x_11165:
        /* <DEDUP_REMOVED lines=15> */
.L_x_11238:
[----:B------:R-:W-:Y:S05]  /*169a0*/  BSYNC B2 ;  /* 0x0000000000027941 */ /* 0x000fea0003800000 */
.L_x_11166:
        /* <DEDUP_REMOVED lines=11> */
.L_x_11169:
[----:B------:R-:W-:Y:S05]  /*16a60*/  BSYNC B2 ;  /* 0x0000000000027941 */ /* 0x000fea0003800000 */
.L_x_11168:
        /* <DEDUP_REMOVED lines=10> */
.L_x_11170:
        /* <DEDUP_REMOVED lines=15> */
.L_x_11171:
        /* <DEDUP_REMOVED lines=15> */
.L_x_11172:
        /* <DEDUP_REMOVED lines=12> */
.L_x_11157:
[----:B------:R-:W-:Y:S05]  /*16db0*/  BSYNC B1 ;  /* 0x0000000000017941 */ /* 0x000fea0003800000 */
.L_x_11156:
[----:B------:R-:W-:Y:S01]  /*16dc0*/  ISETP.GT.AND P0, PT, R9, R29, PT ;  /* 0x0000001d0900720c */ /* 0x000fe20003f04270 */
[----:B------:R-:W-:-:S12]  /*16dd0*/  VIADD R0, R0, 0xfffffffe ;  /* 0xfffffffe00007836 */ /* 0x000fd80000000000 */
[----:B------:R-:W-:Y:S05]  /*16de0*/  @P0 BRA `(.L_x_11173) ;  /* 0xffffffe800780947 */ /* 0x000fea000383ffff */
.L_x_11119:
[----:B------:R-:W-:Y:S05]  /*16df0*/  BSYNC B0 ;  /* 0x0000000000007941 */ /* 0x000fea0003800000 */
.L_x_11118:
        /* <DEDUP_REMOVED lines=17> */
.L_x_11175:
[----:B------:R-:W-:Y:S05]  /*16f10*/  BSYNC B0 ;  /* 0x0000000000007941 */ /* 0x000fea0003800000 */
.L_x_11174:
[----:B------:R-:W2:Y:S01]  /*16f20*/  LDL R0, [R1] ;  /* 0x0000000001007983 */ /* 0x000ea20000100800 */
[----:B------:R-:W-:Y:S01]  /*16f30*/  BSSY B0, `(.L_x_11176) ;  /* 0x0000046000007945 */ /* 0x000fe20003800000 */
[----:B--2---:R-:W-:-:S13]  /*16f40*/  LOP3.LUT P0, RZ, R0, 0x1, RZ, 0xc0, !PT ;  /* 0x0000000100ff7812 */ /* 0x004fda000780c0ff */
[----:B------:R-:W-:Y:S05]  /*16f50*/  @!P0 BRA `(.L_x_11177) ;  /* 0x00000004000c8947 */ /* 0x000fea0003800000 */
[----:B0-----:R-:W-:Y:S01]  /*16f60*/  IMAD R3, R23, 0x8, R22 ;  /* 0x0000000817037824 */ /* 0x001fe200078e0216 */
[----:B------:R-:W-:Y:S01]  /*16f70*/  SHF.L.U32 R0, R26, 0x1f, RZ ;  /* 0x0000001f1a007819 */ /* 0x000fe200000006ff */
[----:B------:R-:W-:Y:S01]  /*16f80*/  BSSY B1, `(.L_x_11178) ;  /* 0x0000004000017945 */ /* 0x000fe20003800000 */
[----:B------:R-:W-:Y:S02]  /*16f90*/  ISETP.NE.AND P1, PT, R6, RZ, PT ;  /* 0x000000ff0600720c */ /* 0x000fe40003f25270 */
[----:B------:R-:W0:Y:S02]  /*16fa0*/  SYNCS.PHASECHK.TRANS64.TRYWAIT P0, [R3+URZ+0x2d860], R0 ;  /* 0x02d86000030075a7 */ /* 0x000e24000800017f */
[----:B0-----:R-:W-:Y:S09]  /*16fb0*/  @!P0 BRA `(.L_x_11179) ;  /* 0x0000002000e48947 */ /* 0x001ff20003800000 */
.L_x_11239:
[----:B------:R-:W-:Y:S05]  /*16fc0*/  BSYNC B1 ;  /* 0x0000000000017941 */ /* 0x000fea0003800000 */
.L_x_11178:
        /* <DEDUP_REMOVED lines=9> */
.L_x_11181:
[----:B------:R-:W-:Y:S05]  /*17060*/  BSYNC B1 ;  /* 0x0000000000017941 */ /* 0x000fea0003800000 */
.L_x_11180:
[----:B0-----:R-:W-:Y:S01]  /*17070*/  IMAD R0, R23, 0x6000, R22 ;  /* 0x0000600017007824 */ /* 0x001fe200078e0216 */
        /* <DEDUP_REMOVED lines=9> */
.L_x_11182:
        /* <DEDUP_REMOVED lines=15> */
.L_x_11183:
        /* <DEDUP_REMOVED lines=15> */
.L_x_11184:
        /* <DEDUP_REMOVED lines=10> */
.L_x_11177:
[----:B------:R-:W-:Y:S05]  /*17390*/  BSYNC B0 ;  /* 0x0000000000007941 */ /* 0x000fea0003800000 */
.L_x_11176:
[----:B------:R-:W-:-:S05]  /*173a0*/  VIADD R23, R23, 0x1 ;  /* 0x0000000117177836 */ /* 0x000fca0000000000 */
[----:B------:R-:W-:-:S04]  /*173b0*/  ISETP.NE.AND P0, PT, R23, 0x2, PT ;  /* 0x000000021700780c */ /* 0x000fc80003f05270 */
[----:B0-----:R-:W-:Y:S02]  /*173c0*/  SEL R3, RZ, 0x1, P0 ;  /* 0x00000001ff037807 */ /* 0x001fe40000000000 */
[----:B------:R-:W-:Y:S02]  /*173d0*/  SEL R23, R23, RZ, P0 ;  /* 0x000000ff17177207 */ /* 0x000fe40000000000 */
[----:B------:R-:W-:-:S07]  /*173e0*/  LOP3.LUT R26, R26, R3, RZ, 0x3c, !PT ;  /* 0x000000031a1a7212 */ /* 0x000fce00078e3cff */
.L_x_11100:
[----:B------:R-:W-:Y:S05]  /*173f0*/  BSYNC B7 ;  /* 0x0000000000077941 */ /* 0x000fea0003800000 */
.L_x_11098:
[----:B------:R-:W2:Y:S02]  /*17400*/  LDL R0, [R1] ;  /* 0x0000000001007983 */ /* 0x000ea40000100800 */
        /* <DEDUP_REMOVED lines=8> */
[----:B------:R2:W3:Y:S01]  /*17490*/  LDS.128 R16, [R22+0x2d8d0] ;  /* 0x02d8d00016107984 */ /* 0x0004e20000000c00 */
[----:B------:R-:W-:Y:S06]  /*174a0*/  BAR.ARV 0x4, 0x200 ;  /* 0x0108000000007b1d */ /* 0x000fec0000002000 */
[----:B------:R-:W-:Y:S05]  /*174b0*/  BRA `(.L_x_11186) ;  /* 0x0000000800cc7947 */ /* 0x000fea0003800000 */
.L_x_11185:
        /* <DEDUP_REMOVED lines=10> */
[----:B------:R-:W2:Y:S01]  /*17560*/  @!P1 LDG.E R2, desc[UR50][R2.64] ;  /* 0x0000003202029981 */ /* 0x000ea2000c1e1900 */
[----:B------:R-:W-:Y:S01]  /*17570*/  IMAD.MOV.U32 R17, RZ, RZ, RZ ;  /* 0x000000ffff117224 */ /* 0x000fe200078e00ff */
[C---:B------:R-:W-:Y:S02]  /*17580*/  ISETP.GE.U32.AND P2, PT, R8.reuse, 0x2, PT ;  /* 0x000000020800780c */ /* 0x040fe40003f46070 */
[C---:B------:R-:W-:Y:S01]  /*17590*/  ISETP.GE.U32.AND P3, PT, R8.reuse, 0x4, PT ;  /* 0x000000040800780c */ /* 0x040fe20003f66070 */
[----:B------:R-:W-:Y:S01]  /*175a0*/  SHFL.IDX PT, R0, R16, RZ, 0x1f ;  /* 0x00001fff10007589 */ /* 0x000fe200000e0000 */
[C---:B------:R-:W-:Y:S02]  /*175b0*/  ISETP.GE.U32.AND P4, PT, R8.reuse, 0x8, PT ;  /* 0x000000080800780c */ /* 0x040fe40003f86070 */
[C---:B------:R-:W-:Y:S01]  /*175c0*/  ISETP.GE.U32.AND P5, PT, R8.reuse, 0x10, PT ;  /* 0x000000100800780c */ /* 0x040fe20003fa6070 */
[----:B--2---:R-:W-:Y:S01]  /*175d0*/  @!P1 IMAD.MOV.U32 R17, RZ, RZ, R2 ;  /* 0x000000ffff119224 */ /* 0x004fe200078e0002 */
[----:B------:R-:W-:-:S04]  /*175e0*/  ISETP.NE.AND P1, PT, R8, RZ, PT ;  /* 0x000000ff0800720c */ /* 0x000fc80003f25270 */
[----:B------:R-:W2:Y:S02]  /*175f0*/  SHFL.UP PT, R14, R17, 0x1, RZ ;  /* 0x04200000110e7989 */ /* 0x000ea400000e00ff */
[----:B--2---:R-:W-:-:S05]  /*17600*/  SEL R4, R14, RZ, P1 ;  /* 0x000000ff0e047207 */ /* 0x004fca0000800000 */
[----:B------:R-:W-:-:S05]  /*17610*/  IMAD.IADD R4, R17, 0x1, R4 ;  /* 0x0000000111047824 */ /* 0x000fca00078e0204 */
        /* <DEDUP_REMOVED lines=14> */
.L_x_11249:
[----:B------:R-:W-:Y:S02]  /*17700*/  ULDC UR4, c[0x0][0xc38] ;  /* 0x00030e0000047ab9 */ /* 0x000fe40000000800 */
[----:B------:R-:W-:-:S04]  /*17710*/  IMAD.U32 R4, RZ, RZ, UR4 ;  /* 0x00000004ff047e24 */ /* 0x000fc8000f8e00ff */
[----:B---3--:R-:W-:-:S04]  /*17720*/  IMAD R14, R14, R4, RZ ;  /* 0x000000040e0e7224 */ /* 0x008fc800078e02ff */
[----:B------:R-:W-:-:S05]  /*17730*/  IMAD.IADD R5, R5, 0x1, R14 ;  /* 0x0000000105057824 */ /* 0x000fca00078e020e */
[----:B------:R-:W-:-:S13]  /*17740*/  ISETP.GT.AND P6, PT, R5, R0, PT ;  /* 0x000000000500720c */ /* 0x000fda0003fc4270 */
[----:B------:R-:W-:Y:S05]  /*17750*/  @P6 BRA `(.L_x_11188) ;  /* 0x00000000009c6947 */ /* 0x000fea0003800000 */
.L_x_11193:
[----:B------:R-:W3:Y:S01]  /*17760*/  LDC R2, c[0x0][0xc3c] ;  /* 0x00030f00ff027b82 */ /* 0x000ee20000000800 */
[----:B------:R-:W-:-:S05]  /*17770*/  VIADD R19, R19, 0x1f ;  /* 0x0000001f13137836 */ /* 0x000fca0000000000 */
[----:B---3--:R-:W-:-:S13]  /*17780*/  ISETP.GE.AND P6, PT, R19, R2, PT ;  /* 0x000000021300720c */ /* 0x008fda0003fc6270 */
[----:B------:R-:W-:Y:S05]  /*17790*/  @P6 BRA `(.L_x_11189) ;  /* 0x0000000400d06947 */ /* 0x000fea0003800000 */
[----:B--2---:R-:W2:Y:S01]  /*177a0*/  S2R R3, SR_TID.X ;  /* 0x0000000000037919 */ /* 0x004ea20000002100 */
[----:B------:R-:W-:Y:S01]  /*177b0*/  BSSY B0, `(.L_x_11190) ;  /* 0x0000009000007945 */ /* 0x000fe20003800000 */
[----:B------:R-:W-:Y:S01]  /*177c0*/  IMAD.MOV.U32 R17, RZ, RZ, RZ ;  /* 0x000000ffff117224 */ /* 0x000fe200078e00ff */
[----:B--2---:R-:W-:-:S05]  /*177d0*/  LOP3.LUT R3, R3, 0x1f, RZ, 0xc0, !PT ;  /* 0x0000001f03037812 */ /* 0x004fca00078ec0ff */
[----:B------:R-:W-:-:S05]  /*177e0*/  IMAD.IADD R7, R19, 0x1, R3 ;  /* 0x0000000113077824 */ /* 0x000fca00078e0203 */
[----:B------:R-:W-:-:S13]  /*177f0*/  ISETP.GE.OR P6, PT, R7, R2, !P0 ;  /* 0x000000020700720c */ /* 0x000fda00047c6670 */
[----:B------:R-:W-:Y:S05]  /*17800*/  @P6 BRA `(.L_x_11191) ;  /* 0x00000000000c6947 */ /* 0x000fea0003800000 */
[----:B------:R-:W2:Y:S02]  /*17810*/  LDC.64 R2, c[0x0][0xc80] ;  /* 0x00032000ff027b82 */ /* 0x000ea40000000a00 */
[----:B--2---:R-:W-:-:S05]  /*17820*/  IMAD.WIDE R2, R7, 0x4, R2 ;  /* 0x0000000407027825 */ /* 0x004fca00078e0202 */
[----:B------:R2:W5:Y:S02]  /*17830*/  LDG.E R17, desc[UR50][R2.64] ;  /* 0x0000003202117981 */ /* 0x000564000c1e1900 */
.L_x_11191:
[----:B------:R-:W-:Y:S05]  /*17840*/  BSYNC B0 ;  /* 0x0000000000007941 */ /* 0x000fea0003800000 */
.L_x_11190:
[----:B------:R-:W-:-:S03]  /*17850*/  UMOV UR4, 0xffffffff ;  /* 0xffffffff00047882 */ /* 0x000fc60000000000 */
[----:B------:R-:W-:Y:S05]  /*17860*/  BRA.DIV UR4, `(.L_x_11192) ;  /* 0x0000001e04f07947 */ /* 0x000fea000b800000 */
[----:B-----5:R-:W3:Y:S02]  /*17870*/  SHFL.UP PT, R14, R17, 0x1, RZ ;  /* 0x04200000110e7989 */ /* 0x020ee400000e00ff */
[----:B---3--:R-:W-:-:S05]  /*17880*/  SEL R14, R14, RZ, P1 ;  /* 0x000000ff0e0e7207 */ /* 0x008fca0000800000 */
        /* <DEDUP_REMOVED lines=14> */
.L_x_11257:
[----:B------:R-:W-:Y:S02]  /*17970*/  ULDC UR4, c[0x0][0xc38] ;  /* 0x00030e0000047ab9 */ /* 0x000fe40000000800 */
[----:B------:R-:W-:-:S04]  /*17980*/  IMAD.U32 R4, RZ, RZ, UR4 ;  /* 0x00000004ff047e24 */ /* 0x000fc8000f8e00ff */
[----:B---3--:R-:W-:-:S04]  /*17990*/  IMAD R14, R14, R4, RZ ;  /* 0x000000040e0e7224 */ /* 0x008fc800078e02ff */
[----:B------:R-:W-:-:S05]  /*179a0*/  IMAD.IADD R5, R14, 0x1, R5 ;  /* 0x000000010e057824 */ /* 0x000fca00078e0205 */
[----:B------:R-:W-:-:S13]  /*179b0*/  ISETP.GT.AND P6, PT, R5, R0, PT ;  /* 0x000000000500720c */ /* 0x000fda0003fc4270 */
[----:B------:R-:W-:Y:S05]  /*179c0*/  @!P6 BRA `(.L_x_11193) ;  /* 0xfffffffc0064e947 */ /* 0x000fea000383ffff */
.L_x_11188:
        /* <DEDUP_REMOVED lines=8> */
.L_x_11261:
[----:B------:R-:W-:Y:S01]  /*17a50*/  ISETP.NE.AND P0, PT, R2, RZ, PT ;  /* 0x000000ff0200720c */ /* 0x000fe20003f05270 */
[----:B------:R-:W-:-:S12]  /*17a60*/  IMAD.MOV.U32 R14, RZ, RZ, RZ ;  /* 0x000000ffff0e7224 */ /* 0x000fd800078e00ff */
[----:B------:R-:W-:Y:S05]  /*17a70*/  @!P0 BRA `(.L_x_11195) ;  /* 0x0000000000108947 */ /* 0x000fea0003800000 */
[----:B------:R-:W-:Y:S01]  /*17a80*/  UMOV UR4, 0xffffffff ;  /* 0xffffffff00047882 */ /* 0x000fe20000000000 */
[----:B------:R-:W-:Y:S02]  /*17a90*/  VIADD R12, R6, 0xffffffff ;  /* 0xffffffff060c7836 */ /* 0x000fe40000000000 */
[----:B------:R-:W-:Y:S05]  /*17aa0*/  BRA.DIV UR4, `(.L_x_11196) ;  /* 0x0000002204647947 */ /* 0x000fea000b800000 */
[----:B------:R0:W0:Y:S02]  /*17ab0*/  SHFL.IDX PT, R14, R3, R12, 0x1f ;  /* 0x00001f0c030e7589 */ /* 0x00002400000e0000 */
.L_x_11195:
[----:B0-2---:R-:W0:Y:S01]  /*17ac0*/  LDC.64 R2, c[0x0][0xc90] ;  /* 0x00032400ff027b82 */ /* 0x005e220000000a00 */
[----:B------:R-:W-:-:S04]  /*17ad0*/  IMAD.IADD R19, R6, 0x1, R19 ;  /* 0x0000000106137824 */ /* 0x000fc800078e0213 */
[----:B0-----:R-:W-:-:S05]  /*17ae0*/  IMAD.WIDE R2, R19, 0x4, R2 ;  /* 0x0000000413027825 */ /* 0x001fca00078e0202 */
[----:B---3--:R0:W4:Y:S01]  /*17af0*/  LDG.E R6, desc[UR50][R2.64] ;  /* 0x0000003202067981 */ /* 0x008122000c1e1900 */
[----:B------:R-:W-:-:S04]  /*17b00*/  IMAD R16, R14, R4, R16 ;  /* 0x000000040e107224 */ /* 0x000fc800078e0210 */
[----:B------:R-:W-:Y:S02]  /*17b10*/  IMAD.IADD R0, R0, 0x1, -R16 ;  /* 0x0000000100007824 */ /* 0x000fe400078e0a10 */
[----:B0-----:R-:W-:Y:S02]  /*17b20*/  IMAD.MOV.U32 R2, RZ, RZ, RZ ;  /* 0x000000ffff027224 */ /* 0x001fe400078e00ff */
[----:B----4-:R-:W-:-:S05]  /*17b30*/  IMAD R5, R17, R6, RZ ;  /* 0x0000000611057224 */ /* 0x010fca00078e02ff */
[----:B------:R-:W-:-:S04]  /*17b40*/  IABS R7, R5 ;  /* 0x0000000500077213 */ /* 0x000fc80000000000 */
[----:B------:R-:W0:Y:S08]  /*17b50*/  I2F.RP R8, R7 ;  /* 0x0000000700087306 */ /* 0x000e300000209400 */
[----:B0-----:R-:W1:Y:S02]  /*17b60*/  MUFU.RCP R8, R8 ;  /* 0x0000000800087308 */ /* 0x001e640000001000 */
[----:B-1----:R-:W-:Y:S01]  /*17b70*/  VIADD R9, R8, 0xffffffe ;  /* 0x0ffffffe08097836 */ /* 0x002fe20000000000 */
[----:B------:R-:W-:-:S05]  /*17b80*/  IABS R8, R5 ;  /* 0x0000000500087213 */ /* 0x000fca0000000000 */
[----:B------:R-:W0:Y:S01]  /*17b90*/  F2I.FTZ.U32.TRUNC.NTZ R3, R9 ;  /* 0x0000000900037305 */ /* 0x000e22000021f000 */
[----:B------:R-:W-:Y:S02]  /*17ba0*/  IMAD.MOV R8, RZ, RZ, -R8 ;  /* 0x000000ffff087224 */ /* 0x000fe400078e0a08 */
[----:B0-----:R-:W-:-:S04]  /*17bb0*/  IMAD.MOV R10, RZ, RZ, -R3 ;  /* 0x000000ffff0a7224 */ /* 0x001fc800078e0a03 */
[----:B------:R-:W-:-:S04]  /*17bc0*/  IMAD R11, R10, R7, RZ ;  /* 0x000000070a0b7224 */ /* 0x000fc800078e02ff */
        /* <DEDUP_REMOVED lines=22> */
[----:B0-----:R-:W-:Y:S01]  /*17d30*/  VIADD R2, R8, 0xffffffe ;  /* 0x0ffffffe08027836 */ /* 0x001fe20000000000 */
[----:B------:R-:W-:-:S05]  /*17d40*/  IABS R8, R0 ;  /* 0x0000000000087213 */ /* 0x000fca0000000000 */
[----:B------:R0:W1:Y:S02]  /*17d50*/  F2I.FTZ.U32.TRUNC.NTZ R3, R2 ;  /* 0x0000000200037305 */ /* 0x000064000021f000 */
[----:B0-----:R-:W-:Y:S02]  /*17d60*/  IMAD.MOV.U32 R2, RZ, RZ, RZ ;  /* 0x000000ffff027224 */ /* 0x001fe400078e00ff */
[----:B-1----:R-:W-:-:S04]  /*17d70*/  IMAD.MOV R5, RZ, RZ, -R3 ;  /* 0x000000ffff057224 */ /* 0x002fc800078e0a03 */
[----:B------:R-:W-:-:S04]  /*17d80*/  IMAD R5, R5, R6, RZ ;  /* 0x0000000605057224 */ /* 0x000fc800078e02ff */
[----:B------:R-:W-:Y:S01]  /*17d90*/  IMAD.HI.U32 R3, R3, R5, R2 ;  /* 0x0000000503037227 */ /* 0x000fe200078e0002 */
[-C--:B------:R-:W-:Y:S02]  /*17da0*/  IABS R5, R4.reuse ;  /* 0x0000000400057213 */ /* 0x080fe40000000000 */
[C---:B------:R-:W-:Y:S01]  /*17db0*/  LOP3.LUT R2, R0.reuse, R4, RZ, 0x3c, !PT ;  /* 0x0000000400027212 */ /* 0x040fe200078e3cff */
[----:B------:R-:W-:Y:S02]  /*17dc0*/  IMAD.IADD R0, R0, 0x1, R7 ;  /* 0x0000000100007824 */ /* 0x000fe400078e0207 */
        /* <DEDUP_REMOVED lines=12> */
[----:B------:R-:W-:-:S04]  /*17e90*/  IMAD.MOV R4, RZ, RZ, -R4 ;  /* 0x000000ffff047224 */ /* 0x000fc800078e0a04 */
[----:B------:R-:W-:Y:S01]  /*17ea0*/  IMAD R18, R3, R4, R0 ;  /* 0x0000000403127224 */ /* 0x000fe200078e0200 */
[----:B------:R-:W-:-:S05]  /*17eb0*/  LOP3.LUT R0, RZ, R3, RZ, 0x33, !PT ;  /* 0x00000003ff007212 */ /* 0x000fca00078e33ff */
[----:B------:R-:W-:Y:S01]  /*17ec0*/  IMAD.IADD R17, R17, 0x1, R0 ;  /* 0x0000000111117824 */ /* 0x000fe200078e0200 */
[----:B------:R-:W-:Y:S06]  /*17ed0*/  BRA `(.L_x_11197) ;  /* 0x00000000001c7947 */ /* 0x000fec0003800000 */
.L_x_11189:
[----:B------:R-:W-:Y:S01]  /*17ee0*/  UMOV UR4, URZ ;  /* 0x0000003f00047c82 */ /* 0x000fe20008000000 */
[----:B------:R-:W-:Y:S01]  /*17ef0*/  UMOV UR5, URZ ;  /* 0x0000003f00057c82 */ /* 0x000fe20008000000 */
[----:B------:R-:W-:Y:S01]  /*17f00*/  ULDC UR6, c[0x0][0xc3c] ;  /* 0x00030f0000067ab9 */ /* 0x000fe20000000800 */
[----:B------:R-:W-:Y:S02]  /*17f10*/  IMAD.MOV.U32 R16, RZ, RZ, R0 ;  /* 0x000000ffff107224 */ /* 0x000fe400078e0000 */
[----:B------:R-:W-:Y:S02]  /*17f20*/  IMAD.U32 R17, RZ, RZ, UR4 ;  /* 0x00000004ff117e24 */ /* 0x000fe4000f8e00ff */
[----:B------:R-:W-:Y:S02]  /*17f30*/  IMAD.U32 R18, RZ, RZ, UR5 ;  /* 0x00000005ff127e24 */ /* 0x000fe4000f8e00ff */
[----:B------:R-:W-:-:S07]  /*17f40*/  IMAD.U32 R19, RZ, RZ, UR6 ;  /* 0x00000006ff137e24 */ /* 0x000fce000f8e00ff */
.L_x_11197:
[----:B------:R-:W3:Y:S01]  /*17f50*/  S2R R0, SR_TID.X ;  /* 0x0000000000007919 */ /* 0x000ee20000002100 */
[----:B------:R-:W-:Y:S05]  /*17f60*/  WARPSYNC.ALL ;  /* 0x0000000000007948 */ /* 0x000fea0003800000 */
[----:B------:R-:W-:Y:S01]  /*17f70*/  BAR.SYNC.DEFER_BLOCKING 0x4, 0x200 ;  /* 0x0108000000007b1d */ /* 0x000fe20000010000 */
[----:B---3--:R-:W-:-:S04]  /*17f80*/  LOP3.LUT R0, R0, 0x1f, RZ, 0xc0, !PT ;  /* 0x0000001f00007812 */ /* 0x008fc800078ec0ff */
[----:B------:R-:W-:-:S13]  /*17f90*/  ISETP.NE.AND P0, PT, R0, RZ, PT ;  /* 0x000000ff0000720c */ /* 0x000fda0003f05270 */
[----:B--2---:R-:W2:Y:S01]  /*17fa0*/  @!P0 S2R R3, SR_CgaCtaId ;  /* 0x0000000000038919 */ /* 0x004ea20000008800 */
[----:B------:R-:W-:-:S04]  /*17fb0*/  @!P0 MOV R0, 0x400 ;  /* 0x0000040000008802 */ /* 0x000fc80000000f00 */
[----:B--2---:R-:W-:-:S05]  /*17fc0*/  @!P0 LEA R22, R3, R0, 0x18 ;  /* 0x0000000003168211 */ /* 0x004fca00078ec0ff */
[----:B------:R4:W-:Y:S01]  /*17fd0*/  @!P0 STS.128 [R22+0x2d8d0], R16 ;  /* 0x02d8d01016008388 */ /* 0x0009e20000000c00 */
[----:B------:R-:W-:Y:S06]  /*17fe0*/  BAR.ARV 0x5, 0x200 ;  /* 0x0148000000007b1d */ /* 0x000fec0000002000 */
.L_x_11186:
[----:B------:R-:W-:Y:S02]  /*17ff0*/  ULDC UR4, c[0x0][0xc3c] ;  /* 0x00030f0000047ab9 */ /* 0x000fe40000000800 */
[----:B---3--:R-:W-:-:S13]  /*18000*/  ISETP.GE.AND P0, PT, R19, UR4, PT ;  /* 0x0000000413007c0c */ /* 0x008fda000bf06270 */
[----:B------:R-:W-:Y:S05]  /*18010*/  @!P0 BRA `(.L_x_11198) ;  /* 0xffffffa800748947 */ /* 0x000fea000383ffff */
[----:B------:R-:W-:Y:S05]  /*18020*/  BSYNC B8 ;  /* 0x0000000000087941 */ /* 0x000fea0003800000 */
.L_x_11086:
[----:B0-----:R-:W3:Y:S01]  /*18030*/  LDL.LU R0, [R1+0x1c] ;  /* 0x00001c0001007983 */ /* 0x001ee20000300800 */
[----:B------:R-:W-:Y:S01]  /*18040*/  BSSY B0, `(.L_x_11199) ;  /* 0x000000b000007945 */ /* 0x000fe20003800000 */
[----:B------:R-:W1:Y:S01]  /*18050*/  S2R R5, SR_CgaCtaId ;  /* 0x0000000000057919 */ /* 0x000e620000008800 */
[----:B---3--:R-:W-:-:S05]  /*18060*/  VIADD R0, R0, 0x1 ;  /* 0x0000000100007836 */ /* 0x008fca0000000000 */
[----:B------:R-:W-:-:S04]  /*18070*/  LEA.HI R2, R0, R0, RZ, 0x1 ;  /* 0x0000000000027211 */ /* 0x000fc800078f08ff */
[----:B------:R-:W-:Y:S02]  /*18080*/  LOP3.LUT R3, R2, 0xfffffffe, RZ, 0xc0, !PT ;  /* 0xfffffffe02037812 */ /* 0x000fe400078ec0ff */
[----:B------:R-:W-:-:S03]  /*18090*/  MOV R2, 0x400 ;  /* 0x0000040000027802 */ /* 0x000fc60000000f00 */
[----:B------:R-:W-:Y:S01]  /*180a0*/  IMAD.IADD R0, R0, 0x1, -R3 ;  /* 0x0000000100007824 */ /* 0x000fe200078e0a03 */
[----:B-1----:R-:W-:-:S04]  /*180b0*/  LEA R9, R5, R2, 0x18 ;  /* 0x0000000205097211 */ /* 0x002fc800078ec0ff */
[----:B------:R-:W-:-:S04]  /*180c0*/  SHF.L.U32 R0, R0, 0x1f, RZ ;  /* 0x0000001f00007819 */ /* 0x000fc800000006ff */
[----:B------:R-:W0:Y:S02]  /*180d0*/  SYNCS.PHASECHK.TRANS64.TRYWAIT P0, [R9+URZ+0x2d820], R0 ;  /* 0x02d82000090075a7 */ /* 0x000e24000800017f */
[----:B0-----:R-:W-:Y:S05]  /*180e0*/  @!P0 BRA `(.L_x_11200) ;  /* 0x0000001800f88947 */ /* 0x001fea0003800000 */
.L_x_11264:
[----:B------:R-:W-:Y:S05]  /*180f0*/  BSYNC B0 ;  /* 0x0000000000007941 */ /* 0x000fea0003800000 */
.L_x_11199:
[----:B------:R-:W-:-:S03]  /*18100*/  UMOV UR4, 0xffffffff ;  /* 0xffffffff00047882 */ /* 0x000fc60000000000 */
[----:B------:R-:W-:Y:S05]  /*18110*/  BRA.DIV UR4, `(.L_x_11201) ;  /* 0x0000001e04007947 */ /* 0x000fea000b800000 */
[----:B0-----:R-:W0:Y:S02]  /*18120*/  S2R R0, SR_TID.X ;  /* 0x0000000000007919 */ /* 0x001e240000002100 */
[----:B0-----:R-:W-:-:S04]  /*18130*/  SHF.R.U32.HI R0, RZ, 0x5, R0 ;  /* 0x00000005ff007819 */ /* 0x001fc80000011600 */
[----:B------:R-:W-:-:S05]  /*18140*/  LOP3.LUT R0, R0, 0x3, RZ, 0xc0, !PT ;  /* 0x0000000300007812 */ /* 0x000fca00078ec0ff */
[----:B------:R0:W1:Y:S02]  /*18150*/  SHFL.IDX PT, R14, R0, RZ, 0x1f ;  /* 0x00001fff000e7589 */ /* 0x00006400000e0000 */
.L_x_11267:
[----:B-1----:R-:W-:Y:S01]  /*18160*/  ISETP.NE.AND P0, PT, R14, RZ, PT ;  /* 0x000000ff0e00720c */ /* 0x002fe20003f05270 */
[----:B------:R-:W-:-:S12]  /*18170*/  BSSY B0, `(.L_x_11202) ;  /* 0x0000024000007945 */ /* 0x000fd80003800000 */
[----:B------:R-:W-:Y:S05]  /*18180*/  @P0 BRA `(.L_x_11203) ;  /* 0x0000000000880947 */ /* 0x000fea0003800000 */
[----:B------:R-:W-:-:S03]  /*18190*/  UMOV UR4, 0xffffffff ;  /* 0xffffffff00047882 */ /* 0x000fc60000000000 */
[----:B------:R-:W-:Y:S05]  /*181a0*/  BRA.DIV UR4, `(.L_x_11204) ;  /* 0x0000001e04107947 */ /* 0x000fea000b800000 */
[----:B------:R-:W-:-:S13]  /*181b0*/  ELECT P6, URZ, PT ;  /* 0x00000000003f782f */ /* 0x000fda00038c0000 */
.L_x_11270:
[----:B------:R-:W-:Y:S05]  /*181c0*/  @!P6 BRA `(.L_x_11203) ;  /* 0x000000000078e947 */ /* 0x000fea0003800000 */
[----:B------:R-:W-:-:S06]  /*181d0*/  ULOP3.LUT UR4, UR36, 0x2, URZ, 0xfc, !UPT ;  /* 0x0000000224047892 */ /* 0x000fcc000f8efc3f */
[----:B0-----:R-:W-:-:S05]  /*181e0*/  IMAD.U32 R0, RZ, RZ, UR4 ;  /* 0x00000004ff007e24 */ /* 0x001fca000f8e00ff */
[----:B------:R-:W-:-:S13]  /*181f0*/  ISETP.NE.AND P2, PT, R0, 0x3, PT ;  /* 0x000000030000780c */ /* 0x000fda0003f45270 */
[----:B------:R-:W-:Y:S05]  /*18200*/  @!P2 BRA `(.L_x_11205) ;  /* 0x000000000004a947 */ /* 0x000fea0003800000 */
[----:B------:R-:W-:Y:S01]  /*18210*/  BPT.TRAP 0x1 ;  /* 0x000000040000795c */ /* 0x000fe20000300000 */
.L_x_11205:
        /* <DEDUP_REMOVED lines=12> */
.L_x_11271:
[----:B------:R-:W1:Y:S02]  /*182e0*/  SYNCS.PHASECHK.TRANS64.TRYWAIT P0, [R3+URZ], R2 ;  /* 0x00000002030075a7 */ /* 0x000e64000800017f */
[----:B-1----:R-:W-:Y:S05]  /*182f0*/  @!P0 BRA `(.L_x_11207) ;  /* 0x0000001800f08947 */ /* 0x002fea0003800000 */
.L_x_11272:
[----:B------:R-:W-:Y:S05]  /*18300*/  @!P2 BRA `(.L_x_11208) ;  /* 0x000000000004a947 */ /* 0x000fea0003800000 */
[----:B------:R-:W-:Y:S01]  /*18310*/  BPT.TRAP 0x1 ;  /* 0x000000040000795c */ /* 0x000fe20000300000 */
.L_x_11208:
[----:B------:R-:W-:-:S04]  /*18320*/  VIADD R0, R9, 0x2d860 ;  /* 0x0002d86009007836 */ /* 0x000fc80000000000 */
[----:B------:R-:W-:-:S04]  /*18330*/  IMAD R23, R23, 0x8, R0 ;  /* 0x0000000817177824 */ /* 0x000fc800078e0200 */
[----:B------:R-:W3:Y:S02]  /*18340*/  SYNCS.PHASECHK.TRANS64.TRYWAIT P0, [R23+URZ], R4 ;  /* 0x00000004170075a7 */ /* 0x000ee4000800017f */
[----:B---3--:R-:W-:Y:S05]  /*18350*/  @!P0 BRA `(.L_x_11209) ;  /* 0x0000001800ec8947 */ /* 0x008fea0003800000 */
.L_x_11273:
[----:B------:R-:W-:-:S07]  /*18360*/  IMAD R7, R7, 0x8, R0 ;  /* 0x0000000807077824 */ /* 0x000fce00078e0200 */
.L_x_11210:
[----:B------:R0:W0:Y:S02]  /*18370*/  SYNCS.PHASECHK.TRANS64.TRYWAIT P0, [R7+URZ], R2 ;  /* 0x00000002070075a7 */ /* 0x000024000800017f */
[----:B0-----:R-:W-:Y:S05]  /*18380*/  @!P0 NANOSLEEP.SYNCS 0x989680 ;  /* 0x009896800000895d */ /* 0x001fea0003900000 */
[----:B------:R-:W0:Y:S02]  /*18390*/  @!P0 SYNCS.PHASECHK.TRANS64 P0, [R7+URZ], R2 ;  /* 0x00000002070085a7 */ /* 0x000e24000800007f */
[----:B0-----:R-:W-:Y:S05]  /*183a0*/  @!P0 BRA `(.L_x_11210) ;  /* 0xfffffffc00f08947 */ /* 0x001fea000383ffff */
.L_x_11203:
[----:B------:R-:W-:Y:S05]  /*183b0*/  BSYNC B0 ;  /* 0x0000000000007941 */ /* 0x000fea0003800000 */
.L_x_11202:
[----:B------:R-:W-:Y:S05]  /*183c0*/  EXIT ;  /* 0x000000000000794d */ /* 0x000fea0003800000 */
.L_x_10996:
[----:B0-----:R-:W-:-:S04]  /*183d0*/  IMAD.U32 R3, RZ, RZ, UR42 ;  /* 0x0000002aff037e24 */ /* 0x001fc8000f8e00ff */
[----:B------:R0:W1:Y:S03]  /*183e0*/  SYNCS.PHASECHK.TRANS64.TRYWAIT P1, [R3+URZ+0x2d800], R0 ;  /* 0x02d80000030075a7 */ /* 0x000066000802017f */
[----:B-1----:R-:W-:Y:S05]  /*183f0*/  @!P1 NANOSLEEP.SYNCS 0x989680 ;  /* 0x009896800000995d */ /* 0x002fea0003900000 */
[----:B------:R-:W1:Y:S02]  /*18400*/  @!P1 SYNCS.PHASECHK.TRANS64 P1, [R3+URZ+0x2d800], R0 ;  /* 0x02d80000030095a7 */ /* 0x000e64000802007f */
[----:B-1----:R-:W-:Y:S05]  /*18410*/  @!P1 BRA `(.L_x_10996) ;  /* 0xfffffffc00ec9947 */ /* 0x002fea000383ffff */
[----:B------:R-:W-:Y:S05]  /*18420*/  BRA `(.L_x_11211) ;  /* 0xfffffe9800287947 */ /* 0x000fea000383ffff */
.L_x_11000:
[----:B-1----:R1:W2:Y:S02]  /*18430*/  SYNCS.PHASECHK.TRANS64.TRYWAIT P2, [R90+URZ+0x2d830], R3 ;  /* 0x02d830035a0075a7 */ /* 0x0022a4000804017f */
[----:B--2---:R-:W-:Y:S05]  /*18440*/  @!P2 NANOSLEEP.SYNCS 0x989680 ;  /* 0x009896800000a95d */ /* 0x004fea0003900000 */
[----:B------:R-:W2:Y:S02]  /*18450*/  @!P2 SYNCS.PHASECHK.TRANS64 P2, [R90+URZ+0x2d830], R3 ;  /* 0x02d830035a00a5a7 */ /* 0x000ea4000804007f */
[----:B--2---:R-:W-:Y:S05]  /*18460*/  @!P2 BRA `(.L_x_11000) ;  /* 0xfffffffc00f0a947 */ /* 0x004fea000383ffff */
[----:B------:R-:W-:Y:S05]  /*18470*/  BRA `(.L_x_10999) ;  /* 0xfffffe98004c7947 */ /* 0x000fea000383ffff */
.L_x_11016:
[----:B--2---:R-:W-:-:S04]  /*18480*/  IMAD.U32 R6, RZ, RZ, UR6 ;  /* 0x00000006ff067e24 */ /* 0x004fc8000f8e00ff */
[----:B------:R2:W3:Y:S03]  /*18490*/  SYNCS.PHASECHK.TRANS64.TRYWAIT P2, [R6+URZ+0x2d830], R5 ;  /* 0x02d83005060075a7 */ /* 0x0004e6000804017f */
[----:B---3--:R-:W-:Y:S05]  /*184a0*/  @!P2 NANOSLEEP.SYNCS 0x989680 ;  /* 0x009896800000a95d */ /* 0x008fea0003900000 */
[----:B------:R-:W3:Y:S02]  /*184b0*/  @!P2 SYNCS.PHASECHK.TRANS64 P2, [R6+URZ+0x2d830], R5 ;  /* 0x02d830050600a5a7 */ /* 0x000ee4000804007f */
[----:B---3--:R-:W-:Y:S05]  /*184c0*/  @!P2 BRA `(.L_x_11016) ;  /* 0xfffffffc00eca947 */ /* 0x008fea000383ffff */
[----:B------:R-:W-:Y:S05]  /*184d0*/  BRA `(.L_x_11013) ;  /* 0xfffffed400407947 */ /* 0x000fea000383ffff */
.L_x_11020:
[----:B-1----:R-:W-:-:S04]  /*184e0*/  IMAD.U32 R6, RZ, RZ, UR6 ;  /* 0x00000006ff067e24 */ /* 0x002fc8000f8e00ff */
[----:B------:R1:W2:Y:S03]  /*184f0*/  SYNCS.PHASECHK.TRANS64.TRYWAIT P2, [R6+URZ+0x2d850], R5 ;  /* 0x02d85005060075a7 */ /* 0x0002a6000804017f */
[----:B--2---:R-:W-:Y:S05]  /*18500*/  @!P2 NANOSLEEP.SYNCS 0x989680 ;  /* 0x009896800000a95d */ /* 0x004fea0003900000 */
[----:B------:R-:W2:Y:S02]  /*18510*/  @!P2 SYNCS.PHASECHK.TRANS64 P2, [R6+URZ+0x2d850], R5 ;  /* 0x02d850050600a5a7 */ /* 0x000ea4000804007f */
[----:B--2---:R-:W-:Y:S05]  /*18520*/  @!P2 BRA `(.L_x_11020) ;  /* 0xfffffffc00eca947 */ /* 0x004fea000383ffff */
[----:B------:R-:W-:Y:S05]  /*18530*/  BRA `(.L_x_11017) ;  /* 0xfffffed400e07947 */ /* 0x000fea000383ffff */
.L_x_11037:
[----:B--2---:R-:W-:-:S04]  /*18540*/  IMAD.U32 R7, RZ, RZ, UR6 ;  /* 0x00000006ff077e24 */ /* 0x004fc8000f8e00ff */
[----:B------:R2:W3:Y:S03]  /*18550*/  SYNCS.PHASECHK.TRANS64.TRYWAIT P2, [R7+URZ+0x2d830], R4 ;  /* 0x02d83004070075a7 */ /* 0x0004e6000804017f */
[----:B---3--:R-:W-:Y:S05]  /*18560*/  @!P2 NANOSLEEP.SYNCS 0x989680 ;  /* 0x009896800000a95d */ /* 0x008fea0003900000 */
[----:B------:R-:W3:Y:S02]  /*18570*/  @!P2 SYNCS.PHASECHK.TRANS64 P2, [R7+URZ+0x2d830], R4 ;  /* 0x02d830040700a5a7 */ /* 0x000ee4000804007f */
[----:B---3--:R-:W-:Y:S05]  /*18580*/  @!P2 BRA `(.L_x_11037) ;  /* 0xfffffffc00eca947 */ /* 0x008fea000383ffff */
[----:B------:R-:W-:Y:S05]  /*18590*/  BRA `(.L_x_11034) ;  /* 0xffffff1000207947 */ /* 0x000fea000383ffff */
.L_x_11041:
[----:B-1----:R-:W-:-:S04]  /*185a0*/  IMAD.U32 R7, RZ, RZ, UR6 ;  /* 0x00000006ff077e24 */ /* 0x002fc8000f8e00ff */
[----:B------:R1:W2:Y:S03]  /*185b0*/  SYNCS.PHASECHK.TRANS64.TRYWAIT P2, [R7+URZ+0x2d850], R4 ;  /* 0x02d85004070075a7 */ /* 0x0002a6000804017f */
[----:B--2---:R-:W-:Y:S05]  /*185c0*/  @!P2 NANOSLEEP.SYNCS 0x989680 ;  /* 0x009896800000a95d */ /* 0x004fea0003900000 */
[----:B------:R-:W2:Y:S02]  /*185d0*/  @!P2 SYNCS.PHASECHK.TRANS64 P2, [R7+URZ+0x2d850], R4 ;  /* 0x02d850040700a5a7 */ /* 0x000ea4000804007f */
[----:B--2---:R-:W-:Y:S05]  /*185e0*/  @!P2 BRA `(.L_x_11041) ;  /* 0xfffffffc00eca947 */ /* 0x004fea000383ffff */
[----:B------:R-:W-:Y:S05]  /*185f0*/  BRA `(.L_x_11038) ;  /* 0xffffff1000c07947 */ /* 0x000fea000383ffff */
.L_x_11047:
[----:B--2---:R-:W-:-:S04]  /*18600*/  IMAD.U32 R7, RZ, RZ, UR6 ;  /* 0x00000006ff077e24 */ /* 0x004fc8000f8e00ff */
[----:B------:R2:W4:Y:S03]  /*18610*/  SYNCS.PHASECHK.TRANS64.TRYWAIT P2, [R7+URZ+0x2d830], R4 ;  /* 0x02d83004070075a7 */ /* 0x000526000804017f */
[----:B----4-:R-:W-:Y:S05]  /*18620*/  @!P2 NANOSLEEP.SYNCS 0x989680 ;  /* 0x009896800000a95d */ /* 0x010fea0003900000 */
[----:B------:R-:W4:Y:S02]  /*18630*/  @!P2 SYNCS.PHASECHK.TRANS64 P2, [R7+URZ+0x2d830], R4 ;  /* 0x02d830040700a5a7 */ /* 0x000f24000804007f */
[----:B----4-:R-:W-:Y:S05]  /*18640*/  @!P2 BRA `(.L_x_11047) ;  /* 0xfffffffc00eca947 */ /* 0x010fea000383ffff */
[----:B------:R-:W-:Y:S05]  /*18650*/  BRA `(.L_x_11044) ;  /* 0xffffff3800287947 */ /* 0x000fea000383ffff */
.L_x_11051:
[----:B-1----:R-:W-:-:S04]  /*18660*/  IMAD.U32 R7, RZ, RZ, UR6 ;  /* 0x00000006ff077e24 */ /* 0x002fc8000f8e00ff */
[----:B------:R1:W2:Y:S03]  /*18670*/  SYNCS.PHASECHK.TRANS64.TRYWAIT P2, [R7+URZ+0x2d850], R4 ;  /* 0x02d85004070075a7 */ /* 0x0002a6000804017f */
[----:B--2---:R-:W-:Y:S05]  /*18680*/  @!P2 NANOSLEEP.SYNCS 0x989680 ;  /* 0x009896800000a95d */ /* 0x004fea0003900000 */
[----:B------:R-:W2:Y:S02]  /*18690*/  @!P2 SYNCS.PHASECHK.TRANS64 P2, [R7+URZ+0x2d850], R4 ;  /* 0x02d850040700a5a7 */ /* 0x000ea4000804007f */
[----:B--2---:R-:W-:Y:S05]  /*186a0*/  @!P2 BRA `(.L_x_11051) ;  /* 0xfffffffc00eca947 */ /* 0x004fea000383ffff */
[----:B------:R-:W-:Y:S05]  /*186b0*/  BRA `(.L_x_11048) ;  /* 0xffffff3800c87947 */ /* 0x000fea000383ffff */
.L_x_11064:
[----:B----4-:R-:W-:-:S04]  /*186c0*/  IMAD.U32 R5, RZ, RZ, UR9 ;  /* 0x00000009ff057e24 */ /* 0x010fc8000f8e00ff */
[----:B------:R4:W0:Y:S03]  /*186d0*/  SYNCS.PHASECHK.TRANS64.TRYWAIT P0, [R5+URZ+0x2d850], R0 ;  /* 0x02d85000050075a7 */ /* 0x000826000800017f */
[----:B0-----:R-:W-:Y:S05]  /*186e0*/  @!P0 NANOSLEEP.SYNCS 0x989680 ;  /* 0x009896800000895d */ /* 0x001fea0003900000 */
[----:B------:R-:W0:Y:S02]  /*186f0*/  @!P0 SYNCS.PHASECHK.TRANS64 P0, [R5+URZ+0x2d850], R0 ;  /* 0x02d85000050085a7 */ /* 0x000e24000800007f */
[----:B0-----:R-:W-:Y:S05]  /*18700*/  @!P0 BRA `(.L_x_11064) ;  /* 0xfffffffc00ec8947 */ /* 0x001fea000383ffff */
[----:B------:R-:W-:Y:S05]  /*18710*/  BRA `(.L_x_11063) ;  /* 0xffffff7000087947 */ /* 0x000fea000383ffff */
.L_x_11106:
        /* <DEDUP_REMOVED lines=11> */
.L_x_11213:
[----:B------:R-:W-:Y:S05]  /*187d0*/  BSYNC B0 ;  /* 0x0000000000007941 */ /* 0x000fea0003800000 */
.L_x_11212:
[----:B------:R-:W-:Y:S05]  /*187e0*/  BRA `(.L_x_11214) ;  /* 0xffffffb000207947 */ /* 0x000fea000383ffff */
.L_x_11108:
[----:B------:R-:W-:Y:S01]  /*187f0*/  BSSY B0, `(.L_x_11215) ;  /* 0x0000006000007945 */ /* 0x000fe20003800000 */
[----:B------:R-:W-:-:S07]  /*18800*/  IMAD.MOV.U32 R15, RZ, RZ, -0x1 ;  /* 0xffffffffff0f7424 */ /* 0x000fce00078e00ff */
[----:B01----:R-:W-:Y:S05]  /*18810*/  WARPSYNC.COLLECTIVE R15, `(.L_x_11216) ;  /* 0x000000000f0c7348 */ /* 0x003fea0003c00000 */
[----:B------:R-:W-:Y:S02]  /*18820*/  ELECT P6, UR62, PT ;  /* 0x00000000003e782f */ /* 0x000fe400038c0000 */
[----:B------:R-:W-:Y:S01]  /*18830*/  MOV R14, UR62 ;  /* 0x0000003e000e7c02 */ /* 0x000fe20008000f00 */
[----:B01----:R-:W-:Y:S10]  /*18840*/  ENDCOLLECTIVE ;  /* 0x000000000000791b */ /* 0x003ff40003800000 */
.L_x_11216:
[----:B------:R-:W-:Y:S05]  /*18850*/  BSYNC B0 ;  /* 0x0000000000007941 */ /* 0x000fea0003800000 */
.L_x_11215:
[----:B------:R-:W-:Y:S05]  /*18860*/  BRA `(.L_x_11217) ;  /* 0xffffffb000287947 */ /* 0x000fea000383ffff */
.L_x_11110:
[----:B0-----:R0:W2:Y:S02]  /*18870*/  SYNCS.PHASECHK.TRANS64.TRYWAIT P0, [R0+URZ+0x2d840], R3 ;  /* 0x02d84003000075a7 */ /* 0x0010a4000800017f */
[----:B--2---:R-:W-:Y:S05]  /*18880*/  @!P0 NANOSLEEP.SYNCS 0x989680 ;  /* 0x009896800000895d */ /* 0x004fea0003900000 */
[----:B------:R-:W2:Y:S02]  /*18890*/  @!P0 SYNCS.PHASECHK.TRANS64 P0, [R0+URZ+0x2d840], R3 ;  /* 0x02d84003000085a7 */ /* 0x000ea4000800007f */
[----:B--2---:R-:W-:Y:S05]  /*188a0*/  @!P0 BRA `(.L_x_11110) ;  /* 0xfffffffc00f08947 */ /* 0x004fea000383ffff */
[----:B------:R-:W-:Y:S05]  /*188b0*/  BRA `(.L_x_11218) ;  /* 0xffffffb000787947 */ /* 0x000fea000383ffff */
.L_x_11114:
[----:B------:R-:W2:Y:S01]  /*188c0*/  LDL.LU R11, [R1+0x10] ;  /* 0x00001000010b7983 */ /* 0x000ea20000300800 */
[----:B------:R-:W-:Y:S02]  /*188d0*/  IMAD.MOV.U32 R0, RZ, RZ, R12 ;  /* 0x000000ffff007224 */ /* 0x000fe400078e000c */
[----:B------:R-:W-:Y:S02]  /*188e0*/  IMAD.MOV.U32 R13, RZ, RZ, R4 ;  /* 0x000000ffff0d7224 */ /* 0x000fe400078e0004 */
[----:B------:R-:W-:Y:S02]  /*188f0*/  IMAD.MOV.U32 R12, RZ, RZ, RZ ;  /* 0x000000ffff0c7224 */ /* 0x000fe400078e00ff */
[----:B------:R-:W-:Y:S02]  /*18900*/  IMAD.MOV.U32 R15, RZ, RZ, -0x1 ;  /* 0xffffffffff0f7424 */ /* 0x000fe400078e00ff */
[----:B------:R-:W-:Y:S02]  /*18910*/  IMAD.IADD R0, R21, 0x1, R0 ;  /* 0x0000000115007824 */ /* 0x000fe400078e0200 */
[----:B--2---:R-:W-:-:S02]  /*18920*/  IMAD R6, R11, R9, RZ ;  /* 0x000000090b067224 */ /* 0x004fc400078e02ff */
[----:B------:R-:W-:Y:S02]  /*18930*/  IMAD.MOV.U32 R11, RZ, RZ, 0x1c1f ;  /* 0x00001c1fff0b7424 */ /* 0x000fe400078e00ff */
[C---:B------:R-:W-:Y:S01]  /*18940*/  VIADD R9, R0.reuse, 0x20 ;  /* 0x0000002000097836 */ /* 0x040fe20000000000 */
[----:B------:R-:W-:-:S13]  /*18950*/  ISETP.GE.AND P4, PT, R0, R6, PT ;  /* 0x000000060000720c */ /* 0x000fda0003f86270 */
[----:B-----5:R-:W-:Y:S05]  /*18960*/  WARPSYNC.COLLECTIVE R15, `(.L_x_11219) ;  /* 0x000000000f087348 */ /* 0x020fea0003c00000 */
[----:B------:R0:W1:Y:S02]  /*18970*/  SHFL.IDX P6, R14, R13, R12, R11 ;  /* 0x0000000c0d0e7389 */ /* 0x00006400000c000b */
[----:B01---5:R-:W-:Y:S01]  /*18980*/  ENDCOLLECTIVE ;  /* 0x000000000000791b */ /* 0x023fe20003800000 */
.L_x_11219:
[----:B------:R-:W-:Y:S02]  /*18990*/  IMAD.MOV.U32 R13, RZ, RZ, R5 ;  /* 0x000000ffff0d7224 */ /* 0x000fe400078e0005 */
[----:B------:R-:W-:-:S07]  /*189a0*/  IMAD.MOV.U32 R2, RZ, RZ, R14 ;  /* 0x000000ffff027224 */ /* 0x000fce00078e000e */
[----:B------:R-:W-:Y:S05]  /*189b0*/  WARPSYNC.COLLECTIVE R15, `(.L_x_11220) ;  /* 0x000000000f087348 */ /* 0x000fea0003c00000 */
[----:B------:R0:W1:Y:S02]  /*189c0*/  SHFL.IDX P6, R14, R13, R12, R11 ;  /* 0x0000000c0d0e7389 */ /* 0x00006400000c000b */
[----:B01----:R-:W-:Y:S01]  /*189d0*/  ENDCOLLECTIVE ;  /* 0x000000000000791b */ /* 0x003fe20003800000 */
.L_x_11220:
[----:B------:R-:W-:Y:S02]  /*189e0*/  IMAD.MOV.U32 R13, RZ, RZ, R4 ;  /* 0x000000ffff0d7224 */ /* 0x000fe400078e0004 */
[----:B------:R-:W-:Y:S02]  /*189f0*/  IMAD.MOV.U32 R12, RZ, RZ, 0x1 ;  /* 0x00000001ff0c7424 */ /* 0x000fe400078e00ff */
[----:B------:R-:W-:-:S07]  /*18a00*/  IMAD.MOV.U32 R3, RZ, RZ, R14 ;  /* 0x000000ffff037224 */ /* 0x000fce00078e000e */
[----:B------:R-:W-:Y:S05]  /*18a10*/  WARPSYNC.COLLECTIVE R15, `(.L_x_11221) ;  /* 0x000000000f087348 */ /* 0x000fea0003c00000 */
[----:B------:R0:W1:Y:S02]  /*18a20*/  SHFL.IDX P6, R14, R13, R12, R11 ;  /* 0x0000000c0d0e7389 */ /* 0x00006400000c000b */
[----:B01----:R-:W-:Y:S01]  /*18a30*/  ENDCOLLECTIVE ;  /* 0x000000000000791b */ /* 0x003fe20003800000 */
.L_x_11221:
        /* <DEDUP_REMOVED lines=17> */
.L_x_11222:
[----:B------:R-:W-:Y:S02]  /*18b50*/  IMAD.MOV.U32 R13, RZ, RZ, R4 ;  /* 0x000000ffff0d7224 */ /* 0x000fe400078e0004 */
[----:B------:R-:W-:Y:S02]  /*18b60*/  IMAD.MOV.U32 R12, RZ, RZ, 0x2 ;  /* 0x00000002ff0c7424 */ /* 0x000fe400078e00ff */
[----:B------:R-:W-:-:S07]  /*18b70*/  IMAD.MOV.U32 R3, RZ, RZ, R14 ;  /* 0x000000ffff037224 */ /* 0x000fce00078e000e */
[----:B------:R-:W-:Y:S05]  /*18b80*/  WARPSYNC.COLLECTIVE R15, `(.L_x_11223) ;  /* 0x000000000f087348 */ /* 0x000fea0003c00000 */
[----:B------:R0:W1:Y:S02]  /*18b90*/  SHFL.IDX P6, R14, R13, R12, R11 ;  /* 0x0000000c0d0e7389 */ /* 0x00006400000c000b */
[----:B01----:R-:W-:Y:S01]  /*18ba0*/  ENDCOLLECTIVE ;  /* 0x000000000000791b */ /* 0x003fe20003800000 */
.L_x_11223:
        /* <DEDUP_REMOVED lines=18> */
.L_x_11224:
[----:B------:R-:W-:Y:S02]  /*18cd0*/  IMAD.MOV.U32 R13, RZ, RZ, R4 ;  /* 0x000000ffff0d7224 */ /* 0x000fe400078e0004 */
[----:B------:R-:W-:Y:S02]  /*18ce0*/  IMAD.MOV.U32 R12, RZ, RZ, 0x3 ;  /* 0x00000003ff0c7424 */ /* 0x000fe400078e00ff */
[----:B------:R-:W-:-:S07]  /*18cf0*/  IMAD.MOV.U32 R3, RZ, RZ, R14 ;  /* 0x000000ffff037224 */ /* 0x000fce00078e000e */
[----:B------:R-:W-:Y:S05]  /*18d00*/  WARPSYNC.COLLECTIVE R15, `(.L_x_11225) ;  /* 0x000000000f087348 */ /* 0x000fea0003c00000 */
[----:B------:R0:W1:Y:S02]  /*18d10*/  SHFL.IDX P6, R14, R13, R12, R11 ;  /* 0x0000000c0d0e7389 */ /* 0x00006400000c000b */
[----:B01----:R-:W-:Y:S01]  /*18d20*/  ENDCOLLECTIVE ;  /* 0x000000000000791b */ /* 0x003fe20003800000 */
.L_x_11225:
        /* <DEDUP_REMOVED lines=10> */
.L_x_11226:
[----:B------:R-:W-:Y:S01]  /*18dd0*/  @!PT LDS RZ, [RZ] ;  /* 0x00000000fffff984 */ /* 0x000fe20000000800 */
[----:B------:R-:W-:Y:S01]  /*18de0*/  @!PT LDS RZ, [RZ] ;  /* 0x00000000fffff984 */ /* 0x000fe20000000800 */
[----:B------:R-:W-:Y:S01]  /*18df0*/  @!PT LDS RZ, [RZ] ;  /* 0x00000000fffff984 */ /* 0x000fe20000000800 */
[----:B------:R-:W-:Y:S04]  /*18e00*/  @!P3 LDGSTS.E.BYPASS.LTC128B.128 [R10+0xd400], desc[UR50][R2.64], !P2 ;  /* 0x0d400000020abfae */ /* 0x000fe8000d101d72 */
[----:B------:R-:W-:Y:S04]  /*18e10*/  @!P3 LDGSTS.E.BYPASS.LTC128B.128 [R10+0x10400], desc[UR50][R2.64+0x40], !P1 ;  /* 0x10400040020abfae */ /* 0x000fe8000c901d72 */
[----:B------:R0:W-:Y:S01]  /*18e20*/  @!P3 LDGSTS.E.BYPASS.LTC128B.128 [R10+0x13400], desc[UR50][R2.64+0x80], !P0 ;  /* 0x13400080020abfae */ /* 0x0001e2000c101d72 */
[----:B------:R-:W-:Y:S02]  /*18e30*/  IMAD.MOV.U32 R13, RZ, RZ, R7 ;  /* 0x000000ffff0d7224 */ /* 0x000fe400078e0007 */
[----:B------:R-:W-:-:S02]  /*18e40*/  IMAD.MOV.U32 R12, RZ, RZ, RZ ;  /* 0x000000ffff0c7224 */ /* 0x000fc400078e00ff */
[----:B0-----:R-:W-:Y:S02]  /*18e50*/  VIADD R2, R0, 0x60 ;  /* 0x0000006000027836 */ /* 0x001fe40000000000 */
[----:B------:R-:W-:-:S07]  /*18e60*/  IMAD.MOV.U32 R3, RZ, RZ, R14 ;  /* 0x000000ffff037224 */ /* 0x000fce00078e000e */
[----:B------:R-:W-:Y:S05]  /*18e70*/  WARPSYNC.COLLECTIVE R15, `(.L_x_11227) ;  /* 0x000000000f087348 */ /* 0x000fea0003c00000 */
[----:B------:R0:W1:Y:S02]  /*18e80*/  SHFL.IDX P6, R14, R13, R12, R11 ;  /* 0x0000000c0d0e7389 */ /* 0x00006400000c000b */
[----:B01----:R-:W-:Y:S01]  /*18e90*/  ENDCOLLECTIVE ;  /* 0x000000000000791b */ /* 0x003fe20003800000 */
.L_x_11227:
[----:B------:R-:W-:-:S13]  /*18ea0*/  ISETP.GE.AND P3, PT, R2, R6, PT ;  /* 0x000000060200720c */ /* 0x000fda0003f66270 */
[----:B------:R-:W-:Y:S01]  /*18eb0*/  @!P3 LEA R3, P5, R20, R3, 0x1 ;  /* 0x000000031403b211 */ /* 0x000fe200078a08ff */
[----:B------:R-:W-:-:S04]  /*18ec0*/  IMAD.MOV.U32 R13, RZ, RZ, R8 ;  /* 0x000000ffff0d7224 */ /* 0x000fc800078e0008 */
[----:B------:R-:W-:Y:S02]  /*18ed0*/  @!P3 IMAD.X R9, RZ, RZ, R4, P5 ;  /* 0x000000ffff09b224 */ /* 0x000fe400028e0604 */
[----:B------:R-:W-:Y:S02]  /*18ee0*/  @!P3 IMAD.MOV.U32 R2, RZ, RZ, R3 ;  /* 0x000000ffff02b224 */ /* 0x000fe400078e0003 */
[----:B------:R-:W-:-:S05]  /*18ef0*/  @!P3 IMAD.MOV.U32 R3, RZ, RZ, R9 ;  /* 0x000000ffff03b224 */ /* 0x000fca00078e0009 */
        /* <DEDUP_REMOVED lines=10> */
.L_x_11228:
        /* <DEDUP_REMOVED lines=8> */
.L_x_11229:
        /* <DEDUP_REMOVED lines=15> */
.L_x_11230:
[----:B------:R-:W-:Y:S05]  /*19110*/  BRA `(.L_x_11231) ;  /* 0xffffffb800087947 */ /* 0x000fea000383ffff */
.L_x_11117:
[----:B0-----:R0:W1:Y:S02]  /*19120*/  SYNCS.PHASECHK.TRANS64.TRYWAIT P0, [R22+URZ+0x2d820], R3 ;  /* 0x02d82003160075a7 */ /* 0x001064000800017f */
[----:B-1----:R-:W-:Y:S05]  /*19130*/  @!P0 NANOSLEEP.SYNCS 0x989680 ;  /* 0x009896800000895d */ /* 0x002fea0003900000 */
[----:B------:R-:W1:Y:S02]  /*19140*/  @!P0 SYNCS.PHASECHK.TRANS64 P0, [R22+URZ+0x2d820], R3 ;  /* 0x02d82003160085a7 */ /* 0x000e64000800007f */
[----:B-1----:R-:W-:Y:S05]  /*19150*/  @!P0 BRA `(.L_x_11117) ;  /* 0xfffffffc00f08947 */ /* 0x002fea000383ffff */
[----:B------:R-:W-:Y:S05]  /*19160*/  BRA `(.L_x_11232) ;  /* 0xffffffb8007c7947 */ /* 0x000fea000383ffff */
.L_x_11126:
[----:B-1----:R1:W2:Y:S02]  /*19170*/  SYNCS.PHASECHK.TRANS64.TRYWAIT P0, [R3+URZ+0x2d840], R2 ;  /* 0x02d84002030075a7 */ /* 0x0022a4000800017f */
[----:B--2---:R-:W-:Y:S05]  /*19180*/  @!P0 NANOSLEEP.SYNCS 0x989680 ;  /* 0x009896800000895d */ /* 0x004fea0003900000 */
[----:B------:R-:W2:Y:S02]  /*19190*/  @!P0 SYNCS.PHASECHK.TRANS64 P0, [R3+URZ+0x2d840], R2 ;  /* 0x02d84002030085a7 */ /* 0x000ea4000800007f */
[----:B--2---:R-:W-:Y:S05]  /*191a0*/  @!P0 BRA `(.L_x_11126) ;  /* 0xfffffffc00f08947 */ /* 0x004fea000383ffff */
[----:B------:R-:W-:Y:S05]  /*191b0*/  BRA `(.L_x_11233) ;  /* 0xffffffbc00287947 */ /* 0x000fea000383ffff */
.L_x_11133:
[----:B0-----:R0:W1:Y:S02]  /*191c0*/  SYNCS.PHASECHK.TRANS64.TRYWAIT P0, [R3+URZ+0x60], R2 ;  /* 0x00006002030075a7 */ /* 0x001064000800017f */
[----:B-1----:R-:W-:Y:S05]  /*191d0*/  @!P0 NANOSLEEP.SYNCS 0x989680 ;  /* 0x009896800000895d */ /* 0x002fea0003900000 */
[----:B------:R-:W1:Y:S02]  /*191e0*/  @!P0 SYNCS.PHASECHK.TRANS64 P0, [R3+URZ+0x60], R2 ;  /* 0x00006002030085a7 */ /* 0x000e64000800007f */
[----:B-1----:R-:W-:Y:S05]  /*191f0*/  @!P0 BRA `(.L_x_11133) ;  /* 0xfffffffc00f08947 */ /* 0x002fea000383ffff */
[----:B------:R-:W-:Y:S05]  /*19200*/  BRA `(.L_x_11234) ;  /* 0xffffffc000347947 */ /* 0x000fea000383ffff */
.L_x_11143:
[----:B-1----:R1:W2:Y:S02]  /*19210*/  SYNCS.PHASECHK.TRANS64.TRYWAIT P0, [R3+URZ+0x2d840], R2 ;  /* 0x02d84002030075a7 */ /* 0x0022a4000800017f */
[----:B--2---:R-:W-:Y:S05]  /*19220*/  @!P0 NANOSLEEP.SYNCS 0x989680 ;  /* 0x009896800000895d */ /* 0x004fea0003900000 */
[----:B------:R-:W2:Y:S02]  /*19230*/  @!P0 SYNCS.PHASECHK.TRANS64 P0, [R3+URZ+0x2d840], R2 ;  /* 0x02d84002030085a7 */ /* 0x000ea4000800007f */
[----:B--2---:R-:W-:Y:S05]  /*19240*/  @!P0 BRA `(.L_x_11143) ;  /* 0xfffffffc00f08947 */ /* 0x004fea000383ffff */
[----:B------:R-:W-:Y:S05]  /*19250*/  BRA `(.L_x_11235) ;  /* 0xffffffc400f07947 */ /* 0x000fea000383ffff */
.L_x_11150:
[----:B0-----:R0:W1:Y:S02]  /*19260*/  SYNCS.PHASECHK.TRANS64.TRYWAIT P0, [R12+URZ+0x60], R26 ;  /* 0x0000601a0c0075a7 */ /* 0x001064000800017f */
[----:B-1----:R-:W-:Y:S05]  /*19270*/  @!P0 NANOSLEEP.SYNCS 0x989680 ;  /* 0x009896800000895d */ /* 0x002fea0003900000 */
[----:B------:R-:W1:Y:S02]  /*19280*/  @!P0 SYNCS.PHASECHK.TRANS64 P0, [R12+URZ+0x60], R26 ;  /* 0x0000601a0c0085a7 */ /* 0x000e64000800007f */
[----:B-1----:R-:W-:Y:S05]  /*19290*/  @!P0 BRA `(.L_x_11150) ;  /* 0xfffffffc00f08947 */ /* 0x002fea000383ffff */
[----:B------:R-:W-:Y:S05]  /*192a0*/  BRA `(.L_x_11236) ;  /* 0xffffffc800fc7947 */ /* 0x000fea000383ffff */
.L_x_11160:
[----:B-1----:R1:W2:Y:S02]  /*192b0*/  SYNCS.PHASECHK.TRANS64.TRYWAIT P0, [R2+URZ+0x2d840], R3 ;  /* 0x02d84003020075a7 */ /* 0x0022a4000800017f */
[----:B--2---:R-:W-:Y:S05]  /*192c0*/  @!P0 NANOSLEEP.SYNCS 0x989680 ;  /* 0x009896800000895d */ /* 0x004fea0003900000 */
[----:B------:R-:W2:Y:S02]  /*192d0*/  @!P0 SYNCS.PHASECHK.TRANS64 P0, [R2+URZ+0x2d840], R3 ;  /* 0x02d84003020085a7 */ /* 0x000ea4000800007f */
[----:B--2---:R-:W-:Y:S05]  /*192e0*/  @!P0 BRA `(.L_x_11160) ;  /* 0xfffffffc00f08947 */ /* 0x004fea000383ffff */
[----:B------:R-:W-:Y:S05]  /*192f0*/  BRA `(.L_x_11237) ;  /* 0xffffffd000847947 */ /* 0x000fea000383ffff */
.L_x_11167:
[----:B0-----:R0:W1:Y:S02]  /*19300*/  SYNCS.PHASECHK.TRANS64.TRYWAIT P0, [R7+URZ+0x60], R2 ;  /* 0x00006002070075a7 */ /* 0x001064000800017f */
[----:B-1----:R-:W-:Y:S05]  /*19310*/  @!P0 NANOSLEEP.SYNCS 0x989680 ;  /* 0x009896800000895d */ /* 0x002fea0003900000 */
[----:B------:R-:W1:Y:S02]  /*19320*/  @!P0 SYNCS.PHASECHK.TRANS64 P0, [R7+URZ+0x60], R2 ;  /* 0x00006002070085a7 */ /* 0x000e64000800007f */
[----:B-1----:R-:W-:Y:S05]  /*19330*/  @!P0 BRA `(.L_x_11167) ;  /* 0xfffffffc00f08947 */ /* 0x002fea000383ffff */
[----:B------:R-:W-:Y:S05]  /*19340*/  BRA `(.L_x_11238) ;  /* 0xffffffd400947947 */ /* 0x000fea000383ffff */
.L_x_11179:
[----:B0-----:R0:W1:Y:S02]  /*19350*/  SYNCS.PHASECHK.TRANS64.TRYWAIT P0, [R3+URZ+0x2d860], R0 ;  /* 0x02d86000030075a7 */ /* 0x001064000800017f */
[----:B-1----:R-:W-:Y:S05]  /*19360*/  @!P0 NANOSLEEP.SYNCS 0x989680 ;  /* 0x009896800000895d */ /* 0x002fea0003900000 */
[----:B------:R-:W1:Y:S02]  /*19370*/  @!P0 SYNCS.PHASECHK.TRANS64 P0, [R3+URZ+0x2d860], R0 ;  /* 0x02d86000030085a7 */ /* 0x000e64000800007f */
[----:B-1----:R-:W-:Y:S05]  /*19380*/  @!P0 BRA `(.L_x_11179) ;  /* 0xfffffffc00f08947 */ /* 0x002fea000383ffff */
[----:B------:R-:W-:Y:S05]  /*19390*/  BRA `(.L_x_11239) ;  /* 0xffffffdc00087947 */ /* 0x000fea000383ffff */
.L_x_11187:
        /* <DEDUP_REMOVED lines=8> */
.L_x_11241:
[----:B------:R-:W-:Y:S05]  /*19420*/  BSYNC B0 ;  /* 0x0000000000007941 */ /* 0x000fea0003800000 */
.L_x_11240:
        /* <DEDUP_REMOVED lines=9> */
.L_x_11242:
[----:B------:R-:W-:Y:S02]  /*194c0*/  ULDC UR4, c[0x0][0xc3c] ;  /* 0x00030f0000047ab9 */ /* 0x000fe40000000800 */
[----:B------:R-:W-:-:S13]  /*194d0*/  ISETP.GE.OR P1, PT, R7, UR4, !P0 ;  /* 0x0000000407007c0c */ /* 0x000fda000c726670 */
[----:B------:R-:W0:Y:S01]  /*194e0*/  @!P1 LDC.64 R2, c[0x0][0xc80] ;  /* 0x00032000ff029b82 */ /* 0x000e220000000a00 */
[----:B------:R-:W-:Y:S02]  /*194f0*/  IMAD.MOV.U32 R17, RZ, RZ, RZ ;  /* 0x000000ffff117224 */ /* 0x000fe400078e00ff */
[----:B------:R-:W-:Y:S02]  /*19500*/  IMAD.MOV.U32 R11, RZ, RZ, RZ ;  /* 0x000000ffff0b7224 */ /* 0x000fe400078e00ff */
[----:B------:R-:W-:Y:S02]  /*19510*/  IMAD.MOV.U32 R5, RZ, RZ, R14 ;  /* 0x000000ffff057224 */ /* 0x000fe400078e000e */
[----:B0-----:R-:W-:-:S06]  /*19520*/  @!P1 IMAD.WIDE R2, R7, 0x4, R2 ;  /* 0x0000000407029825 */ /* 0x001fcc00078e0202 */
[----:B------:R-:W2:Y:S01]  /*19530*/  @!P1 LDG.E R2, desc[UR50][R2.64] ;  /* 0x0000003202029981 */ /* 0x000ea2000c1e1900 */
[C---:B------:R-:W-:Y:S02]  /*19540*/  ISETP.GE.U32.AND P2, PT, R8.reuse, 0x2, PT ;  /* 0x000000020800780c */ /* 0x040fe40003f46070 */
[C---:B------:R-:W-:Y:S02]  /*19550*/  ISETP.GE.U32.AND P3, PT, R8.reuse, 0x4, PT ;  /* 0x000000040800780c */ /* 0x040fe40003f66070 */
[C---:B------:R-:W-:Y:S02]  /*19560*/  ISETP.GE.U32.AND P4, PT, R8.reuse, 0x8, PT ;  /* 0x000000080800780c */ /* 0x040fe40003f86070 */
[C---:B------:R-:W-:Y:S01]  /*19570*/  ISETP.GE.U32.AND P5, PT, R8.reuse, 0x10, PT ;  /* 0x000000100800780c */ /* 0x040fe20003fa6070 */
[----:B--2---:R-:W-:Y:S01]  /*19580*/  @!P1 IMAD.MOV.U32 R17, RZ, RZ, R2 ;  /* 0x000000ffff119224 */ /* 0x004fe200078e0002 */
[----:B------:R-:W-:-:S03]  /*19590*/  ISETP.NE.AND P1, PT, R8, RZ, PT ;  /* 0x000000ff0800720c */ /* 0x000fc60003f25270 */
[----:B------:R-:W-:-:S10]  /*195a0*/  IMAD.MOV.U32 R13, RZ, RZ, R17 ;  /* 0x000000ffff0d7224 */ /* 0x000fd400078e0011 */
[----:B------:R-:W-:Y:S05]  /*195b0*/  WARPSYNC.COLLECTIVE R15, `(.L_x_11243) ;  /* 0x000000000f087348 */ /* 0x000fea0003c00000 */
[----:B------:R0:W1:Y:S02]  /*195c0*/  SHFL.UP P6, R14, R13, R12, R11 ;  /* 0x0400000c0d0e7389 */ /* 0x00006400000c000b */
[----:B01----:R-:W-:Y:S01]  /*195d0*/  ENDCOLLECTIVE ;  /* 0x000000000000791b */ /* 0x003fe20003800000 */
.L_x_11243:
[----:B------:R-:W-:Y:S01]  /*195e0*/  IMAD.MOV.U32 R12, RZ, RZ, 0x2 ;  /* 0x00000002ff0c7424 */ /* 0x000fe200078e00ff */
[----:B------:R-:W-:-:S05]  /*195f0*/  SEL R4, R14, RZ, P1 ;  /* 0x000000ff0e047207 */ /* 0x000fca0000800000 */
[----:B------:R-:W-:-:S04]  /*19600*/  IMAD.IADD R4, R17, 0x1, R4 ;  /* 0x0000000111047824 */ /* 0x000fc800078e0204 */
[----:B------:R-:W-:-:S07]  /*19610*/  IMAD.MOV.U32 R13, RZ, RZ, R4 ;  /* 0x000000ffff0d7224 */ /* 0x000fce00078e0004 */
[----:B------:R-:W-:Y:S05]  /*19620*/  WARPSYNC.COLLECTIVE R15, `(.L_x_11244) ;  /* 0x000000000f087348 */ /* 0x000fea0003c00000 */
[----:B------:R0:W1:Y:S02]  /*19630*/  SHFL.UP P6, R14, R13, R12, R11 ;  /* 0x0400000c0d0e7389 */ /* 0x00006400000c000b */
[----:B01----:R-:W-:Y:S01]  /*19640*/  ENDCOLLECTIVE ;  /* 0x000000000000791b */ /* 0x003fe20003800000 */
.L_x_11244:
[----:B------:R-:W-:Y:S01]  /*19650*/  IMAD.MOV.U32 R12, RZ, RZ, 0x4 ;  /* 0x00000004ff0c7424 */ /* 0x000fe200078e00ff */
[----:B------:R-:W-:-:S05]  /*19660*/  SEL R3, R14, RZ, P2 ;  /* 0x000000ff0e037207 */ /* 0x000fca0001000000 */
[----:B------:R-:W-:-:S04]  /*19670*/  IMAD.IADD R6, R4, 0x1, R3 ;  /* 0x0000000104067824 */ /* 0x000fc800078e0203 */
[----:B------:R-:W-:-:S07]  /*19680*/  IMAD.MOV.U32 R13, RZ, RZ, R6 ;  /* 0x000000ffff0d7224 */ /* 0x000fce00078e0006 */
[----:B------:R-:W-:Y:S05]  /*19690*/  WARPSYNC.COLLECTIVE R15, `(.L_x_11245) ;  /* 0x000000000f087348 */ /* 0x000fea0003c00000 */
[----:B------:R0:W1:Y:S02]  /*196a0*/  SHFL.UP P6, R14, R13, R12, R11 ;  /* 0x0400000c0d0e7389 */ /* 0x00006400000c000b */
[----:B01----:R-:W-:Y:S01]  /*196b0*/  ENDCOLLECTIVE ;  /* 0x000000000000791b */ /* 0x003fe20003800000 */
.L_x_11245:
[----:B------:R-:W-:Y:S01]  /*196c0*/  IMAD.MOV.U32 R12, RZ, RZ, 0x8 ;  /* 0x00000008ff0c7424 */ /* 0x000fe200078e00ff */
[----:B------:R-:W-:-:S05]  /*196d0*/  SEL R3, R14, RZ, P3 ;  /* 0x000000ff0e037207 */ /* 0x000fca0001800000 */
[----:B------:R-:W-:-:S04]  /*196e0*/  IMAD.IADD R2, R6, 0x1, R3 ;  /* 0x0000000106027824 */ /* 0x000fc800078e0203 */
[----:B------:R-:W-:-:S07]  /*196f0*/  IMAD.MOV.U32 R13, RZ, RZ, R2 ;  /* 0x000000ffff0d7224 */ /* 0x000fce00078e0002 */
[----:B------:R-:W-:Y:S05]  /*19700*/  WARPSYNC.COLLECTIVE R15, `(.L_x_11246) ;  /* 0x000000000f087348 */ /* 0x000fea0003c00000 */
[----:B------:R0:W1:Y:S02]  /*19710*/  SHFL.UP P6, R14, R13, R12, R11 ;  /* 0x0400000c0d0e7389 */ /* 0x00006400000c000b */
[----:B01----:R-:W-:Y:S01]  /*19720*/  ENDCOLLECTIVE ;  /* 0x000000000000791b */ /* 0x003fe20003800000 */
.L_x_11246:
[----:B------:R-:W-:Y:S01]  /*19730*/  IMAD.MOV.U32 R12, RZ, RZ, 0x10 ;  /* 0x00000010ff0c7424 */ /* 0x000fe200078e00ff */
[----:B------:R-:W-:-:S05]  /*19740*/  SEL R3, R14, RZ, P4 ;  /* 0x000000ff0e037207 */ /* 0x000fca0002000000 */
[----:B------:R-:W-:-:S04]  /*19750*/  IMAD.IADD R3, R2, 0x1, R3 ;  /* 0x0000000102037824 */ /* 0x000fc800078e0203 */
[----:B------:R-:W-:-:S07]  /*19760*/  IMAD.MOV.U32 R13, RZ, RZ, R3 ;  /* 0x000000ffff0d7224 */ /* 0x000fce00078e0003 */
[----:B------:R-:W-:Y:S05]  /*19770*/  WARPSYNC.COLLECTIVE R15, `(.L_x_11247) ;  /* 0x000000000f087348 */ /* 0x000fea0003c00000 */
[----:B------:R0:W1:Y:S02]  /*19780*/  SHFL.UP P6, R14, R13, R12, R11 ;  /* 0x0400000c0d0e7389 */ /* 0x00006400000c000b */
[----:B01----:R-:W-:Y:S01]  /*19790*/  ENDCOLLECTIVE ;  /* 0x000000000000791b */ /* 0x003fe20003800000 */
.L_x_11247:
        /* <DEDUP_REMOVED lines=8> */
.L_x_11248:
[----:B------:R-:W-:Y:S05]  /*19820*/  BRA `(.L_x_11249) ;  /* 0xffffffdc00b47947 */ /* 0x000fea000383ffff */
.L_x_11192:
        /* <DEDUP_REMOVED lines=8> */
.L_x_11251:
[----:B------:R-:W-:Y:S05]  /*198b0*/  BSYNC B0 ;  /* 0x0000000000007941 */ /* 0x000fea0003800000 */
.L_x_11250:
        /* <DEDUP_REMOVED lines=8> */
.L_x_11252:
[----:B------:R-:W-:Y:S01]  /*19940*/  IMAD.MOV.U32 R12, RZ, RZ, 0x4 ;  /* 0x00000004ff0c7424 */ /* 0x000fe200078e00ff */
[----:B------:R-:W-:-:S05]  /*19950*/  SEL R2, R14, RZ, P2 ;  /* 0x000000ff0e027207 */ /* 0x000fca0001000000 */
[----:B------:R-:W-:-:S04]  /*19960*/  IMAD.IADD R2, R13, 0x1, R2 ;  /* 0x000000010d027824 */ /* 0x000fc800078e0202 */
[----:B------:R-:W-:-:S07]  /*19970*/  IMAD.MOV.U32 R13, RZ, RZ, R2 ;  /* 0x000000ffff0d7224 */ /* 0x000fce00078e0002 */
[----:B------:R-:W-:Y:S05]  /*19980*/  WARPSYNC.COLLECTIVE R15, `(.L_x_11253) ;  /* 0x000000000f087348 */ /* 0x000fea0003c00000 */
[----:B------:R0:W1:Y:S02]  /*19990*/  SHFL.UP P6, R14, R13, R12, R11 ;  /* 0x0400000c0d0e7389 */ /* 0x00006400000c000b */
[----:B01----:R-:W-:Y:S01]  /*199a0*/  ENDCOLLECTIVE ;  /* 0x000000000000791b */ /* 0x003fe20003800000 */
.L_x_11253:
[----:B------:R-:W-:Y:S01]  /*199b0*/  IMAD.MOV.U32 R12, RZ, RZ, 0x8 ;  /* 0x00000008ff0c7424 */ /* 0x000fe200078e00ff */
[----:B------:R-:W-:-:S05]  /*199c0*/  SEL R3, R14, RZ, P3 ;  /* 0x000000ff0e037207 */ /* 0x000fca0001800000 */
[----:B------:R-:W-:-:S04]  /*199d0*/  IMAD.IADD R3, R2, 0x1, R3 ;  /* 0x0000000102037824 */ /* 0x000fc800078e0203 */
[----:B------:R-:W-:-:S07]  /*199e0*/  IMAD.MOV.U32 R13, RZ, RZ, R3 ;  /* 0x000000ffff0d7224 */ /* 0x000fce00078e0003 */
[----:B------:R-:W-:Y:S05]  /*199f0*/  WARPSYNC.COLLECTIVE R15, `(.L_x_11254) ;  /* 0x000000000f087348 */ /* 0x000fea0003c00000 */
[----:B------:R0:W1:Y:S02]  /*19a00*/  SHFL.UP P6, R14, R13, R12, R11 ;  /* 0x0400000c0d0e7389 */ /* 0x00006400000c000b */
[----:B01----:R-:W-:Y:S01]  /*19a10*/  ENDCOLLECTIVE ;  /* 0x000000000000791b */ /* 0x003fe20003800000 */
.L_x_11254:
[----:B------:R-:W-:Y:S01]  /*19a20*/  IMAD.MOV.U32 R12, RZ, RZ, 0x10 ;  /* 0x00000010ff0c7424 */ /* 0x000fe200078e00ff */
[----:B------:R-:W-:-:S05]  /*19a30*/  SEL R4, R14, RZ, P4 ;  /* 0x000000ff0e047207 */ /* 0x000fca0002000000 */
[----:B------:R-:W-:-:S04]  /*19a40*/  IMAD.IADD R4, R3, 0x1, R4 ;  /* 0x0000000103047824 */ /* 0x000fc800078e0204 */
[----:B------:R-:W-:-:S07]  /*19a50*/  IMAD.MOV.U32 R13, RZ, RZ, R4 ;  /* 0x000000ffff0d7224 */ /* 0x000fce00078e0004 */
[----:B------:R-:W-:Y:S05]  /*19a60*/  WARPSYNC.COLLECTIVE R15, `(.L_x_11255) ;  /* 0x000000000f087348 */ /* 0x000fea0003c00000 */
[----:B------:R0:W1:Y:S02]  /*19a70*/  SHFL.UP P6, R14, R13, R12, R11 ;  /* 0x0400000c0d0e7389 */ /* 0x00006400000c000b */
[----:B01----:R-:W-:Y:S01]  /*19a80*/  ENDCOLLECTIVE ;  /* 0x000000000000791b */ /* 0x003fe20003800000 */
.L_x_11255:
        /* <DEDUP_REMOVED lines=8> */
.L_x_11256:
[----:B------:R-:W-:Y:S05]  /*19b10*/  BRA `(.L_x_11257) ;  /* 0xffffffdc00947947 */ /* 0x000fea000383ffff */
.L_x_11194:
[----:B------:R-:W-:Y:S01]  /*19b20*/  BSSY B0, `(.L_x_11258) ;  /* 0x0000006000007945 */ /* 0x000fe20003800000 */
[----:B------:R-:W-:Y:S01]  /*19b30*/  PLOP3.LUT P6, PT, P6, PT, PT, 0x8, 0x0 ;  /* 0x000000000000781c */ /* 0x000fe200037ce170 */
[----:B------:R-:W-:-:S12]  /*19b40*/  IMAD.MOV.U32 R15, RZ, RZ, -0x1 ;  /* 0xffffffffff0f7424 */ /* 0x000fd800078e00ff */
[----:B012---:R-:W-:Y:S05]  /*19b50*/  WARPSYNC.COLLECTIVE R15, `(.L_x_11259) ;  /* 0x000000000f087348 */ /* 0x007fea0003c00000 */
[----:B------:R-:W-:Y:S01]  /*19b60*/  VOTE.ANY R14, PT, P6 ;  /* 0x00000000000e7806 */ /* 0x000fe200030e0100 */
[----:B012---:R-:W-:Y:S06]  /*19b70*/  ENDCOLLECTIVE ;  /* 0x000000000000791b */ /* 0x007fec0003800000 */
.L_x_11259:
[----:B------:R-:W-:Y:S05]  /*19b80*/  BSYNC B0 ;  /* 0x0000000000007941 */ /* 0x000fea0003800000 */
.L_x_11258:
        /* <DEDUP_REMOVED lines=9> */
.L_x_11260:
[----:B------:R-:W-:Y:S01]  /*19c20*/  IMAD.MOV.U32 R17, RZ, RZ, R14 ;  /* 0x000000ffff117224 */ /* 0x000fe200078e000e */
[----:B------:R-:W-:Y:S06]  /*19c30*/  BRA `(.L_x_11261) ;  /* 0xffffffdc00847947 */ /* 0x000fec000383ffff */
.L_x_11196:
[----:B------:R-:W-:Y:S01]  /*19c40*/  BSSY B0, `(.L_x_11262) ;  /* 0x0000007000007945 */ /* 0x000fe20003800000 */
[----:B------:R-:W-:Y:S02]  /*19c50*/  IMAD.MOV.U32 R13, RZ, RZ, R3 ;  /* 0x000000ffff0d7224 */ /* 0x000fe400078e0003 */
[----:B------:R-:W-:Y:S02]  /*19c60*/  IMAD.MOV.U32 R11, RZ, RZ, 0x1f ;  /* 0x0000001fff0b7424 */ /* 0x000fe400078e00ff */
[----:B------:R-:W-:-:S07]  /*19c70*/  IMAD.MOV.U32 R15, RZ, RZ, -0x1 ;  /* 0xffffffffff0f7424 */ /* 0x000fce00078e00ff */
[----:B01234-:R-:W-:Y:S05]  /*19c80*/  WARPSYNC.COLLECTIVE R15, `(.L_x_11263) ;  /* 0x000000000f087348 */ /* 0x01ffea0003c00000 */
[----:B------:R0:W0:Y:S02]  /*19c90*/  SHFL.IDX P6, R14, R13, R12, R11 ;  /* 0x0000000c0d0e7389 */ /* 0x00002400000c000b */
[----:B01234-:R-:W-:Y:S01]  /*19ca0*/  ENDCOLLECTIVE ;  /* 0x000000000000791b */ /* 0x01ffe20003800000 */
.L_x_11263:
[----:B------:R-:W-:Y:S05]  /*19cb0*/  BSYNC B0 ;  /* 0x0000000000007941 */ /* 0x000fea0003800000 */
.L_x_11262:
[----:B------:R-:W-:Y:S05]  /*19cc0*/  BRA `(.L_x_11195) ;  /* 0xffffffdc007c7947 */ /* 0x000fea000383ffff */
.L_x_11200:
[----:B0-----:R0:W1:Y:S02]  /*19cd0*/  SYNCS.PHASECHK.TRANS64.TRYWAIT P0, [R9+URZ+0x2d820], R0 ;  /* 0x02d82000090075a7 */ /* 0x001064000800017f */
[----:B-1----:R-:W-:Y:S05]  /*19ce0*/  @!P0 NANOSLEEP.SYNCS 0x989680 ;  /* 0x009896800000895d */ /* 0x002fea0003900000 */
[----:B------:R-:W1:Y:S02]  /*19cf0*/  @!P0 SYNCS.PHASECHK.TRANS64 P0, [R9+URZ+0x2d820], R0 ;  /* 0x02d82000090085a7 */ /* 0x000e64000800007f */
[----:B-1----:R-:W-:Y:S05]  /*19d00*/  @!P0 BRA `(.L_x_11200) ;  /* 0xfffffffc00f08947 */ /* 0x002fea000383ffff */
[----:B------:R-:W-:Y:S05]  /*19d10*/  BRA `(.L_x_11264) ;  /* 0xffffffe000f47947 */ /* 0x000fea000383ffff */
.L_x_11201:
        /* <DEDUP_REMOVED lines=8> */
[----:B0-2-4-:R-:W-:Y:S05]  /*19da0*/  WARPSYNC.COLLECTIVE R15, `(.L_x_11266) ;  /* 0x000000000f087348 */ /* 0x015fea0003c00000 */
[----:B------:R1:W3:Y:S02]  /*19db0*/  SHFL.IDX P6, R14, R13, R12, R11 ;  /* 0x0000000c0d0e7389 */ /* 0x0002e400000c000b */
[----:B01234-:R-:W-:Y:S01]  /*19dc0*/  ENDCOLLECTIVE ;  /* 0x000000000000791b */ /* 0x01ffe20003800000 */
.L_x_11266:
[----:B------:R-:W-:Y:S05]  /*19dd0*/  BSYNC B0 ;  /* 0x0000000000007941 */ /* 0x000fea0003800000 */
.L_x_11265:
[----:B------:R-:W-:Y:S05]  /*19de0*/  BRA `(.L_x_11267) ;  /* 0xffffffe000dc7947 */ /* 0x000fea000383ffff */
.L_x_11204:
[----:B------:R-:W-:Y:S01]  /*19df0*/  BSSY B1, `(.L_x_11268) ;  /* 0x0000006000017945 */ /* 0x000fe20003800000 */
[----:B------:R-:W-:-:S07]  /*19e00*/  IMAD.MOV.U32 R15, RZ, RZ, -0x1 ;  /* 0xffffffffff0f7424 */ /* 0x000fce00078e00ff */
[----:B0-2-4-:R-:W-:Y:S05]  /*19e10*/  WARPSYNC.COLLECTIVE R15, `(.L_x_11269) ;  /* 0x000000000f0c7348 */ /* 0x015fea0003c00000 */
[----:B------:R-:W-:Y:S02]  /*19e20*/  ELECT P6, UR62, PT ;  /* 0x00000000003e782f */ /* 0x000fe400038c0000 */
[----:B------:R-:W-:Y:S01]  /*19e30*/  MOV R14, UR62 ;  /* 0x0000003e000e7c02 */ /* 0x000fe20008000f00 */
[----:B0-2-4-:R-:W-:Y:S10]  /*19e40*/  ENDCOLLECTIVE ;  /* 0x000000000000791b */ /* 0x015ff40003800000 */
.L_x_11269:
[----:B------:R-:W-:Y:S05]  /*19e50*/  BSYNC B1 ;  /* 0x0000000000017941 */ /* 0x000fea0003800000 */
.L_x_11268:
[----:B------:R-:W-:Y:S05]  /*19e60*/  BRA `(.L_x_11270) ;  /* 0xffffffe000d47947 */ /* 0x000fea000383ffff */
.L_x_11206:
[----:B0-----:R0:W1:Y:S02]  /*19e70*/  SYNCS.PHASECHK.TRANS64.TRYWAIT P0, [R5+URZ], R4 ;  /* 0x00000004050075a7 */ /* 0x001064000800017f */
[----:B-1----:R-:W-:Y:S05]  /*19e80*/  @!P0 NANOSLEEP.SYNCS 0x989680 ;  /* 0x009896800000895d */ /* 0x002fea0003900000 */
[----:B------:R-:W1:Y:S02]  /*19e90*/  @!P0 SYNCS.PHASECHK.TRANS64 P0, [R5+URZ], R4 ;  /* 0x00000004050085a7 */ /* 0x000e64000800007f */
[----:B-1----:R-:W-:Y:S05]  /*19ea0*/  @!P0 BRA `(.L_x_11206) ;  /* 0xfffffffc00f08947 */ /* 0x002fea000383ffff */
[----:B------:R-:W-:Y:S05]  /*19eb0*/  BRA `(.L_x_11271) ;  /* 0xffffffe400087947 */ /* 0x000fea000383ffff */
.L_x_11207:
[----:B-1----:R1:W3:Y:S02]  /*19ec0*/  SYNCS.PHASECHK.TRANS64.TRYWAIT P0, [R3+URZ], R2 ;  /* 0x00000002030075a7 */ /* 0x0022e4000800017f */
[----:B---3--:R-:W-:Y:S05]  /*19ed0*/  @!P0 NANOSLEEP.SYNCS 0x989680 ;  /* 0x009896800000895d */ /* 0x008fea0003900000 */
[----:B------:R-:W3:Y:S02]  /*19ee0*/  @!P0 SYNCS.PHASECHK.TRANS64 P0, [R3+URZ], R2 ;  /* 0x00000002030085a7 */ /* 0x000ee4000800007f */
[----:B---3--:R-:W-:Y:S05]  /*19ef0*/  @!P0 BRA `(.L_x_11207) ;  /* 0xfffffffc00f08947 */ /* 0x008fea000383ffff */
[----:B------:R-:W-:Y:S05]  /*19f00*/  BRA `(.L_x_11272) ;  /* 0xffffffe000fc7947 */ /* 0x000fea000383ffff */
.L_x_11209:
[----:B---3--:R3:W0:Y:S02]  /*19f10*/  SYNCS.PHASECHK.TRANS64.TRYWAIT P0, [R23+URZ], R4 ;  /* 0x00000004170075a7 */ /* 0x008624000800017f */
[----:B0-----:R-:W-:Y:S05]  /*19f20*/  @!P0 NANOSLEEP.SYNCS 0x989680 ;  /* 0x009896800000895d */ /* 0x001fea0003900000 */
[----:B------:R-:W0:Y:S02]  /*19f30*/  @!P0 SYNCS.PHASECHK.TRANS64 P0, [R23+URZ], R4 ;  /* 0x00000004170085a7 */ /* 0x000e24000800007f */
[----:B0-----:R-:W-:Y:S05]  /*19f40*/  @!P0 BRA `(.L_x_11209) ;  /* 0xfffffffc00f08947 */ /* 0x001fea000383ffff */
[----:B------:R-:W-:Y:S05]  /*19f50*/  BRA `(.L_x_11273) ;  /* 0xffffffe400007947 */ /* 0x000fea000383ffff */
.L_x_11274:
        /* <DEDUP_REMOVED lines=10> */
.L_x_15323:


//--------------------- .text._ZN7cutlass13device_kernelIN5flash11enable_sm90INS1_16FlashAttnFwdSm90INS1_25CollectiveMainloopFwdSm90ILi2EN4cute5tupleIJNS5_1CILi1EEES8_S8_EEENS6_IJNS7_ILi192EEENS7_ILi128EEENS7_ILi96EEEEEELi96ENS_10bfloat16_tEfNS_4arch4Sm90ELb0ELb1ELb1ELb1ELb0ELb1ELb0ELb0ELb1ELb1ELb0ELb0EEENS1_21CollectiveEpilogueFwdINS6_IJSA_SC_SB_EEES9_SE_SG_Li384ELb1ELb1ELb0ELb0EEENS1_36VarlenDynamicPersistentTileSchedulerILi192ELi128ELi384ELi128ELb0ELb1ELb1ELb1ELb0ELb1EEEEEEEEEvNT_6ParamsE --------------------------
	.section	.text._ZN7cutlass13device_kernelIN5flash11enable_sm90INS1_16FlashAttnFwdSm90INS1_25CollectiveMainloopFwdSm90ILi2EN4cute5tupleIJNS5_1CILi1EEES8_S8_EEENS6_IJNS7_ILi192EEENS7_ILi128EEENS7_ILi96EEEEEELi96ENS_10bfloat16_tEfNS_4arch4Sm90ELb0ELb1ELb1ELb1ELb0ELb1ELb0ELb0ELb1ELb1ELb0ELb0EEENS1_21CollectiveEpilogueFwdINS6_IJSA_SC_SB_EEES9_SE_SG_Li384ELb1ELb1ELb0ELb0EEENS1_36VarlenDynamicPersistentTileSchedulerILi192ELi128ELi384ELi128ELb0ELb1ELb1ELb1ELb0ELb1EEEEEEEEEvNT_6ParamsE,"ax",@progbits
	.align	128
.text._ZN7cutlass13device_kernelIN5flash11enable_sm90INS1_16FlashAttnFwdSm90INS1_25CollectiveMainloopFwdSm90ILi2EN4cute5tupleIJNS5_1CILi1EEES8_S8_EEENS6_IJNS7_ILi192EEENS7_ILi128EEENS7_ILi96EEEEEELi96ENS_10bfloat16_tEfNS_4arch4Sm90ELb0ELb1ELb1ELb1ELb0ELb1ELb0ELb0ELb1ELb1ELb0ELb0EEENS1_21CollectiveEpilogueFwdINS6_IJSA_SC_SB_EEES9_SE_SG_Li384ELb1ELb1ELb0ELb0EEENS1_36VarlenDynamicPersistentTileSchedulerILi192ELi128ELi384ELi128ELb0ELb1ELb1ELb1ELb0ELb1EEEEEEEEEvNT_6ParamsE:
        .type           _ZN7cutlass13device_kernelIN5flash11enable_sm90INS1_16FlashAttnFwdSm90INS1_25CollectiveMainloopFwdSm90ILi2EN4cute5tupleIJNS5_1CILi1EEES8_S8_EEENS6_IJNS7_ILi192EEENS7_ILi128EEENS7_ILi96EEEEEELi96ENS_10bfloat16_tEfNS_4arch4Sm90ELb0ELb1ELb1ELb1ELb0ELb1ELb0ELb0ELb1ELb1ELb0ELb0EEENS1_21CollectiveEpilogueFwdINS6_IJSA_SC_SB_EEES9_SE_SG_Li384ELb1ELb1ELb0ELb0EEENS1_36VarlenDynamicPersistentTileSchedulerILi192ELi128ELi384ELi128ELb0ELb1ELb1ELb1ELb0ELb1EEEEEEEEEvNT_6ParamsE,@function
        .size           _ZN7cutlass13device_kernelIN5flash11enable_sm90INS1_16FlashAttnFwdSm90INS1_25CollectiveMainloopFwdSm90ILi2EN4cute5tupleIJNS5_1CILi1EEES8_S8_EEENS6_IJNS7_ILi192EEENS7_ILi128EEENS7_ILi96EEEEEELi96ENS_10bfloat16_tEfNS_4arch4Sm90ELb0ELb1ELb1ELb1ELb0ELb1ELb0ELb0ELb1ELb1ELb0ELb0EEENS1_21CollectiveEpilogueFwdINS6_IJSA_SC_SB_EEES9_SE_SG_Li384ELb1ELb1ELb0ELb0EEENS1_36VarlenDynamicPersistentTileSchedulerILi192ELi128ELi384ELi128ELb0ELb1ELb1ELb1ELb0ELb1EEEEEEEEEvNT_6ParamsE,(.L_x_15324 - _ZN7cutlass13device_kernelIN5flash11enable_sm90INS1_16FlashAttnFwdSm90INS1_25CollectiveMainloopFwdSm90ILi2EN4cute5tupleIJNS5_1CILi1EEES8_S8_EEENS6_IJNS7_ILi192EEENS7_ILi128EEENS7_ILi96EEEEEELi96ENS_10bfloat16_tEfNS_4arch4Sm90ELb0ELb1ELb1ELb1ELb0ELb1ELb0ELb0ELb1ELb1ELb0ELb0EEENS1_21CollectiveEpilogueFwdINS6_IJSA_SC_SB_EEES9_SE_SG_Li384ELb1ELb1ELb0ELb0EEENS1_36VarlenDynamicPersistentTileSchedulerILi192ELi128ELi384ELi128ELb0ELb1ELb1ELb1ELb0ELb1EEEEEEEEEvNT_6ParamsE)
        .other          _ZN7cutlass13device_kernelIN5flash11enable_sm90INS1_16FlashAttnFwdSm90INS1_25CollectiveMainloopFwdSm90ILi2EN4cute5tupleIJNS5_1CILi1EEES8_S8_EEENS6_IJNS7_ILi192EEENS7_ILi128EEENS7_ILi96EEEEEELi96ENS_10bfloat16_tEfNS_4arch4Sm90ELb0ELb1ELb1ELb1ELb0ELb1ELb0ELb0ELb1ELb1ELb0ELb0EEENS1_21CollectiveEpilogueFwdINS6_IJSA_SC_SB_EEES9_SE_SG_Li384ELb1ELb1ELb0ELb0EEENS1_36VarlenDynamicPersistentTileSchedulerILi192ELi128ELi384ELi128ELb0ELb1ELb1ELb1ELb0ELb1EEEEEEEEEvNT_6ParamsE,@"STO_CUDA_ENTRY STV_DEFAULT"
_ZN7cutlass13device_kernelIN5flash11enable_sm90INS1_16FlashAttnFwdSm90INS1_25CollectiveMainloopFwdSm90ILi2EN4cute5tupleIJNS5_1CILi1EEES8_S8_EEENS6_IJNS7_ILi192EEENS7_ILi128EEENS7_ILi96EEEEEELi96ENS_10bfloat16_tEfNS_4arch4Sm90ELb0ELb1ELb1ELb1ELb0ELb1ELb0ELb0ELb1ELb1ELb0ELb0EEENS1_21CollectiveEpilogueFwdINS6_IJSA_SC_SB_EEES9_SE_SG_Li384ELb1ELb1ELb0ELb0EEENS1_36VarlenDynamicPersistentTileSchedulerILi192ELi128ELi384ELi128ELb0ELb1ELb1ELb1ELb0ELb1EEEEEEEEEvNT_6ParamsE:
        /* <DEDUP_REMOVED lines=24> */
.L_x_11276:
[----:B------:R-:W-:Y:S05]  /*0180*/  BSYNC B0 ;  /* 0x0000000000007941 */ /* 0x000fea0003800000 */
.L_x_11275:
        /* <DEDUP_REMOVED lines=41> */
.L_x_11277:
        /* <DEDUP_REMOVED lines=22> */
.L_x_11278:
        /* <DEDUP_REMOVED lines=18> */
.L_x_11279:
        /* <DEDUP_REMOVED lines=22> */
.L_x_11280:
        /* <DEDUP_REMOVED lines=22> */
.L_x_11281:
[----:B------:R-:W-:Y:S01]  /*0960*/  PLOP3.LUT P0, PT, PT, PT, UP0, 0x80, 0x0 ;  /* 0x000000000000781c */ /* 0x000fe20003f0f008 */
[----:B------:R-:W-:Y:S01]  /*0970*/  UMOV UR36, 0x1 ;  /* 0x0000000100247882 */ /* 0x000fe20000000000 */
[----:B------:R-:W-:Y:S01]  /*0980*/  NOP ;  /* 0x0000000000007918 */ /* 0x000fe20000000000 */
[----:B------:R-:W-:Y:S01]  /*0990*/  USEL UR36, UR36, 0x2, !UP0 ;  /* 0x0000000224247887 */ /* 0x000fe2000c000000 */
[----:B------:R-:W-:Y:S01]  /*09a0*/  BSSY B9, `(.L_x_11282) ;  /* 0x0002406000097945 */ /* 0x000fe20003800000 */
[----:B------:R-:W-:Y:S01]  /*09b0*/  ULDC.64 UR40, c[0x0][0x208] ;  /* 0x0000820000287ab9 */ /* 0x000fe20000000a00 */
[----:B012-4-:R-:W-:Y:S07]  /*09c0*/  BAR.SYNC.DEFER_BLOCKING 0x0 ;  /* 0x0000000000007b1d */ /* 0x017fee0000010000 */
[----:B------:R-:W-:Y:S05]  /*09d0*/  @!P0 BRA `(.L_x_11283) ;  /* 0x000001bc00ac8947 */ /* 0x000fea0003800000 */
.L_x_11284:
[----:B------:R-:W-:-:S08]  /*09e0*/  NOP ;  /* 0x0000000000007918 */ /* 0x000fd00000000000 */
[----:B------:R-:W0:Y:S02]  /*09f0*/  USETMAXREG.TRY_ALLOC.CTAPOOL UP0, 0xa0 ;  /* 0x000000a0000079c8 */ /* 0x000e240008000600 */
[----:B0-----:R-:W-:-:S13]  /*0a00*/  PLOP3.LUT P0, PT, PT, PT, UP0, 0x80, 0x0 ;  /* 0x000000000000781c */ /* 0x001fda0003f0f008 */
[----:B------:R-:W-:Y:S05]  /*0a10*/  @!P0 BRA `(.L_x_11284) ;  /* 0xfffffffc00f08947 */ /* 0x000fea000383ffff */
[----:B------:R-:W0:Y:S01]  /*0a20*/  S2R R0, SR_TID.X ;  /* 0x0000000000007919 */ /* 0x000e220000002100 */
[----:B------:R-:W1:Y:S01]  /*0a30*/  S2UR UR5, SR_CgaCtaId ;  /* 0x00000000000579c3 */ /* 0x000e620000008800 */
[----:B------:R-:W-:Y:S01]  /*0a40*/  UMOV UR4, 0x400 ;  /* 0x0000040000047882 */ /* 0x000fe20000000000 */
[----:B------:R-:W-:-:S06]  /*0a50*/  LOP3.LUT R23, R23, 0xdfffffff, RZ, 0xc0, !PT ;  /* 0xdfffffff17177812 */ /* 0x000fcc00078ec0ff */
[----:B------:R-:W-:Y:S06]  /*0a60*/  BAR.ARV 0x8, 0x200 ;  /* 0x0208000000007b1d */ /* 0x000fec0000002000 */
[----:B-1----:R-:W-:-:S06]  /*0a70*/  ULEA UR4, UR5, UR4, 0x18 ;  /* 0x0000000405047291 */ /* 0x002fcc000f8ec03f */
[----:B------:R-:W-:Y:S01]  /*0a80*/  IMAD.U32 R2, RZ, RZ, UR4 ;  /* 0x00000004ff027e24 */ /* 0x000fe2000f8e00ff */
[----:B0-----:R-:W-:Y:S01]  /*0a90*/  SHF.R.U32.HI R0, RZ, 0x7, R0 ;  /* 0x00000007ff007819 */ /* 0x001fe20000011600 */
[----:B------:R-:W-:-:S03]  /*0aa0*/  ULDC UR4, c[0x0][0xc3c] ;  /* 0x00030f0000047ab9 */ /* 0x000fc60000000800 */
[----:B------:R-:W-:-:S13]  /*0ab0*/  ISETP.NE.AND P0, PT, R0, 0x1, PT ;  /* 0x000000010000780c */ /* 0x000fda0003f05270 */
[----:B------:R-:W-:Y:S01]  /*0ac0*/  @P0 LOP3.LUT R23, R23, 0x20000000, RZ, 0xfc, !PT ;  /* 0x2000000017170812 */ /* 0x000fe200078efcff */
[----:B------:R-:W-:Y:S08]  /*0ad0*/  @!P0 BAR.ARV 0x9, 0x100 ;  /* 0x0244000000008b1d */ /* 0x000ff00000002000 */
[----:B------:R-:W-:Y:S06]  /*0ae0*/  BAR.SYNC.DEFER_BLOCKING 0x5, 0x200 ;  /* 0x0148000000007b1d */ /* 0x000fec0000010000 */
[----:B------:R-:W0:Y:S02]  /*0af0*/  LDS.128 R72, [R2+0x2d8d0] ;  /* 0x02d8d00002487984 */ /* 0x000e240000000c00 */
[----:B------:R-:W-:Y:S06]  /*0b00*/  BAR.ARV 0x4, 0x200 ;  /* 0x0108000000007b1d */ /* 0x000fec0000002000 */
[----:B0-----:R-:W-:-:S13]  /*0b10*/  ISETP.GE.AND P0, PT, R75, UR4, PT ;  /* 0x000000044b007c0c */ /* 0x001fda000bf06270 */
[----:B------:R-:W-:Y:S05]  /*0b20*/  @P0 BRA `(.L_x_11285) ;  /* 0x0000023c00b40947 */ /* 0x000fea0003800000 */
[----:B------:R-:W0:Y:S01]  /*0b30*/  S2R R0, SR_TID.X ;  /* 0x0000000000007919 */ /* 0x000e220000002100 */
[----:B------:R-:W-:Y:S01]  /*0b40*/  R2UR UR38, R2 ;  /* 0x00000000022672ca */ /* 0x000fe200000e0000 */
[----:B------:R-:W-:Y:S01]  /*0b50*/  IMAD.MOV.U32 R141, RZ, RZ, 0x40 ;  /* 0x00000040ff8d7424 */ /* 0x000fe200078e00ff */
[----:B------:R-:W-:Y:S01]  /*0b60*/  ULOP3.LUT UR37, UR36, 0x1, URZ, 0xfc, !UPT ;  /* 0x0000000124257892 */ /* 0x000fe2000f8efc3f */
[----:B------:R-:W-:-:S10]  /*0b70*/  IMAD.MOV.U32 R154, RZ, RZ, RZ ;  /* 0x000000ffff9a7224 */ /* 0x000fd400078e00ff */
[----:B------:R-:W-:Y:S01]  /*0b80*/  UIADD3 UR38, UR38, 0xc400, URZ ;  /* 0x0000c40026267890 */ /* 0x000fe2000fffe03f */
[----:B0-----:R-:W-:-:S05]  /*0b90*/  VIADD R13, R0, 0xffffff80 ;  /* 0xffffff80000d7836 */ /* 0x001fca0000000000 */
[----:B------:R-:W-:Y:S02]  /*0ba0*/  SHF.R.S32.HI R0, RZ, 0x1f, R13 ;  /* 0x0000001fff007819 */ /* 0x000fe4000001140d */
[-C--:B------:R-:W-:Y:S02]  /*0bb0*/  LEA.HI R6, R13, R13.reuse, RZ, 0x1 ;  /* 0x0000000d0d067211 */ /* 0x080fe400078f08ff */
[CC--:B------:R-:W-:Y:S02]  /*0bc0*/  LEA.HI R8, R0.reuse, R13.reuse, RZ, 0x2 ;  /* 0x0000000d00087211 */ /* 0x0c0fe400078f10ff */
[----:B------:R-:W-:Y:S02]  /*0bd0*/  LEA.HI R4, R0, R13, RZ, 0x4 ;  /* 0x0000000d00047211 */ /* 0x000fe400078f20ff */
[----:B------:R-:W-:Y:S02]  /*0be0*/  SHF.R.S32.HI R19, RZ, 0x1, R6 ;  /* 0x00000001ff137819 */ /* 0x000fe40000011406 */
[----:B------:R-:W-:-:S02]  /*0bf0*/  LOP3.LUT R7, R6, 0xfffffffe, RZ, 0xc0, !PT ;  /* 0xfffffffe06077812 */ /* 0x000fc400078ec0ff */
[----:B------:R-:W-:Y:S02]  /*0c00*/  LOP3.LUT R10, R8, 0xfffffffc, RZ, 0xc0, !PT ;  /* 0xfffffffc080a7812 */ /* 0x000fe400078ec0ff */
[----:B------:R-:W-:Y:S01]  /*0c10*/  SHF.R.S32.HI R5, RZ, 0x4, R4 ;  /* 0x00000004ff057819 */ /* 0x000fe20000011404 */
[C---:B------:R-:W-:Y:S01]  /*0c20*/  IMAD.IADD R7, R13.reuse, 0x1, -R7 ;  /* 0x000000010d077824 */ /* 0x040fe200078e0a07 */
[----:B------:R-:W-:Y:S01]  /*0c30*/  LEA.HI R9, R6, R19, RZ, 0x1 ;  /* 0x0000001306097211 */ /* 0x000fe200078f08ff */
[----:B------:R-:W-:Y:S01]  /*0c40*/  IMAD.IADD R11, R13, 0x1, -R10 ;  /* 0x000000010d0b7824 */ /* 0x000fe200078e0a0a */
[----:B------:R-:W-:Y:S01]  /*0c50*/  LEA.HI R6, R4, R5, RZ, 0x1 ;  /* 0x0000000504067211 */ /* 0x000fe200078f08ff */
[----:B------:R-:W-:Y:S01]  /*0c60*/  IMAD.SHL.U32 R24, R7, 0x4, RZ ;  /* 0x0000000407187824 */ /* 0x000fe200078e00ff */
[----:B------:R-:W-:Y:S01]  /*0c70*/  LOP3.LUT R10, R9, 0x7fffffe, RZ, 0xc0, !PT ;  /* 0x07fffffe090a7812 */ /* 0x000fe200078ec0ff */
[----:B------:R-:W-:Y:S01]  /*0c80*/  IMAD.SHL.U32 R136, R7, 0x8, RZ ;  /* 0x0000000807887824 */ /* 0x000fe200078e00ff */
[----:B------:R-:W-:Y:S01]  /*0c90*/  LOP3.LUT R6, R6, 0x1ffffffe, RZ, 0xc0, !PT ;  /* 0x1ffffffe06067812 */ /* 0x000fe200078ec0ff */
[----:B------:R-:W-:Y:S01]  /*0ca0*/  VIADD R14, R24, 0x20 ;  /* 0x00000020180e7836 */ /* 0x000fe20000000000 */
[----:B------:R-:W-:Y:S01]  /*0cb0*/  LEA.HI R9, R11, R11, RZ, 0x1 ;  /* 0x0000000b0b097211 */ /* 0x000fe200078f08ff */
[----:B------:R-:W-:Y:S01]  /*0cc0*/  IMAD.IADD R10, R19, 0x1, -R10 ;  /* 0x00000001130a7824 */ /* 0x000fe200078e0a0a */
[----:B------:R-:W-:Y:S01]  /*0cd0*/  LEA.HI R3, R0, R13, RZ, 0x7 ;  /* 0x0000000d00037211 */ /* 0x000fe200078f38ff */
[----:B------:R-:W-:Y:S01]  /*0ce0*/  IMAD.IADD R6, R5, 0x1, -R6 ;  /* 0x0000000105067824 */ /* 0x000fe200078e0a06 */
[----:B------:R-:W-:Y:S01]  /*0cf0*/  LOP3.LUT R12, R9, 0x1ffffffe, RZ, 0xc0, !PT ;  /* 0x1ffffffe090c7812 */ /* 0x000fe200078ec0ff */
[----:B------:R-:W-:Y:S01]  /*0d00*/  IMAD R18, R5, 0x8, R10 ;  /* 0x0000000805127824 */ /* 0x000fe200078e020a */
[----:B------:R-:W-:Y:S01]  /*0d10*/  LOP3.LUT R4, R4, 0xfffffff0, RZ, 0xc0, !PT ;  /* 0xfffffff004047812 */ /* 0x000fe200078ec0ff */
[----:B------:R-:W-:Y:S01]  /*0d20*/  IMAD.IADD R9, R24, 0x1, R14 ;  /* 0x0000000118097824 */ /* 0x000fe200078e020e */
[----:B------:R-:W-:Y:S01]  /*0d30*/  LOP3.LUT R5, R3, 0xffffff80, RZ, 0xc0, !PT ;  /* 0xffffff8003057812 */ /* 0x000fe200078ec0ff */
[----:B------:R-:W-:Y:S01]  /*0d40*/  STL [R1], R24 ;  /* 0x0000001801007387 */ /* 0x000fe20000100800 */
[----:B------:R-:W-:Y:S01]  /*0d50*/  SHF.R.S32.HI R22, RZ, 0x7, R3 ;  /* 0x00000007ff167819 */ /* 0x000fe20000011403 */
[C---:B------:R-:W-:Y:S01]  /*0d60*/  IMAD.IADD R4, R13.reuse, 0x1, -R4 ;  /* 0x000000010d047824 */ /* 0x040fe200078e0a04 */
[----:B------:R-:W-:Y:S01]  /*0d70*/  SHF.R.S32.HI R10, RZ, 0x1f, R9 ;  /* 0x0000001fff0a7819 */ /* 0x000fe20000011409 */
[----:B------:R-:W-:Y:S01]  /*0d80*/  IMAD.IADD R20, R13, 0x1, -R5 ;  /* 0x000000010d147824 */ /* 0x000fe200078e0a05 */
[----:B------:R-:W-:Y:S01]  /*0d90*/  SHF.R.S32.HI R21, RZ, 0x2, R8 ;  /* 0x00000002ff157819 */ /* 0x000fe20000011408 */
[----:B------:R0:W-:Y:S01]  /*0da0*/  STL [R1+0x28], R14 ;  /* 0x0000280e01007387 */ /* 0x0001e20000100800 */
[-C--:B------:R-:W-:Y:S01]  /*0db0*/  LEA.HI R15, R10, R9.reuse, RZ, 0x3 ;  /* 0x000000090a0f7211 */ /* 0x080fe200078f18ff */
[----:B------:R-:W-:Y:S01]  /*0dc0*/  IMAD.SHL.U32 R6, R6, 0x8, RZ ;  /* 0x0000000806067824 */ /* 0x000fe200078e00ff */
[----:B------:R-:W-:-:S02]  /*0dd0*/  LEA.HI R16, R10, R9, RZ, 0x5 ;  /* 0x000000090a107211 */ /* 0x000fc400078f28ff */
[----:B------:R-:W-:Y:S02]  /*0de0*/  SHF.R.S32.HI R3, RZ, 0x1f, R4 ;  /* 0x0000001fff037819 */ /* 0x000fe40000011404 */
[----:B------:R-:W-:Y:S02]  /*0df0*/  SHF.R.S32.HI R10, RZ, 0x1f, R20 ;  /* 0x0000001fff0a7819 */ /* 0x000fe40000011414 */
[----:B------:R-:W-:Y:S01]  /*0e00*/  SHF.R.S32.HI R8, RZ, 0x1f, R8 ;  /* 0x0000001fff087819 */ /* 0x000fe20000011408 */
[----:B0-----:R-:W-:Y:S01]  /*0e10*/  IMAD.IADD R14, R11, 0x1, -R12 ;  /* 0x000000010b0e7824 */ /* 0x001fe200078e0a0c */
[----:B------:R-:W-:Y:S02]  /*0e20*/  LEA.HI R3, R3, R4, RZ, 0x3 ;  /* 0x0000000403037211 */ /* 0x000fe400078f18ff */
[----:B------:R-:W-:Y:S02]  /*0e30*/  LEA.HI R11, R10, R20, RZ, 0x2 ;  /* 0x000000140a0b7211 */ /* 0x000fe400078f10ff */
[----:B------:R-:W-:-:S02]  /*0e40*/  LEA.HI R8, R8, R21, RZ, 0x2 ;  /* 0x0000001508087211 */ /* 0x000fc400078f10ff */
[C---:B------:R-:W-:Y:S01]  /*0e50*/  LOP3.LUT R5, R3.reuse, 0xfffffff8, RZ, 0xc0, !PT ;  /* 0xfffffff803057812 */ /* 0x040fe200078ec0ff */
[----:B------:R-:W-:Y:S01]  /*0e60*/  IMAD.SHL.U32 R3, R3, 0x40, RZ ;  /* 0x0000004003037824 */ /* 0x000fe200078e00ff */
[--C-:B------:R-:W-:Y:S02]  /*0e70*/  SHF.R.S32.HI R12, RZ, 0x2, R11.reuse ;  /* 0x00000002ff0c7819 */ /* 0x100fe4000001140b */
[----:B------:R-:W-:Y:S01]  /*0e80*/  SHF.R.S32.HI R9, RZ, 0x1f, R11 ;  /* 0x0000001fff097819 */ /* 0x000fe2000001140b */
[----:B------:R-:W-:Y:S01]  /*0e90*/  IMAD.IADD R5, R4, 0x1, -R5 ;  /* 0x0000000104057824 */ /* 0x000fe200078e0a05 */
[----:B------:R-:W-:Y:S02]  /*0ea0*/  LEA.HI R0, R0, R13, RZ, 0x5 ;  /* 0x0000000d00007211 */ /* 0x000fe400078f28ff */
[----:B------:R-:W-:Y:S02]  /*0eb0*/  LOP3.LUT R8, R8, 0xfffffffc, RZ, 0xc0, !PT ;  /* 0xfffffffc08087812 */ /* 0x000fe400078ec0ff */
[----:B------:R-:W-:Y:S01]  /*0ec0*/  LEA.HI R13, R9, R12, RZ, 0x3 ;  /* 0x0000000c090d7211 */ /* 0x000fe200078f18ff */
[----:B------:R-:W-:Y:S01]  /*0ed0*/  IMAD.HI R9, R22, 0x55555556, RZ ;  /* 0x5555555616097827 */ /* 0x000fe200078e02ff */
[----:B------:R-:W-:-:S02]  /*0ee0*/  SHF.R.S32.HI R0, RZ, 0x5, R0 ;  /* 0x00000005ff007819 */ /* 0x000fc40000011400 */
[----:B------:R-:W-:Y:S01]  /*0ef0*/  LOP3.LUT R3, R3, 0x7ffffe00, RZ, 0xc0, !PT ;  /* 0x7ffffe0003037812 */ /* 0x000fe200078ec0ff */
[----:B------:R-:W-:Y:S01]  /*0f00*/  IMAD.IADD R21, R21, 0x1, -R8 ;  /* 0x0000000115157824 */ /* 0x000fe200078e0a08 */
[----:B------:R-:W-:Y:S01]  /*0f10*/  LOP3.LUT R13, R13, 0xfffffff8, RZ, 0xc0, !PT ;  /* 0xfffffff80d0d7812 */ /* 0x000fe200078ec0ff */
[----:B------:R-:W-:Y:S01]  /*0f20*/  IMAD R17, R0, 0x10, R4 ;  /* 0x0000001000117824 */ /* 0x000fe200078e0204 */
[----:B------:R-:W-:Y:S01]  /*0f30*/  LEA.HI R10, R10, R20, RZ, 0x5 ;  /* 0x000000140a0a7211 */ /* 0x000fe200078f28ff */
[----:B------:R-:W-:Y:S01]  /*0f40*/  IMAD R3, R0, 0x400, R3 ;  /* 0x0000040000037824 */ /* 0x000fe200078e0203 */
[----:B------:R-:W-:Y:S01]  /*0f50*/  R2P PR, R5, 0x6 ;  /* 0x0000000605007804 */ /* 0x000fe20000000000 */
[----:B------:R-:W-:Y:S01]  /*0f60*/  IMAD.SHL.U32 R0, R21, 0x40, RZ ;  /* 0x0000004015007824 */ /* 0x000fe200078e00ff */
[----:B------:R-:W-:Y:S01]  /*0f70*/  LEA.HI R9, R9, R9, RZ, 0x1 ;  /* 0x0000000909097211 */ /* 0x000fe200078f08ff */
[----:B------:R-:W-:Y:S01]  /*0f80*/  IMAD.SHL.U32 R5, R5, 0x40, RZ ;  /* 0x0000004005057824 */ /* 0x000fe200078e00ff */
[----:B------:R-:W-:Y:S01]  /*0f90*/  SHF.R.S32.HI R10, RZ, 0x5, R10 ;  /* 0x00000005ff0a7819 */ /* 0x000fe2000001140a */
[----:B------:R-:W-:Y:S01]  /*0fa0*/  IMAD.IADD R13, R12, 0x1, -R13 ;  /* 0x000000010c0d7824 */ /* 0x000fe200078e0a0d */
[----:B------:R0:W-:Y:S01]  /*0fb0*/  STL [R1+0x4c], R21 ;  /* 0x00004c1501007387 */ /* 0x0001e20000100800 */
[----:B------:R-:W-:Y:S01]  /*0fc0*/  IMAD.SHL.U32 R8, R18, 0x20, RZ ;  /* 0x0000002012087824 */ /* 0x000fe200078e00ff */
[----:B------:R-:W-:Y:S01]  /*0fd0*/  LOP3.LUT R5, R5, 0x1c0, RZ, 0xc0, !PT ;  /* 0x000001c005057812 */ /* 0x000fe200078ec0ff */
[----:B------:R-:W-:Y:S01]  /*0fe0*/  IMAD R9, R9, -0x3, R22 ;  /* 0xfffffffd09097824 */ /* 0x000fe200078e0216 */
[----:B------:R-:W-:Y:S01]  /*0ff0*/  SHF.R.S32.HI R16, RZ, 0x5, R16 ;  /* 0x00000005ff107819 */ /* 0x000fe20000011410 */
[----:B------:R-:W-:Y:S01]  /*1000*/  IMAD R10, R10, 0x10, R13 ;  /* 0x000000100a0a7824 */ /* 0x000fe200078e020d */
[----:B------:R-:W-:Y:S01]  /*1010*/  STL [R1+0x14], R8 ;  /* 0x0000140801007387 */ /* 0x000fe20000100800 */
[----:B------:R-:W-:Y:S01]  /*1020*/  SEL R141, R141, 0xffffffc0, !P2 ;  /* 0xffffffc08d8d7807 */ /* 0x000fe20005000000 */
[----:B------:R-:W-:Y:S01]  /*1030*/  IMAD.MOV.U32 R18, RZ, RZ, RZ ;  /* 0x000000ffff127224 */ /* 0x000fe200078e00ff */
[----:B------:R-:W-:Y:S01]  /*1040*/  LOP3.LUT R139, R11, 0x7ffffffc, RZ, 0xc0, !PT ;  /* 0x7ffffffc0b8b7812 */ /* 0x000fe200078ec0ff */
[----:B------:R-:W-:Y:S01]  /*1050*/  IMAD R4, R9, 0x40, R10 ;  /* 0x0000004009047824 */ /* 0x000fe200078e020a */
[----:B0-----:R-:W-:Y:S01]  /*1060*/  LOP3.LUT R21, R0, 0xc0, RZ, 0xc0, !PT ;  /* 0x000000c000157812 */ /* 0x001fe200078ec0ff */
[--C-:B------:R-:W-:Y:S01]  /*1070*/  IMAD.U32 R0, R17, 0x20, R6.reuse ;  /* 0x0000002011007824 */ /* 0x100fe200078e0006 */
[----:B------:R-:W-:Y:S01]  /*1080*/  LOP3.LUT R6, R5, 0x8, R6, 0xf8, !PT ;  /* 0x0000000805067812 */ /* 0x000fe200078ef806 */
[----:B------:R-:W-:Y:S01]  /*1090*/  IMAD R16, R16, 0x1800, R8 ;  /* 0x0000180010107824 */ /* 0x000fe200078e0208 */
[----:B------:R-:W-:Y:S01]  /*10a0*/  SHF.R.U32.HI R12, RZ, 0x3, R21 ;  /* 0x00000003ff0c7819 */ /* 0x000fe20000011615 */
[----:B------:R-:W-:Y:S01]  /*10b0*/  STL [R1+0xc], R21 ;  /* 0x00000c1501007387 */ /* 0x000fe20000100800 */
[----:B------:R-:W-:Y:S01]  /*10c0*/  SHF.R.U32.HI R5, RZ, 0x3, R5 ;  /* 0x00000003ff057819 */ /* 0x000fe20000011605 */
[----:B------:R-:W-:Y:S01]  /*10d0*/  IMAD.IADD R139, R20, 0x1, -R139 ;  /* 0x00000001148b7824 */ /* 0x000fe200078e0a8b */
[----:B------:R-:W-:Y:S01]  /*10e0*/  LOP3.LUT R15, R21, 0x18, R15, 0xf8, !PT ;  /* 0x00000018150f7812 */ /* 0x000fe200078ef80f */
[----:B------:R0:W-:Y:S01]  /*10f0*/  STL [R1+0x64], R0 ;  /* 0x0000640001007387 */ /* 0x0001e20000100800 */
[----:B------:R-:W-:-:S02]  /*1100*/  LOP3.LUT R6, R6, R5, RZ, 0x3c, !PT ;  /* 0x0000000506067212 */ /* 0x000fc400078e3cff */
[----:B------:R-:W-:Y:S01]  /*1110*/  LOP3.LUT R15, R15, R12, RZ, 0x3c, !PT ;  /* 0x0000000c0f0f7212 */ /* 0x000fe200078e3cff */
[----:B------:R-:W-:Y:S01]  /*1120*/  STL [R1+0x10], R12 ;  /* 0x0000100c01007387 */ /* 0x000fe20000100800 */
[----:B------:R-:W-:Y:S01]  /*1130*/  SHF.R.S32.HI R5, RZ, 0x1f, R19 ;  /* 0x0000001fff057819 */ /* 0x000fe20000011413 */
[----:B------:R-:W-:Y:S02]  /*1140*/  IMAD.IADD R3, R3, 0x1, R6 ;  /* 0x0000000103037824 */ /* 0x000fe400078e0206 */
[----:B------:R-:W-:Y:S01]  /*1150*/  STL [R1+0x60], R4 ;  /* 0x0000600401007387 */ /* 0x000fe20000100800 */
[C---:B------:R-:W-:Y:S02]  /*1160*/  VIADD R6, R24.reuse, 0x8 ;  /* 0x0000000818067836 */ /* 0x040fe40000000000 */
[C---:B0-----:R-:W-:Y:S01]  /*1170*/  VIADD R0, R24.reuse, 0x10 ;  /* 0x0000001018007836 */ /* 0x041fe20000000000 */
[----:B------:R-:W-:Y:S01]  /*1180*/  STL [R1+0x58], RZ ;  /* 0x000058ff01007387 */ /* 0x000fe20000100800 */
[----:B------:R-:W-:-:S02]  /*1190*/  VIADD R5, R24, 0x18 ;  /* 0x0000001818057836 */ /* 0x000fc40000000000 */
[----:B------:R-:W-:Y:S01]  /*11a0*/  IMAD R140, R3, 0x2, R2 ;  /* 0x00000002038c7824 */ /* 0x000fe200078e0202 */
[----:B------:R0:W-:Y:S01]  /*11b0*/  STL [R1+0x2c], R0 ;  /* 0x00002c0001007387 */ /* 0x0001e20000100800 */
[----:B------:R-:W-:Y:S02]  /*11c0*/  VIADD R3, R24, 0x28 ;  /* 0x0000002818037836 */ /* 0x000fe40000000000 */
[----:B------:R-:W-:Y:S01]  /*11d0*/  IMAD.IADD R15, R16, 0x1, R15 ;  /* 0x00000001100f7824 */ /* 0x000fe200078e020f */
[----:B------:R-:W-:Y:S01]  /*11e0*/  STL [R1+0x30], R6 ;  /* 0x0000300601007387 */ /* 0x000fe20000100800 */
[----:B------:R-:W-:Y:S01]  /*11f0*/  VIADD R142, R140, 0x21800 ;  /* 0x000218008c8e7836 */ /* 0x000fe20000000000 */
[----:B------:R-:W-:Y:S02]  /*1200*/  CS2R R16, SRZ ;  /* 0x0000000000107805 */ /* 0x000fe4000001ff00 */
[----:B------:R1:W-:Y:S01]  /*1210*/  STL [R1+0x34], R5 ;  /* 0x0000340501007387 */ /* 0x0003e20000100800 */
[----:B0-----:R-:W-:-:S03]  /*1220*/  LOP3.LUT R0, R21, 0x8, R136, 0xf8, !PT ;  /* 0x0000000815007812 */ /* 0x001fc600078ef888 */
[----:B------:R0:W-:Y:S01]  /*1230*/  STL [R1+0x38], R3 ;  /* 0x0000380301007387 */ /* 0x0001e20000100800 */
[----:B------:R-:W-:Y:S02]  /*1240*/  LOP3.LUT R0, R0, R12, RZ, 0x3c, !PT ;  /* 0x0000000c00007212 */ /* 0x000fe400078e3cff */
[----:B-1----:R-:W-:-:S03]  /*1250*/  LEA R5, R15, UR38, 0x1 ;  /* 0x000000260f057c11 */ /* 0x002fc6000f8e08ff */
[----:B------:R-:W-:Y:S02]  /*1260*/  IMAD.IADD R0, R8, 0x1, R0 ;  /* 0x0000000108007824 */ /* 0x000fe400078e0200 */
[----:B0-----:R-:W-:Y:S02]  /*1270*/  VIADD R3, R140, 0x21820 ;  /* 0x000218208c037836 */ /* 0x001fe40000000000 */
[C---:B------:R-:W-:Y:S01]  /*1280*/  @P1 VIADD R3, R142.reuse, 0xffffffe0 ;  /* 0xffffffe08e031836 */ /* 0x040fe20000000000 */
[----:B------:R0:W-:Y:S01]  /*1290*/  STL [R1+0x48], R0 ;  /* 0x0000480001007387 */ /* 0x0001e20000100800 */
[----:B------:R-:W-:Y:S02]  /*12a0*/  IMAD.IADD R142, R142, 0x1, R141 ;  /* 0x000000018e8e7824 */ /* 0x000fe400078e028d */
[----:B------:R-:W-:Y:S01]  /*12b0*/  IMAD.IADD R141, R141, 0x1, R3 ;  /* 0x000000018d8d7824 */ /* 0x000fe200078e0203 */
[----:B------:R-:W-:Y:S04]  /*12c0*/  STL [R1+0x5c], R5 ;  /* 0x00005c0501007387 */ /* 0x000fe80000100800 */
[----:B------:R-:W-:Y:S01]  /*12d0*/  STL [R1+0x20], R3 ;  /* 0x0000200301007387 */ /* 0x000fe20000100800 */
[----:B0-----:R-:W-:-:S05]  /*12e0*/  IMAD R0, R14, 0x8, R4 ;  /* 0x000000080e007824 */ /* 0x001fca00078e0204 */
[----:B------:R0:W-:Y:S02]  /*12f0*/  STL [R1+0x40], R0 ;  /* 0x0000400001007387 */ /* 0x0001e40000100800 */
[----:B0-----:R-:W-:-:S05]  /*1300*/  VIADD R0, R3, 0x6000 ;  /* 0x0000600003007836 */ /* 0x001fca0000000000 */
[----:B------:R0:W-:Y:S02]  /*1310*/  STL [R1+0x24], R0 ;  /* 0x0000240001007387 */ /* 0x0001e40000100800 */
.L_x_11490:
[----:B------:R-:W-:Y:S05]  /*1320*/  YIELD ;  /* 0x0000000000007946 */ /* 0x000fea0003800000 */
[----:B------:R-:W-:Y:S01]  /*1330*/  ULDC.64 UR4, c[0x0][0xa28] ;  /* 0x00028a0000047ab9 */ /* 0x000fe20000000a00 */
[----:B0-2-4-:R-:W1:Y:S01]  /*1340*/  LDC.64 R6, c[0x0][0xa08] ;  /* 0x00028200ff067b82 */ /* 0x015e620000000a00 */
        /* <DEDUP_REMOVED lines=9> */
[----:B------:R-:W2:Y:S01]  /*13e0*/  @P1 LDC.64 R4, c[0x0][0xa28] ;  /* 0x00028a00ff041b82 */ /* 0x000ea20000000a00 */
[----:B------:R-:W-:Y:S01]  /*13f0*/  ISETP.NE.AND.EX P0, PT, RZ, UR5, PT, P0 ;  /* 0x00000005ff007c0c */ /* 0x000fe2000bf05300 */
[----:B-1----:R-:W-:-:S06]  /*1400*/  IMAD.WIDE R10, R75, 0x4, R6 ;  /* 0x000000044b0a7825 */ /* 0x002fcc00078e0206 */
[----:B------:R-:W1:Y:S01]  /*1410*/  @P2 LDC.64 R8, c[0x0][0xa18] ;  /* 0x00028600ff082b82 */ /* 0x000e620000000a00 */
[----:B------:R-:W-:Y:S02]  /*1420*/  ULDC UR4, c[0x0][0x288] ;  /* 0x0000a20000047ab9 */ /* 0x000fe40000000800 */
[----:B------:R-:W-:Y:S01]  /*1430*/  IMAD.U32 R22, RZ, RZ, UR4 ;  /* 0x00000004ff167e24 */ /* 0x000fe2000f8e00ff */
[----:B------:R-:W-:Y:S02]  /*1440*/  ULDC.64 UR4, c[0x0][0x418] ;  /* 0x0001060000047ab9 */ /* 0x000fe40000000a00 */
[----:B---3--:R3:W5:Y:S01]  /*1450*/  @P0 LDG.E R27, desc[UR40][R10.64] ;  /* 0x000000280a1b0981 */ /* 0x008762000c1e1900 */
[----:B--2---:R-:W-:-:S05]  /*1460*/  @P1 IMAD.WIDE R4, R75, 0x4, R4 ;  /* 0x000000044b041825 */ /* 0x004fca00078e0204 */
[----:B------:R3:W5:Y:S01]  /*1470*/  @P1 LDG.E R3, desc[UR40][R4.64] ;  /* 0x0000002804031981 */ /* 0x000762000c1e1900 */
[----:B-1----:R-:W-:-:S05]  /*1480*/  @P2 IMAD.WIDE R6, R75, 0x4, R8 ;  /* 0x000000044b062825 */ /* 0x002fca00078e0208 */
        /* <DEDUP_REMOVED lines=10> */
[----:B---3--:R-:W-:Y:S06]  /*1530*/  @P2 BRA `(.L_x_11286) ;  /* 0x0000000000242947 */ /* 0x008fec0003800000 */
[----:B------:R-:W-:Y:S02]  /*1540*/  ULDC.64 UR4, c[0x0][0xa00] ;  /* 0x0002800000047ab9 */ /* 0x000fe40000000a00 */
[----:B------:R-:W-:-:S04]  /*1550*/  ISETP.NE.U32.AND P1, PT, RZ, UR4, PT ;  /* 0x00000004ff007c0c */ /* 0x000fc8000bf25070 */
[----:B------:R-:W-:-:S13]  /*1560*/  ISETP.NE.AND.EX P1, PT, RZ, UR5, PT, P1 ;  /* 0x00000005ff007c0c */ /* 0x000fda000bf25310 */
[----:B------:R-:W-:Y:S05]  /*1570*/  @!P1 BRA `(.L_x_11286) ;  /* 0x0000000000149947 */ /* 0x000fea0003800000 */
[----:B------:R-:W1:Y:S02]  /*1580*/  LDC.64 R4, c[0x0][0xa00] ;  /* 0x00028000ff047b82 */ /* 0x000e640000000a00 */
[----:B-1----:R-:W-:-:S05]  /*1590*/  IMAD.WIDE R4, R75, 0x4, R4 ;  /* 0x000000044b047825 */ /* 0x002fca00078e0204 */
[----:B-----5:R-:W2:Y:S04]  /*15a0*/  LDG.E R22, desc[UR40][R4.64] ;  /* 0x0000002804167981 */ /* 0x020ea8000c1e1900 */
[----:B------:R-:W2:Y:S02]  /*15b0*/  LDG.E R7, desc[UR40][R4.64+0x4] ;  /* 0x0000042804077981 */ /* 0x000ea4000c1e1900 */
[----:B--2---:R-:W-:-:S07]  /*15c0*/  IMAD.IADD R22, R7, 0x1, -R22 ;  /* 0x0000000107167824 */ /* 0x004fce00078e0a16 */
.L_x_11286:
[----:B------:R-:W-:Y:S01]  /*15d0*/  ULDC.64 UR4, c[0x0][0xa20] ;  /* 0x0002880000047ab9 */ /* 0x000fe20000000a00 */
[----:B------:R1:W-:Y:S01]  /*15e0*/  STL [R1+0x50], R74 ;  /* 0x0000504a01007387 */ /* 0x0003e20000100800 */
[----:B------:R-:W-:-:S03]  /*15f0*/  ISETP.NE.U32.AND P1, PT, RZ, UR4, PT ;  /* 0x00000004ff007c0c */ /* 0x000fc6000bf25070 */
[----:B------:R1:W-:Y:S01]  /*1600*/  STL [R1+0x54], R75 ;  /* 0x0000544b01007387 */ /* 0x0003e20000100800 */
[----:B------:R-:W-:-:S13]  /*1610*/  ISETP.NE.AND.EX P1, PT, RZ, UR5, PT, P1 ;  /* 0x00000005ff007c0c */ /* 0x000fda000bf25310 */
[----:B-1----:R-:W-:Y:S05]  /*1620*/  @!P1 BRA `(.L_x_11287) ;  /* 0x0000000000109947 */ /* 0x002fea0003800000 */
[----:B------:R-:W1:Y:S02]  /*1630*/  LDC.64 R28, c[0x0][0xa20] ;  /* 0x00028800ff1c7b82 */ /* 0x000e640000000a00 */
[----:B-1----:R-:W-:-:S06]  /*1640*/  IMAD.WIDE R28, R75, 0x4, R28 ;  /* 0x000000044b1c7825 */ /* 0x002fcc00078e021c */
[----:B------:R1:W5:Y:S01]  /*1650*/  LDG.E R28, desc[UR40][R28.64] ;  /* 0x000000281c1c7981 */ /* 0x000362000c1e1900 */
[----:B------:R-:W-:Y:S05]  /*1660*/  BRA `(.L_x_11288) ;  /* 0x0000000000107947 */ /* 0x000fea0003800000 */
.L_x_11287:
[----:B------:R-:W-:Y:S05]  /*1670*/  @!P0 BRA `(.L_x_11288) ;  /* 0x00000000000c8947 */ /* 0x000fea0003800000 */
[----:B------:R-:W2:Y:S04]  /*1680*/  LDG.E R5, desc[UR40][R10.64] ;  /* 0x000000280a057981 */ /* 0x000ea8000c1e1900 */
[----:B------:R-:W2:Y:S02]  /*1690*/  LDG.E R28, desc[UR40][R10.64+0x4] ;  /* 0x000004280a1c7981 */ /* 0x000ea4000c1e1900 */
[----:B--2---:R-:W-:-:S07]  /*16a0*/  IMAD.IADD R28, R28, 0x1, -R5 ;  /* 0x000000011c1c7824 */ /* 0x004fce00078e0a05 */
.L_x_11288:
[----:B------:R-:W-:Y:S01]  /*16b0*/  ULDC.64 UR4, c[0x0][0xa10] ;  /* 0x0002840000047ab9 */ /* 0x000fe20000000a00 */
[----:B------:R-:W2:Y:S01]  /*16c0*/  LDC R4, c[0x0][0x448] ;  /* 0x00011200ff047b82 */ /* 0x000ea20000000800 */
[----:B------:R-:W-:-:S04]  /*16d0*/  ISETP.NE.U32.AND P0, PT, RZ, UR4, PT ;  /* 0x00000004ff007c0c */ /* 0x000fc8000bf05070 */
[----:B------:R-:W-:Y:S01]  /*16e0*/  ISETP.NE.AND.EX P0, PT, RZ, UR5, PT, P0 ;  /* 0x00000005ff007c0c */ /* 0x000fe2000bf05300 */
[----:B------:R-:W-:Y:S02]  /*16f0*/  ULDC.64 UR4, c[0x0][0xa30] ;  /* 0x00028c0000047ab9 */ /* 0x000fe40000000a00 */
[----:B------:R-:W-:-:S04]  /*1700*/  ISETP.NE.U32.AND P1, PT, RZ, UR4, PT ;  /* 0x00000004ff007c0c */ /* 0x000fc8000bf25070 */
[----:B------:R-:W-:-:S06]  /*1710*/  ISETP.NE.AND.EX P1, PT, RZ, UR5, PT, P1 ;  /* 0x00000005ff007c0c */ /* 0x000fcc000bf25310 */
[----:B------:R-:W3:Y:S08]  /*1720*/  @P0 LDC.64 R6, c[0x0][0xa10] ;  /* 0x00028400ff060b82 */ /* 0x000ef00000000a00 */
[----:B------:R-:W4:Y:S01]  /*1730*/  @P1 LDC.64 R8, c[0x0][0xa30] ;  /* 0x00028c00ff081b82 */ /* 0x000f220000000a00 */
[----:B---3--:R-:W-:-:S05]  /*1740*/  @P0 IMAD.WIDE R6, R75, 0x4, R6 ;  /* 0x000000044b060825 */ /* 0x008fca00078e0206 */
[----:B0-----:R-:W3:Y:S04]  /*1750*/  @P0 LDG.E R0, desc[UR40][R6.64] ;  /* 0x0000002806000981 */ /* 0x001ee8000c1e1900 */
[----:B------:R-:W3:Y:S01]  /*1760*/  @P0 LDG.E R11, desc[UR40][R6.64+0x4] ;  /* 0x00000428060b0981 */ /* 0x000ee2000c1e1900 */
[----:B-----5:R-:W-:Y:S02]  /*1770*/  IMAD.MOV.U32 R105, RZ, RZ, R28 ;  /* 0x000000ffff697224 */ /* 0x020fe400078e001c */
[----:B----4-:R-:W-:-:S05]  /*1780*/  @P1 IMAD.WIDE R8, R75, 0x4, R8 ;  /* 0x000000044b081825 */ /* 0x010fca00078e0208 */
[----:B------:R0:W5:Y:S01]  /*1790*/  @P1 LDG.E R105, desc[UR40][R8.64] ;  /* 0x0000002808691981 */ /* 0x000162000c1e1900 */
[----:B--2---:R-:W-:Y:S01]  /*17a0*/  ISETP.NE.AND P1, PT, R4, 0x1, PT ;  /* 0x000000010400780c */ /* 0x004fe20003f25270 */
[----:B------:R-:W-:Y:S01]  /*17b0*/  IMAD R12, R73, 0xc0, RZ ;  /* 0x000000c0490c7824 */ /* 0x000fe200078e02ff */
[----:B------:R-:W2:Y:S04]  /*17c0*/  LDC.64 R4, c[0x0][0x9e0] ;  /* 0x00027800ff047b82 */ /* 0x000ea80000000a00 */
[----:B------:R4:W-:Y:S07]  /*17d0*/  STL [R1+0x18], R12 ;  /* 0x0000180c01007387 */ /* 0x0009ee0000100800 */
[----:B------:R-:W1:Y:S08]  /*17e0*/  @P1 LDC R13, c[0x0][0x44c] ;  /* 0x00011300ff0d1b82 */ /* 0x000e700000000800 */
[----:B------:R-:W0:Y:S01]  /*17f0*/  @P1 LDC R10, c[0x0][0x450] ;  /* 0x00011400ff0a1b82 */ /* 0x000e220000000800 */
[----:B--2---:R-:W-:Y:S01]  /*1800*/  ISETP.GE.AND P2, PT, R5, 0x1, PT ;  /* 0x000000010500780c */ /* 0x004fe20003f46270 */
[----:B---3--:R-:W-:-:S02]  /*1810*/  @P0 IMAD.IADD R24, R11, 0x1, -R0 ;  /* 0x000000010b180824 */ /* 0x008fc400078e0a00 */
[----:B------:R-:W-:Y:S02]  /*1820*/  IMAD.IADD R11, R28, 0x1, -R3 ;  /* 0x000000011c0b7824 */ /* 0x000fe400078e0a03 */
[----:B------:R-:W-:Y:S02]  /*1830*/  VIADD R0, R12, 0xbf ;  /* 0x000000bf0c007836 */ /* 0x000fe40000000000 */
[----:B------:R-:W-:Y:S02]  /*1840*/  IMAD.IADD R138, R11, 0x1, R24 ;  /* 0x000000010b8a7824 */ /* 0x000fe400078e0218 */
[----:B-1----:R-:W-:-:S03]  /*1850*/  @P1 IMAD.HI.U32 R3, R0, R13, RZ ;  /* 0x0000000d00031227 */ /* 0x002fc600078e00ff */
[C---:B------:R-:W-:Y:S01]  /*1860*/  IADD3 R111, R138.reuse, 0x1, -R22 ;  /* 0x000000018a6f7810 */ /* 0x040fe20007ffe816 */
[----:B------:R-:W-:Y:S01]  /*1870*/  IMAD.MOV.U32 R6, RZ, RZ, R0 ;  /* 0x000000ffff067224 */ /* 0x000fe200078e0000 */
[----:B0-----:R-:W-:Y:S01]  /*1880*/  @P1 SHF.R.U32.HI R6, RZ, R10, R3 ;  /* 0x0000000aff061219 */ /* 0x001fe20000011603 */
[----:B------:R-:W-:-:S04]  /*1890*/  VIADD R0, R138, 0x7f ;  /* 0x0000007f8a007836 */ /* 0x000fc80000000000 */
[----:B------:R-:W-:Y:S01]  /*18a0*/  IMAD.IADD R9, R111, 0x1, R6 ;  /* 0x000000016f097824 */ /* 0x000fe200078e0206 */
[----:B------:R-:W-:-:S03]  /*18b0*/  SHF.R.S32.HI R3, RZ, 0x1f, R0 ;  /* 0x0000001fff037819 */ /* 0x000fc60000011400 */
[----:B------:R-:W-:Y:S01]  /*18c0*/  IMAD.IADD R4, R9, 0x1, R4 ;  /* 0x0000000109047824 */ /* 0x000fe200078e0204 */
[----:B------:R-:W-:-:S04]  /*18d0*/  LEA.HI R3, R3, R0, RZ, 0x7 ;  /* 0x0000000003037211 */ /* 0x000fc800078f38ff */
[----:B------:R-:W-:Y:S01]  /*18e0*/  SHF.R.S32.HI R112, RZ, 0x7, R3 ;  /* 0x00000007ff707819 */ /* 0x000fe20000011403 */
[----:B----4-:R-:W-:Y:S06]  /*18f0*/  @!P2 BRA `(.L_x_11289) ;  /* 0x000000000048a947 */ /* 0x010fec0003800000 */
        /* <DEDUP_REMOVED lines=11> */
.L_x_11291:
[----:B------:R-:W-:-:S13]  /*19b0*/  ISETP.NE.AND P0, PT, R5, 0x1, PT ;  /* 0x000000010500780c */ /* 0x000fda0003f05270 */
[----:B------:R-:W0:Y:S02]  /*19c0*/  @P0 LDC.64 R6, c[0x0][0x9e8] ;  /* 0x00027a00ff060b82 */ /* 0x000e240000000a00 */
[----:B0-----:R-:W-:-:S05]  /*19d0*/  @P0 IMAD.HI.U32 R6, R0, R6, RZ ;  /* 0x0000000600060227 */ /* 0x001fca00078e00ff */
[----:B------:R-:W-:-:S07]  /*19e0*/  @P0 SHF.R.U32.HI R0, RZ, R7, R6 ;  /* 0x00000007ff000219 */ /* 0x000fce0000011606 */
.L_x_11292:
[----:B------:R-:W-:Y:S05]  /*19f0*/  BSYNC B0 ;  /* 0x0000000000007941 */ /* 0x000fea0003800000 */
.L_x_11290:
[----:B------:R-:W-:-:S05]  /*1a00*/  IMAD R3, R0, R5, R5 ;  /* 0x0000000500037224 */ /* 0x000fca00078e0205 */
[----:B------:R-:W-:-:S07]  /*1a10*/  VIMNMX R4, R4, R3, PT ;  /* 0x0000000304047248 */ /* 0x000fce0003fe0100 */
.L_x_11289:
        /* <DEDUP_REMOVED lines=20> */
.L_x_11295:
[----:B------:R-:W-:-:S13]  /*1b60*/  ISETP.NE.AND P0, PT, R5, 0x1, PT ;  /* 0x000000010500780c */ /* 0x000fda0003f05270 */
[----:B------:R-:W0:Y:S02]  /*1b70*/  @P0 LDC.64 R6, c[0x0][0x9e8] ;  /* 0x00027a00ff060b82 */ /* 0x000e240000000a00 */
[----:B0-----:R-:W-:-:S05]  /*1b80*/  @P0 IMAD.HI.U32 R6, R0, R6, RZ ;  /* 0x0000000600060227 */ /* 0x001fca00078e00ff */
[----:B------:R-:W-:-:S07]  /*1b90*/  @P0 SHF.R.U32.HI R0, RZ, R7, R6 ;  /* 0x00000007ff000219 */ /* 0x000fce0000011606 */
.L_x_11296:
[----:B------:R-:W-:Y:S05]  /*1ba0*/  BSYNC B0 ;  /* 0x0000000000007941 */ /* 0x000fea0003800000 */
.L_x_11294:
[----:B------:R-:W-:-:S05]  /*1bb0*/  IMAD R0, R0, R5, RZ ;  /* 0x0000000500007224 */ /* 0x000fca00078e02ff */
[----:B------:R-:W-:-:S07]  /*1bc0*/  VIMNMX R3, R3, R0, !PT ;  /* 0x0000000003037248 */ /* 0x000fce0007fe0100 */
.L_x_11293:
        /* <DEDUP_REMOVED lines=43> */
.L_x_11299:
[----:B------:R-:W-:Y:S05]  /*1e80*/  BSYNC B6 ;  /* 0x0000000000067941 */ /* 0x000fea0003800000 */
.L_x_11298:
        /* <DEDUP_REMOVED lines=20> */
.L_x_11301:
[----:B------:R-:W-:Y:S05]  /*1fd0*/  BSYNC B6 ;  /* 0x0000000000067941 */ /* 0x000fea0003800000 */
.L_x_11300:
[----:B------:R-:W-:Y:S01]  /*1fe0*/  IMAD.IADD R70, R27, 0x1, R28 ;  /* 0x000000011b467824 */ /* 0x000fe200078e021c */
[----:B------:R-:W2:Y:S01]  /*1ff0*/  LDL.64 R14, [R1] ;  /* 0x00000000010e7983 */ /* 0x000ea20000100a00 */
[----:B------:R-:W-:Y:S01]  /*2000*/  ULDC.64 UR4, c[0x0][0x9f8] ;  /* 0x00027e0000047ab9 */ /* 0x000fe20000000a00 */
[----:B------:R-:W0:Y:S01]  /*2010*/  LDC.64 R10, c[0x0][0x300] ;  /* 0x0000c000ff0a7b82 */ /* 0x000e220000000a00 */
[----:B------:R-:W-:Y:S01]  /*2020*/  ISETP.NE.U32.AND P0, PT, RZ, UR4, PT ;  /* 0x00000004ff007c0c */ /* 0x000fe2000bf05070 */
[----:B------:R-:W2:Y:S01]  /*2030*/  LDL.64 R28, [R1] ;  /* 0x00000000011c7983 */ /* 0x000ea20000100a00 */
[----:B------:R-:W-:Y:S02]  /*2040*/  ULDC.64 UR6, c[0x0][0xa08] ;  /* 0x0002820000067ab9 */ /* 0x000fe40000000a00 */
[----:B------:R-:W-:Y:S01]  /*2050*/  ISETP.NE.AND.EX P0, PT, RZ, UR5, PT, P0 ;  /* 0x00000005ff007c0c */ /* 0x000fe2000bf05300 */
[----:B------:R-:W3:Y:S01]  /*2060*/  LDL R37, [R1+0xc] ;  /* 0x00000c0001257983 */ /* 0x000ee20000100800 */
[----:B------:R-:W1:Y:S01]  /*2070*/  S2R R20, SR_TID.X ;  /* 0x0000000000147919 */ /* 0x000e620000002100 */
[----:B------:R-:W-:Y:S01]  /*2080*/  SHF.R.S32.HI R13, RZ, 0x1f, R70 ;  /* 0x0000001fff0d7819 */ /* 0x000fe20000011446 */
[----:B------:R-:W-:Y:S01]  /*2090*/  ULDC.64 UR4, c[0x0][0x308] ;  /* 0x0000c20000047ab9 */ /* 0x000fe20000000a00 */
[----:B------:R-:W-:Y:S01]  /*20a0*/  SHF.R.S32.HI R8, RZ, 0x1f, R74 ;  /* 0x0000001fff087819 */ /* 0x000fe2000001144a */
[----:B------:R-:W4:Y:S08]  /*20b0*/  LDC R107, c[0x0][0x3f4] ;  /* 0x0000fd00ff6b7b82 */ /* 0x000f300000000800 */
[----:B------:R-:W1:Y:S02]  /*20c0*/  @P0 LDC.64 R4, c[0x0][0x9f8] ;  /* 0x00027e00ff040b82 */ /* 0x000e640000000a00 */
[----:B-1----:R-:W-:-:S05]  /*20d0*/  @P0 IMAD.WIDE R4, R75, 0x4, R4 ;  /* 0x000000044b040825 */ /* 0x002fca00078e0204 */
[----:B------:R1:W4:Y:S01]  /*20e0*/  @P0 LDG.E R75, desc[UR40][R4.64] ;  /* 0x00000028044b0981 */ /* 0x000322000c1e1900 */
[-C--:B0-----:R-:W-:Y:S01]  /*20f0*/  IMAD R0, R13, R10.reuse, RZ ;  /* 0x0000000a0d007224 */ /* 0x081fe200078e02ff */
[----:B------:R-:W-:Y:S01]  /*2100*/  ISETP.NE.U32.AND P0, PT, RZ, UR6, PT ;  /* 0x00000006ff007c0c */ /* 0x000fe2000bf05070 */
[C---:B------:R-:W-:Y:S01]  /*2110*/  IMAD.WIDE.U32 R6, R70.reuse, R10, RZ ;  /* 0x0000000a46067225 */ /* 0x040fe200078e00ff */
[----:B------:R-:W-:Y:S02]  /*2120*/  SHF.R.U32.HI R33, RZ, 0x7, R20 ;  /* 0x00000007ff217819 */ /* 0x000fe40000011614 */
[----:B------:R-:W-:Y:S01]  /*2130*/  ISETP.NE.AND.EX P0, PT, RZ, UR7, PT, P0 ;  /* 0x00000007ff007c0c */ /* 0x000fe2000bf05300 */
[----:B------:R-:W-:Y:S01]  /*2140*/  IMAD R3, R70, R11, R0 ;  /* 0x0000000b46037224 */ /* 0x000fe200078e0200 */
[----:B------:R-:W-:-:S03]  /*2150*/  ISETP.NE.AND P6, PT, R33, 0x1, PT ;  /* 0x000000012100780c */ /* 0x000fc60003fc5270 */
[----:B------:R-:W-:Y:S02]  /*2160*/  IMAD.IADD R7, R7, 0x1, R3 ;  /* 0x0000000107077824 */ /* 0x000fe400078e0203 */
[----:B------:R-:W-:Y:S02]  /*2170*/  IMAD R3, R8, UR4, RZ ;  /* 0x0000000408037c24 */ /* 0x000fe4000f8e02ff */
[C---:B-1----:R-:W-:Y:S01]  /*2180*/  IMAD.WIDE.U32 R4, R74.reuse, UR4, R6 ;  /* 0x000000044a047c25 */ /* 0x042fe2000f8e0006 */
[----:B------:R-:W-:Y:S01]  /*2190*/  SHF.R.S32.HI R137, RZ, 0x1f, R136 ;  /* 0x0000001fff897819 */ /* 0x000fe20000011488 */
[----:B------:R-:W0:Y:S02]  /*21a0*/  LDC.64 R6, c[0x0][0x408] ;  /* 0x00010200ff067b82 */ /* 0x000e240000000a00 */
[----:B------:R-:W-:Y:S01]  /*21b0*/  IMAD R3, R74, UR5, R3 ;  /* 0x000000054a037c24 */ /* 0x000fe2000f8e0203 */
[----:B------:R-:W-:-:S03]  /*21c0*/  ULDC.64 UR4, c[0x0][0x310] ;  /* 0x0000c40000047ab9 */ /* 0x000fc60000000a00 */
[----:B------:R-:W-:Y:S02]  /*21d0*/  IMAD.IADD R5, R5, 0x1, R3 ;  /* 0x0000000105057824 */ /* 0x000fe400078e0203 */
[----:B--2---:R-:W-:-:S05]  /*21e0*/  IMAD.MOV.U32 R28, RZ, RZ, R14 ;  /* 0x000000ffff1c7224 */ /* 0x004fca00078e000e */
[----:B------:R-:W-:-:S05]  /*21f0*/  SHF.R.S32.HI R29, RZ, 0x1f, R28 ;  /* 0x0000001fff1d7819 */ /* 0x000fca000001141c */
[----:B------:R1:W-:Y:S04]  /*2200*/  STL [R1+0x4], R29 ;  /* 0x0000041d01007387 */ /* 0x0003e80000100800 */
[----:B------:R-:W2:Y:S04]  /*2210*/  LDL R36, [R1+0x10] ;  /* 0x0000100001247983 */ /* 0x000ea80000100800 */
[----:B------:R-:W2:Y:S04]  /*2220*/  LDL R35, [R1+0x14] ;  /* 0x0000140001237983 */ /* 0x000ea80000100800 */
[----:B------:R-:W2:Y:S01]  /*2230*/  LDL R34, [R1+0x4c] ;  /* 0x00004c0001227983 */ /* 0x000ea20000100800 */
[----:B------:R-:W-:-:S02]  /*2240*/  SHF.R.S32.HI R32, RZ, 0x1f, R19 ;  /* 0x0000001fff207819 */ /* 0x000fc40000011413 */
[----:B----4-:R-:W-:-:S04]  /*2250*/  SHF.R.S32.HI R0, RZ, 0x1f, R75 ;  /* 0x0000001fff007819 */ /* 0x010fc8000001144b */
[----:B------:R-:W-:Y:S02]  /*2260*/  SEL R93, R0, RZ, !P0 ;  /* 0x000000ff005d7207 */ /* 0x000fe40004000000 */
[----:B------:R-:W-:-:S03]  /*2270*/  SEL R75, R75, RZ, !P0 ;  /* 0x000000ff4b4b7207 */ /* 0x000fc60004000000 */
[----:B------:R-:W-:Y:S02]  /*2280*/  IMAD R0, R93, UR4, RZ ;  /* 0x000000045d007c24 */ /* 0x000fe4000f8e02ff */
[----:B------:R-:W-:-:S04]  /*2290*/  IMAD.WIDE.U32 R20, R75, UR4, R4 ;  /* 0x000000044b147c25 */ /* 0x000fc8000f8e0004 */
[----:B------:R-:W-:Y:S01]  /*22a0*/  IMAD R3, R75, UR5, R0 ;  /* 0x000000054b037c24 */ /* 0x000fe2000f8e0200 */
[----:B------:R-:W-:Y:S05]  /*22b0*/  @!P6 WARPSYNC.ALL ;  /* 0x000000000000e948 */ /* 0x000fea0003800000 */
[----:B------:R-:W-:Y:S01]  /*22c0*/  ULDC.64 UR4, c[0x0][0x330] ;  /* 0x0000cc0000047ab9 */ /* 0x000fe20000000a00 */
[C---:B------:R-:W-:Y:S02]  /*22d0*/  VIADD R0, R136.reuse, 0x10 ;  /* 0x0000001088007836 */ /* 0x040fe40000000000 */
[----:B------:R-:W-:Y:S01]  /*22e0*/  VIADD R72, R136, 0x30 ;  /* 0x0000003088487836 */ /* 0x000fe20000000000 */
[----:B------:R-:W-:Y:S01]  /*22f0*/  LOP3.LUT R23, R23, 0xfffffffe, RZ, 0xc0, !PT ;  /* 0xfffffffe17177812 */ /* 0x000fe200078ec0ff */
[----:B------:R-:W-:Y:S01]  /*2300*/  IMAD R5, R8, UR4, RZ ;  /* 0x0000000408057c24 */ /* 0x000fe2000f8e02ff */
[----:B------:R-:W-:Y:S01]  /*2310*/  ULDC.64 UR6, c[0x0][0x338] ;  /* 0x0000ce0000067ab9 */ /* 0x000fe20000000a00 */
[----:B------:R-:W-:Y:S01]  /*2320*/  IMAD.WIDE.U32 R60, R74, UR4, R136 ;  /* 0x000000044a3c7c25 */ /* 0x000fe2000f8e0088 */
[----:B------:R-:W-:-:S02]  /*2330*/  ULDC UR4, c[0x0][0x2f4] ;  /* 0x0000bd0000047ab9 */ /* 0x000fc40000000800 */
[----:B------:R-:W-:Y:S01]  /*2340*/  ISETP.GE.AND P1, PT, R0, UR4, PT ;  /* 0x0000000400007c0c */ /* 0x000fe2000bf26270 */
[-C--:B------:R-:W-:Y:S02]  /*2350*/  IMAD R8, R32, R10.reuse, RZ ;  /* 0x0000000a20087224 */ /* 0x080fe400078e02ff */
[----:B------:R-:W-:Y:S02]  /*2360*/  IMAD R9, R74, UR5, R5 ;  /* 0x000000054a097c24 */ /* 0x000fe4000f8e0205 */
[C---:B------:R-:W-:Y:S01]  /*2370*/  IMAD R94, R19.reuse, R11, R8 ;  /* 0x0000000b135e7224 */ /* 0x040fe200078e0208 */
[----:B------:R-:W-:Y:S01]  /*2380*/  SEL R8, RZ, 0xffffffff, P1 ;  /* 0xffffffffff087807 */ /* 0x000fe20000800000 */
[----:B------:R-:W-:Y:S01]  /*2390*/  IMAD.WIDE.U32 R4, R19, R10, R136 ;  /* 0x0000000a13047225 */ /* 0x000fe200078e0088 */
[----:B------:R-:W-:-:S03]  /*23a0*/  ISETP.GE.AND P0, PT, R136, UR4, PT ;  /* 0x0000000488007c0c */ /* 0x000fc6000bf06270 */
[----:B------:R-:W-:Y:S01]  /*23b0*/  IMAD.IADD R3, R21, 0x1, R3 ;  /* 0x0000000115037824 */ /* 0x000fe200078e0203 */
[----:B------:R-:W-:Y:S01]  /*23c0*/  IADD3 R95, P1, R20, R4, RZ ;  /* 0x00000004145f7210 */ /* 0x000fe20007f3e0ff */
[----:B------:R-:W-:Y:S01]  /*23d0*/  IMAD.IADD R61, R61, 0x1, R9 ;  /* 0x000000013d3d7824 */ /* 0x000fe200078e0209 */
[----:B------:R-:W-:Y:S01]  /*23e0*/  SEL R4, RZ, 0x1, P0 ;  /* 0x00000001ff047807 */ /* 0x000fe20000000000 */
[----:B------:R-:W-:Y:S01]  /*23f0*/  IMAD.SHL.U32 R9, R8, 0x2, RZ ;  /* 0x0000000208097824 */ /* 0x000fe200078e00ff */
[----:B------:R-:W-:-:S04]  /*2400*/  IADD3.X R94, R3, R5, R94, P1, !PT ;  /* 0x00000005035e7210 */ /* 0x000fc80000ffe45e */
[----:B------:R-:W-:Y:S01]  /*2410*/  LOP3.LUT R5, R9, 0x2, R4, 0xe2, !PT ;  /* 0x0000000209057812 */ /* 0x000fe200078ee204 */
[----:B------:R-:W-:Y:S01]  /*2420*/  VIADD R4, R136, 0x20 ;  /* 0x0000002088047836 */ /* 0x000fe20000000000 */
[----:B------:R-:W4:Y:S01]  /*2430*/  LDC.64 R8, c[0x0][0x3f8] ;  /* 0x0000fe00ff087b82 */ /* 0x000f220000000a00 */
[----:B0-----:R-:W-:Y:S01]  /*2440*/  IMAD R12, R32, R6, RZ ;  /* 0x00000006200c7224 */ /* 0x001fe200078e02ff */
[----:B------:R-:W-:Y:S01]  /*2450*/  ISETP.GE.AND P1, PT, R72, UR4, PT ;  /* 0x0000000448007c0c */ /* 0x000fe2000bf26270 */
[----:B------:R-:W-:Y:S01]  /*2460*/  VIADD R27, R136, 0x40 ;  /* 0x00000040881b7836 */ /* 0x000fe20000000000 */
[----:B------:R-:W-:Y:S01]  /*2470*/  ISETP.GE.AND P0, PT, R4, UR4, PT ;  /* 0x0000000404007c0c */ /* 0x000fe2000bf06270 */
[----:B------:R-:W-:Y:S01]  /*2480*/  IMAD R15, R19, R7, R12 ;  /* 0x00000007130f7224 */ /* 0x000fe200078e020c */
[----:B------:R-:W-:Y:S02]  /*2490*/  SEL R14, RZ, 0x8, P1 ;  /* 0x00000008ff0e7807 */ /* 0x000fe40000800000 */
[----:B------:R-:W-:-:S02]  /*24a0*/  SEL R12, RZ, 0x4, P0 ;  /* 0x00000004ff0c7807 */ /* 0x000fc40000000000 */
[----:B------:R-:W-:Y:S02]  /*24b0*/  ISETP.GE.AND P0, PT, R27, UR4, PT ;  /* 0x000000041b007c0c */ /* 0x000fe4000bf06270 */
[----:B------:R-:W-:Y:S02]  /*24c0*/  LOP3.LUT R12, R14, R5, R12, 0xfe, !PT ;  /* 0x000000050e0c7212 */ /* 0x000fe400078efe0c */
[----:B------:R-:W-:Y:S02]  /*24d0*/  SEL R5, RZ, 0x10, P0 ;  /* 0x00000010ff057807 */ /* 0x000fe40000000000 */
[----:B------:R-:W-:Y:S02]  /*24e0*/  ISETP.GE.AND P0, PT, R136, R107, PT ;  /* 0x0000006b8800720c */ /* 0x000fe40003f06270 */
[----:B------:R-:W-:Y:S02]  /*24f0*/  LOP3.LUT R12, R12, R5, RZ, 0xfc, !PT ;  /* 0x000000050c0c7212 */ /* 0x000fe400078efcff */
[----:B------:R-:W-:Y:S01]  /*2500*/  SEL R5, R107, RZ, P0 ;  /* 0x000000ff6b057207 */ /* 0x000fe20000000000 */
[----:B----4-:R-:W-:-:S04]  /*2510*/  IMAD R14, R32, R8, RZ ;  /* 0x00000008200e7224 */ /* 0x010fc800078e02ff */
[----:B------:R-:W-:Y:S02]  /*2520*/  IMAD.IADD R5, R136, 0x1, R5 ;  /* 0x0000000188057824 */ /* 0x000fe400078e0205 */
[C---:B------:R-:W-:Y:S01]  /*2530*/  IMAD R31, R19.reuse, R9, R14 ;  /* 0x00000009131f7224 */ /* 0x040fe200078e020e */
[-C--:B------:R-:W-:Y:S01]  /*2540*/  ISETP.GE.AND P1, PT, R0, R107.reuse, PT ;  /* 0x0000006b0000720c */ /* 0x080fe20003f26270 */
[CC--:B------:R-:W-:Y:S01]  /*2550*/  IMAD.WIDE.U32 R62, R19.reuse, R6.reuse, R136 ;  /* 0x00000006133e7225 */ /* 0x0c0fe200078e0088 */
[----:B------:R-:W-:Y:S02]  /*2560*/  SHF.R.S32.HI R14, RZ, 0x1f, R5 ;  /* 0x0000001fff0e7819 */ /* 0x000fe40000011405 */
[----:B------:R-:W-:Y:S01]  /*2570*/  ISETP.GE.AND P2, PT, R4, R107, PT ;  /* 0x0000006b0400720c */ /* 0x000fe20003f46270 */
[----:B------:R-:W-:Y:S01]  /*2580*/  IMAD.WIDE.U32 R64, R19, R6, R28 ;  /* 0x0000000613407225 */ /* 0x000fe200078e001c */
[CC--:B------:R-:W-:Y:S02]  /*2590*/  LEA.HI R76, R14.reuse, R5.reuse, RZ, 0x3 ;  /* 0x000000050e4c7211 */ /* 0x0c0fe400078f18ff */
[----:B------:R-:W-:Y:S01]  /*25a0*/  LEA.HI R5, R14, R5, RZ, 0x5 ;  /* 0x000000050e057211 */ /* 0x000fe200078f28ff */
[----:B------:R-:W-:-:S02]  /*25b0*/  IMAD.IADD R63, R63, 0x1, R15 ;  /* 0x000000013f3f7824 */ /* 0x000fc400078e020f */
[----:B------:R-:W-:Y:S01]  /*25c0*/  IMAD.IADD R65, R15, 0x1, R65 ;  /* 0x000000010f417824 */ /* 0x000fe200078e0241 */
[----:B------:R-:W-:Y:S01]  /*25d0*/  SEL R15, R107, RZ, P1 ;  /* 0x000000ff6b0f7207 */ /* 0x000fe20000800000 */
[----:B------:R-:W-:Y:S01]  /*25e0*/  IMAD.WIDE.U32 R68, R19, R8, R28 ;  /* 0x0000000813447225 */ /* 0x000fe200078e001c */
[----:B-1----:R-:W-:-:S03]  /*25f0*/  SEL R29, R107, RZ, P2 ;  /* 0x000000ff6b1d7207 */ /* 0x002fc60001000000 */
[----:B------:R-:W-:Y:S01]  /*2600*/  IMAD.SHL.U32 R14, R5, 0x80, RZ ;  /* 0x00000080050e7824 */ /* 0x000fe200078e00ff */
[----:B---3--:R-:W-:Y:S01]  /*2610*/  LOP3.LUT R5, R37, 0x18, R76, 0xf8, !PT ;  /* 0x0000001825057812 */ /* 0x008fe200078ef84c */
[----:B------:R-:W-:-:S04]  /*2620*/  IMAD.WIDE.U32 R66, R19, R8, R136 ;  /* 0x0000000813427225 */ /* 0x000fc800078e0088 */
[----:B------:R-:W-:Y:S02]  /*2630*/  IMAD.IADD R15, R0, 0x1, R15 ;  /* 0x00000001000f7824 */ /* 0x000fe400078e020f */
[----:B------:R-:W-:Y:S01]  /*2640*/  IMAD.IADD R29, R4, 0x1, R29 ;  /* 0x00000001041d7824 */ /* 0x000fe200078e021d */
[----:B------:R-:W-:Y:S01]  /*2650*/  @P2 LOP3.LUT R23, R23, 0x1, RZ, 0xfc, !PT ;  /* 0x0000000117172812 */ /* 0x000fe200078efcff */
[----:B------:R-:W-:Y:S01]  /*2660*/  IMAD R93, R93, UR6, RZ ;  /* 0x000000065d5d7c24 */ /* 0x000fe2000f8e02ff */
[----:B------:R-:W-:Y:S01]  /*2670*/  LOP3.LUT R14, R14, 0xfffff000, RZ, 0xc0, !PT ;  /* 0xfffff0000e0e7812 */ /* 0x000fe200078ec0ff */
[----:B------:R-:W-:Y:S01]  /*2680*/  IMAD.IADD R67, R67, 0x1, R31 ;  /* 0x0000000143437824 */ /* 0x000fe200078e021f */
[----:B------:R-:W-:Y:S01]  /*2690*/  SHF.R.S32.HI R28, RZ, 0x1f, R15 ;  /* 0x0000001fff1c7819 */ /* 0x000fe2000001140f */
[----:B------:R-:W-:Y:S01]  /*26a0*/  IMAD.IADD R69, R31, 0x1, R69 ;  /* 0x000000011f457824 */ /* 0x000fe200078e0245 */
[----:B------:R-:W-:Y:S01]  /*26b0*/  SHF.R.S32.HI R30, RZ, 0x1f, R29 ;  /* 0x0000001fff1e7819 */ /* 0x000fe2000001141d */
[----:B------:R-:W-:Y:S01]  /*26c0*/  VIADD R81, R136, 0x50 ;  /* 0x0000005088517836 */ /* 0x000fe20000000000 */
[----:B-----5:R-:W-:-:S02]  /*26d0*/  SHF.R.S32.HI R31, RZ, 0x1f, R105 ;  /* 0x0000001fff1f7819 */ /* 0x020fc40000011469 */
[----:B------:R-:W-:Y:S01]  /*26e0*/  IADD3 R70, P2, R19, R70, RZ ;  /* 0x0000004613467210 */ /* 0x000fe20007f5e0ff */
[C---:B------:R-:W-:Y:S01]  /*26f0*/  IMAD R93, R75.reuse, UR7, R93 ;  /* 0x000000074b5d7c24 */ /* 0x040fe2000f8e025d */
[----:B------:R-:W-:Y:S01]  /*2700*/  LEA.HI R74, R30, R29, RZ, 0x3 ;  /* 0x0000001d1e4a7211 */ /* 0x000fe200078f18ff */
[----:B------:R-:W-:Y:S01]  /*2710*/  IMAD.WIDE.U32 R60, R75, UR6, R60 ;  /* 0x000000064b3c7c25 */ /* 0x000fe2000f8e003c */
[-C--:B------:R-:W-:Y:S02]  /*2720*/  LEA.HI R75, R28, R15.reuse, RZ, 0x3 ;  /* 0x0000000f1c4b7211 */ /* 0x080fe400078f18ff */
[----:B------:R-:W-:Y:S01]  /*2730*/  SHF.L.U64.HI R96, R10, 0x7, R11 ;  /* 0x000000070a607819 */ /* 0x000fe2000001020b */
[----:B------:R-:W-:Y:S01]  /*2740*/  IMAD.X R71, R32, 0x1, R13, P2 ;  /* 0x0000000120477824 */ /* 0x000fe200010e060d */
[----:B------:R-:W-:Y:S02]  /*2750*/  LEA.HI R15, R28, R15, RZ, 0x5 ;  /* 0x0000000f1c0f7211 */ /* 0x000fe400078f28ff */
[----:B------:R-:W-:-:S02]  /*2760*/  LEA.HI R29, R30, R29, RZ, 0x5 ;  /* 0x0000001d1e1d7211 */ /* 0x000fc400078f28ff */
[----:B------:R-:W-:Y:S01]  /*2770*/  ISETP.GE.AND P2, PT, R81, UR4, PT ;  /* 0x0000000451007c0c */ /* 0x000fe2000bf46270 */
[----:B------:R-:W-:Y:S01]  /*2780*/  IMAD.SHL.U32 R28, R15, 0x80, RZ ;  /* 0x000000800f1c7824 */ /* 0x000fe200078e00ff */
[----:B------:R-:W-:Y:S01]  /*2790*/  SHF.L.U64.HI R98, R8, 0x7, R9 ;  /* 0x0000000708627819 */ /* 0x000fe20000010209 */
[----:B------:R-:W-:Y:S01]  /*27a0*/  IMAD.SHL.U32 R30, R29, 0x80, RZ ;  /* 0x000000801d1e7824 */ /* 0x000fe200078e00ff */
[C---:B------:R-:W-:Y:S02]  /*27b0*/  LOP3.LUT R15, R37.reuse, 0x18, R75, 0xf8, !PT ;  /* 0x00000018250f7812 */ /* 0x040fe400078ef84b */
[----:B------:R-:W-:Y:S01]  /*27c0*/  LOP3.LUT R29, R37, 0x18, R74, 0xf8, !PT ;  /* 0x00000018251d7812 */ /* 0x000fe200078ef84a */
[----:B------:R-:W-:Y:S01]  /*27d0*/  IMAD.WIDE.U32 R62, R105, R6, R62 ;  /* 0x00000006693e7225 */ /* 0x000fe200078e003e */
[----:B------:R-:W-:-:S03]  /*27e0*/  LOP3.LUT R28, R28, 0xfffff000, RZ, 0xc0, !PT ;  /* 0xfffff0001c1c7812 */ /* 0x000fc600078ec0ff */
[C---:B------:R-:W-:Y:S01]  /*27f0*/  IMAD.WIDE.U32 R64, R105.reuse, R6, R64 ;  /* 0x0000000669407225 */ /* 0x040fe200078e0040 */
[----:B------:R-:W-:Y:S02]  /*2800*/  LOP3.LUT R30, R30, 0xfffff000, RZ, 0xc0, !PT ;  /* 0xfffff0001e1e7812 */ /* 0x000fe400078ec0ff */
[----:B------:R-:W-:Y:S01]  /*2810*/  SHF.L.U64.HI R97, R6, 0x7, R7 ;  /* 0x0000000706617819 */ /* 0x000fe20000010207 */
[-C--:B------:R-:W-:Y:S01]  /*2820*/  IMAD.WIDE.U32 R66, R105, R8.reuse, R66 ;  /* 0x0000000869427225 */ /* 0x080fe200078e0042 */
[----:B------:R-:W-:Y:S02]  /*2830*/  LOP3.LUT R23, R23, 0xfffffffd, RZ, 0xc0, !PT ;  /* 0xfffffffd17177812 */ /* 0x000fe400078ec0ff */
[----:B------:R-:W-:Y:S01]  /*2840*/  LOP3.LUT R80, R76, 0xfffffff8, RZ, 0xc0, !PT ;  /* 0xfffffff84c507812 */ /* 0x000fe200078ec0ff */
[----:B------:R-:W-:Y:S01]  /*2850*/  IMAD.WIDE.U32 R68, R105, R8, R68 ;  /* 0x0000000869447225 */ /* 0x000fe200078e0044 */
[----:B------:R-:W-:Y:S02]  /*2860*/  LOP3.LUT R79, R75, 0xfffffff8, RZ, 0xc0, !PT ;  /* 0xfffffff84b4f7812 */ /* 0x000fe400078ec0ff */
[----:B------:R-:W-:Y:S01]  /*2870*/  LOP3.LUT R77, R74, 0xfffffff8, RZ, 0xc0, !PT ;  /* 0xfffffff84a4d7812 */ /* 0x000fe200078ec0ff */
[----:B------:R-:W-:Y:S01]  /*2880*/  VIADD R110, R33, 0x8 ;  /* 0x00000008216e7836 */ /* 0x000fe20000000000 */
[----:B------:R-:W-:Y:S01]  /*2890*/  SHF.R.S32.HI R101, RZ, 0x1f, R80 ;  /* 0x0000001fff657819 */ /* 0x000fe20000011450 */
[----:B------:R-:W-:Y:S01]  /*28a0*/  IMAD.SHL.U32 R107, R107, 0x2, RZ ;  /* 0x000000026b6b7824 */ /* 0x000fe200078e00ff */
[----:B------:R-:W-:Y:S01]  /*28b0*/  SHF.R.S32.HI R100, RZ, 0x1f, R79 ;  /* 0x0000001fff647819 */ /* 0x000fe2000001144f */
[----:B------:R-:W-:Y:S01]  /*28c0*/  IMAD.IADD R93, R61, 0x1, R93 ;  /* 0x000000013d5d7824 */ /* 0x000fe200078e025d */
[----:B------:R-:W-:-:S02]  /*28d0*/  SHF.R.S32.HI R99, RZ, 0x1f, R77 ;  /* 0x0000001fff637819 */ /* 0x000fc4000001144d */
[----:B--2---:R-:W-:-:S04]  /*28e0*/  LOP3.LUT R5, R5, R36, RZ, 0x3c, !PT ;  /* 0x0000002405057212 */ /* 0x004fc800078e3cff */
[----:B------:R-:W-:Y:S01]  /*28f0*/  IADD3 R104, R5, R14, R35 ;  /* 0x0000000e05687210 */ /* 0x000fe20007ffe023 */
[----:B------:R-:W-:Y:S02]  /*2900*/  IMAD.SHL.U32 R5, R10, 0x80, RZ ;  /* 0x000000800a057824 */ /* 0x000fe400078e00ff */
[C---:B------:R-:W-:Y:S01]  /*2910*/  IMAD R10, R31.reuse, R8, RZ ;  /* 0x000000081f0a7224 */ /* 0x040fe200078e02ff */
[----:B------:R-:W-:Y:S01]  /*2920*/  @!P6 BAR.SYNC.DEFER_BLOCKING 0x9, 0x100 ;  /* 0x024400000000eb1d */ /* 0x000fe20000010000 */
[----:B------:R-:W-:Y:S01]  /*2930*/  LOP3.LUT P3, RZ, R34, 0x2, RZ, 0xc0, !PT ;  /* 0x0000000222ff7812 */ /* 0x000fe2000786c0ff */
[----:B------:R-:W-:Y:S02]  /*2940*/  IMAD R14, R31, R6, RZ ;  /* 0x000000061f0e7224 */ /* 0x000fe400078e02ff */
[C---:B------:R-:W-:Y:S01]  /*2950*/  IMAD R83, R105.reuse, R9, R10 ;  /* 0x0000000969537224 */ /* 0x040fe200078e020a */
[----:B------:R-:W-:Y:S01]  /*2960*/  SEL R9, RZ, 0x20, P2 ;  /* 0x00000020ff097807 */ /* 0x000fe20001000000 */
[----:B------:R-:W-:Y:S01]  /*2970*/  IMAD R11, R105, R7, R14 ;  /* 0x00000007690b7224 */ /* 0x000fe200078e020e */
[----:B------:R-:W-:-:S02]  /*2980*/  LOP3.LUT R15, R15, R36, RZ, 0x3c, !PT ;  /* 0x000000240f0f7212 */ /* 0x000fc400078e3cff */
[----:B------:R-:W-:Y:S01]  /*2990*/  LOP3.LUT R13, R12, R9, RZ, 0xfc, !PT ;  /* 0x000000090c0d7212 */ /* 0x000fe200078efcff */
[----:B------:R-:W-:Y:S01]  /*29a0*/  IMAD.SHL.U32 R7, R8, 0x80, RZ ;  /* 0x0000008008077824 */ /* 0x000fe200078e00ff */
[----:B------:R-:W-:Y:S01]  /*29b0*/  LOP3.LUT R29, R29, R36, RZ, 0x3c, !PT ;  /* 0x000000241d1d7212 */ /* 0x000fe200078e3cff */
[----:B------:R-:W-:Y:S01]  /*29c0*/  IMAD.IADD R92, R63, 0x1, R11 ;  /* 0x000000013f5c7824 */ /* 0x000fe200078e020b */
[----:B------:R-:W-:Y:S01]  /*29d0*/  LOP3.LUT R8, R12, 0x1, RZ, 0xc0, !PT ;  /* 0x000000010c087812 */ /* 0x000fe200078ec0ff */
[----:B------:R-:W-:Y:S01]  /*29e0*/  IMAD.IADD R90, R11, 0x1, R65 ;  /* 0x000000010b5a7824 */ /* 0x000fe200078e0241 */
[----:B------:R-:W-:Y:S01]  /*29f0*/  LOP3.LUT R9, R13, 0x2, RZ, 0xc0, !PT ;  /* 0x000000020d097812 */ /* 0x000fe200078ec0ff */
[----:B------:R-:W-:Y:S01]  /*2a00*/  IMAD.IADD R91, R67, 0x1, R83 ;  /* 0x00000001435b7824 */ /* 0x000fe200078e0253 */
[C---:B------:R-:W-:Y:S01]  /*2a10*/  LOP3.LUT R10, R13.reuse, 0x4, RZ, 0xc0, !PT ;  /* 0x000000040d0a7812 */ /* 0x040fe200078ec0ff */
[----:B------:R-:W-:Y:S01]  /*2a20*/  IMAD.SHL.U32 R6, R6, 0x80, RZ ;  /* 0x0000008006067824 */ /* 0x000fe200078e00ff */
[----:B------:R-:W-:Y:S01]  /*2a30*/  LOP3.LUT R11, R13, 0x8, RZ, 0xc0, !PT ;  /* 0x000000080d0b7812 */ /* 0x000fe200078ec0ff */
[----:B------:R-:W-:Y:S01]  /*2a40*/  IMAD.IADD R83, R83, 0x1, R69 ;  /* 0x0000000153537824 */ /* 0x000fe200078e0245 */
[----:B------:R-:W-:-:S02]  /*2a50*/  LOP3.LUT R12, R13, 0x10, RZ, 0xc0, !PT ;  /* 0x000000100d0c7812 */ /* 0x000fc400078ec0ff */
[--C-:B------:R-:W-:Y:S02]  /*2a60*/  IADD3 R103, R15, R28, R35.reuse ;  /* 0x0000001c0f677210 */ /* 0x100fe40007ffe023 */
[----:B------:R-:W-:Y:S02]  /*2a70*/  IADD3 R102, R29, R30, R35 ;  /* 0x0000001e1d667210 */ /* 0x000fe40007ffe023 */
[----:B------:R-:W-:Y:S02]  /*2a80*/  @P3 LOP3.LUT R23, R23, 0x2, RZ, 0xfc, !PT ;  /* 0x0000000217173812 */ /* 0x000fe400078efcff */
[----:B------:R-:W-:-:S07]  /*2a90*/  LOP3.LUT R13, R13, 0x20, RZ, 0xc0, !PT ;  /* 0x000000200d0d7812 */ /* 0x000fce00078ec0ff */
.L_x_11357:
[----:B---3--:R-:W2:Y:S01]  /*2aa0*/  LDL R29, [R1+0x4c] ;  /* 0x00004c00011d7983 */ /* 0x008ea20000100800 */
[----:B0-----:R-:W0:Y:S03]  /*2ab0*/  LDC.64 R86, c[0x0][0x2e8] ;  /* 0x0000ba00ff567b82 */ /* 0x001e260000000a00 */
[----:B------:R-:W3:Y:S01]  /*2ac0*/  LDL R30, [R1+0x48] ;  /* 0x00004800011e7983 */ /* 0x000ee20000100800 */
        /* <DEDUP_REMOVED lines=18> */
[C---:B------:R-:W-:Y:S02]  /*2bf0*/  VIADD R29, R15.reuse, 0x10 ;  /* 0x000000100f1d7836 */ /* 0x040fe40000000000 */
[----:B------:R-:W-:-:S06]  /*2c00*/  IMAD R78, R15, 0x2, R26 ;  /* 0x000000020f4e7824 */ /* 0x000fcc00078e021a */
[----:B------:R-:W-:-:S04]  /*2c10*/  @P4 VIADD R29, R15, 0xfffffff0 ;  /* 0xfffffff00f1d4836 */ /* 0x000fc80000000000 */
[----:B------:R-:W-:Y:S01]  /*2c20*/  IMAD R15, R29, 0x2, R26 ;  /* 0x000000021d0f7824 */ /* 0x000fe200078e021a */
[----:B------:R-:W-:Y:S06]  /*2c30*/  @!P3 BRA `(.L_x_11303) ;  /* 0x0000003c004cb947 */ /* 0x000fec0003800000 */
[----:B------:R-:W-:Y:S01]  /*2c40*/  ULDC.U8 UR4, c[0x0][0x410] ;  /* 0x0001040000047ab9 */ /* 0x000fe20000000000 */
[-C--:B------:R-:W-:Y:S01]  /*2c50*/  IMAD R14, R98, R35.reuse, RZ ;  /* 0x00000023620e7224 */ /* 0x080fe200078e02ff */
[----:B------:R-:W-:Y:S01]  /*2c60*/  ISETP.NE.AND P3, PT, RZ, UR4, PT ;  /* 0x00000004ff007c0c */ /* 0x000fe2000bf65270 */
[----:B------:R-:W-:Y:S02]  /*2c70*/  IMAD R31, R97, R35, RZ ;  /* 0x00000023611f7224 */ /* 0x000fe400078e02ff */
        /* <DEDUP_REMOVED lines=24> */
[----:B------:R-:W2:Y:S04]  /*2e00*/  LDL.64 R116, [R1] ;  /* 0x0000000001747983 */ /* 0x000ea80000100a00 */
        /* <DEDUP_REMOVED lines=45> */
.L_x_11306:
[----:B------:R-:W-:Y:S05]  /*30e0*/  BSYNC B1 ;  /* 0x0000000000017941 */ /* 0x000fea0003800000 */
.L_x_11305:
[----:B-----5:R-:W-:Y:S01]  /*30f0*/  IMAD.MOV.U32 R14, RZ, RZ, R34 ;  /* 0x000000ffff0e7224 */ /* 0x020fe200078e0022 */
[----:B------:R-:W-:Y:S01]  /*3100*/  UISETP.NE.AND UP0, UPT, UR37, 0x3, UPT ;  /* 0x000000032500788c */ /* 0x000fe2000bf05270 */
        /* <DEDUP_REMOVED lines=44> */
[----:B------:R-:W-:-:S04]  /*33d0*/  PRMT R119, R30, 0x7610, R119 ;  /* 0x000076101e777816 */ /* 0x000fc80000000077 */
[----:B------:R-:W-:Y:S01]  /*33e0*/  PRMT R88, R14, 0x5410, R28 ;  /* 0x000054100e587816 */ /* 0x000fe2000000001c */
[----:B------:R-:W-:Y:S06]  /*33f0*/  @!P3 BRA `(.L_x_11307) ;  /* 0x000000000004b947 */ /* 0x000fec0003800000 */
[----:B------:R-:W-:Y:S01]  /*3400*/  BPT.TRAP 0x1 ;  /* 0x000000040000795c */ /* 0x000fe20000300000 */
.L_x_11307:
[----:B------:R-:W-:Y:S01]  /*3410*/  IMAD R14, R17, 0x8, R2 ;  /* 0x00000008110e7824 */ /* 0x000fe200078e0202 */
[----:B------:R-:W-:Y:S01]  /*3420*/  SHF.L.U32 R85, R154, 0x1f, RZ ;  /* 0x0000001f9a557819 */ /* 0x000fe200000006ff */
[----:B------:R-:W-:Y:S03]  /*3430*/  BSSY B1, `(.L_x_11308) ;  /* 0x0000003000017945 */ /* 0x000fe60003800000 */
[----:B------:R-:W0:Y:S02]  /*3440*/  SYNCS.PHASECHK.TRANS64.TRYWAIT P5, [R14+URZ+0x2d890], R85 ;  /* 0x02d890550e0075a7 */ /* 0x000e2400080a017f */
[----:B0-----:R-:W-:Y:S05]  /*3450*/  @!P5 BRA `(.L_x_11309) ;  /* 0x000002140070d947 */ /* 0x001fea0003800000 */
.L_x_11675:
[----:B------:R-:W-:Y:S05]  /*3460*/  BSYNC B1 ;  /* 0x0000000000017941 */ /* 0x000fea0003800000 */
.L_x_11308:
[----:B------:R-:W-:Y:S05]  /*3470*/  @P4 BRA `(.L_x_11310) ;  /* 0x0000003400bc4947 */ /* 0x000fea0003800000 */
[----:B------:R-:W-:Y:S01]  /*3480*/  ISETP.NE.AND P4, PT, R8, RZ, PT ;  /* 0x000000ff0800720c */ /* 0x000fe20003f85270 */
[----:B------:R-:W-:-:S12]  /*3490*/  BSSY B1, `(.L_x_11311) ;  /* 0x0000036000017945 */ /* 0x000fd80003800000 */
[----:B------:R-:W-:Y:S05]  /*34a0*/  @!P4 BRA `(.L_x_11312) ;  /* 0x0000000000d0c947 */ /* 0x000fea0003800000 */
[----:B------:R-:W2:Y:S01]  /*34b0*/  LDL.64 R52, [R1] ;  /* 0x0000000001347983 */ /* 0x000ea20000100a00 */
[----:B------:R-:W-:Y:S03]  /*34c0*/  BSSY B2, `(.L_x_11313) ;  /* 0x0000031000027945 */ /* 0x000fe60003800000 */
[----:B------:R1:W3:Y:S01]  /*34d0*/  LDS.128 R28, [R78+0x15000] ;  /* 0x015000004e1c7984 */ /* 0x0002e20000000c00 */
[----:B--2---:R-:W-:-:S13]  /*34e0*/  ISETP.GE.AND P4, PT, R52, R106, PT ;  /* 0x0000006a3400720c */ /* 0x004fda0003f86270 */
[----:B-1-3--:R-:W-:Y:S05]  /*34f0*/  @P4 BRA `(.L_x_11314) ;  /* 0x0000000000b44947 */ /* 0x00afea0003800000 */
[----:B------:R-:W-:Y:S02]  /*3500*/  SHF.R.U64 R53, R86, 0x10, R87 ;  /* 0x0000001056357819 */ /* 0x000fe40000001257 */
[----:B------:R-:W-:Y:S02]  /*3510*/  SHF.R.U64 R52, R58, 0x10, R59 ;  /* 0x000000103a347819 */ /* 0x000fe4000000123b */
[----:B------:R-:W-:Y:S01]  /*3520*/  SHF.R.U32.HI R58, RZ, 0x10, R87 ;  /* 0x00000010ff3a7819 */ /* 0x000fe20000011657 */
[----:B------:R-:W-:Y:S01]  /*3530*/  IMAD.U32 R87, R30, 0x10000, RZ ;  /* 0x000100001e577824 */ /* 0x000fe200078e00ff */
[----:B------:R-:W-:Y:S02]  /*3540*/  PRMT R53, R88, 0x5410, R53 ;  /* 0x0000541058357816 */ /* 0x000fe40000000035 */
[----:B------:R-:W-:Y:S02]  /*3550*/  PRMT R52, R54, 0x5432, R52 ;  /* 0x0000543236347816 */ /* 0x000fe40000000034 */
[----:B------:R-:W-:-:S02]  /*3560*/  SHF.R.U32.HI R55, RZ, 0x10, R59 ;  /* 0x00000010ff377819 */ /* 0x000fc4000001163b */
[----:B------:R-:W-:Y:S02]  /*3570*/  PRMT R58, R88, 0x5432, R58 ;  /* 0x00005432583a7816 */ /* 0x000fe4000000003a */
[C---:B------:R-:W-:Y:S01]  /*3580*/  LOP3.LUT R59, R29.reuse, 0xffff0000, RZ, 0xc0, !PT ;  /* 0xffff00001d3b7812 */ /* 0x040fe200078ec0ff */
[----:B------:R-:W-:Y:S01]  /*3590*/  IMAD.U32 R29, R29, 0x10000, RZ ;  /* 0x000100001d1d7824 */ /* 0x000fe200078e00ff */
[----:B------:R-:W-:Y:S02]  /*35a0*/  LOP3.LUT R86, R53, 0xffff0000, RZ, 0xc0, !PT ;  /* 0xffff000035567812 */ /* 0x000fe400078ec0ff */
[C---:B------:R-:W-:Y:S01]  /*35b0*/  LOP3.LUT R88, R52.reuse, 0xffff0000, RZ, 0xc0, !PT ;  /* 0xffff000034587812 */ /* 0x040fe200078ec0ff */
[----:B------:R-:W-:Y:S01]  /*35c0*/  IMAD.U32 R52, R52, 0x10000, RZ ;  /* 0x0001000034347824 */ /* 0x000fe200078e00ff */
[----:B------:R-:W-:Y:S01]  /*35d0*/  PRMT R55, R54, 0x5410, R55 ;  /* 0x0000541036377816 */ /* 0x000fe20000000037 */
[C---:B------:R-:W-:Y:S02]  /*35e0*/  FMUL.FTZ R54, R59.reuse, R86 ;  /* 0x000000563b367220 */ /* 0x040fe40000410000 */
[----:B------:R-:W-:-:S02]  /*35f0*/  FMUL.FTZ R59, R59, R88 ;  /* 0x000000583b3b7220 */ /* 0x000fc40000410000 */
[----:B------:R-:W-:Y:S01]  /*3600*/  FFMA.FTZ R54, R29, R88, -R54 ;  /* 0x000000581d367223 */ /* 0x000fe20000010836 */
[----:B------:R-:W-:Y:S02]  /*3610*/  IMAD.U32 R88, R55, 0x10000, RZ ;  /* 0x0001000037587824 */ /* 0x000fe400078e00ff */
[----:B------:R-:W-:Y:S01]  /*3620*/  FFMA.FTZ R29, R29, R86, R59 ;  /* 0x000000561d1d7223 */ /* 0x000fe2000001003b */
[----:B------:R-:W-:Y:S01]  /*3630*/  LOP3.LUT R59, R30, 0xffff0000, RZ, 0xc0, !PT ;  /* 0xffff00001e3b7812 */ /* 0x000fe200078ec0ff */
[C---:B------:R-:W-:Y:S01]  /*3640*/  IMAD.U32 R86, R58.reuse, 0x10000, RZ ;  /* 0x000100003a567824 */ /* 0x040fe200078e00ff */
[----:B------:R-:W-:Y:S02]  /*3650*/  LOP3.LUT R58, R58, 0xffff0000, RZ, 0xc0, !PT ;  /* 0xffff00003a3a7812 */ /* 0x000fe400078ec0ff */
[----:B------:R-:W-:Y:S01]  /*3660*/  F2FP.BF16.F32.PACK_AB R29, R29, R54 ;  /* 0x000000361d1d723e */ /* 0x000fe200000010ff */
[C---:B------:R-:W-:Y:S01]  /*3670*/  FMUL.FTZ R30, R59.reuse, R86 ;  /* 0x000000563b1e7220 */ /* 0x040fe20000410000 */
[----:B------:R-:W-:-:S03]  /*3680*/  FMUL.FTZ R59, R59, R88 ;  /* 0x000000583b3b7220 */ /* 0x000fc60000410000 */
[C---:B------:R-:W-:Y:S01]  /*3690*/  FFMA.FTZ R30, R87.reuse, R88, -R30 ;  /* 0x00000058571e7223 */ /* 0x040fe2000001081e */
[----:B------:R-:W-:Y:S01]  /*36a0*/  FFMA.FTZ R87, R87, R86, R59 ;  /* 0x0000005657577223 */ /* 0x000fe2000001003b */
[C---:B------:R-:W-:Y:S01]  /*36b0*/  LOP3.LUT R59, R31.reuse, 0xffff0000, RZ, 0xc0, !PT ;  /* 0xffff00001f3b7812 */ /* 0x040fe200078ec0ff */
[----:B------:R-:W-:Y:S01]  /*36c0*/  IMAD.U32 R31, R31, 0x10000, RZ ;  /* 0x000100001f1f7824 */ /* 0x000fe200078e00ff */
[----:B------:R-:W-:Y:S02]  /*36d0*/  LOP3.LUT R86, R55, 0xffff0000, RZ, 0xc0, !PT ;  /* 0xffff000037567812 */ /* 0x000fe400078ec0ff */
[----:B------:R-:W-:Y:S01]  /*36e0*/  F2FP.BF16.F32.PACK_AB R30, R87, R30 ;  /* 0x0000001e571e723e */ /* 0x000fe200000010ff */
[C---:B------:R-:W-:Y:S02]  /*36f0*/  FMUL.FTZ R88, R59.reuse, R58 ;  /* 0x0000003a3b587220 */ /* 0x040fe40000410000 */
[-C--:B------:R-:W-:Y:S02]  /*3700*/  FMUL.FTZ R59, R59, R86.reuse ;  /* 0x000000563b3b7220 */ /* 0x080fe40000410000 */
[----:B------:R-:W-:-:S02]  /*3710*/  FFMA.FTZ R88, R31, R86, -R88 ;  /* 0x000000561f587223 */ /* 0x000fc40000010858 */
[----:B------:R-:W-:Y:S01]  /*3720*/  FFMA.FTZ R59, R31, R58, R59 ;  /* 0x0000003a1f3b7223 */ /* 0x000fe2000001003b */
[C---:B------:R-:W-:Y:S01]  /*3730*/  LOP3.LUT R31, R28.reuse, 0xffff0000, RZ, 0xc0, !PT ;  /* 0xffff00001c1f7812 */ /* 0x040fe200078ec0ff */
[----:B------:R-:W-:Y:S02]  /*3740*/  IMAD.U32 R58, R53, 0x10000, RZ ;  /* 0x00010000353a7824 */ /* 0x000fe400078e00ff */
[----:B------:R-:W-:Y:S01]  /*3750*/  IMAD.U32 R53, R28, 0x10000, RZ ;  /* 0x000100001c357824 */ /* 0x000fe200078e00ff */
[----:B------:R-:W-:Y:S01]  /*3760*/  F2FP.BF16.F32.PACK_AB R59, R59, R88 ;  /* 0x000000583b3b723e */ /* 0x000fe200000010ff */
[C---:B------:R-:W-:Y:S01]  /*3770*/  FMUL.FTZ R28, R31.reuse, R58 ;  /* 0x0000003a1f1c7220 */ /* 0x040fe20000410000 */
[----:B------:R-:W-:-:S03]  /*3780*/  FMUL.FTZ R31, R31, R52 ;  /* 0x000000341f1f7220 */ /* 0x000fc60000410000 */
[C---:B------:R-:W-:Y:S01]  /*3790*/  FFMA.FTZ R28, R53.reuse, R52, -R28 ;  /* 0x00000034351c7223 */ /* 0x040fe2000001081c */
[----:B------:R-:W-:-:S05]  /*37a0*/  FFMA.FTZ R31, R53, R58, R31 ;  /* 0x0000003a351f7223 */ /* 0x000fca000001001f */
[----:B------:R-:W-:Y:S01]  /*37b0*/  F2FP.BF16.F32.PACK_AB R28, R31, R28 ;  /* 0x0000001c1f1c723e */ /* 0x000fe200000010ff */
[----:B------:R-:W-:-:S07]  /*37c0*/  IMAD.MOV.U32 R31, RZ, RZ, R59 ;  /* 0x000000ffff1f7224 */ /* 0x000fce00078e003b */
.L_x_11314:
[----:B------:R-:W-:Y:S05]  /*37d0*/  BSYNC B2 ;  /* 0x0000000000027941 */ /* 0x000fea0003800000 */
.L_x_11313:
[----:B------:R1:W-:Y:S02]  /*37e0*/  STG.E.128 desc[UR40][R32.64], R28 ;  /* 0x0000001c20007986 */ /* 0x0003e4000c101d28 */
.L_x_11312:
[----:B------:R-:W-:Y:S05]  /*37f0*/  BSYNC B1 ;  /* 0x0000000000017941 */ /* 0x000fea0003800000 */
.L_x_11311:
        /* <DEDUP_REMOVED lines=8> */
[----:B------:R-:W-:Y:S02]  /*3880*/  SHF.R.U64 R53, R56, 0x10, R57 ;  /* 0x0000001038357819 */ /* 0x000fe40000001239 */
[----:B------:R-:W-:Y:S02]  /*3890*/  SHF.R.U64 R50, R50, 0x10, R51 ;  /* 0x0000001032327819 */ /* 0x000fe40000001233 */
[----:B------:R-:W-:Y:S02]  /*38a0*/  PRMT R53, R127, 0x5410, R53 ;  /* 0x000054107f357816 */ /* 0x000fe40000000035 */
[----:B------:R-:W-:Y:S02]  /*38b0*/  PRMT R50, R89, 0x5432, R50 ;  /* 0x0000543259327816 */ /* 0x000fe40000000032 */
[----:B------:R-:W-:Y:S02]  /*38c0*/  LOP3.LUT R55, R29, 0xffff0000, RZ, 0xc0, !PT ;  /* 0xffff00001d377812 */ /* 0x000fe400078ec0ff */
[----:B------:R-:W-:-:S02]  /*38d0*/  LOP3.LUT R58, R53, 0xffff0000, RZ, 0xc0, !PT ;  /* 0xffff0000353a7812 */ /* 0x000fc400078ec0ff */
[C---:B------:R-:W-:Y:S01]  /*38e0*/  LOP3.LUT R52, R50.reuse, 0xffff0000, RZ, 0xc0, !PT ;  /* 0xffff000032347812 */ /* 0x040fe200078ec0ff */
[----:B------:R-:W-:Y:S01]  /*38f0*/  IMAD.U32 R50, R50, 0x10000, RZ ;  /* 0x0001000032327824 */ /* 0x000fe200078e00ff */
[----:B------:R-:W-:Y:S01]  /*3900*/  SHF.R.U32.HI R54, RZ, 0x10, R51 ;  /* 0x00000010ff367819 */ /* 0x000fe20000011633 */
[----:B------:R-:W-:Y:S02]  /*3910*/  IMAD.U32 R51, R29, 0x10000, RZ ;  /* 0x000100001d337824 */ /* 0x000fe400078e00ff */
[C---:B------:R-:W-:Y:S01]  /*3920*/  FMUL.FTZ R86, R55.reuse, R58 ;  /* 0x0000003a37567220 */ /* 0x040fe20000410000 */
[-C--:B------:R-:W-:Y:S01]  /*3930*/  FMUL.FTZ R29, R55, R52.reuse ;  /* 0x00000034371d7220 */ /* 0x080fe20000410000 */
[----:B------:R-:W-:Y:S02]  /*3940*/  SHF.R.U32.HI R56, RZ, 0x10, R57 ;  /* 0x00000010ff387819 */ /* 0x000fe40000011639 */
[C---:B------:R-:W-:Y:S01]  /*3950*/  FFMA.FTZ R52, R51.reuse, R52, -R86 ;  /* 0x0000003433347223 */ /* 0x040fe20000010856 */
[----:B------:R-:W-:Y:S01]  /*3960*/  FFMA.FTZ R51, R51, R58, R29 ;  /* 0x0000003a33337223 */ /* 0x000fe2000001001d */
[----:B------:R-:W-:-:S02]  /*3970*/  PRMT R29, R108, 0x5432, R54 ;  /* 0x000054326c1d7816 */ /* 0x000fc40000000036 */
[----:B------:R-:W-:Y:S02]  /*3980*/  PRMT R54, R109, 0x5432, R56 ;  /* 0x000054326d367816 */ /* 0x000fe40000000038 */
[----:B------:R-:W-:Y:S01]  /*3990*/  LOP3.LUT R56, R30, 0xffff0000, RZ, 0xc0, !PT ;  /* 0xffff00001e387812 */ /* 0x000fe200078ec0ff */
[C---:B------:R-:W-:Y:S01]  /*39a0*/  IMAD.U32 R57, R29.reuse, 0x10000, RZ ;  /* 0x000100001d397824 */ /* 0x040fe200078e00ff */
[----:B------:R-:W-:Y:S01]  /*39b0*/  LOP3.LUT R29, R29, 0xffff0000, RZ, 0xc0, !PT ;  /* 0xffff00001d1d7812 */ /* 0x000fe200078ec0ff */
[----:B------:R-:W-:Y:S02]  /*39c0*/  IMAD.U32 R55, R54, 0x10000, RZ ;  /* 0x0001000036377824 */ /* 0x000fe400078e00ff */
[----:B------:R-:W-:Y:S02]  /*39d0*/  IMAD.U32 R30, R30, 0x10000, RZ ;  /* 0x000100001e1e7824 */ /* 0x000fe400078e00ff */
        /* <DEDUP_REMOVED lines=22> */
.L_x_11318:
[----:B------:R-:W-:Y:S05]  /*3b40*/  BSYNC B2 ;  /* 0x0000000000027941 */ /* 0x000fea0003800000 */
.L_x_11317:
[----:B------:R2:W-:Y:S02]  /*3b50*/  STG.E.128 desc[UR40][R32.64+0x20], R28 ;  /* 0x0000201c20007986 */ /* 0x0005e4000c101d28 */
.L_x_11316:
[----:B------:R-:W-:Y:S05]  /*3b60*/  BSYNC B1 ;  /* 0x0000000000017941 */ /* 0x000fea0003800000 */
.L_x_11315:
        /* <DEDUP_REMOVED lines=8> */
[----:B------:R-:W-:Y:S02]  /*3bf0*/  SHF.R.U64 R48, R48, 0x10, R49 ;  /* 0x0000001030307819 */ /* 0x000fe40000001231 */
[--C-:B------:R-:W-:Y:S02]  /*3c00*/  SHF.R.U64 R50, R46, 0x10, R47.reuse ;  /* 0x000000102e327819 */ /* 0x100fe4000000122f */
[----:B------:R-:W-:Y:S01]  /*3c10*/  PRMT R125, R125, 0x5410, R48 ;  /* 0x000054107d7d7816 */ /* 0x000fe20000000030 */
[----:B------:R-:W-:Y:S01]  /*3c20*/  IMAD.U32 R48, R29, 0x10000, RZ ;  /* 0x000100001d307824 */ /* 0x000fe200078e00ff */
[----:B------:R-:W-:Y:S01]  /*3c30*/  PRMT R123, R123, 0x5410, R50 ;  /* 0x000054107b7b7816 */ /* 0x000fe20000000032 */
[----:B------:R-:W-:Y:S01]  /*3c40*/  IMAD.U32 R50, R30, 0x10000, RZ ;  /* 0x000100001e327824 */ /* 0x000fe200078e00ff */
[----:B------:R-:W-:Y:S02]  /*3c50*/  LOP3.LUT R46, R29, 0xffff0000, RZ, 0xc0, !PT ;  /* 0xffff00001d2e7812 */ /* 0x000fe400078ec0ff */
        /* <DEDUP_REMOVED lines=9> */
[----:B------:R-:W-:Y:S01]  /*3cf0*/  FFMA.FTZ R29, R48, R53, -R29 ;  /* 0x00000035301d7223 */ /* 0x000fe2000001081d */
[----:B------:R-:W-:Y:S01]  /*3d00*/  PRMT R126, R126, 0x5410, R49 ;  /* 0x000054107e7e7816 */ /* 0x000fe20000000031 */
[----:B------:R-:W-:Y:S01]  /*3d10*/  FFMA.FTZ R46, R48, R51, R46 ;  /* 0x00000033302e7223 */ /* 0x000fe2000001002e */
[----:B------:R-:W-:Y:S01]  /*3d20*/  LOP3.LUT R48, R30, 0xffff0000, RZ, 0xc0, !PT ;  /* 0xffff00001e307812 */ /* 0x000fe200078ec0ff */
[----:B------:R-:W-:Y:S01]  /*3d30*/  IMAD.U32 R47, R124, 0x10000, RZ ;  /* 0x000100007c2f7824 */ /* 0x000fe200078e00ff */
[C---:B------:R-:W-:Y:S01]  /*3d40*/  LOP3.LUT R30, R31.reuse, 0xffff0000, RZ, 0xc0, !PT ;  /* 0xffff00001f1e7812 */ /* 0x040fe200078ec0ff */
[----:B------:R-:W-:Y:S01]  /*3d50*/  IMAD.U32 R49, R126, 0x10000, RZ ;  /* 0x000100007e317824 */ /* 0x000fe200078e00ff */
[----:B------:R-:W-:Y:S01]  /*3d60*/  LOP3.LUT R52, R124, 0xffff0000, RZ, 0xc0, !PT ;  /* 0xffff00007c347812 */ /* 0x000fe200078ec0ff */
[----:B------:R-:W-:Y:S01]  /*3d70*/  FMUL.FTZ R53, R48, R47 ;  /* 0x0000002f30357220 */ /* 0x000fe20000410000 */
[----:B------:R-:W-:-:S02]  /*3d80*/  IMAD.U32 R51, R31, 0x10000, RZ ;  /* 0x000100001f337824 */ /* 0x000fc400078e00ff */
[----:B------:R-:W-:Y:S01]  /*3d90*/  FMUL.FTZ R55, R48, R49 ;  /* 0x0000003130377220 */ /* 0x000fe20000410000 */
[----:B------:R-:W-:Y:S01]  /*3da0*/  LOP3.LUT R48, R126, 0xffff0000, RZ, 0xc0, !PT ;  /* 0xffff00007e307812 */ /* 0x000fe200078ec0ff */
[C---:B------:R-:W-:Y:S01]  /*3db0*/  IMAD.U32 R31, R28.reuse, 0x10000, RZ ;  /* 0x000100001c1f7824 */ /* 0x040fe200078e00ff */
[----:B------:R-:W-:Y:S01]  /*3dc0*/  LOP3.LUT R28, R28, 0xffff0000, RZ, 0xc0, !PT ;  /* 0xffff00001c1c7812 */ /* 0x000fe200078ec0ff */
        /* <DEDUP_REMOVED lines=16> */
.L_x_11322:
[----:B------:R-:W-:Y:S05]  /*3ed0*/  BSYNC B2 ;  /* 0x0000000000027941 */ /* 0x000fea0003800000 */
.L_x_11321:
[----:B------:R3:W-:Y:S02]  /*3ee0*/  STG.E.128 desc[UR40][R32.64+0x40], R28 ;  /* 0x0000401c20007986 */ /* 0x0007e4000c101d28 */
.L_x_11320:
[----:B------:R-:W-:Y:S05]  /*3ef0*/  BSYNC B1 ;  /* 0x0000000000017941 */ /* 0x000fea0003800000 */
.L_x_11319:
        /* <DEDUP_REMOVED lines=53> */
.L_x_11326:
[----:B------:R-:W-:Y:S05]  /*4250*/  BSYNC B2 ;  /* 0x0000000000027941 */ /* 0x000fea0003800000 */
.L_x_11325:
[----:B------:R4:W-:Y:S02]  /*4260*/  STG.E.128 desc[UR40][R32.64+0x60], R28 ;  /* 0x0000601c20007986 */ /* 0x0009e4000c101d28 */
.L_x_11324:
[----:B------:R-:W-:Y:S05]  /*4270*/  BSYNC B1 ;  /* 0x0000000000017941 */ /* 0x000fea0003800000 */
.L_x_11323:
        /* <DEDUP_REMOVED lines=53> */
.L_x_11330:
[----:B------:R-:W-:Y:S05]  /*45d0*/  BSYNC B2 ;  /* 0x0000000000027941 */ /* 0x000fea0003800000 */
.L_x_11329:
[----:B------:R1:W-:Y:S02]  /*45e0*/  STG.E.128 desc[UR40][R32.64+0x80], R28 ;  /* 0x0000801c20007986 */ /* 0x0003e4000c101d28 */
.L_x_11328:
[----:B------:R-:W-:Y:S05]  /*45f0*/  BSYNC B1 ;  /* 0x0000000000017941 */ /* 0x000fea0003800000 */
.L_x_11327:
[----:B------:R-:W-:-:S13]  /*4600*/  ISETP.NE.AND P4, PT, R13, RZ, PT ;  /* 0x000000ff0d00720c */ /* 0x000fda0003f85270 */
[----:B------:R-:W-:Y:S05]  /*4610*/  @!P4 BRA `(.L_x_11310) ;  /* 0x000000240054c947 */ /* 0x000fea0003800000 */
[----:B------:R-:W5:Y:S01]  /*4620*/  LDL R38, [R1+0x38] ;  /* 0x0000380001267983 */ /* 0x000f620000100800 */
[----:B------:R-:W-:Y:S03]  /*4630*/  BSSY B1, `(.L_x_11331) ;  /* 0x0000032000017945 */ /* 0x000fe60003800000 */
[----:B-1234-:R1:W2:Y:S01]  /*4640*/  LDS.128 R28, [R15+0x19000] ;  /* 0x019000000f1c7984 */ /* 0x01e2a20000000c00 */
[----:B-----5:R-:W-:-:S13]  /*4650*/  ISETP.GE.AND P4, PT, R38, R106, PT ;  /* 0x0000006a2600720c */ /* 0x020fda0003f86270 */
[----:B-12---:R-:W-:Y:S05]  /*4660*/  @P4 BRA `(.L_x_11332) ;  /* 0x0000000000b84947 */ /* 0x006fea0003800000 */
[----:B------:R-:W-:Y:S01]  /*4670*/  SHF.R.U64 R38, R36, 0x10, R37 ;  /* 0x0000001024267819 */ /* 0x000fe20000001225 */
[----:B------:R-:W-:Y:S01]  /*4680*/  IMAD.U32 R36, R31, 0x10000, RZ ;  /* 0x000100001f247824 */ /* 0x000fe200078e00ff */
        /* <DEDUP_REMOVED lines=44> */
.L_x_11332:
[----:B------:R-:W-:Y:S05]  /*4950*/  BSYNC B1 ;  /* 0x0000000000017941 */ /* 0x000fea0003800000 */
.L_x_11331:
[----:B------:R1:W-:Y:S01]  /*4960*/  STG.E.128 desc[UR40][R32.64+0xa0], R28 ;  /* 0x0000a01c20007986 */ /* 0x0003e2000c101d28 */
[----:B------:R-:W-:Y:S05]  /*4970*/  BRA `(.L_x_11310) ;  /* 0x00000020007c7947 */ /* 0x000fea0003800000 */
.L_x_11304:
        /* <DEDUP_REMOVED lines=46> */
.L_x_11334:
[----:B------:R-:W-:Y:S05]  /*4c60*/  BSYNC B1 ;  /* 0x0000000000017941 */ /* 0x000fea0003800000 */
.L_x_11333:
[----:B-----5:R-:W-:Y:S01]  /*4c70*/  IMAD.MOV.U32 R14, RZ, RZ, R30 ;  /* 0x000000ffff0e7224 */ /* 0x020fe200078e001e */
[----:B------:R-:W-:Y:S01]  /*4c80*/  UISETP.NE.AND UP0, UPT, UR37, 0x3, UPT ;  /* 0x000000032500788c */ /* 0x000fe2000bf05270 */
[----:B0-----:R-:W-:Y:S02]  /*4c90*/  IMAD.MOV.U32 R52, RZ, RZ, R31 ;  /* 0x000000ffff347224 */ /* 0x001fe400078e001f */
[----:B------:R-:W-:Y:S02]  /*4ca0*/  IMAD.MOV.U32 R53, RZ, RZ, R28 ;  /* 0x000000ffff357224 */ /* 0x000fe400078e001c */
        /* <DEDUP_REMOVED lines=39> */
[----:B------:R-:W-:Y:S06]  /*4f20*/  @!P3 BRA `(.L_x_11335) ;  /* 0x000000000004b947 */ /* 0x000fec0003800000 */
[----:B------:R-:W-:Y:S01]  /*4f30*/  BPT.TRAP 0x1 ;  /* 0x000000040000795c */ /* 0x000fe20000300000 */
.L_x_11335:
[----:B------:R-:W-:Y:S01]  /*4f40*/  IMAD R14, R17, 0x8, R2 ;  /* 0x00000008110e7824 */ /* 0x000fe200078e0202 */
[----:B------:R-:W-:Y:S01]  /*4f50*/  SHF.L.U32 R85, R154, 0x1f, RZ ;  /* 0x0000001f9a557819 */ /* 0x000fe200000006ff */
[----:B------:R-:W-:Y:S03]  /*4f60*/  BSSY B1, `(.L_x_11336) ;  /* 0x0000003000017945 */ /* 0x000fe60003800000 */
[----:B------:R-:W0:Y:S02]  /*4f70*/  SYNCS.PHASECHK.TRANS64.TRYWAIT P5, [R14+URZ+0x2d890], R85 ;  /* 0x02d890550e0075a7 */ /* 0x000e2400080a017f */
[----:B0-----:R-:W-:Y:S05]  /*4f80*/  @!P5 BRA `(.L_x_11337) ;  /* 0x000001f800b8d947 */ /* 0x001fea0003800000 */
.L_x_11676:
[----:B------:R-:W-:Y:S05]  /*4f90*/  BSYNC B1 ;  /* 0x0000000000017941 */ /* 0x000fea0003800000 */
.L_x_11336:
        /* <DEDUP_REMOVED lines=17> */
[----:B------:R-:W-:Y:S01]  /*50b0*/  SEL R52, R107, R114, !P0 ;  /* 0x000000726b347207 */ /* 0x000fe20004000000 */
[----:B------:R-:W-:Y:S01]  /*50c0*/  BSSY B2, `(.L_x_11340) ;  /* 0x0000072000027945 */ /* 0x000fe20003800000 */
[----:B------:R-:W-:-:S02]  /*50d0*/  ISETP.GE.AND P4, PT, R136, R106, PT ;  /* 0x0000006a8800720c */ /* 0x000fc40003f86270 */
[----:B------:R-:W-:-:S04]  /*50e0*/  SHF.R.S32.HI R53, RZ, 0x1f, R52 ;  /* 0x0000001fff357819 */ /* 0x000fc80000011434 */
[----:B------:R-:W-:-:S04]  /*50f0*/  LEA.HI R53, R53, R52, RZ, 0x4 ;  /* 0x0000003435357211 */ /* 0x000fc800078f20ff */
[----:B------:R-:W-:-:S04]  /*5100*/  SHF.R.S32.HI R53, RZ, 0x4, R53 ;  /* 0x00000004ff357819 */ /* 0x000fc80000011435 */
[----:B------:R-:W-:-:S04]  /*5110*/  LEA.HI.SX32 R115, R76, R53, 0x1d ;  /* 0x000000354c737211 */ /* 0x000fc800078feaff */
[----:B------:R-:W-:-:S04]  /*5120*/  SHF.R.S32.HI R52, RZ, 0x1f, R115 ;  /* 0x0000001fff347819 */ /* 0x000fc80000011473 */
[----:B------:R-:W-:Y:S01]  /*5130*/  LEA.HI R52, R52, R115, RZ, 0x2 ;  /* 0x0000007334347211 */ /* 0x000fe200078f10ff */
[----:B------:R-:W-:-:S04]  /*5140*/  IMAD.SHL.U32 R115, R115, 0x8, RZ ;  /* 0x0000000873737824 */ /* 0x000fc800078e00ff */
[----:B------:R-:W-:-:S05]  /*5150*/  IMAD.SHL.U32 R52, R52, 0x400, RZ ;  /* 0x0000040034347824 */ /* 0x000fca00078e00ff */
[----:B------:R-:W-:Y:S02]  /*5160*/  LOP3.LUT R52, R52, 0x7ffff000, RZ, 0xc0, !PT ;  /* 0x7ffff00034347812 */ /* 0x000fe400078ec0ff */
[----:B--2---:R-:W-:-:S04]  /*5170*/  LOP3.LUT R53, R58, 0x18, R115, 0xf8, !PT ;  /* 0x000000183a357812 */ /* 0x004fc800078ef873 */
[----:B---3--:R-:W-:-:S04]  /*5180*/  LOP3.LUT R53, R53, R55, RZ, 0x3c, !PT ;  /* 0x0000003735357212 */ /* 0x008fc800078e3cff */
[----:B----4-:R-:W-:-:S05]  /*5190*/  IADD3 R52, R53, R52, R54 ;  /* 0x0000003435347210 */ /* 0x010fca0007ffe036 */
[C---:B------:R-:W-:Y:S02]  /*51a0*/  IMAD R56, R17.reuse, 0x3000, R52 ;  /* 0x0000300011387824 */ /* 0x040fe400078e0234 */
[----:B------:R-:W-:Y:S02]  /*51b0*/  IMAD R52, R17, 0x3000, R104 ;  /* 0x0000300011347824 */ /* 0x000fe400078e0268 */
[--C-:B------:R-:W-:Y:S02]  /*51c0*/  IMAD R56, R56, 0x2, R2.reuse ;  /* 0x0000000238387824 */ /* 0x100fe400078e0202 */
[----:B------:R-:W-:-:S04]  /*51d0*/  IMAD R52, R52, 0x2, R2 ;  /* 0x0000000234347824 */ /* 0x000fc800078e0202 */
[----:B------:R-:W1:Y:S04]  /*51e0*/  LDS.128 R56, [R56+0x15400] ;  /* 0x0154000038387984 */ /* 0x000e680000000c00 */
[----:B------:R-:W2:Y:S01]  /*51f0*/  LDS.128 R52, [R52+0x15400] ;  /* 0x0154000034347984 */ /* 0x000ea20000000c00 */
[----:B------:R-:W-:Y:S05]  /*5200*/  @P4 BRA `(.L_x_11341) ;  /* 0x0000000400744947 */ /* 0x000fea0003800000 */
[--C-:B------:R-:W-:Y:S01]  /*5210*/  SHF.R.U64 R36, R36, 0x10, R37.reuse ;  /* 0x0000001024247819 */ /* 0x100fe20000001225 */
[----:B-1----:R-:W-:Y:S01]  /*5220*/  IMAD.U32 R120, R57, 0x10000, RZ ;  /* 0x0001000039787824 */ /* 0x002fe200078e00ff */
        /* <DEDUP_REMOVED lines=91> */
.L_x_11341:
[----:B------:R-:W-:Y:S05]  /*57e0*/  BSYNC B2 ;  /* 0x0000000000027941 */ /* 0x000fea0003800000 */
.L_x_11340:
        /* <DEDUP_REMOVED lines=12> */
.L_x_11339:
[----:B------:R-:W-:Y:S05]  /*58b0*/  BSYNC B1 ;  /* 0x0000000000017941 */ /* 0x000fea0003800000 */
.L_x_11338:
[----:B------:R-:W-:Y:S01]  /*58c0*/  ISETP.NE.AND P4, PT, R9, RZ, PT ;  /* 0x000000ff0900720c */ /* 0x000fe20003f85270 */
[----:B------:R-:W-:-:S12]  /*58d0*/  BSSY B1, `(.L_x_11342) ;  /* 0x0000082000017945 */ /* 0x000fd80003800000 */
[----:B------:R-:W-:Y:S05]  /*58e0*/  @!P4 BRA `(.L_x_11343) ;  /* 0x000000080000c947 */ /* 0x000fea0003800000 */
[----:B------:R-:W3:Y:S04]  /*58f0*/  LDL R48, [R1+0xc] ;  /* 0x00000c0001307983 */ /* 0x000ee80000100800 */
[----:B--2---:R-:W2:Y:S04]  /*5900*/  LDL R39, [R1+0x10] ;  /* 0x0000100001277983 */ /* 0x004ea80000100800 */
        /* <DEDUP_REMOVED lines=8> */
[----:B------:R-:W-:Y:S01]  /*5990*/  SHF.R.S32.HI R37, RZ, 0x1f, R36 ;  /* 0x0000001fff257819 */ /* 0x000fe20000011424 */
[----:B------:R-:W-:-:S03]  /*59a0*/  IMAD.SHL.U32 R52, R36, 0x8, RZ ;  /* 0x0000000824347824 */ /* 0x000fc600078e00ff */
[----:B------:R-:W-:-:S05]  /*59b0*/  LEA.HI R37, R37, R36, RZ, 0x2 ;  /* 0x0000002425257211 */ /* 0x000fca00078f10ff */
[----:B------:R-:W-:-:S05]  /*59c0*/  IMAD.SHL.U32 R37, R37, 0x400, RZ ;  /* 0x0000040025257824 */ /* 0x000fca00078e00ff */
[----:B------:R-:W-:Y:S02]  /*59d0*/  LOP3.LUT R37, R37, 0x7ffff000, RZ, 0xc0, !PT ;  /* 0x7ffff00025257812 */ /* 0x000fe400078ec0ff */
[----:B---3--:R-:W-:-:S04]  /*59e0*/  LOP3.LUT R36, R48, 0x18, R52, 0xf8, !PT ;  /* 0x0000001830247812 */ /* 0x008fc800078ef834 */
[----:B--2---:R-:W-:-:S04]  /*59f0*/  LOP3.LUT R36, R36, R39, RZ, 0x3c, !PT ;  /* 0x0000002724247212 */ /* 0x004fc800078e3cff */
[----:B----4-:R-:W-:Y:S01]  /*5a00*/  IADD3 R36, R36, R37, R38 ;  /* 0x0000002524247210 */ /* 0x010fe20007ffe026 */
        /* <DEDUP_REMOVED lines=9> */
[----:B------:R-:W-:Y:S02]  /*5aa0*/  SHF.R.U32.HI R55, RZ, 0x10, R45 ;  /* 0x00000010ff377819 */ /* 0x000fe4000001162d */
[----:B------:R-:W-:Y:S02]  /*5ab0*/  SHF.R.U32.HI R53, RZ, 0x10, R33 ;  /* 0x00000010ff357819 */ /* 0x000fe40000011621 */
[--C-:B------:R-:W-:Y:S02]  /*5ac0*/  SHF.R.U64 R32, R34, 0x10, R35.reuse ;  /* 0x0000001022207819 */ /* 0x100fe40000001223 */
[----:B------:R-:W-:Y:S02]  /*5ad0*/  SHF.R.U32.HI R34, RZ, 0x10, R35 ;  /* 0x00000010ff227819 */ /* 0x000fe40000011623 */
[----:B------:R-:W-:-:S02]  /*5ae0*/  SHF.R.U64 R35, R44, 0x10, R45 ;  /* 0x000000102c237819 */ /* 0x000fc4000000122d */
[----:B------:R-:W-:Y:S02]  /*5af0*/  PRMT R44, R129, 0x5410, R55 ;  /* 0x00005410812c7816 */ /* 0x000fe40000000037 */
[----:B------:R-:W-:Y:S02]  /*5b00*/  PRMT R45, R128, 0x5410, R53 ;  /* 0x00005410802d7816 */ /* 0x000fe40000000035 */
[--C-:B------:R-:W-:Y:S01]  /*5b10*/  SHF.R.U64 R33, R46, 0x10, R47.reuse ;  /* 0x000000102e217819 */ /* 0x100fe2000000122f */
[----:B------:R-:W-:Y:S01]  /*5b20*/  IMAD.U32 R55, R44, 0x10000, RZ ;  /* 0x000100002c377824 */ /* 0x000fe200078e00ff */
[----:B------:R-:W-:Y:S01]  /*5b30*/  LOP3.LUT R49, R49, 0xffff0000, RZ, 0xc0, !PT ;  /* 0xffff000031317812 */ /* 0x000fe200078ec0ff */
[----:B------:R-:W-:Y:S01]  /*5b40*/  IMAD.U32 R53, R45, 0x10000, RZ ;  /* 0x000100002d357824 */ /* 0x000fe200078e00ff */
[----:B------:R-:W-:Y:S01]  /*5b50*/  SHF.R.U32.HI R47, RZ, 0x10, R47 ;  /* 0x00000010ff2f7819 */ /* 0x000fe2000001162f */
[C---:B-1----:R-:W-:Y:S02]  /*5b60*/  IMAD.U32 R46, R37.reuse, 0x10000, RZ ;  /* 0x00010000252e7824 */ /* 0x042fe400078e00ff */
[C---:B------:R-:W-:Y:S01]  /*5b70*/  FMUL.FTZ R57, R56.reuse, R55 ;  /* 0x0000003738397220 */ /* 0x040fe20000410000 */
[----:B------:R-:W-:Y:S01]  /*5b80*/  FMUL.FTZ R56, R56, R53 ;  /* 0x0000003538387220 */ /* 0x000fe20000410000 */
[----:B------:R-:W-:-:S02]  /*5b90*/  LOP3.LUT R37, R37, 0xffff0000, RZ, 0xc0, !PT ;  /* 0xffff000025257812 */ /* 0x000fc400078ec0ff */
[C---:B------:R-:W-:Y:S01]  /*5ba0*/  FFMA.FTZ R53, R46.reuse, R53, -R57 ;  /* 0x000000352e357223 */ /* 0x040fe20000010839 */
[----:B------:R-:W-:Y:S01]  /*5bb0*/  FFMA.FTZ R46, R46, R55, R56 ;  /* 0x000000372e2e7223 */ /* 0x000fe20000010038 */
[----:B------:R-:W-:Y:S01]  /*5bc0*/  LOP3.LUT R55, R45, 0xffff0000, RZ, 0xc0, !PT ;  /* 0xffff00002d377812 */ /* 0x000fe200078ec0ff */
[C---:B------:R-:W-:Y:S01]  /*5bd0*/  IMAD.U32 R56, R51.reuse, 0x10000, RZ ;  /* 0x0001000033387824 */ /* 0x040fe200078e00ff */
[----:B------:R-:W-:Y:S02]  /*5be0*/  LOP3.LUT R45, R44, 0xffff0000, RZ, 0xc0, !PT ;  /* 0xffff00002c2d7812 */ /* 0x000fe400078ec0ff */
[----:B------:R-:W-:Y:S02]  /*5bf0*/  LOP3.LUT R51, R51, 0xffff0000, RZ, 0xc0, !PT ;  /* 0xffff000033337812 */ /* 0x000fe400078ec0ff */
[----:B------:R-:W-:Y:S01]  /*5c00*/  PRMT R35, R126, 0x5432, R35 ;  /* 0x000054327e237816 */ /* 0x000fe20000000023 */
[C---:B------:R-:W-:Y:S01]  /*5c10*/  FMUL.FTZ R44, R49.reuse, R45 ;  /* 0x0000002d312c7220 */ /* 0x040fe20000410000 */
[----:B------:R-:W-:Y:S01]  /*5c20*/  FMUL.FTZ R49, R49, R55 ;  /* 0x0000003731317220 */ /* 0x000fe20000410000 */
[----:B------:R-:W-:-:S02]  /*5c30*/  PRMT R33, R125, 0x5410, R33 ;  /* 0x000054107d217816 */ /* 0x000fc40000000021 */
[C---:B------:R-:W-:Y:S01]  /*5c40*/  FFMA.FTZ R44, R37.reuse, R55, -R44 ;  /* 0x00000037252c7223 */ /* 0x040fe2000001082c */
[----:B------:R-:W-:Y:S01]  /*5c50*/  FFMA.FTZ R37, R37, R45, R49 ;  /* 0x0000002d25257223 */ /* 0x000fe20000010031 */
[----:B------:R-:W-:Y:S01]  /*5c60*/  PRMT R49, R127, 0x5432, R54 ;  /* 0x000054327f317816 */ /* 0x000fe20000000036 */
[----:B------:R-:W-:Y:S01]  /*5c70*/  IMAD.U32 R45, R39, 0x10000, RZ ;  /* 0x00010000272d7824 */ /* 0x000fe200078e00ff */
[----:B------:R-:W-:Y:S02]  /*5c80*/  PRMT R54, R127, 0x5410, R34 ;  /* 0x000054107f367816 */ /* 0x000fe40000000022 */
[----:B------:R-:W-:Y:S02]  /*5c90*/  PRMT R34, R126, 0x5410, R47 ;  /* 0x000054107e227816 */ /* 0x000fe4000000002f */
[----:B------:R-:W-:Y:S01]  /*5ca0*/  PRMT R32, R125, 0x5432, R32 ;  /* 0x000054327d207816 */ /* 0x000fe20000000020 */
[----:B------:R-:W-:Y:S01]  /*5cb0*/  IMAD.U32 R47, R54, 0x10000, RZ ;  /* 0x00010000362f7824 */ /* 0x000fe200078e00ff */
[----:B------:R-:W-:Y:S01]  /*5cc0*/  F2FP.BF16.F32.PACK_AB R44, R44, R53 ;  /* 0x000000352c2c723e */ /* 0x000fe200000010ff */
[----:B------:R-:W-:-:S04]  /*5cd0*/  IMAD.U32 R55, R34, 0x10000, RZ ;  /* 0x0001000022377824 */ /* 0x000fc800078e00ff */
[C---:B------:R-:W-:Y:S01]  /*5ce0*/  FMUL.FTZ R57, R56.reuse, R55 ;  /* 0x0000003738397220 */ /* 0x040fe20000410000 */
[----:B------:R-:W-:-:S03]  /*5cf0*/  FMUL.FTZ R56, R56, R47 ;  /* 0x0000002f38387220 */ /* 0x000fc60000410000 */
[C---:B------:R-:W-:Y:S01]  /*5d00*/  FFMA.FTZ R47, R45.reuse, R47, -R57 ;  /* 0x0000002f2d2f7223 */ /* 0x040fe20000010839 */
[----:B------:R-:W-:Y:S01]  /*5d10*/  FFMA.FTZ R45, R45, R55, R56 ;  /* 0x000000372d2d7223 */ /* 0x000fe20000010038 */
[----:B------:R-:W-:Y:S01]  /*5d20*/  LOP3.LUT R55, R54, 0xffff0000, RZ, 0xc0, !PT ;  /* 0xffff000036377812 */ /* 0x000fe200078ec0ff */
[----:B------:R-:W-:Y:S01]  /*5d30*/  IMAD.U32 R56, R49, 0x10000, RZ ;  /* 0x0001000031387824 */ /* 0x000fe200078e00ff */
        /* <DEDUP_REMOVED lines=11> */
[C---:B------:R-:W-:Y:S01]  /*5df0*/  IMAD.U32 R51, R36.reuse, 0x10000, RZ ;  /* 0x0001000024337824 */ /* 0x040fe200078e00ff */
[----:B------:R-:W-:Y:S01]  /*5e00*/  LOP3.LUT R36, R36, 0xffff0000, RZ, 0xc0, !PT ;  /* 0xffff000024247812 */ /* 0x000fe200078ec0ff */
[C---:B------:R-:W-:Y:S01]  /*5e10*/  FMUL.FTZ R57, R55.reuse, R54 ;  /* 0x0000003637397220 */ /* 0x040fe20000410000 */
[----:B------:R-:W-:Y:S01]  /*5e20*/  FMUL.FTZ R55, R55, R56 ;  /* 0x0000003837377220 */ /* 0x000fe20000410000 */
[----:B------:R-:W-:-:S02]  /*5e30*/  F2FP.BF16.F32.PACK_AB R34, R34, R45 ;  /* 0x0000002d2222723e */ /* 0x000fc400000010ff */
[C---:B------:R-:W-:Y:S01]  /*5e40*/  FFMA.FTZ R57, R51.reuse, R56, -R57 ;  /* 0x0000003833397223 */ /* 0x040fe20000010839 */
[----:B------:R-:W-:Y:S01]  /*5e50*/  FFMA.FTZ R55, R51, R54, R55 ;  /* 0x0000003633377223 */ /* 0x000fe20000010037 */
[C---:B------:R-:W-:Y:S01]  /*5e60*/  FMUL.FTZ R51, R48.reuse, R35 ;  /* 0x0000002330337220 */ /* 0x040fe20000410000 */
        /* <DEDUP_REMOVED lines=9> */
[----:B------:R-:W-:Y:S01]  /*5f00*/  FMUL.FTZ R54, R56, R36 ;  /* 0x0000002438367220 */ /* 0x000fe20000410000 */
[----:B------:R-:W-:-:S02]  /*5f10*/  IMAD.U32 R35, R38, 0x10000, RZ ;  /* 0x0001000026237824 */ /* 0x000fc400078e00ff */
[-C--:B------:R-:W-:Y:S01]  /*5f20*/  FMUL.FTZ R56, R56, R49.reuse ;  /* 0x0000003138387220 */ /* 0x080fe20000410000 */
[----:B------:R-:W-:Y:S01]  /*5f30*/  LOP3.LUT R38, R38, 0xffff0000, RZ, 0xc0, !PT ;  /* 0xffff000026267812 */ /* 0x000fe200078ec0ff */
[C---:B------:R-:W-:Y:S02]  /*5f40*/  FFMA.FTZ R54, R35.reuse, R49, -R54 ;  /* 0x0000003123367223 */ /* 0x040fe40000010836 */
[----:B------:R-:W-:Y:S01]  /*5f50*/  FFMA.FTZ R56, R35, R36, R56 ;  /* 0x0000002423387223 */ /* 0x000fe20000010038 */
[----:B------:R-:W-:Y:S01]  /*5f60*/  LOP3.LUT R35, R32, 0xffff0000, RZ, 0xc0, !PT ;  /* 0xffff000020237812 */ /* 0x000fe200078ec0ff */
[----:B------:R-:W-:Y:S01]  /*5f70*/  FMUL.FTZ R49, R50, R33 ;  /* 0x0000002132317220 */ /* 0x000fe20000410000 */
[----:B------:R-:W-:Y:S01]  /*5f80*/  F2FP.BF16.F32.PACK_AB R36, R51, R57 ;  /* 0x000000393324723e */ /* 0x000fe200000010ff */
[----:B------:R-:W-:Y:S01]  /*5f90*/  IMAD.MOV.U32 R51, RZ, RZ, R34 ;  /* 0x000000ffff337224 */ /* 0x000fe200078e0022 */
[----:B------:R-:W-:Y:S01]  /*5fa0*/  F2FP.BF16.F32.PACK_AB R48, R48, R55 ;  /* 0x000000373030723e */ /* 0x000fe200000010ff */
[-C--:B------:R-:W-:Y:S01]  /*5fb0*/  FMUL.FTZ R50, R50, R35.reuse ;  /* 0x0000002332327220 */ /* 0x080fe20000410000 */
[----:B------:R-:W-:Y:S01]  /*5fc0*/  FFMA.FTZ R35, R38, R35, -R49 ;  /* 0x0000002326237223 */ /* 0x000fe20000010831 */
[----:B------:R-:W-:Y:S01]  /*5fd0*/  F2FP.BF16.F32.PACK_AB R49, R37, R46 ;  /* 0x0000002e2531723e */ /* 0x000fe200000010ff */
[----:B------:R-:W-:-:S02]  /*5fe0*/  IMAD.MOV.U32 R37, RZ, RZ, R44 ;  /* 0x000000ffff257224 */ /* 0x000fc400078e002c */
[----:B------:R-:W-:Y:S01]  /*5ff0*/  FFMA.FTZ R33, R38, R33, R50 ;  /* 0x0000002126217223 */ /* 0x000fe20000010032 */
[----:B------:R-:W-:-:S04]  /*6000*/  F2FP.BF16.F32.PACK_AB R38, R35, R54 ;  /* 0x000000362326723e */ /* 0x000fc800000010ff */
[----:B------:R-:W-:-:S07]  /*6010*/  F2FP.BF16.F32.PACK_AB R50, R33, R56 ;  /* 0x000000382132723e */ /* 0x000fce00000010ff */
.L_x_11345:
[----:B------:R-:W-:Y:S05]  /*6020*/  BSYNC B2 ;  /* 0x0000000000027941 */ /* 0x000fea0003800000 */
.L_x_11344:
[----:B------:R-:W-:-:S04]  /*6030*/  IADD3 R33, P4, P5, R20, R88, R79 ;  /* 0x0000005814217210 */ /* 0x000fc80007d9e04f */
[----:B------:R-:W-:Y:S02]  /*6040*/  IADD3.X R34, R3, R109, R100, P4, P5 ;  /* 0x0000006d03227210 */ /* 0x000fe400027ea464 */
[----:B------:R-:W-:-:S13]  /*6050*/  ISETP.GE.AND P4, PT, R52, R108, PT ;  /* 0x0000006c3400720c */ /* 0x000fda0003f86270 */
[--C-:B------:R-:W-:Y:S02]  /*6060*/  @!P4 SHF.R.S32.HI R32, RZ, 0x1f, R52.reuse ;  /* 0x0000001fff20c819 */ /* 0x100fe40000011434 */
[----:B------:R-:W-:-:S04]  /*6070*/  @!P4 IADD3 R52, P5, P6, R20, R88, R52 ;  /* 0x000000581434c210 */ /* 0x000fc80007ebe034 */
[----:B------:R-:W-:Y:S02]  /*6080*/  @!P4 IADD3.X R35, R3, R109, R32, P5, P6 ;  /* 0x0000006d0323c210 */ /* 0x000fe40002fec420 */
[----:B------:R-:W-:-:S04]  /*6090*/  LEA R32, P5, R33, R86, 0x1 ;  /* 0x0000005621207211 */ /* 0x000fc800078a08ff */
[----:B------:R-:W-:Y:S02]  /*60a0*/  LEA.HI.X R33, R33, R87, R34, 0x1, P5 ;  /* 0x0000005721217211 */ /* 0x000fe400028f0c22 */
[----:B------:R-:W-:-:S03]  /*60b0*/  @!P4 LEA R34, P5, R52, R86, 0x1 ;  /* 0x000000563422c211 */ /* 0x000fc600078a08ff */
[----:B-1----:R1:W-:Y:S01]  /*60c0*/  STG.E.128 desc[UR40][R32.64], R36 ;  /* 0x0000002420007986 */ /* 0x0023e2000c101d28 */
[----:B------:R-:W-:-:S05]  /*60d0*/  @!P4 LEA.HI.X R35, R52, R87, R35, 0x1, P5 ;  /* 0x000000573423c211 */ /* 0x000fca00028f0c23 */
[----:B--2---:R1:W-:Y:S04]  /*60e0*/  @!P4 STG.E.128 desc[UR40][R34.64], R48 ;  /* 0x000000302200c986 */ /* 0x0043e8000c101d28 */
.L_x_11343:
[----:B------:R-:W-:Y:S05]  /*60f0*/  BSYNC B1 ;  /* 0x0000000000017941 */ /* 0x000fea0003800000 */
.L_x_11342:
[----:B------:R-:W-:-:S13]  /*6100*/  ISETP.NE.AND P4, PT, R10, RZ, PT ;  /* 0x000000ff0a00720c */ /* 0x000fda0003f85270 */
[----:B------:R-:W-:Y:S05]  /*6110*/  @!P4 BRA `(.L_x_11310) ;  /* 0x000000080094c947 */ /* 0x000fea0003800000 */
[----:B-12---:R-:W2:Y:S04]  /*6120*/  LDL R36, [R1+0xc] ;  /* 0x00000c0001247983 */ /* 0x006ea80000100800 */
[----:B------:R-:W3:Y:S04]  /*6130*/  LDL R35, [R1+0x10] ;  /* 0x0000100001237983 */ /* 0x000ee80000100800 */
[----:B------:R-:W4:Y:S01]  /*6140*/  LDL R34, [R1+0x14] ;  /* 0x0000140001227983 */ /* 0x000f220000100800 */
[----:B------:R-:W-:Y:S01]  /*6150*/  IADD3 R32, P4, P5, R20, R88, R77 ;  /* 0x0000005814207210 */ /* 0x000fe20007d9e04d */
[----:B------:R-:W-:Y:S01]  /*6160*/  BSSY B1, `(.L_x_11346) ;  /* 0x0000076000017945 */ /* 0x000fe20003800000 */
[----:B------:R-:W-:-:S02]  /*6170*/  LOP3.LUT P6, RZ, R23, 0x1, RZ, 0xc0, !PT ;  /* 0x0000000117ff7812 */ /* 0x000fc400078cc0ff */
[----:B------:R-:W-:Y:S02]  /*6180*/  IADD3.X R33, R3, R109, R99, P4, P5 ;  /* 0x0000006d03217210 */ /* 0x000fe400027ea463 */
[C---:B------:R-:W-:Y:S02]  /*6190*/  LEA R44, P4, R32.reuse, R86, 0x1 ;  /* 0x00000056202c7211 */ /* 0x040fe400078808ff */
[----:B------:R-:W-:Y:S02]  /*61a0*/  SEL R114, R107, R114, !P6 ;  /* 0x000000726b727207 */ /* 0x000fe40007000000 */
[----:B------:R-:W-:Y:S02]  /*61b0*/  LEA.HI.X R45, R32, R87, R33, 0x1, P4 ;  /* 0x00000057202d7211 */ /* 0x000fe400020f0c21 */
[----:B------:R-:W-:Y:S02]  /*61c0*/  SHF.R.S32.HI R33, RZ, 0x1f, R114 ;  /* 0x0000001fff217819 */ /* 0x000fe40000011472 */
[----:B------:R-:W-:-:S02]  /*61d0*/  ISETP.GE.AND P4, PT, R4, R106, PT ;  /* 0x0000006a0400720c */ /* 0x000fc40003f86270 */
        /* <DEDUP_REMOVED lines=8> */
[----:B--2---:R-:W-:-:S04]  /*6260*/  LOP3.LUT R32, R36, 0x18, R47, 0xf8, !PT ;  /* 0x0000001824207812 */ /* 0x004fc800078ef82f */
[----:B---3--:R-:W-:-:S04]  /*6270*/  LOP3.LUT R32, R32, R35, RZ, 0x3c, !PT ;  /* 0x0000002320207212 */ /* 0x008fc800078e3cff */
        /* <DEDUP_REMOVED lines=10> */
[--C-:B------:R-:W-:Y:S01]  /*6320*/  SHF.R.U64 R28, R30, 0x10, R31.reuse ;  /* 0x000000101e1c7819 */ /* 0x100fe2000000121f */
[----:B-1----:R-:W-:Y:S01]  /*6330*/  IMAD.U32 R48, R33, 0x10000, RZ ;  /* 0x0001000021307824 */ /* 0x002fe200078e00ff */
[----:B------:R-:W-:Y:S01]  /*6340*/  SHF.R.U32.HI R30, RZ, 0x10, R31 ;  /* 0x00000010ff1e7819 */ /* 0x000fe2000001161f */
[----:B------:R-:W-:Y:S01]  /*6350*/  IMAD.U32 R54, R39, 0x10000, RZ ;  /* 0x0001000027367824 */ /* 0x000fe200078e00ff */
[----:B------:R-:W-:Y:S02]  /*6360*/  SHF.R.U32.HI R31, RZ, 0x10, R41 ;  /* 0x00000010ff1f7819 */ /* 0x000fe40000011629 */
[----:B------:R-:W-:Y:S02]  /*6370*/  SHF.R.U32.HI R29, RZ, 0x10, R29 ;  /* 0x00000010ff1d7819 */ /* 0x000fe4000001161d */
[----:B------:R-:W-:-:S02]  /*6380*/  SHF.R.U64 R41, R40, 0x10, R41 ;  /* 0x0000001028297819 */ /* 0x000fc40000001229 */
[--C-:B------:R-:W-:Y:S02]  /*6390*/  SHF.R.U64 R40, R42, 0x10, R43.reuse ;  /* 0x000000102a287819 */ /* 0x100fe4000000122b */
[----:B------:R-:W-:Y:S02]  /*63a0*/  SHF.R.U32.HI R42, RZ, 0x10, R43 ;  /* 0x00000010ff2a7819 */ /* 0x000fe4000001162b */
[----:B------:R-:W-:Y:S01]  /*63b0*/  PRMT R43, R124, 0x5432, R31 ;  /* 0x000054327c2b7816 */ /* 0x000fe2000000001f */
[----:B------:R-:W-:Y:S01]  /*63c0*/  IMAD.U32 R31, R32, 0x10000, RZ ;  /* 0x00010000201f7824 */ /* 0x000fe200078e00ff */
[----:B------:R-:W-:Y:S02]  /*63d0*/  PRMT R29, R122, 0x5432, R29 ;  /* 0x000054327a1d7816 */ /* 0x000fe4000000001d */
[----:B------:R-:W-:Y:S01]  /*63e0*/  LOP3.LUT R37, R37, 0xffff0000, RZ, 0xc0, !PT ;  /* 0xffff000025257812 */ /* 0x000fe200078ec0ff */
[C---:B------:R-:W-:Y:S01]  /*63f0*/  IMAD.U32 R53, R43.reuse, 0x10000, RZ ;  /* 0x000100002b357824 */ /* 0x040fe200078e00ff */
[----:B------:R-:W-:Y:S01]  /*6400*/  LOP3.LUT R58, R43, 0xffff0000, RZ, 0xc0, !PT ;  /* 0xffff00002b3a7812 */ /* 0x000fe200078ec0ff */
[C---:B------:R-:W-:Y:S01]  /*6410*/  IMAD.U32 R51, R29.reuse, 0x10000, RZ ;  /* 0x000100001d337824 */ /* 0x040fe200078e00ff */
[----:B------:R-:W-:Y:S01]  /*6420*/  LOP3.LUT R56, R29, 0xffff0000, RZ, 0xc0, !PT ;  /* 0xffff00001d387812 */ /* 0x000fe200078ec0ff */
[C---:B------:R-:W-:Y:S01]  /*6430*/  FMUL.FTZ R55, R46.reuse, R53 ;  /* 0x000000352e377220 */ /* 0x040fe20000410000 */
[----:B------:R-:W-:Y:S01]  /*6440*/  LOP3.LUT R33, R33, 0xffff0000, RZ, 0xc0, !PT ;  /* 0xffff000021217812 */ /* 0x000fe200078ec0ff */
[----:B------:R-:W-:Y:S01]  /*6450*/  FMUL.FTZ R106, R37, R58 ;  /* 0x0000003a256a7220 */ /* 0x000fe20000410000 */
[----:B------:R-:W-:Y:S01]  /*6460*/  PRMT R42, R123, 0x5432, R42 ;  /* 0x000054327b2a7816 */ /* 0x000fe2000000002a */
[-C--:B------:R-:W-:Y:S01]  /*6470*/  FMUL.FTZ R37, R37, R56.reuse ;  /* 0x0000003825257220 */ /* 0x080fe20000410000 */
[----:B------:R-:W-:Y:S01]  /*6480*/  PRMT R30, R121, 0x5432, R30 ;  /* 0x00005432791e7816 */ /* 0x000fe2000000001e */
[C---:B------:R-:W-:Y:S01]  /*6490*/  FFMA.FTZ R29, R33.reuse, R56, -R106 ;  /* 0x00000038211d7223 */ /* 0x040fe2000001086a */
[----:B------:R-:W-:Y:S01]  /*64a0*/  FMUL.FTZ R52, R46, R51 ;  /* 0x000000332e347220 */ /* 0x000fe20000410000 */
[----:B------:R-:W-:Y:S01]  /*64b0*/  FFMA.FTZ R33, R33, R58, R37 ;  /* 0x0000003a21217223 */ /* 0x000fe20000010025 */
[----:B------:R-:W-:-:S02]  /*64c0*/  IMAD.U32 R37, R42, 0x10000, RZ ;  /* 0x000100002a257824 */ /* 0x000fc400078e00ff */
[----:B------:R-:W-:Y:S01]  /*64d0*/  FFMA.FTZ R50, R48, R51, -R55 ;  /* 0x0000003330327223 */ /* 0x000fe20000010837 */
[----:B------:R-:W-:Y:S02]  /*64e0*/  IMAD.U32 R43, R30, 0x10000, RZ ;  /* 0x000100001e2b7824 */ /* 0x000fe400078e00ff */
[----:B------:R-:W-:Y:S01]  /*64f0*/  FFMA.FTZ R48, R48, R53, R52 ;  /* 0x0000003530307223 */ /* 0x000fe20000010034 */
[----:B------:R-:W-:Y:S01]  /*6500*/  PRMT R124, R124, 0x5410, R41 ;  /* 0x000054107c7c7816 */ /* 0x000fe20000000029 */
[----:B------:R-:W-:Y:S02]  /*6510*/  IMAD.U32 R52, R35, 0x10000, RZ ;  /* 0x0001000023347824 */ /* 0x000fe400078e00ff */
[C---:B------:R-:W-:Y:S01]  /*6520*/  FMUL.FTZ R41, R54.reuse, R37 ;  /* 0x0000002536297220 */ /* 0x040fe20000410000 */
[----:B------:R-:W-:Y:S01]  /*6530*/  LOP3.LUT R39, R39, 0xffff0000, RZ, 0xc0, !PT ;  /* 0xffff000027277812 */ /* 0x000fe200078ec0ff */
[-C--:B------:R-:W-:Y:S01]  /*6540*/  FMUL.FTZ R54, R54, R43.reuse ;  /* 0x0000002b36367220 */ /* 0x080fe20000410000 */
[----:B------:R-:W-:Y:S01]  /*6550*/  LOP3.LUT R42, R42, 0xffff0000, RZ, 0xc0, !PT ;  /* 0xffff00002a2a7812 */ /* 0x000fe200078ec0ff */
[----:B------:R-:W-:Y:S01]  /*6560*/  IMAD.U32 R46, R36, 0x10000, RZ ;  /* 0x00010000242e7824 */ /* 0x000fe200078e00ff */
[----:B------:R-:W-:Y:S01]  /*6570*/  PRMT R122, R122, 0x5410, R49 ;  /* 0x000054107a7a7816 */ /* 0x000fe20000000031 */
[----:B------:R-:W-:Y:S01]  /*6580*/  IMAD.U32 R51, R34, 0x10000, RZ ;  /* 0x0001000022337824 */ /* 0x000fe200078e00ff */
[----:B------:R-:W-:Y:S01]  /*6590*/  PRMT R121, R121, 0x5410, R28 ;  /* 0x0000541079797816 */ /* 0x000fe2000000001c */
[C---:B------:R-:W-:Y:S01]  /*65a0*/  FFMA.FTZ R28, R52.reuse, R43, -R41 ;  /* 0x0000002b341c7223 */ /* 0x040fe20000010829 */
[----:B------:R-:W-:Y:S01]  /*65b0*/  PRMT R123, R123, 0x5410, R40 ;  /* 0x000054107b7b7816 */ /* 0x000fe20000000028 */
[----:B------:R-:W-:Y:S01]  /*65c0*/  FFMA.FTZ R52, R52, R37, R54 ;  /* 0x0000002534347223 */ /* 0x000fe20000010036 */
[----:B------:R-:W-:Y:S01]  /*65d0*/  LOP3.LUT R35, R35, 0xffff0000, RZ, 0xc0, !PT ;  /* 0xffff000023237812 */ /* 0x000fe200078ec0ff */
[C---:B------:R-:W-:Y:S01]  /*65e0*/  FMUL.FTZ R54, R39.reuse, R42 ;  /* 0x0000002a27367220 */ /* 0x040fe20000410000 */
[----:B------:R-:W-:Y:S01]  /*65f0*/  LOP3.LUT R40, R30, 0xffff0000, RZ, 0xc0, !PT ;  /* 0xffff00001e287812 */ /* 0x000fe200078ec0ff */
[----:B------:R-:W-:Y:S01]  /*6600*/  IMAD.U32 R43, R124, 0x10000, RZ ;  /* 0x000100007c2b7824 */ /* 0x000fe200078e00ff */
[----:B------:R-:W-:Y:S01]  /*6610*/  LOP3.LUT R36, R36, 0xffff0000, RZ, 0xc0, !PT ;  /* 0xffff000024247812 */ /* 0x000fe200078ec0ff */
[C---:B------:R-:W-:Y:S01]  /*6620*/  IMAD.U32 R30, R122.reuse, 0x10000, RZ ;  /* 0x000100007a1e7824 */ /* 0x040fe200078e00ff */
[----:B------:R-:W-:Y:S01]  /*6630*/  LOP3.LUT R41, R122, 0xffff0000, RZ, 0xc0, !PT ;  /* 0xffff00007a297812 */ /* 0x000fe200078ec0ff */
[-C--:B------:R-:W-:Y:S01]  /*6640*/  FMUL.FTZ R56, R39, R40.reuse ;  /* 0x0000002827387220 */ /* 0x080fe20000410000 */
[C---:B------:R-:W-:Y:S01]  /*6650*/  FFMA.FTZ R37, R35.reuse, R40, -R54 ;  /* 0x0000002823257223 */ /* 0x040fe20000010836 */
[----:B------:R-:W-:Y:S01]  /*6660*/  LOP3.LUT R39, R124, 0xffff0000, RZ, 0xc0, !PT ;  /* 0xffff00007c277812 */ /* 0x000fe200078ec0ff */
[C---:B------:R-:W-:Y:S01]  /*6670*/  FMUL.FTZ R40, R46.reuse, R43 ;  /* 0x0000002b2e287220 */ /* 0x040fe20000410000 */
[----:B------:R-:W-:Y:S01]  /*6680*/  FMUL.FTZ R46, R46, R30 ;  /* 0x0000001e2e2e7220 */ /* 0x000fe20000410000 */
[----:B------:R-:W-:Y:S01]  /*6690*/  LOP3.LUT R32, R32, 0xffff0000, RZ, 0xc0, !PT ;  /* 0xffff000020207812 */ /* 0x000fe200078ec0ff */
[----:B------:R-:W-:Y:S01]  /*66a0*/  FFMA.FTZ R35, R35, R42, R56 ;  /* 0x0000002a23237223 */ /* 0x000fe20000010038 */
[C---:B------:R-:W-:Y:S01]  /*66b0*/  FFMA.FTZ R30, R31.reuse, R30, -R40 ;  /* 0x0000001e1f1e7223 */ /* 0x040fe20000010828 */
[----:B------:R-:W-:Y:S01]  /*66c0*/  LOP3.LUT R53, R34, 0xffff0000, RZ, 0xc0, !PT ;  /* 0xffff000022357812 */ /* 0x000fe200078ec0ff */
[----:B------:R-:W-:Y:S01]  /*66d0*/  FMUL.FTZ R49, R36, R39 ;  /* 0x0000002724317220 */ /* 0x000fe20000410000 */
[----:B------:R-:W-:Y:S01]  /*66e0*/  FFMA.FTZ R31, R31, R43, R46 ;  /* 0x0000002b1f1f7223 */ /* 0x000fe2000001002e */
[----:B------:R-:W-:-:S02]  /*66f0*/  IMAD.U32 R34, R38, 0x10000, RZ ;  /* 0x0001000026227824 */ /* 0x000fc400078e00ff */
        /* <DEDUP_REMOVED lines=28> */
.L_x_11347:
[----:B------:R-:W-:Y:S05]  /*68c0*/  BSYNC B1 ;  /* 0x0000000000017941 */ /* 0x000fea0003800000 */
.L_x_11346:
        /* <DEDUP_REMOVED lines=10> */
.L_x_11303:
[----:B------:R-:W-:-:S06]  /*6970*/  UISETP.NE.AND UP0, UPT, UR37, 0x3, UPT ;  /* 0x000000032500788c */ /* 0x000fcc000bf05270 */
[----:B------:R-:W-:-:S13]  /*6980*/  PLOP3.LUT P3, PT, PT, PT, UP0, 0x80, 0x0 ;  /* 0x000000000000781c */ /* 0x000fda0003f6f008 */
[----:B------:R-:W-:Y:S05]  /*6990*/  @!P3 BRA `(.L_x_11348) ;  /* 0x000000000004b947 */ /* 0x000fea0003800000 */
[----:B------:R-:W-:Y:S01]  /*69a0*/  BPT.TRAP 0x1 ;  /* 0x000000040000795c */ /* 0x000fe20000300000 */
.L_x_11348:
[----:B------:R-:W-:Y:S01]  /*69b0*/  IMAD R14, R17, 0x8, R2 ;  /* 0x00000008110e7824 */ /* 0x000fe200078e0202 */
[----:B------:R-:W-:Y:S01]  /*69c0*/  SHF.L.U32 R85, R154, 0x1f, RZ ;  /* 0x0000001f9a557819 */ /* 0x000fe200000006ff */
[----:B------:R-:W-:Y:S01]  /*69d0*/  IMAD R84, R25, -0x80, R24 ;  /* 0xffffff8019547824 */ /* 0x000fe200078e0218 */
[----:B------:R-:W-:Y:S02]  /*69e0*/  BSSY B1, `(.L_x_11349) ;  /* 0x0000004000017945 */ /* 0x000fe40003800000 */
[----:B------:R-:W0:Y:S02]  /*69f0*/  SYNCS.PHASECHK.TRANS64.TRYWAIT P4, [R14+URZ+0x2d890], R85 ;  /* 0x02d890550e0075a7 */ /* 0x000e24000808017f */
[----:B------:R-:W-:Y:S01]  /*6a00*/  VIMNMX R84, R84, 0x80, PT ;  /* 0x0000008054547848 */ /* 0x000fe20003fe0100 */
[----:B0-----:R-:W-:Y:S06]  /*6a10*/  @!P4 BRA `(.L_x_11350) ;  /* 0x000001e00028c947 */ /* 0x001fec0003800000 */
.L_x_11677:
[----:B------:R-:W-:Y:S05]  /*6a20*/  BSYNC B1 ;  /* 0x0000000000017941 */ /* 0x000fea0003800000 */
.L_x_11349:
        /* <DEDUP_REMOVED lines=20> */
.L_x_11310:
[----:B------:R-:W-:Y:S05]  /*6b70*/  BSYNC B0 ;  /* 0x0000000000007941 */ /* 0x000fea0003800000 */
.L_x_11302:
        /* <DEDUP_REMOVED lines=17> */
.L_x_11352:
[----:B------:R-:W-:Y:S05]  /*6c90*/  BSYNC B0 ;  /* 0x0000000000007941 */ /* 0x000fea0003800000 */
.L_x_11351:
[----:B------:R-:W2:Y:S01]  /*6ca0*/  SYNCS.PHASECHK.TRANS64.TRYWAIT P3, [R14+URZ+0x2d8b0], R85 ;  /* 0x02d8b0550e0075a7 */ /* 0x000ea2000806017f */
[----:B------:R-:W-:Y:S04]  /*6cb0*/  BSSY B0, `(.L_x_11353) ;  /* 0x0000002000007945 */ /* 0x000fe80003800000 */
[----:B--2---:R-:W-:Y:S05]  /*6cc0*/  @!P3 BRA `(.L_x_11354) ;  /* 0x000001dc0090b947 */ /* 0x004fea0003800000 */
.L_x_11678:
[----:B------:R-:W-:Y:S05]  /*6cd0*/  BSYNC B0 ;  /* 0x0000000000007941 */ /* 0x000fea0003800000 */
.L_x_11353:
        /* <DEDUP_REMOVED lines=33> */
.L_x_11356:
[----:B------:R-:W-:Y:S05]  /*6ef0*/  BSYNC B0 ;  /* 0x0000000000007941 */ /* 0x000fea0003800000 */
.L_x_11355:
[----:B------:R-:W-:Y:S01]  /*6f00*/  @!PT LDS RZ, [RZ] ;  /* 0x00000000fffff984 */ /* 0x000fe20000000800 */
[----:B------:R-:W-:Y:S01]  /*6f10*/  @!PT LDS RZ, [RZ] ;  /* 0x00000000fffff984 */ /* 0x000fe20000000800 */
[----:B------:R-:W-:Y:S01]  /*6f20*/  @!PT LDS RZ, [RZ] ;  /* 0x00000000fffff984 */ /* 0x000fe20000000800 */
[----:B------:R-:W-:Y:S01]  /*6f30*/  @!PT LDS RZ, [RZ] ;  /* 0x00000000fffff984 */ /* 0x000fe20000000800 */
[----:B------:R4:W-:Y:S06]  /*6f40*/  MEMBAR.ALL.CTA ;  /* 0x0000000000007992 */ /* 0x0009ec0000008000 */
[----:B----4-:R-:W4:Y:S01]  /*6f50*/  FENCE.VIEW.ASYNC.S ;  /* 0x00000000000073c6 */ /* 0x010f220000000000 */
[----:B------:R-:W-:Y:S02]  /*6f60*/  VIADD R17, R17, 0x1 ;  /* 0x0000000111117836 */ /* 0x000fe40000000000 */
[----:B0-2---:R-:W-:Y:S01]  /*6f70*/  @!P4 VIADD R14, R14, 0x2d8c0 ;  /* 0x0002d8c00e0ec836 */ /* 0x005fe20000000000 */
[----:B----4-:R0:W-:Y:S02]  /*6f80*/  BAR.SYNC.DEFER_BLOCKING R110, 0x80 ;  /* 0x0002006e0000751d */ /* 0x0101e40000010000 */
[----:B------:R-:W-:-:S02]  /*6f90*/  ISETP.NE.AND P3, PT, R17, 0x2, PT ;  /* 0x000000021100780c */ /* 0x000fc40003f65270 */
[----:B------:R-:W-:Y:S02]  /*6fa0*/  @!P4 PRMT R14, RZ, 0x654, R14 ;  /* 0x00000654ff0ec816 */ /* 0x000fe4000000000e */
[----:B------:R-:W-:Y:S02]  /*6fb0*/  SEL R15, RZ, 0x1, P3 ;  /* 0x00000001ff0f7807 */ /* 0x000fe40001800000 */
[----:B------:R-:W-:Y:S02]  /*6fc0*/  SEL R17, R17, RZ, P3 ;  /* 0x000000ff11117207 */ /* 0x000fe40001800000 */
[----:B------:R-:W-:Y:S01]  /*6fd0*/  LOP3.LUT R154, R154, R15, RZ, 0x3c, !PT ;  /* 0x0000000f9a9a7212 */ /* 0x000fe200078e3cff */
[----:B------:R0:W-:Y:S01]  /*6fe0*/  @!P4 SYNCS.ARRIVE.TRANS64.RED.A1T0 RZ, [R14+URZ], RZ ;  /* 0x000000ff0effc9a7 */ /* 0x0001e2000810043f */
[----:B------:R-:W-:Y:S05]  /*6ff0*/  @P2 BRA `(.L_x_11357) ;  /* 0xffffffb800a82947 */ /* 0x000fea000383ffff */
[----:B-1-3--:R-:W1:Y:S01]  /*7000*/  S2R R28, SR_TID.X ;  /* 0x00000000001c7919 */ /* 0x00ae620000002100 */
[----:B------:R-:W-:Y:S02]  /*7010*/  PLOP3.LUT P0, PT, PT, PT, PT, 0x8, 0x0 ;  /* 0x000000000000781c */ /* 0x000fe40003f0e170 */
[----:B-1----:R-:W-:-:S04]  /*7020*/  SHF.R.U32.HI R28, RZ, 0x7, R28 ;  /* 0x00000007ff1c7819 */ /* 0x002fc8000001161c */
[----:B------:R-:W-:-:S13]  /*7030*/  ISETP.NE.AND P5, PT, R28, 0x1, PT ;  /* 0x000000011c00780c */ /* 0x000fda0003fa5270 */
[----:B------:R-:W-:Y:S06]  /*7040*/  @!P5 BAR.ARV 0x9, 0x100 ;  /* 0x024400000000db1d */ /* 0x000fec0000002000 */
.L_x_11297:
[----:B------:R-:W2:Y:S01]  /*7050*/  LDL R8, [R1+0x18] ;  /* 0x0000180001087983 */ /* 0x000ea20000100800 */
[----:B------:R-:W1:Y:S08]  /*7060*/  LDC R0, c[0x0][0x448] ;  /* 0x00011200ff007b82 */ /* 0x000e700000000800 */
[----:B------:R-:W3:Y:S01]  /*7070*/  LDC.64 R4, c[0x0][0x9e0] ;  /* 0x00027800ff047b82 */ /* 0x000ee20000000a00 */
[----:B-1----:R-:W-:-:S02]  /*7080*/  ISETP.NE.AND P1, PT, R0, 0x1, PT ;  /* 0x000000010000780c */ /* 0x002fc40003f25270 */
[----:B---3--:R-:W-:-:S11]  /*7090*/  ISETP.GE.AND P2, PT, R5, 0x1, PT ;  /* 0x000000010500780c */ /* 0x008fd60003f46270 */
[----:B------:R-:W1:Y:S08]  /*70a0*/  @P1 LDC R3, c[0x0][0x44c] ;  /* 0x00011300ff031b82 */ /* 0x000e700000000800 */
[----:B------:R-:W3:Y:S01]  /*70b0*/  @P1 LDC R6, c[0x0][0x450] ;  /* 0x00011400ff061b82 */ /* 0x000ee20000000800 */
[----:B--2---:R-:W-:-:S04]  /*70c0*/  VIADD R0, R8, 0xbf ;  /* 0x000000bf08007836 */ /* 0x004fc80000000000 */
[----:B-1----:R-:W-:-:S05]  /*70d0*/  @P1 IMAD.HI.U32 R3, R0, R3, RZ ;  /* 0x0000000300031227 */ /* 0x002fca00078e00ff */
[----:B---3--:R-:W-:-:S05]  /*70e0*/  @P1 SHF.R.U32.HI R0, RZ, R6, R3 ;  /* 0x00000006ff001219 */ /* 0x008fca0000011603 */
[----:B------:R-:W-:Y:S01]  /*70f0*/  IMAD.IADD R3, R111, 0x1, R0 ;  /* 0x000000016f037824 */ /* 0x000fe200078e0200 */
[----:B------:R-:W-:Y:S06]  /*7100*/  @P0 BRA `(.L_x_11358) ;  /* 0x00000000000c0947 */ /* 0x000fec0003800000 */
[----:B------:R-:W1:Y:S01]  /*7110*/  FENCE.VIEW.ASYNC.G ;  /* 0x00000000000073c6 */ /* 0x000e620000000100 */
[----:B------:R-:W-:Y:S05]  /*7120*/  WARPSYNC.ALL ;  /* 0x0000000000007948 */ /* 0x000fea0003800000 */
[----:B-1----:R-:W-:Y:S06]  /*7130*/  BAR.ARV 0xc, 0x200 ;  /* 0x0308000000007b1d */ /* 0x002fec0000002000 */
.L_x_11358:
        /* <DEDUP_REMOVED lines=13> */
.L_x_11361:
[----:B------:R-:W-:-:S13]  /*7210*/  ISETP.NE.AND P0, PT, R5, 0x1, PT ;  /* 0x000000010500780c */ /* 0x000fda0003f05270 */
[----:B------:R-:W1:Y:S02]  /*7220*/  @P0 LDC.64 R6, c[0x0][0x9e8] ;  /* 0x00027a00ff060b82 */ /* 0x000e640000000a00 */
[----:B-1----:R-:W-:-:S05]  /*7230*/  @P0 IMAD.HI.U32 R6, R0, R6, RZ ;  /* 0x0000000600060227 */ /* 0x002fca00078e00ff */
[----:B------:R-:W-:-:S07]  /*7240*/  @P0 SHF.R.U32.HI R0, RZ, R7, R6 ;  /* 0x00000007ff000219 */ /* 0x000fce0000011606 */
.L_x_11362:
[----:B------:R-:W-:Y:S05]  /*7250*/  BSYNC B0 ;  /* 0x0000000000007941 */ /* 0x000fea0003800000 */
.L_x_11360:
[----:B------:R-:W-:-:S05]  /*7260*/  IMAD R3, R0, R5, R5 ;  /* 0x0000000500037224 */ /* 0x000fca00078e0205 */
[----:B------:R-:W-:-:S07]  /*7270*/  VIMNMX R4, R4, R3, PT ;  /* 0x0000000304047248 */ /* 0x000fce0003fe0100 */
.L_x_11359:
        /* <DEDUP_REMOVED lines=24> */
.L_x_11365:
[----:B------:R-:W-:-:S13]  /*7400*/  ISETP.NE.AND P0, PT, R5, 0x1, PT ;  /* 0x000000010500780c */ /* 0x000fda0003f05270 */
[----:B------:R-:W1:Y:S02]  /*7410*/  @P0 LDC.64 R6, c[0x0][0x9e8] ;  /* 0x00027a00ff060b82 */ /* 0x000e640000000a00 */
[----:B-1----:R-:W-:-:S05]  /*7420*/  @P0 IMAD.HI.U32 R6, R0, R6, RZ ;  /* 0x0000000600060227 */ /* 0x002fca00078e00ff */
[----:B------:R-:W-:-:S07]  /*7430*/  @P0 SHF.R.U32.HI R0, RZ, R7, R6 ;  /* 0x00000007ff000219 */ /* 0x000fce0000011606 */
.L_x_11366:
[----:B------:R-:W-:Y:S05]  /*7440*/  BSYNC B0 ;  /* 0x0000000000007941 */ /* 0x000fea0003800000 */
.L_x_11364:
[----:B------:R-:W-:-:S05]  /*7450*/  IMAD R5, R0, R5, RZ ;  /* 0x0000000500057224 */ /* 0x000fca00078e02ff */
[----:B------:R-:W-:-:S07]  /*7460*/  VIMNMX R4, R4, R5, !PT ;  /* 0x0000000504047248 */ /* 0x000fce0007fe0100 */
.L_x_11363:
[----:B------:R-:W-:Y:S01]  /*7470*/  SHF.R.S32.HI R5, RZ, 0x1f, R4 ;  /* 0x0000001fff057819 */ /* 0x000fe20000011404 */
[----:B------:R-:W-:Y:S01]  /*7480*/  IMAD.MOV.U32 R3, RZ, RZ, RZ ;  /* 0x000000ffff037224 */ /* 0x000fe200078e00ff */
[----:B------:R-:W-:Y:S01]  /*7490*/  PLOP3.LUT P0, PT, PT, PT, PT, 0x80, 0x0 ;  /* 0x000000000000781c */ /* 0x000fe20003f0f070 */
[----:B------:R-:W-:Y:S01]  /*74a0*/  IMAD.MOV.U32 R0, RZ, RZ, RZ ;  /* 0x000000ffff007224 */ /* 0x000fe200078e00ff */
[----:B------:R-:W-:Y:S02]  /*74b0*/  LEA.HI R5, R5, R4, RZ, 0x7 ;  /* 0x0000000405057211 */ /* 0x000fe400078f38ff */
[----:B------:R-:W-:Y:S02]  /*74c0*/  CS2R R134, SRZ ;  /* 0x0000000000867805 */ /* 0x000fe4000001ff00 */
[----:B------:R-:W-:Y:S02]  /*74d0*/  CS2R R132, SRZ ;  /* 0x0000000000847805 */ /* 0x000fe4000001ff00 */
[----:B------:R-:W-:-:S02]  /*74e0*/  CS2R R130, SRZ ;  /* 0x0000000000827805 */ /* 0x000fc4000001ff00 */
[----:B------:R-:W-:Y:S02]  /*74f0*/  SHF.R.S32.HI R5, RZ, 0x7, R5 ;  /* 0x00000007ff057819 */ /* 0x000fe40000011405 */
[----:B------:R-:W-:Y:S02]  /*7500*/  CS2R R128, SRZ ;  /* 0x0000000000807805 */ /* 0x000fe4000001ff00 */
[----:B------:R-:W-:Y:S02]  /*7510*/  CS2R R126, SRZ ;  /* 0x00000000007e7805 */ /* 0x000fe4000001ff00 */
[----:B------:R-:W-:Y:S02]  /*7520*/  CS2R R124, SRZ ;  /* 0x00000000007c7805 */ /* 0x000fe4000001ff00 */
[----:B------:R-:W-:Y:S02]  /*7530*/  VIMNMX R6, RZ, R5, !PT ;  /* 0x00000005ff067248 */ /* 0x000fe40007fe0100 */
[----:B------:R-:W-:-:S02]  /*7540*/  CS2R R122, SRZ ;  /* 0x00000000007a7805 */ /* 0x000fc4000001ff00 */
[----:B------:R-:W-:Y:S02]  /*7550*/  CS2R R120, SRZ ;  /* 0x0000000000787805 */ /* 0x000fe4000001ff00 */
[----:B------:R-:W-:Y:S02]  /*7560*/  CS2R R118, SRZ ;  /* 0x0000000000767805 */ /* 0x000fe4000001ff00 */
[----:B------:R-:W-:Y:S01]  /*7570*/  ISETP.GT.AND P1, PT, R88, R6, PT ;  /* 0x000000065800720c */ /* 0x000fe20003f24270 */
[----:B------:R1:W-:Y:S01]  /*7580*/  STL [R1+0x44], R6 ;  /* 0x0000440601007387 */ /* 0x0003e20000100800 */
[----:B------:R-:W-:Y:S02]  /*7590*/  CS2R R116, SRZ ;  /* 0x0000000000747805 */ /* 0x000fe4000001ff00 */
[----:B------:R-:W-:Y:S01]  /*75a0*/  CS2R R114, SRZ ;  /* 0x0000000000727805 */ /* 0x000fe2000001ff00 */
[----:B------:R-:W-:Y:S01]  /*75b0*/  IMAD.MOV.U32 R31, RZ, RZ, RZ ;  /* 0x000000ffff1f7224 */ /* 0x000fe200078e00ff */
[----:B0-----:R-:W-:Y:S01]  /*75c0*/  CS2R R110, SRZ ;  /* 0x00000000006e7805 */ /* 0x001fe2000001ff00 */
        /* <DEDUP_REMOVED lines=9> */
[----:B------:R-:W-:Y:S01]  /*7660*/  CS2R R94, SRZ ;  /* 0x00000000005e7805 */ /* 0x000fe2000001ff00 */
[----:B------:R-:W-:Y:S01]  /*7670*/  IMAD.MOV.U32 R93, RZ, RZ, RZ ;  /* 0x000000ffff5d7224 */ /* 0x000fe200078e00ff */
[----:B-1----:R-:W-:Y:S02]  /*7680*/  CS2R R6, SRZ ;  /* 0x0000000000067805 */ /* 0x002fe4000001ff00 */
[----:B------:R-:W-:Y:S01]  /*7690*/  CS2R R90, SRZ ;  /* 0x00000000005a7805 */ /* 0x000fe2000001ff00 */
        /* <DEDUP_REMOVED lines=8> */
[----:B------:R-:W-:-:S05]  /*7720*/  SHF.R.S32.HI R0, RZ, 0x7, R0 ;  /* 0x00000007ff007819 */ /* 0x000fca0000011400 */
[----:B------:R0:W1:Y:S02]  /*7730*/  SHFL.IDX PT, R156, R0, RZ, 0x1f ;  /* 0x00001fff009c7589 */ /* 0x00006400000e0000 */
.L_x_11681:
[----:B01----:R-:W-:Y:S01]  /*7740*/  IMAD.HI R0, R156, 0x55555556, RZ ;  /* 0x555555569c007827 */ /* 0x003fe200078e02ff */
[----:B------:R-:W-:Y:S04]  /*7750*/  BSSY B6, `(.L_x_11369) ;  /* 0x000001f000067945 */ /* 0x000fe80003800000 */
[----:B------:R-:W-:-:S05]  /*7760*/  LEA.HI R3, R0, R0, RZ, 0x1 ;  /* 0x0000000000037211 */ /* 0x000fca00078f08ff */
[----:B------:R-:W-:Y:S02]  /*7770*/  IMAD R4, R3, -0x3, R156 ;  /* 0xfffffffd03047824 */ /* 0x000fe400078e029c */
[----:B------:R-:W-:Y:S02]  /*7780*/  VIADD R3, R2, 0x21800 ;  /* 0x0002180002037836 */ /* 0x000fe40000000000 */
[----:B------:R-:W-:Y:S01]  /*7790*/  IMAD R0, R4, 0x1000, R2 ;  /* 0x0000100004007824 */ /* 0x000fe200078e0202 */
[----:B------:R0:W-:Y:S02]  /*77a0*/  STL [R1+0x1c], R4 ;  /* 0x00001c0401007387 */ /* 0x0001e40000100800 */
[----:B------:R-:W-:Y:S01]  /*77b0*/  LOP3.LUT P0, RZ, R3, 0x3ff, RZ, 0xc0, !PT ;  /* 0x000003ff03ff7812 */ /* 0x000fe2000780c0ff */
[----:B------:R-:W-:-:S05]  /*77c0*/  VIADD R0, R0, 0xc400 ;  /* 0x0000c40000007836 */ /* 0x000fca0000000000 */
[----:B------:R-:W-:Y:S01]  /*77d0*/  SHF.R.U32.HI R0, RZ, 0x4, R0 ;  /* 0x00000004ff007819 */ /* 0x000fe20000011600 */
[----:B0-----:R-:W-:-:S03]  /*77e0*/  IMAD R4, R4, 0x2000, R3 ;  /* 0x0000200004047824 */ /* 0x001fc600078e0203 */
[----:B------:R-:W-:Y:S02]  /*77f0*/  LOP3.LUT R44, R0, 0x3fff, RZ, 0xc0, !PT ;  /* 0x00003fff002c7812 */ /* 0x000fe400078ec0ff */
[----:B------:R-:W-:-:S04]  /*7800*/  SHF.R.U32.HI R4, RZ, 0x4, R4 ;  /* 0x00000004ff047819 */ /* 0x000fc80000011604 */
[----:B------:R-:W-:-:S05]  /*7810*/  LOP3.LUT R3, R4, 0x3fff, RZ, 0xc0, !PT ;  /* 0x00003fff04037812 */ /* 0x000fca00078ec0ff */
[----:B------:R0:W-:Y:S01]  /*7820*/  STL [R1+0x3c], R3 ;  /* 0x00003c0301007387 */ /* 0x0001e20000100800 */
[----:B------:R-:W-:Y:S05]  /*7830*/  @!P0 BRA `(.L_x_11370) ;  /* 0x0000000000408947 */ /* 0x000fea0003800000 */
        /* <DEDUP_REMOVED lines=16> */
.L_x_11370:
[----:B------:R-:W-:Y:S05]  /*7940*/  BSYNC B6 ;  /* 0x0000000000067941 */ /* 0x000fea0003800000 */
.L_x_11369:
[----:B------:R-:W-:Y:S02]  /*7950*/  ULDC UR4, c[0x0][0x3f4] ;  /* 0x0000fd0000047ab9 */ /* 0x000fe40000000800 */
[----:B------:R-:W-:-:S13]  /*7960*/  ISETP.LT.AND P0, PT, RZ, UR4, PT ;  /* 0x00000004ff007c0c */ /* 0x000fda000bf01270 */
[----:B------:R-:W-:Y:S05]  /*7970*/  @P0 BRA `(.L_x_11371) ;  /* 0x0000000000400947 */ /* 0x000fea0003800000 */
[----:B------:R-:W2:Y:S02]  /*7980*/  LDL R20, [R1+0x58] ;  /* 0x0000580001147983 */ /* 0x000ea40000100800 */
[----:B--2---:R-:W-:-:S04]  /*7990*/  LEA.HI R0, R20, R20, RZ, 0x1 ;  /* 0x0000001414007211 */ /* 0x004fc800078f08ff */
[----:B------:R-:W-:-:S05]  /*79a0*/  LOP3.LUT R0, R0, 0xfffffffe, RZ, 0xc0, !PT ;  /* 0xfffffffe00007812 */ /* 0x000fca00078ec0ff */
[----:B------:R-:W-:-:S05]  /*79b0*/  IMAD.IADD R0, R20, 0x1, -R0 ;  /* 0x0000000114007824 */ /* 0x000fca00078e0a00 */
[----:B0-----:R-:W-:-:S04]  /*79c0*/  SHF.L.U32 R3, R0, 0x1f, RZ ;  /* 0x0000001f00037819 */ /* 0x001fc800000006ff */
[----:B------:R0:W1:Y:S03]  /*79d0*/  SYNCS.PHASECHK.TRANS64.TRYWAIT P0, [R2+URZ+0x2d800], R3 ;  /* 0x02d80003020075a7 */ /* 0x000066000800017f */
[----:B-1----:R-:W-:Y:S05]  /*79e0*/  @!P0 NANOSLEEP.SYNCS 0x989680 ;  /* 0x009896800000895d */ /* 0x002fea0003900000 */
[----:B------:R-:W1:Y:S01]  /*79f0*/  @!P0 SYNCS.PHASECHK.TRANS64 P0, [R2+URZ+0x2d800], R3 ;  /* 0x02d80003020085a7 */ /* 0x000e62000800007f */
[----:B------:R-:W-:Y:S04]  /*7a00*/  BSSY B0, `(.L_x_11372) ;  /* 0x0000006000007945 */ /* 0x000fe80003800000 */
[----:B-1----:R-:W-:Y:S05]  /*7a10*/  @P0 BRA `(.L_x_11373) ;  /* 0x0000000000100947 */ /* 0x002fea0003800000 */
.L_x_11374:
[----:B-1----:R1:W2:Y:S02]  /*7a20*/  SYNCS.PHASECHK.TRANS64.TRYWAIT P0, [R2+URZ+0x2d800], R3 ;  /* 0x02d80003020075a7 */ /* 0x0022a4000800017f */
[----:B--2---:R-:W-:Y:S05]  /*7a30*/  @!P0 NANOSLEEP.SYNCS 0x989680 ;  /* 0x009896800000895d */ /* 0x004fea0003900000 */
[----:B------:R-:W2:Y:S02]  /*7a40*/  @!P0 SYNCS.PHASECHK.TRANS64 P0, [R2+URZ+0x2d800], R3 ;  /* 0x02d80003020085a7 */ /* 0x000ea4000800007f */
[----:B--2---:R-:W-:Y:S05]  /*7a50*/  @!P0 BRA `(.L_x_11374) ;  /* 0xfffffffc00f08947 */ /* 0x004fea000383ffff */
.L_x_11373:
[----:B------:R-:W-:Y:S05]  /*7a60*/  BSYNC B0 ;  /* 0x0000000000007941 */ /* 0x000fea0003800000 */
.L_x_11372:
[----:B------:R-:W-:Y:S05]  /*7a70*/  BRA `(.L_x_11375) ;  /* 0x0000004000487947 */ /* 0x000fea0003800000 */
.L_x_11371:
[----:B------:R-:W-:Y:S01]  /*7a80*/  ULOP3.LUT UP0, URZ, UR38, 0x1bf, URZ, 0xc0, !UPT ;  /* 0x000001bf263f7892 */ /* 0x000fe2000f80c03f */
[----:B-----5:R-:W-:Y:S01]  /*7a90*/  SHF.R.S32.HI R0, RZ, 0x1f, R105 ;  /* 0x0000001fff007819 */ /* 0x020fe20000011469 */
[----:B------:R-:W-:Y:S01]  /*7aa0*/  ULDC.64 UR4, c[0x0][0x3f8] ;  /* 0x0000fe0000047ab9 */ /* 0x000fe20000000a00 */
[----:B------:R-:W-:Y:S01]  /*7ab0*/  ULDC.64 UR6, c[0x0][0x408] ;  /* 0x0001020000067ab9 */ /* 0x000fe20000000a00 */
[----:B------:R-:W-:Y:S02]  /*7ac0*/  IMAD.WIDE.U32 R26, R105, UR4, RZ ;  /* 0x00000004691a7c25 */ /* 0x000fe4000f8e00ff */
[----:B------:R-:W-:Y:S02]  /*7ad0*/  PLOP3.LUT P0, PT, PT, PT, UP0, 0x80, 0x0 ;  /* 0x000000000000781c */ /* 0x000fe40003f0f008 */
        /* <DEDUP_REMOVED lines=24> */
.L_x_11376:
[----:B------:R-:W2:Y:S01]  /*7c60*/  LDL R20, [R1+0x18] ;  /* 0x0000180001147983 */ /* 0x000ea20000100800 */
[----:B------:R-:W-:Y:S01]  /*7c70*/  ULDC.U8 UR4, c[0x0][0x410] ;  /* 0x0001040000047ab9 */ /* 0x000fe20000000000 */
[----:B------:R-:W-:Y:S01]  /*7c80*/  BSSY B0, `(.L_x_11377) ;  /* 0x00003e9000007945 */ /* 0x000fe20003800000 */
[----:B------:R-:W-:Y:S01]  /*7c90*/  ISETP.NE.AND P0, PT, RZ, UR4, PT ;  /* 0x00000004ff007c0c */ /* 0x000fe2000bf05270 */
[----:B--2---:R-:W-:-:S12]  /*7ca0*/  IMAD.IADD R10, R19, 0x1, R20 ;  /* 0x00000001130a7824 */ /* 0x004fd800078e0214 */
        /* <DEDUP_REMOVED lines=9> */
[----:B0-----:R-:W0:Y:S08]  /*7d40*/  @P0 LDC R3, c[0x0][0x44c] ;  /* 0x00011300ff030b82 */ /* 0x001e300000000800 */
[----:B------:R-:W1:Y:S01]  /*7d50*/  @P0 LDC R5, c[0x0][0x450] ;  /* 0x00011400ff050b82 */ /* 0x000e620000000800 */
[----:B0-----:R-:W-:-:S04]  /*7d60*/  @P0 IMAD.HI.U32 R0, R10, R3, RZ ;  /* 0x000000030a000227 */ /* 0x001fc800078e00ff */
[----:B------:R-:W-:Y:S01]  /*7d70*/  IMAD.MOV.U32 R3, RZ, RZ, R10 ;  /* 0x000000ffff037224 */ /* 0x000fe200078e000a */
        /* <DEDUP_REMOVED lines=19> */
[----:B------:R-:W2:Y:S04]  /*7eb0*/  SHFL.IDX PT, R0, R0, RZ, 0x1e1f ;  /* 0x001e1fff00007589 */ /* 0x000ea800000e0000 */
[----:B------:R-:W3:Y:S04]  /*7ec0*/  SHFL.IDX PT, R5, R5, RZ, 0x1e1f ;  /* 0x001e1fff05057589 */ /* 0x000ee800000e0000 */
[----:B------:R0:W4:Y:S02]  /*7ed0*/  SHFL.IDX PT, R14, R4, RZ, 0x1e1f ;  /* 0x001e1fff040e7589 */ /* 0x00012400000e0000 */
.L_x_11687:
[----:B------:R-:W5:Y:S01]  /*7ee0*/  LDL R55, [R1+0x58] ;  /* 0x0000580001377983 */ /* 0x000f620000100800 */
[----:B------:R-:W-:Y:S01]  /*7ef0*/  IMAD R6, R22, R21, RZ ;  /* 0x0000001516067224 */ /* 0x000fe200078e02ff */
[----:B------:R-:W-:Y:S01]  /*7f00*/  BSSY B1, `(.L_x_11380) ;  /* 0x0000060000017945 */ /* 0x000fe20003800000 */
[----:B------:R-:W-:Y:S02]  /*7f10*/  CS2R R38, SRZ ;  /* 0x0000000000267805 */ /* 0x000fe4000001ff00 */
[----:B------:R-:W-:Y:S01]  /*7f20*/  CS2R R34, SRZ ;  /* 0x0000000000227805 */ /* 0x000fe2000001ff00 */
[----:B------:R-:W-:Y:S01]  /*7f30*/  IMAD R73, R73, -0xc0, R6 ;  /* 0xffffff4049497824 */ /* 0x000fe200078e0206 */
[----:B------:R-:W-:Y:S02]  /*7f40*/  ISETP.GE.AND P1, PT, R10, R6, PT ;  /* 0x000000060a00720c */ /* 0x000fe40003f26270 */
[----:B------:R-:W-:Y:S02]  /*7f50*/  CS2R R30, SRZ ;  /* 0x00000000001e7805 */ /* 0x000fe4000001ff00 */
[----:B------:R-:W-:-:S02]  /*7f60*/  CS2R R24, SRZ ;  /* 0x0000000000187805 */ /* 0x000fc4000001ff00 */
[----:B0-----:R-:W-:Y:S02]  /*7f70*/  CS2R R12, SRZ ;  /* 0x00000000000c7805 */ /* 0x001fe4000001ff00 */
        /* <DEDUP_REMOVED lines=16> */
[----:B------:R-:W4:Y:S04]  /*8080*/  LDL.64 R52, [R1] ;  /* 0x0000000001347983 */ /* 0x000f280000100a00 */
        /* <DEDUP_REMOVED lines=10> */
[C---:B--2---:R-:W-:Y:S01]  /*8130*/  ISETP.GE.AND P4, PT, R7.reuse, UR4, PT ;  /* 0x0000000407007c0c */ /* 0x044fe2000bf86270 */
[----:B------:R-:W-:Y:S01]  /*8140*/  IMAD.SHL.U32 R9, R7, 0x2, RZ ;  /* 0x0000000207097824 */ /* 0x000fe200078e00ff */
[----:B------:R-:W-:Y:S02]  /*8150*/  SHF.R.S32.HI R4, RZ, 0x1f, R7 ;  /* 0x0000001fff047819 */ /* 0x000fe40000011407 */
[----:B---3--:R-:W-:Y:S02]  /*8160*/  ISETP.GE.AND P3, PT, R41, UR4, PT ;  /* 0x0000000429007c0c */ /* 0x008fe4000bf66270 */
[----:B------:R-:W-:-:S07]  /*8170*/  SHF.L.U64.HI R4, R7, 0x1, R4 ;  /* 0x0000000107047819 */ /* 0x000fce0000010204 */
[-C--:B----4-:R-:W-:Y:S02]  /*8180*/  @!P4 IADD3 R8, P2, R14, R9.reuse, RZ ;  /* 0x000000090e08c210 */ /* 0x090fe40007f5e0ff */
[----:B------:R-:W-:-:S03]  /*8190*/  @!P4 IADD3 R6, P1, R0, R9, RZ ;  /* 0x000000090006c210 */ /* 0x000fc60007f3e0ff */
[--C-:B------:R-:W-:Y:S01]  /*81a0*/  @!P4 IMAD.X R9, R5, 0x1, R4.reuse, P2 ;  /* 0x000000010509c824 */ /* 0x100fe200010e0604 */
[C---:B------:R-:W-:Y:S01]  /*81b0*/  ISETP.GE.AND P2, PT, R40.reuse, UR4, PT ;  /* 0x0000000428007c0c */ /* 0x040fe2000bf46270 */
[----:B-1----:R-:W-:Y:S01]  /*81c0*/  @!P4 IMAD.X R7, R3, 0x1, R4, P1 ;  /* 0x000000010307c824 */ /* 0x002fe200008e0604 */
[----:B------:R-:W-:Y:S01]  /*81d0*/  SHF.R.S32.HI R4, RZ, 0x1f, R41 ;  /* 0x0000001fff047819 */ /* 0x000fe20000011429 */
[----:B------:R-:W-:Y:S01]  /*81e0*/  IMAD.SHL.U32 R49, R41, 0x2, RZ ;  /* 0x0000000229317824 */ /* 0x000fe200078e00ff */
[----:B------:R-:W5:Y:S01]  /*81f0*/  @!P4 LD.E.64 R34, desc[UR40][R8.64] ;  /* 0x000000280822c980 */ /* 0x000f62000c101b00 */
[----:B------:R-:W-:Y:S01]  /*8200*/  ISETP.GE.AND P1, PT, R15, UR4, PT ;  /* 0x000000040f007c0c */ /* 0x000fe2000bf26270 */
[----:B------:R-:W-:Y:S01]  /*8210*/  IMAD.SHL.U32 R51, R40, 0x2, RZ ;  /* 0x0000000228337824 */ /* 0x000fe200078e00ff */
[----:B------:R-:W-:Y:S01]  /*8220*/  SHF.L.U64.HI R4, R41, 0x1, R4 ;  /* 0x0000000129047819 */ /* 0x000fe20000010204 */
[----:B------:R0:W5:Y:S01]  /*8230*/  @!P4 LD.E.64 R32, desc[UR40][R6.64] ;  /* 0x000000280620c980 */ /* 0x000162000c101b00 */
[----:B------:R-:W-:-:S02]  /*8240*/  @!P3 IADD3 R48, P4, R14, R49, RZ ;  /* 0x000000310e30b210 */ /* 0x000fc40007f9e0ff */
[----:B------:R-:W-:Y:S02]  /*8250*/  SHF.R.S32.HI R11, RZ, 0x1f, R40 ;  /* 0x0000001fff0b7819 */ /* 0x000fe40000011428 */
[----:B------:R-:W-:Y:S01]  /*8260*/  @!P3 IADD3 R46, P5, R0, R49, RZ ;  /* 0x00000031002eb210 */ /* 0x000fe20007fbe0ff */
[--C-:B------:R-:W-:Y:S01]  /*8270*/  @!P3 IMAD.X R49, R5, 0x1, R4.reuse, P4 ;  /* 0x000000010531b824 */ /* 0x100fe200020e0604 */
[-C--:B------:R-:W-:Y:S02]  /*8280*/  @!P2 IADD3 R50, P4, R14, R51.reuse, RZ ;  /* 0x000000330e32a210 */ /* 0x080fe40007f9e0ff */
[----:B0-----:R-:W-:Y:S01]  /*8290*/  SHF.L.U64.HI R6, R40, 0x1, R11 ;  /* 0x0000000128067819 */ /* 0x001fe2000001020b */
[----:B------:R-:W-:Y:S01]  /*82a0*/  IMAD.SHL.U32 R7, R15, 0x2, RZ ;  /* 0x000000020f077824 */ /* 0x000fe200078e00ff */
[----:B------:R-:W-:Y:S01]  /*82b0*/  SHF.R.S32.HI R10, RZ, 0x1f, R15 ;  /* 0x0000001fff0a7819 */ /* 0x000fe2000001140f */
[----:B------:R-:W-:Y:S01]  /*82c0*/  @!P3 IMAD.X R47, R3, 0x1, R4, P5 ;  /* 0x00000001032fb824 */ /* 0x000fe200028e0604 */
[C---:B------:R-:W-:Y:S01]  /*82d0*/  @!P2 IADD3 R42, P5, R0.reuse, R51, RZ ;  /* 0x00000033002aa210 */ /* 0x040fe20007fbe0ff */
[----:B------:R-:W-:Y:S01]  /*82e0*/  @!P2 IMAD.X R51, R5, 0x1, R6, P4 ;  /* 0x000000010533a824 */ /* 0x000fe200020e0606 */
[----:B------:R-:W-:Y:S01]  /*82f0*/  SHF.L.U64.HI R10, R15, 0x1, R10 ;  /* 0x000000010f0a7819 */ /* 0x000fe2000001020a */
[----:B------:R-:W5:Y:S01]  /*8300*/  @!P3 LD.E.64 R30, desc[UR40][R48.64] ;  /* 0x00000028301eb980 */ /* 0x000f62000c101b00 */
[-C--:B------:R-:W-:Y:S01]  /*8310*/  @!P1 IADD3 R40, P4, R0, R7.reuse, RZ ;  /* 0x0000000700289210 */ /* 0x080fe20007f9e0ff */
[C---:B------:R-:W-:Y:S01]  /*8320*/  @!P2 IMAD.X R43, R3.reuse, 0x1, R6, P5 ;  /* 0x00000001032ba824 */ /* 0x040fe200028e0606 */
[----:B------:R-:W-:Y:S01]  /*8330*/  ISETP.GE.AND P5, PT, R52, UR4, PT ;  /* 0x0000000434007c0c */ /* 0x000fe2000bfa6270 */
[----:B------:R-:W5:Y:S02]  /*8340*/  @!P3 LD.E.64 R28, desc[UR40][R46.64] ;  /* 0x000000282e1cb980 */ /* 0x000f64000c101b00 */
[--C-:B------:R-:W-:Y:S01]  /*8350*/  @!P1 IMAD.X R41, R3, 0x1, R10.reuse, P4 ;  /* 0x0000000103299824 */ /* 0x100fe200020e060a */
[----:B------:R-:W-:Y:S01]  /*8360*/  @!P1 IADD3 R6, P4, R14, R7, RZ ;  /* 0x000000070e069210 */ /* 0x000fe20007f9e0ff */
[C---:B------:R-:W-:Y:S01]  /*8370*/  IMAD.SHL.U32 R15, R12.reuse, 0x2, RZ ;  /* 0x000000020c0f7824 */ /* 0x040fe200078e00ff */
[----:B------:R-:W5:Y:S03]  /*8380*/  @!P2 LD.E.64 R26, desc[UR40][R42.64] ;  /* 0x000000282a1aa980 */ /* 0x000f66000c101b00 */
[----:B------:R-:W-:Y:S01]  /*8390*/  @!P1 IMAD.X R7, R5, 0x1, R10, P4 ;  /* 0x0000000105079824 */ /* 0x000fe200020e060a */
[----:B------:R-:W-:Y:S01]  /*83a0*/  ISETP.GE.AND P4, PT, R12, UR4, PT ;  /* 0x000000040c007c0c */ /* 0x000fe2000bf86270 */
[----:B------:R-:W5:Y:S02]  /*83b0*/  @!P2 LD.E.64 R24, desc[UR40][R50.64] ;  /* 0x000000283218a980 */ /* 0x000f64000c101b00 */
[----:B------:R-:W-:-:S02]  /*83c0*/  @!P5 IMAD.MOV.U32 R8, RZ, RZ, R0 ;  /* 0x000000ffff08d224 */ /* 0x000fc400078e0000 */
[----:B------:R-:W-:Y:S01]  /*83d0*/  @!P5 IMAD.MOV.U32 R9, RZ, RZ, R3 ;  /* 0x000000ffff09d224 */ /* 0x000fe200078e0003 */
[----:B------:R-:W5:Y:S01]  /*83e0*/  @!P1 LD.E.64 R20, desc[UR40][R40.64] ;  /* 0x0000002828149980 */ /* 0x000f62000c101b00 */
[----:B------:R-:W-:Y:S02]  /*83f0*/  @!P5 IMAD.MOV.U32 R4, RZ, RZ, R14 ;  /* 0x000000ffff04d224 */ /* 0x000fe400078e000e */
[----:B------:R-:W-:-:S04]  /*8400*/  @!P5 IMAD.WIDE R8, R52, 0x2, R8 ;  /* 0x000000023408d825 */ /* 0x000fc800078e0208 */
[----:B------:R-:W-:Y:S01]  /*8410*/  @!P5 IMAD.WIDE R10, R52, 0x2, R4 ;  /* 0x00000002340ad825 */ /* 0x000fe200078e0204 */
[----:B------:R-:W-:Y:S01]  /*8420*/  SHF.R.S32.HI R4, RZ, 0x1f, R12 ;  /* 0x0000001fff047819 */ /* 0x000fe2000001140c */
[----:B------:R0:W5:Y:S03]  /*8430*/  @!P5 LD.E.64 R36, desc[UR40][R8.64] ;  /* 0x000000280824d980 */ /* 0x000166000c101b00 */
[----:B------:R-:W-:Y:S01]  /*8440*/  SHF.L.U64.HI R4, R12, 0x1, R4 ;  /* 0x000000010c047819 */ /* 0x000fe20000010204 */
[----:B------:R1:W5:Y:S01]  /*8450*/  @!P5 LD.E.64 R38, desc[UR40][R10.64] ;  /* 0x000000280a26d980 */ /* 0x000362000c101b00 */
[----:B------:R-:W-:-:S05]  /*8460*/  @!P4 IADD3 R52, P5, R0, R15, RZ ;  /* 0x0000000f0034c210 */ /* 0x000fca0007fbe0ff */
[--C-:B------:R-:W-:Y:S01]  /*8470*/  @!P4 IMAD.X R53, R3, 0x1, R4.reuse, P5 ;  /* 0x000000010335c824 */ /* 0x100fe200028e0604 */
[----:B------:R-:W-:Y:S02]  /*8480*/  @!P4 IADD3 R14, P5, R14, R15, RZ ;  /* 0x0000000f0e0ec210 */ /* 0x000fe40007fbe0ff */
[----:B------:R-:W-:Y:S02]  /*8490*/  CS2R R12, SRZ ;  /* 0x00000000000c7805 */ /* 0x000fe4000001ff00 */
[----:B0-----:R-:W-:Y:S02]  /*84a0*/  CS2R R8, SRZ ;  /* 0x0000000000087805 */ /* 0x001fe4000001ff00 */
[----:B-1----:R-:W-:Y:S01]  /*84b0*/  CS2R R10, SRZ ;  /* 0x00000000000a7805 */ /* 0x002fe2000001ff00 */
[----:B------:R-:W-:Y:S01]  /*84c0*/  @!P4 IMAD.X R15, R5, 0x1, R4, P5 ;  /* 0x00000001050fc824 */ /* 0x000fe200028e0604 */
[----:B------:R0:W5:Y:S04]  /*84d0*/  @!P1 LD.E.64 R12, desc[UR40][R6.64] ;  /* 0x00000028060c9980 */ /* 0x000168000c101b00 */
[----:B------:R0:W5:Y:S04]  /*84e0*/  @!P4 LD.E.64 R10, desc[UR40][R52.64] ;  /* 0x00000028340ac980 */ /* 0x000168000c101b00 */
[----:B------:R0:W5:Y:S02]  /*84f0*/  @!P4 LD.E.64 R8, desc[UR40][R14.64] ;  /* 0x000000280e08c980 */ /* 0x000164000c101b00 */
.L_x_11381:
[----:B------:R-:W-:Y:S05]  /*8500*/  BSYNC B1 ;  /* 0x0000000000017941 */ /* 0x000fea0003800000 */
.L_x_11380:
[----:B-1---5:R-:W-:Y:S01]  /*8510*/  IMAD.MOV.U32 R3, RZ, RZ, R39 ;  /* 0x000000ffff037224 */ /* 0x022fe200078e0027 */
[----:B------:R-:W-:Y:S01]  /*8520*/  LOP3.LUT R45, R45, 0xfffffffe, RZ, 0xc0, !PT ;  /* 0xfffffffe2d2d7812 */ /* 0x000fe200078ec0ff */
[----:B--2---:R-:W-:Y:S01]  /*8530*/  IMAD.MOV.U32 R0, RZ, RZ, R38 ;  /* 0x000000ffff007224 */ /* 0x004fe200078e0026 */
[----:B------:R-:W-:Y:S01]  /*8540*/  BSSY B1, `(.L_x_11382) ;  /* 0x0000030000017945 */ /* 0x000fe20003800000 */
[----:B------:R-:W-:Y:S01]  /*8550*/  IMAD.MOV.U32 R4, RZ, RZ, R34 ;  /* 0x000000ffff047224 */ /* 0x000fe200078e0022 */
[----:B------:R-:W-:Y:S01]  /*8560*/  PRMT R57, R3, 0x7610, R57 ;  /* 0x0000761003397816 */ /* 0x000fe20000000039 */
[----:B------:R-:W-:Y:S01]  /*8570*/  IMAD.IADD R3, R55, 0x1, -R45 ;  /* 0x0000000137037824 */ /* 0x000fe200078e0a2d */
[----:B0---4-:R-:W-:Y:S01]  /*8580*/  PRMT R14, R14, 0x5410, R0 ;  /* 0x000054100e0e7816 */ /* 0x011fe20000000000 */
[----:B------:R-:W-:Y:S01]  /*8590*/  IMAD.MOV.U32 R0, RZ, RZ, R35 ;  /* 0x000000ffff007224 */ /* 0x000fe200078e0023 */
[----:B------:R-:W-:Y:S01]  /*85a0*/  PRMT R64, R4, 0x7610, R64 ;  /* 0x0000761004407816 */ /* 0x000fe20000000040 */
[----:B------:R-:W-:Y:S01]  /*85b0*/  IMAD.MOV.U32 R4, RZ, RZ, R30 ;  /* 0x000000ffff047224 */ /* 0x000fe200078e001e */
[----:B------:R-:W-:Y:S01]  /*85c0*/  SHF.L.U32 R3, R3, 0x1f, RZ ;  /* 0x0000001f03037819 */ /* 0x000fe200000006ff */
[----:B---3--:R-:W-:Y:S01]  /*85d0*/  IMAD.MOV.U32 R5, RZ, RZ, R31 ;  /* 0x000000ffff057224 */ /* 0x008fe200078e001f */
        /* <DEDUP_REMOVED lines=38> */
.L_x_11688:
[----:B------:R-:W-:Y:S05]  /*8840*/  BSYNC B1 ;  /* 0x0000000000017941 */ /* 0x000fea0003800000 */
.L_x_11382:
[----:B------:R-:W-:Y:S02]  /*8850*/  PRMT R40, R0, 0x7610, R40 ;  /* 0x0000761000287816 */ /* 0x000fe40000000028 */
[----:B------:R-:W-:Y:S01]  /*8860*/  PRMT R41, R4, 0x7610, R41 ;  /* 0x0000761004297816 */ /* 0x000fe20000000029 */
[----:B------:R-:W-:Y:S06]  /*8870*/  @P0 BRA `(.L_x_11384) ;  /* 0x0000003000a40947 */ /* 0x000fec0003800000 */
[----:B------:R-:W2:Y:S01]  /*8880*/  LDL.64 R62, [R1] ;  /* 0x00000000013e7983 */ /* 0x000ea20000100a00 */
        /* <DEDUP_REMOVED lines=21> */
[--C-:B------:R-:W-:Y:S02]  /*89e0*/  SHF.R.U32.HI R56, RZ, 0x10, R37.reuse ;  /* 0x00000010ff387819 */ /* 0x100fe40000011625 */
[----:B------:R-:W-:Y:S02]  /*89f0*/  SHF.R.U64 R55, R36, 0x10, R37 ;  /* 0x0000001024377819 */ /* 0x000fe40000001225 */
[----:B------:R-:W-:Y:S02]  /*8a00*/  PRMT R59, R57, 0x5410, R59 ;  /* 0x00005410393b7816 */ /* 0x000fe4000000003b */
[----:B------:R-:W-:Y:S02]  /*8a10*/  PRMT R56, R15, 0x5432, R56 ;  /* 0x000054320f387816 */ /* 0x000fe40000000038 */
[----:B------:R-:W-:Y:S01]  /*8a20*/  PRMT R55, R60, 0x5410, R55 ;  /* 0x000054103c377816 */ /* 0x000fe20000000037 */
[C---:B------:R-:W-:Y:S01]  /*8a30*/  IMAD.U32 R60, R59.reuse, 0x10000, RZ ;  /* 0x000100003b3c7824 */ /* 0x040fe200078e00ff */
[----:B------:R-:W-:Y:S01]  /*8a40*/  SHF.R.U64 R58, R38, 0x10, R39 ;  /* 0x00000010263a7819 */ /* 0x000fe20000001227 */
        /* <DEDUP_REMOVED lines=37> */
.L_x_11386:
[----:B------:R-:W-:Y:S05]  /*8ca0*/  BSYNC B1 ;  /* 0x0000000000017941 */ /* 0x000fea0003800000 */
.L_x_11385:
        /* <DEDUP_REMOVED lines=12> */
[----:B------:R-:W-:-:S02]  /*8d70*/  PRMT R36, R40, 0x5432, R36 ;  /* 0x0000543228247816 */ /* 0x000fc40000000024 */
[----:B------:R-:W-:Y:S02]  /*8d80*/  LOP3.LUT R55, R55, 0xffff0000, RZ, 0xc0, !PT ;  /* 0xffff000037377812 */ /* 0x000fe400078ec0ff */
        /* <DEDUP_REMOVED lines=8> */
[C---:B------:R-:W-:Y:S01]  /*8e10*/  IMAD.U32 R6, R4.reuse, 0x10000, RZ ;  /* 0x0001000004067824 */ /* 0x040fe200078e00ff */
[----:B------:R-:W-:Y:S01]  /*8e20*/  LOP3.LUT R4, R4, 0xffff0000, RZ, 0xc0, !PT ;  /* 0xffff000004047812 */ /* 0x000fe200078ec0ff */
[----:B------:R-:W-:-:S02]  /*8e30*/  IMAD.U32 R7, R5, 0x10000, RZ ;  /* 0x0001000005077824 */ /* 0x000fc400078e00ff */
[C---:B------:R-:W-:Y:S01]  /*8e40*/  FFMA.FTZ R56, R32.reuse, R56, R33 ;  /* 0x0000003820387223 */ /* 0x040fe20000010021 */
[----:B------:R-:W-:Y:S01]  /*8e50*/  FFMA.FTZ R57, R32, R38, -R57 ;  /* 0x0000002620397223 */ /* 0x000fe20000010839 */
[C---:B------:R-:W-:Y:S01]  /*8e60*/  IMAD.U32 R33, R36.reuse, 0x10000, RZ ;  /* 0x0001000024217824 */ /* 0x040fe200078e00ff */
[----:B------:R-:W-:Y:S01]  /*8e70*/  LOP3.LUT R5, R5, 0xffff0000, RZ, 0xc0, !PT ;  /* 0xffff000005057812 */ /* 0x000fe200078ec0ff */
[C---:B------:R-:W-:Y:S01]  /*8e80*/  FMUL.FTZ R59, R35.reuse, R55 ;  /* 0x00000037233b7220 */ /* 0x040fe20000410000 */
[-C--:B------:R-:W-:Y:S01]  /*8e90*/  FMUL.FTZ R61, R35, R37.reuse ;  /* 0x00000025233d7220 */ /* 0x080fe20000410000 */
[C---:B------:R-:W-:Y:S01]  /*8ea0*/  LOP3.LUT R32, R39.reuse, 0xffff0000, RZ, 0xc0, !PT ;  /* 0xffff000027207812 */ /* 0x040fe200078ec0ff */
[----:B------:R-:W-:Y:S01]  /*8eb0*/  IMAD.U32 R35, R39, 0x10000, RZ ;  /* 0x0001000027237824 */ /* 0x000fe200078e00ff */
        /* <DEDUP_REMOVED lines=16> */
.L_x_11388:
[----:B------:R-:W-:Y:S05]  /*8fc0*/  BSYNC B1 ;  /* 0x0000000000017941 */ /* 0x000fea0003800000 */
.L_x_11387:
        /* <DEDUP_REMOVED lines=48> */
.L_x_11390:
[----:B------:R-:W-:Y:S05]  /*92d0*/  BSYNC B1 ;  /* 0x0000000000017941 */ /* 0x000fea0003800000 */
.L_x_11389:
        /* <DEDUP_REMOVED lines=48> */
.L_x_11392:
[----:B------:R-:W-:Y:S05]  /*95e0*/  BSYNC B1 ;  /* 0x0000000000017941 */ /* 0x000fea0003800000 */
.L_x_11391:
        /* <DEDUP_REMOVED lines=48> */
.L_x_11394:
[----:B------:R-:W-:Y:S05]  /*98f0*/  BSYNC B1 ;  /* 0x0000000000017941 */ /* 0x000fea0003800000 */
.L_x_11393:
        /* <DEDUP_REMOVED lines=48> */
.L_x_11378:
[----:B------:R-:W2:Y:S01]  /*9c00*/  LDL R12, [R1+0x28] ;  /* 0x00002800010c7983 */ /* 0x000ea20000100800 */
[----:B------:R-:W1:Y:S01]  /*9c10*/  LDC R25, c[0x0][0x448] ;  /* 0x00011200ff197b82 */ /* 0x000e620000000800 */
[----:B------:R-:W-:Y:S01]  /*9c20*/  ULDC.64 UR4, c[0x0][0x3f8] ;  /* 0x0000fe0000047ab9 */ /* 0x000fe20000000a00 */
[----:B------:R-:W-:Y:S01]  /*9c30*/  ULDC.64 UR6, c[0x0][0x408] ;  /* 0x0001020000067ab9 */ /* 0x000fe20000000a00 */
[----:B------:R-:W3:Y:S04]  /*9c40*/  LDL R11, [R1+0x2c] ;  /* 0x00002c00010b7983 */ /* 0x000ee80000100800 */
[----:B------:R-:W2:Y:S01]  /*9c50*/  LDL.64 R14, [R1] ;  /* 0x00000000010e7983 */ /* 0x000ea20000100a00 */
[----:B------:R-:W-:Y:S02]  /*9c60*/  IMAD.MOV.U32 R6, RZ, RZ, R26 ;  /* 0x000000ffff067224 */ /* 0x000fe400078e001a */
[----:B------:R-:W-:-:S02]  /*9c70*/  IMAD.MOV.U32 R7, RZ, RZ, R29 ;  /* 0x000000ffff077224 */ /* 0x000fc400078e001d */
        /* <DEDUP_REMOVED lines=24> */
[----:B--2---:R-:W-:-:S02]  /*9e00*/  IMAD.IADD R3, R14, 0x1, R12 ;  /* 0x000000010e037824 */ /* 0x004fc400078e020c */
[----:B---3--:R-:W-:-:S03]  /*9e10*/  IMAD.IADD R46, R14, 0x1, R11 ;  /* 0x000000010e2e7824 */ /* 0x008fc600078e020b */
[----:B------:R-:W-:Y:S02]  /*9e20*/  SHF.R.S32.HI R12, RZ, 0x1f, R3 ;  /* 0x0000001fff0c7819 */ /* 0x000fe40000011403 */
[----:B------:R-:W-:Y:S02]  /*9e30*/  SHF.R.S32.HI R45, RZ, 0x1f, R46 ;  /* 0x0000001fff2d7819 */ /* 0x000fe4000001142e */
[----:B------:R-:W-:Y:S02]  /*9e40*/  LEA.HI R12, R12, R3, RZ, 0x3 ;  /* 0x000000030c0c7211 */ /* 0x000fe400078f18ff */
[----:B------:R-:W-:Y:S02]  /*9e50*/  LEA.HI R21, R45, R46, RZ, 0x3 ;  /* 0x0000002e2d157211 */ /* 0x000fe400078f18ff */
[----:B------:R-:W-:Y:S02]  /*9e60*/  SHF.R.S32.HI R20, RZ, 0x3, R12 ;  /* 0x00000003ff147819 */ /* 0x000fe4000001140c */
[----:B------:R-:W-:Y:S01]  /*9e70*/  SHF.R.S32.HI R47, RZ, 0x3, R21 ;  /* 0x00000003ff2f7819 */ /* 0x000fe20000011415 */
[----:B------:R-:W-:Y:S06]  /*9e80*/  BRA.DIV UR4, `(.L_x_11395) ;  /* 0x000001ae04f47947 */ /* 0x000fec000b800000 */
[----:B------:R-:W0:Y:S04]  /*9e90*/  SHFL.IDX PT, R3, R13, RZ, 0x1e1f ;  /* 0x001e1fff0d037589 */ /* 0x000e2800000e0000 */
[----:B------:R-:W1:Y:S04]  /*9ea0*/  SHFL.IDX PT, R0, R0, RZ, 0x1e1f ;  /* 0x001e1fff00007589 */ /* 0x000e6800000e0000 */
[----:B------:R-:W2:Y:S04]  /*9eb0*/  SHFL.IDX PT, R5, R5, RZ, 0x1e1f ;  /* 0x001e1fff05057589 */ /* 0x000ea800000e0000 */
[----:B------:R3:W4:Y:S01]  /*9ec0*/  SHFL.IDX PT, R14, R4, RZ, 0x1e1f ;  /* 0x001e1fff040e7589 */ /* 0x00072200000e0000 */
[----:B0-----:R-:W-:-:S02]  /*9ed0*/  IMAD.MOV.U32 R37, RZ, RZ, R3 ;  /* 0x000000ffff257224 */ /* 0x001fc400078e0003 */
[----:B-1-3--:R-:W-:-:S07]  /*9ee0*/  IMAD.MOV.U32 R36, RZ, RZ, R0 ;  /* 0x000000ffff247224 */ /* 0x00afce00078e0000 */
.L_x_11694:
[----:B------:R-:W3:Y:S01]  /*9ef0*/  LDL R54, [R1+0x58] ;  /* 0x0000580001367983 */ /* 0x000ee20000100800 */
[----:B------:R-:W-:Y:S01]  /*9f00*/  IMAD R25, R22, R25, RZ ;  /* 0x0000001916197224 */ /* 0x000fe200078e02ff */
[----:B------:R-:W-:Y:S01]  /*9f10*/  BSSY B1, `(.L_x_11396) ;  /* 0x0000035000017945 */ /* 0x000fe20003800000 */
[----:B----4-:R-:W-:Y:S01]  /*9f20*/  IMAD.MOV.U32 R38, RZ, RZ, R14 ;  /* 0x000000ffff267224 */ /* 0x010fe200078e000e */
[----:B------:R-:W-:Y:S01]  /*9f30*/  CS2R R6, SRZ ;  /* 0x0000000000067805 */ /* 0x000fe2000001ff00 */
[----:B------:R-:W-:Y:S01]  /*9f40*/  IMAD R73, R73, -0xc0, R25 ;  /* 0xffffff4049497824 */ /* 0x000fe200078e0219 */
[----:B------:R-:W-:Y:S01]  /*9f50*/  ISETP.GE.AND P1, PT, R10, R25, PT ;  /* 0x000000190a00720c */ /* 0x000fe20003f26270 */
[----:B--2---:R-:W-:Y:S01]  /*9f60*/  IMAD.MOV.U32 R39, RZ, RZ, R5 ;  /* 0x000000ffff277224 */ /* 0x004fe200078e0005 */
[----:B------:R-:W-:Y:S02]  /*9f70*/  CS2R R4, SRZ ;  /* 0x0000000000047805 */ /* 0x000fe4000001ff00 */
[----:B------:R-:W-:-:S02]  /*9f80*/  CS2R R8, SRZ ;  /* 0x0000000000087805 */ /* 0x000fc4000001ff00 */
[----:B------:R-:W-:Y:S02]  /*9f90*/  VIMNMX R0, R73, 0xc0, PT ;  /* 0x000000c049007848 */ /* 0x000fe40003fe0100 */
        /* <DEDUP_REMOVED lines=10> */
[----:B---3--:R-:W-:Y:S01]  /*a040*/  LEA.HI R0, R54, R54, RZ, 0x1 ;  /* 0x0000003636007211 */ /* 0x008fe200078f08ff */
        /* <DEDUP_REMOVED lines=33> */
.L_x_11397:
[----:B------:R-:W-:Y:S05]  /*a260*/  BSYNC B1 ;  /* 0x0000000000017941 */ /* 0x000fea0003800000 */
.L_x_11396:
[----:B------:R-:W-:Y:S01]  /*a270*/  LOP3.LUT R0, R0, 0xfffffffe, RZ, 0xc0, !PT ;  /* 0xfffffffe00007812 */ /* 0x000fe200078ec0ff */
[----:B-----5:R-:W-:Y:S01]  /*a280*/  IMAD.MOV.U32 R3, RZ, RZ, R4 ;  /* 0x000000ffff037224 */ /* 0x020fe200078e0004 */
[----:B------:R-:W-:Y:S01]  /*a290*/  BSSY B1, `(.L_x_11398) ;  /* 0x0000031000017945 */ /* 0x000fe20003800000 */
[----:B0-----:R-:W-:Y:S02]  /*a2a0*/  IMAD.MOV.U32 R36, RZ, RZ, R5 ;  /* 0x000000ffff247224 */ /* 0x001fe400078e0005 */
[----:B------:R-:W-:Y:S01]  /*a2b0*/  IMAD.IADD R0, R54, 0x1, -R0 ;  /* 0x0000000136007824 */ /* 0x000fe200078e0a00 */
        /* <DEDUP_REMOVED lines=46> */
.L_x_11695:
[----:B------:R-:W-:Y:S05]  /*a5a0*/  BSYNC B1 ;  /* 0x0000000000017941 */ /* 0x000fea0003800000 */
.L_x_11398:
        /* <DEDUP_REMOVED lines=14> */
[----:B------:R-:W0:Y:S01]  /*a690*/  S2R R37, SR_TID.X ;  /* 0x0000000000257919 */ /* 0x000e220000002100 */
[----:B-----5:R-:W-:Y:S02]  /*a6a0*/  LOP3.LUT R36, R83, 0x18, R136, 0xf8, !PT ;  /* 0x0000001853247812 */ /* 0x020fe400078ef888 */
[----:B------:R-:W-:Y:S02]  /*a6b0*/  SHF.R.U64 R73, R4, 0x10, R5 ;  /* 0x0000001004497819 */ /* 0x000fe40000001205 */
[----:B------:R-:W-:Y:S02]  /*a6c0*/  LOP3.LUT R36, R36, R79, RZ, 0x3c, !PT ;  /* 0x0000004f24247212 */ /* 0x000fe400078e3cff */
[----:B------:R-:W-:Y:S02]  /*a6d0*/  SHF.R.U64 R71, R24, 0x10, R25 ;  /* 0x0000001018477819 */ /* 0x000fe40000001219 */
[--C-:B------:R-:W-:Y:S01]  /*a6e0*/  SHF.R.U64 R24, R26, 0x10, R27.reuse ;  /* 0x000000101a187819 */ /* 0x100fe2000000121b */
[----:B------:R-:W-:Y:S01]  /*a6f0*/  IMAD.IADD R38, R81, 0x1, R36 ;  /* 0x0000000151267824 */ /* 0x000fe200078e0224 */
[----:B------:R-:W-:-:S02]  /*a700*/  SHF.R.U32.HI R27, RZ, 0x10, R27 ;  /* 0x00000010ff1b7819 */ /* 0x000fc4000001161b */
[----:B------:R-:W-:Y:S02]  /*a710*/  PRMT R73, R65, 0x5410, R73 ;  /* 0x0000541041497816 */ /* 0x000fe40000000049 */
[----:B------:R-:W-:Y:S02]  /*a720*/  SHF.R.U32.HI R75, RZ, 0x10, R5 ;  /* 0x00000010ff4b7819 */ /* 0x000fe40000011605 */
[----:B------:R-:W-:Y:S01]  /*a730*/  SHF.R.U64 R26, R6, 0x10, R7 ;  /* 0x00000010061a7819 */ /* 0x000fe20000001207 */
[----:B------:R-:W-:Y:S01]  /*a740*/  IMAD.U32 R76, R73, 0x10000, RZ ;  /* 0x00010000494c7824 */ /* 0x000fe200078e00ff */
[----:B------:R-:W-:Y:S02]  /*a750*/  PRMT R71, R67, 0x5410, R71 ;  /* 0x0000541043477816 */ /* 0x000fe40000000047 */
[----:B------:R-:W-:Y:S02]  /*a760*/  SHF.R.U32.HI R6, RZ, 0x10, R7 ;  /* 0x00000010ff067819 */ /* 0x000fe40000011607 */
[----:B------:R-:W-:-:S02]  /*a770*/  PRMT R4, R68, 0x5410, R27 ;  /* 0x0000541044047816 */ /* 0x000fc4000000001b */
[----:B------:R-:W-:Y:S02]  /*a780*/  SHF.R.U32.HI R72, RZ, 0x10, R25 ;  /* 0x00000010ff487819 */ /* 0x000fe40000011619 */
[----:B------:R-:W-:Y:S02]  /*a790*/  PRMT R75, R66, 0x5410, R75 ;  /* 0x00005410424b7816 */ /* 0x000fe4000000004b */
[----:B------:R-:W-:Y:S02]  /*a7a0*/  PRMT R6, R49, 0x5432, R6 ;  /* 0x0000543231067816 */ /* 0x000fe40000000006 */
[----:B------:R-:W-:Y:S01]  /*a7b0*/  PRMT R72, R50, 0x5432, R72 ;  /* 0x0000543232487816 */ /* 0x000fe20000000048 */
[----:B0-----:R-:W-:Y:S01]  /*a7c0*/  VIADD R37, R37, 0xffffff80 ;  /* 0xffffff8025257836 */ /* 0x001fe20000000000 */
[----:B------:R-:W-:Y:S01]  /*a7d0*/  LOP3.LUT R73, R73, 0xffff0000, RZ, 0xc0, !PT ;  /* 0xffff000049497812 */ /* 0x000fe200078ec0ff */
[----:B------:R-:W-:Y:S01]  /*a7e0*/  IMAD.U32 R77, R6, 0x10000, RZ ;  /* 0x00010000064d7824 */ /* 0x000fe200078e00ff */
[----:B------:R-:W-:Y:S01]  /*a7f0*/  PRMT R26, R48, 0x5432, R26 ;  /* 0x00005432301a7816 */ /* 0x000fe2000000001a */
[----:B------:R-:W-:Y:S01]  /*a800*/  IMAD.U32 R78, R75, 0x10000, RZ ;  /* 0x000100004b4e7824 */ /* 0x000fe200078e00ff */
[----:B------:R-:W-:-:S02]  /*a810*/  LEA.HI R0, R37, R37, RZ, 0x1 ;  /* 0x0000002525007211 */ /* 0x000fc400078f08ff */
[----:B------:R-:W-:Y:S02]  /*a820*/  LOP3.LUT R75, R75, 0xffff0000, RZ, 0xc0, !PT ;  /* 0xffff00004b4b7812 */ /* 0x000fe400078ec0ff */
[----:B------:R-:W-:Y:S02]  /*a830*/  LOP3.LUT R0, R0, 0xfffffffe, RZ, 0xc0, !PT ;  /* 0xfffffffe00007812 */ /* 0x000fe400078ec0ff */
[----:B------:R-:W-:-:S03]  /*a840*/  PRMT R24, R51, 0x5432, R24 ;  /* 0x0000543233187816 */ /* 0x000fc60000000018 */
[----:B------:R-:W-:-:S05]  /*a850*/  IMAD.IADD R0, R37, 0x1, -R0 ;  /* 0x0000000125007824 */ /* 0x000fca00078e0a00 */
[----:B------:R-:W-:-:S04]  /*a860*/  LEA.HI R0, R3, R0, RZ, 0x1d ;  /* 0x0000000003007211 */ /* 0x000fc800078fe8ff */
[----:B------:R-:W-:-:S04]  /*a870*/  SHF.R.S32.HI R37, RZ, 0x1f, R0 ;  /* 0x0000001fff257819 */ /* 0x000fc80000011400 */
[----:B------:R-:W-:Y:S01]  /*a880*/  LEA.HI R37, R37, R0, RZ, 0x2 ;  /* 0x0000000025257211 */ /* 0x000fe200078f10ff */
[----:B------:R-:W-:-:S03]  /*a890*/  IMAD.SHL.U32 R0, R0, 0x8, RZ ;  /* 0x0000000800007824 */ /* 0x000fc600078e00ff */
[----:B------:R-:W-:Y:S02]  /*a8a0*/  SHF.R.S32.HI R37, RZ, 0x2, R37 ;  /* 0x00000002ff257819 */ /* 0x000fe40000011425 */
[----:B------:R-:W-:Y:S02]  /*a8b0*/  LOP3.LUT R36, R83, 0x18, R0, 0xf8, !PT ;  /* 0x0000001853247812 */ /* 0x000fe400078ef800 */
[----:B------:R-:W-:Y:S01]  /*a8c0*/  LEA R0, R38, UR38, 0x1 ;  /* 0x0000002626007c11 */ /* 0x000fe2000f8e08ff */
[----:B------:R-:W-:Y:S01]  /*a8d0*/  IMAD R37, R37, 0x1800, R81 ;  /* 0x0000180025257824 */ /* 0x000fe200078e0251 */
[----:B------:R-:W-:-:S05]  /*a8e0*/  LOP3.LUT R36, R36, R79, RZ, 0x3c, !PT ;  /* 0x0000004f24247212 */ /* 0x000fca00078e3cff */
[----:B------:R-:W-:Y:S02]  /*a8f0*/  IMAD.IADD R41, R37, 0x1, R36 ;  /* 0x0000000125297824 */ /* 0x000fe400078e0224 */
[----:B------:R-:W0:Y:S02]  /*a900*/  LDS.128 R36, [R0] ;  /* 0x0000000000247984 */ /* 0x000e240000000c00 */
[----:B------:R-:W-:-:S05]  /*a910*/  IMAD R56, R41, 0x2, R2 ;  /* 0x0000000229387824 */ /* 0x000fca00078e0202 */
[----:B------:R-:W1:Y:S01]  /*a920*/  LDS.128 R40, [R56+0xc400] ;  /* 0x00c4000038287984 */ /* 0x000e620000000c00 */
[C---:B0-----:R-:W-:Y:S01]  /*a930*/  IMAD.U32 R65, R36.reuse, 0x10000, RZ ;  /* 0x0001000024417824 */ /* 0x041fe200078e00ff */
[----:B------:R-:W-:Y:S01]  /*a940*/  LOP3.LUT R66, R36, 0xffff0000, RZ, 0xc0, !PT ;  /* 0xffff000024427812 */ /* 0x000fe200078ec0ff */
[----:B------:R-:W-:Y:S01]  /*a950*/  IMAD.U32 R36, R71, 0x10000, RZ ;  /* 0x0001000047247824 */ /* 0x000fe200078e00ff */
[C---:B------:R-:W-:Y:S01]  /*a960*/  LOP3.LUT R5, R38.reuse, 0xffff0000, RZ, 0xc0, !PT ;  /* 0xffff000026057812 */ /* 0x040fe200078ec0ff */
[----:B------:R-:W-:Y:S01]  /*a970*/  IMAD.U32 R7, R38, 0x10000, RZ ;  /* 0x0001000026077824 */ /* 0x000fe200078e00ff */
[C---:B------:R-:W-:Y:S01]  /*a980*/  LOP3.LUT R38, R39.reuse, 0xffff0000, RZ, 0xc0, !PT ;  /* 0xffff000027267812 */ /* 0x040fe200078ec0ff */
[----:B------:R-:W-:Y:S01]  /*a990*/  IMAD.U32 R68, R39, 0x10000, RZ ;  /* 0x0001000027447824 */ /* 0x000fe200078e00ff */
[C---:B-1----:R-:W-:Y:S01]  /*a9a0*/  LOP3.LUT R39, R40.reuse, 0xffff0000, RZ, 0xc0, !PT ;  /* 0xffff000028277812 */ /* 0x042fe200078ec0ff */
[----:B------:R-:W-:Y:S01]  /*a9b0*/  IMAD.U32 R27, R40, 0x10000, RZ ;  /* 0x00010000281b7824 */ /* 0x000fe200078e00ff */
[----:B------:R-:W-:Y:S01]  /*a9c0*/  LOP3.LUT R40, R41, 0xffff0000, RZ, 0xc0, !PT ;  /* 0xffff000029287812 */ /* 0x000fe200078ec0ff */
[----:B------:R-:W-:Y:S01]  /*a9d0*/  IMAD.U32 R70, R43, 0x10000, RZ ;  /* 0x000100002b467824 */ /* 0x000fe200078e00ff */
[----:B------:R-:W-:Y:S01]  /*a9e0*/  LOP3.LUT R25, R42, 0xffff0000, RZ, 0xc0, !PT ;  /* 0xffff00002a197812 */ /* 0x000fe200078ec0ff */
[C---:B------:R-:W-:Y:S01]  /*a9f0*/  FMUL.FTZ R74, R27.reuse, R76 ;  /* 0x0000004c1b4a7220 */ /* 0x040fe20000410000 */
[-C--:B------:R-:W-:Y:S01]  /*aa00*/  FMUL.FTZ R80, R27, R36.reuse ;  /* 0x000000241b507220 */ /* 0x080fe20000410000 */
[----:B------:R-:W-:Y:S01]  /*aa10*/  IMAD.U32 R69, R41, 0x10000, RZ ;  /* 0x0001000029457824 */ /* 0x000fe200078e00ff */
[----:B------:R-:W-:Y:S01]  /*aa20*/  LOP3.LUT R71, R71, 0xffff0000, RZ, 0xc0, !PT ;  /* 0xffff000047477812 */ /* 0x000fe200078ec0ff */
[----:B------:R-:W-:Y:S01]  /*aa30*/  FFMA.FTZ R27, R65, R36, -R74 ;  /* 0x00000024411b7223 */ /* 0x000fe2000001084a */
[----:B------:R-:W-:-:S02]  /*aa40*/  IMAD.U32 R74, R72, 0x10000, RZ ;  /* 0x00010000484a7824 */ /* 0x000fc400078e00ff */
[----:B------:R-:W-:Y:S01]  /*aa50*/  FFMA.FTZ R36, R65, R76, R80 ;  /* 0x0000004c41247223 */ /* 0x000fe20000010050 */
[----:B------:R-:W-:Y:S01]  /*aa60*/  IMAD.U32 R41, R42, 0x10000, RZ ;  /* 0x000100002a297824 */ /* 0x000fe200078e00ff */
[----:B------:R-:W-:Y:S01]  /*aa70*/  LOP3.LUT R42, R43, 0xffff0000, RZ, 0xc0, !PT ;  /* 0xffff00002b2a7812 */ /* 0x000fe200078ec0ff */
[----:B------:R-:W-:Y:S02]  /*aa80*/  IMAD.U32 R43, R4, 0x10000, RZ ;  /* 0x00010000042b7824 */ /* 0x000fe400078e00ff */
[----:B------:R-:W-:Y:S01]  /*aa90*/  FMUL.FTZ R65, R70, R77 ;  /* 0x0000004d46417220 */ /* 0x000fe20000410000 */
[----:B------:R-:W-:Y:S02]  /*aaa0*/  IMAD.U32 R67, R37, 0x10000, RZ ;  /* 0x0001000025437824 */ /* 0x000fe400078e00ff */
[C---:B------:R-:W-:Y:S01]  /*aab0*/  FMUL.FTZ R76, R69.reuse, R74 ;  /* 0x0000004a454c7220 */ /* 0x040fe20000410000 */
[----:B------:R-:W-:Y:S01]  /*aac0*/  LOP3.LUT R72, R72, 0xffff0000, RZ, 0xc0, !PT ;  /* 0xffff000048487812 */ /* 0x000fe200078ec0ff */
[-C--:B------:R-:W-:Y:S01]  /*aad0*/  FMUL.FTZ R70, R70, R43.reuse ;  /* 0x0000002b46467220 */ /* 0x080fe20000410000 */
[----:B------:R-:W-:Y:S01]  /*aae0*/  FFMA.FTZ R65, R68, R43, -R65 ;  /* 0x0000002b44417223 */ /* 0x000fe20000010841 */
[-C--:B------:R-:W-:Y:S01]  /*aaf0*/  FMUL.FTZ R82, R69, R78.reuse ;  /* 0x0000004e45527220 */ /* 0x080fe20000410000 */
[----:B------:R-:W-:Y:S01]  /*ab00*/  FFMA.FTZ R76, R67, R78, R76 ;  /* 0x0000004e434c7223 */ /* 0x000fe2000001004c */
[----:B------:R-:W-:Y:S01]  /*ab10*/  FMUL.FTZ R43, R39, R73 ;  /* 0x00000049272b7220 */ /* 0x000fe20000410000 */
[----:B------:R-:W-:Y:S01]  /*ab20*/  LOP3.LUT R37, R37, 0xffff0000, RZ, 0xc0, !PT ;  /* 0xffff000025257812 */ /* 0x000fe200078ec0ff */
[----:B------:R-:W-:Y:S01]  /*ab30*/  FMUL.FTZ R39, R39, R71 ;  /* 0x0000004727277220 */ /* 0x000fe20000410000 */
[C---:B------:R-:W-:Y:S01]  /*ab40*/  FMUL.FTZ R78, R40.reuse, R75 ;  /* 0x0000004b284e7220 */ /* 0x040fe20000410000 */
[----:B------:R-:W-:Y:S01]  /*ab50*/  FMUL.FTZ R40, R40, R72 ;  /* 0x0000004828287220 */ /* 0x000fe20000410000 */
[----:B------:R-:W-:Y:S01]  /*ab60*/  FFMA.FTZ R77, R68, R77, R70 ;  /* 0x0000004d444d7223 */ /* 0x000fe20000010046 */
[----:B------:R-:W-:Y:S01]  /*ab70*/  FFMA.FTZ R82, R67, R74, -R82 ;  /* 0x0000004a43527223 */ /* 0x000fe20000010852 */
[----:B------:R-:W-:-:S02]  /*ab80*/  IMAD.U32 R70, R26, 0x10000, RZ ;  /* 0x000100001a467824 */ /* 0x000fc400078e00ff */
[----:B------:R-:W-:Y:S01]  /*ab90*/  FFMA.FTZ R74, R66, R71, -R43 ;  /* 0x00000047424a7223 */ /* 0x000fe2000001082b */
[----:B------:R-:W-:Y:S02]  /*aba0*/  IMAD.U32 R68, R24, 0x10000, RZ ;  /* 0x0001000018447824 */ /* 0x000fe400078e00ff */
        /* <DEDUP_REMOVED lines=8> */
[----:B------:R-:W-:Y:S01]  /*ac30*/  LOP3.LUT R37, R4, 0xffff0000, RZ, 0xc0, !PT ;  /* 0xffff000004257812 */ /* 0x000fe200078ec0ff */
[C---:B------:R-:W-:Y:S01]  /*ac40*/  FMUL.FTZ R4, R25.reuse, R26 ;  /* 0x0000001a19047220 */ /* 0x040fe20000410000 */
[C---:B------:R-:W-:Y:S01]  /*ac50*/  FMUL.FTZ R67, R42.reuse, R39 ;  /* 0x000000272a437220 */ /* 0x040fe20000410000 */
[----:B------:R-:W-:Y:S01]  /*ac60*/  FMUL.FTZ R25, R25, R24 ;  /* 0x0000001819197220 */ /* 0x000fe20000410000 */
[C---:B------:R-:W-:Y:S01]  /*ac70*/  FFMA.FTZ R66, R7.reuse, R68, -R66 ;  /* 0x0000004407427223 */ /* 0x040fe20000010842 */
[-C--:B------:R-:W-:Y:S01]  /*ac80*/  FMUL.FTZ R6, R42, R37.reuse ;  /* 0x000000252a067220 */ /* 0x080fe20000410000 */
[----:B------:R-:W-:Y:S01]  /*ac90*/  FFMA.FTZ R40, R7, R70, R40 ;  /* 0x0000004607287223 */ /* 0x000fe20000010028 */
        /* <DEDUP_REMOVED lines=14> */
.L_x_11401:
[----:B------:R-:W-:Y:S05]  /*ad80*/  BSYNC B1 ;  /* 0x0000000000017941 */ /* 0x000fea0003800000 */
.L_x_11400:
[----:B------:R-:W-:Y:S04]  /*ad90*/  BSSY B1, `(.L_x_11402) ;  /* 0x000006f000017945 */ /* 0x000fe80003800000 */
[----:B------:R-:W-:Y:S05]  /*ada0*/  @P1 BRA `(.L_x_11403) ;  /* 0x0000000400b41947 */ /* 0x000fea0003800000 */
[----:B------:R-:W-:Y:S02]  /*adb0*/  LEA.HI R47, R3, R47, RZ, 0x1d ;  /* 0x0000002f032f7211 */ /* 0x000fe400078fe8ff */
[----:B------:R-:W-:Y:S02]  /*adc0*/  LEA.HI R45, R45, R46, RZ, 0x5 ;  /* 0x0000002e2d2d7211 */ /* 0x000fe400078f28ff */
[----:B0-----:R-:W-:Y:S01]  /*add0*/  SHF.R.S32.HI R4, RZ, 0x1f, R47 ;  /* 0x0000001fff047819 */ /* 0x001fe2000001142f */
[----:B------:R-:W-:Y:S01]  /*ade0*/  IMAD.SHL.U32 R0, R47, 0x8, RZ ;  /* 0x000000082f007824 */ /* 0x000fe200078e00ff */
[----:B------:R-:W-:Y:S02]  /*adf0*/  SHF.R.S32.HI R45, RZ, 0x5, R45 ;  /* 0x00000005ff2d7819 */ /* 0x000fe4000001142d */
[----:B------:R-:W-:Y:S02]  /*ae00*/  LEA.HI R4, R4, R47, RZ, 0x2 ;  /* 0x0000002f04047211 */ /* 0x000fe400078f10ff */
[----:B-----5:R-:W-:Y:S01]  /*ae10*/  LOP3.LUT R0, R83, 0x18, R0, 0xf8, !PT ;  /* 0x0000001853007812 */ /* 0x020fe200078ef800 */
[----:B------:R-:W-:Y:S01]  /*ae20*/  IMAD R45, R45, 0x1800, R81 ;  /* 0x000018002d2d7824 */ /* 0x000fe200078e0251 */
[----:B------:R-:W-:-:S02]  /*ae30*/  SHF.R.S32.HI R4, RZ, 0x2, R4 ;  /* 0x00000002ff047819 */ /* 0x000fc40000011404 */
[----:B------:R-:W-:Y:S02]  /*ae40*/  LOP3.LUT R21, R83, 0x18, R21, 0xf8, !PT ;  /* 0x0000001853157812 */ /* 0x000fe400078ef815 */
[-C--:B------:R-:W-:Y:S01]  /*ae50*/  LOP3.LUT R5, R0, R79.reuse, RZ, 0x3c, !PT ;  /* 0x0000004f00057212 */ /* 0x080fe200078e3cff */
[----:B------:R-:W-:Y:S01]  /*ae60*/  IMAD R4, R4, 0x1800, R81 ;  /* 0x0000180004047824 */ /* 0x000fe200078e0251 */
[----:B------:R-:W-:Y:S02]  /*ae70*/  LOP3.LUT R6, R21, R79, RZ, 0x3c, !PT ;  /* 0x0000004f15067212 */ /* 0x000fe400078e3cff */
[----:B------:R-:W-:Y:S01]  /*ae80*/  SHF.R.U64 R36, R28, 0x10, R29 ;  /* 0x000000101c247819 */ /* 0x000fe2000000121d */
[----:B------:R-:W-:Y:S01]  /*ae90*/  IMAD.IADD R21, R4, 0x1, R5 ;  /* 0x0000000104157824 */ /* 0x000fe200078e0205 */
[--C-:B------:R-:W-:Y:S01]  /*aea0*/  SHF.R.U64 R28, R8, 0x10, R9.reuse ;  /* 0x00000010081c7819 */ /* 0x100fe20000001209 */
[----:B------:R-:W-:Y:S01]  /*aeb0*/  IMAD.IADD R6, R45, 0x1, R6 ;  /* 0x000000012d067824 */ /* 0x000fe200078e0206 */
[----:B------:R-:W-:Y:S01]  /*aec0*/  SHF.R.U32.HI R9, RZ, 0x10, R9 ;  /* 0x00000010ff097819 */ /* 0x000fe20000011609 */
[----:B------:R-:W-:Y:S01]  /*aed0*/  IMAD R21, R21, 0x2, R2 ;  /* 0x0000000215157824 */ /* 0x000fe200078e0202 */
[----:B------:R-:W-:-:S02]  /*aee0*/  PRMT R61, R61, 0x5410, R36 ;  /* 0x000054103d3d7816 */ /* 0x000fc40000000024 */
[----:B------:R-:W-:Y:S02]  /*aef0*/  LEA R0, R6, UR38, 0x1 ;  /* 0x0000002606007c11 */ /* 0x000fe4000f8e08ff */
[----:B------:R-:W0:Y:S01]  /*af00*/  LDS.128 R24, [R21+0xc400] ;  /* 0x00c4000015187984 */ /* 0x000e220000000c00 */
[----:B------:R-:W-:Y:S01]  /*af10*/  PRMT R57, R57, 0x5410, R28 ;  /* 0x0000541039397816 */ /* 0x000fe2000000001c */
[----:B------:R-:W-:Y:S01]  /*af20*/  IMAD.U32 R37, R61, 0x10000, RZ ;  /* 0x000100003d257824 */ /* 0x000fe200078e00ff */
[----:B------:R-:W-:Y:S01]  /*af30*/  SHF.R.U32.HI R29, RZ, 0x10, R29 ;  /* 0x00000010ff1d7819 */ /* 0x000fe2000001161d */
[----:B------:R-:W1:Y:S01]  /*af40*/  LDS.128 R4, [R0] ;  /* 0x0000000000047984 */ /* 0x000e620000000c00 */
[----:B------:R-:W-:Y:S01]  /*af50*/  SHF.R.U64 R8, R10, 0x10, R11 ;  /* 0x000000100a087819 */ /* 0x000fe2000000120b */
[----:B------:R-:W-:Y:S01]  /*af60*/  IMAD.U32 R39, R57, 0x10000, RZ ;  /* 0x0001000039277824 */ /* 0x000fe200078e00ff */
[----:B------:R-:W-:Y:S02]  /*af70*/  PRMT R58, R58, 0x5410, R9 ;  /* 0x000054103a3a7816 */ /* 0x000fe40000000009 */
[----:B------:R-:W-:-:S02]  /*af80*/  SHF.R.U64 R30, R30, 0x10, R31 ;  /* 0x000000101e1e7819 */ /* 0x000fc4000000121f */
[----:B------:R-:W-:Y:S01]  /*af90*/  SHF.R.U32.HI R11, RZ, 0x10, R11 ;  /* 0x00000010ff0b7819 */ /* 0x000fe2000001160b */
[----:B------:R-:W-:Y:S01]  /*afa0*/  IMAD.U32 R36, R58, 0x10000, RZ ;  /* 0x000100003a247824 */ /* 0x000fe200078e00ff */
[----:B------:R-:W-:Y:S02]  /*afb0*/  SHF.R.U32.HI R31, RZ, 0x10, R31 ;  /* 0x00000010ff1f7819 */ /* 0x000fe4000001161f */
[----:B------:R-:W-:Y:S02]  /*afc0*/  PRMT R62, R62, 0x5410, R29 ;  /* 0x000054103e3e7816 */ /* 0x000fe4000000001d */
[----:B------:R-:W-:Y:S02]  /*afd0*/  PRMT R59, R59, 0x5410, R8 ;  /* 0x000054103b3b7816 */ /* 0x000fe40000000008 */
[----:B------:R-:W-:Y:S02]  /*afe0*/  PRMT R60, R60, 0x5410, R11 ;  /* 0x000054103c3c7816 */ /* 0x000fe4000000000b */
[----:B------:R-:W-:-:S02]  /*aff0*/  PRMT R64, R64, 0x5410, R31 ;  /* 0x0000541040407816 */ /* 0x000fc4000000001f */
[----:B------:R-:W-:Y:S01]  /*b000*/  LOP3.LUT R57, R57, 0xffff0000, RZ, 0xc0, !PT ;  /* 0xffff000039397812 */ /* 0x000fe200078ec0ff */
[----:B------:R-:W-:Y:S01]  /*b010*/  IMAD.U32 R38, R60, 0x10000, RZ ;  /* 0x000100003c267824 */ /* 0x000fe200078e00ff */
[----:B------:R-:W-:Y:S02]  /*b020*/  LOP3.LUT R61, R61, 0xffff0000, RZ, 0xc0, !PT ;  /* 0xffff00003d3d7812 */ /* 0x000fe400078ec0ff */
[----:B------:R-:W-:Y:S02]  /*b030*/  LOP3.LUT R58, R58, 0xffff0000, RZ, 0xc0, !PT ;  /* 0xffff00003a3a7812 */ /* 0x000fe400078ec0ff */
[----:B------:R-:W-:Y:S02]  /*b040*/  PRMT R63, R63, 0x5410, R30 ;  /* 0x000054103f3f7816 */ /* 0x000fe4000000001e */
[----:B------:R-:W-:Y:S01]  /*b050*/  LOP3.LUT R60, R60, 0xffff0000, RZ, 0xc0, !PT ;  /* 0xffff00003c3c7812 */ /* 0x000fe200078ec0ff */
[C---:B0-----:R-:W-:Y:S01]  /*b060*/  IMAD.U32 R28, R24.reuse, 0x10000, RZ ;  /* 0x00010000181c7824 */ /* 0x041fe200078e00ff */
[----:B------:R-:W-:Y:S01]  /*b070*/  LOP3.LUT R24, R24, 0xffff0000, RZ, 0xc0, !PT ;  /* 0xffff000018187812 */ /* 0x000fe200078ec0ff */
[C---:B------:R-:W-:Y:S01]  /*b080*/  IMAD.U32 R29, R25.reuse, 0x10000, RZ ;  /* 0x00010000191d7824 */ /* 0x040fe200078e00ff */
[----:B------:R-:W-:Y:S01]  /*b090*/  LOP3.LUT R25, R25, 0xffff0000, RZ, 0xc0, !PT ;  /* 0xffff000019197812 */ /* 0x000fe200078ec0ff */
[----:B-1----:R-:W-:-:S02]  /*b0a0*/  IMAD.U32 R8, R4, 0x10000, RZ ;  /* 0x0001000004087824 */ /* 0x002fc400078e00ff */
[C---:B------:R-:W-:Y:S01]  /*b0b0*/  FMUL.FTZ R41, R28.reuse, R39 ;  /* 0x000000271c297220 */ /* 0x040fe20000410000 */
[-C--:B------:R-:W-:Y:S01]  /*b0c0*/  FMUL.FTZ R43, R28, R37.reuse ;  /* 0x000000251c2b7220 */ /* 0x080fe20000410000 */
[----:B------:R-:W-:Y:S02]  /*b0d0*/  IMAD.U32 R28, R62, 0x10000, RZ ;  /* 0x000100003e1c7824 */ /* 0x000fe400078e00ff */
[----:B------:R-:W-:Y:S01]  /*b0e0*/  FMUL.FTZ R40, R29, R36 ;  /* 0x000000241d287220 */ /* 0x000fe20000410000 */
[----:B------:R-:W-:Y:S02]  /*b0f0*/  IMAD.U32 R9, R5, 0x10000, RZ ;  /* 0x0001000005097824 */ /* 0x000fe400078e00ff */
[C---:B------:R-:W-:Y:S01]  /*b100*/  FFMA.FTZ R41, R8.reuse, R37, -R41 ;  /* 0x0000002508297223 */ /* 0x040fe20000010829 */
[----:B------:R-:W-:Y:S02]  /*b110*/  IMAD.U32 R31, R27, 0x10000, RZ ;  /* 0x000100001b1f7824 */ /* 0x000fe400078e00ff */
[----:B------:R-:W-:Y:S01]  /*b120*/  FFMA.FTZ R43, R8, R39, R43 ;  /* 0x00000027082b7223 */ /* 0x000fe2000001002b */
[----:B------:R-:W-:-:S02]  /*b130*/  IMAD.U32 R8, R64, 0x10000, RZ ;  /* 0x0001000040087824 */ /* 0x000fc400078e00ff */
[-C--:B------:R-:W-:Y:S01]  /*b140*/  FMUL.FTZ R42, R29, R28.reuse ;  /* 0x0000001c1d2a7220 */ /* 0x080fe20000410000 */
[----:B------:R-:W-:Y:S01]  /*b150*/  FFMA.FTZ R40, R9, R28, -R40 ;  /* 0x0000001c09287223 */ /* 0x000fe20000010828 */
[----:B------:R-:W-:Y:S01]  /*b160*/  FMUL.FTZ R28, R31, R38 ;  /* 0x000000261f1c7220 */ /* 0x000fe20000410000 */
[----:B------:R-:W-:Y:S01]  /*b170*/  LOP3.LUT R4, R4, 0xffff0000, RZ, 0xc0, !PT ;  /* 0xffff000004047812 */ /* 0x000fe200078ec0ff */
[----:B------:R-:W-:Y:S02]  /*b180*/  IMAD.U32 R11, R7, 0x10000, RZ ;  /* 0x00010000070b7824 */ /* 0x000fe400078e00ff */
[----:B------:R-:W-:Y:S01]  /*b190*/  FMUL.FTZ R31, R31, R8 ;  /* 0x000000081f1f7220 */ /* 0x000fe20000410000 */
[----:B------:R-:W-:Y:S01]  /*b1a0*/  FFMA.FTZ R42, R9, R36, R42 ;  /* 0x00000024092a7223 */ /* 0x000fe2000001002a */
[----:B------:R-:W-:Y:S01]  /*b1b0*/  LOP3.LUT R62, R62, 0xffff0000, RZ, 0xc0, !PT ;  /* 0xffff00003e3e7812 */ /* 0x000fe200078ec0ff */
[C---:B------:R-:W-:Y:S01]  /*b1c0*/  FMUL.FTZ R9, R24.reuse, R57 ;  /* 0x0000003918097220 */ /* 0x040fe20000410000 */
[----:B------:R-:W-:Y:S01]  /*b1d0*/  LOP3.LUT R5, R5, 0xffff0000, RZ, 0xc0, !PT ;  /* 0xffff000005057812 */ /* 0x000fe200078ec0ff */
[C---:B------:R-:W-:Y:S01]  /*b1e0*/  FFMA.FTZ R36, R11.reuse, R8, -R28 ;  /* 0x000000080b247223 */ /* 0x040fe2000001081c */
[----:B------:R-:W-:Y:S01]  /*b1f0*/  FFMA.FTZ R38, R11, R38, R31 ;  /* 0x000000260b267223 */ /* 0x000fe2000001001f */
[----:B------:R-:W-:Y:S01]  /*b200*/  FMUL.FTZ R29, R24, R61 ;  /* 0x0000003d181d7220 */ /* 0x000fe20000410000 */
[----:B------:R-:W-:-:S02]  /*b210*/  IMAD.U32 R30, R26, 0x10000, RZ ;  /* 0x000100001a1e7824 */ /* 0x000fc400078e00ff */
[C---:B------:R-:W-:Y:S01]  /*b220*/  FFMA.FTZ R8, R4.reuse, R61, -R9 ;  /* 0x0000003d04087223 */ /* 0x040fe20000010809 */
[----:B------:R-:W-:Y:S02]  /*b230*/  IMAD.U32 R11, R59, 0x10000, RZ ;  /* 0x000100003b0b7824 */ /* 0x000fe400078e00ff */
[C---:B------:R-:W-:Y:S01]  /*b240*/  FMUL.FTZ R28, R25.reuse, R58 ;  /* 0x0000003a191c7220 */ /* 0x040fe20000410000 */
[-C--:B------:R-:W-:Y:S01]  /*b250*/  FMUL.FTZ R31, R25, R62.reuse ;  /* 0x0000003e191f7220 */ /* 0x080fe20000410000 */
[----:B------:R-:W-:Y:S02]  /*b260*/  IMAD.U32 R9, R63, 0x10000, RZ ;  /* 0x000100003f097824 */ /* 0x000fe400078e00ff */
[----:B------:R-:W-:Y:S01]  /*b270*/  FFMA.FTZ R24, R4, R57, R29 ;  /* 0x0000003904187223 */ /* 0x000fe2000001001d */
[----:B------:R-:W-:Y:S02]  /*b280*/  IMAD.U32 R10, R6, 0x10000, RZ ;  /* 0x00010000060a7824 */ /* 0x000fe400078e00ff */
[----:B------:R-:W-:Y:S01]  /*b290*/  FMUL.FTZ R29, R30, R11 ;  /* 0x0000000b1e1d7220 */ /* 0x000fe20000410000 */
[C---:B------:R-:W-:Y:S01]  /*b2a0*/  FFMA.FTZ R25, R5.reuse, R62, -R28 ;  /* 0x0000003e05197223 */ /* 0x040fe2000001081c */
[----:B------:R-:W-:Y:S01]  /*b2b0*/  FFMA.FTZ R31, R5, R58, R31 ;  /* 0x0000003a051f7223 */ /* 0x000fe2000001001f */
        /* <DEDUP_REMOVED lines=12> */
[----:B------:R-:W-:Y:S01]  /*b380*/  LOP3.LUT R7, R7, 0xffff0000, RZ, 0xc0, !PT ;  /* 0xffff000007077812 */ /* 0x000fe200078ec0ff */
[----:B------:R-:W-:Y:S01]  /*b390*/  FMUL.FTZ R27, R27, R64 ;  /* 0x000000401b1b7220 */ /* 0x000fe20000410000 */
[----:B------:R-:W-:Y:S01]  /*b3a0*/  F2FP.BF16.F32.PACK_AB R9, R31, R42 ;  /* 0x0000002a1f09723e */ /* 0x000fe200000010ff */
        /* <DEDUP_REMOVED lines=13> */
.L_x_11403:
[----:B------:R-:W-:Y:S05]  /*b480*/  BSYNC B1 ;  /* 0x0000000000017941 */ /* 0x000fea0003800000 */
.L_x_11402:
[----:B------:R-:W-:Y:S05]  /*b490*/  @P2 BRA `(.L_x_11384) ;  /* 0x00000004009c2947 */ /* 0x000fea0003800000 */
[----:B------:R-:W2:Y:S01]  /*b4a0*/  LDL R36, [R1+0x5c] ;  /* 0x00005c0001247983 */ /* 0x000ea20000100800 */
[----:B------:R-:W-:Y:S02]  /*b4b0*/  LEA.HI R3, R3, R20, RZ, 0x1d ;  /* 0x0000001403037211 */ /* 0x000fe400078fe8ff */
[----:B0-----:R-:W-:Y:S02]  /*b4c0*/  SHF.R.U64 R27, R32, 0x10, R33 ;  /* 0x00000010201b7819 */ /* 0x001fe40000001221 */
[----:B-1----:R-:W-:Y:S02]  /*b4d0*/  SHF.R.S32.HI R0, RZ, 0x1f, R3 ;  /* 0x0000001fff007819 */ /* 0x002fe40000011403 */
[----:B------:R-:W-:Y:S02]  /*b4e0*/  SHF.R.U64 R21, R12, 0x10, R13 ;  /* 0x000000100c157819 */ /* 0x000fe4000000120d */
[----:B------:R-:W-:Y:S01]  /*b4f0*/  LEA.HI R0, R0, R3, RZ, 0x2 ;  /* 0x0000000300007211 */ /* 0x000fe200078f10ff */
[----:B------:R-:W-:Y:S01]  /*b500*/  IMAD.SHL.U32 R3, R3, 0x8, RZ ;  /* 0x0000000803037824 */ /* 0x000fe200078e00ff */
[----:B------:R-:W-:-:S02]  /*b510*/  PRMT R52, R52, 0x5410, R27 ;  /* 0x0000541034347816 */ /* 0x000fc4000000001b */
[----:B------:R-:W-:Y:S02]  /*b520*/  SHF.R.S32.HI R0, RZ, 0x2, R0 ;  /* 0x00000002ff007819 */ /* 0x000fe40000011400 */
[----:B-----5:R-:W-:Y:S01]  /*b530*/  LOP3.LUT R3, R83, 0x18, R3, 0xf8, !PT ;  /* 0x0000001853037812 */ /* 0x020fe200078ef803 */
[----:B------:R-:W-:Y:S01]  /*b540*/  IMAD.U32 R26, R52, 0x10000, RZ ;  /* 0x00010000341a7824 */ /* 0x000fe200078e00ff */
[----:B------:R-:W-:Y:S01]  /*b550*/  PRMT R48, R48, 0x5410, R21 ;  /* 0x0000541030307816 */ /* 0x000fe20000000015 */
[----:B------:R-:W-:Y:S01]  /*b560*/  IMAD R0, R0, 0x1800, R81 ;  /* 0x0000180000007824 */ /* 0x000fe200078e0251 */
[----:B------:R-:W-:Y:S02]  /*b570*/  LOP3.LUT R3, R3, R79, RZ, 0x3c, !PT ;  /* 0x0000004f03037212 */ /* 0x000fe400078e3cff */
[----:B------:R-:W-:Y:S01]  /*b580*/  SHF.R.U32.HI R12, RZ, 0x10, R13 ;  /* 0x00000010ff0c7819 */ /* 0x000fe2000001160d */
[----:B------:R-:W-:Y:S01]  /*b590*/  IMAD.U32 R28, R48, 0x10000, RZ ;  /* 0x00010000301c7824 */ /* 0x000fe200078e00ff */
[----:B------:R-:W-:Y:S01]  /*b5a0*/  SHF.R.U32.HI R32, RZ, 0x10, R33 ;  /* 0x00000010ff207819 */ /* 0x000fe20000011621 */
[----:B------:R-:W-:Y:S01]  /*b5b0*/  IMAD.IADD R3, R0, 0x1, R3 ;  /* 0x0000000100037824 */ /* 0x000fe200078e0203 */
[----:B------:R-:W-:-:S02]  /*b5c0*/  SHF.R.U64 R25, R34, 0x10, R35 ;  /* 0x0000001022197819 */ /* 0x000fc40000001223 */
[----:B------:R-:W-:Y:S01]  /*b5d0*/  SHF.R.U32.HI R34, RZ, 0x10, R35 ;  /* 0x00000010ff227819 */ /* 0x000fe20000011623 */
[----:B------:R-:W-:Y:S01]  /*b5e0*/  IMAD R0, R3, 0x2, R2 ;  /* 0x0000000203007824 */ /* 0x000fe200078e0202 */
[--C-:B------:R-:W-:Y:S02]  /*b5f0*/  SHF.R.U64 R3, R14, 0x10, R15.reuse ;  /* 0x000000100e037819 */ /* 0x100fe4000000120f */
[----:B------:R-:W-:Y:S02]  /*b600*/  SHF.R.U32.HI R14, RZ, 0x10, R15 ;  /* 0x00000010ff0e7819 */ /* 0x000fe4000001160f */
[----:B------:R-:W0:Y:S01]  /*b610*/  LDS.128 R8, [R0+0xc400] ;  /* 0x00c4000000087984 */ /* 0x000e220000000c00 */
[----:B------:R-:W-:Y:S02]  /*b620*/  PRMT R49, R49, 0x5410, R12 ;  /* 0x0000541031317816 */ /* 0x000fe4000000000c */
[----:B------:R-:W-:Y:S02]  /*b630*/  PRMT R51, R51, 0x5410, R14 ;  /* 0x0000541033337816 */ /* 0x000fe4000000000e */
[----:B------:R-:W-:-:S02]  /*b640*/  PRMT R53, R53, 0x5410, R32 ;  /* 0x0000541035357816 */ /* 0x000fc40000000020 */
[----:B------:R-:W-:Y:S01]  /*b650*/  PRMT R50, R50, 0x5410, R3 ;  /* 0x0000541032327816 */ /* 0x000fe20000000003 */
[----:B------:R-:W-:Y:S01]  /*b660*/  IMAD.U32 R27, R51, 0x10000, RZ ;  /* 0x00010000331b7824 */ /* 0x000fe200078e00ff */
[----:B------:R-:W-:Y:S02]  /*b670*/  PRMT R55, R55, 0x5410, R34 ;  /* 0x0000541037377816 */ /* 0x000fe40000000022 */
[----:B------:R-:W-:Y:S01]  /*b680*/  PRMT R54, R54, 0x5410, R25 ;  /* 0x0000541036367816 */ /* 0x000fe20000000019 */
[----:B------:R-:W-:Y:S02]  /*b690*/  IMAD.U32 R25, R49, 0x10000, RZ ;  /* 0x0001000031197824 */ /* 0x000fe400078e00ff */
        /* <DEDUP_REMOVED lines=8> */
[----:B------:R-:W-:Y:S01]  /*b720*/  IMAD.U32 R15, R53, 0x10000, RZ ;  /* 0x00010000350f7824 */ /* 0x000fe200078e00ff */
[----:B------:R-:W-:Y:S01]  /*b730*/  LOP3.LUT R11, R11, 0xffff0000, RZ, 0xc0, !PT ;  /* 0xffff00000b0b7812 */ /* 0x000fe200078ec0ff */
[----:B------:R-:W-:Y:S01]  /*b740*/  FMUL.FTZ R33, R24, R27 ;  /* 0x0000001b18217220 */ /* 0x000fe20000410000 */
[----:B------:R-:W-:Y:S02]  /*b750*/  IMAD.U32 R21, R10, 0x10000, RZ ;  /* 0x000100000a157824 */ /* 0x000fe400078e00ff */
[----:B------:R-:W-:Y:S01]  /*b760*/  FMUL.FTZ R31, R20, R15 ;  /* 0x0000000f141f7220 */ /* 0x000fe20000410000 */
[----:B------:R-:W-:Y:S01]  /*b770*/  IMAD.U32 R20, R50, 0x10000, RZ ;  /* 0x0001000032147824 */ /* 0x000fe200078e00ff */
        /* <DEDUP_REMOVED lines=10> */
[----:B------:R-:W-:Y:S01]  /*b820*/  IMAD.U32 R14, R7, 0x10000, RZ ;  /* 0x00010000070e7824 */ /* 0x000fe200078e00ff */
[----:B------:R-:W-:Y:S01]  /*b830*/  LOP3.LUT R15, R48, 0xffff0000, RZ, 0xc0, !PT ;  /* 0xffff0000300f7812 */ /* 0x000fe200078ec0ff */
[----:B------:R-:W-:Y:S01]  /*b840*/  FMUL.FTZ R24, R24, R3 ;  /* 0x0000000318187220 */ /* 0x000fe20000410000 */
[----:B------:R-:W-:Y:S01]  /*b850*/  FFMA.FTZ R31, R12, R25, R31 ;  /* 0x000000190c1f7223 */ /* 0x000fe2000001001f */
        /* <DEDUP_REMOVED lines=8> */
[C---:B------:R-:W-:Y:S01]  /*b8e0*/  FMUL.FTZ R24, R9.reuse, R14 ;  /* 0x0000000e09187220 */ /* 0x040fe20000410000 */
[C---:B------:R-:W-:Y:S01]  /*b8f0*/  FFMA.FTZ R25, R4.reuse, R3, -R25 ;  /* 0x0000000304197223 */ /* 0x040fe20000010819 */
[----:B------:R-:W-:Y:S01]  /*b900*/  FMUL.FTZ R9, R9, R12 ;  /* 0x0000000c09097220 */ /* 0x000fe20000410000 */
[----:B------:R-:W-:Y:S01]  /*b910*/  FFMA.FTZ R27, R4, R15, R27 ;  /* 0x0000000f041b7223 */ /* 0x000fe2000001001b */
[----:B------:R-:W-:Y:S02]  /*b920*/  IMAD.U32 R8, R54, 0x10000, RZ ;  /* 0x0001000036087824 */ /* 0x000fe400078e00ff */
[----:B------:R-:W-:Y:S01]  /*b930*/  FMUL.FTZ R4, R21, R20 ;  /* 0x0000001415047220 */ /* 0x000fe20000410000 */
[C---:B------:R-:W-:Y:S01]  /*b940*/  FFMA.FTZ R24, R5.reuse, R12, -R24 ;  /* 0x0000000c05187223 */ /* 0x040fe20000010818 */
[----:B------:R-:W-:Y:S01]  /*b950*/  FFMA.FTZ R14, R5, R14, R9 ;  /* 0x0000000e050e7223 */ /* 0x000fe20000010009 */
[-C--:B------:R-:W-:Y:S01]  /*b960*/  FMUL.FTZ R26, R21, R8.reuse ;  /* 0x00000008151a7220 */ /* 0x080fe20000410000 */
[----:B------:R-:W-:Y:S01]  /*b970*/  FFMA.FTZ R12, R13, R8, -R4 ;  /* 0x000000080d0c7223 */ /* 0x000fe20000010804 */
[----:B------:R-:W-:-:S02]  /*b980*/  LOP3.LUT R5, R50, 0xffff0000, RZ, 0xc0, !PT ;  /* 0xffff000032057812 */ /* 0x000fc400078ec0ff */
[----:B------:R-:W-:Y:S01]  /*b990*/  LOP3.LUT R3, R54, 0xffff0000, RZ, 0xc0, !PT ;  /* 0xffff000036037812 */ /* 0x000fe200078ec0ff */
[----:B------:R-:W-:Y:S01]  /*b9a0*/  FFMA.FTZ R26, R13, R20, R26 ;  /* 0x000000140d1a7223 */ /* 0x000fe2000001001a */
[----:B------:R-:W-:Y:S01]  /*b9b0*/  LOP3.LUT R8, R51, 0xffff0000, RZ, 0xc0, !PT ;  /* 0xffff000033087812 */ /* 0x000fe200078ec0ff */
[C---:B------:R-:W-:Y:S01]  /*b9c0*/  FMUL.FTZ R9, R10.reuse, R5 ;  /* 0x000000050a097220 */ /* 0x040fe20000410000 */
[----:B------:R-:W-:Y:S01]  /*b9d0*/  LOP3.LUT R4, R55, 0xffff0000, RZ, 0xc0, !PT ;  /* 0xffff000037047812 */ /* 0x000fe200078ec0ff */
[-C--:B------:R-:W-:Y:S01]  /*b9e0*/  FMUL.FTZ R10, R10, R3.reuse ;  /* 0x000000030a0a7220 */ /* 0x080fe20000410000 */
[----:B------:R-:W-:Y:S01]  /*b9f0*/  LOP3.LUT R6, R6, 0xffff0000, RZ, 0xc0, !PT ;  /* 0xffff000006067812 */ /* 0x000fe200078ec0ff */
[----:B------:R-:W-:Y:S01]  /*ba00*/  FMUL.FTZ R20, R11, R8 ;  /* 0x000000080b147220 */ /* 0x000fe20000410000 */
[----:B------:R-:W-:Y:S01]  /*ba10*/  LOP3.LUT R7, R7, 0xffff0000, RZ, 0xc0, !PT ;  /* 0xffff000007077812 */ /* 0x000fe200078ec0ff */
[-C--:B------:R-:W-:Y:S02]  /*ba20*/  FMUL.FTZ R13, R11, R4.reuse ;  /* 0x000000040b0d7220 */ /* 0x080fe40000410000 */
        /* <DEDUP_REMOVED lines=14> */
.L_x_11384:
[----:B------:R-:W-:Y:S05]  /*bb10*/  BSYNC B0 ;  /* 0x0000000000007941 */ /* 0x000fea0003800000 */
.L_x_11377:
        /* <DEDUP_REMOVED lines=8> */
.L_x_11375:
[----:B0--3--:R-:W-:-:S05]  /*bba0*/  IMAD.U32 R0, RZ, RZ, UR37 ;  /* 0x00000025ff007e24 */ /* 0x009fca000f8e00ff */
[----:B------:R-:W-:-:S13]  /*bbb0*/  ISETP.NE.AND P0, PT, R0, 0x3, PT ;  /* 0x000000030000780c */ /* 0x000fda0003f05270 */
[----:B------:R-:W-:Y:S05]  /*bbc0*/  @!P0 BRA `(.L_x_11404) ;  /* 0x0000000000048947 */ /* 0x000fea0003800000 */
[----:B------:R-:W-:Y:S01]  /*bbd0*/  BPT.TRAP 0x1 ;  /* 0x000000040000795c */ /* 0x000fe20000300000 */
.L_x_11404:
[----:B------:R-:W-:Y:S01]  /*bbe0*/  IMAD R0, R16, 0x8, R2 ;  /* 0x0000000810007824 */ /* 0x000fe200078e0202 */
[----:B-12-4-:R-:W-:-:S04]  /*bbf0*/  SHF.L.U32 R3, R18, 0x1f, RZ ;  /* 0x0000001f12037819 */ /* 0x016fc800000006ff */
[----:B------:R0:W1:Y:S01]  /*bc00*/  SYNCS.PHASECHK.TRANS64.TRYWAIT P2, [R0+URZ+0x2d830], R3 ;  /* 0x02d83003000075a7 */ /* 0x000062000804017f */
[----:B------:R-:W-:Y:S05]  /*bc10*/  @!P0 BRA `(.L_x_11405) ;  /* 0x0000000000048947 */ /* 0x000fea0003800000 */
[----:B------:R-:W-:Y:S01]  /*bc20*/  BPT.TRAP 0x1 ;  /* 0x000000040000795c */ /* 0x000fe20000300000 */
.L_x_11405:
[----:B------:R-:W2:Y:S02]  /*bc30*/  S2R R4, SR_TID.X ;  /* 0x0000000000047919 */ /* 0x000ea40000002100 */
[----:B--2---:R-:W-:-:S04]  /*bc40*/  LOP3.LUT R4, R4, 0x7f, RZ, 0xc0, !PT ;  /* 0x0000007f04047812 */ /* 0x004fc800078ec0ff */
[----:B------:R-:W-:Y:S01]  /*bc50*/  ISETP.NE.AND P1, PT, R4, RZ, PT ;  /* 0x000000ff0400720c */ /* 0x000fe20003f25270 */
[----:B-1----:R-:W-:-:S12]  /*bc60*/  @P2 BRA `(.L_x_11406) ;  /* 0x0000000000082947 */ /* 0x002fd80003800000 */
[----:B------:R-:W1:Y:S02]  /*bc70*/  SYNCS.PHASECHK.TRANS64.TRYWAIT P2, [R0+URZ+0x2d830], R3 ;  /* 0x02d83003000075a7 */ /* 0x000e64000804017f */
[----:B-1----:R-:W-:Y:S05]  /*bc80*/  @!P2 BRA `(.L_x_11407) ;  /* 0x0000019000fca947 */ /* 0x002fea0003800000 */
.L_x_11406:
[----:B------:R-:W-:Y:S05]  /*bc90*/  WARPSYNC.ALL ;  /* 0x0000000000007948 */ /* 0x000fea0003800000 */
[----:B01----:R-:W-:Y:S01]  /*bca0*/  VIADD R3, R2, 0x15400 ;  /* 0x0001540002037836 */ /* 0x003fe20000000000 */
[----:B------:R-:W-:Y:S01]  /*bcb0*/  LOP3.LUT R6, R44, 0x10000, RZ, 0xfc, !PT ;  /* 0x000100002c067812 */ /* 0x000fe200078efcff */
[----:B------:R-:W-:Y:S01]  /*bcc0*/  IMAD.MOV.U32 R7, RZ, RZ, -0x7fffffe0 ;  /* 0x80000020ff077424 */ /* 0x000fe200078e00ff */
[----:B------:R-:W2:Y:S01]  /*bcd0*/  LDL R90, [R1+0x40] ;  /* 0x00004000015a7983 */ /* 0x000ea20000100800 */
[----:B------:R-:W-:Y:S01]  /*bce0*/  IMAD.MOV.U32 R5, RZ, RZ, -0x7fffffe0 ;  /* 0x80000020ff057424 */ /* 0x000fe200078e00ff */
[----:B------:R-:W-:Y:S01]  /*bcf0*/  SHF.R.U32.HI R3, RZ, 0x4, R3 ;  /* 0x00000004ff037819 */ /* 0x000fe20000011603 */
[----:B------:R-:W-:Y:S01]  /*bd00*/  IMAD.MOV.U32 R153, RZ, RZ, -0x7fffffe0 ;  /* 0x80000020ff997424 */ /* 0x000fe200078e00ff */
[----:B------:R-:W2:Y:S01]  /*bd10*/  LDL R89, [R1+0x18] ;  /* 0x0000180001597983 */ /* 0x000ea20000100800 */
[C---:B------:R-:W-:Y:S01]  /*bd20*/  R2UR UR4, R6.reuse ;  /* 0x00000000060472ca */ /* 0x040fe200000e0000 */
[----:B-----5:R-:W-:Y:S01]  /*bd30*/  WARPGROUP.ARRIVE ;  /* 0x00000000000079c5 */ /* 0x020fe20000000000 */
[----:B------:R-:W-:Y:S01]  /*bd40*/  LOP3.LUT R3, R3, 0x3fff, RZ, 0xc0, !PT ;  /* 0x00003fff03037812 */ /* 0x000fe200078ec0ff */
[C---:B------:R-:W-:Y:S01]  /*bd50*/  VIADD R152, R6.reuse, 0x2 ;  /* 0x0000000206987836 */ /* 0x040fe20000000000 */
[----:B------:R-:W-:Y:S01]  /*bd60*/  R2UR UR5, R7 ;  /* 0x00000000070572ca */ /* 0x000fe200000e0000 */
[----:B------:R-:W-:Y:S01]  /*bd70*/  IMAD.MOV.U32 R9, RZ, RZ, -0x7fffffe0 ;  /* 0x80000020ff097424 */ /* 0x000fe200078e00ff */
[----:B------:R-:W-:Y:S01]  /*bd80*/  LOP3.LUT R157, R3, 0x10000, RZ, 0xfc, !PT ;  /* 0x00010000039d7812 */ /* 0x000fe200078efcff */
[----:B------:R-:W-:Y:S01]  /*bd90*/  VIADD R150, R6, 0x300 ;  /* 0x0000030006967836 */ /* 0x000fe20000000000 */
[----:B------:R-:W-:Y:S01]  /*bda0*/  R2UR UR7, R5 ;  /* 0x00000000050772ca */ /* 0x000fe200000e0000 */
[----:B------:R-:W-:Y:S01]  /*bdb0*/  IMAD.MOV.U32 R151, RZ, RZ, -0x7fffffe0 ;  /* 0x80000020ff977424 */ /* 0x000fe200078e00ff */
[----:B------:R-:W-:Y:S01]  /*bdc0*/  ULDC UR52, c[0x0][0x9dc] ;  /* 0x0002770000347ab9 */ /* 0x000fe20000000800 */
[----:B------:R-:W-:Y:S01]  /*bdd0*/  IMAD R4, R16, 0x600, R157 ;  /* 0x0000060010047824 */ /* 0x000fe200078e029d */
[----:B------:R-:W-:Y:S01]  /*bde0*/  ULOP3.LUT UR52, URZ, UR52, URZ, 0x33, !UPT ;  /* 0x000000343f347292 */ /* 0x000fe2000f8e333f */
[----:B------:R-:W-:-:S02]  /*bdf0*/  VIADD R148, R6, 0x302 ;  /* 0x0000030206947836 */ /* 0x000fc40000000000 */
[C---:B------:R-:W-:Y:S01]  /*be00*/  VIADD R8, R4.reuse, 0x2 ;  /* 0x0000000204087836 */ /* 0x040fe20000000000 */
[----:B------:R-:W-:Y:S01]  /*be10*/  R2UR UR6, R4 ;  /* 0x00000000040672ca */ /* 0x000fe200000e0000 */
[----:B------:R-:W-:Y:S02]  /*be20*/  IMAD.MOV.U32 R149, RZ, RZ, -0x7fffffe0 ;  /* 0x80000020ff957424 */ /* 0x000fe400078e00ff */
[----:B------:R-:W-:Y:S02]  /*be30*/  VIADD R146, R6, 0x600 ;  /* 0x0000060006927836 */ /* 0x000fe40000000000 */
[----:B------:R-:W-:Y:S02]  /*be40*/  IMAD.MOV.U32 R147, RZ, RZ, -0x7fffffe0 ;  /* 0x80000020ff937424 */ /* 0x000fe400078e00ff */
[----:B------:R-:W-:Y:S02]  /*be50*/  IMAD.MOV.U32 R5, RZ, RZ, -0x7fffffe0 ;  /* 0x80000020ff057424 */ /* 0x000fe400078e00ff */
[----:B------:R-:W-:-:S04]  /*be60*/  @!P1 VIADD R0, R0, 0x2d840 ;  /* 0x0002d84000009836 */ /* 0x000fc80000000000 */
[----:B------:R-:W-:Y:S01]  /*be70*/  HGMMA.64x128x16.F32.BF16 R24, gdesc[UR4], RZ, !UPT, gsb0 ;  /* 0x01e00000041879f0 */ /* 0x000fe2000c0018ff */
[----:B------:R-:W-:Y:S02]  /*be80*/  R2UR UR4, R152 ;  /* 0x00000000980472ca */ /* 0x000fe400000e0000 */
[----:B------:R-:W-:Y:S02]  /*be90*/  R2UR UR5, R153 ;  /* 0x00000000990572ca */ /* 0x000fe400000e0000 */
[----:B------:R-:W-:Y:S01]  /*bea0*/  R2UR UR6, R8 ;  /* 0x00000000080672ca */ /* 0x000fe200000e0000 */
[----:B------:R-:W-:Y:S01]  /*beb0*/  VIADD R8, R4, 0x200 ;  /* 0x0000020004087836 */ /* 0x000fe20000000000 */
[----:B------:R-:W-:Y:S01]  /*bec0*/  R2UR UR7, R9 ;  /* 0x00000000090772ca */ /* 0x000fe200000e0000 */
[----:B------:R-:W-:Y:S01]  /*bed0*/  IMAD.MOV.U32 R9, RZ, RZ, -0x7fffffe0 ;  /* 0x80000020ff097424 */ /* 0x000fe200078e00ff */
[----:B------:R-:W-:Y:S01]  /*bee0*/  @!P1 PRMT R0, RZ, 0x654, R0 ;  /* 0x00000654ff009816 */ /* 0x000fe20000000000 */
[----:B------:R-:W-:-:S02]  /*bef0*/  WARPGROUP.DEPBAR.LE gsb0, 0x0 ;  /* 0x00008000000079c5 */ /* 0x000fc40000010000 */
[----:B------:R-:W-:-:S08]  /*bf00*/  WARPGROUP.ARRIVE ;  /* 0x00000000000079c5 */ /* 0x000fd00000000000 */
[----:B------:R-:W-:Y:S01]  /*bf10*/  HGMMA.64x128x16.F32.BF16 R24, gdesc[UR4], R24, gsb0 ;  /* 0x01e00000041879f0 */ /* 0x000fe20008001818 */
[----:B------:R-:W-:Y:S02]  /*bf20*/  R2UR UR4, R150 ;  /* 0x00000000960472ca */ /* 0x000fe400000e0000 */
[----:B------:R-:W-:Y:S02]  /*bf30*/  R2UR UR5, R151 ;  /* 0x00000000970572ca */ /* 0x000fe400000e0000 */
[----:B------:R-:W-:Y:S01]  /*bf40*/  R2UR UR6, R8 ;  /* 0x00000000080672ca */ /* 0x000fe200000e0000 */
[----:B------:R-:W-:Y:S01]  /*bf50*/  VIADD R8, R4, 0x202 ;  /* 0x0000020204087836 */ /* 0x000fe20000000000 */
[----:B------:R-:W-:Y:S01]  /*bf60*/  R2UR UR7, R9 ;  /* 0x00000000090772ca */ /* 0x000fe200000e0000 */
[----:B------:R-:W-:Y:S01]  /*bf70*/  IMAD.MOV.U32 R9, RZ, RZ, -0x7fffffe0 ;  /* 0x80000020ff097424 */ /* 0x000fe200078e00ff */
[----:B------:R-:W-:Y:S02]  /*bf80*/  WARPGROUP.DEPBAR.LE gsb0, 0x0 ;  /* 0x00008000000079c5 */ /* 0x000fe40000010000 */
[----:B------:R-:W-:-:S09]  /*bf90*/  WARPGROUP.ARRIVE ;  /* 0x00000000000079c5 */ /* 0x000fd20000000000 */
[----:B------:R-:W-:Y:S01]  /*bfa0*/  HGMMA.64x128x16.F32.BF16 R24, gdesc[UR4], R24, gsb0 ;  /* 0x01e00000041879f0 */ /* 0x000fe20008001818 */
[----:B------:R-:W-:Y:S02]  /*bfb0*/  R2UR UR4, R148 ;  /* 0x00000000940472ca */ /* 0x000fe400000e0000 */
[----:B------:R-:W-:Y:S02]  /*bfc0*/  R2UR UR5, R149 ;  /* 0x00000000950572ca */ /* 0x000fe400000e0000 */
[----:B------:R-:W-:Y:S01]  /*bfd0*/  R2UR UR6, R8 ;  /* 0x00000000080672ca */ /* 0x000fe200000e0000 */
[C---:B------:R-:W-:Y:S01]  /*bfe0*/  VIADD R8, R4.reuse, 0x400 ;  /* 0x0000040004087836 */ /* 0x040fe20000000000 */
[----:B------:R-:W-:Y:S01]  /*bff0*/  R2UR UR7, R9 ;  /* 0x00000000090772ca */ /* 0x000fe200000e0000 */
[----:B------:R-:W-:Y:S02]  /*c000*/  IMAD.MOV.U32 R9, RZ, RZ, -0x7fffffe0 ;  /* 0x80000020ff097424 */ /* 0x000fe400078e00ff */
[----:B------:R-:W-:Y:S01]  /*c010*/  VIADD R4, R4, 0x402 ;  /* 0x0000040204047836 */ /* 0x000fe20000000000 */
[----:B------:R-:W-:-:S02]  /*c020*/  WARPGROUP.DEPBAR.LE gsb0, 0x0 ;  /* 0x00008000000079c5 */ /* 0x000fc40000010000 */
[----:B------:R-:W-:-:S07]  /*c030*/  WARPGROUP.ARRIVE ;  /* 0x00000000000079c5 */ /* 0x000fce0000000000 */
        /* <DEDUP_REMOVED lines=12> */
[----:B------:R-:W-:Y:S02]  /*c100*/  R2UR UR6, R4 ;  /* 0x00000000040672ca */ /* 0x000fe400000e0000 */
[----:B------:R-:W-:Y:S01]  /*c110*/  R2UR UR7, R5 ;  /* 0x00000000050772ca */ /* 0x000fe200000e0000 */
[----:B------:R-:W-:Y:S02]  /*c120*/  WARPGROUP.DEPBAR.LE gsb0, 0x0 ;  /* 0x00008000000079c5 */ /* 0x000fe40000010000 */
[----:B------:R-:W-:-:S10]  /*c130*/  WARPGROUP.ARRIVE ;  /* 0x00000000000079c5 */ /* 0x000fd40000000000 */
[----:B------:R-:W-:Y:S01]  /*c140*/  HGMMA.64x128x16.F32.BF16 R24, gdesc[UR4], R24, gsb0 ;  /* 0x01e00000041879f0 */ /* 0x000fe20008001818 */
[----:B------:R-:W-:Y:S01]  /*c150*/  ULDC UR4, c[0x0][0x9d8] ;  /* 0x0002760000047ab9 */ /* 0x000fe20000000800 */
[----:B------:R-:W-:Y:S02]  /*c160*/  ULDC.64 UR6, c[0x0][0x9e0] ;  /* 0x0002780000067ab9 */ /* 0x000fe40000000a00 */
[----:B------:R-:W-:-:S06]  /*c170*/  UISETP.GE.AND UP0, UPT, UR7, 0x1, UPT ;  /* 0x000000010700788c */ /* 0x000fcc000bf06270 */
[----:B------:R-:W-:Y:S01]  /*c180*/  PLOP3.LUT P3, PT, PT, PT, UP0, 0x40, 0x0 ;  /* 0x000000000000781c */ /* 0x000fe20003f6e808 */
[----:B------:R-:W-:Y:S02]  /*c190*/  WARPGROUP.DEPBAR.LE gsb0, 0x0 ;  /* 0x00008000000079c5 */ /* 0x000fe40000010000 */
[----:B------:R-:W-:Y:S01]  /*c1a0*/  FMUL.FTZ R21, R34, UR4 ;  /* 0x0000000422157c20 */ /* 0x000fe20008410000 */
[----:B------:R-:W-:Y:S01]  /*c1b0*/  FMUL.FTZ R34, R45, UR4 ;  /* 0x000000042d227c20 */ /* 0x000fe20008410000 */
[----:B------:R-:W-:Y:S01]  /*c1c0*/  FMUL.FTZ R45, R56, UR4 ;  /* 0x00000004382d7c20 */ /* 0x000fe20008410000 */
[----:B------:R-:W-:Y:S01]  /*c1d0*/  FMUL.FTZ R56, R67, UR4 ;  /* 0x0000000443387c20 */ /* 0x000fe20008410000 */
[----:B------:R-:W-:Y:S01]  /*c1e0*/  FMUL.FTZ R14, R31, UR4 ;  /* 0x000000041f0e7c20 */ /* 0x000fe20008410000 */
[----:B------:R-:W0:Y:S01]  /*c1f0*/  LDC R67, c[0x0][0x448] ;  /* 0x00011200ff437b82 */ /* 0x000e220000000800 */
        /* <DEDUP_REMOVED lines=14> */
[----:B--2---:R-:W-:-:S02]  /*c2e0*/  IMAD.IADD R72, R90, 0x1, R89 ;  /* 0x000000015a487824 */ /* 0x004fc400078e0259 */
        /* <DEDUP_REMOVED lines=8> */
[----:B0-----:R-:W-:Y:S01]  /*c370*/  ISETP.NE.AND P2, PT, R67, 0x1, PT ;  /* 0x000000014300780c */ /* 0x001fe20003f45270 */
        /* <DEDUP_REMOVED lines=12> */
[----:B------:R-:W0:Y:S01]  /*c440*/  @P2 LDC R75, c[0x0][0x44c] ;  /* 0x00011300ff4b2b82 */ /* 0x000e220000000800 */
[----:B------:R-:W-:Y:S01]  /*c450*/  FMUL.FTZ R44, R55, UR4 ;  /* 0x00000004372c7c20 */ /* 0x000fe20008410000 */
[----:B------:R-:W-:Y:S01]  /*c460*/  FMUL.FTZ R46, R57, UR4 ;  /* 0x00000004392e7c20 */ /* 0x000fe20008410000 */
[----:B------:R-:W-:Y:S01]  /*c470*/  FMUL.FTZ R47, R58, UR4 ;  /* 0x000000043a2f7c20 */ /* 0x000fe20008410000 */
[----:B------:R-:W-:Y:S01]  /*c480*/  FMUL.FTZ R48, R59, UR4 ;  /* 0x000000043b307c20 */ /* 0x000fe20008410000 */
[----:B------:R-:W-:Y:S01]  /*c490*/  FMUL.FTZ R49, R60, UR4 ;  /* 0x000000043c317c20 */ /* 0x000fe20008410000 */
[----:B------:R-:W-:Y:S01]  /*c4a0*/  FMUL.FTZ R51, R62, UR4 ;  /* 0x000000043e337c20 */ /* 0x000fe20008410000 */
[----:B------:R-:W-:Y:S01]  /*c4b0*/  FMUL.FTZ R52, R63, UR4 ;  /* 0x000000043f347c20 */ /* 0x000fe20008410000 */
[----:B------:R-:W1:Y:S01]  /*c4c0*/  @P2 LDC R76, c[0x0][0x450] ;  /* 0x00011400ff4c2b82 */ /* 0x000e620000000800 */
        /* <DEDUP_REMOVED lines=15> */
[----:B0-----:R-:W-:-:S04]  /*c5c0*/  @P2 IMAD.HI.U32 R75, R72, R75, RZ ;  /* 0x0000004b484b2227 */ /* 0x001fc800078e00ff */
[----:B------:R-:W-:Y:S01]  /*c5d0*/  FMUL.FTZ R77, R87, UR4 ;  /* 0x00000004574d7c20 */ /* 0x000fe20008410000 */
[----:B------:R-:W-:Y:S01]  /*c5e0*/  FMUL.FTZ R86, R86, UR4 ;  /* 0x0000000456567c20 */ /* 0x000fe20008410000 */
[----:B------:R0:W-:Y:S01]  /*c5f0*/  @!P1 SYNCS.ARRIVE.TRANS64.RED.A1T0 RZ, [R0+URZ], RZ ;  /* 0x000000ff00ff99a7 */ /* 0x0001e2000810043f */
[----:B------:R-:W2:Y:S01]  /*c600*/  MUFU.TANH R3, R3 ;  /* 0x0000000300037308 */ /* 0x000ea20000002400 */
[C---:B------:R-:W-:Y:S02]  /*c610*/  LEA R80, R88.reuse, 0xffffff80, 0x7 ;  /* 0xffffff8058507811 */ /* 0x040fe400078e38ff */
[----:B-1----:R-:W-:Y:S01]  /*c620*/  @P2 SHF.R.U32.HI R72, RZ, R76, R75 ;  /* 0x0000004cff482219 */ /* 0x002fe2000001164b */
[----:B------:R-:W-:Y:S02]  /*c630*/  IMAD.MOV.U32 R75, RZ, RZ, -0x80 ;  /* 0xffffff80ff4b7424 */ /* 0x000fe400078e00ff */
[----:B------:R-:W-:Y:S02]  /*c640*/  FMUL.FTZ R76, R85, UR4 ;  /* 0x00000004554c7c20 */ /* 0x000fe40008410000 */
[----:B------:R-:W1:Y:S01]  /*c650*/  MUFU.TANH R5, R5 ;  /* 0x0000000500057308 */ /* 0x000e620000002400 */
[----:B------:R-:W3:Y:S01]  /*c660*/  SHFL.IDX PT, R85, R72, RZ, 0x1c1f ;  /* 0x001c1fff48557589 */ /* 0x000ee200000e0000 */
[----:B------:R-:W-:-:S04]  /*c670*/  IMAD R75, R88, R75, 0x80 ;  /* 0x00000080584b7424 */ /* 0x000fc800078e024b */
[----:B------:R-:W-:Y:S02]  /*c680*/  VIADD R78, R75, 0x1 ;  /* 0x000000014b4e7836 */ /* 0x000fe40000000000 */
[----:B------:R-:W4:Y:S02]  /*c690*/  MUFU.TANH R4, R4 ;  /* 0x0000000400047308 */ /* 0x000f240000002400 */
[----:B------:R-:W-:Y:S02]  /*c6a0*/  IMAD R79, R139, -0x2, R78 ;  /* 0xfffffffe8b4f7824 */ /* 0x000fe400078e024e */
[----:B------:R-:W-:-:S03]  /*c6b0*/  IMAD.IADD R78, R138, 0x1, R75 ;  /* 0x000000018a4e7824 */ /* 0x000fc600078e024b */
[----:B------:R-:W-:Y:S01]  /*c6c0*/  IADD3 R79, -R22, R79, R138 ;  /* 0x0000004f164f7210 */ /* 0x000fe20007ffe18a */
[----:B------:R-:W0:Y:S01]  /*c6d0*/  MUFU.TANH R10, R10 ;  /* 0x0000000a000a7308 */ /* 0x000e220000002400 */
[----:B------:R-:W-:-:S03]  /*c6e0*/  IMAD R83, R139, -0x2, R78 ;  /* 0xfffffffe8b537824 */ /* 0x000fc600078e024e */
[C---:B------:R-:W-:Y:S02]  /*c6f0*/  VIADD R82, R79.reuse, UR6 ;  /* 0x000000064f527c36 */ /* 0x040fe40008000000 */
[----:B------:R-:W-:Y:S02]  /*c700*/  VIADD R81, R79, UR52 ;  /* 0x000000344f517c36 */ /* 0x000fe40008000000 */
[----:B------:R-:W0:Y:S01]  /*c710*/  MUFU.TANH R11, R11 ;  /* 0x0000000b000b7308 */ /* 0x000e220000002400 */
[----:B---3--:R-:W-:Y:S01]  /*c720*/  VIADDMNMX R79, R85, R82, R83, PT ;  /* 0x00000052554f7246 */ /* 0x008fe20003800153 */
[----:B------:R-:W-:-:S06]  /*c730*/  IMAD.IADD R78, R81, 0x1, R85 ;  /* 0x00000001514e7824 */ /* 0x000fcc00078e0255 */
        /* <DEDUP_REMOVED lines=56> */
[----:B------:R-:W1:Y:S08]  /*cac0*/  MUFU.TANH R76, R76 ;  /* 0x0000004c004c7308 */ /* 0x000e700000002400 */
[----:B0-----:R0:W0:Y:S08]  /*cad0*/  MUFU.TANH R0, R86 ;  /* 0x0000005600007308 */ /* 0x0010300000002400 */
[----:B------:R-:W0:Y:S01]  /*cae0*/  MUFU.TANH R77, R77 ;  /* 0x0000004d004d7308 */ /* 0x000e220000002400 */
[----:B-1234-:R-:W-:Y:S05]  /*caf0*/  @P3 BRA `(.L_x_11408) ;  /* 0x0000000000583947 */ /* 0x01efea0003800000 */
        /* <DEDUP_REMOVED lines=12> */
.L_x_11410:
[----:B------:R-:W-:-:S06]  /*cbc0*/  UISETP.NE.AND UP1, UPT, UR7, 0x1, UPT ;  /* 0x000000010700788c */ /* 0x000fcc000bf25270 */
[----:B------:R-:W-:-:S05]  /*cbd0*/  PLOP3.LUT P3, PT, PT, PT, UP1, 0x80, 0x0 ;  /* 0x000000000000781c */ /* 0x000fca0003f6f018 */
[----:B------:R-:W-:-:S08]  /*cbe0*/  @UP1 ULDC.64 UR4, c[0x0][0x9e8] ;  /* 0x00027a0000041ab9 */ /* 0x000fd00000000a00 */
[----:B------:R-:W-:-:S05]  /*cbf0*/  @P3 IMAD.HI.U32 R84, R85, UR4, RZ ;  /* 0x0000000455543c27 */ /* 0x000fca000f8e00ff */
[----:B------:R-:W-:-:S07]  /*cc00*/  @P3 SHF.R.U32.HI R85, RZ, UR5, R84 ;  /* 0x00000005ff553c19 */ /* 0x000fce0008011654 */
.L_x_11411:
[----:B------:R-:W-:Y:S05]  /*cc10*/  BSYNC B0 ;  /* 0x0000000000007941 */ /* 0x000fea0003800000 */
.L_x_11409:
[----:B------:R-:W-:-:S04]  /*cc20*/  IMAD R84, R85, UR7, -R80 ;  /* 0x0000000755547c24 */ /* 0x000fc8000f8e0a50 */
[----:B------:R-:W-:-:S05]  /*cc30*/  IMAD R84, R139, -0x2, R84 ;  /* 0xfffffffe8b547824 */ /* 0x000fca00078e0254 */
[----:B------:R-:W-:Y:S02]  /*cc40*/  VIMNMX R78, R78, R84, !PT ;  /* 0x000000544e4e7248 */ /* 0x000fe40007fe0100 */
[----:B------:R-:W-:-:S07]  /*cc50*/  VIADDMNMX R79, R84, UR7, R79, PT ;  /* 0x00000007544f7c46 */ /* 0x000fce000b80014f */
.L_x_11408:
[C---:B------:R-:W-:Y:S02]  /*cc60*/  ISETP.GE.AND P3, PT, R75.reuse, 0x2, PT ;  /* 0x000000024b00780c */ /* 0x040fe40003f66270 */
[----:B------:R-:W-:Y:S02]  /*cc70*/  ISETP.GE.AND P5, PT, R75, 0x9, PT ;  /* 0x000000094b00780c */ /* 0x000fe40003fa6270 */
[----:B------:R-:W-:Y:S02]  /*cc80*/  ISETP.GT.AND P4, PT, R78, 0x1, !P3 ;  /* 0x000000014e00780c */ /* 0x000fe40005f84270 */
[----:B------:R-:W-:Y:S02]  /*cc90*/  LOP3.LUT R23, R23, 0xfffffffd, RZ, 0xc0, !PT ;  /* 0xfffffffd17177812 */ /* 0x000fe400078ec0ff */
[----:B------:R-:W-:-:S04]  /*cca0*/  ISETP.LT.OR P4, PT, R79, 0x2, P4 ;  /* 0x000000024f00780c */ /* 0x000fc80002781670 */
[----:B------:R-:W-:Y:S02]  /*ccb0*/  FSEL R5, R5, -INF , !P4 ;  /* 0xff80000005057808 */ /* 0x000fe40006000000 */
[----:B------:R-:W-:Y:S02]  /*ccc0*/  ISETP.GT.AND P4, PT, R78, 0x8, !P5 ;  /* 0x000000084e00780c */ /* 0x000fe40006f84270 */
[----:B------:R-:W-:Y:S02]  /*ccd0*/  @P5 LOP3.LUT R23, R23, 0x2, RZ, 0xfc, !PT ;  /* 0x0000000217175812 */ /* 0x000fe400078efcff */
        /* <DEDUP_REMOVED lines=172> */
[----:B0-----:R-:W-:Y:S02]  /*d7a0*/  FSEL R86, R3, -INF , !P6 ;  /* 0xff80000003567808 */ /* 0x001fe40007000000 */
        /* <DEDUP_REMOVED lines=23> */
.L_x_11414:
[----:B------:R-:W-:-:S06]  /*d920*/  UISETP.NE.AND UP1, UPT, UR7, 0x1, UPT ;  /* 0x000000010700788c */ /* 0x000fcc000bf25270 */
[----:B------:R-:W-:-:S05]  /*d930*/  PLOP3.LUT P6, PT, PT, PT, UP1, 0x80, 0x0 ;  /* 0x000000000000781c */ /* 0x000fca0003fcf018 */
[----:B------:R-:W-:-:S08]  /*d940*/  @UP1 ULDC.64 UR4, c[0x0][0x9e8] ;  /* 0x00027a0000041ab9 */ /* 0x000fd00000000a00 */
[----:B------:R-:W-:Y:S01]  /*d950*/  @P6 IMAD.HI.U32 R12, R3, UR4, RZ ;  /* 0x00000004030c6c27 */ /* 0x000fe2000f8e00ff */
[----:B------:R-:W-:-:S13]  /*d960*/  PLOP3.LUT P6, PT, PT, PT, UP1, 0x80, 0x0 ;  /* 0x000000000000781c */ /* 0x000fda0003fcf018 */
[----:B------:R-:W-:-:S07]  /*d970*/  @P6 SHF.R.U32.HI R3, RZ, UR5, R12 ;  /* 0x00000005ff036c19 */ /* 0x000fce000801160c */
.L_x_11415:
[----:B------:R-:W-:Y:S05]  /*d980*/  BSYNC B0 ;  /* 0x0000000000007941 */ /* 0x000fea0003800000 */
.L_x_11413:
[----:B------:R-:W-:-:S04]  /*d990*/  IMAD R80, R3, UR7, -R80 ;  /* 0x0000000703507c24 */ /* 0x000fc8000f8e0a50 */
[----:B------:R-:W-:-:S05]  /*d9a0*/  IMAD R80, R139, -0x2, R80 ;  /* 0xfffffffe8b507824 */ /* 0x000fca00078e0250 */
[----:B------:R-:W-:Y:S02]  /*d9b0*/  VIMNMX R81, R81, R80, !PT ;  /* 0x0000005051517248 */ /* 0x000fe40007fe0100 */
[----:B------:R-:W-:-:S07]  /*d9c0*/  VIADDMNMX R82, R80, UR7, R82, PT ;  /* 0x0000000750527c46 */ /* 0x000fce000b800152 */
.L_x_11412:
[----:B------:R-:W-:Y:S01]  /*d9d0*/  ISETP.GT.AND P3, PT, R81, 0x1, !P3 ;  /* 0x000000015100780c */ /* 0x000fe20005f64270 */
[----:B------:R-:W-:Y:S01]  /*d9e0*/  ULDC UR39, c[0x0][0x988] ;  /* 0x0002620000277ab9 */ /* 0x000fe20000000800 */
[----:B------:R-:W2:Y:S01]  /*d9f0*/  LDL R87, [R1+0x20] ;  /* 0x0000200001577983 */ /* 0x000ea20000100800 */
[C---:B------:R-:W-:Y:S02]  /*da00*/  LOP3.LUT P6, RZ, R23.reuse, 0x2000000, RZ, 0xc0, !PT ;  /* 0x0200000017ff7812 */ /* 0x040fe400078cc0ff */
[----:B------:R-:W-:Y:S02]  /*da10*/  ISETP.LT.OR P3, PT, R82, 0x2, P3 ;  /* 0x000000025200780c */ /* 0x000fe40001f61670 */
[----:B------:R-:W-:Y:S02]  /*da20*/  FMNMX.FTZ R12, R86, R5, !PT ;  /* 0x00000005560c7209 */ /* 0x000fe40007810000 */
[----:B------:R-:W-:Y:S02]  /*da30*/  FSEL R10, R10, -INF , !P3 ;  /* 0xff8000000a0a7808 */ /* 0x000fe40005800000 */
[----:B------:R-:W-:-:S02]  /*da40*/  LOP3.LUT P3, RZ, R23, 0x2, RZ, 0xc0, !PT ;  /* 0x0000000217ff7812 */ /* 0x000fc4000786c0ff */
[C---:B------:R-:W-:Y:S02]  /*da50*/  ISETP.GT.AND P4, PT, R81.reuse, 0x71, !P4 ;  /* 0x000000715100780c */ /* 0x040fe40006784270 */
[C---:B------:R-:W-:Y:S02]  /*da60*/  ISETP.GT.AND P3, PT, R81.reuse, 0x8, !P3 ;  /* 0x000000085100780c */ /* 0x040fe40005f64270 */
[----:B------:R-:W-:Y:S02]  /*da70*/  ISETP.GT.AND P5, PT, R81, 0x78, !P5 ;  /* 0x000000785100780c */ /* 0x000fe40006fa4270 */
[C---:B------:R-:W-:Y:S02]  /*da80*/  ISETP.LT.OR P3, PT, R82.reuse, 0x9, P3 ;  /* 0x000000095200780c */ /* 0x040fe40001f61670 */
[----:B------:R-:W-:Y:S02]  /*da90*/  ISETP.LT.OR P4, PT, R82, 0x72, P4 ;  /* 0x000000725200780c */ /* 0x000fe40002781670 */
        /* <DEDUP_REMOVED lines=22> */
[----:B------:R-:W-:Y:S02]  /*dc00*/  ISETP.GT.AND P3, PT, R81, 0x18, !P6 ;  /* 0x000000185100780c */ /* 0x000fe40007764270 */
[----:B------:R-:W-:Y:S02]  /*dc10*/  LOP3.LUT P6, RZ, R23, 0x4000, RZ, 0xc0, !PT ;  /* 0x0000400017ff7812 */ /* 0x000fe400078cc0ff */
        /* <DEDUP_REMOVED lines=49> */
[C---:B------:R-:W-:Y:S02]  /*df30*/  ISETP.LT.OR P3, PT, R82.reuse, 0x32, P3 ;  /* 0x000000325200780c */ /* 0x040fe40001f61670 */
[----:B------:R-:W-:Y:S01]  /*df40*/  ISETP.LT.OR P5, PT, R82, 0x79, P5 ;  /* 0x000000795200780c */ /* 0x000fe20002fa1670 */
[----:B------:R-:W0:Y:S01]  /*df50*/  SHFL.BFLY PT, R12, R13, 0x2, 0x1f ;  /* 0x0c401f000d0c7f89 */ /* 0x000e2200000e0000 */
[----:B------:R-:W-:Y:S02]  /*df60*/  FSEL R40, R40, -INF , !P3 ;  /* 0xff80000028287808 */ /* 0x000fe40005800000 */
[----:B------:R-:W-:-:S04]  /*df70*/  LOP3.LUT P3, RZ, R23, 0x20000, RZ, 0xc0, !PT ;  /* 0x0002000017ff7812 */ /* 0x000fc8000786c0ff */
[----:B------:R-:W-:-:S04]  /*df80*/  ISETP.GT.AND P3, PT, R81, 0x38, !P3 ;  /* 0x000000385100780c */ /* 0x000fc80005f64270 */
[----:B------:R-:W-:-:S04]  /*df90*/  ISETP.LT.OR P3, PT, R82, 0x39, P3 ;  /* 0x000000395200780c */ /* 0x000fc80001f61670 */
[----:B------:R-:W-:Y:S02]  /*dfa0*/  FSEL R43, R43, -INF , !P3 ;  /* 0xff8000002b2b7808 */ /* 0x000fe40005800000 */
[----:B------:R-:W-:-:S04]  /*dfb0*/  LOP3.LUT P3, RZ, R23, 0x10000, RZ, 0xc0, !PT ;  /* 0x0001000017ff7812 */ /* 0x000fc8000786c0ff */
[----:B------:R-:W-:Y:S02]  /*dfc0*/  ISETP.GT.AND P3, PT, R81, 0x39, !P3 ;  /* 0x000000395100780c */ /* 0x000fe40005f64270 */
[----:B0-----:R-:W-:Y:S02]  /*dfd0*/  FMNMX.FTZ R72, R13, R12, !PT ;  /* 0x0000000c0d487209 */ /* 0x001fe40007810000 */
[----:B------:R-:W-:-:S03]  /*dfe0*/  ISETP.LT.OR P3, PT, R82, 0x3a, P3 ;  /* 0x0000003a5200780c */ /* 0x000fc60001f61670 */
[----:B------:R-:W0:Y:S01]  /*dff0*/  SHFL.BFLY PT, R75, R72, 0x1, 0x1f ;  /* 0x0c201f00484b7f89 */ /* 0x000e2200000e0000 */
[----:B------:R-:W-:Y:S02]  /*e000*/  FSEL R44, R44, -INF , !P3 ;  /* 0xff8000002c2c7808 */ /* 0x000fe40005800000 */
[----:B------:R-:W-:-:S04]  /*e010*/  LOP3.LUT P3, RZ, R23, 0x8000, RZ, 0xc0, !PT ;  /* 0x0000800017ff7812 */ /* 0x000fc8000786c0ff */
[----:B------:R-:W-:-:S04]  /*e020*/  ISETP.GT.AND P3, PT, R81, 0x40, !P3 ;  /* 0x000000405100780c */ /* 0x000fc80005f64270 */
[----:B------:R-:W-:-:S04]  /*e030*/  ISETP.LT.OR P3, PT, R82, 0x41, P3 ;  /* 0x000000415200780c */ /* 0x000fc80001f61670 */
[----:B------:R-:W-:Y:S02]  /*e040*/  FSEL R47, R47, -INF , !P3 ;  /* 0xff8000002f2f7808 */ /* 0x000fe40005800000 */
[----:B------:R-:W-:Y:S02]  /*e050*/  ISETP.GT.AND P3, PT, R81, 0x41, !P6 ;  /* 0x000000415100780c */ /* 0x000fe40007764270 */
[----:B------:R-:W-:Y:S02]  /*e060*/  LOP3.LUT P6, RZ, R23, 0x8, RZ, 0xc0, !PT ;  /* 0x0000000817ff7812 */ /* 0x000fe400078cc0ff */
[----:B------:R-:W-:Y:S02]  /*e070*/  ISETP.LT.OR P3, PT, R82, 0x42, P3 ;  /* 0x000000425200780c */ /* 0x000fe40001f61670 */
[----:B0-----:R-:W-:Y:S02]  /*e080*/  FMNMX.FTZ R12, R72, R75, !PT ;  /* 0x0000004b480c7209 */ /* 0x001fe40007810000 */
[----:B------:R-:W-:-:S02]  /*e090*/  FSEL R48, R48, -INF , !P3 ;  /* 0xff80000030307808 */ /* 0x000fc40005800000 */
[----:B------:R-:W-:Y:S01]  /*e0a0*/  LOP3.LUT P3, RZ, R23, 0x2000, RZ, 0xc0, !PT ;  /* 0x0000200017ff7812 */ /* 0x000fe2000786c0ff */
[----:B------:R-:W-:-:S03]  /*e0b0*/  FMUL.FTZ R79, R12, UR39 ;  /* 0x000000270c4f7c20 */ /* 0x000fc60008410000 */
        /* <DEDUP_REMOVED lines=45> */
[----:B------:R-:W-:Y:S02]  /*e390*/  ISETP.GT.AND P3, PT, R81, RZ, !P6 ;  /* 0x000000ff5100720c */ /* 0x000fe40007764270 */
[----:B------:R-:W-:Y:S01]  /*e3a0*/  LOP3.LUT P6, RZ, R23, 0x10000000, RZ, 0xc0, !PT ;  /* 0x1000000017ff7812 */ /* 0x000fe200078cc0ff */
[--C-:B------:R-:W-:Y:S01]  /*e3b0*/  FFMA.FTZ R83, R5, UR39, -R79.reuse ;  /* 0x0000002705537c23 */ /* 0x100fe2000801084f */
[----:B------:R-:W-:Y:S01]  /*e3c0*/  ISETP.LT.OR P3, PT, R82, 0x1, P3 ;  /* 0x000000015200780c */ /* 0x000fe20001f61670 */
[--C-:B------:R-:W-:Y:S01]  /*e3d0*/  FFMA.FTZ R85, R20, UR39, -R79.reuse ;  /* 0x0000002714557c23 */ /* 0x100fe2000801084f */
[--C-:B------:R-:W-:Y:S01]  /*e3e0*/  FFMA.FTZ R72, R84, UR39, -R79.reuse ;  /* 0x0000002754487c23 */ /* 0x100fe2000801084f */
[--C-:B------:R-:W-:Y:S01]  /*e3f0*/  FFMA.FTZ R84, R30, UR39, -R79.reuse ;  /* 0x000000271e547c23 */ /* 0x100fe2000801084f */
[----:B------:R-:W-:Y:S01]  /*e400*/  FSEL R75, R4, -INF , !P3 ;  /* 0xff800000044b7808 */ /* 0x000fe20005800000 */
        /* <DEDUP_REMOVED lines=17> */
[----:B------:R0:W-:Y:S01]  /*e520*/  MUFU.EX2 R78, R15 ;  /* 0x0000000f004e7308 */ /* 0x0001e20000000800 */
        /* <DEDUP_REMOVED lines=8> */
[--C-:B0-----:R-:W-:Y:S01]  /*e5b0*/  FFMA.FTZ R15, R42, UR39, -R79.reuse ;  /* 0x000000272a0f7c23 */ /* 0x101fe2000801084f */
[----:B------:R-:W-:Y:S01]  /*e5c0*/  FMNMX.FTZ R20, R28, R5, !PT ;  /* 0x000000051c147209 */ /* 0x000fe20007810000 */
[----:B------:R-:W-:-:S03]  /*e5d0*/  FFMA.FTZ R34, R34, UR39, -R79 ;  /* 0x0000002722227c23 */ /* 0x000fc6000801084f */
[----:B------:R-:W-:Y:S02]  /*e5e0*/  FMNMX.FTZ R5, R31, R20, !PT ;  /* 0x000000141f057209 */ /* 0x000fe40007810000 */
[----:B------:R-:W0:Y:S02]  /*e5f0*/  MUFU.EX2 R11, R11 ;  /* 0x0000000b000b7308 */ /* 0x000e240000000800 */
[----:B------:R-:W-:-:S04]  /*e600*/  FMNMX.FTZ R20, R32, R5, !PT ;  /* 0x0000000520147209 */ /* 0x000fc80007810000 */
[----:B------:R-:W-:Y:S02]  /*e610*/  FMNMX.FTZ R5, R35, R20, !PT ;  /* 0x0000001423057209 */ /* 0x000fe40007810000 */
[----:B------:R-:W3:Y:S02]  /*e620*/  MUFU.EX2 R72, R72 ;  /* 0x0000004800487308 */ /* 0x000ee40000000800 */
[----:B------:R-:W-:-:S04]  /*e630*/  FMNMX.FTZ R20, R36, R5, !PT ;  /* 0x0000000524147209 */ /* 0x000fc80007810000 */
[----:B------:R-:W-:Y:S02]  /*e640*/  FMNMX.FTZ R5, R39, R20, !PT ;  /* 0x0000001427057209 */ /* 0x000fe40007810000 */
[----:B------:R4:W-:Y:S02]  /*e650*/  MUFU.EX2 R82, R46 ;  /* 0x0000002e00527308 */ /* 0x0009e40000000800 */
[----:B------:R-:W-:-:S04]  /*e660*/  FMNMX.FTZ R20, R40, R5, !PT ;  /* 0x0000000528147209 */ /* 0x000fc80007810000 */
[----:B------:R-:W-:Y:S02]  /*e670*/  FMNMX.FTZ R5, R43, R20, !PT ;  /* 0x000000142b057209 */ /* 0x000fe40007810000 */
[----:B------:R-:W5:Y:S01]  /*e680*/  MUFU.EX2 R85, R85 ;  /* 0x0000005500557308 */ /* 0x000f620000000800 */
[--C-:B----4-:R-:W-:Y:S01]  /*e690*/  FFMA.FTZ R46, R54, UR39, -R79.reuse ;  /* 0x00000027362e7c23 */ /* 0x110fe2000801084f */
[----:B------:R-:W-:Y:S01]  /*e6a0*/  FMNMX.FTZ R20, R44, R5, !PT ;  /* 0x000000052c147209 */ /* 0x000fe20007810000 */
[--C-:B------:R-:W-:Y:S01]  /*e6b0*/  FFMA.FTZ R54, R61, UR39, -R79.reuse ;  /* 0x000000273d367c23 */ /* 0x100fe2000801084f */
[--C-:B------:R-:W-:Y:S02]  /*e6c0*/  FFMA.FTZ R61, R66, UR39, -R79.reuse ;  /* 0x00000027423d7c23 */ /* 0x100fe4000801084f */
[----:B------:R-:W-:Y:S02]  /*e6d0*/  FMNMX.FTZ R5, R47, R20, !PT ;  /* 0x000000142f057209 */ /* 0x000fe40007810000 */
[----:B------:R-:W4:Y:S02]  /*e6e0*/  MUFU.EX2 R25, R25 ;  /* 0x0000001900197308 */ /* 0x000f240000000800 */
[----:B------:R-:W-:Y:S01]  /*e6f0*/  FMNMX.FTZ R20, R48, R5, !PT ;  /* 0x0000000530147209 */ /* 0x000fe20007810000 */
[--C-:B------:R-:W-:Y:S01]  /*e700*/  FFMA.FTZ R5, R37, UR39, -R79.reuse ;  /* 0x0000002725057c23 */ /* 0x100fe2000801084f */
[--C-:B------:R-:W-:Y:S01]  /*e710*/  FFMA.FTZ R37, R45, UR39, -R79.reuse ;  /* 0x000000272d257c23 */ /* 0x100fe2000801084f */
[--C-:B------:R-:W-:Y:S01]  /*e720*/  FFMA.FTZ R45, R53, UR39, -R79.reuse ;  /* 0x00000027352d7c23 */ /* 0x100fe2000801084f */
[----:B------:R-:W-:Y:S01]  /*e730*/  FMNMX.FTZ R13, R51, R20, !PT ;  /* 0x00000014330d7209 */ /* 0x000fe20007810000 */
[--C-:B------:R-:W-:Y:S01]  /*e740*/  FFMA.FTZ R53, R58, UR39, -R79.reuse ;  /* 0x000000273a357c23 */ /* 0x100fe2000801084f */
[----:B------:R-:W2:Y:S01]  /*e750*/  MUFU.EX2 R80, R80 ;  /* 0x0000005000507308 */ /* 0x000ea20000000800 */
[----:B------:R-:W-:Y:S01]  /*e760*/  FFMA.FTZ R58, R65, UR39, -R79 ;  /* 0x00000027413a7c23 */ /* 0x000fe2000801084f */
[----:B------:R-:W-:-:S04]  /*e770*/  FMNMX.FTZ R20, R52, R13, !PT ;  /* 0x0000000d34147209 */ /* 0x000fc80007810000 */
[----:B------:R-:W-:Y:S02]  /*e780*/  FMNMX.FTZ R13, R55, R20, !PT ;  /* 0x00000014370d7209 */ /* 0x000fe40007810000 */
[----:B------:R1:W-:Y:S02]  /*e790*/  MUFU.EX2 R20, R30 ;  /* 0x0000001e00147308 */ /* 0x0003e40000000800 */
[----:B------:R-:W-:-:S04]  /*e7a0*/  FMNMX.FTZ R26, R56, R13, !PT ;  /* 0x0000000d381a7209 */ /* 0x000fc80007810000 */
[----:B------:R-:W-:Y:S02]  /*e7b0*/  FMNMX.FTZ R13, R59, R26, !PT ;  /* 0x0000001a3b0d7209 */ /* 0x000fe40007810000 */
[----:B------:R-:W2:Y:S02]  /*e7c0*/  MUFU.EX2 R29, R29 ;  /* 0x0000001d001d7308 */ /* 0x000ea40000000800 */
[----:B------:R-:W-:-:S04]  /*e7d0*/  FMNMX.FTZ R26, R60, R13, !PT ;  /* 0x0000000d3c1a7209 */ /* 0x000fc80007810000 */
[----:B------:R-:W-:Y:S02]  /*e7e0*/  FMNMX.FTZ R13, R63, R26, !PT ;  /* 0x0000001a3f0d7209 */ /* 0x000fe40007810000 */
[----:B------:R-:W-:Y:S02]  /*e7f0*/  MUFU.EX2 R84, R84 ;  /* 0x0000005400547308 */ /* 0x000fe40000000800 */
[----:B------:R-:W-:-:S04]  /*e800*/  FMNMX.FTZ R26, R64, R13, !PT ;  /* 0x0000000d401a7209 */ /* 0x000fc80007810000 */
[----:B------:R-:W-:Y:S02]  /*e810*/  FMNMX.FTZ R13, R67, R26, !PT ;  /* 0x0000001a430d7209 */ /* 0x000fe40007810000 */
[----:B------:R-:W-:Y:S01]  /*e820*/  FSEL R26, R71, -INF , !P4 ;  /* 0xff800000471a7808 */ /* 0x000fe20006000000 */
[--C-:B------:R-:W-:Y:S01]  /*e830*/  FFMA.FTZ R71, R49, UR39, -R79.reuse ;  /* 0x0000002731477c23 */ /* 0x100fe2000801084f */
[----:B-1----:R-:W-:Y:S01]  /*e840*/  FMNMX.FTZ R30, R68, R13, !PT ;  /* 0x0000000d441e7209 */ /* 0x002fe20007810000 */
[----:B------:R-:W-:Y:S01]  /*e850*/  FFMA.FTZ R49, R76, UR39, -R79 ;  /* 0x000000274c317c23 */ /* 0x000fe2000801084f */
[----:B------:R-:W-:Y:S02]  /*e860*/  MUFU.EX2 R33, R33 ;  /* 0x0000002100217308 */ /* 0x000fe40000000800 */
[----:B------:R-:W-:Y:S02]  /*e870*/  FMNMX.FTZ R13, R73, R30, !PT ;  /* 0x0000001e490d7209 */ /* 0x000fe40007810000 */
[----:B------:R-:W-:-:S02]  /*e880*/  FSEL R30, R0, -INF , !P5 ;  /* 0xff800000001e7808 */ /* 0x000fc40006800000 */
[----:B------:R-:W-:Y:S02]  /*e890*/  FMNMX.FTZ R13, R26, R13, !PT ;  /* 0x0000000d1a0d7209 */ /* 0x000fe40007810000 */
[----:B------:R-:W-:Y:S02]  /*e8a0*/  MUFU.EX2 R34, R34 ;  /* 0x0000002200227308 */ /* 0x000fe40000000800 */
[----:B------:R-:W-:-:S04]  /*e8b0*/  FMNMX.FTZ R0, R30, R13, !PT ;  /* 0x0000000d1e007209 */ /* 0x000fc80007810000 */
[----:B------:R-:W-:Y:S02]  /*e8c0*/  FMNMX.FTZ R0, R77, R0, !PT ;  /* 0x000000004d007209 */ /* 0x000fe40007810000 */
[----:B------:R-:W-:Y:S03]  /*e8d0*/  MUFU.EX2 R5, R5 ;  /* 0x0000000500057308 */ /* 0x000fe60000000800 */
[----:B------:R-:W1:Y:S05]  /*e8e0*/  SHFL.BFLY PT, R13, R0, 0x2, 0x1f ;  /* 0x0c401f00000d7f89 */ /* 0x000e6a00000e0000 */
[----:B------:R-:W-:Y:S08]  /*e8f0*/  MUFU.EX2 R38, R38 ;  /* 0x0000002600267308 */ /* 0x000ff00000000800 */
[----:B------:R-:W-:Y:S08]  /*e900*/  MUFU.EX2 R15, R15 ;  /* 0x0000000f000f7308 */ /* 0x000ff00000000800 */
[----:B------:R-:W-:Y:S01]  /*e910*/  MUFU.EX2 R37, R37 ;  /* 0x0000002500257308 */ /* 0x000fe20000000800 */
[----:B-1----:R-:W-:Y:S01]  /*e920*/  FMNMX.FTZ R42, R0, R13, !PT ;  /* 0x0000000d002a7209 */ /* 0x002fe20007810000 */
[----:B------:R-:W-:-:S04]  /*e930*/  FFMA.FTZ R0, R69, UR39, -R79 ;  /* 0x0000002745007c23 */ /* 0x000fc8000801084f */
[----:B------:R-:W1:Y:S02]  /*e940*/  SHFL.BFLY PT, R13, R42, 0x1, 0x1f ;  /* 0x0c201f002a0d7f89 */ /* 0x000e6400000e0000 */
[----:B------:R-:W-:Y:S08]  /*e950*/  MUFU.EX2 R71, R71 ;  /* 0x0000004700477308 */ /* 0x000ff00000000800 */
[----:B------:R-:W-:Y:S08]  /*e960*/  MUFU.EX2 R86, R86 ;  /* 0x0000005600567308 */ /* 0x000ff00000000800 */
[----:B------:R-:W-:Y:S01]  /*e970*/  MUFU.EX2 R45, R45 ;  /* 0x0000002d002d7308 */ /* 0x000fe20000000800 */
[----:B-1----:R-:W-:Y:S01]  /*e980*/  FMNMX.FTZ R13, R42, R13, !PT ;  /* 0x0000000d2a0d7209 */ /* 0x002fe20007810000 */
[----:B------:R-:W-:-:S06]  /*e990*/  FFMA.FTZ R42, R74, UR39, -R79 ;  /* 0x000000274a2a7c23 */ /* 0x000fcc000801084f */
[----:B------:R-:W-:Y:S01]  /*e9a0*/  MUFU.EX2 R46, R46 ;  /* 0x0000002e002e7308 */ /* 0x000fe20000000800 */
[C---:B------:R-:W-:Y:S01]  /*e9b0*/  FSETP.NEU.FTZ.AND P3, PT, R13.reuse, -INF , PT ;  /* 0xff8000000d00780b */ /* 0x040fe20003f7d000 */
[----:B------:R-:W-:-:S05]  /*e9c0*/  FMUL.FTZ R62, R13, UR39 ;  /* 0x000000270d3e7c20 */ /* 0x000fca0008410000 */
[----:B------:R-:W-:Y:S01]  /*e9d0*/  FSEL R76, R62, RZ, P3 ;  /* 0x000000ff3e4c7208 */ /* 0x000fe20001800000 */
[----:B------:R-:W-:Y:S04]  /*e9e0*/  MUFU.EX2 R50, R50 ;  /* 0x0000003200327308 */ /* 0x000fe80000000800 */
[--C-:B------:R-:W-:Y:S01]  /*e9f0*/  FFMA.FTZ R66, R24, UR39, -R76.reuse ;  /* 0x0000002718427c23 */ /* 0x100fe2000801084c */
[----:B------:R-:W-:Y:S01]  /*ea00*/  FADD.FTZ R24, R4, R83 ;  /* 0x0000005304187221 */ /* 0x000fe20000010000 */
[--C-:B------:R-:W-:Y:S01]  /*ea10*/  FFMA.FTZ R74, R31, UR39, -R76.reuse ;  /* 0x000000271f4a7c23 */ /* 0x100fe2000801084c */
[--C-:B------:R-:W-:Y:S01]  /*ea20*/  FFMA.FTZ R70, R28, UR39, -R76.reuse ;  /* 0x000000271c467c23 */ /* 0x100fe2000801084c */
[----:B------:R-:W-:Y:S01]  /*ea30*/  FFMA.FTZ R65, R10, UR39, -R76 ;  /* 0x000000270a417c23 */ /* 0x000fe2000801084c */
[----:B0-----:R-:W-:Y:S01]  /*ea40*/  FADD.FTZ R31, R11, R24 ;  /* 0x000000180b1f7221 */ /* 0x001fe20000010000 */
[--C-:B------:R-:W-:Y:S01]  /*ea50*/  FFMA.FTZ R62, R75, UR39, -R76.reuse ;  /* 0x000000274b3e7c23 */ /* 0x100fe2000801084c */
[--C-:B------:R-:W-:Y:S01]  /*ea60*/  FFMA.FTZ R10, R39, UR39, -R76.reuse ;  /* 0x00000027270a7c23 */ /* 0x100fe2000801084c */
[--C-:B------:R-:W-:Y:S01]  /*ea70*/  FFMA.FTZ R39, R40, UR39, -R76.reuse ;  /* 0x0000002728277c23 */ /* 0x100fe2000801084c */
[----:B---3--:R-:W-:Y:S01]  /*ea80*/  FADD.FTZ R31, R72, R31 ;  /* 0x0000001f481f7221 */ /* 0x008fe20000010000 */
[--C-:B------:R-:W-:Y:S01]  /*ea90*/  FFMA.FTZ R40, R43, UR39, -R76.reuse ;  /* 0x000000272b287c23 */ /* 0x100fe2000801084c */
[--C-:B------:R-:W-:Y:S01]  /*eaa0*/  FFMA.FTZ R43, R44, UR39, -R76.reuse ;  /* 0x000000272c2b7c23 */ /* 0x100fe2000801084c */
[--C-:B------:R-:W-:Y:S01]  /*eab0*/  FFMA.FTZ R44, R47, UR39, -R76.reuse ;  /* 0x000000272f2c7c23 */ /* 0x100fe2000801084c */
[----:B------:R-:W-:Y:S01]  /*eac0*/  FADD.FTZ R28, R78, R31 ;  /* 0x0000001f4e1c7221 */ /* 0x000fe20000010000 */
[--C-:B------:R-:W-:Y:S01]  /*ead0*/  FFMA.FTZ R47, R48, UR39, -R76.reuse ;  /* 0x00000027302f7c23 */ /* 0x100fe2000801084c */
[----:B------:R-:W-:Y:S01]  /*eae0*/  MUFU.EX2 R62, R62 ;  /* 0x0000003e003e7308 */ /* 0x000fe20000000800 */
[----:B------:R-:W-:Y:S01]  /*eaf0*/  FFMA.FTZ R69, R27, UR39, -R76 ;  /* 0x000000271b457c23 */ /* 0x000fe2000801084c */
[----:B-----5:R-:W-:Y:S01]  /*eb00*/  FADD.FTZ R28, R85, R28 ;  /* 0x0000001c551c7221 */ /* 0x020fe20000010000 */
[--C-:B------:R-:W-:Y:S01]  /*eb10*/  FFMA.FTZ R48, R51, UR39, -R76.reuse ;  /* 0x0000002733307c23 */ /* 0x100fe2000801084c */
[--C-:B------:R-:W-:Y:S01]  /*eb20*/  FFMA.FTZ R51, R52, UR39, -R76.reuse ;  /* 0x0000002734337c23 */ /* 0x100fe2000801084c */
[----:B------:R-:W-:Y:S01]  /*eb30*/  FFMA.FTZ R27, R60, UR39, -R76 ;  /* 0x000000273c1b7c23 */ /* 0x000fe2000801084c */
[----:B----4-:R-:W-:Y:S01]  /*eb40*/  FADD.FTZ R79, R25, R28 ;  /* 0x0000001c194f7221 */ /* 0x010fe20000010000 */
[--C-:B------:R-:W-:Y:S01]  /*eb50*/  FFMA.FTZ R52, R55, UR39, -R76.reuse ;  /* 0x0000002737347c23 */ /* 0x100fe2000801084c */
[----:B------:R-:W0:Y:S01]  /*eb60*/  MUFU.EX2 R65, R65 ;  /* 0x0000004100417308 */ /* 0x000e220000000800 */
[--C-:B------:R-:W-:Y:S01]  /*eb70*/  FFMA.FTZ R60, R26, UR39, -R76.reuse ;  /* 0x000000271a3c7c23 */ /* 0x100fe2000801084c */
[--C-:B------:R-:W-:Y:S01]  /*eb80*/  FFMA.FTZ R55, R56, UR39, -R76.reuse ;  /* 0x0000002738377c23 */ /* 0x100fe2000801084c */
[----:B--2---:R-:W-:Y:S01]  /*eb90*/  FADD.FTZ R26, R80, R79 ;  /* 0x0000004f501a7221 */ /* 0x004fe20000010000 */
        /* <DEDUP_REMOVED lines=14> */
[----:B------:R-:W-:Y:S01]  /*ec80*/  FADD.FTZ R77, R29, R26 ;  /* 0x0000001a1d4d7221 */ /* 0x000fe20000010000 */
[----:B0-----:R-:W-:Y:S01]  /*ec90*/  FADD.FTZ R24, R62, R65 ;  /* 0x000000413e187221 */ /* 0x001fe20000010000 */
[----:B------:R-:W0:Y:S01]  /*eca0*/  MUFU.EX2 R3, R3 ;  /* 0x0000000300037308 */ /* 0x000e220000000800 */
[----:B------:R-:W-:Y:S01]  /*ecb0*/  F2FP.BF16.F32.PACK_AB R26, R72, R11 ;  /* 0x0000000b481a723e */ /* 0x000fe200000010ff */
[C---:B------:R-:W-:Y:S01]  /*ecc0*/  FADD.FTZ R30, R84.reuse, R77 ;  /* 0x0000004d541e7221 */ /* 0x040fe20000010000 */
[----:B------:R-:W-:-:S02]  /*ecd0*/  F2FP.BF16.F32.PACK_AB R32, R84, R29 ;  /* 0x0000001d5420723e */ /* 0x000fc400000010ff */
[----:B------:R-:W-:Y:S01]  /*ece0*/  F2FP.BF16.F32.PACK_AB R28, R85, R78 ;  /* 0x0000004e551c723e */ /* 0x000fe200000010ff */
[----:B------:R-:W-:Y:S01]  /*ecf0*/  FADD.FTZ R77, R33, R30 ;  /* 0x0000001e214d7221 */ /* 0x000fe20000010000 */
[----:B------:R-:W-:Y:S01]  /*ed00*/  F2FP.BF16.F32.PACK_AB R30, R80, R25 ;  /* 0x00000019501e723e */ /* 0x000fe200000010ff */
[----:B------:R-:W1:Y:S01]  /*ed10*/  MUFU.EX2 R14, R14 ;  /* 0x0000000e000e7308 */ /* 0x000e620000000800 */
[----:B------:R-:W-:Y:S01]  /*ed20*/  F2FP.BF16.F32.PACK_AB R25, R65, R62 ;  /* 0x0000003e4119723e */ /* 0x000fe200000010ff */
[C---:B------:R-:W-:Y:S01]  /*ed30*/  FADD.FTZ R72, R34.reuse, R77 ;  /* 0x0000004d22487221 */ /* 0x040fe20000010000 */
[----:B------:R-:W2:Y:S01]  /*ed40*/  LDL R62, [R1+0x24] ;  /* 0x00002400013e7983 */ /* 0x000ea20000100800 */
[----:B------:R-:W-:Y:S02]  /*ed50*/  F2FP.BF16.F32.PACK_AB R34, R34, R33 ;  /* 0x000000212222723e */ /* 0x000fe400000010ff */
[----:B------:R-:W-:Y:S02]  /*ed60*/  FADD.FTZ R29, R5, R72 ;  /* 0x00000048051d7221 */ /* 0x000fe40000010000 */
[----:B------:R-:W3:Y:S01]  /*ed70*/  MUFU.EX2 R21, R21 ;  /* 0x0000001500157308 */ /* 0x000ee20000000800 */
[----:B0-----:R-:W-:-:S07]  /*ed80*/  FADD.FTZ R31, R3, R24 ;  /* 0x00000018031f7221 */ /* 0x001fce0000010000 */
[----:B------:R-:W0:Y:S01]  /*ed90*/  MUFU.EX2 R66, R66 ;  /* 0x0000004200427308 */ /* 0x000e220000000800 */
[----:B-1----:R-:W-:-:S07]  /*eda0*/  FADD.FTZ R24, R14, R31 ;  /* 0x0000001f0e187221 */ /* 0x002fce0000010000 */
[----:B------:R-:W1:Y:S01]  /*edb0*/  MUFU.EX2 R69, R69 ;  /* 0x0000004500457308 */ /* 0x000e620000000800 */
[----:B---3--:R-:W-:Y:S01]  /*edc0*/  FADD.FTZ R31, R21, R24 ;  /* 0x00000018151f7221 */ /* 0x008fe20000010000 */
[----:B------:R-:W-:-:S06]  /*edd0*/  F2FP.BF16.F32.PACK_AB R24, R83, R4 ;  /* 0x000000045318723e */ /* 0x000fcc00000010ff */
[----:B------:R-:W3:Y:S01]  /*ede0*/  MUFU.EX2 R70, R70 ;  /* 0x0000004600467308 */ /* 0x000ee20000000800 */
[----:B0-----:R-:W-:-:S07]  /*edf0*/  FADD.FTZ R4, R66, R31 ;  /* 0x0000001f42047221 */ /* 0x001fce0000010000 */
[----:B------:R-:W0:Y:S01]  /*ee00*/  MUFU.EX2 R74, R74 ;  /* 0x0000004a004a7308 */ /* 0x000e220000000800 */
[----:B-1----:R-:W-:-:S07]  /*ee10*/  FADD.FTZ R31, R69, R4 ;  /* 0x00000004451f7221 */ /* 0x002fce0000010000 */
[----:B------:R-:W1:Y:S01]  /*ee20*/  MUFU.EX2 R75, R75 ;  /* 0x0000004b004b7308 */ /* 0x000e620000000800 */
[----:B---3--:R-:W-:-:S07]  /*ee30*/  FADD.FTZ R31, R70, R31 ;  /* 0x0000001f461f7221 */ /* 0x008fce0000010000 */
[----:B------:R-:W3:Y:S01]  /*ee40*/  MUFU.EX2 R35, R35 ;  /* 0x0000002300237308 */ /* 0x000ee20000000800 */
[----:B0-----:R-:W-:Y:S01]  /*ee50*/  FADD.FTZ R4, R74, R31 ;  /* 0x0000001f4a047221 */ /* 0x001fe20000010000 */
[----:B------:R-:W-:Y:S01]  /*ee60*/  FADD.FTZ R31, R20, R29 ;  /* 0x0000001d141f7221 */ /* 0x000fe20000010000 */
[----:B------:R-:W-:-:S05]  /*ee70*/  F2FP.BF16.F32.PACK_AB R29, R66, R21 ;  /* 0x00000015421d723e */ /* 0x000fca00000010ff */
[----:B------:R-:W0:Y:S01]  /*ee80*/  MUFU.EX2 R36, R36 ;  /* 0x0000002400247308 */ /* 0x000e220000000800 */
[C---:B-1----:R-:W-:Y:S01]  /*ee90*/  FADD.FTZ R4, R75.reuse, R4 ;  /* 0x000000044b047221 */ /* 0x042fe20000010000 */
[----:B------:R-:W-:-:S06]  /*eea0*/  F2FP.BF16.F32.PACK_AB R33, R75, R74 ;  /* 0x0000004a4b21723e */ /* 0x000fcc00000010ff */
[----:B------:R-:W1:Y:S08]  /*eeb0*/  MUFU.EX2 R10, R10 ;  /* 0x0000000a000a7308 */ /* 0x000e700000000800 */
[----:B------:R-:W4:Y:S08]  /*eec0*/  MUFU.EX2 R39, R39 ;  /* 0x0000002700277308 */ /* 0x000f300000000800 */
[----:B------:R5:W-:Y:S08]  /*eed0*/  MUFU.EX2 R11, R27 ;  /* 0x0000001b000b7308 */ /* 0x000bf00000000800 */
[----:B------:R-:W4:Y:S01]  /*eee0*/  MUFU.EX2 R40, R40 ;  /* 0x0000002800287308 */ /* 0x000f220000000800 */
[----:B-----5:R-:W-:Y:S01]  /*eef0*/  F2FP.BF16.F32.PACK_AB R27, R14, R3 ;  /* 0x000000030e1b723e */ /* 0x020fe200000010ff */
[----:B---3--:R-:W-:Y:S01]  /*ef00*/  FADD.FTZ R3, R35, R4 ;  /* 0x0000000423037221 */ /* 0x008fe20000010000 */
[----:B------:R-:W-:Y:S01]  /*ef10*/  FADD.FTZ R4, R38, R31 ;  /* 0x0000001f26047221 */ /* 0x000fe20000010000 */
[----:B0-----:R-:W-:-:S02]  /*ef20*/  F2FP.BF16.F32.PACK_AB R35, R36, R35 ;  /* 0x000000232423723e */ /* 0x001fc400000010ff */
[----:B------:R-:W-:Y:S01]  /*ef30*/  FADD.FTZ R3, R36, R3 ;  /* 0x0000000324037221 */ /* 0x000fe20000010000 */
[----:B------:R-:W-:Y:S01]  /*ef40*/  FADD.FTZ R14, R15, R4 ;  /* 0x000000040f0e7221 */ /* 0x000fe20000010000 */
[----:B------:R-:W0:Y:S01]  /*ef50*/  MUFU.EX2 R43, R43 ;  /* 0x0000002b002b7308 */ /* 0x000e220000000800 */
[----:B------:R3:W-:Y:S01]  /*ef60*/  STSM.16.M88.4 [R140+0x21800], R24 ;  /* 0x021800188c007844 */ /* 0x0007e20000000200 */
[----:B-1----:R-:W-:Y:S01]  /*ef70*/  FADD.FTZ R4, R10, R3 ;  /* 0x000000030a047221 */ /* 0x002fe20000010000 */
[----:B------:R-:W-:Y:S01]  /*ef80*/  FADD.FTZ R21, R37, R14 ;  /* 0x0000000e25157221 */ /* 0x000fe20000010000 */
[----:B------:R-:W-:Y:S02]  /*ef90*/  F2FP.BF16.F32.PACK_AB R31, R70, R69 ;  /* 0x00000045461f723e */ /* 0x000fe400000010ff */
[----:B----4-:R-:W-:Y:S02]  /*efa0*/  FADD.FTZ R3, R39, R4 ;  /* 0x0000000427037221 */ /* 0x010fe40000010000 */
[----:B------:R-:W1:Y:S08]  /*efb0*/  MUFU.EX2 R44, R44 ;  /* 0x0000002c002c7308 */ /* 0x000e700000000800 */
[----:B------:R-:W4:Y:S01]  /*efc0*/  MUFU.EX2 R47, R47 ;  /* 0x0000002f002f7308 */ /* 0x000f220000000800 */
[----:B------:R-:W-:-:S07]  /*efd0*/  FADD.FTZ R4, R40, R3 ;  /* 0x0000000328047221 */ /* 0x000fce0000010000 */
[----:B------:R-:W5:Y:S01]  /*efe0*/  MUFU.EX2 R48, R48 ;  /* 0x0000003000307308 */ /* 0x000f620000000800 */
[----:B0-----:R-:W-:Y:S01]  /*eff0*/  FADD.FTZ R3, R43, R4 ;  /* 0x000000042b037221 */ /* 0x001fe20000010000 */
[----:B------:R-:W-:-:S06]  /*f000*/  FADD.FTZ R14, R82, R21 ;  /* 0x00000015520e7221 */ /* 0x000fcc0000010000 */
[----:B------:R-:W0:Y:S01]  /*f010*/  MUFU.EX2 R51, R51 ;  /* 0x0000003300337308 */ /* 0x000e220000000800 */
[----:B-1----:R-:W-:Y:S01]  /*f020*/  FADD.FTZ R4, R44, R3 ;  /* 0x000000032c047221 */ /* 0x002fe20000010000 */
[----:B------:R-:W-:-:S06]  /*f030*/  FADD.FTZ R21, R71, R14 ;  /* 0x0000000e47157221 */ /* 0x000fcc0000010000 */
[----:B------:R-:W1:Y:S01]  /*f040*/  MUFU.EX2 R52, R52 ;  /* 0x0000003400347308 */ /* 0x000e620000000800 */
[----:B----4-:R-:W-:Y:S01]  /*f050*/  FADD.FTZ R3, R47, R4 ;  /* 0x000000042f037221 */ /* 0x010fe20000010000 */
[----:B------:R-:W-:-:S06]  /*f060*/  FADD.FTZ R14, R86, R21 ;  /* 0x00000015560e7221 */ /* 0x000fcc0000010000 */
[----:B------:R-:W4:Y:S01]  /*f070*/  MUFU.EX2 R55, R55 ;  /* 0x0000003700377308 */ /* 0x000f220000000800 */
[----:B-----5:R-:W-:Y:S01]  /*f080*/  FADD.FTZ R4, R48, R3 ;  /* 0x0000000330047221 */ /* 0x020fe20000010000 */
[----:B------:R-:W-:-:S06]  /*f090*/  F2FP.BF16.F32.PACK_AB R36, R20, R5 ;  /* 0x000000051424723e */ /* 0x000fcc00000010ff */
[----:B------:R-:W5:Y:S01]  /*f0a0*/  MUFU.EX2 R56, R56 ;  /* 0x0000003800387308 */ /* 0x000f620000000800 */
[----:B0-----:R-:W-:Y:S01]  /*f0b0*/  FADD.FTZ R3, R51, R4 ;  /* 0x0000000433037221 */ /* 0x001fe20000010000 */
[----:B------:R-:W-:-:S06]  /*f0c0*/  FADD.FTZ R5, R45, R14 ;  /* 0x0000000e2d057221 */ /* 0x000fcc0000010000 */
[----:B------:R-:W0:Y:S01]  /*f0d0*/  MUFU.EX2 R53, R53 ;  /* 0x0000003500357308 */ /* 0x000e220000000800 */
[----:B---3--:R-:W-:-:S07]  /*f0e0*/  F2FP.BF16.F32.PACK_AB R24, R82, R37 ;  /* 0x000000255218723e */ /* 0x008fce00000010ff */
[----:B------:R-:W-:Y:S01]  /*f0f0*/  MUFU.EX2 R54, R54 ;  /* 0x0000003600367308 */ /* 0x000fe20000000800 */
[----:B-1----:R-:W-:-:S07]  /*f100*/  FADD.FTZ R4, R52, R3 ;  /* 0x0000000334047221 */ /* 0x002fce0000010000 */
[----:B------:R-:W1:Y:S08]  /*f110*/  MUFU.EX2 R57, R57 ;  /* 0x0000003900397308 */ /* 0x000e700000000800 */
[----:B------:R-:W-:Y:S08]  /*f120*/  MUFU.EX2 R58, R58 ;  /* 0x0000003a003a7308 */ /* 0x000ff00000000800 */
[----:B------:R-:W3:Y:S08]  /*f130*/  MUFU.EX2 R61, R61 ;  /* 0x0000003d003d7308 */ /* 0x000ef00000000800 */
[----:B------:R-:W-:Y:S08]  /*f140*/  MUFU.EX2 R63, R63 ;  /* 0x0000003f003f7308 */ /* 0x000ff00000000800 */
[----:B------:R-:W3:Y:S08]  /*f150*/  MUFU.EX2 R64, R64 ;  /* 0x0000004000407308 */ /* 0x000ef00000000800 */
[----:B------:R-:W-:Y:S08]  /*f160*/  MUFU.EX2 R67, R67 ;  /* 0x0000004300437308 */ /* 0x000ff00000000800 */
[----:B------:R-:W3:Y:S01]  /*f170*/  MUFU.EX2 R68, R68 ;  /* 0x0000004400447308 */ /* 0x000ee20000000800 */
[----:B------:R-:W-:-:S07]  /*f180*/  F2FP.BF16.F32.PACK_AB R37, R39, R10 ;  /* 0x0000000a2725723e */ /* 0x000fce00000010ff */
[----:B------:R-:W-:Y:S01]  /*f190*/  MUFU.EX2 R0, R0 ;  /* 0x0000000000007308 */ /* 0x000fe20000000800 */
[----:B------:R-:W-:-:S07]  /*f1a0*/  FADD.FTZ R5, R46, R5 ;  /* 0x000000052e057221 */ /* 0x000fce0000010000 */
[----:B------:R-:W3:Y:S08]  /*f1b0*/  MUFU.EX2 R41, R41 ;  /* 0x0000002900297308 */ /* 0x000ef00000000800 */
[----:B------:R-:W-:Y:S08]  /*f1c0*/  MUFU.EX2 R42, R42 ;  /* 0x0000002a002a7308 */ /* 0x000ff00000000800 */
[----:B------:R-:W3:Y:S08]  /*f1d0*/  MUFU.EX2 R49, R49 ;  /* 0x0000003100317308 */ /* 0x000ef00000000800 */
[----:B------:R-:W-:Y:S08]  /*f1e0*/  MUFU.EX2 R73, R73 ;  /* 0x0000004900497308 */ /* 0x000ff00000000800 */
[----:B------:R-:W2:Y:S08]  /*f1f0*/  MUFU.EX2 R60, R60 ;  /* 0x0000003c003c7308 */ /* 0x000eb00000000800 */
[----:B------:R-:W-:Y:S08]  /*f200*/  MUFU.EX2 R59, R59 ;  /* 0x0000003b003b7308 */ /* 0x000ff00000000800 */
[----:B------:R-:W2:Y:S01]  /*f210*/  MUFU.EX2 R76, R76 ;  /* 0x0000004c004c7308 */ /* 0x000ea20000000800 */
[----:B------:R-:W-:Y:S01]  /*f220*/  F2FP.BF16.F32.PACK_AB R38, R15, R38 ;  /* 0x000000260f26723e */ /* 0x000fe200000010ff */
[----:B------:R1:W-:Y:S01]  /*f230*/  STSM.16.M88.4 [R87], R28 ;  /* 0x0000001c57007844 */ /* 0x0003e20000000200 */
[----:B------:R-:W-:Y:S01]  /*f240*/  F2FP.BF16.F32.PACK_AB R39, R43, R40 ;  /* 0x000000282b27723e */ /* 0x000fe200000010ff */
[----:B----4-:R-:W-:Y:S01]  /*f250*/  FADD.FTZ R3, R55, R4 ;  /* 0x0000000437037221 */ /* 0x010fe20000010000 */
[----:B------:R-:W-:-:S02]  /*f260*/  F2FP.BF16.F32.PACK_AB R26, R86, R71 ;  /* 0x00000047561a723e */ /* 0x000fc400000010ff */
[----:B------:R-:W-:Y:S02]  /*f270*/  F2FP.BF16.F32.PACK_AB R25, R47, R44 ;  /* 0x0000002c2f19723e */ /* 0x000fe400000010ff */
[----:B------:R-:W-:Y:S01]  /*f280*/  F2FP.BF16.F32.PACK_AB R27, R51, R48 ;  /* 0x00000030331b723e */ /* 0x000fe200000010ff */
[----:B------:R-:W-:Y:S01]  /*f290*/  FADD.FTZ R10, R50, R5 ;  /* 0x00000005320a7221 */ /* 0x000fe20000010000 */
[----:B------:R4:W-:Y:S01]  /*f2a0*/  STSM.16.M88.4 [R142], R32 ;  /* 0x000000208e007844 */ /* 0x0009e20000000200 */
[----:B------:R-:W2:Y:S01]  /*f2b0*/  @P2 LDC R14, c[0x0][0x44c] ;  /* 0x00011300ff0e2b82 */ /* 0x000ea20000000800 */
[----:B-----5:R-:W-:Y:S02]  /*f2c0*/  FADD.FTZ R4, R56, R3 ;  /* 0x0000000338047221 */ /* 0x020fe40000010000 */
[----:B------:R-:W-:Y:S01]  /*f2d0*/  STSM.16.M88.4 [R141], R36 ;  /* 0x000000248d007844 */ /* 0x000fe20000000200 */
[----:B0-----:R-:W-:-:S03]  /*f2e0*/  FADD.FTZ R5, R53, R10 ;  /* 0x0000000a35057221 */ /* 0x001fc60000010000 */
[----:B------:R0:W-:Y:S01]  /*f2f0*/  STSM.16.M88.4 [R140+0x27800], R24 ;  /* 0x027800188c007844 */ /* 0x0001e20000000200 */
[----:B-1----:R-:W-:Y:S01]  /*f300*/  F2FP.BF16.F32.PACK_AB R28, R57, R54 ;  /* 0x00000036391c723e */ /* 0x002fe200000010ff */
[----:B------:R-:W1:Y:S01]  /*f310*/  @P2 LDC R15, c[0x0][0x450] ;  /* 0x00011400ff0f2b82 */ /* 0x000e620000000800 */
[----:B---3--:R-:W-:Y:S02]  /*f320*/  F2FP.BF16.F32.PACK_AB R30, R61, R58 ;  /* 0x0000003a3d1e723e */ /* 0x008fe400000010ff */
[----:B------:R-:W-:Y:S02]  /*f330*/  F2FP.BF16.F32.PACK_AB R29, R64, R63 ;  /* 0x0000003f401d723e */ /* 0x000fe400000010ff */
[----:B------:R-:W-:Y:S01]  /*f340*/  F2FP.BF16.F32.PACK_AB R31, R68, R67 ;  /* 0x00000043441f723e */ /* 0x000fe200000010ff */
[----:B------:R-:W-:Y:S01]  /*f350*/  FADD.FTZ R4, R11, R4 ;  /* 0x000000040b047221 */ /* 0x000fe20000010000 */
[----:B----4-:R-:W-:Y:S02]  /*f360*/  F2FP.BF16.F32.PACK_AB R32, R41, R0 ;  /* 0x000000002920723e */ /* 0x010fe400000010ff */
[----:B------:R-:W-:-:S02]  /*f370*/  F2FP.BF16.F32.PACK_AB R34, R49, R42 ;  /* 0x0000002a3122723e */ /* 0x000fc400000010ff */
[----:B--2---:R-:W-:Y:S02]  /*f380*/  F2FP.BF16.F32.PACK_AB R33, R60, R73 ;  /* 0x000000493c21723e */ /* 0x004fe400000010ff */
[----:B0-----:R-:W-:Y:S02]  /*f390*/  F2FP.BF16.F32.PACK_AB R24, R46, R45 ;  /* 0x0000002d2e18723e */ /* 0x001fe400000010ff */
[----:B------:R-:W-:Y:S02]  /*f3a0*/  F2FP.BF16.F32.PACK_AB R26, R53, R50 ;  /* 0x00000032351a723e */ /* 0x000fe400000010ff */
[----:B------:R-:W-:Y:S02]  /*f3b0*/  F2FP.BF16.F32.PACK_AB R25, R55, R52 ;  /* 0x000000343719723e */ /* 0x000fe400000010ff */
[----:B------:R-:W-:Y:S02]  /*f3c0*/  F2FP.BF16.F32.PACK_AB R27, R11, R56 ;  /* 0x000000380b1b723e */ /* 0x000fe400000010ff */
[----:B------:R-:W-:Y:S01]  /*f3d0*/  F2FP.BF16.F32.PACK_AB R35, R76, R59 ;  /* 0x0000003b4c23723e */ /* 0x000fe200000010ff */
[----:B------:R-:W-:-:S02]  /*f3e0*/  FADD.FTZ R10, R54, R5 ;  /* 0x00000005360a7221 */ /* 0x000fc40000010000 */
[----:B------:R0:W-:Y:S01]  /*f3f0*/  STSM.16.M88.4 [R62], R24 ;  /* 0x000000183e007844 */ /* 0x0001e20000000200 */
[----:B------:R-:W-:Y:S01]  /*f400*/  FADD.FTZ R3, R63, R4 ;  /* 0x000000043f037221 */ /* 0x000fe20000010000 */
[----:B------:R-:W-:Y:S02]  /*f410*/  FADD.FTZ R5, R57, R10 ;  /* 0x0000000a39057221 */ /* 0x000fe40000010000 */
[----:B------:R0:W-:Y:S04]  /*f420*/  STSM.16.M88.4 [R142+0x6000], R28 ;  /* 0x0060001c8e007844 */ /* 0x0001e80000000200 */
[----:B------:R0:W-:Y:S01]  /*f430*/  STSM.16.M88.4 [R141+0x6000], R32 ;  /* 0x006000208d007844 */ /* 0x0001e20000000200 */
[----:B------:R-:W-:Y:S01]  /*f440*/  FADD.FTZ R4, R64, R3 ;  /* 0x0000000340047221 */ /* 0x000fe20000010000 */
[----:B------:R2:W-:Y:S06]  /*f450*/  MEMBAR.ALL.CTA ;  /* 0x0000000000007992 */ /* 0x0005ec0000008000 */
[----:B--2---:R-:W2:Y:S01]  /*f460*/  FENCE.VIEW.ASYNC.S ;  /* 0x00000000000073c6 */ /* 0x004ea20000000000 */
[----:B------:R-:W-:Y:S01]  /*f470*/  FADD.FTZ R10, R58, R5 ;  /* 0x000000053a0a7221 */ /* 0x000fe20000010000 */
[----:B------:R-:W-:-:S03]  /*f480*/  FADD.FTZ R3, R67, R4 ;  /* 0x0000000443037221 */ /* 0x000fc60000010000 */
[----:B------:R-:W-:Y:S01]  /*f490*/  FADD.FTZ R5, R61, R10 ;  /* 0x0000000a3d057221 */ /* 0x000fe20000010000 */
[----:B------:R-:W-:Y:S01]  /*f4a0*/  FADD.FTZ R68, R68, R3 ;  /* 0x0000000344447221 */ /* 0x000fe20000010000 */
[----:B------:R-:W-:Y:S01]  /*f4b0*/  PLOP3.LUT P3, PT, PT, PT, UP0, 0x40, 0x0 ;  /* 0x000000000000781c */ /* 0x000fe20003f6e808 */
[----:B------:R-:W-:-:S04]  /*f4c0*/  @P2 IMAD.HI.U32 R14, R89, R14, RZ ;  /* 0x0000000e590e2227 */ /* 0x000fc800078e00ff */
[----:B------:R-:W-:Y:S01]  /*f4d0*/  FADD.FTZ R0, R0, R5 ;  /* 0x0000000500007221 */ /* 0x000fe20000010000 */
[----:B------:R-:W-:-:S03]  /*f4e0*/  FADD.FTZ R73, R73, R68 ;  /* 0x0000004449497221 */ /* 0x000fc60000010000 */
[----:B------:R-:W-:Y:S01]  /*f4f0*/  FADD.FTZ R41, R41, R0 ;  /* 0x0000000029297221 */ /* 0x000fe20000010000 */
[----:B------:R-:W-:Y:S01]  /*f500*/  IMAD.MOV.U32 R0, RZ, RZ, R89 ;  /* 0x000000ffff007224 */ /* 0x000fe200078e0059 */
[----:B-1----:R-:W-:Y:S01]  /*f510*/  @P2 SHF.R.U32.HI R0, RZ, R15, R14 ;  /* 0x0000000fff002219 */ /* 0x002fe2000001160e */
[----:B------:R-:W-:Y:S01]  /*f520*/  FADD.FTZ R60, R60, R73 ;  /* 0x000000493c3c7221 */ /* 0x000fe20000010000 */
[----:B------:R-:W-:-:S03]  /*f530*/  FADD.FTZ R4, R42, R41 ;  /* 0x000000292a047221 */ /* 0x000fc60000010000 */
[----:B------:R-:W-:Y:S01]  /*f540*/  FADD.FTZ R3, R59, R60 ;  /* 0x0000003c3b037221 */ /* 0x000fe20000010000 */
[----:B------:R-:W-:Y:S02]  /*f550*/  IMAD.IADD R113, R113, 0x1, R0 ;  /* 0x0000000171717824 */ /* 0x000fe400078e0200 */
[----:B------:R-:W-:Y:S01]  /*f560*/  FADD.FTZ R4, R49, R4 ;  /* 0x0000000431047221 */ /* 0x000fe20000010000 */
[----:B------:R-:W-:Y:S02]  /*f570*/  VIADD R0, R88, 0xfffffffe ;  /* 0xfffffffe58007836 */ /* 0x000fe40000000000 */
[----:B------:R-:W-:Y:S01]  /*f580*/  FADD.FTZ R3, R76, R3 ;  /* 0x000000034c037221 */ /* 0x000fe20000010000 */
[----:B------:R-:W-:Y:S01]  /*f590*/  VIADD R5, R113, UR6 ;  /* 0x0000000671057c36 */ /* 0x000fe20008000000 */
[----:B--2---:R-:W-:Y:S01]  /*f5a0*/  NOP ;  /* 0x0000000000007918 */ /* 0x004fe20000000000 */
[----:B0-----:R-:W-:Y:S05]  /*f5b0*/  @P3 BRA `(.L_x_11416) ;  /* 0x0000000000543947 */ /* 0x001fea0003800000 */
[C---:B------:R-:W-:Y:S01]  /*f5c0*/  ISETP.GT.AND P3, PT, R113.reuse, RZ, PT ;  /* 0x000000ff7100720c */ /* 0x040fe20003f64270 */
[----:B------:R-:W-:Y:S01]  /*f5d0*/  BSSY B0, `(.L_x_11417) ;  /* 0x0000010000007945 */ /* 0x000fe20003800000 */
[----:B------:R-:W-:-:S11]  /*f5e0*/  VIADD R10, R113, 0xffffffff ;  /* 0xffffffff710a7836 */ /* 0x000fd60000000000 */
[----:B------:R-:W-:Y:S05]  /*f5f0*/  @P3 BRA `(.L_x_11418) ;  /* 0x0000000000203947 */ /* 0x000fea0003800000 */
[----:B------:R-:W-:Y:S01]  /*f600*/  UISETP.NE.AND UP1, UPT, UR7, 0x1, UPT ;  /* 0x000000010700788c */ /* 0x000fe2000bf25270 */
[----:B------:R-:W-:-:S05]  /*f610*/  IMAD.MOV R10, RZ, RZ, -R113 ;  /* 0x000000ffff0a7224 */ /* 0x000fca00078e0a71 */
[----:B------:R-:W-:-:S05]  /*f620*/  PLOP3.LUT P3, PT, PT, PT, UP1, 0x80, 0x0 ;  /* 0x000000000000781c */ /* 0x000fca0003f6f018 */
[----:B------:R-:W-:-:S08]  /*f630*/  @UP1 ULDC.64 UR4, c[0x0][0x9e8] ;  /* 0x00027a0000041ab9 */ /* 0x000fd00000000a00 */
[----:B------:R-:W-:-:S05]  /*f640*/  @P3 IMAD.HI.U32 R11, R10, UR4, RZ ;  /* 0x000000040a0b3c27 */ /* 0x000fca000f8e00ff */
[----:B------:R-:W-:-:S04]  /*f650*/  @P3 SHF.R.U32.HI R10, RZ, UR5, R11 ;  /* 0x00000005ff0a3c19 */ /* 0x000fc8000801160b */
[----:B------:R-:W-:Y:S01]  /*f660*/  LOP3.LUT R10, RZ, R10, RZ, 0x33, !PT ;  /* 0x0000000aff0a7212 */ /* 0x000fe200078e33ff */
[----:B------:R-:W-:Y:S06]  /*f670*/  BRA `(.L_x_11419) ;  /* 0x0000000000147947 */ /* 0x000fec0003800000 */
.L_x_11418:
[----:B------:R-:W-:-:S06]  /*f680*/  UISETP.NE.AND UP1, UPT, UR7, 0x1, UPT ;  /* 0x000000010700788c */ /* 0x000fcc000bf25270 */
[----:B------:R-:W-:-:S05]  /*f690*/  PLOP3.LUT P3, PT, PT, PT, UP1, 0x80, 0x0 ;  /* 0x000000000000781c */ /* 0x000fca0003f6f018 */
[----:B------:R-:W-:-:S08]  /*f6a0*/  @UP1 ULDC.64 UR4, c[0x0][0x9e8] ;  /* 0x00027a0000041ab9 */ /* 0x000fd00000000a00 */
[----:B------:R-:W-:-:S05]  /*f6b0*/  @P3 IMAD.HI.U32 R11, R10, UR4, RZ ;  /* 0x000000040a0b3c27 */ /* 0x000fca000f8e00ff */
[----:B------:R-:W-:-:S07]  /*f6c0*/  @P3 SHF.R.U32.HI R10, RZ, UR5, R11 ;  /* 0x00000005ff0a3c19 */ /* 0x000fce000801160b */
.L_x_11419:
[----:B------:R-:W-:Y:S05]  /*f6d0*/  BSYNC B0 ;  /* 0x0000000000007941 */ /* 0x000fea0003800000 */
.L_x_11417:
[----:B------:R-:W-:-:S04]  /*f6e0*/  IMAD.U32 R11, RZ, RZ, UR7 ;  /* 0x00000007ff0b7e24 */ /* 0x000fc8000f8e00ff */
[----:B------:R-:W-:-:S05]  /*f6f0*/  IMAD R10, R10, R11, UR7 ;  /* 0x000000070a0a7e24 */ /* 0x000fca000f8e020b */
[----:B------:R-:W-:-:S07]  /*f700*/  VIMNMX R5, R5, R10, PT ;  /* 0x0000000a05057248 */ /* 0x000fce0003fe0100 */
.L_x_11416:
[----:B------:R-:W2:Y:S01]  /*f710*/  LDL R11, [R1+0x44] ;  /* 0x00004400010b7983 */ /* 0x000ea20000100800 */
        /* <DEDUP_REMOVED lines=10> */
[----:B------:R-:W-:Y:S01]  /*f7c0*/  ULDC UR6, c[0x0][0x988] ;  /* 0x0002620000067ab9 */ /* 0x000fe20000000800 */
[----:B------:R-:W-:Y:S01]  /*f7d0*/  ULDC UR50, c[0x0][0x9e0] ;  /* 0x0002780000327ab9 */ /* 0x000fe20000000800 */
[----:B------:R-:W-:Y:S01]  /*f7e0*/  ULDC UR43, c[0x0][0x9e0] ;  /* 0x00027800002b7ab9 */ /* 0x000fe20000000800 */
        /* <DEDUP_REMOVED lines=24> */
[----:B--2---:R-:W-:-:S04]  /*f970*/  VIMNMX R11, R11, R10, !PT ;  /* 0x0000000a0b0b7248 */ /* 0x004fc80007fe0100 */
[----:B------:R-:W-:Y:S01]  /*f980*/  ISETP.GE.AND P3, PT, R0, R11, PT ;  /* 0x0000000b0000720c */ /* 0x000fe20003f66270 */
[----:B------:R0:W-:-:S12]  /*f990*/  STL [R1+0x8], R11 ;  /* 0x0000080b01007387 */ /* 0x0001d80000100800 */
[----:B0-----:R-:W-:Y:S05]  /*f9a0*/  @!P3 BRA `(.L_x_11420) ;  /* 0x0000003800e4b947 */ /* 0x001fea0003800000 */
[----:B------:R-:W-:-:S07]  /*f9b0*/  IMAD.MOV.U32 R135, RZ, RZ, RZ ;  /* 0x000000ffff877224 */ /* 0x000fce00078e00ff */
.L_x_11438:
        /* <DEDUP_REMOVED lines=10> */
.L_x_11422:
[----:B------:R-:W-:Y:S01]  /*fa60*/  IMAD R11, R20, 0x8, R2 ;  /* 0x00000008140b7824 */ /* 0x000fe200078e0202 */
[----:B------:R-:W-:-:S04]  /*fa70*/  SHF.L.U32 R10, R5, 0x1f, RZ ;  /* 0x0000001f050a7819 */ /* 0x000fc800000006ff */
[----:B------:R0:W1:Y:S01]  /*fa80*/  SYNCS.PHASECHK.TRANS64.TRYWAIT P4, [R11+URZ+0x2d830], R10 ;  /* 0x02d8300a0b0075a7 */ /* 0x000062000808017f */
[----:B------:R-:W-:Y:S05]  /*fa90*/  @!P0 BRA `(.L_x_11423) ;  /* 0x0000000000048947 */ /* 0x000fea0003800000 */
[----:B------:R-:W-:Y:S01]  /*faa0*/  BPT.TRAP 0x1 ;  /* 0x000000040000795c */ /* 0x000fe20000300000 */
.L_x_11423:
[----:B------:R-:W-:Y:S04]  /*fab0*/  BSSY B0, `(.L_x_11421) ;  /* 0x0000004000007945 */ /* 0x000fe80003800000 */
[----:B-1----:R-:W-:Y:S05]  /*fac0*/  @P4 BRA `(.L_x_11424) ;  /* 0x0000000000084947 */ /* 0x002fea0003800000 */
[----:B------:R-:W1:Y:S02]  /*fad0*/  SYNCS.PHASECHK.TRANS64.TRYWAIT P4, [R11+URZ+0x2d830], R10 ;  /* 0x02d8300a0b0075a7 */ /* 0x000e64000808017f */
[----:B-1----:R-:W-:Y:S05]  /*fae0*/  @!P4 BRA `(.L_x_11425) ;  /* 0x000001540078c947 */ /* 0x002fea0003800000 */
.L_x_11424:
[----:B------:R-:W-:Y:S05]  /*faf0*/  BSYNC B0 ;  /* 0x0000000000007941 */ /* 0x000fea0003800000 */
.L_x_11421:
[----:B01----:R-:W0:Y:S01]  /*fb00*/  S2R R10, SR_TID.X ;  /* 0x00000000000a7919 */ /* 0x003e220000002100 */
[----:B------:R-:W-:Y:S05]  /*fb10*/  WARPSYNC.ALL ;  /* 0x0000000000007948 */ /* 0x000fea0003800000 */
[----:B------:R-:W-:Y:S01]  /*fb20*/  IMAD.MOV.U32 R11, RZ, RZ, -0x7fffffe0 ;  /* 0x80000020ff0b7424 */ /* 0x000fe200078e00ff */
[----:B------:R-:W-:Y:S01]  /*fb30*/  R2UR UR8, R6 ;  /* 0x00000000060872ca */ /* 0x000fe200000e0000 */
[----:B------:R-:W-:Y:S01]  /*fb40*/  IMAD.MOV.U32 R25, RZ, RZ, -0x7fffffe0 ;  /* 0x80000020ff197424 */ /* 0x000fe200078e00ff */
[----:B------:R-:W-:Y:S01]  /*fb50*/  R2UR UR9, R7 ;  /* 0x00000000070972ca */ /* 0x000fe200000e0000 */
[----:B------:R-:W-:Y:S01]  /*fb60*/  IMAD.MOV.U32 R27, RZ, RZ, -0x7fffffe0 ;  /* 0x80000020ff1b7424 */ /* 0x000fe200078e00ff */
[----:B------:R-:W-:Y:S01]  /*fb70*/  R2UR UR11, R11 ;  /* 0x000000000b0b72ca */ /* 0x000fe200000e0000 */
[----:B------:R-:W-:Y:S01]  /*fb80*/  IMAD.MOV.U32 R15, RZ, RZ, -0x7fffffe0 ;  /* 0x80000020ff0f7424 */ /* 0x000fe200078e00ff */
        /* <DEDUP_REMOVED lines=10> */
[----:B0-----:R-:W-:Y:S01]  /*fc30*/  SHF.R.U32.HI R14, RZ, 0x7, R10 ;  /* 0x00000007ff0e7819 */ /* 0x001fe2000001160a */
[----:B------:R-:W-:Y:S01]  /*fc40*/  IMAD R10, R20, 0x600, R157 ;  /* 0x00000600140a7824 */ /* 0x000fe200078e029d */
[----:B------:R-:W-:Y:S02]  /*fc50*/  R2UR UR24, R146 ;  /* 0x00000000921872ca */ /* 0x000fe400000e0000 */
[----:B------:R-:W-:Y:S01]  /*fc60*/  R2UR UR25, R147 ;  /* 0x00000000931972ca */ /* 0x000fe200000e0000 */
[----:B------:R-:W-:Y:S01]  /*fc70*/  VIADD R21, R14, 0x8 ;  /* 0x000000080e157836 */ /* 0x000fe20000000000 */
[C---:B------:R-:W-:Y:S01]  /*fc80*/  R2UR UR10, R10.reuse ;  /* 0x000000000a0a72ca */ /* 0x040fe200000e0000 */
[C---:B------:R-:W-:Y:S01]  /*fc90*/  VIADD R24, R10.reuse, 0x2 ;  /* 0x000000020a187836 */ /* 0x040fe20000000000 */
[----:B------:R-:W-:Y:S01]  /*fca0*/  R2UR UR31, R11 ;  /* 0x000000000b1f72ca */ /* 0x000fe200000e0000 */
[C---:B------:R-:W-:Y:S01]  /*fcb0*/  VIADD R26, R10.reuse, 0x400 ;  /* 0x000004000a1a7836 */ /* 0x040fe20000000000 */
[----:B------:R0:W-:Y:S01]  /*fcc0*/  BAR.SYNC.DEFER_BLOCKING R21, 0x100 ;  /* 0x000400150000751d */ /* 0x0001e20000010000 */
[----:B------:R-:W-:Y:S01]  /*fcd0*/  VIADD R14, R10, 0x200 ;  /* 0x000002000a0e7836 */ /* 0x000fe20000000000 */
[----:B------:R-:W-:Y:S01]  /*fce0*/  R2UR UR14, R24 ;  /* 0x00000000180e72ca */ /* 0x000fe200000e0000 */
[----:B------:R-:W-:Y:S01]  /*fcf0*/  VIADD R24, R10, 0x202 ;  /* 0x000002020a187836 */ /* 0x000fe20000000000 */
[----:B------:R-:W-:Y:S01]  /*fd00*/  R2UR UR26, R26 ;  /* 0x000000001a1a72ca */ /* 0x000fe200000e0000 */
[----:B------:R-:W-:Y:S01]  /*fd10*/  VIADD R10, R10, 0x402 ;  /* 0x000004020a0a7836 */ /* 0x000fe20000000000 */
[----:B------:R-:W-:-:S02]  /*fd20*/  R2UR UR18, R14 ;  /* 0x000000000e1272ca */ /* 0x000fc400000e0000 */
[----:B------:R-:W-:Y:S02]  /*fd30*/  R2UR UR22, R24 ;  /* 0x00000000181672ca */ /* 0x000fe400000e0000 */
[----:B------:R-:W-:Y:S02]  /*fd40*/  R2UR UR30, R10 ;  /* 0x000000000a1e72ca */ /* 0x000fe400000e0000 */
[----:B------:R-:W-:Y:S02]  /*fd50*/  R2UR UR28, R8 ;  /* 0x00000000081c72ca */ /* 0x000fe400000e0000 */
[----:B------:R-:W-:Y:S01]  /*fd60*/  R2UR UR29, R9 ;  /* 0x00000000091d72ca */ /* 0x000fe200000e0000 */
        /* <DEDUP_REMOVED lines=21> */
.L_x_11427:
[----:B------:R-:W-:Y:S01]  /*fec0*/  SHF.L.U32 R10, R18, 0x1f, RZ ;  /* 0x0000001f120a7819 */ /* 0x000fe200000006ff */
[----:B------:R-:W-:-:S04]  /*fed0*/  IMAD R11, R16, 0x8, R2 ;  /* 0x00000008100b7824 */ /* 0x000fc800078e0202 */
[----:B------:R0:W1:Y:S01]  /*fee0*/  SYNCS.PHASECHK.TRANS64.TRYWAIT P3, [R11+URZ+0x2d850], R10 ;  /* 0x02d8500a0b0075a7 */ /* 0x000062000806017f */
[----:B------:R-:W-:Y:S05]  /*fef0*/  @!P0 BRA `(.L_x_11428) ;  /* 0x0000000000048947 */ /* 0x000fea0003800000 */
[----:B------:R-:W-:Y:S01]  /*ff00*/  BPT.TRAP 0x1 ;  /* 0x000000040000795c */ /* 0x000fe20000300000 */
.L_x_11428:
[----:B-1----:R-:W-:Y:S05]  /*ff10*/  @P3 BRA `(.L_x_11426) ;  /* 0x0000000000083947 */ /* 0x002fea0003800000 */
[----:B------:R-:W1:Y:S02]  /*ff20*/  SYNCS.PHASECHK.TRANS64.TRYWAIT P3, [R11+URZ+0x2d850], R10 ;  /* 0x02d8500a0b0075a7 */ /* 0x000e64000806017f */
[----:B-1----:R-:W-:Y:S05]  /*ff30*/  @!P3 BRA `(.L_x_11429) ;  /* 0x000001500078b947 */ /* 0x002fea0003800000 */
.L_x_11426:
[----:B------:R-:W2:Y:S01]  /*ff40*/  LDL R18, [R1+0x18] ;  /* 0x0000180001127983 */ /* 0x000ea20000100800 */
[----:B01----:R-:W0:Y:S03]  /*ff50*/  @P2 LDC R11, c[0x0][0x44c] ;  /* 0x00011300ff0b2b82 */ /* 0x003e260000000800 */
[----:B------:R-:W2:Y:S04]  /*ff60*/  LDL R14, [R1+0x40] ;  /* 0x00004000010e7983 */ /* 0x000ea80000100800 */
[----:B------:R-:W3:Y:S01]  /*ff70*/  LDL R21, [R1+0x1c] ;  /* 0x00001c0001157983 */ /* 0x000ee20000100800 */
[----:B------:R-:W1:Y:S01]  /*ff80*/  @P2 LDC R10, c[0x0][0x450] ;  /* 0x00011400ff0a2b82 */ /* 0x000e620000000800 */
[----:B------:R-:W-:Y:S05]  /*ff90*/  WARPSYNC.ALL ;  /* 0x0000000000007948 */ /* 0x000fea0003800000 */
[----:B------:R-:W-:Y:S01]  /*ffa0*/  WARPGROUP.ARRIVE ;  /* 0x00000000000079c5 */ /* 0x000fe20000000000 */
[----:B------:R-:W-:Y:S01]  /*ffb0*/  UMOV UR9, 0x40000040 ;  /* 0x4000004000097882 */ /* 0x000fe20000000000 */
[----:B------:R-:W-:Y:S01]  /*ffc0*/  IMAD.MOV.U32 R15, RZ, RZ, -0x7fffffe0 ;  /* 0x80000020ff0f7424 */ /* 0x000fe200078e00ff */
[----:B------:R-:W-:Y:S01]  /*ffd0*/  UMOV UR13, 0x40000040 ;  /* 0x40000040000d7882 */ /* 0x000fe20000000000 */
[----:B------:R-:W-:Y:S01]  /*ffe0*/  UMOV UR17, 0x40000040 ;  /* 0x4000004000117882 */ /* 0x000fe20000000000 */
[----:B------:R-:W-:Y:S01]  /*fff0*/  UMOV UR21, 0x40000040 ;  /* 0x4000004000157882 */ /* 0x000fe20000000000 */
[----:B------:R-:W-:Y:S01]  /*10000*/  UMOV UR25, 0x40000040 ;  /* 0x4000004000197882 */ /* 0x000fe20000000000 */
[C---:B------:R-:W-:Y:S01]  /*10010*/  R2UR UR15, R15.reuse ;  /* 0x000000000f0f72ca */ /* 0x040fe200000e0000 */
[----:B------:R-:W-:Y:S01]  /*10020*/  UMOV UR29, 0x40000040 ;  /* 0x40000040001d7882 */ /* 0x000fe20000000000 */
[C---:B------:R-:W-:Y:S01]  /*10030*/  R2UR UR19, R15.reuse ;  /* 0x000000000f1372ca */ /* 0x040fe200000e0000 */
[----:B------:R-:W-:Y:S01]  /*10040*/  UMOV UR33, 0x40000040 ;  /* 0x4000004000217882 */ /* 0x000fe20000000000 */
[C---:B------:R-:W-:Y:S01]  /*10050*/  R2UR UR23, R15.reuse ;  /* 0x000000000f1772ca */ /* 0x040fe200000e0000 */
[----:B------:R-:W4:Y:S01]  /*10060*/  S2R R144, SR_TID.X ;  /* 0x0000000000907919 */ /* 0x000f220000002100 */
[C---:B------:R-:W-:Y:S01]  /*10070*/  R2UR UR27, R15.reuse ;  /* 0x000000000f1b72ca */ /* 0x040fe200000e0000 */
[----:B------:R-:W-:Y:S01]  /*10080*/  FMUL.FTZ R84, R84, UR51 ;  /* 0x0000003354547c20 */ /* 0x000fe20008410000 */
        /* <DEDUP_REMOVED lines=21> */
[----:B------:R-:W0:Y:S01]  /*101e0*/  MUFU.TANH R27, R27 ;  /* 0x0000001b001b7308 */ /* 0x000e220000002400 */
[----:B----4-:R-:W-:-:S02]  /*101f0*/  SHF.R.U32.HI R143, RZ, 0x7, R144 ;  /* 0x00000007ff8f7819 */ /* 0x010fc40000011690 */
[----:B------:R-:W-:-:S05]  /*10200*/  ISETP.GE.U32.AND P3, PT, R144, 0x180, PT ;  /* 0x000001809000780c */ /* 0x000fca0003f66070 */
        /* <DEDUP_REMOVED lines=17> */
[----:B--2---:R-:W-:-:S04]  /*10320*/  IMAD.IADD R18, R14, 0x1, R18 ;  /* 0x000000010e127824 */ /* 0x004fc800078e0212 */
[----:B0-----:R-:W-:-:S05]  /*10330*/  @P2 IMAD.HI.U32 R11, R18, R11, RZ ;  /* 0x0000000b120b2227 */ /* 0x001fca00078e00ff */
[----:B-1----:R-:W-:Y:S01]  /*10340*/  @P2 SHF.R.U32.HI R18, RZ, R10, R11 ;  /* 0x0000000aff122219 */ /* 0x002fe2000001160b */
[----:B------:R-:W-:Y:S02]  /*10350*/  IMAD.MOV.U32 R11, RZ, RZ, -0x7fffffe0 ;  /* 0x80000020ff0b7424 */ /* 0x000fe400078e00ff */
[----:B------:R-:W-:Y:S02]  /*10360*/  VIADD R10, R2, 0x400 ;  /* 0x00000400020a7836 */ /* 0x000fe40000000000 */
[----:B------:R-:W0:Y:S01]  /*10370*/  SHFL.IDX PT, R145, R18, RZ, 0x1c1f ;  /* 0x001c1fff12917589 */ /* 0x000e2200000e0000 */
[----:B------:R-:W-:Y:S01]  /*10380*/  R2UR UR11, R11 ;  /* 0x000000000b0b72ca */ /* 0x000fe200000e0000 */
[----:B---3--:R-:W-:Y:S01]  /*10390*/  IMAD R11, R21, 0x2000, R2 ;  /* 0x00002000150b7824 */ /* 0x008fe200078e0202 */
[----:B------:R-:W-:Y:S01]  /*103a0*/  SHF.R.U32.HI R10, RZ, 0x4, R10 ;  /* 0x00000004ff0a7819 */ /* 0x000fe2000001160a */
[----:B------:R-:W-:Y:S01]  /*103b0*/  FMUL.FTZ R21, R28, UR51 ;  /* 0x000000331c157c20 */ /* 0x000fe20008410000 */
[----:B------:R-:W-:Y:S01]  /*103c0*/  FMUL.FTZ R28, R33, UR51 ;  /* 0x00000033211c7c20 */ /* 0x000fe20008410000 */
[----:B------:R-:W-:Y:S01]  /*103d0*/  FMUL.FTZ R33, R38, UR51 ;  /* 0x0000003326217c20 */ /* 0x000fe20008410000 */
[----:B------:R-:W-:Y:S01]  /*103e0*/  R2UR UR8, R11 ;  /* 0x000000000b0872ca */ /* 0x000fe200000e0000 */
[----:B------:R-:W-:Y:S01]  /*103f0*/  IMAD.MOV.U32 R11, RZ, RZ, -0x7fffffe0 ;  /* 0x80000020ff0b7424 */ /* 0x000fe200078e00ff */
        /* <DEDUP_REMOVED lines=11> */
[----:B------:R-:W-:Y:S01]  /*104b0*/  UIADD3 UR8, UR8, 0x21800, URZ ;  /* 0x0002180008087890 */ /* 0x000fe2000fffe03f */
[----:B------:R-:W-:Y:S01]  /*104c0*/  FMUL.FTZ R68, R71, UR51 ;  /* 0x0000003347447c20 */ /* 0x000fe20008410000 */
[C---:B------:R-:W-:Y:S01]  /*104d0*/  VIADD R14, R10.reuse, 0x40 ;  /* 0x000000400a0e7836 */ /* 0x040fe20000000000 */
[----:B------:R-:W-:Y:S01]  /*104e0*/  R2UR UR10, R10 ;  /* 0x000000000a0a72ca */ /* 0x000fe200000e0000 */
[----:B------:R-:W-:Y:S01]  /*104f0*/  USHF.R.U32.HI UR8, URZ, 0x4, UR8 ;  /* 0x000000043f087899 */ /* 0x000fe20008011608 */
[----:B------:R-:W-:Y:S01]  /*10500*/  FMUL.FTZ R71, R74, UR51 ;  /* 0x000000334a477c20 */ /* 0x000fe20008410000 */
[----:B------:R-:W-:Y:S01]  /*10510*/  FMUL.FTZ R74, R77, UR51 ;  /* 0x000000334d4a7c20 */ /* 0x000fe20008410000 */
[----:B------:R-:W-:Y:S01]  /*10520*/  R2UR UR14, R14 ;  /* 0x000000000e0e72ca */ /* 0x000fe200000e0000 */
[----:B------:R-:W-:Y:S01]  /*10530*/  ULOP3.LUT UR8, UR8, 0x3fff, URZ, 0xc0, !UPT ;  /* 0x00003fff08087892 */ /* 0x000fe2000f8ec03f */
[----:B------:R-:W-:-:S02]  /*10540*/  VIADD R14, R10, 0x80 ;  /* 0x000000800a0e7836 */ /* 0x000fc40000000000 */
[----:B------:R-:W-:Y:S01]  /*10550*/  FMUL.FTZ R77, R80, UR51 ;  /* 0x00000033504d7c20 */ /* 0x000fe20008410000 */
[----:B------:R-:W-:Y:S01]  /*10560*/  FMUL.FTZ R80, R82, UR51 ;  /* 0x0000003352507c20 */ /* 0x000fe20008410000 */
[----:B------:R-:W-:Y:S01]  /*10570*/  ULOP3.LUT UR8, UR8, 0x10000, URZ, 0xfc, !UPT ;  /* 0x0001000008087892 */ /* 0x000fe2000f8efc3f */
[----:B------:R-:W-:Y:S01]  /*10580*/  IMAD.SHL.U32 R82, R0, 0x80, RZ ;  /* 0x0000008000527824 */ /* 0x000fe200078e00ff */
[----:B------:R-:W-:Y:S01]  /*10590*/  R2UR UR18, R14 ;  /* 0x000000000e1272ca */ /* 0x000fe200000e0000 */
[----:B------:R-:W-:Y:S01]  /*105a0*/  VIADD R14, R10, 0xc0 ;  /* 0x000000c00a0e7836 */ /* 0x000fe20000000000 */
[----:B------:R-:W-:Y:S01]  /*105b0*/  UIADD3 UR12, UR8, 0x2, URZ ;  /* 0x00000002080c7890 */ /* 0x000fe2000fffe03f */
[----:B------:R-:W1:Y:S01]  /*105c0*/  MUFU.TANH R21, R21 ;  /* 0x0000001500157308 */ /* 0x000e620000002400 */
[----:B------:R-:W-:Y:S02]  /*105d0*/  UIADD3 UR16, UR8, 0x4, URZ ;  /* 0x0000000408107890 */ /* 0x000fe4000fffe03f */
[----:B------:R-:W-:Y:S01]  /*105e0*/  R2UR UR22, R14 ;  /* 0x000000000e1672ca */ /* 0x000fe200000e0000 */
[----:B------:R-:W-:Y:S01]  /*105f0*/  HGMMA.64x96x16.F32.BF16 R88, gdesc[UR8].tnspB, R88, gsb0 ;  /* 0x41600000085879f0 */ /* 0x000fe20008001858 */
[----:B------:R-:W-:Y:S01]  /*10600*/  UIADD3 UR20, UR8, 0x6, URZ ;  /* 0x0000000608147890 */ /* 0x000fe2000fffe03f */
[----:B------:R-:W-:Y:S01]  /*10610*/  VIADD R14, R10, 0x100 ;  /* 0x000001000a0e7836 */ /* 0x000fe20000000000 */
[----:B------:R-:W-:Y:S01]  /*10620*/  UIADD3 UR24, UR8, 0x600, URZ ;  /* 0x0000060008187890 */ /* 0x000fe2000fffe03f */
[----:B------:R-:W-:Y:S01]  /*10630*/  R2UR UR11, R11 ;  /* 0x000000000b0b72ca */ /* 0x000fe200000e0000 */
[----:B------:R-:W-:Y:S01]  /*10640*/  UIADD3 UR28, UR8, 0x602, URZ ;  /* 0x00000602081c7890 */ /* 0x000fe2000fffe03f */
[----:B------:R-:W-:Y:S01]  /*10650*/  FMUL.FTZ R11, R25, UR51 ;  /* 0x00000033190b7c20 */ /* 0x000fe20008410000 */
[----:B------:R-:W-:Y:S01]  /*10660*/  R2UR UR26, R14 ;  /* 0x000000000e1a72ca */ /* 0x000fe200000e0000 */
[----:B------:R-:W-:Y:S01]  /*10670*/  VIADD R14, R10, 0x140 ;  /* 0x000001400a0e7836 */ /* 0x000fe20000000000 */
[----:B------:R-:W-:Y:S01]  /*10680*/  UIADD3 UR32, UR8, 0x604, URZ ;  /* 0x0000060408207890 */ /* 0x000fe2000fffe03f */
[----:B------:R-:W-:Y:S01]  /*10690*/  FMUL.FTZ R25, R30, UR51 ;  /* 0x000000331e197c20 */ /* 0x000fe20008410000 */
[----:B------:R-:W-:Y:S01]  /*106a0*/  UIADD3 UR8, UR8, 0x606, URZ ;  /* 0x0000060608087890 */ /* 0x000fe2000fffe03f */
[----:B------:R-:W-:Y:S01]  /*106b0*/  FMUL.FTZ R30, R35, UR51 ;  /* 0x00000033231e7c20 */ /* 0x000fe20008410000 */
[----:B------:R-:W-:Y:S01]  /*106c0*/  R2UR UR30, R14 ;  /* 0x000000000e1e72ca */ /* 0x000fe200000e0000 */
[C---:B------:R-:W-:Y:S01]  /*106d0*/  VIADD R14, R10.reuse, 0x180 ;  /* 0x000001800a0e7836 */ /* 0x040fe20000000000 */
[----:B------:R-:W-:Y:S01]  /*106e0*/  UMOV UR9, 0x40000040 ;  /* 0x4000004000097882 */ /* 0x000fe20000000000 */
[----:B------:R-:W-:-:S02]  /*106f0*/  VIADD R10, R10, 0x1c0 ;  /* 0x000001c00a0a7836 */ /* 0x000fc40000000000 */
[----:B------:R-:W-:Y:S01]  /*10700*/  FMUL.FTZ R35, R40, UR51 ;  /* 0x0000003328237c20 */ /* 0x000fe20008410000 */
[----:B------:R-:W-:Y:S01]  /*10710*/  FMUL.FTZ R40, R45, UR51 ;  /* 0x000000332d287c20 */ /* 0x000fe20008410000 */
[----:B------:R-:W-:Y:S01]  /*10720*/  R2UR UR34, R14 ;  /* 0x000000000e2272ca */ /* 0x000fe200000e0000 */
[----:B------:R-:W-:Y:S01]  /*10730*/  FMUL.FTZ R45, R50, UR51 ;  /* 0x00000033322d7c20 */ /* 0x000fe20008410000 */
[----:B------:R-:W-:Y:S01]  /*10740*/  R2UR UR10, R10 ;  /* 0x000000000a0a72ca */ /* 0x000fe200000e0000 */
[----:B------:R-:W-:Y:S02]  /*10750*/  VIADD R50, R143, 0x9 ;  /* 0x000000098f327836 */ /* 0x000fe40000000000 */
[----:B------:R-:W-:Y:S01]  /*10760*/  FMUL.FTZ R10, R24, UR51 ;  /* 0x00000033180a7c20 */ /* 0x000fe20008410000 */
[----:B------:R-:W-:Y:S01]  /*10770*/  FMUL.FTZ R24, R29, UR51 ;  /* 0x000000331d187c20 */ /* 0x000fe20008410000 */
[----:B------:R-:W-:Y:S01]  /*10780*/  FMUL.FTZ R29, R34, UR51 ;  /* 0x00000033221d7c20 */ /* 0x000fe20008410000 */
[----:B------:R-:W-:Y:S01]  /*10790*/  FMUL.FTZ R34, R39, UR51 ;  /* 0x0000003327227c20 */ /* 0x000fe20008410000 */
[----:B------:R-:W-:Y:S01]  /*107a0*/  SEL R50, R50, 0x9, !P3 ;  /* 0x0000000932327807 */ /* 0x000fe20005800000 */
        /* <DEDUP_REMOVED lines=19> */
[----:B------:R-:W-:Y:S01]  /*108e0*/  PLOP3.LUT P3, PT, PT, PT, UP0, 0x40, 0x0 ;  /* 0x000000000000781c */ /* 0x000fe20003f6e808 */
[----:B------:R-:W2:Y:S08]  /*108f0*/  MUFU.TANH R10, R10 ;  /* 0x0000000a000a7308 */ /* 0x000eb00000002400 */
[----:B------:R-:W3:Y:S08]  /*10900*/  MUFU.TANH R11, R11 ;  /* 0x0000000b000b7308 */ /* 0x000ef00000002400 */
        /* <DEDUP_REMOVED lines=8> */
[----:B------:R-:W-:Y:S07]  /*10990*/  HGMMA.64x96x16.F32.BF16 R88, gdesc[UR12].tnspB, R88, gsb0 ;  /* 0x416000000c5879f0 */ /* 0x000fee0008001858 */
        /* <DEDUP_REMOVED lines=44> */
[----:B------:R-:W-:Y:S03]  /*10c60*/  HGMMA.64x96x16.F32.BF16 R88, gdesc[UR24].tnspB, R88, gsb0 ;  /* 0x41600000185879f0 */ /* 0x000fe60008001858 */
[----:B------:R-:W-:Y:S02]  /*10c70*/  WARPGROUP.DEPBAR.LE gsb0, 0x0 ;  /* 0x00008000000079c5 */ /* 0x000fe40000010000 */
        /* <DEDUP_REMOVED lines=9> */
[----:B------:R5:W-:Y:S06]  /*10d10*/  BAR.ARV R50, 0x100 ;  /* 0x000400320000751d */ /* 0x000bec0000002000 */
[----:B-----5:R-:W-:-:S04]  /*10d20*/  @!P1 IMAD R50, R20, 0x8, R2 ;  /* 0x0000000814329824 */ /* 0x020fc800078e0202 */
[----:B------:R-:W-:-:S05]  /*10d30*/  @!P1 VIADD R50, R50, 0x2d840 ;  /* 0x0002d84032329836 */ /* 0x000fca0000000000 */
[----:B------:R-:W-:-:S04]  /*10d40*/  @!P1 PRMT R50, RZ, 0x654, R50 ;  /* 0x00000654ff329816 */ /* 0x000fc80000000032 */
[----:B------:R5:W-:Y:S02]  /*10d50*/  @!P1 SYNCS.ARRIVE.TRANS64.RED.A1T0 RZ, [R50+URZ], RZ ;  /* 0x000000ff32ff99a7 */ /* 0x000be4000810043f */
[----:B-----5:R-:W-:-:S05]  /*10d60*/  IADD3 R50, -R82, 0x1, RZ ;  /* 0x0000000152327810 */ /* 0x020fca0007ffe1ff */
[----:B------:R-:W-:-:S05]  /*10d70*/  IMAD R50, R139, -0x2, R50 ;  /* 0xfffffffe8b327824 */ /* 0x000fca00078e0232 */
[----:B------:R-:W-:-:S05]  /*10d80*/  IADD3 R50, -R22, R50, R138 ;  /* 0x0000003216327210 */ /* 0x000fca0007ffe18a */
[C---:B------:R-:W-:Y:S02]  /*10d90*/  VIADD R144, R50.reuse, UR50 ;  /* 0x0000003232907c36 */ /* 0x040fe40008000000 */
[----:B------:R-:W-:Y:S02]  /*10da0*/  VIADD R143, R50, UR52 ;  /* 0x00000034328f7c36 */ /* 0x000fe40008000000 */
[C---:B0-----:R-:W-:Y:S02]  /*10db0*/  IMAD.IADD R87, R145.reuse, 0x1, R144 ;  /* 0x0000000191577824 */ /* 0x041fe400078e0290 */
[----:B------:R-:W-:Y:S01]  /*10dc0*/  IMAD.IADD R86, R145, 0x1, R143 ;  /* 0x0000000191567824 */ /* 0x000fe200078e028f */
[----:B-1234-:R-:W-:Y:S06]  /*10dd0*/  @P3 BRA `(.L_x_11430) ;  /* 0x0000000000583947 */ /* 0x01efec0003800000 */
        /* <DEDUP_REMOVED lines=12> */
.L_x_11432:
[----:B------:R-:W-:-:S05]  /*10ea0*/  IMAD.U32 R155, RZ, RZ, UR42 ;  /* 0x0000002aff9b7e24 */ /* 0x000fca000f8e00ff */
[----:B------:R-:W-:-:S13]  /*10eb0*/  ISETP.NE.AND P3, PT, R155, 0x1, PT ;  /* 0x000000019b00780c */ /* 0x000fda0003f65270 */
[----:B------:R-:W0:Y:S02]  /*10ec0*/  @P3 LDC.64 R50, c[0x0][0x9e8] ;  /* 0x00027a00ff323b82 */ /* 0x000e240000000a00 */
[----:B0-----:R-:W-:-:S05]  /*10ed0*/  @P3 IMAD.HI.U32 R50, R145, R50, RZ ;  /* 0x0000003291323227 */ /* 0x001fca00078e00ff */
[----:B------:R-:W-:-:S07]  /*10ee0*/  @P3 SHF.R.U32.HI R145, RZ, R51, R50 ;  /* 0x00000033ff913219 */ /* 0x000fce0000011632 */
.L_x_11433:
[----:B------:R-:W-:Y:S05]  /*10ef0*/  BSYNC B0 ;  /* 0x0000000000007941 */ /* 0x000fea0003800000 */
.L_x_11431:
[----:B------:R-:W-:-:S04]  /*10f00*/  IMAD R145, R145, R155, -R82 ;  /* 0x0000009b91917224 */ /* 0x000fc800078e0a52 */
[----:B------:R-:W-:-:S05]  /*10f10*/  IMAD R145, R139, -0x2, R145 ;  /* 0xfffffffe8b917824 */ /* 0x000fca00078e0291 */
[----:B------:R-:W-:Y:S02]  /*10f20*/  VIMNMX R86, R86, R145, !PT ;  /* 0x0000009156567248 */ /* 0x000fe40007fe0100 */
[----:B------:R-:W-:-:S07]  /*10f30*/  VIADDMNMX R87, R145, R155, R87, PT ;  /* 0x0000009b91577246 */ /* 0x000fce0003800157 */
.L_x_11430:
        /* <DEDUP_REMOVED lines=8> */
[----:B------:R-:W-:Y:S02]  /*10fc0*/  FSEL R51, R11, -INF , !P5 ;  /* 0xff8000000b337808 */ /* 0x000fe40006800000 */
[----:B------:R-:W-:Y:S02]  /*10fd0*/  ISETP.LT.OR P4, PT, R87, 0x9, P4 ;  /* 0x000000095700780c */ /* 0x000fe40002781670 */
[----:B------:R-:W-:Y:S02]  /*10fe0*/  ISETP.GT.AND P5, PT, R86, 0x9, P3 ;  /* 0x000000095600780c */ /* 0x000fe40001fa4270 */
[----:B------:R-:W-:-:S02]  /*10ff0*/  FSEL R21, R21, -INF , !P4 ;  /* 0xff80000015157808 */ /* 0x000fc40006000000 */
[----:B------:R-:W-:Y:S01]  /*11000*/  ISETP.GT.AND P4, PT, R86, 0x10, P3 ;  /* 0x000000105600780c */ /* 0x000fe20001f84270 */
[--C-:B0-----:R-:W-:Y:S01]  /*11010*/  IMAD.IADD R144, R144, 0x1, R18.reuse ;  /* 0x0000000190907824 */ /* 0x101fe200078e0212 */
[----:B------:R-:W-:Y:S01]  /*11020*/  ISETP.LT.OR P5, PT, R87, 0xa, P5 ;  /* 0x0000000a5700780c */ /* 0x000fe20002fa1670 */
[----:B------:R-:W-:Y:S01]  /*11030*/  IMAD.IADD R143, R143, 0x1, R18 ;  /* 0x000000018f8f7824 */ /* 0x000fe200078e0212 */
[----:B------:R-:W-:Y:S02]  /*11040*/  ISETP.LT.OR P4, PT, R87, 0x11, P4 ;  /* 0x000000115700780c */ /* 0x000fe40002781670 */
[----:B------:R-:W-:Y:S02]  /*11050*/  FSEL R24, R24, -INF , !P5 ;  /* 0xff80000018187808 */ /* 0x000fe40006800000 */
[----:B------:R-:W-:Y:S02]  /*11060*/  FSEL R27, R27, -INF , !P4 ;  /* 0xff8000001b1b7808 */ /* 0x000fe40006000000 */
[----:B------:R-:W-:-:S02]  /*11070*/  ISETP.GT.AND P4, PT, R86, 0x18, P3 ;  /* 0x000000185600780c */ /* 0x000fc40001f84270 */
[C---:B------:R-:W-:Y:S02]  /*11080*/  ISETP.GT.AND P5, PT, R86.reuse, 0x11, P3 ;  /* 0x000000115600780c */ /* 0x040fe40001fa4270 */
[C---:B------:R-:W-:Y:S02]  /*11090*/  ISETP.LT.OR P4, PT, R87.reuse, 0x19, P4 ;  /* 0x000000195700780c */ /* 0x040fe40002781670 */
[----:B------:R-:W-:Y:S02]  /*110a0*/  ISETP.LT.OR P5, PT, R87, 0x12, P5 ;  /* 0x000000125700780c */ /* 0x000fe40002fa1670 */
[----:B------:R-:W-:Y:S02]  /*110b0*/  FSEL R31, R31, -INF , !P4 ;  /* 0xff8000001f1f7808 */ /* 0x000fe40006000000 */
[----:B------:R-:W-:Y:S02]  /*110c0*/  ISETP.GT.AND P4, PT, R86, 0x20, P3 ;  /* 0x000000205600780c */ /* 0x000fe40001f84270 */
[----:B------:R-:W-:-:S02]  /*110d0*/  FSEL R28, R28, -INF , !P5 ;  /* 0xff8000001c1c7808 */ /* 0x000fc40006800000 */
[----:B------:R-:W-:Y:S02]  /*110e0*/  ISETP.LT.OR P4, PT, R87, 0x21, P4 ;  /* 0x000000215700780c */ /* 0x000fe40002781670 */
[C---:B------:R-:W-:Y:S02]  /*110f0*/  ISETP.GT.AND P5, PT, R86.reuse, 0x19, P3 ;  /* 0x000000195600780c */ /* 0x040fe40001fa4270 */
[----:B------:R-:W-:Y:S02]  /*11100*/  FSEL R35, R35, -INF , !P4 ;  /* 0xff80000023237808 */ /* 0x000fe40006000000 */
[----:B------:R-:W-:Y:S02]  /*11110*/  ISETP.GT.AND P4, PT, R86, 0x28, P3 ;  /* 0x000000285600780c */ /* 0x000fe40001f84270 */
[C---:B------:R-:W-:Y:S02]  /*11120*/  ISETP.LT.OR P5, PT, R87.reuse, 0x1a, P5 ;  /* 0x0000001a5700780c */ /* 0x040fe40002fa1670 */
[----:B------:R-:W-:-:S02]  /*11130*/  ISETP.LT.OR P4, PT, R87, 0x29, P4 ;  /* 0x000000295700780c */ /* 0x000fc40002781670 */
[----:B------:R-:W-:Y:S02]  /*11140*/  FSEL R32, R32, -INF , !P5 ;  /* 0xff80000020207808 */ /* 0x000fe40006800000 */
        /* <DEDUP_REMOVED lines=60> */
[----:B------:R-:W-:Y:S02]  /*11510*/  ISETP.GT.AND P5, PT, R86, 0x71, P3 ;  /* 0x000000715600780c */ /* 0x000fe40001fa4270 */
[----:B------:R-:W-:Y:S02]  /*11520*/  FSEL R84, R84, -INF , !P4 ;  /* 0xff80000054547808 */ /* 0x000fe40006000000 */
[----:B------:R-:W-:Y:S02]  /*11530*/  PLOP3.LUT P4, PT, PT, PT, UP0, 0x40, 0x0 ;  /* 0x000000000000781c */ /* 0x000fe40003f8e808 */
[----:B------:R-:W-:-:S04]  /*11540*/  ISETP.LT.OR P5, PT, R87, 0x72, P5 ;  /* 0x000000725700780c */ /* 0x000fc80002fa1670 */
[----:B------:R-:W-:Y:S02]  /*11550*/  FSEL R78, R78, -INF , !P5 ;  /* 0xff8000004e4e7808 */ /* 0x000fe40006800000 */
[----:B------:R-:W-:-:S04]  /*11560*/  ISETP.GT.AND P5, PT, R86, 0x79, P3 ;  /* 0x000000795600780c */ /* 0x000fc80001fa4270 */
[----:B------:R-:W-:-:S04]  /*11570*/  ISETP.LT.OR P5, PT, R87, 0x7a, P5 ;  /* 0x0000007a5700780c */ /* 0x000fc80002fa1670 */
[----:B------:R-:W-:Y:S01]  /*11580*/  FSEL R85, R85, -INF , !P5 ;  /* 0xff80000055557808 */ /* 0x000fe20006800000 */
[----:B------:R-:W-:Y:S08]  /*11590*/  @P4 BRA `(.L_x_11434) ;  /* 0x0000000000584947 */ /* 0x000ff00003800000 */
        /* <DEDUP_REMOVED lines=12> */
.L_x_11436:
[----:B------:R-:W-:-:S05]  /*11660*/  IMAD.U32 R86, RZ, RZ, UR42 ;  /* 0x0000002aff567e24 */ /* 0x000fca000f8e00ff */
[----:B------:R-:W-:-:S13]  /*11670*/  ISETP.NE.AND P4, PT, R86, 0x1, PT ;  /* 0x000000015600780c */ /* 0x000fda0003f85270 */
[----:B------:R-:W0:Y:S02]  /*11680*/  @P4 LDC.64 R10, c[0x0][0x9e8] ;  /* 0x00027a00ff0a4b82 */ /* 0x000e240000000a00 */
[----:B0-----:R-:W-:-:S05]  /*11690*/  @P4 IMAD.HI.U32 R10, R18, R10, RZ ;  /* 0x0000000a120a4227 */ /* 0x001fca00078e00ff */
[----:B------:R-:W-:-:S07]  /*116a0*/  @P4 SHF.R.U32.HI R18, RZ, R11, R10 ;  /* 0x0000000bff124219 */ /* 0x000fce000001160a */
.L_x_11437:
[----:B------:R-:W-:Y:S05]  /*116b0*/  BSYNC B0 ;  /* 0x0000000000007941 */ /* 0x000fea0003800000 */
.L_x_11435:
[----:B------:R-:W-:-:S04]  /*116c0*/  IMAD R18, R18, R86, -R82 ;  /* 0x0000005612127224 */ /* 0x000fc800078e0a52 */
[----:B------:R-:W-:-:S05]  /*116d0*/  IMAD R18, R139, -0x2, R18 ;  /* 0xfffffffe8b127824 */ /* 0x000fca00078e0212 */
[----:B------:R-:W-:Y:S02]  /*116e0*/  VIMNMX R143, R143, R18, !PT ;  /* 0x000000128f8f7248 */ /* 0x000fe40007fe0100 */
[----:B------:R-:W-:-:S07]  /*116f0*/  VIADDMNMX R144, R18, R86, R144, PT ;  /* 0x0000005612907246 */ /* 0x000fce0003800190 */
.L_x_11434:
[----:B------:R-:W-:Y:S01]  /*11700*/  @!P1 IMAD R10, R16, 0x8, R2 ;  /* 0x00000008100a9824 */ /* 0x000fe200078e0202 */
[----:B------:R-:W2:Y:S01]  /*11710*/  LDL R86, [R1+0x20] ;  /* 0x0000200001567983 */ /* 0x000ea20000100800 */
[----:B------:R-:W-:Y:S02]  /*11720*/  UMOV UR39, UR7 ;  /* 0x0000000700277c82 */ /* 0x000fe40008000000 */
[----:B------:R-:W-:-:S05]  /*11730*/  @!P1 VIADD R10, R10, 0x2d860 ;  /* 0x0002d8600a0a9836 */ /* 0x000fca0000000000 */
        /* <DEDUP_REMOVED lines=38> */
[----:B------:R-:W-:-:S04]  /*119a0*/  FSETP.NEU.FTZ.AND P4, PT, R10, -INF , PT ;  /* 0xff8000000a00780b */ /* 0x000fc80003f9d000 */
[----:B------:R-:W-:-:S05]  /*119b0*/  FSEL R11, R10, RZ, P4 ;  /* 0x000000ff0a0b7208 */ /* 0x000fca0002000000 */
[----:B------:R-:W-:Y:S01]  /*119c0*/  FADD.FTZ R12, -R11, R12 ;  /* 0x0000000c0b0c7221 */ /* 0x000fe20000010100 */
[----:B------:R-:W-:-:S03]  /*119d0*/  FMUL.FTZ R11, R10, UR39 ;  /* 0x000000270a0b7c20 */ /* 0x000fc60008410000 */
[----:B------:R-:W-:Y:S02]  /*119e0*/  FMUL.FTZ R12, R12, UR39 ;  /* 0x000000270c0c7c20 */ /* 0x000fe40008410000 */
[----:B------:R-:W-:Y:S02]  /*119f0*/  FSEL R11, R11, RZ, P4 ;  /* 0x000000ff0b0b7208 */ /* 0x000fe40002000000 */
[----:B------:R-:W-:Y:S02]  /*11a00*/  ISETP.GT.AND P4, PT, R143, 0x1, P3 ;  /* 0x000000018f00780c */ /* 0x000fe40001f84270 */
[----:B------:R-:W-:Y:S01]  /*11a10*/  MUFU.EX2 R12, R12 ;  /* 0x0000000c000c7308 */ /* 0x000fe20000000800 */
[--C-:B------:R-:W-:Y:S01]  /*11a20*/  FFMA.FTZ R50, R50, UR39, -R11.reuse ;  /* 0x0000002732327c23 */ /* 0x100fe2000801080b */
[----:B------:R-:W-:Y:S01]  /*11a30*/  ISETP.LT.OR P5, PT, R144, 0x2, P4 ;  /* 0x000000029000780c */ /* 0x000fe200027a1670 */
[--C-:B------:R-:W-:Y:S01]  /*11a40*/  FFMA.FTZ R51, R51, UR39, -R11.reuse ;  /* 0x0000002733337c23 */ /* 0x100fe2000801080b */
[--C-:B------:R-:W-:Y:S01]  /*11a50*/  FFMA.FTZ R21, R21, UR39, -R11.reuse ;  /* 0x0000002715157c23 */ /* 0x100fe2000801080b */
[--C-:B------:R-:W-:Y:S01]  /*11a60*/  FFMA.FTZ R24, R24, UR39, -R11.reuse ;  /* 0x0000002718187c23 */ /* 0x100fe2000801080b */
[----:B------:R-:W-:Y:S01]  /*11a70*/  FSEL R15, R15, -INF , !P5 ;  /* 0xff8000000f0f7808 */ /* 0x000fe20006800000 */
[--C-:B------:R-:W-:Y:S01]  /*11a80*/  FFMA.FTZ R27, R27, UR39, -R11.reuse ;  /* 0x000000271b1b7c23 */ /* 0x100fe2000801080b */
[----:B------:R-:W-:Y:S01]  /*11a90*/  ISETP.GT.AND P5, PT, R143, 0x9, P3 ;  /* 0x000000098f00780c */ /* 0x000fe20001fa4270 */
[--C-:B------:R-:W-:Y:S01]  /*11aa0*/  FFMA.FTZ R28, R28, UR39, -R11.reuse ;  /* 0x000000271c1c7c23 */ /* 0x100fe2000801080b */
[--C-:B------:R-:W-:Y:S01]  /*11ab0*/  FFMA.FTZ R31, R31, UR39, -R11.reuse ;  /* 0x000000271f1f7c23 */ /* 0x100fe2000801080b */
        /* <DEDUP_REMOVED lines=32> */
[----:B------:R-:W-:Y:S01]  /*11cc0*/  FSEL R85, R34, -INF , !P5 ;  /* 0xff80000022557808 */ /* 0x000fe20006800000 */
[----:B------:R-:W0:Y:S01]  /*11cd0*/  MUFU.EX2 R32, R50 ;  /* 0x0000003200207308 */ /* 0x000e220000000800 */
[----:B------:R-:W-:-:S02]  /*11ce0*/  ISETP.GT.AND P5, PT, R143, 0x21, P3 ;  /* 0x000000218f00780c */ /* 0x000fc40001fa4270 */
[C---:B------:R-:W-:Y:S02]  /*11cf0*/  ISETP.GT.AND P4, PT, R143.reuse, 0x8, P3 ;  /* 0x000000088f00780c */ /* 0x040fe40001f84270 */
[C---:B------:R-:W-:Y:S02]  /*11d00*/  ISETP.LT.OR P5, PT, R144.reuse, 0x22, P5 ;  /* 0x000000229000780c */ /* 0x040fe40002fa1670 */
[----:B------:R-:W-:Y:S01]  /*11d10*/  ISETP.LT.OR P4, PT, R144, 0x9, P4 ;  /* 0x000000099000780c */ /* 0x000fe20002781670 */
[----:B------:R-:W1:Y:S01]  /*11d20*/  MUFU.EX2 R51, R51 ;  /* 0x0000003300337308 */ /* 0x000e620000000800 */
[----:B------:R-:W-:Y:S02]  /*11d30*/  FSEL R38, R38, -INF , !P5 ;  /* 0xff80000026267808 */ /* 0x000fe40006800000 */
[----:B------:R-:W-:Y:S02]  /*11d40*/  ISETP.GT.AND P5, PT, R143, 0x29, P3 ;  /* 0x000000298f00780c */ /* 0x000fe40001fa4270 */
[----:B------:R-:W-:-:S02]  /*11d50*/  FSEL R25, R25, -INF , !P4 ;  /* 0xff80000019197808 */ /* 0x000fc40006000000 */
[----:B------:R-:W-:Y:S01]  /*11d60*/  ISETP.LT.OR P5, PT, R144, 0x2a, P5 ;  /* 0x0000002a9000780c */ /* 0x000fe20002fa1670 */
[----:B------:R-:W-:Y:S01]  /*11d70*/  MUFU.EX2 R24, R24 ;  /* 0x0000001800187308 */ /* 0x000fe20000000800 */
[C---:B------:R-:W-:Y:S01]  /*11d80*/  ISETP.GT.AND P4, PT, R143.reuse, 0x10, P3 ;  /* 0x000000108f00780c */ /* 0x040fe20001f84270 */
[----:B0-----:R-:W-:Y:S01]  /*11d90*/  FFMA.FTZ R4, R12, R4, R32 ;  /* 0x000000040c047223 */ /* 0x001fe20000010020 */
[----:B------:R-:W-:Y:S02]  /*11da0*/  FSEL R42, R42, -INF , !P5 ;  /* 0xff8000002a2a7808 */ /* 0x000fe40006800000 */
[----:B------:R-:W-:Y:S02]  /*11db0*/  ISETP.GT.AND P5, PT, R143, 0x31, P3 ;  /* 0x000000318f00780c */ /* 0x000fe40001fa4270 */
[C---:B------:R-:W-:Y:S01]  /*11dc0*/  ISETP.LT.OR P4, PT, R144.reuse, 0x11, P4 ;  /* 0x000000119000780c */ /* 0x040fe20002781670 */
[----:B------:R-:W-:Y:S01]  /*11dd0*/  MUFU.EX2 R27, R27 ;  /* 0x0000001b001b7308 */ /* 0x000fe20000000800 */
[----:B------:R-:W-:Y:S01]  /*11de0*/  ISETP.LT.OR P5, PT, R144, 0x32, P5 ;  /* 0x000000329000780c */ /* 0x000fe20002fa1670 */
[----:B-1----:R-:W-:Y:S01]  /*11df0*/  FADD.FTZ R4, R51, R4 ;  /* 0x0000000433047221 */ /* 0x002fe20000010000 */
[----:B------:R-:W-:-:S02]  /*11e00*/  FSEL R29, R29, -INF , !P4 ;  /* 0xff8000001d1d7808 */ /* 0x000fc40006000000 */
[----:B------:R-:W-:Y:S02]  /*11e10*/  FSEL R46, R46, -INF , !P5 ;  /* 0xff8000002e2e7808 */ /* 0x000fe40006800000 */
[C---:B------:R-:W-:Y:S01]  /*11e20*/  ISETP.GT.AND P5, PT, R143.reuse, 0x39, P3 ;  /* 0x000000398f00780c */ /* 0x040fe20001fa4270 */
[----:B------:R-:W-:Y:S01]  /*11e30*/  MUFU.EX2 R28, R28 ;  /* 0x0000001c001c7308 */ /* 0x000fe20000000800 */
[C---:B------:R-:W-:Y:S02]  /*11e40*/  ISETP.GT.AND P4, PT, R143.reuse, 0x18, P3 ;  /* 0x000000188f00780c */ /* 0x040fe40001f84270 */
[C---:B------:R-:W-:Y:S02]  /*11e50*/  ISETP.LT.OR P5, PT, R144.reuse, 0x3a, P5 ;  /* 0x0000003a9000780c */ /* 0x040fe40002fa1670 */
[----:B------:R-:W-:Y:S02]  /*11e60*/  ISETP.LT.OR P4, PT, R144, 0x19, P4 ;  /* 0x000000199000780c */ /* 0x000fe40002781670 */
[----:B------:R-:W-:Y:S01]  /*11e70*/  FSEL R52, R52, -INF , !P5 ;  /* 0xff80000034347808 */ /* 0x000fe20006800000 */
[----:B------:R-:W-:Y:S01]  /*11e80*/  MUFU.EX2 R31, R31 ;  /* 0x0000001f001f7308 */ /* 0x000fe20000000800 */
[----:B------:R-:W-:-:S02]  /*11e90*/  ISETP.GT.AND P5, PT, R143, 0x41, P3 ;  /* 0x000000418f00780c */ /* 0x000fc40001fa4270 */
[----:B------:R-:W-:Y:S02]  /*11ea0*/  FSEL R82, R33, -INF , !P4 ;  /* 0xff80000021527808 */ /* 0x000fe40006000000 */
[----:B------:R-:W-:Y:S02]  /*11eb0*/  ISETP.LT.OR P5, PT, R144, 0x42, P5 ;  /* 0x000000429000780c */ /* 0x000fe40002fa1670 */
[C---:B------:R-:W-:Y:S01]  /*11ec0*/  ISETP.GT.AND P4, PT, R143.reuse, 0x20, P3 ;  /* 0x000000208f00780c */ /* 0x040fe20001f84270 */
[----:B------:R-:W-:Y:S01]  /*11ed0*/  MUFU.EX2 R16, R16 ;  /* 0x0000001000107308 */ /* 0x000fe20000000800 */
[----:B------:R-:W-:Y:S02]  /*11ee0*/  FSEL R56, R56, -INF , !P5 ;  /* 0xff80000038387808 */ /* 0x000fe40006800000 */
[----:B------:R-:W-:Y:S02]  /*11ef0*/  ISETP.GT.AND P5, PT, R143, 0x49, P3 ;  /* 0x000000498f00780c */ /* 0x000fe40001fa4270 */
[----:B------:R-:W-:-:S02]  /*11f00*/  ISETP.LT.OR P4, PT, R144, 0x21, P4 ;  /* 0x000000219000780c */ /* 0x000fc40002781670 */
[----:B------:R-:W-:Y:S01]  /*11f10*/  ISETP.LT.OR P5, PT, R144, 0x4a, P5 ;  /* 0x0000004a9000780c */ /* 0x000fe20002fa1670 */
[----:B------:R-:W-:Y:S01]  /*11f20*/  MUFU.EX2 R18, R18 ;  /* 0x0000001200127308 */ /* 0x000fe20000000800 */
[----:B------:R-:W-:Y:S02]  /*11f30*/  FSEL R37, R37, -INF , !P4 ;  /* 0xff80000025257808 */ /* 0x000fe40006000000 */
[----:B------:R-:W-:Y:S02]  /*11f40*/  FSEL R60, R60, -INF , !P5 ;  /* 0xff8000003c3c7808 */ /* 0x000fe40006800000 */
[C---:B------:R-:W-:Y:S02]  /*11f50*/  ISETP.GT.AND P5, PT, R143.reuse, 0x51, P3 ;  /* 0x000000518f00780c */ /* 0x040fe40001fa4270 */
[----:B------:R-:W-:Y:S01]  /*11f60*/  ISETP.GT.AND P4, PT, R143, 0x28, P3 ;  /* 0x000000288f00780c */ /* 0x000fe20001f84270 */
[----:B------:R-:W-:Y:S01]  /*11f70*/  MUFU.EX2 R36, R36 ;  /* 0x0000002400247308 */ /* 0x000fe20000000800 */
[----:B------:R-:W-:-:S02]  /*11f80*/  ISETP.LT.OR P5, PT, R144, 0x52, P5 ;  /* 0x000000529000780c */ /* 0x000fc40002fa1670 */
[----:B------:R-:W-:Y:S02]  /*11f90*/  ISETP.LT.OR P4, PT, R144, 0x29, P4 ;  /* 0x000000299000780c */ /* 0x000fe40002781670 */
[----:B------:R-:W-:Y:S02]  /*11fa0*/  FSEL R64, R64, -INF , !P5 ;  /* 0xff80000040407808 */ /* 0x000fe40006800000 */
[----:B------:R-:W-:Y:S01]  /*11fb0*/  ISETP.GT.AND P5, PT, R143, 0x59, P3 ;  /* 0x000000598f00780c */ /* 0x000fe20001fa4270 */
[----:B------:R-:W-:Y:S01]  /*11fc0*/  MUFU.EX2 R39, R39 ;  /* 0x0000002700277308 */ /* 0x000fe20000000800 */
[----:B------:R-:W-:Y:S02]  /*11fd0*/  FSEL R41, R41, -INF , !P4 ;  /* 0xff80000029297808 */ /* 0x000fe40006000000 */
[----:B------:R-:W-:Y:S02]  /*11fe0*/  ISETP.LT.OR P5, PT, R144, 0x5a, P5 ;  /* 0x0000005a9000780c */ /* 0x000fe40002fa1670 */
[----:B------:R-:W-:-:S02]  /*11ff0*/  ISETP.GT.AND P4, PT, R143, 0x30, P3 ;  /* 0x000000308f00780c */ /* 0x000fc40001f84270 */
[----:B------:R-:W-:Y:S01]  /*12000*/  FSEL R68, R68, -INF , !P5 ;  /* 0xff80000044447808 */ /* 0x000fe20006800000 */
[----:B------:R-:W-:Y:S01]  /*12010*/  MUFU.EX2 R40, R40 ;  /* 0x0000002800287308 */ /* 0x000fe20000000800 */
[----:B------:R-:W-:Y:S02]  /*12020*/  ISETP.GT.AND P5, PT, R143, 0x61, P3 ;  /* 0x000000618f00780c */ /* 0x000fe40001fa4270 */
[C---:B------:R-:W-:Y:S02]  /*12030*/  ISETP.LT.OR P4, PT, R144.reuse, 0x31, P4 ;  /* 0x000000319000780c */ /* 0x040fe40002781670 */
[----:B------:R-:W-:Y:S02]  /*12040*/  ISETP.LT.OR P5, PT, R144, 0x62, P5 ;  /* 0x000000629000780c */ /* 0x000fe40002fa1670 */
[----:B------:R-:W-:Y:S01]  /*12050*/  FSEL R45, R45, -INF , !P4 ;  /* 0xff8000002d2d7808 */ /* 0x000fe20006000000 */
[----:B------:R-:W-:Y:S01]  /*12060*/  MUFU.EX2 R43, R43 ;  /* 0x0000002b002b7308 */ /* 0x000fe20000000800 */
[----:B------:R-:W-:-:S02]  /*12070*/  FSEL R72, R72, -INF , !P5 ;  /* 0xff80000048487808 */ /* 0x000fc40006800000 */
[C---:B------:R-:W-:Y:S02]  /*12080*/  ISETP.GT.AND P5, PT, R143.reuse, 0x69, P3 ;  /* 0x000000698f00780c */ /* 0x040fe40001fa4270 */
[C---:B------:R-:W-:Y:S02]  /*12090*/  ISETP.GT.AND P4, PT, R143.reuse, 0x38, P3 ;  /* 0x000000388f00780c */ /* 0x040fe40001f84270 */
[C---:B------:R-:W-:Y:S01]  /*120a0*/  ISETP.LT.OR P5, PT, R144.reuse, 0x6a, P5 ;  /* 0x0000006a9000780c */ /* 0x040fe20002fa1670 */
[----:B------:R-:W-:Y:S01]  /*120b0*/  MUFU.EX2 R44, R44 ;  /* 0x0000002c002c7308 */ /* 0x000fe20000000800 */
[----:B------:R-:W-:Y:S02]  /*120c0*/  ISETP.LT.OR P4, PT, R144, 0x39, P4 ;  /* 0x000000399000780c */ /* 0x000fe40002781670 */
[----:B------:R-:W-:Y:S02]  /*120d0*/  FSEL R76, R76, -INF , !P5 ;  /* 0xff8000004c4c7808 */ /* 0x000fe40006800000 */
[----:B------:R-:W-:-:S02]  /*120e0*/  ISETP.GT.AND P5, PT, R143, RZ, P3 ;  /* 0x000000ff8f00720c */ /* 0x000fc40001fa4270 */
[----:B------:R-:W-:Y:S01]  /*120f0*/  FSEL R49, R49, -INF , !P4 ;  /* 0xff80000031317808 */ /* 0x000fe20006000000 */
[----:B------:R-:W-:Y:S01]  /*12100*/  MUFU.EX2 R47, R47 ;  /* 0x0000002f002f7308 */ /* 0x000fe20000000800 */
[----:B------:R-:W-:Y:S02]  /*12110*/  ISETP.LT.OR P5, PT, R144, 0x1, P5 ;  /* 0x000000019000780c */ /* 0x000fe40002fa1670 */
[----:B------:R-:W-:Y:S02]  /*12120*/  ISETP.GT.AND P4, PT, R143, 0x40, P3 ;  /* 0x000000408f00780c */ /* 0x000fe40001f84270 */
[----:B------:R-:W-:Y:S02]  /*12130*/  FSEL R33, R14, -INF , !P5 ;  /* 0xff8000000e217808 */ /* 0x000fe40006800000 */
        /* <DEDUP_REMOVED lines=53> */
[----:B------:R-:W-:Y:S02]  /*12490*/  ISETP.GT.AND P5, PT, R143, 0x78, P3 ;  /* 0x000000788f00780c */ /* 0x000fe40001fa4270 */
[----:B------:R-:W-:-:S02]  /*124a0*/  FMNMX.FTZ R14, R64, R14, !PT ;  /* 0x0000000e400e7209 */ /* 0x000fc40007810000 */
[----:B------:R-:W-:Y:S01]  /*124b0*/  ISETP.LT.OR P4, PT, R144, 0x72, P4 ;  /* 0x000000729000780c */ /* 0x000fe20002781670 */
        /* <DEDUP_REMOVED lines=9> */
[----:B------:R-:W-:Y:S01]  /*12550*/  ISETP.LT.OR P3, PT, R144, 0x7a, P3 ;  /* 0x0000007a9000780c */ /* 0x000fe20001f61670 */
[----:B------:R-:W-:Y:S01]  /*12560*/  MUFU.EX2 R77, R77 ;  /* 0x0000004d004d7308 */ /* 0x000fe20000000800 */
[----:B------:R-:W-:Y:S02]  /*12570*/  FMNMX.FTZ R14, R75, R14, !PT ;  /* 0x0000000e4b0e7209 */ /* 0x000fe40007810000 */
[----:B------:R-:W-:Y:S02]  /*12580*/  FSEL R81, R81, -INF , !P5 ;  /* 0xff80000051517808 */ /* 0x000fe40006800000 */
[----:B------:R-:W-:-:S02]  /*12590*/  FMNMX.FTZ R14, R76, R14, !PT ;  /* 0x0000000e4c0e7209 */ /* 0x000fc40007810000 */
[----:B------:R-:W-:Y:S01]  /*125a0*/  FSEL R83, R83, -INF , !P3 ;  /* 0xff80000053537808 */ /* 0x000fe20005800000 */
[----:B------:R-:W-:Y:S01]  /*125b0*/  MUFU.EX2 R78, R78 ;  /* 0x0000004e004e7308 */ /* 0x000fe20000000800 */
[----:B------:R-:W-:Y:S02]  /*125c0*/  FMNMX.FTZ R14, R80, R14, !PT ;  /* 0x0000000e500e7209 */ /* 0x000fe40007810000 */
[----:B------:R-:W-:Y:S02]  /*125d0*/  F2FP.BF16.F32.PACK_AB R32, R51, R32 ;  /* 0x000000203320723e */ /* 0x000fe400000010ff */
[----:B------:R-:W-:-:S03]  /*125e0*/  FMNMX.FTZ R14, R79, R14, !PT ;  /* 0x0000000e4f0e7209 */ /* 0x000fc60007810000 */
[----:B------:R-:W-:Y:S01]  /*125f0*/  MUFU.EX2 R84, R84 ;  /* 0x0000005400547308 */ /* 0x000fe20000000800 */
[----:B------:R-:W-:-:S04]  /*12600*/  FMNMX.FTZ R14, R81, R14, !PT ;  /* 0x0000000e510e7209 */ /* 0x000fc80007810000 */
[----:B------:R-:W-:-:S03]  /*12610*/  FMNMX.FTZ R14, R83, R14, !PT ;  /* 0x0000000e530e7209 */ /* 0x000fc60007810000 */
[----:B------:R-:W-:Y:S02]  /*12620*/  MUFU.EX2 R11, R11 ;  /* 0x0000000b000b7308 */ /* 0x000fe40000000800 */
[----:B------:R-:W0:Y:S02]  /*12630*/  SHFL.BFLY PT, R34, R14, 0x2, 0x1f ;  /* 0x0c401f000e227f89 */ /* 0x000e2400000e0000 */
[----:B0-----:R-:W-:-:S04]  /*12640*/  FMNMX.FTZ R14, R14, R34, !PT ;  /* 0x000000220e0e7209 */ /* 0x001fc80007810000 */
[----:B------:R0:W1:Y:S02]  /*12650*/  MUFU.EX2 R34, R21 ;  /* 0x0000001500227308 */ /* 0x0000640000000800 */
[----:B0-----:R-:W0:Y:S01]  /*12660*/  SHFL.BFLY PT, R21, R14, 0x1, 0x1f ;  /* 0x0c201f000e157f89 */ /* 0x001e2200000e0000 */
[----:B-1----:R-:W-:Y:S01]  /*12670*/  FADD.FTZ R4, R34, R4 ;  /* 0x0000000422047221 */ /* 0x002fe20000010000 */
[----:B------:R-:W-:Y:S02]  /*12680*/  F2FP.BF16.F32.PACK_AB R34, R24, R34 ;  /* 0x000000221822723e */ /* 0x000fe400000010ff */
[----:B0-----:R-:W-:Y:S01]  /*12690*/  FMNMX.FTZ R14, R14, R21, !PT ;  /* 0x000000150e0e7209 */ /* 0x001fe20007810000 */
[----:B------:R-:W-:-:S03]  /*126a0*/  FADD.FTZ R21, R24, R4 ;  /* 0x0000000418157221 */ /* 0x000fc60000010000 */
[C---:B------:R-:W-:Y:S01]  /*126b0*/  FSETP.NEU.FTZ.AND P3, PT, R14.reuse, -INF , PT ;  /* 0xff8000000e00780b */ /* 0x040fe20003f7d000 */
[----:B------:R-:W-:Y:S01]  /*126c0*/  FMUL.FTZ R4, R14, UR39 ;  /* 0x000000270e047c20 */ /* 0x000fe20008410000 */
[----:B------:R-:W-:-:S04]  /*126d0*/  FADD.FTZ R21, R27, R21 ;  /* 0x000000151b157221 */ /* 0x000fc80000010000 */
[----:B------:R-:W-:Y:S01]  /*126e0*/  FSEL R4, R4, RZ, P3 ;  /* 0x000000ff04047208 */ /* 0x000fe20001800000 */
[C---:B------:R-:W-:Y:S01]  /*126f0*/  FADD.FTZ R21, R28.reuse, R21 ;  /* 0x000000151c157221 */ /* 0x040fe20000010000 */
[----:B------:R-:W-:-:S03]  /*12700*/  F2FP.BF16.F32.PACK_AB R28, R28, R27 ;  /* 0x0000001b1c1c723e */ /* 0x000fc600000010ff */
        /* <DEDUP_REMOVED lines=26> */
[----:B------:R-:W-:Y:S01]  /*128b0*/  FFMA.FTZ R81, R81, UR39, -R4 ;  /* 0x0000002751517c23 */ /* 0x000fe20008010804 */
[----:B------:R-:W-:-:S03]  /*128c0*/  F2FP.BF16.F32.PACK_AB R38, R40, R39 ;  /* 0x000000272826723e */ /* 0x000fc600000010ff */
[----:B------:R-:W1:Y:S01]  /*128d0*/  MUFU.EX2 R26, R26 ;  /* 0x0000001a001a7308 */ /* 0x000e620000000800 */
[----:B0-----:R-:W-:-:S07]  /*128e0*/  F2FP.BF16.F32.PACK_AB R33, R15, R24 ;  /* 0x000000180f21723e */ /* 0x001fce00000010ff */
[----:B------:R-:W-:Y:S08]  /*128f0*/  MUFU.EX2 R29, R29 ;  /* 0x0000001d001d7308 */ /* 0x000ff00000000800 */
[----:B------:R-:W-:Y:S01]  /*12900*/  MUFU.EX2 R37, R37 ;  /* 0x0000002500257308 */ /* 0x000fe20000000800 */
[----:B-1----:R-:W-:-:S05]  /*12910*/  F2FP.BF16.F32.PACK_AB R35, R26, R25 ;  /* 0x000000191a23723e */ /* 0x002fca00000010ff */
[----:B------:R0:W-:Y:S02]  /*12920*/  STSM.16.M88.4 [R140+0x21800], R32 ;  /* 0x021800208c007844 */ /* 0x0001e40000000200 */
[----:B------:R-:W-:Y:S08]  /*12930*/  MUFU.EX2 R50, R50 ;  /* 0x0000003200327308 */ /* 0x000ff00000000800 */
[----:B------:R-:W-:Y:S01]  /*12940*/  MUFU.EX2 R51, R51 ;  /* 0x0000003300337308 */ /* 0x000fe20000000800 */
[--C-:B0-----:R-:W-:Y:S01]  /*12950*/  FFMA.FTZ R32, R30, UR39, -R4.reuse ;  /* 0x000000271e207c23 */ /* 0x101fe20008010804 */
[----:B------:R-:W-:Y:S01]  /*12960*/  FSEL R30, R14, RZ, P3 ;  /* 0x000000ff0e1e7208 */ /* 0x000fe20001800000 */
[--C-:B------:R-:W-:Y:S01]  /*12970*/  FFMA.FTZ R33, R82, UR39, -R4.reuse ;  /* 0x0000002752217c23 */ /* 0x100fe20008010804 */
[----:B------:R-:W-:-:S04]  /*12980*/  FFMA.FTZ R34, R85, UR39, -R4 ;  /* 0x0000002755227c23 */ /* 0x000fc80008010804 */
[----:B------:R-:W-:Y:S01]  /*12990*/  MUFU.EX2 R42, R42 ;  /* 0x0000002a002a7308 */ /* 0x000fe20000000800 */
[----:B------:R-:W-:Y:S01]  /*129a0*/  FFMA.FTZ R35, R46, UR39, -R4 ;  /* 0x000000272e237c23 */ /* 0x000fe20008010804 */
[----:B------:R-:W-:-:S04]  /*129b0*/  FADD.FTZ R30, -R30, R13 ;  /* 0x0000000d1e1e7221 */ /* 0x000fc80000010100 */
[----:B------:R-:W-:Y:S01]  /*129c0*/  FMUL.FTZ R13, R30, UR39 ;  /* 0x000000271e0d7c20 */ /* 0x000fe20008410000 */
[----:B------:R-:W-:Y:S01]  /*129d0*/  F2FP.BF16.F32.PACK_AB R30, R16, R31 ;  /* 0x0000001f101e723e */ /* 0x000fe200000010ff */
[----:B------:R-:W-:Y:S08]  /*129e0*/  MUFU.EX2 R32, R32 ;  /* 0x0000002000207308 */ /* 0x000ff00000000800 */
[----:B------:R-:W0:Y:S08]  /*129f0*/  MUFU.EX2 R13, R13 ;  /* 0x0000000d000d7308 */ /* 0x000e300000000800 */
[----:B------:R-:W-:Y:S08]  /*12a00*/  MUFU.EX2 R33, R33 ;  /* 0x0000002100217308 */ /* 0x000ff00000000800 */
[----:B------:R-:W1:Y:S01]  /*12a10*/  MUFU.EX2 R34, R34 ;  /* 0x0000002200227308 */ /* 0x000e620000000800 */
[----:B0-----:R-:W-:Y:S01]  /*12a20*/  FFMA.FTZ R24, R13, R3, R24 ;  /* 0x000000030d187223 */ /* 0x001fe20000010018 */
[--C-:B------:R-:W-:Y:S01]  /*12a30*/  FFMA.FTZ R3, R52, UR39, -R4.reuse ;  /* 0x0000002734037c23 */ /* 0x100fe20008010804 */
[----:B------:R-:W-:-:S02]  /*12a40*/  FFMA.FTZ R52, R60, UR39, -R4 ;  /* 0x000000273c347c23 */ /* 0x000fc40008010804 */
[----:B------:R-:W-:Y:S01]  /*12a50*/  FADD.FTZ R24, R15, R24 ;  /* 0x000000180f187221 */ /* 0x000fe20000010000 */
[----:B------:R-:W-:Y:S02]  /*12a60*/  FFMA.FTZ R15, R56, UR39, -R4 ;  /* 0x00000027380f7c23 */ /* 0x000fe40008010804 */
[----:B------:R-:W0:Y:S01]  /*12a70*/  MUFU.EX2 R45, R45 ;  /* 0x0000002d002d7308 */ /* 0x000e220000000800 */
[----:B------:R-:W-:-:S07]  /*12a80*/  FADD.FTZ R24, R25, R24 ;  /* 0x0000001819187221 */ /* 0x000fce0000010000 */
[----:B------:R-:W-:Y:S01]  /*12a90*/  MUFU.EX2 R41, R41 ;  /* 0x0000002900297308 */ /* 0x000fe20000000800 */
[----:B------:R-:W-:Y:S01]  /*12aa0*/  FADD.FTZ R24, R26, R24 ;  /* 0x000000181a187221 */ /* 0x000fe20000010000 */
[----:B------:R-:W-:Y:S01]  /*12ab0*/  FADD.FTZ R26, R31, R21 ;  /* 0x000000151f1a7221 */ /* 0x000fe20000010000 */
[----:B-1----:R-:W-:Y:S01]  /*12ac0*/  F2FP.BF16.F32.PACK_AB R31, R34, R33 ;  /* 0x00000021221f723e */ /* 0x002fe200000010ff */
[----:B------:R-:W-:Y:S01]  /*12ad0*/  FFMA.FTZ R4, R83, UR39, -R4 ;  /* 0x0000002753047c23 */ /* 0x000fe20008010804 */
[----:B------:R-:W-:Y:S01]  /*12ae0*/  FADD.FTZ R24, R29, R24 ;  /* 0x000000181d187221 */ /* 0x000fe20000010000 */
[----:B------:R-:W-:Y:S01]  /*12af0*/  FADD.FTZ R26, R16, R26 ;  /* 0x0000001a101a7221 */ /* 0x000fe20000010000 */
[C---:B------:R-:W-:Y:S01]  /*12b00*/  F2FP.BF16.F32.PACK_AB R29, R32.reuse, R29 ;  /* 0x0000001d201d723e */ /* 0x040fe200000010ff */
[----:B------:R-:W1:Y:S01]  /*12b10*/  MUFU.EX2 R35, R35 ;  /* 0x0000002300237308 */ /* 0x000e620000000800 */
[----:B------:R-:W-:Y:S01]  /*12b20*/  FADD.FTZ R24, R32, R24 ;  /* 0x0000001820187221 */ /* 0x000fe20000010000 */
[----:B------:R-:W-:-:S02]  /*12b30*/  FADD.FTZ R26, R18, R26 ;  /* 0x0000001a121a7221 */ /* 0x000fc40000010000 */
[----:B--2---:R2:W-:Y:S01]  /*12b40*/  STSM.16.M88.4 [R86], R28 ;  /* 0x0000001c56007844 */ /* 0x0045e20000000200 */
[----:B------:R-:W-:Y:S01]  /*12b50*/  FADD.FTZ R24, R33, R24 ;  /* 0x0000001821187221 */ /* 0x000fe20000010000 */
[C---:B------:R-:W-:Y:S01]  /*12b60*/  FADD.FTZ R26, R36.reuse, R26 ;  /* 0x0000001a241a7221 */ /* 0x040fe20000010000 */
[----:B------:R-:W-:Y:S01]  /*12b70*/  F2FP.BF16.F32.PACK_AB R36, R36, R18 ;  /* 0x000000122424723e */ /* 0x000fe200000010ff */
[----:B------:R-:W3:Y:S01]  /*12b80*/  MUFU.EX2 R3, R3 ;  /* 0x0000000300037308 */ /* 0x000ee20000000800 */
[----:B------:R-:W-:Y:S01]  /*12b90*/  FADD.FTZ R24, R34, R24 ;  /* 0x0000001822187221 */ /* 0x000fe20000010000 */
[----:B------:R-:W-:Y:S01]  /*12ba0*/  FADD.FTZ R26, R39, R26 ;  /* 0x0000001a271a7221 */ /* 0x000fe20000010000 */
[----:B------:R-:W4:Y:S05]  /*12bb0*/  LDL R33, [R1+0x24] ;  /* 0x0000240001217983 */ /* 0x000f2a0000100800 */
[----:B------:R-:W-:Y:S01]  /*12bc0*/  MUFU.EX2 R49, R49 ;  /* 0x0000003100317308 */ /* 0x000fe20000000800 */
[----:B------:R-:W-:Y:S01]  /*12bd0*/  FADD.FTZ R24, R37, R24 ;  /* 0x0000001825187221 */ /* 0x000fe20000010000 */
[----:B------:R-:W-:-:S06]  /*12be0*/  FADD.FTZ R26, R40, R26 ;  /* 0x0000001a281a7221 */ /* 0x000fcc0000010000 */
        /* <DEDUP_REMOVED lines=8> */
[----:B------:R-:W-:Y:S01]  /*12c70*/  FADD.FTZ R18, R47, R18 ;  /* 0x000000122f127221 */ /* 0x000fe20000010000 */
[C---:B------:R-:W-:Y:S02]  /*12c80*/  F2FP.BF16.F32.PACK_AB R46, R48.reuse, R47 ;  /* 0x0000002f302e723e */ /* 0x040fe400000010ff */
[----:B0-----:R-:W-:Y:S01]  /*12c90*/  FADD.FTZ R24, R45, R24 ;  /* 0x000000182d187221 */ /* 0x001fe20000010000 */
[----:B------:R-:W-:Y:S01]  /*12ca0*/  FADD.FTZ R26, R48, R18 ;  /* 0x00000012301a7221 */ /* 0x000fe20000010000 */
[----:B------:R-:W-:Y:S01]  /*12cb0*/  F2FP.BF16.F32.PACK_AB R37, R50, R37 ;  /* 0x000000253225723e */ /* 0x000fe200000010ff */
[----:B------:R-:W0:Y:S01]  /*12cc0*/  MUFU.EX2 R25, R55 ;  /* 0x0000003700197308 */ /* 0x000e220000000800 */
[----:B-1----:R-:W-:Y:S01]  /*12cd0*/  FADD.FTZ R24, R35, R24 ;  /* 0x0000001823187221 */ /* 0x002fe20000010000 */
[----:B------:R-:W-:Y:S01]  /*12ce0*/  FADD.FTZ R26, R53, R26 ;  /* 0x0000001a351a7221 */ /* 0x000fe20000010000 */
[----:B------:R-:W-:-:S02]  /*12cf0*/  F2FP.BF16.F32.PACK_AB R39, R42, R51 ;  /* 0x000000332a27723e */ /* 0x000fc400000010ff */
[----:B------:R-:W-:Y:S01]  /*12d00*/  FADD.FTZ R24, R41, R24 ;  /* 0x0000001829187221 */ /* 0x000fe20000010000 */
[----:B------:R-:W-:Y:S02]  /*12d10*/  FADD.FTZ R26, R54, R26 ;  /* 0x0000001a361a7221 */ /* 0x000fe40000010000 */
[----:B------:R-:W1:Y:S01]  /*12d20*/  MUFU.EX2 R15, R15 ;  /* 0x0000000f000f7308 */ /* 0x000e620000000800 */
[----:B---3--:R-:W-:Y:S01]  /*12d30*/  FADD.FTZ R24, R3, R24 ;  /* 0x0000001803187221 */ /* 0x008fe20000010000 */
[----:B------:R-:W-:-:S06]  /*12d40*/  FADD.FTZ R26, R57, R26 ;  /* 0x0000001a391a7221 */ /* 0x000fcc0000010000 */
[----:B------:R-:W3:Y:S01]  /*12d50*/  MUFU.EX2 R52, R52 ;  /* 0x0000003400347308 */ /* 0x000ee20000000800 */
[----:B0-----:R-:W-:Y:S01]  /*12d60*/  FADD.FTZ R24, R25, R24 ;  /* 0x0000001819187221 */ /* 0x001fe20000010000 */
[----:B------:R-:W-:-:S06]  /*12d70*/  FADD.FTZ R26, R58, R26 ;  /* 0x0000001a3a1a7221 */ /* 0x000fcc0000010000 */
[----:B------:R-:W0:Y:S01]  /*12d80*/  MUFU.EX2 R21, R63 ;  /* 0x0000003f00157308 */ /* 0x000e220000000800 */
[----:B-1----:R-:W-:Y:S01]  /*12d90*/  FADD.FTZ R24, R15, R24 ;  /* 0x000000180f187221 */ /* 0x002fe20000010000 */
[----:B------:R-:W-:-:S06]  /*12da0*/  FADD.FTZ R26, R61, R26 ;  /* 0x0000001a3d1a7221 */ /* 0x000fcc0000010000 */
[----:B------:R-:W1:Y:S01]  /*12db0*/  MUFU.EX2 R16, R64 ;  /* 0x0000004000107308 */ /* 0x000e620000000800 */
[----:B------:R-:W-:Y:S01]  /*12dc0*/  FADD.FTZ R24, R49, R24 ;  /* 0x0000001831187221 */ /* 0x000fe20000010000 */
[----:B------:R-:W-:-:S03]  /*12dd0*/  FADD.FTZ R26, R62, R26 ;  /* 0x0000001a3e1a7221 */ /* 0x000fc60000010000 */
[----:B---3--:R-:W-:Y:S01]  /*12de0*/  FADD.FTZ R27, R52, R24 ;  /* 0x00000018341b7221 */ /* 0x008fe20000010000 */
[----:B--2---:R-:W-:Y:S02]  /*12df0*/  FADD.FTZ R29, R65, R26 ;  /* 0x0000001a411d7221 */ /* 0x004fe40000010000 */
[----:B------:R-:W2:Y:S01]  /*12e00*/  MUFU.EX2 R18, R72 ;  /* 0x0000004800127308 */ /* 0x000ea20000000800 */
[----:B0-----:R-:W-:Y:S01]  /*12e10*/  FADD.FTZ R27, R21, R27 ;  /* 0x0000001b151b7221 */ /* 0x001fe20000010000 */
[----:B------:R-:W-:Y:S01]  /*12e20*/  FADD.FTZ R30, R66, R29 ;  /* 0x0000001d421e7221 */ /* 0x000fe20000010000 */
[----:B------:R-:W-:-:S03]  /*12e30*/  F2FP.BF16.F32.PACK_AB R47, R3, R41 ;  /* 0x00000029032f723e */ /* 0x000fc600000010ff */
[----:B------:R-:W-:Y:S02]  /*12e40*/  FADD.FTZ R29, R69, R30 ;  /* 0x0000001e451d7221 */ /* 0x000fe40000010000 */
[----:B------:R-:W0:Y:S01]  /*12e50*/  MUFU.EX2 R75, R75 ;  /* 0x0000004b004b7308 */ /* 0x000e220000000800 */
[----:B-1----:R-:W-:Y:S01]  /*12e60*/  FADD.FTZ R28, R16, R27 ;  /* 0x0000001b101c7221 */ /* 0x002fe20000010000 */
[----:B------:R-:W-:-:S03]  /*12e70*/  FADD.FTZ R30, R70, R29 ;  /* 0x0000001d461e7221 */ /* 0x000fc60000010000 */
[----:B------:R-:W-:Y:S01]  /*12e80*/  FADD.FTZ R3, R67, R28 ;  /* 0x0000001c43037221 */ /* 0x000fe20000010000 */
[----:B------:R-:W-:Y:S01]  /*12e90*/  F2FP.BF16.F32.PACK_AB R25, R15, R25 ;  /* 0x000000190f19723e */ /* 0x000fe200000010ff */
[----:B------:R-:W-:Y:S02]  /*12ea0*/  FADD.FTZ R15, R73, R30 ;  /* 0x0000001e490f7221 */ /* 0x000fe40000010000 */
[----:B------:R-:W-:Y:S02]  /*12eb0*/  FADD.FTZ R28, R68, R3 ;  /* 0x00000003441c7221 */ /* 0x000fe40000010000 */
[C---:B------:R-:W-:Y:S02]  /*12ec0*/  FADD.FTZ R32, R74.reuse, R15 ;  /* 0x0000000f4a207221 */ /* 0x040fe40000010000 */
[----:B------:R-:W-:Y:S01]  /*12ed0*/  FADD.FTZ R3, R71, R28 ;  /* 0x0000001c47037221 */ /* 0x000fe20000010000 */
[----:B------:R-:W-:Y:S02]  /*12ee0*/  F2FP.BF16.F32.PACK_AB R74, R74, R73 ;  /* 0x000000494a4a723e */ /* 0x000fe400000010ff */
[C---:B--2---:R-:W-:Y:S01]  /*12ef0*/  F2FP.BF16.F32.PACK_AB R73, R18.reuse, R71 ;  /* 0x000000471249723e */ /* 0x044fe200000010ff */
[----:B------:R-:W-:-:S02]  /*12f00*/  FADD.FTZ R30, R18, R3 ;  /* 0x00000003121e7221 */ /* 0x000fc40000010000 */
[----:B------:R-:W2:Y:S01]  /*12f10*/  LDL R18, [R1+0x8] ;  /* 0x0000080001127983 */ /* 0x000ea20000100800 */
[----:B------:R-:W1:Y:S08]  /*12f20*/  MUFU.EX2 R76, R76 ;  /* 0x0000004c004c7308 */ /* 0x000e700000000800 */
[----:B------:R-:W-:Y:S08]  /*12f30*/  MUFU.EX2 R80, R80 ;  /* 0x0000005000507308 */ /* 0x000ff00000000800 */
[----:B------:R-:W3:Y:S08]  /*12f40*/  MUFU.EX2 R79, R79 ;  /* 0x0000004f004f7308 */ /* 0x000ef00000000800 */
[----:B------:R-:W-:Y:S08]  /*12f50*/  MUFU.EX2 R81, R81 ;  /* 0x0000005100517308 */ /* 0x000ff00000000800 */
[----:B------:R-:W5:Y:S01]  /*12f60*/  MUFU.EX2 R28, R4 ;  /* 0x00000004001c7308 */ /* 0x000f620000000800 */
[----:B------:R-:W-:-:S02]  /*12f70*/  F2FP.BF16.F32.PACK_AB R44, R44, R43 ;  /* 0x0000002b2c2c723e */ /* 0x000fc400000010ff */
[----:B------:R-:W-:Y:S02]  /*12f80*/  F2FP.BF16.F32.PACK_AB R45, R35, R45 ;  /* 0x0000002d232d723e */ /* 0x000fe400000010ff */
[----:B------:R-:W-:Y:S02]  /*12f90*/  F2FP.BF16.F32.PACK_AB R24, R54, R53 ;  /* 0x000000353618723e */ /* 0x000fe400000010ff */
[----:B------:R-:W-:Y:S02]  /*12fa0*/  F2FP.BF16.F32.PACK_AB R26, R58, R57 ;  /* 0x000000393a1a723e */ /* 0x000fe400000010ff */
[----:B------:R-:W-:Y:S01]  /*12fb0*/  F2FP.BF16.F32.PACK_AB R27, R52, R49 ;  /* 0x00000031341b723e */ /* 0x000fe200000010ff */
[----:B------:R-:W-:Y:S01]  /*12fc0*/  STSM.16.M88.4 [R142], R36 ;  /* 0x000000248e007844 */ /* 0x000fe20000000200 */
[----:B------:R-:W-:Y:S01]  /*12fd0*/  F2FP.BF16.F32.PACK_AB R66, R66, R65 ;  /* 0x000000414242723e */ /* 0x000fe200000010ff */
[----:B0-----:R-:W-:Y:S01]  /*12fe0*/  FADD.FTZ R3, R75, R30 ;  /* 0x0000001e4b037221 */ /* 0x001fe20000010000 */
[----:B------:R-:W-:Y:S01]  /*12ff0*/  F2FP.BF16.F32.PACK_AB R64, R62, R61 ;  /* 0x0000003d3e40723e */ /* 0x000fe200000010ff */
[----:B------:R-:W-:Y:S01]  /*13000*/  STSM.16.M88.4 [R141], R44 ;  /* 0x0000002c8d007844 */ /* 0x000fe20000000200 */
[----:B------:R-:W-:-:S02]  /*13010*/  F2FP.BF16.F32.PACK_AB R65, R16, R21 ;  /* 0x000000151041723e */ /* 0x000fc400000010ff */
[----:B------:R-:W-:Y:S01]  /*13020*/  F2FP.BF16.F32.PACK_AB R67, R68, R67 ;  /* 0x000000434443723e */ /* 0x000fe200000010ff */
[----:B------:R0:W-:Y:S01]  /*13030*/  STSM.16.M88.4 [R140+0x27800], R24 ;  /* 0x027800188c007844 */ /* 0x0001e20000000200 */
[----:B------:R-:W-:Y:S02]  /*13040*/  F2FP.BF16.F32.PACK_AB R72, R70, R69 ;  /* 0x000000454648723e */ /* 0x000fe400000010ff */
[----:B-1----:R-:W-:Y:S02]  /*13050*/  F2FP.BF16.F32.PACK_AB R75, R76, R75 ;  /* 0x0000004b4c4b723e */ /* 0x002fe400000010ff */
[----:B0-----:R-:W-:Y:S02]  /*13060*/  F2FP.BF16.F32.PACK_AB R24, R78, R77 ;  /* 0x0000004d4e18723e */ /* 0x001fe400000010ff */
[----:B---3--:R-:W-:Y:S02]  /*13070*/  F2FP.BF16.F32.PACK_AB R25, R79, R80 ;  /* 0x000000504f19723e */ /* 0x008fe400000010ff */
[----:B------:R-:W-:-:S02]  /*13080*/  F2FP.BF16.F32.PACK_AB R26, R11, R84 ;  /* 0x000000540b1a723e */ /* 0x000fc400000010ff */
[----:B-----5:R-:W-:Y:S01]  /*13090*/  F2FP.BF16.F32.PACK_AB R27, R28, R81 ;  /* 0x000000511c1b723e */ /* 0x020fe200000010ff */
[----:B------:R-:W-:Y:S01]  /*130a0*/  FADD.FTZ R3, R76, R3 ;  /* 0x000000034c037221 */ /* 0x000fe20000010000 */
[----:B------:R-:W-:-:S03]  /*130b0*/  FADD.FTZ R15, R77, R32 ;  /* 0x000000204d0f7221 */ /* 0x000fc60000010000 */
[----:B------:R-:W-:Y:S01]  /*130c0*/  FADD.FTZ R16, R80, R3 ;  /* 0x0000000350107221 */ /* 0x000fe20000010000 */
[----:B------:R-:W-:-:S03]  /*130d0*/  FADD.FTZ R15, R78, R15 ;  /* 0x0000000f4e0f7221 */ /* 0x000fc60000010000 */
[----:B------:R-:W-:Y:S01]  /*130e0*/  FADD.FTZ R16, R79, R16 ;  /* 0x000000104f107221 */ /* 0x000fe20000010000 */
[----:B------:R-:W-:-:S03]  /*130f0*/  FADD.FTZ R4, R84, R15 ;  /* 0x0000000f54047221 */ /* 0x000fc60000010000 */
        /* <DEDUP_REMOVED lines=49> */
[----:B------:R-:W-:Y:S01]  /*13410*/  FADD.FTZ R4, R11, R4 ;  /* 0x000000040b047221 */ /* 0x000fe20000010000 */
[----:B------:R-:W-:Y:S01]  /*13420*/  FADD.FTZ R3, R28, R3 ;  /* 0x000000031c037221 */ /* 0x000fe20000010000 */
[----:B------:R-:W-:-:S02]  /*13430*/  IMAD.MOV.U32 R16, RZ, RZ, R20 ;  /* 0x000000ffff107224 */ /* 0x000fc400078e0014 */
[----:B------:R-:W-:Y:S02]  /*13440*/  IMAD.MOV.U32 R12, RZ, RZ, R10 ;  /* 0x000000ffff0c7224 */ /* 0x000fe400078e000a */
[----:B------:R-:W-:Y:S01]  /*13450*/  IMAD.MOV.U32 R13, RZ, RZ, R14 ;  /* 0x000000ffff0d7224 */ /* 0x000fe200078e000e */
[----:B----4-:R0:W-:Y:S04]  /*13460*/  STSM.16.M88.4 [R33], R64 ;  /* 0x0000004021007844 */ /* 0x0101e80000000200 */
[----:B------:R0:W-:Y:S04]  /*13470*/  STSM.16.M88.4 [R142+0x6000], R72 ;  /* 0x006000488e007844 */ /* 0x0001e80000000200 */
[----:B------:R0:W-:Y:S01]  /*13480*/  STSM.16.M88.4 [R141+0x6000], R24 ;  /* 0x006000188d007844 */ /* 0x0001e20000000200 */
[----:B------:R1:W-:Y:S06]  /*13490*/  MEMBAR.ALL.CTA ;  /* 0x0000000000007992 */ /* 0x0003ec0000008000 */
[----:B-1----:R-:W1:Y:S01]  /*134a0*/  FENCE.VIEW.ASYNC.S ;  /* 0x00000000000073c6 */ /* 0x002e620000000000 */
[C---:B--2---:R-:W-:Y:S01]  /*134b0*/  ISETP.GT.AND P3, PT, R0.reuse, R18, PT ;  /* 0x000000120000720c */ /* 0x044fe20003f64270 */
[----:B------:R-:W-:-:S02]  /*134c0*/  VIADD R0, R0, 0xffffffff ;  /* 0xffffffff00007836 */ /* 0x000fc40000000000 */
[----:B------:R-:W-:Y:S01]  /*134d0*/  IMAD.MOV.U32 R18, RZ, RZ, R5 ;  /* 0x000000ffff127224 */ /* 0x000fe200078e0005 */
[----:B-1----:R-:W-:-:S09]  /*134e0*/  NOP ;  /* 0x0000000000007918 */ /* 0x002fd20000000000 */
[----:B0-----:R-:W-:Y:S05]  /*134f0*/  @P3 BRA `(.L_x_11438) ;  /* 0xffffffc400303947 */ /* 0x001fea000383ffff */
[----:B------:R-:W-:Y:S02]  /*13500*/  IMAD.MOV.U32 R13, RZ, RZ, R14 ;  /* 0x000000ffff0d7224 */ /* 0x000fe400078e000e */
[----:B------:R-:W-:Y:S02]  /*13510*/  IMAD.MOV.U32 R12, RZ, RZ, R10 ;  /* 0x000000ffff0c7224 */ /* 0x000fe400078e000a */
[----:B------:R-:W-:Y:S02]  /*13520*/  IMAD.MOV.U32 R16, RZ, RZ, R20 ;  /* 0x000000ffff107224 */ /* 0x000fe400078e0014 */
[----:B------:R-:W-:-:S07]  /*13530*/  IMAD.MOV.U32 R18, RZ, RZ, R5 ;  /* 0x000000ffff127224 */ /* 0x000fce00078e0005 */
.L_x_11420:
        /* <DEDUP_REMOVED lines=8> */
[----:B--2---:R-:W-:Y:S01]  /*135c0*/  VIADD R5, R14, 0xbf ;  /* 0x000000bf0e057836 */ /* 0x004fe20000000000 */
[----:B------:R-:W-:-:S03]  /*135d0*/  IADD3 R14, R138, 0x1, -R22 ;  /* 0x000000018a0e7810 */ /* 0x000fc60007ffe816 */
        /* <DEDUP_REMOVED lines=15> */
.L_x_11441:
[----:B------:R-:W-:-:S13]  /*136d0*/  ISETP.NE.AND P2, PT, R20, 0x1, PT ;  /* 0x000000011400780c */ /* 0x000fda0003f45270 */
[----:B------:R-:W0:Y:S02]  /*136e0*/  @P2 LDC.64 R10, c[0x0][0x9e8] ;  /* 0x00027a00ff0a2b82 */ /* 0x000e240000000a00 */
[----:B0-----:R-:W-:-:S05]  /*136f0*/  @P2 IMAD.HI.U32 R10, R5, R10, RZ ;  /* 0x0000000a050a2227 */ /* 0x001fca00078e00ff */
[----:B------:R-:W-:-:S07]  /*13700*/  @P2 SHF.R.U32.HI R5, RZ, R11, R10 ;  /* 0x0000000bff052219 */ /* 0x000fce000001160a */
.L_x_11442:
[----:B------:R-:W-:Y:S05]  /*13710*/  BSYNC B0 ;  /* 0x0000000000007941 */ /* 0x000fea0003800000 */
.L_x_11440:
[----:B------:R-:W-:-:S05]  /*13720*/  IMAD R5, R5, R20, RZ ;  /* 0x0000001405057224 */ /* 0x000fca00078e02ff */
[----:B------:R-:W-:-:S07]  /*13730*/  VIMNMX R14, R14, R5, !PT ;  /* 0x000000050e0e7248 */ /* 0x000fce0007fe0100 */
.L_x_11439:
[----:B------:R-:W2:Y:S01]  /*13740*/  LDL R10, [R1+0x44] ;  /* 0x00004400010a7983 */ /* 0x000ea20000100800 */
[----:B------:R-:W-:-:S05]  /*13750*/  VIADD R14, R14, 0x7f ;  /* 0x0000007f0e0e7836 */ /* 0x000fca0000000000 */
[----:B------:R-:W-:-:S04]  /*13760*/  SHF.R.S32.HI R5, RZ, 0x1f, R14 ;  /* 0x0000001fff057819 */ /* 0x000fc8000001140e */
[----:B------:R-:W-:-:S04]  /*13770*/  LEA.HI R5, R5, R14, RZ, 0x7 ;  /* 0x0000000e05057211 */ /* 0x000fc800078f38ff */
[----:B------:R-:W-:-:S04]  /*13780*/  SHF.R.S32.HI R5, RZ, 0x7, R5 ;  /* 0x00000007ff057819 */ /* 0x000fc80000011405 */
[----:B--2---:R-:W-:-:S04]  /*13790*/  VIMNMX R155, R10, R5, !PT ;  /* 0x000000050a9b7248 */ /* 0x004fc80007fe0100 */
[----:B------:R-:W-:-:S13]  /*137a0*/  ISETP.GE.AND P2, PT, R0, R155, PT ;  /* 0x0000009b0000720c */ /* 0x000fda0003f46270 */
[----:B------:R-:W-:Y:S05]  /*137b0*/  @!P2 BRA `(.L_x_11443) ;  /* 0x0000002800eca947 */ /* 0x000fea0003800000 */
[----:B------:R-:W-:Y:S02]  /*137c0*/  IMAD.MOV.U32 R5, RZ, RZ, R13 ;  /* 0x000000ffff057224 */ /* 0x000fe400078e000d */
[----:B------:R-:W-:Y:S02]  /*137d0*/  IMAD.MOV.U32 R11, RZ, RZ, R12 ;  /* 0x000000ffff0b7224 */ /* 0x000fe400078e000c */
[----:B------:R-:W-:Y:S02]  /*137e0*/  IMAD.MOV.U32 R14, RZ, RZ, R18 ;  /* 0x000000ffff0e7224 */ /* 0x000fe400078e0012 */
[----:B------:R-:W-:-:S07]  /*137f0*/  IMAD.MOV.U32 R10, RZ, RZ, R16 ;  /* 0x000000ffff0a7224 */ /* 0x000fce00078e0010 */
.L_x_11453:
        /* <DEDUP_REMOVED lines=10> */
.L_x_11445:
[----:B------:R-:W-:Y:S01]  /*138a0*/  IMAD R12, R16, 0x8, R2 ;  /* 0x00000008100c7824 */ /* 0x000fe200078e0202 */
[----:B------:R-:W-:-:S04]  /*138b0*/  SHF.L.U32 R13, R18, 0x1f, RZ ;  /* 0x0000001f120d7819 */ /* 0x000fc800000006ff */
[----:B------:R0:W1:Y:S01]  /*138c0*/  SYNCS.PHASECHK.TRANS64.TRYWAIT P3, [R12+URZ+0x2d830], R13 ;  /* 0x02d8300d0c0075a7 */ /* 0x000062000806017f */
[----:B------:R-:W-:Y:S05]  /*138d0*/  @!P0 BRA `(.L_x_11446) ;  /* 0x0000000000048947 */ /* 0x000fea0003800000 */
[----:B------:R-:W-:Y:S01]  /*138e0*/  BPT.TRAP 0x1 ;  /* 0x000000040000795c */ /* 0x000fe20000300000 */
.L_x_11446:
[----:B------:R-:W-:Y:S04]  /*138f0*/  BSSY B0, `(.L_x_11444) ;  /* 0x0000004000007945 */ /* 0x000fe80003800000 */
[----:B-1----:R-:W-:Y:S05]  /*13900*/  @P3 BRA `(.L_x_11447) ;  /* 0x0000000000083947 */ /* 0x002fea0003800000 */
[----:B------:R-:W1:Y:S02]  /*13910*/  SYNCS.PHASECHK.TRANS64.TRYWAIT P3, [R12+URZ+0x2d830], R13 ;  /* 0x02d8300d0c0075a7 */ /* 0x000e64000806017f */
[----:B-1----:R-:W-:Y:S05]  /*13920*/  @!P3 BRA `(.L_x_11448) ;  /* 0x000001180010b947 */ /* 0x002fea0003800000 */
.L_x_11447:
[----:B------:R-:W-:Y:S05]  /*13930*/  BSYNC B0 ;  /* 0x0000000000007941 */ /* 0x000fea0003800000 */
.L_x_11444:
        /* <DEDUP_REMOVED lines=60> */
.L_x_11450:
[----:B------:R-:W-:Y:S01]  /*13d00*/  SHF.L.U32 R12, R14, 0x1f, RZ ;  /* 0x0000001f0e0c7819 */ /* 0x000fe200000006ff */
[----:B------:R-:W-:-:S04]  /*13d10*/  IMAD R13, R10, 0x8, R2 ;  /* 0x000000080a0d7824 */ /* 0x000fc800078e0202 */
[----:B------:R0:W1:Y:S01]  /*13d20*/  SYNCS.PHASECHK.TRANS64.TRYWAIT P2, [R13+URZ+0x2d850], R12 ;  /* 0x02d8500c0d0075a7 */ /* 0x000062000804017f */
[----:B------:R-:W-:Y:S05]  /*13d30*/  @!P0 BRA `(.L_x_11451) ;  /* 0x0000000000048947 */ /* 0x000fea0003800000 */
[----:B------:R-:W-:Y:S01]  /*13d40*/  BPT.TRAP 0x1 ;  /* 0x000000040000795c */ /* 0x000fe20000300000 */
.L_x_11451:
[----:B-1----:R-:W-:Y:S05]  /*13d50*/  @P2 BRA `(.L_x_11449) ;  /* 0x0000000000082947 */ /* 0x002fea0003800000 */
[----:B------:R-:W1:Y:S02]  /*13d60*/  SYNCS.PHASECHK.TRANS64.TRYWAIT P2, [R13+URZ+0x2d850], R12 ;  /* 0x02d8500c0d0075a7 */ /* 0x000e64000804017f */
[----:B-1----:R-:W-:Y:S05]  /*13d70*/  @!P2 BRA `(.L_x_11452) ;  /* 0x000001140010a947 */ /* 0x002fea0003800000 */
.L_x_11449:
[----:B01----:R-:W-:Y:S01]  /*13d80*/  VIADD R12, R2, 0x400 ;  /* 0x00000400020c7836 */ /* 0x003fe20000000000 */
[----:B------:R-:W-:Y:S05]  /*13d90*/  WARPSYNC.ALL ;  /* 0x0000000000007948 */ /* 0x000fea0003800000 */
[----:B------:R-:W-:-:S04]  /*13da0*/  SHF.R.U32.HI R12, RZ, 0x4, R12 ;  /* 0x00000004ff0c7819 */ /* 0x000fc8000001160c */
[----:B------:R-:W-:-:S04]  /*13db0*/  LOP3.LUT R12, R12, 0x3fff, RZ, 0xc0, !PT ;  /* 0x00003fff0c0c7812 */ /* 0x000fc800078ec0ff */
[----:B------:R-:W-:-:S05]  /*13dc0*/  LOP3.LUT R12, R12, 0x2000000, RZ, 0xfc, !PT ;  /* 0x020000000c0c7812 */ /* 0x000fca00078efcff */
[----:B------:R-:W-:Y:S02]  /*13dd0*/  IMAD R12, R10, 0x600, R12 ;  /* 0x000006000a0c7824 */ /* 0x000fe400078e020c */
[----:B------:R-:W-:Y:S01]  /*13de0*/  FMUL.FTZ R20, R29, UR49 ;  /* 0x000000311d147c20 */ /* 0x000fe20008410000 */
[----:B------:R-:W-:Y:S02]  /*13df0*/  IMAD.MOV.U32 R13, RZ, RZ, -0x7fffffe0 ;  /* 0x80000020ff0d7424 */ /* 0x000fe400078e00ff */
[----:B------:R-:W-:Y:S01]  /*13e00*/  FMUL.FTZ R21, R32, UR49 ;  /* 0x0000003120157c20 */ /* 0x000fe20008410000 */
[C---:B------:R-:W-:Y:S01]  /*13e10*/  VIADD R14, R12.reuse, 0x40 ;  /* 0x000000400c0e7836 */ /* 0x040fe20000000000 */
[----:B------:R-:W-:Y:S01]  /*13e20*/  R2UR UR10, R12 ;  /* 0x000000000c0a72ca */ /* 0x000fe200000e0000 */
[----:B------:R-:W-:Y:S01]  /*13e30*/  IMAD.MOV.U32 R15, RZ, RZ, -0x7fffffe0 ;  /* 0x80000020ff0f7424 */ /* 0x000fe200078e00ff */
[C---:B------:R-:W-:Y:S01]  /*13e40*/  R2UR UR11, R13.reuse ;  /* 0x000000000d0b72ca */ /* 0x040fe200000e0000 */
[----:B------:R-:W-:Y:S01]  /*13e50*/  MUFU.TANH R20, R20 ;  /* 0x0000001400147308 */ /* 0x000fe20000002400 */
[----:B------:R-:W-:Y:S01]  /*13e60*/  R2UR UR14, R14 ;  /* 0x000000000e0e72ca */ /* 0x000fe200000e0000 */
[----:B------:R-:W-:Y:S01]  /*13e70*/  VIADD R14, R12, 0x80 ;  /* 0x000000800c0e7836 */ /* 0x000fe20000000000 */
[----:B------:R-:W-:Y:S01]  /*13e80*/  R2UR UR47, R13 ;  /* 0x000000000d2f72ca */ /* 0x000fe200000e0000 */
[----:B------:R-:W-:Y:S01]  /*13e90*/  FMUL.FTZ R13, R24, UR49 ;  /* 0x00000031180d7c20 */ /* 0x000fe20008410000 */
[----:B------:R-:W-:Y:S01]  /*13ea0*/  R2UR UR15, R15 ;  /* 0x000000000f0f72ca */ /* 0x000fe200000e0000 */
[----:B------:R-:W-:Y:S01]  /*13eb0*/  FMUL.FTZ R24, R33, UR49 ;  /* 0x0000003121187c20 */ /* 0x000fe20008410000 */
[----:B------:R-:W-:Y:S01]  /*13ec0*/  R2UR UR18, R14 ;  /* 0x000000000e1272ca */ /* 0x000fe200000e0000 */
[----:B------:R-:W-:Y:S01]  /*13ed0*/  VIADD R14, R12, 0xc0 ;  /* 0x000000c00c0e7836 */ /* 0x000fe20000000000 */
[C---:B------:R-:W-:Y:S01]  /*13ee0*/  R2UR UR19, R15.reuse ;  /* 0x000000000f1372ca */ /* 0x040fe200000e0000 */
[----:B------:R-:W0:Y:S01]  /*13ef0*/  MUFU.TANH R13, R13 ;  /* 0x0000000d000d7308 */ /* 0x000e220000002400 */
[C---:B------:R-:W-:Y:S01]  /*13f00*/  R2UR UR23, R15.reuse ;  /* 0x000000000f1772ca */ /* 0x040fe200000e0000 */
[----:B------:R-:W-:Y:S01]  /*13f10*/  FMUL.FTZ R29, R40, UR49 ;  /* 0x00000031281d7c20 */ /* 0x000fe20008410000 */
[----:B------:R-:W-:Y:S01]  /*13f20*/  R2UR UR22, R14 ;  /* 0x000000000e1672ca */ /* 0x000fe200000e0000 */
[----:B------:R-:W-:Y:S01]  /*13f30*/  VIADD R14, R12, 0x100 ;  /* 0x000001000c0e7836 */ /* 0x000fe20000000000 */
[----:B------:R-:W-:Y:S01]  /*13f40*/  R2UR UR27, R15 ;  /* 0x000000000f1b72ca */ /* 0x000fe200000e0000 */
[----:B------:R-:W-:Y:S01]  /*13f50*/  FMUL.FTZ R32, R41, UR49 ;  /* 0x0000003129207c20 */ /* 0x000fe20008410000 */
[C---:B------:R-:W-:Y:S01]  /*13f60*/  R2UR UR31, R15.reuse ;  /* 0x000000000f1f72ca */ /* 0x040fe200000e0000 */
[----:B------:R-:W-:Y:S01]  /*13f70*/  MUFU.TANH R21, R21 ;  /* 0x0000001500157308 */ /* 0x000fe20000002400 */
[----:B------:R-:W-:Y:S01]  /*13f80*/  R2UR UR26, R14 ;  /* 0x000000000e1a72ca */ /* 0x000fe200000e0000 */
[----:B------:R-:W-:Y:S01]  /*13f90*/  VIADD R14, R12, 0x140 ;  /* 0x000001400c0e7836 */ /* 0x000fe20000000000 */
[----:B------:R-:W-:Y:S01]  /*13fa0*/  R2UR UR35, R15 ;  /* 0x000000000f2372ca */ /* 0x000fe200000e0000 */
[----:B------:R-:W-:Y:S01]  /*13fb0*/  FMUL.FTZ R15, R28, UR49 ;  /* 0x000000311c0f7c20 */ /* 0x000fe20008410000 */
[----:B------:R-:W-:Y:S01]  /*13fc0*/  FMUL.FTZ R28, R37, UR49 ;  /* 0x00000031251c7c20 */ /* 0x000fe20008410000 */
[----:B------:R-:W-:Y:S01]  /*13fd0*/  FMUL.FTZ R33, R44, UR49 ;  /* 0x000000312c217c20 */ /* 0x000fe20008410000 */
[----:B------:R-:W-:Y:S01]  /*13fe0*/  R2UR UR30, R14 ;  /* 0x000000000e1e72ca */ /* 0x000fe200000e0000 */
[C---:B------:R-:W-:Y:S01]  /*13ff0*/  VIADD R14, R12.reuse, 0x180 ;  /* 0x000001800c0e7836 */ /* 0x040fe20000000000 */
[----:B------:R-:W-:Y:S01]  /*14000*/  MUFU.TANH R24, R24 ;  /* 0x0000001800187308 */ /* 0x000fe20000002400 */
[----:B------:R-:W-:-:S02]  /*14010*/  VIADD R12, R12, 0x1c0 ;  /* 0x000001c00c0c7836 */ /* 0x000fc40000000000 */
[----:B------:R-:W-:Y:S01]  /*14020*/  FMUL.FTZ R37, R48, UR49 ;  /* 0x0000003130257c20 */ /* 0x000fe20008410000 */
[----:B------:R-:W-:Y:S01]  /*14030*/  FMUL.FTZ R40, R49, UR49 ;  /* 0x0000003131287c20 */ /* 0x000fe20008410000 */
[----:B------:R-:W-:Y:S01]  /*14040*/  R2UR UR34, R14 ;  /* 0x000000000e2272ca */ /* 0x000fe200000e0000 */
[----:B------:R-:W-:Y:S01]  /*14050*/  FMUL.FTZ R14, R25, UR49 ;  /* 0x00000031190e7c20 */ /* 0x000fe20008410000 */
[----:B------:R-:W-:Y:S01]  /*14060*/  R2UR UR46, R12 ;  /* 0x000000000c2e72ca */ /* 0x000fe200000e0000 */
        /* <DEDUP_REMOVED lines=29> */
[----:B------:R-:W-:Y:S01]  /*14240*/  UMOV UR39, UR6 ;  /* 0x0000000600277c82 */ /* 0x000fe20008000000 */
        /* <DEDUP_REMOVED lines=8> */
[----:B------:R-:W-:Y:S01]  /*142d0*/  FMNMX.FTZ R12, R21, R12, !PT ;  /* 0x0000000c150c7209 */ /* 0x000fe20007810000 */
[----:B------:R-:W-:Y:S01]  /*142e0*/  FMUL.FTZ R39, R39, UR49 ;  /* 0x0000003127277c20 */ /* 0x000fe20008410000 */
[----:B------:R-:W-:Y:S01]  /*142f0*/  FMUL.FTZ R38, R42, UR49 ;  /* 0x000000312a267c20 */ /* 0x000fe20008410000 */
[----:B------:R-:W3:Y:S01]  /*14300*/  MUFU.TANH R32, R32 ;  /* 0x0000002000207308 */ /* 0x000ee20000002400 */
        /* <DEDUP_REMOVED lines=12> */
[----:B0-----:R-:W-:Y:S01]  /*143d0*/  FMNMX.FTZ R12, R29, R12, !PT ;  /* 0x0000000c1d0c7209 */ /* 0x001fe20007810000 */
[----:B------:R-:W-:Y:S01]  /*143e0*/  FMUL.FTZ R59, R66, UR49 ;  /* 0x00000031423b7c20 */ /* 0x000fe20008410000 */
[----:B------:R-:W-:Y:S01]  /*143f0*/  FMUL.FTZ R63, R70, UR49 ;  /* 0x00000031463f7c20 */ /* 0x000fe20008410000 */
        /* <DEDUP_REMOVED lines=51> */
[----:B-1----:R-:W-:-:S05]  /*14730*/  FMNMX.FTZ R12, R76, R12, !PT ;  /* 0x0000000c4c0c7209 */ /* 0x002fca0007810000 */
[----:B------:R-:W0:Y:S02]  /*14740*/  SHFL.BFLY PT, R26, R12, 0x2, 0x1f ;  /* 0x0c401f000c1a7f89 */ /* 0x000e2400000e0000 */
[----:B------:R-:W-:Y:S08]  /*14750*/  MUFU.TANH R85, R85 ;  /* 0x0000005500557308 */ /* 0x000ff00000002400 */
[----:B------:R-:W-:Y:S08]  /*14760*/  MUFU.TANH R144, R144 ;  /* 0x0000009000907308 */ /* 0x000ff00000002400 */
[----:B------:R-:W-:Y:S01]  /*14770*/  MUFU.TANH R80, R80 ;  /* 0x0000005000507308 */ /* 0x000fe20000002400 */
[----:B0-----:R-:W-:-:S07]  /*14780*/  FMNMX.FTZ R12, R12, R26, !PT ;  /* 0x0000001a0c0c7209 */ /* 0x001fce0007810000 */
[----:B------:R-:W-:Y:S01]  /*14790*/  MUFU.TANH R81, R81 ;  /* 0x0000005100517308 */ /* 0x000fe20000002400 */
[----:B------:R-:W0:Y:S07]  /*147a0*/  SHFL.BFLY PT, R26, R12, 0x1, 0x1f ;  /* 0x0c201f000c1a7f89 */ /* 0x000e2e00000e0000 */
[----:B------:R-:W-:Y:S08]  /*147b0*/  MUFU.TANH R143, R143 ;  /* 0x0000008f008f7308 */ /* 0x000ff00000002400 */
[----:B------:R-:W-:Y:S08]  /*147c0*/  MUFU.TANH R39, R39 ;  /* 0x0000002700277308 */ /* 0x000ff00000002400 */
[----:B------:R-:W-:Y:S01]  /*147d0*/  MUFU.TANH R38, R38 ;  /* 0x0000002600267308 */ /* 0x000fe20000002400 */
[----:B0-----:R-:W-:-:S05]  /*147e0*/  FMNMX.FTZ R12, R12, R26, !PT ;  /* 0x0000001a0c0c7209 */ /* 0x001fca0007810000 */
[C---:B------:R-:W-:Y:S01]  /*147f0*/  FADD.FTZ R34, -R12.reuse, R11 ;  /* 0x0000000b0c227221 */ /* 0x040fe20000010100 */
[----:B------:R-:W-:Y:S01]  /*14800*/  FMUL.FTZ R26, R12, UR39 ;  /* 0x000000270c1a7c20 */ /* 0x000fe20008410000 */
[----:B------:R0:W-:Y:S02]  /*14810*/  MUFU.TANH R11, R50 ;  /* 0x00000032000b7308 */ /* 0x0001e40000002400 */
[----:B------:R-:W-:Y:S01]  /*14820*/  FMUL.FTZ R34, R34, UR39 ;  /* 0x0000002722227c20 */ /* 0x000fe20008410000 */
[--C-:B------:R-:W-:Y:S01]  /*14830*/  FFMA.FTZ R13, R13, UR39, -R26.reuse ;  /* 0x000000270d0d7c23 */ /* 0x100fe2000801081a */
[--C-:B------:R-:W-:Y:S01]  /*14840*/  FFMA.FTZ R31, R14, UR39, -R26.reuse ;  /* 0x000000270e1f7c23 */ /* 0x100fe2000801081a */
[--C-:B------:R-:W-:Y:S01]  /*14850*/  FFMA.FTZ R14, R24, UR39, -R26.reuse ;  /* 0x00000027180e7c23 */ /* 0x100fe2000801081a */
[--C-:B------:R-:W-:Y:S01]  /*14860*/  FFMA.FTZ R30, R15, UR39, -R26.reuse ;  /* 0x000000270f1e7c23 */ /* 0x100fe2000801081a */
[--C-:B------:R-:W-:Y:S01]  /*14870*/  FFMA.FTZ R20, R20, UR39, -R26.reuse ;  /* 0x0000002714147c23 */ /* 0x100fe2000801081a */
[----:B------:R-:W-:Y:S01]  /*14880*/  MUFU.EX2 R34, R34 ;  /* 0x0000002200227308 */ /* 0x000fe20000000800 */
[----:B0-----:R-:W-:Y:S01]  /*14890*/  FMUL.FTZ R50, R55, UR49 ;  /* 0x0000003137327c20 */ /* 0x001fe20008410000 */
[----:B------:R-:W-:Y:S01]  /*148a0*/  FMUL.FTZ R55, R62, UR49 ;  /* 0x000000313e377c20 */ /* 0x000fe20008410000 */
[----:B------:R-:W-:Y:S01]  /*148b0*/  FMUL.FTZ R62, R67, UR49 ;  /* 0x00000031433e7c20 */ /* 0x000fe20008410000 */
[----:B------:R-:W-:Y:S01]  /*148c0*/  FMUL.FTZ R67, R74, UR49 ;  /* 0x000000314a437c20 */ /* 0x000fe20008410000 */
[----:B------:R-:W-:Y:S01]  /*148d0*/  FMUL.FTZ R74, R79, UR49 ;  /* 0x000000314f4a7c20 */ /* 0x000fe20008410000 */
[----:B------:R-:W-:Y:S01]  /*148e0*/  FMUL.FTZ R79, R87, UR49 ;  /* 0x00000031574f7c20 */ /* 0x000fe20008410000 */
[--C-:B------:R-:W-:Y:S01]  /*148f0*/  FFMA.FTZ R21, R21, UR39, -R26.reuse ;  /* 0x0000002715157c23 */ /* 0x100fe2000801081a */
[----:B------:R-:W2:Y:S01]  /*14900*/  LDL R87, [R1+0x3c] ;  /* 0x00003c0001577983 */ /* 0x000ea20000100800 */
        /* <DEDUP_REMOVED lines=16> */
[----:B------:R-:W3:Y:S01]  /*14a10*/  MUFU.TANH R35, R35 ;  /* 0x0000002300237308 */ /* 0x000ee20000002400 */
[----:B0-----:R-:W-:Y:S01]  /*14a20*/  FFMA.FTZ R4, R34, R4, R13 ;  /* 0x0000000422047223 */ /* 0x001fe2000001000d */
[--C-:B------:R-:W-:Y:S01]  /*14a30*/  FFMA.FTZ R53, R53, UR39, -R26.reuse ;  /* 0x0000002735357c23 */ /* 0x100fe2000801081a */
[--C-:B------:R-:W-:Y:S01]  /*14a40*/  FFMA.FTZ R56, R56, UR39, -R26.reuse ;  /* 0x0000002738387c23 */ /* 0x100fe2000801081a */
[--C-:B------:R-:W-:Y:S01]  /*14a50*/  FFMA.FTZ R57, R57, UR39, -R26.reuse ;  /* 0x0000002739397c23 */ /* 0x100fe2000801081a */
[--C-:B------:R-:W-:Y:S01]  /*14a60*/  FFMA.FTZ R60, R60, UR39, -R26.reuse ;  /* 0x000000273c3c7c23 */ /* 0x100fe2000801081a */
[--C-:B------:R-:W-:Y:S01]  /*14a70*/  FFMA.FTZ R61, R61, UR39, -R26.reuse ;  /* 0x000000273d3d7c23 */ /* 0x100fe2000801081a */
[----:B------:R-:W-:Y:S01]  /*14a80*/  FFMA.FTZ R64, R64, UR39, -R26 ;  /* 0x0000002740407c23 */ /* 0x000fe2000801081a */
[----:B------:R-:W0:Y:S01]  /*14a90*/  MUFU.TANH R42, R42 ;  /* 0x0000002a002a7308 */ /* 0x000e220000002400 */
[C---:B-1----:R-:W-:Y:S01]  /*14aa0*/  FADD.FTZ R4, R24.reuse, R4 ;  /* 0x0000000418047221 */ /* 0x042fe20000010000 */
[----:B------:R-:W-:Y:S01]  /*14ab0*/  F2FP.BF16.F32.PACK_AB R24, R24, R13 ;  /* 0x0000000d1818723e */ /* 0x000fe200000010ff */
[--C-:B------:R-:W-:Y:S01]  /*14ac0*/  FFMA.FTZ R65, R65, UR39, -R26.reuse ;  /* 0x0000002741417c23 */ /* 0x100fe2000801081a */
[----:B------:R-:W-:Y:S01]  /*14ad0*/  FMNMX.FTZ R13, R145, R5, !PT ;  /* 0x00000005910d7209 */ /* 0x000fe20007810000 */
[--C-:B------:R-:W-:Y:S01]  /*14ae0*/  FFMA.FTZ R68, R68, UR39, -R26.reuse ;  /* 0x0000002744447c23 */ /* 0x100fe2000801081a */
[--C-:B------:R-:W-:Y:S01]  /*14af0*/  FFMA.FTZ R69, R69, UR39, -R26.reuse ;  /* 0x0000002745457c23 */ /* 0x100fe2000801081a */
[--C-:B------:R-:W-:Y:S01]  /*14b00*/  FFMA.FTZ R72, R72, UR39, -R26.reuse ;  /* 0x0000002748487c23 */ /* 0x100fe2000801081a */
[----:B------:R-:W-:Y:S01]  /*14b10*/  FMNMX.FTZ R13, R84, R13, !PT ;  /* 0x0000000d540d7209 */ /* 0x000fe20007810000 */
[----:B------:R-:W1:Y:S01]  /*14b20*/  MUFU.TANH R27, R27 ;  /* 0x0000001b001b7308 */ /* 0x000e620000002400 */
[--C-:B------:R-:W-:Y:S01]  /*14b30*/  FFMA.FTZ R73, R73, UR39, -R26.reuse ;  /* 0x0000002749497c23 */ /* 0x100fe2000801081a */
[----:B------:R-:W-:Y:S01]  /*14b40*/  FFMA.FTZ R76, R76, UR39, -R26 ;  /* 0x000000274c4c7c23 */ /* 0x000fe2000801081a */
[----:B------:R-:W-:-:S04]  /*14b50*/  FMNMX.FTZ R13, R85, R13, !PT ;  /* 0x0000000d550d7209 */ /* 0x000fc80007810000 */
[----:B------:R-:W-:Y:S01]  /*14b60*/  FMNMX.FTZ R13, R144, R13, !PT ;  /* 0x0000000d900d7209 */ /* 0x000fe20007810000 */
[----:B------:R-:W4:Y:S03]  /*14b70*/  MUFU.TANH R46, R46 ;  /* 0x0000002e002e7308 */ /* 0x000f260000002400 */
[----:B------:R-:W-:-:S04]  /*14b80*/  FMNMX.FTZ R13, R80, R13, !PT ;  /* 0x0000000d500d7209 */ /* 0x000fc80007810000 */
[----:B------:R-:W-:Y:S01]  /*14b90*/  FMNMX.FTZ R13, R81, R13, !PT ;  /* 0x0000000d510d7209 */ /* 0x000fe20007810000 */
[----:B------:R-:W5:Y:S03]  /*14ba0*/  MUFU.TANH R47, R47 ;  /* 0x0000002f002f7308 */ /* 0x000f660000002400 */
[----:B------:R-:W-:-:S04]  /*14bb0*/  FMNMX.FTZ R13, R143, R13, !PT ;  /* 0x0000000d8f0d7209 */ /* 0x000fc80007810000 */
[----:B------:R-:W-:Y:S01]  /*14bc0*/  FMNMX.FTZ R13, R39, R13, !PT ;  /* 0x0000000d270d7209 */ /* 0x000fe20007810000 */
[----:B------:R-:W5:Y:S03]  /*14bd0*/  MUFU.TANH R50, R50 ;  /* 0x0000003200327308 */ /* 0x000f660000002400 */
[----:B------:R-:W-:-:S04]  /*14be0*/  FMNMX.FTZ R13, R38, R13, !PT ;  /* 0x0000000d260d7209 */ /* 0x000fc80007810000 */
[----:B---3--:R-:W-:Y:S01]  /*14bf0*/  FMNMX.FTZ R13, R35, R13, !PT ;  /* 0x0000000d230d7209 */ /* 0x008fe20007810000 */
[----:B------:R-:W3:Y:S03]  /*14c00*/  MUFU.TANH R51, R51 ;  /* 0x0000003300337308 */ /* 0x000ee60000002400 */
[----:B0-----:R-:W-:-:S04]  /*14c10*/  FMNMX.FTZ R13, R42, R13, !PT ;  /* 0x0000000d2a0d7209 */ /* 0x001fc80007810000 */
[----:B-1----:R-:W-:Y:S01]  /*14c20*/  FMNMX.FTZ R13, R27, R13, !PT ;  /* 0x0000000d1b0d7209 */ /* 0x002fe20007810000 */
[----:B------:R-:W0:Y:S03]  /*14c30*/  MUFU.TANH R54, R54 ;  /* 0x0000003600367308 */ /* 0x000e260000002400 */
[----:B------:R-:W-:-:S04]  /*14c40*/  FMNMX.FTZ R13, R11, R13, !PT ;  /* 0x0000000d0b0d7209 */ /* 0x000fc80007810000 */
[----:B----4-:R-:W-:Y:S01]  /*14c50*/  FMNMX.FTZ R13, R46, R13, !PT ;  /* 0x0000000d2e0d7209 */ /* 0x010fe20007810000 */
[----:B------:R-:W1:Y:S03]  /*14c60*/  MUFU.TANH R55, R55 ;  /* 0x0000003700377308 */ /* 0x000e660000002400 */
[----:B-----5:R-:W-:-:S04]  /*14c70*/  FMNMX.FTZ R13, R47, R13, !PT ;  /* 0x0000000d2f0d7209 */ /* 0x020fc80007810000 */
[----:B------:R-:W-:Y:S01]  /*14c80*/  FMNMX.FTZ R13, R50, R13, !PT ;  /* 0x0000000d320d7209 */ /* 0x000fe20007810000 */
[----:B------:R-:W4:Y:S03]  /*14c90*/  MUFU.TANH R58, R58 ;  /* 0x0000003a003a7308 */ /* 0x000f260000002400 */
[----:B---3--:R-:W-:-:S04]  /*14ca0*/  FMNMX.FTZ R13, R51, R13, !PT ;  /* 0x0000000d330d7209 */ /* 0x008fc80007810000 */
[----:B0-----:R-:W-:Y:S01]  /*14cb0*/  FMNMX.FTZ R13, R54, R13, !PT ;  /* 0x0000000d360d7209 */ /* 0x001fe20007810000 */
[----:B------:R-:W0:Y:S03]  /*14cc0*/  MUFU.TANH R59, R59 ;  /* 0x0000003b003b7308 */ /* 0x000e260000002400 */
[----:B-1----:R-:W-:-:S05]  /*14cd0*/  FMNMX.FTZ R13, R55, R13, !PT ;  /* 0x0000000d370d7209 */ /* 0x002fca0007810000 */
[----:B------:R-:W1:Y:S01]  /*14ce0*/  MUFU.TANH R62, R62 ;  /* 0x0000003e003e7308 */ /* 0x000e620000002400 */
[----:B----4-:R-:W-:-:S07]  /*14cf0*/  FMNMX.FTZ R13, R58, R13, !PT ;  /* 0x0000000d3a0d7209 */ /* 0x010fce0007810000 */
[----:B------:R-:W3:Y:S01]  /*14d00*/  MUFU.TANH R63, R63 ;  /* 0x0000003f003f7308 */ /* 0x000ee20000002400 */
[----:B0-----:R-:W-:-:S07]  /*14d10*/  FMNMX.FTZ R13, R59, R13, !PT ;  /* 0x0000000d3b0d7209 */ /* 0x001fce0007810000 */
[----:B------:R-:W0:Y:S01]  /*14d20*/  MUFU.TANH R66, R66 ;  /* 0x0000004200427308 */ /* 0x000e220000002400 */
[----:B-1----:R-:W-:-:S07]  /*14d30*/  FMNMX.FTZ R13, R62, R13, !PT ;  /* 0x0000000d3e0d7209 */ /* 0x002fce0007810000 */
[----:B------:R-:W1:Y:S01]  /*14d40*/  MUFU.TANH R67, R67 ;  /* 0x0000004300437308 */ /* 0x000e620000002400 */
[----:B---3--:R-:W-:-:S07]  /*14d50*/  FMNMX.FTZ R13, R63, R13, !PT ;  /* 0x0000000d3f0d7209 */ /* 0x008fce0007810000 */
        /* <DEDUP_REMOVED lines=12> */
[----:B------:R-:W3:Y:S08]  /*14e20*/  MUFU.EX2 R26, R30 ;  /* 0x0000001e001a7308 */ /* 0x000ef00000000800 */
[----:B------:R-:W4:Y:S01]  /*14e30*/  MUFU.TANH R79, R79 ;  /* 0x0000004f004f7308 */ /* 0x000f220000002400 */
[----:B0-----:R-:W-:-:S07]  /*14e40*/  FMNMX.FTZ R13, R77, R13, !PT ;  /* 0x0000000d4d0d7209 */ /* 0x001fce0007810000 */
[----:B------:R-:W0:Y:S01]  /*14e50*/  MUFU.EX2 R20, R20 ;  /* 0x0000001400147308 */ /* 0x000e220000000800 */
[----:B-1----:R-:W-:Y:S01]  /*14e60*/  FMNMX.FTZ R13, R78, R13, !PT ;  /* 0x0000000d4e0d7209 */ /* 0x002fe20007810000 */
[----:B---3--:R-:W-:-:S03]  /*14e70*/  FADD.FTZ R4, R26, R4 ;  /* 0x000000041a047221 */ /* 0x008fc60000010000 */
[----:B----4-:R-:W-:Y:S01]  /*14e80*/  FMNMX.FTZ R13, R79, R13, !PT ;  /* 0x0000000d4f0d7209 */ /* 0x010fe20007810000 */
[C---:B0-----:R-:W-:Y:S01]  /*14e90*/  FADD.FTZ R4, R20.reuse, R4 ;  /* 0x0000000414047221 */ /* 0x041fe20000010000 */
[----:B------:R-:W-:-:S03]  /*14ea0*/  F2FP.BF16.F32.PACK_AB R26, R20, R26 ;  /* 0x0000001a141a723e */ /* 0x000fc600000010ff */
[----:B------:R-:W0:Y:S02]  /*14eb0*/  SHFL.BFLY PT, R20, R13, 0x2, 0x1f ;  /* 0x0c401f000d147f89 */ /* 0x000e2400000e0000 */
[----:B0-----:R-:W-:-:S05]  /*14ec0*/  FMNMX.FTZ R13, R13, R20, !PT ;  /* 0x000000140d0d7209 */ /* 0x001fca0007810000 */
[----:B------:R-:W0:Y:S01]  /*14ed0*/  SHFL.BFLY PT, R20, R13, 0x1, 0x1f ;  /* 0x0c201f000d147f89 */ /* 0x000e2200000e0000 */
[----:B------:R-:W-:-:S05]  /*14ee0*/  IMAD.MOV.U32 R31, RZ, RZ, 0x40000040 ;  /* 0x40000040ff1f7424 */ /* 0x000fca00078e00ff */
[----:B------:R-:W-:Y:S02]  /*14ef0*/  R2UR UR9, R31 ;  /* 0x000000001f0972ca */ /* 0x000fe400000e0000 */
[----:B0-----:R-:W-:-:S05]  /*14f00*/  FMNMX.FTZ R13, R13, R20, !PT ;  /* 0x000000140d0d7209 */ /* 0x001fca0007810000 */
[----:B------:R-:W-:-:S04]  /*14f10*/  FMUL.FTZ R30, R13, UR39 ;  /* 0x000000270d1e7c20 */ /* 0x000fc80008410000 */
        /* <DEDUP_REMOVED lines=32> */
[----:B--2---:R-:W-:-:S04]  /*15120*/  LOP3.LUT R30, R87, 0x10000, RZ, 0xfc, !PT ;  /* 0x00010000571e7812 */ /* 0x004fc800078efcff */
[----:B------:R-:W-:Y:S01]  /*15130*/  R2UR UR8, R30 ;  /* 0x000000001e0872ca */ /* 0x000fe200000e0000 */
[----:B------:R-:W-:-:S12]  /*15140*/  WARPGROUP.ARRIVE ;  /* 0x00000000000079c5 */ /* 0x000fd80000000000 */
[----:B------:R-:W-:Y:S01]  /*15150*/  HGMMA.64x96x16.F32.BF16 R88, gdesc[UR8].tnspB, R88, gsb0 ;  /* 0x41600000085879f0 */ /* 0x000fe20008001858 */
[----:B------:R-:W-:Y:S02]  /*15160*/  VIADD R38, R30, 0x2 ;  /* 0x000000021e267836 */ /* 0x000fe40000000000 */
[----:B------:R-:W-:-:S03]  /*15170*/  IMAD.MOV.U32 R39, RZ, RZ, 0x40000040 ;  /* 0x40000040ff277424 */ /* 0x000fc600078e00ff */
[----:B------:R-:W-:Y:S02]  /*15180*/  R2UR UR12, R38 ;  /* 0x00000000260c72ca */ /* 0x000fe400000e0000 */
[----:B------:R-:W-:Y:S01]  /*15190*/  R2UR UR13, R39 ;  /* 0x00000000270d72ca */ /* 0x000fe200000e0000 */
[----:B------:R-:W-:Y:S02]  /*151a0*/  VIADD R38, R30, 0x4 ;  /* 0x000000041e267836 */ /* 0x000fe40000000000 */
[----:B------:R-:W-:Y:S01]  /*151b0*/  IMAD.MOV.U32 R39, RZ, RZ, 0x40000040 ;  /* 0x40000040ff277424 */ /* 0x000fe200078e00ff */
[----:B------:R-:W-:Y:S02]  /*151c0*/  WARPGROUP.DEPBAR.LE gsb0, 0x0 ;  /* 0x00008000000079c5 */ /* 0x000fe40000010000 */
[----:B------:R-:W-:-:S07]  /*151d0*/  WARPGROUP.ARRIVE ;  /* 0x00000000000079c5 */ /* 0x000fce0000000000 */
[----:B------:R-:W-:Y:S01]  /*151e0*/  HGMMA.64x96x16.F32.BF16 R88, gdesc[UR12].tnspB, R88, gsb0 ;  /* 0x416000000c5879f0 */ /* 0x000fe20008001858 */
[----:B------:R-:W-:Y:S02]  /*151f0*/  R2UR UR16, R38 ;  /* 0x00000000261072ca */ /* 0x000fe400000e0000 */
[----:B------:R-:W-:Y:S01]  /*15200*/  R2UR UR17, R39 ;  /* 0x00000000271172ca */ /* 0x000fe200000e0000 */
[----:B------:R-:W-:Y:S02]  /*15210*/  VIADD R38, R30, 0x6 ;  /* 0x000000061e267836 */ /* 0x000fe40000000000 */
[----:B------:R-:W-:-:S03]  /*15220*/  IMAD.MOV.U32 R39, RZ, RZ, 0x40000040 ;  /* 0x40000040ff277424 */ /* 0x000fc600078e00ff */
[----:B------:R-:W-:Y:S01]  /*15230*/  R2UR UR20, R38 ;  /* 0x00000000261472ca */ /* 0x000fe200000e0000 */
[----:B------:R-:W-:Y:S02]  /*15240*/  WARPGROUP.DEPBAR.LE gsb0, 0x0 ;  /* 0x00008000000079c5 */ /* 0x000fe40000010000 */
[----:B------:R-:W-:-:S06]  /*15250*/  WARPGROUP.ARRIVE ;  /* 0x00000000000079c5 */ /* 0x000fcc0000000000 */
[----:B------:R-:W-:Y:S01]  /*15260*/  HGMMA.64x96x16.F32.BF16 R88, gdesc[UR16].tnspB, R88, gsb0 ;  /* 0x41600000105879f0 */ /* 0x000fe20008001858 */
[----:B------:R-:W-:Y:S01]  /*15270*/  R2UR UR21, R39 ;  /* 0x00000000271572ca */ /* 0x000fe200000e0000 */
[----:B------:R-:W-:Y:S02]  /*15280*/  VIADD R38, R30, 0x600 ;  /* 0x000006001e267836 */ /* 0x000fe40000000000 */
[----:B------:R-:W-:-:S03]  /*15290*/  IMAD.MOV.U32 R39, RZ, RZ, 0x40000040 ;  /* 0x40000040ff277424 */ /* 0x000fc600078e00ff */
[----:B------:R-:W-:Y:S02]  /*152a0*/  R2UR UR24, R38 ;  /* 0x00000000261872ca */ /* 0x000fe400000e0000 */
[----:B------:R-:W-:Y:S01]  /*152b0*/  R2UR UR25, R39 ;  /* 0x00000000271972ca */ /* 0x000fe200000e0000 */
[----:B------:R-:W-:Y:S02]  /*152c0*/  WARPGROUP.DEPBAR.LE gsb0, 0x0 ;  /* 0x00008000000079c5 */ /* 0x000fe40000010000 */
[----:B------:R-:W-:-:S06]  /*152d0*/  WARPGROUP.ARRIVE ;  /* 0x00000000000079c5 */ /* 0x000fcc0000000000 */
[----:B------:R-:W-:Y:S01]  /*152e0*/  HGMMA.64x96x16.F32.BF16 R88, gdesc[UR20].tnspB, R88, gsb0 ;  /* 0x41600000145879f0 */ /* 0x000fe20008001858 */
        /* <DEDUP_REMOVED lines=18> */
[----:B------:R-:W2:Y:S01]  /*15410*/  LDL R30, [R1+0x20] ;  /* 0x00002000011e7983 */ /* 0x000ea20000100800 */
[----:B------:R-:W-:Y:S02]  /*15420*/  WARPGROUP.DEPBAR.LE gsb0, 0x0 ;  /* 0x00008000000079c5 */ /* 0x000fe40000010000 */
[----:B------:R-:W-:-:S06]  /*15430*/  WARPGROUP.ARRIVE ;  /* 0x00000000000079c5 */ /* 0x000fcc0000000000 */
[----:B------:R-:W-:Y:S03]  /*15440*/  HGMMA.64x96x16.F32.BF16 R88, gdesc[UR32].tnspB, R88, gsb0 ;  /* 0x41600000205879f0 */ /* 0x000fe60008001858 */
[----:B------:R-:W0:Y:S01]  /*15450*/  S2R R87, SR_TID.X ;  /* 0x0000000000577919 */ /* 0x000e220000002100 */
[----:B------:R-:W-:-:S04]  /*15460*/  FADD.FTZ R5, -R13, R5 ;  /* 0x000000050d057221 */ /* 0x000fc80000010100 */
[----:B------:R-:W-:Y:S01]  /*15470*/  FMUL.FTZ R5, R5, UR39 ;  /* 0x0000002705057c20 */ /* 0x000fe20008410000 */
[----:B------:R-:W-:Y:S02]  /*15480*/  WARPGROUP.DEPBAR.LE gsb0, 0x0 ;  /* 0x00008000000079c5 */ /* 0x000fe40000010000 */
[----:B------:R-:W-:-:S06]  /*15490*/  WARPGROUP.ARRIVE ;  /* 0x00000000000079c5 */ /* 0x000fcc0000000000 */
[----:B------:R-:W-:Y:S01]  /*154a0*/  HGMMA.64x96x16.F32.BF16 R88, gdesc[UR44].tnspB, R88, gsb0 ;  /* 0x416000002c5879f0 */ /* 0x000fe20008001858 */
[----:B0-----:R-:W-:Y:S02]  /*154b0*/  SHF.R.U32.HI R27, RZ, 0x7, R87 ;  /* 0x00000007ff1b7819 */ /* 0x001fe40000011657 */
[----:B------:R-:W-:-:S03]  /*154c0*/  ISETP.GE.U32.AND P2, PT, R87, 0x180, PT ;  /* 0x000001805700780c */ /* 0x000fc60003f46070 */
[----:B------:R-:W-:Y:S01]  /*154d0*/  VIADD R27, R27, 0x9 ;  /* 0x000000091b1b7836 */ /* 0x000fe20000000000 */
[----:B------:R-:W-:Y:S04]  /*154e0*/  MUFU.EX2 R5, R5 ;  /* 0x0000000500057308 */ /* 0x000fe80000000800 */
[----:B------:R-:W-:-:S04]  /*154f0*/  SEL R27, R27, 0x9, !P2 ;  /* 0x000000091b1b7807 */ /* 0x000fc80005000000 */
[----:B------:R-:W0:Y:S08]  /*15500*/  MUFU.EX2 R25, R25 ;  /* 0x0000001900197308 */ /* 0x000e300000000800 */
[----:B------:R-:W1:Y:S08]  /*15510*/  MUFU.EX2 R84, R84 ;  /* 0x0000005400547308 */ /* 0x000e700000000800 */
[----:B------:R-:W-:Y:S08]  /*15520*/  MUFU.EX2 R85, R85 ;  /* 0x0000005500557308 */ /* 0x000ff00000000800 */
[----:B------:R-:W-:Y:S01]  /*15530*/  MUFU.EX2 R86, R86 ;  /* 0x0000005600567308 */ /* 0x000fe20000000800 */
[----:B------:R-:W-:-:S07]  /*15540*/  @!P1 IMAD R10, R10, 0x8, R2 ;  /* 0x000000080a0a9824 */ /* 0x000fce00078e0202 */
[----:B------:R-:W3:Y:S01]  /*15550*/  MUFU.EX2 R21, R21 ;  /* 0x0000001500157308 */ /* 0x000ee20000000800 */
[----:B------:R-:W-:-:S07]  /*15560*/  @!P1 VIADD R10, R10, 0x2d860 ;  /* 0x0002d8600a0a9836 */ /* 0x000fce0000000000 */
[----:B------:R-:W4:Y:S01]  /*15570*/  MUFU.EX2 R14, R14 ;  /* 0x0000000e000e7308 */ /* 0x000f220000000800 */
[----:B0-----:R-:W-:Y:S01]  /*15580*/  FFMA.FTZ R3, R5, R3, R25 ;  /* 0x0000000305037223 */ /* 0x001fe20000010019 */
[----:B------:R-:W-:Y:S02]  /*15590*/  @!P1 PRMT R10, RZ, 0x654, R10 ;  /* 0x00000654ff0a9816 */ /* 0x000fe4000000000a */
[----:B-1----:R-:W-:Y:S01]  /*155a0*/  F2FP.BF16.F32.PACK_AB R25, R84, R25 ;  /* 0x000000195419723e */ /* 0x002fe200000010ff */
[----:B---3--:R-:W-:Y:S01]  /*155b0*/  FADD.FTZ R4, R21, R4 ;  /* 0x0000000415047221 */ /* 0x008fe20000010000 */
[----:B------:R-:W-:Y:S02]  /*155c0*/  WARPGROUP.DEPBAR.LE gsb0, 0x0 ;  /* 0x00008000000079c5 */ /* 0x000fe40000010000 */
[----:B------:R0:W-:Y:S06]  /*155d0*/  BAR.ARV R27, 0x100 ;  /* 0x0004001b0000751d */ /* 0x0001ec0000002000 */
[----:B0-----:R-:W-:-:S04]  /*155e0*/  @!P1 IMAD R27, R16, 0x8, R2 ;  /* 0x00000008101b9824 */ /* 0x001fc800078e0202 */
[----:B------:R-:W-:-:S05]  /*155f0*/  @!P1 VIADD R27, R27, 0x2d840 ;  /* 0x0002d8401b1b9836 */ /* 0x000fca0000000000 */
[----:B------:R-:W-:-:S04]  /*15600*/  @!P1 PRMT R27, RZ, 0x654, R27 ;  /* 0x00000654ff1b9816 */ /* 0x000fc8000000001b */
[----:B------:R0:W-:Y:S02]  /*15610*/  @!P1 SYNCS.ARRIVE.TRANS64.RED.A1T0 RZ, [R27+URZ], RZ ;  /* 0x000000ff1bff99a7 */ /* 0x0001e4000810043f */
[----:B0-----:R-:W-:Y:S01]  /*15620*/  F2FP.BF16.F32.PACK_AB R27, R86, R85 ;  /* 0x00000055561b723e */ /* 0x001fe200000010ff */
[----:B------:R0:W-:Y:S04]  /*15630*/  @!P1 SYNCS.ARRIVE.TRANS64.RED.A1T0 RZ, [R10+URZ], RZ ;  /* 0x000000ff0aff99a7 */ /* 0x0001e8000810043f */
[----:B------:R4:W-:Y:S02]  /*15640*/  STSM.16.M88.4 [R140+0x21800], R24 ;  /* 0x021800188c007844 */ /* 0x0009e40000000200 */
[C---:B----4-:R-:W-:Y:S02]  /*15650*/  F2FP.BF16.F32.PACK_AB R24, R14.reuse, R21 ;  /* 0x000000150e18723e */ /* 0x050fe400000010ff */
[----:B------:R-:W3:Y:S01]  /*15660*/  LDL R21, [R1+0x24] ;  /* 0x0000240001157983 */ /* 0x000ee20000100800 */
[----:B------:R-:W1:Y:S08]  /*15670*/  MUFU.EX2 R15, R15 ;  /* 0x0000000f000f7308 */ /* 0x000e700000000800 */
[----:B------:R-:W-:Y:S08]  /*15680*/  MUFU.EX2 R26, R28 ;  /* 0x0000001c001a7308 */ /* 0x000ff00000000800 */
[----:B------:R-:W-:Y:S08]  /*15690*/  MUFU.EX2 R80, R80 ;  /* 0x0000005000507308 */ /* 0x000ff00000000800 */
[----:B------:R-:W4:Y:S08]  /*156a0*/  MUFU.EX2 R81, R81 ;  /* 0x0000005100517308 */ /* 0x000f300000000800 */
[----:B------:R-:W-:Y:S08]  /*156b0*/  MUFU.EX2 R82, R82 ;  /* 0x0000005200527308 */ /* 0x000ff00000000800 */
[----:B------:R-:W5:Y:S01]  /*156c0*/  MUFU.EX2 R83, R83 ;  /* 0x0000005300537308 */ /* 0x000f620000000800 */
[----:B------:R-:W-:-:S04]  /*156d0*/  FADD.FTZ R4, R14, R4 ;  /* 0x000000040e047221 */ /* 0x000fc80000010000 */
[----:B-1----:R-:W-:Y:S01]  /*156e0*/  FADD.FTZ R4, R15, R4 ;  /* 0x000000040f047221 */ /* 0x002fe20000010000 */
[----:B------:R-:W-:Y:S01]  /*156f0*/  FADD.FTZ R3, R84, R3 ;  /* 0x0000000354037221 */ /* 0x000fe20000010000 */
[----:B----4-:R-:W-:Y:S02]  /*15700*/  F2FP.BF16.F32.PACK_AB R25, R81, R80 ;  /* 0x000000505119723e */ /* 0x010fe400000010ff */
[C---:B------:R-:W-:Y:S01]  /*15710*/  FADD.FTZ R4, R26.reuse, R4 ;  /* 0x000000041a047221 */ /* 0x040fe20000010000 */
[----:B------:R-:W-:Y:S01]  /*15720*/  F2FP.BF16.F32.PACK_AB R26, R26, R15 ;  /* 0x0000000f1a1a723e */ /* 0x000fe200000010ff */
[----:B------:R-:W-:Y:S01]  /*15730*/  FADD.FTZ R3, R85, R3 ;  /* 0x0000000355037221 */ /* 0x000fe20000010000 */
[----:B-----5:R-:W-:-:S03]  /*15740*/  F2FP.BF16.F32.PACK_AB R27, R83, R82 ;  /* 0x00000052531b723e */ /* 0x020fc600000010ff */
[----:B------:R-:W-:Y:S02]  /*15750*/  FADD.FTZ R3, R86, R3 ;  /* 0x0000000356037221 */ /* 0x000fe40000010000 */
[----:B--2---:R1:W-:Y:S01]  /*15760*/  STSM.16.M88.4 [R30], R24 ;  /* 0x000000181e007844 */ /* 0x0043e20000000200 */
[----:B------:R-:W-:Y:S01]  /*15770*/  MUFU.EX2 R32, R32 ;  /* 0x0000002000207308 */ /* 0x000fe20000000800 */
[----:B------:R-:W-:-:S07]  /*15780*/  FADD.FTZ R3, R80, R3 ;  /* 0x0000000350037221 */ /* 0x000fce0000010000 */
[----:B------:R-:W-:Y:S08]  /*15790*/  MUFU.EX2 R20, R20 ;  /* 0x0000001400147308 */ /* 0x000ff00000000800 */
[----:B-1----:R-:W1:Y:S01]  /*157a0*/  MUFU.EX2 R24, R29 ;  /* 0x0000001d00187308 */ /* 0x002e620000000800 */
[----:B------:R-:W-:-:S07]  /*157b0*/  FADD.FTZ R3, R81, R3 ;  /* 0x0000000351037221 */ /* 0x000fce0000010000 */
[----:B------:R-:W2:Y:S01]  /*157c0*/  MUFU.EX2 R26, R33 ;  /* 0x00000021001a7308 */ /* 0x000ea20000000800 */
[----:B------:R-:W-:-:S07]  /*157d0*/  FADD.FTZ R3, R82, R3 ;  /* 0x0000000352037221 */ /* 0x000fce0000010000 */
[----:B------:R-:W4:Y:S01]  /*157e0*/  MUFU.EX2 R25, R35 ;  /* 0x0000002300197308 */ /* 0x000f220000000800 */
[----:B-1----:R-:W-:Y:S01]  /*157f0*/  FADD.FTZ R4, R24, R4 ;  /* 0x0000000418047221 */ /* 0x002fe20000010000 */
[----:B------:R-:W-:-:S06]  /*15800*/  FADD.FTZ R3, R83, R3 ;  /* 0x0000000353037221 */ /* 0x000fcc0000010000 */
[----:B0-----:R-:W0:Y:S08]  /*15810*/  MUFU.EX2 R10, R36 ;  /* 0x00000024000a7308 */ /* 0x001e300000000800 */
[----:B------:R-:W1:Y:S01]  /*15820*/  MUFU.EX2 R27, R42 ;  /* 0x0000002a001b7308 */ /* 0x000e620000000800 */
[----:B------:R-:W-:Y:S01]  /*15830*/  FADD.FTZ R4, R32, R4 ;  /* 0x0000000420047221 */ /* 0x000fe20000010000 */
[----:B------:R-:W-:-:S06]  /*15840*/  FADD.FTZ R3, R20, R3 ;  /* 0x0000000314037221 */ /* 0x000fcc0000010000 */
[----:B------:R-:W5:Y:S08]  /*15850*/  MUFU.EX2 R28, R37 ;  /* 0x00000025001c7308 */ /* 0x000f700000000800 */
[----:B------:R-:W5:Y:S01]  /*15860*/  MUFU.EX2 R43, R43 ;  /* 0x0000002b002b7308 */ /* 0x000f620000000800 */
[----:B--2---:R-:W-:Y:S01]  /*15870*/  FADD.FTZ R4, R26, R4 ;  /* 0x000000041a047221 */ /* 0x004fe20000010000 */
[----:B----4-:R-:W-:-:S06]  /*15880*/  FADD.FTZ R3, R25, R3 ;  /* 0x0000000319037221 */ /* 0x010fcc0000010000 */
[----:B------:R-:W2:Y:S08]  /*15890*/  MUFU.EX2 R14, R40 ;  /* 0x00000028000e7308 */ /* 0x000eb00000000800 */
[----:B------:R-:W4:Y:S01]  /*158a0*/  MUFU.EX2 R11, R11 ;  /* 0x0000000b000b7308 */ /* 0x000f220000000800 */
[----:B0-----:R-:W-:Y:S01]  /*158b0*/  FADD.FTZ R4, R10, R4 ;  /* 0x000000040a047221 */ /* 0x001fe20000010000 */
[----:B-1----:R-:W-:-:S06]  /*158c0*/  FADD.FTZ R3, R27, R3 ;  /* 0x000000031b037221 */ /* 0x002fcc0000010000 */
[----:B------:R-:W0:Y:S08]  /*158d0*/  MUFU.EX2 R30, R41 ;  /* 0x00000029001e7308 */ /* 0x000e300000000800 */
[----:B------:R-:W1:Y:S01]  /*158e0*/  MUFU.EX2 R29, R46 ;  /* 0x0000002e001d7308 */ /* 0x000e620000000800 */
[----:B-----5:R-:W-:Y:S01]  /*158f0*/  FADD.FTZ R4, R28, R4 ;  /* 0x000000041c047221 */ /* 0x020fe20000010000 */
        /* <DEDUP_REMOVED lines=14> */
[----:B------:R-:W3:Y:S01]  /*159e0*/  MUFU.EX2 R54, R54 ;  /* 0x0000003600367308 */ /* 0x000ee20000000800 */
        /* <DEDUP_REMOVED lines=9> */
[----:B---3--:R-:W-:-:S06]  /*15a80*/  FADD.FTZ R4, R54, R4 ;  /* 0x0000000436047221 */ /* 0x008fcc0000010000 */
[----:B------:R-:W3:Y:S08]  /*15a90*/  MUFU.EX2 R56, R56 ;  /* 0x0000003800387308 */ /* 0x000ef00000000800 */
        /* <DEDUP_REMOVED lines=9> */
[----:B------:R-:W-:Y:S01]  /*15b30*/  F2FP.BF16.F32.PACK_AB R29, R29, R11 ;  /* 0x0000000b1d1d723e */ /* 0x000fe200000010ff */
[----:B---3--:R-:W-:Y:S01]  /*15b40*/  FADD.FTZ R3, R56, R3 ;  /* 0x0000000338037221 */ /* 0x008fe20000010000 */
[----:B-----5:R-:W-:-:S05]  /*15b50*/  FADD.FTZ R11, R59, R4 ;  /* 0x000000043b0b7221 */ /* 0x020fca0000010000 */
[----:B------:R-:W3:Y:S01]  /*15b60*/  MUFU.EX2 R66, R66 ;  /* 0x0000004200427308 */ /* 0x000ee20000000800 */
[----:B--2---:R-:W-:Y:S01]  /*15b70*/  FADD.FTZ R3, R57, R3 ;  /* 0x0000000339037221 */ /* 0x004fe20000010000 */
[----:B----4-:R-:W-:-:S06]  /*15b80*/  FADD.FTZ R4, R62, R11 ;  /* 0x0000000b3e047221 */ /* 0x010fcc0000010000 */
[----:B------:R-:W2:Y:S01]  /*15b90*/  MUFU.EX2 R61, R61 ;  /* 0x0000003d003d7308 */ /* 0x000ea20000000800 */
[----:B------:R-:W-:-:S07]  /*15ba0*/  F2FP.BF16.F32.PACK_AB R26, R10, R26 ;  /* 0x0000001a0a1a723e */ /* 0x000fce00000010ff */
[----:B------:R-:W4:Y:S01]  /*15bb0*/  MUFU.EX2 R67, R67 ;  /* 0x0000004300437308 */ /* 0x000f220000000800 */
[----:B0-----:R-:W-:Y:S01]  /*15bc0*/  FADD.FTZ R10, R60, R3 ;  /* 0x000000033c0a7221 */ /* 0x001fe20000010000 */
[----:B-1----:R-:W-:-:S06]  /*15bd0*/  FADD.FTZ R3, R63, R4 ;  /* 0x000000043f037221 */ /* 0x002fcc0000010000 */
[----:B------:R-:W0:Y:S08]  /*15be0*/  MUFU.EX2 R64, R64 ;  /* 0x0000004000407308 */ /* 0x000e300000000800 */
[----:B------:R-:W1:Y:S01]  /*15bf0*/  MUFU.EX2 R70, R70 ;  /* 0x0000004600467308 */ /* 0x000e620000000800 */
[----:B---3--:R-:W-:-:S07]  /*15c00*/  FADD.FTZ R4, R66, R3 ;  /* 0x0000000342047221 */ /* 0x008fce0000010000 */
        /* <DEDUP_REMOVED lines=9> */
[----:B------:R-:W1:Y:S08]  /*15ca0*/  MUFU.EX2 R41, R75 ;  /* 0x0000004b00297308 */ /* 0x000e700000000800 */
[----:B------:R-:W1:Y:S08]  /*15cb0*/  MUFU.EX2 R72, R72 ;  /* 0x0000004800487308 */ /* 0x000e700000000800 */
[----:B------:R-:W-:Y:S08]  /*15cc0*/  MUFU.EX2 R73, R73 ;  /* 0x0000004900497308 */ /* 0x000ff00000000800 */
[----:B------:R-:W-:Y:S08]  /*15cd0*/  MUFU.EX2 R76, R76 ;  /* 0x0000004c004c7308 */ /* 0x000ff00000000800 */
[----:B------:R-:W1:Y:S08]  /*15ce0*/  MUFU.EX2 R77, R77 ;  /* 0x0000004d004d7308 */ /* 0x000e700000000800 */
[----:B------:R-:W-:Y:S08]  /*15cf0*/  MUFU.EX2 R78, R78 ;  /* 0x0000004e004e7308 */ /* 0x000ff00000000800 */
[----:B------:R-:W1:Y:S01]  /*15d00*/  MUFU.EX2 R79, R79 ;  /* 0x0000004f004f7308 */ /* 0x000e620000000800 */
[----:B---3--:R-:W-:Y:S01]  /*15d10*/  FADD.FTZ R11, R65, R10 ;  /* 0x0000000a410b7221 */ /* 0x008fe20000010000 */
[----:B-----5:R-:W-:Y:S01]  /*15d20*/  FADD.FTZ R3, R71, R4 ;  /* 0x0000000447037221 */ /* 0x020fe20000010000 */
[----:B------:R-:W-:-:S02]  /*15d30*/  F2FP.BF16.F32.PACK_AB R24, R32, R24 ;  /* 0x000000182018723e */ /* 0x000fc400000010ff */
[----:B------:R-:W-:Y:S02]  /*15d40*/  F2FP.BF16.F32.PACK_AB R25, R25, R20 ;  /* 0x000000141919723e */ /* 0x000fe400000010ff */
[----:B------:R-:W-:Y:S02]  /*15d50*/  F2FP.BF16.F32.PACK_AB R27, R43, R27 ;  /* 0x0000001b2b1b723e */ /* 0x000fe400000010ff */
[----:B------:R-:W-:Y:S02]  /*15d60*/  F2FP.BF16.F32.PACK_AB R28, R14, R28 ;  /* 0x0000001c0e1c723e */ /* 0x000fe400000010ff */
[----:B------:R-:W-:Y:S02]  /*15d70*/  F2FP.BF16.F32.PACK_AB R30, R44, R30 ;  /* 0x0000001e2c1e723e */ /* 0x000fe400000010ff */
[----:B------:R-:W-:Y:S01]  /*15d80*/  F2FP.BF16.F32.PACK_AB R31, R50, R31 ;  /* 0x0000001f321f723e */ /* 0x000fe200000010ff */
[----:B--2---:R-:W-:Y:S01]  /*15d90*/  FADD.FTZ R11, R68, R11 ;  /* 0x0000000b440b7221 */ /* 0x004fe20000010000 */
[----:B----4-:R-:W-:Y:S01]  /*15da0*/  FADD.FTZ R4, R74, R3 ;  /* 0x000000034a047221 */ /* 0x010fe20000010000 */
[----:B------:R2:W-:Y:S01]  /*15db0*/  STSM.16.M88.4 [R142], R24 ;  /* 0x000000188e007844 */ /* 0x0005e20000000200 */
[----:B------:R-:W-:-:S02]  /*15dc0*/  F2FP.BF16.F32.PACK_AB R36, R48, R36 ;  /* 0x000000243024723e */ /* 0x000fc400000010ff */
[----:B------:R-:W-:Y:S01]  /*15dd0*/  F2FP.BF16.F32.PACK_AB R37, R54, R37 ;  /* 0x000000253625723e */ /* 0x000fe200000010ff */
[----:B------:R3:W-:Y:S01]  /*15de0*/  STSM.16.M88.4 [R141], R28 ;  /* 0x0000001c8d007844 */ /* 0x0007e20000000200 */
[----:B------:R-:W-:Y:S02]  /*15df0*/  F2FP.BF16.F32.PACK_AB R38, R52, R38 ;  /* 0x000000263426723e */ /* 0x000fe400000010ff */
[----:B------:R-:W-:Y:S01]  /*15e00*/  F2FP.BF16.F32.PACK_AB R39, R58, R39 ;  /* 0x000000273a27723e */ /* 0x000fe200000010ff */
[----:B0-----:R-:W-:Y:S01]  /*15e10*/  FADD.FTZ R11, R40, R11 ;  /* 0x0000000b280b7221 */ /* 0x001fe20000010000 */
[----:B-1----:R-:W-:Y:S01]  /*15e20*/  FADD.FTZ R4, R41, R4 ;  /* 0x0000000429047221 */ /* 0x002fe20000010000 */
[----:B------:R-:W-:Y:S02]  /*15e30*/  F2FP.BF16.F32.PACK_AB R40, R72, R40 ;  /* 0x000000284828723e */ /* 0x000fe400000010ff */
[----:B------:R-:W-:Y:S02]  /*15e40*/  F2FP.BF16.F32.PACK_AB R41, R77, R41 ;  /* 0x000000294d29723e */ /* 0x000fe400000010ff */
[----:B------:R-:W-:-:S02]  /*15e50*/  F2FP.BF16.F32.PACK_AB R42, R76, R73 ;  /* 0x000000494c2a723e */ /* 0x000fc400000010ff */
[----:B--2---:R-:W-:Y:S02]  /*15e60*/  F2FP.BF16.F32.PACK_AB R24, R56, R53 ;  /* 0x000000353818723e */ /* 0x004fe400000010ff */
[----:B------:R-:W-:Y:S02]  /*15e70*/  F2FP.BF16.F32.PACK_AB R25, R62, R59 ;  /* 0x0000003b3e19723e */ /* 0x000fe400000010ff */
[----:B------:R-:W-:Y:S02]  /*15e80*/  F2FP.BF16.F32.PACK_AB R26, R60, R57 ;  /* 0x000000393c1a723e */ /* 0x000fe400000010ff */
[----:B------:R-:W-:Y:S02]  /*15e90*/  F2FP.BF16.F32.PACK_AB R27, R66, R63 ;  /* 0x0000003f421b723e */ /* 0x000fe400000010ff */
[----:B---3--:R-:W-:Y:S02]  /*15ea0*/  F2FP.BF16.F32.PACK_AB R28, R64, R61 ;  /* 0x0000003d401c723e */ /* 0x008fe400000010ff */
[----:B------:R-:W-:-:S02]  /*15eb0*/  F2FP.BF16.F32.PACK_AB R29, R70, R67 ;  /* 0x00000043461d723e */ /* 0x000fc400000010ff */
[----:B------:R-:W-:Y:S02]  /*15ec0*/  F2FP.BF16.F32.PACK_AB R30, R68, R65 ;  /* 0x00000041441e723e */ /* 0x000fe400000010ff */
[----:B------:R-:W-:Y:S02]  /*15ed0*/  F2FP.BF16.F32.PACK_AB R31, R74, R71 ;  /* 0x000000474a1f723e */ /* 0x000fe400000010ff */
[----:B------:R-:W-:Y:S01]  /*15ee0*/  F2FP.BF16.F32.PACK_AB R43, R79, R78 ;  /* 0x0000004e4f2b723e */ /* 0x000fe200000010ff */
[----:B------:R0:W-:Y:S04]  /*15ef0*/  STSM.16.M88.4 [R140+0x27800], R36 ;  /* 0x027800248c007844 */ /* 0x0001e80000000200 */
[----:B------:R0:W-:Y:S04]  /*15f00*/  STSM.16.M88.4 [R21], R24 ;  /* 0x0000001815007844 */ /* 0x0001e80000000200 */
[----:B------:R0:W-:Y:S04]  /*15f10*/  STSM.16.M88.4 [R142+0x6000], R28 ;  /* 0x0060001c8e007844 */ /* 0x0001e80000000200 */
[----:B------:R0:W-:Y:S01]  /*15f20*/  STSM.16.M88.4 [R141+0x6000], R40 ;  /* 0x006000288d007844 */ /* 0x0001e20000000200 */
[----:B------:R-:W-:Y:S01]  /*15f30*/  @!PT LDS RZ, [RZ] ;  /* 0x00000000fffff984 */ /* 0x000fe20000000800 */
[----:B------:R-:W-:Y:S01]  /*15f40*/  @!PT LDS RZ, [RZ] ;  /* 0x00000000fffff984 */ /* 0x000fe20000000800 */
[----:B------:R-:W-:Y:S01]  /*15f50*/  @!PT LDS RZ, [RZ] ;  /* 0x00000000fffff984 */ /* 0x000fe20000000800 */
[----:B------:R-:W-:Y:S01]  /*15f60*/  @!PT LDS RZ, [RZ] ;  /* 0x00000000fffff984 */ /* 0x000fe20000000800 */
[----:B------:R1:W-:Y:S06]  /*15f70*/  MEMBAR.ALL.CTA ;  /* 0x0000000000007992 */ /* 0x0003ec0000008000 */
[----:B-1----:R-:W1:Y:S01]  /*15f80*/  FENCE.VIEW.ASYNC.S ;  /* 0x00000000000073c6 */ /* 0x002e620000000000 */
[----:B------:R-:W-:Y:S01]  /*15f90*/  ISETP.GT.AND P2, PT, R0, R155, PT ;  /* 0x0000009b0000720c */ /* 0x000fe20003f44270 */
[----:B------:R-:W-:Y:S01]  /*15fa0*/  FADD.FTZ R10, R72, R11 ;  /* 0x0000000b480a7221 */ /* 0x000fe20000010000 */
[----:B------:R-:W-:-:S03]  /*15fb0*/  FADD.FTZ R3, R77, R4 ;  /* 0x000000044d037221 */ /* 0x000fc60000010000 */
[----:B------:R-:W-:Y:S01]  /*15fc0*/  FADD.FTZ R11, R73, R10 ;  /* 0x0000000a490b7221 */ /* 0x000fe20000010000 */
[----:B------:R-:W-:Y:S01]  /*15fd0*/  FADD.FTZ R78, R78, R3 ;  /* 0x000000034e4e7221 */ /* 0x000fe20000010000 */
[-C--:B------:R-:W-:Y:S01]  /*15fe0*/  FMUL.FTZ R90, R90, R5.reuse ;  /* 0x000000055a5a7220 */ /* 0x080fe20000410000 */
[-C--:B------:R-:W-:Y:S01]  /*15ff0*/  FMUL.FTZ R91, R91, R5.reuse ;  /* 0x000000055b5b7220 */ /* 0x080fe20000410000 */
        /* <DEDUP_REMOVED lines=48> */
[----:B------:R-:W-:-:S02]  /*16300*/  VIADD R0, R0, 0xffffffff ;  /* 0xffffffff00007836 */ /* 0x000fc40000000000 */
[----:B------:R-:W-:Y:S02]  /*16310*/  IMAD.MOV.U32 R14, RZ, RZ, R18 ;  /* 0x000000ffff0e7224 */ /* 0x000fe400078e0012 */
[----:B------:R-:W-:Y:S02]  /*16320*/  IMAD.MOV.U32 R10, RZ, RZ, R16 ;  /* 0x000000ffff0a7224 */ /* 0x000fe400078e0010 */
[----:B------:R-:W-:Y:S02]  /*16330*/  IMAD.MOV.U32 R5, RZ, RZ, R13 ;  /* 0x000000ffff057224 */ /* 0x000fe400078e000d */
[----:B------:R-:W-:Y:S01]  /*16340*/  IMAD.MOV.U32 R11, RZ, RZ, R12 ;  /* 0x000000ffff0b7224 */ /* 0x000fe200078e000c */
[----:B-1----:R-:W-:Y:S01]  /*16350*/  NOP ;  /* 0x0000000000007918 */ /* 0x002fe20000000000 */
[----:B0-----:R-:W-:Y:S05]  /*16360*/  @P2 BRA `(.L_x_11453) ;  /* 0xffffffd400242947 */ /* 0x001fea000383ffff */
.L_x_11443:
[----:B------:R-:W2:Y:S02]  /*16370*/  LDL R5, [R1+0x44] ;  /* 0x0000440001057983 */ /* 0x000ea40000100800 */
[----:B--2---:R-:W-:-:S13]  /*16380*/  ISETP.GE.AND P2, PT, R0, R5, PT ;  /* 0x000000050000720c */ /* 0x004fda0003f46270 */
[----:B------:R-:W-:Y:S05]  /*16390*/  @!P2 BRA `(.L_x_11454) ;  /* 0x0000003c0000a947 */ /* 0x000fea0003800000 */
[----:B------:R-:W-:Y:S02]  /*163a0*/  IMAD.MOV.U32 R5, RZ, RZ, R13 ;  /* 0x000000ffff057224 */ /* 0x000fe400078e000d */
[----:B------:R-:W-:Y:S02]  /*163b0*/  IMAD.MOV.U32 R10, RZ, RZ, R12 ;  /* 0x000000ffff0a7224 */ /* 0x000fe400078e000c */
[----:B------:R-:W-:Y:S02]  /*163c0*/  IMAD.MOV.U32 R14, RZ, RZ, R18 ;  /* 0x000000ffff0e7224 */ /* 0x000fe400078e0012 */
[----:B------:R-:W-:-:S07]  /*163d0*/  IMAD.MOV.U32 R11, RZ, RZ, R16 ;  /* 0x000000ffff0b7224 */ /* 0x000fce00078e0010 */
.L_x_11472:
        /* <DEDUP_REMOVED lines=10> */
.L_x_11456:
[----:B------:R-:W-:Y:S01]  /*16480*/  IMAD R12, R16, 0x8, R2 ;  /* 0x00000008100c7824 */ /* 0x000fe200078e0202 */
[----:B------:R-:W-:-:S04]  /*16490*/  SHF.L.U32 R13, R18, 0x1f, RZ ;  /* 0x0000001f120d7819 */ /* 0x000fc800000006ff */
[----:B------:R0:W1:Y:S01]  /*164a0*/  SYNCS.PHASECHK.TRANS64.TRYWAIT P3, [R12+URZ+0x2d830], R13 ;  /* 0x02d8300d0c0075a7 */ /* 0x000062000806017f */
[----:B------:R-:W-:Y:S05]  /*164b0*/  @!P0 BRA `(.L_x_11457) ;  /* 0x0000000000048947 */ /* 0x000fea0003800000 */
[----:B------:R-:W-:Y:S01]  /*164c0*/  BPT.TRAP 0x1 ;  /* 0x000000040000795c */ /* 0x000fe20000300000 */
.L_x_11457:
[----:B------:R-:W-:Y:S04]  /*164d0*/  BSSY B0, `(.L_x_11455) ;  /* 0x0000004000007945 */ /* 0x000fe80003800000 */
[----:B-1----:R-:W-:Y:S05]  /*164e0*/  @P3 BRA `(.L_x_11458) ;  /* 0x0000000000083947 */ /* 0x002fea0003800000 */
[----:B------:R-:W1:Y:S02]  /*164f0*/  SYNCS.PHASECHK.TRANS64.TRYWAIT P3, [R12+URZ+0x2d830], R13 ;  /* 0x02d8300d0c0075a7 */ /* 0x000e64000806017f */
[----:B-1----:R-:W-:Y:S05]  /*16500*/  @!P3 BRA `(.L_x_11459) ;  /* 0x000000ec0040b947 */ /* 0x002fea0003800000 */
.L_x_11458:
[----:B------:R-:W-:Y:S05]  /*16510*/  BSYNC B0 ;  /* 0x0000000000007941 */ /* 0x000fea0003800000 */
.L_x_11455:
        /* <DEDUP_REMOVED lines=60> */
.L_x_11461:
[----:B------:R-:W-:Y:S01]  /*168e0*/  SHF.L.U32 R12, R14, 0x1f, RZ ;  /* 0x0000001f0e0c7819 */ /* 0x000fe200000006ff */
[----:B------:R-:W-:-:S04]  /*168f0*/  IMAD R13, R11, 0x8, R2 ;  /* 0x000000080b0d7824 */ /* 0x000fc800078e0202 */
[----:B------:R0:W1:Y:S01]  /*16900*/  SYNCS.PHASECHK.TRANS64.TRYWAIT P2, [R13+URZ+0x2d850], R12 ;  /* 0x02d8500c0d0075a7 */ /* 0x000062000804017f */
[----:B------:R-:W-:Y:S05]  /*16910*/  @!P0 BRA `(.L_x_11462) ;  /* 0x0000000000048947 */ /* 0x000fea0003800000 */
[----:B------:R-:W-:Y:S01]  /*16920*/  BPT.TRAP 0x1 ;  /* 0x000000040000795c */ /* 0x000fe20000300000 */
.L_x_11462:
[----:B-1----:R-:W-:Y:S05]  /*16930*/  @P2 BRA `(.L_x_11460) ;  /* 0x0000000000082947 */ /* 0x002fea0003800000 */
[----:B------:R-:W1:Y:S02]  /*16940*/  SYNCS.PHASECHK.TRANS64.TRYWAIT P2, [R13+URZ+0x2d850], R12 ;  /* 0x02d8500c0d0075a7 */ /* 0x000e64000804017f */
[----:B-1----:R-:W-:Y:S05]  /*16950*/  @!P2 BRA `(.L_x_11463) ;  /* 0x000000e80040a947 */ /* 0x002fea0003800000 */
.L_x_11460:
[----:B------:R-:W2:Y:S01]  /*16960*/  LDL R143, [R1+0x18] ;  /* 0x00001800018f7983 */ /* 0x000ea20000100800 */
[----:B------:R-:W3:Y:S03]  /*16970*/  @P5 LDC R14, c[0x0][0x44c] ;  /* 0x00011300ff0e5b82 */ /* 0x000ee60000000800 */
[----:B------:R-:W2:Y:S05]  /*16980*/  LDL R20, [R1+0x40] ;  /* 0x0000400001147983 */ /* 0x000eaa0000100800 */
[----:B01----:R-:W0:Y:S01]  /*16990*/  @P5 LDC R13, c[0x0][0x450] ;  /* 0x00011400ff0d5b82 */ /* 0x003e220000000800 */
[----:B------:R-:W-:Y:S05]  /*169a0*/  WARPSYNC.ALL ;  /* 0x0000000000007948 */ /* 0x000fea0003800000 */
[----:B--2---:R-:W-:-:S02]  /*169b0*/  IMAD.IADD R12, R20, 0x1, R143 ;  /* 0x00000001140c7824 */ /* 0x004fc400078e028f */
[----:B------:R-:W2:Y:S01]  /*169c0*/  LDL R143, [R1+0x3c] ;  /* 0x00003c00018f7983 */ /* 0x000ea20000100800 */
[----:B------:R-:W-:Y:S01]  /*169d0*/  IMAD.MOV.U32 R15, RZ, RZ, -0x7fffffe0 ;  /* 0x80000020ff0f7424 */ /* 0x000fe200078e00ff */
[----:B------:R-:W-:Y:S01]  /*169e0*/  WARPGROUP.ARRIVE ;  /* 0x00000000000079c5 */ /* 0x000fe20000000000 */
[----:B---3--:R-:W-:-:S05]  /*169f0*/  @P5 IMAD.HI.U32 R14, R12, R14, RZ ;  /* 0x0000000e0c0e5227 */ /* 0x008fca00078e00ff */
[----:B------:R-:W1:Y:S01]  /*16a00*/  S2R R145, SR_TID.X ;  /* 0x0000000000917919 */ /* 0x000e620000002100 */
[C---:B------:R-:W-:Y:S01]  /*16a10*/  R2UR UR11, R15.reuse ;  /* 0x000000000f0b72ca */ /* 0x040fe200000e0000 */
[----:B------:R-:W-:Y:S01]  /*16a20*/  IMAD.MOV.U32 R21, RZ, RZ, -0x7fffffe0 ;  /* 0x80000020ff157424 */ /* 0x000fe200078e00ff */
[----:B0-----:R-:W-:Y:S01]  /*16a30*/  @P5 SHF.R.U32.HI R12, RZ, R13, R14 ;  /* 0x0000000dff0c5219 */ /* 0x001fe2000001160e */
[----:B------:R-:W-:Y:S01]  /*16a40*/  VIADD R13, R2, 0x400 ;  /* 0x00000400020d7836 */ /* 0x000fe20000000000 */
[----:B------:R-:W-:Y:S01]  /*16a50*/  R2UR UR47, R15 ;  /* 0x000000000f2f72ca */ /* 0x000fe200000e0000 */
[----:B------:R-:W-:Y:S01]  /*16a60*/  IMAD.MOV.U32 R15, RZ, RZ, 0x40000040 ;  /* 0x40000040ff0f7424 */ /* 0x000fe200078e00ff */
[----:B------:R-:W-:Y:S02]  /*16a70*/  R2UR UR15, R21 ;  /* 0x00000000150f72ca */ /* 0x000fe400000e0000 */
[----:B------:R-:W-:Y:S02]  /*16a80*/  SHF.R.U32.HI R13, RZ, 0x4, R13 ;  /* 0x00000004ff0d7819 */ /* 0x000fe4000001160d */
[----:B------:R-:W-:Y:S01]  /*16a90*/  R2UR UR9, R15 ;  /* 0x000000000f0972ca */ /* 0x000fe200000e0000 */
[----:B------:R-:W-:Y:S01]  /*16aa0*/  IMAD.MOV.U32 R15, RZ, RZ, 0x40000040 ;  /* 0x40000040ff0f7424 */ /* 0x000fe200078e00ff */
[----:B------:R-:W-:-:S02]  /*16ab0*/  LOP3.LUT R13, R13, 0x3fff, RZ, 0xc0, !PT ;  /* 0x00003fff0d0d7812 */ /* 0x000fc400078ec0ff */
[----:B------:R-:W-:Y:S02]  /*16ac0*/  R2UR UR19, R21 ;  /* 0x00000000151372ca */ /* 0x000fe400000e0000 */
[----:B------:R-:W-:Y:S02]  /*16ad0*/  LOP3.LUT R13, R13, 0x2000000, RZ, 0xfc, !PT ;  /* 0x020000000d0d7812 */ /* 0x000fe400078efcff */
[C---:B------:R-:W-:Y:S02]  /*16ae0*/  R2UR UR23, R21.reuse ;  /* 0x00000000151772ca */ /* 0x040fe400000e0000 */
[----:B------:R-:W-:Y:S01]  /*16af0*/  R2UR UR27, R21 ;  /* 0x00000000151b72ca */ /* 0x000fe200000e0000 */
[----:B------:R-:W-:Y:S01]  /*16b00*/  IMAD R14, R11, 0x600, R13 ;  /* 0x000006000b0e7824 */ /* 0x000fe200078e020d */
[C---:B------:R-:W-:Y:S01]  /*16b10*/  R2UR UR31, R21.reuse ;  /* 0x00000000151f72ca */ /* 0x040fe200000e0000 */
[----:B------:R-:W-:Y:S01]  /*16b20*/  FMUL.FTZ R13, R24, UR48 ;  /* 0x00000030180d7c20 */ /* 0x000fe20008410000 */
[----:B------:R-:W-:Y:S01]  /*16b30*/  R2UR UR35, R21 ;  /* 0x00000000152372ca */ /* 0x000fe200000e0000 */
[C---:B------:R-:W-:Y:S01]  /*16b40*/  VIADD R20, R14.reuse, 0x40 ;  /* 0x000000400e147836 */ /* 0x040fe20000000000 */
[----:B------:R-:W-:Y:S01]  /*16b50*/  R2UR UR10, R14 ;  /* 0x000000000e0a72ca */ /* 0x000fe200000e0000 */
[----:B------:R-:W-:Y:S01]  /*16b60*/  IMAD.MOV.U32 R21, RZ, RZ, 0x40000040 ;  /* 0x40000040ff157424 */ /* 0x000fe200078e00ff */
[----:B------:R-:W-:Y:S01]  /*16b70*/  R2UR UR45, R15 ;  /* 0x000000000f2d72ca */ /* 0x000fe200000e0000 */
[----:B------:R-:W-:Y:S01]  /*16b80*/  FMUL.FTZ R15, R25, UR48 ;  /* 0x00000030190f7c20 */ /* 0x000fe20008410000 */
[----:B------:R-:W-:Y:S01]  /*16b90*/  R2UR UR14, R20 ;  /* 0x00000000140e72ca */ /* 0x000fe200000e0000 */
[----:B------:R-:W-:Y:S01]  /*16ba0*/  VIADD R20, R14, 0x80 ;  /* 0x000000800e147836 */ /* 0x000fe20000000000 */
[----:B------:R-:W-:Y:S01]  /*16bb0*/  R2UR UR13, R21 ;  /* 0x00000000150d72ca */ /* 0x000fe200000e0000 */
[----:B------:R-:W-:Y:S01]  /*16bc0*/  IMAD.MOV.U32 R21, RZ, RZ, 0x40000040 ;  /* 0x40000040ff157424 */ /* 0x000fe200078e00ff */
[----:B-1----:R-:W-:Y:S01]  /*16bd0*/  SHF.R.U32.HI R144, RZ, 0x7, R145 ;  /* 0x00000007ff907819 */ /* 0x002fe20000011691 */
[----:B------:R-:W-:Y:S01]  /*16be0*/  FMUL.FTZ R25, R29, UR48 ;  /* 0x000000301d197c20 */ /* 0x000fe20008410000 */
[----:B------:R-:W-:Y:S01]  /*16bf0*/  R2UR UR18, R20 ;  /* 0x00000000141272ca */ /* 0x000fe200000e0000 */
[----:B------:R-:W-:Y:S01]  /*16c00*/  VIADD R20, R14, 0xc0 ;  /* 0x000000c00e147836 */ /* 0x000fe20000000000 */
[----:B------:R-:W-:Y:S01]  /*16c10*/  R2UR UR17, R21 ;  /* 0x00000000151172ca */ /* 0x000fe200000e0000 */
[----:B------:R-:W-:Y:S01]  /*16c20*/  IMAD.MOV.U32 R21, RZ, RZ, 0x40000040 ;  /* 0x40000040ff157424 */ /* 0x000fe200078e00ff */
[----:B------:R-:W-:Y:S01]  /*16c30*/  ISETP.GE.U32.AND P2, PT, R145, 0x180, PT ;  /* 0x000001809100780c */ /* 0x000fe20003f46070 */
[----:B------:R-:W-:Y:S01]  /*16c40*/  FMUL.FTZ R29, R33, UR48 ;  /* 0x00000030211d7c20 */ /* 0x000fe20008410000 */
[----:B------:R-:W-:Y:S01]  /*16c50*/  R2UR UR22, R20 ;  /* 0x00000000141672ca */ /* 0x000fe200000e0000 */
[----:B------:R-:W-:Y:S01]  /*16c60*/  VIADD R20, R14, 0x100 ;  /* 0x000001000e147836 */ /* 0x000fe20000000000 */
[----:B------:R-:W-:Y:S01]  /*16c70*/  R2UR UR21, R21 ;  /* 0x00000000151572ca */ /* 0x000fe200000e0000 */
[----:B------:R-:W-:-:S02]  /*16c80*/  IMAD.MOV.U32 R21, RZ, RZ, 0x40000040 ;  /* 0x40000040ff157424 */ /* 0x000fc400078e00ff */
[----:B------:R-:W-:Y:S01]  /*16c90*/  FMUL.FTZ R33, R38, UR48 ;  /* 0x0000003026217c20 */ /* 0x000fe20008410000 */
[----:B------:R-:W-:Y:S01]  /*16ca0*/  FMUL.FTZ R38, R43, UR48 ;  /* 0x000000302b267c20 */ /* 0x000fe20008410000 */
[----:B------:R-:W-:Y:S01]  /*16cb0*/  R2UR UR26, R20 ;  /* 0x00000000141a72ca */ /* 0x000fe200000e0000 */
[----:B------:R-:W-:Y:S01]  /*16cc0*/  VIADD R20, R14, 0x140 ;  /* 0x000001400e147836 */ /* 0x000fe20000000000 */
[----:B------:R-:W-:Y:S01]  /*16cd0*/  R2UR UR25, R21 ;  /* 0x00000000151972ca */ /* 0x000fe200000e0000 */
[----:B------:R-:W-:Y:S02]  /*16ce0*/  IMAD.MOV.U32 R21, RZ, RZ, 0x40000040 ;  /* 0x40000040ff157424 */ /* 0x000fe400078e00ff */
[----:B------:R-:W-:Y:S01]  /*16cf0*/  FMUL.FTZ R43, R48, UR48 ;  /* 0x00000030302b7c20 */ /* 0x000fe20008410000 */
[----:B------:R-:W-:Y:S01]  /*16d00*/  FMUL.FTZ R48, R54, UR48 ;  /* 0x0000003036307c20 */ /* 0x000fe20008410000 */
[----:B------:R-:W-:Y:S01]  /*16d10*/  R2UR UR30, R20 ;  /* 0x00000000141e72ca */ /* 0x000fe200000e0000 */
[C---:B------:R-:W-:Y:S01]  /*16d20*/  VIADD R20, R14.reuse, 0x180 ;  /* 0x000001800e147836 */ /* 0x040fe20000000000 */
[----:B------:R-:W-:Y:S01]  /*16d30*/  R2UR UR29, R21 ;  /* 0x00000000151d72ca */ /* 0x000fe200000e0000 */
[----:B------:R-:W-:-:S02]  /*16d40*/  VIADD R14, R14, 0x1c0 ;  /* 0x000001c00e0e7836 */ /* 0x000fc40000000000 */
[----:B------:R-:W-:Y:S01]  /*16d50*/  FMUL.FTZ R54, R58, UR48 ;  /* 0x000000303a367c20 */ /* 0x000fe20008410000 */
[----:B------:R-:W-:Y:S01]  /*16d60*/  IMAD.MOV.U32 R21, RZ, RZ, 0x40000040 ;  /* 0x40000040ff157424 */ /* 0x000fe200078e00ff */
[----:B------:R-:W-:Y:S01]  /*16d70*/  R2UR UR34, R20 ;  /* 0x00000000142272ca */ /* 0x000fe200000e0000 */
[----:B------:R-:W-:Y:S01]  /*16d80*/  FMUL.FTZ R58, R62, UR48 ;  /* 0x000000303e3a7c20 */ /* 0x000fe20008410000 */
[----:B------:R-:W-:Y:S01]  /*16d90*/  R2UR UR46, R14 ;  /* 0x000000000e2e72ca */ /* 0x000fe200000e0000 */
[----:B------:R-:W0:Y:S01]  /*16da0*/  SHFL.IDX PT, R145, R12, RZ, 0x1c1f ;  /* 0x001c1fff0c917589 */ /* 0x000e2200000e0000 */
[----:B------:R-:W-:Y:S01]  /*16db0*/  R2UR UR33, R21 ;  /* 0x00000000152172ca */ /* 0x000fe200000e0000 */
        /* <DEDUP_REMOVED lines=44> */
[----:B--2---:R-:W-:Y:S01]  /*17080*/  LOP3.LUT R14, R143, 0x10000, RZ, 0xfc, !PT ;  /* 0x000100008f0e7812 */ /* 0x004fe200078efcff */
[----:B------:R-:W-:Y:S01]  /*17090*/  FMUL.FTZ R143, R81, UR48 ;  /* 0x00000030518f7c20 */ /* 0x000fe20008410000 */
[----:B------:R-:W-:-:S02]  /*170a0*/  IMAD.SHL.U32 R81, R0, 0x80, RZ ;  /* 0x0000008000517824 */ /* 0x000fc400078e00ff */
[C---:B------:R-:W-:Y:S01]  /*170b0*/  R2UR UR8, R14.reuse ;  /* 0x000000000e0872ca */ /* 0x040fe200000e0000 */
[----:B------:R-:W-:Y:S02]  /*170c0*/  VIADD R20, R14, 0x2 ;  /* 0x000000020e147836 */ /* 0x000fe40000000000 */
[----:B------:R-:W2:Y:S03]  /*170d0*/  MUFU.TANH R143, R143 ;  /* 0x0000008f008f7308 */ /* 0x000ea60000002400 */
[----:B------:R-:W-:Y:S01]  /*170e0*/  R2UR UR12, R20 ;  /* 0x00000000140c72ca */ /* 0x000fe200000e0000 */
[----:B------:R-:W-:-:S05]  /*170f0*/  VIADD R20, R14, 0x4 ;  /* 0x000000040e147836 */ /* 0x000fca0000000000 */
[----:B------:R-:W-:Y:S01]  /*17100*/  R2UR UR16, R20 ;  /* 0x00000000141072ca */ /* 0x000fe200000e0000 */
[----:B------:R-:W-:Y:S01]  /*17110*/  HGMMA.64x96x16.F32.BF16 R88, gdesc[UR8].tnspB, R88, gsb0 ;  /* 0x41600000085879f0 */ /* 0x000fe20008001858 */
[----:B------:R-:W-:-:S05]  /*17120*/  VIADD R20, R14, 0x6 ;  /* 0x000000060e147836 */ /* 0x000fca0000000000 */
[----:B------:R-:W-:Y:S01]  /*17130*/  R2UR UR20, R20 ;  /* 0x00000000141472ca */ /* 0x000fe200000e0000 */
[----:B------:R-:W-:-:S05]  /*17140*/  VIADD R20, R14, 0x600 ;  /* 0x000006000e147836 */ /* 0x000fca0000000000 */
[----:B------:R-:W-:Y:S01]  /*17150*/  R2UR UR24, R20 ;  /* 0x00000000141872ca */ /* 0x000fe200000e0000 */
[----:B------:R-:W-:-:S05]  /*17160*/  VIADD R20, R14, 0x602 ;  /* 0x000006020e147836 */ /* 0x000fca0000000000 */
[----:B------:R-:W-:Y:S01]  /*17170*/  R2UR UR28, R20 ;  /* 0x00000000141c72ca */ /* 0x000fe200000e0000 */
[C---:B------:R-:W-:Y:S02]  /*17180*/  VIADD R20, R14.reuse, 0x604 ;  /* 0x000006040e147836 */ /* 0x040fe40000000000 */
[----:B------:R-:W-:-:S03]  /*17190*/  VIADD R14, R14, 0x606 ;  /* 0x000006060e0e7836 */ /* 0x000fc60000000000 */
        /* <DEDUP_REMOVED lines=110> */
[----:B-1234-:R-:W-:Y:S06]  /*17880*/  @!P4 BRA `(.L_x_11464) ;  /* 0x000000000058c947 */ /* 0x01efec0003800000 */
        /* <DEDUP_REMOVED lines=12> */
.L_x_11466:
[----:B------:R-:W-:-:S05]  /*17950*/  IMAD.U32 R155, RZ, RZ, UR5 ;  /* 0x00000005ff9b7e24 */ /* 0x000fca000f8e00ff */
[----:B------:R-:W-:-:S13]  /*17960*/  ISETP.NE.AND P2, PT, R155, 0x1, PT ;  /* 0x000000019b00780c */ /* 0x000fda0003f45270 */
[----:B------:R-:W0:Y:S02]  /*17970*/  @P2 LDC.64 R50, c[0x0][0x9e8] ;  /* 0x00027a00ff322b82 */ /* 0x000e240000000a00 */
[----:B0-----:R-:W-:-:S05]  /*17980*/  @P2 IMAD.HI.U32 R50, R145, R50, RZ ;  /* 0x0000003291322227 */ /* 0x001fca00078e00ff */
[----:B------:R-:W-:-:S07]  /*17990*/  @P2 SHF.R.U32.HI R145, RZ, R51, R50 ;  /* 0x00000033ff912219 */ /* 0x000fce0000011632 */
.L_x_11467:
[----:B------:R-:W-:Y:S05]  /*179a0*/  BSYNC B0 ;  /* 0x0000000000007941 */ /* 0x000fea0003800000 */
.L_x_11465:
[----:B------:R-:W-:-:S04]  /*179b0*/  IMAD R145, R145, R155, -R81 ;  /* 0x0000009b91917224 */ /* 0x000fc800078e0a51 */
[----:B------:R-:W-:-:S05]  /*179c0*/  IMAD R145, R139, -0x2, R145 ;  /* 0xfffffffe8b917824 */ /* 0x000fca00078e0291 */
[----:B------:R-:W-:Y:S02]  /*179d0*/  VIMNMX R85, R85, R145, !PT ;  /* 0x0000009155557248 */ /* 0x000fe40007fe0100 */
[----:B------:R-:W-:-:S07]  /*179e0*/  VIADDMNMX R86, R145, R155, R86, PT ;  /* 0x0000009b91567246 */ /* 0x000fce0003800156 */
.L_x_11464:
[----:B------:R-:W-:Y:S01]  /*179f0*/  ISETP.GT.AND P3, PT, R0, -0x1, PT ;  /* 0xffffffff0000780c */ /* 0x000fe20003f64270 */
[----:B------:R-:W0:Y:S03]  /*17a00*/  SHFL.IDX PT, R12, R12, 0x1, 0x1c1f ;  /* 0x003c1f000c0c7f89 */ /* 0x000e2600000e0000 */
[----:B------:R-:W-:-:S04]  /*17a10*/  ISETP.GT.AND P2, PT, R85, RZ, P3 ;  /* 0x000000ff5500720c */ /* 0x000fc80001f44270 */
[----:B------:R-:W-:-:S04]  /*17a20*/  ISETP.LT.OR P2, PT, R86, 0x1, P2 ;  /* 0x000000015600780c */ /* 0x000fc80001741670 */
[----:B------:R-:W-:Y:S02]  /*17a30*/  FSEL R50, R13, -INF , !P2 ;  /* 0xff8000000d327808 */ /* 0x000fe40005000000 */
[----:B------:R-:W-:-:S04]  /*17a40*/  ISETP.GT.AND P2, PT, R85, 0x1, P3 ;  /* 0x000000015500780c */ /* 0x000fc80001f44270 */
[----:B------:R-:W-:-:S04]  /*17a50*/  ISETP.LT.OR P2, PT, R86, 0x2, P2 ;  /* 0x000000025600780c */ /* 0x000fc80001741670 */
[----:B------:R-:W-:Y:S02]  /*17a60*/  FSEL R15, R15, -INF , !P2 ;  /* 0xff8000000f0f7808 */ /* 0x000fe40005000000 */
[----:B------:R-:W-:Y:S01]  /*17a70*/  ISETP.GT.AND P2, PT, R85, 0x8, P3 ;  /* 0x000000085500780c */ /* 0x000fe20001f44270 */
[--C-:B0-----:R-:W-:Y:S02]  /*17a80*/  IMAD.IADD R144, R144, 0x1, R12.reuse ;  /* 0x0000000190907824 */ /* 0x101fe400078e020c */
[----:B------:R-:W-:Y:S01]  /*17a90*/  IMAD.IADD R87, R87, 0x1, R12 ;  /* 0x0000000157577824 */ /* 0x000fe200078e020c */
        /* <DEDUP_REMOVED lines=102> */
.L_x_11470:
[----:B------:R-:W-:-:S05]  /*18100*/  IMAD.U32 R85, RZ, RZ, UR5 ;  /* 0x00000005ff557e24 */ /* 0x000fca000f8e00ff */
[----:B------:R-:W-:-:S13]  /*18110*/  ISETP.NE.AND P2, PT, R85, 0x1, PT ;  /* 0x000000015500780c */ /* 0x000fda0003f45270 */
[----:B------:R-:W0:Y:S02]  /*18120*/  @P2 LDC.64 R12, c[0x0][0x9e8] ;  /* 0x00027a00ff0c2b82 */ /* 0x000e240000000a00 */
[----:B0-----:R-:W-:-:S05]  /*18130*/  @P2 IMAD.HI.U32 R12, R51, R12, RZ ;  /* 0x0000000c330c2227 */ /* 0x001fca00078e00ff */
[----:B------:R-:W-:-:S07]  /*18140*/  @P2 SHF.R.U32.HI R51, RZ, R13, R12 ;  /* 0x0000000dff332219 */ /* 0x000fce000001160c */
.L_x_11471:
[----:B------:R-:W-:Y:S05]  /*18150*/  BSYNC B0 ;  /* 0x0000000000007941 */ /* 0x000fea0003800000 */
.L_x_11469:
[----:B------:R-:W-:-:S04]  /*18160*/  IMAD R51, R51, R85, -R81 ;  /* 0x0000005533337224 */ /* 0x000fc800078e0a51 */
[----:B------:R-:W-:-:S05]  /*18170*/  IMAD R51, R139, -0x2, R51 ;  /* 0xfffffffe8b337824 */ /* 0x000fca00078e0233 */
[----:B------:R-:W-:Y:S02]  /*18180*/  VIMNMX R87, R87, R51, !PT ;  /* 0x0000003357577248 */ /* 0x000fe40007fe0100 */
[----:B------:R-:W-:-:S07]  /*18190*/  VIADDMNMX R144, R51, R85, R144, PT ;  /* 0x0000005533907246 */ /* 0x000fce0003800190 */
.L_x_11468:
        /* <DEDUP_REMOVED lines=94> */
[----:B------:R-:W-:Y:S01]  /*18780*/  FFMA.FTZ R10, R84, UR39, -R10 ;  /* 0x00000027540a7c23 */ /* 0x000fe2000801080a */
[----:B------:R-:W-:Y:S01]  /*18790*/  FSEL R30, R30, -INF , !P2 ;  /* 0xff8000001e1e7808 */ /* 0x000fe20005000000 */
[----:B------:R-:W0:Y:S01]  /*187a0*/  MUFU.EX2 R32, R50 ;  /* 0x0000003200207308 */ /* 0x000e220000000800 */
[----:B------:R-:W-:-:S04]  /*187b0*/  ISETP.GT.AND P2, PT, R87, 0x18, P3 ;  /* 0x000000185700780c */ /* 0x000fc80001f44270 */
[----:B------:R-:W-:-:S03]  /*187c0*/  ISETP.LT.OR P2, PT, R144, 0x19, P2 ;  /* 0x000000199000780c */ /* 0x000fc60001741670 */
[----:B------:R-:W1:Y:S01]  /*187d0*/  MUFU.EX2 R15, R15 ;  /* 0x0000000f000f7308 */ /* 0x000e620000000800 */
[----:B------:R-:W-:Y:S02]  /*187e0*/  FSEL R84, R33, -INF , !P2 ;  /* 0xff80000021547808 */ /* 0x000fe40005000000 */
[----:B------:R-:W-:-:S04]  /*187f0*/  ISETP.GT.AND P2, PT, R87, 0x19, P3 ;  /* 0x000000195700780c */ /* 0x000fc80001f44270 */
[----:B------:R-:W-:Y:S01]  /*18800*/  ISETP.LT.OR P2, PT, R144, 0x1a, P2 ;  /* 0x0000001a9000780c */ /* 0x000fe20001741670 */
[----:B------:R-:W3:Y:S01]  /*18810*/  MUFU.EX2 R21, R21 ;  /* 0x0000001500157308 */ /* 0x000ee20000000800 */
[----:B0-----:R-:W-:Y:S02]  /*18820*/  FFMA.FTZ R4, R11, R4, R32 ;  /* 0x000000040b047223 */ /* 0x001fe40000010020 */
[----:B------:R-:W-:Y:S02]  /*18830*/  FSEL R85, R34, -INF , !P2 ;  /* 0xff80000022557808 */ /* 0x000fe40005000000 */
[----:B------:R-:W-:-:S03]  /*18840*/  ISETP.GT.AND P2, PT, R87, 0x20, P3 ;  /* 0x000000205700780c */ /* 0x000fc60001f44270 */
[----:B------:R-:W0:Y:S01]  /*18850*/  MUFU.EX2 R25, R25 ;  /* 0x0000001900197308 */ /* 0x000e220000000800 */
[----:B------:R-:W-:Y:S01]  /*18860*/  ISETP.LT.OR P2, PT, R144, 0x21, P2 ;  /* 0x000000219000780c */ /* 0x000fe20001741670 */
[C---:B-1----:R-:W-:Y:S01]  /*18870*/  FADD.FTZ R4, R15.reuse, R4 ;  /* 0x000000040f047221 */ /* 0x042fe20000010000 */
[----:B------:R-:W-:Y:S02]  /*18880*/  F2FP.BF16.F32.PACK_AB R32, R15, R32 ;  /* 0x000000200f20723e */ /* 0x000fe400000010ff */
[----:B------:R-:W-:Y:S02]  /*18890*/  FSEL R36, R36, -INF , !P2 ;  /* 0xff80000024247808 */ /* 0x000fe40005000000 */
[----:B------:R-:W-:Y:S01]  /*188a0*/  ISETP.GT.AND P2, PT, R87, 0x21, P3 ;  /* 0x000000215700780c */ /* 0x000fe20001f44270 */
[----:B------:R-:W1:Y:S01]  /*188b0*/  MUFU.EX2 R27, R27 ;  /* 0x0000001b001b7308 */ /* 0x000e620000000800 */
[----:B---3--:R-:W-:Y:S02]  /*188c0*/  FADD.FTZ R4, R21, R4 ;  /* 0x0000000415047221 */ /* 0x008fe40000010000 */
[----:B------:R-:W-:-:S04]  /*188d0*/  ISETP.LT.OR P2, PT, R144, 0x22, P2 ;  /* 0x000000229000780c */ /* 0x000fc80001741670 */
[----:B------:R-:W-:Y:S01]  /*188e0*/  FSEL R38, R38, -INF , !P2 ;  /* 0xff80000026267808 */ /* 0x000fe20005000000 */
[----:B------:R-:W3:Y:S01]  /*188f0*/  MUFU.EX2 R29, R29 ;  /* 0x0000001d001d7308 */ /* 0x000ee20000000800 */
[----:B------:R-:W-:Y:S01]  /*18900*/  ISETP.GT.AND P2, PT, R87, 0x28, P3 ;  /* 0x000000285700780c */ /* 0x000fe20001f44270 */
[C---:B0-----:R-:W-:Y:S01]  /*18910*/  FADD.FTZ R4, R25.reuse, R4 ;  /* 0x0000000419047221 */ /* 0x041fe20000010000 */
[----:B------:R-:W-:Y:S02]  /*18920*/  F2FP.BF16.F32.PACK_AB R34, R25, R21 ;  /* 0x000000151922723e */ /* 0x000fe400000010ff */
[----:B------:R-:W-:-:S03]  /*18930*/  ISETP.LT.OR P2, PT, R144, 0x29, P2 ;  /* 0x000000299000780c */ /* 0x000fc60001741670 */
[----:B------:R-:W-:Y:S01]  /*18940*/  MUFU.EX2 R31, R31 ;  /* 0x0000001f001f7308 */ /* 0x000fe20000000800 */
[----:B------:R-:W-:Y:S01]  /*18950*/  FSEL R40, R40, -INF , !P2 ;  /* 0xff80000028287808 */ /* 0x000fe20005000000 */
[----:B-1----:R-:W-:Y:S01]  /*18960*/  FADD.FTZ R4, R27, R4 ;  /* 0x000000041b047221 */ /* 0x002fe20000010000 */
[----:B------:R-:W-:-:S04]  /*18970*/  ISETP.GT.AND P2, PT, R87, 0x29, P3 ;  /* 0x000000295700780c */ /* 0x000fc80001f44270 */
[----:B------:R-:W-:Y:S01]  /*18980*/  ISETP.LT.OR P2, PT, R144, 0x2a, P2 ;  /* 0x0000002a9000780c */ /* 0x000fe20001741670 */
[----:B------:R-:W-:Y:S01]  /*18990*/  MUFU.EX2 R51, R51 ;  /* 0x0000003300337308 */ /* 0x000fe20000000800 */
[----:B---3--:R-:W-:Y:S02]  /*189a0*/  FADD.FTZ R4, R29, R4 ;  /* 0x000000041d047221 */ /* 0x008fe40000010000 */
[----:B------:R-:W-:Y:S02]  /*189b0*/  FSEL R42, R42, -INF , !P2 ;  /* 0xff8000002a2a7808 */ /* 0x000fe40005000000 */
[----:B------:R-:W-:-:S03]  /*189c0*/  ISETP.GT.AND P2, PT, R87, 0x30, P3 ;  /* 0x000000305700780c */ /* 0x000fc60001f44270 */
[----:B------:R-:W-:Y:S01]  /*189d0*/  MUFU.EX2 R81, R81 ;  /* 0x0000005100517308 */ /* 0x000fe20000000800 */
[----:B------:R-:W-:-:S04]  /*189e0*/  ISETP.LT.OR P2, PT, R144, 0x31, P2 ;  /* 0x000000319000780c */ /* 0x000fc80001741670 */
[----:B------:R-:W-:Y:S02]  /*189f0*/  FSEL R44, R44, -INF , !P2 ;  /* 0xff8000002c2c7808 */ /* 0x000fe40005000000 */
[----:B------:R-:W-:Y:S01]  /*18a00*/  ISETP.GT.AND P2, PT, R87, 0x31, P3 ;  /* 0x000000315700780c */ /* 0x000fe20001f44270 */
[----:B------:R-:W-:Y:S03]  /*18a10*/  MUFU.EX2 R37, R37 ;  /* 0x0000002500257308 */ /* 0x000fe60000000800 */
[----:B------:R-:W-:-:S04]  /*18a20*/  ISETP.LT.OR P2, PT, R144, 0x32, P2 ;  /* 0x000000329000780c */ /* 0x000fc80001741670 */
[----:B------:R-:W-:Y:S01]  /*18a30*/  FSEL R46, R46, -INF , !P2 ;  /* 0xff8000002e2e7808 */ /* 0x000fe20005000000 */
[----:B------:R-:W-:Y:S01]  /*18a40*/  MUFU.EX2 R39, R39 ;  /* 0x0000002700277308 */ /* 0x000fe20000000800 */
[----:B------:R-:W-:-:S04]  /*18a50*/  ISETP.GT.AND P2, PT, R87, 0x38, P3 ;  /* 0x000000385700780c */ /* 0x000fc80001f44270 */
[----:B------:R-:W-:-:S03]  /*18a60*/  ISETP.LT.OR P2, PT, R144, 0x39, P2 ;  /* 0x000000399000780c */ /* 0x000fc60001741670 */
[----:B------:R-:W-:Y:S01]  /*18a70*/  MUFU.EX2 R41, R41 ;  /* 0x0000002900297308 */ /* 0x000fe20000000800 */
[----:B------:R-:W-:Y:S02]  /*18a80*/  FSEL R48, R48, -INF , !P2 ;  /* 0xff80000030307808 */ /* 0x000fe40005000000 */
[----:B------:R-:W-:-:S04]  /*18a90*/  ISETP.GT.AND P2, PT, R87, 0x39, P3 ;  /* 0x000000395700780c */ /* 0x000fc80001f44270 */
[----:B------:R-:W-:Y:S01]  /*18aa0*/  ISETP.LT.OR P2, PT, R144, 0x3a, P2 ;  /* 0x0000003a9000780c */ /* 0x000fe20001741670 */
[----:B------:R-:W-:Y:S03]  /*18ab0*/  MUFU.EX2 R43, R43 ;  /* 0x0000002b002b7308 */ /* 0x000fe60000000800 */
        /* <DEDUP_REMOVED lines=61> */
[----:B------:R-:W-:-:S04]  /*18e90*/  ISETP.GT.AND P2, PT, R87, RZ, P3 ;  /* 0x000000ff5700720c */ /* 0x000fc80001f44270 */
[----:B------:R-:W-:-:S03]  /*18ea0*/  ISETP.LT.OR P2, PT, R144, 0x1, P2 ;  /* 0x000000019000780c */ /* 0x000fc60001741670 */
[----:B------:R-:W-:Y:S01]  /*18eb0*/  MUFU.EX2 R10, R10 ;  /* 0x0000000a000a7308 */ /* 0x000fe20000000800 */
[----:B------:R-:W-:Y:S02]  /*18ec0*/  FSEL R14, R14, -INF , !P2 ;  /* 0xff8000000e0e7808 */ /* 0x000fe40005000000 */
        /* <DEDUP_REMOVED lines=47> */
[--C-:B------:R-:W-:Y:S01]  /*191c0*/  FFMA.FTZ R14, R14, UR39, -R15.reuse ;  /* 0x000000270e0e7c23 */ /* 0x100fe2000801080f */
[--C-:B------:R-:W-:Y:S01]  /*191d0*/  FFMA.FTZ R20, R20, UR39, -R15.reuse ;  /* 0x0000002714147c23 */ /* 0x100fe2000801080f */
[----:B------:R-:W-:Y:S01]  /*191e0*/  FSEL R26, R13, RZ, P2 ;  /* 0x000000ff0d1a7208 */ /* 0x000fe20001000000 */
[--C-:B------:R-:W-:Y:S01]  /*191f0*/  FFMA.FTZ R25, R28, UR39, -R15.reuse ;  /* 0x000000271c197c23 */ /* 0x100fe2000801080f */
[----:B------:R-:W-:Y:S01]  /*19200*/  MUFU.EX2 R21, R21 ;  /* 0x0000001500157308 */ /* 0x000fe20000000800 */
[--C-:B------:R-:W-:Y:S01]  /*19210*/  FFMA.FTZ R36, R36, UR39, -R15.reuse ;  /* 0x0000002724247c23 */ /* 0x100fe2000801080f */
[----:B------:R-:W-:Y:S01]  /*19220*/  FFMA.FTZ R50, R38, UR39, -R15 ;  /* 0x0000002726327c23 */ /* 0x000fe2000801080f */
[----:B------:R-:W-:Y:S01]  /*19230*/  FADD.FTZ R26, -R26, R5 ;  /* 0x000000051a1a7221 */ /* 0x000fe20000010100 */
[--C-:B------:R-:W-:Y:S01]  /*19240*/  FFMA.FTZ R42, R42, UR39, -R15.reuse ;  /* 0x000000272a2a7c23 */ /* 0x100fe2000801080f */
[--C-:B------:R-:W-:Y:S01]  /*19250*/  FFMA.FTZ R38, R46, UR39, -R15.reuse ;  /* 0x000000272e267c23 */ /* 0x100fe2000801080f */
[--C-:B------:R-:W-:Y:S01]  /*19260*/  FFMA.FTZ R54, R54, UR39, -R15.reuse ;  /* 0x0000002736367c23 */ /* 0x100fe2000801080f */
[----:B------:R-:W-:Y:S01]  /*19270*/  FMUL.FTZ R5, R26, UR39 ;  /* 0x000000271a057c20 */ /* 0x000fe20008410000 */
        /* <DEDUP_REMOVED lines=13> */
[----:B------:R-:W1:Y:S08]  /*19350*/  MUFU.EX2 R24, R24 ;  /* 0x0000001800187308 */ /* 0x000e700000000800 */
[----:B------:R-:W3:Y:S01]  /*19360*/  MUFU.EX2 R5, R5 ;  /* 0x0000000500057308 */ /* 0x000ee20000000800 */
[----:B0-----:R-:W-:-:S07]  /*19370*/  F2FP.BF16.F32.PACK_AB R33, R20, R14 ;  /* 0x0000000e1421723e */ /* 0x001fce00000010ff */
[----:B------:R-:W0:Y:S01]  /*19380*/  MUFU.EX2 R25, R25 ;  /* 0x0000001900197308 */ /* 0x000e220000000800 */
[----:B-1----:R-:W-:-:S05]  /*19390*/  F2FP.BF16.F32.PACK_AB R35, R24, R21 ;  /* 0x000000151823723e */ /* 0x002fca00000010ff */
[----:B------:R1:W-:Y:S02]  /*193a0*/  STSM.16.M88.4 [R140+0x21800], R32 ;  /* 0x021800208c007844 */ /* 0x0003e40000000200 */
[----:B------:R-:W-:Y:S01]  /*193b0*/  MUFU.EX2 R36, R36 ;  /* 0x0000002400247308 */ /* 0x000fe20000000800 */
[----:B---3--:R-:W-:Y:S01]  /*193c0*/  FFMA.FTZ R14, R5, R3, R14 ;  /* 0x00000003050e7223 */ /* 0x008fe2000001000e */
[----:B------:R-:W-:-:S03]  /*193d0*/  FFMA.FTZ R3, R52, UR39, -R15 ;  /* 0x0000002734037c23 */ /* 0x000fc6000801080f */
[----:B------:R-:W-:Y:S01]  /*193e0*/  FADD.FTZ R14, R20, R14 ;  /* 0x0000000e140e7221 */ /* 0x000fe20000010000 */
[--C-:B------:R-:W-:Y:S02]  /*193f0*/  FFMA.FTZ R20, R56, UR39, -R15.reuse ;  /* 0x0000002738147c23 */ /* 0x100fe4000801080f */
[----:B------:R-:W-:Y:S01]  /*19400*/  MUFU.EX2 R50, R50 ;  /* 0x0000003200327308 */ /* 0x000fe20000000800 */
[----:B------:R-:W-:Y:S01]  /*19410*/  FADD.FTZ R26, R21, R14 ;  /* 0x0000000e151a7221 */ /* 0x000fe20000010000 */
[----:B------:R-:W-:-:S03]  /*19420*/  FFMA.FTZ R21, R58, UR39, -R15 ;  /* 0x000000273a157c23 */ /* 0x000fc6000801080f */
[----:B------:R-:W-:Y:S01]  /*19430*/  FADD.FTZ R26, R24, R26 ;  /* 0x0000001a181a7221 */ /* 0x000fe20000010000 */
[--C-:B-1----:R-:W-:Y:S01]  /*19440*/  FFMA.FTZ R32, R30, UR39, -R15.reuse ;  /* 0x000000271e207c23 */ /* 0x102fe2000801080f */
[--C-:B------:R-:W-:Y:S01]  /*19450*/  FFMA.FTZ R33, R84, UR39, -R15.reuse ;  /* 0x0000002754217c23 */ /* 0x100fe2000801080f */
[--C-:B------:R-:W-:Y:S01]  /*19460*/  FFMA.FTZ R35, R85, UR39, -R15.reuse ;  /* 0x0000002755237c23 */ /* 0x100fe2000801080f */
[----:B0-----:R-:W-:Y:S01]  /*19470*/  FADD.FTZ R28, R25, R26 ;  /* 0x0000001a191c7221 */ /* 0x001fe20000010000 */
[--C-:B------:R-:W-:Y:S01]  /*19480*/  FFMA.FTZ R84, R40, UR39, -R15.reuse ;  /* 0x0000002728547c23 */ /* 0x100fe2000801080f */
[----:B------:R-:W-:Y:S01]  /*19490*/  F2FP.BF16.F32.PACK_AB R24, R29, R27 ;  /* 0x0000001b1d18723e */ /* 0x000fe200000010ff */
[----:B------:R-:W0:Y:S01]  /*194a0*/  MUFU.EX2 R32, R32 ;  /* 0x0000002000207308 */ /* 0x000e220000000800 */
[--C-:B------:R-:W-:Y:S01]  /*194b0*/  FFMA.FTZ R34, R44, UR39, -R15.reuse ;  /* 0x000000272c227c23 */ /* 0x100fe2000801080f */
[--C-:B------:R-:W-:Y:S01]  /*194c0*/  FFMA.FTZ R40, R48, UR39, -R15.reuse ;  /* 0x0000002730287c23 */ /* 0x100fe2000801080f */
[----:B------:R-:W-:Y:S01]  /*194d0*/  FADD.FTZ R27, R31, R4 ;  /* 0x000000041f1b7221 */ /* 0x000fe20000010000 */
[--C-:B------:R-:W-:Y:S01]  /*194e0*/  FFMA.FTZ R44, R64, UR39, -R15.reuse ;  /* 0x00000027402c7c23 */ /* 0x100fe2000801080f */
[C---:B------:R-:W-:Y:S01]  /*194f0*/  F2FP.BF16.F32.PACK_AB R26, R51.reuse, R31 ;  /* 0x0000001f331a723e */ /* 0x040fe200000010ff */
[----:B------:R-:W-:Y:S01]  /*19500*/  FFMA.FTZ R15, R82, UR39, -R15 ;  /* 0x00000027520f7c23 */ /* 0x000fe2000801080f */
[----:B------:R-:W-:Y:S01]  /*19510*/  FADD.FTZ R27, R51, R27 ;  /* 0x0000001b331b7221 */ /* 0x000fe20000010000 */
[----:B------:R-:W1:Y:S01]  /*19520*/  MUFU.EX2 R33, R33 ;  /* 0x0000002100217308 */ /* 0x000e620000000800 */
[----:B------:R-:W-:-:S02]  /*19530*/  F2FP.BF16.F32.PACK_AB R30, R41, R39 ;  /* 0x00000027291e723e */ /* 0x000fc400000010ff */
[----:B------:R-:W-:-:S04]  /*19540*/  FADD.FTZ R27, R81, R27 ;  /* 0x0000001b511b7221 */ /* 0x000fc80000010000 */
[----:B------:R-:W-:Y:S01]  /*19550*/  FADD.FTZ R27, R37, R27 ;  /* 0x0000001b251b7221 */ /* 0x000fe20000010000 */
[----:B------:R-:W3:Y:S01]  /*19560*/  MUFU.EX2 R35, R35 ;  /* 0x0000002300237308 */ /* 0x000ee20000000800 */
[C---:B0-----:R-:W-:Y:S01]  /*19570*/  FADD.FTZ R28, R32.reuse, R28 ;  /* 0x0000001c201c7221 */ /* 0x041fe20000010000 */
[----:B------:R-:W-:Y:S01]  /*19580*/  F2FP.BF16.F32.PACK_AB R25, R32, R25 ;  /* 0x000000192019723e */ /* 0x000fe200000010ff */
[----:B------:R-:W-:-:S04]  /*19590*/  FADD.FTZ R27, R39, R27 ;  /* 0x0000001b271b7221 */ /* 0x000fc80000010000 */
[----:B------:R-:W-:Y:S01]  /*195a0*/  FADD.FTZ R27, R41, R27 ;  /* 0x0000001b291b7221 */ /* 0x000fe20000010000 */
[----:B------:R-:W0:Y:S01]  /*195b0*/  MUFU.EX2 R84, R84 ;  /* 0x0000005400547308 */ /* 0x000e220000000800 */
[----:B-1----:R-:W-:Y:S01]  /*195c0*/  FADD.FTZ R29, R33, R28 ;  /* 0x0000001c211d7221 */ /* 0x002fe20000010000 */
[----:B------:R-:W-:Y:S01]  /*195d0*/  F2FP.BF16.F32.PACK_AB R28, R37, R81 ;  /* 0x00000051251c723e */ /* 0x000fe200000010ff */
[----:B------:R-:W-:-:S04]  /*195e0*/  FADD.FTZ R27, R43, R27 ;  /* 0x0000001b2b1b7221 */ /* 0x000fc80000010000 */
[----:B------:R-:W-:Y:S01]  /*195f0*/  FADD.FTZ R27, R45, R27 ;  /* 0x0000001b2d1b7221 */ /* 0x000fe20000010000 */
[----:B------:R-:W1:Y:S01]  /*19600*/  MUFU.EX2 R42, R42 ;  /* 0x0000002a002a7308 */ /* 0x000e620000000800 */
[----:B---3--:R-:W-:Y:S02]  /*19610*/  FADD.FTZ R29, R35, R29 ;  /* 0x0000001d231d7221 */ /* 0x008fe40000010000 */
[----:B------:R-:W-:Y:S02]  /*19620*/  FADD.FTZ R27, R47, R27 ;  /* 0x0000001b2f1b7221 */ /* 0x000fe40000010000 */
[----:B------:R-:W-:Y:S02]  /*19630*/  FADD.FTZ R29, R36, R29 ;  /* 0x0000001d241d7221 */ /* 0x000fe40000010000 */
[----:B------:R-:W-:Y:S01]  /*19640*/  FADD.FTZ R27, R49, R27 ;  /* 0x0000001b311b7221 */ /* 0x000fe20000010000 */
[----:B------:R-:W3:Y:S01]  /*19650*/  MUFU.EX2 R34, R34 ;  /* 0x0000002200227308 */ /* 0x000ee20000000800 */
[----:B------:R-:W-:-:S02]  /*19660*/  FADD.FTZ R29, R50, R29 ;  /* 0x0000001d321d7221 */ /* 0x000fc40000010000 */
[----:B------:R-:W-:Y:S01]  /*19670*/  FADD.FTZ R31, R53, R27 ;  /* 0x0000001b351f7221 */ /* 0x000fe20000010000 */
[----:B------:R-:W-:Y:S01]  /*19680*/  F2FP.BF16.F32.PACK_AB R27, R35, R33 ;  /* 0x00000021231b723e */ /* 0x000fe200000010ff */
[----:B0-----:R-:W-:Y:S02]  /*19690*/  FADD.FTZ R29, R84, R29 ;  /* 0x0000001d541d7221 */ /* 0x001fe40000010000 */
[----:B------:R-:W-:Y:S01]  /*196a0*/  FADD.FTZ R31, R55, R31 ;  /* 0x0000001f371f7221 */ /* 0x000fe20000010000 */
[----:B------:R-:W0:Y:S01]  /*196b0*/  MUFU.EX2 R38, R38 ;  /* 0x0000002600267308 */ /* 0x000e220000000800 */
[C---:B-1----:R-:W-:Y:S01]  /*196c0*/  FADD.FTZ R29, R42.reuse, R29 ;  /* 0x0000001d2a1d7221 */ /* 0x042fe20000010000 */
[----:B--2---:R1:W-:Y:S01]  /*196d0*/  STSM.16.M88.4 [R86], R24 ;  /* 0x0000001856007844 */ /* 0x0043e20000000200 */
[----:B------:R-:W-:Y:S01]  /*196e0*/  FADD.FTZ R33, R57, R31 ;  /* 0x0000001f39217221 */ /* 0x000fe20000010000 */
[----:B------:R-:W-:-:S04]  /*196f0*/  F2FP.BF16.F32.PACK_AB R31, R42, R84 ;  /* 0x000000542a1f723e */ /* 0x000fc800000010ff */
[----:B------:R-:W2:Y:S01]  /*19700*/  MUFU.EX2 R40, R40 ;  /* 0x0000002800287308 */ /* 0x000ea20000000800 */
[----:B---3--:R-:W-:-:S07]  /*19710*/  FADD.FTZ R29, R34, R29 ;  /* 0x0000001d221d7221 */ /* 0x008fce0000010000 */
[----:B------:R-:W3:Y:S01]  /*19720*/  MUFU.EX2 R3, R3 ;  /* 0x0000000300037308 */ /* 0x000ee20000000800 */
[----:B0-----:R-:W-:-:S07]  /*19730*/  FADD.FTZ R29, R38, R29 ;  /* 0x0000001d261d7221 */ /* 0x001fce0000010000 */
[----:B------:R-:W0:Y:S01]  /*19740*/  MUFU.EX2 R14, R54 ;  /* 0x00000036000e7308 */ /* 0x000e220000000800 */
[----:B--2---:R-:W-:-:S07]  /*19750*/  FADD.FTZ R29, R40, R29 ;  /* 0x0000001d281d7221 */ /* 0x004fce0000010000 */
        /* <DEDUP_REMOVED lines=13> */
[----:B---3--:R-:W-:Y:S01]  /*19830*/  FADD.FTZ R35, R44, R35 ;  /* 0x000000232c237221 */ /* 0x008fe20000010000 */
[----:B------:R-:W-:Y:S01]  /*19840*/  FADD.FTZ R33, R59, R33 ;  /* 0x000000213b217221 */ /* 0x000fe20000010000 */
[----:B------:R-:W-:Y:S02]  /*19850*/  F2FP.BF16.F32.PACK_AB R29, R50, R36 ;  /* 0x00000024321d723e */ /* 0x000fe400000010ff */
[----:B------:R-:W3:Y:S03]  /*19860*/  LDL R36, [R1+0x24] ;  /* 0x0000240001247983 */ /* 0x000ee60000100800 */
[----:B------:R-:W4:Y:S01]  /*19870*/  MUFU.EX2 R70, R70 ;  /* 0x0000004600467308 */ /* 0x000f220000000800 */
[----:B0-----:R-:W-:Y:S01]  /*19880*/  FADD.FTZ R35, R66, R35 ;  /* 0x0000002342237221 */ /* 0x001fe20000010000 */
[----:B------:R-:W-:-:S06]  /*19890*/  FADD.FTZ R33, R61, R33 ;  /* 0x000000213d217221 */ /* 0x000fcc0000010000 */
[----:B------:R-:W0:Y:S01]  /*198a0*/  MUFU.EX2 R72, R72 ;  /* 0x0000004800487308 */ /* 0x000e220000000800 */
[----:B--2---:R-:W-:-:S07]  /*198b0*/  FADD.FTZ R35, R68, R35 ;  /* 0x0000002344237221 */ /* 0x004fce0000010000 */
[----:B------:R-:W2:Y:S01]  /*198c0*/  MUFU.EX2 R74, R74 ;  /* 0x0000004a004a7308 */ /* 0x000ea20000000800 */
[----:B------:R-:W-:Y:S01]  /*198d0*/  FADD.FTZ R32, R63, R33 ;  /* 0x000000213f207221 */ /* 0x000fe20000010000 */
[----:B----4-:R-:W-:-:S06]  /*198e0*/  FADD.FTZ R35, R70, R35 ;  /* 0x0000002346237221 */ /* 0x010fcc0000010000 */
[----:B------:R-:W4:Y:S01]  /*198f0*/  MUFU.EX2 R76, R76 ;  /* 0x0000004c004c7308 */ /* 0x000f220000000800 */
[----:B0-----:R-:W-:-:S07]  /*19900*/  FADD.FTZ R35, R72, R35 ;  /* 0x0000002348237221 */ /* 0x001fce0000010000 */
[----:B------:R-:W0:Y:S01]  /*19910*/  MUFU.EX2 R33, R78 ;  /* 0x0000004e00217308 */ /* 0x000e220000000800 */
[----:B--2---:R-:W-:Y:S01]  /*19920*/  FADD.FTZ R35, R74, R35 ;  /* 0x000000234a237221 */ /* 0x004fe20000010000 */
[----:B------:R2:W-:Y:S06]  /*19930*/  STSM.16.M88.4 [R142], R28 ;  /* 0x0000001c8e007844 */ /* 0x0005ec0000000200 */
[----:B------:R-:W5:Y:S01]  /*19940*/  MUFU.EX2 R79, R79 ;  /* 0x0000004f004f7308 */ /* 0x000f620000000800 */
[----:B-1----:R-:W-:Y:S02]  /*19950*/  F2FP.BF16.F32.PACK_AB R27, R3, R40 ;  /* 0x00000028031b723e */ /* 0x002fe400000010ff */
[----:B--2---:R-:W-:Y:S01]  /*19960*/  F2FP.BF16.F32.PACK_AB R29, R20, R14 ;  /* 0x0000000e141d723e */ /* 0x004fe200000010ff */
[----:B----4-:R-:W-:-:S04]  /*19970*/  FADD.FTZ R14, R76, R35 ;  /* 0x000000234c0e7221 */ /* 0x010fc80000010000 */
[----:B0-----:R-:W-:-:S04]  /*19980*/  FADD.FTZ R14, R33, R14 ;  /* 0x0000000e210e7221 */ /* 0x001fc80000010000 */
[----:B-----5:R-:W-:Y:S02]  /*19990*/  FADD.FTZ R3, R79, R14 ;  /* 0x0000000e4f037221 */ /* 0x020fe40000010000 */
[----:B------:R-:W2:Y:S01]  /*199a0*/  LDL R14, [R1+0x44] ;  /* 0x00004400010e7983 */ /* 0x000ea20000100800 */
[----:B------:R-:W-:-:S04]  /*199b0*/  FADD.FTZ R32, R65, R32 ;  /* 0x0000002041207221 */ /* 0x000fc80000010000 */
[----:B------:R-:W-:-:S04]  /*199c0*/  FADD.FTZ R32, R67, R32 ;  /* 0x0000002043207221 */ /* 0x000fc80000010000 */
[----:B------:R-:W-:Y:S01]  /*199d0*/  FADD.FTZ R32, R69, R32 ;  /* 0x0000002045207221 */ /* 0x000fe20000010000 */
[----:B------:R-:W-:Y:S03]  /*199e0*/  MUFU.EX2 R80, R80 ;  /* 0x0000005000507308 */ /* 0x000fe60000000800 */
[----:B------:R-:W-:-:S05]  /*199f0*/  FADD.FTZ R32, R71, R32 ;  /* 0x0000002047207221 */ /* 0x000fca0000010000 */
[----:B------:R-:W0:Y:S01]  /*19a00*/  MUFU.EX2 R15, R15 ;  /* 0x0000000f000f7308 */ /* 0x000e220000000800 */
[----:B------:R-:W-:Y:S01]  /*19a10*/  FADD.FTZ R32, R73, R32 ;  /* 0x0000002049207221 */ /* 0x000fe20000010000 */
[----:B------:R-:W-:Y:S02]  /*19a20*/  F2FP.BF16.F32.PACK_AB R24, R45, R43 ;  /* 0x0000002b2d18723e */ /* 0x000fe400000010ff */
[----:B------:R-:W-:Y:S01]  /*19a30*/  F2FP.BF16.F32.PACK_AB R26, R49, R47 ;  /* 0x0000002f311a723e */ /* 0x000fe200000010ff */
[----:B------:R-:W-:Y:S01]  /*19a40*/  FADD.FTZ R32, R75, R32 ;  /* 0x000000204b207221 */ /* 0x000fe20000010000 */
[----:B------:R-:W-:Y:S02]  /*19a50*/  F2FP.BF16.F32.PACK_AB R25, R38, R34 ;  /* 0x000000222619723e */ /* 0x000fe400000010ff */
[----:B------:R-:W-:Y:S02]  /*19a60*/  F2FP.BF16.F32.PACK_AB R28, R55, R53 ;  /* 0x00000035371c723e */ /* 0x000fe400000010ff */
[----:B------:R-:W-:-:S02]  /*19a70*/  F2FP.BF16.F32.PACK_AB R30, R59, R57 ;  /* 0x000000393b1e723e */ /* 0x000fc400000010ff */
[----:B------:R-:W-:Y:S01]  /*19a80*/  F2FP.BF16.F32.PACK_AB R31, R46, R21 ;  /* 0x000000152e1f723e */ /* 0x000fe200000010ff */
[----:B------:R-:W-:Y:S01]  /*19a90*/  FADD.FTZ R32, R77, R32 ;  /* 0x000000204d207221 */ /* 0x000fe20000010000 */
[----:B------:R1:W-:Y:S01]  /*19aa0*/  STSM.16.M88.4 [R141], R24 ;  /* 0x000000188d007844 */ /* 0x0003e20000000200 */
[----:B------:R-:W-:Y:S02]  /*19ab0*/  F2FP.BF16.F32.PACK_AB R33, R79, R33 ;  /* 0x000000214f21723e */ /* 0x000fe400000010ff */
[C---:B------:R-:W-:Y:S01]  /*19ac0*/  FADD.FTZ R20, R143.reuse, R32 ;  /* 0x000000208f147221 */ /* 0x040fe20000010000 */
[----:B------:R4:W-:Y:S01]  /*19ad0*/  STSM.16.M88.4 [R140+0x27800], R28 ;  /* 0x0278001c8c007844 */ /* 0x0009e20000000200 */
[----:B------:R-:W-:Y:S02]  /*19ae0*/  F2FP.BF16.F32.PACK_AB R32, R143, R77 ;  /* 0x0000004d8f20723e */ /* 0x000fe400000010ff */
[----:B------:R-:W-:Y:S02]  /*19af0*/  F2FP.BF16.F32.PACK_AB R34, R10, R83 ;  /* 0x000000530a22723e */ /* 0x000fe400000010ff */
[----:B0-----:R-:W-:-:S02]  /*19b00*/  F2FP.BF16.F32.PACK_AB R35, R15, R80 ;  /* 0x000000500f23723e */ /* 0x001fc400000010ff */
[----:B-1----:R-:W-:Y:S02]  /*19b10*/  F2FP.BF16.F32.PACK_AB R24, R63, R61 ;  /* 0x0000003d3f18723e */ /* 0x002fe400000010ff */
[----:B------:R-:W-:Y:S02]  /*19b20*/  F2FP.BF16.F32.PACK_AB R26, R67, R65 ;  /* 0x00000041431a723e */ /* 0x000fe400000010ff */
[----:B------:R-:W-:Y:S02]  /*19b30*/  F2FP.BF16.F32.PACK_AB R25, R44, R4 ;  /* 0x000000042c19723e */ /* 0x000fe400000010ff */
[----:B------:R-:W-:Y:S02]  /*19b40*/  F2FP.BF16.F32.PACK_AB R27, R68, R66 ;  /* 0x00000042441b723e */ /* 0x000fe400000010ff */
[----:B----4-:R-:W-:Y:S02]  /*19b50*/  F2FP.BF16.F32.PACK_AB R28, R71, R69 ;  /* 0x00000045471c723e */ /* 0x010fe400000010ff */
[----:B------:R-:W-:-:S02]  /*19b60*/  F2FP.BF16.F32.PACK_AB R30, R75, R73 ;  /* 0x000000494b1e723e */ /* 0x000fc400000010ff */
[----:B------:R-:W-:Y:S02]  /*19b70*/  F2FP.BF16.F32.PACK_AB R29, R72, R70 ;  /* 0x00000046481d723e */ /* 0x000fe400000010ff */
[----:B------:R-:W-:Y:S01]  /*19b80*/  F2FP.BF16.F32.PACK_AB R31, R76, R74 ;  /* 0x0000004a4c1f723e */ /* 0x000fe200000010ff */
        /* <DEDUP_REMOVED lines=52> */
[----:B------:R-:W-:-:S02]  /*19ed0*/  IMAD.MOV.U32 R11, RZ, RZ, R16 ;  /* 0x000000ffff0b7224 */ /* 0x000fc400078e0010 */
[----:B------:R-:W-:Y:S02]  /*19ee0*/  IMAD.MOV.U32 R10, RZ, RZ, R12 ;  /* 0x000000ffff0a7224 */ /* 0x000fe400078e000c */
[----:B------:R-:W-:Y:S01]  /*19ef0*/  IMAD.MOV.U32 R5, RZ, RZ, R13 ;  /* 0x000000ffff057224 */ /* 0x000fe200078e000d */
[----:B---3--:R0:W-:Y:S04]  /*19f00*/  STSM.16.M88.4 [R36], R24 ;  /* 0x0000001824007844 */ /* 0x0081e80000000200 */
        /* <DEDUP_REMOVED lines=9> */
.L_x_11454:
[----:B------:R-:W-:Y:S05]  /*19fa0*/  WARPSYNC.ALL ;  /* 0x0000000000007948 */ /* 0x000fea0003800000 */
[----:B------:R-:W-:Y:S06]  /*19fb0*/  BAR.ARV 0x8, 0x200 ;  /* 0x0208000000007b1d */ /* 0x000fec0000002000 */
[----:B------:R-:W-:Y:S05]  /*19fc0*/  @!P0 BRA `(.L_x_11473) ;  /* 0x0000000000048947 */ /* 0x000fea0003800000 */
[----:B------:R-:W-:Y:S01]  /*19fd0*/  BPT.TRAP 0x1 ;  /* 0x000000040000795c */ /* 0x000fe20000300000 */
.L_x_11473:
[----:B------:R-:W-:Y:S01]  /*19fe0*/  IMAD R11, R16, 0x8, R2 ;  /* 0x00000008100b7824 */ /* 0x000fe200078e0202 */
[----:B------:R-:W-:-:S04]  /*19ff0*/  SHF.L.U32 R0, R18, 0x1f, RZ ;  /* 0x0000001f12007819 */ /* 0x000fc800000006ff */
[----:B------:R0:W1:Y:S01]  /*1a000*/  SYNCS.PHASECHK.TRANS64.TRYWAIT P2, [R11+URZ+0x2d850], R0 ;  /* 0x02d850000b0075a7 */ /* 0x000062000804017f */
[----:B------:R-:W-:Y:S05]  /*1a010*/  @!P0 BRA `(.L_x_11474) ;  /* 0x0000000000048947 */ /* 0x000fea0003800000 */
[----:B------:R-:W-:Y:S01]  /*1a020*/  BPT.TRAP 0x1 ;  /* 0x000000040000795c */ /* 0x000fe20000300000 */
.L_x_11474:
[----:B------:R-:W2:Y:S01]  /*1a030*/  LDL.LU R5, [R1+0x3c] ;  /* 0x00003c0001057983 */ /* 0x000ea20000300800 */
[----:B------:R-:W-:Y:S02]  /*1a040*/  VIADD R2, R2, 0x400 ;  /* 0x0000040002027836 */ /* 0x000fe40000000000 */
[----:B------:R-:W-:-:S03]  /*1a050*/  IMAD.MOV.U32 R7, RZ, RZ, 0x40000040 ;  /* 0x40000040ff077424 */ /* 0x000fc600078e00ff */
[----:B------:R-:W-:-:S04]  /*1a060*/  SHF.R.U32.HI R2, RZ, 0x4, R2 ;  /* 0x00000004ff027819 */ /* 0x000fc80000011602 */
[----:B------:R-:W-:-:S04]  /*1a070*/  LOP3.LUT R2, R2, 0x3fff, RZ, 0xc0, !PT ;  /* 0x00003fff02027812 */ /* 0x000fc800078ec0ff */
[----:B------:R-:W-:Y:S02]  /*1a080*/  LOP3.LUT R9, R2, 0x2000000, RZ, 0xfc, !PT ;  /* 0x0200000002097812 */ /* 0x000fe400078efcff */
[----:B--2---:R-:W-:Y:S01]  /*1a090*/  LOP3.LUT R6, R5, 0x10000, RZ, 0xfc, !PT ;  /* 0x0001000005067812 */ /* 0x004fe200078efcff */
[----:B-1----:R-:W-:Y:S06]  /*1a0a0*/  @P2 BRA `(.L_x_11475) ;  /* 0x0000000000082947 */ /* 0x002fec0003800000 */
[----:B------:R-:W1:Y:S02]  /*1a0b0*/  SYNCS.PHASECHK.TRANS64.TRYWAIT P0, [R11+URZ+0x2d850], R0 ;  /* 0x02d850000b0075a7 */ /* 0x000e64000800017f */
[----:B-1----:R-:W-:Y:S05]  /*1a0c0*/  @!P0 BRA `(.L_x_11476) ;  /* 0x000000b000788947 */ /* 0x002fea0003800000 */
.L_x_11475:
[----:B------:R-:W-:Y:S01]  /*1a0d0*/  IMAD R8, R16, 0x600, R9 ;  /* 0x0000060010087824 */ /* 0x000fe200078e0209 */
[----:B------:R-:W2:Y:S01]  /*1a0e0*/  LDL.LU R22, [R1+0x58] ;  /* 0x0000580001167983 */ /* 0x000ea20000300800 */
[----:B------:R-:W-:Y:S01]  /*1a0f0*/  IMAD.MOV.U32 R9, RZ, RZ, -0x7fffffe0 ;  /* 0x80000020ff097424 */ /* 0x000fe200078e00ff */
[----:B------:R-:W-:Y:S05]  /*1a100*/  WARPSYNC.ALL ;  /* 0x0000000000007948 */ /* 0x000fea0003800000 */
[C---:B------:R-:W-:Y:S01]  /*1a110*/  R2UR UR4, R6.reuse ;  /* 0x00000000060472ca */ /* 0x040fe200000e0000 */
[----:B------:R-:W-:Y:S01]  /*1a120*/  WARPGROUP.ARRIVE ;  /* 0x00000000000079c5 */ /* 0x000fe20000000000 */
[----:B------:R-:W-:Y:S01]  /*1a130*/  R2UR UR5, R7 ;  /* 0x00000000070572ca */ /* 0x000fe200000e0000 */
[----:B------:R-:W-:Y:S01]  /*1a140*/  VIADD R20, R6, 0x2 ;  /* 0x0000000206147836 */ /* 0x000fe20000000000 */
[C---:B------:R-:W-:Y:S01]  /*1a150*/  R2UR UR6, R8.reuse ;  /* 0x00000000080672ca */ /* 0x040fe200000e0000 */
[----:B------:R-:W-:Y:S01]  /*1a160*/  VIADD R14, R8, 0x40 ;  /* 0x00000040080e7836 */ /* 0x000fe20000000000 */
[----:B------:R-:W-:Y:S01]  /*1a170*/  R2UR UR7, R9 ;  /* 0x00000000090772ca */ /* 0x000fe200000e0000 */
[----:B------:R-:W-:Y:S01]  /*1a180*/  IMAD.MOV.U32 R21, RZ, RZ, 0x40000040 ;  /* 0x40000040ff157424 */ /* 0x000fe200078e00ff */
[----:B------:R-:W3:Y:S01]  /*1a190*/  SHFL.BFLY PT, R5, R4, 0x2, 0x1f ;  /* 0x0c401f0004057f89 */ /* 0x000ee200000e0000 */
[----:B------:R-:W-:-:S02]  /*1a1a0*/  IMAD.MOV.U32 R15, RZ, RZ, -0x7fffffe0 ;  /* 0x80000020ff0f7424 */ /* 0x000fc400078e00ff */
[----:B------:R-:W-:Y:S01]  /*1a1b0*/  IMAD.MOV.U32 R7, RZ, RZ, 0x40000040 ;  /* 0x40000040ff077424 */ /* 0x000fe200078e00ff */
[----:B01----:R-:W0:Y:S01]  /*1a1c0*/  SHFL.BFLY PT, R0, R3, 0x2, 0x1f ;  /* 0x0c401f0003007f89 */ /* 0x003e2200000e0000 */
[----:B------:R-:W-:Y:S02]  /*1a1d0*/  IMAD.MOV.U32 R9, RZ, RZ, -0x7fffffe0 ;  /* 0x80000020ff097424 */ /* 0x000fe400078e00ff */
[----:B------:R-:W-:-:S04]  /*1a1e0*/  VIADD R16, R16, 0x1 ;  /* 0x0000000110107836 */ /* 0x000fc80000000000 */
[----:B------:R-:W-:Y:S01]  /*1a1f0*/  HGMMA.64x96x16.F32.BF16 R88, gdesc[UR4].tnspB, R88, gsb0 ;  /* 0x41600000045879f0 */ /* 0x000fe20008001858 */
[----:B------:R-:W-:Y:S01]  /*1a200*/  R2UR UR4, R20 ;  /* 0x00000000140472ca */ /* 0x000fe200000e0000 */
[----:B------:R-:W-:Y:S01]  /*1a210*/  VIADD R20, R6, 0x4 ;  /* 0x0000000406147836 */ /* 0x000fe20000000000 */
[----:B------:R-:W-:Y:S01]  /*1a220*/  R2UR UR5, R21 ;  /* 0x00000000150572ca */ /* 0x000fe200000e0000 */
[----:B------:R-:W-:Y:S01]  /*1a230*/  IMAD.MOV.U32 R21, RZ, RZ, 0x40000040 ;  /* 0x40000040ff157424 */ /* 0x000fe200078e00ff */
[----:B------:R-:W-:Y:S01]  /*1a240*/  R2UR UR6, R14 ;  /* 0x000000000e0672ca */ /* 0x000fe200000e0000 */
[----:B------:R-:W-:Y:S01]  /*1a250*/  VIADD R14, R8, 0x80 ;  /* 0x00000080080e7836 */ /* 0x000fe20000000000 */
[----:B------:R-:W-:Y:S01]  /*1a260*/  R2UR UR7, R15 ;  /* 0x000000000f0772ca */ /* 0x000fe200000e0000 */
[----:B------:R-:W-:Y:S01]  /*1a270*/  IMAD.MOV.U32 R15, RZ, RZ, -0x7fffffe0 ;  /* 0x80000020ff0f7424 */ /* 0x000fe200078e00ff */
[----:B------:R-:W-:Y:S01]  /*1a280*/  ISETP.NE.AND P2, PT, R16, 0x2, PT ;  /* 0x000000021000780c */ /* 0x000fe20003f45270 */
[----:B---3--:R-:W-:Y:S01]  /*1a290*/  FADD.FTZ R5, R5, R4 ;  /* 0x0000000405057221 */ /* 0x008fe20000010000 */
[----:B------:R-:W-:-:S02]  /*1a2a0*/  IMAD.MOV.U32 R4, RZ, RZ, RZ ;  /* 0x000000ffff047224 */ /* 0x000fc400078e00ff */
[----:B------:R-:W-:Y:S01]  /*1a2b0*/  SEL R16, R16, RZ, P2 ;  /* 0x000000ff10107207 */ /* 0x000fe20001000000 */
[----:B0-----:R-:W-:Y:S01]  /*1a2c0*/  FADD.FTZ R2, R0, R3 ;  /* 0x0000000300027221 */ /* 0x001fe20000010000 */
[----:B------:R-:W-:Y:S01]  /*1a2d0*/  SEL R3, RZ, 0x1, P2 ;  /* 0x00000001ff037807 */ /* 0x000fe20001000000 */
[----:B------:R-:W0:Y:S03]  /*1a2e0*/  SHFL.BFLY PT, R0, R5, 0x1, 0x1f ;  /* 0x0c201f0005007f89 */ /* 0x000e2600000e0000 */
[----:B------:R-:W-:Y:S01]  /*1a2f0*/  LOP3.LUT R18, R18, R3, RZ, 0x3c, !PT ;  /* 0x0000000312127212 */ /* 0x000fe200078e3cff */
[----:B------:R-:W-:Y:S01]  /*1a300*/  IMAD.MOV.U32 R3, RZ, RZ, -0x800000 ;  /* 0xff800000ff037424 */ /* 0x000fe200078e00ff */
[----:B------:R-:W-:Y:S02]  /*1a310*/  WARPGROUP.DEPBAR.LE gsb0, 0x0 ;  /* 0x00008000000079c5 */ /* 0x000fe40000010000 */
[----:B------:R-:W-:-:S06]  /*1a320*/  WARPGROUP.ARRIVE ;  /* 0x00000000000079c5 */ /* 0x000fcc0000000000 */
        /* <DEDUP_REMOVED lines=19> */
[----:B------:R-:W-:Y:S02]  /*1a460*/  IMAD.MOV.U32 R15, RZ, RZ, -0x7fffffe0 ;  /* 0x80000020ff0f7424 */ /* 0x000fe400078e00ff */
[----:B--2---:R-:W-:-:S05]  /*1a470*/  VIADD R22, R22, 0x1 ;  /* 0x0000000116167836 */ /* 0x004fca0000000000 */
[----:B------:R-:W-:Y:S01]  /*1a480*/  STL [R1+0x58], R22 ;  /* 0x0000581601007387 */ /* 0x000fe20000100800 */
        /* <DEDUP_REMOVED lines=35> */
[----:B------:R-:W-:Y:S02]  /*1a6c0*/  R2UR UR5, R7 ;  /* 0x00000000070572ca */ /* 0x000fe400000e0000 */
[----:B------:R-:W-:Y:S01]  /*1a6d0*/  R2UR UR6, R8 ;  /* 0x00000000080672ca */ /* 0x000fe200000e0000 */
[----:B------:R-:W1:Y:S01]  /*1a6e0*/  SHFL.BFLY PT, R7, R2, 0x1, 0x1f ;  /* 0x0c201f0002077f89 */ /* 0x000e6200000e0000 */
[----:B------:R-:W-:Y:S01]  /*1a6f0*/  R2UR UR7, R9 ;  /* 0x00000000090772ca */ /* 0x000fe200000e0000 */
[----:B0-----:R-:W-:Y:S01]  /*1a700*/  FADD.FTZ R8, R5, R0 ;  /* 0x0000000005087221 */ /* 0x001fe20000010000 */
[----:B------:R-:W-:Y:S02]  /*1a710*/  @!P1 VIADD R9, R11, 0x2d860 ;  /* 0x0002d8600b099836 */ /* 0x000fe40000000000 */
[----:B------:R-:W-:-:S02]  /*1a720*/  IMAD.U32 R5, RZ, RZ, UR39 ;  /* 0x00000027ff057e24 */ /* 0x000fc4000f8e00ff */
[----:B------:R-:W-:Y:S01]  /*1a730*/  FSETP.NE.FTZ.AND P0, PT, R8, RZ, PT ;  /* 0x000000ff0800720b */ /* 0x000fe20003f15000 */
[----:B------:R-:W-:Y:S01]  /*1a740*/  IMAD.U32 R11, RZ, RZ, UR39 ;  /* 0x00000027ff0b7e24 */ /* 0x000fe2000f8e00ff */
[----:B------:R-:W-:Y:S01]  /*1a750*/  @!P1 PRMT R9, RZ, 0x654, R9 ;  /* 0x00000654ff099816 */ /* 0x000fe20000000009 */
[----:B------:R-:W-:-:S10]  /*1a760*/  IMAD.MOV.U32 R0, RZ, RZ, -0x800000 ;  /* 0xff800000ff007424 */ /* 0x000fd400078e00ff */
[----:B------:R-:W0:Y:S01]  /*1a770*/  @P0 MUFU.LG2 R6, R8 ;  /* 0x0000000800060308 */ /* 0x000e220000000c00 */
[----:B------:R-:W-:Y:S01]  /*1a780*/  @P0 FMUL.FTZ R5, R5, 0.69314718246459960938 ;  /* 0x3f31721805050820 */ /* 0x000fe20000410000 */
[----:B-1----:R-:W-:Y:S01]  /*1a790*/  FADD.FTZ R10, R2, R7 ;  /* 0x00000007020a7221 */ /* 0x002fe20000010000 */
[----:B------:R-:W-:-:S05]  /*1a7a0*/  IMAD.MOV.U32 R2, RZ, RZ, RZ ;  /* 0x000000ffff027224 */ /* 0x000fca00078e00ff */
[----:B------:R-:W-:Y:S01]  /*1a7b0*/  @P0 MUFU.RCP R4, R8 ;  /* 0x0000000800040308 */ /* 0x000fe20000001000 */
[----:B------:R-:W-:Y:S01]  /*1a7c0*/  FSETP.NE.FTZ.AND P3, PT, R10, RZ, PT ;  /* 0x000000ff0a00720b */ /* 0x000fe20003f75000 */
[----:B0-----:R-:W-:-:S04]  /*1a7d0*/  @P0 FMUL.FTZ R6, R6, 0.69314718246459960938 ;  /* 0x3f31721806060820 */ /* 0x001fc80000410000 */
[----:B------:R-:W-:-:S08]  /*1a7e0*/  @P0 FFMA.FTZ R0, R5, R12, R6 ;  /* 0x0000000c05000223 */ /* 0x000fd00000010006 */
[----:B------:R-:W0:Y:S01]  /*1a7f0*/  @P3 MUFU.LG2 R7, R10 ;  /* 0x0000000a00073308 */ /* 0x000e220000000c00 */
[----:B------:R-:W-:Y:S01]  /*1a800*/  @P3 FMUL.FTZ R11, R11, 0.69314718246459960938 ;  /* 0x3f3172180b0b3820 */ /* 0x000fe20000410000 */
[----:B------:R-:W-:-:S06]  /*1a810*/  PLOP3.LUT P0, PT, PT, PT, PT, 0x8, 0x0 ;  /* 0x000000000000781c */ /* 0x000fcc0003f0e170 */
[----:B------:R-:W1:Y:S01]  /*1a820*/  @P3 MUFU.RCP R2, R10 ;  /* 0x0000000a00023308 */ /* 0x000e620000001000 */
[----:B0-----:R-:W-:-:S04]  /*1a830*/  @P3 FMUL.FTZ R8, R7, 0.69314718246459960938 ;  /* 0x3f31721807083820 */ /* 0x001fc80000410000 */
[----:B------:R-:W-:Y:S01]  /*1a840*/  @P3 FFMA.FTZ R3, R11, R13, R8 ;  /* 0x0000000d0b033223 */ /* 0x000fe20000010008 */
[----:B------:R-:W-:Y:S02]  /*1a850*/  WARPGROUP.DEPBAR.LE gsb0, 0x0 ;  /* 0x00008000000079c5 */ /* 0x000fe40000010000 */
[----:B------:R-:W-:-:S06]  /*1a860*/  WARPGROUP.ARRIVE ;  /* 0x00000000000079c5 */ /* 0x000fcc0000000000 */
[----:B------:R-:W-:Y:S03]  /*1a870*/  HGMMA.64x96x16.F32.BF16 R88, gdesc[UR4].tnspB, R88, gsb0 ;  /* 0x41600000045879f0 */ /* 0x000fe60008001858 */
        /* <DEDUP_REMOVED lines=50> */
.L_x_11367:
[----:B------:R-:W0:Y:S01]  /*1aba0*/  S2R R2, SR_TID.X ;  /* 0x0000000000027919 */ /* 0x000e220000002100 */
[----:B------:R-:W-:Y:S05]  /*1abb0*/  WARPSYNC.ALL ;  /* 0x0000000000007948 */ /* 0x000fea0003800000 */
[----:B------:R-:W1:Y:S08]  /*1abc0*/  S2UR UR5, SR_CgaCtaId ;  /* 0x00000000000579c3 */ /* 0x000e700000008800 */
[----:B------:R-:W-:Y:S06]  /*1abd0*/  BAR.SYNC.DEFER_BLOCKING 0x5, 0x200 ;  /* 0x0148000000007b1d */ /* 0x000fec0000010000 */
[----:B------:R-:W-:Y:S01]  /*1abe0*/  UMOV UR4, 0x400 ;  /* 0x0000040000047882 */ /* 0x000fe20000000000 */
[----:B------:R-:W-:Y:S01]  /*1abf0*/  BSSY B0, `(.L_x_11477) ;  /* 0x00001c5000007945 */ /* 0x000fe20003800000 */
[----:B-1----:R-:W-:Y:S01]  /*1ac00*/  ULEA UR4, UR5, UR4, 0x18 ;  /* 0x0000000405047291 */ /* 0x002fe2000f8ec03f */
[----:B0-----:R-:W-:-:S05]  /*1ac10*/  VIADD R50, R2, 0xffffff80 ;  /* 0xffffff8002327836 */ /* 0x001fca0000000000 */
[----:B------:R-:W-:Y:S01]  /*1ac20*/  IMAD.U32 R2, RZ, RZ, UR4 ;  /* 0x00000004ff027e24 */ /* 0x000fe2000f8e00ff */
[----:B------:R-:W-:-:S04]  /*1ac30*/  SHF.R.S32.HI R4, RZ, 0x1f, R50 ;  /* 0x0000001fff047819 */ /* 0x000fc80000011432 */
[----:B------:R-:W-:Y:S01]  /*1ac40*/  LEA.HI R4, R4, R50, RZ, 0x2 ;  /* 0x0000003204047211 */ /* 0x000fe200078f10ff */
[----:B------:R0:W1:Y:S03]  /*1ac50*/  LDS.128 R72, [R2+0x2d8d0] ;  /* 0x02d8d00002487984 */ /* 0x0000660000000c00 */
[----:B------:R-:W-:-:S05]  /*1ac60*/  LOP3.LUT R4, R4, 0xfffffffc, RZ, 0xc0, !PT ;  /* 0xfffffffc04047812 */ /* 0x000fca00078ec0ff */
[----:B------:R-:W-:-:S04]  /*1ac70*/  IMAD.IADD R38, R50, 0x1, -R4 ;  /* 0x0000000132267824 */ /* 0x000fc800078e0a04 */
[----:B------:R-:W-:-:S04]  /*1ac80*/  IMAD.SHL.U32 R22, R38, 0x8, RZ ;  /* 0x0000000826167824 */ /* 0x000fc800078e00ff */
[C---:B------:R-:W-:Y:S02]  /*1ac90*/  VIADD R36, R22.reuse, 0x40 ;  /* 0x0000004016247836 */ /* 0x040fe40000000000 */
[----:B------:R-:W-:Y:S01]  /*1aca0*/  VIADD R37, R22, 0x20 ;  /* 0x0000002016257836 */ /* 0x000fe20000000000 */
[----:B------:R-:W-:Y:S06]  /*1acb0*/  BAR.ARV 0x4, 0x200 ;  /* 0x0108000000007b1d */ /* 0x000fec0000002000 */
[----:B0-----:R-:W-:Y:S05]  /*1acc0*/  @P0 BRA `(.L_x_11478) ;  /* 0x00000010005c0947 */ /* 0x001fea0003800000 */
[----:B------:R-:W2:Y:S04]  /*1acd0*/  LDL R8, [R1+0x64] ;  /* 0x0000640001087983 */ /* 0x000ea80000100800 */
[----:B------:R-:W3:Y:S01]  /*1ace0*/  LDL R43, [R1+0x54] ;  /* 0x00005400012b7983 */ /* 0x000ee20000100800 */
[----:B------:R-:W0:Y:S01]  /*1acf0*/  S2R R5, SR_SWINHI ;  /* 0x0000000000057919 */ /* 0x000e220000002f00 */
[----:B------:R-:W-:Y:S05]  /*1ad00*/  WARPSYNC.ALL ;  /* 0x0000000000007948 */ /* 0x000fea0003800000 */
[----:B------:R-:W-:Y:S01]  /*1ad10*/  ULDC.64 UR4, c[0x0][0xc00] ;  /* 0x0003000000047ab9 */ /* 0x000fe20000000a00 */
[----:B------:R-:W-:-:S02]  /*1ad20*/  MOV R20, R2 ;  /* 0x0000000200147202 */ /* 0x000fc40000000f00 */
[----:B0-----:R-:W-:Y:S02]  /*1ad30*/  MOV R21, R5 ;  /* 0x0000000500157202 */ /* 0x001fe40000000f00 */
[----:B------:R-:W-:Y:S02]  /*1ad40*/  F2FP.BF16.F32.PACK_AB R6, R93, R6 ;  /* 0x000000065d06723e */ /* 0x000fe400000010ff */
[----:B------:R-:W-:Y:S01]  /*1ad50*/  F2FP.BF16.F32.PACK_AB R26, R109, R26 ;  /* 0x0000001a6d1a723e */ /* 0x000fe200000010ff */
[----:B------:R-:W-:Y:S01]  /*1ad60*/  IMAD.MOV.U32 R40, RZ, RZ, RZ ;  /* 0x000000ffff287224 */ /* 0x000fe200078e00ff */
[----:B------:R-:W-:Y:S01]  /*1ad70*/  BAR.SYNC.DEFER_BLOCKING 0x1, 0x180 ;  /* 0x0046000000007b1d */ /* 0x000fe20000010000 */
[----:B--2---:R-:W-:-:S03]  /*1ad80*/  IMAD.WIDE R4, R8, 0x2, R20 ;  /* 0x0000000208047825 */ /* 0x004fc600078e0214 */
[C---:B------:R-:W-:Y:S02]  /*1ad90*/  LOP3.LUT R9, R4.reuse, 0x180, RZ, 0xc0, !PT ;  /* 0x0000018004097812 */ /* 0x040fe400078ec0ff */
[C---:B------:R-:W-:Y:S02]  /*1ada0*/  IADD3 R29, P4, R4.reuse, 0x20, RZ ;  /* 0x00000020041d7810 */ /* 0x040fe40007f9e0ff */
[C---:B------:R-:W-:Y:S02]  /*1adb0*/  IADD3 R30, P0, R4.reuse, 0x6020, RZ ;  /* 0x00006020041e7810 */ /* 0x040fe40007f1e0ff */
[----:B------:R-:W-:Y:S02]  /*1adc0*/  SHF.R.U64 R9, R9, 0x3, RZ ;  /* 0x0000000309097819 */ /* 0x000fe400000012ff */
[----:B------:R-:W-:Y:S02]  /*1add0*/  LOP3.LUT R8, R29, 0x180, RZ, 0xc0, !PT ;  /* 0x000001801d087812 */ /* 0x000fe400078ec0ff */
[----:B------:R-:W-:-:S02]  /*1ade0*/  IADD3 R33, P3, R4, 0x3000, RZ ;  /* 0x0000300004217810 */ /* 0x000fc40007f7e0ff */
[C---:B------:R-:W-:Y:S02]  /*1adf0*/  IADD3 R35, P2, R4.reuse, 0x3020, RZ ;  /* 0x0000302004237810 */ /* 0x040fe40007f5e0ff */
[----:B------:R-:W-:Y:S02]  /*1ae00*/  IADD3 R39, P1, R4, 0x6000, RZ ;  /* 0x0000600004277810 */ /* 0x000fe40007f3e0ff */
[----:B------:R-:W-:Y:S01]  /*1ae10*/  LOP3.LUT R4, R9, R4, RZ, 0x3c, !PT ;  /* 0x0000000409047212 */ /* 0x000fe200078e3cff */
[----:B------:R-:W-:Y:S01]  /*1ae20*/  IMAD.X R9, RZ, RZ, R5, P0 ;  /* 0x000000ffff097224 */ /* 0x000fe200000e0605 */
[----:B------:R-:W-:Y:S02]  /*1ae30*/  SHF.R.U64 R8, R8, 0x3, RZ ;  /* 0x0000000308087819 */ /* 0x000fe400000012ff */
[----:B------:R-:W-:Y:S02]  /*1ae40*/  ISETP.NE.U32.AND P0, PT, RZ, UR4, PT ;  /* 0x00000004ff007c0c */ /* 0x000fe4000bf05070 */
[----:B------:R-:W-:-:S02]  /*1ae50*/  LOP3.LUT R10, R8, R29, RZ, 0x3c, !PT ;  /* 0x0000001d080a7212 */ /* 0x000fc400078e3cff */
[----:B------:R-:W-:Y:S02]  /*1ae60*/  LOP3.LUT R8, R33, 0x180, RZ, 0xc0, !PT ;  /* 0x0000018021087812 */ /* 0x000fe400078ec0ff */
[----:B------:R-:W-:Y:S02]  /*1ae70*/  LOP3.LUT R14, R35, 0x180, RZ, 0xc0, !PT ;  /* 0x00000180230e7812 */ /* 0x000fe400078ec0ff */
[----:B------:R-:W-:Y:S02]  /*1ae80*/  LOP3.LUT R24, R39, 0x180, RZ, 0xc0, !PT ;  /* 0x0000018027187812 */ /* 0x000fe400078ec0ff */
[----:B------:R-:W-:Y:S02]  /*1ae90*/  LOP3.LUT R29, R30, 0x180, RZ, 0xc0, !PT ;  /* 0x000001801e1d7812 */ /* 0x000fe400078ec0ff */
[----:B------:R-:W-:Y:S01]  /*1aea0*/  ISETP.NE.AND.EX P0, PT, RZ, UR5, PT, P0 ;  /* 0x00000005ff007c0c */ /* 0x000fe2000bf05300 */
[----:B------:R-:W-:Y:S01]  /*1aeb0*/  ULDC.64 UR4, c[0x0][0xc08] ;  /* 0x0003020000047ab9 */ /* 0x000fe20000000a00 */
[----:B------:R-:W-:Y:S01]  /*1aec0*/  IMAD.X R15, RZ, RZ, R5, P2 ;  /* 0x000000ffff0f7224 */ /* 0x000fe200010e0605 */
[----:B------:R-:W-:-:S02]  /*1aed0*/  SHF.R.U64 R8, R8, 0x3, RZ ;  /* 0x0000000308087819 */ /* 0x000fc400000012ff */
[----:B------:R-:W-:Y:S02]  /*1aee0*/  ISETP.NE.U32.AND P2, PT, RZ, UR4, PT ;  /* 0x00000004ff007c0c */ /* 0x000fe4000bf45070 */
[----:B------:R-:W-:Y:S02]  /*1aef0*/  SHF.R.U64 R14, R14, 0x3, RZ ;  /* 0x000000030e0e7819 */ /* 0x000fe400000012ff */
[----:B------:R-:W-:Y:S02]  /*1af00*/  SHF.R.U64 R24, R24, 0x3, RZ ;  /* 0x0000000318187819 */ /* 0x000fe400000012ff */
[----:B------:R-:W-:Y:S01]  /*1af10*/  SHF.R.U64 R29, R29, 0x3, RZ ;  /* 0x000000031d1d7819 */ /* 0x000fe200000012ff */
[--C-:B------:R-:W-:Y:S01]  /*1af20*/  IMAD.X R13, RZ, RZ, R5.reuse, P3 ;  /* 0x000000ffff0d7224 */ /* 0x100fe200018e0605 */
[----:B------:R-:W-:Y:S01]  /*1af30*/  LOP3.LUT R12, R8, R33, RZ, 0x3c, !PT ;  /* 0x00000021080c7212 */ /* 0x000fe200078e3cff */
[--C-:B------:R-:W-:Y:S01]  /*1af40*/  IMAD.X R25, RZ, RZ, R5.reuse, P1 ;  /* 0x000000ffff197224 */ /* 0x100fe200008e0605 */
[----:B------:R-:W-:Y:S01]  /*1af50*/  ISETP.NE.AND.EX P2, PT, RZ, UR5, PT, P2 ;  /* 0x00000005ff007c0c */ /* 0x000fe2000bf45320 */
[----:B------:R-:W-:Y:S01]  /*1af60*/  IMAD.X R11, RZ, RZ, R5, P4 ;  /* 0x000000ffff0b7224 */ /* 0x000fe200020e0605 */
[----:B------:R-:W-:-:S02]  /*1af70*/  LOP3.LUT R14, R14, R35, RZ, 0x3c, !PT ;  /* 0x000000230e0e7212 */ /* 0x000fc400078e3cff */
[----:B------:R-:W-:Y:S02]  /*1af80*/  LOP3.LUT R24, R24, R39, RZ, 0x3c, !PT ;  /* 0x0000002718187212 */ /* 0x000fe400078e3cff */
[----:B------:R-:W-:Y:S01]  /*1af90*/  LOP3.LUT R8, R29, R30, RZ, 0x3c, !PT ;  /* 0x0000001e1d087212 */ /* 0x000fe200078e3cff */
[----:B------:R-:W-:Y:S01]  /*1afa0*/  ULDC UR4, c[0x0][0xa88] ;  /* 0x0002a20000047ab9 */ /* 0x000fe20000000800 */
[----:B------:R-:W-:Y:S01]  /*1afb0*/  MOV R30, R4 ;  /* 0x00000004001e7202 */ /* 0x000fe20000000f00 */
[----:B------:R-:W0:Y:S01]  /*1afc0*/  LDC R39, c[0x0][0xbe8] ;  /* 0x0002fa00ff277b82 */ /* 0x000e220000000800 */
[----:B------:R-:W-:Y:S02]  /*1afd0*/  F2FP.BF16.F32.PACK_AB R4, R28, R7 ;  /* 0x000000071c04723e */ /* 0x000fe400000010ff */
[----:B------:R-:W-:Y:S02]  /*1afe0*/  F2FP.BF16.F32.PACK_AB R5, R91, R90 ;  /* 0x0000005a5b05723e */ /* 0x000fe400000010ff */
[----:B------:R-:W-:-:S02]  /*1aff0*/  F2FP.BF16.F32.PACK_AB R7, R95, R94 ;  /* 0x0000005e5f07723e */ /* 0x000fc400000010ff */
[----:B------:R-:W-:Y:S01]  /*1b000*/  MOV R34, R12 ;  /* 0x0000000c00227202 */ /* 0x000fe20000000f00 */
[----:B------:R-:W3:Y:S01]  /*1b010*/  LDC.64 R28, c[0x0][0xc00] ;  /* 0x00030000ff1c7b82 */ /* 0x000ee20000000a00 */
[----:B------:R-:W-:Y:S02]  /*1b020*/  MOV R33, R14 ;  /* 0x0000000e00217202 */ /* 0x000fe40000000f00 */
[----:B------:R-:W-:Y:S02]  /*1b030*/  MOV R32, R24 ;  /* 0x0000001800207202 */ /* 0x000fe40000000f00 */
[----:B------:R-:W-:Y:S02]  /*1b040*/  MOV R35, R10 ;  /* 0x0000000a00237202 */ /* 0x000fe40000000f00 */
[----:B------:R-:W-:Y:S02]  /*1b050*/  F2FP.BF16.F32.PACK_AB R12, R97, R96 ;  /* 0x00000060610c723e */ /* 0x000fe400000010ff */
[----:B------:R-:W-:-:S02]  /*1b060*/  F2FP.BF16.F32.PACK_AB R13, R99, R98 ;  /* 0x00000062630d723e */ /* 0x000fc400000010ff */
[----:B------:R-:W-:Y:S02]  /*1b070*/  F2FP.BF16.F32.PACK_AB R14, R101, R100 ;  /* 0x00000064650e723e */ /* 0x000fe400000010ff */
[----:B------:R-:W-:Y:S02]  /*1b080*/  F2FP.BF16.F32.PACK_AB R15, R103, R102 ;  /* 0x00000066670f723e */ /* 0x000fe400000010ff */
[----:B------:R-:W-:Y:S02]  /*1b090*/  F2FP.BF16.F32.PACK_AB R24, R27, R104 ;  /* 0x000000681b18723e */ /* 0x000fe400000010ff */
[----:B------:R-:W-:Y:S02]  /*1b0a0*/  F2FP.BF16.F32.PACK_AB R25, R107, R106 ;  /* 0x0000006a6b19723e */ /* 0x000fe400000010ff */
[----:B------:R-:W-:Y:S01]  /*1b0b0*/  F2FP.BF16.F32.PACK_AB R27, R111, R110 ;  /* 0x0000006e6f1b723e */ /* 0x000fe200000010ff */
[----:B------:R2:W-:Y:S01]  /*1b0c0*/  STSM.16.M88.4 [R30], R4 ;  /* 0x000000041e007844 */ /* 0x0005e20000000200 */
[----:B------:R-:W-:-:S02]  /*1b0d0*/  F2FP.BF16.F32.PACK_AB R10, R125, R124 ;  /* 0x0000007c7d0a723e */ /* 0x000fc400000010ff */
[----:B------:R-:W-:Y:S01]  /*1b0e0*/  F2FP.BF16.F32.PACK_AB R11, R127, R126 ;  /* 0x0000007e7f0b723e */ /* 0x000fe200000010ff */
[----:B------:R-:W-:Y:S04]  /*1b0f0*/  STSM.16.M88.4 [R35], R12 ;  /* 0x0000000c23007844 */ /* 0x000fe80000000200 */
[----:B------:R4:W-:Y:S01]  /*1b100*/  STSM.16.M88.4 [R34], R24 ;  /* 0x0000001822007844 */ /* 0x0009e20000000200 */
[----:B--2---:R-:W-:Y:S02]  /*1b110*/  MOV R30, R8 ;  /* 0x00000008001e7202 */ /* 0x004fe40000000f00 */
[----:B------:R-:W-:Y:S02]  /*1b120*/  F2FP.BF16.F32.PACK_AB R4, R31, R112 ;  /* 0x000000701f04723e */ /* 0x000fe400000010ff */
[----:B------:R-:W-:-:S02]  /*1b130*/  F2FP.BF16.F32.PACK_AB R5, R115, R114 ;  /* 0x000000727305723e */ /* 0x000fc400000010ff */
[----:B------:R-:W-:Y:S02]  /*1b140*/  F2FP.BF16.F32.PACK_AB R6, R117, R116 ;  /* 0x000000747506723e */ /* 0x000fe400000010ff */
[----:B------:R-:W-:Y:S01]  /*1b150*/  F2FP.BF16.F32.PACK_AB R7, R119, R118 ;  /* 0x000000767707723e */ /* 0x000fe200000010ff */
[----:B----4-:R-:W2:Y:S01]  /*1b160*/  @P2 LDC.64 R24, c[0x0][0xc08] ;  /* 0x00030200ff182b82 */ /* 0x010ea20000000a00 */
[----:B------:R-:W-:Y:S02]  /*1b170*/  F2FP.BF16.F32.PACK_AB R8, R121, R120 ;  /* 0x000000787908723e */ /* 0x000fe400000010ff */
[----:B------:R-:W-:Y:S02]  /*1b180*/  F2FP.BF16.F32.PACK_AB R9, R123, R122 ;  /* 0x0000007a7b09723e */ /* 0x000fe400000010ff */
[----:B------:R-:W-:Y:S02]  /*1b190*/  F2FP.BF16.F32.PACK_AB R12, R129, R128 ;  /* 0x00000080810c723e */ /* 0x000fe400000010ff */
[----:B------:R-:W-:-:S02]  /*1b1a0*/  F2FP.BF16.F32.PACK_AB R13, R131, R130 ;  /* 0x00000082830d723e */ /* 0x000fc400000010ff */
[----:B------:R-:W-:Y:S02]  /*1b1b0*/  F2FP.BF16.F32.PACK_AB R14, R133, R132 ;  /* 0x00000084850e723e */ /* 0x000fe400000010ff */
[----:B------:R-:W-:Y:S01]  /*1b1c0*/  F2FP.BF16.F32.PACK_AB R15, R135, R134 ;  /* 0x00000086870f723e */ /* 0x000fe200000010ff */
[----:B------:R2:W-:Y:S04]  /*1b1d0*/  STSM.16.M88.4 [R33], R4 ;  /* 0x0000000421007844 */ /* 0x0005e80000000200 */
[----:B------:R4:W-:Y:S04]  /*1b1e0*/  STSM.16.M88.4 [R32], R8 ;  /* 0x0000000820007844 */ /* 0x0009e80000000200 */
[----:B------:R0:W-:Y:S01]  /*1b1f0*/  STSM.16.M88.4 [R30], R12 ;  /* 0x0000000c1e007844 */ /* 0x0001e20000000200 */
[----:B------:R-:W-:-:S02]  /*1b200*/  IMAD.U32 R44, RZ, RZ, UR4 ;  /* 0x00000004ff2c7e24 */ /* 0x000fc4000f8e00ff */
[C---:B---3--:R-:W-:Y:S01]  /*1b210*/  IMAD.WIDE R28, R43.reuse, 0x4, R28 ;  /* 0x000000042b1c7825 */ /* 0x048fe200078e021c */
[----:B------:R-:W-:Y:S03]  /*1b220*/  BAR.SYNC.DEFER_BLOCKING 0x1, 0x180 ;  /* 0x0046000000007b1d */ /* 0x000fe60000010000 */
[----:B--2---:R-:W-:-:S03]  /*1b230*/  @P2 IMAD.WIDE R4, R43, 0x4, R24 ;  /* 0x000000042b042825 */ /* 0x004fc600078e0218 */
[----:B------:R2:W5:Y:S04]  /*1b240*/  @P0 LDG.E R40, desc[UR40][R28.64] ;  /* 0x000000281c280981 */ /* 0x000568000c1e1900 */
[----:B------:R2:W5:Y:S01]  /*1b250*/  @P2 LDG.E R44, desc[UR40][R4.64] ;  /* 0x00000028042c2981 */ /* 0x000562000c1e1900 */
[----:B0-----:R-:W-:-:S13]  /*1b260*/  ISETP.NE.AND P1, PT, R39, 0x1, PT ;  /* 0x000000012700780c */ /* 0x001fda0003f25270 */
[----:B------:R-:W0:Y:S08]  /*1b270*/  @P1 LDC R6, c[0x0][0xbec] ;  /* 0x0002fb00ff061b82 */ /* 0x000e300000000800 */
[----:B----4-:R-:W3:Y:S01]  /*1b280*/  @P1 LDC R9, c[0x0][0xbf0] ;  /* 0x0002fc00ff091b82 */ /* 0x010ee20000000800 */
[----:B--2---:R-:W-:Y:S05]  /*1b290*/  @P2 BRA `(.L_x_11479) ;  /* 0x0000000000102947 */ /* 0x004fea0003800000 */
[----:B------:R-:W-:Y:S05]  /*1b2a0*/  @!P0 BRA `(.L_x_11479) ;  /* 0x00000000000c8947 */ /* 0x000fea0003800000 */
[----:B------:R-:W2:Y:S04]  /*1b2b0*/  LDG.E R5, desc[UR40][R28.64] ;  /* 0x000000281c057981 */ /* 0x000ea8000c1e1900 */
[----:B-----5:R-:W2:Y:S02]  /*1b2c0*/  LDG.E R44, desc[UR40][R28.64+0x4] ;  /* 0x000004281c2c7981 */ /* 0x020ea4000c1e1900 */
[----:B--2---:R-:W-:-:S07]  /*1b2d0*/  IMAD.IADD R44, R44, 0x1, -R5 ;  /* 0x000000012c2c7824 */ /* 0x004fce00078e0a05 */
.L_x_11479:
[----:B------:R-:W2:Y:S01]  /*1b2e0*/  LDL R4, [R1+0x40] ;  /* 0x0000400001047983 */ /* 0x000ea20000100800 */
[----:B------:R-:W-:Y:S01]  /*1b2f0*/  ULDC.64 UR4, c[0x0][0xb90] ;  /* 0x0002e40000047ab9 */ /* 0x000fe20000000a00 */
[----:B------:R-:W4:Y:S01]  /*1b300*/  S2R R5, SR_TID.X ;  /* 0x0000000000057919 */ /* 0x000f220000002100 */
[----:B-----5:R-:W-:Y:S02]  /*1b310*/  SHF.R.S32.HI R41, RZ, 0x1f, R40 ;  /* 0x0000001fff297819 */ /* 0x020fe40000011428 */
[----:B------:R-:W-:Y:S01]  /*1b320*/  SHF.R.S32.HI R42, RZ, 0x1f, R43 ;  /* 0x0000001fff2a7819 */ /* 0x000fe2000001142b */
[----:B------:R-:W3:Y:S01]  /*1b330*/  LDL.LU R53, [R1+0x50] ;  /* 0x0000500001357983 */ /* 0x000ee20000300800 */
[----:B------:R-:W-:Y:S01]  /*1b340*/  IMAD R44, R44, R39, RZ ;  /* 0x000000272c2c7224 */ /* 0x000fe200078e02ff */
[----:B------:R-:W1:Y:S02]  /*1b350*/  @P1 LDC R51, c[0x0][0xbec] ;  /* 0x0002fb00ff331b82 */ /* 0x000e640000000800 */
[----:B------:R-:W2:Y:S01]  /*1b360*/  LDL.LU R52, [R1+0x18] ;  /* 0x0000180001347983 */ /* 0x000ea20000300800 */
[----:B------:R-:W-:-:S02]  /*1b370*/  SEL R42, R42, RZ, !P0 ;  /* 0x000000ff2a2a7207 */ /* 0x000fc40004000000 */
[----:B------:R-:W-:Y:S01]  /*1b380*/  SEL R43, R43, RZ, !P0 ;  /* 0x000000ff2b2b7207 */ /* 0x000fe20004000000 */
[----:B------:R-:W2:Y:S01]  /*1b390*/  LDL R10, [R1+0x60] ;  /* 0x00006000010a7983 */ /* 0x000ea20000100800 */
[----:B----4-:R-:W-:-:S05]  /*1b3a0*/  VIADD R15, R5, 0xffffff80 ;  /* 0xffffff80050f7836 */ /* 0x010fca0000000000 */
[----:B------:R-:W-:-:S04]  /*1b3b0*/  SHF.R.S32.HI R50, RZ, 0x1f, R15 ;  /* 0x0000001fff327819 */ /* 0x000fc8000001140f */
[----:B------:R-:W-:-:S04]  /*1b3c0*/  LEA.HI R50, R50, R15, RZ, 0x2 ;  /* 0x0000000f32327211 */ /* 0x000fc800078f10ff */
[----:B------:R-:W-:Y:S02]  /*1b3d0*/  SHF.R.S32.HI R50, RZ, 0x2, R50 ;  /* 0x00000002ff327819 */ /* 0x000fe40000011432 */
[----:B------:R-:W-:-:S04]  /*1b3e0*/  SHF.R.S32.HI R14, RZ, 0x1f, R15 ;  /* 0x0000001fff0e7819 */ /* 0x000fc8000001140f */
[----:B------:R-:W-:-:S04]  /*1b3f0*/  LEA.HI R14, R14, R15, RZ, 0x7 ;  /* 0x0000000f0e0e7211 */ /* 0x000fc800078f38ff */
[----:B------:R-:W-:-:S05]  /*1b400*/  LOP3.LUT R14, R14, 0xffffff80, RZ, 0xc0, !PT ;  /* 0xffffff800e0e7812 */ /* 0x000fca00078ec0ff */
[----:B------:R-:W-:Y:S02]  /*1b410*/  IMAD.IADD R14, R15, 0x1, -R14 ;  /* 0x000000010f0e7824 */ /* 0x000fe400078e0a0e */
[----:B------:R-:W-:Y:S01]  /*1b420*/  IMAD R38, R38, 0x60, R50 ;  /* 0x0000006026267824 */ /* 0x000fe200078e0232 */
[----:B------:R-:W-:Y:S01]  /*1b430*/  BSSY B1, `(.L_x_11480) ;  /* 0x000008d000017945 */ /* 0x000fe20003800000 */
[----:B---3--:R-:W-:Y:S01]  /*1b440*/  SHF.R.S32.HI R45, RZ, 0x1f, R53 ;  /* 0x0000001fff2d7819 */ /* 0x008fe20000011435 */
[----:B--2---:R-:W-:-:S04]  /*1b450*/  IMAD.IADD R13, R4, 0x1, R52 ;  /* 0x00000001040d7824 */ /* 0x004fc800078e0234 */
[----:B------:R-:W-:Y:S02]  /*1b460*/  IMAD R4, R45, UR4, RZ ;  /* 0x000000042d047c24 */ /* 0x000fe4000f8e02ff */
[----:B0-----:R-:W-:-:S04]  /*1b470*/  @P1 IMAD.HI.U32 R6, R13, R6, RZ ;  /* 0x000000060d061227 */ /* 0x001fc800078e00ff */
[----:B------:R-:W-:Y:S01]  /*1b480*/  IMAD.MOV.U32 R7, RZ, RZ, R13 ;  /* 0x000000ffff077224 */ /* 0x000fe200078e000d */
[----:B------:R-:W-:Y:S01]  /*1b490*/  @P1 SHF.R.U32.HI R7, RZ, R9, R6 ;  /* 0x00000009ff071219 */ /* 0x000fe20000011606 */
[C---:B------:R-:W-:Y:S02]  /*1b4a0*/  IMAD R11, R53.reuse, UR5, R4 ;  /* 0x00000005350b7c24 */ /* 0x040fe4000f8e0204 */
[----:B------:R-:W-:Y:S01]  /*1b4b0*/  IMAD.WIDE.U32 R4, R53, UR4, R40 ;  /* 0x0000000435047c25 */ /* 0x000fe2000f8e0028 */
[----:B------:R-:W-:-:S03]  /*1b4c0*/  ULDC.64 UR4, c[0x0][0xb98] ;  /* 0x0002e60000047ab9 */ /* 0x000fc60000000a00 */
[----:B------:R-:W-:Y:S02]  /*1b4d0*/  IMAD R9, R50, 0x20, R22 ;  /* 0x0000002032097824 */ /* 0x000fe400078e0216 */
        /* <DEDUP_REMOVED lines=20> */
[----:B------:R-:W-:Y:S01]  /*1b620*/  IADD3 R7, P2, R20, 0x1800, RZ ;  /* 0x0000180014077810 */ /* 0x000fe20007f5e0ff */
[----:B------:R-:W-:Y:S02]  /*1b630*/  IMAD.IADD R5, R10, 0x1, R52 ;  /* 0x000000010a057824 */ /* 0x000fe400078e0234 */
[----:B------:R-:W-:Y:S01]  /*1b640*/  SHFL.IDX PT, R48, R6, 0x1, 0x1c1f ;  /* 0x003c1f0006307f89 */ /* 0x000fe200000e0000 */
[----:B------:R-:W-:Y:S01]  /*1b650*/  LOP3.LUT P0, RZ, R14, 0x3, RZ, 0xc0, !PT ;  /* 0x000000030eff7812 */ /* 0x000fe2000780c0ff */
[----:B------:R-:W-:Y:S02]  /*1b660*/  ULDC.64 UR4, c[0x0][0xaa0] ;  /* 0x0002a80000047ab9 */ /* 0x000fe40000000a00 */
[----:B------:R-:W0:Y:S04]  /*1b670*/  SHFL.IDX PT, R47, R4, RZ, 0x1c1f ;  /* 0x001c1fff042f7589 */ /* 0x000e2800000e0000 */
[----:B------:R-:W2:Y:S01]  /*1b680*/  SHFL.IDX PT, R49, R4, 0x1, 0x1c1f ;  /* 0x003c1f0004317f89 */ /* 0x000ea200000e0000 */
[----:B------:R-:W-:Y:S01]  /*1b690*/  IMAD.X R9, RZ, RZ, R21, P2 ;  /* 0x000000ffff097224 */ /* 0x000fe200010e0615 */
[C---:B------:R-:W-:Y:S01]  /*1b6a0*/  ISETP.GE.OR P2, PT, R5.reuse, R44, P0 ;  /* 0x0000002c0500720c */ /* 0x040fe20000746670 */
[----:B------:R-:W-:Y:S01]  /*1b6b0*/  VIADD R5, R5, 0x8 ;  /* 0x0000000805057836 */ /* 0x000fe20000000000 */
[----:B------:R-:W-:-:S04]  /*1b6c0*/  IADD3 R13, P3, R20, 0x3000, RZ ;  /* 0x00003000140d7810 */ /* 0x000fc80007f7e0ff */
[----:B------:R-:W-:Y:S02]  /*1b6d0*/  ISETP.GE.OR P0, PT, R5, R44, P0 ;  /* 0x0000002c0500720c */ /* 0x000fe40000706670 */
[----:B------:R-:W-:Y:S02]  /*1b6e0*/  LOP3.LUT R12, R13, 0x180, RZ, 0xc0, !PT ;  /* 0x000001800d0c7812 */ /* 0x000fe400078ec0ff */
[----:B------:R-:W-:Y:S02]  /*1b6f0*/  LOP3.LUT R8, R7, 0x180, RZ, 0xc0, !PT ;  /* 0x0000018007087812 */ /* 0x000fe400078ec0ff */
[----:B------:R-:W-:Y:S02]  /*1b700*/  SHF.R.U64 R12, R12, 0x3, RZ ;  /* 0x000000030c0c7819 */ /* 0x000fe400000012ff */
[----:B------:R-:W-:Y:S02]  /*1b710*/  SHF.R.U64 R8, R8, 0x3, RZ ;  /* 0x0000000308087819 */ /* 0x000fe400000012ff */
[----:B------:R-:W-:Y:S01]  /*1b720*/  LOP3.LUT R12, R12, R13, RZ, 0x3c, !PT ;  /* 0x0000000d0c0c7212 */ /* 0x000fe200078e3cff */
[----:B------:R-:W-:Y:S01]  /*1b730*/  IMAD.X R13, RZ, RZ, R21, P3 ;  /* 0x000000ffff0d7224 */ /* 0x000fe200018e0615 */
[----:B------:R-:W-:Y:S01]  /*1b740*/  LOP3.LUT R8, R8, R7, RZ, 0x3c, !PT ;  /* 0x0000000708087212 */ /* 0x000fe200078e3cff */
[----:B0-----:R-:W-:Y:S01]  /*1b750*/  @!P2 ST.E desc[UR40][R46.64], R0 ;  /* 0x000000002e00a985 */ /* 0x001fe2000c101928 */
[----:B------:R-:W-:-:S02]  /*1b760*/  IADD3 R7, P3, R20, 0x7800, RZ ;  /* 0x0000780014077810 */ /* 0x000fc40007f7e0ff */
[C---:B------:R-:W-:Y:S01]  /*1b770*/  LOP3.LUT R11, R20.reuse, 0x180, RZ, 0xc0, !PT ;  /* 0x00000180140b7812 */ /* 0x040fe200078ec0ff */
[----:B--2---:R0:W-:Y:S01]  /*1b780*/  @!P0 ST.E desc[UR40][R48.64], R3 ;  /* 0x0000000330008985 */ /* 0x0041e2000c101928 */
[----:B------:R-:W-:Y:S01]  /*1b790*/  LOP3.LUT R4, R7, 0x180, RZ, 0xc0, !PT ;  /* 0x0000018007047812 */ /* 0x000fe200078ec0ff */
[----:B------:R-:W-:Y:S01]  /*1b7a0*/  IMAD R41, R41, UR4, RZ ;  /* 0x0000000429297c24 */ /* 0x000fe2000f8e02ff */
[C---:B------:R-:W-:Y:S02]  /*1b7b0*/  IADD3 R25, P5, R20.reuse, 0x4800, RZ ;  /* 0x0000480014197810 */ /* 0x040fe40007fbe0ff */
[----:B------:R-:W-:Y:S01]  /*1b7c0*/  IADD3 R29, P4, R20, 0x6000, RZ ;  /* 0x00006000141d7810 */ /* 0x000fe20007f9e0ff */
[----:B------:R-:W-:Y:S01]  /*1b7d0*/  IMAD.X R33, RZ, RZ, R21, P3 ;  /* 0x000000ffff217224 */ /* 0x000fe200018e0615 */
[----:B------:R-:W-:Y:S01]  /*1b7e0*/  SHF.R.U64 R11, R11, 0x3, RZ ;  /* 0x000000030b0b7819 */ /* 0x000fe200000012ff */
[----:B------:R-:W5:Y:S01]  /*1b7f0*/  LD.E.128 R12, desc[UR40][R12.64] ;  /* 0x000000280c0c7980 */ /* 0x000f62000c101d00 */
[----:B0-----:R-:W0:Y:S01]  /*1b800*/  @P1 LDC R49, c[0x0][0xbf0] ;  /* 0x0002fc00ff311b82 */ /* 0x001e220000000800 */
[----:B------:R-:W-:Y:S01]  /*1b810*/  SHF.R.U64 R4, R4, 0x3, RZ ;  /* 0x0000000304047819 */ /* 0x000fe200000012ff */
[----:B------:R-:W-:Y:S01]  /*1b820*/  IMAD R47, R40, UR5, R41 ;  /* 0x00000005282f7c24 */ /* 0x000fe2000f8e0229 */
[----:B------:R-:W-:-:S02]  /*1b830*/  LOP3.LUT R24, R25, 0x180, RZ, 0xc0, !PT ;  /* 0x0000018019187812 */ /* 0x000fc400078ec0ff */
[----:B------:R-:W-:Y:S02]  /*1b840*/  LOP3.LUT R28, R29, 0x180, RZ, 0xc0, !PT ;  /* 0x000001801d1c7812 */ /* 0x000fe400078ec0ff */
[----:B------:R-:W-:Y:S01]  /*1b850*/  LOP3.LUT R20, R11, R20, RZ, 0x3c, !PT ;  /* 0x000000140b147212 */ /* 0x000fe200078e3cff */
[----:B------:R-:W-:Y:S01]  /*1b860*/  IMAD.WIDE.U32 R40, R40, UR4, RZ ;  /* 0x0000000428287c25 */ /* 0x000fe2000f8e00ff */
[----:B------:R-:W-:Y:S01]  /*1b870*/  SHF.R.U64 R24, R24, 0x3, RZ ;  /* 0x0000000318187819 */ /* 0x000fe200000012ff */
[----:B------:R-:W-:Y:S01]  /*1b880*/  ULDC.64 UR4, c[0x0][0xae8] ;  /* 0x0002ba0000047ab9 */ /* 0x000fe20000000a00 */
[----:B------:R-:W-:Y:S01]  /*1b890*/  SHF.R.U64 R28, R28, 0x3, RZ ;  /* 0x000000031c1c7819 */ /* 0x000fe200000012ff */
[----:B------:R-:W5:Y:S01]  /*1b8a0*/  LD.E.128 R8, desc[UR40][R8.64] ;  /* 0x0000002808087980 */ /* 0x000f62000c101d00 */
[----:B------:R-:W-:-:S03]  /*1b8b0*/  LOP3.LUT R32, R4, R7, RZ, 0x3c, !PT ;  /* 0x0000000704207212 */ /* 0x000fc600078e3cff */
[----:B------:R2:W5:Y:S01]  /*1b8c0*/  LD.E.128 R4, desc[UR40][R20.64] ;  /* 0x0000002814047980 */ /* 0x000562000c101d00 */
[----:B------:R-:W-:Y:S01]  /*1b8d0*/  LOP3.LUT R24, R24, R25, RZ, 0x3c, !PT ;  /* 0x0000001918187212 */ /* 0x000fe200078e3cff */
[--C-:B------:R-:W-:Y:S01]  /*1b8e0*/  IMAD.X R25, RZ, RZ, R21.reuse, P5 ;  /* 0x000000ffff197224 */ /* 0x100fe200028e0615 */
[----:B------:R-:W-:Y:S01]  /*1b8f0*/  LOP3.LUT R28, R28, R29, RZ, 0x3c, !PT ;  /* 0x0000001d1c1c7212 */ /* 0x000fe200078e3cff */
[----:B------:R-:W-:Y:S01]  /*1b900*/  IMAD.X R29, RZ, RZ, R21, P4 ;  /* 0x000000ffff1d7224 */ /* 0x000fe200020e0615 */
[----:B------:R-:W5:Y:S01]  /*1b910*/  LD.E.128 R32, desc[UR40][R32.64] ;  /* 0x0000002820207980 */ /* 0x000f62000c101d00 */
[----:B------:R-:W-:-:S03]  /*1b920*/  IMAD R45, R45, UR4, RZ ;  /* 0x000000042d2d7c24 */ /* 0x000fc6000f8e02ff */
[----:B------:R-:W5:Y:S01]  /*1b930*/  LD.E.128 R24, desc[UR40][R24.64] ;  /* 0x0000002818187980 */ /* 0x000f62000c101d00 */
[----:B--2---:R-:W-:Y:S02]  /*1b940*/  IMAD.MOV.U32 R20, RZ, RZ, R40 ;  /* 0x000000ffff147224 */ /* 0x004fe400078e0028 */
[----:B------:R-:W-:Y:S01]  /*1b950*/  IMAD.IADD R40, R52, 0x1, R38 ;  /* 0x0000000134287824 */ /* 0x000fe200078e0226 */
[----:B------:R-:W5:Y:S01]  /*1b960*/  LD.E.128 R28, desc[UR40][R28.64] ;  /* 0x000000281c1c7980 */ /* 0x000f62000c101d00 */
[----:B------:R-:W-:Y:S02]  /*1b970*/  IMAD.IADD R21, R41, 0x1, R47 ;  /* 0x0000000129157824 */ /* 0x000fe400078e022f */
[----:B-1----:R-:W-:Y:S01]  /*1b980*/  @P1 IMAD.HI.U32 R0, R40, R51, RZ ;  /* 0x0000003328001227 */ /* 0x002fe200078e00ff */
        /* <DEDUP_REMOVED lines=8> */
[----:B------:R-:W-:-:S03]  /*1ba10*/  ULDC.64 UR4, c[0x0][0xaf0] ;  /* 0x0002bc0000047ab9 */ /* 0x000fc60000000a00 */
[----:B------:R-:W-:Y:S01]  /*1ba20*/  IMAD.MOV.U32 R3, RZ, RZ, R40 ;  /* 0x000000ffff037224 */ /* 0x000fe200078e0028 */
[----:B0-----:R-:W-:Y:S01]  /*1ba30*/  @P1 SHF.R.U32.HI R3, RZ, R49, R0 ;  /* 0x00000031ff031219 */ /* 0x001fe20000011600 */
[----:B------:R-:W-:Y:S02]  /*1ba40*/  IMAD.IADD R21, R21, 0x1, R45 ;  /* 0x0000000115157824 */ /* 0x000fe400078e022d */
[----:B------:R-:W-:Y:S01]  /*1ba50*/  IMAD R42, R42, UR4, RZ ;  /* 0x000000042a2a7c24 */ /* 0x000fe2000f8e02ff */
[--C-:B------:R-:W-:Y:S01]  /*1ba60*/  SHF.R.S32.HI R0, RZ, 0x1f, R3.reuse ;  /* 0x0000001fff007819 */ /* 0x100fe20000011403 */
[----:B------:R-:W-:Y:S02]  /*1ba70*/  IMAD.MOV R38, RZ, RZ, -R3 ;  /* 0x000000ffff267224 */ /* 0x000fe400078e0a03 */
[C---:B------:R-:W-:Y:S02]  /*1ba80*/  IMAD R41, R43.reuse, UR5, R42 ;  /* 0x000000052b297c24 */ /* 0x040fe4000f8e022a */
[----:B------:R-:W-:Y:S01]  /*1ba90*/  IMAD.WIDE.U32 R20, R43, UR4, R20 ;  /* 0x000000042b147c25 */ /* 0x000fe2000f8e0014 */
[----:B------:R-:W-:-:S03]  /*1baa0*/  ULDC.64 UR4, c[0x0][0xae0] ;  /* 0x0002b80000047ab9 */ /* 0x000fc60000000a00 */
[----:B------:R-:W-:Y:S02]  /*1bab0*/  IMAD R0, R0, UR4, RZ ;  /* 0x0000000400007c24 */ /* 0x000fe4000f8e02ff */
[----:B------:R-:W-:Y:S02]  /*1bac0*/  IMAD R39, R39, R38, R40 ;  /* 0x0000002627277224 */ /* 0x000fe400078e0228 */
[----:B------:R-:W-:Y:S02]  /*1bad0*/  IMAD.IADD R21, R21, 0x1, R41 ;  /* 0x0000000115157824 */ /* 0x000fe400078e0229 */
[C---:B------:R-:W-:Y:S01]  /*1bae0*/  IMAD R41, R3.reuse, UR5, R0 ;  /* 0x0000000503297c24 */ /* 0x040fe2000f8e0200 */
        /* <DEDUP_REMOVED lines=15> */
[----:B-1----:R0:W1:Y:S03]  /*1bbe0*/  SHFL.IDX PT, R38, R45, RZ, 0x1c1f ;  /* 0x001c1fff2d267589 */ /* 0x00206600000e0000 */
[----:B------:R2:W-:Y:S01]  /*1bbf0*/  SYNCS.ARRIVE.TRANS64.RED.A1T0 RZ, [R0+URZ], RZ ;  /* 0x000000ff00ff79a7 */ /* 0x0005e2000810043f */
[----:B------:R0:W3:Y:S01]  /*1bc00*/  SHFL.IDX PT, R39, R46, RZ, 0x1c1f ;  /* 0x001c1fff2e277589 */ /* 0x0000e200000e0000 */
[----:B------:R-:W-:Y:S02]  /*1bc10*/  SHF.R.S32.HI R49, RZ, 0x1f, R36 ;  /* 0x0000001fff317819 */ /* 0x000fe40000011424 */
[----:B--2---:R-:W-:Y:S01]  /*1bc20*/  SHF.R.S32.HI R0, RZ, 0x1f, R37 ;  /* 0x0000001fff007819 */ /* 0x004fe20000011425 */
[----:B0-----:R-:W-:Y:S06]  /*1bc30*/  @P0 BRA `(.L_x_11481) ;  /* 0x0000000000300947 */ /* 0x001fec0003800000 */
[----:B------:R-:W-:Y:S02]  /*1bc40*/  ULDC UR4, c[0x0][0xac8] ;  /* 0x0002b20000047ab9 */ /* 0x000fe40000000800 */
[----:B------:R-:W-:Y:S02]  /*1bc50*/  ISETP.GE.AND P1, PT, R37, UR4, PT ;  /* 0x0000000425007c0c */ /* 0x000fe4000bf26270 */
[----:B------:R-:W-:Y:S02]  /*1bc60*/  ISETP.GE.AND P2, PT, R36, UR4, PT ;  /* 0x0000000424007c0c */ /* 0x000fe4000bf46270 */
[----:B------:R-:W-:-:S09]  /*1bc70*/  ISETP.GE.AND P0, PT, R22, UR4, PT ;  /* 0x0000000416007c0c */ /* 0x000fd2000bf06270 */
[CC--:B-1----:R-:W-:Y:S02]  /*1bc80*/  @!P1 LEA R40, P3, R37.reuse, R38.reuse, 0x1 ;  /* 0x0000002625289211 */ /* 0x0c2fe400078608ff */
[----:B------:R-:W-:Y:S02]  /*1bc90*/  @!P2 LEA R42, P4, R36, R38, 0x1 ;  /* 0x00000026242aa211 */ /* 0x000fe400078808ff */
[----:B---3--:R-:W-:Y:S01]  /*1bca0*/  @!P0 IMAD.WIDE R20, R22, 0x2, R38 ;  /* 0x0000000216148825 */ /* 0x008fe200078e0226 */
[-C--:B------:R-:W-:Y:S02]  /*1bcb0*/  @!P1 LEA.HI.X R41, R37, R39.reuse, R0, 0x1, P3 ;  /* 0x0000002725299211 */ /* 0x080fe400018f0c00 */
[----:B------:R-:W-:Y:S02]  /*1bcc0*/  @!P2 LEA.HI.X R43, R36, R39, R49, 0x1, P4 ;  /* 0x00000027242ba211 */ /* 0x000fe400020f0c31 */
[----:B-----5:R0:W-:Y:S04]  /*1bcd0*/  @!P0 ST.E.128 desc[UR40][R20.64], R4 ;  /* 0x0000000414008985 */ /* 0x0201e8000c101d28 */
[----:B------:R0:W-:Y:S04]  /*1bce0*/  @!P1 ST.E.128 desc[UR40][R40.64], R12 ;  /* 0x0000000c28009985 */ /* 0x0001e8000c101d28 */
[----:B------:R0:W-:Y:S02]  /*1bcf0*/  @!P2 ST.E.128 desc[UR40][R42.64], R28 ;  /* 0x0000001c2a00a985 */ /* 0x0001e4000c101d28 */
.L_x_11481:
[----:B------:R-:W-:Y:S05]  /*1bd00*/  BSYNC B1 ;  /* 0x0000000000017941 */ /* 0x000fea0003800000 */
.L_x_11480:
[----:B------:R-:W-:Y:S01]  /*1bd10*/  VIADD R3, R47, 0x60 ;  /* 0x000000602f037836 */ /* 0x000fe20000000000 */
[----:B0----5:R0:W2:Y:S04]  /*1bd20*/  SHFL.IDX PT, R7, R46, 0x1, 0x1c1f ;  /* 0x003c1f002e077f89 */ /* 0x0210a800000e0000 */
[----:B------:R-:W-:Y:S01]  /*1bd30*/  ISETP.GE.AND P0, PT, R3, R44, PT ;  /* 0x0000002c0300720c */ /* 0x000fe20003f06270 */
[----:B------:R0:W4:-:S12]  /*1bd40*/  SHFL.IDX PT, R6, R45, 0x1, 0x1c1f ;  /* 0x003c1f002d067f89 */ /* 0x00011800000e0000 */
[----:B0-----:R-:W-:Y:S05]  /*1bd50*/  @P0 BRA `(.L_x_11482) ;  /* 0x0000000800b80947 */ /* 0x001fea0003800000 */
[----:B------:R-:W-:Y:S02]  /*1bd60*/  ULDC UR4, c[0x0][0xac8] ;  /* 0x0002b20000047ab9 */ /* 0x000fe40000000800 */
[----:B------:R-:W-:Y:S02]  /*1bd70*/  ISETP.GE.AND P2, PT, R37, UR4, PT ;  /* 0x0000000425007c0c */ /* 0x000fe4000bf46270 */
[----:B------:R-:W-:-:S11]  /*1bd80*/  ISETP.GE.AND P1, PT, R22, UR4, PT ;  /* 0x0000000416007c0c */ /* 0x000fd6000bf26270 */
[C---:B----4-:R-:W-:Y:S02]  /*1bd90*/  @!P2 LEA R12, P0, R37.reuse, R6, 0x1 ;  /* 0x00000006250ca211 */ /* 0x050fe400078008ff */
[----:B--2---:R-:W-:Y:S02]  /*1bda0*/  @!P1 IMAD.WIDE R4, R22, 0x2, R6 ;  /* 0x0000000216049825 */ /* 0x004fe400078e0206 */
        /* <DEDUP_REMOVED lines=9> */
.L_x_11478:
        /* <DEDUP_REMOVED lines=8> */
[----:B------:R-:W0:Y:S03]  /*1bec0*/  LDC R25, c[0x0][0xbe8] ;  /* 0x0002fa00ff197b82 */ /* 0x000e260000000800 */
[----:B------:R-:W-:-:S13]  /*1bed0*/  ISETP.NE.AND.EX P1, PT, RZ, UR5, PT, P1 ;  /* 0x00000005ff007c0c */ /* 0x000fda000bf25310 */
[----:B------:R-:W3:Y:S01]  /*1bee0*/  @P1 LDC.64 R6, c[0x0][0xc08] ;  /* 0x00030200ff061b82 */ /* 0x000ee20000000a00 */
[----:B------:R-:W-:Y:S02]  /*1bef0*/  ULDC UR4, c[0x0][0xa88] ;  /* 0x0002a20000047ab9 */ /* 0x000fe40000000800 */
[----:B------:R-:W-:Y:S02]  /*1bf00*/  IMAD.U32 R8, RZ, RZ, UR4 ;  /* 0x00000004ff087e24 */ /* 0x000fe4000f8e00ff */
[----:B--2---:R-:W-:-:S04]  /*1bf10*/  IMAD.WIDE R4, R10, 0x4, R4 ;  /* 0x000000040a047825 */ /* 0x004fc800078e0204 */
[----:B---3--:R-:W-:Y:S01]  /*1bf20*/  @P1 IMAD.WIDE R6, R10, 0x4, R6 ;  /* 0x000000040a061825 */ /* 0x008fe200078e0206 */
[----:B------:R2:W5:Y:S04]  /*1bf30*/  @P0 LDG.E R0, desc[UR40][R4.64] ;  /* 0x0000002804000981 */ /* 0x000568000c1e1900 */
[----:B------:R2:W5:Y:S01]  /*1bf40*/  @P1 LDG.E R8, desc[UR40][R6.64] ;  /* 0x0000002806081981 */ /* 0x000562000c1e1900 */
[----:B0-----:R-:W-:Y:S02]  /*1bf50*/  ISETP.NE.AND P2, PT, R25, 0x1, PT ;  /* 0x000000011900780c */ /* 0x001fe40003f45270 */
[----:B------:R-:W-:Y:S02]  /*1bf60*/  ISETP.GE.AND P3, PT, R50, 0xc0, PT ;  /* 0x000000c03200780c */ /* 0x000fe40003f66270 */
[----:B------:R-:W-:-:S09]  /*1bf70*/  SHF.R.S32.HI R9, RZ, 0x1f, R10 ;  /* 0x0000001fff097819 */ /* 0x000fd2000001140a */
[----:B------:R-:W0:Y:S08]  /*1bf80*/  @P2 LDC R20, c[0x0][0xbec] ;  /* 0x0002fb00ff142b82 */ /* 0x000e300000000800 */
[----:B------:R-:W3:Y:S01]  /*1bf90*/  @P2 LDC R27, c[0x0][0xbf0] ;  /* 0x0002fc00ff1b2b82 */ /* 0x000ee20000000800 */
[----:B--2---:R-:W-:Y:S05]  /*1bfa0*/  @P1 BRA `(.L_x_11483) ;  /* 0x0000000000101947 */ /* 0x004fea0003800000 */
[----:B------:R-:W-:Y:S05]  /*1bfb0*/  @!P0 BRA `(.L_x_11483) ;  /* 0x00000000000c8947 */ /* 0x000fea0003800000 */
[----:B------:R-:W2:Y:S04]  /*1bfc0*/  LDG.E R3, desc[UR40][R4.64] ;  /* 0x0000002804037981 */ /* 0x000ea8000c1e1900 */
[----:B-----5:R-:W2:Y:S02]  /*1bfd0*/  LDG.E R8, desc[UR40][R4.64+0x4] ;  /* 0x0000042804087981 */ /* 0x020ea4000c1e1900 */
[----:B--2---:R-:W-:-:S07]  /*1bfe0*/  IMAD.IADD R8, R8, 0x1, -R3 ;  /* 0x0000000108087824 */ /* 0x004fce00078e0a03 */
.L_x_11483:
        /* <DEDUP_REMOVED lines=8> */
[----:B------:R-:W2:Y:S01]  /*1c070*/  S2R R4, SR_TID.X ;  /* 0x0000000000047919 */ /* 0x000ea20000002100 */
[----:B------:R-:W4:Y:S02]  /*1c080*/  LDC R9, c[0x0][0xbe8] ;  /* 0x0002fa00ff097b82 */ /* 0x000f240000000800 */
[----:B----4-:R-:W-:Y:S01]  /*1c090*/  IMAD R3, R8, R9, RZ ;  /* 0x0000000908037224 */ /* 0x010fe200078e02ff */
        /* <DEDUP_REMOVED lines=36> */
.L_x_11485:
[----:B------:R-:W-:Y:S05]  /*1c2e0*/  BSYNC B1 ;  /* 0x0000000000017941 */ /* 0x000fea0003800000 */
.L_x_11484:
[----:B------:R-:W-:Y:S01]  /*1c2f0*/  SHF.R.S32.HI R21, RZ, 0x1f, R50 ;  /* 0x0000001fff157819 */ /* 0x000fe20000011432 */
[----:B------:R-:W-:Y:S01]  /*1c300*/  ULDC.64 UR4, c[0x0][0xaa0] ;  /* 0x0002a80000047ab9 */ /* 0x000fe20000000a00 */
[----:B------:R-:W-:Y:S01]  /*1c310*/  SHF.R.S32.HI R10, RZ, 0x1f, R37 ;  /* 0x0000001fff0a7819 */ /* 0x000fe20000011425 */
[----:B--2---:R-:W-:Y:S01]  /*1c320*/  IMAD R3, R11, UR4, RZ ;  /* 0x000000040b037c24 */ /* 0x004fe2000f8e02ff */
[----:B------:R-:W-:Y:S01]  /*1c330*/  LEA.HI R21, R21, R50, RZ, 0x2 ;  /* 0x0000003215157211 */ /* 0x000fe200078f10ff */
[----:B------:R-:W-:-:S03]  /*1c340*/  IMAD.WIDE.U32 R4, R0, UR4, RZ ;  /* 0x0000000400047c25 */ /* 0x000fc6000f8e00ff */
[----:B------:R-:W-:Y:S01]  /*1c350*/  SHF.R.S32.HI R21, RZ, 0x2, R21 ;  /* 0x00000002ff157819 */ /* 0x000fe20000011415 */
[----:B------:R-:W-:Y:S01]  /*1c360*/  IMAD R3, R0, UR5, R3 ;  /* 0x0000000500037c24 */ /* 0x000fe2000f8e0203 */
[----:B------:R-:W-:Y:S02]  /*1c370*/  ULDC.64 UR4, c[0x0][0xae8] ;  /* 0x0002ba0000047ab9 */ /* 0x000fe40000000a00 */
[----:B------:R-:W-:Y:S02]  /*1c380*/  IMAD R6, R12, UR4, RZ ;  /* 0x000000040c067c24 */ /* 0x000fe4000f8e02ff */
[----:B------:R-:W-:Y:S02]  /*1c390*/  IMAD R38, R38, 0x60, R21 ;  /* 0x0000006026267824 */ /* 0x000fe400078e0215 */
[----:B------:R-:W-:Y:S02]  /*1c3a0*/  IMAD.IADD R5, R5, 0x1, R3 ;  /* 0x0000000105057824 */ /* 0x000fe400078e0203 */
[----:B------:R-:W-:-:S02]  /*1c3b0*/  IMAD.IADD R9, R24, 0x1, R38 ;  /* 0x0000000118097824 */ /* 0x000fc400078e0226 */
[----:B------:R-:W-:Y:S02]  /*1c3c0*/  IMAD R7, R26, UR5, R6 ;  /* 0x000000051a077c24 */ /* 0x000fe4000f8e0206 */
[----:B0-----:R-:W-:-:S04]  /*1c3d0*/  @P2 IMAD.HI.U32 R0, R9, R20, RZ ;  /* 0x0000001409002227 */ /* 0x001fc800078e00ff */
        /* <DEDUP_REMOVED lines=22> */
[----:B------:R-:W-:Y:S01]  /*1c540*/  ULDC.64 UR4, c[0x0][0xa80] ;  /* 0x0002a00000047ab9 */ /* 0x000fe20000000a00 */
[----:B------:R-:W-:Y:S02]  /*1c550*/  SHF.R.S32.HI R7, RZ, 0x1f, R36 ;  /* 0x0000001fff077819 */ /* 0x000fe40000011424 */
[----:B------:R-:W-:Y:S01]  /*1c560*/  IMAD.IADD R3, R5, 0x1, R3 ;  /* 0x0000000105037824 */ /* 0x000fe200078e0203 */
[----:B------:R-:W-:Y:S01]  /*1c570*/  LEA R0, P0, R4, UR4, 0x1 ;  /* 0x0000000404007c11 */ /* 0x000fe2000f8008ff */
[----:B------:R-:W-:-:S03]  /*1c580*/  UMOV UR4, 0xffffffff ;  /* 0xffffffff00047882 */ /* 0x000fc60000000000 */
[----:B------:R-:W-:Y:S01]  /*1c590*/  LEA.HI.X R4, R4, UR5, R3, 0x1, P0 ;  /* 0x0000000504047c11 */ /* 0x000fe200080f0c03 */
[----:B------:R-:W-:Y:S08]  /*1c5a0*/  BRA.DIV UR4, `(.L_x_11486) ;  /* 0x0000008e04547947 */ /* 0x000ff0000b800000 */
[----:B------:R0:W2:Y:S04]  /*1c5b0*/  SHFL.IDX PT, R3, R4, RZ, 0x1c1f ;  /* 0x001c1fff04037589 */ /* 0x0000a800000e0000 */
[----:B------:R0:W3:Y:S02]  /*1c5c0*/  SHFL.IDX PT, R14, R0, RZ, 0x1c1f ;  /* 0x001c1fff000e7589 */ /* 0x0000e400000e0000 */
.L_x_11698:
[----:B------:R-:W-:Y:S01]  /*1c5d0*/  IMAD R25, R8, R25, RZ ;  /* 0x0000001908197224 */ /* 0x000fe200078e02ff */
[----:B------:R-:W-:Y:S01]  /*1c5e0*/  BSSY B1, `(.L_x_11487) ;  /* 0x0000011000017945 */ /* 0x000fe20003800000 */
[----:B------:R-:W-:-:S05]  /*1c5f0*/  IMAD.IADD R6, R21, 0x1, R24 ;  /* 0x0000000115067824 */ /* 0x000fca00078e0218 */
[----:B------:R-:W-:-:S13]  /*1c600*/  ISETP.GE.AND P0, PT, R6, R25, PT ;  /* 0x000000190600720c */ /* 0x000fda0003f06270 */
[----:B------:R-:W-:Y:S05]  /*1c610*/  @P0 BRA `(.L_x_11488) ;  /* 0x0000000000340947 */ /* 0x000fea0003800000 */
[----:B------:R-:W-:Y:S02]  /*1c620*/  ULDC UR4, c[0x0][0xac8] ;  /* 0x0002b20000047ab9 */ /* 0x000fe40000000800 */
[----:B------:R-:W-:Y:S02]  /*1c630*/  ISETP.GE.AND P2, PT, R22, UR4, PT ;  /* 0x0000000416007c0c */ /* 0x000fe4000bf46270 */
[----:B------:R-:W-:Y:S02]  /*1c640*/  ISETP.GE.AND P3, PT, R37, UR4, PT ;  /* 0x0000000425007c0c */ /* 0x000fe4000bf66270 */
[----:B------:R-:W-:-:S09]  /*1c650*/  ISETP.GE.AND P4, PT, R36, UR4, PT ;  /* 0x0000000424007c0c */ /* 0x000fd2000bf86270 */
[----:B--2---:R-:W-:Y:S02]  /*1c660*/  @!P2 IMAD.MOV.U32 R15, RZ, RZ, R3 ;  /* 0x000000ffff0fa224 */ /* 0x004fe400078e0003 */
[CC--:B---3--:R-:W-:Y:S02]  /*1c670*/  @!P3 LEA R12, P0, R37.reuse, R14.reuse, 0x1 ;  /* 0x0000000e250cb211 */ /* 0x0c8fe400078008ff */
[----:B------:R-:W-:Y:S01]  /*1c680*/  @!P4 LEA R20, P1, R36, R14, 0x1 ;  /* 0x0000000e2414c211 */ /* 0x000fe200078208ff */
[----:B------:R-:W-:Y:S01]  /*1c690*/  @!P2 IMAD.WIDE R8, R22, 0x2, R14 ;  /* 0x000000021608a825 */ /* 0x000fe200078e020e */
[-C--:B------:R-:W-:Y:S02]  /*1c6a0*/  @!P3 LEA.HI.X R13, R37, R3.reuse, R10, 0x1, P0 ;  /* 0x00000003250db211 */ /* 0x080fe400000f0c0a */
[----:B------:R-:W-:Y:S02]  /*1c6b0*/  @!P4 LEA.HI.X R21, R36, R3, R7, 0x1, P1 ;  /* 0x000000032415c211 */ /* 0x000fe400008f0c07 */
[----:B------:R4:W-:Y:S04]  /*1c6c0*/  @!P2 ST.E.128 desc[UR40][R8.64], RZ ;  /* 0x000000ff0800a985 */ /* 0x0009e8000c101d28 */
[----:B------:R4:W-:Y:S04]  /*1c6d0*/  @!P3 ST.E.128 desc[UR40][R12.64], RZ ;  /* 0x000000ff0c00b985 */ /* 0x0009e8000c101d28 */
[----:B------:R4:W-:Y:S02]  /*1c6e0*/  @!P4 ST.E.128 desc[UR40][R20.64], RZ ;  /* 0x000000ff1400c985 */ /* 0x0009e4000c101d28 */
.L_x_11488:
[----:B------:R-:W-:Y:S05]  /*1c6f0*/  BSYNC B1 ;  /* 0x0000000000017941 */ /* 0x000fea0003800000 */
.L_x_11487:
[----:B------:R-:W-:-:S03]  /*1c700*/  UMOV UR4, 0xffffffff ;  /* 0xffffffff00047882 */ /* 0x000fc60000000000 */
[----:B------:R-:W-:Y:S05]  /*1c710*/  BRA.DIV UR4, `(.L_x_11489) ;  /* 0x0000008e042c7947 */ /* 0x000fea000b800000 */
[----:B--2---:R2:W0:Y:S04]  /*1c720*/  SHFL.IDX PT, R3, R4, 0x1, 0x1c1f ;  /* 0x003c1f0004037f89 */ /* 0x00442800000e0000 */
[----:B---3--:R2:W3:Y:S02]  /*1c730*/  SHFL.IDX PT, R14, R0, 0x1, 0x1c1f ;  /* 0x003c1f00000e7f89 */ /* 0x0084e400000e0000 */
.L_x_11702:
[----:B0-2---:R-:W-:-:S05]  /*1c740*/  VIADD R0, R6, 0x60 ;  /* 0x0000006006007836 */ /* 0x005fca0000000000 */
[----:B------:R-:W-:-:S13]  /*1c750*/  ISETP.GE.AND P0, PT, R0, R25, PT ;  /* 0x000000190000720c */ /* 0x000fda0003f06270 */
[----:B------:R-:W-:Y:S05]  /*1c760*/  @P0 BRA `(.L_x_11482) ;  /* 0x0000000000340947 */ /* 0x000fea0003800000 */
[----:B------:R-:W-:Y:S02]  /*1c770*/  ULDC UR4, c[0x0][0xac8] ;  /* 0x0002b20000047ab9 */ /* 0x000fe40000000800 */
[----:B------:R-:W-:Y:S02]  /*1c780*/  ISETP.GE.AND P2, PT, R22, UR4, PT ;  /* 0x0000000416007c0c */ /* 0x000fe4000bf46270 */
[----:B------:R-:W-:Y:S02]  /*1c790*/  ISETP.GE.AND P3, PT, R37, UR4, PT ;  /* 0x0000000425007c0c */ /* 0x000fe4000bf66270 */
[----:B------:R-:W-:-:S09]  /*1c7a0*/  ISETP.GE.AND P4, PT, R36, UR4, PT ;  /* 0x0000000424007c0c */ /* 0x000fd2000bf86270 */
[----:B------:R-:W-:Y:S02]  /*1c7b0*/  @!P2 IMAD.MOV.U32 R15, RZ, RZ, R3 ;  /* 0x000000ffff0fa224 */ /* 0x000fe400078e0003 */
[CC--:B---34-:R-:W-:Y:S02]  /*1c7c0*/  @!P3 LEA R8, P0, R37.reuse, R14.reuse, 0x1 ;  /* 0x0000000e2508b211 */ /* 0x0d8fe400078008ff */
[----:B------:R-:W-:Y:S01]  /*1c7d0*/  @!P4 LEA R6, P1, R36, R14, 0x1 ;  /* 0x0000000e2406c211 */ /* 0x000fe200078208ff */
[----:B------:R-:W-:Y:S01]  /*1c7e0*/  @!P2 IMAD.WIDE R4, R22, 0x2, R14 ;  /* 0x000000021604a825 */ /* 0x000fe200078e020e */
[-C--:B------:R-:W-:Y:S02]  /*1c7f0*/  @!P3 LEA.HI.X R9, R37, R3.reuse, R10, 0x1, P0 ;  /* 0x000000032509b211 */ /* 0x080fe400000f0c0a */
[----:B------:R-:W-:Y:S02]  /*1c800*/  @!P4 LEA.HI.X R7, R36, R3, R7, 0x1, P1 ;  /* 0x000000032407c211 */ /* 0x000fe400008f0c07 */
[----:B------:R0:W-:Y:S04]  /*1c810*/  @!P2 ST.E.128 desc[UR40][R4.64], RZ ;  /* 0x000000ff0400a985 */ /* 0x0001e8000c101d28 */
[----:B------:R0:W-:Y:S04]  /*1c820*/  @!P3 ST.E.128 desc[UR40][R8.64], RZ ;  /* 0x000000ff0800b985 */ /* 0x0001e8000c101d28 */
[----:B------:R0:W-:Y:S02]  /*1c830*/  @!P4 ST.E.128 desc[UR40][R6.64], RZ ;  /* 0x000000ff0600c985 */ /* 0x0001e4000c101d28 */
.L_x_11482:
[----:B------:R-:W-:Y:S05]  /*1c840*/  BSYNC B0 ;  /* 0x0000000000007941 */ /* 0x000fea0003800000 */
.L_x_11477:
[----:B------:R-:W-:Y:S02]  /*1c850*/  ULDC UR4, c[0x0][0xc3c] ;  /* 0x00030f0000047ab9 */ /* 0x000fe40000000800 */
[----:B-1----:R-:W-:-:S13]  /*1c860*/  ISETP.GE.AND P0, PT, R75, UR4, PT ;  /* 0x000000044b007c0c */ /* 0x002fda000bf06270 */
[----:B------:R-:W-:Y:S05]  /*1c870*/  @!P0 BRA `(.L_x_11490) ;  /* 0xfffffe4800a88947 */ /* 0x000fea000383ffff */
[----:B------:R-:W-:Y:S05]  /*1c880*/  BRA `(.L_x_11285) ;  /* 0x00000080005c7947 */ /* 0x000fea0003800000 */
.L_x_11283:
[----:B------:R-:W-:-:S08]  /*1c890*/  NOP ;  /* 0x0000000000007918 */ /* 0x000fd00000000000 */
[----:B------:R-:W0:-:S00]  /*1c8a0*/  USETMAXREG.DEALLOC.CTAPOOL 0x20 ;  /* 0x00000020000079c8 */ /* 0x000e0000080e0500 */
[----:B0-----:R-:W-:Y:S02]  /*1c8b0*/  LOP3.LUT R0, R0, 0x3, RZ, 0xc0, !PT ;  /* 0x0000000300007812 */ /* 0x001fe400078ec0ff */
[----:B------:R-:W-:-:S04]  /*1c8c0*/  LOP3.LUT R23, R23, 0xffffffef, RZ, 0xc0, !PT ;  /* 0xffffffef17177812 */ /* 0x000fc800078ec0ff */
[----:B------:R-:W0:Y:S02]  /*1c8d0*/  SHFL.IDX PT, R0, R0, RZ, 0x1f ;  /* 0x00001fff00007589 */ /* 0x000e2400000e0000 */
[----:B0-----:R-:W-:Y:S01]  /*1c8e0*/  ISETP.NE.AND P0, PT, R0, RZ, PT ;  /* 0x000000ff0000720c */ /* 0x001fe20003f05270 */
[----:B------:R-:W-:-:S12]  /*1c8f0*/  IMAD.MOV.U32 R0, RZ, RZ, RZ ;  /* 0x000000ffff007224 */ /* 0x000fd800078e00ff */
[----:B------:R-:W-:Y:S01]  /*1c900*/  @P0 LOP3.LUT R23, R23, 0x10, RZ, 0xfc, !PT ;  /* 0x0000001017170812 */ /* 0x000fe200078efcff */
[----:B------:R-:W-:Y:S06]  /*1c910*/  @!P0 BRA `(.L_x_11491) ;  /* 0x00000000001c8947 */ /* 0x000fec0003800000 */
[----:B------:R-:W0:Y:S08]  /*1c920*/  S2UR UR5, SR_CgaCtaId ;  /* 0x00000000000579c3 */ /* 0x000e300000008800 */
[----:B------:R-:W-:Y:S06]  /*1c930*/  BAR.SYNC.DEFER_BLOCKING 0x5, 0x200 ;  /* 0x0148000000007b1d */ /* 0x000fec0000010000 */
[----:B------:R-:W-:-:S02]  /*1c940*/  UMOV UR4, 0x400 ;  /* 0x0000040000047882 */ /* 0x000fc40000000000 */
[----:B0-----:R-:W-:-:S09]  /*1c950*/  ULEA UR4, UR5, UR4, 0x18 ;  /* 0x0000000405047291 */ /* 0x001fd2000f8ec03f */
[----:B------:R-:W0:Y:S01]  /*1c960*/  LDS.128 R16, [UR4+0x2d8d0] ;  /* 0x02d8d004ff107984 */ /* 0x000e220008000c00 */
[----:B------:R-:W-:Y:S06]  /*1c970*/  BAR.ARV 0x4, 0x200 ;  /* 0x0108000000007b1d */ /* 0x000fec0000002000 */
[----:B------:R-:W-:Y:S05]  /*1c980*/  BRA `(.L_x_11492) ;  /* 0x0000000800907947 */ /* 0x000fea0003800000 */
.L_x_11491:
[----:B------:R-:W0:Y:S01]  /*1c990*/  S2R R2, SR_TID.X ;  /* 0x0000000000027919 */ /* 0x000e220000002100 */
        /* <DEDUP_REMOVED lines=41> */
.L_x_11497:
        /* <DEDUP_REMOVED lines=12> */
.L_x_11496:
[----:B------:R-:W-:Y:S05]  /*1ccf0*/  BSYNC B0 ;  /* 0x0000000000007941 */ /* 0x000fea0003800000 */
.L_x_11495:
        /* <DEDUP_REMOVED lines=21> */
.L_x_11493:
        /* <DEDUP_REMOVED lines=21> */
.L_x_11498:
        /* <DEDUP_REMOVED lines=58> */
.L_x_11494:
[----:B------:R-:W-:Y:S02]  /*1d340*/  IMAD.MOV.U32 R17, RZ, RZ, RZ ;  /* 0x000000ffff117224 */ /* 0x000fe400078e00ff */
[----:B------:R-:W-:Y:S02]  /*1d350*/  IMAD.U32 R16, RZ, RZ, UR6 ;  /* 0x00000006ff107e24 */ /* 0x000fe4000f8e00ff */
[----:B------:R-:W-:-:S07]  /*1d360*/  IMAD.MOV.U32 R18, RZ, RZ, RZ ;  /* 0x000000ffff127224 */ /* 0x000fce00078e00ff */
.L_x_11499:
[----:B------:R-:W-:-:S13]  /*1d370*/  ISETP.NE.AND P0, PT, R5, RZ, PT ;  /* 0x000000ff0500720c */ /* 0x000fda0003f05270 */
[----:B------:R-:W0:Y:S01]  /*1d380*/  @!P0 S2R R3, SR_CgaCtaId ;  /* 0x0000000000038919 */ /* 0x000e220000008800 */
[----:B------:R-:W-:-:S04]  /*1d390*/  @!P0 MOV R0, 0x400 ;  /* 0x0000040000008802 */ /* 0x000fc80000000f00 */
[----:B0-----:R-:W-:-:S05]  /*1d3a0*/  @!P0 LEA R0, R3, R0, 0x18 ;  /* 0x0000000003008211 */ /* 0x001fca00078ec0ff */
[----:B------:R1:W-:Y:S01]  /*1d3b0*/  @!P0 STS.128 [R0+0x2d8d0], R16 ;  /* 0x02d8d01000008388 */ /* 0x0003e20000000c00 */
[----:B------:R-:W-:Y:S06]  /*1d3c0*/  BAR.ARV 0x5, 0x200 ;  /* 0x0148000000007b1d */ /* 0x000fec0000002000 */
.L_x_11492:
[----:B------:R2:W-:Y:S01]  /*1d3d0*/  STL [R1+0x24], RZ ;  /* 0x000024ff01007387 */ /* 0x0005e20000100800 */
[----:B------:R-:W-:Y:S01]  /*1d3e0*/  ULDC UR4, c[0x0][0xc3c] ;  /* 0x00030f0000047ab9 */ /* 0x000fe20000000800 */
[----:B------:R-:W-:Y:S01]  /*1d3f0*/  IMAD.MOV.U32 R27, RZ, RZ, 0x1 ;  /* 0x00000001ff1b7424 */ /* 0x000fe200078e00ff */
[----:B0-----:R-:W-:Y:S01]  /*1d400*/  ISETP.GE.AND P0, PT, R19, UR4, PT ;  /* 0x0000000413007c0c */ /* 0x001fe2000bf06270 */
[----:B------:R-:W-:-:S12]  /*1d410*/  IMAD.MOV.U32 R24, RZ, RZ, RZ ;  /* 0x000000ffff187224 */ /* 0x000fd800078e00ff */
[----:B--2---:R-:W-:Y:S05]  /*1d420*/  @P0 BRA `(.L_x_11500) ;  /* 0x0000007000980947 */ /* 0x004fea0003800000 */
[----:B------:R-:W0:Y:S01]  /*1d430*/  S2R R6, SR_TID.X ;  /* 0x0000000000067919 */ /* 0x000e220000002100 */
[----:B------:R-:W2:Y:S01]  /*1d440*/  S2UR UR5, SR_CgaCtaId ;  /* 0x00000000000579c3 */ /* 0x000ea20000008800 */
[----:B------:R-:W-:Y:S01]  /*1d450*/  UMOV UR4, 0x400 ;  /* 0x0000040000047882 */ /* 0x000fe20000000000 */
[----:B------:R-:W-:Y:S01]  /*1d460*/  LOP3.LUT R23, R23, 0xfffffffd, RZ, 0xc0, !PT ;  /* 0xfffffffd17177812 */ /* 0x000fe200078ec0ff */
[----:B------:R-:W-:Y:S01]  /*1d470*/  BSSY B8, `(.L_x_11500) ;  /* 0x0000721000087945 */ /* 0x000fe20003800000 */
[----:B------:R-:W-:Y:S01]  /*1d480*/  IMAD.MOV.U32 R29, RZ, RZ, RZ ;  /* 0x000000ffff1d7224 */ /* 0x000fe200078e00ff */
[----:B------:R-:W-:Y:S01]  /*1d490*/  ULDC.64 UR42, c[0x0][0x198] ;  /* 0x00006600002a7ab9 */ /* 0x000fe20000000a00 */
[----:B------:R-:W-:Y:S01]  /*1d4a0*/  IMAD.MOV.U32 R24, RZ, RZ, RZ ;  /* 0x000000ffff187224 */ /* 0x000fe200078e00ff */
[----:B------:R-:W-:Y:S01]  /*1d4b0*/  ULOP3.LUT UR38, UR36, 0x2, URZ, 0xfc, !UPT ;  /* 0x0000000224267892 */ /* 0x000fe2000f8efc3f */
[----:B------:R-:W-:Y:S01]  /*1d4c0*/  IMAD.MOV.U32 R27, RZ, RZ, 0x1 ;  /* 0x00000001ff1b7424 */ /* 0x000fe200078e00ff */
[----:B------:R-:W-:Y:S01]  /*1d4d0*/  ULDC UR37, c[0x0][0xc] ;  /* 0x0000030000257ab9 */ /* 0x000fe20000000800 */
[----:B--2---:R-:W-:-:S06]  /*1d4e0*/  ULEA UR4, UR5, UR4, 0x18 ;  /* 0x0000000405047291 */ /* 0x004fcc000f8ec03f */
[----:B------:R-:W-:Y:S01]  /*1d4f0*/  IMAD.U32 R22, RZ, RZ, UR4 ;  /* 0x00000004ff167e24 */ /* 0x000fe2000f8e00ff */
[C---:B0-----:R-:W-:Y:S01]  /*1d500*/  LOP3.LUT R5, R6.reuse, 0x7f, RZ, 0xc0, !PT ;  /* 0x0000007f06057812 */ /* 0x041fe200078ec0ff */
[----:B-1----:R-:W-:-:S03]  /*1d510*/  IMAD.SHL.U32 R0, R6, 0x8, RZ ;  /* 0x0000000806007824 */ /* 0x002fc600078e00ff */
[C---:B------:R-:W-:Y:S01]  /*1d520*/  ISETP.NE.AND P1, PT, R5.reuse, RZ, PT ;  /* 0x000000ff0500720c */ /* 0x040fe20003f25270 */
[----:B------:R-:W-:Y:S01]  /*1d530*/  IMAD.SHL.U32 R4, R5, 0x8, RZ ;  /* 0x0000000805047824 */ /* 0x000fe200078e00ff */
[C---:B------:R-:W-:Y:S02]  /*1d540*/  LOP3.LUT R3, R0.reuse, 0x20, RZ, 0xc0, !PT ;  /* 0x0000002000037812 */ /* 0x040fe400078ec0ff */
[----:B------:R-:W-:Y:S02]  /*1d550*/  LOP3.LUT R2, R0, 0xd8, RZ, 0xc0, !PT ;  /* 0x000000d800027812 */ /* 0x000fe400078ec0ff */
[----:B------:R-:W-:Y:S02]  /*1d560*/  LOP3.LUT R3, R3, 0x300, R4, 0xf8, !PT ;  /* 0x0000030003037812 */ /* 0x000fe400078ef804 */
[----:B------:R-:W-:Y:S02]  /*1d570*/  LOP3.LUT R2, R2, 0x18, R6, 0x78, !PT ;  /* 0x0000001802027812 */ /* 0x000fe400078e7806 */
[----:B------:R-:W-:-:S02]  /*1d580*/  SHF.R.U32.HI R4, RZ, 0x2, R5 ;  /* 0x00000002ff047819 */ /* 0x000fc40000011605 */
[----:B------:R-:W-:Y:S02]  /*1d590*/  LOP3.LUT R3, R3, R2, RZ, 0xfc, !PT ;  /* 0x0000000203037212 */ /* 0x000fe400078efcff */
[----:B------:R-:W-:Y:S02]  /*1d5a0*/  LOP3.LUT P0, R2, R6, 0x1f, RZ, 0xc0, !PT ;  /* 0x0000001f06027812 */ /* 0x000fe4000780c0ff */
[----:B------:R-:W-:Y:S01]  /*1d5b0*/  @P1 LOP3.LUT R23, R23, 0x2, RZ, 0xfc, !PT ;  /* 0x0000000217171812 */ /* 0x000fe200078efcff */
[----:B------:R-:W-:Y:S01]  /*1d5c0*/  IMAD R3, R3, 0x2, R22 ;  /* 0x0000000203037824 */ /* 0x000fe200078e0216 */
[----:B------:R-:W-:Y:S01]  /*1d5d0*/  LOP3.LUT R0, R0, 0x18, RZ, 0xc0, !PT ;  /* 0x0000001800007812 */ /* 0x000fe200078ec0ff */
[----:B------:R0:W-:Y:S01]  /*1d5e0*/  STL [R1+0x8], R2 ;  /* 0x0000080201007387 */ /* 0x0001e20000100800 */
[----:B------:R-:W-:-:S03]  /*1d5f0*/  LOP3.LUT R23, R23, 0xfffffffe, RZ, 0xc0, !PT ;  /* 0xfffffffe17177812 */ /* 0x000fc600078ec0ff */
[----:B------:R1:W-:Y:S04]  /*1d600*/  STL [R1+0x24], RZ ;  /* 0x000024ff01007387 */ /* 0x0003e80000100800 */
[----:B------:R-:W-:Y:S01]  /*1d610*/  @P0 LOP3.LUT R23, R23, 0x1, RZ, 0xfc, !PT ;  /* 0x0000000117170812 */ /* 0x000fe200078efcff */
[----:B0-----:R-:W-:Y:S01]  /*1d620*/  IMAD.SHL.U32 R2, R6, 0x20, RZ ;  /* 0x0000002006027824 */ /* 0x001fe200078e00ff */
[----:B------:R-:W-:Y:S01]  /*1d630*/  ISETP.NE.OR P0, PT, R5, RZ, !P0 ;  /* 0x000000ff0500720c */ /* 0x000fe20004705670 */
[----:B------:R-:W-:Y:S01]  /*1d640*/  IMAD.MOV.U32 R6, RZ, RZ, 0x1 ;  /* 0x00000001ff067424 */ /* 0x000fe200078e00ff */
[----:B------:R-:W-:Y:S02]  /*1d650*/  LOP3.LUT R23, R23, 0xfffffff7, RZ, 0xc0, !PT ;  /* 0xfffffff717177812 */ /* 0x000fe400078ec0ff */
[----:B------:R-:W-:-:S02]  /*1d660*/  LOP3.LUT R2, R4, 0x60, R2, 0xf8, !PT ;  /* 0x0000006004027812 */ /* 0x000fc400078ef802 */
[----:B------:R1:W-:Y:S01]  /*1d670*/  STL [R1], R6 ;  /* 0x0000000601007387 */ /* 0x0003e20000100800 */
[C---:B------:R-:W-:Y:S02]  /*1d680*/  LOP3.LUT R2, R0.reuse, 0x20, RZ, 0xfc, !PT ;  /* 0x0000002000027812 */ /* 0x040fe400078efcff */
[----:B------:R-:W-:Y:S01]  /*1d690*/  LOP3.LUT R0, R0, 0x40, RZ, 0xfc, !PT ;  /* 0x0000004000007812 */ /* 0x000fe200078efcff */
[----:B------:R1:W-:Y:S03]  /*1d6a0*/  STL [R1+0x10], R3 ;  /* 0x0000100301007387 */ /* 0x0003e60000100800 */
[----:B------:R-:W-:-:S07]  /*1d6b0*/  @P0 LOP3.LUT R23, R23, 0x8, RZ, 0xfc, !PT ;  /* 0x0000000817170812 */ /* 0x000fce00078efcff */
.L_x_11664:
[----:B0-----:R-:W0:Y:S01]  /*1d6c0*/  LDC.64 R8, c[0x0][0xa00] ;  /* 0x00028000ff087b82 */ /* 0x001e220000000a00 */
[----:B------:R-:W-:Y:S05]  /*1d6d0*/  YIELD ;  /* 0x0000000000007946 */ /* 0x000fea0003800000 */
[----:B------:R-:W-:Y:S01]  /*1d6e0*/  ULDC.64 UR4, c[0x0][0xa28] ;  /* 0x00028a0000047ab9 */ /* 0x000fe20000000a00 */
[----:B-1----:R-:W-:Y:S02]  /*1d6f0*/  CS2R R6, SRZ ;  /* 0x0000000000067805 */ /* 0x002fe4000001ff00 */
[----:B------:R-:W-:Y:S01]  /*1d700*/  ISETP.NE.U32.AND P0, PT, RZ, UR4, PT ;  /* 0x00000004ff007c0c */ /* 0x000fe2000bf05070 */
[----:B------:R-:W-:Y:S01]  /*1d710*/  ULDC.64 UR8, c[0x0][0xa18] ;  /* 0x0002860000087ab9 */ /* 0x000fe20000000a00 */
[----:B------:R-:W1:Y:S01]  /*1d720*/  LDC.64 R4, c[0x0][0xa08] ;  /* 0x00028200ff047b82 */ /* 0x000e620000000a00 */
[----:B------:R-:W-:Y:S01]  /*1d730*/  ULDC.64 UR6, c[0x0][0xa08] ;  /* 0x0002820000067ab9 */ /* 0x000fe20000000a00 */
[----:B------:R-:W-:Y:S01]  /*1d740*/  ISETP.NE.AND.EX P0, PT, RZ, UR5, PT, P0 ;  /* 0x00000005ff007c0c */ /* 0x000fe2000bf05300 */
[----:B------:R-:W-:-:S02]  /*1d750*/  ULDC.64 UR4, c[0x0][0xa00] ;  /* 0x0002800000047ab9 */ /* 0x000fc40000000a00 */
[----:B------:R-:W-:-:S04]  /*1d760*/  ISETP.NE.U32.AND P1, PT, RZ, UR4, PT ;  /* 0x00000004ff007c0c */ /* 0x000fc8000bf25070 */
[----:B------:R-:W-:Y:S01]  /*1d770*/  ISETP.NE.AND.EX P1, PT, RZ, UR5, PT, P1 ;  /* 0x00000005ff007c0c */ /* 0x000fe2000bf25310 */
[----:B------:R-:W-:Y:S01]  /*1d780*/  ULDC.64 UR4, c[0x0][0xa10] ;  /* 0x0002840000047ab9 */ /* 0x000fe20000000a00 */
[----:B0-----:R-:W-:-:S04]  /*1d790*/  IMAD.WIDE R8, R19, 0x4, R8 ;  /* 0x0000000413087825 */ /* 0x001fc800078e0208 */
[----:B------:R-:W0:Y:S07]  /*1d7a0*/  @P0 LDC.64 R2, c[0x0][0xa28] ;  /* 0x00028a00ff020b82 */ /* 0x000e2e0000000a00 */
[----:B--2---:R-:W2:Y:S01]  /*1d7b0*/  @P1 LDG.E R6, desc[UR40][R8.64] ;  /* 0x0000002808061981 */ /* 0x004ea2000c1e1900 */
[----:B------:R-:W-:-:S04]  /*1d7c0*/  ISETP.NE.U32.AND P3, PT, RZ, UR8, PT ;  /* 0x00000008ff007c0c */ /* 0x000fc8000bf65070 */
[----:B------:R-:W-:Y:S01]  /*1d7d0*/  ISETP.NE.AND.EX P3, PT, RZ, UR9, PT, P3 ;  /* 0x00000009ff007c0c */ /* 0x000fe2000bf65330 */
[----:B0-----:R-:W-:-:S12]  /*1d7e0*/  @P0 IMAD.WIDE R2, R19, 0x4, R2 ;  /* 0x0000000413020825 */ /* 0x001fd800078e0202 */
[----:B------:R-:W0:Y:S01]  /*1d7f0*/  @P3 LDC.64 R10, c[0x0][0xa18] ;  /* 0x00028600ff0a3b82 */ /* 0x000e220000000a00 */
[----:B------:R3:W5:Y:S01]  /*1d800*/  @P0 LDG.E R7, desc[UR40][R2.64] ;  /* 0x0000002802070981 */ /* 0x000762000c1e1900 */
[----:B------:R-:W-:Y:S01]  /*1d810*/  ISETP.NE.U32.AND P2, PT, RZ, UR6, PT ;  /* 0x00000006ff007c0c */ /* 0x000fe2000bf45070 */
[----:B------:R-:W-:Y:S01]  /*1d820*/  IMAD.MOV.U32 R28, RZ, RZ, RZ ;  /* 0x000000ffff1c7224 */ /* 0x000fe200078e00ff */
[----:B------:R-:W-:Y:S01]  /*1d830*/  ISETP.NE.U32.AND P0, PT, RZ, UR4, PT ;  /* 0x00000004ff007c0c */ /* 0x000fe2000bf05070 */
[----:B------:R-:W-:Y:S02]  /*1d840*/  IMAD.MOV.U32 R0, RZ, RZ, RZ ;  /* 0x000000ffff007224 */ /* 0x000fe400078e00ff */
[----:B-1----:R-:W-:Y:S01]  /*1d850*/  IMAD.WIDE R4, R19, 0x4, R4 ;  /* 0x0000000413047825 */ /* 0x002fe200078e0204 */
[----:B---3--:R-:W1:Y:S01]  /*1d860*/  LDC.64 R2, c[0x0][0xa10] ;  /* 0x00028400ff027b82 */ /* 0x008e620000000a00 */
[----:B------:R-:W-:Y:S01]  /*1d870*/  ULDC UR4, c[0x0][0x288] ;  /* 0x0000a20000047ab9 */ /* 0x000fe20000000800 */
[----:B------:R-:W-:-:S02]  /*1d880*/  ISETP.NE.AND.EX P2, PT, RZ, UR7, PT, P2 ;  /* 0x00000007ff007c0c */ /* 0x000fc4000bf45320 */
        /* <DEDUP_REMOVED lines=26> */
.L_x_11501:
[----:B------:R-:W-:Y:S01]  /*1da30*/  ULDC.64 UR4, c[0x0][0xa20] ;  /* 0x0002880000047ab9 */ /* 0x000fe20000000a00 */
[----:B-----5:R-:W-:Y:S01]  /*1da40*/  IMAD.IADD R28, R28, 0x1, R7 ;  /* 0x000000011c1c7824 */ /* 0x020fe200078e0207 */
[----:B------:R-:W-:-:S04]  /*1da50*/  ISETP.NE.U32.AND P1, PT, RZ, UR4, PT ;  /* 0x00000004ff007c0c */ /* 0x000fc8000bf25070 */
[----:B------:R-:W-:-:S13]  /*1da60*/  ISETP.NE.AND.EX P1, PT, RZ, UR5, PT, P1 ;  /* 0x00000005ff007c0c */ /* 0x000fda000bf25310 */
[----:B------:R-:W-:Y:S05]  /*1da70*/  @!P1 BRA `(.L_x_11502) ;  /* 0x0000000000109947 */ /* 0x000fea0003800000 */
[----:B------:R-:W1:Y:S02]  /*1da80*/  LDC.64 R4, c[0x0][0xa20] ;  /* 0x00028800ff047b82 */ /* 0x000e640000000a00 */
[----:B-1----:R-:W-:-:S05]  /*1da90*/  IMAD.WIDE R4, R19, 0x4, R4 ;  /* 0x0000000413047825 */ /* 0x002fca00078e0204 */
[----:B------:R1:W5:Y:S01]  /*1daa0*/  LDG.E R10, desc[UR40][R4.64] ;  /* 0x00000028040a7981 */ /* 0x000362000c1e1900 */
[----:B------:R-:W-:Y:S05]  /*1dab0*/  BRA `(.L_x_11503) ;  /* 0x0000000000107947 */ /* 0x000fea0003800000 */
.L_x_11502:
[----:B------:R-:W-:Y:S05]  /*1dac0*/  @!P2 BRA `(.L_x_11503) ;  /* 0x00000000000ca947 */ /* 0x000fea0003800000 */
[----:B------:R-:W2:Y:S04]  /*1dad0*/  LDG.E R10, desc[UR40][R4.64] ;  /* 0x00000028040a7981 */ /* 0x000ea8000c1e1900 */
[----:B------:R-:W2:Y:S02]  /*1dae0*/  LDG.E R4, desc[UR40][R4.64+0x4] ;  /* 0x0000042804047981 */ /* 0x000ea4000c1e1900 */
[----:B--2---:R-:W-:-:S07]  /*1daf0*/  IMAD.IADD R10, R4, 0x1, -R10 ;  /* 0x00000001040a7824 */ /* 0x004fce00078e0a0a */
.L_x_11503:
[----:B-1----:R-:W2:Y:S04]  /*1db00*/  @P0 LDG.E R4, desc[UR40][R2.64] ;  /* 0x0000002802040981 */ /* 0x002ea8000c1e1900 */
[----:B------:R1:W2:Y:S01]  /*1db10*/  @P0 LDG.E R5, desc[UR40][R2.64+0x4] ;  /* 0x0000042802050981 */ /* 0x0002a2000c1e1900 */
[----:B------:R-:W-:Y:S02]  /*1db20*/  IMAD R13, R17, 0xc0, RZ ;  /* 0x000000c0110d7824 */ /* 0x000fe400078e02ff */
[----:B-----5:R-:W-:Y:S02]  /*1db30*/  IMAD.IADD R7, R10, 0x1, -R7 ;  /* 0x000000010a077824 */ /* 0x020fe400078e0a07 */
[----:B------:R-:W-:Y:S01]  /*1db40*/  VIADD R10, R13, 0xbf ;  /* 0x000000bf0d0a7836 */ /* 0x000fe20000000000 */
[----:B------:R3:W-:Y:S01]  /*1db50*/  STL [R1+0x14], R13 ;  /* 0x0000140d01007387 */ /* 0x0007e20000100800 */
[----:B-1----:R-:W1:Y:S02]  /*1db60*/  LDC R2, c[0x0][0x448] ;  /* 0x00011200ff027b82 */ /* 0x002e640000000800 */
[----:B-1----:R-:W-:-:S13]  /*1db70*/  ISETP.NE.AND P1, PT, R2, 0x1, PT ;  /* 0x000000010200780c */ /* 0x002fda0003f25270 */
[----:B------:R-:W1:Y:S08]  /*1db80*/  @P1 LDC R3, c[0x0][0x44c] ;  /* 0x00011300ff031b82 */ /* 0x000e700000000800 */
[----:B------:R-:W4:Y:S01]  /*1db90*/  @P1 LDC R2, c[0x0][0x450] ;  /* 0x00011400ff021b82 */ /* 0x000f220000000800 */
[----:B-1----:R-:W-:-:S05]  /*1dba0*/  @P1 IMAD.HI.U32 R3, R10, R3, RZ ;  /* 0x000000030a031227 */ /* 0x002fca00078e00ff */
[----:B----4-:R-:W-:Y:S01]  /*1dbb0*/  @P1 SHF.R.U32.HI R10, RZ, R2, R3 ;  /* 0x00000002ff0a1219 */ /* 0x010fe20000011603 */
[----:B--2---:R-:W-:-:S04]  /*1dbc0*/  @P0 IMAD.IADD R6, R5, 0x1, -R4 ;  /* 0x0000000105060824 */ /* 0x004fc800078e0a04 */
[----:B------:R-:W-:-:S04]  /*1dbd0*/  IMAD.IADD R9, R7, 0x1, R6 ;  /* 0x0000000107097824 */ /* 0x000fc800078e0206 */
        /* <DEDUP_REMOVED lines=21> */
.L_x_11506:
[----:B------:R-:W-:-:S13]  /*1dd30*/  ISETP.NE.AND P3, PT, R3, 0x1, PT ;  /* 0x000000010300780c */ /* 0x000fda0003f65270 */
[----:B------:R-:W1:Y:S02]  /*1dd40*/  @P3 LDC.64 R4, c[0x0][0x9e8] ;  /* 0x00027a00ff043b82 */ /* 0x000e640000000a00 */
[----:B-1----:R-:W-:-:S05]  /*1dd50*/  @P3 IMAD.HI.U32 R4, R11, R4, RZ ;  /* 0x000000040b043227 */ /* 0x002fca00078e00ff */
[----:B------:R-:W-:-:S07]  /*1dd60*/  @P3 SHF.R.U32.HI R11, RZ, R5, R4 ;  /* 0x00000005ff0b3219 */ /* 0x000fce0000011604 */
.L_x_11507:
[----:B------:R-:W-:Y:S05]  /*1dd70*/  BSYNC B0 ;  /* 0x0000000000007941 */ /* 0x000fea0003800000 */
.L_x_11505:
[----:B------:R-:W-:-:S05]  /*1dd80*/  IMAD R11, R11, R3, R3 ;  /* 0x000000030b0b7224 */ /* 0x000fca00078e0203 */
[----:B------:R-:W-:-:S07]  /*1dd90*/  VIMNMX R2, R2, R11, PT ;  /* 0x0000000b02027248 */ /* 0x000fce0003fe0100 */
.L_x_11504:
        /* <DEDUP_REMOVED lines=20> */
.L_x_11510:
[----:B------:R-:W-:-:S13]  /*1dee0*/  ISETP.NE.AND P1, PT, R3, 0x1, PT ;  /* 0x000000010300780c */ /* 0x000fda0003f25270 */
[----:B------:R-:W1:Y:S02]  /*1def0*/  @P1 LDC.64 R4, c[0x0][0x9e8] ;  /* 0x00027a00ff041b82 */ /* 0x000e640000000a00 */
[----:B-1----:R-:W-:-:S05]  /*1df00*/  @P1 IMAD.HI.U32 R4, R11, R4, RZ ;  /* 0x000000040b041227 */ /* 0x002fca00078e00ff */
[----:B------:R-:W-:-:S07]  /*1df10*/  @P1 SHF.R.U32.HI R11, RZ, R5, R4 ;  /* 0x00000005ff0b1219 */ /* 0x000fce0000011604 */
.L_x_11511:
[----:B------:R-:W-:Y:S05]  /*1df20*/  BSYNC B0 ;  /* 0x0000000000007941 */ /* 0x000fea0003800000 */
.L_x_11509:
[----:B------:R-:W-:-:S05]  /*1df30*/  IMAD R3, R11, R3, RZ ;  /* 0x000000030b037224 */ /* 0x000fca00078e02ff */
[----:B------:R-:W-:-:S07]  /*1df40*/  VIMNMX R10, R10, R3, !PT ;  /* 0x000000030a0a7248 */ /* 0x000fce0007fe0100 */
.L_x_11508:
[----:B------:R-:W-:Y:S01]  /*1df50*/  VIADD R2, R2, 0x7f ;  /* 0x0000007f02027836 */ /* 0x000fe20000000000 */
[----:B------:R-:W-:Y:S01]  /*1df60*/  BSSY B0, `(.L_x_11512) ;  /* 0x0000155000007945 */ /* 0x000fe20003800000 */
[----:B------:R-:W-:-:S03]  /*1df70*/  PLOP3.LUT P5, PT, PT, PT, PT, 0x80, 0x0 ;  /* 0x000000000000781c */ /* 0x000fc60003faf070 */
[----:B------:R-:W-:-:S04]  /*1df80*/  SHF.R.S32.HI R3, RZ, 0x1f, R2 ;  /* 0x0000001fff037819 */ /* 0x000fc80000011402 */
[----:B------:R-:W-:Y:S02]  /*1df90*/  LEA.HI R3, R3, R2, RZ, 0x7 ;  /* 0x0000000203037211 */ /* 0x000fe400078f38ff */
[----:B------:R-:W-:Y:S02]  /*1dfa0*/  SHF.R.S32.HI R2, RZ, 0x1f, R10 ;  /* 0x0000001fff027819 */ /* 0x000fe4000001140a */
[----:B------:R-:W-:Y:S02]  /*1dfb0*/  SHF.R.S32.HI R3, RZ, 0x7, R3 ;  /* 0x00000007ff037819 */ /* 0x000fe40000011403 */
[----:B------:R-:W-:Y:S02]  /*1dfc0*/  LEA.HI R2, R2, R10, RZ, 0x7 ;  /* 0x0000000a02027211 */ /* 0x000fe400078f38ff */
[----:B------:R-:W-:Y:S02]  /*1dfd0*/  VIMNMX R3, R17, R3, PT ;  /* 0x0000000311037248 */ /* 0x000fe40003fe0100 */
[----:B------:R-:W-:-:S03]  /*1dfe0*/  SHF.R.S32.HI R2, RZ, 0x7, R2 ;  /* 0x00000007ff027819 */ /* 0x000fc60000011402 */
[----:B------:R-:W-:Y:S01]  /*1dff0*/  IMAD R3, R3, 0x80, -R7 ;  /* 0x0000008003037824 */ /* 0x000fe200078e0a07 */
[----:B------:R-:W-:-:S04]  /*1e000*/  VIMNMX R2, RZ, R2, !PT ;  /* 0x00000002ff027248 */ /* 0x000fc80007fe0100 */
[----:B------:R-:W-:Y:S01]  /*1e010*/  VIMNMX R3, R3, R6, PT ;  /* 0x0000000603037248 */ /* 0x000fe20003fe0100 */
[----:B------:R-:W-:-:S05]  /*1e020*/  IMAD R2, R2, 0x80, -R7 ;  /* 0x0000008002027824 */ /* 0x000fca00078e0a07 */
[----:B------:R-:W-:-:S04]  /*1e030*/  VIMNMX R5, RZ, R2, !PT ;  /* 0x00000002ff057248 */ /* 0x000fc80007fe0100 */
        /* <DEDUP_REMOVED lines=16> */
.L_x_11705:
[----:B--2---:R-:W-:Y:S02]  /*1e140*/  ISETP.NE.AND P0, PT, R14, RZ, PT ;  /* 0x000000ff0e00720c */ /* 0x004fe40003f05270 */
[----:B------:R-:W-:-:S11]  /*1e150*/  PLOP3.LUT P2, PT, PT, PT, PT, 0x8, 0x0 ;  /* 0x000000000000781c */ /* 0x000fd60003f4e170 */
[----:B------:R-:W-:Y:S05]  /*1e160*/  @P0 BRA `(.L_x_11515) ;  /* 0x00000000000c0947 */ /* 0x000fea0003800000 */
[----:B------:R-:W-:-:S03]  /*1e170*/  UMOV UR4, 0xffffffff ;  /* 0xffffffff00047882 */ /* 0x000fc60000000000 */
[----:B------:R-:W-:Y:S05]  /*1e180*/  BRA.DIV UR4, `(.L_x_11516) ;  /* 0x00000076040c7947 */ /* 0x000fea000b800000 */
[----:B------:R-:W-:-:S13]  /*1e190*/  ELECT P2, URZ, PT ;  /* 0x00000000003f782f */ /* 0x000fda0003840000 */
.L_x_11515:
[----:B-1----:R-:W2:Y:S01]  /*1e1a0*/  LDL R3, [R1+0x24] ;  /* 0x0000240001037983 */ /* 0x002ea20000100800 */
[----:B------:R-:W-:Y:S01]  /*1e1b0*/  BSSY B1, `(.L_x_11517) ;  /* 0x0000008000017945 */ /* 0x000fe20003800000 */
[----:B--2---:R-:W-:-:S05]  /*1e1c0*/  VIADD R3, R3, 0x1 ;  /* 0x0000000103037836 */ /* 0x004fca0000000000 */
[----:B------:R-:W-:-:S04]  /*1e1d0*/  LEA.HI R6, R3, R3, RZ, 0x1 ;  /* 0x0000000303067211 */ /* 0x000fc800078f08ff */
[----:B------:R-:W-:-:S05]  /*1e1e0*/  LOP3.LUT R6, R6, 0xfffffffe, RZ, 0xc0, !PT ;  /* 0xfffffffe06067812 */ /* 0x000fca00078ec0ff */
[----:B------:R-:W-:-:S05]  /*1e1f0*/  IMAD.IADD R3, R3, 0x1, -R6 ;  /* 0x0000000103037824 */ /* 0x000fca00078e0a06 */
[----:B------:R-:W-:-:S04]  /*1e200*/  SHF.L.U32 R3, R3, 0x1f, RZ ;  /* 0x0000001f03037819 */ /* 0x000fc800000006ff */
[----:B------:R-:W1:Y:S02]  /*1e210*/  SYNCS.PHASECHK.TRANS64.TRYWAIT P0, [R22+URZ+0x2d820], R3 ;  /* 0x02d82003160075a7 */ /* 0x000e64000800017f */
[----:B-1----:R-:W-:Y:S05]  /*1e220*/  @!P0 BRA `(.L_x_11518) ;  /* 0x0000007400088947 */ /* 0x002fea0003800000 */
.L_x_11708:
[----:B------:R-:W-:Y:S05]  /*1e230*/  BSYNC B1 ;  /* 0x0000000000017941 */ /* 0x000fea0003800000 */
.L_x_11517:
[----:B------:R-:W-:Y:S04]  /*1e240*/  BSSY B1, `(.L_x_11519) ;  /* 0x0000088000017945 */ /* 0x000fe80003800000 */
[----:B------:R-:W-:Y:S05]  /*1e250*/  @!P2 BRA `(.L_x_11520) ;  /* 0x000000080018a947 */ /* 0x000fea0003800000 */
[----:B------:R-:W2:Y:S01]  /*1e260*/  LDL R7, [R1] ;  /* 0x0000000001077983 */ /* 0x000ea20000100800 */
        /* <DEDUP_REMOVED lines=8> */
.L_x_11709:
[----:B------:R-:W-:Y:S05]  /*1e2f0*/  BSYNC B2 ;  /* 0x0000000000027941 */ /* 0x000fea0003800000 */
.L_x_11521:
[----:B------:R-:W-:Y:S04]  /*1e300*/  BSSY B2, `(.L_x_11523) ;  /* 0x0000007000027945 */ /* 0x000fe80003800000 */
[----:B------:R-:W-:Y:S05]  /*1e310*/  @P4 BRA `(.L_x_11524) ;  /* 0x0000000000144947 */ /* 0x000fea0003800000 */
[----:B------:R-:W-:Y:S01]  /*1e320*/  LOP3.LUT P0, RZ, R23, 0x1, RZ, 0xc0, !PT ;  /* 0x0000000117ff7812 */ /* 0x000fe2000780c0ff */
[----:B-1----:R-:W-:-:S04]  /*1e330*/  IMAD.MOV.U32 R3, RZ, RZ, 0x6000 ;  /* 0x00006000ff037424 */ /* 0x002fc800078e00ff */
[----:B------:R3:W-:Y:S08]  /*1e340*/  SYNCS.ARRIVE.TRANS64 RZ, [R11+URZ+0x2d890], R3 ;  /* 0x02d890030bff79a7 */ /* 0x0007f0000800003f */
[----:B------:R-:W-:Y:S05]  /*1e350*/  @!P0 BRA `(.L_x_11524) ;  /* 0x0000000000048947 */ /* 0x000fea0003800000 */
[----:B------:R-:W-:Y:S01]  /*1e360*/  BPT.TRAP 0x1 ;  /* 0x000000040000795c */ /* 0x000fe20000300000 */
.L_x_11524:
[----:B------:R-:W-:Y:S05]  /*1e370*/  BSYNC B2 ;  /* 0x0000000000027941 */ /* 0x000fea0003800000 */
.L_x_11523:
        /* <DEDUP_REMOVED lines=8> */
[----:B-1-3--:R-:W-:Y:S01]  /*1e400*/  VIADD R3, R11, 0x2d890 ;  /* 0x0002d8900b037836 */ /* 0x00afe20000000000 */
[----:B------:R-:W-:Y:S01]  /*1e410*/  UMOV UR6, 0x0 ;  /* 0x0000000000067882 */ /* 0x000fe20000000000 */
[----:B0-----:R-:W-:Y:S01]  /*1e420*/  VIADD R12, R7, 0x15400 ;  /* 0x00015400070c7836 */ /* 0x001fe20000000000 */
[----:B------:R-:W-:-:S09]  /*1e430*/  UMOV UR7, 0x12f00000 ;  /* 0x12f0000000077882 */ /* 0x000fd20000000000 */
.L_x_11525:
        /* <DEDUP_REMOVED lines=16> */
.L_x_11526:
        /* <DEDUP_REMOVED lines=16> */
.L_x_11527:
        /* <DEDUP_REMOVED lines=13> */
.L_x_11710:
[----:B------:R-:W-:Y:S05]  /*1e710*/  BSYNC B2 ;  /* 0x0000000000027941 */ /* 0x000fea0003800000 */
.L_x_11528:
[----:B------:R-:W-:Y:S01]  /*1e720*/  BSSY B2, `(.L_x_11530) ;  /* 0x0000009000027945 */ /* 0x000fe20003800000 */
[----:B------:R-:W-:Y:S02]  /*1e730*/  IMAD.MOV.U32 R12, RZ, RZ, 0x0 ;  /* 0x00000000ff0c7424 */ /* 0x000fe400078e00ff */
[----:B------:R-:W-:Y:S01]  /*1e740*/  IMAD.MOV.U32 R13, RZ, RZ, 0x12f00000 ;  /* 0x12f00000ff0d7424 */ /* 0x000fe200078e00ff */
[----:B------:R-:W-:Y:S06]  /*1e750*/  @P4 BRA `(.L_x_11531) ;  /* 0x0000000000144947 */ /* 0x000fec0003800000 */
[----:B------:R-:W-:Y:S01]  /*1e760*/  LOP3.LUT P0, RZ, R23, 0x1, RZ, 0xc0, !PT ;  /* 0x0000000117ff7812 */ /* 0x000fe2000780c0ff */
[----:B------:R-:W-:-:S04]  /*1e770*/  IMAD.MOV.U32 R3, RZ, RZ, 0x6000 ;  /* 0x00006000ff037424 */ /* 0x000fc800078e00ff */
[----:B------:R1:W-:Y:S08]  /*1e780*/  SYNCS.ARRIVE.TRANS64 RZ, [R11+URZ+0x2d8b0], R3 ;  /* 0x02d8b0030bff79a7 */ /* 0x0003f0000800003f */
[----:B------:R-:W-:Y:S05]  /*1e790*/  @!P0 BRA `(.L_x_11531) ;  /* 0x0000000000048947 */ /* 0x000fea0003800000 */
[----:B------:R-:W-:Y:S01]  /*1e7a0*/  BPT.TRAP 0x1 ;  /* 0x000000040000795c */ /* 0x000fe20000300000 */
.L_x_11531:
[----:B------:R-:W-:Y:S05]  /*1e7b0*/  BSYNC B2 ;  /* 0x0000000000027941 */ /* 0x000fea0003800000 */
.L_x_11530:
        /* <DEDUP_REMOVED lines=8> */
.L_x_11532:
        /* <DEDUP_REMOVED lines=15> */
.L_x_11533:
        /* <DEDUP_REMOVED lines=15> */
.L_x_11534:
        /* <DEDUP_REMOVED lines=10> */
.L_x_11520:
[----:B------:R-:W-:Y:S05]  /*1eac0*/  BSYNC B1 ;  /* 0x0000000000017941 */ /* 0x000fea0003800000 */
.L_x_11519:
[----:B------:R-:W2:Y:S01]  /*1ead0*/  LDL.LU R10, [R1] ;  /* 0x00000000010a7983 */ /* 0x000ea20000300800 */
[----:B------:R-:W-:Y:S01]  /*1eae0*/  VIADD R29, R29, 0x1 ;  /* 0x000000011d1d7836 */ /* 0x000fe20000000000 */
[----:B------:R-:W-:Y:S01]  /*1eaf0*/  PLOP3.LUT P5, PT, PT, PT, PT, 0x8, 0x0 ;  /* 0x000000000000781c */ /* 0x000fe20003fae170 */
[----:B------:R-:W-:-:S03]  /*1eb00*/  VIADD R7, R2, 0xfffffffe ;  /* 0xfffffffe02077836 */ /* 0x000fc60000000000 */
[----:B------:R-:W-:-:S04]  /*1eb10*/  ISETP.NE.AND P0, PT, R29, 0x2, PT ;  /* 0x000000021d00780c */ /* 0x000fc80003f05270 */
[----:B-1----:R-:W-:Y:S02]  /*1eb20*/  SEL R3, RZ, 0x1, P0 ;  /* 0x00000001ff037807 */ /* 0x002fe40000000000 */
[----:B------:R-:W-:Y:S02]  /*1eb30*/  SEL R29, R29, RZ, P0 ;  /* 0x000000ff1d1d7207 */ /* 0x000fe40000000000 */
[----:B------:R-:W-:Y:S02]  /*1eb40*/  ISETP.GE.AND P0, PT, R7, R5, PT ;  /* 0x000000050700720c */ /* 0x000fe40003f06270 */
[----:B--2---:R-:W-:-:S05]  /*1eb50*/  LOP3.LUT R10, R10, R3, RZ, 0x3c, !PT ;  /* 0x000000030a0a7212 */ /* 0x004fca00078e3cff */
[----:B------:R1:W-:Y:S06]  /*1eb60*/  STL [R1], R10 ;  /* 0x0000000a01007387 */ /* 0x0003ec0000100800 */
[----:B------:R-:W-:Y:S05]  /*1eb70*/  @!P0 BRA `(.L_x_11513) ;  /* 0x00000008004c8947 */ /* 0x000fea0003800000 */
.L_x_11551:
[----:B------:R-:W-:Y:S05]  /*1eb80*/  YIELD ;  /* 0x0000000000007946 */ /* 0x000fea0003800000 */
[----:B------:R-:W-:Y:S04]  /*1eb90*/  BSSY B1, `(.L_x_11535) ;  /* 0x0000087000017945 */ /* 0x000fe80003800000 */
[----:B--2---:R-:W-:Y:S05]  /*1eba0*/  @!P2 BRA `(.L_x_11536) ;  /* 0x000000080014a947 */ /* 0x004fea0003800000 */
        /* <DEDUP_REMOVED lines=9> */
.L_x_11711:
[----:B------:R-:W-:Y:S05]  /*1ec40*/  BSYNC B2 ;  /* 0x0000000000027941 */ /* 0x000fea0003800000 */
.L_x_11537:
[----:B------:R-:W-:Y:S04]  /*1ec50*/  BSSY B2, `(.L_x_11539) ;  /* 0x0000007000027945 */ /* 0x000fe80003800000 */
[----:B------:R-:W-:Y:S05]  /*1ec60*/  @P1 BRA `(.L_x_11540) ;  /* 0x0000000000141947 */ /* 0x000fea0003800000 */
[----:B------:R-:W-:Y:S01]  /*1ec70*/  LOP3.LUT P0, RZ, R23, 0x1, RZ, 0xc0, !PT ;  /* 0x0000000117ff7812 */ /* 0x000fe2000780c0ff */
[----:B------:R-:W-:-:S04]  /*1ec80*/  IMAD.MOV.U32 R2, RZ, RZ, 0x6000 ;  /* 0x00006000ff027424 */ /* 0x000fc800078e00ff */
[----:B------:R3:W-:Y:S08]  /*1ec90*/  SYNCS.ARRIVE.TRANS64 RZ, [R6+URZ+0x2d890], R2 ;  /* 0x02d8900206ff79a7 */ /* 0x0007f0000800003f */
[----:B------:R-:W-:Y:S05]  /*1eca0*/  @!P0 BRA `(.L_x_11540) ;  /* 0x0000000000048947 */ /* 0x000fea0003800000 */
[----:B------:R-:W-:Y:S01]  /*1ecb0*/  BPT.TRAP 0x1 ;  /* 0x000000040000795c */ /* 0x000fe20000300000 */
.L_x_11540:
[----:B------:R-:W-:Y:S05]  /*1ecc0*/  BSYNC B2 ;  /* 0x0000000000027941 */ /* 0x000fea0003800000 */
.L_x_11539:
[----:B------:R-:W-:Y:S01]  /*1ecd0*/  IMAD.MOV.U32 R13, RZ, RZ, RZ ;  /* 0x000000ffff0d7224 */ /* 0x000fe200078e00ff */
[----:B------:R-:W-:Y:S01]  /*1ece0*/  UIADD3 UR4, UP0, UR42, 0x570, URZ ;  /* 0x000005702a047890 */ /* 0x000fe2000ff1e03f */
[----:B-1----:R-:W-:Y:S01]  /*1ecf0*/  IMAD R10, R29, 0x6000, R22 ;  /* 0x000060001d0a7824 */ /* 0x002fe200078e0216 */
[----:B------:R-:W-:Y:S01]  /*1ed00*/  PLOP3.LUT P0, PT, PT, PT, PT, 0x80, 0x0 ;  /* 0x000000000000781c */ /* 0x000fe20003f0f070 */
[----:B------:R-:W-:Y:S01]  /*1ed10*/  IMAD R11, R7, 0x80, R0 ;  /* 0x00000080070b7824 */ /* 0x000fe200078e0200 */
[----:B------:R-:W-:Y:S01]  /*1ed20*/  R2UR UR10, R13 ;  /* 0x000000000d0a72ca */ /* 0x000fe200000e0000 */
[----:B---3--:R-:W-:Y:S01]  /*1ed30*/  VIADD R2, R6, 0x2d890 ;  /* 0x0002d89006027836 */ /* 0x008fe20000000000 */
[----:B------:R-:W-:Y:S01]  /*1ed40*/  UIADD3.X UR5, URZ, UR43, URZ, UP0, !UPT ;  /* 0x0000002b3f057290 */ /* 0x000fe200087fe43f */
[----:B0-----:R-:W-:Y:S01]  /*1ed50*/  VIADD R12, R10, 0x15400 ;  /* 0x000154000a0c7836 */ /* 0x001fe20000000000 */
[----:B------:R-:W-:Y:S01]  /*1ed60*/  UMOV UR6, 0x0 ;  /* 0x0000000000067882 */ /* 0x000fe20000000000 */
[----:B------:R-:W-:-:S10]  /*1ed70*/  UMOV UR7, 0x12f00000 ;  /* 0x12f0000000077882 */ /* 0x000fd40000000000 */
.L_x_11541:
        /* <DEDUP_REMOVED lines=16> */
.L_x_11542:
        /* <DEDUP_REMOVED lines=16> */
.L_x_11543:
        /* <DEDUP_REMOVED lines=13> */
.L_x_11712:
[----:B------:R-:W-:Y:S05]  /*1f050*/  BSYNC B2 ;  /* 0x0000000000027941 */ /* 0x000fea0003800000 */
.L_x_11544:
[----:B------:R-:W-:Y:S01]  /*1f060*/  BSSY B2, `(.L_x_11546) ;  /* 0x0000009000027945 */ /* 0x000fe20003800000 */
[----:B------:R-:W-:Y:S02]  /*1f070*/  IMAD.MOV.U32 R2, RZ, RZ, 0x0 ;  /* 0x00000000ff027424 */ /* 0x000fe400078e00ff */
[----:B0-2---:R-:W-:Y:S01]  /*1f080*/  IMAD.MOV.U32 R3, RZ, RZ, 0x12f00000 ;  /* 0x12f00000ff037424 */ /* 0x005fe200078e00ff */
[----:B------:R-:W-:Y:S06]  /*1f090*/  @P1 BRA `(.L_x_11547) ;  /* 0x0000000000141947 */ /* 0x000fec0003800000 */
[----:B------:R-:W-:Y:S01]  /*1f0a0*/  LOP3.LUT P0, RZ, R23, 0x1, RZ, 0xc0, !PT ;  /* 0x0000000117ff7812 */ /* 0x000fe2000780c0ff */
[----:B------:R-:W-:-:S04]  /*1f0b0*/  IMAD.MOV.U32 R12, RZ, RZ, 0x6000 ;  /* 0x00006000ff0c7424 */ /* 0x000fc800078e00ff */
[----:B------:R0:W-:Y:S08]  /*1f0c0*/  SYNCS.ARRIVE.TRANS64 RZ, [R6+URZ+0x2d8b0], R12 ;  /* 0x02d8b00c06ff79a7 */ /* 0x0001f0000800003f */
[----:B------:R-:W-:Y:S05]  /*1f0d0*/  @!P0 BRA `(.L_x_11547) ;  /* 0x0000000000048947 */ /* 0x000fea0003800000 */
[----:B------:R-:W-:Y:S01]  /*1f0e0*/  BPT.TRAP 0x1 ;  /* 0x000000040000795c */ /* 0x000fe20000300000 */
.L_x_11547:
[----:B------:R-:W-:Y:S05]  /*1f0f0*/  BSYNC B2 ;  /* 0x0000000000027941 */ /* 0x000fea0003800000 */
.L_x_11546:
        /* <DEDUP_REMOVED lines=8> */
.L_x_11548:
        /* <DEDUP_REMOVED lines=15> */
.L_x_11549:
        /* <DEDUP_REMOVED lines=15> */
.L_x_11550:
        /* <DEDUP_REMOVED lines=10> */
.L_x_11536:
[----:B------:R-:W-:Y:S05]  /*1f400*/  BSYNC B1 ;  /* 0x0000000000017941 */ /* 0x000fea0003800000 */
.L_x_11535:
[----:B------:R-:W2:Y:S01]  /*1f410*/  LDL.LU R3, [R1] ;  /* 0x0000000001037983 */ /* 0x000ea20000300800 */
[----:B------:R-:W-:-:S05]  /*1f420*/  VIADD R29, R29, 0x1 ;  /* 0x000000011d1d7836 */ /* 0x000fca0000000000 */
[----:B------:R-:W-:-:S04]  /*1f430*/  ISETP.NE.AND P0, PT, R29, 0x2, PT ;  /* 0x000000021d00780c */ /* 0x000fc80003f05270 */
[----:B------:R-:W-:Y:S02]  /*1f440*/  SEL R2, RZ, 0x1, P0 ;  /* 0x00000001ff027807 */ /* 0x000fe40000000000 */
[----:B------:R-:W-:Y:S02]  /*1f450*/  SEL R29, R29, RZ, P0 ;  /* 0x000000ff1d1d7207 */ /* 0x000fe40000000000 */
[C---:B------:R-:W-:Y:S01]  /*1f460*/  ISETP.GT.AND P0, PT, R7.reuse, R5, PT ;  /* 0x000000050700720c */ /* 0x040fe20003f04270 */
[----:B------:R-:W-:Y:S01]  /*1f470*/  VIADD R7, R7, 0xffffffff ;  /* 0xffffffff07077836 */ /* 0x000fe20000000000 */
[----:B--2---:R-:W-:-:S05]  /*1f480*/  LOP3.LUT R3, R3, R2, RZ, 0x3c, !PT ;  /* 0x0000000203037212 */ /* 0x004fca00078e3cff */
[----:B------:R2:W-:Y:S06]  /*1f490*/  STL [R1], R3 ;  /* 0x0000000301007387 */ /* 0x0005ec0000100800 */
[----:B------:R-:W-:Y:S05]  /*1f4a0*/  @P0 BRA `(.L_x_11551) ;  /* 0xfffffff400b40947 */ /* 0x000fea000383ffff */
.L_x_11513:
[----:B------:R-:W-:Y:S05]  /*1f4b0*/  BSYNC B0 ;  /* 0x0000000000007941 */ /* 0x000fea0003800000 */
.L_x_11512:
[----:B------:R-:W3:Y:S01]  /*1f4c0*/  LDL R6, [R1+0x14] ;  /* 0x0000140001067983 */ /* 0x000ee20000100800 */
[----:B------:R-:W4:Y:S01]  /*1f4d0*/  LDC R0, c[0x0][0x448] ;  /* 0x00011200ff007b82 */ /* 0x000f220000000800 */
[----:B------:R-:W-:Y:S07]  /*1f4e0*/  @!P5 WARPSYNC.ALL ;  /* 0x000000000000d948 */ /* 0x000fee0003800000 */
[----:B------:R-:W-:Y:S01]  /*1f4f0*/  @!P5 BAR.SYNC.DEFER_BLOCKING 0xc, 0x200 ;  /* 0x030800000000db1d */ /* 0x000fe20000010000 */
[----:B----4-:R-:W-:-:S13]  /*1f500*/  ISETP.NE.AND P0, PT, R0, 0x1, PT ;  /* 0x000000010000780c */ /* 0x010fda0003f05270 */
[----:B------:R-:W4:Y:S08]  /*1f510*/  @P0 LDC R5, c[0x0][0x44c] ;  /* 0x00011300ff050b82 */ /* 0x000f300000000800 */
[----:B--2---:R-:W2:Y:S01]  /*1f520*/  @P0 LDC R3, c[0x0][0x450] ;  /* 0x00011400ff030b82 */ /* 0x004ea20000000800 */
[----:B---3--:R-:W-:-:S04]  /*1f530*/  VIADD R2, R6, 0xbf ;  /* 0x000000bf06027836 */ /* 0x008fc80000000000 */
[----:B----4-:R-:W-:-:S05]  /*1f540*/  @P0 IMAD.HI.U32 R0, R2, R5, RZ ;  /* 0x0000000502000227 */ /* 0x010fca00078e00ff */
[----:B--2---:R-:W-:-:S05]  /*1f550*/  @P0 SHF.R.U32.HI R2, RZ, R3, R0 ;  /* 0x00000003ff020219 */ /* 0x004fca0000011600 */
        /* <DEDUP_REMOVED lines=16> */
.L_x_11554:
[----:B------:R-:W-:-:S13]  /*1f660*/  ISETP.NE.AND P2, PT, R3, 0x1, PT ;  /* 0x000000010300780c */ /* 0x000fda0003f45270 */
[----:B------:R-:W2:Y:S02]  /*1f670*/  @P2 LDC.64 R4, c[0x0][0x9e8] ;  /* 0x00027a00ff042b82 */ /* 0x000ea40000000a00 */
[----:B--2---:R-:W-:-:S05]  /*1f680*/  @P2 IMAD.HI.U32 R4, R0, R4, RZ ;  /* 0x0000000400042227 */ /* 0x004fca00078e00ff */
[----:B------:R-:W-:-:S07]  /*1f690*/  @P2 SHF.R.U32.HI R0, RZ, R5, R4 ;  /* 0x00000005ff002219 */ /* 0x000fce0000011604 */
.L_x_11555:
[----:B------:R-:W-:Y:S05]  /*1f6a0*/  BSYNC B0 ;  /* 0x0000000000007941 */ /* 0x000fea0003800000 */
.L_x_11553:
[----:B------:R-:W-:-:S05]  /*1f6b0*/  IMAD R5, R0, R3, R3 ;  /* 0x0000000300057224 */ /* 0x000fca00078e0203 */
[----:B------:R-:W-:-:S07]  /*1f6c0*/  VIMNMX R2, R2, R5, PT ;  /* 0x0000000502027248 */ /* 0x000fce0003fe0100 */
.L_x_11552:
[----:B------:R-:W-:Y:S01]  /*1f6d0*/  VIADD R2, R2, 0x7f ;  /* 0x0000007f02027836 */ /* 0x000fe20000000000 */
[----:B------:R-:W-:-:S04]  /*1f6e0*/  ULDC UR4, c[0x0][0x9dc] ;  /* 0x0002770000047ab9 */ /* 0x000fc80000000800 */
[----:B------:R-:W-:-:S04]  /*1f6f0*/  SHF.R.S32.HI R5, RZ, 0x1f, R2 ;  /* 0x0000001fff057819 */ /* 0x000fc80000011402 */
[----:B------:R-:W-:Y:S02]  /*1f700*/  LEA.HI R5, R5, R2, RZ, 0x7 ;  /* 0x0000000205057211 */ /* 0x000fe400078f38ff */
[----:B------:R-:W2:Y:S02]  /*1f710*/  @P0 LDC R2, c[0x0][0x44c] ;  /* 0x00011300ff020b82 */ /* 0x000ea40000000800 */
[----:B------:R-:W-:-:S04]  /*1f720*/  SHF.R.S32.HI R0, RZ, 0x7, R5 ;  /* 0x00000007ff007819 */ /* 0x000fc80000011405 */
[----:B------:R-:W-:Y:S02]  /*1f730*/  VIMNMX R25, R17, R0, PT ;  /* 0x0000000011197248 */ /* 0x000fe40003fe0100 */
[----:B------:R-:W3:Y:S03]  /*1f740*/  @P0 LDC R0, c[0x0][0x450] ;  /* 0x00011400ff000b82 */ /* 0x000ee60000000800 */
[----:B------:R4:W-:Y:S01]  /*1f750*/  STL [R1+0x18], R25 ;  /* 0x0000181901007387 */ /* 0x0009e20000100800 */
[----:B--2---:R-:W-:-:S04]  /*1f760*/  @P0 IMAD.HI.U32 R5, R6, R2, RZ ;  /* 0x0000000206050227 */ /* 0x004fc800078e00ff */
[----:B------:R-:W-:Y:S01]  /*1f770*/  IMAD.MOV.U32 R2, RZ, RZ, R6 ;  /* 0x000000ffff027224 */ /* 0x000fe200078e0006 */
[----:B---3--:R-:W-:-:S05]  /*1f780*/  @P0 SHF.R.U32.HI R2, RZ, R0, R5 ;  /* 0x00000000ff020219 */ /* 0x008fca0000011605 */
[----:B------:R-:W-:-:S04]  /*1f790*/  IMAD.IADD R2, R9, 0x1, R2 ;  /* 0x0000000109027824 */ /* 0x000fc800078e0202 */
[----:B------:R-:W-:Y:S01]  /*1f7a0*/  VIADD R0, R2, -UR4 ;  /* 0x8000000402007c36 */ /* 0x000fe20008000000 */
[----:B----4-:R-:W-:Y:S06]  /*1f7b0*/  @!P1 BRA `(.L_x_11556) ;  /* 0x0000000000449947 */ /* 0x010fec0003800000 */
[----:B------:R-:W-:Y:S01]  /*1f7c0*/  ISETP.GT.AND P0, PT, R2, -0x1, PT ;  /* 0xffffffff0200780c */ /* 0x000fe20003f04270 */
[----:B------:R-:W-:-:S12]  /*1f7d0*/  BSSY B0, `(.L_x_11557) ;  /* 0x000000d000007945 */ /* 0x000fd80003800000 */
        /* <DEDUP_REMOVED lines=8> */
.L_x_11558:
[----:B------:R-:W-:-:S13]  /*1f860*/  ISETP.NE.AND P0, PT, R3, 0x1, PT ;  /* 0x000000010300780c */ /* 0x000fda0003f05270 */
[----:B------:R-:W2:Y:S02]  /*1f870*/  @P0 LDC.64 R4, c[0x0][0x9e8] ;  /* 0x00027a00ff040b82 */ /* 0x000ea40000000a00 */
[----:B--2---:R-:W-:-:S05]  /*1f880*/  @P0 IMAD.HI.U32 R4, R2, R4, RZ ;  /* 0x0000000402040227 */ /* 0x004fca00078e00ff */
[----:B------:R-:W-:-:S07]  /*1f890*/  @P0 SHF.R.U32.HI R2, RZ, R5, R4 ;  /* 0x00000005ff020219 */ /* 0x000fce0000011604 */
.L_x_11559:
[----:B------:R-:W-:Y:S05]  /*1f8a0*/  BSYNC B0 ;  /* 0x0000000000007941 */ /* 0x000fea0003800000 */
.L_x_11557:
[----:B------:R-:W-:-:S05]  /*1f8b0*/  IMAD R3, R2, R3, RZ ;  /* 0x0000000302037224 */ /* 0x000fca00078e02ff */
[----:B------:R-:W-:-:S07]  /*1f8c0*/  VIMNMX R0, R0, R3, !PT ;  /* 0x0000000300007248 */ /* 0x000fce0007fe0100 */
.L_x_11556:
[----:B------:R-:W-:Y:S01]  /*1f8d0*/  SHF.R.S32.HI R3, RZ, 0x1f, R0 ;  /* 0x0000001fff037819 */ /* 0x000fe20000011400 */
[----:B------:R-:W-:Y:S03]  /*1f8e0*/  BSSY B7, `(.L_x_11560) ;  /* 0x000041a000077945 */ /* 0x000fe60003800000 */
[----:B------:R-:W-:-:S04]  /*1f8f0*/  LEA.HI R3, R3, R0, RZ, 0x7 ;  /* 0x0000000003037211 */ /* 0x000fc800078f38ff */
[----:B------:R-:W-:-:S04]  /*1f900*/  SHF.R.S32.HI R3, RZ, 0x7, R3 ;  /* 0x00000007ff037819 */ /* 0x000fc80000011403 */
[----:B------:R-:W-:-:S04]  /*1f910*/  VIMNMX R2, RZ, R3, !PT ;  /* 0x00000003ff027248 */ /* 0x000fc80007fe0100 */
[----:B------:R-:W-:Y:S01]  /*1f920*/  ISETP.GT.AND P0, PT, R25, R2, PT ;  /* 0x000000021900720c */ /* 0x000fe20003f04270 */
        /* <DEDUP_REMOVED lines=19> */
.L_x_11561:
        /* <DEDUP_REMOVED lines=13> */
[----:B-1----:R-:W-:Y:S02]  /*1fb30*/  IMAD.U32 R10, RZ, RZ, UR4 ;  /* 0x00000004ff0a7e24 */ /* 0x002fe4000f8e00ff */
[----:B------:R-:W-:Y:S02]  /*1fb40*/  IMAD.U32 R11, RZ, RZ, UR5 ;  /* 0x00000005ff0b7e24 */ /* 0x000fe4000f8e00ff */
[----:B------:R-:W-:Y:S02]  /*1fb50*/  IMAD.MOV.U32 R8, RZ, RZ, 0x70 ;  /* 0x00000070ff087424 */ /* 0x000fe400078e00ff */
[----:B0-----:R-:W-:Y:S02]  /*1fb60*/  IMAD.MOV.U32 R12, RZ, RZ, 0x1 ;  /* 0x00000001ff0c7424 */ /* 0x001fe400078e00ff */
[----:B------:R-:W-:-:S07]  /*1fb70*/  IMAD.MOV.U32 R13, RZ, RZ, RZ ;  /* 0x000000ffff0d7224 */ /* 0x000fce00078e00ff */
[----:B------:R-:W-:-:S07]  /*1fb80*/  LEPC R20, `(.L_x_11564) ;  /* 0x000000001014794e */ /* 0x000fce0000000000 */
[----:B--2---:R-:W-:Y:S05]  /*1fb90*/  CALL.ABS.NOINC R2 ;  /* 0x0000000002007343 */ /* 0x004fea0003c00000 */
.L_x_11564:
[----:B------:R-:W-:Y:S05]  /*1fba0*/  BSYNC B6 ;  /* 0x0000000000067941 */ /* 0x000fea0003800000 */
.L_x_11563:
        /* <DEDUP_REMOVED lines=13> */
[----:B-1----:R-:W-:Y:S02]  /*1fc80*/  IMAD.U32 R10, RZ, RZ, UR4 ;  /* 0x00000004ff0a7e24 */ /* 0x002fe4000f8e00ff */
[----:B------:R-:W-:Y:S02]  /*1fc90*/  IMAD.U32 R11, RZ, RZ, UR5 ;  /* 0x00000005ff0b7e24 */ /* 0x000fe4000f8e00ff */
[----:B------:R-:W-:Y:S02]  /*1fca0*/  IMAD.MOV.U32 R8, RZ, RZ, 0x70 ;  /* 0x00000070ff087424 */ /* 0x000fe400078e00ff */
[----:B0-----:R-:W-:Y:S02]  /*1fcb0*/  IMAD.MOV.U32 R12, RZ, RZ, 0x1 ;  /* 0x00000001ff0c7424 */ /* 0x001fe400078e00ff */
[----:B--2---:R-:W-:-:S07]  /*1fcc0*/  IMAD.MOV.U32 R13, RZ, RZ, RZ ;  /* 0x000000ffff0d7224 */ /* 0x004fce00078e00ff */
[----:B------:R-:W-:-:S07]  /*1fcd0*/  LEPC R20, `(.L_x_11567) ;  /* 0x000000001014794e */ /* 0x000fce0000000000 */
[----:B---3--:R-:W-:Y:S05]  /*1fce0*/  CALL.ABS.NOINC R2 ;  /* 0x0000000002007343 */ /* 0x008fea0003c00000 */
.L_x_11567:
        /* <DEDUP_REMOVED lines=15> */
.L_x_11566:
[----:B------:R-:W-:Y:S05]  /*1fde0*/  BSYNC B6 ;  /* 0x0000000000067941 */ /* 0x000fea0003800000 */
.L_x_11565:
        /* <DEDUP_REMOVED lines=8> */
[----:B------:R-:W-:Y:S01]  /*1fe70*/  VIADD R25, R25, 0xffffffff ;  /* 0xffffffff19197836 */ /* 0x000fe20000000000 */
[----:B--2---:R-:W2:Y:S02]  /*1fe80*/  LDC.64 R2, c[0x0][0x418] ;  /* 0x00010600ff027b82 */ /* 0x004ea40000000a00 */
[----:B--2---:R-:W-:Y:S01]  /*1fe90*/  LOP3.LUT P0, RZ, R2, UR4, RZ, 0xfc, !PT ;  /* 0x0000000402ff7c12 */ /* 0x004fe2000f80fcff */
[----:B------:R-:W-:-:S03]  /*1fea0*/  UMOV UR4, 0xffffffff ;  /* 0xffffffff00047882 */ /* 0x000fc60000000000 */
[----:B------:R-:W-:Y:S02]  /*1feb0*/  LOP3.LUT P0, RZ, R3, UR5, RZ, 0xfc, P0 ;  /* 0x0000000503ff7c12 */ /* 0x000fe4000800fcff */
[----:B---3--:R-:W-:Y:S02]  /*1fec0*/  SHF.R.S32.HI R7, RZ, 0x1f, R26 ;  /* 0x0000001fff077819 */ /* 0x008fe4000001141a */
[----:B------:R-:W-:-:S03]  /*1fed0*/  SEL R17, R26, RZ, !P0 ;  /* 0x000000ff1a117207 */ /* 0x000fc60004000000 */
[----:B------:R2:W-:Y:S01]  /*1fee0*/  STL [R1+0x4], R7 ;  /* 0x0000040701007387 */ /* 0x0005e20000100800 */
[----:B------:R-:W-:Y:S05]  /*1fef0*/  BRA.DIV UR4, `(.L_x_11568) ;  /* 0x0000005a04387947 */ /* 0x000fea000b800000 */
[----:B------:R-:W3:Y:S02]  /*1ff00*/  S2R R0, SR_TID.X ;  /* 0x0000000000007919 */ /* 0x000ee40000002100 */
[----:B---3--:R-:W-:-:S04]  /*1ff10*/  SHF.R.U32.HI R0, RZ, 0x5, R0 ;  /* 0x00000005ff007819 */ /* 0x008fc80000011600 */
[----:B------:R-:W-:-:S05]  /*1ff20*/  LOP3.LUT R0, R0, 0x3, RZ, 0xc0, !PT ;  /* 0x0000000300007812 */ /* 0x000fca00078ec0ff */
[----:B------:R3:W4:Y:S02]  /*1ff30*/  SHFL.IDX PT, R14, R0, RZ, 0x1f ;  /* 0x00001fff000e7589 */ /* 0x00072400000e0000 */
.L_x_11715:
[----:B----4-:R-:W-:Y:S02]  /*1ff40*/  ISETP.NE.AND P0, PT, R14, RZ, PT ;  /* 0x000000ff0e00720c */ /* 0x010fe40003f05270 */
[----:B------:R-:W-:Y:S02]  /*1ff50*/  PLOP3.LUT P1, PT, PT, PT, PT, 0x8, 0x0 ;  /* 0x000000000000781c */ /* 0x000fe40003f2e170 */
[----:B------:R-:W-:-:S11]  /*1ff60*/  LOP3.LUT R23, R23, 0xfffffffb, RZ, 0xc0, !PT ;  /* 0xfffffffb17177812 */ /* 0x000fd600078ec0ff */
[----:B------:R-:W-:Y:S01]  /*1ff70*/  @P1 LOP3.LUT R23, R23, 0x4, RZ, 0xfc, !PT ;  /* 0x0000000417171812 */ /* 0x000fe200078efcff */
[----:B------:R-:W-:Y:S06]  /*1ff80*/  @P0 BRA `(.L_x_11569) ;  /* 0x0000000400100947 */ /* 0x000fec0003800000 */
[----:B------:R-:W-:-:S03]  /*1ff90*/  UMOV UR4, 0xffffffff ;  /* 0xffffffff00047882 */ /* 0x000fc60000000000 */
[----:B------:R-:W-:Y:S05]  /*1ffa0*/  BRA.DIV UR4, `(.L_x_11570) ;  /* 0x0000005a04407947 */ /* 0x000fea000b800000 */
[----:B------:R-:W-:-:S13]  /*1ffb0*/  ELECT P6, URZ, PT ;  /* 0x00000000003f782f */ /* 0x000fda00038c0000 */
.L_x_11718:
[----:B------:R-:W-:Y:S05]  /*1ffc0*/  @!P6 BRA `(.L_x_11569) ;  /* 0x000000040000e947 */ /* 0x000fea0003800000 */
[----:B------:R-:W-:-:S04]  /*1ffd0*/  ISETP.NE.U32.AND P0, PT, R2, RZ, PT ;  /* 0x000000ff0200720c */ /* 0x000fc80003f05070 */
[----:B------:R-:W-:-:S13]  /*1ffe0*/  ISETP.NE.AND.EX P0, PT, R3, RZ, PT, P0 ;  /* 0x000000ff0300720c */ /* 0x000fda0003f05300 */
[----:B------:R-:W-:Y:S05]  /*1fff0*/  @!P0 BRA `(.L_x_11571) ;  /* 0x0000000000448947 */ /* 0x000fea0003800000 */
[----:B------:R-:W4:Y:S01]  /*20000*/  LDC R6, c[0x0][0x43c] ;  /* 0x00010f00ff067b82 */ /* 0x000f220000000800 */
[----:B------:R-:W-:Y:S01]  /*20010*/  ULDC.64 UR4, c[0x0][0x428] ;  /* 0x00010a0000047ab9 */ /* 0x000fe20000000a00 */
[----:B----4-:R-:W-:-:S13]  /*20020*/  ISETP.NE.AND P0, PT, R6, 0x1, PT ;  /* 0x000000010600780c */ /* 0x010fda0003f05270 */
[----:B------:R-:W3:Y:S02]  /*20030*/  @P0 LDC.64 R4, c[0x0][0x440] ;  /* 0x00011000ff040b82 */ /* 0x000ee40000000a00 */
[----:B---3--:R-:W-:-:S04]  /*20040*/  @P0 IMAD.HI.U32 R0, R25, R4, RZ ;  /* 0x0000000419000227 */ /* 0x008fc800078e00ff */
        /* <DEDUP_REMOVED lines=12> */
.L_x_11571:
[----:B---3--:R-:W-:Y:S01]  /*20110*/  IMAD R0, R24, 0x8, R22 ;  /* 0x0000000818007824 */ /* 0x008fe200078e0216 */
[----:B----4-:R-:W-:-:S04]  /*20120*/  SHF.L.U32 R2, R27, 0x1f, RZ ;  /* 0x0000001f1b027819 */ /* 0x010fc800000006ff */
[----:B------:R-:W3:Y:S02]  /*20130*/  SYNCS.PHASECHK.TRANS64.TRYWAIT P0, [R0+URZ+0x2d840], R2 ;  /* 0x02d84002000075a7 */ /* 0x000ee4000800017f */
[----:B---3--:R-:W-:Y:S05]  /*20140*/  @!P0 BRA `(.L_x_11572) ;  /* 0x0000005400f88947 */ /* 0x008fea0003800000 */
.L_x_11719:
[----:B------:R-:W4:Y:S02]  /*20150*/  S2R R3, SR_TID.X ;  /* 0x0000000000037919 */ /* 0x000f240000002100 */
[----:B----4-:R-:W-:-:S04]  /*20160*/  LOP3.LUT R3, R3, 0x7f, RZ, 0xc0, !PT ;  /* 0x0000007f03037812 */ /* 0x010fc800078ec0ff */
[----:B------:R-:W-:-:S13]  /*20170*/  ISETP.NE.AND P0, PT, R3, RZ, PT ;  /* 0x000000ff0300720c */ /* 0x000fda0003f05270 */
[----:B------:R-:W-:Y:S05]  /*20180*/  @P0 BRA `(.L_x_11573) ;  /* 0x0000000000140947 */ /* 0x000fea0003800000 */
[----:B------:R-:W-:Y:S01]  /*20190*/  LOP3.LUT P1, RZ, R23, 0x1, RZ, 0xc0, !PT ;  /* 0x0000000117ff7812 */ /* 0x000fe2000782c0ff */
[----:B---3--:R-:W-:-:S04]  /*201a0*/  IMAD.MOV.U32 R2, RZ, RZ, 0x6000 ;  /* 0x00006000ff027424 */ /* 0x008fc800078e00ff */
[----:B------:R4:W-:Y:S08]  /*201b0*/  SYNCS.ARRIVE.TRANS64 RZ, [R0+URZ+0x2d830], R2 ;  /* 0x02d8300200ff79a7 */ /* 0x0009f0000800003f */
[----:B------:R-:W-:Y:S05]  /*201c0*/  @!P1 BRA `(.L_x_11573) ;  /* 0x0000000000049947 */ /* 0x000fea0003800000 */
[----:B------:R-:W-:Y:S01]  /*201d0*/  BPT.TRAP 0x1 ;  /* 0x000000040000795c */ /* 0x000fe20000300000 */
.L_x_11573:
[----:B------:R-:W-:Y:S01]  /*201e0*/  R2UR UR9, R0 ;  /* 0x00000000000972ca */ /* 0x000fe200000e0000 */
[----:B---34-:R-:W-:Y:S01]  /*201f0*/  IMAD R0, R24, 0x6000, R22 ;  /* 0x0000600018007824 */ /* 0x018fe200078e0216 */
        /* <DEDUP_REMOVED lines=13> */
[----:B------:R-:W-:Y:S02]  /*202d0*/  ULEA UR11, UR11, UR5, 0x7 ;  /* 0x000000050b0b7291 */ /* 0x000fe4000f8e383f */
[----:B------:R-:W-:Y:S02]  /*202e0*/  UIADD3 UR14, UR8, 0x15400, URZ ;  /* 0x00015400080e7890 */ /* 0x000fe4000fffe03f */
[----:B------:R-:W-:Y:S02]  /*202f0*/  UIADD3.X UR5, URZ, UR43, URZ, UP0, !UPT ;  /* 0x0000002b3f057290 */ /* 0x000fe400087fe43f */
[----:B------:R-:W-:Y:S02]  /*20300*/  UIADD3 UR15, UR8, 0x17400, URZ ;  /* 0x00017400080f7890 */ /* 0x000fe4000fffe03f */
[----:B------:R-:W-:Y:S01]  /*20310*/  UIADD3 UR16, UR8, 0x19400, URZ ;  /* 0x0001940008107890 */ /* 0x000fe2000fffe03f */
[----:B------:R-:W-:Y:S02]  /*20320*/  @P0 LOP3.LUT R23, R23, 0x4, RZ, 0xfc, !PT ;  /* 0x0000000417170812 */ /* 0x000fe400078efcff */
[----:B------:R-:W-:Y:S01]  /*20330*/  UMOV UR8, UR14 ;  /* 0x0000000e00087c82 */ /* 0x000fe20008000000 */
[----:B------:R-:W-:Y:S01]  /*20340*/  UMOV UR14, 0x40 ;  /* 0x00000040000e7882 */ /* 0x000fe20000000000 */
[----:B------:R3:W-:Y:S02]  /*20350*/  UTMALDG.4D [UR8], [UR4], desc[UR6] ;  /* 0x00000608040075b4 */ /* 0x0007e40008019000 */
[----:B---3--:R-:W-:Y:S01]  /*20360*/  UMOV UR8, UR15 ;  /* 0x0000000f00087c82 */ /* 0x008fe20008000000 */
[----:B------:R-:W-:-:S02]  /*20370*/  UMOV UR10, UR17 ;  /* 0x00000011000a7c82 */ /* 0x000fc40008000000 */
[----:B------:R3:W-:Y:S02]  /*20380*/  UTMALDG.4D [UR8], [UR4], desc[UR6] ;  /* 0x00000608040075b4 */ /* 0x0007e40008019000 */
[----:B---3--:R-:W-:Y:S01]  /*20390*/  UMOV UR8, UR16 ;  /* 0x0000001000087c82 */ /* 0x008fe20008000000 */
[----:B------:R-:W-:Y:S02]  /*203a0*/  UMOV UR10, UR14 ;  /* 0x0000000e000a7c82 */ /* 0x000fe40008000000 */
[----:B------:R4:W-:Y:S02]  /*203b0*/  UTMALDG.4D [UR8], [UR4], desc[UR6] ;  /* 0x00000608040075b4 */ /* 0x0009e40008019000 */
[----:B----4-:R-:W-:Y:S01]  /*203c0*/  NOP ;  /* 0x0000000000007918 */ /* 0x010fe20000000000 */
.L_x_11569:
[----:B------:R-:W4:Y:S01]  /*203d0*/  LDL.LU R3, [R1+0x20] ;  /* 0x0000200001037983 */ /* 0x000f220000300800 */
[----:B------:R-:W-:Y:S05]  /*203e0*/  WARPSYNC.ALL ;  /* 0x0000000000007948 */ /* 0x000fea0003800000 */
[----:B------:R-:W-:Y:S01]  /*203f0*/  ULDC.64 UR4, c[0x0][0x298] ;  /* 0x0000a60000047ab9 */ /* 0x000fe20000000a00 */
[----:B---3--:R-:W-:Y:S01]  /*20400*/  VIADD R0, R22, 0xc400 ;  /* 0x0000c40016007836 */ /* 0x008fe20000000000 */
[----:B------:R-:W-:Y:S01]  /*20410*/  ULDC.64 UR6, c[0x0][0xa00] ;  /* 0x0002800000067ab9 */ /* 0x000fe20000000a00 */
[----:B------:R-:W-:Y:S01]  /*20420*/  BSSY B6, `(.L_x_11574) ;  /* 0x0000024000067945 */ /* 0x000fe20003800000 */
[----:B------:R-:W-:Y:S01]  /*20430*/  BAR.SYNC.DEFER_BLOCKING 0x8, 0x200 ;  /* 0x0208000000007b1d */ /* 0x000fe20000010000 */
[----:B------:R-:W-:-:S02]  /*20440*/  ISETP.NE.U32.AND P0, PT, RZ, UR6, PT ;  /* 0x00000006ff007c0c */ /* 0x000fc4000bf05070 */
[----:B------:R-:W-:Y:S02]  /*20450*/  LOP3.LUT P1, RZ, R0, 0x1bf, RZ, 0xc0, !PT ;  /* 0x000001bf00ff7812 */ /* 0x000fe4000782c0ff */
[----:B------:R-:W-:Y:S02]  /*20460*/  ISETP.NE.AND.EX P0, PT, RZ, UR7, PT, P0 ;  /* 0x00000007ff007c0c */ /* 0x000fe4000bf05300 */
[----:B----4-:R-:W-:Y:S01]  /*20470*/  SHF.R.S32.HI R2, RZ, 0x1f, R3 ;  /* 0x0000001fff027819 */ /* 0x010fe20000011403 */
[----:B------:R-:W-:-:S04]  /*20480*/  IMAD.WIDE.U32 R4, R3, UR4, RZ ;  /* 0x0000000403047c25 */ /* 0x000fc8000f8e00ff */
[----:B------:R-:W-:Y:S01]  /*20490*/  IMAD R2, R2, UR4, RZ ;  /* 0x0000000402027c24 */ /* 0x000fe2000f8e02ff */
[----:B------:R-:W-:Y:S03]  /*204a0*/  STL.64 [R1+0x28], R4 ;  /* 0x0000280401007387 */ /* 0x000fe60000100a00 */
[----:B------:R-:W-:Y:S01]  /*204b0*/  IMAD R0, R3, UR5, R2 ;  /* 0x0000000503007c24 */ /* 0x000fe2000f8e0202 */
[----:B------:R-:W-:-:S03]  /*204c0*/  SHF.R.S32.HI R2, RZ, 0x1f, R19 ;  /* 0x0000001fff027819 */ /* 0x000fc60000011413 */
[----:B------:R-:W-:Y:S01]  /*204d0*/  IMAD.IADD R0, R5, 0x1, R0 ;  /* 0x0000000105007824 */ /* 0x000fe200078e0200 */
[----:B------:R-:W-:Y:S02]  /*204e0*/  SEL R3, R2, RZ, !P0 ;  /* 0x000000ff02037207 */ /* 0x000fe40004000000 */
[----:B------:R-:W-:Y:S02]  /*204f0*/  SHF.R.S32.HI R2, RZ, 0x1f, R18 ;  /* 0x0000001fff027819 */ /* 0x000fe40000011412 */
[----:B------:R3:W-:Y:S04]  /*20500*/  STL [R1+0x30], R0 ;  /* 0x0000300001007387 */ /* 0x0007e80000100800 */
[----:B------:R4:W-:Y:S01]  /*20510*/  STL [R1+0x38], R3 ;  /* 0x0000380301007387 */ /* 0x0009e20000100800 */
[----:B---3--:R-:W-:-:S05]  /*20520*/  SEL R0, R19, RZ, !P0 ;  /* 0x000000ff13007207 */ /* 0x008fca0004000000 */
[----:B------:R4:W-:Y:S04]  /*20530*/  STL [R1+0x20], R0 ;  /* 0x0000200001007387 */ /* 0x0009e80000100800 */
[----:B------:R4:W-:Y:S01]  /*20540*/  STL [R1+0x34], R2 ;  /* 0x0000340201007387 */ /* 0x0009e20000100800 */
[----:B------:R-:W-:Y:S05]  /*20550*/  @!P1 BRA `(.L_x_11575) ;  /* 0x0000000000409947 */ /* 0x000fea0003800000 */
[----:B----4-:R-:W-:Y:S01]  /*20560*/  MOV R2, 0x0 ;  /* 0x0000000000027802 */ /* 0x010fe20000000f00 */
        /* <DEDUP_REMOVED lines=8> */
[----:B-1----:R-:W-:Y:S02]  /*205f0*/  IMAD.U32 R10, RZ, RZ, UR8 ;  /* 0x00000008ff0a7e24 */ /* 0x002fe4000f8e00ff */
[----:B------:R-:W-:Y:S02]  /*20600*/  IMAD.U32 R11, RZ, RZ, UR9 ;  /* 0x00000009ff0b7e24 */ /* 0x000fe4000f8e00ff */
[----:B------:R-:W-:Y:S02]  /*20610*/  IMAD.MOV.U32 R8, RZ, RZ, 0x70 ;  /* 0x00000070ff087424 */ /* 0x000fe400078e00ff */
[----:B0-----:R-:W-:Y:S02]  /*20620*/  IMAD.MOV.U32 R12, RZ, RZ, 0x1 ;  /* 0x00000001ff0c7424 */ /* 0x001fe400078e00ff */
[----:B------:R-:W-:-:S07]  /*20630*/  IMAD.MOV.U32 R13, RZ, RZ, RZ ;  /* 0x000000ffff0d7224 */ /* 0x000fce00078e00ff */
[----:B------:R-:W-:-:S07]  /*20640*/  LEPC R20, `(.L_x_11575) ;  /* 0x000000001014794e */ /* 0x000fce0000000000 */
[----:B---3--:R-:W-:Y:S05]  /*20650*/  CALL.ABS.NOINC R2 ;  /* 0x0000000002007343 */ /* 0x008fea0003c00000 */
.L_x_11575:
[----:B------:R-:W-:Y:S05]  /*20660*/  BSYNC B6 ;  /* 0x0000000000067941 */ /* 0x000fea0003800000 */
.L_x_11574:
[----:B----4-:R-:W3:Y:S01]  /*20670*/  LDL.LU R0, [R1+0x30] ;  /* 0x0000300001007983 */ /* 0x010ee20000300800 */
[----:B-1----:R-:W1:Y:S01]  /*20680*/  LDC R10, c[0x0][0x448] ;  /* 0x00011200ff0a7b82 */ /* 0x002e620000000800 */
[----:B------:R-:W-:Y:S01]  /*20690*/  ULDC.64 UR4, c[0x0][0x2d8] ;  /* 0x0000b60000047ab9 */ /* 0x000fe20000000a00 */
[----:B------:R-:W-:Y:S01]  /*206a0*/  ULDC.64 UR6, c[0x0][0x2c8] ;  /* 0x0000b20000067ab9 */ /* 0x000fe20000000a00 */
[----:B------:R-:W3:Y:S01]  /*206b0*/  LDL.LU.64 R2, [R1+0x28] ;  /* 0x0000280001027983 */ /* 0x000ee20000300a00 */
[----:B------:R-:W-:-:S03]  /*206c0*/  ULDC.64 UR8, c[0x0][0x280] ;  /* 0x0000a00000087ab9 */ /* 0x000fc60000000a00 */
[----:B------:R-:W4:Y:S04]  /*206d0*/  LDL.LU R20, [R1+0x34] ;  /* 0x0000340001147983 */ /* 0x000f280000300800 */
[----:B------:R-:W5:Y:S04]  /*206e0*/  LDL.LU R21, [R1+0x38] ;  /* 0x0000380001157983 */ /* 0x000f680000300800 */
[----:B------:R-:W2:Y:S04]  /*206f0*/  LDL.LU R4, [R1+0x20] ;  /* 0x0000200001047983 */ /* 0x000ea80000300800 */
[----:B0-----:R-:W2:Y:S01]  /*20700*/  LDL R12, [R1+0x14] ;  /* 0x00001400010c7983 */ /* 0x001ea20000100800 */
[----:B-1----:R-:W-:-:S13]  /*20710*/  ISETP.NE.AND P1, PT, R10, 0x1, PT ;  /* 0x000000010a00780c */ /* 0x002fda0003f25270 */
[----:B------:R-:W0:Y:S01]  /*20720*/  @P1 LDC R5, c[0x0][0x450] ;  /* 0x00011400ff051b82 */ /* 0x000e220000000800 */
[----:B------:R-:W1:Y:S02]  /*20730*/  S2R R14, SR_TID.X ;  /* 0x00000000000e7919 */ /* 0x000e640000002100 */
[----:B-1----:R-:W-:-:S05]  /*20740*/  IMAD.SHL.U32 R11, R14, 0x8, RZ ;  /* 0x000000080e0b7824 */ /* 0x002fca00078e00ff */
[----:B------:R-:W-:-:S04]  /*20750*/  LOP3.LUT R11, R11, 0x18, RZ, 0xc0, !PT ;  /* 0x000000180b0b7812 */ /* 0x000fc800078ec0ff */
[C---:B------:R-:W-:Y:S02]  /*20760*/  LOP3.LUT R13, R11.reuse, 0x20, RZ, 0xfc, !PT ;  /* 0x000000200b0d7812 */ /* 0x040fe400078efcff */
[----:B------:R-:W-:Y:S01]  /*20770*/  LOP3.LUT R11, R11, 0x40, RZ, 0xfc, !PT ;  /* 0x000000400b0b7812 */ /* 0x000fe200078efcff */
[----:B---3--:R-:W-:Y:S02]  /*20780*/  IMAD.MOV.U32 R3, RZ, RZ, R0 ;  /* 0x000000ffff037224 */ /* 0x008fe400078e0000 */
[----:B----4-:R-:W-:Y:S02]  /*20790*/  IMAD R0, R20, UR4, RZ ;  /* 0x0000000414007c24 */ /* 0x010fe4000f8e02ff */
[C---:B------:R-:W-:Y:S01]  /*207a0*/  IMAD.WIDE.U32 R2, R18.reuse, UR4, R2 ;  /* 0x0000000412027c25 */ /* 0x040fe2000f8e0002 */
[----:B------:R-:W1:Y:S03]  /*207b0*/  S2R R20, SR_TID.X ;  /* 0x0000000000147919 */ /* 0x000e660000002100 */
[----:B------:R-:W-:Y:S01]  /*207c0*/  IMAD R0, R18, UR5, R0 ;  /* 0x0000000512007c24 */ /* 0x000fe2000f8e0200 */
[----:B------:R-:W-:-:S03]  /*207d0*/  ULDC.64 UR4, c[0x0][0x2e0] ;  /* 0x0000b80000047ab9 */ /* 0x000fc60000000a00 */
[----:B------:R-:W-:Y:S02]  /*207e0*/  IMAD.IADD R3, R3, 0x1, R0 ;  /* 0x0000000103037824 */ /* 0x000fe400078e0200 */
[----:B-----5:R-:W-:Y:S02]  /*207f0*/  IMAD R0, R21, UR4, RZ ;  /* 0x0000000415007c24 */ /* 0x020fe4000f8e02ff */
[----:B------:R-:W3:Y:S01]  /*20800*/  S2R R21, SR_TID.X ;  /* 0x0000000000157919 */ /* 0x000ee20000002100 */
[----:B--2---:R-:W-:-:S04]  /*20810*/  IMAD.WIDE.U32 R2, R4, UR4, R2 ;  /* 0x0000000404027c25 */ /* 0x004fc8000f8e0002 */
[----:B------:R-:W-:Y:S01]  /*20820*/  IMAD R0, R4, UR5, R0 ;  /* 0x0000000504007c24 */ /* 0x000fe2000f8e0200 */
[----:B------:R-:W-:Y:S01]  /*20830*/  ULDC.64 UR4, c[0x0][0x2d0] ;  /* 0x0000b40000047ab9 */ /* 0x000fe20000000a00 */
[----:B------:R-:W2:Y:S01]  /*20840*/  @P1 LDC R4, c[0x0][0x44c] ;  /* 0x00011300ff041b82 */ /* 0x000ea20000000800 */
[----:B-1----:R-:W-:-:S04]  /*20850*/  LOP3.LUT R20, R20, 0x7f, RZ, 0xc0, !PT ;  /* 0x0000007f14147812 */ /* 0x002fc800078ec0ff */
[----:B------:R-:W-:Y:S01]  /*20860*/  SHF.R.U32.HI R20, RZ, 0x2, R20 ;  /* 0x00000002ff147819 */ /* 0x000fe20000011614 */
[----:B---3--:R-:W-:-:S05]  /*20870*/  IMAD.SHL.U32 R6, R21, 0x20, RZ ;  /* 0x0000002015067824 */ /* 0x008fca00078e00ff */
[----:B------:R-:W-:Y:S01]  /*20880*/  LOP3.LUT R6, R20, 0x60, R6, 0xf8, !PT ;  /* 0x0000006014067812 */ /* 0x000fe200078ef806 */
[----:B------:R-:W-:-:S04]  /*20890*/  IMAD.IADD R3, R3, 0x1, R0 ;  /* 0x0000000103037824 */ /* 0x000fc800078e0200 */
[----:B------:R-:W-:-:S04]  /*208a0*/  IMAD.IADD R8, R6, 0x1, R12 ;  /* 0x0000000106087824 */ /* 0x000fc800078e020c */
[----:B--2---:R-:W-:-:S04]  /*208b0*/  @P1 IMAD.HI.U32 R0, R8, R4, RZ ;  /* 0x0000000408001227 */ /* 0x004fc800078e00ff */
[----:B------:R-:W-:Y:S01]  /*208c0*/  IMAD.MOV.U32 R4, RZ, RZ, R8 ;  /* 0x000000ffff047224 */ /* 0x000fe200078e0008 */
[----:B0-----:R-:W-:-:S04]  /*208d0*/  @P1 SHF.R.U32.HI R4, RZ, R5, R0 ;  /* 0x00000005ff041219 */ /* 0x001fc80000011600 */
[----:B------:R-:W-:-:S05]  /*208e0*/  SHF.R.S32.HI R0, RZ, 0x1f, R4 ;  /* 0x0000001fff007819 */ /* 0x000fca0000011404 */
[----:B------:R-:W-:-:S04]  /*208f0*/  IMAD R0, R0, UR4, RZ ;  /* 0x0000000400007c24 */ /* 0x000fc8000f8e02ff */
[----:B------:R-:W-:Y:S02]  /*20900*/  IMAD R6, R4, UR5, R0 ;  /* 0x0000000504067c24 */ /* 0x000fe4000f8e0200 */
[----:B------:R-:W-:-:S04]  /*20910*/  IMAD.MOV R0, RZ, RZ, -R4 ;  /* 0x000000ffff007224 */ /* 0x000fc800078e0a04 */
[----:B------:R-:W-:Y:S02]  /*20920*/  IMAD R0, R10, R0, R8 ;  /* 0x000000000a007224 */ /* 0x000fe400078e0208 */
[----:B------:R-:W-:-:S03]  /*20930*/  IMAD.WIDE.U32 R4, R4, UR4, R2 ;  /* 0x0000000404047c25 */ /* 0x000fc6000f8e0002 */
[----:B------:R-:W-:Y:S01]  /*20940*/  SHF.R.S32.HI R9, RZ, 0x1f, R0 ;  /* 0x0000001fff097819 */ /* 0x000fe20000011400 */
[----:B------:R-:W-:-:S04]  /*20950*/  IMAD.IADD R5, R5, 0x1, R6 ;  /* 0x0000000105057824 */ /* 0x000fc800078e0206 */
[----:B------:R-:W-:Y:S02]  /*20960*/  IMAD R9, R9, UR6, RZ ;  /* 0x0000000609097c24 */ /* 0x000fe4000f8e02ff */
[C---:B------:R-:W-:Y:S02]  /*20970*/  IMAD.WIDE.U32 R6, R0.reuse, UR6, R4 ;  /* 0x0000000600067c25 */ /* 0x040fe4000f8e0004 */
[----:B------:R-:W0:Y:S02]  /*20980*/  @P1 LDC R5, c[0x0][0x450] ;  /* 0x00011400ff051b82 */ /* 0x000e240000000800 */
[----:B------:R-:W-:Y:S01]  /*20990*/  IMAD R0, R0, UR7, R9 ;  /* 0x0000000700007c24 */ /* 0x000fe2000f8e0209 */
[----:B------:R-:W-:-:S03]  /*209a0*/  LEA R4, P0, R6, UR8, 0x1 ;  /* 0x0000000806047c11 */ /* 0x000fc6000f8008ff */
[----:B------:R-:W-:-:S05]  /*209b0*/  IMAD.IADD R0, R7, 0x1, R0 ;  /* 0x0000000107007824 */ /* 0x000fca00078e0200 */
[----:B------:R-:W-:Y:S02]  /*209c0*/  LEA.HI.X R0, R6, UR9, R0, 0x1, P0 ;  /* 0x0000000906007c11 */ /* 0x000fe400080f0c00 */
[----:B------:R-:W1:Y:S01]  /*209d0*/  @P1 LDC R6, c[0x0][0x44c] ;  /* 0x00011300ff061b82 */ /* 0x000e620000000800 */
[----:B------:R-:W-:-:S04]  /*209e0*/  VIADD R8, R8, 0x80 ;  /* 0x0000008008087836 */ /* 0x000fc80000000000 */
[----:B-1----:R-:W-:-:S04]  /*209f0*/  @P1 IMAD.HI.U32 R7, R8, R6, RZ ;  /* 0x0000000608071227 */ /* 0x002fc800078e00ff */
[----:B------:R-:W-:Y:S01]  /*20a00*/  IMAD.MOV.U32 R6, RZ, RZ, R8 ;  /* 0x000000ffff067224 */ /* 0x000fe200078e0008 */
[----:B0-----:R-:W-:-:S04]  /*20a10*/  @P1 SHF.R.U32.HI R6, RZ, R5, R7 ;  /* 0x00000005ff061219 */ /* 0x001fc80000011607 */
[--C-:B------:R-:W-:Y:S01]  /*20a20*/  SHF.R.S32.HI R7, RZ, 0x1f, R6.reuse ;  /* 0x0000001fff077819 */ /* 0x100fe20000011406 */
[----:B------:R-:W-:-:S04]  /*20a30*/  IMAD.MOV R5, RZ, RZ, -R6 ;  /* 0x000000ffff057224 */ /* 0x000fc800078e0a06 */
[----:B------:R-:W-:Y:S02]  /*20a40*/  IMAD R5, R10, R5, R8 ;  /* 0x000000050a057224 */ /* 0x000fe400078e0208 */
[----:B------:R-:W-:Y:S02]  /*20a50*/  IMAD R7, R7, UR4, RZ ;  /* 0x0000000407077c24 */ /* 0x000fe4000f8e02ff */
[----:B------:R-:W-:Y:S01]  /*20a60*/  IMAD.WIDE.U32 R2, R6, UR4, R2 ;  /* 0x0000000406027c25 */ /* 0x000fe2000f8e0002 */
[----:B------:R-:W-:-:S03]  /*20a70*/  ULDC UR4, c[0x0][0x2b8] ;  /* 0x0000ae0000047ab9 */ /* 0x000fc60000000800 */
[----:B------:R-:W-:Y:S01]  /*20a80*/  IMAD R7, R6, UR5, R7 ;  /* 0x0000000506077c24 */ /* 0x000fe2000f8e0207 */
[----:B------:R-:W-:-:S03]  /*20a90*/  SHF.R.S32.HI R6, RZ, 0x1f, R5 ;  /* 0x0000001fff067819 */ /* 0x000fc60000011405 */
[----:B------:R-:W-:Y:S02]  /*20aa0*/  IMAD.IADD R3, R3, 0x1, R7 ;  /* 0x0000000103037824 */ /* 0x000fe400078e0207 */
[----:B------:R-:W-:Y:S02]  /*20ab0*/  IMAD R6, R6, UR6, RZ ;  /* 0x0000000606067c24 */ /* 0x000fe4000f8e02ff */
[----:B------:R-:W-:-:S04]  /*20ac0*/  IMAD.WIDE.U32 R2, R5, UR6, R2 ;  /* 0x0000000605027c25 */ /* 0x000fc8000f8e0002 */
[----:B------:R-:W-:Y:S02]  /*20ad0*/  IMAD R6, R5, UR7, R6 ;  /* 0x0000000705067c24 */ /* 0x000fe4000f8e0206 */
[----:B------:R-:W-:Y:S01]  /*20ae0*/  IMAD.SHL.U32 R20, R14, 0x8, RZ ;  /* 0x000000080e147824 */ /* 0x000fe200078e00ff */
[----:B------:R-:W-:Y:S01]  /*20af0*/  LEA R8, P0, R2, UR8, 0x1 ;  /* 0x0000000802087c11 */ /* 0x000fe2000f8008ff */
[----:B------:R-:W-:Y:S01]  /*20b00*/  IMAD.IADD R7, R3, 0x1, R6 ;  /* 0x0000000103077824 */ /* 0x000fe200078e0206 */
[----:B------:R-:W-:Y:S02]  /*20b10*/  UMOV UR5, 0xffffffff ;  /* 0xffffffff00057882 */ /* 0x000fe40000000000 */
[----:B------:R-:W-:Y:S02]  /*20b20*/  LOP3.LUT R20, R20, 0x18, RZ, 0xc0, !PT ;  /* 0x0000001814147812 */ /* 0x000fe400078ec0ff */
[----:B------:R-:W-:Y:S02]  /*20b30*/  LEA.HI.X R7, R2, UR9, R7, 0x1, P0 ;  /* 0x0000000902077c11 */ /* 0x000fe400080f0c07 */
        /* <DEDUP_REMOVED lines=8> */
[----:B------:R-:W4:Y:S04]  /*20bc0*/  LDL R9, [R1+0x10] ;  /* 0x0000100001097983 */ /* 0x000f280000100800 */
[----:B------:R-:W-:Y:S01]  /*20bd0*/  SHFL.IDX PT, R2, R0, RZ, 0x1c1f ;  /* 0x001c1fff00027589 */ /* 0x000fe200000e0000 */
[----:B--2---:R-:W-:-:S03]  /*20be0*/  IMAD R5, R3, R10, RZ ;  /* 0x0000000a03057224 */ /* 0x004fc600078e02ff */
[----:B------:R-:W0:Y:S01]  /*20bf0*/  SHFL.IDX PT, R3, R4, RZ, 0x1c1f ;  /* 0x001c1fff04037589 */ /* 0x000e2200000e0000 */
[----:B---3--:R-:W-:-:S05]  /*20c00*/  IMAD.IADD R6, R21, 0x1, R11 ;  /* 0x0000000115067824 */ /* 0x008fca00078e020b */
[----:B------:R-:W-:-:S13]  /*20c10*/  ISETP.GE.AND P2, PT, R6, R5, PT ;  /* 0x000000050600720c */ /* 0x000fda0003f46270 */
[----:B0-----:R-:W-:-:S05]  /*20c20*/  @!P2 LEA R3, P4, R20, R3, 0x1 ;  /* 0x000000031403a211 */ /* 0x001fca00078808ff */
[----:B------:R-:W-:-:S05]  /*20c30*/  @!P2 IMAD.X R2, RZ, RZ, R2, P4 ;  /* 0x000000ffff02a224 */ /* 0x000fca00020e0602 */
[----:B------:R-:W-:-:S04]  /*20c40*/  @!P2 LOP3.LUT R3, R3, R2, RZ, 0x3c, !PT ;  /* 0x000000020303a212 */ /* 0x000fc800078e3cff */
[----:B------:R-:W-:-:S04]  /*20c50*/  @!P2 LOP3.LUT R2, R3, R2, RZ, 0x3c, !PT ;  /* 0x000000020302a212 */ /* 0x000fc800078e3cff */
[----:B------:R-:W-:-:S05]  /*20c60*/  @!P2 LOP3.LUT R3, R3, R2, RZ, 0x3c, !PT ;  /* 0x000000020303a212 */ /* 0x000fca00078e3cff */
[----:B------:R-:W-:Y:S01]  /*20c70*/  @!PT LDS RZ, [RZ] ;  /* 0x00000000fffff984 */ /* 0x000fe20000000800 */
[----:B----4-:R-:W-:Y:S04]  /*20c80*/  @!P2 LDGSTS.E.BYPASS.LTC128B.128 [R9+0xc400], desc[UR40][R2.64], !P3 ;  /* 0x0c4000000209afae */ /* 0x010fe8000d901d68 */
        /* <DEDUP_REMOVED lines=28> */
[----:B0-----:R-:W-:-:S05]  /*20e50*/  VIADD R2, R6, 0x60 ;  /* 0x0000006006027836 */ /* 0x001fca0000000000 */
[----:B------:R-:W-:-:S13]  /*20e60*/  ISETP.GE.AND P2, PT, R2, R5, PT ;  /* 0x000000050200720c */ /* 0x000fda0003f46270 */
[----:B------:R-:W-:-:S05]  /*20e70*/  @!P2 LEA R2, P4, R20, R4, 0x1 ;  /* 0x000000041402a211 */ /* 0x000fca00078808ff */
[----:B--2---:R-:W-:-:S04]  /*20e80*/  @!P2 IMAD.X R0, RZ, RZ, R0, P4 ;  /* 0x000000ffff00a224 */ /* 0x004fc800020e0600 */
[----:B------:R-:W-:Y:S02]  /*20e90*/  @!P2 IMAD.MOV.U32 R3, RZ, RZ, R0 ;  /* 0x000000ffff03a224 */ /* 0x000fe400078e0000 */
[----:B------:R-:W-:Y:S04]  /*20ea0*/  SHFL.IDX PT, R0, R7, RZ, 0x1c1f ;  /* 0x001c1fff07007589 */ /* 0x000fe800000e0000 */
[----:B------:R-:W-:Y:S04]  /*20eb0*/  @!P2 LDGSTS.E.BYPASS.LTC128B.128 [R9+0xdc00], desc[UR40][R2.64], !P3 ;  /* 0x0dc000000209afae */ /* 0x000fe8000d901d68 */
[----:B------:R-:W-:Y:S04]  /*20ec0*/  @!P2 LDGSTS.E.BYPASS.LTC128B.128 [R9+0x10c00], desc[UR40][R2.64+0x40], !P0 ;  /* 0x10c000400209afae */ /* 0x000fe8000c101d68 */
[----:B------:R0:W-:Y:S04]  /*20ed0*/  @!P2 LDGSTS.E.BYPASS.LTC128B.128 [R9+0x13c00], desc[UR40][R2.64+0x80], !P1 ;  /* 0x13c000800209afae */ /* 0x0001e8000c901d68 */
[----:B------:R-:W-:Y:S04]  /*20ee0*/  SHFL.IDX PT, R7, R7, 0x1, 0x1c1f ;  /* 0x003c1f0007077f89 */ /* 0x000fe800000e0000 */
[----:B0-----:R-:W0:Y:S01]  /*20ef0*/  SHFL.IDX PT, R2, R8, RZ, 0x1c1f ;  /* 0x001c1fff08027589 */ /* 0x001e2200000e0000 */
[----:B------:R-:W-:-:S05]  /*20f00*/  VIADD R3, R6, 0x80 ;  /* 0x0000008006037836 */ /* 0x000fca0000000000 */
[----:B------:R-:W-:-:S13]  /*20f10*/  ISETP.GE.AND P2, PT, R3, R5, PT ;  /* 0x000000050300720c */ /* 0x000fda0003f46270 */
[----:B0-----:R-:W-:-:S05]  /*20f20*/  @!P2 LEA R2, P4, R20, R2, 0x1 ;  /* 0x000000021402a211 */ /* 0x001fca00078808ff */
[----:B------:R-:W-:-:S04]  /*20f30*/  @!P2 IMAD.X R0, RZ, RZ, R0, P4 ;  /* 0x000000ffff00a224 */ /* 0x000fc800020e0600 */
[----:B------:R-:W-:-:S05]  /*20f40*/  @!P2 IMAD.MOV.U32 R3, RZ, RZ, R0 ;  /* 0x000000ffff03a224 */ /* 0x000fca00078e0000 */
[----:B------:R-:W-:Y:S04]  /*20f50*/  @!P2 LDGSTS.E.BYPASS.LTC128B.128 [R9+0xe400], desc[UR40][R2.64], !P3 ;  /* 0x0e4000000209afae */ /* 0x000fe8000d901d68 */
[----:B------:R-:W-:Y:S04]  /*20f60*/  @!P2 LDGSTS.E.BYPASS.LTC128B.128 [R9+0x11400], desc[UR40][R2.64+0x40], !P0 ;  /* 0x114000400209afae */ /* 0x000fe8000c101d68 */
[----:B------:R0:W-:Y:S04]  /*20f70*/  @!P2 LDGSTS.E.BYPASS.LTC128B.128 [R9+0x14400], desc[UR40][R2.64+0x80], !P1 ;  /* 0x144000800209afae */ /* 0x0001e8000c901d68 */
[----:B0-----:R0:W1:Y:S02]  /*20f80*/  SHFL.IDX PT, R2, R8, 0x1, 0x1c1f ;  /* 0x003c1f0008027f89 */ /* 0x00106400000e0000 */
.L_x_11732:
[----:B------:R-:W2:Y:S01]  /*20f90*/  LDL R0, [R1+0x10] ;  /* 0x0000100001007983 */ /* 0x000ea20000100800 */
[----:B------:R-:W-:-:S05]  /*20fa0*/  VIADD R6, R6, 0xa0 ;  /* 0x000000a006067836 */ /* 0x000fca0000000000 */
[----:B------:R-:W-:-:S13]  /*20fb0*/  ISETP.GE.AND P2, PT, R6, R5, PT ;  /* 0x000000050600720c */ /* 0x000fda0003f46270 */
[----:B-1----:R-:W-:-:S05]  /*20fc0*/  @!P2 LEA R2, P4, R20, R2, 0x1 ;  /* 0x000000021402a211 */ /* 0x002fca00078808ff */
        /* <DEDUP_REMOVED lines=9> */
.L_x_11577:
        /* <DEDUP_REMOVED lines=18> */
.L_x_11733:
[----:B------:R-:W-:Y:S05]  /*21180*/  BSYNC B0 ;  /* 0x0000000000007941 */ /* 0x000fea0003800000 */
.L_x_11578:
[----:B------:R-:W2:Y:S04]  /*21190*/  LDL R4, [R1+0x18] ;  /* 0x0000180001047983 */ /* 0x000ea80000100800 */
[----:B------:R-:W3:Y:S01]  /*211a0*/  LDL R2, [R1+0xc] ;  /* 0x00000c0001027983 */ /* 0x000ee20000100800 */
        /* <DEDUP_REMOVED lines=12> */
[----:B------:R-:W-:Y:S01]  /*21270*/  LOP3.LUT P1, RZ, R23, 0x4, RZ, 0xc0, !PT ;  /* 0x0000000417ff7812 */ /* 0x000fe2000782c0ff */
[----:B------:R-:W-:Y:S01]  /*21280*/  VIADD R6, R24, 0x1 ;  /* 0x0000000118067836 */ /* 0x000fe20000000000 */
[----:B------:R-:W-:Y:S04]  /*21290*/  BSSY B1, `(.L_x_11584) ;  /* 0x00000ac000017945 */ /* 0x000fe80003800000 */
[----:B------:R-:W-:-:S04]  /*212a0*/  ISETP.NE.AND P0, PT, R6, 0x2, PT ;  /* 0x000000020600780c */ /* 0x000fc80003f05270 */
[----:B0-----:R-:W-:Y:S02]  /*212b0*/  SEL R8, RZ, 0x1, P0 ;  /* 0x00000001ff087807 */ /* 0x001fe40000000000 */
[----:B------:R-:W-:Y:S02]  /*212c0*/  SEL R6, R6, RZ, P0 ;  /* 0x000000ff06067207 */ /* 0x000fe40000000000 */
[----:B------:R-:W-:Y:S01]  /*212d0*/  LOP3.LUT R8, R27, R8, RZ, 0x3c, !PT ;  /* 0x000000081b087212 */ /* 0x000fe200078e3cff */
        /* <DEDUP_REMOVED lines=10> */
[----:B-1----:R-:W0:Y:S02]  /*21380*/  @P0 LDC.64 R2, c[0x0][0x440] ;  /* 0x00011000ff020b82 */ /* 0x002e240000000a00 */
        /* <DEDUP_REMOVED lines=13> */
.L_x_11586:
[----:B-1----:R-:W-:Y:S01]  /*21460*/  IMAD R3, R6, 0x8, R22 ;  /* 0x0000000806037824 */ /* 0x002fe200078e0216 */
[----:B------:R-:W-:Y:S01]  /*21470*/  SHF.L.U32 R2, R8, 0x1f, RZ ;  /* 0x0000001f08027819 */ /* 0x000fe200000006ff */
[----:B------:R-:W-:Y:S03]  /*21480*/  BSSY B3, `(.L_x_11587) ;  /* 0x0000003000037945 */ /* 0x000fe60003800000 */
[----:B------:R-:W1:Y:S02]  /*21490*/  SYNCS.PHASECHK.TRANS64.TRYWAIT P0, [R3+URZ+0x2d840], R2 ;  /* 0x02d84002030075a7 */ /* 0x000e64000800017f */
[----:B-1----:R-:W-:Y:S05]  /*214a0*/  @!P0 BRA `(.L_x_11588) ;  /* 0x0000004c00608947 */ /* 0x002fea0003800000 */
.L_x_11734:
[----:B------:R-:W-:Y:S05]  /*214b0*/  BSYNC B3 ;  /* 0x0000000000037941 */ /* 0x000fea0003800000 */
.L_x_11587:
[----:B0-----:R-:W0:Y:S01]  /*214c0*/  S2R R4, SR_TID.X ;  /* 0x0000000000047919 */ /* 0x001e220000002100 */
[----:B------:R-:W-:Y:S01]  /*214d0*/  BSSY B3, `(.L_x_11589) ;  /* 0x0000009000037945 */ /* 0x000fe20003800000 */
[----:B0-----:R-:W-:-:S04]  /*214e0*/  LOP3.LUT R4, R4, 0x7f, RZ, 0xc0, !PT ;  /* 0x0000007f04047812 */ /* 0x001fc800078ec0ff */
[----:B------:R-:W-:-:S13]  /*214f0*/  ISETP.NE.AND P0, PT, R4, RZ, PT ;  /* 0x000000ff0400720c */ /* 0x000fda0003f05270 */
[----:B------:R-:W-:Y:S05]  /*21500*/  @P0 BRA `(.L_x_11590) ;  /* 0x0000000000140947 */ /* 0x000fea0003800000 */
[----:B------:R-:W-:Y:S01]  /*21510*/  LOP3.LUT P1, RZ, R23, 0x1, RZ, 0xc0, !PT ;  /* 0x0000000117ff7812 */ /* 0x000fe2000782c0ff */
[----:B-1----:R-:W-:-:S04]  /*21520*/  IMAD.MOV.U32 R2, RZ, RZ, 0x6000 ;  /* 0x00006000ff027424 */ /* 0x002fc800078e00ff */
[----:B------:R0:W-:Y:S08]  /*21530*/  SYNCS.ARRIVE.TRANS64 RZ, [R3+URZ+0x2d830], R2 ;  /* 0x02d8300203ff79a7 */ /* 0x0001f0000800003f */
[----:B------:R-:W-:Y:S05]  /*21540*/  @!P1 BRA `(.L_x_11590) ;  /* 0x0000000000049947 */ /* 0x000fea0003800000 */
[----:B------:R-:W-:Y:S01]  /*21550*/  BPT.TRAP 0x1 ;  /* 0x000000040000795c */ /* 0x000fe20000300000 */
.L_x_11590:
[----:B------:R-:W-:Y:S05]  /*21560*/  BSYNC B3 ;  /* 0x0000000000037941 */ /* 0x000fea0003800000 */
.L_x_11589:
[----:B------:R-:W-:Y:S01]  /*21570*/  IMAD.MOV.U32 R10, RZ, RZ, RZ ;  /* 0x000000ffff0a7224 */ /* 0x000fe200078e00ff */
[----:B------:R-:W-:Y:S01]  /*21580*/  UIADD3 UR4, UP0, UR42, 0x370, URZ ;  /* 0x000003702a047890 */ /* 0x000fe2000ff1e03f */
[----:B------:R-:W-:Y:S01]  /*21590*/  IMAD R4, R6, 0x6000, R22 ;  /* 0x0000600006047824 */ /* 0x000fe200078e0216 */
[----:B------:R-:W-:Y:S01]  /*215a0*/  PLOP3.LUT P0, PT, PT, PT, PT, 0x80, 0x0 ;  /* 0x000000000000781c */ /* 0x000fe20003f0f070 */
[----:B01----:R-:W-:Y:S01]  /*215b0*/  VIADD R3, R3, 0x2d830 ;  /* 0x0002d83003037836 */ /* 0x003fe20000000000 */
[----:B------:R-:W-:Y:S01]  /*215c0*/  R2UR UR10, R10 ;  /* 0x000000000a0a72ca */ /* 0x000fe200000e0000 */
[----:B------:R-:W-:Y:S01]  /*215d0*/  IMAD R2, R0, 0x80, R28 ;  /* 0x0000008000027824 */ /* 0x000fe200078e021c */
[----:B------:R-:W-:Y:S01]  /*215e0*/  UIADD3.X UR5, URZ, UR43, URZ, UP0, !UPT ;  /* 0x0000002b3f057290 */ /* 0x000fe200087fe43f */
[----:B------:R-:W-:Y:S01]  /*215f0*/  VIADD R9, R4, 0x15400 ;  /* 0x0001540004097836 */ /* 0x000fe20000000000 */
[----:B------:R-:W-:Y:S01]  /*21600*/  UMOV UR6, 0x0 ;  /* 0x0000000000067882 */ /* 0x000fe20000000000 */
[----:B------:R-:W-:-:S10]  /*21610*/  UMOV UR7, 0x14f00000 ;  /* 0x14f0000000077882 */ /* 0x000fd40000000000 */
.L_x_11591:
        /* <DEDUP_REMOVED lines=16> */
.L_x_11592:
        /* <DEDUP_REMOVED lines=16> */
.L_x_11593:
        /* <DEDUP_REMOVED lines=15> */
.L_x_11735:
[----:B------:R-:W-:Y:S05]  /*21910*/  BSYNC B3 ;  /* 0x0000000000037941 */ /* 0x000fea0003800000 */
.L_x_11594:
        /* <DEDUP_REMOVED lines=10> */
.L_x_11596:
[----:B------:R-:W-:Y:S01]  /*219c0*/  LOP3.LUT P0, RZ, R23, 0x8, RZ, 0xc0, !PT ;  /* 0x0000000817ff7812 */ /* 0x000fe2000780c0ff */
[----:B------:R-:W-:-:S12]  /*219d0*/  BSSY B3, `(.L_x_11597) ;  /* 0x0000003000037945 */ /* 0x000fd80003800000 */
[----:B------:R-:W-:Y:S05]  /*219e0*/  @P0 BRA `(.L_x_11598) ;  /* 0x0000000000040947 */ /* 0x000fea0003800000 */
[----:B------:R-:W-:Y:S01]  /*219f0*/  BPT.TRAP 0x1 ;  /* 0x000000040000795c */ /* 0x000fe20000300000 */
.L_x_11598:
[----:B------:R-:W-:Y:S05]  /*21a00*/  BSYNC B3 ;  /* 0x0000000000037941 */ /* 0x000fea0003800000 */
.L_x_11597:
        /* <DEDUP_REMOVED lines=10> */
.L_x_11599:
        /* <DEDUP_REMOVED lines=15> */
.L_x_11600:
        /* <DEDUP_REMOVED lines=15> */
.L_x_11601:
        /* <DEDUP_REMOVED lines=12> */
.L_x_11585:
[----:B------:R-:W-:Y:S05]  /*21d50*/  BSYNC B1 ;  /* 0x0000000000017941 */ /* 0x000fea0003800000 */
.L_x_11584:
[----:B------:R-:W2:Y:S01]  /*21d60*/  LDL R0, [R1+0x18] ;  /* 0x0000180001007983 */ /* 0x000ea20000100800 */
[----:B------:R-:W-:Y:S02]  /*21d70*/  IMAD.MOV.U32 R24, RZ, RZ, R6 ;  /* 0x000000ffff187224 */ /* 0x000fe400078e0006 */
[----:B------:R-:W-:Y:S02]  /*21d80*/  IMAD.MOV.U32 R27, RZ, RZ, R8 ;  /* 0x000000ffff1b7224 */ /* 0x000fe400078e0008 */
[----:B--2---:R-:W-:-:S07]  /*21d90*/  VIADD R0, R0, 0xfffffffd ;  /* 0xfffffffd00007836 */ /* 0x004fce0000000000 */
.L_x_11583:
[----:B------:R-:W-:Y:S05]  /*21da0*/  BSYNC B2 ;  /* 0x0000000000027941 */ /* 0x000fea0003800000 */
.L_x_11582:
[----:B------:R-:W2:Y:S01]  /*21db0*/  LDL.LU R2, [R1+0x18] ;  /* 0x0000180001027983 */ /* 0x000ea20000300800 */
[----:B------:R-:W-:Y:S01]  /*21dc0*/  VIADD R7, R7, 0xfffffffe ;  /* 0xfffffffe07077836 */ /* 0x000fe20000000000 */
[----:B--2---:R-:W-:-:S04]  /*21dd0*/  LOP3.LUT R2, RZ, R2, RZ, 0x33, !PT ;  /* 0x00000002ff027212 */ /* 0x004fc800078e33ff */
[----:B------:R-:W-:-:S13]  /*21de0*/  ISETP.NE.AND P0, PT, R7, R2, PT ;  /* 0x000000020700720c */ /* 0x000fda0003f05270 */
[----:B------:R-:W-:Y:S05]  /*21df0*/  @!P0 BRA `(.L_x_11581) ;  /* 0x0000001400948947 */ /* 0x000fea0003800000 */
[----:B------:R-:W-:-:S07]  /*21e00*/  IMAD.MOV.U32 R10, RZ, RZ, R17 ;  /* 0x000000ffff0a7224 */ /* 0x000fce00078e0011 */
.L_x_11638:
        /* <DEDUP_REMOVED lines=32> */
.L_x_11604:
[----:B0-----:R-:W-:Y:S01]  /*22010*/  IMAD R4, R6, 0x8, R22 ;  /* 0x0000000806047824 */ /* 0x001fe200078e0216 */
[----:B------:R-:W-:Y:S01]  /*22020*/  SHF.L.U32 R2, R7, 0x1f, RZ ;  /* 0x0000001f07027819 */ /* 0x000fe200000006ff */
[----:B------:R-:W-:Y:S03]  /*22030*/  BSSY B2, `(.L_x_11605) ;  /* 0x0000003000027945 */ /* 0x000fe60003800000 */
[----:B------:R-:W0:Y:S02]  /*22040*/  SYNCS.PHASECHK.TRANS64.TRYWAIT P0, [R4+URZ+0x2d840], R2 ;  /* 0x02d84002040075a7 */ /* 0x000e24000800017f */
[----:B0-----:R-:W-:Y:S05]  /*22050*/  @!P0 BRA `(.L_x_11606) ;  /* 0x00000040009c8947 */ /* 0x001fea0003800000 */
.L_x_11736:
[----:B------:R-:W-:Y:S05]  /*22060*/  BSYNC B2 ;  /* 0x0000000000027941 */ /* 0x000fea0003800000 */
.L_x_11605:
[----:B-1----:R-:W1:Y:S01]  /*22070*/  S2R R3, SR_TID.X ;  /* 0x0000000000037919 */ /* 0x002e620000002100 */
[----:B------:R-:W-:Y:S01]  /*22080*/  BSSY B2, `(.L_x_11607) ;  /* 0x0000009000027945 */ /* 0x000fe20003800000 */
[----:B-1----:R-:W-:-:S04]  /*22090*/  LOP3.LUT R3, R3, 0x7f, RZ, 0xc0, !PT ;  /* 0x0000007f03037812 */ /* 0x002fc800078ec0ff */
[----:B------:R-:W-:-:S13]  /*220a0*/  ISETP.NE.AND P0, PT, R3, RZ, PT ;  /* 0x000000ff0300720c */ /* 0x000fda0003f05270 */
[----:B------:R-:W-:Y:S05]  /*220b0*/  @P0 BRA `(.L_x_11608) ;  /* 0x0000000000140947 */ /* 0x000fea0003800000 */
[----:B------:R-:W-:Y:S01]  /*220c0*/  LOP3.LUT P1, RZ, R23, 0x1, RZ, 0xc0, !PT ;  /* 0x0000000117ff7812 */ /* 0x000fe2000782c0ff */
[----:B0-----:R-:W-:-:S04]  /*220d0*/  IMAD.MOV.U32 R2, RZ, RZ, 0x6000 ;  /* 0x00006000ff027424 */ /* 0x001fc800078e00ff */
[----:B------:R1:W-:Y:S08]  /*220e0*/  SYNCS.ARRIVE.TRANS64 RZ, [R4+URZ+0x2d830], R2 ;  /* 0x02d8300204ff79a7 */ /* 0x0003f0000800003f */
[----:B------:R-:W-:Y:S05]  /*220f0*/  @!P1 BRA `(.L_x_11608) ;  /* 0x0000000000049947 */ /* 0x000fea0003800000 */
[----:B------:R-:W-:Y:S01]  /*22100*/  BPT.TRAP 0x1 ;  /* 0x000000040000795c */ /* 0x000fe20000300000 */
.L_x_11608:
[----:B------:R-:W-:Y:S05]  /*22110*/  BSYNC B2 ;  /* 0x0000000000027941 */ /* 0x000fea0003800000 */
.L_x_11607:
        /* <DEDUP_REMOVED lines=11> */
.L_x_11609:
        /* <DEDUP_REMOVED lines=16> */
.L_x_11610:
        /* <DEDUP_REMOVED lines=16> */
.L_x_11611:
        /* <DEDUP_REMOVED lines=15> */
.L_x_11737:
[----:B------:R-:W-:Y:S05]  /*224c0*/  BSYNC B2 ;  /* 0x0000000000027941 */ /* 0x000fea0003800000 */
.L_x_11612:
        /* <DEDUP_REMOVED lines=10> */
.L_x_11614:
[----:B------:R-:W-:Y:S01]  /*22570*/  LOP3.LUT P0, RZ, R23, 0x8, RZ, 0xc0, !PT ;  /* 0x0000000817ff7812 */ /* 0x000fe2000780c0ff */
[----:B------:R-:W-:-:S12]  /*22580*/  BSSY B2, `(.L_x_11615) ;  /* 0x0000003000027945 */ /* 0x000fd80003800000 */
[----:B------:R-:W-:Y:S05]  /*22590*/  @P0 BRA `(.L_x_11616) ;  /* 0x0000000000040947 */ /* 0x000fea0003800000 */
[----:B------:R-:W-:Y:S01]  /*225a0*/  BPT.TRAP 0x1 ;  /* 0x000000040000795c */ /* 0x000fe20000300000 */
.L_x_11616:
[----:B------:R-:W-:Y:S05]  /*225b0*/  BSYNC B2 ;  /* 0x0000000000027941 */ /* 0x000fea0003800000 */
.L_x_11615:
        /* <DEDUP_REMOVED lines=10> */
.L_x_11617:
        /* <DEDUP_REMOVED lines=15> */
.L_x_11618:
        /* <DEDUP_REMOVED lines=15> */
.L_x_11619:
        /* <DEDUP_REMOVED lines=12> */
.L_x_11603:
[----:B------:R-:W-:Y:S05]  /*22900*/  BSYNC B1 ;  /* 0x0000000000017941 */ /* 0x000fea0003800000 */
.L_x_11602:
[----:B------:R-:W-:Y:S01]  /*22910*/  LOP3.LUT P1, RZ, R23, 0x4, RZ, 0xc0, !PT ;  /* 0x0000000417ff7812 */ /* 0x000fe2000782c0ff */
[----:B------:R-:W-:Y:S01]  /*22920*/  VIADD R24, R6, 0x1 ;  /* 0x0000000106187836 */ /* 0x000fe20000000000 */
[----:B------:R-:W-:Y:S01]  /*22930*/  BSSY B1, `(.L_x_11620) ;  /* 0x00000ad000017945 */ /* 0x000fe20003800000 */
[----:B0-----:R-:W-:-:S03]  /*22940*/  VIADD R8, R0, 0xffffffff ;  /* 0xffffffff00087836 */ /* 0x001fc60000000000 */
[----:B------:R-:W-:-:S04]  /*22950*/  ISETP.NE.AND P0, PT, R24, 0x2, PT ;  /* 0x000000021800780c */ /* 0x000fc80003f05270 */
[----:B------:R-:W-:Y:S02]  /*22960*/  SEL R2, RZ, 0x1, P0 ;  /* 0x00000001ff027807 */ /* 0x000fe40000000000 */
        /* <DEDUP_REMOVED lines=26> */
.L_x_11622:
[----:B0-----:R-:W-:Y:S01]  /*22b10*/  IMAD R4, R24, 0x8, R22 ;  /* 0x0000000818047824 */ /* 0x001fe200078e0216 */
[----:B------:R-:W-:Y:S01]  /*22b20*/  SHF.L.U32 R2, R27, 0x1f, RZ ;  /* 0x0000001f1b027819 */ /* 0x000fe200000006ff */
[----:B------:R-:W-:Y:S03]  /*22b30*/  BSSY B2, `(.L_x_11623) ;  /* 0x0000003000027945 */ /* 0x000fe60003800000 */
[----:B------:R-:W0:Y:S02]  /*22b40*/  SYNCS.PHASECHK.TRANS64.TRYWAIT P0, [R4+URZ+0x2d840], R2 ;  /* 0x02d84002040075a7 */ /* 0x000e24000800017f */
[----:B0-----:R-:W-:Y:S05]  /*22b50*/  @!P0 BRA `(.L_x_11624) ;  /* 0x0000003800048947 */ /* 0x001fea0003800000 */
.L_x_11738:
[----:B------:R-:W-:Y:S05]  /*22b60*/  BSYNC B2 ;  /* 0x0000000000027941 */ /* 0x000fea0003800000 */
.L_x_11623:
        /* <DEDUP_REMOVED lines=10> */
.L_x_11626:
[----:B------:R-:W-:Y:S05]  /*22c10*/  BSYNC B2 ;  /* 0x0000000000027941 */ /* 0x000fea0003800000 */
.L_x_11625:
        /* <DEDUP_REMOVED lines=11> */
.L_x_11627:
        /* <DEDUP_REMOVED lines=16> */
.L_x_11628:
        /* <DEDUP_REMOVED lines=16> */
.L_x_11629:
        /* <DEDUP_REMOVED lines=15> */
.L_x_11739:
[----:B------:R-:W-:Y:S05]  /*22fc0*/  BSYNC B2 ;  /* 0x0000000000027941 */ /* 0x000fea0003800000 */
.L_x_11630:
        /* <DEDUP_REMOVED lines=10> */
.L_x_11632:
[----:B------:R-:W-:Y:S01]  /*23070*/  LOP3.LUT P0, RZ, R23, 0x8, RZ, 0xc0, !PT ;  /* 0x0000000817ff7812 */ /* 0x000fe2000780c0ff */
[----:B------:R-:W-:-:S12]  /*23080*/  BSSY B2, `(.L_x_11633) ;  /* 0x0000003000027945 */ /* 0x000fd80003800000 */
[----:B------:R-:W-:Y:S05]  /*23090*/  @P0 BRA `(.L_x_11634) ;  /* 0x0000000000040947 */ /* 0x000fea0003800000 */
[----:B------:R-:W-:Y:S01]  /*230a0*/  BPT.TRAP 0x1 ;  /* 0x000000040000795c */ /* 0x000fe20000300000 */
.L_x_11634:
[----:B------:R-:W-:Y:S05]  /*230b0*/  BSYNC B2 ;  /* 0x0000000000027941 */ /* 0x000fea0003800000 */
.L_x_11633:
        /* <DEDUP_REMOVED lines=10> */
.L_x_11635:
        /* <DEDUP_REMOVED lines=15> */
.L_x_11636:
        /* <DEDUP_REMOVED lines=15> */
.L_x_11637:
        /* <DEDUP_REMOVED lines=12> */
.L_x_11621:
[----:B------:R-:W-:Y:S05]  /*23400*/  BSYNC B1 ;  /* 0x0000000000017941 */ /* 0x000fea0003800000 */
.L_x_11620:
[----:B------:R-:W2:Y:S01]  /*23410*/  LDL R2, [R1+0xc] ;  /* 0x00000c0001027983 */ /* 0x000ea20000100800 */
[----:B------:R-:W-:Y:S01]  /*23420*/  VIADD R0, R0, 0xfffffffe ;  /* 0xfffffffe00007836 */ /* 0x000fe20000000000 */
[----:B--2---:R-:W-:-:S13]  /*23430*/  ISETP.GT.AND P0, PT, R8, R2, PT ;  /* 0x000000020800720c */ /* 0x004fda0003f04270 */
[----:B------:R-:W-:Y:S05]  /*23440*/  @P0 BRA `(.L_x_11638) ;  /* 0xffffffe800700947 */ /* 0x000fea000383ffff */
.L_x_11581:
[----:B------:R-:W-:Y:S05]  /*23450*/  BSYNC B0 ;  /* 0x0000000000007941 */ /* 0x000fea0003800000 */
.L_x_11580:
        /* <DEDUP_REMOVED lines=14> */
[----:B------:R-:W1:Y:S01]  /*23540*/  POPC R7, R4 ;  /* 0x0000000400077309 */ /* 0x000e620000000000 */
[----:B--2---:R-:W1:Y:S02]  /*23550*/  SHFL.IDX PT, R0, R3, R0, 0x1f ;  /* 0x00001f0003007589 */ /* 0x004e6400000e0000 */
[----:B-1----:R-:W-:-:S07]  /*23560*/  IADD3 R16, R0, UR37, R7 ;  /* 0x0000002500107c10 */ /* 0x002fce000fffe007 */
.L_x_11640:
[----:B------:R-:W-:Y:S05]  /*23570*/  BSYNC B0 ;  /* 0x0000000000007941 */ /* 0x000fea0003800000 */
.L_x_11639:
[----:B------:R-:W-:Y:S01]  /*23580*/  LOP3.LUT P0, RZ, R23, 0x4, RZ, 0xc0, !PT ;  /* 0x0000000417ff7812 */ /* 0x000fe2000780c0ff */
[----:B------:R-:W-:-:S12]  /*23590*/  BSSY B0, `(.L_x_11641) ;  /* 0x0000049000007945 */ /* 0x000fd80003800000 */
[----:B------:R-:W-:Y:S05]  /*235a0*/  @!P0 BRA `(.L_x_11642) ;  /* 0x00000004001c8947 */ /* 0x000fea0003800000 */
[----:B-1----:R-:W-:Y:S01]  /*235b0*/  IMAD R3, R24, 0x8, R22 ;  /* 0x0000000818037824 */ /* 0x002fe200078e0216 */
[----:B------:R-:W-:Y:S01]  /*235c0*/  SHF.L.U32 R0, R27, 0x1f, RZ ;  /* 0x0000001f1b007819 */ /* 0x000fe200000006ff */
[----:B------:R-:W-:Y:S03]  /*235d0*/  BSSY B1, `(.L_x_11643) ;  /* 0x0000003000017945 */ /* 0x000fe60003800000 */
[----:B------:R-:W1:Y:S02]  /*235e0*/  SYNCS.PHASECHK.TRANS64.TRYWAIT P0, [R3+URZ+0x2d860], R0 ;  /* 0x02d86000030075a7 */ /* 0x000e64000800017f */
[----:B-1----:R-:W-:Y:S05]  /*235f0*/  @!P0 BRA `(.L_x_11644) ;  /* 0x0000002c00848947 */ /* 0x002fea0003800000 */
.L_x_11740:
[----:B------:R-:W-:Y:S05]  /*23600*/  BSYNC B1 ;  /* 0x0000000000017941 */ /* 0x000fea0003800000 */
.L_x_11643:
        /* <DEDUP_REMOVED lines=10> */
.L_x_11645:
[----:B------:R-:W-:Y:S01]  /*236b0*/  LOP3.LUT P0, RZ, R23, 0x8, RZ, 0xc0, !PT ;  /* 0x0000000817ff7812 */ /* 0x000fe2000780c0ff */
[----:B------:R-:W-:-:S12]  /*236c0*/  BSSY B1, `(.L_x_11646) ;  /* 0x0000003000017945 */ /* 0x000fd80003800000 */
[----:B------:R-:W-:Y:S05]  /*236d0*/  @P0 BRA `(.L_x_11647) ;  /* 0x0000000000040947 */ /* 0x000fea0003800000 */
[----:B------:R-:W-:Y:S01]  /*236e0*/  BPT.TRAP 0x1 ;  /* 0x000000040000795c */ /* 0x000fe20000300000 */
.L_x_11647:
[----:B------:R-:W-:Y:S05]  /*236f0*/  BSYNC B1 ;  /* 0x0000000000017941 */ /* 0x000fea0003800000 */
.L_x_11646:
[----:B------:R-:W-:Y:S01]  /*23700*/  IMAD R0, R24, 0x6000, R22 ;  /* 0x0000600018007824 */ /* 0x000fe200078e0216 */
        /* <DEDUP_REMOVED lines=9> */
.L_x_11648:
        /* <DEDUP_REMOVED lines=15> */
.L_x_11649:
        /* <DEDUP_REMOVED lines=15> */
.L_x_11650:
        /* <DEDUP_REMOVED lines=10> */
.L_x_11642:
[----:B------:R-:W-:Y:S05]  /*23a20*/  BSYNC B0 ;  /* 0x0000000000007941 */ /* 0x000fea0003800000 */
.L_x_11641:
[----:B------:R-:W-:-:S05]  /*23a30*/  VIADD R24, R24, 0x1 ;  /* 0x0000000118187836 */ /* 0x000fca0000000000 */
[----:B------:R-:W-:-:S04]  /*23a40*/  ISETP.NE.AND P0, PT, R24, 0x2, PT ;  /* 0x000000021800780c */ /* 0x000fc80003f05270 */
[----:B------:R-:W-:Y:S02]  /*23a50*/  SEL R0, RZ, 0x1, P0 ;  /* 0x00000001ff007807 */ /* 0x000fe40000000000 */
[----:B------:R-:W-:Y:S02]  /*23a60*/  SEL R24, R24, RZ, P0 ;  /* 0x000000ff18187207 */ /* 0x000fe40000000000 */
[----:B------:R-:W-:-:S07]  /*23a70*/  LOP3.LUT R27, R27, R0, RZ, 0x3c, !PT ;  /* 0x000000001b1b7212 */ /* 0x000fce00078e3cff */
.L_x_11562:
[----:B------:R-:W-:Y:S05]  /*23a80*/  BSYNC B7 ;  /* 0x0000000000077941 */ /* 0x000fea0003800000 */
.L_x_11560:
[----:B------:R-:W-:-:S13]  /*23a90*/  LOP3.LUT P0, RZ, R23, 0x10, RZ, 0xc0, !PT ;  /* 0x0000001017ff7812 */ /* 0x000fda000780c0ff */
[----:B------:R-:W-:Y:S05]  /*23aa0*/  @!P0 BRA `(.L_x_11651) ;  /* 0x0000000000248947 */ /* 0x000fea0003800000 */
[----:B------:R-:W-:Y:S05]  /*23ab0*/  WARPSYNC.ALL ;  /* 0x0000000000007948 */ /* 0x000fea0003800000 */
[----:B------:R-:W2:Y:S08]  /*23ac0*/  S2UR UR5, SR_CgaCtaId ;  /* 0x00000000000579c3 */ /* 0x000eb00000008800 */
[----:B------:R-:W-:Y:S06]  /*23ad0*/  BAR.SYNC.DEFER_BLOCKING 0x5, 0x200 ;  /* 0x0148000000007b1d */ /* 0x000fec0000010000 */
[----:B------:R-:W-:-:S02]  /*23ae0*/  UMOV UR4, 0x400 ;  /* 0x0000040000047882 */ /* 0x000fc40000000000 */
[----:B--2---:R-:W-:-:S06]  /*23af0*/  ULEA UR4, UR5, UR4, 0x18 ;  /* 0x0000000405047291 */ /* 0x004fcc000f8ec03f */
[----:B-1----:R-:W-:-:S05]  /*23b00*/  IMAD.U32 R22, RZ, RZ, UR4 ;  /* 0x00000004ff167e24 */ /* 0x002fca000f8e00ff */
[----:B------:R2:W3:Y:S01]  /*23b10*/  LDS.128 R16, [R22+0x2d8d0] ;  /* 0x02d8d00016107984 */ /* 0x0004e20000000c00 */
[----:B------:R-:W-:Y:S06]  /*23b20*/  BAR.ARV 0x4, 0x200 ;  /* 0x0108000000007b1d */ /* 0x000fec0000002000 */
[----:B------:R-:W-:Y:S05]  /*23b30*/  BRA `(.L_x_11652) ;  /* 0x0000000800c47947 */ /* 0x000fea0003800000 */
.L_x_11651:
[----:B------:R-:W2:Y:S01]  /*23b40*/  LDL R7, [R1+0x8] ;  /* 0x0000080001077983 */ /* 0x000ea20000100800 */
[----:B------:R-:W-:Y:S01]  /*23b50*/  UMOV UR4, 0xffffffff ;  /* 0xffffffff00047882 */ /* 0x000fe20000000000 */
[----:B--2---:R-:W-:Y:S02]  /*23b60*/  ISETP.NE.AND P5, PT, R7, 0x1f, PT ;  /* 0x0000001f0700780c */ /* 0x004fe40003fa5270 */
[----:B------:R-:W-:Y:S11]  /*23b70*/  BRA.DIV UR4, `(.L_x_11653) ;  /* 0x0000002a04387947 */ /* 0x000ff6000b800000 */
[----:B------:R-:W-:Y:S01]  /*23b80*/  IMAD.IADD R5, R19, 0x1, R7 ;  /* 0x0000000113057824 */ /* 0x000fe200078e0207 */
[----:B------:R-:W-:Y:S01]  /*23b90*/  ULDC UR4, c[0x0][0xc3c] ;  /* 0x00030f0000047ab9 */ /* 0x000fe20000000800 */
[----:B------:R-:W-:-:S03]  /*23ba0*/  LOP3.LUT P4, RZ, R23, 0x1, RZ, 0xc0, !PT ;  /* 0x0000000117ff7812 */ /* 0x000fc6000788c0ff */
[----:B------:R-:W-:-:S13]  /*23bb0*/  ISETP.GE.OR P0, PT, R5, UR4, !P5 ;  /* 0x0000000405007c0c */ /* 0x000fda000ef06670 */
[----:B-1----:R-:W1:Y:S02]  /*23bc0*/  @!P0 LDC.64 R2, c[0x0][0xc80] ;  /* 0x00032000ff028b82 */ /* 0x002e640000000a00 */
[----:B-1----:R-:W-:-:S06]  /*23bd0*/  @!P0 IMAD.WIDE R2, R5, 0x4, R2 ;  /* 0x0000000405028825 */ /* 0x002fcc00078e0202 */
[----:B------:R1:W2:Y:S01]  /*23be0*/  @!P0 LDG.E R3, desc[UR40][R2.64] ;  /* 0x0000002802038981 */ /* 0x0002a2000c1e1900 */
[C---:B------:R-:W-:Y:S02]  /*23bf0*/  ISETP.GE.U32.AND P1, PT, R7.reuse, 0x4, PT ;  /* 0x000000040700780c */ /* 0x040fe40003f26070 */
[C---:B------:R-:W-:Y:S01]  /*23c00*/  ISETP.GE.U32.AND P2, PT, R7.reuse, 0x8, PT ;  /* 0x000000080700780c */ /* 0x040fe20003f46070 */
[----:B------:R-:W-:Y:S01]  /*23c10*/  SHFL.IDX PT, R0, R16, RZ, 0x1f ;  /* 0x00001fff10007589 */ /* 0x000fe200000e0000 */
[----:B------:R-:W-:-:S03]  /*23c20*/  ISETP.GE.U32.AND P3, PT, R7, 0x10, PT ;  /* 0x000000100700780c */ /* 0x000fc60003f66070 */
[----:B------:R-:W-:Y:S01]  /*23c30*/  SHFL.IDX PT, R16, R16, 0x1, 0x1f ;  /* 0x00201f0010107f89 */ /* 0x000fe200000e0000 */
[----:B-1----:R-:W-:Y:S02]  /*23c40*/  IMAD.MOV.U32 R2, RZ, RZ, RZ ;  /* 0x000000ffff027224 */ /* 0x002fe400078e00ff */
[----:B--2---:R-:W-:Y:S01]  /*23c50*/  @!P0 IMAD.MOV.U32 R2, RZ, RZ, R3 ;  /* 0x000000ffff028224 */ /* 0x004fe200078e0003 */
[----:B------:R-:W-:-:S04]  /*23c60*/  ISETP.GE.U32.AND P0, PT, R7, 0x2, PT ;  /* 0x000000020700780c */ /* 0x000fc80003f06070 */
        /* <DEDUP_REMOVED lines=16> */
.L_x_11750:
[----:B------:R-:W-:Y:S02]  /*23d70*/  ULDC UR4, c[0x0][0xc38] ;  /* 0x00030e0000047ab9 */ /* 0x000fe40000000800 */
[----:B------:R-:W-:-:S04]  /*23d80*/  IMAD.U32 R4, RZ, RZ, UR4 ;  /* 0x00000004ff047e24 */ /* 0x000fc8000f8e00ff */
[----:B--2---:R-:W-:-:S04]  /*23d90*/  IMAD R5, R14, R4, RZ ;  /* 0x000000040e057224 */ /* 0x004fc800078e02ff */
[----:B------:R-:W-:-:S05]  /*23da0*/  IMAD.IADD R16, R16, 0x1, R5 ;  /* 0x0000000110107824 */ /* 0x000fca00078e0205 */
[----:B------:R-:W-:-:S13]  /*23db0*/  ISETP.GT.AND P4, PT, R16, R0, PT ;  /* 0x000000001000720c */ /* 0x000fda0003f84270 */
[----:B------:R-:W-:Y:S05]  /*23dc0*/  @P4 BRA `(.L_x_11654) ;  /* 0x00000000009c4947 */ /* 0x000fea0003800000 */
.L_x_11659:
        /* <DEDUP_REMOVED lines=10> */
[----:B-1----:R-:W1:Y:S02]  /*23e70*/  LDC.64 R2, c[0x0][0xc80] ;  /* 0x00032000ff027b82 */ /* 0x002e640000000a00 */
[----:B-1----:R-:W-:-:S06]  /*23e80*/  IMAD.WIDE R2, R5, 0x4, R2 ;  /* 0x0000000405027825 */ /* 0x002fcc00078e0202 */
[----:B------:R2:W5:Y:S02]  /*23e90*/  LDG.E R2, desc[UR40][R2.64] ;  /* 0x0000002802027981 */ /* 0x000564000c1e1900 */
.L_x_11657:
[----:B------:R-:W-:Y:S05]  /*23ea0*/  BSYNC B0 ;  /* 0x0000000000007941 */ /* 0x000fea0003800000 */
.L_x_11656:
[----:B------:R-:W-:-:S03]  /*23eb0*/  UMOV UR4, 0xffffffff ;  /* 0xffffffff00047882 */ /* 0x000fc60000000000 */
[----:B------:R-:W-:Y:S05]  /*23ec0*/  BRA.DIV UR4, `(.L_x_11658) ;  /* 0x0000002a04887947 */ /* 0x000fea000b800000 */
[----:B-----5:R-:W3:Y:S01]  /*23ed0*/  SHFL.UP PT, R14, R2, 0x1, RZ ;  /* 0x04200000020e7989 */ /* 0x020ee200000e00ff */
[----:B------:R-:W-:-:S04]  /*23ee0*/  LOP3.LUT P4, RZ, R23, 0x1, RZ, 0xc0, !PT ;  /* 0x0000000117ff7812 */ /* 0x000fc8000788c0ff */
[----:B---3--:R-:W-:-:S05]  /*23ef0*/  SEL R13, R14, RZ, P4 ;  /* 0x000000ff0e0d7207 */ /* 0x008fca0002000000 */
[----:B------:R-:W-:-:S05]  /*23f00*/  IMAD.IADD R13, R2, 0x1, R13 ;  /* 0x00000001020d7824 */ /* 0x000fca00078e020d */
[----:B------:R-:W3:Y:S02]  /*23f10*/  SHFL.UP PT, R14, R13, 0x2, RZ ;  /* 0x044000000d0e7989 */ /* 0x000ee400000e00ff */
[----:B---3--:R-:W-:-:S05]  /*23f20*/  SEL R14, R14, RZ, P0 ;  /* 0x000000ff0e0e7207 */ /* 0x008fca0000000000 */
[----:B-12---:R-:W-:-:S05]  /*23f30*/  IMAD.IADD R3, R13, 0x1, R14 ;  /* 0x000000010d037824 */ /* 0x006fca00078e020e */
        /* <DEDUP_REMOVED lines=10> */
.L_x_11758:
[----:B------:R-:W-:Y:S02]  /*23fe0*/  ULDC UR4, c[0x0][0xc38] ;  /* 0x00030e0000047ab9 */ /* 0x000fe40000000800 */
[----:B------:R-:W-:-:S04]  /*23ff0*/  IMAD.U32 R4, RZ, RZ, UR4 ;  /* 0x00000004ff047e24 */ /* 0x000fc8000f8e00ff */
[----:B--2---:R-:W-:-:S04]  /*24000*/  IMAD R5, R14, R4, RZ ;  /* 0x000000040e057224 */ /* 0x004fc800078e02ff */
[----:B------:R-:W-:-:S05]  /*24010*/  IMAD.IADD R16, R5, 0x1, R16 ;  /* 0x0000000105107824 */ /* 0x000fca00078e0210 */
[----:B------:R-:W-:-:S13]  /*24020*/  ISETP.GT.AND P4, PT, R16, R0, PT ;  /* 0x000000001000720c */ /* 0x000fda0003f84270 */
[----:B------:R-:W-:Y:S05]  /*24030*/  @!P4 BRA `(.L_x_11659) ;  /* 0xfffffffc0064c947 */ /* 0x000fea000383ffff */
.L_x_11654:
        /* <DEDUP_REMOVED lines=8> */
.L_x_11762:
[----:B------:R-:W-:Y:S01]  /*240c0*/  ISETP.NE.AND P0, PT, R5, RZ, PT ;  /* 0x000000ff0500720c */ /* 0x000fe20003f05270 */
[----:B------:R-:W-:-:S12]  /*240d0*/  IMAD.MOV.U32 R5, RZ, RZ, RZ ;  /* 0x000000ffff057224 */ /* 0x000fd800078e00ff */
[----:B------:R-:W-:Y:S05]  /*240e0*/  @!P0 BRA `(.L_x_11661) ;  /* 0x0000000000108947 */ /* 0x000fea0003800000 */
[----:B------:R-:W-:Y:S01]  /*240f0*/  UMOV UR4, 0xffffffff ;  /* 0xffffffff00047882 */ /* 0x000fe20000000000 */
[----:B0-----:R-:W-:Y:S02]  /*24100*/  VIADD R12, R6, 0xffffffff ;  /* 0xffffffff060c7836 */ /* 0x001fe40000000000 */
[----:B------:R-:W-:Y:S05]  /*24110*/  BRA.DIV UR4, `(.L_x_11662) ;  /* 0x0000002a04fc7947 */ /* 0x000fea000b800000 */
[----:B------:R4:W0:Y:S02]  /*24120*/  SHFL.IDX PT, R5, R3, R12, 0x1f ;  /* 0x00001f0c03057589 */ /* 0x00082400000e0000 */
.L_x_11661:
[----:B-12-4-:R-:W1:Y:S01]  /*24130*/  LDC.64 R2, c[0x0][0xc90] ;  /* 0x00032400ff027b82 */ /* 0x016e620000000a00 */
[----:B------:R-:W-:-:S04]  /*24140*/  IMAD.IADD R19, R6, 0x1, R19 ;  /* 0x0000000106137824 */ /* 0x000fc800078e0213 */
[----:B-1----:R-:W-:-:S05]  /*24150*/  IMAD.WIDE R2, R19, 0x4, R2 ;  /* 0x0000000413027825 */ /* 0x002fca00078e0202 */
[----:B------:R1:W3:Y:S01]  /*24160*/  LDG.E R7, desc[UR40][R2.64] ;  /* 0x0000002802077981 */ /* 0x0002e2000c1e1900 */
[----:B0-----:R-:W-:-:S04]  /*24170*/  IMAD R16, R5, R4, R16 ;  /* 0x0000000405107224 */ /* 0x001fc800078e0210 */
[----:B------:R-:W-:Y:S02]  /*24180*/  IMAD.IADD R5, R0, 0x1, -R16 ;  /* 0x0000000100057824 */ /* 0x000fe400078e0a10 */
[----:B-1----:R-:W-:Y:S02]  /*24190*/  IMAD.MOV.U32 R2, RZ, RZ, RZ ;  /* 0x000000ffff027224 */ /* 0x002fe400078e00ff */
[----:B---3--:R-:W-:-:S05]  /*241a0*/  IMAD R6, R17, R7, RZ ;  /* 0x0000000711067224 */ /* 0x008fca00078e02ff */
[-C--:B------:R-:W-:Y:S02]  /*241b0*/  IABS R8, R6.reuse ;  /* 0x0000000600087213 */ /* 0x080fe40000000000 */
[----:B------:R-:W-:Y:S02]  /*241c0*/  IABS R0, R6 ;  /* 0x0000000600007213 */ /* 0x000fe40000000000 */
[----:B------:R-:W0:Y:S03]  /*241d0*/  I2F.RP R9, R8 ;  /* 0x0000000800097306 */ /* 0x000e260000209400 */
[----:B------:R-:W-:-:S05]  /*241e0*/  IMAD.MOV R0, RZ, RZ, -R0 ;  /* 0x000000ffff007224 */ /* 0x000fca00078e0a00 */
[----:B0-----:R-:W0:Y:S02]  /*241f0*/  MUFU.RCP R9, R9 ;  /* 0x0000000900097308 */ /* 0x001e240000001000 */
[----:B0-----:R-:W-:-:S06]  /*24200*/  VIADD R10, R9, 0xffffffe ;  /* 0x0ffffffe090a7836 */ /* 0x001fcc0000000000 */
[----:B------:R-:W0:Y:S02]  /*24210*/  F2I.FTZ.U32.TRUNC.NTZ R3, R10 ;  /* 0x0000000a00037305 */ /* 0x000e24000021f000 */
[----:B0-----:R-:W-:-:S04]  /*24220*/  IMAD.MOV R11, RZ, RZ, -R3 ;  /* 0x000000ffff0b7224 */ /* 0x001fc800078e0a03 */
[----:B------:R-:W-:-:S04]  /*24230*/  IMAD R11, R11, R8, RZ ;  /* 0x000000080b0b7224 */ /* 0x000fc800078e02ff */
        /* <DEDUP_REMOVED lines=14> */
[----:B------:R-:W-:Y:S02]  /*24320*/  IMAD R0, R7, R2, RZ ;  /* 0x0000000207007224 */ /* 0x000fe400078e02ff */
[----:B------:R-:W-:Y:S02]  /*24330*/  IMAD.MOV R2, RZ, RZ, -R2 ;  /* 0x000000ffff027224 */ /* 0x000fe400078e0a02 */
[----:B------:R-:W-:Y:S02]  /*24340*/  IMAD.MOV R3, RZ, RZ, -R0 ;  /* 0x000000ffff037224 */ /* 0x000fe400078e0a00 */
[----:B------:R-:W-:-:S03]  /*24350*/  IMAD R5, R6, R2, R5 ;  /* 0x0000000206057224 */ /* 0x000fc600078e0205 */
[----:B------:R-:W-:-:S04]  /*24360*/  VIADDMNMX R4, R3, R4, R7, PT ;  /* 0x0000000403047246 */ /* 0x000fc80003800107 */
        /* <DEDUP_REMOVED lines=30> */
.L_x_11655:
[----:B------:R-:W-:Y:S01]  /*24550*/  UMOV UR4, URZ ;  /* 0x0000003f00047c82 */ /* 0x000fe20008000000 */
[----:B------:R-:W-:Y:S01]  /*24560*/  UMOV UR5, URZ ;  /* 0x0000003f00057c82 */ /* 0x000fe20008000000 */
[----:B------:R-:W-:Y:S01]  /*24570*/  ULDC UR6, c[0x0][0xc3c] ;  /* 0x00030f0000067ab9 */ /* 0x000fe20000000800 */
[----:B------:R-:W-:Y:S02]  /*24580*/  IMAD.MOV.U32 R16, RZ, RZ, R0 ;  /* 0x000000ffff107224 */ /* 0x000fe400078e0000 */
[----:B------:R-:W-:Y:S02]  /*24590*/  IMAD.U32 R17, RZ, RZ, UR4 ;  /* 0x00000004ff117e24 */ /* 0x000fe4000f8e00ff */
[----:B------:R-:W-:Y:S02]  /*245a0*/  IMAD.U32 R18, RZ, RZ, UR5 ;  /* 0x00000005ff127e24 */ /* 0x000fe4000f8e00ff */
[----:B------:R-:W-:-:S07]  /*245b0*/  IMAD.U32 R19, RZ, RZ, UR6 ;  /* 0x00000006ff137e24 */ /* 0x000fce000f8e00ff */
.L_x_11663:
[----:B------:R-:W2:Y:S01]  /*245c0*/  LDL R0, [R1+0x8] ;  /* 0x0000080001007983 */ /* 0x000ea20000100800 */
[----:B------:R-:W-:Y:S05]  /*245d0*/  WARPSYNC.ALL ;  /* 0x0000000000007948 */ /* 0x000fea0003800000 */
[----:B------:R-:W-:Y:S01]  /*245e0*/  BAR.SYNC.DEFER_BLOCKING 0x4, 0x200 ;  /* 0x0108000000007b1d */ /* 0x000fe20000010000 */
[----:B--2---:R-:W-:-:S13]  /*245f0*/  ISETP.NE.AND P0, PT, R0, RZ, PT ;  /* 0x000000ff0000720c */ /* 0x004fda0003f05270 */
[----:B-1----:R-:W1:Y:S01]  /*24600*/  @!P0 S2R R3, SR_CgaCtaId ;  /* 0x0000000000038919 */ /* 0x002e620000008800 */
[----:B------:R-:W-:-:S04]  /*24610*/  @!P0 MOV R0, 0x400 ;  /* 0x0000040000008802 */ /* 0x000fc80000000f00 */
[----:B-1----:R-:W-:-:S05]  /*24620*/  @!P0 LEA R22, R3, R0, 0x18 ;  /* 0x0000000003168211 */ /* 0x002fca00078ec0ff */
[----:B------:R1:W-:Y:S01]  /*24630*/  @!P0 STS.128 [R22+0x2d8d0], R16 ;  /* 0x02d8d01016008388 */ /* 0x0003e20000000c00 */
[----:B------:R-:W-:Y:S06]  /*24640*/  BAR.ARV 0x5, 0x200 ;  /* 0x0148000000007b1d */ /* 0x000fec0000002000 */
.L_x_11652:
[----:B------:R-:W-:Y:S02]  /*24650*/  ULDC UR4, c[0x0][0xc3c] ;  /* 0x00030f0000047ab9 */ /* 0x000fe40000000800 */
[----:B---3--:R-:W-:-:S13]  /*24660*/  ISETP.GE.AND P0, PT, R19, UR4, PT ;  /* 0x0000000413007c0c */ /* 0x008fda000bf06270 */
[----:B------:R-:W-:Y:S05]  /*24670*/  @!P0 BRA `(.L_x_11664) ;  /* 0xffffff9000108947 */ /* 0x000fea000383ffff */
[----:B------:R-:W-:Y:S05]  /*24680*/  BSYNC B8 ;  /* 0x0000000000087941 */ /* 0x000fea0003800000 */
.L_x_11500:
[----:B-1----:R-:W3:Y:S01]  /*24690*/  LDL.LU R0, [R1+0x24] ;  /* 0x0000240001007983 */ /* 0x002ee20000300800 */
        /* <DEDUP_REMOVED lines=9> */
[----:B------:R-:W1:Y:S02]  /*24730*/  SYNCS.PHASECHK.TRANS64.TRYWAIT P0, [R7+URZ+0x2d820], R0 ;  /* 0x02d82000070075a7 */ /* 0x000e64000800017f */
[----:B-1----:R-:W-:Y:S05]  /*24740*/  @!P0 BRA `(.L_x_11666) ;  /* 0x0000002400988947 */ /* 0x002fea0003800000 */
.L_x_11765:
[----:B------:R-:W-:Y:S05]  /*24750*/  BSYNC B0 ;  /* 0x0000000000007941 */ /* 0x000fea0003800000 */
.L_x_11665:
[----:B------:R-:W-:-:S03]  /*24760*/  UMOV UR4, 0xffffffff ;  /* 0xffffffff00047882 */ /* 0x000fc60000000000 */
[----:B------:R-:W-:Y:S05]  /*24770*/  BRA.DIV UR4, `(.L_x_11667) ;  /* 0x0000002604a07947 */ /* 0x000fea000b800000 */
[----:B-1----:R-:W1:Y:S02]  /*24780*/  S2R R0, SR_TID.X ;  /* 0x0000000000007919 */ /* 0x002e640000002100 */
[----:B-1----:R-:W-:-:S04]  /*24790*/  SHF.R.U32.HI R0, RZ, 0x5, R0 ;  /* 0x00000005ff007819 */ /* 0x002fc80000011600 */
[----:B------:R-:W-:-:S05]  /*247a0*/  LOP3.LUT R0, R0, 0x3, RZ, 0xc0, !PT ;  /* 0x0000000300007812 */ /* 0x000fca00078ec0ff */
[----:B------:R1:W3:Y:S02]  /*247b0*/  SHFL.IDX PT, R14, R0, RZ, 0x1f ;  /* 0x00001fff000e7589 */ /* 0x0002e400000e0000 */
.L_x_11768:
[----:B---3--:R-:W-:-:S13]  /*247c0*/  ISETP.NE.AND P0, PT, R14, RZ, PT ;  /* 0x000000ff0e00720c */ /* 0x008fda0003f05270 */
[----:B------:R-:W-:Y:S05]  /*247d0*/  @P0 BRA `(.L_x_11285) ;  /* 0x0000000000880947 */ /* 0x000fea0003800000 */
[----:B------:R-:W-:-:S03]  /*247e0*/  UMOV UR4, 0xffffffff ;  /* 0xffffffff00047882 */ /* 0x000fc60000000000 */
[----:B------:R-:W-:Y:S05]  /*247f0*/  BRA.DIV UR4, `(.L_x_11668) ;  /* 0x0000002604b47947 */ /* 0x000fea000b800000 */
[----:B------:R-:W-:-:S13]  /*24800*/  ELECT P6, URZ, PT ;  /* 0x00000000003f782f */ /* 0x000fda00038c0000 */
.L_x_11771:
[----:B------:R-:W-:Y:S05]  /*24810*/  @!P6 BRA `(.L_x_11285) ;  /* 0x000000000078e947 */ /* 0x000fea0003800000 */
[----:B------:R-:W-:-:S06]  /*24820*/  ULOP3.LUT UR4, UR36, 0x2, URZ, 0xfc, !UPT ;  /* 0x0000000224047892 */ /* 0x000fcc000f8efc3f */
[----:B-1----:R-:W-:-:S05]  /*24830*/  IMAD.U32 R0, RZ, RZ, UR4 ;  /* 0x00000004ff007e24 */ /* 0x002fca000f8e00ff */
[----:B------:R-:W-:-:S13]  /*24840*/  ISETP.NE.AND P2, PT, R0, 0x3, PT ;  /* 0x000000030000780c */ /* 0x000fda0003f45270 */
[----:B------:R-:W-:Y:S05]  /*24850*/  @!P2 BRA `(.L_x_11669) ;  /* 0x000000000004a947 */ /* 0x000fea0003800000 */
[----:B------:R-:W-:Y:S01]  /*24860*/  BPT.TRAP 0x1 ;  /* 0x000000040000795c */ /* 0x000fe20000300000 */
.L_x_11669:
        /* <DEDUP_REMOVED lines=12> */
.L_x_11772:
[----:B------:R-:W3:Y:S02]  /*24930*/  SYNCS.PHASECHK.TRANS64.TRYWAIT P0, [R3+URZ], R0 ;  /* 0x00000000030075a7 */ /* 0x000ee4000800017f */
[----:B---3--:R-:W-:Y:S05]  /*24940*/  @!P0 BRA `(.L_x_11671) ;  /* 0x0000002400948947 */ /* 0x008fea0003800000 */
.L_x_11773:
[----:B------:R-:W-:Y:S05]  /*24950*/  @!P2 BRA `(.L_x_11672) ;  /* 0x000000000004a947 */ /* 0x000fea0003800000 */
[----:B------:R-:W-:Y:S01]  /*24960*/  BPT.TRAP 0x1 ;  /* 0x000000040000795c */ /* 0x000fe20000300000 */
.L_x_11672:
[----:B---3--:R-:W-:-:S04]  /*24970*/  VIADD R3, R7, 0x2d860 ;  /* 0x0002d86007037836 */ /* 0x008fc80000000000 */
[----:B-1----:R-:W-:-:S04]  /*24980*/  IMAD R5, R24, 0x8, R3 ;  /* 0x0000000818057824 */ /* 0x002fc800078e0203 */
[----:B------:R-:W1:Y:S02]  /*24990*/  SYNCS.PHASECHK.TRANS64.TRYWAIT P0, [R5+URZ], R4 ;  /* 0x00000004050075a7 */ /* 0x000e64000800017f */
[----:B-1----:R-:W-:Y:S05]  /*249a0*/  @!P0 BRA `(.L_x_11673) ;  /* 0x0000002400908947 */ /* 0x002fea0003800000 */
.L_x_11774:
[----:B------:R-:W-:-:S07]  /*249b0*/  IMAD R3, R6, 0x8, R3 ;  /* 0x0000000806037824 */ /* 0x000fce00078e0203 */
.L_x_11674:
[----:B---3--:R3:W4:Y:S02]  /*249c0*/  SYNCS.PHASECHK.TRANS64.TRYWAIT P0, [R3+URZ], R0 ;  /* 0x00000000030075a7 */ /* 0x008724000800017f */
[----:B----4-:R-:W-:Y:S05]  /*249d0*/  @!P0 NANOSLEEP.SYNCS 0x989680 ;  /* 0x009896800000895d */ /* 0x010fea0003900000 */
[----:B------:R-:W4:Y:S02]  /*249e0*/  @!P0 SYNCS.PHASECHK.TRANS64 P0, [R3+URZ], R0 ;  /* 0x00000000030085a7 */ /* 0x000f24000800007f */
[----:B----4-:R-:W-:Y:S05]  /*249f0*/  @!P0 BRA `(.L_x_11674) ;  /* 0xfffffffc00f08947 */ /* 0x010fea000383ffff */
.L_x_11285:
[----:B------:R-:W-:Y:S05]  /*24a00*/  BSYNC B9 ;  /* 0x0000000000097941 */ /* 0x000fea0003800000 */
.L_x_11282:
[----:B------:R-:W-:Y:S05]  /*24a10*/  EXIT ;  /* 0x000000000000794d */ /* 0x000fea0003800000 */
.L_x_11309:
[----:B0-----:R0:W1:Y:S02]  /*24a20*/  SYNCS.PHASECHK.TRANS64.TRYWAIT P5, [R14+URZ+0x2d890], R85 ;  /* 0x02d890550e0075a7 */ /* 0x00106400080a017f */
[----:B-1----:R-:W-:Y:S05]  /*24a30*/  @!P5 NANOSLEEP.SYNCS 0x989680 ;  /* 0x009896800000d95d */ /* 0x002fea0003900000 */
[----:B------:R-:W1:Y:S02]  /*24a40*/  @!P5 SYNCS.PHASECHK.TRANS64 P5, [R14+URZ+0x2d890], R85 ;  /* 0x02d890550e00d5a7 */ /* 0x000e6400080a007f */
[----:B-1----:R-:W-:Y:S05]  /*24a50*/  @!P5 BRA `(.L_x_11309) ;  /* 0xfffffffc00f0d947 */ /* 0x002fea000383ffff */
[----:B------:R-:W-:Y:S05]  /*24a60*/  BRA `(.L_x_11675) ;  /* 0xfffffde8007c7947 */ /* 0x000fea000383ffff */
.L_x_11337:
[----:B0-----:R0:W1:Y:S02]  /*24a70*/  SYNCS.PHASECHK.TRANS64.TRYWAIT P5, [R14+URZ+0x2d890], R85 ;  /* 0x02d890550e0075a7 */ /* 0x00106400080a017f */
[----:B-1----:R-:W-:Y:S05]  /*24a80*/  @!P5 NANOSLEEP.SYNCS 0x989680 ;  /* 0x009896800000d95d */ /* 0x002fea0003900000 */
[----:B------:R-:W1:Y:S02]  /*24a90*/  @!P5 SYNCS.PHASECHK.TRANS64 P5, [R14+URZ+0x2d890], R85 ;  /* 0x02d890550e00d5a7 */ /* 0x000e6400080a007f */
[----:B-1----:R-:W-:Y:S05]  /*24aa0*/  @!P5 BRA `(.L_x_11337) ;  /* 0xfffffffc00f0d947 */ /* 0x002fea000383ffff */
[----:B------:R-:W-:Y:S05]  /*24ab0*/  BRA `(.L_x_11676) ;  /* 0xfffffe0400347947 */ /* 0x000fea000383ffff */
.L_x_11350:
[----:B0-----:R0:W1:Y:S02]  /*24ac0*/  SYNCS.PHASECHK.TRANS64.TRYWAIT P4, [R14+URZ+0x2d890], R85 ;  /* 0x02d890550e0075a7 */ /* 0x001064000808017f */
[----:B-1----:R-:W-:Y:S05]  /*24ad0*/  @!P4 NANOSLEEP.SYNCS 0x989680 ;  /* 0x009896800000c95d */ /* 0x002fea0003900000 */
[----:B------:R-:W1:Y:S02]  /*24ae0*/  @!P4 SYNCS.PHASECHK.TRANS64 P4, [R14+URZ+0x2d890], R85 ;  /* 0x02d890550e00c5a7 */ /* 0x000e64000808007f */
[----:B-1----:R-:W-:Y:S05]  /*24af0*/  @!P4 BRA `(.L_x_11350) ;  /* 0xfffffffc00f0c947 */ /* 0x002fea000383ffff */
[----:B------:R-:W-:Y:S05]  /*24b00*/  BRA `(.L_x_11677) ;  /* 0xfffffe1c00c47947 */ /* 0x000fea000383ffff */
.L_x_11354:
[----:B--2---:R2:W3:Y:S02]  /*24b10*/  SYNCS.PHASECHK.TRANS64.TRYWAIT P3, [R14+URZ+0x2d8b0], R85 ;  /* 0x02d8b0550e0075a7 */ /* 0x0044e4000806017f */
[----:B---3--:R-:W-:Y:S05]  /*24b20*/  @!P3 NANOSLEEP.SYNCS 0x989680 ;  /* 0x009896800000b95d */ /* 0x008fea0003900000 */
[----:B------:R-:W3:Y:S02]  /*24b30*/  @!P3 SYNCS.PHASECHK.TRANS64 P3, [R14+URZ+0x2d8b0], R85 ;  /* 0x02d8b0550e00b5a7 */ /* 0x000ee4000806007f */
[----:B---3--:R-:W-:Y:S05]  /*24b40*/  @!P3 BRA `(.L_x_11354) ;  /* 0xfffffffc00f0b947 */ /* 0x008fea000383ffff */
[----:B------:R-:W-:Y:S05]  /*24b50*/  BRA `(.L_x_11678) ;  /* 0xfffffe20005c7947 */ /* 0x000fea000383ffff */
.L_x_11368:
        /* <DEDUP_REMOVED lines=13> */
.L_x_11680:
[----:B------:R-:W-:Y:S05]  /*24c30*/  BSYNC B0 ;  /* 0x0000000000007941 */ /* 0x000fea0003800000 */
.L_x_11679:
[----:B------:R-:W-:Y:S01]  /*24c40*/  IMAD.MOV.U32 R156, RZ, RZ, R14 ;  /* 0x000000ffff9c7224 */ /* 0x000fe200078e000e */
[----:B------:R-:W-:Y:S06]  /*24c50*/  BRA `(.L_x_11681) ;  /* 0xfffffe2800b87947 */ /* 0x000fec000383ffff */
.L_x_11379:
[----:B------:R-:W-:Y:S01]  /*24c60*/  BSSY B1, `(.L_x_11682) ;  /* 0x0000007000017945 */ /* 0x000fe20003800000 */
[----:B------:R-:W-:Y:S02]  /*24c70*/  IMAD.MOV.U32 R12, RZ, RZ, RZ ;  /* 0x000000ffff0c7224 */ /* 0x000fe400078e00ff */
[----:B------:R-:W-:Y:S02]  /*24c80*/  IMAD.MOV.U32 R11, RZ, RZ, 0x1e1f ;  /* 0x00001e1fff0b7424 */ /* 0x000fe400078e00ff */
[----:B------:R-:W-:-:S07]  /*24c90*/  IMAD.MOV.U32 R15, RZ, RZ, -0x1 ;  /* 0xffffffffff0f7424 */ /* 0x000fce00078e00ff */
[----:B------:R-:W-:Y:S05]  /*24ca0*/  WARPSYNC.COLLECTIVE R15, `(.L_x_11683) ;  /* 0x000000000f087348 */ /* 0x000fea0003c00000 */
[----:B------:R0:W1:Y:S02]  /*24cb0*/  SHFL.IDX P6, R14, R13, R12, R11 ;  /* 0x0000000c0d0e7389 */ /* 0x00006400000c000b */
[----:B01----:R-:W-:Y:S01]  /*24cc0*/  ENDCOLLECTIVE ;  /* 0x000000000000791b */ /* 0x003fe20003800000 */
.L_x_11683:
[----:B------:R-:W-:Y:S05]  /*24cd0*/  BSYNC B1 ;  /* 0x0000000000017941 */ /* 0x000fea0003800000 */
.L_x_11682:
        /* <DEDUP_REMOVED lines=8> */
.L_x_11684:
[----:B------:R-:W-:Y:S02]  /*24d60*/  IMAD.MOV.U32 R13, RZ, RZ, R5 ;  /* 0x000000ffff0d7224 */ /* 0x000fe400078e0005 */
[----:B------:R-:W-:-:S07]  /*24d70*/  IMAD.MOV.U32 R0, RZ, RZ, R14 ;  /* 0x000000ffff007224 */ /* 0x000fce00078e000e */
[----:B------:R-:W-:Y:S05]  /*24d80*/  WARPSYNC.COLLECTIVE R15, `(.L_x_11685) ;  /* 0x000000000f087348 */ /* 0x000fea0003c00000 */
[----:B------:R0:W1:Y:S02]  /*24d90*/  SHFL.IDX P6, R14, R13, R12, R11 ;  /* 0x0000000c0d0e7389 */ /* 0x00006400000c000b */
[----:B01----:R-:W-:Y:S01]  /*24da0*/  ENDCOLLECTIVE ;  /* 0x000000000000791b */ /* 0x003fe20003800000 */
.L_x_11685:
[----:B------:R-:W-:Y:S02]  /*24db0*/  IMAD.MOV.U32 R13, RZ, RZ, R4 ;  /* 0x000000ffff0d7224 */ /* 0x000fe400078e0004 */
[----:B------:R-:W-:-:S07]  /*24dc0*/  IMAD.MOV.U32 R5, RZ, RZ, R14 ;  /* 0x000000ffff057224 */ /* 0x000fce00078e000e */
[----:B------:R-:W-:Y:S05]  /*24dd0*/  WARPSYNC.COLLECTIVE R15, `(.L_x_11686) ;  /* 0x000000000f087348 */ /* 0x000fea0003c00000 */
[----:B------:R0:W1:Y:S02]  /*24de0*/  SHFL.IDX P6, R14, R13, R12, R11 ;  /* 0x0000000c0d0e7389 */ /* 0x00006400000c000b */
[----:B01----:R-:W-:Y:S01]  /*24df0*/  ENDCOLLECTIVE ;  /* 0x000000000000791b */ /* 0x003fe20003800000 */
.L_x_11686:
[----:B------:R-:W-:Y:S05]  /*24e00*/  BRA `(.L_x_11687) ;  /* 0xfffffe3000347947 */ /* 0x000fea000383ffff */
.L_x_11383:
[----:B0-----:R0:W1:Y:S02]  /*24e10*/  SYNCS.PHASECHK.TRANS64.TRYWAIT P1, [R2+URZ+0x2d800], R3 ;  /* 0x02d80003020075a7 */ /* 0x001064000802017f */
[----:B-1----:R-:W-:Y:S05]  /*24e20*/  @!P1 NANOSLEEP.SYNCS 0x989680 ;  /* 0x009896800000995d */ /* 0x002fea0003900000 */
[----:B------:R-:W1:Y:S02]  /*24e30*/  @!P1 SYNCS.PHASECHK.TRANS64 P1, [R2+URZ+0x2d800], R3 ;  /* 0x02d80003020095a7 */ /* 0x000e64000802007f */
[----:B-1----:R-:W-:Y:S05]  /*24e40*/  @!P1 BRA `(.L_x_11383) ;  /* 0xfffffffc00f09947 */ /* 0x002fea000383ffff */
[----:B------:R-:W-:Y:S05]  /*24e50*/  BRA `(.L_x_11688) ;  /* 0xfffffe3800787947 */ /* 0x000fea000383ffff */
.L_x_11395:
[----:B------:R-:W-:Y:S01]  /*24e60*/  BSSY B1, `(.L_x_11689) ;  /* 0x0000007000017945 */ /* 0x000fe20003800000 */
[----:B------:R-:W-:Y:S02]  /*24e70*/  IMAD.MOV.U32 R12, RZ, RZ, RZ ;  /* 0x000000ffff0c7224 */ /* 0x000fe400078e00ff */
[----:B------:R-:W-:Y:S02]  /*24e80*/  IMAD.MOV.U32 R11, RZ, RZ, 0x1e1f ;  /* 0x00001e1fff0b7424 */ /* 0x000fe400078e00ff */
[----:B------:R-:W-:-:S07]  /*24e90*/  IMAD.MOV.U32 R15, RZ, RZ, -0x1 ;  /* 0xffffffffff0f7424 */ /* 0x000fce00078e00ff */
[----:B------:R-:W-:Y:S05]  /*24ea0*/  WARPSYNC.COLLECTIVE R15, `(.L_x_11690) ;  /* 0x000000000f087348 */ /* 0x000fea0003c00000 */
[----:B------:R0:W1:Y:S02]  /*24eb0*/  SHFL.IDX P6, R14, R13, R12, R11 ;  /* 0x0000000c0d0e7389 */ /* 0x00006400000c000b */
[----:B01----:R-:W-:Y:S01]  /*24ec0*/  ENDCOLLECTIVE ;  /* 0x000000000000791b */ /* 0x003fe20003800000 */
.L_x_11690:
[----:B------:R-:W-:Y:S05]  /*24ed0*/  BSYNC B1 ;  /* 0x0000000000017941 */ /* 0x000fea0003800000 */
.L_x_11689:
        /* <DEDUP_REMOVED lines=8> */
.L_x_11691:
[----:B------:R-:W-:Y:S02]  /*24f60*/  IMAD.MOV.U32 R37, RZ, RZ, R3 ;  /* 0x000000ffff257224 */ /* 0x000fe400078e0003 */
[----:B------:R-:W-:Y:S02]  /*24f70*/  IMAD.MOV.U32 R13, RZ, RZ, R5 ;  /* 0x000000ffff0d7224 */ /* 0x000fe400078e0005 */
[----:B------:R-:W-:-:S07]  /*24f80*/  IMAD.MOV.U32 R0, RZ, RZ, R14 ;  /* 0x000000ffff007224 */ /* 0x000fce00078e000e */
[----:B------:R-:W-:Y:S05]  /*24f90*/  WARPSYNC.COLLECTIVE R15, `(.L_x_11692) ;  /* 0x000000000f087348 */ /* 0x000fea0003c00000 */
[----:B------:R0:W1:Y:S02]  /*24fa0*/  SHFL.IDX P6, R14, R13, R12, R11 ;  /* 0x0000000c0d0e7389 */ /* 0x00006400000c000b */
[----:B01----:R-:W-:Y:S01]  /*24fb0*/  ENDCOLLECTIVE ;  /* 0x000000000000791b */ /* 0x003fe20003800000 */
.L_x_11692:
[----:B------:R-:W-:Y:S02]  /*24fc0*/  IMAD.MOV.U32 R36, RZ, RZ, R0 ;  /* 0x000000ffff247224 */ /* 0x000fe400078e0000 */
[----:B------:R-:W-:Y:S02]  /*24fd0*/  IMAD.MOV.U32 R13, RZ, RZ, R4 ;  /* 0x000000ffff0d7224 */ /* 0x000fe400078e0004 */
[----:B------:R-:W-:-:S07]  /*24fe0*/  IMAD.MOV.U32 R5, RZ, RZ, R14 ;  /* 0x000000ffff057224 */ /* 0x000fce00078e000e */
[----:B------:R-:W-:Y:S05]  /*24ff0*/  WARPSYNC.COLLECTIVE R15, `(.L_x_11693) ;  /* 0x000000000f087348 */ /* 0x000fea0003c00000 */
[----:B------:R0:W1:Y:S02]  /*25000*/  SHFL.IDX P6, R14, R13, R12, R11 ;  /* 0x0000000c0d0e7389 */ /* 0x00006400000c000b */
[----:B01----:R-:W-:Y:S01]  /*25010*/  ENDCOLLECTIVE ;  /* 0x000000000000791b */ /* 0x003fe20003800000 */
.L_x_11693:
[----:B------:R-:W-:Y:S05]  /*25020*/  BRA `(.L_x_11694) ;  /* 0xfffffe4c00b07947 */ /* 0x000fea000383ffff */
.L_x_11399:
[----:B0-----:R0:W1:Y:S02]  /*25030*/  SYNCS.PHASECHK.TRANS64.TRYWAIT P1, [R2+URZ+0x2d800], R3 ;  /* 0x02d80003020075a7 */ /* 0x001064000802017f */
[----:B-1----:R-:W-:Y:S05]  /*25040*/  @!P1 NANOSLEEP.SYNCS 0x989680 ;  /* 0x009896800000995d */ /* 0x002fea0003900000 */
[----:B------:R-:W1:Y:S02]  /*25050*/  @!P1 SYNCS.PHASECHK.TRANS64 P1, [R2+URZ+0x2d800], R3 ;  /* 0x02d80003020095a7 */ /* 0x000e64000802007f */
[----:B-1----:R-:W-:Y:S05]  /*25060*/  @!P1 BRA `(.L_x_11399) ;  /* 0xfffffffc00f09947 */ /* 0x002fea000383ffff */
[----:B------:R-:W-:Y:S05]  /*25070*/  BRA `(.L_x_11695) ;  /* 0xfffffe5400487947 */ /* 0x000fea000383ffff */
.L_x_11407:
[----:B-1----:R1:W2:Y:S02]  /*25080*/  SYNCS.PHASECHK.TRANS64.TRYWAIT P2, [R0+URZ+0x2d830], R3 ;  /* 0x02d83003000075a7 */ /* 0x0022a4000804017f */
[----:B--2---:R-:W-:Y:S05]  /*25090*/  @!P2 NANOSLEEP.SYNCS 0x989680 ;  /* 0x009896800000a95d */ /* 0x004fea0003900000 */
[----:B------:R-:W2:Y:S02]  /*250a0*/  @!P2 SYNCS.PHASECHK.TRANS64 P2, [R0+URZ+0x2d830], R3 ;  /* 0x02d830030000a5a7 */ /* 0x000ea4000804007f */
[----:B--2---:R-:W-:Y:S05]  /*250b0*/  @!P2 BRA `(.L_x_11407) ;  /* 0xfffffffc00f0a947 */ /* 0x004fea000383ffff */
[----:B------:R-:W-:Y:S05]  /*250c0*/  BRA `(.L_x_11406) ;  /* 0xfffffe6800f07947 */ /* 0x000fea000383ffff */
.L_x_11425:
[----:B-1----:R1:W2:Y:S02]  /*250d0*/  SYNCS.PHASECHK.TRANS64.TRYWAIT P4, [R11+URZ+0x2d830], R10 ;  /* 0x02d8300a0b0075a7 */ /* 0x0022a4000808017f */
[----:B--2---:R-:W-:Y:S05]  /*250e0*/  @!P4 NANOSLEEP.SYNCS 0x989680 ;  /* 0x009896800000c95d */ /* 0x004fea0003900000 */
[----:B------:R-:W2:Y:S02]  /*250f0*/  @!P4 SYNCS.PHASECHK.TRANS64 P4, [R11+URZ+0x2d830], R10 ;  /* 0x02d8300a0b00c5a7 */ /* 0x000ea4000808007f */
[----:B--2---:R-:W-:Y:S05]  /*25100*/  @!P4 BRA `(.L_x_11425) ;  /* 0xfffffffc00f0c947 */ /* 0x004fea000383ffff */
[----:B------:R-:W-:Y:S05]  /*25110*/  BRA `(.L_x_11424) ;  /* 0xfffffea800747947 */ /* 0x000fea000383ffff */
.L_x_11429:
[----:B-1----:R1:W2:Y:S02]  /*25120*/  SYNCS.PHASECHK.TRANS64.TRYWAIT P3, [R11+URZ+0x2d850], R10 ;  /* 0x02d8500a0b0075a7 */ /* 0x0022a4000806017f */
[----:B--2---:R-:W-:Y:S05]  /*25130*/  @!P3 NANOSLEEP.SYNCS 0x989680 ;  /* 0x009896800000b95d */ /* 0x004fea0003900000 */
[----:B------:R-:W2:Y:S02]  /*25140*/  @!P3 SYNCS.PHASECHK.TRANS64 P3, [R11+URZ+0x2d850], R10 ;  /* 0x02d8500a0b00b5a7 */ /* 0x000ea4000806007f */
[----:B--2---:R-:W-:Y:S05]  /*25150*/  @!P3 BRA `(.L_x_11429) ;  /* 0xfffffffc00f0b947 */ /* 0x004fea000383ffff */
[----:B------:R-:W-:Y:S05]  /*25160*/  BRA `(.L_x_11426) ;  /* 0xfffffeac00747947 */ /* 0x000fea000383ffff */
.L_x_11448:
[----:B-1----:R1:W2:Y:S02]  /*25170*/  SYNCS.PHASECHK.TRANS64.TRYWAIT P3, [R12+URZ+0x2d830], R13 ;  /* 0x02d8300d0c0075a7 */ /* 0x0022a4000806017f */
[----:B--2---:R-:W-:Y:S05]  /*25180*/  @!P3 NANOSLEEP.SYNCS 0x989680 ;  /* 0x009896800000b95d */ /* 0x004fea0003900000 */
[----:B------:R-:W2:Y:S02]  /*25190*/  @!P3 SYNCS.PHASECHK.TRANS64 P3, [R12+URZ+0x2d830], R13 ;  /* 0x02d8300d0c00b5a7 */ /* 0x000ea4000806007f */
[----:B--2---:R-:W-:Y:S05]  /*251a0*/  @!P3 BRA `(.L_x_11448) ;  /* 0xfffffffc00f0b947 */ /* 0x004fea000383ffff */
[----:B------:R-:W-:Y:S05]  /*251b0*/  BRA `(.L_x_11447) ;  /* 0xfffffee400dc7947 */ /* 0x000fea000383ffff */
.L_x_11452:
[----:B-1----:R1:W2:Y:S02]  /*251c0*/  SYNCS.PHASECHK.TRANS64.TRYWAIT P2, [R13+URZ+0x2d850], R12 ;  /* 0x02d8500c0d0075a7 */ /* 0x0022a4000804017f */
[----:B--2---:R-:W-:Y:S05]  /*251d0*/  @!P2 NANOSLEEP.SYNCS 0x989680 ;  /* 0x009896800000a95d */ /* 0x004fea0003900000 */
[----:B------:R-:W2:Y:S02]  /*251e0*/  @!P2 SYNCS.PHASECHK.TRANS64 P2, [R13+URZ+0x2d850], R12 ;  /* 0x02d8500c0d00a5a7 */ /* 0x000ea4000804007f */
[----:B--2---:R-:W-:Y:S05]  /*251f0*/  @!P2 BRA `(.L_x_11452) ;  /* 0xfffffffc00f0a947 */ /* 0x004fea000383ffff */
[----:B------:R-:W-:Y:S05]  /*25200*/  BRA `(.L_x_11449) ;  /* 0xfffffee800dc7947 */ /* 0x000fea000383ffff */
.L_x_11459:
[----:B-1----:R1:W2:Y:S02]  /*25210*/  SYNCS.PHASECHK.TRANS64.TRYWAIT P3, [R12+URZ+0x2d830], R13 ;  /* 0x02d8300d0c0075a7 */ /* 0x0022a4000806017f */
[----:B--2---:R-:W-:Y:S05]  /*25220*/  @!P3 NANOSLEEP.SYNCS 0x989680 ;  /* 0x009896800000b95d */ /* 0x004fea0003900000 */
[----:B------:R-:W2:Y:S02]  /*25230*/  @!P3 SYNCS.PHASECHK.TRANS64 P3, [R12+URZ+0x2d830], R13 ;  /* 0x02d8300d0c00b5a7 */ /* 0x000ea4000806007f */
[----:B--2---:R-:W-:Y:S05]  /*25240*/  @!P3 BRA `(.L_x_11459) ;  /* 0xfffffffc00f0b947 */ /* 0x004fea000383ffff */
[----:B------:R-:W-:Y:S05]  /*25250*/  BRA `(.L_x_11458) ;  /* 0xffffff1000ac7947 */ /* 0x000fea000383ffff */
.L_x_11463:
[----:B-1----:R1:W2:Y:S02]  /*25260*/  SYNCS.PHASECHK.TRANS64.TRYWAIT P2, [R13+URZ+0x2d850], R12 ;  /* 0x02d8500c0d0075a7 */ /* 0x0022a4000804017f */
[----:B--2---:R-:W-:Y:S05]  /*25270*/  @!P2 NANOSLEEP.SYNCS 0x989680 ;  /* 0x009896800000a95d */ /* 0x004fea0003900000 */
[----:B------:R-:W2:Y:S02]  /*25280*/  @!P2 SYNCS.PHASECHK.TRANS64 P2, [R13+URZ+0x2d850], R12 ;  /* 0x02d8500c0d00a5a7 */ /* 0x000ea4000804007f */
[----:B--2---:R-:W-:Y:S05]  /*25290*/  @!P2 BRA `(.L_x_11463) ;  /* 0xfffffffc00f0a947 */ /* 0x004fea000383ffff */
[----:B------:R-:W-:Y:S05]  /*252a0*/  BRA `(.L_x_11460) ;  /* 0xffffff1400ac7947 */ /* 0x000fea000383ffff */
.L_x_11476:
[----:B-1----:R1:W2:Y:S02]  /*252b0*/  SYNCS.PHASECHK.TRANS64.TRYWAIT P0, [R11+URZ+0x2d850], R0 ;  /* 0x02d850000b0075a7 */ /* 0x0022a4000800017f */
[----:B--2---:R-:W-:Y:S05]  /*252c0*/  @!P0 NANOSLEEP.SYNCS 0x989680 ;  /* 0x009896800000895d */ /* 0x004fea0003900000 */
[----:B------:R-:W2:Y:S02]  /*252d0*/  @!P0 SYNCS.PHASECHK.TRANS64 P0, [R11+URZ+0x2d850], R0 ;  /* 0x02d850000b0085a7 */ /* 0x000ea4000800007f */
[----:B--2---:R-:W-:Y:S05]  /*252e0*/  @!P0 BRA `(.L_x_11476) ;  /* 0xfffffffc00f08947 */ /* 0x004fea000383ffff */
[----:B------:R-:W-:Y:S05]  /*252f0*/  BRA `(.L_x_11475) ;  /* 0xffffff4c00747947 */ /* 0x000fea000383ffff */
.L_x_11486:
[----:B------:R-:W-:Y:S02]  /*25300*/  IMAD.MOV.U32 R13, RZ, RZ, R4 ;  /* 0x000000ffff0d7224 */ /* 0x000fe400078e0004 */
[----:B------:R-:W-:Y:S02]  /*25310*/  IMAD.MOV.U32 R12, RZ, RZ, RZ ;  /* 0x000000ffff0c7224 */ /* 0x000fe400078e00ff */
[----:B------:R-:W-:Y:S02]  /*25320*/  IMAD.MOV.U32 R11, RZ, RZ, 0x1c1f ;  /* 0x00001c1fff0b7424 */ /* 0x000fe400078e00ff */
[----:B------:R-:W-:-:S07]  /*25330*/  IMAD.MOV.U32 R15, RZ, RZ, -0x1 ;  /* 0xffffffffff0f7424 */ /* 0x000fce00078e00ff */
[----:B-1----:R-:W-:Y:S05]  /*25340*/  WARPSYNC.COLLECTIVE R15, `(.L_x_11696) ;  /* 0x000000000f087348 */ /* 0x002fea0003c00000 */
[----:B------:R0:W2:Y:S02]  /*25350*/  SHFL.IDX P6, R14, R13, R12, R11 ;  /* 0x0000000c0d0e7389 */ /* 0x0000a400000c000b */
[----:B012---:R-:W-:Y:S01]  /*25360*/  ENDCOLLECTIVE ;  /* 0x000000000000791b */ /* 0x007fe20003800000 */
.L_x_11696:
[----:B------:R-:W-:Y:S02]  /*25370*/  IMAD.MOV.U32 R13, RZ, RZ, R0 ;  /* 0x000000ffff0d7224 */ /* 0x000fe400078e0000 */
[----:B------:R-:W-:-:S07]  /*25380*/  IMAD.MOV.U32 R3, RZ, RZ, R14 ;  /* 0x000000ffff037224 */ /* 0x000fce00078e000e */
[----:B------:R-:W-:Y:S05]  /*25390*/  WARPSYNC.COLLECTIVE R15, `(.L_x_11697) ;  /* 0x000000000f087348 */ /* 0x000fea0003c00000 */
[----:B------:R0:W1:Y:S02]  /*253a0*/  SHFL.IDX P6, R14, R13, R12, R11 ;  /* 0x0000000c0d0e7389 */ /* 0x00006400000c000b */
[----:B01----:R-:W-:Y:S01]  /*253b0*/  ENDCOLLECTIVE ;  /* 0x000000000000791b */ /* 0x003fe20003800000 */
.L_x_11697:
[----:B------:R-:W-:Y:S05]  /*253c0*/  BRA `(.L_x_11698) ;  /* 0xffffff7000807947 */ /* 0x000fea000383ffff */
.L_x_11489:
[----:B------:R-:W-:Y:S01]  /*253d0*/  BSSY B1, `(.L_x_11699) ;  /* 0x0000008000017945 */ /* 0x000fe20003800000 */
[----:B----4-:R-:W-:Y:S02]  /*253e0*/  IMAD.MOV.U32 R13, RZ, RZ, R4 ;  /* 0x000000ffff0d7224 */ /* 0x010fe400078e0004 */
[----:B------:R-:W-:Y:S02]  /*253f0*/  IMAD.MOV.U32 R12, RZ, RZ, 0x1 ;  /* 0x00000001ff0c7424 */ /* 0x000fe400078e00ff */
[----:B------:R-:W-:Y:S02]  /*25400*/  IMAD.MOV.U32 R11, RZ, RZ, 0x1c1f ;  /* 0x00001c1fff0b7424 */ /* 0x000fe400078e00ff */
[----:B------:R-:W-:-:S07]  /*25410*/  IMAD.MOV.U32 R15, RZ, RZ, -0x1 ;  /* 0xffffffffff0f7424 */ /* 0x000fce00078e00ff */
[----:B0123--:R-:W-:Y:S05]  /*25420*/  WARPSYNC.COLLECTIVE R15, `(.L_x_11700) ;  /* 0x000000000f087348 */ /* 0x00ffea0003c00000 */
[----:B---3--:R3:W4:Y:S02]  /*25430*/  SHFL.IDX P6, R14, R13, R12, R11 ;  /* 0x0000000c0d0e7389 */ /* 0x00872400000c000b */
[----:B01234-:R-:W-:Y:S01]  /*25440*/  ENDCOLLECTIVE ;  /* 0x000000000000791b */ /* 0x01ffe20003800000 */
.L_x_11700:
[----:B------:R-:W-:Y:S05]  /*25450*/  BSYNC B1 ;  /* 0x0000000000017941 */ /* 0x000fea0003800000 */
.L_x_11699:
        /* <DEDUP_REMOVED lines=8> */
.L_x_11701:
[----:B------:R-:W-:Y:S05]  /*254e0*/  BRA `(.L_x_11702) ;  /* 0xffffff7000947947 */ /* 0x000fea000383ffff */
.L_x_11514:
[----:B------:R-:W1:Y:S01]  /*254f0*/  S2R R11, SR_TID.X ;  /* 0x00000000000b7919 */ /* 0x000e620000002100 */
[----:B------:R-:W-:Y:S01]  /*25500*/  BSSY B1, `(.L_x_11703) ;  /* 0x000000a000017945 */ /* 0x000fe20003800000 */
[----:B0-----:R-:W-:Y:S02]  /*25510*/  IMAD.MOV.U32 R12, RZ, RZ, RZ ;  /* 0x000000ffff0c7224 */ /* 0x001fe400078e00ff */
[----:B------:R-:W-:Y:S01]  /*25520*/  IMAD.MOV.U32 R15, RZ, RZ, -0x1 ;  /* 0xffffffffff0f7424 */ /* 0x000fe200078e00ff */
[----:B-1----:R-:W-:-:S04]  /*25530*/  SHF.R.U32.HI R11, RZ, 0x5, R11 ;  /* 0x00000005ff0b7819 */ /* 0x002fc8000001160b */
[----:B------:R-:W-:-:S05]  /*25540*/  LOP3.LUT R11, R11, 0x3, RZ, 0xc0, !PT ;  /* 0x000000030b0b7812 */ /* 0x000fca00078ec0ff */
[----:B------:R-:W-:Y:S02]  /*25550*/  IMAD.MOV.U32 R13, RZ, RZ, R11 ;  /* 0x000000ffff0d7224 */ /* 0x000fe400078e000b */
[----:B------:R-:W-:-:S07]  /*25560*/  IMAD.MOV.U32 R11, RZ, RZ, 0x1f ;  /* 0x0000001fff0b7424 */ /* 0x000fce00078e00ff */
[----:B------:R-:W-:Y:S05]  /*25570*/  WARPSYNC.COLLECTIVE R15, `(.L_x_11704) ;  /* 0x000000000f087348 */ /* 0x000fea0003c00000 */
[----:B------:R0:W1:Y:S02]  /*25580*/  SHFL.IDX P6, R14, R13, R12, R11 ;  /* 0x0000000c0d0e7389 */ /* 0x00006400000c000b */
[----:B01----:R-:W-:Y:S01]  /*25590*/  ENDCOLLECTIVE ;  /* 0x000000000000791b */ /* 0x003fe20003800000 */
.L_x_11704:
[----:B------:R-:W-:Y:S05]  /*255a0*/  BSYNC B1 ;  /* 0x0000000000017941 */ /* 0x000fea0003800000 */
.L_x_11703:
[----:B------:R-:W-:Y:S05]  /*255b0*/  BRA `(.L_x_11705) ;  /* 0xffffff8800e07947 */ /* 0x000fea000383ffff */
.L_x_11516:
[----:B------:R-:W-:Y:S01]  /*255c0*/  BSSY B1, `(.L_x_11706) ;  /* 0x0000006000017945 */ /* 0x000fe20003800000 */
[----:B------:R-:W-:-:S07]  /*255d0*/  IMAD.MOV.U32 R15, RZ, RZ, -0x1 ;  /* 0xffffffffff0f7424 */ /* 0x000fce00078e00ff */
[----:B01----:R-:W-:Y:S05]  /*255e0*/  WARPSYNC.COLLECTIVE R15, `(.L_x_11707) ;  /* 0x000000000f0c7348 */ /* 0x003fea0003c00000 */
[----:B------:R-:W-:Y:S02]  /*255f0*/  ELECT P6, UR62, PT ;  /* 0x00000000003e782f */ /* 0x000fe400038c0000 */
[----:B------:R-:W-:Y:S01]  /*25600*/  MOV R14, UR62 ;  /* 0x0000003e000e7c02 */ /* 0x000fe20008000f00 */
[----:B01----:R-:W-:Y:S10]  /*25610*/  ENDCOLLECTIVE ;  /* 0x000000000000791b */ /* 0x003ff40003800000 */
.L_x_11707:
[----:B------:R-:W-:Y:S05]  /*25620*/  BSYNC B1 ;  /* 0x0000000000017941 */ /* 0x000fea0003800000 */
.L_x_11706:
[----:B------:R-:W-:Y:S01]  /*25630*/  PLOP3.LUT P2, PT, P6, PT, PT, 0x80, 0x0 ;  /* 0x000000000000781c */ /* 0x000fe2000374f070 */
[----:B------:R-:W-:-:S12]  /*25640*/  BRA `(.L_x_11515) ;  /* 0xffffff8800d47947 */ /* 0x000fd8000383ffff */
.L_x_11518:
[----:B-1----:R1:W2:Y:S02]  /*25650*/  SYNCS.PHASECHK.TRANS64.TRYWAIT P0, [R22+URZ+0x2d820], R3 ;  /* 0x02d82003160075a7 */ /* 0x0022a4000800017f */
[----:B--2---:R-:W-:Y:S05]  /*25660*/  @!P0 NANOSLEEP.SYNCS 0x989680 ;  /* 0x009896800000895d */ /* 0x004fea0003900000 */
[----:B------:R-:W2:Y:S02]  /*25670*/  @!P0 SYNCS.PHASECHK.TRANS64 P0, [R22+URZ+0x2d820], R3 ;  /* 0x02d82003160085a7 */ /* 0x000ea4000800007f */
[----:B--2---:R-:W-:Y:S05]  /*25680*/  @!P0 BRA `(.L_x_11518) ;  /* 0xfffffffc00f08947 */ /* 0x004fea000383ffff */
[----:B------:R-:W-:Y:S05]  /*25690*/  BRA `(.L_x_11708) ;  /* 0xffffff8800e47947 */ /* 0x000fea000383ffff */
.L_x_11522:
[----:B--2---:R2:W3:Y:S02]  /*256a0*/  SYNCS.PHASECHK.TRANS64.TRYWAIT P0, [R11+URZ+0x2d8a0], R10 ;  /* 0x02d8a00a0b0075a7 */ /* 0x0044e4000800017f */
[----:B---3--:R-:W-:Y:S05]  /*256b0*/  @!P0 NANOSLEEP.SYNCS 0x989680 ;  /* 0x009896800000895d */ /* 0x008fea0003900000 */
[----:B------:R-:W3:Y:S02]  /*256c0*/  @!P0 SYNCS.PHASECHK.TRANS64 P0, [R11+URZ+0x2d8a0], R10 ;  /* 0x02d8a00a0b0085a7 */ /* 0x000ee4000800007f */
[----:B---3--:R-:W-:Y:S05]  /*256d0*/  @!P0 BRA `(.L_x_11522) ;  /* 0xfffffffc00f08947 */ /* 0x008fea000383ffff */
[----:B------:R-:W-:Y:S05]  /*256e0*/  BRA `(.L_x_11709) ;  /* 0xffffff8c00007947 */ /* 0x000fea000383ffff */
.L_x_11529:
[----:B0-----:R0:W1:Y:S02]  /*256f0*/  SYNCS.PHASECHK.TRANS64.TRYWAIT P0, [R11+URZ+0x2d8c0], R10 ;  /* 0x02d8c00a0b0075a7 */ /* 0x001064000800017f */
[----:B-1----:R-:W-:Y:S05]  /*25700*/  @!P0 NANOSLEEP.SYNCS 0x989680 ;  /* 0x009896800000895d */ /* 0x002fea0003900000 */
[----:B------:R-:W1:Y:S02]  /*25710*/  @!P0 SYNCS.PHASECHK.TRANS64 P0, [R11+URZ+0x2d8c0], R10 ;  /* 0x02d8c00a0b0085a7 */ /* 0x000e64000800007f */
[----:B-1----:R-:W-:Y:S05]  /*25720*/  @!P0 BRA `(.L_x_11529) ;  /* 0xfffffffc00f08947 */ /* 0x002fea000383ffff */
[----:B------:R-:W-:Y:S05]  /*25730*/  BRA `(.L_x_11710) ;  /* 0xffffff8c00f47947 */ /* 0x000fea000383ffff */
.L_x_11538:
[----:B--2---:R2:W3:Y:S02]  /*25740*/  SYNCS.PHASECHK.TRANS64.TRYWAIT P0, [R6+URZ+0x2d8a0], R3 ;  /* 0x02d8a003060075a7 */ /* 0x0044e4000800017f */
[----:B---3--:R-:W-:Y:S05]  /*25750*/  @!P0 NANOSLEEP.SYNCS 0x989680 ;  /* 0x009896800000895d */ /* 0x008fea0003900000 */
[----:B------:R-:W3:Y:S02]  /*25760*/  @!P0 SYNCS.PHASECHK.TRANS64 P0, [R6+URZ+0x2d8a0], R3 ;  /* 0x02d8a003060085a7 */ /* 0x000ee4000800007f */
[----:B---3--:R-:W-:Y:S05]  /*25770*/  @!P0 BRA `(.L_x_11538) ;  /* 0xfffffffc00f08947 */ /* 0x008fea000383ffff */
[----:B------:R-:W-:Y:S05]  /*25780*/  BRA `(.L_x_11711) ;  /* 0xffffff94002c7947 */ /* 0x000fea000383ffff */
.L_x_11545:
[----:B0-----:R0:W1:Y:S02]  /*25790*/  SYNCS.PHASECHK.TRANS64.TRYWAIT P0, [R6+URZ+0x2d8c0], R3 ;  /* 0x02d8c003060075a7 */ /* 0x001064000800017f */
[----:B-1----:R-:W-:Y:S05]  /*257a0*/  @!P0 NANOSLEEP.SYNCS 0x989680 ;  /* 0x009896800000895d */ /* 0x002fea0003900000 */
[----:B------:R-:W1:Y:S02]  /*257b0*/  @!P0 SYNCS.PHASECHK.TRANS64 P0, [R6+URZ+0x2d8c0], R3 ;  /* 0x02d8c003060085a7 */ /* 0x000e64000800007f */
[----:B-1----:R-:W-:Y:S05]  /*257c0*/  @!P0 BRA `(.L_x_11545) ;  /* 0xfffffffc00f08947 */ /* 0x002fea000383ffff */
[----:B------:R-:W-:Y:S05]  /*257d0*/  BRA `(.L_x_11712) ;  /* 0xffffff98001c7947 */ /* 0x000fea000383ffff */
.L_x_11568:
[----:B------:R-:W3:Y:S01]  /*257e0*/  S2R R20, SR_TID.X ;  /* 0x0000000000147919 */ /* 0x000ee20000002100 */
[----:B------:R-:W-:Y:S01]  /*257f0*/  BSSY B0, `(.L_x_11713) ;  /* 0x000000a000007945 */ /* 0x000fe20003800000 */
[----:B0-----:R-:W-:Y:S02]  /*25800*/  IMAD.MOV.U32 R12, RZ, RZ, RZ ;  /* 0x000000ffff0c7224 */ /* 0x001fe400078e00ff */
[----:B------:R-:W-:Y:S02]  /*25810*/  IMAD.MOV.U32 R11, RZ, RZ, 0x1f ;  /* 0x0000001fff0b7424 */ /* 0x000fe400078e00ff */
[----:B------:R-:W-:Y:S01]  /*25820*/  IMAD.MOV.U32 R15, RZ, RZ, -0x1 ;  /* 0xffffffffff0f7424 */ /* 0x000fe200078e00ff */
[----:B---3--:R-:W-:-:S04]  /*25830*/  SHF.R.U32.HI R20, RZ, 0x5, R20 ;  /* 0x00000005ff147819 */ /* 0x008fc80000011614 */
[----:B------:R-:W-:-:S05]  /*25840*/  LOP3.LUT R20, R20, 0x3, RZ, 0xc0, !PT ;  /* 0x0000000314147812 */ /* 0x000fca00078ec0ff */
[----:B------:R-:W-:-:S07]  /*25850*/  IMAD.MOV.U32 R13, RZ, RZ, R20 ;  /* 0x000000ffff0d7224 */ /* 0x000fce00078e0014 */
[----:B-12---:R-:W-:Y:S05]  /*25860*/  WARPSYNC.COLLECTIVE R15, `(.L_x_11714) ;  /* 0x000000000f087348 */ /* 0x006fea0003c00000 */
[----:B------:R0:W3:Y:S02]  /*25870*/  SHFL.IDX P6, R14, R13, R12, R11 ;  /* 0x0000000c0d0e7389 */ /* 0x0000e400000c000b */
[----:B0123--:R-:W-:Y:S01]  /*25880*/  ENDCOLLECTIVE ;  /* 0x000000000000791b */ /* 0x00ffe20003800000 */
.L_x_11714:
[----:B------:R-:W-:Y:S05]  /*25890*/  BSYNC B0 ;  /* 0x0000000000007941 */ /* 0x000fea0003800000 */
.L_x_11713:
[----:B------:R-:W-:Y:S05]  /*258a0*/  BRA `(.L_x_11715) ;  /* 0xffffffa400a47947 */ /* 0x000fea000383ffff */
.L_x_11570:
[----:B------:R-:W-:Y:S01]  /*258b0*/  BSSY B0, `(.L_x_11716) ;  /* 0x0000006000007945 */ /* 0x000fe20003800000 */
[----:B------:R-:W-:-:S07]  /*258c0*/  IMAD.MOV.U32 R15, RZ, RZ, -0x1 ;  /* 0xffffffffff0f7424 */ /* 0x000fce00078e00ff */
[----:B0123--:R-:W-:Y:S05]  /*258d0*/  WARPSYNC.COLLECTIVE R15, `(.L_x_11717) ;  /* 0x000000000f0c7348 */ /* 0x00ffea0003c00000 */
[----:B------:R-:W-:Y:S02]  /*258e0*/  ELECT P6, UR62, PT ;  /* 0x00000000003e782f */ /* 0x000fe400038c0000 */
[----:B------:R-:W-:Y:S01]  /*258f0*/  MOV R14, UR62 ;  /* 0x0000003e000e7c02 */ /* 0x000fe20008000f00 */
[----:B0123--:R-:W-:Y:S10]  /*25900*/  ENDCOLLECTIVE ;  /* 0x000000000000791b */ /* 0x00fff40003800000 */
.L_x_11717:
[----:B------:R-:W-:Y:S05]  /*25910*/  BSYNC B0 ;  /* 0x0000000000007941 */ /* 0x000fea0003800000 */
.L_x_11716:
[----:B------:R-:W-:Y:S05]  /*25920*/  BRA `(.L_x_11718) ;  /* 0xffffffa400a47947 */ /* 0x000fea000383ffff */
.L_x_11572:
[----:B---3--:R3:W4:Y:S02]  /*25930*/  SYNCS.PHASECHK.TRANS64.TRYWAIT P0, [R0+URZ+0x2d840], R2 ;  /* 0x02d84002000075a7 */ /* 0x008724000800017f */
[----:B----4-:R-:W-:Y:S05]  /*25940*/  @!P0 NANOSLEEP.SYNCS 0x989680 ;  /* 0x009896800000895d */ /* 0x010fea0003900000 */
[----:B------:R-:W4:Y:S02]  /*25950*/  @!P0 SYNCS.PHASECHK.TRANS64 P0, [R0+URZ+0x2d840], R2 ;  /* 0x02d84002000085a7 */ /* 0x000f24000800007f */
[----:B----4-:R-:W-:Y:S05]  /*25960*/  @!P0 BRA `(.L_x_11572) ;  /* 0xfffffffc00f08947 */ /* 0x010fea000383ffff */
[----:B------:R-:W-:Y:S05]  /*25970*/  BRA `(.L_x_11719) ;  /* 0xffffffa400f47947 */ /* 0x000fea000383ffff */
.L_x_11576:
[----:B------:R-:W2:Y:S01]  /*25980*/  LDL.LU R11, [R1+0x1c] ;  /* 0x00001c00010b7983 */ /* 0x000ea20000300800 */
[----:B------:R-:W-:-:S03]  /*25990*/  IMAD.MOV.U32 R6, RZ, RZ, R12 ;  /* 0x000000ffff067224 */ /* 0x000fc600078e000c */
[----:B------:R0:W5:Y:S01]  /*259a0*/  LDL R9, [R1+0x10] ;  /* 0x0000100001097983 */ /* 0x0001620000100800 */
[----:B------:R-:W-:Y:S02]  /*259b0*/  IMAD.MOV.U32 R13, RZ, RZ, R0 ;  /* 0x000000ffff0d7224 */ /* 0x000fe400078e0000 */
[----:B------:R-:W-:Y:S02]  /*259c0*/  IMAD.MOV.U32 R12, RZ, RZ, RZ ;  /* 0x000000ffff0c7224 */ /* 0x000fe400078e00ff */
[----:B------:R-:W-:Y:S02]  /*259d0*/  IMAD.MOV.U32 R15, RZ, RZ, -0x1 ;  /* 0xffffffffff0f7424 */ /* 0x000fe400078e00ff */
[----:B------:R-:W-:Y:S02]  /*259e0*/  IMAD.IADD R6, R21, 0x1, R6 ;  /* 0x0000000115067824 */ /* 0x000fe400078e0206 */
[----:B--2---:R-:W-:Y:S02]  /*259f0*/  IMAD R5, R11, R10, RZ ;  /* 0x0000000a0b057224 */ /* 0x004fe400078e02ff */
[----:B0-----:R-:W-:-:S07]  /*25a00*/  IMAD.MOV.U32 R11, RZ, RZ, 0x1c1f ;  /* 0x00001c1fff0b7424 */ /* 0x001fce00078e00ff */
[----:B-----5:R-:W-:Y:S05]  /*25a10*/  WARPSYNC.COLLECTIVE R15, `(.L_x_11720) ;  /* 0x000000000f087348 */ /* 0x020fea0003c00000 */
[----:B------:R0:W1:Y:S02]  /*25a20*/  SHFL.IDX P6, R14, R13, R12, R11 ;  /* 0x0000000c0d0e7389 */ /* 0x00006400000c000b */
[----:B01---5:R-:W-:Y:S01]  /*25a30*/  ENDCOLLECTIVE ;  /* 0x000000000000791b */ /* 0x023fe20003800000 */
.L_x_11720:
[----:B------:R-:W-:Y:S02]  /*25a40*/  IMAD.MOV.U32 R13, RZ, RZ, R4 ;  /* 0x000000ffff0d7224 */ /* 0x000fe400078e0004 */
[----:B------:R-:W-:-:S07]  /*25a50*/  IMAD.MOV.U32 R2, RZ, RZ, R14 ;  /* 0x000000ffff027224 */ /* 0x000fce00078e000e */
[----:B------:R-:W-:Y:S05]  /*25a60*/  WARPSYNC.COLLECTIVE R15, `(.L_x_11721) ;  /* 0x000000000f087348 */ /* 0x000fea0003c00000 */
[----:B------:R0:W1:Y:S02]  /*25a70*/  SHFL.IDX P6, R14, R13, R12, R11 ;  /* 0x0000000c0d0e7389 */ /* 0x00006400000c000b */
[----:B01----:R-:W-:Y:S01]  /*25a80*/  ENDCOLLECTIVE ;  /* 0x000000000000791b */ /* 0x003fe20003800000 */
.L_x_11721:
[----:B------:R-:W-:Y:S01]  /*25a90*/  ISETP.GE.AND P2, PT, R6, R5, PT ;  /* 0x000000050600720c */ /* 0x000fe20003f46270 */
[----:B------:R-:W-:Y:S02]  /*25aa0*/  IMAD.MOV.U32 R13, RZ, RZ, R0 ;  /* 0x000000ffff0d7224 */ /* 0x000fe400078e0000 */
[----:B------:R-:W-:Y:S02]  /*25ab0*/  IMAD.MOV.U32 R12, RZ, RZ, 0x1 ;  /* 0x00000001ff0c7424 */ /* 0x000fe400078e00ff */
[----:B------:R-:W-:-:S08]  /*25ac0*/  IMAD.MOV.U32 R3, RZ, RZ, R14 ;  /* 0x000000ffff037224 */ /* 0x000fd000078e000e */
[----:B------:R-:W-:Y:S05]  /*25ad0*/  WARPSYNC.COLLECTIVE R15, `(.L_x_11722) ;  /* 0x000000000f087348 */ /* 0x000fea0003c00000 */
[----:B------:R0:W1:Y:S02]  /*25ae0*/  SHFL.IDX P6, R14, R13, R12, R11 ;  /* 0x0000000c0d0e7389 */ /* 0x00006400000c000b */
[----:B01----:R-:W-:Y:S01]  /*25af0*/  ENDCOLLECTIVE ;  /* 0x000000000000791b */ /* 0x003fe20003800000 */
.L_x_11722:
        /* <DEDUP_REMOVED lines=16> */
.L_x_11723:
[----:B------:R-:W-:-:S05]  /*25c00*/  VIADD R10, R6, 0x20 ;  /* 0x00000020060a7836 */ /* 0x000fca0000000000 */
[----:B------:R-:W-:Y:S01]  /*25c10*/  ISETP.GE.AND P2, PT, R10, R5, PT ;  /* 0x000000050a00720c */ /* 0x000fe20003f46270 */
[----:B------:R-:W-:Y:S02]  /*25c20*/  IMAD.MOV.U32 R13, RZ, RZ, R0 ;  /* 0x000000ffff0d7224 */ /* 0x000fe400078e0000 */
[----:B------:R-:W-:Y:S02]  /*25c30*/  IMAD.MOV.U32 R12, RZ, RZ, 0x2 ;  /* 0x00000002ff0c7424 */ /* 0x000fe400078e00ff */
[----:B------:R-:W-:-:S08]  /*25c40*/  IMAD.MOV.U32 R3, RZ, RZ, R14 ;  /* 0x000000ffff037224 */ /* 0x000fd000078e000e */
[----:B------:R-:W-:-:S13]  /*25c50*/  @!P2 LEA R3, P4, R20, R3, 0x1 ;  /* 0x000000031403a211 */ /* 0x000fda00078808ff */
[----:B------:R-:W-:Y:S05]  /*25c60*/  WARPSYNC.COLLECTIVE R15, `(.L_x_11724) ;  /* 0x000000000f087348 */ /* 0x000fea0003c00000 */
[----:B------:R0:W1:Y:S02]  /*25c70*/  SHFL.IDX P6, R14, R13, R12, R11 ;  /* 0x0000000c0d0e7389 */ /* 0x00006400000c000b */
[----:B01----:R-:W-:Y:S01]  /*25c80*/  ENDCOLLECTIVE ;  /* 0x000000000000791b */ /* 0x003fe20003800000 */
.L_x_11724:
        /* <DEDUP_REMOVED lines=8> */
[----:B------:R-:W-:Y:S01]  /*25d10*/  @!P2 LDGSTS.E.BYPASS.LTC128B.128 [R9+0xfc00], desc[UR40][R2.64+0x40], !P0 ;  /* 0x0fc000400209afae */ /* 0x000fe2000c101d68 */
[----:B------:R-:W-:-:S03]  /*25d20*/  IMAD.MOV.U32 R13, RZ, RZ, R4 ;  /* 0x000000ffff0d7224 */ /* 0x000fc600078e0004 */
[----:B------:R0:W-:Y:S02]  /*25d30*/  @!P2 LDGSTS.E.BYPASS.LTC128B.128 [R9+0x12c00], desc[UR40][R2.64+0x80], !P1 ;  /* 0x12c000800209afae */ /* 0x0001e4000c901d68 */
[----:B0-----:R-:W-:-:S05]  /*25d40*/  VIADD R2, R6, 0x40 ;  /* 0x0000004006027836 */ /* 0x001fca0000000000 */
[----:B------:R-:W-:Y:S01]  /*25d50*/  ISETP.GE.AND P2, PT, R2, R5, PT ;  /* 0x000000050200720c */ /* 0x000fe20003f46270 */
[----:B------:R-:W-:-:S12]  /*25d60*/  IMAD.MOV.U32 R2, RZ, RZ, R14 ;  /* 0x000000ffff027224 */ /* 0x000fd800078e000e */
[----:B------:R-:W-:Y:S05]  /*25d70*/  WARPSYNC.COLLECTIVE R15, `(.L_x_11725) ;  /* 0x000000000f087348 */ /* 0x000fea0003c00000 */
[----:B------:R0:W1:Y:S02]  /*25d80*/  SHFL.IDX P6, R14, R13, R12, R11 ;  /* 0x0000000c0d0e7389 */ /* 0x00006400000c000b */
[----:B01----:R-:W-:Y:S01]  /*25d90*/  ENDCOLLECTIVE ;  /* 0x000000000000791b */ /* 0x003fe20003800000 */
.L_x_11725:
[----:B------:R-:W-:Y:S02]  /*25da0*/  IMAD.MOV.U32 R13, RZ, RZ, R0 ;  /* 0x000000ffff0d7224 */ /* 0x000fe400078e0000 */
[----:B------:R-:W-:Y:S02]  /*25db0*/  IMAD.MOV.U32 R12, RZ, RZ, 0x3 ;  /* 0x00000003ff0c7424 */ /* 0x000fe400078e00ff */
[----:B------:R-:W-:-:S07]  /*25dc0*/  IMAD.MOV.U32 R3, RZ, RZ, R14 ;  /* 0x000000ffff037224 */ /* 0x000fce00078e000e */
[----:B------:R-:W-:Y:S05]  /*25dd0*/  WARPSYNC.COLLECTIVE R15, `(.L_x_11726) ;  /* 0x000000000f087348 */ /* 0x000fea0003c00000 */
[----:B------:R0:W1:Y:S02]  /*25de0*/  SHFL.IDX P6, R14, R13, R12, R11 ;  /* 0x0000000c0d0e7389 */ /* 0x00006400000c000b */
[----:B01----:R-:W-:Y:S01]  /*25df0*/  ENDCOLLECTIVE ;  /* 0x000000000000791b */ /* 0x003fe20003800000 */
.L_x_11726:
[----:B------:R-:W-:-:S05]  /*25e00*/  @!P2 LEA R3, P4, R20, R3, 0x1 ;  /* 0x000000031403a211 */ /* 0x000fca00078808ff */
[----:B------:R-:W-:Y:S02]  /*25e10*/  @!P2 IMAD.X R2, RZ, RZ, R2, P4 ;  /* 0x000000ffff02a224 */ /* 0x000fe400020e0602 */
[----:B------:R-:W-:-:S03]  /*25e20*/  IMAD.MOV.U32 R13, RZ, RZ, R4 ;  /* 0x000000ffff0d7224 */ /* 0x000fc600078e0004 */
[----:B------:R-:W-:-:S04]  /*25e30*/  @!P2 LOP3.LUT R3, R3, R2, RZ, 0x3c, !PT ;  /* 0x000000020303a212 */ /* 0x000fc800078e3cff */
[----:B------:R-:W-:Y:S01]  /*25e40*/  @!P2 LOP3.LUT R2, R3, R2, RZ, 0x3c, !PT ;  /* 0x000000020302a212 */ /* 0x000fe200078e3cff */
[----:B------:R-:W-:-:S07]  /*25e50*/  IMAD.MOV.U32 R0, RZ, RZ, R14 ;  /* 0x000000ffff007224 */ /* 0x000fce00078e000e */
[----:B------:R-:W-:Y:S05]  /*25e60*/  WARPSYNC.COLLECTIVE R15, `(.L_x_11727) ;  /* 0x000000000f087348 */ /* 0x000fea0003c00000 */
[----:B------:R0:W1:Y:S02]  /*25e70*/  SHFL.IDX P6, R14, R13, R12, R11 ;  /* 0x0000000c0d0e7389 */ /* 0x00006400000c000b */
[----:B01----:R-:W-:Y:S01]  /*25e80*/  ENDCOLLECTIVE ;  /* 0x000000000000791b */ /* 0x003fe20003800000 */
.L_x_11727:
[----:B------:R-:W-:-:S05]  /*25e90*/  @!P2 LOP3.LUT R3, R3, R2, RZ, 0x3c, !PT ;  /* 0x000000020303a212 */ /* 0x000fca00078e3cff */
        /* <DEDUP_REMOVED lines=8> */
[----:B0-----:R-:W-:-:S05]  /*25f20*/  VIADD R2, R6, 0x60 ;  /* 0x0000006006027836 */ /* 0x001fca0000000000 */
[----:B------:R-:W-:Y:S01]  /*25f30*/  ISETP.GE.AND P2, PT, R2, R5, PT ;  /* 0x000000050200720c */ /* 0x000fe20003f46270 */
[----:B------:R-:W-:-:S12]  /*25f40*/  IMAD.MOV.U32 R4, RZ, RZ, R14 ;  /* 0x000000ffff047224 */ /* 0x000fd800078e000e */
[----:B------:R-:W-:Y:S05]  /*25f50*/  WARPSYNC.COLLECTIVE R15, `(.L_x_11728) ;  /* 0x000000000f087348 */ /* 0x000fea0003c00000 */
[----:B------:R0:W1:Y:S02]  /*25f60*/  SHFL.IDX P6, R14, R13, R12, R11 ;  /* 0x0000000c0d0e7389 */ /* 0x00006400000c000b */
[----:B01----:R-:W-:Y:S01]  /*25f70*/  ENDCOLLECTIVE ;  /* 0x000000000000791b */ /* 0x003fe20003800000 */
.L_x_11728:
        /* <DEDUP_REMOVED lines=16> */
.L_x_11729:
[----:B------:R-:W-:Y:S02]  /*26080*/  IMAD.MOV.U32 R13, RZ, RZ, R7 ;  /* 0x000000ffff0d7224 */ /* 0x000fe400078e0007 */
[----:B------:R-:W-:Y:S02]  /*26090*/  IMAD.MOV.U32 R12, RZ, RZ, 0x1 ;  /* 0x00000001ff0c7424 */ /* 0x000fe400078e00ff */
[----:B------:R-:W-:-:S07]  /*260a0*/  IMAD.MOV.U32 R2, RZ, RZ, R14 ;  /* 0x000000ffff027224 */ /* 0x000fce00078e000e */
[----:B------:R-:W-:Y:S05]  /*260b0*/  WARPSYNC.COLLECTIVE R15, `(.L_x_11730) ;  /* 0x000000000f087348 */ /* 0x000fea0003c00000 */
[----:B------:R0:W1:Y:S02]  /*260c0*/  SHFL.IDX P6, R14, R13, R12, R11 ;  /* 0x0000000c0d0e7389 */ /* 0x00006400000c000b */
[----:B01----:R-:W-:Y:S01]  /*260d0*/  ENDCOLLECTIVE ;  /* 0x000000000000791b */ /* 0x003fe20003800000 */
.L_x_11730:
[----:B------:R-:W-:Y:S01]  /*260e0*/  IMAD.MOV.U32 R13, RZ, RZ, R8 ;  /* 0x000000ffff0d7224 */ /* 0x000fe200078e0008 */
[----:B------:R-:W-:Y:S01]  /*260f0*/  @!P2 LEA R2, P4, R20, R2, 0x1 ;  /* 0x000000021402a211 */ /* 0x000fe200078808ff */
[----:B------:R-:W-:-:S12]  /*26100*/  IMAD.MOV.U32 R7, RZ, RZ, R14 ;  /* 0x000000ffff077224 */ /* 0x000fd800078e000e */
[----:B------:R-:W-:Y:S05]  /*26110*/  WARPSYNC.COLLECTIVE R15, `(.L_x_11731) ;  /* 0x000000000f087348 */ /* 0x000fea0003c00000 */
[----:B------:R0:W1:Y:S02]  /*26120*/  SHFL.IDX P6, R14, R13, R12, R11 ;  /* 0x0000000c0d0e7389 */ /* 0x00006400000c000b */
[----:B01----:R-:W-:Y:S01]  /*26130*/  ENDCOLLECTIVE ;  /* 0x000000000000791b */ /* 0x003fe20003800000 */
.L_x_11731:
[----:B------:R-:W-:-:S04]  /*26140*/  @!P2 IMAD.X R0, RZ, RZ, R0, P4 ;  /* 0x000000ffff00a224 */ /* 0x000fc800020e0600 */
[----:B------:R-:W-:-:S05]  /*26150*/  @!P2 IMAD.MOV.U32 R3, RZ, RZ, R0 ;  /* 0x000000ffff03a224 */ /* 0x000fca00078e0000 */
[----:B------:R-:W-:Y:S01]  /*26160*/  @!PT LDS RZ, [RZ] ;  /* 0x00000000fffff984 */ /* 0x000fe20000000800 */
[----:B------:R-:W-:Y:S01]  /*26170*/  @!PT LDS RZ, [RZ] ;  /* 0x00000000fffff984 */ /* 0x000fe20000000800 */
[----:B------:R-:W-:Y:S01]  /*26180*/  @!PT LDS RZ, [RZ] ;  /* 0x00000000fffff984 */ /* 0x000fe20000000800 */
[----:B------:R-:W-:Y:S04]  /*26190*/  @!P2 LDGSTS.E.BYPASS.LTC128B.128 [R9+0xe400], desc[UR40][R2.64], !P3 ;  /* 0x0e4000000209afae */ /* 0x000fe8000d901d68 */
[----:B------:R-:W-:Y:S04]  /*261a0*/  @!P2 LDGSTS.E.BYPASS.LTC128B.128 [R9+0x11400], desc[UR40][R2.64+0x40], !P0 ;  /* 0x114000400209afae */ /* 0x000fe8000c101d68 */
[----:B------:R0:W-:Y:S02]  /*261b0*/  @!P2 LDGSTS.E.BYPASS.LTC128B.128 [R9+0x14400], desc[UR40][R2.64+0x80], !P1 ;  /* 0x144000800209afae */ /* 0x0001e4000c901d68 */
[----:B0-----:R-:W-:Y:S01]  /*261c0*/  IMAD.MOV.U32 R2, RZ, RZ, R14 ;  /* 0x000000ffff027224 */ /* 0x001fe200078e000e */
[----:B------:R-:W-:Y:S06]  /*261d0*/  BRA `(.L_x_11732) ;  /* 0xffffffac006c7947 */ /* 0x000fec000383ffff */
.L_x_11579:
[----:B-1----:R1:W2:Y:S02]  /*261e0*/  SYNCS.PHASECHK.TRANS64.TRYWAIT P0, [R22+URZ+0x2d820], R3 ;  /* 0x02d82003160075a7 */ /* 0x0022a4000800017f */
[----:B--2---:R-:W-:Y:S05]  /*261f0*/  @!P0 NANOSLEEP.SYNCS 0x989680 ;  /* 0x009896800000895d */ /* 0x004fea0003900000 */
[----:B------:R-:W2:Y:S02]  /*26200*/  @!P0 SYNCS.PHASECHK.TRANS64 P0, [R22+URZ+0x2d820], R3 ;  /* 0x02d82003160085a7 */ /* 0x000ea4000800007f */
[----:B--2---:R-:W-:Y:S05]  /*26210*/  @!P0 BRA `(.L_x_11579) ;  /* 0xfffffffc00f08947 */ /* 0x004fea000383ffff */
[----:B------:R-:W-:Y:S05]  /*26220*/  BRA `(.L_x_11733) ;  /* 0xffffffac00d47947 */ /* 0x000fea000383ffff */
.L_x_11588:
[----:B-1----:R1:W2:Y:S02]  /*26230*/  SYNCS.PHASECHK.TRANS64.TRYWAIT P0, [R3+URZ+0x2d840], R2 ;  /* 0x02d84002030075a7 */ /* 0x0022a4000800017f */
[----:B--2---:R-:W-:Y:S05]  /*26240*/  @!P0 NANOSLEEP.SYNCS 0x989680 ;  /* 0x009896800000895d */ /* 0x004fea0003900000 */
[----:B------:R-:W2:Y:S02]  /*26250*/  @!P0 SYNCS.PHASECHK.TRANS64 P0, [R3+URZ+0x2d840], R2 ;  /* 0x02d84002030085a7 */ /* 0x000ea4000800007f */
[----:B--2---:R-:W-:Y:S05]  /*26260*/  @!P0 BRA `(.L_x_11588) ;  /* 0xfffffffc00f08947 */ /* 0x004fea000383ffff */
[----:B------:R-:W-:Y:S05]  /*26270*/  BRA `(.L_x_11734) ;  /* 0xffffffb0008c7947 */ /* 0x000fea000383ffff */
.L_x_11595:
[----:B0-----:R0:W1:Y:S02]  /*26280*/  SYNCS.PHASECHK.TRANS64.TRYWAIT P0, [R2+URZ+0x2d860], R3 ;  /* 0x02d86003020075a7 */ /* 0x001064000800017f */
[----:B-1----:R-:W-:Y:S05]  /*26290*/  @!P0 NANOSLEEP.SYNCS 0x989680 ;  /* 0x009896800000895d */ /* 0x002fea0003900000 */
[----:B------:R-:W1:Y:S02]  /*262a0*/  @!P0 SYNCS.PHASECHK.TRANS64 P0, [R2+URZ+0x2d860], R3 ;  /* 0x02d86003020085a7 */ /* 0x000e64000800007f */
[----:B-1----:R-:W-:Y:S05]  /*262b0*/  @!P0 BRA `(.L_x_11595) ;  /* 0xfffffffc00f08947 */ /* 0x002fea000383ffff */
[----:B------:R-:W-:Y:S05]  /*262c0*/  BRA `(.L_x_11735) ;  /* 0xffffffb400907947 */ /* 0x000fea000383ffff */
.L_x_11606:
[----:B0-----:R0:W2:Y:S02]  /*262d0*/  SYNCS.PHASECHK.TRANS64.TRYWAIT P0, [R4+URZ+0x2d840], R2 ;  /* 0x02d84002040075a7 */ /* 0x0010a4000800017f */
[----:B--2---:R-:W-:Y:S05]  /*262e0*/  @!P0 NANOSLEEP.SYNCS 0x989680 ;  /* 0x009896800000895d */ /* 0x004fea0003900000 */
[----:B------:R-:W2:Y:S02]  /*262f0*/  @!P0 SYNCS.PHASECHK.TRANS64 P0, [R4+URZ+0x2d840], R2 ;  /* 0x02d84002040085a7 */ /* 0x000ea4000800007f */
[----:B--2---:R-:W-:Y:S05]  /*26300*/  @!P0 BRA `(.L_x_11606) ;  /* 0xfffffffc00f08947 */ /* 0x004fea000383ffff */
[----:B------:R-:W-:Y:S05]  /*26310*/  BRA `(.L_x_11736) ;  /* 0xffffffbc00507947 */ /* 0x000fea000383ffff */
.L_x_11613:
[----:B0-----:R0:W1:Y:S02]  /*26320*/  SYNCS.PHASECHK.TRANS64.TRYWAIT P0, [R3+URZ+0x2d860], R27 ;  /* 0x02d8601b030075a7 */ /* 0x001064000800017f */
[----:B-1----:R-:W-:Y:S05]  /*26330*/  @!P0 NANOSLEEP.SYNCS 0x989680 ;  /* 0x009896800000895d */ /* 0x002fea0003900000 */
[----:B------:R-:W1:Y:S02]  /*26340*/  @!P0 SYNCS.PHASECHK.TRANS64 P0, [R3+URZ+0x2d860], R27 ;  /* 0x02d8601b030085a7 */ /* 0x000e64000800007f */
[----:B-1----:R-:W-:Y:S05]  /*26350*/  @!P0 BRA `(.L_x_11613) ;  /* 0xfffffffc00f08947 */ /* 0x002fea000383ffff */
[----:B------:R-:W-:Y:S05]  /*26360*/  BRA `(.L_x_11737) ;  /* 0xffffffc000547947 */ /* 0x000fea000383ffff */
.L_x_11624:
[----:B0-----:R0:W2:Y:S02]  /*26370*/  SYNCS.PHASECHK.TRANS64.TRYWAIT P0, [R4+URZ+0x2d840], R2 ;  /* 0x02d84002040075a7 */ /* 0x0010a4000800017f */
[----:B--2---:R-:W-:Y:S05]  /*26380*/  @!P0 NANOSLEEP.SYNCS 0x989680 ;  /* 0x009896800000895d */ /* 0x004fea0003900000 */
[----:B------:R-:W2:Y:S02]  /*26390*/  @!P0 SYNCS.PHASECHK.TRANS64 P0, [R4+URZ+0x2d840], R2 ;  /* 0x02d84002040085a7 */ /* 0x000ea4000800007f */
[----:B--2---:R-:W-:Y:S05]  /*263a0*/  @!P0 BRA `(.L_x_11624) ;  /* 0xfffffffc00f08947 */ /* 0x004fea000383ffff */
[----:B------:R-:W-:Y:S05]  /*263b0*/  BRA `(.L_x_11738) ;  /* 0xffffffc400e87947 */ /* 0x000fea000383ffff */
.L_x_11631:
[----:B0-----:R0:W1:Y:S02]  /*263c0*/  SYNCS.PHASECHK.TRANS64.TRYWAIT P0, [R3+URZ+0x2d860], R7 ;  /* 0x02d86007030075a7 */ /* 0x001064000800017f */
[----:B-1----:R-:W-:Y:S05]  /*263d0*/  @!P0 NANOSLEEP.SYNCS 0x989680 ;  /* 0x009896800000895d */ /* 0x002fea0003900000 */
[----:B------:R-:W1:Y:S02]  /*263e0*/  @!P0 SYNCS.PHASECHK.TRANS64 P0, [R3+URZ+0x2d860], R7 ;  /* 0x02d86007030085a7 */ /* 0x000e64000800007f */
[----:B-1----:R-:W-:Y:S05]  /*263f0*/  @!P0 BRA `(.L_x_11631) ;  /* 0xfffffffc00f08947 */ /* 0x002fea000383ffff */
[----:B------:R-:W-:Y:S05]  /*26400*/  BRA `(.L_x_11739) ;  /* 0xffffffc800ec7947 */ /* 0x000fea000383ffff */
.L_x_11644:
[----:B-1----:R1:W2:Y:S02]  /*26410*/  SYNCS.PHASECHK.TRANS64.TRYWAIT P0, [R3+URZ+0x2d860], R0 ;  /* 0x02d86000030075a7 */ /* 0x0022a4000800017f */
[----:B--2---:R-:W-:Y:S05]  /*26420*/  @!P0 NANOSLEEP.SYNCS 0x989680 ;  /* 0x009896800000895d */ /* 0x004fea0003900000 */
[----:B------:R-:W2:Y:S02]  /*26430*/  @!P0 SYNCS.PHASECHK.TRANS64 P0, [R3+URZ+0x2d860], R0 ;  /* 0x02d86000030085a7 */ /* 0x000ea4000800007f */
[----:B--2---:R-:W-:Y:S05]  /*26440*/  @!P0 BRA `(.L_x_11644) ;  /* 0xfffffffc00f08947 */ /* 0x004fea000383ffff */
[----:B------:R-:W-:Y:S05]  /*26450*/  BRA `(.L_x_11740) ;  /* 0xffffffd000687947 */ /* 0x000fea000383ffff */
.L_x_11653:
[----:B------:R-:W-:Y:S01]  /*26460*/  BSSY B0, `(.L_x_11741) ;  /* 0x0000008000007945 */ /* 0x000fe20003800000 */
[----:B------:R-:W-:Y:S02]  /*26470*/  IMAD.MOV.U32 R13, RZ, RZ, R16 ;  /* 0x000000ffff0d7224 */ /* 0x000fe400078e0010 */
[----:B0-----:R-:W-:Y:S02]  /*26480*/  IMAD.MOV.U32 R12, RZ, RZ, RZ ;  /* 0x000000ffff0c7224 */ /* 0x001fe400078e00ff */
[----:B------:R-:W-:Y:S02]  /*26490*/  IMAD.MOV.U32 R11, RZ, RZ, 0x1f ;  /* 0x0000001fff0b7424 */ /* 0x000fe400078e00ff */
[----:B------:R-:W-:-:S07]  /*264a0*/  IMAD.MOV.U32 R15, RZ, RZ, -0x1 ;  /* 0xffffffffff0f7424 */ /* 0x000fce00078e00ff */
[----:B-1----:R-:W-:Y:S05]  /*264b0*/  WARPSYNC.COLLECTIVE R15, `(.L_x_11742) ;  /* 0x000000000f087348 */ /* 0x002fea0003c00000 */
[----:B------:R0:W2:Y:S02]  /*264c0*/  SHFL.IDX P6, R14, R13, R12, R11 ;  /* 0x0000000c0d0e7389 */ /* 0x0000a400000c000b */
[----:B012---:R-:W-:Y:S01]  /*264d0*/  ENDCOLLECTIVE ;  /* 0x000000000000791b */ /* 0x007fe20003800000 */
.L_x_11742:
[----:B------:R-:W-:Y:S05]  /*264e0*/  BSYNC B0 ;  /* 0x0000000000007941 */ /* 0x000fea0003800000 */
.L_x_11741:
        /* <DEDUP_REMOVED lines=10> */
.L_x_11743:
        /* <DEDUP_REMOVED lines=16> */
.L_x_11744:
        /* <DEDUP_REMOVED lines=8> */
.L_x_11745:
[----:B------:R-:W-:Y:S01]  /*26710*/  IMAD.MOV.U32 R12, RZ, RZ, 0x4 ;  /* 0x00000004ff0c7424 */ /* 0x000fe200078e00ff */
[----:B------:R-:W-:-:S05]  /*26720*/  SEL R5, R14, RZ, P0 ;  /* 0x000000ff0e057207 */ /* 0x000fca0000000000 */
[----:B------:R-:W-:-:S04]  /*26730*/  IMAD.IADD R5, R4, 0x1, R5 ;  /* 0x0000000104057824 */ /* 0x000fc800078e0205 */
[----:B------:R-:W-:-:S07]  /*26740*/  IMAD.MOV.U32 R13, RZ, RZ, R5 ;  /* 0x000000ffff0d7224 */ /* 0x000fce00078e0005 */
[----:B------:R-:W-:Y:S05]  /*26750*/  WARPSYNC.COLLECTIVE R15, `(.L_x_11746) ;  /* 0x000000000f087348 */ /* 0x000fea0003c00000 */
[----:B------:R0:W1:Y:S02]  /*26760*/  SHFL.UP P6, R14, R13, R12, R11 ;  /* 0x0400000c0d0e7389 */ /* 0x00006400000c000b */
[----:B01----:R-:W-:Y:S01]  /*26770*/  ENDCOLLECTIVE ;  /* 0x000000000000791b */ /* 0x003fe20003800000 */
.L_x_11746:
[----:B------:R-:W-:Y:S01]  /*26780*/  IMAD.MOV.U32 R12, RZ, RZ, 0x8 ;  /* 0x00000008ff0c7424 */ /* 0x000fe200078e00ff */
[----:B------:R-:W-:-:S05]  /*26790*/  SEL R6, R14, RZ, P1 ;  /* 0x000000ff0e067207 */ /* 0x000fca0000800000 */
[----:B------:R-:W-:-:S04]  /*267a0*/  IMAD.IADD R6, R5, 0x1, R6 ;  /* 0x0000000105067824 */ /* 0x000fc800078e0206 */
[----:B------:R-:W-:-:S07]  /*267b0*/  IMAD.MOV.U32 R13, RZ, RZ, R6 ;  /* 0x000000ffff0d7224 */ /* 0x000fce00078e0006 */
[----:B------:R-:W-:Y:S05]  /*267c0*/  WARPSYNC.COLLECTIVE R15, `(.L_x_11747) ;  /* 0x000000000f087348 */ /* 0x000fea0003c00000 */
[----:B------:R0:W1:Y:S02]  /*267d0*/  SHFL.UP P6, R14, R13, R12, R11 ;  /* 0x0400000c0d0e7389 */ /* 0x00006400000c000b */
[----:B01----:R-:W-:Y:S01]  /*267e0*/  ENDCOLLECTIVE ;  /* 0x000000000000791b */ /* 0x003fe20003800000 */
.L_x_11747:
[----:B------:R-:W-:Y:S01]  /*267f0*/  IMAD.MOV.U32 R12, RZ, RZ, 0x10 ;  /* 0x00000010ff0c7424 */ /* 0x000fe200078e00ff */
[----:B------:R-:W-:-:S05]  /*26800*/  SEL R3, R14, RZ, P2 ;  /* 0x000000ff0e037207 */ /* 0x000fca0001000000 */
[----:B------:R-:W-:-:S04]  /*26810*/  IMAD.IADD R4, R6, 0x1, R3 ;  /* 0x0000000106047824 */ /* 0x000fc800078e0203 */
[----:B------:R-:W-:-:S07]  /*26820*/  IMAD.MOV.U32 R13, RZ, RZ, R4 ;  /* 0x000000ffff0d7224 */ /* 0x000fce00078e0004 */
[----:B------:R-:W-:Y:S05]  /*26830*/  WARPSYNC.COLLECTIVE R15, `(.L_x_11748) ;  /* 0x000000000f087348 */ /* 0x000fea0003c00000 */
[----:B------:R0:W1:Y:S02]  /*26840*/  SHFL.UP P6, R14, R13, R12, R11 ;  /* 0x0400000c0d0e7389 */ /* 0x00006400000c000b */
[----:B01----:R-:W-:Y:S01]  /*26850*/  ENDCOLLECTIVE ;  /* 0x000000000000791b */ /* 0x003fe20003800000 */
.L_x_11748:
        /* <DEDUP_REMOVED lines=8> */
.L_x_11749:
[----:B------:R-:W-:Y:S05]  /*268e0*/  BRA `(.L_x_11750) ;  /* 0xffffffd400207947 */ /* 0x000fea000383ffff */
.L_x_11658:
[----:B------:R-:W-:Y:S01]  /*268f0*/  BSSY B0, `(.L_x_11751) ;  /* 0x0000008000007945 */ /* 0x000fe20003800000 */
[----:B-----5:R-:W-:Y:S02]  /*26900*/  IMAD.MOV.U32 R13, RZ, RZ, R2 ;  /* 0x000000ffff0d7224 */ /* 0x020fe400078e0002 */
[----:B0-----:R-:W-:Y:S02]  /*26910*/  IMAD.MOV.U32 R12, RZ, RZ, 0x1 ;  /* 0x00000001ff0c7424 */ /* 0x001fe400078e00ff */
[----:B------:R-:W-:Y:S02]  /*26920*/  IMAD.MOV.U32 R11, RZ, RZ, RZ ;  /* 0x000000ffff0b7224 */ /* 0x000fe400078e00ff */
[----:B------:R-:W-:-:S07]  /*26930*/  IMAD.MOV.U32 R15, RZ, RZ, -0x1 ;  /* 0xffffffffff0f7424 */ /* 0x000fce00078e00ff */
[----:B-12---:R-:W-:Y:S05]  /*26940*/  WARPSYNC.COLLECTIVE R15, `(.L_x_11752) ;  /* 0x000000000f087348 */ /* 0x006fea0003c00000 */
[----:B------:R0:W3:Y:S02]  /*26950*/  SHFL.UP P6, R14, R13, R12, R11 ;  /* 0x0400000c0d0e7389 */ /* 0x0000e400000c000b */
[----:B0123--:R-:W-:Y:S01]  /*26960*/  ENDCOLLECTIVE ;  /* 0x000000000000791b */ /* 0x00ffe20003800000 */
.L_x_11752:
[----:B------:R-:W-:Y:S05]  /*26970*/  BSYNC B0 ;  /* 0x0000000000007941 */ /* 0x000fea0003800000 */
.L_x_11751:
[----:B------:R-:W-:Y:S01]  /*26980*/  LOP3.LUT P4, RZ, R23, 0x1, RZ, 0xc0, !PT ;  /* 0x0000000117ff7812 */ /* 0x000fe2000788c0ff */
[----:B------:R-:W-:Y:S02]  /*26990*/  IMAD.MOV.U32 R12, RZ, RZ, 0x2 ;  /* 0x00000002ff0c7424 */ /* 0x000fe400078e00ff */
[----:B------:R-:W-:Y:S01]  /*269a0*/  IMAD.MOV.U32 R11, RZ, RZ, RZ ;  /* 0x000000ffff0b7224 */ /* 0x000fe200078e00ff */
[----:B------:R-:W-:Y:S01]  /*269b0*/  SEL R13, R14, RZ, P4 ;  /* 0x000000ff0e0d7207 */ /* 0x000fe20002000000 */
[----:B------:R-:W-:-:S04]  /*269c0*/  IMAD.MOV.U32 R15, RZ, RZ, -0x1 ;  /* 0xffffffffff0f7424 */ /* 0x000fc800078e00ff */
[----:B------:R-:W-:-:S07]  /*269d0*/  IMAD.IADD R13, R2, 0x1, R13 ;  /* 0x00000001020d7824 */ /* 0x000fce00078e020d */
[----:B------:R-:W-:Y:S05]  /*269e0*/  WARPSYNC.COLLECTIVE R15, `(.L_x_11753) ;  /* 0x000000000f087348 */ /* 0x000fea0003c00000 */
[----:B------:R0:W1:Y:S02]  /*269f0*/  SHFL.UP P6, R14, R13, R12, R11 ;  /* 0x0400000c0d0e7389 */ /* 0x00006400000c000b */
[----:B01----:R-:W-:Y:S01]  /*26a00*/  ENDCOLLECTIVE ;  /* 0x000000000000791b */ /* 0x003fe20003800000 */
.L_x_11753:
[----:B------:R-:W-:Y:S01]  /*26a10*/  IMAD.MOV.U32 R12, RZ, RZ, 0x4 ;  /* 0x00000004ff0c7424 */ /* 0x000fe200078e00ff */
[----:B------:R-:W-:-:S05]  /*26a20*/  SEL R14, R14, RZ, P0 ;  /* 0x000000ff0e0e7207 */ /* 0x000fca0000000000 */
[----:B------:R-:W-:-:S04]  /*26a30*/  IMAD.IADD R3, R13, 0x1, R14 ;  /* 0x000000010d037824 */ /* 0x000fc800078e020e */
[----:B------:R-:W-:-:S07]  /*26a40*/  IMAD.MOV.U32 R13, RZ, RZ, R3 ;  /* 0x000000ffff0d7224 */ /* 0x000fce00078e0003 */
[----:B------:R-:W-:Y:S05]  /*26a50*/  WARPSYNC.COLLECTIVE R15, `(.L_x_11754) ;  /* 0x000000000f087348 */ /* 0x000fea0003c00000 */
[----:B------:R0:W1:Y:S02]  /*26a60*/  SHFL.UP P6, R14, R13, R12, R11 ;  /* 0x0400000c0d0e7389 */ /* 0x00006400000c000b */
[----:B01----:R-:W-:Y:S01]  /*26a70*/  ENDCOLLECTIVE ;  /* 0x000000000000791b */ /* 0x003fe20003800000 */
.L_x_11754:
[----:B------:R-:W-:Y:S01]  /*26a80*/  IMAD.MOV.U32 R12, RZ, RZ, 0x8 ;  /* 0x00000008ff0c7424 */ /* 0x000fe200078e00ff */
[----:B------:R-:W-:-:S05]  /*26a90*/  SEL R4, R14, RZ, P1 ;  /* 0x000000ff0e047207 */ /* 0x000fca0000800000 */
[----:B------:R-:W-:-:S04]  /*26aa0*/  IMAD.IADD R4, R3, 0x1, R4 ;  /* 0x0000000103047824 */ /* 0x000fc800078e0204 */
[----:B------:R-:W-:-:S07]  /*26ab0*/  IMAD.MOV.U32 R13, RZ, RZ, R4 ;  /* 0x000000ffff0d7224 */ /* 0x000fce00078e0004 */
[----:B------:R-:W-:Y:S05]  /*26ac0*/  WARPSYNC.COLLECTIVE R15, `(.L_x_11755) ;  /* 0x000000000f087348 */ /* 0x000fea0003c00000 */
[----:B------:R0:W1:Y:S02]  /*26ad0*/  SHFL.UP P6, R14, R13, R12, R11 ;  /* 0x0400000c0d0e7389 */ /* 0x00006400000c000b */
[----:B01----:R-:W-:Y:S01]  /*26ae0*/  ENDCOLLECTIVE ;  /* 0x000000000000791b */ /* 0x003fe20003800000 */
.L_x_11755:
[----:B------:R-:W-:Y:S01]  /*26af0*/  IMAD.MOV.U32 R12, RZ, RZ, 0x10 ;  /* 0x00000010ff0c7424 */ /* 0x000fe200078e00ff */
[----:B------:R-:W-:-:S05]  /*26b00*/  SEL R5, R14, RZ, P2 ;  /* 0x000000ff0e057207 */ /* 0x000fca0001000000 */
[----:B------:R-:W-:-:S04]  /*26b10*/  IMAD.IADD R5, R4, 0x1, R5 ;  /* 0x0000000104057824 */ /* 0x000fc800078e0205 */
[----:B------:R-:W-:-:S07]  /*26b20*/  IMAD.MOV.U32 R13, RZ, RZ, R5 ;  /* 0x000000ffff0d7224 */ /* 0x000fce00078e0005 */
[----:B------:R-:W-:Y:S05]  /*26b30*/  WARPSYNC.COLLECTIVE R15, `(.L_x_11756) ;  /* 0x000000000f087348 */ /* 0x000fea0003c00000 */
[----:B------:R0:W1:Y:S02]  /*26b40*/  SHFL.UP P6, R14, R13, R12, R11 ;  /* 0x0400000c0d0e7389 */ /* 0x00006400000c000b */
[----:B01----:R-:W-:Y:S01]  /*26b50*/  ENDCOLLECTIVE ;  /* 0x000000000000791b */ /* 0x003fe20003800000 */
.L_x_11756:
        /* <DEDUP_REMOVED lines=8> */
.L_x_11757:
[----:B------:R-:W-:Y:S05]  /*26be0*/  BRA `(.L_x_11758) ;  /* 0xffffffd000fc7947 */ /* 0x000fea000383ffff */
.L_x_11660:
[----:B------:R-:W-:Y:S01]  /*26bf0*/  BSSY B0, `(.L_x_11759) ;  /* 0x0000006000007945 */ /* 0x000fe20003800000 */
[----:B------:R-:W-:Y:S01]  /*26c00*/  PLOP3.LUT P6, PT, P6, PT, PT, 0x8, 0x0 ;  /* 0x000000000000781c */ /* 0x000fe200037ce170 */
[----:B------:R-:W-:-:S12]  /*26c10*/  IMAD.MOV.U32 R15, RZ, RZ, -0x1 ;  /* 0xffffffffff0f7424 */ /* 0x000fd800078e00ff */
[----:B01----:R-:W-:Y:S05]  /*26c20*/  WARPSYNC.COLLECTIVE R15, `(.L_x_11760) ;  /* 0x000000000f087348 */ /* 0x003fea0003c00000 */
[----:B------:R-:W-:Y:S01]  /*26c30*/  VOTE.ANY R14, PT, P6 ;  /* 0x00000000000e7806 */ /* 0x000fe200030e0100 */
[----:B01----:R-:W-:Y:S06]  /*26c40*/  ENDCOLLECTIVE ;  /* 0x000000000000791b */ /* 0x003fec0003800000 */
.L_x_11760:
[----:B------:R-:W-:Y:S05]  /*26c50*/  BSYNC B0 ;  /* 0x0000000000007941 */ /* 0x000fea0003800000 */
.L_x_11759:
        /* <DEDUP_REMOVED lines=9> */
.L_x_11761:
[----:B------:R-:W-:Y:S01]  /*26cf0*/  IMAD.MOV.U32 R17, RZ, RZ, R14 ;  /* 0x000000ffff117224 */ /* 0x000fe200078e000e */
[----:B------:R-:W-:Y:S06]  /*26d00*/  BRA `(.L_x_11762) ;  /* 0xffffffd000ec7947 */ /* 0x000fec000383ffff */
.L_x_11662:
[----:B------:R-:W-:Y:S01]  /*26d10*/  BSSY B0, `(.L_x_11763) ;  /* 0x0000007000007945 */ /* 0x000fe20003800000 */
[----:B------:R-:W-:Y:S02]  /*26d20*/  IMAD.MOV.U32 R13, RZ, RZ, R3 ;  /* 0x000000ffff0d7224 */ /* 0x000fe400078e0003 */
[----:B------:R-:W-:Y:S02]  /*26d30*/  IMAD.MOV.U32 R11, RZ, RZ, 0x1f ;  /* 0x0000001fff0b7424 */ /* 0x000fe400078e00ff */
[----:B------:R-:W-:-:S07]  /*26d40*/  IMAD.MOV.U32 R15, RZ, RZ, -0x1 ;  /* 0xffffffffff0f7424 */ /* 0x000fce00078e00ff */
[----:B-123--:R-:W-:Y:S05]  /*26d50*/  WARPSYNC.COLLECTIVE R15, `(.L_x_11764) ;  /* 0x000000000f087348 */ /* 0x00efea0003c00000 */
[----:B------:R0:W4:Y:S02]  /*26d60*/  SHFL.IDX P6, R14, R13, R12, R11 ;  /* 0x0000000c0d0e7389 */ /* 0x00012400000c000b */
[----:B01234-:R-:W-:Y:S01]  /*26d70*/  ENDCOLLECTIVE ;  /* 0x000000000000791b */ /* 0x01ffe20003800000 */
.L_x_11764:
[----:B------:R-:W-:Y:S05]  /*26d80*/  BSYNC B0 ;  /* 0x0000000000007941 */ /* 0x000fea0003800000 */
.L_x_11763:
[----:B------:R-:W-:Y:S01]  /*26d90*/  IMAD.MOV.U32 R5, RZ, RZ, R14 ;  /* 0x000000ffff057224 */ /* 0x000fe200078e000e */
[----:B------:R-:W-:Y:S06]  /*26da0*/  BRA `(.L_x_11661) ;  /* 0xffffffd000e07947 */ /* 0x000fec000383ffff */
.L_x_11666:
[----:B-1----:R1:W3:Y:S02]  /*26db0*/  SYNCS.PHASECHK.TRANS64.TRYWAIT P0, [R7+URZ+0x2d820], R0 ;  /* 0x02d82000070075a7 */ /* 0x0022e4000800017f */
[----:B---3--:R-:W-:Y:S05]  /*26dc0*/  @!P0 NANOSLEEP.SYNCS 0x989680 ;  /* 0x009896800000895d */ /* 0x008fea0003900000 */
[----:B------:R-:W3:Y:S02]  /*26dd0*/  @!P0 SYNCS.PHASECHK.TRANS64 P0, [R7+URZ+0x2d820], R0 ;  /* 0x02d82000070085a7 */ /* 0x000ee4000800007f */
[----:B---3--:R-:W-:Y:S05]  /*26de0*/  @!P0 BRA `(.L_x_11666) ;  /* 0xfffffffc00f08947 */ /* 0x008fea000383ffff */
[----:B------:R-:W-:Y:S05]  /*26df0*/  BRA `(.L_x_11765) ;  /* 0xffffffd800547947 */ /* 0x000fea000383ffff */
.L_x_11667:
        /* <DEDUP_REMOVED lines=11> */
.L_x_11767:
[----:B------:R-:W-:Y:S05]  /*26eb0*/  BSYNC B0 ;  /* 0x0000000000007941 */ /* 0x000fea0003800000 */
.L_x_11766:
[----:B------:R-:W-:Y:S05]  /*26ec0*/  BRA `(.L_x_11768) ;  /* 0xffffffd8003c7947 */ /* 0x000fea000383ffff */
.L_x_11668:
[----:B------:R-:W-:Y:S01]  /*26ed0*/  BSSY B0, `(.L_x_11769) ;  /* 0x0000006000007945 */ /* 0x000fe20003800000 */
[----:B------:R-:W-:-:S07]  /*26ee0*/  IMAD.MOV.U32 R15, RZ, RZ, -0x1 ;  /* 0xffffffffff0f7424 */ /* 0x000fce00078e00ff */
[----:B012---:R-:W-:Y:S05]  /*26ef0*/  WARPSYNC.COLLECTIVE R15, `(.L_x_11770) ;  /* 0x000000000f0c7348 */ /* 0x007fea0003c00000 */
[----:B------:R-:W-:Y:S02]  /*26f00*/  ELECT P6, UR62, PT ;  /* 0x00000000003e782f */ /* 0x000fe400038c0000 */
[----:B------:R-:W-:Y:S01]  /*26f10*/  MOV R14, UR62 ;  /* 0x0000003e000e7c02 */ /* 0x000fe20008000f00 */
[----:B012---:R-:W-:Y:S10]  /*26f20*/  ENDCOLLECTIVE ;  /* 0x000000000000791b */ /* 0x007ff40003800000 */
.L_x_11770:
[----:B------:R-:W-:Y:S05]  /*26f30*/  BSYNC B0 ;  /* 0x0000000000007941 */ /* 0x000fea0003800000 */
.L_x_11769:
[----:B------:R-:W-:Y:S05]  /*26f40*/  BRA `(.L_x_11771) ;  /* 0xffffffd800307947 */ /* 0x000fea000383ffff */
.L_x_11670:
[----:B-1----:R1:W3:Y:S02]  /*26f50*/  SYNCS.PHASECHK.TRANS64.TRYWAIT P0, [R5+URZ], R4 ;  /* 0x00000004050075a7 */ /* 0x0022e4000800017f */
[----:B---3--:R-:W-:Y:S05]  /*26f60*/  @!P0 NANOSLEEP.SYNCS 0x989680 ;  /* 0x009896800000895d */ /* 0x008fea0003900000 */
[----:B------:R-:W3:Y:S02]  /*26f70*/  @!P0 SYNCS.PHASECHK.TRANS64 P0, [R5+URZ], R4 ;  /* 0x00000004050085a7 */ /* 0x000ee4000800007f */
[----:B---3--:R-:W-:Y:S05]  /*26f80*/  @!P0 BRA `(.L_x_11670) ;  /* 0xfffffffc00f08947 */ /* 0x008fea000383ffff */
[----:B------:R-:W-:Y:S05]  /*26f90*/  BRA `(.L_x_11772) ;  /* 0xffffffd800647947 */ /* 0x000fea000383ffff */
.L_x_11671:
[----:B---3--:R3:W4:Y:S02]  /*26fa0*/  SYNCS.PHASECHK.TRANS64.TRYWAIT P0, [R3+URZ], R0 ;  /* 0x00000000030075a7 */ /* 0x008724000800017f */
[----:B----4-:R-:W-:Y:S05]  /*26fb0*/  @!P0 NANOSLEEP.SYNCS 0x989680 ;  /* 0x009896800000895d */ /* 0x010fea0003900000 */
[----:B------:R-:W4:Y:S02]  /*26fc0*/  @!P0 SYNCS.PHASECHK.TRANS64 P0, [R3+URZ], R0 ;  /* 0x00000000030085a7 */ /* 0x000f24000800007f */
[----:B----4-:R-:W-:Y:S05]  /*26fd0*/  @!P0 BRA `(.L_x_11671) ;  /* 0xfffffffc00f08947 */ /* 0x010fea000383ffff */
[----:B------:R-:W-:Y:S05]  /*26fe0*/  BRA `(.L_x_11773) ;  /* 0xffffffd800587947 */ /* 0x000fea000383ffff */
.L_x_11673:
[----:B-1----:R1:W3:Y:S02]  /*26ff0*/  SYNCS.PHASECHK.TRANS64.TRYWAIT P0, [R5+URZ], R4 ;  /* 0x00000004050075a7 */ /* 0x0022e4000800017f */
[----:B---3--:R-:W-:Y:S05]  /*27000*/  @!P0 NANOSLEEP.SYNCS 0x989680 ;  /* 0x009896800000895d */ /* 0x008fea0003900000 */
[----:B------:R-:W3:Y:S02]  /*27010*/  @!P0 SYNCS.PHASECHK.TRANS64 P0, [R5+URZ], R4 ;  /* 0x00000004050085a7 */ /* 0x000ee4000800007f */
[----:B---3--:R-:W-:Y:S05]  /*27020*/  @!P0 BRA `(.L_x_11673) ;  /* 0xfffffffc00f08947 */ /* 0x008fea000383ffff */
[----:B------:R-:W-:Y:S05]  /*27030*/  BRA `(.L_x_11774) ;  /* 0xffffffd8005c7947 */ /* 0x000fea000383ffff */
.L_x_11775:
        /* <DEDUP_REMOVED lines=12> */
.L_x_15324:


//--------------------- .text._ZN7cutlass13device_kernelIN5flash11enable_sm90INS1_16FlashAttnFwdSm90INS1_25CollectiveMainloopFwdSm90ILi2EN4cute5tupleIJNS5_1CILi1EEES8_S8_EEENS6_IJNS7_ILi192EEENS7_ILi144EEENS7_ILi96EEEEEELi96ENS_10bfloat16_tEfNS_4arch4Sm90ELb1ELb0ELb1ELb0ELb0ELb0ELb0ELb0ELb1ELb1ELb0ELb0EEENS1_21CollectiveEpilogueFwdINS6_IJSA_SC_SB_EEES9_SE_SG_Li384ELb0ELb1ELb0ELb0EEENS1_30DynamicPersistentTileSchedulerILi384ELi128ELb0ELb1ELb1EEEEEEEEEvNT_6ParamsE --------------------------
	.section	.text._ZN7cutlass13device_kernelIN5flash11enable_sm90INS1_16FlashAttnFwdSm90INS1_25CollectiveMainloopFwdSm90ILi2EN4cute5tupleIJNS5_1CILi1EEES8_S8_EEENS6_IJNS7_ILi192EEENS7_ILi144EEENS7_ILi96EEEEEELi96ENS_10bfloat16_tEfNS_4arch4Sm90ELb1ELb0ELb1ELb0ELb0ELb0ELb0ELb0ELb1ELb1ELb0ELb0EEENS1_21CollectiveEpilogueFwdINS6_IJSA_SC_SB_EEES9_SE_SG_Li384ELb0ELb1ELb0ELb0EEENS1_30DynamicPersistentTileSchedulerILi384ELi128ELb0ELb1ELb1EEEEEEEEEvNT_6ParamsE,"ax",@progbits
	.align	128
.text._ZN7cutlass13device_kernelIN5flash11enable_sm90INS1_16FlashAttnFwdSm90INS1_25CollectiveMainloopFwdSm90ILi2EN4cute5tupleIJNS5_1CILi1EEES8_S8_EEENS6_IJNS7_ILi192EEENS7_ILi144EEENS7_ILi96EEEEEELi96ENS_10bfloat16_tEfNS_4arch4Sm90ELb1ELb0ELb1ELb0ELb0ELb0ELb0ELb0ELb1ELb1ELb0ELb0EEENS1_21CollectiveEpilogueFwdINS6_IJSA_SC_SB_EEES9_SE_SG_Li384ELb0ELb1ELb0ELb0EEENS1_30DynamicPersistentTileSchedulerILi384ELi128ELb0ELb1ELb1EEEEEEEEEvNT_6ParamsE:
        .type           _ZN7cutlass13device_kernelIN5flash11enable_sm90INS1_16FlashAttnFwdSm90INS1_25CollectiveMainloopFwdSm90ILi2EN4cute5tupleIJNS5_1CILi1EEES8_S8_EEENS6_IJNS7_ILi192EEENS7_ILi144EEENS7_ILi96EEEEEELi96ENS_10bfloat16_tEfNS_4arch4Sm90ELb1ELb0ELb1ELb0ELb0ELb0ELb0ELb0ELb1ELb1ELb0ELb0EEENS1_21CollectiveEpilogueFwdINS6_IJSA_SC_SB_EEES9_SE_SG_Li384ELb0ELb1ELb0ELb0EEENS1_30DynamicPersistentTileSchedulerILi384ELi128ELb0ELb1ELb1EEEEEEEEEvNT_6ParamsE,@function
        .size           _ZN7cutlass13device_kernelIN5flash11enable_sm90INS1_16FlashAttnFwdSm90INS1_25CollectiveMainloopFwdSm90ILi2EN4cute5tupleIJNS5_1CILi1EEES8_S8_EEENS6_IJNS7_ILi192EEENS7_ILi144EEENS7_ILi96EEEEEELi96ENS_10bfloat16_tEfNS_4arch4Sm90ELb1ELb0ELb1ELb0ELb0ELb0ELb0ELb0ELb1ELb1ELb0ELb0EEENS1_21CollectiveEpilogueFwdINS6_IJSA_SC_SB_EEES9_SE_SG_Li384ELb0ELb1ELb0ELb0EEENS1_30DynamicPersistentTileSchedulerILi384ELi128ELb0ELb1ELb1EEEEEEEEEvNT_6ParamsE,(.L_x_15325 - _ZN7cutlass13device_kernelIN5flash11enable_sm90INS1_16FlashAttnFwdSm90INS1_25CollectiveMainloopFwdSm90ILi2EN4cute5tupleIJNS5_1CILi1EEES8_S8_EEENS6_IJNS7_ILi192EEENS7_ILi144EEENS7_ILi96EEEEEELi96ENS_10bfloat16_tEfNS_4arch4Sm90ELb1ELb0ELb1ELb0ELb0ELb0ELb0ELb0ELb1ELb1ELb0ELb0EEENS1_21CollectiveEpilogueFwdINS6_IJSA_SC_SB_EEES9_SE_SG_Li384ELb0ELb1ELb0ELb0EEENS1_30DynamicPersistentTileSchedulerILi384ELi128ELb0ELb1ELb1EEEEEEEEEvNT_6ParamsE)
        .other          _ZN7cutlass13device_kernelIN5flash11enable_sm90INS1_16FlashAttnFwdSm90INS1_25CollectiveMainloopFwdSm90ILi2EN4cute5tupleIJNS5_1CILi1EEES8_S8_EEENS6_IJNS7_ILi192EEENS7_ILi144EEENS7_ILi96EEEEEELi96ENS_10bfloat16_tEfNS_4arch4Sm90ELb1ELb0ELb1ELb0ELb0ELb0ELb0ELb0ELb1ELb1ELb0ELb0EEENS1_21CollectiveEpilogueFwdINS6_IJSA_SC_SB_EEES9_SE_SG_Li384ELb0ELb1ELb0ELb0EEENS1_30DynamicPersistentTileSchedulerILi384ELi128ELb0ELb1ELb1EEEEEEEEEvNT_6ParamsE,@"STO_CUDA_ENTRY STV_DEFAULT"
_ZN7cutlass13device_kernelIN5flash11enable_sm90INS1_16FlashAttnFwdSm90INS1_25CollectiveMainloopFwdSm90ILi2EN4cute5tupleIJNS5_1CILi1EEES8_S8_EEENS6_IJNS7_ILi192EEENS7_ILi144EEENS7_ILi96EEEEEELi96ENS_10bfloat16_tEfNS_4arch4Sm90ELb1ELb0ELb1ELb0ELb0ELb0ELb0ELb0ELb1ELb1ELb0ELb0EEENS1_21CollectiveEpilogueFwdINS6_IJSA_SC_SB_EEES9_SE_SG_Li384ELb0ELb1ELb0ELb0EEENS1_30DynamicPersistentTileSchedulerILi384ELi128ELb0ELb1ELb1EEEEEEEEEvNT_6ParamsE:
        /* <DEDUP_REMOVED lines=18> */
.L_x_11777:
[----:B------:R-:W-:Y:S05]  /*0120*/  BSYNC B0 ;  /* 0x0000000000007941 */ /* 0x000fea0003800000 */
.L_x_11776:
        /* <DEDUP_REMOVED lines=41> */
.L_x_11778:
        /* <DEDUP_REMOVED lines=22> */
.L_x_11779:
        /* <DEDUP_REMOVED lines=18> */
.L_x_11780:
        /* <DEDUP_REMOVED lines=22> */
.L_x_11781:
        /* <DEDUP_REMOVED lines=22> */
.L_x_11782:
        /* <DEDUP_REMOVED lines=8> */
.L_x_11784:
[----:B------:R-:W-:-:S08]  /*0980*/  NOP ;  /* 0x0000000000007918 */ /* 0x000fd00000000000 */
[----:B------:R-:W1:Y:S02]  /*0990*/  USETMAXREG.TRY_ALLOC.CTAPOOL UP0, 0xa0 ;  /* 0x000000a0000079c8 */ /* 0x000e640008000600 */
[----:B-1----:R-:W-:-:S13]  /*09a0*/  PLOP3.LUT P0, PT, PT, PT, UP0, 0x80, 0x0 ;  /* 0x000000000000781c */ /* 0x002fda0003f0f008 */
[----:B------:R-:W-:Y:S05]  /*09b0*/  @!P0 BRA `(.L_x_11784) ;  /* 0xfffffffc00f08947 */ /* 0x000fea000383ffff */
[----:B0-----:R-:W0:Y:S01]  /*09c0*/  S2R R2, SR_TID.X ;  /* 0x0000000000027919 */ /* 0x001e220000002100 */
        /* <DEDUP_REMOVED lines=9> */
[----:B------:R-:W2:Y:S01]  /*0a60*/  LDL R3, [R1+0x8] ;  /* 0x0000080001037983 */ /* 0x000ea20000100800 */
[----:B------:R-:W-:Y:S01]  /*0a70*/  VIADD R13, R2, 0xffffff80 ;  /* 0xffffff80020d7836 */ /* 0x000fe20000000000 */
[----:B------:R-:W0:Y:S01]  /*0a80*/  S2UR UR5, SR_CgaCtaId ;  /* 0x00000000000579c3 */ /* 0x000e220000008800 */
[----:B------:R-:W-:Y:S01]  /*0a90*/  UMOV UR37, 0x400 ;  /* 0x0000040000257882 */ /* 0x000fe20000000000 */
[----:B------:R-:W-:Y:S01]  /*0aa0*/  UMOV UR60, URZ ;  /* 0x0000003f003c7c82 */ /* 0x000fe20008000000 */
[----:B------:R-:W-:Y:S01]  /*0ab0*/  UMOV UR36, URZ ;  /* 0x0000003f00247c82 */ /* 0x000fe20008000000 */
[----:B------:R-:W-:-:S04]  /*0ac0*/  SHF.R.S32.HI R0, RZ, 0x1f, R13 ;  /* 0x0000001fff007819 */ /* 0x000fc8000001140d */
[CC--:B------:R-:W-:Y:S02]  /*0ad0*/  LEA.HI R2, R0.reuse, R13.reuse, RZ, 0x4 ;  /* 0x0000000d00027211 */ /* 0x0c0fe400078f20ff */
[CC--:B------:R-:W-:Y:S02]  /*0ae0*/  LEA.HI R152, R0.reuse, R13.reuse, RZ, 0x7 ;  /* 0x0000000d00987211 */ /* 0x0c0fe400078f38ff */
[-C--:B------:R-:W-:Y:S02]  /*0af0*/  LEA.HI R5, R0, R13.reuse, RZ, 0x5 ;  /* 0x0000000d00057211 */ /* 0x080fe400078f28ff */
[----:B------:R-:W-:Y:S02]  /*0b00*/  LOP3.LUT R151, R152, 0xffffff80, RZ, 0xc0, !PT ;  /* 0xffffff8098977812 */ /* 0x000fe400078ec0ff */
[----:B------:R-:W-:Y:S02]  /*0b10*/  SHF.R.S32.HI R8, RZ, 0x5, R5 ;  /* 0x00000005ff087819 */ /* 0x000fe40000011405 */
[----:B------:R-:W-:Y:S01]  /*0b20*/  SHF.R.S32.HI R5, RZ, 0x4, R2 ;  /* 0x00000004ff057819 */ /* 0x000fe20000011402 */
[----:B------:R-:W-:Y:S01]  /*0b30*/  IMAD.IADD R151, R13, 0x1, -R151 ;  /* 0x000000010d977824 */ /* 0x000fe200078e0a97 */
[----:B------:R-:W-:-:S02]  /*0b40*/  LEA.HI R0, R0, R13, RZ, 0x2 ;  /* 0x0000000d00007211 */ /* 0x000fc400078f10ff */
[----:B------:R-:W-:Y:S02]  /*0b50*/  SHF.R.S32.HI R152, RZ, 0x7, R152 ;  /* 0x00000007ff987819 */ /* 0x000fe40000011498 */
[----:B------:R-:W-:Y:S01]  /*0b60*/  SHF.R.S32.HI R10, RZ, 0x1f, R151 ;  /* 0x0000001fff0a7819 */ /* 0x000fe20000011497 */
[----:B0-----:R-:W-:Y:S01]  /*0b70*/  ULEA UR37, UR5, UR37, 0x18 ;  /* 0x0000002505257291 */ /* 0x001fe2000f8ec03f */
[----:B------:R-:W-:Y:S02]  /*0b80*/  LOP3.LUT R148, R0, 0xfffffffc, RZ, 0xc0, !PT ;  /* 0xfffffffc00947812 */ /* 0x000fe400078ec0ff */
[----:B------:R-:W-:-:S03]  /*0b90*/  SHF.R.S32.HI R149, RZ, 0x2, R0 ;  /* 0x00000002ff957819 */ /* 0x000fc60000011400 */
[----:B------:R-:W-:-:S04]  /*0ba0*/  IMAD.IADD R148, R13, 0x1, -R148 ;  /* 0x000000010d947824 */ /* 0x000fc800078e0a94 */
[----:B------:R-:W-:-:S04]  /*0bb0*/  IMAD.SHL.U32 R23, R148, 0x8, RZ ;  /* 0x0000000894177824 */ /* 0x000fc800078e00ff */
[C---:B------:R-:W-:Y:S02]  /*0bc0*/  VIADD R144, R23.reuse, 0x20 ;  /* 0x0000002017907836 */ /* 0x040fe40000000000 */
[----:B------:R-:W-:-:S03]  /*0bd0*/  VIADD R147, R23, 0x40 ;  /* 0x0000004017937836 */ /* 0x000fc60000000000 */
[----:B------:R-:W-:Y:S02]  /*0be0*/  SHF.R.S32.HI R157, RZ, 0x1f, R144 ;  /* 0x0000001fff9d7819 */ /* 0x000fe40000011490 */
[----:B------:R-:W-:Y:S02]  /*0bf0*/  SHF.R.S32.HI R156, RZ, 0x1f, R147 ;  /* 0x0000001fff9c7819 */ /* 0x000fe40000011493 */
[----:B--2---:R-:W-:Y:S02]  /*0c00*/  R2UR UR6, R3 ;  /* 0x00000000030672ca */ /* 0x004fe400000e0000 */
[C---:B------:R-:W-:Y:S02]  /*0c10*/  LOP3.LUT R3, R2.reuse, 0xfffffff0, RZ, 0xc0, !PT ;  /* 0xfffffff002037812 */ /* 0x040fe400078ec0ff */
[----:B------:R-:W-:-:S03]  /*0c20*/  LEA.HI R2, R2, R5, RZ, 0x1 ;  /* 0x0000000502027211 */ /* 0x000fc600078f08ff */
[----:B------:R-:W-:Y:S01]  /*0c30*/  IMAD.IADD R3, R13, 0x1, -R3 ;  /* 0x000000010d037824 */ /* 0x000fe200078e0a03 */
[----:B------:R-:W-:-:S03]  /*0c40*/  LOP3.LUT R2, R2, 0x1ffffffe, RZ, 0xc0, !PT ;  /* 0x1ffffffe02027812 */ /* 0x000fc600078ec0ff */
[--C-:B------:R-:W-:Y:S01]  /*0c50*/  IMAD R154, R8, 0x10, R3.reuse ;  /* 0x00000010089a7824 */ /* 0x100fe200078e0203 */
[----:B------:R-:W-:Y:S01]  /*0c60*/  SHF.R.S32.HI R4, RZ, 0x1f, R3 ;  /* 0x0000001fff047819 */ /* 0x000fe20000011403 */
[----:B------:R-:W-:Y:S01]  /*0c70*/  IMAD.IADD R2, R5, 0x1, -R2 ;  /* 0x0000000105027824 */ /* 0x000fe200078e0a02 */
[----:B------:R-:W-:Y:S02]  /*0c80*/  ULOP3.LUT UR7, UR6, 0x1, URZ, 0xfc, !UPT ;  /* 0x0000000106077892 */ /* 0x000fe4000f8efc3f */
[CC--:B------:R-:W-:Y:S01]  /*0c90*/  LEA.HI R6, R4.reuse, R3.reuse, RZ, 0x3 ;  /* 0x0000000304067211 */ /* 0x0c0fe200078f18ff */
[----:B------:R-:W-:Y:S01]  /*0ca0*/  UMOV UR6, URZ ;  /* 0x0000003f00067c82 */ /* 0x000fe20008000000 */
[----:B------:R-:W-:Y:S01]  /*0cb0*/  LEA.HI R4, R4, R3, RZ, 0x2 ;  /* 0x0000000304047211 */ /* 0x000fe200078f10ff */
[----:B------:R-:W-:Y:S02]  /*0cc0*/  IMAD.U32 R150, RZ, RZ, UR6 ;  /* 0x00000006ff967e24 */ /* 0x000fe4000f8e00ff */
[----:B------:R-:W-:Y:S01]  /*0cd0*/  IMAD.SHL.U32 R7, R6, 0x10, RZ ;  /* 0x0000001006077824 */ /* 0x000fe200078e00ff */
[----:B------:R-:W-:Y:S01]  /*0ce0*/  LOP3.LUT R6, R4, 0x7fffffc, RZ, 0xc0, !PT ;  /* 0x07fffffc04067812 */ /* 0x000fe200078ec0ff */
[----:B------:R-:W-:Y:S01]  /*0cf0*/  IMAD.U32 R155, RZ, RZ, UR7 ;  /* 0x00000007ff9b7e24 */ /* 0x000fe2000f8e00ff */
[----:B------:R-:W-:-:S02]  /*0d00*/  SHF.R.S32.HI R4, RZ, 0x2, R4 ;  /* 0x00000002ff047819 */ /* 0x000fc40000011404 */
[----:B------:R-:W-:Y:S01]  /*0d10*/  LOP3.LUT R7, R7, 0x7fffff80, RZ, 0xc0, !PT ;  /* 0x7fffff8007077812 */ /* 0x000fe200078ec0ff */
[----:B------:R-:W-:Y:S02]  /*0d20*/  IMAD.IADD R6, R3, 0x1, -R6 ;  /* 0x0000000103067824 */ /* 0x000fe400078e0a06 */
[----:B------:R-:W-:Y:S02]  /*0d30*/  IMAD.SHL.U32 R4, R4, 0x40, RZ ;  /* 0x0000004004047824 */ /* 0x000fe400078e00ff */
[----:B------:R-:W-:Y:S01]  /*0d40*/  IMAD R7, R8, 0x100, R7 ;  /* 0x0000010008077824 */ /* 0x000fe200078e0207 */
[----:B------:R-:W-:Y:S01]  /*0d50*/  LEA.HI R8, R10, R151, RZ, 0x2 ;  /* 0x000000970a087211 */ /* 0x000fe200078f10ff */
[----:B------:R-:W-:Y:S01]  /*0d60*/  IMAD.SHL.U32 R3, R2, 0x8, RZ ;  /* 0x0000000802037824 */ /* 0x000fe200078e00ff */
[----:B------:R-:W-:Y:S01]  /*0d70*/  LOP3.LUT R4, R4, 0x40, RZ, 0xc0, !PT ;  /* 0x0000004004047812 */ /* 0x000fe200078ec0ff */
[----:B------:R-:W-:Y:S01]  /*0d80*/  IMAD R7, R6, 0x10, R7 ;  /* 0x0000001006077824 */ /* 0x000fe200078e0207 */
[--C-:B------:R-:W-:Y:S01]  /*0d90*/  SHF.R.S32.HI R11, RZ, 0x2, R8.reuse ;  /* 0x00000002ff0b7819 */ /* 0x100fe20000011408 */
[----:B------:R-:W-:Y:S01]  /*0da0*/  IMAD.U32 R154, R154, 0x20, R3 ;  /* 0x000000209a9a7824 */ /* 0x000fe200078e0003 */
[----:B------:R-:W-:-:S02]  /*0db0*/  SHF.R.S32.HI R6, RZ, 0x1f, R8 ;  /* 0x0000001fff067819 */ /* 0x000fc40000011408 */
[----:B------:R-:W-:Y:S02]  /*0dc0*/  LEA.HI R10, R10, R151, RZ, 0x5 ;  /* 0x000000970a0a7211 */ /* 0x000fe400078f28ff */
[----:B------:R-:W-:Y:S01]  /*0dd0*/  LEA.HI R2, R6, R11, RZ, 0x3 ;  /* 0x0000000b06027211 */ /* 0x000fe200078f18ff */
[----:B------:R-:W-:Y:S01]  /*0de0*/  IMAD.HI R6, R152, 0x55555556, RZ ;  /* 0x5555555698067827 */ /* 0x000fe200078e02ff */
[----:B------:R-:W-:Y:S02]  /*0df0*/  SHF.R.U32.HI R5, RZ, 0x3, R4 ;  /* 0x00000003ff057819 */ /* 0x000fe40000011604 */
[----:B------:R-:W-:Y:S02]  /*0e00*/  LOP3.LUT R12, R2, 0xfffffff8, RZ, 0xc0, !PT ;  /* 0xfffffff8020c7812 */ /* 0x000fe400078ec0ff */
[----:B------:R-:W-:Y:S02]  /*0e10*/  LOP3.LUT R2, R4, 0x8, R3, 0xf8, !PT ;  /* 0x0000000804027812 */ /* 0x000fe400078ef803 */
[----:B------:R-:W-:Y:S01]  /*0e20*/  LEA.HI R9, R6, R6, RZ, 0x1 ;  /* 0x0000000606097211 */ /* 0x000fe200078f08ff */
[----:B------:R-:W-:Y:S01]  /*0e30*/  IMAD.IADD R11, R11, 0x1, -R12 ;  /* 0x000000010b0b7824 */ /* 0x000fe200078e0a0c */
[----:B------:R-:W-:-:S02]  /*0e40*/  SHF.R.S32.HI R10, RZ, 0x5, R10 ;  /* 0x00000005ff0a7819 */ /* 0x000fc4000001140a */
[----:B------:R-:W-:Y:S01]  /*0e50*/  LEA.HI R3, R148, R148, RZ, 0x1 ;  /* 0x0000009494037211 */ /* 0x000fe200078f08ff */
[----:B------:R-:W-:Y:S01]  /*0e60*/  IMAD R9, R9, -0x3, R152 ;  /* 0xfffffffd09097824 */ /* 0x000fe200078e0298 */
[----:B------:R-:W-:Y:S01]  /*0e70*/  LOP3.LUT R2, R2, R5, RZ, 0x3c, !PT ;  /* 0x0000000502027212 */ /* 0x000fe200078e3cff */
[----:B------:R-:W-:Y:S01]  /*0e80*/  IMAD R10, R10, 0x10, R11 ;  /* 0x000000100a0a7824 */ /* 0x000fe200078e020b */
[----:B------:R-:W-:Y:S02]  /*0e90*/  LOP3.LUT R3, R3, 0x1ffffffe, RZ, 0xc0, !PT ;  /* 0x1ffffffe03037812 */ /* 0x000fe400078ec0ff */
[----:B------:R-:W-:Y:S01]  /*0ea0*/  LOP3.LUT R8, R8, 0x7ffffffc, RZ, 0xc0, !PT ;  /* 0x7ffffffc08087812 */ /* 0x000fe200078ec0ff */
[----:B------:R-:W-:Y:S02]  /*0eb0*/  IMAD.IADD R2, R2, 0x1, R7 ;  /* 0x0000000102027824 */ /* 0x000fe400078e0207 */
[----:B------:R-:W-:Y:S02]  /*0ec0*/  IMAD R153, R9, 0x40, R10 ;  /* 0x0000004009997824 */ /* 0x000fe400078e020a */
[----:B------:R-:W-:Y:S01]  /*0ed0*/  IMAD.IADD R22, R148, 0x1, -R3 ;  /* 0x0000000194167824 */ /* 0x000fe200078e0a03 */
[----:B------:R-:W-:Y:S01]  /*0ee0*/  LEA R2, R2, UR37, 0x1 ;  /* 0x0000002502027c11 */ /* 0x000fe2000f8e08ff */
[----:B------:R-:W-:-:S02]  /*0ef0*/  IMAD.IADD R19, R151, 0x1, -R8 ;  /* 0x0000000197137824 */ /* 0x000fc400078e0a08 */
[----:B------:R-:W-:-:S07]  /*0f00*/  IMAD R22, R22, 0x8, R153 ;  /* 0x0000000816167824 */ /* 0x000fce00078e0299 */
.L_x_11827:
        /* <DEDUP_REMOVED lines=21> */
.L_x_11785:
[----:B------:R-:W-:Y:S01]  /*1060*/  ULDC UR8, c[0x0][0xc54] ;  /* 0x0003150000087ab9 */ /* 0x000fe20000000800 */
[----:B------:R-:W-:Y:S01]  /*1070*/  UMOV UR4, UR9 ;  /* 0x0000000900047c82 */ /* 0x000fe20008000000 */
[----:B------:R-:W-:-:S11]  /*1080*/  UISETP.NE.AND UP0, UPT, UR8, 0x1, UPT ;  /* 0x000000010800788c */ /* 0x000fd6000bf05270 */
[----:B------:R-:W-:Y:S02]  /*1090*/  @UP0 ULDC.64 UR10, c[0x0][0xc58] ;  /* 0x00031600000a0ab9 */ /* 0x000fe40000000a00 */
[----:B------:R-:W-:-:S04]  /*10a0*/  UIMAD.WIDE.U32 UR6, UR9, UR10, URZ ;  /* 0x0000000a090672a5 */ /* 0x000fc8000f8e003f */
[----:B------:R-:W-:-:S04]  /*10b0*/  @UP0 USHF.R.U32.HI UR4, URZ, UR11, UR7 ;  /* 0x0000000b3f040299 */ /* 0x000fc80008011607 */
[----:B------:R-:W-:-:S12]  /*10c0*/  UIMAD UR6, UR4, UR8, URZ ;  /* 0x00000008040672a4 */ /* 0x000fd8000f8e023f */
.L_x_11786:
[----:B------:R-:W-:Y:S01]  /*10d0*/  ULDC.64 UR10, c[0x0][0x418] ;  /* 0x00010600000a7ab9 */ /* 0x000fe20000000a00 */
[----:B------:R-:W-:Y:S01]  /*10e0*/  ULOP3.LUT UR4, URZ, UR4, URZ, 0x33, !UPT ;  /* 0x000000043f047292 */ /* 0x000fe2000f8e333f */
[----:B------:R-:W-:Y:S01]  /*10f0*/  PLOP3.LUT P0, PT, PT, PT, PT, 0x80, 0x0 ;  /* 0x000000000000781c */ /* 0x000fe20003f0f070 */
[----:B------:R-:W-:Y:S01]  /*1100*/  UISETP.NE.U32.AND UP0, UPT, UR10, URZ, UPT ;  /* 0x0000003f0a00728c */ /* 0x000fe2000bf05070 */
[----:B------:R-:W-:Y:S01]  /*1110*/  IMAD.MOV.U32 R3, RZ, RZ, RZ ;  /* 0x000000ffff037224 */ /* 0x000fe200078e00ff */
        /* <DEDUP_REMOVED lines=10> */
[----:B------:R-:W-:Y:S01]  /*11c0*/  UIMAD UR14, UR4, 0xc0, URZ ;  /* 0x000000c0040e78a4 */ /* 0x000fe2000f8e023f */
        /* <DEDUP_REMOVED lines=12> */
[----:B------:R-:W-:Y:S01]  /*1290*/  IMAD.MOV.U32 R59, RZ, RZ, RZ ;  /* 0x000000ffff3b7224 */ /* 0x000fe200078e00ff */
        /* <DEDUP_REMOVED lines=31> */
[----:B------:R-:W-:-:S02]  /*1490*/  CS2R R78, SRZ ;  /* 0x00000000004e7805 */ /* 0x000fc4000001ff00 */
[----:B------:R-:W-:Y:S02]  /*14a0*/  CS2R R82, SRZ ;  /* 0x0000000000527805 */ /* 0x000fe4000001ff00 */
[----:B------:R-:W-:Y:S01]  /*14b0*/  CS2R R76, SRZ ;  /* 0x00000000004c7805 */ /* 0x000fe2000001ff00 */
[----:B------:R-:W-:Y:S01]  /*14c0*/  USEL UR38, UR7, UR9, UP0 ;  /* 0x0000000907267287 */ /* 0x000fe20008000000 */
[----:B------:R-:W-:Y:S01]  /*14d0*/  CS2R R6, SRZ ;  /* 0x0000000000067805 */ /* 0x000fe2000001ff00 */
[----:B------:R-:W-:Y:S01]  /*14e0*/  @UP1 ULDC UR10, c[0x0][0xc4c] ;  /* 0x00031300000a1ab9 */ /* 0x000fe20000000800 */
[----:B------:R-:W-:Y:S01]  /*14f0*/  @UP1 ULDC UR6, c[0x0][0xc50] ;  /* 0x0003140000061ab9 */ /* 0x000fe20000000800 */
[----:B------:R-:W-:Y:S01]  /*1500*/  UIMAD.WIDE.U32 UR4, UR12, UR10, URZ ;  /* 0x0000000a0c0472a5 */ /* 0x000fe2000f8e003f */
[----:B------:R-:W-:Y:S01]  /*1510*/  IMAD.MOV.U32 R84, RZ, RZ, RZ ;  /* 0x000000ffff547224 */ /* 0x000fe200078e00ff */
[----:B------:R-:W-:Y:S02]  /*1520*/  UISETP.GE.AND UP0, UPT, UR38, 0x1, UPT ;  /* 0x000000012600788c */ /* 0x000fe4000bf06270 */
[----:B------:R-:W-:-:S04]  /*1530*/  @UP1 USHF.R.U32.HI UR14, URZ, UR6, UR5 ;  /* 0x000000063f0e1299 */ /* 0x000fc80008011605 */
[----:B------:R-:W-:Y:S01]  /*1540*/  PLOP3.LUT P1, PT, PT, PT, UP0, 0x80, 0x0 ;  /* 0x000000000000781c */ /* 0x000fe20003f2f008 */
[----:B------:R-:W-:Y:S02]  /*1550*/  UIADD3 UR4, -UR14, URZ, URZ ;  /* 0x0000003f0e047290 */ /* 0x000fe4000fffe13f */
[----:B------:R-:W-:Y:S02]  /*1560*/  IMAD.U32 R146, RZ, RZ, UR14 ;  /* 0x0000000eff927e24 */ /* 0x000fe4000f8e00ff */
[----:B------:R-:W-:-:S06]  /*1570*/  UIMAD UR4, UR11, UR4, UR12 ;  /* 0x000000040b0472a4 */ /* 0x000fcc000f8e020c */
[----:B------:R-:W-:Y:S02]  /*1580*/  IMAD.U32 R145, RZ, RZ, UR4 ;  /* 0x00000004ff917e24 */ /* 0x000fe4000f8e00ff */
[----:B------:R-:W-:Y:S05]  /*1590*/  @!P1 BRA `(.L_x_11787) ;  /* 0x000000dc002c9947 */ /* 0x000fea0003800000 */
[----:B------:R-:W0:Y:S01]  /*15a0*/  SHFL.IDX PT, R0, R152, RZ, 0x1f ;  /* 0x00001fff98007589 */ /* 0x000e2200000e0000 */
[----:B------:R-:W-:-:S04]  /*15b0*/  UIADD3 UR6, UR37, 0x24300, URZ ;  /* 0x0002430025067890 */ /* 0x000fc8000fffe03f */
[----:B------:R-:W-:-:S06]  /*15c0*/  ULOP3.LUT UP0, URZ, UR6, 0x9f, URZ, 0xc0, !UPT ;  /* 0x0000009f063f7892 */ /* 0x000fcc000f80c03f */
[----:B------:R-:W-:Y:S02]  /*15d0*/  PLOP3.LUT P0, PT, PT, PT, UP0, 0x80, 0x0 ;  /* 0x000000000000781c */ /* 0x000fe40003f0f008 */
[----:B0-----:R-:W-:-:S13]  /*15e0*/  R2UR UR7, R0 ;  /* 0x00000000000772ca */ /* 0x001fda00000e0000 */
[----:B------:R-:W-:Y:S02]  /*15f0*/  UIMAD.WIDE UR4, UR7, 0x55555556, URZ ;  /* 0x55555556070478a5 */ /* 0x000fe4000f8e023f */
[----:B------:R-:W-:Y:S02]  /*1600*/  IMAD.U32 R16, RZ, RZ, UR7 ;  /* 0x00000007ff107e24 */ /* 0x000fe4000f8e00ff */
[----:B------:R-:W-:-:S04]  /*1610*/  ULEA.HI UR5, UR5, UR5, URZ, 0x1 ;  /* 0x0000000505057291 */ /* 0x000fc8000f8f083f */
[----:B------:R-:W-:-:S04]  /*1620*/  UIMAD UR5, UR5, -0x3, UR7 ;  /* 0xfffffffd050578a4 */ /* 0x000fc8000f8e0207 */
[----:B------:R-:W-:Y:S02]  /*1630*/  ULEA UR4, UR5, UR37, 0xc ;  /* 0x0000002505047291 */ /* 0x000fe4000f8e603f */
[----:B------:R-:W-:Y:S02]  /*1640*/  ULEA UR5, UR5, UR6, 0xb ;  /* 0x0000000605057291 */ /* 0x000fe4000f8e583f */
[----:B------:R-:W-:Y:S02]  /*1650*/  UIADD3 UR4, UR4, 0xda00, URZ ;  /* 0x0000da0004047890 */ /* 0x000fe4000fffe03f */
[----:B------:R-:W-:Y:S02]  /*1660*/  USHF.R.U32.HI UR5, URZ, 0x4, UR5 ;  /* 0x000000043f057899 */ /* 0x000fe40008011605 */
[----:B------:R-:W-:Y:S02]  /*1670*/  USHF.R.U32.HI UR4, URZ, 0x4, UR4 ;  /* 0x000000043f047899 */ /* 0x000fe40008011604 */
[----:B------:R-:W-:-:S02]  /*1680*/  ULOP3.LUT UR61, UR5, 0x3fff, URZ, 0xc0, !UPT ;  /* 0x00003fff053d7892 */ /* 0x000fc4000f8ec03f */
        /* <DEDUP_REMOVED lines=18> */
.L_x_11788:
        /* <DEDUP_REMOVED lines=11> */
.L_x_11933:
[----:B------:R-:W-:Y:S05]  /*1860*/  @!P0 BRA `(.L_x_11790) ;  /* 0x0000000000048947 */ /* 0x000fea0003800000 */
[----:B------:R-:W-:Y:S01]  /*1870*/  BPT.TRAP 0x1 ;  /* 0x000000040000795c */ /* 0x000fe20000300000 */
.L_x_11790:
[----:B0-----:R-:W-:Y:S02]  /*1880*/  IMAD.U32 R0, RZ, RZ, UR36 ;  /* 0x00000024ff007e24 */ /* 0x001fe4000f8e00ff */
[----:B------:R-:W-:-:S03]  /*1890*/  IMAD.U32 R3, RZ, RZ, UR60 ;  /* 0x0000003cff037e24 */ /* 0x000fc6000f8e00ff */
[----:B------:R-:W-:Y:S02]  /*18a0*/  LEA R0, R0, UR37, 0x3 ;  /* 0x0000002500007c11 */ /* 0x000fe4000f8e18ff */
[----:B------:R-:W-:-:S04]  /*18b0*/  SHF.L.U32 R3, R3, 0x1f, RZ ;  /* 0x0000001f03037819 */ /* 0x000fc800000006ff */
[----:B------:R0:W1:Y:S01]  /*18c0*/  SYNCS.PHASECHK.TRANS64.TRYWAIT P2, [R0+URZ+0x31c30], R3 ;  /* 0x031c3003000075a7 */ /* 0x000062000804017f */
[----:B------:R-:W-:Y:S05]  /*18d0*/  @!P0 BRA `(.L_x_11791) ;  /* 0x0000000000048947 */ /* 0x000fea0003800000 */
[----:B------:R-:W-:Y:S01]  /*18e0*/  BPT.TRAP 0x1 ;  /* 0x000000040000795c */ /* 0x000fe20000300000 */
.L_x_11791:
[----:B------:R-:W2:Y:S02]  /*18f0*/  S2R R4, SR_TID.X ;  /* 0x0000000000047919 */ /* 0x000ea40000002100 */
[----:B--2---:R-:W-:Y:S01]  /*1900*/  LOP3.LUT P1, RZ, R4, 0x7f, RZ, 0xc0, !PT ;  /* 0x0000007f04ff7812 */ /* 0x004fe2000782c0ff */
[----:B-1----:R-:W-:-:S12]  /*1910*/  @P2 BRA `(.L_x_11792) ;  /* 0x0000000000082947 */ /* 0x002fd80003800000 */
[----:B------:R-:W1:Y:S02]  /*1920*/  SYNCS.PHASECHK.TRANS64.TRYWAIT P2, [R0+URZ+0x31c30], R3 ;  /* 0x031c3003000075a7 */ /* 0x000e64000804017f */
[----:B-1----:R-:W-:Y:S05]  /*1930*/  @!P2 BRA `(.L_x_11793) ;  /* 0x0000013c0068a947 */ /* 0x002fea0003800000 */
.L_x_11792:
[----:B------:R-:W-:Y:S05]  /*1940*/  WARPSYNC.ALL ;  /* 0x0000000000007948 */ /* 0x000fea0003800000 */
[----:B------:R-:W-:Y:S01]  /*1950*/  UIADD3 UR4, UR37, 0x16a00, URZ ;  /* 0x00016a0025047890 */ /* 0x000fe2000fffe03f */
[----:B------:R-:W-:Y:S01]  /*1960*/  WARPGROUP.ARRIVE ;  /* 0x00000000000079c5 */ /* 0x000fe20000000000 */
[----:B------:R-:W-:Y:S01]  /*1970*/  ULOP3.LUT UR5, UR39, 0x10000, URZ, 0xfc, !UPT ;  /* 0x0001000027057892 */ /* 0x000fe2000f8efc3f */
[----:B------:R-:W-:Y:S01]  /*1980*/  R2UR UR57, R18 ;  /* 0x00000000123972ca */ /* 0x000fe200000e0000 */
[----:B------:R-:W-:Y:S01]  /*1990*/  USHF.R.U32.HI UR4, URZ, 0x4, UR4 ;  /* 0x000000043f047899 */ /* 0x000fe20008011604 */
[----:B------:R-:W-:Y:S01]  /*19a0*/  R2UR UR56, R17 ;  /* 0x00000000113872ca */ /* 0x000fe200000e0000 */
[----:B------:R-:W-:Y:S01]  /*19b0*/  UMOV UR29, 0x80000020 ;  /* 0x80000020001d7882 */ /* 0x000fe20000000000 */
[----:B------:R-:W-:Y:S01]  /*19c0*/  UMOV UR31, 0x80000020 ;  /* 0x80000020001f7882 */ /* 0x000fe20000000000 */
[----:B------:R-:W-:Y:S01]  /*19d0*/  ULOP3.LUT UR4, UR4, 0x3fff, URZ, 0xc0, !UPT ;  /* 0x00003fff04047892 */ /* 0x000fe2000f8ec03f */
[----:B01----:R-:W-:Y:S01]  /*19e0*/  @!P1 VIADD R0, R0, 0x31c40 ;  /* 0x00031c4000009836 */ /* 0x003fe20000000000 */
[----:B------:R-:W-:Y:S01]  /*19f0*/  UMOV UR28, UR5 ;  /* 0x00000005001c7c82 */ /* 0x000fe20008000000 */
[----:B------:R-:W-:Y:S01]  /*1a00*/  UMOV UR9, UR29 ;  /* 0x0000001d00097c82 */ /* 0x000fe20008000000 */
[----:B------:R-:W-:Y:S01]  /*1a10*/  ULOP3.LUT UR6, UR4, 0x10000, URZ, 0xfc, !UPT ;  /* 0x0001000004067892 */ /* 0x000fe2000f8efc3f */
[----:B------:R-:W-:Y:S01]  /*1a20*/  UMOV UR8, UR28 ;  /* 0x0000001c00087c82 */ /* 0x000fe20008000000 */
[----:B------:R-:W-:-:S02]  /*1a30*/  UMOV UR11, 0x80000020 ;  /* 0x80000020000b7882 */ /* 0x000fc40000000000 */
[----:B------:R-:W-:Y:S01]  /*1a40*/  UIMAD UR4, UR36, 0x6c0, UR6 ;  /* 0x000006c0240478a4 */ /* 0x000fe2000f8e0206 */
[----:B------:R-:W-:Y:S01]  /*1a50*/  UMOV UR12, UR28 ;  /* 0x0000001c000c7c82 */ /* 0x000fe20008000000 */
[----:B------:R-:W-:Y:S02]  /*1a60*/  UMOV UR13, UR29 ;  /* 0x0000001d000d7c82 */ /* 0x000fe40008000000 */
[----:B------:R-:W-:Y:S02]  /*1a70*/  UIADD3 UR10, UR4, 0x40, URZ ;  /* 0x00000040040a7890 */ /* 0x000fe4000fffe03f */
        /* <DEDUP_REMOVED lines=61> */
[----:B------:R-:W-:Y:S03]  /*1e50*/  HGMMA.64x16x16.F32.BF16 R40, gdesc[UR28], RZ, !UPT, gsb0 ;  /* 0x002000001c2879f0 */ /* 0x000fe6000c0018ff */
        /* <DEDUP_REMOVED lines=142> */
[----:B------:R-:W-:Y:S02]  /*2740*/  ULDC UR14, c[0x0][0x2f0] ;  /* 0x0000bc00000e7ab9 */ /* 0x000fe40000000800 */
        /* <DEDUP_REMOVED lines=19> */
[----:B------:R-:W-:Y:S02]  /*2880*/  ULDC UR7, c[0x0][0x448] ;  /* 0x0001120000077ab9 */ /* 0x000fe40000000800 */
[----:B------:R-:W-:-:S06]  /*2890*/  UISETP.NE.AND UP0, UPT, UR7, 0x1, UPT ;  /* 0x000000010700788c */ /* 0x000fcc000bf05270 */
[----:B------:R-:W-:-:S05]  /*28a0*/  PLOP3.LUT P2, PT, PT, PT, UP0, 0x80, 0x0 ;  /* 0x000000000000781c */ /* 0x000fca0003f4f008 */
[----:B------:R-:W-:Y:S01]  /*28b0*/  @UP0 ULDC UR7, c[0x0][0x44c] ;  /* 0x0001130000070ab9 */ /* 0x000fe20000000800 */
[----:B------:R-:W-:Y:S01]  /*28c0*/  @UP0 ULDC UR10, c[0x0][0x450] ;  /* 0x00011400000a0ab9 */ /* 0x000fe20000000800 */
        /* <DEDUP_REMOVED lines=94> */
[----:B------:R-:W0:Y:S01]  /*2eb0*/  MUFU.TANH R88, R88 ;  /* 0x0000005800587308 */ /* 0x000e220000002400 */
[----:B------:R-:W-:Y:S01]  /*2ec0*/  FMUL.FTZ R5, R95, UR5 ;  /* 0x000000055f057c20 */ /* 0x000fe20008410000 */
[----:B------:R-:W-:-:S06]  /*2ed0*/  FMUL.FTZ R6, R94, UR5 ;  /* 0x000000055e067c20 */ /* 0x000fcc0008410000 */
        /* <DEDUP_REMOVED lines=46> */
[----:B------:R-:W-:Y:S02]  /*31c0*/  VIADD R70, R22, UR57 ;  /* 0x0000003916467c36 */ /* 0x000fe40008000000 */
[----:B------:R-:W-:Y:S01]  /*31d0*/  FMUL.FTZ R15, R66, UR5 ;  /* 0x00000005420f7c20 */ /* 0x000fe20008410000 */
[----:B------:R-:W-:Y:S01]  /*31e0*/  FMUL.FTZ R84, R68, UR5 ;  /* 0x0000000544547c20 */ /* 0x000fe20008410000 */
[----:B------:R-:W-:Y:S01]  /*31f0*/  FMUL.FTZ R78, R64, UR5 ;  /* 0x00000005404e7c20 */ /* 0x000fe20008410000 */
[----:B------:R-:W-:Y:S01]  /*3200*/  HGMMA.64x16x16.F32.BF16 R56, gdesc[UR24], R56, gsb0 ;  /* 0x00200000183879f0 */ /* 0x000fe20008001838 */
[----:B------:R-:W-:Y:S01]  /*3210*/  UIADD3 UR26, UR4, 0x5c2, URZ ;  /* 0x000005c2041a7890 */ /* 0x000fe2000fffe03f */
[----:B------:R-:W-:Y:S01]  /*3220*/  FMUL.FTZ R65, R65, UR5 ;  /* 0x0000000541417c20 */ /* 0x000fe20008410000 */
[----:B------:R-:W-:Y:S01]  /*3230*/  UMOV UR27, 0x80000020 ;  /* 0x80000020001b7882 */ /* 0x000fe20000000000 */
[----:B------:R-:W-:Y:S01]  /*3240*/  FMUL.FTZ R86, R69, UR5 ;  /* 0x0000000545567c20 */ /* 0x000fe20008410000 */
        /* <DEDUP_REMOVED lines=12> */
[----:B------:R-:W-:Y:S01]  /*3310*/  @P2 IMAD.HI.U32 R58, R70, UR7, RZ ;  /* 0x00000007463a2c27 */ /* 0x000fe2000f8e00ff */
[----:B------:R-:W-:-:S03]  /*3320*/  UIMAD UR7, UR38, -0x90, URZ ;  /* 0xffffff70260778a4 */ /* 0x000fc6000f8e023f */
[----:B------:R-:W-:Y:S01]  /*3330*/  FMUL.FTZ R96, R61, UR5 ;  /* 0x000000053d607c20 */ /* 0x000fe20008410000 */
[----:B------:R-:W-:Y:S01]  /*3340*/  HGMMA.64x16x16.F32.BF16 R48, gdesc[UR24], R48, gsb0 ;  /* 0x00200000183079f0 */ /* 0x000fe20008001830 */
[----:B------:R-:W-:Y:S01]  /*3350*/  UIADD3 UR26, UR4, 0x602, URZ ;  /* 0x00000602041a7890 */ /* 0x000fe2000fffe03f */
[----:B------:R-:W-:Y:S01]  /*3360*/  @P2 SHF.R.U32.HI R70, RZ, UR10, R58 ;  /* 0x0000000aff462c19 */ /* 0x000fe2000801163a */
[----:B------:R-:W-:Y:S01]  /*3370*/  UMOV UR27, 0x80000020 ;  /* 0x80000020001b7882 */ /* 0x000fe20000000000 */
[----:B------:R-:W-:Y:S01]  /*3380*/  UIADD3 UR10, UR7, 0x91, URZ ;  /* 0x00000091070a7890 */ /* 0x000fe2000fffe03f */
[----:B------:R-:W-:Y:S01]  /*3390*/  IMAD.U32 R61, RZ, RZ, UR14 ;  /* 0x0000000eff3d7e24 */ /* 0x000fe2000f8e00ff */
[----:B------:R-:W-:Y:S01]  /*33a0*/  UIMAD UR7, UR56, UR14, UR7 ;  /* 0x0000000e380772a4 */ /* 0x000fe2000f8e0207 */
[----:B------:R-:W0:Y:S01]  /*33b0*/  SHFL.IDX PT, R76, R70, RZ, 0x1c1f ;  /* 0x001c1fff464c7589 */ /* 0x000e2200000e0000 */
[----:B------:R-:W-:Y:S01]  /*33c0*/  FMUL.FTZ R94, R57, UR5 ;  /* 0x00000005395e7c20 */ /* 0x000fe20008410000 */
[----:B------:R-:W5:Y:S01]  /*33d0*/  MUFU.TANH R92, R92 ;  /* 0x0000005c005c7308 */ /* 0x000f620000002400 */
[----:B------:R-:W-:Y:S01]  /*33e0*/  IMAD.U32 R66, RZ, RZ, UR10 ;  /* 0x0000000aff427e24 */ /* 0x000fe2000f8e00ff */
[----:B------:R-:W-:Y:S01]  /*33f0*/  UIADD3 UR7, UR7, 0x90, URZ ;  /* 0x0000009007077890 */ /* 0x000fe2000fffe03f */
[----:B------:R-:W-:Y:S01]  /*3400*/  FMUL.FTZ R60, R60, UR5 ;  /* 0x000000053c3c7c20 */ /* 0x000fe20008410000 */
[----:B------:R-:W-:Y:S01]  /*3410*/  FMUL.FTZ R57, R59, UR5 ;  /* 0x000000053b397c20 */ /* 0x000fe20008410000 */
[----:B------:R-:W-:-:S02]  /*3420*/  IMAD R66, R19, -0x2, R66 ;  /* 0xfffffffe13427824 */ /* 0x000fc400078e0242 */
[----:B------:R-:W-:Y:S01]  /*3430*/  FMUL.FTZ R59, R63, UR5 ;  /* 0x000000053f3b7c20 */ /* 0x000fe20008410000 */
[----:B------:R-:W-:Y:S01]  /*3440*/  FMUL.FTZ R58, R62, UR5 ;  /* 0x000000053e3a7c20 */ /* 0x000fe20008410000 */
[----:B------:R-:W-:Y:S01]  /*3450*/  IMAD.U32 R68, RZ, RZ, UR7 ;  /* 0x00000007ff447e24 */ /* 0x000fe2000f8e00ff */
[----:B------:R-:W-:Y:S01]  /*3460*/  ULDC UR7, c[0x0][0x288] ;  /* 0x0000a20000077ab9 */ /* 0x000fe20000000800 */
[----:B------:R-:W-:Y:S01]  /*3470*/  IMAD R66, R61, UR56, R66 ;  /* 0x000000383d427c24 */ /* 0x000fe2000f8e0242 */
[----:B------:R-:W5:Y:S01]  /*3480*/  MUFU.TANH R94, R94 ;  /* 0x0000005e005e7308 */ /* 0x000f620000002400 */
[----:B------:R-:W-:Y:S01]  /*3490*/  IMAD R68, R19, -0x2, R68 ;  /* 0xfffffffe13447824 */ /* 0x000fe200078e0244 */
[----:B------:R-:W-:Y:S01]  /*34a0*/  @UP0 ULDC UR10, c[0x0][0x44c] ;  /* 0x00011300000a0ab9 */ /* 0x000fe20000000800 */
[----:B------:R-:W-:Y:S01]  /*34b0*/  VIADD R61, R66, -UR7 ;  /* 0x80000007423d7c36 */ /* 0x000fe20008000000 */
[----:B------:R-:W-:Y:S02]  /*34c0*/  UIMAD.WIDE.U32 UR10, UR57, UR10, URZ ;  /* 0x0000000a390a72a5 */ /* 0x000fe4000f8e003f */
[----:B------:R-:W-:-:S02]  /*34d0*/  UIADD3 UR38, UR38, -0x2, URZ ;  /* 0xfffffffe26267890 */ /* 0x000fc4000fffe03f */
[----:B------:R-:W5:Y:S01]  /*34e0*/  MUFU.TANH R60, R60 ;  /* 0x0000003c003c7308 */ /* 0x000f620000002400 */
[----:B0-----:R-:W-:-:S04]  /*34f0*/  VIADDMNMX R76, R76, R61, R68, PT ;  /* 0x0000003d4c4c7246 */ /* 0x001fc80003800144 */
[----:B------:R-:W-:-:S03]  /*3500*/  ISETP.GT.AND P3, PT, R76, RZ, PT ;  /* 0x000000ff4c00720c */ /* 0x000fc60003f64270 */
[----:B------:R-:W0:Y:S01]  /*3510*/  MUFU.TANH R96, R96 ;  /* 0x0000006000607308 */ /* 0x000e220000002400 */
[C---:B------:R-:W-:Y:S02]  /*3520*/  ISETP.GT.AND P4, PT, R76.reuse, 0x1, PT ;  /* 0x000000014c00780c */ /* 0x040fe40003f84270 */
[----:B------:R-:W-:Y:S02]  /*3530*/  ISETP.GT.AND P5, PT, R76, 0x8, PT ;  /* 0x000000084c00780c */ /* 0x000fe40003fa4270 */
[----:B------:R-:W-:Y:S02]  /*3540*/  FSEL R85, R88, -INF , P3 ;  /* 0xff80000058557808 */ /* 0x000fe40001800000 */
[----:B-1----:R-:W-:Y:S01]  /*3550*/  FSEL R89, R89, -INF , P4 ;  /* 0xff80000059597808 */ /* 0x002fe20002000000 */
[----:B------:R-:W-:Y:S01]  /*3560*/  MUFU.TANH R11, R11 ;  /* 0x0000000b000b7308 */ /* 0x000fe20000002400 */
[----:B------:R-:W-:Y:S02]  /*3570*/  ISETP.GT.AND P6, PT, R76, 0x9, PT ;  /* 0x000000094c00780c */ /* 0x000fe40003fc4270 */
[----:B--2---:R-:W-:-:S02]  /*3580*/  FSEL R93, R90, -INF , P5 ;  /* 0xff8000005a5d7808 */ /* 0x004fc40002800000 */
[----:B------:R-:W-:Y:S02]  /*3590*/  ISETP.GT.AND P3, PT, R76, 0x10, PT ;  /* 0x000000104c00780c */ /* 0x000fe40003f64270 */
[----:B---3--:R-:W-:Y:S01]  /*35a0*/  FSEL R95, R91, -INF , P6 ;  /* 0xff8000005b5f7808 */ /* 0x008fe20003000000 */
[----:B------:R-:W-:Y:S02]  /*35b0*/  WARPGROUP.DEPBAR.LE gsb0, 0x0 ;  /* 0x00008000000079c5 */ /* 0x000fe40000010000 */
[----:B------:R-:W-:Y:S01]  /*35c0*/  WARPGROUP.ARRIVE ;  /* 0x00000000000079c5 */ /* 0x000fe20000000000 */
[----:B------:R-:W-:Y:S01]  /*35d0*/  FMUL.FTZ R98, R48, UR5 ;  /* 0x0000000530627c20 */ /* 0x000fe20008410000 */
[----:B------:R-:W-:Y:S01]  /*35e0*/  FMUL.FTZ R48, R50, UR5 ;  /* 0x0000000532307c20 */ /* 0x000fe20008410000 */
[----:B------:R-:W-:Y:S01]  /*35f0*/  FMNMX.FTZ R50, R85, R89, !PT ;  /* 0x0000005955327209 */ /* 0x000fe20007810000 */
[----:B------:R-:W-:Y:S01]  /*3600*/  FMUL.FTZ R99, R49, UR5 ;  /* 0x0000000531637c20 */ /* 0x000fe20008410000 */
[----:B------:R-:W-:Y:S01]  /*3610*/  ISETP.GT.AND P4, PT, R76, 0x11, PT ;  /* 0x000000114c00780c */ /* 0x000fe20003f84270 */
[----:B------:R-:W-:Y:S01]  /*3620*/  HGMMA.64x16x16.F32.BF16 R40, gdesc[UR24], R40, gsb0 ;  /* 0x00200000182879f0 */ /* 0x000fe20008001828 */
[----:B------:R-:W-:Y:S01]  /*3630*/  UIADD3 UR26, UR4, 0x642, URZ ;  /* 0x00000642041a7890 */ /* 0x000fe2000fffe03f */
[----:B------:R-:W-:Y:S01]  /*3640*/  FMNMX.FTZ R50, R93, R50, !PT ;  /* 0x000000325d327209 */ /* 0x000fe20007810000 */
[----:B------:R-:W-:Y:S01]  /*3650*/  UMOV UR27, 0x80000020 ;  /* 0x80000020001b7882 */ /* 0x000fe20000000000 */
[----:B----4-:R-:W-:Y:S01]  /*3660*/  FSEL R97, R80, -INF , P3 ;  /* 0xff80000050617808 */ /* 0x010fe20001800000 */
[----:B------:R-:W1:Y:S01]  /*3670*/  MUFU.TANH R98, R98 ;  /* 0x0000006200627308 */ /* 0x000e620000002400 */
[----:B------:R-:W-:Y:S01]  /*3680*/  FMNMX.FTZ R50, R95, R50, !PT ;  /* 0x000000325f327209 */ /* 0x000fe20007810000 */
[----:B------:R-:W-:Y:S01]  /*3690*/  FMUL.FTZ R52, R52, UR5 ;  /* 0x0000000534347c20 */ /* 0x000fe20008410000 */
[C---:B------:R-:W-:Y:S01]  /*36a0*/  ISETP.GT.AND P5, PT, R76.reuse, 0x18, PT ;  /* 0x000000184c00780c */ /* 0x040fe20003fa4270 */
[----:B------:R-:W-:Y:S01]  /*36b0*/  FMUL.FTZ R53, R53, UR5 ;  /* 0x0000000535357c20 */ /* 0x000fe20008410000 */
[----:B-----5:R-:W-:Y:S01]  /*36c0*/  FSEL R91, R81, -INF , P4 ;  /* 0xff800000515b7808 */ /* 0x020fe20002000000 */
[----:B------:R-:W-:Y:S01]  /*36d0*/  FMUL.FTZ R49, R51, UR5 ;  /* 0x0000000533317c20 */ /* 0x000fe20008410000 */
[----:B------:R-:W-:Y:S01]  /*36e0*/  FMNMX.FTZ R50, R97, R50, !PT ;  /* 0x0000003261327209 */ /* 0x000fe20007810000 */
[----:B------:R-:W2:Y:S01]  /*36f0*/  MUFU.TANH R99, R99 ;  /* 0x0000006300637308 */ /* 0x000ea20000002400 */
[----:B------:R-:W-:Y:S01]  /*3700*/  ISETP.GT.AND P3, PT, R76, 0x19, PT ;  /* 0x000000194c00780c */ /* 0x000fe20003f64270 */
[----:B------:R-:W-:Y:S01]  /*3710*/  ULDC UR4, c[0x0][0x988] ;  /* 0x0002620000047ab9 */ /* 0x000fe20000000800 */
[----:B------:R-:W-:-:S02]  /*3720*/  FSEL R87, R82, -INF , P5 ;  /* 0xff80000052577808 */ /* 0x000fc40002800000 */
[----:B------:R-:W-:Y:S02]  /*3730*/  FMNMX.FTZ R50, R91, R50, !PT ;  /* 0x000000325b327209 */ /* 0x000fe40007810000 */
[C---:B------:R-:W-:Y:S01]  /*3740*/  ISETP.GT.AND P4, PT, R76.reuse, 0x20, PT ;  /* 0x000000204c00780c */ /* 0x040fe20003f84270 */
[----:B------:R-:W3:Y:S01]  /*3750*/  MUFU.TANH R52, R52 ;  /* 0x0000003400347308 */ /* 0x000ee20000002400 */
[----:B------:R-:W-:Y:S02]  /*3760*/  FSEL R81, R83, -INF , P3 ;  /* 0xff80000053517808 */ /* 0x000fe40001800000 */
[----:B------:R-:W-:Y:S02]  /*3770*/  FMNMX.FTZ R50, R87, R50, !PT ;  /* 0x0000003257327209 */ /* 0x000fe40007810000 */
[----:B------:R-:W-:Y:S02]  /*3780*/  ISETP.GT.AND P5, PT, R76, 0x21, PT ;  /* 0x000000214c00780c */ /* 0x000fe40003fa4270 */
[----:B------:R-:W-:Y:S01]  /*3790*/  FSEL R79, R72, -INF , P4 ;  /* 0xff800000484f7808 */ /* 0x000fe20002000000 */
[----:B------:R-:W4:Y:S01]  /*37a0*/  MUFU.TANH R80, R53 ;  /* 0x0000003500507308 */ /* 0x000f220000002400 */
[----:B------:R-:W-:-:S02]  /*37b0*/  FMNMX.FTZ R50, R81, R50, !PT ;  /* 0x0000003251327209 */ /* 0x000fc40007810000 */
[C---:B------:R-:W-:Y:S02]  /*37c0*/  ISETP.GT.AND P3, PT, R76.reuse, 0x28, PT ;  /* 0x000000284c00780c */ /* 0x040fe40003f64270 */
[----:B------:R-:W-:Y:S02]  /*37d0*/  FSEL R77, R73, -INF , P5 ;  /* 0xff800000494d7808 */ /* 0x000fe40002800000 */
[----:B------:R-:W-:Y:S01]  /*37e0*/  FMNMX.FTZ R50, R79, R50, !PT ;  /* 0x000000324f327209 */ /* 0x000fe20007810000 */
[----:B------:R-:W-:Y:S01]  /*37f0*/  MUFU.TANH R12, R12 ;  /* 0x0000000c000c7308 */ /* 0x000fe20000002400 */
[----:B------:R-:W-:Y:S02]  /*3800*/  ISETP.GT.AND P4, PT, R76, 0x29, PT ;  /* 0x000000294c00780c */ /* 0x000fe40003f84270 */
[----:B------:R-:W-:Y:S02]  /*3810*/  FSEL R75, R75, -INF , P3 ;  /* 0xff8000004b4b7808 */ /* 0x000fe40001800000 */
[----:B------:R-:W-:-:S02]  /*3820*/  FMNMX.FTZ R50, R77, R50, !PT ;  /* 0x000000324d327209 */ /* 0x000fc40007810000 */
[----:B------:R-:W-:Y:S01]  /*3830*/  ISETP.GT.AND P5, PT, R76, 0x30, PT ;  /* 0x000000304c00780c */ /* 0x000fe20003fa4270 */
[----:B------:R-:W-:Y:S01]  /*3840*/  MUFU.TANH R13, R13 ;  /* 0x0000000d000d7308 */ /* 0x000fe20000002400 */
[----:B------:R-:W-:Y:S02]  /*3850*/  FSEL R71, R74, -INF , P4 ;  /* 0xff8000004a477808 */ /* 0x000fe40002000000 */
[----:B------:R-:W-:Y:S02]  /*3860*/  FMNMX.FTZ R50, R75, R50, !PT ;  /* 0x000000324b327209 */ /* 0x000fe40007810000 */
[----:B------:R-:W-:Y:S01]  /*3870*/  ISETP.GT.AND P3, PT, R76, 0x31, PT ;  /* 0x000000314c00780c */ /* 0x000fe20003f64270 */
[----:B------:R-:W-:Y:S02]  /*3880*/  WARPGROUP.DEPBAR.LE gsb0, 0x0 ;  /* 0x00008000000079c5 */ /* 0x000fe40000010000 */
[----:B------:R-:W-:Y:S01]  /*3890*/  WARPGROUP.ARRIVE ;  /* 0x00000000000079c5 */ /* 0x000fe20000000000 */
[----:B------:R-:W-:Y:S01]  /*38a0*/  FSEL R67, R78, -INF , P5 ;  /* 0xff8000004e437808 */ /* 0x000fe20002800000 */
[----:B------:R-:W-:Y:S01]  /*38b0*/  FMUL.FTZ R41, R41, UR5 ;  /* 0x0000000529297c20 */ /* 0x000fe20008410000 */
[----:B------:R-:W-:Y:S01]  /*38c0*/  FMNMX.FTZ R50, R71, R50, !PT ;  /* 0x0000003247327209 */ /* 0x000fe20007810000 */
[----:B------:R-:W-:Y:S01]  /*38d0*/  FMUL.FTZ R40, R40, UR5 ;  /* 0x0000000528287c20 */ /* 0x000fe20008410000 */
[----:B------:R-:W-:Y:S01]  /*38e0*/  ISETP.GT.AND P4, PT, R76, 0x38, PT ;  /* 0x000000384c00780c */ /* 0x000fe20003f84270 */
[----:B------:R-:W-:Y:S01]  /*38f0*/  HGMMA.64x16x16.F32.BF16 R32, gdesc[UR24], R32, gsb0 ;  /* 0x00200000182079f0 */ /* 0x000fe20008001820 */
[----:B------:R-:W-:Y:S01]  /*3900*/  FSEL R69, R65, -INF , P3 ;  /* 0xff80000041457808 */ /* 0x000fe20001800000 */
[----:B------:R5:W-:Y:S01]  /*3910*/  MUFU.TANH R82, R41 ;  /* 0x0000002900527308 */ /* 0x000be20000002400 */
[----:B------:R-:W-:Y:S01]  /*3920*/  FMNMX.FTZ R50, R67, R50, !PT ;  /* 0x0000003243327209 */ /* 0x000fe20007810000 */
[----:B------:R-:W-:Y:S01]  /*3930*/  FMUL.FTZ R44, R44, UR5 ;  /* 0x000000052c2c7c20 */ /* 0x000fe20008410000 */
[----:B------:R-:W-:Y:S01]  /*3940*/  ISETP.GT.AND P3, PT, R76, 0x39, PT ;  /* 0x000000394c00780c */ /* 0x000fe20003f64270 */
[----:B------:R-:W-:Y:S01]  /*3950*/  FMUL.FTZ R45, R45, UR5 ;  /* 0x000000052d2d7c20 */ /* 0x000fe20008410000 */
[----:B------:R-:W-:-:S02]  /*3960*/  FSEL R73, R84, -INF , P4 ;  /* 0xff80000054497808 */ /* 0x000fc40002000000 */
[----:B------:R-:W-:Y:S01]  /*3970*/  FMNMX.FTZ R50, R69, R50, !PT ;  /* 0x0000003245327209 */ /* 0x000fe20007810000 */
[----:B------:R0:W4:Y:S01]  /*3980*/  MUFU.TANH R72, R40 ;  /* 0x0000002800487308 */ /* 0x0001220000002400 */
[----:B------:R-:W-:Y:S02]  /*3990*/  ISETP.GT.AND P4, PT, R76, 0x40, PT ;  /* 0x000000404c00780c */ /* 0x000fe40003f84270 */
[----:B------:R-:W-:Y:S02]  /*39a0*/  FSEL R65, R86, -INF , P3 ;  /* 0xff80000056417808 */ /* 0x000fe40001800000 */
[----:B------:R-:W-:Y:S02]  /*39b0*/  FMNMX.FTZ R50, R73, R50, !PT ;  /* 0x0000003249327209 */ /* 0x000fe40007810000 */
[----:B------:R-:W-:Y:S01]  /*39c0*/  ISETP.GT.AND P3, PT, R76, 0x41, PT ;  /* 0x000000414c00780c */ /* 0x000fe20003f64270 */
[----:B------:R-:W4:Y:S01]  /*39d0*/  MUFU.TANH R74, R44 ;  /* 0x0000002c004a7308 */ /* 0x000f220000002400 */
[----:B------:R-:W-:-:S02]  /*39e0*/  FSEL R63, R92, -INF , P4 ;  /* 0xff8000005c3f7808 */ /* 0x000fc40002000000 */
[----:B------:R-:W-:Y:S02]  /*39f0*/  FMNMX.FTZ R50, R65, R50, !PT ;  /* 0x0000003241327209 */ /* 0x000fe40007810000 */
[----:B------:R-:W-:Y:S02]  /*3a00*/  ISETP.GT.AND P4, PT, R76, 0x48, PT ;  /* 0x000000484c00780c */ /* 0x000fe40003f84270 */
[----:B------:R-:W-:Y:S01]  /*3a10*/  FSEL R62, R94, -INF , P3 ;  /* 0xff8000005e3e7808 */ /* 0x000fe20001800000 */
[----:B------:R-:W-:Y:S01]  /*3a20*/  MUFU.TANH R78, R45 ;  /* 0x0000002d004e7308 */ /* 0x000fe20000002400 */
[----:B-----5:R-:W-:Y:S02]  /*3a30*/  FMNMX.FTZ R41, R63, R50, !PT ;  /* 0x000000323f297209 */ /* 0x020fe40007810000 */
[----:B------:R-:W-:Y:S02]  /*3a40*/  ISETP.GT.AND P3, PT, R76, 0x49, PT ;  /* 0x000000494c00780c */ /* 0x000fe40003f64270 */
[----:B------:R-:W-:-:S02]  /*3a50*/  FSEL R61, R60, -INF , P4 ;  /* 0xff8000003c3d7808 */ /* 0x000fc40002000000 */
[----:B0-----:R-:W-:Y:S01]  /*3a60*/  FMNMX.FTZ R40, R62, R41, !PT ;  /* 0x000000293e287209 */ /* 0x001fe20007810000 */
[----:B------:R-:W-:Y:S01]  /*3a70*/  MUFU.TANH R14, R14 ;  /* 0x0000000e000e7308 */ /* 0x000fe20000002400 */
[----:B------:R-:W-:Y:S02]  /*3a80*/  ISETP.GT.AND P4, PT, R76, 0x50, PT ;  /* 0x000000504c00780c */ /* 0x000fe40003f84270 */
[----:B------:R-:W-:Y:S02]  /*3a90*/  FSEL R53, R96, -INF , P3 ;  /* 0xff80000060357808 */ /* 0x000fe40001800000 */
[----:B------:R-:W-:Y:S02]  /*3aa0*/  FMNMX.FTZ R40, R61, R40, !PT ;  /* 0x000000283d287209 */ /* 0x000fe40007810000 */
[----:B------:R-:W-:Y:S01]  /*3ab0*/  ISETP.GT.AND P3, PT, R76, 0x51, PT ;  /* 0x000000514c00780c */ /* 0x000fe20003f64270 */
[----:B------:R-:W-:Y:S01]  /*3ac0*/  MUFU.TANH R15, R15 ;  /* 0x0000000f000f7308 */ /* 0x000fe20000002400 */
[----:B-1----:R-:W-:-:S02]  /*3ad0*/  FSEL R60, R98, -INF , P4 ;  /* 0xff800000623c7808 */ /* 0x002fc40002000000 */
[----:B------:R-:W-:Y:S02]  /*3ae0*/  FMNMX.FTZ R41, R53, R40, !PT ;  /* 0x0000002835297209 */ /* 0x000fe40007810000 */
[C---:B------:R-:W-:Y:S02]  /*3af0*/  ISETP.GT.AND P4, PT, R76.reuse, 0x58, PT ;  /* 0x000000584c00780c */ /* 0x040fe40003f84270 */
[----:B--2---:R-:W-:Y:S01]  /*3b00*/  FSEL R51, R99, -INF , P3 ;  /* 0xff80000063337808 */ /* 0x004fe20001800000 */
[----:B------:R-:W-:Y:S01]  /*3b10*/  MUFU.TANH R20, R20 ;  /* 0x0000001400147308 */ /* 0x000fe20000002400 */
[----:B------:R-:W-:Y:S01]  /*3b20*/  ISETP.GT.AND P3, PT, R76, 0x59, PT ;  /* 0x000000594c00780c */ /* 0x000fe20003f64270 */
[----:B------:R-:W-:Y:S02]  /*3b30*/  WARPGROUP.DEPBAR.LE gsb0, 0x0 ;  /* 0x00008000000079c5 */ /* 0x000fe40000010000 */
[----:B------:R-:W-:Y:S01]  /*3b40*/  WARPGROUP.ARRIVE ;  /* 0x00000000000079c5 */ /* 0x000fe20000000000 */
[----:B------:R-:W-:Y:S01]  /*3b50*/  FMUL.FTZ R32, R32, UR5 ;  /* 0x0000000520207c20 */ /* 0x000fe20008410000 */
[----:B------:R-:W-:Y:S01]  /*3b60*/  FMUL.FTZ R33, R33, UR5 ;  /* 0x0000000521217c20 */ /* 0x000fe20008410000 */
[----:B---3--:R-:W-:Y:S01]  /*3b70*/  FSEL R52, R52, -INF , P4 ;  /* 0xff80000034347808 */ /* 0x008fe20002000000 */
[----:B------:R-:W-:Y:S01]  /*3b80*/  FMUL.FTZ R36, R36, UR5 ;  /* 0x0000000524247c20 */ /* 0x000fe20008410000 */
[----:B------:R0:W1:Y:S01]  /*3b90*/  MUFU.TANH R83, R32 ;  /* 0x0000002000537308 */ /* 0x0000620000002400 */
[----:B------:R-:W-:Y:S01]  /*3ba0*/  HGMMA.64x16x16.F32.BF16 R24, gdesc[UR32], R24, gsb0 ;  /* 0x00200000201879f0 */ /* 0x000fe20008001818 */
[----:B------:R-:W-:Y:S01]  /*3bb0*/  ISETP.GT.AND P4, PT, R76, 0x60, PT ;  /* 0x000000604c00780c */ /* 0x000fe20003f84270 */
[----:B------:R-:W-:Y:S01]  /*3bc0*/  FMUL.FTZ R37, R37, UR5 ;  /* 0x0000000525257c20 */ /* 0x000fe20008410000 */
[----:B----4-:R-:W-:Y:S01]  /*3bd0*/  FSEL R50, R80, -INF , P3 ;  /* 0xff80000050327808 */ /* 0x010fe20001800000 */
[----:B------:R-:W-:Y:S01]  /*3be0*/  FMUL.FTZ R88, R34, UR5 ;  /* 0x0000000522587c20 */ /* 0x000fe20008410000 */
[----:B------:R-:W-:Y:S01]  /*3bf0*/  ISETP.GT.AND P3, PT, R76, 0x61, PT ;  /* 0x000000614c00780c */ /* 0x000fe20003f64270 */
[----:B------:R-:W-:Y:S01]  /*3c00*/  FMUL.FTZ R90, R35, UR5 ;  /* 0x00000005235a7c20 */ /* 0x000fe20008410000 */
[----:B------:R2:W3:Y:S01]  /*3c10*/  MUFU.TANH R84, R33 ;  /* 0x0000002100547308 */ /* 0x0004e20000002400 */
[----:B0-----:R-:W-:-:S02]  /*3c20*/  FMNMX.FTZ R32, R60, R41, !PT ;  /* 0x000000293c207209 */ /* 0x001fc40007810000 */
[----:B------:R-:W-:Y:S01]  /*3c30*/  FSEL R45, R72, -INF , P4 ;  /* 0xff800000482d7808 */ /* 0x000fe20002000000 */
[----:B------:R-:W-:Y:S01]  /*3c40*/  FMUL.FTZ R72, R54, UR5 ;  /* 0x0000000536487c20 */ /* 0x000fe20008410000 */
[----:B------:R-:W-:Y:S02]  /*3c50*/  ISETP.GT.AND P4, PT, R76, 0x68, PT ;  /* 0x000000684c00780c */ /* 0x000fe40003f84270 */
[----:B------:R-:W-:Y:S01]  /*3c60*/  FSEL R44, R82, -INF , P3 ;  /* 0xff800000522c7808 */ /* 0x000fe20001800000 */
[----:B------:R-:W0:Y:S01]  /*3c70*/  MUFU.TANH R36, R36 ;  /* 0x0000002400247308 */ /* 0x000e220000002400 */
[----:B--2---:R-:W-:Y:S02]  /*3c80*/  FMNMX.FTZ R33, R51, R32, !PT ;  /* 0x0000002033217209 */ /* 0x004fe40007810000 */
[----:B------:R-:W-:Y:S02]  /*3c90*/  ISETP.GT.AND P3, PT, R76, 0x69, PT ;  /* 0x000000694c00780c */ /* 0x000fe40003f64270 */
[----:B------:R-:W-:-:S02]  /*3ca0*/  FMNMX.FTZ R33, R52, R33, !PT ;  /* 0x0000002134217209 */ /* 0x000fc40007810000 */
[----:B------:R-:W-:Y:S01]  /*3cb0*/  FSEL R41, R74, -INF , P4 ;  /* 0xff8000004a297808 */ /* 0x000fe20002000000 */
[----:B------:R2:W4:Y:S01]  /*3cc0*/  MUFU.TANH R86, R37 ;  /* 0x0000002500567308 */ /* 0x0005220000002400 */
[----:B------:R-:W-:Y:S02]  /*3cd0*/  FMNMX.FTZ R32, R50, R33, !PT ;  /* 0x0000002132207209 */ /* 0x000fe40007810000 */
[----:B------:R-:W-:Y:S02]  /*3ce0*/  ISETP.GT.AND P4, PT, R76, 0x70, PT ;  /* 0x000000704c00780c */ /* 0x000fe40003f84270 */
[----:B------:R-:W-:Y:S02]  /*3cf0*/  FMNMX.FTZ R33, R45, R32, !PT ;  /* 0x000000202d217209 */ /* 0x000fe40007810000 */
[----:B-1----:R-:W-:Y:S01]  /*3d00*/  FSEL R40, R83, -INF , P4 ;  /* 0xff80000053287808 */ /* 0x002fe20002000000 */
[----:B------:R-:W-:Y:S01]  /*3d10*/  MUFU.TANH R21, R21 ;  /* 0x0000001500157308 */ /* 0x000fe20000002400 */
[----:B------:R-:W-:-:S02]  /*3d20*/  FMNMX.FTZ R32, R44, R33, !PT ;  /* 0x000000212c207209 */ /* 0x000fc40007810000 */
[----:B--2---:R-:W-:Y:S02]  /*3d30*/  FSEL R37, R78, -INF , P3 ;  /* 0xff8000004e257808 */ /* 0x004fe40001800000 */
[----:B------:R-:W-:Y:S02]  /*3d40*/  FMNMX.FTZ R32, R41, R32, !PT ;  /* 0x0000002029207209 */ /* 0x000fe40007810000 */
[C---:B------:R-:W-:Y:S01]  /*3d50*/  ISETP.GT.AND P3, PT, R76.reuse, 0x71, PT ;  /* 0x000000714c00780c */ /* 0x040fe20003f64270 */
[----:B------:R-:W-:Y:S01]  /*3d60*/  MUFU.TANH R64, R64 ;  /* 0x0000004000407308 */ /* 0x000fe20000002400 */
[----:B------:R-:W-:Y:S02]  /*3d70*/  FMNMX.FTZ R83, R37, R32, !PT ;  /* 0x0000002025537209 */ /* 0x000fe40007810000 */
[----:B------:R-:W-:Y:S02]  /*3d80*/  ISETP.GT.AND P4, PT, R76, 0x78, PT ;  /* 0x000000784c00780c */ /* 0x000fe40003f84270 */
[----:B---3--:R-:W-:Y:S01]  /*3d90*/  FSEL R33, R84, -INF , P3 ;  /* 0xff80000054217808 */ /* 0x008fe20001800000 */
[----:B------:R-:W-:Y:S01]  /*3da0*/  FMUL.FTZ R84, R43, UR5 ;  /* 0x000000052b547c20 */ /* 0x000fe20008410000 */
[----:B------:R-:W-:Y:S01]  /*3db0*/  FMNMX.FTZ R32, R40, R83, !PT ;  /* 0x0000005328207209 */ /* 0x000fe20007810000 */
[----:B------:R-:W-:Y:S01]  /*3dc0*/  MUFU.TANH R56, R56 ;  /* 0x0000003800387308 */ /* 0x000fe20000002400 */
[----:B------:R-:W-:-:S02]  /*3dd0*/  ISETP.GT.AND P3, PT, R76, 0x79, PT ;  /* 0x000000794c00780c */ /* 0x000fc40003f64270 */
[----:B0-----:R-:W-:Y:S01]  /*3de0*/  FSEL R36, R36, -INF , P4 ;  /* 0xff80000024247808 */ /* 0x001fe20002000000 */
[----:B------:R-:W-:Y:S02]  /*3df0*/  WARPGROUP.DEPBAR.LE gsb0, 0x0 ;  /* 0x00008000000079c5 */ /* 0x000fe40000010000 */
[----:B------:R-:W-:Y:S01]  /*3e00*/  FMUL.FTZ R24, R24, UR5 ;  /* 0x0000000518187c20 */ /* 0x000fe20008410000 */
[----:B------:R-:W-:Y:S01]  /*3e10*/  FMUL.FTZ R25, R25, UR5 ;  /* 0x0000000519197c20 */ /* 0x000fe20008410000 */
[----:B------:R-:W-:Y:S01]  /*3e20*/  FMUL.FTZ R28, R28, UR5 ;  /* 0x000000051c1c7c20 */ /* 0x000fe20008410000 */
[----:B------:R-:W-:Y:S01]  /*3e30*/  ISETP.GT.AND P4, PT, R76, 0x80, PT ;  /* 0x000000804c00780c */ /* 0x000fe20003f84270 */
[----:B------:R0:W1:Y:S01]  /*3e40*/  MUFU.TANH R80, R24 ;  /* 0x0000001800507308 */ /* 0x0000620000002400 */
[----:B------:R-:W-:-:S07]  /*3e50*/  FMUL.FTZ R43, R26, UR5 ;  /* 0x000000051a2b7c20 */ /* 0x000fce0008410000 */
[----:B------:R2:W3:Y:S01]  /*3e60*/  MUFU.TANH R82, R25 ;  /* 0x0000001900527308 */ /* 0x0004e20000002400 */
[----:B0-----:R-:W-:Y:S01]  /*3e70*/  FMUL.FTZ R24, R29, UR5 ;  /* 0x000000051d187c20 */ /* 0x001fe20008410000 */
[----:B----4-:R-:W-:Y:S01]  /*3e80*/  FSEL R29, R86, -INF , P3 ;  /* 0xff800000561d7808 */ /* 0x010fe20001800000 */
[----:B------:R-:W-:Y:S01]  /*3e90*/  FMUL.FTZ R86, R47, UR5 ;  /* 0x000000052f567c20 */ /* 0x000fe20008410000 */
[----:B------:R-:W-:Y:S01]  /*3ea0*/  ISETP.GT.AND P3, PT, R76, 0x81, PT ;  /* 0x000000814c00780c */ /* 0x000fe20003f64270 */
[----:B------:R-:W-:-:S03]  /*3eb0*/  FMUL.FTZ R47, R27, UR5 ;  /* 0x000000051b2f7c20 */ /* 0x000fc60008410000 */
[----:B------:R3:W0:Y:S01]  /*3ec0*/  MUFU.TANH R78, R28 ;  /* 0x0000001c004e7308 */ /* 0x0006220000002400 */
[----:B--2---:R-:W-:Y:S02]  /*3ed0*/  FMNMX.FTZ R25, R33, R32, !PT ;  /* 0x0000002021197209 */ /* 0x004fe40007810000 */
[----:B-1----:R-:W-:Y:S01]  /*3ee0*/  FSEL R32, R80, -INF , P4 ;  /* 0xff80000050207808 */ /* 0x002fe20002000000 */
[----:B------:R-:W-:Y:S01]  /*3ef0*/  FMUL.FTZ R80, R55, UR5 ;  /* 0x0000000537507c20 */ /* 0x000fe20008410000 */
[----:B------:R-:W-:Y:S02]  /*3f00*/  FMNMX.FTZ R74, R36, R25, !PT ;  /* 0x00000019244a7209 */ /* 0x000fe40007810000 */
[----:B------:R-:W-:Y:S01]  /*3f10*/  ISETP.GT.AND P4, PT, R76, 0x88, PT ;  /* 0x000000884c00780c */ /* 0x000fe20003f84270 */
[----:B------:R-:W1:Y:S01]  /*3f20*/  MUFU.TANH R24, R24 ;  /* 0x0000001800187308 */ /* 0x000e620000002400 */
[----:B------:R-:W-:Y:S02]  /*3f30*/  FMNMX.FTZ R25, R29, R74, !PT ;  /* 0x0000004a1d197209 */ /* 0x000fe40007810000 */
[----:B---3--:R-:W-:Y:S01]  /*3f40*/  FSEL R28, R82, -INF , P3 ;  /* 0xff800000521c7808 */ /* 0x008fe20001800000 */
[----:B------:R-:W-:Y:S01]  /*3f50*/  FMUL.FTZ R82, R42, UR5 ;  /* 0x000000052a527c20 */ /* 0x000fe20008410000 */
[----:B------:R-:W-:-:S02]  /*3f60*/  FMNMX.FTZ R83, R32, R25, !PT ;  /* 0x0000001920537209 */ /* 0x000fc40007810000 */
[----:B------:R-:W-:Y:S01]  /*3f70*/  ISETP.GT.AND P3, PT, R76, 0x89, PT ;  /* 0x000000894c00780c */ /* 0x000fe20003f64270 */
[----:B------:R-:W2:Y:S01]  /*3f80*/  MUFU.TANH R57, R57 ;  /* 0x0000003900397308 */ /* 0x000ea20000002400 */
[----:B0-----:R-:W-:Y:S02]  /*3f90*/  FSEL R25, R78, -INF , P4 ;  /* 0xff8000004e197808 */ /* 0x001fe40002000000 */
[----:B------:R-:W-:Y:S01]  /*3fa0*/  FMNMX.FTZ R54, R28, R83, !PT ;  /* 0x000000531c367209 */ /* 0x000fe20007810000 */
[----:B------:R-:W-:Y:S01]  /*3fb0*/  FMUL.FTZ R83, R46, UR5 ;  /* 0x000000052e537c20 */ /* 0x000fe20008410000 */
[----:B------:R-:W-:Y:S02]  /*3fc0*/  FMUL.FTZ R46, R39, UR5 ;  /* 0x00000005272e7c20 */ /* 0x000fe40008410000 */
[----:B------:R-:W-:Y:S01]  /*3fd0*/  FMNMX.FTZ R55, R25, R54, !PT ;  /* 0x0000003619377209 */ /* 0x000fe20007810000 */
[----:B------:R-:W0:Y:S01]  /*3fe0*/  MUFU.TANH R58, R58 ;  /* 0x0000003a003a7308 */ /* 0x000e220000002400 */
[----:B-1----:R-:W-:Y:S01]  /*3ff0*/  FSEL R24, R24, -INF , P3 ;  /* 0xff80000018187808 */ /* 0x002fe20001800000 */
[----:B------:R-:W-:-:S03]  /*4000*/  FMUL.FTZ R54, R30, UR5 ;  /* 0x000000051e367c20 */ /* 0x000fc60008410000 */
[----:B------:R-:W-:-:S03]  /*4010*/  FMNMX.FTZ R55, R24, R55, !PT ;  /* 0x0000003718377209 */ /* 0x000fc60007810000 */
[----:B------:R-:W1:Y:S02]  /*4020*/  MUFU.TANH R59, R59 ;  /* 0x0000003b003b7308 */ /* 0x000e640000002400 */
[----:B------:R-:W3:Y:S06]  /*4030*/  SHFL.BFLY PT, R42, R55, 0x2, 0x1f ;  /* 0x0c401f00372a7f89 */ /* 0x000eec00000e0000 */
[----:B------:R-:W4:Y:S08]  /*4040*/  MUFU.TANH R48, R48 ;  /* 0x0000003000307308 */ /* 0x000f300000002400 */
[----:B------:R-:W5:Y:S08]  /*4050*/  MUFU.TANH R49, R49 ;  /* 0x0000003100317308 */ /* 0x000f700000002400 */
[----:B------:R-:W5:Y:S01]  /*4060*/  MUFU.TANH R72, R72 ;  /* 0x0000004800487308 */ /* 0x000f620000002400 */
[----:B---3--:R-:W-:Y:S01]  /*4070*/  FMNMX.FTZ R34, R55, R42, !PT ;  /* 0x0000002a37227209 */ /* 0x008fe20007810000 */
[----:B------:R-:W-:Y:S01]  /*4080*/  FMUL.FTZ R42, R38, UR5 ;  /* 0x00000005262a7c20 */ /* 0x000fe20008410000 */
[----:B------:R-:W-:Y:S01]  /*4090*/  FMUL.FTZ R55, R31, UR5 ;  /* 0x000000051f377c20 */ /* 0x000fe20008410000 */
[----:B------:R-:W-:-:S02]  /*40a0*/  UMOV UR5, UR57 ;  /* 0x0000003900057c82 */ /* 0x000fc40008000000 */
[----:B------:R-:W3:Y:S02]  /*40b0*/  SHFL.BFLY PT, R35, R34, 0x1, 0x1f ;  /* 0x0c201f0022237f89 */ /* 0x000ee400000e0000 */
[----:B------:R-:W5:Y:S08]  /*40c0*/  MUFU.TANH R80, R80 ;  /* 0x0000005000507308 */ /* 0x000f700000002400 */
[----:B------:R-:W5:Y:S08]  /*40d0*/  MUFU.TANH R82, R82 ;  /* 0x0000005200527308 */ /* 0x000f700000002400 */
[----:B------:R-:W5:Y:S01]  /*40e0*/  MUFU.TANH R84, R84 ;  /* 0x0000005400547308 */ /* 0x000f620000002400 */
[----:B---3--:R-:W-:-:S07]  /*40f0*/  FMNMX.FTZ R74, R34, R35, !PT ;  /* 0x00000023224a7209 */ /* 0x008fce0007810000 */
[----:B------:R-:W3:Y:S01]  /*4100*/  MUFU.TANH R83, R83 ;  /* 0x0000005300537308 */ /* 0x000ee20000002400 */
[----:B------:R-:W2:Y:S01]  /*4110*/  SHFL.IDX PT, R35, R70, 0x1, 0x1c1f ;  /* 0x003c1f0046237f89 */ /* 0x000ea200000e0000 */
[C---:B------:R-:W-:Y:S01]  /*4120*/  FSETP.NEU.FTZ.AND P3, PT, R74.reuse, -INF , PT ;  /* 0xff8000004a00780b */ /* 0x040fe20003f7d000 */
[----:B------:R-:W-:-:S05]  /*4130*/  FMUL.FTZ R26, R74, UR4 ;  /* 0x000000044a1a7c20 */ /* 0x000fca0008410000 */
[----:B------:R-:W3:Y:S01]  /*4140*/  MUFU.TANH R86, R86 ;  /* 0x0000005600567308 */ /* 0x000ee20000002400 */
[----:B------:R-:W-:-:S05]  /*4150*/  FSEL R26, R26, RZ, P3 ;  /* 0x000000ff1a1a7208 */ /* 0x000fca0001800000 */
[--C-:B------:R-:W-:Y:S01]  /*4160*/  FFMA.FTZ R27, R85, UR4, -R26.reuse ;  /* 0x00000004551b7c23 */ /* 0x100fe2000801081a */
[--C-:B------:R-:W-:Y:S01]  /*4170*/  FFMA.FTZ R78, R79, UR4, -R26.reuse ;  /* 0x000000044f4e7c23 */ /* 0x100fe2000801081a */
[----:B------:R-:W3:Y:S01]  /*4180*/  MUFU.TANH R88, R88 ;  /* 0x0000005800587308 */ /* 0x000ee20000002400 */
[--C-:B------:R-:W-:Y:S01]  /*4190*/  FFMA.FTZ R62, R62, UR4, -R26.reuse ;  /* 0x000000043e3e7c23 */ /* 0x100fe2000801081a */
[--C-:B------:R-:W-:Y:S01]  /*41a0*/  FFMA.FTZ R30, R89, UR4, -R26.reuse ;  /* 0x00000004591e7c23 */ /* 0x100fe2000801081a */
[--C-:B------:R-:W-:Y:S01]  /*41b0*/  FFMA.FTZ R31, R93, UR4, -R26.reuse ;  /* 0x000000045d1f7c23 */ /* 0x100fe2000801081a */
[--C-:B------:R-:W-:Y:S01]  /*41c0*/  FFMA.FTZ R38, R95, UR4, -R26.reuse ;  /* 0x000000045f267c23 */ /* 0x100fe2000801081a */
[--C-:B------:R-:W-:Y:S01]  /*41d0*/  FFMA.FTZ R34, R97, UR4, -R26.reuse ;  /* 0x0000000461227c23 */ /* 0x100fe2000801081a */
[--C-:B------:R-:W-:Y:S01]  /*41e0*/  FFMA.FTZ R53, R53, UR4, -R26.reuse ;  /* 0x0000000435357c23 */ /* 0x100fe2000801081a */
[----:B------:R-:W-:Y:S01]  /*41f0*/  FFMA.FTZ R51, R51, UR4, -R26 ;  /* 0x0000000433337c23 */ /* 0x000fe2000801081a */
[----:B------:R-:W3:Y:S01]  /*4200*/  MUFU.TANH R90, R90 ;  /* 0x0000005a005a7308 */ /* 0x000ee20000002400 */
[----:B--2---:R-:W-:Y:S01]  /*4210*/  IADD3 R35, R35, -UR7, R66 ;  /* 0x8000000723237c10 */ /* 0x004fe2000fffe042 */
[--C-:B------:R-:W-:Y:S01]  /*4220*/  FFMA.FTZ R44, R44, UR4, -R26.reuse ;  /* 0x000000042c2c7c23 */ /* 0x100fe2000801081a */
[--C-:B------:R-:W-:Y:S01]  /*4230*/  FFMA.FTZ R41, R41, UR4, -R26.reuse ;  /* 0x0000000429297c23 */ /* 0x100fe2000801081a */
[----:B------:R-:W-:Y:S01]  /*4240*/  FFMA.FTZ R28, R28, UR4, -R26 ;  /* 0x000000041c1c7c23 */ /* 0x000fe2000801081a */
[----:B------:R-:W-:Y:S01]  /*4250*/  VIMNMX R85, R68, R35, PT ;  /* 0x0000002344557248 */ /* 0x000fe20003fe0100 */
[----:B------:R-:W-:-:S02]  /*4260*/  UIMAD UR7, UR56, UR14, -UR7 ;  /* 0x0000000e380772a4 */ /* 0x000fc4000f8e0a07 */
[----:B------:R-:W2:Y:S01]  /*4270*/  MUFU.TANH R42, R42 ;  /* 0x0000002a002a7308 */ /* 0x000ea20000002400 */
[C---:B------:R-:W-:Y:S01]  /*4280*/  ISETP.GT.AND P3, PT, R85.reuse, RZ, PT ;  /* 0x000000ff5500720c */ /* 0x040fe20003f64270 */
[----:B------:R-:W-:Y:S01]  /*4290*/  @UP0 ULDC UR14, c[0x0][0x450] ;  /* 0x00011400000e0ab9 */ /* 0x000fe20000000800 */
[C---:B------:R-:W-:Y:S01]  /*42a0*/  ISETP.GT.AND P4, PT, R85.reuse, 0x1, PT ;  /* 0x000000015500780c */ /* 0x040fe20003f84270 */
[----:B------:R-:W-:Y:S01]  /*42b0*/  @UP0 USHF.R.U32.HI UR5, URZ, UR14, UR11 ;  /* 0x0000000e3f050299 */ /* 0x000fe2000801160b */
[----:B------:R-:W-:Y:S02]  /*42c0*/  ISETP.GT.AND P5, PT, R85, 0x8, PT ;  /* 0x000000085500780c */ /* 0x000fe40003fa4270 */
[----:B------:R-:W-:Y:S01]  /*42d0*/  FSEL R4, R4, -INF , P3 ;  /* 0xff80000004047808 */ /* 0x000fe20001800000 */
[----:B------:R-:W2:Y:S01]  /*42e0*/  MUFU.TANH R46, R46 ;  /* 0x0000002e002e7308 */ /* 0x000ea20000002400 */
[----:B------:R-:W-:Y:S01]  /*42f0*/  FSEL R39, R3, -INF , P4 ;  /* 0xff80000003277808 */ /* 0x000fe20002000000 */
[----:B------:R-:W-:Y:S01]  /*4300*/  FFMA.FTZ R3, R91, UR4, -R26 ;  /* 0x000000045b037c23 */ /* 0x000fe2000801081a */
[----:B------:R-:W-:Y:S01]  /*4310*/  ISETP.GT.AND P3, PT, R85, 0x9, PT ;  /* 0x000000095500780c */ /* 0x000fe20003f64270 */
[----:B------:R-:W-:Y:S01]  /*4320*/  UIADD3 UR7, UR7, UR5, URZ ;  /* 0x0000000507077290 */ /* 0x000fe2000fffe03f */
[----:B------:R-:W-:-:S02]  /*4330*/  FSEL R6, R6, -INF , P5 ;  /* 0xff80000006067808 */ /* 0x000fc40002800000 */
[----:B------:R-:W-:Y:S01]  /*4340*/  FMNMX.FTZ R35, R4, R39, !PT ;  /* 0x0000002704237209 */ /* 0x000fe20007810000 */
[----:B------:R-:W2:Y:S01]  /*4350*/  MUFU.TANH R43, R43 ;  /* 0x0000002b002b7308 */ /* 0x000ea20000002400 */
[----:B------:R-:W-:Y:S01]  /*4360*/  ISETP.GT.AND P4, PT, R85, 0x10, PT ;  /* 0x000000105500780c */ /* 0x000fe20003f84270 */
[----:B------:R-:W-:Y:S01]  /*4370*/  UIMAD.WIDE UR10, UR7, 0x38e38e39, URZ ;  /* 0x38e38e39070a78a5 */ /* 0x000fe2000f8e023f */
[----:B------:R-:W-:Y:S02]  /*4380*/  FSEL R5, R5, -INF , P3 ;  /* 0xff80000005057808 */ /* 0x000fe40001800000 */
[----:B------:R-:W-:Y:S01]  /*4390*/  FMNMX.FTZ R66, R6, R35, !PT ;  /* 0x0000002306427209 */ /* 0x000fe20007810000 */
[----:B------:R-:W-:Y:S01]  /*43a0*/  FFMA.FTZ R35, R87, UR4, -R26 ;  /* 0x0000000457237c23 */ /* 0x000fe2000801081a */
[----:B------:R-:W-:Y:S01]  /*43b0*/  ISETP.GT.AND P3, PT, R85, 0x11, PT ;  /* 0x000000115500780c */ /* 0x000fe20003f64270 */
[----:B------:R-:W2:Y:S01]  /*43c0*/  MUFU.TANH R47, R47 ;  /* 0x0000002f002f7308 */ /* 0x000ea20000002400 */
[----:B------:R-:W-:Y:S01]  /*43d0*/  FSEL R8, R8, -INF , P4 ;  /* 0xff80000008087808 */ /* 0x000fe20002000000 */
[----:B------:R-:W-:Y:S01]  /*43e0*/  USHF.R.U32.HI UR5, URZ, 0x1f, UR11 ;  /* 0x0000001f3f057899 */ /* 0x000fe2000801160b */
[----:B------:R-:W-:-:S02]  /*43f0*/  FMNMX.FTZ R87, R5, R66, !PT ;  /* 0x0000004205577209 */ /* 0x000fc40007810000 */
[----:B------:R-:W-:Y:S01]  /*4400*/  ISETP.GT.AND P4, PT, R85, 0x18, PT ;  /* 0x000000185500780c */ /* 0x000fe20003f84270 */
[----:B------:R-:W-:Y:S01]  /*4410*/  ULEA.HI.SX32 UR5, UR11, UR5, 0x1b ;  /* 0x000000050b057291 */ /* 0x000fe2000f8fda3f */
[----:B------:R-:W-:Y:S01]  /*4420*/  FSEL R7, R7, -INF , P3 ;  /* 0xff80000007077808 */ /* 0x000fe20001800000 */
[----:B------:R-:W2:Y:S01]  /*4430*/  MUFU.TANH R54, R54 ;  /* 0x0000003600367308 */ /* 0x000ea20000002400 */
[----:B------:R-:W-:Y:S01]  /*4440*/  FMNMX.FTZ R68, R8, R87, !PT ;  /* 0x0000005708447209 */ /* 0x000fe20007810000 */
[----:B------:R-:W-:Y:S01]  /*4450*/  UISETP.LT.AND UP1, UPT, URZ, UR5, UPT ;  /* 0x000000053f00728c */ /* 0x000fe2000bf21270 */
[----:B------:R-:W-:Y:S01]  /*4460*/  FSEL R66, R10, -INF , P4 ;  /* 0xff8000000a427808 */ /* 0x000fe20002000000 */
[----:B------:R-:W-:Y:S01]  /*4470*/  FFMA.FTZ R10, R81, UR4, -R26 ;  /* 0x00000004510a7c23 */ /* 0x000fe2000801081a */
[----:B------:R-:W-:Y:S01]  /*4480*/  ISETP.GT.AND P3, PT, R85, 0x19, PT ;  /* 0x000000195500780c */ /* 0x000fe20003f64270 */
[----:B------:R-:W-:Y:S01]  /*4490*/  USEL UR15, URZ, UR5, !UP1 ;  /* 0x000000053f0f7287 */ /* 0x000fe2000c800000 */
[----:B------:R-:W-:Y:S01]  /*44a0*/  FMNMX.FTZ R81, R7, R68, !PT ;  /* 0x0000004407517209 */ /* 0x000fe20007810000 */
[----:B------:R-:W2:Y:S01]  /*44b0*/  MUFU.TANH R55, R55 ;  /* 0x0000003700377308 */ /* 0x000ea20000002400 */
[----:B------:R-:W-:Y:S01]  /*44c0*/  ISETP.GT.AND P4, PT, R85, 0x20, PT ;  /* 0x000000205500780c */ /* 0x000fe20003f84270 */
[----:B------:R-:W-:Y:S01]  /*44d0*/  UISETP.GE.AND UP1, UPT, UR38, UR15, UPT ;  /* 0x0000000f2600728c */ /* 0x000fe2000bf26270 */
        /* <DEDUP_REMOVED lines=8> */
[----:B------:R-:W2:Y:S01]  /*4560*/  MUFU.EX2 R30, R30 ;  /* 0x0000001e001e7308 */ /* 0x000ea20000000800 */
[----:B------:R-:W-:-:S02]  /*4570*/  FMNMX.FTZ R79, R11, R70, !PT ;  /* 0x000000460b4f7209 */ /* 0x000fc40007810000 */
[----:B------:R-:W-:Y:S02]  /*4580*/  ISETP.GT.AND P3, PT, R85, 0x29, PT ;  /* 0x000000295500780c */ /* 0x000fe40003f64270 */
[----:B------:R-:W-:Y:S01]  /*4590*/  FSEL R70, R13, -INF , P4 ;  /* 0xff8000000d467808 */ /* 0x000fe20002000000 */
[--C-:B------:R-:W-:Y:S01]  /*45a0*/  FFMA.FTZ R13, R77, UR4, -R26.reuse ;  /* 0x000000044d0d7c23 */ /* 0x100fe2000801081a */
[----:B------:R-:W-:Y:S01]  /*45b0*/  FMNMX.FTZ R79, R68, R79, !PT ;  /* 0x0000004f444f7209 */ /* 0x000fe20007810000 */
[----:B------:R0:W-:Y:S01]  /*45c0*/  MUFU.EX2 R12, R78 ;  /* 0x0000004e000c7308 */ /* 0x0001e20000000800 */
[----:B------:R-:W-:Y:S02]  /*45d0*/  ISETP.GT.AND P4, PT, R85, 0x30, PT ;  /* 0x000000305500780c */ /* 0x000fe40003f84270 */
[----:B------:R-:W-:Y:S01]  /*45e0*/  FSEL R76, R14, -INF , P3 ;  /* 0xff8000000e4c7808 */ /* 0x000fe20001800000 */
[----:B------:R-:W-:Y:S01]  /*45f0*/  FFMA.FTZ R14, R75, UR4, -R26 ;  /* 0x000000044b0e7c23 */ /* 0x000fe2000801081a */
[----:B------:R-:W-:-:S02]  /*4600*/  FMNMX.FTZ R79, R70, R79, !PT ;  /* 0x0000004f464f7209 */ /* 0x000fc40007810000 */
[----:B------:R-:W-:Y:S01]  /*4610*/  ISETP.GT.AND P3, PT, R85, 0x31, PT ;  /* 0x000000315500780c */ /* 0x000fe20003f64270 */
[----:B------:R-:W2:Y:S01]  /*4620*/  MUFU.EX2 R31, R31 ;  /* 0x0000001f001f7308 */ /* 0x000ea20000000800 */
[----:B------:R-:W-:Y:S01]  /*4630*/  FSEL R77, R15, -INF , P4 ;  /* 0xff8000000f4d7808 */ /* 0x000fe20002000000 */
[----:B------:R-:W-:Y:S01]  /*4640*/  FFMA.FTZ R15, R71, UR4, -R26 ;  /* 0x00000004470f7c23 */ /* 0x000fe2000801081a */
[----:B0-----:R-:W-:Y:S02]  /*4650*/  FMNMX.FTZ R78, R76, R79, !PT ;  /* 0x0000004f4c4e7209 */ /* 0x001fe40007810000 */
[----:B------:R-:W-:Y:S02]  /*4660*/  ISETP.GT.AND P4, PT, R85, 0x38, PT ;  /* 0x000000385500780c */ /* 0x000fe40003f84270 */
[----:B------:R-:W-:Y:S01]  /*4670*/  FSEL R75, R20, -INF , P3 ;  /* 0xff800000144b7808 */ /* 0x000fe20001800000 */
[----:B------:R-:W0:Y:S01]  /*4680*/  MUFU.EX2 R38, R38 ;  /* 0x0000002600267308 */ /* 0x000e220000000800 */
[----:B------:R-:W-:-:S02]  /*4690*/  FMNMX.FTZ R20, R77, R78, !PT ;  /* 0x0000004e4d147209 */ /* 0x000fc40007810000 */
[----:B------:R-:W-:Y:S02]  /*46a0*/  FSEL R78, R21, -INF , P4 ;  /* 0xff800000154e7808 */ /* 0x000fe40002000000 */
[----:B------:R-:W-:Y:S02]  /*46b0*/  ISETP.GT.AND P3, PT, R85, 0x39, PT ;  /* 0x000000395500780c */ /* 0x000fe40003f64270 */
[----:B------:R-:W-:Y:S01]  /*46c0*/  FMNMX.FTZ R21, R75, R20, !PT ;  /* 0x000000144b157209 */ /* 0x000fe20007810000 */
[----:B------:R-:W-:Y:S01]  /*46d0*/  FFMA.FTZ R20, R67, UR4, -R26 ;  /* 0x0000000443147c23 */ /* 0x000fe2000801081a */
[----:B------:R-:W-:Y:S01]  /*46e0*/  ISETP.GT.AND P4, PT, R85, 0x40, PT ;  /* 0x000000405500780c */ /* 0x000fe20003f84270 */
[----:B------:R-:W-:Y:S01]  /*46f0*/  MUFU.EX2 R34, R34 ;  /* 0x0000002200227308 */ /* 0x000fe20000000800 */
[----:B------:R-:W-:Y:S02]  /*4700*/  FSEL R64, R64, -INF , P3 ;  /* 0xff80000040407808 */ /* 0x000fe40001800000 */
[----:B------:R-:W-:-:S02]  /*4710*/  FMNMX.FTZ R21, R78, R21, !PT ;  /* 0x000000154e157209 */ /* 0x000fc40007810000 */
[----:B------:R-:W-:Y:S02]  /*4720*/  FSEL R71, R56, -INF , P4 ;  /* 0xff80000038477808 */ /* 0x000fe40002000000 */
[----:B------:R-:W-:Y:S01]  /*4730*/  ISETP.GT.AND P3, PT, R85, 0x41, PT ;  /* 0x000000415500780c */ /* 0x000fe20003f64270 */
[----:B------:R-:W-:Y:S01]  /*4740*/  MUFU.EX2 R3, R3 ;  /* 0x0000000300037308 */ /* 0x000fe20000000800 */
[----:B------:R-:W-:Y:S01]  /*4750*/  FMNMX.FTZ R56, R64, R21, !PT ;  /* 0x0000001540387209 */ /* 0x000fe20007810000 */
[----:B------:R-:W-:Y:S01]  /*4760*/  FFMA.FTZ R21, R69, UR4, -R26 ;  /* 0x0000000445157c23 */ /* 0x000fe2000801081a */
        /* <DEDUP_REMOVED lines=12> */
[----:B----4-:R-:W-:Y:S01]  /*4830*/  FSEL R87, R48, -INF , P4 ;  /* 0xff80000030577808 */ /* 0x010fe20002000000 */
[--C-:B------:R-:W-:Y:S01]  /*4840*/  FFMA.FTZ R48, R73, UR4, -R26.reuse ;  /* 0x0000000449307c23 */ /* 0x100fe2000801081a */
[----:B------:R-:W-:Y:S01]  /*4850*/  FMNMX.FTZ R56, R69, R56, !PT ;  /* 0x0000003845387209 */ /* 0x000fe20007810000 */
[----:B------:R-:W-:Y:S01]  /*4860*/  MUFU.EX2 R13, R13 ;  /* 0x0000000d000d7308 */ /* 0x000fe20000000800 */
[----:B------:R-:W-:Y:S02]  /*4870*/  ISETP.GT.AND P4, PT, R85, 0x58, PT ;  /* 0x000000585500780c */ /* 0x000fe40003f84270 */
[----:B-----5:R-:W-:Y:S01]  /*4880*/  FSEL R73, R49, -INF , P3 ;  /* 0xff80000031497808 */ /* 0x020fe20001800000 */
[--C-:B------:R-:W-:Y:S01]  /*4890*/  FFMA.FTZ R49, R65, UR4, -R26.reuse ;  /* 0x0000000441317c23 */ /* 0x100fe2000801081a */
[----:B------:R-:W-:Y:S02]  /*48a0*/  FMNMX.FTZ R56, R87, R56, !PT ;  /* 0x0000003857387209 */ /* 0x000fe40007810000 */
[----:B------:R-:W-:Y:S01]  /*48b0*/  ISETP.GT.AND P3, PT, R85, 0x59, PT ;  /* 0x000000595500780c */ /* 0x000fe20003f64270 */
[----:B------:R-:W-:Y:S01]  /*48c0*/  MUFU.EX2 R14, R14 ;  /* 0x0000000e000e7308 */ /* 0x000fe20000000800 */
[----:B------:R-:W-:Y:S01]  /*48d0*/  FSEL R59, R72, -INF , P4 ;  /* 0xff800000483b7808 */ /* 0x000fe20002000000 */
[----:B------:R-:W-:Y:S01]  /*48e0*/  FFMA.FTZ R72, R63, UR4, -R26 ;  /* 0x000000043f487c23 */ /* 0x000fe2000801081a */
[----:B------:R-:W-:-:S02]  /*48f0*/  FMNMX.FTZ R56, R73, R56, !PT ;  /* 0x0000003849387209 */ /* 0x000fc40007810000 */
[----:B------:R-:W-:Y:S02]  /*4900*/  ISETP.GT.AND P4, PT, R85, 0x60, PT ;  /* 0x000000605500780c */ /* 0x000fe40003f84270 */
        /* <DEDUP_REMOVED lines=11> */
[----:B------:R1:W-:Y:S01]  /*49c0*/  MUFU.EX2 R56, R72 ;  /* 0x0000004800387308 */ /* 0x0003e20000000800 */
[----:B---3--:R-:W-:Y:S02]  /*49d0*/  FSEL R83, R83, -INF , P4 ;  /* 0xff80000053537808 */ /* 0x008fe40002000000 */
[----:B------:R-:W-:Y:S02]  /*49e0*/  FMNMX.FTZ R58, R84, R57, !PT ;  /* 0x00000039543a7209 */ /* 0x000fe40007810000 */
[----:B------:R-:W-:-:S02]  /*49f0*/  ISETP.GT.AND P4, PT, R85, 0x70, PT ;  /* 0x000000705500780c */ /* 0x000fc40003f84270 */
[----:B------:R-:W-:Y:S01]  /*4a00*/  FSEL R86, R86, -INF , P3 ;  /* 0xff80000056567808 */ /* 0x000fe20001800000 */
[----:B------:R3:W-:Y:S01]  /*4a10*/  MUFU.EX2 R57, R62 ;  /* 0x0000003e00397308 */ /* 0x0007e20000000800 */
[----:B------:R-:W-:Y:S01]  /*4a20*/  FMNMX.FTZ R63, R83, R58, !PT ;  /* 0x0000003a533f7209 */ /* 0x000fe20007810000 */
[--C-:B------:R-:W-:Y:S01]  /*4a30*/  FFMA.FTZ R58, R61, UR4, -R26.reuse ;  /* 0x000000043d3a7c23 */ /* 0x100fe2000801081a */
[C---:B------:R-:W-:Y:S01]  /*4a40*/  ISETP.GT.AND P3, PT, R85.reuse, 0x71, PT ;  /* 0x000000715500780c */ /* 0x040fe20003f64270 */
[----:B-1----:R-:W-:Y:S01]  /*4a50*/  FFMA.FTZ R72, R52, UR4, -R26 ;  /* 0x0000000434487c23 */ /* 0x002fe2000801081a */
[----:B------:R-:W-:Y:S02]  /*4a60*/  FSEL R88, R88, -INF , P4 ;  /* 0xff80000058587808 */ /* 0x000fe40002000000 */
[----:B------:R-:W-:Y:S01]  /*4a70*/  FMNMX.FTZ R63, R86, R63, !PT ;  /* 0x0000003f563f7209 */ /* 0x000fe20007810000 */
[----:B------:R-:W-:Y:S01]  /*4a80*/  MUFU.EX2 R21, R21 ;  /* 0x0000001500157308 */ /* 0x000fe20000000800 */
[----:B------:R-:W-:-:S02]  /*4a90*/  ISETP.GT.AND P4, PT, R85, 0x78, PT ;  /* 0x000000785500780c */ /* 0x000fc40003f84270 */
[----:B------:R-:W-:Y:S02]  /*4aa0*/  FSEL R90, R90, -INF , P3 ;  /* 0xff8000005a5a7808 */ /* 0x000fe40001800000 */
[----:B------:R-:W-:Y:S02]  /*4ab0*/  FMNMX.FTZ R63, R88, R63, !PT ;  /* 0x0000003f583f7209 */ /* 0x000fe40007810000 */
[----:B--2---:R-:W-:Y:S01]  /*4ac0*/  FSEL R61, R42, -INF , P4 ;  /* 0xff8000002a3d7808 */ /* 0x004fe20002000000 */
[----:B------:R-:W-:Y:S01]  /*4ad0*/  MUFU.EX2 R48, R48 ;  /* 0x0000003000307308 */ /* 0x000fe20000000800 */
[C---:B------:R-:W-:Y:S02]  /*4ae0*/  ISETP.GT.AND P3, PT, R85.reuse, 0x79, PT ;  /* 0x000000795500780c */ /* 0x040fe40003f64270 */
[----:B------:R-:W-:Y:S02]  /*4af0*/  FMNMX.FTZ R42, R90, R63, !PT ;  /* 0x0000003f5a2a7209 */ /* 0x000fe40007810000 */
[----:B------:R-:W-:-:S02]  /*4b00*/  ISETP.GT.AND P4, PT, R85, 0x80, PT ;  /* 0x000000805500780c */ /* 0x000fc40003f84270 */
[----:B---3--:R-:W-:Y:S01]  /*4b10*/  FSEL R62, R46, -INF , P3 ;  /* 0xff8000002e3e7808 */ /* 0x008fe20001800000 */
        /* <DEDUP_REMOVED lines=8> */
[----:B------:R-:W-:Y:S01]  /*4ba0*/  FSEL R60, R47, -INF , P3 ;  /* 0xff8000002f3c7808 */ /* 0x000fe20001800000 */
        /* <DEDUP_REMOVED lines=9> */
[----:B------:R-:W-:Y:S01]  /*4c40*/  FSEL R55, R55, -INF , P3 ;  /* 0xff80000037377808 */ /* 0x000fe20001800000 */
[--C-:B------:R-:W-:Y:S01]  /*4c50*/  FFMA.FTZ R36, R29, UR4, -R26.reuse ;  /* 0x000000041d247c23 */ /* 0x100fe2000801081a */
[----:B------:R-:W-:Y:S01]  /*4c60*/  FMNMX.FTZ R46, R54, R43, !PT ;  /* 0x0000002b362e7209 */ /* 0x000fe20007810000 */
[--C-:B------:R-:W-:Y:S01]  /*4c70*/  FFMA.FTZ R29, R32, UR4, -R26.reuse ;  /* 0x00000004201d7c23 */ /* 0x100fe2000801081a */
[--C-:B------:R-:W-:Y:S01]  /*4c80*/  FFMA.FTZ R32, R25, UR4, -R26.reuse ;  /* 0x0000000419207c23 */ /* 0x100fe2000801081a */
[--C-:B------:R-:W-:Y:S01]  /*4c90*/  FFMA.FTZ R43, R45, UR4, -R26.reuse ;  /* 0x000000042d2b7c23 */ /* 0x100fe2000801081a */
[----:B------:R-:W-:Y:S01]  /*4ca0*/  FMNMX.FTZ R52, R55, R46, !PT ;  /* 0x0000002e37347209 */ /* 0x000fe20007810000 */
[----:B------:R-:W-:Y:S01]  /*4cb0*/  FFMA.FTZ R45, R24, UR4, -R26 ;  /* 0x00000004182d7c23 */ /* 0x000fe2000801081a */
[----:B------:R1:W-:Y:S03]  /*4cc0*/  MUFU.EX2 R46, R72 ;  /* 0x00000048002e7308 */ /* 0x0003e60000000800 */
[----:B------:R-:W2:Y:S05]  /*4cd0*/  SHFL.BFLY PT, R85, R52, 0x2, 0x1f ;  /* 0x0c401f0034557f89 */ /* 0x000eaa00000e0000 */
[----:B------:R-:W-:Y:S08]  /*4ce0*/  MUFU.EX2 R53, R53 ;  /* 0x0000003500357308 */ /* 0x000ff00000000800 */
[----:B------:R-:W-:Y:S08]  /*4cf0*/  MUFU.EX2 R42, R42 ;  /* 0x0000002a002a7308 */ /* 0x000ff00000000800 */
[----:B------:R-:W-:Y:S01]  /*4d00*/  MUFU.EX2 R51, R51 ;  /* 0x0000003300337308 */ /* 0x000fe20000000800 */
[----:B--2---:R-:W-:-:S05]  /*4d10*/  FMNMX.FTZ R85, R52, R85, !PT ;  /* 0x0000005534557209 */ /* 0x004fca0007810000 */
[----:B-1----:R-:W1:Y:S02]  /*4d20*/  SHFL.BFLY PT, R72, R85, 0x1, 0x1f ;  /* 0x0c201f0055487f89 */ /* 0x002e6400000e0000 */
[----:B------:R-:W-:Y:S08]  /*4d30*/  MUFU.EX2 R47, R47 ;  /* 0x0000002f002f7308 */ /* 0x000ff00000000800 */
[----:B------:R-:W-:Y:S08]  /*4d40*/  MUFU.EX2 R43, R43 ;  /* 0x0000002b002b7308 */ /* 0x000ff00000000800 */
[----:B------:R-:W-:Y:S01]  /*4d50*/  MUFU.EX2 R44, R44 ;  /* 0x0000002c002c7308 */ /* 0x000fe20000000800 */
[----:B-1----:R-:W-:-:S07]  /*4d60*/  FMNMX.FTZ R72, R85, R72, !PT ;  /* 0x0000004855487209 */ /* 0x002fce0007810000 */
[----:B------:R-:W-:Y:S01]  /*4d70*/  MUFU.EX2 R41, R41 ;  /* 0x0000002900297308 */ /* 0x000fe20000000800 */
[C---:B------:R-:W-:Y:S01]  /*4d80*/  FSETP.NEU.FTZ.AND P3, PT, R72.reuse, -INF , PT ;  /* 0xff8000004800780b */ /* 0x040fe20003f7d000 */
[----:B------:R-:W-:-:S06]  /*4d90*/  FMUL.FTZ R25, R72, UR4 ;  /* 0x0000000448197c20 */ /* 0x000fcc0008410000 */
[----:B------:R-:W-:Y:S01]  /*4da0*/  MUFU.EX2 R50, R50 ;  /* 0x0000003200327308 */ /* 0x000fe20000000800 */
        /* <DEDUP_REMOVED lines=16> */
[--C-:B------:R-:W-:Y:S01]  /*4eb0*/  FFMA.FTZ R75, R75, UR4, -R24.reuse ;  /* 0x000000044b4b7c23 */ /* 0x100fe20008010818 */
[--C-:B------:R-:W-:Y:S01]  /*4ec0*/  FFMA.FTZ R76, R78, UR4, -R24.reuse ;  /* 0x000000044e4c7c23 */ /* 0x100fe20008010818 */
[----:B------:R-:W-:Y:S01]  /*4ed0*/  FFMA.FTZ R77, R64, UR4, -R24 ;  /* 0x00000004404d7c23 */ /* 0x000fe20008010818 */
[----:B-1----:R-:W-:Y:S01]  /*4ee0*/  @!P1 PRMT R4, RZ, 0x654, R0 ;  /* 0x00000654ff049816 */ /* 0x002fe20000000000 */
[--C-:B------:R-:W-:Y:S01]  /*4ef0*/  FFMA.FTZ R64, R71, UR4, -R24.reuse ;  /* 0x0000000447407c23 */ /* 0x100fe20008010818 */
[--C-:B------:R-:W-:Y:S01]  /*4f00*/  FFMA.FTZ R78, R69, UR4, -R24.reuse ;  /* 0x00000004454e7c23 */ /* 0x100fe20008010818 */
[----:B------:R1:W4:Y:S01]  /*4f10*/  MUFU.EX2 R82, R6 ;  /* 0x0000000600527308 */ /* 0x0003220000000800 */
[--C-:B--2---:R-:W-:Y:S01]  /*4f20*/  FFMA.FTZ R39, R9, UR4, -R24.reuse ;  /* 0x0000000409277c23 */ /* 0x104fe20008010818 */
[----:B------:R2:W-:Y:S01]  /*4f30*/  @!P1 SYNCS.ARRIVE.TRANS64.RED.A1T0 RZ, [R4+URZ], RZ ;  /* 0x000000ff04ff99a7 */ /* 0x0005e2000810043f */
[--C-:B------:R-:W-:Y:S01]  /*4f40*/  FFMA.FTZ R79, R79, UR4, -R24.reuse ;  /* 0x000000044f4f7c23 */ /* 0x100fe20008010818 */
[--C-:B------:R-:W-:Y:S01]  /*4f50*/  FFMA.FTZ R71, R81, UR4, -R24.reuse ;  /* 0x0000000451477c23 */ /* 0x100fe20008010818 */
[--C-:B------:R-:W-:Y:S01]  /*4f60*/  FFMA.FTZ R87, R87, UR4, -R24.reuse ;  /* 0x0000000457577c23 */ /* 0x100fe20008010818 */
[--C-:B------:R-:W-:Y:S01]  /*4f70*/  FFMA.FTZ R69, R73, UR4, -R24.reuse ;  /* 0x0000000449457c23 */ /* 0x100fe20008010818 */
[----:B------:R-:W-:Y:S01]  /*4f80*/  FFMA.FTZ R83, R83, UR4, -R24 ;  /* 0x0000000453537c23 */ /* 0x000fe20008010818 */
[----:B------:R3:W5:Y:S01]  /*4f90*/  MUFU.EX2 R93, R5 ;  /* 0x00000005005d7308 */ /* 0x0007620000000800 */
[----:B-1----:R-:W-:Y:S01]  /*4fa0*/  FADD.FTZ R6, R27, R30 ;  /* 0x0000001e1b067221 */ /* 0x002fe20000010000 */
[----:B--2---:R-:W-:Y:S01]  /*4fb0*/  F2FP.BF16.F32.PACK_AB R4, R30, R27 ;  /* 0x0000001b1e04723e */ /* 0x004fe200000010ff */
[--C-:B------:R-:W-:Y:S01]  /*4fc0*/  FFMA.FTZ R30, R59, UR4, -R24.reuse ;  /* 0x000000043b1e7c23 */ /* 0x100fe20008010818 */
[----:B------:R-:W-:Y:S01]  /*4fd0*/  FFMA.FTZ R59, R84, UR4, -R24 ;  /* 0x00000004543b7c23 */ /* 0x000fe20008010818 */
[----:B------:R-:W-:Y:S01]  /*4fe0*/  FADD.FTZ R7, R31, R6 ;  /* 0x000000061f077221 */ /* 0x000fe20000010000 */
[----:B0-----:R-:W-:Y:S01]  /*4ff0*/  F2FP.BF16.F32.PACK_AB R6, R38, R31 ;  /* 0x0000001f2606723e */ /* 0x001fe200000010ff */
[--C-:B------:R-:W-:Y:S01]  /*5000*/  FFMA.FTZ R31, R65, UR4, -R24.reuse ;  /* 0x00000004411f7c23 */ /* 0x100fe20008010818 */
[----:B------:R-:W0:Y:S01]  /*5010*/  MUFU.EX2 R25, R25 ;  /* 0x0000001900197308 */ /* 0x000e220000000800 */
[----:B---3--:R-:W-:Y:S01]  /*5020*/  FADD.FTZ R5, R80, R91 ;  /* 0x0000005b50057221 */ /* 0x008fe20000010000 */
[----:B------:R-:W-:Y:S01]  /*5030*/  FADD.FTZ R9, R38, R7 ;  /* 0x0000000726097221 */ /* 0x000fe20000010000 */
[--C-:B------:R-:W-:Y:S01]  /*5040*/  FFMA.FTZ R38, R67, UR4, -R24.reuse ;  /* 0x0000000443267c23 */ /* 0x100fe20008010818 */
[----:B------:R-:W-:Y:S01]  /*5050*/  FFMA.FTZ R86, R86, UR4, -R24 ;  /* 0x0000000456567c23 */ /* 0x000fe20008010818 */
[----:B----4-:R-:W-:Y:S01]  /*5060*/  FADD.FTZ R8, R82, R5 ;  /* 0x0000000552087221 */ /* 0x010fe20000010000 */
[----:B------:R-:W-:Y:S01]  /*5070*/  F2FP.BF16.F32.PACK_AB R5, R91, R80 ;  /* 0x000000505b05723e */ /* 0x000fe200000010ff */
[----:B------:R-:W-:Y:S01]  /*5080*/  FADD.FTZ R80, R34, R9 ;  /* 0x0000000922507221 */ /* 0x000fe20000010000 */
[----:B------:R-:W1:Y:S01]  /*5090*/  MUFU.EX2 R52, R52 ;  /* 0x0000003400347308 */ /* 0x000e620000000800 */
[----:B-----5:R-:W-:Y:S01]  /*50a0*/  FADD.FTZ R8, R93, R8 ;  /* 0x000000085d087221 */ /* 0x020fe20000010000 */
[----:B------:R-:W-:Y:S01]  /*50b0*/  FFMA.FTZ R88, R88, UR4, -R24 ;  /* 0x0000000458587c23 */ /* 0x000fe20008010818 */
[----:B------:R-:W-:Y:S01]  /*50c0*/  FADD.FTZ R80, R3, R80 ;  /* 0x0000005003507221 */ /* 0x000fe20000010000 */
[--C-:B------:R-:W-:Y:S01]  /*50d0*/  FFMA.FTZ R90, R90, UR4, -R24.reuse ;  /* 0x000000045a5a7c23 */ /* 0x100fe20008010818 */
[--C-:B------:R-:W-:Y:S01]  /*50e0*/  FFMA.FTZ R27, R61, UR4, -R24.reuse ;  /* 0x000000043d1b7c23 */ /* 0x100fe20008010818 */
[----:B------:R-:W-:Y:S01]  /*50f0*/  FFMA.FTZ R62, R62, UR4, -R24 ;  /* 0x000000043e3e7c23 */ /* 0x000fe20008010818 */
[----:B------:R-:W-:Y:S01]  /*5100*/  FADD.FTZ R11, R35, R80 ;  /* 0x00000050230b7221 */ /* 0x000fe20000010000 */
[----:B------:R-:W2:Y:S01]  /*5110*/  MUFU.EX2 R26, R26 ;  /* 0x0000001a001a7308 */ /* 0x000ea20000000800 */
[----:B0-----:R-:W-:Y:S01]  /*5120*/  FADD.FTZ R9, R25, R8 ;  /* 0x0000000819097221 */ /* 0x001fe20000010000 */
[--C-:B------:R-:W-:Y:S01]  /*5130*/  FFMA.FTZ R63, R63, UR4, -R24.reuse ;  /* 0x000000043f3f7c23 */ /* 0x100fe20008010818 */
[----:B------:R-:W-:Y:S01]  /*5140*/  FADD.FTZ R11, R10, R11 ;  /* 0x0000000b0a0b7221 */ /* 0x000fe20000010000 */
[--C-:B------:R-:W-:Y:S01]  /*5150*/  FFMA.FTZ R60, R60, UR4, -R24.reuse ;  /* 0x000000043c3c7c23 */ /* 0x100fe20008010818 */
[--C-:B------:R-:W-:Y:S01]  /*5160*/  FFMA.FTZ R54, R54, UR4, -R24.reuse ;  /* 0x0000000436367c23 */ /* 0x100fe20008010818 */
[----:B------:R-:W-:Y:S01]  /*5170*/  FFMA.FTZ R55, R55, UR4, -R24 ;  /* 0x0000000437377c23 */ /* 0x000fe20008010818 */
[----:B------:R-:W-:Y:S01]  /*5180*/  F2FP.BF16.F32.PACK_AB R7, R93, R82 ;  /* 0x000000525d07723e */ /* 0x000fe200000010ff */
[----:B------:R-:W0:Y:S01]  /*5190*/  MUFU.EX2 R39, R39 ;  /* 0x0000002700277308 */ /* 0x000e220000000800 */
[----:B-1----:R-:W-:Y:S01]  /*51a0*/  FADD.FTZ R9, R52, R9 ;  /* 0x0000000934097221 */ /* 0x002fe20000010000 */
[----:B------:R-:W-:-:S02]  /*51b0*/  F2FP.BF16.F32.PACK_AB R10, R10, R35 ;  /* 0x000000230a0a723e */ /* 0x000fc400000010ff */
[----:B------:R1:W-:Y:S04]  /*51c0*/  STSM.16.M88.4 [R2+0x24300], R4 ;  /* 0x0243000402007844 */ /* 0x0003e80000000200 */
[----:B------:R-:W3:Y:S01]  /*51d0*/  MUFU.EX2 R66, R66 ;  /* 0x0000004200427308 */ /* 0x000ee20000000800 */
[----:B--2---:R-:W-:-:S07]  /*51e0*/  FADD.FTZ R8, R26, R9 ;  /* 0x000000091a087221 */ /* 0x004fce0000010000 */
[----:B------:R-:W2:Y:S01]  /*51f0*/  MUFU.EX2 R85, R85 ;  /* 0x0000005500557308 */ /* 0x000ea20000000800 */
[----:B0-----:R-:W-:Y:S01]  /*5200*/  FADD.FTZ R9, R39, R8 ;  /* 0x0000000827097221 */ /* 0x001fe20000010000 */
[----:B------:R-:W-:Y:S01]  /*5210*/  FADD.FTZ R8, R12, R11 ;  /* 0x0000000b0c087221 */ /* 0x000fe20000010000 */
[----:B-1----:R-:W-:-:S05]  /*5220*/  F2FP.BF16.F32.PACK_AB R4, R13, R12 ;  /* 0x0000000c0d04723e */ /* 0x002fca00000010ff */
[----:B------:R-:W0:Y:S01]  /*5230*/  MUFU.EX2 R68, R68 ;  /* 0x0000004400447308 */ /* 0x000e220000000800 */
[----:B---3--:R-:W-:Y:S01]  /*5240*/  FADD.FTZ R80, R66, R9 ;  /* 0x0000000942507221 */ /* 0x008fe20000010000 */
[----:B------:R-:W-:-:S04]  /*5250*/  FADD.FTZ R9, R13, R8 ;  /* 0x000000080d097221 */ /* 0x000fc80000010000 */
[----:B------:R-:W-:Y:S02]  /*5260*/  FADD.FTZ R8, R14, R9 ;  /* 0x000000090e087221 */ /* 0x000fe40000010000 */
[----:B------:R-:W1:Y:S01]  /*5270*/  MUFU.EX2 R89, R89 ;  /* 0x0000005900597308 */ /* 0x000e620000000800 */
[----:B--2---:R-:W-:Y:S01]  /*5280*/  FADD.FTZ R11, R85, R80 ;  /* 0x00000050550b7221 */ /* 0x004fe20000010000 */
[----:B------:R-:W-:Y:S01]  /*5290*/  FADD.FTZ R9, R15, R8 ;  /* 0x000000080f097221 */ /* 0x000fe20000010000 */
[----:B------:R-:W-:Y:S02]  /*52a0*/  F2FP.BF16.F32.PACK_AB R8, R3, R34 ;  /* 0x000000220308723e */ /* 0x000fe400000010ff */
[----:B------:R-:W-:Y:S01]  /*52b0*/  F2FP.BF16.F32.PACK_AB R5, R85, R66 ;  /* 0x000000425505723e */ /* 0x000fe200000010ff */
[----:B------:R-:W-:Y:S01]  /*52c0*/  FADD.FTZ R24, R20, R9 ;  /* 0x0000000914187221 */ /* 0x000fe20000010000 */
[----:B------:R-:W-:Y:S01]  /*52d0*/  F2FP.BF16.F32.PACK_AB R9, R52, R25 ;  /* 0x000000193409723e */ /* 0x000fe200000010ff */
[----:B------:R-:W2:Y:S01]  /*52e0*/  MUFU.EX2 R70, R70 ;  /* 0x0000004600467308 */ /* 0x000ea20000000800 */
[----:B0-----:R-:W-:Y:S01]  /*52f0*/  FADD.FTZ R80, R68, R11 ;  /* 0x0000000b44507221 */ /* 0x001fe20000010000 */
[----:B------:R-:W-:Y:S01]  /*5300*/  FADD.FTZ R3, R21, R24 ;  /* 0x0000001815037221 */ /* 0x000fe20000010000 */
[----:B------:R-:W-:-:S03]  /*5310*/  CS2R R66, SRZ ;  /* 0x0000000000427805 */ /* 0x000fc6000001ff00 */
[----:B------:R-:W-:Y:S02]  /*5320*/  FADD.FTZ R6, R48, R3 ;  /* 0x0000000330067221 */ /* 0x000fe40000010000 */
[----:B------:R-:W0:Y:S01]  /*5330*/  MUFU.EX2 R75, R75 ;  /* 0x0000004b004b7308 */ /* 0x000e220000000800 */
[----:B-1----:R-:W-:Y:S01]  /*5340*/  FADD.FTZ R11, R89, R80 ;  /* 0x00000050590b7221 */ /* 0x002fe20000010000 */
[----:B------:R-:W-:Y:S01]  /*5350*/  FADD.FTZ R3, R49, R6 ;  /* 0x0000000631037221 */ /* 0x000fe20000010000 */
[----:B------:R-:W-:-:S03]  /*5360*/  F2FP.BF16.F32.PACK_AB R6, R15, R14 ;  /* 0x0000000e0f06723e */ /* 0x000fc600000010ff */
[----:B------:R-:W-:Y:S02]  /*5370*/  FADD.FTZ R12, R56, R3 ;  /* 0x00000003380c7221 */ /* 0x000fe40000010000 */
[----:B------:R-:W1:Y:S01]  /*5380*/  MUFU.EX2 R76, R76 ;  /* 0x0000004c004c7308 */ /* 0x000e620000000800 */
[----:B--2---:R-:W-:Y:S01]  /*5390*/  FADD.FTZ R34, R70, R11 ;  /* 0x0000000b46227221 */ /* 0x004fe20000010000 */
[----:B------:R-:W-:Y:S01]  /*53a0*/  FADD.FTZ R13, R57, R12 ;  /* 0x0000000c390d7221 */ /* 0x000fe20000010000 */
[----:B------:R-:W-:Y:S02]  /*53b0*/  F2FP.BF16.F32.PACK_AB R12, R21, R20 ;  /* 0x00000014150c723e */ /* 0x000fe400000010ff */
[----:B------:R-:W-:Y:S01]  /*53c0*/  F2FP.BF16.F32.PACK_AB R11, R39, R26 ;  /* 0x0000001a270b723e */ /* 0x000fe200000010ff */
[----:B------:R-:W-:Y:S02]  /*53d0*/  FADD.FTZ R20, R58, R13 ;  /* 0x0000000d3a147221 */ /* 0x000fe40000010000 */
[----:B------:R-:W2:Y:S01]  /*53e0*/  MUFU.EX2 R77, R77 ;  /* 0x0000004d004d7308 */ /* 0x000ea20000000800 */
[C---:B0-----:R-:W-:Y:S01]  /*53f0*/  FADD.FTZ R25, R75.reuse, R34 ;  /* 0x000000224b197221 */ /* 0x041fe20000010000 */
[----:B------:R-:W-:Y:S01]  /*5400*/  STSM.16.M88.4 [R2+0x25b00], R8 ;  /* 0x025b000802007844 */ /* 0x000fe20000000200 */
[----:B------:R-:W-:-:S05]  /*5410*/  F2FP.BF16.F32.PACK_AB R13, R75, R70 ;  /* 0x000000464b0d723e */ /* 0x000fca00000010ff */
[----:B------:R-:W0:Y:S01]  /*5420*/  MUFU.EX2 R64, R64 ;  /* 0x0000004000407308 */ /* 0x000e220000000800 */
[----:B-1----:R-:W-:Y:S01]  /*5430*/  FADD.FTZ R24, R76, R25 ;  /* 0x000000194c187221 */ /* 0x002fe20000010000 */
[----:B------:R-:W-:-:S06]  /*5440*/  FADD.FTZ R25, R53, R20 ;  /* 0x0000001435197221 */ /* 0x000fcc0000010000 */
        /* <DEDUP_REMOVED lines=8> */
[----:B------:R-:W-:Y:S02]  /*54d0*/  F2FP.BF16.F32.PACK_AB R7, R89, R68 ;  /* 0x000000445907723e */ /* 0x000fe400000010ff */
[----:B------:R-:W-:-:S03]  /*54e0*/  CS2R R56, SRZ ;  /* 0x0000000000387805 */ /* 0x000fc6000001ff00 */
[----:B------:R0:W-:Y:S01]  /*54f0*/  STSM.16.M88.4 [R2+0x27300], R4 ;  /* 0x0273000402007844 */ /* 0x0001e20000000200 */
[----:B------:R-:W3:Y:S01]  /*5500*/  MUFU.EX2 R78, R78 ;  /* 0x0000004e004e7308 */ /* 0x000ee20000000800 */
[----:B-1----:R-:W-:-:S07]  /*5510*/  FADD.FTZ R14, R79, R14 ;  /* 0x0000000e4f0e7221 */ /* 0x002fce0000010000 */
[----:B------:R-:W1:Y:S01]  /*5520*/  MUFU.EX2 R0, R87 ;  /* 0x0000005700007308 */ /* 0x000e620000000800 */
[----:B--2---:R-:W-:Y:S01]  /*5530*/  FADD.FTZ R21, R71, R14 ;  /* 0x0000000e47157221 */ /* 0x004fe20000010000 */
[----:B------:R-:W-:Y:S02]  /*5540*/  F2FP.BF16.F32.PACK_AB R14, R49, R48 ;  /* 0x00000030310e723e */ /* 0x000fe400000010ff */
[----:B------:R-:W-:Y:S02]  /*5550*/  CS2R R48, SRZ ;  /* 0x0000000000307805 */ /* 0x000fe4000001ff00 */
[----:B0-----:R-:W-:Y:S02]  /*5560*/  F2FP.BF16.F32.PACK_AB R4, R51, R42 ;  /* 0x0000002a3304723e */ /* 0x001fe400000010ff */
[----:B------:R-:W0:Y:S01]  /*5570*/  MUFU.EX2 R69, R69 ;  /* 0x0000004500457308 */ /* 0x000e220000000800 */
[----:B---3--:R-:W-:Y:S01]  /*5580*/  FADD.FTZ R21, R78, R21 ;  /* 0x000000154e157221 */ /* 0x008fe20000010000 */
[----:B------:R2:W-:Y:S06]  /*5590*/  STSM.16.M88.4 [R2+0x28b00], R12 ;  /* 0x028b000c02007844 */ /* 0x0005ec0000000200 */
[----:B------:R-:W3:Y:S01]  /*55a0*/  MUFU.EX2 R30, R30 ;  /* 0x0000001e001e7308 */ /* 0x000ee20000000800 */
[----:B-1----:R-:W-:-:S07]  /*55b0*/  FADD.FTZ R26, R0, R21 ;  /* 0x00000015001a7221 */ /* 0x002fce0000010000 */
[----:B------:R-:W1:Y:S01]  /*55c0*/  MUFU.EX2 R31, R31 ;  /* 0x0000001f001f7308 */ /* 0x000e620000000800 */
[----:B0-----:R-:W-:Y:S01]  /*55d0*/  FADD.FTZ R35, R69, R26 ;  /* 0x0000001a45237221 */ /* 0x001fe20000010000 */
[----:B------:R-:W-:Y:S01]  /*55e0*/  FADD.FTZ R26, R46, R25 ;  /* 0x000000192e1a7221 */ /* 0x000fe20000010000 */
[----:B------:R-:W-:Y:S02]  /*55f0*/  F2FP.BF16.F32.PACK_AB R25, R79, R64 ;  /* 0x000000404f19723e */ /* 0x000fe400000010ff */
[----:B------:R-:W-:Y:S01]  /*5600*/  CS2R R64, SRZ ;  /* 0x0000000000407805 */ /* 0x000fe2000001ff00 */
[----:B------:R-:W-:Y:S01]  /*5610*/  FADD.FTZ R8, R47, R26 ;  /* 0x0000001a2f087221 */ /* 0x000fe20000010000 */
[----:B------:R-:W-:Y:S01]  /*5620*/  F2FP.BF16.F32.PACK_AB R26, R53, R58 ;  /* 0x0000003a351a723e */ /* 0x000fe200000010ff */
[----:B------:R-:W0:Y:S01]  /*5630*/  MUFU.EX2 R38, R38 ;  /* 0x0000002600267308 */ /* 0x000e220000000800 */
[----:B---3--:R-:W-:Y:S01]  /*5640*/  FADD.FTZ R34, R30, R35 ;  /* 0x000000231e227221 */ /* 0x008fe20000010000 */
[----:B------:R-:W-:Y:S01]  /*5650*/  FADD.FTZ R7, R43, R8 ;  /* 0x000000082b077221 */ /* 0x000fe20000010000 */
[----:B------:R-:W-:-:S03]  /*5660*/  CS2R R52, SRZ ;  /* 0x0000000000347805 */ /* 0x000fc6000001ff00 */
[C---:B------:R-:W-:Y:S02]  /*5670*/  FADD.FTZ R8, R44.reuse, R7 ;  /* 0x000000072c087221 */ /* 0x040fe40000010000 */
[----:B------:R-:W3:Y:S01]  /*5680*/  MUFU.EX2 R59, R59 ;  /* 0x0000003b003b7308 */ /* 0x000ee20000000800 */
[----:B-1----:R-:W-:Y:S01]  /*5690*/  FADD.FTZ R5, R31, R34 ;  /* 0x000000221f057221 */ /* 0x002fe20000010000 */
[----:B------:R-:W-:Y:S01]  /*56a0*/  FADD.FTZ R9, R41, R8 ;  /* 0x0000000829097221 */ /* 0x000fe20000010000 */
[----:B------:R-:W-:Y:S02]  /*56b0*/  F2FP.BF16.F32.PACK_AB R7, R31, R30 ;  /* 0x0000001e1f07723e */ /* 0x000fe400000010ff */
[----:B------:R-:W-:Y:S02]  /*56c0*/  CS2R R34, SRZ ;  /* 0x0000000000227805 */ /* 0x000fe4000001ff00 */
[----:B------:R-:W-:Y:S01]  /*56d0*/  F2FP.BF16.F32.PACK_AB R8, R44, R43 ;  /* 0x0000002b2c08723e */ /* 0x000fe200000010ff */
[----:B------:R-:W1:Y:S01]  /*56e0*/  MUFU.EX2 R61, R83 ;  /* 0x00000053003d7308 */ /* 0x000e620000000800 */
[----:B0-----:R-:W-:Y:S01]  /*56f0*/  FADD.FTZ R6, R38, R5 ;  /* 0x0000000526067221 */ /* 0x001fe20000010000 */
[----:B------:R-:W-:-:S02]  /*5700*/  F2FP.BF16.F32.PACK_AB R5, R69, R0 ;  /* 0x000000004505723e */ /* 0x000fc400000010ff */
[----:B------:R-:W-:-:S04]  /*5710*/  CS2R R68, SRZ ;  /* 0x0000000000447805 */ /* 0x000fc8000001ff00 */
[----:B------:R-:W0:Y:S01]  /*5720*/  MUFU.EX2 R37, R37 ;  /* 0x0000002500257308 */ /* 0x000e220000000800 */
[----:B---3--:R-:W-:Y:S01]  /*5730*/  FADD.FTZ R0, R59, R6 ;  /* 0x000000063b007221 */ /* 0x008fe20000010000 */
[----:B------:R-:W-:Y:S02]  /*5740*/  F2FP.BF16.F32.PACK_AB R6, R47, R46 ;  /* 0x0000002e2f06723e */ /* 0x000fe400000010ff */
[----:B------:R-:W-:-:S04]  /*5750*/  CS2R R46, SRZ ;  /* 0x00000000002e7805 */ /* 0x000fc8000001ff00 */
[----:B------:R-:W3:Y:S01]  /*5760*/  MUFU.EX2 R40, R40 ;  /* 0x0000002800287308 */ /* 0x000ee20000000800 */
[----:B-1----:R-:W-:Y:S01]  /*5770*/  FADD.FTZ R11, R61, R0 ;  /* 0x000000003d0b7221 */ /* 0x002fe20000010000 */
[----:B------:R-:W-:-:S06]  /*5780*/  FADD.FTZ R0, R50, R9 ;  /* 0x0000000932007221 */ /* 0x000fcc0000010000 */
[----:B------:R-:W1:Y:S01]  /*5790*/  MUFU.EX2 R86, R86 ;  /* 0x0000005600567308 */ /* 0x000e620000000800 */
[----:B0-----:R-:W-:-:S07]  /*57a0*/  FADD.FTZ R9, R37, R0 ;  /* 0x0000000025097221 */ /* 0x001fce0000010000 */
[----:B------:R-:W2:Y:S01]  /*57b0*/  MUFU.EX2 R33, R33 ;  /* 0x0000002100217308 */ /* 0x000ea20000000800 */
[C---:B---3--:R-:W-:Y:S01]  /*57c0*/  FADD.FTZ R10, R40.reuse, R9 ;  /* 0x00000009280a7221 */ /* 0x048fe20000010000 */
[----:B------:R-:W-:Y:S02]  /*57d0*/  F2FP.BF16.F32.PACK_AB R9, R59, R38 ;  /* 0x000000263b09723e */ /* 0x000fe400000010ff */
[----:B------:R-:W-:Y:S02]  /*57e0*/  CS2R R58, SRZ ;  /* 0x00000000003a7805 */ /* 0x000fe4000001ff00 */
[----:B------:R-:W-:Y:S02]  /*57f0*/  F2FP.BF16.F32.PACK_AB R40, R40, R37 ;  /* 0x000000252828723e */ /* 0x000fe400000010ff */
[----:B------:R-:W-:Y:S01]  /*5800*/  CS2R R38, SRZ ;  /* 0x0000000000267805 */ /* 0x000fe2000001ff00 */
[----:B------:R-:W0:Y:S01]  /*5810*/  MUFU.EX2 R88, R88 ;  /* 0x0000005800587308 */ /* 0x000e220000000800 */
[----:B-1----:R-:W-:-:S07]  /*5820*/  FADD.FTZ R11, R86, R11 ;  /* 0x0000000b560b7221 */ /* 0x002fce0000010000 */
[----:B------:R-:W1:Y:S01]  /*5830*/  MUFU.EX2 R36, R36 ;  /* 0x0000002400247308 */ /* 0x000e620000000800 */
[----:B--2---:R-:W-:Y:S01]  /*5840*/  FADD.FTZ R13, R33, R10 ;  /* 0x0000000a210d7221 */ /* 0x004fe20000010000 */
[----:B------:R-:W-:Y:S02]  /*5850*/  F2FP.BF16.F32.PACK_AB R10, R50, R41 ;  /* 0x00000029320a723e */ /* 0x000fe400000010ff */
[----:B------:R-:W-:-:S04]  /*5860*/  CS2R R50, SRZ ;  /* 0x0000000000327805 */ /* 0x000fc8000001ff00 */
[----:B------:R-:W2:Y:S01]  /*5870*/  MUFU.EX2 R3, R90 ;  /* 0x0000005a00037308 */ /* 0x000ea20000000800 */
[----:B0-----:R-:W-:-:S07]  /*5880*/  FADD.FTZ R0, R88, R11 ;  /* 0x0000000b58007221 */ /* 0x001fce0000010000 */
[----:B------:R-:W-:Y:S01]  /*5890*/  MUFU.EX2 R29, R29 ;  /* 0x0000001d001d7308 */ /* 0x000fe20000000800 */
[----:B-1----:R-:W-:-:S07]  /*58a0*/  F2FP.BF16.F32.PACK_AB R42, R36, R33 ;  /* 0x00000021242a723e */ /* 0x002fce00000010ff */
[----:B------:R0:W1:Y:S01]  /*58b0*/  MUFU.EX2 R20, R27 ;  /* 0x0000001b00147308 */ /* 0x0000620000000800 */
[C---:B--2---:R-:W-:Y:S01]  /*58c0*/  FADD.FTZ R11, R3.reuse, R0 ;  /* 0x00000000030b7221 */ /* 0x044fe20000010000 */
[----:B------:R-:W-:-:S06]  /*58d0*/  F2FP.BF16.F32.PACK_AB R41, R3, R88 ;  /* 0x000000580329723e */ /* 0x000fcc00000010ff */
[----:B------:R-:W-:Y:S01]  /*58e0*/  MUFU.EX2 R28, R28 ;  /* 0x0000001c001c7308 */ /* 0x000fe20000000800 */
[----:B0-----:R-:W-:Y:S02]  /*58f0*/  F2FP.BF16.F32.PACK_AB R27, R78, R71 ;  /* 0x000000474e1b723e */ /* 0x001fe400000010ff */
[----:B------:R-:W-:-:S03]  /*5900*/  CS2R R70, SRZ ;  /* 0x0000000000467805 */ /* 0x000fc6000001ff00 */
[----:B------:R0:W-:Y:S02]  /*5910*/  STSM.16.M88.4 [R2+0x2a300], R24 ;  /* 0x02a3001802007844 */ /* 0x0001e40000000200 */
[----:B------:R-:W2:Y:S01]  /*5920*/  MUFU.EX2 R21, R62 ;  /* 0x0000003e00157308 */ /* 0x000ea20000000800 */
[----:B-1----:R-:W-:Y:S01]  /*5930*/  FADD.FTZ R0, R20, R11 ;  /* 0x0000000b14007221 */ /* 0x002fe20000010000 */
[----:B------:R1:W-:Y:S01]  /*5940*/  STSM.16.M88.4 [R2+0x2bb00], R4 ;  /* 0x02bb000402007844 */ /* 0x0003e20000000200 */
[----:B------:R-:W-:-:S05]  /*5950*/  F2FP.BF16.F32.PACK_AB R11, R86, R61 ;  /* 0x0000003d560b723e */ /* 0x000fca00000010ff */
[----:B------:R-:W-:Y:S01]  /*5960*/  MUFU.EX2 R32, R32 ;  /* 0x0000002000207308 */ /* 0x000fe20000000800 */
[----:B------:R-:W-:Y:S01]  /*5970*/  STSM.16.M88.4 [R2+0x2d300], R8 ;  /* 0x02d3000802007844 */ /* 0x000fe20000000200 */
[----:B0-----:R-:W-:Y:S02]  /*5980*/  CS2R R26, SRZ ;  /* 0x00000000001a7805 */ /* 0x001fe4000001ff00 */
[----:B------:R-:W-:-:S04]  /*5990*/  CS2R R24, SRZ ;  /* 0x0000000000187805 */ /* 0x000fc8000001ff00 */
[----:B------:R-:W0:Y:S01]  /*59a0*/  MUFU.EX2 R45, R45 ;  /* 0x0000002d002d7308 */ /* 0x000e220000000800 */
[C---:B--2---:R-:W-:Y:S01]  /*59b0*/  F2FP.BF16.F32.PACK_AB R43, R21.reuse, R20 ;  /* 0x00000014152b723e */ /* 0x044fe200000010ff */
[----:B-1----:R-:W-:Y:S01]  /*59c0*/  FADD.FTZ R4, R36, R13 ;  /* 0x0000000d24047221 */ /* 0x002fe20000010000 */
[----:B------:R-:W-:Y:S01]  /*59d0*/  FADD.FTZ R0, R21, R0 ;  /* 0x0000000015007221 */ /* 0x000fe20000010000 */
[----:B------:R-:W-:Y:S01]  /*59e0*/  IMAD.U32 R6, RZ, RZ, UR15 ;  /* 0x0000000fff067e24 */ /* 0x000fe2000f8e00ff */
[----:B------:R-:W-:Y:S01]  /*59f0*/  CS2R R36, SRZ ;  /* 0x0000000000247805 */ /* 0x000fe2000001ff00 */
[----:B------:R-:W-:Y:S01]  /*5a00*/  FADD.FTZ R3, R29, R4 ;  /* 0x000000041d037221 */ /* 0x000fe20000010000 */
[----:B------:R1:W-:Y:S01]  /*5a10*/  STSM.16.M88.4 [R2+0x2eb00], R40 ;  /* 0x02eb002802007844 */ /* 0x0003e20000000200 */
[----:B------:R-:W2:Y:S02]  /*5a20*/  MUFU.EX2 R63, R63 ;  /* 0x0000003f003f7308 */ /* 0x000ea40000000800 */
[C---:B------:R-:W-:Y:S01]  /*5a30*/  FADD.FTZ R3, R28.reuse, R3 ;  /* 0x000000031c037221 */ /* 0x040fe20000010000 */
[----:B------:R-:W-:-:S05]  /*5a40*/  F2FP.BF16.F32.PACK_AB R28, R28, R29 ;  /* 0x0000001d1c1c723e */ /* 0x000fca00000010ff */
[----:B------:R-:W3:Y:S01]  /*5a50*/  MUFU.EX2 R60, R60 ;  /* 0x0000003c003c7308 */ /* 0x000ee20000000800 */
[----:B0-----:R-:W-:Y:S01]  /*5a60*/  F2FP.BF16.F32.PACK_AB R30, R45, R32 ;  /* 0x000000202d1e723e */ /* 0x001fe200000010ff */
[----:B------:R-:W-:-:S04]  /*5a70*/  FADD.FTZ R32, R32, R3 ;  /* 0x0000000320207221 */ /* 0x000fc80000010000 */
[----:B------:R-:W-:Y:S01]  /*5a80*/  FADD.FTZ R3, R45, R32 ;  /* 0x000000202d037221 */ /* 0x000fe20000010000 */
[----:B------:R-:W-:Y:S01]  /*5a90*/  CS2R R44, SRZ ;  /* 0x00000000002c7805 */ /* 0x000fe2000001ff00 */
[----:B------:R-:W0:Y:S01]  /*5aa0*/  MUFU.EX2 R54, R54 ;  /* 0x0000003600367308 */ /* 0x000e220000000800 */
[----:B--2---:R-:W-:Y:S01]  /*5ab0*/  FADD.FTZ R5, R63, R0 ;  /* 0x000000003f057221 */ /* 0x004fe20000010000 */
[----:B-1----:R-:W-:Y:S02]  /*5ac0*/  CS2R R42, SRZ ;  /* 0x00000000002a7805 */ /* 0x002fe4000001ff00 */
[----:B------:R-:W-:Y:S02]  /*5ad0*/  CS2R R40, SRZ ;  /* 0x0000000000287805 */ /* 0x000fe4000001ff00 */
[----:B------:R-:W-:Y:S02]  /*5ae0*/  CS2R R32, SRZ ;  /* 0x0000000000207805 */ /* 0x000fe4000001ff00 */
[----:B------:R-:W1:Y:S01]  /*5af0*/  MUFU.EX2 R55, R55 ;  /* 0x0000003700377308 */ /* 0x000e620000000800 */
[C---:B---3--:R-:W-:Y:S01]  /*5b00*/  F2FP.BF16.F32.PACK_AB R29, R60.reuse, R63 ;  /* 0x0000003f3c1d723e */ /* 0x048fe200000010ff */
[----:B------:R-:W-:Y:S01]  /*5b10*/  FADD.FTZ R5, R60, R5 ;  /* 0x000000053c057221 */ /* 0x000fe20000010000 */
[----:B------:R-:W-:-:S02]  /*5b20*/  CS2R R62, SRZ ;  /* 0x00000000003e7805 */ /* 0x000fc4000001ff00 */
[----:B------:R-:W-:Y:S01]  /*5b30*/  CS2R R60, SRZ ;  /* 0x00000000003c7805 */ /* 0x000fe2000001ff00 */
[----:B0-----:R-:W-:Y:S01]  /*5b40*/  FADD.FTZ R0, R54, R5 ;  /* 0x0000000536007221 */ /* 0x001fe20000010000 */
[----:B-1----:R-:W-:-:S03]  /*5b50*/  F2FP.BF16.F32.PACK_AB R31, R55, R54 ;  /* 0x00000036371f723e */ /* 0x002fc600000010ff */
[----:B------:R-:W-:Y:S01]  /*5b60*/  FADD.FTZ R0, R55, R0 ;  /* 0x0000000037007221 */ /* 0x000fe20000010000 */
[----:B------:R-:W-:Y:S01]  /*5b70*/  CS2R R54, SRZ ;  /* 0x0000000000367805 */ /* 0x000fe2000001ff00 */
[----:B------:R0:W-:Y:S01]  /*5b80*/  STSM.16.M88.4 [R2+0x30300], R28 ;  /* 0x0303001c02007844 */ /* 0x0001e20000000200 */
[----:B------:R1:W-:Y:S06]  /*5b90*/  MEMBAR.ALL.CTA ;  /* 0x0000000000007992 */ /* 0x0003ec0000008000 */
[----:B-1----:R-:W1:Y:S01]  /*5ba0*/  FENCE.VIEW.ASYNC.S ;  /* 0x00000000000073c6 */ /* 0x002e620000000000 */
[----:B0-----:R-:W-:-:S02]  /*5bb0*/  CS2R R30, SRZ ;  /* 0x00000000001e7805 */ /* 0x001fc4000001ff00 */
[----:B------:R-:W-:Y:S01]  /*5bc0*/  CS2R R28, SRZ ;  /* 0x00000000001c7805 */ /* 0x000fe2000001ff00 */
[----:B-1----:R-:W-:Y:S01]  /*5bd0*/  NOP ;  /* 0x0000000000007918 */ /* 0x002fe20000000000 */
[----:B------:R-:W-:Y:S05]  /*5be0*/  @!P3 BRA `(.L_x_11794) ;  /* 0x0000004800d0b947 */ /* 0x000fea0003800000 */
[----:B------:R-:W-:Y:S01]  /*5bf0*/  IMAD.MOV.U32 R5, RZ, RZ, R72 ;  /* 0x000000ffff057224 */ /* 0x000fe200078e0048 */
[----:B------:R-:W-:Y:S01]  /*5c00*/  UMOV UR39, UR60 ;  /* 0x0000003c00277c82 */ /* 0x000fe20008000000 */
[----:B------:R-:W-:Y:S01]  /*5c10*/  IMAD.MOV.U32 R4, RZ, RZ, R74 ;  /* 0x000000ffff047224 */ /* 0x000fe200078e004a */
[----:B------:R-:W-:Y:S01]  /*5c20*/  UMOV UR7, UR36 ;  /* 0x0000002400077c82 */ /* 0x000fe20008000000 */
[----:B------:R-:W-:Y:S01]  /*5c30*/  IMAD.MOV.U32 R71, RZ, RZ, RZ ;  /* 0x000000ffff477224 */ /* 0x000fe200078e00ff */
[----:B------:R-:W-:-:S06]  /*5c40*/  ULDC UR5, c[0x0][0x9d8] ;  /* 0x0002760000057ab9 */ /* 0x000fcc0000000800 */
.L_x_11803:
[----:B------:R-:W-:Y:S01]  /*5c50*/  R2UR UR4, R16 ;  /* 0x00000000100472ca */ /* 0x000fe200000e0000 */
[----:B------:R-:W-:-:S04]  /*5c60*/  UIADD3 UR36, UR7, 0x1, URZ ;  /* 0x0000000107247890 */ /* 0x000fc8000fffe03f */
[----:B------:R-:W-:-:S04]  /*5c70*/  UISETP.NE.AND UP1, UPT, UR36, 0x2, UPT ;  /* 0x000000022400788c */ /* 0x000fc8000bf25270 */
[----:B------:R-:W-:Y:S02]  /*5c80*/  USEL UR60, URZ, 0x1, UP1 ;  /* 0x000000013f3c7887 */ /* 0x000fe40008800000 */
[----:B------:R-:W-:Y:S02]  /*5c90*/  USEL UR36, UR36, URZ, UP1 ;  /* 0x0000003f24247287 */ /* 0x000fe40008800000 */
[----:B------:R-:W-:Y:S01]  /*5ca0*/  ISETP.NE.AND P4, PT, RZ, UR4, PT ;  /* 0x00000004ff007c0c */ /* 0x000fe2000bf85270 */
[----:B------:R-:W-:-:S12]  /*5cb0*/  ULOP3.LUT UR60, UR39, UR60, URZ, 0x3c, !UPT ;  /* 0x0000003c273c7292 */ /* 0x000fd8000f8e3c3f */
[----:B-1----:R-:W-:Y:S05]  /*5cc0*/  @P4 BRA `(.L_x_11795) ;  /* 0x00000000002c4947 */ /* 0x002fea0003800000 */
[----:B------:R-:W-:Y:S05]  /*5cd0*/  @!P0 BRA `(.L_x_11796) ;  /* 0x0000000000048947 */ /* 0x000fea0003800000 */
[----:B------:R-:W-:Y:S01]  /*5ce0*/  BPT.TRAP 0x1 ;  /* 0x000000040000795c */ /* 0x000fe20000300000 */
.L_x_11796:
[----:B------:R-:W-:Y:S01]  /*5cf0*/  ULEA UR4, UR36, UR37, 0x3 ;  /* 0x0000002524047291 */ /* 0x000fe2000f8e183f */
[----:B------:R-:W-:-:S05]  /*5d00*/  IMAD.U32 R7, RZ, RZ, UR60 ;  /* 0x0000003cff077e24 */ /* 0x000fca000f8e00ff */
[----:B------:R-:W-:-:S04]  /*5d10*/  SHF.L.U32 R7, R7, 0x1f, RZ ;  /* 0x0000001f07077819 */ /* 0x000fc800000006ff */
[----:B------:R0:W1:Y:S01]  /*5d20*/  SYNCS.PHASECHK.TRANS64.TRYWAIT P3, [UR4+0x31c30], R7 ;  /* 0x031c3007ff0075a7 */ /* 0x0000620008060144 */
[----:B------:R-:W-:Y:S05]  /*5d30*/  @!P0 BRA `(.L_x_11797) ;  /* 0x0000000000048947 */ /* 0x000fea0003800000 */
[----:B------:R-:W-:Y:S01]  /*5d40*/  BPT.TRAP 0x1 ;  /* 0x000000040000795c */ /* 0x000fe20000300000 */
.L_x_11797:
[----:B-1----:R-:W-:Y:S05]  /*5d50*/  @P3 BRA `(.L_x_11795) ;  /* 0x0000000000083947 */ /* 0x002fea0003800000 */
[----:B------:R-:W1:Y:S02]  /*5d60*/  SYNCS.PHASECHK.TRANS64.TRYWAIT P3, [UR4+0x31c30], R7 ;  /* 0x031c3007ff0075a7 */ /* 0x000e640008060144 */
[----:B-1----:R-:W-:Y:S05]  /*5d70*/  @!P3 BRA `(.L_x_11798) ;  /* 0x000000f8006cb947 */ /* 0x002fea0003800000 */
.L_x_11795:
        /* <DEDUP_REMOVED lines=356> */
.L_x_11800:
[----:B------:R-:W-:Y:S01]  /*73c0*/  ULEA UR4, UR7, UR37, 0x3 ;  /* 0x0000002507047291 */ /* 0x000fe2000f8e183f */
[----:B------:R-:W-:-:S05]  /*73d0*/  IMAD.U32 R7, RZ, RZ, UR39 ;  /* 0x00000027ff077e24 */ /* 0x000fca000f8e00ff */
[----:B------:R-:W-:-:S04]  /*73e0*/  SHF.L.U32 R7, R7, 0x1f, RZ ;  /* 0x0000001f07077819 */ /* 0x000fc800000006ff */
[----:B------:R0:W1:Y:S01]  /*73f0*/  SYNCS.PHASECHK.TRANS64.TRYWAIT P3, [UR4+0x31c50], R7 ;  /* 0x031c5007ff0075a7 */ /* 0x0000620008060144 */
[----:B------:R-:W-:Y:S05]  /*7400*/  @!P0 BRA `(.L_x_11801) ;  /* 0x0000000000048947 */ /* 0x000fea0003800000 */
[----:B------:R-:W-:Y:S01]  /*7410*/  BPT.TRAP 0x1 ;  /* 0x000000040000795c */ /* 0x000fe20000300000 */
.L_x_11801:
[----:B-1----:R-:W-:Y:S05]  /*7420*/  @P3 BRA `(.L_x_11799) ;  /* 0x0000000000083947 */ /* 0x002fea0003800000 */
[----:B------:R-:W1:Y:S02]  /*7430*/  SYNCS.PHASECHK.TRANS64.TRYWAIT P3, [UR4+0x31c50], R7 ;  /* 0x031c5007ff0075a7 */ /* 0x000e640008060144 */
[----:B-1----:R-:W-:Y:S05]  /*7440*/  @!P3 BRA `(.L_x_11802) ;  /* 0x000000e000d0b947 */ /* 0x002fea0003800000 */
.L_x_11799:
[----:B------:R-:W-:Y:S01]  /*7450*/  UIADD3 UR4, UR37, 0x200, URZ ;  /* 0x0000020025047890 */ /* 0x000fe2000fffe03f */
[----:B------:R-:W-:Y:S01]  /*7460*/  WARPGROUP.ARRIVE ;  /* 0x00000000000079c5 */ /* 0x000fe20000000000 */
[----:B------:R-:W-:Y:S01]  /*7470*/  ULOP3.LUT UR10, UR61, 0x10000, URZ, 0xfc, !UPT ;  /* 0x000100003d0a7892 */ /* 0x000fe2000f8efc3f */
[----:B------:R-:W-:Y:S01]  /*7480*/  R2UR UR15, R18 ;  /* 0x00000000120f72ca */ /* 0x000fe200000e0000 */
[----:B------:R-:W-:Y:S01]  /*7490*/  USHF.R.U32.HI UR4, URZ, 0x4, UR4 ;  /* 0x000000043f047899 */ /* 0x000fe20008011604 */
[----:B------:R-:W-:Y:S01]  /*74a0*/  FMUL.FTZ R21, R130, UR5 ;  /* 0x0000000582157c20 */ /* 0x000fe20008410000 */
[----:B------:R-:W-:Y:S01]  /*74b0*/  UMOV UR33, 0xc0000010 ;  /* 0xc000001000217882 */ /* 0x000fe20000000000 */
[----:B------:R-:W-:Y:S01]  /*74c0*/  UMOV UR35, 0x80000020 ;  /* 0x8000002000237882 */ /* 0x000fe20000000000 */
[----:B------:R-:W-:Y:S01]  /*74d0*/  ULOP3.LUT UR4, UR4, 0x3fff, URZ, 0xc0, !UPT ;  /* 0x00003fff04047892 */ /* 0x000fe2000f8ec03f */
[----:B------:R-:W-:Y:S01]  /*74e0*/  FMUL.FTZ R130, R133, UR5 ;  /* 0x0000000585827c20 */ /* 0x000fe20008410000 */
[----:B------:R-:W-:Y:S01]  /*74f0*/  UMOV UR32, UR10 ;  /* 0x0000000a00207c82 */ /* 0x000fe20008000000 */
[----:B------:R-:W-:Y:S01]  /*7500*/  FMUL.FTZ R20, R129, UR5 ;  /* 0x0000000581147c20 */ /* 0x000fe20008410000 */
        /* <DEDUP_REMOVED lines=8> */
[----:B------:R-:W-:-:S02]  /*7590*/  VIADD R134, R22, UR15 ;  /* 0x0000000f16867c36 */ /* 0x000fc40008000000 */
[----:B------:R-:W-:Y:S01]  /*75a0*/  FMUL.FTZ R14, R128, UR5 ;  /* 0x00000005800e7c20 */ /* 0x000fe20008410000 */
        /* <DEDUP_REMOVED lines=10> */
[----:B------:R-:W-:Y:S01]  /*7650*/  @UP0 ULDC UR4, c[0x0][0x44c] ;  /* 0x0001130000040ab9 */ /* 0x000fe20000000800 */
[----:B------:R-:W-:Y:S01]  /*7660*/  FMUL.FTZ R115, R116, UR5 ;  /* 0x0000000574737c20 */ /* 0x000fe20008410000 */
[----:B------:R-:W-:Y:S01]  /*7670*/  FMUL.FTZ R116, R117, UR5 ;  /* 0x0000000575747c20 */ /* 0x000fe20008410000 */
[----:B------:R-:W-:-:S04]  /*7680*/  @P2 IMAD.HI.U32 R135, R134, UR4, RZ ;  /* 0x0000000486872c27 */ /* 0x000fc8000f8e00ff */
[----:B------:R-:W-:Y:S01]  /*7690*/  FMUL.FTZ R117, R118, UR5 ;  /* 0x0000000576757c20 */ /* 0x000fe20008410000 */
[----:B------:R-:W-:Y:S01]  /*76a0*/  FMUL.FTZ R118, R119, UR5 ;  /* 0x0000000577767c20 */ /* 0x000fe20008410000 */
[----:B------:R-:W-:Y:S01]  /*76b0*/  FMUL.FTZ R119, R98, UR5 ;  /* 0x0000000562777c20 */ /* 0x000fe20008410000 */
[----:B------:R-:W-:Y:S01]  /*76c0*/  @UP0 ULDC UR4, c[0x0][0x450] ;  /* 0x0001140000040ab9 */ /* 0x000fe20000000800 */
[----:B------:R-:W-:Y:S01]  /*76d0*/  IMAD.MOV.U32 R98, RZ, RZ, R134 ;  /* 0x000000ffff627224 */ /* 0x000fe200078e0086 */
[----:B------:R-:W-:Y:S01]  /*76e0*/  @P2 SHF.R.U32.HI R98, RZ, UR4, R135 ;  /* 0x00000004ff622c19 */ /* 0x000fe20008011687 */
[----:B------:R-:W2:Y:S01]  /*76f0*/  LDC R134, c[0x0][0x2f0] ;  /* 0x0000bc00ff867b82 */ /* 0x000ea20000000800 */
[----:B------:R-:W-:Y:S01]  /*7700*/  R2UR UR14, R17 ;  /* 0x00000000110e72ca */ /* 0x000fe200000e0000 */
[----:B------:R-:W-:Y:S01]  /*7710*/  UMOV UR4, 0x1 ;  /* 0x0000000100047882 */ /* 0x000fe20000000000 */
[----:B------:R-:W-:Y:S01]  /*7720*/  FMUL.FTZ R9, R138, UR5 ;  /* 0x000000058a097c20 */ /* 0x000fe20008410000 */
[----:B------:R-:W3:Y:S01]  /*7730*/  SHFL.IDX PT, R135, R98, 0x1, 0x1c1f ;  /* 0x003c1f0062877f89 */ /* 0x000ee200000e0000 */
[----:B------:R-:W-:Y:S01]  /*7740*/  UIMAD UR4, UR38, -0x90, UR4 ;  /* 0xffffff70260478a4 */ /* 0x000fe2000f8e0204 */
[----:B01----:R-:W-:Y:S01]  /*7750*/  FMUL.FTZ R7, R136, UR5 ;  /* 0x0000000588077c20 */ /* 0x003fe20008410000 */
[----:B------:R-:W-:-:S02]  /*7760*/  IMAD.MOV.U32 R136, RZ, RZ, -0x2 ;  /* 0xfffffffeff887424 */ /* 0x000fc400078e00ff */
[----:B------:R-:W-:Y:S01]  /*7770*/  FMUL.FTZ R10, R139, UR5 ;  /* 0x000000058b0a7c20 */ /* 0x000fe20008410000 */
[----:B------:R-:W0:Y:S01]  /*7780*/  MUFU.TANH R9, R9 ;  /* 0x0000000900097308 */ /* 0x000e220000002400 */
[----:B------:R-:W-:Y:S01]  /*7790*/  FMUL.FTZ R8, R137, UR5 ;  /* 0x0000000589087c20 */ /* 0x000fe20008410000 */
[----:B------:R-:W-:Y:S02]  /*77a0*/  IMAD R139, R19, R136, UR4 ;  /* 0x00000004138b7e24 */ /* 0x000fe4000f8e0288 */
        /* <DEDUP_REMOVED lines=12> */
[----:B--2---:R-:W-:Y:S01]  /*7870*/  IMAD R90, R134, UR14, R139 ;  /* 0x0000000e865a7c24 */ /* 0x004fe2000f8e028b */
[----:B------:R-:W-:Y:S01]  /*7880*/  ULDC UR14, c[0x0][0x288] ;  /* 0x0000a200000e7ab9 */ /* 0x000fe20000000800 */
[----:B------:R-:W2:Y:S01]  /*7890*/  MUFU.TANH R13, R13 ;  /* 0x0000000d000d7308 */ /* 0x000ea20000002400 */
[----:B------:R-:W-:Y:S01]  /*78a0*/  FMUL.FTZ R111, R111, UR5 ;  /* 0x000000056f6f7c20 */ /* 0x000fe20008410000 */
[----:B------:R-:W-:Y:S01]  /*78b0*/  FMUL.FTZ R99, R99, UR5 ;  /* 0x0000000563637c20 */ /* 0x000fe20008410000 */
[----:B---3--:R-:W-:Y:S01]  /*78c0*/  IADD3 R91, R135, -UR14, R90 ;  /* 0x8000000e875b7c10 */ /* 0x008fe2000fffe05a */
[----:B------:R-:W-:Y:S01]  /*78d0*/  FMUL.FTZ R135, R95, UR5 ;  /* 0x000000055f877c20 */ /* 0x000fe20008410000 */
[----:B------:R-:W-:Y:S01]  /*78e0*/  FMUL.FTZ R95, R82, UR5 ;  /* 0x00000005525f7c20 */ /* 0x000fe20008410000 */
[----:B------:R-:W-:Y:S01]  /*78f0*/  FMUL.FTZ R102, R102, UR5 ;  /* 0x0000000566667c20 */ /* 0x000fe20008410000 */
[C---:B------:R-:W-:Y:S01]  /*7900*/  ISETP.GT.AND P3, PT, R91.reuse, RZ, PT ;  /* 0x000000ff5b00720c */ /* 0x040fe20003f64270 */
[----:B------:R-:W3:Y:S01]  /*7910*/  MUFU.TANH R15, R15 ;  /* 0x0000000f000f7308 */ /* 0x000ee20000002400 */
[----:B------:R-:W-:Y:S01]  /*7920*/  ISETP.GT.AND P4, PT, R91, 0x1, PT ;  /* 0x000000015b00780c */ /* 0x000fe20003f84270 */
[----:B------:R-:W-:Y:S01]  /*7930*/  FMUL.FTZ R103, R103, UR5 ;  /* 0x0000000567677c20 */ /* 0x000fe20008410000 */
[----:B0-----:R-:W-:Y:S01]  /*7940*/  FSEL R9, R9, -INF , P3 ;  /* 0xff80000009097808 */ /* 0x001fe20001800000 */
[----:B------:R-:W-:Y:S01]  /*7950*/  FMUL.FTZ R11, R140, UR5 ;  /* 0x000000058c0b7c20 */ /* 0x000fe20008410000 */
[C---:B------:R-:W-:Y:S01]  /*7960*/  ISETP.GT.AND P3, PT, R91.reuse, 0x8, PT ;  /* 0x000000085b00780c */ /* 0x040fe20003f64270 */
[----:B------:R-:W-:Y:S01]  /*7970*/  UIADD3 UR40, UR10, 0x900, URZ ;  /* 0x000009000a287890 */ /* 0x000fe2000fffe03f */
[----:B-1----:R-:W-:Y:S01]  /*7980*/  FSEL R10, R10, -INF , P4 ;  /* 0xff8000000a0a7808 */ /* 0x002fe20002000000 */
[----:B------:R-:W0:Y:S01]  /*7990*/  MUFU.TANH R21, R21 ;  /* 0x0000001500157308 */ /* 0x000e220000002400 */
[----:B------:R-:W-:Y:S01]  /*79a0*/  ISETP.GT.AND P4, PT, R91, 0x9, PT ;  /* 0x000000095b00780c */ /* 0x000fe20003f84270 */
[----:B------:R-:W-:Y:S01]  /*79b0*/  UIADD3 UR42, UR11, 0x180, URZ ;  /* 0x000001800b2a7890 */ /* 0x000fe2000fffe03f */
[----:B--2---:R-:W-:Y:S01]  /*79c0*/  FSEL R13, R13, -INF , P3 ;  /* 0xff8000000d0d7808 */ /* 0x004fe20001800000 */
[----:B------:R-:W-:Y:S01]  /*79d0*/  UMOV UR41, 0xc0000010 ;  /* 0xc000001000297882 */ /* 0x000fe20000000000 */
[C---:B------:R-:W-:Y:S01]  /*79e0*/  ISETP.GT.AND P3, PT, R91.reuse, 0x10, PT ;  /* 0x000000105b00780c */ /* 0x040fe20003f64270 */
[----:B------:R-:W-:Y:S01]  /*79f0*/  UMOV UR43, 0x80000020 ;  /* 0x80000020002b7882 */ /* 0x000fe20000000000 */
[----:B------:R-:W-:Y:S01]  /*7a00*/  ISETP.GT.AND P5, PT, R91, 0x50, PT ;  /* 0x000000505b00780c */ /* 0x000fe20003fa4270 */
[----:B------:R-:W1:Y:S01]  /*7a10*/  MUFU.TANH R129, R129 ;  /* 0x0000008100817308 */ /* 0x000e620000002400 */
[----:B---3--:R-:W-:Y:S01]  /*7a20*/  FSEL R15, R15, -INF , P4 ;  /* 0xff8000000f0f7808 */ /* 0x008fe20002000000 */
[----:B------:R-:W-:Y:S01]  /*7a30*/  FMUL.FTZ R12, R141, UR5 ;  /* 0x000000058d0c7c20 */ /* 0x000fe20008410000 */
[C---:B------:R-:W-:Y:S01]  /*7a40*/  ISETP.GT.AND P4, PT, R91.reuse, 0x11, PT ;  /* 0x000000115b00780c */ /* 0x040fe20003f84270 */
[----:B------:R-:W-:Y:S01]  /*7a50*/  ULDC UR4, c[0x0][0x988] ;  /* 0x0002620000047ab9 */ /* 0x000fe20000000800 */
[----:B------:R-:W-:Y:S01]  /*7a60*/  ISETP.GT.AND P6, PT, R91, 0x51, PT ;  /* 0x000000515b00780c */ /* 0x000fe20003fc4270 */
[----:B------:R-:W-:Y:S01]  /*7a70*/  FMUL.FTZ R120, R120, UR5 ;  /* 0x0000000578787c20 */ /* 0x000fe20008410000 */
[----:B------:R-:W-:Y:S01]  /*7a80*/  FMUL.FTZ R121, R121, UR5 ;  /* 0x0000000579797c20 */ /* 0x000fe20008410000 */
[----:B------:R2:W-:Y:S01]  /*7a90*/  MUFU.TANH R134, R137 ;  /* 0x0000008900867308 */ /* 0x0005e20000002400 */
        /* <DEDUP_REMOVED lines=8> */
[----:B--2---:R-:W-:Y:S01]  /*7b20*/  FMNMX.FTZ R137, R9, R5, !PT ;  /* 0x0000000509897209 */ /* 0x004fe20007810000 */
[----:B------:R-:W-:Y:S01]  /*7b30*/  FMUL.FTZ R109, R109, UR5 ;  /* 0x000000056d6d7c20 */ /* 0x000fe20008410000 */
[----:B-1----:R-:W-:Y:S01]  /*7b40*/  FSEL R129, R129, -INF , P4 ;  /* 0xff80000081817808 */ /* 0x002fe20002000000 */
[----:B------:R-:W-:Y:S01]  /*7b50*/  FMUL.FTZ R96, R96, UR5 ;  /* 0x0000000560607c20 */ /* 0x000fe20008410000 */
[----:B------:R-:W-:Y:S01]  /*7b60*/  ISETP.GT.AND P4, PT, R91, 0x19, PT ;  /* 0x000000195b00780c */ /* 0x000fe20003f84270 */
        /* <DEDUP_REMOVED lines=13> */
[----:B------:R-:W-:-:S02]  /*7c40*/  WARPGROUP.DEPBAR.LE gsb0, 0x0 ;  /* 0x00008000000079c5 */ /* 0x000fc40000010000 */
[----:B------:R-:W-:Y:S01]  /*7c50*/  WARPGROUP.ARRIVE ;  /* 0x00000000000079c5 */ /* 0x000fe20000000000 */
[----:B------:R-:W-:Y:S01]  /*7c60*/  FMNMX.FTZ R138, R13, R138, !PT ;  /* 0x0000008a0d8a7209 */ /* 0x000fe20007810000 */
[----:B------:R-:W-:Y:S01]  /*7c70*/  FMUL.FTZ R73, R73, UR5 ;  /* 0x0000000549497c20 */ /* 0x000fe20008410000 */
[----:B------:R-:W1:Y:S01]  /*7c80*/  MUFU.TANH R122, R122 ;  /* 0x0000007a007a7308 */ /* 0x000e620000002400 */
[----:B0-----:R-:W-:Y:S01]  /*7c90*/  FSEL R131, R131, -INF , P3 ;  /* 0xff80000083837808 */ /* 0x001fe20001800000 */
[----:B------:R-:W-:Y:S01]  /*7ca0*/  FMUL.FTZ R76, R76, UR5 ;  /* 0x000000054c4c7c20 */ /* 0x000fe20008410000 */
[----:B------:R-:W-:Y:S01]  /*7cb0*/  HGMMA.64x96x16.F32.BF16 R24, gdesc[UR32].tnspB, R24, gsb0 ;  /* 0x41600000201879f0 */ /* 0x000fe20008001818 */
[----:B------:R-:W-:Y:S01]  /*7cc0*/  UIADD3 UR32, UR10, 0x300, URZ ;  /* 0x000003000a207890 */ /* 0x000fe2000fffe03f */
[----:B------:R-:W-:Y:S01]  /*7cd0*/  FMNMX.FTZ R138, R15, R138, !PT ;  /* 0x0000008a0f8a7209 */ /* 0x000fe20007810000 */
[----:B------:R-:W-:Y:S01]  /*7ce0*/  UIADD3 UR34, UR11, 0x80, URZ ;  /* 0x000000800b227890 */ /* 0x000fe2000fffe03f */
[----:B------:R-:W-:Y:S01]  /*7cf0*/  ISETP.GT.AND P3, PT, R91, 0x20, PT ;  /* 0x000000205b00780c */ /* 0x000fe20003f64270 */
[----:B------:R-:W-:Y:S01]  /*7d00*/  UMOV UR33, 0xc0000010 ;  /* 0xc000001000217882 */ /* 0x000fe20000000000 */
[----:B------:R-:W-:Y:S01]  /*7d10*/  UMOV UR35, 0x80000020 ;  /* 0x8000002000237882 */ /* 0x000fe20000000000 */
[----:B------:R-:W0:Y:S01]  /*7d20*/  MUFU.TANH R133, R133 ;  /* 0x0000008500857308 */ /* 0x000e220000002400 */
[----:B------:R-:W-:Y:S01]  /*7d30*/  FMNMX.FTZ R138, R21, R138, !PT ;  /* 0x0000008a158a7209 */ /* 0x000fe20007810000 */
[----:B------:R-:W-:Y:S01]  /*7d40*/  FMUL.FTZ R77, R77, UR5 ;  /* 0x000000054d4d7c20 */ /* 0x000fe20008410000 */
[----:B--2---:R-:W-:Y:S01]  /*7d50*/  FSEL R132, R132, -INF , P4 ;  /* 0xff80000084847808 */ /* 0x004fe20002000000 */
[----:B------:R-:W2:Y:S01]  /*7d60*/  S2R R143, SR_TID.X ;  /* 0x00000000008f7919 */ /* 0x000ea20000002100 */
[----:B------:R-:W-:Y:S01]  /*7d70*/  FMNMX.FTZ R138, R129, R138, !PT ;  /* 0x0000008a818a7209 */ /* 0x000fe20007810000 */
[----:B------:R-:W-:Y:S01]  /*7d80*/  UMOV UR39, UR60 ;  /* 0x0000003c00277c82 */ /* 0x000fe20008000000 */
[----:B------:R-:W-:Y:S01]  /*7d90*/  ISETP.GT.AND P4, PT, R91, 0x21, PT ;  /* 0x000000215b00780c */ /* 0x000fe20003f84270 */
[----:B------:R-:W3:Y:S01]  /*7da0*/  MUFU.TANH R125, R125 ;  /* 0x0000007d007d7308 */ /* 0x000ee20000002400 */
[----:B------:R-:W-:-:S02]  /*7db0*/  FMNMX.FTZ R137, R131, R138, !PT ;  /* 0x0000008a83897209 */ /* 0x000fc40007810000 */
[----:B-1----:R-:W-:Y:S02]  /*7dc0*/  FSEL R122, R122, -INF , P3 ;  /* 0xff8000007a7a7808 */ /* 0x002fe40001800000 */
[----:B------:R-:W-:Y:S02]  /*7dd0*/  FMNMX.FTZ R137, R132, R137, !PT ;  /* 0x0000008984897209 */ /* 0x000fe40007810000 */
[----:B------:R-:W-:Y:S01]  /*7de0*/  ISETP.GT.AND P3, PT, R91, 0x28, PT ;  /* 0x000000285b00780c */ /* 0x000fe20003f64270 */
[----:B------:R-:W1:Y:S01]  /*7df0*/  MUFU.TANH R126, R126 ;  /* 0x0000007e007e7308 */ /* 0x000e620000002400 */
[----:B0-----:R-:W-:Y:S02]  /*7e00*/  FSEL R133, R133, -INF , P4 ;  /* 0xff80000085857808 */ /* 0x001fe40002000000 */
[----:B------:R-:W-:Y:S01]  /*7e10*/  FMNMX.FTZ R138, R122, R137, !PT ;  /* 0x000000897a8a7209 */ /* 0x000fe20007810000 */
[----:B------:R-:W-:Y:S01]  /*7e20*/  FMUL.FTZ R137, R74, UR5 ;  /* 0x000000054a897c20 */ /* 0x000fe20008410000 */
[----:B------:R-:W-:-:S02]  /*7e30*/  ISETP.GT.AND P4, PT, R91, 0x29, PT ;  /* 0x000000295b00780c */ /* 0x000fc40003f84270 */
[----:B------:R-:W-:Y:S01]  /*7e40*/  FMNMX.FTZ R138, R133, R138, !PT ;  /* 0x0000008a858a7209 */ /* 0x000fe20007810000 */
[----:B------:R-:W0:Y:S01]  /*7e50*/  MUFU.TANH R114, R114 ;  /* 0x0000007200727308 */ /* 0x000e220000002400 */
[----:B---3--:R-:W-:Y:S02]  /*7e60*/  FSEL R125, R125, -INF , P3 ;  /* 0xff8000007d7d7808 */ /* 0x008fe40001800000 */
[----:B------:R-:W-:Y:S02]  /*7e70*/  ISETP.GT.AND P3, PT, R91, 0x30, PT ;  /* 0x000000305b00780c */ /* 0x000fe40003f64270 */
[----:B------:R-:W-:Y:S01]  /*7e80*/  FMNMX.FTZ R139, R125, R138, !PT ;  /* 0x0000008a7d8b7209 */ /* 0x000fe20007810000 */
[----:B------:R-:W-:Y:S02]  /*7e90*/  FMUL.FTZ R138, R75, UR5 ;  /* 0x000000054b8a7c20 */ /* 0x000fe40008410000 */
[----:B------:R-:W3:Y:S01]  /*7ea0*/  MUFU.TANH R127, R127 ;  /* 0x0000007f007f7308 */ /* 0x000ee20000002400 */
[----:B-1----:R-:W-:-:S02]  /*7eb0*/  FSEL R126, R126, -INF , P4 ;  /* 0xff8000007e7e7808 */ /* 0x002fc40002000000 */
[C---:B------:R-:W-:Y:S02]  /*7ec0*/  ISETP.GT.AND P4, PT, R91.reuse, 0x31, PT ;  /* 0x000000315b00780c */ /* 0x040fe40003f84270 */
[----:B------:R-:W-:Y:S02]  /*7ed0*/  FMNMX.FTZ R139, R126, R139, !PT ;  /* 0x0000008b7e8b7209 */ /* 0x000fe40007810000 */
[----:B--2---:R-:W-:Y:S01]  /*7ee0*/  SHF.R.U32.HI R142, RZ, 0x7, R143 ;  /* 0x00000007ff8e7819 */ /* 0x004fe2000001168f */
[----:B------:R-:W1:Y:S01]  /*7ef0*/  MUFU.TANH R117, R117 ;  /* 0x0000007500757308 */ /* 0x000e620000002400 */
[----:B0-----:R-:W-:Y:S02]  /*7f00*/  FSEL R114, R114, -INF , P3 ;  /* 0xff80000072727808 */ /* 0x001fe40001800000 */
[----:B------:R-:W-:-:S05]  /*7f10*/  ISETP.GT.AND P3, PT, R91, 0x38, PT ;  /* 0x000000385b00780c */ /* 0x000fca0003f64270 */
[----:B------:R-:W0:Y:S01]  /*7f20*/  MUFU.TANH R118, R118 ;  /* 0x0000007600767308 */ /* 0x000e220000002400 */
[----:B---3--:R-:W-:Y:S02]  /*7f30*/  FSEL R127, R127, -INF , P4 ;  /* 0xff8000007f7f7808 */ /* 0x008fe40002000000 */
[----:B------:R-:W-:-:S05]  /*7f40*/  ISETP.GT.AND P4, PT, R91, 0x39, PT ;  /* 0x000000395b00780c */ /* 0x000fca0003f84270 */
[----:B------:R-:W2:Y:S01]  /*7f50*/  MUFU.TANH R106, R106 ;  /* 0x0000006a006a7308 */ /* 0x000ea20000002400 */
[----:B-1----:R-:W-:Y:S02]  /*7f60*/  FSEL R117, R117, -INF , P3 ;  /* 0xff80000075757808 */ /* 0x002fe40001800000 */
[----:B------:R-:W-:-:S05]  /*7f70*/  ISETP.GT.AND P3, PT, R91, 0x40, PT ;  /* 0x000000405b00780c */ /* 0x000fca0003f64270 */
[----:B------:R-:W1:Y:S01]  /*7f80*/  MUFU.TANH R107, R107 ;  /* 0x0000006b006b7308 */ /* 0x000e620000002400 */
[----:B0-----:R-:W-:Y:S02]  /*7f90*/  FSEL R118, R118, -INF , P4 ;  /* 0xff80000076767808 */ /* 0x001fe40002000000 */
[----:B------:R-:W-:-:S05]  /*7fa0*/  ISETP.GT.AND P4, PT, R91, 0x41, PT ;  /* 0x000000415b00780c */ /* 0x000fca0003f84270 */
[----:B------:R0:W-:Y:S01]  /*7fb0*/  MUFU.TANH R74, R86 ;  /* 0x00000056004a7308 */ /* 0x0001e20000002400 */
[----:B--2---:R-:W-:Y:S02]  /*7fc0*/  FSEL R106, R106, -INF , P3 ;  /* 0xff8000006a6a7808 */ /* 0x004fe40001800000 */
[----:B------:R-:W-:-:S05]  /*7fd0*/  ISETP.GT.AND P3, PT, R91, 0x48, PT ;  /* 0x000000485b00780c */ /* 0x000fca0003f64270 */
[----:B------:R-:W2:Y:S01]  /*7fe0*/  MUFU.TANH R110, R110 ;  /* 0x0000006e006e7308 */ /* 0x000ea20000002400 */
[----:B0-----:R-:W-:Y:S02]  /*7ff0*/  FMNMX.FTZ R86, R114, R139, !PT ;  /* 0x0000008b72567209 */ /* 0x001fe40007810000 */
[----:B-1----:R-:W-:Y:S02]  /*8000*/  FSEL R107, R107, -INF , P4 ;  /* 0xff8000006b6b7808 */ /* 0x002fe40002000000 */
[----:B------:R-:W-:Y:S02]  /*8010*/  FMNMX.FTZ R86, R127, R86, !PT ;  /* 0x000000567f567209 */ /* 0x000fe40007810000 */
[----:B------:R-:W-:Y:S01]  /*8020*/  ISETP.GT.AND P4, PT, R91, 0x49, PT ;  /* 0x000000495b00780c */ /* 0x000fe20003f84270 */
[----:B------:R-:W0:Y:S01]  /*8030*/  MUFU.TANH R111, R111 ;  /* 0x0000006f006f7308 */ /* 0x000e220000002400 */
[----:B------:R-:W-:-:S04]  /*8040*/  FMNMX.FTZ R75, R117, R86, !PT ;  /* 0x00000056754b7209 */ /* 0x000fc80007810000 */
[----:B------:R-:W-:Y:S01]  /*8050*/  FMNMX.FTZ R75, R118, R75, !PT ;  /* 0x0000004b764b7209 */ /* 0x000fe20007810000 */
[----:B------:R-:W-:Y:S02]  /*8060*/  WARPGROUP.DEPBAR.LE gsb0, 0x0 ;  /* 0x00008000000079c5 */ /* 0x000fe40000010000 */
[----:B------:R-:W-:Y:S01]  /*8070*/  WARPGROUP.ARRIVE ;  /* 0x00000000000079c5 */ /* 0x000fe20000000000 */
[----:B------:R1:W-:Y:S01]  /*8080*/  MUFU.TANH R82, R136 ;  /* 0x0000008800527308 */ /* 0x0003e20000002400 */
[----:B--2---:R-:W-:Y:S02]  /*8090*/  FSEL R110, R110, -INF , P3 ;  /* 0xff8000006e6e7808 */ /* 0x004fe40001800000 */
[----:B------:R-:W-:Y:S02]  /*80a0*/  ISETP.GT.AND P3, PT, R91, 0x58, PT ;  /* 0x000000585b00780c */ /* 0x000fe40003f64270 */
[----:B------:R-:W-:Y:S01]  /*80b0*/  HGMMA.64x96x16.F32.BF16 R24, gdesc[UR32].tnspB, R24, gsb0 ;  /* 0x41600000201879f0 */ /* 0x000fe20008001818 */
[----:B------:R-:W-:Y:S01]  /*80c0*/  UIADD3 UR32, UR10, 0x480, URZ ;  /* 0x000004800a207890 */ /* 0x000fe2000fffe03f */
[----:B0-----:R-:W-:Y:S01]  /*80d0*/  FSEL R111, R111, -INF , P4 ;  /* 0xff8000006f6f7808 */ /* 0x001fe20002000000 */
[----:B------:R-:W-:Y:S01]  /*80e0*/  UIADD3 UR34, UR11, 0xc0, URZ ;  /* 0x000000c00b227890 */ /* 0x000fe2000fffe03f */
[----:B-1----:R-:W-:Y:S01]  /*80f0*/  FMUL.FTZ R136, R83, UR5 ;  /* 0x0000000553887c20 */ /* 0x002fe20008410000 */
[----:B------:R-:W-:Y:S01]  /*8100*/  UMOV UR33, 0xc0000010 ;  /* 0xc000001000217882 */ /* 0x000fe20000000000 */
[----:B------:R-:W-:Y:S01]  /*8110*/  UMOV UR35, 0x80000020 ;  /* 0x8000002000237882 */ /* 0x000fe20000000000 */
[----:B------:R-:W0:Y:S01]  /*8120*/  MUFU.TANH R119, R119 ;  /* 0x0000007700777308 */ /* 0x000e220000002400 */
[----:B------:R-:W-:-:S07]  /*8130*/  ISETP.GT.AND P4, PT, R91, 0x59, PT ;  /* 0x000000595b00780c */ /* 0x000fce0003f84270 */
[----:B------:R1:W-:Y:S08]  /*8140*/  MUFU.TANH R83, R135 ;  /* 0x0000008700537308 */ /* 0x0003f00000002400 */
[----:B------:R-:W2:Y:S01]  /*8150*/  MUFU.TANH R99, R99 ;  /* 0x0000006300637308 */ /* 0x000ea20000002400 */
[----:B-1----:R-:W-:Y:S01]  /*8160*/  FMUL.FTZ R135, R87, UR5 ;  /* 0x0000000557877c20 */ /* 0x002fe20008410000 */
[----:B0-----:R-:W-:-:S02]  /*8170*/  FSEL R119, R119, -INF , P5 ;  /* 0xff80000077777808 */ /* 0x001fc40002800000 */
[----:B------:R-:W-:-:S04]  /*8180*/  ISETP.GT.AND P5, PT, R91, 0x60, PT ;  /* 0x000000605b00780c */ /* 0x000fc80003fa4270 */
[----:B------:R0:W-:Y:S01]  /*8190*/  MUFU.TANH R87, R136 ;  /* 0x0000008800577308 */ /* 0x0001e20000002400 */
[----:B------:R-:W-:Y:S02]  /*81a0*/  FSEL R134, R134, -INF , P5 ;  /* 0xff80000086867808 */ /* 0x000fe40002800000 */
[----:B------:R-:W-:-:S05]  /*81b0*/  ISETP.GT.AND P5, PT, R91, 0x70, PT ;  /* 0x000000705b00780c */ /* 0x000fca0003fa4270 */
[----:B------:R-:W1:Y:S01]  /*81c0*/  MUFU.TANH R102, R102 ;  /* 0x0000006600667308 */ /* 0x000e620000002400 */
[----:B0-----:R-:W-:Y:S01]  /*81d0*/  FMUL.FTZ R136, R78, UR5 ;  /* 0x000000054e887c20 */ /* 0x001fe20008410000 */
[----:B------:R-:W-:Y:S02]  /*81e0*/  FMNMX.FTZ R78, R106, R75, !PT ;  /* 0x0000004b6a4e7209 */ /* 0x000fe40007810000 */
[----:B--2---:R-:W-:Y:S02]  /*81f0*/  FSEL R99, R99, -INF , P6 ;  /* 0xff80000063637808 */ /* 0x004fe40003000000 */
[----:B------:R-:W-:Y:S02]  /*8200*/  FMNMX.FTZ R75, R107, R78, !PT ;  /* 0x0000004e6b4b7209 */ /* 0x000fe40007810000 */
[----:B------:R-:W0:Y:S01]  /*8210*/  MUFU.TANH R103, R103 ;  /* 0x0000006700677308 */ /* 0x000e220000002400 */
[----:B------:R-:W-:Y:S02]  /*8220*/  ISETP.GT.AND P6, PT, R91, 0x61, PT ;  /* 0x000000615b00780c */ /* 0x000fe40003fc4270 */
[----:B------:R-:W-:-:S02]  /*8230*/  FMNMX.FTZ R78, R110, R75, !PT ;  /* 0x0000004b6e4e7209 */ /* 0x000fc40007810000 */
[----:B------:R-:W-:Y:S02]  /*8240*/  FSEL R94, R94, -INF , P6 ;  /* 0xff8000005e5e7808 */ /* 0x000fe40003000000 */
[----:B------:R-:W-:Y:S01]  /*8250*/  FMNMX.FTZ R78, R111, R78, !PT ;  /* 0x0000004e6f4e7209 */ /* 0x000fe20007810000 */
[----:B------:R-:W2:Y:S01]  /*8260*/  MUFU.TANH R95, R95 ;  /* 0x0000005f005f7308 */ /* 0x000ea20000002400 */
[----:B-1----:R-:W-:Y:S02]  /*8270*/  FSEL R102, R102, -INF , P3 ;  /* 0xff80000066667808 */ /* 0x002fe40001800000 */
[----:B------:R-:W-:Y:S02]  /*8280*/  FMNMX.FTZ R78, R119, R78, !PT ;  /* 0x0000004e774e7209 */ /* 0x000fe40007810000 */
[----:B------:R-:W-:Y:S02]  /*8290*/  ISETP.GT.AND P3, PT, R91, 0x68, PT ;  /* 0x000000685b00780c */ /* 0x000fe40003f64270 */
[----:B------:R-:W-:Y:S01]  /*82a0*/  FMNMX.FTZ R75, R99, R78, !PT ;  /* 0x0000004e634b7209 */ /* 0x000fe20007810000 */
[----:B------:R-:W1:Y:S01]  /*82b0*/  MUFU.TANH R135, R135 ;  /* 0x0000008700877308 */ /* 0x000e620000002400 */
[----:B0-----:R-:W-:-:S02]  /*82c0*/  FSEL R103, R103, -INF , P4 ;  /* 0xff80000067677808 */ /* 0x001fc40002000000 */
[----:B------:R-:W-:Y:S02]  /*82d0*/  FMNMX.FTZ R78, R102, R75, !PT ;  /* 0x0000004b664e7209 */ /* 0x000fe40007810000 */
[----:B------:R-:W-:Y:S02]  /*82e0*/  ISETP.GT.AND P4, PT, R91, 0x69, PT ;  /* 0x000000695b00780c */ /* 0x000fe40003f84270 */
[----:B------:R-:W-:Y:S01]  /*82f0*/  FMNMX.FTZ R75, R103, R78, !PT ;  /* 0x0000004e674b7209 */ /* 0x000fe20007810000 */
[----:B------:R-:W0:Y:S01]  /*8300*/  MUFU.TANH R137, R137 ;  /* 0x0000008900897308 */ /* 0x000e220000002400 */
[----:B------:R-:W-:Y:S02]  /*8310*/  FSEL R86, R83, -INF , P4 ;  /* 0xff80000053567808 */ /* 0x000fe40002000000 */
[----:B------:R-:W-:Y:S02]  /*8320*/  FMNMX.FTZ R75, R134, R75, !PT ;  /* 0x0000004b864b7209 */ /* 0x000fe40007810000 */
[----:B------:R-:W-:-:S02]  /*8330*/  FSEL R82, R82, -INF , P3 ;  /* 0xff80000052527808 */ /* 0x000fc40001800000 */
[----:B------:R-:W-:Y:S01]  /*8340*/  FMNMX.FTZ R83, R94, R75, !PT ;  /* 0x0000004b5e537209 */ /* 0x000fe20007810000 */
[----:B------:R-:W-:Y:S01]  /*8350*/  MUFU.TANH R138, R138 ;  /* 0x0000008a008a7308 */ /* 0x000fe20000002400 */
[C---:B------:R-:W-:Y:S02]  /*8360*/  ISETP.GT.AND P6, PT, R91.reuse, 0x71, PT ;  /* 0x000000715b00780c */ /* 0x040fe40003fc4270 */
[----:B------:R-:W-:Y:S02]  /*8370*/  FMNMX.FTZ R83, R82, R83, !PT ;  /* 0x0000005352537209 */ /* 0x000fe40007810000 */
[C---:B------:R-:W-:Y:S02]  /*8380*/  ISETP.GT.AND P3, PT, R91.reuse, 0x78, PT ;  /* 0x000000785b00780c */ /* 0x040fe40003f64270 */
[----:B------:R-:W-:Y:S01]  /*8390*/  ISETP.GT.AND P4, PT, R91, 0x79, PT ;  /* 0x000000795b00780c */ /* 0x000fe20003f84270 */
[----:B------:R-:W3:Y:S01]  /*83a0*/  MUFU.TANH R136, R136 ;  /* 0x0000008800887308 */ /* 0x000ee20000002400 */
[----:B--2---:R-:W-:-:S02]  /*83b0*/  FSEL R75, R95, -INF , P5 ;  /* 0xff8000005f4b7808 */ /* 0x004fc40002800000 */
[----:B------:R-:W-:Y:S02]  /*83c0*/  FMNMX.FTZ R140, R86, R83, !PT ;  /* 0x00000053568c7209 */ /* 0x000fe40007810000 */
[----:B------:R-:W-:Y:S01]  /*83d0*/  FSEL R78, R87, -INF , P6 ;  /* 0xff800000574e7808 */ /* 0x000fe20003000000 */
[----:B------:R-:W-:Y:S01]  /*83e0*/  FMUL.FTZ R87, R79, UR5 ;  /* 0x000000054f577c20 */ /* 0x000fe20008410000 */
[----:B------:R-:W-:Y:S01]  /*83f0*/  FSEL R74, R74, -INF , P3 ;  /* 0xff8000004a4a7808 */ /* 0x000fe20001800000 */
[----:B------:R-:W-:Y:S01]  /*8400*/  MUFU.TANH R7, R7 ;  /* 0x0000000700077308 */ /* 0x000fe20000002400 */
[----:B-1----:R-:W-:Y:S02]  /*8410*/  FSEL R83, R135, -INF , P4 ;  /* 0xff80000087537808 */ /* 0x002fe40002000000 */
[C---:B------:R-:W-:Y:S02]  /*8420*/  ISETP.GT.AND P5, PT, R91.reuse, 0x80, PT ;  /* 0x000000805b00780c */ /* 0x040fe40003fa4270 */
[----:B------:R-:W-:Y:S01]  /*8430*/  ISETP.GT.AND P6, PT, R91, 0x81, PT ;  /* 0x000000815b00780c */ /* 0x000fe20003fc4270 */
[----:B------:R-:W-:-:S02]  /*8440*/  WARPGROUP.DEPBAR.LE gsb0, 0x0 ;  /* 0x00008000000079c5 */ /* 0x000fc40000010000 */
[----:B------:R-:W-:Y:S01]  /*8450*/  WARPGROUP.ARRIVE ;  /* 0x00000000000079c5 */ /* 0x000fe20000000000 */
[C---:B------:R-:W-:Y:S01]  /*8460*/  ISETP.GT.AND P3, PT, R91.reuse, 0x88, PT ;  /* 0x000000885b00780c */ /* 0x040fe20003f64270 */
[----:B------:R-:W1:Y:S01]  /*8470*/  MUFU.TANH R87, R87 ;  /* 0x0000005700577308 */ /* 0x000e620000002400 */
[----:B------:R-:W-:Y:S02]  /*8480*/  ISETP.GT.AND P4, PT, R91, 0x89, PT ;  /* 0x000000895b00780c */ /* 0x000fe40003f84270 */
[----:B------:R-:W-:Y:S01]  /*8490*/  FMNMX.FTZ R91, R75, R140, !PT ;  /* 0x0000008c4b5b7209 */ /* 0x000fe20007810000 */
[----:B------:R-:W-:Y:S01]  /*84a0*/  HGMMA.64x96x16.F32.BF16 R24, gdesc[UR32].tnspB, R24, gsb0 ;  /* 0x41600000201879f0 */ /* 0x000fe20008001818 */
[----:B------:R-:W-:Y:S01]  /*84b0*/  UIADD3 UR32, UR10, 0x600, URZ ;  /* 0x000006000a207890 */ /* 0x000fe2000fffe03f */
[----:B0-----:R-:W-:Y:S01]  /*84c0*/  FSEL R95, R137, -INF , P5 ;  /* 0xff800000895f7808 */ /* 0x001fe20002800000 */
[----:B------:R-:W-:Y:S01]  /*84d0*/  UIADD3 UR34, UR11, 0x100, URZ ;  /* 0x000001000b227890 */ /* 0x000fe2000fffe03f */
[----:B------:R-:W-:Y:S01]  /*84e0*/  FMNMX.FTZ R91, R78, R91, !PT ;  /* 0x0000005b4e5b7209 */ /* 0x000fe20007810000 */
[----:B------:R-:W-:Y:S01]  /*84f0*/  UMOV UR33, 0xc0000010 ;  /* 0xc000001000217882 */ /* 0x000fe20000000000 */
[----:B------:R-:W-:Y:S01]  /*8500*/  UMOV UR35, 0x80000020 ;  /* 0x8000002000237882 */ /* 0x000fe20000000000 */
[----:B---3--:R-:W-:Y:S01]  /*8510*/  FSEL R79, R136, -INF , P3 ;  /* 0xff800000884f7808 */ /* 0x008fe20001800000 */
[----:B------:R-:W0:Y:S01]  /*8520*/  MUFU.TANH R8, R8 ;  /* 0x0000000800087308 */ /* 0x000e220000002400 */
[----:B------:R-:W-:Y:S01]  /*8530*/  FMNMX.FTZ R140, R74, R91, !PT ;  /* 0x0000005b4a8c7209 */ /* 0x000fe20007810000 */
[----:B------:R-:W-:Y:S01]  /*8540*/  FMUL.FTZ R91, R100, UR5 ;  /* 0x00000005645b7c20 */ /* 0x000fe20008410000 */
[----:B------:R-:W-:-:S02]  /*8550*/  FSEL R100, R138, -INF , P6 ;  /* 0xff8000008a647808 */ /* 0x000fc40003000000 */
[----:B------:R-:W-:Y:S02]  /*8560*/  FMNMX.FTZ R140, R83, R140, !PT ;  /* 0x0000008c538c7209 */ /* 0x000fe40007810000 */
[----:B-1----:R-:W-:Y:S01]  /*8570*/  FSEL R87, R87, -INF , P4 ;  /* 0xff80000057577808 */ /* 0x002fe20002000000 */
[----:B------:R-:W1:Y:S01]  /*8580*/  MUFU.TANH R11, R11 ;  /* 0x0000000b000b7308 */ /* 0x000e620000002400 */
[----:B------:R-:W-:-:S04]  /*8590*/  FMNMX.FTZ R135, R95, R140, !PT ;  /* 0x0000008c5f877209 */ /* 0x000fc80007810000 */
[----:B------:R-:W-:-:S03]  /*85a0*/  FMNMX.FTZ R136, R100, R135, !PT ;  /* 0x0000008764887209 */ /* 0x000fc60007810000 */
[----:B------:R-:W2:Y:S01]  /*85b0*/  MUFU.TANH R12, R12 ;  /* 0x0000000c000c7308 */ /* 0x000ea20000002400 */
[----:B------:R-:W-:-:S04]  /*85c0*/  FMNMX.FTZ R136, R79, R136, !PT ;  /* 0x000000884f887209 */ /* 0x000fc80007810000 */
[----:B------:R-:W-:-:S03]  /*85d0*/  FMNMX.FTZ R135, R87, R136, !PT ;  /* 0x0000008857877209 */ /* 0x000fc60007810000 */
[----:B------:R-:W3:Y:S02]  /*85e0*/  MUFU.TANH R14, R14 ;  /* 0x0000000e000e7308 */ /* 0x000ee40000002400 */
[----:B------:R-:W4:Y:S06]  /*85f0*/  SHFL.BFLY PT, R136, R135, 0x2, 0x1f ;  /* 0x0c401f0087887f89 */ /* 0x000f2c00000e0000 */
[----:B------:R-:W5:Y:S08]  /*8600*/  MUFU.TANH R20, R20 ;  /* 0x0000001400147308 */ /* 0x000f700000002400 */
[----:B------:R-:W5:Y:S08]  /*8610*/  MUFU.TANH R128, R128 ;  /* 0x0000008000807308 */ /* 0x000f700000002400 */
[----:B------:R-:W5:Y:S01]  /*8620*/  MUFU.TANH R130, R130 ;  /* 0x0000008200827308 */ /* 0x000f620000002400 */
[----:B----4-:R-:W-:Y:S01]  /*8630*/  FMNMX.FTZ R136, R135, R136, !PT ;  /* 0x0000008887887209 */ /* 0x010fe20007810000 */
[----:B------:R-:W-:-:S04]  /*8640*/  FMUL.FTZ R135, R72, UR5 ;  /* 0x0000000548877c20 */ /* 0x000fc80008410000 */
[----:B------:R-:W4:Y:S02]  /*8650*/  SHFL.BFLY PT, R137, R136, 0x1, 0x1f ;  /* 0x0c201f0088897f89 */ /* 0x000f2400000e0000 */
[----:B------:R-:W5:Y:S08]  /*8660*/  MUFU.TANH R120, R120 ;  /* 0x0000007800787308 */ /* 0x000f700000002400 */
[----:B------:R-:W5:Y:S08]  /*8670*/  MUFU.TANH R121, R121 ;  /* 0x0000007900797308 */ /* 0x000f700000002400 */
[----:B------:R-:W5:Y:S01]  /*8680*/  MUFU.TANH R123, R123 ;  /* 0x0000007b007b7308 */ /* 0x000f620000002400 */
[----:B----4-:R-:W-:-:S07]  /*8690*/  FMNMX.FTZ R72, R136, R137, !PT ;  /* 0x0000008988487209 */ /* 0x010fce0007810000 */
[----:B------:R-:W4:Y:S01]  /*86a0*/  MUFU.TANH R124, R124 ;  /* 0x0000007c007c7308 */ /* 0x000f220000002400 */
[----:B------:R-:W0:Y:S01]  /*86b0*/  SHFL.IDX PT, R137, R98, RZ, 0x1c1f ;  /* 0x001c1fff62897589 */ /* 0x000e2200000e0000 */
[C---:B------:R-:W-:Y:S01]  /*86c0*/  FSETP.NEU.FTZ.AND P3, PT, R72.reuse, -INF , PT ;  /* 0xff8000004800780b */ /* 0x040fe20003f7d000 */
[----:B------:R-:W-:-:S05]  /*86d0*/  FMUL.FTZ R136, R72, UR4 ;  /* 0x0000000448887c20 */ /* 0x000fca0008410000 */
[----:B------:R-:W4:Y:S01]  /*86e0*/  MUFU.TANH R112, R112 ;  /* 0x0000007000707308 */ /* 0x000f220000002400 */
[----:B------:R-:W-:Y:S01]  /*86f0*/  FSEL R136, R136, RZ, P3 ;  /* 0x000000ff88887208 */ /* 0x000fe20001800000 */
[----:B------:R-:W-:Y:S02]  /*8700*/  WARPGROUP.DEPBAR.LE gsb0, 0x0 ;  /* 0x00008000000079c5 */ /* 0x000fe40000010000 */
[----:B------:R-:W-:Y:S02]  /*8710*/  WARPGROUP.ARRIVE ;  /* 0x00000000000079c5 */ /* 0x000fe40000000000 */
[--C-:B------:R-:W-:Y:S02]  /*8720*/  FFMA.FTZ R138, R132, UR4, -R136.reuse ;  /* 0x00000004848a7c23 */ /* 0x100fe40008010888 */
[----:B------:R-:W4:Y:S01]  /*8730*/  MUFU.TANH R113, R113 ;  /* 0x0000007100717308 */ /* 0x000f220000002400 */
[--C-:B------:R-:W-:Y:S01]  /*8740*/  FFMA.FTZ R139, R125, UR4, -R136.reuse ;  /* 0x000000047d8b7c23 */ /* 0x100fe20008010888 */
[--C-:B------:R-:W-:Y:S01]  /*8750*/  FFMA.FTZ R9, R9, UR4, -R136.reuse ;  /* 0x0000000409097c23 */ /* 0x100fe20008010888 */
[--C-:B------:R-:W-:Y:S01]  /*8760*/  FFMA.FTZ R10, R10, UR4, -R136.reuse ;  /* 0x000000040a0a7c23 */ /* 0x100fe20008010888 */
[----:B------:R-:W-:Y:S01]  /*8770*/  HGMMA.64x96x16.F32.BF16 R24, gdesc[UR32].tnspB, R24, gsb0 ;  /* 0x41600000201879f0 */ /* 0x000fe20008001818 */
[----:B------:R-:W-:Y:S01]  /*8780*/  UIADD3 UR32, UR10, 0x780, URZ ;  /* 0x000007800a207890 */ /* 0x000fe2000fffe03f */
[----:B------:R-:W-:Y:S01]  /*8790*/  FFMA.FTZ R13, R13, UR4, -R136 ;  /* 0x000000040d0d7c23 */ /* 0x000fe20008010888 */
[----:B------:R-:W-:Y:S01]  /*87a0*/  UIADD3 UR34, UR11, 0x140, URZ ;  /* 0x000001400b227890 */ /* 0x000fe2000fffe03f */
[----:B0-----:R-:W-:Y:S01]  /*87b0*/  IADD3 R90, R137, -UR14, R90 ;  /* 0x8000000e895a7c10 */ /* 0x001fe2000fffe05a */
[----:B------:R-:W-:Y:S01]  /*87c0*/  UMOV UR33, 0xc0000010 ;  /* 0xc000001000217882 */ /* 0x000fe20000000000 */
[----:B------:R-:W-:Y:S01]  /*87d0*/  UMOV UR35, 0x80000020 ;  /* 0x8000002000237882 */ /* 0x000fe20000000000 */
[--C-:B------:R-:W-:Y:S01]  /*87e0*/  FFMA.FTZ R137, R129, UR4, -R136.reuse ;  /* 0x0000000481897c23 */ /* 0x100fe20008010888 */
[C---:B------:R-:W-:Y:S01]  /*87f0*/  ISETP.GT.AND P4, PT, R90.reuse, RZ, PT ;  /* 0x000000ff5a00720c */ /* 0x040fe20003f84270 */
[--C-:B------:R-:W-:Y:S01]  /*8800*/  FFMA.FTZ R129, R131, UR4, -R136.reuse ;  /* 0x0000000483817c23 */ /* 0x100fe20008010888 */
[C---:B------:R-:W-:Y:S01]  /*8810*/  ISETP.GT.AND P6, PT, R90.reuse, 0x1, PT ;  /* 0x000000015a00780c */ /* 0x040fe20003fc4270 */
[----:B------:R-:W0:Y:S01]  /*8820*/  MUFU.TANH R115, R115 ;  /* 0x0000007300737308 */ /* 0x000e220000002400 */
[----:B------:R-:W-:Y:S01]  /*8830*/  FSEL R7, R7, -INF , P4 ;  /* 0xff80000007077808 */ /* 0x000fe20002000000 */
[--C-:B------:R-:W-:Y:S01]  /*8840*/  FFMA.FTZ R15, R15, UR4, -R136.reuse ;  /* 0x000000040f0f7c23 */ /* 0x100fe20008010888 */
[----:B------:R-:W-:Y:S01]  /*8850*/  ISETP.GT.AND P5, PT, R90, 0x8, PT ;  /* 0x000000085a00780c */ /* 0x000fe20003fa4270 */
[--C-:B------:R-:W-:Y:S01]  /*8860*/  FFMA.FTZ R21, R21, UR4, -R136.reuse ;  /* 0x0000000415157c23 */ /* 0x100fe20008010888 */
[----:B------:R-:W-:Y:S01]  /*8870*/  FSEL R8, R8, -INF , P6 ;  /* 0xff80000008087808 */ /* 0x000fe20003000000 */
[--C-:B------:R-:W-:Y:S01]  /*8880*/  FFMA.FTZ R122, R122, UR4, -R136.reuse ;  /* 0x000000047a7a7c23 */ /* 0x100fe20008010888 */
[----:B------:R-:W-:Y:S01]  /*8890*/  FMNMX.FTZ R131, R7, R4, !PT ;  /* 0x0000000407837209 */ /* 0x000fe20007810000 */
[----:B------:R-:W0:Y:S01]  /*88a0*/  MUFU.TANH R116, R116 ;  /* 0x0000007400747308 */ /* 0x000e220000002400 */
[----:B------:R-:W-:Y:S01]  /*88b0*/  ISETP.GT.AND P4, PT, R90, 0x9, PT ;  /* 0x000000095a00780c */ /* 0x000fe20003f84270 */
[--C-:B------:R-:W-:Y:S01]  /*88c0*/  FFMA.FTZ R114, R114, UR4, -R136.reuse ;  /* 0x0000000472727c23 */ /* 0x100fe20008010888 */
[----:B-1----:R-:W-:Y:S01]  /*88d0*/  FSEL R98, R11, -INF , P5 ;  /* 0xff8000000b627808 */ /* 0x002fe20002800000 */
[--C-:B------:R-:W-:Y:S01]  /*88e0*/  FFMA.FTZ R94, R94, UR4, -R136.reuse ;  /* 0x000000045e5e7c23 */ /* 0x100fe20008010888 */
[----:B------:R-:W-:Y:S01]  /*88f0*/  FMNMX.FTZ R131, R8, R131, !PT ;  /* 0x0000008308837209 */ /* 0x000fe20007810000 */
[--C-:B------:R-:W-:Y:S01]  /*8900*/  FFMA.FTZ R82, R82, UR4, -R136.reuse ;  /* 0x0000000452527c23 */ /* 0x100fe20008010888 */
[----:B------:R-:W-:Y:S01]  /*8910*/  ISETP.GT.AND P6, PT, R90, 0x10, PT ;  /* 0x000000105a00780c */ /* 0x000fe20003fc4270 */
[----:B------:R1:W-:Y:S01]  /*8920*/  MUFU.EX2 R11, R137 ;  /* 0x00000089000b7308 */ /* 0x0003e20000000800 */
[----:B--2---:R-:W-:Y:S01]  /*8930*/  FSEL R12, R12, -INF , P4 ;  /* 0xff8000000c0c7808 */ /* 0x004fe20002000000 */
[--C-:B------:R-:W-:Y:S01]  /*8940*/  FFMA.FTZ R86, R86, UR4, -R136.reuse ;  /* 0x0000000456567c23 */ /* 0x100fe20008010888 */
[----:B------:R-:W-:Y:S01]  /*8950*/  ISETP.GT.AND P5, PT, R90, 0x11, PT ;  /* 0x000000115a00780c */ /* 0x000fe20003fa4270 */
[--C-:B------:R-:W-:Y:S01]  /*8960*/  FFMA.FTZ R75, R75, UR4, -R136.reuse ;  /* 0x000000044b4b7c23 */ /* 0x100fe20008010888 */
[----:B---3--:R-:W-:Y:S01]  /*8970*/  FSEL R14, R14, -INF , P6 ;  /* 0xff8000000e0e7808 */ /* 0x008fe20003000000 */
[--C-:B------:R-:W-:Y:S01]  /*8980*/  FFMA.FTZ R83, R83, UR4, -R136.reuse ;  /* 0x0000000453537c23 */ /* 0x100fe20008010888 */
[----:B------:R-:W-:Y:S01]  /*8990*/  ISETP.GT.AND P4, PT, R90, 0x18, PT ;  /* 0x000000185a00780c */ /* 0x000fe20003f84270 */
[----:B------:R-:W2:Y:S01]  /*89a0*/  MUFU.TANH R104, R104 ;  /* 0x0000006800687308 */ /* 0x000ea20000002400 */
[----:B-1----:R-:W-:Y:S01]  /*89b0*/  FMNMX.FTZ R137, R98, R131, !PT ;  /* 0x0000008362897209 */ /* 0x002fe20007810000 */
[--C-:B------:R-:W-:Y:S01]  /*89c0*/  FFMA.FTZ R95, R95, UR4, -R136.reuse ;  /* 0x000000045f5f7c23 */ /* 0x100fe20008010888 */
[----:B-----5:R-:W-:Y:S01]  /*89d0*/  FSEL R20, R20, -INF , P5 ;  /* 0xff80000014147808 */ /* 0x020fe20002800000 */
[--C-:B------:R-:W-:Y:S01]  /*89e0*/  FFMA.FTZ R100, R100, UR4, -R136.reuse ;  /* 0x0000000464647c23 */ /* 0x100fe20008010888 */
[----:B------:R-:W-:Y:S01]  /*89f0*/  FMNMX.FTZ R137, R12, R137, !PT ;  /* 0x000000890c897209 */ /* 0x000fe20007810000 */
[----:B------:R-:W-:Y:S01]  /*8a00*/  FFMA.FTZ R87, R87, UR4, -R136 ;  /* 0x0000000457577c23 */ /* 0x000fe20008010888 */
[----:B------:R-:W-:Y:S01]  /*8a10*/  ISETP.GT.AND P6, PT, R90, 0x19, PT ;  /* 0x000000195a00780c */ /* 0x000fe20003fc4270 */
[----:B------:R-:W1:Y:S01]  /*8a20*/  MUFU.TANH R105, R105 ;  /* 0x0000006900697308 */ /* 0x000e620000002400 */
[----:B------:R-:W-:-:S02]  /*8a30*/  FMNMX.FTZ R137, R14, R137, !PT ;  /* 0x000000890e897209 */ /* 0x000fc40007810000 */
[----:B------:R-:W-:Y:S02]  /*8a40*/  FSEL R131, R128, -INF , P4 ;  /* 0xff80000080837808 */ /* 0x000fe40002000000 */
[----:B------:R-:W-:Y:S01]  /*8a50*/  FMNMX.FTZ R132, R20, R137, !PT ;  /* 0x0000008914847209 */ /* 0x000fe20007810000 */
[----:B------:R-:W-:Y:S01]  /*8a60*/  FFMA.FTZ R137, R133, UR4, -R136 ;  /* 0x0000000485897c23 */ /* 0x000fe20008010888 */
[----:B------:R-:W-:Y:S01]  /*8a70*/  ISETP.GT.AND P5, PT, R90, 0x20, PT ;  /* 0x000000205a00780c */ /* 0x000fe20003fa4270 */
[----:B------:R3:W-:Y:S01]  /*8a80*/  MUFU.EX2 R128, R138 ;  /* 0x0000008a00807308 */ /* 0x0007e20000000800 */
[----:B------:R-:W-:Y:S02]  /*8a90*/  FSEL R130, R130, -INF , P6 ;  /* 0xff80000082827808 */ /* 0x000fe40003000000 */
[----:B------:R-:W-:Y:S02]  /*8aa0*/  FMNMX.FTZ R133, R131, R132, !PT ;  /* 0x0000008483857209 */ /* 0x000fe40007810000 */
[----:B------:R-:W-:-:S02]  /*8ab0*/  ISETP.GT.AND P4, PT, R90, 0x21, PT ;  /* 0x000000215a00780c */ /* 0x000fc40003f84270 */
[----:B------:R-:W-:Y:S01]  /*8ac0*/  FSEL R120, R120, -INF , P5 ;  /* 0xff80000078787808 */ /* 0x000fe20002800000 */
[----:B------:R-:W5:Y:S01]  /*8ad0*/  MUFU.TANH R108, R108 ;  /* 0x0000006c006c7308 */ /* 0x000f620000002400 */
[----:B------:R-:W-:Y:S02]  /*8ae0*/  FMNMX.FTZ R133, R130, R133, !PT ;  /* 0x0000008582857209 */ /* 0x000fe40007810000 */
[----:B------:R-:W-:Y:S02]  /*8af0*/  ISETP.GT.AND P6, PT, R90, 0x28, PT ;  /* 0x000000285a00780c */ /* 0x000fe40003fc4270 */
[----:B------:R-:W-:Y:S02]  /*8b00*/  FSEL R132, R121, -INF , P4 ;  /* 0xff80000079847808 */ /* 0x000fe40002000000 */
[----:B------:R-:W-:Y:S01]  /*8b10*/  FMNMX.FTZ R133, R120, R133, !PT ;  /* 0x0000008578857209 */ /* 0x000fe20007810000 */
[----:B------:R0:W-:Y:S01]  /*8b20*/  MUFU.EX2 R121, R137 ;  /* 0x0000008900797308 */ /* 0x0001e20000000800 */
[----:B------:R-:W-:-:S02]  /*8b30*/  ISETP.GT.AND P5, PT, R90, 0x29, PT ;  /* 0x000000295a00780c */ /* 0x000fc40003fa4270 */
[----:B------:R-:W-:Y:S02]  /*8b40*/  FSEL R123, R123, -INF , P6 ;  /* 0xff8000007b7b7808 */ /* 0x000fe40003000000 */
[----:B---3--:R-:W-:Y:S02]  /*8b50*/  FMNMX.FTZ R138, R132, R133, !PT ;  /* 0x00000085848a7209 */ /* 0x008fe40007810000 */
[----:B------:R-:W-:Y:S01]  /*8b60*/  ISETP.GT.AND P4, PT, R90, 0x30, PT ;  /* 0x000000305a00780c */ /* 0x000fe20003f84270 */
[----:B------:R-:W3:Y:S01]  /*8b70*/  MUFU.TANH R109, R109 ;  /* 0x0000006d006d7308 */ /* 0x000ee20000002400 */
[----:B----4-:R-:W-:Y:S01]  /*8b80*/  FSEL R125, R124, -INF , P5 ;  /* 0xff8000007c7d7808 */ /* 0x010fe20002800000 */
[----:B0-----:R-:W-:Y:S01]  /*8b90*/  FFMA.FTZ R137, R126, UR4, -R136 ;  /* 0x000000047e897c23 */ /* 0x001fe20008010888 */
[----:B------:R-:W-:Y:S02]  /*8ba0*/  FMNMX.FTZ R138, R123, R138, !PT ;  /* 0x0000008a7b8a7209 */ /* 0x000fe40007810000 */
[----:B------:R-:W-:-:S02]  /*8bb0*/  ISETP.GT.AND P6, PT, R90, 0x31, PT ;  /* 0x000000315a00780c */ /* 0x000fc40003fc4270 */
[----:B------:R-:W-:Y:S01]  /*8bc0*/  FSEL R112, R112, -INF , P4 ;  /* 0xff80000070707808 */ /* 0x000fe20002000000 */
[----:B------:R-:W0:Y:S01]  /*8bd0*/  MUFU.TANH R96, R96 ;  /* 0x0000006000607308 */ /* 0x000e220000002400 */
[----:B------:R-:W-:Y:S02]  /*8be0*/  FMNMX.FTZ R133, R125, R138, !PT ;  /* 0x0000008a7d857209 */ /* 0x000fe40007810000 */
[----:B------:R-:W-:Y:S02]  /*8bf0*/  ISETP.GT.AND P5, PT, R90, 0x38, PT ;  /* 0x000000385a00780c */ /* 0x000fe40003fa4270 */
[----:B------:R-:W-:Y:S02]  /*8c00*/  FSEL R126, R113, -INF , P6 ;  /* 0xff800000717e7808 */ /* 0x000fe40003000000 */
[----:B------:R-:W-:Y:S01]  /*8c10*/  FMNMX.FTZ R133, R112, R133, !PT ;  /* 0x0000008570857209 */ /* 0x000fe20007810000 */
[----:B------:R4:W-:Y:S01]  /*8c20*/  MUFU.EX2 R113, R137 ;  /* 0x0000008900717308 */ /* 0x0009e20000000800 */
[----:B------:R-:W-:-:S02]  /*8c30*/  ISETP.GT.AND P4, PT, R90, 0x39, PT ;  /* 0x000000395a00780c */ /* 0x000fc40003f84270 */
[----:B------:R-:W-:Y:S02]  /*8c40*/  FSEL R115, R115, -INF , P5 ;  /* 0xff80000073737808 */ /* 0x000fe40002800000 */
[----:B------:R-:W-:Y:S02]  /*8c50*/  FMNMX.FTZ R138, R126, R133, !PT ;  /* 0x000000857e8a7209 */ /* 0x000fe40007810000 */
[----:B------:R-:W-:Y:S01]  /*8c60*/  ISETP.GT.AND P6, PT, R90, 0x40, PT ;  /* 0x000000405a00780c */ /* 0x000fe20003fc4270 */
[----:B------:R1:W-:Y:S01]  /*8c70*/  MUFU.EX2 R124, R139 ;  /* 0x0000008b007c7308 */ /* 0x0003e20000000800 */
[----:B------:R-:W-:Y:S01]  /*8c80*/  FSEL R116, R116, -INF , P4 ;  /* 0xff80000074747808 */ /* 0x000fe20002000000 */
[----:B------:R-:W-:Y:S02]  /*8c90*/  WARPGROUP.DEPBAR.LE gsb0, 0x0 ;  /* 0x00008000000079c5 */ /* 0x000fe40000010000 */
[----:B------:R-:W-:Y:S01]  /*8ca0*/  WARPGROUP.ARRIVE ;  /* 0x00000000000079c5 */ /* 0x000fe20000000000 */
[----:B------:R-:W-:-:S02]  /*8cb0*/  FMNMX.FTZ R133, R115, R138, !PT ;  /* 0x0000008a73857209 */ /* 0x000fc40007810000 */
[----:B------:R-:W-:Y:S01]  /*8cc0*/  ISETP.GT.AND P5, PT, R90, 0x41, PT ;  /* 0x000000415a00780c */ /* 0x000fe20003fa4270 */
[----:B------:R-:W0:Y:S01]  /*8cd0*/  MUFU.TANH R97, R97 ;  /* 0x0000006100617308 */ /* 0x000e220000002400 */
[----:B--2---:R-:W-:Y:S01]  /*8ce0*/  FSEL R104, R104, -INF , P6 ;  /* 0xff80000068687808 */ /* 0x004fe20003000000 */
[----:B------:R-:W-:Y:S01]  /*8cf0*/  HGMMA.64x96x16.F32.BF16 R24, gdesc[UR32].tnspB, R24, gsb0 ;  /* 0x41600000201879f0 */ /* 0x000fe20008001818 */
[----:B------:R-:W-:Y:S01]  /*8d00*/  UIADD3 UR32, UR10, 0xa80, URZ ;  /* 0x00000a800a207890 */ /* 0x000fe2000fffe03f */
[----:B----4-:R-:W-:Y:S01]  /*8d10*/  FMNMX.FTZ R137, R116, R133, !PT ;  /* 0x0000008574897209 */ /* 0x010fe20007810000 */
[----:B------:R-:W-:Y:S01]  /*8d20*/  UIADD3 UR34, UR11, 0x1c0, URZ ;  /* 0x000001c00b227890 */ /* 0x000fe2000fffe03f */
[----:B-1----:R-:W-:Y:S01]  /*8d30*/  FFMA.FTZ R139, R127, UR4, -R136 ;  /* 0x000000047f8b7c23 */ /* 0x002fe20008010888 */
[----:B------:R-:W-:Y:S01]  /*8d40*/  UMOV UR33, 0xc0000010 ;  /* 0xc000001000217882 */ /* 0x000fe20000000000 */
[----:B------:R-:W-:Y:S01]  /*8d50*/  UMOV UR35, 0x80000020 ;  /* 0x8000002000237882 */ /* 0x000fe20000000000 */
[----:B------:R-:W-:Y:S01]  /*8d60*/  ISETP.GT.AND P4, PT, R90, 0x48, PT ;  /* 0x000000485a00780c */ /* 0x000fe20003f84270 */
[----:B------:R-:W1:Y:S01]  /*8d70*/  MUFU.TANH R91, R91 ;  /* 0x0000005b005b7308 */ /* 0x000e620000002400 */
[----:B------:R-:W-:-:S02]  /*8d80*/  FSEL R127, R105, -INF , P5 ;  /* 0xff800000697f7808 */ /* 0x000fc40002800000 */
[----:B------:R-:W-:Y:S02]  /*8d90*/  FMNMX.FTZ R138, R104, R137, !PT ;  /* 0x00000089688a7209 */ /* 0x000fe40007810000 */
[----:B------:R-:W-:Y:S02]  /*8da0*/  ISETP.GT.AND P6, PT, R90, 0x49, PT ;  /* 0x000000495a00780c */ /* 0x000fe40003fc4270 */
[----:B-----5:R-:W-:Y:S01]  /*8db0*/  FSEL R133, R108, -INF , P4 ;  /* 0xff8000006c857808 */ /* 0x020fe20002000000 */
[----:B------:R-:W2:Y:S01]  /*8dc0*/  MUFU.TANH R101, R101 ;  /* 0x0000006500657308 */ /* 0x000ea20000002400 */
[----:B------:R-:W-:Y:S01]  /*8dd0*/  FMNMX.FTZ R138, R127, R138, !PT ;  /* 0x0000008a7f8a7209 */ /* 0x000fe20007810000 */
[----:B------:R-:W-:Y:S01]  /*8de0*/  FFMA.FTZ R108, R117, UR4, -R136 ;  /* 0x00000004756c7c23 */ /* 0x000fe20008010888 */
[----:B------:R-:W-:Y:S02]  /*8df0*/  ISETP.GT.AND P5, PT, R90, 0x50, PT ;  /* 0x000000505a00780c */ /* 0x000fe40003fa4270 */
[----:B---3--:R-:W-:-:S02]  /*8e00*/  FSEL R109, R109, -INF , P6 ;  /* 0xff8000006d6d7808 */ /* 0x008fc40003000000 */
[----:B------:R-:W-:Y:S01]  /*8e10*/  FMNMX.FTZ R138, R133, R138, !PT ;  /* 0x0000008a858a7209 */ /* 0x000fe20007810000 */
[----:B------:R-:W3:Y:S01]  /*8e20*/  MUFU.TANH R88, R88 ;  /* 0x0000005800587308 */ /* 0x000ee20000002400 */
[----:B------:R-:W-:Y:S02]  /*8e30*/  ISETP.GT.AND P4, PT, R90, 0x51, PT ;  /* 0x000000515a00780c */ /* 0x000fe40003f84270 */
[----:B0-----:R-:W-:Y:S01]  /*8e40*/  FSEL R117, R96, -INF , P5 ;  /* 0xff80000060757808 */ /* 0x001fe20002800000 */
[----:B------:R-:W-:Y:S01]  /*8e50*/  FFMA.FTZ R96, R118, UR4, -R136 ;  /* 0x0000000476607c23 */ /* 0x000fe20008010888 */
[----:B------:R-:W-:Y:S02]  /*8e60*/  FMNMX.FTZ R138, R109, R138, !PT ;  /* 0x0000008a6d8a7209 */ /* 0x000fe40007810000 */
[----:B------:R-:W-:Y:S01]  /*8e70*/  ISETP.GT.AND P6, PT, R90, 0x58, PT ;  /* 0x000000585a00780c */ /* 0x000fe20003fc4270 */
[----:B------:R-:W0:Y:S01]  /*8e80*/  MUFU.TANH R89, R89 ;  /* 0x0000005900597308 */ /* 0x000e220000002400 */
[----:B------:R-:W-:-:S02]  /*8e90*/  FSEL R118, R97, -INF , P4 ;  /* 0xff80000061767808 */ /* 0x000fc40002000000 */
[----:B------:R-:W-:Y:S02]  /*8ea0*/  FMNMX.FTZ R137, R117, R138, !PT ;  /* 0x0000008a75897209 */ /* 0x000fe40007810000 */
[----:B------:R-:W-:Y:S02]  /*8eb0*/  ISETP.GT.AND P5, PT, R90, 0x59, PT ;  /* 0x000000595a00780c */ /* 0x000fe40003fa4270 */
[----:B-1----:R-:W-:Y:S01]  /*8ec0*/  FSEL R97, R91, -INF , P6 ;  /* 0xff8000005b617808 */ /* 0x002fe20003000000 */
[----:B------:R-:W1:Y:S01]  /*8ed0*/  MUFU.TANH R92, R92 ;  /* 0x0000005c005c7308 */ /* 0x000e620000002400 */
[----:B------:R-:W-:Y:S01]  /*8ee0*/  FMNMX.FTZ R138, R118, R137, !PT ;  /* 0x00000089768a7209 */ /* 0x000fe20007810000 */
[----:B------:R-:W-:Y:S01]  /*8ef0*/  FFMA.FTZ R91, R106, UR4, -R136 ;  /* 0x000000046a5b7c23 */ /* 0x000fe20008010888 */
[C---:B------:R-:W-:Y:S02]  /*8f00*/  ISETP.GT.AND P4, PT, R90.reuse, 0x60, PT ;  /* 0x000000605a00780c */ /* 0x040fe40003f84270 */
[----:B------:R-:W-:-:S02]  /*8f10*/  ISETP.GT.AND P6, PT, R90, 0x61, PT ;  /* 0x000000615a00780c */ /* 0x000fc40003fc4270 */
[----:B--2---:R-:W-:Y:S01]  /*8f20*/  FSEL R101, R101, -INF , P5 ;  /* 0xff80000065657808 */ /* 0x004fe20002800000 */
[----:B------:R-:W2:Y:S01]  /*8f30*/  MUFU.TANH R93, R93 ;  /* 0x0000005d005d7308 */ /* 0x000ea20000002400 */
[----:B------:R-:W-:Y:S02]  /*8f40*/  FMNMX.FTZ R138, R97, R138, !PT ;  /* 0x0000008a618a7209 */ /* 0x000fe40007810000 */
[----:B---3--:R-:W-:Y:S01]  /*8f50*/  FSEL R106, R88, -INF , P4 ;  /* 0xff800000586a7808 */ /* 0x008fe20002000000 */
[----:B------:R-:W-:Y:S01]  /*8f60*/  FFMA.FTZ R88, R107, UR4, -R136 ;  /* 0x000000046b587c23 */ /* 0x000fe20008010888 */
[----:B0-----:R-:W-:Y:S02]  /*8f70*/  FSEL R107, R89, -INF , P6 ;  /* 0xff800000596b7808 */ /* 0x001fe40003000000 */
[----:B------:R-:W-:Y:S01]  /*8f80*/  FMNMX.FTZ R89, R101, R138, !PT ;  /* 0x0000008a65597209 */ /* 0x000fe20007810000 */
[----:B------:R-:W0:Y:S01]  /*8f90*/  MUFU.TANH R80, R80 ;  /* 0x0000005000507308 */ /* 0x000e220000002400 */
[----:B------:R-:W-:-:S02]  /*8fa0*/  ISETP.GT.AND P5, PT, R90, 0x68, PT ;  /* 0x000000685a00780c */ /* 0x000fc40003fa4270 */
[----:B------:R-:W-:Y:S02]  /*8fb0*/  ISETP.GT.AND P4, PT, R90, 0x69, PT ;  /* 0x000000695a00780c */ /* 0x000fe40003f84270 */
[----:B-1----:R-:W-:Y:S02]  /*8fc0*/  FSEL R92, R92, -INF , P5 ;  /* 0xff8000005c5c7808 */ /* 0x002fe40002800000 */
[C---:B------:R-:W-:Y:S01]  /*8fd0*/  ISETP.GT.AND P6, PT, R90.reuse, 0x70, PT ;  /* 0x000000705a00780c */ /* 0x040fe20003fc4270 */
[----:B------:R-:W1:Y:S01]  /*8fe0*/  MUFU.TANH R81, R81 ;  /* 0x0000005100517308 */ /* 0x000e620000002400 */
[C---:B------:R-:W-:Y:S02]  /*8ff0*/  ISETP.GT.AND P5, PT, R90.reuse, 0x71, PT ;  /* 0x000000715a00780c */ /* 0x040fe40003fa4270 */
[----:B--2---:R-:W-:Y:S02]  /*9000*/  FSEL R93, R93, -INF , P4 ;  /* 0xff8000005d5d7808 */ /* 0x004fe40002000000 */
[----:B------:R-:W-:-:S02]  /*9010*/  ISETP.GT.AND P4, PT, R90, 0x78, PT ;  /* 0x000000785a00780c */ /* 0x000fc40003f84270 */
[----:B------:R-:W-:Y:S01]  /*9020*/  R2UR UR14, R6 ;  /* 0x00000000060e72ca */ /* 0x000fe200000e0000 */
[----:B------:R2:W-:Y:S08]  /*9030*/  MUFU.EX2 R105, R139 ;  /* 0x0000008b00697308 */ /* 0x0005f00000000800 */
[----:B------:R-:W-:Y:S01]  /*9040*/  MUFU.TANH R84, R84 ;  /* 0x0000005400547308 */ /* 0x000fe20000002400 */
[----:B--2---:R-:W-:Y:S01]  /*9050*/  FFMA.FTZ R139, R110, UR4, -R136 ;  /* 0x000000046e8b7c23 */ /* 0x004fe20008010888 */
[----:B------:R-:W-:-:S02]  /*9060*/  FMNMX.FTZ R110, R106, R89, !PT ;  /* 0x000000596a6e7209 */ /* 0x000fc40007810000 */
[----:B------:R-:W-:Y:S02]  /*9070*/  UISETP.GT.AND UP1, UPT, UR38, UR14, UPT ;  /* 0x0000000e2600728c */ /* 0x000fe4000bf24270 */
[----:B------:R-:W-:Y:S02]  /*9080*/  FMNMX.FTZ R137, R107, R110, !PT ;  /* 0x0000006e6b897209 */ /* 0x000fe40007810000 */
[----:B------:R-:W2:Y:S01]  /*9090*/  MUFU.TANH R85, R85 ;  /* 0x0000005500557308 */ /* 0x000ea20000002400 */
[----:B0-----:R-:W-:Y:S01]  /*90a0*/  FSEL R110, R80, -INF , P6 ;  /* 0xff800000506e7808 */ /* 0x001fe20003000000 */
[----:B------:R-:W-:Y:S01]  /*90b0*/  FFMA.FTZ R80, R111, UR4, -R136 ;  /* 0x000000046f507c23 */ /* 0x000fe20008010888 */
[----:B------:R-:W-:Y:S02]  /*90c0*/  FMNMX.FTZ R138, R92, R137, !PT ;  /* 0x000000895c8a7209 */ /* 0x000fe40007810000 */
[----:B-1----:R-:W-:Y:S02]  /*90d0*/  FSEL R111, R81, -INF , P5 ;  /* 0xff800000516f7808 */ /* 0x002fe40002800000 */
[----:B------:R-:W-:Y:S01]  /*90e0*/  FMNMX.FTZ R81, R93, R138, !PT ;  /* 0x0000008a5d517209 */ /* 0x000fe20007810000 */
[----:B------:R-:W0:Y:S01]  /*90f0*/  MUFU.TANH R135, R135 ;  /* 0x0000008700877308 */ /* 0x000e220000002400 */
[----:B------:R-:W-:-:S02]  /*9100*/  ISETP.GT.AND P6, PT, R90, 0x79, PT ;  /* 0x000000795a00780c */ /* 0x000fc40003fc4270 */
[----:B------:R-:W-:Y:S02]  /*9110*/  FMNMX.FTZ R138, R110, R81, !PT ;  /* 0x000000516e8a7209 */ /* 0x000fe40007810000 */
[C---:B------:R-:W-:Y:S01]  /*9120*/  ISETP.GT.AND P5, PT, R90.reuse, 0x80, PT ;  /* 0x000000805a00780c */ /* 0x040fe20003fa4270 */
[----:B------:R-:W-:Y:S02]  /*9130*/  WARPGROUP.DEPBAR.LE gsb0, 0x0 ;  /* 0x00008000000079c5 */ /* 0x000fe40000010000 */
[----:B------:R-:W-:Y:S01]  /*9140*/  WARPGROUP.ARRIVE ;  /* 0x00000000000079c5 */ /* 0x000fe20000000000 */
[----:B------:R-:W1:Y:S01]  /*9150*/  MUFU.TANH R73, R73 ;  /* 0x0000004900497308 */ /* 0x000e620000002400 */
[----:B------:R-:W-:Y:S02]  /*9160*/  FMNMX.FTZ R138, R111, R138, !PT ;  /* 0x0000008a6f8a7209 */ /* 0x000fe40007810000 */
[----:B--2---:R-:W-:Y:S02]  /*9170*/  FSEL R137, R85, -INF , P6 ;  /* 0xff80000055897808 */ /* 0x004fe40003000000 */
[----:B------:R-:W-:Y:S01]  /*9180*/  HGMMA.64x96x16.F32.BF16 R24, gdesc[UR40].tnspB, R24, gsb0 ;  /* 0x41600000281879f0 */ /* 0x000fe20008001818 */
[----:B------:R-:W-:-:S02]  /*9190*/  ISETP.GT.AND P6, PT, R90, 0x88, PT ;  /* 0x000000885a00780c */ /* 0x000fc40003fc4270 */
[----:B------:R-:W2:Y:S01]  /*91a0*/  MUFU.TANH R76, R76 ;  /* 0x0000004c004c7308 */ /* 0x000ea20000002400 */
[----:B0-----:R-:W-:Y:S02]  /*91b0*/  FSEL R135, R135, -INF , P5 ;  /* 0xff80000087877808 */ /* 0x001fe40002800000 */
[----:B------:R-:W-:-:S05]  /*91c0*/  ISETP.GT.AND P5, PT, R90, 0x89, PT ;  /* 0x000000895a00780c */ /* 0x000fca0003fa4270 */
[----:B------:R0:W-:Y:S08]  /*91d0*/  MUFU.EX2 R89, R139 ;  /* 0x0000008b00597308 */ /* 0x0001f00000000800 */
[----:B------:R-:W3:Y:S01]  /*91e0*/  MUFU.TANH R77, R77 ;  /* 0x0000004d004d7308 */ /* 0x000ee20000002400 */
[--C-:B0-----:R-:W-:Y:S01]  /*91f0*/  FFMA.FTZ R139, R119, UR4, -R136.reuse ;  /* 0x00000004778b7c23 */ /* 0x101fe20008010888 */
[----:B------:R-:W-:Y:S01]  /*9200*/  FSEL R119, R84, -INF , P4 ;  /* 0xff80000054777808 */ /* 0x000fe20002000000 */
[--C-:B------:R-:W-:Y:S01]  /*9210*/  FFMA.FTZ R84, R99, UR4, -R136.reuse ;  /* 0x0000000463547c23 */ /* 0x100fe20008010888 */
[----:B------:R-:W-:Y:S01]  /*9220*/  ISETP.GT.AND P4, PT, R90, 0x81, PT ;  /* 0x000000815a00780c */ /* 0x000fe20003f84270 */
[----:B------:R-:W-:Y:S01]  /*9230*/  FFMA.FTZ R99, R78, UR4, -R136 ;  /* 0x000000044e637c23 */ /* 0x000fe20008010888 */
[----:B------:R-:W-:-:S02]  /*9240*/  FMNMX.FTZ R138, R119, R138, !PT ;  /* 0x0000008a778a7209 */ /* 0x000fc40007810000 */
[----:B------:R2:W-:Y:S02]  /*9250*/  MUFU.EX2 R81, R139 ;  /* 0x0000008b00517308 */ /* 0x0005e40000000800 */
[----:B------:R-:W-:Y:S02]  /*9260*/  FMNMX.FTZ R90, R137, R138, !PT ;  /* 0x0000008a895a7209 */ /* 0x000fe40007810000 */
[----:B-1----:R-:W-:Y:S01]  /*9270*/  FSEL R138, R73, -INF , P4 ;  /* 0xff800000498a7808 */ /* 0x002fe20002000000 */
[--C-:B------:R-:W-:Y:S01]  /*9280*/  FFMA.FTZ R73, R102, UR4, -R136.reuse ;  /* 0x0000000466497c23 */ /* 0x100fe20008010888 */
[----:B------:R-:W-:Y:S01]  /*9290*/  FMNMX.FTZ R85, R135, R90, !PT ;  /* 0x0000005a87557209 */ /* 0x000fe20007810000 */
[--C-:B------:R-:W-:Y:S01]  /*92a0*/  FFMA.FTZ R102, R74, UR4, -R136.reuse ;  /* 0x000000044a667c23 */ /* 0x100fe20008010888 */
[--C-:B------:R-:W-:Y:S01]  /*92b0*/  FFMA.FTZ R90, R134, UR4, -R136.reuse ;  /* 0x00000004865a7c23 */ /* 0x100fe20008010888 */
[----:B--2---:R-:W-:Y:S01]  /*92c0*/  FSEL R139, R76, -INF , P6 ;  /* 0xff8000004c8b7808 */ /* 0x004fe20003000000 */
[----:B------:R-:W-:Y:S01]  /*92d0*/  MUFU.EX2 R9, R9 ;  /* 0x0000000900097308 */ /* 0x000fe20000000800 */
[----:B------:R-:W-:Y:S01]  /*92e0*/  FMNMX.FTZ R76, R138, R85, !PT ;  /* 0x000000558a4c7209 */ /* 0x000fe20007810000 */
[--C-:B------:R-:W-:Y:S01]  /*92f0*/  FFMA.FTZ R85, R103, UR4, -R136.reuse ;  /* 0x0000000467557c23 */ /* 0x100fe20008010888 */
[----:B---3--:R-:W-:Y:S01]  /*9300*/  FSEL R140, R77, -INF , P5 ;  /* 0xff8000004d8c7808 */ /* 0x008fe20002800000 */
[----:B------:R-:W-:Y:S01]  /*9310*/  FFMA.FTZ R103, R79, UR4, -R136 ;  /* 0x000000044f677c23 */ /* 0x000fe20008010888 */
[----:B------:R-:W-:-:S02]  /*9320*/  FMNMX.FTZ R77, R139, R76, !PT ;  /* 0x0000004c8b4d7209 */ /* 0x000fc40007810000 */
[----:B------:R-:W-:Y:S01]  /*9330*/  ISETP.GE.U32.AND P4, PT, R143, 0x180, PT ;  /* 0x000001808f00780c */ /* 0x000fe20003f86070 */
        /* <DEDUP_REMOVED lines=12> */
[----:B------:R-:W-:-:S02]  /*9400*/  WARPGROUP.DEPBAR.LE gsb0, 0x0 ;  /* 0x00008000000079c5 */ /* 0x000fc40000010000 */
[----:B------:R-:W-:Y:S01]  /*9410*/  WARPGROUP.ARRIVE ;  /* 0x00000000000079c5 */ /* 0x000fe20000000000 */
[----:B0-----:R-:W-:-:S04]  /*9420*/  FMNMX.FTZ R74, R77, R76, !PT ;  /* 0x0000004c4d4a7209 */ /* 0x001fc80007810000 */
[C---:B------:R-:W-:Y:S01]  /*9430*/  FSETP.NEU.FTZ.AND P5, PT, R74.reuse, -INF , PT ;  /* 0xff8000004a00780b */ /* 0x040fe20003fbd000 */
[----:B------:R-:W-:Y:S01]  /*9440*/  HGMMA.64x96x16.F32.BF16 R24, gdesc[UR32].tnspB, R24, gsb0 ;  /* 0x41600000201879f0 */ /* 0x000fe20008001818 */
[----:B------:R-:W-:Y:S01]  /*9450*/  UIADD3 UR32, UR10, 0xc00, URZ ;  /* 0x00000c000a207890 */ /* 0x000fe2000fffe03f */
[C---:B------:R-:W-:Y:S01]  /*9460*/  FMUL.FTZ R134, R74.reuse, UR4 ;  /* 0x000000044a867c20 */ /* 0x040fe20008410000 */
[----:B------:R-:W-:Y:S01]  /*9470*/  UIADD3 UR34, UR11, 0x200, URZ ;  /* 0x000002000b227890 */ /* 0x000fe2000fffe03f */
[----:B------:R-:W-:Y:S01]  /*9480*/  FSEL R77, R74, RZ, P5 ;  /* 0x000000ff4a4d7208 */ /* 0x000fe20002800000 */
[----:B------:R-:W-:Y:S01]  /*9490*/  UMOV UR33, 0xc0000010 ;  /* 0xc000001000217882 */ /* 0x000fe20000000000 */
[----:B------:R-:W-:Y:S01]  /*94a0*/  UMOV UR35, 0x80000020 ;  /* 0x8000002000237882 */ /* 0x000fe20000000000 */
[----:B------:R-:W-:Y:S01]  /*94b0*/  FSEL R134, R134, RZ, P5 ;  /* 0x000000ff86867208 */ /* 0x000fe20002800000 */
[----:B------:R-:W-:Y:S01]  /*94c0*/  MUFU.EX2 R96, R96 ;  /* 0x0000006000607308 */ /* 0x000fe20000000800 */
[----:B------:R-:W-:Y:S01]  /*94d0*/  FADD.FTZ R77, -R77, R4 ;  /* 0x000000044d4d7221 */ /* 0x000fe20000010100 */
[----:B------:R-:W-:-:S02]  /*94e0*/  UIADD3 UR10, UR38, -0x1, URZ ;  /* 0xffffffff260a7890 */ /* 0x000fc4000fffe03f */
[--C-:B------:R-:W-:Y:S01]  /*94f0*/  FFMA.FTZ R76, R7, UR4, -R134.reuse ;  /* 0x00000004074c7c23 */ /* 0x100fe20008010886 */
[--C-:B------:R-:W-:Y:S01]  /*9500*/  FFMA.FTZ R7, R8, UR4, -R134.reuse ;  /* 0x0000000408077c23 */ /* 0x100fe20008010886 */
[--C-:B------:R-:W-:Y:S01]  /*9510*/  FFMA.FTZ R8, R12, UR4, -R134.reuse ;  /* 0x000000040c087c23 */ /* 0x100fe20008010886 */
[----:B------:R-:W-:Y:S02]  /*9520*/  VIADD R12, R142, 0x9 ;  /* 0x000000098e0c7836 */ /* 0x000fe40000000000 */
[----:B------:R-:W-:Y:S01]  /*9530*/  FMUL.FTZ R77, R77, UR4 ;  /* 0x000000044d4d7c20 */ /* 0x000fe20008410000 */
[--C-:B------:R-:W-:Y:S01]  /*9540*/  FFMA.FTZ R78, R98, UR4, -R134.reuse ;  /* 0x00000004624e7c23 */ /* 0x100fe20008010886 */
[----:B------:R-:W-:Y:S01]  /*9550*/  MUFU.EX2 R76, R76 ;  /* 0x0000004c004c7308 */ /* 0x000fe20000000800 */
[--C-:B------:R-:W-:Y:S01]  /*9560*/  FFMA.FTZ R136, R14, UR4, -R134.reuse ;  /* 0x000000040e887c23 */ /* 0x100fe20008010886 */
[----:B------:R-:W-:Y:S01]  /*9570*/  SEL R79, R12, 0x9, !P4 ;  /* 0x000000090c4f7807 */ /* 0x000fe20006000000 */
[--C-:B------:R-:W-:Y:S01]  /*9580*/  FFMA.FTZ R12, R104, UR4, -R134.reuse ;  /* 0x00000004680c7c23 */ /* 0x100fe20008010886 */
[----:B------:R-:W-:Y:S01]  /*9590*/  FSEL R104, R72, RZ, P3 ;  /* 0x000000ff48687208 */ /* 0x000fe20001800000 */
[--C-:B------:R-:W-:Y:S01]  /*95a0*/  FFMA.FTZ R141, R20, UR4, -R134.reuse ;  /* 0x00000004148d7c23 */ /* 0x100fe20008010886 */
[--C-:B------:R-:W-:Y:S01]  /*95b0*/  FFMA.FTZ R131, R131, UR4, -R134.reuse ;  /* 0x0000000483837c23 */ /* 0x100fe20008010886 */
[----:B------:R-:W-:Y:S01]  /*95c0*/  FFMA.FTZ R98, R123, UR4, -R134 ;  /* 0x000000047b627c23 */ /* 0x000fe20008010886 */
[----:B------:R-:W-:Y:S01]  /*95d0*/  MUFU.EX2 R7, R7 ;  /* 0x0000000700077308 */ /* 0x000fe20000000800 */
[----:B------:R-:W-:Y:S01]  /*95e0*/  FADD.FTZ R5, -R104, R5 ;  /* 0x0000000568057221 */ /* 0x000fe20000010100 */
[----:B------:R-:W-:-:S02]  /*95f0*/  IMAD.U32 R104, RZ, RZ, UR36 ;  /* 0x00000024ff687e24 */ /* 0x000fc4000f8e00ff */
[--C-:B------:R-:W-:Y:S01]  /*9600*/  FFMA.FTZ R123, R125, UR4, -R134.reuse ;  /* 0x000000047d7b7c23 */ /* 0x100fe20008010886 */
[--C-:B------:R-:W-:Y:S01]  /*9610*/  FFMA.FTZ R130, R130, UR4, -R134.reuse ;  /* 0x0000000482827c23 */ /* 0x100fe20008010886 */
[----:B------:R-:W-:Y:S01]  /*9620*/  FMUL.FTZ R4, R5, UR4 ;  /* 0x0000000405047c20 */ /* 0x000fe20008410000 */
[--C-:B------:R-:W-:Y:S01]  /*9630*/  FFMA.FTZ R125, R126, UR4, -R134.reuse ;  /* 0x000000047e7d7c23 */ /* 0x100fe20008010886 */
[----:B------:R-:W-:Y:S01]  /*9640*/  @!P1 LEA R104, R104, UR37, 0x3 ;  /* 0x0000002568689c11 */ /* 0x000fe2000f8e18ff */
[----:B------:R-:W-:Y:S01]  /*9650*/  MUFU.EX2 R78, R78 ;  /* 0x0000004e004e7308 */ /* 0x000fe20000000800 */
[--C-:B------:R-:W-:Y:S01]  /*9660*/  FFMA.FTZ R120, R120, UR4, -R134.reuse ;  /* 0x0000000478787c23 */ /* 0x100fe20008010886 */
[--C-:B------:R-:W-:Y:S01]  /*9670*/  FFMA.FTZ R132, R132, UR4, -R134.reuse ;  /* 0x0000000484847c23 */ /* 0x100fe20008010886 */
[--C-:B------:R-:W-:Y:S01]  /*9680*/  FFMA.FTZ R20, R112, UR4, -R134.reuse ;  /* 0x0000000470147c23 */ /* 0x100fe20008010886 */
[----:B------:R-:W-:Y:S02]  /*9690*/  @!P1 VIADD R5, R104, 0x31c40 ;  /* 0x00031c4068059836 */ /* 0x000fe40000000000 */
        /* <DEDUP_REMOVED lines=17> */
[----:B------:R-:W-:Y:S01]  /*97b0*/  FFMA.FTZ R139, R139, UR4, -R134 ;  /* 0x000000048b8b7c23 */ /* 0x000fe20008010886 */
[----:B------:R-:W-:Y:S01]  /*97c0*/  PLOP3.LUT P3, PT, PT, PT, UP1, 0x80, 0x0 ;  /* 0x000000000000781c */ /* 0x000fe20003f6f018 */
[----:B------:R-:W-:Y:S01]  /*97d0*/  MUFU.EX2 R136, R136 ;  /* 0x0000008800887308 */ /* 0x000fe20000000800 */
[----:B------:R-:W-:-:S07]  /*97e0*/  UMOV UR38, UR10 ;  /* 0x0000000a00267c82 */ /* 0x000fce0008000000 */
        /* <DEDUP_REMOVED lines=26> */
[----:B-1----:R-:W-:Y:S01]  /*9990*/  IMAD.U32 R79, RZ, RZ, UR7 ;  /* 0x00000007ff4f7e24 */ /* 0x002fe2000f8e00ff */
[----:B------:R-:W-:Y:S01]  /*99a0*/  UMOV UR7, UR36 ;  /* 0x0000002400077c82 */ /* 0x000fe20008000000 */
[-C--:B0-----:R-:W-:Y:S01]  /*99b0*/  FMUL.FTZ R26, R26, R4.reuse ;  /* 0x000000041a1a7220 */ /* 0x081fe20000410000 */
[-C--:B------:R-:W-:Y:S01]  /*99c0*/  FMUL.FTZ R27, R27, R4.reuse ;  /* 0x000000041b1b7220 */ /* 0x080fe20000410000 */
[-C--:B------:R-:W-:Y:S01]  /*99d0*/  FMUL.FTZ R30, R30, R4.reuse ;  /* 0x000000041e1e7220 */ /* 0x080fe20000410000 */
[----:B------:R-:W-:Y:S01]  /*99e0*/  @!P1 LEA R79, R79, UR37, 0x3 ;  /* 0x000000254f4f9c11 */ /* 0x000fe2000f8e18ff */
[-C--:B------:R-:W-:Y:S01]  /*99f0*/  FMUL.FTZ R31, R31, R4.reuse ;  /* 0x000000041f1f7220 */ /* 0x080fe20000410000 */
[----:B--2---:R0:W1:Y:S01]  /*9a00*/  MUFU.EX2 R5, R77 ;  /* 0x0000004d00057308 */ /* 0x0040620000000800 */
[-C--:B------:R-:W-:Y:S01]  /*9a10*/  FMUL.FTZ R34, R34, R4.reuse ;  /* 0x0000000422227220 */ /* 0x080fe20000410000 */
[----:B------:R-:W-:Y:S01]  /*9a20*/  FMUL.FTZ R35, R35, R4 ;  /* 0x0000000423237220 */ /* 0x000fe20000410000 */
[----:B------:R-:W-:-:S02]  /*9a30*/  @!P1 VIADD R79, R79, 0x31c60 ;  /* 0x00031c604f4f9836 */ /* 0x000fc40000000000 */
[-C--:B------:R-:W-:Y:S01]  /*9a40*/  FMUL.FTZ R38, R38, R4.reuse ;  /* 0x0000000426267220 */ /* 0x080fe20000410000 */
[-C--:B------:R-:W-:Y:S01]  /*9a50*/  FMUL.FTZ R39, R39, R4.reuse ;  /* 0x0000000427277220 */ /* 0x080fe20000410000 */
[-C--:B------:R-:W-:Y:S01]  /*9a60*/  FMUL.FTZ R42, R42, R4.reuse ;  /* 0x000000042a2a7220 */ /* 0x080fe20000410000 */
[----:B------:R-:W-:Y:S01]  /*9a70*/  FMUL.FTZ R43, R43, R4 ;  /* 0x000000042b2b7220 */ /* 0x000fe20000410000 */
[----:B------:R-:W-:Y:S01]  /*9a80*/  @!P1 PRMT R79, RZ, 0x654, R79 ;  /* 0x00000654ff4f9816 */ /* 0x000fe2000000004f */
[----:B0-----:R-:W-:Y:S01]  /*9a90*/  FFMA.FTZ R77, R4, R0, R9 ;  /* 0x00000000044d7223 */ /* 0x001fe20000010009 */
[----:B------:R-:W-:Y:S01]  /*9aa0*/  MUFU.EX2 R85, R85 ;  /* 0x0000005500557308 */ /* 0x000fe20000000800 */
[-C--:B------:R-:W-:Y:S01]  /*9ab0*/  FMUL.FTZ R46, R46, R4.reuse ;  /* 0x000000042e2e7220 */ /* 0x080fe20000410000 */
[----:B------:R0:W-:Y:S01]  /*9ac0*/  @!P1 SYNCS.ARRIVE.TRANS64.RED.A1T0 RZ, [R79+URZ], RZ ;  /* 0x000000ff4fff99a7 */ /* 0x0001e2000810043f */
[C---:B------:R-:W-:Y:S01]  /*9ad0*/  FADD.FTZ R126, R10.reuse, R77 ;  /* 0x0000004d0a7e7221 */ /* 0x040fe20000010000 */
[----:B------:R-:W-:Y:S01]  /*9ae0*/  F2FP.BF16.F32.PACK_AB R77, R10, R9 ;  /* 0x000000090a4d723e */ /* 0x000fe200000010ff */
[-C--:B------:R-:W-:Y:S01]  /*9af0*/  FMUL.FTZ R47, R47, R4.reuse ;  /* 0x000000042f2f7220 */ /* 0x080fe20000410000 */
[----:B------:R-:W-:Y:S01]  /*9b00*/  FMUL.FTZ R50, R50, R4 ;  /* 0x0000000432327220 */ /* 0x000fe20000410000 */
[----:B-1----:R-:W-:Y:S01]  /*9b10*/  FFMA.FTZ R104, R5, R3, R76 ;  /* 0x0000000305687223 */ /* 0x002fe2000001004c */
[----:B------:R-:W-:Y:S01]  /*9b20*/  FADD.FTZ R126, R13, R126 ;  /* 0x0000007e0d7e7221 */ /* 0x000fe20000010000 */
[C---:B------:R-:W-:Y:S01]  /*9b30*/  F2FP.BF16.F32.PACK_AB R76, R7.reuse, R76 ;  /* 0x0000004c074c723e */ /* 0x040fe200000010ff */
[----:B------:R-:W-:Y:S01]  /*9b40*/  FFMA.FTZ R3, R118, UR4, -R134 ;  /* 0x0000000476037c23 */ /* 0x000fe20008010886 */
[----:B0-----:R-:W-:Y:S01]  /*9b50*/  FADD.FTZ R79, R7, R104 ;  /* 0x00000068074f7221 */ /* 0x001fe20000010000 */
[----:B------:R-:W-:Y:S01]  /*9b60*/  FADD.FTZ R10, R15, R126 ;  /* 0x0000007e0f0a7221 */ /* 0x000fe20000010000 */
[----:B------:R-:W0:Y:S01]  /*9b70*/  MUFU.EX2 R0, R117 ;  /* 0x0000007500007308 */ /* 0x000e220000000800 */
[----:B------:R-:W-:Y:S01]  /*9b80*/  FFMA.FTZ R7, R97, UR4, -R134 ;  /* 0x0000000461077c23 */ /* 0x000fe20008010886 */
[----:B------:R-:W-:Y:S01]  /*9b90*/  FADD.FTZ R9, R78, R79 ;  /* 0x0000004f4e097221 */ /* 0x000fe20000010000 */
[C---:B------:R-:W-:Y:S01]  /*9ba0*/  F2FP.BF16.F32.PACK_AB R78, R8.reuse, R78 ;  /* 0x0000004e084e723e */ /* 0x040fe200000010ff */
[----:B------:R-:W-:Y:S01]  /*9bb0*/  FADD.FTZ R10, R21, R10 ;  /* 0x0000000a150a7221 */ /* 0x000fe20000010000 */
[----:B------:R-:W-:Y:S01]  /*9bc0*/  F2FP.BF16.F32.PACK_AB R79, R15, R13 ;  /* 0x0000000d0f4f723e */ /* 0x000fe200000010ff */
[----:B------:R-:W-:Y:S01]  /*9bd0*/  FADD.FTZ R9, R8, R9 ;  /* 0x0000000908097221 */ /* 0x000fe20000010000 */
[----:B------:R-:W-:Y:S01]  /*9be0*/  FFMA.FTZ R13, R93, UR4, -R134 ;  /* 0x000000045d0d7c23 */ /* 0x000fe20008010886 */
[----:B------:R-:W-:Y:S01]  /*9bf0*/  FADD.FTZ R10, R11, R10 ;  /* 0x0000000a0b0a7221 */ /* 0x000fe20000010000 */
[----:B------:R-:W-:Y:S01]  /*9c00*/  FFMA.FTZ R15, R101, UR4, -R134 ;  /* 0x00000004650f7c23 */ /* 0x000fe20008010886 */
[----:B------:R-:W-:Y:S01]  /*9c10*/  FADD.FTZ R8, R136, R9 ;  /* 0x0000000988087221 */ /* 0x000fe20000010000 */
[----:B------:R1:W-:Y:S01]  /*9c20*/  STSM.16.M88.4 [R2+0x24300], R76 ;  /* 0x0243004c02007844 */ /* 0x0003e20000000200 */
[----:B------:R-:W-:Y:S01]  /*9c30*/  FADD.FTZ R93, R129, R10 ;  /* 0x0000000a815d7221 */ /* 0x000fe20000010000 */
[----:B------:R-:W2:Y:S01]  /*9c40*/  MUFU.EX2 R3, R3 ;  /* 0x0000000300037308 */ /* 0x000ea20000000800 */
[----:B------:R-:W-:Y:S01]  /*9c50*/  FADD.FTZ R8, R141, R8 ;  /* 0x000000088d087221 */ /* 0x000fe20000010000 */
[--C-:B------:R-:W-:Y:S01]  /*9c60*/  FFMA.FTZ R97, R92, UR4, -R134.reuse ;  /* 0x000000045c617c23 */ /* 0x100fe20008010886 */
[----:B------:R-:W-:Y:S01]  /*9c70*/  FADD.FTZ R93, R128, R93 ;  /* 0x0000005d805d7221 */ /* 0x000fe20000010000 */
[----:B------:R-:W-:Y:S01]  /*9c80*/  FFMA.FTZ R134, R140, UR4, -R134 ;  /* 0x000000048c867c23 */ /* 0x000fe20008010886 */
[----:B------:R-:W-:Y:S01]  /*9c90*/  FADD.FTZ R9, R131, R8 ;  /* 0x0000000883097221 */ /* 0x000fe20000010000 */
[-C--:B------:R-:W-:Y:S01]  /*9ca0*/  FMUL.FTZ R24, R24, R5.reuse ;  /* 0x0000000518187220 */ /* 0x080fe20000410000 */
[----:B------:R-:W-:Y:S01]  /*9cb0*/  FADD.FTZ R8, R122, R93 ;  /* 0x0000005d7a087221 */ /* 0x000fe20000010000 */
[----:B------:R-:W3:Y:S01]  /*9cc0*/  MUFU.EX2 R7, R7 ;  /* 0x0000000700077308 */ /* 0x000ee20000000800 */
[----:B------:R-:W-:Y:S01]  /*9cd0*/  FADD.FTZ R9, R130, R9 ;  /* 0x0000000982097221 */ /* 0x000fe20000010000 */
[-C--:B------:R-:W-:Y:S01]  /*9ce0*/  FMUL.FTZ R25, R25, R5.reuse ;  /* 0x0000000519197220 */ /* 0x080fe20000410000 */
[C---:B------:R-:W-:Y:S01]  /*9cf0*/  FADD.FTZ R101, R121.reuse, R8 ;  /* 0x0000000879657221 */ /* 0x040fe20000010000 */
[----:B------:R-:W-:Y:S01]  /*9d00*/  F2FP.BF16.F32.PACK_AB R121, R121, R122 ;  /* 0x0000007a7979723e */ /* 0x000fe200000010ff */
[----:B------:R-:W-:Y:S01]  /*9d10*/  FADD.FTZ R9, R120, R9 ;  /* 0x0000000978097221 */ /* 0x000fe20000010000 */
[----:B------:R-:W-:Y:S01]  /*9d20*/  F2FP.BF16.F32.PACK_AB R122, R123, R98 ;  /* 0x000000627b7a723e */ /* 0x000fe200000010ff */
[----:B------:R-:W-:Y:S01]  /*9d30*/  FADD.FTZ R10, R124, R101 ;  /* 0x000000657c0a7221 */ /* 0x000fe20000010000 */
[----:B------:R-:W4:Y:S01]  /*9d40*/  MUFU.EX2 R15, R15 ;  /* 0x0000000f000f7308 */ /* 0x000f220000000800 */
[C---:B------:R-:W-:Y:S01]  /*9d50*/  FADD.FTZ R9, R132.reuse, R9 ;  /* 0x0000000984097221 */ /* 0x040fe20000010000 */
[----:B------:R-:W-:Y:S01]  /*9d60*/  F2FP.BF16.F32.PACK_AB R120, R132, R120 ;  /* 0x000000788478723e */ /* 0x000fe200000010ff */
[----:B------:R-:W-:Y:S01]  /*9d70*/  FADD.FTZ R101, R113, R10 ;  /* 0x0000000a71657221 */ /* 0x000fe20000010000 */
[-C--:B------:R-:W-:Y:S01]  /*9d80*/  FMUL.FTZ R28, R28, R5.reuse ;  /* 0x000000051c1c7220 */ /* 0x080fe20000410000 */
[----:B------:R-:W-:Y:S01]  /*9d90*/  FADD.FTZ R8, R98, R9 ;  /* 0x0000000962087221 */ /* 0x000fe20000010000 */
[----:B------:R-:W-:Y:S01]  /*9da0*/  FMUL.FTZ R29, R29, R5 ;  /* 0x000000051d1d7220 */ /* 0x000fe20000410000 */
[----:B------:R-:W-:Y:S01]  /*9db0*/  FADD.FTZ R104, R114, R101 ;  /* 0x0000006572687221 */ /* 0x000fe20000010000 */
[----:B------:R5:W-:Y:S01]  /*9dc0*/  MUFU.EX2 R92, R106 ;  /* 0x0000006a005c7308 */ /* 0x000be20000000800 */
[----:B------:R-:W-:Y:S01]  /*9dd0*/  FADD.FTZ R9, R123, R8 ;  /* 0x000000087b097221 */ /* 0x000fe20000010000 */
[----:B------:R-:W-:Y:S01]  /*9de0*/  F2FP.BF16.F32.PACK_AB R8, R141, R136 ;  /* 0x000000888d08723e */ /* 0x000fe200000010ff */
[----:B------:R-:W-:Y:S01]  /*9df0*/  FADD.FTZ R101, R105, R104 ;  /* 0x0000006869657221 */ /* 0x000fe20000010000 */
[----:B------:R-:W-:Y:S01]  /*9e00*/  F2FP.BF16.F32.PACK_AB R123, R113, R124 ;  /* 0x0000007c717b723e */ /* 0x000fe200000010ff */
[----:B------:R-:W-:Y:S01]  /*9e10*/  FADD.FTZ R10, R20, R9 ;  /* 0x00000009140a7221 */ /* 0x000fe20000010000 */
[----:B------:R-:W-:Y:S01]  /*9e20*/  F2FP.BF16.F32.PACK_AB R9, R11, R21 ;  /* 0x000000150b09723e */ /* 0x000fe200000010ff */
[----:B------:R-:W-:Y:S01]  /*9e30*/  FADD.FTZ R101, R108, R101 ;  /* 0x000000656c657221 */ /* 0x000fe20000010000 */
[----:B------:R0:W-:Y:S01]  /*9e40*/  MUFU.EX2 R21, R13 ;  /* 0x0000000d00157308 */ /* 0x0001e20000000800 */
[----:B------:R-:W-:Y:S01]  /*9e50*/  FADD.FTZ R11, R125, R10 ;  /* 0x0000000a7d0b7221 */ /* 0x000fe20000010000 */
[----:B-----5:R-:W-:Y:S01]  /*9e60*/  F2FP.BF16.F32.PACK_AB R106, R112, R14 ;  /* 0x0000000e706a723e */ /* 0x020fe200000010ff */
[----:B-1----:R-:W-:Y:S01]  /*9e70*/  FADD.FTZ R76, R96, R101 ;  /* 0x00000065604c7221 */ /* 0x002fe20000010000 */
[----:B------:R-:W-:Y:S01]  /*9e80*/  F2FP.BF16.F32.PACK_AB R10, R130, R131 ;  /* 0x00000083820a723e */ /* 0x000fe200000010ff */
[----:B------:R-:W-:Y:S01]  /*9e90*/  FADD.FTZ R77, R14, R11 ;  /* 0x0000000b0e4d7221 */ /* 0x000fe20000010000 */
[----:B------:R-:W-:Y:S01]  /*9ea0*/  F2FP.BF16.F32.PACK_AB R11, R128, R129 ;  /* 0x00000081800b723e */ /* 0x000fe200000010ff */
[-C--:B------:R-:W-:Y:S01]  /*9eb0*/  FMUL.FTZ R32, R32, R5.reuse ;  /* 0x0000000520207220 */ /* 0x080fe20000410000 */
[----:B------:R-:W-:Y:S01]  /*9ec0*/  MUFU.EX2 R90, R90 ;  /* 0x0000005a005a7308 */ /* 0x000fe20000000800 */
[----:B------:R-:W-:Y:S01]  /*9ed0*/  FADD.FTZ R77, R112, R77 ;  /* 0x0000004d704d7221 */ /* 0x000fe20000010000 */
[----:B0-----:R-:W-:Y:S01]  /*9ee0*/  FADD.FTZ R13, R91, R76 ;  /* 0x0000004c5b0d7221 */ /* 0x001fe20000010000 */
[----:B------:R0:W-:Y:S01]  /*9ef0*/  STSM.16.M88.4 [R2+0x25b00], R8 ;  /* 0x025b000802007844 */ /* 0x0001e20000000200 */
[----:B------:R-:W-:Y:S01]  /*9f00*/  F2FP.BF16.F32.PACK_AB R105, R105, R114 ;  /* 0x000000726969723e */ /* 0x000fe200000010ff */
[----:B------:R-:W-:Y:S01]  /*9f10*/  FADD.FTZ R104, R12, R77 ;  /* 0x0000004d0c687221 */ /* 0x000fe20000010000 */
[-C--:B------:R-:W-:Y:S01]  /*9f20*/  FMUL.FTZ R33, R33, R5.reuse ;  /* 0x0000000521217220 */ /* 0x080fe20000410000 */
[----:B------:R-:W-:Y:S01]  /*9f30*/  STSM.16.M88.4 [R2+0x27300], R120 ;  /* 0x0273007802007844 */ /* 0x000fe20000000200 */
[----:B------:R1:W5:Y:S01]  /*9f40*/  MUFU.EX2 R93, R107 ;  /* 0x0000006b005d7308 */ /* 0x0003620000000800 */
[----:B------:R-:W-:Y:S01]  /*9f50*/  FADD.FTZ R77, R115, R104 ;  /* 0x00000068734d7221 */ /* 0x000fe20000010000 */
[----:B------:R-:W-:Y:S01]  /*9f60*/  F2FP.BF16.F32.PACK_AB R104, R125, R20 ;  /* 0x000000147d68723e */ /* 0x000fe200000010ff */
[----:B------:R-:W-:Y:S01]  /*9f70*/  FADD.FTZ R20, R88, R13 ;  /* 0x0000000d58147221 */ /* 0x000fe20000010000 */
[-C--:B------:R-:W-:Y:S01]  /*9f80*/  FMUL.FTZ R36, R36, R5.reuse ;  /* 0x0000000524247220 */ /* 0x080fe20000410000 */
[----:B------:R-:W-:Y:S01]  /*9f90*/  FADD.FTZ R76, R116, R77 ;  /* 0x0000004d744c7221 */ /* 0x000fe20000010000 */
[----:B------:R-:W-:Y:S01]  /*9fa0*/  FMUL.FTZ R37, R37, R5 ;  /* 0x0000000525257220 */ /* 0x000fe20000410000 */
[----:B------:R-:W-:Y:S01]  /*9fb0*/  FADD.FTZ R13, R89, R20 ;  /* 0x00000014590d7221 */ /* 0x000fe20000010000 */
[----:B------:R-:W5:Y:S01]  /*9fc0*/  MUFU.EX2 R94, R94 ;  /* 0x0000005e005e7308 */ /* 0x000f620000000800 */
[----:B------:R-:W-:Y:S01]  /*9fd0*/  FADD.FTZ R77, R109, R76 ;  /* 0x0000004c6d4d7221 */ /* 0x000fe20000010000 */
[----:B-1----:R-:W-:Y:S01]  /*9fe0*/  F2FP.BF16.F32.PACK_AB R107, R96, R108 ;  /* 0x0000006c606b723e */ /* 0x002fe200000010ff */
[----:B------:R-:W-:Y:S01]  /*9ff0*/  FADD.FTZ R14, R80, R13 ;  /* 0x0000000d500e7221 */ /* 0x000fe20000010000 */
[----:B0-----:R-:W-:Y:S01]  /*a000*/  F2FP.BF16.F32.PACK_AB R8, R115, R12 ;  /* 0x0000000c7308723e */ /* 0x001fe200000010ff */
[----:B------:R-:W-:Y:S01]  /*a010*/  FADD.FTZ R20, R0, R77 ;  /* 0x0000004d00147221 */ /* 0x000fe20000010000 */
[----:B--2---:R-:W-:Y:S01]  /*a020*/  F2FP.BF16.F32.PACK_AB R12, R3, R0 ;  /* 0x00000000030c723e */ /* 0x004fe200000010ff */
[----:B------:R-:W-:Y:S01]  /*a030*/  FADD.FTZ R13, R81, R14 ;  /* 0x0000000e510d7221 */ /* 0x000fe20000010000 */
[----:B------:R-:W0:Y:S01]  /*a040*/  MUFU.EX2 R78, R97 ;  /* 0x00000061004e7308 */ /* 0x000e220000000800 */
[----:B------:R-:W-:Y:S01]  /*a050*/  FADD.FTZ R14, R3, R20 ;  /* 0x00000014030e7221 */ /* 0x000fe20000010000 */
[----:B------:R-:W-:Y:S01]  /*a060*/  F2FP.BF16.F32.PACK_AB R9, R88, R91 ;  /* 0x0000005b5809723e */ /* 0x000fe200000010ff */
[----:B------:R-:W-:Y:S01]  /*a070*/  FADD.FTZ R76, R84, R13 ;  /* 0x0000000d544c7221 */ /* 0x000fe20000010000 */
[----:B------:R-:W-:Y:S01]  /*a080*/  F2FP.BF16.F32.PACK_AB R10, R109, R116 ;  /* 0x000000746d0a723e */ /* 0x000fe200000010ff */
[----:B---3--:R-:W-:Y:S01]  /*a090*/  FADD.FTZ R14, R7, R14 ;  /* 0x0000000e070e7221 */ /* 0x008fe20000010000 */
[----:B------:R-:W-:Y:S01]  /*a0a0*/  STSM.16.M88.4 [R2+0x28b00], R104 ;  /* 0x028b006802007844 */ /* 0x000fe20000000200 */
[----:B------:R-:W-:Y:S01]  /*a0b0*/  FADD.FTZ R76, R73, R76 ;  /* 0x0000004c494c7221 */ /* 0x000fe20000010000 */
[----:B------:R-:W1:Y:S01]  /*a0c0*/  MUFU.EX2 R82, R82 ;  /* 0x0000005200527308 */ /* 0x000e620000000800 */
[----:B----4-:R-:W-:Y:S01]  /*a0d0*/  FADD.FTZ R11, R15, R14 ;  /* 0x0000000e0f0b7221 */ /* 0x010fe20000010000 */
[----:B------:R-:W-:Y:S01]  /*a0e0*/  FMUL.FTZ R40, R40, R5 ;  /* 0x0000000528287220 */ /* 0x000fe20000410000 */
[----:B------:R-:W-:Y:S01]  /*a0f0*/  FADD.FTZ R13, R85, R76 ;  /* 0x0000004c550d7221 */ /* 0x000fe20000010000 */
[C---:B-----5:R-:W-:Y:S01]  /*a100*/  F2FP.BF16.F32.PACK_AB R76, R93.reuse, R92 ;  /* 0x0000005c5d4c723e */ /* 0x060fe200000010ff */
[----:B------:R-:W-:Y:S01]  /*a110*/  FADD.FTZ R14, R92, R11 ;  /* 0x0000000b5c0e7221 */ /* 0x000fe20000010000 */
[----:B------:R-:W-:Y:S01]  /*a120*/  F2FP.BF16.F32.PACK_AB R11, R80, R89 ;  /* 0x00000059500b723e */ /* 0x000fe200000010ff */
[----:B------:R-:W-:Y:S01]  /*a130*/  FADD.FTZ R77, R90, R13 ;  /* 0x0000000d5a4d7221 */ /* 0x000fe20000010000 */
[----:B------:R-:W2:Y:S01]  /*a140*/  MUFU.EX2 R86, R86 ;  /* 0x0000005600567308 */ /* 0x000ea20000000800 */
[----:B------:R-:W-:Y:S01]  /*a150*/  FADD.FTZ R3, R93, R14 ;  /* 0x0000000e5d037221 */ /* 0x000fe20000010000 */
[----:B------:R-:W-:Y:S01]  /*a160*/  F2FP.BF16.F32.PACK_AB R13, R84, R81 ;  /* 0x00000051540d723e */ /* 0x000fe200000010ff */
[----:B------:R-:W-:Y:S01]  /*a170*/  FADD.FTZ R77, R94, R77 ;  /* 0x0000004d5e4d7221 */ /* 0x000fe20000010000 */
[----:B------:R-:W-:Y:S01]  /*a180*/  F2FP.BF16.F32.PACK_AB R14, R15, R7 ;  /* 0x000000070f0e723e */ /* 0x000fe200000010ff */
[----:B0-----:R-:W-:Y:S01]  /*a190*/  FADD.FTZ R0, R78, R3 ;  /* 0x000000034e007221 */ /* 0x001fe20000010000 */
[----:B------:R-:W-:Y:S01]  /*a1a0*/  F2FP.BF16.F32.PACK_AB R15, R85, R73 ;  /* 0x00000049550f723e */ /* 0x000fe200000010ff */
[----:B------:R0:W-:Y:S01]  /*a1b0*/  STSM.16.M88.4 [R2+0x2a300], R8 ;  /* 0x02a3000802007844 */ /* 0x0001e20000000200 */
[----:B------:R-:W3:Y:S01]  /*a1c0*/  MUFU.EX2 R75, R75 ;  /* 0x0000004b004b7308 */ /* 0x000ee20000000800 */
[----:B-1----:R-:W-:Y:S01]  /*a1d0*/  FADD.FTZ R77, R82, R77 ;  /* 0x0000004d524d7221 */ /* 0x002fe20000010000 */
[C---:B------:R-:W-:Y:S01]  /*a1e0*/  FADD.FTZ R3, R21.reuse, R0 ;  /* 0x0000000015037221 */ /* 0x040fe20000010000 */
[----:B------:R-:W-:Y:S01]  /*a1f0*/  F2FP.BF16.F32.PACK_AB R78, R21, R78 ;  /* 0x0000004e154e723e */ /* 0x000fe200000010ff */
[----:B------:R1:W-:Y:S01]  /*a200*/  STSM.16.M88.4 [R2+0x2bb00], R12 ;  /* 0x02bb000c02007844 */ /* 0x0003e20000000200 */
[-C--:B------:R-:W-:Y:S01]  /*a210*/  FMUL.FTZ R41, R41, R5.reuse ;  /* 0x0000000529297220 */ /* 0x080fe20000410000 */
[-C--:B------:R-:W-:Y:S01]  /*a220*/  FMUL.FTZ R44, R44, R5.reuse ;  /* 0x000000052c2c7220 */ /* 0x080fe20000410000 */
[-C--:B------:R-:W-:Y:S01]  /*a230*/  FMUL.FTZ R45, R45, R5.reuse ;  /* 0x000000052d2d7220 */ /* 0x080fe20000410000 */
[----:B------:R-:W4:Y:S01]  /*a240*/  MUFU.EX2 R110, R110 ;  /* 0x0000006e006e7308 */ /* 0x000f220000000800 */
[----:B--2---:R-:W-:Y:S01]  /*a250*/  FADD.FTZ R0, R86, R77 ;  /* 0x0000004d56007221 */ /* 0x004fe20000010000 */
[----:B------:R-:W-:Y:S01]  /*a260*/  F2FP.BF16.F32.PACK_AB R77, R94, R90 ;  /* 0x0000005a5e4d723e */ /* 0x000fe200000010ff */
[-C--:B------:R-:W-:Y:S01]  /*a270*/  FMUL.FTZ R48, R48, R5.reuse ;  /* 0x0000000530307220 */ /* 0x080fe20000410000 */
[----:B------:R-:W-:Y:S01]  /*a280*/  F2FP.BF16.F32.PACK_AB R79, R86, R82 ;  /* 0x00000052564f723e */ /* 0x000fe200000010ff */
[-C--:B------:R-:W-:Y:S01]  /*a290*/  FMUL.FTZ R49, R49, R5.reuse ;  /* 0x0000000531317220 */ /* 0x080fe20000410000 */
[-C--:B------:R-:W-:Y:S01]  /*a2a0*/  FMUL.FTZ R52, R52, R5.reuse ;  /* 0x0000000534347220 */ /* 0x080fe20000410000 */
[-C--:B------:R-:W-:Y:S01]  /*a2b0*/  FMUL.FTZ R53, R53, R5.reuse ;  /* 0x0000000535357220 */ /* 0x080fe20000410000 */
[----:B------:R-:W2:Y:S01]  /*a2c0*/  MUFU.EX2 R99, R99 ;  /* 0x0000006300637308 */ /* 0x000ea20000000800 */
[----:B---3--:R-:W-:Y:S01]  /*a2d0*/  FADD.FTZ R0, R75, R0 ;  /* 0x000000004b007221 */ /* 0x008fe20000010000 */
[----:B------:R1:W-:Y:S01]  /*a2e0*/  STSM.16.M88.4 [R2+0x2d300], R76 ;  /* 0x02d3004c02007844 */ /* 0x0003e20000000200 */
[-C--:B------:R-:W-:Y:S01]  /*a2f0*/  FMUL.FTZ R56, R56, R5.reuse ;  /* 0x0000000538387220 */ /* 0x080fe20000410000 */
[-C--:B------:R-:W-:Y:S01]  /*a300*/  FMUL.FTZ R57, R57, R5.reuse ;  /* 0x0000000539397220 */ /* 0x080fe20000410000 */
[-C--:B------:R-:W-:Y:S01]  /*a310*/  FMUL.FTZ R60, R60, R5.reuse ;  /* 0x000000053c3c7220 */ /* 0x080fe20000410000 */
[-C--:B------:R-:W-:Y:S01]  /*a320*/  FMUL.FTZ R61, R61, R5.reuse ;  /* 0x000000053d3d7220 */ /* 0x080fe20000410000 */
[-C--:B------:R-:W-:Y:S01]  /*a330*/  FMUL.FTZ R64, R64, R5.reuse ;  /* 0x0000000540407220 */ /* 0x080fe20000410000 */
[----:B------:R-:W3:Y:S01]  /*a340*/  MUFU.EX2 R102, R102 ;  /* 0x0000006600667308 */ /* 0x000ee20000000800 */
[----:B----4-:R-:W-:Y:S01]  /*a350*/  FADD.FTZ R80, R110, R3 ;  /* 0x000000036e507221 */ /* 0x010fe20000010000 */
[-C--:B------:R-:W-:Y:S01]  /*a360*/  FMUL.FTZ R65, R65, R5.reuse ;  /* 0x0000000541417220 */ /* 0x080fe20000410000 */
[-C--:B------:R-:W-:Y:S01]  /*a370*/  FMUL.FTZ R68, R68, R5.reuse ;  /* 0x0000000544447220 */ /* 0x080fe20000410000 */
[----:B------:R-:W-:Y:S01]  /*a380*/  FMUL.FTZ R69, R69, R5 ;  /* 0x0000000545457220 */ /* 0x000fe20000410000 */
[-C--:B------:R-:W-:Y:S01]  /*a390*/  FMUL.FTZ R51, R51, R4.reuse ;  /* 0x0000000433337220 */ /* 0x080fe20000410000 */
[-C--:B------:R-:W-:Y:S01]  /*a3a0*/  FMUL.FTZ R54, R54, R4.reuse ;  /* 0x0000000436367220 */ /* 0x080fe20000410000 */
[-C--:B------:R-:W-:Y:S01]  /*a3b0*/  FMUL.FTZ R55, R55, R4.reuse ;  /* 0x0000000437377220 */ /* 0x080fe20000410000 */
[----:B------:R-:W4:Y:S01]  /*a3c0*/  MUFU.EX2 R111, R111 ;  /* 0x0000006f006f7308 */ /* 0x000f220000000800 */
        /* <DEDUP_REMOVED lines=11> */
[----:B------:R-:W-:Y:S01]  /*a480*/  FMUL.FTZ R71, R71, R4 ;  /* 0x0000000447477220 */ /* 0x000fe20000410000 */
[----:B------:R-:W-:-:S02]  /*a490*/  IMAD.MOV.U32 R5, RZ, RZ, R72 ;  /* 0x000000ffff057224 */ /* 0x000fc400078e0048 */
[----:B------:R-:W-:Y:S01]  /*a4a0*/  IMAD.MOV.U32 R4, RZ, RZ, R74 ;  /* 0x000000ffff047224 */ /* 0x000fe200078e004a */
[----:B------:R-:W3:Y:S01]  /*a4b0*/  MUFU.EX2 R119, R119 ;  /* 0x0000007700777308 */ /* 0x000ee20000000800 */
[----:B----4-:R-:W-:-:S07]  /*a4c0*/  FADD.FTZ R80, R111, R80 ;  /* 0x000000506f507221 */ /* 0x010fce0000010000 */
[----:B------:R-:W4:Y:S01]  /*a4d0*/  MUFU.EX2 R20, R137 ;  /* 0x0000008900147308 */ /* 0x000f220000000800 */
[C---:B--2---:R-:W-:Y:S01]  /*a4e0*/  FADD.FTZ R0, R83.reuse, R0 ;  /* 0x0000000053007221 */ /* 0x044fe20000010000 */
[----:B------:R-:W-:-:S06]  /*a4f0*/  F2FP.BF16.F32.PACK_AB R83, R83, R102 ;  /* 0x000000665353723e */ /* 0x000fcc00000010ff */
[----:B------:R-:W2:Y:S01]  /*a500*/  MUFU.EX2 R95, R95 ;  /* 0x0000005f005f7308 */ /* 0x000ea20000000800 */
[----:B---3--:R-:W-:Y:S01]  /*a510*/  FADD.FTZ R7, R119, R80 ;  /* 0x0000005077077221 */ /* 0x008fe20000010000 */
[----:B------:R-:W-:-:S06]  /*a520*/  F2FP.BF16.F32.PACK_AB R80, R111, R110 ;  /* 0x0000006e6f50723e */ /* 0x000fcc00000010ff */
[----:B------:R-:W0:Y:S01]  /*a530*/  MUFU.EX2 R100, R100 ;  /* 0x0000006400647308 */ /* 0x000e220000000800 */
[C---:B----4-:R-:W-:Y:S01]  /*a540*/  F2FP.BF16.F32.PACK_AB R82, R20.reuse, R119 ;  /* 0x000000771452723e */ /* 0x050fe200000010ff */
[----:B------:R-:W-:-:S04]  /*a550*/  FADD.FTZ R7, R20, R7 ;  /* 0x0000000714077221 */ /* 0x000fc80000010000 */
[----:B------:R1:W-:Y:S02]  /*a560*/  STSM.16.M88.4 [R2+0x2eb00], R80 ;  /* 0x02eb005002007844 */ /* 0x0003e40000000200 */
[----:B------:R-:W3:Y:S01]  /*a570*/  MUFU.EX2 R103, R103 ;  /* 0x0000006700677308 */ /* 0x000ee20000000800 */
[----:B--2---:R-:W-:-:S07]  /*a580*/  FADD.FTZ R3, R95, R0 ;  /* 0x000000005f037221 */ /* 0x004fce0000010000 */
[----:B------:R-:W2:Y:S01]  /*a590*/  MUFU.EX2 R87, R87 ;  /* 0x0000005700577308 */ /* 0x000ea20000000800 */
[C---:B0-----:R-:W-:Y:S01]  /*a5a0*/  F2FP.BF16.F32.PACK_AB R9, R100.reuse, R95 ;  /* 0x0000005f6409723e */ /* 0x041fe200000010ff */
[----:B------:R-:W-:-:S06]  /*a5b0*/  FADD.FTZ R0, R100, R3 ;  /* 0x0000000364007221 */ /* 0x000fcc0000010000 */
[----:B------:R-:W0:Y:S01]  /*a5c0*/  MUFU.EX2 R88, R135 ;  /* 0x0000008700587308 */ /* 0x000e220000000800 */
[----:B---3--:R-:W-:-:S07]  /*a5d0*/  FADD.FTZ R0, R103, R0 ;  /* 0x0000000067007221 */ /* 0x008fce0000010000 */
[----:B------:R-:W3:Y:S01]  /*a5e0*/  MUFU.EX2 R138, R138 ;  /* 0x0000008a008a7308 */ /* 0x000ee20000000800 */
[C---:B--2---:R-:W-:Y:S01]  /*a5f0*/  F2FP.BF16.F32.PACK_AB R11, R87.reuse, R103 ;  /* 0x00000067570b723e */ /* 0x044fe200000010ff */
[----:B------:R-:W-:-:S06]  /*a600*/  FADD.FTZ R0, R87, R0 ;  /* 0x0000000057007221 */ /* 0x000fcc0000010000 */
[----:B------:R-:W2:Y:S01]  /*a610*/  MUFU.EX2 R84, R139 ;  /* 0x0000008b00547308 */ /* 0x000ea20000000800 */
[----:B0-----:R-:W-:-:S07]  /*a620*/  FADD.FTZ R7, R88, R7 ;  /* 0x0000000758077221 */ /* 0x001fce0000010000 */
[----:B------:R-:W0:Y:S01]  /*a630*/  MUFU.EX2 R134, R134 ;  /* 0x0000008600867308 */ /* 0x000e220000000800 */
[C---:B---3--:R-:W-:Y:S01]  /*a640*/  F2FP.BF16.F32.PACK_AB R8, R138.reuse, R88 ;  /* 0x000000588a08723e */ /* 0x048fe200000010ff */
[----:B------:R-:W-:-:S04]  /*a650*/  FADD.FTZ R7, R138, R7 ;  /* 0x000000078a077221 */ /* 0x000fc80000010000 */
[----:B--2---:R-:W-:Y:S01]  /*a660*/  FADD.FTZ R7, R84, R7 ;  /* 0x0000000754077221 */ /* 0x004fe20000010000 */
[----:B0-----:R-:W-:-:S03]  /*a670*/  F2FP.BF16.F32.PACK_AB R10, R134, R84 ;  /* 0x00000054860a723e */ /* 0x001fc600000010ff */
[----:B------:R-:W-:Y:S02]  /*a680*/  FADD.FTZ R3, R134, R7 ;  /* 0x0000000786037221 */ /* 0x000fe40000010000 */
        /* <DEDUP_REMOVED lines=9> */
[----:B------:R-:W-:-:S05]  /*a720*/  UMOV UR38, UR10 ;  /* 0x0000000a00267c82 */ /* 0x000fca0008000000 */
.L_x_11794:
[----:B------:R-:W-:-:S13]  /*a730*/  ISETP.LE.AND P2, PT, RZ, UR38, PT ;  /* 0x00000026ff007c0c */ /* 0x000fda000bf43270 */
[----:B------:R-:W-:Y:S05]  /*a740*/  @!P2 BRA `(.L_x_11804) ;  /* 0x000000400020a947 */ /* 0x000fea0003800000 */
[----:B------:R-:W-:Y:S01]  /*a750*/  IMAD.MOV.U32 R5, RZ, RZ, R72 ;  /* 0x000000ffff057224 */ /* 0x000fe200078e0048 */
[----:B------:R-:W-:Y:S01]  /*a760*/  UMOV UR39, UR60 ;  /* 0x0000003c00277c82 */ /* 0x000fe20008000000 */
[----:B------:R-:W-:Y:S01]  /*a770*/  IMAD.MOV.U32 R4, RZ, RZ, R74 ;  /* 0x000000ffff047224 */ /* 0x000fe200078e004a */
[----:B------:R-:W-:Y:S01]  /*a780*/  UMOV UR7, UR36 ;  /* 0x0000002400077c82 */ /* 0x000fe20008000000 */
[----:B------:R-:W-:-:S05]  /*a790*/  ULDC UR5, c[0x0][0x9d8] ;  /* 0x0002760000057ab9 */ /* 0x000fca0000000800 */
.L_x_11813:
[----:B------:R-:W-:Y:S01]  /*a7a0*/  R2UR UR4, R16 ;  /* 0x00000000100472ca */ /* 0x000fe200000e0000 */
[----:B------:R-:W-:-:S04]  /*a7b0*/  UIADD3 UR36, UR7, 0x1, URZ ;  /* 0x0000000107247890 */ /* 0x000fc8000fffe03f */
[----:B------:R-:W-:-:S04]  /*a7c0*/  UISETP.NE.AND UP0, UPT, UR36, 0x2, UPT ;  /* 0x000000022400788c */ /* 0x000fc8000bf05270 */
[----:B------:R-:W-:Y:S02]  /*a7d0*/  USEL UR60, URZ, 0x1, UP0 ;  /* 0x000000013f3c7887 */ /* 0x000fe40008000000 */
[----:B------:R-:W-:Y:S02]  /*a7e0*/  USEL UR36, UR36, URZ, UP0 ;  /* 0x0000003f24247287 */ /* 0x000fe40008000000 */
[----:B------:R-:W-:Y:S01]  /*a7f0*/  ISETP.NE.AND P3, PT, RZ, UR4, PT ;  /* 0x00000004ff007c0c */ /* 0x000fe2000bf65270 */
[----:B------:R-:W-:-:S12]  /*a800*/  ULOP3.LUT UR60, UR39, UR60, URZ, 0x3c, !UPT ;  /* 0x0000003c273c7292 */ /* 0x000fd8000f8e3c3f */
[----:B0-----:R-:W-:Y:S05]  /*a810*/  @P3 BRA `(.L_x_11805) ;  /* 0x00000000002c3947 */ /* 0x001fea0003800000 */
[----:B------:R-:W-:Y:S05]  /*a820*/  @!P0 BRA `(.L_x_11806) ;  /* 0x0000000000048947 */ /* 0x000fea0003800000 */
[----:B------:R-:W-:Y:S01]  /*a830*/  BPT.TRAP 0x1 ;  /* 0x000000040000795c */ /* 0x000fe20000300000 */
.L_x_11806:
[----:B------:R-:W-:Y:S01]  /*a840*/  ULEA UR4, UR36, UR37, 0x3 ;  /* 0x0000002524047291 */ /* 0x000fe2000f8e183f */
[----:B------:R-:W-:-:S05]  /*a850*/  IMAD.U32 R6, RZ, RZ, UR60 ;  /* 0x0000003cff067e24 */ /* 0x000fca000f8e00ff */
[----:B------:R-:W-:-:S04]  /*a860*/  SHF.L.U32 R6, R6, 0x1f, RZ ;  /* 0x0000001f06067819 */ /* 0x000fc800000006ff */
[----:B------:R0:W2:Y:S01]  /*a870*/  SYNCS.PHASECHK.TRANS64.TRYWAIT P2, [UR4+0x31c30], R6 ;  /* 0x031c3006ff0075a7 */ /* 0x0000a20008040144 */
[----:B------:R-:W-:Y:S05]  /*a880*/  @!P0 BRA `(.L_x_11807) ;  /* 0x0000000000048947 */ /* 0x000fea0003800000 */
[----:B------:R-:W-:Y:S01]  /*a890*/  BPT.TRAP 0x1 ;  /* 0x000000040000795c */ /* 0x000fe20000300000 */
.L_x_11807:
[----:B--2---:R-:W-:Y:S05]  /*a8a0*/  @P2 BRA `(.L_x_11805) ;  /* 0x0000000000082947 */ /* 0x004fea0003800000 */
[----:B------:R-:W2:Y:S02]  /*a8b0*/  SYNCS.PHASECHK.TRANS64.TRYWAIT P2, [UR4+0x31c30], R6 ;  /* 0x031c3006ff0075a7 */ /* 0x000ea40008040144 */
[----:B--2---:R-:W-:Y:S05]  /*a8c0*/  @!P2 BRA `(.L_x_11808) ;  /* 0x000000ac00c8a947 */ /* 0x004fea0003800000 */
.L_x_11805:
[----:B--2---:R-:W2:Y:S01]  /*a8d0*/  S2R R7, SR_TID.X ;  /* 0x0000000000077919 */ /* 0x004ea20000002100 */
        /* <DEDUP_REMOVED lines=24> */
[----:B--2---:R-:W-:Y:S01]  /*aa60*/  SHF.R.U32.HI R7, RZ, 0x7, R7 ;  /* 0x00000007ff077819 */ /* 0x004fe20000011607 */
        /* <DEDUP_REMOVED lines=62> */
[----:B-1----:R-:W-:-:S06]  /*ae50*/  WARPGROUP.ARRIVE ;  /* 0x00000000000079c5 */ /* 0x002fcc0000000000 */
        /* <DEDUP_REMOVED lines=267> */
.L_x_11810:
[----:B------:R-:W-:Y:S01]  /*bf10*/  ULEA UR4, UR7, UR37, 0x3 ;  /* 0x0000002507047291 */ /* 0x000fe2000f8e183f */
[----:B------:R-:W-:-:S05]  /*bf20*/  IMAD.U32 R6, RZ, RZ, UR39 ;  /* 0x00000027ff067e24 */ /* 0x000fca000f8e00ff */
[----:B------:R-:W-:-:S04]  /*bf30*/  SHF.L.U32 R6, R6, 0x1f, RZ ;  /* 0x0000001f06067819 */ /* 0x000fc800000006ff */
[----:B------:R0:W1:Y:S01]  /*bf40*/  SYNCS.PHASECHK.TRANS64.TRYWAIT P2, [UR4+0x31c50], R6 ;  /* 0x031c5006ff0075a7 */ /* 0x0000620008040144 */
[----:B------:R-:W-:Y:S05]  /*bf50*/  @!P0 BRA `(.L_x_11811) ;  /* 0x0000000000048947 */ /* 0x000fea0003800000 */
[----:B------:R-:W-:Y:S01]  /*bf60*/  BPT.TRAP 0x1 ;  /* 0x000000040000795c */ /* 0x000fe20000300000 */
.L_x_11811:
[----:B-1----:R-:W-:Y:S05]  /*bf70*/  @P2 BRA `(.L_x_11809) ;  /* 0x0000000000082947 */ /* 0x002fea0003800000 */
[----:B------:R-:W1:Y:S02]  /*bf80*/  SYNCS.PHASECHK.TRANS64.TRYWAIT P2, [UR4+0x31c50], R6 ;  /* 0x031c5006ff0075a7 */ /* 0x000e640008040144 */
[----:B-1----:R-:W-:Y:S05]  /*bf90*/  @!P2 BRA `(.L_x_11812) ;  /* 0x00000098002ca947 */ /* 0x002fea0003800000 */
.L_x_11809:
        /* <DEDUP_REMOVED lines=71> */
[----:B------:R-:W-:Y:S01]  /*c410*/  ULDC UR14, c[0x0][0x988] ;  /* 0x00026200000e7ab9 */ /* 0x000fe20000000800 */
[----:B------:R-:W-:Y:S01]  /*c420*/  FMUL.FTZ R17, R130, UR5 ;  /* 0x0000000582117c20 */ /* 0x000fe20008410000 */
[----:B------:R-:W-:Y:S01]  /*c430*/  UMOV UR4, UR14 ;  /* 0x0000000e00047c82 */ /* 0x000fe20008000000 */
        /* <DEDUP_REMOVED lines=40> */
[----:B------:R-:W-:Y:S01]  /*c6c0*/  UMOV UR39, UR60 ;  /* 0x0000003c00277c82 */ /* 0x000fe20008000000 */
        /* <DEDUP_REMOVED lines=15> */
[----:B-1----:R-:W-:-:S03]  /*c7c0*/  SHF.R.U32.HI R140, RZ, 0x7, R141 ;  /* 0x00000007ff8c7819 */ /* 0x002fc6000001168d */
[----:B------:R-:W1:Y:S01]  /*c7d0*/  MUFU.TANH R105, R105 ;  /* 0x0000006900697308 */ /* 0x000e620000002400 */
[----:B0-----:R-:W-:Y:S02]  /*c7e0*/  FMNMX.FTZ R131, R117, R132, !PT ;  /* 0x0000008475837209 */ /* 0x001fe40007810000 */
[----:B------:R-:W-:-:S05]  /*c7f0*/  ISETP.GE.U32.AND P2, PT, R141, 0x180, PT ;  /* 0x000001808d00780c */ /* 0x000fca0003f46070 */
        /* <DEDUP_REMOVED lines=52> */
[----:B------:R-:W-:-:S06]  /*cb40*/  FMUL.FTZ R131, R74, UR5 ;  /* 0x000000054a837c20 */ /* 0x000fcc0008410000 */
[----:B------:R-:W1:Y:S01]  /*cb50*/  MUFU.TANH R20, R20 ;  /* 0x0000001400147308 */ /* 0x000e620000002400 */
[----:B------:R-:W0:Y:S01]  /*cb60*/  SHFL.BFLY PT, R133, R132, 0x1, 0x1f ;  /* 0x0c201f0084857f89 */ /* 0x000e2200000e0000 */
[----:B------:R-:W-:Y:S02]  /*cb70*/  WARPGROUP.DEPBAR.LE gsb0, 0x0 ;  /* 0x00008000000079c5 */ /* 0x000fe40000010000 */
[----:B------:R-:W-:-:S04]  /*cb80*/  WARPGROUP.ARRIVE ;  /* 0x00000000000079c5 */ /* 0x000fc80000000000 */
[----:B------:R-:W1:Y:S02]  /*cb90*/  MUFU.TANH R129, R129 ;  /* 0x0000008100817308 */ /* 0x000e640000002400 */
[----:B------:R-:W-:Y:S01]  /*cba0*/  HGMMA.64x96x16.F32.BF16 R24, gdesc[UR32].tnspB, R24, gsb0 ;  /* 0x41600000201879f0 */ /* 0x000fe20008001818 */
[----:B------:R-:W-:Y:S02]  /*cbb0*/  UIADD3 UR32, UR10, 0x600, URZ ;  /* 0x000006000a207890 */ /* 0x000fe4000fffe03f */
[----:B------:R-:W-:-:S03]  /*cbc0*/  UIADD3 UR34, UR11, 0x100, URZ ;  /* 0x000001000b227890 */ /* 0x000fc6000fffe03f */
[----:B------:R-:W1:Y:S01]  /*cbd0*/  MUFU.TANH R130, R130 ;  /* 0x0000008200827308 */ /* 0x000e620000002400 */
[----:B------:R-:W-:Y:S01]  /*cbe0*/  UMOV UR33, 0xc0000010 ;  /* 0xc000001000217882 */ /* 0x000fe20000000000 */
[----:B------:R-:W-:Y:S01]  /*cbf0*/  UMOV UR35, 0x80000020 ;  /* 0x8000002000237882 */ /* 0x000fe20000000000 */
[----:B0-----:R-:W-:-:S05]  /*cc00*/  FMNMX.FTZ R74, R132, R133, !PT ;  /* 0x00000085844a7209 */ /* 0x001fca0007810000 */
[----:B------:R-:W0:Y:S01]  /*cc10*/  MUFU.TANH R122, R122 ;  /* 0x0000007a007a7308 */ /* 0x000e220000002400 */
[C---:B------:R-:W-:Y:S01]  /*cc20*/  FMUL.FTZ R132, R74.reuse, UR4 ;  /* 0x000000044a847c20 */ /* 0x040fe20008410000 */
[----:B------:R-:W-:-:S03]  /*cc30*/  FADD.FTZ R4, -R74, R4 ;  /* 0x000000044a047221 */ /* 0x000fc60000010100 */
[--C-:B------:R-:W-:Y:S01]  /*cc40*/  FFMA.FTZ R134, R7, UR4, -R132.reuse ;  /* 0x0000000407867c23 */ /* 0x100fe20008010884 */
[--C-:B------:R-:W-:Y:S01]  /*cc50*/  FFMA.FTZ R7, R14, UR4, -R132.reuse ;  /* 0x000000040e077c23 */ /* 0x100fe20008010884 */
[----:B------:R-:W-:Y:S01]  /*cc60*/  FMNMX.FTZ R14, R8, R5, !PT ;  /* 0x00000005080e7209 */ /* 0x000fe20007810000 */
[--C-:B------:R-:W-:Y:S01]  /*cc70*/  FFMA.FTZ R133, R10, UR4, -R132.reuse ;  /* 0x000000040a857c23 */ /* 0x100fe20008010884 */
[--C-:B------:R-:W-:Y:S01]  /*cc80*/  FFMA.FTZ R10, R15, UR4, -R132.reuse ;  /* 0x000000040f0a7c23 */ /* 0x100fe20008010884 */
[----:B------:R-:W0:Y:S01]  /*cc90*/  MUFU.TANH R123, R123 ;  /* 0x0000007b007b7308 */ /* 0x000e220000002400 */
[----:B--2---:R-:W-:Y:S01]  /*cca0*/  FMNMX.FTZ R15, R9, R14, !PT ;  /* 0x0000000e090f7209 */ /* 0x004fe20007810000 */
[--C-:B------:R-:W-:Y:S01]  /*ccb0*/  FFMA.FTZ R135, R11, UR4, -R132.reuse ;  /* 0x000000040b877c23 */ /* 0x100fe20008010884 */
[--C-:B------:R-:W-:Y:S01]  /*ccc0*/  FFMA.FTZ R11, R21, UR4, -R132.reuse ;  /* 0x00000004150b7c23 */ /* 0x100fe20008010884 */
[--C-:B------:R-:W-:Y:S01]  /*ccd0*/  FFMA.FTZ R21, R128, UR4, -R132.reuse ;  /* 0x0000000480157c23 */ /* 0x100fe20008010884 */
[----:B---3--:R-:W-:Y:S01]  /*cce0*/  FMNMX.FTZ R14, R12, R15, !PT ;  /* 0x0000000f0c0e7209 */ /* 0x008fe20007810000 */
[--C-:B------:R-:W-:Y:S01]  /*ccf0*/  FFMA.FTZ R128, R72, UR4, -R132.reuse ;  /* 0x0000000448807c23 */ /* 0x100fe20008010884 */
[--C-:B------:R-:W-:Y:S01]  /*cd00*/  FFMA.FTZ R6, R6, UR4, -R132.reuse ;  /* 0x0000000406067c23 */ /* 0x100fe20008010884 */
[----:B------:R-:W2:Y:S01]  /*cd10*/  MUFU.TANH R126, R126 ;  /* 0x0000007e007e7308 */ /* 0x000ea20000002400 */
[----:B----4-:R-:W-:Y:S01]  /*cd20*/  FMNMX.FTZ R14, R13, R14, !PT ;  /* 0x0000000e0d0e7209 */ /* 0x010fe20007810000 */
[--C-:B------:R-:W-:Y:S01]  /*cd30*/  FFMA.FTZ R120, R120, UR4, -R132.reuse ;  /* 0x0000000478787c23 */ /* 0x100fe20008010884 */
[--C-:B------:R-:W-:Y:S01]  /*cd40*/  FFMA.FTZ R121, R121, UR4, -R132.reuse ;  /* 0x0000000479797c23 */ /* 0x100fe20008010884 */
[--C-:B------:R-:W-:Y:S01]  /*cd50*/  FFMA.FTZ R124, R124, UR4, -R132.reuse ;  /* 0x000000047c7c7c23 */ /* 0x100fe20008010884 */
[----:B-----5:R-:W-:Y:S01]  /*cd60*/  FMNMX.FTZ R15, R17, R14, !PT ;  /* 0x0000000e110f7209 */ /* 0x020fe20007810000 */
[--C-:B------:R-:W-:Y:S01]  /*cd70*/  FFMA.FTZ R125, R125, UR4, -R132.reuse ;  /* 0x000000047d7d7c23 */ /* 0x100fe20008010884 */
[--C-:B------:R-:W-:Y:S01]  /*cd80*/  FFMA.FTZ R112, R112, UR4, -R132.reuse ;  /* 0x0000000470707c23 */ /* 0x100fe20008010884 */
[----:B------:R-:W3:Y:S01]  /*cd90*/  MUFU.TANH R127, R127 ;  /* 0x0000007f007f7308 */ /* 0x000ee20000002400 */
[----:B-1----:R-:W-:Y:S01]  /*cda0*/  FMNMX.FTZ R14, R20, R15, !PT ;  /* 0x0000000f140e7209 */ /* 0x002fe20007810000 */
[--C-:B------:R-:W-:Y:S01]  /*cdb0*/  FFMA.FTZ R113, R113, UR4, -R132.reuse ;  /* 0x0000000471717c23 */ /* 0x100fe20008010884 */
[--C-:B------:R-:W-:Y:S01]  /*cdc0*/  FFMA.FTZ R116, R116, UR4, -R132.reuse ;  /* 0x0000000474747c23 */ /* 0x100fe20008010884 */
[--C-:B------:R-:W-:Y:S01]  /*cdd0*/  FFMA.FTZ R117, R117, UR4, -R132.reuse ;  /* 0x0000000475757c23 */ /* 0x100fe20008010884 */
[----:B------:R-:W-:Y:S01]  /*cde0*/  FMNMX.FTZ R15, R129, R14, !PT ;  /* 0x0000000e810f7209 */ /* 0x000fe20007810000 */
[--C-:B------:R-:W-:Y:S01]  /*cdf0*/  FFMA.FTZ R104, R104, UR4, -R132.reuse ;  /* 0x0000000468687c23 */ /* 0x100fe20008010884 */
[--C-:B------:R-:W-:Y:S01]  /*ce00*/  FFMA.FTZ R105, R105, UR4, -R132.reuse ;  /* 0x0000000469697c23 */ /* 0x100fe20008010884 */
[----:B------:R-:W1:Y:S01]  /*ce10*/  MUFU.TANH R114, R114 ;  /* 0x0000007200727308 */ /* 0x000e620000002400 */
        /* <DEDUP_REMOVED lines=8> */
[----:B------:R-:W-:Y:S01]  /*cea0*/  FMNMX.FTZ R15, R123, R14, !PT ;  /* 0x0000000e7b0f7209 */ /* 0x000fe20007810000 */
[--C-:B------:R-:W-:Y:S01]  /*ceb0*/  FFMA.FTZ R101, R101, UR4, -R132.reuse ;  /* 0x0000000465657c23 */ /* 0x100fe20008010884 */
[--C-:B------:R-:W-:Y:S01]  /*cec0*/  FFMA.FTZ R88, R88, UR4, -R132.reuse ;  /* 0x0000000458587c23 */ /* 0x100fe20008010884 */
[--C-:B------:R-:W-:Y:S01]  /*ced0*/  FFMA.FTZ R89, R89, UR4, -R132.reuse ;  /* 0x0000000459597c23 */ /* 0x100fe20008010884 */
[----:B--2---:R-:W-:Y:S01]  /*cee0*/  FMNMX.FTZ R14, R126, R15, !PT ;  /* 0x0000000f7e0e7209 */ /* 0x004fe20007810000 */
[--C-:B------:R-:W-:Y:S01]  /*cef0*/  FFMA.FTZ R92, R92, UR4, -R132.reuse ;  /* 0x000000045c5c7c23 */ /* 0x100fe20008010884 */
[--C-:B------:R-:W-:Y:S01]  /*cf00*/  FFMA.FTZ R93, R93, UR4, -R132.reuse ;  /* 0x000000045d5d7c23 */ /* 0x100fe20008010884 */
[----:B------:R-:W2:Y:S01]  /*cf10*/  MUFU.TANH R118, R118 ;  /* 0x0000007600767308 */ /* 0x000ea20000002400 */
[----:B---3--:R-:W-:Y:S01]  /*cf20*/  FMNMX.FTZ R15, R127, R14, !PT ;  /* 0x0000000e7f0f7209 */ /* 0x008fe20007810000 */
        /* <DEDUP_REMOVED lines=9> */
[----:B------:R-:W-:Y:S01]  /*cfc0*/  FFMA.FTZ R137, R77, UR4, -R132 ;  /* 0x000000044d897c23 */ /* 0x000fe20008010884 */
[----:B------:R-:W-:-:S04]  /*cfd0*/  FMUL.FTZ R4, R4, UR4 ;  /* 0x0000000404047c20 */ /* 0x000fc80008410000 */
[----:B------:R-:W0:Y:S01]  /*cfe0*/  MUFU.TANH R106, R106 ;  /* 0x0000006a006a7308 */ /* 0x000e220000002400 */
[----:B--2---:R-:W-:-:S07]  /*cff0*/  FMNMX.FTZ R14, R118, R15, !PT ;  /* 0x0000000f760e7209 */ /* 0x004fce0007810000 */
[----:B------:R-:W2:Y:S01]  /*d000*/  MUFU.TANH R107, R107 ;  /* 0x0000006b006b7308 */ /* 0x000ea20000002400 */
[----:B-1----:R-:W-:-:S07]  /*d010*/  FMNMX.FTZ R15, R119, R14, !PT ;  /* 0x0000000e770f7209 */ /* 0x002fce0007810000 */
[----:B------:R-:W1:Y:S01]  /*d020*/  MUFU.TANH R110, R110 ;  /* 0x0000006e006e7308 */ /* 0x000e620000002400 */
[----:B0-----:R-:W-:Y:S01]  /*d030*/  FMNMX.FTZ R14, R106, R15, !PT ;  /* 0x0000000f6a0e7209 */ /* 0x001fe20007810000 */
[----:B------:R-:W-:Y:S02]  /*d040*/  WARPGROUP.DEPBAR.LE gsb0, 0x0 ;  /* 0x00008000000079c5 */ /* 0x000fe40000010000 */
[----:B------:R-:W-:-:S04]  /*d050*/  WARPGROUP.ARRIVE ;  /* 0x00000000000079c5 */ /* 0x000fc80000000000 */
[----:B------:R-:W0:Y:S01]  /*d060*/  MUFU.TANH R111, R111 ;  /* 0x0000006f006f7308 */ /* 0x000e220000002400 */
[----:B--2---:R-:W-:Y:S01]  /*d070*/  FMNMX.FTZ R15, R107, R14, !PT ;  /* 0x0000000e6b0f7209 */ /* 0x004fe20007810000 */
[----:B------:R-:W-:Y:S01]  /*d080*/  HGMMA.64x96x16.F32.BF16 R24, gdesc[UR32].tnspB, R24, gsb0 ;  /* 0x41600000201879f0 */ /* 0x000fe20008001818 */
[----:B------:R-:W-:Y:S02]  /*d090*/  UIADD3 UR32, UR10, 0x780, URZ ;  /* 0x000007800a207890 */ /* 0x000fe4000fffe03f */
[----:B------:R-:W-:-:S03]  /*d0a0*/  UIADD3 UR34, UR11, 0x140, URZ ;  /* 0x000001400b227890 */ /* 0x000fc6000fffe03f */
        /* <DEDUP_REMOVED lines=41> */
[----:B------:R-:W1:Y:S01]  /*d340*/  MUFU.EX2 R4, R4 ;  /* 0x0000000400047308 */ /* 0x000e620000000800 */
[----:B0-----:R-:W-:-:S07]  /*d350*/  FMNMX.FTZ R14, R78, R15, !PT ;  /* 0x0000000f4e0e7209 */ /* 0x001fce0007810000 */
[----:B------:R-:W0:Y:S01]  /*d360*/  MUFU.EX2 R6, R6 ;  /* 0x0000000600067308 */ /* 0x000e220000000800 */
[----:B--2---:R-:W-:-:S05]  /*d370*/  FMNMX.FTZ R14, R79, R14, !PT ;  /* 0x0000000e4f0e7209 */ /* 0x004fca0007810000 */
[----:B------:R-:W2:Y:S02]  /*d380*/  SHFL.BFLY PT, R15, R14, 0x2, 0x1f ;  /* 0x0c401f000e0f7f89 */ /* 0x000ea400000e0000 */
[----:B------:R-:W3:Y:S08]  /*d390*/  MUFU.EX2 R134, R134 ;  /* 0x0000008600867308 */ /* 0x000ef00000000800 */
[----:B------:R-:W4:Y:S08]  /*d3a0*/  MUFU.EX2 R133, R133 ;  /* 0x0000008500857308 */ /* 0x000f300000000800 */
[----:B------:R-:W-:Y:S01]  /*d3b0*/  MUFU.EX2 R135, R135 ;  /* 0x0000008700877308 */ /* 0x000fe20000000800 */
[----:B--2---:R-:W-:-:S07]  /*d3c0*/  FMNMX.FTZ R15, R14, R15, !PT ;  /* 0x0000000f0e0f7209 */ /* 0x004fce0007810000 */
[----:B------:R-:W-:Y:S01]  /*d3d0*/  MUFU.EX2 R7, R7 ;  /* 0x0000000700077308 */ /* 0x000fe20000000800 */
[----:B------:R-:W2:Y:S07]  /*d3e0*/  SHFL.BFLY PT, R14, R15, 0x1, 0x1f ;  /* 0x0c201f000f0e7f89 */ /* 0x000eae00000e0000 */
[----:B------:R-:W-:Y:S08]  /*d3f0*/  MUFU.EX2 R10, R10 ;  /* 0x0000000a000a7308 */ /* 0x000ff00000000800 */
[----:B------:R-:W-:Y:S08]  /*d400*/  MUFU.EX2 R11, R11 ;  /* 0x0000000b000b7308 */ /* 0x000ff00000000800 */
[----:B------:R-:W-:Y:S01]  /*d410*/  MUFU.EX2 R21, R21 ;  /* 0x0000001500157308 */ /* 0x000fe20000000800 */
[----:B--2---:R-:W-:-:S05]  /*d420*/  FMNMX.FTZ R72, R15, R14, !PT ;  /* 0x0000000e0f487209 */ /* 0x004fca0007810000 */
[C---:B------:R-:W-:Y:S01]  /*d430*/  FMUL.FTZ R132, R72.reuse, UR4 ;  /* 0x0000000448847c20 */ /* 0x040fe20008410000 */
[----:B------:R-:W-:Y:S01]  /*d440*/  FADD.FTZ R14, -R72, R5 ;  /* 0x00000005480e7221 */ /* 0x000fe20000010100 */
[----:B------:R-:W-:Y:S02]  /*d450*/  MUFU.EX2 R120, R120 ;  /* 0x0000007800787308 */ /* 0x000fe40000000800 */
[--C-:B------:R-:W-:Y:S01]  /*d460*/  FFMA.FTZ R136, R12, UR4, -R132.reuse ;  /* 0x000000040c887c23 */ /* 0x100fe20008010884 */
[----:B------:R-:W-:Y:S02]  /*d470*/  VIADD R12, R140, 0x9 ;  /* 0x000000098c0c7836 */ /* 0x000fe40000000000 */
[--C-:B------:R-:W-:Y:S01]  /*d480*/  FFMA.FTZ R13, R13, UR4, -R132.reuse ;  /* 0x000000040d0d7c23 */ /* 0x100fe20008010884 */
[----:B------:R-:W-:Y:S02]  /*d490*/  WARPGROUP.DEPBAR.LE gsb0, 0x0 ;  /* 0x00008000000079c5 */ /* 0x000fe40000010000 */
[----:B------:R-:W-:Y:S01]  /*d4a0*/  WARPGROUP.ARRIVE ;  /* 0x00000000000079c5 */ /* 0x000fe20000000000 */
[----:B------:R-:W-:Y:S01]  /*d4b0*/  SEL R12, R12, 0x9, !P2 ;  /* 0x000000090c0c7807 */ /* 0x000fe20005000000 */
[----:B------:R-:W-:Y:S01]  /*d4c0*/  MUFU.EX2 R5, R137 ;  /* 0x0000008900057308 */ /* 0x000fe20000000800 */
[--C-:B------:R-:W-:Y:S01]  /*d4d0*/  FFMA.FTZ R8, R8, UR4, -R132.reuse ;  /* 0x0000000408087c23 */ /* 0x100fe20008010884 */
[----:B------:R-:W-:Y:S01]  /*d4e0*/  FMUL.FTZ R14, R14, UR4 ;  /* 0x000000040e0e7c20 */ /* 0x000fe20008410000 */
[--C-:B------:R-:W-:Y:S01]  /*d4f0*/  FFMA.FTZ R15, R9, UR4, -R132.reuse ;  /* 0x00000004090f7c23 */ /* 0x100fe20008010884 */
[----:B------:R-:W-:Y:S01]  /*d500*/  HGMMA.64x96x16.F32.BF16 R24, gdesc[UR32].tnspB, R24, gsb0 ;  /* 0x41600000201879f0 */ /* 0x000fe20008001818 */
[----:B------:R-:W-:Y:S01]  /*d510*/  UIADD3 UR32, UR10, 0xa80, URZ ;  /* 0x00000a800a207890 */ /* 0x000fe2000fffe03f */
[--C-:B------:R-:W-:Y:S01]  /*d520*/  FFMA.FTZ R9, R17, UR4, -R132.reuse ;  /* 0x0000000411097c23 */ /* 0x100fe20008010884 */
[----:B------:R-:W-:Y:S01]  /*d530*/  UIADD3 UR34, UR11, 0x1c0, URZ ;  /* 0x000001c00b227890 */ /* 0x000fe2000fffe03f */
[----:B------:R2:W-:Y:S01]  /*d540*/  MUFU.EX2 R137, R13 ;  /* 0x0000000d00897308 */ /* 0x0005e20000000800 */
[----:B------:R-:W-:Y:S01]  /*d550*/  UMOV UR33, 0xc0000010 ;  /* 0xc000001000217882 */ /* 0x000fe20000000000 */
[----:B------:R-:W-:Y:S01]  /*d560*/  UMOV UR35, 0x80000020 ;  /* 0x8000002000237882 */ /* 0x000fe20000000000 */
[--C-:B------:R-:W-:Y:S01]  /*d570*/  FFMA.FTZ R138, R20, UR4, -R132.reuse ;  /* 0x00000004148a7c23 */ /* 0x100fe20008010884 */
[--C-:B------:R-:W-:Y:S01]  /*d580*/  FFMA.FTZ R129, R129, UR4, -R132.reuse ;  /* 0x0000000481817c23 */ /* 0x100fe20008010884 */
[--C-:B------:R-:W-:Y:S01]  /*d590*/  FFMA.FTZ R130, R130, UR4, -R132.reuse ;  /* 0x0000000482827c23 */ /* 0x100fe20008010884 */
[--C-:B------:R-:W-:Y:S01]  /*d5a0*/  FFMA.FTZ R122, R122, UR4, -R132.reuse ;  /* 0x000000047a7a7c23 */ /* 0x100fe20008010884 */
[----:B------:R-:W-:Y:S01]  /*d5b0*/  FFMA.FTZ R17, R106, UR4, -R132 ;  /* 0x000000046a117c23 */ /* 0x000fe20008010884 */
[----:B------:R3:W-:Y:S01]  /*d5c0*/  MUFU.EX2 R77, R14 ;  /* 0x0000000e004d7308 */ /* 0x0007e20000000800 */
[----:B--2---:R-:W-:-:S02]  /*d5d0*/  IMAD.U32 R13, RZ, RZ, UR36 ;  /* 0x00000024ff0d7e24 */ /* 0x004fc4000f8e00ff */
[--C-:B------:R-:W-:Y:S01]  /*d5e0*/  FFMA.FTZ R20, R114, UR4, -R132.reuse ;  /* 0x0000000472147c23 */ /* 0x100fe20008010884 */
[--C-:B------:R-:W-:Y:S01]  /*d5f0*/  FFMA.FTZ R106, R107, UR4, -R132.reuse ;  /* 0x000000046b6a7c23 */ /* 0x100fe20008010884 */
[--C-:B------:R-:W-:Y:S01]  /*d600*/  FFMA.FTZ R139, R123, UR4, -R132.reuse ;  /* 0x000000047b8b7c23 */ /* 0x100fe20008010884 */
[--C-:B------:R-:W-:Y:S01]  /*d610*/  FFMA.FTZ R114, R115, UR4, -R132.reuse ;  /* 0x0000000473727c23 */ /* 0x100fe20008010884 */
[----:B------:R-:W-:Y:S01]  /*d620*/  @!P1 LEA R13, R13, UR37, 0x3 ;  /* 0x000000250d0d9c11 */ /* 0x000fe2000f8e18ff */
[--C-:B------:R-:W-:Y:S01]  /*d630*/  FFMA.FTZ R107, R110, UR4, -R132.reuse ;  /* 0x000000046e6b7c23 */ /* 0x100fe20008010884 */
[----:B------:R-:W2:Y:S01]  /*d640*/  MUFU.EX2 R8, R8 ;  /* 0x0000000800087308 */ /* 0x000ea20000000800 */
[--C-:B------:R-:W-:Y:S01]  /*d650*/  FFMA.FTZ R115, R118, UR4, -R132.reuse ;  /* 0x0000000476737c23 */ /* 0x100fe20008010884 */
[--C-:B------:R-:W-:Y:S01]  /*d660*/  FFMA.FTZ R110, R111, UR4, -R132.reuse ;  /* 0x000000046f6e7c23 */ /* 0x100fe20008010884 */
[----:B------:R-:W-:Y:S02]  /*d670*/  @!P1 VIADD R13, R13, 0x31c40 ;  /* 0x00031c400d0d9836 */ /* 0x000fe40000000000 */
[--C-:B------:R-:W-:Y:S01]  /*d680*/  FFMA.FTZ R118, R119, UR4, -R132.reuse ;  /* 0x0000000477767c23 */ /* 0x100fe20008010884 */
[--C-:B------:R-:W-:Y:S01]  /*d690*/  FFMA.FTZ R123, R126, UR4, -R132.reuse ;  /* 0x000000047e7b7c23 */ /* 0x100fe20008010884 */
[--C-:B------:R-:W-:Y:S01]  /*d6a0*/  FFMA.FTZ R126, R127, UR4, -R132.reuse ;  /* 0x000000047f7e7c23 */ /* 0x100fe20008010884 */
[--C-:B------:R-:W-:Y:S01]  /*d6b0*/  FFMA.FTZ R103, R103, UR4, -R132.reuse ;  /* 0x0000000467677c23 */ /* 0x100fe20008010884 */
[----:B------:R-:W5:Y:S01]  /*d6c0*/  MUFU.EX2 R15, R15 ;  /* 0x0000000f000f7308 */ /* 0x000f620000000800 */
[----:B------:R-:W-:Y:S01]  /*d6d0*/  @!P1 PRMT R13, RZ, 0x654, R13 ;  /* 0x00000654ff0d9816 */ /* 0x000fe2000000000d */
[--C-:B------:R-:W-:Y:S01]  /*d6e0*/  FFMA.FTZ R98, R98, UR4, -R132.reuse ;  /* 0x0000000462627c23 */ /* 0x100fe20008010884 */
[--C-:B------:R-:W-:Y:S01]  /*d6f0*/  FFMA.FTZ R95, R95, UR4, -R132.reuse ;  /* 0x000000045f5f7c23 */ /* 0x100fe20008010884 */
[--C-:B------:R-:W-:Y:S01]  /*d700*/  FFMA.FTZ R86, R86, UR4, -R132.reuse ;  /* 0x0000000456567c23 */ /* 0x100fe20008010884 */
[--C-:B------:R-:W-:Y:S01]  /*d710*/  FFMA.FTZ R87, R87, UR4, -R132.reuse ;  /* 0x0000000457577c23 */ /* 0x100fe20008010884 */
[--C-:B------:R-:W-:Y:S01]  /*d720*/  FFMA.FTZ R79, R79, UR4, -R132.reuse ;  /* 0x000000044f4f7c23 */ /* 0x100fe20008010884 */
[--C-:B------:R-:W-:Y:S01]  /*d730*/  FFMA.FTZ R131, R131, UR4, -R132.reuse ;  /* 0x0000000483837c23 */ /* 0x100fe20008010884 */
[----:B------:R-:W5:Y:S01]  /*d740*/  MUFU.EX2 R136, R136 ;  /* 0x0000008800887308 */ /* 0x000f620000000800 */
[----:B------:R-:W-:Y:S01]  /*d750*/  FFMA.FTZ R78, R78, UR4, -R132 ;  /* 0x000000044e4e7c23 */ /* 0x000fe20008010884 */
[----:B------:R-:W-:-:S06]  /*d760*/  ISETP.LT.AND P2, PT, RZ, UR38, PT ;  /* 0x00000026ff007c0c */ /* 0x000fcc000bf41270 */
[----:B------:R-:W5:Y:S08]  /*d770*/  MUFU.EX2 R9, R9 ;  /* 0x0000000900097308 */ /* 0x000f700000000800 */
[----:B------:R-:W5:Y:S08]  /*d780*/  MUFU.EX2 R138, R138 ;  /* 0x0000008a008a7308 */ /* 0x000f700000000800 */
[----:B------:R-:W5:Y:S08]  /*d790*/  MUFU.EX2 R129, R129 ;  /* 0x0000008100817308 */ /* 0x000f700000000800 */
        /* <DEDUP_REMOVED lines=24> */
[----:B------:R-:W-:Y:S01]  /*d920*/  MUFU.EX2 R17, R17 ;  /* 0x0000001100117308 */ /* 0x000fe20000000800 */
[----:B------:R-:W-:-:S02]  /*d930*/  WARPGROUP.DEPBAR.LE gsb0, 0x0 ;  /* 0x00008000000079c5 */ /* 0x000fc40000010000 */
[----:B------:R-:W-:-:S05]  /*d940*/  WARPGROUP.ARRIVE ;  /* 0x00000000000079c5 */ /* 0x000fca0000000000 */
[----:B------:R-:W5:Y:S01]  /*d950*/  MUFU.EX2 R105, R105 ;  /* 0x0000006900697308 */ /* 0x000f620000000800 */
[----:B------:R-:W-:Y:S07]  /*d960*/  HGMMA.64x96x16.F32.BF16 R24, gdesc[UR32].tnspB, R24, gsb0 ;  /* 0x41600000201879f0 */ /* 0x000fee0008001818 */
[----:B------:R-:W5:Y:S08]  /*d970*/  MUFU.EX2 R106, R106 ;  /* 0x0000006a006a7308 */ /* 0x000f700000000800 */
[----:B------:R-:W5:Y:S08]  /*d980*/  MUFU.EX2 R108, R108 ;  /* 0x0000006c006c7308 */ /* 0x000f700000000800 */
[----:B------:R-:W-:Y:S08]  /*d990*/  MUFU.EX2 R107, R107 ;  /* 0x0000006b006b7308 */ /* 0x000ff00000000800 */
[----:B------:R-:W-:Y:S08]  /*d9a0*/  MUFU.EX2 R109, R109 ;  /* 0x0000006d006d7308 */ /* 0x000ff00000000800 */
[----:B------:R-:W-:Y:S08]  /*d9b0*/  MUFU.EX2 R110, R110 ;  /* 0x0000006e006e7308 */ /* 0x000ff00000000800 */
[----:B------:R-:W-:Y:S08]  /*d9c0*/  MUFU.EX2 R96, R96 ;  /* 0x0000006000607308 */ /* 0x000ff00000000800 */
[----:B------:R-:W-:Y:S08]  /*d9d0*/  MUFU.EX2 R97, R97 ;  /* 0x0000006100617308 */ /* 0x000ff00000000800 */
[----:B------:R-:W-:Y:S08]  /*d9e0*/  MUFU.EX2 R100, R100 ;  /* 0x0000006400647308 */ /* 0x000ff00000000800 */
        /* <DEDUP_REMOVED lines=10> */
[----:B------:R-:W-:Y:S01]  /*da90*/  UIADD3 UR7, UR38, -0x1, URZ ;  /* 0xffffffff26077890 */ /* 0x000fe2000fffe03f */
[-C--:B------:R-:W-:Y:S01]  /*daa0*/  FMUL.FTZ R24, R24, R4.reuse ;  /* 0x0000000418187220 */ /* 0x080fe20000410000 */
[-C--:B------:R-:W-:Y:S01]  /*dab0*/  FMUL.FTZ R25, R25, R4.reuse ;  /* 0x0000000419197220 */ /* 0x080fe20000410000 */
[----:B------:R-:W-:Y:S01]  /*dac0*/  FMUL.FTZ R28, R28, R4 ;  /* 0x000000041c1c7220 */ /* 0x000fe20000410000 */
[----:B------:R-:W-:Y:S01]  /*dad0*/  @!P1 LEA R12, R12, UR37, 0x3 ;  /* 0x000000250c0c9c11 */ /* 0x000fe2000f8e18ff */
[----:B0-----:R-:W-:Y:S01]  /*dae0*/  FFMA.FTZ R13, R4, R3, R6 ;  /* 0x00000003040d7223 */ /* 0x001fe20000010006 */
[----:B------:R-:W-:Y:S01]  /*daf0*/  MUFU.EX2 R81, R81 ;  /* 0x0000005100517308 */ /* 0x000fe20000000800 */
[----:B------:R-:W-:Y:S01]  /*db00*/  UMOV UR38, UR7 ;  /* 0x0000000700267c82 */ /* 0x000fe20008000000 */
[----:B------:R-:W-:Y:S01]  /*db10*/  UMOV UR7, UR36 ;  /* 0x0000002400077c82 */ /* 0x000fe20008000000 */
[----:B------:R-:W-:-:S02]  /*db20*/  @!P1 VIADD R12, R12, 0x31c60 ;  /* 0x00031c600c0c9836 */ /* 0x000fc40000000000 */
[----:B---3--:R-:W-:Y:S01]  /*db30*/  FADD.FTZ R14, R134, R13 ;  /* 0x0000000d860e7221 */ /* 0x008fe20000010000 */
[-C--:B------:R-:W-:Y:S01]  /*db40*/  FMUL.FTZ R29, R29, R4.reuse ;  /* 0x000000041d1d7220 */ /* 0x080fe20000410000 */
[-C--:B------:R-:W-:Y:S01]  /*db50*/  FMUL.FTZ R32, R32, R4.reuse ;  /* 0x0000000420207220 */ /* 0x080fe20000410000 */
[-C--:B------:R-:W-:Y:S01]  /*db60*/  FMUL.FTZ R33, R33, R4.reuse ;  /* 0x0000000421217220 */ /* 0x080fe20000410000 */
[----:B------:R-:W-:Y:S01]  /*db70*/  @!P1 PRMT R12, RZ, 0x654, R12 ;  /* 0x00000654ff0c9816 */ /* 0x000fe2000000000c */
[----:B----4-:R-:W-:Y:S01]  /*db80*/  FADD.FTZ R14, R133, R14 ;  /* 0x0000000e850e7221 */ /* 0x010fe20000010000 */
[----:B------:R0:W-:Y:S01]  /*db90*/  MUFU.EX2 R3, R98 ;  /* 0x0000006200037308 */ /* 0x0001e20000000800 */
[-C--:B------:R-:W-:Y:S01]  /*dba0*/  FMUL.FTZ R36, R36, R4.reuse ;  /* 0x0000000424247220 */ /* 0x080fe20000410000 */
[----:B------:R2:W-:Y:S01]  /*dbb0*/  @!P1 SYNCS.ARRIVE.TRANS64.RED.A1T0 RZ, [R12+URZ], RZ ;  /* 0x000000ff0cff99a7 */ /* 0x0005e2000810043f */
[-C--:B------:R-:W-:Y:S01]  /*dbc0*/  FMUL.FTZ R37, R37, R4.reuse ;  /* 0x0000000425257220 */ /* 0x080fe20000410000 */
[-C--:B------:R-:W-:Y:S01]  /*dbd0*/  FMUL.FTZ R40, R40, R4.reuse ;  /* 0x0000000428287220 */ /* 0x080fe20000410000 */
[-C--:B------:R-:W-:Y:S01]  /*dbe0*/  FMUL.FTZ R41, R41, R4.reuse ;  /* 0x0000000429297220 */ /* 0x080fe20000410000 */
[-C--:B------:R-:W-:Y:S01]  /*dbf0*/  FMUL.FTZ R44, R44, R4.reuse ;  /* 0x000000042c2c7220 */ /* 0x080fe20000410000 */
[----:B------:R-:W-:Y:S01]  /*dc00*/  FMUL.FTZ R45, R45, R4 ;  /* 0x000000042d2d7220 */ /* 0x000fe20000410000 */
[----:B------:R-:W-:Y:S01]  /*dc10*/  MUFU.EX2 R84, R84 ;  /* 0x0000005400547308 */ /* 0x000fe20000000800 */
[----:B0-----:R-:W-:Y:S01]  /*dc20*/  FFMA.FTZ R98, R91, UR4, -R132 ;  /* 0x000000045b627c23 */ /* 0x001fe20008010884 */
[----:B--2---:R-:W-:Y:S01]  /*dc30*/  FFMA.FTZ R12, R77, R0, R8 ;  /* 0x000000004d0c7223 */ /* 0x004fe20000010008 */
[--C-:B------:R-:W-:Y:S01]  /*dc40*/  FFMA.FTZ R0, R99, UR4, -R132.reuse ;  /* 0x0000000463007c23 */ /* 0x100fe20008010884 */
[--C-:B------:R-:W-:Y:S01]  /*dc50*/  FFMA.FTZ R99, R102, UR4, -R132.reuse ;  /* 0x0000000466637c23 */ /* 0x100fe20008010884 */
[----:B------:R-:W-:Y:S01]  /*dc60*/  FFMA.FTZ R91, R94, UR4, -R132 ;  /* 0x000000045e5b7c23 */ /* 0x000fe20008010884 */
[----:B-----5:R-:W-:Y:S01]  /*dc70*/  FADD.FTZ R13, R15, R12 ;  /* 0x0000000c0f0d7221 */ /* 0x020fe20000010000 */
[----:B------:R-:W-:Y:S01]  /*dc80*/  F2FP.BF16.F32.PACK_AB R12, R134, R6 ;  /* 0x00000006860c723e */ /* 0x000fe200000010ff */
[----:B------:R-:W-:Y:S01]  /*dc90*/  FADD.FTZ R6, R135, R14 ;  /* 0x0000000e87067221 */ /* 0x000fe20000010000 */
[----:B------:R-:W-:Y:S01]  /*dca0*/  FFMA.FTZ R94, R82, UR4, -R132 ;  /* 0x00000004525e7c23 */ /* 0x000fe20008010884 */
[----:B------:R-:W-:Y:S01]  /*dcb0*/  FADD.FTZ R134, R136, R13 ;  /* 0x0000000d88867221 */ /* 0x000fe20000010000 */
[----:B------:R-:W-:Y:S01]  /*dcc0*/  F2FP.BF16.F32.PACK_AB R13, R15, R8 ;  /* 0x000000080f0d723e */ /* 0x000fe200000010ff */
[----:B------:R-:W-:Y:S01]  /*dcd0*/  FADD.FTZ R111, R7, R6 ;  /* 0x00000006076f7221 */ /* 0x000fe20000010000 */
[----:B------:R-:W-:Y:S01]  /*dce0*/  FFMA.FTZ R8, R90, UR4, -R132 ;  /* 0x000000045a087c23 */ /* 0x000fe20008010884 */
[----:B------:R-:W-:Y:S01]  /*dcf0*/  FADD.FTZ R134, R137, R134 ;  /* 0x0000008689867221 */ /* 0x000fe20000010000 */
[----:B------:R0:W-:Y:S01]  /*dd00*/  MUFU.EX2 R6, R103 ;  /* 0x0000006700067308 */ /* 0x0001e20000000800 */
[----:B------:R-:W-:Y:S01]  /*dd10*/  FADD.FTZ R90, R10, R111 ;  /* 0x0000006f0a5a7221 */ /* 0x000fe20000010000 */
[----:B------:R-:W-:Y:S01]  /*dd20*/  F2FP.BF16.F32.PACK_AB R14, R135, R133 ;  /* 0x00000085870e723e */ /* 0x000fe200000010ff */
[----:B------:R-:W-:Y:S01]  /*dd30*/  FADD.FTZ R119, R9, R134 ;  /* 0x0000008609777221 */ /* 0x000fe20000010000 */
[----:B------:R-:W-:Y:S01]  /*dd40*/  F2FP.BF16.F32.PACK_AB R15, R137, R136 ;  /* 0x00000088890f723e */ /* 0x000fe200000010ff */
[----:B------:R-:W-:Y:S01]  /*dd50*/  FADD.FTZ R134, R11, R90 ;  /* 0x0000005a0b867221 */ /* 0x000fe20000010000 */
[----:B------:R-:W-:Y:S01]  /*dd60*/  FFMA.FTZ R90, R83, UR4, -R132 ;  /* 0x00000004535a7c23 */ /* 0x000fe20008010884 */
[C---:B------:R-:W-:Y:S01]  /*dd70*/  FADD.FTZ R102, R138.reuse, R119 ;  /* 0x000000778a667221 */ /* 0x040fe20000010000 */
[----:B------:R1:W-:Y:S01]  /*dd80*/  MUFU.EX2 R82, R8 ;  /* 0x0000000800527308 */ /* 0x0003e20000000800 */
[----:B------:R-:W-:Y:S01]  /*dd90*/  FADD.FTZ R83, R21, R134 ;  /* 0x0000008615537221 */ /* 0x000fe20000010000 */
[----:B------:R2:W-:Y:S01]  /*dda0*/  STSM.16.M88.4 [R2+0x24300], R12 ;  /* 0x0243000c02007844 */ /* 0x0005e20000000200 */
[----:B------:R-:W-:Y:S01]  /*ddb0*/  FADD.FTZ R111, R129, R102 ;  /* 0x00000066816f7221 */ /* 0x000fe20000010000 */
[----:B------:R-:W-:Y:S01]  /*ddc0*/  F2FP.BF16.F32.PACK_AB R9, R138, R9 ;  /* 0x000000098a09723e */ /* 0x000fe200000010ff */
[----:B------:R-:W-:Y:S01]  /*ddd0*/  FADD.FTZ R102, R120, R83 ;  /* 0x0000005378667221 */ /* 0x000fe20000010000 */
[----:B------:R-:W-:Y:S01]  /*dde0*/  FFMA.FTZ R83, R75, UR4, -R132 ;  /* 0x000000044b537c23 */ /* 0x000fe20008010884 */
[----:B------:R-:W-:Y:S01]  /*ddf0*/  FADD.FTZ R111, R130, R111 ;  /* 0x0000006f826f7221 */ /* 0x000fe20000010000 */
[----:B------:R3:W-:Y:S01]  /*de00*/  MUFU.EX2 R75, R98 ;  /* 0x00000062004b7308 */ /* 0x0007e20000000800 */
[----:B0-----:R-:W-:Y:S01]  /*de10*/  FADD.FTZ R103, R121, R102 ;  /* 0x0000006679677221 */ /* 0x001fe20000010000 */
[----:B-1----:R-:W-:Y:S01]  /*de20*/  F2FP.BF16.F32.PACK_AB R8, R10, R7 ;  /* 0x000000070a08723e */ /* 0x002fe200000010ff */
[----:B------:R-:W-:Y:S01]  /*de30*/  FADD.FTZ R134, R122, R111 ;  /* 0x0000006f7a867221 */ /* 0x000fe20000010000 */
[----:B------:R-:W-:Y:S01]  /*de40*/  F2FP.BF16.F32.PACK_AB R10, R21, R11 ;  /* 0x0000000b150a723e */ /* 0x000fe200000010ff */
[----:B------:R-:W-:Y:S01]  /*de50*/  FADD.FTZ R102, R124, R103 ;  /* 0x000000677c667221 */ /* 0x000fe20000010000 */
[----:B------:R-:W-:Y:S01]  /*de60*/  F2FP.BF16.F32.PACK_AB R11, R130, R129 ;  /* 0x00000081820b723e */ /* 0x000fe200000010ff */
[----:B------:R-:W-:Y:S01]  /*de70*/  FADD.FTZ R134, R139, R134 ;  /* 0x000000868b867221 */ /* 0x000fe20000010000 */
[----:B------:R-:W0:Y:S01]  /*de80*/  MUFU.EX2 R0, R0 ;  /* 0x0000000000007308 */ /* 0x000e220000000800 */
[----:B------:R-:W-:Y:S01]  /*de90*/  FADD.FTZ R111, R125, R102 ;  /* 0x000000667d6f7221 */ /* 0x000fe20000010000 */
[----:B------:R-:W-:Y:S01]  /*dea0*/  F2FP.BF16.F32.PACK_AB R120, R121, R120 ;  /* 0x000000787978723e */ /* 0x000fe200000010ff */
[----:B------:R-:W-:Y:S01]  /*deb0*/  FADD.FTZ R103, R123, R134 ;  /* 0x000000867b677221 */ /* 0x000fe20000010000 */
[----:B------:R1:W-:Y:S01]  /*dec0*/  STSM.16.M88.4 [R2+0x25b00], R8 ;  /* 0x025b000802007844 */ /* 0x0003e20000000200 */
[----:B------:R-:W-:Y:S01]  /*ded0*/  FADD.FTZ R102, R112, R111 ;  /* 0x0000006f70667221 */ /* 0x000fe20000010000 */
[----:B------:R-:W-:Y:S01]  /*dee0*/  F2FP.BF16.F32.PACK_AB R121, R139, R122 ;  /* 0x0000007a8b79723e */ /* 0x000fe200000010ff */
[----:B------:R-:W-:Y:S01]  /*def0*/  FADD.FTZ R103, R126, R103 ;  /* 0x000000677e677221 */ /* 0x000fe20000010000 */
[----:B------:R-:W4:Y:S01]  /*df00*/  MUFU.EX2 R99, R99 ;  /* 0x0000006300637308 */ /* 0x000f220000000800 */
[C---:B------:R-:W-:Y:S01]  /*df10*/  FADD.FTZ R7, R113.reuse, R102 ;  /* 0x0000006671077221 */ /* 0x040fe20000010000 */
[----:B------:R-:W-:Y:S01]  /*df20*/  F2FP.BF16.F32.PACK_AB R112, R113, R112 ;  /* 0x000000707170723e */ /* 0x000fe200000010ff */
[----:B------:R-:W-:Y:S01]  /*df30*/  FADD.FTZ R103, R20, R103 ;  /* 0x0000006714677221 */ /* 0x000fe20000010000 */
[----:B------:R-:W-:Y:S01]  /*df40*/  F2FP.BF16.F32.PACK_AB R122, R125, R124 ;  /* 0x0000007c7d7a723e */ /* 0x000fe200000010ff */
[----:B--2---:R-:W-:Y:S01]  /*df50*/  FADD.FTZ R12, R116, R7 ;  /* 0x00000007740c7221 */ /* 0x004fe20000010000 */
[----:B------:R-:W-:Y:S01]  /*df60*/  F2FP.BF16.F32.PACK_AB R123, R126, R123 ;  /* 0x0000007b7e7b723e */ /* 0x000fe200000010ff */
[C---:B---3--:R-:W-:Y:S01]  /*df70*/  FADD.FTZ R98, R114.reuse, R103 ;  /* 0x0000006772627221 */ /* 0x048fe20000010000 */
[----:B------:R-:W2:Y:S01]  /*df80*/  MUFU.EX2 R91, R91 ;  /* 0x0000005b005b7308 */ /* 0x000ea20000000800 */
[----:B------:R-:W-:Y:S01]  /*df90*/  FADD.FTZ R13, R117, R12 ;  /* 0x0000000c750d7221 */ /* 0x000fe20000010000 */
[----:B------:R-:W-:Y:S01]  /*dfa0*/  F2FP.BF16.F32.PACK_AB R113, R114, R20 ;  /* 0x000000147271723e */ /* 0x000fe200000010ff */
[----:B------:R-:W-:Y:S01]  /*dfb0*/  FADD.FTZ R7, R115, R98 ;  /* 0x0000006273077221 */ /* 0x000fe20000010000 */
[----:B------:R-:W-:Y:S01]  /*dfc0*/  F2FP.BF16.F32.PACK_AB R114, R117, R116 ;  /* 0x000000747572723e */ /* 0x000fe200000010ff */
[----:B------:R-:W-:Y:S01]  /*dfd0*/  FADD.FTZ R14, R104, R13 ;  /* 0x0000000d680e7221 */ /* 0x000fe20000010000 */
[C---:B------:R-:W-:Y:S01]  /*dfe0*/  F2FP.BF16.F32.PACK_AB R104, R105.reuse, R104 ;  /* 0x000000686968723e */ /* 0x040fe200000010ff */
[C---:B------:R-:W-:Y:S01]  /*dff0*/  FADD.FTZ R12, R118.reuse, R7 ;  /* 0x00000007760c7221 */ /* 0x040fe20000010000 */
[----:B------:R-:W3:Y:S01]  /*e000*/  MUFU.EX2 R102, R95 ;  /* 0x0000005f00667308 */ /* 0x000ee20000000800 */
[----:B------:R-:W-:Y:S01]  /*e010*/  FADD.FTZ R13, R105, R14 ;  /* 0x0000000e690d7221 */ /* 0x000fe20000010000 */
[----:B------:R-:W-:Y:S01]  /*e020*/  F2FP.BF16.F32.PACK_AB R115, R118, R115 ;  /* 0x000000737673723e */ /* 0x000fe200000010ff */
[----:B------:R-:W-:Y:S01]  /*e030*/  FADD.FTZ R7, R17, R12 ;  /* 0x0000000c11077221 */ /* 0x000fe20000010000 */
[----:B------:R-:W-:Y:S01]  /*e040*/  F2FP.BF16.F32.PACK_AB R105, R106, R17 ;  /* 0x000000116a69723e */ /* 0x000fe200000010ff */
[----:B------:R-:W-:Y:S01]  /*e050*/  FADD.FTZ R14, R108, R13 ;  /* 0x0000000d6c0e7221 */ /* 0x000fe20000010000 */
[----:B------:R-:W-:Y:S01]  /*e060*/  F2FP.BF16.F32.PACK_AB R98, R101, R100 ;  /* 0x000000646562723e */ /* 0x000fe200000010ff */
[----:B------:R-:W-:Y:S01]  /*e070*/  FADD.FTZ R12, R106, R7 ;  /* 0x000000076a0c7221 */ /* 0x000fe20000010000 */
[----:B------:R-:W-:Y:S01]  /*e080*/  MUFU.EX2 R94, R94 ;  /* 0x0000005e005e7308 */ /* 0x000fe20000000800 */
[C---:B------:R-:W-:Y:S01]  /*e090*/  FADD.FTZ R15, R109.reuse, R14 ;  /* 0x0000000e6d0f7221 */ /* 0x040fe20000010000 */
[----:B------:R-:W-:Y:S01]  /*e0a0*/  F2FP.BF16.F32.PACK_AB R106, R109, R108 ;  /* 0x0000006c6d6a723e */ /* 0x000fe200000010ff */
[----:B------:R-:W-:Y:S01]  /*e0b0*/  FADD.FTZ R13, R107, R12 ;  /* 0x0000000c6b0d7221 */ /* 0x000fe20000010000 */
[----:B------:R-:W-:Y:S01]  /*e0c0*/  F2FP.BF16.F32.PACK_AB R107, R110, R107 ;  /* 0x0000006b6e6b723e */ /* 0x000fe200000010ff */
[----:B------:R-:W-:Y:S01]  /*e0d0*/  FADD.FTZ R14, R96, R15 ;  /* 0x0000000f600e7221 */ /* 0x000fe20000010000 */
[C---:B------:R-:W-:Y:S01]  /*e0e0*/  F2FP.BF16.F32.PACK_AB R96, R97.reuse, R96 ;  /* 0x000000606160723e */ /* 0x040fe200000010ff */
[----:B------:R-:W-:Y:S01]  /*e0f0*/  FADD.FTZ R12, R110, R13 ;  /* 0x0000000d6e0c7221 */ /* 0x000fe20000010000 */
[----:B------:R5:W-:Y:S01]  /*e100*/  MUFU.EX2 R7, R90 ;  /* 0x0000005a00077308 */ /* 0x000be20000000800 */
[----:B------:R-:W-:Y:S01]  /*e110*/  FADD.FTZ R15, R97, R14 ;  /* 0x0000000e610f7221 */ /* 0x000fe20000010000 */
[----:B0-----:R-:W-:Y:S01]  /*e120*/  F2FP.BF16.F32.PACK_AB R97, R0, R3 ;  /* 0x000000030061723e */ /* 0x001fe200000010ff */
[----:B------:R-:W-:Y:S01]  /*e130*/  FADD.FTZ R13, R3, R12 ;  /* 0x0000000c030d7221 */ /* 0x000fe20000010000 */
[----:B------:R0:W-:Y:S01]  /*e140*/  STSM.16.M88.4 [R2+0x27300], R120 ;  /* 0x0273007802007844 */ /* 0x0001e20000000200 */
[----:B------:R-:W-:Y:S01]  /*e150*/  FADD.FTZ R14, R100, R15 ;  /* 0x0000000f640e7221 */ /* 0x000fe20000010000 */
[----:B------:R-:W-:Y:S01]  /*e160*/  FMUL.FTZ R48, R48, R4 ;  /* 0x0000000430307220 */ /* 0x000fe20000410000 */
[----:B------:R-:W-:Y:S01]  /*e170*/  FADD.FTZ R12, R0, R13 ;  /* 0x0000000d000c7221 */ /* 0x000fe20000010000 */
[----:B------:R-:W-:Y:S01]  /*e180*/  MUFU.EX2 R86, R86 ;  /* 0x0000005600567308 */ /* 0x000fe20000000800 */
[----:B-1----:R-:W-:Y:S01]  /*e190*/  FADD.FTZ R9, R101, R14 ;  /* 0x0000000e65097221 */ /* 0x002fe20000010000 */
[----:B-----5:R-:W-:Y:S01]  /*e1a0*/  F2FP.BF16.F32.PACK_AB R90, R93, R92 ;  /* 0x0000005c5d5a723e */ /* 0x020fe200000010ff */
[----:B----4-:R-:W-:Y:S01]  /*e1b0*/  FADD.FTZ R13, R99, R12 ;  /* 0x0000000c630d7221 */ /* 0x010fe20000010000 */
[----:B------:R-:W-:Y:S01]  /*e1c0*/  F2FP.BF16.F32.PACK_AB R99, R6, R99 ;  /* 0x000000630663723e */ /* 0x000fe200000010ff */
[----:B------:R-:W-:Y:S01]  /*e1d0*/  FADD.FTZ R8, R88, R9 ;  /* 0x0000000958087221 */ /* 0x000fe20000010000 */
[C---:B------:R-:W-:Y:S01]  /*e1e0*/  F2FP.BF16.F32.PACK_AB R88, R89.reuse, R88 ;  /* 0x000000585958723e */ /* 0x040fe200000010ff */
[----:B------:R-:W-:Y:S01]  /*e1f0*/  FADD.FTZ R13, R6, R13 ;  /* 0x0000000d060d7221 */ /* 0x000fe20000010000 */
[----:B------:R-:W1:Y:S01]  /*e200*/  MUFU.EX2 R85, R85 ;  /* 0x0000005500557308 */ /* 0x000e620000000800 */
[----:B------:R-:W-:Y:S01]  /*e210*/  FADD.FTZ R9, R89, R8 ;  /* 0x0000000859097221 */ /* 0x000fe20000010000 */
[----:B------:R-:W-:Y:S01]  /*e220*/  F2FP.BF16.F32.PACK_AB R89, R75, R82 ;  /* 0x000000524b59723e */ /* 0x000fe200000010ff */
[----:B------:R-:W-:Y:S01]  /*e230*/  FADD.FTZ R10, R82, R13 ;  /* 0x0000000d520a7221 */ /* 0x000fe20000010000 */
[----:B------:R0:W-:Y:S01]  /*e240*/  STSM.16.M88.4 [R2+0x28b00], R112 ;  /* 0x028b007002007844 */ /* 0x0001e20000000200 */
[----:B------:R-:W-:Y:S01]  /*e250*/  FADD.FTZ R0, R92, R9 ;  /* 0x000000095c007221 */ /* 0x000fe20000010000 */
[----:B------:R-:W-:Y:S01]  /*e260*/  FMUL.FTZ R49, R49, R4 ;  /* 0x0000000431317220 */ /* 0x000fe20000410000 */
[----:B------:R-:W-:Y:S01]  /*e270*/  FADD.FTZ R10, R75, R10 ;  /* 0x0000000a4b0a7221 */ /* 0x000fe20000010000 */
[----:B------:R-:W4:Y:S01]  /*e280*/  MUFU.EX2 R87, R87 ;  /* 0x0000005700577308 */ /* 0x000f220000000800 */
[----:B------:R-:W-:Y:S01]  /*e290*/  FADD.FTZ R9, R93, R0 ;  /* 0x000000005d097221 */ /* 0x000fe20000010000 */
[----:B------:R0:W-:Y:S01]  /*e2a0*/  STSM.16.M88.4 [R2+0x2a300], R104 ;  /* 0x02a3006802007844 */ /* 0x0001e20000000200 */
[----:B--2---:R-:W-:Y:S01]  /*e2b0*/  FADD.FTZ R3, R91, R10 ;  /* 0x0000000a5b037221 */ /* 0x004fe20000010000 */
[----:B---3--:R-:W-:Y:S01]  /*e2c0*/  F2FP.BF16.F32.PACK_AB R91, R102, R91 ;  /* 0x0000005b665b723e */ /* 0x008fe200000010ff */
[----:B------:R-:W-:Y:S01]  /*e2d0*/  FADD.FTZ R0, R80, R9 ;  /* 0x0000000950007221 */ /* 0x000fe20000010000 */
[----:B------:R-:W-:Y:S01]  /*e2e0*/  F2FP.BF16.F32.PACK_AB R80, R81, R80 ;  /* 0x000000505150723e */ /* 0x000fe200000010ff */
[----:B------:R-:W-:Y:S01]  /*e2f0*/  FADD.FTZ R3, R102, R3 ;  /* 0x0000000366037221 */ /* 0x000fe20000010000 */
[----:B------:R-:W2:Y:S01]  /*e300*/  MUFU.EX2 R128, R128 ;  /* 0x0000008000807308 */ /* 0x000ea20000000800 */
[----:B-1----:R-:W-:Y:S01]  /*e310*/  F2FP.BF16.F32.PACK_AB R82, R85, R84 ;  /* 0x000000545552723e */ /* 0x002fe200000010ff */
[----:B------:R0:W-:Y:S01]  /*e320*/  STSM.16.M88.4 [R2+0x2bb00], R96 ;  /* 0x02bb006002007844 */ /* 0x0001e20000000200 */
[----:B------:R-:W-:Y:S01]  /*e330*/  FADD.FTZ R6, R94, R3 ;  /* 0x000000035e067221 */ /* 0x000fe20000010000 */
[----:B------:R-:W-:Y:S01]  /*e340*/  FADD.FTZ R3, R81, R0 ;  /* 0x0000000051037221 */ /* 0x000fe20000010000 */
[C---:B------:R-:W-:Y:S01]  /*e350*/  F2FP.BF16.F32.PACK_AB R81, R7.reuse, R94 ;  /* 0x0000005e0751723e */ /* 0x040fe200000010ff */
[----:B------:R0:W-:Y:S01]  /*e360*/  STSM.16.M88.4 [R2+0x2d300], R88 ;  /* 0x02d3005802007844 */ /* 0x0001e20000000200 */
[----:B------:R-:W-:Y:S01]  /*e370*/  FADD.FTZ R9, R7, R6 ;  /* 0x0000000607097221 */ /* 0x000fe20000010000 */
[----:B------:R-:W1:Y:S01]  /*e380*/  MUFU.EX2 R129, R131 ;  /* 0x0000008300817308 */ /* 0x000e620000000800 */
[----:B------:R-:W-:Y:S01]  /*e390*/  FADD.FTZ R0, R84, R3 ;  /* 0x0000000354007221 */ /* 0x000fe20000010000 */
[-C--:B------:R-:W-:Y:S01]  /*e3a0*/  FMUL.FTZ R52, R52, R4.reuse ;  /* 0x0000000434347220 */ /* 0x080fe20000410000 */
[----:B------:R-:W-:Y:S01]  /*e3b0*/  FADD.FTZ R6, R86, R9 ;  /* 0x0000000956067221 */ /* 0x000fe20000010000 */
[-C--:B------:R-:W-:Y:S01]  /*e3c0*/  FMUL.FTZ R53, R53, R4.reuse ;  /* 0x0000000435357220 */ /* 0x080fe20000410000 */
[----:B------:R-:W-:Y:S01]  /*e3d0*/  FADD.FTZ R3, R85, R0 ;  /* 0x0000000055037221 */ /* 0x000fe20000010000 */
[-C--:B------:R-:W-:Y:S01]  /*e3e0*/  FMUL.FTZ R56, R56, R4.reuse ;  /* 0x0000000438387220 */ /* 0x080fe20000410000 */
[----:B----4-:R-:W-:Y:S01]  /*e3f0*/  FADD.FTZ R6, R87, R6 ;  /* 0x0000000657067221 */ /* 0x010fe20000010000 */
        /* <DEDUP_REMOVED lines=10> */
[----:B------:R-:W-:Y:S01]  /*e4a0*/  FMUL.FTZ R69, R69, R4 ;  /* 0x0000000445457220 */ /* 0x000fe20000410000 */
[-C--:B------:R-:W-:Y:S01]  /*e4b0*/  FMUL.FTZ R26, R26, R77.reuse ;  /* 0x0000004d1a1a7220 */ /* 0x080fe20000410000 */
[-C--:B------:R-:W-:Y:S01]  /*e4c0*/  FMUL.FTZ R27, R27, R77.reuse ;  /* 0x0000004d1b1b7220 */ /* 0x080fe20000410000 */
[-C--:B------:R-:W-:Y:S01]  /*e4d0*/  FMUL.FTZ R30, R30, R77.reuse ;  /* 0x0000004d1e1e7220 */ /* 0x080fe20000410000 */
[-C--:B------:R-:W-:Y:S01]  /*e4e0*/  FMUL.FTZ R31, R31, R77.reuse ;  /* 0x0000004d1f1f7220 */ /* 0x080fe20000410000 */
[-C--:B------:R-:W-:Y:S01]  /*e4f0*/  FMUL.FTZ R34, R34, R77.reuse ;  /* 0x0000004d22227220 */ /* 0x080fe20000410000 */
[----:B------:R1:W4:Y:S01]  /*e500*/  MUFU.EX2 R8, R83 ;  /* 0x0000005300087308 */ /* 0x0003220000000800 */
[C---:B---3--:R-:W-:Y:S01]  /*e510*/  F2FP.BF16.F32.PACK_AB R128, R73.reuse, R128 ;  /* 0x000000804980723e */ /* 0x048fe200000010ff */
[----:B------:R-:W-:Y:S01]  /*e520*/  FADD.FTZ R3, R73, R0 ;  /* 0x0000000049037221 */ /* 0x000fe20000010000 */
[-C--:B------:R-:W-:Y:S01]  /*e530*/  FMUL.FTZ R35, R35, R77.reuse ;  /* 0x0000004d23237220 */ /* 0x080fe20000410000 */
[-C--:B------:R-:W-:Y:S01]  /*e540*/  FMUL.FTZ R38, R38, R77.reuse ;  /* 0x0000004d26267220 */ /* 0x080fe20000410000 */
[-C--:B------:R-:W-:Y:S01]  /*e550*/  FMUL.FTZ R39, R39, R77.reuse ;  /* 0x0000004d27277220 */ /* 0x080fe20000410000 */
[-C--:B------:R-:W-:Y:S01]  /*e560*/  FMUL.FTZ R42, R42, R77.reuse ;  /* 0x0000004d2a2a7220 */ /* 0x080fe20000410000 */
[-C--:B------:R-:W-:Y:S01]  /*e570*/  FMUL.FTZ R43, R43, R77.reuse ;  /* 0x0000004d2b2b7220 */ /* 0x080fe20000410000 */
[----:B------:R-:W3:Y:S01]  /*e580*/  MUFU.EX2 R11, R78 ;  /* 0x0000004e000b7308 */ /* 0x000ee20000000800 */
[----:B-1----:R-:W-:Y:S01]  /*e590*/  F2FP.BF16.F32.PACK_AB R83, R87, R86 ;  /* 0x000000565753723e */ /* 0x002fe200000010ff */
[-C--:B------:R-:W-:Y:S01]  /*e5a0*/  FMUL.FTZ R46, R46, R77.reuse ;  /* 0x0000004d2e2e7220 */ /* 0x080fe20000410000 */
[----:B--2---:R-:W-:Y:S01]  /*e5b0*/  F2FP.BF16.F32.PACK_AB R130, R5, R76 ;  /* 0x0000004c0582723e */ /* 0x004fe200000010ff */
[----:B------:R-:W-:Y:S01]  /*e5c0*/  FADD.FTZ R76, R76, R3 ;  /* 0x000000034c4c7221 */ /* 0x000fe20000010000 */
[-C--:B------:R-:W-:Y:S01]  /*e5d0*/  FMUL.FTZ R47, R47, R77.reuse ;  /* 0x0000004d2f2f7220 */ /* 0x080fe20000410000 */
[----:B------:R0:W-:Y:S01]  /*e5e0*/  STSM.16.M88.4 [R2+0x2eb00], R80 ;  /* 0x02eb005002007844 */ /* 0x0001e20000000200 */
[----:B------:R-:W-:Y:S01]  /*e5f0*/  FMUL.FTZ R50, R50, R77 ;  /* 0x0000004d32327220 */ /* 0x000fe20000410000 */
[----:B------:R-:W1:Y:S01]  /*e600*/  MUFU.EX2 R79, R79 ;  /* 0x0000004f004f7308 */ /* 0x000e620000000800 */
[C---:B----4-:R-:W-:Y:S01]  /*e610*/  F2FP.BF16.F32.PACK_AB R129, R8.reuse, R129 ;  /* 0x000000810881723e */ /* 0x050fe200000010ff */
[----:B------:R-:W-:Y:S01]  /*e620*/  FADD.FTZ R6, R8, R6 ;  /* 0x0000000608067221 */ /* 0x000fe20000010000 */
[----:B------:R-:W-:Y:S01]  /*e630*/  FADD.FTZ R3, R5, R76 ;  /* 0x0000004c05037221 */ /* 0x000fe20000010000 */
[-C--:B------:R-:W-:Y:S01]  /*e640*/  FMUL.FTZ R51, R51, R77.reuse ;  /* 0x0000004d33337220 */ /* 0x080fe20000410000 */
[-C--:B------:R-:W-:Y:S01]  /*e650*/  FMUL.FTZ R54, R54, R77.reuse ;  /* 0x0000004d36367220 */ /* 0x080fe20000410000 */
[-C--:B------:R-:W-:Y:S01]  /*e660*/  FMUL.FTZ R55, R55, R77.reuse ;  /* 0x0000004d37377220 */ /* 0x080fe20000410000 */
[-C--:B------:R-:W-:Y:S01]  /*e670*/  FMUL.FTZ R58, R58, R77.reuse ;  /* 0x0000004d3a3a7220 */ /* 0x080fe20000410000 */
[-C--:B------:R-:W-:Y:S01]  /*e680*/  FMUL.FTZ R59, R59, R77.reuse ;  /* 0x0000004d3b3b7220 */ /* 0x080fe20000410000 */
[----:B---3--:R-:W-:Y:S01]  /*e690*/  FADD.FTZ R6, R11, R6 ;  /* 0x000000060b067221 */ /* 0x008fe20000010000 */
[-C--:B------:R-:W-:Y:S01]  /*e6a0*/  FMUL.FTZ R62, R62, R77.reuse ;  /* 0x0000004d3e3e7220 */ /* 0x080fe20000410000 */
[-C--:B------:R-:W-:Y:S01]  /*e6b0*/  FMUL.FTZ R63, R63, R77.reuse ;  /* 0x0000004d3f3f7220 */ /* 0x080fe20000410000 */
[-C--:B------:R-:W-:Y:S01]  /*e6c0*/  FMUL.FTZ R66, R66, R77.reuse ;  /* 0x0000004d42427220 */ /* 0x080fe20000410000 */
[-C--:B------:R-:W-:Y:S01]  /*e6d0*/  FMUL.FTZ R67, R67, R77.reuse ;  /* 0x0000004d43437220 */ /* 0x080fe20000410000 */
[-C--:B------:R-:W-:Y:S01]  /*e6e0*/  FMUL.FTZ R70, R70, R77.reuse ;  /* 0x0000004d46467220 */ /* 0x080fe20000410000 */
[----:B------:R-:W-:Y:S01]  /*e6f0*/  FMUL.FTZ R71, R71, R77 ;  /* 0x0000004d47477220 */ /* 0x000fe20000410000 */
[----:B------:R-:W-:Y:S01]  /*e700*/  IMAD.MOV.U32 R5, RZ, RZ, R72 ;  /* 0x000000ffff057224 */ /* 0x000fe200078e0048 */
[C---:B-1----:R-:W-:Y:S01]  /*e710*/  F2FP.BF16.F32.PACK_AB R131, R79.reuse, R11 ;  /* 0x0000000b4f83723e */ /* 0x042fe200000010ff */
[----:B------:R-:W-:Y:S01]  /*e720*/  FADD.FTZ R0, R79, R6 ;  /* 0x000000064f007221 */ /* 0x000fe20000010000 */
[----:B------:R-:W-:-:S03]  /*e730*/  IMAD.MOV.U32 R4, RZ, RZ, R74 ;  /* 0x000000ffff047224 */ /* 0x000fc600078e004a */
        /* <DEDUP_REMOVED lines=9> */
.L_x_11804:
[----:B------:R-:W-:Y:S06]  /*e7d0*/  BAR.ARV 0x8, 0x200 ;  /* 0x0208000000007b1d */ /* 0x000fec0000002000 */
[----:B------:R-:W-:Y:S05]  /*e7e0*/  @!P0 BRA `(.L_x_11814) ;  /* 0x0000000000048947 */ /* 0x000fea0003800000 */
[----:B------:R-:W-:Y:S01]  /*e7f0*/  BPT.TRAP 0x1 ;  /* 0x000000040000795c */ /* 0x000fe20000300000 */
.L_x_11814:
[----:B------:R-:W-:Y:S01]  /*e800*/  ULEA UR5, UR36, UR37, 0x3 ;  /* 0x0000002524057291 */ /* 0x000fe2000f8e183f */
[----:B------:R-:W-:-:S05]  /*e810*/  IMAD.U32 R4, RZ, RZ, UR60 ;  /* 0x0000003cff047e24 */ /* 0x000fca000f8e00ff */
[----:B------:R-:W-:-:S04]  /*e820*/  SHF.L.U32 R4, R4, 0x1f, RZ ;  /* 0x0000001f04047819 */ /* 0x000fc800000006ff */
[----:B------:R2:W3:Y:S01]  /*e830*/  SYNCS.PHASECHK.TRANS64.TRYWAIT P2, [UR5+0x31c50], R4 ;  /* 0x031c5004ff0075a7 */ /* 0x0004e20008040145 */
[----:B------:R-:W-:Y:S05]  /*e840*/  @!P0 BRA `(.L_x_11815) ;  /* 0x0000000000048947 */ /* 0x000fea0003800000 */
[----:B------:R-:W-:Y:S01]  /*e850*/  BPT.TRAP 0x1 ;  /* 0x000000040000795c */ /* 0x000fe20000300000 */
.L_x_11815:
[----:B---3--:R-:W-:Y:S05]  /*e860*/  @P2 BRA `(.L_x_11816) ;  /* 0x0000000000082947 */ /* 0x008fea0003800000 */
[----:B------:R-:W3:Y:S02]  /*e870*/  SYNCS.PHASECHK.TRANS64.TRYWAIT P0, [UR5+0x31c50], R4 ;  /* 0x031c5004ff0075a7 */ /* 0x000ee40008000145 */
[----:B---3--:R-:W-:Y:S05]  /*e880*/  @!P0 BRA `(.L_x_11817) ;  /* 0x0000007000088947 */ /* 0x008fea0003800000 */
.L_x_11816:
[----:B------:R-:W-:Y:S01]  /*e890*/  UIADD3 UR37, UR37, 0x200, URZ ;  /* 0x0000020025257890 */ /* 0x000fe2000fffe03f */
[----:B------:R-:W-:Y:S01]  /*e8a0*/  WARPGROUP.ARRIVE ;  /* 0x00000000000079c5 */ /* 0x000fe20000000000 */
[----:B------:R-:W-:Y:S01]  /*e8b0*/  ULOP3.LUT UR6, UR61, 0x10000, URZ, 0xfc, !UPT ;  /* 0x000100003d067892 */ /* 0x000fe2000f8efc3f */
[----:B---3--:R-:W3:Y:S01]  /*e8c0*/  SHFL.BFLY PT, R5, R0, 0x2, 0x1f ;  /* 0x0c401f0000057f89 */ /* 0x008ee200000e0000 */
[----:B------:R-:W-:Y:S01]  /*e8d0*/  USHF.R.U32.HI UR37, URZ, 0x4, UR37 ;  /* 0x000000043f257899 */ /* 0x000fe20008011625 */
[----:B-1----:R-:W-:Y:S01]  /*e8e0*/  IMAD.MOV.U32 R9, RZ, RZ, RZ ;  /* 0x000000ffff097224 */ /* 0x002fe200078e00ff */
[----:B------:R-:W-:Y:S01]  /*e8f0*/  UMOV UR9, 0xc0000010 ;  /* 0xc000001000097882 */ /* 0x000fe20000000000 */
[----:B------:R-:W-:Y:S01]  /*e900*/  UMOV UR11, 0x80000020 ;  /* 0x80000020000b7882 */ /* 0x000fe20000000000 */
[----:B------:R-:W-:Y:S01]  /*e910*/  ULOP3.LUT UR37, UR37, 0x3fff, URZ, 0xc0, !UPT ;  /* 0x00003fff25257892 */ /* 0x000fe2000f8ec03f */
[----:B--2---:R-:W1:Y:S01]  /*e920*/  SHFL.BFLY PT, R4, R3, 0x2, 0x1f ;  /* 0x0c401f0003047f89 */ /* 0x004e6200000e0000 */
[----:B------:R-:W-:Y:S01]  /*e930*/  UMOV UR8, UR6 ;  /* 0x0000000600087c82 */ /* 0x000fe20008000000 */
[----:B------:R-:W-:Y:S01]  /*e940*/  R2UR UR7, R150 ;  /* 0x00000000960772ca */ /* 0x000fe200000e0000 */
[----:B------:R-:W-:-:S04]  /*e950*/  ULOP3.LUT UR12, UR37, 0x2400000, URZ, 0xfc, !UPT ;  /* 0x02400000250c7892 */ /* 0x000fc8000f8efc3f */
[----:B------:R-:W-:Y:S02]  /*e960*/  UIMAD UR12, UR36, 0x6c0, UR12 ;  /* 0x000006c0240c78a4 */ /* 0x000fe4000f8e020c */
[----:B------:R-:W-:-:S04]  /*e970*/  UIADD3 UR36, UR36, 0x1, URZ ;  /* 0x0000000124247890 */ /* 0x000fc8000fffe03f */
[----:B------:R-:W-:Y:S01]  /*e980*/  UISETP.NE.AND UP0, UPT, UR36, 0x2, UPT ;  /* 0x000000022400788c */ /* 0x000fe2000bf05270 */
[----:B------:R-:W-:Y:S01]  /*e990*/  UMOV UR10, UR12 ;  /* 0x0000000c000a7c82 */ /* 0x000fe20008000000 */
[----:B------:R-:W-:Y:S01]  /*e9a0*/  UIADD3 UR7, UR7, 0x1, URZ ;  /* 0x0000000107077890 */ /* 0x000fe2000fffe03f */
[----:B------:R-:W-:Y:S01]  /*e9b0*/  HGMMA.64x96x16.F32.BF16 R24, gdesc[UR8].tnspB, R24, gsb0 ;  /* 0x41600000081879f0 */ /* 0x000fe20008001818 */
[----:B------:R-:W-:Y:S01]  /*e9c0*/  UIADD3 UR8, UR6, 0x180, URZ ;  /* 0x0000018006087890 */ /* 0x000fe2000fffe03f */
[----:B---3--:R-:W-:Y:S01]  /*e9d0*/  FADD.FTZ R6, R5, R0 ;  /* 0x0000000005067221 */ /* 0x008fe20000010000 */
[----:B------:R-:W-:Y:S01]  /*e9e0*/  UIADD3 UR10, UR12, 0x40, URZ ;  /* 0x000000400c0a7890 */ /* 0x000fe2000fffe03f */
[----:B------:R-:W-:Y:S01]  /*e9f0*/  IMAD.MOV.U32 R0, RZ, RZ, -0x800000 ;  /* 0xff800000ff007424 */ /* 0x000fe200078e00ff */
[----:B------:R-:W-:Y:S01]  /*ea00*/  UMOV UR9, 0xc0000010 ;  /* 0xc000001000097882 */ /* 0x000fe20000000000 */
[----:B------:R-:W-:Y:S01]  /*ea10*/  UMOV UR11, 0x80000020 ;  /* 0x80000020000b7882 */ /* 0x000fe20000000000 */
[----:B-1----:R-:W-:Y:S01]  /*ea20*/  FADD.FTZ R4, R4, R3 ;  /* 0x0000000304047221 */ /* 0x002fe20000010000 */
[----:B------:R-:W1:Y:S01]  /*ea30*/  SHFL.BFLY PT, R7, R6, 0x1, 0x1f ;  /* 0x0c201f0006077f89 */ /* 0x000e6200000e0000 */
[----:B------:R-:W-:Y:S01]  /*ea40*/  IMAD.MOV.U32 R3, RZ, RZ, -0x800000 ;  /* 0xff800000ff037424 */ /* 0x000fe200078e00ff */
[----:B------:R-:W-:Y:S01]  /*ea50*/  USEL UR36, UR36, URZ, UP0 ;  /* 0x0000003f24247287 */ /* 0x000fe20008000000 */
[----:B------:R-:W-:Y:S01]  /*ea60*/  IMAD.U32 R150, RZ, RZ, UR7 ;  /* 0x00000007ff967e24 */ /* 0x000fe2000f8e00ff */
[----:B------:R-:W2:Y:S01]  /*ea70*/  SHFL.BFLY PT, R5, R4, 0x1, 0x1f ;  /* 0x0c201f0004057f89 */ /* 0x000ea200000e0000 */
[----:B-1----:R-:W-:Y:S01]  /*ea80*/  FADD.FTZ R12, R6, R7 ;  /* 0x00000007060c7221 */ /* 0x002fe20000010000 */
[----:B------:R-:W-:-:S02]  /*ea90*/  IMAD.U32 R6, RZ, RZ, UR4 ;  /* 0x00000004ff067e24 */ /* 0x000fc4000f8e00ff */
[----:B------:R-:W-:Y:S02]  /*eaa0*/  IMAD.U32 R7, RZ, RZ, UR4 ;  /* 0x00000004ff077e24 */ /* 0x000fe4000f8e00ff */
[----:B--2---:R-:W-:Y:S01]  /*eab0*/  FADD.FTZ R11, R4, R5 ;  /* 0x00000005040b7221 */ /* 0x004fe20000010000 */
[----:B------:R-:W-:Y:S01]  /*eac0*/  FSETP.NE.FTZ.AND P2, PT, R12, RZ, PT ;  /* 0x000000ff0c00720b */ /* 0x000fe20003f55000 */
[----:B------:R-:W-:Y:S01]  /*ead0*/  IMAD.U32 R4, RZ, RZ, UR5 ;  /* 0x00000005ff047e24 */ /* 0x000fe2000f8e00ff */
[----:B------:R-:W-:Y:S01]  /*eae0*/  USEL UR4, URZ, 0x1, UP0 ;  /* 0x000000013f047887 */ /* 0x000fe20008000000 */
[----:B------:R-:W-:Y:S01]  /*eaf0*/  IMAD.MOV.U32 R5, RZ, RZ, RZ ;  /* 0x000000ffff057224 */ /* 0x000fe200078e00ff */
[----:B------:R-:W-:Y:S01]  /*eb00*/  FSETP.NE.FTZ.AND P0, PT, R11, RZ, PT ;  /* 0x000000ff0b00720b */ /* 0x000fe20003f15000 */
[----:B------:R-:W-:Y:S01]  /*eb10*/  @!P1 VIADD R4, R4, 0x31c60 ;  /* 0x00031c6004049836 */ /* 0x000fe20000000000 */
[----:B------:R-:W-:-:S04]  /*eb20*/  ULOP3.LUT UR60, UR60, UR4, URZ, 0x3c, !UPT ;  /* 0x000000043c3c7292 */ /* 0x000fc8000f8e3c3f */
[----:B------:R-:W-:-:S03]  /*eb30*/  @!P1 PRMT R4, RZ, 0x654, R4 ;  /* 0x00000654ff049816 */ /* 0x000fc60000000004 */
[----:B------:R-:W1:Y:S01]  /*eb40*/  @P2 MUFU.LG2 R10, R12 ;  /* 0x0000000c000a2308 */ /* 0x000e620000000c00 */
[----:B------:R-:W-:-:S03]  /*eb50*/  @P2 FMUL.FTZ R6, R6, 0.69314718246459960938 ;  /* 0x3f31721806062820 */ /* 0x000fc60000410000 */
[----:B------:R-:W-:-:S04]  /*eb60*/  @P0 FMUL.FTZ R7, R7, 0.69314718246459960938 ;  /* 0x3f31721807070820 */ /* 0x000fc80000410000 */
[----:B------:R-:W2:Y:S08]  /*eb70*/  @P0 MUFU.LG2 R8, R11 ;  /* 0x0000000b00080308 */ /* 0x000eb00000000c00 */
[----:B------:R1:W3:Y:S08]  /*eb80*/  @P0 MUFU.RCP R5, R11 ;  /* 0x0000000b00050308 */ /* 0x0002f00000001000 */
[----:B------:R-:W0:Y:S01]  /*eb90*/  @P2 MUFU.RCP R9, R12 ;  /* 0x0000000c00092308 */ /* 0x000e220000001000 */
[----:B-1----:R-:W-:Y:S01]  /*eba0*/  @P2 FMUL.FTZ R11, R10, 0.69314718246459960938 ;  /* 0x3f3172180a0b2820 */ /* 0x002fe20000410000 */
[----:B--2---:R-:W-:-:S03]  /*ebb0*/  @P0 FMUL.FTZ R8, R8, 0.69314718246459960938 ;  /* 0x3f31721808080820 */ /* 0x004fc60000410000 */
[----:B------:R-:W-:Y:S01]  /*ebc0*/  @P2 FFMA.FTZ R3, R6, R72, R11 ;  /* 0x0000004806032223 */ /* 0x000fe2000001000b */
        /* <DEDUP_REMOVED lines=55> */
[----:B------:R1:W-:Y:S01]  /*ef40*/  @!P1 SYNCS.ARRIVE.TRANS64.RED.A1T0 RZ, [R4+URZ], RZ ;  /* 0x000000ff04ff99a7 */ /* 0x0003e2000810043f */
[-C--:B---3--:R-:W-:Y:S01]  /*ef50*/  FMUL.FTZ R72, R36, R5.reuse ;  /* 0x0000000524487220 */ /* 0x088fe20000410000 */
[-C--:B------:R-:W-:Y:S01]  /*ef60*/  FMUL.FTZ R75, R37, R5.reuse ;  /* 0x00000005254b7220 */ /* 0x080fe20000410000 */
[-C--:B------:R-:W-:Y:S01]  /*ef70*/  FMUL.FTZ R36, R65, R5.reuse ;  /* 0x0000000541247220 */ /* 0x080fe20000410000 */
[----:B------:R-:W-:Y:S01]  /*ef80*/  FMUL.FTZ R37, R64, R5 ;  /* 0x0000000540257220 */ /* 0x000fe20000410000 */
[-C--:B0-----:R-:W-:Y:S01]  /*ef90*/  FMUL.FTZ R81, R26, R9.reuse ;  /* 0x000000091a517220 */ /* 0x081fe20000410000 */
        /* <DEDUP_REMOVED lines=43> */
.L_x_11787:
        /* <DEDUP_REMOVED lines=10> */
[----:B------:R-:W-:Y:S01]  /*f2f0*/  R2UR UR13, R18 ;  /* 0x00000000120d72ca */ /* 0x000fe200000e0000 */
[----:B------:R-:W-:Y:S01]  /*f300*/  IMAD R9, R149, 0x20, R23 ;  /* 0x0000002095097824 */ /* 0x000fe200078e0217 */
[----:B------:R-:W-:-:S05]  /*f310*/  R2UR UR11, R145 ;  /* 0x00000000910b72ca */ /* 0x000fca00000e0000 */
[----:B------:R-:W-:Y:S01]  /*f320*/  BAR.SYNC.DEFER_BLOCKING 0x1, 0x180 ;  /* 0x0046000000007b1d */ /* 0x000fe20000010000 */
[----:B------:R-:W-:Y:S02]  /*f330*/  R2UR UR14, R146 ;  /* 0x00000000920e72ca */ /* 0x000fe400000e0000 */
[----:B------:R-:W-:Y:S02]  /*f340*/  F2FP.BF16.F32.PACK_AB R27, R38, R27 ;  /* 0x0000001b261b723e */ /* 0x000fe400000010ff */
[----:B------:R-:W-:-:S03]  /*f350*/  F2FP.BF16.F32.PACK_AB R36, R36, R37 ;  /* 0x000000252424723e */ /* 0x000fc600000010ff */
[----:B------:R-:W1:Y:S01]  /*f360*/  LDC R18, c[0x0][0xbe8] ;  /* 0x0002fa00ff127b82 */ /* 0x000e620000000800 */
[----:B------:R-:W-:Y:S01]  /*f370*/  ULDC.64 UR8, c[0x0][0xb90] ;  /* 0x0002e40000087ab9 */ /* 0x000fe20000000a00 */
[----:B------:R-:W-:Y:S01]  /*f380*/  F2FP.BF16.F32.PACK_AB R37, R67, R66 ;  /* 0x000000424325723e */ /* 0x000fe200000010ff */
[----:B------:R-:W-:Y:S01]  /*f390*/  ULDC.64 UR16, c[0x0][0x208] ;  /* 0x0000820000107ab9 */ /* 0x000fe20000000a00 */
[----:B------:R-:W-:Y:S01]  /*f3a0*/  VIADD R85, R22, UR13 ;  /* 0x0000000d16557c36 */ /* 0x000fe20008000000 */
[----:B------:R-:W-:Y:S01]  /*f3b0*/  F2FP.BF16.F32.PACK_AB R38, R69, R68 ;  /* 0x000000444526723e */ /* 0x000fe200000010ff */
[----:B------:R-:W-:Y:S01]  /*f3c0*/  USHF.R.S32.HI UR10, URZ, 0x1f, UR11 ;  /* 0x0000001f3f0a7899 */ /* 0x000fe2000801140b */
[----:B------:R-:W-:Y:S01]  /*f3d0*/  F2FP.BF16.F32.PACK_AB R39, R64, R39 ;  /* 0x000000274027723e */ /* 0x000fe200000010ff */
[----:B------:R-:W-:Y:S01]  /*f3e0*/  USHF.R.S32.HI UR12, URZ, 0x1f, UR14 ;  /* 0x0000001f3f0c7899 */ /* 0x000fe2000801140e */
[----:B------:R-:W-:Y:S01]  /*f3f0*/  IMAD.MOV.U32 R58, RZ, RZ, R85 ;  /* 0x000000ffff3a7224 */ /* 0x000fe200078e0055 */
[----:B------:R-:W-:Y:S01]  /*f400*/  UMOV UR6, UR37 ;  /* 0x0000002500067c82 */ /* 0x000fe20008000000 */
[----:B0-----:R-:W-:Y:S01]  /*f410*/  UMOV UR7, UR5 ;  /* 0x0000000500077c82 */ /* 0x001fe20008000000 */
[----:B------:R-:W-:Y:S01]  /*f420*/  UIMAD UR5, UR10, UR8, URZ ;  /* 0x000000080a0572a4 */ /* 0x000fe2000f8e023f */
[----:B------:R-:W-:-:S02]  /*f430*/  IMAD.U32 R34, RZ, RZ, UR6 ;  /* 0x00000006ff227e24 */ /* 0x000fc4000f8e00ff */
[----:B------:R-:W-:Y:S01]  /*f440*/  IMAD.U32 R35, RZ, RZ, UR7 ;  /* 0x00000007ff237e24 */ /* 0x000fe2000f8e00ff */
[----:B------:R-:W-:Y:S02]  /*f450*/  UIMAD.WIDE.U32 UR6, UR11, UR8, URZ ;  /* 0x000000080b0672a5 */ /* 0x000fe4000f8e003f */
[----:B------:R-:W-:Y:S01]  /*f460*/  UIMAD UR5, UR11, UR9, UR5 ;  /* 0x000000090b0572a4 */ /* 0x000fe2000f8e0205 */
[--C-:B------:R-:W-:Y:S02]  /*f470*/  IMAD.WIDE R4, R154, 0x2, R34.reuse ;  /* 0x000000029a047825 */ /* 0x100fe400078e0222 */
[----:B------:R-:W-:Y:S01]  /*f480*/  ULDC.64 UR8, c[0x0][0xb98] ;  /* 0x0002e60000087ab9 */ /* 0x000fe20000000a00 */
[----:B------:R-:W-:Y:S01]  /*f490*/  UIADD3 UR7, UR7, UR5, URZ ;  /* 0x0000000507077290 */ /* 0x000fe2000fffe03f */
[----:B------:R-:W-:Y:S01]  /*f4a0*/  IMAD.WIDE R34, R9, 0x2, R34 ;  /* 0x0000000209227825 */ /* 0x000fe200078e0222 */
[C---:B------:R-:W-:Y:S01]  /*f4b0*/  IADD3 R31, P1, R4.reuse, 0x6000, RZ ;  /* 0x00006000041f7810 */ /* 0x040fe20007f3e0ff */
[----:B------:R-:W-:Y:S01]  /*f4c0*/  UIMAD UR5, UR12, UR8, URZ ;  /* 0x000000080c0572a4 */ /* 0x000fe2000f8e023f */
[----:B------:R-:W-:Y:S01]  /*f4d0*/  IADD3 R15, P0, R4, 0x6020, RZ ;  /* 0x00006020040f7810 */ /* 0x000fe20007f1e0ff */
[----:B------:R-:W-:Y:S01]  /*f4e0*/  UIMAD.WIDE.U32 UR6, UR14, UR8, UR6 ;  /* 0x000000080e0672a5 */ /* 0x000fe2000f8e0006 */
[----:B------:R-:W-:Y:S01]  /*f4f0*/  LOP3.LUT R16, R31, 0x180, RZ, 0xc0, !PT ;  /* 0x000001801f107812 */ /* 0x000fe200078ec0ff */
[----:B------:R-:W-:Y:S01]  /*f500*/  IMAD.X R25, RZ, RZ, R5, P1 ;  /* 0x000000ffff197224 */ /* 0x000fe200008e0605 */
[----:B-1----:R-:W-:Y:S01]  /*f510*/  ISETP.NE.AND P1, PT, R18, 0x1, PT ;  /* 0x000000011200780c */ /* 0x002fe20003f25270 */
[----:B------:R-:W-:Y:S01]  /*f520*/  UIMAD UR5, UR14, UR9, UR5 ;  /* 0x000000090e0572a4 */ /* 0x000fe2000f8e0205 */
[----:B------:R-:W-:-:S02]  /*f530*/  LOP3.LUT R14, R15, 0x180, RZ, 0xc0, !PT ;  /* 0x000001800f0e7812 */ /* 0x000fc400078ec0ff */
[----:B------:R-:W-:Y:S01]  /*f540*/  SHF.R.U64 R16, R16, 0x3, RZ ;  /* 0x0000000310107819 */ /* 0x000fe200000012ff */
[----:B------:R-:W-:Y:S01]  /*f550*/  ULDC.64 UR8, c[0x0][0xae8] ;  /* 0x0002ba0000087ab9 */ /* 0x000fe20000000a00 */
[----:B------:R-:W-:Y:S02]  /*f560*/  IADD3 R63, P5, R34, 0x7800, RZ ;  /* 0x00007800223f7810 */ /* 0x000fe40007fbe0ff */
[----:B------:R-:W-:Y:S02]  /*f570*/  LOP3.LUT R9, R4, 0x180, RZ, 0xc0, !PT ;  /* 0x0000018004097812 */ /* 0x000fe400078ec0ff */
[----:B------:R-:W-:Y:S02]  /*f580*/  SHF.R.U64 R14, R14, 0x3, RZ ;  /* 0x000000030e0e7819 */ /* 0x000fe400000012ff */
[----:B------:R-:W-:Y:S01]  /*f590*/  LOP3.LUT R24, R16, R31, RZ, 0x3c, !PT ;  /* 0x0000001f10187212 */ /* 0x000fe200078e3cff */
[----:B------:R-:W0:Y:S01]  /*f5a0*/  @P1 LDC R62, c[0x0][0xbec] ;  /* 0x0002fb00ff3e1b82 */ /* 0x000e220000000800 */
[----:B------:R-:W-:-:S02]  /*f5b0*/  LOP3.LUT R16, R63, 0x180, RZ, 0xc0, !PT ;  /* 0x000001803f107812 */ /* 0x000fc400078ec0ff */
[----:B------:R-:W-:Y:S02]  /*f5c0*/  SHF.R.U64 R9, R9, 0x3, RZ ;  /* 0x0000000309097819 */ /* 0x000fe400000012ff */
[----:B------:R-:W-:Y:S01]  /*f5d0*/  LOP3.LUT R14, R14, R15, RZ, 0x3c, !PT ;  /* 0x0000000f0e0e7212 */ /* 0x000fe200078e3cff */
[--C-:B------:R-:W-:Y:S01]  /*f5e0*/  IMAD.X R15, RZ, RZ, R5.reuse, P0 ;  /* 0x000000ffff0f7224 */ /* 0x100fe200000e0605 */
[C---:B------:R-:W-:Y:S01]  /*f5f0*/  IADD3 R29, P2, R4.reuse, 0x3020, RZ ;  /* 0x00003020041d7810 */ /* 0x040fe20007f5e0ff */
[----:B------:R-:W1:Y:S01]  /*f600*/  @P1 LDC R71, c[0x0][0xbf0] ;  /* 0x0002fc00ff471b82 */ /* 0x000e620000000800 */
[C---:B------:R-:W-:Y:S02]  /*f610*/  IADD3 R21, P3, R4.reuse, 0x3000, RZ ;  /* 0x0000300004157810 */ /* 0x040fe40007f7e0ff */
[----:B------:R-:W-:Y:S01]  /*f620*/  IADD3 R17, P4, R4, 0x20, RZ ;  /* 0x0000002004117810 */ /* 0x000fe20007f9e0ff */
[--C-:B------:R-:W-:Y:S01]  /*f630*/  IMAD.X R11, RZ, RZ, R5.reuse, P2 ;  /* 0x000000ffff0b7224 */ /* 0x100fe200010e0605 */
[----:B------:R-:W-:Y:S01]  /*f640*/  IADD3 R33, P0, R34, 0x1800, RZ ;  /* 0x0000180022217810 */ /* 0x000fe20007f1e0ff */
[----:B------:R-:W-:Y:S01]  /*f650*/  IMAD.X R13, RZ, RZ, R5, P3 ;  /* 0x000000ffff0d7224 */ /* 0x000fe200018e0605 */
[----:B------:R-:W-:-:S02]  /*f660*/  SHF.R.U64 R16, R16, 0x3, RZ ;  /* 0x0000000310107819 */ /* 0x000fc400000012ff */
[----:B------:R-:W-:Y:S01]  /*f670*/  LOP3.LUT R4, R9, R4, RZ, 0x3c, !PT ;  /* 0x0000000409047212 */ /* 0x000fe200078e3cff */
[----:B------:R-:W-:Y:S01]  /*f680*/  IMAD.X R9, RZ, RZ, R5, P4 ;  /* 0x000000ffff097224 */ /* 0x000fe200020e0605 */
[----:B------:R-:W-:Y:S02]  /*f690*/  LOP3.LUT R32, R33, 0x180, RZ, 0xc0, !PT ;  /* 0x0000018021207812 */ /* 0x000fe400078ec0ff */
[----:B------:R-:W-:Y:S02]  /*f6a0*/  LOP3.LUT R16, R16, R63, RZ, 0x3c, !PT ;  /* 0x0000003f10107212 */ /* 0x000fe400078e3cff */
[----:B------:R-:W-:Y:S01]  /*f6b0*/  MOV R63, R4 ;  /* 0x00000004003f7202 */ /* 0x000fe20000000f00 */
[----:B0-----:R-:W-:Y:S01]  /*f6c0*/  @P1 IMAD.HI.U32 R62, R85, R62, RZ ;  /* 0x0000003e553e1227 */ /* 0x001fe200078e00ff */
[----:B------:R-:W-:Y:S02]  /*f6d0*/  F2FP.BF16.F32.PACK_AB R4, R77, R6 ;  /* 0x000000064d04723e */ /* 0x000fe400000010ff */
[----:B------:R-:W-:-:S02]  /*f6e0*/  LOP3.LUT R10, R29, 0x180, RZ, 0xc0, !PT ;  /* 0x000001801d0a7812 */ /* 0x000fc400078ec0ff */
[----:B------:R-:W-:Y:S02]  /*f6f0*/  F2FP.BF16.F32.PACK_AB R6, R76, R7 ;  /* 0x000000074c06723e */ /* 0x000fe400000010ff */
[----:B------:R-:W-:Y:S02]  /*f700*/  SHF.R.U64 R32, R32, 0x3, RZ ;  /* 0x0000000320207819 */ /* 0x000fe400000012ff */
[----:B-1----:R-:W-:Y:S02]  /*f710*/  @P1 SHF.R.U32.HI R58, RZ, R71, R62 ;  /* 0x00000047ff3a1219 */ /* 0x002fe4000001163e */
[----:B------:R-:W-:Y:S02]  /*f720*/  F2FP.BF16.F32.PACK_AB R5, R84, R81 ;  /* 0x000000515405723e */ /* 0x000fe400000010ff */
[----:B------:R-:W-:Y:S01]  /*f730*/  F2FP.BF16.F32.PACK_AB R7, R83, R82 ;  /* 0x000000525307723e */ /* 0x000fe200000010ff */
[----:B------:R-:W-:Y:S01]  /*f740*/  IMAD.MOV R71, RZ, RZ, -R58 ;  /* 0x000000ffff477224 */ /* 0x000fe200078e0a3a */
[----:B------:R-:W-:-:S02]  /*f750*/  MOV R76, R14 ;  /* 0x0000000e004c7202 */ /* 0x000fc40000000f00 */
[----:B------:R-:W-:Y:S01]  /*f760*/  SHF.R.U64 R10, R10, 0x3, RZ ;  /* 0x000000030a0a7819 */ /* 0x000fe200000012ff */
[----:B------:R-:W-:Y:S01]  /*f770*/  IMAD R15, R18, R71, R85 ;  /* 0x00000047120f7224 */ /* 0x000fe200078e0255 */
[----:B------:R-:W-:Y:S01]  /*f780*/  LOP3.LUT R32, R32, R33, RZ, 0x3c, !PT ;  /* 0x0000002120207212 */ /* 0x000fe200078e3cff */
[----:B------:R-:W-:Y:S01]  /*f790*/  IMAD.X R33, RZ, RZ, R35, P0 ;  /* 0x000000ffff217224 */ /* 0x000fe200000e0623 */
[----:B------:R-:W-:Y:S01]  /*f7a0*/  MOV R77, R24 ;  /* 0x00000018004d7202 */ /* 0x000fe20000000f00 */
[----:B------:R0:W-:Y:S01]  /*f7b0*/  STSM.16.M88.4 [R63], R4 ;  /* 0x000000043f007844 */ /* 0x0001e20000000200 */
[----:B------:R-:W-:Y:S01]  /*f7c0*/  IMAD.U32 R25, RZ, RZ, UR5 ;  /* 0x00000005ff197e24 */ /* 0x000fe2000f8e00ff */
[----:B------:R-:W-:Y:S01]  /*f7d0*/  SHF.R.S32.HI R14, RZ, 0x1f, R58 ;  /* 0x0000001fff0e7819 */ /* 0x000fe2000001143a */
[----:B------:R-:W-:Y:S01]  /*f7e0*/  ULDC UR5, c[0x0][0xa88] ;  /* 0x0002a20000057ab9 */ /* 0x000fe20000000800 */
[----:B------:R-:W-:Y:S02]  /*f7f0*/  LOP3.LUT R10, R10, R29, RZ, 0x3c, !PT ;  /* 0x0000001d0a0a7212 */ /* 0x000fe400078e3cff */
[----:B------:R-:W-:-:S02]  /*f800*/  IADD3 R29, P3, R34, 0x4800, RZ ;  /* 0x00004800221d7810 */ /* 0x000fc40007f7e0ff */
[----:B------:R-:W-:Y:S02]  /*f810*/  IADD3 R31, P2, R34, 0x3000, RZ ;  /* 0x00003000221f7810 */ /* 0x000fe40007f5e0ff */
[----:B------:R-:W-:Y:S02]  /*f820*/  LOP3.LUT R28, R29, 0x180, RZ, 0xc0, !PT ;  /* 0x000001801d1c7812 */ /* 0x000fe400078ec0ff */
[----:B------:R-:W-:Y:S02]  /*f830*/  LOP3.LUT R8, R17, 0x180, RZ, 0xc0, !PT ;  /* 0x0000018011087812 */ /* 0x000fe400078ec0ff */
[----:B------:R-:W-:Y:S02]  /*f840*/  LOP3.LUT R30, R31, 0x180, RZ, 0xc0, !PT ;  /* 0x000001801f1e7812 */ /* 0x000fe400078ec0ff */
[----:B0-----:R-:W-:Y:S01]  /*f850*/  IADD3 R4, P0, R58, UR6, RZ ;  /* 0x000000063a047c10 */ /* 0x001fe2000ff1e0ff */
[----:B------:R-:W-:Y:S01]  /*f860*/  IMAD R58, R18, UR5, RZ ;  /* 0x00000005123a7c24 */ /* 0x000fe2000f8e02ff */
[----:B------:R-:W-:-:S02]  /*f870*/  SHF.R.S32.HI R6, RZ, 0x1f, R15 ;  /* 0x0000001fff067819 */ /* 0x000fc4000001140f */
[----:B------:R-:W-:Y:S01]  /*f880*/  IADD3.X R5, R14, UR7, R25, P0, !PT ;  /* 0x000000070e057c10 */ /* 0x000fe200087fe419 */
[----:B------:R-:W-:Y:S01]  /*f890*/  ULDC.64 UR6, c[0x0][0xb88] ;  /* 0x0002e20000067ab9 */ /* 0x000fe20000000a00 */
[----:B------:R-:W-:Y:S01]  /*f8a0*/  LOP3.LUT R12, R21, 0x180, RZ, 0xc0, !PT ;  /* 0x00000180150c7812 */ /* 0x000fe200078ec0ff */
[----:B------:R-:W-:Y:S01]  /*f8b0*/  IMAD R6, R6, UR6, RZ ;  /* 0x0000000606067c24 */ /* 0x000fe2000f8e02ff */
[----:B------:R-:W-:Y:S01]  /*f8c0*/  SHF.R.U64 R28, R28, 0x3, RZ ;  /* 0x000000031c1c7819 */ /* 0x000fe200000012ff */
[C---:B------:R-:W-:Y:S01]  /*f8d0*/  IMAD.WIDE.U32 R4, R15.reuse, UR6, R4 ;  /* 0x000000060f047c25 */ /* 0x040fe2000f8e0004 */
[----:B------:R-:W-:Y:S02]  /*f8e0*/  MOV R81, R10 ;  /* 0x0000000a00517202 */ /* 0x000fe40000000f00 */
[----:B------:R-:W-:Y:S01]  /*f8f0*/  SHF.R.U64 R8, R8, 0x3, RZ ;  /* 0x0000000308087819 */ /* 0x000fe200000012ff */
[----:B------:R-:W-:Y:S01]  /*f900*/  IMAD R15, R15, UR7, R6 ;  /* 0x000000070f0f7c24 */ /* 0x000fe2000f8e0206 */
[----:B------:R-:W-:Y:S01]  /*f910*/  SHF.R.U64 R30, R30, 0x3, RZ ;  /* 0x000000031e1e7819 */ /* 0x000fe200000012ff */
[----:B------:R-:W-:Y:S01]  /*f920*/  VIADD R11, R153, UR13 ;  /* 0x0000000d990b7c36 */ /* 0x000fe20008000000 */
[----:B------:R-:W-:Y:S01]  /*f930*/  SHF.R.U64 R12, R12, 0x3, RZ ;  /* 0x000000030c0c7819 */ /* 0x000fe200000012ff */
[----:B------:R-:W-:Y:S01]  /*f940*/  ULDC.64 UR6, c[0x0][0xb50] ;  /* 0x0002d40000067ab9 */ /* 0x000fe20000000a00 */
[----:B------:R-:W-:Y:S01]  /*f950*/  LOP3.LUT R28, R28, R29, RZ, 0x3c, !PT ;  /* 0x0000001d1c1c7212 */ /* 0x000fe200078e3cff */
[----:B------:R-:W-:Y:S01]  /*f960*/  IMAD.X R29, RZ, RZ, R35, P3 ;  /* 0x000000ffff1d7224 */ /* 0x000fe200018e0623 */
[----:B------:R-:W-:Y:S01]  /*f970*/  LOP3.LUT P0, RZ, R151, 0x3, RZ, 0xc0, !PT ;  /* 0x0000000397ff7812 */ /* 0x000fe2000780c0ff */
[----:B------:R-:W-:Y:S01]  /*f980*/  VIADD R7, R11, 0x8 ;  /* 0x000000080b077836 */ /* 0x000fe20000000000 */
[----:B------:R-:W-:Y:S01]  /*f990*/  LEA R84, P3, R4, UR6, 0x2 ;  /* 0x0000000604547c11 */ /* 0x000fe2000f8610ff */
[----:B------:R-:W-:Y:S01]  /*f9a0*/  IMAD.IADD R5, R5, 0x1, R15 ;  /* 0x0000000105057824 */ /* 0x000fe200078e020f */
[----:B------:R-:W-:-:S02]  /*f9b0*/  LOP3.LUT R8, R8, R17, RZ, 0x3c, !PT ;  /* 0x0000001108087212 */ /* 0x000fc400078e3cff */
[----:B------:R-:W-:Y:S01]  /*f9c0*/  LOP3.LUT R30, R30, R31, RZ, 0x3c, !PT ;  /* 0x0000001f1e1e7212 */ /* 0x000fe200078e3cff */
[----:B------:R-:W-:Y:S01]  /*f9d0*/  IMAD.X R31, RZ, RZ, R35, P2 ;  /* 0x000000ffff1f7224 */ /* 0x000fe200010e0623 */
[----:B------:R-:W-:Y:S01]  /*f9e0*/  LOP3.LUT R12, R12, R21, RZ, 0x3c, !PT ;  /* 0x000000150c0c7212 */ /* 0x000fe200078e3cff */
[----:B------:R-:W-:Y:S01]  /*f9f0*/  SHFL.IDX PT, R62, R84, RZ, 0x1c1f ;  /* 0x001c1fff543e7589 */ /* 0x000fe200000e0000 */
[-C--:B------:R-:W-:Y:S02]  /*fa00*/  ISETP.GE.OR P2, PT, R11, R58.reuse, P0 ;  /* 0x0000003a0b00720c */ /* 0x080fe40000746670 */
[----:B------:R-:W-:Y:S01]  /*fa10*/  ISETP.GE.OR P0, PT, R7, R58, P0 ;  /* 0x0000003a0700720c */ /* 0x000fe20000706670 */
[----:B------:R-:W-:Y:S01]  /*fa20*/  SHFL.IDX PT, R70, R84, 0x1, 0x1c1f ;  /* 0x003c1f0054467f89 */ /* 0x000fe200000e0000 */
[----:B------:R-:W-:Y:S02]  /*fa30*/  LEA.HI.X R85, R4, UR7, R5, 0x2, P3 ;  /* 0x0000000704557c11 */ /* 0x000fe400098f1405 */
[----:B------:R-:W-:-:S02]  /*fa40*/  MOV R83, R8 ;  /* 0x0000000800537202 */ /* 0x000fc40000000f00 */
[----:B------:R-:W-:Y:S01]  /*fa50*/  F2FP.BF16.F32.PACK_AB R4, R74, R73 ;  /* 0x000000494a04723e */ /* 0x000fe200000010ff */
[----:B------:R-:W0:Y:S01]  /*fa60*/  SHFL.IDX PT, R63, R85, RZ, 0x1c1f ;  /* 0x001c1fff553f7589 */ /* 0x000e2200000e0000 */
[----:B------:R-:W-:Y:S02]  /*fa70*/  F2FP.BF16.F32.PACK_AB R5, R79, R78 ;  /* 0x0000004e4f05723e */ /* 0x000fe400000010ff */
[----:B------:R-:W-:Y:S01]  /*fa80*/  F2FP.BF16.F32.PACK_AB R6, R75, R72 ;  /* 0x000000484b06723e */ /* 0x000fe200000010ff */
[----:B------:R-:W1:Y:S01]  /*fa90*/  SHFL.IDX PT, R71, R85, 0x1, 0x1c1f ;  /* 0x003c1f0055477f89 */ /* 0x000e6200000e0000 */
[----:B------:R-:W-:Y:S02]  /*faa0*/  F2FP.BF16.F32.PACK_AB R7, R80, R65 ;  /* 0x000000415007723e */ /* 0x000fe400000010ff */
[----:B------:R-:W-:Y:S02]  /*fab0*/  MOV R82, R12 ;  /* 0x0000000c00527202 */ /* 0x000fe40000000f00 */
[----:B------:R-:W-:Y:S01]  /*fac0*/  F2FP.BF16.F32.PACK_AB R8, R41, R40 ;  /* 0x000000282908723e */ /* 0x000fe200000010ff */
[----:B------:R-:W-:Y:S01]  /*fad0*/  STSM.16.M88.4 [R83], R4 ;  /* 0x0000000453007844 */ /* 0x000fe20000000200 */
        /* <DEDUP_REMOVED lines=8> */
[----:B------:R-:W-:Y:S02]  /*fb60*/  F2FP.BF16.F32.PACK_AB R25, R59, R26 ;  /* 0x0000001a3b19723e */ /* 0x000fe400000010ff */
[----:B------:R-:W-:Y:S01]  /*fb70*/  F2FP.BF16.F32.PACK_AB R24, R57, R56 ;  /* 0x000000383918723e */ /* 0x000fe200000010ff */
[----:B------:R2:W-:Y:S01]  /*fb80*/  STSM.16.M88.4 [R81], R12 ;  /* 0x0000000c51007844 */ /* 0x0005e20000000200 */
[----:B------:R-:W-:Y:S01]  /*fb90*/  F2FP.BF16.F32.PACK_AB R26, R61, R60 ;  /* 0x0000003c3d1a723e */ /* 0x000fe200000010ff */
[----:B------:R-:W-:Y:S01]  /*fba0*/  UIMAD UR5, UR10, UR8, URZ ;  /* 0x000000080a0572a4 */ /* 0x000fe2000f8e023f */
[C---:B------:R-:W-:Y:S02]  /*fbb0*/  IADD3 R21, P4, R34.reuse, 0x6000, RZ ;  /* 0x0000600022157810 */ /* 0x040fe40007f9e0ff */
[----:B------:R-:W-:Y:S01]  /*fbc0*/  LOP3.LUT R17, R34, 0x180, RZ, 0xc0, !PT ;  /* 0x0000018022117812 */ /* 0x000fe200078ec0ff */
[----:B------:R-:W-:Y:S01]  /*fbd0*/  STSM.16.M88.4 [R77], R24 ;  /* 0x000000184d007844 */ /* 0x000fe20000000200 */
[----:B--2---:R-:W2:Y:S03]  /*fbe0*/  @P1 LDC R13, c[0x0][0xbec] ;  /* 0x0002fb00ff0d1b82 */ /* 0x004ea60000000800 */
[----:B------:R-:W-:Y:S05]  /*fbf0*/  STSM.16.M88.4 [R76], R36 ;  /* 0x000000244c007844 */ /* 0x000fea0000000200 */
[----:B------:R-:W3:Y:S08]  /*fc00*/  @P1 LDC R15, c[0x0][0xbf0] ;  /* 0x0002fc00ff0f1b82 */ /* 0x000ef00000000800 */
[----:B------:R-:W-:Y:S01]  /*fc10*/  BAR.SYNC.DEFER_BLOCKING 0x1, 0x180 ;  /* 0x0046000000007b1d */ /* 0x000fe20000010000 */
[----:B------:R-:W-:Y:S01]  /*fc20*/  UIMAD.WIDE.U32 UR6, UR11, UR8, URZ ;  /* 0x000000080b0672a5 */ /* 0x000fe2000f8e003f */
[----:B------:R-:W-:Y:S01]  /*fc30*/  LOP3.LUT R20, R21, 0x180, RZ, 0xc0, !PT ;  /* 0x0000018015147812 */ /* 0x000fe200078ec0ff */
[----:B------:R-:W-:Y:S01]  /*fc40*/  UIMAD UR5, UR11, UR9, UR5 ;  /* 0x000000090b0572a4 */ /* 0x000fe2000f8e0205 */
[----:B------:R-:W-:-:S02]  /*fc50*/  SHF.R.U64 R17, R17, 0x3, RZ ;  /* 0x0000000311117819 */ /* 0x000fc400000012ff */
[----:B------:R-:W-:Y:S01]  /*fc60*/  ULDC.64 UR10, c[0x0][0xaf0] ;  /* 0x0002bc00000a7ab9 */ /* 0x000fe20000000a00 */
[----:B------:R-:W-:Y:S01]  /*fc70*/  UIADD3 UR7, UR7, UR5, URZ ;  /* 0x0000000507077290 */ /* 0x000fe2000fffe03f */
[----:B------:R-:W-:Y:S01]  /*fc80*/  SHF.R.U64 R20, R20, 0x3, RZ ;  /* 0x0000000314147819 */ /* 0x000fe200000012ff */
[----:B------:R-:W-:Y:S01]  /*fc90*/  UIMAD UR8, UR12, UR10, URZ ;  /* 0x0000000a0c0872a4 */ /* 0x000fe2000f8e023f */
[----:B------:R-:W-:Y:S01]  /*fca0*/  LOP3.LUT R34, R17, R34, RZ, 0x3c, !PT ;  /* 0x0000002211227212 */ /* 0x000fe200078e3cff */
[----:B0-----:R0:W-:Y:S02]  /*fcb0*/  @!P2 ST.E desc[UR16][R62.64], R0 ;  /* 0x000000003e00a985 */ /* 0x0011e4000c101910 */
[----:B------:R-:W-:Y:S01]  /*fcc0*/  UIMAD UR5, UR14, UR11, UR8 ;  /* 0x0000000b0e0572a4 */ /* 0x000fe2000f8e0208 */
[----:B------:R-:W-:Y:S01]  /*fcd0*/  LOP3.LUT R20, R20, R21, RZ, 0x3c, !PT ;  /* 0x0000001514147212 */ /* 0x000fe200078e3cff */
[----:B------:R-:W-:Y:S01]  /*fce0*/  UIMAD.WIDE.U32 UR6, UR14, UR10, UR6 ;  /* 0x0000000a0e0672a5 */ /* 0x000fe2000f8e0006 */
[----:B-1----:R1:W-:Y:S01]  /*fcf0*/  @!P0 ST.E desc[UR16][R70.64], R3 ;  /* 0x0000000346008985 */ /* 0x0023e2000c101910 */
[--C-:B------:R-:W-:Y:S01]  /*fd00*/  IMAD.X R21, RZ, RZ, R35.reuse, P4 ;  /* 0x000000ffff157224 */ /* 0x100fe200020e0623 */
[----:B------:R-:W-:Y:S01]  /*fd10*/  ULDC.64 UR8, c[0x0][0xae0] ;  /* 0x0002b80000087ab9 */ /* 0x000fe20000000a00 */
[----:B------:R-:W-:-:S02]  /*fd20*/  IMAD.X R17, RZ, RZ, R35, P5 ;  /* 0x000000ffff117224 */ /* 0x000fc400028e0623 */
[----:B0-----:R-:W-:Y:S01]  /*fd30*/  IMAD R0, R148, 0x60, R149 ;  /* 0x0000006094007824 */ /* 0x001fe200078e0295 */
[----:B------:R-:W-:Y:S01]  /*fd40*/  UIADD3 UR5, UR7, UR5, URZ ;  /* 0x0000000507057290 */ /* 0x000fe2000fffe03f */
[----:B------:R-:W-:Y:S01]  /*fd50*/  IMAD.U32 R12, RZ, RZ, UR6 ;  /* 0x00000006ff0c7e24 */ /* 0x000fe2000f8e00ff */
[----:B------:R-:W5:Y:S01]  /*fd60*/  LD.E.128 R44, desc[UR16][R34.64] ;  /* 0x00000010222c7980 */ /* 0x000f62000c101d00 */
[----:B------:R-:W-:-:S03]  /*fd70*/  VIADD R14, R0, UR13 ;  /* 0x0000000d000e7c36 */ /* 0x000fc60008000000 */
[----:B------:R-:W5:Y:S01]  /*fd80*/  LD.E.128 R40, desc[UR16][R32.64] ;  /* 0x0000001020287980 */ /* 0x000f62000c101d00 */
[----:B--2---:R-:W-:-:S03]  /*fd90*/  @P1 IMAD.HI.U32 R0, R14, R13, RZ ;  /* 0x0000000d0e001227 */ /* 0x004fc600078e00ff */
[----:B------:R-:W5:Y:S01]  /*fda0*/  LD.E.128 R48, desc[UR16][R30.64] ;  /* 0x000000101e307980 */ /* 0x000f62000c101d00 */
[----:B-1----:R-:W-:Y:S01]  /*fdb0*/  IMAD.MOV.U32 R3, RZ, RZ, R14 ;  /* 0x000000ffff037224 */ /* 0x002fe200078e000e */
[----:B---3--:R-:W-:Y:S02]  /*fdc0*/  @P1 SHF.R.U32.HI R3, RZ, R15, R0 ;  /* 0x0000000fff031219 */ /* 0x008fe40000011600 */
[----:B------:R-:W5:Y:S02]  /*fdd0*/  LD.E.128 R4, desc[UR16][R28.64] ;  /* 0x000000101c047980 */ /* 0x000f64000c101d00 */
[--C-:B------:R-:W-:Y:S01]  /*fde0*/  SHF.R.S32.HI R0, RZ, 0x1f, R3.reuse ;  /* 0x0000001fff007819 */ /* 0x100fe20000011403 */
[----:B------:R-:W-:Y:S01]  /*fdf0*/  IMAD.MOV R15, RZ, RZ, -R3 ;  /* 0x000000ffff0f7224 */ /* 0x000fe200078e0a03 */
[----:B------:R-:W5:Y:S01]  /*fe00*/  LD.E.128 R52, desc[UR16][R20.64] ;  /* 0x0000001014347980 */ /* 0x000f62000c101d00 */
[----:B------:R-:W-:Y:S01]  /*fe10*/  IMAD.U32 R13, RZ, RZ, UR7 ;  /* 0x00000007ff0d7e24 */ /* 0x000fe2000f8e00ff */
[----:B------:R-:W-:Y:S01]  /*fe20*/  ULDC.64 UR6, c[0x0][0xad8] ;  /* 0x0002b60000067ab9 */ /* 0x000fe20000000a00 */
[----:B------:R-:W-:Y:S01]  /*fe30*/  IMAD R0, R0, UR8, RZ ;  /* 0x0000000800007c24 */ /* 0x000fe2000f8e02ff */
[----:B------:R0:W5:Y:S01]  /*fe40*/  LD.E.128 R8, desc[UR16][R16.64] ;  /* 0x0000001010087980 */ /* 0x000162000c101d00 */
[----:B------:R-:W-:Y:S01]  /*fe50*/  IMAD R15, R18, R15, R14 ;  /* 0x0000000f120f7224 */ /* 0x000fe200078e020e */
[----:B------:R-:W-:Y:S01]  /*fe60*/  BSSY B1, `(.L_x_11820) ;  /* 0x0000028000017945 */ /* 0x000fe20003800000 */
[----:B------:R-:W-:Y:S01]  /*fe70*/  IMAD.U32 R13, RZ, RZ, UR5 ;  /* 0x00000005ff0d7e24 */ /* 0x000fe2000f8e00ff */
[----:B------:R-:W-:Y:S01]  /*fe80*/  @!PT LDS RZ, [RZ] ;  /* 0x00000000fffff984 */ /* 0x000fe20000000800 */
[----:B------:R-:W-:Y:S01]  /*fe90*/  @!PT LDS RZ, [RZ] ;  /* 0x00000000fffff984 */ /* 0x000fe20000000800 */
[----:B------:R-:W-:Y:S01]  /*fea0*/  @!PT LDS RZ, [RZ] ;  /* 0x00000000fffff984 */ /* 0x000fe20000000800 */
[----:B------:R-:W-:Y:S01]  /*feb0*/  @!PT LDS RZ, [RZ] ;  /* 0x00000000fffff984 */ /* 0x000fe20000000800 */
[----:B------:R1:W-:Y:S06]  /*fec0*/  MEMBAR.ALL.CTA ;  /* 0x0000000000007992 */ /* 0x0003ec0000008000 */
[----:B-1----:R-:W1:Y:S01]  /*fed0*/  FENCE.VIEW.ASYNC.S ;  /* 0x00000000000073c6 */ /* 0x002e620000000000 */
[----:B------:R-:W-:Y:S01]  /*fee0*/  VIADD R25, R149, UR13 ;  /* 0x0000000d95197c36 */ /* 0x000fe20008000000 */
[----:B------:R-:W-:Y:S01]  /*fef0*/  UIADD3 UR5, UR37, 0x31c20, URZ ;  /* 0x00031c2025057890 */ /* 0x000fe2000fffe03f */
[----:B------:R-:W-:-:S03]  /*ff00*/  IMAD.WIDE.U32 R12, R3, UR8, R12 ;  /* 0x00000008030c7c25 */ /* 0x000fc6000f8e000c */
[----:B------:R-:W-:Y:S01]  /*ff10*/  ISETP.GE.AND P0, PT, R25, R58, PT ;  /* 0x0000003a1900720c */ /* 0x000fe20003f06270 */
[----:B0-----:R-:W-:Y:S01]  /*ff20*/  IMAD R17, R3, UR9, R0 ;  /* 0x0000000903117c24 */ /* 0x001fe2000f8e0200 */
[----:B------:R-:W-:Y:S01]  /*ff30*/  SHF.R.S32.HI R0, RZ, 0x1f, R15 ;  /* 0x0000001fff007819 */ /* 0x000fe2000001140f */
[----:B------:R-:W-:Y:S02]  /*ff40*/  UPRMT UR5, URZ, 0x654, UR5 ;  /* 0x000006543f057896 */ /* 0x000fe40008000005 */
[----:B------:R-:W-:Y:S02]  /*ff50*/  IMAD.IADD R13, R13, 0x1, R17 ;  /* 0x000000010d0d7824 */ /* 0x000fe400078e0211 */
[----:B------:R-:W-:Y:S02]  /*ff60*/  IMAD R0, R0, UR6, RZ ;  /* 0x0000000600007c24 */ /* 0x000fe4000f8e02ff */
[----:B------:R-:W-:-:S04]  /*ff70*/  IMAD.WIDE.U32 R12, R15, UR6, R12 ;  /* 0x000000060f0c7c25 */ /* 0x000fc8000f8e000c */
[----:B------:R-:W-:Y:S01]  /*ff80*/  IMAD R3, R15, UR7, R0 ;  /* 0x000000070f037c24 */ /* 0x000fe2000f8e0200 */
[----:B------:R-:W-:Y:S02]  /*ff90*/  ULDC.64 UR6, c[0x0][0xa80] ;  /* 0x0002a00000067ab9 */ /* 0x000fe40000000a00 */
[C---:B------:R-:W-:Y:S01]  /*ffa0*/  LEA R0, P1, R12.reuse, UR6, 0x1 ;  /* 0x000000060c007c11 */ /* 0x040fe2000f8208ff */
[----:B------:R-:W-:Y:S01]  /*ffb0*/  IMAD.IADD R3, R13, 0x1, R3 ;  /* 0x000000010d037824 */ /* 0x000fe200078e0203 */
[----:B-1----:R-:W-:Y:S03]  /*ffc0*/  SYNCS.ARRIVE.TRANS64.RED.A1T0 RZ, [UR5], RZ ;  /* 0x000000ffffff79a7 */ /* 0x002fe60008100405 */
[----:B------:R0:W1:Y:S01]  /*ffd0*/  SHFL.IDX PT, R14, R0, RZ, 0x1c1f ;  /* 0x001c1fff000e7589 */ /* 0x00006200000e0000 */
[----:B------:R-:W-:-:S05]  /*ffe0*/  LEA.HI.X R18, R12, UR7, R3, 0x1, P1 ;  /* 0x000000070c127c11 */ /* 0x000fca00088f0c03 */
[----:B------:R0:W2:Y:S01]  /*fff0*/  SHFL.IDX PT, R15, R18, RZ, 0x1c1f ;  /* 0x001c1fff120f7589 */ /* 0x0000a200000e0000 */
[----:B------:R-:W-:Y:S05]  /*10000*/  @P0 BRA `(.L_x_11821) ;  /* 0x0000000000340947 */ /* 0x000fea0003800000 */
[----:B------:R-:W-:Y:S01]  /*10010*/  ULDC UR5, c[0x0][0xac8] ;  /* 0x0002b20000057ab9 */ /* 0x000fe20000000800 */
[----:B------:R-:W-:Y:S01]  /*10020*/  ULDC.64 UR6, c[0x0][0x208] ;  /* 0x0000820000067ab9 */ /* 0x000fe20000000a00 */
        /* <DEDUP_REMOVED lines=11> */
.L_x_11821:
[----:B------:R-:W-:Y:S05]  /*100e0*/  BSYNC B1 ;  /* 0x0000000000017941 */ /* 0x000fea0003800000 */
.L_x_11820:
[----:B------:R-:W-:Y:S01]  /*100f0*/  VIADD R3, R25, 0x60 ;  /* 0x0000006019037836 */ /* 0x000fe20000000000 */
[----:B--2---:R2:W4:Y:S04]  /*10100*/  SHFL.IDX PT, R15, R18, 0x1, 0x1c1f ;  /* 0x003c1f00120f7f89 */ /* 0x00452800000e0000 */
[----:B------:R-:W-:Y:S01]  /*10110*/  ISETP.GE.AND P0, PT, R3, R58, PT ;  /* 0x0000003a0300720c */ /* 0x000fe20003f06270 */
[----:B-1----:R2:W1:-:S12]  /*10120*/  SHFL.IDX PT, R14, R0, 0x1, 0x1c1f ;  /* 0x003c1f00000e7f89 */ /* 0x00245800000e0000 */
[----:B--2---:R-:W-:Y:S05]  /*10130*/  @P0 BRA `(.L_x_11822) ;  /* 0x0000000800600947 */ /* 0x004fea0003800000 */
[----:B------:R-:W-:Y:S01]  /*10140*/  ULDC UR5, c[0x0][0xac8] ;  /* 0x0002b20000057ab9 */ /* 0x000fe20000000800 */
[----:B------:R-:W-:Y:S01]  /*10150*/  ULDC.64 UR6, c[0x0][0x208] ;  /* 0x0000820000067ab9 */ /* 0x000fe20000000a00 */
[----:B------:R-:W-:Y:S02]  /*10160*/  ISETP.GE.AND P2, PT, R144, UR5, PT ;  /* 0x0000000590007c0c */ /* 0x000fe4000bf46270 */
[----:B------:R-:W-:-:S11]  /*10170*/  ISETP.GE.AND P1, PT, R23, UR5, PT ;  /* 0x0000000517007c0c */ /* 0x000fd6000bf26270 */
[C---:B-1-3--:R-:W-:Y:S02]  /*10180*/  @!P2 LEA R16, P0, R144.reuse, R14, 0x1 ;  /* 0x0000000e9010a211 */ /* 0x04afe400078008ff */
[----:B----4-:R-:W-:Y:S02]  /*10190*/  @!P1 IMAD.WIDE R12, R23, 0x2, R14 ;  /* 0x00000002170c9825 */ /* 0x010fe400078e020e */
[----:B------:R-:W-:Y:S02]  /*101a0*/  @!P2 LEA.HI.X R17, R144, R15, R157, 0x1, P0 ;  /* 0x0000000f9011a211 */ /* 0x000fe400000f0c9d */
[----:B------:R-:W-:Y:S01]  /*101b0*/  ISETP.GE.AND P0, PT, R147, UR5, PT ;  /* 0x0000000593007c0c */ /* 0x000fe2000bf06270 */
[----:B-----5:R2:W-:Y:S04]  /*101c0*/  @!P1 ST.E.128 desc[UR6][R12.64], R40 ;  /* 0x000000280c009985 */ /* 0x0205e8000c101d06 */
[----:B------:R2:W-:Y:S08]  /*101d0*/  @!P2 ST.E.128 desc[UR6][R16.64], R4 ;  /* 0x000000041000a985 */ /* 0x0005f0000c101d06 */
[----:B------:R-:W-:Y:S05]  /*101e0*/  @P0 BRA `(.L_x_11822) ;  /* 0x0000000800340947 */ /* 0x000fea0003800000 */
[----:B--2---:R-:W-:Y:S01]  /*101f0*/  LEA R4, P0, R147, R14, 0x1 ;  /* 0x0000000e93047211 */ /* 0x004fe200078008ff */
[----:B------:R-:W-:-:S03]  /*10200*/  ULDC.64 UR6, c[0x0][0x208] ;  /* 0x0000820000067ab9 */ /* 0x000fc60000000a00 */
[----:B------:R-:W-:-:S05]  /*10210*/  LEA.HI.X R5, R147, R15, R156, 0x1, P0 ;  /* 0x0000000f93057211 */ /* 0x000fca00000f0c9c */
[----:B------:R1:W-:Y:S01]  /*10220*/  ST.E.128 desc[UR6][R4.64], R8 ;  /* 0x0000000804007985 */ /* 0x0003e2000c101d06 */
[----:B------:R-:W-:Y:S05]  /*10230*/  BRA `(.L_x_11822) ;  /* 0x0000000800207947 */ /* 0x000fea0003800000 */
.L_x_11819:
[----:B------:R-:W0:Y:S01]  /*10240*/  LDC R10, c[0x0][0xbe8] ;  /* 0x0002fa00ff0a7b82 */ /* 0x000e220000000800 */
[----:B------:R-:W1:Y:S01]  /*10250*/  S2R R0, SR_TID.X ;  /* 0x0000000000007919 */ /* 0x000e620000002100 */
[----:B------:R-:W-:Y:S01]  /*10260*/  R2UR UR6, R145 ;  /* 0x00000000910672ca */ /* 0x000fe200000e0000 */
[----:B------:R-:W-:Y:S01]  /*10270*/  BSSY B1, `(.L_x_11823) ;  /* 0x0000037000017945 */ /* 0x000fe20003800000 */
[----:B------:R-:W-:Y:S01]  /*10280*/  R2UR UR5, R146 ;  /* 0x00000000920572ca */ /* 0x000fe200000e0000 */
[----:B------:R-:W-:-:S10]  /*10290*/  IMAD R8, R148, 0x60, R149 ;  /* 0x0000006094087824 */ /* 0x000fd400078e0295 */
[----:B------:R-:W-:Y:S02]  /*102a0*/  USHF.R.S32.HI UR8, URZ, 0x1f, UR6 ;  /* 0x0000001f3f087899 */ /* 0x000fe40008011406 */
[----:B------:R-:W-:Y:S01]  /*102b0*/  USHF.R.S32.HI UR9, URZ, 0x1f, UR5 ;  /* 0x0000001f3f097899 */ /* 0x000fe20008011405 */
[----:B0-----:R-:W-:Y:S01]  /*102c0*/  ISETP.NE.AND P1, PT, R10, 0x1, PT ;  /* 0x000000010a00780c */ /* 0x001fe20003f25270 */
[----:B-1----:R-:W-:-:S12]  /*102d0*/  VIADD R0, R0, 0xffffff80 ;  /* 0xffffff8000007836 */ /* 0x002fd80000000000 */
[----:B------:R-:W0:Y:S01]  /*102e0*/  @P1 LDC R9, c[0x0][0xbec] ;  /* 0x0002fb00ff091b82 */ /* 0x000e220000000800 */
[----:B------:R-:W-:-:S07]  /*102f0*/  ISETP.GE.AND P0, PT, R0, 0xc0, PT ;  /* 0x000000c00000780c */ /* 0x000fce0003f06270 */
[----:B------:R-:W1:Y:S06]  /*10300*/  @P1 LDC R11, c[0x0][0xbf0] ;  /* 0x0002fc00ff0b1b82 */ /* 0x000e6c0000000800 */
        /* <DEDUP_REMOVED lines=45> */
.L_x_11824:
[----:B------:R-:W-:Y:S05]  /*105e0*/  BSYNC B1 ;  /* 0x0000000000017941 */ /* 0x000fea0003800000 */
.L_x_11823:
        /* <DEDUP_REMOVED lines=22> */
[----:B------:R-:W-:Y:S02]  /*10750*/  IMAD R7, R10, R7, R8 ;  /* 0x000000070a077224 */ /* 0x000fe400078e0208 */
[----:B------:R-:W-:-:S02]  /*10760*/  IMAD R0, R0, UR8, RZ ;  /* 0x0000000800007c24 */ /* 0x000fc4000f8e02ff */
        /* <DEDUP_REMOVED lines=34> */
.L_x_11826:
[----:B------:R-:W-:Y:S05]  /*10990*/  BSYNC B1 ;  /* 0x0000000000017941 */ /* 0x000fea0003800000 */
.L_x_11825:
        /* <DEDUP_REMOVED lines=18> */
.L_x_11822:
[----:B------:R-:W-:Y:S05]  /*10ac0*/  BSYNC B0 ;  /* 0x0000000000007941 */ /* 0x000fea0003800000 */
.L_x_11818:
[----:B------:R-:W-:Y:S02]  /*10ad0*/  ULDC UR5, c[0x0][0xc38] ;  /* 0x00030e0000057ab9 */ /* 0x000fe40000000800 */
[----:B------:R-:W-:-:S06]  /*10ae0*/  UISETP.GE.AND UP0, UPT, UR4, UR5, UPT ;  /* 0x000000050400728c */ /* 0x000fcc000bf06270 */
[----:B------:R-:W-:-:S13]  /*10af0*/  PLOP3.LUT P0, PT, PT, PT, UP0, 0x80, 0x0 ;  /* 0x000000000000781c */ /* 0x000fda0003f0f008 */
[----:B------:R-:W-:Y:S05]  /*10b00*/  @!P0 BRA `(.L_x_11827) ;  /* 0xffffff0400008947 */ /* 0x000fea000383ffff */
[----:B------:R-:W-:Y:S05]  /*10b10*/  EXIT ;  /* 0x000000000000794d */ /* 0x000fea0003800000 */
.L_x_11783:
[----:B------:R-:W-:-:S08]  /*10b20*/  NOP ;  /* 0x0000000000007918 */ /* 0x000fd00000000000 */
[----:B0-----:R-:W0:-:S00]  /*10b30*/  USETMAXREG.DEALLOC.CTAPOOL 0x20 ;  /* 0x00000020000079c8 */ /* 0x001e0000080e0500 */
[----:B0-----:R-:W-:-:S06]  /*10b40*/  LOP3.LUT R0, R0, 0x3, RZ, 0xc0, !PT ;  /* 0x0000000300007812 */ /* 0x001fcc00078ec0ff */
[----:B------:R-:W0:Y:S01]  /*10b50*/  S2UR UR6, SR_CTAID.X ;  /* 0x00000000000679c3 */ /* 0x000e220000002500 */
[----:B------:R-:W-:Y:S02]  /*10b60*/  IMAD.MOV.U32 R23, RZ, RZ, 0x1 ;  /* 0x00000001ff177424 */ /* 0x000fe400078e00ff */
[----:B------:R-:W-:Y:S01]  /*10b70*/  IMAD.MOV.U32 R16, RZ, RZ, RZ ;  /* 0x000000ffff107224 */ /* 0x000fe200078e00ff */
[----:B------:R1:W2:Y:S04]  /*10b80*/  SHFL.IDX PT, R2, R0, RZ, 0x1f ;  /* 0x00001fff00027589 */ /* 0x0002a800000e0000 */
[----:B-1----:R-:W0:Y:S01]  /*10b90*/  LDC R0, c[0x0][0xc38] ;  /* 0x00030e00ff007b82 */ /* 0x002e220000000800 */
[----:B--2---:R-:W-:-:S04]  /*10ba0*/  ISETP.NE.AND P0, PT, R2, RZ, PT ;  /* 0x000000ff0200720c */ /* 0x004fc80003f05270 */
[----:B------:R-:W-:-:S05]  /*10bb0*/  P2R R2, PR, RZ, 0x1 ;  /* 0x00000001ff027803 */ /* 0x000fca0000000000 */
[----:B------:R1:W-:Y:S04]  /*10bc0*/  STL [R1+0x4], R2 ;  /* 0x0000040201007387 */ /* 0x0003e80000100800 */
[----:B------:R1:W-:Y:S01]  /*10bd0*/  STL [R1], RZ ;  /* 0x000000ff01007387 */ /* 0x0003e20000100800 */
[----:B------:R-:W-:Y:S06]  /*10be0*/  @P0 BAR.ARV 0x4, 0x200 ;  /* 0x0108000000000b1d */ /* 0x000fec0000002000 */
[----:B0-----:R-:W-:-:S13]  /*10bf0*/  ISETP.LE.AND P0, PT, R0, UR6, PT ;  /* 0x0000000600007c0c */ /* 0x001fda000bf03270 */
[----:B-1----:R-:W-:Y:S05]  /*10c00*/  @P0 BRA `(.L_x_11828) ;  /* 0x0000004400ac0947 */ /* 0x002fea0003800000 */
[----:B------:R-:W0:Y:S01]  /*10c10*/  S2R R6, SR_TID.X ;  /* 0x0000000000067919 */ /* 0x000e220000002100 */
[----:B------:R-:W1:Y:S01]  /*10c20*/  S2UR UR5, SR_CgaCtaId ;  /* 0x00000000000579c3 */ /* 0x000e620000008800 */
[----:B------:R-:W-:Y:S01]  /*10c30*/  UMOV UR4, 0x400 ;  /* 0x0000040000047882 */ /* 0x000fe20000000000 */
[----:B------:R-:W-:Y:S01]  /*10c40*/  IMAD.U32 R28, RZ, RZ, UR6 ;  /* 0x00000006ff1c7e24 */ /* 0x000fe2000f8e00ff */
[----:B------:R2:W-:Y:S01]  /*10c50*/  STL [R1], RZ ;  /* 0x000000ff01007387 */ /* 0x0005e20000100800 */
[----:B------:R-:W-:Y:S01]  /*10c60*/  IMAD.MOV.U32 R23, RZ, RZ, 0x1 ;  /* 0x00000001ff177424 */ /* 0x000fe200078e00ff */
[----:B------:R-:W-:Y:S01]  /*10c70*/  ULDC UR46, c[0x0][0xc] ;  /* 0x00000300002e7ab9 */ /* 0x000fe20000000800 */
[----:B------:R-:W-:Y:S01]  /*10c80*/  IMAD.MOV.U32 R16, RZ, RZ, RZ ;  /* 0x000000ffff107224 */ /* 0x000fe200078e00ff */
[----:B------:R-:W-:Y:S01]  /*10c90*/  ULDC.64 UR38, c[0x0][0x198] ;  /* 0x0000660000267ab9 */ /* 0x000fe20000000a00 */
        /* <DEDUP_REMOVED lines=17> */
[----:B--2---:R-:W-:-:S07]  /*10db0*/  LOP3.LUT R0, R0, 0x40, RZ, 0xfc, !PT ;  /* 0x0000004000007812 */ /* 0x004fce00078efcff */
.L_x_11920:
        /* <DEDUP_REMOVED lines=22> */
.L_x_11829:
[----:B------:R-:W-:Y:S01]  /*10f20*/  ULDC UR9, c[0x0][0xc54] ;  /* 0x0003150000097ab9 */ /* 0x000fe20000000800 */
[----:B------:R-:W-:Y:S01]  /*10f30*/  UMOV UR5, UR8 ;  /* 0x0000000800057c82 */ /* 0x000fe20008000000 */
[----:B------:R-:W-:-:S11]  /*10f40*/  UISETP.NE.AND UP0, UPT, UR9, 0x1, UPT ;  /* 0x000000010900788c */ /* 0x000fd6000bf05270 */
[----:B------:R-:W-:Y:S02]  /*10f50*/  @UP0 ULDC.64 UR10, c[0x0][0xc58] ;  /* 0x00031600000a0ab9 */ /* 0x000fe40000000a00 */
[----:B------:R-:W-:-:S04]  /*10f60*/  UIMAD.WIDE.U32 UR6, UR8, UR10, URZ ;  /* 0x0000000a080672a5 */ /* 0x000fc8000f8e003f */
[----:B------:R-:W-:-:S04]  /*10f70*/  @UP0 USHF.R.U32.HI UR5, URZ, UR11, UR7 ;  /* 0x0000000b3f050299 */ /* 0x000fc80008011607 */
[----:B------:R-:W-:-:S12]  /*10f80*/  UIMAD UR6, UR5, UR9, URZ ;  /* 0x00000009050672a4 */ /* 0x000fd8000f8e023f */
.L_x_11830:
        /* <DEDUP_REMOVED lines=9> */
[----:B------:R-:W-:Y:S02]  /*11020*/  UIMAD UR8, UR44, 0xc0, URZ ;  /* 0x000000c02c0878a4 */ /* 0x000fe4000f8e023f */
        /* <DEDUP_REMOVED lines=53> */
.L_x_11832:
        /* <DEDUP_REMOVED lines=20> */
.L_x_11835:
[----:B------:R-:W-:Y:S05]  /*114c0*/  BSYNC B6 ;  /* 0x0000000000067941 */ /* 0x000fea0003800000 */
.L_x_11834:
        /* <DEDUP_REMOVED lines=20> */
.L_x_11838:
        /* <DEDUP_REMOVED lines=15> */
.L_x_11837:
[----:B------:R-:W-:Y:S05]  /*11700*/  BSYNC B6 ;  /* 0x0000000000067941 */ /* 0x000fea0003800000 */
.L_x_11836:
        /* <DEDUP_REMOVED lines=21> */
[----:B--2---:R-:W-:Y:S02]  /*11860*/  SHF.R.S32.HI R24, RZ, 0x1f, R22 ;  /* 0x0000001fff187819 */ /* 0x004fe40000011416 */
[----:B------:R-:W-:Y:S01]  /*11870*/  SEL R18, R22, RZ, !P1 ;  /* 0x000000ff16127207 */ /* 0x000fe20004800000 */
[----:B------:R-:W-:Y:S06]  /*11880*/  BRA.DIV UR4, `(.L_x_11839) ;  /* 0x0000004204207947 */ /* 0x000fec000b800000 */
[----:B------:R0:W1:Y:S02]  /*11890*/  SHFL.IDX PT, R14, R20, RZ, 0x1f ;  /* 0x00001fff140e7589 */ /* 0x00006400000e0000 */
.L_x_11935:
[----:B-1----:R-:W-:Y:S02]  /*118a0*/  ISETP.NE.AND P0, PT, R14, RZ, PT ;  /* 0x000000ff0e00720c */ /* 0x002fe40003f05270 */
[----:B------:R-:W-:-:S04]  /*118b0*/  PLOP3.LUT P2, PT, PT, PT, PT, 0x8, 0x0 ;  /* 0x000000000000781c */ /* 0x000fc80003f4e170 */
[----:B------:R-:W-:-:S07]  /*118c0*/  P2R R25, PR, RZ, 0x4 ;  /* 0x00000004ff197803 */ /* 0x000fce0000000000 */
[----:B------:R-:W-:Y:S05]  /*118d0*/  @P0 BRA `(.L_x_11840) ;  /* 0x0000000400140947 */ /* 0x000fea0003800000 */
[----:B------:R-:W-:-:S03]  /*118e0*/  UMOV UR4, 0xffffffff ;  /* 0xffffffff00047882 */ /* 0x000fc60000000000 */
[----:B------:R-:W-:Y:S05]  /*118f0*/  BRA.DIV UR4, `(.L_x_11841) ;  /* 0x0000004204247947 */ /* 0x000fea000b800000 */
[----:B------:R-:W-:-:S13]  /*11900*/  ELECT P6, URZ, PT ;  /* 0x00000000003f782f */ /* 0x000fda00038c0000 */
.L_x_11938:
[----:B------:R-:W-:Y:S05]  /*11910*/  @!P6 BRA `(.L_x_11840) ;  /* 0x000000040004e947 */ /* 0x000fea0003800000 */
[----:B------:R-:W-:Y:S01]  /*11920*/  IMAD.MOV.U32 R18, RZ, RZ, R22 ;  /* 0x000000ffff127224 */ /* 0x000fe200078e0016 */
[----:B------:R-:W-:Y:S06]  /*11930*/  @!P1 BRA `(.L_x_11842) ;  /* 0x00000000004c9947 */ /* 0x000fec0003800000 */
[----:B------:R-:W1:Y:S01]  /*11940*/  LDC R6, c[0x0][0x43c] ;  /* 0x00010f00ff067b82 */ /* 0x000e620000000800 */
[----:B------:R-:W-:Y:S01]  /*11950*/  IMAD.MOV.U32 R0, RZ, RZ, R19 ;  /* 0x000000ffff007224 */ /* 0x000fe200078e0013 */
[----:B------:R-:W-:Y:S01]  /*11960*/  ULDC.64 UR4, c[0x0][0x428] ;  /* 0x00010a0000047ab9 */ /* 0x000fe20000000a00 */
[----:B------:R-:W-:Y:S01]  /*11970*/  ULDC.64 UR6, c[0x0][0x208] ;  /* 0x0000820000067ab9 */ /* 0x000fe20000000a00 */
        /* <DEDUP_REMOVED lines=15> */
.L_x_11842:
[----:B------:R-:W2:Y:S01]  /*11a70*/  S2R R0, SR_TID.X ;  /* 0x0000000000007919 */ /* 0x000ea20000002100 */
[----:B-1----:R-:W-:Y:S01]  /*11a80*/  IMAD R3, R16, 0x8, R17 ;  /* 0x0000000810037824 */ /* 0x002fe200078e0211 */
[----:B--2---:R-:W-:Y:S02]  /*11a90*/  LOP3.LUT R2, R0, 0x7f, RZ, 0xc0, !PT ;  /* 0x0000007f00027812 */ /* 0x004fe400078ec0ff */
[----:B------:R-:W-:Y:S02]  /*11aa0*/  SHF.L.U32 R0, R23, 0x1f, RZ ;  /* 0x0000001f17007819 */ /* 0x000fe400000006ff */
[----:B------:R-:W-:Y:S02]  /*11ab0*/  ISETP.NE.AND P1, PT, R2, RZ, PT ;  /* 0x000000ff0200720c */ /* 0x000fe40003f25270 */
[----:B------:R-:W1:Y:S02]  /*11ac0*/  SYNCS.PHASECHK.TRANS64.TRYWAIT P0, [R3+URZ+0x31c40], R0 ;  /* 0x031c4000030075a7 */ /* 0x000e64000800017f */
[----:B-1----:R-:W-:Y:S09]  /*11ad0*/  @!P0 BRA `(.L_x_11843) ;  /* 0x0000003c00cc8947 */ /* 0x002ff20003800000 */
.L_x_11939:
[----:B------:R-:W-:Y:S05]  /*11ae0*/  @P1 BRA `(.L_x_11844) ;  /* 0x0000000000141947 */ /* 0x000fea0003800000 */
[----:B------:R-:W-:Y:S01]  /*11af0*/  ISETP.NE.AND P0, PT, R29, RZ, PT ;  /* 0x000000ff1d00720c */ /* 0x000fe20003f05270 */
[----:B-1----:R-:W-:-:S04]  /*11b00*/  IMAD.MOV.U32 R0, RZ, RZ, 0x6c00 ;  /* 0x00006c00ff007424 */ /* 0x002fc800078e00ff */
[----:B------:R2:W-:Y:S08]  /*11b10*/  SYNCS.ARRIVE.TRANS64 RZ, [R3+URZ+0x31c30], R0 ;  /* 0x031c300003ff79a7 */ /* 0x0005f0000800003f */
[----:B------:R-:W-:Y:S05]  /*11b20*/  @!P0 BRA `(.L_x_11844) ;  /* 0x0000000000048947 */ /* 0x000fea0003800000 */
[----:B------:R-:W-:Y:S01]  /*11b30*/  BPT.TRAP 0x1 ;  /* 0x000000040000795c */ /* 0x000fe20000300000 */
.L_x_11844:
        /* <DEDUP_REMOVED lines=16> */
[----:B------:R-:W-:-:S02]  /*11c40*/  UIMAD UR35, UR35, 0x90, URZ ;  /* 0x00000090232378a4 */ /* 0x000fc4000f8e023f */
[----:B------:R-:W-:Y:S01]  /*11c50*/  UIADD3 UR32, UR8, 0x16a00, URZ ;  /* 0x00016a0008207890 */ /* 0x000fe2000fffe03f */
[----:B------:R-:W-:Y:S01]  /*11c60*/  P2R R25, PR, RZ, 0x1 ;  /* 0x00000001ff197803 */ /* 0x000fe20000000000 */
        /* <DEDUP_REMOVED lines=10> */
[----:B------:R1:W-:Y:S02]  /*11d10*/  UTMALDG.4D [UR8], [UR4], desc[UR6] ;  /* 0x00000608040075b4 */ /* 0x0003e40008019000 */
[----:B-1----:R-:W-:Y:S01]  /*11d20*/  NOP ;  /* 0x0000000000007918 */ /* 0x002fe20000000000 */
.L_x_11840:
        /* <DEDUP_REMOVED lines=29> */
.L_x_11846:
[----:B------:R-:W-:Y:S05]  /*11f00*/  BSYNC B6 ;  /* 0x0000000000067941 */ /* 0x000fea0003800000 */
.L_x_11845:
[----:B------:R-:W1:Y:S01]  /*11f10*/  LDC R9, c[0x0][0x448] ;  /* 0x00011200ff097b82 */ /* 0x000e620000000800 */
[----:B0-----:R-:W0:Y:S01]  /*11f20*/  S2R R20, SR_TID.X ;  /* 0x0000000000147919 */ /* 0x001e220000002100 */
[----:B------:R-:W-:Y:S01]  /*11f30*/  IMAD.U32 R6, RZ, RZ, UR44 ;  /* 0x0000002cff067e24 */ /* 0x000fe2000f8e00ff */
[----:B------:R-:W-:Y:S01]  /*11f40*/  ULDC.64 UR8, c[0x0][0x2e0] ;  /* 0x0000b80000087ab9 */ /* 0x000fe20000000a00 */
[----:B------:R-:W-:Y:S01]  /*11f50*/  UMOV UR4, UR40 ;  /* 0x0000002800047c82 */ /* 0x000fe20008000000 */
[----:B------:R-:W-:Y:S01]  /*11f60*/  UIMAD UR6, UR45, UR8, URZ ;  /* 0x000000082d0672a4 */ /* 0x000fe2000f8e023f */
[----:B------:R-:W2:Y:S01]  /*11f70*/  S2R R10, SR_TID.X ;  /* 0x00000000000a7919 */ /* 0x000ea20000002100 */
[----:B------:R-:W-:Y:S02]  /*11f80*/  UMOV UR5, UR37 ;  /* 0x0000002500057c82 */ /* 0x000fe40008000000 */
        /* <DEDUP_REMOVED lines=16> */
[----:B------:R-:W-:-:S03]  /*12090*/  IMAD R6, R6, 0xc0, R20 ;  /* 0x000000c006067824 */ /* 0x000fc600078e0214 */
        /* <DEDUP_REMOVED lines=9> */
[--C-:B------:R-:W-:Y:S01]  /*12130*/  SHF.R.S32.HI R8, RZ, 0x1f, R7.reuse ;  /* 0x0000001fff087819 */ /* 0x100fe20000011407 */
[----:B------:R-:W-:Y:S02]  /*12140*/  IMAD.MOV R0, RZ, RZ, -R7 ;  /* 0x000000ffff007224 */ /* 0x000fe400078e0a07 */
[----:B------:R-:W-:-:S04]  /*12150*/  IMAD.WIDE.U32 R4, R7, UR8, R2 ;  /* 0x0000000807047c25 */ /* 0x000fc8000f8e0002 */
[----:B------:R-:W-:Y:S02]  /*12160*/  IMAD R8, R8, UR8, RZ ;  /* 0x0000000808087c24 */ /* 0x000fe4000f8e02ff */
[----:B------:R-:W-:Y:S02]  /*12170*/  IMAD R0, R9, R0, R6 ;  /* 0x0000000009007224 */ /* 0x000fe400078e0206 */
[----:B------:R-:W-:Y:S02]  /*12180*/  IMAD R8, R7, UR9, R8 ;  /* 0x0000000907087c24 */ /* 0x000fe4000f8e0208 */
[----:B-1----:R-:W-:Y:S01]  /*12190*/  IMAD.SHL.U32 R20, R21, 0x8, RZ ;  /* 0x0000000815147824 */ /* 0x002fe200078e00ff */
[----:B------:R-:W-:Y:S01]  /*121a0*/  SHF.R.S32.HI R7, RZ, 0x1f, R0 ;  /* 0x0000001fff077819 */ /* 0x000fe20000011400 */
[----:B------:R-:W-:Y:S01]  /*121b0*/  IMAD.IADD R5, R5, 0x1, R8 ;  /* 0x0000000105057824 */ /* 0x000fe200078e0208 */
[----:B------:R-:W-:Y:S01]  /*121c0*/  LOP3.LUT R21, R21, 0x7f, RZ, 0xc0, !PT ;  /* 0x0000007f15157812 */ /* 0x000fe200078ec0ff */
[----:B------:R-:W0:Y:S01]  /*121d0*/  @P1 LDC R8, c[0x0][0x44c] ;  /* 0x00011300ff081b82 */ /* 0x000e220000000800 */
[----:B------:R-:W-:Y:S01]  /*121e0*/  LOP3.LUT R20, R20, 0x18, RZ, 0xc0, !PT ;  /* 0x0000001814147812 */ /* 0x000fe200078ec0ff */
[----:B------:R-:W-:Y:S01]  /*121f0*/  IMAD R7, R7, UR4, RZ ;  /* 0x0000000407077c24 */ /* 0x000fe2000f8e02ff */
[----:B------:R-:W-:Y:S01]  /*12200*/  SHF.R.U32.HI R21, RZ, 0x2, R21 ;  /* 0x00000002ff157819 */ /* 0x000fe20000011615 */
[----:B------:R-:W-:-:S04]  /*12210*/  IMAD.WIDE.U32 R4, R0, UR4, R4 ;  /* 0x0000000400047c25 */ /* 0x000fc8000f8e0004 */
[----:B------:R-:W-:Y:S01]  /*12220*/  IMAD R7, R0, UR5, R7 ;  /* 0x0000000500077c24 */ /* 0x000fe2000f8e0207 */
[----:B------:R-:W-:-:S03]  /*12230*/  LEA R0, P0, R4, UR6, 0x1 ;  /* 0x0000000604007c11 */ /* 0x000fc6000f8008ff */
[----:B------:R-:W-:Y:S02]  /*12240*/  IMAD.IADD R7, R5, 0x1, R7 ;  /* 0x0000000105077824 */ /* 0x000fe400078e0207 */
[----:B------:R-:W1:Y:S03]  /*12250*/  @P1 LDC R5, c[0x0][0x450] ;  /* 0x00011400ff051b82 */ /* 0x000e660000000800 */
[----:B------:R-:W-:Y:S01]  /*12260*/  LEA.HI.X R4, R4, UR7, R7, 0x1, P0 ;  /* 0x0000000704047c11 */ /* 0x000fe200080f0c07 */
[----:B------:R-:W-:-:S04]  /*12270*/  VIADD R7, R6, 0x80 ;  /* 0x0000008006077836 */ /* 0x000fc80000000000 */
        /* <DEDUP_REMOVED lines=12> */
[----:B------:R-:W-:Y:S01]  /*12340*/  IMAD.WIDE.U32 R2, R5, UR4, R2 ;  /* 0x0000000405027c25 */ /* 0x000fe2000f8e0002 */
        /* <DEDUP_REMOVED lines=11> */
[----:B------:R-:W-:Y:S01]  /*12400*/  IMAD.U32 R6, RZ, RZ, UR44 ;  /* 0x0000002cff067e24 */ /* 0x000fe2000f8e00ff */
[----:B------:R-:W-:Y:S01]  /*12410*/  ULDC UR4, c[0x0][0x288] ;  /* 0x0000a20000047ab9 */ /* 0x000fe20000000800 */
[----:B------:R-:W-:Y:S01]  /*12420*/  ULDC.64 UR6, c[0x0][0x208] ;  /* 0x0000820000067ab9 */ /* 0x000fe20000000a00 */
[----:B------:R-:W1:Y:S01]  /*12430*/  SHFL.IDX PT, R2, R4, RZ, 0x1c1f ;  /* 0x001c1fff04027589 */ /* 0x000e6200000e0000 */
[----:B------:R-:W-:Y:S02]  /*12440*/  IMAD R5, R9, UR4, RZ ;  /* 0x0000000409057c24 */ /* 0x000fe4000f8e02ff */
[----:B------:R-:W-:Y:S01]  /*12450*/  IMAD R6, R6, 0xc0, R21 ;  /* 0x000000c006067824 */ /* 0x000fe200078e0215 */
[----:B------:R-:W-:Y:S03]  /*12460*/  SHFL.IDX PT, R14, R0, 0x3, 0x1c1f ;  /* 0x007c1f00000e7f89 */ /* 0x000fe600000e0000 */
[C---:B------:R-:W-:Y:S01]  /*12470*/  VIADD R10, R6.reuse, 0x20 ;  /* 0x00000020060a7836 */ /* 0x040fe20000000000 */
        /* <DEDUP_REMOVED lines=26> */
[----:B------:R-:W-:Y:S04]  /*12620*/  SHFL.IDX PT, R0, R7, RZ, 0x1c1f ;  /* 0x001c1fff07007589 */ /* 0x000fe800000e0000 */
[----:B------:R-:W-:Y:S01]  /*12630*/  SHFL.IDX PT, R7, R7, 0x1, 0x1c1f ;  /* 0x003c1f0007077f89 */ /* 0x000fe200000e0000 */
        /* <DEDUP_REMOVED lines=9> */
[----:B------:R-:W-:-:S12]  /*126d0*/  VIADD R10, R6, 0x80 ;  /* 0x00000080060a7836 */ /* 0x000fd80000000000 */
[----:B------:R-:W-:-:S05]  /*126e0*/  @!P4 LEA R14, P3, R20, R14, 0x1 ;  /* 0x0000000e140ec211 */ /* 0x000fca00078608ff */
[----:B--2---:R-:W-:Y:S02]  /*126f0*/  @!P4 IMAD.X R9, RZ, RZ, R4, P3 ;  /* 0x000000ffff09c224 */ /* 0x004fe400018e0604 */
[----:B0-----:R-:W-:Y:S02]  /*12700*/  @!P4 IMAD.MOV.U32 R2, RZ, RZ, R14 ;  /* 0x000000ffff02c224 */ /* 0x001fe400078e000e */
        /* <DEDUP_REMOVED lines=14> */
.L_x_11952:
[----:B------:R-:W-:Y:S01]  /*127f0*/  VIADD R6, R6, 0xa0 ;  /* 0x000000a006067836 */ /* 0x000fe20000000000 */
[----:B------:R-:W-:Y:S01]  /*12800*/  ULDC.64 UR4, c[0x0][0x208] ;  /* 0x0000820000047ab9 */ /* 0x000fe20000000a00 */
        /* <DEDUP_REMOVED lines=12> */
.L_x_11848:
[----:B------:R-:W-:Y:S02]  /*128d0*/  PLOP3.LUT P1, PT, P1, P0, PT, 0xa2, 0x0 ;  /* 0x000000000000781c */ /* 0x000fe40000f21472 */
[----:B------:R-:W-:-:S08]  /*128e0*/  @P0 R2UR P1, UR4, R17 ;  /* 0x00000000110402ca */ /* 0x000fd00000020000 */
[----:B------:R-:W-:-:S05]  /*128f0*/  @P0 PLOP3.LUT P0, PT, P1, PT, PT, 0x80, 0x0 ;  /* 0x000000000000081c */ /* 0x000fca0000f0f070 */
[----:B------:R-:W-:Y:S01]  /*12900*/  @!P1 SYNCS.ARRIVE.TRANS64.RED.A0T1 RZ, [UR4+0x31c00], RZ ;  /* 0x031c00ffffff99a7 */ /* 0x000fe20008200404 */
[----:B------:R-:W-:Y:S07]  /*12910*/  @!P1 ARRIVES.LDGSTSBAR.64.TRANSCNT [UR4+0x31c00] ;  /* 0x031c0000ff0099b0 */ /* 0x000fee0008000a84 */
[----:B------:R-:W-:Y:S05]  /*12920*/  @P0 BRA.U.ANY `(.L_x_11848) ;  /* 0xfffffffd00e80947 */ /* 0x000fea000393ffff */
[----:B0-----:R-:W2:Y:S02]  /*12930*/  LDL.LU R3, [R1] ;  /* 0x0000000001037983 */ /* 0x001ea40000300800 */
[----:B--2---:R-:W-:-:S05]  /*12940*/  VIADD R3, R3, 0x1 ;  /* 0x0000000103037836 */ /* 0x004fca0000000000 */
[----:B------:R0:W-:Y:S01]  /*12950*/  STL [R1], R3 ;  /* 0x0000000301007387 */ /* 0x0001e20000100800 */
        /* <DEDUP_REMOVED lines=9> */
.L_x_11953:
[----:B------:R-:W-:Y:S05]  /*129f0*/  BSYNC B0 ;  /* 0x0000000000007941 */ /* 0x000fea0003800000 */
.L_x_11849:
[----:B------:R-:W-:-:S06]  /*12a00*/  UISETP.GE.AND UP0, UPT, UR43, 0x2, UPT ;  /* 0x000000022b00788c */ /* 0x000fcc000bf06270 */
[----:B------:R-:W-:-:S13]  /*12a10*/  PLOP3.LUT P0, PT, PT, PT, UP0, 0x80, 0x0 ;  /* 0x000000000000781c */ /* 0x000fda0003f0f008 */
[----:B------:R-:W-:Y:S05]  /*12a20*/  @!P0 BRA `(.L_x_11851) ;  /* 0x0000002000448947 */ /* 0x000fea0003800000 */
[----:B------:R-:W-:Y:S02]  /*12a30*/  ULOP3.LUT UR4, UR43, 0x1, URZ, 0xc0, !UPT ;  /* 0x000000012b047892 */ /* 0x000fe4000f8ec03f */
[----:B------:R-:W-:Y:S02]  /*12a40*/  IMAD.U32 R7, RZ, RZ, UR43 ;  /* 0x0000002bff077e24 */ /* 0x000fe4000f8e00ff */
[----:B------:R-:W-:Y:S02]  /*12a50*/  UISETP.NE.U32.AND UP0, UPT, UR4, 0x1, UPT ;  /* 0x000000010400788c */ /* 0x000fe4000bf05070 */
[----:B------:R-:W-:-:S04]  /*12a60*/  VIADD R7, R7, 0xfffffffe ;  /* 0xfffffffe07077836 */ /* 0x000fc80000000000 */
[----:B------:R-:W-:Y:S01]  /*12a70*/  IMAD.MOV.U32 R6, RZ, RZ, R7 ;  /* 0x000000ffff067224 */ /* 0x000fe200078e0007 */
[----:B------:R-:W-:-:S13]  /*12a80*/  PLOP3.LUT P0, PT, PT, PT, UP0, 0x80, 0x0 ;  /* 0x000000000000781c */ /* 0x000fda0003f0f008 */
[----:B------:R-:W-:Y:S05]  /*12a90*/  @!P0 BRA `(.L_x_11852) ;  /* 0x0000000800b88947 */ /* 0x000fea0003800000 */
        /* <DEDUP_REMOVED lines=9> */
[----:B------:R-:W-:Y:S02]  /*12b30*/  IMAD.MOV.U32 R4, RZ, RZ, R18 ;  /* 0x000000ffff047224 */ /* 0x000fe400078e0012 */
[----:B------:R-:W-:-:S10]  /*12b40*/  IMAD.MOV.U32 R9, RZ, RZ, R7 ;  /* 0x000000ffff097224 */ /* 0x000fd400078e0007 */
[----:B------:R-:W-:Y:S05]  /*12b50*/  @!P1 BRA `(.L_x_11855) ;  /* 0x00000000004c9947 */ /* 0x000fea0003800000 */
[----:B------:R-:W1:Y:S01]  /*12b60*/  LDC R9, c[0x0][0x43c] ;  /* 0x00010f00ff097b82 */ /* 0x000e620000000800 */
[----:B------:R-:W-:Y:S01]  /*12b70*/  ULDC.64 UR4, c[0x0][0x428] ;  /* 0x00010a0000047ab9 */ /* 0x000fe20000000a00 */
[----:B------:R-:W-:Y:S01]  /*12b80*/  ULDC.64 UR6, c[0x0][0x208] ;  /* 0x0000820000067ab9 */ /* 0x000fe20000000a00 */
[----:B------:R-:W-:-:S04]  /*12b90*/  IMAD R10, R24, UR4, RZ ;  /* 0x00000004180a7c24 */ /* 0x000fc8000f8e02ff */
[----:B------:R-:W-:Y:S01]  /*12ba0*/  IMAD R10, R22, UR5, R10 ;  /* 0x00000005160a7c24 */ /* 0x000fe2000f8e020a */
[----:B-1----:R-:W-:-:S13]  /*12bb0*/  ISETP.NE.AND P0, PT, R9, 0x1, PT ;  /* 0x000000010900780c */ /* 0x002fda0003f05270 */
[----:B0-----:R-:W0:Y:S02]  /*12bc0*/  @P0 LDC.64 R2, c[0x0][0x440] ;  /* 0x00011000ff020b82 */ /* 0x001e240000000a00 */
[----:B0-----:R-:W-:-:S04]  /*12bd0*/  @P0 IMAD.HI.U32 R4, R7, R2, RZ ;  /* 0x0000000207040227 */ /* 0x001fc800078e00ff */
[----:B------:R-:W-:Y:S01]  /*12be0*/  IMAD.MOV.U32 R2, RZ, RZ, R7 ;  /* 0x000000ffff027224 */ /* 0x000fe200078e0007 */
[----:B------:R-:W-:-:S04]  /*12bf0*/  @P0 SHF.R.U32.HI R2, RZ, R3, R4 ;  /* 0x00000003ff020219 */ /* 0x000fc80000011604 */
[--C-:B------:R-:W-:Y:S01]  /*12c00*/  SHF.R.S32.HI R3, RZ, 0x1f, R2.reuse ;  /* 0x0000001fff037819 */ /* 0x100fe20000011402 */
[----:B------:R-:W-:-:S04]  /*12c10*/  IMAD.MOV R4, RZ, RZ, -R2 ;  /* 0x000000ffff047224 */ /* 0x000fc800078e0a02 */
[----:B------:R-:W-:Y:S02]  /*12c20*/  IMAD R9, R9, R4, R7 ;  /* 0x0000000409097224 */ /* 0x000fe400078e0207 */
[----:B------:R-:W0:Y:S01]  /*12c30*/  LDC.64 R4, c[0x0][0x418] ;  /* 0x00010600ff047b82 */ /* 0x000e220000000a00 */
[----:B------:R-:W-:-:S04]  /*12c40*/  IMAD.WIDE.U32 R2, R22, UR4, R2 ;  /* 0x0000000416027c25 */ /* 0x000fc8000f8e0002 */
[----:B------:R-:W-:Y:S01]  /*12c50*/  IMAD.IADD R10, R10, 0x1, R3 ;  /* 0x000000010a0a7824 */ /* 0x000fe200078e0203 */
[----:B0-----:R-:W-:-:S04]  /*12c60*/  LEA R4, P0, R2, R4, 0x2 ;  /* 0x0000000402047211 */ /* 0x001fc800078010ff */
[----:B------:R-:W-:-:S05]  /*12c70*/  LEA.HI.X R5, R2, R5, R10, 0x2, P0 ;  /* 0x0000000502057211 */ /* 0x000fca00000f140a */
[----:B------:R1:W5:Y:S04]  /*12c80*/  LDG.E R4, desc[UR6][R4.64] ;  /* 0x0000000604047981 */ /* 0x000368000c1e1900 */
.L_x_11855:
[----:B0-----:R-:W1:Y:S01]  /*12c90*/  S2R R2, SR_TID.X ;  /* 0x0000000000027919 */ /* 0x001e620000002100 */
[----:B------:R-:W-:Y:S01]  /*12ca0*/  SHF.L.U32 R3, R8, 0x1f, RZ ;  /* 0x0000001f08037819 */ /* 0x000fe200000006ff */
[----:B------:R-:W-:Y:S01]  /*12cb0*/  BSSY B1, `(.L_x_11856) ;  /* 0x0000006000017945 */ /* 0x000fe20003800000 */
[----:B-1----:R-:W-:Y:S01]  /*12cc0*/  LOP3.LUT R5, R2, 0x7f, RZ, 0xc0, !PT ;  /* 0x0000007f02057812 */ /* 0x002fe200078ec0ff */
[----:B------:R-:W-:-:S03]  /*12cd0*/  IMAD R2, R6, 0x8, R17 ;  /* 0x0000000806027824 */ /* 0x000fc600078e0211 */
[----:B------:R-:W-:Y:S01]  /*12ce0*/  ISETP.NE.AND P1, PT, R5, RZ, PT ;  /* 0x000000ff0500720c */ /* 0x000fe20003f25270 */
[----:B------:R-:W0:Y:S02]  /*12cf0*/  SYNCS.PHASECHK.TRANS64.TRYWAIT P0, [R2+URZ+0x31c40], R3 ;  /* 0x031c4003020075a7 */ /* 0x000e24000800017f */
[----:B0-----:R-:W-:Y:S10]  /*12d00*/  @!P0 BRA `(.L_x_11857) ;  /* 0x00000034008c8947 */ /* 0x001ff40003800000 */
.L_x_11954:
[----:B------:R-:W-:Y:S05]  /*12d10*/  BSYNC B1 ;  /* 0x0000000000017941 */ /* 0x000fea0003800000 */
.L_x_11856:
[----:B------:R-:W-:Y:S04]  /*12d20*/  BSSY B1, `(.L_x_11858) ;  /* 0x0000007000017945 */ /* 0x000fe80003800000 */
[----:B------:R-:W-:Y:S05]  /*12d30*/  @P1 BRA `(.L_x_11859) ;  /* 0x0000000000141947 */ /* 0x000fea0003800000 */
[----:B------:R-:W-:Y:S01]  /*12d40*/  ISETP.NE.AND P0, PT, R29, RZ, PT ;  /* 0x000000ff1d00720c */ /* 0x000fe20003f05270 */
[----:B0-----:R-:W-:-:S04]  /*12d50*/  IMAD.MOV.U32 R3, RZ, RZ, 0x6c00 ;  /* 0x00006c00ff037424 */ /* 0x001fc800078e00ff */
[----:B------:R1:W-:Y:S08]  /*12d60*/  SYNCS.ARRIVE.TRANS64 RZ, [R2+URZ+0x31c30], R3 ;  /* 0x031c300302ff79a7 */ /* 0x0003f0000800003f */
[----:B------:R-:W-:Y:S05]  /*12d70*/  @!P0 BRA `(.L_x_11859) ;  /* 0x0000000000048947 */ /* 0x000fea0003800000 */
[----:B------:R-:W-:Y:S01]  /*12d80*/  BPT.TRAP 0x1 ;  /* 0x000000040000795c */ /* 0x000fe20000300000 */
.L_x_11859:
[----:B------:R-:W-:Y:S05]  /*12d90*/  BSYNC B1 ;  /* 0x0000000000017941 */ /* 0x000fea0003800000 */
.L_x_11858:
[----:B------:R-:W-:Y:S01]  /*12da0*/  IMAD.MOV.U32 R10, RZ, RZ, RZ ;  /* 0x000000ffff0a7224 */ /* 0x000fe200078e00ff */
[----:B------:R-:W-:Y:S01]  /*12db0*/  R2UR UR11, R9 ;  /* 0x00000000090b72ca */ /* 0x000fe200000e0000 */
[----:B01----:R-:W-:Y:S01]  /*12dc0*/  IMAD R3, R6, 0x6c00, R17 ;  /* 0x00006c0006037824 */ /* 0x003fe200078e0211 */
        /* <DEDUP_REMOVED lines=9> */
.L_x_11860:
        /* <DEDUP_REMOVED lines=15> */
.L_x_11861:
        /* <DEDUP_REMOVED lines=15> */
.L_x_11862:
        /* <DEDUP_REMOVED lines=14> */
.L_x_11955:
[----:B------:R-:W-:Y:S05]  /*13120*/  BSYNC B1 ;  /* 0x0000000000017941 */ /* 0x000fea0003800000 */
.L_x_11863:
        /* <DEDUP_REMOVED lines=10> */
.L_x_11866:
[----:B------:R-:W-:Y:S05]  /*131d0*/  BSYNC B1 ;  /* 0x0000000000017941 */ /* 0x000fea0003800000 */
.L_x_11865:
[----:B------:R-:W-:Y:S01]  /*131e0*/  R2UR UR6, R2 ;  /* 0x00000000020672ca */ /* 0x000fe200000e0000 */
[--C-:B0-----:R-:W-:Y:S01]  /*131f0*/  IMAD R5, R16, 0x8, R17.reuse ;  /* 0x0000000810057824 */ /* 0x101fe200078e0211 */
[----:B------:R-:W-:Y:S01]  /*13200*/  R2UR UR7, R3 ;  /* 0x00000000030772ca */ /* 0x000fe200000e0000 */
[----:B------:R-:W-:Y:S01]  /*13210*/  UIADD3 UR4, UP0, UR38, 0x470, URZ ;  /* 0x0000047026047890 */ /* 0x000fe2000ff1e03f */
[----:B------:R-:W-:Y:S01]  /*13220*/  R2UR UR10, R10 ;  /* 0x000000000a0a72ca */ /* 0x000fe200000e0000 */
[----:B------:R-:W-:Y:S01]  /*13230*/  IMAD R10, R16, 0x6c00, R17 ;  /* 0x00006c00100a7824 */ /* 0x000fe200078e0211 */
[----:B------:R-:W-:Y:S01]  /*13240*/  PLOP3.LUT P0, PT, PT, PT, PT, 0x80, 0x0 ;  /* 0x000000000000781c */ /* 0x000fe20003f0f070 */
[----:B------:R-:W-:Y:S01]  /*13250*/  IMAD R11, R19, 0x90, RZ ;  /* 0x00000090130b7824 */ /* 0x000fe200078e02ff */
[----:B------:R-:W-:Y:S01]  /*13260*/  UIADD3.X UR5, URZ, UR39, URZ, UP0, !UPT ;  /* 0x000000273f057290 */ /* 0x000fe200087fe43f */
[----:B------:R-:W-:Y:S02]  /*13270*/  VIADD R5, R5, 0x31c50 ;  /* 0x00031c5005057836 */ /* 0x000fe40000000000 */
[----:B------:R-:W-:-:S09]  /*13280*/  VIADD R12, R10, 0x200 ;  /* 0x000002000a0c7836 */ /* 0x000fd20000000000 */
.L_x_11867:
        /* <DEDUP_REMOVED lines=15> */
.L_x_11868:
        /* <DEDUP_REMOVED lines=15> */
.L_x_11869:
        /* <DEDUP_REMOVED lines=12> */
.L_x_11854:
[----:B------:R-:W-:Y:S05]  /*13530*/  BSYNC B0 ;  /* 0x0000000000007941 */ /* 0x000fea0003800000 */
.L_x_11853:
[----:B------:R-:W-:Y:S01]  /*13540*/  UIADD3 UR4, UR43, -0x3, URZ ;  /* 0xfffffffd2b047890 */ /* 0x000fe2000fffe03f */
[----:B------:R-:W-:Y:S02]  /*13550*/  IMAD.MOV.U32 R16, RZ, RZ, R6 ;  /* 0x000000ffff107224 */ /* 0x000fe400078e0006 */
[----:B------:R-:W-:-:S03]  /*13560*/  IMAD.MOV.U32 R23, RZ, RZ, R8 ;  /* 0x000000ffff177224 */ /* 0x000fc600078e0008 */
[----:B------:R-:W-:-:S07]  /*13570*/  IMAD.U32 R6, RZ, RZ, UR4 ;  /* 0x00000004ff067e24 */ /* 0x000fce000f8e00ff */
.L_x_11852:
[----:B------:R-:W-:Y:S01]  /*13580*/  ISETP.NE.AND P0, PT, R7, RZ, PT ;  /* 0x000000ff0700720c */ /* 0x000fe20003f05270 */
[----:B------:R-:W-:-:S12]  /*13590*/  BSSY B0, `(.L_x_11851) ;  /* 0x000015a000007945 */ /* 0x000fd80003800000 */
[----:B------:R-:W-:Y:S05]  /*135a0*/  @!P0 BRA `(.L_x_11870) ;  /* 0x0000001400608947 */ /* 0x000fea0003800000 */
[----:B------:R-:W-:-:S07]  /*135b0*/  IMAD.MOV.U32 R4, RZ, RZ, R18 ;  /* 0x000000ffff047224 */ /* 0x000fce00078e0012 */
.L_x_11905:
[----:B------:R-:W-:Y:S01]  /*135c0*/  ISETP.NE.AND P1, PT, R25, RZ, PT ;  /* 0x000000ff1900720c */ /* 0x000fe20003f25270 */
        /* <DEDUP_REMOVED lines=8> */
[----:B------:R-:W-:Y:S01]  /*13650*/  ISETP.NE.AND P1, PT, R26, RZ, PT ;  /* 0x000000ff1a00720c */ /* 0x000fe20003f25270 */
[----:B------:R-:W-:-:S12]  /*13660*/  IMAD.MOV.U32 R9, RZ, RZ, R6 ;  /* 0x000000ffff097224 */ /* 0x000fd800078e0006 */
[----:B------:R-:W-:Y:S05]  /*13670*/  @!P1 BRA `(.L_x_11873) ;  /* 0x00000000004c9947 */ /* 0x000fea0003800000 */
[----:B------:R-:W1:Y:S01]  /*13680*/  LDC R9, c[0x0][0x43c] ;  /* 0x00010f00ff097b82 */ /* 0x000e620000000800 */
[----:B------:R-:W-:Y:S01]  /*13690*/  ULDC.64 UR4, c[0x0][0x428] ;  /* 0x00010a0000047ab9 */ /* 0x000fe20000000a00 */
[----:B------:R-:W-:Y:S01]  /*136a0*/  ULDC.64 UR6, c[0x0][0x208] ;  /* 0x0000820000067ab9 */ /* 0x000fe20000000a00 */
[----:B-1----:R-:W-:-:S13]  /*136b0*/  ISETP.NE.AND P0, PT, R9, 0x1, PT ;  /* 0x000000010900780c */ /* 0x002fda0003f05270 */
[----:B0-----:R-:W0:Y:S02]  /*136c0*/  @P0 LDC.64 R2, c[0x0][0x440] ;  /* 0x00011000ff020b82 */ /* 0x001e240000000a00 */
        /* <DEDUP_REMOVED lines=14> */
.L_x_11873:
[----:B0-----:R-:W1:Y:S01]  /*137b0*/  S2R R2, SR_TID.X ;  /* 0x0000000000027919 */ /* 0x001e620000002100 */
[----:B------:R-:W-:Y:S01]  /*137c0*/  IMAD R3, R7, 0x8, R17 ;  /* 0x0000000807037824 */ /* 0x000fe200078e0211 */
[----:B------:R-:W-:Y:S01]  /*137d0*/  BSSY B2, `(.L_x_11874) ;  /* 0x0000006000027945 */ /* 0x000fe20003800000 */
[----:B-1----:R-:W-:Y:S02]  /*137e0*/  LOP3.LUT R5, R2, 0x7f, RZ, 0xc0, !PT ;  /* 0x0000007f02057812 */ /* 0x002fe400078ec0ff */
[----:B------:R-:W-:Y:S02]  /*137f0*/  SHF.L.U32 R2, R8, 0x1f, RZ ;  /* 0x0000001f08027819 */ /* 0x000fe400000006ff */
[----:B------:R-:W-:Y:S02]  /*13800*/  ISETP.NE.AND P1, PT, R5, RZ, PT ;  /* 0x000000ff0500720c */ /* 0x000fe40003f25270 */
[----:B------:R-:W0:Y:S02]  /*13810*/  SYNCS.PHASECHK.TRANS64.TRYWAIT P0, [R3+URZ+0x31c40], R2 ;  /* 0x031c4002030075a7 */ /* 0x000e24000800017f */
[----:B0-----:R-:W-:Y:S09]  /*13820*/  @!P0 BRA `(.L_x_11875) ;  /* 0x0000002800ec8947 */ /* 0x001ff20003800000 */
.L_x_11956:
[----:B------:R-:W-:Y:S05]  /*13830*/  BSYNC B2 ;  /* 0x0000000000027941 */ /* 0x000fea0003800000 */
.L_x_11874:
[----:B------:R-:W-:Y:S04]  /*13840*/  BSSY B2, `(.L_x_11876) ;  /* 0x0000007000027945 */ /* 0x000fe80003800000 */
[----:B------:R-:W-:Y:S05]  /*13850*/  @P1 BRA `(.L_x_11877) ;  /* 0x0000000000141947 */ /* 0x000fea0003800000 */
[----:B------:R-:W-:Y:S01]  /*13860*/  ISETP.NE.AND P0, PT, R29, RZ, PT ;  /* 0x000000ff1d00720c */ /* 0x000fe20003f05270 */
[----:B0-----:R-:W-:-:S04]  /*13870*/  IMAD.MOV.U32 R2, RZ, RZ, 0x6c00 ;  /* 0x00006c00ff027424 */ /* 0x001fc800078e00ff */
[----:B------:R1:W-:Y:S08]  /*13880*/  SYNCS.ARRIVE.TRANS64 RZ, [R3+URZ+0x31c30], R2 ;  /* 0x031c300203ff79a7 */ /* 0x0003f0000800003f */
[----:B------:R-:W-:Y:S05]  /*13890*/  @!P0 BRA `(.L_x_11877) ;  /* 0x0000000000048947 */ /* 0x000fea0003800000 */
[----:B------:R-:W-:Y:S01]  /*138a0*/  BPT.TRAP 0x1 ;  /* 0x000000040000795c */ /* 0x000fe20000300000 */
.L_x_11877:
[----:B------:R-:W-:Y:S05]  /*138b0*/  BSYNC B2 ;  /* 0x0000000000027941 */ /* 0x000fea0003800000 */
.L_x_11876:
[----:B------:R-:W-:Y:S01]  /*138c0*/  IMAD.MOV.U32 R5, RZ, RZ, RZ ;  /* 0x000000ffff057224 */ /* 0x000fe200078e00ff */
[----:B------:R-:W-:Y:S01]  /*138d0*/  UIADD3 UR4, UP0, UR38, 0x370, URZ ;  /* 0x0000037026047890 */ /* 0x000fe2000ff1e03f */
[----:B------:R-:W-:Y:S01]  /*138e0*/  IMAD R12, R7, 0x6c00, R17 ;  /* 0x00006c00070c7824 */ /* 0x000fe200078e0211 */
[----:B------:R-:W-:Y:S01]  /*138f0*/  PLOP3.LUT P0, PT, PT, PT, PT, 0x80, 0x0 ;  /* 0x000000000000781c */ /* 0x000fe20003f0f070 */
[----:B01----:R-:W-:Y:S01]  /*13900*/  VIADD R3, R3, 0x31c30 ;  /* 0x00031c3003037836 */ /* 0x003fe20000000000 */
[----:B------:R-:W-:Y:S01]  /*13910*/  R2UR UR10, R5 ;  /* 0x00000000050a72ca */ /* 0x000fe200000e0000 */
[----:B------:R-:W-:Y:S01]  /*13920*/  IMAD R2, R9, 0x90, RZ ;  /* 0x0000009009027824 */ /* 0x000fe200078e02ff */
[----:B------:R-:W-:Y:S01]  /*13930*/  UIADD3.X UR5, URZ, UR39, URZ, UP0, !UPT ;  /* 0x000000273f057290 */ /* 0x000fe200087fe43f */
[----:B------:R-:W-:Y:S01]  /*13940*/  VIADD R10, R12, 0x16a00 ;  /* 0x00016a000c0a7836 */ /* 0x000fe20000000000 */
[----:B------:R-:W-:Y:S01]  /*13950*/  UMOV UR6, 0x0 ;  /* 0x0000000000067882 */ /* 0x000fe20000000000 */
[----:B------:R-:W-:-:S10]  /*13960*/  UMOV UR7, 0x14f00000 ;  /* 0x14f0000000077882 */ /* 0x000fd40000000000 */
.L_x_11878:
        /* <DEDUP_REMOVED lines=16> */
.L_x_11879:
        /* <DEDUP_REMOVED lines=16> */
.L_x_11880:
        /* <DEDUP_REMOVED lines=15> */
.L_x_11957:
[----:B------:R-:W-:Y:S05]  /*13c60*/  BSYNC B2 ;  /* 0x0000000000027941 */ /* 0x000fea0003800000 */
.L_x_11881:
[----:B------:R-:W-:Y:S01]  /*13c70*/  BSSY B2, `(.L_x_11883) ;  /* 0x0000009000027945 */ /* 0x000fe20003800000 */
[----:B------:R-:W-:Y:S02]  /*13c80*/  IMAD.MOV.U32 R2, RZ, RZ, 0x0 ;  /* 0x00000000ff027424 */ /* 0x000fe400078e00ff */
[----:B------:R-:W-:Y:S01]  /*13c90*/  IMAD.MOV.U32 R3, RZ, RZ, 0x14f00000 ;  /* 0x14f00000ff037424 */ /* 0x000fe200078e00ff */
[----:B------:R-:W-:Y:S06]  /*13ca0*/  @P1 BRA `(.L_x_11884) ;  /* 0x0000000000141947 */ /* 0x000fec0003800000 */
[----:B------:R-:W-:Y:S01]  /*13cb0*/  ISETP.NE.AND P0, PT, R29, RZ, PT ;  /* 0x000000ff1d00720c */ /* 0x000fe20003f05270 */
[----:B------:R-:W-:-:S04]  /*13cc0*/  IMAD.MOV.U32 R13, RZ, RZ, 0x6c00 ;  /* 0x00006c00ff0d7424 */ /* 0x000fc800078e00ff */
[----:B------:R1:W-:Y:S08]  /*13cd0*/  SYNCS.ARRIVE.TRANS64 RZ, [R12+URZ+0x50], R13 ;  /* 0x0000500d0cff79a7 */ /* 0x0003f0000800003f */
[----:B------:R-:W-:Y:S05]  /*13ce0*/  @!P0 BRA `(.L_x_11884) ;  /* 0x0000000000048947 */ /* 0x000fea0003800000 */
[----:B------:R-:W-:Y:S01]  /*13cf0*/  BPT.TRAP 0x1 ;  /* 0x000000040000795c */ /* 0x000fe20000300000 */
.L_x_11884:
[----:B------:R-:W-:Y:S05]  /*13d00*/  BSYNC B2 ;  /* 0x0000000000027941 */ /* 0x000fea0003800000 */
.L_x_11883:
[----:B------:R-:W-:Y:S01]  /*13d10*/  R2UR UR6, R2 ;  /* 0x00000000020672ca */ /* 0x000fe200000e0000 */
[----:B------:R-:W-:Y:S01]  /*13d20*/  IMAD R16, R16, 0x6c00, R17 ;  /* 0x00006c0010107824 */ /* 0x000fe200078e0211 */
[----:B------:R-:W-:Y:S01]  /*13d30*/  R2UR UR7, R3 ;  /* 0x00000000030772ca */ /* 0x000fe200000e0000 */
[----:B------:R-:W-:Y:S01]  /*13d40*/  UIADD3 UR4, UP0, UR38, 0x470, URZ ;  /* 0x0000047026047890 */ /* 0x000fe2000ff1e03f */
[----:B------:R-:W-:Y:S01]  /*13d50*/  R2UR UR10, R5 ;  /* 0x00000000050a72ca */ /* 0x000fe200000e0000 */
[----:B------:R-:W-:Y:S01]  /*13d60*/  IMAD R5, R19, 0x90, RZ ;  /* 0x0000009013057824 */ /* 0x000fe200078e02ff */
[----:B------:R-:W-:Y:S01]  /*13d70*/  PLOP3.LUT P0, PT, PT, PT, PT, 0x80, 0x0 ;  /* 0x000000000000781c */ /* 0x000fe20003f0f070 */
[----:B01----:R-:W-:Y:S01]  /*13d80*/  VIADD R12, R12, 0x50 ;  /* 0x000000500c0c7836 */ /* 0x003fe20000000000 */
[----:B------:R-:W-:Y:S01]  /*13d90*/  UIADD3.X UR5, URZ, UR39, URZ, UP0, !UPT ;  /* 0x000000273f057290 */ /* 0x000fe200087fe43f */
[----:B------:R-:W-:-:S11]  /*13da0*/  VIADD R13, R16, 0x200 ;  /* 0x00000200100d7836 */ /* 0x000fd60000000000 */
.L_x_11885:
        /* <DEDUP_REMOVED lines=15> */
.L_x_11886:
        /* <DEDUP_REMOVED lines=15> */
.L_x_11887:
        /* <DEDUP_REMOVED lines=12> */
.L_x_11872:
[----:B------:R-:W-:Y:S05]  /*14050*/  BSYNC B1 ;  /* 0x0000000000017941 */ /* 0x000fea0003800000 */
.L_x_11871:
        /* <DEDUP_REMOVED lines=30> */
.L_x_11890:
        /* <DEDUP_REMOVED lines=8> */
.L_x_11958:
[----:B------:R-:W-:Y:S05]  /*142c0*/  BSYNC B2 ;  /* 0x0000000000027941 */ /* 0x000fea0003800000 */
.L_x_11891:
[----:B------:R-:W-:Y:S04]  /*142d0*/  BSSY B2, `(.L_x_11893) ;  /* 0x0000007000027945 */ /* 0x000fe80003800000 */
[----:B------:R-:W-:Y:S05]  /*142e0*/  @P1 BRA `(.L_x_11894) ;  /* 0x0000000000141947 */ /* 0x000fea0003800000 */
[----:B------:R-:W-:Y:S01]  /*142f0*/  ISETP.NE.AND P0, PT, R29, RZ, PT ;  /* 0x000000ff1d00720c */ /* 0x000fe20003f05270 */
[----:B0-----:R-:W-:-:S04]  /*14300*/  IMAD.MOV.U32 R3, RZ, RZ, 0x6c00 ;  /* 0x00006c00ff037424 */ /* 0x001fc800078e00ff */
[----:B------:R1:W-:Y:S08]  /*14310*/  SYNCS.ARRIVE.TRANS64 RZ, [R2+URZ+0x31c30], R3 ;  /* 0x031c300302ff79a7 */ /* 0x0003f0000800003f */
[----:B------:R-:W-:Y:S05]  /*14320*/  @!P0 BRA `(.L_x_11894) ;  /* 0x0000000000048947 */ /* 0x000fea0003800000 */
[----:B------:R-:W-:Y:S01]  /*14330*/  BPT.TRAP 0x1 ;  /* 0x000000040000795c */ /* 0x000fe20000300000 */
.L_x_11894:
[----:B------:R-:W-:Y:S05]  /*14340*/  BSYNC B2 ;  /* 0x0000000000027941 */ /* 0x000fea0003800000 */
.L_x_11893:
        /* <DEDUP_REMOVED lines=12> */
.L_x_11895:
        /* <DEDUP_REMOVED lines=16> */
.L_x_11896:
        /* <DEDUP_REMOVED lines=16> */
.L_x_11897:
        /* <DEDUP_REMOVED lines=15> */
.L_x_11959:
[----:B------:R-:W-:Y:S05]  /*14700*/  BSYNC B2 ;  /* 0x0000000000027941 */ /* 0x000fea0003800000 */
.L_x_11898:
        /* <DEDUP_REMOVED lines=9> */
.L_x_11901:
[----:B------:R-:W-:Y:S05]  /*147a0*/  BSYNC B2 ;  /* 0x0000000000027941 */ /* 0x000fea0003800000 */
.L_x_11900:
        /* <DEDUP_REMOVED lines=10> */
.L_x_11902:
        /* <DEDUP_REMOVED lines=15> */
.L_x_11903:
        /* <DEDUP_REMOVED lines=15> */
.L_x_11904:
        /* <DEDUP_REMOVED lines=12> */
.L_x_11889:
[----:B------:R-:W-:Y:S05]  /*14af0*/  BSYNC B1 ;  /* 0x0000000000017941 */ /* 0x000fea0003800000 */
.L_x_11888:
[C---:B------:R-:W-:Y:S01]  /*14b00*/  ISETP.GT.AND P0, PT, R6.reuse, 0x1, PT ;  /* 0x000000010600780c */ /* 0x040fe20003f04270 */
[----:B------:R-:W-:-:S12]  /*14b10*/  VIADD R6, R6, 0xfffffffe ;  /* 0xfffffffe06067836 */ /* 0x000fd80000000000 */
[----:B------:R-:W-:Y:S05]  /*14b20*/  @P0 BRA `(.L_x_11905) ;  /* 0xffffffe800a40947 */ /* 0x000fea000383ffff */
.L_x_11870:
[----:B------:R-:W-:Y:S05]  /*14b30*/  BSYNC B0 ;  /* 0x0000000000007941 */ /* 0x000fea0003800000 */
.L_x_11851:
        /* <DEDUP_REMOVED lines=8> */
[----:B------:R-:W1:Y:S01]  /*14bc0*/  FLO.U32 R0, UR4 ;  /* 0x0000000400007d00 */ /* 0x000e6200080e0000 */
[----:B------:R-:W-:Y:S01]  /*14bd0*/  ULDC.64 UR6, c[0x0][0x208] ;  /* 0x0000820000067ab9 */ /* 0x000fe20000000a00 */
        /* <DEDUP_REMOVED lines=8> */
.L_x_11907:
[----:B------:R-:W-:Y:S05]  /*14c60*/  BSYNC B0 ;  /* 0x0000000000007941 */ /* 0x000fea0003800000 */
.L_x_11906:
[----:B------:R-:W-:Y:S01]  /*14c70*/  ISETP.NE.AND P0, PT, R25, RZ, PT ;  /* 0x000000ff1900720c */ /* 0x000fe20003f05270 */
        /* <DEDUP_REMOVED lines=8> */
.L_x_11960:
[----:B------:R-:W-:Y:S05]  /*14d00*/  BSYNC B1 ;  /* 0x0000000000017941 */ /* 0x000fea0003800000 */
.L_x_11910:
[----:B------:R-:W-:Y:S04]  /*14d10*/  BSSY B1, `(.L_x_11912) ;  /* 0x0000007000017945 */ /* 0x000fe80003800000 */
[----:B------:R-:W-:Y:S05]  /*14d20*/  @P2 BRA `(.L_x_11913) ;  /* 0x0000000000142947 */ /* 0x000fea0003800000 */
[----:B------:R-:W-:Y:S01]  /*14d30*/  ISETP.NE.AND P0, PT, R29, RZ, PT ;  /* 0x000000ff1d00720c */ /* 0x000fe20003f05270 */
[----:B-1----:R-:W-:-:S04]  /*14d40*/  IMAD.MOV.U32 R0, RZ, RZ, 0x6c00 ;  /* 0x00006c00ff007424 */ /* 0x002fc800078e00ff */
[----:B------:R2:W-:Y:S08]  /*14d50*/  SYNCS.ARRIVE.TRANS64 RZ, [R3+URZ+0x31c50], R0 ;  /* 0x031c500003ff79a7 */ /* 0x0005f0000800003f */
[----:B------:R-:W-:Y:S05]  /*14d60*/  @!P0 BRA `(.L_x_11913) ;  /* 0x0000000000048947 */ /* 0x000fea0003800000 */
[----:B------:R-:W-:Y:S01]  /*14d70*/  BPT.TRAP 0x1 ;  /* 0x000000040000795c */ /* 0x000fe20000300000 */
.L_x_11913:
[----:B------:R-:W-:Y:S05]  /*14d80*/  BSYNC B1 ;  /* 0x0000000000017941 */ /* 0x000fea0003800000 */
.L_x_11912:
[----:B-12---:R-:W-:Y:S01]  /*14d90*/  IMAD R0, R16, 0x6c00, R17 ;  /* 0x00006c0010007824 */ /* 0x006fe200078e0211 */
        /* <DEDUP_REMOVED lines=9> */
.L_x_11914:
        /* <DEDUP_REMOVED lines=15> */
.L_x_11915:
        /* <DEDUP_REMOVED lines=15> */
.L_x_11916:
        /* <DEDUP_REMOVED lines=10> */
.L_x_11909:
[----:B------:R-:W-:Y:S05]  /*150b0*/  BSYNC B0 ;  /* 0x0000000000007941 */ /* 0x000fea0003800000 */
.L_x_11908:
[----:B------:R-:W-:-:S05]  /*150c0*/  VIADD R16, R16, 0x1 ;  /* 0x0000000110107836 */ /* 0x000fca0000000000 */
[----:B------:R-:W-:-:S04]  /*150d0*/  ISETP.NE.AND P0, PT, R16, 0x2, PT ;  /* 0x000000021000780c */ /* 0x000fc80003f05270 */
[----:B------:R-:W-:Y:S02]  /*150e0*/  SEL R0, RZ, 0x1, P0 ;  /* 0x00000001ff007807 */ /* 0x000fe40000000000 */
[----:B------:R-:W-:Y:S02]  /*150f0*/  SEL R16, R16, RZ, P0 ;  /* 0x000000ff10107207 */ /* 0x000fe40000000000 */
[----:B------:R-:W-:-:S07]  /*15100*/  LOP3.LUT R23, R23, R0, RZ, 0x3c, !PT ;  /* 0x0000000017177212 */ /* 0x000fce00078e3cff */
.L_x_11833:
[----:B------:R-:W-:Y:S05]  /*15110*/  BSYNC B7 ;  /* 0x0000000000077941 */ /* 0x000fea0003800000 */
.L_x_11831:
[----:B------:R-:W2:Y:S02]  /*15120*/  LDL R0, [R1+0x4] ;  /* 0x0000040001007983 */ /* 0x000ea40000100800 */
[----:B--2---:R-:W-:-:S13]  /*15130*/  ISETP.NE.AND P0, PT, R0, RZ, PT ;  /* 0x000000ff0000720c */ /* 0x004fda0003f05270 */
        /* <DEDUP_REMOVED lines=10> */
.L_x_11917:
[----:B------:R-:W-:-:S03]  /*151e0*/  UMOV UR4, 0xffffffff ;  /* 0xffffffff00047882 */ /* 0x000fc60000000000 */
[----:B------:R-:W-:Y:S05]  /*151f0*/  BRA.DIV UR4, `(.L_x_11919) ;  /* 0x0000001204dc7947 */ /* 0x000fea000b800000 */
[----:B------:R1:W2:Y:S02]  /*15200*/  SHFL.IDX PT, R14, R28, RZ, 0x1f ;  /* 0x00001fff1c0e7589 */ /* 0x0002a400000e0000 */
.L_x_11963:
        /* <DEDUP_REMOVED lines=8> */
.L_x_11918:
[----:B------:R-:W-:Y:S02]  /*15290*/  ULDC UR4, c[0x0][0xc38] ;  /* 0x00030e0000047ab9 */ /* 0x000fe40000000800 */
[----:B-1----:R-:W-:-:S13]  /*152a0*/  ISETP.GE.AND P0, PT, R28, UR4, PT ;  /* 0x000000041c007c0c */ /* 0x002fda000bf06270 */
[----:B------:R-:W-:Y:S05]  /*152b0*/  @!P0 BRA `(.L_x_11920) ;  /* 0xffffffb800c08947 */ /* 0x000fea000383ffff */
.L_x_11828:
[----:B------:R-:W2:Y:S01]  /*152c0*/  LDL.LU R0, [R1] ;  /* 0x0000000001007983 */ /* 0x000ea20000300800 */
[----:B------:R-:W-:Y:S01]  /*152d0*/  BSSY B0, `(.L_x_11921) ;  /* 0x000000b000007945 */ /* 0x000fe20003800000 */
[----:B------:R-:W1:Y:S01]  /*152e0*/  S2R R5, SR_CgaCtaId ;  /* 0x0000000000057919 */ /* 0x000e620000008800 */
[----:B--2---:R-:W-:-:S05]  /*152f0*/  VIADD R0, R0, 0x1 ;  /* 0x0000000100007836 */ /* 0x004fca0000000000 */
        /* <DEDUP_REMOVED lines=8> */
.L_x_11964:
[----:B------:R-:W-:Y:S05]  /*15380*/  BSYNC B0 ;  /* 0x0000000000007941 */ /* 0x000fea0003800000 */
.L_x_11921:
[----:B------:R-:W-:-:S03]  /*15390*/  UMOV UR4, 0xffffffff ;  /* 0xffffffff00047882 */ /* 0x000fc60000000000 */
[----:B------:R-:W-:Y:S05]  /*153a0*/  BRA.DIV UR4, `(.L_x_11923) ;  /* 0x0000001204ac7947 */ /* 0x000fea000b800000 */
[----:B-1----:R-:W1:Y:S02]  /*153b0*/  S2R R0, SR_TID.X ;  /* 0x0000000000007919 */ /* 0x002e640000002100 */
[----:B-1----:R-:W-:-:S04]  /*153c0*/  SHF.R.U32.HI R0, RZ, 0x5, R0 ;  /* 0x00000005ff007819 */ /* 0x002fc80000011600 */
[----:B------:R-:W-:-:S05]  /*153d0*/  LOP3.LUT R0, R0, 0x3, RZ, 0xc0, !PT ;  /* 0x0000000300007812 */ /* 0x000fca00078ec0ff */
[----:B------:R1:W2:Y:S02]  /*153e0*/  SHFL.IDX PT, R14, R0, RZ, 0x1f ;  /* 0x00001fff000e7589 */ /* 0x0002a400000e0000 */
.L_x_11967:
[----:B--2---:R-:W-:Y:S01]  /*153f0*/  ISETP.NE.AND P0, PT, R14, RZ, PT ;  /* 0x000000ff0e00720c */ /* 0x004fe20003f05270 */
[----:B------:R-:W-:-:S12]  /*15400*/  BSSY B0, `(.L_x_11924) ;  /* 0x0000026000007945 */ /* 0x000fd80003800000 */
[----:B------:R-:W-:Y:S05]  /*15410*/  @P0 BRA `(.L_x_11925) ;  /* 0x0000000000900947 */ /* 0x000fea0003800000 */
[----:B------:R-:W-:-:S03]  /*15420*/  UMOV UR4, 0xffffffff ;  /* 0xffffffff00047882 */ /* 0x000fc60000000000 */
[----:B------:R-:W-:Y:S05]  /*15430*/  BRA.DIV UR4, `(.L_x_11926) ;  /* 0x0000001204bc7947 */ /* 0x000fea000b800000 */
[----:B------:R-:W-:-:S13]  /*15440*/  ELECT P6, URZ, PT ;  /* 0x00000000003f782f */ /* 0x000fda00038c0000 */
.L_x_11970:
        /* <DEDUP_REMOVED lines=8> */
.L_x_11927:
        /* <DEDUP_REMOVED lines=12> */
.L_x_11971:
[----:B------:R-:W2:Y:S02]  /*15590*/  SYNCS.PHASECHK.TRANS64.TRYWAIT P0, [R3+URZ], R0 ;  /* 0x00000000030075a7 */ /* 0x000ea4000800017f */
[----:B--2---:R-:W-:Y:S05]  /*155a0*/  @!P0 BRA `(.L_x_11929) ;  /* 0x0000001000948947 */ /* 0x004fea0003800000 */
.L_x_11972:
[----:B------:R-:W-:Y:S05]  /*155b0*/  @!P2 BRA `(.L_x_11930) ;  /* 0x000000000004a947 */ /* 0x000fea0003800000 */
[----:B------:R-:W-:Y:S01]  /*155c0*/  BPT.TRAP 0x1 ;  /* 0x000000040000795c */ /* 0x000fe20000300000 */
.L_x_11930:
[----:B--2---:R-:W-:-:S04]  /*155d0*/  VIADD R3, R7, 0x31c60 ;  /* 0x00031c6007037836 */ /* 0x004fc80000000000 */
[----:B-1----:R-:W-:-:S04]  /*155e0*/  IMAD R5, R16, 0x8, R3 ;  /* 0x0000000810057824 */ /* 0x002fc800078e0203 */
[----:B------:R-:W1:Y:S02]  /*155f0*/  SYNCS.PHASECHK.TRANS64.TRYWAIT P0, [R5+URZ], R4 ;  /* 0x00000004050075a7 */ /* 0x000e64000800017f */
[----:B-1----:R-:W-:Y:S05]  /*15600*/  @!P0 BRA `(.L_x_11931) ;  /* 0x0000001000908947 */ /* 0x002fea0003800000 */
.L_x_11973:
[----:B------:R-:W-:-:S07]  /*15610*/  IMAD R3, R6, 0x8, R3 ;  /* 0x0000000806037824 */ /* 0x000fce00078e0203 */
.L_x_11932:
[----:B--2---:R2:W3:Y:S02]  /*15620*/  SYNCS.PHASECHK.TRANS64.TRYWAIT P0, [R3+URZ], R0 ;  /* 0x00000000030075a7 */ /* 0x0044e4000800017f */
[----:B---3--:R-:W-:Y:S05]  /*15630*/  @!P0 NANOSLEEP.SYNCS 0x989680 ;  /* 0x009896800000895d */ /* 0x008fea0003900000 */
[----:B------:R-:W3:Y:S02]  /*15640*/  @!P0 SYNCS.PHASECHK.TRANS64 P0, [R3+URZ], R0 ;  /* 0x00000000030085a7 */ /* 0x000ee4000800007f */
[----:B---3--:R-:W-:Y:S05]  /*15650*/  @!P0 BRA `(.L_x_11932) ;  /* 0xfffffffc00f08947 */ /* 0x008fea000383ffff */
.L_x_11925:
[----:B------:R-:W-:Y:S05]  /*15660*/  BSYNC B0 ;  /* 0x0000000000007941 */ /* 0x000fea0003800000 */
.L_x_11924:
[----:B------:R-:W-:Y:S05]  /*15670*/  EXIT ;  /* 0x000000000000794d */ /* 0x000fea0003800000 */
.L_x_11789:
[----:B0-----:R-:W-:-:S04]  /*15680*/  IMAD.U32 R3, RZ, RZ, UR37 ;  /* 0x00000025ff037e24 */ /* 0x001fc8000f8e00ff */
[----:B------:R0:W1:Y:S03]  /*15690*/  SYNCS.PHASECHK.TRANS64.TRYWAIT P1, [R3+URZ+0x31c00], R0 ;  /* 0x031c0000030075a7 */ /* 0x000066000802017f */
[----:B-1----:R-:W-:Y:S05]  /*156a0*/  @!P1 NANOSLEEP.SYNCS 0x989680 ;  /* 0x009896800000995d */ /* 0x002fea0003900000 */
[----:B------:R-:W1:Y:S02]  /*156b0*/  @!P1 SYNCS.PHASECHK.TRANS64 P1, [R3+URZ+0x31c00], R0 ;  /* 0x031c0000030095a7 */ /* 0x000e64000802007f */
[----:B-1----:R-:W-:Y:S05]  /*156c0*/  @!P1 BRA `(.L_x_11789) ;  /* 0xfffffffc00ec9947 */ /* 0x002fea000383ffff */
[----:B------:R-:W-:Y:S05]  /*156d0*/  BRA `(.L_x_11933) ;  /* 0xfffffec000607947 */ /* 0x000fea000383ffff */
.L_x_11793:
[----:B-1----:R1:W2:Y:S02]  /*156e0*/  SYNCS.PHASECHK.TRANS64.TRYWAIT P2, [R0+URZ+0x31c30], R3 ;  /* 0x031c3003000075a7 */ /* 0x0022a4000804017f */
[----:B--2---:R-:W-:Y:S05]  /*156f0*/  @!P2 NANOSLEEP.SYNCS 0x989680 ;  /* 0x009896800000a95d */ /* 0x004fea0003900000 */
[----:B------:R-:W2:Y:S02]  /*15700*/  @!P2 SYNCS.PHASECHK.TRANS64 P2, [R0+URZ+0x31c30], R3 ;  /* 0x031c30030000a5a7 */ /* 0x000ea4000804007f */
[----:B--2---:R-:W-:Y:S05]  /*15710*/  @!P2 BRA `(.L_x_11793) ;  /* 0xfffffffc00f0a947 */ /* 0x004fea000383ffff */
[----:B------:R-:W-:Y:S05]  /*15720*/  BRA `(.L_x_11792) ;  /* 0xfffffec000847947 */ /* 0x000fea000383ffff */
.L_x_11798:
[----:B-1----:R-:W-:-:S04]  /*15730*/  IMAD.U32 R8, RZ, RZ, UR4 ;  /* 0x00000004ff087e24 */ /* 0x002fc8000f8e00ff */
[----:B------:R1:W2:Y:S03]  /*15740*/  SYNCS.PHASECHK.TRANS64.TRYWAIT P3, [R8+URZ+0x31c30], R7 ;  /* 0x031c3007080075a7 */ /* 0x0002a6000806017f */
[----:B--2---:R-:W-:Y:S05]  /*15750*/  @!P3 NANOSLEEP.SYNCS 0x989680 ;  /* 0x009896800000b95d */ /* 0x004fea0003900000 */
[----:B------:R-:W2:Y:S02]  /*15760*/  @!P3 SYNCS.PHASECHK.TRANS64 P3, [R8+URZ+0x31c30], R7 ;  /* 0x031c30070800b5a7 */ /* 0x000ea4000806007f */
[----:B--2---:R-:W-:Y:S05]  /*15770*/  @!P3 BRA `(.L_x_11798) ;  /* 0xfffffffc00ecb947 */ /* 0x004fea000383ffff */
[----:B------:R-:W-:Y:S05]  /*15780*/  BRA `(.L_x_11795) ;  /* 0xffffff04007c7947 */ /* 0x000fea000383ffff */
.L_x_11802:
[----:B-1----:R-:W-:-:S04]  /*15790*/  IMAD.U32 R8, RZ, RZ, UR4 ;  /* 0x00000004ff087e24 */ /* 0x002fc8000f8e00ff */
[----:B------:R1:W2:Y:S03]  /*157a0*/  SYNCS.PHASECHK.TRANS64.TRYWAIT P3, [R8+URZ+0x31c50], R7 ;  /* 0x031c5007080075a7 */ /* 0x0002a6000806017f */
[----:B--2---:R-:W-:Y:S05]  /*157b0*/  @!P3 NANOSLEEP.SYNCS 0x989680 ;  /* 0x009896800000b95d */ /* 0x004fea0003900000 */
[----:B------:R-:W2:Y:S02]  /*157c0*/  @!P3 SYNCS.PHASECHK.TRANS64 P3, [R8+URZ+0x31c50], R7 ;  /* 0x031c50070800b5a7 */ /* 0x000ea4000806007f */
[----:B--2---:R-:W-:Y:S05]  /*157d0*/  @!P3 BRA `(.L_x_11802) ;  /* 0xfffffffc00ecb947 */ /* 0x004fea000383ffff */
[----:B------:R-:W-:Y:S05]  /*157e0*/  BRA `(.L_x_11799) ;  /* 0xffffff1c00187947 */ /* 0x000fea000383ffff */
.L_x_11808:
[----:B--2---:R-:W-:-:S04]  /*157f0*/  IMAD.U32 R7, RZ, RZ, UR4 ;  /* 0x00000004ff077e24 */ /* 0x004fc8000f8e00ff */
[----:B------:R2:W3:Y:S03]  /*15800*/  SYNCS.PHASECHK.TRANS64.TRYWAIT P2, [R7+URZ+0x31c30], R6 ;  /* 0x031c3006070075a7 */ /* 0x0004e6000804017f */
[----:B---3--:R-:W-:Y:S05]  /*15810*/  @!P2 NANOSLEEP.SYNCS 0x989680 ;  /* 0x009896800000a95d */ /* 0x008fea0003900000 */
[----:B------:R-:W3:Y:S02]  /*15820*/  @!P2 SYNCS.PHASECHK.TRANS64 P2, [R7+URZ+0x31c30], R6 ;  /* 0x031c30060700a5a7 */ /* 0x000ee4000804007f */
[----:B---3--:R-:W-:Y:S05]  /*15830*/  @!P2 BRA `(.L_x_11808) ;  /* 0xfffffffc00eca947 */ /* 0x008fea000383ffff */
[----:B------:R-:W-:Y:S05]  /*15840*/  BRA `(.L_x_11805) ;  /* 0xffffff5000207947 */ /* 0x000fea000383ffff */
.L_x_11812:
[----:B-1----:R-:W-:-:S04]  /*15850*/  IMAD.U32 R7, RZ, RZ, UR4 ;  /* 0x00000004ff077e24 */ /* 0x002fc8000f8e00ff */
[----:B------:R1:W2:Y:S03]  /*15860*/  SYNCS.PHASECHK.TRANS64.TRYWAIT P2, [R7+URZ+0x31c50], R6 ;  /* 0x031c5006070075a7 */ /* 0x0002a6000804017f */
[----:B--2---:R-:W-:Y:S05]  /*15870*/  @!P2 NANOSLEEP.SYNCS 0x989680 ;  /* 0x009896800000a95d */ /* 0x004fea0003900000 */
[----:B------:R-:W2:Y:S02]  /*15880*/  @!P2 SYNCS.PHASECHK.TRANS64 P2, [R7+URZ+0x31c50], R6 ;  /* 0x031c50060700a5a7 */ /* 0x000ea4000804007f */
[----:B--2---:R-:W-:Y:S05]  /*15890*/  @!P2 BRA `(.L_x_11812) ;  /* 0xfffffffc00eca947 */ /* 0x004fea000383ffff */
[----:B------:R-:W-:Y:S05]  /*158a0*/  BRA `(.L_x_11809) ;  /* 0xffffff6400bc7947 */ /* 0x000fea000383ffff */
.L_x_11817:
[----:B---3--:R-:W-:-:S04]  /*158b0*/  IMAD.U32 R5, RZ, RZ, UR5 ;  /* 0x00000005ff057e24 */ /* 0x008fc8000f8e00ff */
[----:B------:R3:W4:Y:S03]  /*158c0*/  SYNCS.PHASECHK.TRANS64.TRYWAIT P0, [R5+URZ+0x31c50], R4 ;  /* 0x031c5004050075a7 */ /* 0x000726000800017f */
[----:B----4-:R-:W-:Y:S05]  /*158d0*/  @!P0 NANOSLEEP.SYNCS 0x989680 ;  /* 0x009896800000895d */ /* 0x010fea0003900000 */
[----:B------:R-:W4:Y:S02]  /*158e0*/  @!P0 SYNCS.PHASECHK.TRANS64 P0, [R5+URZ+0x31c50], R4 ;  /* 0x031c5004050085a7 */ /* 0x000f24000800007f */
[----:B----4-:R-:W-:Y:S05]  /*158f0*/  @!P0 BRA `(.L_x_11817) ;  /* 0xfffffffc00ec8947 */ /* 0x010fea000383ffff */
[----:B------:R-:W-:Y:S05]  /*15900*/  BRA `(.L_x_11816) ;  /* 0xffffff8c00e07947 */ /* 0x000fea000383ffff */
.L_x_11839:
[----:B------:R-:W-:Y:S02]  /*15910*/  IMAD.MOV.U32 R13, RZ, RZ, R20 ;  /* 0x000000ffff0d7224 */ /* 0x000fe400078e0014 */
[----:B------:R-:W-:Y:S02]  /*15920*/  IMAD.MOV.U32 R12, RZ, RZ, RZ ;  /* 0x000000ffff0c7224 */ /* 0x000fe400078e00ff */
[----:B------:R-:W-:Y:S02]  /*15930*/  IMAD.MOV.U32 R11, RZ, RZ, 0x1f ;  /* 0x0000001fff0b7424 */ /* 0x000fe400078e00ff */
[----:B------:R-:W-:-:S07]  /*15940*/  IMAD.MOV.U32 R15, RZ, RZ, -0x1 ;  /* 0xffffffffff0f7424 */ /* 0x000fce00078e00ff */
[----:B------:R-:W-:Y:S05]  /*15950*/  WARPSYNC.COLLECTIVE R15, `(.L_x_11934) ;  /* 0x000000000f087348 */ /* 0x000fea0003c00000 */
[----:B------:R0:W1:Y:S02]  /*15960*/  SHFL.IDX P6, R14, R13, R12, R11 ;  /* 0x0000000c0d0e7389 */ /* 0x00006400000c000b */
[----:B01----:R-:W-:Y:S01]  /*15970*/  ENDCOLLECTIVE ;  /* 0x000000000000791b */ /* 0x003fe20003800000 */
.L_x_11934:
[----:B------:R-:W-:Y:S05]  /*15980*/  BRA `(.L_x_11935) ;  /* 0xffffffbc00c47947 */ /* 0x000fea000383ffff */
.L_x_11841:
[----:B------:R-:W-:Y:S01]  /*15990*/  BSSY B0, `(.L_x_11936) ;  /* 0x0000006000007945 */ /* 0x000fe20003800000 */
[----:B------:R-:W-:-:S07]  /*159a0*/  IMAD.MOV.U32 R15, RZ, RZ, -0x1 ;  /* 0xffffffffff0f7424 */ /* 0x000fce00078e00ff */
[----:B0-----:R-:W-:Y:S05]  /*159b0*/  WARPSYNC.COLLECTIVE R15, `(.L_x_11937) ;  /* 0x000000000f0c7348 */ /* 0x001fea0003c00000 */
[----:B------:R-:W-:Y:S02]  /*159c0*/  ELECT P6, UR62, PT ;  /* 0x00000000003e782f */ /* 0x000fe400038c0000 */
[----:B------:R-:W-:Y:S01]  /*159d0*/  MOV R14, UR62 ;  /* 0x0000003e000e7c02 */ /* 0x000fe20008000f00 */
[----:B0-----:R-:W-:Y:S10]  /*159e0*/  ENDCOLLECTIVE ;  /* 0x000000000000791b */ /* 0x001ff40003800000 */
.L_x_11937:
[----:B------:R-:W-:Y:S05]  /*159f0*/  BSYNC B0 ;  /* 0x0000000000007941 */ /* 0x000fea0003800000 */
.L_x_11936:
[----:B------:R-:W-:Y:S05]  /*15a00*/  BRA `(.L_x_11938) ;  /* 0xffffffbc00c07947 */ /* 0x000fea000383ffff */
.L_x_11843:
[----:B-1----:R1:W2:Y:S02]  /*15a10*/  SYNCS.PHASECHK.TRANS64.TRYWAIT P0, [R3+URZ+0x31c40], R0 ;  /* 0x031c4000030075a7 */ /* 0x0022a4000800017f */
[----:B--2---:R-:W-:Y:S05]  /*15a20*/  @!P0 NANOSLEEP.SYNCS 0x989680 ;  /* 0x009896800000895d */ /* 0x004fea0003900000 */
[----:B------:R-:W2:Y:S02]  /*15a30*/  @!P0 SYNCS.PHASECHK.TRANS64 P0, [R3+URZ+0x31c40], R0 ;  /* 0x031c4000030085a7 */ /* 0x000ea4000800007f */
[----:B--2---:R-:W-:Y:S05]  /*15a40*/  @!P0 BRA `(.L_x_11843) ;  /* 0xfffffffc00f08947 */ /* 0x004fea000383ffff */
[----:B------:R-:W-:Y:S05]  /*15a50*/  BRA `(.L_x_11939) ;  /* 0xffffffc000207947 */ /* 0x000fea000383ffff */
.L_x_11847:
[----:B------:R-:W-:Y:S02]  /*15a60*/  IMAD.MOV.U32 R13, RZ, RZ, R4 ;  /* 0x000000ffff0d7224 */ /* 0x000fe400078e0004 */
[----:B------:R-:W-:Y:S02]  /*15a70*/  IMAD.MOV.U32 R12, RZ, RZ, RZ ;  /* 0x000000ffff0c7224 */ /* 0x000fe400078e00ff */
[----:B------:R-:W-:Y:S02]  /*15a80*/  IMAD.MOV.U32 R11, RZ, RZ, 0x1c1f ;  /* 0x00001c1fff0b7424 */ /* 0x000fe400078e00ff */
[----:B------:R-:W-:Y:S02]  /*15a90*/  IMAD.MOV.U32 R15, RZ, RZ, -0x1 ;  /* 0xffffffffff0f7424 */ /* 0x000fe400078e00ff */
[----:B------:R-:W-:-:S07]  /*15aa0*/  IMAD.U32 R6, RZ, RZ, UR44 ;  /* 0x0000002cff067e24 */ /* 0x000fce000f8e00ff */
[----:B------:R-:W-:Y:S05]  /*15ab0*/  WARPSYNC.COLLECTIVE R15, `(.L_x_11940) ;  /* 0x000000000f087348 */ /* 0x000fea0003c00000 */
[----:B------:R0:W1:Y:S02]  /*15ac0*/  SHFL.IDX P6, R14, R13, R12, R11 ;  /* 0x0000000c0d0e7389 */ /* 0x00006400000c000b */
[----:B01----:R-:W-:Y:S01]  /*15ad0*/  ENDCOLLECTIVE ;  /* 0x000000000000791b */ /* 0x003fe20003800000 */
.L_x_11940:
[----:B------:R-:W-:-:S04]  /*15ae0*/  IMAD R6, R6, 0xc0, R21 ;  /* 0x000000c006067824 */ /* 0x000fc800078e0215 */
[----:B------:R-:W-:Y:S02]  /*15af0*/  VIADD R10, R6, 0x20 ;  /* 0x00000020060a7836 */ /* 0x000fe40000000000 */
[----:B------:R-:W-:Y:S02]  /*15b00*/  IMAD.MOV.U32 R13, RZ, RZ, R0 ;  /* 0x000000ffff0d7224 */ /* 0x000fe400078e0000 */
[----:B------:R-:W-:-:S07]  /*15b10*/  IMAD.MOV.U32 R2, RZ, RZ, R14 ;  /* 0x000000ffff027224 */ /* 0x000fce00078e000e */
[----:B------:R-:W-:Y:S05]  /*15b20*/  WARPSYNC.COLLECTIVE R15, `(.L_x_11941) ;  /* 0x000000000f087348 */ /* 0x000fea0003c00000 */
[----:B------:R0:W1:Y:S02]  /*15b30*/  SHFL.IDX P6, R14, R13, R12, R11 ;  /* 0x0000000c0d0e7389 */ /* 0x00006400000c000b */
[----:B01----:R-:W-:Y:S01]  /*15b40*/  ENDCOLLECTIVE ;  /* 0x000000000000791b */ /* 0x003fe20003800000 */
.L_x_11941:
        /* <DEDUP_REMOVED lines=23> */
.L_x_11942:
[----:B------:R-:W-:Y:S02]  /*15cc0*/  IMAD.MOV.U32 R13, RZ, RZ, R0 ;  /* 0x000000ffff0d7224 */ /* 0x000fe400078e0000 */
[----:B------:R-:W-:-:S07]  /*15cd0*/  IMAD.MOV.U32 R2, RZ, RZ, R14 ;  /* 0x000000ffff027224 */ /* 0x000fce00078e000e */
[----:B------:R-:W-:Y:S05]  /*15ce0*/  WARPSYNC.COLLECTIVE R15, `(.L_x_11943) ;  /* 0x000000000f087348 */ /* 0x000fea0003c00000 */
[----:B------:R0:W1:Y:S02]  /*15cf0*/  SHFL.IDX P6, R14, R13, R12, R11 ;  /* 0x0000000c0d0e7389 */ /* 0x00006400000c000b */
[----:B01----:R-:W-:Y:S01]  /*15d00*/  ENDCOLLECTIVE ;  /* 0x000000000000791b */ /* 0x003fe20003800000 */
.L_x_11943:
        /* <DEDUP_REMOVED lines=19> */
.L_x_11944:
[----:B------:R-:W-:Y:S02]  /*15e40*/  IMAD.MOV.U32 R13, RZ, RZ, R0 ;  /* 0x000000ffff0d7224 */ /* 0x000fe400078e0000 */
[----:B------:R-:W-:-:S07]  /*15e50*/  IMAD.MOV.U32 R2, RZ, RZ, R14 ;  /* 0x000000ffff027224 */ /* 0x000fce00078e000e */
[----:B------:R-:W-:Y:S05]  /*15e60*/  WARPSYNC.COLLECTIVE R15, `(.L_x_11945) ;  /* 0x000000000f087348 */ /* 0x000fea0003c00000 */
[----:B------:R0:W1:Y:S02]  /*15e70*/  SHFL.IDX P6, R14, R13, R12, R11 ;  /* 0x0000000c0d0e7389 */ /* 0x00006400000c000b */
[----:B01----:R-:W-:Y:S01]  /*15e80*/  ENDCOLLECTIVE ;  /* 0x000000000000791b */ /* 0x003fe20003800000 */
.L_x_11945:
        /* <DEDUP_REMOVED lines=18> */
.L_x_11946:
[----:B------:R-:W-:Y:S02]  /*15fb0*/  IMAD.MOV.U32 R13, RZ, RZ, R0 ;  /* 0x000000ffff0d7224 */ /* 0x000fe400078e0000 */
[----:B------:R-:W-:-:S05]  /*15fc0*/  VIADD R0, R6, 0x60 ;  /* 0x0000006006007836 */ /* 0x000fca0000000000 */
[----:B------:R-:W-:Y:S01]  /*15fd0*/  ISETP.GE.AND P4, PT, R0, R5, PT ;  /* 0x000000050000720c */ /* 0x000fe20003f86270 */
[----:B------:R-:W-:Y:S02]  /*15fe0*/  VIADD R0, R6, 0x80 ;  /* 0x0000008006007836 */ /* 0x000fe40000000000 */
[----:B------:R-:W-:-:S10]  /*15ff0*/  IMAD.MOV.U32 R4, RZ, RZ, R14 ;  /* 0x000000ffff047224 */ /* 0x000fd400078e000e */
[----:B------:R-:W-:Y:S05]  /*16000*/  WARPSYNC.COLLECTIVE R15, `(.L_x_11947) ;  /* 0x000000000f087348 */ /* 0x000fea0003c00000 */
[----:B------:R0:W1:Y:S02]  /*16010*/  SHFL.IDX P6, R14, R13, R12, R11 ;  /* 0x0000000c0d0e7389 */ /* 0x00006400000c000b */
[----:B01----:R-:W-:Y:S01]  /*16020*/  ENDCOLLECTIVE ;  /* 0x000000000000791b */ /* 0x003fe20003800000 */
.L_x_11947:
[----:B------:R-:W-:Y:S01]  /*16030*/  ULDC.64 UR4, c[0x0][0x208] ;  /* 0x0000820000047ab9 */ /* 0x000fe20000000a00 */
[----:B------:R-:W-:Y:S02]  /*16040*/  IMAD.MOV.U32 R13, RZ, RZ, R7 ;  /* 0x000000ffff0d7224 */ /* 0x000fe400078e0007 */
[----:B------:R-:W-:Y:S01]  /*16050*/  IMAD.MOV.U32 R12, RZ, RZ, RZ ;  /* 0x000000ffff0c7224 */ /* 0x000fe200078e00ff */
        /* <DEDUP_REMOVED lines=14> */
.L_x_11948:
[----:B------:R-:W-:Y:S02]  /*16140*/  IMAD.MOV.U32 R13, RZ, RZ, R8 ;  /* 0x000000ffff0d7224 */ /* 0x000fe400078e0008 */
[----:B------:R-:W-:-:S07]  /*16150*/  IMAD.MOV.U32 R0, RZ, RZ, R14 ;  /* 0x000000ffff007224 */ /* 0x000fce00078e000e */
[----:B------:R-:W-:Y:S05]  /*16160*/  WARPSYNC.COLLECTIVE R15, `(.L_x_11949) ;  /* 0x000000000f087348 */ /* 0x000fea0003c00000 */
[----:B------:R0:W1:Y:S02]  /*16170*/  SHFL.IDX P6, R14, R13, R12, R11 ;  /* 0x0000000c0d0e7389 */ /* 0x00006400000c000b */
[----:B01----:R-:W-:Y:S01]  /*16180*/  ENDCOLLECTIVE ;  /* 0x000000000000791b */ /* 0x003fe20003800000 */
.L_x_11949:
[----:B------:R-:W-:Y:S01]  /*16190*/  ULDC.64 UR4, c[0x0][0x208] ;  /* 0x0000820000047ab9 */ /* 0x000fe20000000a00 */
[----:B------:R-:W-:Y:S02]  /*161a0*/  IMAD.MOV.U32 R13, RZ, RZ, R7 ;  /* 0x000000ffff0d7224 */ /* 0x000fe400078e0007 */
[----:B------:R-:W-:Y:S01]  /*161b0*/  IMAD.MOV.U32 R12, RZ, RZ, 0x1 ;  /* 0x00000001ff0c7424 */ /* 0x000fe200078e00ff */
        /* <DEDUP_REMOVED lines=13> */
.L_x_11950:
[----:B------:R-:W-:Y:S02]  /*16290*/  IMAD.MOV.U32 R13, RZ, RZ, R8 ;  /* 0x000000ffff0d7224 */ /* 0x000fe400078e0008 */
[----:B------:R-:W-:-:S07]  /*162a0*/  IMAD.MOV.U32 R7, RZ, RZ, R14 ;  /* 0x000000ffff077224 */ /* 0x000fce00078e000e */
[----:B------:R-:W-:Y:S05]  /*162b0*/  WARPSYNC.COLLECTIVE R15, `(.L_x_11951) ;  /* 0x000000000f087348 */ /* 0x000fea0003c00000 */
[----:B------:R0:W1:Y:S02]  /*162c0*/  SHFL.IDX P6, R14, R13, R12, R11 ;  /* 0x0000000c0d0e7389 */ /* 0x00006400000c000b */
[----:B01----:R-:W-:Y:S01]  /*162d0*/  ENDCOLLECTIVE ;  /* 0x000000000000791b */ /* 0x003fe20003800000 */
.L_x_11951:
[----:B------:R-:W-:Y:S05]  /*162e0*/  BRA `(.L_x_11952) ;  /* 0xffffffc400407947 */ /* 0x000fea000383ffff */
.L_x_11850:
[----:B0-----:R0:W1:Y:S02]  /*162f0*/  SYNCS.PHASECHK.TRANS64.TRYWAIT P0, [R17+URZ+0x31c20], R2 ;  /* 0x031c2002110075a7 */ /* 0x001064000800017f */
[----:B-1----:R-:W-:Y:S05]  /*16300*/  @!P0 NANOSLEEP.SYNCS 0x989680 ;  /* 0x009896800000895d */ /* 0x002fea0003900000 */
[----:B------:R-:W1:Y:S02]  /*16310*/  @!P0 SYNCS.PHASECHK.TRANS64 P0, [R17+URZ+0x31c20], R2 ;  /* 0x031c2002110085a7 */ /* 0x000e64000800007f */
[----:B-1----:R-:W-:Y:S05]  /*16320*/  @!P0 BRA `(.L_x_11850) ;  /* 0xfffffffc00f08947 */ /* 0x002fea000383ffff */
[----:B------:R-:W-:Y:S05]  /*16330*/  BRA `(.L_x_11953) ;  /* 0xffffffc400ac7947 */ /* 0x000fea000383ffff */
.L_x_11857:
[----:B0-----:R0:W1:Y:S02]  /*16340*/  SYNCS.PHASECHK.TRANS64.TRYWAIT P0, [R2+URZ+0x31c40], R3 ;  /* 0x031c4003020075a7 */ /* 0x001064000800017f */
[----:B-1----:R-:W-:Y:S05]  /*16350*/  @!P0 NANOSLEEP.SYNCS 0x989680 ;  /* 0x009896800000895d */ /* 0x002fea0003900000 */
[----:B------:R-:W1:Y:S02]  /*16360*/  @!P0 SYNCS.PHASECHK.TRANS64 P0, [R2+URZ+0x31c40], R3 ;  /* 0x031c4003020085a7 */ /* 0x000e64000800007f */
[----:B-1----:R-:W-:Y:S05]  /*16370*/  @!P0 BRA `(.L_x_11857) ;  /* 0xfffffffc00f08947 */ /* 0x002fea000383ffff */
[----:B------:R-:W-:Y:S05]  /*16380*/  BRA `(.L_x_11954) ;  /* 0xffffffc800607947 */ /* 0x000fea000383ffff */
.L_x_11864:
[----:B0-----:R0:W1:Y:S02]  /*16390*/  SYNCS.PHASECHK.TRANS64.TRYWAIT P0, [R3+URZ+0x60], R2 ;  /* 0x00006002030075a7 */ /* 0x001064000800017f */
[----:B-1----:R-:W-:Y:S05]  /*163a0*/  @!P0 NANOSLEEP.SYNCS 0x989680 ;  /* 0x009896800000895d */ /* 0x002fea0003900000 */
[----:B------:R-:W1:Y:S02]  /*163b0*/  @!P0 SYNCS.PHASECHK.TRANS64 P0, [R3+URZ+0x60], R2 ;  /* 0x00006002030085a7 */ /* 0x000e64000800007f */
[----:B-1----:R-:W-:Y:S05]  /*163c0*/  @!P0 BRA `(.L_x_11864) ;  /* 0xfffffffc00f08947 */ /* 0x002fea000383ffff */
[----:B------:R-:W-:Y:S05]  /*163d0*/  BRA `(.L_x_11955) ;  /* 0xffffffcc00507947 */ /* 0x000fea000383ffff */
.L_x_11875:
[----:B0-----:R0:W1:Y:S02]  /*163e0*/  SYNCS.PHASECHK.TRANS64.TRYWAIT P0, [R3+URZ+0x31c40], R2 ;  /* 0x031c4002030075a7 */ /* 0x001064000800017f */
[----:B-1----:R-:W-:Y:S05]  /*163f0*/  @!P0 NANOSLEEP.SYNCS 0x989680 ;  /* 0x009896800000895d */ /* 0x002fea0003900000 */
[----:B------:R-:W1:Y:S02]  /*16400*/  @!P0 SYNCS.PHASECHK.TRANS64 P0, [R3+URZ+0x31c40], R2 ;  /* 0x031c4002030085a7 */ /* 0x000e64000800007f */
[----:B-1----:R-:W-:Y:S05]  /*16410*/  @!P0 BRA `(.L_x_11875) ;  /* 0xfffffffc00f08947 */ /* 0x002fea000383ffff */
[----:B------:R-:W-:Y:S05]  /*16420*/  BRA `(.L_x_11956) ;  /* 0xffffffd400007947 */ /* 0x000fea000383ffff */
.L_x_11882:
[----:B0-----:R0:W1:Y:S02]  /*16430*/  SYNCS.PHASECHK.TRANS64.TRYWAIT P0, [R12+URZ+0x60], R23 ;  /* 0x000060170c0075a7 */ /* 0x001064000800017f */
[----:B-1----:R-:W-:Y:S05]  /*16440*/  @!P0 NANOSLEEP.SYNCS 0x989680 ;  /* 0x009896800000895d */ /* 0x002fea0003900000 */
[----:B------:R-:W1:Y:S02]  /*16450*/  @!P0 SYNCS.PHASECHK.TRANS64 P0, [R12+URZ+0x60], R23 ;  /* 0x000060170c0085a7 */ /* 0x000e64000800007f */
[----:B-1----:R-:W-:Y:S05]  /*16460*/  @!P0 BRA `(.L_x_11882) ;  /* 0xfffffffc00f08947 */ /* 0x002fea000383ffff */
[----:B------:R-:W-:Y:S05]  /*16470*/  BRA `(.L_x_11957) ;  /* 0xffffffd400f87947 */ /* 0x000fea000383ffff */
.L_x_11892:
[----:B0-----:R0:W1:Y:S02]  /*16480*/  SYNCS.PHASECHK.TRANS64.TRYWAIT P0, [R2+URZ+0x31c40], R3 ;  /* 0x031c4003020075a7 */ /* 0x001064000800017f */
[----:B-1----:R-:W-:Y:S05]  /*16490*/  @!P0 NANOSLEEP.SYNCS 0x989680 ;  /* 0x009896800000895d */ /* 0x002fea0003900000 */
[----:B------:R-:W1:Y:S02]  /*164a0*/  @!P0 SYNCS.PHASECHK.TRANS64 P0, [R2+URZ+0x31c40], R3 ;  /* 0x031c4003020085a7 */ /* 0x000e64000800007f */
[----:B-1----:R-:W-:Y:S05]  /*164b0*/  @!P0 BRA `(.L_x_11892) ;  /* 0xfffffffc00f08947 */ /* 0x002fea000383ffff */
[----:B------:R-:W-:Y:S05]  /*164c0*/  BRA `(.L_x_11958) ;  /* 0xffffffdc007c7947 */ /* 0x000fea000383ffff */
.L_x_11899:
[----:B0-----:R0:W1:Y:S02]  /*164d0*/  SYNCS.PHASECHK.TRANS64.TRYWAIT P0, [R8+URZ+0x60], R2 ;  /* 0x00006002080075a7 */ /* 0x001064000800017f */
[----:B-1----:R-:W-:Y:S05]  /*164e0*/  @!P0 NANOSLEEP.SYNCS 0x989680 ;  /* 0x009896800000895d */ /* 0x002fea0003900000 */
[----:B------:R-:W1:Y:S02]  /*164f0*/  @!P0 SYNCS.PHASECHK.TRANS64 P0, [R8+URZ+0x60], R2 ;  /* 0x00006002080085a7 */ /* 0x000e64000800007f */
[----:B-1----:R-:W-:Y:S05]  /*16500*/  @!P0 BRA `(.L_x_11899) ;  /* 0xfffffffc00f08947 */ /* 0x002fea000383ffff */
[----:B------:R-:W-:Y:S05]  /*16510*/  BRA `(.L_x_11959) ;  /* 0xffffffe000787947 */ /* 0x000fea000383ffff */
.L_x_11911:
[----:B-1----:R1:W2:Y:S02]  /*16520*/  SYNCS.PHASECHK.TRANS64.TRYWAIT P0, [R3+URZ+0x31c60], R0 ;  /* 0x031c6000030075a7 */ /* 0x0022a4000800017f */
[----:B--2---:R-:W-:Y:S05]  /*16530*/  @!P0 NANOSLEEP.SYNCS 0x989680 ;  /* 0x009896800000895d */ /* 0x004fea0003900000 */
[----:B------:R-:W2:Y:S02]  /*16540*/  @!P0 SYNCS.PHASECHK.TRANS64 P0, [R3+URZ+0x31c60], R0 ;  /* 0x031c6000030085a7 */ /* 0x000ea4000800007f */
[----:B--2---:R-:W-:Y:S05]  /*16550*/  @!P0 BRA `(.L_x_11911) ;  /* 0xfffffffc00f08947 */ /* 0x004fea000383ffff */
[----:B------:R-:W-:Y:S05]  /*16560*/  BRA `(.L_x_11960) ;  /* 0xffffffe400e47947 */ /* 0x000fea000383ffff */
.L_x_11919:
        /* <DEDUP_REMOVED lines=8> */
.L_x_11962:
[----:B------:R-:W-:Y:S05]  /*165f0*/  BSYNC B0 ;  /* 0x0000000000007941 */ /* 0x000fea0003800000 */
.L_x_11961:
[----:B------:R-:W-:Y:S05]  /*16600*/  BRA `(.L_x_11963) ;  /* 0xffffffec00007947 */ /* 0x000fea000383ffff */
.L_x_11922:
[----:B-1----:R1:W2:Y:S02]  /*16610*/  SYNCS.PHASECHK.TRANS64.TRYWAIT P0, [R7+URZ+0x31c20], R0 ;  /* 0x031c2000070075a7 */ /* 0x0022a4000800017f */
[----:B--2---:R-:W-:Y:S05]  /*16620*/  @!P0 NANOSLEEP.SYNCS 0x989680 ;  /* 0x009896800000895d */ /* 0x004fea0003900000 */
[----:B------:R-:W2:Y:S02]  /*16630*/  @!P0 SYNCS.PHASECHK.TRANS64 P0, [R7+URZ+0x31c20], R0 ;  /* 0x031c2000070085a7 */ /* 0x000ea4000800007f */
[----:B--2---:R-:W-:Y:S05]  /*16640*/  @!P0 BRA `(.L_x_11922) ;  /* 0xfffffffc00f08947 */ /* 0x004fea000383ffff */
[----:B------:R-:W-:Y:S05]  /*16650*/  BRA `(.L_x_11964) ;  /* 0xffffffec00487947 */ /* 0x000fea000383ffff */
.L_x_11923:
        /* <DEDUP_REMOVED lines=11> */
.L_x_11966:
[----:B------:R-:W-:Y:S05]  /*16710*/  BSYNC B0 ;  /* 0x0000000000007941 */ /* 0x000fea0003800000 */
.L_x_11965:
[----:B------:R-:W-:Y:S05]  /*16720*/  BRA `(.L_x_11967) ;  /* 0xffffffec00307947 */ /* 0x000fea000383ffff */
.L_x_11926:
[----:B------:R-:W-:Y:S01]  /*16730*/  BSSY B1, `(.L_x_11968) ;  /* 0x0000006000017945 */ /* 0x000fe20003800000 */
[----:B------:R-:W-:-:S07]  /*16740*/  IMAD.MOV.U32 R15, RZ, RZ, -0x1 ;  /* 0xffffffffff0f7424 */ /* 0x000fce00078e00ff */
[----:B01----:R-:W-:Y:S05]  /*16750*/  WARPSYNC.COLLECTIVE R15, `(.L_x_11969) ;  /* 0x000000000f0c7348 */ /* 0x003fea0003c00000 */
[----:B------:R-:W-:Y:S02]  /*16760*/  ELECT P6, UR62, PT ;  /* 0x00000000003e782f */ /* 0x000fe400038c0000 */
[----:B------:R-:W-:Y:S01]  /*16770*/  MOV R14, UR62 ;  /* 0x0000003e000e7c02 */ /* 0x000fe20008000f00 */
[----:B01----:R-:W-:Y:S10]  /*16780*/  ENDCOLLECTIVE ;  /* 0x000000000000791b */ /* 0x003ff40003800000 */
.L_x_11969:
[----:B------:R-:W-:Y:S05]  /*16790*/  BSYNC B1 ;  /* 0x0000000000017941 */ /* 0x000fea0003800000 */
.L_x_11968:
[----:B------:R-:W-:Y:S05]  /*167a0*/  BRA `(.L_x_11970) ;  /* 0xffffffec00287947 */ /* 0x000fea000383ffff */
.L_x_11928:
[----:B-1----:R1:W2:Y:S02]  /*167b0*/  SYNCS.PHASECHK.TRANS64.TRYWAIT P0, [R5+URZ], R4 ;  /* 0x00000004050075a7 */ /* 0x0022a4000800017f */
[----:B--2---:R-:W-:Y:S05]  /*167c0*/  @!P0 NANOSLEEP.SYNCS 0x989680 ;  /* 0x009896800000895d */ /* 0x004fea0003900000 */
[----:B------:R-:W2:Y:S02]  /*167d0*/  @!P0 SYNCS.PHASECHK.TRANS64 P0, [R5+URZ], R4 ;  /* 0x00000004050085a7 */ /* 0x000ea4000800007f */
[----:B--2---:R-:W-:Y:S05]  /*167e0*/  @!P0 BRA `(.L_x_11928) ;  /* 0xfffffffc00f08947 */ /* 0x004fea000383ffff */
[----:B------:R-:W-:Y:S05]  /*167f0*/  BRA `(.L_x_11971) ;  /* 0xffffffec00647947 */ /* 0x000fea000383ffff */
.L_x_11929:
[----:B--2---:R2:W3:Y:S02]  /*16800*/  SYNCS.PHASECHK.TRANS64.TRYWAIT P0, [R3+URZ], R0 ;  /* 0x00000000030075a7 */ /* 0x0044e4000800017f */
[----:B---3--:R-:W-:Y:S05]  /*16810*/  @!P0 NANOSLEEP.SYNCS 0x989680 ;  /* 0x009896800000895d */ /* 0x008fea0003900000 */
[----:B------:R-:W3:Y:S02]  /*16820*/  @!P0 SYNCS.PHASECHK.TRANS64 P0, [R3+URZ], R0 ;  /* 0x00000000030085a7 */ /* 0x000ee4000800007f */
[----:B---3--:R-:W-:Y:S05]  /*16830*/  @!P0 BRA `(.L_x_11929) ;  /* 0xfffffffc00f08947 */ /* 0x008fea000383ffff */
[----:B------:R-:W-:Y:S05]  /*16840*/  BRA `(.L_x_11972) ;  /* 0xffffffec00587947 */ /* 0x000fea000383ffff */
.L_x_11931:
[----:B-1----:R1:W2:Y:S02]  /*16850*/  SYNCS.PHASECHK.TRANS64.TRYWAIT P0, [R5+URZ], R4 ;  /* 0x00000004050075a7 */ /* 0x0022a4000800017f */
[----:B--2---:R-:W-:Y:S05]  /*16860*/  @!P0 NANOSLEEP.SYNCS 0x989680 ;  /* 0x009896800000895d */ /* 0x004fea0003900000 */
[----:B------:R-:W2:Y:S02]  /*16870*/  @!P0 SYNCS.PHASECHK.TRANS64 P0, [R5+URZ], R4 ;  /* 0x00000004050085a7 */ /* 0x000ea4000800007f */
[----:B--2---:R-:W-:Y:S05]  /*16880*/  @!P0 BRA `(.L_x_11931) ;  /* 0xfffffffc00f08947 */ /* 0x004fea000383ffff */
[----:B------:R-:W-:Y:S05]  /*16890*/  BRA `(.L_x_11973) ;  /* 0xffffffec005c7947 */ /* 0x000fea000383ffff */
.L_x_11974:
        /* <DEDUP_REMOVED lines=14> */
.L_x_15325:


//--------------------- .text._ZN7cutlass13device_kernelIN5flash11enable_sm90INS1_16FlashAttnFwdSm90INS1_25CollectiveMainloopFwdSm90ILi2EN4cute5tupleIJNS5_1CILi1EEES8_S8_EEENS6_IJNS7_ILi192EEENS7_ILi144EEENS7_ILi96EEEEEELi96ENS_10bfloat16_tEfNS_4arch4Sm90ELb1ELb0ELb1ELb1ELb0ELb0ELb0ELb0ELb1ELb1ELb0ELb0EEENS1_21CollectiveEpilogueFwdINS6_IJSA_SC_SB_EEES9_SE_SG_Li384ELb1ELb1ELb0ELb0EEENS1_36VarlenDynamicPersistentTileSchedulerILi192ELi144ELi384ELi128ELb0ELb1ELb1ELb1ELb1ELb1EEEEEEEEEvNT_6ParamsE --------------------------
	.section	.text._ZN7cutlass13device_kernelIN5flash11enable_sm90INS1_16FlashAttnFwdSm90INS1_25CollectiveMainloopFwdSm90ILi2EN4cute5tupleIJNS5_1CILi1EEES8_S8_EEENS6_IJNS7_ILi192EEENS7_ILi144EEENS7_ILi96EEEEEELi96ENS_10bfloat16_tEfNS_4arch4Sm90ELb1ELb0ELb1ELb1ELb0ELb0ELb0ELb0ELb1ELb1ELb0ELb0EEENS1_21CollectiveEpilogueFwdINS6_IJSA_SC_SB_EEES9_SE_SG_Li384ELb1ELb1ELb0ELb0EEENS1_36VarlenDynamicPersistentTileSchedulerILi192ELi144ELi384ELi128ELb0ELb1ELb1ELb1ELb1ELb1EEEEEEEEEvNT_6ParamsE,"ax",@progbits
	.align	128
.text._ZN7cutlass13device_kernelIN5flash11enable_sm90INS1_16FlashAttnFwdSm90INS1_25CollectiveMainloopFwdSm90ILi2EN4cute5tupleIJNS5_1CILi1EEES8_S8_EEENS6_IJNS7_ILi192EEENS7_ILi144EEENS7_ILi96EEEEEELi96ENS_10bfloat16_tEfNS_4arch4Sm90ELb1ELb0ELb1ELb1ELb0ELb0ELb0ELb0ELb1ELb1ELb0ELb0EEENS1_21CollectiveEpilogueFwdINS6_IJSA_SC_SB_EEES9_SE_SG_Li384ELb1ELb1ELb0ELb0EEENS1_36VarlenDynamicPersistentTileSchedulerILi192ELi144ELi384ELi128ELb0ELb1ELb1ELb1ELb1ELb1EEEEEEEEEvNT_6ParamsE:
        .type           _ZN7cutlass13device_kernelIN5flash11enable_sm90INS1_16FlashAttnFwdSm90INS1_25CollectiveMainloopFwdSm90ILi2EN4cute5tupleIJNS5_1CILi1EEES8_S8_EEENS6_IJNS7_ILi192EEENS7_ILi144EEENS7_ILi96EEEEEELi96ENS_10bfloat16_tEfNS_4arch4Sm90ELb1ELb0ELb1ELb1ELb0ELb0ELb0ELb0ELb1ELb1ELb0ELb0EEENS1_21CollectiveEpilogueFwdINS6_IJSA_SC_SB_EEES9_SE_SG_Li384ELb1ELb1ELb0ELb0EEENS1_36VarlenDynamicPersistentTileSchedulerILi192ELi144ELi384ELi128ELb0ELb1ELb1ELb1ELb1ELb1EEEEEEEEEvNT_6ParamsE,@function
        .size           _ZN7cutlass13device_kernelIN5flash11enable_sm90INS1_16FlashAttnFwdSm90INS1_25CollectiveMainloopFwdSm90ILi2EN4cute5tupleIJNS5_1CILi1EEES8_S8_EEENS6_IJNS7_ILi192EEENS7_ILi144EEENS7_ILi96EEEEEELi96ENS_10bfloat16_tEfNS_4arch4Sm90ELb1ELb0ELb1ELb1ELb0ELb0ELb0ELb0ELb1ELb1ELb0ELb0EEENS1_21CollectiveEpilogueFwdINS6_IJSA_SC_SB_EEES9_SE_SG_Li384ELb1ELb1ELb0ELb0EEENS1_36VarlenDynamicPersistentTileSchedulerILi192ELi144ELi384ELi128ELb0ELb1ELb1ELb1ELb1ELb1EEEEEEEEEvNT_6ParamsE,(.L_x_15326 - _ZN7cutlass13device_kernelIN5flash11enable_sm90INS1_16FlashAttnFwdSm90INS1_25CollectiveMainloopFwdSm90ILi2EN4cute5tupleIJNS5_1CILi1EEES8_S8_EEENS6_IJNS7_ILi192EEENS7_ILi144EEENS7_ILi96EEEEEELi96ENS_10bfloat16_tEfNS_4arch4Sm90ELb1ELb0ELb1ELb1ELb0ELb0ELb0ELb0ELb1ELb1ELb0ELb0EEENS1_21CollectiveEpilogueFwdINS6_IJSA_SC_SB_EEES9_SE_SG_Li384ELb1ELb1ELb0ELb0EEENS1_36VarlenDynamicPersistentTileSchedulerILi192ELi144ELi384ELi128ELb0ELb1ELb1ELb1ELb1ELb1EEEEEEEEEvNT_6ParamsE)
        .other          _ZN7cutlass13device_kernelIN5flash11enable_sm90INS1_16FlashAttnFwdSm90INS1_25CollectiveMainloopFwdSm90ILi2EN4cute5tupleIJNS5_1CILi1EEES8_S8_EEENS6_IJNS7_ILi192EEENS7_ILi144EEENS7_ILi96EEEEEELi96ENS_10bfloat16_tEfNS_4arch4Sm90ELb1ELb0ELb1ELb1ELb0ELb0ELb0ELb0ELb1ELb1ELb0ELb0EEENS1_21CollectiveEpilogueFwdINS6_IJSA_SC_SB_EEES9_SE_SG_Li384ELb1ELb1ELb0ELb0EEENS1_36VarlenDynamicPersistentTileSchedulerILi192ELi144ELi384ELi128ELb0ELb1ELb1ELb1ELb1ELb1EEEEEEEEEvNT_6ParamsE,@"STO_CUDA_ENTRY STV_DEFAULT"
_ZN7cutlass13device_kernelIN5flash11enable_sm90INS1_16FlashAttnFwdSm90INS1_25CollectiveMainloopFwdSm90ILi2EN4cute5tupleIJNS5_1CILi1EEES8_S8_EEENS6_IJNS7_ILi192EEENS7_ILi144EEENS7_ILi96EEEEEELi96ENS_10bfloat16_tEfNS_4arch4Sm90ELb1ELb0ELb1ELb1ELb0ELb0ELb0ELb0ELb1ELb1ELb0ELb0EEENS1_21CollectiveEpilogueFwdINS6_IJSA_SC_SB_EEES9_SE_SG_Li384ELb1ELb1ELb0ELb0EEENS1_36VarlenDynamicPersistentTileSchedulerILi192ELi144ELi384ELi128ELb0ELb1ELb1ELb1ELb1ELb1EEEEEEEEEvNT_6ParamsE:
        /* <DEDUP_REMOVED lines=18> */
.L_x_11976:
[----:B------:R-:W-:Y:S05]  /*0120*/  BSYNC B0 ;  /* 0x0000000000007941 */ /* 0x000fea0003800000 */
.L_x_11975:
        /* <DEDUP_REMOVED lines=41> */
.L_x_11977:
        /* <DEDUP_REMOVED lines=22> */
.L_x_11978:
        /* <DEDUP_REMOVED lines=18> */
.L_x_11979:
        /* <DEDUP_REMOVED lines=22> */
.L_x_11980:
        /* <DEDUP_REMOVED lines=22> */
.L_x_11981:
        /* <DEDUP_REMOVED lines=8> */
.L_x_11983:
[----:B------:R-:W-:-:S08]  /*0980*/  NOP ;  /* 0x0000000000007918 */ /* 0x000fd00000000000 */
[----:B------:R-:W1:Y:S02]  /*0990*/  USETMAXREG.TRY_ALLOC.CTAPOOL UP0, 0xa0 ;  /* 0x000000a0000079c8 */ /* 0x000e640008000600 */
[----:B-1----:R-:W-:-:S13]  /*09a0*/  PLOP3.LUT P0, PT, PT, PT, UP0, 0x80, 0x0 ;  /* 0x000000000000781c */ /* 0x002fda0003f0f008 */
[----:B------:R-:W-:Y:S05]  /*09b0*/  @!P0 BRA `(.L_x_11983) ;  /* 0xfffffffc00f08947 */ /* 0x000fea000383ffff */
[----:B0-----:R-:W0:Y:S01]  /*09c0*/  S2R R2, SR_TID.X ;  /* 0x0000000000027919 */ /* 0x001e220000002100 */
        /* <DEDUP_REMOVED lines=13> */
[----:B------:R-:W2:Y:S01]  /*0aa0*/  LDL R3, [R1+0x34] ;  /* 0x0000340001037983 */ /* 0x000ea20000100800 */
[----:B------:R-:W-:Y:S01]  /*0ab0*/  VIADD R12, R2, 0xffffff80 ;  /* 0xffffff80020c7836 */ /* 0x000fe20000000000 */
[----:B------:R-:W-:Y:S01]  /*0ac0*/  R2UR UR5, R29 ;  /* 0x000000001d0572ca */ /* 0x000fe200000e0000 */
[----:B------:R-:W-:Y:S01]  /*0ad0*/  UMOV UR60, URZ ;  /* 0x0000003f003c7c82 */ /* 0x000fe20008000000 */
[----:B------:R-:W-:Y:S01]  /*0ae0*/  R2UR UR6, R30 ;  /* 0x000000001e0672ca */ /* 0x000fe200000e0000 */
        /* <DEDUP_REMOVED lines=11> */
[----:B------:R-:W-:Y:S02]  /*0ba0*/  SHF.R.S32.HI R10, RZ, 0x1f, R153 ;  /* 0x0000001fff0a7819 */ /* 0x000fe40000011499 */
[----:B------:R-:W-:Y:S02]  /*0bb0*/  LOP3.LUT R150, R151, 0xfffffffc, RZ, 0xc0, !PT ;  /* 0xfffffffc97967812 */ /* 0x000fe400078ec0ff */
[----:B------:R-:W-:-:S03]  /*0bc0*/  SHF.R.S32.HI R151, RZ, 0x2, R151 ;  /* 0x00000002ff977819 */ /* 0x000fc60000011497 */
[----:B------:R-:W-:-:S04]  /*0bd0*/  IMAD.IADD R150, R12, 0x1, -R150 ;  /* 0x000000010c967824 */ /* 0x000fc800078e0a96 */
[----:B------:R-:W-:-:S04]  /*0be0*/  IMAD.SHL.U32 R144, R150, 0x8, RZ ;  /* 0x0000000896907824 */ /* 0x000fc800078e00ff */
[C---:B------:R-:W-:Y:S02]  /*0bf0*/  VIADD R146, R144.reuse, 0x20 ;  /* 0x0000002090927836 */ /* 0x040fe40000000000 */
[----:B------:R-:W-:Y:S01]  /*0c00*/  VIADD R148, R144, 0x40 ;  /* 0x0000004090947836 */ /* 0x000fe20000000000 */
        /* <DEDUP_REMOVED lines=9> */
[CC--:B------:R-:W-:Y:S02]  /*0ca0*/  LEA.HI R6, R4.reuse, R3.reuse, RZ, 0x3 ;  /* 0x0000000304067211 */ /* 0x0c0fe400078f18ff */
[----:B------:R-:W-:Y:S02]  /*0cb0*/  LEA.HI R4, R4, R3, RZ, 0x2 ;  /* 0x0000000304047211 */ /* 0x000fe400078f10ff */
[----:B------:R-:W-:Y:S01]  /*0cc0*/  IMAD.U32 R157, RZ, RZ, UR4 ;  /* 0x00000004ff9d7e24 */ /* 0x000fe2000f8e00ff */
[----:B------:R-:W-:Y:S01]  /*0cd0*/  UMOV UR4, URZ ;  /* 0x0000003f00047c82 */ /* 0x000fe20008000000 */
        /* <DEDUP_REMOVED lines=13> */
[----:B------:R-:W-:Y:S01]  /*0db0*/  IMAD.HI R2, R154, 0x55555556, RZ ;  /* 0x555555569a027827 */ /* 0x000fe200078e02ff */
[----:B------:R-:W-:-:S02]  /*0dc0*/  SHF.R.S32.HI R5, RZ, 0x1f, R8 ;  /* 0x0000001fff057819 */ /* 0x000fc40000011408 */
[----:B------:R-:W-:Y:S01]  /*0dd0*/  LEA.HI R10, R10, R153, RZ, 0x5 ;  /* 0x000000990a0a7211 */ /* 0x000fe200078f28ff */
[--C-:B------:R-:W-:Y:S01]  /*0de0*/  IMAD.U32 R156, R156, 0x20, R3.reuse ;  /* 0x000000209c9c7824 */ /* 0x100fe200078e0003 */
[----:B------:R-:W-:Y:S02]  /*0df0*/  LEA.HI R5, R5, R6, RZ, 0x3 ;  /* 0x0000000605057211 */ /* 0x000fe400078f18ff */
[----:B------:R-:W-:Y:S02]  /*0e00*/  LOP3.LUT R0, R4, 0x8, R3, 0xf8, !PT ;  /* 0x0000000804007812 */ /* 0x000fe400078ef803 */
[----:B------:R-:W-:Y:S02]  /*0e10*/  LOP3.LUT R11, R5, 0xfffffff8, RZ, 0xc0, !PT ;  /* 0xfffffff8050b7812 */ /* 0x000fe400078ec0ff */
[----:B------:R-:W-:Y:S02]  /*0e20*/  SHF.R.U32.HI R5, RZ, 0x3, R4 ;  /* 0x00000003ff057819 */ /* 0x000fe40000011604 */
        /* <DEDUP_REMOVED lines=9> */
[----:B------:R-:W-:Y:S01]  /*0ec0*/  IMAD.IADD R0, R0, 0x1, R7 ;  /* 0x0000000100007824 */ /* 0x000fe200078e0207 */
[----:B------:R-:W-:Y:S01]  /*0ed0*/  SHF.R.S32.HI R2, RZ, 0x1f, R146 ;  /* 0x0000001fff027819 */ /* 0x000fe20000011492 */
[----:B------:R-:W-:Y:S02]  /*0ee0*/  IMAD R155, R9, 0x40, R10 ;  /* 0x00000040099b7824 */ /* 0x000fe400078e020a */
[----:B------:R-:W-:Y:S01]  /*0ef0*/  IMAD.IADD R4, R150, 0x1, -R3 ;  /* 0x0000000196047824 */ /* 0x000fe200078e0a03 */
[----:B------:R-:W-:Y:S01]  /*0f00*/  SHF.R.S32.HI R3, RZ, 0x1f, R148 ;  /* 0x0000001fff037819 */ /* 0x000fe20000011494 */
[----:B------:R-:W-:Y:S01]  /*0f10*/  IMAD.IADD R22, R153, 0x1, -R22 ;  /* 0x0000000199167824 */ /* 0x000fe200078e0a16 */
[----:B------:R-:W-:Y:S01]  /*0f20*/  LEA R2, R0, UR37, 0x1 ;  /* 0x0000002500027c11 */ /* 0x000fe2000f8e08ff */
[----:B------:R-:W-:-:S07]  /*0f30*/  IMAD R23, R4, 0x8, R155 ;  /* 0x0000000804177824 */ /* 0x000fce00078e029b */
.L_x_12029:
[----:B01--4-:R-:W0:Y:S01]  /*0f40*/  LDC.64 R4, c[0x0][0xc88] ;  /* 0x00032200ff047b82 */ /* 0x013e220000000a00 */
[----:B------:R-:W-:Y:S01]  /*0f50*/  ULDC.64 UR12, c[0x0][0x208] ;  /* 0x00008200000c7ab9 */ /* 0x000fe20000000a00 */
[----:B------:R-:W-:Y:S01]  /*0f60*/  ULDC.64 UR8, c[0x0][0xa28] ;  /* 0x00028a0000087ab9 */ /* 0x000fe20000000a00 */
[----:B------:R-:W-:Y:S01]  /*0f70*/  ULDC.64 UR10, c[0x0][0xa18] ;  /* 0x00028600000a7ab9 */ /* 0x000fe20000000a00 */
[----:B0-----:R-:W-:-:S06]  /*0f80*/  IMAD.WIDE R4, R31, 0x4, R4 ;  /* 0x000000041f047825 */ /* 0x001fcc00078e0204 */
[----:B--2---:R-:W2:Y:S01]  /*0f90*/  LDG.E R4, desc[UR12][R4.64] ;  /* 0x0000000c04047981 */ /* 0x004ea2000c1e1900 */
        /* <DEDUP_REMOVED lines=53> */
.L_x_11984:
        /* <DEDUP_REMOVED lines=11> */
.L_x_11985:
        /* <DEDUP_REMOVED lines=15> */
.L_x_11986:
[----:B------:R-:W-:Y:S01]  /*1490*/  UIADD3 UR9, -UR4, UR8, URZ ;  /* 0x0000000804097290 */ /* 0x000fe2000fffe13f */
[----:B------:R-:W-:Y:S01]  /*14a0*/  R2UR UR7, R17 ;  /* 0x00000000110772ca */ /* 0x000fe200000e0000 */
[----:B------:R-:W-:Y:S01]  /*14b0*/  UIMAD UR5, UR5, 0xc0, URZ ;  /* 0x000000c0050578a4 */ /* 0x000fe2000f8e023f */
[----:B------:R-:W-:Y:S01]  /*14c0*/  PLOP3.LUT P0, PT, PT, PT, PT, 0x80, 0x0 ;  /* 0x000000000000781c */ /* 0x000fe20003f0f070 */
[----:B------:R-:W-:Y:S01]  /*14d0*/  ULDC UR4, c[0x0][0x448] ;  /* 0x0001120000047ab9 */ /* 0x000fe20000000800 */
[----:B------:R-:W-:Y:S01]  /*14e0*/  IMAD.MOV.U32 R0, RZ, RZ, RZ ;  /* 0x000000ffff007224 */ /* 0x000fe200078e00ff */
        /* <DEDUP_REMOVED lines=9> */
[----:B------:R-:W-:Y:S01]  /*1580*/  CS2R R64, SRZ ;  /* 0x0000000000407805 */ /* 0x000fe2000001ff00 */
[----:B------:R-:W-:Y:S01]  /*1590*/  IMAD.MOV.U32 R27, RZ, RZ, RZ ;  /* 0x000000ffff1b7224 */ /* 0x000fe200078e00ff */
[----:B------:R-:W-:Y:S01]  /*15a0*/  @UP0 ULDC UR4, c[0x0][0x44c] ;  /* 0x0001130000040ab9 */ /* 0x000fe20000000800 */
[----:B------:R-:W-:Y:S01]  /*15b0*/  @UP0 ULDC UR8, c[0x0][0x450] ;  /* 0x0001140000080ab9 */ /* 0x000fe20000000800 */
[----:B------:R-:W-:Y:S01]  /*15c0*/  UIMAD.WIDE.U32 UR4, UR6, UR4, URZ ;  /* 0x00000004060472a5 */ /* 0x000fe2000f8e003f */
[----:B------:R-:W-:Y:S01]  /*15d0*/  IMAD.MOV.U32 R62, RZ, RZ, RZ ;  /* 0x000000ffff3e7224 */ /* 0x000fe200078e00ff */
[----:B------:R-:W-:Y:S01]  /*15e0*/  UIADD3 UR4, UR9, 0x8f, URZ ;  /* 0x0000008f09047890 */ /* 0x000fe2000fffe03f */
[----:B------:R-:W-:Y:S01]  /*15f0*/  CS2R R60, SRZ ;  /* 0x00000000003c7805 */ /* 0x000fe2000001ff00 */
[----:B------:R-:W-:Y:S01]  /*1600*/  @UP0 USHF.R.U32.HI UR6, URZ, UR8, UR5 ;  /* 0x000000083f060299 */ /* 0x000fe20008011605 */
[----:B------:R-:W-:Y:S01]  /*1610*/  CS2R R24, SRZ ;  /* 0x0000000000187805 */ /* 0x000fe2000001ff00 */
[----:B------:R-:W-:Y:S01]  /*1620*/  UIMAD.WIDE UR4, UR4, 0x38e38e39, URZ ;  /* 0x38e38e39040478a5 */ /* 0x000fe2000f8e023f */
[----:B------:R-:W-:Y:S01]  /*1630*/  IMAD.MOV.U32 R58, RZ, RZ, RZ ;  /* 0x000000ffff3a7224 */ /* 0x000fe200078e00ff */
[----:B------:R-:W-:Y:S01]  /*1640*/  UIADD3 UR6, UR7, UR6, URZ ;  /* 0x0000000607067290 */ /* 0x000fe2000fffe03f */
[----:B------:R-:W-:Y:S01]  /*1650*/  IMAD.MOV.U32 R57, RZ, RZ, RZ ;  /* 0x000000ffff397224 */ /* 0x000fe200078e00ff */
        /* <DEDUP_REMOVED lines=19> */
[----:B------:R-:W-:Y:S01]  /*1790*/  IMAD.MOV.U32 R14, RZ, RZ, RZ ;  /* 0x000000ffff0e7224 */ /* 0x000fe200078e00ff */
[----:B------:R-:W-:Y:S01]  /*17a0*/  CS2R R6, SRZ ;  /* 0x0000000000067805 */ /* 0x000fe2000001ff00 */
[----:B------:R-:W-:Y:S01]  /*17b0*/  IMAD.MOV.U32 R73, RZ, RZ, RZ ;  /* 0x000000ffff497224 */ /* 0x000fe200078e00ff */
[----:B------:R-:W-:Y:S01]  /*17c0*/  UISETP.GE.AND UP0, UPT, UR38, 0x1, UPT ;  /* 0x000000012600788c */ /* 0x000fe2000bf06270 */
[----:B------:R-:W-:Y:S02]  /*17d0*/  IMAD.MOV.U32 R20, RZ, RZ, RZ ;  /* 0x000000ffff147224 */ /* 0x000fe400078e00ff */
[----:B------:R-:W-:-:S02]  /*17e0*/  IMAD.MOV.U32 R75, RZ, RZ, RZ ;  /* 0x000000ffff4b7224 */ /* 0x000fc400078e00ff */
[----:B------:R-:W-:Y:S01]  /*17f0*/  IMAD.MOV.U32 R77, RZ, RZ, RZ ;  /* 0x000000ffff4d7224 */ /* 0x000fe200078e00ff */
[----:B------:R-:W-:Y:S01]  /*1800*/  PLOP3.LUT P1, PT, PT, PT, UP0, 0x80, 0x0 ;  /* 0x000000000000781c */ /* 0x000fe20003f2f008 */
[----:B------:R-:W-:-:S12]  /*1810*/  IMAD.MOV.U32 R12, RZ, RZ, RZ ;  /* 0x000000ffff0c7224 */ /* 0x000fd800078e00ff */
        /* <DEDUP_REMOVED lines=34> */
.L_x_11988:
        /* <DEDUP_REMOVED lines=11> */
.L_x_12156:
[----:B------:R-:W-:Y:S05]  /*1af0*/  @!P0 BRA `(.L_x_11990) ;  /* 0x0000000000048947 */ /* 0x000fea0003800000 */
[----:B------:R-:W-:Y:S01]  /*1b00*/  BPT.TRAP 0x1 ;  /* 0x000000040000795c */ /* 0x000fe20000300000 */
.L_x_11990:
[----:B0-----:R-:W-:Y:S02]  /*1b10*/  IMAD.U32 R0, RZ, RZ, UR36 ;  /* 0x00000024ff007e24 */ /* 0x001fe4000f8e00ff */
[----:B------:R-:W-:-:S03]  /*1b20*/  IMAD.U32 R3, RZ, RZ, UR60 ;  /* 0x0000003cff037e24 */ /* 0x000fc6000f8e00ff */
[----:B------:R-:W-:Y:S02]  /*1b30*/  LEA R0, R0, UR37, 0x3 ;  /* 0x0000002500007c11 */ /* 0x000fe4000f8e18ff */
[----:B------:R-:W-:-:S04]  /*1b40*/  SHF.L.U32 R3, R3, 0x1f, RZ ;  /* 0x0000001f03037819 */ /* 0x000fc800000006ff */
[----:B------:R0:W1:Y:S01]  /*1b50*/  SYNCS.PHASECHK.TRANS64.TRYWAIT P2, [R0+URZ+0x31c30], R3 ;  /* 0x031c3003000075a7 */ /* 0x000062000804017f */
[----:B------:R-:W-:Y:S05]  /*1b60*/  @!P0 BRA `(.L_x_11991) ;  /* 0x0000000000048947 */ /* 0x000fea0003800000 */
[----:B------:R-:W-:Y:S01]  /*1b70*/  BPT.TRAP 0x1 ;  /* 0x000000040000795c */ /* 0x000fe20000300000 */
.L_x_11991:
[----:B------:R-:W2:Y:S02]  /*1b80*/  S2R R4, SR_TID.X ;  /* 0x0000000000047919 */ /* 0x000ea40000002100 */
[----:B--2---:R-:W-:Y:S01]  /*1b90*/  LOP3.LUT P1, RZ, R4, 0x7f, RZ, 0xc0, !PT ;  /* 0x0000007f04ff7812 */ /* 0x004fe2000782c0ff */
[----:B-1----:R-:W-:-:S12]  /*1ba0*/  @P2 BRA `(.L_x_11992) ;  /* 0x0000000000082947 */ /* 0x002fd80003800000 */
[----:B------:R-:W1:Y:S02]  /*1bb0*/  SYNCS.PHASECHK.TRANS64.TRYWAIT P2, [R0+URZ+0x31c30], R3 ;  /* 0x031c3003000075a7 */ /* 0x000e64000804017f */
[----:B-1----:R-:W-:Y:S05]  /*1bc0*/  @!P2 BRA `(.L_x_11993) ;  /* 0x0000015c000ca947 */ /* 0x002fea0003800000 */
.L_x_11992:
        /* <DEDUP_REMOVED lines=10> */
[----:B------:R-:W-:Y:S01]  /*1c70*/  R2UR UR57, R17 ;  /* 0x00000000113972ca */ /* 0x000fe200000e0000 */
[----:B------:R-:W-:Y:S01]  /*1c80*/  UMOV UR28, UR5 ;  /* 0x00000005001c7c82 */ /* 0x000fe20008000000 */
[----:B------:R-:W-:Y:S01]  /*1c90*/  UMOV UR9, UR29 ;  /* 0x0000001d00097c82 */ /* 0x000fe20008000000 */
[----:B------:R-:W-:Y:S01]  /*1ca0*/  ULOP3.LUT UR6, UR4, 0x10000, URZ, 0xfc, !UPT ;  /* 0x0001000004067892 */ /* 0x000fe2000f8efc3f */
[----:B01----:R-:W-:Y:S01]  /*1cb0*/  @!P1 VIADD R0, R0, 0x31c40 ;  /* 0x00031c4000009836 */ /* 0x003fe20000000000 */
[----:B------:R-:W-:Y:S01]  /*1cc0*/  UMOV UR8, UR28 ;  /* 0x0000001c00087c82 */ /* 0x000fe20008000000 */
[----:B------:R-:W-:Y:S01]  /*1cd0*/  UMOV UR11, 0x80000020 ;  /* 0x80000020000b7882 */ /* 0x000fe20000000000 */
[----:B------:R-:W-:Y:S01]  /*1ce0*/  UIMAD UR4, UR36, 0x6c0, UR6 ;  /* 0x000006c0240478a4 */ /* 0x000fe2000f8e0206 */
[----:B------:R-:W-:Y:S01]  /*1cf0*/  UMOV UR12, UR28 ;  /* 0x0000001c000c7c82 */ /* 0x000fe20008000000 */
[----:B------:R-:W-:-:S02]  /*1d00*/  UMOV UR13, UR29 ;  /* 0x0000001d000d7c82 */ /* 0x000fc40008000000 */
        /* <DEDUP_REMOVED lines=147> */
[----:B------:R-:W-:Y:S01]  /*2640*/  UIMAD UR10, UR38, UR10, 0x91 ;  /* 0x00000091260a74a4 */ /* 0x000fe2000f8e020a */
        /* <DEDUP_REMOVED lines=213> */
[----:B------:R-:W-:Y:S01]  /*33a0*/  IMAD R79, R22, -0x2, R79 ;  /* 0xfffffffe164f7824 */ /* 0x000fe200078e024f */
[----:B------:R-:W-:Y:S01]  /*33b0*/  UMOV UR27, 0x80000020 ;  /* 0x80000020001b7882 */ /* 0x000fe20000000000 */
[----:B------:R-:W5:Y:S01]  /*33c0*/  MUFU.TANH R72, R72 ;  /* 0x0000004800487308 */ /* 0x000f620000002400 */
[----:B------:R-:W-:Y:S01]  /*33d0*/  FMUL.FTZ R75, R76, UR5 ;  /* 0x000000054c4b7c20 */ /* 0x000fe20008410000 */
[----:B------:R-:W-:Y:S01]  /*33e0*/  FMUL.FTZ R11, R74, UR5 ;  /* 0x000000054a0b7c20 */ /* 0x000fe20008410000 */
[----:B------:R-:W-:Y:S01]  /*33f0*/  FMUL.FTZ R74, R77, UR5 ;  /* 0x000000054d4a7c20 */ /* 0x000fe20008410000 */
[----:B------:R-:W-:Y:S01]  /*3400*/  FMUL.FTZ R13, R78, UR5 ;  /* 0x000000054e0d7c20 */ /* 0x000fe20008410000 */
[----:B------:R-:W-:-:S02]  /*3410*/  @UP0 ULDC UR10, c[0x0][0x44c] ;  /* 0x00011300000a0ab9 */ /* 0x000fc40000000800 */
[----:B------:R-:W-:Y:S01]  /*3420*/  UIMAD.WIDE.U32 UR10, UR58, UR10, URZ ;  /* 0x0000000a3a0a72a5 */ /* 0x000fe2000f8e003f */
        /* <DEDUP_REMOVED lines=9> */
[----:B------:R-:W-:Y:S02]  /*34c0*/  VIADD R68, R23, UR58 ;  /* 0x0000003a17447c36 */ /* 0x000fe40008000000 */
[----:B------:R-:W-:Y:S01]  /*34d0*/  FMUL.FTZ R21, R70, UR5 ;  /* 0x0000000546157c20 */ /* 0x000fe20008410000 */
        /* <DEDUP_REMOVED lines=19> */
[----:B------:R-:W-:-:S03]  /*3610*/  @UP0 ULDC UR7, c[0x0][0x450] ;  /* 0x0001140000070ab9 */ /* 0x000fc60000000800 */
[----:B------:R-:W-:Y:S01]  /*3620*/  FMUL.FTZ R92, R61, UR5 ;  /* 0x000000053d5c7c20 */ /* 0x000fe20008410000 */
[----:B------:R-:W-:Y:S01]  /*3630*/  HGMMA.64x16x16.F32.BF16 R48, gdesc[UR24], R48, gsb0 ;  /* 0x00200000183079f0 */ /* 0x000fe20008001830 */
[----:B------:R-:W-:Y:S01]  /*3640*/  UIADD3 UR26, UR4, 0x602, URZ ;  /* 0x00000602041a7890 */ /* 0x000fe2000fffe03f */
[----:B------:R-:W-:Y:S01]  /*3650*/  @P2 SHF.R.U32.HI R68, RZ, UR7, R58 ;  /* 0x00000007ff442c19 */ /* 0x000fe2000801163a */
[----:B------:R-:W-:Y:S01]  /*3660*/  UMOV UR27, 0x80000020 ;  /* 0x80000020001b7882 */ /* 0x000fe20000000000 */
[----:B------:R-:W-:Y:S01]  /*3670*/  UIMAD UR7, UR38, -0x90, UR56 ;  /* 0xffffff70260778a4 */ /* 0x000fe2000f8e0238 */
[----:B------:R-:W-:Y:S01]  /*3680*/  FMUL.FTZ R58, R62, UR5 ;  /* 0x000000053e3a7c20 */ /* 0x000fe20008410000 */
[----:B------:R-:W-:Y:S01]  /*3690*/  IMAD.U32 R62, RZ, RZ, UR57 ;  /* 0x00000039ff3e7e24 */ /* 0x000fe2000f8e00ff */
[----:B------:R-:W0:Y:S01]  /*36a0*/  SHFL.IDX PT, R70, R68, RZ, 0x1c1f ;  /* 0x001c1fff44467589 */ /* 0x000e2200000e0000 */
[----:B------:R-:W-:Y:S01]  /*36b0*/  UIADD3 UR7, UR7, 0x90, URZ ;  /* 0x0000009007077890 */ /* 0x000fe2000fffe03f */
[----:B------:R-:W-:Y:S01]  /*36c0*/  FMUL.FTZ R86, R57, UR5 ;  /* 0x0000000539567c20 */ /* 0x000fe20008410000 */
[----:B------:R-:W5:Y:S01]  /*36d0*/  MUFU.TANH R84, R84 ;  /* 0x0000005400547308 */ /* 0x000f620000002400 */
[----:B------:R-:W-:Y:S01]  /*36e0*/  IADD3 R79, -R62, UR56, R79 ;  /* 0x000000383e4f7c10 */ /* 0x000fe2000fffe14f */
[----:B------:R-:W-:Y:S01]  /*36f0*/  FMUL.FTZ R60, R60, UR5 ;  /* 0x000000053c3c7c20 */ /* 0x000fe20008410000 */
[----:B------:R-:W-:Y:S01]  /*3700*/  FMUL.FTZ R57, R59, UR5 ;  /* 0x000000053b397c20 */ /* 0x000fe20008410000 */
[----:B------:R-:W-:-:S02]  /*3710*/  IMAD.U32 R61, RZ, RZ, UR7 ;  /* 0x00000007ff3d7e24 */ /* 0x000fc4000f8e00ff */
[----:B------:R-:W-:Y:S01]  /*3720*/  FMUL.FTZ R59, R63, UR5 ;  /* 0x000000053f3b7c20 */ /* 0x000fe20008410000 */
[----:B------:R-:W-:Y:S01]  /*3730*/  SHFL.IDX PT, R68, R68, 0x1, 0x1c1f ;  /* 0x003c1f0044447f89 */ /* 0x000fe200000e0000 */
[----:B------:R-:W-:Y:S01]  /*3740*/  @UP0 ULDC UR7, c[0x0][0x450] ;  /* 0x0001140000070ab9 */ /* 0x000fe20000000800 */
[----:B------:R-:W-:Y:S01]  /*3750*/  IMAD R66, R22, -0x2, R61 ;  /* 0xfffffffe16427824 */ /* 0x000fe200078e023d */
[----:B------:R-:W5:Y:S01]  /*3760*/  MUFU.TANH R86, R86 ;  /* 0x0000005600567308 */ /* 0x000f620000002400 */
[----:B------:R-:W-:-:S07]  /*3770*/  UIADD3 UR38, UR38, -0x2, URZ ;  /* 0xfffffffe26267890 */ /* 0x000fce000fffe03f */
        /* <DEDUP_REMOVED lines=39> */
[----:B------:R-:W-:Y:S01]  /*39f0*/  MUFU.TANH R52, R52 ;  /* 0x0000003400347308 */ /* 0x000fe20000002400 */
[----:B------:R-:W-:Y:S02]  /*3a00*/  FSEL R83, R83, -INF , P3 ;  /* 0xff80000053537808 */ /* 0x000fe40001800000 */
[----:B------:R-:W-:Y:S02]  /*3a10*/  FMNMX.FTZ R50, R85, R50, !PT ;  /* 0x0000003255327209 */ /* 0x000fe40007810000 */
[----:B------:R-:W-:Y:S02]  /*3a20*/  ISETP.GT.AND P5, PT, R70, 0x21, PT ;  /* 0x000000214600780c */ /* 0x000fe40003fa4270 */
[----:B------:R-:W-:Y:S01]  /*3a30*/  FSEL R81, R72, -INF , P4 ;  /* 0xff80000048517808 */ /* 0x000fe20002000000 */
[----:B------:R-:W3:Y:S01]  /*3a40*/  MUFU.TANH R53, R53 ;  /* 0x0000003500357308 */ /* 0x000ee20000002400 */
        /* <DEDUP_REMOVED lines=19> */
[C---:B------:R-:W-:Y:S01]  /*3b80*/  ISETP.GT.AND P4, PT, R70.reuse, 0x38, PT ;  /* 0x000000384600780c */ /* 0x040fe20003f84270 */
[----:B------:R-:W-:Y:S01]  /*3b90*/  HGMMA.64x16x16.F32.BF16 R32, gdesc[UR24], R32, gsb0 ;  /* 0x00200000182079f0 */ /* 0x000fe20008001820 */
[----:B------:R-:W-:Y:S01]  /*3ba0*/  FSEL R69, R65, -INF , P3 ;  /* 0xff80000041457808 */ /* 0x000fe20001800000 */
[----:B------:R4:W-:Y:S01]  /*3bb0*/  MUFU.TANH R72, R41 ;  /* 0x0000002900487308 */ /* 0x0009e20000002400 */
[----:B------:R-:W-:Y:S01]  /*3bc0*/  FMNMX.FTZ R50, R71, R50, !PT ;  /* 0x0000003247327209 */ /* 0x000fe20007810000 */
[----:B------:R-:W-:Y:S01]  /*3bd0*/  FMUL.FTZ R45, R45, UR5 ;  /* 0x000000052d2d7c20 */ /* 0x000fe20008410000 */
[----:B------:R-:W-:Y:S01]  /*3be0*/  ISETP.GT.AND P3, PT, R70, 0x39, PT ;  /* 0x000000394600780c */ /* 0x000fe20003f64270 */
[----:B------:R-:W-:Y:S01]  /*3bf0*/  FMUL.FTZ R44, R44, UR5 ;  /* 0x000000052c2c7c20 */ /* 0x000fe20008410000 */
[----:B------:R-:W-:Y:S01]  /*3c00*/  FSEL R67, R67, -INF , P4 ;  /* 0xff80000043437808 */ /* 0x000fe20002000000 */
[----:B------:R-:W-:Y:S01]  /*3c10*/  FMUL.FTZ R88, R42, UR5 ;  /* 0x000000052a587c20 */ /* 0x000fe20008410000 */
[----:B------:R-:W-:Y:S01]  /*3c20*/  FMNMX.FTZ R50, R69, R50, !PT ;  /* 0x0000003245327209 */ /* 0x000fe20007810000 */
[----:B------:R0:W5:Y:S01]  /*3c30*/  MUFU.TANH R51, R40 ;  /* 0x0000002800337308 */ /* 0x0001620000002400 */
[----:B------:R-:W-:Y:S01]  /*3c40*/  ISETP.GT.AND P4, PT, R70, 0x40, PT ;  /* 0x000000404600780c */ /* 0x000fe20003f84270 */
[----:B------:R-:W-:Y:S01]  /*3c50*/  FMUL.FTZ R42, R46, UR5 ;  /* 0x000000052e2a7c20 */ /* 0x000fe20008410000 */
[----:B------:R-:W-:Y:S01]  /*3c60*/  FSEL R65, R78, -INF , P3 ;  /* 0xff8000004e417808 */ /* 0x000fe20001800000 */
[----:B------:R-:W-:Y:S01]  /*3c70*/  FMUL.FTZ R90, R43, UR5 ;  /* 0x000000052b5a7c20 */ /* 0x000fe20008410000 */
[----:B------:R-:W-:Y:S01]  /*3c80*/  FMNMX.FTZ R50, R67, R50, !PT ;  /* 0x0000003243327209 */ /* 0x000fe20007810000 */
[----:B------:R-:W-:Y:S01]  /*3c90*/  FMUL.FTZ R43, R47, UR5 ;  /* 0x000000052f2b7c20 */ /* 0x000fe20008410000 */
[----:B------:R-:W-:Y:S01]  /*3ca0*/  ISETP.GT.AND P3, PT, R70, 0x41, PT ;  /* 0x000000414600780c */ /* 0x000fe20003f64270 */
[----:B------:R1:W-:Y:S01]  /*3cb0*/  MUFU.TANH R76, R45 ;  /* 0x0000002d004c7308 */ /* 0x0003e20000002400 */
[----:B------:R-:W-:Y:S01]  /*3cc0*/  FSEL R63, R84, -INF , P4 ;  /* 0xff800000543f7808 */ /* 0x000fe20002000000 */
[----:B------:R-:W-:Y:S01]  /*3cd0*/  FMUL.FTZ R84, R54, UR5 ;  /* 0x0000000536547c20 */ /* 0x000fe20008410000 */
[----:B------:R-:W-:-:S02]  /*3ce0*/  FMNMX.FTZ R50, R65, R50, !PT ;  /* 0x0000003241327209 */ /* 0x000fc40007810000 */
[----:B------:R-:W-:Y:S02]  /*3cf0*/  ISETP.GT.AND P4, PT, R70, 0x48, PT ;  /* 0x000000484600780c */ /* 0x000fe40003f84270 */
[----:B------:R-:W-:Y:S01]  /*3d00*/  FSEL R61, R86, -INF , P3 ;  /* 0xff800000563d7808 */ /* 0x000fe20001800000 */
[----:B------:R2:W5:Y:S01]  /*3d10*/  MUFU.TANH R74, R44 ;  /* 0x0000002c004a7308 */ /* 0x0005620000002400 */
[----:B------:R-:W-:Y:S02]  /*3d20*/  FMNMX.FTZ R50, R63, R50, !PT ;  /* 0x000000323f327209 */ /* 0x000fe40007810000 */
[----:B------:R-:W-:Y:S02]  /*3d30*/  ISETP.GT.AND P3, PT, R70, 0x49, PT ;  /* 0x000000494600780c */ /* 0x000fe40003f64270 */
[----:B------:R-:W-:Y:S02]  /*3d40*/  FSEL R62, R60, -INF , P4 ;  /* 0xff8000003c3e7808 */ /* 0x000fe40002000000 */
[----:B----4-:R-:W-:Y:S01]  /*3d50*/  FMNMX.FTZ R41, R61, R50, !PT ;  /* 0x000000323d297209 */ /* 0x010fe20007810000 */
[----:B------:R-:W-:Y:S01]  /*3d60*/  MUFU.TANH R15, R15 ;  /* 0x0000000f000f7308 */ /* 0x000fe20000002400 */
[----:B------:R-:W-:-:S02]  /*3d70*/  ISETP.GT.AND P4, PT, R70, 0x50, PT ;  /* 0x000000504600780c */ /* 0x000fc40003f84270 */
[----:B0-----:R-:W-:Y:S02]  /*3d80*/  FSEL R40, R92, -INF , P3 ;  /* 0xff8000005c287808 */ /* 0x001fe40001800000 */
[----:B-1----:R-:W-:Y:S02]  /*3d90*/  FMNMX.FTZ R45, R62, R41, !PT ;  /* 0x000000293e2d7209 */ /* 0x002fe40007810000 */
[----:B------:R-:W-:Y:S01]  /*3da0*/  ISETP.GT.AND P3, PT, R70, 0x51, PT ;  /* 0x000000514600780c */ /* 0x000fe20003f64270 */
[----:B------:R-:W-:Y:S01]  /*3db0*/  MUFU.TANH R20, R20 ;  /* 0x0000001400147308 */ /* 0x000fe20000002400 */
[----:B------:R-:W-:-:S07]  /*3dc0*/  FMNMX.FTZ R45, R40, R45, !PT ;  /* 0x0000002d282d7209 */ /* 0x000fce0007810000 */
[----:B------:R-:W-:Y:S01]  /*3dd0*/  MUFU.TANH R21, R21 ;  /* 0x0000001500157308 */ /* 0x000fe20000002400 */
[----:B------:R-:W-:Y:S02]  /*3de0*/  WARPGROUP.DEPBAR.LE gsb0, 0x0 ;  /* 0x00008000000079c5 */ /* 0x000fe40000010000 */
[----:B------:R-:W-:Y:S01]  /*3df0*/  WARPGROUP.ARRIVE ;  /* 0x00000000000079c5 */ /* 0x000fe20000000000 */
[----:B------:R-:W-:Y:S01]  /*3e00*/  FMUL.FTZ R32, R32, UR5 ;  /* 0x0000000520207c20 */ /* 0x000fe20008410000 */
[----:B------:R-:W-:Y:S01]  /*3e10*/  FMUL.FTZ R41, R36, UR5 ;  /* 0x0000000524297c20 */ /* 0x000fe20008410000 */
[----:B------:R-:W-:Y:S01]  /*3e20*/  FSEL R36, R94, -INF , P4 ;  /* 0xff8000005e247808 */ /* 0x000fe20002000000 */
[----:B------:R-:W-:Y:S01]  /*3e30*/  FMUL.FTZ R33, R33, UR5 ;  /* 0x0000000521217c20 */ /* 0x000fe20008410000 */
[----:B------:R0:W1:Y:S01]  /*3e40*/  MUFU.TANH R78, R32 ;  /* 0x00000020004e7308 */ /* 0x0000620000002400 */
[----:B------:R-:W-:Y:S01]  /*3e50*/  HGMMA.64x16x16.F32.BF16 R24, gdesc[UR32], R24, gsb0 ;  /* 0x00200000201879f0 */ /* 0x000fe20008001818 */
[----:B------:R-:W-:Y:S01]  /*3e60*/  ISETP.GT.AND P4, PT, R70, 0x58, PT ;  /* 0x000000584600780c */ /* 0x000fe20003f84270 */
[----:B--2---:R-:W-:Y:S01]  /*3e70*/  FMUL.FTZ R44, R37, UR5 ;  /* 0x00000005252c7c20 */ /* 0x004fe20008410000 */
[----:B------:R-:W-:Y:S01]  /*3e80*/  FMNMX.FTZ R45, R36, R45, !PT ;  /* 0x0000002d242d7209 */ /* 0x000fe20007810000 */
[----:B------:R-:W-:Y:S01]  /*3e90*/  FMUL.FTZ R46, R34, UR5 ;  /* 0x00000005222e7c20 */ /* 0x000fe20008410000 */
[----:B------:R-:W-:-:S02]  /*3ea0*/  FMUL.FTZ R47, R38, UR5 ;  /* 0x00000005262f7c20 */ /* 0x000fc40008410000 */
[----:B------:R2:W-:Y:S01]  /*3eb0*/  MUFU.TANH R80, R33 ;  /* 0x0000002100507308 */ /* 0x0005e20000002400 */
[----:B0-----:R-:W-:Y:S02]  /*3ec0*/  FSEL R32, R96, -INF , P3 ;  /* 0xff80000060207808 */ /* 0x001fe40001800000 */
[----:B------:R-:W-:Y:S02]  /*3ed0*/  ISETP.GT.AND P3, PT, R70, 0x59, PT ;  /* 0x000000594600780c */ /* 0x000fe40003f64270 */
[----:B------:R-:W-:Y:S02]  /*3ee0*/  FMNMX.FTZ R50, R32, R45, !PT ;  /* 0x0000002d20327209 */ /* 0x000fe40007810000 */
[----:B---3--:R-:W-:Y:S01]  /*3ef0*/  FSEL R37, R53, -INF , P3 ;  /* 0xff80000035257808 */ /* 0x008fe20001800000 */
[----:B------:R0:W3:Y:S01]  /*3f00*/  MUFU.TANH R82, R41 ;  /* 0x0000002900527308 */ /* 0x0000e20000002400 */
[----:B--2---:R-:W-:Y:S02]  /*3f10*/  FSEL R33, R52, -INF , P4 ;  /* 0xff80000034217808 */ /* 0x004fe40002000000 */
[----:B------:R-:W-:-:S02]  /*3f20*/  ISETP.GT.AND P4, PT, R70, 0x60, PT ;  /* 0x000000604600780c */ /* 0x000fc40003f84270 */
[----:B------:R-:W-:Y:S02]  /*3f30*/  FMNMX.FTZ R50, R33, R50, !PT ;  /* 0x0000003221327209 */ /* 0x000fe40007810000 */
[C---:B------:R-:W-:Y:S01]  /*3f40*/  ISETP.GT.AND P3, PT, R70.reuse, 0x61, PT ;  /* 0x000000614600780c */ /* 0x040fe20003f64270 */
[----:B------:R-:W2:Y:S01]  /*3f50*/  MUFU.TANH R44, R44 ;  /* 0x0000002c002c7308 */ /* 0x000ea20000002400 */
[----:B-----5:R-:W-:Y:S02]  /*3f60*/  FSEL R53, R51, -INF , P4 ;  /* 0xff80000033357808 */ /* 0x020fe40002000000 */
        /* <DEDUP_REMOVED lines=10> */
[----:B0-----:R-:W-:Y:S02]  /*4010*/  FSEL R41, R76, -INF , P3 ;  /* 0xff8000004c297808 */ /* 0x001fe40001800000 */
[----:B------:R-:W-:-:S02]  /*4020*/  FMNMX.FTZ R50, R51, R50, !PT ;  /* 0x0000003233327209 */ /* 0x000fc40007810000 */
[----:B------:R-:W-:Y:S01]  /*4030*/  ISETP.GT.AND P3, PT, R70, 0x71, PT ;  /* 0x000000714600780c */ /* 0x000fe20003f64270 */
[----:B------:R-:W-:Y:S01]  /*4040*/  MUFU.TANH R57, R57 ;  /* 0x0000003900397308 */ /* 0x000fe20000002400 */
[----:B-1----:R-:W-:Y:S02]  /*4050*/  FSEL R60, R78, -INF , P4 ;  /* 0xff8000004e3c7808 */ /* 0x002fe40002000000 */
[----:B------:R-:W-:Y:S01]  /*4060*/  FMNMX.FTZ R99, R41, R50, !PT ;  /* 0x0000003229637209 */ /* 0x000fe20007810000 */
[----:B------:R-:W-:Y:S02]  /*4070*/  WARPGROUP.DEPBAR.LE gsb0, 0x0 ;  /* 0x00008000000079c5 */ /* 0x000fe40000010000 */
[----:B------:R-:W-:Y:S01]  /*4080*/  FMUL.FTZ R24, R24, UR5 ;  /* 0x0000000518187c20 */ /* 0x000fe20008410000 */
[----:B------:R-:W-:Y:S01]  /*4090*/  FMUL.FTZ R25, R25, UR5 ;  /* 0x0000000519197c20 */ /* 0x000fe20008410000 */
[----:B------:R-:W-:Y:S01]  /*40a0*/  FMUL.FTZ R28, R28, UR5 ;  /* 0x000000051c1c7c20 */ /* 0x000fe20008410000 */
[----:B------:R-:W-:Y:S01]  /*40b0*/  ISETP.GT.AND P4, PT, R70, 0x78, PT ;  /* 0x000000784600780c */ /* 0x000fe20003f84270 */
[----:B------:R0:W1:Y:S01]  /*40c0*/  MUFU.TANH R86, R24 ;  /* 0x0000001800567308 */ /* 0x0000620000002400 */
[----:B------:R-:W-:Y:S01]  /*40d0*/  FMNMX.FTZ R99, R60, R99, !PT ;  /* 0x000000633c637209 */ /* 0x000fe20007810000 */
[----:B------:R-:W-:Y:S01]  /*40e0*/  FMUL.FTZ R78, R31, UR5 ;  /* 0x000000051f4e7c20 */ /* 0x000fe20008410000 */
[----:B---3--:R-:W-:-:S02]  /*40f0*/  FSEL R52, R82, -INF , P4 ;  /* 0xff80000052347808 */ /* 0x008fc40002000000 */
[----:B------:R-:W-:-:S03]  /*4100*/  ISETP.GT.AND P4, PT, R70, 0x80, PT ;  /* 0x000000804600780c */ /* 0x000fc60003f84270 */
[----:B------:R3:W4:Y:S01]  /*4110*/  MUFU.TANH R72, R25 ;  /* 0x0000001900487308 */ /* 0x0007220000002400 */
[----:B0-----:R-:W-:Y:S02]  /*4120*/  FSEL R24, R80, -INF , P3 ;  /* 0xff80000050187808 */ /* 0x001fe40001800000 */
[----:B------:R-:W-:Y:S02]  /*4130*/  ISETP.GT.AND P3, PT, R70, 0x79, PT ;  /* 0x000000794600780c */ /* 0x000fe40003f64270 */
[----:B------:R-:W-:-:S03]  /*4140*/  FMNMX.FTZ R99, R24, R99, !PT ;  /* 0x0000006318637209 */ /* 0x000fc60007810000 */
[----:B------:R4:W0:Y:S01]  /*4150*/  MUFU.TANH R74, R28 ;  /* 0x0000001c004a7308 */ /* 0x0008220000002400 */
[----:B---3--:R-:W-:Y:S01]  /*4160*/  FMUL.FTZ R25, R29, UR5 ;  /* 0x000000051d197c20 */ /* 0x008fe20008410000 */
[----:B--2---:R-:W-:Y:S02]  /*4170*/  FSEL R29, R44, -INF , P3 ;  /* 0xff8000002c1d7808 */ /* 0x004fe40001800000 */
[----:B------:R-:W-:Y:S02]  /*4180*/  FMNMX.FTZ R44, R52, R99, !PT ;  /* 0x00000063342c7209 */ /* 0x000fe40007810000 */
[----:B------:R-:W-:Y:S02]  /*4190*/  ISETP.GT.AND P3, PT, R70, 0x81, PT ;  /* 0x000000814600780c */ /* 0x000fe40003f64270 */
[----:B------:R0:W2:Y:S01]  /*41a0*/  MUFU.TANH R76, R25 ;  /* 0x00000019004c7308 */ /* 0x0000a20000002400 */
[----:B-1----:R-:W-:Y:S01]  /*41b0*/  FSEL R50, R86, -INF , P4 ;  /* 0xff80000056327808 */ /* 0x002fe20002000000 */
[----:B------:R-:W-:Y:S01]  /*41c0*/  FMUL.FTZ R86, R55, UR5 ;  /* 0x0000000537567c20 */ /* 0x000fe20008410000 */
[----:B------:R-:W-:-:S02]  /*41d0*/  FMNMX.FTZ R99, R29, R44, !PT ;  /* 0x0000002c1d637209 */ /* 0x000fc40007810000 */
[----:B------:R-:W-:Y:S02]  /*41e0*/  ISETP.GT.AND P4, PT, R70, 0x88, PT ;  /* 0x000000884600780c */ /* 0x000fe40003f84270 */
[----:B----4-:R-:W-:Y:S01]  /*41f0*/  FSEL R28, R72, -INF , P3 ;  /* 0xff800000481c7808 */ /* 0x010fe20001800000 */
[----:B------:R-:W1:Y:S01]  /*4200*/  MUFU.TANH R58, R58 ;  /* 0x0000003a003a7308 */ /* 0x000e620000002400 */
[----:B------:R-:W-:Y:S01]  /*4210*/  FMNMX.FTZ R99, R50, R99, !PT ;  /* 0x0000006332637209 */ /* 0x000fe20007810000 */
[----:B------:R-:W-:Y:S01]  /*4220*/  FMUL.FTZ R72, R27, UR5 ;  /* 0x000000051b487c20 */ /* 0x000fe20008410000 */
[----:B------:R-:W-:Y:S01]  /*4230*/  ISETP.GT.AND P3, PT, R70, 0x89, PT ;  /* 0x000000894600780c */ /* 0x000fe20003f64270 */
[----:B------:R-:W-:Y:S01]  /*4240*/  FMUL.FTZ R70, R39, UR5 ;  /* 0x0000000527467c20 */ /* 0x000fe20008410000 */
[----:B0-----:R-:W-:Y:S02]  /*4250*/  FSEL R25, R74, -INF , P4 ;  /* 0xff8000004a197808 */ /* 0x001fe40002000000 */
[----:B------:R-:W-:Y:S01]  /*4260*/  FMNMX.FTZ R54, R28, R99, !PT ;  /* 0x000000631c367209 */ /* 0x000fe20007810000 */
[----:B------:R-:W0:Y:S01]  /*4270*/  MUFU.TANH R59, R59 ;  /* 0x0000003b003b7308 */ /* 0x000e220000002400 */
[----:B--2---:R-:W-:Y:S01]  /*4280*/  FSEL R44, R76, -INF , P3 ;  /* 0xff8000004c2c7808 */ /* 0x004fe20001800000 */
[----:B------:R-:W-:Y:S01]  /*4290*/  FMUL.FTZ R76, R30, UR5 ;  /* 0x000000051e4c7c20 */ /* 0x000fe20008410000 */
[----:B------:R-:W-:-:S04]  /*42a0*/  FMNMX.FTZ R55, R25, R54, !PT ;  /* 0x0000003619377209 */ /* 0x000fc80007810000 */
[----:B------:R-:W-:Y:S01]  /*42b0*/  FMNMX.FTZ R55, R44, R55, !PT ;  /* 0x000000372c377209 */ /* 0x000fe20007810000 */
[----:B------:R-:W2:Y:S04]  /*42c0*/  MUFU.TANH R48, R48 ;  /* 0x0000003000307308 */ /* 0x000ea80000002400 */
[----:B------:R-:W3:Y:S04]  /*42d0*/  SHFL.BFLY PT, R54, R55, 0x2, 0x1f ;  /* 0x0c401f0037367f89 */ /* 0x000ee800000e0000 */
[----:B------:R-:W4:Y:S08]  /*42e0*/  MUFU.TANH R49, R49 ;  /* 0x0000003100317308 */ /* 0x000f300000002400 */
[----:B------:R-:W5:Y:S08]  /*42f0*/  MUFU.TANH R84, R84 ;  /* 0x0000005400547308 */ /* 0x000f700000002400 */
[----:B------:R-:W5:Y:S01]  /*4300*/  MUFU.TANH R86, R86 ;  /* 0x0000005600567308 */ /* 0x000f620000002400 */
[----:B---3--:R-:W-:Y:S01]  /*4310*/  FMNMX.FTZ R34, R55, R54, !PT ;  /* 0x0000003637227209 */ /* 0x008fe20007810000 */
[----:B------:R-:W-:Y:S01]  /*4320*/  FMUL.FTZ R54, R35, UR5 ;  /* 0x0000000523367c20 */ /* 0x000fe20008410000 */
[----:B------:R-:W-:Y:S01]  /*4330*/  FMUL.FTZ R55, R26, UR5 ;  /* 0x000000051a377c20 */ /* 0x000fe20008410000 */
[----:B------:R-:W-:-:S04]  /*4340*/  UMOV UR5, UR58 ;  /* 0x0000003a00057c82 */ /* 0x000fc80008000000 */
[----:B------:R-:W3:Y:S01]  /*4350*/  MUFU.TANH R88, R88 ;  /* 0x0000005800587308 */ /* 0x000ee20000002400 */
[----:B------:R-:W1:Y:S01]  /*4360*/  SHFL.BFLY PT, R35, R34, 0x1, 0x1f ;  /* 0x0c201f0022237f89 */ /* 0x000e6200000e0000 */
[----:B------:R-:W-:-:S04]  /*4370*/  @UP0 USHF.R.U32.HI UR5, URZ, UR7, UR11 ;  /* 0x000000073f050299 */ /* 0x000fc8000801160b */
[----:B------:R-:W-:Y:S02]  /*4380*/  UIADD3 UR10, UR5, UR56, -UR57 ;  /* 0x00000038050a7290 */ /* 0x000fe4000fffe839 */
[----:B------:R-:W3:Y:S02]  /*4390*/  MUFU.TANH R90, R90 ;  /* 0x0000005a005a7308 */ /* 0x000ee40000002400 */
[----:B------:R-:W-:-:S04]  /*43a0*/  UIMAD.WIDE UR10, UR10, 0x38e38e39, URZ ;  /* 0x38e38e390a0a78a5 */ /* 0x000fc8000f8e023f */
[----:B------:R-:W-:Y:S02]  /*43b0*/  USHF.R.U32.HI UR5, URZ, 0x1f, UR11 ;  /* 0x0000001f3f057899 */ /* 0x000fe4000801160b */
[----:B------:R-:W3:Y:S02]  /*43c0*/  MUFU.TANH R42, R42 ;  /* 0x0000002a002a7308 */ /* 0x000ee40000002400 */
[----:B------:R-:W-:-:S04]  /*43d0*/  ULEA.HI.SX32 UR5, UR11, UR5, 0x1b ;  /* 0x000000050b057291 */ /* 0x000fc8000f8fda3f */
[----:B------:R-:W-:Y:S02]  /*43e0*/  UISETP.LT.AND UP1, UPT, URZ, UR5, UPT ;  /* 0x000000053f00728c */ /* 0x000fe4000bf21270 */
[----:B------:R-:W3:Y:S01]  /*43f0*/  MUFU.TANH R43, R43 ;  /* 0x0000002b002b7308 */ /* 0x000ee20000002400 */
[----:B-1----:R-:W-:Y:S01]  /*4400*/  FMNMX.FTZ R74, R34, R35, !PT ;  /* 0x00000023224a7209 */ /* 0x002fe20007810000 */
[----:B------:R-:W-:-:S03]  /*4410*/  USEL UR7, URZ, UR5, !UP1 ;  /* 0x000000053f077287 */ /* 0x000fc6000c800000 */
[C---:B------:R-:W-:Y:S01]  /*4420*/  FSETP.NEU.FTZ.AND P3, PT, R74.reuse, -INF , PT ;  /* 0xff8000004a00780b */ /* 0x040fe20003f7d000 */
[----:B------:R-:W-:Y:S01]  /*4430*/  FMUL.FTZ R34, R74, UR4 ;  /* 0x000000044a227c20 */ /* 0x000fe20008410000 */
[----:B------:R-:W-:Y:S01]  /*4440*/  UISETP.GE.AND UP1, UPT, UR38, UR7, UPT ;  /* 0x000000072600728c */ /* 0x000fe2000bf26270 */
[----:B------:R-:W1:Y:S03]  /*4450*/  MUFU.TANH R46, R46 ;  /* 0x0000002e002e7308 */ /* 0x000e660000002400 */
[----:B------:R-:W-:-:S05]  /*4460*/  FSEL R34, R34, RZ, P3 ;  /* 0x000000ff22227208 */ /* 0x000fca0001800000 */
[----:B------:R-:W-:Y:S01]  /*4470*/  FFMA.FTZ R30, R89, UR4, -R34 ;  /* 0x00000004591e7c23 */ /* 0x000fe20008010822 */
[----:B------:R-:W-:Y:S01]  /*4480*/  VIADDMNMX R89, R68, R79, R66, PT ;  /* 0x0000004f44597246 */ /* 0x000fe20003800142 */
[--C-:B------:R-:W-:Y:S01]  /*4490*/  FFMA.FTZ R82, R81, UR4, -R34.reuse ;  /* 0x0000000451527c23 */ /* 0x100fe20008010822 */
[--C-:B------:R-:W-:Y:S01]  /*44a0*/  FFMA.FTZ R83, R83, UR4, -R34.reuse ;  /* 0x0000000453537c23 */ /* 0x100fe20008010822 */
[--C-:B------:R-:W-:Y:S01]  /*44b0*/  FFMA.FTZ R85, R85, UR4, -R34.reuse ;  /* 0x0000000455557c23 */ /* 0x100fe20008010822 */
[C---:B------:R-:W-:Y:S01]  /*44c0*/  ISETP.GT.AND P3, PT, R89.reuse, RZ, PT ;  /* 0x000000ff5900720c */ /* 0x040fe20003f64270 */
[----:B------:R-:W1:Y:S01]  /*44d0*/  MUFU.TANH R54, R54 ;  /* 0x0000003600367308 */ /* 0x000e620000002400 */
[----:B------:R-:W-:Y:S01]  /*44e0*/  ISETP.GT.AND P4, PT, R89, 0x1, PT ;  /* 0x000000015900780c */ /* 0x000fe20003f84270 */
[--C-:B------:R-:W-:Y:S01]  /*44f0*/  FFMA.FTZ R31, R93, UR4, -R34.reuse ;  /* 0x000000045d1f7c23 */ /* 0x100fe20008010822 */
[----:B------:R-:W-:Y:S01]  /*4500*/  ISETP.GT.AND P5, PT, R89, 0x8, PT ;  /* 0x000000085900780c */ /* 0x000fe20003fa4270 */
[--C-:B------:R-:W-:Y:S01]  /*4510*/  FFMA.FTZ R27, R95, UR4, -R34.reuse ;  /* 0x000000045f1b7c23 */ /* 0x100fe20008010822 */
[----:B------:R-:W-:Y:S01]  /*4520*/  FSEL R4, R4, -INF , P3 ;  /* 0xff80000004047808 */ /* 0x000fe20001800000 */
[--C-:B------:R-:W-:Y:S01]  /*4530*/  FFMA.FTZ R38, R97, UR4, -R34.reuse ;  /* 0x0000000461267c23 */ /* 0x100fe20008010822 */
[----:B------:R-:W-:Y:S01]  /*4540*/  FSEL R35, R3, -INF , P4 ;  /* 0xff80000003237808 */ /* 0x000fe20002000000 */
[----:B------:R-:W1:Y:S01]  /*4550*/  MUFU.TANH R47, R47 ;  /* 0x0000002f002f7308 */ /* 0x000e620000002400 */
[----:B------:R-:W-:Y:S01]  /*4560*/  ISETP.GT.AND P3, PT, R89, 0x9, PT ;  /* 0x000000095900780c */ /* 0x000fe20003f64270 */
[--C-:B------:R-:W-:Y:S01]  /*4570*/  FFMA.FTZ R3, R87, UR4, -R34.reuse ;  /* 0x0000000457037c23 */ /* 0x100fe20008010822 */
[----:B------:R-:W-:Y:S01]  /*4580*/  FSEL R5, R5, -INF , P5 ;  /* 0xff80000005057808 */ /* 0x000fe20002800000 */
[--C-:B------:R-:W-:Y:S01]  /*4590*/  FFMA.FTZ R26, R91, UR4, -R34.reuse ;  /* 0x000000045b1a7c23 */ /* 0x100fe20008010822 */
[----:B------:R-:W-:Y:S01]  /*45a0*/  FMNMX.FTZ R66, R4, R35, !PT ;  /* 0x0000002304427209 */ /* 0x000fe20007810000 */
[--C-:B------:R-:W-:Y:S01]  /*45b0*/  FFMA.FTZ R36, R36, UR4, -R34.reuse ;  /* 0x0000000424247c23 */ /* 0x100fe20008010822 */
[----:B------:R-:W-:Y:S01]  /*45c0*/  ISETP.GT.AND P4, PT, R89, 0x10, PT ;  /* 0x000000105900780c */ /* 0x000fe20003f84270 */
[----:B------:R-:W1:Y:S01]  /*45d0*/  MUFU.TANH R70, R70 ;  /* 0x0000004600467308 */ /* 0x000e620000002400 */
[----:B------:R-:W-:Y:S01]  /*45e0*/  FSEL R6, R6, -INF , P3 ;  /* 0xff80000006067808 */ /* 0x000fe20001800000 */
[--C-:B------:R-:W-:Y:S01]  /*45f0*/  FFMA.FTZ R45, R45, UR4, -R34.reuse ;  /* 0x000000042d2d7c23 */ /* 0x100fe20008010822 */
[----:B------:R-:W-:Y:S01]  /*4600*/  FMNMX.FTZ R39, R5, R66, !PT ;  /* 0x0000004205277209 */ /* 0x000fe20007810000 */
[----:B------:R-:W-:Y:S01]  /*4610*/  FFMA.FTZ R28, R28, UR4, -R34 ;  /* 0x000000041c1c7c23 */ /* 0x000fe20008010822 */
[----:B------:R-:W-:-:S02]  /*4620*/  ISETP.GT.AND P3, PT, R89, 0x11, PT ;  /* 0x000000115900780c */ /* 0x000fc40003f64270 */
[----:B------:R-:W-:Y:S01]  /*4630*/  FSEL R7, R7, -INF , P4 ;  /* 0xff80000007077808 */ /* 0x000fe20002000000 */
[----:B------:R-:W1:Y:S01]  /*4640*/  MUFU.TANH R55, R55 ;  /* 0x0000003700377308 */ /* 0x000e620000002400 */
        /* <DEDUP_REMOVED lines=9> */
[----:B------:R-:W1:Y:S01]  /*46e0*/  MUFU.TANH R72, R72 ;  /* 0x0000004800487308 */ /* 0x000e620000002400 */
[----:B------:R-:W-:Y:S01]  /*46f0*/  FSEL R66, R10, -INF , P3 ;  /* 0xff8000000a427808 */ /* 0x000fe20001800000 */
[----:B0-----:R-:W-:Y:S01]  /*4700*/  FFMA.FTZ R85, R63, UR4, -R34 ;  /* 0x000000043f557c23 */ /* 0x001fe20008010822 */
[----:B------:R-:W-:Y:S02]  /*4710*/  FMNMX.FTZ R79, R9, R68, !PT ;  /* 0x00000044094f7209 */ /* 0x000fe40007810000 */
[----:B------:R-:W-:-:S02]  /*4720*/  ISETP.GT.AND P3, PT, R89, 0x21, PT ;  /* 0x000000215900780c */ /* 0x000fc40003f64270 */
[----:B------:R-:W-:Y:S01]  /*4730*/  FSEL R11, R11, -INF , P4 ;  /* 0xff8000000b0b7808 */ /* 0x000fe20002000000 */
[----:B------:R0:W-:Y:S01]  /*4740*/  MUFU.EX2 R10, R83 ;  /* 0x00000053000a7308 */ /* 0x0001e20000000800 */
[----:B------:R-:W-:Y:S02]  /*4750*/  FMNMX.FTZ R80, R66, R79, !PT ;  /* 0x0000004f42507209 */ /* 0x000fe40007810000 */
[----:B------:R-:W-:Y:S02]  /*4760*/  ISETP.GT.AND P4, PT, R89, 0x28, PT ;  /* 0x000000285900780c */ /* 0x000fe40003f84270 */
[----:B------:R-:W-:Y:S02]  /*4770*/  FSEL R68, R12, -INF , P3 ;  /* 0xff8000000c447808 */ /* 0x000fe40001800000 */
[----:B------:R-:W-:Y:S01]  /*4780*/  FMNMX.FTZ R81, R11, R80, !PT ;  /* 0x000000500b517209 */ /* 0x000fe20007810000 */
[----:B------:R2:W-:Y:S01]  /*4790*/  MUFU.EX2 R12, R82 ;  /* 0x00000052000c7308 */ /* 0x0005e20000000800 */
[----:B------:R-:W-:Y:S01]  /*47a0*/  ISETP.GT.AND P3, PT, R89, 0x29, PT ;  /* 0x000000295900780c */ /* 0x000fe20003f64270 */
[--C-:B0-----:R-:W-:Y:S01]  /*47b0*/  FFMA.FTZ R83, R65, UR4, -R34.reuse ;  /* 0x0000000441537c23 */ /* 0x101fe20008010822 */
[----:B------:R-:W-:Y:S01]  /*47c0*/  FSEL R79, R13, -INF , P4 ;  /* 0xff8000000d4f7808 */ /* 0x000fe20002000000 */
[----:B------:R-:W-:Y:S01]  /*47d0*/  FFMA.FTZ R13, R77, UR4, -R34 ;  /* 0x000000044d0d7c23 */ /* 0x000fe20008010822 */
[----:B------:R-:W-:-:S02]  /*47e0*/  FMNMX.FTZ R80, R68, R81, !PT ;  /* 0x0000005144507209 */ /* 0x000fc40007810000 */
[----:B------:R-:W-:Y:S01]  /*47f0*/  ISETP.GT.AND P4, PT, R89, 0x30, PT ;  /* 0x000000305900780c */ /* 0x000fe20003f84270 */
[----:B------:R-:W0:Y:S01]  /*4800*/  MUFU.TANH R76, R76 ;  /* 0x0000004c004c7308 */ /* 0x000e220000002400 */
[----:B------:R-:W-:Y:S01]  /*4810*/  FSEL R77, R14, -INF , P3 ;  /* 0xff8000000e4d7808 */ /* 0x000fe20001800000 */
[----:B--2---:R-:W-:Y:S01]  /*4820*/  FFMA.FTZ R82, R75, UR4, -R34 ;  /* 0x000000044b527c23 */ /* 0x004fe20008010822 */
[----:B------:R-:W-:Y:S02]  /*4830*/  FMNMX.FTZ R14, R79, R80, !PT ;  /* 0x000000504f0e7209 */ /* 0x000fe40007810000 */
[----:B------:R-:W-:Y:S02]  /*4840*/  ISETP.GT.AND P3, PT, R89, 0x31, PT ;  /* 0x000000315900780c */ /* 0x000fe40003f64270 */
[----:B------:R-:W-:Y:S01]  /*4850*/  FSEL R80, R15, -INF , P4 ;  /* 0xff8000000f507808 */ /* 0x000fe20002000000 */
[----:B------:R-:W2:Y:S01]  /*4860*/  MUFU.TANH R78, R78 ;  /* 0x0000004e004e7308 */ /* 0x000ea20000002400 */
[----:B------:R-:W-:-:S02]  /*4870*/  FMNMX.FTZ R15, R77, R14, !PT ;  /* 0x0000000e4d0f7209 */ /* 0x000fc40007810000 */
[----:B------:R-:W-:Y:S02]  /*4880*/  FSEL R75, R20, -INF , P3 ;  /* 0xff800000144b7808 */ /* 0x000fe40001800000 */
[----:B------:R-:W-:Y:S02]  /*4890*/  ISETP.GT.AND P4, PT, R89, 0x38, PT ;  /* 0x000000385900780c */ /* 0x000fe40003f84270 */
[----:B------:R-:W-:Y:S01]  /*48a0*/  FMNMX.FTZ R20, R80, R15, !PT ;  /* 0x0000000f50147209 */ /* 0x000fe20007810000 */
[----:B------:R-:W-:Y:S01]  /*48b0*/  FFMA.FTZ R15, R73, UR4, -R34 ;  /* 0x00000004490f7c23 */ /* 0x000fe20008010822 */
[----:B------:R-:W-:Y:S01]  /*48c0*/  ISETP.GT.AND P3, PT, R89, 0x39, PT ;  /* 0x000000395900780c */ /* 0x000fe20003f64270 */
[----:B------:R4:W-:Y:S01]  /*48d0*/  MUFU.EX2 R14, R82 ;  /* 0x00000052000e7308 */ /* 0x0009e20000000800 */
[----:B------:R-:W-:Y:S02]  /*48e0*/  FSEL R81, R21, -INF , P4 ;  /* 0xff80000015517808 */ /* 0x000fe40002000000 */
[----:B------:R-:W-:-:S02]  /*48f0*/  FMNMX.FTZ R20, R75, R20, !PT ;  /* 0x000000144b147209 */ /* 0x000fc40007810000 */
[----:B------:R-:W-:Y:S02]  /*4900*/  ISETP.GT.AND P4, PT, R89, 0x40, PT ;  /* 0x000000405900780c */ /* 0x000fe40003f84270 */
[----:B------:R-:W-:Y:S01]  /*4910*/  FSEL R64, R64, -INF , P3 ;  /* 0xff80000040407808 */ /* 0x000fe20001800000 */
[----:B------:R-:W-:Y:S01]  /*4920*/  MUFU.EX2 R31, R31 ;  /* 0x0000001f001f7308 */ /* 0x000fe20000000800 */
[----:B------:R-:W-:Y:S01]  /*4930*/  FMNMX.FTZ R21, R81, R20, !PT ;  /* 0x0000001451157209 */ /* 0x000fe20007810000 */
[--C-:B------:R-:W-:Y:S01]  /*4940*/  FFMA.FTZ R20, R71, UR4, -R34.reuse ;  /* 0x0000000447147c23 */ /* 0x100fe20008010822 */
[----:B------:R-:W-:Y:S02]  /*4950*/  FSEL R73, R56, -INF , P4 ;  /* 0xff80000038497808 */ /* 0x000fe40002000000 */
[----:B------:R-:W-:Y:S02]  /*4960*/  ISETP.GT.AND P3, PT, R89, 0x41, PT ;  /* 0x000000415900780c */ /* 0x000fe40003f64270 */
[----:B------:R-:W-:Y:S01]  /*4970*/  FMNMX.FTZ R56, R64, R21, !PT ;  /* 0x0000001540387209 */ /* 0x000fe20007810000 */
[----:B------:R-:W-:Y:S01]  /*4980*/  FFMA.FTZ R21, R69, UR4, -R34 ;  /* 0x0000000445157c23 */ /* 0x000fe20008010822 */
[----:B------:R-:W-:Y:S01]  /*4990*/  ISETP.GT.AND P4, PT, R89, 0x48, PT ;  /* 0x000000485900780c */ /* 0x000fe20003f84270 */
[----:B------:R-:W2:Y:S01]  /*49a0*/  MUFU.EX2 R30, R30 ;  /* 0x0000001e001e7308 */ /* 0x000ea20000000800 */
        /* <DEDUP_REMOVED lines=11> */
[----:B------:R-:W-:Y:S01]  /*4a60*/  FSEL R69, R48, -INF , P4 ;  /* 0xff80000030457808 */ /* 0x000fe20002000000 */
[----:B------:R-:W-:Y:S01]  /*4a70*/  FFMA.FTZ R48, R67, UR4, -R34 ;  /* 0x0000000443307c23 */ /* 0x000fe20008010822 */
[----:B------:R-:W-:Y:S02]  /*4a80*/  FMNMX.FTZ R56, R59, R56, !PT ;  /* 0x000000383b387209 */ /* 0x000fe40007810000 */
[----:B----4-:R-:W-:Y:S01]  /*4a90*/  FSEL R82, R49, -INF , P3 ;  /* 0xff80000031527808 */ /* 0x010fe20001800000 */
[----:B------:R-:W-:Y:S01]  /*4aa0*/  MUFU.EX2 R26, R26 ;  /* 0x0000001a001a7308 */ /* 0x000fe20000000800 */
[----:B------:R-:W-:-:S02]  /*4ab0*/  ISETP.GT.AND P4, PT, R89, 0x58, PT ;  /* 0x000000585900780c */ /* 0x000fc40003f84270 */
[----:B------:R-:W-:Y:S02]  /*4ac0*/  FMNMX.FTZ R49, R69, R56, !PT ;  /* 0x0000003845317209 */ /* 0x000fe40007810000 */
[C---:B------:R-:W-:Y:S02]  /*4ad0*/  ISETP.GT.AND P3, PT, R89.reuse, 0x59, PT ;  /* 0x000000595900780c */ /* 0x040fe40003f64270 */
[----:B-----5:R-:W-:Y:S01]  /*4ae0*/  FSEL R67, R84, -INF , P4 ;  /* 0xff80000054437808 */ /* 0x020fe20002000000 */
[----:B------:R-:W-:Y:S01]  /*4af0*/  MUFU.EX2 R3, R3 ;  /* 0x0000000300037308 */ /* 0x000fe20000000800 */
[----:B------:R-:W-:Y:S02]  /*4b00*/  FMNMX.FTZ R56, R82, R49, !PT ;  /* 0x0000003152387209 */ /* 0x000fe40007810000 */
[----:B------:R-:W-:Y:S02]  /*4b10*/  ISETP.GT.AND P4, PT, R89, 0x60, PT ;  /* 0x000000605900780c */ /* 0x000fe40003f84270 */
[----:B------:R-:W-:Y:S01]  /*4b20*/  FSEL R65, R86, -INF , P3 ;  /* 0xff80000056417808 */ /* 0x000fe20001800000 */
[----:B------:R-:W-:Y:S01]  /*4b30*/  FFMA.FTZ R86, R61, UR4, -R34 ;  /* 0x000000043d567c23 */ /* 0x000fe20008010822 */
[----:B------:R-:W-:Y:S01]  /*4b40*/  FMNMX.FTZ R56, R67, R56, !PT ;  /* 0x0000003843387209 */ /* 0x000fe20007810000 */
[----:B------:R4:W-:Y:S01]  /*4b50*/  MUFU.EX2 R49, R83 ;  /* 0x0000005300317308 */ /* 0x0009e20000000800 */
[----:B------:R-:W-:-:S02]  /*4b60*/  ISETP.GT.AND P3, PT, R89, 0x61, PT ;  /* 0x000000615900780c */ /* 0x000fc40003f64270 */
[----:B---3--:R-:W-:Y:S02]  /*4b70*/  FSEL R71, R88, -INF , P4 ;  /* 0xff80000058477808 */ /* 0x008fe40002000000 */
[----:B------:R-:W-:Y:S02]  /*4b80*/  FMNMX.FTZ R84, R65, R56, !PT ;  /* 0x0000003841547209 */ /* 0x000fe40007810000 */
[----:B------:R-:W-:Y:S01]  /*4b90*/  ISETP.GT.AND P4, PT, R89, 0x68, PT ;  /* 0x000000685900780c */ /* 0x000fe20003f84270 */
[----:B------:R1:W-:Y:S01]  /*4ba0*/  MUFU.EX2 R56, R85 ;  /* 0x0000005500387308 */ /* 0x0003e20000000800 */
[----:B------:R-:W-:Y:S02]  /*4bb0*/  FSEL R63, R90, -INF , P3 ;  /* 0xff8000005a3f7808 */ /* 0x000fe40001800000 */
[----:B------:R-:W-:Y:S02]  /*4bc0*/  FMNMX.FTZ R84, R71, R84, !PT ;  /* 0x0000005447547209 */ /* 0x000fe40007810000 */
[----:B----4-:R-:W-:-:S02]  /*4bd0*/  FSEL R83, R42, -INF , P4 ;  /* 0xff8000002a537808 */ /* 0x010fc40002000000 */
[----:B------:R-:W-:Y:S01]  /*4be0*/  ISETP.GT.AND P3, PT, R89, 0x69, PT ;  /* 0x000000695900780c */ /* 0x000fe20003f64270 */
[----:B------:R-:W-:Y:S01]  /*4bf0*/  MUFU.EX2 R13, R13 ;  /* 0x0000000d000d7308 */ /* 0x000fe20000000800 */
[----:B------:R-:W-:Y:S02]  /*4c00*/  FMNMX.FTZ R42, R63, R84, !PT ;  /* 0x000000543f2a7209 */ /* 0x000fe40007810000 */
[----:B------:R-:W-:Y:S02]  /*4c10*/  ISETP.GT.AND P4, PT, R89, 0x70, PT ;  /* 0x000000705900780c */ /* 0x000fe40003f84270 */
[----:B------:R-:W-:Y:S02]  /*4c20*/  FSEL R84, R43, -INF , P3 ;  /* 0xff8000002b547808 */ /* 0x000fe40001800000 */
[----:B------:R-:W-:Y:S01]  /*4c30*/  FMNMX.FTZ R61, R83, R42, !PT ;  /* 0x0000002a533d7209 */ /* 0x000fe20007810000 */
[----:B------:R-:W-:Y:S01]  /*4c40*/  FFMA.FTZ R42, R62, UR4, -R34 ;  /* 0x000000043e2a7c23 */ /* 0x000fe20008010822 */
[----:B-1----:R-:W-:Y:S01]  /*4c50*/  FSEL R85, R46, -INF , P4 ;  /* 0xff8000002e557808 */ /* 0x002fe20002000000 */
[----:B------:R1:W-:Y:S01]  /*4c60*/  MUFU.EX2 R43, R86 ;  /* 0x00000056002b7308 */ /* 0x0003e20000000800 */
[----:B------:R-:W-:-:S02]  /*4c70*/  ISETP.GT.AND P3, PT, R89, 0x71, PT ;  /* 0x000000715900780c */ /* 0x000fc40003f64270 */
[----:B------:R-:W-:Y:S02]  /*4c80*/  FMNMX.FTZ R46, R84, R61, !PT ;  /* 0x0000003d542e7209 */ /* 0x000fe40007810000 */
[----:B------:R-:W-:Y:S02]  /*4c90*/  ISETP.GT.AND P4, PT, R89, 0x78, PT ;  /* 0x000000785900780c */ /* 0x000fe40003f84270 */
[----:B------:R-:W-:Y:S01]  /*4ca0*/  FSEL R62, R54, -INF , P3 ;  /* 0xff800000363e7808 */ /* 0x000fe20001800000 */
[--C-:B------:R-:W-:Y:S01]  /*4cb0*/  FFMA.FTZ R54, R41, UR4, -R34.reuse ;  /* 0x0000000429367c23 */ /* 0x100fe20008010822 */
[----:B------:R-:W-:Y:S01]  /*4cc0*/  FMNMX.FTZ R61, R85, R46, !PT ;  /* 0x0000002e553d7209 */ /* 0x000fe20007810000 */
[--C-:B------:R-:W-:Y:S01]  /*4cd0*/  FFMA.FTZ R46, R33, UR4, -R34.reuse ;  /* 0x00000004212e7c23 */ /* 0x100fe20008010822 */
[----:B------:R-:W-:Y:S01]  /*4ce0*/  ISETP.GT.AND P3, PT, R89, 0x79, PT ;  /* 0x000000795900780c */ /* 0x000fe20003f64270 */
[--C-:B------:R-:W-:Y:S01]  /*4cf0*/  FFMA.FTZ R41, R29, UR4, -R34.reuse ;  /* 0x000000041d297c23 */ /* 0x100fe20008010822 */
[----:B-1----:R-:W-:Y:S01]  /*4d00*/  FSEL R86, R47, -INF , P4 ;  /* 0xff8000002f567808 */ /* 0x002fe20002000000 */
[--C-:B------:R-:W-:Y:S01]  /*4d10*/  FFMA.FTZ R47, R40, UR4, -R34.reuse ;  /* 0x00000004282f7c23 */ /* 0x100fe20008010822 */
[----:B------:R-:W-:Y:S01]  /*4d20*/  FMNMX.FTZ R61, R62, R61, !PT ;  /* 0x0000003d3e3d7209 */ /* 0x000fe20007810000 */
[--C-:B------:R-:W-:Y:S01]  /*4d30*/  FFMA.FTZ R29, R50, UR4, -R34.reuse ;  /* 0x00000004321d7c23 */ /* 0x100fe20008010822 */
[----:B------:R-:W-:Y:S01]  /*4d40*/  ISETP.GT.AND P4, PT, R89, 0x80, PT ;  /* 0x000000805900780c */ /* 0x000fe20003f84270 */
[----:B------:R-:W-:Y:S01]  /*4d50*/  FFMA.FTZ R50, R25, UR4, -R34 ;  /* 0x0000000419327c23 */ /* 0x000fe20008010822 */
[----:B------:R-:W-:Y:S01]  /*4d60*/  FSEL R70, R70, -INF , P3 ;  /* 0xff80000046467808 */ /* 0x000fe20001800000 */
[----:B------:R-:W-:Y:S01]  /*4d70*/  MUFU.EX2 R15, R15 ;  /* 0x0000000f000f7308 */ /* 0x000fe20000000800 */
[----:B------:R-:W-:-:S02]  /*4d80*/  FMNMX.FTZ R61, R86, R61, !PT ;  /* 0x0000003d563d7209 */ /* 0x000fc40007810000 */
[----:B------:R-:W-:Y:S02]  /*4d90*/  ISETP.GT.AND P3, PT, R89, 0x81, PT ;  /* 0x000000815900780c */ /* 0x000fe40003f64270 */
[----:B------:R-:W-:Y:S02]  /*4da0*/  FSEL R87, R55, -INF , P4 ;  /* 0xff80000037577808 */ /* 0x000fe40002000000 */
[----:B------:R-:W-:Y:S01]  /*4db0*/  FMNMX.FTZ R40, R70, R61, !PT ;  /* 0x0000003d46287209 */ /* 0x000fe20007810000 */
[--C-:B------:R-:W-:Y:S01]  /*4dc0*/  FFMA.FTZ R61, R32, UR4, -R34.reuse ;  /* 0x00000004203d7c23 */ /* 0x100fe20008010822 */
[----:B------:R-:W-:Y:S01]  /*4dd0*/  ISETP.GT.AND P4, PT, R89, 0x88, PT ;  /* 0x000000885900780c */ /* 0x000fe20003f84270 */
[----:B------:R-:W-:Y:S01]  /*4de0*/  MUFU.EX2 R20, R20 ;  /* 0x0000001400147308 */ /* 0x000fe20000000800 */
[----:B------:R-:W-:Y:S02]  /*4df0*/  FSEL R88, R72, -INF , P3 ;  /* 0xff80000048587808 */ /* 0x000fe40001800000 */
[----:B------:R-:W-:Y:S01]  /*4e00*/  FMNMX.FTZ R55, R87, R40, !PT ;  /* 0x0000002857377209 */ /* 0x000fe20007810000 */
[----:B------:R-:W-:Y:S01]  /*4e10*/  FFMA.FTZ R40, R53, UR4, -R34 ;  /* 0x0000000435287c23 */ /* 0x000fe20008010822 */
[----:B------:R-:W-:-:S02]  /*4e20*/  ISETP.GT.AND P3, PT, R89, 0x89, PT ;  /* 0x000000895900780c */ /* 0x000fc40003f64270 */
[----:B0-----:R-:W-:Y:S01]  /*4e30*/  FSEL R76, R76, -INF , P4 ;  /* 0xff8000004c4c7808 */ /* 0x001fe20002000000 */
[----:B------:R-:W-:Y:S01]  /*4e40*/  MUFU.EX2 R21, R21 ;  /* 0x0000001500157308 */ /* 0x000fe20000000800 */
[----:B------:R-:W-:Y:S02]  /*4e50*/  FMNMX.FTZ R55, R88, R55, !PT ;  /* 0x0000003758377209 */ /* 0x000fe40007810000 */
[----:B--2---:R-:W-:Y:S02]  /*4e60*/  FSEL R78, R78, -INF , P3 ;  /* 0xff8000004e4e7808 */ /* 0x004fe40001800000 */
[----:B------:R-:W-:-:S03]  /*4e70*/  FMNMX.FTZ R55, R76, R55, !PT ;  /* 0x000000374c377209 */ /* 0x000fc60007810000 */
[----:B------:R-:W-:Y:S01]  /*4e80*/  MUFU.EX2 R48, R48 ;  /* 0x0000003000307308 */ /* 0x000fe20000000800 */
[----:B------:R-:W-:Y:S01]  /*4e90*/  FMNMX.FTZ R32, R78, R55, !PT ;  /* 0x000000374e207209 */ /* 0x000fe20007810000 */
[--C-:B------:R-:W-:Y:S01]  /*4ea0*/  FFMA.FTZ R55, R37, UR4, -R34.reuse ;  /* 0x0000000425377c23 */ /* 0x100fe20008010822 */
[----:B------:R-:W-:-:S03]  /*4eb0*/  FFMA.FTZ R37, R51, UR4, -R34 ;  /* 0x0000000433257c23 */ /* 0x000fc60008010822 */
[----:B------:R-:W0:Y:S02]  /*4ec0*/  SHFL.BFLY PT, R33, R32, 0x2, 0x1f ;  /* 0x0c401f0020217f89 */ /* 0x000e2400000e0000 */
[----:B------:R-:W-:Y:S08]  /*4ed0*/  MUFU.EX2 R42, R42 ;  /* 0x0000002a002a7308 */ /* 0x000ff00000000800 */
[----:B------:R-:W-:Y:S08]  /*4ee0*/  MUFU.EX2 R47, R47 ;  /* 0x0000002f002f7308 */ /* 0x000ff00000000800 */
[----:B------:R-:W-:Y:S01]  /*4ef0*/  MUFU.EX2 R36, R36 ;  /* 0x0000002400247308 */ /* 0x000fe20000000800 */
[----:B0-----:R-:W-:Y:S01]  /*4f00*/  FMNMX.FTZ R51, R32, R33, !PT ;  /* 0x0000002120337209 */ /* 0x001fe20007810000 */
[--C-:B------:R-:W-:Y:S01]  /*4f10*/  FFMA.FTZ R33, R60, UR4, -R34.reuse ;  /* 0x000000043c217c23 */ /* 0x100fe20008010822 */
[--C-:B------:R-:W-:Y:S01]  /*4f20*/  FFMA.FTZ R60, R24, UR4, -R34.reuse ;  /* 0x00000004183c7c23 */ /* 0x100fe20008010822 */
[----:B------:R-:W-:-:S04]  /*4f30*/  FFMA.FTZ R32, R52, UR4, -R34 ;  /* 0x0000000434207c23 */ /* 0x000fc80008010822 */
[----:B------:R-:W-:Y:S01]  /*4f40*/  MUFU.EX2 R61, R61 ;  /* 0x0000003d003d7308 */ /* 0x000fe20000000800 */
[----:B------:R-:W0:Y:S07]  /*4f50*/  SHFL.BFLY PT, R72, R51, 0x1, 0x1f ;  /* 0x0c201f0033487f89 */ /* 0x000e2e00000e0000 */
[----:B------:R-:W-:Y:S08]  /*4f60*/  MUFU.EX2 R46, R46 ;  /* 0x0000002e002e7308 */ /* 0x000ff00000000800 */
[----:B------:R-:W-:Y:S08]  /*4f70*/  MUFU.EX2 R55, R55 ;  /* 0x0000003700377308 */ /* 0x000ff00000000800 */
[----:B------:R-:W-:Y:S01]  /*4f80*/  MUFU.EX2 R40, R40 ;  /* 0x0000002800287308 */ /* 0x000fe20000000800 */
[----:B0-----:R-:W-:Y:S01]  /*4f90*/  FMNMX.FTZ R72, R51, R72, !PT ;  /* 0x0000004833487209 */ /* 0x001fe20007810000 */
[----:B------:R-:W-:-:S03]  /*4fa0*/  FFMA.FTZ R51, R44, UR4, -R34 ;  /* 0x000000042c337c23 */ /* 0x000fc60008010822 */
        /* <DEDUP_REMOVED lines=17> */
[----:B------:R1:W2:Y:S01]  /*50c0*/  MUFU.EX2 R91, R35 ;  /* 0x00000023005b7308 */ /* 0x0002a20000000800 */
[----:B0-----:R-:W-:Y:S01]  /*50d0*/  @!P1 PRMT R4, RZ, 0x654, R0 ;  /* 0x00000654ff049816 */ /* 0x001fe20000000000 */
[--C-:B------:R-:W-:Y:S01]  /*50e0*/  FFMA.FTZ R68, R77, UR4, -R24.reuse ;  /* 0x000000044d447c23 */ /* 0x100fe20008010818 */
[--C-:B------:R-:W-:Y:S01]  /*50f0*/  FFMA.FTZ R75, R75, UR4, -R24.reuse ;  /* 0x000000044b4b7c23 */ /* 0x100fe20008010818 */
[--C-:B------:R-:W-:Y:S01]  /*5100*/  FFMA.FTZ R77, R81, UR4, -R24.reuse ;  /* 0x00000004514d7c23 */ /* 0x100fe20008010818 */
[----:B------:R0:W-:Y:S01]  /*5110*/  @!P1 SYNCS.ARRIVE.TRANS64.RED.A1T0 RZ, [R4+URZ], RZ ;  /* 0x000000ff04ff99a7 */ /* 0x0001e2000810043f */
[--C-:B------:R-:W-:Y:S01]  /*5120*/  FFMA.FTZ R69, R69, UR4, -R24.reuse ;  /* 0x0000000445457c23 */ /* 0x100fe20008010818 */
[--C-:B------:R-:W-:Y:S01]  /*5130*/  FFMA.FTZ R63, R63, UR4, -R24.reuse ;  /* 0x000000043f3f7c23 */ /* 0x100fe20008010818 */
[----:B------:R2:W3:Y:S01]  /*5140*/  MUFU.EX2 R92, R5 ;  /* 0x00000005005c7308 */ /* 0x0004e20000000800 */
[--C-:B-1----:R-:W-:Y:S01]  /*5150*/  FFMA.FTZ R35, R66, UR4, -R24.reuse ;  /* 0x0000000442237c23 */ /* 0x102fe20008010818 */
[--C-:B------:R-:W-:Y:S01]  /*5160*/  FFMA.FTZ R66, R80, UR4, -R24.reuse ;  /* 0x0000000450427c23 */ /* 0x100fe20008010818 */
[--C-:B------:R-:W-:Y:S01]  /*5170*/  FFMA.FTZ R80, R64, UR4, -R24.reuse ;  /* 0x0000000440507c23 */ /* 0x100fe20008010818 */
[--C-:B------:R-:W-:Y:S01]  /*5180*/  FFMA.FTZ R64, R73, UR4, -R24.reuse ;  /* 0x0000000449407c23 */ /* 0x100fe20008010818 */
[----:B0-----:R-:W-:Y:S01]  /*5190*/  F2FP.BF16.F32.PACK_AB R4, R30, R31 ;  /* 0x0000001f1e04723e */ /* 0x001fe200000010ff */
[--C-:B------:R-:W-:Y:S01]  /*51a0*/  FFMA.FTZ R73, R57, UR4, -R24.reuse ;  /* 0x0000000439497c23 */ /* 0x100fe20008010818 */
[--C-:B------:R-:W-:Y:S01]  /*51b0*/  FFMA.FTZ R57, R58, UR4, -R24.reuse ;  /* 0x000000043a397c23 */ /* 0x100fe20008010818 */
[----:B------:R0:W1:Y:S01]  /*51c0*/  MUFU.EX2 R93, R6 ;  /* 0x00000006005d7308 */ /* 0x0000620000000800 */
[----:B--2---:R-:W-:Y:S01]  /*51d0*/  FADD.FTZ R5, R90, R91 ;  /* 0x0000005b5a057221 */ /* 0x004fe20000010000 */
[--C-:B------:R-:W-:Y:S01]  /*51e0*/  FFMA.FTZ R58, R59, UR4, -R24.reuse ;  /* 0x000000043b3a7c23 */ /* 0x100fe20008010818 */
[--C-:B------:R-:W-:Y:S01]  /*51f0*/  FFMA.FTZ R59, R65, UR4, -R24.reuse ;  /* 0x00000004413b7c23 */ /* 0x100fe20008010818 */
[--C-:B------:R-:W-:Y:S01]  /*5200*/  FFMA.FTZ R83, R83, UR4, -R24.reuse ;  /* 0x0000000453537c23 */ /* 0x100fe20008010818 */
[--C-:B------:R-:W-:Y:S01]  /*5210*/  FFMA.FTZ R84, R84, UR4, -R24.reuse ;  /* 0x0000000454547c23 */ /* 0x100fe20008010818 */
[--C-:B------:R-:W-:Y:S01]  /*5220*/  FFMA.FTZ R85, R85, UR4, -R24.reuse ;  /* 0x0000000455557c23 */ /* 0x100fe20008010818 */
[----:B------:R-:W-:Y:S01]  /*5230*/  FFMA.FTZ R86, R86, UR4, -R24 ;  /* 0x0000000456567c23 */ /* 0x000fe20008010818 */
[----:B------:R-:W2:Y:S01]  /*5240*/  MUFU.EX2 R25, R25 ;  /* 0x0000001900197308 */ /* 0x000ea20000000800 */
[----:B0-----:R-:W-:Y:S01]  /*5250*/  FADD.FTZ R6, R31, R30 ;  /* 0x0000001e1f067221 */ /* 0x001fe20000010000 */
[----:B---3--:R-:W-:Y:S01]  /*5260*/  FADD.FTZ R8, R92, R5 ;  /* 0x000000055c087221 */ /* 0x008fe20000010000 */
[--C-:B------:R-:W-:Y:S01]  /*5270*/  FFMA.FTZ R30, R67, UR4, -R24.reuse ;  /* 0x00000004431e7c23 */ /* 0x100fe20008010818 */
[----:B------:R-:W-:Y:S01]  /*5280*/  FFMA.FTZ R70, R70, UR4, -R24 ;  /* 0x0000000446467c23 */ /* 0x000fe20008010818 */
[----:B------:R-:W-:Y:S01]  /*5290*/  FADD.FTZ R7, R27, R6 ;  /* 0x000000061b077221 */ /* 0x000fe20000010000 */
[----:B------:R-:W-:Y:S01]  /*52a0*/  F2FP.BF16.F32.PACK_AB R6, R38, R27 ;  /* 0x0000001b2606723e */ /* 0x000fe200000010ff */
[----:B------:R-:W-:Y:S01]  /*52b0*/  FFMA.FTZ R27, R62, UR4, -R24 ;  /* 0x000000043e1b7c23 */ /* 0x000fe20008010818 */
[----:B------:R-:W0:Y:S01]  /*52c0*/  MUFU.EX2 R44, R44 ;  /* 0x0000002c002c7308 */ /* 0x000e220000000800 */
[----:B------:R-:W-:Y:S01]  /*52d0*/  FADD.FTZ R9, R38, R7 ;  /* 0x0000000726097221 */ /* 0x000fe20000010000 */
[----:B-1----:R-:W-:Y:S01]  /*52e0*/  FADD.FTZ R8, R93, R8 ;  /* 0x000000085d087221 */ /* 0x002fe20000010000 */
[--C-:B------:R-:W-:Y:S01]  /*52f0*/  FFMA.FTZ R38, R71, UR4, -R24.reuse ;  /* 0x0000000447267c23 */ /* 0x100fe20008010818 */
[--C-:B------:R-:W-:Y:S01]  /*5300*/  FFMA.FTZ R87, R87, UR4, -R24.reuse ;  /* 0x0000000457577c23 */ /* 0x100fe20008010818 */
[--C-:B------:R-:W-:Y:S01]  /*5310*/  FFMA.FTZ R88, R88, UR4, -R24.reuse ;  /* 0x0000000458587c23 */ /* 0x100fe20008010818 */
[--C-:B------:R-:W-:Y:S01]  /*5320*/  FFMA.FTZ R76, R76, UR4, -R24.reuse ;  /* 0x000000044c4c7c23 */ /* 0x100fe20008010818 */
[----:B------:R-:W-:Y:S01]  /*5330*/  FFMA.FTZ R78, R78, UR4, -R24 ;  /* 0x000000044e4e7c23 */ /* 0x000fe20008010818 */
[----:B------:R-:W1:Y:S01]  /*5340*/  MUFU.EX2 R34, R34 ;  /* 0x0000002200227308 */ /* 0x000e620000000800 */
[----:B------:R-:W-:-:S02]  /*5350*/  F2FP.BF16.F32.PACK_AB R5, R91, R90 ;  /* 0x0000005a5b05723e */ /* 0x000fc400000010ff */
[----:B------:R-:W-:-:S05]  /*5360*/  F2FP.BF16.F32.PACK_AB R7, R93, R92 ;  /* 0x0000005c5d07723e */ /* 0x000fca00000010ff */
[----:B------:R-:W3:Y:S01]  /*5370*/  MUFU.EX2 R35, R35 ;  /* 0x0000002300237308 */ /* 0x000ee20000000800 */
[----:B------:R4:W-:Y:S07]  /*5380*/  STSM.16.M88.4 [R2+0x24300], R4 ;  /* 0x0243000402007844 */ /* 0x0009ee0000000200 */
[----:B------:R5:W-:Y:S08]  /*5390*/  MUFU.EX2 R31, R82 ;  /* 0x00000052001f7308 */ /* 0x000bf00000000800 */
[----:B------:R-:W3:Y:S01]  /*53a0*/  MUFU.EX2 R52, R52 ;  /* 0x0000003400347308 */ /* 0x000ee20000000800 */
[----:B-----5:R-:W-:Y:S01]  /*53b0*/  FADD.FTZ R82, R26, R9 ;  /* 0x000000091a527221 */ /* 0x020fe20000010000 */
[----:B--2---:R-:W-:Y:S01]  /*53c0*/  FADD.FTZ R9, R25, R8 ;  /* 0x0000000819097221 */ /* 0x004fe20000010000 */
[----:B----4-:R-:W-:-:S02]  /*53d0*/  F2FP.BF16.F32.PACK_AB R4, R13, R12 ;  /* 0x0000000c0d04723e */ /* 0x010fc400000010ff */
[----:B------:R-:W-:Y:S01]  /*53e0*/  FADD.FTZ R82, R3, R82 ;  /* 0x0000005203527221 */ /* 0x000fe20000010000 */
[----:B0-----:R-:W-:Y:S02]  /*53f0*/  FADD.FTZ R9, R44, R9 ;  /* 0x000000092c097221 */ /* 0x001fe40000010000 */
[----:B------:R-:W0:Y:S01]  /*5400*/  MUFU.EX2 R89, R89 ;  /* 0x0000005900597308 */ /* 0x000e220000000800 */
[----:B------:R-:W-:Y:S01]  /*5410*/  FADD.FTZ R11, R39, R82 ;  /* 0x00000052270b7221 */ /* 0x000fe20000010000 */
[----:B-1----:R-:W-:-:S03]  /*5420*/  FADD.FTZ R8, R34, R9 ;  /* 0x0000000922087221 */ /* 0x002fc60000010000 */
[C---:B------:R-:W-:Y:S01]  /*5430*/  FADD.FTZ R11, R10.reuse, R11 ;  /* 0x0000000b0a0b7221 */ /* 0x040fe20000010000 */
[----:B---3--:R-:W-:Y:S01]  /*5440*/  FADD.FTZ R9, R35, R8 ;  /* 0x0000000823097221 */ /* 0x008fe20000010000 */
[----:B------:R-:W-:Y:S01]  /*5450*/  F2FP.BF16.F32.PACK_AB R10, R10, R39 ;  /* 0x000000270a0a723e */ /* 0x000fe200000010ff */
[----:B------:R-:W1:Y:S01]  /*5460*/  MUFU.EX2 R53, R53 ;  /* 0x0000003500357308 */ /* 0x000e620000000800 */
[----:B------:R-:W-:Y:S01]  /*5470*/  FADD.FTZ R8, R12, R11 ;  /* 0x0000000b0c087221 */ /* 0x000fe20000010000 */
[----:B------:R-:W-:-:S03]  /*5480*/  FADD.FTZ R62, R52, R9 ;  /* 0x00000009343e7221 */ /* 0x000fc60000010000 */
[----:B------:R-:W-:-:S03]  /*5490*/  FADD.FTZ R9, R13, R8 ;  /* 0x000000080d097221 */ /* 0x000fc60000010000 */
        /* <DEDUP_REMOVED lines=8> */
[----:B------:R-:W-:-:S04]  /*5520*/  FADD.FTZ R24, R20, R11 ;  /* 0x0000000b14187221 */ /* 0x000fc80000010000 */
[----:B------:R-:W-:Y:S02]  /*5530*/  FADD.FTZ R11, R21, R24 ;  /* 0x00000018150b7221 */ /* 0x000fe40000010000 */
[----:B------:R-:W1:Y:S01]  /*5540*/  MUFU.EX2 R75, R75 ;  /* 0x0000004b004b7308 */ /* 0x000e620000000800 */
[----:B--2---:R-:W-:Y:S01]  /*5550*/  FADD.FTZ R9, R68, R9 ;  /* 0x0000000944097221 */ /* 0x004fe20000010000 */
[----:B------:R-:W-:Y:S01]  /*5560*/  FADD.FTZ R6, R48, R11 ;  /* 0x0000000b30067221 */ /* 0x000fe20000010000 */
[----:B------:R-:W-:-:S03]  /*5570*/  F2FP.BF16.F32.PACK_AB R11, R35, R34 ;  /* 0x00000022230b723e */ /* 0x000fc600000010ff */
[----:B------:R-:W-:Y:S01]  /*5580*/  FADD.FTZ R13, R49, R6 ;  /* 0x00000006310d7221 */ /* 0x000fe20000010000 */
[----:B------:R-:W-:Y:S01]  /*5590*/  F2FP.BF16.F32.PACK_AB R6, R15, R14 ;  /* 0x0000000e0f06723e */ /* 0x000fe200000010ff */
[----:B------:R-:W2:Y:S01]  /*55a0*/  MUFU.EX2 R77, R77 ;  /* 0x0000004d004d7308 */ /* 0x000ea20000000800 */
[----:B0-----:R-:W-:Y:S01]  /*55b0*/  FADD.FTZ R26, R66, R9 ;  /* 0x00000009421a7221 */ /* 0x001fe20000010000 */
[----:B------:R-:W-:Y:S01]  /*55c0*/  FADD.FTZ R12, R56, R13 ;  /* 0x0000000d380c7221 */ /* 0x000fe20000010000 */
[----:B------:R-:W-:-:S03]  /*55d0*/  F2FP.BF16.F32.PACK_AB R9, R44, R25 ;  /* 0x000000192c09723e */ /* 0x000fc600000010ff */
[----:B------:R-:W-:Y:S01]  /*55e0*/  FADD.FTZ R13, R43, R12 ;  /* 0x0000000c2b0d7221 */ /* 0x000fe20000010000 */
[----:B------:R-:W-:Y:S01]  /*55f0*/  F2FP.BF16.F32.PACK_AB R12, R21, R20 ;  /* 0x00000014150c723e */ /* 0x000fe200000010ff */
[----:B------:R-:W0:Y:S01]  /*5600*/  MUFU.EX2 R80, R80 ;  /* 0x0000005000507308 */ /* 0x000e220000000800 */
[C---:B-1----:R-:W-:Y:S01]  /*5610*/  FADD.FTZ R26, R75.reuse, R26 ;  /* 0x0000001a4b1a7221 */ /* 0x042fe20000010000 */
[----:B------:R-:W-:Y:S01]  /*5620*/  FADD.FTZ R24, R42, R13 ;  /* 0x0000000d2a187221 */ /* 0x000fe20000010000 */
[----:B------:R-:W-:Y:S01]  /*5630*/  STSM.16.M88.4 [R2+0x25b00], R8 ;  /* 0x025b000802007844 */ /* 0x000fe20000000200 */
[----:B------:R-:W-:Y:S02]  /*5640*/  F2FP.BF16.F32.PACK_AB R13, R75, R66 ;  /* 0x000000424b0d723e */ /* 0x000fe400000010ff */
[----:B------:R-:W-:Y:S01]  /*5650*/  CS2R R66, SRZ ;  /* 0x0000000000427805 */ /* 0x000fe2000001ff00 */
[----:B------:R-:W-:Y:S01]  /*5660*/  FADD.FTZ R25, R47, R24 ;  /* 0x000000182f197221 */ /* 0x000fe20000010000 */
[----:B------:R-:W1:Y:S01]  /*5670*/  MUFU.EX2 R64, R64 ;  /* 0x0000004000407308 */ /* 0x000e620000000800 */
[----:B--2---:R-:W-:-:S02]  /*5680*/  FADD.FTZ R7, R77, R26 ;  /* 0x0000001a4d077221 */ /* 0x004fc40000010000 */
[----:B------:R-:W-:-:S04]  /*5690*/  FADD.FTZ R24, R36, R25 ;  /* 0x0000001924187221 */ /* 0x000fc80000010000 */
[----:B------:R-:W-:Y:S01]  /*56a0*/  FADD.FTZ R25, R61, R24 ;  /* 0x000000183d197221 */ /* 0x000fe20000010000 */
[----:B------:R-:W-:Y:S01]  /*56b0*/  F2FP.BF16.F32.PACK_AB R24, R43, R56 ;  /* 0x000000382b18723e */ /* 0x000fe200000010ff */
[----:B------:R-:W2:Y:S01]  /*56c0*/  MUFU.EX2 R73, R73 ;  /* 0x0000004900497308 */ /* 0x000ea20000000800 */
[C---:B0-----:R-:W-:Y:S01]  /*56d0*/  FADD.FTZ R7, R80.reuse, R7 ;  /* 0x0000000750077221 */ /* 0x041fe20000010000 */
[----:B------:R-:W-:-:S06]  /*56e0*/  F2FP.BF16.F32.PACK_AB R15, R80, R77 ;  /* 0x0000004d500f723e */ /* 0x000fcc00000010ff */
[----:B------:R-:W0:Y:S01]  /*56f0*/  MUFU.EX2 R57, R57 ;  /* 0x0000003900397308 */ /* 0x000e220000000800 */
[----:B-1----:R-:W-:Y:S01]  /*5700*/  FADD.FTZ R14, R64, R7 ;  /* 0x00000007400e7221 */ /* 0x002fe20000010000 */
[----:B------:R-:W-:Y:S02]  /*5710*/  F2FP.BF16.F32.PACK_AB R7, R68, R53 ;  /* 0x000000354407723e */ /* 0x000fe400000010ff */
[----:B------:R-:W-:-:S03]  /*5720*/  CS2R R52, SRZ ;  /* 0x0000000000347805 */ /* 0x000fc6000001ff00 */
[----:B------:R1:W-:Y:S01]  /*5730*/  STSM.16.M88.4 [R2+0x27300], R4 ;  /* 0x0273000402007844 */ /* 0x0003e20000000200 */
[----:B------:R-:W3:Y:S01]  /*5740*/  MUFU.EX2 R58, R58 ;  /* 0x0000003a003a7308 */ /* 0x000ee20000000800 */
[----:B--2---:R-:W-:-:S07]  /*5750*/  FADD.FTZ R14, R73, R14 ;  /* 0x0000000e490e7221 */ /* 0x004fce0000010000 */
[----:B------:R2:W4:Y:S01]  /*5760*/  MUFU.EX2 R0, R69 ;  /* 0x0000004500007308 */ /* 0x0005220000000800 */
[----:B0-----:R-:W-:Y:S01]  /*5770*/  FADD.FTZ R21, R57, R14 ;  /* 0x0000000e39157221 */ /* 0x001fe20000010000 */
[----:B------:R-:W-:Y:S02]  /*5780*/  F2FP.BF16.F32.PACK_AB R14, R49, R48 ;  /* 0x00000030310e723e */ /* 0x000fe400000010ff */
[----:B------:R-:W-:-:S03]  /*5790*/  CS2R R48, SRZ ;  /* 0x0000000000307805 */ /* 0x000fc6000001ff00 */
[----:B------:R-:W-:Y:S01]  /*57a0*/  STSM.16.M88.4 [R2+0x28b00], R12 ;  /* 0x028b000c02007844 */ /* 0x000fe20000000200 */
[----:B------:R-:W0:Y:S01]  /*57b0*/  MUFU.EX2 R30, R30 ;  /* 0x0000001e001e7308 */ /* 0x000e220000000800 */
[----:B---3--:R-:W-:Y:S01]  /*57c0*/  FADD.FTZ R21, R58, R21 ;  /* 0x000000153a157221 */ /* 0x008fe20000010000 */
[----:B-1----:R-:W-:Y:S02]  /*57d0*/  F2FP.BF16.F32.PACK_AB R4, R61, R36 ;  /* 0x000000243d04723e */ /* 0x002fe400000010ff */
[----:B--2---:R-:W-:-:S04]  /*57e0*/  CS2R R68, SRZ ;  /* 0x0000000000447805 */ /* 0x004fc8000001ff00 */
[----:B------:R-:W1:Y:S01]  /*57f0*/  MUFU.EX2 R59, R59 ;  /* 0x0000003b003b7308 */ /* 0x000e620000000800 */
[----:B----4-:R-:W-:-:S07]  /*5800*/  FADD.FTZ R26, R0, R21 ;  /* 0x00000015001a7221 */ /* 0x010fce0000010000 */
[----:B------:R-:W2:Y:S08]  /*5810*/  MUFU.EX2 R38, R38 ;  /* 0x0000002600267308 */ /* 0x000eb00000000800 */
[----:B------:R3:W-:Y:S08]  /*5820*/  MUFU.EX2 R20, R27 ;  /* 0x0000001b00147308 */ /* 0x0007f00000000800 */
[----:B------:R-:W4:Y:S01]  /*5830*/  MUFU.EX2 R37, R37 ;  /* 0x0000002500257308 */ /* 0x000f220000000800 */
[----:B---3--:R-:W-:Y:S01]  /*5840*/  FADD.FTZ R27, R31, R26 ;  /* 0x0000001a1f1b7221 */ /* 0x008fe20000010000 */
[----:B------:R-:W-:Y:S01]  /*5850*/  FADD.FTZ R26, R46, R25 ;  /* 0x000000192e1a7221 */ /* 0x000fe20000010000 */
[----:B------:R-:W-:-:S02]  /*5860*/  F2FP.BF16.F32.PACK_AB R25, R73, R64 ;  /* 0x000000404919723e */ /* 0x000fc400000010ff */
[----:B------:R-:W-:Y:S01]  /*5870*/  CS2R R64, SRZ ;  /* 0x0000000000407805 */ /* 0x000fe2000001ff00 */
[----:B0-----:R-:W-:Y:S01]  /*5880*/  FADD.FTZ R34, R30, R27 ;  /* 0x0000001b1e227221 */ /* 0x001fe20000010000 */
[----:B------:R-:W-:Y:S01]  /*5890*/  FADD.FTZ R9, R55, R26 ;  /* 0x0000001a37097221 */ /* 0x000fe20000010000 */
[----:B------:R-:W-:Y:S01]  /*58a0*/  F2FP.BF16.F32.PACK_AB R26, R47, R42 ;  /* 0x0000002a2f1a723e */ /* 0x000fe200000010ff */
[----:B------:R-:W0:Y:S01]  /*58b0*/  MUFU.EX2 R63, R63 ;  /* 0x0000003f003f7308 */ /* 0x000e220000000800 */
[----:B-1----:R-:W-:Y:S01]  /*58c0*/  FADD.FTZ R5, R59, R34 ;  /* 0x000000223b057221 */ /* 0x002fe20000010000 */
[----:B------:R-:W-:Y:S01]  /*58d0*/  FADD.FTZ R6, R40, R9 ;  /* 0x0000000928067221 */ /* 0x000fe20000010000 */
[----:B------:R-:W-:Y:S02]  /*58e0*/  F2FP.BF16.F32.PACK_AB R27, R58, R57 ;  /* 0x000000393a1b723e */ /* 0x000fe400000010ff */
[----:B------:R-:W-:Y:S01]  /*58f0*/  CS2R R56, SRZ ;  /* 0x0000000000387805 */ /* 0x000fe2000001ff00 */
[----:B--2---:R-:W-:Y:S01]  /*5900*/  FADD.FTZ R8, R38, R5 ;  /* 0x0000000526087221 */ /* 0x004fe20000010000 */
[----:B------:R-:W-:Y:S01]  /*5910*/  FADD.FTZ R6, R45, R6 ;  /* 0x000000062d067221 */ /* 0x000fe20000010000 */
[----:B------:R-:W-:Y:S01]  /*5920*/  F2FP.BF16.F32.PACK_AB R5, R31, R0 ;  /* 0x000000001f05723e */ /* 0x000fe200000010ff */
[----:B------:R-:W1:Y:S01]  /*5930*/  MUFU.EX2 R54, R54 ;  /* 0x0000003600367308 */ /* 0x000e620000000800 */
[----:B------:R2:W-:Y:S01]  /*5940*/  STSM.16.M88.4 [R2+0x2a300], R24 ;  /* 0x02a3001802007844 */ /* 0x0005e20000000200 */
[----:B----4-:R-:W-:Y:S01]  /*5950*/  FADD.FTZ R9, R37, R6 ;  /* 0x0000000625097221 */ /* 0x010fe20000010000 */
[----:B------:R-:W-:-:S02]  /*5960*/  F2FP.BF16.F32.PACK_AB R6, R55, R46 ;  /* 0x0000002e3706723e */ /* 0x000fc400000010ff */
[----:B------:R-:W-:Y:S02]  /*5970*/  CS2R R46, SRZ ;  /* 0x00000000002e7805 */ /* 0x000fe4000001ff00 */
[----:B------:R-:W-:Y:S02]  /*5980*/  CS2R R42, SRZ ;  /* 0x00000000002a7805 */ /* 0x000fe4000001ff00 */
[----:B------:R-:W-:Y:S01]  /*5990*/  CS2R R34, SRZ ;  /* 0x0000000000227805 */ /* 0x000fe2000001ff00 */
[----:B------:R-:W3:Y:S01]  /*59a0*/  MUFU.EX2 R62, R83 ;  /* 0x00000053003e7308 */ /* 0x000ee20000000800 */
[----:B0-----:R-:W-:-:S07]  /*59b0*/  FADD.FTZ R7, R63, R8 ;  /* 0x000000083f077221 */ /* 0x001fce0000010000 */
[----:B------:R-:W0:Y:S01]  /*59c0*/  MUFU.EX2 R33, R33 ;  /* 0x0000002100217308 */ /* 0x000e220000000800 */
[C---:B-1----:R-:W-:Y:S01]  /*59d0*/  FADD.FTZ R8, R54.reuse, R9 ;  /* 0x0000000936087221 */ /* 0x042fe20000010000 */
[----:B------:R-:W-:Y:S02]  /*59e0*/  F2FP.BF16.F32.PACK_AB R10, R54, R37 ;  /* 0x00000025360a723e */ /* 0x000fe400000010ff */
[----:B------:R-:W-:Y:S02]  /*59f0*/  CS2R R54, SRZ ;  /* 0x0000000000367805 */ /* 0x000fe4000001ff00 */
[----:B------:R-:W-:Y:S02]  /*5a00*/  CS2R R36, SRZ ;  /* 0x0000000000247805 */ /* 0x000fe4000001ff00 */
[----:B--2---:R-:W-:Y:S02]  /*5a10*/  CS2R R26, SRZ ;  /* 0x00000000001a7805 */ /* 0x004fe4000001ff00 */
[----:B------:R-:W-:Y:S01]  /*5a20*/  CS2R R24, SRZ ;  /* 0x0000000000187805 */ /* 0x000fe2000001ff00 */
[----:B------:R-:W1:Y:S01]  /*5a30*/  MUFU.EX2 R3, R84 ;  /* 0x0000005400037308 */ /* 0x000e620000000800 */
[----:B---3--:R-:W-:Y:S01]  /*5a40*/  FADD.FTZ R0, R62, R7 ;  /* 0x000000073e007221 */ /* 0x008fe20000010000 */
[----:B------:R-:W-:-:S02]  /*5a50*/  F2FP.BF16.F32.PACK_AB R7, R59, R30 ;  /* 0x0000001e3b07723e */ /* 0x000fc400000010ff */
[----:B------:R-:W-:-:S03]  /*5a60*/  CS2R R58, SRZ ;  /* 0x00000000003a7805 */ /* 0x000fc6000001ff00 */
[----:B------:R2:W-:Y:S01]  /*5a70*/  STSM.16.M88.4 [R2+0x2bb00], R4 ;  /* 0x02bb000402007844 */ /* 0x0005e20000000200 */
[----:B------:R-:W3:Y:S01]  /*5a80*/  MUFU.EX2 R60, R60 ;  /* 0x0000003c003c7308 */ /* 0x000ee20000000800 */
[----:B0-----:R-:W-:Y:S01]  /*5a90*/  FADD.FTZ R9, R33, R8 ;  /* 0x0000000821097221 */ /* 0x001fe20000010000 */
[----:B------:R-:W-:Y:S02]  /*5aa0*/  F2FP.BF16.F32.PACK_AB R8, R45, R40 ;  /* 0x000000282d08723e */ /* 0x000fe400000010ff */
[----:B------:R-:W-:-:S04]  /*5ab0*/  CS2R R44, SRZ ;  /* 0x00000000002c7805 */ /* 0x000fc8000001ff00 */
[----:B------:R-:W0:Y:S01]  /*5ac0*/  MUFU.EX2 R85, R85 ;  /* 0x0000005500557308 */ /* 0x000e220000000800 */
[----:B-1----:R-:W-:Y:S01]  /*5ad0*/  FADD.FTZ R0, R3, R0 ;  /* 0x0000000003007221 */ /* 0x002fe20000010000 */
[----:B--2---:R-:W-:-:S06]  /*5ae0*/  IMAD.U32 R6, RZ, RZ, UR7 ;  /* 0x00000007ff067e24 */ /* 0x004fcc000f8e00ff */
[----:B------:R-:W1:Y:S01]  /*5af0*/  MUFU.EX2 R32, R32 ;  /* 0x0000002000207308 */ /* 0x000e620000000800 */
[C---:B---3--:R-:W-:Y:S01]  /*5b00*/  FADD.FTZ R15, R60.reuse, R9 ;  /* 0x000000093c0f7221 */ /* 0x048fe20000010000 */
[----:B------:R-:W-:Y:S02]  /*5b10*/  F2FP.BF16.F32.PACK_AB R9, R63, R38 ;  /* 0x000000263f09723e */ /* 0x000fe400000010ff */
[----:B------:R-:W-:Y:S02]  /*5b20*/  CS2R R38, SRZ ;  /* 0x0000000000267805 */ /* 0x000fe4000001ff00 */
        /* <DEDUP_REMOVED lines=10> */
[----:B0-----:R-:W-:Y:S01]  /*5bd0*/  FADD.FTZ R12, R86, R11 ;  /* 0x0000000b560c7221 */ /* 0x001fe20000010000 */
[----:B------:R-:W-:Y:S02]  /*5be0*/  F2FP.BF16.F32.PACK_AB R11, R3, R62 ;  /* 0x0000003e030b723e */ /* 0x000fe400000010ff */
[----:B------:R-:W-:Y:S02]  /*5bf0*/  F2FP.BF16.F32.PACK_AB R62, R41, R32 ;  /* 0x00000020293e723e */ /* 0x000fe400000010ff */
[----:B------:R-:W-:Y:S02]  /*5c00*/  CS2R R40, SRZ ;  /* 0x0000000000287805 */ /* 0x000fe4000001ff00 */
[----:B------:R-:W-:Y:S01]  /*5c10*/  CS2R R32, SRZ ;  /* 0x0000000000207805 */ /* 0x000fe2000001ff00 */
[----:B------:R-:W-:Y:S01]  /*5c20*/  STSM.16.M88.4 [R2+0x2d300], R8 ;  /* 0x02d3000802007844 */ /* 0x000fe20000000200 */
[----:B------:R0:W3:Y:S01]  /*5c30*/  MUFU.EX2 R21, R70 ;  /* 0x0000004600157308 */ /* 0x0000e20000000800 */
[----:B-1----:R-:W-:-:S07]  /*5c40*/  FADD.FTZ R3, R29, R0 ;  /* 0x000000001d037221 */ /* 0x002fce0000010000 */
[----:B------:R-:W-:Y:S01]  /*5c50*/  MUFU.EX2 R50, R50 ;  /* 0x0000003200327308 */ /* 0x000fe20000000800 */
[C---:B--2---:R-:W-:Y:S01]  /*5c60*/  FADD.FTZ R3, R28.reuse, R3 ;  /* 0x000000031c037221 */ /* 0x044fe20000010000 */
[----:B------:R-:W-:Y:S02]  /*5c70*/  F2FP.BF16.F32.PACK_AB R28, R28, R29 ;  /* 0x0000001d1c1c723e */ /* 0x000fe400000010ff */
[----:B0-----:R-:W-:-:S04]  /*5c80*/  CS2R R70, SRZ ;  /* 0x0000000000467805 */ /* 0x001fc8000001ff00 */
[----:B------:R-:W0:Y:S01]  /*5c90*/  MUFU.EX2 R51, R51 ;  /* 0x0000003300337308 */ /* 0x000e220000000800 */
[C---:B---3--:R-:W-:Y:S01]  /*5ca0*/  F2FP.BF16.F32.PACK_AB R63, R21.reuse, R86 ;  /* 0x00000056153f723e */ /* 0x048fe200000010ff */
[----:B------:R-:W-:-:S04]  /*5cb0*/  FADD.FTZ R12, R21, R12 ;  /* 0x0000000c150c7221 */ /* 0x000fc80000010000 */
[----:B------:R1:W-:Y:S02]  /*5cc0*/  STSM.16.M88.4 [R2+0x2eb00], R60 ;  /* 0x02eb003c02007844 */ /* 0x0003e40000000200 */
[----:B------:R-:W2:Y:S08]  /*5cd0*/  MUFU.EX2 R87, R87 ;  /* 0x0000005700577308 */ /* 0x000eb00000000800 */
[----:B------:R-:W3:Y:S01]  /*5ce0*/  MUFU.EX2 R88, R88 ;  /* 0x0000005800587308 */ /* 0x000ee20000000800 */
[----:B0-----:R-:W-:Y:S01]  /*5cf0*/  F2FP.BF16.F32.PACK_AB R30, R51, R50 ;  /* 0x00000032331e723e */ /* 0x001fe200000010ff */
[----:B------:R-:W-:-:S04]  /*5d00*/  FADD.FTZ R50, R50, R3 ;  /* 0x0000000332327221 */ /* 0x000fc80000010000 */
[----:B------:R-:W-:Y:S01]  /*5d10*/  FADD.FTZ R3, R51, R50 ;  /* 0x0000003233037221 */ /* 0x000fe20000010000 */
[----:B-1----:R-:W-:Y:S01]  /*5d20*/  CS2R R62, SRZ ;  /* 0x00000000003e7805 */ /* 0x002fe2000001ff00 */
[----:B------:R-:W0:Y:S01]  /*5d30*/  MUFU.EX2 R76, R76 ;  /* 0x0000004c004c7308 */ /* 0x000e220000000800 */
[----:B--2---:R-:W-:Y:S01]  /*5d40*/  FADD.FTZ R5, R87, R12 ;  /* 0x0000000c57057221 */ /* 0x004fe20000010000 */
[----:B------:R-:W-:Y:S02]  /*5d50*/  CS2R R60, SRZ ;  /* 0x00000000003c7805 */ /* 0x000fe4000001ff00 */
[----:B------:R-:W-:-:S04]  /*5d60*/  CS2R R50, SRZ ;  /* 0x0000000000327805 */ /* 0x000fc8000001ff00 */
[----:B------:R-:W1:Y:S01]  /*5d70*/  MUFU.EX2 R13, R78 ;  /* 0x0000004e000d7308 */ /* 0x000e620000000800 */
[C---:B---3--:R-:W-:Y:S01]  /*5d80*/  F2FP.BF16.F32.PACK_AB R29, R88.reuse, R87 ;  /* 0x00000057581d723e */ /* 0x048fe200000010ff */
[----:B------:R-:W-:-:S04]  /*5d90*/  FADD.FTZ R5, R88, R5 ;  /* 0x0000000558057221 */ /* 0x000fc80000010000 */
[----:B0-----:R-:W-:Y:S01]  /*5da0*/  FADD.FTZ R0, R76, R5 ;  /* 0x000000054c007221 */ /* 0x001fe20000010000 */
[----:B-1----:R-:W-:-:S03]  /*5db0*/  F2FP.BF16.F32.PACK_AB R31, R13, R76 ;  /* 0x0000004c0d1f723e */ /* 0x002fc600000010ff */
[----:B------:R-:W-:Y:S02]  /*5dc0*/  FADD.FTZ R0, R13, R0 ;  /* 0x000000000d007221 */ /* 0x000fe40000010000 */
        /* <DEDUP_REMOVED lines=13> */
.L_x_12003:
        /* <DEDUP_REMOVED lines=10> */
.L_x_11996:
[----:B------:R-:W-:Y:S01]  /*5f40*/  ULEA UR4, UR36, UR37, 0x3 ;  /* 0x0000002524047291 */ /* 0x000fe2000f8e183f */
[----:B------:R-:W-:-:S05]  /*5f50*/  IMAD.U32 R7, RZ, RZ, UR60 ;  /* 0x0000003cff077e24 */ /* 0x000fca000f8e00ff */
[----:B------:R-:W-:-:S04]  /*5f60*/  SHF.L.U32 R7, R7, 0x1f, RZ ;  /* 0x0000001f07077819 */ /* 0x000fc800000006ff */
[----:B------:R0:W1:Y:S01]  /*5f70*/  SYNCS.PHASECHK.TRANS64.TRYWAIT P3, [UR4+0x31c30], R7 ;  /* 0x031c3007ff0075a7 */ /* 0x0000620008060144 */
[----:B------:R-:W-:Y:S05]  /*5f80*/  @!P0 BRA `(.L_x_11997) ;  /* 0x0000000000048947 */ /* 0x000fea0003800000 */
[----:B------:R-:W-:Y:S01]  /*5f90*/  BPT.TRAP 0x1 ;  /* 0x000000040000795c */ /* 0x000fe20000300000 */
.L_x_11997:
[----:B-1----:R-:W-:Y:S05]  /*5fa0*/  @P3 BRA `(.L_x_11995) ;  /* 0x0000000000083947 */ /* 0x002fea0003800000 */
[----:B------:R-:W1:Y:S02]  /*5fb0*/  SYNCS.PHASECHK.TRANS64.TRYWAIT P3, [UR4+0x31c30], R7 ;  /* 0x031c3007ff0075a7 */ /* 0x000e640008060144 */
[----:B-1----:R-:W-:Y:S05]  /*5fc0*/  @!P3 BRA `(.L_x_11998) ;  /* 0x000001180020b947 */ /* 0x002fea0003800000 */
.L_x_11995:
        /* <DEDUP_REMOVED lines=356> */
.L_x_12000:
[----:B------:R-:W-:Y:S01]  /*7610*/  ULEA UR4, UR7, UR37, 0x3 ;  /* 0x0000002507047291 */ /* 0x000fe2000f8e183f */
[----:B------:R-:W-:-:S05]  /*7620*/  IMAD.U32 R7, RZ, RZ, UR39 ;  /* 0x00000027ff077e24 */ /* 0x000fca000f8e00ff */
[----:B------:R-:W-:-:S04]  /*7630*/  SHF.L.U32 R7, R7, 0x1f, RZ ;  /* 0x0000001f07077819 */ /* 0x000fc800000006ff */
[----:B------:R0:W1:Y:S01]  /*7640*/  SYNCS.PHASECHK.TRANS64.TRYWAIT P3, [UR4+0x31c50], R7 ;  /* 0x031c5007ff0075a7 */ /* 0x0000620008060144 */
[----:B------:R-:W-:Y:S05]  /*7650*/  @!P0 BRA `(.L_x_12001) ;  /* 0x0000000000048947 */ /* 0x000fea0003800000 */
[----:B------:R-:W-:Y:S01]  /*7660*/  BPT.TRAP 0x1 ;  /* 0x000000040000795c */ /* 0x000fe20000300000 */
.L_x_12001:
[----:B-1----:R-:W-:Y:S05]  /*7670*/  @P3 BRA `(.L_x_11999) ;  /* 0x0000000000083947 */ /* 0x002fea0003800000 */
[----:B------:R-:W1:Y:S02]  /*7680*/  SYNCS.PHASECHK.TRANS64.TRYWAIT P3, [UR4+0x31c50], R7 ;  /* 0x031c5007ff0075a7 */ /* 0x000e640008060144 */
[----:B-1----:R-:W-:Y:S05]  /*7690*/  @!P3 BRA `(.L_x_12002) ;  /* 0x000001000084b947 */ /* 0x002fea0003800000 */
.L_x_11999:
        /* <DEDUP_REMOVED lines=42> */
[----:B------:R-:W-:Y:S01]  /*7940*/  UMOV UR4, 0x1 ;  /* 0x0000000100047882 */ /* 0x000fe20000000000 */
[----:B------:R-:W-:Y:S01]  /*7950*/  R2UR UR15, R17 ;  /* 0x00000000110f72ca */ /* 0x000fe200000e0000 */
[----:B------:R-:W-:Y:S01]  /*7960*/  UIMAD UR4, UR38, -0x90, UR4 ;  /* 0xffffff70260478a4 */ /* 0x000fe2000f8e0204 */
[----:B------:R-:W-:Y:S01]  /*7970*/  R2UR UR14, R18 ;  /* 0x00000000120e72ca */ /* 0x000fe200000e0000 */
[----:B------:R-:W2:Y:S01]  /*7980*/  SHFL.IDX PT, R135, R98, 0x1, 0x1c1f ;  /* 0x003c1f0062877f89 */ /* 0x000ea200000e0000 */
[----:B-1----:R-:W-:Y:S01]  /*7990*/  FMUL.FTZ R8, R137, UR5 ;  /* 0x0000000589087c20 */ /* 0x002fe20008410000 */
[----:B------:R-:W-:-:S02]  /*79a0*/  IMAD.MOV.U32 R137, RZ, RZ, -0x2 ;  /* 0xfffffffeff897424 */ /* 0x000fc400078e00ff */
[----:B------:R-:W-:Y:S01]  /*79b0*/  FMUL.FTZ R9, R138, UR5 ;  /* 0x000000058a097c20 */ /* 0x000fe20008410000 */
[----:B0-----:R-:W-:Y:S01]  /*79c0*/  FMUL.FTZ R7, R136, UR5 ;  /* 0x0000000588077c20 */ /* 0x001fe20008410000 */
[----:B------:R-:W-:Y:S01]  /*79d0*/  FMUL.FTZ R10, R139, UR5 ;  /* 0x000000058b0a7c20 */ /* 0x000fe20008410000 */
[----:B------:R-:W-:Y:S02]  /*79e0*/  IMAD R136, R22, R137, UR4 ;  /* 0x0000000416887e24 */ /* 0x000fe4000f8e0289 */
[----:B------:R-:W-:Y:S01]  /*79f0*/  FMUL.FTZ R13, R142, UR5 ;  /* 0x000000058e0d7c20 */ /* 0x000fe20008410000 */
[----:B------:R-:W-:Y:S01]  /*7a00*/  FMUL.FTZ R134, R90, UR5 ;  /* 0x000000055a867c20 */ /* 0x000fe20008410000 */
[----:B------:R-:W0:Y:S01]  /*7a10*/  MUFU.TANH R9, R9 ;  /* 0x0000000900097308 */ /* 0x000e220000002400 */
[----:B------:R-:W-:Y:S02]  /*7a20*/  IMAD.U32 R137, RZ, RZ, UR15 ;  /* 0x0000000fff897e24 */ /* 0x000fe4000f8e00ff */
[----:B------:R-:W-:Y:S01]  /*7a30*/  FMUL.FTZ R15, R143, UR5 ;  /* 0x000000058f0f7c20 */ /* 0x000fe20008410000 */
[----:B------:R-:W-:Y:S01]  /*7a40*/  FMUL.FTZ R122, R122, UR5 ;  /* 0x000000057a7a7c20 */ /* 0x000fe20008410000 */
[----:B------:R-:W-:Y:S01]  /*7a50*/  FMUL.FTZ R123, R123, UR5 ;  /* 0x000000057b7b7c20 */ /* 0x000fe20008410000 */
[----:B------:R-:W-:Y:S01]  /*7a60*/  FMUL.FTZ R126, R126, UR5 ;  /* 0x000000057e7e7c20 */ /* 0x000fe20008410000 */
[----:B------:R-:W-:Y:S01]  /*7a70*/  IADD3 R90, -R137, UR14, R136 ;  /* 0x0000000e895a7c10 */ /* 0x000fe2000fffe188 */
        /* <DEDUP_REMOVED lines=8> */
[----:B--2---:R-:W-:Y:S01]  /*7b00*/  IMAD.IADD R91, R90, 0x1, R135 ;  /* 0x000000015a5b7824 */ /* 0x004fe200078e0287 */
[----:B------:R-:W2:Y:S01]  /*7b10*/  MUFU.TANH R13, R13 ;  /* 0x0000000d000d7308 */ /* 0x000ea20000002400 */
[----:B------:R-:W-:Y:S01]  /*7b20*/  FMUL.FTZ R135, R95, UR5 ;  /* 0x000000055f877c20 */ /* 0x000fe20008410000 */
[----:B------:R-:W-:Y:S01]  /*7b30*/  FMUL.FTZ R95, R82, UR5 ;  /* 0x00000005525f7c20 */ /* 0x000fe20008410000 */
[----:B------:R-:W-:Y:S01]  /*7b40*/  FMUL.FTZ R102, R102, UR5 ;  /* 0x0000000566667c20 */ /* 0x000fe20008410000 */
[----:B------:R-:W-:Y:S01]  /*7b50*/  ISETP.GT.AND P3, PT, R91, RZ, PT ;  /* 0x000000ff5b00720c */ /* 0x000fe20003f64270 */
[----:B------:R-:W-:Y:S01]  /*7b60*/  FMUL.FTZ R103, R103, UR5 ;  /* 0x0000000567677c20 */ /* 0x000fe20008410000 */
[----:B------:R-:W-:Y:S01]  /*7b70*/  ISETP.GT.AND P4, PT, R91, 0x1, PT ;  /* 0x000000015b00780c */ /* 0x000fe20003f84270 */
[----:B------:R-:W-:Y:S01]  /*7b80*/  FMUL.FTZ R86, R86, UR5 ;  /* 0x0000000556567c20 */ /* 0x000fe20008410000 */
[----:B------:R-:W3:Y:S01]  /*7b90*/  MUFU.TANH R15, R15 ;  /* 0x0000000f000f7308 */ /* 0x000ee20000002400 */
[----:B0-----:R-:W-:Y:S01]  /*7ba0*/  FSEL R9, R9, -INF , P3 ;  /* 0xff80000009097808 */ /* 0x001fe20001800000 */
[----:B------:R-:W-:Y:S01]  /*7bb0*/  FMUL.FTZ R11, R140, UR5 ;  /* 0x000000058c0b7c20 */ /* 0x000fe20008410000 */
[C---:B------:R-:W-:Y:S01]  /*7bc0*/  ISETP.GT.AND P3, PT, R91.reuse, 0x8, PT ;  /* 0x000000085b00780c */ /* 0x040fe20003f64270 */
[----:B------:R-:W-:Y:S01]  /*7bd0*/  UIADD3 UR40, UR10, 0x900, URZ ;  /* 0x000009000a287890 */ /* 0x000fe2000fffe03f */
[----:B-1----:R-:W-:Y:S01]  /*7be0*/  FSEL R10, R10, -INF , P4 ;  /* 0xff8000000a0a7808 */ /* 0x002fe20002000000 */
[----:B------:R-:W-:Y:S01]  /*7bf0*/  UIADD3 UR42, UR11, 0x180, URZ ;  /* 0x000001800b2a7890 */ /* 0x000fe2000fffe03f */
[----:B------:R-:W-:Y:S01]  /*7c00*/  ISETP.GT.AND P4, PT, R91, 0x9, PT ;  /* 0x000000095b00780c */ /* 0x000fe20003f84270 */
[----:B------:R-:W0:Y:S01]  /*7c10*/  MUFU.TANH R21, R21 ;  /* 0x0000001500157308 */ /* 0x000e220000002400 */
[----:B--2---:R-:W-:Y:S01]  /*7c20*/  FSEL R13, R13, -INF , P3 ;  /* 0xff8000000d0d7808 */ /* 0x004fe20001800000 */
[----:B------:R-:W-:Y:S01]  /*7c30*/  UMOV UR41, 0xc0000010 ;  /* 0xc000001000297882 */ /* 0x000fe20000000000 */
[C---:B------:R-:W-:Y:S01]  /*7c40*/  ISETP.GT.AND P3, PT, R91.reuse, 0x10, PT ;  /* 0x000000105b00780c */ /* 0x040fe20003f64270 */
[----:B------:R-:W-:Y:S01]  /*7c50*/  UMOV UR43, 0x80000020 ;  /* 0x80000020002b7882 */ /* 0x000fe20000000000 */
[C---:B------:R-:W-:Y:S01]  /*7c60*/  ISETP.GT.AND P6, PT, R91.reuse, 0x51, PT ;  /* 0x000000515b00780c */ /* 0x040fe20003fc4270 */
[----:B------:R-:W1:Y:S01]  /*7c70*/  SHFL.IDX PT, R98, R98, RZ, 0x1c1f ;  /* 0x001c1fff62627589 */ /* 0x000e6200000e0000 */
[----:B------:R-:W-:Y:S01]  /*7c80*/  ISETP.GT.AND P5, PT, R91, 0x58, PT ;  /* 0x000000585b00780c */ /* 0x000fe20003fa4270 */
[----:B------:R-:W2:Y:S01]  /*7c90*/  MUFU.TANH R129, R129 ;  /* 0x0000008100817308 */ /* 0x000ea20000002400 */
[----:B---3--:R-:W-:Y:S01]  /*7ca0*/  FSEL R15, R15, -INF , P4 ;  /* 0xff8000000f0f7808 */ /* 0x008fe20002000000 */
[----:B------:R-:W-:Y:S01]  /*7cb0*/  ULDC UR4, c[0x0][0x988] ;  /* 0x0002620000047ab9 */ /* 0x000fe20000000800 */
[----:B------:R-:W-:Y:S01]  /*7cc0*/  ISETP.GT.AND P4, PT, R91, 0x11, PT ;  /* 0x000000115b00780c */ /* 0x000fe20003f84270 */
[----:B------:R-:W-:Y:S01]  /*7cd0*/  FMUL.FTZ R12, R141, UR5 ;  /* 0x000000058d0c7c20 */ /* 0x000fe20008410000 */
[----:B------:R-:W-:Y:S01]  /*7ce0*/  FMUL.FTZ R120, R120, UR5 ;  /* 0x0000000578787c20 */ /* 0x000fe20008410000 */
        /* <DEDUP_REMOVED lines=11> */
[----:B---3--:R-:W-:Y:S01]  /*7da0*/  FMNMX.FTZ R137, R9, R5, !PT ;  /* 0x0000000509897209 */ /* 0x008fe20007810000 */
[----:B------:R-:W-:Y:S01]  /*7db0*/  FMUL.FTZ R96, R96, UR5 ;  /* 0x0000000560607c20 */ /* 0x000fe20008410000 */
[----:B--2---:R-:W-:Y:S01]  /*7dc0*/  FSEL R129, R129, -INF , P4 ;  /* 0xff80000081817808 */ /* 0x004fe20002000000 */
[----:B------:R-:W-:Y:S01]  /*7dd0*/  FMUL.FTZ R97, R97, UR5 ;  /* 0x0000000561617c20 */ /* 0x000fe20008410000 */
[----:B------:R-:W-:Y:S01]  /*7de0*/  FMNMX.FTZ R137, R10, R137, !PT ;  /* 0x000000890a897209 */ /* 0x000fe20007810000 */
[----:B-1----:R-:W-:Y:S01]  /*7df0*/  IMAD.IADD R90, R90, 0x1, R98 ;  /* 0x000000015a5a7824 */ /* 0x002fe200078e0262 */
[----:B------:R-:W-:Y:S01]  /*7e00*/  ISETP.GT.AND P4, PT, R91, 0x19, PT ;  /* 0x000000195b00780c */ /* 0x000fe20003f84270 */
[----:B------:R-:W1:Y:S01]  /*7e10*/  MUFU.TANH R132, R132 ;  /* 0x0000008400847308 */ /* 0x000e620000002400 */
[----:B------:R-:W-:Y:S01]  /*7e20*/  FMNMX.FTZ R137, R13, R137, !PT ;  /* 0x000000890d897209 */ /* 0x000fe20007810000 */
[----:B------:R-:W-:Y:S01]  /*7e30*/  FMUL.FTZ R100, R100, UR5 ;  /* 0x0000000564647c20 */ /* 0x000fe20008410000 */
[----:B------:R-:W-:Y:S01]  /*7e40*/  FMUL.FTZ R101, R101, UR5 ;  /* 0x0000000565657c20 */ /* 0x000fe20008410000 */
[----:B------:R-:W-:Y:S01]  /*7e50*/  FMUL.FTZ R88, R88, UR5 ;  /* 0x0000000558587c20 */ /* 0x000fe20008410000 */
[----:B------:R-:W-:Y:S01]  /*7e60*/  FMNMX.FTZ R137, R15, R137, !PT ;  /* 0x000000890f897209 */ /* 0x000fe20007810000 */
[----:B------:R-:W-:Y:S01]  /*7e70*/  FMUL.FTZ R89, R89, UR5 ;  /* 0x0000000559597c20 */ /* 0x000fe20008410000 */
[----:B------:R-:W-:Y:S01]  /*7e80*/  FMUL.FTZ R92, R92, UR5 ;  /* 0x000000055c5c7c20 */ /* 0x000fe20008410000 */
[----:B------:R-:W-:-:S02]  /*7e90*/  WARPGROUP.DEPBAR.LE gsb0, 0x0 ;  /* 0x00008000000079c5 */ /* 0x000fc40000010000 */
[----:B------:R-:W-:Y:S01]  /*7ea0*/  WARPGROUP.ARRIVE ;  /* 0x00000000000079c5 */ /* 0x000fe20000000000 */
[----:B------:R-:W2:Y:S01]  /*7eb0*/  MUFU.TANH R122, R122 ;  /* 0x0000007a007a7308 */ /* 0x000ea20000002400 */
[----:B------:R-:W-:Y:S01]  /*7ec0*/  FMNMX.FTZ R137, R21, R137, !PT ;  /* 0x0000008915897209 */ /* 0x000fe20007810000 */
[----:B------:R-:W-:Y:S01]  /*7ed0*/  FMUL.FTZ R93, R93, UR5 ;  /* 0x000000055d5d7c20 */ /* 0x000fe20008410000 */
[----:B0-----:R-:W-:Y:S01]  /*7ee0*/  FSEL R131, R131, -INF , P3 ;  /* 0xff80000083837808 */ /* 0x001fe20001800000 */
[----:B------:R-:W-:Y:S01]  /*7ef0*/  FMUL.FTZ R80, R80, UR5 ;  /* 0x0000000550507c20 */ /* 0x000fe20008410000 */
[----:B------:R-:W-:Y:S01]  /*7f00*/  HGMMA.64x96x16.F32.BF16 R24, gdesc[UR32].tnspB, R24, gsb0 ;  /* 0x41600000201879f0 */ /* 0x000fe20008001818 */
[----:B------:R-:W-:Y:S01]  /*7f10*/  UIADD3 UR32, UR10, 0x300, URZ ;  /* 0x000003000a207890 */ /* 0x000fe2000fffe03f */
[----:B------:R-:W-:Y:S01]  /*7f20*/  FMNMX.FTZ R137, R129, R137, !PT ;  /* 0x0000008981897209 */ /* 0x000fe20007810000 */
[----:B------:R-:W-:Y:S01]  /*7f30*/  UIADD3 UR34, UR11, 0x80, URZ ;  /* 0x000000800b227890 */ /* 0x000fe2000fffe03f */
[----:B------:R-:W0:Y:S01]  /*7f40*/  MUFU.TANH R123, R123 ;  /* 0x0000007b007b7308 */ /* 0x000e220000002400 */
[----:B------:R-:W-:Y:S01]  /*7f50*/  UMOV UR33, 0xc0000010 ;  /* 0xc000001000217882 */ /* 0x000fe20000000000 */
[----:B------:R-:W-:Y:S01]  /*7f60*/  UMOV UR35, 0x80000020 ;  /* 0x8000002000237882 */ /* 0x000fe20000000000 */
[----:B------:R-:W-:Y:S01]  /*7f70*/  ISETP.GT.AND P3, PT, R91, 0x20, PT ;  /* 0x000000205b00780c */ /* 0x000fe20003f64270 */
[----:B------:R-:W-:Y:S01]  /*7f80*/  FMUL.FTZ R81, R81, UR5 ;  /* 0x0000000551517c20 */ /* 0x000fe20008410000 */
[----:B-1----:R-:W-:Y:S01]  /*7f90*/  FSEL R132, R132, -INF , P4 ;  /* 0xff80000084847808 */ /* 0x002fe20002000000 */
[----:B------:R-:W-:Y:S01]  /*7fa0*/  FMUL.FTZ R84, R84, UR5 ;  /* 0x0000000554547c20 */ /* 0x000fe20008410000 */
[----:B------:R-:W-:Y:S01]  /*7fb0*/  FMNMX.FTZ R137, R131, R137, !PT ;  /* 0x0000008983897209 */ /* 0x000fe20007810000 */
[----:B------:R-:W1:Y:S01]  /*7fc0*/  MUFU.TANH R126, R126 ;  /* 0x0000007e007e7308 */ /* 0x000e620000002400 */
        /* <DEDUP_REMOVED lines=8> */
[----:B0-----:R-:W-:Y:S01]  /*8050*/  FSEL R123, R123, -INF , P4 ;  /* 0xff8000007b7b7808 */ /* 0x001fe20002000000 */
[----:B------:R-:W-:Y:S01]  /*8060*/  FMUL.FTZ R77, R77, UR5 ;  /* 0x000000054d4d7c20 */ /* 0x000fe20008410000 */
[----:B------:R-:W-:Y:S01]  /*8070*/  ISETP.GT.AND P4, PT, R91, 0x29, PT ;  /* 0x000000295b00780c */ /* 0x000fe20003f84270 */
[----:B------:R-:W0:Y:S01]  /*8080*/  S2R R142, SR_TID.X ;  /* 0x00000000008e7919 */ /* 0x000e220000002100 */
[----:B------:R-:W-:Y:S01]  /*8090*/  R2UR UR14, R6 ;  /* 0x00000000060e72ca */ /* 0x000fe200000e0000 */
[----:B------:R-:W-:-:S02]  /*80a0*/  UMOV UR39, UR60 ;  /* 0x0000003c00277c82 */ /* 0x000fc40008000000 */
[----:B------:R3:W-:Y:S01]  /*80b0*/  MUFU.TANH R82, R136 ;  /* 0x0000008800527308 */ /* 0x0007e20000002400 */
[----:B-1----:R-:W-:Y:S02]  /*80c0*/  FSEL R126, R126, -INF , P3 ;  /* 0xff8000007e7e7808 */ /* 0x002fe40001800000 */
[----:B------:R-:W-:-:S05]  /*80d0*/  ISETP.GT.AND P3, PT, R91, 0x30, PT ;  /* 0x000000305b00780c */ /* 0x000fca0003f64270 */
[----:B------:R-:W1:Y:S01]  /*80e0*/  MUFU.TANH R114, R114 ;  /* 0x0000007200727308 */ /* 0x000e620000002400 */
[----:B---3--:R-:W-:Y:S01]  /*80f0*/  FMUL.FTZ R136, R83, UR5 ;  /* 0x0000000553887c20 */ /* 0x008fe20008410000 */
[----:B--2---:R-:W-:Y:S01]  /*8100*/  FSEL R127, R127, -INF , P4 ;  /* 0xff8000007f7f7808 */ /* 0x004fe20002000000 */
[----:B------:R-:W-:Y:S01]  /*8110*/  UISETP.GT.AND UP1, UPT, UR38, UR14, UPT ;  /* 0x0000000e2600728c */ /* 0x000fe2000bf24270 */
[----:B------:R-:W-:-:S04]  /*8120*/  ISETP.GT.AND P4, PT, R91, 0x31, PT ;  /* 0x000000315b00780c */ /* 0x000fc80003f84270 */
[----:B------:R2:W-:Y:S08]  /*8130*/  MUFU.TANH R83, R135 ;  /* 0x0000008700537308 */ /* 0x0005f00000002400 */
[----:B------:R-:W3:Y:S01]  /*8140*/  MUFU.TANH R133, R133 ;  /* 0x0000008500857308 */ /* 0x000ee20000002400 */
[----:B--2---:R-:W-:Y:S01]  /*8150*/  FMUL.FTZ R135, R87, UR5 ;  /* 0x0000000557877c20 */ /* 0x004fe20008410000 */
[----:B-1----:R-:W-:-:S02]  /*8160*/  FSEL R114, R114, -INF , P3 ;  /* 0xff80000072727808 */ /* 0x002fc40001800000 */
[----:B------:R-:W-:Y:S02]  /*8170*/  ISETP.GT.AND P3, PT, R91, 0x38, PT ;  /* 0x000000385b00780c */ /* 0x000fe40003f64270 */
[----:B0-----:R-:W-:Y:S02]  /*8180*/  SHF.R.U32.HI R141, RZ, 0x7, R142 ;  /* 0x00000007ff8d7819 */ /* 0x001fe4000001168e */
[----:B------:R0:W-:Y:S08]  /*8190*/  MUFU.TANH R87, R136 ;  /* 0x0000008800577308 */ /* 0x0001f00000002400 */
[----:B------:R-:W1:Y:S01]  /*81a0*/  MUFU.TANH R117, R117 ;  /* 0x0000007500757308 */ /* 0x000e620000002400 */
[----:B0-----:R-:W-:Y:S01]  /*81b0*/  FMNMX.FTZ R136, R122, R137, !PT ;  /* 0x000000897a887209 */ /* 0x001fe20007810000 */
[----:B------:R-:W-:Y:S01]  /*81c0*/  FMUL.FTZ R137, R74, UR5 ;  /* 0x000000054a897c20 */ /* 0x000fe20008410000 */
[----:B---3--:R-:W-:-:S02]  /*81d0*/  FSEL R133, R133, -INF , P4 ;  /* 0xff80000085857808 */ /* 0x008fc40002000000 */
[----:B------:R-:W-:Y:S02]  /*81e0*/  FMNMX.FTZ R136, R123, R136, !PT ;  /* 0x000000887b887209 */ /* 0x000fe40007810000 */
[----:B------:R-:W-:Y:S01]  /*81f0*/  ISETP.GT.AND P4, PT, R91, 0x39, PT ;  /* 0x000000395b00780c */ /* 0x000fe20003f84270 */
[----:B------:R-:W0:Y:S01]  /*8200*/  MUFU.TANH R118, R118 ;  /* 0x0000007600767308 */ /* 0x000e220000002400 */
[----:B------:R-:W-:-:S04]  /*8210*/  FMNMX.FTZ R136, R126, R136, !PT ;  /* 0x000000887e887209 */ /* 0x000fc80007810000 */
[----:B------:R-:W-:-:S03]  /*8220*/  FMNMX.FTZ R136, R127, R136, !PT ;  /* 0x000000887f887209 */ /* 0x000fc60007810000 */
[----:B------:R-:W2:Y:S01]  /*8230*/  MUFU.TANH R106, R106 ;  /* 0x0000006a006a7308 */ /* 0x000ea20000002400 */
[----:B------:R-:W-:Y:S01]  /*8240*/  FMNMX.FTZ R75, R114, R136, !PT ;  /* 0x00000088724b7209 */ /* 0x000fe20007810000 */
[----:B------:R-:W-:Y:S01]  /*8250*/  FMUL.FTZ R136, R78, UR5 ;  /* 0x000000054e887c20 */ /* 0x000fe20008410000 */
[----:B-1----:R-:W-:Y:S02]  /*8260*/  FSEL R117, R117, -INF , P3 ;  /* 0xff80000075757808 */ /* 0x002fe40001800000 */
[----:B------:R-:W-:Y:S02]  /*8270*/  FMNMX.FTZ R75, R133, R75, !PT ;  /* 0x0000004b854b7209 */ /* 0x000fe40007810000 */
[----:B------:R-:W-:Y:S01]  /*8280*/  ISETP.GT.AND P3, PT, R91, 0x40, PT ;  /* 0x000000405b00780c */ /* 0x000fe20003f64270 */
[----:B------:R-:W1:Y:S01]  /*8290*/  MUFU.TANH R119, R119 ;  /* 0x0000007700777308 */ /* 0x000e620000002400 */
[----:B0-----:R-:W-:Y:S02]  /*82a0*/  FSEL R118, R118, -INF , P4 ;  /* 0xff80000076767808 */ /* 0x001fe40002000000 */
[----:B------:R-:W-:-:S02]  /*82b0*/  FMNMX.FTZ R75, R117, R75, !PT ;  /* 0x0000004b754b7209 */ /* 0x000fc40007810000 */
[C---:B------:R-:W-:Y:S02]  /*82c0*/  ISETP.GT.AND P4, PT, R91.reuse, 0x41, PT ;  /* 0x000000415b00780c */ /* 0x040fe40003f84270 */
[----:B------:R-:W-:Y:S01]  /*82d0*/  FMNMX.FTZ R75, R118, R75, !PT ;  /* 0x0000004b764b7209 */ /* 0x000fe20007810000 */
[----:B------:R-:W0:Y:S01]  /*82e0*/  MUFU.TANH R109, R109 ;  /* 0x0000006d006d7308 */ /* 0x000e220000002400 */
[----:B--2---:R-:W-:Y:S01]  /*82f0*/  FSEL R106, R106, -INF , P3 ;  /* 0xff8000006a6a7808 */ /* 0x004fe20001800000 */
[----:B------:R-:W-:Y:S02]  /*8300*/  WARPGROUP.DEPBAR.LE gsb0, 0x0 ;  /* 0x00008000000079c5 */ /* 0x000fe40000010000 */
[----:B------:R-:W-:Y:S01]  /*8310*/  WARPGROUP.ARRIVE ;  /* 0x00000000000079c5 */ /* 0x000fe20000000000 */
[----:B------:R-:W-:Y:S02]  /*8320*/  ISETP.GT.AND P3, PT, R91, 0x48, PT ;  /* 0x000000485b00780c */ /* 0x000fe40003f64270 */
[----:B------:R-:W-:Y:S01]  /*8330*/  FMNMX.FTZ R78, R106, R75, !PT ;  /* 0x0000004b6a4e7209 */ /* 0x000fe20007810000 */
[----:B------:R-:W2:Y:S01]  /*8340*/  MUFU.TANH R110, R110 ;  /* 0x0000006e006e7308 */ /* 0x000ea20000002400 */
[----:B-1----:R-:W-:Y:S01]  /*8350*/  FSEL R119, R119, -INF , P4 ;  /* 0xff80000077777808 */ /* 0x002fe20002000000 */
[----:B------:R-:W-:Y:S01]  /*8360*/  HGMMA.64x96x16.F32.BF16 R24, gdesc[UR32].tnspB, R24, gsb0 ;  /* 0x41600000201879f0 */ /* 0x000fe20008001818 */
[----:B------:R-:W-:Y:S01]  /*8370*/  UIADD3 UR32, UR10, 0x480, URZ ;  /* 0x000004800a207890 */ /* 0x000fe2000fffe03f */
[----:B------:R-:W-:Y:S01]  /*8380*/  ISETP.GT.AND P4, PT, R91, 0x49, PT ;  /* 0x000000495b00780c */ /* 0x000fe20003f84270 */
[----:B------:R-:W-:Y:S01]  /*8390*/  UIADD3 UR34, UR11, 0xc0, URZ ;  /* 0x000000c00b227890 */ /* 0x000fe2000fffe03f */
[----:B------:R-:W-:Y:S01]  /*83a0*/  FMNMX.FTZ R78, R119, R78, !PT ;  /* 0x0000004e774e7209 */ /* 0x000fe20007810000 */
[----:B------:R-:W-:Y:S01]  /*83b0*/  UMOV UR33, 0xc0000010 ;  /* 0xc000001000217882 */ /* 0x000fe20000000000 */
[----:B------:R-:W-:Y:S01]  /*83c0*/  UMOV UR35, 0x80000020 ;  /* 0x8000002000237882 */ /* 0x000fe20000000000 */
[----:B------:R-:W1:Y:S01]  /*83d0*/  MUFU.TANH R111, R111 ;  /* 0x0000006f006f7308 */ /* 0x000e620000002400 */
[----:B0-----:R-:W-:-:S02]  /*83e0*/  FSEL R109, R109, -INF , P3 ;  /* 0xff8000006d6d7808 */ /* 0x001fc40001800000 */
[----:B------:R-:W-:Y:S02]  /*83f0*/  ISETP.GT.AND P3, PT, R91, 0x50, PT ;  /* 0x000000505b00780c */ /* 0x000fe40003f64270 */
[----:B------:R-:W-:-:S03]  /*8400*/  FMNMX.FTZ R75, R109, R78, !PT ;  /* 0x0000004e6d4b7209 */ /* 0x000fc60007810000 */
[----:B------:R-:W0:Y:S01]  /*8410*/  MUFU.TANH R99, R99 ;  /* 0x0000006300637308 */ /* 0x000e220000002400 */
[----:B--2---:R-:W-:Y:S02]  /*8420*/  FSEL R110, R110, -INF , P4 ;  /* 0xff8000006e6e7808 */ /* 0x004fe40002000000 */
[----:B------:R-:W-:Y:S02]  /*8430*/  ISETP.GT.AND P4, PT, R91, 0x59, PT ;  /* 0x000000595b00780c */ /* 0x000fe40003f84270 */
[----:B------:R-:W-:-:S03]  /*8440*/  FMNMX.FTZ R78, R110, R75, !PT ;  /* 0x0000004b6e4e7209 */ /* 0x000fc60007810000 */
[----:B------:R-:W2:Y:S01]  /*8450*/  MUFU.TANH R102, R102 ;  /* 0x0000006600667308 */ /* 0x000ea20000002400 */
[----:B-1----:R-:W-:Y:S02]  /*8460*/  FSEL R111, R111, -INF , P3 ;  /* 0xff8000006f6f7808 */ /* 0x002fe40001800000 */
[----:B------:R-:W-:Y:S02]  /*8470*/  ISETP.GT.AND P3, PT, R91, 0x60, PT ;  /* 0x000000605b00780c */ /* 0x000fe40003f64270 */
[----:B------:R-:W-:-:S03]  /*8480*/  FMNMX.FTZ R78, R111, R78, !PT ;  /* 0x0000004e6f4e7209 */ /* 0x000fc60007810000 */
[----:B------:R-:W1:Y:S01]  /*8490*/  MUFU.TANH R103, R103 ;  /* 0x0000006700677308 */ /* 0x000e620000002400 */
[----:B0-----:R-:W-:Y:S02]  /*84a0*/  FSEL R99, R99, -INF , P6 ;  /* 0xff80000063637808 */ /* 0x001fe40003000000 */
[----:B------:R-:W-:Y:S02]  /*84b0*/  ISETP.GT.AND P6, PT, R91, 0x61, PT ;  /* 0x000000615b00780c */ /* 0x000fe40003fc4270 */
[----:B------:R-:W-:Y:S02]  /*84c0*/  FMNMX.FTZ R75, R99, R78, !PT ;  /* 0x0000004e634b7209 */ /* 0x000fe40007810000 */
[----:B------:R-:W-:Y:S01]  /*84d0*/  FSEL R94, R94, -INF , P6 ;  /* 0xff8000005e5e7808 */ /* 0x000fe20003000000 */
[----:B------:R-:W0:Y:S01]  /*84e0*/  MUFU.TANH R134, R134 ;  /* 0x0000008600867308 */ /* 0x000e220000002400 */
[----:B--2---:R-:W-:Y:S02]  /*84f0*/  FSEL R102, R102, -INF , P5 ;  /* 0xff80000066667808 */ /* 0x004fe40002800000 */
[----:B------:R-:W-:-:S02]  /*8500*/  ISETP.GT.AND P5, PT, R91, 0x68, PT ;  /* 0x000000685b00780c */ /* 0x000fc40003fa4270 */
[----:B------:R-:W-:Y:S02]  /*8510*/  FMNMX.FTZ R78, R102, R75, !PT ;  /* 0x0000004b664e7209 */ /* 0x000fe40007810000 */
[----:B------:R-:W-:Y:S01]  /*8520*/  FSEL R82, R82, -INF , P5 ;  /* 0xff80000052527808 */ /* 0x000fe20002800000 */
[----:B------:R-:W2:Y:S01]  /*8530*/  MUFU.TANH R95, R95 ;  /* 0x0000005f005f7308 */ /* 0x000ea20000002400 */
[----:B-1----:R-:W-:Y:S02]  /*8540*/  FSEL R103, R103, -INF , P4 ;  /* 0xff80000067677808 */ /* 0x002fe40002000000 */
[----:B------:R-:W-:Y:S02]  /*8550*/  ISETP.GT.AND P4, PT, R91, 0x69, PT ;  /* 0x000000695b00780c */ /* 0x000fe40003f84270 */
[----:B------:R-:W-:Y:S02]  /*8560*/  FMNMX.FTZ R75, R103, R78, !PT ;  /* 0x0000004e674b7209 */ /* 0x000fe40007810000 */
[----:B------:R-:W-:Y:S01]  /*8570*/  ISETP.GT.AND P6, PT, R91, 0x71, PT ;  /* 0x000000715b00780c */ /* 0x000fe20003fc4270 */
[----:B------:R1:W3:Y:S01]  /*8580*/  MUFU.TANH R74, R86 ;  /* 0x00000056004a7308 */ /* 0x0002e20000002400 */
[----:B0-----:R-:W-:-:S02]  /*8590*/  FSEL R134, R134, -INF , P3 ;  /* 0xff80000086867808 */ /* 0x001fc40001800000 */
[C---:B------:R-:W-:Y:S02]  /*85a0*/  ISETP.GT.AND P3, PT, R91.reuse, 0x70, PT ;  /* 0x000000705b00780c */ /* 0x040fe40003f64270 */
[----:B------:R-:W-:Y:S02]  /*85b0*/  FMNMX.FTZ R75, R134, R75, !PT ;  /* 0x0000004b864b7209 */ /* 0x000fe40007810000 */
[----:B------:R-:W-:Y:S01]  /*85c0*/  ISETP.GT.AND P5, PT, R91, 0x78, PT ;  /* 0x000000785b00780c */ /* 0x000fe20003fa4270 */
[----:B------:R-:W0:Y:S01]  /*85d0*/  MUFU.TANH R135, R135 ;  /* 0x0000008700877308 */ /* 0x000e220000002400 */
[----:B-1----:R-:W-:Y:S02]  /*85e0*/  FSEL R86, R83, -INF , P4 ;  /* 0xff80000053567808 */ /* 0x002fe40002000000 */
[----:B------:R-:W-:Y:S02]  /*85f0*/  FMNMX.FTZ R83, R94, R75, !PT ;  /* 0x0000004b5e537209 */ /* 0x000fe40007810000 */
[----:B------:R-:W-:-:S02]  /*8600*/  ISETP.GT.AND P4, PT, R91, 0x79, PT ;  /* 0x000000795b00780c */ /* 0x000fc40003f84270 */
[----:B------:R-:W-:Y:S01]  /*8610*/  FMNMX.FTZ R83, R82, R83, !PT ;  /* 0x0000005352537209 */ /* 0x000fe20007810000 */
[----:B------:R-:W-:Y:S01]  /*8620*/  MUFU.TANH R137, R137 ;  /* 0x0000008900897308 */ /* 0x000fe20000002400 */
[----:B------:R-:W-:Y:S02]  /*8630*/  FSEL R78, R87, -INF , P6 ;  /* 0xff800000574e7808 */ /* 0x000fe40003000000 */
[----:B--2---:R-:W-:Y:S02]  /*8640*/  FSEL R75, R95, -INF , P3 ;  /* 0xff8000005f4b7808 */ /* 0x004fe40001800000 */
[----:B------:R-:W-:Y:S02]  /*8650*/  FMNMX.FTZ R87, R86, R83, !PT ;  /* 0x0000005356577209 */ /* 0x000fe40007810000 */
[----:B---3--:R-:W-:Y:S01]  /*8660*/  FSEL R74, R74, -INF , P5 ;  /* 0xff8000004a4a7808 */ /* 0x008fe20002800000 */
[----:B------:R-:W1:Y:S01]  /*8670*/  MUFU.TANH R138, R138 ;  /* 0x0000008a008a7308 */ /* 0x000e620000002400 */
[----:B0-----:R-:W-:-:S02]  /*8680*/  FSEL R83, R135, -INF , P4 ;  /* 0xff80000087537808 */ /* 0x001fc40002000000 */
[C---:B------:R-:W-:Y:S02]  /*8690*/  ISETP.GT.AND P3, PT, R91.reuse, 0x80, PT ;  /* 0x000000805b00780c */ /* 0x040fe40003f64270 */
[C---:B------:R-:W-:Y:S02]  /*86a0*/  ISETP.GT.AND P6, PT, R91.reuse, 0x81, PT ;  /* 0x000000815b00780c */ /* 0x040fe40003fc4270 */
[C---:B------:R-:W-:Y:S01]  /*86b0*/  ISETP.GT.AND P5, PT, R91.reuse, 0x88, PT ;  /* 0x000000885b00780c */ /* 0x040fe20003fa4270 */
[----:B------:R-:W0:Y:S01]  /*86c0*/  MUFU.TANH R136, R136 ;  /* 0x0000008800887308 */ /* 0x000e220000002400 */
[----:B------:R-:W-:Y:S02]  /*86d0*/  ISETP.GT.AND P4, PT, R91, 0x89, PT ;  /* 0x000000895b00780c */ /* 0x000fe40003f84270 */
[----:B------:R-:W-:Y:S01]  /*86e0*/  FMNMX.FTZ R91, R75, R87, !PT ;  /* 0x000000574b5b7209 */ /* 0x000fe20007810000 */
[----:B------:R-:W-:-:S03]  /*86f0*/  FMUL.FTZ R87, R79, UR5 ;  /* 0x000000054f577c20 */ /* 0x000fc60008410000 */
[----:B------:R-:W-:Y:S01]  /*8700*/  FMNMX.FTZ R91, R78, R91, !PT ;  /* 0x0000005b4e5b7209 */ /* 0x000fe20007810000 */
[----:B------:R-:W-:Y:S01]  /*8710*/  MUFU.TANH R7, R7 ;  /* 0x0000000700077308 */ /* 0x000fe20000002400 */
[----:B-1----:R-:W-:Y:S02]  /*8720*/  FSEL R95, R138, -INF , P6 ;  /* 0xff8000008a5f7808 */ /* 0x002fe40003000000 */
[----:B------:R-:W-:Y:S02]  /*8730*/  FMNMX.FTZ R140, R74, R91, !PT ;  /* 0x0000005b4a8c7209 */ /* 0x000fe40007810000 */
[----:B------:R-:W-:Y:S01]  /*8740*/  FSEL R91, R137, -INF , P3 ;  /* 0xff800000895b7808 */ /* 0x000fe20001800000 */
[----:B------:R-:W-:Y:S02]  /*8750*/  WARPGROUP.DEPBAR.LE gsb0, 0x0 ;  /* 0x00008000000079c5 */ /* 0x000fe40000010000 */
[----:B------:R-:W-:Y:S01]  /*8760*/  WARPGROUP.ARRIVE ;  /* 0x00000000000079c5 */ /* 0x000fe20000000000 */
[----:B------:R-:W1:Y:S01]  /*8770*/  MUFU.TANH R87, R87 ;  /* 0x0000005700577308 */ /* 0x000e620000002400 */
[----:B------:R-:W-:-:S02]  /*8780*/  FMNMX.FTZ R140, R83, R140, !PT ;  /* 0x0000008c538c7209 */ /* 0x000fc40007810000 */
[----:B0-----:R-:W-:Y:S02]  /*8790*/  FSEL R79, R136, -INF , P5 ;  /* 0xff800000884f7808 */ /* 0x001fe40002800000 */
[----:B------:R-:W-:Y:S01]  /*87a0*/  HGMMA.64x96x16.F32.BF16 R24, gdesc[UR32].tnspB, R24, gsb0 ;  /* 0x41600000201879f0 */ /* 0x000fe20008001818 */
[----:B------:R-:W-:Y:S01]  /*87b0*/  UIADD3 UR32, UR10, 0x600, URZ ;  /* 0x000006000a207890 */ /* 0x000fe2000fffe03f */
[----:B------:R-:W-:Y:S01]  /*87c0*/  FMNMX.FTZ R140, R91, R140, !PT ;  /* 0x0000008c5b8c7209 */ /* 0x000fe20007810000 */
[----:B------:R-:W-:Y:S01]  /*87d0*/  UIADD3 UR34, UR11, 0x100, URZ ;  /* 0x000001000b227890 */ /* 0x000fe2000fffe03f */
[----:B------:R-:W0:Y:S01]  /*87e0*/  MUFU.TANH R8, R8 ;  /* 0x0000000800087308 */ /* 0x000e220000002400 */
[----:B------:R-:W-:Y:S01]  /*87f0*/  UMOV UR33, 0xc0000010 ;  /* 0xc000001000217882 */ /* 0x000fe20000000000 */
[----:B------:R-:W-:Y:S01]  /*8800*/  UMOV UR35, 0x80000020 ;  /* 0x8000002000237882 */ /* 0x000fe20000000000 */
[----:B------:R-:W-:Y:S02]  /*8810*/  FMNMX.FTZ R140, R95, R140, !PT ;  /* 0x0000008c5f8c7209 */ /* 0x000fe40007810000 */
[----:B------:R-:W-:-:S02]  /*8820*/  ISETP.GT.AND P6, PT, R90, 0x1, PT ;  /* 0x000000015a00780c */ /* 0x000fc40003fc4270 */
[----:B------:R-:W-:Y:S01]  /*8830*/  FMNMX.FTZ R140, R79, R140, !PT ;  /* 0x0000008c4f8c7209 */ /* 0x000fe20007810000 */
[----:B------:R-:W2:Y:S01]  /*8840*/  MUFU.TANH R11, R11 ;  /* 0x0000000b000b7308 */ /* 0x000ea20000002400 */
[----:B-1----:R-:W-:Y:S02]  /*8850*/  FSEL R87, R87, -INF , P4 ;  /* 0xff80000057577808 */ /* 0x002fe40002000000 */
[C---:B------:R-:W-:Y:S02]  /*8860*/  ISETP.GT.AND P4, PT, R90.reuse, RZ, PT ;  /* 0x000000ff5a00720c */ /* 0x040fe40003f84270 */
[----:B------:R-:W-:Y:S02]  /*8870*/  FMNMX.FTZ R135, R87, R140, !PT ;  /* 0x0000008c57877209 */ /* 0x000fe40007810000 */
[----:B------:R-:W-:Y:S01]  /*8880*/  ISETP.GT.AND P5, PT, R90, 0x8, PT ;  /* 0x000000085a00780c */ /* 0x000fe20003fa4270 */
[----:B------:R-:W-:Y:S01]  /*8890*/  MUFU.TANH R12, R12 ;  /* 0x0000000c000c7308 */ /* 0x000fe20000002400 */
[----:B0-----:R-:W-:Y:S01]  /*88a0*/  FSEL R8, R8, -INF , P6 ;  /* 0xff80000008087808 */ /* 0x001fe20003000000 */
[----:B------:R-:W0:Y:S01]  /*88b0*/  SHFL.BFLY PT, R136, R135, 0x2, 0x1f ;  /* 0x0c401f0087887f89 */ /* 0x000e2200000e0000 */
[----:B------:R-:W-:-:S05]  /*88c0*/  ISETP.GT.AND P6, PT, R90, 0x10, PT ;  /* 0x000000105a00780c */ /* 0x000fca0003fc4270 */
[----:B------:R-:W1:Y:S01]  /*88d0*/  MUFU.TANH R14, R14 ;  /* 0x0000000e000e7308 */ /* 0x000e620000002400 */
[----:B--2---:R-:W-:Y:S02]  /*88e0*/  FSEL R11, R11, -INF , P5 ;  /* 0xff8000000b0b7808 */ /* 0x004fe40002800000 */
[----:B------:R-:W-:-:S05]  /*88f0*/  ISETP.GT.AND P5, PT, R90, 0x11, PT ;  /* 0x000000115a00780c */ /* 0x000fca0003fa4270 */
[----:B------:R-:W2:Y:S08]  /*8900*/  MUFU.TANH R20, R20 ;  /* 0x0000001400147308 */ /* 0x000eb00000002400 */
[----:B------:R-:W3:Y:S01]  /*8910*/  MUFU.TANH R130, R130 ;  /* 0x0000008200827308 */ /* 0x000ee20000002400 */
[----:B-1----:R-:W-:Y:S02]  /*8920*/  FSEL R14, R14, -INF , P6 ;  /* 0xff8000000e0e7808 */ /* 0x002fe40003000000 */
[----:B0-----:R-:W-:Y:S01]  /*8930*/  FMNMX.FTZ R136, R135, R136, !PT ;  /* 0x0000008887887209 */ /* 0x001fe20007810000 */
[----:B------:R-:W-:Y:S01]  /*8940*/  FMUL.FTZ R135, R72, UR5 ;  /* 0x0000000548877c20 */ /* 0x000fe20008410000 */
[----:B------:R-:W-:-:S03]  /*8950*/  ISETP.GT.AND P6, PT, R90, 0x19, PT ;  /* 0x000000195a00780c */ /* 0x000fc60003fc4270 */
[----:B------:R-:W0:Y:S01]  /*8960*/  SHFL.BFLY PT, R137, R136, 0x1, 0x1f ;  /* 0x0c201f0088897f89 */ /* 0x000e2200000e0000 */
[----:B------:R-:W1:Y:S08]  /*8970*/  MUFU.TANH R128, R128 ;  /* 0x0000008000807308 */ /* 0x000e700000002400 */
[----:B------:R-:W4:Y:S08]  /*8980*/  MUFU.TANH R120, R120 ;  /* 0x0000007800787308 */ /* 0x000f300000002400 */
[----:B------:R-:W5:Y:S01]  /*8990*/  MUFU.TANH R121, R121 ;  /* 0x0000007900797308 */ /* 0x000f620000002400 */
[----:B0-----:R-:W-:-:S07]  /*89a0*/  FMNMX.FTZ R72, R136, R137, !PT ;  /* 0x0000008988487209 */ /* 0x001fce0007810000 */
[----:B------:R-:W0:Y:S01]  /*89b0*/  MUFU.TANH R124, R124 ;  /* 0x0000007c007c7308 */ /* 0x000e220000002400 */
[C---:B------:R-:W-:Y:S01]  /*89c0*/  FSETP.NEU.FTZ.AND P3, PT, R72.reuse, -INF , PT ;  /* 0xff8000004800780b */ /* 0x040fe20003f7d000 */
[----:B------:R-:W-:-:S06]  /*89d0*/  FMUL.FTZ R136, R72, UR4 ;  /* 0x0000000448887c20 */ /* 0x000fcc0008410000 */
[----:B------:R-:W0:Y:S01]  /*89e0*/  MUFU.TANH R125, R125 ;  /* 0x0000007d007d7308 */ /* 0x000e220000002400 */
[----:B------:R-:W-:-:S05]  /*89f0*/  FSEL R136, R136, RZ, P3 ;  /* 0x000000ff88887208 */ /* 0x000fca0001800000 */
[--C-:B------:R-:W-:Y:S01]  /*8a00*/  FFMA.FTZ R137, R21, UR4, -R136.reuse ;  /* 0x0000000415897c23 */ /* 0x100fe20008010888 */
[----:B------:R-:W-:Y:S01]  /*8a10*/  FSEL R21, R7, -INF , P4 ;  /* 0xff80000007157808 */ /* 0x000fe20002000000 */
[--C-:B------:R-:W-:Y:S01]  /*8a20*/  FFMA.FTZ R139, R131, UR4, -R136.reuse ;  /* 0x00000004838b7c23 */ /* 0x100fe20008010888 */
[----:B------:R-:W-:Y:S01]  /*8a30*/  ISETP.GT.AND P4, PT, R90, 0x9, PT ;  /* 0x000000095a00780c */ /* 0x000fe20003f84270 */
[----:B------:R2:W-:Y:S01]  /*8a40*/  MUFU.EX2 R7, R137 ;  /* 0x0000008900077308 */ /* 0x0005e20000000800 */
[----:B------:R-:W-:Y:S01]  /*8a50*/  FMNMX.FTZ R131, R21, R4, !PT ;  /* 0x0000000415837209 */ /* 0x000fe20007810000 */
[--C-:B------:R-:W-:Y:S01]  /*8a60*/  FFMA.FTZ R138, R129, UR4, -R136.reuse ;  /* 0x00000004818a7c23 */ /* 0x100fe20008010888 */
[----:B------:R-:W-:Y:S01]  /*8a70*/  FSEL R98, R12, -INF , P4 ;  /* 0xff8000000c627808 */ /* 0x000fe20002000000 */
[--C-:B------:R-:W-:Y:S01]  /*8a80*/  FFMA.FTZ R132, R132, UR4, -R136.reuse ;  /* 0x0000000484847c23 */ /* 0x100fe20008010888 */
[----:B------:R-:W-:Y:S01]  /*8a90*/  FMNMX.FTZ R131, R8, R131, !PT ;  /* 0x0000008308837209 */ /* 0x000fe20007810000 */
[----:B------:R-:W-:Y:S01]  /*8aa0*/  FFMA.FTZ R133, R133, UR4, -R136 ;  /* 0x0000000485857c23 */ /* 0x000fe20008010888 */
[----:B------:R-:W-:-:S02]  /*8ab0*/  WARPGROUP.DEPBAR.LE gsb0, 0x0 ;  /* 0x00008000000079c5 */ /* 0x000fc40000010000 */
[----:B------:R-:W-:Y:S01]  /*8ac0*/  WARPGROUP.ARRIVE ;  /* 0x00000000000079c5 */ /* 0x000fe20000000000 */
[----:B--2---:R-:W-:Y:S01]  /*8ad0*/  FMNMX.FTZ R137, R11, R131, !PT ;  /* 0x000000830b897209 */ /* 0x004fe20007810000 */
[----:B------:R2:W-:Y:S01]  /*8ae0*/  MUFU.EX2 R12, R138 ;  /* 0x0000008a000c7308 */ /* 0x0005e20000000800 */
[----:B------:R-:W-:Y:S01]  /*8af0*/  ISETP.GT.AND P4, PT, R90, 0x18, PT ;  /* 0x000000185a00780c */ /* 0x000fe20003f84270 */
[--C-:B------:R-:W-:Y:S01]  /*8b00*/  FFMA.FTZ R140, R111, UR4, -R136.reuse ;  /* 0x000000046f8c7c23 */ /* 0x100fe20008010888 */
[----:B------:R-:W-:Y:S01]  /*8b10*/  FMNMX.FTZ R137, R98, R137, !PT ;  /* 0x0000008962897209 */ /* 0x000fe20007810000 */
[----:B------:R-:W-:Y:S01]  /*8b20*/  HGMMA.64x96x16.F32.BF16 R24, gdesc[UR32].tnspB, R24, gsb0 ;  /* 0x41600000201879f0 */ /* 0x000fe20008001818 */
[----:B------:R-:W-:Y:S01]  /*8b30*/  UIADD3 UR32, UR10, 0x780, URZ ;  /* 0x000007800a207890 */ /* 0x000fe2000fffe03f */
[----:B------:R-:W-:Y:S01]  /*8b40*/  FSEL R129, R20, -INF , P5 ;  /* 0xff80000014817808 */ /* 0x000fe20002800000 */
[----:B------:R-:W-:Y:S01]  /*8b50*/  UIADD3 UR34, UR11, 0x140, URZ ;  /* 0x000001400b227890 */ /* 0x000fe2000fffe03f */
[----:B---3--:R-:W-:Y:S01]  /*8b60*/  FSEL R131, R130, -INF , P6 ;  /* 0xff80000082837808 */ /* 0x008fe20003000000 */
[----:B------:R-:W-:Y:S01]  /*8b70*/  UMOV UR33, 0xc0000010 ;  /* 0xc000001000217882 */ /* 0x000fe20000000000 */
[----:B------:R-:W-:Y:S01]  /*8b80*/  UMOV UR35, 0x80000020 ;  /* 0x8000002000237882 */ /* 0x000fe20000000000 */
[----:B--2---:R-:W-:Y:S01]  /*8b90*/  FMNMX.FTZ R138, R14, R137, !PT ;  /* 0x000000890e8a7209 */ /* 0x004fe20007810000 */
[----:B------:R2:W-:Y:S01]  /*8ba0*/  MUFU.EX2 R130, R132 ;  /* 0x0000008400827308 */ /* 0x0005e20000000800 */
[----:B-1----:R-:W-:Y:S01]  /*8bb0*/  FSEL R128, R128, -INF , P4 ;  /* 0xff80000080807808 */ /* 0x002fe20002000000 */
[--C-:B------:R-:W-:Y:S01]  /*8bc0*/  FFMA.FTZ R137, R126, UR4, -R136.reuse ;  /* 0x000000047e897c23 */ /* 0x100fe20008010888 */
[C---:B------:R-:W-:Y:S01]  /*8bd0*/  ISETP.GT.AND P5, PT, R90.reuse, 0x20, PT ;  /* 0x000000205a00780c */ /* 0x040fe20003fa4270 */
[--C-:B------:R-:W-:Y:S01]  /*8be0*/  FFMA.FTZ R9, R9, UR4, -R136.reuse ;  /* 0x0000000409097c23 */ /* 0x100fe20008010888 */
[----:B------:R-:W-:Y:S01]  /*8bf0*/  ISETP.GT.AND P4, PT, R90, 0x21, PT ;  /* 0x000000215a00780c */ /* 0x000fe20003f84270 */
[--C-:B------:R-:W-:Y:S01]  /*8c00*/  FFMA.FTZ R10, R10, UR4, -R136.reuse ;  /* 0x000000040a0a7c23 */ /* 0x100fe20008010888 */
[----:B----4-:R-:W-:Y:S01]  /*8c10*/  FSEL R120, R120, -INF , P5 ;  /* 0xff80000078787808 */ /* 0x010fe20002800000 */
[----:B------:R-:W1:Y:S01]  /*8c20*/  MUFU.TANH R112, R112 ;  /* 0x0000007000707308 */ /* 0x000e620000002400 */
[----:B--2---:R-:W-:Y:S01]  /*8c30*/  FMNMX.FTZ R132, R129, R138, !PT ;  /* 0x0000008a81847209 */ /* 0x004fe20007810000 */
[--C-:B------:R-:W-:Y:S01]  /*8c40*/  FFMA.FTZ R13, R13, UR4, -R136.reuse ;  /* 0x000000040d0d7c23 */ /* 0x100fe20008010888 */
[----:B------:R-:W-:Y:S01]  /*8c50*/  ISETP.GT.AND P6, PT, R90, 0x28, PT ;  /* 0x000000285a00780c */ /* 0x000fe20003fc4270 */
[--C-:B------:R-:W-:Y:S01]  /*8c60*/  FFMA.FTZ R15, R15, UR4, -R136.reuse ;  /* 0x000000040f0f7c23 */ /* 0x100fe20008010888 */
[----:B------:R-:W-:Y:S01]  /*8c70*/  FMNMX.FTZ R132, R128, R132, !PT ;  /* 0x0000008480847209 */ /* 0x000fe20007810000 */
[--C-:B------:R-:W-:Y:S01]  /*8c80*/  FFMA.FTZ R122, R122, UR4, -R136.reuse ;  /* 0x000000047a7a7c23 */ /* 0x100fe20008010888 */
[----:B-----5:R-:W-:Y:S01]  /*8c90*/  FSEL R121, R121, -INF , P4 ;  /* 0xff80000079797808 */ /* 0x020fe20002000000 */
[----:B------:R-:W2:Y:S01]  /*8ca0*/  MUFU.TANH R113, R113 ;  /* 0x0000007100717308 */ /* 0x000ea20000002400 */
[----:B------:R-:W-:Y:S01]  /*8cb0*/  FMNMX.FTZ R132, R131, R132, !PT ;  /* 0x0000008483847209 */ /* 0x000fe20007810000 */
[--C-:B------:R-:W-:Y:S01]  /*8cc0*/  FFMA.FTZ R123, R123, UR4, -R136.reuse ;  /* 0x000000047b7b7c23 */ /* 0x100fe20008010888 */
[----:B------:R-:W-:Y:S01]  /*8cd0*/  ISETP.GT.AND P5, PT, R90, 0x29, PT ;  /* 0x000000295a00780c */ /* 0x000fe20003fa4270 */
[--C-:B------:R-:W-:Y:S01]  /*8ce0*/  FFMA.FTZ R94, R94, UR4, -R136.reuse ;  /* 0x000000045e5e7c23 */ /* 0x100fe20008010888 */
[----:B------:R-:W-:Y:S01]  /*8cf0*/  FMNMX.FTZ R132, R120, R132, !PT ;  /* 0x0000008478847209 */ /* 0x000fe20007810000 */
[--C-:B------:R-:W-:Y:S01]  /*8d00*/  FFMA.FTZ R82, R82, UR4, -R136.reuse ;  /* 0x0000000452527c23 */ /* 0x100fe20008010888 */
[----:B0-----:R-:W-:Y:S01]  /*8d10*/  FSEL R124, R124, -INF , P6 ;  /* 0xff8000007c7c7808 */ /* 0x001fe20003000000 */
[----:B------:R-:W0:Y:S01]  /*8d20*/  MUFU.TANH R115, R115 ;  /* 0x0000007300737308 */ /* 0x000e220000002400 */
[----:B------:R-:W-:Y:S01]  /*8d30*/  FMNMX.FTZ R132, R121, R132, !PT ;  /* 0x0000008479847209 */ /* 0x000fe20007810000 */
[--C-:B------:R-:W-:Y:S01]  /*8d40*/  FFMA.FTZ R86, R86, UR4, -R136.reuse ;  /* 0x0000000456567c23 */ /* 0x100fe20008010888 */
[----:B------:R-:W-:Y:S01]  /*8d50*/  ISETP.GT.AND P4, PT, R90, 0x30, PT ;  /* 0x000000305a00780c */ /* 0x000fe20003f84270 */
[--C-:B------:R-:W-:Y:S01]  /*8d60*/  FFMA.FTZ R75, R75, UR4, -R136.reuse ;  /* 0x000000044b4b7c23 */ /* 0x100fe20008010888 */
[----:B------:R-:W-:Y:S01]  /*8d70*/  FSEL R125, R125, -INF , P5 ;  /* 0xff8000007d7d7808 */ /* 0x000fe20002800000 */
[--C-:B------:R-:W-:Y:S01]  /*8d80*/  FFMA.FTZ R83, R83, UR4, -R136.reuse ;  /* 0x0000000453537c23 */ /* 0x100fe20008010888 */
[----:B------:R-:W-:Y:S01]  /*8d90*/  FMNMX.FTZ R132, R124, R132, !PT ;  /* 0x000000847c847209 */ /* 0x000fe20007810000 */
[----:B------:R-:W-:Y:S01]  /*8da0*/  MUFU.TANH R104, R104 ;  /* 0x0000006800687308 */ /* 0x000fe20000002400 */
[----:B------:R-:W-:Y:S01]  /*8db0*/  ISETP.GT.AND P6, PT, R90, 0x31, PT ;  /* 0x000000315a00780c */ /* 0x000fe20003fc4270 */
[--C-:B------:R-:W-:Y:S01]  /*8dc0*/  FFMA.FTZ R91, R91, UR4, -R136.reuse ;  /* 0x000000045b5b7c23 */ /* 0x100fe20008010888 */
[----:B-1----:R-:W-:Y:S01]  /*8dd0*/  FSEL R126, R112, -INF , P4 ;  /* 0xff800000707e7808 */ /* 0x002fe20002000000 */
[--C-:B------:R-:W-:Y:S01]  /*8de0*/  FFMA.FTZ R95, R95, UR4, -R136.reuse ;  /* 0x000000045f5f7c23 */ /* 0x100fe20008010888 */
[----:B------:R-:W-:Y:S01]  /*8df0*/  FMNMX.FTZ R132, R125, R132, !PT ;  /* 0x000000847d847209 */ /* 0x000fe20007810000 */
[----:B------:R-:W-:Y:S01]  /*8e00*/  FFMA.FTZ R87, R87, UR4, -R136 ;  /* 0x0000000457577c23 */ /* 0x000fe20008010888 */
[----:B------:R-:W-:Y:S01]  /*8e10*/  ISETP.GT.AND P5, PT, R90, 0x38, PT ;  /* 0x000000385a00780c */ /* 0x000fe20003fa4270 */
[----:B------:R-:W1:Y:S01]  /*8e20*/  MUFU.TANH R116, R116 ;  /* 0x0000007400747308 */ /* 0x000e620000002400 */
[----:B--2---:R-:W-:-:S02]  /*8e30*/  FSEL R113, R113, -INF , P6 ;  /* 0xff80000071717808 */ /* 0x004fc40003000000 */
[----:B------:R-:W-:Y:S02]  /*8e40*/  FMNMX.FTZ R132, R126, R132, !PT ;  /* 0x000000847e847209 */ /* 0x000fe40007810000 */
[C---:B------:R-:W-:Y:S02]  /*8e50*/  ISETP.GT.AND P6, PT, R90.reuse, 0x40, PT ;  /* 0x000000405a00780c */ /* 0x040fe40003fc4270 */
[----:B------:R-:W-:Y:S01]  /*8e60*/  ISETP.GT.AND P4, PT, R90, 0x39, PT ;  /* 0x000000395a00780c */ /* 0x000fe20003f84270 */
[----:B------:R2:W-:Y:S01]  /*8e70*/  MUFU.EX2 R112, R137 ;  /* 0x0000008900707308 */ /* 0x0005e20000000800 */
[----:B------:R-:W-:-:S07]  /*8e80*/  FMNMX.FTZ R132, R113, R132, !PT ;  /* 0x0000008471847209 */ /* 0x000fce0007810000 */
[----:B------:R-:W3:Y:S01]  /*8e90*/  MUFU.TANH R105, R105 ;  /* 0x0000006900697308 */ /* 0x000ee20000002400 */
[----:B--2---:R-:W-:Y:S01]  /*8ea0*/  FFMA.FTZ R137, R127, UR4, -R136 ;  /* 0x000000047f897c23 */ /* 0x004fe20008010888 */
[----:B0-----:R-:W-:Y:S02]  /*8eb0*/  FSEL R127, R115, -INF , P5 ;  /* 0xff800000737f7808 */ /* 0x001fe40002800000 */
[----:B-1----:R-:W-:Y:S02]  /*8ec0*/  FSEL R116, R116, -INF , P4 ;  /* 0xff80000074747808 */ /* 0x002fe40002000000 */
[C---:B------:R-:W-:Y:S02]  /*8ed0*/  ISETP.GT.AND P5, PT, R90.reuse, 0x41, PT ;  /* 0x000000415a00780c */ /* 0x040fe40003fa4270 */
[----:B------:R0:W-:Y:S01]  /*8ee0*/  MUFU.EX2 R115, R137 ;  /* 0x0000008900737308 */ /* 0x0001e20000000800 */
[----:B------:R-:W-:-:S07]  /*8ef0*/  ISETP.GT.AND P4, PT, R90, 0x48, PT ;  /* 0x000000485a00780c */ /* 0x000fce0003f84270 */
[----:B------:R-:W1:Y:S01]  /*8f00*/  MUFU.TANH R107, R107 ;  /* 0x0000006b006b7308 */ /* 0x000e620000002400 */
[----:B0-----:R-:W-:Y:S01]  /*8f10*/  FFMA.FTZ R137, R114, UR4, -R136 ;  /* 0x0000000472897c23 */ /* 0x001fe20008010888 */
[----:B------:R-:W-:Y:S02]  /*8f20*/  FSEL R114, R104, -INF , P6 ;  /* 0xff80000068727808 */ /* 0x000fe40003000000 */
[----:B---3--:R-:W-:Y:S02]  /*8f30*/  FSEL R105, R105, -INF , P5 ;  /* 0xff80000069697808 */ /* 0x008fe40002800000 */
[C---:B------:R-:W-:Y:S02]  /*8f40*/  ISETP.GT.AND P6, PT, R90.reuse, 0x49, PT ;  /* 0x000000495a00780c */ /* 0x040fe40003fc4270 */
[----:B------:R-:W0:Y:S01]  /*8f50*/  MUFU.TANH R108, R108 ;  /* 0x0000006c006c7308 */ /* 0x000e220000002400 */
[----:B------:R-:W-:-:S07]  /*8f60*/  ISETP.GT.AND P5, PT, R90, 0x50, PT ;  /* 0x000000505a00780c */ /* 0x000fce0003fa4270 */
[----:B------:R2:W-:Y:S01]  /*8f70*/  MUFU.EX2 R104, R137 ;  /* 0x0000008900687308 */ /* 0x0005e20000000800 */
[----:B------:R-:W-:Y:S02]  /*8f80*/  WARPGROUP.DEPBAR.LE gsb0, 0x0 ;  /* 0x00008000000079c5 */ /* 0x000fe40000010000 */
[----:B------:R-:W-:Y:S01]  /*8f90*/  WARPGROUP.ARRIVE ;  /* 0x00000000000079c5 */ /* 0x000fe20000000000 */
[----:B--2---:R-:W-:-:S04]  /*8fa0*/  FMNMX.FTZ R137, R127, R132, !PT ;  /* 0x000000847f897209 */ /* 0x004fc80007810000 */
[----:B------:R-:W-:Y:S01]  /*8fb0*/  MUFU.TANH R96, R96 ;  /* 0x0000006000607308 */ /* 0x000fe20000002400 */
[----:B-1----:R-:W-:Y:S02]  /*8fc0*/  FSEL R132, R107, -INF , P4 ;  /* 0xff8000006b847808 */ /* 0x002fe40002000000 */
[----:B------:R-:W-:Y:S01]  /*8fd0*/  FMNMX.FTZ R137, R116, R137, !PT ;  /* 0x0000008974897209 */ /* 0x000fe20007810000 */
[----:B------:R-:W-:Y:S01]  /*8fe0*/  HGMMA.64x96x16.F32.BF16 R24, gdesc[UR32].tnspB, R24, gsb0 ;  /* 0x41600000201879f0 */ /* 0x000fe20008001818 */
[----:B------:R-:W-:Y:S01]  /*8ff0*/  UIADD3 UR32, UR10, 0xa80, URZ ;  /* 0x00000a800a207890 */ /* 0x000fe2000fffe03f */
[----:B0-----:R-:W-:Y:S01]  /*9000*/  FSEL R108, R108, -INF , P6 ;  /* 0xff8000006c6c7808 */ /* 0x001fe20003000000 */
[----:B------:R-:W-:Y:S01]  /*9010*/  UIADD3 UR34, UR11, 0x1c0, URZ ;  /* 0x000001c00b227890 */ /* 0x000fe2000fffe03f */
[----:B------:R-:W-:Y:S01]  /*9020*/  MUFU.TANH R97, R97 ;  /* 0x0000006100617308 */ /* 0x000fe20000002400 */
[----:B------:R-:W-:Y:S01]  /*9030*/  UMOV UR33, 0xc0000010 ;  /* 0xc000001000217882 */ /* 0x000fe20000000000 */
[----:B------:R-:W-:Y:S01]  /*9040*/  UMOV UR35, 0x80000020 ;  /* 0x8000002000237882 */ /* 0x000fe20000000000 */
[----:B------:R-:W-:-:S02]  /*9050*/  FMNMX.FTZ R137, R114, R137, !PT ;  /* 0x0000008972897209 */ /* 0x000fc40007810000 */
[C---:B------:R-:W-:Y:S02]  /*9060*/  ISETP.GT.AND P4, PT, R90.reuse, 0x51, PT ;  /* 0x000000515a00780c */ /* 0x040fe40003f84270 */
[----:B------:R-:W-:Y:S01]  /*9070*/  FMNMX.FTZ R137, R105, R137, !PT ;  /* 0x0000008969897209 */ /* 0x000fe20007810000 */
[----:B------:R-:W0:Y:S01]  /*9080*/  MUFU.TANH R100, R100 ;  /* 0x0000006400647308 */ /* 0x000e220000002400 */
[----:B------:R-:W-:Y:S02]  /*9090*/  ISETP.GT.AND P6, PT, R90, 0x58, PT ;  /* 0x000000585a00780c */ /* 0x000fe40003fc4270 */
[----:B------:R-:W-:-:S04]  /*90a0*/  FMNMX.FTZ R137, R132, R137, !PT ;  /* 0x0000008984897209 */ /* 0x000fc80007810000 */
[----:B------:R-:W-:Y:S01]  /*90b0*/  FMNMX.FTZ R137, R108, R137, !PT ;  /* 0x000000896c897209 */ /* 0x000fe20007810000 */
[----:B------:R-:W1:Y:S08]  /*90c0*/  MUFU.TANH R101, R101 ;  /* 0x0000006500657308 */ /* 0x000e700000002400 */
[----:B------:R2:W-:Y:S01]  /*90d0*/  MUFU.EX2 R107, R133 ;  /* 0x00000085006b7308 */ /* 0x0005e20000000800 */
[----:B0-----:R-:W-:-:S02]  /*90e0*/  FSEL R100, R100, -INF , P6 ;  /* 0xff80000064647808 */ /* 0x001fc40003000000 */
[----:B------:R-:W-:-:S05]  /*90f0*/  ISETP.GT.AND P6, PT, R90, 0x61, PT ;  /* 0x000000615a00780c */ /* 0x000fca0003fc4270 */
[----:B------:R-:W0:Y:S01]  /*9100*/  MUFU.TANH R88, R88 ;  /* 0x0000005800587308 */ /* 0x000e220000002400 */
[----:B--2---:R-:W-:Y:S01]  /*9110*/  FFMA.FTZ R133, R117, UR4, -R136 ;  /* 0x0000000475857c23 */ /* 0x004fe20008010888 */
[----:B------:R-:W-:Y:S02]  /*9120*/  FSEL R117, R96, -INF , P5 ;  /* 0xff80000060757808 */ /* 0x000fe40002800000 */
[C---:B------:R-:W-:Y:S02]  /*9130*/  ISETP.GT.AND P5, PT, R90.reuse, 0x59, PT ;  /* 0x000000595a00780c */ /* 0x040fe40003fa4270 */
[----:B------:R-:W-:Y:S02]  /*9140*/  FMNMX.FTZ R137, R117, R137, !PT ;  /* 0x0000008975897209 */ /* 0x000fe40007810000 */
[----:B------:R-:W-:Y:S01]  /*9150*/  MUFU.TANH R89, R89 ;  /* 0x0000005900597308 */ /* 0x000fe20000002400 */
[----:B-1----:R-:W-:Y:S02]  /*9160*/  FSEL R101, R101, -INF , P5 ;  /* 0xff80000065657808 */ /* 0x002fe40002800000 */
[----:B------:R-:W-:-:S05]  /*9170*/  ISETP.GT.AND P5, PT, R90, 0x68, PT ;  /* 0x000000685a00780c */ /* 0x000fca0003fa4270 */
[----:B------:R1:W-:Y:S08]  /*9180*/  MUFU.EX2 R96, R133 ;  /* 0x0000008500607308 */ /* 0x0003f00000000800 */
[----:B------:R-:W2:Y:S01]  /*9190*/  MUFU.TANH R92, R92 ;  /* 0x0000005c005c7308 */ /* 0x000ea20000002400 */
[----:B-1----:R-:W-:Y:S01]  /*91a0*/  FSEL R133, R97, -INF , P4 ;  /* 0xff80000061857808 */ /* 0x002fe20002000000 */
[--C-:B------:R-:W-:Y:S01]  /*91b0*/  FFMA.FTZ R97, R118, UR4, -R136.reuse ;  /* 0x0000000476617c23 */ /* 0x100fe20008010888 */
[----:B------:R-:W-:Y:S01]  /*91c0*/  ISETP.GT.AND P4, PT, R90, 0x60, PT ;  /* 0x000000605a00780c */ /* 0x000fe20003f84270 */
[----:B------:R-:W-:Y:S01]  /*91d0*/  FFMA.FTZ R118, R106, UR4, -R136 ;  /* 0x000000046a767c23 */ /* 0x000fe20008010888 */
[----:B------:R-:W-:-:S02]  /*91e0*/  FMNMX.FTZ R137, R133, R137, !PT ;  /* 0x0000008985897209 */ /* 0x000fc40007810000 */
[----:B0-----:R-:W-:Y:S01]  /*91f0*/  FSEL R106, R88, -INF , P4 ;  /* 0xff800000586a7808 */ /* 0x001fe20002000000 */
[----:B------:R-:W0:Y:S01]  /*9200*/  MUFU.TANH R93, R93 ;  /* 0x0000005d005d7308 */ /* 0x000e220000002400 */
[----:B------:R-:W-:Y:S02]  /*9210*/  FMNMX.FTZ R137, R100, R137, !PT ;  /* 0x0000008964897209 */ /* 0x000fe40007810000 */
[----:B------:R-:W-:Y:S02]  /*9220*/  ISETP.GT.AND P4, PT, R90, 0x69, PT ;  /* 0x000000695a00780c */ /* 0x000fe40003f84270 */
[----:B------:R-:W-:-:S03]  /*9230*/  FMNMX.FTZ R137, R101, R137, !PT ;  /* 0x0000008965897209 */ /* 0x000fc60007810000 */
[----:B------:R-:W1:Y:S01]  /*9240*/  MUFU.TANH R80, R80 ;  /* 0x0000005000507308 */ /* 0x000e620000002400 */
[----:B------:R-:W-:Y:S02]  /*9250*/  FMNMX.FTZ R137, R106, R137, !PT ;  /* 0x000000896a897209 */ /* 0x000fe40007810000 */
[----:B--2---:R-:W-:Y:S02]  /*9260*/  FSEL R92, R92, -INF , P5 ;  /* 0xff8000005c5c7808 */ /* 0x004fe40002800000 */
[----:B------:R-:W-:-:S03]  /*9270*/  ISETP.GT.AND P5, PT, R90, 0x71, PT ;  /* 0x000000715a00780c */ /* 0x000fc60003fa4270 */
[----:B------:R-:W-:Y:S01]  /*9280*/  MUFU.TANH R81, R81 ;  /* 0x0000005100517308 */ /* 0x000fe20000002400 */
[----:B0-----:R-:W-:Y:S02]  /*9290*/  FSEL R93, R93, -INF , P4 ;  /* 0xff8000005d5d7808 */ /* 0x001fe40002000000 */
[----:B------:R-:W-:-:S05]  /*92a0*/  ISETP.GT.AND P4, PT, R90, 0x78, PT ;  /* 0x000000785a00780c */ /* 0x000fca0003f84270 */
[----:B------:R0:W-:Y:S08]  /*92b0*/  MUFU.EX2 R88, R118 ;  /* 0x0000007600587308 */ /* 0x0001f00000000800 */
[----:B------:R-:W2:Y:S01]  /*92c0*/  MUFU.TANH R84, R84 ;  /* 0x0000005400547308 */ /* 0x000ea20000002400 */
[----:B0-----:R-:W-:Y:S01]  /*92d0*/  FSEL R118, R89, -INF , P6 ;  /* 0xff80000059767808 */ /* 0x001fe20003000000 */
[----:B------:R-:W-:-:S02]  /*92e0*/  WARPGROUP.DEPBAR.LE gsb0, 0x0 ;  /* 0x00008000000079c5 */ /* 0x000fc40000010000 */
[----:B------:R-:W-:Y:S01]  /*92f0*/  WARPGROUP.ARRIVE ;  /* 0x00000000000079c5 */ /* 0x000fe20000000000 */
[----:B------:R-:W-:Y:S01]  /*9300*/  FMNMX.FTZ R137, R118, R137, !PT ;  /* 0x0000008976897209 */ /* 0x000fe20007810000 */
[--C-:B------:R-:W-:Y:S01]  /*9310*/  FFMA.FTZ R89, R119, UR4, -R136.reuse ;  /* 0x0000000477597c23 */ /* 0x100fe20008010888 */
[----:B------:R-:W-:Y:S01]  /*9320*/  ISETP.GT.AND P6, PT, R90, 0x70, PT ;  /* 0x000000705a00780c */ /* 0x000fe20003fc4270 */
[----:B------:R-:W0:Y:S01]  /*9330*/  MUFU.TANH R85, R85 ;  /* 0x0000005500557308 */ /* 0x000e220000002400 */
[----:B------:R-:W-:Y:S01]  /*9340*/  FMNMX.FTZ R138, R92, R137, !PT ;  /* 0x000000895c8a7209 */ /* 0x000fe20007810000 */
[----:B------:R-:W-:Y:S01]  /*9350*/  HGMMA.64x96x16.F32.BF16 R24, gdesc[UR40].tnspB, R24, gsb0 ;  /* 0x41600000281879f0 */ /* 0x000fe20008001818 */
[----:B------:R-:W-:Y:S01]  /*9360*/  FFMA.FTZ R119, R109, UR4, -R136 ;  /* 0x000000046d777c23 */ /* 0x000fe20008010888 */
[----:B-1----:R-:W-:Y:S02]  /*9370*/  FSEL R109, R80, -INF , P6 ;  /* 0xff800000506d7808 */ /* 0x002fe40003000000 */
[----:B------:R-:W-:-:S02]  /*9380*/  FMNMX.FTZ R138, R93, R138, !PT ;  /* 0x0000008a5d8a7209 */ /* 0x000fc40007810000 */
[----:B------:R-:W1:Y:S01]  /*9390*/  MUFU.TANH R135, R135 ;  /* 0x0000008700877308 */ /* 0x000e620000002400 */
[----:B------:R-:W-:Y:S02]  /*93a0*/  ISETP.GT.AND P6, PT, R90, 0x79, PT ;  /* 0x000000795a00780c */ /* 0x000fe40003fc4270 */
[----:B--2---:R-:W-:Y:S02]  /*93b0*/  FSEL R111, R84, -INF , P4 ;  /* 0xff800000546f7808 */ /* 0x004fe40002000000 */
[----:B------:R-:W-:-:S03]  /*93c0*/  ISETP.GT.AND P4, PT, R90, 0x81, PT ;  /* 0x000000815a00780c */ /* 0x000fc60003f84270 */
[----:B------:R2:W-:Y:S01]  /*93d0*/  MUFU.EX2 R20, R139 ;  /* 0x0000008b00147308 */ /* 0x0005e20000000800 */
[----:B0-----:R-:W-:Y:S01]  /*93e0*/  FSEL R137, R85, -INF , P6 ;  /* 0xff80000055897808 */ /* 0x001fe20003000000 */
[----:B------:R-:W-:Y:S01]  /*93f0*/  FFMA.FTZ R85, R99, UR4, -R136 ;  /* 0x0000000463557c23 */ /* 0x000fe20008010888 */
[----:B------:R-:W-:-:S05]  /*9400*/  ISETP.GT.AND P6, PT, R90, 0x88, PT ;  /* 0x000000885a00780c */ /* 0x000fca0003fc4270 */
[----:B------:R-:W0:Y:S01]  /*9410*/  MUFU.TANH R73, R73 ;  /* 0x0000004900497308 */ /* 0x000e220000002400 */
[----:B--2---:R-:W-:Y:S01]  /*9420*/  FFMA.FTZ R139, R110, UR4, -R136 ;  /* 0x000000046e8b7c23 */ /* 0x004fe20008010888 */
[----:B------:R-:W-:Y:S02]  /*9430*/  FSEL R110, R81, -INF , P5 ;  /* 0xff800000516e7808 */ /* 0x000fe40002800000 */
[----:B------:R-:W-:-:S04]  /*9440*/  ISETP.GT.AND P5, PT, R90, 0x80, PT ;  /* 0x000000805a00780c */ /* 0x000fc80003fa4270 */
[----:B------:R2:W-:Y:S01]  /*9450*/  MUFU.EX2 R80, R119 ;  /* 0x0000007700507308 */ /* 0x0005e20000000800 */
[----:B-1----:R-:W-:Y:S02]  /*9460*/  FSEL R135, R135, -INF , P5 ;  /* 0xff80000087877808 */ /* 0x002fe40002800000 */
[----:B------:R-:W-:-:S05]  /*9470*/  ISETP.GT.AND P5, PT, R90, 0x89, PT ;  /* 0x000000895a00780c */ /* 0x000fca0003fa4270 */
[----:B------:R-:W1:Y:S01]  /*9480*/  MUFU.TANH R76, R76 ;  /* 0x0000004c004c7308 */ /* 0x000e620000002400 */
[----:B--2---:R-:W-:Y:S02]  /*9490*/  FMNMX.FTZ R119, R109, R138, !PT ;  /* 0x0000008a6d777209 */ /* 0x004fe40007810000 */
[----:B0-----:R-:W-:Y:S01]  /*94a0*/  FSEL R138, R73, -INF , P4 ;  /* 0xff800000498a7808 */ /* 0x001fe20002000000 */
[----:B------:R-:W-:Y:S01]  /*94b0*/  FFMA.FTZ R73, R102, UR4, -R136 ;  /* 0x0000000466497c23 */ /* 0x000fe20008010888 */
[----:B------:R-:W-:Y:S02]  /*94c0*/  FMNMX.FTZ R119, R110, R119, !PT ;  /* 0x000000776e777209 */ /* 0x000fe40007810000 */
[----:B------:R-:W-:Y:S01]  /*94d0*/  ISETP.GE.U32.AND P4, PT, R142, 0x180, PT ;  /* 0x000001808e00780c */ /* 0x000fe20003f86070 */
[----:B------:R-:W0:Y:S01]  /*94e0*/  MUFU.TANH R77, R77 ;  /* 0x0000004d004d7308 */ /* 0x000e220000002400 */
[----:B------:R-:W-:-:S04]  /*94f0*/  FMNMX.FTZ R119, R111, R119, !PT ;  /* 0x000000776f777209 */ /* 0x000fc80007810000 */
[----:B------:R-:W-:-:S03]  /*9500*/  FMNMX.FTZ R90, R137, R119, !PT ;  /* 0x00000077895a7209 */ /* 0x000fc60007810000 */
[----:B------:R-:W-:Y:S01]  /*9510*/  MUFU.EX2 R81, R139 ;  /* 0x0000008b00517308 */ /* 0x000fe20000000800 */
[----:B------:R-:W-:Y:S01]  /*9520*/  FMNMX.FTZ R99, R135, R90, !PT ;  /* 0x0000005a87637209 */ /* 0x000fe20007810000 */
[----:B------:R-:W-:Y:S01]  /*9530*/  FFMA.FTZ R90, R103, UR4, -R136 ;  /* 0x00000004675a7c23 */ /* 0x000fe20008010888 */
[----:B-1----:R-:W-:Y:S02]  /*9540*/  FSEL R76, R76, -INF , P6 ;  /* 0xff8000004c4c7808 */ /* 0x002fe40003000000 */
[----:B------:R-:W-:-:S03]  /*9550*/  FMNMX.FTZ R99, R138, R99, !PT ;  /* 0x000000638a637209 */ /* 0x000fc60007810000 */
[----:B------:R-:W-:Y:S01]  /*9560*/  MUFU.EX2 R9, R9 ;  /* 0x0000000900097308 */ /* 0x000fe20000000800 */
[----:B0-----:R-:W-:Y:S02]  /*9570*/  FSEL R77, R77, -INF , P5 ;  /* 0xff8000004d4d7808 */ /* 0x001fe40002800000 */
[----:B------:R-:W-:Y:S01]  /*9580*/  FMNMX.FTZ R102, R76, R99, !PT ;  /* 0x000000634c667209 */ /* 0x000fe20007810000 */
[--C-:B------:R-:W-:Y:S01]  /*9590*/  FFMA.FTZ R99, R134, UR4, -R136.reuse ;  /* 0x0000000486637c23 */ /* 0x100fe20008010888 */
[--C-:B------:R-:W-:Y:S02]  /*95a0*/  FFMA.FTZ R134, R78, UR4, -R136.reuse ;  /* 0x000000044e867c23 */ /* 0x100fe40008010888 */
[----:B------:R-:W-:Y:S01]  /*95b0*/  FMNMX.FTZ R102, R77, R102, !PT ;  /* 0x000000664d667209 */ /* 0x000fe20007810000 */
[----:B------:R-:W-:Y:S04]  /*95c0*/  MUFU.EX2 R10, R10 ;  /* 0x0000000a000a7308 */ /* 0x000fe80000000800 */
[----:B------:R-:W0:Y:S04]  /*95d0*/  SHFL.BFLY PT, R103, R102, 0x2, 0x1f ;  /* 0x0c401f0066677f89 */ /* 0x000e2800000e0000 */
[----:B------:R-:W-:Y:S08]  /*95e0*/  MUFU.EX2 R13, R13 ;  /* 0x0000000d000d7308 */ /* 0x000ff00000000800 */
[----:B------:R-:W-:Y:S08]  /*95f0*/  MUFU.EX2 R15, R15 ;  /* 0x0000000f000f7308 */ /* 0x000ff00000000800 */
[----:B------:R-:W-:Y:S01]  /*9600*/  MUFU.EX2 R84, R140 ;  /* 0x0000008c00547308 */ /* 0x000fe20000000800 */
[----:B0-----:R-:W-:Y:S01]  /*9610*/  FMNMX.FTZ R119, R102, R103, !PT ;  /* 0x0000006766777209 */ /* 0x001fe20007810000 */
[----:B------:R-:W-:Y:S01]  /*9620*/  FFMA.FTZ R103, R74, UR4, -R136 ;  /* 0x000000044a677c23 */ /* 0x000fe20008010888 */
[----:B------:R-:W-:-:S02]  /*9630*/  WARPGROUP.DEPBAR.LE gsb0, 0x0 ;  /* 0x00008000000079c5 */ /* 0x000fc40000010000 */
[----:B------:R-:W-:Y:S01]  /*9640*/  WARPGROUP.ARRIVE ;  /* 0x00000000000079c5 */ /* 0x000fe20000000000 */
[----:B------:R-:W0:Y:S02]  /*9650*/  SHFL.BFLY PT, R78, R119, 0x1, 0x1f ;  /* 0x0c201f00774e7f89 */ /* 0x000e2400000e0000 */
[----:B------:R1:W-:Y:S03]  /*9660*/  MUFU.EX2 R102, R134 ;  /* 0x0000008600667308 */ /* 0x0003e60000000800 */
[----:B------:R-:W-:Y:S01]  /*9670*/  HGMMA.64x96x16.F32.BF16 R24, gdesc[UR32].tnspB, R24, gsb0 ;  /* 0x41600000201879f0 */ /* 0x000fe20008001818 */
[----:B------:R-:W-:Y:S02]  /*9680*/  UIADD3 UR32, UR10, 0xc00, URZ ;  /* 0x00000c000a207890 */ /* 0x000fe4000fffe03f */
[----:B------:R-:W-:Y:S02]  /*9690*/  UIADD3 UR34, UR11, 0x200, URZ ;  /* 0x000002000b227890 */ /* 0x000fe4000fffe03f */
[----:B------:R-:W-:Y:S01]  /*96a0*/  MUFU.EX2 R122, R122 ;  /* 0x0000007a007a7308 */ /* 0x000fe20000000800 */
[----:B------:R-:W-:Y:S01]  /*96b0*/  UMOV UR33, 0xc0000010 ;  /* 0xc000001000217882 */ /* 0x000fe20000000000 */
[----:B------:R-:W-:Y:S01]  /*96c0*/  UMOV UR35, 0x80000020 ;  /* 0x8000002000237882 */ /* 0x000fe20000000000 */
[----:B------:R-:W-:-:S05]  /*96d0*/  UIADD3 UR10, UR38, -0x1, URZ ;  /* 0xffffffff260a7890 */ /* 0x000fca000fffe03f */
[----:B------:R-:W-:Y:S02]  /*96e0*/  MUFU.EX2 R123, R123 ;  /* 0x0000007b007b7308 */ /* 0x000fe40000000800 */
[----:B------:R-:W-:Y:S01]  /*96f0*/  UMOV UR38, UR10 ;  /* 0x0000000a00267c82 */ /* 0x000fe20008000000 */
[----:B0-----:R-:W-:Y:S01]  /*9700*/  FMNMX.FTZ R74, R119, R78, !PT ;  /* 0x0000004e774a7209 */ /* 0x001fe20007810000 */
[----:B------:R-:W-:-:S04]  /*9710*/  FFMA.FTZ R119, R79, UR4, -R136 ;  /* 0x000000044f777c23 */ /* 0x000fc80008010888 */
[----:B------:R-:W-:Y:S01]  /*9720*/  MUFU.EX2 R97, R97 ;  /* 0x0000006100617308 */ /* 0x000fe20000000800 */
[C---:B------:R-:W-:Y:S01]  /*9730*/  FSETP.NEU.FTZ.AND P5, PT, R74.reuse, -INF , PT ;  /* 0xff8000004a00780b */ /* 0x040fe20003fbd000 */
[----:B------:R-:W-:-:S05]  /*9740*/  FMUL.FTZ R78, R74, UR4 ;  /* 0x000000044a4e7c20 */ /* 0x000fca0008410000 */
[----:B------:R-:W-:Y:S01]  /*9750*/  FSEL R78, R78, RZ, P5 ;  /* 0x000000ff4e4e7208 */ /* 0x000fe20002800000 */
[----:B------:R-:W-:Y:S04]  /*9760*/  MUFU.EX2 R89, R89 ;  /* 0x0000005900597308 */ /* 0x000fe80000000800 */
[--C-:B------:R-:W-:Y:S01]  /*9770*/  FFMA.FTZ R79, R11, UR4, -R78.reuse ;  /* 0x000000040b4f7c23 */ /* 0x100fe2000801084e */
[----:B------:R-:W-:Y:S02]  /*9780*/  IMAD.U32 R11, RZ, RZ, UR36 ;  /* 0x00000024ff0b7e24 */ /* 0x000fe4000f8e00ff */
[--C-:B-1----:R-:W-:Y:S01]  /*9790*/  FFMA.FTZ R134, R14, UR4, -R78.reuse ;  /* 0x000000040e867c23 */ /* 0x102fe2000801084e */
[--C-:B------:R-:W-:Y:S01]  /*97a0*/  FFMA.FTZ R139, R129, UR4, -R78.reuse ;  /* 0x00000004818b7c23 */ /* 0x100fe2000801084e */
[--C-:B------:R-:W-:Y:S01]  /*97b0*/  FFMA.FTZ R14, R124, UR4, -R78.reuse ;  /* 0x000000047c0e7c23 */ /* 0x100fe2000801084e */
[--C-:B------:R-:W-:Y:S01]  /*97c0*/  FFMA.FTZ R129, R128, UR4, -R78.reuse ;  /* 0x0000000480817c23 */ /* 0x100fe2000801084e */
[--C-:B------:R-:W-:Y:S01]  /*97d0*/  FFMA.FTZ R124, R113, UR4, -R78.reuse ;  /* 0x00000004717c7c23 */ /* 0x100fe2000801084e */
[----:B------:R-:W-:Y:S01]  /*97e0*/  @!P1 LEA R11, R11, UR37, 0x3 ;  /* 0x000000250b0b9c11 */ /* 0x000fe2000f8e18ff */
[--C-:B------:R-:W-:Y:S01]  /*97f0*/  FFMA.FTZ R128, R120, UR4, -R78.reuse ;  /* 0x0000000478807c23 */ /* 0x100fe2000801084e */
[--C-:B------:R-:W-:Y:S01]  /*9800*/  FFMA.FTZ R136, R121, UR4, -R78.reuse ;  /* 0x0000000479887c23 */ /* 0x100fe2000801084e */
[--C-:B------:R-:W-:Y:S01]  /*9810*/  FFMA.FTZ R113, R114, UR4, -R78.reuse ;  /* 0x0000000472717c23 */ /* 0x100fe2000801084e */
[--C-:B------:R-:W-:Y:S01]  /*9820*/  FFMA.FTZ R121, R126, UR4, -R78.reuse ;  /* 0x000000047e797c23 */ /* 0x100fe2000801084e */
[----:B------:R-:W-:Y:S01]  /*9830*/  FFMA.FTZ R120, R127, UR4, -R78 ;  /* 0x000000047f787c23 */ /* 0x000fe2000801084e */
[----:B------:R-:W-:Y:S01]  /*9840*/  FSEL R114, R72, RZ, P3 ;  /* 0x000000ff48727208 */ /* 0x000fe20001800000 */
[----:B------:R-:W-:Y:S01]  /*9850*/  VIADD R126, R141, 0x9 ;  /* 0x000000098d7e7836 */ /* 0x000fe20000000000 */
[----:B------:R-:W-:Y:S01]  /*9860*/  FSEL R127, R74, RZ, P5 ;  /* 0x000000ff4a7f7208 */ /* 0x000fe20002800000 */
[----:B------:R-:W-:-:S02]  /*9870*/  @!P1 VIADD R11, R11, 0x31c40 ;  /* 0x00031c400b0b9836 */ /* 0x000fc40000000000 */
[----:B------:R-:W-:Y:S01]  /*9880*/  FFMA.FTZ R21, R21, UR4, -R78 ;  /* 0x0000000415157c23 */ /* 0x000fe2000801084e */
[----:B------:R-:W-:Y:S01]  /*9890*/  FADD.FTZ R5, -R114, R5 ;  /* 0x0000000572057221 */ /* 0x000fe20000010100 */
[----:B------:R-:W-:Y:S01]  /*98a0*/  SEL R126, R126, 0x9, !P4 ;  /* 0x000000097e7e7807 */ /* 0x000fe20006000000 */
[----:B------:R-:W-:Y:S01]  /*98b0*/  FADD.FTZ R127, -R127, R4 ;  /* 0x000000047f7f7221 */ /* 0x000fe20000010100 */
[----:B------:R-:W-:Y:S01]  /*98c0*/  @!P1 PRMT R11, RZ, 0x654, R11 ;  /* 0x00000654ff0b9816 */ /* 0x000fe2000000000b */
[----:B------:R-:W-:Y:S01]  /*98d0*/  FMUL.FTZ R4, R5, UR4 ;  /* 0x0000000405047c20 */ /* 0x000fe20008410000 */
        /* <DEDUP_REMOVED lines=19> */
[----:B------:R-:W-:Y:S01]  /*9a10*/  FFMA.FTZ R138, R138, UR4, -R78 ;  /* 0x000000048a8a7c23 */ /* 0x000fe2000801084e */
[----:B------:R-:W-:-:S06]  /*9a20*/  PLOP3.LUT P3, PT, PT, PT, UP1, 0x80, 0x0 ;  /* 0x000000000000781c */ /* 0x000fcc0003f6f018 */
[----:B------:R-:W-:Y:S08]  /*9a30*/  MUFU.EX2 R8, R8 ;  /* 0x0000000800087308 */ /* 0x000ff00000000800 */
[----:B------:R-:W-:Y:S01]  /*9a40*/  MUFU.EX2 R79, R79 ;  /* 0x0000004f004f7308 */ /* 0x000fe20000000800 */
[----:B0-----:R-:W-:Y:S01]  /*9a50*/  FFMA.FTZ R117, R4, R0, R9 ;  /* 0x0000000004757223 */ /* 0x001fe20000010009 */
[----:B------:R-:W-:-:S06]  /*9a60*/  F2FP.BF16.F32.PACK_AB R9, R10, R9 ;  /* 0x000000090a09723e */ /* 0x000fcc00000010ff */
[----:B------:R-:W0:Y:S01]  /*9a70*/  MUFU.EX2 R98, R98 ;  /* 0x0000006200627308 */ /* 0x000e220000000800 */
[----:B------:R-:W-:Y:S02]  /*9a80*/  WARPGROUP.DEPBAR.LE gsb0, 0x0 ;  /* 0x00008000000079c5 */ /* 0x000fe40000010000 */
[----:B------:R-:W-:-:S05]  /*9a90*/  WARPGROUP.ARRIVE ;  /* 0x00000000000079c5 */ /* 0x000fca0000000000 */
[----:B------:R-:W1:Y:S01]  /*9aa0*/  MUFU.EX2 R134, R134 ;  /* 0x0000008600867308 */ /* 0x000e620000000800 */
[----:B------:R-:W-:Y:S07]  /*9ab0*/  HGMMA.64x96x16.F32.BF16 R24, gdesc[UR32].tnspB, R24, gsb0 ;  /* 0x41600000201879f0 */ /* 0x000fee0008001818 */
[----:B------:R-:W2:Y:S08]  /*9ac0*/  MUFU.EX2 R139, R139 ;  /* 0x0000008b008b7308 */ /* 0x000eb00000000800 */
        /* <DEDUP_REMOVED lines=13> */
[----:B------:R0:W-:Y:S06]  /*9ba0*/  BAR.ARV R126, 0x100 ;  /* 0x0004007e0000751d */ /* 0x0001ec0000002000 */
[----:B------:R1:W-:Y:S01]  /*9bb0*/  @!P1 SYNCS.ARRIVE.TRANS64.RED.A1T0 RZ, [R11+URZ], RZ ;  /* 0x000000ff0bff99a7 */ /* 0x0003e2000810043f */
[----:B------:R-:W5:Y:S01]  /*9bc0*/  MUFU.EX2 R114, R114 ;  /* 0x0000007200727308 */ /* 0x000f620000000800 */
[----:B0-----:R-:W-:Y:S01]  /*9bd0*/  FADD.FTZ R126, R10, R117 ;  /* 0x000000750a7e7221 */ /* 0x001fe20000010000 */
[----:B------:R-:W-:Y:S01]  /*9be0*/  F2FP.BF16.F32.PACK_AB R10, R98, R79 ;  /* 0x0000004f620a723e */ /* 0x000fe200000010ff */
[-C--:B------:R-:W-:Y:S01]  /*9bf0*/  FMUL.FTZ R24, R24, R5.reuse ;  /* 0x0000000518187220 */ /* 0x080fe20000410000 */
[-C--:B------:R-:W-:Y:S01]  /*9c00*/  FMUL.FTZ R25, R25, R5.reuse ;  /* 0x0000000519197220 */ /* 0x080fe20000410000 */
[----:B------:R-:W-:Y:S01]  /*9c10*/  FADD.FTZ R126, R13, R126 ;  /* 0x0000007e0d7e7221 */ /* 0x000fe20000010000 */
[-C--:B------:R-:W-:Y:S01]  /*9c20*/  FMUL.FTZ R28, R28, R5.reuse ;  /* 0x000000051c1c7220 */ /* 0x080fe20000410000 */
[----:B-1----:R-:W-:Y:S01]  /*9c30*/  IMAD.U32 R11, RZ, RZ, UR7 ;  /* 0x00000007ff0b7e24 */ /* 0x002fe2000f8e00ff */
[----:B------:R-:W0:Y:S01]  /*9c40*/  MUFU.EX2 R108, R108 ;  /* 0x0000006c006c7308 */ /* 0x000e220000000800 */
[----:B------:R-:W-:Y:S01]  /*9c50*/  FADD.FTZ R117, R15, R126 ;  /* 0x0000007e0f757221 */ /* 0x000fe20000010000 */
[----:B------:R-:W-:Y:S01]  /*9c60*/  UMOV UR7, UR36 ;  /* 0x0000002400077c82 */ /* 0x000fe20008000000 */
[-C--:B------:R-:W-:Y:S01]  /*9c70*/  FMUL.FTZ R29, R29, R5.reuse ;  /* 0x000000051d1d7220 */ /* 0x080fe20000410000 */
[----:B------:R-:W-:Y:S01]  /*9c80*/  @!P1 LEA R11, R11, UR37, 0x3 ;  /* 0x000000250b0b9c11 */ /* 0x000fe2000f8e18ff */
[----:B------:R-:W-:Y:S01]  /*9c90*/  FADD.FTZ R117, R7, R117 ;  /* 0x0000007507757221 */ /* 0x000fe20000010000 */
[-C--:B------:R-:W-:Y:S01]  /*9ca0*/  FMUL.FTZ R32, R32, R5.reuse ;  /* 0x0000000520207220 */ /* 0x080fe20000410000 */
[----:B------:R-:W-:Y:S01]  /*9cb0*/  FMUL.FTZ R33, R33, R5 ;  /* 0x0000000521217220 */ /* 0x000fe20000410000 */
[----:B------:R-:W1:Y:S01]  /*9cc0*/  MUFU.EX2 R0, R140 ;  /* 0x0000008c00007308 */ /* 0x000e620000000800 */
[----:B------:R-:W-:-:S02]  /*9cd0*/  @!P1 VIADD R11, R11, 0x31c60 ;  /* 0x00031c600b0b9836 */ /* 0x000fc40000000000 */
[----:B------:R-:W-:Y:S01]  /*9ce0*/  FADD.FTZ R117, R12, R117 ;  /* 0x000000750c757221 */ /* 0x000fe20000010000 */
[-C--:B------:R-:W-:Y:S01]  /*9cf0*/  FMUL.FTZ R36, R36, R5.reuse ;  /* 0x0000000524247220 */ /* 0x080fe20000410000 */
[-C--:B------:R-:W-:Y:S01]  /*9d00*/  FMUL.FTZ R37, R37, R5.reuse ;  /* 0x0000000525257220 */ /* 0x080fe20000410000 */
[-C--:B------:R-:W-:Y:S01]  /*9d10*/  FMUL.FTZ R40, R40, R5.reuse ;  /* 0x0000000528287220 */ /* 0x080fe20000410000 */
[----:B------:R-:W-:Y:S01]  /*9d20*/  @!P1 PRMT R11, RZ, 0x654, R11 ;  /* 0x00000654ff0b9816 */ /* 0x000fe2000000000b */
[----:B------:R-:W-:Y:S01]  /*9d30*/  FADD.FTZ R117, R20, R117 ;  /* 0x0000007514757221 */ /* 0x000fe20000010000 */
[----:B------:R-:W1:Y:S01]  /*9d40*/  MUFU.EX2 R85, R85 ;  /* 0x0000005500557308 */ /* 0x000e620000000800 */
[-C--:B------:R-:W-:Y:S01]  /*9d50*/  FMUL.FTZ R41, R41, R5.reuse ;  /* 0x0000000529297220 */ /* 0x080fe20000410000 */
[----:B------:R2:W-:Y:S01]  /*9d60*/  @!P1 SYNCS.ARRIVE.TRANS64.RED.A1T0 RZ, [R11+URZ], RZ ;  /* 0x000000ff0bff99a7 */ /* 0x0005e2000810043f */
[----:B------:R-:W-:Y:S01]  /*9d70*/  FADD.FTZ R117, R130, R117 ;  /* 0x0000007582757221 */ /* 0x000fe20000010000 */
[-C--:B------:R-:W-:Y:S01]  /*9d80*/  FMUL.FTZ R44, R44, R5.reuse ;  /* 0x000000052c2c7220 */ /* 0x080fe20000410000 */
[-C--:B------:R-:W-:Y:S01]  /*9d90*/  FMUL.FTZ R45, R45, R5.reuse ;  /* 0x000000052d2d7220 */ /* 0x080fe20000410000 */
[-C--:B------:R-:W-:Y:S01]  /*9da0*/  FMUL.FTZ R48, R48, R5.reuse ;  /* 0x0000000530307220 */ /* 0x080fe20000410000 */
[-C--:B------:R-:W-:Y:S01]  /*9db0*/  FMUL.FTZ R49, R49, R5.reuse ;  /* 0x0000000531317220 */ /* 0x080fe20000410000 */
[----:B------:R-:W-:Y:S01]  /*9dc0*/  MUFU.EX2 R73, R73 ;  /* 0x0000004900497308 */ /* 0x000fe20000000800 */
[----:B------:R-:W-:Y:S01]  /*9dd0*/  FMUL.FTZ R52, R52, R5 ;  /* 0x0000000534347220 */ /* 0x000fe20000410000 */
[----:B--2---:R-:W-:Y:S01]  /*9de0*/  FFMA.FTZ R11, R5, R3, R21 ;  /* 0x00000003050b7223 */ /* 0x004fe20000010015 */
[--C-:B------:R-:W-:Y:S01]  /*9df0*/  FFMA.FTZ R3, R133, UR4, -R78.reuse ;  /* 0x0000000485037c23 */ /* 0x100fe2000801084e */
[-C--:B------:R-:W-:Y:S01]  /*9e00*/  FMUL.FTZ R53, R53, R5.reuse ;  /* 0x0000000535357220 */ /* 0x080fe20000410000 */
[----:B------:R-:W-:Y:S01]  /*9e10*/  FMUL.FTZ R56, R56, R5 ;  /* 0x0000000538387220 */ /* 0x000fe20000410000 */
[C---:B------:R-:W-:Y:S01]  /*9e20*/  FADD.FTZ R132, R8.reuse, R11 ;  /* 0x0000000b08847221 */ /* 0x040fe20000010000 */
[----:B------:R-:W-:Y:S01]  /*9e30*/  F2FP.BF16.F32.PACK_AB R8, R8, R21 ;  /* 0x000000150808723e */ /* 0x000fe200000010ff */
[----:B------:R-:W-:Y:S01]  /*9e40*/  FFMA.FTZ R21, R100, UR4, -R78 ;  /* 0x0000000464157c23 */ /* 0x000fe2000801084e */
[----:B------:R-:W-:Y:S01]  /*9e50*/  F2FP.BF16.F32.PACK_AB R11, R15, R13 ;  /* 0x0000000d0f0b723e */ /* 0x000fe200000010ff */
[----:B------:R-:W-:Y:S01]  /*9e60*/  FADD.FTZ R127, R79, R132 ;  /* 0x000000844f7f7221 */ /* 0x000fe20000010000 */
[--C-:B------:R-:W-:Y:S01]  /*9e70*/  FFMA.FTZ R15, R106, UR4, -R78.reuse ;  /* 0x000000046a0f7c23 */ /* 0x100fe2000801084e */
[--C-:B------:R-:W-:Y:S01]  /*9e80*/  FFMA.FTZ R106, R92, UR4, -R78.reuse ;  /* 0x000000045c6a7c23 */ /* 0x100fe2000801084e */
[--C-:B------:R-:W-:Y:S01]  /*9e90*/  FFMA.FTZ R13, R93, UR4, -R78.reuse ;  /* 0x000000045d0d7c23 */ /* 0x100fe2000801084e */
[----:B------:R-:W-:Y:S01]  /*9ea0*/  FADD.FTZ R127, R98, R127 ;  /* 0x0000007f627f7221 */ /* 0x000fe20000010000 */
[----:B------:R2:W-:Y:S01]  /*9eb0*/  MUFU.EX2 R92, R101 ;  /* 0x00000065005c7308 */ /* 0x0005e20000000800 */
[----:B------:R-:W-:Y:S01]  /*9ec0*/  FFMA.FTZ R98, R118, UR4, -R78 ;  /* 0x0000000476627c23 */ /* 0x000fe2000801084e */
[----:B------:R5:W-:Y:S01]  /*9ed0*/  STSM.16.M88.4 [R2+0x24300], R8 ;  /* 0x0243000802007844 */ /* 0x000be20000000200 */
[----:B------:R-:W-:Y:S01]  /*9ee0*/  FADD.FTZ R100, R134, R127 ;  /* 0x0000007f86647221 */ /* 0x000fe20000010000 */
[-C--:B------:R-:W-:Y:S01]  /*9ef0*/  FMUL.FTZ R57, R57, R5.reuse ;  /* 0x0000000539397220 */ /* 0x080fe20000410000 */
[-C--:B------:R-:W-:Y:S01]  /*9f00*/  FMUL.FTZ R60, R60, R5.reuse ;  /* 0x000000053c3c7220 */ /* 0x080fe20000410000 */
[-C--:B------:R-:W-:Y:S01]  /*9f10*/  FMUL.FTZ R61, R61, R5.reuse ;  /* 0x000000053d3d7220 */ /* 0x080fe20000410000 */
[----:B------:R-:W-:Y:S01]  /*9f20*/  FADD.FTZ R100, R139, R100 ;  /* 0x000000648b647221 */ /* 0x000fe20000010000 */
[----:B------:R0:W-:Y:S01]  /*9f30*/  MUFU.EX2 R93, R15 ;  /* 0x0000000f005d7308 */ /* 0x0001e20000000800 */
[-C--:B------:R-:W-:Y:S01]  /*9f40*/  FMUL.FTZ R64, R64, R5.reuse ;  /* 0x0000000540407220 */ /* 0x080fe20000410000 */
[-C--:B------:R-:W-:Y:S01]  /*9f50*/  FMUL.FTZ R65, R65, R5.reuse ;  /* 0x0000000541417220 */ /* 0x080fe20000410000 */
[----:B---3--:R-:W-:Y:S01]  /*9f60*/  FADD.FTZ R100, R129, R100 ;  /* 0x0000006481647221 */ /* 0x008fe20000010000 */
[-C--:B------:R-:W-:Y:S01]  /*9f70*/  FMUL.FTZ R68, R68, R5.reuse ;  /* 0x0000000544447220 */ /* 0x080fe20000410000 */
[----:B------:R-:W-:Y:S01]  /*9f80*/  FMUL.FTZ R69, R69, R5 ;  /* 0x0000000545457220 */ /* 0x000fe20000410000 */
[----:B------:R-:W-:Y:S01]  /*9f90*/  FMUL.FTZ R26, R26, R4 ;  /* 0x000000041a1a7220 */ /* 0x000fe20000410000 */
[----:B----4-:R-:W-:Y:S01]  /*9fa0*/  FADD.FTZ R79, R131, R100 ;  /* 0x00000064834f7221 */ /* 0x010fe20000010000 */
[----:B------:R-:W-:Y:S01]  /*9fb0*/  FADD.FTZ R100, R122, R117 ;  /* 0x000000757a647221 */ /* 0x000fe20000010000 */
[----:B------:R-:W3:Y:S01]  /*9fc0*/  MUFU.EX2 R3, R3 ;  /* 0x0000000300037308 */ /* 0x000ee20000000800 */
[----:B-----5:R-:W-:Y:S01]  /*9fd0*/  F2FP.BF16.F32.PACK_AB R11, R130, R20 ;  /* 0x00000014820b723e */ /* 0x020fe200000010ff */
[----:B------:R-:W-:Y:S01]  /*9fe0*/  FADD.FTZ R79, R128, R79 ;  /* 0x0000004f804f7221 */ /* 0x000fe20000010000 */
[----:B--2---:R-:W-:Y:S01]  /*9ff0*/  FADD.FTZ R101, R123, R100 ;  /* 0x000000647b657221 */ /* 0x004fe20000010000 */
[--C-:B------:R-:W-:Y:S01]  /*a000*/  FFMA.FTZ R100, R76, UR4, -R78.reuse ;  /* 0x000000044c647c23 */ /* 0x100fe2000801084e */
[----:B------:R-:W-:Y:S01]  /*a010*/  F2FP.BF16.F32.PACK_AB R8, R139, R134 ;  /* 0x000000868b08723e */ /* 0x000fe200000010ff */
[----:B------:R-:W-:Y:S01]  /*a020*/  FADD.FTZ R79, R136, R79 ;  /* 0x0000004f884f7221 */ /* 0x000fe20000010000 */
[----:B------:R-:W-:Y:S01]  /*a030*/  FADD.FTZ R76, R112, R101 ;  /* 0x00000065704c7221 */ /* 0x000fe20000010000 */
[----:B------:R-:W-:Y:S01]  /*a040*/  FFMA.FTZ R101, R77, UR4, -R78 ;  /* 0x000000044d657c23 */ /* 0x000fe2000801084e */
[----:B------:R-:W2:Y:S01]  /*a050*/  MUFU.EX2 R21, R21 ;  /* 0x0000001500157308 */ /* 0x000ea20000000800 */
        /* <DEDUP_REMOVED lines=26> */
[----:B------:R-:W-:Y:S01]  /*a200*/  FMUL.FTZ R31, R31, R4 ;  /* 0x000000041f1f7220 */ /* 0x000fe20000410000 */
[C---:B----4-:R-:W-:Y:S01]  /*a210*/  F2FP.BF16.F32.PACK_AB R8, R105.reuse, R113 ;  /* 0x000000716908723e */ /* 0x050fe200000010ff */
[----:B------:R-:W-:Y:S01]  /*a220*/  FADD.FTZ R77, R105, R76 ;  /* 0x0000004c694d7221 */ /* 0x000fe20000010000 */
[----:B------:R-:W-:Y:S01]  /*a230*/  FADD.FTZ R20, R80, R79 ;  /* 0x0000004f50147221 */ /* 0x000fe20000010000 */
[----:B------:R-:W-:Y:S01]  /*a240*/  F2FP.BF16.F32.PACK_AB R79, R97, R96 ;  /* 0x00000060614f723e */ /* 0x000fe200000010ff */
[----:B------:R-:W4:Y:S01]  /*a250*/  MUFU.EX2 R94, R94 ;  /* 0x0000005e005e7308 */ /* 0x000f220000000800 */
[----:B------:R-:W-:Y:S01]  /*a260*/  FADD.FTZ R115, R114, R77 ;  /* 0x0000004d72737221 */ /* 0x000fe20000010000 */
[----:B------:R-:W-:Y:S01]  /*a270*/  FADD.FTZ R97, R81, R20 ;  /* 0x0000001451617221 */ /* 0x000fe20000010000 */
[----:B------:R-:W-:Y:S01]  /*a280*/  F2FP.BF16.F32.PACK_AB R77, R107, R104 ;  /* 0x000000686b4d723e */ /* 0x000fe200000010ff */
[----:B------:R-:W-:Y:S01]  /*a290*/  FMUL.FTZ R34, R34, R4 ;  /* 0x0000000422227220 */ /* 0x000fe20000410000 */
[----:B------:R-:W-:Y:S01]  /*a2a0*/  FADD.FTZ R115, R108, R115 ;  /* 0x000000736c737221 */ /* 0x000fe20000010000 */
[----:B------:R-:W-:Y:S01]  /*a2b0*/  FADD.FTZ R96, R84, R97 ;  /* 0x0000006154607221 */ /* 0x000fe20000010000 */
[----:B------:R-:W-:Y:S01]  /*a2c0*/  F2FP.BF16.F32.PACK_AB R9, R89, R88 ;  /* 0x000000585909723e */ /* 0x000fe200000010ff */
[----:B------:R2:W-:Y:S01]  /*a2d0*/  MUFU.EX2 R7, R13 ;  /* 0x0000000d00077308 */ /* 0x0005e20000000800 */
[----:B-1----:R-:W-:Y:S01]  /*a2e0*/  FADD.FTZ R20, R0, R115 ;  /* 0x0000007300147221 */ /* 0x002fe20000010000 */
[----:B------:R-:W-:Y:S01]  /*a2f0*/  FADD.FTZ R96, R85, R96 ;  /* 0x0000006055607221 */ /* 0x000fe20000010000 */
[----:B------:R-:W-:Y:S01]  /*a300*/  F2FP.BF16.F32.PACK_AB R76, R124, R121 ;  /* 0x000000797c4c723e */ /* 0x000fe200000010ff */
[----:B------:R-:W-:Y:S01]  /*a310*/  FMUL.FTZ R35, R35, R4 ;  /* 0x0000000423237220 */ /* 0x000fe20000410000 */
[----:B---3--:R-:W-:Y:S01]  /*a320*/  FADD.FTZ R104, R3, R20 ;  /* 0x0000001403687221 */ /* 0x008fe20000010000 */
[----:B------:R-:W-:Y:S01]  /*a330*/  FADD.FTZ R105, R73, R96 ;  /* 0x0000006049697221 */ /* 0x000fe20000010000 */
[----:B------:R-:W-:Y:S01]  /*a340*/  F2FP.BF16.F32.PACK_AB R11, R81, R80 ;  /* 0x00000050510b723e */ /* 0x000fe200000010ff */
[----:B------:R-:W1:Y:S01]  /*a350*/  MUFU.EX2 R106, R106 ;  /* 0x0000006a006a7308 */ /* 0x000e620000000800 */
[----:B--2---:R-:W-:Y:S01]  /*a360*/  F2FP.BF16.F32.PACK_AB R13, R123, R122 ;  /* 0x0000007a7b0d723e */ /* 0x004fe200000010ff */
[----:B------:R-:W-:Y:S01]  /*a370*/  FADD.FTZ R97, R21, R104 ;  /* 0x0000006815617221 */ /* 0x000fe20000010000 */
[----:B------:R-:W-:Y:S01]  /*a380*/  F2FP.BF16.F32.PACK_AB R10, R108, R114 ;  /* 0x000000726c0a723e */ /* 0x000fe200000010ff */
[-C--:B------:R-:W-:Y:S01]  /*a390*/  FMUL.FTZ R38, R38, R4.reuse ;  /* 0x0000000426267220 */ /* 0x080fe20000410000 */
[-C--:B------:R-:W-:Y:S01]  /*a3a0*/  FMUL.FTZ R39, R39, R4.reuse ;  /* 0x0000000427277220 */ /* 0x080fe20000410000 */
[----:B------:R0:W-:Y:S01]  /*a3b0*/  STSM.16.M88.4 [R2+0x27300], R12 ;  /* 0x0273000c02007844 */ /* 0x0001e20000000200 */
[----:B------:R-:W-:Y:S01]  /*a3c0*/  FADD.FTZ R88, R92, R97 ;  /* 0x000000615c587221 */ /* 0x000fe20000010000 */
[----:B------:R-:W2:Y:S01]  /*a3d0*/  MUFU.EX2 R82, R82 ;  /* 0x0000005200527308 */ /* 0x000ea20000000800 */
[-C--:B------:R-:W-:Y:S01]  /*a3e0*/  FMUL.FTZ R42, R42, R4.reuse ;  /* 0x000000042a2a7220 */ /* 0x080fe20000410000 */
[----:B------:R3:W-:Y:S01]  /*a3f0*/  STSM.16.M88.4 [R2+0x28b00], R76 ;  /* 0x028b004c02007844 */ /* 0x0007e20000000200 */
[-C--:B------:R-:W-:Y:S01]  /*a400*/  FMUL.FTZ R43, R43, R4.reuse ;  /* 0x000000042b2b7220 */ /* 0x080fe20000410000 */
[-C--:B------:R-:W-:Y:S01]  /*a410*/  FMUL.FTZ R46, R46, R4.reuse ;  /* 0x000000042e2e7220 */ /* 0x080fe20000410000 */
[-C--:B------:R-:W-:Y:S01]  /*a420*/  FMUL.FTZ R47, R47, R4.reuse ;  /* 0x000000042f2f7220 */ /* 0x080fe20000410000 */
[----:B------:R2:W-:Y:S01]  /*a430*/  STSM.16.M88.4 [R2+0x2a300], R8 ;  /* 0x02a3000802007844 */ /* 0x0005e20000000200 */
[-C--:B------:R-:W-:Y:S01]  /*a440*/  FMUL.FTZ R50, R50, R4.reuse ;  /* 0x0000000432327220 */ /* 0x080fe20000410000 */
[----:B------:R-:W2:Y:S01]  /*a450*/  MUFU.EX2 R86, R86 ;  /* 0x0000005600567308 */ /* 0x000ea20000000800 */
[-C--:B------:R-:W-:Y:S01]  /*a460*/  FMUL.FTZ R51, R51, R4.reuse ;  /* 0x0000000433337220 */ /* 0x080fe20000410000 */
[-C--:B------:R-:W-:Y:S01]  /*a470*/  FMUL.FTZ R54, R54, R4.reuse ;  /* 0x0000000436367220 */ /* 0x080fe20000410000 */
[-C--:B------:R-:W-:Y:S01]  /*a480*/  FMUL.FTZ R55, R55, R4.reuse ;  /* 0x0000000437377220 */ /* 0x080fe20000410000 */
[-C--:B------:R-:W-:Y:S01]  /*a490*/  FMUL.FTZ R58, R58, R4.reuse ;  /* 0x000000043a3a7220 */ /* 0x080fe20000410000 */
[----:B------:R-:W-:Y:S01]  /*a4a0*/  FMUL.FTZ R59, R59, R4 ;  /* 0x000000043b3b7220 */ /* 0x000fe20000410000 */
[----:B0-----:R-:W-:Y:S01]  /*a4b0*/  FADD.FTZ R12, R90, R105 ;  /* 0x000000695a0c7221 */ /* 0x001fe20000010000 */
[----:B------:R-:W-:Y:S01]  /*a4c0*/  FADD.FTZ R13, R93, R88 ;  /* 0x000000585d0d7221 */ /* 0x000fe20000010000 */
[----:B------:R-:W0:Y:S01]  /*a4d0*/  MUFU.EX2 R109, R109 ;  /* 0x0000006d006d7308 */ /* 0x000e220000000800 */
[----:B------:R-:W-:Y:S01]  /*a4e0*/  F2FP.BF16.F32.PACK_AB R14, R92, R21 ;  /* 0x000000155c0e723e */ /* 0x000fe200000010ff */
[----:B-----5:R-:W-:Y:S01]  /*a4f0*/  FADD.FTZ R15, R99, R12 ;  /* 0x0000000c630f7221 */ /* 0x020fe20000010000 */
[----:B------:R-:W-:Y:S01]  /*a500*/  F2FP.BF16.F32.PACK_AB R12, R3, R0 ;  /* 0x00000000030c723e */ /* 0x000fe200000010ff */
[----:B------:R-:W-:Y:S01]  /*a510*/  FADD.FTZ R3, R98, R13 ;  /* 0x0000000d62037221 */ /* 0x000fe20000010000 */
[----:B------:R-:W-:Y:S01]  /*a520*/  F2FP.BF16.F32.PACK_AB R13, R85, R84 ;  /* 0x00000054550d723e */ /* 0x000fe200000010ff */
[C---:B----4-:R-:W-:Y:S01]  /*a530*/  FADD.FTZ R15, R94.reuse, R15 ;  /* 0x0000000f5e0f7221 */ /* 0x050fe20000010000 */
[----:B---3--:R-:W-:Y:S01]  /*a540*/  F2FP.BF16.F32.PACK_AB R77, R94, R99 ;  /* 0x000000635e4d723e */ /* 0x008fe200000010ff */
[----:B------:R-:W3:Y:S01]  /*a550*/  MUFU.EX2 R75, R75 ;  /* 0x0000004b004b7308 */ /* 0x000ee20000000800 */
[----:B-1----:R-:W-:Y:S01]  /*a560*/  FADD.FTZ R0, R106, R3 ;  /* 0x000000036a007221 */ /* 0x002fe20000010000 */
[----:B--2---:R-:W-:Y:S01]  /*a570*/  FADD.FTZ R3, R82, R15 ;  /* 0x0000000f52037221 */ /* 0x004fe20000010000 */
[----:B------:R-:W-:Y:S01]  /*a580*/  F2FP.BF16.F32.PACK_AB R15, R90, R73 ;  /* 0x000000495a0f723e */ /* 0x000fe200000010ff */
[----:B------:R-:W-:Y:S01]  /*a590*/  FMUL.FTZ R62, R62, R4 ;  /* 0x000000043e3e7220 */ /* 0x000fe20000410000 */
[C---:B------:R-:W-:Y:S01]  /*a5a0*/  FADD.FTZ R0, R7.reuse, R0 ;  /* 0x0000000007007221 */ /* 0x040fe20000010000 */
[C---:B------:R-:W-:Y:S01]  /*a5b0*/  FADD.FTZ R76, R86.reuse, R3 ;  /* 0x00000003564c7221 */ /* 0x040fe20000010000 */
[----:B------:R-:W-:Y:S01]  /*a5c0*/  F2FP.BF16.F32.PACK_AB R78, R7, R106 ;  /* 0x0000006a074e723e */ /* 0x000fe200000010ff */
[----:B------:R-:W1:Y:S01]  /*a5d0*/  MUFU.EX2 R110, R110 ;  /* 0x0000006e006e7308 */ /* 0x000e620000000800 */
[----:B0-----:R-:W-:Y:S01]  /*a5e0*/  FADD.FTZ R3, R109, R0 ;  /* 0x000000006d037221 */ /* 0x001fe20000010000 */
[----:B------:R-:W-:Y:S01]  /*a5f0*/  F2FP.BF16.F32.PACK_AB R79, R86, R82 ;  /* 0x00000052564f723e */ /* 0x000fe200000010ff */
[----:B------:R0:W-:Y:S01]  /*a600*/  STSM.16.M88.4 [R2+0x2bb00], R12 ;  /* 0x02bb000c02007844 */ /* 0x0001e20000000200 */
[-C--:B------:R-:W-:Y:S01]  /*a610*/  FMUL.FTZ R63, R63, R4.reuse ;  /* 0x000000043f3f7220 */ /* 0x080fe20000410000 */
[-C--:B------:R-:W-:Y:S01]  /*a620*/  FMUL.FTZ R66, R66, R4.reuse ;  /* 0x0000000442427220 */ /* 0x080fe20000410000 */
[-C--:B------:R-:W-:Y:S01]  /*a630*/  FMUL.FTZ R67, R67, R4.reuse ;  /* 0x0000000443437220 */ /* 0x080fe20000410000 */
[-C--:B------:R-:W-:Y:S01]  /*a640*/  FMUL.FTZ R70, R70, R4.reuse ;  /* 0x0000000446467220 */ /* 0x080fe20000410000 */
[----:B------:R-:W2:Y:S01]  /*a650*/  MUFU.EX2 R111, R111 ;  /* 0x0000006f006f7308 */ /* 0x000ea20000000800 */
[----:B---3--:R-:W-:Y:S01]  /*a660*/  FADD.FTZ R21, R75, R76 ;  /* 0x0000004c4b157221 */ /* 0x008fe20000010000 */
[----:B------:R-:W-:Y:S01]  /*a670*/  F2FP.BF16.F32.PACK_AB R76, R98, R93 ;  /* 0x0000005d624c723e */ /* 0x000fe200000010ff */
[----:B------:R-:W-:Y:S01]  /*a680*/  FMUL.FTZ R71, R71, R4 ;  /* 0x0000000447477220 */ /* 0x000fe20000410000 */
[C---:B------:R-:W-:Y:S01]  /*a690*/  F2FP.BF16.F32.PACK_AB R81, R102.reuse, R75 ;  /* 0x0000004b6651723e */ /* 0x040fe200000010ff */
[----:B------:R-:W-:Y:S01]  /*a6a0*/  FADD.FTZ R80, R102, R21 ;  /* 0x0000001566507221 */ /* 0x000fe20000010000 */
[----:B------:R-:W-:Y:S01]  /*a6b0*/  IMAD.MOV.U32 R5, RZ, RZ, R72 ;  /* 0x000000ffff057224 */ /* 0x000fe200078e0048 */
[----:B------:R0:W-:Y:S01]  /*a6c0*/  STSM.16.M88.4 [R2+0x2d300], R76 ;  /* 0x02d3004c02007844 */ /* 0x0001e20000000200 */
[----:B------:R-:W3:Y:S01]  /*a6d0*/  MUFU.EX2 R103, R103 ;  /* 0x0000006700677308 */ /* 0x000ee20000000800 */
[----:B-1----:R-:W-:Y:S01]  /*a6e0*/  FADD.FTZ R0, R110, R3 ;  /* 0x000000036e007221 */ /* 0x002fe20000010000 */
[----:B------:R-:W-:-:S06]  /*a6f0*/  IMAD.MOV.U32 R4, RZ, RZ, R74 ;  /* 0x000000ffff047224 */ /* 0x000fcc00078e004a */
[----:B------:R-:W1:Y:S01]  /*a700*/  MUFU.EX2 R83, R83 ;  /* 0x0000005300537308 */ /* 0x000e620000000800 */
[----:B--2---:R-:W-:-:S07]  /*a710*/  FADD.FTZ R3, R111, R0 ;  /* 0x000000006f037221 */ /* 0x004fce0000010000 */
[----:B------:R-:W2:Y:S01]  /*a720*/  MUFU.EX2 R20, R137 ;  /* 0x0000008900147308 */ /* 0x000ea20000000800 */
[----:B---3--:R-:W-:Y:S01]  /*a730*/  FADD.FTZ R0, R103, R80 ;  /* 0x0000005067007221 */ /* 0x008fe20000010000 */
[----:B------:R-:W-:-:S06]  /*a740*/  F2FP.BF16.F32.PACK_AB R80, R110, R109 ;  /* 0x0000006d6e50723e */ /* 0x000fcc00000010ff */
[----:B------:R-:W3:Y:S01]  /*a750*/  MUFU.EX2 R91, R91 ;  /* 0x0000005b005b7308 */ /* 0x000ee20000000800 */
[C---:B-1----:R-:W-:Y:S01]  /*a760*/  FADD.FTZ R0, R83.reuse, R0 ;  /* 0x0000000053007221 */ /* 0x042fe20000010000 */
[----:B------:R-:W-:-:S06]  /*a770*/  F2FP.BF16.F32.PACK_AB R83, R83, R103 ;  /* 0x000000675353723e */ /* 0x000fcc00000010ff */
[----:B------:R-:W1:Y:S01]  /*a780*/  MUFU.EX2 R95, R95 ;  /* 0x0000005f005f7308 */ /* 0x000e620000000800 */
[C---:B--2---:R-:W-:Y:S01]  /*a790*/  F2FP.BF16.F32.PACK_AB R82, R20.reuse, R111 ;  /* 0x0000006f1452723e */ /* 0x044fe200000010ff */
[----:B------:R-:W-:-:S04]  /*a7a0*/  FADD.FTZ R3, R20, R3 ;  /* 0x0000000314037221 */ /* 0x000fc80000010000 */
[----:B------:R0:W-:Y:S02]  /*a7b0*/  STSM.16.M88.4 [R2+0x2eb00], R80 ;  /* 0x02eb005002007844 */ /* 0x0001e40000000200 */
[----:B------:R-:W2:Y:S01]  /*a7c0*/  MUFU.EX2 R119, R119 ;  /* 0x0000007700777308 */ /* 0x000ea20000000800 */
[----:B---3--:R-:W-:-:S07]  /*a7d0*/  FADD.FTZ R0, R91, R0 ;  /* 0x000000005b007221 */ /* 0x008fce0000010000 */
[----:B------:R-:W3:Y:S01]  /*a7e0*/  MUFU.EX2 R87, R87 ;  /* 0x0000005700577308 */ /* 0x000ee20000000800 */
[C---:B-1----:R-:W-:Y:S01]  /*a7f0*/  F2FP.BF16.F32.PACK_AB R9, R95.reuse, R91 ;  /* 0x0000005b5f09723e */ /* 0x042fe200000010ff */
[----:B------:R-:W-:-:S06]  /*a800*/  FADD.FTZ R0, R95, R0 ;  /* 0x000000005f007221 */ /* 0x000fcc0000010000 */
[----:B------:R-:W1:Y:S01]  /*a810*/  MUFU.EX2 R96, R135 ;  /* 0x0000008700607308 */ /* 0x000e620000000800 */
[----:B--2---:R-:W-:-:S07]  /*a820*/  FADD.FTZ R0, R119, R0 ;  /* 0x0000000077007221 */ /* 0x004fce0000010000 */
[----:B------:R-:W2:Y:S01]  /*a830*/  MUFU.EX2 R138, R138 ;  /* 0x0000008a008a7308 */ /* 0x000ea20000000800 */
[C---:B---3--:R-:W-:Y:S01]  /*a840*/  F2FP.BF16.F32.PACK_AB R11, R87.reuse, R119 ;  /* 0x00000077570b723e */ /* 0x048fe200000010ff */
[----:B------:R-:W-:-:S06]  /*a850*/  FADD.FTZ R0, R87, R0 ;  /* 0x0000000057007221 */ /* 0x000fcc0000010000 */
[----:B------:R-:W3:Y:S01]  /*a860*/  MUFU.EX2 R100, R100 ;  /* 0x0000006400647308 */ /* 0x000ee20000000800 */
[----:B-1----:R-:W-:-:S07]  /*a870*/  FADD.FTZ R3, R96, R3 ;  /* 0x0000000360037221 */ /* 0x002fce0000010000 */
[----:B------:R-:W1:Y:S01]  /*a880*/  MUFU.EX2 R101, R101 ;  /* 0x0000006500657308 */ /* 0x000e620000000800 */
[C---:B--2---:R-:W-:Y:S01]  /*a890*/  F2FP.BF16.F32.PACK_AB R8, R138.reuse, R96 ;  /* 0x000000608a08723e */ /* 0x044fe200000010ff */
[----:B------:R-:W-:-:S04]  /*a8a0*/  FADD.FTZ R3, R138, R3 ;  /* 0x000000038a037221 */ /* 0x000fc80000010000 */
        /* <DEDUP_REMOVED lines=12> */
[----:B------:R-:W-:-:S05]  /*a970*/  UMOV UR38, UR10 ;  /* 0x0000000a00267c82 */ /* 0x000fca0008000000 */
.L_x_11994:
[----:B------:R-:W-:-:S13]  /*a980*/  ISETP.LE.AND P2, PT, RZ, UR38, PT ;  /* 0x00000026ff007c0c */ /* 0x000fda000bf43270 */
[----:B------:R-:W-:Y:S05]  /*a990*/  @!P2 BRA `(.L_x_12004) ;  /* 0x000000400020a947 */ /* 0x000fea0003800000 */
[----:B------:R-:W-:Y:S01]  /*a9a0*/  IMAD.MOV.U32 R5, RZ, RZ, R72 ;  /* 0x000000ffff057224 */ /* 0x000fe200078e0048 */
[----:B------:R-:W-:Y:S01]  /*a9b0*/  UMOV UR39, UR60 ;  /* 0x0000003c00277c82 */ /* 0x000fe20008000000 */
[----:B------:R-:W-:Y:S01]  /*a9c0*/  IMAD.MOV.U32 R4, RZ, RZ, R74 ;  /* 0x000000ffff047224 */ /* 0x000fe200078e004a */
[----:B------:R-:W-:Y:S01]  /*a9d0*/  UMOV UR7, UR36 ;  /* 0x0000002400077c82 */ /* 0x000fe20008000000 */
[----:B------:R-:W-:-:S05]  /*a9e0*/  ULDC UR5, c[0x0][0x9d8] ;  /* 0x0002760000057ab9 */ /* 0x000fca0000000800 */
.L_x_12013:
        /* <DEDUP_REMOVED lines=10> */
.L_x_12006:
[----:B------:R-:W-:Y:S01]  /*aa90*/  ULEA UR4, UR36, UR37, 0x3 ;  /* 0x0000002524047291 */ /* 0x000fe2000f8e183f */
[----:B------:R-:W-:-:S05]  /*aaa0*/  IMAD.U32 R6, RZ, RZ, UR60 ;  /* 0x0000003cff067e24 */ /* 0x000fca000f8e00ff */
[----:B------:R-:W-:-:S04]  /*aab0*/  SHF.L.U32 R6, R6, 0x1f, RZ ;  /* 0x0000001f06067819 */ /* 0x000fc800000006ff */
[----:B------:R1:W2:Y:S01]  /*aac0*/  SYNCS.PHASECHK.TRANS64.TRYWAIT P2, [UR4+0x31c30], R6 ;  /* 0x031c3006ff0075a7 */ /* 0x0002a20008040144 */
[----:B------:R-:W-:Y:S05]  /*aad0*/  @!P0 BRA `(.L_x_12007) ;  /* 0x0000000000048947 */ /* 0x000fea0003800000 */
[----:B------:R-:W-:Y:S01]  /*aae0*/  BPT.TRAP 0x1 ;  /* 0x000000040000795c */ /* 0x000fe20000300000 */
.L_x_12007:
[----:B--2---:R-:W-:Y:S05]  /*aaf0*/  @P2 BRA `(.L_x_12005) ;  /* 0x0000000000082947 */ /* 0x004fea0003800000 */
[----:B------:R-:W2:Y:S02]  /*ab00*/  SYNCS.PHASECHK.TRANS64.TRYWAIT P2, [UR4+0x31c30], R6 ;  /* 0x031c3006ff0075a7 */ /* 0x000ea40008040144 */
[----:B--2---:R-:W-:Y:S05]  /*ab10*/  @!P2 BRA `(.L_x_12008) ;  /* 0x000000cc007ca947 */ /* 0x004fea0003800000 */
.L_x_12005:
        /* <DEDUP_REMOVED lines=30> */
[----:B-1----:R-:W-:Y:S01]  /*ad00*/  VIADD R6, R7, 0x8 ;  /* 0x0000000807067836 */ /* 0x002fe20000000000 */
        /* <DEDUP_REMOVED lines=57> */
[----:B0-----:R-:W-:-:S06]  /*b0a0*/  WARPGROUP.ARRIVE ;  /* 0x00000000000079c5 */ /* 0x001fcc0000000000 */
        /* <DEDUP_REMOVED lines=264> */
[----:B-1----:R-:W-:Y:S05]  /*c130*/  @P3 BRA `(.L_x_12009) ;  /* 0x00000000002c3947 */ /* 0x002fea0003800000 */
[----:B------:R-:W-:Y:S05]  /*c140*/  @!P0 BRA `(.L_x_12010) ;  /* 0x0000000000048947 */ /* 0x000fea0003800000 */
[----:B------:R-:W-:Y:S01]  /*c150*/  BPT.TRAP 0x1 ;  /* 0x000000040000795c */ /* 0x000fe20000300000 */
.L_x_12010:
[----:B------:R-:W-:Y:S01]  /*c160*/  ULEA UR4, UR7, UR37, 0x3 ;  /* 0x0000002507047291 */ /* 0x000fe2000f8e183f */
[----:B------:R-:W-:-:S05]  /*c170*/  IMAD.U32 R6, RZ, RZ, UR39 ;  /* 0x00000027ff067e24 */ /* 0x000fca000f8e00ff */
[----:B------:R-:W-:-:S04]  /*c180*/  SHF.L.U32 R6, R6, 0x1f, RZ ;  /* 0x0000001f06067819 */ /* 0x000fc800000006ff */
[----:B------:R0:W1:Y:S01]  /*c190*/  SYNCS.PHASECHK.TRANS64.TRYWAIT P2, [UR4+0x31c50], R6 ;  /* 0x031c5006ff0075a7 */ /* 0x0000620008040144 */
[----:B------:R-:W-:Y:S05]  /*c1a0*/  @!P0 BRA `(.L_x_12011) ;  /* 0x0000000000048947 */ /* 0x000fea0003800000 */
[----:B------:R-:W-:Y:S01]  /*c1b0*/  BPT.TRAP 0x1 ;  /* 0x000000040000795c */ /* 0x000fe20000300000 */
.L_x_12011:
[----:B-1----:R-:W-:Y:S05]  /*c1c0*/  @P2 BRA `(.L_x_12009) ;  /* 0x0000000000082947 */ /* 0x002fea0003800000 */
[----:B------:R-:W1:Y:S02]  /*c1d0*/  SYNCS.PHASECHK.TRANS64.TRYWAIT P2, [UR4+0x31c50], R6 ;  /* 0x031c5006ff0075a7 */ /* 0x000e640008040144 */
[----:B-1----:R-:W-:Y:S05]  /*c1e0*/  @!P2 BRA `(.L_x_12012) ;  /* 0x000000b400e0a947 */ /* 0x002fea0003800000 */
.L_x_12009:
        /* <DEDUP_REMOVED lines=72> */
[----:B------:R-:W-:Y:S01]  /*c670*/  ULDC UR14, c[0x0][0x988] ;  /* 0x00026200000e7ab9 */ /* 0x000fe20000000800 */
[----:B------:R-:W-:Y:S01]  /*c680*/  FMUL.FTZ R128, R134, UR5 ;  /* 0x0000000586807c20 */ /* 0x000fe20008410000 */
[----:B------:R-:W-:Y:S01]  /*c690*/  UMOV UR4, UR14 ;  /* 0x0000000e00047c82 */ /* 0x000fe20008000000 */
        /* <DEDUP_REMOVED lines=263> */
[----:B------:R-:W-:Y:S01]  /*d710*/  FFMA.FTZ R137, R13, UR4, -R131 ;  /* 0x000000040d897c23 */ /* 0x000fe20008010883 */
[----:B------:R-:W-:-:S02]  /*d720*/  IMAD.U32 R13, RZ, RZ, UR36 ;  /* 0x00000024ff0d7e24 */ /* 0x000fc4000f8e00ff */
[----:B------:R-:W-:Y:S01]  /*d730*/  FMUL.FTZ R14, R14, UR4 ;  /* 0x000000040e0e7c20 */ /* 0x000fe20008410000 */
[--C-:B------:R-:W-:Y:S01]  /*d740*/  FFMA.FTZ R15, R9, UR4, -R131.reuse ;  /* 0x00000004090f7c23 */ /* 0x100fe20008010883 */
[----:B------:R-:W-:Y:S01]  /*d750*/  HGMMA.64x96x16.F32.BF16 R24, gdesc[UR32].tnspB, R24, gsb0 ;  /* 0x41600000201879f0 */ /* 0x000fe20008001818 */
[----:B------:R-:W-:Y:S01]  /*d760*/  UIADD3 UR32, UR10, 0xa80, URZ ;  /* 0x00000a800a207890 */ /* 0x000fe2000fffe03f */
[----:B------:R-:W-:Y:S01]  /*d770*/  MUFU.EX2 R77, R14 ;  /* 0x0000000e004d7308 */ /* 0x000fe20000000800 */
[----:B------:R-:W-:Y:S01]  /*d780*/  UIADD3 UR34, UR11, 0x1c0, URZ ;  /* 0x000001c00b227890 */ /* 0x000fe2000fffe03f */
[----:B------:R-:W-:Y:S01]  /*d790*/  @!P1 LEA R13, R13, UR37, 0x3 ;  /* 0x000000250d0d9c11 */ /* 0x000fe2000f8e18ff */
[----:B------:R-:W-:Y:S01]  /*d7a0*/  UMOV UR33, 0xc0000010 ;  /* 0xc000001000217882 */ /* 0x000fe20000000000 */
[----:B------:R-:W-:Y:S01]  /*d7b0*/  UMOV UR35, 0x80000020 ;  /* 0x8000002000237882 */ /* 0x000fe20000000000 */
        /* <DEDUP_REMOVED lines=20> */
[----:B0-----:R-:W-:Y:S01]  /*d900*/  FFMA.FTZ R14, R77, R0, R8 ;  /* 0x000000004d0e7223 */ /* 0x001fe20000010008 */
[--C-:B------:R-:W-:Y:S01]  /*d910*/  FFMA.FTZ R0, R99, UR4, -R131.reuse ;  /* 0x0000000463007c23 */ /* 0x100fe20008010883 */
[--C-:B------:R-:W-:Y:S01]  /*d920*/  FFMA.FTZ R86, R86, UR4, -R131.reuse ;  /* 0x0000000456567c23 */ /* 0x100fe20008010883 */
[--C-:B------:R-:W-:Y:S01]  /*d930*/  FFMA.FTZ R87, R87, UR4, -R131.reuse ;  /* 0x0000000457577c23 */ /* 0x100fe20008010883 */
[--C-:B------:R-:W-:Y:S01]  /*d940*/  FFMA.FTZ R79, R79, UR4, -R131.reuse ;  /* 0x000000044f4f7c23 */ /* 0x100fe20008010883 */
[--C-:B------:R-:W-:Y:S01]  /*d950*/  FFMA.FTZ R130, R130, UR4, -R131.reuse ;  /* 0x0000000482827c23 */ /* 0x100fe20008010883 */
[----:B------:R-:W-:Y:S01]  /*d960*/  FFMA.FTZ R78, R78, UR4, -R131 ;  /* 0x000000044e4e7c23 */ /* 0x000fe20008010883 */
[----:B------:R-:W0:Y:S01]  /*d970*/  MUFU.EX2 R137, R137 ;  /* 0x0000008900897308 */ /* 0x000e220000000800 */
[----:B-1----:R-:W-:Y:S01]  /*d980*/  FADD.FTZ R99, R15, R14 ;  /* 0x0000000e0f637221 */ /* 0x002fe20000010000 */
[----:B------:R-:W-:-:S02]  /*d990*/  F2FP.BF16.F32.PACK_AB R14, R134, R132 ;  /* 0x00000084860e723e */ /* 0x000fc400000010ff */
[----:B------:R-:W-:-:S04]  /*d9a0*/  ISETP.LT.AND P2, PT, RZ, UR38, PT ;  /* 0x00000026ff007c0c */ /* 0x000fc8000bf41270 */
[----:B------:R-:W1:Y:S01]  /*d9b0*/  MUFU.EX2 R9, R9 ;  /* 0x0000000900097308 */ /* 0x000e620000000800 */
[----:B--2---:R-:W-:Y:S01]  /*d9c0*/  FADD.FTZ R140, R136, R99 ;  /* 0x00000063888c7221 */ /* 0x004fe20000010000 */
[----:B------:R-:W-:-:S06]  /*d9d0*/  FFMA.FTZ R99, R102, UR4, -R131 ;  /* 0x0000000466637c23 */ /* 0x000fcc0008010883 */
[----:B------:R2:W-:Y:S01]  /*d9e0*/  MUFU.EX2 R5, R135 ;  /* 0x0000008700057308 */ /* 0x0005e20000000800 */
[----:B0-----:R-:W-:-:S07]  /*d9f0*/  FADD.FTZ R140, R137, R140 ;  /* 0x0000008c898c7221 */ /* 0x001fce0000010000 */
[----:B------:R-:W0:Y:S01]  /*da00*/  MUFU.EX2 R138, R138 ;  /* 0x0000008a008a7308 */ /* 0x000e220000000800 */
[--C-:B--2---:R-:W-:Y:S01]  /*da10*/  FFMA.FTZ R135, R128, UR4, -R131.reuse ;  /* 0x0000000480877c23 */ /* 0x104fe20008010883 */
[--C-:B------:R-:W-:Y:S01]  /*da20*/  FFMA.FTZ R128, R122, UR4, -R131.reuse ;  /* 0x000000047a807c23 */ /* 0x100fe20008010883 */
[----:B-1----:R-:W-:Y:S01]  /*da30*/  FADD.FTZ R119, R9, R140 ;  /* 0x0000008c09777221 */ /* 0x002fe20000010000 */
[--C-:B------:R-:W-:Y:S01]  /*da40*/  FFMA.FTZ R122, R126, UR4, -R131.reuse ;  /* 0x000000047e7a7c23 */ /* 0x100fe20008010883 */
[----:B------:R-:W-:-:S03]  /*da50*/  FFMA.FTZ R126, R127, UR4, -R131 ;  /* 0x000000047f7e7c23 */ /* 0x000fc60008010883 */
[----:B------:R-:W1:Y:S08]  /*da60*/  MUFU.EX2 R135, R135 ;  /* 0x0000008700877308 */ /* 0x000e700000000800 */
[----:B------:R-:W2:Y:S01]  /*da70*/  MUFU.EX2 R129, R129 ;  /* 0x0000008100817308 */ /* 0x000ea20000000800 */
[C---:B0-----:R-:W-:Y:S01]  /*da80*/  FADD.FTZ R102, R138.reuse, R119 ;  /* 0x000000778a667221 */ /* 0x041fe20000010000 */
[----:B------:R-:W-:-:S06]  /*da90*/  F2FP.BF16.F32.PACK_AB R9, R138, R9 ;  /* 0x000000098a09723e */ /* 0x000fcc00000010ff */
[----:B------:R-:W0:Y:S01]  /*daa0*/  MUFU.EX2 R128, R128 ;  /* 0x0000008000807308 */ /* 0x000e220000000800 */
[----:B-1----:R-:W-:-:S07]  /*dab0*/  FADD.FTZ R102, R135, R102 ;  /* 0x0000006687667221 */ /* 0x002fce0000010000 */
[----:B------:R-:W-:Y:S08]  /*dac0*/  MUFU.EX2 R120, R120 ;  /* 0x0000007800787308 */ /* 0x000ff00000000800 */
[----:B------:R-:W1:Y:S01]  /*dad0*/  MUFU.EX2 R123, R123 ;  /* 0x0000007b007b7308 */ /* 0x000e620000000800 */
[----:B------:R-:W-:Y:S02]  /*dae0*/  WARPGROUP.DEPBAR.LE gsb0, 0x0 ;  /* 0x00008000000079c5 */ /* 0x000fe40000010000 */
[----:B------:R-:W-:-:S05]  /*daf0*/  WARPGROUP.ARRIVE ;  /* 0x00000000000079c5 */ /* 0x000fca0000000000 */
[----:B------:R-:W-:Y:S01]  /*db00*/  MUFU.EX2 R121, R121 ;  /* 0x0000007900797308 */ /* 0x000fe20000000800 */
[----:B------:R-:W-:Y:S01]  /*db10*/  HGMMA.64x96x16.F32.BF16 R24, gdesc[UR32].tnspB, R24, gsb0 ;  /* 0x41600000201879f0 */ /* 0x000fe20008001818 */
[----:B------:R-:W-:Y:S02]  /*db20*/  UIADD3 UR32, UR10, 0xc00, URZ ;  /* 0x00000c000a207890 */ /* 0x000fe4000fffe03f */
[----:B------:R-:W-:-:S04]  /*db30*/  UIADD3 UR34, UR11, 0x200, URZ ;  /* 0x000002000b227890 */ /* 0x000fc8000fffe03f */
[----:B------:R-:W3:Y:S01]  /*db40*/  MUFU.EX2 R122, R122 ;  /* 0x0000007a007a7308 */ /* 0x000ee20000000800 */
[----:B------:R-:W-:Y:S01]  /*db50*/  UMOV UR33, 0xc0000010 ;  /* 0xc000001000217882 */ /* 0x000fe20000000000 */
[----:B------:R-:W-:-:S06]  /*db60*/  UMOV UR35, 0x80000020 ;  /* 0x8000002000237882 */ /* 0x000fcc0000000000 */
[----:B------:R-:W-:Y:S08]  /*db70*/  MUFU.EX2 R124, R124 ;  /* 0x0000007c007c7308 */ /* 0x000ff00000000800 */
[----:B------:R-:W4:Y:S08]  /*db80*/  MUFU.EX2 R126, R126 ;  /* 0x0000007e007e7308 */ /* 0x000f300000000800 */
[----:B------:R-:W-:Y:S08]  /*db90*/  MUFU.EX2 R112, R112 ;  /* 0x0000007000707308 */ /* 0x000ff00000000800 */
[----:B------:R-:W5:Y:S08]  /*dba0*/  MUFU.EX2 R18, R18 ;  /* 0x0000001200127308 */ /* 0x000f700000000800 */
[----:B------:R-:W5:Y:S08]  /*dbb0*/  MUFU.EX2 R113, R113 ;  /* 0x0000007100717308 */ /* 0x000f700000000800 */
[----:B------:R-:W5:Y:S08]  /*dbc0*/  MUFU.EX2 R114, R114 ;  /* 0x0000007200727308 */ /* 0x000f700000000800 */
[----:B------:R-:W-:Y:S08]  /*dbd0*/  MUFU.EX2 R116, R116 ;  /* 0x0000007400747308 */ /* 0x000ff00000000800 */
        /* <DEDUP_REMOVED lines=8> */
[----:B------:R-:W-:Y:S07]  /*dc60*/  HGMMA.64x96x16.F32.BF16 R24, gdesc[UR32].tnspB, R24, gsb0 ;  /* 0x41600000201879f0 */ /* 0x000fee0008001818 */
[----:B------:R-:W5:Y:S08]  /*dc70*/  MUFU.EX2 R106, R106 ;  /* 0x0000006a006a7308 */ /* 0x000f700000000800 */
[----:B------:R-:W5:Y:S08]  /*dc80*/  MUFU.EX2 R108, R108 ;  /* 0x0000006c006c7308 */ /* 0x000f700000000800 */
[----:B------:R-:W5:Y:S08]  /*dc90*/  MUFU.EX2 R107, R107 ;  /* 0x0000006b006b7308 */ /* 0x000f700000000800 */
[----:B------:R-:W-:Y:S08]  /*dca0*/  MUFU.EX2 R110, R110 ;  /* 0x0000006e006e7308 */ /* 0x000ff00000000800 */
[----:B------:R-:W5:Y:S08]  /*dcb0*/  MUFU.EX2 R109, R109 ;  /* 0x0000006d006d7308 */ /* 0x000f700000000800 */
[----:B------:R-:W5:Y:S08]  /*dcc0*/  MUFU.EX2 R96, R96 ;  /* 0x0000006000607308 */ /* 0x000f700000000800 */
        /* <DEDUP_REMOVED lines=8> */
[----:B------:R-:W-:Y:S01]  /*dd50*/  @!P1 SYNCS.ARRIVE.TRANS64.RED.A1T0 RZ, [R13+URZ], RZ ;  /* 0x000000ff0dff99a7 */ /* 0x000fe2000810043f */
[----:B------:R-:W-:Y:S01]  /*dd60*/  MUFU.EX2 R89, R89 ;  /* 0x0000005900597308 */ /* 0x000fe20000000800 */
[----:B--2---:R-:W-:Y:S01]  /*dd70*/  IMAD.U32 R12, RZ, RZ, UR7 ;  /* 0x00000007ff0c7e24 */ /* 0x004fe2000f8e00ff */
[----:B------:R-:W-:Y:S01]  /*dd80*/  UIADD3 UR7, UR38, -0x1, URZ ;  /* 0xffffffff26077890 */ /* 0x000fe2000fffe03f */
[-C--:B------:R-:W-:Y:S01]  /*dd90*/  FMUL.FTZ R24, R24, R4.reuse ;  /* 0x0000000418187220 */ /* 0x080fe20000410000 */
[-C--:B------:R-:W-:Y:S01]  /*dda0*/  FMUL.FTZ R25, R25, R4.reuse ;  /* 0x0000000419197220 */ /* 0x080fe20000410000 */
[-C--:B------:R-:W-:Y:S01]  /*ddb0*/  FMUL.FTZ R28, R28, R4.reuse ;  /* 0x000000041c1c7220 */ /* 0x080fe20000410000 */
[----:B------:R-:W-:Y:S01]  /*ddc0*/  @!P1 LEA R12, R12, UR37, 0x3 ;  /* 0x000000250c0c9c11 */ /* 0x000fe2000f8e18ff */
[----:B------:R-:W-:Y:S01]  /*ddd0*/  FMUL.FTZ R29, R29, R4 ;  /* 0x000000041d1d7220 */ /* 0x000fe20000410000 */
[----:B------:R-:W-:Y:S01]  /*dde0*/  MUFU.EX2 R92, R92 ;  /* 0x0000005c005c7308 */ /* 0x000fe20000000800 */
[----:B------:R-:W-:Y:S01]  /*ddf0*/  UMOV UR38, UR7 ;  /* 0x0000000700267c82 */ /* 0x000fe20008000000 */
[----:B------:R-:W-:Y:S01]  /*de00*/  UMOV UR7, UR36 ;  /* 0x0000002400077c82 */ /* 0x000fe20008000000 */
[----:B------:R-:W-:-:S02]  /*de10*/  @!P1 VIADD R12, R12, 0x31c60 ;  /* 0x00031c600c0c9836 */ /* 0x000fc40000000000 */
[-C--:B------:R-:W-:Y:S01]  /*de20*/  FMUL.FTZ R32, R32, R4.reuse ;  /* 0x0000000420207220 */ /* 0x080fe20000410000 */
[-C--:B------:R-:W-:Y:S01]  /*de30*/  FMUL.FTZ R33, R33, R4.reuse ;  /* 0x0000000421217220 */ /* 0x080fe20000410000 */
[-C--:B------:R-:W-:Y:S01]  /*de40*/  FMUL.FTZ R36, R36, R4.reuse ;  /* 0x0000000424247220 */ /* 0x080fe20000410000 */
[-C--:B------:R-:W-:Y:S01]  /*de50*/  FMUL.FTZ R37, R37, R4.reuse ;  /* 0x0000000425257220 */ /* 0x080fe20000410000 */
[----:B------:R-:W-:Y:S01]  /*de60*/  @!P1 PRMT R12, RZ, 0x654, R12 ;  /* 0x00000654ff0c9816 */ /* 0x000fe2000000000c */
[----:B------:R-:W-:Y:S01]  /*de70*/  MUFU.EX2 R93, R93 ;  /* 0x0000005d005d7308 */ /* 0x000fe20000000800 */
[-C--:B------:R-:W-:Y:S01]  /*de80*/  FMUL.FTZ R40, R40, R4.reuse ;  /* 0x0000000428287220 */ /* 0x080fe20000410000 */
[-C--:B------:R-:W-:Y:S01]  /*de90*/  FMUL.FTZ R41, R41, R4.reuse ;  /* 0x0000000429297220 */ /* 0x080fe20000410000 */
[----:B------:R2:W-:Y:S01]  /*dea0*/  @!P1 SYNCS.ARRIVE.TRANS64.RED.A1T0 RZ, [R12+URZ], RZ ;  /* 0x000000ff0cff99a7 */ /* 0x0005e2000810043f */
[-C--:B------:R-:W-:Y:S01]  /*deb0*/  FMUL.FTZ R44, R44, R4.reuse ;  /* 0x000000042c2c7220 */ /* 0x080fe20000410000 */
[-C--:B------:R-:W-:Y:S01]  /*dec0*/  FMUL.FTZ R45, R45, R4.reuse ;  /* 0x000000042d2d7220 */ /* 0x080fe20000410000 */
[-C--:B------:R-:W-:Y:S01]  /*ded0*/  FMUL.FTZ R48, R48, R4.reuse ;  /* 0x0000000430307220 */ /* 0x080fe20000410000 */
[-C--:B------:R-:W-:Y:S01]  /*dee0*/  FMUL.FTZ R49, R49, R4.reuse ;  /* 0x0000000431317220 */ /* 0x080fe20000410000 */
[----:B------:R-:W-:Y:S01]  /*def0*/  MUFU.EX2 R86, R86 ;  /* 0x0000005600567308 */ /* 0x000fe20000000800 */
[-C--:B------:R-:W-:Y:S01]  /*df00*/  FMUL.FTZ R52, R52, R4.reuse ;  /* 0x0000000434347220 */ /* 0x080fe20000410000 */
[-C--:B------:R-:W-:Y:S01]  /*df10*/  FMUL.FTZ R53, R53, R4.reuse ;  /* 0x0000000435357220 */ /* 0x080fe20000410000 */
[----:B--2---:R-:W-:Y:S01]  /*df20*/  FFMA.FTZ R12, R4, R3, R6 ;  /* 0x00000003040c7223 */ /* 0x004fe20000010006 */
[-C--:B------:R-:W-:Y:S01]  /*df30*/  FMUL.FTZ R56, R56, R4.reuse ;  /* 0x0000000438387220 */ /* 0x080fe20000410000 */
[-C--:B------:R-:W-:Y:S01]  /*df40*/  FMUL.FTZ R57, R57, R4.reuse ;  /* 0x0000000439397220 */ /* 0x080fe20000410000 */
[----:B------:R-:W-:Y:S01]  /*df50*/  FMUL.FTZ R60, R60, R4 ;  /* 0x000000043c3c7220 */ /* 0x000fe20000410000 */
[C---:B------:R-:W-:Y:S01]  /*df60*/  FADD.FTZ R13, R133.reuse, R12 ;  /* 0x0000000c850d7221 */ /* 0x040fe20000010000 */
[----:B------:R-:W-:Y:S01]  /*df70*/  F2FP.BF16.F32.PACK_AB R12, R133, R6 ;  /* 0x00000006850c723e */ /* 0x000fe200000010ff */
[----:B------:R2:W5:Y:S01]  /*df80*/  MUFU.EX2 R3, R98 ;  /* 0x0000006200037308 */ /* 0x0005620000000800 */
[-C--:B------:R-:W-:Y:S01]  /*df90*/  FMUL.FTZ R61, R61, R4.reuse ;  /* 0x000000043d3d7220 */ /* 0x080fe20000410000 */
[----:B------:R-:W-:Y:S01]  /*dfa0*/  FADD.FTZ R13, R132, R13 ;  /* 0x0000000d840d7221 */ /* 0x000fe20000010000 */
[-C--:B------:R-:W-:Y:S01]  /*dfb0*/  FMUL.FTZ R64, R64, R4.reuse ;  /* 0x0000000440407220 */ /* 0x080fe20000410000 */
[-C--:B------:R-:W-:Y:S01]  /*dfc0*/  FMUL.FTZ R65, R65, R4.reuse ;  /* 0x0000000441417220 */ /* 0x080fe20000410000 */
[----:B------:R-:W-:Y:S01]  /*dfd0*/  FMUL.FTZ R68, R68, R4 ;  /* 0x0000000444447220 */ /* 0x000fe20000410000 */
[----:B------:R-:W-:Y:S01]  /*dfe0*/  FADD.FTZ R6, R134, R13 ;  /* 0x0000000d86067221 */ /* 0x000fe20000010000 */
[----:B------:R-:W-:Y:S01]  /*dff0*/  F2FP.BF16.F32.PACK_AB R13, R15, R8 ;  /* 0x000000080f0d723e */ /* 0x000fe200000010ff */
[--C-:B------:R-:W-:Y:S01]  /*e000*/  FFMA.FTZ R8, R90, UR4, -R131.reuse ;  /* 0x000000045a087c23 */ /* 0x100fe20008010883 */
[--C-:B--2---:R-:W-:Y:S01]  /*e010*/  FFMA.FTZ R98, R91, UR4, -R131.reuse ;  /* 0x000000045b627c23 */ /* 0x104fe20008010883 */
[----:B------:R-:W-:Y:S01]  /*e020*/  FADD.FTZ R111, R7, R6 ;  /* 0x00000006076f7221 */ /* 0x000fe20000010000 */
[--C-:B------:R-:W-:Y:S01]  /*e030*/  FFMA.FTZ R91, R94, UR4, -R131.reuse ;  /* 0x000000045e5b7c23 */ /* 0x100fe20008010883 */
[----:B------:R1:W2:Y:S01]  /*e040*/  MUFU.EX2 R6, R103 ;  /* 0x0000006700067308 */ /* 0x0002a20000000800 */
[----:B------:R-:W-:Y:S01]  /*e050*/  FFMA.FTZ R94, R82, UR4, -R131 ;  /* 0x00000004525e7c23 */ /* 0x000fe20008010883 */
[----:B------:R-:W-:Y:S01]  /*e060*/  FADD.FTZ R90, R10, R111 ;  /* 0x0000006f0a5a7221 */ /* 0x000fe20000010000 */
[----:B------:R-:W-:Y:S01]  /*e070*/  F2FP.BF16.F32.PACK_AB R15, R137, R136 ;  /* 0x00000088890f723e */ /* 0x000fe200000010ff */
[----:B------:R-:W-:Y:S01]  /*e080*/  FMUL.FTZ R69, R69, R4 ;  /* 0x0000000445457220 */ /* 0x000fe20000410000 */
[-C--:B------:R-:W-:Y:S01]  /*e090*/  FMUL.FTZ R26, R26, R77.reuse ;  /* 0x0000004d1a1a7220 */ /* 0x080fe20000410000 */
[----:B------:R-:W-:Y:S01]  /*e0a0*/  FADD.FTZ R111, R11, R90 ;  /* 0x0000005a0b6f7221 */ /* 0x000fe20000010000 */
[----:B------:R-:W-:Y:S01]  /*e0b0*/  FFMA.FTZ R90, R83, UR4, -R131 ;  /* 0x00000004535a7c23 */ /* 0x000fe20008010883 */
[----:B------:R-:W-:Y:S01]  /*e0c0*/  FADD.FTZ R83, R129, R102 ;  /* 0x0000006681537221 */ /* 0x000fe20000010000 */
[----:B------:R3:W2:Y:S01]  /*e0d0*/  MUFU.EX2 R82, R8 ;  /* 0x0000000800527308 */ /* 0x0006a20000000800 */
[----:B------:R-:W-:Y:S01]  /*e0e0*/  FADD.FTZ R132, R20, R111 ;  /* 0x0000006f14847221 */ /* 0x000fe20000010000 */
[----:B------:R5:W-:Y:S01]  /*e0f0*/  STSM.16.M88.4 [R2+0x24300], R12 ;  /* 0x0243000c02007844 */ /* 0x000be20000000200 */
[----:B0-----:R-:W-:Y:S01]  /*e100*/  FADD.FTZ R102, R128, R83 ;  /* 0x0000005380667221 */ /* 0x001fe20000010000 */
[----:B------:R-:W-:Y:S01]  /*e110*/  FFMA.FTZ R83, R75, UR4, -R131 ;  /* 0x000000044b537c23 */ /* 0x000fe20008010883 */
[----:B------:R-:W-:Y:S01]  /*e120*/  FADD.FTZ R111, R21, R132 ;  /* 0x00000084156f7221 */ /* 0x000fe20000010000 */
[----:B------:R-:W-:Y:S01]  /*e130*/  FMUL.FTZ R27, R27, R77 ;  /* 0x0000004d1b1b7220 */ /* 0x000fe20000410000 */
[----:B-1----:R-:W-:Y:S01]  /*e140*/  FADD.FTZ R103, R123, R102 ;  /* 0x000000667b677221 */ /* 0x002fe20000010000 */
[----:B------:R0:W1:Y:S01]  /*e150*/  MUFU.EX2 R75, R98 ;  /* 0x00000062004b7308 */ /* 0x0000620000000800 */
[----:B------:R-:W-:Y:S01]  /*e160*/  FADD.FTZ R132, R120, R111 ;  /* 0x0000006f78847221 */ /* 0x000fe20000010000 */
[----:B---3--:R-:W-:Y:S01]  /*e170*/  F2FP.BF16.F32.PACK_AB R8, R10, R7 ;  /* 0x000000070a08723e */ /* 0x008fe200000010ff */
[----:B------:R-:W-:Y:S01]  /*e180*/  FADD.FTZ R103, R122, R103 ;  /* 0x000000677a677221 */ /* 0x000fe20000010000 */
[----:B------:R-:W-:Y:S01]  /*e190*/  F2FP.BF16.F32.PACK_AB R10, R20, R11 ;  /* 0x0000000b140a723e */ /* 0x000fe200000010ff */
[----:B------:R-:W-:Y:S01]  /*e1a0*/  FADD.FTZ R111, R121, R132 ;  /* 0x00000084796f7221 */ /* 0x000fe20000010000 */
[----:B------:R-:W-:Y:S01]  /*e1b0*/  F2FP.BF16.F32.PACK_AB R11, R129, R135 ;  /* 0x00000087810b723e */ /* 0x000fe200000010ff */
[----:B----4-:R-:W-:Y:S01]  /*e1c0*/  FADD.FTZ R103, R126, R103 ;  /* 0x000000677e677221 */ /* 0x010fe20000010000 */
[----:B------:R3:W-:Y:S01]  /*e1d0*/  MUFU.EX2 R7, R95 ;  /* 0x0000005f00077308 */ /* 0x0007e20000000800 */
[----:B------:R-:W-:Y:S01]  /*e1e0*/  FADD.FTZ R111, R124, R111 ;  /* 0x0000006f7c6f7221 */ /* 0x000fe20000010000 */
[----:B-----5:R-:W-:Y:S01]  /*e1f0*/  F2FP.BF16.F32.PACK_AB R12, R120, R21 ;  /* 0x00000015780c723e */ /* 0x020fe200000010ff */
[----:B------:R-:W-:Y:S01]  /*e200*/  FADD.FTZ R103, R18, R103 ;  /* 0x0000006712677221 */ /* 0x000fe20000010000 */
[----:B------:R4:W-:Y:S01]  /*e210*/  STSM.16.M88.4 [R2+0x25b00], R8 ;  /* 0x025b000802007844 */ /* 0x0009e20000000200 */
[----:B------:R-:W-:Y:S01]  /*e220*/  FADD.FTZ R102, R112, R111 ;  /* 0x0000006f70667221 */ /* 0x000fe20000010000 */
[C---:B------:R-:W-:Y:S01]  /*e230*/  F2FP.BF16.F32.PACK_AB R112, R113.reuse, R112 ;  /* 0x000000707170723e */ /* 0x040fe200000010ff */
[C---:B------:R-:W-:Y:S01]  /*e240*/  FADD.FTZ R20, R114.reuse, R103 ;  /* 0x0000006772147221 */ /* 0x040fe20000010000 */
[----:B------:R-:W5:Y:S01]  /*e250*/  MUFU.EX2 R91, R91 ;  /* 0x0000005b005b7308 */ /* 0x000f620000000800 */
[----:B------:R-:W-:Y:S01]  /*e260*/  FADD.FTZ R111, R113, R102 ;  /* 0x00000066716f7221 */ /* 0x000fe20000010000 */
[----:B------:R-:W-:Y:S01]  /*e270*/  F2FP.BF16.F32.PACK_AB R113, R114, R18 ;  /* 0x000000127271723e */ /* 0x000fe200000010ff */
[----:B------:R-:W-:Y:S01]  /*e280*/  FADD.FTZ R15, R115, R20 ;  /* 0x00000014730f7221 */ /* 0x000fe20000010000 */
[----:B------:R-:W-:Y:S01]  /*e290*/  F2FP.BF16.F32.PACK_AB R13, R123, R128 ;  /* 0x000000807b0d723e */ /* 0x000fe200000010ff */
[----:B------:R-:W-:Y:S01]  /*e2a0*/  FADD.FTZ R14, R116, R111 ;  /* 0x0000006f740e7221 */ /* 0x000fe20000010000 */
[C---:B------:R-:W-:Y:S01]  /*e2b0*/  F2FP.BF16.F32.PACK_AB R114, R117.reuse, R116 ;  /* 0x000000747572723e */ /* 0x040fe200000010ff */
[----:B------:R-:W-:Y:S01]  /*e2c0*/  FADD.FTZ R20, R118, R15 ;  /* 0x0000000f76147221 */ /* 0x000fe20000010000 */
[----:B------:R-:W-:Y:S01]  /*e2d0*/  MUFU.EX2 R94, R94 ;  /* 0x0000005e005e7308 */ /* 0x000fe20000000800 */
[----:B------:R-:W-:Y:S01]  /*e2e0*/  FADD.FTZ R21, R117, R14 ;  /* 0x0000000e75157221 */ /* 0x000fe20000010000 */
[----:B------:R-:W-:Y:S01]  /*e2f0*/  F2FP.BF16.F32.PACK_AB R14, R124, R121 ;  /* 0x000000797c0e723e */ /* 0x000fe200000010ff */
[----:B------:R-:W-:Y:S01]  /*e300*/  FMUL.FTZ R30, R30, R77 ;  /* 0x0000004d1e1e7220 */ /* 0x000fe20000410000 */
[----:B------:R-:W-:Y:S01]  /*e310*/  F2FP.BF16.F32.PACK_AB R15, R126, R122 ;  /* 0x0000007a7e0f723e */ /* 0x000fe200000010ff */
[----:B0-----:R-:W-:Y:S01]  /*e320*/  FADD.FTZ R98, R104, R21 ;  /* 0x0000001568627221 */ /* 0x001fe20000010000 */
[----:B------:R-:W-:Y:S01]  /*e330*/  FADD.FTZ R21, R17, R20 ;  /* 0x0000001411157221 */ /* 0x000fe20000010000 */
[C---:B------:R-:W-:Y:S01]  /*e340*/  F2FP.BF16.F32.PACK_AB R104, R105.reuse, R104 ;  /* 0x000000686968723e */ /* 0x040fe200000010ff */
[----:B------:R-:W0:Y:S01]  /*e350*/  MUFU.EX2 R80, R80 ;  /* 0x0000005000507308 */ /* 0x000e220000000800 */
[----:B---3--:R-:W-:Y:S01]  /*e360*/  FADD.FTZ R95, R105, R98 ;  /* 0x00000062695f7221 */ /* 0x008fe20000010000 */
[----:B------:R-:W-:Y:S01]  /*e370*/  FADD.FTZ R20, R106, R21 ;  /* 0x000000156a147221 */ /* 0x000fe20000010000 */
[----:B------:R3:W-:Y:S01]  /*e380*/  STSM.16.M88.4 [R2+0x27300], R12 ;  /* 0x0273000c02007844 */ /* 0x0007e20000000200 */
[----:B------:R-:W-:Y:S01]  /*e390*/  F2FP.BF16.F32.PACK_AB R115, R118, R115 ;  /* 0x000000737673723e */ /* 0x000fe200000010ff */
[----:B------:R-:W-:Y:S01]  /*e3a0*/  FADD.FTZ R98, R108, R95 ;  /* 0x0000005f6c627221 */ /* 0x000fe20000010000 */
[----:B------:R-:W-:Y:S01]  /*e3b0*/  FADD.FTZ R95, R107, R20 ;  /* 0x000000146b5f7221 */ /* 0x000fe20000010000 */
[----:B------:R-:W-:Y:S01]  /*e3c0*/  F2FP.BF16.F32.PACK_AB R105, R106, R17 ;  /* 0x000000116a69723e */ /* 0x000fe200000010ff */
[----:B------:R0:W-:Y:S01]  /*e3d0*/  MUFU.EX2 R21, R90 ;  /* 0x0000005a00157308 */ /* 0x0001e20000000800 */
[C---:B------:R-:W-:Y:S01]  /*e3e0*/  FADD.FTZ R103, R109.reuse, R98 ;  /* 0x000000626d677221 */ /* 0x040fe20000010000 */
[----:B------:R-:W-:Y:S01]  /*e3f0*/  FADD.FTZ R18, R110, R95 ;  /* 0x0000005f6e127221 */ /* 0x000fe20000010000 */
[----:B------:R-:W-:Y:S01]  /*e400*/  F2FP.BF16.F32.PACK_AB R106, R109, R108 ;  /* 0x0000006c6d6a723e */ /* 0x000fe200000010ff */
[----:B------:R0:W-:Y:S01]  /*e410*/  STSM.16.M88.4 [R2+0x28b00], R112 ;  /* 0x028b007002007844 */ /* 0x0001e20000000200 */
[----:B------:R-:W-:Y:S01]  /*e420*/  FADD.FTZ R20, R96, R103 ;  /* 0x0000006760147221 */ /* 0x000fe20000010000 */
[----:B------:R-:W-:Y:S01]  /*e430*/  FADD.FTZ R95, R3, R18 ;  /* 0x00000012035f7221 */ /* 0x000fe20000010000 */
[C---:B------:R-:W-:Y:S01]  /*e440*/  F2FP.BF16.F32.PACK_AB R96, R97.reuse, R96 ;  /* 0x000000606160723e */ /* 0x040fe200000010ff */
[----:B------:R-:W-:Y:S01]  /*e450*/  MUFU.EX2 R87, R87 ;  /* 0x0000005700577308 */ /* 0x000fe20000000800 */
[----:B------:R-:W-:Y:S01]  /*e460*/  FADD.FTZ R103, R97, R20 ;  /* 0x0000001461677221 */ /* 0x000fe20000010000 */
[C---:B------:R-:W-:Y:S01]  /*e470*/  FADD.FTZ R18, R0.reuse, R95 ;  /* 0x0000005f00127221 */ /* 0x040fe20000010000 */
[----:B------:R-:W-:Y:S01]  /*e480*/  F2FP.BF16.F32.PACK_AB R97, R0, R3 ;  /* 0x000000030061723e */ /* 0x000fe200000010ff */
[----:B------:R-:W-:Y:S01]  /*e490*/  FMUL.FTZ R31, R31, R77 ;  /* 0x0000004d1f1f7220 */ /* 0x000fe20000410000 */
[----:B------:R-:W-:Y:S01]  /*e4a0*/  FADD.FTZ R20, R100, R103 ;  /* 0x0000006764147221 */ /* 0x000fe20000010000 */
[----:B------:R-:W-:Y:S01]  /*e4b0*/  FADD.FTZ R95, R99, R18 ;  /* 0x00000012635f7221 */ /* 0x000fe20000010000 */
[C---:B--2---:R-:W-:Y:S01]  /*e4c0*/  F2FP.BF16.F32.PACK_AB R99, R6.reuse, R99 ;  /* 0x000000630663723e */ /* 0x044fe200000010ff */
[----:B------:R-:W2:Y:S01]  /*e4d0*/  MUFU.EX2 R81, R81 ;  /* 0x0000005100517308 */ /* 0x000ea20000000800 */
[C---:B----4-:R-:W-:Y:S01]  /*e4e0*/  FADD.FTZ R9, R101.reuse, R20 ;  /* 0x0000001465097221 */ /* 0x050fe20000010000 */
[----:B------:R-:W-:Y:S01]  /*e4f0*/  FADD.FTZ R95, R6, R95 ;  /* 0x0000005f065f7221 */ /* 0x000fe20000010000 */
[----:B------:R-:W-:Y:S01]  /*e500*/  F2FP.BF16.F32.PACK_AB R107, R110, R107 ;  /* 0x0000006b6e6b723e */ /* 0x000fe200000010ff */
[----:B------:R-:W-:Y:S01]  /*e510*/  FMUL.FTZ R34, R34, R77 ;  /* 0x0000004d22227220 */ /* 0x000fe20000410000 */
[----:B------:R-:W-:Y:S01]  /*e520*/  FADD.FTZ R8, R88, R9 ;  /* 0x0000000958087221 */ /* 0x000fe20000010000 */
[----:B------:R-:W-:Y:S01]  /*e530*/  FADD.FTZ R10, R82, R95 ;  /* 0x0000005f520a7221 */ /* 0x000fe20000010000 */
[----:B------:R-:W-:Y:S01]  /*e540*/  F2FP.BF16.F32.PACK_AB R98, R101, R100 ;  /* 0x000000646562723e */ /* 0x000fe200000010ff */
[----:B------:R-:W4:Y:S01]  /*e550*/  MUFU.EX2 R84, R84 ;  /* 0x0000005400547308 */ /* 0x000f220000000800 */
[----:B------:R-:W-:Y:S01]  /*e560*/  FADD.FTZ R9, R89, R8 ;  /* 0x0000000859097221 */ /* 0x000fe20000010000 */
[----:B-1----:R-:W-:Y:S01]  /*e570*/  FADD.FTZ R10, R75, R10 ;  /* 0x0000000a4b0a7221 */ /* 0x002fe20000010000 */
[----:B------:R-:W-:Y:S01]  /*e580*/  F2FP.BF16.F32.PACK_AB R88, R89, R88 ;  /* 0x000000585958723e */ /* 0x000fe200000010ff */
[----:B------:R1:W-:Y:S01]  /*e590*/  STSM.16.M88.4 [R2+0x2a300], R104 ;  /* 0x02a3006802007844 */ /* 0x0003e20000000200 */
[----:B------:R-:W-:Y:S01]  /*e5a0*/  FADD.FTZ R0, R92, R9 ;  /* 0x000000095c007221 */ /* 0x000fe20000010000 */
[----:B-----5:R-:W-:Y:S01]  /*e5b0*/  FADD.FTZ R10, R91, R10 ;  /* 0x0000000a5b0a7221 */ /* 0x020fe20000010000 */
[----:B------:R-:W-:Y:S01]  /*e5c0*/  F2FP.BF16.F32.PACK_AB R89, R75, R82 ;  /* 0x000000524b59723e */ /* 0x000fe200000010ff */
[----:B------:R-:W5:Y:S01]  /*e5d0*/  MUFU.EX2 R85, R85 ;  /* 0x0000005500557308 */ /* 0x000f620000000800 */
[----:B------:R-:W-:Y:S01]  /*e5e0*/  FADD.FTZ R3, R93, R0 ;  /* 0x000000005d037221 */ /* 0x000fe20000010000 */
[----:B------:R-:W-:Y:S01]  /*e5f0*/  FADD.FTZ R9, R7, R10 ;  /* 0x0000000a07097221 */ /* 0x000fe20000010000 */
[----:B0-----:R-:W-:Y:S01]  /*e600*/  F2FP.BF16.F32.PACK_AB R90, R93, R92 ;  /* 0x0000005c5d5a723e */ /* 0x001fe200000010ff */
[----:B------:R1:W-:Y:S01]  /*e610*/  STSM.16.M88.4 [R2+0x2bb00], R96 ;  /* 0x02bb006002007844 */ /* 0x0003e20000000200 */
[----:B------:R-:W-:Y:S01]  /*e620*/  FADD.FTZ R0, R80, R3 ;  /* 0x0000000350007221 */ /* 0x000fe20000010000 */
[----:B------:R-:W-:Y:S01]  /*e630*/  FADD.FTZ R6, R94, R9 ;  /* 0x000000095e067221 */ /* 0x000fe20000010000 */
[----:B------:R-:W-:Y:S01]  /*e640*/  F2FP.BF16.F32.PACK_AB R91, R7, R91 ;  /* 0x0000005b075b723e */ /* 0x000fe200000010ff */
[----:B------:R-:W0:Y:S01]  /*e650*/  MUFU.EX2 R11, R130 ;  /* 0x00000082000b7308 */ /* 0x000e220000000800 */
[----:B--2---:R-:W-:Y:S01]  /*e660*/  FADD.FTZ R3, R81, R0 ;  /* 0x0000000051037221 */ /* 0x004fe20000010000 */
[----:B------:R-:W-:Y:S01]  /*e670*/  FADD.FTZ R9, R21, R6 ;  /* 0x0000000615097221 */ /* 0x000fe20000010000 */
[----:B------:R-:W-:Y:S01]  /*e680*/  F2FP.BF16.F32.PACK_AB R80, R81, R80 ;  /* 0x000000505150723e */ /* 0x000fe200000010ff */
[----:B------:R1:W-:Y:S01]  /*e690*/  STSM.16.M88.4 [R2+0x2d300], R88 ;  /* 0x02d3005802007844 */ /* 0x0003e20000000200 */
[----:B------:R-:W-:Y:S01]  /*e6a0*/  F2FP.BF16.F32.PACK_AB R81, R21, R94 ;  /* 0x0000005e1551723e */ /* 0x000fe200000010ff */
[----:B------:R-:W-:Y:S01]  /*e6b0*/  FADD.FTZ R6, R86, R9 ;  /* 0x0000000956067221 */ /* 0x000fe20000010000 */
[----:B----4-:R-:W-:Y:S01]  /*e6c0*/  FADD.FTZ R0, R84, R3 ;  /* 0x0000000354007221 */ /* 0x010fe20000010000 */
[----:B---3--:R2:W3:Y:S01]  /*e6d0*/  MUFU.EX2 R12, R83 ;  /* 0x00000053000c7308 */ /* 0x0084e20000000800 */
[----:B-----5:R-:W-:Y:S01]  /*e6e0*/  F2FP.BF16.F32.PACK_AB R82, R85, R84 ;  /* 0x000000545552723e */ /* 0x020fe200000010ff */
[----:B------:R-:W-:Y:S01]  /*e6f0*/  FADD.FTZ R6, R87, R6 ;  /* 0x0000000657067221 */ /* 0x000fe20000010000 */
[----:B------:R-:W-:Y:S01]  /*e700*/  FADD.FTZ R0, R85, R0 ;  /* 0x0000000055007221 */ /* 0x000fe20000010000 */
[-C--:B------:R-:W-:Y:S01]  /*e710*/  FMUL.FTZ R35, R35, R77.reuse ;  /* 0x0000004d23237220 */ /* 0x080fe20000410000 */
[-C--:B------:R-:W-:Y:S01]  /*e720*/  FMUL.FTZ R38, R38, R77.reuse ;  /* 0x0000004d26267220 */ /* 0x080fe20000410000 */
[-C--:B------:R-:W-:Y:S01]  /*e730*/  FMUL.FTZ R39, R39, R77.reuse ;  /* 0x0000004d27277220 */ /* 0x080fe20000410000 */
[-C--:B------:R-:W-:Y:S01]  /*e740*/  FMUL.FTZ R42, R42, R77.reuse ;  /* 0x0000004d2a2a7220 */ /* 0x080fe20000410000 */
[----:B------:R-:W4:Y:S01]  /*e750*/  MUFU.EX2 R125, R125 ;  /* 0x0000007d007d7308 */ /* 0x000f220000000800 */
[----:B0-----:R-:W-:Y:S01]  /*e760*/  FADD.FTZ R6, R11, R6 ;  /* 0x000000060b067221 */ /* 0x001fe20000010000 */
[----:B--2---:R-:W-:Y:S01]  /*e770*/  F2FP.BF16.F32.PACK_AB R83, R87, R86 ;  /* 0x000000565753723e */ /* 0x004fe200000010ff */
[-C--:B------:R-:W-:Y:S01]  /*e780*/  FMUL.FTZ R43, R43, R77.reuse ;  /* 0x0000004d2b2b7220 */ /* 0x080fe20000410000 */
[-C--:B------:R-:W-:Y:S01]  /*e790*/  FMUL.FTZ R46, R46, R77.reuse ;  /* 0x0000004d2e2e7220 */ /* 0x080fe20000410000 */
[-C--:B------:R-:W-:Y:S01]  /*e7a0*/  FMUL.FTZ R47, R47, R77.reuse ;  /* 0x0000004d2f2f7220 */ /* 0x080fe20000410000 */
[----:B------:R-:W-:Y:S01]  /*e7b0*/  FMUL.FTZ R50, R50, R77 ;  /* 0x0000004d32327220 */ /* 0x000fe20000410000 */
[----:B------:R1:W-:Y:S01]  /*e7c0*/  STSM.16.M88.4 [R2+0x2eb00], R80 ;  /* 0x02eb005002007844 */ /* 0x0003e20000000200 */
[----:B------:R-:W0:Y:S01]  /*e7d0*/  MUFU.EX2 R73, R73 ;  /* 0x0000004900497308 */ /* 0x000e220000000800 */
[C---:B---3--:R-:W-:Y:S01]  /*e7e0*/  F2FP.BF16.F32.PACK_AB R9, R12.reuse, R11 ;  /* 0x0000000b0c09723e */ /* 0x048fe200000010ff */
[----:B------:R-:W-:Y:S01]  /*e7f0*/  FADD.FTZ R6, R12, R6 ;  /* 0x000000060c067221 */ /* 0x000fe20000010000 */
        /* <DEDUP_REMOVED lines=12> */
[----:B------:R-:W-:Y:S01]  /*e8c0*/  FMUL.FTZ R71, R71, R77 ;  /* 0x0000004d47477220 */ /* 0x000fe20000410000 */
[----:B------:R-:W3:Y:S01]  /*e8d0*/  MUFU.EX2 R13, R78 ;  /* 0x0000004e000d7308 */ /* 0x000ee20000000800 */
[C---:B0-----:R-:W-:Y:S01]  /*e8e0*/  F2FP.BF16.F32.PACK_AB R8, R73.reuse, R125 ;  /* 0x0000007d4908723e */ /* 0x041fe200000010ff */
[----:B------:R-:W-:Y:S01]  /*e8f0*/  FADD.FTZ R3, R73, R0 ;  /* 0x0000000049037221 */ /* 0x000fe20000010000 */
[----:B------:R-:W-:-:S05]  /*e900*/  IMAD.MOV.U32 R4, RZ, RZ, R74 ;  /* 0x000000ffff047224 */ /* 0x000fca00078e004a */
[----:B------:R-:W0:Y:S01]  /*e910*/  MUFU.EX2 R79, R79 ;  /* 0x0000004f004f7308 */ /* 0x000e220000000800 */
[----:B--2---:R-:W-:Y:S01]  /*e920*/  F2FP.BF16.F32.PACK_AB R10, R5, R76 ;  /* 0x0000004c050a723e */ /* 0x004fe200000010ff */
[----:B------:R-:W-:-:S04]  /*e930*/  FADD.FTZ R76, R76, R3 ;  /* 0x000000034c4c7221 */ /* 0x000fc80000010000 */
[----:B------:R-:W-:Y:S01]  /*e940*/  FADD.FTZ R3, R5, R76 ;  /* 0x0000004c05037221 */ /* 0x000fe20000010000 */
[----:B------:R-:W-:Y:S02]  /*e950*/  IMAD.MOV.U32 R5, RZ, RZ, R72 ;  /* 0x000000ffff057224 */ /* 0x000fe400078e0048 */
[----:B---3--:R-:W-:Y:S01]  /*e960*/  FADD.FTZ R6, R13, R6 ;  /* 0x000000060d067221 */ /* 0x008fe20000010000 */
        /* <DEDUP_REMOVED lines=11> */
.L_x_12004:
[----:B------:R-:W-:Y:S06]  /*ea20*/  BAR.ARV 0x8, 0x200 ;  /* 0x0208000000007b1d */ /* 0x000fec0000002000 */
[----:B------:R-:W-:Y:S05]  /*ea30*/  @!P0 BRA `(.L_x_12014) ;  /* 0x0000000000048947 */ /* 0x000fea0003800000 */
[----:B------:R-:W-:Y:S01]  /*ea40*/  BPT.TRAP 0x1 ;  /* 0x000000040000795c */ /* 0x000fe20000300000 */
.L_x_12014:
[----:B------:R-:W-:Y:S01]  /*ea50*/  ULEA UR6, UR36, UR37, 0x3 ;  /* 0x0000002524067291 */ /* 0x000fe2000f8e183f */
[----:B------:R-:W-:-:S05]  /*ea60*/  IMAD.U32 R4, RZ, RZ, UR60 ;  /* 0x0000003cff047e24 */ /* 0x000fca000f8e00ff */
[----:B------:R-:W-:-:S04]  /*ea70*/  SHF.L.U32 R4, R4, 0x1f, RZ ;  /* 0x0000001f04047819 */ /* 0x000fc800000006ff */
[----:B------:R2:W3:Y:S01]  /*ea80*/  SYNCS.PHASECHK.TRANS64.TRYWAIT P2, [UR6+0x31c50], R4 ;  /* 0x031c5004ff0075a7 */ /* 0x0004e20008040146 */
[----:B------:R-:W-:Y:S05]  /*ea90*/  @!P0 BRA `(.L_x_12015) ;  /* 0x0000000000048947 */ /* 0x000fea0003800000 */
[----:B------:R-:W-:Y:S01]  /*eaa0*/  BPT.TRAP 0x1 ;  /* 0x000000040000795c */ /* 0x000fe20000300000 */
.L_x_12015:
[----:B---3--:R-:W-:Y:S05]  /*eab0*/  @P2 BRA `(.L_x_12016) ;  /* 0x0000000000082947 */ /* 0x008fea0003800000 */
[----:B------:R-:W3:Y:S02]  /*eac0*/  SYNCS.PHASECHK.TRANS64.TRYWAIT P0, [UR6+0x31c50], R4 ;  /* 0x031c5004ff0075a7 */ /* 0x000ee40008000146 */
[----:B---3--:R-:W-:Y:S05]  /*ead0*/  @!P0 BRA `(.L_x_12017) ;  /* 0x0000008c00bc8947 */ /* 0x008fea0003800000 */
.L_x_12016:
[----:B------:R-:W-:Y:S01]  /*eae0*/  UIADD3 UR37, UR37, 0x200, URZ ;  /* 0x0000020025257890 */ /* 0x000fe2000fffe03f */
[----:B------:R-:W-:Y:S01]  /*eaf0*/  WARPGROUP.ARRIVE ;  /* 0x00000000000079c5 */ /* 0x000fe20000000000 */
[----:B------:R-:W-:Y:S01]  /*eb00*/  ULOP3.LUT UR61, UR61, 0x10000, URZ, 0xfc, !UPT ;  /* 0x000100003d3d7892 */ /* 0x000fe2000f8efc3f */
[----:B--23--:R-:W2:Y:S01]  /*eb10*/  SHFL.BFLY PT, R4, R3, 0x2, 0x1f ;  /* 0x0c401f0003047f89 */ /* 0x00cea200000e0000 */
[----:B------:R-:W-:Y:S01]  /*eb20*/  USHF.R.U32.HI UR37, URZ, 0x4, UR37 ;  /* 0x000000043f257899 */ /* 0x000fe20008011625 */
[----:B01----:R-:W-:Y:S01]  /*eb30*/  IMAD.MOV.U32 R9, RZ, RZ, RZ ;  /* 0x000000ffff097224 */ /* 0x003fe200078e00ff */
[----:B------:R-:W-:Y:S01]  /*eb40*/  UMOV UR9, 0xc0000010 ;  /* 0xc000001000097882 */ /* 0x000fe20000000000 */
[----:B------:R-:W-:Y:S01]  /*eb50*/  UMOV UR11, 0x80000020 ;  /* 0x80000020000b7882 */ /* 0x000fe20000000000 */
[----:B------:R-:W-:Y:S01]  /*eb60*/  ULOP3.LUT UR37, UR37, 0x3fff, URZ, 0xc0, !UPT ;  /* 0x00003fff25257892 */ /* 0x000fe2000f8ec03f */
[----:B------:R-:W0:Y:S01]  /*eb70*/  SHFL.BFLY PT, R5, R0, 0x2, 0x1f ;  /* 0x0c401f0000057f89 */ /* 0x000e2200000e0000 */
        /* <DEDUP_REMOVED lines=10> */
[----:B--2---:R-:W-:Y:S01]  /*ec20*/  FADD.FTZ R4, R4, R3 ;  /* 0x0000000304047221 */ /* 0x004fe20000010000 */
[----:B------:R-:W-:Y:S01]  /*ec30*/  UIADD3 UR10, UR5, 0x40, URZ ;  /* 0x00000040050a7890 */ /* 0x000fe2000fffe03f */
[----:B------:R-:W-:Y:S01]  /*ec40*/  IMAD.MOV.U32 R3, RZ, RZ, -0x800000 ;  /* 0xff800000ff037424 */ /* 0x000fe200078e00ff */
[----:B------:R-:W-:Y:S01]  /*ec50*/  UMOV UR9, 0xc0000010 ;  /* 0xc000001000097882 */ /* 0x000fe20000000000 */
[----:B------:R-:W-:Y:S01]  /*ec60*/  UMOV UR11, 0x80000020 ;  /* 0x80000020000b7882 */ /* 0x000fe20000000000 */
[----:B0-----:R-:W-:Y:S01]  /*ec70*/  FADD.FTZ R6, R5, R0 ;  /* 0x0000000005067221 */ /* 0x001fe20000010000 */
[----:B------:R-:W-:Y:S01]  /*ec80*/  IMAD.MOV.U32 R0, RZ, RZ, -0x800000 ;  /* 0xff800000ff007424 */ /* 0x000fe200078e00ff */
[----:B------:R-:W0:Y:S01]  /*ec90*/  SHFL.BFLY PT, R5, R4, 0x1, 0x1f ;  /* 0x0c201f0004057f89 */ /* 0x000e2200000e0000 */
[----:B------:R-:W-:Y:S01]  /*eca0*/  IMAD.U32 R152, RZ, RZ, UR7 ;  /* 0x00000007ff987e24 */ /* 0x000fe2000f8e00ff */
[----:B------:R-:W-:-:S02]  /*ecb0*/  USEL UR36, UR36, URZ, UP0 ;  /* 0x0000003f24247287 */ /* 0x000fc40008000000 */
[----:B------:R-:W1:Y:S01]  /*ecc0*/  SHFL.BFLY PT, R7, R6, 0x1, 0x1f ;  /* 0x0c201f0006077f89 */ /* 0x000e6200000e0000 */
[----:B0-----:R-:W-:Y:S01]  /*ecd0*/  FADD.FTZ R11, R4, R5 ;  /* 0x00000005040b7221 */ /* 0x001fe20000010000 */
[----:B------:R-:W-:Y:S02]  /*ece0*/  IMAD.U32 R4, RZ, RZ, UR6 ;  /* 0x00000006ff047e24 */ /* 0x000fe4000f8e00ff */
[----:B------:R-:W-:Y:S02]  /*ecf0*/  IMAD.MOV.U32 R5, RZ, RZ, RZ ;  /* 0x000000ffff057224 */ /* 0x000fe400078e00ff */
[----:B-1----:R-:W-:Y:S01]  /*ed00*/  FADD.FTZ R12, R6, R7 ;  /* 0x00000007060c7221 */ /* 0x002fe20000010000 */
[----:B------:R-:W-:Y:S01]  /*ed10*/  FSETP.NE.FTZ.AND P0, PT, R11, RZ, PT ;  /* 0x000000ff0b00720b */ /* 0x000fe20003f15000 */
[----:B------:R-:W-:Y:S02]  /*ed20*/  @!P1 VIADD R4, R4, 0x31c60 ;  /* 0x00031c6004049836 */ /* 0x000fe40000000000 */
[----:B------:R-:W-:Y:S01]  /*ed30*/  IMAD.U32 R7, RZ, RZ, UR4 ;  /* 0x00000004ff077e24 */ /* 0x000fe2000f8e00ff */
[----:B------:R-:W-:Y:S01]  /*ed40*/  FSETP.NE.FTZ.AND P2, PT, R12, RZ, PT ;  /* 0x000000ff0c00720b */ /* 0x000fe20003f55000 */
[----:B------:R-:W-:Y:S01]  /*ed50*/  IMAD.U32 R6, RZ, RZ, UR4 ;  /* 0x00000004ff067e24 */ /* 0x000fe2000f8e00ff */
[----:B------:R-:W-:Y:S01]  /*ed60*/  @!P1 PRMT R4, RZ, 0x654, R4 ;  /* 0x00000654ff049816 */ /* 0x000fe20000000004 */
[----:B------:R-:W-:-:S04]  /*ed70*/  USEL UR4, URZ, 0x1, UP0 ;  /* 0x000000013f047887 */ /* 0x000fc80008000000 */
[----:B------:R-:W-:Y:S02]  /*ed80*/  ULOP3.LUT UR60, UR60, UR4, URZ, 0x3c, !UPT ;  /* 0x000000043c3c7292 */ /* 0x000fe4000f8e3c3f */
[----:B------:R-:W0:Y:S01]  /*ed90*/  @P0 MUFU.LG2 R8, R11 ;  /* 0x0000000b00080308 */ /* 0x000e220000000c00 */
[----:B------:R-:W-:-:S03]  /*eda0*/  @P0 FMUL.FTZ R7, R7, 0.69314718246459960938 ;  /* 0x3f31721807070820 */ /* 0x000fc60000410000 */
[----:B------:R-:W-:-:S04]  /*edb0*/  @P2 FMUL.FTZ R6, R6, 0.69314718246459960938 ;  /* 0x3f31721806062820 */ /* 0x000fc80000410000 */
[----:B------:R-:W1:Y:S08]  /*edc0*/  @P2 MUFU.LG2 R10, R12 ;  /* 0x0000000c000a2308 */ /* 0x000e700000000c00 */
[----:B------:R1:W2:Y:S01]  /*edd0*/  @P0 MUFU.RCP R5, R11 ;  /* 0x0000000b00050308 */ /* 0x0002a20000001000 */
[----:B0-----:R-:W-:-:S04]  /*ede0*/  @P0 FMUL.FTZ R8, R8, 0.69314718246459960938 ;  /* 0x3f31721808080820 */ /* 0x001fc80000410000 */
[----:B------:R-:W-:Y:S01]  /*edf0*/  @P0 FFMA.FTZ R3, R7, R74, R8 ;  /* 0x0000004a07030223 */ /* 0x000fe20000010008 */
[----:B------:R-:W-:Y:S02]  /*ee00*/  PLOP3.LUT P0, PT, PT, PT, PT, 0x8, 0x0 ;  /* 0x000000000000781c */ /* 0x000fe40003f0e170 */
[----:B------:R2:W0:Y:S01]  /*ee10*/  @P2 MUFU.RCP R9, R12 ;  /* 0x0000000c00092308 */ /* 0x0004220000001000 */
        /* <DEDUP_REMOVED lines=56> */
[-C--:B--2---:R-:W-:Y:S01]  /*f1a0*/  FMUL.FTZ R12, R24, R5.reuse ;  /* 0x00000005180c7220 */ /* 0x084fe20000410000 */
[----:B------:R-:W-:Y:S01]  /*f1b0*/  FMUL.FTZ R77, R25, R5 ;  /* 0x00000005194d7220 */ /* 0x000fe20000410000 */
[----:B0-----:R-:W-:Y:S01]  /*f1c0*/  FMUL.FTZ R20, R27, R9 ;  /* 0x000000091b147220 */ /* 0x001fe20000410000 */
        /* <DEDUP_REMOVED lines=45> */
.L_x_11987:
        /* <DEDUP_REMOVED lines=10> */
[----:B------:R-:W0:Y:S08]  /*f540*/  S2UR UR4, SR_SWINHI ;  /* 0x00000000000479c3 */ /* 0x000e300000002f00 */
[----:B------:R-:W-:Y:S01]  /*f550*/  BAR.SYNC.DEFER_BLOCKING 0x1, 0x180 ;  /* 0x0046000000007b1d */ /* 0x000fe20000010000 */
[----:B------:R-:W-:Y:S02]  /*f560*/  F2FP.BF16.F32.PACK_AB R6, R7, R6 ;  /* 0x000000060706723e */ /* 0x000fe400000010ff */
[----:B------:R-:W-:-:S02]  /*f570*/  F2FP.BF16.F32.PACK_AB R7, R14, R73 ;  /* 0x000000490e07723e */ /* 0x000fc400000010ff */
[----:B------:R-:W-:Y:S01]  /*f580*/  F2FP.BF16.F32.PACK_AB R24, R57, R24 ;  /* 0x000000183918723e */ /* 0x000fe200000010ff */
[----:B------:R-:W-:Y:S01]  /*f590*/  ULDC.64 UR10, c[0x0][0x208] ;  /* 0x00008200000a7ab9 */ /* 0x000fe20000000a00 */
[----:B------:R-:W-:Y:S02]  /*f5a0*/  F2FP.BF16.F32.PACK_AB R25, R25, R58 ;  /* 0x0000003a1919723e */ /* 0x000fe400000010ff */
[----:B------:R-:W-:Y:S02]  /*f5b0*/  F2FP.BF16.F32.PACK_AB R27, R27, R62 ;  /* 0x0000003e1b1b723e */ /* 0x000fe400000010ff */
[----:B------:R-:W-:Y:S02]  /*f5c0*/  R2UR UR7, R145 ;  /* 0x00000000910772ca */ /* 0x000fe400000e0000 */
[----:B------:R-:W-:Y:S02]  /*f5d0*/  R2UR UR13, R149 ;  /* 0x00000000950d72ca */ /* 0x000fe400000e0000 */
[----:B------:R-:W-:Y:S01]  /*f5e0*/  R2UR UR12, R19 ;  /* 0x00000000130c72ca */ /* 0x000fe200000e0000 */
[----:B------:R-:W-:Y:S01]  /*f5f0*/  UMOV UR8, UR37 ;  /* 0x0000002500087c82 */ /* 0x000fe20008000000 */
[----:B0-----:R-:W-:Y:S01]  /*f600*/  UMOV UR9, UR4 ;  /* 0x0000000400097c82 */ /* 0x001fe20008000000 */
[----:B------:R-:W-:-:S02]  /*f610*/  IMAD.U32 R16, RZ, RZ, UR8 ;  /* 0x00000008ff107e24 */ /* 0x000fc4000f8e00ff */
[----:B------:R-:W-:Y:S01]  /*f620*/  IMAD.U32 R17, RZ, RZ, UR9 ;  /* 0x00000009ff117e24 */ /* 0x000fe2000f8e00ff */
[----:B------:R-:W-:Y:S02]  /*f630*/  ULDC.64 UR8, c[0x0][0xc00] ;  /* 0x0003000000087ab9 */ /* 0x000fe40000000a00 */
[----:B------:R-:W-:Y:S01]  /*f640*/  UISETP.NE.U32.AND UP0, UPT, UR8, URZ, UPT ;  /* 0x0000003f0800728c */ /* 0x000fe2000bf05070 */
[----:B------:R-:W-:-:S03]  /*f650*/  IMAD.WIDE R4, R156, 0x2, R16 ;  /* 0x000000029c047825 */ /* 0x000fc600078e0210 */
[----:B------:R-:W-:Y:S01]  /*f660*/  UISETP.NE.AND.EX UP0, UPT, UR9, URZ, UPT, UP0 ;  /* 0x0000003f0900728c */ /* 0x000fe2000bf05300 */
[C---:B------:R-:W-:Y:S02]  /*f670*/  IADD3 R13, P0, R4.reuse, 0x6020, RZ ;  /* 0x00006020040d7810 */ /* 0x040fe40007f1e0ff */
[----:B------:R-:W-:Y:S01]  /*f680*/  ULDC.64 UR8, c[0x0][0xc00] ;  /* 0x0003000000087ab9 */ /* 0x000fe20000000a00 */
[C---:B------:R-:W-:Y:S01]  /*f690*/  IADD3 R9, P1, R4.reuse, 0x6000, RZ ;  /* 0x0000600004097810 */ /* 0x040fe20007f3e0ff */
[----:B------:R-:W-:Y:S01]  /*f6a0*/  UIMAD.WIDE UR8, UR7, 0x4, UR8 ;  /* 0x00000004070878a5 */ /* 0x000fe2000f8e0208 */
[----:B------:R-:W-:Y:S02]  /*f6b0*/  LOP3.LUT R11, R4, 0x180, RZ, 0xc0, !PT ;  /* 0x00000180040b7812 */ /* 0x000fe400078ec0ff */
[----:B------:R-:W-:Y:S02]  /*f6c0*/  LOP3.LUT R8, R13, 0x180, RZ, 0xc0, !PT ;  /* 0x000001800d087812 */ /* 0x000fe400078ec0ff */
[----:B------:R-:W-:-:S02]  /*f6d0*/  LOP3.LUT R10, R9, 0x180, RZ, 0xc0, !PT ;  /* 0x00000180090a7812 */ /* 0x000fc400078ec0ff */
[----:B------:R-:W-:Y:S02]  /*f6e0*/  SHF.R.U64 R11, R11, 0x3, RZ ;  /* 0x000000030b0b7819 */ /* 0x000fe400000012ff */
[----:B------:R-:W-:Y:S02]  /*f6f0*/  SHF.R.U64 R8, R8, 0x3, RZ ;  /* 0x0000000308087819 */ /* 0x000fe400000012ff */
[----:B------:R-:W-:Y:S02]  /*f700*/  SHF.R.U64 R10, R10, 0x3, RZ ;  /* 0x000000030a0a7819 */ /* 0x000fe400000012ff */
[C---:B------:R-:W-:Y:S02]  /*f710*/  IADD3 R63, P2, R4.reuse, 0x3020, RZ ;  /* 0x00003020043f7810 */ /* 0x040fe40007f5e0ff */
[C---:B------:R-:W-:Y:S02]  /*f720*/  IADD3 R59, P3, R4.reuse, 0x3000, RZ ;  /* 0x00003000043b7810 */ /* 0x040fe40007f7e0ff */
[----:B------:R-:W-:-:S02]  /*f730*/  IADD3 R29, P4, R4, 0x20, RZ ;  /* 0x00000020041d7810 */ /* 0x000fc40007f9e0ff */
[----:B------:R-:W-:Y:S01]  /*f740*/  LOP3.LUT R4, R11, R4, RZ, 0x3c, !PT ;  /* 0x000000040b047212 */ /* 0x000fe200078e3cff */
[--C-:B------:R-:W-:Y:S01]  /*f750*/  IMAD.X R11, RZ, RZ, R5.reuse, P1 ;  /* 0x000000ffff0b7224 */ /* 0x100fe200008e0605 */
[----:B------:R-:W-:Y:S01]  /*f760*/  LOP3.LUT R8, R8, R13, RZ, 0x3c, !PT ;  /* 0x0000000d08087212 */ /* 0x000fe200078e3cff */
[--C-:B------:R-:W-:Y:S01]  /*f770*/  IMAD.X R13, RZ, RZ, R5.reuse, P2 ;  /* 0x000000ffff0d7224 */ /* 0x100fe200010e0605 */
[----:B------:R-:W-:Y:S01]  /*f780*/  LOP3.LUT R10, R10, R9, RZ, 0x3c, !PT ;  /* 0x000000090a0a7212 */ /* 0x000fe200078e3cff */
[--C-:B------:R-:W-:Y:S01]  /*f790*/  IMAD.X R9, RZ, RZ, R5.reuse, P0 ;  /* 0x000000ffff097224 */ /* 0x100fe200000e0605 */
[----:B------:R-:W-:Y:S01]  /*f7a0*/  MOV R18, R4 ;  /* 0x0000000400127202 */ /* 0x000fe20000000f00 */
[--C-:B------:R-:W-:Y:S01]  /*f7b0*/  IMAD.X R15, RZ, RZ, R5.reuse, P3 ;  /* 0x000000ffff0f7224 */ /* 0x100fe200018e0605 */
[----:B------:R-:W-:Y:S01]  /*f7c0*/  F2FP.BF16.F32.PACK_AB R4, R77, R12 ;  /* 0x0000000c4d04723e */ /* 0x000fe200000010ff */
[----:B------:R-:W-:Y:S01]  /*f7d0*/  IMAD.X R21, RZ, RZ, R5, P4 ;  /* 0x000000ffff157224 */ /* 0x000fe200020e0605 */
[----:B------:R-:W-:-:S02]  /*f7e0*/  F2FP.BF16.F32.PACK_AB R5, R20, R75 ;  /* 0x0000004b1405723e */ /* 0x000fc400000010ff */
[----:B------:R-:W-:Y:S02]  /*f7f0*/  LOP3.LUT R20, R29, 0x180, RZ, 0xc0, !PT ;  /* 0x000001801d147812 */ /* 0x000fe400078ec0ff */
[----:B------:R-:W-:Y:S01]  /*f800*/  LOP3.LUT R12, R63, 0x180, RZ, 0xc0, !PT ;  /* 0x000001803f0c7812 */ /* 0x000fe200078ec0ff */
[----:B------:R0:W-:Y:S01]  /*f810*/  STSM.16.M88.4 [R18], R4 ;  /* 0x0000000412007844 */ /* 0x0001e20000000200 */
[----:B------:R-:W-:Y:S02]  /*f820*/  LOP3.LUT R26, R59, 0x180, RZ, 0xc0, !PT ;  /* 0x000001803b1a7812 */ /* 0x000fe400078ec0ff */
[----:B------:R-:W-:Y:S02]  /*f830*/  SHF.R.U64 R20, R20, 0x3, RZ ;  /* 0x0000000314147819 */ /* 0x000fe400000012ff */
[----:B------:R-:W-:Y:S02]  /*f840*/  SHF.R.U64 R12, R12, 0x3, RZ ;  /* 0x000000030c0c7819 */ /* 0x000fe400000012ff */
[----:B------:R-:W-:-:S02]  /*f850*/  SHF.R.U64 R26, R26, 0x3, RZ ;  /* 0x000000031a1a7819 */ /* 0x000fc400000012ff */
[----:B------:R-:W-:Y:S02]  /*f860*/  LOP3.LUT R20, R20, R29, RZ, 0x3c, !PT ;  /* 0x0000001d14147212 */ /* 0x000fe400078e3cff */
[----:B------:R-:W-:Y:S02]  /*f870*/  LOP3.LUT R12, R12, R63, RZ, 0x3c, !PT ;  /* 0x0000003f0c0c7212 */ /* 0x000fe400078e3cff */
[----:B------:R-:W-:Y:S02]  /*f880*/  LOP3.LUT R14, R26, R59, RZ, 0x3c, !PT ;  /* 0x0000003b1a0e7212 */ /* 0x000fe400078e3cff */
[----:B------:R-:W-:Y:S02]  /*f890*/  MOV R28, R8 ;  /* 0x00000008001c7202 */ /* 0x000fe40000000f00 */
[----:B------:R-:W-:Y:S02]  /*f8a0*/  MOV R29, R10 ;  /* 0x0000000a001d7202 */ /* 0x000fe40000000f00 */
[----:B------:R-:W-:Y:S01]  /*f8b0*/  MOV R20, R20 ;  /* 0x0000001400147202 */ /* 0x000fe20000000f00 */
[----:B------:R-:W-:Y:S01]  /*f8c0*/  IMAD.U32 R21, RZ, RZ, UR9 ;  /* 0x00000009ff157e24 */ /* 0x000fe2000f8e00ff */
[----:B------:R-:W-:-:S02]  /*f8d0*/  F2FP.BF16.F32.PACK_AB R8, R33, R32 ;  /* 0x000000202108723e */ /* 0x000fc400000010ff */
[----:B------:R-:W-:Y:S02]  /*f8e0*/  F2FP.BF16.F32.PACK_AB R9, R35, R34 ;  /* 0x000000222309723e */ /* 0x000fe400000010ff */
[----:B------:R-:W-:Y:S02]  /*f8f0*/  F2FP.BF16.F32.PACK_AB R10, R37, R36 ;  /* 0x00000024250a723e */ /* 0x000fe400000010ff */
[----:B------:R-:W-:Y:S01]  /*f900*/  F2FP.BF16.F32.PACK_AB R11, R39, R38 ;  /* 0x00000026270b723e */ /* 0x000fe200000010ff */
[----:B------:R-:W1:Y:S01]  /*f910*/  LDC R36, c[0x0][0xbe8] ;  /* 0x0002fa00ff247b82 */ /* 0x000e620000000800 */
[----:B------:R-:W-:Y:S02]  /*f920*/  MOV R30, R12 ;  /* 0x0000000c001e7202 */ /* 0x000fe40000000f00 */
[----:B------:R-:W-:Y:S01]  /*f930*/  MOV R32, R14 ;  /* 0x0000000e00207202 */ /* 0x000fe20000000f00 */
[----:B------:R2:W-:Y:S01]  /*f940*/  STSM.16.M88.4 [R20], R8 ;  /* 0x0000000814007844 */ /* 0x0005e20000000200 */
[----:B0-----:R-:W-:-:S02]  /*f950*/  F2FP.BF16.F32.PACK_AB R4, R41, R40 ;  /* 0x000000282904723e */ /* 0x001fc400000010ff */
[----:B------:R-:W-:Y:S02]  /*f960*/  F2FP.BF16.F32.PACK_AB R5, R43, R42 ;  /* 0x0000002a2b05723e */ /* 0x000fe400000010ff */
[----:B------:R-:W-:Y:S02]  /*f970*/  F2FP.BF16.F32.PACK_AB R6, R45, R44 ;  /* 0x0000002c2d06723e */ /* 0x000fe400000010ff */
[----:B------:R-:W-:Y:S02]  /*f980*/  F2FP.BF16.F32.PACK_AB R7, R47, R46 ;  /* 0x0000002e2f07723e */ /* 0x000fe400000010ff */
[----:B------:R-:W-:Y:S02]  /*f990*/  F2FP.BF16.F32.PACK_AB R12, R49, R48 ;  /* 0x00000030310c723e */ /* 0x000fe400000010ff */
[----:B------:R-:W-:Y:S01]  /*f9a0*/  F2FP.BF16.F32.PACK_AB R13, R51, R50 ;  /* 0x00000032330d723e */ /* 0x000fe200000010ff */
[----:B------:R-:W-:Y:S01]  /*f9b0*/  STSM.16.M88.4 [R32], R4 ;  /* 0x0000000420007844 */ /* 0x000fe20000000200 */
[----:B------:R-:W-:-:S02]  /*f9c0*/  F2FP.BF16.F32.PACK_AB R14, R53, R52 ;  /* 0x00000034350e723e */ /* 0x000fc400000010ff */
[----:B------:R-:W-:Y:S01]  /*f9d0*/  F2FP.BF16.F32.PACK_AB R15, R55, R54 ;  /* 0x00000036370f723e */ /* 0x000fe200000010ff */
[----:B--2---:R-:W-:Y:S01]  /*f9e0*/  IMAD.U32 R20, RZ, RZ, UR8 ;  /* 0x00000008ff147e24 */ /* 0x004fe2000f8e00ff */
[----:B------:R-:W-:Y:S01]  /*f9f0*/  F2FP.BF16.F32.PACK_AB R26, R61, R60 ;  /* 0x0000003c3d1a723e */ /* 0x000fe200000010ff */
[----:B------:R-:W-:Y:S01]  /*fa00*/  ULDC.64 UR8, c[0x0][0xc08] ;  /* 0x0003020000087ab9 */ /* 0x000fe20000000a00 */
[----:B------:R-:W-:Y:S01]  /*fa10*/  F2FP.BF16.F32.PACK_AB R8, R65, R64 ;  /* 0x000000404108723e */ /* 0x000fe200000010ff */
[----:B------:R-:W-:Y:S01]  /*fa20*/  STSM.16.M88.4 [R30], R12 ;  /* 0x0000000c1e007844 */ /* 0x000fe20000000200 */
[----:B------:R-:W-:Y:S02]  /*fa30*/  F2FP.BF16.F32.PACK_AB R9, R67, R66 ;  /* 0x000000424309723e */ /* 0x000fe400000010ff */
[----:B------:R-:W-:Y:S01]  /*fa40*/  F2FP.BF16.F32.PACK_AB R10, R69, R68 ;  /* 0x00000044450a723e */ /* 0x000fe200000010ff */
[----:B------:R-:W-:Y:S01]  /*fa50*/  STSM.16.M88.4 [R29], R24 ;  /* 0x000000181d007844 */ /* 0x000fe20000000200 */
[----:B------:R-:W-:-:S02]  /*fa60*/  F2FP.BF16.F32.PACK_AB R11, R71, R70 ;  /* 0x00000046470b723e */ /* 0x000fc400000010ff */
[----:B------:R-:W-:-:S03]  /*fa70*/  PLOP3.LUT P0, PT, PT, PT, UP0, 0x80, 0x0 ;  /* 0x000000000000781c */ /* 0x000fc60003f0f008 */
[----:B------:R0:W-:Y:S01]  /*fa80*/  STSM.16.M88.4 [R28], R8 ;  /* 0x000000081c007844 */ /* 0x0001e20000000200 */
[----:B------:R-:W-:Y:S09]  /*fa90*/  BAR.SYNC.DEFER_BLOCKING 0x1, 0x180 ;  /* 0x0046000000007b1d */ /* 0x000ff20000010000 */
[----:B------:R-:W2:Y:S01]  /*faa0*/  @P0 LDG.E R18, desc[UR10][R20.64] ;  /* 0x0000000a14120981 */ /* 0x000ea2000c1e1900 */
[----:B-1----:R-:W-:Y:S01]  /*fab0*/  ISETP.NE.AND P1, PT, R36, 0x1, PT ;  /* 0x000000012400780c */ /* 0x002fe20003f25270 */
[----:B------:R-:W-:Y:S01]  /*fac0*/  UISETP.NE.U32.AND UP1, UPT, UR8, URZ, UPT ;  /* 0x0000003f0800728c */ /* 0x000fe2000bf25070 */
[----:B0-----:R-:W-:Y:S01]  /*fad0*/  VIADD R8, R23, UR12 ;  /* 0x0000000c17087c36 */ /* 0x001fe20008000000 */
[----:B------:R-:W-:-:S02]  /*fae0*/  UMOV UR4, URZ ;  /* 0x0000003f00047c82 */ /* 0x000fc40008000000 */
[----:B------:R-:W-:-:S06]  /*faf0*/  UISETP.NE.AND.EX UP1, UPT, UR9, URZ, UPT, UP1 ;  /* 0x0000003f0900728c */ /* 0x000fcc000bf25310 */
[----:B------:R-:W-:Y:S02]  /*fb00*/  PLOP3.LUT P2, PT, PT, PT, UP1, 0x80, 0x0 ;  /* 0x000000000000781c */ /* 0x000fe40003f4f018 */
[----:B------:R-:W0:Y:S03]  /*fb10*/  @P1 LDC R5, c[0x0][0xbec] ;  /* 0x0002fb00ff051b82 */ /* 0x000e260000000800 */
[----:B------:R-:W-:-:S04]  /*fb20*/  @UP1 ULEA UR8, UP2, UR7, UR8, 0x2 ;  /* 0x0000000807081291 */ /* 0x000fc8000f84103f */
[----:B------:R-:W-:Y:S01]  /*fb30*/  @UP1 ULEA.HI.X UR9, UR7, UR9, UR13, 0x2, UP2 ;  /* 0x0000000907091291 */ /* 0x000fe200090f140d */
[----:B------:R-:W1:Y:S01]  /*fb40*/  @P1 LDC R6, c[0x0][0xbf0] ;  /* 0x0002fc00ff061b82 */ /* 0x000e620000000800 */
[----:B------:R-:W-:Y:S01]  /*fb50*/  IMAD.U32 R10, RZ, RZ, UR8 ;  /* 0x00000008ff0a7e24 */ /* 0x000fe2000f8e00ff */
[----:B------:R-:W-:Y:S02]  /*fb60*/  ULDC UR7, c[0x0][0xa88] ;  /* 0x0002a20000077ab9 */ /* 0x000fe40000000800 */
[----:B------:R-:W-:Y:S02]  /*fb70*/  IMAD.U32 R7, RZ, RZ, UR7 ;  /* 0x00000007ff077e24 */ /* 0x000fe4000f8e00ff */
[----:B------:R-:W-:-:S05]  /*fb80*/  IMAD.U32 R11, RZ, RZ, UR9 ;  /* 0x00000009ff0b7e24 */ /* 0x000fca000f8e00ff */
[----:B------:R3:W5:Y:S01]  /*fb90*/  @P2 LDG.E R7, desc[UR10][R10.64] ;  /* 0x0000000a0a072981 */ /* 0x000762000c1e1900 */
[----:B--2---:R-:W-:Y:S01]  /*fba0*/  @P0 R2UR UR4, R18 ;  /* 0x00000000120402ca */ /* 0x004fe200000e0000 */
[----:B01-3--:R-:W-:-:S14]  /*fbb0*/  @P2 BRA `(.L_x_12020) ;  /* 0x0000000000142947 */ /* 0x00bfdc0003800000 */
[----:B------:R-:W-:Y:S05]  /*fbc0*/  @!P0 BRA `(.L_x_12020) ;  /* 0x0000000000108947 */ /* 0x000fea0003800000 */
[----:B------:R-:W-:Y:S02]  /*fbd0*/  ULDC.64 UR8, c[0x0][0x208] ;  /* 0x0000820000087ab9 */ /* 0x000fe40000000a00 */
[----:B------:R-:W2:Y:S04]  /*fbe0*/  LDG.E R4, desc[UR8][R20.64] ;  /* 0x0000000814047981 */ /* 0x000ea8000c1e1900 */
[----:B-----5:R-:W2:Y:S02]  /*fbf0*/  LDG.E R7, desc[UR8][R20.64+0x4] ;  /* 0x0000040814077981 */ /* 0x020ea4000c1e1900 */
[----:B--2---:R-:W-:-:S07]  /*fc00*/  IMAD.IADD R7, R7, 0x1, -R4 ;  /* 0x0000000107077824 */ /* 0x004fce00078e0a04 */
.L_x_12020:
[----:B------:R-:W-:Y:S01]  /*fc10*/  R2UR UR18, R147 ;  /* 0x00000000931272ca */ /* 0x000fe200000e0000 */
[----:B------:R-:W-:Y:S01]  /*fc20*/  ULDC.64 UR12, c[0x0][0xb90] ;  /* 0x0002e400000c7ab9 */ /* 0x000fe20000000a00 */
[----:B------:R-:W-:Y:S01]  /*fc30*/  R2UR UR16, R149 ;  /* 0x00000000951072ca */ /* 0x000fe200000e0000 */
[----:B------:R-:W-:Y:S01]  /*fc40*/  @P1 IMAD.HI.U32 R5, R8, R5, RZ ;  /* 0x0000000508051227 */ /* 0x000fe200078e00ff */
[----:B------:R-:W-:Y:S01]  /*fc50*/  R2UR UR15, R145 ;  /* 0x00000000910f72ca */ /* 0x000fe200000e0000 */
[----:B------:R-:W-:Y:S01]  /*fc60*/  USHF.R.S32.HI UR9, URZ, 0x1f, UR4 ;  /* 0x0000001f3f097899 */ /* 0x000fe20008011404 */
[----:B------:R-:W-:Y:S01]  /*fc70*/  R2UR UR17, R19 ;  /* 0x00000000131172ca */ /* 0x000fe200000e0000 */
[----:B------:R-:W-:Y:S01]  /*fc80*/  UMOV UR8, UR4 ;  /* 0x0000000400087c82 */ /* 0x000fe20008000000 */
[----:B------:R-:W-:Y:S01]  /*fc90*/  IMAD.MOV.U32 R4, RZ, RZ, R8 ;  /* 0x000000ffff047224 */ /* 0x000fe200078e0008 */
[----:B------:R-:W-:Y:S01]  /*fca0*/  @P1 SHF.R.U32.HI R4, RZ, R6, R5 ;  /* 0x00000006ff041219 */ /* 0x000fe20000011605 */
[----:B------:R-:W-:Y:S01]  /*fcb0*/  IMAD R5, R151, 0x20, R144 ;  /* 0x0000002097057824 */ /* 0x000fe200078e0290 */
[----:B------:R-:W0:Y:S01]  /*fcc0*/  @P1 LDC R37, c[0x0][0xbec] ;  /* 0x0002fb00ff251b82 */ /* 0x000e220000000800 */
[----:B-----5:R-:W-:Y:S01]  /*fcd0*/  IMAD R41, R7, R36, RZ ;  /* 0x0000002407297224 */ /* 0x020fe200078e02ff */
[----:B------:R-:W-:Y:S01]  /*fce0*/  USHF.R.S32.HI UR14, URZ, 0x1f, UR18 ;  /* 0x0000001f3f0e7899 */ /* 0x000fe20008011412 */
[----:B------:R-:W-:Y:S01]  /*fcf0*/  IMAD.MOV R9, RZ, RZ, -R4 ;  /* 0x000000ffff097224 */ /* 0x000fe200078e0a04 */
[----:B------:R-:W-:Y:S01]  /*fd00*/  UIMAD.WIDE.U32 UR10, UR18, UR12, UR8 ;  /* 0x0000000c120a72a5 */ /* 0x000fe2000f8e0008 */
[----:B------:R-:W-:Y:S01]  /*fd10*/  IMAD.WIDE R16, R5, 0x2, R16 ;  /* 0x0000000205107825 */ /* 0x000fe200078e0210 */
[----:B------:R-:W-:Y:S01]  /*fd20*/  UIMAD UR7, UR14, UR12, URZ ;  /* 0x0000000c0e0772a4 */ /* 0x000fe2000f8e023f */
[----:B------:R-:W-:Y:S01]  /*fd30*/  SHF.R.S32.HI R6, RZ, 0x1f, R4 ;  /* 0x0000001fff067819 */ /* 0x000fe20000011404 */
[----:B------:R-:W-:Y:S01]  /*fd40*/  USEL UR16, UR16, URZ, !UP0 ;  /* 0x0000003f10107287 */ /* 0x000fe2000c000000 */
[----:B------:R-:W-:Y:S01]  /*fd50*/  IMAD R9, R36, R9, R8 ;  /* 0x0000000924097224 */ /* 0x000fe200078e0208 */
[----:B------:R-:W-:Y:S01]  /*fd60*/  UIMAD UR7, UR18, UR13, UR7 ;  /* 0x0000000d120772a4 */ /* 0x000fe2000f8e0207 */
[----:B------:R-:W-:Y:S01]  /*fd70*/  IADD3 R11, P2, R16, 0x1800, RZ ;  /* 0x00001800100b7810 */ /* 0x000fe20007f5e0ff */
[----:B------:R-:W-:Y:S01]  /*fd80*/  USEL UR15, UR15, URZ, !UP0 ;  /* 0x0000003f0f0f7287 */ /* 0x000fe2000c000000 */
[----:B------:R-:W-:Y:S01]  /*fd90*/  VIADD R14, R155, UR17 ;  /* 0x000000119b0e7c36 */ /* 0x000fe20008000000 */
[----:B------:R-:W-:Y:S01]  /*fda0*/  ULDC.64 UR12, c[0x0][0xb98] ;  /* 0x0002e600000c7ab9 */ /* 0x000fe20000000a00 */
[----:B------:R-:W-:Y:S01]  /*fdb0*/  UIADD3 UR11, UR11, UR7, URZ ;  /* 0x000000070b0b7290 */ /* 0x000fe2000fffe03f */
[----:B------:R-:W-:Y:S01]  /*fdc0*/  SHF.R.S32.HI R5, RZ, 0x1f, R9 ;  /* 0x0000001fff057819 */ /* 0x000fe20000011409 */
[----:B------:R-:W-:Y:S01]  /*fdd0*/  UIMAD UR7, UR16, UR12, URZ ;  /* 0x0000000c100772a4 */ /* 0x000fe2000f8e023f */
[----:B------:R-:W-:Y:S01]  /*fde0*/  LOP3.LUT R8, R11, 0x180, RZ, 0xc0, !PT ;  /* 0x000001800b087812 */ /* 0x000fe200078ec0ff */
[----:B------:R-:W-:Y:S01]  /*fdf0*/  UIMAD.WIDE.U32 UR10, UR15, UR12, UR10 ;  /* 0x0000000c0f0a72a5 */ /* 0x000fe2000f8e000a */
[----:B------:R-:W-:Y:S01]  /*fe00*/  IMAD.X R7, RZ, RZ, R17, P2 ;  /* 0x000000ffff077224 */ /* 0x000fe200010e0611 */
[----:B------:R-:W-:Y:S01]  /*fe10*/  UIMAD UR7, UR15, UR13, UR7 ;  /* 0x0000000d0f0772a4 */ /* 0x000fe2000f8e0207 */
[----:B------:R-:W-:Y:S01]  /*fe20*/  SHF.R.U64 R8, R8, 0x3, RZ ;  /* 0x0000000308087819 */ /* 0x000fe200000012ff */
[----:B------:R-:W-:Y:S01]  /*fe30*/  ULDC.64 UR20, c[0x0][0x208] ;  /* 0x0000820000147ab9 */ /* 0x000fe20000000a00 */
[----:B------:R-:W-:Y:S01]  /*fe40*/  ULDC.64 UR12, c[0x0][0xb88] ;  /* 0x0002e200000c7ab9 */ /* 0x000fe20000000a00 */
[----:B------:R-:W-:Y:S01]  /*fe50*/  IADD3 R4, P0, R4, UR10, RZ ;  /* 0x0000000a04047c10 */ /* 0x000fe2000ff1e0ff */
[----:B------:R-:W-:Y:S01]  /*fe60*/  IMAD R10, R5, UR12, RZ ;  /* 0x0000000c050a7c24 */ /* 0x000fe2000f8e02ff */
[C---:B------:R-:W-:Y:S01]  /*fe70*/  IADD3 R25, P6, R16.reuse, 0x3000, RZ ;  /* 0x0000300010197810 */ /* 0x040fe20007fde0ff */
[----:B------:R-:W-:Y:S01]  /*fe80*/  IMAD.U32 R13, RZ, RZ, UR7 ;  /* 0x00000007ff0d7e24 */ /* 0x000fe2000f8e00ff */
[----:B------:R-:W-:-:S02]  /*fe90*/  IADD3 R33, P4, R16, 0x6000, RZ ;  /* 0x0000600010217810 */ /* 0x000fc40007f9e0ff */
[----:B------:R-:W-:Y:S02]  /*fea0*/  LOP3.LUT R24, R25, 0x180, RZ, 0xc0, !PT ;  /* 0x0000018019187812 */ /* 0x000fe400078ec0ff */
[----:B------:R-:W-:Y:S01]  /*feb0*/  IADD3.X R5, R6, UR11, R13, P0, !PT ;  /* 0x0000000b06057c10 */ /* 0x000fe200087fe40d */
[----:B------:R-:W-:Y:S01]  /*fec0*/  ULDC.64 UR10, c[0x0][0xb50] ;  /* 0x0002d400000a7ab9 */ /* 0x000fe20000000a00 */
[----:B------:R-:W-:Y:S01]  /*fed0*/  LOP3.LUT R6, R8, R11, RZ, 0x3c, !PT ;  /* 0x0000000b08067212 */ /* 0x000fe200078e3cff */
[C---:B------:R-:W-:Y:S01]  /*fee0*/  IMAD R11, R9.reuse, UR13, R10 ;  /* 0x0000000d090b7c24 */ /* 0x040fe2000f8e020a */
[----:B------:R-:W-:Y:S01]  /*fef0*/  IADD3 R13, P5, R16, 0x4800, RZ ;  /* 0x00004800100d7810 */ /* 0x000fe20007fbe0ff */
[----:B------:R-:W-:Y:S01]  /*ff00*/  IMAD.WIDE.U32 R4, R9, UR12, R4 ;  /* 0x0000000c09047c25 */ /* 0x000fe2000f8e0004 */
[----:B------:R-:W-:Y:S02]  /*ff10*/  LOP3.LUT R32, R33, 0x180, RZ, 0xc0, !PT ;  /* 0x0000018021207812 */ /* 0x000fe400078ec0ff */
[----:B------:R-:W-:Y:S01]  /*ff20*/  LOP3.LUT R12, R13, 0x180, RZ, 0xc0, !PT ;  /* 0x000001800d0c7812 */ /* 0x000fe200078ec0ff */
[----:B------:R-:W-:Y:S01]  /*ff30*/  IMAD.IADD R5, R5, 0x1, R11 ;  /* 0x0000000105057824 */ /* 0x000fe200078e020b */
[----:B------:R-:W-:-:S02]  /*ff40*/  LEA R8, P0, R4, UR10, 0x2 ;  /* 0x0000000a04087c11 */ /* 0x000fc4000f8010ff */
[----:B------:R-:W-:Y:S02]  /*ff50*/  LOP3.LUT R9, R16, 0x180, RZ, 0xc0, !PT ;  /* 0x0000018010097812 */ /* 0x000fe400078ec0ff */
[----:B------:R-:W-:Y:S01]  /*ff60*/  LEA.HI.X R10, R4, UR11, R5, 0x2, P0 ;  /* 0x0000000b040a7c11 */ /* 0x000fe200080f1405 */
[----:B------:R-:W-:Y:S01]  /*ff70*/  SHFL.IDX PT, R20, R8, RZ, 0x1c1f ;  /* 0x001c1fff08147589 */ /* 0x000fe200000e0000 */
[----:B------:R-:W-:Y:S01]  /*ff80*/  LOP3.LUT P0, RZ, R153, 0x3, RZ, 0xc0, !PT ;  /* 0x0000000399ff7812 */ /* 0x000fe2000780c0ff */
[C---:B------:R-:W-:Y:S01]  /*ff90*/  VIADD R4, R14.reuse, 0x8 ;  /* 0x000000080e047836 */ /* 0x040fe20000000000 */
[----:B------:R-:W-:Y:S01]  /*ffa0*/  ULDC.64 UR10, c[0x0][0xaa0] ;  /* 0x0002a800000a7ab9 */ /* 0x000fe20000000a00 */
[----:B------:R-:W1:Y:S01]  /*ffb0*/  SHFL.IDX PT, R21, R10, RZ, 0x1c1f ;  /* 0x001c1fff0a157589 */ /* 0x000e6200000e0000 */
[-C--:B------:R-:W-:Y:S02]  /*ffc0*/  ISETP.GE.OR P2, PT, R14, R41.reuse, P0 ;  /* 0x000000290e00720c */ /* 0x080fe40000746670 */
[----:B------:R-:W-:Y:S01]  /*ffd0*/  ISETP.GE.OR P0, PT, R4, R41, P0 ;  /* 0x000000290400720c */ /* 0x000fe20000706670 */
[----:B------:R-:W-:Y:S01]  /*ffe0*/  SHFL.IDX PT, R28, R8, 0x1, 0x1c1f ;  /* 0x003c1f00081c7f89 */ /* 0x000fe200000e0000 */
[----:B------:R-:W-:-:S02]  /*fff0*/  IADD3 R5, P3, R16, 0x7800, RZ ;  /* 0x0000780010057810 */ /* 0x000fc40007f7e0ff */
[----:B------:R-:W-:Y:S01]  /*10000*/  SHF.R.U64 R24, R24, 0x3, RZ ;  /* 0x0000000318187819 */ /* 0x000fe200000012ff */
[----:B------:R-:W2:Y:S01]  /*10010*/  SHFL.IDX PT, R29, R10, 0x1, 0x1c1f ;  /* 0x003c1f000a1d7f89 */ /* 0x000ea200000e0000 */
[----:B------:R-:W-:Y:S01]  /*10020*/  UIMAD UR7, UR9, UR10, URZ ;  /* 0x0000000a090772a4 */ /* 0x000fe2000f8e023f */
[----:B------:R-:W-:Y:S01]  /*10030*/  LOP3.LUT R4, R5, 0x180, RZ, 0xc0, !PT ;  /* 0x0000018005047812 */ /* 0x000fe200078ec0ff */
[----:B------:R-:W-:Y:S01]  /*10040*/  UIMAD.WIDE.U32 UR8, UR4, UR10, URZ ;  /* 0x0000000a040872a5 */ /* 0x000fe2000f8e003f */
[----:B------:R-:W-:Y:S02]  /*10050*/  SHF.R.U64 R12, R12, 0x3, RZ ;  /* 0x000000030c0c7819 */ /* 0x000fe400000012ff */
[----:B------:R-:W-:Y:S02]  /*10060*/  SHF.R.U64 R32, R32, 0x3, RZ ;  /* 0x0000000320207819 */ /* 0x000fe400000012ff */
[----:B------:R-:W-:Y:S01]  /*10070*/  SHF.R.U64 R9, R9, 0x3, RZ ;  /* 0x0000000309097819 */ /* 0x000fe200000012ff */
[----:B-1----:R1:W-:Y:S01]  /*10080*/  @!P2 ST.E desc[UR20][R20.64], R3 ;  /* 0x000000031400a985 */ /* 0x0023e2000c101914 */
[----:B------:R-:W-:Y:S01]  /*10090*/  UIMAD UR7, UR4, UR11, UR7 ;  /* 0x0000000b040772a4 */ /* 0x000fe2000f8e0207 */
[----:B------:R-:W-:Y:S01]  /*100a0*/  SHF.R.U64 R4, R4, 0x3, RZ ;  /* 0x0000000304047819 */ /* 0x000fe200000012ff */
[----:B------:R-:W-:Y:S01]  /*100b0*/  IMAD.X R19, RZ, RZ, R17, P3 ;  /* 0x000000ffff137224 */ /* 0x000fe200018e0611 */
[----:B------:R-:W-:Y:S01]  /*100c0*/  ULDC.64 UR10, c[0x0][0xae8] ;  /* 0x0002ba00000a7ab9 */ /* 0x000fe20000000a00 */
[----:B------:R-:W-:-:S02]  /*100d0*/  LOP3.LUT R24, R24, R25, RZ, 0x3c, !PT ;  /* 0x0000001918187212 */ /* 0x000fc400078e3cff */
[----:B------:R-:W-:Y:S01]  /*100e0*/  LOP3.LUT R12, R12, R13, RZ, 0x3c, !PT ;  /* 0x0000000d0c0c7212 */ /* 0x000fe200078e3cff */
[----:B--2---:R2:W-:Y:S01]  /*100f0*/  @!P0 ST.E desc[UR20][R28.64], R0 ;  /* 0x000000001c008985 */ /* 0x0045e2000c101914 */
[----:B------:R-:W-:Y:S02]  /*10100*/  LOP3.LUT R32, R32, R33, RZ, 0x3c, !PT ;  /* 0x0000002120207212 */ /* 0x000fe400078e3cff */
[----:B------:R-:W-:Y:S01]  /*10110*/  LOP3.LUT R8, R9, R16, RZ, 0x3c, !PT ;  /* 0x0000001009087212 */ /* 0x000fe200078e3cff */
[----:B-1----:R-:W1:Y:S01]  /*10120*/  @P1 LDC R21, c[0x0][0xbf0] ;  /* 0x0002fc00ff151b82 */ /* 0x002e620000000800 */
[----:B------:R-:W-:Y:S01]  /*10130*/  UIADD3 UR9, UR9, UR7, URZ ;  /* 0x0000000709097290 */ /* 0x000fe2000fffe03f */
[--C-:B------:R-:W-:Y:S01]  /*10140*/  IMAD.X R25, RZ, RZ, R17.reuse, P6 ;  /* 0x000000ffff197224 */ /* 0x100fe200030e0611 */
[----:B------:R-:W-:Y:S01]  /*10150*/  UIMAD UR4, UR14, UR10, URZ ;  /* 0x0000000a0e0472a4 */ /* 0x000fe2000f8e023f */
[----:B------:R-:W-:Y:S01]  /*10160*/  IMAD.X R13, RZ, RZ, R17, P5 ;  /* 0x000000ffff0d7224 */ /* 0x000fe200028e0611 */
[----:B------:R-:W-:Y:S01]  /*10170*/  LOP3.LUT R18, R4, R5, RZ, 0x3c, !PT ;  /* 0x0000000504127212 */ /* 0x000fe200078e3cff */
[----:B--2---:R-:W-:Y:S01]  /*10180*/  IMAD R0, R150, 0x60, R151 ;  /* 0x0000006096007824 */ /* 0x004fe200078e0297 */
[----:B------:R-:W-:Y:S01]  /*10190*/  UIMAD UR4, UR18, UR11, UR4 ;  /* 0x0000000b120472a4 */ /* 0x000fe2000f8e0204 */
[--C-:B------:R-:W-:Y:S01]  /*101a0*/  IMAD.X R33, RZ, RZ, R17.reuse, P4 ;  /* 0x000000ffff217224 */ /* 0x100fe200020e0611 */
[----:B------:R-:W-:Y:S01]  /*101b0*/  UIMAD.WIDE.U32 UR8, UR18, UR10, UR8 ;  /* 0x0000000a120872a5 */ /* 0x000fe2000f8e0008 */
[----:B------:R-:W-:Y:S01]  /*101c0*/  VIADD R28, R0, UR17 ;  /* 0x00000011001c7c36 */ /* 0x000fe20008000000 */
[----:B------:R-:W5:Y:S01]  /*101d0*/  LD.E.128 R4, desc[UR20][R6.64] ;  /* 0x0000001406047980 */ /* 0x000f62000c101d00 */
[----:B------:R-:W-:Y:S01]  /*101e0*/  ULDC.64 UR10, c[0x0][0xaf0] ;  /* 0x0002bc00000a7ab9 */ /* 0x000fe20000000a00 */
[----:B------:R-:W-:-:S02]  /*101f0*/  IMAD.MOV.U32 R9, RZ, RZ, R17 ;  /* 0x000000ffff097224 */ /* 0x000fc400078e0011 */
[----:B0-----:R-:W-:Y:S01]  /*10200*/  @P1 IMAD.HI.U32 R0, R28, R37, RZ ;  /* 0x000000251c001227 */ /* 0x001fe200078e00ff */
[----:B------:R-:W-:Y:S01]  /*10210*/  UIADD3 UR9, UR9, UR4, URZ ;  /* 0x0000000409097290 */ /* 0x000fe2000fffe03f */
[----:B------:R-:W5:Y:S02]  /*10220*/  LD.E.128 R24, desc[UR20][R24.64] ;  /* 0x0000001418187980 */ /* 0x000f64000c101d00 */
[----:B------:R-:W-:Y:S01]  /*10230*/  IMAD.MOV.U32 R3, RZ, RZ, R28 ;  /* 0x000000ffff037224 */ /* 0x000fe200078e001c */
[----:B------:R-:W-:Y:S01]  /*10240*/  UIMAD UR4, UR16, UR10, URZ ;  /* 0x0000000a100472a4 */ /* 0x000fe2000f8e023f */
[----:B------:R-:W5:Y:S01]  /*10250*/  LD.E.128 R8, desc[UR20][R8.64] ;  /* 0x0000001408087980 */ /* 0x000f62000c101d00 */
[----:B-1----:R-:W-:Y:S01]  /*10260*/  @P1 SHF.R.U32.HI R3, RZ, R21, R0 ;  /* 0x00000015ff031219 */ /* 0x002fe20000011600 */
[----:B------:R-:W-:Y:S02]  /*10270*/  UIMAD.WIDE.U32 UR8, UR15, UR10, UR8 ;  /* 0x0000000a0f0872a5 */ /* 0x000fe4000f8e0008 */
[----:B------:R-:W-:Y:S01]  /*10280*/  UIMAD UR4, UR15, UR11, UR4 ;  /* 0x0000000b0f0472a4 */ /* 0x000fe2000f8e0204 */
        /* <DEDUP_REMOVED lines=8> */
[C---:B------:R-:W-:Y:S02]  /*10310*/  IMAD R37, R3.reuse, UR11, R0 ;  /* 0x0000000b03257c24 */ /* 0x040fe4000f8e0200 */
[----:B------:R-:W-:Y:S01]  /*10320*/  IMAD.U32 R21, RZ, RZ, UR9 ;  /* 0x00000009ff157e24 */ /* 0x000fe2000f8e00ff */
[----:B------:R-:W-:Y:S01]  /*10330*/  SHF.R.S32.HI R0, RZ, 0x1f, R29 ;  /* 0x0000001fff007819 */ /* 0x000fe2000001141d */
[----:B------:R-:W-:Y:S01]  /*10340*/  IMAD.U32 R20, RZ, RZ, UR8 ;  /* 0x00000008ff147e24 */ /* 0x000fe2000f8e00ff */
[----:B------:R-:W5:Y:S01]  /*10350*/  LD.E.128 R16, desc[UR20][R18.64] ;  /* 0x0000001412107980 */ /* 0x000f62000c101d00 */
[----:B------:R-:W-:Y:S01]  /*10360*/  IMAD.U32 R21, RZ, RZ, UR4 ;  /* 0x00000004ff157e24 */ /* 0x000fe2000f8e00ff */
[----:B------:R-:W-:Y:S01]  /*10370*/  ULDC.64 UR8, c[0x0][0xad8] ;  /* 0x0002b60000087ab9 */ /* 0x000fe20000000a00 */
[----:B------:R-:W-:Y:S01]  /*10380*/  @!PT LDS RZ, [RZ] ;  /* 0x00000000fffff984 */ /* 0x000fe20000000800 */
[----:B------:R-:W-:Y:S01]  /*10390*/  @!PT LDS RZ, [RZ] ;  /* 0x00000000fffff984 */ /* 0x000fe20000000800 */
[----:B------:R-:W-:Y:S01]  /*103a0*/  @!PT LDS RZ, [RZ] ;  /* 0x00000000fffff984 */ /* 0x000fe20000000800 */
[----:B------:R-:W-:Y:S01]  /*103b0*/  @!PT LDS RZ, [RZ] ;  /* 0x00000000fffff984 */ /* 0x000fe20000000800 */
[----:B------:R0:W-:Y:S06]  /*103c0*/  MEMBAR.ALL.CTA ;  /* 0x0000000000007992 */ /* 0x0001ec0000008000 */
[----:B0-----:R-:W0:Y:S01]  /*103d0*/  FENCE.VIEW.ASYNC.S ;  /* 0x00000000000073c6 */ /* 0x001e220000000000 */
[----:B------:R-:W-:-:S04]  /*103e0*/  IMAD.WIDE.U32 R20, R3, UR10, R20 ;  /* 0x0000000a03147c25 */ /* 0x000fc8000f8e0014 */
[----:B------:R-:W-:Y:S02]  /*103f0*/  IMAD R0, R0, UR8, RZ ;  /* 0x0000000800007c24 */ /* 0x000fe4000f8e02ff */
        /* <DEDUP_REMOVED lines=15> */
[----:B------:R-:W-:Y:S02]  /*104f0*/  SHF.R.S32.HI R40, RZ, 0x1f, R148 ;  /* 0x0000001fff287819 */ /* 0x000fe40000011494 */
[----:B------:R-:W-:Y:S01]  /*10500*/  SHF.R.S32.HI R42, RZ, 0x1f, R146 ;  /* 0x0000001fff2a7819 */ /* 0x000fe20000011492 */
[----:B------:R-:W-:Y:S06]  /*10510*/  @P0 BRA `(.L_x_12022) ;  /* 0x0000000000340947 */ /* 0x000fec0003800000 */
[----:B------:R-:W-:Y:S01]  /*10520*/  ULDC UR4, c[0x0][0xac8] ;  /* 0x0002b20000047ab9 */ /* 0x000fe20000000800 */
[----:B------:R-:W-:Y:S01]  /*10530*/  ULDC.64 UR8, c[0x0][0x208] ;  /* 0x0000820000087ab9 */ /* 0x000fe20000000a00 */
        /* <DEDUP_REMOVED lines=11> */
.L_x_12022:
[----:B------:R-:W-:Y:S05]  /*105f0*/  BSYNC B1 ;  /* 0x0000000000017941 */ /* 0x000fea0003800000 */
.L_x_12021:
[----:B------:R-:W-:Y:S01]  /*10600*/  VIADD R0, R0, 0x60 ;  /* 0x0000006000007836 */ /* 0x000fe20000000000 */
[----:B---3-5:R3:W4:Y:S04]  /*10610*/  SHFL.IDX PT, R11, R3, 0x1, 0x1c1f ;  /* 0x003c1f00030b7f89 */ /* 0x02872800000e0000 */
[----:B------:R-:W-:Y:S01]  /*10620*/  ISETP.GE.AND P0, PT, R0, R41, PT ;  /* 0x000000290000720c */ /* 0x000fe20003f06270 */
[----:B------:R3:W0:-:S12]  /*10630*/  SHFL.IDX PT, R10, R30, 0x1, 0x1c1f ;  /* 0x003c1f001e0a7f89 */ /* 0x00061800000e0000 */
[----:B---3--:R-:W-:Y:S05]  /*10640*/  @P0 BRA `(.L_x_12023) ;  /* 0x0000000c00040947 */ /* 0x008fea0003800000 */
[----:B------:R-:W-:Y:S01]  /*10650*/  ULDC UR4, c[0x0][0xac8] ;  /* 0x0002b20000047ab9 */ /* 0x000fe20000000800 */
[----:B------:R-:W-:Y:S01]  /*10660*/  ULDC.64 UR8, c[0x0][0x208] ;  /* 0x0000820000087ab9 */ /* 0x000fe20000000a00 */
[----:B------:R-:W-:Y:S02]  /*10670*/  ISETP.GE.AND P2, PT, R146, UR4, PT ;  /* 0x0000000492007c0c */ /* 0x000fe4000bf46270 */
[----:B------:R-:W-:-:S11]  /*10680*/  ISETP.GE.AND P1, PT, R144, UR4, PT ;  /* 0x0000000490007c0c */ /* 0x000fd6000bf26270 */
[----:B0-----:R-:W-:Y:S02]  /*10690*/  @!P2 LEA R20, P0, R146, R10, 0x1 ;  /* 0x0000000a9214a211 */ /* 0x001fe400078008ff */
[----:B----4-:R-:W-:Y:S02]  /*106a0*/  @!P1 IMAD.WIDE R8, R144, 0x2, R10 ;  /* 0x0000000290089825 */ /* 0x010fe400078e020a */
[----:B------:R-:W-:Y:S02]  /*106b0*/  @!P2 LEA.HI.X R21, R146, R11, R42, 0x1, P0 ;  /* 0x0000000b9215a211 */ /* 0x000fe400000f0c2a */
[----:B------:R-:W-:Y:S01]  /*106c0*/  ISETP.GE.AND P0, PT, R148, UR4, PT ;  /* 0x0000000494007c0c */ /* 0x000fe2000bf06270 */
[----:B------:R0:W-:Y:S04]  /*106d0*/  @!P1 ST.E.128 desc[UR8][R8.64], R4 ;  /* 0x0000000408009985 */ /* 0x0001e8000c101d08 */
[----:B------:R0:W-:Y:S08]  /*106e0*/  @!P2 ST.E.128 desc[UR8][R20.64], R12 ;  /* 0x0000000c1400a985 */ /* 0x0001f0000c101d08 */
[----:B------:R-:W-:Y:S05]  /*106f0*/  @P0 BRA `(.L_x_12023) ;  /* 0x0000000800d80947 */ /* 0x000fea0003800000 */
[----:B0-----:R-:W-:Y:S01]  /*10700*/  LEA R4, P0, R148, R10, 0x1 ;  /* 0x0000000a94047211 */ /* 0x001fe200078008ff */
[----:B------:R-:W-:-:S03]  /*10710*/  ULDC.64 UR8, c[0x0][0x208] ;  /* 0x0000820000087ab9 */ /* 0x000fc60000000a00 */
[----:B------:R-:W-:-:S05]  /*10720*/  LEA.HI.X R5, R148, R11, R40, 0x1, P0 ;  /* 0x0000000b94057211 */ /* 0x000fca00000f0c28 */
[----:B------:R0:W-:Y:S01]  /*10730*/  ST.E.128 desc[UR8][R4.64], R16 ;  /* 0x0000001004007985 */ /* 0x0001e2000c101d08 */
[----:B------:R-:W-:Y:S05]  /*10740*/  BRA `(.L_x_12023) ;  /* 0x0000000800c47947 */ /* 0x000fea0003800000 */
.L_x_12019:
        /* <DEDUP_REMOVED lines=14> */
[----:B------:R-:W1:Y:S01]  /*10830*/  S2R R8, SR_TID.X ;  /* 0x0000000000087919 */ /* 0x000e620000002100 */
[----:B------:R-:W-:Y:S02]  /*10840*/  ULDC.64 UR10, c[0x0][0xc08] ;  /* 0x00030200000a7ab9 */ /* 0x000fe40000000a00 */
        /* <DEDUP_REMOVED lines=13> */
[----:B------:R-:W-:Y:S02]  /*10920*/  IMAD.U32 R7, RZ, RZ, UR9 ;  /* 0x00000009ff077e24 */ /* 0x000fe4000f8e00ff */
[----:B-1----:R-:W-:Y:S01]  /*10930*/  VIADD R8, R8, 0xffffff80 ;  /* 0xffffff8008087836 */ /* 0x002fe20000000000 */
[----:B------:R-:W-:Y:S02]  /*10940*/  USHF.R.S32.HI UR11, URZ, 0x1f, UR12 ;  /* 0x0000001f3f0b7899 */ /* 0x000fe4000801140c */
[----:B------:R1:W5:Y:S02]  /*10950*/  @P3 LDG.E R0, desc[UR14][R6.64] ;  /* 0x0000000e06003981 */ /* 0x000364000c1e1900 */
[----:B------:R-:W-:Y:S02]  /*10960*/  ISETP.GE.AND P1, PT, R8, 0xc0, PT ;  /* 0x000000c00800780c */ /* 0x000fe40003f26270 */
        /* <DEDUP_REMOVED lines=8> */
.L_x_12024:
        /* <DEDUP_REMOVED lines=34> */
[----:B------:R-:W-:-:S04]  /*10c10*/  IMAD.U32 R8, RZ, RZ, UR7 ;  /* 0x00000007ff087e24 */ /* 0x000fc8000f8e00ff */
[----:B------:R-:W-:-:S04]  /*10c20*/  IMAD.MOV R3, RZ, RZ, -R4 ;  /* 0x000000ffff037224 */ /* 0x000fc800078e0a04 */
[----:B------:R-:W-:Y:S01]  /*10c30*/  IMAD R3, R5, R3, R6 ;  /* 0x0000000305037224 */ /* 0x000fe200078e0206 */
[----:B------:R-:W-:Y:S02]  /*10c40*/  SHF.R.S32.HI R5, RZ, 0x1f, R4 ;  /* 0x0000001fff057819 */ /* 0x000fe40000011404 */
        /* <DEDUP_REMOVED lines=12> */
.L_x_12026:
[----:B------:R-:W-:Y:S05]  /*10d10*/  BSYNC B1 ;  /* 0x0000000000017941 */ /* 0x000fea0003800000 */
.L_x_12025:
[----:B------:R-:W1:Y:S01]  /*10d20*/  @P0 LDC R5, c[0x0][0xbf0] ;  /* 0x0002fc00ff050b82 */ /* 0x000e620000000800 */
[----:B------:R-:W-:Y:S01]  /*10d30*/  R2UR UR16, R19 ;  /* 0x00000000131072ca */ /* 0x000fe200000e0000 */
[----:B------:R-:W-:Y:S01]  /*10d40*/  ULDC.64 UR14, c[0x0][0xaa0] ;  /* 0x0002a800000e7ab9 */ /* 0x000fe20000000a00 */
[----:B------:R-:W-:Y:S01]  /*10d50*/  R2UR UR17, R147 ;  /* 0x00000000931172ca */ /* 0x000fe200000e0000 */
[----:B------:R-:W-:Y:S01]  /*10d60*/  UIMAD UR7, UR10, UR14, URZ ;  /* 0x0000000e0a0772a4 */ /* 0x000fe2000f8e023f */
[----:B0-----:R-:W-:Y:S01]  /*10d70*/  IMAD R3, R150, 0x60, R151 ;  /* 0x0000006096037824 */ /* 0x001fe200078e0297 */
[----:B------:R-:W-:Y:S01]  /*10d80*/  UIMAD.WIDE.U32 UR8, UR4, UR14, URZ ;  /* 0x0000000e040872a5 */ /* 0x000fe2000f8e003f */
[----:B------:R-:W-:Y:S01]  /*10d90*/  BSSY B1, `(.L_x_12027) ;  /* 0x000003a000017945 */ /* 0x000fe20003800000 */
[----:B------:R-:W-:Y:S01]  /*10da0*/  UIMAD UR7, UR4, UR15, UR7 ;  /* 0x0000000f040772a4 */ /* 0x000fe2000f8e0207 */
[----:B------:R-:W-:Y:S02]  /*10db0*/  SHF.R.S32.HI R16, RZ, 0x1f, R148 ;  /* 0x0000001fff107819 */ /* 0x000fe40000011494 */
[----:B------:R-:W-:Y:S01]  /*10dc0*/  ULDC.64 UR14, c[0x0][0xae8] ;  /* 0x0002ba00000e7ab9 */ /* 0x000fe20000000a00 */
[----:B------:R-:W-:Y:S01]  /*10dd0*/  UIADD3 UR9, UR9, UR7, URZ ;  /* 0x0000000709097290 */ /* 0x000fe2000fffe03f */
[----:B------:R-:W-:Y:S01]  /*10de0*/  SHF.R.S32.HI R17, RZ, 0x1f, R146 ;  /* 0x0000001fff117819 */ /* 0x000fe20000011492 */
[----:B------:R-:W-:Y:S01]  /*10df0*/  UIMAD UR4, UR11, UR14, URZ ;  /* 0x0000000e0b0472a4 */ /* 0x000fe2000f8e023f */
[----:B------:R-:W-:Y:S01]  /*10e00*/  VIADD R6, R3, UR16 ;  /* 0x0000001003067c36 */ /* 0x000fe20008000000 */
[----:B------:R-:W-:-:S02]  /*10e10*/  UIMAD.WIDE.U32 UR8, UR17, UR14, UR8 ;  /* 0x0000000e110872a5 */ /* 0x000fc4000f8e0008 */
[----:B------:R-:W-:Y:S01]  /*10e20*/  UIMAD UR4, UR17, UR15, UR4 ;  /* 0x0000000f110472a4 */ /* 0x000fe2000f8e0204 */
[----:B------:R-:W-:Y:S01]  /*10e30*/  @P0 IMAD.HI.U32 R4, R6, R9, RZ ;  /* 0x0000000906040227 */ /* 0x000fe200078e00ff */
[----:B------:R-:W-:Y:S02]  /*10e40*/  ULDC.64 UR10, c[0x0][0xaf0] ;  /* 0x0002bc00000a7ab9 */ /* 0x000fe40000000a00 */
[----:B------:R-:W-:Y:S01]  /*10e50*/  UIADD3 UR9, UR9, UR4, URZ ;  /* 0x0000000409097290 */ /* 0x000fe2000fffe03f */
[----:B------:R-:W-:Y:S01]  /*10e60*/  IMAD.MOV.U32 R3, RZ, RZ, R6 ;  /* 0x000000ffff037224 */ /* 0x000fe200078e0006 */
        /* <DEDUP_REMOVED lines=12> */
[----:B------:R-:W-:Y:S01]  /*10f30*/  SHF.R.S32.HI R6, RZ, 0x1f, R7 ;  /* 0x0000001fff067819 */ /* 0x000fe20000011407 */
[----:B------:R-:W-:Y:S01]  /*10f40*/  IMAD.U32 R5, RZ, RZ, UR4 ;  /* 0x00000004ff057e24 */ /* 0x000fe2000f8e00ff */
[----:B------:R-:W-:Y:S01]  /*10f50*/  ULDC.64 UR8, c[0x0][0xad8] ;  /* 0x0002b60000087ab9 */ /* 0x000fe20000000a00 */
[----:B------:R-:W-:-:S02]  /*10f60*/  IMAD R9, R3, UR11, R8 ;  /* 0x0000000b03097c24 */ /* 0x000fc4000f8e0208 */
        /* <DEDUP_REMOVED lines=25> */
[----:B------:R3:W-:Y:S04]  /*11100*/  @!P2 ST.E.128 desc[UR8][R8.64], RZ ;  /* 0x000000ff0800a985 */ /* 0x0007e8000c101d08 */
[----:B------:R3:W-:Y:S04]  /*11110*/  @!P3 ST.E.128 desc[UR8][R12.64], RZ ;  /* 0x000000ff0c00b985 */ /* 0x0007e8000c101d08 */
[----:B------:R3:W-:Y:S02]  /*11120*/  @!P4 ST.E.128 desc[UR8][R14.64], RZ ;  /* 0x000000ff0e00c985 */ /* 0x0007e4000c101d08 */
.L_x_12028:
[----:B------:R-:W-:Y:S05]  /*11130*/  BSYNC B1 ;  /* 0x0000000000017941 */ /* 0x000fea0003800000 */
.L_x_12027:
        /* <DEDUP_REMOVED lines=10> */
[-C--:B-1-3--:R-:W-:Y:S02]  /*111e0*/  @!P3 LEA R8, P0, R146, R4.reuse, 0x1 ;  /* 0x000000049208b211 */ /* 0x08afe400078008ff */
[----:B------:R-:W-:Y:S02]  /*111f0*/  @!P4 LEA R10, P1, R148, R4, 0x1 ;  /* 0x00000004940ac211 */ /* 0x000fe400078208ff */
[----:B0---4-:R-:W-:Y:S01]  /*11200*/  @!P2 IMAD.WIDE R6, R144, 0x2, R4 ;  /* 0x000000029006a825 */ /* 0x011fe200078e0204 */
[-C--:B------:R-:W-:Y:S02]  /*11210*/  @!P3 LEA.HI.X R9, R146, R5.reuse, R17, 0x1, P0 ;  /* 0x000000059209b211 */ /* 0x080fe400000f0c11 */
[----:B------:R-:W-:Y:S02]  /*11220*/  @!P4 LEA.HI.X R11, R148, R5, R16, 0x1, P1 ;  /* 0x00000005940bc211 */ /* 0x000fe400008f0c10 */
[----:B------:R2:W-:Y:S04]  /*11230*/  @!P2 ST.E.128 desc[UR8][R6.64], RZ ;  /* 0x000000ff0600a985 */ /* 0x0005e8000c101d08 */
[----:B------:R2:W-:Y:S04]  /*11240*/  @!P3 ST.E.128 desc[UR8][R8.64], RZ ;  /* 0x000000ff0800b985 */ /* 0x0005e8000c101d08 */
[----:B------:R2:W-:Y:S02]  /*11250*/  @!P4 ST.E.128 desc[UR8][R10.64], RZ ;  /* 0x000000ff0a00c985 */ /* 0x0005e4000c101d08 */
.L_x_12023:
[----:B------:R-:W-:Y:S05]  /*11260*/  BSYNC B0 ;  /* 0x0000000000007941 */ /* 0x000fea0003800000 */
.L_x_12018:
[----:B------:R-:W-:Y:S02]  /*11270*/  ULDC UR4, c[0x0][0xc3c] ;  /* 0x00030f0000047ab9 */ /* 0x000fe40000000800 */
[----:B------:R-:W-:-:S13]  /*11280*/  ISETP.GE.AND P0, PT, R31, UR4, PT ;  /* 0x000000041f007c0c */ /* 0x000fda000bf06270 */
[----:B------:R-:W-:Y:S05]  /*11290*/  @!P0 BRA `(.L_x_12029) ;  /* 0xfffffefc00288947 */ /* 0x000fea000383ffff */
[----:B------:R-:W-:Y:S05]  /*112a0*/  EXIT ;  /* 0x000000000000794d */ /* 0x000fea0003800000 */
.L_x_11982:
        /* <DEDUP_REMOVED lines=16> */
.L_x_12030:
        /* <DEDUP_REMOVED lines=43> */
.L_x_12036:
        /* <DEDUP_REMOVED lines=13> */
.L_x_12035:
[----:B------:R-:W-:Y:S05]  /*11730*/  BSYNC B0 ;  /* 0x0000000000007941 */ /* 0x000fea0003800000 */
.L_x_12034:
        /* <DEDUP_REMOVED lines=22> */
.L_x_12032:
        /* <DEDUP_REMOVED lines=22> */
.L_x_12037:
[----:B-1----:R-:W-:Y:S02]  /*11a00*/  IMAD R16, R16, UR5, R9 ;  /* 0x0000000510107c24 */ /* 0x002fe4000f8e0209 */
[----:B0-----:R-:W-:Y:S01]  /*11a10*/  IMAD.MOV.U32 R11, RZ, RZ, R10 ;  /* 0x000000ffff0b7224 */ /* 0x001fe200078e000a */
[----:B------:R-:W-:Y:S01]  /*11a20*/  IABS R10, R4 ;  /* 0x00000004000a7213 */ /* 0x000fe20000000000 */
[----:B------:R-:W-:Y:S01]  /*11a30*/  IMAD.MOV.U32 R2, RZ, RZ, RZ ;  /* 0x000000ffff027224 */ /* 0x000fe200078e00ff */
[----:B------:R-:W-:Y:S01]  /*11a40*/  IADD3 R9, -R16, UR6, RZ ;  /* 0x0000000610097c10 */ /* 0x000fe2000fffe1ff */
[----:B------:R-:W-:Y:S02]  /*11a50*/  IMAD R11, R11, R8, RZ ;  /* 0x000000080b0b7224 */ /* 0x000fe400078e02ff */
[----:B------:R-:W-:Y:S01]  /*11a60*/  IMAD.MOV R10, RZ, RZ, -R10 ;  /* 0x000000ffff0a7224 */ /* 0x000fe200078e0a0a */
[----:B------:R-:W-:Y:S01]  /*11a70*/  IABS R6, R9 ;  /* 0x0000000900067213 */ /* 0x000fe20000000000 */
        /* <DEDUP_REMOVED lines=51> */
.L_x_12033:
[----:B------:R-:W-:Y:S02]  /*11db0*/  IMAD.MOV.U32 R17, RZ, RZ, RZ ;  /* 0x000000ffff117224 */ /* 0x000fe400078e00ff */
[----:B------:R-:W-:Y:S02]  /*11dc0*/  IMAD.U32 R16, RZ, RZ, UR6 ;  /* 0x00000006ff107e24 */ /* 0x000fe4000f8e00ff */
[----:B------:R-:W-:-:S07]  /*11dd0*/  IMAD.MOV.U32 R18, RZ, RZ, RZ ;  /* 0x000000ffff127224 */ /* 0x000fce00078e00ff */
.L_x_12038:
[----:B------:R-:W-:-:S13]  /*11de0*/  ISETP.NE.AND P0, PT, R5, RZ, PT ;  /* 0x000000ff0500720c */ /* 0x000fda0003f05270 */
[----:B------:R-:W0:Y:S01]  /*11df0*/  @!P0 S2R R3, SR_CgaCtaId ;  /* 0x0000000000038919 */ /* 0x000e220000008800 */
[----:B------:R-:W-:-:S04]  /*11e00*/  @!P0 MOV R0, 0x400 ;  /* 0x0000040000008802 */ /* 0x000fc80000000f00 */
[----:B0-----:R-:W-:-:S05]  /*11e10*/  @!P0 LEA R0, R3, R0, 0x18 ;  /* 0x0000000003008211 */ /* 0x001fca00078ec0ff */
[----:B------:R2:W-:Y:S01]  /*11e20*/  @!P0 STS.128 [R0+0x31cd0], R16 ;  /* 0x031cd01000008388 */ /* 0x0005e20000000c00 */
[----:B------:R-:W-:Y:S06]  /*11e30*/  BAR.ARV 0x5, 0x200 ;  /* 0x0148000000007b1d */ /* 0x000fec0000002000 */
.L_x_12031:
        /* <DEDUP_REMOVED lines=33> */
.L_x_12143:
[----:B0---4-:R-:W0:Y:S01]  /*12050*/  LDC.64 R2, c[0x0][0xc88] ;  /* 0x00032200ff027b82 */ /* 0x011e220000000a00 */
        /* <DEDUP_REMOVED lines=49> */
[----:B---3--:R-:W-:Y:S05]  /*12370*/  @P2 BRA `(.L_x_12040) ;  /* 0x0000000000182947 */ /* 0x008fea0003800000 */
[----:B------:R-:W-:Y:S05]  /*12380*/  @!P1 BRA `(.L_x_12040) ;  /* 0x0000000000149947 */ /* 0x000fea0003800000 */
[----:B------:R-:W-:Y:S02]  /*12390*/  ULDC.64 UR4, c[0x0][0x208] ;  /* 0x0000820000047ab9 */ /* 0x000fe40000000a00 */
[----:B------:R-:W0:Y:S04]  /*123a0*/  LDG.E R7, desc[UR4][R2.64] ;  /* 0x0000000402077981 */ /* 0x000e28000c1e1900 */
[----:B------:R-:W0:Y:S02]  /*123b0*/  LDG.E R2, desc[UR4][R2.64+0x4] ;  /* 0x0000040402027981 */ /* 0x000e24000c1e1900 */
[----:B0-----:R-:W-:-:S05]  /*123c0*/  IMAD.IADD R8, R2, 0x1, -R7 ;  /* 0x0000000102087824 */ /* 0x001fca00078e0a07 */
[----:B------:R1:W-:Y:S02]  /*123d0*/  STL [R1+0x14], R8 ;  /* 0x0000140801007387 */ /* 0x0003e40000100800 */
.L_x_12040:
[----:B------:R-:W-:Y:S01]  /*123e0*/  ULDC.64 UR4, c[0x0][0xa20] ;  /* 0x0002880000047ab9 */ /* 0x000fe20000000a00 */
[----:B-----5:R-:W-:Y:S01]  /*123f0*/  IMAD.IADD R28, R28, 0x1, R0 ;  /* 0x000000011c1c7824 */ /* 0x020fe200078e0200 */
[----:B------:R-:W-:Y:S01]  /*12400*/  ISETP.NE.U32.AND P1, PT, RZ, UR4, PT ;  /* 0x00000004ff007c0c */ /* 0x000fe2000bf25070 */
[----:B------:R-:W-:-:S03]  /*12410*/  IMAD.MOV.U32 R26, RZ, RZ, R9 ;  /* 0x000000ffff1a7224 */ /* 0x000fc600078e0009 */
[----:B------:R-:W-:-:S13]  /*12420*/  ISETP.NE.AND.EX P1, PT, RZ, UR5, PT, P1 ;  /* 0x00000005ff007c0c */ /* 0x000fda000bf25310 */
[----:B------:R-:W-:Y:S05]  /*12430*/  @!P1 BRA `(.L_x_12041) ;  /* 0x0000000000149947 */ /* 0x000fea0003800000 */
[----:B------:R-:W-:Y:S01]  /*12440*/  IADD3 R2, P0, R24, UR4, RZ ;  /* 0x0000000418027c10 */ /* 0x000fe2000ff1e0ff */
[----:B------:R-:W-:-:S03]  /*12450*/  ULDC.64 UR6, c[0x0][0x208] ;  /* 0x0000820000067ab9 */ /* 0x000fc60000000a00 */
[----:B------:R-:W-:-:S05]  /*12460*/  IADD3.X R3, R25, UR5, RZ, P0, !PT ;  /* 0x0000000519037c10 */ /* 0x000fca00087fe4ff */
[----:B------:R2:W5:Y:S01]  /*12470*/  LDG.E R6, desc[UR6][R2.64] ;  /* 0x0000000602067981 */ /* 0x000562000c1e1900 */
[----:B------:R-:W-:Y:S05]  /*12480*/  BRA `(.L_x_12042) ;  /* 0x0000000000147947 */ /* 0x000fea0003800000 */
.L_x_12041:
[----:B------:R-:W-:Y:S05]  /*12490*/  @!P0 BRA `(.L_x_12042) ;  /* 0x0000000000108947 */ /* 0x000fea0003800000 */
[----:B------:R-:W-:Y:S02]  /*124a0*/  ULDC.64 UR4, c[0x0][0x208] ;  /* 0x0000820000047ab9 */ /* 0x000fe40000000a00 */
[----:B------:R-:W2:Y:S04]  /*124b0*/  LDG.E R6, desc[UR4][R4.64] ;  /* 0x0000000404067981 */ /* 0x000ea8000c1e1900 */
[----:B------:R-:W2:Y:S02]  /*124c0*/  LDG.E R4, desc[UR4][R4.64+0x4] ;  /* 0x0000040404047981 */ /* 0x000ea4000c1e1900 */
[----:B--2---:R-:W-:-:S07]  /*124d0*/  IMAD.IADD R6, R4, 0x1, -R6 ;  /* 0x0000000104067824 */ /* 0x004fce00078e0a06 */
.L_x_12042:
[----:B-----5:R-:W-:Y:S01]  /*124e0*/  IMAD.IADD R6, R6, 0x1, -R0 ;  /* 0x0000000106067824 */ /* 0x020fe200078e0a00 */
[----:B------:R-:W-:Y:S01]  /*124f0*/  BSSY B7, `(.L_x_12043) ;  /* 0x0000428000077945 */ /* 0x000fe20003800000 */
[----:B------:R-:W3:Y:S01]  /*12500*/  LDC R0, c[0x0][0x448] ;  /* 0x00011200ff007b82 */ /* 0x000ee20000000800 */
[----:B--2---:R-:W-:-:S04]  /*12510*/  IMAD R2, R17, 0xc0, RZ ;  /* 0x000000c011027824 */ /* 0x004fc800078e02ff */
[----:B------:R-:W-:Y:S01]  /*12520*/  VIADD R2, R2, 0xbf ;  /* 0x000000bf02027836 */ /* 0x000fe20000000000 */
[----:B---3--:R-:W-:-:S13]  /*12530*/  ISETP.NE.AND P0, PT, R0, 0x1, PT ;  /* 0x000000010000780c */ /* 0x008fda0003f05270 */
[----:B------:R-:W2:Y:S08]  /*12540*/  @P0 LDC R3, c[0x0][0x44c] ;  /* 0x00011300ff030b82 */ /* 0x000eb00000000800 */
[----:B------:R-:W3:Y:S01]  /*12550*/  @P0 LDC R0, c[0x0][0x450] ;  /* 0x00011400ff000b82 */ /* 0x000ee20000000800 */
[----:B--2---:R-:W-:-:S05]  /*12560*/  @P0 IMAD.HI.U32 R3, R2, R3, RZ ;  /* 0x0000000302030227 */ /* 0x004fca00078e00ff */
[----:B---3--:R-:W-:Y:S01]  /*12570*/  @P0 SHF.R.U32.HI R2, RZ, R0, R3 ;  /* 0x00000000ff020219 */ /* 0x008fe20000011603 */
        /* <DEDUP_REMOVED lines=31> */
.L_x_12044:
        /* <DEDUP_REMOVED lines=15> */
[----:B01----:R-:W-:Y:S02]  /*12860*/  IMAD.MOV.U32 R8, RZ, RZ, 0x70 ;  /* 0x00000070ff087424 */ /* 0x003fe400078e00ff */
[----:B------:R-:W-:Y:S02]  /*12870*/  IMAD.MOV.U32 R12, RZ, RZ, 0x1 ;  /* 0x00000001ff0c7424 */ /* 0x000fe400078e00ff */
[----:B------:R-:W-:-:S07]  /*12880*/  IMAD.MOV.U32 R13, RZ, RZ, RZ ;  /* 0x000000ffff0d7224 */ /* 0x000fce00078e00ff */
[----:B------:R-:W-:-:S07]  /*12890*/  LEPC R20, `(.L_x_12047) ;  /* 0x000000001014794e */ /* 0x000fce0000000000 */
[----:B--2---:R-:W-:Y:S05]  /*128a0*/  CALL.ABS.NOINC R2 ;  /* 0x0000000002007343 */ /* 0x004fea0003c00000 */
.L_x_12047:
[----:B------:R-:W-:Y:S05]  /*128b0*/  BSYNC B6 ;  /* 0x0000000000067941 */ /* 0x000fea0003800000 */
.L_x_12046:
        /* <DEDUP_REMOVED lines=15> */
[----:B01----:R-:W-:Y:S02]  /*129b0*/  IMAD.MOV.U32 R8, RZ, RZ, 0x70 ;  /* 0x00000070ff087424 */ /* 0x003fe400078e00ff */
[----:B------:R-:W-:Y:S02]  /*129c0*/  IMAD.MOV.U32 R12, RZ, RZ, 0x1 ;  /* 0x00000001ff0c7424 */ /* 0x000fe400078e00ff */
[----:B--2---:R-:W-:-:S07]  /*129d0*/  IMAD.MOV.U32 R13, RZ, RZ, RZ ;  /* 0x000000ffff0d7224 */ /* 0x004fce00078e00ff */
[----:B------:R-:W-:-:S07]  /*129e0*/  LEPC R20, `(.L_x_12050) ;  /* 0x000000001014794e */ /* 0x000fce0000000000 */
[----:B---3--:R-:W-:Y:S05]  /*129f0*/  CALL.ABS.NOINC R2 ;  /* 0x0000000002007343 */ /* 0x008fea0003c00000 */
.L_x_12050:
        /* <DEDUP_REMOVED lines=15> */
.L_x_12049:
[----:B------:R-:W-:Y:S05]  /*12af0*/  BSYNC B6 ;  /* 0x0000000000067941 */ /* 0x000fea0003800000 */
.L_x_12048:
[----:B------:R-:W-:Y:S01]  /*12b00*/  ULDC.64 UR4, c[0x0][0x9f8] ;  /* 0x00027e0000047ab9 */ /* 0x000fe20000000a00 */
[----:B------:R-:W-:Y:S01]  /*12b10*/  ULDC.64 UR6, c[0x0][0x208] ;  /* 0x0000820000067ab9 */ /* 0x000fe20000000a00 */
[----:B------:R-:W-:Y:S01]  /*12b20*/  ISETP.NE.U32.AND P0, PT, RZ, UR4, PT ;  /* 0x00000004ff007c0c */ /* 0x000fe2000bf05070 */
[----:B------:R-:W2:Y:S01]  /*12b30*/  LDL R20, [R1+0xc] ;  /* 0x00000c0001147983 */ /* 0x000ea20000100800 */
[----:B------:R-:W3:Y:S02]  /*12b40*/  LDC.64 R2, c[0x0][0x418] ;  /* 0x00010600ff027b82 */ /* 0x000ee40000000a00 */
[----:B------:R-:W-:-:S13]  /*12b50*/  ISETP.NE.AND.EX P0, PT, RZ, UR5, PT, P0 ;  /* 0x00000005ff007c0c */ /* 0x000fda000bf05300 */
[----:B------:R-:W-:-:S04]  /*12b60*/  @P0 IADD3 R24, P1, R24, UR4, RZ ;  /* 0x0000000418180c10 */ /* 0x000fc8000ff3e0ff */
[----:B------:R-:W-:Y:S01]  /*12b70*/  @P0 IADD3.X R25, R25, UR5, RZ, P1, !PT ;  /* 0x0000000519190c10 */ /* 0x000fe20008ffe4ff */
[----:B------:R-:W-:-:S04]  /*12b80*/  ULDC.64 UR4, c[0x0][0xa08] ;  /* 0x0002820000047ab9 */ /* 0x000fc80000000a00 */
[----:B------:R2:W4:Y:S01]  /*12b90*/  @P0 LDG.E R26, desc[UR6][R24.64] ;  /* 0x00000006181a0981 */ /* 0x000522000c1e1900 */
[----:B---3--:R-:W-:Y:S01]  /*12ba0*/  LOP3.LUT P0, RZ, R2, UR4, RZ, 0xfc, !PT ;  /* 0x0000000402ff7c12 */ /* 0x008fe2000f80fcff */
[----:B------:R-:W-:-:S03]  /*12bb0*/  UMOV UR4, 0xffffffff ;  /* 0xffffffff00047882 */ /* 0x000fc60000000000 */
[----:B------:R-:W-:Y:S01]  /*12bc0*/  LOP3.LUT P0, RZ, R3, UR5, RZ, 0xfc, P0 ;  /* 0x0000000503ff7c12 */ /* 0x000fe2000800fcff */
[----:B--2---:R-:W-:Y:S01]  /*12bd0*/  VIADD R25, R20, 0xffffffff ;  /* 0xffffffff14197836 */ /* 0x004fe20000000000 */
[----:B----4-:R-:W-:Y:S02]  /*12be0*/  SHF.R.S32.HI R29, RZ, 0x1f, R26 ;  /* 0x0000001fff1d7819 */ /* 0x010fe4000001141a */
[----:B------:R-:W-:Y:S01]  /*12bf0*/  SEL R24, R26, RZ, !P0 ;  /* 0x000000ff1a187207 */ /* 0x000fe20004000000 */
[----:B------:R-:W-:Y:S08]  /*12c00*/  BRA.DIV UR4, `(.L_x_12051) ;  /* 0x0000004e04887947 */ /* 0x000ff0000b800000 */
[----:B------:R-:W2:Y:S02]  /*12c10*/  S2R R0, SR_TID.X ;  /* 0x0000000000007919 */ /* 0x000ea40000002100 */
[----:B--2---:R-:W-:-:S04]  /*12c20*/  SHF.R.U32.HI R0, RZ, 0x5, R0 ;  /* 0x00000005ff007819 */ /* 0x004fc80000011600 */
[----:B------:R-:W-:-:S05]  /*12c30*/  LOP3.LUT R0, R0, 0x3, RZ, 0xc0, !PT ;  /* 0x0000000300007812 */ /* 0x000fca00078ec0ff */
[----:B------:R2:W3:Y:S02]  /*12c40*/  SHFL.IDX PT, R14, R0, RZ, 0x1f ;  /* 0x00001fff000e7589 */ /* 0x0004e400000e0000 */
.L_x_12159:
[----:B------:R-:W-:Y:S02]  /*12c50*/  PLOP3.LUT P1, PT, PT, PT, PT, 0x8, 0x0 ;  /* 0x000000000000781c */ /* 0x000fe40003f2e170 */
[----:B---3--:R-:W-:Y:S02]  /*12c60*/  ISETP.NE.AND P0, PT, R14, RZ, PT ;  /* 0x000000ff0e00720c */ /* 0x008fe40003f05270 */
[----:B--2---:R-:W-:-:S05]  /*12c70*/  P2R R0, PR, RZ, 0x2 ;  /* 0x00000002ff007803 */ /* 0x004fca0000000000 */
[----:B------:R2:W-:Y:S06]  /*12c80*/  STL [R1], R0 ;  /* 0x0000000001007387 */ /* 0x0005ec0000100800 */
[----:B------:R-:W-:Y:S05]  /*12c90*/  @P0 BRA `(.L_x_12052) ;  /* 0x00000004001c0947 */ /* 0x000fea0003800000 */
[----:B------:R-:W-:-:S03]  /*12ca0*/  UMOV UR4, 0xffffffff ;  /* 0xffffffff00047882 */ /* 0x000fc60000000000 */
[----:B------:R-:W-:Y:S05]  /*12cb0*/  BRA.DIV UR4, `(.L_x_12053) ;  /* 0x0000004e04907947 */ /* 0x000fea000b800000 */
[----:B------:R-:W-:-:S13]  /*12cc0*/  ELECT P6, URZ, PT ;  /* 0x00000000003f782f */ /* 0x000fda00038c0000 */
.L_x_12162:
[----:B------:R-:W-:Y:S05]  /*12cd0*/  @!P6 BRA `(.L_x_12052) ;  /* 0x00000004000ce947 */ /* 0x000fea0003800000 */
[----:B------:R-:W-:-:S04]  /*12ce0*/  ISETP.NE.U32.AND P0, PT, R2, RZ, PT ;  /* 0x000000ff0200720c */ /* 0x000fc80003f05070 */
[----:B------:R-:W-:-:S13]  /*12cf0*/  ISETP.NE.AND.EX P0, PT, R3, RZ, PT, P0 ;  /* 0x000000ff0300720c */ /* 0x000fda0003f05300 */
[----:B------:R-:W-:Y:S05]  /*12d00*/  @!P0 BRA `(.L_x_12054) ;  /* 0x0000000000488947 */ /* 0x000fea0003800000 */
[----:B------:R-:W3:Y:S01]  /*12d10*/  LDC R6, c[0x0][0x43c] ;  /* 0x00010f00ff067b82 */ /* 0x000ee20000000800 */
[----:B------:R-:W-:Y:S01]  /*12d20*/  ULDC.64 UR4, c[0x0][0x428] ;  /* 0x00010a0000047ab9 */ /* 0x000fe20000000a00 */
[----:B------:R-:W-:Y:S01]  /*12d30*/  ULDC.64 UR6, c[0x0][0x208] ;  /* 0x0000820000067ab9 */ /* 0x000fe20000000a00 */
[----:B---3--:R-:W-:-:S13]  /*12d40*/  ISETP.NE.AND P0, PT, R6, 0x1, PT ;  /* 0x000000010600780c */ /* 0x008fda0003f05270 */
[----:B------:R-:W2:Y:S02]  /*12d50*/  @P0 LDC.64 R4, c[0x0][0x440] ;  /* 0x00011000ff040b82 */ /* 0x000ea40000000a00 */
[----:B--2---:R-:W-:-:S04]  /*12d60*/  @P0 IMAD.HI.U32 R0, R25, R4, RZ ;  /* 0x0000000419000227 */ /* 0x004fc800078e00ff */
        /* <DEDUP_REMOVED lines=12> */
.L_x_12054:
[----:B--2---:R-:W-:Y:S01]  /*12e30*/  IMAD R0, R23, 0x8, R22 ;  /* 0x0000000817007824 */ /* 0x004fe200078e0216 */
[----:B---3--:R-:W-:-:S04]  /*12e40*/  SHF.L.U32 R2, R27, 0x1f, RZ ;  /* 0x0000001f1b027819 */ /* 0x008fc800000006ff */
[----:B------:R-:W2:Y:S02]  /*12e50*/  SYNCS.PHASECHK.TRANS64.TRYWAIT P0, [R0+URZ+0x31c40], R2 ;  /* 0x031c4002000075a7 */ /* 0x000ea4000800017f */
[----:B--2---:R-:W-:Y:S05]  /*12e60*/  @!P0 BRA `(.L_x_12055) ;  /* 0x0000004c00448947 */ /* 0x004fea0003800000 */
.L_x_12163:
        /* <DEDUP_REMOVED lines=11> */
.L_x_12056:
[----:B------:R-:W-:Y:S01]  /*12f20*/  R2UR UR9, R0 ;  /* 0x00000000000972ca */ /* 0x000fe200000e0000 */
[----:B--2---:R-:W-:Y:S01]  /*12f30*/  IMAD R0, R23, 0x6c00, R22 ;  /* 0x00006c0017007824 */ /* 0x004fe200078e0216 */
        /* <DEDUP_REMOVED lines=29> */
.L_x_12052:
[----:B------:R-:W3:Y:S04]  /*13110*/  LDL.LU R4, [R1+0x10] ;  /* 0x0000100001047983 */ /* 0x000ee80000300800 */
[----:B------:R-:W4:Y:S04]  /*13120*/  LDL.LU R6, [R1+0x8] ;  /* 0x0000080001067983 */ /* 0x000f280000300800 */
[----:B------:R-:W5:Y:S01]  /*13130*/  LDL.LU R3, [R1+0x18] ;  /* 0x0000180001037983 */ /* 0x000f620000300800 */
        /* <DEDUP_REMOVED lines=11> */
[----:B-----5:R-:W-:-:S03]  /*131f0*/  SEL R3, R3, RZ, !P0 ;  /* 0x000000ff03037207 */ /* 0x020fc60004000000 */
[----:B------:R-:W-:Y:S01]  /*13200*/  IMAD R0, R4, UR5, R2 ;  /* 0x0000000504007c24 */ /* 0x000fe2000f8e0202 */
[----:B----4-:R-:W-:Y:S01]  /*13210*/  SEL R2, R6, RZ, !P0 ;  /* 0x000000ff06027207 */ /* 0x010fe20004000000 */
[----:B------:R-:W-:-:S05]  /*13220*/  IMAD.WIDE.U32 R4, R4, UR4, RZ ;  /* 0x0000000404047c25 */ /* 0x000fca000f8e00ff */
[----:B------:R-:W-:Y:S04]  /*13230*/  STL.64 [R1+0x20], R4 ;  /* 0x0000200401007387 */ /* 0x000fe80000100a00 */
        /* <DEDUP_REMOVED lines=23> */
.L_x_12058:
[----:B------:R-:W-:Y:S05]  /*133b0*/  BSYNC B6 ;  /* 0x0000000000067941 */ /* 0x000fea0003800000 */
.L_x_12057:
[----:B---3--:R-:W2:Y:S01]  /*133c0*/  LDL.LU R0, [R1+0x10] ;  /* 0x0000100001007983 */ /* 0x008ea20000300800 */
[----:B------:R-:W3:Y:S01]  /*133d0*/  LDC R9, c[0x0][0x448] ;  /* 0x00011200ff097b82 */ /* 0x000ee20000000800 */
[----:B------:R-:W-:Y:S01]  /*133e0*/  ULDC.64 UR4, c[0x0][0x2d8] ;  /* 0x0000b60000047ab9 */ /* 0x000fe20000000a00 */
[----:B------:R-:W-:Y:S01]  /*133f0*/  ULDC.64 UR6, c[0x0][0x2c8] ;  /* 0x0000b20000067ab9 */ /* 0x000fe20000000a00 */
[----:B------:R-:W2:Y:S01]  /*13400*/  LDL.LU.64 R2, [R1+0x20] ;  /* 0x0000200001027983 */ /* 0x000ea20000300a00 */
[----:B------:R-:W-:-:S03]  /*13410*/  ULDC.64 UR8, c[0x0][0x280] ;  /* 0x0000a00000087ab9 */ /* 0x000fc60000000a00 */
[----:B------:R-:W4:Y:S04]  /*13420*/  LDL.LU R20, [R1+0x18] ;  /* 0x0000180001147983 */ /* 0x000f280000300800 */
[----:B------:R-:W4:Y:S04]  /*13430*/  LDL.LU R21, [R1+0x2c] ;  /* 0x00002c0001157983 */ /* 0x000f280000300800 */
[----:B------:R-:W4:Y:S01]  /*13440*/  LDL.LU R4, [R1+0x8] ;  /* 0x0000080001047983 */ /* 0x000f220000300800 */
[----:B------:R-:W4:Y:S01]  /*13450*/  S2R R10, SR_TID.X ;  /* 0x00000000000a7919 */ /* 0x000f220000002100 */
[----:B------:R-:W4:Y:S01]  /*13460*/  S2R R11, SR_TID.X ;  /* 0x00000000000b7919 */ /* 0x000f220000002100 */
[----:B---3--:R-:W-:-:S13]  /*13470*/  ISETP.NE.AND P1, PT, R9, 0x1, PT ;  /* 0x000000010900780c */ /* 0x008fda0003f25270 */
[----:B------:R-:W3:Y:S08]  /*13480*/  @P1 LDC R5, c[0x0][0x450] ;  /* 0x00011400ff051b82 */ /* 0x000ef00000000800 */
[----:B01----:R-:W0:Y:S01]  /*13490*/  @P1 LDC R8, c[0x0][0x44c] ;  /* 0x00011300ff081b82 */ /* 0x003e220000000800 */
[----:B--2---:R-:W-:Y:S02]  /*134a0*/  IMAD.MOV.U32 R3, RZ, RZ, R0 ;  /* 0x000000ffff037224 */ /* 0x004fe400078e0000 */
[----:B----4-:R-:W-:-:S02]  /*134b0*/  IMAD R0, R20, UR4, RZ ;  /* 0x0000000414007c24 */ /* 0x010fc4000f8e02ff */
[C---:B------:R-:W-:Y:S01]  /*134c0*/  IMAD.WIDE.U32 R2, R18.reuse, UR4, R2 ;  /* 0x0000000412027c25 */ /* 0x040fe2000f8e0002 */
[----:B------:R-:W1:Y:S03]  /*134d0*/  S2R R20, SR_TID.X ;  /* 0x0000000000147919 */ /* 0x000e660000002100 */
[----:B------:R-:W-:Y:S01]  /*134e0*/  IMAD R0, R18, UR5, R0 ;  /* 0x0000000512007c24 */ /* 0x000fe2000f8e0200 */
[----:B------:R-:W-:-:S03]  /*134f0*/  ULDC.64 UR4, c[0x0][0x2e0] ;  /* 0x0000b80000047ab9 */ /* 0x000fc60000000a00 */
[----:B------:R-:W-:Y:S02]  /*13500*/  IMAD.IADD R3, R3, 0x1, R0 ;  /* 0x0000000103037824 */ /* 0x000fe400078e0200 */
[----:B------:R-:W-:Y:S02]  /*13510*/  IMAD R0, R21, UR4, RZ ;  /* 0x0000000415007c24 */ /* 0x000fe4000f8e02ff */
[----:B------:R-:W2:Y:S01]  /*13520*/  S2R R21, SR_TID.X ;  /* 0x0000000000157919 */ /* 0x000ea20000002100 */
[----:B------:R-:W-:-:S04]  /*13530*/  IMAD.WIDE.U32 R2, R4, UR4, R2 ;  /* 0x0000000404027c25 */ /* 0x000fc8000f8e0002 */
[----:B------:R-:W-:Y:S01]  /*13540*/  IMAD R0, R4, UR5, R0 ;  /* 0x0000000504007c24 */ /* 0x000fe2000f8e0200 */
[----:B------:R-:W-:Y:S01]  /*13550*/  ULDC.64 UR4, c[0x0][0x2d0] ;  /* 0x0000b40000047ab9 */ /* 0x000fe20000000a00 */
[----:B------:R-:W4:Y:S02]  /*13560*/  @P1 LDC R4, c[0x0][0x44c] ;  /* 0x00011300ff041b82 */ /* 0x000f240000000800 */
[----:B------:R-:W-:Y:S01]  /*13570*/  IMAD.IADD R3, R3, 0x1, R0 ;  /* 0x0000000103037824 */ /* 0x000fe200078e0200 */
[----:B-1----:R-:W-:-:S04]  /*13580*/  LOP3.LUT R20, R20, 0x7f, RZ, 0xc0, !PT ;  /* 0x0000007f14147812 */ /* 0x002fc800078ec0ff */
[----:B------:R-:W-:Y:S01]  /*13590*/  SHF.R.U32.HI R20, RZ, 0x2, R20 ;  /* 0x00000002ff147819 */ /* 0x000fe20000011614 */
[----:B--2---:R-:W-:Y:S02]  /*135a0*/  IMAD.SHL.U32 R6, R21, 0x20, RZ ;  /* 0x0000002015067824 */ /* 0x004fe400078e00ff */
[----:B------:R-:W-:-:S03]  /*135b0*/  IMAD.SHL.U32 R21, R10, 0x8, RZ ;  /* 0x000000080a157824 */ /* 0x000fc600078e00ff */
        /* <DEDUP_REMOVED lines=9> */
[----:B---3--:R-:W-:-:S04]  /*13650*/  @P1 SHF.R.U32.HI R4, RZ, R5, R0 ;  /* 0x00000005ff041219 */ /* 0x008fc80000011600 */
        /* <DEDUP_REMOVED lines=15> */
[----:B0-----:R-:W-:Y:S01]  /*13750*/  @P1 IMAD.HI.U32 R8, R7, R8, RZ ;  /* 0x0000000807081227 */ /* 0x001fe200078e00ff */
[----:B------:R-:W0:Y:S03]  /*13760*/  @P1 LDC R5, c[0x0][0x450] ;  /* 0x00011400ff051b82 */ /* 0x000e260000000800 */
[----:B------:R-:W-:Y:S01]  /*13770*/  IMAD.MOV.U32 R6, RZ, RZ, R7 ;  /* 0x000000ffff067224 */ /* 0x000fe200078e0007 */
        /* <DEDUP_REMOVED lines=85> */
.L_x_12176:
[----:B------:R-:W-:Y:S01]  /*13cd0*/  VIADD R0, R17, 0xa0 ;  /* 0x000000a011007836 */ /* 0x000fe20000000000 */
[----:B------:R-:W-:-:S04]  /*13ce0*/  ULDC.64 UR4, c[0x0][0x208] ;  /* 0x0000820000047ab9 */ /* 0x000fc80000000a00 */
[----:B------:R-:W-:Y:S01]  /*13cf0*/  ISETP.GE.AND P3, PT, R0, R5, PT ;  /* 0x000000050000720c */ /* 0x000fe20003f66270 */
[----:B------:R-:W-:-:S12]  /*13d00*/  VIADD R0, R22, 0x31c00 ;  /* 0x00031c0016007836 */ /* 0x000fd80000000000 */
        /* <DEDUP_REMOVED lines=10> */
.L_x_12060:
        /* <DEDUP_REMOVED lines=8> */
[----:B------:R-:W-:Y:S01]  /*13e30*/  LEA.HI R2, R3, R3, RZ, 0x1 ;  /* 0x0000000303027211 */ /* 0x000fe200078f08ff */
[----:B------:R0:W-:Y:S03]  /*13e40*/  STL [R1+0x28], R3 ;  /* 0x0000280301007387 */ /* 0x0001e60000100800 */
[----:B------:R-:W-:-:S05]  /*13e50*/  LOP3.LUT R2, R2, 0xfffffffe, RZ, 0xc0, !PT ;  /* 0xfffffffe02027812 */ /* 0x000fca00078ec0ff */
[----:B------:R-:W-:-:S05]  /*13e60*/  IMAD.IADD R2, R3, 0x1, -R2 ;  /* 0x0000000103027824 */ /* 0x000fca00078e0a02 */
[----:B0-----:R-:W-:Y:S01]  /*13e70*/  SHF.L.U32 R3, R2, 0x1f, RZ ;  /* 0x0000001f02037819 */ /* 0x001fe200000006ff */
[----:B------:R-:W-:Y:S01]  /*13e80*/  NOP ;  /* 0x0000000000007918 */ /* 0x000fe20000000000 */
[----:B------:R-:W2:Y:S01]  /*13e90*/  LDL R4, [R1+0xc] ;  /* 0x00000c0001047983 */ /* 0x000ea20000100800 */
[----:B------:R0:W-:Y:S01]  /*13ea0*/  SYNCS.ARRIVE.TRANS64.A1T0 RZ, [R22+URZ+0x31c00], RZ ;  /* 0x031c00ff16ff79a7 */ /* 0x0001e2000810003f */
[----:B------:R-:W-:Y:S01]  /*13eb0*/  BSSY B0, `(.L_x_12061) ;  /* 0x0000004000007945 */ /* 0x000fe20003800000 */
[----:B------:R-:W1:Y:S01]  /*13ec0*/  SYNCS.PHASECHK.TRANS64.TRYWAIT P0, [R22+URZ+0x31c20], R3 ;  /* 0x031c2003160075a7 */ /* 0x000e62000800017f */
[----:B--2---:R-:W-:Y:S02]  /*13ed0*/  ISETP.GE.AND P1, PT, R4, 0x2, PT ;  /* 0x000000020400780c */ /* 0x004fe40003f26270 */
[----:B01----:R-:W-:Y:S11]  /*13ee0*/  @!P0 BRA `(.L_x_12062) ;  /* 0x0000004400588947 */ /* 0x003ff60003800000 */
.L_x_12177:
[----:B------:R-:W-:Y:S05]  /*13ef0*/  BSYNC B0 ;  /* 0x0000000000007941 */ /* 0x000fea0003800000 */
.L_x_12061:
[----:B------:R-:W-:Y:S04]  /*13f00*/  BSSY B0, `(.L_x_12063) ;  /* 0x0000226000007945 */ /* 0x000fe80003800000 */
[----:B------:R-:W-:Y:S05]  /*13f10*/  @!P1 BRA `(.L_x_12064) ;  /* 0x0000002000909947 */ /* 0x000fea0003800000 */
[----:B------:R-:W2:Y:S01]  /*13f20*/  LDL R4, [R1+0xc] ;  /* 0x00000c0001047983 */ /* 0x000ea20000100800 */
[----:B------:R-:W-:Y:S01]  /*13f30*/  BSSY B2, `(.L_x_12065) ;  /* 0x00000bc000027945 */ /* 0x000fe20003800000 */
[C---:B--2---:R-:W-:Y:S01]  /*13f40*/  LOP3.LUT R2, R4.reuse, 0x1, RZ, 0xc0, !PT ;  /* 0x0000000104027812 */ /* 0x044fe200078ec0ff */
[----:B------:R-:W-:-:S03]  /*13f50*/  VIADD R7, R4, 0xfffffffe ;  /* 0xfffffffe04077836 */ /* 0x000fc60000000000 */
[----:B------:R-:W-:Y:S01]  /*13f60*/  ISETP.NE.U32.AND P0, PT, R2, 0x1, PT ;  /* 0x000000010200780c */ /* 0x000fe20003f05070 */
[----:B------:R-:W-:-:S12]  /*13f70*/  IMAD.MOV.U32 R6, RZ, RZ, R7 ;  /* 0x000000ffff067224 */ /* 0x000fd800078e0007 */
[----:B------:R-:W-:Y:S05]  /*13f80*/  @!P0 BRA `(.L_x_12066) ;  /* 0x0000000800d88947 */ /* 0x000fea0003800000 */
        /* <DEDUP_REMOVED lines=11> */
[----:B------:R-:W-:Y:S01]  /*14040*/  ISETP.NE.U32.AND P0, PT, RZ, UR4, PT ;  /* 0x00000004ff007c0c */ /* 0x000fe2000bf05070 */
[----:B------:R-:W-:-:S03]  /*14050*/  IMAD.MOV.U32 R6, RZ, RZ, R7 ;  /* 0x000000ffff067224 */ /* 0x000fc600078e0007 */
[----:B------:R-:W-:-:S13]  /*14060*/  ISETP.NE.AND.EX P0, PT, RZ, UR5, PT, P0 ;  /* 0x00000005ff007c0c */ /* 0x000fda000bf05300 */
        /* <DEDUP_REMOVED lines=19> */
.L_x_12069:
[----:B0-----:R-:W-:Y:S01]  /*141a0*/  IMAD R3, R8, 0x8, R22 ;  /* 0x0000000808037824 */ /* 0x001fe200078e0216 */
[----:B------:R-:W-:Y:S01]  /*141b0*/  SHF.L.U32 R2, R9, 0x1f, RZ ;  /* 0x0000001f09027819 */ /* 0x000fe200000006ff */
[----:B------:R-:W-:Y:S03]  /*141c0*/  BSSY B3, `(.L_x_12070) ;  /* 0x0000003000037945 */ /* 0x000fe60003800000 */
[----:B------:R-:W0:Y:S02]  /*141d0*/  SYNCS.PHASECHK.TRANS64.TRYWAIT P0, [R3+URZ+0x31c40], R2 ;  /* 0x031c4002030075a7 */ /* 0x000e24000800017f */
[----:B0-----:R-:W-:Y:S05]  /*141e0*/  @!P0 BRA `(.L_x_12071) ;  /* 0x0000004000ac8947 */ /* 0x001fea0003800000 */
.L_x_12178:
[----:B------:R-:W-:Y:S05]  /*141f0*/  BSYNC B3 ;  /* 0x0000000000037941 */ /* 0x000fea0003800000 */
.L_x_12070:
        /* <DEDUP_REMOVED lines=12> */
.L_x_12073:
[----:B------:R-:W-:Y:S05]  /*142c0*/  BSYNC B3 ;  /* 0x0000000000037941 */ /* 0x000fea0003800000 */
.L_x_12072:
        /* <DEDUP_REMOVED lines=11> */
.L_x_12074:
        /* <DEDUP_REMOVED lines=16> */
.L_x_12075:
        /* <DEDUP_REMOVED lines=16> */
.L_x_12076:
        /* <DEDUP_REMOVED lines=15> */
.L_x_12179:
[----:B------:R-:W-:Y:S05]  /*14670*/  BSYNC B3 ;  /* 0x0000000000037941 */ /* 0x000fea0003800000 */
.L_x_12077:
        /* <DEDUP_REMOVED lines=12> */
.L_x_12080:
[----:B------:R-:W-:Y:S05]  /*14740*/  BSYNC B3 ;  /* 0x0000000000037941 */ /* 0x000fea0003800000 */
.L_x_12079:
        /* <DEDUP_REMOVED lines=11> */
.L_x_12081:
        /* <DEDUP_REMOVED lines=15> */
.L_x_12082:
        /* <DEDUP_REMOVED lines=15> */
.L_x_12083:
        /* <DEDUP_REMOVED lines=12> */
.L_x_12068:
[----:B------:R-:W-:Y:S05]  /*14aa0*/  BSYNC B1 ;  /* 0x0000000000017941 */ /* 0x000fea0003800000 */
.L_x_12067:
[----:B------:R-:W2:Y:S01]  /*14ab0*/  LDL.LU R2, [R1+0xc] ;  /* 0x00000c0001027983 */ /* 0x000ea20000300800 */
[----:B------:R-:W-:Y:S02]  /*14ac0*/  IMAD.MOV.U32 R23, RZ, RZ, R8 ;  /* 0x000000ffff177224 */ /* 0x000fe400078e0008 */
[----:B------:R-:W-:Y:S02]  /*14ad0*/  IMAD.MOV.U32 R27, RZ, RZ, R9 ;  /* 0x000000ffff1b7224 */ /* 0x000fe400078e0009 */
[----:B--2---:R-:W-:-:S07]  /*14ae0*/  VIADD R6, R2, 0xfffffffd ;  /* 0xfffffffd02067836 */ /* 0x004fce0000000000 */
.L_x_12066:
[----:B------:R-:W-:Y:S05]  /*14af0*/  BSYNC B2 ;  /* 0x0000000000027941 */ /* 0x000fea0003800000 */
.L_x_12065:
[----:B------:R-:W-:-:S13]  /*14b00*/  ISETP.NE.AND P0, PT, R7, RZ, PT ;  /* 0x000000ff0700720c */ /* 0x000fda0003f05270 */
[----:B------:R-:W-:Y:S05]  /*14b10*/  @!P0 BRA `(.L_x_12064) ;  /* 0x0000001400908947 */ /* 0x000fea0003800000 */
[----:B------:R-:W-:-:S07]  /*14b20*/  IMAD.MOV.U32 R4, RZ, RZ, R24 ;  /* 0x000000ffff047224 */ /* 0x000fce00078e0018 */
.L_x_12118:
        /* <DEDUP_REMOVED lines=33> */
.L_x_12086:
[----:B0-----:R-:W-:Y:S01]  /*14d40*/  IMAD R3, R7, 0x8, R22 ;  /* 0x0000000807037824 */ /* 0x001fe200078e0216 */
[----:B------:R-:W-:Y:S01]  /*14d50*/  SHF.L.U32 R2, R8, 0x1f, RZ ;  /* 0x0000001f08027819 */ /* 0x000fe200000006ff */
[----:B------:R-:W-:Y:S03]  /*14d60*/  BSSY B2, `(.L_x_12087) ;  /* 0x0000003000027945 */ /* 0x000fe60003800000 */
[----:B------:R-:W0:Y:S02]  /*14d70*/  SYNCS.PHASECHK.TRANS64.TRYWAIT P0, [R3+URZ+0x31c40], R2 ;  /* 0x031c4002030075a7 */ /* 0x000e24000800017f */
[----:B0-----:R-:W-:Y:S05]  /*14d80*/  @!P0 BRA `(.L_x_12088) ;  /* 0x0000003400ec8947 */ /* 0x001fea0003800000 */
.L_x_12180:
[----:B------:R-:W-:Y:S05]  /*14d90*/  BSYNC B2 ;  /* 0x0000000000027941 */ /* 0x000fea0003800000 */
.L_x_12087:
        /* <DEDUP_REMOVED lines=12> */
.L_x_12090:
[----:B------:R-:W-:Y:S05]  /*14e60*/  BSYNC B2 ;  /* 0x0000000000027941 */ /* 0x000fea0003800000 */
.L_x_12089:
        /* <DEDUP_REMOVED lines=11> */
.L_x_12091:
        /* <DEDUP_REMOVED lines=16> */
.L_x_12092:
        /* <DEDUP_REMOVED lines=16> */
.L_x_12093:
        /* <DEDUP_REMOVED lines=15> */
.L_x_12181:
[----:B------:R-:W-:Y:S05]  /*15210*/  BSYNC B2 ;  /* 0x0000000000027941 */ /* 0x000fea0003800000 */
.L_x_12094:
        /* <DEDUP_REMOVED lines=11> */
.L_x_12097:
[----:B------:R-:W-:Y:S05]  /*152d0*/  BSYNC B2 ;  /* 0x0000000000027941 */ /* 0x000fea0003800000 */
.L_x_12096:
        /* <DEDUP_REMOVED lines=10> */
.L_x_12098:
        /* <DEDUP_REMOVED lines=15> */
.L_x_12099:
        /* <DEDUP_REMOVED lines=15> */
.L_x_12100:
        /* <DEDUP_REMOVED lines=12> */
.L_x_12085:
[----:B------:R-:W-:Y:S05]  /*15620*/  BSYNC B1 ;  /* 0x0000000000017941 */ /* 0x000fea0003800000 */
.L_x_12084:
        /* <DEDUP_REMOVED lines=32> */
.L_x_12103:
[----:B------:R-:W-:Y:S01]  /*15830*/  IMAD R2, R23, 0x8, R22 ;  /* 0x0000000817027824 */ /* 0x000fe200078e0216 */
[----:B0-----:R-:W-:Y:S01]  /*15840*/  SHF.L.U32 R3, R27, 0x1f, RZ ;  /* 0x0000001f1b037819 */ /* 0x001fe200000006ff */
[----:B------:R-:W-:Y:S03]  /*15850*/  BSSY B2, `(.L_x_12104) ;  /* 0x0000003000027945 */ /* 0x000fe60003800000 */
[----:B------:R-:W0:Y:S02]  /*15860*/  SYNCS.PHASECHK.TRANS64.TRYWAIT P0, [R2+URZ+0x31c40], R3 ;  /* 0x031c4003020075a7 */ /* 0x000e24000800017f */
[----:B0-----:R-:W-:Y:S05]  /*15870*/  @!P0 BRA `(.L_x_12105) ;  /* 0x0000002c00588947 */ /* 0x001fea0003800000 */
.L_x_12182:
[----:B------:R-:W-:Y:S05]  /*15880*/  BSYNC B2 ;  /* 0x0000000000027941 */ /* 0x000fea0003800000 */
.L_x_12104:
        /* <DEDUP_REMOVED lines=12> */
.L_x_12107:
[----:B------:R-:W-:Y:S05]  /*15950*/  BSYNC B2 ;  /* 0x0000000000027941 */ /* 0x000fea0003800000 */
.L_x_12106:
[----:B------:R-:W-:Y:S01]  /*15960*/  IMAD.MOV.U32 R5, RZ, RZ, RZ ;  /* 0x000000ffff057224 */ /* 0x000fe200078e00ff */
[----:B------:R-:W-:Y:S01]  /*15970*/  UIADD3 UR4, UP0, UR36, 0x370, URZ ;  /* 0x0000037024047890 */ /* 0x000fe2000ff1e03f */
[C---:B0-----:R-:W-:Y:S01]  /*15980*/  IMAD R3, R23.reuse, 0x8, R0 ;  /* 0x0000000817037824 */ /* 0x041fe200078e0200 */
        /* <DEDUP_REMOVED lines=9> */
.L_x_12108:
        /* <DEDUP_REMOVED lines=16> */
.L_x_12109:
        /* <DEDUP_REMOVED lines=16> */
.L_x_12110:
        /* <DEDUP_REMOVED lines=15> */
.L_x_12183:
[----:B------:R-:W-:Y:S05]  /*15d10*/  BSYNC B2 ;  /* 0x0000000000027941 */ /* 0x000fea0003800000 */
.L_x_12111:
        /* <DEDUP_REMOVED lines=11> */
.L_x_12114:
[----:B------:R-:W-:Y:S05]  /*15dd0*/  BSYNC B2 ;  /* 0x0000000000027941 */ /* 0x000fea0003800000 */
.L_x_12113:
        /* <DEDUP_REMOVED lines=10> */
.L_x_12115:
        /* <DEDUP_REMOVED lines=15> */
.L_x_12116:
        /* <DEDUP_REMOVED lines=15> */
.L_x_12117:
        /* <DEDUP_REMOVED lines=12> */
.L_x_12102:
[----:B------:R-:W-:Y:S05]  /*16120*/  BSYNC B1 ;  /* 0x0000000000017941 */ /* 0x000fea0003800000 */
.L_x_12101:
[C---:B------:R-:W-:Y:S01]  /*16130*/  ISETP.GT.AND P0, PT, R6.reuse, 0x1, PT ;  /* 0x000000010600780c */ /* 0x040fe20003f04270 */
[----:B------:R-:W-:-:S12]  /*16140*/  VIADD R6, R6, 0xfffffffe ;  /* 0xfffffffe06067836 */ /* 0x000fd80000000000 */
[----:B------:R-:W-:Y:S05]  /*16150*/  @P0 BRA `(.L_x_12118) ;  /* 0xffffffe800740947 */ /* 0x000fea000383ffff */
.L_x_12064:
[----:B------:R-:W-:Y:S05]  /*16160*/  BSYNC B0 ;  /* 0x0000000000007941 */ /* 0x000fea0003800000 */
.L_x_12063:
        /* <DEDUP_REMOVED lines=18> */
.L_x_12120:
[----:B------:R-:W-:Y:S05]  /*16290*/  BSYNC B0 ;  /* 0x0000000000007941 */ /* 0x000fea0003800000 */
.L_x_12119:
[----:B------:R-:W2:Y:S01]  /*162a0*/  LDL.LU R0, [R1] ;  /* 0x0000000001007983 */ /* 0x000ea20000300800 */
[----:B------:R-:W-:Y:S01]  /*162b0*/  BSSY B0, `(.L_x_12121) ;  /* 0x0000046000007945 */ /* 0x000fe20003800000 */
[----:B--2---:R-:W-:-:S13]  /*162c0*/  ISETP.NE.AND P0, PT, R0, RZ, PT ;  /* 0x000000ff0000720c */ /* 0x004fda0003f05270 */
[----:B------:R-:W-:Y:S05]  /*162d0*/  @!P0 BRA `(.L_x_12122) ;  /* 0x00000004000c8947 */ /* 0x000fea0003800000 */
[----:B0-----:R-:W-:Y:S01]  /*162e0*/  IMAD R3, R23, 0x8, R22 ;  /* 0x0000000817037824 */ /* 0x001fe200078e0216 */
[----:B------:R-:W-:Y:S01]  /*162f0*/  SHF.L.U32 R0, R27, 0x1f, RZ ;  /* 0x0000001f1b007819 */ /* 0x000fe200000006ff */
[----:B------:R-:W-:Y:S01]  /*16300*/  BSSY B1, `(.L_x_12123) ;  /* 0x0000004000017945 */ /* 0x000fe20003800000 */
[----:B------:R-:W-:Y:S02]  /*16310*/  ISETP.NE.AND P1, PT, R8, RZ, PT ;  /* 0x000000ff0800720c */ /* 0x000fe40003f25270 */
[----:B------:R-:W0:Y:S02]  /*16320*/  SYNCS.PHASECHK.TRANS64.TRYWAIT P0, [R3+URZ+0x31c60], R0 ;  /* 0x031c6000030075a7 */ /* 0x000e24000800017f */
[----:B0-----:R-:W-:Y:S09]  /*16330*/  @!P0 BRA `(.L_x_12124) ;  /* 0x0000002000d08947 */ /* 0x001ff20003800000 */
.L_x_12184:
[----:B------:R-:W-:Y:S05]  /*16340*/  BSYNC B1 ;  /* 0x0000000000017941 */ /* 0x000fea0003800000 */
.L_x_12123:
        /* <DEDUP_REMOVED lines=9> */
.L_x_12126:
[----:B------:R-:W-:Y:S05]  /*163e0*/  BSYNC B1 ;  /* 0x0000000000017941 */ /* 0x000fea0003800000 */
.L_x_12125:
        /* <DEDUP_REMOVED lines=10> */
.L_x_12127:
        /* <DEDUP_REMOVED lines=15> */
.L_x_12128:
        /* <DEDUP_REMOVED lines=15> */
.L_x_12129:
        /* <DEDUP_REMOVED lines=10> */
.L_x_12122:
[----:B------:R-:W-:Y:S05]  /*16710*/  BSYNC B0 ;  /* 0x0000000000007941 */ /* 0x000fea0003800000 */
.L_x_12121:
[----:B------:R-:W-:-:S05]  /*16720*/  VIADD R23, R23, 0x1 ;  /* 0x0000000117177836 */ /* 0x000fca0000000000 */
[----:B------:R-:W-:-:S04]  /*16730*/  ISETP.NE.AND P0, PT, R23, 0x2, PT ;  /* 0x000000021700780c */ /* 0x000fc80003f05270 */
[----:B------:R-:W-:Y:S02]  /*16740*/  SEL R0, RZ, 0x1, P0 ;  /* 0x00000001ff007807 */ /* 0x000fe40000000000 */
[----:B------:R-:W-:Y:S02]  /*16750*/  SEL R23, R23, RZ, P0 ;  /* 0x000000ff17177207 */ /* 0x000fe40000000000 */
[----:B------:R-:W-:-:S07]  /*16760*/  LOP3.LUT R27, R27, R0, RZ, 0x3c, !PT ;  /* 0x000000001b1b7212 */ /* 0x000fce00078e3cff */
.L_x_12045:
[----:B------:R-:W-:Y:S05]  /*16770*/  BSYNC B7 ;  /* 0x0000000000077941 */ /* 0x000fea0003800000 */
.L_x_12043:
[----:B------:R-:W2:Y:S02]  /*16780*/  LDL R0, [R1+0x30] ;  /* 0x0000300001007983 */ /* 0x000ea40000100800 */
[----:B--2---:R-:W-:-:S13]  /*16790*/  ISETP.NE.AND P0, PT, R0, RZ, PT ;  /* 0x000000ff0000720c */ /* 0x004fda0003f05270 */
[----:B------:R-:W-:Y:S05]  /*167a0*/  @!P0 BRA `(.L_x_12130) ;  /* 0x0000000000248947 */ /* 0x000fea0003800000 */
[----:B------:R-:W-:Y:S05]  /*167b0*/  WARPSYNC.ALL ;  /* 0x0000000000007948 */ /* 0x000fea0003800000 */
[----:B------:R-:W2:Y:S08]  /*167c0*/  S2UR UR5, SR_CgaCtaId ;  /* 0x00000000000579c3 */ /* 0x000eb00000008800 */
[----:B------:R-:W-:Y:S06]  /*167d0*/  BAR.SYNC.DEFER_BLOCKING 0x5, 0x200 ;  /* 0x0148000000007b1d */ /* 0x000fec0000010000 */
[----:B------:R-:W-:-:S02]  /*167e0*/  UMOV UR4, 0x400 ;  /* 0x0000040000047882 */ /* 0x000fc40000000000 */
[----:B--2---:R-:W-:-:S06]  /*167f0*/  ULEA UR4, UR5, UR4, 0x18 ;  /* 0x0000000405047291 */ /* 0x004fcc000f8ec03f */
[----:B0-----:R-:W-:-:S05]  /*16800*/  IMAD.U32 R22, RZ, RZ, UR4 ;  /* 0x00000004ff167e24 */ /* 0x001fca000f8e00ff */
[----:B------:R0:W2:Y:S01]  /*16810*/  LDS.128 R16, [R22+0x31cd0] ;  /* 0x031cd00016107984 */ /* 0x0000a20000000c00 */
[----:B------:R-:W-:Y:S06]  /*16820*/  BAR.ARV 0x4, 0x200 ;  /* 0x0108000000007b1d */ /* 0x000fec0000002000 */
[----:B------:R-:W-:Y:S05]  /*16830*/  BRA `(.L_x_12131) ;  /* 0x0000000800d87947 */ /* 0x000fea0003800000 */
.L_x_12130:
[----:B------:R-:W0:Y:S01]  /*16840*/  S2R R0, SR_TID.X ;  /* 0x0000000000007919 */ /* 0x000e220000002100 */
[----:B------:R-:W-:Y:S01]  /*16850*/  UMOV UR4, 0xffffffff ;  /* 0xffffffff00047882 */ /* 0x000fe20000000000 */
[----:B01----:R-:W-:-:S04]  /*16860*/  LOP3.LUT R8, R0, 0x1f, RZ, 0xc0, !PT ;  /* 0x0000001f00087812 */ /* 0x003fc800078ec0ff */
        /* <DEDUP_REMOVED lines=17> */
[----:B------:R-:W0:Y:S02]  /*16980*/  SHFL.UP PT, R14, R17, 0x1, RZ ;  /* 0x04200000110e7989 */ /* 0x000e2400000e00ff */
[----:B0-----:R-:W-:-:S05]  /*16990*/  SEL R4, R14, RZ, P1 ;  /* 0x000000ff0e047207 */ /* 0x001fca0000800000 */
[----:B------:R-:W-:-:S05]  /*169a0*/  IMAD.IADD R4, R17, 0x1, R4 ;  /* 0x0000000111047824 */ /* 0x000fca00078e0204 */
        /* <DEDUP_REMOVED lines=14> */
.L_x_12194:
[----:B------:R-:W-:Y:S02]  /*16a90*/  ULDC UR4, c[0x0][0xc38] ;  /* 0x00030e0000047ab9 */ /* 0x000fe40000000800 */
[----:B------:R-:W-:-:S04]  /*16aa0*/  IMAD.U32 R4, RZ, RZ, UR4 ;  /* 0x00000004ff047e24 */ /* 0x000fc8000f8e00ff */
[----:B-1----:R-:W-:-:S04]  /*16ab0*/  IMAD R14, R14, R4, RZ ;  /* 0x000000040e0e7224 */ /* 0x002fc800078e02ff */
[----:B------:R-:W-:-:S05]  /*16ac0*/  IMAD.IADD R5, R5, 0x1, R14 ;  /* 0x0000000105057824 */ /* 0x000fca00078e020e */
[----:B------:R-:W-:-:S13]  /*16ad0*/  ISETP.GT.AND P6, PT, R5, R0, PT ;  /* 0x000000000500720c */ /* 0x000fda0003fc4270 */
[----:B------:R-:W-:Y:S05]  /*16ae0*/  @P6 BRA `(.L_x_12133) ;  /* 0x0000000000a06947 */ /* 0x000fea0003800000 */
.L_x_12138:
[----:B------:R-:W1:Y:S01]  /*16af0*/  LDC R2, c[0x0][0xc3c] ;  /* 0x00030f00ff027b82 */ /* 0x000e620000000800 */
[----:B------:R-:W-:-:S05]  /*16b00*/  VIADD R19, R19, 0x1f ;  /* 0x0000001f13137836 */ /* 0x000fca0000000000 */
[----:B-1----:R-:W-:-:S13]  /*16b10*/  ISETP.GE.AND P6, PT, R19, R2, PT ;  /* 0x000000021300720c */ /* 0x002fda0003fc6270 */
[----:B------:R-:W-:Y:S05]  /*16b20*/  @P6 BRA `(.L_x_12134) ;  /* 0x0000000400d86947 */ /* 0x000fea0003800000 */
[----:B0-----:R-:W0:Y:S01]  /*16b30*/  S2R R3, SR_TID.X ;  /* 0x0000000000037919 */ /* 0x001e220000002100 */
[----:B------:R-:W-:Y:S01]  /*16b40*/  BSSY B0, `(.L_x_12135) ;  /* 0x000000a000007945 */ /* 0x000fe20003800000 */
[----:B------:R-:W-:Y:S01]  /*16b50*/  IMAD.MOV.U32 R17, RZ, RZ, RZ ;  /* 0x000000ffff117224 */ /* 0x000fe200078e00ff */
[----:B0-----:R-:W-:-:S05]  /*16b60*/  LOP3.LUT R3, R3, 0x1f, RZ, 0xc0, !PT ;  /* 0x0000001f03037812 */ /* 0x001fca00078ec0ff */
[----:B------:R-:W-:-:S05]  /*16b70*/  IMAD.IADD R7, R19, 0x1, R3 ;  /* 0x0000000113077824 */ /* 0x000fca00078e0203 */
[----:B------:R-:W-:-:S13]  /*16b80*/  ISETP.GE.OR P6, PT, R7, R2, !P0 ;  /* 0x000000020700720c */ /* 0x000fda00047c6670 */
[----:B------:R-:W-:Y:S05]  /*16b90*/  @P6 BRA `(.L_x_12136) ;  /* 0x0000000000106947 */ /* 0x000fea0003800000 */
[----:B------:R-:W0:Y:S01]  /*16ba0*/  LDC.64 R2, c[0x0][0xc80] ;  /* 0x00032000ff027b82 */ /* 0x000e220000000a00 */
[----:B------:R-:W-:Y:S01]  /*16bb0*/  ULDC.64 UR4, c[0x0][0x208] ;  /* 0x0000820000047ab9 */ /* 0x000fe20000000a00 */
[----:B0-----:R-:W-:-:S05]  /*16bc0*/  IMAD.WIDE R2, R7, 0x4, R2 ;  /* 0x0000000407027825 */ /* 0x001fca00078e0202 */
[----:B------:R0:W5:Y:S02]  /*16bd0*/  LDG.E R17, desc[UR4][R2.64] ;  /* 0x0000000402117981 */ /* 0x000164000c1e1900 */
.L_x_12136:
[----:B------:R-:W-:Y:S05]  /*16be0*/  BSYNC B0 ;  /* 0x0000000000007941 */ /* 0x000fea0003800000 */
.L_x_12135:
[----:B------:R-:W-:-:S03]  /*16bf0*/  UMOV UR4, 0xffffffff ;  /* 0xffffffff00047882 */ /* 0x000fc60000000000 */
[----:B------:R-:W-:Y:S05]  /*16c00*/  BRA.DIV UR4, `(.L_x_12137) ;  /* 0x0000001e04d87947 */ /* 0x000fea000b800000 */
[----:B-----5:R-:W1:Y:S02]  /*16c10*/  SHFL.UP PT, R14, R17, 0x1, RZ ;  /* 0x04200000110e7989 */ /* 0x020e6400000e00ff */
        /* <DEDUP_REMOVED lines=15> */
.L_x_12202:
[----:B------:R-:W-:Y:S02]  /*16d10*/  ULDC UR4, c[0x0][0xc38] ;  /* 0x00030e0000047ab9 */ /* 0x000fe40000000800 */
[----:B------:R-:W-:-:S04]  /*16d20*/  IMAD.U32 R4, RZ, RZ, UR4 ;  /* 0x00000004ff047e24 */ /* 0x000fc8000f8e00ff */
[----:B-1----:R-:W-:-:S04]  /*16d30*/  IMAD R14, R14, R4, RZ ;  /* 0x000000040e0e7224 */ /* 0x002fc800078e02ff */
[----:B------:R-:W-:-:S05]  /*16d40*/  IMAD.IADD R5, R14, 0x1, R5 ;  /* 0x000000010e057824 */ /* 0x000fca00078e0205 */
[----:B------:R-:W-:-:S13]  /*16d50*/  ISETP.GT.AND P6, PT, R5, R0, PT ;  /* 0x000000000500720c */ /* 0x000fda0003fc4270 */
[----:B------:R-:W-:Y:S05]  /*16d60*/  @!P6 BRA `(.L_x_12138) ;  /* 0xfffffffc0060e947 */ /* 0x000fea000383ffff */
.L_x_12133:
        /* <DEDUP_REMOVED lines=8> */
.L_x_12206:
[----:B------:R-:W-:Y:S01]  /*16df0*/  ISETP.NE.AND P0, PT, R2, RZ, PT ;  /* 0x000000ff0200720c */ /* 0x000fe20003f05270 */
[----:B------:R-:W-:-:S12]  /*16e00*/  IMAD.MOV.U32 R14, RZ, RZ, RZ ;  /* 0x000000ffff0e7224 */ /* 0x000fd800078e00ff */
[----:B------:R-:W-:Y:S05]  /*16e10*/  @!P0 BRA `(.L_x_12140) ;  /* 0x0000000000108947 */ /* 0x000fea0003800000 */
[----:B------:R-:W-:Y:S01]  /*16e20*/  UMOV UR4, 0xffffffff ;  /* 0xffffffff00047882 */ /* 0x000fe20000000000 */
[----:B------:R-:W-:Y:S02]  /*16e30*/  VIADD R12, R6, 0xffffffff ;  /* 0xffffffff060c7836 */ /* 0x000fe40000000000 */
[----:B------:R-:W-:Y:S05]  /*16e40*/  BRA.DIV UR4, `(.L_x_12141) ;  /* 0x00000022044c7947 */ /* 0x000fea000b800000 */
[----:B------:R3:W4:Y:S02]  /*16e50*/  SHFL.IDX PT, R14, R3, R12, 0x1f ;  /* 0x00001f0c030e7589 */ /* 0x00072400000e0000 */
.L_x_12140:
[----:B0--3--:R-:W0:Y:S01]  /*16e60*/  LDC.64 R2, c[0x0][0xc90] ;  /* 0x00032400ff027b82 */ /* 0x009e220000000a00 */
[----:B------:R-:W-:Y:S01]  /*16e70*/  IMAD.IADD R19, R6, 0x1, R19 ;  /* 0x0000000106137824 */ /* 0x000fe200078e0213 */
[----:B------:R-:W-:-:S03]  /*16e80*/  ULDC.64 UR4, c[0x0][0x208] ;  /* 0x0000820000047ab9 */ /* 0x000fc60000000a00 */
[----:B0-----:R-:W-:-:S05]  /*16e90*/  IMAD.WIDE R2, R19, 0x4, R2 ;  /* 0x0000000413027825 */ /* 0x001fca00078e0202 */
[----:B-1----:R0:W2:Y:S01]  /*16ea0*/  LDG.E R6, desc[UR4][R2.64] ;  /* 0x0000000402067981 */ /* 0x0020a2000c1e1900 */
[----:B----4-:R-:W-:-:S04]  /*16eb0*/  IMAD R16, R14, R4, R16 ;  /* 0x000000040e107224 */ /* 0x010fc800078e0210 */
[----:B------:R-:W-:Y:S02]  /*16ec0*/  IMAD.IADD R0, R0, 0x1, -R16 ;  /* 0x0000000100007824 */ /* 0x000fe400078e0a10 */
[----:B0-----:R-:W-:Y:S02]  /*16ed0*/  IMAD.MOV.U32 R2, RZ, RZ, RZ ;  /* 0x000000ffff027224 */ /* 0x001fe400078e00ff */
[----:B--2---:R-:W-:-:S05]  /*16ee0*/  IMAD R5, R17, R6, RZ ;  /* 0x0000000611057224 */ /* 0x004fca00078e02ff */
[----:B------:R-:W-:-:S04]  /*16ef0*/  IABS R7, R5 ;  /* 0x0000000500077213 */ /* 0x000fc80000000000 */
[----:B------:R-:W0:Y:S08]  /*16f00*/  I2F.RP R8, R7 ;  /* 0x0000000700087306 */ /* 0x000e300000209400 */
[----:B0-----:R-:W0:Y:S02]  /*16f10*/  MUFU.RCP R8, R8 ;  /* 0x0000000800087308 */ /* 0x001e240000001000 */
[----:B0-----:R-:W-:Y:S01]  /*16f20*/  VIADD R9, R8, 0xffffffe ;  /* 0x0ffffffe08097836 */ /* 0x001fe20000000000 */
        /* <DEDUP_REMOVED lines=54> */
.L_x_12134:
[----:B------:R-:W-:Y:S01]  /*17290*/  UMOV UR4, URZ ;  /* 0x0000003f00047c82 */ /* 0x000fe20008000000 */
[----:B------:R-:W-:Y:S01]  /*172a0*/  UMOV UR5, URZ ;  /* 0x0000003f00057c82 */ /* 0x000fe20008000000 */
[----:B------:R-:W-:Y:S01]  /*172b0*/  ULDC UR6, c[0x0][0xc3c] ;  /* 0x00030f0000067ab9 */ /* 0x000fe20000000800 */
[----:B------:R-:W-:Y:S02]  /*172c0*/  IMAD.MOV.U32 R16, RZ, RZ, R0 ;  /* 0x000000ffff107224 */ /* 0x000fe400078e0000 */
[----:B------:R-:W-:Y:S02]  /*172d0*/  IMAD.U32 R17, RZ, RZ, UR4 ;  /* 0x00000004ff117e24 */ /* 0x000fe4000f8e00ff */
[----:B------:R-:W-:Y:S02]  /*172e0*/  IMAD.U32 R18, RZ, RZ, UR5 ;  /* 0x00000005ff127e24 */ /* 0x000fe4000f8e00ff */
[----:B------:R-:W-:-:S07]  /*172f0*/  IMAD.U32 R19, RZ, RZ, UR6 ;  /* 0x00000006ff137e24 */ /* 0x000fce000f8e00ff */
.L_x_12142:
        /* <DEDUP_REMOVED lines=10> */
.L_x_12131:
[----:B------:R-:W-:Y:S02]  /*173a0*/  ULDC UR4, c[0x0][0xc3c] ;  /* 0x00030f0000047ab9 */ /* 0x000fe40000000800 */
[----:B--2---:R-:W-:-:S13]  /*173b0*/  ISETP.GE.AND P0, PT, R19, UR4, PT ;  /* 0x0000000413007c0c */ /* 0x004fda000bf06270 */
[----:B------:R-:W-:Y:S05]  /*173c0*/  @!P0 BRA `(.L_x_12143) ;  /* 0xffffffac00208947 */ /* 0x000fea000383ffff */
[----:B------:R-:W-:Y:S05]  /*173d0*/  BSYNC B8 ;  /* 0x0000000000087941 */ /* 0x000fea0003800000 */
.L_x_12039:
        /* <DEDUP_REMOVED lines=12> */
.L_x_12209:
[----:B------:R-:W-:Y:S05]  /*174a0*/  BSYNC B0 ;  /* 0x0000000000007941 */ /* 0x000fea0003800000 */
.L_x_12144:
[----:B------:R-:W-:-:S03]  /*174b0*/  UMOV UR4, 0xffffffff ;  /* 0xffffffff00047882 */ /* 0x000fc60000000000 */
[----:B------:R-:W-:Y:S05]  /*174c0*/  BRA.DIV UR4, `(.L_x_12146) ;  /* 0x0000001a04e47947 */ /* 0x000fea000b800000 */
[----:B0-----:R-:W0:Y:S02]  /*174d0*/  S2R R0, SR_TID.X ;  /* 0x0000000000007919 */ /* 0x001e240000002100 */
[----:B0-----:R-:W-:-:S04]  /*174e0*/  SHF.R.U32.HI R0, RZ, 0x5, R0 ;  /* 0x00000005ff007819 */ /* 0x001fc80000011600 */
[----:B------:R-:W-:-:S05]  /*174f0*/  LOP3.LUT R0, R0, 0x3, RZ, 0xc0, !PT ;  /* 0x0000000300007812 */ /* 0x000fca00078ec0ff */
[----:B------:R0:W2:Y:S02]  /*17500*/  SHFL.IDX PT, R14, R0, RZ, 0x1f ;  /* 0x00001fff000e7589 */ /* 0x0000a400000e0000 */
.L_x_12212:
[----:B--2---:R-:W-:Y:S01]  /*17510*/  ISETP.NE.AND P0, PT, R14, RZ, PT ;  /* 0x000000ff0e00720c */ /* 0x004fe20003f05270 */
[----:B------:R-:W-:-:S12]  /*17520*/  BSSY B0, `(.L_x_12147) ;  /* 0x0000026000007945 */ /* 0x000fd80003800000 */
[----:B------:R-:W-:Y:S05]  /*17530*/  @P0 BRA `(.L_x_12148) ;  /* 0x0000000000900947 */ /* 0x000fea0003800000 */
[----:B------:R-:W-:-:S03]  /*17540*/  UMOV UR4, 0xffffffff ;  /* 0xffffffff00047882 */ /* 0x000fc60000000000 */
[----:B------:R-:W-:Y:S05]  /*17550*/  BRA.DIV UR4, `(.L_x_12149) ;  /* 0x0000001a04f47947 */ /* 0x000fea000b800000 */
[----:B------:R-:W-:-:S13]  /*17560*/  ELECT P6, URZ, PT ;  /* 0x00000000003f782f */ /* 0x000fda00038c0000 */
.L_x_12215:
[----:B------:R-:W-:Y:S05]  /*17570*/  @!P6 BRA `(.L_x_12148) ;  /* 0x000000000080e947 */ /* 0x000fea0003800000 */
[----:B0-----:R-:W2:Y:S02]  /*17580*/  LDL R0, [R1+0x34] ;  /* 0x0000340001007983 */ /* 0x001ea40000100800 */
[----:B--2---:R-:W-:-:S13]  /*17590*/  R2UR UR4, R0 ;  /* 0x00000000000472ca */ /* 0x004fda00000e0000 */
[----:B------:R-:W-:-:S06]  /*175a0*/  ULOP3.LUT UR4, UR4, 0x2, URZ, 0xfc, !UPT ;  /* 0x0000000204047892 */ /* 0x000fcc000f8efc3f */
[----:B------:R-:W-:-:S05]  /*175b0*/  IMAD.U32 R0, RZ, RZ, UR4 ;  /* 0x00000004ff007e24 */ /* 0x000fca000f8e00ff */
[----:B------:R-:W-:-:S13]  /*175c0*/  ISETP.NE.AND P2, PT, R0, 0x3, PT ;  /* 0x000000030000780c */ /* 0x000fda0003f45270 */
[----:B------:R-:W-:Y:S05]  /*175d0*/  @!P2 BRA `(.L_x_12150) ;  /* 0x000000000004a947 */ /* 0x000fea0003800000 */
[----:B------:R-:W-:Y:S01]  /*175e0*/  BPT.TRAP 0x1 ;  /* 0x000000040000795c */ /* 0x000fe20000300000 */
.L_x_12150:
        /* <DEDUP_REMOVED lines=12> */
.L_x_12216:
[----:B------:R-:W2:Y:S02]  /*176b0*/  SYNCS.PHASECHK.TRANS64.TRYWAIT P0, [R7+URZ], R2 ;  /* 0x00000002070075a7 */ /* 0x000ea4000800017f */
[----:B--2---:R-:W-:Y:S05]  /*176c0*/  @!P0 BRA `(.L_x_12152) ;  /* 0x0000001800cc8947 */ /* 0x004fea0003800000 */
.L_x_12217:
[----:B------:R-:W-:Y:S05]  /*176d0*/  @!P2 BRA `(.L_x_12153) ;  /* 0x000000000004a947 */ /* 0x000fea0003800000 */
[----:B------:R-:W-:Y:S01]  /*176e0*/  BPT.TRAP 0x1 ;  /* 0x000000040000795c */ /* 0x000fe20000300000 */
.L_x_12153:
[----:B------:R-:W-:-:S04]  /*176f0*/  VIADD R0, R9, 0x31c60 ;  /* 0x00031c6009007836 */ /* 0x000fc80000000000 */
[----:B------:R-:W-:-:S04]  /*17700*/  IMAD R4, R23, 0x8, R0 ;  /* 0x0000000817047824 */ /* 0x000fc800078e0200 */
[----:B------:R-:W4:Y:S02]  /*17710*/  SYNCS.PHASECHK.TRANS64.TRYWAIT P0, [R4+URZ], R3 ;  /* 0x00000003040075a7 */ /* 0x000f24000800017f */
[----:B----4-:R-:W-:Y:S05]  /*17720*/  @!P0 BRA `(.L_x_12154) ;  /* 0x0000001800c88947 */ /* 0x010fea0003800000 */
.L_x_12218:
[----:B------:R-:W-:-:S07]  /*17730*/  IMAD R5, R5, 0x8, R0 ;  /* 0x0000000805057824 */ /* 0x000fce00078e0200 */
.L_x_12155:
[----:B------:R0:W0:Y:S02]  /*17740*/  SYNCS.PHASECHK.TRANS64.TRYWAIT P0, [R5+URZ], R2 ;  /* 0x00000002050075a7 */ /* 0x000024000800017f */
[----:B0-----:R-:W-:Y:S05]  /*17750*/  @!P0 NANOSLEEP.SYNCS 0x989680 ;  /* 0x009896800000895d */ /* 0x001fea0003900000 */
[----:B------:R-:W0:Y:S02]  /*17760*/  @!P0 SYNCS.PHASECHK.TRANS64 P0, [R5+URZ], R2 ;  /* 0x00000002050085a7 */ /* 0x000e24000800007f */
[----:B0-----:R-:W-:Y:S05]  /*17770*/  @!P0 BRA `(.L_x_12155) ;  /* 0xfffffffc00f08947 */ /* 0x001fea000383ffff */
.L_x_12148:
[----:B------:R-:W-:Y:S05]  /*17780*/  BSYNC B0 ;  /* 0x0000000000007941 */ /* 0x000fea0003800000 */
.L_x_12147:
[----:B------:R-:W-:Y:S05]  /*17790*/  EXIT ;  /* 0x000000000000794d */ /* 0x000fea0003800000 */
.L_x_11989:
[----:B0-----:R-:W-:-:S04]  /*177a0*/  IMAD.U32 R3, RZ, RZ, UR37 ;  /* 0x00000025ff037e24 */ /* 0x001fc8000f8e00ff */
[----:B------:R0:W1:Y:S03]  /*177b0*/  SYNCS.PHASECHK.TRANS64.TRYWAIT P1, [R3+URZ+0x31c00], R0 ;  /* 0x031c0000030075a7 */ /* 0x000066000802017f */
[----:B-1----:R-:W-:Y:S05]  /*177c0*/  @!P1 NANOSLEEP.SYNCS 0x989680 ;  /* 0x009896800000995d */ /* 0x002fea0003900000 */
[----:B------:R-:W1:Y:S02]  /*177d0*/  @!P1 SYNCS.PHASECHK.TRANS64 P1, [R3+URZ+0x31c00], R0 ;  /* 0x031c0000030095a7 */ /* 0x000e64000802007f */
[----:B-1----:R-:W-:Y:S05]  /*177e0*/  @!P1 BRA `(.L_x_11989) ;  /* 0xfffffffc00ec9947 */ /* 0x002fea000383ffff */
[----:B------:R-:W-:Y:S05]  /*177f0*/  BRA `(.L_x_12156) ;  /* 0xfffffea000bc7947 */ /* 0x000fea000383ffff */
.L_x_11993:
[----:B-1----:R1:W2:Y:S02]  /*17800*/  SYNCS.PHASECHK.TRANS64.TRYWAIT P2, [R0+URZ+0x31c30], R3 ;  /* 0x031c3003000075a7 */ /* 0x0022a4000804017f */
[----:B--2---:R-:W-:Y:S05]  /*17810*/  @!P2 NANOSLEEP.SYNCS 0x989680 ;  /* 0x009896800000a95d */ /* 0x004fea0003900000 */
[----:B------:R-:W2:Y:S02]  /*17820*/  @!P2 SYNCS.PHASECHK.TRANS64 P2, [R0+URZ+0x31c30], R3 ;  /* 0x031c30030000a5a7 */ /* 0x000ea4000804007f */
[----:B--2---:R-:W-:Y:S05]  /*17830*/  @!P2 BRA `(.L_x_11993) ;  /* 0xfffffffc00f0a947 */ /* 0x004fea000383ffff */
[----:B------:R-:W-:Y:S05]  /*17840*/  BRA `(.L_x_11992) ;  /* 0xfffffea000e07947 */ /* 0x000fea000383ffff */
.L_x_11998:
[----:B-1----:R-:W-:-:S04]  /*17850*/  IMAD.U32 R8, RZ, RZ, UR4 ;  /* 0x00000004ff087e24 */ /* 0x002fc8000f8e00ff */
[----:B------:R1:W2:Y:S03]  /*17860*/  SYNCS.PHASECHK.TRANS64.TRYWAIT P3, [R8+URZ+0x31c30], R7 ;  /* 0x031c3007080075a7 */ /* 0x0002a6000806017f */
[----:B--2---:R-:W-:Y:S05]  /*17870*/  @!P3 NANOSLEEP.SYNCS 0x989680 ;  /* 0x009896800000b95d */ /* 0x004fea0003900000 */
[----:B------:R-:W2:Y:S02]  /*17880*/  @!P3 SYNCS.PHASECHK.TRANS64 P3, [R8+URZ+0x31c30], R7 ;  /* 0x031c30070800b5a7 */ /* 0x000ea4000806007f */
[----:B--2---:R-:W-:Y:S05]  /*17890*/  @!P3 BRA `(.L_x_11998) ;  /* 0xfffffffc00ecb947 */ /* 0x004fea000383ffff */
[----:B------:R-:W-:Y:S05]  /*178a0*/  BRA `(.L_x_11995) ;  /* 0xfffffee400c87947 */ /* 0x000fea000383ffff */
.L_x_12002:
[----:B-1----:R-:W-:-:S04]  /*178b0*/  IMAD.U32 R8, RZ, RZ, UR4 ;  /* 0x00000004ff087e24 */ /* 0x002fc8000f8e00ff */
[----:B------:R1:W2:Y:S03]  /*178c0*/  SYNCS.PHASECHK.TRANS64.TRYWAIT P3, [R8+URZ+0x31c50], R7 ;  /* 0x031c5007080075a7 */ /* 0x0002a6000806017f */
[----:B--2---:R-:W-:Y:S05]  /*178d0*/  @!P3 NANOSLEEP.SYNCS 0x989680 ;  /* 0x009896800000b95d */ /* 0x004fea0003900000 */
[----:B------:R-:W2:Y:S02]  /*178e0*/  @!P3 SYNCS.PHASECHK.TRANS64 P3, [R8+URZ+0x31c50], R7 ;  /* 0x031c50070800b5a7 */ /* 0x000ea4000806007f */
[----:B--2---:R-:W-:Y:S05]  /*178f0*/  @!P3 BRA `(.L_x_12002) ;  /* 0xfffffffc00ecb947 */ /* 0x004fea000383ffff */
[----:B------:R-:W-:Y:S05]  /*17900*/  BRA `(.L_x_11999) ;  /* 0xfffffefc00647947 */ /* 0x000fea000383ffff */
.L_x_12008:
[----:B--2---:R-:W-:-:S04]  /*17910*/  IMAD.U32 R7, RZ, RZ, UR4 ;  /* 0x00000004ff077e24 */ /* 0x004fc8000f8e00ff */
[----:B------:R2:W3:Y:S03]  /*17920*/  SYNCS.PHASECHK.TRANS64.TRYWAIT P2, [R7+URZ+0x31c30], R6 ;  /* 0x031c3006070075a7 */ /* 0x0004e6000804017f */
[----:B---3--:R-:W-:Y:S05]  /*17930*/  @!P2 NANOSLEEP.SYNCS 0x989680 ;  /* 0x009896800000a95d */ /* 0x008fea0003900000 */
[----:B------:R-:W3:Y:S02]  /*17940*/  @!P2 SYNCS.PHASECHK.TRANS64 P2, [R7+URZ+0x31c30], R6 ;  /* 0x031c30060700a5a7 */ /* 0x000ee4000804007f */
[----:B---3--:R-:W-:Y:S05]  /*17950*/  @!P2 BRA `(.L_x_12008) ;  /* 0xfffffffc00eca947 */ /* 0x008fea000383ffff */
[----:B------:R-:W-:Y:S05]  /*17960*/  BRA `(.L_x_12005) ;  /* 0xffffff30006c7947 */ /* 0x000fea000383ffff */
.L_x_12012:
[----:B-1----:R-:W-:-:S04]  /*17970*/  IMAD.U32 R7, RZ, RZ, UR4 ;  /* 0x00000004ff077e24 */ /* 0x002fc8000f8e00ff */
[----:B------:R1:W2:Y:S03]  /*17980*/  SYNCS.PHASECHK.TRANS64.TRYWAIT P2, [R7+URZ+0x31c50], R6 ;  /* 0x031c5006070075a7 */ /* 0x0002a6000804017f */
[----:B--2---:R-:W-:Y:S05]  /*17990*/  @!P2 NANOSLEEP.SYNCS 0x989680 ;  /* 0x009896800000a95d */ /* 0x004fea0003900000 */
[----:B------:R-:W2:Y:S02]  /*179a0*/  @!P2 SYNCS.PHASECHK.TRANS64 P2, [R7+URZ+0x31c50], R6 ;  /* 0x031c50060700a5a7 */ /* 0x000ea4000804007f */
[----:B--2---:R-:W-:Y:S05]  /*179b0*/  @!P2 BRA `(.L_x_12012) ;  /* 0xfffffffc00eca947 */ /* 0x004fea000383ffff */
[----:B------:R-:W-:Y:S05]  /*179c0*/  BRA `(.L_x_12009) ;  /* 0xffffff4800087947 */ /* 0x000fea000383ffff */
.L_x_12017:
[----:B---3--:R-:W-:-:S04]  /*179d0*/  IMAD.U32 R5, RZ, RZ, UR6 ;  /* 0x00000006ff057e24 */ /* 0x008fc8000f8e00ff */
[----:B------:R3:W4:Y:S03]  /*179e0*/  SYNCS.PHASECHK.TRANS64.TRYWAIT P0, [R5+URZ+0x31c50], R4 ;  /* 0x031c5004050075a7 */ /* 0x000726000800017f */
[----:B----4-:R-:W-:Y:S05]  /*179f0*/  @!P0 NANOSLEEP.SYNCS 0x989680 ;  /* 0x009896800000895d */ /* 0x010fea0003900000 */
[----:B------:R-:W4:Y:S02]  /*17a00*/  @!P0 SYNCS.PHASECHK.TRANS64 P0, [R5+URZ+0x31c50], R4 ;  /* 0x031c5004050085a7 */ /* 0x000f24000800007f */
[----:B----4-:R-:W-:Y:S05]  /*17a10*/  @!P0 BRA `(.L_x_12017) ;  /* 0xfffffffc00ec8947 */ /* 0x010fea000383ffff */
[----:B------:R-:W-:Y:S05]  /*17a20*/  BRA `(.L_x_12016) ;  /* 0xffffff70002c7947 */ /* 0x000fea000383ffff */
.L_x_12051:
        /* <DEDUP_REMOVED lines=11> */
.L_x_12158:
[----:B------:R-:W-:Y:S05]  /*17ae0*/  BSYNC B0 ;  /* 0x0000000000007941 */ /* 0x000fea0003800000 */
.L_x_12157:
[----:B------:R-:W-:Y:S05]  /*17af0*/  BRA `(.L_x_12159) ;  /* 0xffffffb000547947 */ /* 0x000fea000383ffff */
.L_x_12053:
[----:B------:R-:W-:Y:S01]  /*17b00*/  BSSY B0, `(.L_x_12160) ;  /* 0x0000006000007945 */ /* 0x000fe20003800000 */
[----:B------:R-:W-:-:S07]  /*17b10*/  IMAD.MOV.U32 R15, RZ, RZ, -0x1 ;  /* 0xffffffffff0f7424 */ /* 0x000fce00078e00ff */
[----:B012---:R-:W-:Y:S05]  /*17b20*/  WARPSYNC.COLLECTIVE R15, `(.L_x_12161) ;  /* 0x000000000f0c7348 */ /* 0x007fea0003c00000 */
[----:B------:R-:W-:Y:S02]  /*17b30*/  ELECT P6, UR62, PT ;  /* 0x00000000003e782f */ /* 0x000fe400038c0000 */
[----:B------:R-:W-:Y:S01]  /*17b40*/  MOV R14, UR62 ;  /* 0x0000003e000e7c02 */ /* 0x000fe20008000f00 */
[----:B012---:R-:W-:Y:S10]  /*17b50*/  ENDCOLLECTIVE ;  /* 0x000000000000791b */ /* 0x007ff40003800000 */
.L_x_12161:
[----:B------:R-:W-:Y:S05]  /*17b60*/  BSYNC B0 ;  /* 0x0000000000007941 */ /* 0x000fea0003800000 */
.L_x_12160:
[----:B------:R-:W-:Y:S05]  /*17b70*/  BRA `(.L_x_12162) ;  /* 0xffffffb000547947 */ /* 0x000fea000383ffff */
.L_x_12055:
[----:B--2---:R2:W3:Y:S02]  /*17b80*/  SYNCS.PHASECHK.TRANS64.TRYWAIT P0, [R0+URZ+0x31c40], R2 ;  /* 0x031c4002000075a7 */ /* 0x0044e4000800017f */
[----:B---3--:R-:W-:Y:S05]  /*17b90*/  @!P0 NANOSLEEP.SYNCS 0x989680 ;  /* 0x009896800000895d */ /* 0x008fea0003900000 */
[----:B------:R-:W3:Y:S02]  /*17ba0*/  @!P0 SYNCS.PHASECHK.TRANS64 P0, [R0+URZ+0x31c40], R2 ;  /* 0x031c4002000085a7 */ /* 0x000ee4000800007f */
[----:B---3--:R-:W-:Y:S05]  /*17bb0*/  @!P0 BRA `(.L_x_12055) ;  /* 0xfffffffc00f08947 */ /* 0x008fea000383ffff */
[----:B------:R-:W-:Y:S05]  /*17bc0*/  BRA `(.L_x_12163) ;  /* 0xffffffb000a87947 */ /* 0x000fea000383ffff */
.L_x_12059:
        /* <DEDUP_REMOVED lines=12> */
.L_x_12164:
[----:B------:R-:W-:Y:S02]  /*17c90*/  IMAD.MOV.U32 R13, RZ, RZ, R0 ;  /* 0x000000ffff0d7224 */ /* 0x000fe400078e0000 */
[----:B------:R-:W-:-:S07]  /*17ca0*/  IMAD.MOV.U32 R2, RZ, RZ, R14 ;  /* 0x000000ffff027224 */ /* 0x000fce00078e000e */
[----:B------:R-:W-:Y:S05]  /*17cb0*/  WARPSYNC.COLLECTIVE R15, `(.L_x_12165) ;  /* 0x000000000f087348 */ /* 0x000fea0003c00000 */
[----:B------:R0:W1:Y:S02]  /*17cc0*/  SHFL.IDX P6, R14, R13, R12, R11 ;  /* 0x0000000c0d0e7389 */ /* 0x00006400000c000b */
[----:B01----:R-:W-:Y:S01]  /*17cd0*/  ENDCOLLECTIVE ;  /* 0x000000000000791b */ /* 0x003fe20003800000 */
.L_x_12165:
        /* <DEDUP_REMOVED lines=19> */
.L_x_12166:
[----:B------:R-:W-:Y:S02]  /*17e10*/  IMAD.MOV.U32 R13, RZ, RZ, R0 ;  /* 0x000000ffff0d7224 */ /* 0x000fe400078e0000 */
[----:B------:R-:W-:-:S07]  /*17e20*/  IMAD.MOV.U32 R2, RZ, RZ, R14 ;  /* 0x000000ffff027224 */ /* 0x000fce00078e000e */
[----:B------:R-:W-:Y:S05]  /*17e30*/  WARPSYNC.COLLECTIVE R15, `(.L_x_12167) ;  /* 0x000000000f087348 */ /* 0x000fea0003c00000 */
[----:B------:R0:W1:Y:S02]  /*17e40*/  SHFL.IDX P6, R14, R13, R12, R11 ;  /* 0x0000000c0d0e7389 */ /* 0x00006400000c000b */
[----:B01----:R-:W-:Y:S01]  /*17e50*/  ENDCOLLECTIVE ;  /* 0x000000000000791b */ /* 0x003fe20003800000 */
.L_x_12167:
        /* <DEDUP_REMOVED lines=18> */
.L_x_12168:
[----:B------:R-:W-:-:S05]  /*17f80*/  VIADD R2, R17, 0x40 ;  /* 0x0000004011027836 */ /* 0x000fca0000000000 */
[----:B------:R-:W-:Y:S01]  /*17f90*/  ISETP.GE.AND P3, PT, R2, R5, PT ;  /* 0x000000050200720c */ /* 0x000fe20003f66270 */
[----:B------:R-:W-:Y:S02]  /*17fa0*/  IMAD.MOV.U32 R13, RZ, RZ, R0 ;  /* 0x000000ffff0d7224 */ /* 0x000fe400078e0000 */
[----:B------:R-:W-:-:S10]  /*17fb0*/  IMAD.MOV.U32 R2, RZ, RZ, R14 ;  /* 0x000000ffff027224 */ /* 0x000fd400078e000e */
[----:B------:R-:W-:Y:S05]  /*17fc0*/  WARPSYNC.COLLECTIVE R15, `(.L_x_12169) ;  /* 0x000000000f087348 */ /* 0x000fea0003c00000 */
[----:B------:R0:W1:Y:S02]  /*17fd0*/  SHFL.IDX P6, R14, R13, R12, R11 ;  /* 0x0000000c0d0e7389 */ /* 0x00006400000c000b */
[----:B01----:R-:W-:Y:S01]  /*17fe0*/  ENDCOLLECTIVE ;  /* 0x000000000000791b */ /* 0x003fe20003800000 */
.L_x_12169:
        /* <DEDUP_REMOVED lines=18> */
.L_x_12170:
[----:B------:R-:W-:Y:S02]  /*18110*/  IMAD.MOV.U32 R13, RZ, RZ, R0 ;  /* 0x000000ffff0d7224 */ /* 0x000fe400078e0000 */
[----:B------:R-:W-:-:S05]  /*18120*/  VIADD R0, R17, 0x60 ;  /* 0x0000006011007836 */ /* 0x000fca0000000000 */
[----:B------:R-:W-:Y:S01]  /*18130*/  ISETP.GE.AND P3, PT, R0, R5, PT ;  /* 0x000000050000720c */ /* 0x000fe20003f66270 */
[----:B------:R-:W-:-:S12]  /*18140*/  IMAD.MOV.U32 R4, RZ, RZ, R14 ;  /* 0x000000ffff047224 */ /* 0x000fd800078e000e */
[----:B------:R-:W-:Y:S05]  /*18150*/  WARPSYNC.COLLECTIVE R15, `(.L_x_12171) ;  /* 0x000000000f087348 */ /* 0x000fea0003c00000 */
[----:B------:R0:W1:Y:S02]  /*18160*/  SHFL.IDX P6, R14, R13, R12, R11 ;  /* 0x0000000c0d0e7389 */ /* 0x00006400000c000b */
[----:B01----:R-:W-:Y:S01]  /*18170*/  ENDCOLLECTIVE ;  /* 0x000000000000791b */ /* 0x003fe20003800000 */
.L_x_12171:
[----:B------:R-:W-:Y:S01]  /*18180*/  ULDC.64 UR4, c[0x0][0x208] ;  /* 0x0000820000047ab9 */ /* 0x000fe20000000a00 */
[----:B------:R-:W-:Y:S02]  /*18190*/  IMAD.MOV.U32 R13, RZ, RZ, R6 ;  /* 0x000000ffff0d7224 */ /* 0x000fe400078e0006 */
[----:B------:R-:W-:Y:S02]  /*181a0*/  IMAD.MOV.U32 R12, RZ, RZ, RZ ;  /* 0x000000ffff0c7224 */ /* 0x000fe400078e00ff */
[----:B------:R-:W-:-:S05]  /*181b0*/  IMAD.MOV.U32 R2, RZ, RZ, R14 ;  /* 0x000000ffff027224 */ /* 0x000fca00078e000e */
[----:B------:R-:W-:-:S05]  /*181c0*/  @!P3 LEA R2, P5, R20, R2, 0x1 ;  /* 0x000000021402b211 */ /* 0x000fca00078a08ff */
[----:B------:R-:W-:-:S05]  /*181d0*/  @!P3 IMAD.X R3, RZ, RZ, R4, P5 ;  /* 0x000000ffff03b224 */ /* 0x000fca00028e0604 */
        /* <DEDUP_REMOVED lines=9> */
.L_x_12172:
[----:B------:R-:W-:-:S05]  /*18270*/  VIADD R2, R17, 0x80 ;  /* 0x0000008011027836 */ /* 0x000fca0000000000 */
[----:B------:R-:W-:Y:S01]  /*18280*/  ISETP.GE.AND P3, PT, R2, R5, PT ;  /* 0x000000050200720c */ /* 0x000fe20003f66270 */
[----:B------:R-:W-:Y:S02]  /*18290*/  IMAD.MOV.U32 R13, RZ, RZ, R7 ;  /* 0x000000ffff0d7224 */ /* 0x000fe400078e0007 */
[----:B------:R-:W-:-:S10]  /*182a0*/  IMAD.MOV.U32 R0, RZ, RZ, R14 ;  /* 0x000000ffff007224 */ /* 0x000fd400078e000e */
[----:B------:R-:W-:Y:S05]  /*182b0*/  WARPSYNC.COLLECTIVE R15, `(.L_x_12173) ;  /* 0x000000000f087348 */ /* 0x000fea0003c00000 */
[----:B------:R0:W1:Y:S02]  /*182c0*/  SHFL.IDX P6, R14, R13, R12, R11 ;  /* 0x0000000c0d0e7389 */ /* 0x00006400000c000b */
[----:B01----:R-:W-:Y:S01]  /*182d0*/  ENDCOLLECTIVE ;  /* 0x000000000000791b */ /* 0x003fe20003800000 */
.L_x_12173:
[----:B------:R-:W-:Y:S01]  /*182e0*/  ULDC.64 UR4, c[0x0][0x208] ;  /* 0x0000820000047ab9 */ /* 0x000fe20000000a00 */
[----:B------:R-:W-:Y:S02]  /*182f0*/  IMAD.MOV.U32 R13, RZ, RZ, R6 ;  /* 0x000000ffff0d7224 */ /* 0x000fe400078e0006 */
[----:B------:R-:W-:Y:S02]  /*18300*/  IMAD.MOV.U32 R12, RZ, RZ, 0x1 ;  /* 0x00000001ff0c7424 */ /* 0x000fe400078e00ff */
        /* <DEDUP_REMOVED lines=14> */
.L_x_12174:
[----:B------:R-:W-:Y:S02]  /*183f0*/  IMAD.MOV.U32 R13, RZ, RZ, R7 ;  /* 0x000000ffff0d7224 */ /* 0x000fe400078e0007 */
[----:B------:R-:W-:-:S07]  /*18400*/  IMAD.MOV.U32 R6, RZ, RZ, R14 ;  /* 0x000000ffff067224 */ /* 0x000fce00078e000e */
[----:B------:R-:W-:Y:S05]  /*18410*/  WARPSYNC.COLLECTIVE R15, `(.L_x_12175) ;  /* 0x000000000f087348 */ /* 0x000fea0003c00000 */
[----:B------:R0:W1:Y:S02]  /*18420*/  SHFL.IDX P6, R14, R13, R12, R11 ;  /* 0x0000000c0d0e7389 */ /* 0x00006400000c000b */
[----:B01----:R-:W-:Y:S01]  /*18430*/  ENDCOLLECTIVE ;  /* 0x000000000000791b */ /* 0x003fe20003800000 */
.L_x_12175:
[----:B------:R-:W-:Y:S05]  /*18440*/  BRA `(.L_x_12176) ;  /* 0xffffffb800207947 */ /* 0x000fea000383ffff */
.L_x_12062:
[----:B0-----:R0:W1:Y:S02]  /*18450*/  SYNCS.PHASECHK.TRANS64.TRYWAIT P0, [R22+URZ+0x31c20], R3 ;  /* 0x031c2003160075a7 */ /* 0x001064000800017f */
[----:B-1----:R-:W-:Y:S05]  /*18460*/  @!P0 NANOSLEEP.SYNCS 0x989680 ;  /* 0x009896800000895d */ /* 0x002fea0003900000 */
[----:B------:R-:W1:Y:S02]  /*18470*/  @!P0 SYNCS.PHASECHK.TRANS64 P0, [R22+URZ+0x31c20], R3 ;  /* 0x031c2003160085a7 */ /* 0x000e64000800007f */
[----:B-1----:R-:W-:Y:S05]  /*18480*/  @!P0 BRA `(.L_x_12062) ;  /* 0xfffffffc00f08947 */ /* 0x002fea000383ffff */
[----:B------:R-:W-:Y:S05]  /*18490*/  BRA `(.L_x_12177) ;  /* 0xffffffb800947947 */ /* 0x000fea000383ffff */
.L_x_12071:
[----:B0-----:R0:W2:Y:S02]  /*184a0*/  SYNCS.PHASECHK.TRANS64.TRYWAIT P0, [R3+URZ+0x31c40], R2 ;  /* 0x031c4002030075a7 */ /* 0x0010a4000800017f */
[----:B--2---:R-:W-:Y:S05]  /*184b0*/  @!P0 NANOSLEEP.SYNCS 0x989680 ;  /* 0x009896800000895d */ /* 0x004fea0003900000 */
[----:B------:R-:W2:Y:S02]  /*184c0*/  @!P0 SYNCS.PHASECHK.TRANS64 P0, [R3+URZ+0x31c40], R2 ;  /* 0x031c4002030085a7 */ /* 0x000ea4000800007f */
[----:B--2---:R-:W-:Y:S05]  /*184d0*/  @!P0 BRA `(.L_x_12071) ;  /* 0xfffffffc00f08947 */ /* 0x004fea000383ffff */
[----:B------:R-:W-:Y:S05]  /*184e0*/  BRA `(.L_x_12178) ;  /* 0xffffffbc00407947 */ /* 0x000fea000383ffff */
.L_x_12078:
[----:B0-----:R0:W1:Y:S02]  /*184f0*/  SYNCS.PHASECHK.TRANS64.TRYWAIT P0, [R3+URZ+0x60], R2 ;  /* 0x00006002030075a7 */ /* 0x001064000800017f */
[----:B-1----:R-:W-:Y:S05]  /*18500*/  @!P0 NANOSLEEP.SYNCS 0x989680 ;  /* 0x009896800000895d */ /* 0x002fea0003900000 */
[----:B------:R-:W1:Y:S02]  /*18510*/  @!P0 SYNCS.PHASECHK.TRANS64 P0, [R3+URZ+0x60], R2 ;  /* 0x00006002030085a7 */ /* 0x000e64000800007f */
[----:B-1----:R-:W-:Y:S05]  /*18520*/  @!P0 BRA `(.L_x_12078) ;  /* 0xfffffffc00f08947 */ /* 0x002fea000383ffff */
[----:B------:R-:W-:Y:S05]  /*18530*/  BRA `(.L_x_12179) ;  /* 0xffffffc0004c7947 */ /* 0x000fea000383ffff */
.L_x_12088:
[----:B0-----:R0:W2:Y:S02]  /*18540*/  SYNCS.PHASECHK.TRANS64.TRYWAIT P0, [R3+URZ+0x31c40], R2 ;  /* 0x031c4002030075a7 */ /* 0x0010a4000800017f */
[----:B--2---:R-:W-:Y:S05]  /*18550*/  @!P0 NANOSLEEP.SYNCS 0x989680 ;  /* 0x009896800000895d */ /* 0x004fea0003900000 */
[----:B------:R-:W2:Y:S02]  /*18560*/  @!P0 SYNCS.PHASECHK.TRANS64 P0, [R3+URZ+0x31c40], R2 ;  /* 0x031c4002030085a7 */ /* 0x000ea4000800007f */
[----:B--2---:R-:W-:Y:S05]  /*18570*/  @!P0 BRA `(.L_x_12088) ;  /* 0xfffffffc00f08947 */ /* 0x004fea000383ffff */
[----:B------:R-:W-:Y:S05]  /*18580*/  BRA `(.L_x_12180) ;  /* 0xffffffc800007947 */ /* 0x000fea000383ffff */
.L_x_12095:
[----:B0-----:R0:W1:Y:S02]  /*18590*/  SYNCS.PHASECHK.TRANS64.TRYWAIT P0, [R12+URZ+0x60], R27 ;  /* 0x0000601b0c0075a7 */ /* 0x001064000800017f */
[----:B-1----:R-:W-:Y:S05]  /*185a0*/  @!P0 NANOSLEEP.SYNCS 0x989680 ;  /* 0x009896800000895d */ /* 0x002fea0003900000 */
[----:B------:R-:W1:Y:S02]  /*185b0*/  @!P0 SYNCS.PHASECHK.TRANS64 P0, [R12+URZ+0x60], R27 ;  /* 0x0000601b0c0085a7 */ /* 0x000e64000800007f */
[----:B-1----:R-:W-:Y:S05]  /*185c0*/  @!P0 BRA `(.L_x_12095) ;  /* 0xfffffffc00f08947 */ /* 0x002fea000383ffff */
[----:B------:R-:W-:Y:S05]  /*185d0*/  BRA `(.L_x_12181) ;  /* 0xffffffcc000c7947 */ /* 0x000fea000383ffff */
.L_x_12105:
[----:B0-----:R0:W2:Y:S02]  /*185e0*/  SYNCS.PHASECHK.TRANS64.TRYWAIT P0, [R2+URZ+0x31c40], R3 ;  /* 0x031c4003020075a7 */ /* 0x0010a4000800017f */
[----:B--2---:R-:W-:Y:S05]  /*185f0*/  @!P0 NANOSLEEP.SYNCS 0x989680 ;  /* 0x009896800000895d */ /* 0x004fea0003900000 */
[----:B------:R-:W2:Y:S02]  /*18600*/  @!P0 SYNCS.PHASECHK.TRANS64 P0, [R2+URZ+0x31c40], R3 ;  /* 0x031c4003020085a7 */ /* 0x000ea4000800007f */
[----:B--2---:R-:W-:Y:S05]  /*18610*/  @!P0 BRA `(.L_x_12105) ;  /* 0xfffffffc00f08947 */ /* 0x004fea000383ffff */
[----:B------:R-:W-:Y:S05]  /*18620*/  BRA `(.L_x_12182) ;  /* 0xffffffd000947947 */ /* 0x000fea000383ffff */
.L_x_12112:
[----:B0-----:R0:W1:Y:S02]  /*18630*/  SYNCS.PHASECHK.TRANS64.TRYWAIT P0, [R8+URZ+0x60], R2 ;  /* 0x00006002080075a7 */ /* 0x001064000800017f */
[----:B-1----:R-:W-:Y:S05]  /*18640*/  @!P0 NANOSLEEP.SYNCS 0x989680 ;  /* 0x009896800000895d */ /* 0x002fea0003900000 */
[----:B------:R-:W1:Y:S02]  /*18650*/  @!P0 SYNCS.PHASECHK.TRANS64 P0, [R8+URZ+0x60], R2 ;  /* 0x00006002080085a7 */ /* 0x000e64000800007f */
[----:B-1----:R-:W-:Y:S05]  /*18660*/  @!P0 BRA `(.L_x_12112) ;  /* 0xfffffffc00f08947 */ /* 0x002fea000383ffff */
[----:B------:R-:W-:Y:S05]  /*18670*/  BRA `(.L_x_12183) ;  /* 0xffffffd400a47947 */ /* 0x000fea000383ffff */
.L_x_12124:
[----:B0-----:R0:W1:Y:S02]  /*18680*/  SYNCS.PHASECHK.TRANS64.TRYWAIT P0, [R3+URZ+0x31c60], R0 ;  /* 0x031c6000030075a7 */ /* 0x001064000800017f */
[----:B-1----:R-:W-:Y:S05]  /*18690*/  @!P0 NANOSLEEP.SYNCS 0x989680 ;  /* 0x009896800000895d */ /* 0x002fea0003900000 */
[----:B------:R-:W1:Y:S02]  /*186a0*/  @!P0 SYNCS.PHASECHK.TRANS64 P0, [R3+URZ+0x31c60], R0 ;  /* 0x031c6000030085a7 */ /* 0x000e64000800007f */
[----:B-1----:R-:W-:Y:S05]  /*186b0*/  @!P0 BRA `(.L_x_12124) ;  /* 0xfffffffc00f08947 */ /* 0x002fea000383ffff */
[----:B------:R-:W-:Y:S05]  /*186c0*/  BRA `(.L_x_12184) ;  /* 0xffffffdc001c7947 */ /* 0x000fea000383ffff */
.L_x_12132:
        /* <DEDUP_REMOVED lines=8> */
.L_x_12186:
[----:B------:R-:W-:Y:S05]  /*18750*/  BSYNC B0 ;  /* 0x0000000000007941 */ /* 0x000fea0003800000 */
.L_x_12185:
        /* <DEDUP_REMOVED lines=9> */
.L_x_12187:
[----:B------:R-:W-:Y:S01]  /*187f0*/  ULDC UR4, c[0x0][0xc3c] ;  /* 0x00030f0000047ab9 */ /* 0x000fe20000000800 */
[----:B------:R-:W-:Y:S01]  /*18800*/  ULDC.64 UR6, c[0x0][0x208] ;  /* 0x0000820000067ab9 */ /* 0x000fe20000000a00 */
        /* <DEDUP_REMOVED lines=17> */
.L_x_12188:
[----:B------:R-:W-:Y:S01]  /*18920*/  IMAD.MOV.U32 R12, RZ, RZ, 0x2 ;  /* 0x00000002ff0c7424 */ /* 0x000fe200078e00ff */
[----:B------:R-:W-:-:S05]  /*18930*/  SEL R4, R14, RZ, P1 ;  /* 0x000000ff0e047207 */ /* 0x000fca0000800000 */
[----:B------:R-:W-:-:S04]  /*18940*/  IMAD.IADD R4, R17, 0x1, R4 ;  /* 0x0000000111047824 */ /* 0x000fc800078e0204 */
[----:B------:R-:W-:-:S07]  /*18950*/  IMAD.MOV.U32 R13, RZ, RZ, R4 ;  /* 0x000000ffff0d7224 */ /* 0x000fce00078e0004 */
[----:B------:R-:W-:Y:S05]  /*18960*/  WARPSYNC.COLLECTIVE R15, `(.L_x_12189) ;  /* 0x000000000f087348 */ /* 0x000fea0003c00000 */
[----:B------:R0:W1:Y:S02]  /*18970*/  SHFL.UP P6, R14, R13, R12, R11 ;  /* 0x0400000c0d0e7389 */ /* 0x00006400000c000b */
[----:B01----:R-:W-:Y:S01]  /*18980*/  ENDCOLLECTIVE ;  /* 0x000000000000791b */ /* 0x003fe20003800000 */
.L_x_12189:
[----:B------:R-:W-:Y:S01]  /*18990*/  IMAD.MOV.U32 R12, RZ, RZ, 0x4 ;  /* 0x00000004ff0c7424 */ /* 0x000fe200078e00ff */
[----:B------:R-:W-:-:S05]  /*189a0*/  SEL R3, R14, RZ, P2 ;  /* 0x000000ff0e037207 */ /* 0x000fca0001000000 */
[----:B------:R-:W-:-:S04]  /*189b0*/  IMAD.IADD R6, R4, 0x1, R3 ;  /* 0x0000000104067824 */ /* 0x000fc800078e0203 */
[----:B------:R-:W-:-:S07]  /*189c0*/  IMAD.MOV.U32 R13, RZ, RZ, R6 ;  /* 0x000000ffff0d7224 */ /* 0x000fce00078e0006 */
[----:B------:R-:W-:Y:S05]  /*189d0*/  WARPSYNC.COLLECTIVE R15, `(.L_x_12190) ;  /* 0x000000000f087348 */ /* 0x000fea0003c00000 */
[----:B------:R0:W1:Y:S02]  /*189e0*/  SHFL.UP P6, R14, R13, R12, R11 ;  /* 0x0400000c0d0e7389 */ /* 0x00006400000c000b */
[----:B01----:R-:W-:Y:S01]  /*189f0*/  ENDCOLLECTIVE ;  /* 0x000000000000791b */ /* 0x003fe20003800000 */
.L_x_12190:
[----:B------:R-:W-:Y:S01]  /*18a00*/  IMAD.MOV.U32 R12, RZ, RZ, 0x8 ;  /* 0x00000008ff0c7424 */ /* 0x000fe200078e00ff */
[----:B------:R-:W-:-:S05]  /*18a10*/  SEL R3, R14, RZ, P3 ;  /* 0x000000ff0e037207 */ /* 0x000fca0001800000 */
[----:B------:R-:W-:-:S04]  /*18a20*/  IMAD.IADD R2, R6, 0x1, R3 ;  /* 0x0000000106027824 */ /* 0x000fc800078e0203 */
[----:B------:R-:W-:-:S07]  /*18a30*/  IMAD.MOV.U32 R13, RZ, RZ, R2 ;  /* 0x000000ffff0d7224 */ /* 0x000fce00078e0002 */
[----:B------:R-:W-:Y:S05]  /*18a40*/  WARPSYNC.COLLECTIVE R15, `(.L_x_12191) ;  /* 0x000000000f087348 */ /* 0x000fea0003c00000 */
[----:B------:R0:W1:Y:S02]  /*18a50*/  SHFL.UP P6, R14, R13, R12, R11 ;  /* 0x0400000c0d0e7389 */ /* 0x00006400000c000b */
[----:B01----:R-:W-:Y:S01]  /*18a60*/  ENDCOLLECTIVE ;  /* 0x000000000000791b */ /* 0x003fe20003800000 */
.L_x_12191:
[----:B------:R-:W-:Y:S01]  /*18a70*/  IMAD.MOV.U32 R12, RZ, RZ, 0x10 ;  /* 0x00000010ff0c7424 */ /* 0x000fe200078e00ff */
[----:B------:R-:W-:-:S05]  /*18a80*/  SEL R3, R14, RZ, P4 ;  /* 0x000000ff0e037207 */ /* 0x000fca0002000000 */
[----:B------:R-:W-:-:S04]  /*18a90*/  IMAD.IADD R3, R2, 0x1, R3 ;  /* 0x0000000102037824 */ /* 0x000fc800078e0203 */
[----:B------:R-:W-:-:S07]  /*18aa0*/  IMAD.MOV.U32 R13, RZ, RZ, R3 ;  /* 0x000000ffff0d7224 */ /* 0x000fce00078e0003 */
[----:B------:R-:W-:Y:S05]  /*18ab0*/  WARPSYNC.COLLECTIVE R15, `(.L_x_12192) ;  /* 0x000000000f087348 */ /* 0x000fea0003c00000 */
[----:B------:R0:W1:Y:S02]  /*18ac0*/  SHFL.UP P6, R14, R13, R12, R11 ;  /* 0x0400000c0d0e7389 */ /* 0x00006400000c000b */
[----:B01----:R-:W-:Y:S01]  /*18ad0*/  ENDCOLLECTIVE ;  /* 0x000000000000791b */ /* 0x003fe20003800000 */
.L_x_12192:
        /* <DEDUP_REMOVED lines=8> */
.L_x_12193:
[----:B------:R-:W-:Y:S05]  /*18b60*/  BRA `(.L_x_12194) ;  /* 0xffffffdc00c87947 */ /* 0x000fea000383ffff */
.L_x_12137:
        /* <DEDUP_REMOVED lines=8> */
.L_x_12196:
[----:B------:R-:W-:Y:S05]  /*18bf0*/  BSYNC B0 ;  /* 0x0000000000007941 */ /* 0x000fea0003800000 */
.L_x_12195:
        /* <DEDUP_REMOVED lines=8> */
.L_x_12197:
[----:B------:R-:W-:Y:S01]  /*18c80*/  IMAD.MOV.U32 R12, RZ, RZ, 0x4 ;  /* 0x00000004ff0c7424 */ /* 0x000fe200078e00ff */
[----:B------:R-:W-:-:S05]  /*18c90*/  SEL R2, R14, RZ, P2 ;  /* 0x000000ff0e027207 */ /* 0x000fca0001000000 */
[----:B------:R-:W-:-:S04]  /*18ca0*/  IMAD.IADD R2, R13, 0x1, R2 ;  /* 0x000000010d027824 */ /* 0x000fc800078e0202 */
[----:B------:R-:W-:-:S07]  /*18cb0*/  IMAD.MOV.U32 R13, RZ, RZ, R2 ;  /* 0x000000ffff0d7224 */ /* 0x000fce00078e0002 */
[----:B------:R-:W-:Y:S05]  /*18cc0*/  WARPSYNC.COLLECTIVE R15, `(.L_x_12198) ;  /* 0x000000000f087348 */ /* 0x000fea0003c00000 */
[----:B------:R0:W1:Y:S02]  /*18cd0*/  SHFL.UP P6, R14, R13, R12, R11 ;  /* 0x0400000c0d0e7389 */ /* 0x00006400000c000b */
[----:B01----:R-:W-:Y:S01]  /*18ce0*/  ENDCOLLECTIVE ;  /* 0x000000000000791b */ /* 0x003fe20003800000 */
.L_x_12198:
[----:B------:R-:W-:Y:S01]  /*18cf0*/  IMAD.MOV.U32 R12, RZ, RZ, 0x8 ;  /* 0x00000008ff0c7424 */ /* 0x000fe200078e00ff */
[----:B------:R-:W-:-:S05]  /*18d00*/  SEL R3, R14, RZ, P3 ;  /* 0x000000ff0e037207 */ /* 0x000fca0001800000 */
[----:B------:R-:W-:-:S04]  /*18d10*/  IMAD.IADD R3, R2, 0x1, R3 ;  /* 0x0000000102037824 */ /* 0x000fc800078e0203 */
[----:B------:R-:W-:-:S07]  /*18d20*/  IMAD.MOV.U32 R13, RZ, RZ, R3 ;  /* 0x000000ffff0d7224 */ /* 0x000fce00078e0003 */
[----:B------:R-:W-:Y:S05]  /*18d30*/  WARPSYNC.COLLECTIVE R15, `(.L_x_12199) ;  /* 0x000000000f087348 */ /* 0x000fea0003c00000 */
[----:B------:R0:W1:Y:S02]  /*18d40*/  SHFL.UP P6, R14, R13, R12, R11 ;  /* 0x0400000c0d0e7389 */ /* 0x00006400000c000b */
[----:B01----:R-:W-:Y:S01]  /*18d50*/  ENDCOLLECTIVE ;  /* 0x000000000000791b */ /* 0x003fe20003800000 */
.L_x_12199:
[----:B------:R-:W-:Y:S01]  /*18d60*/  IMAD.MOV.U32 R12, RZ, RZ, 0x10 ;  /* 0x00000010ff0c7424 */ /* 0x000fe200078e00ff */
[----:B------:R-:W-:-:S05]  /*18d70*/  SEL R4, R14, RZ, P4 ;  /* 0x000000ff0e047207 */ /* 0x000fca0002000000 */
[----:B------:R-:W-:-:S04]  /*18d80*/  IMAD.IADD R4, R3, 0x1, R4 ;  /* 0x0000000103047824 */ /* 0x000fc800078e0204 */
[----:B------:R-:W-:-:S07]  /*18d90*/  IMAD.MOV.U32 R13, RZ, RZ, R4 ;  /* 0x000000ffff0d7224 */ /* 0x000fce00078e0004 */
[----:B------:R-:W-:Y:S05]  /*18da0*/  WARPSYNC.COLLECTIVE R15, `(.L_x_12200) ;  /* 0x000000000f087348 */ /* 0x000fea0003c00000 */
[----:B------:R0:W1:Y:S02]  /*18db0*/  SHFL.UP P6, R14, R13, R12, R11 ;  /* 0x0400000c0d0e7389 */ /* 0x00006400000c000b */
[----:B01----:R-:W-:Y:S01]  /*18dc0*/  ENDCOLLECTIVE ;  /* 0x000000000000791b */ /* 0x003fe20003800000 */
.L_x_12200:
        /* <DEDUP_REMOVED lines=8> */
.L_x_12201:
[----:B------:R-:W-:Y:S05]  /*18e50*/  BRA `(.L_x_12202) ;  /* 0xffffffdc00ac7947 */ /* 0x000fea000383ffff */
.L_x_12139:
[----:B------:R-:W-:Y:S01]  /*18e60*/  BSSY B0, `(.L_x_12203) ;  /* 0x0000006000007945 */ /* 0x000fe20003800000 */
[----:B------:R-:W-:Y:S01]  /*18e70*/  PLOP3.LUT P6, PT, P6, PT, PT, 0x8, 0x0 ;  /* 0x000000000000781c */ /* 0x000fe200037ce170 */
[----:B------:R-:W-:-:S12]  /*18e80*/  IMAD.MOV.U32 R15, RZ, RZ, -0x1 ;  /* 0xffffffffff0f7424 */ /* 0x000fd800078e00ff */
[----:B0-----:R-:W-:Y:S05]  /*18e90*/  WARPSYNC.COLLECTIVE R15, `(.L_x_12204) ;  /* 0x000000000f087348 */ /* 0x001fea0003c00000 */
[----:B------:R-:W-:Y:S01]  /*18ea0*/  VOTE.ANY R14, PT, P6 ;  /* 0x00000000000e7806 */ /* 0x000fe200030e0100 */
[----:B0-----:R-:W-:Y:S06]  /*18eb0*/  ENDCOLLECTIVE ;  /* 0x000000000000791b */ /* 0x001fec0003800000 */
.L_x_12204:
[----:B------:R-:W-:Y:S05]  /*18ec0*/  BSYNC B0 ;  /* 0x0000000000007941 */ /* 0x000fea0003800000 */
.L_x_12203:
        /* <DEDUP_REMOVED lines=9> */
.L_x_12205:
[----:B------:R-:W-:Y:S01]  /*18f60*/  IMAD.MOV.U32 R17, RZ, RZ, R14 ;  /* 0x000000ffff117224 */ /* 0x000fe200078e000e */
[----:B------:R-:W-:Y:S06]  /*18f70*/  BRA `(.L_x_12206) ;  /* 0xffffffdc009c7947 */ /* 0x000fec000383ffff */
.L_x_12141:
[----:B------:R-:W-:Y:S01]  /*18f80*/  BSSY B0, `(.L_x_12207) ;  /* 0x0000007000007945 */ /* 0x000fe20003800000 */
[----:B------:R-:W-:Y:S02]  /*18f90*/  IMAD.MOV.U32 R13, RZ, RZ, R3 ;  /* 0x000000ffff0d7224 */ /* 0x000fe400078e0003 */
[----:B------:R-:W-:Y:S02]  /*18fa0*/  IMAD.MOV.U32 R11, RZ, RZ, 0x1f ;  /* 0x0000001fff0b7424 */ /* 0x000fe400078e00ff */
[----:B------:R-:W-:-:S07]  /*18fb0*/  IMAD.MOV.U32 R15, RZ, RZ, -0x1 ;  /* 0xffffffffff0f7424 */ /* 0x000fce00078e00ff */
[----:B012---:R-:W-:Y:S05]  /*18fc0*/  WARPSYNC.COLLECTIVE R15, `(.L_x_12208) ;  /* 0x000000000f087348 */ /* 0x007fea0003c00000 */
[----:B------:R3:W4:Y:S02]  /*18fd0*/  SHFL.IDX P6, R14, R13, R12, R11 ;  /* 0x0000000c0d0e7389 */ /* 0x00072400000c000b */
[----:B01234-:R-:W-:Y:S01]  /*18fe0*/  ENDCOLLECTIVE ;  /* 0x000000000000791b */ /* 0x01ffe20003800000 */
.L_x_12208:
[----:B------:R-:W-:Y:S05]  /*18ff0*/  BSYNC B0 ;  /* 0x0000000000007941 */ /* 0x000fea0003800000 */
.L_x_12207:
[----:B------:R-:W-:Y:S05]  /*19000*/  BRA `(.L_x_12140) ;  /* 0xffffffdc00947947 */ /* 0x000fea000383ffff */
.L_x_12145:
[----:B0-----:R0:W2:Y:S02]  /*19010*/  SYNCS.PHASECHK.TRANS64.TRYWAIT P0, [R9+URZ+0x31c20], R0 ;  /* 0x031c2000090075a7 */ /* 0x0010a4000800017f */
[----:B--2---:R-:W-:Y:S05]  /*19020*/  @!P0 NANOSLEEP.SYNCS 0x989680 ;  /* 0x009896800000895d */ /* 0x004fea0003900000 */
[----:B------:R-:W2:Y:S02]  /*19030*/  @!P0 SYNCS.PHASECHK.TRANS64 P0, [R9+URZ+0x31c20], R0 ;  /* 0x031c2000090085a7 */ /* 0x000ea4000800007f */
[----:B--2---:R-:W-:Y:S05]  /*19040*/  @!P0 BRA `(.L_x_12145) ;  /* 0xfffffffc00f08947 */ /* 0x004fea000383ffff */
[----:B------:R-:W-:Y:S05]  /*19050*/  BRA `(.L_x_12209) ;  /* 0xffffffe400107947 */ /* 0x000fea000383ffff */
.L_x_12146:
        /* <DEDUP_REMOVED lines=11> */
.L_x_12211:
[----:B------:R-:W-:Y:S05]  /*19110*/  BSYNC B0 ;  /* 0x0000000000007941 */ /* 0x000fea0003800000 */
.L_x_12210:
[----:B------:R-:W-:Y:S05]  /*19120*/  BRA `(.L_x_12212) ;  /* 0xffffffe000f87947 */ /* 0x000fea000383ffff */
.L_x_12149:
[----:B------:R-:W-:Y:S01]  /*19130*/  BSSY B1, `(.L_x_12213) ;  /* 0x0000006000017945 */ /* 0x000fe20003800000 */
[----:B------:R-:W-:-:S07]  /*19140*/  IMAD.MOV.U32 R15, RZ, RZ, -0x1 ;  /* 0xffffffffff0f7424 */ /* 0x000fce00078e00ff */
[----:B01-3--:R-:W-:Y:S05]  /*19150*/  WARPSYNC.COLLECTIVE R15, `(.L_x_12214) ;  /* 0x000000000f0c7348 */ /* 0x00bfea0003c00000 */
[----:B------:R-:W-:Y:S02]  /*19160*/  ELECT P6, UR62, PT ;  /* 0x00000000003e782f */ /* 0x000fe400038c0000 */
[----:B------:R-:W-:Y:S01]  /*19170*/  MOV R14, UR62 ;  /* 0x0000003e000e7c02 */ /* 0x000fe20008000f00 */
[----:B01-3--:R-:W-:Y:S10]  /*19180*/  ENDCOLLECTIVE ;  /* 0x000000000000791b */ /* 0x00bff40003800000 */
.L_x_12214:
[----:B------:R-:W-:Y:S05]  /*19190*/  BSYNC B1 ;  /* 0x0000000000017941 */ /* 0x000fea0003800000 */
.L_x_12213:
[----:B------:R-:W-:Y:S05]  /*191a0*/  BRA `(.L_x_12215) ;  /* 0xffffffe000f07947 */ /* 0x000fea000383ffff */
.L_x_12151:
[----:B0-----:R0:W2:Y:S02]  /*191b0*/  SYNCS.PHASECHK.TRANS64.TRYWAIT P0, [R6+URZ], R3 ;  /* 0x00000003060075a7 */ /* 0x0010a4000800017f */
[----:B--2---:R-:W-:Y:S05]  /*191c0*/  @!P0 NANOSLEEP.SYNCS 0x989680 ;  /* 0x009896800000895d */ /* 0x004fea0003900000 */
[----:B------:R-:W2:Y:S02]  /*191d0*/  @!P0 SYNCS.PHASECHK.TRANS64 P0, [R6+URZ], R3 ;  /* 0x00000003060085a7 */ /* 0x000ea4000800007f */
[----:B--2---:R-:W-:Y:S05]  /*191e0*/  @!P0 BRA `(.L_x_12151) ;  /* 0xfffffffc00f08947 */ /* 0x004fea000383ffff */
[----:B------:R-:W-:Y:S05]  /*191f0*/  BRA `(.L_x_12216) ;  /* 0xffffffe4002c7947 */ /* 0x000fea000383ffff */
.L_x_12152:
[----:B--2---:R2:W4:Y:S02]  /*19200*/  SYNCS.PHASECHK.TRANS64.TRYWAIT P0, [R7+URZ], R2 ;  /* 0x00000002070075a7 */ /* 0x004524000800017f */
[----:B----4-:R-:W-:Y:S05]  /*19210*/  @!P0 NANOSLEEP.SYNCS 0x989680 ;  /* 0x009896800000895d */ /* 0x010fea0003900000 */
[----:B------:R-:W4:Y:S02]  /*19220*/  @!P0 SYNCS.PHASECHK.TRANS64 P0, [R7+URZ], R2 ;  /* 0x00000002070085a7 */ /* 0x000f24000800007f */
[----:B----4-:R-:W-:Y:S05]  /*19230*/  @!P0 BRA `(.L_x_12152) ;  /* 0xfffffffc00f08947 */ /* 0x010fea000383ffff */
[----:B------:R-:W-:Y:S05]  /*19240*/  BRA `(.L_x_12217) ;  /* 0xffffffe400207947 */ /* 0x000fea000383ffff */
.L_x_12154:
[----:B----4-:R4:W0:Y:S02]  /*19250*/  SYNCS.PHASECHK.TRANS64.TRYWAIT P0, [R4+URZ], R3 ;  /* 0x00000003040075a7 */ /* 0x010824000800017f */
[----:B0-----:R-:W-:Y:S05]  /*19260*/  @!P0 NANOSLEEP.SYNCS 0x989680 ;  /* 0x009896800000895d */ /* 0x001fea0003900000 */
[----:B------:R-:W0:Y:S02]  /*19270*/  @!P0 SYNCS.PHASECHK.TRANS64 P0, [R4+URZ], R3 ;  /* 0x00000003040085a7 */ /* 0x000e24000800007f */
[----:B0-----:R-:W-:Y:S05]  /*19280*/  @!P0 BRA `(.L_x_12154) ;  /* 0xfffffffc00f08947 */ /* 0x001fea000383ffff */
[----:B------:R-:W-:Y:S05]  /*19290*/  BRA `(.L_x_12218) ;  /* 0xffffffe400247947 */ /* 0x000fea000383ffff */
.L_x_12219:
        /* <DEDUP_REMOVED lines=14> */
.L_x_15326:


//--------------------- .text._ZN7cutlass13device_kernelIN5flash11enable_sm90INS1_16FlashAttnFwdSm90INS1_25CollectiveMainloopFwdSm90ILi2EN4cute5tupleIJNS5_1CILi1EEES8_S8_EEENS6_IJNS7_ILi192EEENS7_ILi144EEENS7_ILi96EEEEEELi96ENS_10bfloat16_tEfNS_4arch4Sm90ELb1ELb0ELb1ELb1ELb0ELb1ELb0ELb0ELb1ELb1ELb0ELb0EEENS1_21CollectiveEpilogueFwdINS6_IJSA_SC_SB_EEES9_SE_SG_Li384ELb1ELb1ELb0ELb0EEENS1_36VarlenDynamicPersistentTileSchedulerILi192ELi144ELi384ELi128ELb0ELb1ELb1ELb1ELb1ELb1EEEEEEEEEvNT_6ParamsE --------------------------
	.section	.text._ZN7cutlass13device_kernelIN5flash11enable_sm90INS1_16FlashAttnFwdSm90INS1_25CollectiveMainloopFwdSm90ILi2EN4cute5tupleIJNS5_1CILi1EEES8_S8_EEENS6_IJNS7_ILi192EEENS7_ILi144EEENS7_ILi96EEEEEELi96ENS_10bfloat16_tEfNS_4arch4Sm90ELb1ELb0ELb1ELb1ELb0ELb1ELb0ELb0ELb1ELb1ELb0ELb0EEENS1_21CollectiveEpilogueFwdINS6_IJSA_SC_SB_EEES9_SE_SG_Li384ELb1ELb1ELb0ELb0EEENS1_36VarlenDynamicPersistentTileSchedulerILi192ELi144ELi384ELi128ELb0ELb1ELb1ELb1ELb1ELb1EEEEEEEEEvNT_6ParamsE,"ax",@progbits
	.align	128
.text._ZN7cutlass13device_kernelIN5flash11enable_sm90INS1_16FlashAttnFwdSm90INS1_25CollectiveMainloopFwdSm90ILi2EN4cute5tupleIJNS5_1CILi1EEES8_S8_EEENS6_IJNS7_ILi192EEENS7_ILi144EEENS7_ILi96EEEEEELi96ENS_10bfloat16_tEfNS_4arch4Sm90ELb1ELb0ELb1ELb1ELb0ELb1ELb0ELb0ELb1ELb1ELb0ELb0EEENS1_21CollectiveEpilogueFwdINS6_IJSA_SC_SB_EEES9_SE_SG_Li384ELb1ELb1ELb0ELb0EEENS1_36VarlenDynamicPersistentTileSchedulerILi192ELi144ELi384ELi128ELb0ELb1ELb1ELb1ELb1ELb1EEEEEEEEEvNT_6ParamsE:
        .type           _ZN7cutlass13device_kernelIN5flash11enable_sm90INS1_16FlashAttnFwdSm90INS1_25CollectiveMainloopFwdSm90ILi2EN4cute5tupleIJNS5_1CILi1EEES8_S8_EEENS6_IJNS7_ILi192EEENS7_ILi144EEENS7_ILi96EEEEEELi96ENS_10bfloat16_tEfNS_4arch4Sm90ELb1ELb0ELb1ELb1ELb0ELb1ELb0ELb0ELb1ELb1ELb0ELb0EEENS1_21CollectiveEpilogueFwdINS6_IJSA_SC_SB_EEES9_SE_SG_Li384ELb1ELb1ELb0ELb0EEENS1_36VarlenDynamicPersistentTileSchedulerILi192ELi144ELi384ELi128ELb0ELb1ELb1ELb1ELb1ELb1EEEEEEEEEvNT_6ParamsE,@function
        .size           _ZN7cutlass13device_kernelIN5flash11enable_sm90INS1_16FlashAttnFwdSm90INS1_25CollectiveMainloopFwdSm90ILi2EN4cute5tupleIJNS5_1CILi1EEES8_S8_EEENS6_IJNS7_ILi192EEENS7_ILi144EEENS7_ILi96EEEEEELi96ENS_10bfloat16_tEfNS_4arch4Sm90ELb1ELb0ELb1ELb1ELb0ELb1ELb0ELb0ELb1ELb1ELb0ELb0EEENS1_21CollectiveEpilogueFwdINS6_IJSA_SC_SB_EEES9_SE_SG_Li384ELb1ELb1ELb0ELb0EEENS1_36VarlenDynamicPersistentTileSchedulerILi192ELi144ELi384ELi128ELb0ELb1ELb1ELb1ELb1ELb1EEEEEEEEEvNT_6ParamsE,(.L_x_15327 - _ZN7cutlass13device_kernelIN5flash11enable_sm90INS1_16FlashAttnFwdSm90INS1_25CollectiveMainloopFwdSm90ILi2EN4cute5tupleIJNS5_1CILi1EEES8_S8_EEENS6_IJNS7_ILi192EEENS7_ILi144EEENS7_ILi96EEEEEELi96ENS_10bfloat16_tEfNS_4arch4Sm90ELb1ELb0ELb1ELb1ELb0ELb1ELb0ELb0ELb1ELb1ELb0ELb0EEENS1_21CollectiveEpilogueFwdINS6_IJSA_SC_SB_EEES9_SE_SG_Li384ELb1ELb1ELb0ELb0EEENS1_36VarlenDynamicPersistentTileSchedulerILi192ELi144ELi384ELi128ELb0ELb1ELb1ELb1ELb1ELb1EEEEEEEEEvNT_6ParamsE)
        .other          _ZN7cutlass13device_kernelIN5flash11enable_sm90INS1_16FlashAttnFwdSm90INS1_25CollectiveMainloopFwdSm90ILi2EN4cute5tupleIJNS5_1CILi1EEES8_S8_EEENS6_IJNS7_ILi192EEENS7_ILi144EEENS7_ILi96EEEEEELi96ENS_10bfloat16_tEfNS_4arch4Sm90ELb1ELb0ELb1ELb1ELb0ELb1ELb0ELb0ELb1ELb1ELb0ELb0EEENS1_21CollectiveEpilogueFwdINS6_IJSA_SC_SB_EEES9_SE_SG_Li384ELb1ELb1ELb0ELb0EEENS1_36VarlenDynamicPersistentTileSchedulerILi192ELi144ELi384ELi128ELb0ELb1ELb1ELb1ELb1ELb1EEEEEEEEEvNT_6ParamsE,@"STO_CUDA_ENTRY STV_DEFAULT"
_ZN7cutlass13device_kernelIN5flash11enable_sm90INS1_16FlashAttnFwdSm90INS1_25CollectiveMainloopFwdSm90ILi2EN4cute5tupleIJNS5_1CILi1EEES8_S8_EEENS6_IJNS7_ILi192EEENS7_ILi144EEENS7_ILi96EEEEEELi96ENS_10bfloat16_tEfNS_4arch4Sm90ELb1ELb0ELb1ELb1ELb0ELb1ELb0ELb0ELb1ELb1ELb0ELb0EEENS1_21CollectiveEpilogueFwdINS6_IJSA_SC_SB_EEES9_SE_SG_Li384ELb1ELb1ELb0ELb0EEENS1_36VarlenDynamicPersistentTileSchedulerILi192ELi144ELi384ELi128ELb0ELb1ELb1ELb1ELb1ELb1EEEEEEEEEvNT_6ParamsE:
        /* <DEDUP_REMOVED lines=24> */
.L_x_12221:
[----:B------:R-:W-:Y:S05]  /*0180*/  BSYNC B0 ;  /* 0x0000000000007941 */ /* 0x000fea0003800000 */
.L_x_12220:
        /* <DEDUP_REMOVED lines=41> */
.L_x_12222:
        /* <DEDUP_REMOVED lines=22> */
.L_x_12223:
        /* <DEDUP_REMOVED lines=18> */
.L_x_12224:
        /* <DEDUP_REMOVED lines=22> */
.L_x_12225:
        /* <DEDUP_REMOVED lines=22> */
.L_x_12226:
        /* <DEDUP_REMOVED lines=9> */
.L_x_12229:
[----:B------:R-:W-:-:S08]  /*09f0*/  NOP ;  /* 0x0000000000007918 */ /* 0x000fd00000000000 */
[----:B------:R-:W1:Y:S02]  /*0a00*/  USETMAXREG.TRY_ALLOC.CTAPOOL UP0, 0xa0 ;  /* 0x000000a0000079c8 */ /* 0x000e640008000600 */
[----:B-1----:R-:W-:-:S13]  /*0a10*/  PLOP3.LUT P0, PT, PT, PT, UP0, 0x80, 0x0 ;  /* 0x000000000000781c */ /* 0x002fda0003f0f008 */
[----:B------:R-:W-:Y:S05]  /*0a20*/  @!P0 BRA `(.L_x_12229) ;  /* 0xfffffffc00f08947 */ /* 0x000fea000383ffff */
[----:B------:R-:W2:Y:S01]  /*0a30*/  LDL.LU R0, [R1] ;  /* 0x0000000001007983 */ /* 0x000ea20000300800 */
[----:B0-----:R-:W0:Y:S01]  /*0a40*/  S2R R2, SR_TID.X ;  /* 0x0000000000027919 */ /* 0x001e220000002100 */
        /* <DEDUP_REMOVED lines=12> */
[----:B--2---:R-:W-:-:S04]  /*0b10*/  LOP3.LUT R0, R0, 0xfffffffb, RZ, 0xc0, !PT ;  /* 0xfffffffb00007812 */ /* 0x004fc800078ec0ff */
[----:B------:R-:W-:-:S05]  /*0b20*/  @P0 LOP3.LUT R0, R0, 0x4, RZ, 0xfc, !PT ;  /* 0x0000000400000812 */ /* 0x000fca00078efcff */
[----:B------:R1:W-:Y:S01]  /*0b30*/  STL [R1], R0 ;  /* 0x0000000001007387 */ /* 0x0003e20000100800 */
[----:B0-----:R-:W-:-:S13]  /*0b40*/  ISETP.GE.AND P0, PT, R107, UR4, PT ;  /* 0x000000046b007c0c */ /* 0x001fda000bf06270 */
[----:B-1----:R-:W-:Y:S05]  /*0b50*/  @P0 BRA `(.L_x_12230) ;  /* 0x0000024c006c0947 */ /* 0x002fea0003800000 */
[----:B------:R-:W2:Y:S01]  /*0b60*/  LDL R2, [R1+0xc0] ;  /* 0x0000c00001027983 */ /* 0x000ea20000100800 */
[----:B------:R-:W-:Y:S01]  /*0b70*/  R2UR UR4, R16 ;  /* 0x00000000100472ca */ /* 0x000fe200000e0000 */
[----:B------:R-:W0:-:S12]  /*0b80*/  S2R R0, SR_TID.X ;  /* 0x0000000000007919 */ /* 0x000e180000002100 */
[----:B------:R-:W-:Y:S01]  /*0b90*/  UIADD3 UR4, UR4, 0xda00, URZ ;  /* 0x0000da0004047890 */ /* 0x000fe2000fffe03f */
[----:B0-----:R-:W-:-:S05]  /*0ba0*/  VIADD R11, R0, 0xffffff80 ;  /* 0xffffff80000b7836 */ /* 0x001fca0000000000 */
[-C--:B------:R-:W-:Y:S02]  /*0bb0*/  LEA.HI R5, R11, R11.reuse, RZ, 0x1 ;  /* 0x0000000b0b057211 */ /* 0x080fe400078f08ff */
[----:B------:R-:W-:Y:S02]  /*0bc0*/  SHF.R.S32.HI R0, RZ, 0x1f, R11 ;  /* 0x0000001fff007819 */ /* 0x000fe4000001140b */
[----:B------:R-:W-:Y:S02]  /*0bd0*/  SHF.R.S32.HI R22, RZ, 0x1, R5 ;  /* 0x00000001ff167819 */ /* 0x000fe40000011405 */
[CC--:B------:R-:W-:Y:S02]  /*0be0*/  LEA.HI R8, R0.reuse, R11.reuse, RZ, 0x2 ;  /* 0x0000000b00087211 */ /* 0x0c0fe400078f10ff */
[----:B------:R-:W-:Y:S02]  /*0bf0*/  LEA.HI R3, R0, R11, RZ, 0x4 ;  /* 0x0000000b00037211 */ /* 0x000fe400078f20ff */
[----:B------:R-:W-:-:S02]  /*0c00*/  LOP3.LUT R4, R5, 0xfffffffe, RZ, 0xc0, !PT ;  /* 0xfffffffe05047812 */ /* 0x000fc400078ec0ff */
[----:B------:R-:W-:Y:S02]  /*0c10*/  LEA.HI R6, R5, R22, RZ, 0x1 ;  /* 0x0000001605067211 */ /* 0x000fe400078f08ff */
[----:B------:R-:W-:Y:S01]  /*0c20*/  LOP3.LUT R5, R8, 0xfffffffc, RZ, 0xc0, !PT ;  /* 0xfffffffc08057812 */ /* 0x000fe200078ec0ff */
[C---:B------:R-:W-:Y:S01]  /*0c30*/  IMAD.IADD R14, R11.reuse, 0x1, -R4 ;  /* 0x000000010b0e7824 */ /* 0x040fe200078e0a04 */
[----:B------:R-:W-:Y:S02]  /*0c40*/  LOP3.LUT R7, R6, 0x7fffffe, RZ, 0xc0, !PT ;  /* 0x07fffffe06077812 */ /* 0x000fe400078ec0ff */
[--C-:B------:R-:W-:Y:S01]  /*0c50*/  SHF.R.S32.HI R27, RZ, 0x2, R8.reuse ;  /* 0x00000002ff1b7819 */ /* 0x100fe20000011408 */
[----:B------:R-:W-:Y:S01]  /*0c60*/  IMAD.IADD R6, R11, 0x1, -R5 ;  /* 0x000000010b067824 */ /* 0x000fe200078e0a05 */
[----:B------:R-:W-:Y:S01]  /*0c70*/  SHF.R.S32.HI R8, RZ, 0x1f, R8 ;  /* 0x0000001fff087819 */ /* 0x000fe20000011408 */
[----:B------:R-:W-:Y:S02]  /*0c80*/  IMAD.IADD R7, R22, 0x1, -R7 ;  /* 0x0000000116077824 */ /* 0x000fe400078e0a07 */
[----:B------:R-:W-:Y:S01]  /*0c90*/  IMAD.SHL.U32 R24, R14, 0x4, RZ ;  /* 0x000000040e187824 */ /* 0x000fe200078e00ff */
[----:B------:R-:W-:-:S03]  /*0ca0*/  LEA.HI R8, R8, R27, RZ, 0x2 ;  /* 0x0000001b08087211 */ /* 0x000fc600078f10ff */
[C---:B------:R-:W-:Y:S01]  /*0cb0*/  VIADD R9, R24.reuse, 0x10 ;  /* 0x0000001018097836 */ /* 0x040fe20000000000 */
[----:B------:R-:W-:Y:S01]  /*0cc0*/  STL [R1+0x50], R24 ;  /* 0x0000501801007387 */ /* 0x000fe20000100800 */
[----:B------:R-:W-:Y:S01]  /*0cd0*/  VIADD R12, R24, 0x20 ;  /* 0x00000020180c7836 */ /* 0x000fe20000000000 */
[----:B------:R-:W-:Y:S02]  /*0ce0*/  LOP3.LUT R8, R8, 0xfffffffc, RZ, 0xc0, !PT ;  /* 0xfffffffc08087812 */ /* 0x000fe400078ec0ff */
[----:B------:R0:W-:Y:S04]  /*0cf0*/  STL [R1+0x68], R9 ;  /* 0x0000680901007387 */ /* 0x0001e80000100800 */
[----:B------:R1:W-:Y:S01]  /*0d00*/  STL [R1+0x74], R12 ;  /* 0x0000740c01007387 */ /* 0x0003e20000100800 */
[----:B0-----:R-:W-:-:S05]  /*0d10*/  IMAD.IADD R9, R24, 0x1, R9 ;  /* 0x0000000118097824 */ /* 0x001fca00078e0209 */
[----:B------:R-:W-:-:S04]  /*0d20*/  SHF.R.S32.HI R10, RZ, 0x1f, R9 ;  /* 0x0000001fff0a7819 */ /* 0x000fc80000011409 */
[CC--:B------:R-:W-:Y:S02]  /*0d30*/  LEA.HI R15, R10.reuse, R9.reuse, RZ, 0x3 ;  /* 0x000000090a0f7211 */ /* 0x0c0fe400078f18ff */
[----:B------:R-:W-:-:S04]  /*0d40*/  LEA.HI R18, R10, R9, RZ, 0x5 ;  /* 0x000000090a127211 */ /* 0x000fc800078f28ff */
[----:B------:R-:W-:Y:S02]  /*0d50*/  SHF.R.S32.HI R18, RZ, 0x5, R18 ;  /* 0x00000005ff127819 */ /* 0x000fe40000011412 */
[----:B--2---:R-:W-:Y:S02]  /*0d60*/  R2UR UR5, R2 ;  /* 0x00000000020572ca */ /* 0x004fe400000e0000 */
[----:B------:R-:W-:-:S04]  /*0d70*/  SHF.R.S32.HI R2, RZ, 0x4, R3 ;  /* 0x00000004ff027819 */ /* 0x000fc80000011403 */
[C---:B------:R-:W-:Y:S01]  /*0d80*/  LEA.HI R4, R3.reuse, R2, RZ, 0x1 ;  /* 0x0000000203047211 */ /* 0x040fe200078f08ff */
[----:B------:R-:W-:Y:S01]  /*0d90*/  IMAD R21, R2, 0x8, R7 ;  /* 0x0000000802157824 */ /* 0x000fe200078e0207 */
[----:B------:R-:W-:Y:S02]  /*0da0*/  LOP3.LUT R3, R3, 0xfffffff0, RZ, 0xc0, !PT ;  /* 0xfffffff003037812 */ /* 0x000fe400078ec0ff */
[----:B------:R-:W-:Y:S02]  /*0db0*/  LOP3.LUT R5, R4, 0x1ffffffe, RZ, 0xc0, !PT ;  /* 0x1ffffffe04057812 */ /* 0x000fe400078ec0ff */
[----:B------:R-:W-:Y:S01]  /*0dc0*/  LEA.HI R4, R6, R6, RZ, 0x1 ;  /* 0x0000000606047211 */ /* 0x000fe200078f08ff */
[----:B------:R-:W-:Y:S01]  /*0dd0*/  IMAD.IADD R3, R11, 0x1, -R3 ;  /* 0x000000010b037824 */ /* 0x000fe200078e0a03 */
[----:B------:R-:W-:Y:S01]  /*0de0*/  ULOP3.LUT UR5, UR5, 0x1, URZ, 0xfc, !UPT ;  /* 0x0000000105057892 */ /* 0x000fe2000f8efc3f */
[----:B------:R-:W-:Y:S01]  /*0df0*/  IMAD.IADD R5, R2, 0x1, -R5 ;  /* 0x0000000102057824 */ /* 0x000fe200078e0a05 */
[----:B------:R-:W-:-:S02]  /*0e00*/  LOP3.LUT R7, R4, 0x1ffffffe, RZ, 0xc0, !PT ;  /* 0x1ffffffe04077812 */ /* 0x000fc400078ec0ff */
[----:B------:R-:W-:Y:S01]  /*0e10*/  LEA.HI R2, R0, R11, RZ, 0x7 ;  /* 0x0000000b00027211 */ /* 0x000fe200078f38ff */
[----:B------:R-:W-:Y:S02]  /*0e20*/  IMAD.SHL.U32 R5, R5, 0x8, RZ ;  /* 0x0000000805057824 */ /* 0x000fe400078e00ff */
[----:B------:R-:W-:Y:S01]  /*0e30*/  IMAD.IADD R13, R6, 0x1, -R7 ;  /* 0x00000001060d7824 */ /* 0x000fe200078e0a07 */
[----:B------:R-:W-:Y:S01]  /*0e40*/  LOP3.LUT R4, R2, 0xffffff80, RZ, 0xc0, !PT ;  /* 0xffffff8002047812 */ /* 0x000fe200078ec0ff */
[----:B------:R-:W-:Y:S01]  /*0e50*/  IMAD.IADD R6, R24, 0x1, R12 ;  /* 0x0000000118067824 */ /* 0x000fe200078e020c */
[----:B------:R-:W-:-:S03]  /*0e60*/  SHF.R.S32.HI R26, RZ, 0x7, R2 ;  /* 0x00000007ff1a7819 */ /* 0x000fc60000011402 */
[----:B------:R-:W-:Y:S01]  /*0e70*/  IMAD.IADD R23, R11, 0x1, -R4 ;  /* 0x000000010b177824 */ /* 0x000fe200078e0a04 */
[----:B------:R-:W-:Y:S02]  /*0e80*/  SHF.R.S32.HI R7, RZ, 0x1f, R6 ;  /* 0x0000001fff077819 */ /* 0x000fe40000011406 */
[----:B------:R-:W-:Y:S02]  /*0e90*/  LEA.HI R4, R0, R11, RZ, 0x5 ;  /* 0x0000000b00047211 */ /* 0x000fe400078f28ff */
[----:B------:R-:W-:Y:S02]  /*0ea0*/  SHF.R.S32.HI R0, RZ, 0x1f, R3 ;  /* 0x0000001fff007819 */ /* 0x000fe40000011403 */
[CC--:B------:R-:W-:Y:S02]  /*0eb0*/  LEA.HI R17, R7.reuse, R6.reuse, RZ, 0x3 ;  /* 0x0000000607117211 */ /* 0x0c0fe400078f18ff */
[----:B------:R-:W-:Y:S02]  /*0ec0*/  LEA.HI R19, R7, R6, RZ, 0x5 ;  /* 0x0000000607137211 */ /* 0x000fe400078f28ff */
[----:B------:R-:W-:-:S02]  /*0ed0*/  SHF.R.S32.HI R9, RZ, 0x1f, R23 ;  /* 0x0000001fff097819 */ /* 0x000fc40000011417 */
[----:B------:R-:W-:Y:S02]  /*0ee0*/  SHF.R.S32.HI R7, RZ, 0x5, R4 ;  /* 0x00000005ff077819 */ /* 0x000fe40000011404 */
[CC--:B------:R-:W-:Y:S02]  /*0ef0*/  LEA.HI R4, R0.reuse, R3.reuse, RZ, 0x3 ;  /* 0x0000000300047211 */ /* 0x0c0fe400078f18ff */
[----:B------:R-:W-:Y:S01]  /*0f00*/  LEA.HI R0, R0, R3, RZ, 0x2 ;  /* 0x0000000300007211 */ /* 0x000fe200078f10ff */
[----:B------:R-:W-:Y:S01]  /*0f10*/  IMAD R20, R7, 0x10, R3 ;  /* 0x0000001007147824 */ /* 0x000fe200078e0203 */
[----:B------:R-:W-:Y:S01]  /*0f20*/  LEA.HI R10, R9, R23, RZ, 0x2 ;  /* 0x00000017090a7211 */ /* 0x000fe200078f10ff */
[----:B------:R-:W-:Y:S01]  /*0f30*/  IMAD.SHL.U32 R6, R4, 0x10, RZ ;  /* 0x0000001004067824 */ /* 0x000fe200078e00ff */
[----:B------:R-:W-:Y:S01]  /*0f40*/  LOP3.LUT R4, R0, 0x7fffffc, RZ, 0xc0, !PT ;  /* 0x07fffffc00047812 */ /* 0x000fe200078ec0ff */
[----:B------:R-:W-:Y:S01]  /*0f50*/  IMAD.U32 R2, R20, 0x20, R5 ;  /* 0x0000002014027824 */ /* 0x000fe200078e0005 */
[--C-:B------:R-:W-:Y:S01]  /*0f60*/  SHF.R.S32.HI R11, RZ, 0x2, R10.reuse ;  /* 0x00000002ff0b7819 */ /* 0x100fe2000001140a */
[----:B------:R-:W-:Y:S01]  /*0f70*/  IMAD.SHL.U32 R20, R14, 0x8, RZ ;  /* 0x000000080e147824 */ /* 0x000fe200078e00ff */
[----:B-1----:R-:W-:Y:S01]  /*0f80*/  SHF.R.S32.HI R12, RZ, 0x1f, R10 ;  /* 0x0000001fff0c7819 */ /* 0x002fe2000001140a */
[----:B------:R-:W-:Y:S01]  /*0f90*/  IMAD.IADD R4, R3, 0x1, -R4 ;  /* 0x0000000103047824 */ /* 0x000fe200078e0a04 */
[----:B------:R-:W-:Y:S01]  /*0fa0*/  SHF.R.S32.HI R0, RZ, 0x2, R0 ;  /* 0x00000002ff007819 */ /* 0x000fe20000011400 */
[----:B------:R-:W-:Y:S01]  /*0fb0*/  IMAD.IADD R3, R27, 0x1, -R8 ;  /* 0x000000011b037824 */ /* 0x000fe200078e0a08 */
[----:B------:R-:W-:Y:S01]  /*0fc0*/  LEA.HI R12, R12, R11, RZ, 0x3 ;  /* 0x0000000b0c0c7211 */ /* 0x000fe200078f18ff */
[----:B------:R0:W-:Y:S01]  /*0fd0*/  STL [R1+0xbc], R2 ;  /* 0x0000bc0201007387 */ /* 0x0001e20000100800 */
[----:B------:R-:W-:Y:S01]  /*0fe0*/  LEA.HI R9, R9, R23, RZ, 0x5 ;  /* 0x0000001709097211 */ /* 0x000fe200078f28ff */
[----:B------:R-:W-:Y:S01]  /*0ff0*/  IMAD.SHL.U32 R0, R0, 0x40, RZ ;  /* 0x0000004000007824 */ /* 0x000fe200078e00ff */
[----:B------:R-:W-:Y:S01]  /*1000*/  LOP3.LUT R12, R12, 0xfffffff8, RZ, 0xc0, !PT ;  /* 0xfffffff80c0c7812 */ /* 0x000fe200078ec0ff */
[----:B------:R1:W-:Y:S01]  /*1010*/  STL [R1+0x8c], R3 ;  /* 0x00008c0301007387 */ /* 0x0003e20000100800 */
[----:B------:R-:W-:-:S02]  /*1020*/  LOP3.LUT R6, R6, 0x7fffff80, RZ, 0xc0, !PT ;  /* 0x7fffff8006067812 */ /* 0x000fc400078ec0ff */
[----:B------:R-:W-:Y:S01]  /*1030*/  LOP3.LUT R0, R0, 0x40, RZ, 0xc0, !PT ;  /* 0x0000004000007812 */ /* 0x000fe200078ec0ff */
[----:B------:R-:W-:Y:S01]  /*1040*/  IMAD.IADD R12, R11, 0x1, -R12 ;  /* 0x000000010b0c7824 */ /* 0x000fe200078e0a0c */
[----:B------:R-:W-:Y:S01]  /*1050*/  SHF.R.S32.HI R9, RZ, 0x5, R9 ;  /* 0x00000005ff097819 */ /* 0x000fe20000011409 */
[----:B0-----:R-:W-:Y:S01]  /*1060*/  IMAD.SHL.U32 R2, R3, 0x40, RZ ;  /* 0x0000004003027824 */ /* 0x001fe200078e00ff */
[----:B------:R-:W-:Y:S01]  /*1070*/  LOP3.LUT R5, R0, 0x8, R5, 0xf8, !PT ;  /* 0x0000000800057812 */ /* 0x000fe200078ef805 */
[----:B------:R-:W-:Y:S01]  /*1080*/  IMAD R7, R7, 0x100, R6 ;  /* 0x0000010007077824 */ /* 0x000fe200078e0206 */
[----:B------:R-:W-:Y:S01]  /*1090*/  SHF.R.U32.HI R0, RZ, 0x3, R0 ;  /* 0x00000003ff007819 */ /* 0x000fe20000011600 */
[----:B------:R-:W-:Y:S01]  /*10a0*/  IMAD R9, R9, 0x10, R12 ;  /* 0x0000001009097824 */ /* 0x000fe200078e020c */
[----:B------:R-:W-:Y:S01]  /*10b0*/  LOP3.LUT R11, R2, 0xc0, RZ, 0xc0, !PT ;  /* 0x000000c0020b7812 */ /* 0x000fe200078ec0ff */
[----:B------:R-:W-:Y:S01]  /*10c0*/  IMAD.HI R2, R26, 0x55555556, RZ ;  /* 0x555555561a027827 */ /* 0x000fe200078e02ff */
[----:B------:R-:W-:-:S02]  /*10d0*/  LOP3.LUT R0, R5, R0, RZ, 0x3c, !PT ;  /* 0x0000000005007212 */ /* 0x000fc400078e3cff */
[----:B------:R-:W-:Y:S01]  /*10e0*/  SHF.R.U32.HI R8, RZ, 0x3, R11 ;  /* 0x00000003ff087819 */ /* 0x000fe2000001160b */
[----:B------:R-:W-:Y:S01]  /*10f0*/  IMAD R7, R4, 0x10, R7 ;  /* 0x0000001004077824 */ /* 0x000fe200078e0207 */
[----:B------:R-:W-:Y:S01]  /*1100*/  LEA.HI R2, R2, R2, RZ, 0x1 ;  /* 0x0000000202027211 */ /* 0x000fe200078f08ff */
[----:B------:R-:W-:Y:S01]  /*1110*/  IMAD.SHL.U32 R6, R21, 0x20, RZ ;  /* 0x0000002015067824 */ /* 0x000fe200078e00ff */
[----:B-1----:R-:W-:Y:S01]  /*1120*/  LOP3.LUT R3, R11, 0x18, R17, 0xf8, !PT ;  /* 0x000000180b037812 */ /* 0x002fe200078ef811 */
[----:B------:R-:W-:Y:S01]  /*1130*/  STL [R1+0x48], R11 ;  /* 0x0000480b01007387 */ /* 0x000fe20000100800 */
[----:B------:R-:W-:Y:S01]  /*1140*/  IMAD.IADD R7, R0, 0x1, R7 ;  /* 0x0000000100077824 */ /* 0x000fe200078e0207 */
[----:B------:R-:W-:Y:S01]  /*1150*/  SHF.R.S32.HI R5, RZ, 0x1f, R22 ;  /* 0x0000001fff057819 */ /* 0x000fe20000011416 */
[----:B------:R-:W-:Y:S01]  /*1160*/  IMAD R2, R2, -0x3, R26 ;  /* 0xfffffffd02027824 */ /* 0x000fe200078e021a */
[-C--:B------:R-:W-:Y:S01]  /*1170*/  LOP3.LUT R4, R3, R8.reuse, RZ, 0x3c, !PT ;  /* 0x0000000803047212 */ /* 0x080fe200078e3cff */
[----:B------:R-:W-:Y:S01]  /*1180*/  STL [R1+0x5c], R6 ;  /* 0x00005c0601007387 */ /* 0x000fe20000100800 */
[----:B------:R-:W-:Y:S01]  /*1190*/  IMAD.U32 R0, RZ, RZ, UR5 ;  /* 0x00000005ff007e24 */ /* 0x000fe2000f8e00ff */
[----:B------:R-:W-:Y:S01]  /*11a0*/  LOP3.LUT R15, R11, 0x18, R15, 0xf8, !PT ;  /* 0x000000180b0f7812 */ /* 0x000fe200078ef80f */
[----:B------:R-:W-:Y:S01]  /*11b0*/  IMAD R3, R2, 0x40, R9 ;  /* 0x0000004002037824 */ /* 0x000fe200078e0209 */
[----:B------:R-:W-:Y:S01]  /*11c0*/  STL [R1+0x58], R8 ;  /* 0x0000580801007387 */ /* 0x000fe20000100800 */
[C---:B------:R-:W-:Y:S01]  /*11d0*/  VIADD R2, R24.reuse, 0x8 ;  /* 0x0000000818027836 */ /* 0x040fe20000000000 */
[----:B------:R-:W-:Y:S01]  /*11e0*/  SHF.R.S32.HI R19, RZ, 0x5, R19 ;  /* 0x00000005ff137819 */ /* 0x000fe20000011413 */
[----:B------:R-:W-:Y:S01]  /*11f0*/  VIADD R5, R24, 0x18 ;  /* 0x0000001818057836 */ /* 0x000fe20000000000 */
[----:B------:R-:W-:Y:S01]  /*1200*/  STL [R1+0xb4], R3 ;  /* 0x0000b40301007387 */ /* 0x000fe20000100800 */
[----:B------:R-:W-:Y:S01]  /*1210*/  LOP3.LUT R10, R10, 0x7ffffffc, RZ, 0xc0, !PT ;  /* 0x7ffffffc0a0a7812 */ /* 0x000fe200078ec0ff */
[--C-:B------:R-:W-:Y:S01]  /*1220*/  IMAD R18, R18, 0x1800, R6.reuse ;  /* 0x0000180012127824 */ /* 0x100fe200078e0206 */
[----:B------:R-:W-:Y:S01]  /*1230*/  LOP3.LUT R15, R15, R8, RZ, 0x3c, !PT ;  /* 0x000000080f0f7212 */ /* 0x000fe200078e3cff */
[----:B------:R-:W-:Y:S01]  /*1240*/  STL [R1+0xa0], RZ ;  /* 0x0000a0ff01007387 */ /* 0x000fe20000100800 */
[----:B------:R-:W-:-:S03]  /*1250*/  IMAD R19, R19, 0x1800, R6 ;  /* 0x0000180013137824 */ /* 0x000fc600078e0206 */
[----:B------:R-:W-:Y:S01]  /*1260*/  STL [R1+0x44], RZ ;  /* 0x000044ff01007387 */ /* 0x000fe20000100800 */
[----:B------:R-:W-:Y:S02]  /*1270*/  IMAD.IADD R15, R18, 0x1, R15 ;  /* 0x00000001120f7824 */ /* 0x000fe400078e020f */
[----:B------:R-:W-:Y:S01]  /*1280*/  IMAD.IADD R4, R19, 0x1, R4 ;  /* 0x0000000113047824 */ /* 0x000fe200078e0204 */
[----:B------:R0:W-:Y:S01]  /*1290*/  STL [R1+0x60], R0 ;  /* 0x0000600001007387 */ /* 0x0001e20000100800 */
[----:B------:R-:W-:-:S03]  /*12a0*/  CS2R R18, SRZ ;  /* 0x0000000000127805 */ /* 0x000fc6000001ff00 */
[----:B------:R-:W-:Y:S04]  /*12b0*/  STL [R1+0x40], RZ ;  /* 0x000040ff01007387 */ /* 0x000fe80000100800 */
[----:B------:R-:W-:Y:S01]  /*12c0*/  STL [R1+0x38], R20 ;  /* 0x0000381401007387 */ /* 0x000fe20000100800 */
[----:B0-----:R-:W-:-:S03]  /*12d0*/  IMAD.U32 R0, RZ, RZ, UR4 ;  /* 0x00000004ff007e24 */ /* 0x001fc6000f8e00ff */
[----:B------:R0:W-:Y:S04]  /*12e0*/  STL [R1+0x70], R2 ;  /* 0x0000700201007387 */ /* 0x0001e80000100800 */
[----:B------:R1:W-:Y:S04]  /*12f0*/  STL [R1+0xb8], R0 ;  /* 0x0000b80001007387 */ /* 0x0003e80000100800 */
[----:B------:R2:W-:Y:S01]  /*1300*/  STL [R1+0x78], R5 ;  /* 0x0000780501007387 */ /* 0x0005e20000100800 */
[C-C-:B0-----:R-:W-:Y:S02]  /*1310*/  LOP3.LUT R2, R11.reuse, 0x18, R20.reuse, 0xf8, !PT ;  /* 0x000000180b027812 */ /* 0x141fe400078ef814 */
[----:B-1----:R-:W-:-:S02]  /*1320*/  LOP3.LUT R0, R11, 0x8, R20, 0xf8, !PT ;  /* 0x000000080b007812 */ /* 0x002fc400078ef814 */
[-C--:B------:R-:W-:Y:S01]  /*1330*/  LOP3.LUT R2, R2, R8.reuse, RZ, 0x3c, !PT ;  /* 0x0000000802027212 */ /* 0x080fe200078e3cff */
[----:B--2---:R-:W-:Y:S01]  /*1340*/  VIADD R5, R24, 0x28 ;  /* 0x0000002818057836 */ /* 0x004fe20000000000 */
[----:B------:R-:W-:Y:S01]  /*1350*/  LOP3.LUT R0, R0, R8, RZ, 0x3c, !PT ;  /* 0x0000000800007212 */ /* 0x000fe200078e3cff */
[----:B------:R-:W-:Y:S02]  /*1360*/  IMAD.IADD R8, R23, 0x1, -R10 ;  /* 0x0000000117087824 */ /* 0x000fe400078e0a0a */
[C---:B------:R-:W-:Y:S01]  /*1370*/  IMAD.IADD R2, R6.reuse, 0x1, R2 ;  /* 0x0000000106027824 */ /* 0x040fe200078e0202 */
[----:B------:R0:W-:Y:S01]  /*1380*/  STL [R1+0x80], R5 ;  /* 0x0000800501007387 */ /* 0x0001e20000100800 */
[----:B------:R-:W-:Y:S01]  /*1390*/  IMAD.IADD R6, R6, 0x1, R0 ;  /* 0x0000000106067824 */ /* 0x000fe200078e0200 */
[----:B------:R-:W-:Y:S02]  /*13a0*/  LEA R0, R4, UR4, 0x1 ;  /* 0x0000000404007c11 */ /* 0x000fe4000f8e08ff */
[----:B------:R-:W-:Y:S01]  /*13b0*/  STL [R1+0x90], R8 ;  /* 0x0000900801007387 */ /* 0x000fe20000100800 */
[----:B------:R-:W-:-:S02]  /*13c0*/  LEA R2, R2, UR4, 0x1 ;  /* 0x0000000402027c11 */ /* 0x000fc4000f8e08ff */
[----:B0-----:R-:W-:Y:S01]  /*13d0*/  SHF.R.S32.HI R5, RZ, 0x3, R17 ;  /* 0x00000003ff057819 */ /* 0x001fe20000011411 */
[----:B------:R-:W-:-:S04]  /*13e0*/  IMAD R17, R7, 0x2, R16 ;  /* 0x0000000207117824 */ /* 0x000fc800078e0210 */
[----:B------:R0:W-:Y:S04]  /*13f0*/  STL [R1+0xa4], R5 ;  /* 0x0000a40501007387 */ /* 0x0001e80000100800 */
[----:B------:R-:W-:Y:S01]  /*1400*/  STL [R1+0x88], R6 ;  /* 0x0000880601007387 */ /* 0x000fe20000100800 */
[----:B0-----:R-:W-:-:S05]  /*1410*/  LEA R5, R15, UR4, 0x1 ;  /* 0x000000040f057c11 */ /* 0x001fca000f8e08ff */
[----:B------:R-:W-:Y:S04]  /*1420*/  STL [R1+0xac], R5 ;  /* 0x0000ac0501007387 */ /* 0x000fe80000100800 */
[----:B------:R0:W-:Y:S04]  /*1430*/  STL [R1+0xa8], R0 ;  /* 0x0000a80001007387 */ /* 0x0001e80000100800 */
[----:B------:R1:W-:Y:S01]  /*1440*/  STL [R1+0xb0], R2 ;  /* 0x0000b00201007387 */ /* 0x0003e20000100800 */
[----:B0-----:R-:W-:-:S05]  /*1450*/  IMAD R0, R13, 0x8, R3 ;  /* 0x000000080d007824 */ /* 0x001fca00078e0203 */
[----:B------:R1:W-:Y:S02]  /*1460*/  STL [R1+0x94], R0 ;  /* 0x0000940001007387 */ /* 0x0003e40000100800 */
.L_x_12378:
[----:B01-34-:R-:W0:Y:S01]  /*1470*/  LDC.64 R2, c[0x0][0xc88] ;  /* 0x00032200ff027b82 */ /* 0x01be220000000a00 */
[----:B------:R-:W-:Y:S01]  /*1480*/  ULDC.64 UR4, c[0x0][0x208] ;  /* 0x0000820000047ab9 */ /* 0x000fe20000000a00 */
[----:B0-----:R-:W-:-:S05]  /*1490*/  IMAD.WIDE R2, R107, 0x4, R2 ;  /* 0x000000046b027825 */ /* 0x001fca00078e0202 */
[----:B--2---:R0:W2:Y:S01]  /*14a0*/  LDG.E R11, desc[UR4][R2.64] ;  /* 0x00000004020b7981 */ /* 0x0040a2000c1e1900 */
[----:B------:R-:W-:Y:S05]  /*14b0*/  YIELD ;  /* 0x0000000000007946 */ /* 0x000fea0003800000 */
[----:B------:R-:W-:Y:S01]  /*14c0*/  ULDC.64 UR4, c[0x0][0xa28] ;  /* 0x00028a0000047ab9 */ /* 0x000fe20000000a00 */
[----:B------:R-:W-:Y:S01]  /*14d0*/  ULDC.64 UR8, c[0x0][0xa18] ;  /* 0x0002860000087ab9 */ /* 0x000fe20000000a00 */
[----:B------:R-:W-:Y:S01]  /*14e0*/  ISETP.NE.U32.AND P1, PT, RZ, UR4, PT ;  /* 0x00000004ff007c0c */ /* 0x000fe2000bf25070 */
[----:B------:R-:W-:Y:S01]  /*14f0*/  ULDC.64 UR10, c[0x0][0x208] ;  /* 0x00008200000a7ab9 */ /* 0x000fe20000000a00 */
[----:B0-----:R-:W-:Y:S01]  /*1500*/  IMAD.MOV.U32 R3, RZ, RZ, RZ ;  /* 0x000000ffff037224 */ /* 0x001fe200078e00ff */
[----:B------:R-:W-:Y:S01]  /*1510*/  ULDC.64 UR6, c[0x0][0xa08] ;  /* 0x0002820000067ab9 */ /* 0x000fe20000000a00 */
[----:B------:R-:W-:Y:S01]  /*1520*/  ISETP.NE.AND.EX P1, PT, RZ, UR5, PT, P1 ;  /* 0x00000005ff007c0c */ /* 0x000fe2000bf25310 */
[----:B------:R-:W-:Y:S01]  /*1530*/  IMAD.MOV.U32 R79, RZ, RZ, RZ ;  /* 0x000000ffff4f7224 */ /* 0x000fe200078e00ff */
[----:B------:R-:W-:-:S04]  /*1540*/  ISETP.NE.U32.AND P0, PT, RZ, UR6, PT ;  /* 0x00000006ff007c0c */ /* 0x000fc8000bf05070 */
[----:B------:R-:W-:Y:S02]  /*1550*/  ISETP.NE.AND.EX P0, PT, RZ, UR7, PT, P0 ;  /* 0x00000007ff007c0c */ /* 0x000fe4000bf05300 */
[----:B--2---:R-:W-:Y:S01]  /*1560*/  SHF.R.S32.HI R0, RZ, 0x1f, R11 ;  /* 0x0000001fff007819 */ /* 0x004fe2000001140b */
[----:B------:R-:W-:-:S04]  /*1570*/  IMAD.SHL.U32 R27, R11, 0x4, RZ ;  /* 0x000000040b1b7824 */ /* 0x000fc800078e00ff */
        /* <DEDUP_REMOVED lines=10> */
[----:B------:R-:W-:Y:S01]  /*1620*/  ULDC.64 UR4, c[0x0][0x418] ;  /* 0x0001060000047ab9 */ /* 0x000fe20000000a00 */
[----:B------:R-:W-:-:S10]  /*1630*/  IADD3.X R9, R28, UR7, RZ, P3, !PT ;  /* 0x000000071c097c10 */ /* 0x000fd40009ffe4ff */
[----:B------:R-:W-:Y:S01]  /*1640*/  @P2 IADD3 R6, P1, R27, UR8, RZ ;  /* 0x000000081b062c10 */ /* 0x000fe2000ff3e0ff */
[----:B------:R-:W-:Y:S01]  /*1650*/  UISETP.NE.U32.AND UP0, UPT, UR4, URZ, UPT ;  /* 0x0000003f0400728c */ /* 0x000fe2000bf05070 */
[----:B------:R0:W5:Y:S02]  /*1660*/  @P0 LDG.E R79, desc[UR10][R8.64] ;  /* 0x0000000a084f0981 */ /* 0x000164000c1e1900 */
[----:B------:R-:W-:Y:S01]  /*1670*/  @P2 IADD3.X R7, R28, UR9, RZ, P1, !PT ;  /* 0x000000091c072c10 */ /* 0x000fe20008ffe4ff */
[----:B------:R-:W-:-:S04]  /*1680*/  ULDC UR4, c[0x0][0x424] ;  /* 0x0001090000047ab9 */ /* 0x000fc80000000800 */
[----:B------:R-:W2:Y:S01]  /*1690*/  @P2 LDG.E R10, desc[UR10][R6.64] ;  /* 0x0000000a060a2981 */ /* 0x000ea2000c1e1900 */
        /* <DEDUP_REMOVED lines=8> */
[----:B--2---:R0:W-:Y:S01]  /*1720*/  STL [R1+0x28], R10 ;  /* 0x0000280a01007387 */ /* 0x0041e20000100800 */
        /* <DEDUP_REMOVED lines=8> */
[----:B------:R-:W2:Y:S04]  /*17b0*/  LDG.E R0, desc[UR4][R4.64] ;  /* 0x0000000404007981 */ /* 0x000ea8000c1e1900 */
[----:B------:R-:W2:Y:S02]  /*17c0*/  LDG.E R7, desc[UR4][R4.64+0x4] ;  /* 0x0000040404077981 */ /* 0x000ea4000c1e1900 */
[----:B--2---:R-:W-:-:S05]  /*17d0*/  IMAD.IADD R10, R7, 0x1, -R0 ;  /* 0x00000001070a7824 */ /* 0x004fca00078e0a00 */
[----:B------:R1:W-:Y:S02]  /*17e0*/  STL [R1+0x28], R10 ;  /* 0x0000280a01007387 */ /* 0x0003e40000100800 */
.L_x_12231:
[----:B------:R-:W-:Y:S01]  /*17f0*/  ULDC.64 UR4, c[0x0][0xa20] ;  /* 0x0002880000047ab9 */ /* 0x000fe20000000a00 */
[----:B------:R2:W-:Y:S01]  /*1800*/  STL [R1+0x9c], R106 ;  /* 0x00009c6a01007387 */ /* 0x0005e20000100800 */
[----:B------:R-:W-:-:S04]  /*1810*/  ISETP.NE.U32.AND P1, PT, RZ, UR4, PT ;  /* 0x00000004ff007c0c */ /* 0x000fc8000bf25070 */
[----:B------:R-:W-:-:S13]  /*1820*/  ISETP.NE.AND.EX P1, PT, RZ, UR5, PT, P1 ;  /* 0x00000005ff007c0c */ /* 0x000fda000bf25310 */
[----:B--2---:R-:W-:Y:S05]  /*1830*/  @!P1 BRA `(.L_x_12232) ;  /* 0x0000000000149947 */ /* 0x004fea0003800000 */
[----:B0-----:R-:W-:Y:S01]  /*1840*/  IADD3 R4, P0, R27, UR4, RZ ;  /* 0x000000041b047c10 */ /* 0x001fe2000ff1e0ff */
[----:B------:R-:W-:-:S03]  /*1850*/  ULDC.64 UR6, c[0x0][0x208] ;  /* 0x0000820000067ab9 */ /* 0x000fc60000000a00 */
[----:B------:R-:W-:-:S05]  /*1860*/  IADD3.X R5, R28, UR5, RZ, P0, !PT ;  /* 0x000000051c057c10 */ /* 0x000fca00087fe4ff */
[----:B------:R2:W5:Y:S01]  /*1870*/  LDG.E R26, desc[UR6][R4.64] ;  /* 0x00000006041a7981 */ /* 0x000562000c1e1900 */
[----:B------:R-:W-:Y:S05]  /*1880*/  BRA `(.L_x_12233) ;  /* 0x0000000000147947 */ /* 0x000fea0003800000 */
.L_x_12232:
[----:B------:R-:W-:Y:S05]  /*1890*/  @!P0 BRA `(.L_x_12233) ;  /* 0x0000000000108947 */ /* 0x000fea0003800000 */
[----:B------:R-:W-:Y:S02]  /*18a0*/  ULDC.64 UR4, c[0x0][0x208] ;  /* 0x0000820000047ab9 */ /* 0x000fe40000000a00 */
[----:B0-----:R-:W2:Y:S04]  /*18b0*/  LDG.E R5, desc[UR4][R8.64] ;  /* 0x0000000408057981 */ /* 0x001ea8000c1e1900 */
[----:B------:R-:W2:Y:S02]  /*18c0*/  LDG.E R26, desc[UR4][R8.64+0x4] ;  /* 0x00000404081a7981 */ /* 0x000ea4000c1e1900 */
[----:B--2---:R-:W-:-:S07]  /*18d0*/  IMAD.IADD R26, R26, 0x1, -R5 ;  /* 0x000000011a1a7824 */ /* 0x004fce00078e0a05 */
.L_x_12233:
[----:B------:R-:W-:Y:S01]  /*18e0*/  ULDC.64 UR4, c[0x0][0xa10] ;  /* 0x0002840000047ab9 */ /* 0x000fe20000000a00 */
[----:B------:R-:W-:Y:S01]  /*18f0*/  ULDC.64 UR6, c[0x0][0x208] ;  /* 0x0000820000067ab9 */ /* 0x000fe20000000a00 */
[----:B------:R-:W-:Y:S01]  /*1900*/  ISETP.NE.U32.AND P0, PT, RZ, UR4, PT ;  /* 0x00000004ff007c0c */ /* 0x000fe2000bf05070 */
[----:B0-----:R-:W0:Y:S03]  /*1910*/  LDC R8, c[0x0][0x448] ;  /* 0x00011200ff087b82 */ /* 0x001e260000000800 */
[----:B------:R-:W-:Y:S01]  /*1920*/  ISETP.NE.AND.EX P0, PT, RZ, UR5, PT, P0 ;  /* 0x00000005ff007c0c */ /* 0x000fe2000bf05300 */
[----:B------:R-:W-:-:S12]  /*1930*/  ULDC.64 UR4, c[0x0][0xa30] ;  /* 0x00028c0000047ab9 */ /* 0x000fd80000000a00 */
[----:B--2---:R-:W2:Y:S02]  /*1940*/  @P0 LDC.64 R4, c[0x0][0xa10] ;  /* 0x00028400ff040b82 */ /* 0x004ea40000000a00 */
[----:B--2---:R-:W-:-:S05]  /*1950*/  @P0 IMAD.WIDE R4, R25, 0x4, R4 ;  /* 0x0000000419040825 */ /* 0x004fca00078e0204 */
        /* <DEDUP_REMOVED lines=8> */
[----:B0-----:R-:W-:Y:S01]  /*19e0*/  ISETP.NE.AND P1, PT, R8, 0x1, PT ;  /* 0x000000010800780c */ /* 0x001fe20003f25270 */
[----:B------:R-:W-:-:S04]  /*19f0*/  IMAD R12, R105, 0xc0, RZ ;  /* 0x000000c0690c7824 */ /* 0x000fc800078e02ff */
[----:B---3--:R-:W-:Y:S01]  /*1a00*/  VIADD R4, R12, 0xbf ;  /* 0x000000bf0c047836 */ /* 0x008fe20000000000 */
[----:B------:R0:W-:Y:S07]  /*1a10*/  STL [R1+0x84], R12 ;  /* 0x0000840c01007387 */ /* 0x0001ee0000100800 */
[----:B------:R-:W3:Y:S08]  /*1a20*/  @P1 LDC R11, c[0x0][0x44c] ;  /* 0x00011300ff0b1b82 */ /* 0x000ef00000000800 */
[----:B------:R-:W1:Y:S01]  /*1a30*/  @P1 LDC R5, c[0x0][0x450] ;  /* 0x00011400ff051b82 */ /* 0x000e620000000800 */
[----:B--2---:R-:W-:-:S02]  /*1a40*/  @P0 IMAD.IADD R2, R9, 0x1, -R0 ;  /* 0x0000000109020824 */ /* 0x004fc400078e0a00 */
[----:B------:R-:W-:Y:S02]  /*1a50*/  IMAD.IADD R9, R26, 0x1, -R3 ;  /* 0x000000011a097824 */ /* 0x000fe400078e0a03 */
[----:B---3--:R-:W-:-:S04]  /*1a60*/  @P1 IMAD.HI.U32 R0, R4, R11, RZ ;  /* 0x0000000b04001227 */ /* 0x008fc800078e00ff */
[----:B----4-:R-:W-:Y:S01]  /*1a70*/  IMAD.IADD R6, R9, 0x1, R2 ;  /* 0x0000000109067824 */ /* 0x010fe200078e0202 */
[----:B-1----:R-:W-:-:S03]  /*1a80*/  @P1 SHF.R.U32.HI R4, RZ, R5, R0 ;  /* 0x00000005ff041219 */ /* 0x002fc60000011600 */
[C---:B------:R-:W-:Y:S01]  /*1a90*/  VIADD R0, R6.reuse, 0x8f ;  /* 0x0000008f06007836 */ /* 0x040fe20000000000 */
[----:B------:R-:W-:Y:S01]  /*1aa0*/  IADD3 R112, R6, 0x90, -R10 ;  /* 0x0000009006707810 */ /* 0x000fe20007ffe80a */
[----:B------:R0:W-:Y:S02]  /*1ab0*/  STL [R1+0x2c], R6 ;  /* 0x00002c0601007387 */ /* 0x0001e40000100800 */
        /* <DEDUP_REMOVED lines=43> */
.L_x_12236:
[----:B------:R-:W-:Y:S05]  /*1d70*/  BSYNC B6 ;  /* 0x0000000000067941 */ /* 0x000fea0003800000 */
.L_x_12235:
        /* <DEDUP_REMOVED lines=20> */
.L_x_12238:
[----:B------:R-:W-:Y:S05]  /*1ec0*/  BSYNC B6 ;  /* 0x0000000000067941 */ /* 0x000fea0003800000 */
.L_x_12237:
[----:B------:R-:W-:Y:S01]  /*1ed0*/  ULDC.64 UR4, c[0x0][0x9f8] ;  /* 0x00027e0000047ab9 */ /* 0x000fe20000000a00 */
[----:B------:R-:W2:Y:S01]  /*1ee0*/  LDL.64 R30, [R1+0x38] ;  /* 0x00003800011e7983 */ /* 0x000ea20000100a00 */
[----:B------:R-:W-:Y:S01]  /*1ef0*/  ISETP.NE.U32.AND P0, PT, RZ, UR4, PT ;  /* 0x00000004ff007c0c */ /* 0x000fe2000bf05070 */
[----:B------:R-:W-:Y:S02]  /*1f00*/  IMAD.IADD R79, R79, 0x1, R26 ;  /* 0x000000014f4f7824 */ /* 0x000fe400078e021a */
[----:B------:R-:W2:Y:S01]  /*1f10*/  LDL.64 R40, [R1+0x38] ;  /* 0x0000380001287983 */ /* 0x000ea20000100a00 */
[----:B------:R-:W-:Y:S01]  /*1f20*/  ISETP.NE.AND.EX P0, PT, RZ, UR5, PT, P0 ;  /* 0x00000005ff007c0c */ /* 0x000fe2000bf05300 */
[----:B------:R-:W-:Y:S01]  /*1f30*/  ULDC.64 UR6, c[0x0][0x208] ;  /* 0x0000820000067ab9 */ /* 0x000fe20000000a00 */
[----:B------:R-:W0:Y:S01]  /*1f40*/  LDC.64 R32, c[0x0][0x300] ;  /* 0x0000c000ff207b82 */ /* 0x000e220000000a00 */
[----:B------:R-:W3:Y:S04]  /*1f50*/  LDL.LU R38, [R1] ;  /* 0x0000000001267983 */ /* 0x000ee80000300800 */
[----:B------:R-:W4:Y:S01]  /*1f60*/  LDL.64 R12, [R1+0x50] ;  /* 0x00005000010c7983 */ /* 0x000f220000100a00 */
[----:B------:R-:W1:Y:S01]  /*1f70*/  S2R R20, SR_TID.X ;  /* 0x0000000000147919 */ /* 0x000e620000002100 */
[----:B------:R-:W-:Y:S01]  /*1f80*/  SHF.R.S32.HI R8, RZ, 0x1f, R106 ;  /* 0x0000001fff087819 */ /* 0x000fe2000001146a */
[----:B------:R-:W4:Y:S03]  /*1f90*/  LDC.64 R70, c[0x0][0x408] ;  /* 0x00010200ff467b82 */ /* 0x000f260000000a00 */
[----:B------:R-:W-:-:S02]  /*1fa0*/  @P0 IADD3 R4, P1, R27, UR4, RZ ;  /* 0x000000041b040c10 */ /* 0x000fc4000ff3e0ff */
[----:B------:R-:W3:Y:S02]  /*1fb0*/  LDL.64 R26, [R1+0x50] ;  /* 0x00005000011a7983 */ /* 0x000ee40000100a00 */
[----:B------:R-:W-:Y:S01]  /*1fc0*/  @P0 IADD3.X R5, R28, UR5, RZ, P1, !PT ;  /* 0x000000051c050c10 */ /* 0x000fe20008ffe4ff */
[----:B------:R-:W-:Y:S01]  /*1fd0*/  ULDC.64 UR4, c[0x0][0x308] ;  /* 0x0000c20000047ab9 */ /* 0x000fe20000000a00 */
[----:B------:R-:W-:Y:S01]  /*1fe0*/  SHF.R.S32.HI R36, RZ, 0x1f, R22 ;  /* 0x0000001fff247819 */ /* 0x000fe20000011416 */
[----:B------:R-:W3:Y:S02]  /*1ff0*/  LDC.64 R76, c[0x0][0x3f8] ;  /* 0x0000fe00ff4c7b82 */ /* 0x000ee40000000a00 */
[----:B------:R1:W3:Y:S01]  /*2000*/  @P0 LDG.E R25, desc[UR6][R4.64] ;  /* 0x0000000604190981 */ /* 0x0002e2000c1e1900 */
[----:B------:R-:W-:Y:S01]  /*2010*/  SHF.R.S32.HI R11, RZ, 0x1f, R79 ;  /* 0x0000001fff0b7819 */ /* 0x000fe2000001144f */
[----:B------:R-:W-:Y:S01]  /*2020*/  ULDC.64 UR6, c[0x0][0xa08] ;  /* 0x0002820000067ab9 */ /* 0x000fe20000000a00 */
[----:B0-----:R-:W-:Y:S01]  /*2030*/  IMAD.WIDE.U32 R6, R79, R32, RZ ;  /* 0x000000204f067225 */ /* 0x001fe200078e00ff */
[----:B------:R-:W-:-:S03]  /*2040*/  ISETP.NE.U32.AND P0, PT, RZ, UR6, PT ;  /* 0x00000006ff007c0c */ /* 0x000fc6000bf05070 */
[----:B------:R-:W-:Y:S01]  /*2050*/  IMAD R0, R11, R32, RZ ;  /* 0x000000200b007224 */ /* 0x000fe200078e02ff */
[----:B------:R-:W-:-:S03]  /*2060*/  ISETP.NE.AND.EX P0, PT, RZ, UR7, PT, P0 ;  /* 0x00000007ff007c0c */ /* 0x000fc6000bf05300 */
[----:B------:R-:W-:-:S04]  /*2070*/  IMAD R3, R79, R33, R0 ;  /* 0x000000214f037224 */ /* 0x000fc800078e0200 */
[----:B------:R-:W-:Y:S02]  /*2080*/  IMAD.IADD R7, R7, 0x1, R3 ;  /* 0x0000000107077824 */ /* 0x000fe400078e0203 */
[----:B------:R-:W-:Y:S02]  /*2090*/  IMAD R3, R8, UR4, RZ ;  /* 0x0000000408037c24 */ /* 0x000fe4000f8e02ff */
[----:B-1----:R-:W-:Y:S01]  /*20a0*/  IMAD.WIDE.U32 R4, R106, UR4, R6 ;  /* 0x000000046a047c25 */ /* 0x002fe2000f8e0006 */
[----:B------:R-:W-:-:S03]  /*20b0*/  SHF.R.U32.HI R37, RZ, 0x7, R20 ;  /* 0x00000007ff257819 */ /* 0x000fc60000011614 */
[----:B------:R-:W-:Y:S01]  /*20c0*/  IMAD R3, R106, UR5, R3 ;  /* 0x000000056a037c24 */ /* 0x000fe2000f8e0203 */
[----:B------:R-:W-:Y:S01]  /*20d0*/  ISETP.NE.AND P6, PT, R37, 0x1, PT ;  /* 0x000000012500780c */ /* 0x000fe20003fc5270 */
[----:B------:R-:W-:Y:S02]  /*20e0*/  ULDC.64 UR4, c[0x0][0x310] ;  /* 0x0000c40000047ab9 */ /* 0x000fe40000000a00 */
[----:B------:R-:W-:Y:S02]  /*20f0*/  IMAD.IADD R5, R5, 0x1, R3 ;  /* 0x0000000105057824 */ /* 0x000fe400078e0203 */
[----:B--2---:R-:W-:-:S05]  /*2100*/  IMAD.MOV.U32 R40, RZ, RZ, R30 ;  /* 0x000000ffff287224 */ /* 0x004fca00078e001e */
[----:B------:R-:W-:Y:S01]  /*2110*/  SHF.R.S32.HI R41, RZ, 0x1f, R40 ;  /* 0x0000001fff297819 */ /* 0x000fe20000011428 */
[----:B----4-:R-:W0:Y:S01]  /*2120*/  LDC R13, c[0x0][0x3f4] ;  /* 0x0000fd00ff0d7b82 */ /* 0x010e220000000800 */
[----:B---3--:R-:W-:-:S05]  /*2130*/  IMAD.MOV.U32 R26, RZ, RZ, R12 ;  /* 0x000000ffff1a7224 */ /* 0x008fca00078e000c */
[----:B------:R-:W-:Y:S02]  /*2140*/  SHF.R.S32.HI R27, RZ, 0x1f, R26 ;  /* 0x0000001fff1b7819 */ /* 0x000fe4000001141a */
[----:B------:R-:W-:Y:S02]  /*2150*/  SHF.R.S32.HI R0, RZ, 0x1f, R25 ;  /* 0x0000001fff007819 */ /* 0x000fe40000011419 */
[----:B------:R-:W-:Y:S02]  /*2160*/  SEL R21, R25, RZ, !P0 ;  /* 0x000000ff19157207 */ /* 0x000fe40004000000 */
[----:B------:R-:W2:Y:S01]  /*2170*/  LDL R25, [R1+0x48] ;  /* 0x0000480001197983 */ /* 0x000ea20000100800 */
[----:B------:R-:W-:-:S03]  /*2180*/  SEL R87, R0, RZ, !P0 ;  /* 0x000000ff00577207 */ /* 0x000fc60004000000 */
[----:B------:R-:W-:Y:S02]  /*2190*/  STL [R1+0x3c], R41 ;  /* 0x00003c2901007387 */ /* 0x000fe40000100800 */
[----:B------:R-:W-:Y:S02]  /*21a0*/  IMAD R0, R87, UR4, RZ ;  /* 0x0000000457007c24 */ /* 0x000fe4000f8e02ff */
[----:B------:R1:W-:Y:S04]  /*21b0*/  STL [R1+0x54], R27 ;  /* 0x0000541b01007387 */ /* 0x0003e80000100800 */
[----:B------:R-:W3:Y:S04]  /*21c0*/  LDL R39, [R1+0x8c] ;  /* 0x00008c0001277983 */ /* 0x000ee80000100800 */
[----:B------:R-:W4:Y:S04]  /*21d0*/  LDL R42, [R1+0x58] ;  /* 0x00005800012a7983 */ /* 0x000f280000100800 */
[----:B------:R-:W4:Y:S01]  /*21e0*/  LDL R43, [R1+0x5c] ;  /* 0x00005c00012b7983 */ /* 0x000f220000100800 */
[----:B------:R-:W-:-:S02]  /*21f0*/  IMAD R3, R21, UR5, R0 ;  /* 0x0000000515037c24 */ /* 0x000fc4000f8e0200 */
[----:B------:R-:W-:Y:S02]  /*2200*/  VIADD R0, R40, 0x10 ;  /* 0x0000001028007836 */ /* 0x000fe40000000000 */
[----:B------:R-:W-:Y:S01]  /*2210*/  IMAD.WIDE.U32 R28, R21, UR4, R4 ;  /* 0x00000004151c7c25 */ /* 0x000fe2000f8e0004 */
        /* <DEDUP_REMOVED lines=22> */
[----:B------:R-:W-:Y:S01]  /*2380*/  IMAD R8, R36, R70, RZ ;  /* 0x0000004624087224 */ /* 0x000fe200078e02ff */
[----:B------:R-:W-:Y:S01]  /*2390*/  ISETP.GE.AND P0, PT, R4, UR4, PT ;  /* 0x0000000404007c0c */ /* 0x000fe2000bf06270 */
[----:B------:R-:W-:Y:S01]  /*23a0*/  VIADD R6, R40, 0x40 ;  /* 0x0000004028067836 */ /* 0x000fe20000000000 */
[----:B------:R-:W-:Y:S01]  /*23b0*/  ISETP.GE.AND P1, PT, R5, UR4, PT ;  /* 0x0000000405007c0c */ /* 0x000fe2000bf26270 */
[----:B------:R-:W-:Y:S01]  /*23c0*/  IMAD R15, R22, R71, R8 ;  /* 0x00000047160f7224 */ /* 0x000fe200078e0208 */
[----:B------:R-:W-:-:S02]  /*23d0*/  SEL R8, RZ, 0x4, P0 ;  /* 0x00000004ff087807 */ /* 0x000fc40000000000 */
[----:B------:R-:W-:Y:S02]  /*23e0*/  SEL R9, RZ, 0x8, P1 ;  /* 0x00000008ff097807 */ /* 0x000fe40000800000 */
[----:B------:R-:W-:Y:S02]  /*23f0*/  ISETP.GE.AND P0, PT, R6, UR4, PT ;  /* 0x0000000406007c0c */ /* 0x000fe4000bf06270 */
[----:B------:R-:W-:Y:S02]  /*2400*/  LOP3.LUT R7, R9, R7, R8, 0xfe, !PT ;  /* 0x0000000709077212 */ /* 0x000fe400078efe08 */
[----:B------:R-:W-:Y:S02]  /*2410*/  SEL R12, RZ, 0x10, P0 ;  /* 0x00000010ff0c7807 */ /* 0x000fe40000000000 */
[-C--:B0-----:R-:W-:Y:S01]  /*2420*/  ISETP.GE.AND P3, PT, R4, R13.reuse, PT ;  /* 0x0000000d0400720c */ /* 0x081fe20003f66270 */
[----:B------:R-:W-:Y:S01]  /*2430*/  IMAD R87, R87, UR6, RZ ;  /* 0x0000000657577c24 */ /* 0x000fe2000f8e02ff */
[----:B------:R-:W-:Y:S01]  /*2440*/  LOP3.LUT R12, R7, R12, RZ, 0xfc, !PT ;  /* 0x0000000c070c7212 */ /* 0x000fe200078efcff */
[----:B------:R-:W-:Y:S01]  /*2450*/  IMAD R7, R36, R76, RZ ;  /* 0x0000004c24077224 */ /* 0x000fe200078e02ff */
[-C--:B------:R-:W-:Y:S01]  /*2460*/  ISETP.GE.AND P0, PT, R40, R13.reuse, PT ;  /* 0x0000000d2800720c */ /* 0x080fe20003f06270 */
[----:B------:R-:W-:Y:S01]  /*2470*/  IMAD.WIDE.U32 R34, R22, R70, R40 ;  /* 0x0000004616227225 */ /* 0x000fe200078e0028 */
[----:B------:R-:W-:-:S03]  /*2480*/  ISETP.GE.AND P1, PT, R0, R13, PT ;  /* 0x0000000d0000720c */ /* 0x000fc60003f26270 */
[----:B------:R-:W-:Y:S01]  /*2490*/  IMAD.WIDE.U32 R68, R22, R70, R26 ;  /* 0x0000004616447225 */ /* 0x000fe200078e001a */
[----:B------:R-:W-:-:S03]  /*24a0*/  LOP3.LUT R38, R38, 0xfffffffe, RZ, 0xc0, !PT ;  /* 0xfffffffe26267812 */ /* 0x000fc600078ec0ff */
[C---:B------:R-:W-:Y:S02]  /*24b0*/  IMAD R87, R21.reuse, UR7, R87 ;  /* 0x0000000715577c24 */ /* 0x040fe4000f8e0257 */
[----:B------:R-:W-:Y:S01]  /*24c0*/  IMAD.WIDE.U32 R30, R21, UR6, R30 ;  /* 0x00000006151e7c25 */ /* 0x000fe2000f8e001e */
[----:B------:R-:W-:-:S03]  /*24d0*/  SEL R9, R13, RZ, P1 ;  /* 0x000000ff0d097207 */ /* 0x000fc60000800000 */
[----:B------:R-:W-:Y:S01]  /*24e0*/  IMAD R21, R22, R77, R7 ;  /* 0x0000004d16157224 */ /* 0x000fe200078e0207 */
[----:B------:R-:W-:Y:S01]  /*24f0*/  SEL R7, R13, RZ, P0 ;  /* 0x000000ff0d077207 */ /* 0x000fe20000000000 */
[----:B------:R-:W-:Y:S02]  /*2500*/  IMAD.IADD R35, R35, 0x1, R15 ;  /* 0x0000000123237824 */ /* 0x000fe400078e020f */
[----:B------:R-:W-:Y:S01]  /*2510*/  IMAD.IADD R69, R15, 0x1, R69 ;  /* 0x000000010f457824 */ /* 0x000fe200078e0245 */
[----:B------:R-:W-:Y:S01]  /*2520*/  SEL R15, R13, RZ, P3 ;  /* 0x000000ff0d0f7207 */ /* 0x000fe20001800000 */
[----:B------:R-:W-:Y:S01]  /*2530*/  IMAD.IADD R8, R40, 0x1, R7 ;  /* 0x0000000128087824 */ /* 0x000fe200078e0207 */
[----:B------:R-:W-:Y:S01]  /*2540*/  @P3 LOP3.LUT R38, R38, 0x1, RZ, 0xfc, !PT ;  /* 0x0000000126263812 */ /* 0x000fe200078efcff */
[----:B------:R-:W-:Y:S02]  /*2550*/  IMAD.IADD R14, R0, 0x1, R9 ;  /* 0x00000001000e7824 */ /* 0x000fe400078e0209 */
[----:B------:R-:W-:Y:S01]  /*2560*/  IMAD.WIDE.U32 R72, R22, R76, R40 ;  /* 0x0000004c16487225 */ /* 0x000fe200078e0028 */
[----:B------:R-:W-:-:S03]  /*2570*/  SHF.R.S32.HI R9, RZ, 0x1f, R8 ;  /* 0x0000001fff097819 */ /* 0x000fc60000011408 */
[----:B------:R-:W-:-:S04]  /*2580*/  IMAD.WIDE.U32 R74, R22, R76, R26 ;  /* 0x0000004c164a7225 */ /* 0x000fc800078e001a */
[----:B------:R-:W-:Y:S01]  /*2590*/  IMAD.IADD R20, R4, 0x1, R15 ;  /* 0x0000000104147824 */ /* 0x000fe200078e020f */
[----:B------:R-:W-:Y:S01]  /*25a0*/  SHF.R.S32.HI R15, RZ, 0x1f, R14 ;  /* 0x0000001fff0f7819 */ /* 0x000fe2000001140e */
[----:B------:R-:W-:Y:S02]  /*25b0*/  IMAD.IADD R73, R73, 0x1, R21 ;  /* 0x0000000149497824 */ /* 0x000fe400078e0215 */
[----:B------:R-:W-:Y:S01]  /*25c0*/  IMAD.IADD R75, R21, 0x1, R75 ;  /* 0x00000001154b7824 */ /* 0x000fe200078e024b */
[----:B------:R-:W-:Y:S02]  /*25d0*/  SHF.R.S32.HI R21, RZ, 0x1f, R20 ;  /* 0x0000001fff157819 */ /* 0x000fe40000011414 */
[CC--:B------:R-:W-:Y:S02]  /*25e0*/  LEA.HI R10, R9.reuse, R8.reuse, RZ, 0x5 ;  /* 0x00000008090a7211 */ /* 0x0c0fe400078f28ff */
[----:B------:R-:W-:Y:S02]  /*25f0*/  LOP3.LUT R38, R38, 0xfffffffd, RZ, 0xc0, !PT ;  /* 0xfffffffd26267812 */ /* 0x000fe400078ec0ff */
[----:B------:R-:W-:-:S02]  /*2600*/  LEA.HI R7, R9, R8, RZ, 0x3 ;  /* 0x0000000809077211 */ /* 0x000fc400078f18ff */
[CC--:B------:R-:W-:Y:S02]  /*2610*/  LEA.HI R8, R15.reuse, R14.reuse, RZ, 0x3 ;  /* 0x0000000e0f087211 */ /* 0x0c0fe400078f18ff */
[----:B------:R-:W-:Y:S02]  /*2620*/  LEA.HI R15, R15, R14, RZ, 0x5 ;  /* 0x0000000e0f0f7211 */ /* 0x000fe400078f28ff */
[CC--:B------:R-:W-:Y:S02]  /*2630*/  LEA.HI R9, R21.reuse, R20.reuse, RZ, 0x3 ;  /* 0x0000001415097211 */ /* 0x0c0fe400078f18ff */
[----:B------:R-:W-:Y:S02]  /*2640*/  LEA.HI R20, R21, R20, RZ, 0x5 ;  /* 0x0000001415147211 */ /* 0x000fe400078f28ff */
[----:B------:R-:W-:Y:S02]  /*2650*/  SHF.R.S32.HI R14, RZ, 0x5, R10 ;  /* 0x00000005ff0e7819 */ /* 0x000fe4000001140a */
[----:B-1---5:R-:W-:-:S02]  /*2660*/  SHF.R.S32.HI R27, RZ, 0x1f, R107 ;  /* 0x0000001fff1b7819 */ /* 0x022fc4000001146b */
[----:B------:R-:W-:Y:S02]  /*2670*/  SHF.R.S32.HI R21, RZ, 0x5, R15 ;  /* 0x00000005ff157819 */ /* 0x000fe4000001140f */
[----:B------:R-:W-:Y:S01]  /*2680*/  SHF.R.S32.HI R26, RZ, 0x5, R20 ;  /* 0x00000005ff1a7819 */ /* 0x000fe20000011414 */
[----:B------:R-:W-:Y:S01]  /*2690*/  VIADD R80, R40, 0x50 ;  /* 0x0000005028507836 */ /* 0x000fe20000000000 */
[----:B------:R-:W-:Y:S01]  /*26a0*/  IADD3 R78, P2, R22, R79, RZ ;  /* 0x0000004f164e7210 */ /* 0x000fe20007f5e0ff */
[----:B------:R-:W-:-:S04]  /*26b0*/  IMAD.WIDE.U32 R72, R107, R76, R72 ;  /* 0x0000004c6b487225 */ /* 0x000fc800078e0048 */
[----:B------:R-:W-:Y:S01]  /*26c0*/  IMAD.X R79, R36, 0x1, R11, P2 ;  /* 0x00000001244f7824 */ /* 0x000fe200010e060b */
[----:B------:R-:W-:Y:S01]  /*26d0*/  ISETP.GE.AND P2, PT, R80, UR4, PT ;  /* 0x0000000450007c0c */ /* 0x000fe2000bf46270 */
[----:B------:R-:W-:-:S04]  /*26e0*/  IMAD.WIDE.U32 R74, R107, R76, R74 ;  /* 0x0000004c6b4a7225 */ /* 0x000fc800078e004a */
[----:B------:R-:W-:Y:S01]  /*26f0*/  IMAD.SHL.U32 R108, R13, 0x2, RZ ;  /* 0x000000020d6c7824 */ /* 0x000fe200078e00ff */
[----:B------:R-:W-:Y:S01]  /*2700*/  SEL R13, RZ, 0x20, P2 ;  /* 0x00000020ff0d7807 */ /* 0x000fe20001000000 */
[----:B------:R-:W-:Y:S01]  /*2710*/  IMAD R93, R71, 0x90, RZ ;  /* 0x00000090475d7824 */ /* 0x000fe200078e02ff */
[----:B------:R-:W-:Y:S01]  /*2720*/  LOP3.LUT R11, R9, 0xfffffff8, RZ, 0xc0, !PT ;  /* 0xfffffff8090b7812 */ /* 0x000fe200078ec0ff */
[----:B------:R-:W-:-:S04]  /*2730*/  IMAD.WIDE.U32 R34, R107, R70, R34 ;  /* 0x000000466b227225 */ /* 0x000fc800078e0022 */
[----:B------:R-:W-:Y:S01]  /*2740*/  IMAD.WIDE.U32 R68, R107, R70, R68 ;  /* 0x000000466b447225 */ /* 0x000fe200078e0044 */
[----:B------:R-:W-:-:S03]  /*2750*/  SHF.R.S32.HI R99, RZ, 0x1f, R11 ;  /* 0x0000001fff637819 */ /* 0x000fc6000001140b */
[----:B------:R-:W-:Y:S02]  /*2760*/  VIADD R110, R37, 0x8 ;  /* 0x00000008256e7836 */ /* 0x000fe40000000000 */
[----:B------:R-:W-:Y:S01]  /*2770*/  IMAD.IADD R87, R31, 0x1, R87 ;  /* 0x000000011f577824 */ /* 0x000fe200078e0257 */
[----:B------:R-:W-:Y:S01]  /*2780*/  @!P6 BAR.SYNC.DEFER_BLOCKING 0x9, 0x100 ;  /* 0x024400000000eb1d */ /* 0x000fe20000010000 */
[----:B---3--:R-:W-:Y:S02]  /*2790*/  LOP3.LUT P3, RZ, R39, 0x2, RZ, 0xc0, !PT ;  /* 0x0000000227ff7812 */ /* 0x008fe4000786c0ff */
[C---:B--2---:R-:W-:Y:S02]  /*27a0*/  LOP3.LUT R10, R25.reuse, 0x18, R7, 0xf8, !PT ;  /* 0x00000018190a7812 */ /* 0x044fe400078ef807 */
[----:B------:R-:W-:Y:S02]  /*27b0*/  LOP3.LUT R20, R25, 0x18, R8, 0xf8, !PT ;  /* 0x0000001819147812 */ /* 0x000fe400078ef808 */
[----:B----4-:R-:W-:Y:S01]  /*27c0*/  LOP3.LUT R15, R10, R42, RZ, 0x3c, !PT ;  /* 0x0000002a0a0f7212 */ /* 0x010fe200078e3cff */
[----:B------:R-:W-:-:S06]  /*27d0*/  IMAD R10, R27, R70, RZ ;  /* 0x000000461b0a7224 */ /* 0x000fcc00078e02ff */
[----:B------:R-:W-:-:S05]  /*27e0*/  @P3 LOP3.LUT R38, R38, 0x2, RZ, 0xfc, !PT ;  /* 0x0000000226263812 */ /* 0x000fca00078efcff */
[----:B------:R0:W-:Y:S01]  /*27f0*/  STL [R1], R38 ;  /* 0x0000002601007387 */ /* 0x0001e20000100800 */
[----:B------:R-:W-:Y:S01]  /*2800*/  LOP3.LUT R20, R20, R42, RZ, 0x3c, !PT ;  /* 0x0000002a14147212 */ /* 0x000fe200078e3cff */
[----:B------:R-:W-:Y:S01]  /*2810*/  IMAD R21, R21, 0x1200, R43 ;  /* 0x0000120015157824 */ /* 0x000fe200078e022b */
[----:B------:R-:W-:Y:S01]  /*2820*/  LOP3.LUT R25, R25, 0x18, R9, 0xf8, !PT ;  /* 0x0000001819197812 */ /* 0x000fe200078ef809 */
[----:B------:R-:W-:Y:S02]  /*2830*/  IMAD R83, R107, R71, R10 ;  /* 0x000000476b537224 */ /* 0x000fe400078e020a */
[----:B------:R-:W-:Y:S01]  /*2840*/  IMAD R10, R27, R76, RZ ;  /* 0x0000004c1b0a7224 */ /* 0x000fe200078e02ff */
[----:B------:R-:W-:Y:S01]  /*2850*/  LOP3.LUT R25, R25, R42, RZ, 0x3c, !PT ;  /* 0x0000002a19197212 */ /* 0x000fe200078e3cff */
[----:B------:R-:W-:Y:S02]  /*2860*/  IMAD R14, R14, 0x1200, R43 ;  /* 0x000012000e0e7824 */ /* 0x000fe400078e022b */
[----:B------:R-:W-:-:S02]  /*2870*/  IMAD.IADD R103, R21, 0x1, R20 ;  /* 0x0000000115677824 */ /* 0x000fc400078e0214 */
[----:B------:R-:W-:Y:S02]  /*2880*/  IMAD R26, R26, 0x1200, R43 ;  /* 0x000012001a1a7824 */ /* 0x000fe400078e022b */
[----:B------:R-:W-:Y:S02]  /*2890*/  IMAD R21, R107, R77, R10 ;  /* 0x0000004d6b157224 */ /* 0x000fe400078e020a */
[----:B------:R-:W-:Y:S02]  /*28a0*/  IMAD.IADD R104, R14, 0x1, R15 ;  /* 0x000000010e687824 */ /* 0x000fe400078e020f */
[----:B------:R-:W-:Y:S02]  /*28b0*/  IMAD R15, R33, 0x90, RZ ;  /* 0x00000090210f7824 */ /* 0x000fe400078e02ff */
[----:B------:R-:W-:Y:S02]  /*28c0*/  IMAD.IADD R102, R26, 0x1, R25 ;  /* 0x000000011a667824 */ /* 0x000fe400078e0219 */
[----:B------:R-:W-:Y:S01]  /*28d0*/  IMAD.WIDE.U32 R32, R32, 0x90, RZ ;  /* 0x0000009020207825 */ /* 0x000fe200078e00ff */
[----:B------:R-:W-:-:S03]  /*28e0*/  LOP3.LUT R27, R7, 0xfffffff8, RZ, 0xc0, !PT ;  /* 0xfffffff8071b7812 */ /* 0x000fc600078ec0ff */
[----:B------:R-:W-:Y:S02]  /*28f0*/  IMAD.IADD R85, R73, 0x1, R21 ;  /* 0x0000000149557824 */ /* 0x000fe400078e0215 */
[----:B------:R-:W-:Y:S01]  /*2900*/  IMAD.IADD R82, R21, 0x1, R75 ;  /* 0x0000000115527824 */ /* 0x000fe200078e024b */
[----:B------:R-:W-:Y:S01]  /*2910*/  LOP3.LUT R21, R12, R13, RZ, 0xfc, !PT ;  /* 0x0000000d0c157212 */ /* 0x000fe200078efcff */
[----:B------:R-:W-:Y:S01]  /*2920*/  IMAD R25, R77, 0x90, RZ ;  /* 0x000000904d197824 */ /* 0x000fe200078e02ff */
[----:B------:R-:W-:Y:S01]  /*2930*/  LOP3.LUT R10, R8, 0xfffffff8, RZ, 0xc0, !PT ;  /* 0xfffffff8080a7812 */ /* 0x000fe200078ec0ff */
[----:B------:R-:W-:Y:S01]  /*2940*/  IMAD.WIDE.U32 R70, R70, 0x90, RZ ;  /* 0x0000009046467825 */ /* 0x000fe200078e00ff */
[----:B------:R-:W-:-:S03]  /*2950*/  LOP3.LUT R13, R21, 0x2, RZ, 0xc0, !PT ;  /* 0x00000002150d7812 */ /* 0x000fc600078ec0ff */
[----:B------:R-:W-:Y:S01]  /*2960*/  IMAD.WIDE.U32 R76, R76, 0x90, RZ ;  /* 0x000000904c4c7825 */ /* 0x000fe200078e00ff */
[C---:B------:R-:W-:Y:S02]  /*2970*/  LOP3.LUT R14, R21.reuse, 0x4, RZ, 0xc0, !PT ;  /* 0x00000004150e7812 */ /* 0x040fe400078ec0ff */
[----:B------:R-:W-:Y:S01]  /*2980*/  LOP3.LUT R20, R21, 0x10, RZ, 0xc0, !PT ;  /* 0x0000001015147812 */ /* 0x000fe200078ec0ff */
[----:B------:R-:W-:Y:S01]  /*2990*/  IMAD.IADD R90, R33, 0x1, R15 ;  /* 0x00000001215a7824 */ /* 0x000fe200078e020f */
[----:B------:R-:W-:Y:S01]  /*29a0*/  LOP3.LUT R15, R21, 0x8, RZ, 0xc0, !PT ;  /* 0x00000008150f7812 */ /* 0x000fe200078ec0ff */
[----:B------:R-:W-:Y:S01]  /*29b0*/  IMAD.IADD R86, R35, 0x1, R83 ;  /* 0x0000000123567824 */ /* 0x000fe200078e0253 */
[----:B------:R-:W-:Y:S01]  /*29c0*/  SHF.R.S32.HI R101, RZ, 0x1f, R27 ;  /* 0x0000001fff657819 */ /* 0x000fe2000001141b */
[----:B------:R-:W-:Y:S01]  /*29d0*/  IMAD.IADD R93, R71, 0x1, R93 ;  /* 0x00000001475d7824 */ /* 0x000fe200078e025d */
[----:B------:R-:W-:Y:S01]  /*29e0*/  SHF.R.S32.HI R100, RZ, 0x1f, R10 ;  /* 0x0000001fff647819 */ /* 0x000fe2000001140a */
[----:B------:R-:W-:Y:S01]  /*29f0*/  IMAD.IADD R98, R77, 0x1, R25 ;  /* 0x000000014d627824 */ /* 0x000fe200078e0219 */
[----:B------:R-:W-:Y:S01]  /*2a00*/  LOP3.LUT R12, R12, 0x1, RZ, 0xc0, !PT ;  /* 0x000000010c0c7812 */ /* 0x000fe200078ec0ff */
[----:B------:R-:W-:Y:S01]  /*2a10*/  IMAD.IADD R83, R83, 0x1, R69 ;  /* 0x0000000153537824 */ /* 0x000fe200078e0245 */
[----:B0-----:R-:W-:-:S07]  /*2a20*/  LOP3.LUT R21, R21, 0x20, RZ, 0xc0, !PT ;  /* 0x0000002015157812 */ /* 0x001fce00078ec0ff */
.L_x_12294:
[----:B-1-3--:R-:W2:Y:S01]  /*2a30*/  LDL R36, [R1+0x88] ;  /* 0x0000880001247983 */ /* 0x00aea20000100800 */
[----:B0-----:R-:W0:Y:S03]  /*2a40*/  LDC.64 R94, c[0x0][0x2e8] ;  /* 0x0000ba00ff5e7b82 */ /* 0x001e260000000a00 */
[----:B------:R-:W3:Y:S01]  /*2a50*/  LDL R25, [R1+0x8c] ;  /* 0x00008c0001197983 */ /* 0x000ee20000100800 */
[----:B------:R-:W-:Y:S01]  /*2a60*/  VIADD R39, R23, 0xffffffff ;  /* 0xffffffff17277836 */ /* 0x000fe20000000000 */
[----:B------:R-:W-:Y:S05]  /*2a70*/  YIELD ;  /* 0x0000000000007946 */ /* 0x000fea0003800000 */
[----:B------:R-:W1:Y:S01]  /*2a80*/  LDC R106, c[0x0][0x3f4] ;  /* 0x0000fd00ff6a7b82 */ /* 0x000e620000000800 */
[----:B------:R-:W-:Y:S01]  /*2a90*/  SHF.R.S32.HI R38, RZ, 0x1f, R39 ;  /* 0x0000001fff267819 */ /* 0x000fe20000011427 */
[-C--:B------:R-:W-:Y:S01]  /*2aa0*/  IMAD R23, R90, R39.reuse, RZ ;  /* 0x000000275a177224 */ /* 0x080fe200078e02ff */
[----:B------:R-:W-:Y:S01]  /*2ab0*/  BSSY B0, `(.L_x_12239) ;  /* 0x0000420000007945 */ /* 0x000fe20003800000 */
[----:B------:R-:W-:-:S04]  /*2ac0*/  IMAD.WIDE.U32 R64, R32, R39, RZ ;  /* 0x0000002720407225 */ /* 0x000fc800078e00ff */
[----:B------:R-:W-:Y:S01]  /*2ad0*/  IMAD R23, R38, R32, R23 ;  /* 0x0000002026177224 */ /* 0x000fe200078e0217 */
[----:B------:R-:W-:-:S03]  /*2ae0*/  IADD3 R26, P2, R89, R64, RZ ;  /* 0x00000040591a7210 */ /* 0x000fc60007f5e0ff */
[----:B------:R-:W-:Y:S01]  /*2af0*/  IMAD.IADD R96, R65, 0x1, R23 ;  /* 0x0000000141607824 */ /* 0x000fe200078e0217 */
[----:B0-----:R-:W-:Y:S01]  /*2b00*/  LEA R40, P3, R26, R94, 0x1 ;  /* 0x0000005e1a287211 */ /* 0x001fe200078608ff */
[----:B--2---:R-:W-:Y:S02]  /*2b10*/  IMAD R23, R18, 0x3600, R36 ;  /* 0x0000360012177824 */ /* 0x004fe400078e0224 */
[----:B------:R-:W-:Y:S01]  /*2b20*/  IMAD.X R36, R96, 0x1, R88, P2 ;  /* 0x0000000160247824 */ /* 0x000fe200010e0658 */
[----:B------:R-:W-:Y:S01]  /*2b30*/  ISETP.GT.AND P2, PT, R39, R81, PT ;  /* 0x000000512700720c */ /* 0x000fe20003f44270 */
[----:B------:R-:W-:Y:S01]  /*2b40*/  IMAD R84, R23, 0x2, R24 ;  /* 0x0000000217547824 */ /* 0x000fe200078e0218 */
[----:B---3--:R-:W-:Y:S01]  /*2b50*/  LOP3.LUT P4, RZ, R25, 0x2, RZ, 0xc0, !PT ;  /* 0x0000000219ff7812 */ /* 0x008fe2000788c0ff */
[----:B------:R-:W-:Y:S01]  /*2b60*/  VIADD R25, R23, 0x10 ;  /* 0x0000001017197836 */ /* 0x000fe20000000000 */
[----:B------:R-:W-:Y:S02]  /*2b70*/  LEA.HI.X R41, R26, R95, R36, 0x1, P3 ;  /* 0x0000005f1a297211 */ /* 0x000fe400018f0c24 */
[----:B-1----:R-:W-:-:S09]  /*2b80*/  ISETP.GE.AND P3, PT, R106, 0x1, PT ;  /* 0x000000016a00780c */ /* 0x002fd20003f66270 */
[----:B------:R-:W-:Y:S02]  /*2b90*/  @P4 VIADD R25, R23, 0xfffffff0 ;  /* 0xfffffff017194836 */ /* 0x000fe40000000000 */
[----:B------:R-:W-:Y:S02]  /*2ba0*/  IMAD.MOV.U32 R23, RZ, RZ, R39 ;  /* 0x000000ffff177224 */ /* 0x000fe400078e0027 */
        /* <DEDUP_REMOVED lines=40> */
[----:B------:R-:W-:Y:S01]  /*2e30*/  ULDC.64 UR6, c[0x0][0x208] ;  /* 0x0000820000067ab9 */ /* 0x000fe20000000a00 */
        /* <DEDUP_REMOVED lines=36> */
.L_x_12243:
[----:B------:R-:W-:Y:S05]  /*3080*/  BSYNC B1 ;  /* 0x0000000000017941 */ /* 0x000fea0003800000 */
.L_x_12242:
[----:B------:R-:W2:Y:S01]  /*3090*/  LDL R25, [R1+0x60] ;  /* 0x0000600001197983 */ /* 0x000ea20000100800 */
        /* <DEDUP_REMOVED lines=22> */
[----:B------:R-:W-:Y:S01]  /*3200*/  IMAD.MOV.U32 R36, RZ, RZ, R95 ;  /* 0x000000ffff247224 */ /* 0x000fe200078e005f */
        /* <DEDUP_REMOVED lines=15> */
[----:B------:R-:W-:-:S02]  /*3300*/  PRMT R113, R38, 0x7610, R113 ;  /* 0x0000761026717816 */ /* 0x000fc40000000071 */
        /* <DEDUP_REMOVED lines=12> */
.L_x_12244:
[----:B------:R-:W2:Y:S01]  /*33d0*/  LDL R36, [R1+0x44] ;  /* 0x0000440001247983 */ /* 0x000ea20000100800 */
[----:B------:R-:W-:Y:S01]  /*33e0*/  IMAD R25, R18, 0x8, R16 ;  /* 0x0000000812197824 */ /* 0x000fe200078e0210 */
[----:B------:R-:W-:Y:S01]  /*33f0*/  BSSY B1, `(.L_x_12245) ;  /* 0x0000004000017945 */ /* 0x000fe20003800000 */
[----:B--2---:R-:W-:-:S04]  /*3400*/  SHF.L.U32 R92, R36, 0x1f, RZ ;  /* 0x0000001f245c7819 */ /* 0x004fc800000006ff */
[----:B------:R-:W0:Y:S02]  /*3410*/  SYNCS.PHASECHK.TRANS64.TRYWAIT P5, [R25+URZ+0x31c90], R92 ;  /* 0x031c905c190075a7 */ /* 0x000e2400080a017f */
[----:B0-----:R-:W-:Y:S05]  /*3420*/  @!P5 BRA `(.L_x_12246) ;  /* 0x000002240040d947 */ /* 0x001fea0003800000 */
.L_x_12547:
[----:B------:R-:W-:Y:S05]  /*3430*/  BSYNC B1 ;  /* 0x0000000000017941 */ /* 0x000fea0003800000 */
.L_x_12245:
        /* <DEDUP_REMOVED lines=11> */
[----:B------:R-:W-:Y:S02]  /*34f0*/  SHF.R.U64 R60, R66, 0x10, R67 ;  /* 0x00000010423c7819 */ /* 0x000fe40000001243 */
[----:B------:R-:W-:Y:S02]  /*3500*/  SHF.R.U32.HI R66, RZ, 0x10, R95 ;  /* 0x00000010ff427819 */ /* 0x000fe4000001165f */
[----:B------:R-:W-:Y:S02]  /*3510*/  PRMT R61, R96, 0x5410, R61 ;  /* 0x00005410603d7816 */ /* 0x000fe4000000003d */
[----:B------:R-:W-:Y:S02]  /*3520*/  PRMT R60, R62, 0x5432, R60 ;  /* 0x000054323e3c7816 */ /* 0x000fe4000000003c */
[----:B------:R-:W-:-:S02]  /*3530*/  SHF.R.U32.HI R63, RZ, 0x10, R67 ;  /* 0x00000010ff3f7819 */ /* 0x000fc40000011643 */
[----:B------:R-:W-:Y:S02]  /*3540*/  PRMT R66, R96, 0x5432, R66 ;  /* 0x0000543260427816 */ /* 0x000fe40000000042 */
[----:B------:R-:W-:Y:S02]  /*3550*/  LOP3.LUT R96, R37, 0xffff0000, RZ, 0xc0, !PT ;  /* 0xffff000025607812 */ /* 0x000fe400078ec0ff */
[----:B------:R-:W-:Y:S02]  /*3560*/  LOP3.LUT R67, R61, 0xffff0000, RZ, 0xc0, !PT ;  /* 0xffff00003d437812 */ /* 0x000fe400078ec0ff */
[C---:B------:R-:W-:Y:S01]  /*3570*/  LOP3.LUT R37, R60.reuse, 0xffff0000, RZ, 0xc0, !PT ;  /* 0xffff00003c257812 */ /* 0x040fe200078ec0ff */
[----:B------:R-:W-:Y:S01]  /*3580*/  IMAD.U32 R60, R60, 0x10000, RZ ;  /* 0x000100003c3c7824 */ /* 0x000fe200078e00ff */
[----:B------:R-:W-:Y:S01]  /*3590*/  PRMT R63, R62, 0x5410, R63 ;  /* 0x000054103e3f7816 */ /* 0x000fe2000000003f */
[C---:B------:R-:W-:Y:S02]  /*35a0*/  FMUL.FTZ R95, R96.reuse, R67 ;  /* 0x00000043605f7220 */ /* 0x040fe40000410000 */
[----:B------:R-:W-:-:S02]  /*35b0*/  FMUL.FTZ R96, R96, R37 ;  /* 0x0000002560607220 */ /* 0x000fc40000410000 */
[C---:B------:R-:W-:Y:S01]  /*35c0*/  FFMA.FTZ R62, R94.reuse, R37, -R95 ;  /* 0x000000255e3e7223 */ /* 0x040fe2000001085f */
[----:B------:R-:W-:Y:S02]  /*35d0*/  IMAD.U32 R95, R63, 0x10000, RZ ;  /* 0x000100003f5f7824 */ /* 0x000fe400078e00ff */
[----:B------:R-:W-:Y:S01]  /*35e0*/  FFMA.FTZ R37, R94, R67, R96 ;  /* 0x000000435e257223 */ /* 0x000fe20000010060 */
[----:B------:R-:W-:Y:S01]  /*35f0*/  LOP3.LUT R96, R38, 0xffff0000, RZ, 0xc0, !PT ;  /* 0xffff000026607812 */ /* 0x000fe200078ec0ff */
        /* <DEDUP_REMOVED lines=14> */
[----:B------:R-:W-:Y:S01]  /*36e0*/  FFMA.FTZ R63, R39, R94, -R96 ;  /* 0x0000005e273f7223 */ /* 0x000fe20000010860 */
[----:B------:R-:W-:-:S02]  /*36f0*/  IMAD.U32 R94, R61, 0x10000, RZ ;  /* 0x000100003d5e7824 */ /* 0x000fc400078e00ff */
        /* <DEDUP_REMOVED lines=9> */
[----:B------:R-:W-:-:S07]  /*3790*/  IMAD.MOV.U32 R39, RZ, RZ, R63 ;  /* 0x000000ffff277224 */ /* 0x000fce00078e003f */
.L_x_12251:
[----:B------:R-:W-:Y:S05]  /*37a0*/  BSYNC B2 ;  /* 0x0000000000027941 */ /* 0x000fea0003800000 */
.L_x_12250:
[----:B------:R-:W-:Y:S02]  /*37b0*/  ULDC.64 UR4, c[0x0][0x208] ;  /* 0x0000820000047ab9 */ /* 0x000fe40000000a00 */
[----:B------:R1:W-:Y:S03]  /*37c0*/  STG.E.128 desc[UR4][R40.64], R36 ;  /* 0x0000002428007986 */ /* 0x0003e6000c101d04 */
.L_x_12249:
[----:B------:R-:W-:Y:S05]  /*37d0*/  BSYNC B1 ;  /* 0x0000000000017941 */ /* 0x000fea0003800000 */
.L_x_12248:
        /* <DEDUP_REMOVED lines=28> */
[----:B------:R-:W-:Y:S01]  /*39a0*/  IMAD.U32 R63, R62, 0x10000, RZ ;  /* 0x000100003e3f7824 */ /* 0x000fe200078e00ff */
[----:B------:R-:W-:Y:S01]  /*39b0*/  F2FP.BF16.F32.PACK_AB R59, R59, R60 ;  /* 0x0000003c3b3b723e */ /* 0x000fe200000010ff */
        /* <DEDUP_REMOVED lines=23> */
.L_x_12255:
[----:B------:R-:W-:Y:S05]  /*3b30*/  BSYNC B2 ;  /* 0x0000000000027941 */ /* 0x000fea0003800000 */
.L_x_12254:
[----:B------:R-:W-:Y:S02]  /*3b40*/  ULDC.64 UR4, c[0x0][0x208] ;  /* 0x0000820000047ab9 */ /* 0x000fe40000000a00 */
[----:B------:R2:W-:Y:S03]  /*3b50*/  STG.E.128 desc[UR4][R40.64+0x20], R36 ;  /* 0x0000202428007986 */ /* 0x0005e6000c101d04 */
.L_x_12253:
[----:B------:R-:W-:Y:S05]  /*3b60*/  BSYNC B1 ;  /* 0x0000000000017941 */ /* 0x000fea0003800000 */
.L_x_12252:
        /* <DEDUP_REMOVED lines=8> */
[----:B------:R-:W-:Y:S01]  /*3bf0*/  SHF.R.U64 R56, R56, 0x10, R57 ;  /* 0x0000001038387819 */ /* 0x000fe20000001239 */
[----:B------:R-:W-:Y:S01]  /*3c00*/  IMAD.U32 R59, R37, 0x10000, RZ ;  /* 0x00010000253b7824 */ /* 0x000fe200078e00ff */
[--C-:B------:R-:W-:Y:S02]  /*3c10*/  SHF.R.U64 R54, R54, 0x10, R55.reuse ;  /* 0x0000001036367819 */ /* 0x100fe40000001237 */
[----:B------:R-:W-:Y:S02]  /*3c20*/  SHF.R.U32.HI R60, RZ, 0x10, R55 ;  /* 0x00000010ff3c7819 */ /* 0x000fe40000011637 */
[----:B------:R-:W-:Y:S02]  /*3c30*/  PRMT R55, R115, 0x5432, R56 ;  /* 0x0000543273377816 */ /* 0x000fe40000000038 */
[----:B------:R-:W-:Y:S02]  /*3c40*/  PRMT R54, R109, 0x5432, R54 ;  /* 0x000054326d367816 */ /* 0x000fe40000000036 */
        /* <DEDUP_REMOVED lines=10> */
[C---:B------:R-:W-:Y:S02]  /*3cf0*/  FFMA.FTZ R58, R59.reuse, R58, -R62 ;  /* 0x0000003a3b3a7223 */ /* 0x040fe4000001083e */
[----:B------:R-:W-:Y:S01]  /*3d00*/  FFMA.FTZ R61, R59, R56, R61 ;  /* 0x000000383b3d7223 */ /* 0x000fe2000001003d */
[----:B------:R-:W-:Y:S01]  /*3d10*/  LOP3.LUT R56, R38, 0xffff0000, RZ, 0xc0, !PT ;  /* 0xffff000026387812 */ /* 0x000fe200078ec0ff */
[C---:B------:R-:W-:Y:S01]  /*3d20*/  IMAD.U32 R59, R57.reuse, 0x10000, RZ ;  /* 0x00010000393b7824 */ /* 0x040fe200078e00ff */
[----:B------:R-:W-:Y:S01]  /*3d30*/  LOP3.LUT R57, R57, 0xffff0000, RZ, 0xc0, !PT ;  /* 0xffff000039397812 */ /* 0x000fe200078ec0ff */
[C---:B------:R-:W-:Y:S01]  /*3d40*/  IMAD.U32 R63, R37.reuse, 0x10000, RZ ;  /* 0x00010000253f7824 */ /* 0x040fe200078e00ff */
[----:B------:R-:W-:Y:S01]  /*3d50*/  LOP3.LUT R37, R37, 0xffff0000, RZ, 0xc0, !PT ;  /* 0xffff000025257812 */ /* 0x000fe200078ec0ff */
[----:B------:R-:W-:Y:S01]  /*3d60*/  FMUL.FTZ R65, R56, R59 ;  /* 0x0000003b38417220 */ /* 0x000fe20000410000 */
[----:B------:R-:W-:-:S02]  /*3d70*/  IMAD.U32 R38, R38, 0x10000, RZ ;  /* 0x0001000026267824 */ /* 0x000fc400078e00ff */
[-C--:B------:R-:W-:Y:S02]  /*3d80*/  FMUL.FTZ R56, R56, R63.reuse ;  /* 0x0000003f38387220 */ /* 0x080fe40000410000 */
[C---:B------:R-:W-:Y:S02]  /*3d90*/  FFMA.FTZ R65, R38.reuse, R63, -R65 ;  /* 0x0000003f26417223 */ /* 0x040fe40000010841 */
[----:B------:R-:W-:Y:S01]  /*3da0*/  FFMA.FTZ R56, R38, R59, R56 ;  /* 0x0000003b26387223 */ /* 0x000fe20000010038 */
[C---:B------:R-:W-:Y:S01]  /*3db0*/  IMAD.U32 R59, R36.reuse, 0x10000, RZ ;  /* 0x00010000243b7824 */ /* 0x040fe200078e00ff */
[C---:B------:R-:W-:Y:S01]  /*3dc0*/  LOP3.LUT R38, R39.reuse, 0xffff0000, RZ, 0xc0, !PT ;  /* 0xffff000027267812 */ /* 0x040fe200078ec0ff */
[----:B------:R-:W-:Y:S01]  /*3dd0*/  IMAD.U32 R39, R39, 0x10000, RZ ;  /* 0x0001000027277824 */ /* 0x000fe200078e00ff */
[----:B------:R-:W-:-:S03]  /*3de0*/  LOP3.LUT R36, R36, 0xffff0000, RZ, 0xc0, !PT ;  /* 0xffff000024247812 */ /* 0x000fc600078ec0ff */
        /* <DEDUP_REMOVED lines=8> */
[----:B------:R-:W-:Y:S02]  /*3e70*/  F2FP.BF16.F32.PACK_AB R37, R61, R58 ;  /* 0x0000003a3d25723e */ /* 0x000fe400000010ff */
[----:B------:R-:W-:-:S02]  /*3e80*/  F2FP.BF16.F32.PACK_AB R39, R39, R60 ;  /* 0x0000003c2727723e */ /* 0x000fc400000010ff */
[----:B------:R-:W-:Y:S02]  /*3e90*/  F2FP.BF16.F32.PACK_AB R38, R56, R65 ;  /* 0x000000413826723e */ /* 0x000fe400000010ff */
[----:B------:R-:W-:-:S07]  /*3ea0*/  F2FP.BF16.F32.PACK_AB R36, R55, R62 ;  /* 0x0000003e3724723e */ /* 0x000fce00000010ff */
.L_x_12259:
[----:B------:R-:W-:Y:S05]  /*3eb0*/  BSYNC B2 ;  /* 0x0000000000027941 */ /* 0x000fea0003800000 */
.L_x_12258:
[----:B------:R-:W-:Y:S02]  /*3ec0*/  ULDC.64 UR4, c[0x0][0x208] ;  /* 0x0000820000047ab9 */ /* 0x000fe40000000a00 */
[----:B------:R3:W-:Y:S03]  /*3ed0*/  STG.E.128 desc[UR4][R40.64+0x40], R36 ;  /* 0x0000402428007986 */ /* 0x0007e6000c101d04 */
.L_x_12257:
[----:B------:R-:W-:Y:S05]  /*3ee0*/  BSYNC B1 ;  /* 0x0000000000017941 */ /* 0x000fea0003800000 */
.L_x_12256:
        /* <DEDUP_REMOVED lines=8> */
[--C-:B------:R-:W-:Y:S02]  /*3f70*/  SHF.R.U64 R52, R52, 0x10, R53.reuse ;  /* 0x0000001034347819 */ /* 0x100fe40000001235 */
[----:B------:R-:W-:Y:S02]  /*3f80*/  SHF.R.U32.HI R53, RZ, 0x10, R53 ;  /* 0x00000010ff357819 */ /* 0x000fe40000011635 */
[--C-:B------:R-:W-:Y:S02]  /*3f90*/  SHF.R.U32.HI R54, RZ, 0x10, R51.reuse ;  /* 0x00000010ff367819 */ /* 0x100fe40000011633 */
[----:B------:R-:W-:Y:S01]  /*3fa0*/  SHF.R.U64 R55, R50, 0x10, R51 ;  /* 0x0000001032377819 */ /* 0x000fe20000001233 */
[----:B------:R-:W-:Y:S01]  /*3fb0*/  IMAD.U32 R50, R38, 0x10000, RZ ;  /* 0x0001000026327824 */ /* 0x000fe200078e00ff */
[----:B------:R-:W-:Y:S02]  /*3fc0*/  PRMT R122, R122, 0x5410, R53 ;  /* 0x000054107a7a7816 */ /* 0x000fe40000000035 */
[----:B------:R-:W-:Y:S01]  /*3fd0*/  PRMT R119, R119, 0x5410, R54 ;  /* 0x0000541077777816 */ /* 0x000fe20000000036 */
[----:B------:R-:W-:Y:S01]  /*3fe0*/  IMAD.U32 R54, R37, 0x10000, RZ ;  /* 0x0001000025367824 */ /* 0x000fe200078e00ff */
[----:B------:R-:W-:Y:S01]  /*3ff0*/  PRMT R121, R121, 0x5410, R52 ;  /* 0x0000541079797816 */ /* 0x000fe20000000034 */
[----:B------:R-:W-:Y:S01]  /*4000*/  IMAD.U32 R52, R122, 0x10000, RZ ;  /* 0x000100007a347824 */ /* 0x000fe200078e00ff */
[----:B------:R-:W-:-:S02]  /*4010*/  LOP3.LUT R51, R38, 0xffff0000, RZ, 0xc0, !PT ;  /* 0xffff000026337812 */ /* 0x000fc400078ec0ff */
[----:B------:R-:W-:Y:S01]  /*4020*/  PRMT R120, R120, 0x5410, R55 ;  /* 0x0000541078787816 */ /* 0x000fe20000000037 */
[----:B------:R-:W-:Y:S01]  /*4030*/  IMAD.U32 R55, R119, 0x10000, RZ ;  /* 0x0001000077377824 */ /* 0x000fe200078e00ff */
[----:B------:R-:W-:Y:S01]  /*4040*/  LOP3.LUT R53, R37, 0xffff0000, RZ, 0xc0, !PT ;  /* 0xffff000025357812 */ /* 0x000fe200078ec0ff */
[----:B------:R-:W-:Y:S01]  /*4050*/  FMUL.FTZ R61, R51, R52 ;  /* 0x00000034333d7220 */ /* 0x000fe20000410000 */
[----:B------:R-:W-:Y:S01]  /*4060*/  LOP3.LUT R57, R121, 0xffff0000, RZ, 0xc0, !PT ;  /* 0xffff000079397812 */ /* 0x000fe200078ec0ff */
[----:B------:R-:W-:Y:S01]  /*4070*/  IMAD.U32 R37, R36, 0x10000, RZ ;  /* 0x0001000024257824 */ /* 0x000fe200078e00ff */
        /* <DEDUP_REMOVED lines=8> */
[----:B------:R-:W-:Y:S01]  /*4100*/  LOP3.LUT R36, R36, 0xffff0000, RZ, 0xc0, !PT ;  /* 0xffff000024247812 */ /* 0x000fe200078ec0ff */
[----:B------:R-:W-:Y:S01]  /*4110*/  FFMA.FTZ R55, R50, R55, -R61 ;  /* 0x0000003732377223 */ /* 0x000fe2000001083d */
[----:B------:R-:W-:-:S02]  /*4120*/  IMAD.U32 R120, R120, 0x10000, RZ ;  /* 0x0001000078787824 */ /* 0x000fc400078e00ff */
        /* <DEDUP_REMOVED lines=8> */
[C---:B------:R-:W-:Y:S01]  /*41b0*/  FFMA.FTZ R38, R37.reuse, R120, -R38 ;  /* 0x0000007825267223 */ /* 0x040fe20000010826 */
        /* <DEDUP_REMOVED lines=9> */
.L_x_12263:
[----:B------:R-:W-:Y:S05]  /*4250*/  BSYNC B2 ;  /* 0x0000000000027941 */ /* 0x000fea0003800000 */
.L_x_12262:
[----:B------:R-:W-:Y:S02]  /*4260*/  ULDC.64 UR4, c[0x0][0x208] ;  /* 0x0000820000047ab9 */ /* 0x000fe40000000a00 */
[----:B------:R4:W-:Y:S03]  /*4270*/  STG.E.128 desc[UR4][R40.64+0x60], R36 ;  /* 0x0000602428007986 */ /* 0x0009e6000c101d04 */
.L_x_12261:
[----:B------:R-:W-:Y:S05]  /*4280*/  BSYNC B1 ;  /* 0x0000000000017941 */ /* 0x000fea0003800000 */
.L_x_12260:
        /* <DEDUP_REMOVED lines=8> */
[--C-:B------:R-:W-:Y:S02]  /*4310*/  SHF.R.U64 R48, R48, 0x10, R49.reuse ;  /* 0x0000001030307819 */ /* 0x100fe40000001231 */
[----:B------:R-:W-:Y:S02]  /*4320*/  SHF.R.U32.HI R49, RZ, 0x10, R49 ;  /* 0x00000010ff317819 */ /* 0x000fe40000011631 */
[--C-:B------:R-:W-:Y:S01]  /*4330*/  SHF.R.U64 R50, R46, 0x10, R47.reuse ;  /* 0x000000102e327819 */ /* 0x100fe2000000122f */
[----:B------:R-:W-:Y:S01]  /*4340*/  IMAD.U32 R46, R38, 0x10000, RZ ;  /* 0x00010000262e7824 */ /* 0x000fe200078e00ff */
[----:B------:R-:W-:Y:S02]  /*4350*/  SHF.R.U32.HI R51, RZ, 0x10, R47 ;  /* 0x00000010ff337819 */ /* 0x000fe4000001162f */
[----:B------:R-:W-:Y:S01]  /*4360*/  PRMT R118, R118, 0x5410, R49 ;  /* 0x0000541076767816 */ /* 0x000fe20000000031 */
[----:B------:R-:W-:Y:S01]  /*4370*/  IMAD.U32 R49, R37, 0x10000, RZ ;  /* 0x0001000025317824 */ /* 0x000fe200078e00ff */
        /* <DEDUP_REMOVED lines=13> */
[----:B------:R-:W-:Y:S01]  /*4450*/  FMUL.FTZ R54, R48, R52 ;  /* 0x0000003430367220 */ /* 0x000fe20000410000 */
[----:B------:R-:W-:Y:S01]  /*4460*/  LOP3.LUT R118, R118, 0xffff0000, RZ, 0xc0, !PT ;  /* 0xffff000076767812 */ /* 0x000fe200078ec0ff */
[----:B------:R-:W-:Y:S01]  /*4470*/  FMUL.FTZ R55, R48, R50 ;  /* 0x0000003230377220 */ /* 0x000fe20000410000 */
[----:B------:R-:W-:Y:S01]  /*4480*/  LOP3.LUT R116, R116, 0xffff0000, RZ, 0xc0, !PT ;  /* 0xffff000074747812 */ /* 0x000fe200078ec0ff */
[----:B------:R-:W-:Y:S01]  /*4490*/  IMAD.U32 R117, R117, 0x10000, RZ ;  /* 0x0001000075757824 */ /* 0x000fe200078e00ff */
[----:B------:R-:W-:Y:S01]  /*44a0*/  LOP3.LUT R48, R36, 0xffff0000, RZ, 0xc0, !PT ;  /* 0xffff000024307812 */ /* 0x000fe200078ec0ff */
[----:B------:R-:W-:Y:S01]  /*44b0*/  FFMA.FTZ R57, R46, R51, -R57 ;  /* 0x000000332e397223 */ /* 0x000fe20000010839 */
[----:B------:R-:W-:-:S02]  /*44c0*/  IMAD.U32 R115, R115, 0x10000, RZ ;  /* 0x0001000073737824 */ /* 0x000fc400078e00ff */
[C---:B------:R-:W-:Y:S01]  /*44d0*/  FFMA.FTZ R36, R49.reuse, R50, -R54 ;  /* 0x0000003231247223 */ /* 0x040fe20000010836 */
[----:B------:R-:W-:Y:S01]  /*44e0*/  FFMA.FTZ R46, R46, R53, R47 ;  /* 0x000000352e2e7223 */ /* 0x000fe2000001002f */
[C---:B------:R-:W-:Y:S01]  /*44f0*/  FMUL.FTZ R50, R38.reuse, R118 ;  /* 0x0000007626327220 */ /* 0x040fe20000410000 */
[----:B------:R-:W-:Y:S01]  /*4500*/  FMUL.FTZ R47, R38, R116 ;  /* 0x00000074262f7220 */ /* 0x000fe20000410000 */
[C---:B------:R-:W-:Y:S01]  /*4510*/  FMUL.FTZ R38, R48.reuse, R117 ;  /* 0x0000007530267220 */ /* 0x040fe20000410000 */
        /* <DEDUP_REMOVED lines=13> */
.L_x_12267:
[----:B------:R-:W-:Y:S05]  /*45f0*/  BSYNC B2 ;  /* 0x0000000000027941 */ /* 0x000fea0003800000 */
.L_x_12266:
[----:B------:R-:W-:Y:S02]  /*4600*/  ULDC.64 UR4, c[0x0][0x208] ;  /* 0x0000820000047ab9 */ /* 0x000fe40000000a00 */
[----:B------:R1:W-:Y:S03]  /*4610*/  STG.E.128 desc[UR4][R40.64+0x80], R36 ;  /* 0x0000802428007986 */ /* 0x0003e6000c101d04 */
.L_x_12265:
[----:B------:R-:W-:Y:S05]  /*4620*/  BSYNC B1 ;  /* 0x0000000000017941 */ /* 0x000fea0003800000 */
.L_x_12264:
        /* <DEDUP_REMOVED lines=25> */
[----:B------:R-:W-:Y:S01]  /*47c0*/  FMUL.FTZ R50, R43, R48 ;  /* 0x000000302b327220 */ /* 0x000fe20000410000 */
[----:B------:R-:W-:-:S02]  /*47d0*/  IMAD.U32 R39, R37, 0x10000, RZ ;  /* 0x0001000025277824 */ /* 0x000fc400078e00ff */
[-C--:B------:R-:W-:Y:S01]  /*47e0*/  FMUL.FTZ R43, R43, R46.reuse ;  /* 0x0000002e2b2b7220 */ /* 0x080fe20000410000 */
[----:B------:R-:W-:Y:S01]  /*47f0*/  FMUL.FTZ R51, R45, R49 ;  /* 0x000000312d337220 */ /* 0x000fe20000410000 */
[----:B------:R-:W-:Y:S02]  /*4800*/  IMAD.U32 R37, R36, 0x10000, RZ ;  /* 0x0001000024257824 */ /* 0x000fe400078e00ff */
[C---:B------:R-:W-:Y:S01]  /*4810*/  FFMA.FTZ R50, R39.reuse, R46, -R50 ;  /* 0x0000002e27327223 */ /* 0x040fe20000010832 */
        /* <DEDUP_REMOVED lines=21> */
.L_x_12269:
[----:B------:R-:W-:Y:S05]  /*4970*/  BSYNC B1 ;  /* 0x0000000000017941 */ /* 0x000fea0003800000 */
.L_x_12268:
[----:B------:R-:W-:Y:S02]  /*4980*/  ULDC.64 UR4, c[0x0][0x208] ;  /* 0x0000820000047ab9 */ /* 0x000fe40000000a00 */
[----:B------:R1:W-:Y:S01]  /*4990*/  STG.E.128 desc[UR4][R40.64+0xa0], R36 ;  /* 0x0000a02428007986 */ /* 0x0003e2000c101d04 */
[----:B------:R-:W-:Y:S05]  /*49a0*/  BRA `(.L_x_12247) ;  /* 0x0000002000c07947 */ /* 0x000fea0003800000 */
.L_x_12241:
        /* <DEDUP_REMOVED lines=15> */
[----:B------:R-:W2:Y:S01]  /*4aa0*/  LDL.64 R66, [R1+0x38] ;  /* 0x0000380001427983 */ /* 0x000ea20000100a00 */
[----:B------:R-:W-:Y:S01]  /*4ab0*/  IADD3 R62, P3, R72, R62, RZ ;  /* 0x0000003e483e7210 */ /* 0x000fe20007f7e0ff */
[----:B------:R-:W-:Y:S01]  /*4ac0*/  ULDC.64 UR4, c[0x0][0x3e8] ;  /* 0x0000fa0000047ab9 */ /* 0x000fe20000000a00 */
[----:B------:R-:W-:Y:S02]  /*4ad0*/  CS2R R46, SRZ ;  /* 0x00000000002e7805 */ /* 0x000fe4000001ff00 */
[----:B------:R-:W-:Y:S02]  /*4ae0*/  CS2R R44, SRZ ;  /* 0x00000000002c7805 */ /* 0x000fe4000001ff00 */
[----:B------:R-:W-:Y:S01]  /*4af0*/  CS2R R58, SRZ ;  /* 0x00000000003a7805 */ /* 0x000fe2000001ff00 */
[----:B------:R-:W-:Y:S01]  /*4b00*/  IMAD.X R37, R25, 0x1, R85, P3 ;  /* 0x0000000119257824 */ /* 0x000fe200018e0655 */
[----:B------:R-:W-:Y:S02]  /*4b10*/  IADD3 R25, P3, R34, R60, RZ ;  /* 0x0000003c22197210 */ /* 0x000fe40007f7e0ff */
[----:B------:R-:W-:Y:S01]  /*4b20*/  CS2R R56, SRZ ;  /* 0x0000000000387805 */ /* 0x000fe2000001ff00 */
[----:B------:R-:W-:-:S02]  /*4b30*/  ULDC.64 UR6, c[0x0][0x208] ;  /* 0x0000820000067ab9 */ /* 0x000fc40000000a00 */
        /* <DEDUP_REMOVED lines=14> */
[----:B--2---:R-:W-:-:S13]  /*4c20*/  ISETP.GE.AND P3, PT, R66, R106, PT ;  /* 0x0000006a4200720c */ /* 0x004fda0003f66270 */
[----:B------:R0:W5:Y:S04]  /*4c30*/  @!P3 LDG.E.128 R44, desc[UR6][R60.64] ;  /* 0x000000063c2cb981 */ /* 0x000168000c1e1d00 */
[----:B------:R0:W5:Y:S01]  /*4c40*/  @!P3 LDG.E.128 R56, desc[UR6][R62.64] ;  /* 0x000000063e38b981 */ /* 0x000162000c1e1d00 */
[----:B------:R-:W-:-:S13]  /*4c50*/  ISETP.GE.AND P3, PT, R0, R106, PT ;  /* 0x0000006a0000720c */ /* 0x000fda0003f66270 */
[----:B------:R0:W5:Y:S04]  /*4c60*/  @!P3 LDG.E.128 R40, desc[UR6][R60.64+0x20] ;  /* 0x000020063c28b981 */ /* 0x000168000c1e1d00 */
[----:B------:R0:W5:Y:S01]  /*4c70*/  @!P3 LDG.E.128 R52, desc[UR6][R62.64+0x20] ;  /* 0x000020063e34b981 */ /* 0x000162000c1e1d00 */
[----:B------:R-:W-:-:S13]  /*4c80*/  ISETP.GE.AND P3, PT, R4, R106, PT ;  /* 0x0000006a0400720c */ /* 0x000fda0003f66270 */
[----:B------:R0:W5:Y:S04]  /*4c90*/  @!P3 LDG.E.128 R36, desc[UR6][R60.64+0x40] ;  /* 0x000040063c24b981 */ /* 0x000168000c1e1d00 */
[----:B------:R0:W5:Y:S02]  /*4ca0*/  @!P3 LDG.E.128 R48, desc[UR6][R62.64+0x40] ;  /* 0x000040063e30b981 */ /* 0x000164000c1e1d00 */
.L_x_12271:
[----:B------:R-:W-:Y:S05]  /*4cb0*/  BSYNC B1 ;  /* 0x0000000000017941 */ /* 0x000fea0003800000 */
.L_x_12270:
[----:B------:R-:W2:Y:S01]  /*4cc0*/  LDL R25, [R1+0x60] ;  /* 0x0000600001197983 */ /* 0x000ea20000100800 */
[----:B0----5:R-:W-:Y:S02]  /*4cd0*/  IMAD.MOV.U32 R60, RZ, RZ, R39 ;  /* 0x000000ffff3c7224 */ /* 0x021fe400078e0027 */
[----:B------:R-:W-:Y:S02]  /*4ce0*/  IMAD.MOV.U32 R61, RZ, RZ, R36 ;  /* 0x000000ffff3d7224 */ /* 0x000fe400078e0024 */
[----:B------:R-:W-:-:S05]  /*4cf0*/  IMAD.MOV.U32 R62, RZ, RZ, R43 ;  /* 0x000000ffff3e7224 */ /* 0x000fca00078e002b */
[----:B------:R-:W-:Y:S01]  /*4d00*/  PRMT R125, R125, 0x5410, R62 ;  /* 0x000054107d7d7816 */ /* 0x000fe2000000003e */
[----:B------:R-:W-:Y:S01]  /*4d10*/  IMAD.MOV.U32 R62, RZ, RZ, R47 ;  /* 0x000000ffff3e7224 */ /* 0x000fe200078e002f */
        /* <DEDUP_REMOVED lines=16> */
[----:B------:R-:W-:Y:S02]  /*4e20*/  PRMT R117, R61, 0x5410, R62 ;  /* 0x000054103d757816 */ /* 0x000fe4000000003e */
        /* <DEDUP_REMOVED lines=20> */
[----:B------:R-:W-:Y:S06]  /*4f70*/  @!P3 BRA `(.L_x_12272) ;  /* 0x000000000004b947 */ /* 0x000fec0003800000 */
[----:B------:R-:W-:Y:S01]  /*4f80*/  BPT.TRAP 0x1 ;  /* 0x000000040000795c */ /* 0x000fe20000300000 */
.L_x_12272:
[----:B------:R-:W2:Y:S01]  /*4f90*/  LDL R60, [R1+0x44] ;  /* 0x00004400013c7983 */ /* 0x000ea20000100800 */
[----:B------:R-:W-:Y:S01]  /*4fa0*/  IMAD R25, R18, 0x8, R16 ;  /* 0x0000000812197824 */ /* 0x000fe200078e0210 */
[----:B------:R-:W-:Y:S01]  /*4fb0*/  BSSY B1, `(.L_x_12273) ;  /* 0x0000004000017945 */ /* 0x000fe20003800000 */
[----:B--2---:R-:W-:-:S04]  /*4fc0*/  SHF.L.U32 R92, R60, 0x1f, RZ ;  /* 0x0000001f3c5c7819 */ /* 0x004fc800000006ff */
[----:B------:R-:W0:Y:S02]  /*4fd0*/  SYNCS.PHASECHK.TRANS64.TRYWAIT P5, [R25+URZ+0x31c90], R92 ;  /* 0x031c905c190075a7 */ /* 0x000e2400080a017f */
[----:B0-----:R-:W-:Y:S05]  /*4fe0*/  @!P5 BRA `(.L_x_12274) ;  /* 0x000002080064d947 */ /* 0x001fea0003800000 */
.L_x_12548:
[----:B------:R-:W-:Y:S05]  /*4ff0*/  BSYNC B1 ;  /* 0x0000000000017941 */ /* 0x000fea0003800000 */
.L_x_12273:
        /* <DEDUP_REMOVED lines=16> */
[----:B------:R-:W4:Y:S04]  /*5100*/  LDL R63, [R1+0x5c] ;  /* 0x00005c00013f7983 */ /* 0x000f280000100800 */
[----:B------:R-:W5:Y:S01]  /*5110*/  LDL.64 R128, [R1+0x38] ;  /* 0x0000380001807983 */ /* 0x000f620000100a00 */
        /* <DEDUP_REMOVED lines=8> */
[----:B------:R-:W-:Y:S01]  /*51a0*/  SHF.R.S32.HI R61, RZ, 0x2, R61 ;  /* 0x00000002ff3d7819 */ /* 0x000fe2000001143d */
        /* <DEDUP_REMOVED lines=11> */
[----:B-----5:R-:W-:-:S13]  /*5260*/  ISETP.GE.AND P4, PT, R128, R106, PT ;  /* 0x0000006a8000720c */ /* 0x020fda0003f86270 */
[----:B------:R-:W-:Y:S05]  /*5270*/  @P4 BRA `(.L_x_12278) ;  /* 0x0000000400704947 */ /* 0x000fea0003800000 */
[--C-:B------:R-:W-:Y:S02]  /*5280*/  SHF.R.U64 R44, R44, 0x10, R45.reuse ;  /* 0x000000102c2c7819 */ /* 0x100fe4000000122d */
[----:B------:R-:W-:Y:S02]  /*5290*/  SHF.R.U32.HI R115, RZ, 0x10, R45 ;  /* 0x00000010ff737819 */ /* 0x000fe4000001162d */
[C---:B------:R-:W-:Y:S02]  /*52a0*/  PRMT R44, R116.reuse, 0x5432, R44 ;  /* 0x00005432742c7816 */ /* 0x040fe4000000002c */
[----:B------:R-:W-:Y:S02]  /*52b0*/  PRMT R115, R116, 0x5410, R115 ;  /* 0x0000541074737816 */ /* 0x000fe40000000073 */
[----:B------:R-:W-:Y:S02]  /*52c0*/  SHF.R.U32.HI R116, RZ, 0x10, R57 ;  /* 0x00000010ff747819 */ /* 0x000fe40000011639 */
[----:B------:R-:W-:-:S02]  /*52d0*/  SHF.R.U64 R45, R46, 0x10, R47 ;  /* 0x000000102e2d7819 */ /* 0x000fc4000000122f */
[----:B------:R-:W-:Y:S02]  /*52e0*/  SHF.R.U32.HI R46, RZ, 0x10, R47 ;  /* 0x00000010ff2e7819 */ /* 0x000fe4000001162f */
[----:B------:R-:W-:Y:S02]  /*52f0*/  SHF.R.U64 R47, R56, 0x10, R57 ;  /* 0x00000010382f7819 */ /* 0x000fe40000001239 */
[--C-:B------:R-:W-:Y:S02]  /*5300*/  SHF.R.U64 R56, R58, 0x10, R59.reuse ;  /* 0x000000103a387819 */ /* 0x100fe4000000123b */
[----:B------:R-:W-:Y:S01]  /*5310*/  SHF.R.U32.HI R57, RZ, 0x10, R59 ;  /* 0x00000010ff397819 */ /* 0x000fe2000001163b */
[----:B------:R-:W-:Y:S01]  /*5320*/  IMAD.U32 R59, R115, 0x10000, RZ ;  /* 0x00010000733b7824 */ /* 0x000fe200078e00ff */
[C---:B------:R-:W-:Y:S02]  /*5330*/  PRMT R116, R119.reuse, 0x5432, R116 ;  /* 0x0000543277747816 */ /* 0x040fe40000000074 */
[----:B------:R-:W-:Y:S01]  /*5340*/  PRMT R47, R119, 0x5410, R47 ;  /* 0x00005410772f7816 */ /* 0x000fe2000000002f */
[----:B-1----:R-:W-:Y:S01]  /*5350*/  IMAD.U32 R119, R65, 0x10000, RZ ;  /* 0x0001000041777824 */ /* 0x002fe200078e00ff */
[----:B------:R-:W-:-:S02]  /*5360*/  PRMT R56, R118, 0x5432, R56 ;  /* 0x0000543276387816 */ /* 0x000fc40000000038 */
[----:B------:R-:W-:Y:S01]  /*5370*/  PRMT R57, R118, 0x5410, R57 ;  /* 0x0000541076397816 */ /* 0x000fe20000000039 */
[C---:B------:R-:W-:Y:S01]  /*5380*/  IMAD.U32 R118, R116.reuse, 0x10000, RZ ;  /* 0x0001000074767824 */ /* 0x040fe200078e00ff */
[C---:B------:R-:W-:Y:S02]  /*5390*/  PRMT R45, R117.reuse, 0x5410, R45 ;  /* 0x00005410752d7816 */ /* 0x040fe4000000002d */
[----:B------:R-:W-:Y:S01]  /*53a0*/  PRMT R46, R117, 0x5432, R46 ;  /* 0x00005432752e7816 */ /* 0x000fe2000000002e */
[----:B--2---:R-:W-:Y:S02]  /*53b0*/  IMAD.U32 R117, R61, 0x10000, RZ ;  /* 0x000100003d757824 */ /* 0x004fe400078e00ff */
[----:B------:R-:W-:Y:S01]  /*53c0*/  FMUL.FTZ R58, R119, R118 ;  /* 0x00000076773a7220 */ /* 0x000fe20000410000 */
[----:B------:R-:W-:Y:S02]  /*53d0*/  LOP3.LUT R116, R116, 0xffff0000, RZ, 0xc0, !PT ;  /* 0xffff000074747812 */ /* 0x000fe400078ec0ff */
        /* <DEDUP_REMOVED lines=70> */
.L_x_12278:
[----:B------:R-:W-:Y:S05]  /*5840*/  BSYNC B2 ;  /* 0x0000000000027941 */ /* 0x000fea0003800000 */
.L_x_12277:
[----:B------:R-:W-:Y:S01]  /*5850*/  ISETP.GE.AND P4, PT, R114, R109, PT ;  /* 0x0000006d7200720c */ /* 0x000fe20003f86270 */
[----:B------:R-:W-:-:S12]  /*5860*/  ULDC.64 UR4, c[0x0][0x208] ;  /* 0x0000820000047ab9 */ /* 0x000fd80000000a00 */
        /* <DEDUP_REMOVED lines=11> */
.L_x_12276:
[----:B------:R-:W-:Y:S05]  /*5920*/  BSYNC B1 ;  /* 0x0000000000017941 */ /* 0x000fea0003800000 */
.L_x_12275:
        /* <DEDUP_REMOVED lines=20> */
[----:B------:R-:W-:Y:S02]  /*5a70*/  IMAD.IADD R45, R45, 0x1, R44 ;  /* 0x000000012d2d7824 */ /* 0x000fe400078e022c */
        /* <DEDUP_REMOVED lines=10> */
[--C-:B------:R-:W-:Y:S02]  /*5b20*/  SHF.R.U64 R62, R40, 0x10, R41.reuse ;  /* 0x00000010283e7819 */ /* 0x100fe40000001229 */
[----:B------:R-:W-:Y:S02]  /*5b30*/  SHF.R.U32.HI R61, RZ, 0x10, R41 ;  /* 0x00000010ff3d7819 */ /* 0x000fe40000011629 */
[----:B------:R-:W-:Y:S02]  /*5b40*/  SHF.R.U64 R41, R52, 0x10, R53 ;  /* 0x0000001034297819 */ /* 0x000fe40000001235 */
[----:B------:R-:W-:-:S02]  /*5b50*/  PRMT R53, R126, 0x5410, R42 ;  /* 0x000054107e357816 */ /* 0x000fc4000000002a */
[----:B------:R-:W-:Y:S02]  /*5b60*/  SHF.R.U64 R52, R54, 0x10, R55 ;  /* 0x0000001036347819 */ /* 0x000fe40000001237 */
[----:B------:R-:W-:Y:S02]  /*5b70*/  PRMT R42, R127, 0x5410, R63 ;  /* 0x000054107f2a7816 */ /* 0x000fe4000000003f */
[----:B------:R-:W-:Y:S02]  /*5b80*/  PRMT R54, R126, 0x5432, R61 ;  /* 0x000054327e367816 */ /* 0x000fe4000000003d */
[----:B------:R-:W-:Y:S01]  /*5b90*/  SHF.R.U32.HI R40, RZ, 0x10, R55 ;  /* 0x00000010ff287819 */ /* 0x000fe20000011637 */
[----:B------:R-:W-:Y:S01]  /*5ba0*/  IMAD.U32 R63, R42, 0x10000, RZ ;  /* 0x000100002a3f7824 */ /* 0x000fe200078e00ff */
[----:B------:R-:W-:Y:S01]  /*5bb0*/  LOP3.LUT R57, R57, 0xffff0000, RZ, 0xc0, !PT ;  /* 0xffff000039397812 */ /* 0x000fe200078ec0ff */
[----:B------:R-:W-:Y:S01]  /*5bc0*/  IMAD.U32 R61, R54, 0x10000, RZ ;  /* 0x00010000363d7824 */ /* 0x000fe200078e00ff */
[----:B------:R-:W-:Y:S01]  /*5bd0*/  SHF.R.U32.HI R43, RZ, 0x10, R43 ;  /* 0x00000010ff2b7819 */ /* 0x000fe2000001162b */
[----:B-1----:R-:W-:-:S02]  /*5be0*/  IMAD.U32 R55, R45, 0x10000, RZ ;  /* 0x000100002d377824 */ /* 0x002fc400078e00ff */
[C---:B------:R-:W-:Y:S01]  /*5bf0*/  FMUL.FTZ R65, R64.reuse, R63 ;  /* 0x0000003f40417220 */ /* 0x040fe20000410000 */
[-C--:B------:R-:W-:Y:S01]  /*5c00*/  FMUL.FTZ R64, R64, R61.reuse ;  /* 0x0000003d40407220 */ /* 0x080fe20000410000 */
[----:B------:R-:W-:Y:S02]  /*5c10*/  PRMT R40, R124, 0x5410, R40 ;  /* 0x000054107c287816 */ /* 0x000fe40000000028 */
[C---:B------:R-:W-:Y:S01]  /*5c20*/  FFMA.FTZ R61, R55.reuse, R61, -R65 ;  /* 0x0000003d373d7223 */ /* 0x040fe20000010841 */
[----:B------:R-:W-:Y:S01]  /*5c30*/  FFMA.FTZ R55, R55, R63, R64 ;  /* 0x0000003f37377223 */ /* 0x000fe20000010040 */
[----:B------:R-:W-:Y:S01]  /*5c40*/  LOP3.LUT R63, R54, 0xffff0000, RZ, 0xc0, !PT ;  /* 0xffff0000363f7812 */ /* 0x000fe200078ec0ff */
[----:B------:R-:W-:Y:S01]  /*5c50*/  IMAD.U32 R64, R59, 0x10000, RZ ;  /* 0x000100003b407824 */ /* 0x000fe200078e00ff */
[----:B------:R-:W-:Y:S02]  /*5c60*/  LOP3.LUT R54, R42, 0xffff0000, RZ, 0xc0, !PT ;  /* 0xffff00002a367812 */ /* 0x000fe400078ec0ff */
[----:B------:R-:W-:-:S02]  /*5c70*/  LOP3.LUT R42, R45, 0xffff0000, RZ, 0xc0, !PT ;  /* 0xffff00002d2a7812 */ /* 0x000fc400078ec0ff */
[----:B------:R-:W-:Y:S01]  /*5c80*/  PRMT R43, R125, 0x5432, R43 ;  /* 0x000054327d2b7816 */ /* 0x000fe2000000002b */
[CC--:B------:R-:W-:Y:S01]  /*5c90*/  FMUL.FTZ R45, R57.reuse, R54.reuse ;  /* 0x00000036392d7220 */ /* 0x0c0fe20000410000 */
[-C--:B------:R-:W-:Y:S01]  /*5ca0*/  FMUL.FTZ R57, R57, R63.reuse ;  /* 0x0000003f39397220 */ /* 0x080fe20000410000 */
[----:B------:R-:W-:Y:S02]  /*5cb0*/  PRMT R41, R125, 0x5410, R41 ;  /* 0x000054107d297816 */ /* 0x000fe40000000029 */
[C---:B------:R-:W-:Y:S01]  /*5cc0*/  FFMA.FTZ R45, R42.reuse, R63, -R45 ;  /* 0x0000003f2a2d7223 */ /* 0x040fe2000001082d */
[----:B------:R-:W-:Y:S01]  /*5cd0*/  FFMA.FTZ R42, R42, R54, R57 ;  /* 0x000000362a2a7223 */ /* 0x000fe20000010039 */
[----:B------:R-:W-:Y:S01]  /*5ce0*/  IMAD.U32 R63, R40, 0x10000, RZ ;  /* 0x00010000283f7824 */ /* 0x000fe200078e00ff */
[----:B------:R-:W-:Y:S01]  /*5cf0*/  PRMT R62, R127, 0x5432, R62 ;  /* 0x000054327f3e7816 */ /* 0x000fe2000000003e */
[C---:B------:R-:W-:Y:S01]  /*5d00*/  IMAD.U32 R57, R43.reuse, 0x10000, RZ ;  /* 0x000100002b397824 */ /* 0x040fe200078e00ff */
[----:B------:R-:W-:Y:S01]  /*5d10*/  LOP3.LUT R43, R43, 0xffff0000, RZ, 0xc0, !PT ;  /* 0xffff00002b2b7812 */ /* 0x000fe200078ec0ff */
[----:B------:R-:W-:-:S02]  /*5d20*/  IMAD.U32 R54, R47, 0x10000, RZ ;  /* 0x000100002f367824 */ /* 0x000fc400078e00ff */
[C---:B------:R-:W-:Y:S01]  /*5d30*/  FMUL.FTZ R65, R64.reuse, R63 ;  /* 0x0000003f40417220 */ /* 0x040fe20000410000 */
[-C--:B------:R-:W-:Y:S01]  /*5d40*/  FMUL.FTZ R64, R64, R57.reuse ;  /* 0x0000003940407220 */ /* 0x080fe20000410000 */
[----:B------:R-:W-:Y:S02]  /*5d50*/  PRMT R52, R124, 0x5432, R52 ;  /* 0x000054327c347816 */ /* 0x000fe40000000034 */
[C---:B------:R-:W-:Y:S01]  /*5d60*/  FFMA.FTZ R57, R54.reuse, R57, -R65 ;  /* 0x0000003936397223 */ /* 0x040fe20000010841 */
[----:B------:R-:W-:Y:S01]  /*5d70*/  FFMA.FTZ R54, R54, R63, R64 ;  /* 0x0000003f36367223 */ /* 0x000fe20000010040 */
[----:B------:R-:W-:Y:S02]  /*5d80*/  LOP3.LUT R63, R40, 0xffff0000, RZ, 0xc0, !PT ;  /* 0xffff0000283f7812 */ /* 0x000fe400078ec0ff */
[----:B------:R-:W-:Y:S02]  /*5d90*/  LOP3.LUT R64, R59, 0xffff0000, RZ, 0xc0, !PT ;  /* 0xffff00003b407812 */ /* 0x000fe400078ec0ff */
[----:B------:R-:W-:-:S02]  /*5da0*/  LOP3.LUT R40, R47, 0xffff0000, RZ, 0xc0, !PT ;  /* 0xffff00002f287812 */ /* 0x000fc400078ec0ff */
[----:B------:R-:W-:Y:S01]  /*5db0*/  F2FP.BF16.F32.PACK_AB R45, R45, R61 ;  /* 0x0000003d2d2d723e */ /* 0x000fe200000010ff */
[C---:B------:R-:W-:Y:S01]  /*5dc0*/  FMUL.FTZ R59, R64.reuse, R63 ;  /* 0x0000003f403b7220 */ /* 0x040fe20000410000 */
[-C--:B------:R-:W-:Y:S01]  /*5dd0*/  FMUL.FTZ R47, R64, R43.reuse ;  /* 0x0000002b402f7220 */ /* 0x080fe20000410000 */
[----:B------:R-:W-:Y:S02]  /*5de0*/  IMAD.U32 R64, R62, 0x10000, RZ ;  /* 0x000100003e407824 */ /* 0x000fe400078e00ff */
[C---:B------:R-:W-:Y:S01]  /*5df0*/  FFMA.FTZ R43, R40.reuse, R43, -R59 ;  /* 0x0000002b282b7223 */ /* 0x040fe2000001083b */
[----:B------:R-:W-:Y:S01]  /*5e00*/  FFMA.FTZ R40, R40, R63, R47 ;  /* 0x0000003f28287223 */ /* 0x000fe2000001002f */
[C---:B------:R-:W-:Y:S01]  /*5e10*/  IMAD.U32 R63, R56.reuse, 0x10000, RZ ;  /* 0x00010000383f7824 */ /* 0x040fe200078e00ff */
[----:B------:R-:W-:Y:S01]  /*5e20*/  LOP3.LUT R56, R56, 0xffff0000, RZ, 0xc0, !PT ;  /* 0xffff000038387812 */ /* 0x000fe200078ec0ff */
[----:B------:R-:W-:Y:S01]  /*5e30*/  IMAD.U32 R59, R41, 0x10000, RZ ;  /* 0x00010000293b7824 */ /* 0x000fe200078e00ff */
[----:B------:R-:W-:Y:S01]  /*5e40*/  F2FP.BF16.F32.PACK_AB R43, R43, R57 ;  /* 0x000000392b2b723e */ /* 0x000fe200000010ff */
[C---:B------:R-:W-:Y:S01]  /*5e50*/  IMAD.U32 R47, R44.reuse, 0x10000, RZ ;  /* 0x000100002c2f7824 */ /* 0x040fe200078e00ff */
[----:B------:R-:W-:Y:S01]  /*5e60*/  LOP3.LUT R44, R44, 0xffff0000, RZ, 0xc0, !PT ;  /* 0xffff00002c2c7812 */ /* 0x000fe200078ec0ff */
[C---:B------:R-:W-:Y:S01]  /*5e70*/  FMUL.FTZ R65, R63.reuse, R59 ;  /* 0x0000003b3f417220 */ /* 0x040fe20000410000 */
[----:B------:R-:W-:Y:S01]  /*5e80*/  FMUL.FTZ R63, R63, R64 ;  /* 0x000000403f3f7220 */ /* 0x000fe20000410000 */
[----:B------:R-:W-:-:S02]  /*5e90*/  F2FP.BF16.F32.PACK_AB R57, R42, R55 ;  /* 0x000000372a39723e */ /* 0x000fc400000010ff */
[C---:B------:R-:W-:Y:S01]  /*5ea0*/  FFMA.FTZ R65, R47.reuse, R64, -R65 ;  /* 0x000000402f417223 */ /* 0x040fe20000010841 */
[----:B------:R-:W-:Y:S01]  /*5eb0*/  FFMA.FTZ R63, R47, R59, R63 ;  /* 0x0000003b2f3f7223 */ /* 0x000fe2000001003f */
[----:B------:R-:W-:Y:S01]  /*5ec0*/  LOP3.LUT R47, R41, 0xffff0000, RZ, 0xc0, !PT ;  /* 0xffff0000292f7812 */ /* 0x000fe200078ec0ff */
[----:B------:R-:W-:Y:S01]  /*5ed0*/  IMAD.U32 R64, R58, 0x10000, RZ ;  /* 0x000100003a407824 */ /* 0x000fe200078e00ff */
[----:B------:R-:W-:Y:S02]  /*5ee0*/  LOP3.LUT R41, R62, 0xffff0000, RZ, 0xc0, !PT ;  /* 0xffff00003e297812 */ /* 0x000fe400078ec0ff */
[----:B------:R-:W-:Y:S01]  /*5ef0*/  LOP3.LUT R58, R58, 0xffff0000, RZ, 0xc0, !PT ;  /* 0xffff00003a3a7812 */ /* 0x000fe200078ec0ff */
[----:B------:R-:W-:Y:S01]  /*5f00*/  FMUL.FTZ R59, R56, R47 ;  /* 0x0000002f383b7220 */ /* 0x000fe20000410000 */
[----:B------:R-:W-:Y:S01]  /*5f10*/  F2FP.BF16.F32.PACK_AB R40, R40, R54 ;  /* 0x000000362828723e */ /* 0x000fe200000010ff */
[-C--:B------:R-:W-:Y:S02]  /*5f20*/  FMUL.FTZ R56, R56, R41.reuse ;  /* 0x0000002938387220 */ /* 0x080fe40000410000 */
[----:B------:R-:W-:Y:S01]  /*5f30*/  FFMA.FTZ R41, R44, R41, -R59 ;  /* 0x000000292c297223 */ /* 0x000fe2000001083b */
[----:B------:R-:W-:-:S02]  /*5f40*/  IMAD.U32 R59, R53, 0x10000, RZ ;  /* 0x00010000353b7824 */ /* 0x000fc400078e00ff */
[----:B------:R-:W-:Y:S01]  /*5f50*/  FFMA.FTZ R44, R44, R47, R56 ;  /* 0x0000002f2c2c7223 */ /* 0x000fe20000010038 */
[C---:B------:R-:W-:Y:S01]  /*5f60*/  IMAD.U32 R56, R52.reuse, 0x10000, RZ ;  /* 0x0001000034387824 */ /* 0x040fe200078e00ff */
[----:B------:R-:W-:Y:S01]  /*5f70*/  LOP3.LUT R52, R52, 0xffff0000, RZ, 0xc0, !PT ;  /* 0xffff000034347812 */ /* 0x000fe200078ec0ff */
[----:B------:R-:W-:Y:S01]  /*5f80*/  IMAD.U32 R47, R46, 0x10000, RZ ;  /* 0x000100002e2f7824 */ /* 0x000fe200078e00ff */
        /* <DEDUP_REMOVED lines=8> */
[----:B------:R-:W-:Y:S01]  /*6010*/  F2FP.BF16.F32.PACK_AB R42, R41, R65 ;  /* 0x00000041292a723e */ /* 0x000fe200000010ff */
[----:B------:R-:W-:-:S02]  /*6020*/  IMAD.MOV.U32 R59, RZ, RZ, R40 ;  /* 0x000000ffff3b7224 */ /* 0x000fc400078e0028 */
[C---:B------:R-:W-:Y:S01]  /*6030*/  FFMA.FTZ R47, R46.reuse, R53, -R47 ;  /* 0x000000352e2f7223 */ /* 0x040fe2000001082f */
[----:B------:R-:W-:Y:S01]  /*6040*/  FFMA.FTZ R58, R46, R52, R58 ;  /* 0x000000342e3a7223 */ /* 0x000fe2000001003a */
[----:B------:R-:W-:Y:S01]  /*6050*/  F2FP.BF16.F32.PACK_AB R56, R44, R63 ;  /* 0x0000003f2c38723e */ /* 0x000fe200000010ff */
[----:B------:R-:W-:Y:S02]  /*6060*/  IMAD.MOV.U32 R44, RZ, RZ, R42 ;  /* 0x000000ffff2c7224 */ /* 0x000fe400078e002a */
[----:B------:R-:W-:Y:S01]  /*6070*/  F2FP.BF16.F32.PACK_AB R46, R47, R62 ;  /* 0x0000003e2f2e723e */ /* 0x000fe200000010ff */
[----:B------:R-:W-:Y:S01]  /*6080*/  IMAD.MOV.U32 R47, RZ, RZ, R43 ;  /* 0x000000ffff2f7224 */ /* 0x000fe200078e002b */
[----:B------:R-:W-:-:S07]  /*6090*/  F2FP.BF16.F32.PACK_AB R58, R58, R64 ;  /* 0x000000403a3a723e */ /* 0x000fce00000010ff */
.L_x_12282:
[----:B------:R-:W-:Y:S05]  /*60a0*/  BSYNC B2 ;  /* 0x0000000000027941 */ /* 0x000fea0003800000 */
.L_x_12281:
[----:B------:R-:W-:Y:S01]  /*60b0*/  IADD3 R41, P4, P5, R28, R96, R10 ;  /* 0x000000601c297210 */ /* 0x000fe20007d9e00a */
[----:B------:R-:W-:-:S03]  /*60c0*/  ULDC.64 UR4, c[0x0][0x208] ;  /* 0x0000820000047ab9 */ /* 0x000fc60000000a00 */
        /* <DEDUP_REMOVED lines=11> */
.L_x_12280:
[----:B------:R-:W-:Y:S05]  /*6180*/  BSYNC B1 ;  /* 0x0000000000017941 */ /* 0x000fea0003800000 */
.L_x_12279:
[----:B------:R-:W-:-:S13]  /*6190*/  ISETP.NE.AND P4, PT, R14, RZ, PT ;  /* 0x000000ff0e00720c */ /* 0x000fda0003f85270 */
[----:B------:R-:W-:Y:S05]  /*61a0*/  @!P4 BRA `(.L_x_12247) ;  /* 0x0000000800c0c947 */ /* 0x000fea0003800000 */
[----:B-1----:R-:W3:Y:S04]  /*61b0*/  LDL R40, [R1] ;  /* 0x0000000001287983 */ /* 0x002ee80000100800 */
        /* <DEDUP_REMOVED lines=34> */
[----:B-1----:R-:W-:Y:S01]  /*63e0*/  IMAD.U32 R56, R41, 0x10000, RZ ;  /* 0x0001000029387824 */ /* 0x002fe200078e00ff */
[----:B------:R-:W-:Y:S02]  /*63f0*/  SHF.R.U32.HI R58, RZ, 0x10, R49 ;  /* 0x00000010ff3a7819 */ /* 0x000fe40000011631 */
[----:B------:R-:W-:Y:S02]  /*6400*/  PRMT R57, R121, 0x5432, R54 ;  /* 0x0000543279397816 */ /* 0x000fe40000000036 */
[----:B------:R-:W-:Y:S02]  /*6410*/  SHF.R.U64 R36, R36, 0x10, R37 ;  /* 0x0000001024247819 */ /* 0x000fe40000001225 */
[----:B------:R-:W-:Y:S01]  /*6420*/  SHF.R.U64 R37, R38, 0x10, R39 ;  /* 0x0000001026257819 */ /* 0x000fe20000001227 */
[----:B------:R-:W-:Y:S01]  /*6430*/  IMAD.U32 R63, R57, 0x10000, RZ ;  /* 0x00010000393f7824 */ /* 0x000fe200078e00ff */
[----:B------:R-:W-:-:S02]  /*6440*/  SHF.R.U64 R38, R48, 0x10, R49 ;  /* 0x0000001030267819 */ /* 0x000fc40000001231 */
[--C-:B------:R-:W-:Y:S01]  /*6450*/  SHF.R.U64 R49, R50, 0x10, R51.reuse ;  /* 0x0000001032317819 */ /* 0x100fe20000001233 */
[----:B--2---:R-:W-:Y:S01]  /*6460*/  IMAD.U32 R50, R45, 0x10000, RZ ;  /* 0x000100002d327824 */ /* 0x004fe200078e00ff */
[----:B------:R-:W-:Y:S02]  /*6470*/  PRMT R59, R123, 0x5432, R58 ;  /* 0x000054327b3b7816 */ /* 0x000fe4000000003a */
[----:B------:R-:W-:Y:S01]  /*6480*/  LOP3.LUT R58, R45, 0xffff0000, RZ, 0xc0, !PT ;  /* 0xffff00002d3a7812 */ /* 0x000fe200078ec0ff */
[----:B------:R-:W-:Y:S01]  /*6490*/  FMUL.FTZ R54, R50, R63 ;  /* 0x0000003f32367220 */ /* 0x000fe20000410000 */
[----:B------:R-:W-:Y:S01]  /*64a0*/  SHF.R.U32.HI R51, RZ, 0x10, R51 ;  /* 0x00000010ff337819 */ /* 0x000fe20000011633 */
[----:B------:R-:W-:Y:S01]  /*64b0*/  IMAD.U32 R61, R59, 0x10000, RZ ;  /* 0x000100003b3d7824 */ /* 0x000fe200078e00ff */
[----:B------:R-:W-:Y:S01]  /*64c0*/  SHF.R.U32.HI R39, RZ, 0x10, R39 ;  /* 0x00000010ff277819 */ /* 0x000fe20000011627 */
[----:B------:R-:W-:Y:S01]  /*64d0*/  IMAD.U32 R45, R44, 0x10000, RZ ;  /* 0x000100002c2d7824 */ /* 0x000fe200078e00ff */
[----:B------:R-:W-:Y:S01]  /*64e0*/  LOP3.LUT R48, R41, 0xffff0000, RZ, 0xc0, !PT ;  /* 0xffff000029307812 */ /* 0x000fe200078ec0ff */
[-C--:B------:R-:W-:Y:S01]  /*64f0*/  FMUL.FTZ R65, R50, R61.reuse ;  /* 0x0000003d32417220 */ /* 0x080fe20000410000 */
[----:B------:R-:W-:Y:S01]  /*6500*/  FFMA.FTZ R54, R56, R61, R54 ;  /* 0x0000003d38367223 */ /* 0x000fe20000010036 */
[----:B------:R-:W-:Y:S01]  /*6510*/  LOP3.LUT R61, R59, 0xffff0000, RZ, 0xc0, !PT ;  /* 0xffff00003b3d7812 */ /* 0x000fe200078ec0ff */
[----:B------:R-:W-:Y:S01]  /*6520*/  IMAD.U32 R41, R40, 0x10000, RZ ;  /* 0x0001000028297824 */ /* 0x000fe200078e00ff */
[----:B------:R-:W-:Y:S01]  /*6530*/  LOP3.LUT R59, R57, 0xffff0000, RZ, 0xc0, !PT ;  /* 0xffff0000393b7812 */ /* 0x000fe200078ec0ff */
[----:B------:R-:W-:Y:S01]  /*6540*/  FFMA.FTZ R50, R56, R63, -R65 ;  /* 0x0000003f38327223 */ /* 0x000fe20000010841 */
[----:B------:R-:W-:Y:S01]  /*6550*/  PRMT R121, R121, 0x5410, R36 ;  /* 0x0000541079797816 */ /* 0x000fe20000000024 */
[----:B------:R-:W-:Y:S01]  /*6560*/  FMUL.FTZ R63, R58, R61 ;  /* 0x0000003d3a3f7220 */ /* 0x000fe20000410000 */
[----:B------:R-:W-:Y:S01]  /*6570*/  PRMT R36, R122, 0x5432, R51 ;  /* 0x000054327a247816 */ /* 0x000fe20000000033 */
[-C--:B------:R-:W-:Y:S01]  /*6580*/  FMUL.FTZ R58, R58, R59.reuse ;  /* 0x0000003b3a3a7220 */ /* 0x080fe20000410000 */
[----:B------:R-:W-:Y:S01]  /*6590*/  PRMT R39, R120, 0x5432, R39 ;  /* 0x0000543278277816 */ /* 0x000fe20000000027 */
[----:B------:R-:W-:Y:S01]  /*65a0*/  FFMA.FTZ R59, R48, R59, -R63 ;  /* 0x0000003b303b7223 */ /* 0x000fe2000001083f */
[----:B------:R-:W-:Y:S01]  /*65b0*/  PRMT R122, R122, 0x5410, R49 ;  /* 0x000054107a7a7816 */ /* 0x000fe20000000031 */
[----:B------:R-:W-:Y:S01]  /*65c0*/  FFMA.FTZ R61, R48, R61, R58 ;  /* 0x0000003d303d7223 */ /* 0x000fe2000001003a */
[----:B------:R-:W-:Y:S01]  /*65d0*/  IMAD.U32 R58, R47, 0x10000, RZ ;  /* 0x000100002f3a7824 */ /* 0x000fe200078e00ff */
[----:B------:R-:W-:Y:S01]  /*65e0*/  PRMT R123, R123, 0x5410, R38 ;  /* 0x000054107b7b7816 */ /* 0x000fe20000000026 */
[C---:B------:R-:W-:Y:S01]  /*65f0*/  IMAD.U32 R51, R36.reuse, 0x10000, RZ ;  /* 0x0001000024337824 */ /* 0x040fe200078e00ff */
[----:B------:R-:W-:Y:S01]  /*6600*/  LOP3.LUT R48, R47, 0xffff0000, RZ, 0xc0, !PT ;  /* 0xffff00002f307812 */ /* 0x000fe200078ec0ff */
[----:B------:R-:W-:Y:S01]  /*6610*/  IMAD.U32 R63, R39, 0x10000, RZ ;  /* 0x00010000273f7824 */ /* 0x000fe200078e00ff */
[----:B------:R-:W-:Y:S01]  /*6620*/  LOP3.LUT R38, R36, 0xffff0000, RZ, 0xc0, !PT ;  /* 0xffff000024267812 */ /* 0x000fe200078ec0ff */
[----:B------:R-:W-:-:S02]  /*6630*/  IMAD.U32 R56, R43, 0x10000, RZ ;  /* 0x000100002b387824 */ /* 0x000fc400078e00ff */
[C---:B------:R-:W-:Y:S01]  /*6640*/  FMUL.FTZ R49, R58.reuse, R51 ;  /* 0x000000333a317220 */ /* 0x040fe20000410000 */
[-C--:B------:R-:W-:Y:S01]  /*6650*/  FMUL.FTZ R58, R58, R63.reuse ;  /* 0x0000003f3a3a7220 */ /* 0x080fe20000410000 */
[----:B------:R-:W-:Y:S01]  /*6660*/  LOP3.LUT R39, R39, 0xffff0000, RZ, 0xc0, !PT ;  /* 0xffff000027277812 */ /* 0x000fe200078ec0ff */
[----:B------:R-:W-:Y:S02]  /*6670*/  IMAD.U32 R60, R121, 0x10000, RZ ;  /* 0x00010000793c7824 */ /* 0x000fe400078e00ff */
[C---:B------:R-:W-:Y:S01]  /*6680*/  FFMA.FTZ R36, R56.reuse, R63, -R49 ;  /* 0x0000003f38247223 */ /* 0x040fe20000010831 */
[----:B------:R-:W-:Y:S01]  /*6690*/  FFMA.FTZ R56, R56, R51, R58 ;  /* 0x0000003338387223 */ /* 0x000fe2000001003a */
[----:B------:R-:W-:Y:S01]  /*66a0*/  IMAD.U32 R58, R123, 0x10000, RZ ;  /* 0x000100007b3a7824 */ /* 0x000fe200078e00ff */
[----:B------:R-:W-:Y:S01]  /*66b0*/  LOP3.LUT R44, R44, 0xffff0000, RZ, 0xc0, !PT ;  /* 0xffff00002c2c7812 */ /* 0x000fe200078ec0ff */
[C---:B------:R-:W-:Y:S01]  /*66c0*/  FMUL.FTZ R62, R48.reuse, R38 ;  /* 0x00000026303e7220 */ /* 0x040fe20000410000 */
[----:B------:R-:W-:Y:S01]  /*66d0*/  LOP3.LUT R43, R43, 0xffff0000, RZ, 0xc0, !PT ;  /* 0xffff00002b2b7812 */ /* 0x000fe200078ec0ff */
[-C--:B------:R-:W-:Y:S01]  /*66e0*/  FMUL.FTZ R64, R48, R39.reuse ;  /* 0x0000002730407220 */ /* 0x080fe20000410000 */
[----:B------:R-:W-:Y:S01]  /*66f0*/  LOP3.LUT R123, R123, 0xffff0000, RZ, 0xc0, !PT ;  /* 0xffff00007b7b7812 */ /* 0x000fe200078ec0ff */
[C---:B------:R-:W-:Y:S01]  /*6700*/  FMUL.FTZ R48, R45.reuse, R58 ;  /* 0x0000003a2d307220 */ /* 0x040fe20000410000 */
[----:B------:R-:W-:Y:S01]  /*6710*/  LOP3.LUT R40, R40, 0xffff0000, RZ, 0xc0, !PT ;  /* 0xffff000028287812 */ /* 0x000fe200078ec0ff */
[----:B------:R-:W-:Y:S01]  /*6720*/  FMUL.FTZ R45, R45, R60 ;  /* 0x0000003c2d2d7220 */ /* 0x000fe20000410000 */
[----:B------:R-:W-:Y:S01]  /*6730*/  LOP3.LUT R121, R121, 0xffff0000, RZ, 0xc0, !PT ;  /* 0xffff000079797812 */ /* 0x000fe200078ec0ff */
[C---:B------:R-:W-:Y:S01]  /*6740*/  FFMA.FTZ R39, R43.reuse, R39, -R62 ;  /* 0x000000272b277223 */ /* 0x040fe2000001083e */
[----:B------:R-:W-:Y:S01]  /*6750*/  PRMT R37, R120, 0x5410, R37 ;  /* 0x0000541078257816 */ /* 0x000fe20000000025 */
[----:B------:R-:W-:Y:S01]  /*6760*/  FMUL.FTZ R49, R44, R123 ;  /* 0x0000007b2c317220 */ /* 0x000fe20000410000 */
[----:B------:R-:W-:Y:S01]  /*6770*/  FFMA.FTZ R43, R43, R38, R64 ;  /* 0x000000262b2b7223 */ /* 0x000fe20000010040 */
[C---:B------:R-:W-:Y:S01]  /*6780*/  FFMA.FTZ R38, R41.reuse, R60, -R48 ;  /* 0x0000003c29267223 */ /* 0x040fe20000010830 */
[----:B------:R-:W-:Y:S01]  /*6790*/  FFMA.FTZ R41, R41, R58, R45 ;  /* 0x0000003a29297223 */ /* 0x000fe2000001002d */
[----:B------:R-:W-:-:S02]  /*67a0*/  IMAD.U32 R47, R46, 0x10000, RZ ;  /* 0x000100002e2f7824 */ /* 0x000fc400078e00ff */
[-C--:B------:R-:W-:Y:S01]  /*67b0*/  FMUL.FTZ R51, R44, R121.reuse ;  /* 0x000000792c337220 */ /* 0x080fe20000410000 */
[----:B------:R-:W-:Y:S01]  /*67c0*/  FFMA.FTZ R45, R40, R121, -R49 ;  /* 0x00000079282d7223 */ /* 0x000fe20000010831 */
[----:B------:R-:W-:Y:S01]  /*67d0*/  LOP3.LUT R46, R46, 0xffff0000, RZ, 0xc0, !PT ;  /* 0xffff00002e2e7812 */ /* 0x000fe200078ec0ff */
[C---:B------:R-:W-:Y:S01]  /*67e0*/  IMAD.U32 R44, R37.reuse, 0x10000, RZ ;  /* 0x00010000252c7824 */ /* 0x040fe200078e00ff */
[C---:B------:R-:W-:Y:S01]  /*67f0*/  LOP3.LUT R49, R122.reuse, 0xffff0000, RZ, 0xc0, !PT ;  /* 0xffff00007a317812 */ /* 0x040fe200078ec0ff */
[----:B------:R-:W-:Y:S01]  /*6800*/  IMAD.U32 R48, R122, 0x10000, RZ ;  /* 0x000100007a307824 */ /* 0x000fe200078e00ff */
[----:B------:R-:W-:Y:S01]  /*6810*/  LOP3.LUT R37, R37, 0xffff0000, RZ, 0xc0, !PT ;  /* 0xffff000025257812 */ /* 0x000fe200078ec0ff */
[----:B------:R-:W-:Y:S02]  /*6820*/  IMAD.U32 R57, R42, 0x10000, RZ ;  /* 0x000100002a397824 */ /* 0x000fe400078e00ff */
[----:B------:R-:W-:Y:S01]  /*6830*/  FFMA.FTZ R40, R40, R123, R51 ;  /* 0x0000007b28287223 */ /* 0x000fe20000010033 */
[----:B------:R-:W-:Y:S01]  /*6840*/  LOP3.LUT R42, R42, 0xffff0000, RZ, 0xc0, !PT ;  /* 0xffff00002a2a7812 */ /* 0x000fe200078ec0ff */
[C---:B------:R-:W-:Y:S01]  /*6850*/  FMUL.FTZ R58, R47.reuse, R48 ;  /* 0x000000302f3a7220 */ /* 0x040fe20000410000 */
[C---:B------:R-:W-:Y:S01]  /*6860*/  FMUL.FTZ R51, R46.reuse, R49 ;  /* 0x000000312e337220 */ /* 0x040fe20000410000 */
[----:B------:R-:W-:Y:S01]  /*6870*/  FMUL.FTZ R47, R47, R44 ;  /* 0x0000002c2f2f7220 */ /* 0x000fe20000410000 */
[----:B------:R-:W-:Y:S01]  /*6880*/  FMUL.FTZ R46, R46, R37 ;  /* 0x000000252e2e7220 */ /* 0x000fe20000410000 */
[----:B------:R-:W-:Y:S01]  /*6890*/  F2FP.BF16.F32.PACK_AB R45, R45, R38 ;  /* 0x000000262d2d723e */ /* 0x000fe200000010ff */
[C---:B------:R-:W-:Y:S01]  /*68a0*/  FFMA.FTZ R58, R57.reuse, R44, -R58 ;  /* 0x0000002c393a7223 */ /* 0x040fe2000001083a */
[----:B------:R-:W-:Y:S01]  /*68b0*/  FFMA.FTZ R47, R57, R48, R47 ;  /* 0x00000030392f7223 */ /* 0x000fe2000001002f */
[C---:B------:R-:W-:Y:S01]  /*68c0*/  FFMA.FTZ R46, R42.reuse, R49, R46 ;  /* 0x000000312a2e7223 */ /* 0x040fe2000001002e */
[----:B------:R-:W-:Y:S01]  /*68d0*/  FFMA.FTZ R51, R42, R37, -R51 ;  /* 0x000000252a337223 */ /* 0x000fe20000010833 */
        /* <DEDUP_REMOVED lines=12> */
.L_x_12284:
[----:B------:R-:W-:Y:S05]  /*69a0*/  BSYNC B1 ;  /* 0x0000000000017941 */ /* 0x000fea0003800000 */
.L_x_12283:
[----:B------:R-:W-:Y:S01]  /*69b0*/  ISETP.GE.AND P4, PT, R55, R109, PT ;  /* 0x0000006d3700720c */ /* 0x000fe20003f86270 */
[----:B------:R-:W-:Y:S02]  /*69c0*/  ULDC.64 UR4, c[0x0][0x208] ;  /* 0x0000820000047ab9 */ /* 0x000fe40000000a00 */
[----:B-1----:R3:W-:Y:S10]  /*69d0*/  STG.E.128 desc[UR4][R52.64], R40 ;  /* 0x0000002834007986 */ /* 0x0027f4000c101d04 */
[----:B------:R-:W-:Y:S05]  /*69e0*/  @P4 BRA `(.L_x_12247) ;  /* 0x0000000000b04947 */ /* 0x000fea0003800000 */
[--C-:B------:R-:W-:Y:S01]  /*69f0*/  SHF.R.S32.HI R36, RZ, 0x1f, R55.reuse ;  /* 0x0000001fff247819 */ /* 0x100fe20000011437 */
[----:B------:R-:W-:Y:S01]  /*6a00*/  ULDC.64 UR4, c[0x0][0x208] ;  /* 0x0000820000047ab9 */ /* 0x000fe20000000a00 */
[----:B------:R-:W-:-:S04]  /*6a10*/  IADD3 R55, P4, P5, R28, R96, R55 ;  /* 0x000000601c377210 */ /* 0x000fc80007d9e037 */
[----:B------:R-:W-:Y:S02]  /*6a20*/  IADD3.X R36, R3, R111, R36, P4, P5 ;  /* 0x0000006f03247210 */ /* 0x000fe400027ea424 */
[----:B------:R-:W-:-:S04]  /*6a30*/  LEA R94, P4, R55, R94, 0x1 ;  /* 0x0000005e375e7211 */ /* 0x000fc800078808ff */
[----:B------:R-:W-:-:S05]  /*6a40*/  LEA.HI.X R95, R55, R95, R36, 0x1, P4 ;  /* 0x0000005f375f7211 */ /* 0x000fca00020f0c24 */
[----:B--2---:R4:W-:Y:S01]  /*6a50*/  STG.E.128 desc[UR4][R94.64], R44 ;  /* 0x0000002c5e007986 */ /* 0x0049e2000c101d04 */
[----:B------:R-:W-:Y:S05]  /*6a60*/  BRA `(.L_x_12247) ;  /* 0x0000000000907947 */ /* 0x000fea0003800000 */
.L_x_12240:
[----:B------:R-:W2:Y:S02]  /*6a70*/  LDL R36, [R1+0x60] ;  /* 0x0000600001247983 */ /* 0x000ea40000100800 */
[----:B--2---:R-:W-:-:S13]  /*6a80*/  R2UR UR4, R36 ;  /* 0x00000000240472ca */ /* 0x004fda00000e0000 */
[----:B------:R-:W-:-:S06]  /*6a90*/  UISETP.NE.AND UP0, UPT, UR4, 0x3, UPT ;  /* 0x000000030400788c */ /* 0x000fcc000bf05270 */
[----:B------:R-:W-:-:S13]  /*6aa0*/  PLOP3.LUT P3, PT, PT, PT, UP0, 0x80, 0x0 ;  /* 0x000000000000781c */ /* 0x000fda0003f6f008 */
[----:B------:R-:W-:Y:S05]  /*6ab0*/  @!P3 BRA `(.L_x_12285) ;  /* 0x000000000004b947 */ /* 0x000fea0003800000 */
[----:B------:R-:W-:Y:S01]  /*6ac0*/  BPT.TRAP 0x1 ;  /* 0x000000040000795c */ /* 0x000fe20000300000 */
.L_x_12285:
[----:B------:R-:W2:Y:S01]  /*6ad0*/  LDL R36, [R1+0x44] ;  /* 0x0000440001247983 */ /* 0x000ea20000100800 */
[----:B------:R-:W-:Y:S01]  /*6ae0*/  IMAD R25, R18, 0x8, R16 ;  /* 0x0000000812197824 */ /* 0x000fe200078e0210 */
[----:B------:R-:W-:Y:S01]  /*6af0*/  BSSY B1, `(.L_x_12286) ;  /* 0x0000006000017945 */ /* 0x000fe20003800000 */
[----:B------:R-:W-:-:S05]  /*6b00*/  IMAD R91, R23, -0x90, R2 ;  /* 0xffffff70175b7824 */ /* 0x000fca00078e0202 */
[----:B------:R-:W-:Y:S02]  /*6b10*/  VIMNMX R91, R91, 0x90, PT ;  /* 0x000000905b5b7848 */ /* 0x000fe40003fe0100 */
[----:B--2---:R-:W-:-:S04]  /*6b20*/  SHF.L.U32 R92, R36, 0x1f, RZ ;  /* 0x0000001f245c7819 */ /* 0x004fc800000006ff */
[----:B------:R-:W0:Y:S02]  /*6b30*/  SYNCS.PHASECHK.TRANS64.TRYWAIT P4, [R25+URZ+0x31c90], R92 ;  /* 0x031c905c190075a7 */ /* 0x000e24000808017f */
[----:B0-----:R-:W-:Y:S05]  /*6b40*/  @!P4 BRA `(.L_x_12287) ;  /* 0x000001ec00a0c947 */ /* 0x001fea0003800000 */
.L_x_12549:
[----:B------:R-:W-:Y:S05]  /*6b50*/  BSYNC B1 ;  /* 0x0000000000017941 */ /* 0x000fea0003800000 */
.L_x_12286:
[----:B------:R-:W-:-:S13]  /*6b60*/  ISETP.GE.AND P4, PT, R22, R91, PT ;  /* 0x0000005b1600720c */ /* 0x000fda0003f86270 */
[----:B------:R-:W-:Y:S05]  /*6b70*/  @P4 BRA `(.L_x_12247) ;  /* 0x00000000004c4947 */ /* 0x000fea0003800000 */
[----:B------:R-:W-:Y:S01]  /*6b80*/  ISETP.NE.AND P4, PT, R12, RZ, PT ;  /* 0x000000ff0c00720c */ /* 0x000fe20003f85270 */
[----:B------:R-:W-:-:S12]  /*6b90*/  ULDC.64 UR4, c[0x0][0x208] ;  /* 0x0000820000047ab9 */ /* 0x000fd80000000a00 */
        /* <DEDUP_REMOVED lines=17> */
.L_x_12247:
[----:B------:R-:W-:Y:S05]  /*6cb0*/  BSYNC B0 ;  /* 0x0000000000007941 */ /* 0x000fea0003800000 */
.L_x_12239:
        /* <DEDUP_REMOVED lines=17> */
.L_x_12289:
[----:B------:R-:W-:Y:S05]  /*6dd0*/  BSYNC B0 ;  /* 0x0000000000007941 */ /* 0x000fea0003800000 */
.L_x_12288:
[----:B------:R-:W2:Y:S01]  /*6de0*/  SYNCS.PHASECHK.TRANS64.TRYWAIT P3, [R25+URZ+0x31cb0], R92 ;  /* 0x031cb05c190075a7 */ /* 0x000ea2000806017f */
[----:B------:R-:W-:Y:S04]  /*6df0*/  BSSY B0, `(.L_x_12290) ;  /* 0x0000002000007945 */ /* 0x000fe80003800000 */
[----:B--2---:R-:W-:Y:S05]  /*6e00*/  @!P3 BRA `(.L_x_12291) ;  /* 0x000001ec0004b947 */ /* 0x004fea0003800000 */
.L_x_12550:
[----:B------:R-:W-:Y:S05]  /*6e10*/  BSYNC B0 ;  /* 0x0000000000007941 */ /* 0x000fea0003800000 */
.L_x_12290:
[----:B------:R-:W-:Y:S01]  /*6e20*/  ISETP.GE.AND P3, PT, R22, R91, PT ;  /* 0x0000005b1600720c */ /* 0x000fe20003f66270 */
[----:B------:R-:W-:-:S12]  /*6e30*/  BSSY B0, `(.L_x_12292) ;  /* 0x0000022000007945 */ /* 0x000fd80003800000 */
[----:B------:R-:W-:Y:S05]  /*6e40*/  @P3 BRA `(.L_x_12293) ;  /* 0x0000000000803947 */ /* 0x000fea0003800000 */
[----:B------:R-:W3:Y:S01]  /*6e50*/  LDL.64 R42, [R1+0x38] ;  /* 0x00003800012a7983 */ /* 0x000ee20000100a00 */
[----:B------:R-:W-:Y:S01]  /*6e60*/  IMAD.WIDE R38, R23, 0x90, R78 ;  /* 0x0000009017267825 */ /* 0x000fe200078e024e */
[----:B------:R-:W-:Y:S01]  /*6e70*/  ULDC.64 UR4, c[0x0][0x328] ;  /* 0x0000ca0000047ab9 */ /* 0x000fe20000000a00 */
[----:B------:R-:W-:Y:S02]  /*6e80*/  ULDC.64 UR6, c[0x0][0x208] ;  /* 0x0000820000067ab9 */ /* 0x000fe40000000a00 */
[----:B------:R-:W-:Y:S02]  /*6e90*/  IMAD R39, R39, UR4, RZ ;  /* 0x0000000427277c24 */ /* 0x000fe4000f8e02ff */
[----:B-1----:R-:W-:Y:S02]  /*6ea0*/  IMAD.MOV.U32 R36, RZ, RZ, R30 ;  /* 0x000000ffff247224 */ /* 0x002fe400078e001e */
[----:B------:R-:W-:Y:S02]  /*6eb0*/  IMAD.MOV.U32 R37, RZ, RZ, R87 ;  /* 0x000000ffff257224 */ /* 0x000fe400078e0057 */
[----:B------:R-:W-:-:S02]  /*6ec0*/  IMAD R39, R38, UR5, R39 ;  /* 0x0000000526277c24 */ /* 0x000fc4000f8e0227 */
[----:B------:R-:W-:Y:S01]  /*6ed0*/  IMAD.WIDE.U32 R36, R38, UR4, R36 ;  /* 0x0000000426247c25 */ /* 0x000fe2000f8e0024 */
[----:B------:R-:W-:-:S03]  /*6ee0*/  ULDC.64 UR4, c[0x0][0x318] ;  /* 0x0000c60000047ab9 */ /* 0x000fc60000000a00 */
[----:B------:R-:W-:Y:S01]  /*6ef0*/  IMAD.IADD R37, R37, 0x1, R39 ;  /* 0x0000000125257824 */ /* 0x000fe200078e0227 */
[----:B------:R-:W-:Y:S01]  /*6f00*/  LEA R40, P3, R36, UR4, 0x1 ;  /* 0x0000000424287c11 */ /* 0x000fe2000f8608ff */
[----:B------:R-:W-:-:S03]  /*6f10*/  ULDC UR4, c[0x0][0x2f4] ;  /* 0x0000bd0000047ab9 */ /* 0x000fc60000000800 */
[----:B------:R-:W-:Y:S02]  /*6f20*/  LEA.HI.X R41, R36, UR5, R37, 0x1, P3 ;  /* 0x0000000524297c11 */ /* 0x000fe400098f0c25 */
[----:B---3--:R-:W-:-:S13]  /*6f30*/  ISETP.GE.AND P3, PT, R42, UR4, PT ;  /* 0x000000042a007c0c */ /* 0x008fda000bf66270 */
        /* <DEDUP_REMOVED lines=17> */
.L_x_12293:
[----:B------:R-:W-:Y:S05]  /*7050*/  BSYNC B0 ;  /* 0x0000000000007941 */ /* 0x000fea0003800000 */
.L_x_12292:
[----:B------:R-:W4:Y:S01]  /*7060*/  LDL.LU R26, [R1+0x44] ;  /* 0x00004400011a7983 */ /* 0x000f220000300800 */
[----:B0-2---:R-:W-:Y:S02]  /*7070*/  @!P4 VIADD R25, R25, 0x31cc0 ;  /* 0x00031cc01919c836 */ /* 0x005fe40000000000 */
        /* <DEDUP_REMOVED lines=8> */
[----:B0-----:R0:W-:Y:S01]  /*7100*/  BAR.SYNC.DEFER_BLOCKING R110, 0x80 ;  /* 0x0002006e0000751d */ /* 0x0011e20000010000 */
[----:B------:R-:W-:-:S04]  /*7110*/  ISETP.NE.AND P3, PT, R18, 0x2, PT ;  /* 0x000000021200780c */ /* 0x000fc80003f65270 */
[----:B------:R-:W-:Y:S01]  /*7120*/  SEL R18, R18, RZ, P3 ;  /* 0x000000ff12127207 */ /* 0x000fe20001800000 */
[----:B------:R2:W-:Y:S02]  /*7130*/  @!P4 SYNCS.ARRIVE.TRANS64.RED.A1T0 RZ, [R25+URZ], RZ ;  /* 0x000000ff19ffc9a7 */ /* 0x0005e4000810043f */
[----:B--2---:R-:W-:-:S04]  /*7140*/  SEL R25, RZ, 0x1, P3 ;  /* 0x00000001ff197807 */ /* 0x004fc80001800000 */
[----:B----4-:R-:W-:-:S05]  /*7150*/  LOP3.LUT R26, R26, R25, RZ, 0x3c, !PT ;  /* 0x000000191a1a7212 */ /* 0x010fca00078e3cff */
[----:B------:R0:W-:Y:S01]  /*7160*/  STL [R1+0x44], R26 ;  /* 0x0000441a01007387 */ /* 0x0001e20000100800 */
[----:B------:R-:W-:Y:S05]  /*7170*/  @P2 BRA `(.L_x_12294) ;  /* 0xffffffb8002c2947 */ /* 0x000fea000383ffff */
[----:B0-----:R-:W0:Y:S01]  /*7180*/  S2R R26, SR_TID.X ;  /* 0x00000000001a7919 */ /* 0x001e220000002100 */
[----:B------:R-:W-:Y:S02]  /*7190*/  PLOP3.LUT P0, PT, PT, PT, PT, 0x8, 0x0 ;  /* 0x000000000000781c */ /* 0x000fe40003f0e170 */
[----:B0-----:R-:W-:-:S04]  /*71a0*/  SHF.R.U32.HI R26, RZ, 0x7, R26 ;  /* 0x00000007ff1a7819 */ /* 0x001fc8000001161a */
[----:B------:R-:W-:-:S13]  /*71b0*/  ISETP.NE.AND P5, PT, R26, 0x1, PT ;  /* 0x000000011a00780c */ /* 0x000fda0003fa5270 */
[----:B------:R-:W-:Y:S06]  /*71c0*/  @!P5 BAR.ARV 0x9, 0x100 ;  /* 0x024400000000db1d */ /* 0x000fec0000002000 */
.L_x_12234:
[----:B------:R-:W2:Y:S01]  /*71d0*/  LDL R2, [R1+0x84] ;  /* 0x0000840001027983 */ /* 0x000ea20000100800 */
[----:B------:R-:W0:Y:S01]  /*71e0*/  LDC R0, c[0x0][0x448] ;  /* 0x00011200ff007b82 */ /* 0x000e220000000800 */
        /* <DEDUP_REMOVED lines=14> */
[----:B------:R-:W-:Y:S01]  /*72d0*/  CS2R R44, SRZ ;  /* 0x00000000002c7805 */ /* 0x000fe2000001ff00 */
[----:B------:R-:W-:Y:S01]  /*72e0*/  IMAD.MOV.U32 R43, RZ, RZ, RZ ;  /* 0x000000ffff2b7224 */ /* 0x000fe200078e00ff */
[----:B---3--:R-:W-:Y:S02]  /*72f0*/  CS2R R40, SRZ ;  /* 0x0000000000287805 */ /* 0x008fe4000001ff00 */
[----:B------:R-:W-:Y:S01]  /*7300*/  CS2R R76, SRZ ;  /* 0x00000000004c7805 */ /* 0x000fe2000001ff00 */
[----:B------:R-:W-:Y:S01]  /*7310*/  IMAD.MOV.U32 R35, RZ, RZ, RZ ;  /* 0x000000ffff237224 */ /* 0x000fe200078e00ff */
[----:B------:R-:W-:-:S02]  /*7320*/  CS2R R28, SRZ ;  /* 0x00000000001c7805 */ /* 0x000fc4000001ff00 */
[----:B------:R-:W-:Y:S01]  /*7330*/  CS2R R74, SRZ ;  /* 0x00000000004a7805 */ /* 0x000fe2000001ff00 */
[----:B------:R-:W-:Y:S01]  /*7340*/  IMAD.MOV.U32 R73, RZ, RZ, RZ ;  /* 0x000000ffff497224 */ /* 0x000fe200078e00ff */
[----:B------:R-:W-:Y:S02]  /*7350*/  CS2R R32, SRZ ;  /* 0x0000000000207805 */ /* 0x000fe4000001ff00 */
[----:B0-----:R-:W-:Y:S01]  /*7360*/  ISETP.NE.AND P1, PT, R0, 0x1, PT ;  /* 0x000000010000780c */ /* 0x001fe20003f25270 */
[----:B------:R-:W-:Y:S02]  /*7370*/  IMAD.MOV.U32 R80, RZ, RZ, RZ ;  /* 0x000000ffff507224 */ /* 0x000fe400078e00ff */
[----:B------:R-:W-:Y:S02]  /*7380*/  IMAD.MOV.U32 R6, RZ, RZ, RZ ;  /* 0x000000ffff067224 */ /* 0x000fe400078e00ff */
[----:B------:R-:W-:-:S08]  /*7390*/  IMAD.MOV.U32 R78, RZ, RZ, RZ ;  /* 0x000000ffff4e7224 */ /* 0x000fd000078e00ff */
[----:B------:R-:W0:Y:S08]  /*73a0*/  @P1 LDC R0, c[0x0][0x44c] ;  /* 0x00011300ff001b82 */ /* 0x000e300000000800 */
[----:B------:R-:W3:Y:S01]  /*73b0*/  @P1 LDC R5, c[0x0][0x450] ;  /* 0x00011400ff051b82 */ /* 0x000ee20000000800 */
[----:B--2---:R-:W-:-:S04]  /*73c0*/  VIADD R3, R2, 0xbf ;  /* 0x000000bf02037836 */ /* 0x004fc80000000000 */
[----:B0-----:R-:W-:-:S05]  /*73d0*/  @P1 IMAD.HI.U32 R0, R3, R0, RZ ;  /* 0x0000000003001227 */ /* 0x001fca00078e00ff */
[----:B---3--:R-:W-:Y:S02]  /*73e0*/  @P1 SHF.R.U32.HI R3, RZ, R5, R0 ;  /* 0x00000005ff031219 */ /* 0x008fe40000011600 */
[----:B------:R-:W-:-:S03]  /*73f0*/  PLOP3.LUT P1, PT, PT, PT, PT, 0x80, 0x0 ;  /* 0x000000000000781c */ /* 0x000fc60003f2f070 */
[----:B------:R-:W-:-:S04]  /*7400*/  IMAD.IADD R3, R112, 0x1, R3 ;  /* 0x0000000170037824 */ /* 0x000fc800078e0203 */
[----:B------:R-:W-:-:S05]  /*7410*/  IMAD.HI R3, R3, 0x38e38e39, RZ ;  /* 0x38e38e3903037827 */ /* 0x000fca00078e02ff */
[----:B------:R-:W-:-:S04]  /*7420*/  SHF.R.U32.HI R0, RZ, 0x1f, R3 ;  /* 0x0000001fff007819 */ /* 0x000fc80000011603 */
[----:B------:R-:W-:Y:S01]  /*7430*/  LEA.HI.SX32 R2, R3, R0, 0x1b ;  /* 0x0000000003027211 */ /* 0x000fe200078fdaff */
[----:B------:R-:W-:-:S03]  /*7440*/  IMAD.MOV.U32 R0, RZ, RZ, RZ ;  /* 0x000000ffff007224 */ /* 0x000fc600078e00ff */
[----:B------:R-:W-:Y:S02]  /*7450*/  VIMNMX R157, R157, R2, PT ;  /* 0x000000029d9d7248 */ /* 0x000fe40003fe0100 */
[----:B------:R-:W-:Y:S02]  /*7460*/  CS2R R2, SRZ ;  /* 0x0000000000027805 */ /* 0x000fe4000001ff00 */
[----:B------:R-:W-:Y:S01]  /*7470*/  ISETP.GE.AND P2, PT, R157, 0x1, PT ;  /* 0x000000019d00780c */ /* 0x000fe20003f46270 */
[----:B------:R-:W-:-:S12]  /*7480*/  @P0 BRA `(.L_x_12295) ;  /* 0x00000000000c0947 */ /* 0x000fd80003800000 */
[----:B------:R-:W0:Y:S01]  /*7490*/  FENCE.VIEW.ASYNC.G ;  /* 0x00000000000073c6 */ /* 0x000e220000000100 */
[----:B------:R-:W-:Y:S05]  /*74a0*/  WARPSYNC.ALL ;  /* 0x0000000000007948 */ /* 0x000fea0003800000 */
[----:B0-----:R-:W-:Y:S06]  /*74b0*/  BAR.ARV 0xc, 0x200 ;  /* 0x0308000000007b1d */ /* 0x001fec0000002000 */
.L_x_12295:
        /* <DEDUP_REMOVED lines=12> */
.L_x_12553:
[----:B------:R-:W0:Y:S01]  /*7580*/  LDL R2, [R1+0x64] ;  /* 0x0000640001027983 */ /* 0x000e220000100800 */
[----:B------:R-:W-:Y:S01]  /*7590*/  BSSY B6, `(.L_x_12298) ;  /* 0x000001f000067945 */ /* 0x000fe20003800000 */
[----:B0-----:R-:W-:-:S05]  /*75a0*/  IMAD.HI R0, R2, 0x55555556, RZ ;  /* 0x5555555602007827 */ /* 0x001fca00078e02ff */
[----:B------:R-:W-:-:S05]  /*75b0*/  LEA.HI R0, R0, R0, RZ, 0x1 ;  /* 0x0000000000007211 */ /* 0x000fca00078f08ff */
[----:B------:R-:W-:Y:S02]  /*75c0*/  IMAD R3, R0, -0x3, R2 ;  /* 0xfffffffd00037824 */ /* 0x000fe400078e0202 */
[----:B------:R-:W-:Y:S02]  /*75d0*/  VIADD R2, R16, 0x24300 ;  /* 0x0002430010027836 */ /* 0x000fe40000000000 */
[C---:B------:R-:W-:Y:S02]  /*75e0*/  IMAD R0, R3.reuse, 0x1000, R16 ;  /* 0x0000100003007824 */ /* 0x040fe400078e0210 */
[----:B------:R-:W-:Y:S01]  /*75f0*/  IMAD R3, R3, 0x800, R2 ;  /* 0x0000080003037824 */ /* 0x000fe200078e0202 */
[----:B------:R-:W-:Y:S01]  /*7600*/  LOP3.LUT P0, RZ, R2, 0x9f, RZ, 0xc0, !PT ;  /* 0x0000009f02ff7812 */ /* 0x000fe2000780c0ff */
[----:B------:R-:W-:-:S03]  /*7610*/  VIADD R0, R0, 0xda00 ;  /* 0x0000da0000007836 */ /* 0x000fc60000000000 */
[----:B------:R-:W-:Y:S02]  /*7620*/  SHF.R.U32.HI R3, RZ, 0x4, R3 ;  /* 0x00000004ff037819 */ /* 0x000fe40000011603 */
[----:B------:R-:W-:Y:S02]  /*7630*/  SHF.R.U32.HI R0, RZ, 0x4, R0 ;  /* 0x00000004ff007819 */ /* 0x000fe40000011600 */
[----:B------:R-:W-:Y:S02]  /*7640*/  LOP3.LUT R3, R3, 0x3fff, RZ, 0xc0, !PT ;  /* 0x00003fff03037812 */ /* 0x000fe400078ec0ff */
[----:B------:R-:W-:-:S03]  /*7650*/  LOP3.LUT R2, R0, 0x3fff, RZ, 0xc0, !PT ;  /* 0x00003fff00027812 */ /* 0x000fc600078ec0ff */
[----:B------:R0:W-:Y:S01]  /*7660*/  STL [R1+0x7c], R3 ;  /* 0x00007c0301007387 */ /* 0x0001e20000100800 */
[----:B------:R-:W-:Y:S05]  /*7670*/  @!P0 BRA `(.L_x_12299) ;  /* 0x0000000000408947 */ /* 0x000fea0003800000 */
[----:B------:R-:W-:Y:S01]  /*7680*/  MOV R0, 0x0 ;  /* 0x0000000000007802 */ /* 0x000fe20000000f00 */
[----:B------:R-:W-:Y:S01]  /*7690*/  ULDC.64 UR4, c[0x4][0x1b8] ;  /* 0x01006e0000047ab9 */ /* 0x000fe20000000a00 */
[----:B------:R-:W-:Y:S01]  /*76a0*/  ULDC.64 UR6, c[0x4][0x1c0] ;  /* 0x0100700000067ab9 */ /* 0x000fe20000000a00 */
[----:B------:R-:W-:Y:S01]  /*76b0*/  IMAD.U32 R4, RZ, RZ, UR4 ;  /* 0x00000004ff047e24 */ /* 0x000fe2000f8e00ff */
[----:B--2---:R2:W3:Y:S01]  /*76c0*/  LDC.64 R14, c[0x4][R0] ;  /* 0x01000000000e7b82 */ /* 0x0044e20000000a00 */
        /* <DEDUP_REMOVED lines=10> */
[----:B01-3-5:R-:W-:Y:S05]  /*7770*/  CALL.ABS.NOINC R14 ;  /* 0x000000000e007343 */ /* 0x02bfea0003c00000 */
.L_x_12299:
[----:B------:R-:W-:Y:S05]  /*7780*/  BSYNC B6 ;  /* 0x0000000000067941 */ /* 0x000fea0003800000 */
.L_x_12298:
[----:B------:R-:W-:Y:S02]  /*7790*/  ULDC UR4, c[0x0][0x3f4] ;  /* 0x0000fd0000047ab9 */ /* 0x000fe40000000800 */
[----:B------:R-:W-:-:S13]  /*77a0*/  ISETP.LT.AND P0, PT, RZ, UR4, PT ;  /* 0x00000004ff007c0c */ /* 0x000fda000bf01270 */
[----:B------:R-:W-:Y:S05]  /*77b0*/  @P0 BRA `(.L_x_12300) ;  /* 0x0000000000400947 */ /* 0x000fea0003800000 */
[----:B------:R-:W3:Y:S02]  /*77c0*/  LDL R20, [R1+0xa0] ;  /* 0x0000a00001147983 */ /* 0x000ee40000100800 */
[----:B---3--:R-:W-:-:S04]  /*77d0*/  LEA.HI R0, R20, R20, RZ, 0x1 ;  /* 0x0000001414007211 */ /* 0x008fc800078f08ff */
[----:B------:R-:W-:-:S05]  /*77e0*/  LOP3.LUT R0, R0, 0xfffffffe, RZ, 0xc0, !PT ;  /* 0xfffffffe00007812 */ /* 0x000fca00078ec0ff */
[----:B------:R-:W-:-:S05]  /*77f0*/  IMAD.IADD R0, R20, 0x1, -R0 ;  /* 0x0000000114007824 */ /* 0x000fca00078e0a00 */
[----:B0-----:R-:W-:-:S04]  /*7800*/  SHF.L.U32 R3, R0, 0x1f, RZ ;  /* 0x0000001f00037819 */ /* 0x001fc800000006ff */
[----:B------:R0:W3:Y:S03]  /*7810*/  SYNCS.PHASECHK.TRANS64.TRYWAIT P0, [R16+URZ+0x31c00], R3 ;  /* 0x031c0003100075a7 */ /* 0x0000e6000800017f */
[----:B---3--:R-:W-:Y:S05]  /*7820*/  @!P0 NANOSLEEP.SYNCS 0x989680 ;  /* 0x009896800000895d */ /* 0x008fea0003900000 */
[----:B------:R-:W3:Y:S01]  /*7830*/  @!P0 SYNCS.PHASECHK.TRANS64 P0, [R16+URZ+0x31c00], R3 ;  /* 0x031c0003100085a7 */ /* 0x000ee2000800007f */
[----:B------:R-:W-:Y:S04]  /*7840*/  BSSY B0, `(.L_x_12301) ;  /* 0x0000006000007945 */ /* 0x000fe80003800000 */
[----:B---3--:R-:W-:Y:S05]  /*7850*/  @P0 BRA `(.L_x_12302) ;  /* 0x0000000000100947 */ /* 0x008fea0003800000 */
.L_x_12303:
[----:B---3--:R3:W4:Y:S02]  /*7860*/  SYNCS.PHASECHK.TRANS64.TRYWAIT P0, [R16+URZ+0x31c00], R3 ;  /* 0x031c0003100075a7 */ /* 0x008724000800017f */
[----:B----4-:R-:W-:Y:S05]  /*7870*/  @!P0 NANOSLEEP.SYNCS 0x989680 ;  /* 0x009896800000895d */ /* 0x010fea0003900000 */
[----:B------:R-:W4:Y:S02]  /*7880*/  @!P0 SYNCS.PHASECHK.TRANS64 P0, [R16+URZ+0x31c00], R3 ;  /* 0x031c0003100085a7 */ /* 0x000f24000800007f */
[----:B----4-:R-:W-:Y:S05]  /*7890*/  @!P0 BRA `(.L_x_12303) ;  /* 0xfffffffc00f08947 */ /* 0x010fea000383ffff */
.L_x_12302:
[----:B------:R-:W-:Y:S05]  /*78a0*/  BSYNC B0 ;  /* 0x0000000000007941 */ /* 0x000fea0003800000 */
.L_x_12301:
[----:B------:R-:W-:Y:S05]  /*78b0*/  BRA `(.L_x_12304) ;  /* 0x00000040003c7947 */ /* 0x000fea0003800000 */
.L_x_12300:
[----:B------:R-:W3:Y:S01]  /*78c0*/  LDL R0, [R1+0xb8] ;  /* 0x0000b80001007983 */ /* 0x000ee20000100800 */
[----:B------:R-:W-:Y:S02]  /*78d0*/  ULDC.64 UR6, c[0x0][0x408] ;  /* 0x0001020000067ab9 */ /* 0x000fe40000000a00 */
[----:B-----5:R-:W-:Y:S01]  /*78e0*/  IMAD.WIDE.U32 R24, R107, UR6, RZ ;  /* 0x000000066b187c25 */ /* 0x020fe2000f8e00ff */
[----:B---3--:R-:W-:Y:S02]  /*78f0*/  R2UR UR4, R0 ;  /* 0x00000000000472ca */ /* 0x008fe400000e0000 */
[----:B------:R-:W-:-:S11]  /*7900*/  SHF.R.S32.HI R0, RZ, 0x1f, R107 ;  /* 0x0000001fff007819 */ /* 0x000fd6000001146b */
        /* <DEDUP_REMOVED lines=27> */
.L_x_12305:
[----:B------:R-:W3:Y:S01]  /*7ac0*/  LDL R20, [R1+0x84] ;  /* 0x0000840001147983 */ /* 0x000ee20000100800 */
[----:B------:R-:W-:Y:S01]  /*7ad0*/  ULDC.U8 UR4, c[0x0][0x410] ;  /* 0x0001040000047ab9 */ /* 0x000fe20000000000 */
[----:B------:R-:W-:Y:S01]  /*7ae0*/  BSSY B0, `(.L_x_12306) ;  /* 0x00003e4000007945 */ /* 0x000fe20003800000 */
[----:B------:R-:W-:Y:S01]  /*7af0*/  ISETP.NE.AND P0, PT, RZ, UR4, PT ;  /* 0x00000004ff007c0c */ /* 0x000fe2000bf05270 */
[----:B---3--:R-:W-:-:S12]  /*7b00*/  IMAD.IADD R10, R22, 0x1, R20 ;  /* 0x00000001160a7824 */ /* 0x008fd800078e0214 */
[----:B------:R-:W-:Y:S05]  /*7b10*/  @!P0 BRA `(.L_x_12307) ;  /* 0x0000001c00d88947 */ /* 0x000fea0003800000 */
[----:B------:R-:W3:Y:S01]  /*7b20*/  LDC R20, c[0x0][0x448] ;  /* 0x00011200ff147b82 */ /* 0x000ee20000000800 */
[----:B------:R-:W-:Y:S01]  /*7b30*/  ULDC.64 UR4, c[0x0][0x3f8] ;  /* 0x0000fe0000047ab9 */ /* 0x000fe20000000a00 */
[----:B------:R-:W-:Y:S01]  /*7b40*/  ULDC.64 UR6, c[0x0][0x408] ;  /* 0x0001020000067ab9 */ /* 0x000fe20000000a00 */
[----:B------:R-:W-:Y:S02]  /*7b50*/  IMAD.MOV.U32 R6, RZ, RZ, R26 ;  /* 0x000000ffff067224 */ /* 0x000fe400078e001a */
[----:B------:R-:W-:Y:S02]  /*7b60*/  IMAD.MOV.U32 R7, RZ, RZ, R23 ;  /* 0x000000ffff077224 */ /* 0x000fe400078e0017 */
[----:B------:R-:W-:Y:S02]  /*7b70*/  IMAD.MOV.U32 R8, RZ, RZ, R24 ;  /* 0x000000ffff087224 */ /* 0x000fe400078e0018 */
[----:B------:R-:W-:Y:S01]  /*7b80*/  IMAD.MOV.U32 R9, RZ, RZ, R29 ;  /* 0x000000ffff097224 */ /* 0x000fe200078e001d */
[----:B---3--:R-:W-:-:S13]  /*7b90*/  ISETP.NE.AND P0, PT, R20, 0x1, PT ;  /* 0x000000011400780c */ /* 0x008fda0003f05270 */
[----:B0-----:R-:W0:Y:S08]  /*7ba0*/  @P0 LDC R3, c[0x0][0x44c] ;  /* 0x00011300ff030b82 */ /* 0x001e300000000800 */
[----:B------:R-:W3:Y:S01]  /*7bb0*/  @P0 LDC R5, c[0x0][0x450] ;  /* 0x00011400ff050b82 */ /* 0x000ee20000000800 */
[----:B0-----:R-:W-:-:S04]  /*7bc0*/  @P0 IMAD.HI.U32 R0, R10, R3, RZ ;  /* 0x000000030a000227 */ /* 0x001fc800078e00ff */
[----:B------:R-:W-:Y:S01]  /*7bd0*/  IMAD.MOV.U32 R3, RZ, RZ, R10 ;  /* 0x000000ffff037224 */ /* 0x000fe200078e000a */
[----:B---3--:R-:W-:-:S04]  /*7be0*/  @P0 SHF.R.U32.HI R3, RZ, R5, R0 ;  /* 0x00000005ff030219 */ /* 0x008fc80000011600 */
        /* <DEDUP_REMOVED lines=17> */
[----:B------:R0:W3:Y:S04]  /*7d00*/  SHFL.IDX PT, R3, R13, RZ, 0x1e1f ;  /* 0x001e1fff0d037589 */ /* 0x0000e800000e0000 */
[----:B------:R-:W4:Y:S04]  /*7d10*/  SHFL.IDX PT, R0, R0, RZ, 0x1e1f ;  /* 0x001e1fff00007589 */ /* 0x000f2800000e0000 */
[----:B------:R-:W0:Y:S04]  /*7d20*/  SHFL.IDX PT, R5, R5, RZ, 0x1e1f ;  /* 0x001e1fff05057589 */ /* 0x000e2800000e0000 */
[----:B--2---:R2:W0:Y:S02]  /*7d30*/  SHFL.IDX PT, R14, R4, RZ, 0x1e1f ;  /* 0x001e1fff040e7589 */ /* 0x00442400000e0000 */
.L_x_12559:
[----:B--2---:R-:W2:Y:S04]  /*7d40*/  LDL R4, [R1+0x28] ;  /* 0x0000280001047983 */ /* 0x004ea80000100800 */
[----:B------:R-:W5:Y:S01]  /*7d50*/  LDL R53, [R1+0xa0] ;  /* 0x0000a00001357983 */ /* 0x000f620000100800 */
[----:B------:R-:W-:Y:S01]  /*7d60*/  BSSY B1, `(.L_x_12309) ;  /* 0x0000062000017945 */ /* 0x000fe20003800000 */
[----:B------:R-:W-:Y:S02]  /*7d70*/  CS2R R38, SRZ ;  /* 0x0000000000267805 */ /* 0x000fe4000001ff00 */
[----:B------:R-:W-:Y:S02]  /*7d80*/  CS2R R34, SRZ ;  /* 0x0000000000227805 */ /* 0x000fe4000001ff00 */
[----:B------:R-:W-:-:S02]  /*7d90*/  CS2R R30, SRZ ;  /* 0x00000000001e7805 */ /* 0x000fc4000001ff00 */
[----:B------:R-:W-:Y:S02]  /*7da0*/  CS2R R24, SRZ ;  /* 0x0000000000187805 */ /* 0x000fe4000001ff00 */
[----:B0-----:R-:W-:Y:S02]  /*7db0*/  CS2R R12, SRZ ;  /* 0x00000000000c7805 */ /* 0x001fe4000001ff00 */
[----:B------:R-:W-:Y:S02]  /*7dc0*/  CS2R R8, SRZ ;  /* 0x0000000000087805 */ /* 0x000fe4000001ff00 */
[----:B-1----:R-:W-:Y:S02]  /*7dd0*/  CS2R R36, SRZ ;  /* 0x0000000000247805 */ /* 0x002fe4000001ff00 */
[----:B------:R-:W-:Y:S02]  /*7de0*/  CS2R R32, SRZ ;  /* 0x0000000000207805 */ /* 0x000fe4000001ff00 */
[----:B------:R-:W-:-:S02]  /*7df0*/  CS2R R28, SRZ ;  /* 0x00000000001c7805 */ /* 0x000fc4000001ff00 */
[----:B------:R-:W-:Y:S01]  /*7e00*/  CS2R R26, SRZ ;  /* 0x00000000001a7805 */ /* 0x000fe2000001ff00 */
[----:B--2---:R-:W-:Y:S01]  /*7e10*/  IMAD R4, R4, R20, RZ ;  /* 0x0000001404047224 */ /* 0x004fe200078e02ff */
[----:B------:R-:W-:-:S03]  /*7e20*/  CS2R R20, SRZ ;  /* 0x0000000000147805 */ /* 0x000fc6000001ff00 */
[----:B------:R-:W-:Y:S01]  /*7e30*/  IMAD R105, R105, -0xc0, R4 ;  /* 0xffffff4069697824 */ /* 0x000fe200078e0204 */
[----:B------:R-:W-:Y:S02]  /*7e40*/  ISETP.GE.AND P1, PT, R10, R4, PT ;  /* 0x000000040a00720c */ /* 0x000fe40003f26270 */
[----:B------:R-:W-:Y:S02]  /*7e50*/  CS2R R10, SRZ ;  /* 0x00000000000a7805 */ /* 0x000fe4000001ff00 */
[----:B-----5:R-:W-:Y:S02]  /*7e60*/  LEA.HI R23, R53, R53, RZ, 0x1 ;  /* 0x0000003535177211 */ /* 0x020fe400078f08ff */
[----:B------:R-:W-:-:S04]  /*7e70*/  VIMNMX R105, R105, 0xc0, PT ;  /* 0x000000c069697848 */ /* 0x000fc80003fe0100 */
[----:B------:R-:W-:-:S03]  /*7e80*/  ISETP.GE.AND P0, PT, R22, R105, PT ;  /* 0x000000691600720c */ /* 0x000fc60003f06270 */
[----:B------:R-:W-:Y:S10]  /*7e90*/  @P1 BRA `(.L_x_12310) ;  /* 0x0000000400381947 */ /* 0x000ff40003800000 */
[----:B------:R-:W2:Y:S01]  /*7ea0*/  LDL R6, [R1+0x70] ;  /* 0x0000700001067983 */ /* 0x000ea20000100800 */
[----:B------:R-:W-:-:S03]  /*7eb0*/  ULDC UR4, c[0x0][0x3f4] ;  /* 0x0000fd0000047ab9 */ /* 0x000fc60000000800 */
[----:B------:R-:W3:Y:S04]  /*7ec0*/  LDL R40, [R1+0x68] ;  /* 0x0000680001287983 */ /* 0x000ee80000100800 */
[----:B------:R-:W4:Y:S04]  /*7ed0*/  LDL R44, [R1+0x78] ;  /* 0x00007800012c7983 */ /* 0x000f280000100800 */
[----:B------:R-:W4:Y:S04]  /*7ee0*/  LDL R15, [R1+0x74] ;  /* 0x00007400010f7983 */ /* 0x000f280000100800 */
[----:B------:R-:W4:Y:S04]  /*7ef0*/  LDL.64 R20, [R1+0x50] ;  /* 0x0000500001147983 */ /* 0x000f280000100a00 */
[----:B------:R-:W4:Y:S01]  /*7f00*/  LDL R12, [R1+0x80] ;  /* 0x00008000010c7983 */ /* 0x000f220000100800 */
[----:B------:R-:W-:-:S02]  /*7f10*/  CS2R R32, SRZ ;  /* 0x0000000000207805 */ /* 0x000fc4000001ff00 */
[----:B------:R-:W-:Y:S01]  /*7f20*/  CS2R R34, SRZ ;  /* 0x0000000000227805 */ /* 0x000fe2000001ff00 */
[----:B------:R-:W-:Y:S01]  /*7f30*/  ULDC.64 UR6, c[0x0][0x208] ;  /* 0x0000820000067ab9 */ /* 0x000fe20000000a00 */
[----:B------:R-:W-:Y:S02]  /*7f40*/  CS2R R36, SRZ ;  /* 0x0000000000247805 */ /* 0x000fe4000001ff00 */
[----:B------:R-:W-:Y:S02]  /*7f50*/  CS2R R38, SRZ ;  /* 0x0000000000267805 */ /* 0x000fe4000001ff00 */
[----:B------:R-:W-:Y:S02]  /*7f60*/  CS2R R28, SRZ ;  /* 0x00000000001c7805 */ /* 0x000fe4000001ff00 */
[----:B------:R-:W-:Y:S02]  /*7f70*/  CS2R R30, SRZ ;  /* 0x00000000001e7805 */ /* 0x000fe4000001ff00 */
[----:B------:R-:W-:-:S02]  /*7f80*/  CS2R R26, SRZ ;  /* 0x00000000001a7805 */ /* 0x000fc4000001ff00 */
[----:B------:R-:W-:Y:S02]  /*7f90*/  CS2R R24, SRZ ;  /* 0x0000000000187805 */ /* 0x000fe4000001ff00 */
[C---:B--2---:R-:W-:Y:S01]  /*7fa0*/  ISETP.GE.AND P4, PT, R6.reuse, UR4, PT ;  /* 0x0000000406007c0c */ /* 0x044fe2000bf86270 */
[----:B------:R-:W-:Y:S01]  /*7fb0*/  IMAD.SHL.U32 R9, R6, 0x2, RZ ;  /* 0x0000000206097824 */ /* 0x000fe200078e00ff */
[----:B------:R-:W-:Y:S02]  /*7fc0*/  SHF.R.S32.HI R4, RZ, 0x1f, R6 ;  /* 0x0000001fff047819 */ /* 0x000fe40000011406 */
[----:B---3--:R-:W-:Y:S02]  /*7fd0*/  ISETP.GE.AND P3, PT, R40, UR4, PT ;  /* 0x0000000428007c0c */ /* 0x008fe4000bf66270 */
[----:B------:R-:W-:-:S07]  /*7fe0*/  SHF.L.U64.HI R4, R6, 0x1, R4 ;  /* 0x0000000106047819 */ /* 0x000fce0000010204 */
[-C--:B------:R-:W-:Y:S02]  /*7ff0*/  @!P4 IADD3 R8, P2, R14, R9.reuse, RZ ;  /* 0x000000090e08c210 */ /* 0x080fe40007f5e0ff */
[----:B----4-:R-:W-:-:S03]  /*8000*/  @!P4 IADD3 R6, P1, R0, R9, RZ ;  /* 0x000000090006c210 */ /* 0x010fc60007f3e0ff */
[--C-:B------:R-:W-:Y:S01]  /*8010*/  @!P4 IMAD.X R9, R5, 0x1, R4.reuse, P2 ;  /* 0x000000010509c824 */ /* 0x100fe200010e0604 */
[----:B------:R-:W-:Y:S01]  /*8020*/  ISETP.GE.AND P2, PT, R44, UR4, PT ;  /* 0x000000042c007c0c */ /* 0x000fe2000bf46270 */
[----:B------:R-:W-:Y:S01]  /*8030*/  @!P4 IMAD.X R7, R3, 0x1, R4, P1 ;  /* 0x000000010307c824 */ /* 0x000fe200008e0604 */
[----:B------:R-:W-:Y:S01]  /*8040*/  SHF.R.S32.HI R4, RZ, 0x1f, R40 ;  /* 0x0000001fff047819 */ /* 0x000fe20000011428 */
[C---:B------:R-:W-:Y:S01]  /*8050*/  IMAD.SHL.U32 R41, R40.reuse, 0x2, RZ ;  /* 0x0000000228297824 */ /* 0x040fe200078e00ff */
[----:B------:R-:W5:Y:S01]  /*8060*/  @!P4 LD.E.64 R34, desc[UR6][R8.64] ;  /* 0x000000060822c980 */ /* 0x000f62000c101b00 */
[----:B------:R-:W-:Y:S02]  /*8070*/  ISETP.GE.AND P1, PT, R15, UR4, PT ;  /* 0x000000040f007c0c */ /* 0x000fe4000bf26270 */
[----:B------:R-:W-:Y:S01]  /*8080*/  SHF.L.U64.HI R4, R40, 0x1, R4 ;  /* 0x0000000128047819 */ /* 0x000fe20000010204 */
[----:B------:R0:W5:Y:S01]  /*8090*/  @!P4 LD.E.64 R32, desc[UR6][R6.64] ;  /* 0x000000060620c980 */ /* 0x000162000c101b00 */
[----:B------:R-:W-:Y:S01]  /*80a0*/  @!P3 IADD3 R40, P4, R14, R41, RZ ;  /* 0x000000290e28b210 */ /* 0x000fe20007f9e0ff */
[----:B------:R-:W-:Y:S01]  /*80b0*/  IMAD.SHL.U32 R47, R44, 0x2, RZ ;  /* 0x000000022c2f7824 */ /* 0x000fe200078e00ff */
[----:B------:R-:W-:-:S02]  /*80c0*/  SHF.R.S32.HI R10, RZ, 0x1f, R44 ;  /* 0x0000001fff0a7819 */ /* 0x000fc4000001142c */
[----:B------:R-:W-:Y:S01]  /*80d0*/  @!P3 IADD3 R42, P5, R0, R41, RZ ;  /* 0x00000029002ab210 */ /* 0x000fe20007fbe0ff */
[----:B------:R-:W-:Y:S01]  /*80e0*/  @!P3 IMAD.X R41, R5, 0x1, R4, P4 ;  /* 0x000000010529b824 */ /* 0x000fe200020e0604 */
[----:B------:R-:W-:Y:S02]  /*80f0*/  SHF.L.U64.HI R10, R44, 0x1, R10 ;  /* 0x000000012c0a7819 */ /* 0x000fe4000001020a */
[-C--:B------:R-:W-:Y:S01]  /*8100*/  @!P2 IADD3 R46, P4, R14, R47.reuse, RZ ;  /* 0x0000002f0e2ea210 */ /* 0x080fe20007f9e0ff */
[----:B0-----:R-:W-:Y:S01]  /*8110*/  IMAD.SHL.U32 R7, R15, 0x2, RZ ;  /* 0x000000020f077824 */ /* 0x001fe200078e00ff */
[----:B------:R-:W-:Y:S01]  /*8120*/  SHF.R.S32.HI R11, RZ, 0x1f, R15 ;  /* 0x0000001fff0b7819 */ /* 0x000fe2000001140f */
[----:B------:R-:W-:Y:S01]  /*8130*/  @!P3 IMAD.X R43, R3, 0x1, R4, P5 ;  /* 0x00000001032bb824 */ /* 0x000fe200028e0604 */
[C---:B------:R-:W-:Y:S01]  /*8140*/  @!P2 IADD3 R44, P5, R0.reuse, R47, RZ ;  /* 0x0000002f002ca210 */ /* 0x040fe20007fbe0ff */
[--C-:B------:R-:W-:Y:S01]  /*8150*/  @!P2 IMAD.X R47, R5, 0x1, R10.reuse, P4 ;  /* 0x00000001052fa824 */ /* 0x100fe200020e060a */
        /* <DEDUP_REMOVED lines=14> */
[----:B------:R-:W-:Y:S02]  /*8240*/  @!P5 IMAD.MOV.U32 R9, RZ, RZ, R3 ;  /* 0x000000ffff09d224 */ /* 0x000fe400078e0003 */
[----:B------:R-:W-:Y:S02]  /*8250*/  @!P5 IMAD.MOV.U32 R4, RZ, RZ, R14 ;  /* 0x000000ffff04d224 */ /* 0x000fe400078e000e */
[----:B------:R-:W-:-:S04]  /*8260*/  @!P5 IMAD.WIDE R8, R20, 0x2, R8 ;  /* 0x000000021408d825 */ /* 0x000fc800078e0208 */
[----:B------:R-:W-:Y:S01]  /*8270*/  @!P5 IMAD.WIDE R10, R20, 0x2, R4 ;  /* 0x00000002140ad825 */ /* 0x000fe200078e0204 */
[----:B------:R-:W-:Y:S01]  /*8280*/  SHF.R.S32.HI R4, RZ, 0x1f, R12 ;  /* 0x0000001fff047819 */ /* 0x000fe2000001140c */
[----:B------:R-:W5:Y:S03]  /*8290*/  @!P5 LD.E.64 R36, desc[UR6][R8.64] ;  /* 0x000000060824d980 */ /* 0x000f66000c101b00 */
[----:B------:R-:W-:Y:S01]  /*82a0*/  SHF.L.U64.HI R4, R12, 0x1, R4 ;  /* 0x000000010c047819 */ /* 0x000fe20000010204 */
[----:B------:R0:W5:Y:S01]  /*82b0*/  @!P5 LD.E.64 R38, desc[UR6][R10.64] ;  /* 0x000000060a26d980 */ /* 0x000162000c101b00 */
[----:B------:R-:W-:-:S05]  /*82c0*/  @!P4 IADD3 R50, P5, R0, R15, RZ ;  /* 0x0000000f0032c210 */ /* 0x000fca0007fbe0ff */
[--C-:B------:R-:W-:Y:S01]  /*82d0*/  @!P4 IMAD.X R51, R3, 0x1, R4.reuse, P5 ;  /* 0x000000010333c824 */ /* 0x100fe200028e0604 */
[----:B------:R-:W-:Y:S02]  /*82e0*/  @!P4 IADD3 R14, P5, R14, R15, RZ ;  /* 0x0000000f0e0ec210 */ /* 0x000fe40007fbe0ff */
[----:B------:R-:W-:Y:S02]  /*82f0*/  CS2R R20, SRZ ;  /* 0x0000000000147805 */ /* 0x000fe4000001ff00 */
[----:B------:R-:W-:Y:S02]  /*8300*/  CS2R R12, SRZ ;  /* 0x00000000000c7805 */ /* 0x000fe4000001ff00 */
[----:B0-----:R-:W-:Y:S02]  /*8310*/  CS2R R10, SRZ ;  /* 0x00000000000a7805 */ /* 0x001fe4000001ff00 */
[----:B------:R-:W-:Y:S01]  /*8320*/  CS2R R8, SRZ ;  /* 0x0000000000087805 */ /* 0x000fe2000001ff00 */
[----:B------:R-:W-:Y:S01]  /*8330*/  @!P4 IMAD.X R15, R5, 0x1, R4, P5 ;  /* 0x00000001050fc824 */ /* 0x000fe200028e0604 */
[----:B------:R0:W5:Y:S04]  /*8340*/  @!P1 LD.E.64 R20, desc[UR6][R48.64] ;  /* 0x0000000630149980 */ /* 0x000168000c101b00 */
[----:B------:R0:W5:Y:S04]  /*8350*/  @!P1 LD.E.64 R12, desc[UR6][R6.64] ;  /* 0x00000006060c9980 */ /* 0x000168000c101b00 */
[----:B------:R0:W5:Y:S04]  /*8360*/  @!P4 LD.E.64 R10, desc[UR6][R50.64] ;  /* 0x00000006320ac980 */ /* 0x000168000c101b00 */
[----:B------:R0:W5:Y:S02]  /*8370*/  @!P4 LD.E.64 R8, desc[UR6][R14.64] ;  /* 0x000000060e08c980 */ /* 0x000164000c101b00 */
.L_x_12310:
[----:B------:R-:W-:Y:S05]  /*8380*/  BSYNC B1 ;  /* 0x0000000000017941 */ /* 0x000fea0003800000 */
.L_x_12309:
[----:B---3-5:R-:W-:Y:S01]  /*8390*/  IMAD.MOV.U32 R3, RZ, RZ, R39 ;  /* 0x000000ffff037224 */ /* 0x028fe200078e0027 */
[----:B------:R-:W-:Y:S01]  /*83a0*/  LOP3.LUT R23, R23, 0xfffffffe, RZ, 0xc0, !PT ;  /* 0xfffffffe17177812 */ /* 0x000fe200078ec0ff */
[----:B----4-:R-:W-:Y:S01]  /*83b0*/  IMAD.MOV.U32 R0, RZ, RZ, R38 ;  /* 0x000000ffff007224 */ /* 0x010fe200078e0026 */
[----:B------:R-:W-:Y:S01]  /*83c0*/  BSSY B1, `(.L_x_12311) ;  /* 0x0000030000017945 */ /* 0x000fe20003800000 */
[----:B------:R-:W-:Y:S01]  /*83d0*/  IMAD.MOV.U32 R4, RZ, RZ, R34 ;  /* 0x000000ffff047224 */ /* 0x000fe200078e0022 */
[----:B------:R-:W-:Y:S01]  /*83e0*/  PRMT R55, R3, 0x7610, R55 ;  /* 0x0000761003377816 */ /* 0x000fe20000000037 */
[----:B------:R-:W-:Y:S01]  /*83f0*/  IMAD.IADD R3, R53, 0x1, -R23 ;  /* 0x0000000135037824 */ /* 0x000fe200078e0a17 */
[----:B0-----:R-:W-:Y:S01]  /*8400*/  PRMT R14, R14, 0x5410, R0 ;  /* 0x000054100e0e7816 */ /* 0x001fe20000000000 */
        /* <DEDUP_REMOVED lines=43> */
.L_x_12560:
[----:B------:R-:W-:Y:S05]  /*86c0*/  BSYNC B1 ;  /* 0x0000000000017941 */ /* 0x000fea0003800000 */
.L_x_12311:
        /* <DEDUP_REMOVED lines=69> */
.L_x_12315:
[----:B------:R-:W-:Y:S05]  /*8b20*/  BSYNC B1 ;  /* 0x0000000000017941 */ /* 0x000fea0003800000 */
.L_x_12314:
        /* <DEDUP_REMOVED lines=49> */
.L_x_12317:
[----:B------:R-:W-:Y:S05]  /*8e40*/  BSYNC B1 ;  /* 0x0000000000017941 */ /* 0x000fea0003800000 */
.L_x_12316:
        /* <DEDUP_REMOVED lines=48> */
.L_x_12319:
[----:B------:R-:W-:Y:S05]  /*9150*/  BSYNC B1 ;  /* 0x0000000000017941 */ /* 0x000fea0003800000 */
.L_x_12318:
        /* <DEDUP_REMOVED lines=48> */
.L_x_12321:
[----:B------:R-:W-:Y:S05]  /*9460*/  BSYNC B1 ;  /* 0x0000000000017941 */ /* 0x000fea0003800000 */
.L_x_12320:
        /* <DEDUP_REMOVED lines=48> */
.L_x_12323:
[----:B------:R-:W-:Y:S05]  /*9770*/  BSYNC B1 ;  /* 0x0000000000017941 */ /* 0x000fea0003800000 */
.L_x_12322:
        /* <DEDUP_REMOVED lines=48> */
.L_x_12307:
[----:B------:R-:W3:Y:S01]  /*9a80*/  LDL R11, [R1+0x68] ;  /* 0x00006800010b7983 */ /* 0x000ee20000100800 */
[----:B------:R-:W4:Y:S01]  /*9a90*/  LDC R21, c[0x0][0x448] ;  /* 0x00011200ff157b82 */ /* 0x000f220000000800 */
[----:B------:R-:W-:Y:S01]  /*9aa0*/  ULDC.64 UR4, c[0x0][0x3f8] ;  /* 0x0000fe0000047ab9 */ /* 0x000fe20000000a00 */
[----:B------:R-:W-:Y:S01]  /*9ab0*/  ULDC.64 UR6, c[0x0][0x408] ;  /* 0x0001020000067ab9 */ /* 0x000fe20000000a00 */
[----:B--2---:R-:W3:Y:S01]  /*9ac0*/  LDL.64 R14, [R1+0x50] ;  /* 0x00005000010e7983 */ /* 0x004ee20000100a00 */
[----:B------:R-:W-:Y:S02]  /*9ad0*/  IMAD.MOV.U32 R6, RZ, RZ, R26 ;  /* 0x000000ffff067224 */ /* 0x000fe400078e001a */
[----:B------:R-:W-:Y:S02]  /*9ae0*/  IMAD.MOV.U32 R7, RZ, RZ, R23 ;  /* 0x000000ffff077224 */ /* 0x000fe400078e0017 */
[----:B------:R-:W-:Y:S02]  /*9af0*/  IMAD.MOV.U32 R8, RZ, RZ, R24 ;  /* 0x000000ffff087224 */ /* 0x000fe400078e0018 */
[----:B------:R-:W-:Y:S01]  /*9b00*/  IMAD.MOV.U32 R9, RZ, RZ, R29 ;  /* 0x000000ffff097224 */ /* 0x000fe200078e001d */
[----:B----4-:R-:W-:-:S13]  /*9b10*/  ISETP.NE.AND P0, PT, R21, 0x1, PT ;  /* 0x000000011500780c */ /* 0x010fda0003f05270 */
[----:B0-----:R-:W0:Y:S08]  /*9b20*/  @P0 LDC R3, c[0x0][0x44c] ;  /* 0x00011300ff030b82 */ /* 0x001e300000000800 */
[----:B------:R-:W2:Y:S01]  /*9b30*/  @P0 LDC R5, c[0x0][0x450] ;  /* 0x00011400ff050b82 */ /* 0x000ea20000000800 */
[----:B0-----:R-:W-:-:S04]  /*9b40*/  @P0 IMAD.HI.U32 R0, R10, R3, RZ ;  /* 0x000000030a000227 */ /* 0x001fc800078e00ff */
[----:B------:R-:W-:Y:S01]  /*9b50*/  IMAD.MOV.U32 R3, RZ, RZ, R10 ;  /* 0x000000ffff037224 */ /* 0x000fe200078e000a */
[----:B--2---:R-:W-:-:S04]  /*9b60*/  @P0 SHF.R.U32.HI R3, RZ, R5, R0 ;  /* 0x00000005ff030219 */ /* 0x004fc80000011600 */
        /* <DEDUP_REMOVED lines=16> */
[----:B---3--:R-:W-:-:S05]  /*9c70*/  IMAD.IADD R11, R14, 0x1, R11 ;  /* 0x000000010e0b7824 */ /* 0x008fca00078e020b */
[----:B------:R-:W-:-:S04]  /*9c80*/  SHF.R.S32.HI R12, RZ, 0x1f, R11 ;  /* 0x0000001fff0c7819 */ /* 0x000fc8000001140b */
[----:B------:R-:W-:-:S04]  /*9c90*/  LEA.HI R12, R12, R11, RZ, 0x3 ;  /* 0x0000000b0c0c7211 */ /* 0x000fc800078f18ff */
        /* <DEDUP_REMOVED lines=8> */
.L_x_12566:
[----:B------:R-:W3:Y:S04]  /*9d20*/  LDL R0, [R1+0x28] ;  /* 0x0000280001007983 */ /* 0x000ee80000100800 */
[----:B------:R-:W5:Y:S01]  /*9d30*/  LDL R48, [R1+0xa0] ;  /* 0x0000a00001307983 */ /* 0x000f620000100800 */
[----:B------:R-:W-:Y:S01]  /*9d40*/  BSSY B1, `(.L_x_12325) ;  /* 0x0000039000017945 */ /* 0x000fe20003800000 */
[----:B----4-:R-:W-:Y:S01]  /*9d50*/  IMAD.MOV.U32 R46, RZ, RZ, R14 ;  /* 0x000000ffff2e7224 */ /* 0x010fe200078e000e */
[----:B------:R-:W-:Y:S01]  /*9d60*/  CS2R R6, SRZ ;  /* 0x0000000000067805 */ /* 0x000fe2000001ff00 */
[----:B--2---:R-:W-:Y:S01]  /*9d70*/  IMAD.MOV.U32 R47, RZ, RZ, R5 ;  /* 0x000000ffff2f7224 */ /* 0x004fe200078e0005 */
        /* <DEDUP_REMOVED lines=10> */
[----:B---3--:R-:W-:-:S04]  /*9e20*/  IMAD R21, R0, R21, RZ ;  /* 0x0000001500157224 */ /* 0x008fc800078e02ff */
[----:B------:R-:W-:Y:S01]  /*9e30*/  IMAD R105, R105, -0xc0, R21 ;  /* 0xffffff4069697824 */ /* 0x000fe200078e0215 */
[----:B------:R-:W-:Y:S02]  /*9e40*/  ISETP.GE.AND P1, PT, R10, R21, PT ;  /* 0x000000150a00720c */ /* 0x000fe40003f26270 */
[----:B------:R-:W-:Y:S02]  /*9e50*/  CS2R R10, SRZ ;  /* 0x00000000000a7805 */ /* 0x000fe4000001ff00 */
[----:B-----5:R-:W-:Y:S02]  /*9e60*/  LEA.HI R0, R48, R48, RZ, 0x1 ;  /* 0x0000003030007211 */ /* 0x020fe400078f08ff */
[----:B------:R-:W-:-:S04]  /*9e70*/  VIMNMX R105, R105, 0xc0, PT ;  /* 0x000000c069697848 */ /* 0x000fc80003fe0100 */
[----:B------:R-:W-:-:S03]  /*9e80*/  ISETP.GE.AND P0, PT, R22, R105, PT ;  /* 0x000000691600720c */ /* 0x000fc60003f06270 */
[----:B------:R-:W-:Y:S10]  /*9e90*/  @P1 BRA `(.L_x_12326) ;  /* 0x00000000008c1947 */ /* 0x000ff40003800000 */
[----:B------:R-:W2:Y:S01]  /*9ea0*/  LDL.64 R50, [R1+0x38] ;  /* 0x0000380001327983 */ /* 0x000ea20000100a00 */
[----:B------:R-:W-:-:S03]  /*9eb0*/  ULDC UR4, c[0x0][0x3f4] ;  /* 0x0000fd0000047ab9 */ /* 0x000fc60000000800 */
[----:B------:R-:W3:Y:S01]  /*9ec0*/  LDL R23, [R1+0xa4] ;  /* 0x0000a40001177983 */ /* 0x000ee20000100800 */
[----:B------:R-:W-:Y:S02]  /*9ed0*/  CS2R R24, SRZ ;  /* 0x0000000000187805 */ /* 0x000fe4000001ff00 */
[----:B------:R-:W-:Y:S01]  /*9ee0*/  CS2R R26, SRZ ;  /* 0x00000000001a7805 */ /* 0x000fe2000001ff00 */
[----:B------:R-:W-:Y:S01]  /*9ef0*/  ULDC.64 UR6, c[0x0][0x208] ;  /* 0x0000820000067ab9 */ /* 0x000fe20000000a00 */
        /* <DEDUP_REMOVED lines=8> */
[C---:B--2---:R-:W-:Y:S02]  /*9f80*/  VIADD R3, R50.reuse, 0x10 ;  /* 0x0000001032037836 */ /* 0x044fe40000000000 */
[C---:B------:R-:W-:Y:S01]  /*9f90*/  VIADD R4, R50.reuse, 0x20 ;  /* 0x0000002032047836 */ /* 0x040fe20000000000 */
[----:B------:R-:W-:-:S02]  /*9fa0*/  ISETP.GE.AND P1, PT, R50, UR4, PT ;  /* 0x0000000432007c0c */ /* 0x000fc4000bf26270 */
[----:B------:R-:W-:Y:S02]  /*9fb0*/  ISETP.GE.AND P2, PT, R3, UR4, PT ;  /* 0x0000000403007c0c */ /* 0x000fe4000bf46270 */
[----:B------:R-:W-:Y:S02]  /*9fc0*/  ISETP.GE.AND P3, PT, R4, UR4, PT ;  /* 0x0000000404007c0c */ /* 0x000fe4000bf66270 */
[----:B------:R-:W-:-:S07]  /*9fd0*/  CS2R R4, SRZ ;  /* 0x0000000000047805 */ /* 0x000fce000001ff00 */
[----:B------:R-:W-:-:S04]  /*9fe0*/  @!P1 IMAD.WIDE R12, R50, 0x2, R36 ;  /* 0x00000002320c9825 */ /* 0x000fc800078e0224 */
[----:B------:R-:W-:Y:S01]  /*9ff0*/  @!P2 IMAD.SHL.U32 R41, R20, 0x8, RZ ;  /* 0x000000081429a824 */ /* 0x000fe200078e00ff */
[----:B------:R0:W5:Y:S01]  /*a000*/  @!P1 LD.E.128 R24, desc[UR6][R12.64] ;  /* 0x000000060c189980 */ /* 0x000162000c101d00 */
[----:B---3--:R-:W-:Y:S02]  /*a010*/  @!P3 IMAD.SHL.U32 R45, R23, 0x8, RZ ;  /* 0x00000008172db824 */ /* 0x008fe400078e00ff */
[----:B------:R-:W-:-:S04]  /*a020*/  @!P2 IMAD.WIDE R38, R41, 0x2, R36 ;  /* 0x000000022926a825 */ /* 0x000fc800078e0224 */
[----:B------:R-:W-:Y:S01]  /*a030*/  @!P3 IMAD.WIDE R42, R45, 0x2, R36 ;  /* 0x000000022d2ab825 */ /* 0x000fe200078e0224 */
[----:B------:R1:W5:Y:S01]  /*a040*/  @!P2 LD.E.128 R28, desc[UR6][R38.64] ;  /* 0x00000006261ca980 */ /* 0x000362000c101d00 */
[----:B0-----:R-:W-:Y:S02]  /*a050*/  CS2R R12, SRZ ;  /* 0x00000000000c7805 */ /* 0x001fe4000001ff00 */
[--C-:B------:R-:W-:Y:S01]  /*a060*/  @!P2 IMAD.WIDE R40, R41, 0x2, R46.reuse ;  /* 0x000000022928a825 */ /* 0x100fe200078e022e */
[----:B------:R1:W5:Y:S03]  /*a070*/  @!P3 LD.E.128 R32, desc[UR6][R42.64] ;  /* 0x000000062a20b980 */ /* 0x000366000c101d00 */
[--C-:B------:R-:W-:Y:S01]  /*a080*/  @!P3 IMAD.WIDE R44, R45, 0x2, R46.reuse ;  /* 0x000000022d2cb825 */ /* 0x100fe200078e022e */
[----:B------:R1:W5:Y:S03]  /*a090*/  @!P2 LD.E.128 R8, desc[UR6][R40.64] ;  /* 0x000000062808a980 */ /* 0x000366000c101d00 */
[----:B------:R-:W-:Y:S01]  /*a0a0*/  @!P1 IMAD.WIDE R36, R50, 0x2, R46 ;  /* 0x0000000232249825 */ /* 0x000fe200078e022e */
[----:B------:R1:W5:Y:S04]  /*a0b0*/  @!P3 LD.E.128 R12, desc[UR6][R44.64] ;  /* 0x000000062c0cb980 */ /* 0x000368000c101d00 */
[----:B------:R1:W5:Y:S02]  /*a0c0*/  @!P1 LD.E.128 R4, desc[UR6][R36.64] ;  /* 0x0000000624049980 */ /* 0x000364000c101d00 */
.L_x_12326:
[----:B------:R-:W-:Y:S05]  /*a0d0*/  BSYNC B1 ;  /* 0x0000000000017941 */ /* 0x000fea0003800000 */
.L_x_12325:
[----:B------:R-:W-:Y:S01]  /*a0e0*/  LOP3.LUT R0, R0, 0xfffffffe, RZ, 0xc0, !PT ;  /* 0xfffffffe00007812 */ /* 0x000fe200078ec0ff */
[----:B-----5:R-:W-:Y:S01]  /*a0f0*/  IMAD.MOV.U32 R3, RZ, RZ, R4 ;  /* 0x000000ffff037224 */ /* 0x020fe200078e0004 */
[----:B------:R-:W-:Y:S01]  /*a100*/  BSSY B1, `(.L_x_12327) ;  /* 0x0000032000017945 */ /* 0x000fe20003800000 */
[----:B------:R-:W-:Y:S02]  /*a110*/  IMAD.MOV.U32 R23, RZ, RZ, R6 ;  /* 0x000000ffff177224 */ /* 0x000fe400078e0006 */
[----:B------:R-:W-:Y:S01]  /*a120*/  IMAD.IADD R0, R48, 0x1, -R0 ;  /* 0x0000000130007824 */ /* 0x000fe200078e0a00 */
[----:B------:R-:W-:Y:S01]  /*a130*/  PRMT R58, R3, 0x7610, R58 ;  /* 0x00007610033a7816 */ /* 0x000fe2000000003a */
[----:B------:R-:W-:Y:S01]  /*a140*/  IMAD.MOV.U32 R21, RZ, RZ, R5 ;  /* 0x000000ffff157224 */ /* 0x000fe200078e0005 */
[----:B------:R-:W-:Y:S01]  /*a150*/  PRMT R62, R23, 0x7610, R62 ;  /* 0x00007610173e7816 */ /* 0x000fe2000000003e */
[----:B------:R-:W-:Y:S01]  /*a160*/  IMAD.MOV.U32 R23, RZ, RZ, R8 ;  /* 0x000000ffff177224 */ /* 0x000fe200078e0008 */
[----:B------:R-:W-:Y:S01]  /*a170*/  SHF.L.U32 R3, R0, 0x1f, RZ ;  /* 0x0000001f00037819 */ /* 0x000fe200000006ff */
[----:B-1----:R-:W-:Y:S01]  /*a180*/  IMAD.MOV.U32 R36, RZ, RZ, R9 ;  /* 0x000000ffff247224 */ /* 0x002fe200078e0009 */
        /* <DEDUP_REMOVED lines=41> */
.L_x_12567:
[----:B------:R-:W-:Y:S05]  /*a420*/  BSYNC B1 ;  /* 0x0000000000017941 */ /* 0x000fea0003800000 */
.L_x_12327:
[----:B------:R-:W-:Y:S02]  /*a430*/  PRMT R48, R0, 0x7610, R48 ;  /* 0x0000761000307816 */ /* 0x000fe40000000030 */
[----:B------:R-:W-:Y:S01]  /*a440*/  PRMT R49, R36, 0x7610, R49 ;  /* 0x0000761024317816 */ /* 0x000fe20000000031 */
[----:B------:R-:W-:Y:S06]  /*a450*/  @P0 BRA `(.L_x_12313) ;  /* 0x0000001400300947 */ /* 0x000fec0003800000 */
[----:B------:R-:W2:Y:S01]  /*a460*/  LDL.64 R38, [R1+0x38] ;  /* 0x0000380001267983 */ /* 0x000ea20000100a00 */
[----:B0-----:R-:W2:Y:S03]  /*a470*/  LDC R3, c[0x0][0x3f4] ;  /* 0x0000fd00ff037b82 */ /* 0x001ea60000000800 */
[----:B------:R0:W5:Y:S04]  /*a480*/  LDL R75, [R1+0x48] ;  /* 0x00004800014b7983 */ /* 0x0001680000100800 */
[----:B------:R0:W5:Y:S04]  /*a490*/  LDL R73, [R1+0x5c] ;  /* 0x00005c0001497983 */ /* 0x0001680000100800 */
[----:B------:R0:W5:Y:S01]  /*a4a0*/  LDL R71, [R1+0x58] ;  /* 0x0000580001477983 */ /* 0x0001620000100800 */
[----:B------:R-:W-:Y:S01]  /*a4b0*/  BSSY B1, `(.L_x_12329) ;  /* 0x0000073000017945 */ /* 0x000fe20003800000 */
[C---:B--2---:R-:W-:Y:S01]  /*a4c0*/  ISETP.GE.AND P0, PT, R38.reuse, R3, PT ;  /* 0x000000032600720c */ /* 0x044fe20003f06270 */
[----:B------:R-:W-:-:S02]  /*a4d0*/  VIADD R0, R38, 0x10 ;  /* 0x0000001026007836 */ /* 0x000fc40000000000 */
[----:B------:R-:W-:-:S03]  /*a4e0*/  VIADD R36, R38, 0x20 ;  /* 0x0000002026247836 */ /* 0x000fc60000000000 */
[-C--:B------:R-:W-:Y:S02]  /*a4f0*/  ISETP.GE.AND P1, PT, R0, R3.reuse, PT ;  /* 0x000000030000720c */ /* 0x080fe40003f26270 */
[----:B------:R-:W-:-:S05]  /*a500*/  ISETP.GE.AND P2, PT, R36, R3, PT ;  /* 0x000000032400720c */ /* 0x000fca0003f46270 */
[----:B0-----:R-:W-:Y:S08]  /*a510*/  @P0 BRA `(.L_x_12330) ;  /* 0x0000000400b00947 */ /* 0x001ff00003800000 */
        /* <DEDUP_REMOVED lines=19> */
[----:B------:R-:W-:Y:S02]  /*a650*/  SHF.R.U64 R24, R26, 0x10, R27 ;  /* 0x000000101a187819 */ /* 0x000fe4000000121b */
[----:B------:R-:W-:Y:S02]  /*a660*/  SHF.R.U32.HI R61, RZ, 0x10, R25 ;  /* 0x00000010ff3d7819 */ /* 0x000fe40000011619 */
[----:B------:R-:W-:Y:S02]  /*a670*/  SHF.R.U32.HI R65, RZ, 0x10, R5 ;  /* 0x00000010ff417819 */ /* 0x000fe40000011605 */
[----:B------:R-:W-:-:S02]  /*a680*/  SHF.R.U64 R67, R6, 0x10, R7 ;  /* 0x0000001006437819 */ /* 0x000fc40000001207 */
[----:B------:R-:W-:Y:S02]  /*a690*/  PRMT R60, R23, 0x5432, R60 ;  /* 0x00005432173c7816 */ /* 0x000fe4000000003c */
[----:B------:R-:W-:Y:S02]  /*a6a0*/  PRMT R63, R58, 0x5410, R63 ;  /* 0x000054103a3f7816 */ /* 0x000fe4000000003f */
[----:B------:R-:W-:Y:S02]  /*a6b0*/  SHF.R.U32.HI R68, RZ, 0x10, R7 ;  /* 0x00000010ff447819 */ /* 0x000fe40000011607 */
[----:B------:R-:W-:Y:S02]  /*a6c0*/  PRMT R6, R44, 0x5432, R24 ;  /* 0x000054322c067816 */ /* 0x000fe40000000018 */
[----:B------:R-:W-:Y:S01]  /*a6d0*/  PRMT R61, R64, 0x5410, R61 ;  /* 0x00005410403d7816 */ /* 0x000fe2000000003d */
[----:B------:R-:W-:Y:S01]  /*a6e0*/  IMAD.U32 R64, R63, 0x10000, RZ ;  /* 0x000100003f407824 */ /* 0x000fe200078e00ff */
[----:B------:R-:W-:-:S02]  /*a6f0*/  PRMT R65, R59, 0x5410, R65 ;  /* 0x000054103b417816 */ /* 0x000fc40000000041 */
[----:B------:R-:W-:Y:S01]  /*a700*/  PRMT R67, R62, 0x5410, R67 ;  /* 0x000054103e437816 */ /* 0x000fe20000000043 */
[----:B------:R-:W-:Y:S01]  /*a710*/  IMAD.U32 R62, R60, 0x10000, RZ ;  /* 0x000100003c3e7824 */ /* 0x000fe200078e00ff */
[----:B------:R-:W-:Y:S01]  /*a720*/  SHF.R.U32.HI R26, RZ, 0x10, R27 ;  /* 0x00000010ff1a7819 */ /* 0x000fe2000001161b */
[----:B------:R-:W-:-:S03]  /*a730*/  IMAD.U32 R66, R65, 0x10000, RZ ;  /* 0x0001000041427824 */ /* 0x000fc600078e00ff */
[----:B------:R-:W-:Y:S02]  /*a740*/  PRMT R5, R45, 0x5432, R26 ;  /* 0x000054322d057816 */ /* 0x000fe4000000001a */
[----:B------:R-:W-:Y:S01]  /*a750*/  LOP3.LUT R63, R63, 0xffff0000, RZ, 0xc0, !PT ;  /* 0xffff00003f3f7812 */ /* 0x000fe200078ec0ff */
[----:B0-----:R-:W-:Y:S01]  /*a760*/  IMAD.U32 R58, R41, 0x10000, RZ ;  /* 0x00010000293a7824 */ /* 0x001fe200078e00ff */
[----:B------:R-:W-:-:S03]  /*a770*/  LOP3.LUT R60, R60, 0xffff0000, RZ, 0xc0, !PT ;  /* 0xffff00003c3c7812 */ /* 0x000fc600078ec0ff */
[----:B------:R-:W-:Y:S01]  /*a780*/  FMUL.FTZ R74, R58, R66 ;  /* 0x000000423a4a7220 */ /* 0x000fe20000410000 */
[----:B------:R-:W-:Y:S01]  /*a790*/  PRMT R68, R21, 0x5432, R68 ;  /* 0x0000543215447816 */ /* 0x000fe20000000044 */
[C---:B------:R-:W-:Y:S01]  /*a7a0*/  IMAD.U32 R59, R43.reuse, 0x10000, RZ ;  /* 0x000100002b3b7824 */ /* 0x040fe200078e00ff */
[----:B------:R-:W-:Y:S02]  /*a7b0*/  LOP3.LUT R43, R43, 0xffff0000, RZ, 0xc0, !PT ;  /* 0xffff00002b2b7812 */ /* 0x000fe400078ec0ff */
[----:B------:R-:W-:Y:S01]  /*a7c0*/  LOP3.LUT R65, R65, 0xffff0000, RZ, 0xc0, !PT ;  /* 0xffff000041417812 */ /* 0x000fe200078ec0ff */
[----:B--2---:R-:W0:Y:S02]  /*a7d0*/  LDS.128 R36, [R76] ;  /* 0x000000004c247984 */ /* 0x004e240000000c00 */
[C---:B0-----:R-:W-:Y:S01]  /*a7e0*/  IMAD.U32 R7, R36.reuse, 0x10000, RZ ;  /* 0x0001000024077824 */ /* 0x041fe200078e00ff */
[----:B------:R-:W-:Y:S01]  /*a7f0*/  LOP3.LUT R24, R36, 0xffff0000, RZ, 0xc0, !PT ;  /* 0xffff000024187812 */ /* 0x000fe200078ec0ff */
[C---:B------:R-:W-:Y:S01]  /*a800*/  IMAD.U32 R25, R37.reuse, 0x10000, RZ ;  /* 0x0001000025197824 */ /* 0x040fe200078e00ff */
[----:B------:R-:W-:Y:S01]  /*a810*/  LOP3.LUT R36, R37, 0xffff0000, RZ, 0xc0, !PT ;  /* 0xffff000025247812 */ /* 0x000fe200078ec0ff */
[----:B------:R-:W-:Y:S01]  /*a820*/  IMAD.U32 R37, R40, 0x10000, RZ ;  /* 0x0001000028257824 */ /* 0x000fe200078e00ff */
[C---:B------:R-:W-:Y:S01]  /*a830*/  LOP3.LUT R4, R38.reuse, 0xffff0000, RZ, 0xc0, !PT ;  /* 0xffff000026047812 */ /* 0x040fe200078ec0ff */
[----:B------:R-:W-:-:S02]  /*a840*/  IMAD.U32 R26, R38, 0x10000, RZ ;  /* 0x00010000261a7824 */ /* 0x000fc400078e00ff */
[C---:B------:R-:W-:Y:S01]  /*a850*/  FMUL.FTZ R70, R37.reuse, R64 ;  /* 0x0000004025467220 */ /* 0x040fe20000410000 */
[-C--:B------:R-:W-:Y:S01]  /*a860*/  FMUL.FTZ R72, R37, R62.reuse ;  /* 0x0000003e25487220 */ /* 0x080fe20000410000 */
[----:B------:R-:W-:Y:S01]  /*a870*/  IMAD.U32 R37, R61, 0x10000, RZ ;  /* 0x000100003d257824 */ /* 0x000fe200078e00ff */
[C---:B------:R-:W-:Y:S01]  /*a880*/  LOP3.LUT R38, R39.reuse, 0xffff0000, RZ, 0xc0, !PT ;  /* 0xffff000027267812 */ /* 0x040fe200078ec0ff */
[----:B------:R-:W-:Y:S01]  /*a890*/  IMAD.U32 R27, R39, 0x10000, RZ ;  /* 0x00010000271b7824 */ /* 0x000fe200078e00ff */
[----:B------:R-:W-:Y:S01]  /*a8a0*/  LOP3.LUT R39, R40, 0xffff0000, RZ, 0xc0, !PT ;  /* 0xffff000028277812 */ /* 0x000fe200078ec0ff */
[----:B------:R-:W-:Y:S01]  /*a8b0*/  FMUL.FTZ R58, R58, R37 ;  /* 0x000000253a3a7220 */ /* 0x000fe20000410000 */
[C---:B------:R-:W-:Y:S01]  /*a8c0*/  FFMA.FTZ R69, R7.reuse, R62, -R70 ;  /* 0x0000003e07457223 */ /* 0x040fe20000010846 */
[----:B------:R-:W-:Y:S01]  /*a8d0*/  FFMA.FTZ R72, R7, R64, R72 ;  /* 0x0000004007487223 */ /* 0x000fe20000010048 */
[----:B------:R-:W-:Y:S01]  /*a8e0*/  LOP3.LUT R40, R41, 0xffff0000, RZ, 0xc0, !PT ;  /* 0xffff000029287812 */ /* 0x000fe200078ec0ff */
[----:B------:R-:W-:Y:S01]  /*a8f0*/  FMUL.FTZ R7, R39, R63 ;  /* 0x0000003f27077220 */ /* 0x000fe20000410000 */
[C---:B------:R-:W-:Y:S01]  /*a900*/  FFMA.FTZ R74, R25.reuse, R37, -R74 ;  /* 0x00000025194a7223 */ /* 0x040fe2000001084a */
[----:B------:R-:W-:Y:S01]  /*a910*/  FFMA.FTZ R58, R25, R66, R58 ;  /* 0x00000042193a7223 */ /* 0x000fe2000001003a */
[----:B------:R-:W-:-:S02]  /*a920*/  IMAD.U32 R41, R42, 0x10000, RZ ;  /* 0x000100002a297824 */ /* 0x000fc400078e00ff */
[-C--:B------:R-:W-:Y:S01]  /*a930*/  FMUL.FTZ R39, R39, R60.reuse ;  /* 0x0000003c27277220 */ /* 0x080fe20000410000 */
[----:B------:R-:W-:Y:S02]  /*a940*/  IMAD.U32 R25, R67, 0x10000, RZ ;  /* 0x0001000043197824 */ /* 0x000fe400078e00ff */
[----:B------:R-:W-:Y:S01]  /*a950*/  FFMA.FTZ R60, R24, R60, -R7 ;  /* 0x0000003c183c7223 */ /* 0x000fe20000010807 */
[----:B------:R-:W-:Y:S02]  /*a960*/  IMAD.U32 R70, R68, 0x10000, RZ ;  /* 0x0001000044467824 */ /* 0x000fe400078e00ff */
[----:B------:R-:W-:Y:S02]  /*a970*/  IMAD.U32 R7, R6, 0x10000, RZ ;  /* 0x0001000006077824 */ /* 0x000fe400078e00ff */
[----:B------:R-:W-:Y:S01]  /*a980*/  FMUL.FTZ R37, R41, R25 ;  /* 0x0000001929257220 */ /* 0x000fe20000410000 */
[----:B------:R-:W-:Y:S01]  /*a990*/  IMAD.U32 R62, R5, 0x10000, RZ ;  /* 0x00010000053e7824 */ /* 0x000fe200078e00ff */
[----:B------:R-:W-:Y:S01]  /*a9a0*/  LOP3.LUT R42, R42, 0xffff0000, RZ, 0xc0, !PT ;  /* 0xffff00002a2a7812 */ /* 0x000fe200078ec0ff */
[----:B------:R-:W-:Y:S01]  /*a9b0*/  FMUL.FTZ R64, R59, R70 ;  /* 0x000000463b407220 */ /* 0x000fe20000410000 */
[-C--:B------:R-:W-:Y:S01]  /*a9c0*/  FMUL.FTZ R41, R41, R7.reuse ;  /* 0x0000000729297220 */ /* 0x080fe20000410000 */
[----:B------:R-:W-:Y:S01]  /*a9d0*/  LOP3.LUT R67, R67, 0xffff0000, RZ, 0xc0, !PT ;  /* 0xffff000043437812 */ /* 0x000fe200078ec0ff */
[----:B------:R-:W-:Y:S01]  /*a9e0*/  FMUL.FTZ R59, R59, R62 ;  /* 0x0000003e3b3b7220 */ /* 0x000fe20000410000 */
[----:B------:R-:W-:Y:S01]  /*a9f0*/  FFMA.FTZ R37, R26, R7, -R37 ;  /* 0x000000071a257223 */ /* 0x000fe20000010825 */
[----:B------:R-:W-:-:S02]  /*aa00*/  LOP3.LUT R68, R68, 0xffff0000, RZ, 0xc0, !PT ;  /* 0xffff000044447812 */ /* 0x000fc400078ec0ff */
[----:B------:R-:W-:Y:S02]  /*aa10*/  LOP3.LUT R61, R61, 0xffff0000, RZ, 0xc0, !PT ;  /* 0xffff00003d3d7812 */ /* 0x000fe400078ec0ff */
[----:B------:R-:W-:Y:S02]  /*aa20*/  LOP3.LUT R7, R6, 0xffff0000, RZ, 0xc0, !PT ;  /* 0xffff000006077812 */ /* 0x000fe400078ec0ff */
[----:B------:R-:W-:Y:S01]  /*aa30*/  LOP3.LUT R5, R5, 0xffff0000, RZ, 0xc0, !PT ;  /* 0xffff000005057812 */ /* 0x000fe200078ec0ff */
[----:B------:R-:W-:Y:S01]  /*aa40*/  FFMA.FTZ R26, R26, R25, R41 ;  /* 0x000000191a1a7223 */ /* 0x000fe20000010029 */
[C---:B------:R-:W-:Y:S01]  /*aa50*/  FFMA.FTZ R64, R27.reuse, R62, -R64 ;  /* 0x0000003e1b407223 */ /* 0x040fe20000010840 */
[----:B------:R-:W-:Y:S01]  /*aa60*/  FFMA.FTZ R59, R27, R70, R59 ;  /* 0x000000461b3b7223 */ /* 0x000fe2000001003b */
[----:B------:R-:W-:Y:S01]  /*aa70*/  FMUL.FTZ R25, R42, R67 ;  /* 0x000000432a197220 */ /* 0x000fe20000410000 */
[C---:B------:R-:W-:Y:S01]  /*aa80*/  FMUL.FTZ R27, R40.reuse, R65 ;  /* 0x00000041281b7220 */ /* 0x040fe20000410000 */
[CC--:B------:R-:W-:Y:S01]  /*aa90*/  FMUL.FTZ R41, R43.reuse, R68.reuse ;  /* 0x000000442b297220 */ /* 0x0c0fe20000410000 */
[----:B------:R-:W-:Y:S01]  /*aaa0*/  FMUL.FTZ R40, R40, R61 ;  /* 0x0000003d28287220 */ /* 0x000fe20000410000 */
[----:B------:R-:W-:Y:S01]  /*aab0*/  FMUL.FTZ R42, R42, R7 ;  /* 0x000000072a2a7220 */ /* 0x000fe20000410000 */
        /* <DEDUP_REMOVED lines=18> */
.L_x_12330:
[----:B------:R-:W-:Y:S05]  /*abe0*/  BSYNC B1 ;  /* 0x0000000000017941 */ /* 0x000fea0003800000 */
.L_x_12329:
[----:B------:R-:W-:Y:S04]  /*abf0*/  BSSY B1, `(.L_x_12331) ;  /* 0x0000069000017945 */ /* 0x000fe80003800000 */
[----:B------:R-:W-:Y:S05]  /*ac00*/  @P1 BRA `(.L_x_12332) ;  /* 0x00000004009c1947 */ /* 0x000fea0003800000 */
[----:B------:R-:W2:Y:S01]  /*ac10*/  LDL R43, [R1+0xac] ;  /* 0x0000ac00012b7983 */ /* 0x000ea20000100800 */
[----:B------:R-:W-:Y:S02]  /*ac20*/  LEA.HI R20, R3, R20, RZ, 0x1d ;  /* 0x0000001403147211 */ /* 0x000fe400078fe8ff */
[----:B------:R-:W-:Y:S02]  /*ac30*/  SHF.R.U64 R8, R8, 0x10, R9 ;  /* 0x0000001008087819 */ /* 0x000fe40000001209 */
[----:B0-----:R-:W-:Y:S02]  /*ac40*/  SHF.R.S32.HI R5, RZ, 0x1f, R20 ;  /* 0x0000001fff057819 */ /* 0x001fe40000011414 */
[--C-:B------:R-:W-:Y:S02]  /*ac50*/  SHF.R.U64 R39, R28, 0x10, R29.reuse ;  /* 0x000000101c277819 */ /* 0x100fe4000000121d */
[----:B------:R-:W-:Y:S01]  /*ac60*/  LEA.HI R5, R5, R20, RZ, 0x2 ;  /* 0x0000001405057211 */ /* 0x000fe200078f10ff */
[----:B------:R-:W-:Y:S01]  /*ac70*/  IMAD.SHL.U32 R20, R20, 0x8, RZ ;  /* 0x0000000814147824 */ /* 0x000fe200078e00ff */
[----:B------:R-:W-:-:S02]  /*ac80*/  SHF.R.U32.HI R28, RZ, 0x10, R29 ;  /* 0x00000010ff1c7819 */ /* 0x000fc4000001161d */
[----:B------:R-:W-:Y:S02]  /*ac90*/  SHF.R.S32.HI R5, RZ, 0x2, R5 ;  /* 0x00000002ff057819 */ /* 0x000fe40000011405 */
[----:B-----5:R-:W-:Y:S02]  /*aca0*/  LOP3.LUT R20, R75, 0x18, R20, 0xf8, !PT ;  /* 0x000000184b147812 */ /* 0x020fe400078ef814 */
[----:B------:R-:W-:Y:S01]  /*acb0*/  SHF.R.U64 R37, R30, 0x10, R31 ;  /* 0x000000101e257819 */ /* 0x000fe2000000121f */
[----:B------:R-:W-:Y:S01]  /*acc0*/  IMAD R5, R5, 0x1800, R73 ;  /* 0x0000180005057824 */ /* 0x000fe200078e0249 */
[----:B------:R-:W-:Y:S02]  /*acd0*/  LOP3.LUT R20, R20, R71, RZ, 0x3c, !PT ;  /* 0x0000004714147212 */ /* 0x000fe400078e3cff */
[----:B------:R-:W-:Y:S02]  /*ace0*/  SHF.R.U32.HI R29, RZ, 0x10, R9 ;  /* 0x00000010ff1d7819 */ /* 0x000fe40000011609 */
[----:B------:R-:W-:Y:S01]  /*acf0*/  PRMT R55, R55, 0x5410, R8 ;  /* 0x0000541037377816 */ /* 0x000fe20000000008 */
[----:B------:R-:W-:Y:S01]  /*ad00*/  IMAD.IADD R25, R5, 0x1, R20 ;  /* 0x0000000105197824 */ /* 0x000fe200078e0214 */
[----:B------:R-:W-:-:S02]  /*ad10*/  PRMT R50, R50, 0x5410, R39 ;  /* 0x0000541032327816 */ /* 0x000fc40000000027 */
[----:B------:R-:W-:Y:S01]  /*ad20*/  SHF.R.U64 R9, R10, 0x10, R11 ;  /* 0x000000100a097819 */ /* 0x000fe2000000120b */
[----:B------:R-:W-:Y:S01]  /*ad30*/  IMAD R0, R25, 0x2, R16 ;  /* 0x0000000219007824 */ /* 0x000fe200078e0210 */
[----:B------:R-:W-:Y:S01]  /*ad40*/  PRMT R56, R56, 0x5410, R37 ;  /* 0x0000541038387816 */ /* 0x000fe20000000025 */
[----:B------:R-:W-:Y:S01]  /*ad50*/  IMAD.U32 R37, R55, 0x10000, RZ ;  /* 0x0001000037257824 */ /* 0x000fe200078e00ff */
[----:B------:R-:W-:Y:S02]  /*ad60*/  PRMT R52, R52, 0x5410, R29 ;  /* 0x0000541034347816 */ /* 0x000fe4000000001d */
[----:B------:R-:W0:Y:S01]  /*ad70*/  LDS.128 R24, [R0+0xda00] ;  /* 0x00da000000187984 */ /* 0x000e220000000c00 */
[----:B------:R-:W-:Y:S01]  /*ad80*/  SHF.R.U32.HI R30, RZ, 0x10, R31 ;  /* 0x00000010ff1e7819 */ /* 0x000fe2000001161f */
[----:B------:R-:W-:Y:S01]  /*ad90*/  IMAD.U32 R31, R50, 0x10000, RZ ;  /* 0x00010000321f7824 */ /* 0x000fe200078e00ff */
[----:B------:R-:W-:Y:S01]  /*ada0*/  SHF.R.U32.HI R10, RZ, 0x10, R11 ;  /* 0x00000010ff0a7819 */ /* 0x000fe2000001160b */
[----:B------:R-:W-:Y:S01]  /*adb0*/  IMAD.U32 R36, R52, 0x10000, RZ ;  /* 0x0001000034247824 */ /* 0x000fe200078e00ff */
[----:B------:R-:W-:-:S02]  /*adc0*/  PRMT R57, R57, 0x5410, R28 ;  /* 0x0000541039397816 */ /* 0x000fc4000000001c */
[----:B------:R-:W-:Y:S02]  /*add0*/  PRMT R53, R53, 0x5410, R10 ;  /* 0x0000541035357816 */ /* 0x000fe4000000000a */
[----:B------:R-:W-:Y:S02]  /*ade0*/  PRMT R51, R51, 0x5410, R30 ;  /* 0x0000541033337816 */ /* 0x000fe4000000001e */
[----:B------:R-:W-:Y:S02]  /*adf0*/  PRMT R54, R54, 0x5410, R9 ;  /* 0x0000541036367816 */ /* 0x000fe40000000009 */
[----:B------:R-:W-:Y:S02]  /*ae00*/  LOP3.LUT R55, R55, 0xffff0000, RZ, 0xc0, !PT ;  /* 0xffff000037377812 */ /* 0x000fe400078ec0ff */
        /* <DEDUP_REMOVED lines=8> */
[C---:B------:R-:W-:Y:S01]  /*ae90*/  FMUL.FTZ R38, R28.reuse, R36 ;  /* 0x000000241c267220 */ /* 0x040fe20000410000 */
[C---:B------:R-:W-:Y:S01]  /*aea0*/  IMAD.U32 R30, R27.reuse, 0x10000, RZ ;  /* 0x000100001b1e7824 */ /* 0x040fe200078e00ff */
[----:B------:R-:W-:Y:S01]  /*aeb0*/  LOP3.LUT R27, R27, 0xffff0000, RZ, 0xc0, !PT ;  /* 0xffff00001b1b7812 */ /* 0x000fe200078ec0ff */
[----:B------:R-:W-:Y:S01]  /*aec0*/  FMUL.FTZ R28, R28, R20 ;  /* 0x000000141c1c7220 */ /* 0x000fe20000410000 */
[C---:B------:R-:W-:Y:S01]  /*aed0*/  IMAD.U32 R29, R26.reuse, 0x10000, RZ ;  /* 0x000100001a1d7824 */ /* 0x040fe200078e00ff */
[----:B------:R-:W-:Y:S01]  /*aee0*/  LOP3.LUT R26, R26, 0xffff0000, RZ, 0xc0, !PT ;  /* 0xffff00001a1a7812 */ /* 0x000fe200078ec0ff */
[----:B--2---:R-:W0:Y:S02]  /*aef0*/  LDS.128 R4, [R43] ;  /* 0x000000002b047984 */ /* 0x004e240000000c00 */
[C---:B0-----:R-:W-:Y:S01]  /*af00*/  IMAD.U32 R8, R4.reuse, 0x10000, RZ ;  /* 0x0001000004087824 */ /* 0x041fe200078e00ff */
[----:B------:R-:W-:Y:S01]  /*af10*/  LOP3.LUT R4, R4, 0xffff0000, RZ, 0xc0, !PT ;  /* 0xffff000004047812 */ /* 0x000fe200078ec0ff */
[C---:B------:R-:W-:Y:S01]  /*af20*/  IMAD.U32 R9, R5.reuse, 0x10000, RZ ;  /* 0x0001000005097824 */ /* 0x040fe200078e00ff */
[----:B------:R-:W-:Y:S01]  /*af30*/  LOP3.LUT R5, R5, 0xffff0000, RZ, 0xc0, !PT ;  /* 0xffff000005057812 */ /* 0x000fe200078ec0ff */
[----:B------:R-:W-:Y:S01]  /*af40*/  FFMA.FTZ R39, R8, R31, -R39 ;  /* 0x0000001f08277223 */ /* 0x000fe20000010827 */
[----:B------:R-:W-:-:S02]  /*af50*/  IMAD.U32 R31, R53, 0x10000, RZ ;  /* 0x00010000351f7824 */ /* 0x000fc400078e00ff */
[----:B------:R-:W-:Y:S01]  /*af60*/  FFMA.FTZ R41, R8, R37, R41 ;  /* 0x0000002508297223 */ /* 0x000fe20000010029 */
[----:B------:R-:W-:Y:S02]  /*af70*/  IMAD.U32 R8, R51, 0x10000, RZ ;  /* 0x0001000033087824 */ /* 0x000fe400078e00ff */
[----:B------:R-:W-:Y:S01]  /*af80*/  FFMA.FTZ R38, R9, R20, -R38 ;  /* 0x0000001409267223 */ /* 0x000fe20000010826 */
[CC--:B------:R-:W-:Y:S01]  /*af90*/  FMUL.FTZ R20, R30.reuse, R31.reuse ;  /* 0x0000001f1e147220 */ /* 0x0c0fe20000410000 */
[----:B------:R-:W-:Y:S02]  /*afa0*/  IMAD.U32 R11, R7, 0x10000, RZ ;  /* 0x00010000070b7824 */ /* 0x000fe400078e00ff */
[----:B------:R-:W-:Y:S01]  /*afb0*/  FMUL.FTZ R30, R30, R8 ;  /* 0x000000081e1e7220 */ /* 0x000fe20000410000 */
[----:B------:R-:W-:Y:S01]  /*afc0*/  FFMA.FTZ R28, R9, R36, R28 ;  /* 0x00000024091c7223 */ /* 0x000fe2000001001c */
[----:B------:R-:W-:Y:S01]  /*afd0*/  LOP3.LUT R9, R50, 0xffff0000, RZ, 0xc0, !PT ;  /* 0xffff000032097812 */ /* 0x000fe200078ec0ff */
[C---:B------:R-:W-:Y:S01]  /*afe0*/  FFMA.FTZ R36, R11.reuse, R8, -R20 ;  /* 0x000000080b247223 */ /* 0x040fe20000010814 */
[----:B------:R-:W-:Y:S01]  /*aff0*/  FFMA.FTZ R40, R11, R31, R30 ;  /* 0x0000001f0b287223 */ /* 0x000fe2000001001e */
[C---:B------:R-:W-:Y:S01]  /*b000*/  FMUL.FTZ R11, R24.reuse, R55 ;  /* 0x00000037180b7220 */ /* 0x040fe20000410000 */
[----:B------:R-:W-:Y:S01]  /*b010*/  LOP3.LUT R8, R57, 0xffff0000, RZ, 0xc0, !PT ;  /* 0xffff000039087812 */ /* 0x000fe200078ec0ff */
[----:B------:R-:W-:Y:S01]  /*b020*/  FMUL.FTZ R31, R24, R9 ;  /* 0x00000009181f7220 */ /* 0x000fe20000410000 */
[----:B------:R-:W-:-:S02]  /*b030*/  IMAD.U32 R10, R6, 0x10000, RZ ;  /* 0x00010000060a7824 */ /* 0x000fc400078e00ff */
[----:B------:R-:W-:Y:S01]  /*b040*/  FFMA.FTZ R20, R4, R9, -R11 ;  /* 0x0000000904147223 */ /* 0x000fe2000001080b */
[----:B------:R-:W-:Y:S02]  /*b050*/  IMAD.U32 R11, R54, 0x10000, RZ ;  /* 0x00010000360b7824 */ /* 0x000fe400078e00ff */
[----:B------:R-:W-:Y:S01]  /*b060*/  FFMA.FTZ R24, R4, R55, R31 ;  /* 0x0000003704187223 */ /* 0x000fe2000001001f */
[----:B------:R-:W-:Y:S02]  /*b070*/  IMAD.U32 R9, R56, 0x10000, RZ ;  /* 0x0001000038097824 */ /* 0x000fe400078e00ff */
[----:B------:R-:W-:Y:S01]  /*b080*/  FMUL.FTZ R30, R25, R52 ;  /* 0x00000034191e7220 */ /* 0x000fe20000410000 */
[----:B------:R-:W-:Y:S01]  /*b090*/  FMUL.FTZ R31, R29, R11 ;  /* 0x0000000b1d1f7220 */ /* 0x000fe20000410000 */
[-C--:B------:R-:W-:Y:S01]  /*b0a0*/  FMUL.FTZ R37, R25, R8.reuse ;  /* 0x0000000819257220 */ /* 0x080fe20000410000 */
[-C--:B------:R-:W-:Y:S01]  /*b0b0*/  FMUL.FTZ R29, R29, R9.reuse ;  /* 0x000000091d1d7220 */ /* 0x080fe20000410000 */
[C---:B------:R-:W-:Y:S01]  /*b0c0*/  FFMA.FTZ R25, R5.reuse, R8, -R30 ;  /* 0x0000000805197223 */ /* 0x040fe2000001081e */
[----:B------:R-:W-:Y:S01]  /*b0d0*/  FFMA.FTZ R31, R10, R9, -R31 ;  /* 0x000000090a1f7223 */ /* 0x000fe2000001081f */
[----:B------:R-:W-:Y:S01]  /*b0e0*/  FFMA.FTZ R37, R5, R52, R37 ;  /* 0x0000003405257223 */ /* 0x000fe20000010025 */
[----:B------:R-:W-:Y:S01]  /*b0f0*/  LOP3.LUT R9, R54, 0xffff0000, RZ, 0xc0, !PT ;  /* 0xffff000036097812 */ /* 0x000fe200078ec0ff */
[----:B------:R-:W-:Y:S01]  /*b100*/  FFMA.FTZ R10, R10, R11, R29 ;  /* 0x0000000b0a0a7223 */ /* 0x000fe2000001001d */
[----:B------:R-:W-:-:S02]  /*b110*/  LOP3.LUT R5, R56, 0xffff0000, RZ, 0xc0, !PT ;  /* 0xffff000038057812 */ /* 0x000fc400078ec0ff */
        /* <DEDUP_REMOVED lines=22> */
.L_x_12332:
[----:B------:R-:W-:Y:S05]  /*b280*/  BSYNC B1 ;  /* 0x0000000000017941 */ /* 0x000fea0003800000 */
.L_x_12331:
[----:B------:R-:W-:Y:S05]  /*b290*/  @P2 BRA `(.L_x_12313) ;  /* 0x0000000400a02947 */ /* 0x000fea0003800000 */
[----:B01----:R-:W2:Y:S04]  /*b2a0*/  LDL R0, [R1+0xa4] ;  /* 0x0000a40001007983 */ /* 0x003ea80000100800 */
[----:B------:R-:W3:Y:S01]  /*b2b0*/  LDL R36, [R1+0xa8] ;  /* 0x0000a80001247983 */ /* 0x000ee20000100800 */
        /* <DEDUP_REMOVED lines=8> */
[----:B------:R-:W-:Y:S01]  /*b340*/  IMAD.U32 R26, R25, 0x10000, RZ ;  /* 0x00010000191a7824 */ /* 0x000fe200078e00ff */
[----:B------:R-:W-:Y:S01]  /*b350*/  PRMT R27, R23, 0x5410, R12 ;  /* 0x00005410171b7816 */ /* 0x000fe2000000000c */
[----:B------:R-:W-:Y:S01]  /*b360*/  IMAD.U32 R24, R46, 0x10000, RZ ;  /* 0x000100002e187824 */ /* 0x000fe200078e00ff */
[----:B------:R-:W-:-:S02]  /*b370*/  SHF.R.U32.HI R34, RZ, 0x10, R35 ;  /* 0x00000010ff227819 */ /* 0x000fc40000011623 */
[----:B------:R-:W-:Y:S01]  /*b380*/  PRMT R47, R47, 0x5410, R32 ;  /* 0x000054102f2f7816 */ /* 0x000fe20000000020 */
[----:B------:R-:W-:Y:S01]  /*b390*/  IMAD.U32 R29, R27, 0x10000, RZ ;  /* 0x000100001b1d7824 */ /* 0x000fe200078e00ff */
[----:B------:R-:W-:Y:S02]  /*b3a0*/  PRMT R49, R49, 0x5410, R34 ;  /* 0x0000541031317816 */ /* 0x000fe40000000022 */
        /* <DEDUP_REMOVED lines=11> */
[----:B------:R-:W-:Y:S01]  /*b460*/  IMAD R0, R3, 0x2, R16 ;  /* 0x0000000203007824 */ /* 0x000fe200078e0210 */
[--C-:B------:R-:W-:Y:S02]  /*b470*/  SHF.R.U64 R3, R14, 0x10, R15.reuse ;  /* 0x000000100e037819 */ /* 0x100fe4000000120f */
[----:B------:R-:W-:Y:S02]  /*b480*/  SHF.R.U32.HI R14, RZ, 0x10, R15 ;  /* 0x00000010ff0e7819 */ /* 0x000fe4000001160f */
[----:B------:R-:W1:Y:S01]  /*b490*/  LDS.128 R8, [R0+0xda00] ;  /* 0x00da000000087984 */ /* 0x000e620000000c00 */
        /* <DEDUP_REMOVED lines=18> */
[----:B------:R-:W-:Y:S01]  /*b5c0*/  FFMA.FTZ R28, R3, R24, -R28 ;  /* 0x00000018031c7223 */ /* 0x000fe2000001081c */
[----:B------:R-:W-:Y:S02]  /*b5d0*/  IMAD.U32 R23, R11, 0x10000, RZ ;  /* 0x000100000b177824 */ /* 0x000fe400078e00ff */
[----:B------:R-:W-:Y:S01]  /*b5e0*/  FFMA.FTZ R30, R3, R26, R30 ;  /* 0x0000001a031e7223 */ /* 0x000fe2000001001e */
[----:B------:R-:W-:Y:S02]  /*b5f0*/  IMAD.U32 R24, R45, 0x10000, RZ ;  /* 0x000100002d187824 */ /* 0x000fe400078e00ff */
[-C--:B------:R-:W-:Y:S01]  /*b600*/  FMUL.FTZ R33, R20, R15.reuse ;  /* 0x0000000f14217220 */ /* 0x080fe20000410000 */
[----:B------:R-:W-:Y:S02]  /*b610*/  IMAD.U32 R3, R49, 0x10000, RZ ;  /* 0x0001000031037824 */ /* 0x000fe400078e00ff */
[C---:B------:R-:W-:Y:S01]  /*b620*/  FFMA.FTZ R31, R12.reuse, R15, -R31 ;  /* 0x0000000f0c1f7223 */ /* 0x040fe2000001081f */
[CC--:B------:R-:W-:Y:S01]  /*b630*/  FMUL.FTZ R15, R23.reuse, R24.reuse ;  /* 0x00000018170f7220 */ /* 0x0c0fe20000410000 */
        /* <DEDUP_REMOVED lines=8> */
[----:B------:R-:W-:-:S02]  /*b6c0*/  IMAD.U32 R21, R10, 0x10000, RZ ;  /* 0x000100000a157824 */ /* 0x000fc400078e00ff */
[-C--:B------:R-:W-:Y:S01]  /*b6d0*/  FMUL.FTZ R23, R8, R3.reuse ;  /* 0x0000000308177220 */ /* 0x080fe20000410000 */
[----:B------:R-:W-:Y:S02]  /*b6e0*/  IMAD.U32 R20, R44, 0x10000, RZ ;  /* 0x000100002c147824 */ /* 0x000fe400078e00ff */
        /* <DEDUP_REMOVED lines=8> */
[----:B------:R-:W-:Y:S01]  /*b770*/  LOP3.LUT R10, R10, 0xffff0000, RZ, 0xc0, !PT ;  /* 0xffff00000a0a7812 */ /* 0x000fe200078ec0ff */
[-C--:B------:R-:W-:Y:S01]  /*b780*/  FMUL.FTZ R26, R21, R8.reuse ;  /* 0x00000008151a7220 */ /* 0x080fe20000410000 */
[----:B------:R-:W-:Y:S01]  /*b790*/  FFMA.FTZ R12, R13, R8, -R4 ;  /* 0x000000080d0c7223 */ /* 0x000fe20000010804 */
[----:B------:R-:W-:-:S02]  /*b7a0*/  LOP3.LUT R5, R44, 0xffff0000, RZ, 0xc0, !PT ;  /* 0xffff00002c057812 */ /* 0x000fc400078ec0ff */
[----:B------:R-:W-:Y:S01]  /*b7b0*/  LOP3.LUT R11, R11, 0xffff0000, RZ, 0xc0, !PT ;  /* 0xffff00000b0b7812 */ /* 0x000fe200078ec0ff */
[----:B------:R-:W-:Y:S01]  /*b7c0*/  FFMA.FTZ R26, R13, R20, R26 ;  /* 0x000000140d1a7223 */ /* 0x000fe2000001001a */
[----:B------:R-:W-:Y:S01]  /*b7d0*/  LOP3.LUT R3, R48, 0xffff0000, RZ, 0xc0, !PT ;  /* 0xffff000030037812 */ /* 0x000fe200078ec0ff */
[C---:B------:R-:W-:Y:S01]  /*b7e0*/  FMUL.FTZ R9, R10.reuse, R5 ;  /* 0x000000050a097220 */ /* 0x040fe20000410000 */
        /* <DEDUP_REMOVED lines=19> */
.L_x_12313:
[----:B------:R-:W-:Y:S05]  /*b920*/  BSYNC B0 ;  /* 0x0000000000007941 */ /* 0x000fea0003800000 */
.L_x_12306:
        /* <DEDUP_REMOVED lines=8> */
.L_x_12304:
[----:B0--3--:R-:W3:Y:S02]  /*b9b0*/  LDL R0, [R1+0x60] ;  /* 0x0000600001007983 */ /* 0x009ee40000100800 */
[----:B---3--:R-:W-:-:S13]  /*b9c0*/  R2UR UR4, R0 ;  /* 0x00000000000472ca */ /* 0x008fda00000e0000 */
[----:B------:R-:W-:-:S05]  /*b9d0*/  IMAD.U32 R0, RZ, RZ, UR4 ;  /* 0x00000004ff007e24 */ /* 0x000fca000f8e00ff */
[----:B------:R-:W-:-:S13]  /*b9e0*/  ISETP.NE.AND P1, PT, R0, 0x3, PT ;  /* 0x000000030000780c */ /* 0x000fda0003f25270 */
[----:B------:R-:W-:Y:S05]  /*b9f0*/  @!P1 BRA `(.L_x_12333) ;  /* 0x0000000000049947 */ /* 0x000fea0003800000 */
[----:B------:R-:W-:Y:S01]  /*ba00*/  BPT.TRAP 0x1 ;  /* 0x000000040000795c */ /* 0x000fe20000300000 */
.L_x_12333:
[----:B--2-4-:R-:W2:Y:S01]  /*ba10*/  LDL R3, [R1+0x40] ;  /* 0x0000400001037983 */ /* 0x014ea20000100800 */
[----:B------:R-:W-:Y:S01]  /*ba20*/  IMAD R0, R19, 0x8, R16 ;  /* 0x0000000813007824 */ /* 0x000fe200078e0210 */
[----:B--2---:R-:W-:-:S04]  /*ba30*/  SHF.L.U32 R3, R3, 0x1f, RZ ;  /* 0x0000001f03037819 */ /* 0x004fc800000006ff */
[----:B------:R0:W2:Y:S01]  /*ba40*/  SYNCS.PHASECHK.TRANS64.TRYWAIT P2, [R0+URZ+0x31c30], R3 ;  /* 0x031c3003000075a7 */ /* 0x0000a2000804017f */
[----:B------:R-:W-:Y:S05]  /*ba50*/  @!P1 BRA `(.L_x_12334) ;  /* 0x0000000000049947 */ /* 0x000fea0003800000 */
[----:B------:R-:W-:Y:S01]  /*ba60*/  BPT.TRAP 0x1 ;  /* 0x000000040000795c */ /* 0x000fe20000300000 */
.L_x_12334:
[----:B------:R-:W3:Y:S02]  /*ba70*/  S2R R4, SR_TID.X ;  /* 0x0000000000047919 */ /* 0x000ee40000002100 */
[----:B---3--:R-:W-:-:S04]  /*ba80*/  LOP3.LUT R4, R4, 0x7f, RZ, 0xc0, !PT ;  /* 0x0000007f04047812 */ /* 0x008fc800078ec0ff */
[----:B------:R-:W-:Y:S01]  /*ba90*/  ISETP.NE.AND P0, PT, R4, RZ, PT ;  /* 0x000000ff0400720c */ /* 0x000fe20003f05270 */
[----:B--2---:R-:W-:-:S12]  /*baa0*/  @P2 BRA `(.L_x_12335) ;  /* 0x0000000000082947 */ /* 0x004fd80003800000 */
[----:B------:R-:W2:Y:S02]  /*bab0*/  SYNCS.PHASECHK.TRANS64.TRYWAIT P2, [R0+URZ+0x31c30], R3 ;  /* 0x031c3003000075a7 */ /* 0x000ea4000804017f */
[----:B--2---:R-:W-:Y:S05]  /*bac0*/  @!P2 BRA `(.L_x_12336) ;  /* 0x000001a40030a947 */ /* 0x004fea0003800000 */
.L_x_12335:
[----:B------:R-:W-:Y:S05]  /*bad0*/  WARPSYNC.ALL ;  /* 0x0000000000007948 */ /* 0x000fea0003800000 */
[----:B0-2---:R-:W-:Y:S01]  /*bae0*/  VIADD R3, R16, 0x16a00 ;  /* 0x00016a0010037836 */ /* 0x005fe20000000000 */
[----:B------:R-:W-:Y:S01]  /*baf0*/  LOP3.LUT R2, R2, 0x10000, RZ, 0xfc, !PT ;  /* 0x0001000002027812 */ /* 0x000fe200078efcff */
[----:B------:R-:W-:Y:S01]  /*bb00*/  IMAD.MOV.U32 R15, RZ, RZ, -0x7fffffe0 ;  /* 0x80000020ff0f7424 */ /* 0x000fe200078e00ff */
[----:B------:R-:W-:Y:S01]  /*bb10*/  WARPGROUP.ARRIVE ;  /* 0x00000000000079c5 */ /* 0x000fe20000000000 */
[----:B------:R-:W-:Y:S01]  /*bb20*/  IMAD.MOV.U32 R5, RZ, RZ, -0x7fffffe0 ;  /* 0x80000020ff057424 */ /* 0x000fe200078e00ff */
[----:B------:R-:W-:Y:S01]  /*bb30*/  SHF.R.U32.HI R3, RZ, 0x4, R3 ;  /* 0x00000004ff037819 */ /* 0x000fe20000011603 */
[----:B------:R-:W-:Y:S01]  /*bb40*/  IMAD.MOV.U32 R7, RZ, RZ, -0x7fffffe0 ;  /* 0x80000020ff077424 */ /* 0x000fe200078e00ff */
[----:B------:R-:W0:Y:S01]  /*bb50*/  LDC R100, c[0x0][0x448] ;  /* 0x00011200ff647b82 */ /* 0x000e220000000800 */
[----:B------:R-:W-:Y:S01]  /*bb60*/  IMAD.MOV.U32 R9, RZ, RZ, -0x7fffffe0 ;  /* 0x80000020ff097424 */ /* 0x000fe200078e00ff */
[----:B------:R-:W-:Y:S01]  /*bb70*/  LOP3.LUT R3, R3, 0x3fff, RZ, 0xc0, !PT ;  /* 0x00003fff03037812 */ /* 0x000fe200078ec0ff */
[----:B------:R-:W-:Y:S01]  /*bb80*/  IMAD.MOV.U32 R11, RZ, RZ, -0x7fffffe0 ;  /* 0x80000020ff0b7424 */ /* 0x000fe200078e00ff */
[----:B------:R-:W-:Y:S01]  /*bb90*/  ULDC UR61, c[0x0][0x9d8] ;  /* 0x00027600003d7ab9 */ /* 0x000fe20000000800 */
[----:B------:R-:W-:Y:S01]  /*bba0*/  IMAD.MOV.U32 R13, RZ, RZ, -0x7fffffe0 ;  /* 0x80000020ff0d7424 */ /* 0x000fe200078e00ff */
[----:B------:R-:W-:Y:S01]  /*bbb0*/  LOP3.LUT R4, R3, 0x10000, RZ, 0xfc, !PT ;  /* 0x0001000003047812 */ /* 0x000fe200078efcff */
[----:B------:R-:W-:Y:S01]  /*bbc0*/  IMAD.MOV.U32 R3, RZ, RZ, -0x7fffffe0 ;  /* 0x80000020ff037424 */ /* 0x000fe200078e00ff */
[----:B------:R-:W-:-:S03]  /*bbd0*/  ULDC UR60, c[0x0][0x9d8] ;  /* 0x00027600003c7ab9 */ /* 0x000fc60000000800 */
[----:B------:R-:W-:Y:S01]  /*bbe0*/  IMAD R14, R19, 0x6c0, R4 ;  /* 0x000006c0130e7824 */ /* 0x000fe200078e0204 */
[----:B------:R-:W-:Y:S01]  /*bbf0*/  R2UR UR4, R2 ;  /* 0x00000000020472ca */ /* 0x000fe200000e0000 */
[----:B------:R2:W-:Y:S01]  /*bc00*/  STL [R1+0x6c], R4 ;  /* 0x00006c0401007387 */ /* 0x0005e20000100800 */
[----:B------:R-:W-:Y:S02]  /*bc10*/  R2UR UR5, R3 ;  /* 0x00000000030572ca */ /* 0x000fe400000e0000 */
[C---:B------:R-:W-:Y:S02]  /*bc20*/  R2UR UR6, R14.reuse ;  /* 0x000000000e0672ca */ /* 0x040fe400000e0000 */
[----:B------:R-:W-:Y:S01]  /*bc30*/  R2UR UR7, R15 ;  /* 0x000000000f0772ca */ /* 0x000fe200000e0000 */
[----:B------:R-:W-:Y:S01]  /*bc40*/  VIADD R6, R14, 0x80 ;  /* 0x000000800e067836 */ /* 0x000fe20000000000 */
[----:B------:R-:W-:Y:S02]  /*bc50*/  R2UR UR11, R7 ;  /* 0x00000000070b72ca */ /* 0x000fe400000e0000 */
[----:B------:R-:W-:Y:S01]  /*bc60*/  R2UR UR8, R2 ;  /* 0x00000000020872ca */ /* 0x000fe200000e0000 */
[----:B--2---:R-:W-:Y:S01]  /*bc70*/  VIADD R4, R14, 0x40 ;  /* 0x000000400e047836 */ /* 0x004fe20000000000 */
[----:B------:R-:W-:-:S02]  /*bc80*/  R2UR UR9, R3 ;  /* 0x00000000030972ca */ /* 0x000fc400000e0000 */
[----:B------:R-:W-:Y:S02]  /*bc90*/  R2UR UR12, R2 ;  /* 0x00000000020c72ca */ /* 0x000fe400000e0000 */
[----:B------:R-:W-:Y:S01]  /*bca0*/  R2UR UR13, R3 ;  /* 0x00000000030d72ca */ /* 0x000fe200000e0000 */
[----:B------:R-:W-:Y:S01]  /*bcb0*/  VIADD R8, R14, 0x100 ;  /* 0x000001000e087836 */ /* 0x000fe20000000000 */
[----:B------:R-:W-:Y:S01]  /*bcc0*/  R2UR UR19, R9 ;  /* 0x00000000091372ca */ /* 0x000fe200000e0000 */
[----:B------:R-:W-:Y:S01]  /*bcd0*/  HGMMA.64x16x16.F32.BF16 R88, gdesc[UR4], RZ, !UPT, gsb0 ;  /* 0x00200000045879f0 */ /* 0x000fe2000c0018ff */
[----:B------:R-:W-:Y:S02]  /*bce0*/  R2UR UR6, R4 ;  /* 0x00000000040672ca */ /* 0x000fe400000e0000 */
[----:B------:R-:W-:Y:S02]  /*bcf0*/  R2UR UR16, R2 ;  /* 0x00000000021072ca */ /* 0x000fe400000e0000 */
[----:B------:R-:W-:-:S02]  /*bd00*/  R2UR UR17, R3 ;  /* 0x00000000031172ca */ /* 0x000fc400000e0000 */
[C---:B------:R-:W-:Y:S02]  /*bd10*/  R2UR UR20, R2.reuse ;  /* 0x00000000021472ca */ /* 0x040fe400000e0000 */
[C---:B------:R-:W-:Y:S02]  /*bd20*/  R2UR UR21, R3.reuse ;  /* 0x00000000031572ca */ /* 0x040fe400000e0000 */
[C---:B------:R-:W-:Y:S02]  /*bd30*/  R2UR UR24, R2.reuse ;  /* 0x00000000021872ca */ /* 0x040fe400000e0000 */
[C---:B------:R-:W-:Y:S02]  /*bd40*/  R2UR UR25, R3.reuse ;  /* 0x00000000031972ca */ /* 0x040fe400000e0000 */
[----:B------:R-:W-:Y:S02]  /*bd50*/  R2UR UR28, R2 ;  /* 0x00000000021c72ca */ /* 0x000fe400000e0000 */
[----:B------:R-:W-:-:S02]  /*bd60*/  R2UR UR29, R3 ;  /* 0x00000000031d72ca */ /* 0x000fc400000e0000 */
[----:B------:R-:W-:Y:S02]  /*bd70*/  R2UR UR32, R2 ;  /* 0x00000000022072ca */ /* 0x000fe400000e0000 */
[----:B------:R-:W-:Y:S01]  /*bd80*/  R2UR UR33, R3 ;  /* 0x00000000032172ca */ /* 0x000fe200000e0000 */
[----:B------:R-:W-:Y:S01]  /*bd90*/  VIADD R10, R14, 0x102 ;  /* 0x000001020e0a7836 */ /* 0x000fe20000000000 */
[----:B------:R-:W-:Y:S01]  /*bda0*/  R2UR UR7, R5 ;  /* 0x00000000050772ca */ /* 0x000fe200000e0000 */
[C---:B------:R-:W-:Y:S01]  /*bdb0*/  VIADD R12, R2.reuse, 0x300 ;  /* 0x00000300020c7836 */ /* 0x040fe20000000000 */
[----:B------:R-:W-:Y:S01]  /*bdc0*/  R2UR UR4, R2 ;  /* 0x00000000020472ca */ /* 0x000fe200000e0000 */
[----:B------:R-:W-:Y:S01]  /*bdd0*/  VIADD R20, R14, 0x342 ;  /* 0x000003420e147836 */ /* 0x000fe20000000000 */
[----:B------:R-:W-:Y:S01]  /*bde0*/  R2UR UR5, R3 ;  /* 0x00000000030572ca */ /* 0x000fe200000e0000 */
[----:B------:R-:W-:Y:S01]  /*bdf0*/  IMAD.MOV.U32 R21, RZ, RZ, -0x7fffffe0 ;  /* 0x80000020ff157424 */ /* 0x000fe200078e00ff */
[----:B------:R-:W2:Y:S01]  /*be00*/  LDL.LU R99, [R1] ;  /* 0x0000000001637983 */ /* 0x000ea20000300800 */
[----:B------:R-:W-:-:S02]  /*be10*/  WARPGROUP.DEPBAR.LE gsb0, 0x0 ;  /* 0x00008000000079c5 */ /* 0x000fc40000010000 */
[----:B------:R-:W-:Y:S01]  /*be20*/  WARPGROUP.ARRIVE ;  /* 0x00000000000079c5 */ /* 0x000fe20000000000 */
[----:B------:R-:W-:Y:S01]  /*be30*/  R2UR UR10, R6 ;  /* 0x00000000060a72ca */ /* 0x000fe200000e0000 */
[----:B------:R-:W-:Y:S01]  /*be40*/  VIADD R4, R14, 0xc0 ;  /* 0x000000c00e047836 */ /* 0x000fe20000000000 */
[----:B------:R-:W-:Y:S01]  /*be50*/  R2UR UR18, R8 ;  /* 0x00000000081272ca */ /* 0x000fe200000e0000 */
[----:B------:R-:W-:Y:S01]  /*be60*/  IMAD.MOV.U32 R5, RZ, RZ, -0x7fffffe0 ;  /* 0x80000020ff057424 */ /* 0x000fe200078e00ff */
[----:B------:R-:W3:Y:S03]  /*be70*/  LDL R98, [R1+0x94] ;  /* 0x0000940001627983 */ /* 0x000ee60000100800 */
[----:B------:R-:W-:Y:S01]  /*be80*/  HGMMA.64x16x16.F32.BF16 R80, gdesc[UR4], RZ, !UPT, gsb0 ;  /* 0x00200000045079f0 */ /* 0x000fe2000c0018ff */
[----:B------:R-:W-:Y:S02]  /*be90*/  IMAD.MOV.U32 R7, RZ, RZ, -0x7fffffe0 ;  /* 0x80000020ff077424 */ /* 0x000fe400078e00ff */
[----:B------:R-:W-:Y:S01]  /*bea0*/  IMAD.MOV.U32 R9, RZ, RZ, -0x7fffffe0 ;  /* 0x80000020ff097424 */ /* 0x000fe200078e00ff */
[----:B-----5:R-:W3:Y:S01]  /*beb0*/  LDL R107, [R1+0x84] ;  /* 0x00008400016b7983 */ /* 0x020ee20000100800 */
[----:B------:R-:W-:Y:S01]  /*bec0*/  R2UR UR14, R4 ;  /* 0x00000000040e72ca */ /* 0x000fe200000e0000 */
[C---:B------:R-:W-:Y:S01]  /*bed0*/  VIADD R6, R14.reuse, 0x140 ;  /* 0x000001400e067836 */ /* 0x040fe20000000000 */
        /* <DEDUP_REMOVED lines=34> */
[----:B------:R-:W4:Y:S01]  /*c100*/  LDL R105, [R1+0x2c] ;  /* 0x00002c0001697983 */ /* 0x000f220000100800 */
[----:B0-----:R-:W-:-:S03]  /*c110*/  ISETP.NE.AND P5, PT, R100, 0x1, PT ;  /* 0x000000016400780c */ /* 0x001fc60003fa5270 */
[----:B------:R-:W4:Y:S04]  /*c120*/  LDL R100, [R1+0x90] ;  /* 0x0000900001647983 */ /* 0x000f280000100800 */
[----:B------:R-:W4:Y:S01]  /*c130*/  LDL R106, [R1+0x28] ;  /* 0x00002800016a7983 */ /* 0x000f220000100800 */
[----:B------:R-:W-:Y:S02]  /*c140*/  WARPGROUP.DEPBAR.LE gsb0, 0x0 ;  /* 0x00008000000079c5 */ /* 0x000fe40000010000 */
[----:B------:R-:W-:-:S06]  /*c150*/  WARPGROUP.ARRIVE ;  /* 0x00000000000079c5 */ /* 0x000fcc0000000000 */
[----:B------:R-:W-:Y:S01]  /*c160*/  HGMMA.64x16x16.F32.BF16 R72, gdesc[UR8], RZ, !UPT, gsb0 ;  /* 0x00200000084879f0 */ /* 0x000fe2000c0018ff */
[----:B------:R-:W-:Y:S01]  /*c170*/  R2UR UR10, R4 ;  /* 0x00000000040a72ca */ /* 0x000fe200000e0000 */
[----:B------:R-:W-:Y:S01]  /*c180*/  VIADD R4, R14, 0x142 ;  /* 0x000001420e047836 */ /* 0x000fe20000000000 */
[----:B------:R-:W-:Y:S01]  /*c190*/  R2UR UR11, R5 ;  /* 0x00000000050b72ca */ /* 0x000fe200000e0000 */
[----:B------:R-:W-:Y:S01]  /*c1a0*/  IMAD.MOV.U32 R5, RZ, RZ, -0x7fffffe0 ;  /* 0x80000020ff057424 */ /* 0x000fe200078e00ff */
        /* <DEDUP_REMOVED lines=28> */
[----:B------:R-:W-:Y:S02]  /*c370*/  R2UR UR21, R9 ;  /* 0x00000000091572ca */ /* 0x000fe400000e0000 */
[----:B--2---:R-:W-:-:S04]  /*c380*/  LOP3.LUT R99, R99, 0xfffffffe, RZ, 0xc0, !PT ;  /* 0xfffffffe63637812 */ /* 0x004fc800078ec0ff */
[----:B------:R-:W-:Y:S01]  /*c390*/  @P5 LOP3.LUT R99, R99, 0x1, RZ, 0xfc, !PT ;  /* 0x0000000163635812 */ /* 0x000fe200078efcff */
        /* <DEDUP_REMOVED lines=10> */
[----:B-1----:R-:W-:-:S06]  /*c440*/  WARPGROUP.ARRIVE ;  /* 0x00000000000079c5 */ /* 0x002fcc0000000000 */
        /* <DEDUP_REMOVED lines=18> */
[----:B------:R-:W-:Y:S01]  /*c570*/  HGMMA.64x16x16.F32.BF16 R88, gdesc[UR36], R88, gsb0 ;  /* 0x00200000245879f0 */ /* 0x000fe20008001858 */
        /* <DEDUP_REMOVED lines=165> */
[----:B------:R-:W-:-:S03]  /*cfd0*/  IMAD.MOV.U32 R7, RZ, RZ, -0x7fffffe0 ;  /* 0x80000020ff077424 */ /* 0x000fc600078e00ff */
        /* <DEDUP_REMOVED lines=123> */
[----:B------:R-:W-:Y:S01]  /*d790*/  ULDC UR4, c[0x0][0x9d8] ;  /* 0x0002760000047ab9 */ /* 0x000fe20000000800 */
[----:B------:R-:W-:Y:S01]  /*d7a0*/  STL [R1], R99 ;  /* 0x0000006301007387 */ /* 0x000fe20000100800 */
        /* <DEDUP_REMOVED lines=9> */
[----:B------:R-:W-:Y:S01]  /*d840*/  R2UR UR12, R4 ;  /* 0x00000000040c72ca */ /* 0x000fe200000e0000 */
[----:B------:R-:W-:-:S06]  /*d850*/  ULDC UR5, c[0x0][0x988] ;  /* 0x0002620000057ab9 */ /* 0x000fcc0000000800 */
[----:B------:R-:W1:Y:S08]  /*d860*/  MUFU.TANH R89, R89 ;  /* 0x0000005900597308 */ /* 0x000e700000002400 */
[----:B------:R-:W2:Y:S08]  /*d870*/  MUFU.TANH R91, R91 ;  /* 0x0000005b005b7308 */ /* 0x000eb00000002400 */
[----:B------:R-:W2:Y:S01]  /*d880*/  MUFU.TANH R93, R93 ;  /* 0x0000005d005d7308 */ /* 0x000ea20000002400 */
[----:B------:R-:W-:-:S07]  /*d890*/  R2UR UR13, R5 ;  /* 0x00000000050d72ca */ /* 0x000fce00000e0000 */
[----:B------:R-:W-:Y:S08]  /*d8a0*/  MUFU.TANH R15, R15 ;  /* 0x0000000f000f7308 */ /* 0x000ff00000002400 */
[----:B------:R-:W-:Y:S01]  /*d8b0*/  MUFU.TANH R88, R88 ;  /* 0x0000005800587308 */ /* 0x000fe20000002400 */
        /* <DEDUP_REMOVED lines=9> */
[----:B------:R-:W-:Y:S01]  /*d950*/  VIADD R20, R14, 0x582 ;  /* 0x000005820e147836 */ /* 0x000fe20000000000 */
[----:B------:R-:W-:Y:S01]  /*d960*/  R2UR UR11, R21 ;  /* 0x00000000150b72ca */ /* 0x000fe200000e0000 */
[----:B------:R-:W-:Y:S01]  /*d970*/  IMAD.MOV.U32 R21, RZ, RZ, -0x7fffffe0 ;  /* 0x80000020ff157424 */ /* 0x000fe200078e00ff */
[----:B------:R-:W-:Y:S01]  /*d980*/  R2UR UR8, R4 ;  /* 0x00000000040872ca */ /* 0x000fe200000e0000 */
[----:B------:R-:W-:Y:S01]  /*d990*/  FMUL.FTZ R86, R87, UR4 ;  /* 0x0000000457567c20 */ /* 0x000fe20008410000 */
[----:B------:R-:W-:Y:S01]  /*d9a0*/  R2UR UR9, R5 ;  /* 0x00000000050972ca */ /* 0x000fe200000e0000 */
[----:B------:R-:W-:Y:S01]  /*d9b0*/  FMUL.FTZ R80, R80, UR4 ;  /* 0x0000000450507c20 */ /* 0x000fe20008410000 */
[----:B------:R-:W-:Y:S01]  /*d9c0*/  MUFU.TANH R94, R94 ;  /* 0x0000005e005e7308 */ /* 0x000fe20000002400 */
[----:B------:R-:W-:-:S07]  /*d9d0*/  FMUL.FTZ R85, R85, UR4 ;  /* 0x0000000455557c20 */ /* 0x000fce0008410000 */
[----:B------:R-:W2:Y:S08]  /*d9e0*/  MUFU.TANH R80, R80 ;  /* 0x0000005000507308 */ /* 0x000eb00000002400 */
[----:B------:R-:W2:Y:S08]  /*d9f0*/  MUFU.TANH R83, R83 ;  /* 0x0000005300537308 */ /* 0x000eb00000002400 */
[----:B------:R-:W2:Y:S08]  /*da00*/  MUFU.TANH R85, R85 ;  /* 0x0000005500557308 */ /* 0x000eb00000002400 */
        /* <DEDUP_REMOVED lines=34> */
[----:B------:R-:W-:Y:S01]  /*dc30*/  FMUL.FTZ R64, R64, UR4 ;  /* 0x0000000440407c20 */ /* 0x000fe20008410000 */
[----:B------:R-:W-:Y:S01]  /*dc40*/  R2UR UR11, R21 ;  /* 0x00000000150b72ca */ /* 0x000fe200000e0000 */
[----:B------:R-:W4:Y:S01]  /*dc50*/  @P5 LDC R20, c[0x0][0x44c] ;  /* 0x00011300ff145b82 */ /* 0x000f220000000800 */
[----:B------:R-:W-:Y:S01]  /*dc60*/  R2UR UR8, R4 ;  /* 0x00000000040872ca */ /* 0x000fe200000e0000 */
[----:B------:R-:W-:Y:S01]  /*dc70*/  FMUL.FTZ R70, R71, UR4 ;  /* 0x0000000447467c20 */ /* 0x000fe20008410000 */
[----:B------:R-:W-:Y:S01]  /*dc80*/  R2UR UR9, R5 ;  /* 0x00000000050972ca */ /* 0x000fe200000e0000 */
[----:B------:R-:W2:Y:S01]  /*dc90*/  MUFU.TANH R64, R64 ;  /* 0x0000004000407308 */ /* 0x000ea20000002400 */
[----:B------:R-:W-:-:S07]  /*dca0*/  FMUL.FTZ R69, R69, UR4 ;  /* 0x0000000445457c20 */ /* 0x000fce0008410000 */
[----:B------:R-:W2:Y:S08]  /*dcb0*/  MUFU.TANH R79, R79 ;  /* 0x0000004f004f7308 */ /* 0x000eb00000002400 */
[----:B------:R-:W2:Y:S08]  /*dcc0*/  MUFU.TANH R67, R67 ;  /* 0x0000004300437308 */ /* 0x000eb00000002400 */
[----:B------:R-:W2:Y:S08]  /*dcd0*/  MUFU.TANH R69, R69 ;  /* 0x0000004500457308 */ /* 0x000eb00000002400 */
[----:B------:R-:W-:Y:S08]  /*dce0*/  MUFU.TANH R84, R84 ;  /* 0x0000005400547308 */ /* 0x000ff00000002400 */
[----:B------:R-:W-:Y:S01]  /*dcf0*/  MUFU.TANH R86, R86 ;  /* 0x0000005600567308 */ /* 0x000fe20000002400 */
[----:B------:R-:W-:-:S02]  /*dd00*/  WARPGROUP.DEPBAR.LE gsb0, 0x0 ;  /* 0x00008000000079c5 */ /* 0x000fc40000010000 */
[----:B------:R-:W-:-:S05]  /*dd10*/  WARPGROUP.ARRIVE ;  /* 0x00000000000079c5 */ /* 0x000fca0000000000 */
[----:B------:R-:W-:Y:S01]  /*dd20*/  MUFU.TANH R73, R73 ;  /* 0x0000004900497308 */ /* 0x000fe20000002400 */
[----:B------:R-:W-:Y:S01]  /*dd30*/  HGMMA.64x16x16.F32.BF16 R48, gdesc[UR8], R48, gsb0 ;  /* 0x00200000083079f0 */ /* 0x000fe20008001830 */
[----:B------:R-:W-:Y:S02]  /*dd40*/  FMUL.FTZ R71, R56, UR4 ;  /* 0x0000000438477c20 */ /* 0x000fe40008410000 */
[----:B------:R-:W0:Y:S01]  /*dd50*/  @P5 LDC R56, c[0x0][0x450] ;  /* 0x00011400ff385b82 */ /* 0x000e220000000800 */
[----:B------:R-:W-:Y:S01]  /*dd60*/  FMUL.FTZ R96, R59, UR4 ;  /* 0x000000043b607c20 */ /* 0x000fe20008410000 */
[----:B---3--:R-:W-:Y:S02]  /*dd70*/  IMAD.IADD R59, R98, 0x1, R107 ;  /* 0x00000001623b7824 */ /* 0x008fe400078e026b */
[----:B------:R-:W-:Y:S02]  /*dd80*/  MUFU.TANH R74, R74 ;  /* 0x0000004a004a7308 */ /* 0x000fe40000002400 */
[----:B----4-:R-:W-:-:S04]  /*dd90*/  @P5 IMAD.HI.U32 R21, R59, R20, RZ ;  /* 0x000000143b155227 */ /* 0x010fc800078e00ff */
[----:B------:R-:W-:Y:S01]  /*dda0*/  VIADD R20, R14, 0x602 ;  /* 0x000006020e147836 */ /* 0x000fe20000000000 */
[----:B------:R-:W-:Y:S01]  /*ddb0*/  R2UR UR8, R4 ;  /* 0x00000000040872ca */ /* 0x000fe200000e0000 */
[----:B------:R-:W-:Y:S01]  /*ddc0*/  MUFU.TANH R76, R76 ;  /* 0x0000004c004c7308 */ /* 0x000fe20000002400 */
[----:B------:R-:W-:Y:S02]  /*ddd0*/  R2UR UR9, R5 ;  /* 0x00000000050972ca */ /* 0x000fe400000e0000 */
[----:B------:R-:W-:-:S05]  /*dde0*/  R2UR UR10, R20 ;  /* 0x00000000140a72ca */ /* 0x000fca00000e0000 */
[----:B------:R-:W-:Y:S01]  /*ddf0*/  MUFU.TANH R78, R78 ;  /* 0x0000004e004e7308 */ /* 0x000fe20000002400 */
[----:B0-----:R-:W-:Y:S01]  /*de00*/  @P5 SHF.R.U32.HI R59, RZ, R56, R21 ;  /* 0x00000038ff3b5219 */ /* 0x001fe20000011615 */
[----:B------:R-:W-:-:S06]  /*de10*/  IMAD.MOV.U32 R21, RZ, RZ, -0x7fffffe0 ;  /* 0x80000020ff157424 */ /* 0x000fcc00078e00ff */
[----:B------:R-:W-:Y:S01]  /*de20*/  MUFU.TANH R65, R65 ;  /* 0x0000004100417308 */ /* 0x000fe20000002400 */
[----:B------:R-:W-:-:S07]  /*de30*/  R2UR UR11, R21 ;  /* 0x00000000150b72ca */ /* 0x000fce00000e0000 */
[----:B------:R-:W-:Y:S08]  /*de40*/  MUFU.TANH R66, R66 ;  /* 0x0000004200427308 */ /* 0x000ff00000002400 */
[----:B------:R-:W-:Y:S01]  /*de50*/  MUFU.TANH R68, R68 ;  /* 0x0000004400447308 */ /* 0x000fe20000002400 */
[----:B------:R-:W-:Y:S02]  /*de60*/  WARPGROUP.DEPBAR.LE gsb0, 0x0 ;  /* 0x00008000000079c5 */ /* 0x000fe40000010000 */
[----:B------:R-:W-:-:S06]  /*de70*/  WARPGROUP.ARRIVE ;  /* 0x00000000000079c5 */ /* 0x000fcc0000000000 */
[----:B------:R-:W-:Y:S01]  /*de80*/  HGMMA.64x16x16.F32.BF16 R40, gdesc[UR8], R40, gsb0 ;  /* 0x00200000082879f0 */ /* 0x000fe20008001828 */
[----:B------:R-:W-:Y:S02]  /*de90*/  IMAD R21, R157, -0x90, R105 ;  /* 0xffffff709d157824 */ /* 0x000fe400078e0269 */
[----:B------:R-:W-:Y:S01]  /*dea0*/  FMUL.FTZ R95, R57, UR4 ;  /* 0x00000004395f7c20 */ /* 0x000fe20008410000 */
[----:B------:R-:W-:Y:S02]  /*deb0*/  VIADD R20, R14, 0x642 ;  /* 0x000006420e147836 */ /* 0x000fe40000000000 */
[----:B------:R-:W-:Y:S02]  /*dec0*/  VIADD R57, R21, 0x90 ;  /* 0x0000009015397836 */ /* 0x000fe40000000000 */
[----:B------:R-:W-:Y:S01]  /*ded0*/  IMAD.MOV.U32 R21, RZ, RZ, -0x7fffffe0 ;  /* 0x80000020ff157424 */ /* 0x000fe200078e00ff */
[----:B------:R-:W-:Y:S01]  /*dee0*/  R2UR UR10, R20 ;  /* 0x00000000140a72ca */ /* 0x000fe200000e0000 */
[----:B------:R-:W0:Y:S01]  /*def0*/  SHFL.IDX PT, R99, R59, RZ, 0x1c1f ;  /* 0x001c1fff3b637589 */ /* 0x000e2200000e0000 */
[----:B------:R-:W-:-:S02]  /*df00*/  R2UR UR8, R4 ;  /* 0x00000000040872ca */ /* 0x000fc400000e0000 */
[----:B------:R-:W-:Y:S02]  /*df10*/  R2UR UR11, R21 ;  /* 0x00000000150b72ca */ /* 0x000fe400000e0000 */
[----:B------:R-:W-:Y:S01]  /*df20*/  R2UR UR9, R5 ;  /* 0x00000000050972ca */ /* 0x000fe200000e0000 */
[----:B------:R-:W-:-:S04]  /*df30*/  IMAD.MOV.U32 R56, RZ, RZ, -0x90 ;  /* 0xffffff70ff387424 */ /* 0x000fc800078e00ff */
[----:B------:R-:W-:-:S04]  /*df40*/  IMAD R56, R157, R56, 0x91 ;  /* 0x000000919d387424 */ /* 0x000fc800078e0238 */
[----:B------:R-:W-:Y:S02]  /*df50*/  IMAD R98, R100, -0x2, R56 ;  /* 0xfffffffe64627824 */ /* 0x000fe400078e0238 */
[----:B------:R-:W-:Y:S02]  /*df60*/  VIADD R56, R14, 0x682 ;  /* 0x000006820e387836 */ /* 0x000fe40000000000 */
[----:B------:R-:W-:Y:S01]  /*df70*/  IMAD R14, R100, -0x2, R57 ;  /* 0xfffffffe640e7824 */ /* 0x000fe200078e0239 */
[----:B------:R-:W-:Y:S01]  /*df80*/  IADD3 R20, -R106, R98, R105 ;  /* 0x000000626a147210 */ /* 0x000fe20007ffe169 */
[----:B------:R-:W-:-:S03]  /*df90*/  FMUL.FTZ R98, R49, UR4 ;  /* 0x0000000431627c20 */ /* 0x000fc60008410000 */
[----:B0-----:R-:W-:Y:S01]  /*dfa0*/  VIADDMNMX R49, R99, R20, R14, PT ;  /* 0x0000001463317246 */ /* 0x001fe2000380010e */
[----:B------:R-:W-:Y:S02]  /*dfb0*/  WARPGROUP.DEPBAR.LE gsb0, 0x0 ;  /* 0x00008000000079c5 */ /* 0x000fe40000010000 */
[----:B------:R-:W-:-:S06]  /*dfc0*/  WARPGROUP.ARRIVE ;  /* 0x00000000000079c5 */ /* 0x000fcc0000000000 */
[----:B------:R-:W-:Y:S01]  /*dfd0*/  HGMMA.64x16x16.F32.BF16 R32, gdesc[UR8], R32, gsb0 ;  /* 0x00200000082079f0 */ /* 0x000fe20008001820 */
[C---:B------:R-:W-:Y:S02]  /*dfe0*/  ISETP.GT.AND P3, PT, R49.reuse, RZ, PT ;  /* 0x000000ff3100720c */ /* 0x040fe40003f64270 */
[C---:B------:R-:W-:Y:S02]  /*dff0*/  ISETP.GT.AND P2, PT, R49.reuse, 0x1, PT ;  /* 0x000000013100780c */ /* 0x040fe40003f44270 */
[----:B------:R-:W-:Y:S02]  /*e000*/  ISETP.GT.AND P4, PT, R49, 0x8, PT ;  /* 0x000000083100780c */ /* 0x000fe40003f84270 */
[----:B------:R-:W-:Y:S02]  /*e010*/  FSEL R21, R23, -INF , P3 ;  /* 0xff80000017157808 */ /* 0x000fe40001800000 */
[----:B-1----:R-:W-:Y:S02]  /*e020*/  FSEL R89, R89, -INF , P2 ;  /* 0xff80000059597808 */ /* 0x002fe40001000000 */
[----:B------:R-:W-:-:S02]  /*e030*/  R2UR UR14, R56 ;  /* 0x00000000380e72ca */ /* 0x000fc400000e0000 */
[----:B------:R0:W-:Y:S01]  /*e040*/  MUFU.TANH R56, R98 ;  /* 0x0000006200387308 */ /* 0x0001e20000002400 */
[----:B------:R-:W-:Y:S02]  /*e050*/  ISETP.GT.AND P3, PT, R49, 0x9, PT ;  /* 0x000000093100780c */ /* 0x000fe40003f64270 */
[----:B--2---:R-:W-:Y:S01]  /*e060*/  FSEL R91, R91, -INF , P4 ;  /* 0xff8000005b5b7808 */ /* 0x004fe20002000000 */
[----:B------:R-:W-:Y:S01]  /*e070*/  FMUL.FTZ R97, R48, UR4 ;  /* 0x0000000430617c20 */ /* 0x000fe20008410000 */
[----:B------:R-:W-:Y:S02]  /*e080*/  ISETP.GT.AND P2, PT, R49, 0x10, PT ;  /* 0x000000103100780c */ /* 0x000fe40003f44270 */
[----:B0-----:R-:W-:Y:S02]  /*e090*/  FMNMX.FTZ R98, R21, R89, !PT ;  /* 0x0000005915627209 */ /* 0x001fe40007810000 */
[----:B------:R-:W-:Y:S02]  /*e0a0*/  FSEL R93, R93, -INF , P3 ;  /* 0xff8000005d5d7808 */ /* 0x000fe40001800000 */
[----:B------:R-:W-:Y:S01]  /*e0b0*/  FMNMX.FTZ R98, R91, R98, !PT ;  /* 0x000000625b627209 */ /* 0x000fe20007810000 */
[----:B------:R-:W-:-:S02]  /*e0c0*/  IMAD.MOV.U32 R57, RZ, RZ, -0x7fffffe0 ;  /* 0x80000020ff397424 */ /* 0x000fc400078e00ff */
[----:B------:R-:W-:Y:S01]  /*e0d0*/  FMUL.FTZ R48, R50, UR4 ;  /* 0x0000000432307c20 */ /* 0x000fe20008410000 */
[----:B------:R-:W-:Y:S01]  /*e0e0*/  FMUL.FTZ R50, R51, UR4 ;  /* 0x0000000433327c20 */ /* 0x000fe20008410000 */
[----:B------:R-:W-:Y:S02]  /*e0f0*/  ISETP.GT.AND P4, PT, R49, 0x11, PT ;  /* 0x000000113100780c */ /* 0x000fe40003f84270 */
[----:B------:R-:W-:Y:S02]  /*e100*/  FSEL R80, R80, -INF , P2 ;  /* 0xff80000050507808 */ /* 0x000fe40001000000 */
[----:B------:R-:W-:Y:S02]  /*e110*/  FMNMX.FTZ R51, R93, R98, !PT ;  /* 0x000000625d337209 */ /* 0x000fe40007810000 */
[----:B------:R-:W-:Y:S02]  /*e120*/  R2UR UR15, R57 ;  /* 0x00000000390f72ca */ /* 0x000fe400000e0000 */
[----:B------:R-:W-:-:S02]  /*e130*/  ISETP.GT.AND P3, PT, R49, 0x18, PT ;  /* 0x000000183100780c */ /* 0x000fc40003f64270 */
[----:B------:R-:W-:Y:S02]  /*e140*/  FSEL R94, R94, -INF , P4 ;  /* 0xff8000005e5e7808 */ /* 0x000fe40002000000 */
[----:B------:R-:W-:Y:S01]  /*e150*/  FMNMX.FTZ R57, R80, R51, !PT ;  /* 0x0000003350397209 */ /* 0x000fe20007810000 */
[----:B------:R-:W-:Y:S01]  /*e160*/  FMUL.FTZ R23, R52, UR4 ;  /* 0x0000000434177c20 */ /* 0x000fe20008410000 */
[----:B------:R-:W-:Y:S02]  /*e170*/  ISETP.GT.AND P2, PT, R49, 0x19, PT ;  /* 0x000000193100780c */ /* 0x000fe40003f44270 */
[----:B------:R-:W-:Y:S02]  /*e180*/  FSEL R83, R83, -INF , P3 ;  /* 0xff80000053537808 */ /* 0x000fe40001800000 */
[----:B------:R-:W-:Y:S02]  /*e190*/  FMNMX.FTZ R52, R94, R57, !PT ;  /* 0x000000395e347209 */ /* 0x000fe40007810000 */
[----:B------:R-:W-:-:S02]  /*e1a0*/  ISETP.GT.AND P4, PT, R49, 0x20, PT ;  /* 0x000000203100780c */ /* 0x000fc40003f84270 */
[----:B------:R-:W-:Y:S02]  /*e1b0*/  FSEL R85, R85, -INF , P2 ;  /* 0xff80000055557808 */ /* 0x000fe40001000000 */
[----:B------:R-:W-:Y:S01]  /*e1c0*/  FMNMX.FTZ R98, R83, R52, !PT ;  /* 0x0000003453627209 */ /* 0x000fe20007810000 */
[----:B------:R-:W-:Y:S01]  /*e1d0*/  FMUL.FTZ R51, R53, UR4 ;  /* 0x0000000435337c20 */ /* 0x000fe20008410000 */
[----:B------:R-:W-:Y:S01]  /*e1e0*/  FMUL.FTZ R52, R40, UR4 ;  /* 0x0000000428347c20 */ /* 0x000fe20008410000 */
[----:B------:R-:W-:Y:S02]  /*e1f0*/  ISETP.GT.AND P3, PT, R49, 0x21, PT ;  /* 0x000000213100780c */ /* 0x000fe40003f64270 */
[----:B------:R-:W-:Y:S02]  /*e200*/  FSEL R40, R72, -INF , P4 ;  /* 0xff80000048287808 */ /* 0x000fe40002000000 */
[----:B------:R-:W-:Y:S01]  /*e210*/  FMNMX.FTZ R53, R85, R98, !PT ;  /* 0x0000006255357209 */ /* 0x000fe20007810000 */
[----:B------:R-:W-:-:S02]  /*e220*/  WARPGROUP.DEPBAR.LE gsb0, 0x0 ;  /* 0x00008000000079c5 */ /* 0x000fc40000010000 */
[----:B------:R-:W-:Y:S01]  /*e230*/  ISETP.GT.AND P2, PT, R49, 0x28, PT ;  /* 0x000000283100780c */ /* 0x000fe20003f44270 */
[----:B------:R-:W-:Y:S01]  /*e240*/  WARPGROUP.ARRIVE ;  /* 0x00000000000079c5 */ /* 0x000fe20000000000 */
[----:B------:R-:W-:Y:S02]  /*e250*/  FSEL R87, R87, -INF , P3 ;  /* 0xff80000057577808 */ /* 0x000fe40001800000 */
[----:B------:R-:W-:Y:S02]  /*e260*/  FMNMX.FTZ R72, R40, R53, !PT ;  /* 0x0000003528487209 */ /* 0x000fe40007810000 */
[----:B------:R-:W-:Y:S01]  /*e270*/  ISETP.GT.AND P4, PT, R49, 0x29, PT ;  /* 0x000000293100780c */ /* 0x000fe20003f84270 */
[----:B------:R-:W-:Y:S01]  /*e280*/  HGMMA.64x16x16.F32.BF16 R24, gdesc[UR12], R24, gsb0 ;  /* 0x002000000c1879f0 */ /* 0x000fe20008001818 */
[----:B------:R-:W-:Y:S02]  /*e290*/  FSEL R75, R75, -INF , P2 ;  /* 0xff8000004b4b7808 */ /* 0x000fe40001000000 */
[----:B------:R-:W-:-:S02]  /*e2a0*/  FMNMX.FTZ R72, R87, R72, !PT ;  /* 0x0000004857487209 */ /* 0x000fc40007810000 */
[----:B------:R-:W-:Y:S02]  /*e2b0*/  ISETP.GT.AND P3, PT, R49, 0x30, PT ;  /* 0x000000303100780c */ /* 0x000fe40003f64270 */
[----:B------:R-:W-:Y:S02]  /*e2c0*/  FSEL R77, R77, -INF , P4 ;  /* 0xff8000004d4d7808 */ /* 0x000fe40002000000 */
[----:B------:R-:W-:Y:S01]  /*e2d0*/  FMNMX.FTZ R72, R75, R72, !PT ;  /* 0x000000484b487209 */ /* 0x000fe20007810000 */
[----:B------:R-:W0:Y:S01]  /*e2e0*/  MUFU.TANH R71, R71 ;  /* 0x0000004700477308 */ /* 0x000e220000002400 */
[----:B------:R-:W-:Y:S01]  /*e2f0*/  ISETP.GT.AND P2, PT, R49, 0x31, PT ;  /* 0x000000313100780c */ /* 0x000fe20003f44270 */
[----:B------:R-:W-:Y:S01]  /*e300*/  FMUL.FTZ R60, R60, UR4 ;  /* 0x000000043c3c7c20 */ /* 0x000fe20008410000 */
[----:B------:R-:W-:Y:S02]  /*e310*/  FSEL R64, R64, -INF , P3 ;  /* 0xff80000040407808 */ /* 0x000fe40001800000 */
[----:B------:R-:W-:Y:S01]  /*e320*/  FMNMX.FTZ R53, R77, R72, !PT ;  /* 0x000000484d357209 */ /* 0x000fe20007810000 */
[----:B------:R-:W-:Y:S01]  /*e330*/  FMUL.FTZ R61, R61, UR4 ;  /* 0x000000043d3d7c20 */ /* 0x000fe20008410000 */
[----:B------:R-:W-:Y:S01]  /*e340*/  ISETP.GT.AND P3, PT, R49, 0x38, PT ;  /* 0x000000383100780c */ /* 0x000fe20003f64270 */
[----:B------:R-:W1:Y:S01]  /*e350*/  MUFU.TANH R95, R95 ;  /* 0x0000005f005f7308 */ /* 0x000e620000002400 */
[----:B------:R-:W-:-:S02]  /*e360*/  FSEL R79, R79, -INF , P2 ;  /* 0xff8000004f4f7808 */ /* 0x000fc40001000000 */
[----:B------:R-:W-:Y:S02]  /*e370*/  FMNMX.FTZ R72, R64, R53, !PT ;  /* 0x0000003540487209 */ /* 0x000fe40007810000 */
[----:B------:R-:W-:Y:S02]  /*e380*/  ISETP.GT.AND P2, PT, R49, 0x39, PT ;  /* 0x000000393100780c */ /* 0x000fe40003f44270 */
[----:B------:R-:W-:Y:S01]  /*e390*/  FSEL R67, R67, -INF , P3 ;  /* 0xff80000043437808 */ /* 0x000fe20001800000 */
[----:B------:R-:W2:Y:S01]  /*e3a0*/  MUFU.TANH R60, R60 ;  /* 0x0000003c003c7308 */ /* 0x000ea20000002400 */
[----:B------:R-:W-:Y:S02]  /*e3b0*/  FMNMX.FTZ R72, R79, R72, !PT ;  /* 0x000000484f487209 */ /* 0x000fe40007810000 */
[----:B------:R-:W-:Y:S02]  /*e3c0*/  ISETP.GT.AND P3, PT, R49, 0x40, PT ;  /* 0x000000403100780c */ /* 0x000fe40003f64270 */
[----:B------:R-:W-:-:S02]  /*e3d0*/  FSEL R69, R69, -INF , P2 ;  /* 0xff80000045457808 */ /* 0x000fc40001000000 */
[----:B------:R-:W-:Y:S01]  /*e3e0*/  FMNMX.FTZ R72, R67, R72, !PT ;  /* 0x0000004843487209 */ /* 0x000fe20007810000 */
[----:B------:R-:W3:Y:S01]  /*e3f0*/  MUFU.TANH R61, R61 ;  /* 0x0000003d003d7308 */ /* 0x000ee20000002400 */
[----:B------:R-:W-:Y:S02]  /*e400*/  ISETP.GT.AND P2, PT, R49, 0x41, PT ;  /* 0x000000413100780c */ /* 0x000fe40003f44270 */
[----:B0-----:R-:W-:Y:S02]  /*e410*/  FSEL R71, R71, -INF , P3 ;  /* 0xff80000047477808 */ /* 0x001fe40001800000 */
[----:B------:R-:W-:-:S03]  /*e420*/  FMNMX.FTZ R72, R69, R72, !PT ;  /* 0x0000004845487209 */ /* 0x000fc60007810000 */
[----:B------:R-:W0:Y:S01]  /*e430*/  MUFU.TANH R97, R97 ;  /* 0x0000006100617308 */ /* 0x000e220000002400 */
[----:B------:R-:W-:Y:S02]  /*e440*/  ISETP.GT.AND P3, PT, R49, 0x48, PT ;  /* 0x000000483100780c */ /* 0x000fe40003f64270 */
[----:B-1----:R-:W-:Y:S02]  /*e450*/  FSEL R95, R95, -INF , P2 ;  /* 0xff8000005f5f7808 */ /* 0x002fe40001000000 */
[----:B------:R-:W-:Y:S01]  /*e460*/  FMNMX.FTZ R72, R71, R72, !PT ;  /* 0x0000004847487209 */ /* 0x000fe20007810000 */
[----:B------:R-:W-:Y:S01]  /*e470*/  FMUL.FTZ R57, R33, UR4 ;  /* 0x0000000421397c20 */ /* 0x000fe20008410000 */
[----:B------:R-:W-:Y:S01]  /*e480*/  ISETP.GT.AND P2, PT, R49, 0x49, PT ;  /* 0x000000493100780c */ /* 0x000fe20003f44270 */
[----:B------:R-:W1:Y:S01]  /*e490*/  MUFU.TANH R23, R23 ;  /* 0x0000001700177308 */ /* 0x000e620000002400 */
[----:B--2---:R-:W-:Y:S02]  /*e4a0*/  FSEL R60, R60, -INF , P3 ;  /* 0xff8000003c3c7808 */ /* 0x004fe40001800000 */
[----:B------:R-:W-:Y:S01]  /*e4b0*/  FMNMX.FTZ R33, R95, R72, !PT ;  /* 0x000000485f217209 */ /* 0x000fe20007810000 */
[----:B------:R-:W-:Y:S01]  /*e4c0*/  FMUL.FTZ R53, R32, UR4 ;  /* 0x0000000420357c20 */ /* 0x000fe20008410000 */
[----:B------:R-:W-:Y:S01]  /*e4d0*/  ISETP.GT.AND P3, PT, R49, 0x50, PT ;  /* 0x000000503100780c */ /* 0x000fe20003f64270 */
[----:B------:R-:W-:Y:S01]  /*e4e0*/  FMUL.FTZ R41, R41, UR4 ;  /* 0x0000000429297c20 */ /* 0x000fe20008410000 */
[----:B---3--:R-:W-:Y:S01]  /*e4f0*/  FSEL R61, R61, -INF , P2 ;  /* 0xff8000003d3d7808 */ /* 0x008fe20001000000 */
[----:B------:R-:W2:Y:S01]  /*e500*/  MUFU.TANH R51, R51 ;  /* 0x0000003300337308 */ /* 0x000ea20000002400 */
[----:B------:R-:W-:Y:S01]  /*e510*/  FMNMX.FTZ R32, R60, R33, !PT ;  /* 0x000000213c207209 */ /* 0x000fe20007810000 */
[----:B------:R-:W-:Y:S01]  /*e520*/  FMUL.FTZ R72, R36, UR4 ;  /* 0x0000000424487c20 */ /* 0x000fe20008410000 */
[----:B------:R-:W-:Y:S01]  /*e530*/  ISETP.GT.AND P2, PT, R49, 0x51, PT ;  /* 0x000000513100780c */ /* 0x000fe20003f44270 */
[----:B------:R-:W-:Y:S01]  /*e540*/  FMUL.FTZ R44, R44, UR4 ;  /* 0x000000042c2c7c20 */ /* 0x000fe20008410000 */
[----:B0-----:R-:W-:-:S02]  /*e550*/  FSEL R33, R97, -INF , P3 ;  /* 0xff80000061217808 */ /* 0x001fc40001800000 */
[----:B------:R-:W-:Y:S01]  /*e560*/  FMNMX.FTZ R36, R61, R32, !PT ;  /* 0x000000203d247209 */ /* 0x000fe20007810000 */
[----:B------:R-:W0:Y:S01]  /*e570*/  MUFU.TANH R52, R52 ;  /* 0x0000003400347308 */ /* 0x000e220000002400 */
[----:B------:R-:W-:Y:S01]  /*e580*/  ISETP.GT.AND P3, PT, R49, 0x58, PT ;  /* 0x000000583100780c */ /* 0x000fe20003f64270 */
[----:B------:R-:W-:Y:S01]  /*e590*/  FMUL.FTZ R45, R45, UR4 ;  /* 0x000000042d2d7c20 */ /* 0x000fe20008410000 */
[----:B------:R-:W-:Y:S02]  /*e5a0*/  FSEL R32, R56, -INF , P2 ;  /* 0xff80000038207808 */ /* 0x000fe40001000000 */
[----:B------:R-:W-:-:S03]  /*e5b0*/  FMNMX.FTZ R97, R33, R36, !PT ;  /* 0x0000002421617209 */ /* 0x000fc60007810000 */
[----:B------:R-:W3:Y:S01]  /*e5c0*/  MUFU.TANH R41, R41 ;  /* 0x0000002900297308 */ /* 0x000ee20000002400 */
[----:B------:R-:W-:Y:S02]  /*e5d0*/  ISETP.GT.AND P2, PT, R49, 0x59, PT ;  /* 0x000000593100780c */ /* 0x000fe40003f44270 */
[----:B-1----:R-:W-:Y:S02]  /*e5e0*/  FSEL R36, R23, -INF , P3 ;  /* 0xff80000017247808 */ /* 0x002fe40001800000 */
[----:B------:R-:W-:-:S03]  /*e5f0*/  FMNMX.FTZ R97, R32, R97, !PT ;  /* 0x0000006120617209 */ /* 0x000fc60007810000 */
[----:B------:R-:W1:Y:S01]  /*e600*/  MUFU.TANH R44, R44 ;  /* 0x0000002c002c7308 */ /* 0x000e620000002400 */
[----:B------:R-:W-:Y:S01]  /*e610*/  FMUL.FTZ R56, R37, UR4 ;  /* 0x0000000425387c20 */ /* 0x000fe20008410000 */
[----:B------:R-:W-:Y:S02]  /*e620*/  ISETP.GT.AND P3, PT, R49, 0x60, PT ;  /* 0x000000603100780c */ /* 0x000fe40003f64270 */
[----:B--2---:R-:W-:Y:S02]  /*e630*/  FSEL R37, R51, -INF , P2 ;  /* 0xff80000033257808 */ /* 0x004fe40001000000 */
[----:B------:R-:W-:Y:S02]  /*e640*/  FMNMX.FTZ R98, R36, R97, !PT ;  /* 0x0000006124627209 */ /* 0x000fe40007810000 */
[----:B------:R-:W2:Y:S01]  /*e650*/  MUFU.TANH R45, R45 ;  /* 0x0000002d002d7308 */ /* 0x000ea20000002400 */
[----:B------:R-:W-:Y:S02]  /*e660*/  WARPGROUP.DEPBAR.LE gsb0, 0x0 ;  /* 0x00008000000079c5 */ /* 0x000fe40000010000 */
[----:B------:R-:W-:Y:S01]  /*e670*/  FMUL.FTZ R51, R24, UR4 ;  /* 0x0000000418337c20 */ /* 0x000fe20008410000 */
[----:B------:R-:W-:-:S02]  /*e680*/  ISETP.GT.AND P2, PT, R49, 0x61, PT ;  /* 0x000000613100780c */ /* 0x000fc40003f44270 */
[----:B0-----:R-:W-:Y:S02]  /*e690*/  FSEL R24, R52, -INF , P3 ;  /* 0xff80000034187808 */ /* 0x001fe40001800000 */
[----:B------:R-:W0:Y:S01]  /*e6a0*/  MUFU.TANH R53, R53 ;  /* 0x0000003500357308 */ /* 0x000e220000002400 */
[----:B------:R-:W-:Y:S02]  /*e6b0*/  FMNMX.FTZ R97, R37, R98, !PT ;  /* 0x0000006225617209 */ /* 0x000fe40007810000 */
[----:B------:R-:W-:Y:S02]  /*e6c0*/  ISETP.GT.AND P3, PT, R49, 0x68, PT ;  /* 0x000000683100780c */ /* 0x000fe40003f64270 */
[----:B---3--:R-:W-:Y:S02]  /*e6d0*/  FSEL R41, R41, -INF , P2 ;  /* 0xff80000029297808 */ /* 0x008fe40001000000 */
[----:B------:R-:W-:Y:S01]  /*e6e0*/  FMNMX.FTZ R98, R24, R97, !PT ;  /* 0x0000006118627209 */ /* 0x000fe20007810000 */
[----:B------:R-:W3:Y:S01]  /*e6f0*/  MUFU.TANH R57, R57 ;  /* 0x0000003900397308 */ /* 0x000ee20000002400 */
[----:B------:R-:W-:-:S02]  /*e700*/  ISETP.GT.AND P2, PT, R49, 0x69, PT ;  /* 0x000000693100780c */ /* 0x000fc40003f44270 */
[----:B------:R-:W-:-:S05]  /*e710*/  FMNMX.FTZ R98, R41, R98, !PT ;  /* 0x0000006229627209 */ /* 0x000fca0007810000 */
[----:B------:R-:W4:Y:S08]  /*e720*/  MUFU.TANH R72, R72 ;  /* 0x0000004800487308 */ /* 0x000f300000002400 */
[----:B------:R1:W4:Y:S02]  /*e730*/  MUFU.TANH R23, R56 ;  /* 0x0000003800177308 */ /* 0x0003240000002400 */
[----:B-1----:R-:W-:Y:S01]  /*e740*/  FMUL.FTZ R56, R25, UR4 ;  /* 0x0000000419387c20 */ /* 0x002fe20008410000 */
[----:B------:R-:W-:-:S02]  /*e750*/  FSEL R25, R44, -INF , P3 ;  /* 0xff8000002c197808 */ /* 0x000fc40001800000 */
[----:B------:R-:W-:Y:S02]  /*e760*/  ISETP.GT.AND P3, PT, R49, 0x70, PT ;  /* 0x000000703100780c */ /* 0x000fe40003f64270 */
[----:B--2---:R-:W-:Y:S02]  /*e770*/  FSEL R44, R45, -INF , P2 ;  /* 0xff8000002d2c7808 */ /* 0x004fe40001000000 */
[----:B------:R-:W-:Y:S01]  /*e780*/  FMNMX.FTZ R99, R25, R98, !PT ;  /* 0x0000006219637209 */ /* 0x000fe20007810000 */
[----:B------:R1:W2:Y:S01]  /*e790*/  MUFU.TANH R52, R51 ;  /* 0x0000003300347308 */ /* 0x0002a20000002400 */
[----:B------:R-:W-:Y:S01]  /*e7a0*/  ISETP.GT.AND P2, PT, R49, 0x71, PT ;  /* 0x000000713100780c */ /* 0x000fe20003f44270 */
[----:B------:R-:W-:Y:S01]  /*e7b0*/  FMUL.FTZ R97, R28, UR4 ;  /* 0x000000041c617c20 */ /* 0x000fe20008410000 */
[----:B0-----:R-:W-:Y:S02]  /*e7c0*/  FSEL R45, R53, -INF , P3 ;  /* 0xff800000352d7808 */ /* 0x001fe40001800000 */
[----:B------:R-:W-:-:S02]  /*e7d0*/  FMNMX.FTZ R98, R44, R99, !PT ;  /* 0x000000632c627209 */ /* 0x000fc40007810000 */
[----:B------:R-:W-:Y:S01]  /*e7e0*/  ISETP.GT.AND P3, PT, R49, 0x78, PT ;  /* 0x000000783100780c */ /* 0x000fe20003f64270 */
[----:B------:R-:W0:Y:S01]  /*e7f0*/  MUFU.TANH R56, R56 ;  /* 0x0000003800387308 */ /* 0x000e220000002400 */
[----:B---3--:R-:W-:Y:S01]  /*e800*/  FSEL R28, R57, -INF , P2 ;  /* 0xff800000391c7808 */ /* 0x008fe20001000000 */
[----:B------:R-:W-:Y:S01]  /*e810*/  FMUL.FTZ R57, R29, UR4 ;  /* 0x000000041d397c20 */ /* 0x000fe20008410000 */
[----:B-1----:R-:W-:Y:S02]  /*e820*/  FMNMX.FTZ R51, R45, R98, !PT ;  /* 0x000000622d337209 */ /* 0x002fe40007810000 */
[----:B----4-:R-:W-:Y:S02]  /*e830*/  FSEL R29, R72, -INF , P3 ;  /* 0xff800000481d7808 */ /* 0x010fe40001800000 */
[----:B------:R-:W-:Y:S01]  /*e840*/  ISETP.GT.AND P2, PT, R49, 0x79, PT ;  /* 0x000000793100780c */ /* 0x000fe20003f44270 */
[----:B------:R-:W1:Y:S01]  /*e850*/  MUFU.TANH R97, R97 ;  /* 0x0000006100617308 */ /* 0x000e620000002400 */
[----:B------:R-:W-:-:S02]  /*e860*/  FMNMX.FTZ R72, R28, R51, !PT ;  /* 0x000000331c487209 */ /* 0x000fc40007810000 */
[----:B------:R-:W-:Y:S02]  /*e870*/  ISETP.GT.AND P3, PT, R49, 0x80, PT ;  /* 0x000000803100780c */ /* 0x000fe40003f64270 */
[----:B------:R-:W-:Y:S02]  /*e880*/  FSEL R51, R23, -INF , P2 ;  /* 0xff80000017337808 */ /* 0x000fe40001000000 */
[----:B------:R-:W-:Y:S01]  /*e890*/  FMNMX.FTZ R72, R29, R72, !PT ;  /* 0x000000481d487209 */ /* 0x000fe20007810000 */
[----:B------:R-:W3:Y:S01]  /*e8a0*/  MUFU.TANH R57, R57 ;  /* 0x0000003900397308 */ /* 0x000ee20000002400 */
[----:B------:R-:W-:Y:S02]  /*e8b0*/  ISETP.GT.AND P2, PT, R49, 0x81, PT ;  /* 0x000000813100780c */ /* 0x000fe40003f44270 */
[----:B--2---:R-:W-:Y:S02]  /*e8c0*/  FSEL R52, R52, -INF , P3 ;  /* 0xff80000034347808 */ /* 0x004fe40001800000 */
[----:B------:R-:W-:-:S02]  /*e8d0*/  FMNMX.FTZ R23, R51, R72, !PT ;  /* 0x0000004833177209 */ /* 0x000fc40007810000 */
[C---:B------:R-:W-:Y:S02]  /*e8e0*/  ISETP.GT.AND P3, PT, R49.reuse, 0x88, PT ;  /* 0x000000883100780c */ /* 0x040fe40003f64270 */
[----:B0-----:R-:W-:Y:S02]  /*e8f0*/  FSEL R53, R56, -INF , P2 ;  /* 0xff80000038357808 */ /* 0x001fe40001000000 */
[----:B------:R-:W-:Y:S02]  /*e900*/  FMNMX.FTZ R72, R52, R23, !PT ;  /* 0x0000001734487209 */ /* 0x000fe40007810000 */
[----:B------:R-:W-:Y:S02]  /*e910*/  ISETP.GT.AND P2, PT, R49, 0x89, PT ;  /* 0x000000893100780c */ /* 0x000fe40003f44270 */
[----:B-1----:R-:W-:Y:S02]  /*e920*/  FSEL R49, R97, -INF , P3 ;  /* 0xff80000061317808 */ /* 0x002fe40001800000 */
[----:B------:R-:W-:Y:S01]  /*e930*/  FMNMX.FTZ R72, R53, R72, !PT ;  /* 0x0000004835487209 */ /* 0x000fe20007810000 */
[----:B------:R-:W-:Y:S01]  /*e940*/  FMUL.FTZ R56, R55, UR4 ;  /* 0x0000000437387c20 */ /* 0x000fe20008410000 */
[----:B---3--:R-:W-:-:S02]  /*e950*/  FSEL R55, R57, -INF , P2 ;  /* 0xff80000039377808 */ /* 0x008fc40001000000 */
[----:B------:R-:W-:-:S04]  /*e960*/  FMNMX.FTZ R72, R49, R72, !PT ;  /* 0x0000004831487209 */ /* 0x000fc80007810000 */
[----:B------:R-:W-:-:S05]  /*e970*/  FMNMX.FTZ R72, R55, R72, !PT ;  /* 0x0000004837487209 */ /* 0x000fca0007810000 */
[----:B------:R-:W0:Y:S02]  /*e980*/  SHFL.BFLY PT, R23, R72, 0x2, 0x1f ;  /* 0x0c401f0048177f89 */ /* 0x000e2400000e0000 */
[----:B0-----:R-:W-:-:S05]  /*e990*/  FMNMX.FTZ R57, R72, R23, !PT ;  /* 0x0000001748397209 */ /* 0x001fca0007810000 */
[----:B------:R-:W0:Y:S04]  /*e9a0*/  SHFL.BFLY PT, R72, R57, 0x1, 0x1f ;  /* 0x0c201f0039487f89 */ /* 0x000e2800000e0000 */
[----:B------:R-:W1:Y:S01]  /*e9b0*/  SHFL.IDX PT, R97, R59, 0x1, 0x1c1f ;  /* 0x003c1f003b617f89 */ /* 0x000e6200000e0000 */
[----:B0-----:R-:W-:Y:S01]  /*e9c0*/  FMNMX.FTZ R23, R57, R72, !PT ;  /* 0x0000004839177209 */ /* 0x001fe20007810000 */
[----:B------:R-:W-:-:S03]  /*e9d0*/  IMAD.U32 R72, RZ, RZ, UR5 ;  /* 0x00000005ff487e24 */ /* 0x000fc6000f8e00ff */
[C---:B------:R-:W-:Y:S01]  /*e9e0*/  FSETP.NEU.FTZ.AND P2, PT, R23.reuse, -INF , PT ;  /* 0xff8000001700780b */ /* 0x040fe20003f5d000 */
[----:B------:R-:W-:-:S05]  /*e9f0*/  FMUL.FTZ R98, R23, R72 ;  /* 0x0000004817627220 */ /* 0x000fca0000410000 */
[----:B------:R-:W-:-:S05]  /*ea00*/  FSEL R98, R98, RZ, P2 ;  /* 0x000000ff62627208 */ /* 0x000fca0001000000 */
[----:B------:R-:W-:Y:S01]  /*ea10*/  FFMA.FTZ R57, R89, R72, -R98 ;  /* 0x0000004859397223 */ /* 0x000fe20000010862 */
[----:B-1----:R-:W-:Y:S01]  /*ea20*/  VIADDMNMX R89, R97, R20, R14, PT ;  /* 0x0000001461597246 */ /* 0x002fe2000380010e */
[----:B------:R-:W-:-:S03]  /*ea30*/  FFMA.FTZ R91, R91, R72, -R98 ;  /* 0x000000485b5b7223 */ /* 0x000fc60000010862 */
[C---:B------:R-:W-:Y:S02]  /*ea40*/  ISETP.GT.AND P3, PT, R89.reuse, RZ, PT ;  /* 0x000000ff5900720c */ /* 0x040fe40003f64270 */
[C---:B------:R-:W-:Y:S02]  /*ea50*/  ISETP.GT.AND P4, PT, R89.reuse, 0x1, PT ;  /* 0x000000015900780c */ /* 0x040fe40003f84270 */
[----:B------:R-:W-:Y:S02]  /*ea60*/  ISETP.GT.AND P2, PT, R89, 0x8, PT ;  /* 0x000000085900780c */ /* 0x000fe40003f44270 */
[----:B------:R-:W-:Y:S02]  /*ea70*/  FSEL R15, R15, -INF , P3 ;  /* 0xff8000000f0f7808 */ /* 0x000fe40001800000 */
[----:B------:R-:W-:Y:S01]  /*ea80*/  FSEL R88, R88, -INF , P4 ;  /* 0xff80000058587808 */ /* 0x000fe20002000000 */
[----:B------:R0:W-:Y:S01]  /*ea90*/  MUFU.EX2 R59, R91 ;  /* 0x0000005b003b7308 */ /* 0x0001e20000000800 */
[----:B------:R-:W-:Y:S01]  /*eaa0*/  FFMA.FTZ R93, R93, R72, -R98 ;  /* 0x000000485d5d7223 */ /* 0x000fe20000010862 */
[----:B------:R-:W-:-:S02]  /*eab0*/  ISETP.GT.AND P3, PT, R89, 0x9, PT ;  /* 0x000000095900780c */ /* 0x000fc40003f64270 */
[----:B------:R-:W-:Y:S02]  /*eac0*/  FSEL R90, R90, -INF , P2 ;  /* 0xff8000005a5a7808 */ /* 0x000fe40001000000 */
[----:B0-----:R-:W-:Y:S02]  /*ead0*/  FMNMX.FTZ R91, R15, R88, !PT ;  /* 0x000000580f5b7209 */ /* 0x001fe40007810000 */
[----:B------:R0:W-:Y:S01]  /*eae0*/  MUFU.EX2 R20, R93 ;  /* 0x0000005d00147308 */ /* 0x0001e20000000800 */
[----:B------:R-:W-:Y:S02]  /*eaf0*/  ISETP.GT.AND P2, PT, R89, 0x10, PT ;  /* 0x000000105900780c */ /* 0x000fe40003f44270 */
[----:B------:R-:W-:Y:S01]  /*eb00*/  FSEL R92, R92, -INF , P3 ;  /* 0xff8000005c5c7808 */ /* 0x000fe20001800000 */
[-CC-:B------:R-:W-:Y:S01]  /*eb10*/  FFMA.FTZ R14, R80, R72.reuse, -R98.reuse ;  /* 0x00000048500e7223 */ /* 0x180fe20000010862 */
[----:B------:R-:W-:Y:S01]  /*eb20*/  FFMA.FTZ R80, R94, R72, -R98 ;  /* 0x000000485e507223 */ /* 0x000fe20000010862 */
[----:B0-----:R-:W-:-:S02]  /*eb30*/  FMNMX.FTZ R93, R90, R91, !PT ;  /* 0x0000005b5a5d7209 */ /* 0x001fc40007810000 */
[----:B------:R-:W-:Y:S02]  /*eb40*/  ISETP.GT.AND P3, PT, R89, 0x11, PT ;  /* 0x000000115900780c */ /* 0x000fe40003f64270 */
[----:B------:R-:W-:Y:S02]  /*eb50*/  FSEL R91, R81, -INF , P2 ;  /* 0xff800000515b7808 */ /* 0x000fe40001000000 */
[----:B------:R-:W-:Y:S01]  /*eb60*/  FMNMX.FTZ R94, R92, R93, !PT ;  /* 0x0000005d5c5e7209 */ /* 0x000fe20007810000 */
[--C-:B------:R-:W-:Y:S01]  /*eb70*/  FFMA.FTZ R81, R83, R72, -R98.reuse ;  /* 0x0000004853517223 */ /* 0x100fe20000010862 */
[----:B------:R-:W-:Y:S02]  /*eb80*/  ISETP.GT.AND P2, PT, R89, 0x18, PT ;  /* 0x000000185900780c */ /* 0x000fe40003f44270 */
[----:B------:R-:W-:Y:S02]  /*eb90*/  FSEL R83, R82, -INF , P3 ;  /* 0xff80000052537808 */ /* 0x000fe40001800000 */
[----:B------:R-:W-:Y:S01]  /*eba0*/  FMNMX.FTZ R94, R91, R94, !PT ;  /* 0x0000005e5b5e7209 */ /* 0x000fe20007810000 */
[----:B------:R-:W-:Y:S01]  /*ebb0*/  FFMA.FTZ R82, R85, R72, -R98 ;  /* 0x0000004855527223 */ /* 0x000fe20000010862 */
        /* <DEDUP_REMOVED lines=13> */
[----:B------:R-:W-:-:S02]  /*ec90*/  ISETP.GT.AND P3, PT, R89, 0x29, PT ;  /* 0x000000295900780c */ /* 0x000fc40003f64270 */
[----:B------:R-:W-:Y:S02]  /*eca0*/  FSEL R76, R76, -INF , P2 ;  /* 0xff8000004c4c7808 */ /* 0x000fe40001000000 */
[----:B------:R-:W-:Y:S01]  /*ecb0*/  FMNMX.FTZ R73, R93, R94, !PT ;  /* 0x0000005e5d497209 */ /* 0x000fe20007810000 */
[----:B------:R-:W0:Y:S01]  /*ecc0*/  MUFU.TANH R70, R70 ;  /* 0x0000004600467308 */ /* 0x000e220000002400 */
[----:B------:R-:W-:Y:S02]  /*ecd0*/  ISETP.GT.AND P2, PT, R89, 0x30, PT ;  /* 0x000000305900780c */ /* 0x000fe40003f44270 */
[----:B------:R-:W-:Y:S02]  /*ece0*/  FSEL R78, R78, -INF , P3 ;  /* 0xff8000004e4e7808 */ /* 0x000fe40001800000 */
[----:B------:R-:W-:Y:S01]  /*ecf0*/  FMNMX.FTZ R73, R76, R73, !PT ;  /* 0x000000494c497209 */ /* 0x000fe20007810000 */
[----:B------:R-:W-:Y:S02]  /*ed00*/  FFMA.FTZ R74, R87, R72, -R98 ;  /* 0x00000048574a7223 */ /* 0x000fe40000010862 */
[----:B------:R-:W1:Y:S01]  /*ed10*/  MUFU.TANH R58, R58 ;  /* 0x0000003a003a7308 */ /* 0x000e620000002400 */
[----:B------:R-:W-:Y:S01]  /*ed20*/  ISETP.GT.AND P3, PT, R89, 0x31, PT ;  /* 0x000000315900780c */ /* 0x000fe20003f64270 */
[----:B------:R-:W-:Y:S01]  /*ed30*/  FMUL.FTZ R62, R62, UR4 ;  /* 0x000000043e3e7c20 */ /* 0x000fe20008410000 */
[----:B------:R-:W-:-:S02]  /*ed40*/  FSEL R87, R65, -INF , P2 ;  /* 0xff80000041577808 */ /* 0x000fc40001000000 */
[----:B------:R-:W-:Y:S01]  /*ed50*/  FMNMX.FTZ R94, R78, R73, !PT ;  /* 0x000000494e5e7209 */ /* 0x000fe20007810000 */
[----:B------:R-:W-:Y:S01]  /*ed60*/  FFMA.FTZ R65, R75, R72, -R98 ;  /* 0x000000484b417223 */ /* 0x000fe20000010862 */
[----:B------:R-:W-:Y:S01]  /*ed70*/  ISETP.GT.AND P2, PT, R89, 0x38, PT ;  /* 0x000000385900780c */ /* 0x000fe20003f44270 */
[----:B------:R-:W2:Y:S01]  /*ed80*/  MUFU.TANH R96, R96 ;  /* 0x0000006000607308 */ /* 0x000ea20000002400 */
[----:B------:R-:W-:Y:S01]  /*ed90*/  FSEL R75, R66, -INF , P3 ;  /* 0xff800000424b7808 */ /* 0x000fe20001800000 */
[----:B------:R-:W-:Y:S01]  /*eda0*/  FMUL.FTZ R63, R63, UR4 ;  /* 0x000000043f3f7c20 */ /* 0x000fe20008410000 */
[----:B------:R-:W-:Y:S02]  /*edb0*/  FMNMX.FTZ R94, R87, R94, !PT ;  /* 0x0000005e575e7209 */ /* 0x000fe40007810000 */
[----:B------:R-:W-:Y:S02]  /*edc0*/  ISETP.GT.AND P3, PT, R89, 0x39, PT ;  /* 0x000000395900780c */ /* 0x000fe40003f64270 */
[----:B------:R-:W-:Y:S01]  /*edd0*/  FSEL R68, R68, -INF , P2 ;  /* 0xff80000044447808 */ /* 0x000fe20001000000 */
[----:B------:R-:W3:Y:S01]  /*ede0*/  MUFU.TANH R62, R62 ;  /* 0x0000003e003e7308 */ /* 0x000ee20000002400 */
[----:B------:R-:W-:-:S02]  /*edf0*/  FMNMX.FTZ R73, R75, R94, !PT ;  /* 0x0000005e4b497209 */ /* 0x000fc40007810000 */
[----:B------:R-:W-:Y:S01]  /*ee00*/  ISETP.GT.AND P2, PT, R89, 0x40, PT ;  /* 0x000000405900780c */ /* 0x000fe20003f44270 */
[-CC-:B------:R-:W-:Y:S01]  /*ee10*/  FFMA.FTZ R66, R77, R72.reuse, -R98.reuse ;  /* 0x000000484d427223 */ /* 0x180fe20000010862 */
[----:B0-----:R-:W-:Y:S02]  /*ee20*/  FSEL R70, R70, -INF , P3 ;  /* 0xff80000046467808 */ /* 0x001fe40001800000 */
[----:B------:R-:W-:Y:S01]  /*ee30*/  FMNMX.FTZ R73, R68, R73, !PT ;  /* 0x0000004944497209 */ /* 0x000fe20007810000 */
[----:B------:R-:W0:Y:S01]  /*ee40*/  MUFU.TANH R63, R63 ;  /* 0x0000003f003f7308 */ /* 0x000e220000002400 */
[----:B-1----:R-:W-:Y:S01]  /*ee50*/  FSEL R77, R58, -INF , P2 ;  /* 0xff8000003a4d7808 */ /* 0x002fe20001000000 */
[----:B------:R-:W-:Y:S01]  /*ee60*/  FFMA.FTZ R58, R64, R72, -R98 ;  /* 0x00000048403a7223 */ /* 0x000fe20000010862 */
[----:B------:R-:W-:Y:S01]  /*ee70*/  ISETP.GT.AND P3, PT, R89, 0x41, PT ;  /* 0x000000415900780c */ /* 0x000fe20003f64270 */
[----:B------:R-:W-:Y:S01]  /*ee80*/  FMUL.FTZ R54, R54, UR4 ;  /* 0x0000000436367c20 */ /* 0x000fe20008410000 */
[----:B------:R-:W-:-:S03]  /*ee90*/  FMNMX.FTZ R64, R70, R73, !PT ;  /* 0x0000004946407209 */ /* 0x000fc60007810000 */
[----:B------:R-:W1:Y:S01]  /*eea0*/  MUFU.TANH R48, R48 ;  /* 0x0000003000307308 */ /* 0x000e620000002400 */
[----:B------:R-:W-:Y:S02]  /*eeb0*/  ISETP.GT.AND P2, PT, R89, 0x48, PT ;  /* 0x000000485900780c */ /* 0x000fe40003f44270 */
[----:B--2---:R-:W-:Y:S02]  /*eec0*/  FSEL R96, R96, -INF , P3 ;  /* 0xff80000060607808 */ /* 0x004fe40001800000 */
[----:B------:R-:W-:-:S03]  /*eed0*/  FMNMX.FTZ R73, R77, R64, !PT ;  /* 0x000000404d497209 */ /* 0x000fc60007810000 */
[----:B------:R-:W2:Y:S01]  /*eee0*/  MUFU.TANH R50, R50 ;  /* 0x0000003200327308 */ /* 0x000ea20000002400 */
[----:B------:R-:W-:Y:S01]  /*eef0*/  ISETP.GT.AND P3, PT, R89, 0x49, PT ;  /* 0x000000495900780c */ /* 0x000fe20003f64270 */
[----:B------:R-:W-:Y:S01]  /*ef00*/  FMUL.FTZ R42, R42, UR4 ;  /* 0x000000042a2a7c20 */ /* 0x000fe20008410000 */
[----:B---3--:R-:W-:Y:S02]  /*ef10*/  FSEL R64, R62, -INF , P2 ;  /* 0xff8000003e407808 */ /* 0x008fe40001000000 */
[----:B------:R-:W-:-:S03]  /*ef20*/  FMNMX.FTZ R73, R96, R73, !PT ;  /* 0x0000004960497209 */ /* 0x000fc60007810000 */
[----:B------:R-:W3:Y:S01]  /*ef30*/  MUFU.TANH R54, R54 ;  /* 0x0000003600367308 */ /* 0x000ee20000002400 */
[----:B------:R-:W-:Y:S01]  /*ef40*/  ISETP.GT.AND P2, PT, R89, 0x50, PT ;  /* 0x000000505900780c */ /* 0x000fe20003f44270 */
[----:B------:R-:W-:Y:S01]  /*ef50*/  FMUL.FTZ R43, R43, UR4 ;  /* 0x000000042b2b7c20 */ /* 0x000fe20008410000 */
[----:B0-----:R-:W-:Y:S02]  /*ef60*/  FSEL R94, R63, -INF , P3 ;  /* 0xff8000003f5e7808 */ /* 0x001fe40001800000 */
[----:B------:R-:W-:-:S03]  /*ef70*/  FMNMX.FTZ R73, R64, R73, !PT ;  /* 0x0000004940497209 */ /* 0x000fc60007810000 */
[----:B------:R-:W0:Y:S01]  /*ef80*/  MUFU.TANH R56, R56 ;  /* 0x0000003800387308 */ /* 0x000e220000002400 */
[----:B------:R-:W-:Y:S01]  /*ef90*/  FFMA.FTZ R62, R79, R72, -R98 ;  /* 0x000000484f3e7223 */ /* 0x000fe20000010862 */
[C---:B------:R-:W-:Y:S01]  /*efa0*/  ISETP.GT.AND P3, PT, R89.reuse, 0x51, PT ;  /* 0x000000515900780c */ /* 0x040fe20003f64270 */
[----:B------:R-:W-:Y:S01]  /*efb0*/  FMUL.FTZ R46, R46, UR4 ;  /* 0x000000042e2e7c20 */ /* 0x000fe20008410000 */
[----:B-1----:R-:W-:Y:S02]  /*efc0*/  FSEL R79, R48, -INF , P2 ;  /* 0xff800000304f7808 */ /* 0x002fe40001000000 */
[----:B------:R-:W-:Y:S02]  /*efd0*/  FMNMX.FTZ R100, R94, R73, !PT ;  /* 0x000000495e647209 */ /* 0x000fe40007810000 */
[----:B------:R-:W1:Y:S01]  /*efe0*/  MUFU.TANH R42, R42 ;  /* 0x0000002a002a7308 */ /* 0x000e620000002400 */
[----:B------:R-:W-:Y:S01]  /*eff0*/  ISETP.GT.AND P2, PT, R89, 0x58, PT ;  /* 0x000000585900780c */ /* 0x000fe20003f44270 */
[----:B------:R-:W-:Y:S01]  /*f000*/  FMUL.FTZ R47, R47, UR4 ;  /* 0x000000042f2f7c20 */ /* 0x000fe20008410000 */
[----:B--2---:R-:W-:-:S02]  /*f010*/  FSEL R63, R50, -INF , P3 ;  /* 0xff800000323f7808 */ /* 0x004fc40001800000 */
[----:B------:R-:W-:-:S03]  /*f020*/  FMNMX.FTZ R100, R79, R100, !PT ;  /* 0x000000644f647209 */ /* 0x000fc60007810000 */
[----:B------:R-:W2:Y:S01]  /*f030*/  MUFU.TANH R43, R43 ;  /* 0x0000002b002b7308 */ /* 0x000ea20000002400 */
[--C-:B------:R-:W-:Y:S01]  /*f040*/  FFMA.FTZ R48, R67, R72, -R98.reuse ;  /* 0x0000004843307223 */ /* 0x100fe20000010862 */
[----:B------:R-:W-:Y:S01]  /*f050*/  ISETP.GT.AND P3, PT, R89, 0x59, PT ;  /* 0x000000595900780c */ /* 0x000fe20003f64270 */
[----:B------:R-:W-:Y:S01]  /*f060*/  FMUL.FTZ R34, R34, UR4 ;  /* 0x0000000422227c20 */ /* 0x000fe20008410000 */
[----:B---3--:R-:W-:Y:S02]  /*f070*/  FSEL R54, R54, -INF , P2 ;  /* 0xff80000036367808 */ /* 0x008fe40001000000 */
[----:B------:R-:W-:Y:S02]  /*f080*/  FMNMX.FTZ R67, R63, R100, !PT ;  /* 0x000000643f437209 */ /* 0x000fe40007810000 */
[----:B------:R-:W3:Y:S01]  /*f090*/  MUFU.TANH R46, R46 ;  /* 0x0000002e002e7308 */ /* 0x000ee20000002400 */
[----:B------:R-:W-:Y:S01]  /*f0a0*/  FFMA.FTZ R50, R69, R72, -R98 ;  /* 0x0000004845327223 */ /* 0x000fe20000010862 */
[----:B------:R-:W-:Y:S01]  /*f0b0*/  ISETP.GT.AND P2, PT, R89, 0x60, PT ;  /* 0x000000605900780c */ /* 0x000fe20003f44270 */
[----:B------:R-:W-:Y:S01]  /*f0c0*/  FMUL.FTZ R35, R35, UR4 ;  /* 0x0000000423237c20 */ /* 0x000fe20008410000 */
[----:B0-----:R-:W-:-:S02]  /*f0d0*/  FSEL R56, R56, -INF , P3 ;  /* 0xff80000038387808 */ /* 0x001fc40001800000 */
[----:B------:R-:W-:Y:S02]  /*f0e0*/  FMNMX.FTZ R69, R54, R67, !PT ;  /* 0x0000004336457209 */ /* 0x000fe40007810000 */
[----:B------:R-:W0:Y:S01]  /*f0f0*/  MUFU.TANH R47, R47 ;  /* 0x0000002f002f7308 */ /* 0x000e220000002400 */
[----:B------:R-:W-:Y:S01]  /*f100*/  ISETP.GT.AND P3, PT, R89, 0x61, PT ;  /* 0x000000615900780c */ /* 0x000fe20003f64270 */
[----:B------:R-:W-:Y:S01]  /*f110*/  FMUL.FTZ R38, R38, UR4 ;  /* 0x0000000426267c20 */ /* 0x000fe20008410000 */
[----:B-1----:R-:W-:Y:S02]  /*f120*/  FSEL R67, R42, -INF , P2 ;  /* 0xff8000002a437808 */ /* 0x002fe40001000000 */
[----:B------:R-:W-:-:S03]  /*f130*/  FMNMX.FTZ R100, R56, R69, !PT ;  /* 0x0000004538647209 */ /* 0x000fc60007810000 */
[----:B------:R-:W1:Y:S01]  /*f140*/  MUFU.TANH R34, R34 ;  /* 0x0000002200227308 */ /* 0x000e620000002400 */
[----:B------:R-:W-:Y:S01]  /*f150*/  ISETP.GT.AND P2, PT, R89, 0x68, PT ;  /* 0x000000685900780c */ /* 0x000fe20003f44270 */
[----:B------:R-:W-:Y:S01]  /*f160*/  FMUL.FTZ R39, R39, UR4 ;  /* 0x0000000427277c20 */ /* 0x000fe20008410000 */
[----:B--2---:R-:W-:Y:S02]  /*f170*/  FSEL R69, R43, -INF , P3 ;  /* 0xff8000002b457808 */ /* 0x004fe40001800000 */
[----:B------:R-:W-:-:S03]  /*f180*/  FMNMX.FTZ R102, R67, R100, !PT ;  /* 0x0000006443667209 */ /* 0x000fc60007810000 */
[----:B------:R-:W2:Y:S01]  /*f190*/  MUFU.TANH R35, R35 ;  /* 0x0000002300237308 */ /* 0x000ea20000002400 */
[----:B------:R-:W-:Y:S01]  /*f1a0*/  FFMA.FTZ R42, R71, R72, -R98 ;  /* 0x00000048472a7223 */ /* 0x000fe20000010862 */
[----:B------:R-:W-:Y:S01]  /*f1b0*/  ISETP.GT.AND P3, PT, R89, 0x69, PT ;  /* 0x000000695900780c */ /* 0x000fe20003f64270 */
[----:B------:R-:W-:Y:S01]  /*f1c0*/  FMUL.FTZ R26, R26, UR4 ;  /* 0x000000041a1a7c20 */ /* 0x000fe20008410000 */
[----:B---3--:R-:W-:Y:S02]  /*f1d0*/  FSEL R100, R46, -INF , P2 ;  /* 0xff8000002e647808 */ /* 0x008fe40001000000 */
[----:B------:R-:W-:Y:S02]  /*f1e0*/  FMNMX.FTZ R71, R69, R102, !PT ;  /* 0x0000006645477209 */ /* 0x000fe40007810000 */
[----:B------:R-:W3:Y:S01]  /*f1f0*/  MUFU.TANH R38, R38 ;  /* 0x0000002600267308 */ /* 0x000ee20000002400 */
[----:B------:R-:W-:Y:S01]  /*f200*/  ISETP.GT.AND P2, PT, R89, 0x70, PT ;  /* 0x000000705900780c */ /* 0x000fe20003f44270 */
[----:B------:R-:W-:Y:S01]  /*f210*/  FMUL.FTZ R27, R27, UR4 ;  /* 0x000000041b1b7c20 */ /* 0x000fe20008410000 */
[----:B0-----:R-:W-:-:S02]  /*f220*/  FSEL R101, R47, -INF , P3 ;  /* 0xff8000002f657808 */ /* 0x001fc40001800000 */
[----:B------:R-:W-:-:S03]  /*f230*/  FMNMX.FTZ R46, R100, R71, !PT ;  /* 0x00000047642e7209 */ /* 0x000fc60007810000 */
[----:B------:R-:W0:Y:S01]  /*f240*/  MUFU.TANH R39, R39 ;  /* 0x0000002700277308 */ /* 0x000e220000002400 */
[----:B------:R-:W-:Y:S01]  /*f250*/  ISETP.GT.AND P3, PT, R89, 0x71, PT ;  /* 0x000000715900780c */ /* 0x000fe20003f64270 */
[----:B------:R-:W-:Y:S01]  /*f260*/  FMUL.FTZ R30, R30, UR4 ;  /* 0x000000041e1e7c20 */ /* 0x000fe20008410000 */
[----:B-1----:R-:W-:Y:S02]  /*f270*/  FSEL R34, R34, -INF , P2 ;  /* 0xff80000022227808 */ /* 0x002fe40001000000 */
[----:B------:R-:W-:-:S03]  /*f280*/  FMNMX.FTZ R47, R101, R46, !PT ;  /* 0x0000002e652f7209 */ /* 0x000fc60007810000 */
[----:B------:R-:W1:Y:S01]  /*f290*/  MUFU.TANH R26, R26 ;  /* 0x0000001a001a7308 */ /* 0x000e620000002400 */
[----:B------:R-:W-:Y:S01]  /*f2a0*/  FFMA.FTZ R71, R60, R72, -R98 ;  /* 0x000000483c477223 */ /* 0x000fe20000010862 */
[----:B------:R-:W-:Y:S01]  /*f2b0*/  ISETP.GT.AND P2, PT, R89, 0x78, PT ;  /* 0x000000785900780c */ /* 0x000fe20003f44270 */
[----:B------:R-:W-:Y:S01]  /*f2c0*/  FMUL.FTZ R31, R31, UR4 ;  /* 0x000000041f1f7c20 */ /* 0x000fe20008410000 */
[----:B--2---:R-:W-:Y:S02]  /*f2d0*/  FSEL R35, R35, -INF , P3 ;  /* 0xff80000023237808 */ /* 0x004fe40001800000 */
[----:B------:R-:W-:Y:S02]  /*f2e0*/  FMNMX.FTZ R60, R34, R47, !PT ;  /* 0x0000002f223c7209 */ /* 0x000fe40007810000 */
[----:B------:R-:W2:Y:S01]  /*f2f0*/  MUFU.TANH R27, R27 ;  /* 0x0000001b001b7308 */ /* 0x000ea20000002400 */
[----:B------:R-:W-:Y:S02]  /*f300*/  ISETP.GT.AND P3, PT, R89, 0x79, PT ;  /* 0x000000795900780c */ /* 0x000fe40003f64270 */
[----:B---3--:R-:W-:-:S02]  /*f310*/  FSEL R102, R38, -INF , P2 ;  /* 0xff80000026667808 */ /* 0x008fc40001000000 */
[----:B------:R-:W-:-:S03]  /*f320*/  FMNMX.FTZ R47, R35, R60, !PT ;  /* 0x0000003c232f7209 */ /* 0x000fc60007810000 */
        /* <DEDUP_REMOVED lines=8> */
[----:B------:R-:W-:Y:S01]  /*f3b0*/  FFMA.FTZ R39, R33, R72, -R98 ;  /* 0x0000004821277223 */ /* 0x000fe20000010862 */
[----:B------:R-:W-:Y:S02]  /*f3c0*/  ISETP.GT.AND P2, PT, R89, 0x88, PT ;  /* 0x000000885900780c */ /* 0x000fe40003f44270 */
[----:B--2---:R-:W-:Y:S02]  /*f3d0*/  FSEL R33, R27, -INF , P3 ;  /* 0xff8000001b217808 */ /* 0x004fe40001800000 */
[----:B------:R-:W-:-:S02]  /*f3e0*/  FMNMX.FTZ R26, R104, R47, !PT ;  /* 0x0000002f681a7209 */ /* 0x000fc40007810000 */
[----:B------:R-:W-:Y:S02]  /*f3f0*/  ISETP.GT.AND P3, PT, R89, 0x89, PT ;  /* 0x000000895900780c */ /* 0x000fe40003f64270 */
[----:B---3--:R-:W-:Y:S02]  /*f400*/  FSEL R30, R30, -INF , P2 ;  /* 0xff8000001e1e7808 */ /* 0x008fe40001000000 */
[----:B------:R-:W-:Y:S02]  /*f410*/  FMNMX.FTZ R27, R33, R26, !PT ;  /* 0x0000001a211b7209 */ /* 0x000fe40007810000 */
[----:B0-----:R-:W-:Y:S02]  /*f420*/  FSEL R31, R31, -INF , P3 ;  /* 0xff8000001f1f7808 */ /* 0x001fe40001800000 */
[----:B------:R-:W-:-:S04]  /*f430*/  FMNMX.FTZ R26, R30, R27, !PT ;  /* 0x0000001b1e1a7209 */ /* 0x000fc80007810000 */
[----:B------:R-:W-:-:S05]  /*f440*/  FMNMX.FTZ R26, R31, R26, !PT ;  /* 0x0000001a1f1a7209 */ /* 0x000fca0007810000 */
[----:B------:R-:W0:Y:S01]  /*f450*/  SHFL.BFLY PT, R27, R26, 0x2, 0x1f ;  /* 0x0c401f001a1b7f89 */ /* 0x000e2200000e0000 */
[----:B------:R-:W-:Y:S01]  /*f460*/  FFMA.FTZ R60, R24, R72, -R98 ;  /* 0x00000048183c7223 */ /* 0x000fe20000010862 */
[----:B0-----:R-:W-:-:S05]  /*f470*/  FMNMX.FTZ R27, R26, R27, !PT ;  /* 0x0000001b1a1b7209 */ /* 0x001fca0007810000 */
[----:B------:R-:W0:Y:S01]  /*f480*/  SHFL.BFLY PT, R24, R27, 0x1, 0x1f ;  /* 0x0c201f001b187f89 */ /* 0x000e2200000e0000 */
[-CC-:B------:R-:W-:Y:S01]  /*f490*/  FFMA.FTZ R43, R95, R72.reuse, -R98.reuse ;  /* 0x000000485f2b7223 */ /* 0x180fe20000010862 */
[-CC-:B------:R-:W-:Y:S01]  /*f4a0*/  FFMA.FTZ R95, R41, R72.reuse, -R98.reuse ;  /* 0x00000048295f7223 */ /* 0x180fe20000010862 */
[-CC-:B------:R-:W-:Y:S01]  /*f4b0*/  FFMA.FTZ R41, R29, R72.reuse, -R98.reuse ;  /* 0x000000481d297223 */ /* 0x180fe20000010862 */
[-CC-:B------:R-:W-:Y:S01]  /*f4c0*/  FFMA.FTZ R21, R21, R72.reuse, -R98.reuse ;  /* 0x0000004815157223 */ /* 0x180fe20000010862 */
[----:B------:R-:W-:Y:S01]  /*f4d0*/  FFMA.FTZ R47, R25, R72, -R98 ;  /* 0x00000048192f7223 */ /* 0x000fe20000010862 */
[----:B0-----:R-:W-:-:S04]  /*f4e0*/  FMNMX.FTZ R73, R27, R24, !PT ;  /* 0x000000181b497209 */ /* 0x001fc80007810000 */
[C---:B------:R-:W-:Y:S01]  /*f4f0*/  FSETP.NEU.FTZ.AND P2, PT, R73.reuse, -INF , PT ;  /* 0xff8000004900780b */ /* 0x040fe20003f5d000 */
[----:B------:R-:W-:-:S05]  /*f500*/  FMUL.FTZ R29, R73, R72 ;  /* 0x00000048491d7220 */ /* 0x000fca0000410000 */
[----:B------:R-:W-:-:S05]  /*f510*/  FSEL R29, R29, RZ, P2 ;  /* 0x000000ff1d1d7208 */ /* 0x000fca0001000000 */
[-CC-:B------:R-:W-:Y:S01]  /*f520*/  FFMA.FTZ R25, R15, R72.reuse, -R29.reuse ;  /* 0x000000480f197223 */ /* 0x180fe2000001081d */
[-CC-:B------:R-:W-:Y:S01]  /*f530*/  FFMA.FTZ R15, R88, R72.reuse, -R29.reuse ;  /* 0x00000048580f7223 */ /* 0x180fe2000001081d */
[----:B------:R-:W-:Y:S01]  /*f540*/  MUFU.EX2 R21, R21 ;  /* 0x0000001500157308 */ /* 0x000fe20000000800 */
[-CC-:B------:R-:W-:Y:S01]  /*f550*/  FFMA.FTZ R27, R90, R72.reuse, -R29.reuse ;  /* 0x000000485a1b7223 */ /* 0x180fe2000001081d */
[----:B------:R-:W-:-:S06]  /*f560*/  FFMA.FTZ R88, R92, R72, -R29 ;  /* 0x000000485c587223 */ /* 0x000fcc000001081d */
[----:B------:R-:W0:Y:S01]  /*f570*/  MUFU.EX2 R57, R57 ;  /* 0x0000003900397308 */ /* 0x000e220000000800 */
[-C--:B------:R-:W-:Y:S01]  /*f580*/  FFMA.FTZ R99, R28, R72.reuse, -R98 ;  /* 0x000000481c637223 */ /* 0x080fe20000010862 */
[----:B------:R-:W-:-:S06]  /*f590*/  FFMA.FTZ R28, R91, R72, -R29 ;  /* 0x000000485b1c7223 */ /* 0x000fcc000001081d */
[----:B------:R-:W-:Y:S08]  /*f5a0*/  MUFU.EX2 R25, R25 ;  /* 0x0000001900197308 */ /* 0x000ff00000000800 */
[----:B------:R-:W1:Y:S01]  /*f5b0*/  MUFU.EX2 R15, R15 ;  /* 0x0000000f000f7308 */ /* 0x000e620000000800 */
[----:B------:R-:W-:Y:S01]  /*f5c0*/  FFMA.FTZ R90, R83, R72, -R29 ;  /* 0x00000048535a7223 */ /* 0x000fe2000001081d */
[----:B------:R-:W-:-:S06]  /*f5d0*/  @!P0 VIADD R24, R0, 0x31c40 ;  /* 0x00031c4000188836 */ /* 0x000fcc0000000000 */
[----:B------:R-:W2:Y:S01]  /*f5e0*/  MUFU.EX2 R27, R27 ;  /* 0x0000001b001b7308 */ /* 0x000ea20000000800 */
[----:B------:R-:W-:-:S07]  /*f5f0*/  FFMA.FTZ R26, R64, R72, -R29 ;  /* 0x00000048401a7223 */ /* 0x000fce000001081d */
[----:B------:R-:W3:Y:S01]  /*f600*/  MUFU.EX2 R88, R88 ;  /* 0x0000005800587308 */ /* 0x000ee20000000800 */
[----:B------:R-:W-:Y:S01]  /*f610*/  @!P0 PRMT R24, RZ, 0x654, R24 ;  /* 0x00000654ff188816 */ /* 0x000fe20000000018 */
[----:B0-----:R-:W-:-:S06]  /*f620*/  FADD.FTZ R92, R21, R57 ;  /* 0x00000039155c7221 */ /* 0x001fcc0000010000 */
[----:B------:R-:W0:Y:S01]  /*f630*/  MUFU.EX2 R14, R14 ;  /* 0x0000000e000e7308 */ /* 0x000e220000000800 */
[----:B------:R-:W-:Y:S01]  /*f640*/  FFMA.FTZ R64, R94, R72, -R29 ;  /* 0x000000485e407223 */ /* 0x000fe2000001081d */
[----:B-1----:R-:W-:-:S06]  /*f650*/  FADD.FTZ R94, R25, R15 ;  /* 0x0000000f195e7221 */ /* 0x002fcc0000010000 */
[----:B------:R1:W-:Y:S01]  /*f660*/  MUFU.EX2 R46, R71 ;  /* 0x00000047002e7308 */ /* 0x0003e20000000800 */
[-CC-:B------:R-:W-:Y:S01]  /*f670*/  FFMA.FTZ R86, R86, R72.reuse, -R29.reuse ;  /* 0x0000004856567223 */ /* 0x180fe2000001081d */
[-CC-:B------:R-:W-:Y:S01]  /*f680*/  FFMA.FTZ R38, R61, R72.reuse, -R98.reuse ;  /* 0x000000483d267223 */ /* 0x180fe20000010862 */
[----:B------:R4:W-:Y:S05]  /*f690*/  @!P0 SYNCS.ARRIVE.TRANS64.RED.A1T0 RZ, [R24+URZ], RZ ;  /* 0x000000ff18ff89a7 */ /* 0x0009ea000810043f */
[----:B------:R-:W0:Y:S01]  /*f6a0*/  MUFU.EX2 R28, R28 ;  /* 0x0000001c001c7308 */ /* 0x000e220000000800 */
[-C--:B-1----:R-:W-:Y:S01]  /*f6b0*/  FFMA.FTZ R71, R32, R72.reuse, -R98 ;  /* 0x0000004820477223 */ /* 0x082fe20000010862 */
[-CC-:B------:R-:W-:Y:S01]  /*f6c0*/  FFMA.FTZ R32, R84, R72.reuse, -R29.reuse ;  /* 0x0000004854207223 */ /* 0x180fe2000001081d */
[-CC-:B------:R-:W-:Y:S01]  /*f6d0*/  FFMA.FTZ R84, R75, R72.reuse, -R29.reuse ;  /* 0x000000484b547223 */ /* 0x180fe2000001081d */
[----:B------:R-:W-:-:S04]  /*f6e0*/  FFMA.FTZ R75, R70, R72, -R29 ;  /* 0x00000048464b7223 */ /* 0x000fc8000001081d */
[----:B------:R-:W1:Y:S01]  /*f6f0*/  MUFU.EX2 R80, R80 ;  /* 0x0000005000507308 */ /* 0x000e620000000800 */
[-C--:B------:R-:W-:Y:S01]  /*f700*/  FFMA.FTZ R70, R77, R72.reuse, -R29 ;  /* 0x000000484d467223 */ /* 0x080fe2000001081d */
[----:B------:R-:W-:Y:S01]  /*f710*/  FADD.FTZ R77, R59, R92 ;  /* 0x0000005c3b4d7221 */ /* 0x000fe20000010000 */
[-CC-:B------:R-:W-:Y:S01]  /*f720*/  FFMA.FTZ R40, R40, R72.reuse, -R98.reuse ;  /* 0x0000004828287223 */ /* 0x180fe20000010862 */
[----:B------:R-:W-:-:S04]  /*f730*/  FFMA.FTZ R61, R36, R72, -R98 ;  /* 0x00000048243d7223 */ /* 0x000fc80000010862 */
[----:B------:R-:W1:Y:S01]  /*f740*/  MUFU.EX2 R90, R90 ;  /* 0x0000005a005a7308 */ /* 0x000e620000000800 */
[----:B----4-:R-:W-:Y:S01]  /*f750*/  F2FP.BF16.F32.PACK_AB R24, R57, R21 ;  /* 0x000000153918723e */ /* 0x010fe200000010ff */
[-C--:B------:R-:W-:Y:S01]  /*f760*/  FFMA.FTZ R36, R49, R72.reuse, -R98 ;  /* 0x0000004831247223 */ /* 0x080fe20000010862 */
[----:B--2---:R-:W-:Y:S01]  /*f770*/  FADD.FTZ R57, R27, R94 ;  /* 0x0000005e1b397221 */ /* 0x004fe20000010000 */
[----:B------:R-:W-:-:S04]  /*f780*/  FFMA.FTZ R49, R85, R72, -R29 ;  /* 0x0000004855317223 */ /* 0x000fc8000001081d */
[----:B------:R-:W-:Y:S01]  /*f790*/  MUFU.EX2 R81, R81 ;  /* 0x0000005100517308 */ /* 0x000fe20000000800 */
[----:B------:R-:W-:Y:S01]  /*f7a0*/  FADD.FTZ R85, R20, R77 ;  /* 0x0000004d14557221 */ /* 0x000fe20000010000 */
[----:B---3--:R-:W-:-:S06]  /*f7b0*/  FADD.FTZ R57, R88, R57 ;  /* 0x0000003958397221 */ /* 0x008fcc0000010000 */
[----:B------:R-:W2:Y:S01]  /*f7c0*/  MUFU.EX2 R32, R32 ;  /* 0x0000002000207308 */ /* 0x000ea20000000800 */
[-C--:B------:R-:W-:Y:S01]  /*f7d0*/  FFMA.FTZ R83, R93, R72.reuse, -R29 ;  /* 0x000000485d537223 */ /* 0x080fe2000001081d */
[----:B------:R-:W-:Y:S01]  /*f7e0*/  FFMA.FTZ R89, R37, R72, -R98 ;  /* 0x0000004825597223 */ /* 0x000fe20000010862 */
[----:B0-----:R-:W-:-:S05]  /*f7f0*/  FADD.FTZ R85, R14, R85 ;  /* 0x000000550e557221 */ /* 0x001fca0000010000 */
[----:B------:R-:W0:Y:S01]  /*f800*/  MUFU.EX2 R82, R82 ;  /* 0x0000005200527308 */ /* 0x000e220000000800 */
[-CC-:B------:R-:W-:Y:S01]  /*f810*/  FFMA.FTZ R37, R52, R72.reuse, -R98.reuse ;  /* 0x0000004834257223 */ /* 0x180fe20000010862 */
[----:B------:R-:W-:Y:S01]  /*f820*/  F2FP.BF16.F32.PACK_AB R25, R15, R25 ;  /* 0x000000190f19723e */ /* 0x000fe200000010ff */
[----:B------:R-:W-:-:S05]  /*f830*/  FFMA.FTZ R52, R53, R72, -R98 ;  /* 0x0000004835347223 */ /* 0x000fca0000010862 */
[----:B------:R-:W-:Y:S01]  /*f840*/  MUFU.EX2 R86, R86 ;  /* 0x0000005600567308 */ /* 0x000fe20000000800 */
[-C--:B------:R-:W-:Y:S01]  /*f850*/  FFMA.FTZ R15, R63, R72.reuse, -R29 ;  /* 0x000000483f0f7223 */ /* 0x080fe2000001081d */
[----:B------:R-:W-:Y:S01]  /*f860*/  FADD.FTZ R57, R28, R57 ;  /* 0x000000391c397221 */ /* 0x000fe20000010000 */
[-CC-:B------:R-:W-:Y:S01]  /*f870*/  FFMA.FTZ R53, R76, R72.reuse, -R29.reuse ;  /* 0x000000484c357223 */ /* 0x180fe2000001081d */
[----:B------:R-:W-:-:S04]  /*f880*/  FFMA.FTZ R63, R34, R72, -R29 ;  /* 0x00000048223f7223 */ /* 0x000fc8000001081d */
[----:B------:R-:W3:Y:S01]  /*f890*/  MUFU.EX2 R40, R40 ;  /* 0x0000002800287308 */ /* 0x000ee20000000800 */
[----:B-1----:R-:W-:Y:S01]  /*f8a0*/  FADD.FTZ R34, R80, R85 ;  /* 0x0000005550227221 */ /* 0x002fe20000010000 */
[----:B------:R-:W-:-:S06]  /*f8b0*/  FADD.FTZ R57, R90, R57 ;  /* 0x000000395a397221 */ /* 0x000fcc0000010000 */
[----:B------:R-:W1:Y:S01]  /*f8c0*/  MUFU.EX2 R49, R49 ;  /* 0x0000003100317308 */ /* 0x000e620000000800 */
[-CC-:B------:R-:W-:Y:S01]  /*f8d0*/  FFMA.FTZ R78, R78, R72.reuse, -R29.reuse ;  /* 0x000000484e4e7223 */ /* 0x180fe2000001081d */
[-C--:B------:R-:W-:Y:S01]  /*f8e0*/  FFMA.FTZ R21, R79, R72.reuse, -R29 ;  /* 0x000000484f157223 */ /* 0x080fe2000001081d */
[----:B------:R-:W-:-:S05]  /*f8f0*/  FFMA.FTZ R97, R44, R72, -R98 ;  /* 0x000000482c617223 */ /* 0x000fca0000010862 */
[----:B------:R-:W4:Y:S01]  /*f900*/  MUFU.EX2 R74, R74 ;  /* 0x0000004a004a7308 */ /* 0x000f220000000800 */
[-CC-:B------:R-:W-:Y:S01]  /*f910*/  FFMA.FTZ R79, R67, R72.reuse, -R29.reuse ;  /* 0x00000048434f7223 */ /* 0x180fe2000001081d */
[-C--:B------:R-:W-:Y:S01]  /*f920*/  FFMA.FTZ R44, R45, R72.reuse, -R98 ;  /* 0x000000482d2c7223 */ /* 0x080fe20000010862 */
[----:B------:R-:W-:-:S05]  /*f930*/  FFMA.FTZ R67, R35, R72, -R29 ;  /* 0x0000004823437223 */ /* 0x000fca000001081d */
[----:B------:R0:W-:Y:S01]  /*f940*/  MUFU.EX2 R0, R26 ;  /* 0x0000001a00007308 */ /* 0x0001e20000000800 */
[----:B------:R-:W-:Y:S01]  /*f950*/  FFMA.FTZ R45, R55, R72, -R98 ;  /* 0x00000048372d7223 */ /* 0x000fe20000010862 */
[----:B--2---:R-:W-:-:S06]  /*f960*/  FADD.FTZ R35, R32, R57 ;  /* 0x0000003920237221 */ /* 0x004fcc0000010000 */
[----:B------:R-:W2:Y:S01]  /*f970*/  MUFU.EX2 R83, R83 ;  /* 0x0000005300537308 */ /* 0x000ea20000000800 */
[----:B0-----:R-:W-:Y:S01]  /*f980*/  F2FP.BF16.F32.PACK_AB R26, R20, R59 ;  /* 0x0000003b141a723e */ /* 0x001fe200000010ff */
[-CC-:B------:R-:W-:Y:S01]  /*f990*/  FFMA.FTZ R59, R56, R72.reuse, -R29.reuse ;  /* 0x00000048383b7223 */ /* 0x180fe2000001081d */
[----:B------:R-:W-:Y:S01]  /*f9a0*/  FFMA.FTZ R56, R33, R72, -R29 ;  /* 0x0000004821387223 */ /* 0x000fe2000001081d */
[----:B------:R-:W-:-:S04]  /*f9b0*/  FADD.FTZ R33, R81, R34 ;  /* 0x0000002251217221 */ /* 0x000fc80000010000 */
[----:B------:R-:W0:Y:S01]  /*f9c0*/  MUFU.EX2 R65, R65 ;  /* 0x0000004100417308 */ /* 0x000e220000000800 */
[----:B------:R-:W-:Y:S01]  /*f9d0*/  FFMA.FTZ R55, R87, R72, -R29 ;  /* 0x0000004857377223 */ /* 0x000fe2000001081d */
[----:B------:R-:W-:Y:S01]  /*f9e0*/  FADD.FTZ R33, R82, R33 ;  /* 0x0000002152217221 */ /* 0x000fe20000010000 */
[----:B------:R-:W-:-:S05]  /*f9f0*/  F2FP.BF16.F32.PACK_AB R27, R88, R27 ;  /* 0x0000001b581b723e */ /* 0x000fca00000010ff */
[----:B------:R-:W0:Y:S01]  /*fa00*/  MUFU.EX2 R53, R53 ;  /* 0x0000003500357308 */ /* 0x000e220000000800 */
[----:B---3--:R-:W-:-:S07]  /*fa10*/  FADD.FTZ R33, R40, R33 ;  /* 0x0000002128217221 */ /* 0x008fce0000010000 */
[----:B------:R-:W3:Y:S01]  /*fa20*/  MUFU.EX2 R66, R66 ;  /* 0x0000004200427308 */ /* 0x000ee20000000800 */
[----:B------:R1:W-:Y:S07]  /*fa30*/  STSM.16.M88.4 [R17+0x24300], R24 ;  /* 0x0243001811007844 */ /* 0x0003ee0000000200 */
[----:B------:R4:W-:Y:S01]  /*fa40*/  MUFU.EX2 R20, R21 ;  /* 0x0000001500147308 */ /* 0x0009e20000000800 */
[----:B------:R-:W-:-:S07]  /*fa50*/  FFMA.FTZ R68, R68, R72, -R29 ;  /* 0x0000004844447223 */ /* 0x000fce000001081d */
[----:B------:R-:W3:Y:S01]  /*fa60*/  MUFU.EX2 R78, R78 ;  /* 0x0000004e004e7308 */ /* 0x000ee20000000800 */
[----:B----4-:R-:W-:Y:S01]  /*fa70*/  FFMA.FTZ R21, R30, R72, -R29 ;  /* 0x000000481e157223 */ /* 0x010fe2000001081d */
[----:B------:R-:W-:Y:S01]  /*fa80*/  FADD.FTZ R30, R86, R35 ;  /* 0x00000023561e7221 */ /* 0x000fe20000010000 */
[----:B-1----:R-:W-:-:S05]  /*fa90*/  F2FP.BF16.F32.PACK_AB R24, R80, R14 ;  /* 0x0000000e5018723e */ /* 0x002fca00000010ff */
[----:B------:R-:W1:Y:S01]  /*faa0*/  MUFU.EX2 R58, R58 ;  /* 0x0000003a003a7308 */ /* 0x000e620000000800 */
[----:B------:R-:W-:Y:S01]  /*fab0*/  FADD.FTZ R30, R49, R30 ;  /* 0x0000001e311e7221 */ /* 0x000fe20000010000 */
[----:B------:R-:W-:-:S06]  /*fac0*/  FADD.FTZ R14, R74, R33 ;  /* 0x000000214a0e7221 */ /* 0x000fcc0000010000 */
[----:B------:R-:W4:Y:S01]  /*fad0*/  MUFU.EX2 R55, R55 ;  /* 0x0000003700377308 */ /* 0x000f220000000800 */
[----:B--2---:R-:W-:Y:S01]  /*fae0*/  FADD.FTZ R30, R83, R30 ;  /* 0x0000001e531e7221 */ /* 0x004fe20000010000 */
[-CC-:B------:R-:W-:Y:S01]  /*faf0*/  FFMA.FTZ R76, R96, R72.reuse, -R29.reuse ;  /* 0x00000048604c7223 */ /* 0x180fe2000001081d */
[-CC-:B------:R-:W-:Y:S01]  /*fb00*/  FFMA.FTZ R54, R54, R72.reuse, -R29.reuse ;  /* 0x0000004836367223 */ /* 0x180fe2000001081d */
[----:B------:R-:W-:-:S04]  /*fb10*/  FFMA.FTZ R77, R69, R72, -R29 ;  /* 0x00000048454d7223 */ /* 0x000fc8000001081d */
[----:B------:R-:W2:Y:S01]  /*fb20*/  MUFU.EX2 R62, R62 ;  /* 0x0000003e003e7308 */ /* 0x000ea20000000800 */
[-CC-:B------:R-:W-:Y:S01]  /*fb30*/  FFMA.FTZ R100, R100, R72.reuse, -R29.reuse ;  /* 0x0000004864647223 */ /* 0x180fe2000001081d */
[-CC-:B------:R-:W-:Y:S01]  /*fb40*/  FFMA.FTZ R101, R101, R72.reuse, -R29.reuse ;  /* 0x0000004865657223 */ /* 0x180fe2000001081d */
[-CC-:B------:R-:W-:Y:S01]  /*fb50*/  FFMA.FTZ R102, R102, R72.reuse, -R29.reuse ;  /* 0x0000004866667223 */ /* 0x180fe2000001081d */
[-CC-:B------:R-:W-:Y:S01]  /*fb60*/  FFMA.FTZ R103, R103, R72.reuse, -R29.reuse ;  /* 0x0000004867677223 */ /* 0x180fe2000001081d */
[-CC-:B------:R-:W-:Y:S01]  /*fb70*/  FFMA.FTZ R104, R104, R72.reuse, -R29.reuse ;  /* 0x0000004868687223 */ /* 0x180fe2000001081d */
[----:B------:R-:W-:Y:S02]  /*fb80*/  FFMA.FTZ R57, R31, R72, -R29 ;  /* 0x000000481f397223 */ /* 0x000fe4000001081d */
[----:B------:R-:W2:Y:S01]  /*fb90*/  MUFU.EX2 R84, R84 ;  /* 0x0000005400547308 */ /* 0x000ea20000000800 */
[----:B0-----:R-:W-:Y:S01]  /*fba0*/  FADD.FTZ R29, R65, R14 ;  /* 0x0000000e411d7221 */ /* 0x001fe20000010000 */
[----:B------:R-:W-:-:S06]  /*fbb0*/  FADD.FTZ R31, R53, R30 ;  /* 0x0000001e351f7221 */ /* 0x000fcc0000010000 */
[----:B------:R-:W0:Y:S01]  /*fbc0*/  MUFU.EX2 R48, R48 ;  /* 0x0000003000307308 */ /* 0x000e220000000800 */
[----:B---3--:R-:W-:Y:S01]  /*fbd0*/  FADD.FTZ R33, R66, R29 ;  /* 0x0000001d42217221 */ /* 0x008fe20000010000 */
[----:B------:R-:W-:-:S06]  /*fbe0*/  FADD.FTZ R30, R78, R31 ;  /* 0x0000001f4e1e7221 */ /* 0x000fcc0000010000 */
[----:B------:R-:W3:Y:S01]  /*fbf0*/  MUFU.EX2 R68, R68 ;  /* 0x0000004400447308 */ /* 0x000ee20000000800 */
[----:B-1----:R-:W-:-:S07]  /*fc00*/  FADD.FTZ R33, R58, R33 ;  /* 0x000000213a217221 */ /* 0x002fce0000010000 */
[----:B------:R-:W1:Y:S01]  /*fc10*/  MUFU.EX2 R50, R50 ;  /* 0x0000003200327308 */ /* 0x000e620000000800 */
[----:B----4-:R-:W-:-:S07]  /*fc20*/  FADD.FTZ R35, R55, R30 ;  /* 0x0000001e37237221 */ /* 0x010fce0000010000 */
[----:B------:R-:W4:Y:S01]  /*fc30*/  MUFU.EX2 R75, R75 ;  /* 0x0000004b004b7308 */ /* 0x000f220000000800 */
[----:B--2---:R-:W-:-:S07]  /*fc40*/  FADD.FTZ R33, R62, R33 ;  /* 0x000000213e217221 */ /* 0x004fce0000010000 */
[----:B------:R-:W2:Y:S01]  /*fc50*/  MUFU.EX2 R42, R42 ;  /* 0x0000002a002a7308 */ /* 0x000ea20000000800 */
[----:B------:R-:W-:Y:S01]  /*fc60*/  FADD.FTZ R35, R84, R35 ;  /* 0x0000002354237221 */ /* 0x000fe20000010000 */
[----:B------:R-:W-:-:S06]  /*fc70*/  F2FP.BF16.F32.PACK_AB R29, R83, R49 ;  /* 0x00000031531d723e */ /* 0x000fcc00000010ff */
[----:B------:R-:W2:Y:S01]  /*fc80*/  MUFU.EX2 R70, R70 ;  /* 0x0000004600467308 */ /* 0x000ea20000000800 */
[----:B------:R-:W-:Y:S01]  /*fc90*/  F2FP.BF16.F32.PACK_AB R25, R90, R28 ;  /* 0x0000001c5a19723e */ /* 0x000fe200000010ff */
[----:B0-----:R-:W-:-:S06]  /*fca0*/  FADD.FTZ R49, R48, R33 ;  /* 0x0000002130317221 */ /* 0x001fcc0000010000 */
[----:B------:R-:W0:Y:S01]  /*fcb0*/  MUFU.EX2 R43, R43 ;  /* 0x0000002b002b7308 */ /* 0x000e220000000800 */
[----:B------:R-:W-:Y:S01]  /*fcc0*/  F2FP.BF16.F32.PACK_AB R28, R74, R40 ;  /* 0x000000284a1c723e */ /* 0x000fe200000010ff */
[----:B---3--:R-:W-:-:S06]  /*fcd0*/  FADD.FTZ R40, R68, R35 ;  /* 0x0000002344287221 */ /* 0x008fcc0000010000 */
[----:B------:R-:W3:Y:S01]  /*fce0*/  MUFU.EX2 R76, R76 ;  /* 0x0000004c004c7308 */ /* 0x000ee20000000800 */
[----:B-1----:R-:W-:Y:S01]  /*fcf0*/  FADD.FTZ R49, R50, R49 ;  /* 0x0000003132317221 */ /* 0x002fe20000010000 */
[----:B------:R-:W-:Y:S01]  /*fd00*/  F2FP.BF16.F32.PACK_AB R31, R78, R53 ;  /* 0x000000354e1f723e */ /* 0x000fe200000010ff */
[----:B----4-:R-:W-:-:S05]  /*fd10*/  FADD.FTZ R53, R75, R40 ;  /* 0x000000284b357221 */ /* 0x010fca0000010000 */
[----:B------:R-:W1:Y:S01]  /*fd20*/  MUFU.EX2 R38, R38 ;  /* 0x0000002600267308 */ /* 0x000e620000000800 */
[----:B--2---:R-:W-:Y:S01]  /*fd30*/  FADD.FTZ R40, R42, R49 ;  /* 0x000000312a287221 */ /* 0x004fe20000010000 */
[----:B------:R-:W-:-:S06]  /*fd40*/  FADD.FTZ R53, R70, R53 ;  /* 0x0000003546357221 */ /* 0x000fcc0000010000 */
[----:B------:R-:W2:Y:S01]  /*fd50*/  MUFU.EX2 R64, R64 ;  /* 0x0000004000407308 */ /* 0x000ea20000000800 */
[----:B0-----:R-:W-:Y:S01]  /*fd60*/  FADD.FTZ R49, R43, R40 ;  /* 0x000000282b317221 */ /* 0x001fe20000010000 */
[----:B------:R-:W-:-:S06]  /*fd70*/  F2FP.BF16.F32.PACK_AB R26, R82, R81 ;  /* 0x00000051521a723e */ /* 0x000fcc00000010ff */
[----:B------:R-:W0:Y:S01]  /*fd80*/  MUFU.EX2 R39, R39 ;  /* 0x0000002700277308 */ /* 0x000e220000000800 */
[----:B------:R-:W-:Y:S01]  /*fd90*/  F2FP.BF16.F32.PACK_AB R27, R86, R32 ;  /* 0x00000020561b723e */ /* 0x000fe200000010ff */
[----:B---3--:R-:W-:Y:S01]  /*fda0*/  FADD.FTZ R53, R76, R53 ;  /* 0x000000354c357221 */ /* 0x008fe20000010000 */
[----:B------:R-:W-:-:S05]  /*fdb0*/  FADD.FTZ R49, R46, R49 ;  /* 0x000000312e317221 */ /* 0x000fca0000010000 */
[----:B------:R-:W3:Y:S01]  /*fdc0*/  MUFU.EX2 R71, R71 ;  /* 0x0000004700477308 */ /* 0x000ee20000000800 */
[----:B------:R4:W-:Y:S01]  /*fdd0*/  STSM.16.M88.4 [R17+0x25b00], R24 ;  /* 0x025b001811007844 */ /* 0x0009e20000000200 */
[----:B------:R-:W-:-:S06]  /*fde0*/  FADD.FTZ R53, R0, R53 ;  /* 0x0000003500357221 */ /* 0x000fcc0000010000 */
[----:B------:R-:W-:Y:S01]  /*fdf0*/  MUFU.EX2 R15, R15 ;  /* 0x0000000f000f7308 */ /* 0x000fe20000000800 */
[----:B------:R-:W-:-:S07]  /*fe00*/  F2FP.BF16.F32.PACK_AB R30, R66, R65 ;  /* 0x00000041421e723e */ /* 0x000fce00000010ff */
[----:B------:R-:W3:Y:S01]  /*fe10*/  MUFU.EX2 R61, R61 ;  /* 0x0000003d003d7308 */ /* 0x000ee20000000800 */
[----:B----4-:R-:W-:Y:S01]  /*fe20*/  F2FP.BF16.F32.PACK_AB R24, R43, R42 ;  /* 0x0000002a2b18723e */ /* 0x010fe200000010ff */
[----:B-1----:R-:W-:Y:S01]  /*fe30*/  FADD.FTZ R42, R38, R49 ;  /* 0x00000031262a7221 */ /* 0x002fe20000010000 */
[----:B--2---:R-:W-:-:S05]  /*fe40*/  FADD.FTZ R53, R64, R53 ;  /* 0x0000003540357221 */ /* 0x004fca0000010000 */
[----:B------:R-:W1:Y:S01]  /*fe50*/  MUFU.EX2 R54, R54 ;  /* 0x0000003600367308 */ /* 0x000e620000000800 */
[----:B0-----:R-:W-:Y:S01]  /*fe60*/  FADD.FTZ R42, R39, R42 ;  /* 0x0000002a272a7221 */ /* 0x001fe20000010000 */
[----:B------:R0:W-:Y:S06]  /*fe70*/  STSM.16.M88.4 [R17+0x27300], R28 ;  /* 0x0273001c11007844 */ /* 0x0001ec0000000200 */
[----:B------:R-:W2:Y:S01]  /*fe80*/  MUFU.EX2 R89, R89 ;  /* 0x0000005900597308 */ /* 0x000ea20000000800 */
[----:B---3--:R-:W-:-:S07]  /*fe90*/  FADD.FTZ R42, R71, R42 ;  /* 0x0000002a472a7221 */ /* 0x008fce0000010000 */
[----:B------:R-:W3:Y:S08]  /*fea0*/  MUFU.EX2 R59, R59 ;  /* 0x0000003b003b7308 */ /* 0x000ef00000000800 */
[----:B------:R-:W4:Y:S01]  /*feb0*/  MUFU.EX2 R60, R60 ;  /* 0x0000003c003c7308 */ /* 0x000f220000000800 */
[----:B0-----:R-:W-:Y:S01]  /*fec0*/  FADD.FTZ R30, R20, R53 ;  /* 0x00000035141e7221 */ /* 0x001fe20000010000 */
[----:B------:R-:W-:-:S06]  /*fed0*/  FADD.FTZ R42, R61, R42 ;  /* 0x0000002a3d2a7221 */ /* 0x000fcc0000010000 */
[----:B------:R-:W0:Y:S01]  /*fee0*/  MUFU.EX2 R69, R79 ;  /* 0x0000004f00457308 */ /* 0x000e220000000800 */
[C---:B------:R-:W-:Y:S01]  /*fef0*/  FADD.FTZ R29, R15.reuse, R30 ;  /* 0x0000001e0f1d7221 */ /* 0x040fe20000010000 */
[----:B------:R-:W-:Y:S01]  /*ff00*/  F2FP.BF16.F32.PACK_AB R27, R64, R0 ;  /* 0x00000000401b723e */ /* 0x000fe200000010ff */
[----:B------:R-:W0:Y:S05]  /*ff10*/  @P5 LDC R43, c[0x0][0x450] ;  /* 0x00011400ff2b5b82 */ /* 0x000e2a0000000800 */
[----:B------:R-:W0:Y:S01]  /*ff20*/  MUFU.EX2 R95, R95 ;  /* 0x0000005f005f7308 */ /* 0x000e220000000800 */
[----:B-1----:R-:W-:Y:S01]  /*ff30*/  FADD.FTZ R0, R54, R29 ;  /* 0x0000001d36007221 */ /* 0x002fe20000010000 */
[----:B------:R-:W-:-:S06]  /*ff40*/  F2FP.BF16.F32.PACK_AB R29, R15, R20 ;  /* 0x000000140f1d723e */ /* 0x000fcc00000010ff */
[----:B------:R-:W-:Y:S01]  /*ff50*/  MUFU.EX2 R14, R77 ;  /* 0x0000004d000e7308 */ /* 0x000fe20000000800 */
[----:B------:R-:W-:Y:S01]  /*ff60*/  F2FP.BF16.F32.PACK_AB R26, R38, R46 ;  /* 0x0000002e261a723e */ /* 0x000fe200000010ff */
[----:B--2---:R-:W-:Y:S01]  /*ff70*/  FADD.FTZ R15, R89, R42 ;  /* 0x0000002a590f7221 */ /* 0x004fe20000010000 */
[----:B------:R-:W1:Y:S05]  /*ff80*/  @P5 LDC R38, c[0x0][0x44c] ;  /* 0x00011300ff265b82 */ /* 0x000e6a0000000800 */
[----:B------:R-:W2:Y:S01]  /*ff90*/  MUFU.EX2 R47, R47 ;  /* 0x0000002f002f7308 */ /* 0x000ea20000000800 */
[----:B---3--:R-:W-:Y:S01]  /*ffa0*/  FADD.FTZ R0, R59, R0 ;  /* 0x000000003b007221 */ /* 0x008fe20000010000 */
[----:B----4-:R-:W-:-:S06]  /*ffb0*/  FADD.FTZ R20, R60, R15 ;  /* 0x0000000f3c147221 */ /* 0x010fcc0000010000 */
[----:B------:R-:W3:Y:S01]  /*ffc0*/  MUFU.EX2 R100, R100 ;  /* 0x0000006400647308 */ /* 0x000ee20000000800 */
[----:B------:R-:W-:-:S07]  /*ffd0*/  F2FP.BF16.F32.PACK_AB R32, R62, R58 ;  /* 0x0000003a3e20723e */ /* 0x000fce00000010ff */
[----:B------:R-:W4:Y:S01]  /*ffe0*/  MUFU.EX2 R97, R97 ;  /* 0x0000006100617308 */ /* 0x000f220000000800 */
[----:B------:R-:W-:Y:S02]  /*fff0*/  F2FP.BF16.F32.PACK_AB R33, R84, R55 ;  /* 0x000000375421723e */ /* 0x000fe400000010ff */
[----:B------:R-:W-:Y:S02]  /*10000*/  F2FP.BF16.F32.PACK_AB R34, R50, R48 ;  /* 0x000000303222723e */ /* 0x000fe400000010ff */
[----:B------:R-:W-:-:S03]  /*10010*/  F2FP.BF16.F32.PACK_AB R35, R75, R68 ;  /* 0x000000444b23723e */ /* 0x000fc600000010ff */
[----:B------:R-:W1:Y:S01]  /*10020*/  MUFU.EX2 R101, R101 ;  /* 0x0000006500657308 */ /* 0x000e620000000800 */
[----:B0-----:R-:W-:Y:S01]  /*10030*/  FADD.FTZ R15, R69, R0 ;  /* 0x00000000450f7221 */ /* 0x001fe20000010000 */
[----:B------:R-:W-:-:S06]  /*10040*/  FADD.FTZ R20, R95, R20 ;  /* 0x000000145f147221 */ /* 0x000fcc0000010000 */
[----:B------:R-:W0:Y:S01]  /*10050*/  MUFU.EX2 R44, R44 ;  /* 0x0000002c002c7308 */ /* 0x000e220000000800 */
[----:B------:R-:W-:Y:S01]  /*10060*/  FFMA.FTZ R51, R51, R72, -R98 ;  /* 0x0000004833337223 */ /* 0x000fe20000010862 */
[----:B------:R3:W-:Y:S06]  /*10070*/  STSM.16.M88.4 [R17+0x28b00], R32 ;  /* 0x028b002011007844 */ /* 0x0007ec0000000200 */
[----:B------:R-:W-:Y:S01]  /*10080*/  MUFU.EX2 R63, R63 ;  /* 0x0000003f003f7308 */ /* 0x000fe20000000800 */
[----:B--2---:R-:W-:-:S07]  /*10090*/  FADD.FTZ R20, R47, R20 ;  /* 0x000000142f147221 */ /* 0x004fce0000010000 */
[----:B------:R-:W2:Y:S01]  /*100a0*/  MUFU.EX2 R99, R99 ;  /* 0x0000006300637308 */ /* 0x000ea20000000800 */
[----:B---3--:R-:W-:Y:S01]  /*100b0*/  FADD.FTZ R33, R14, R15 ;  /* 0x0000000f0e217221 */ /* 0x008fe20000010000 */
[----:B------:R-:W-:-:S06]  /*100c0*/  F2FP.BF16.F32.PACK_AB R28, R71, R39 ;  /* 0x00000027471c723e */ /* 0x000fcc00000010ff */
[----:B------:R-:W3:Y:S01]  /*100d0*/  MUFU.EX2 R40, R67 ;  /* 0x0000004300287308 */ /* 0x000ee20000000800 */
[----:B------:R-:W-:Y:S01]  /*100e0*/  FADD.FTZ R0, R100, R33 ;  /* 0x0000002164007221 */ /* 0x000fe20000010000 */
[----:B----4-:R-:W-:-:S06]  /*100f0*/  FADD.FTZ R39, R97, R20 ;  /* 0x0000001461277221 */ /* 0x010fcc0000010000 */
[----:B------:R-:W4:Y:S01]  /*10100*/  MUFU.EX2 R41, R41 ;  /* 0x0000002900297308 */ /* 0x000f220000000800 */
[----:B------:R-:W-:Y:S01]  /*10110*/  F2FP.BF16.F32.PACK_AB R25, R76, R70 ;  /* 0x000000464c19723e */ /* 0x000fe200000010ff */
[----:B-1----:R-:W-:Y:S01]  /*10120*/  FADD.FTZ R0, R101, R0 ;  /* 0x0000000065007221 */ /* 0x002fe20000010000 */
[----:B------:R-:W-:-:S05]  /*10130*/  F2FP.BF16.F32.PACK_AB R33, R14, R69 ;  /* 0x000000450e21723e */ /* 0x000fca00000010ff */
[----:B------:R-:W-:Y:S01]  /*10140*/  MUFU.EX2 R102, R102 ;  /* 0x0000006600667308 */ /* 0x000fe20000000800 */
[----:B0-----:R-:W-:-:S07]  /*10150*/  FADD.FTZ R14, R44, R39 ;  /* 0x000000272c0e7221 */ /* 0x001fce0000010000 */
[----:B------:R-:W0:Y:S01]  /*10160*/  MUFU.EX2 R51, R51 ;  /* 0x0000003300337308 */ /* 0x000e220000000800 */
[----:B------:R1:W-:Y:S01]  /*10170*/  STSM.16.M88.4 [R17+0x2a300], R24 ;  /* 0x02a3001811007844 */ /* 0x0003e20000000200 */
[----:B------:R-:W-:-:S06]  /*10180*/  F2FP.BF16.F32.PACK_AB R30, R89, R61 ;  /* 0x0000003d591e723e */ /* 0x000fcc00000010ff */
[----:B------:R-:W0:Y:S01]  /*10190*/  MUFU.EX2 R103, R103 ;  /* 0x0000006700677308 */ /* 0x000e220000000800 */
[----:B------:R-:W-:Y:S01]  /*101a0*/  F2FP.BF16.F32.PACK_AB R31, R59, R54 ;  /* 0x000000363b1f723e */ /* 0x000fe200000010ff */
[----:B--2---:R-:W-:-:S06]  /*101b0*/  FADD.FTZ R14, R99, R14 ;  /* 0x0000000e630e7221 */ /* 0x004fcc0000010000 */
[----:B------:R-:W2:Y:S01]  /*101c0*/  MUFU.EX2 R37, R37 ;  /* 0x0000002500257308 */ /* 0x000ea20000000800 */
[----:B-1----:R-:W-:Y:S01]  /*101d0*/  FADD.FTZ R25, R63, R0 ;  /* 0x000000003f197221 */ /* 0x002fe20000010000 */
[----:B------:R-:W-:-:S06]  /*101e0*/  @P5 IMAD.HI.U32 R20, R107, R38, RZ ;  /* 0x000000266b145227 */ /* 0x000fcc00078e00ff */
[----:B------:R-:W1:Y:S01]  /*101f0*/  MUFU.EX2 R104, R104 ;  /* 0x0000006800687308 */ /* 0x000e620000000800 */
[----:B---3--:R-:W-:Y:S01]  /*10200*/  FADD.FTZ R25, R40, R25 ;  /* 0x0000001928197221 */ /* 0x008fe20000010000 */
[----:B------:R3:W-:Y:S01]  /*10210*/  STSM.16.M88.4 [R17+0x2bb00], R28 ;  /* 0x02bb001c11007844 */ /* 0x0007e20000000200 */
[----:B----4-:R-:W-:-:S05]  /*10220*/  FADD.FTZ R14, R41, R14 ;  /* 0x0000000e290e7221 */ /* 0x010fca0000010000 */
[----:B------:R-:W-:Y:S01]  /*10230*/  MUFU.EX2 R52, R52 ;  /* 0x0000003400347308 */ /* 0x000fe20000000800 */
[----:B0-----:R-:W-:-:S07]  /*10240*/  FADD.FTZ R14, R51, R14 ;  /* 0x0000000e330e7221 */ /* 0x001fce0000010000 */
[----:B------:R-:W-:Y:S01]  /*10250*/  MUFU.EX2 R36, R36 ;  /* 0x0000002400247308 */ /* 0x000fe20000000800 */
[----:B---3--:R-:W-:Y:S01]  /*10260*/  IMAD.MOV.U32 R28, RZ, RZ, R107 ;  /* 0x000000ffff1c7224 */ /* 0x008fe200078e006b */
[----:B------:R-:W-:-:S06]  /*10270*/  @P5 SHF.R.U32.HI R28, RZ, R43, R20 ;  /* 0x0000002bff1c5219 */ /* 0x000fcc0000011614 */
[----:B------:R-:W0:Y:S01]  /*10280*/  MUFU.EX2 R45, R45 ;  /* 0x0000002d002d7308 */ /* 0x000e220000000800 */
[----:B------:R-:W-:-:S07]  /*10290*/  FADD.FTZ R20, R102, R25 ;  /* 0x0000001966147221 */ /* 0x000fce0000010000 */
[----:B------:R-:W3:Y:S01]  /*102a0*/  MUFU.EX2 R15, R56 ;  /* 0x00000038000f7308 */ /* 0x000ee20000000800 */
[----:B------:R-:W-:Y:S01]  /*102b0*/  F2FP.BF16.F32.PACK_AB R32, R95, R60 ;  /* 0x0000003c5f20723e */ /* 0x000fe200000010ff */
[----:B------:R-:W-:Y:S01]  /*102c0*/  FADD.FTZ R29, R103, R20 ;  /* 0x00000014671d7221 */ /* 0x000fe20000010000 */
[----:B------:R-:W-:-:S05]  /*102d0*/  F2FP.BF16.F32.PACK_AB R34, R97, R47 ;  /* 0x0000002f6122723e */ /* 0x000fca00000010ff */
[----:B------:R-:W-:Y:S01]  /*102e0*/  MUFU.EX2 R21, R21 ;  /* 0x0000001500157308 */ /* 0x000fe20000000800 */
[----:B------:R-:W-:-:S07]  /*102f0*/  F2FP.BF16.F32.PACK_AB R35, R101, R100 ;  /* 0x000000646523723e */ /* 0x000fce00000010ff */
[----:B------:R-:W4:Y:S01]  /*10300*/  MUFU.EX2 R0, R57 ;  /* 0x0000003900007308 */ /* 0x000f220000000800 */
[----:B--2---:R-:W-:Y:S01]  /*10310*/  FADD.FTZ R31, R37, R14 ;  /* 0x0000000e251f7221 */ /* 0x004fe20000010000 */
[----:B------:R-:W-:Y:S01]  /*10320*/  IADD3 R20, R28, R105, -R106 ;  /* 0x000000691c147210 */ /* 0x000fe20007ffe86a */
[----:B------:R2:W-:Y:S01]  /*10330*/  STSM.16.M88.4 [R17+0x2d300], R32 ;  /* 0x02d3002011007844 */ /* 0x0005e20000000200 */
[----:B-1----:R-:W-:Y:S01]  /*10340*/  FADD.FTZ R14, R104, R29 ;  /* 0x0000001d680e7221 */ /* 0x002fe20000010000 */
[----:B0-----:R-:W-:Y:S02]  /*10350*/  F2FP.BF16.F32.PACK_AB R30, R45, R36 ;  /* 0x000000242d1e723e */ /* 0x001fe400000010ff */
[----:B------:R-:W-:-:S04]  /*10360*/  IMAD.HI R20, R20, 0x38e38e39, RZ ;  /* 0x38e38e3914147827 */ /* 0x000fc800078e02ff */
[----:B---3--:R-:W-:Y:S01]  /*10370*/  FADD.FTZ R14, R15, R14 ;  /* 0x0000000e0f0e7221 */ /* 0x008fe20000010000 */
[----:B------:R-:W-:Y:S02]  /*10380*/  F2FP.BF16.F32.PACK_AB R24, R99, R44 ;  /* 0x0000002c6318723e */ /* 0x000fe400000010ff */
[----:B------:R-:W-:Y:S02]  /*10390*/  F2FP.BF16.F32.PACK_AB R25, R40, R63 ;  /* 0x0000003f2819723e */ /* 0x000fe400000010ff */
[----:B------:R-:W-:Y:S01]  /*103a0*/  F2FP.BF16.F32.PACK_AB R26, R51, R41 ;  /* 0x00000029331a723e */ /* 0x000fe200000010ff */
[----:B--2---:R-:W-:Y:S01]  /*103b0*/  FADD.FTZ R33, R52, R31 ;  /* 0x0000001f34217221 */ /* 0x004fe20000010000 */
[----:B------:R-:W-:Y:S02]  /*103c0*/  F2FP.BF16.F32.PACK_AB R27, R103, R102 ;  /* 0x00000066671b723e */ /* 0x000fe400000010ff */
[----:B------:R-:W-:Y:S01]  /*103d0*/  F2FP.BF16.F32.PACK_AB R29, R15, R104 ;  /* 0x000000680f1d723e */ /* 0x000fe200000010ff */
[----:B------:R-:W-:Y:S01]  /*103e0*/  FADD.FTZ R36, R36, R33 ;  /* 0x0000002124247221 */ /* 0x000fe20000010000 */
[----:B------:R-:W-:-:S02]  /*103f0*/  F2FP.BF16.F32.PACK_AB R28, R52, R37 ;  /* 0x00000025341c723e */ /* 0x000fc400000010ff */
[----:B----4-:R-:W-:Y:S01]  /*10400*/  F2FP.BF16.F32.PACK_AB R31, R0, R21 ;  /* 0x00000015001f723e */ /* 0x010fe200000010ff */
[----:B------:R-:W-:Y:S01]  /*10410*/  FADD.FTZ R21, R21, R14 ;  /* 0x0000000e15157221 */ /* 0x000fe20000010000 */
[----:B------:R-:W-:Y:S01]  /*10420*/  SHF.R.U32.HI R15, RZ, 0x1f, R20 ;  /* 0x0000001fff0f7819 */ /* 0x000fe20000011614 */
[----:B------:R-:W-:Y:S01]  /*10430*/  FADD.FTZ R14, R45, R36 ;  /* 0x000000242d0e7221 */ /* 0x000fe20000010000 */
[----:B------:R-:W-:Y:S02]  /*10440*/  STSM.16.M88.4 [R17+0x2eb00], R24 ;  /* 0x02eb001811007844 */ /* 0x000fe40000000200 */
[----:B------:R-:W-:Y:S02]  /*10450*/  LEA.HI.SX32 R15, R20, R15, 0x1b ;  /* 0x0000000f140f7211 */ /* 0x000fe400078fdaff */
[----:B------:R-:W-:Y:S01]  /*10460*/  STSM.16.M88.4 [R17+0x30300], R28 ;  /* 0x0303001c11007844 */ /* 0x000fe20000000200 */
[----:B------:R-:W-:Y:S01]  /*10470*/  FADD.FTZ R0, R0, R21 ;  /* 0x0000001500007221 */ /* 0x000fe20000010000 */
[----:B------:R0:W-:Y:S06]  /*10480*/  MEMBAR.ALL.CTA ;  /* 0x0000000000007992 */ /* 0x0001ec0000008000 */
[----:B0-----:R-:W0:Y:S04]  /*10490*/  FENCE.VIEW.ASYNC.S ;  /* 0x00000000000073c6 */ /* 0x001e280000000000 */
[----:B------:R1:W-:Y:S01]  /*104a0*/  STL [R1+0x4], R14 ;  /* 0x0000040e01007387 */ /* 0x0003e20000100800 */
[----:B------:R-:W-:-:S03]  /*104b0*/  VIADD R157, R157, 0xfffffffe ;  /* 0xfffffffe9d9d7836 */ /* 0x000fc60000000000 */
[----:B------:R2:W-:Y:S01]  /*104c0*/  STL [R1+0x34], R0 ;  /* 0x0000340001007387 */ /* 0x0005e20000100800 */
[----:B-1----:R-:W-:-:S05]  /*104d0*/  VIMNMX R14, RZ, R15, !PT ;  /* 0x0000000fff0e7248 */ /* 0x002fca0007fe0100 */
[----:B------:R2:W-:Y:S01]  /*104e0*/  STL [R1+0x24], R14 ;  /* 0x0000240e01007387 */ /* 0x0005e20000100800 */
[----:B------:R-:W-:Y:S02]  /*104f0*/  ISETP.GE.AND P2, PT, R157, R14, PT ;  /* 0x0000000e9d00720c */ /* 0x000fe40003f46270 */
        /* <DEDUP_REMOVED lines=24> */
[----:B0-----:R-:W-:Y:S01]  /*10680*/  NOP ;  /* 0x0000000000007918 */ /* 0x001fe20000000000 */
[----:B--2---:R-:W-:Y:S05]  /*10690*/  @!P2 BRA `(.L_x_12337) ;  /* 0x000000580090a947 */ /* 0x004fea0003800000 */
[----:B------:R0:W5:Y:S01]  /*106a0*/  LDL.LU R21, [R1+0x40] ;  /* 0x0000400001157983 */ /* 0x0001620000300800 */
[----:B------:R-:W-:Y:S02]  /*106b0*/  IMAD.MOV.U32 R0, RZ, RZ, R73 ;  /* 0x000000ffff007224 */ /* 0x000fe400078e0049 */
[----:B------:R-:W-:Y:S02]  /*106c0*/  IMAD.MOV.U32 R14, RZ, RZ, R23 ;  /* 0x000000ffff0e7224 */ /* 0x000fe400078e0017 */
[----:B------:R-:W-:Y:S02]  /*106d0*/  IMAD.MOV.U32 R15, RZ, RZ, R157 ;  /* 0x000000ffff0f7224 */ /* 0x000fe400078e009d */
[----:B------:R-:W-:Y:S02]  /*106e0*/  IMAD.MOV.U32 R20, RZ, RZ, R19 ;  /* 0x000000ffff147224 */ /* 0x000fe400078e0013 */
[----:B0-----:R-:W-:-:S07]  /*106f0*/  IMAD.MOV.U32 R71, RZ, RZ, RZ ;  /* 0x000000ffff477224 */ /* 0x001fce00078e00ff */
.L_x_12348:
[----:B------:R-:W2:Y:S01]  /*10700*/  LDL R23, [R1+0x64] ;  /* 0x0000640001177983 */ /* 0x000ea20000100800 */
[----:B------:R-:W-:Y:S01]  /*10710*/  VIADD R19, R20, 0x1 ;  /* 0x0000000114137836 */ /* 0x000fe20000000000 */
[----:B------:R-:W-:Y:S05]  /*10720*/  YIELD ;  /* 0x0000000000007946 */ /* 0x000fea0003800000 */
[----:B------:R-:W-:-:S04]  /*10730*/  ISETP.NE.AND P3, PT, R19, 0x2, PT ;  /* 0x000000021300780c */ /* 0x000fc80003f65270 */
[----:B------:R-:W-:Y:S02]  /*10740*/  SEL R72, RZ, 0x1, P3 ;  /* 0x00000001ff487807 */ /* 0x000fe40001800000 */
[----:B------:R-:W-:Y:S02]  /*10750*/  SEL R19, R19, RZ, P3 ;  /* 0x000000ff13137207 */ /* 0x000fe40001800000 */
[----:B-----5:R-:W-:-:S05]  /*10760*/  LOP3.LUT R72, R21, R72, RZ, 0x3c, !PT ;  /* 0x0000004815487212 */ /* 0x020fca00078e3cff */
[----:B------:R0:W-:Y:S01]  /*10770*/  STL [R1+0x40], R72 ;  /* 0x0000404801007387 */ /* 0x0001e20000100800 */
[----:B--2---:R-:W-:-:S13]  /*10780*/  ISETP.NE.AND P2, PT, R23, RZ, PT ;  /* 0x000000ff1700720c */ /* 0x004fda0003f45270 */
[----:B0-----:R-:W-:Y:S05]  /*10790*/  @P2 BRA `(.L_x_12338) ;  /* 0x0000000000302947 */ /* 0x001fea0003800000 */
[----:B------:R-:W-:Y:S05]  /*107a0*/  @!P1 BRA `(.L_x_12339) ;  /* 0x0000000000049947 */ /* 0x000fea0003800000 */
[----:B------:R-:W-:Y:S01]  /*107b0*/  BPT.TRAP 0x1 ;  /* 0x000000040000795c */ /* 0x000fe20000300000 */
.L_x_12339:
[----:B------:R-:W-:Y:S01]  /*107c0*/  IMAD R23, R19, 0x8, R16 ;  /* 0x0000000813177824 */ /* 0x000fe200078e0210 */
[----:B------:R-:W-:-:S04]  /*107d0*/  SHF.L.U32 R72, R72, 0x1f, RZ ;  /* 0x0000001f48487819 */ /* 0x000fc800000006ff */
[----:B------:R0:W1:Y:S01]  /*107e0*/  SYNCS.PHASECHK.TRANS64.TRYWAIT P3, [R23+URZ+0x31c30], R72 ;  /* 0x031c3048170075a7 */ /* 0x000062000806017f */
[----:B------:R-:W-:Y:S05]  /*107f0*/  @!P1 BRA `(.L_x_12340) ;  /* 0x0000000000049947 */ /* 0x000fea0003800000 */
[----:B------:R-:W-:Y:S01]  /*10800*/  BPT.TRAP 0x1 ;  /* 0x000000040000795c */ /* 0x000fe20000300000 */
.L_x_12340:
[----:B------:R-:W-:Y:S04]  /*10810*/  BSSY B0, `(.L_x_12338) ;  /* 0x0000004000007945 */ /* 0x000fe80003800000 */
[----:B-1----:R-:W-:Y:S05]  /*10820*/  @P3 BRA `(.L_x_12341) ;  /* 0x0000000000083947 */ /* 0x002fea0003800000 */
[----:B------:R-:W1:Y:S02]  /*10830*/  SYNCS.PHASECHK.TRANS64.TRYWAIT P3, [R23+URZ+0x31c30], R72 ;  /* 0x031c3048170075a7 */ /* 0x000e64000806017f */
[----:B-1----:R-:W-:Y:S05]  /*10840*/  @!P3 BRA `(.L_x_12342) ;  /* 0x0000015400e4b947 */ /* 0x002fea0003800000 */
.L_x_12341:
[----:B------:R-:W-:Y:S05]  /*10850*/  BSYNC B0 ;  /* 0x0000000000007941 */ /* 0x000fea0003800000 */
.L_x_12338:
[----:B01----:R-:W2:Y:S01]  /*10860*/  LDL R72, [R1+0x6c] ;  /* 0x00006c0001487983 */ /* 0x003ea20000100800 */
[----:B------:R-:W0:Y:S01]  /*10870*/  S2R R23, SR_TID.X ;  /* 0x0000000000177919 */ /* 0x000e220000002100 */
[----:B------:R-:W-:Y:S05]  /*10880*/  WARPSYNC.ALL ;  /* 0x0000000000007948 */ /* 0x000fea0003800000 */
[----:B------:R-:W-:Y:S01]  /*10890*/  IMAD.MOV.U32 R145, RZ, RZ, -0x7fffffe0 ;  /* 0x80000020ff917424 */ /* 0x000fe200078e00ff */
[----:B0-----:R-:W-:-:S05]  /*108a0*/  SHF.R.U32.HI R23, RZ, 0x7, R23 ;  /* 0x00000007ff177819 */ /* 0x001fca0000011617 */
[----:B------:R-:W-:-:S05]  /*108b0*/  VIADD R23, R23, 0x8 ;  /* 0x0000000817177836 */ /* 0x000fca0000000000 */
[----:B------:R0:W-:Y:S01]  /*108c0*/  BAR.SYNC.DEFER_BLOCKING R23, 0x100 ;  /* 0x000400170000751d */ /* 0x0001e20000010000 */
[----:B------:R-:W-:Y:S02]  /*108d0*/  R2UR UR47, R145 ;  /* 0x00000000912f72ca */ /* 0x000fe400000e0000 */
[C---:B------:R-:W-:Y:S02]  /*108e0*/  R2UR UR44, R2.reuse ;  /* 0x00000000022c72ca */ /* 0x040fe400000e0000 */
[C---:B------:R-:W-:Y:S01]  /*108f0*/  R2UR UR45, R3.reuse ;  /* 0x00000000032d72ca */ /* 0x040fe200000e0000 */
[----:B------:R-:W-:Y:S01]  /*10900*/  WARPGROUP.ARRIVE ;  /* 0x00000000000079c5 */ /* 0x000fe20000000000 */
[----:B------:R-:W-:Y:S01]  /*10910*/  IMAD.MOV.U32 R75, RZ, RZ, -0x7fffffe0 ;  /* 0x80000020ff4b7424 */ /* 0x000fe200078e00ff */
[----:B------:R-:W-:Y:S02]  /*10920*/  R2UR UR52, R2 ;  /* 0x00000000023472ca */ /* 0x000fe400000e0000 */
[----:B------:R-:W-:-:S02]  /*10930*/  R2UR UR53, R3 ;  /* 0x00000000033572ca */ /* 0x000fc400000e0000 */
[----:B------:R-:W-:Y:S01]  /*10940*/  R2UR UR55, R75 ;  /* 0x000000004b3772ca */ /* 0x000fe200000e0000 */
[----:B------:R-:W-:Y:S01]  /*10950*/  IMAD.MOV.U32 R73, RZ, RZ, -0x7fffffe0 ;  /* 0x80000020ff497424 */ /* 0x000fe200078e00ff */
[C---:B------:R-:W-:Y:S02]  /*10960*/  R2UR UR48, R2.reuse ;  /* 0x00000000023072ca */ /* 0x040fe400000e0000 */
[----:B------:R-:W-:Y:S02]  /*10970*/  R2UR UR49, R3 ;  /* 0x00000000033172ca */ /* 0x000fe400000e0000 */
[----:B------:R-:W-:Y:S02]  /*10980*/  R2UR UR51, R73 ;  /* 0x00000000493372ca */ /* 0x000fe400000e0000 */
[----:B------:R-:W-:Y:S02]  /*10990*/  R2UR UR27, R75 ;  /* 0x000000004b1b72ca */ /* 0x000fe400000e0000 */
[----:B------:R-:W-:-:S02]  /*109a0*/  R2UR UR24, R2 ;  /* 0x00000000021872ca */ /* 0x000fc400000e0000 */
[----:B------:R-:W-:Y:S01]  /*109b0*/  R2UR UR25, R3 ;  /* 0x00000000031972ca */ /* 0x000fe200000e0000 */
[----:B--2---:R-:W-:-:S05]  /*109c0*/  IMAD R144, R19, 0x6c0, R72 ;  /* 0x000006c013907824 */ /* 0x004fca00078e0248 */
[----:B------:R-:W-:-:S13]  /*109d0*/  R2UR UR46, R144 ;  /* 0x00000000902e72ca */ /* 0x000fda00000e0000 */
[----:B------:R-:W-:Y:S01]  /*109e0*/  HGMMA.64x16x16.F32.BF16 R136, gdesc[UR44], RZ, !UPT, gsb0 ;  /* 0x002000002c8879f0 */ /* 0x000fe2000c0018ff */
[----:B------:R-:W-:-:S05]  /*109f0*/  VIADD R74, R144, 0x40 ;  /* 0x00000040904a7836 */ /* 0x000fca0000000000 */
        /* <DEDUP_REMOVED lines=23> */
[----:B------:R-:W-:Y:S01]  /*10b70*/  VIADD R72, R144, 0x140 ;  /* 0x0000014090487836 */ /* 0x000fe20000000000 */
[----:B------:R-:W-:Y:S02]  /*10b80*/  R2UR UR31, R73 ;  /* 0x00000000491f72ca */ /* 0x000fe400000e0000 */
[----:B------:R-:W-:Y:S02]  /*10b90*/  R2UR UR28, R2 ;  /* 0x00000000021c72ca */ /* 0x000fe400000e0000 */
[----:B------:R-:W-:Y:S02]  /*10ba0*/  R2UR UR30, R72 ;  /* 0x00000000481e72ca */ /* 0x000fe400000e0000 */
[----:B------:R-:W-:Y:S01]  /*10bb0*/  R2UR UR29, R3 ;  /* 0x00000000031d72ca */ /* 0x000fe200000e0000 */
[----:B------:R-:W-:-:S05]  /*10bc0*/  VIADD R74, R144, 0x180 ;  /* 0x00000180904a7836 */ /* 0x000fca0000000000 */
[----:B------:R-:W-:Y:S01]  /*10bd0*/  R2UR UR22, R74 ;  /* 0x000000004a1672ca */ /* 0x000fe200000e0000 */
        /* <DEDUP_REMOVED lines=9> */
[----:B------:R-:W-:-:S05]  /*10c70*/  VIADD R74, R144, 0x202 ;  /* 0x00000202904a7836 */ /* 0x000fca0000000000 */
[----:B------:R-:W-:Y:S01]  /*10c80*/  R2UR UR4, R74 ;  /* 0x000000004a0472ca */ /* 0x000fe200000e0000 */
[----:B------:R-:W-:Y:S01]  /*10c90*/  VIADD R74, R144, 0x280 ;  /* 0x00000280904a7836 */ /* 0x000fe20000000000 */
[----:B------:R-:W-:-:S04]  /*10ca0*/  R2UR UR21, R75 ;  /* 0x000000004b1572ca */ /* 0x000fc800000e0000 */
[----:B------:R-:W-:Y:S02]  /*10cb0*/  R2UR UR20, R74 ;  /* 0x000000004a1472ca */ /* 0x000fe400000e0000 */
[----:B------:R-:W-:-:S07]  /*10cc0*/  R2UR UR23, R75 ;  /* 0x000000004b1772ca */ /* 0x000fce00000e0000 */
[----:B------:R-:W-:Y:S01]  /*10cd0*/  UMOV UR25, UR21 ;  /* 0x0000001500197c82 */ /* 0x000fe20008000000 */
[----:B------:R-:W-:-:S03]  /*10ce0*/  R2UR UR21, R3 ;  /* 0x00000000031572ca */ /* 0x000fc600000e0000 */
[----:B------:R-:W-:Y:S01]  /*10cf0*/  UMOV UR24, UR20 ;  /* 0x0000001400187c82 */ /* 0x000fe20008000000 */
        /* <DEDUP_REMOVED lines=20> */
[----:B------:R-:W-:Y:S01]  /*10e40*/  VIADD R76, R144, 0x200 ;  /* 0x00000200904c7836 */ /* 0x000fe20000000000 */
[----:B------:R-:W-:Y:S02]  /*10e50*/  WARPGROUP.DEPBAR.LE gsb0, 0x0 ;  /* 0x00008000000079c5 */ /* 0x000fe40000010000 */
[----:B------:R-:W-:-:S09]  /*10e60*/  WARPGROUP.ARRIVE ;  /* 0x00000000000079c5 */ /* 0x000fd20000000000 */
[----:B------:R-:W-:Y:S01]  /*10e70*/  HGMMA.64x16x16.F32.BF16 R80, gdesc[UR32], RZ, !UPT, gsb0 ;  /* 0x00200000205079f0 */ /* 0x000fe2000c0018ff */
[----:B------:R-:W-:Y:S01]  /*10e80*/  R2UR UR38, R76 ;  /* 0x000000004c2672ca */ /* 0x000fe200000e0000 */
[C---:B------:R-:W-:Y:S02]  /*10e90*/  VIADD R72, R144.reuse, 0x300 ;  /* 0x0000030090487836 */ /* 0x040fe40000000000 */
[----:B------:R-:W-:Y:S01]  /*10ea0*/  VIADD R76, R144, 0x82 ;  /* 0x00000082904c7836 */ /* 0x000fe20000000000 */
[C---:B------:R-:W-:Y:S02]  /*10eb0*/  R2UR UR19, R73.reuse ;  /* 0x00000000491372ca */ /* 0x040fe400000e0000 */
[C---:B------:R-:W-:Y:S02]  /*10ec0*/  R2UR UR11, R73.reuse ;  /* 0x00000000490b72ca */ /* 0x040fe400000e0000 */
[C---:B------:R-:W-:Y:S02]  /*10ed0*/  R2UR UR17, R73.reuse ;  /* 0x00000000491172ca */ /* 0x040fe400000e0000 */
[----:B------:R-:W-:Y:S01]  /*10ee0*/  R2UR UR40, R72 ;  /* 0x00000000482872ca */ /* 0x000fe200000e0000 */
[----:B------:R-:W-:Y:S01]  /*10ef0*/  VIADD R72, R144, 0x380 ;  /* 0x0000038090487836 */ /* 0x000fe20000000000 */
[----:B------:R-:W-:Y:S01]  /*10f00*/  R2UR UR41, R73 ;  /* 0x00000000492972ca */ /* 0x000fe200000e0000 */
[----:B------:R-:W-:Y:S01]  /*10f10*/  IMAD.MOV.U32 R73, RZ, RZ, -0x7fffffe0 ;  /* 0x80000020ff497424 */ /* 0x000fe200078e00ff */
[----:B------:R-:W-:Y:S01]  /*10f20*/  R2UR UR14, R76 ;  /* 0x000000004c0e72ca */ /* 0x000fe200000e0000 */
[----:B------:R-:W-:Y:S01]  /*10f30*/  VIADD R76, R144, 0x182 ;  /* 0x00000182904c7836 */ /* 0x000fe20000000000 */
[----:B------:R-:W-:-:S02]  /*10f40*/  R2UR UR5, R75 ;  /* 0x000000004b0572ca */ /* 0x000fc400000e0000 */
[----:B------:R-:W-:Y:S01]  /*10f50*/  R2UR UR46, R72 ;  /* 0x00000000482e72ca */ /* 0x000fe200000e0000 */
[----:B------:R-:W-:Y:S01]  /*10f60*/  VIADD R72, R144, 0x400 ;  /* 0x0000040090487836 */ /* 0x000fe20000000000 */
[----:B------:R-:W-:Y:S01]  /*10f70*/  R2UR UR47, R73 ;  /* 0x00000000492f72ca */ /* 0x000fe200000e0000 */
[----:B------:R-:W-:Y:S01]  /*10f80*/  IMAD.MOV.U32 R73, RZ, RZ, -0x7fffffe0 ;  /* 0x80000020ff497424 */ /* 0x000fe200078e00ff */
[----:B------:R-:W-:Y:S01]  /*10f90*/  R2UR UR12, R76 ;  /* 0x000000004c0c72ca */ /* 0x000fe200000e0000 */
[C---:B------:R-:W-:Y:S01]  /*10fa0*/  VIADD R76, R144.reuse, 0x2c0 ;  /* 0x000002c0904c7836 */ /* 0x040fe20000000000 */
[C---:B------:R-:W-:Y:S01]  /*10fb0*/  R2UR UR43, R75.reuse ;  /* 0x000000004b2b72ca */ /* 0x040fe200000e0000 */
[----:B------:R-:W-:Y:S01]  /*10fc0*/  VIADD R74, R144, 0x340 ;  /* 0x00000340904a7836 */ /* 0x000fe20000000000 */
[C---:B------:R-:W-:Y:S02]  /*10fd0*/  R2UR UR7, R75.reuse ;  /* 0x000000004b0772ca */ /* 0x040fe400000e0000 */
[----:B------:R-:W-:Y:S01]  /*10fe0*/  R2UR UR9, R75 ;  /* 0x000000004b0972ca */ /* 0x000fe200000e0000 */
[----:B------:R-:W-:Y:S01]  /*10ff0*/  IMAD.MOV.U32 R75, RZ, RZ, -0x7fffffe0 ;  /* 0x80000020ff4b7424 */ /* 0x000fe200078e00ff */
[----:B------:R-:W-:-:S02]  /*11000*/  R2UR UR26, R72 ;  /* 0x00000000481a72ca */ /* 0x000fc400000e0000 */
[----:B------:R-:W-:Y:S01]  /*11010*/  R2UR UR27, R73 ;  /* 0x00000000491b72ca */ /* 0x000fe200000e0000 */
[----:B------:R-:W-:Y:S01]  /*11020*/  UMOV UR44, UR4 ;  /* 0x00000004002c7c82 */ /* 0x000fe20008000000 */
[----:B------:R-:W-:Y:S01]  /*11030*/  R2UR UR36, R76 ;  /* 0x000000004c2472ca */ /* 0x000fe200000e0000 */
[----:B------:R-:W-:Y:S01]  /*11040*/  UMOV UR45, UR5 ;  /* 0x00000005002d7c82 */ /* 0x000fe20008000000 */
[----:B------:R-:W-:Y:S02]  /*11050*/  R2UR UR37, R77 ;  /* 0x000000004d2572ca */ /* 0x000fe400000e0000 */
[----:B------:R-:W-:Y:S01]  /*11060*/  R2UR UR4, R74 ;  /* 0x000000004a0472ca */ /* 0x000fe200000e0000 */
[C---:B------:R-:W-:Y:S01]  /*11070*/  VIADD R74, R144.reuse, 0x3c0 ;  /* 0x000003c0904a7836 */ /* 0x040fe20000000000 */
[----:B------:R-:W-:Y:S01]  /*11080*/  R2UR UR5, R75 ;  /* 0x000000004b0572ca */ /* 0x000fe200000e0000 */
[----:B------:R-:W-:Y:S02]  /*11090*/  IMAD.MOV.U32 R75, RZ, RZ, -0x7fffffe0 ;  /* 0x80000020ff4b7424 */ /* 0x000fe400078e00ff */
[----:B------:R-:W-:Y:S01]  /*110a0*/  VIADD R72, R144, 0x242 ;  /* 0x0000024290487836 */ /* 0x000fe20000000000 */
[----:B------:R-:W-:Y:S01]  /*110b0*/  R2UR UR50, R74 ;  /* 0x000000004a3272ca */ /* 0x000fe200000e0000 */
[----:B------:R-:W-:Y:S01]  /*110c0*/  VIADD R74, R144, 0x440 ;  /* 0x00000440904a7836 */ /* 0x000fe20000000000 */
[----:B------:R-:W-:Y:S01]  /*110d0*/  R2UR UR51, R75 ;  /* 0x000000004b3372ca */ /* 0x000fe200000e0000 */
[----:B------:R-:W-:-:S02]  /*110e0*/  IMAD.MOV.U32 R75, RZ, RZ, -0x7fffffe0 ;  /* 0x80000020ff4b7424 */ /* 0x000fc400078e00ff */
[----:B------:R-:W-:Y:S01]  /*110f0*/  IMAD.MOV.U32 R73, RZ, RZ, -0x7fffffe0 ;  /* 0x80000020ff497424 */ /* 0x000fe200078e00ff */
[----:B------:R-:W-:Y:S01]  /*11100*/  MOV R155, UR27 ;  /* 0x0000001b009b7c02 */ /* 0x000fe20008000f00 */
[----:B------:R-:W-:Y:S01]  /*11110*/  UMOV UR27, UR37 ;  /* 0x00000025001b7c82 */ /* 0x000fe20008000000 */
[----:B------:R-:W-:Y:S01]  /*11120*/  MOV R154, UR26 ;  /* 0x0000001a009a7c02 */ /* 0x000fe20008000f00 */
[----:B------:R-:W-:Y:S01]  /*11130*/  UMOV UR26, UR36 ;  /* 0x00000024001a7c82 */ /* 0x000fe20008000000 */
[----:B------:R-:W-:Y:S02]  /*11140*/  R2UR UR39, R77 ;  /* 0x000000004d2772ca */ /* 0x000fe400000e0000 */
        /* <DEDUP_REMOVED lines=8> */
[----:B------:R-:W-:-:S02]  /*111d0*/  R2UR UR36, R2 ;  /* 0x00000000022472ca */ /* 0x000fc400000e0000 */
[----:B------:R-:W-:Y:S01]  /*111e0*/  R2UR UR37, R3 ;  /* 0x00000000032572ca */ /* 0x000fe200000e0000 */
[----:B------:R-:W-:Y:S01]  /*111f0*/  UMOV UR58, UR44 ;  /* 0x0000002c003a7c82 */ /* 0x000fe20008000000 */
[----:B------:R-:W-:Y:S01]  /*11200*/  UMOV UR59, UR45 ;  /* 0x0000002d003b7c82 */ /* 0x000fe20008000000 */
[C---:B------:R-:W-:Y:S01]  /*11210*/  R2UR UR15, R77.reuse ;  /* 0x000000004d0f72ca */ /* 0x040fe200000e0000 */
[----:B------:R-:W-:Y:S02]  /*11220*/  WARPGROUP.DEPBAR.LE gsb0, 0x0 ;  /* 0x00008000000079c5 */ /* 0x000fe40000010000 */
[----:B------:R-:W-:Y:S02]  /*11230*/  R2UR UR13, R77 ;  /* 0x000000004d0d72ca */ /* 0x000fe400000e0000 */
[----:B------:R-:W-:Y:S02]  /*11240*/  R2UR UR20, R74 ;  /* 0x000000004a1472ca */ /* 0x000fe400000e0000 */
[----:B------:R-:W-:-:S02]  /*11250*/  R2UR UR21, R75 ;  /* 0x000000004b1572ca */ /* 0x000fc400000e0000 */
[----:B------:R-:W-:Y:S02]  /*11260*/  R2UR UR44, R72 ;  /* 0x00000000482c72ca */ /* 0x000fe400000e0000 */
[----:B------:R-:W-:Y:S02]  /*11270*/  R2UR UR45, R73 ;  /* 0x00000000492d72ca */ /* 0x000fe400000e0000 */
[----:B------:R-:W-:-:S06]  /*11280*/  WARPGROUP.ARRIVE ;  /* 0x00000000000079c5 */ /* 0x000fcc0000000000 */
[----:B------:R-:W-:Y:S01]  /*11290*/  HGMMA.64x16x16.F32.BF16 R72, gdesc[UR36], RZ, !UPT, gsb0 ;  /* 0x00200000244879f0 */ /* 0x000fe2000c0018ff */
[----:B------:R-:W-:Y:S01]  /*112a0*/  UMOV UR22, UR40 ;  /* 0x0000002800167c82 */ /* 0x000fe20008000000 */
[----:B------:R-:W-:Y:S01]  /*112b0*/  UMOV UR23, UR41 ;  /* 0x0000002900177c82 */ /* 0x000fe20008000000 */
[----:B------:R-:W-:Y:S02]  /*112c0*/  R2UR UR40, R8 ;  /* 0x00000000082872ca */ /* 0x000fe400000e0000 */
[----:B------:R-:W-:Y:S01]  /*112d0*/  R2UR UR41, R9 ;  /* 0x00000000092972ca */ /* 0x000fe200000e0000 */
[----:B------:R-:W-:Y:S02]  /*112e0*/  WARPGROUP.DEPBAR.LE gsb0, 0x0 ;  /* 0x00008000000079c5 */ /* 0x000fe40000010000 */
[----:B------:R-:W-:-:S10]  /*112f0*/  WARPGROUP.ARRIVE ;  /* 0x00000000000079c5 */ /* 0x000fd40000000000 */
[----:B------:R-:W-:Y:S01]  /*11300*/  HGMMA.64x16x16.F32.BF16 R136, gdesc[UR40], R136, gsb0 ;  /* 0x00200000288879f0 */ /* 0x000fe20008001888 */
        /* <DEDUP_REMOVED lines=56> */
[----:B------:R-:W-:Y:S02]  /*11690*/  VIADD R146, R144, 0x302 ;  /* 0x0000030290927836 */ /* 0x000fe40000000000 */
        /* <DEDUP_REMOVED lines=9> */
[----:B------:R-:W-:Y:S01]  /*11730*/  UMOV UR32, UR46 ;  /* 0x0000002e00207c82 */ /* 0x000fe20008000000 */
[----:B------:R-:W-:Y:S01]  /*11740*/  UMOV UR33, UR47 ;  /* 0x0000002f00217c82 */ /* 0x000fe20008000000 */
[----:B------:R-:W-:Y:S01]  /*11750*/  R2UR UR46, R146 ;  /* 0x00000000922e72ca */ /* 0x000fe200000e0000 */
[----:B------:R-:W-:Y:S01]  /*11760*/  VIADD R146, R144, 0x3c2 ;  /* 0x000003c290927836 */ /* 0x000fe20000000000 */
[----:B------:R-:W-:Y:S01]  /*11770*/  R2UR UR47, R147 ;  /* 0x00000000932f72ca */ /* 0x000fe200000e0000 */
[----:B------:R-:W-:Y:S02]  /*11780*/  WARPGROUP.DEPBAR.LE gsb0, 0x0 ;  /* 0x00008000000079c5 */ /* 0x000fe40000010000 */
[----:B------:R-:W-:-:S06]  /*11790*/  WARPGROUP.ARRIVE ;  /* 0x00000000000079c5 */ /* 0x000fcc0000000000 */
[----:B------:R-:W-:Y:S01]  /*117a0*/  HGMMA.64x16x16.F32.BF16 R136, gdesc[UR40], R136, gsb0 ;  /* 0x00200000288879f0 */ /* 0x000fe20008001888 */
[----:B------:R-:W-:Y:S01]  /*117b0*/  IMAD.MOV.U32 R147, RZ, RZ, -0x7fffffe0 ;  /* 0x80000020ff937424 */ /* 0x000fe200078e00ff */
[----:B------:R-:W-:Y:S01]  /*117c0*/  UMOV UR34, UR50 ;  /* 0x0000003200227c82 */ /* 0x000fe20008000000 */
[----:B------:R-:W-:Y:S01]  /*117d0*/  UMOV UR35, UR51 ;  /* 0x0000003300237c82 */ /* 0x000fe20008000000 */
        /* <DEDUP_REMOVED lines=38> */
[----:B------:R-:W-:Y:S02]  /*11a40*/  R2UR UR49, R13 ;  /* 0x000000000d3172ca */ /* 0x000fe400000e0000 */
[----:B------:R-:W-:Y:S01]  /*11a50*/  MOV R149, UR51 ;  /* 0x0000003300957c02 */ /* 0x000fe20008000f00 */
[----:B------:R-:W-:Y:S01]  /*11a60*/  UMOV UR51, UR57 ;  /* 0x0000003900337c82 */ /* 0x000fe20008000000 */
[----:B------:R-:W-:Y:S01]  /*11a70*/  MOV R148, UR50 ;  /* 0x0000003200947c02 */ /* 0x000fe20008000f00 */
[----:B------:R-:W-:Y:S01]  /*11a80*/  UMOV UR50, UR56 ;  /* 0x0000003800327c82 */ /* 0x000fe20008000000 */
[----:B------:R-:W-:-:S02]  /*11a90*/  WARPGROUP.DEPBAR.LE gsb0, 0x0 ;  /* 0x00008000000079c5 */ /* 0x000fc40000010000 */
        /* <DEDUP_REMOVED lines=18> */
[----:B------:R-:W-:Y:S02]  /*11bc0*/  VIADD R146, R144, 0x4c0 ;  /* 0x000004c090927836 */ /* 0x000fe40000000000 */
[----:B------:R-:W-:-:S03]  /*11bd0*/  IMAD.MOV.U32 R147, RZ, RZ, -0x7fffffe0 ;  /* 0x80000020ff937424 */ /* 0x000fc600078e00ff */
[----:B------:R-:W-:Y:S01]  /*11be0*/  R2UR UR10, R146 ;  /* 0x00000000920a72ca */ /* 0x000fe200000e0000 */
[----:B------:R-:W-:Y:S02]  /*11bf0*/  WARPGROUP.DEPBAR.LE gsb0, 0x0 ;  /* 0x00008000000079c5 */ /* 0x000fe40000010000 */
[----:B------:R-:W-:-:S06]  /*11c00*/  WARPGROUP.ARRIVE ;  /* 0x00000000000079c5 */ /* 0x000fcc0000000000 */
[----:B------:R-:W-:Y:S01]  /*11c10*/  HGMMA.64x16x16.F32.BF16 R80, gdesc[UR24], R80, gsb0 ;  /* 0x00200000185079f0 */ /* 0x000fe20008001850 */
[----:B------:R-:W-:-:S03]  /*11c20*/  R2UR UR11, R147 ;  /* 0x00000000930b72ca */ /* 0x000fc600000e0000 */
[----:B------:R-:W-:Y:S01]  /*11c30*/  MOV R150, UR10 ;  /* 0x0000000a00967c02 */ /* 0x000fe20008000f00 */
[----:B------:R-:W-:Y:S01]  /*11c40*/  UMOV UR10, UR28 ;  /* 0x0000001c000a7c82 */ /* 0x000fe20008000000 */
[----:B------:R-:W-:-:S08]  /*11c50*/  R2UR UR28, R12 ;  /* 0x000000000c1c72ca */ /* 0x000fd000000e0000 */
[----:B------:R-:W-:Y:S01]  /*11c60*/  MOV R151, UR11 ;  /* 0x0000000b00977c02 */ /* 0x000fe20008000f00 */
[----:B------:R-:W-:Y:S01]  /*11c70*/  UMOV UR11, UR29 ;  /* 0x0000001d000b7c82 */ /* 0x000fe20008000000 */
[----:B------:R-:W-:Y:S01]  /*11c80*/  R2UR UR29, R13 ;  /* 0x000000000d1d72ca */ /* 0x000fe200000e0000 */
[----:B------:R-:W-:Y:S02]  /*11c90*/  VIADD R146, R144, 0x500 ;  /* 0x0000050090927836 */ /* 0x000fe40000000000 */
[----:B------:R-:W-:Y:S01]  /*11ca0*/  IMAD.MOV.U32 R147, RZ, RZ, -0x7fffffe0 ;  /* 0x80000020ff937424 */ /* 0x000fe200078e00ff */
[----:B------:R-:W-:Y:S02]  /*11cb0*/  WARPGROUP.DEPBAR.LE gsb0, 0x0 ;  /* 0x00008000000079c5 */ /* 0x000fe40000010000 */
[----:B------:R-:W-:-:S07]  /*11cc0*/  WARPGROUP.ARRIVE ;  /* 0x00000000000079c5 */ /* 0x000fce0000000000 */
[----:B------:R-:W-:Y:S01]  /*11cd0*/  HGMMA.64x16x16.F32.BF16 R72, gdesc[UR28], R72, gsb0 ;  /* 0x002000001c4879f0 */ /* 0x000fe20008001848 */
[----:B------:R-:W-:Y:S02]  /*11ce0*/  R2UR UR14, R146 ;  /* 0x00000000920e72ca */ /* 0x000fe400000e0000 */
[----:B------:R-:W-:-:S11]  /*11cf0*/  R2UR UR15, R147 ;  /* 0x00000000930f72ca */ /* 0x000fd600000e0000 */
[----:B0-----:R-:W-:Y:S01]  /*11d00*/  MOV R23, UR14 ;  /* 0x0000000e00177c02 */ /* 0x001fe20008000f00 */
[----:B------:R-:W-:Y:S01]  /*11d10*/  UMOV UR14, UR44 ;  /* 0x0000002c000e7c82 */ /* 0x000fe20008000000 */
[----:B------:R-:W-:Y:S01]  /*11d20*/  MOV R145, UR15 ;  /* 0x0000000f00917c02 */ /* 0x000fe20008000f00 */
        /* <DEDUP_REMOVED lines=211> */
[----:B------:R-:W-:Y:S05]  /*12a60*/  @P2 BRA `(.L_x_12343) ;  /* 0x0000000000302947 */ /* 0x000fea0003800000 */
[----:B------:R-:W-:Y:S05]  /*12a70*/  @!P1 BRA `(.L_x_12344) ;  /* 0x0000000000049947 */ /* 0x000fea0003800000 */
[----:B------:R-:W-:Y:S01]  /*12a80*/  BPT.TRAP 0x1 ;  /* 0x000000040000795c */ /* 0x000fe20000300000 */
.L_x_12344:
[----:B------:R-:W-:Y:S01]  /*12a90*/  SHF.L.U32 R21, R21, 0x1f, RZ ;  /* 0x0000001f15157819 */ /* 0x000fe200000006ff */
[----:B------:R-:W-:-:S04]  /*12aa0*/  IMAD R23, R20, 0x8, R16 ;  /* 0x0000000814177824 */ /* 0x000fc800078e0210 */
[----:B------:R0:W1:Y:S01]  /*12ab0*/  SYNCS.PHASECHK.TRANS64.TRYWAIT P2, [R23+URZ+0x31c50], R21 ;  /* 0x031c5015170075a7 */ /* 0x000062000804017f */
[----:B------:R-:W-:Y:S05]  /*12ac0*/  @!P1 BRA `(.L_x_12345) ;  /* 0x0000000000049947 */ /* 0x000fea0003800000 */
[----:B------:R-:W-:Y:S01]  /*12ad0*/  BPT.TRAP 0x1 ;  /* 0x000000040000795c */ /* 0x000fe20000300000 */
.L_x_12345:
[----:B------:R-:W-:Y:S04]  /*12ae0*/  BSSY B0, `(.L_x_12343) ;  /* 0x0000004000007945 */ /* 0x000fe80003800000 */
[----:B-1----:R-:W-:Y:S05]  /*12af0*/  @P2 BRA `(.L_x_12346) ;  /* 0x0000000000082947 */ /* 0x002fea0003800000 */
[----:B------:R-:W1:Y:S02]  /*12b00*/  SYNCS.PHASECHK.TRANS64.TRYWAIT P2, [R23+URZ+0x31c50], R21 ;  /* 0x031c5015170075a7 */ /* 0x000e64000804017f */
[----:B-1----:R-:W-:Y:S05]  /*12b10*/  @!P2 BRA `(.L_x_12347) ;  /* 0x000001340044a947 */ /* 0x002fea0003800000 */
.L_x_12346:
[----:B------:R-:W-:Y:S05]  /*12b20*/  BSYNC B0 ;  /* 0x0000000000007941 */ /* 0x000fea0003800000 */
.L_x_12343:
[----:B------:R-:W2:Y:S01]  /*12b30*/  LDL R145, [R1+0x84] ;  /* 0x0000840001917983 */ /* 0x000ea20000100800 */
[----:B------:R-:W-:Y:S01]  /*12b40*/  FMUL.FTZ R130, R130, UR60 ;  /* 0x0000003c82827c20 */ /* 0x000fe20008410000 */
[----:B01----:R-:W0:Y:S02]  /*12b50*/  LDC R23, c[0x0][0x448] ;  /* 0x00011200ff177b82 */ /* 0x003e240000000800 */
[----:B------:R-:W2:Y:S01]  /*12b60*/  LDL R21, [R1+0x94] ;  /* 0x0000940001157983 */ /* 0x000ea20000100800 */
[----:B------:R-:W1:Y:S01]  /*12b70*/  MUFU.TANH R149, R130 ;  /* 0x0000008200957308 */ /* 0x000e620000002400 */
[----:B------:R-:W-:-:S07]  /*12b80*/  FMUL.FTZ R143, R143, UR60 ;  /* 0x0000003c8f8f7c20 */ /* 0x000fce0008410000 */
[----:B------:R-:W3:Y:S01]  /*12b90*/  MUFU.TANH R148, R143 ;  /* 0x0000008f00947308 */ /* 0x000ee20000002400 */
[----:B------:R-:W-:Y:S01]  /*12ba0*/  FMUL.FTZ R151, R115, UR60 ;  /* 0x0000003c73977c20 */ /* 0x000fe20008410000 */
[----:B------:R-:W-:Y:S01]  /*12bb0*/  FMUL.FTZ R155, R123, UR60 ;  /* 0x0000003c7b9b7c20 */ /* 0x000fe20008410000 */
[----:B------:R-:W-:Y:S01]  /*12bc0*/  FMUL.FTZ R123, R125, UR60 ;  /* 0x0000003c7d7b7c20 */ /* 0x000fe20008410000 */
[----:B-1----:R-:W-:Y:S02]  /*12bd0*/  IMAD.MOV.U32 R115, RZ, RZ, R149 ;  /* 0x000000ffff737224 */ /* 0x002fe400078e0095 */
[----:B------:R-:W-:Y:S01]  /*12be0*/  FMUL.FTZ R149, R119, UR60 ;  /* 0x0000003c77957c20 */ /* 0x000fe20008410000 */
[----:B------:R-:W-:Y:S01]  /*12bf0*/  FMUL.FTZ R119, R99, UR60 ;  /* 0x0000003c63777c20 */ /* 0x000fe20008410000 */
[----:B------:R-:W-:Y:S01]  /*12c00*/  FMUL.FTZ R99, R100, UR60 ;  /* 0x0000003c64637c20 */ /* 0x000fe20008410000 */
[----:B------:R-:W-:Y:S01]  /*12c10*/  FMUL.FTZ R100, R88, UR60 ;  /* 0x0000003c58647c20 */ /* 0x000fe20008410000 */
[----:B------:R-:W-:Y:S01]  /*12c20*/  FMUL.FTZ R88, R89, UR60 ;  /* 0x0000003c59587c20 */ /* 0x000fe20008410000 */
[----:B------:R-:W-:Y:S01]  /*12c30*/  FMUL.FTZ R125, R116, UR60 ;  /* 0x0000003c747d7c20 */ /* 0x000fe20008410000 */
[----:B------:R-:W4:Y:S01]  /*12c40*/  LDL R89, [R1+0x90] ;  /* 0x0000900001597983 */ /* 0x000f220000100800 */
[----:B------:R-:W-:Y:S01]  /*12c50*/  FMUL.FTZ R153, R127, UR60 ;  /* 0x0000003c7f997c20 */ /* 0x000fe20008410000 */
[----:B---3--:R-:W-:-:S02]  /*12c60*/  IMAD.MOV.U32 R116, RZ, RZ, R148 ;  /* 0x000000ffff747224 */ /* 0x008fc400078e0094 */
[----:B------:R-:W-:Y:S01]  /*12c70*/  FMUL.FTZ R127, R113, UR60 ;  /* 0x0000003c717f7c20 */ /* 0x000fe20008410000 */
[----:B------:R-:W-:Y:S01]  /*12c80*/  FMUL.FTZ R148, R106, UR60 ;  /* 0x0000003c6a947c20 */ /* 0x000fe20008410000 */
[----:B------:R-:W-:Y:S01]  /*12c90*/  FMUL.FTZ R113, R117, UR60 ;  /* 0x0000003c75717c20 */ /* 0x000fe20008410000 */
[----:B------:R-:W-:Y:S01]  /*12ca0*/  FMUL.FTZ R106, R108, UR60 ;  /* 0x0000003c6c6a7c20 */ /* 0x000fe20008410000 */
[----:B------:R-:W-:Y:S01]  /*12cb0*/  FMUL.FTZ R117, R111, UR60 ;  /* 0x0000003c6f757c20 */ /* 0x000fe20008410000 */
[----:B------:R-:W-:Y:S01]  /*12cc0*/  FMUL.FTZ R108, R97, UR60 ;  /* 0x0000003c616c7c20 */ /* 0x000fe20008410000 */
[----:B------:R-:W3:Y:S04]  /*12cd0*/  LDL R111, [R1+0x28] ;  /* 0x00002800016f7983 */ /* 0x000ee80000100800 */
[----:B------:R-:W3:Y:S01]  /*12ce0*/  LDL R97, [R1+0x2c] ;  /* 0x00002c0001617983 */ /* 0x000ee20000100800 */
[----:B0-----:R-:W-:-:S13]  /*12cf0*/  ISETP.NE.AND P2, PT, R23, 0x1, PT ;  /* 0x000000011700780c */ /* 0x001fda0003f45270 */
[----:B------:R-:W0:Y:S08]  /*12d00*/  @P2 LDC R144, c[0x0][0x44c] ;  /* 0x00011300ff902b82 */ /* 0x000e300000000800 */
[----:B------:R-:W1:Y:S01]  /*12d10*/  @P2 LDC R23, c[0x0][0x450] ;  /* 0x00011400ff172b82 */ /* 0x000e620000000800 */
[----:B------:R-:W-:Y:S01]  /*12d20*/  FMUL.FTZ R131, R131, UR60 ;  /* 0x0000003c83837c20 */ /* 0x000fe20008410000 */
[----:B------:R-:W-:Y:S01]  /*12d30*/  FMUL.FTZ R152, R114, UR60 ;  /* 0x0000003c72987c20 */ /* 0x000fe20008410000 */
[----:B------:R-:W-:Y:S05]  /*12d40*/  WARPSYNC.ALL ;  /* 0x0000000000007948 */ /* 0x000fea0003800000 */
        /* <DEDUP_REMOVED lines=12> */
[----:B------:R-:W-:Y:S01]  /*12e10*/  FMUL.FTZ R72, R73, UR60 ;  /* 0x0000003c49487c20 */ /* 0x000fe20008410000 */
[----:B------:R-:W-:-:S02]  /*12e20*/  IMAD.MOV.U32 R73, RZ, RZ, -0x90 ;  /* 0xffffff70ff497424 */ /* 0x000fc400078e00ff */
[----:B------:R-:W-:Y:S01]  /*12e30*/  FMUL.FTZ R157, R135, UR60 ;  /* 0x0000003c879d7c20 */ /* 0x000fe20008410000 */
[----:B------:R-:W-:Y:S01]  /*12e40*/  MUFU.TANH R123, R123 ;  /* 0x0000007b007b7308 */ /* 0x000fe20000002400 */
[----:B------:R-:W-:Y:S01]  /*12e50*/  FMUL.FTZ R142, R142, UR60 ;  /* 0x0000003c8e8e7c20 */ /* 0x000fe20008410000 */
[----:B------:R-:W-:Y:S02]  /*12e60*/  IMAD R73, R15, R73, 0x1 ;  /* 0x000000010f497424 */ /* 0x000fe400078e0249 */
        /* <DEDUP_REMOVED lines=11> */
[----:B------:R-:W-:-:S02]  /*12f20*/  ULDC UR4, c[0x0][0x988] ;  /* 0x0002620000047ab9 */ /* 0x000fc40000000800 */
[----:B------:R-:W-:Y:S08]  /*12f30*/  MUFU.TANH R129, R129 ;  /* 0x0000008100817308 */ /* 0x000ff00000002400 */
[----:B------:R-:W-:Y:S08]  /*12f40*/  MUFU.TANH R134, R134 ;  /* 0x0000008600867308 */ /* 0x000ff00000002400 */
[----:B------:R-:W-:Y:S01]  /*12f50*/  MUFU.TANH R130, R130 ;  /* 0x0000008200827308 */ /* 0x000fe20000002400 */
[----:B-1----:R-:W-:-:S07]  /*12f60*/  IMAD.MOV.U32 R135, RZ, RZ, R150 ;  /* 0x000000ffff877224 */ /* 0x002fce00078e0096 */
[----:B------:R-:W-:Y:S01]  /*12f70*/  MUFU.TANH R132, R132 ;  /* 0x0000008400847308 */ /* 0x000fe20000002400 */
[----:B------:R-:W-:-:S07]  /*12f80*/  FMUL.FTZ R150, R118, UR60 ;  /* 0x0000003c76967c20 */ /* 0x000fce0008410000 */
[----:B------:R-:W-:Y:S01]  /*12f90*/  MUFU.TANH R131, R131 ;  /* 0x0000008300837308 */ /* 0x000fe20000002400 */
[----:B------:R-:W-:Y:S01]  /*12fa0*/  FMUL.FTZ R118, R98, UR60 ;  /* 0x0000003c62767c20 */ /* 0x000fe20008410000 */
[----:B------:R-:W-:Y:S01]  /*12fb0*/  FMUL.FTZ R98, R101, UR60 ;  /* 0x0000003c65627c20 */ /* 0x000fe20008410000 */
[----:B------:R-:W-:-:S05]  /*12fc0*/  FMUL.FTZ R101, R92, UR60 ;  /* 0x0000003c5c657c20 */ /* 0x000fca0008410000 */
[----:B------:R0:W-:Y:S01]  /*12fd0*/  MUFU.TANH R146, R139 ;  /* 0x0000008b00927308 */ /* 0x0001e20000002400 */
[----:B------:R-:W-:-:S07]  /*12fe0*/  IMAD.MOV.U32 R92, RZ, RZ, R135 ;  /* 0x000000ffff5c7224 */ /* 0x000fce00078e0087 */
[----:B------:R-:W-:Y:S01]  /*12ff0*/  MUFU.TANH R128, R128 ;  /* 0x0000008000807308 */ /* 0x000fe20000002400 */
[----:B0-----:R-:W-:Y:S01]  /*13000*/  FMUL.FTZ R139, R110, UR60 ;  /* 0x0000003c6e8b7c20 */ /* 0x001fe20008410000 */
[----:B------:R-:W-:-:S06]  /*13010*/  FMUL.FTZ R110, R85, UR60 ;  /* 0x0000003c556e7c20 */ /* 0x000fcc0008410000 */
[----:B------:R-:W-:Y:S01]  /*13020*/  MUFU.TANH R112, R112 ;  /* 0x0000007000707308 */ /* 0x000fe20000002400 */
[----:B------:R-:W-:Y:S01]  /*13030*/  FMUL.FTZ R120, R102, UR60 ;  /* 0x0000003c66787c20 */ /* 0x000fe20008410000 */
[----:B------:R-:W-:-:S06]  /*13040*/  FMUL.FTZ R102, R84, UR60 ;  /* 0x0000003c54667c20 */ /* 0x000fcc0008410000 */
[----:B------:R0:W1:Y:S08]  /*13050*/  MUFU.TANH R147, R142 ;  /* 0x0000008e00937308 */ /* 0x0000700000002400 */
[----:B------:R-:W-:Y:S08]  /*13060*/  MUFU.TANH R125, R125 ;  /* 0x0000007d007d7308 */ /* 0x000ff00000002400 */
[----:B------:R-:W-:Y:S08]  /*13070*/  MUFU.TANH R113, R113 ;  /* 0x0000007100717308 */ /* 0x000ff00000002400 */
[----:B------:R-:W-:Y:S08]  /*13080*/  MUFU.TANH R133, R133 ;  /* 0x0000008500857308 */ /* 0x000ff00000002400 */
[----:B------:R-:W-:Y:S08]  /*13090*/  MUFU.TANH R105, R105 ;  /* 0x0000006900697308 */ /* 0x000ff00000002400 */
[----:B------:R-:W-:Y:S01]  /*130a0*/  MUFU.TANH R106, R106 ;  /* 0x0000006a006a7308 */ /* 0x000fe20000002400 */
[----:B0-----:R-:W-:-:S07]  /*130b0*/  FMUL.FTZ R142, R90, UR60 ;  /* 0x0000003c5a8e7c20 */ /* 0x001fce0008410000 */
[----:B------:R-:W-:Y:S01]  /*130c0*/  MUFU.TANH R124, R124 ;  /* 0x0000007c007c7308 */ /* 0x000fe20000002400 */
[----:B------:R-:W-:-:S07]  /*130d0*/  FMUL.FTZ R90, R93, UR60 ;  /* 0x0000003c5d5a7c20 */ /* 0x000fce0008410000 */
[----:B------:R-:W-:Y:S01]  /*130e0*/  MUFU.TANH R96, R96 ;  /* 0x0000006000607308 */ /* 0x000fe20000002400 */
[----:B-1----:R-:W-:Y:S02]  /*130f0*/  IMAD.MOV.U32 R126, RZ, RZ, R147 ;  /* 0x000000ffff7e7224 */ /* 0x002fe400078e0093 */
[----:B------:R-:W-:-:S05]  /*13100*/  FMUL.FTZ R93, R81, UR60 ;  /* 0x0000003c515d7c20 */ /* 0x000fca0008410000 */
[----:B------:R-:W-:Y:S01]  /*13110*/  MUFU.TANH R108, R108 ;  /* 0x0000006c006c7308 */ /* 0x000fe20000002400 */
[----:B------:R-:W-:Y:S01]  /*13120*/  FMUL.FTZ R147, R107, UR60 ;  /* 0x0000003c6b937c20 */ /* 0x000fe20008410000 */
[----:B--2---:R-:W-:-:S04]  /*13130*/  IMAD.IADD R21, R21, 0x1, R145 ;  /* 0x0000000115157824 */ /* 0x004fc800078e0291 */
[----:B------:R-:W-:-:S05]  /*13140*/  @P2 IMAD.HI.U32 R144, R21, R144, RZ ;  /* 0x0000009015902227 */ /* 0x000fca00078e00ff */
[----:B------:R-:W-:-:S05]  /*13150*/  @P2 SHF.R.U32.HI R21, RZ, R23, R144 ;  /* 0x00000017ff152219 */ /* 0x000fca0000011690 */
[----:B------:R-:W0:Y:S01]  /*13160*/  SHFL.IDX PT, R114, R21, RZ, 0x1c1f ;  /* 0x001c1fff15727589 */ /* 0x000e2200000e0000 */
[----:B------:R1:W-:Y:S01]  /*13170*/  MUFU.TANH R145, R138 ;  /* 0x0000008a00917308 */ /* 0x0003e20000002400 */
[----:B------:R-:W-:Y:S01]  /*13180*/  FMUL.FTZ R23, R137, UR60 ;  /* 0x0000003c89177c20 */ /* 0x000fe20008410000 */
[----:B------:R-:W-:Y:S01]  /*13190*/  FMUL.FTZ R137, R141, UR60 ;  /* 0x0000003c8d897c20 */ /* 0x000fe20008410000 */
[----:B-1----:R-:W-:Y:S01]  /*131a0*/  FMUL.FTZ R138, R140, UR60 ;  /* 0x0000003c8c8a7c20 */ /* 0x002fe20008410000 */
[----:B----4-:R-:W-:-:S04]  /*131b0*/  IMAD R73, R89, -0x2, R73 ;  /* 0xfffffffe59497824 */ /* 0x010fc800078e0249 */
[----:B------:R-:W-:Y:S08]  /*131c0*/  MUFU.TANH R137, R137 ;  /* 0x0000008900897308 */ /* 0x000ff00000002400 */
[----:B------:R-:W1:Y:S01]  /*131d0*/  MUFU.TANH R138, R138 ;  /* 0x0000008a008a7308 */ /* 0x000e620000002400 */
[----:B---3--:R-:W-:-:S05]  /*131e0*/  IADD3 R111, -R111, R73, R97 ;  /* 0x000000496f6f7210 */ /* 0x008fca0007ffe161 */
[----:B0-----:R-:W-:Y:S02]  /*131f0*/  IMAD.IADD R114, R111, 0x1, R114 ;  /* 0x000000016f727824 */ /* 0x001fe400078e0272 */
[----:B------:R-:W0:Y:S01]  /*13200*/  MUFU.TANH R23, R23 ;  /* 0x0000001700177308 */ /* 0x000e220000002400 */
[----:B------:R-:W-:Y:S02]  /*13210*/  FMUL.FTZ R141, R91, UR60 ;  /* 0x0000003c5b8d7c20 */ /* 0x000fe40008410000 */
[C---:B------:R-:W-:Y:S02]  /*13220*/  ISETP.GT.AND P3, PT, R114.reuse, RZ, PT ;  /* 0x000000ff7200720c */ /* 0x040fe40003f64270 */
[----:B------:R-:W-:Y:S02]  /*13230*/  ISETP.GT.AND P2, PT, R114, 0x8, PT ;  /* 0x000000087200780c */ /* 0x000fe40003f44270 */
[----:B------:R-:W-:Y:S02]  /*13240*/  FSEL R91, R136, -INF , P3 ;  /* 0xff800000885b7808 */ /* 0x000fe40001800000 */
[----:B------:R-:W-:-:S02]  /*13250*/  ISETP.GT.AND P3, PT, R114, 0x9, PT ;  /* 0x000000097200780c */ /* 0x000fc40003f64270 */
[----:B-1----:R-:W-:Y:S02]  /*13260*/  FSEL R73, R138, -INF , P2 ;  /* 0xff8000008a497808 */ /* 0x002fe40001000000 */
[C---:B------:R-:W-:Y:S02]  /*13270*/  ISETP.GT.AND P2, PT, R114.reuse, 0x11, PT ;  /* 0x000000117200780c */ /* 0x040fe40003f44270 */
[----:B------:R-:W-:Y:S02]  /*13280*/  FSEL R85, R137, -INF , P3 ;  /* 0xff80000089557808 */ /* 0x000fe40001800000 */
[C---:B------:R-:W-:Y:S01]  /*13290*/  ISETP.GT.AND P3, PT, R114.reuse, 0x18, PT ;  /* 0x000000187200780c */ /* 0x040fe20003f64270 */
[----:B------:R-:W-:Y:S01]  /*132a0*/  IMAD.MOV.U32 R138, RZ, RZ, R134 ;  /* 0x000000ffff8a7224 */ /* 0x000fe200078e0086 */
[----:B------:R-:W-:Y:S02]  /*132b0*/  FSEL R135, R129, -INF , P2 ;  /* 0xff80000081877808 */ /* 0x000fe40001000000 */
[----:B------:R-:W-:-:S02]  /*132c0*/  ISETP.GT.AND P4, PT, R114, 0x1, PT ;  /* 0x000000017200780c */ /* 0x000fc40003f84270 */
[----:B------:R-:W-:Y:S02]  /*132d0*/  ISETP.GT.AND P2, PT, R114, 0x20, PT ;  /* 0x000000207200780c */ /* 0x000fe40003f44270 */
[----:B------:R-:W-:Y:S02]  /*132e0*/  FSEL R134, R130, -INF , P3 ;  /* 0xff80000082867808 */ /* 0x000fe40001800000 */
[----:B------:R-:W-:Y:S02]  /*132f0*/  ISETP.GT.AND P3, PT, R114, 0x21, PT ;  /* 0x000000217200780c */ /* 0x000fe40003f64270 */
[----:B0-----:R-:W-:Y:S02]  /*13300*/  FSEL R84, R23, -INF , P4 ;  /* 0xff80000017547808 */ /* 0x001fe40002000000 */
[----:B------:R-:W-:Y:S02]  /*13310*/  FSEL R132, R132, -INF , P2 ;  /* 0xff80000084847808 */ /* 0x000fe40001000000 */
[----:B------:R-:W-:-:S02]  /*13320*/  ISETP.GT.AND P4, PT, R114, 0x10, PT ;  /* 0x000000107200780c */ /* 0x000fc40003f84270 */
[C---:B------:R-:W-:Y:S02]  /*13330*/  ISETP.GT.AND P2, PT, R114.reuse, 0x29, PT ;  /* 0x000000297200780c */ /* 0x040fe40003f44270 */
[----:B------:R-:W-:Y:S02]  /*13340*/  FSEL R131, R131, -INF , P3 ;  /* 0xff80000083837808 */ /* 0x000fe40001800000 */
[----:B------:R-:W-:Y:S02]  /*13350*/  ISETP.GT.AND P3, PT, R114, 0x30, PT ;  /* 0x000000307200780c */ /* 0x000fe40003f64270 */
[----:B------:R-:W-:Y:S02]  /*13360*/  FSEL R136, R128, -INF , P4 ;  /* 0xff80000080887808 */ /* 0x000fe40002000000 */
[----:B------:R-:W-:Y:S02]  /*13370*/  FSEL R129, R123, -INF , P2 ;  /* 0xff8000007b817808 */ /* 0x000fe40001000000 */
[----:B------:R-:W-:-:S02]  /*13380*/  ISETP.GT.AND P2, PT, R114, 0x38, PT ;  /* 0x000000387200780c */ /* 0x000fc40003f44270 */
[----:B------:R-:W-:Y:S01]  /*13390*/  FSEL R128, R112, -INF , P3 ;  /* 0xff80000070807808 */ /* 0x000fe20001800000 */
[----:B------:R-:W0:Y:S01]  /*133a0*/  MUFU.TANH R127, R127 ;  /* 0x0000007f007f7308 */ /* 0x000e220000002400 */
[C---:B------:R-:W-:Y:S02]  /*133b0*/  ISETP.GT.AND P3, PT, R114.reuse, 0x39, PT ;  /* 0x000000397200780c */ /* 0x040fe40003f64270 */
[----:B------:R-:W-:Y:S01]  /*133c0*/  ISETP.GT.AND P4, PT, R114, 0x19, PT ;  /* 0x000000197200780c */ /* 0x000fe20003f84270 */
[----:B------:R-:W-:Y:S01]  /*133d0*/  IMAD.MOV.U32 R89, RZ, RZ, R115 ;  /* 0x000000ffff597224 */ /* 0x000fe200078e0073 */
[----:B------:R-:W-:-:S03]  /*133e0*/  FSEL R125, R125, -INF , P2 ;  /* 0xff8000007d7d7808 */ /* 0x000fc60001000000 */
[----:B------:R-:W1:Y:S01]  /*133f0*/  MUFU.TANH R98, R98 ;  /* 0x0000006200627308 */ /* 0x000e620000002400 */
[C---:B------:R-:W-:Y:S01]  /*13400*/  ISETP.GT.AND P2, PT, R114.reuse, 0x41, PT ;  /* 0x000000417200780c */ /* 0x040fe20003f44270 */
[----:B------:R-:W-:Y:S01]  /*13410*/  FMUL.FTZ R107, R109, UR60 ;  /* 0x0000003c6d6b7c20 */ /* 0x000fe20008410000 */
[----:B------:R-:W-:Y:S01]  /*13420*/  FSEL R81, R113, -INF , P3 ;  /* 0xff80000071517808 */ /* 0x000fe20001800000 */
[----:B------:R-:W-:Y:S01]  /*13430*/  IMAD.MOV.U32 R97, RZ, RZ, R116 ;  /* 0x000000ffff617224 */ /* 0x000fe200078e0074 */
[----:B------:R-:W-:-:S03]  /*13440*/  ISETP.GT.AND P3, PT, R114, 0x48, PT ;  /* 0x000000487200780c */ /* 0x000fc60003f64270 */
[----:B------:R-:W2:Y:S01]  /*13450*/  MUFU.TANH R100, R100 ;  /* 0x0000006400647308 */ /* 0x000ea20000002400 */
[----:B------:R-:W-:Y:S01]  /*13460*/  FMUL.FTZ R140, R94, UR60 ;  /* 0x0000003c5e8c7c20 */ /* 0x000fe20008410000 */
[----:B------:R1:W3:Y:S01]  /*13470*/  SHFL.IDX PT, R116, R21, 0x1, 0x1c1f ;  /* 0x003c1f0015747f89 */ /* 0x0002e200000e0000 */
[----:B------:R-:W-:Y:S01]  /*13480*/  FSEL R133, R133, -INF , P4 ;  /* 0xff80000085857808 */ /* 0x000fe20002000000 */
[----:B------:R-:W-:Y:S01]  /*13490*/  FMUL.FTZ R94, R80, UR60 ;  /* 0x0000003c505e7c20 */ /* 0x000fe20008410000 */
[C---:B------:R-:W-:Y:S01]  /*134a0*/  ISETP.GT.AND P4, PT, R114.reuse, 0x28, PT ;  /* 0x000000287200780c */ /* 0x040fe20003f84270 */
[----:B------:R-:W-:Y:S02]  /*134b0*/  IMAD.MOV.U32 R137, RZ, RZ, R89 ;  /* 0x000000ffff897224 */ /* 0x000fe400078e0059 */
[----:B------:R-:W4:Y:S01]  /*134c0*/  MUFU.TANH R104, R104 ;  /* 0x0000006800687308 */ /* 0x000f220000002400 */
[----:B------:R-:W-:Y:S02]  /*134d0*/  FSEL R80, R105, -INF , P2 ;  /* 0xff80000069507808 */ /* 0x000fe40001000000 */
[----:B------:R-:W-:-:S02]  /*134e0*/  ISETP.GT.AND P2, PT, R114, 0x50, PT ;  /* 0x000000507200780c */ /* 0x000fc40003f44270 */
[----:B------:R-:W-:-:S03]  /*134f0*/  FSEL R89, R106, -INF , P3 ;  /* 0xff8000006a597808 */ /* 0x000fc60001800000 */
[----:B------:R-:W3:Y:S01]  /*13500*/  MUFU.TANH R101, R101 ;  /* 0x0000006500657308 */ /* 0x000ee20000002400 */
[----:B------:R-:W-:Y:S02]  /*13510*/  ISETP.GT.AND P3, PT, R114, 0x51, PT ;  /* 0x000000517200780c */ /* 0x000fe40003f64270 */
[----:B------:R-:W-:-:S05]  /*13520*/  FSEL R130, R124, -INF , P4 ;  /* 0xff8000007c827808 */ /* 0x000fca0002000000 */
[----:B------:R-:W3:Y:S01]  /*13530*/  MUFU.TANH R90, R90 ;  /* 0x0000005a005a7308 */ /* 0x000ee20000002400 */
[----:B------:R-:W-:Y:S01]  /*13540*/  IMAD.MOV.U32 R124, RZ, RZ, R97 ;  /* 0x000000ffff7c7224 */ /* 0x000fe200078e0061 */
[----:B------:R-:W-:Y:S02]  /*13550*/  FSEL R97, R96, -INF , P2 ;  /* 0xff80000060617808 */ /* 0x000fe40001000000 */
[----:B------:R-:W-:-:S04]  /*13560*/  ISETP.GT.AND P4, PT, R114, 0x31, PT ;  /* 0x000000317200780c */ /* 0x000fc80003f84270 */
[----:B------:R-:W-:Y:S01]  /*13570*/  MUFU.TANH R107, R107 ;  /* 0x0000006b006b7308 */ /* 0x000fe20000002400 */
[----:B------:R-:W-:Y:S02]  /*13580*/  ISETP.GT.AND P2, PT, R114, 0x59, PT ;  /* 0x000000597200780c */ /* 0x000fe40003f44270 */
[----:B------:R-:W-:-:S05]  /*13590*/  FSEL R108, R108, -INF , P3 ;  /* 0xff8000006c6c7808 */ /* 0x000fca0001800000 */
[----:B------:R-:W3:Y:S01]  /*135a0*/  MUFU.TANH R93, R93 ;  /* 0x0000005d005d7308 */ /* 0x000ee20000002400 */
[----:B------:R-:W-:Y:S01]  /*135b0*/  ISETP.GT.AND P3, PT, R114, 0x60, PT ;  /* 0x000000607200780c */ /* 0x000fe20003f64270 */
[----:B------:R-:W-:-:S06]  /*135c0*/  IMAD.MOV.U32 R112, RZ, RZ, R92 ;  /* 0x000000ffff707224 */ /* 0x000fcc00078e005c */
[----:B------:R-:W3:Y:S01]  /*135d0*/  MUFU.TANH R102, R102 ;  /* 0x0000006600667308 */ /* 0x000ee20000002400 */
[----:B0-----:R-:W-:Y:S02]  /*135e0*/  FSEL R127, R127, -INF , P4 ;  /* 0xff8000007f7f7808 */ /* 0x001fe40002000000 */
[----:B-1----:R-:W-:Y:S02]  /*135f0*/  FSEL R21, R98, -INF , P2 ;  /* 0xff80000062157808 */ /* 0x002fe40001000000 */
[----:B------:R-:W-:-:S03]  /*13600*/  ISETP.GT.AND P4, PT, R114, 0x40, PT ;  /* 0x000000407200780c */ /* 0x000fc60003f84270 */
[----:B------:R-:W0:Y:S01]  /*13610*/  MUFU.TANH R99, R99 ;  /* 0x0000006300637308 */ /* 0x000e220000002400 */
[----:B------:R-:W-:Y:S02]  /*13620*/  ISETP.GT.AND P2, PT, R114, 0x68, PT ;  /* 0x000000687200780c */ /* 0x000fe40003f44270 */
[----:B--2---:R-:W-:Y:S02]  /*13630*/  FSEL R92, R100, -INF , P3 ;  /* 0xff800000645c7808 */ /* 0x004fe40001800000 */
[----:B------:R-:W-:-:S03]  /*13640*/  ISETP.GT.AND P3, PT, R114, 0x69, PT ;  /* 0x000000697200780c */ /* 0x000fc60003f64270 */
[----:B------:R-:W1:Y:S01]  /*13650*/  MUFU.TANH R72, R72 ;  /* 0x0000004800487308 */ /* 0x000e620000002400 */
[----:B------:R-:W-:Y:S01]  /*13660*/  FMUL.FTZ R122, R95, UR60 ;  /* 0x0000003c5f7a7c20 */ /* 0x000fe20008410000 */
[----:B------:R-:W-:Y:S01]  /*13670*/  FMUL.FTZ R109, R76, UR60 ;  /* 0x0000003c4c6d7c20 */ /* 0x000fe20008410000 */
[----:B----4-:R-:W-:Y:S02]  /*13680*/  FSEL R76, R104, -INF , P4 ;  /* 0xff800000684c7808 */ /* 0x010fe40002000000 */
[----:B---3--:R-:W-:-:S03]  /*13690*/  FSEL R95, R101, -INF , P2 ;  /* 0xff800000655f7808 */ /* 0x008fc60001000000 */
[----:B------:R-:W2:Y:S01]  /*136a0*/  MUFU.TANH R88, R88 ;  /* 0x0000005800587308 */ /* 0x000ea20000002400 */
[C---:B------:R-:W-:Y:S02]  /*136b0*/  ISETP.GT.AND P4, PT, R114.reuse, 0x49, PT ;  /* 0x000000497200780c */ /* 0x040fe40003f84270 */
[----:B------:R-:W-:Y:S02]  /*136c0*/  ISETP.GT.AND P2, PT, R114, 0x71, PT ;  /* 0x000000717200780c */ /* 0x000fe40003f44270 */
[----:B------:R-:W-:Y:S01]  /*136d0*/  FSEL R82, R90, -INF , P3 ;  /* 0xff8000005a527808 */ /* 0x000fe20001800000 */
[----:B------:R-:W-:Y:S01]  /*136e0*/  FMUL.FTZ R115, R86, UR60 ;  /* 0x0000003c56737c20 */ /* 0x000fe20008410000 */
[----:B------:R-:W-:Y:S01]  /*136f0*/  ISETP.GT.AND P3, PT, R114, 0x78, PT ;  /* 0x000000787200780c */ /* 0x000fe20003f64270 */
[----:B------:R-:W3:Y:S01]  /*13700*/  MUFU.TANH R94, R94 ;  /* 0x0000005e005e7308 */ /* 0x000ee20000002400 */
[----:B------:R-:W-:Y:S01]  /*13710*/  FSEL R101, R93, -INF , P2 ;  /* 0xff8000005d657808 */ /* 0x000fe20001000000 */
[----:B------:R-:W-:Y:S01]  /*13720*/  IMAD.IADD R23, R111, 0x1, R116 ;  /* 0x000000016f177824 */ /* 0x000fe200078e0274 */
[----:B------:R-:W-:-:S02]  /*13730*/  FSEL R93, R102, -INF , P3 ;  /* 0xff800000665d7808 */ /* 0x000fc40001800000 */
[----:B------:R-:W-:-:S03]  /*13740*/  ISETP.GT.AND P3, PT, R114, 0x81, PT ;  /* 0x000000817200780c */ /* 0x000fc60003f64270 */
[----:B------:R4:W-:Y:S01]  /*13750*/  MUFU.TANH R86, R77 ;  /* 0x0000004d00567308 */ /* 0x0009e20000002400 */
[----:B------:R-:W-:Y:S02]  /*13760*/  IMAD.MOV.U32 R123, RZ, RZ, R126 ;  /* 0x000000ffff7b7224 */ /* 0x000fe400078e007e */
[----:B------:R-:W-:Y:S01]  /*13770*/  IMAD.MOV.U32 R126, RZ, RZ, R145 ;  /* 0x000000ffff7e7224 */ /* 0x000fe200078e0091 */
[----:B----4-:R-:W-:Y:S02]  /*13780*/  FSEL R77, R107, -INF , P4 ;  /* 0xff8000006b4d7808 */ /* 0x010fe40002000000 */
[----:B------:R-:W-:Y:S02]  /*13790*/  ISETP.GT.AND P4, PT, R114, 0x58, PT ;  /* 0x000000587200780c */ /* 0x000fe40003f84270 */
[----:B------:R-:W4:Y:S02]  /*137a0*/  MUFU.TANH R110, R110 ;  /* 0x0000006e006e7308 */ /* 0x000f240000002400 */
[----:B0-----:R-:W-:-:S02]  /*137b0*/  FSEL R96, R99, -INF , P4 ;  /* 0xff80000063607808 */ /* 0x001fc40002000000 */
[----:B------:R-:W-:Y:S02]  /*137c0*/  ISETP.GT.AND P4, PT, R114, 0x61, PT ;  /* 0x000000617200780c */ /* 0x000fe40003f84270 */
[----:B-1----:R-:W-:Y:S02]  /*137d0*/  FSEL R99, R72, -INF , P3 ;  /* 0xff80000048637808 */ /* 0x002fe40001800000 */
[----:B------:R-:W-:Y:S01]  /*137e0*/  ISETP.GT.AND P3, PT, R23, RZ, PT ;  /* 0x000000ff1700720c */ /* 0x000fe20003f64270 */
[----:B------:R-:W-:Y:S01]  /*137f0*/  FMUL.FTZ R144, R83, UR60 ;  /* 0x0000003c53907c20 */ /* 0x000fe20008410000 */
[----:B--2---:R-:W-:Y:S02]  /*13800*/  FSEL R83, R88, -INF , P4 ;  /* 0xff80000058537808 */ /* 0x004fe40002000000 */
[----:B------:R-:W-:Y:S02]  /*13810*/  ISETP.GT.AND P4, PT, R114, 0x70, PT ;  /* 0x000000707200780c */ /* 0x000fe40003f84270 */
[----:B------:R-:W-:-:S02]  /*13820*/  FSEL R126, R126, -INF , P3 ;  /* 0xff8000007e7e7808 */ /* 0x000fc40001800000 */
[C---:B------:R-:W-:Y:S02]  /*13830*/  ISETP.GT.AND P3, PT, R23.reuse, 0x9, PT ;  /* 0x000000091700780c */ /* 0x040fe40003f64270 */
[----:B---3--:R-:W-:Y:S02]  /*13840*/  FSEL R88, R94, -INF , P4 ;  /* 0xff8000005e587808 */ /* 0x008fe40002000000 */
[----:B------:R-:W-:Y:S02]  /*13850*/  ISETP.GT.AND P4, PT, R114, 0x79, PT ;  /* 0x000000797200780c */ /* 0x000fe40003f84270 */
[----:B------:R-:W-:Y:S02]  /*13860*/  FSEL R124, R124, -INF , P3 ;  /* 0xff8000007c7c7808 */ /* 0x000fe40001800000 */
[----:B------:R-:W-:Y:S02]  /*13870*/  ISETP.GT.AND P3, PT, R23, 0x18, PT ;  /* 0x000000181700780c */ /* 0x000fe40003f64270 */
[----:B----4-:R-:W-:-:S02]  /*13880*/  FSEL R100, R110, -INF , P4 ;  /* 0xff8000006e647808 */ /* 0x010fc40002000000 */
[----:B------:R-:W-:Y:S02]  /*13890*/  FSEL R110, R138, -INF , P3 ;  /* 0xff8000008a6e7808 */ /* 0x000fe40001800000 */
[----:B------:R-:W2:Y:S01]  /*138a0*/  LDL.LU R138, [R1+0x4] ;  /* 0x00000400018a7983 */ /* 0x000ea20000300800 */
        /* <DEDUP_REMOVED lines=15> */
[----:B------:R-:W0:Y:S03]  /*139a0*/  MUFU.TANH R103, R103 ;  /* 0x0000006700677308 */ /* 0x000e260000002400 */
[----:B------:R-:W-:-:S05]  /*139b0*/  FMNMX.FTZ R72, R81, R72, !PT ;  /* 0x0000004851487209 */ /* 0x000fca0007810000 */
[----:B------:R-:W1:Y:S01]  /*139c0*/  MUFU.TANH R109, R109 ;  /* 0x0000006d006d7308 */ /* 0x000e620000002400 */
[----:B------:R-:W-:-:S04]  /*139d0*/  FMNMX.FTZ R72, R76, R72, !PT ;  /* 0x000000484c487209 */ /* 0x000fc80007810000 */
[----:B------:R-:W-:-:S04]  /*139e0*/  FMNMX.FTZ R72, R80, R72, !PT ;  /* 0x0000004850487209 */ /* 0x000fc80007810000 */
[----:B------:R-:W-:Y:S02]  /*139f0*/  FMNMX.FTZ R72, R89, R72, !PT ;  /* 0x0000004859487209 */ /* 0x000fe40007810000 */
[C---:B------:R-:W-:Y:S02]  /*13a00*/  ISETP.GT.AND P2, PT, R114.reuse, 0x80, PT ;  /* 0x000000807200780c */ /* 0x040fe40003f44270 */
[----:B------:R-:W-:Y:S01]  /*13a10*/  ISETP.GT.AND P4, PT, R114, 0x88, PT ;  /* 0x000000887200780c */ /* 0x000fe20003f84270 */
[----:B------:R-:W3:Y:S01]  /*13a20*/  MUFU.TANH R157, R157 ;  /* 0x0000009d009d7308 */ /* 0x000ee20000002400 */
[----:B------:R-:W-:Y:S01]  /*13a30*/  FMNMX.FTZ R72, R77, R72, !PT ;  /* 0x000000484d487209 */ /* 0x000fe20007810000 */
[----:B------:R-:W-:Y:S01]  /*13a40*/  IMAD.MOV.U32 R113, RZ, RZ, R146 ;  /* 0x000000ffff717224 */ /* 0x000fe200078e0092 */
[----:B0-----:R-:W-:Y:S02]  /*13a50*/  FSEL R94, R103, -INF , P2 ;  /* 0xff800000675e7808 */ /* 0x001fe40001000000 */
[----:B-1----:R-:W-:-:S02]  /*13a60*/  FSEL R90, R109, -INF , P4 ;  /* 0xff8000006d5a7808 */ /* 0x002fc40002000000 */
[----:B------:R-:W-:Y:S02]  /*13a70*/  ISETP.GT.AND P2, PT, R114, 0x89, PT ;  /* 0x000000897200780c */ /* 0x000fe40003f44270 */
[----:B------:R-:W-:Y:S02]  /*13a80*/  ISETP.GT.AND P4, PT, R23, 0x1, PT ;  /* 0x000000011700780c */ /* 0x000fe40003f84270 */
[----:B------:R-:W-:Y:S01]  /*13a90*/  FMNMX.FTZ R72, R97, R72, !PT ;  /* 0x0000004861487209 */ /* 0x000fe20007810000 */
[----:B------:R-:W0:Y:S01]  /*13aa0*/  MUFU.TANH R156, R156 ;  /* 0x0000009c009c7308 */ /* 0x000e220000002400 */
[----:B------:R-:W-:Y:S01]  /*13ab0*/  FMUL.FTZ R146, R87, UR60 ;  /* 0x0000003c57927c20 */ /* 0x000fe20008410000 */
[----:B------:R-:W-:Y:S02]  /*13ac0*/  FSEL R98, R86, -INF , P2 ;  /* 0xff80000056627808 */ /* 0x000fe40001000000 */
[----:B------:R-:W-:Y:S02]  /*13ad0*/  FSEL R87, R113, -INF , P4 ;  /* 0xff80000071577808 */ /* 0x000fe40002000000 */
[----:B------:R-:W-:-:S02]  /*13ae0*/  FMNMX.FTZ R72, R108, R72, !PT ;  /* 0x000000486c487209 */ /* 0x000fc40007810000 */
[----:B------:R-:W1:Y:S01]  /*13af0*/  MUFU.TANH R155, R155 ;  /* 0x0000009b009b7308 */ /* 0x000e620000002400 */
[C---:B------:R-:W-:Y:S02]  /*13b00*/  ISETP.GT.AND P2, PT, R23.reuse, 0x8, PT ;  /* 0x000000081700780c */ /* 0x040fe40003f44270 */
[----:B------:R-:W-:-:S05]  /*13b10*/  ISETP.GT.AND P4, PT, R23, 0x10, PT ;  /* 0x000000101700780c */ /* 0x000fca0003f84270 */
[----:B------:R-:W4:Y:S01]  /*13b20*/  MUFU.TANH R154, R154 ;  /* 0x0000009a009a7308 */ /* 0x000f220000002400 */
[----:B------:R-:W-:Y:S02]  /*13b30*/  FMNMX.FTZ R72, R96, R72, !PT ;  /* 0x0000004860487209 */ /* 0x000fe40007810000 */
[----:B------:R-:W-:Y:S02]  /*13b40*/  FSEL R123, R123, -INF , P2 ;  /* 0xff8000007b7b7808 */ /* 0x000fe40001000000 */
[----:B------:R-:W-:-:S03]  /*13b50*/  FSEL R137, R137, -INF , P4 ;  /* 0xff80000089897808 */ /* 0x000fc60002000000 */
[----:B------:R-:W4:Y:S01]  /*13b60*/  MUFU.TANH R153, R153 ;  /* 0x0000009900997308 */ /* 0x000f220000002400 */
[C---:B------:R-:W-:Y:S02]  /*13b70*/  ISETP.GT.AND P2, PT, R23.reuse, 0x11, PT ;  /* 0x000000111700780c */ /* 0x040fe40003f44270 */
[----:B------:R-:W-:-:S05]  /*13b80*/  ISETP.GT.AND P4, PT, R23, 0x19, PT ;  /* 0x000000191700780c */ /* 0x000fca0003f84270 */
[----:B------:R-:W4:Y:S01]  /*13b90*/  MUFU.TANH R152, R152 ;  /* 0x0000009800987308 */ /* 0x000f220000002400 */
[----:B------:R-:W-:-:S07]  /*13ba0*/  FMNMX.FTZ R72, R21, R72, !PT ;  /* 0x0000004815487209 */ /* 0x000fce0007810000 */
[----:B------:R-:W4:Y:S01]  /*13bb0*/  MUFU.TANH R151, R151 ;  /* 0x0000009700977308 */ /* 0x000f220000002400 */
[----:B------:R-:W-:Y:S02]  /*13bc0*/  FSEL R111, R112, -INF , P2 ;  /* 0xff800000706f7808 */ /* 0x000fe40001000000 */
[----:B---3--:R-:W-:Y:S02]  /*13bd0*/  FSEL R109, R157, -INF , P4 ;  /* 0xff8000009d6d7808 */ /* 0x008fe40002000000 */
[----:B------:R-:W-:-:S03]  /*13be0*/  ISETP.GT.AND P2, PT, R23, 0x20, PT ;  /* 0x000000201700780c */ /* 0x000fc60003f44270 */
[----:B------:R-:W3:Y:S01]  /*13bf0*/  MUFU.TANH R150, R150 ;  /* 0x0000009600967308 */ /* 0x000ee20000002400 */
[C---:B------:R-:W-:Y:S02]  /*13c00*/  ISETP.GT.AND P3, PT, R23.reuse, 0x21, PT ;  /* 0x000000211700780c */ /* 0x040fe40003f64270 */
[----:B------:R-:W-:-:S05]  /*13c10*/  ISETP.GT.AND P4, PT, R23, 0x28, PT ;  /* 0x000000281700780c */ /* 0x000fca0003f84270 */
[----:B------:R-:W3:Y:S01]  /*13c20*/  MUFU.TANH R149, R149 ;  /* 0x0000009500957308 */ /* 0x000ee20000002400 */
[----:B------:R-:W-:-:S07]  /*13c30*/  FMNMX.FTZ R72, R92, R72, !PT ;  /* 0x000000485c487209 */ /* 0x000fce0007810000 */
[----:B------:R-:W3:Y:S01]  /*13c40*/  MUFU.TANH R148, R148 ;  /* 0x0000009400947308 */ /* 0x000ee20000002400 */
[----:B0-----:R-:W-:Y:S02]  /*13c50*/  FSEL R102, R156, -INF , P2 ;  /* 0xff8000009c667808 */ /* 0x001fe40001000000 */
[----:B-1----:R-:W-:Y:S02]  /*13c60*/  FSEL R103, R155, -INF , P3 ;  /* 0xff8000009b677808 */ /* 0x002fe40001800000 */
[----:B----4-:R-:W-:-:S03]  /*13c70*/  FSEL R104, R154, -INF , P4 ;  /* 0xff8000009a687808 */ /* 0x010fc60002000000 */
[----:B------:R-:W-:Y:S01]  /*13c80*/  MUFU.TANH R147, R147 ;  /* 0x0000009300937308 */ /* 0x000fe20000002400 */
[C---:B------:R-:W-:Y:S02]  /*13c90*/  ISETP.GT.AND P2, PT, R23.reuse, 0x29, PT ;  /* 0x000000291700780c */ /* 0x040fe40003f44270 */
[C---:B------:R-:W-:Y:S02]  /*13ca0*/  ISETP.GT.AND P3, PT, R23.reuse, 0x30, PT ;  /* 0x000000301700780c */ /* 0x040fe40003f64270 */
[----:B------:R-:W-:-:S03]  /*13cb0*/  ISETP.GT.AND P4, PT, R23, 0x31, PT ;  /* 0x000000311700780c */ /* 0x000fc60003f84270 */
[----:B------:R-:W0:Y:S01]  /*13cc0*/  MUFU.TANH R139, R139 ;  /* 0x0000008b008b7308 */ /* 0x000e220000002400 */
[----:B------:R-:W-:-:S07]  /*13cd0*/  FMNMX.FTZ R72, R83, R72, !PT ;  /* 0x0000004853487209 */ /* 0x000fce0007810000 */
[----:B------:R-:W1:Y:S01]  /*13ce0*/  MUFU.TANH R117, R117 ;  /* 0x0000007500757308 */ /* 0x000e620000002400 */
[----:B------:R-:W-:Y:S02]  /*13cf0*/  FSEL R105, R153, -INF , P2 ;  /* 0xff80000099697808 */ /* 0x000fe40001000000 */
[----:B------:R-:W-:Y:S02]  /*13d00*/  FSEL R106, R152, -INF , P3 ;  /* 0xff800000986a7808 */ /* 0x000fe40001800000 */
[----:B------:R-:W-:-:S03]  /*13d10*/  FSEL R107, R151, -INF , P4 ;  /* 0xff800000976b7808 */ /* 0x000fc60002000000 */
[----:B------:R-:W-:Y:S01]  /*13d20*/  MUFU.TANH R118, R118 ;  /* 0x0000007600767308 */ /* 0x000fe20000002400 */
[----:B------:R-:W-:Y:S02]  /*13d30*/  FMNMX.FTZ R72, R95, R72, !PT ;  /* 0x000000485f487209 */ /* 0x000fe40007810000 */
[C---:B------:R-:W-:Y:S02]  /*13d40*/  ISETP.GT.AND P2, PT, R23.reuse, 0x38, PT ;  /* 0x000000381700780c */ /* 0x040fe40003f44270 */
[----:B------:R-:W-:-:S03]  /*13d50*/  ISETP.GT.AND P3, PT, R23, 0x39, PT ;  /* 0x000000391700780c */ /* 0x000fc60003f64270 */
[----:B------:R-:W4:Y:S01]  /*13d60*/  MUFU.TANH R119, R119 ;  /* 0x0000007700777308 */ /* 0x000f220000002400 */
[----:B------:R-:W-:-:S07]  /*13d70*/  ISETP.GT.AND P4, PT, R23, 0x40, PT ;  /* 0x000000401700780c */ /* 0x000fce0003f84270 */
[----:B------:R-:W4:Y:S01]  /*13d80*/  MUFU.TANH R120, R120 ;  /* 0x0000007800787308 */ /* 0x000f220000002400 */
[----:B------:R-:W-:Y:S02]  /*13d90*/  FMNMX.FTZ R72, R82, R72, !PT ;  /* 0x0000004852487209 */ /* 0x000fe40007810000 */
[----:B---3--:R-:W-:Y:S02]  /*13da0*/  FSEL R112, R150, -INF , P2 ;  /* 0xff80000096707808 */ /* 0x008fe40001000000 */
[----:B------:R-:W-:-:S03]  /*13db0*/  FSEL R113, R149, -INF , P3 ;  /* 0xff80000095717808 */ /* 0x000fc60001800000 */
[----:B------:R-:W3:Y:S01]  /*13dc0*/  MUFU.TANH R121, R121 ;  /* 0x0000007900797308 */ /* 0x000ee20000002400 */
[----:B------:R-:W-:Y:S02]  /*13dd0*/  FSEL R114, R148, -INF , P4 ;  /* 0xff80000094727808 */ /* 0x000fe40002000000 */
[C---:B------:R-:W-:Y:S02]  /*13de0*/  ISETP.GT.AND P2, PT, R23.reuse, 0x41, PT ;  /* 0x000000411700780c */ /* 0x040fe40003f44270 */
[----:B------:R-:W-:-:S03]  /*13df0*/  ISETP.GT.AND P3, PT, R23, 0x48, PT ;  /* 0x000000481700780c */ /* 0x000fc60003f64270 */
[----:B------:R-:W3:Y:S01]  /*13e00*/  MUFU.TANH R142, R142 ;  /* 0x0000008e008e7308 */ /* 0x000ee20000002400 */
[----:B------:R-:W-:Y:S02]  /*13e10*/  ISETP.GT.AND P4, PT, R23, 0x49, PT ;  /* 0x000000491700780c */ /* 0x000fe40003f84270 */
[----:B------:R-:W-:-:S05]  /*13e20*/  FMNMX.FTZ R72, R88, R72, !PT ;  /* 0x0000004858487209 */ /* 0x000fca0007810000 */
[----:B------:R-:W3:Y:S01]  /*13e30*/  MUFU.TANH R141, R141 ;  /* 0x0000008d008d7308 */ /* 0x000ee20000002400 */
[----:B0-----:R-:W-:Y:S02]  /*13e40*/  FSEL R116, R139, -INF , P3 ;  /* 0xff8000008b747808 */ /* 0x001fe40001800000 */
[----:B-1----:R-:W-:Y:S02]  /*13e50*/  FSEL R117, R117, -INF , P4 ;  /* 0xff80000075757808 */ /* 0x002fe40002000000 */
[----:B------:R-:W-:-:S03]  /*13e60*/  ISETP.GT.AND P3, PT, R23, 0x51, PT ;  /* 0x000000511700780c */ /* 0x000fc60003f64270 */
[----:B------:R-:W0:Y:S01]  /*13e70*/  MUFU.TANH R140, R140 ;  /* 0x0000008c008c7308 */ /* 0x000e220000002400 */
[----:B------:R-:W-:Y:S02]  /*13e80*/  ISETP.GT.AND P4, PT, R23, 0x58, PT ;  /* 0x000000581700780c */ /* 0x000fe40003f84270 */
[----:B------:R-:W-:-:S05]  /*13e90*/  FMNMX.FTZ R72, R101, R72, !PT ;  /* 0x0000004865487209 */ /* 0x000fca0007810000 */
[----:B------:R-:W1:Y:S01]  /*13ea0*/  MUFU.TANH R122, R122 ;  /* 0x0000007a007a7308 */ /* 0x000e620000002400 */
[----:B----4-:R-:W-:-:S07]  /*13eb0*/  FSEL R119, R119, -INF , P3 ;  /* 0xff80000077777808 */ /* 0x010fce0001800000 */
[----:B------:R-:W4:Y:S01]  /*13ec0*/  MUFU.TANH R143, R143 ;  /* 0x0000008f008f7308 */ /* 0x000f220000002400 */
[----:B------:R-:W-:-:S07]  /*13ed0*/  FSEL R120, R120, -INF , P4 ;  /* 0xff80000078787808 */ /* 0x000fce0002000000 */
[----:B------:R3:W-:Y:S01]  /*13ee0*/  MUFU.TANH R145, R115 ;  /* 0x0000007300917308 */ /* 0x0007e20000002400 */
[C---:B------:R-:W-:Y:S02]  /*13ef0*/  ISETP.GT.AND P3, PT, R23.reuse, 0x60, PT ;  /* 0x000000601700780c */ /* 0x040fe40003f64270 */
[----:B------:R-:W-:Y:S02]  /*13f00*/  ISETP.GT.AND P4, PT, R23, 0x61, PT ;  /* 0x000000611700780c */ /* 0x000fe40003f84270 */
[----:B---3--:R-:W-:Y:S02]  /*13f10*/  FSEL R115, R147, -INF , P2 ;  /* 0xff80000093737808 */ /* 0x008fe40001000000 */
[----:B------:R-:W-:Y:S01]  /*13f20*/  ISETP.GT.AND P2, PT, R23, 0x50, PT ;  /* 0x000000501700780c */ /* 0x000fe20003f44270 */
[----:B------:R-:W3:Y:S01]  /*13f30*/  MUFU.TANH R144, R144 ;  /* 0x0000009000907308 */ /* 0x000ee20000002400 */
[----:B------:R-:W-:Y:S02]  /*13f40*/  FMNMX.FTZ R72, R93, R72, !PT ;  /* 0x000000485d487209 */ /* 0x000fe40007810000 */
[----:B------:R-:W-:-:S02]  /*13f50*/  FSEL R118, R118, -INF , P2 ;  /* 0xff80000076767808 */ /* 0x000fc40001000000 */
[----:B------:R-:W-:-:S03]  /*13f60*/  ISETP.GT.AND P2, PT, R23, 0x59, PT ;  /* 0x000000591700780c */ /* 0x000fc60003f44270 */
[----:B------:R-:W2:Y:S01]  /*13f70*/  MUFU.TANH R146, R146 ;  /* 0x0000009200927308 */ /* 0x000ea20000002400 */
[----:B------:R-:W-:Y:S02]  /*13f80*/  FSEL R121, R121, -INF , P2 ;  /* 0xff80000079797808 */ /* 0x000fe40001000000 */
[----:B------:R-:W-:Y:S02]  /*13f90*/  FSEL R142, R142, -INF , P3 ;  /* 0xff8000008e8e7808 */ /* 0x000fe40001800000 */
[----:B------:R-:W-:Y:S02]  /*13fa0*/  FSEL R141, R141, -INF , P4 ;  /* 0xff8000008d8d7808 */ /* 0x000fe40002000000 */
[----:B------:R-:W-:Y:S02]  /*13fb0*/  FMNMX.FTZ R72, R100, R72, !PT ;  /* 0x0000004864487209 */ /* 0x000fe40007810000 */
[C---:B------:R-:W-:Y:S02]  /*13fc0*/  ISETP.GT.AND P2, PT, R23.reuse, 0x68, PT ;  /* 0x000000681700780c */ /* 0x040fe40003f44270 */
[----:B------:R-:W-:-:S02]  /*13fd0*/  ISETP.GT.AND P3, PT, R23, 0x69, PT ;  /* 0x000000691700780c */ /* 0x000fc40003f64270 */
[----:B------:R-:W-:Y:S02]  /*13fe0*/  ISETP.GT.AND P4, PT, R23, 0x70, PT ;  /* 0x000000701700780c */ /* 0x000fe40003f84270 */
[----:B------:R-:W-:Y:S02]  /*13ff0*/  FMNMX.FTZ R72, R94, R72, !PT ;  /* 0x000000485e487209 */ /* 0x000fe40007810000 */
[----:B0-----:R-:W-:Y:S02]  /*14000*/  FSEL R140, R140, -INF , P2 ;  /* 0xff8000008c8c7808 */ /* 0x001fe40001000000 */
[----:B-1----:R-:W-:Y:S02]  /*14010*/  FSEL R122, R122, -INF , P3 ;  /* 0xff8000007a7a7808 */ /* 0x002fe40001800000 */
[----:B----4-:R-:W-:Y:S02]  /*14020*/  FSEL R143, R143, -INF , P4 ;  /* 0xff8000008f8f7808 */ /* 0x010fe40002000000 */
[----:B------:R-:W-:-:S02]  /*14030*/  ISETP.GT.AND P2, PT, R23, 0x71, PT ;  /* 0x000000711700780c */ /* 0x000fc40003f44270 */
[C---:B------:R-:W-:Y:S02]  /*14040*/  ISETP.GT.AND P3, PT, R23.reuse, 0x78, PT ;  /* 0x000000781700780c */ /* 0x040fe40003f64270 */
[----:B------:R-:W-:Y:S02]  /*14050*/  ISETP.GT.AND P4, PT, R23, 0x79, PT ;  /* 0x000000791700780c */ /* 0x000fe40003f84270 */
[----:B------:R-:W-:Y:S02]  /*14060*/  FMNMX.FTZ R72, R99, R72, !PT ;  /* 0x0000004863487209 */ /* 0x000fe40007810000 */
[----:B---3--:R-:W-:Y:S02]  /*14070*/  FSEL R144, R144, -INF , P2 ;  /* 0xff80000090907808 */ /* 0x008fe40001000000 */
[----:B------:R-:W-:Y:S02]  /*14080*/  FSEL R145, R145, -INF , P3 ;  /* 0xff80000091917808 */ /* 0x000fe40001800000 */
[----:B--2---:R-:W-:-:S02]  /*14090*/  FSEL R146, R146, -INF , P4 ;  /* 0xff80000092927808 */ /* 0x004fc40002000000 */
[C---:B------:R-:W-:Y:S02]  /*140a0*/  ISETP.GT.AND P2, PT, R23.reuse, 0x80, PT ;  /* 0x000000801700780c */ /* 0x040fe40003f44270 */
[C---:B------:R-:W-:Y:S02]  /*140b0*/  ISETP.GT.AND P3, PT, R23.reuse, 0x81, PT ;  /* 0x000000811700780c */ /* 0x040fe40003f64270 */
[C---:B------:R-:W-:Y:S02]  /*140c0*/  ISETP.GT.AND P4, PT, R23.reuse, 0x88, PT ;  /* 0x000000881700780c */ /* 0x040fe40003f84270 */
[----:B------:R-:W-:Y:S02]  /*140d0*/  ISETP.GT.AND P5, PT, R23, 0x89, PT ;  /* 0x000000891700780c */ /* 0x000fe40003fa4270 */
        /* <DEDUP_REMOVED lines=9> */
[----:B------:R-:W-:-:S04]  /*14170*/  IMAD.U32 R72, RZ, RZ, UR4 ;  /* 0x00000004ff487e24 */ /* 0x000fc8000f8e00ff */
[----:B------:R-:W-:Y:S01]  /*14180*/  FMUL.FTZ R86, R23, R72 ;  /* 0x0000004817567220 */ /* 0x000fe20000410000 */
[----:B------:R-:W-:-:S04]  /*14190*/  FMUL.FTZ R74, R74, UR60 ;  /* 0x0000003c4a4a7c20 */ /* 0x000fc80008410000 */
[----:B------:R-:W-:Y:S01]  /*141a0*/  FSEL R86, R86, RZ, P6 ;  /* 0x000000ff56567208 */ /* 0x000fe20003000000 */
[----:B------:R-:W-:-:S04]  /*141b0*/  FMUL.FTZ R14, R14, R72 ;  /* 0x000000480e0e7220 */ /* 0x000fc80000410000 */
[-CC-:B------:R-:W-:Y:S01]  /*141c0*/  FFMA.FTZ R91, R91, R72.reuse, -R86.reuse ;  /* 0x000000485b5b7223 */ /* 0x180fe20000010856 */
[----:B------:R-:W0:Y:S08]  /*141d0*/  MUFU.TANH R74, R74 ;  /* 0x0000004a004a7308 */ /* 0x000e300000002400 */
[----:B------:R-:W-:Y:S08]  /*141e0*/  MUFU.EX2 R91, R91 ;  /* 0x0000005b005b7308 */ /* 0x000ff00000000800 */
[----:B------:R-:W1:Y:S01]  /*141f0*/  MUFU.EX2 R14, R14 ;  /* 0x0000000e000e7308 */ /* 0x000e620000000800 */
[----:B0-----:R-:W-:Y:S01]  /*14200*/  FSEL R147, R74, -INF , P2 ;  /* 0xff8000004a937808 */ /* 0x001fe20001000000 */
        /* <DEDUP_REMOVED lines=35> */
[----:B-1----:R-:W-:-:S02]  /*14440*/  FFMA.FTZ R86, R14, R138, R91 ;  /* 0x0000008a0e567223 */ /* 0x002fc4000001005b */
[----:B------:R-:W2:Y:S01]  /*14450*/  LDL R138, [R1+0x7c] ;  /* 0x00007c00018a7983 */ /* 0x000ea20000100800 */
[----:B------:R-:W0:Y:S08]  /*14460*/  MUFU.EX2 R84, R84 ;  /* 0x0000005400547308 */ /* 0x000e300000000800 */
[----:B------:R-:W1:Y:S08]  /*14470*/  MUFU.EX2 R73, R73 ;  /* 0x0000004900497308 */ /* 0x000e700000000800 */
[----:B------:R-:W3:Y:S01]  /*14480*/  MUFU.EX2 R85, R85 ;  /* 0x0000005500557308 */ /* 0x000ee20000000800 */
[C---:B0-----:R-:W-:Y:S01]  /*14490*/  FADD.FTZ R86, R84.reuse, R86 ;  /* 0x0000005654567221 */ /* 0x041fe20000010000 */
[----:B------:R-:W-:-:S03]  /*144a0*/  F2FP.BF16.F32.PACK_AB R84, R84, R91 ;  /* 0x0000005b5454723e */ /* 0x000fc600000010ff */
[----:B-1----:R-:W-:-:S04]  /*144b0*/  FADD.FTZ R86, R73, R86 ;  /* 0x0000005649567221 */ /* 0x002fc80000010000 */
[C---:B---3--:R-:W-:Y:S01]  /*144c0*/  FADD.FTZ R91, R85.reuse, R86 ;  /* 0x00000056555b7221 */ /* 0x048fe20000010000 */
[----:B------:R-:W-:Y:S02]  /*144d0*/  F2FP.BF16.F32.PACK_AB R86, R85, R73 ;  /* 0x000000495556723e */ /* 0x000fe400000010ff */
        /* <DEDUP_REMOVED lines=30> */
[----:B------:R-:W0:Y:S01]  /*146c0*/  MUFU.TANH R148, R148 ;  /* 0x0000009400947308 */ /* 0x000e220000002400 */
[----:B------:R-:W-:Y:S02]  /*146d0*/  FMUL.FTZ R150, R79, UR60 ;  /* 0x0000003c4f967c20 */ /* 0x000fe40008410000 */
[----:B------:R-:W-:-:S04]  /*146e0*/  FMNMX.FTZ R73, R143, R73, !PT ;  /* 0x000000498f497209 */ /* 0x000fc80007810000 */
[----:B------:R-:W-:Y:S01]  /*146f0*/  FMNMX.FTZ R73, R144, R73, !PT ;  /* 0x0000004990497209 */ /* 0x000fe20007810000 */
[----:B------:R-:W1:Y:S03]  /*14700*/  MUFU.TANH R149, R149 ;  /* 0x0000009500957308 */ /* 0x000e660000002400 */
[----:B------:R-:W-:-:S05]  /*14710*/  FMNMX.FTZ R73, R145, R73, !PT ;  /* 0x0000004991497209 */ /* 0x000fca0007810000 */
[----:B------:R-:W3:Y:S01]  /*14720*/  MUFU.TANH R150, R150 ;  /* 0x0000009600967308 */ /* 0x000ee20000002400 */
[----:B------:R-:W-:Y:S02]  /*14730*/  FMNMX.FTZ R73, R146, R73, !PT ;  /* 0x0000004992497209 */ /* 0x000fe40007810000 */
[----:B0-----:R-:W-:Y:S02]  /*14740*/  FSEL R148, R148, -INF , P3 ;  /* 0xff80000094947808 */ /* 0x001fe40001800000 */
[----:B------:R-:W-:Y:S02]  /*14750*/  FMNMX.FTZ R73, R147, R73, !PT ;  /* 0x0000004993497209 */ /* 0x000fe40007810000 */
[----:B-1----:R-:W-:Y:S02]  /*14760*/  FSEL R149, R149, -INF , P4 ;  /* 0xff80000095957808 */ /* 0x002fe40002000000 */
[----:B------:R-:W-:-:S04]  /*14770*/  FMNMX.FTZ R73, R148, R73, !PT ;  /* 0x0000004994497209 */ /* 0x000fc80007810000 */
[----:B------:R-:W-:Y:S02]  /*14780*/  FMNMX.FTZ R73, R149, R73, !PT ;  /* 0x0000004995497209 */ /* 0x000fe40007810000 */
[----:B---3--:R-:W-:-:S04]  /*14790*/  FSEL R150, R150, -INF , P5 ;  /* 0xff80000096967808 */ /* 0x008fc80002800000 */
[----:B------:R-:W-:-:S05]  /*147a0*/  FMNMX.FTZ R73, R150, R73, !PT ;  /* 0x0000004996497209 */ /* 0x000fca0007810000 */
[----:B------:R-:W0:Y:S02]  /*147b0*/  SHFL.BFLY PT, R75, R73, 0x2, 0x1f ;  /* 0x0c401f00494b7f89 */ /* 0x000e2400000e0000 */
[----:B0-----:R-:W-:-:S05]  /*147c0*/  FMNMX.FTZ R73, R73, R75, !PT ;  /* 0x0000004b49497209 */ /* 0x001fca0007810000 */
[----:B------:R-:W0:Y:S02]  /*147d0*/  SHFL.BFLY PT, R75, R73, 0x1, 0x1f ;  /* 0x0c201f00494b7f89 */ /* 0x000e2400000e0000 */
[----:B0-----:R-:W-:-:S04]  /*147e0*/  FMNMX.FTZ R73, R73, R75, !PT ;  /* 0x0000004b49497209 */ /* 0x001fc80007810000 */
[C---:B------:R-:W-:Y:S01]  /*147f0*/  FSETP.NEU.FTZ.AND P2, PT, R73.reuse, -INF , PT ;  /* 0xff8000004900780b */ /* 0x040fe20003f5d000 */
[----:B------:R-:W-:-:S03]  /*14800*/  FMUL.FTZ R108, R73, R72 ;  /* 0x00000048496c7220 */ /* 0x000fc60000410000 */
[----:B------:R-:W-:Y:S02]  /*14810*/  FSEL R85, R73, RZ, P2 ;  /* 0x000000ff49557208 */ /* 0x000fe40001000000 */
[----:B------:R-:W-:-:S03]  /*14820*/  FSEL R108, R108, RZ, P2 ;  /* 0x000000ff6c6c7208 */ /* 0x000fc60001000000 */
[----:B------:R-:W-:Y:S02]  /*14830*/  FADD.FTZ R85, -R85, R0 ;  /* 0x0000000055557221 */ /* 0x000fe40000010100 */
        /* <DEDUP_REMOVED lines=36> */
[----:B------:R-:W-:Y:S01]  /*14a80*/  WARPGROUP.ARRIVE ;  /* 0x00000000000079c5 */ /* 0x000fe20000000000 */
[----:B------:R-:W3:Y:S01]  /*14a90*/  LDL.LU R137, [R1+0x34] ;  /* 0x0000340001897983 */ /* 0x000ee20000300800 */
[----:B--2---:R-:W-:-:S05]  /*14aa0*/  LOP3.LUT R108, R138, 0x10000, RZ, 0xfc, !PT ;  /* 0x000100008a6c7812 */ /* 0x004fca00078efcff */
        /* <DEDUP_REMOVED lines=10> */
[C---:B------:R-:W-:Y:S01]  /*14b50*/  VIADD R110, R108.reuse, 0x900 ;  /* 0x000009006c6e7836 */ /* 0x040fe20000000000 */
[----:B------:R-:W-:-:S04]  /*14b60*/  R2UR UR4, R108 ;  /* 0x000000006c0472ca */ /* 0x000fc800000e0000 */
[----:B------:R-:W-:Y:S01]  /*14b70*/  R2UR UR28, R110 ;  /* 0x000000006e1c72ca */ /* 0x000fe200000e0000 */
[C---:B------:R-:W-:Y:S02]  /*14b80*/  VIADD R110, R108.reuse, 0xa80 ;  /* 0x00000a806c6e7836 */ /* 0x040fe40000000000 */
[----:B------:R-:W-:-:S05]  /*14b90*/  VIADD R108, R108, 0xc00 ;  /* 0x00000c006c6c7836 */ /* 0x000fca0000000000 */
[----:B------:R-:W-:Y:S01]  /*14ba0*/  R2UR UR36, R108 ;  /* 0x000000006c2472ca */ /* 0x000fe200000e0000 */
[----:B------:R-:W-:-:S05]  /*14bb0*/  VIADD R108, R16, 0x200 ;  /* 0x00000200106c7836 */ /* 0x000fca0000000000 */
[----:B------:R-:W-:Y:S01]  /*14bc0*/  SHF.R.U32.HI R108, RZ, 0x4, R108 ;  /* 0x00000004ff6c7819 */ /* 0x000fe2000001166c */
[----:B------:R-:W-:-:S03]  /*14bd0*/  IMAD.MOV.U32 R109, RZ, RZ, -0x3ffffff0 ;  /* 0xc0000010ff6d7424 */ /* 0x000fc600078e00ff */
[----:B------:R-:W-:-:S04]  /*14be0*/  LOP3.LUT R108, R108, 0x3fff, RZ, 0xc0, !PT ;  /* 0x00003fff6c6c7812 */ /* 0x000fc800078ec0ff */
[----:B------:R-:W-:Y:S02]  /*14bf0*/  LOP3.LUT R108, R108, 0x2400000, RZ, 0xfc, !PT ;  /* 0x024000006c6c7812 */ /* 0x000fe400078efcff */
[C---:B------:R-:W-:Y:S02]  /*14c00*/  R2UR UR5, R109.reuse ;  /* 0x000000006d0572ca */ /* 0x040fe400000e0000 */
[----:B------:R-:W-:Y:S01]  /*14c10*/  R2UR UR37, R109 ;  /* 0x000000006d2572ca */ /* 0x000fe200000e0000 */
[----:B------:R-:W-:Y:S02]  /*14c20*/  IMAD R108, R20, 0x6c0, R108 ;  /* 0x000006c0146c7824 */ /* 0x000fe400078e026c */
[----:B------:R-:W-:-:S03]  /*14c30*/  IMAD.MOV.U32 R109, RZ, RZ, -0x7fffffe0 ;  /* 0x80000020ff6d7424 */ /* 0x000fc600078e00ff */
[----:B------:R-:W-:Y:S02]  /*14c40*/  R2UR UR6, R108 ;  /* 0x000000006c0672ca */ /* 0x000fe400000e0000 */
[----:B------:R-:W-:-:S13]  /*14c50*/  R2UR UR7, R109 ;  /* 0x000000006d0772ca */ /* 0x000fda00000e0000 */
[----:B------:R-:W-:Y:S01]  /*14c60*/  HGMMA.64x96x16.F32.BF16 R24, gdesc[UR4].tnspB, R24, gsb0 ;  /* 0x41600000041879f0 */ /* 0x000fe20008001818 */
[----:B------:R-:W-:Y:S01]  /*14c70*/  IMAD.MOV.U32 R111, RZ, RZ, -0x3ffffff0 ;  /* 0xc0000010ff6f7424 */ /* 0x000fe200078e00ff */
[----:B------:R-:W-:Y:S01]  /*14c80*/  R2UR UR32, R110 ;  /* 0x000000006e2072ca */ /* 0x000fe200000e0000 */
[----:B------:R-:W-:-:S03]  /*14c90*/  VIADD R110, R108, 0x40 ;  /* 0x000000406c6e7836 */ /* 0x000fc60000000000 */
[C---:B------:R-:W-:Y:S02]  /*14ca0*/  R2UR UR9, R111.reuse ;  /* 0x000000006f0972ca */ /* 0x040fe400000e0000 */
[C---:B------:R-:W-:Y:S02]  /*14cb0*/  R2UR UR13, R111.reuse ;  /* 0x000000006f0d72ca */ /* 0x040fe400000e0000 */
[C---:B------:R-:W-:Y:S02]  /*14cc0*/  R2UR UR17, R111.reuse ;  /* 0x000000006f1172ca */ /* 0x040fe400000e0000 */
[C---:B------:R-:W-:Y:S02]  /*14cd0*/  R2UR UR21, R111.reuse ;  /* 0x000000006f1572ca */ /* 0x040fe400000e0000 */
[C---:B------:R-:W-:Y:S02]  /*14ce0*/  R2UR UR25, R111.reuse ;  /* 0x000000006f1972ca */ /* 0x040fe400000e0000 */
[----:B------:R-:W-:-:S02]  /*14cf0*/  R2UR UR29, R111 ;  /* 0x000000006f1d72ca */ /* 0x000fc400000e0000 */
[----:B------:R-:W-:Y:S01]  /*14d00*/  R2UR UR33, R111 ;  /* 0x000000006f2172ca */ /* 0x000fe200000e0000 */
[----:B------:R-:W-:Y:S01]  /*14d10*/  IMAD.MOV.U32 R111, RZ, RZ, -0x7fffffe0 ;  /* 0x80000020ff6f7424 */ /* 0x000fe200078e00ff */
[----:B------:R-:W-:-:S04]  /*14d20*/  R2UR UR10, R110 ;  /* 0x000000006e0a72ca */ /* 0x000fc800000e0000 */
[----:B------:R-:W-:Y:S01]  /*14d30*/  R2UR UR11, R111 ;  /* 0x000000006f0b72ca */ /* 0x000fe200000e0000 */
[----:B------:R-:W-:Y:S02]  /*14d40*/  WARPGROUP.DEPBAR.LE gsb0, 0x0 ;  /* 0x00008000000079c5 */ /* 0x000fe40000010000 */
[----:B------:R-:W-:-:S10]  /*14d50*/  WARPGROUP.ARRIVE ;  /* 0x00000000000079c5 */ /* 0x000fd40000000000 */
[----:B------:R-:W-:Y:S01]  /*14d60*/  HGMMA.64x96x16.F32.BF16 R24, gdesc[UR8].tnspB, R24, gsb0 ;  /* 0x41600000081879f0 */ /* 0x000fe20008001818 */
[----:B------:R-:W-:Y:S02]  /*14d70*/  VIADD R110, R108, 0x80 ;  /* 0x000000806c6e7836 */ /* 0x000fe40000000000 */
[----:B------:R-:W-:-:S03]  /*14d80*/  IMAD.MOV.U32 R111, RZ, RZ, -0x7fffffe0 ;  /* 0x80000020ff6f7424 */ /* 0x000fc600078e00ff */
[----:B------:R-:W-:Y:S02]  /*14d90*/  R2UR UR14, R110 ;  /* 0x000000006e0e72ca */ /* 0x000fe400000e0000 */
[----:B------:R-:W-:Y:S01]  /*14da0*/  R2UR UR15, R111 ;  /* 0x000000006f0f72ca */ /* 0x000fe200000e0000 */
[----:B------:R-:W-:Y:S02]  /*14db0*/  VIADD R110, R108, 0xc0 ;  /* 0x000000c06c6e7836 */ /* 0x000fe40000000000 */
[----:B------:R-:W-:Y:S01]  /*14dc0*/  IMAD.MOV.U32 R111, RZ, RZ, -0x7fffffe0 ;  /* 0x80000020ff6f7424 */ /* 0x000fe200078e00ff */
[----:B------:R-:W-:Y:S02]  /*14dd0*/  WARPGROUP.DEPBAR.LE gsb0, 0x0 ;  /* 0x00008000000079c5 */ /* 0x000fe40000010000 */
[----:B------:R-:W-:-:S07]  /*14de0*/  WARPGROUP.ARRIVE ;  /* 0x00000000000079c5 */ /* 0x000fce0000000000 */
[----:B------:R-:W-:Y:S01]  /*14df0*/  HGMMA.64x96x16.F32.BF16 R24, gdesc[UR12].tnspB, R24, gsb0 ;  /* 0x416000000c1879f0 */ /* 0x000fe20008001818 */
[----:B------:R-:W-:Y:S02]  /*14e00*/  R2UR UR18, R110 ;  /* 0x000000006e1272ca */ /* 0x000fe400000e0000 */
[----:B------:R-:W-:Y:S01]  /*14e10*/  R2UR UR19, R111 ;  /* 0x000000006f1372ca */ /* 0x000fe200000e0000 */
[----:B------:R-:W-:Y:S02]  /*14e20*/  VIADD R110, R108, 0x100 ;  /* 0x000001006c6e7836 */ /* 0x000fe40000000000 */
[----:B------:R-:W-:-:S03]  /*14e30*/  IMAD.MOV.U32 R111, RZ, RZ, -0x7fffffe0 ;  /* 0x80000020ff6f7424 */ /* 0x000fc600078e00ff */
[----:B------:R-:W-:Y:S01]  /*14e40*/  R2UR UR22, R110 ;  /* 0x000000006e1672ca */ /* 0x000fe200000e0000 */
[----:B------:R-:W-:Y:S02]  /*14e50*/  WARPGROUP.DEPBAR.LE gsb0, 0x0 ;  /* 0x00008000000079c5 */ /* 0x000fe40000010000 */
[----:B------:R-:W-:-:S06]  /*14e60*/  WARPGROUP.ARRIVE ;  /* 0x00000000000079c5 */ /* 0x000fcc0000000000 */
        /* <DEDUP_REMOVED lines=30> */
[----:B------:R-:W-:Y:S01]  /*15050*/  FMUL.FTZ R85, R85, R72 ;  /* 0x0000004855557220 */ /* 0x000fe20000410000 */
[----:B------:R-:W-:Y:S08]  /*15060*/  MUFU.EX2 R126, R126 ;  /* 0x0000007e007e7308 */ /* 0x000ff00000000800 */
[----:B------:R-:W3:Y:S08]  /*15070*/  MUFU.EX2 R108, R85 ;  /* 0x00000055006c7308 */ /* 0x000ef00000000800 */
[----:B------:R-:W0:Y:S08]  /*15080*/  MUFU.EX2 R87, R87 ;  /* 0x0000005700577308 */ /* 0x000e300000000800 */
[----:B------:R-:W1:Y:S01]  /*15090*/  MUFU.EX2 R123, R123 ;  /* 0x0000007b007b7308 */ /* 0x000e620000000800 */
[----:B------:R-:W2:Y:S07]  /*150a0*/  S2R R155, SR_TID.X ;  /* 0x00000000009b7919 */ /* 0x000eae0000002100 */
[----:B------:R-:W4:Y:S01]  /*150b0*/  MUFU.EX2 R136, R136 ;  /* 0x0000008800887308 */ /* 0x000f220000000800 */
[----:B---3--:R-:W-:-:S07]  /*150c0*/  FFMA.FTZ R109, R108, R137, R126 ;  /* 0x000000896c6d7223 */ /* 0x008fce000001007e */
[----:B------:R-:W3:Y:S08]  /*150d0*/  MUFU.EX2 R124, R124 ;  /* 0x0000007c007c7308 */ /* 0x000ef00000000800 */
[----:B------:R-:W2:Y:S01]  /*150e0*/  MUFU.EX2 R135, R135 ;  /* 0x0000008700877308 */ /* 0x000ea20000000800 */
[----:B------:R-:W-:Y:S02]  /*150f0*/  WARPGROUP.DEPBAR.LE gsb0, 0x0 ;  /* 0x00008000000079c5 */ /* 0x000fe40000010000 */
[----:B------:R-:W-:-:S06]  /*15100*/  WARPGROUP.ARRIVE ;  /* 0x00000000000079c5 */ /* 0x000fcc0000000000 */
[----:B------:R-:W-:Y:S01]  /*15110*/  HGMMA.64x96x16.F32.BF16 R24, gdesc[UR36].tnspB, R24, gsb0 ;  /* 0x41600000241879f0 */ /* 0x000fe20008001818 */
[----:B------:R-:W2:Y:S01]  /*15120*/  MUFU.EX2 R0, R0 ;  /* 0x0000000000007308 */ /* 0x000ea20000000800 */
[----:B0-----:R-:W-:-:S07]  /*15130*/  FADD.FTZ R109, R87, R109 ;  /* 0x0000006d576d7221 */ /* 0x001fce0000010000 */
[----:B------:R-:W0:Y:S01]  /*15140*/  MUFU.EX2 R134, R134 ;  /* 0x0000008600867308 */ /* 0x000e220000000800 */
[----:B------:R-:W-:Y:S02]  /*15150*/  @!P0 IMAD R110, R20, 0x8, R16 ;  /* 0x00000008146e8824 */ /* 0x000fe400078e0210 */
[----:B-1----:R-:W-:-:S05]  /*15160*/  FADD.FTZ R20, R123, R109 ;  /* 0x0000006d7b147221 */ /* 0x002fca0000010000 */
[----:B------:R-:W1:Y:S01]  /*15170*/  MUFU.EX2 R75, R75 ;  /* 0x0000004b004b7308 */ /* 0x000e620000000800 */
[----:B----4-:R-:W-:-:S07]  /*15180*/  FADD.FTZ R91, R136, R91 ;  /* 0x0000005b885b7221 */ /* 0x010fce0000010000 */
[----:B------:R-:W4:Y:S01]  /*15190*/  MUFU.EX2 R133, R133 ;  /* 0x0000008500857308 */ /* 0x000f220000000800 */
[----:B---3--:R-:W-:Y:S01]  /*151a0*/  FADD.FTZ R20, R124, R20 ;  /* 0x000000147c147221 */ /* 0x008fe20000010000 */
[----:B--2---:R-:W-:-:S06]  /*151b0*/  FADD.FTZ R91, R135, R91 ;  /* 0x0000005b875b7221 */ /* 0x004fcc0000010000 */
[----:B------:R-:W2:Y:S08]  /*151c0*/  MUFU.EX2 R78, R78 ;  /* 0x0000004e004e7308 */ /* 0x000eb00000000800 */
[----:B------:R-:W3:Y:S01]  /*151d0*/  MUFU.EX2 R132, R132 ;  /* 0x0000008400847308 */ /* 0x000ee20000000800 */
[----:B------:R-:W-:Y:S01]  /*151e0*/  FADD.FTZ R20, R0, R20 ;  /* 0x0000001400147221 */ /* 0x000fe20000010000 */
[----:B0-----:R-:W-:-:S06]  /*151f0*/  FADD.FTZ R91, R134, R91 ;  /* 0x0000005b865b7221 */ /* 0x001fcc0000010000 */
[----:B------:R-:W0:Y:S08]  /*15200*/  MUFU.EX2 R79, R79 ;  /* 0x0000004f004f7308 */ /* 0x000e300000000800 */
[----:B------:R-:W0:Y:S01]  /*15210*/  MUFU.EX2 R131, R131 ;  /* 0x0000008300837308 */ /* 0x000e220000000800 */
[----:B-1----:R-:W-:Y:S01]  /*15220*/  FADD.FTZ R20, R75, R20 ;  /* 0x000000144b147221 */ /* 0x002fe20000010000 */
[----:B----4-:R-:W-:-:S06]  /*15230*/  FADD.FTZ R91, R133, R91 ;  /* 0x0000005b855b7221 */ /* 0x010fcc0000010000 */
[----:B------:R-:W1:Y:S01]  /*15240*/  MUFU.EX2 R102, R102 ;  /* 0x0000006600667308 */ /* 0x000e620000000800 */
[----:B------:R-:W-:-:S07]  /*15250*/  F2FP.BF16.F32.PACK_AB R137, R75, R0 ;  /* 0x000000004b89723e */ /* 0x000fce00000010ff */
[----:B------:R-:W4:Y:S01]  /*15260*/  MUFU.EX2 R130, R130 ;  /* 0x0000008200827308 */ /* 0x000f220000000800 */
[----:B--2---:R-:W-:Y:S01]  /*15270*/  FADD.FTZ R0, R78, R20 ;  /* 0x000000144e007221 */ /* 0x004fe20000010000 */
[----:B---3--:R-:W-:-:S06]  /*15280*/  FADD.FTZ R91, R132, R91 ;  /* 0x0000005b845b7221 */ /* 0x008fcc0000010000 */
[----:B------:R-:W2:Y:S08]  /*15290*/  MUFU.EX2 R103, R103 ;  /* 0x0000006700677308 */ /* 0x000eb00000000800 */
[----:B------:R-:W3:Y:S01]  /*152a0*/  MUFU.EX2 R129, R129 ;  /* 0x0000008100817308 */ /* 0x000ee20000000800 */
[----:B0-----:R-:W-:Y:S01]  /*152b0*/  FADD.FTZ R0, R79, R0 ;  /* 0x000000004f007221 */ /* 0x001fe20000010000 */
[----:B------:R-:W-:-:S06]  /*152c0*/  FADD.FTZ R91, R131, R91 ;  /* 0x0000005b835b7221 */ /* 0x000fcc0000010000 */
[----:B------:R-:W0:Y:S01]  /*152d0*/  MUFU.EX2 R104, R104 ;  /* 0x0000006800687308 */ /* 0x000e220000000800 */
[----:B------:R-:W-:-:S07]  /*152e0*/  SHF.R.U32.HI R138, RZ, 0x7, R155 ;  /* 0x00000007ff8a7819 */ /* 0x000fce000001169b */
[----:B------:R-:W0:Y:S01]  /*152f0*/  MUFU.EX2 R128, R128 ;  /* 0x0000008000807308 */ /* 0x000e220000000800 */
[----:B-1----:R-:W-:Y:S01]  /*15300*/  FADD.FTZ R0, R102, R0 ;  /* 0x0000000066007221 */ /* 0x002fe20000010000 */
[----:B----4-:R-:W-:-:S06]  /*15310*/  FADD.FTZ R20, R130, R91 ;  /* 0x0000005b82147221 */ /* 0x010fcc0000010000 */
[----:B------:R-:W1:Y:S08]  /*15320*/  MUFU.EX2 R105, R105 ;  /* 0x0000006900697308 */ /* 0x000e700000000800 */
[----:B------:R-:W4:Y:S01]  /*15330*/  MUFU.EX2 R127, R127 ;  /* 0x0000007f007f7308 */ /* 0x000f220000000800 */
[----:B------:R-:W-:Y:S02]  /*15340*/  VIADD R85, R138, 0x9 ;  /* 0x000000098a557836 */ /* 0x000fe40000000000 */
[----:B--2---:R-:W-:-:S05]  /*15350*/  FADD.FTZ R0, R103, R0 ;  /* 0x0000000067007221 */ /* 0x004fca0000010000 */
[----:B------:R-:W2:Y:S01]  /*15360*/  MUFU.EX2 R106, R106 ;  /* 0x0000006a006a7308 */ /* 0x000ea20000000800 */
[----:B------:R-:W-:Y:S01]  /*15370*/  ISETP.GE.U32.AND P2, PT, R155, 0x180, PT ;  /* 0x000001809b00780c */ /* 0x000fe20003f46070 */
[----:B---3--:R-:W-:-:S06]  /*15380*/  FADD.FTZ R20, R129, R20 ;  /* 0x0000001481147221 */ /* 0x008fcc0000010000 */
[----:B------:R-:W3:Y:S01]  /*15390*/  MUFU.EX2 R125, R125 ;  /* 0x0000007d007d7308 */ /* 0x000ee20000000800 */
[----:B------:R-:W-:Y:S02]  /*153a0*/  @!P0 IMAD R111, R19, 0x8, R16 ;  /* 0x00000008136f8824 */ /* 0x000fe400078e0210 */
[----:B0-----:R-:W-:-:S05]  /*153b0*/  FADD.FTZ R0, R104, R0 ;  /* 0x0000000068007221 */ /* 0x001fca0000010000 */
[----:B------:R-:W0:Y:S01]  /*153c0*/  MUFU.EX2 R107, R107 ;  /* 0x0000006b006b7308 */ /* 0x000e220000000800 */
[----:B------:R-:W-:Y:S01]  /*153d0*/  SEL R85, R85, 0x9, !P2 ;  /* 0x0000000955557807 */ /* 0x000fe20005000000 */
[----:B------:R-:W-:-:S06]  /*153e0*/  FADD.FTZ R20, R128, R20 ;  /* 0x0000001480147221 */ /* 0x000fcc0000010000 */
[----:B------:R-:W0:Y:S01]  /*153f0*/  MUFU.EX2 R81, R81 ;  /* 0x0000005100517308 */ /* 0x000e220000000800 */
[----:B------:R-:W-:Y:S02]  /*15400*/  @!P0 VIADD R111, R111, 0x31c40 ;  /* 0x00031c406f6f8836 */ /* 0x000fe40000000000 */
[----:B-1----:R-:W-:Y:S01]  /*15410*/  FADD.FTZ R0, R105, R0 ;  /* 0x0000000069007221 */ /* 0x002fe20000010000 */
[----:B------:R-:W-:-:S04]  /*15420*/  @!P0 VIADD R110, R110, 0x31c60 ;  /* 0x00031c606e6e8836 */ /* 0x000fc80000000000 */
[----:B------:R-:W1:Y:S01]  /*15430*/  MUFU.EX2 R112, R112 ;  /* 0x0000007000707308 */ /* 0x000e620000000800 */
[----:B------:R-:W-:Y:S02]  /*15440*/  WARPGROUP.DEPBAR.LE gsb0, 0x0 ;  /* 0x00008000000079c5 */ /* 0x000fe40000010000 */
[----:B----4-:R-:W-:Y:S01]  /*15450*/  FADD.FTZ R20, R127, R20 ;  /* 0x000000147f147221 */ /* 0x010fe20000010000 */
[----:B------:R4:W-:Y:S06]  /*15460*/  BAR.ARV R85, 0x100 ;  /* 0x000400550000751d */ /* 0x0009ec0000002000 */
[----:B------:R-:W1:Y:S01]  /*15470*/  MUFU.EX2 R76, R76 ;  /* 0x0000004c004c7308 */ /* 0x000e620000000800 */
[----:B------:R-:W-:Y:S01]  /*15480*/  @!P0 PRMT R111, RZ, 0x654, R111 ;  /* 0x00000654ff6f8816 */ /* 0x000fe2000000006f */
[----:B--2---:R-:W-:Y:S01]  /*15490*/  FADD.FTZ R0, R106, R0 ;  /* 0x000000006a007221 */ /* 0x004fe20000010000 */
[----:B----4-:R-:W-:-:S05]  /*154a0*/  F2FP.BF16.F32.PACK_AB R85, R87, R126 ;  /* 0x0000007e5755723e */ /* 0x010fca00000010ff */
[----:B------:R-:W2:Y:S01]  /*154b0*/  MUFU.EX2 R113, R113 ;  /* 0x0000007100717308 */ /* 0x000ea20000000800 */
[----:B------:R-:W-:Y:S01]  /*154c0*/  @!P0 PRMT R110, RZ, 0x654, R110 ;  /* 0x00000654ff6e8816 */ /* 0x000fe2000000006e */
[----:B---3--:R-:W-:Y:S01]  /*154d0*/  FADD.FTZ R20, R125, R20 ;  /* 0x000000147d147221 */ /* 0x008fe20000010000 */
[----:B------:R-:W-:Y:S01]  /*154e0*/  F2FP.BF16.F32.PACK_AB R87, R124, R123 ;  /* 0x0000007b7c57723e */ /* 0x000fe200000010ff */
[----:B------:R3:W-:Y:S04]  /*154f0*/  @!P0 SYNCS.ARRIVE.TRANS64.RED.A1T0 RZ, [R111+URZ], RZ ;  /* 0x000000ff6fff89a7 */ /* 0x0007e8000810043f */
[----:B------:R-:W4:Y:S01]  /*15500*/  MUFU.EX2 R80, R80 ;  /* 0x0000005000507308 */ /* 0x000f220000000800 */
[----:B0-----:R-:W-:Y:S01]  /*15510*/  FADD.FTZ R0, R107, R0 ;  /* 0x000000006b007221 */ /* 0x001fe20000010000 */
[----:B------:R-:W-:Y:S01]  /*15520*/  FADD.FTZ R20, R81, R20 ;  /* 0x0000001451147221 */ /* 0x000fe20000010000 */
[----:B------:R3:W-:Y:S05]  /*15530*/  @!P0 SYNCS.ARRIVE.TRANS64.RED.A1T0 RZ, [R110+URZ], RZ ;  /* 0x000000ff6eff89a7 */ /* 0x0007ea000810043f */
[----:B------:R-:W0:Y:S01]  /*15540*/  MUFU.EX2 R114, R114 ;  /* 0x0000007200727308 */ /* 0x000e220000000800 */
[----:B------:R3:W-:Y:S07]  /*15550*/  STSM.16.M88.4 [R17+0x24300], R84 ;  /* 0x0243005411007844 */ /* 0x0007ee0000000200 */
[----:B------:R-:W0:Y:S01]  /*15560*/  MUFU.EX2 R89, R89 ;  /* 0x0000005900597308 */ /* 0x000e220000000800 */
[----:B-1----:R-:W-:Y:S01]  /*15570*/  FADD.FTZ R0, R112, R0 ;  /* 0x0000000070007221 */ /* 0x002fe20000010000 */
[----:B------:R-:W-:-:S06]  /*15580*/  FADD.FTZ R20, R76, R20 ;  /* 0x000000144c147221 */ /* 0x000fcc0000010000 */
[----:B------:R-:W1:Y:S08]  /*15590*/  MUFU.EX2 R115, R115 ;  /* 0x0000007300737308 */ /* 0x000e700000000800 */
[----:B------:R-:W1:Y:S01]  /*155a0*/  MUFU.EX2 R77, R77 ;  /* 0x0000004d004d7308 */ /* 0x000e620000000800 */
[----:B--2---:R-:W-:-:S07]  /*155b0*/  FADD.FTZ R0, R113, R0 ;  /* 0x0000000071007221 */ /* 0x004fce0000010000 */
[----:B---3--:R-:W-:Y:S01]  /*155c0*/  MUFU.EX2 R84, R83 ;  /* 0x0000005300547308 */ /* 0x008fe20000000800 */
[----:B----4-:R-:W-:-:S07]  /*155d0*/  FADD.FTZ R20, R80, R20 ;  /* 0x0000001450147221 */ /* 0x010fce0000010000 */
[----:B------:R-:W2:Y:S08]  /*155e0*/  MUFU.EX2 R83, R116 ;  /* 0x0000007400537308 */ /* 0x000eb00000000800 */
[----:B------:R-:W3:Y:S01]  /*155f0*/  MUFU.EX2 R97, R97 ;  /* 0x0000006100617308 */ /* 0x000ee20000000800 */
[----:B0-----:R-:W-:Y:S01]  /*15600*/  FADD.FTZ R0, R114, R0 ;  /* 0x0000000072007221 */ /* 0x001fe20000010000 */
[----:B------:R-:W-:-:S06]  /*15610*/  FADD.FTZ R20, R89, R20 ;  /* 0x0000001459147221 */ /* 0x000fcc0000010000 */
[----:B------:R-:W0:Y:S08]  /*15620*/  MUFU.EX2 R117, R117 ;  /* 0x0000007500757308 */ /* 0x000e300000000800 */
[----:B------:R-:W4:Y:S01]  /*15630*/  MUFU.EX2 R74, R74 ;  /* 0x0000004a004a7308 */ /* 0x000f220000000800 */
[----:B-1----:R-:W-:Y:S01]  /*15640*/  FADD.FTZ R0, R115, R0 ;  /* 0x0000000073007221 */ /* 0x002fe20000010000 */
[----:B------:R-:W-:-:S06]  /*15650*/  FADD.FTZ R20, R77, R20 ;  /* 0x000000144d147221 */ /* 0x000fcc0000010000 */
[----:B------:R-:W1:Y:S08]  /*15660*/  MUFU.EX2 R118, R118 ;  /* 0x0000007600767308 */ /* 0x000e700000000800 */
[----:B------:R-:W1:Y:S01]  /*15670*/  MUFU.EX2 R96, R96 ;  /* 0x0000006000607308 */ /* 0x000e620000000800 */
[----:B--2---:R-:W-:Y:S01]  /*15680*/  FADD.FTZ R0, R83, R0 ;  /* 0x0000000053007221 */ /* 0x004fe20000010000 */
[----:B---3--:R-:W-:-:S06]  /*15690*/  FADD.FTZ R20, R97, R20 ;  /* 0x0000001461147221 */ /* 0x008fcc0000010000 */
[----:B------:R-:W2:Y:S08]  /*156a0*/  MUFU.EX2 R119, R119 ;  /* 0x0000007700777308 */ /* 0x000eb00000000800 */
[----:B------:R-:W3:Y:S01]  /*156b0*/  MUFU.EX2 R21, R21 ;  /* 0x0000001500157308 */ /* 0x000ee20000000800 */
[----:B0-----:R-:W-:Y:S01]  /*156c0*/  FADD.FTZ R0, R117, R0 ;  /* 0x0000000075007221 */ /* 0x001fe20000010000 */
[----:B----4-:R-:W-:-:S06]  /*156d0*/  FADD.FTZ R20, R74, R20 ;  /* 0x000000144a147221 */ /* 0x010fcc0000010000 */
[----:B------:R-:W0:Y:S08]  /*156e0*/  MUFU.EX2 R120, R120 ;  /* 0x0000007800787308 */ /* 0x000e300000000800 */
[----:B------:R-:W4:Y:S01]  /*156f0*/  MUFU.EX2 R92, R92 ;  /* 0x0000005c005c7308 */ /* 0x000f220000000800 */
[----:B-1----:R-:W-:Y:S01]  /*15700*/  FADD.FTZ R0, R118, R0 ;  /* 0x0000000076007221 */ /* 0x002fe20000010000 */
[----:B------:R-:W-:-:S06]  /*15710*/  FADD.FTZ R20, R96, R20 ;  /* 0x0000001460147221 */ /* 0x000fcc0000010000 */
        /* <DEDUP_REMOVED lines=17> */
[----:B------:R-:W-:Y:S01]  /*15830*/  F2FP.BF16.F32.PACK_AB R139, R79, R78 ;  /* 0x0000004e4f8b723e */ /* 0x000fe200000010ff */
[----:B0-----:R-:W-:-:S06]  /*15840*/  FADD.FTZ R75, R141, R0 ;  /* 0x000000008d4b7221 */ /* 0x001fcc0000010000 */
[----:B------:R-:W0:Y:S01]  /*15850*/  MUFU.EX2 R143, R143 ;  /* 0x0000008f008f7308 */ /* 0x000e220000000800 */
[----:B----4-:R-:W-:-:S07]  /*15860*/  FADD.FTZ R79, R85, R20 ;  /* 0x00000014554f7221 */ /* 0x010fce0000010000 */
[----:B------:R-:W4:Y:S01]  /*15870*/  MUFU.EX2 R93, R93 ;  /* 0x0000005d005d7308 */ /* 0x000f220000000800 */
[----:B-1----:R-:W-:Y:S01]  /*15880*/  FADD.FTZ R75, R140, R75 ;  /* 0x0000004b8c4b7221 */ /* 0x002fe20000010000 */
[----:B------:R-:W-:-:S06]  /*15890*/  FADD.FTZ R20, R88, R79 ;  /* 0x0000004f58147221 */ /* 0x000fcc0000010000 */
[----:B------:R-:W1:Y:S08]  /*158a0*/  MUFU.EX2 R144, R144 ;  /* 0x0000009000907308 */ /* 0x000e700000000800 */
[----:B------:R-:W1:Y:S01]  /*158b0*/  MUFU.EX2 R100, R100 ;  /* 0x0000006400647308 */ /* 0x000e620000000800 */
[----:B--2---:R-:W-:Y:S01]  /*158c0*/  FADD.FTZ R0, R122, R75 ;  /* 0x0000004b7a007221 */ /* 0x004fe20000010000 */
[----:B---3--:R-:W-:-:S06]  /*158d0*/  FADD.FTZ R20, R101, R20 ;  /* 0x0000001465147221 */ /* 0x008fcc0000010000 */
[----:B------:R-:W2:Y:S01]  /*158e0*/  MUFU.EX2 R91, R145 ;  /* 0x00000091005b7308 */ /* 0x000ea20000000800 */
[----:B------:R-:W-:-:S07]  /*158f0*/  F2FP.BF16.F32.PACK_AB R78, R21, R96 ;  /* 0x00000060154e723e */ /* 0x000fce00000010ff */
[----:B------:R-:W3:Y:S01]  /*15900*/  MUFU.EX2 R94, R94 ;  /* 0x0000005e005e7308 */ /* 0x000ee20000000800 */
[----:B0-----:R-:W-:Y:S01]  /*15910*/  FADD.FTZ R21, R143, R0 ;  /* 0x000000008f157221 */ /* 0x001fe20000010000 */
[----:B----4-:R-:W-:-:S06]  /*15920*/  FADD.FTZ R75, R93, R20 ;  /* 0x000000145d4b7221 */ /* 0x010fcc0000010000 */
[----:B------:R-:W0:Y:S01]  /*15930*/  MUFU.EX2 R146, R146 ;  /* 0x0000009200927308 */ /* 0x000e220000000800 */
[----:B-1----:R-:W-:-:S07]  /*15940*/  FADD.FTZ R0, R144, R21 ;  /* 0x0000001590007221 */ /* 0x002fce0000010000 */
[----:B------:R-:W1:Y:S01]  /*15950*/  MUFU.EX2 R99, R99 ;  /* 0x0000006300637308 */ /* 0x000e620000000800 */
[----:B------:R-:W-:-:S07]  /*15960*/  FADD.FTZ R75, R100, R75 ;  /* 0x0000004b644b7221 */ /* 0x000fce0000010000 */
[----:B------:R-:W4:Y:S01]  /*15970*/  MUFU.EX2 R147, R147 ;  /* 0x0000009300937308 */ /* 0x000f220000000800 */
[----:B--2---:R-:W-:Y:S01]  /*15980*/  FADD.FTZ R21, R91, R0 ;  /* 0x000000005b157221 */ /* 0x004fe20000010000 */
[----:B---3--:R-:W-:-:S06]  /*15990*/  FADD.FTZ R20, R94, R75 ;  /* 0x0000004b5e147221 */ /* 0x008fcc0000010000 */
[----:B------:R-:W2:Y:S01]  /*159a0*/  MUFU.EX2 R148, R148 ;  /* 0x0000009400947308 */ /* 0x000ea20000000800 */
[----:B0-----:R-:W-:-:S07]  /*159b0*/  FADD.FTZ R0, R146, R21 ;  /* 0x0000001592007221 */ /* 0x001fce0000010000 */
[----:B------:R-:W0:Y:S08]  /*159c0*/  MUFU.EX2 R86, R90 ;  /* 0x0000005a00567308 */ /* 0x000e300000000800 */
[----:B------:R-:W-:Y:S08]  /*159d0*/  MUFU.EX2 R149, R149 ;  /* 0x0000009500957308 */ /* 0x000ff00000000800 */
[----:B------:R-:W3:Y:S01]  /*159e0*/  MUFU.EX2 R150, R150 ;  /* 0x0000009600967308 */ /* 0x000ee20000000800 */
[----:B-1----:R-:W-:Y:S01]  /*159f0*/  FADD.FTZ R75, R99, R20 ;  /* 0x00000014634b7221 */ /* 0x002fe20000010000 */
[----:B----4-:R-:W-:Y:S01]  /*15a00*/  FADD.FTZ R21, R147, R0 ;  /* 0x0000000093157221 */ /* 0x010fe20000010000 */
[----:B------:R-:W4:Y:S05]  /*15a10*/  LDL R20, [R1+0x24] ;  /* 0x0000240001147983 */ /* 0x000f2a0000100800 */
[----:B------:R-:W1:Y:S01]  /*15a20*/  MUFU.EX2 R98, R98 ;  /* 0x0000006200627308 */ /* 0x000e620000000800 */
[----:B--2---:R-:W-:Y:S01]  /*15a30*/  FADD.FTZ R0, R148, R21 ;  /* 0x0000001594007221 */ /* 0x004fe20000010000 */
[----:B0-----:R-:W-:Y:S01]  /*15a40*/  FADD.FTZ R75, R86, R75 ;  /* 0x0000004b564b7221 */ /* 0x001fe20000010000 */
[----:B---3--:R-:W-:-:S02]  /*15a50*/  F2FP.BF16.F32.PACK_AB R87, R150, R149 ;  /* 0x000000959657723e */ /* 0x008fc400000010ff */
[----:B------:R-:W-:-:S04]  /*15a60*/  FADD.FTZ R149, R149, R0 ;  /* 0x0000000095957221 */ /* 0x000fc80000010000 */
[----:B------:R-:W-:Y:S01]  /*15a70*/  FADD.FTZ R0, R150, R149 ;  /* 0x0000009596007221 */ /* 0x000fe20000010000 */
[----:B-1----:R-:W-:-:S05]  /*15a80*/  FADD.FTZ R21, R98, R75 ;  /* 0x0000004b62157221 */ /* 0x002fca0000010000 */
[----:B------:R0:W-:Y:S04]  /*15a90*/  STL [R1+0x4], R21 ;  /* 0x0000041501007387 */ /* 0x0001e80000100800 */
[----:B------:R-:W-:Y:S04]  /*15aa0*/  STL [R1+0x34], R0 ;  /* 0x0000340001007387 */ /* 0x000fe80000100800 */
[----:B0-----:R0:W5:Y:S01]  /*15ab0*/  LDL R21, [R1+0x40] ;  /* 0x0000400001157983 */ /* 0x0011620000100800 */
        /* <DEDUP_REMOVED lines=14> */
[----:B------:R-:W-:Y:S01]  /*15ba0*/  STSM.16.M88.4 [R17+0x25b00], R136 ;  /* 0x025b008811007844 */ /* 0x000fe20000000200 */
[----:B------:R-:W-:-:S03]  /*15bb0*/  F2FP.BF16.F32.PACK_AB R76, R74, R97 ;  /* 0x000000614a4c723e */ /* 0x000fc600000010ff */
[----:B------:R-:W-:Y:S01]  /*15bc0*/  STSM.16.M88.4 [R17+0x27300], R132 ;  /* 0x0273008411007844 */ /* 0x000fe20000000200 */
[----:B------:R-:W-:Y:S02]  /*15bd0*/  F2FP.BF16.F32.PACK_AB R77, R119, R118 ;  /* 0x00000076774d723e */ /* 0x000fe400000010ff */
[----:B------:R-:W-:Y:S01]  /*15be0*/  F2FP.BF16.F32.PACK_AB R79, R121, R120 ;  /* 0x00000078794f723e */ /* 0x000fe200000010ff */
[----:B------:R-:W-:Y:S01]  /*15bf0*/  STSM.16.M88.4 [R17+0x28b00], R128 ;  /* 0x028b008011007844 */ /* 0x000fe20000000200 */
[----:B------:R-:W-:-:S03]  /*15c00*/  F2FP.BF16.F32.PACK_AB R88, R101, R88 ;  /* 0x000000586558723e */ /* 0x000fc600000010ff */
[----:B------:R1:W-:Y:S01]  /*15c10*/  STSM.16.M88.4 [R17+0x2a300], R80 ;  /* 0x02a3005011007844 */ /* 0x0003e20000000200 */
[----:B------:R-:W-:Y:S02]  /*15c20*/  F2FP.BF16.F32.PACK_AB R89, R144, R143 ;  /* 0x0000008f9059723e */ /* 0x000fe400000010ff */
[----:B------:R-:W-:Y:S02]  /*15c30*/  F2FP.BF16.F32.PACK_AB R90, R100, R93 ;  /* 0x0000005d645a723e */ /* 0x000fe400000010ff */
[----:B------:R-:W-:Y:S02]  /*15c40*/  F2FP.BF16.F32.PACK_AB R91, R146, R91 ;  /* 0x0000005b925b723e */ /* 0x000fe400000010ff */
[----:B------:R-:W-:Y:S01]  /*15c50*/  F2FP.BF16.F32.PACK_AB R86, R98, R86 ;  /* 0x000000566256723e */ /* 0x000fe200000010ff */
[----:B------:R0:W-:Y:S01]  /*15c60*/  STSM.16.M88.4 [R17+0x2bb00], R76 ;  /* 0x02bb004c11007844 */ /* 0x0001e20000000200 */
[----:B-1----:R-:W-:Y:S02]  /*15c70*/  F2FP.BF16.F32.PACK_AB R80, R84, R92 ;  /* 0x0000005c5450723e */ /* 0x002fe400000010ff */
[----:B------:R-:W-:-:S02]  /*15c80*/  F2FP.BF16.F32.PACK_AB R81, R141, R142 ;  /* 0x0000008e8d51723e */ /* 0x000fc400000010ff */
[----:B------:R-:W-:Y:S02]  /*15c90*/  F2FP.BF16.F32.PACK_AB R82, R85, R95 ;  /* 0x0000005f5552723e */ /* 0x000fe400000010ff */
[----:B------:R-:W-:Y:S02]  /*15ca0*/  F2FP.BF16.F32.PACK_AB R83, R122, R140 ;  /* 0x0000008c7a53723e */ /* 0x000fe400000010ff */
[----:B------:R-:W-:Y:S02]  /*15cb0*/  F2FP.BF16.F32.PACK_AB R84, R99, R94 ;  /* 0x0000005e6354723e */ /* 0x000fe400000010ff */
[----:B------:R-:W-:Y:S01]  /*15cc0*/  F2FP.BF16.F32.PACK_AB R85, R148, R147 ;  /* 0x000000939455723e */ /* 0x000fe200000010ff */
[----:B------:R0:W-:Y:S04]  /*15cd0*/  STSM.16.M88.4 [R17+0x2d300], R80 ;  /* 0x02d3005011007844 */ /* 0x0001e80000000200 */
        /* <DEDUP_REMOVED lines=58> */
[C---:B----4-:R-:W-:Y:S01]  /*16080*/  ISETP.GT.AND P2, PT, R15.reuse, R20, PT ;  /* 0x000000140f00720c */ /* 0x050fe20003f44270 */
[----:B------:R-:W-:Y:S02]  /*16090*/  VIADD R15, R15, 0xffffffff ;  /* 0xffffffff0f0f7836 */ /* 0x000fe40000000000 */
[----:B------:R-:W-:Y:S01]  /*160a0*/  IMAD.MOV.U32 R20, RZ, RZ, R19 ;  /* 0x000000ffff147224 */ /* 0x000fe200078e0013 */
[----:B-1----:R-:W-:-:S09]  /*160b0*/  NOP ;  /* 0x0000000000007918 */ /* 0x002fd20000000000 */
[----:B0-----:R-:W-:Y:S05]  /*160c0*/  @P2 BRA `(.L_x_12348) ;  /* 0xffffffa4008c2947 */ /* 0x001fea000383ffff */
[----:B------:R-:W-:-:S07]  /*160d0*/  IMAD.MOV.U32 R157, RZ, RZ, R15 ;  /* 0x000000ffff9d7224 */ /* 0x000fce00078e000f */
.L_x_12337:
[----:B------:R-:W-:-:S13]  /*160e0*/  ISETP.GE.AND P2, PT, R157, RZ, PT ;  /* 0x000000ff9d00720c */ /* 0x000fda0003f46270 */
[----:B------:R-:W-:Y:S05]  /*160f0*/  @!P2 BRA `(.L_x_12349) ;  /* 0x0000004c00e8a947 */ /* 0x000fea0003800000 */
[----:B------:R0:W5:Y:S01]  /*16100*/  LDL.LU R15, [R1+0x40] ;  /* 0x00004000010f7983 */ /* 0x0001620000300800 */
[----:B------:R-:W-:Y:S02]  /*16110*/  IMAD.MOV.U32 R0, RZ, RZ, R73 ;  /* 0x000000ffff007224 */ /* 0x000fe400078e0049 */
[----:B------:R-:W-:Y:S02]  /*16120*/  IMAD.MOV.U32 R14, RZ, RZ, R23 ;  /* 0x000000ffff0e7224 */ /* 0x000fe400078e0017 */
[----:B------:R-:W-:-:S07]  /*16130*/  IMAD.MOV.U32 R20, RZ, RZ, R19 ;  /* 0x000000ffff147224 */ /* 0x000fce00078e0013 */
.L_x_12360:
[----:B-----5:R-:W2:Y:S01]  /*16140*/  LDL R21, [R1+0x64] ;  /* 0x0000640001157983 */ /* 0x020ea20000100800 */
[----:B------:R-:W-:Y:S01]  /*16150*/  VIADD R19, R20, 0x1 ;  /* 0x0000000114137836 */ /* 0x000fe20000000000 */
[----:B------:R-:W-:Y:S05]  /*16160*/  YIELD ;  /* 0x0000000000007946 */ /* 0x000fea0003800000 */
[----:B------:R-:W-:-:S04]  /*16170*/  ISETP.NE.AND P3, PT, R19, 0x2, PT ;  /* 0x000000021300780c */ /* 0x000fc80003f65270 */
[----:B------:R-:W-:Y:S02]  /*16180*/  SEL R72, RZ, 0x1, P3 ;  /* 0x00000001ff487807 */ /* 0x000fe40001800000 */
[----:B------:R-:W-:Y:S02]  /*16190*/  SEL R19, R19, RZ, P3 ;  /* 0x000000ff13137207 */ /* 0x000fe40001800000 */
[----:B------:R-:W-:-:S05]  /*161a0*/  LOP3.LUT R23, R15, R72, RZ, 0x3c, !PT ;  /* 0x000000480f177212 */ /* 0x000fca00078e3cff */
[----:B------:R1:W-:Y:S01]  /*161b0*/  STL [R1+0x40], R23 ;  /* 0x0000401701007387 */ /* 0x0003e20000100800 */
[----:B--2---:R-:W-:-:S13]  /*161c0*/  ISETP.NE.AND P2, PT, R21, RZ, PT ;  /* 0x000000ff1500720c */ /* 0x004fda0003f45270 */
[----:B-1----:R-:W-:Y:S05]  /*161d0*/  @P2 BRA `(.L_x_12350) ;  /* 0x0000000000302947 */ /* 0x002fea0003800000 */
[----:B------:R-:W-:Y:S05]  /*161e0*/  @!P1 BRA `(.L_x_12351) ;  /* 0x0000000000049947 */ /* 0x000fea0003800000 */
[----:B------:R-:W-:Y:S01]  /*161f0*/  BPT.TRAP 0x1 ;  /* 0x000000040000795c */ /* 0x000fe20000300000 */
.L_x_12351:
[----:B------:R-:W-:Y:S01]  /*16200*/  IMAD R21, R19, 0x8, R16 ;  /* 0x0000000813157824 */ /* 0x000fe200078e0210 */
[----:B------:R-:W-:-:S04]  /*16210*/  SHF.L.U32 R72, R23, 0x1f, RZ ;  /* 0x0000001f17487819 */ /* 0x000fc800000006ff */
[----:B------:R1:W2:Y:S01]  /*16220*/  SYNCS.PHASECHK.TRANS64.TRYWAIT P3, [R21+URZ+0x31c30], R72 ;  /* 0x031c3048150075a7 */ /* 0x0002a2000806017f */
[----:B------:R-:W-:Y:S05]  /*16230*/  @!P1 BRA `(.L_x_12352) ;  /* 0x0000000000049947 */ /* 0x000fea0003800000 */
[----:B------:R-:W-:Y:S01]  /*16240*/  BPT.TRAP 0x1 ;  /* 0x000000040000795c */ /* 0x000fe20000300000 */
.L_x_12352:
[----:B------:R-:W-:Y:S04]  /*16250*/  BSSY B0, `(.L_x_12350) ;  /* 0x0000004000007945 */ /* 0x000fe80003800000 */
[----:B--2---:R-:W-:Y:S05]  /*16260*/  @P3 BRA `(.L_x_12353) ;  /* 0x0000000000083947 */ /* 0x004fea0003800000 */
[----:B------:R-:W2:Y:S02]  /*16270*/  SYNCS.PHASECHK.TRANS64.TRYWAIT P3, [R21+URZ+0x31c30], R72 ;  /* 0x031c3048150075a7 */ /* 0x000ea4000806017f */
[----:B--2---:R-:W-:Y:S05]  /*16280*/  @!P3 BRA `(.L_x_12354) ;  /* 0x000000fc007cb947 */ /* 0x004fea0003800000 */
.L_x_12353:
[----:B------:R-:W-:Y:S05]  /*16290*/  BSYNC B0 ;  /* 0x0000000000007941 */ /* 0x000fea0003800000 */
.L_x_12350:
[----:B------:R-:W3:Y:S01]  /*162a0*/  LDL R23, [R1+0x6c] ;  /* 0x00006c0001177983 */ /* 0x000ee20000100800 */
[----:B-12---:R-:W1:Y:S01]  /*162b0*/  S2R R21, SR_TID.X ;  /* 0x0000000000157919 */ /* 0x006e620000002100 */
[----:B------:R-:W-:Y:S05]  /*162c0*/  WARPSYNC.ALL ;  /* 0x0000000000007948 */ /* 0x000fea0003800000 */
[----:B------:R-:W-:Y:S01]  /*162d0*/  IMAD.MOV.U32 R145, RZ, RZ, -0x7fffffe0 ;  /* 0x80000020ff917424 */ /* 0x000fe200078e00ff */
[----:B-1----:R-:W-:-:S05]  /*162e0*/  SHF.R.U32.HI R21, RZ, 0x7, R21 ;  /* 0x00000007ff157819 */ /* 0x002fca0000011615 */
        /* <DEDUP_REMOVED lines=17> */
[----:B---3--:R-:W-:-:S05]  /*16400*/  IMAD R144, R19, 0x6c0, R23 ;  /* 0x000006c013907824 */ /* 0x008fca00078e0217 */
        /* <DEDUP_REMOVED lines=307> */
[----:B-1----:R-:W-:Y:S01]  /*17740*/  MOV R21, UR14 ;  /* 0x0000000e00157c02 */ /* 0x002fe20008000f00 */
        /* <DEDUP_REMOVED lines=216> */
.L_x_12356:
[----:B------:R-:W-:Y:S01]  /*184d0*/  SHF.L.U32 R15, R15, 0x1f, RZ ;  /* 0x0000001f0f0f7819 */ /* 0x000fe200000006ff */
[----:B------:R-:W-:-:S04]  /*184e0*/  IMAD R21, R20, 0x8, R16 ;  /* 0x0000000814157824 */ /* 0x000fc800078e0210 */
[----:B------:R1:W2:Y:S01]  /*184f0*/  SYNCS.PHASECHK.TRANS64.TRYWAIT P2, [R21+URZ+0x31c50], R15 ;  /* 0x031c500f150075a7 */ /* 0x0002a2000804017f */
[----:B------:R-:W-:Y:S05]  /*18500*/  @!P1 BRA `(.L_x_12357) ;  /* 0x0000000000049947 */ /* 0x000fea0003800000 */
[----:B------:R-:W-:Y:S01]  /*18510*/  BPT.TRAP 0x1 ;  /* 0x000000040000795c */ /* 0x000fe20000300000 */
.L_x_12357:
[----:B------:R-:W-:Y:S04]  /*18520*/  BSSY B0, `(.L_x_12355) ;  /* 0x0000004000007945 */ /* 0x000fe80003800000 */
[----:B--2---:R-:W-:Y:S05]  /*18530*/  @P2 BRA `(.L_x_12358) ;  /* 0x0000000000082947 */ /* 0x004fea0003800000 */
[----:B------:R-:W2:Y:S02]  /*18540*/  SYNCS.PHASECHK.TRANS64.TRYWAIT P2, [R21+URZ+0x31c50], R15 ;  /* 0x031c500f150075a7 */ /* 0x000ea4000804017f */
[----:B--2---:R-:W-:Y:S05]  /*18550*/  @!P2 BRA `(.L_x_12359) ;  /* 0x000000d800dca947 */ /* 0x004fea0003800000 */
.L_x_12358:
[----:B------:R-:W-:Y:S05]  /*18560*/  BSYNC B0 ;  /* 0x0000000000007941 */ /* 0x000fea0003800000 */
.L_x_12355:
        /* <DEDUP_REMOVED lines=12> */
[----:B-12---:R-:W-:Y:S01]  /*18630*/  FMUL.FTZ R15, R112, UR61 ;  /* 0x0000003d700f7c20 */ /* 0x006fe20008410000 */
        /* <DEDUP_REMOVED lines=30> */
[----:B------:R-:W-:Y:S05]  /*18820*/  WARPSYNC.ALL ;  /* 0x0000000000007948 */ /* 0x000fea0003800000 */
[----:B------:R2:W4:Y:S01]  /*18830*/  MUFU.TANH R154, R138 ;  /* 0x0000008a009a7308 */ /* 0x0005220000002400 */
[----:B---3--:R-:W-:Y:S01]  /*18840*/  FMNMX.FTZ R23, R144, R23, !PT ;  /* 0x0000001790177209 */ /* 0x008fe20007810000 */
[----:B------:R-:W-:Y:S01]  /*18850*/  FMUL.FTZ R142, R142, UR61 ;  /* 0x0000003d8e8e7c20 */ /* 0x000fe20008410000 */
[----:B------:R-:W-:Y:S01]  /*18860*/  FMUL.FTZ R143, R143, UR61 ;  /* 0x0000003d8f8f7c20 */ /* 0x000fe20008410000 */
[----:B------:R-:W-:Y:S01]  /*18870*/  FMUL.FTZ R122, R122, UR61 ;  /* 0x0000003d7a7a7c20 */ /* 0x000fe20008410000 */
[----:B------:R-:W-:Y:S01]  /*18880*/  FMUL.FTZ R123, R123, UR61 ;  /* 0x0000003d7b7b7c20 */ /* 0x000fe20008410000 */
[----:B------:R-:W-:Y:S01]  /*18890*/  ULDC UR4, c[0x0][0x988] ;  /* 0x0002620000047ab9 */ /* 0x000fe20000000800 */
[----:B-1----:R-:W-:Y:S01]  /*188a0*/  FMNMX.FTZ R23, R141, R23, !PT ;  /* 0x000000178d177209 */ /* 0x002fe20007810000 */
[----:B------:R-:W1:Y:S01]  /*188b0*/  MUFU.TANH R140, R140 ;  /* 0x0000008c008c7308 */ /* 0x000e620000002400 */
[----:B--2---:R-:W-:Y:S01]  /*188c0*/  FMUL.FTZ R138, R132, UR61 ;  /* 0x0000003d848a7c20 */ /* 0x004fe20008410000 */
        /* <DEDUP_REMOVED lines=9> */
[----:B----4-:R-:W-:-:S02]  /*18960*/  IMAD.MOV.U32 R93, RZ, RZ, R154 ;  /* 0x000000ffff5d7224 */ /* 0x010fc400078e009a */
[----:B------:R-:W-:Y:S01]  /*18970*/  FMUL.FTZ R134, R134, UR61 ;  /* 0x0000003d86867c20 */ /* 0x000fe20008410000 */
[----:B------:R-:W-:Y:S02]  /*18980*/  FMUL.FTZ R154, R118, UR61 ;  /* 0x0000003d769a7c20 */ /* 0x000fe40008410000 */
[----:B------:R-:W3:Y:S01]  /*18990*/  MUFU.TANH R132, R132 ;  /* 0x0000008400847308 */ /* 0x000ee20000002400 */
[----:B-1----:R-:W-:-:S07]  /*189a0*/  FMNMX.FTZ R23, R140, R23, !PT ;  /* 0x000000178c177209 */ /* 0x002fce0007810000 */
[----:B------:R-:W1:Y:S01]  /*189b0*/  MUFU.TANH R137, R137 ;  /* 0x0000008900897308 */ /* 0x000e620000002400 */
[----:B--2---:R-:W-:-:S07]  /*189c0*/  FMNMX.FTZ R23, R138, R23, !PT ;  /* 0x000000178a177209 */ /* 0x004fce0007810000 */
[----:B------:R-:W2:Y:S01]  /*189d0*/  MUFU.TANH R136, R136 ;  /* 0x0000008800887308 */ /* 0x000ea20000002400 */
[----:B---3--:R-:W-:-:S07]  /*189e0*/  FMNMX.FTZ R23, R132, R23, !PT ;  /* 0x0000001784177209 */ /* 0x008fce0007810000 */
        /* <DEDUP_REMOVED lines=54> */
[----:B------:R-:W-:Y:S01]  /*18d50*/  MUFU.TANH R81, R143 ;  /* 0x0000008f00517308 */ /* 0x000fe20000002400 */
[----:B-1----:R-:W-:-:S05]  /*18d60*/  FMNMX.FTZ R23, R150, R23, !PT ;  /* 0x0000001796177209 */ /* 0x002fca0007810000 */
[----:B------:R-:W1:Y:S02]  /*18d70*/  SHFL.BFLY PT, R72, R23, 0x2, 0x1f ;  /* 0x0c401f0017487f89 */ /* 0x000e6400000e0000 */
[----:B------:R-:W-:Y:S08]  /*18d80*/  MUFU.TANH R142, R122 ;  /* 0x0000007a008e7308 */ /* 0x000ff00000002400 */
[----:B------:R2:W-:Y:S08]  /*18d90*/  MUFU.TANH R122, R123 ;  /* 0x0000007b007a7308 */ /* 0x0005f00000002400 */
[----:B------:R-:W-:Y:S01]  /*18da0*/  MUFU.TANH R97, R131 ;  /* 0x0000008300617308 */ /* 0x000fe20000002400 */
[----:B--2---:R-:W-:-:S02]  /*18db0*/  IMAD.MOV.U32 R123, RZ, RZ, R155 ;  /* 0x000000ffff7b7224 */ /* 0x004fc400078e009b */
[----:B------:R-:W-:Y:S01]  /*18dc0*/  FMUL.FTZ R155, R115, UR61 ;  /* 0x0000003d739b7c20 */ /* 0x000fe20008410000 */
[----:B-1----:R-:W-:-:S04]  /*18dd0*/  FMNMX.FTZ R23, R23, R72, !PT ;  /* 0x0000004817177209 */ /* 0x002fc80007810000 */
[----:B------:R-:W-:Y:S01]  /*18de0*/  MUFU.TANH R80, R130 ;  /* 0x0000008200507308 */ /* 0x000fe20000002400 */
[----:B------:R-:W1:Y:S07]  /*18df0*/  SHFL.BFLY PT, R72, R23, 0x1, 0x1f ;  /* 0x0c201f0017487f89 */ /* 0x000e6e00000e0000 */
[----:B------:R-:W2:Y:S08]  /*18e00*/  MUFU.TANH R92, R135 ;  /* 0x00000087005c7308 */ /* 0x000eb00000002400 */
[----:B------:R-:W-:Y:S08]  /*18e10*/  MUFU.TANH R139, R139 ;  /* 0x0000008b008b7308 */ /* 0x000ff00000002400 */
[----:B------:R3:W-:Y:S01]  /*18e20*/  MUFU.TANH R77, R127 ;  /* 0x0000007f004d7308 */ /* 0x0007e20000002400 */
[----:B--2---:R-:W-:Y:S01]  /*18e30*/  IMAD.MOV.U32 R118, RZ, RZ, R92 ;  /* 0x000000ffff767224 */ /* 0x004fe200078e005c */
[----:B-1----:R-:W-:Y:S01]  /*18e40*/  FMNMX.FTZ R23, R23, R72, !PT ;  /* 0x0000004817177209 */ /* 0x002fe20007810000 */
[----:B------:R-:W-:-:S04]  /*18e50*/  IMAD.U32 R72, RZ, RZ, UR4 ;  /* 0x00000004ff487e24 */ /* 0x000fc8000f8e00ff */
[CC--:B------:R-:W-:Y:S01]  /*18e60*/  FMUL.FTZ R115, R23.reuse, R72.reuse ;  /* 0x0000004817737220 */ /* 0x0c0fe20000410000 */
[----:B------:R-:W-:Y:S01]  /*18e70*/  FADD.FTZ R14, -R23, R14 ;  /* 0x0000000e170e7221 */ /* 0x000fe20000010100 */
[----:B------:R1:W2:Y:S02]  /*18e80*/  MUFU.TANH R84, R126 ;  /* 0x0000007e00547308 */ /* 0x0002a40000002400 */
[-C--:B------:R-:W-:Y:S01]  /*18e90*/  FFMA.FTZ R131, R137, R72.reuse, -R115 ;  /* 0x0000004889837223 */ /* 0x080fe20000010873 */
[----:B------:R-:W-:Y:S02]  /*18ea0*/  IMAD.MOV.U32 R137, RZ, RZ, R81 ;  /* 0x000000ffff897224 */ /* 0x000fe400078e0051 */
[-CC-:B------:R-:W-:Y:S01]  /*18eb0*/  FFMA.FTZ R81, R112, R72.reuse, -R115.reuse ;  /* 0x0000004870517223 */ /* 0x180fe20000010873 */
[-C--:B------:R-:W-:Y:S01]  /*18ec0*/  FMUL.FTZ R14, R14, R72.reuse ;  /* 0x000000480e0e7220 */ /* 0x080fe20000410000 */
[----:B------:R-:W4:Y:S01]  /*18ed0*/  LDL.LU R112, [R1+0x4] ;  /* 0x0000040001707983 */ /* 0x000f220000300800 */
[-CC-:B------:R-:W-:Y:S01]  /*18ee0*/  FFMA.FTZ R73, R153, R72.reuse, -R115.reuse ;  /* 0x0000004899497223 */ /* 0x180fe20000010873 */
[-CC-:B------:R-:W-:Y:S01]  /*18ef0*/  FFMA.FTZ R114, R152, R72.reuse, -R115.reuse ;  /* 0x0000004898727223 */ /* 0x180fe20000010873 */
[-CC-:B------:R-:W-:Y:S01]  /*18f00*/  FFMA.FTZ R76, R104, R72.reuse, -R115.reuse ;  /* 0x00000048684c7223 */ /* 0x180fe20000010873 */
[-CC-:B------:R-:W-:Y:S01]  /*18f10*/  FFMA.FTZ R130, R136, R72.reuse, -R115.reuse ;  /* 0x0000004888827223 */ /* 0x180fe20000010873 */
[----:B------:R-:W-:Y:S01]  /*18f20*/  MUFU.EX2 R14, R14 ;  /* 0x0000000e000e7308 */ /* 0x000fe20000000800 */
[----:B---3--:R-:W-:Y:S01]  /*18f30*/  FFMA.FTZ R127, R15, R72, -R115 ;  /* 0x000000480f7f7223 */ /* 0x008fe20000010873 */
[----:B------:R-:W-:-:S02]  /*18f40*/  IMAD.MOV.U32 R136, RZ, RZ, R80 ;  /* 0x000000ffff887224 */ /* 0x000fc400078e0050 */
[----:B-1----:R-:W-:-:S04]  /*18f50*/  FFMA.FTZ R126, R21, R72, -R115 ;  /* 0x00000048157e7223 */ /* 0x002fc80000010873 */
[----:B------:R1:W3:Y:S01]  /*18f60*/  MUFU.TANH R89, R134 ;  /* 0x0000008600597308 */ /* 0x0002e20000002400 */
[-CC-:B------:R-:W-:Y:S01]  /*18f70*/  FFMA.FTZ R143, R124, R72.reuse, -R115.reuse ;  /* 0x000000487c8f7223 */ /* 0x180fe20000010873 */
[-CC-:B------:R-:W-:Y:S01]  /*18f80*/  FFMA.FTZ R133, R138, R72.reuse, -R115.reuse ;  /* 0x000000488a857223 */ /* 0x180fe20000010873 */
[-CC-:B------:R-:W-:Y:S01]  /*18f90*/  FFMA.FTZ R135, R141, R72.reuse, -R115.reuse ;  /* 0x000000488d877223 */ /* 0x180fe20000010873 */
[----:B--2---:R-:W-:Y:S02]  /*18fa0*/  IMAD.MOV.U32 R152, RZ, RZ, R84 ;  /* 0x000000ffff987224 */ /* 0x004fe400078e0054 */
[-C--:B------:R-:W-:Y:S01]  /*18fb0*/  FFMA.FTZ R92, R88, R72.reuse, -R115 ;  /* 0x00000048585c7223 */ /* 0x080fe20000010873 */
[----:B------:R-:W-:Y:S02]  /*18fc0*/  IMAD.MOV.U32 R153, RZ, RZ, R77 ;  /* 0x000000ffff997224 */ /* 0x000fe400078e004d */
[-CC-:B------:R-:W-:Y:S01]  /*18fd0*/  FFMA.FTZ R145, R145, R72.reuse, -R115.reuse ;  /* 0x0000004891917223 */ /* 0x180fe20000010873 */
[----:B------:R-:W4:Y:S01]  /*18fe0*/  MUFU.EX2 R73, R73 ;  /* 0x0000004900497308 */ /* 0x000f220000000800 */
[-CC-:B------:R-:W-:Y:S01]  /*18ff0*/  FFMA.FTZ R144, R144, R72.reuse, -R115.reuse ;  /* 0x0000004890907223 */ /* 0x180fe20000010873 */
[-CC-:B------:R-:W-:Y:S01]  /*19000*/  FFMA.FTZ R132, R132, R72.reuse, -R115.reuse ;  /* 0x0000004884847223 */ /* 0x180fe20000010873 */
[-CC-:B------:R-:W-:Y:S01]  /*19010*/  FFMA.FTZ R129, R129, R72.reuse, -R115.reuse ;  /* 0x0000004881817223 */ /* 0x180fe20000010873 */
[-CC-:B------:R-:W-:Y:S01]  /*19020*/  FFMA.FTZ R128, R128, R72.reuse, -R115.reuse ;  /* 0x0000004880807223 */ /* 0x180fe20000010873 */
[----:B------:R-:W-:-:S03]  /*19030*/  FFMA.FTZ R125, R125, R72, -R115 ;  /* 0x000000487d7d7223 */ /* 0x000fc60000010873 */
[----:B------:R2:W0:Y:S01]  /*19040*/  MUFU.EX2 R104, R114 ;  /* 0x0000007200687308 */ /* 0x0004220000000800 */
[-CC-:B------:R-:W-:Y:S01]  /*19050*/  FFMA.FTZ R15, R101, R72.reuse, -R115.reuse ;  /* 0x00000048650f7223 */ /* 0x180fe20000010873 */
[-C--:B------:R-:W-:Y:S01]  /*19060*/  FFMA.FTZ R80, R105, R72.reuse, -R115 ;  /* 0x0000004869507223 */ /* 0x080fe20000010873 */
[----:B------:R-:W-:Y:S02]  /*19070*/  IMAD.MOV.U32 R105, RZ, RZ, R93 ;  /* 0x000000ffff697224 */ /* 0x000fe400078e005d */
[-C--:B------:R-:W-:Y:S01]  /*19080*/  FFMA.FTZ R21, R113, R72.reuse, -R115 ;  /* 0x0000004871157223 */ /* 0x080fe20000010873 */
[----:B------:R-:W-:Y:S02]  /*19090*/  IMAD.MOV.U32 R113, RZ, RZ, R118 ;  /* 0x000000ffff717224 */ /* 0x000fe400078e0076 */
[----:B------:R-:W-:Y:S01]  /*190a0*/  FMUL.FTZ R118, R107, UR61 ;  /* 0x0000003d6b767c20 */ /* 0x000fe20008410000 */
[----:B------:R-:W-:Y:S02]  /*190b0*/  IMAD.MOV.U32 R107, RZ, RZ, R139 ;  /* 0x000000ffff6b7224 */ /* 0x000fe400078e008b */
[----:B-1----:R-:W-:Y:S01]  /*190c0*/  FFMA.FTZ R134, R140, R72, -R115 ;  /* 0x000000488c867223 */ /* 0x002fe20000010873 */
[----:B------:R-:W-:Y:S01]  /*190d0*/  IMAD.MOV.U32 R124, RZ, RZ, R137 ;  /* 0x000000ffff7c7224 */ /* 0x000fe200078e0089 */
[----:B------:R-:W1:Y:S01]  /*190e0*/  MUFU.TANH R156, R156 ;  /* 0x0000009c009c7308 */ /* 0x000e620000002400 */
[----:B------:R-:W-:-:S02]  /*190f0*/  IMAD.MOV.U32 R138, RZ, RZ, R97 ;  /* 0x000000ffff8a7224 */ /* 0x000fc400078e0061 */
[-CC-:B------:R-:W-:Y:S01]  /*19100*/  FFMA.FTZ R97, R96, R72.reuse, -R115.reuse ;  /* 0x0000004860617223 */ /* 0x180fe20000010873 */
[----:B--2---:R-:W-:Y:S02]  /*19110*/  IMAD.MOV.U32 R114, RZ, RZ, R136 ;  /* 0x000000ffff727224 */ /* 0x004fe400078e0088 */
[-C--:B------:R-:W-:Y:S01]  /*19120*/  FFMA.FTZ R96, R100, R72.reuse, -R115 ;  /* 0x0000004864607223 */ /* 0x080fe20000010873 */
[----:B---3--:R-:W-:Y:S02]  /*19130*/  IMAD.MOV.U32 R140, RZ, RZ, R89 ;  /* 0x000000ffff8c7224 */ /* 0x008fe400078e0059 */
        /* <DEDUP_REMOVED lines=12> */
[----:B------:R-:W-:Y:S01]  /*19200*/  IMAD.MOV.U32 R115, RZ, RZ, R138 ;  /* 0x000000ffff737224 */ /* 0x000fe200078e008a */
[----:B------:R-:W2:Y:S01]  /*19210*/  MUFU.TANH R155, R155 ;  /* 0x0000009b009b7308 */ /* 0x000ea20000002400 */
[----:B------:R-:W-:-:S02]  /*19220*/  IMAD.MOV.U32 R151, RZ, RZ, R140 ;  /* 0x000000ffff977224 */ /* 0x000fc400078e008c */
[----:B------:R-:W-:Y:S02]  /*19230*/  IMAD.MOV.U32 R138, RZ, RZ, R122 ;  /* 0x000000ffff8a7224 */ /* 0x000fe400078e007a */
[----:B------:R-:W-:Y:S01]  /*19240*/  FMUL.FTZ R116, R119, UR61 ;  /* 0x0000003d77747c20 */ /* 0x000fe20008410000 */
[----:B------:R-:W-:Y:S02]  /*19250*/  FMUL.FTZ R117, R106, UR61 ;  /* 0x0000003d6a757c20 */ /* 0x000fe40008410000 */
[----:B------:R-:W3:Y:S01]  /*19260*/  MUFU.TANH R154, R154 ;  /* 0x0000009a009a7308 */ /* 0x000ee20000002400 */
[----:B------:R-:W-:-:S07]  /*19270*/  FMUL.FTZ R119, R110, UR61 ;  /* 0x0000003d6e777c20 */ /* 0x000fce0008410000 */
        /* <DEDUP_REMOVED lines=24> */
[----:B------:R-:W3:Y:S08]  /*19400*/  MUFU.EX2 R106, R145 ;  /* 0x00000091006a7308 */ /* 0x000ef00000000800 */
[----:B------:R-:W3:Y:S01]  /*19410*/  MUFU.TANH R137, R137 ;  /* 0x0000008900897308 */ /* 0x000ee20000002400 */
[----:B------:R-:W-:-:S07]  /*19420*/  FMUL.FTZ R87, R87, UR61 ;  /* 0x0000003d57577c20 */ /* 0x000fce0008410000 */
[----:B------:R-:W3:Y:S08]  /*19430*/  MUFU.EX2 R144, R144 ;  /* 0x0000009000907308 */ /* 0x000ef00000000800 */
[----:B------:R-:W3:Y:S01]  /*19440*/  MUFU.TANH R82, R82 ;  /* 0x0000005200527308 */ /* 0x000ee20000002400 */
[----:B----4-:R-:W-:-:S04]  /*19450*/  FFMA.FTZ R101, R14, R112, R73 ;  /* 0x000000700e657223 */ /* 0x010fc80000010049 */
[C---:B0-----:R-:W-:Y:S01]  /*19460*/  FADD.FTZ R101, R104.reuse, R101 ;  /* 0x0000006568657221 */ /* 0x041fe20000010000 */
[----:B------:R-:W-:Y:S02]  /*19470*/  F2FP.BF16.F32.PACK_AB R104, R104, R73 ;  /* 0x000000496868723e */ /* 0x000fe400000010ff */
[----:B------:R-:W-:-:S04]  /*19480*/  FMNMX.FTZ R73, R105, R0, !PT ;  /* 0x0000000069497209 */ /* 0x000fc80007810000 */
[----:B------:R-:W-:-:S04]  /*19490*/  FMNMX.FTZ R73, R107, R73, !PT ;  /* 0x000000496b497209 */ /* 0x000fc80007810000 */
[----:B------:R-:W-:-:S04]  /*194a0*/  FMNMX.FTZ R73, R123, R73, !PT ;  /* 0x000000497b497209 */ /* 0x000fc80007810000 */
[----:B------:R-:W-:-:S04]  /*194b0*/  FMNMX.FTZ R73, R124, R73, !PT ;  /* 0x000000497c497209 */ /* 0x000fc80007810000 */
[----:B------:R-:W-:-:S04]  /*194c0*/  FMNMX.FTZ R73, R114, R73, !PT ;  /* 0x0000004972497209 */ /* 0x000fc80007810000 */
        /* <DEDUP_REMOVED lines=8> */
[----:B-1----:R-:W-:-:S04]  /*19550*/  FMNMX.FTZ R73, R156, R73, !PT ;  /* 0x000000499c497209 */ /* 0x002fc80007810000 */
[----:B--2---:R-:W-:-:S04]  /*19560*/  FMNMX.FTZ R73, R155, R73, !PT ;  /* 0x000000499b497209 */ /* 0x004fc80007810000 */
        /* <DEDUP_REMOVED lines=11> */
[----:B------:R-:W-:-:S04]  /*19620*/  FMNMX.FTZ R73, R110, R73, !PT ;  /* 0x000000496e497209 */ /* 0x000fc80007810000 */
[----:B------:R-:W-:Y:S01]  /*19630*/  FMNMX.FTZ R73, R111, R73, !PT ;  /* 0x000000496f497209 */ /* 0x000fe20007810000 */
[----:B------:R-:W1:Y:S01]  /*19640*/  MUFU.TANH R86, R86 ;  /* 0x0000005600567308 */ /* 0x000e620000002400 */
[----:B------:R-:W-:Y:S02]  /*19650*/  FMUL.FTZ R140, R74, UR61 ;  /* 0x0000003d4a8c7c20 */ /* 0x000fe40008410000 */
[----:B------:R-:W-:Y:S01]  /*19660*/  FMNMX.FTZ R73, R136, R73, !PT ;  /* 0x0000004988497209 */ /* 0x000fe20007810000 */
[----:B------:R-:W-:Y:S01]  /*19670*/  FADD.FTZ R101, R106, R101 ;  /* 0x000000656a657221 */ /* 0x000fe20000010000 */
[----:B------:R-:W-:Y:S02]  /*19680*/  FMUL.FTZ R142, R75, UR61 ;  /* 0x0000003d4b8e7c20 */ /* 0x000fe40008410000 */
[----:B------:R-:W-:Y:S01]  /*19690*/  FMNMX.FTZ R73, R137, R73, !PT ;  /* 0x0000004989497209 */ /* 0x000fe20007810000 */
[----:B------:R-:W2:Y:S01]  /*196a0*/  MUFU.TANH R87, R87 ;  /* 0x0000005700577308 */ /* 0x000ea20000002400 */
[C---:B------:R-:W-:Y:S01]  /*196b0*/  FADD.FTZ R139, R144.reuse, R101 ;  /* 0x00000065908b7221 */ /* 0x040fe20000010000 */
[----:B------:R-:W-:Y:S01]  /*196c0*/  F2FP.BF16.F32.PACK_AB R106, R144, R106 ;  /* 0x0000006a906a723e */ /* 0x000fe200000010ff */
[----:B------:R-:W-:Y:S01]  /*196d0*/  FMUL.FTZ R144, R78, UR61 ;  /* 0x0000003d4e907c20 */ /* 0x000fe20008410000 */
[----:B------:R-:W-:-:S04]  /*196e0*/  FMNMX.FTZ R73, R82, R73, !PT ;  /* 0x0000004952497209 */ /* 0x000fc80007810000 */
[----:B------:R-:W3:Y:S01]  /*196f0*/  MUFU.TANH R140, R140 ;  /* 0x0000008c008c7308 */ /* 0x000ee20000002400 */
[----:B0-----:R-:W-:Y:S01]  /*19700*/  FMNMX.FTZ R73, R83, R73, !PT ;  /* 0x0000004953497209 */ /* 0x001fe20007810000 */
[----:B------:R-:W-:-:S06]  /*19710*/  FMUL.FTZ R145, R79, UR61 ;  /* 0x0000003d4f917c20 */ /* 0x000fcc0008410000 */
[----:B------:R-:W0:Y:S01]  /*19720*/  MUFU.TANH R142, R142 ;  /* 0x0000008e008e7308 */ /* 0x000e220000002400 */
[----:B-1----:R-:W-:-:S07]  /*19730*/  FMNMX.FTZ R73, R86, R73, !PT ;  /* 0x0000004956497209 */ /* 0x002fce0007810000 */
[----:B------:R-:W1:Y:S01]  /*19740*/  MUFU.TANH R144, R144 ;  /* 0x0000009000907308 */ /* 0x000e620000002400 */
[----:B--2---:R-:W-:-:S07]  /*19750*/  FMNMX.FTZ R73, R87, R73, !PT ;  /* 0x0000004957497209 */ /* 0x004fce0007810000 */
[----:B------:R-:W2:Y:S01]  /*19760*/  MUFU.TANH R145, R145 ;  /* 0x0000009100917308 */ /* 0x000ea20000002400 */
[----:B---3--:R-:W-:-:S04]  /*19770*/  FMNMX.FTZ R73, R140, R73, !PT ;  /* 0x000000498c497209 */ /* 0x008fc80007810000 */
[----:B0-----:R-:W-:-:S04]  /*19780*/  FMNMX.FTZ R73, R142, R73, !PT ;  /* 0x000000498e497209 */ /* 0x001fc80007810000 */
[----:B-1----:R-:W-:-:S04]  /*19790*/  FMNMX.FTZ R73, R144, R73, !PT ;  /* 0x0000004990497209 */ /* 0x002fc80007810000 */
[----:B--2---:R-:W-:-:S05]  /*197a0*/  FMNMX.FTZ R73, R145, R73, !PT ;  /* 0x0000004991497209 */ /* 0x004fca0007810000 */
[----:B------:R-:W0:Y:S02]  /*197b0*/  SHFL.BFLY PT, R74, R73, 0x2, 0x1f ;  /* 0x0c401f00494a7f89 */ /* 0x000e2400000e0000 */
[----:B0-----:R-:W-:-:S05]  /*197c0*/  FMNMX.FTZ R73, R73, R74, !PT ;  /* 0x0000004a49497209 */ /* 0x001fca0007810000 */
[----:B------:R-:W0:Y:S02]  /*197d0*/  SHFL.BFLY PT, R74, R73, 0x1, 0x1f ;  /* 0x0c201f00494a7f89 */ /* 0x000e2400000e0000 */
[----:B0-----:R-:W-:-:S05]  /*197e0*/  FMNMX.FTZ R73, R73, R74, !PT ;  /* 0x0000004a49497209 */ /* 0x001fca0007810000 */
[----:B------:R-:W-:-:S04]  /*197f0*/  FMUL.FTZ R147, R73, R72 ;  /* 0x0000004849937220 */ /* 0x000fc80000410000 */
[-CC-:B------:R-:W-:Y:S02]  /*19800*/  FFMA.FTZ R102, R138, R72.reuse, -R147.reuse ;  /* 0x000000488a667223 */ /* 0x180fe40000010893 */
[----:B------:R-:W2:Y:S01]  /*19810*/  LDL R138, [R1+0x7c] ;  /* 0x00007c00018a7983 */ /* 0x000ea20000100800 */
[----:B------:R-:W-:Y:S01]  /*19820*/  FFMA.FTZ R91, R108, R72, -R147 ;  /* 0x000000486c5b7223 */ /* 0x000fe20000010893 */
[----:B------:R-:W-:-:S05]  /*19830*/  VIADD R108, R16, 0x200 ;  /* 0x00000200106c7836 */ /* 0x000fca0000000000 */
        /* <DEDUP_REMOVED lines=42> */
[----:B------:R-:W-:-:S13]  /*19ae0*/  R2UR UR4, R108 ;  /* 0x000000006c0472ca */ /* 0x000fda00000e0000 */
[----:B------:R-:W-:Y:S01]  /*19af0*/  HGMMA.64x96x16.F32.BF16 R24, gdesc[UR4].tnspB, R24, gsb0 ;  /* 0x41600000041879f0 */ /* 0x000fe20008001818 */
[----:B------:R-:W-:-:S05]  /*19b00*/  VIADD R110, R108, 0x180 ;  /* 0x000001806c6e7836 */ /* 0x000fca0000000000 */
[----:B------:R-:W-:Y:S01]  /*19b10*/  R2UR UR8, R110 ;  /* 0x000000006e0872ca */ /* 0x000fe200000e0000 */
[----:B------:R-:W-:Y:S01]  /*19b20*/  VIADD R110, R108, 0x300 ;  /* 0x000003006c6e7836 */ /* 0x000fe20000000000 */
[----:B------:R-:W-:Y:S01]  /*19b30*/  R2UR UR13, R111 ;  /* 0x000000006f0d72ca */ /* 0x000fe200000e0000 */
[----:B------:R-:W-:Y:S02]  /*19b40*/  WARPGROUP.DEPBAR.LE gsb0, 0x0 ;  /* 0x00008000000079c5 */ /* 0x000fe40000010000 */
[----:B------:R-:W-:-:S08]  /*19b50*/  WARPGROUP.ARRIVE ;  /* 0x00000000000079c5 */ /* 0x000fd00000000000 */
        /* <DEDUP_REMOVED lines=24> */
[----:B------:R-:W-:Y:S02]  /*19ce0*/  IMAD.MOV.U32 R111, RZ, RZ, -0x3ffffff0 ;  /* 0xc0000010ff6f7424 */ /* 0x000fe400078e00ff */
[----:B------:R-:W-:Y:S01]  /*19cf0*/  FFMA.FTZ R78, R136, R72, -R147 ;  /* 0x00000048884e7223 */ /* 0x000fe20000010893 */
[----:B------:R-:W-:Y:S01]  /*19d00*/  R2UR UR28, R110 ;  /* 0x000000006e1c72ca */ /* 0x000fe200000e0000 */
[----:B------:R-:W2:Y:S01]  /*19d10*/  LDL.LU R136, [R1+0x34] ;  /* 0x0000340001887983 */ /* 0x000ea20000300800 */
        /* <DEDUP_REMOVED lines=18> */
[-CC-:B------:R-:W-:Y:S01]  /*19e40*/  FFMA.FTZ R101, R112, R72.reuse, -R147.reuse ;  /* 0x0000004870657223 */ /* 0x180fe20000010893 */
[-CC-:B------:R-:W-:Y:S02]  /*19e50*/  FFMA.FTZ R112, R153, R72.reuse, -R147.reuse ;  /* 0x0000004899707223 */ /* 0x180fe40000010893 */
[----:B------:R-:W0:Y:S01]  /*19e60*/  S2R R153, SR_TID.X ;  /* 0x0000000000997919 */ /* 0x000e220000002100 */
[----:B------:R-:W-:Y:S01]  /*19e70*/  FADD.FTZ R0, -R73, R0 ;  /* 0x0000000049007221 */ /* 0x000fe20000010100 */
[----:B------:R-:W-:-:S03]  /*19e80*/  FFMA.FTZ R105, R105, R72, -R147 ;  /* 0x0000004869697223 */ /* 0x000fc60000010893 */
[-C--:B------:R-:W-:Y:S01]  /*19e90*/  FMUL.FTZ R0, R0, R72.reuse ;  /* 0x0000004800007220 */ /* 0x080fe20000410000 */
[-CC-:B------:R-:W-:Y:S02]  /*19ea0*/  FFMA.FTZ R107, R107, R72.reuse, -R147.reuse ;  /* 0x000000486b6b7223 */ /* 0x180fe40000010893 */
[----:B------:R-:W-:Y:S01]  /*19eb0*/  MUFU.EX2 R105, R105 ;  /* 0x0000006900697308 */ /* 0x000fe20000000800 */
[----:B------:R-:W-:-:S07]  /*19ec0*/  FFMA.FTZ R79, R137, R72, -R147 ;  /* 0x00000048894f7223 */ /* 0x000fce0000010893 */
[----:B------:R-:W2:Y:S01]  /*19ed0*/  MUFU.EX2 R0, R0 ;  /* 0x0000000000007308 */ /* 0x000ea20000000800 */
[----:B------:R-:W-:Y:S02]  /*19ee0*/  WARPGROUP.DEPBAR.LE gsb0, 0x0 ;  /* 0x00008000000079c5 */ /* 0x000fe40000010000 */
[----:B------:R-:W-:-:S06]  /*19ef0*/  WARPGROUP.ARRIVE ;  /* 0x00000000000079c5 */ /* 0x000fcc0000000000 */
[----:B------:R-:W-:Y:S01]  /*19f00*/  HGMMA.64x96x16.F32.BF16 R24, gdesc[UR36].tnspB, R24, gsb0 ;  /* 0x41600000241879f0 */ /* 0x000fe20008001818 */
[----:B------:R-:W1:Y:S01]  /*19f10*/  MUFU.EX2 R108, R107 ;  /* 0x0000006b006c7308 */ /* 0x000e620000000800 */
[----:B0-----:R-:W-:Y:S01]  /*19f20*/  SHF.R.U32.HI R137, RZ, 0x7, R153 ;  /* 0x00000007ff897819 */ /* 0x001fe20000011699 */
[-CC-:B------:R-:W-:Y:S01]  /*19f30*/  FFMA.FTZ R124, R124, R72.reuse, -R147.reuse ;  /* 0x000000487c7c7223 */ /* 0x180fe20000010893 */
[----:B------:R-:W-:Y:S01]  /*19f40*/  FFMA.FTZ R123, R123, R72, -R147 ;  /* 0x000000487b7b7223 */ /* 0x000fe20000010893 */
[----:B------:R-:W-:Y:S02]  /*19f50*/  ISETP.GE.U32.AND P2, PT, R153, 0x180, PT ;  /* 0x000001809900780c */ /* 0x000fe40003f46070 */
[----:B------:R-:W-:Y:S02]  /*19f60*/  VIADD R109, R137, 0x9 ;  /* 0x00000009896d7836 */ /* 0x000fe40000000000 */
[----:B------:R-:W-:Y:S01]  /*19f70*/  MUFU.EX2 R107, R123 ;  /* 0x0000007b006b7308 */ /* 0x000fe20000000800 */
[----:B--2---:R-:W-:-:S02]  /*19f80*/  FFMA.FTZ R110, R0, R136, R105 ;  /* 0x00000088006e7223 */ /* 0x004fc40000010069 */
[----:B------:R-:W-:-:S05]  /*19f90*/  SEL R109, R109, 0x9, !P2 ;  /* 0x000000096d6d7807 */ /* 0x000fca0005000000 */
[----:B------:R-:W-:Y:S01]  /*19fa0*/  MUFU.EX2 R124, R124 ;  /* 0x0000007c007c7308 */ /* 0x000fe20000000800 */
[----:B-1----:R-:W-:Y:S01]  /*19fb0*/  F2FP.BF16.F32.PACK_AB R105, R108, R105 ;  /* 0x000000696c69723e */ /* 0x002fe200000010ff */
[-CC-:B------:R-:W-:Y:S01]  /*19fc0*/  FFMA.FTZ R94, R114, R72.reuse, -R147.reuse ;  /* 0x00000048725e7223 */ /* 0x180fe20000010893 */
[----:B------:R-:W-:-:S05]  /*19fd0*/  FFMA.FTZ R95, R115, R72, -R147 ;  /* 0x00000048735f7223 */ /* 0x000fca0000010893 */
[----:B------:R-:W0:Y:S01]  /*19fe0*/  MUFU.EX2 R135, R135 ;  /* 0x0000008700877308 */ /* 0x000e220000000800 */
[-CC-:B------:R-:W-:Y:S01]  /*19ff0*/  FFMA.FTZ R98, R151, R72.reuse, -R147.reuse ;  /* 0x0000004897627223 */ /* 0x180fe20000010893 */
[----:B------:R-:W-:-:S06]  /*1a000*/  FFMA.FTZ R99, R113, R72, -R147 ;  /* 0x0000004871637223 */ /* 0x000fcc0000010893 */
[----:B------:R-:W1:Y:S08]  /*1a010*/  MUFU.EX2 R134, R134 ;  /* 0x0000008600867308 */ /* 0x000e700000000800 */
[----:B------:R-:W2:Y:S01]  /*1a020*/  MUFU.EX2 R133, R133 ;  /* 0x0000008500857308 */ /* 0x000ea20000000800 */
[----:B0-----:R-:W-:-:S07]  /*1a030*/  FADD.FTZ R139, R135, R139 ;  /* 0x0000008b878b7221 */ /* 0x001fce0000010000 */
[----:B------:R-:W-:Y:S01]  /*1a040*/  MUFU.EX2 R132, R132 ;  /* 0x0000008400847308 */ /* 0x000fe20000000800 */
[----:B------:R-:W-:-:S07]  /*1a050*/  FFMA.FTZ R103, R152, R72, -R147 ;  /* 0x0000004898677223 */ /* 0x000fce0000010893 */
[----:B------:R-:W-:Y:S01]  /*1a060*/  MUFU.EX2 R99, R99 ;  /* 0x0000006300637308 */ /* 0x000fe20000000800 */
[----:B-1----:R-:W-:-:S07]  /*1a070*/  FADD.FTZ R139, R134, R139 ;  /* 0x0000008b868b7221 */ /* 0x002fce0000010000 */
[----:B------:R-:W-:Y:S01]  /*1a080*/  MUFU.EX2 R131, R131 ;  /* 0x0000008300837308 */ /* 0x000fe20000000800 */
[----:B------:R-:W-:Y:S02]  /*1a090*/  WARPGROUP.DEPBAR.LE gsb0, 0x0 ;  /* 0x00008000000079c5 */ /* 0x000fe40000010000 */
[----:B------:R0:W-:Y:S06]  /*1a0a0*/  BAR.ARV R109, 0x100 ;  /* 0x0004006d0000751d */ /* 0x0001ec0000002000 */
[----:B0-----:R-:W-:Y:S01]  /*1a0b0*/  FADD.FTZ R109, R108, R110 ;  /* 0x0000006e6c6d7221 */ /* 0x001fe20000010000 */
        /* <DEDUP_REMOVED lines=8> */
[----:B------:R-:W-:Y:S02]  /*1a140*/  @!P0 SYNCS.ARRIVE.TRANS64.RED.A1T0 RZ, [R110+URZ], RZ ;  /* 0x000000ff6eff89a7 */ /* 0x000fe4000810043f */
[----:B------:R0:W-:Y:S01]  /*1a150*/  @!P0 SYNCS.ARRIVE.TRANS64.RED.A1T0 RZ, [R108+URZ], RZ ;  /* 0x000000ff6cff89a7 */ /* 0x0001e2000810043f */
[----:B------:R1:W-:Y:S01]  /*1a160*/  STSM.16.M88.4 [R17+0x24300], R104 ;  /* 0x0243006811007844 */ /* 0x0003e20000000200 */
[----:B0-----:R-:W-:Y:S08]  /*1a170*/  MUFU.EX2 R108, R76 ;  /* 0x0000004c006c7308 */ /* 0x001ff00000000800 */
[----:B-1----:R-:W-:Y:S08]  /*1a180*/  MUFU.EX2 R106, R97 ;  /* 0x00000061006a7308 */ /* 0x002ff00000000800 */
[----:B------:R-:W-:Y:S08]  /*1a190*/  MUFU.EX2 R97, R93 ;  /* 0x0000005d00617308 */ /* 0x000ff00000000800 */
[----:B------:R-:W0:Y:S08]  /*1a1a0*/  MUFU.EX2 R93, R94 ;  /* 0x0000005e005d7308 */ /* 0x000e300000000800 */
[----:B------:R-:W1:Y:S01]  /*1a1b0*/  MUFU.EX2 R76, R95 ;  /* 0x0000005f004c7308 */ /* 0x000e620000000800 */
[----:B------:R-:W-:-:S07]  /*1a1c0*/  FADD.FTZ R124, R124, R20 ;  /* 0x000000147c7c7221 */ /* 0x000fce0000010000 */
[----:B------:R-:W3:Y:S08]  /*1a1d0*/  MUFU.EX2 R95, R98 ;  /* 0x00000062005f7308 */ /* 0x000ef00000000800 */
[----:B------:R-:W-:Y:S08]  /*1a1e0*/  MUFU.EX2 R111, R77 ;  /* 0x0000004d006f7308 */ /* 0x000ff00000000800 */
[----:B------:R-:W-:Y:S01]  /*1a1f0*/  MUFU.EX2 R105, R96 ;  /* 0x0000006000697308 */ /* 0x000fe20000000800 */
[----:B--2---:R-:W-:-:S07]  /*1a200*/  FADD.FTZ R139, R133, R139 ;  /* 0x0000008b858b7221 */ /* 0x004fce0000010000 */
[----:B------:R0:W-:Y:S08]  /*1a210*/  MUFU.EX2 R96, R88 ;  /* 0x0000005800607308 */ /* 0x0001f00000000800 */
[----:B------:R-:W2:Y:S01]  /*1a220*/  MUFU.EX2 R77, R101 ;  /* 0x00000065004d7308 */ /* 0x000ea20000000800 */
[----:B0-----:R-:W-:-:S04]  /*1a230*/  FADD.FTZ R88, R93, R124 ;  /* 0x0000007c5d587221 */ /* 0x001fc80000010000 */
[----:B-1----:R-:W-:-:S03]  /*1a240*/  FADD.FTZ R88, R76, R88 ;  /* 0x000000584c587221 */ /* 0x002fc60000010000 */
[----:B------:R-:W0:Y:S01]  /*1a250*/  MUFU.EX2 R130, R130 ;  /* 0x0000008200827308 */ /* 0x000e220000000800 */
[----:B---3--:R-:W-:-:S07]  /*1a260*/  FADD.FTZ R88, R95, R88 ;  /* 0x000000585f587221 */ /* 0x008fce0000010000 */
[----:B------:R-:W1:Y:S01]  /*1a270*/  MUFU.EX2 R102, R102 ;  /* 0x0000006600667308 */ /* 0x000e620000000800 */
[----:B------:R-:W-:Y:S01]  /*1a280*/  FADD.FTZ R139, R132, R139 ;  /* 0x0000008b848b7221 */ /* 0x000fe20000010000 */
[----:B------:R-:W-:-:S06]  /*1a290*/  FFMA.FTZ R113, R156, R72, -R147 ;  /* 0x000000489c717223 */ /* 0x000fcc0000010893 */
[----:B------:R-:W-:Y:S01]  /*1a2a0*/  MUFU.EX2 R129, R129 ;  /* 0x0000008100817308 */ /* 0x000fe20000000800 */
[----:B------:R-:W-:Y:S01]  /*1a2b0*/  FADD.FTZ R88, R99, R88 ;  /* 0x0000005863587221 */ /* 0x000fe20000010000 */
[----:B------:R-:W-:-:S06]  /*1a2c0*/  FFMA.FTZ R114, R155, R72, -R147 ;  /* 0x000000489b727223 */ /* 0x000fcc0000010893 */
[----:B------:R-:W3:Y:S01]  /*1a2d0*/  MUFU.EX2 R103, R103 ;  /* 0x0000006700677308 */ /* 0x000ee20000000800 */
[----:B------:R-:W-:-:S07]  /*1a2e0*/  FADD.FTZ R139, R131, R139 ;  /* 0x0000008b838b7221 */ /* 0x000fce0000010000 */
[----:B------:R-:W-:Y:S01]  /*1a2f0*/  MUFU.EX2 R128, R128 ;  /* 0x0000008000807308 */ /* 0x000fe20000000800 */
[----:B--2---:R-:W-:Y:S01]  /*1a300*/  FADD.FTZ R88, R77, R88 ;  /* 0x000000584d587221 */ /* 0x004fe20000010000 */
[----:B------:R-:W-:-:S06]  /*1a310*/  FFMA.FTZ R115, R154, R72, -R147 ;  /* 0x000000489a737223 */ /* 0x000fcc0000010893 */
[----:B------:R-:W2:Y:S01]  /*1a320*/  MUFU.EX2 R112, R112 ;  /* 0x0000007000707308 */ /* 0x000ea20000000800 */
[----:B0-----:R-:W-:-:S07]  /*1a330*/  FADD.FTZ R139, R130, R139 ;  /* 0x0000008b828b7221 */ /* 0x001fce0000010000 */
[----:B------:R-:W0:Y:S01]  /*1a340*/  MUFU.EX2 R127, R127 ;  /* 0x0000007f007f7308 */ /* 0x000e220000000800 */
[----:B-1----:R-:W-:-:S07]  /*1a350*/  FADD.FTZ R88, R102, R88 ;  /* 0x0000005866587221 */ /* 0x002fce0000010000 */
[----:B------:R-:W-:Y:S01]  /*1a360*/  MUFU.EX2 R107, R89 ;  /* 0x00000059006b7308 */ /* 0x000fe20000000800 */
[----:B------:R-:W-:-:S07]  /*1a370*/  FFMA.FTZ R116, R116, R72, -R147 ;  /* 0x0000004874747223 */ /* 0x000fce0000010893 */
[----:B------:R-:W-:Y:S01]  /*1a380*/  MUFU.EX2 R89, R113 ;  /* 0x0000007100597308 */ /* 0x000fe20000000800 */
[----:B---3--:R-:W-:-:S07]  /*1a390*/  FADD.FTZ R88, R103, R88 ;  /* 0x0000005867587221 */ /* 0x008fce0000010000 */
[----:B------:R-:W1:Y:S01]  /*1a3a0*/  MUFU.EX2 R126, R126 ;  /* 0x0000007e007e7308 */ /* 0x000e620000000800 */
[----:B------:R-:W-:-:S07]  /*1a3b0*/  FFMA.FTZ R117, R117, R72, -R147 ;  /* 0x0000004875757223 */ /* 0x000fce0000010893 */
[----:B------:R-:W-:Y:S01]  /*1a3c0*/  MUFU.EX2 R114, R114 ;  /* 0x0000007200727308 */ /* 0x000fe20000000800 */
[----:B--2---:R-:W-:-:S07]  /*1a3d0*/  FADD.FTZ R88, R112, R88 ;  /* 0x0000005870587221 */ /* 0x004fce0000010000 */
[----:B------:R-:W2:Y:S08]  /*1a3e0*/  MUFU.EX2 R125, R125 ;  /* 0x0000007d007d7308 */ /* 0x000eb00000000800 */
[----:B------:R3:W-:Y:S01]  /*1a3f0*/  MUFU.EX2 R98, R90 ;  /* 0x0000005a00627308 */ /* 0x0007e20000000800 */
[----:B------:R-:W-:-:S07]  /*1a400*/  FFMA.FTZ R118, R118, R72, -R147 ;  /* 0x0000004876767223 */ /* 0x000fce0000010893 */
[----:B------:R-:W4:Y:S01]  /*1a410*/  MUFU.EX2 R115, R115 ;  /* 0x0000007300737308 */ /* 0x000f220000000800 */
[----:B---3--:R-:W-:-:S04]  /*1a420*/  FADD.FTZ R90, R129, R139 ;  /* 0x0000008b815a7221 */ /* 0x008fc80000010000 */
[----:B------:R-:W-:-:S03]  /*1a430*/  FADD.FTZ R90, R128, R90 ;  /* 0x0000005a805a7221 */ /* 0x000fc60000010000 */
[----:B------:R-:W3:Y:S01]  /*1a440*/  MUFU.EX2 R109, R81 ;  /* 0x00000051006d7308 */ /* 0x000ee20000000800 */
[----:B0-----:R-:W-:Y:S01]  /*1a450*/  FADD.FTZ R90, R127, R90 ;  /* 0x0000005a7f5a7221 */ /* 0x001fe20000010000 */
[----:B------:R-:W-:-:S06]  /*1a460*/  FFMA.FTZ R119, R119, R72, -R147 ;  /* 0x0000004877777223 */ /* 0x000fcc0000010893 */
[----:B------:R-:W0:Y:S01]  /*1a470*/  MUFU.EX2 R116, R116 ;  /* 0x0000007400747308 */ /* 0x000e220000000800 */
[----:B-1----:R-:W-:-:S07]  /*1a480*/  FADD.FTZ R90, R126, R90 ;  /* 0x0000005a7e5a7221 */ /* 0x002fce0000010000 */
[----:B------:R-:W-:Y:S01]  /*1a490*/  MUFU.EX2 R101, R75 ;  /* 0x0000004b00657308 */ /* 0x000fe20000000800 */
[----:B------:R-:W-:-:S07]  /*1a4a0*/  FFMA.FTZ R120, R120, R72, -R147 ;  /* 0x0000004878787223 */ /* 0x000fce0000010893 */
[----:B------:R-:W1:Y:S08]  /*1a4b0*/  MUFU.EX2 R117, R117 ;  /* 0x0000007500757308 */ /* 0x000e700000000800 */
[----:B------:R2:W-:Y:S08]  /*1a4c0*/  MUFU.EX2 R75, R78 ;  /* 0x0000004e004b7308 */ /* 0x0005f00000000800 */
[----:B------:R-:W1:Y:S01]  /*1a4d0*/  MUFU.EX2 R110, R80 ;  /* 0x00000050006e7308 */ /* 0x000e620000000800 */
[----:B--2---:R-:W-:Y:S01]  /*1a4e0*/  FADD.FTZ R78, R89, R88 ;  /* 0x00000058594e7221 */ /* 0x004fe20000010000 */
[----:B------:R-:W-:-:S03]  /*1a4f0*/  FADD.FTZ R88, R125, R90 ;  /* 0x0000005a7d587221 */ /* 0x000fc60000010000 */
[----:B------:R-:W-:-:S03]  /*1a500*/  FADD.FTZ R78, R114, R78 ;  /* 0x0000004e724e7221 */ /* 0x000fc60000010000 */
[----:B------:R-:W2:Y:S01]  /*1a510*/  MUFU.EX2 R118, R118 ;  /* 0x0000007600767308 */ /* 0x000ea20000000800 */
[----:B----4-:R-:W-:Y:S01]  /*1a520*/  FADD.FTZ R78, R115, R78 ;  /* 0x0000004e734e7221 */ /* 0x010fe20000010000 */
[----:B------:R-:W-:Y:S01]  /*1a530*/  FFMA.FTZ R121, R121, R72, -R147 ;  /* 0x0000004879797223 */ /* 0x000fe20000010893 */
[----:B---3--:R-:W-:-:S05]  /*1a540*/  FADD.FTZ R88, R109, R88 ;  /* 0x000000586d587221 */ /* 0x008fca0000010000 */
[----:B------:R-:W3:Y:S01]  /*1a550*/  MUFU.EX2 R119, R119 ;  /* 0x0000007700777308 */ /* 0x000ee20000000800 */
[----:B0-----:R-:W-:Y:S01]  /*1a560*/  FADD.FTZ R78, R116, R78 ;  /* 0x0000004e744e7221 */ /* 0x001fe20000010000 */
[----:B------:R-:W-:Y:S01]  /*1a570*/  FFMA.FTZ R122, R122, R72, -R147 ;  /* 0x000000487a7a7223 */ /* 0x000fe20000010893 */
[----:B------:R-:W-:-:S05]  /*1a580*/  FADD.FTZ R88, R108, R88 ;  /* 0x000000586c587221 */ /* 0x000fca0000010000 */
[----:B------:R-:W0:Y:S01]  /*1a590*/  MUFU.EX2 R120, R120 ;  /* 0x0000007800787308 */ /* 0x000e220000000800 */
[----:B-1----:R-:W-:Y:S01]  /*1a5a0*/  FADD.FTZ R90, R117, R78 ;  /* 0x0000004e755a7221 */ /* 0x002fe20000010000 */
[----:B------:R-:W-:-:S06]  /*1a5b0*/  FADD.FTZ R88, R110, R88 ;  /* 0x000000586e587221 */ /* 0x000fcc0000010000 */
[----:B------:R-:W1:Y:S01]  /*1a5c0*/  MUFU.EX2 R121, R121 ;  /* 0x0000007900797308 */ /* 0x000e620000000800 */
[----:B--2---:R-:W-:Y:S01]  /*1a5d0*/  FADD.FTZ R90, R118, R90 ;  /* 0x0000005a765a7221 */ /* 0x004fe20000010000 */
[----:B------:R-:W-:Y:S01]  /*1a5e0*/  F2FP.BF16.F32.PACK_AB R95, R99, R95 ;  /* 0x0000005f635f723e */ /* 0x000fe200000010ff */
[----:B------:R-:W-:-:S05]  /*1a5f0*/  FADD.FTZ R88, R107, R88 ;  /* 0x000000586b587221 */ /* 0x000fca0000010000 */
[----:B------:R-:W2:Y:S01]  /*1a600*/  MUFU.EX2 R123, R21 ;  /* 0x00000015007b7308 */ /* 0x000ea20000000800 */
[----:B------:R-:W-:Y:S01]  /*1a610*/  F2FP.BF16.F32.PACK_AB R93, R76, R93 ;  /* 0x0000005d4c5d723e */ /* 0x000fe200000010ff */
[----:B---3--:R-:W-:Y:S01]  /*1a620*/  FADD.FTZ R90, R119, R90 ;  /* 0x0000005a775a7221 */ /* 0x008fe20000010000 */
[----:B------:R-:W-:-:S05]  /*1a630*/  F2FP.BF16.F32.PACK_AB R94, R132, R133 ;  /* 0x00000085845e723e */ /* 0x000fca00000010ff */
[----:B------:R-:W3:Y:S01]  /*1a640*/  MUFU.EX2 R122, R122 ;  /* 0x0000007a007a7308 */ /* 0x000ee20000000800 */
[----:B------:R-:W-:Y:S02]  /*1a650*/  F2FP.BF16.F32.PACK_AB R76, R130, R131 ;  /* 0x00000083824c723e */ /* 0x000fe400000010ff */
[----:B------:R-:W-:Y:S02]  /*1a660*/  F2FP.BF16.F32.PACK_AB R77, R102, R77 ;  /* 0x0000004d664d723e */ /* 0x000fe400000010ff */
[----:B------:R-:W-:-:S03]  /*1a670*/  F2FP.BF16.F32.PACK_AB R78, R128, R129 ;  /* 0x00000081804e723e */ /* 0x000fc600000010ff */
[----:B------:R4:W-:Y:S01]  /*1a680*/  MUFU.EX2 R104, R92 ;  /* 0x0000005c00687308 */ /* 0x0009e20000000800 */
[----:B------:R-:W-:Y:S01]  /*1a690*/  FADD.FTZ R88, R111, R88 ;  /* 0x000000586f587221 */ /* 0x000fe20000010000 */
[----:B0-----:R-:W-:-:S06]  /*1a6a0*/  FADD.FTZ R90, R120, R90 ;  /* 0x0000005a785a7221 */ /* 0x001fcc0000010000 */
[----:B------:R-:W0:Y:S01]  /*1a6b0*/  MUFU.EX2 R20, R91 ;  /* 0x0000005b00147308 */ /* 0x000e220000000800 */
[----:B----4-:R-:W-:-:S07]  /*1a6c0*/  F2FP.BF16.F32.PACK_AB R92, R134, R135 ;  /* 0x00000087865c723e */ /* 0x010fce00000010ff */
[----:B------:R4:W-:Y:S01]  /*1a6d0*/  MUFU.EX2 R99, R79 ;  /* 0x0000004f00637308 */ /* 0x0009e20000000800 */
[----:B------:R-:W-:Y:S07]  /*1a6e0*/  STSM.16.M88.4 [R17+0x25b00], R92 ;  /* 0x025b005c11007844 */ /* 0x000fee0000000200 */
[----:B------:R-:W0:Y:S01]  /*1a6f0*/  MUFU.EX2 R136, R15 ;  /* 0x0000000f00887308 */ /* 0x000e220000000800 */
[----:B----4-:R-:W-:-:S05]  /*1a700*/  F2FP.BF16.F32.PACK_AB R79, R112, R103 ;  /* 0x00000067704f723e */ /* 0x010fca00000010ff */
[----:B------:R4:W-:Y:S02]  /*1a710*/  STSM.16.M88.4 [R17+0x27300], R76 ;  /* 0x0273004c11007844 */ /* 0x0009e40000000200 */
[----:B------:R-:W0:Y:S08]  /*1a720*/  MUFU.EX2 R74, R74 ;  /* 0x0000004a004a7308 */ /* 0x000e300000000800 */
[----:B------:R-:W0:Y:S01]  /*1a730*/  MUFU.EX2 R137, R85 ;  /* 0x0000005500897308 */ /* 0x000e220000000800 */
[----:B----4-:R-:W-:Y:S01]  /*1a740*/  FADD.FTZ R76, R106, R88 ;  /* 0x000000586a4c7221 */ /* 0x010fe20000010000 */
[----:B-1----:R-:W-:-:S03]  /*1a750*/  FADD.FTZ R77, R121, R90 ;  /* 0x0000005a794d7221 */ /* 0x002fc60000010000 */
[----:B--2---:R-:W-:Y:S01]  /*1a760*/  FADD.FTZ R76, R123, R76 ;  /* 0x0000004c7b4c7221 */ /* 0x004fe20000010000 */
[----:B---3--:R-:W-:-:S03]  /*1a770*/  FADD.FTZ R77, R122, R77 ;  /* 0x0000004d7a4d7221 */ /* 0x008fc60000010000 */
[----:B------:R-:W-:Y:S01]  /*1a780*/  FADD.FTZ R76, R105, R76 ;  /* 0x0000004c694c7221 */ /* 0x000fe20000010000 */
[----:B0-----:R-:W-:Y:S01]  /*1a790*/  FADD.FTZ R77, R20, R77 ;  /* 0x0000004d144d7221 */ /* 0x001fe20000010000 */
[-C--:B------:R-:W-:Y:S01]  /*1a7a0*/  FFMA.FTZ R82, R82, R72.reuse, -R147 ;  /* 0x0000004852527223 */ /* 0x080fe20000010893 */
[----:B------:R-:W0:Y:S01]  /*1a7b0*/  MUFU.EX2 R138, R84 ;  /* 0x00000054008a7308 */ /* 0x000e220000000800 */
[----:B------:R-:W-:Y:S01]  /*1a7c0*/  FADD.FTZ R76, R136, R76 ;  /* 0x0000004c884c7221 */ /* 0x000fe20000010000 */
[----:B------:R-:W-:Y:S01]  /*1a7d0*/  FADD.FTZ R77, R98, R77 ;  /* 0x0000004d624d7221 */ /* 0x000fe20000010000 */
[-C--:B------:R-:W-:Y:S02]  /*1a7e0*/  FFMA.FTZ R83, R83, R72.reuse, -R147 ;  /* 0x0000004853537223 */ /* 0x080fe40000010893 */
[----:B------:R-:W-:Y:S01]  /*1a7f0*/  FADD.FTZ R76, R104, R76 ;  /* 0x0000004c684c7221 */ /* 0x000fe20000010000 */
[----:B------:R-:W-:Y:S02]  /*1a800*/  FADD.FTZ R78, R74, R77 ;  /* 0x0000004d4a4e7221 */ /* 0x000fe40000010000 */
[----:B------:R-:W1:Y:S01]  /*1a810*/  MUFU.EX2 R82, R82 ;  /* 0x0000005200527308 */ /* 0x000e620000000800 */
[-CC-:B------:R-:W-:Y:S01]  /*1a820*/  FFMA.FTZ R86, R86, R72.reuse, -R147.reuse ;  /* 0x0000004856567223 */ /* 0x180fe20000010893 */
[----:B------:R-:W-:Y:S01]  /*1a830*/  FADD.FTZ R76, R137, R76 ;  /* 0x0000004c894c7221 */ /* 0x000fe20000010000 */
[----:B------:R-:W-:Y:S01]  /*1a840*/  FADD.FTZ R78, R101, R78 ;  /* 0x0000004e654e7221 */ /* 0x000fe20000010000 */
[----:B------:R-:W-:-:S04]  /*1a850*/  FFMA.FTZ R87, R87, R72, -R147 ;  /* 0x0000004857577223 */ /* 0x000fc80000010893 */
[----:B------:R-:W2:Y:S01]  /*1a860*/  MUFU.EX2 R100, R100 ;  /* 0x0000006400647308 */ /* 0x000ea20000000800 */
[----:B------:R-:W-:Y:S01]  /*1a870*/  F2FP.BF16.F32.PACK_AB R88, R126, R127 ;  /* 0x0000007f7e58723e */ /* 0x000fe200000010ff */
[----:B------:R-:W-:Y:S01]  /*1a880*/  FADD.FTZ R77, R97, R76 ;  /* 0x0000004c614d7221 */ /* 0x000fe20000010000 */
[----:B------:R-:W-:Y:S02]  /*1a890*/  F2FP.BF16.F32.PACK_AB R89, R114, R89 ;  /* 0x000000597259723e */ /* 0x000fe400000010ff */
[----:B------:R-:W-:-:S03]  /*1a8a0*/  F2FP.BF16.F32.PACK_AB R90, R109, R125 ;  /* 0x0000007d6d5a723e */ /* 0x000fc600000010ff */
[----:B------:R-:W3:Y:S01]  /*1a8b0*/  MUFU.EX2 R83, R83 ;  /* 0x0000005300537308 */ /* 0x000ee20000000800 */
[----:B------:R-:W-:Y:S01]  /*1a8c0*/  F2FP.BF16.F32.PACK_AB R91, R116, R115 ;  /* 0x00000073745b723e */ /* 0x000fe200000010ff */
[----:B------:R-:W-:Y:S01]  /*1a8d0*/  FADD.FTZ R102, R75, R78 ;  /* 0x0000004e4b667221 */ /* 0x000fe20000010000 */
[----:B------:R-:W-:Y:S01]  /*1a8e0*/  FFMA.FTZ R140, R140, R72, -R147 ;  /* 0x000000488c8c7223 */ /* 0x000fe20000010893 */
[----:B0-----:R-:W-:-:S04]  /*1a8f0*/  FADD.FTZ R79, R138, R77 ;  /* 0x0000004d8a4f7221 */ /* 0x001fc80000010000 */
[----:B------:R-:W-:Y:S01]  /*1a900*/  MUFU.EX2 R84, R141 ;  /* 0x0000008d00547308 */ /* 0x000fe20000000800 */
[----:B------:R0:W-:Y:S01]  /*1a910*/  STSM.16.M88.4 [R17+0x28b00], R88 ;  /* 0x028b005811007844 */ /* 0x0001e20000000200 */
[----:B------:R-:W-:-:S06]  /*1a920*/  F2FP.BF16.F32.PACK_AB R94, R111, R107 ;  /* 0x0000006b6f5e723e */ /* 0x000fcc00000010ff */
[----:B------:R-:W4:Y:S01]  /*1a930*/  MUFU.EX2 R86, R86 ;  /* 0x0000005600567308 */ /* 0x000f220000000800 */
[----:B------:R-:W-:Y:S01]  /*1a940*/  FADD.FTZ R107, R96, R79 ;  /* 0x0000004f606b7221 */ /* 0x000fe20000010000 */
[----:B------:R-:W-:Y:S01]  /*1a950*/  FFMA.FTZ R142, R142, R72, -R147 ;  /* 0x000000488e8e7223 */ /* 0x000fe20000010893 */
[----:B------:R-:W-:-:S05]  /*1a960*/  F2FP.BF16.F32.PACK_AB R79, R98, R20 ;  /* 0x00000014624f723e */ /* 0x000fca00000010ff */
[----:B------:R-:W4:Y:S01]  /*1a970*/  MUFU.EX2 R85, R143 ;  /* 0x0000008f00557308 */ /* 0x000f220000000800 */
[----:B0-----:R-:W-:Y:S01]  /*1a980*/  FADD.FTZ R89, R99, R102 ;  /* 0x0000006663597221 */ /* 0x001fe20000010000 */
[-CC-:B------:R-:W-:Y:S01]  /*1a990*/  FFMA.FTZ R144, R144, R72.reuse, -R147.reuse ;  /* 0x0000004890907223 */ /* 0x180fe20000010893 */
[----:B------:R-:W-:-:S05]  /*1a9a0*/  FFMA.FTZ R145, R145, R72, -R147 ;  /* 0x0000004891917223 */ /* 0x000fca0000010893 */
[----:B------:R-:W0:Y:S01]  /*1a9b0*/  MUFU.EX2 R87, R87 ;  /* 0x0000005700577308 */ /* 0x000e220000000800 */
[----:B-1----:R-:W-:Y:S01]  /*1a9c0*/  FADD.FTZ R20, R82, R89 ;  /* 0x0000005952147221 */ /* 0x002fe20000010000 */
[----:B------:R-:W-:Y:S02]  /*1a9d0*/  F2FP.BF16.F32.PACK_AB R92, R110, R108 ;  /* 0x0000006c6e5c723e */ /* 0x000fe400000010ff */
[----:B------:R-:W-:-:S04]  /*1a9e0*/  F2FP.BF16.F32.PACK_AB R93, R118, R117 ;  /* 0x00000075765d723e */ /* 0x000fc800000010ff */
[----:B------:R-:W1:Y:S01]  /*1a9f0*/  MUFU.EX2 R80, R146 ;  /* 0x0000009200507308 */ /* 0x000e620000000800 */
[----:B------:R-:W-:Y:S01]  /*1aa00*/  F2FP.BF16.F32.PACK_AB R95, R120, R119 ;  /* 0x00000077785f723e */ /* 0x000fe200000010ff */
[----:B--2---:R-:W-:Y:S01]  /*1aa10*/  FADD.FTZ R107, R100, R107 ;  /* 0x0000006b646b7221 */ /* 0x004fe20000010000 */
[----:B---3--:R-:W-:-:S05]  /*1aa20*/  FADD.FTZ R91, R83, R20 ;  /* 0x00000014535b7221 */ /* 0x008fca0000010000 */
[----:B------:R-:W2:Y:S01]  /*1aa30*/  MUFU.EX2 R140, R140 ;  /* 0x0000008c008c7308 */ /* 0x000ea20000000800 */
[----:B------:R3:W-:Y:S01]  /*1aa40*/  STSM.16.M88.4 [R17+0x2a300], R92 ;  /* 0x02a3005c11007844 */ /* 0x0007e20000000200 */
[----:B----4-:R-:W-:-:S06]  /*1aa50*/  FADD.FTZ R20, R86, R91 ;  /* 0x0000005b56147221 */ /* 0x010fcc0000010000 */
[----:B------:R-:W4:Y:S08]  /*1aa60*/  MUFU.EX2 R81, R148 ;  /* 0x0000009400517308 */ /* 0x000f300000000800 */
[----:B------:R-:W4:Y:S01]  /*1aa70*/  MUFU.EX2 R103, R142 ;  /* 0x0000008e00677308 */ /* 0x000f220000000800 */
[----:B---3--:R-:W-:Y:S01]  /*1aa80*/  FADD.FTZ R92, R84, R107 ;  /* 0x0000006b545c7221 */ /* 0x008fe20000010000 */
[----:B------:R-:W-:-:S06]  /*1aa90*/  F2FP.BF16.F32.PACK_AB R91, R99, R75 ;  /* 0x0000004b635b723e */ /* 0x000fcc00000010ff */
[----:B------:R-:W3:Y:S01]  /*1aaa0*/  MUFU.EX2 R15, R149 ;  /* 0x00000095000f7308 */ /* 0x000ee20000000800 */
[----:B------:R-:W-:Y:S01]  /*1aab0*/  FADD.FTZ R93, R85, R92 ;  /* 0x0000005c555d7221 */ /* 0x000fe20000010000 */
[----:B0-----:R-:W-:-:S06]  /*1aac0*/  FADD.FTZ R75, R87, R20 ;  /* 0x00000014574b7221 */ /* 0x001fcc0000010000 */
[----:B------:R-:W-:Y:S08]  /*1aad0*/  MUFU.EX2 R144, R144 ;  /* 0x0000009000907308 */ /* 0x000ff00000000800 */
[----:B------:R-:W0:Y:S01]  /*1aae0*/  MUFU.EX2 R145, R145 ;  /* 0x0000009100917308 */ /* 0x000e220000000800 */
[----:B------:R-:W-:Y:S01]  /*1aaf0*/  F2FP.BF16.F32.PACK_AB R89, R101, R74 ;  /* 0x0000004a6559723e */ /* 0x000fe200000010ff */
[----:B-1----:R-:W-:-:S06]  /*1ab00*/  FADD.FTZ R74, R80, R93 ;  /* 0x0000005d504a7221 */ /* 0x002fcc0000010000 */
[----:B------:R-:W1:Y:S01]  /*1ab10*/  MUFU.EX2 R21, R150 ;  /* 0x0000009600157308 */ /* 0x000e620000000800 */
[----:B--2---:R-:W-:Y:S01]  /*1ab20*/  FADD.FTZ R20, R140, R75 ;  /* 0x0000004b8c147221 */ /* 0x004fe20000010000 */
[----:B----4-:R-:W-:Y:S01]  /*1ab30*/  FADD.FTZ R74, R81, R74 ;  /* 0x0000004a514a7221 */ /* 0x010fe20000010000 */
[----:B------:R-:W-:Y:S02]  /*1ab40*/  F2FP.BF16.F32.PACK_AB R93, R83, R82 ;  /* 0x00000052535d723e */ /* 0x000fe400000010ff */
[----:B------:R-:W-:Y:S01]  /*1ab50*/  FADD.FTZ R75, R103, R20 ;  /* 0x00000014674b7221 */ /* 0x000fe20000010000 */
[----:B---3--:R-:W-:Y:S01]  /*1ab60*/  FADD.FTZ R74, R15, R74 ;  /* 0x0000004a0f4a7221 */ /* 0x008fe20000010000 */
[----:B0-----:R-:W-:Y:S02]  /*1ab70*/  F2FP.BF16.F32.PACK_AB R83, R145, R144 ;  /* 0x000000909153723e */ /* 0x001fe400000010ff */
[----:B------:R-:W-:Y:S01]  /*1ab80*/  FADD.FTZ R144, R144, R75 ;  /* 0x0000004b90907221 */ /* 0x000fe20000010000 */
[C---:B-1----:R-:W-:Y:S01]  /*1ab90*/  FADD.FTZ R20, R21.reuse, R74 ;  /* 0x0000004a15147221 */ /* 0x042fe20000010000 */
[----:B------:R-:W-:-:S02]  /*1aba0*/  F2FP.BF16.F32.PACK_AB R82, R21, R15 ;  /* 0x0000000f1552723e */ /* 0x000fc400000010ff */
[----:B------:R-:W-:Y:S02]  /*1abb0*/  FADD.FTZ R15, R145, R144 ;  /* 0x00000090910f7221 */ /* 0x000fe40000010000 */
[----:B------:R-:W-:Y:S04]  /*1abc0*/  STL [R1+0x4], R20 ;  /* 0x0000041401007387 */ /* 0x000fe80000100800 */
[----:B------:R0:W-:Y:S04]  /*1abd0*/  STL [R1+0x34], R15 ;  /* 0x0000340f01007387 */ /* 0x0001e80000100800 */
[----:B0-----:R1:W5:Y:S01]  /*1abe0*/  LDL R15, [R1+0x40] ;  /* 0x00004000010f7983 */ /* 0x0013620000100800 */
        /* <DEDUP_REMOVED lines=10> */
[----:B------:R1:W-:Y:S04]  /*1ac90*/  STSM.16.M88.4 [R17+0x2bb00], R76 ;  /* 0x02bb004c11007844 */ /* 0x0003e80000000200 */
        /* <DEDUP_REMOVED lines=8> */
[----:B0-----:R-:W0:Y:S01]  /*1ad20*/  FENCE.VIEW.ASYNC.S ;  /* 0x00000000000073c6 */ /* 0x001e220000000000 */
[----:B------:R-:W-:Y:S01]  /*1ad30*/  ISETP.GT.AND P2, PT, R157, RZ, PT ;  /* 0x000000ff9d00720c */ /* 0x000fe20003f44270 */
        /* <DEDUP_REMOVED lines=51> */
[----:B------:R-:W-:Y:S01]  /*1b070*/  IMAD.MOV.U32 R14, RZ, RZ, R23 ;  /* 0x000000ffff0e7224 */ /* 0x000fe200078e0017 */
[----:B0-----:R-:W-:Y:S01]  /*1b080*/  NOP ;  /* 0x0000000000007918 */ /* 0x001fe20000000000 */
[----:B-1----:R-:W-:Y:S05]  /*1b090*/  @P2 BRA `(.L_x_12360) ;  /* 0xffffffb000282947 */ /* 0x002fea000383ffff */
.L_x_12349:
[----:B------:R-:W-:Y:S05]  /*1b0a0*/  WARPSYNC.ALL ;  /* 0x0000000000007948 */ /* 0x000fea0003800000 */
[----:B------:R-:W-:Y:S06]  /*1b0b0*/  BAR.ARV 0x8, 0x200 ;  /* 0x0208000000007b1d */ /* 0x000fec0000002000 */
[----:B------:R-:W-:Y:S05]  /*1b0c0*/  @!P1 BRA `(.L_x_12361) ;  /* 0x0000000000049947 */ /* 0x000fea0003800000 */
[----:B------:R-:W-:Y:S01]  /*1b0d0*/  BPT.TRAP 0x1 ;  /* 0x000000040000795c */ /* 0x000fe20000300000 */
.L_x_12361:
[----:B------:R-:W2:Y:S01]  /*1b0e0*/  LDL R0, [R1+0x40] ;  /* 0x0000400001007983 */ /* 0x000ea20000100800 */
[----:B------:R-:W-:Y:S01]  /*1b0f0*/  IMAD R9, R19, 0x8, R16 ;  /* 0x0000000813097824 */ /* 0x000fe200078e0210 */
[----:B--2---:R-:W-:-:S04]  /*1b100*/  SHF.L.U32 R0, R0, 0x1f, RZ ;  /* 0x0000001f00007819 */ /* 0x004fc800000006ff */
[----:B------:R0:W1:Y:S01]  /*1b110*/  SYNCS.PHASECHK.TRANS64.TRYWAIT P2, [R9+URZ+0x31c50], R0 ;  /* 0x031c5000090075a7 */ /* 0x000062000804017f */
[----:B------:R-:W-:Y:S05]  /*1b120*/  @!P1 BRA `(.L_x_12362) ;  /* 0x0000000000049947 */ /* 0x000fea0003800000 */
[----:B------:R-:W-:Y:S01]  /*1b130*/  BPT.TRAP 0x1 ;  /* 0x000000040000795c */ /* 0x000fe20000300000 */
.L_x_12362:
        /* <DEDUP_REMOVED lines=10> */
.L_x_12363:
[----:B------:R-:W-:Y:S01]  /*1b1e0*/  IMAD R4, R19, 0x6c0, R16 ;  /* 0x000006c013047824 */ /* 0x000fe200078e0210 */
[----:B------:R-:W0:Y:S01]  /*1b1f0*/  LDL.LU R13, [R1+0x4] ;  /* 0x00000400010d7983 */ /* 0x000e220000300800 */
[----:B------:R-:W-:Y:S01]  /*1b200*/  IMAD.MOV.U32 R5, RZ, RZ, -0x7fffffe0 ;  /* 0x80000020ff057424 */ /* 0x000fe200078e00ff */
        /* <DEDUP_REMOVED lines=10> */
[----:B------:R-:W2:Y:S01]  /*1b2b0*/  LDL.LU R12, [R1+0x34] ;  /* 0x00003400010c7983 */ /* 0x000ea20000300800 */
[----:B------:R-:W-:-:S02]  /*1b2c0*/  IMAD.MOV.U32 R3, RZ, RZ, -0x3ffffff0 ;  /* 0xc0000010ff037424 */ /* 0x000fc400078e00ff */
[----:B------:R-:W-:Y:S01]  /*1b2d0*/  IMAD.MOV.U32 R5, RZ, RZ, -0x7fffffe0 ;  /* 0x80000020ff057424 */ /* 0x000fe200078e00ff */
[----:B------:R-:W3:Y:S01]  /*1b2e0*/  LDL.LU R8, [R1+0x40] ;  /* 0x0000400001087983 */ /* 0x000ee20000300800 */
        /* <DEDUP_REMOVED lines=33> */
[----:B01----:R-:W0:Y:S02]  /*1b500*/  SHFL.BFLY PT, R0, R13, 0x2, 0x1f ;  /* 0x0c401f000d007f89 */ /* 0x003e2400000e0000 */
[----:B0-----:R-:W-:Y:S01]  /*1b510*/  FADD.FTZ R0, R0, R13 ;  /* 0x0000000d00007221 */ /* 0x001fe20000010000 */
[----:B------:R-:W-:-:S02]  /*1b520*/  WARPGROUP.DEPBAR.LE gsb0, 0x0 ;  /* 0x00008000000079c5 */ /* 0x000fc40000010000 */
[----:B------:R-:W-:-:S06]  /*1b530*/  WARPGROUP.ARRIVE ;  /* 0x00000000000079c5 */ /* 0x000fcc0000000000 */
        /* <DEDUP_REMOVED lines=47> */
[----:B------:R-:W1:Y:S01]  /*1b830*/  SHFL.BFLY PT, R3, R0, 0x1, 0x1f ;  /* 0x0c201f0000037f89 */ /* 0x000e6200000e0000 */
[----:B------:R-:W-:Y:S01]  /*1b840*/  R2UR UR6, R4 ;  /* 0x00000000040672ca */ /* 0x000fe200000e0000 */
[----:B0-----:R-:W-:Y:S01]  /*1b850*/  FADD.FTZ R2, R2, R12 ;  /* 0x0000000c02027221 */ /* 0x001fe20000010000 */
[----:B-1----:R-:W-:-:S04]  /*1b860*/  FADD.FTZ R10, R0, R3 ;  /* 0x00000003000a7221 */ /* 0x002fc80000010000 */
[----:B------:R-:W0:Y:S01]  /*1b870*/  SHFL.BFLY PT, R5, R2, 0x1, 0x1f ;  /* 0x0c201f0002057f89 */ /* 0x000e2200000e0000 */
[----:B------:R-:W-:Y:S02]  /*1b880*/  SEL R0, RZ, 0x1, P2 ;  /* 0x00000001ff007807 */ /* 0x000fe40001000000 */
[----:B------:R-:W-:Y:S01]  /*1b890*/  FSETP.NE.FTZ.AND P1, PT, R10, RZ, PT ;  /* 0x000000ff0a00720b */ /* 0x000fe20003f35000 */
[----:B------:R-:W-:Y:S01]  /*1b8a0*/  @!P0 VIADD R9, R9, 0x31c60 ;  /* 0x00031c6009098836 */ /* 0x000fe20000000000 */
[----:B---3--:R-:W-:-:S11]  /*1b8b0*/  LOP3.LUT R8, R8, R0, RZ, 0x3c, !PT ;  /* 0x0000000008087212 */ /* 0x008fd600078e3cff */
[----:B------:R-:W1:Y:S01]  /*1b8c0*/  @P1 MUFU.LG2 R3, R10 ;  /* 0x0000000a00031308 */ /* 0x000e620000000c00 */
[----:B0-----:R-:W-:Y:S01]  /*1b8d0*/  FADD.FTZ R11, R2, R5 ;  /* 0x00000005020b7221 */ /* 0x001fe20000010000 */
[----:B------:R-:W-:-:S04]  /*1b8e0*/  CS2R R4, SRZ ;  /* 0x0000000000047805 */ /* 0x000fc8000001ff00 */
[----:B------:R-:W-:Y:S02]  /*1b8f0*/  FSETP.NE.FTZ.AND P3, PT, R11, RZ, PT ;  /* 0x000000ff0b00720b */ /* 0x000fe40003f75000 */
[----:B------:R0:W-:Y:S02]  /*1b900*/  @P1 MUFU.RCP R4, R10 ;  /* 0x0000000a00041308 */ /* 0x0001e40000001000 */
[----:B0-----:R-:W2:Y:S01]  /*1b910*/  LDL.LU R10, [R1+0xa0] ;  /* 0x0000a000010a7983 */ /* 0x001ea20000300800 */
[----:B------:R-:W-:Y:S02]  /*1b920*/  WARPGROUP.DEPBAR.LE gsb0, 0x0 ;  /* 0x00008000000079c5 */ /* 0x000fe40000010000 */
[----:B------:R-:W-:Y:S01]  /*1b930*/  WARPGROUP.ARRIVE ;  /* 0x00000000000079c5 */ /* 0x000fe20000000000 */
[----:B------:R-:W-:-:S05]  /*1b940*/  @!P0 PRMT R9, RZ, 0x654, R9 ;  /* 0x00000654ff098816 */ /* 0x000fca0000000009 */
[----:B------:R-:W0:Y:S01]  /*1b950*/  @P3 MUFU.LG2 R7, R11 ;  /* 0x0000000b00073308 */ /* 0x000e220000000c00 */
[----:B------:R-:W-:Y:S01]  /*1b960*/  HGMMA.64x96x16.F32.BF16 R24, gdesc[UR4].tnspB, R24, gsb0 ;  /* 0x41600000041879f0 */ /* 0x000fe20008001818 */
[----:B------:R0:W-:Y:S06]  /*1b970*/  STL [R1+0x40], R8 ;  /* 0x0000400801007387 */ /* 0x0001ec0000100800 */
[----:B------:R-:W3:Y:S01]  /*1b980*/  @P3 MUFU.RCP R5, R11 ;  /* 0x0000000b00053308 */ /* 0x000ee20000001000 */
[C---:B------:R-:W-:Y:S01]  /*1b990*/  @P1 FMUL.FTZ R6, R72.reuse, 0.69314718246459960938 ;  /* 0x3f31721848061820 */ /* 0x040fe20000410000 */
[----:B-1----:R-:W-:Y:S01]  /*1b9a0*/  @P1 FMUL.FTZ R3, R3, 0.69314718246459960938 ;  /* 0x3f31721803031820 */ /* 0x002fe20000410000 */
[----:B------:R-:W-:Y:S01]  /*1b9b0*/  @P3 FMUL.FTZ R13, R72, 0.69314718246459960938 ;  /* 0x3f317218480d3820 */ /* 0x000fe20000410000 */
[----:B------:R-:W-:-:S02]  /*1b9c0*/  IMAD.MOV.U32 R2, RZ, RZ, -0x800000 ;  /* 0xff800000ff027424 */ /* 0x000fc400078e00ff */
[----:B------:R-:W-:Y:S02]  /*1b9d0*/  IMAD.MOV.U32 R0, RZ, RZ, -0x800000 ;  /* 0xff800000ff007424 */ /* 0x000fe400078e00ff */
[----:B0-----:R-:W-:Y:S01]  /*1b9e0*/  @P3 FMUL.FTZ R8, R7, 0.69314718246459960938 ;  /* 0x3f31721807083820 */ /* 0x001fe20000410000 */
[----:B------:R-:W-:Y:S01]  /*1b9f0*/  @P1 FFMA.FTZ R2, R6, R23, R3 ;  /* 0x0000001706021223 */ /* 0x000fe20000010003 */
[----:B------:R-:W-:Y:S02]  /*1ba00*/  PLOP3.LUT P1, PT, PT, PT, PT, 0x8, 0x0 ;  /* 0x000000000000781c */ /* 0x000fe40003f2e170 */
[----:B------:R-:W-:Y:S01]  /*1ba10*/  @P3 FFMA.FTZ R0, R13, R73, R8 ;  /* 0x000000490d003223 */ /* 0x000fe20000010008 */
[----:B------:R-:W-:Y:S01]  /*1ba20*/  SEL R19, R19, RZ, P2 ;  /* 0x000000ff13137207 */ /* 0x000fe20001000000 */
        /* <DEDUP_REMOVED lines=50> */
[----:B--2---:R-:W-:-:S05]  /*1bd50*/  VIADD R10, R10, 0x1 ;  /* 0x000000010a0a7836 */ /* 0x004fca0000000000 */
[----:B------:R0:W-:Y:S02]  /*1bd60*/  STL [R1+0xa0], R10 ;  /* 0x0000a00a01007387 */ /* 0x0001e40000100800 */
.L_x_12296:
[----:B------:R-:W2:Y:S01]  /*1bd70*/  LDL R86, [R1+0x98] ;  /* 0x0000980001567983 */ /* 0x000ea20000100800 */
[----:B------:R-:W-:Y:S05]  /*1bd80*/  WARPSYNC.ALL ;  /* 0x0000000000007948 */ /* 0x000fea0003800000 */
[----:B------:R-:W3:Y:S01]  /*1bd90*/  S2R R4, SR_TID.X ;  /* 0x0000000000047919 */ /* 0x000ee20000002100 */
[----:B------:R-:W4:Y:S01]  /*1bda0*/  S2UR UR5, SR_CgaCtaId ;  /* 0x00000000000579c3 */ /* 0x000f220000008800 */
[----:B------:R-:W-:Y:S01]  /*1bdb0*/  UMOV UR4, 0x400 ;  /* 0x0000040000047882 */ /* 0x000fe20000000000 */
[----:B------:R-:W-:Y:S01]  /*1bdc0*/  BSSY B0, `(.L_x_12365) ;  /* 0x00001ce000007945 */ /* 0x000fe20003800000 */
[----:B----4-:R-:W-:-:S06]  /*1bdd0*/  ULEA UR4, UR5, UR4, 0x18 ;  /* 0x0000000405047291 */ /* 0x010fcc000f8ec03f */
[----:B------:R-:W-:Y:S01]  /*1bde0*/  IMAD.U32 R16, RZ, RZ, UR4 ;  /* 0x00000004ff107e24 */ /* 0x000fe2000f8e00ff */
[----:B------:R-:W-:Y:S01]  /*1bdf0*/  BAR.SYNC.DEFER_BLOCKING 0x5, 0x200 ;  /* 0x0148000000007b1d */ /* 0x000fe20000010000 */
[----:B---3--:R-:W-:-:S05]  /*1be00*/  VIADD R85, R4, 0xffffff80 ;  /* 0xffffff8004557836 */ /* 0x008fca0000000000 */
[----:B------:R-:W-:-:S04]  /*1be10*/  SHF.R.S32.HI R4, RZ, 0x1f, R85 ;  /* 0x0000001fff047819 */ /* 0x000fc80000011455 */
[----:B------:R-:W-:-:S04]  /*1be20*/  LEA.HI R4, R4, R85, RZ, 0x2 ;  /* 0x0000005504047211 */ /* 0x000fc800078f10ff */
[----:B------:R-:W-:-:S05]  /*1be30*/  LOP3.LUT R4, R4, 0xfffffffc, RZ, 0xc0, !PT ;  /* 0xfffffffc04047812 */ /* 0x000fca00078ec0ff */
[----:B------:R-:W-:-:S04]  /*1be40*/  IMAD.IADD R42, R85, 0x1, -R4 ;  /* 0x00000001552a7824 */ /* 0x000fc800078e0a04 */
[----:B------:R-:W-:Y:S01]  /*1be50*/  IMAD.SHL.U32 R23, R42, 0x8, RZ ;  /* 0x000000082a177824 */ /* 0x000fe200078e00ff */
[----:B-----5:R3:W4:Y:S03]  /*1be60*/  LDS.128 R104, [R16+0x31cd0] ;  /* 0x031cd00010687984 */ /* 0x0207260000000c00 */
[C---:B-1----:R-:W-:Y:S02]  /*1be70*/  VIADD R36, R23.reuse, 0x40 ;  /* 0x0000004017247836 */ /* 0x042fe40000000000 */
[----:B------:R-:W-:-:S03]  /*1be80*/  VIADD R37, R23, 0x20 ;  /* 0x0000002017257836 */ /* 0x000fc60000000000 */
[----:B------:R-:W-:Y:S02]  /*1be90*/  SHF.R.S32.HI R39, RZ, 0x1f, R36 ;  /* 0x0000001fff277819 */ /* 0x000fe40000011424 */
[----:B------:R-:W-:Y:S01]  /*1bea0*/  SHF.R.S32.HI R38, RZ, 0x1f, R37 ;  /* 0x0000001fff267819 */ /* 0x000fe20000011425 */
[----:B------:R-:W-:Y:S06]  /*1beb0*/  BAR.ARV 0x4, 0x200 ;  /* 0x0108000000007b1d */ /* 0x000fec0000002000 */
[----:B--2---:R-:W-:Y:S01]  /*1bec0*/  SHF.R.S32.HI R30, RZ, 0x1f, R86 ;  /* 0x0000001fff1e7819 */ /* 0x004fe20000011456 */
[----:B------:R-:W-:-:S03]  /*1bed0*/  IMAD.SHL.U32 R34, R86, 0x4, RZ ;  /* 0x0000000456227824 */ /* 0x000fc600078e00ff */
[----:B------:R-:W-:Y:S01]  /*1bee0*/  SHF.L.U64.HI R31, R86, 0x2, R30 ;  /* 0x00000002561f7819 */ /* 0x000fe2000001021e */
[----:B---34-:R-:W-:Y:S06]  /*1bef0*/  @P1 BRA `(.L_x_12366) ;  /* 0x0000001000641947 */ /* 0x018fec0003800000 */
[----:B------:R-:W2:Y:S01]  /*1bf00*/  LDL R8, [R1+0xbc] ;  /* 0x0000bc0001087983 */ /* 0x000ea20000100800 */
[----:B------:R-:W-:Y:S05]  /*1bf10*/  WARPSYNC.ALL ;  /* 0x0000000000007948 */ /* 0x000fea0003800000 */
[----:B------:R-:W1:Y:S01]  /*1bf20*/  S2R R5, SR_SWINHI ;  /* 0x0000000000057919 */ /* 0x000e620000002f00 */
[----:B------:R-:W-:Y:S01]  /*1bf30*/  F2FP.BF16.F32.PACK_AB R6, R29, R6 ;  /* 0x000000061d06723e */ /* 0x000fe200000010ff */
[----:B------:R-:W-:Y:S01]  /*1bf40*/  ULDC.64 UR4, c[0x0][0xc00] ;  /* 0x0003000000047ab9 */ /* 0x000fe20000000a00 */
[----:B------:R-:W-:Y:S01]  /*1bf50*/  F2FP.BF16.F32.PACK_AB R27, R46, R27 ;  /* 0x0000001b2e1b723e */ /* 0x000fe200000010ff */
[----:B------:R-:W-:Y:S01]  /*1bf60*/  ULDC.64 UR6, c[0x0][0x208] ;  /* 0x0000820000067ab9 */ /* 0x000fe20000000a00 */
[----:B------:R-:W-:-:S02]  /*1bf70*/  MOV R20, R16 ;  /* 0x0000001000147202 */ /* 0x000fc40000000f00 */
[----:B-1----:R-:W-:Y:S01]  /*1bf80*/  MOV R21, R5 ;  /* 0x0000000500157202 */ /* 0x002fe20000000f00 */
[----:B------:R-:W-:Y:S02]  /*1bf90*/  BAR.SYNC.DEFER_BLOCKING 0x1, 0x180 ;  /* 0x0046000000007b1d */ /* 0x000fe40000010000 */
[----:B--2---:R-:W-:-:S03]  /*1bfa0*/  IMAD.WIDE R4, R8, 0x2, R20 ;  /* 0x0000000208047825 */ /* 0x004fc600078e0214 */
[C---:B------:R-:W-:Y:S02]  /*1bfb0*/  IADD3 R47, P4, R4.reuse, 0x20, RZ ;  /* 0x00000020042f7810 */ /* 0x040fe40007f9e0ff */
[C---:B------:R-:W-:Y:S02]  /*1bfc0*/  IADD3 R79, P3, R4.reuse, 0x3000, RZ ;  /* 0x00003000044f7810 */ /* 0x040fe40007f7e0ff */
[----:B------:R-:W-:Y:S01]  /*1bfd0*/  LOP3.LUT R8, R47, 0x180, RZ, 0xc0, !PT ;  /* 0x000001802f087812 */ /* 0x000fe200078ec0ff */
[--C-:B------:R-:W-:Y:S01]  /*1bfe0*/  IMAD.X R13, RZ, RZ, R5.reuse, P4 ;  /* 0x000000ffff0d7224 */ /* 0x100fe200020e0605 */
[----:B0-----:R-:W-:Y:S01]  /*1bff0*/  LOP3.LUT R9, R4, 0x180, RZ, 0xc0, !PT ;  /* 0x0000018004097812 */ /* 0x001fe200078ec0ff */
[----:B------:R-:W-:Y:S01]  /*1c000*/  IMAD.X R15, RZ, RZ, R5, P3 ;  /* 0x000000ffff0f7224 */ /* 0x000fe200018e0605 */
[----:B------:R-:W-:Y:S02]  /*1c010*/  SHF.R.U64 R8, R8, 0x3, RZ ;  /* 0x0000000308087819 */ /* 0x000fe400000012ff */
[----:B------:R-:W-:-:S02]  /*1c020*/  SHF.R.U64 R9, R9, 0x3, RZ ;  /* 0x0000000309097819 */ /* 0x000fc400000012ff */
[----:B------:R-:W-:Y:S02]  /*1c030*/  LOP3.LUT R12, R8, R47, RZ, 0x3c, !PT ;  /* 0x0000002f080c7212 */ /* 0x000fe400078e3cff */
[----:B------:R-:W-:Y:S02]  /*1c040*/  LOP3.LUT R8, R79, 0x180, RZ, 0xc0, !PT ;  /* 0x000001804f087812 */ /* 0x000fe400078ec0ff */
[----:B------:R-:W-:Y:S02]  /*1c050*/  IADD3 R81, P2, R4, 0x3020, RZ ;  /* 0x0000302004517810 */ /* 0x000fe40007f5e0ff */
[----:B------:R-:W-:Y:S02]  /*1c060*/  SHF.R.U64 R8, R8, 0x3, RZ ;  /* 0x0000000308087819 */ /* 0x000fe400000012ff */
[C---:B------:R-:W-:Y:S01]  /*1c070*/  IADD3 R82, P1, R4.reuse, 0x6000, RZ ;  /* 0x0000600004527810 */ /* 0x040fe20007f3e0ff */
[----:B------:R-:W-:Y:S01]  /*1c080*/  IMAD.X R25, RZ, RZ, R5, P2 ;  /* 0x000000ffff197224 */ /* 0x000fe200010e0605 */
[----:B------:R-:W-:-:S02]  /*1c090*/  IADD3 R84, P0, R4, 0x6020, RZ ;  /* 0x0000602004547810 */ /* 0x000fc40007f1e0ff */
[----:B------:R-:W-:Y:S01]  /*1c0a0*/  LOP3.LUT R4, R9, R4, RZ, 0x3c, !PT ;  /* 0x0000000409047212 */ /* 0x000fe200078e3cff */
[--C-:B------:R-:W-:Y:S01]  /*1c0b0*/  IMAD.X R9, RZ, RZ, R5.reuse, P1 ;  /* 0x000000ffff097224 */ /* 0x100fe200008e0605 */
[----:B------:R-:W-:Y:S01]  /*1c0c0*/  LOP3.LUT R14, R8, R79, RZ, 0x3c, !PT ;  /* 0x0000004f080e7212 */ /* 0x000fe200078e3cff */
[----:B------:R-:W-:Y:S01]  /*1c0d0*/  IMAD.X R11, RZ, RZ, R5, P0 ;  /* 0x000000ffff0b7224 */ /* 0x000fe200000e0605 */
[----:B------:R-:W-:Y:S02]  /*1c0e0*/  MOV R79, R4 ;  /* 0x00000004004f7202 */ /* 0x000fe40000000f00 */
[----:B------:R-:W-:Y:S02]  /*1c0f0*/  F2FP.BF16.F32.PACK_AB R4, R72, R7 ;  /* 0x000000074804723e */ /* 0x000fe400000010ff */
[----:B------:R-:W-:Y:S02]  /*1c100*/  MOV R72, R14 ;  /* 0x0000000e00487202 */ /* 0x000fe40000000f00 */
[----:B------:R-:W-:-:S02]  /*1c110*/  LOP3.LUT R10, R81, 0x180, RZ, 0xc0, !PT ;  /* 0x00000180510a7812 */ /* 0x000fc400078ec0ff */
[----:B------:R-:W-:Y:S02]  /*1c120*/  F2FP.BF16.F32.PACK_AB R14, R28, R3 ;  /* 0x000000031c0e723e */ /* 0x000fe400000010ff */
[----:B------:R-:W0:Y:S01]  /*1c130*/  LDC R3, c[0x0][0xbe8] ;  /* 0x0002fa00ff037b82 */ /* 0x000e220000000800 */
[----:B------:R-:W-:Y:S02]  /*1c140*/  LOP3.LUT R47, R82, 0x180, RZ, 0xc0, !PT ;  /* 0x00000180522f7812 */ /* 0x000fe400078ec0ff */
[----:B------:R-:W-:Y:S02]  /*1c150*/  SHF.R.U64 R10, R10, 0x3, RZ ;  /* 0x000000030a0a7819 */ /* 0x000fe400000012ff */
[----:B------:R-:W-:Y:S02]  /*1c160*/  SHF.R.U64 R47, R47, 0x3, RZ ;  /* 0x000000032f2f7819 */ /* 0x000fe400000012ff */
[----:B------:R-:W-:Y:S02]  /*1c170*/  LOP3.LUT R24, R10, R81, RZ, 0x3c, !PT ;  /* 0x000000510a187212 */ /* 0x000fe400078e3cff */
[----:B------:R-:W-:-:S02]  /*1c180*/  LOP3.LUT R83, R84, 0x180, RZ, 0xc0, !PT ;  /* 0x0000018054537812 */ /* 0x000fc400078ec0ff */
[----:B------:R-:W-:Y:S02]  /*1c190*/  LOP3.LUT R8, R47, R82, RZ, 0x3c, !PT ;  /* 0x000000522f087212 */ /* 0x000fe400078e3cff */
[----:B------:R-:W-:Y:S02]  /*1c1a0*/  F2FP.BF16.F32.PACK_AB R5, R78, R75 ;  /* 0x0000004b4e05723e */ /* 0x000fe400000010ff */
[----:B------:R-:W-:Y:S02]  /*1c1b0*/  F2FP.BF16.F32.PACK_AB R7, R80, R77 ;  /* 0x0000004d5007723e */ /* 0x000fe400000010ff */
[----:B------:R-:W-:Y:S02]  /*1c1c0*/  MOV R75, R12 ;  /* 0x0000000c004b7202 */ /* 0x000fe40000000f00 */
[----:B------:R-:W-:Y:S01]  /*1c1d0*/  MOV R47, R24 ;  /* 0x00000018002f7202 */ /* 0x000fe20000000f00 */
[----:B------:R1:W-:Y:S01]  /*1c1e0*/  STSM.16.M88.4 [R79], R4 ;  /* 0x000000044f007844 */ /* 0x0003e20000000200 */
[----:B------:R-:W-:-:S02]  /*1c1f0*/  F2FP.BF16.F32.PACK_AB R12, R33, R32 ;  /* 0x00000020210c723e */ /* 0x000fc400000010ff */
[----:B------:R-:W-:Y:S02]  /*1c200*/  F2FP.BF16.F32.PACK_AB R13, R74, R73 ;  /* 0x000000494a0d723e */ /* 0x000fe400000010ff */
[----:B------:R-:W-:Y:S02]  /*1c210*/  F2FP.BF16.F32.PACK_AB R15, R76, R35 ;  /* 0x000000234c0f723e */ /* 0x000fe400000010ff */
[----:B------:R-:W-:Y:S02]  /*1c220*/  F2FP.BF16.F32.PACK_AB R25, R43, R26 ;  /* 0x0000001a2b19723e */ /* 0x000fe400000010ff */
[----:B------:R-:W-:Y:S01]  /*1c230*/  F2FP.BF16.F32.PACK_AB R24, R41, R40 ;  /* 0x000000282918723e */ /* 0x000fe200000010ff */
[----:B------:R-:W-:Y:S01]  /*1c240*/  STSM.16.M88.4 [R75], R12 ;  /* 0x0000000c4b007844 */ /* 0x000fe20000000200 */
[----:B------:R-:W-:Y:S01]  /*1c250*/  F2FP.BF16.F32.PACK_AB R26, R45, R44 ;  /* 0x0000002c2d1a723e */ /* 0x000fe200000010ff */
[----:B------:R-:W-:Y:S01]  /*1c260*/  IMAD.MOV.U32 R40, RZ, RZ, RZ ;  /* 0x000000ffff287224 */ /* 0x000fe200078e00ff */
[----:B------:R-:W-:-:S02]  /*1c270*/  SHF.R.U64 R83, R83, 0x3, RZ ;  /* 0x0000000353537819 */ /* 0x000fc400000012ff */
[----:B------:R-:W-:Y:S01]  /*1c280*/  ISETP.NE.U32.AND P0, PT, RZ, UR4, PT ;  /* 0x00000004ff007c0c */ /* 0x000fe2000bf05070 */
[----:B------:R2:W-:Y:S01]  /*1c290*/  STSM.16.M88.4 [R72], R24 ;  /* 0x0000001848007844 */ /* 0x0005e20000000200 */
[----:B------:R-:W-:Y:S02]  /*1c2a0*/  LOP3.LUT R10, R83, R84, RZ, 0x3c, !PT ;  /* 0x00000054530a7212 */ /* 0x000fe400078e3cff */
[----:B------:R-:W-:Y:S02]  /*1c2b0*/  MOV R29, R8 ;  /* 0x00000008001d7202 */ /* 0x000fe40000000f00 */
[----:B------:R-:W-:Y:S02]  /*1c2c0*/  MOV R28, R10 ;  /* 0x0000000a001c7202 */ /* 0x000fe40000000f00 */
[----:B-1----:R-:W-:Y:S02]  /*1c2d0*/  F2FP.BF16.F32.PACK_AB R4, R49, R48 ;  /* 0x000000303104723e */ /* 0x002fe400000010ff */
[----:B------:R-:W-:-:S02]  /*1c2e0*/  F2FP.BF16.F32.PACK_AB R5, R51, R50 ;  /* 0x000000323305723e */ /* 0x000fc400000010ff */
[----:B------:R-:W-:Y:S02]  /*1c2f0*/  F2FP.BF16.F32.PACK_AB R6, R53, R52 ;  /* 0x000000343506723e */ /* 0x000fe400000010ff */
[----:B------:R-:W-:Y:S02]  /*1c300*/  F2FP.BF16.F32.PACK_AB R7, R55, R54 ;  /* 0x000000363707723e */ /* 0x000fe400000010ff */
[----:B------:R-:W-:Y:S02]  /*1c310*/  F2FP.BF16.F32.PACK_AB R8, R57, R56 ;  /* 0x000000383908723e */ /* 0x000fe400000010ff */
[----:B--2---:R-:W-:Y:S01]  /*1c320*/  IADD3 R24, P1, R34, UR4, RZ ;  /* 0x0000000422187c10 */ /* 0x004fe2000ff3e0ff */
[----:B------:R1:W-:Y:S01]  /*1c330*/  STSM.16.M88.4 [R47], R4 ;  /* 0x000000042f007844 */ /* 0x0003e20000000200 */
[----:B------:R-:W-:Y:S02]  /*1c340*/  F2FP.BF16.F32.PACK_AB R9, R59, R58 ;  /* 0x0000003a3b09723e */ /* 0x000fe400000010ff */
[----:B------:R-:W-:-:S02]  /*1c350*/  F2FP.BF16.F32.PACK_AB R10, R61, R60 ;  /* 0x0000003c3d0a723e */ /* 0x000fc400000010ff */
[----:B------:R-:W-:Y:S02]  /*1c360*/  F2FP.BF16.F32.PACK_AB R11, R63, R62 ;  /* 0x0000003e3f0b723e */ /* 0x000fe400000010ff */
[----:B------:R-:W-:Y:S02]  /*1c370*/  IADD3.X R25, R31, UR5, RZ, P1, !PT ;  /* 0x000000051f197c10 */ /* 0x000fe40008ffe4ff */
[----:B------:R-:W-:Y:S01]  /*1c380*/  F2FP.BF16.F32.PACK_AB R12, R65, R64 ;  /* 0x00000040410c723e */ /* 0x000fe200000010ff */
[----:B------:R2:W-:Y:S01]  /*1c390*/  STSM.16.M88.4 [R29], R8 ;  /* 0x000000081d007844 */ /* 0x0005e20000000200 */
[----:B------:R-:W-:Y:S02]  /*1c3a0*/  F2FP.BF16.F32.PACK_AB R13, R67, R66 ;  /* 0x00000042430d723e */ /* 0x000fe400000010ff */
[----:B------:R-:W-:Y:S02]  /*1c3b0*/  F2FP.BF16.F32.PACK_AB R14, R69, R68 ;  /* 0x00000044450e723e */ /* 0x000fe400000010ff */
[----:B------:R-:W-:-:S02]  /*1c3c0*/  F2FP.BF16.F32.PACK_AB R15, R71, R70 ;  /* 0x00000046470f723e */ /* 0x000fc400000010ff */
[----:B0-----:R-:W-:Y:S02]  /*1c3d0*/  ISETP.NE.AND P1, PT, R3, 0x1, PT ;  /* 0x000000010300780c */ /* 0x001fe40003f25270 */
[----:B------:R-:W-:Y:S01]  /*1c3e0*/  ISETP.NE.AND.EX P0, PT, RZ, UR5, PT, P0 ;  /* 0x00000005ff007c0c */ /* 0x000fe2000bf05300 */
[----:B------:R-:W-:Y:S01]  /*1c3f0*/  ULDC.64 UR4, c[0x0][0xc08] ;  /* 0x0003020000047ab9 */ /* 0x000fe20000000a00 */
[----:B------:R2:W-:Y:S01]  /*1c400*/  STSM.16.M88.4 [R28], R12 ;  /* 0x0000000c1c007844 */ /* 0x0005e20000000200 */
[----:B------:R-:W-:Y:S01]  /*1c410*/  BAR.SYNC.DEFER_BLOCKING 0x1, 0x180 ;  /* 0x0046000000007b1d */ /* 0x000fe20000010000 */
[----:B------:R-:W-:-:S04]  /*1c420*/  ISETP.NE.U32.AND P2, PT, RZ, UR4, PT ;  /* 0x00000004ff007c0c */ /* 0x000fc8000bf45070 */
[----:B------:R-:W-:-:S03]  /*1c430*/  ISETP.NE.AND.EX P2, PT, RZ, UR5, PT, P2 ;  /* 0x00000005ff007c0c */ /* 0x000fc6000bf45320 */
[----:B-1----:R-:W0:Y:S08]  /*1c440*/  @P1 LDC R6, c[0x0][0xbec] ;  /* 0x0002fb00ff061b82 */ /* 0x002e300000000800 */
[----:B------:R-:W1:Y:S02]  /*1c450*/  @P1 LDC R27, c[0x0][0xbf0] ;  /* 0x0002fc00ff1b1b82 */ /* 0x000e640000000800 */
        /* <DEDUP_REMOVED lines=12> */
.L_x_12367:
[----:B------:R-:W3:Y:S01]  /*1c520*/  LDL R4, [R1+0x94] ;  /* 0x0000940001047983 */ /* 0x000ee20000100800 */
[----:B------:R-:W-:Y:S01]  /*1c530*/  ULDC.64 UR4, c[0x0][0xb90] ;  /* 0x0002e40000047ab9 */ /* 0x000fe20000000a00 */
[----:B------:R-:W4:Y:S01]  /*1c540*/  S2R R5, SR_TID.X ;  /* 0x0000000000057919 */ /* 0x000f220000002100 */
[----:B-----5:R-:W-:Y:S02]  /*1c550*/  SHF.R.S32.HI R41, RZ, 0x1f, R40 ;  /* 0x0000001fff297819 */ /* 0x020fe40000011428 */
[----:B------:R-:W-:Y:S01]  /*1c560*/  SEL R43, R30, RZ, !P0 ;  /* 0x000000ff1e2b7207 */ /* 0x000fe20004000000 */
[----:B------:R-:W3:Y:S01]  /*1c570*/  LDL.LU R54, [R1+0x9c] ;  /* 0x00009c0001367983 */ /* 0x000ee20000300800 */
[----:B------:R-:W-:Y:S01]  /*1c580*/  SEL R48, R86, RZ, !P0 ;  /* 0x000000ff56307207 */ /* 0x000fe20004000000 */
[----:B------:R-:W-:Y:S01]  /*1c590*/  IMAD R50, R50, R3, RZ ;  /* 0x0000000332327224 */ /* 0x000fe200078e02ff */
[----:B------:R-:W1:Y:S01]  /*1c5a0*/  @P1 LDC R51, c[0x0][0xbec] ;  /* 0x0002fb00ff331b82 */ /* 0x000e620000000800 */
[----:B------:R-:W3:Y:S04]  /*1c5b0*/  LDL.LU R53, [R1+0x84] ;  /* 0x0000840001357983 */ /* 0x000ee80000300800 */
[----:B--2---:R-:W2:Y:S01]  /*1c5c0*/  LDL R10, [R1+0xb4] ;  /* 0x0000b400010a7983 */ /* 0x004ea20000100800 */
[----:B----4-:R-:W-:-:S05]  /*1c5d0*/  VIADD R15, R5, 0xffffff80 ;  /* 0xffffff80050f7836 */ /* 0x010fca0000000000 */
[----:B------:R-:W-:-:S04]  /*1c5e0*/  SHF.R.S32.HI R52, RZ, 0x1f, R15 ;  /* 0x0000001fff347819 */ /* 0x000fc8000001140f */
[----:B------:R-:W-:-:S04]  /*1c5f0*/  LEA.HI R52, R52, R15, RZ, 0x2 ;  /* 0x0000000f34347211 */ /* 0x000fc800078f10ff */
[----:B------:R-:W-:-:S05]  /*1c600*/  SHF.R.S32.HI R52, RZ, 0x2, R52 ;  /* 0x00000002ff347819 */ /* 0x000fca0000011434 */
[----:B------:R-:W-:-:S04]  /*1c610*/  IMAD R9, R52, 0x20, R23 ;  /* 0x0000002034097824 */ /* 0x000fc800078e0217 */
[----:B------:R-:W-:Y:S01]  /*1c620*/  IMAD.WIDE R20, R9, 0x2, R20 ;  /* 0x0000000209147825 */ /* 0x000fe200078e0214 */
[----:B------:R-:W-:-:S04]  /*1c630*/  SHF.R.S32.HI R14, RZ, 0x1f, R15 ;  /* 0x0000001fff0e7819 */ /* 0x000fc8000001140f */
[----:B------:R-:W-:-:S04]  /*1c640*/  LEA.HI R14, R14, R15, RZ, 0x7 ;  /* 0x0000000f0e0e7211 */ /* 0x000fc800078f38ff */
[----:B------:R-:W-:-:S05]  /*1c650*/  LOP3.LUT R14, R14, 0xffffff80, RZ, 0xc0, !PT ;  /* 0xffffff800e0e7812 */ /* 0x000fca00078ec0ff */
[----:B------:R-:W-:Y:S01]  /*1c660*/  IMAD.IADD R14, R15, 0x1, -R14 ;  /* 0x000000010f0e7824 */ /* 0x000fe200078e0a0e */
[----:B------:R-:W-:Y:S01]  /*1c670*/  ULDC.64 UR6, c[0x0][0x208] ;  /* 0x0000820000067ab9 */ /* 0x000fe20000000a00 */
[C---:B------:R-:W-:Y:S02]  /*1c680*/  IADD3 R25, P5, R20.reuse, 0x4800, RZ ;  /* 0x0000480014197810 */ /* 0x040fe40007fbe0ff */
[----:B------:R-:W-:Y:S02]  /*1c690*/  IADD3 R29, P4, R20, 0x6000, RZ ;  /* 0x00006000141d7810 */ /* 0x000fe40007f9e0ff */
[----:B------:R-:W-:Y:S02]  /*1c6a0*/  LOP3.LUT R24, R25, 0x180, RZ, 0xc0, !PT ;  /* 0x0000018019187812 */ /* 0x000fe400078ec0ff */
[----:B------:R-:W-:Y:S01]  /*1c6b0*/  LOP3.LUT R28, R29, 0x180, RZ, 0xc0, !PT ;  /* 0x000001801d1c7812 */ /* 0x000fe200078ec0ff */
[----:B------:R-:W-:Y:S01]  /*1c6c0*/  IMAD R42, R42, 0x60, R52 ;  /* 0x000000602a2a7824 */ /* 0x000fe200078e0234 */
        /* <DEDUP_REMOVED lines=8> */
[----:B------:R-:W-:-:S04]  /*1c750*/  IMAD.IADD R13, R4, 0x1, R53 ;  /* 0x00000001040d7824 */ /* 0x000fc800078e0235 */
        /* <DEDUP_REMOVED lines=27> */
[----:B--2---:R-:W-:Y:S02]  /*1c910*/  IMAD.IADD R5, R10, 0x1, R53 ;  /* 0x000000010a057824 */ /* 0x004fe400078e0235 */
[----:B------:R-:W-:Y:S01]  /*1c920*/  SHFL.IDX PT, R44, R6, 0x1, 0x1c1f ;  /* 0x003c1f00062c7f89 */ /* 0x000fe200000e0000 */
[----:B------:R-:W-:Y:S01]  /*1c930*/  LOP3.LUT P0, RZ, R14, 0x3, RZ, 0xc0, !PT ;  /* 0x000000030eff7812 */ /* 0x000fe2000780c0ff */
[----:B------:R-:W-:Y:S02]  /*1c940*/  ULDC.64 UR4, c[0x0][0xaa0] ;  /* 0x0002a80000047ab9 */ /* 0x000fe40000000a00 */
[----:B------:R-:W0:Y:S04]  /*1c950*/  SHFL.IDX PT, R47, R4, RZ, 0x1c1f ;  /* 0x001c1fff042f7589 */ /* 0x000e2800000e0000 */
[----:B------:R-:W1:Y:S01]  /*1c960*/  SHFL.IDX PT, R45, R4, 0x1, 0x1c1f ;  /* 0x003c1f00042d7f89 */ /* 0x000e6200000e0000 */
        /* <DEDUP_REMOVED lines=8> */
[----:B------:R-:W-:Y:S01]  /*1c9f0*/  SHF.R.U64 R8, R8, 0x3, RZ ;  /* 0x0000000308087819 */ /* 0x000fe200000012ff */
[----:B0-----:R-:W-:Y:S01]  /*1ca00*/  @!P2 ST.E desc[UR6][R46.64], R2 ;  /* 0x000000022e00a985 */ /* 0x001fe2000c101906 */
[----:B------:R-:W-:-:S03]  /*1ca10*/  LOP3.LUT R12, R12, R13, RZ, 0x3c, !PT ;  /* 0x0000000d0c0c7212 */ /* 0x000fc600078e3cff */
[----:B-1----:R0:W-:Y:S01]  /*1ca20*/  @!P0 ST.E desc[UR6][R44.64], R0 ;  /* 0x000000002c008985 */ /* 0x0021e2000c101906 */
[----:B------:R-:W-:Y:S01]  /*1ca30*/  LOP3.LUT R8, R8, R7, RZ, 0x3c, !PT ;  /* 0x0000000708087212 */ /* 0x000fe200078e3cff */
[----:B------:R-:W-:Y:S01]  /*1ca40*/  IMAD.X R13, RZ, RZ, R21, P3 ;  /* 0x000000ffff0d7224 */ /* 0x000fe200018e0615 */
[C---:B------:R-:W-:Y:S02]  /*1ca50*/  IADD3 R7, P3, R20.reuse, 0x7800, RZ ;  /* 0x0000780014077810 */ /* 0x040fe40007f7e0ff */
[----:B------:R-:W-:Y:S01]  /*1ca60*/  LOP3.LUT R11, R20, 0x180, RZ, 0xc0, !PT ;  /* 0x00000180140b7812 */ /* 0x000fe200078ec0ff */
[----:B------:R-:W-:Y:S01]  /*1ca70*/  IMAD R41, R41, UR4, RZ ;  /* 0x0000000429297c24 */ /* 0x000fe2000f8e02ff */
[----:B0-----:R-:W0:Y:S01]  /*1ca80*/  @P1 LDC R45, c[0x0][0xbf0] ;  /* 0x0002fc00ff2d1b82 */ /* 0x001e220000000800 */
[----:B------:R-:W-:Y:S01]  /*1ca90*/  LOP3.LUT R4, R7, 0x180, RZ, 0xc0, !PT ;  /* 0x0000018007047812 */ /* 0x000fe200078ec0ff */
[----:B------:R-:W-:Y:S01]  /*1caa0*/  IMAD.IADD R42, R53, 0x1, R42 ;  /* 0x00000001352a7824 */ /* 0x000fe200078e022a */
[----:B------:R-:W-:Y:S01]  /*1cab0*/  SHF.R.U64 R11, R11, 0x3, RZ ;  /* 0x000000030b0b7819 */ /* 0x000fe200000012ff */
[----:B------:R-:W5:Y:S01]  /*1cac0*/  LD.E.128 R12, desc[UR6][R12.64] ;  /* 0x000000060c0c7980 */ /* 0x000f62000c101d00 */
[----:B------:R-:W-:Y:S01]  /*1cad0*/  SHF.R.U64 R4, R4, 0x3, RZ ;  /* 0x0000000304047819 */ /* 0x000fe200000012ff */
[C---:B------:R-:W-:Y:S01]  /*1cae0*/  IMAD R47, R40.reuse, UR5, R41 ;  /* 0x00000005282f7c24 */ /* 0x040fe2000f8e0229 */
[----:B------:R-:W-:Y:S01]  /*1caf0*/  LOP3.LUT R20, R11, R20, RZ, 0x3c, !PT ;  /* 0x000000140b147212 */ /* 0x000fe200078e3cff */
[----:B------:R-:W-:Y:S01]  /*1cb00*/  IMAD.WIDE.U32 R40, R40, UR4, RZ ;  /* 0x0000000428287c25 */ /* 0x000fe2000f8e00ff */
[----:B------:R-:W-:Y:S01]  /*1cb10*/  LOP3.LUT R32, R4, R7, RZ, 0x3c, !PT ;  /* 0x0000000704207212 */ /* 0x000fe200078e3cff */
[----:B------:R-:W-:Y:S01]  /*1cb20*/  ULDC.64 UR4, c[0x0][0xae8] ;  /* 0x0002ba0000047ab9 */ /* 0x000fe20000000a00 */
[----:B------:R-:W5:Y:S01]  /*1cb30*/  LD.E.128 R8, desc[UR6][R8.64] ;  /* 0x0000000608087980 */ /* 0x000f62000c101d00 */
[----:B------:R-:W-:-:S02]  /*1cb40*/  IMAD.X R33, RZ, RZ, R21, P3 ;  /* 0x000000ffff217224 */ /* 0x000fc400018e0615 */
[----:B------:R-:W-:Y:S01]  /*1cb50*/  IMAD R49, R49, UR4, RZ ;  /* 0x0000000431317c24 */ /* 0x000fe2000f8e02ff */
[----:B------:R1:W5:Y:S01]  /*1cb60*/  LD.E.128 R4, desc[UR6][R20.64] ;  /* 0x0000000614047980 */ /* 0x000362000c101d00 */
[----:B------:R-:W-:-:S03]  /*1cb70*/  @P1 IMAD.HI.U32 R0, R42, R51, RZ ;  /* 0x000000332a001227 */ /* 0x000fc600078e00ff */
[----:B------:R-:W5:Y:S01]  /*1cb80*/  LD.E.128 R24, desc[UR6][R24.64] ;  /* 0x0000000618187980 */ /* 0x000f62000c101d00 */
[----:B------:R-:W-:-:S03]  /*1cb90*/  IMAD R49, R54, UR5, R49 ;  /* 0x0000000536317c24 */ /* 0x000fc6000f8e0231 */
[----:B------:R-:W5:Y:S01]  /*1cba0*/  LD.E.128 R28, desc[UR6][R28.64] ;  /* 0x000000061c1c7980 */ /* 0x000f62000c101d00 */
[----:B-1----:R-:W-:Y:S02]  /*1cbb0*/  IMAD.IADD R21, R41, 0x1, R47 ;  /* 0x0000000129157824 */ /* 0x002fe400078e022f */
[----:B------:R-:W-:Y:S01]  /*1cbc0*/  IMAD.MOV.U32 R20, RZ, RZ, R40 ;  /* 0x000000ffff147224 */ /* 0x000fe200078e0028 */
[----:B------:R-:W5:Y:S01]  /*1cbd0*/  LD.E.128 R32, desc[UR6][R32.64] ;  /* 0x0000000620207980 */ /* 0x000f62000c101d00 */
[----:B------:R-:W-:Y:S02]  /*1cbe0*/  IMAD.MOV.U32 R41, RZ, RZ, R42 ;  /* 0x000000ffff297224 */ /* 0x000fe400078e002a */
[----:B------:R-:W-:Y:S01]  /*1cbf0*/  IMAD.WIDE.U32 R20, R54, UR4, R20 ;  /* 0x0000000436147c25 */ /* 0x000fe2000f8e0014 */
[----:B------:R-:W-:Y:S01]  /*1cc00*/  ULDC.64 UR4, c[0x0][0xaf0] ;  /* 0x0002bc0000047ab9 */ /* 0x000fe20000000a00 */
[----:B0-----:R-:W-:Y:S01]  /*1cc10*/  @P1 SHF.R.U32.HI R41, RZ, R45, R0 ;  /* 0x0000002dff291219 */ /* 0x001fe20000011600 */
[----:B------:R-:W-:Y:S01]  /*1cc20*/  @!PT LDS RZ, [RZ] ;  /* 0x00000000fffff984 */ /* 0x000fe20000000800 */
[----:B------:R-:W-:Y:S01]  /*1cc30*/  @!PT LDS RZ, [RZ] ;  /* 0x00000000fffff984 */ /* 0x000fe20000000800 */
[----:B------:R-:W-:Y:S01]  /*1cc40*/  @!PT LDS RZ, [RZ] ;  /* 0x00000000fffff984 */ /* 0x000fe20000000800 */
[----:B------:R-:W-:Y:S01]  /*1cc50*/  @!PT LDS RZ, [RZ] ;  /* 0x00000000fffff984 */ /* 0x000fe20000000800 */
[----:B------:R0:W-:Y:S06]  /*1cc60*/  MEMBAR.ALL.CTA ;  /* 0x0000000000007992 */ /* 0x0001ec0000008000 */
[----:B0-----:R-:W0:Y:S01]  /*1cc70*/  FENCE.VIEW.ASYNC.S ;  /* 0x00000000000073c6 */ /* 0x001e220000000000 */
[----:B------:R-:W-:-:S02]  /*1cc80*/  IMAD R43, R43, UR4, RZ ;  /* 0x000000042b2b7c24 */ /* 0x000fc4000f8e02ff */
[----:B------:R-:W-:Y:S01]  /*1cc90*/  IMAD.IADD R21, R21, 0x1, R49 ;  /* 0x0000000115157824 */ /* 0x000fe200078e0231 */
[----:B------:R-:W-:Y:S01]  /*1cca0*/  SHF.R.S32.HI R0, RZ, 0x1f, R41 ;  /* 0x0000001fff007819 */ /* 0x000fe20000011429 */
[C---:B------:R-:W-:Y:S02]  /*1ccb0*/  IMAD R43, R48.reuse, UR5, R43 ;  /* 0x00000005302b7c24 */ /* 0x040fe4000f8e022b */
[----:B------:R-:W-:Y:S02]  /*1ccc0*/  IMAD.MOV R2, RZ, RZ, -R41 ;  /* 0x000000ffff027224 */ /* 0x000fe400078e0a29 */
        /* <DEDUP_REMOVED lines=38> */
.L_x_12369:
[----:B------:R-:W-:Y:S05]  /*1cf30*/  BSYNC B1 ;  /* 0x0000000000017941 */ /* 0x000fea0003800000 */
.L_x_12368:
[----:B---3--:R-:W-:Y:S01]  /*1cf40*/  VIADD R3, R47, 0x60 ;  /* 0x000000602f037836 */ /* 0x008fe20000000000 */
[----:B-----5:R3:W4:Y:S04]  /*1cf50*/  SHFL.IDX PT, R5, R45, 0x1, 0x1c1f ;  /* 0x003c1f002d057f89 */ /* 0x02072800000e0000 */
        /* <DEDUP_REMOVED lines=14> */
[----:B---3--:R-:W-:Y:S01]  /*1d040*/  LEA R2, P0, R36, R4, 0x1 ;  /* 0x0000000424027211 */ /* 0x008fe200078008ff */
[----:B------:R-:W-:-:S03]  /*1d050*/  ULDC.64 UR4, c[0x0][0x208] ;  /* 0x0000820000047ab9 */ /* 0x000fc60000000a00 */
[----:B------:R-:W-:-:S05]  /*1d060*/  LEA.HI.X R3, R36, R5, R39, 0x1, P0 ;  /* 0x0000000524037211 */ /* 0x000fca00000f0c27 */
[----:B------:R0:W-:Y:S01]  /*1d070*/  ST.E.128 desc[UR4][R2.64], R32 ;  /* 0x0000002002007985 */ /* 0x0001e2000c101d04 */
[----:B------:R-:W-:Y:S05]  /*1d080*/  BRA `(.L_x_12370) ;  /* 0x0000000800847947 */ /* 0x000fea0003800000 */
.L_x_12366:
[----:B------:R-:W-:Y:S01]  /*1d090*/  ULDC.64 UR4, c[0x0][0xc00] ;  /* 0x0003000000047ab9 */ /* 0x000fe20000000a00 */
[----:B------:R-:W1:Y:S01]  /*1d0a0*/  LDC R25, c[0x0][0xbe8] ;  /* 0x0002fa00ff197b82 */ /* 0x000e620000000800 */
[----:B------:R-:W-:Y:S01]  /*1d0b0*/  ISETP.NE.U32.AND P0, PT, RZ, UR4, PT ;  /* 0x00000004ff007c0c */ /* 0x000fe2000bf05070 */
[----:B------:R-:W-:Y:S01]  /*1d0c0*/  IMAD.MOV.U32 R0, RZ, RZ, RZ ;  /* 0x000000ffff007224 */ /* 0x000fe200078e00ff */
[----:B------:R-:W-:Y:S01]  /*1d0d0*/  IADD3 R2, P1, R34, UR4, RZ ;  /* 0x0000000422027c10 */ /* 0x000fe2000ff3e0ff */
[----:B------:R-:W-:Y:S01]  /*1d0e0*/  ULDC.64 UR6, c[0x0][0x208] ;  /* 0x0000820000067ab9 */ /* 0x000fe20000000a00 */
        /* <DEDUP_REMOVED lines=9> */
[----:B------:R-:W-:Y:S02]  /*1d180*/  @P1 IADD3.X R35, R31, UR5, RZ, P2, !PT ;  /* 0x000000051f231c10 */ /* 0x000fe400097fe4ff */
[----:B-1----:R-:W-:-:S03]  /*1d190*/  ISETP.NE.AND P2, PT, R25, 0x1, PT ;  /* 0x000000011900780c */ /* 0x002fc60003f45270 */
[----:B------:R2:W5:Y:S01]  /*1d1a0*/  @P1 LDG.E R6, desc[UR6][R34.64] ;  /* 0x0000000622061981 */ /* 0x000562000c1e1900 */
[----:B------:R-:W-:-:S09]  /*1d1b0*/  ISETP.GE.AND P3, PT, R85, 0xc0, PT ;  /* 0x000000c05500780c */ /* 0x000fd20003f66270 */
[----:B------:R-:W1:Y:S08]  /*1d1c0*/  @P2 LDC R12, c[0x0][0xbec] ;  /* 0x0002fb00ff0c2b82 */ /* 0x000e700000000800 */
[----:B------:R-:W3:Y:S01]  /*1d1d0*/  @P2 LDC R27, c[0x0][0xbf0] ;  /* 0x0002fc00ff1b2b82 */ /* 0x000ee20000000800 */
[----:B--2---:R-:W-:Y:S05]  /*1d1e0*/  @P1 BRA `(.L_x_12371) ;  /* 0x0000000000141947 */ /* 0x004fea0003800000 */
[----:B------:R-:W-:Y:S05]  /*1d1f0*/  @!P0 BRA `(.L_x_12371) ;  /* 0x0000000000108947 */ /* 0x000fea0003800000 */
[----:B------:R-:W-:Y:S02]  /*1d200*/  ULDC.64 UR4, c[0x0][0x208] ;  /* 0x0000820000047ab9 */ /* 0x000fe40000000a00 */
[----:B------:R-:W2:Y:S04]  /*1d210*/  LDG.E R5, desc[UR4][R2.64] ;  /* 0x0000000402057981 */ /* 0x000ea8000c1e1900 */
[----:B-----5:R-:W2:Y:S02]  /*1d220*/  LDG.E R6, desc[UR4][R2.64+0x4] ;  /* 0x0000040402067981 */ /* 0x020ea4000c1e1900 */
[----:B--2---:R-:W-:-:S07]  /*1d230*/  IMAD.IADD R6, R6, 0x1, -R5 ;  /* 0x0000000106067824 */ /* 0x004fce00078e0a05 */
.L_x_12371:
[----:B------:R-:W0:Y:S04]  /*1d240*/  LDL R14, [R1+0x9c] ;  /* 0x00009c00010e7983 */ /* 0x000e280000100800 */
[----:B------:R2:W5:Y:S01]  /*1d250*/  LDL R20, [R1+0x84] ;  /* 0x0000840001147983 */ /* 0x0005620000100800 */
[----:B------:R-:W-:Y:S01]  /*1d260*/  BSSY B1, `(.L_x_12372) ;  /* 0x000002e000017945 */ /* 0x000fe20003800000 */
[----:B------:R-:W-:Y:S02]  /*1d270*/  SEL R13, R86, RZ, !P0 ;  /* 0x000000ff560d7207 */ /* 0x000fe40004000000 */
[----:B------:R-:W-:Y:S02]  /*1d280*/  SEL R30, R30, RZ, !P0 ;  /* 0x000000ff1e1e7207 */ /* 0x000fe40004000000 */
[----:B-----5:R-:W-:-:S02]  /*1d290*/  SHF.R.S32.HI R11, RZ, 0x1f, R0 ;  /* 0x0000001fff0b7819 */ /* 0x020fc40000011400 */
[----:B0-----:R-:W-:Y:S01]  /*1d2a0*/  SHF.R.S32.HI R10, RZ, 0x1f, R14 ;  /* 0x0000001fff0a7819 */ /* 0x001fe2000001140e */
[----:B--2---:R-:W-:Y:S06]  /*1d2b0*/  @P3 BRA `(.L_x_12373) ;  /* 0x0000000000a03947 */ /* 0x004fec0003800000 */
[----:B------:R-:W0:Y:S01]  /*1d2c0*/  S2R R3, SR_TID.X ;  /* 0x0000000000037919 */ /* 0x000e220000002100 */
[----:B------:R-:W2:Y:S02]  /*1d2d0*/  LDC R9, c[0x0][0xbe8] ;  /* 0x0002fa00ff097b82 */ /* 0x000ea40000000800 */
[----:B--2---:R-:W-:Y:S01]  /*1d2e0*/  IMAD R2, R6, R9, RZ ;  /* 0x0000000906027224 */ /* 0x004fe200078e02ff */
[----:B0-----:R-:W-:-:S04]  /*1d2f0*/  IADD3 R8, R20, -0x80, R3 ;  /* 0xffffff8014087810 */ /* 0x001fc80007ffe003 */
        /* <DEDUP_REMOVED lines=10> */
[----:B------:R-:W0:Y:S01]  /*1d3a0*/  @P0 LDC R15, c[0x0][0xbec] ;  /* 0x0002fb00ff0f0b82 */ /* 0x000e220000000800 */
[----:B------:R-:W-:Y:S01]  /*1d3b0*/  IMAD R7, R14, UR5, R7 ;  /* 0x000000050e077c24 */ /* 0x000fe2000f8e0207 */
[----:B------:R-:W-:-:S03]  /*1d3c0*/  ULDC.64 UR4, c[0x0][0xb98] ;  /* 0x0002e60000047ab9 */ /* 0x000fc60000000a00 */
[----:B------:R-:W-:-:S03]  /*1d3d0*/  IMAD.IADD R3, R3, 0x1, R7 ;  /* 0x0000000103037824 */ /* 0x000fc600078e0207 */
[----:B------:R-:W2:Y:S01]  /*1d3e0*/  @P0 LDC R21, c[0x0][0xbf0] ;  /* 0x0002fc00ff150b82 */ /* 0x000ea20000000800 */
[----:B------:R-:W-:-:S04]  /*1d3f0*/  IMAD.WIDE.U32 R2, R13, UR4, R2 ;  /* 0x000000040d027c25 */ /* 0x000fc8000f8e0002 */
[----:B0-----:R-:W-:-:S05]  /*1d400*/  @P0 IMAD.HI.U32 R4, R8, R15, RZ ;  /* 0x0000000f08040227 */ /* 0x001fca00078e00ff */
        /* <DEDUP_REMOVED lines=19> */
.L_x_12373:
[----:B------:R-:W-:Y:S05]  /*1d540*/  BSYNC B1 ;  /* 0x0000000000017941 */ /* 0x000fea0003800000 */
.L_x_12372:
[----:B------:R-:W-:Y:S01]  /*1d550*/  SHF.R.S32.HI R8, RZ, 0x1f, R85 ;  /* 0x0000001fff087819 */ /* 0x000fe20000011455 */
[----:B------:R-:W-:Y:S02]  /*1d560*/  ULDC.64 UR4, c[0x0][0xaa0] ;  /* 0x0002a80000047ab9 */ /* 0x000fe40000000a00 */
[----:B0-----:R-:W-:Y:S01]  /*1d570*/  IMAD R3, R11, UR4, RZ ;  /* 0x000000040b037c24 */ /* 0x001fe2000f8e02ff */
[----:B------:R-:W-:-:S03]  /*1d580*/  LEA.HI R8, R8, R85, RZ, 0x2 ;  /* 0x0000005508087211 */ /* 0x000fc600078f10ff */
[C---:B------:R-:W-:Y:S01]  /*1d590*/  IMAD R5, R0.reuse, UR5, R3 ;  /* 0x0000000500057c24 */ /* 0x040fe2000f8e0203 */
[----:B------:R-:W-:Y:S01]  /*1d5a0*/  SHF.R.S32.HI R8, RZ, 0x2, R8 ;  /* 0x00000002ff087819 */ /* 0x000fe20000011408 */
[----:B------:R-:W-:Y:S01]  /*1d5b0*/  IMAD.WIDE.U32 R2, R0, UR4, RZ ;  /* 0x0000000400027c25 */ /* 0x000fe2000f8e00ff */
[----:B------:R-:W-:-:S03]  /*1d5c0*/  ULDC.64 UR4, c[0x0][0xae8] ;  /* 0x0002ba0000047ab9 */ /* 0x000fc60000000a00 */
[----:B------:R-:W-:Y:S02]  /*1d5d0*/  IMAD R42, R42, 0x60, R8 ;  /* 0x000000602a2a7824 */ /* 0x000fe400078e0208 */
[----:B------:R-:W-:Y:S02]  /*1d5e0*/  IMAD.IADD R3, R3, 0x1, R5 ;  /* 0x0000000103037824 */ /* 0x000fe400078e0205 */
[----:B------:R-:W-:Y:S02]  /*1d5f0*/  IMAD.IADD R9, R20, 0x1, R42 ;  /* 0x0000000114097824 */ /* 0x000fe400078e022a */
[----:B------:R-:W-:Y:S02]  /*1d600*/  IMAD R4, R10, UR4, RZ ;  /* 0x000000040a047c24 */ /* 0x000fe4000f8e02ff */
[----:B-1----:R-:W-:-:S04]  /*1d610*/  @P2 IMAD.HI.U32 R0, R9, R12, RZ ;  /* 0x0000000c09002227 */ /* 0x002fc800078e00ff */
        /* <DEDUP_REMOVED lines=31> */
.L_x_12570:
[----:B------:R-:W-:Y:S01]  /*1d810*/  IMAD R25, R6, R25, RZ ;  /* 0x0000001906197224 */ /* 0x000fe200078e02ff */
[----:B------:R-:W-:Y:S01]  /*1d820*/  BSSY B1, `(.L_x_12375) ;  /* 0x0000012000017945 */ /* 0x000fe20003800000 */
[----:B------:R-:W-:-:S05]  /*1d830*/  IMAD.IADD R4, R8, 0x1, R20 ;  /* 0x0000000108047824 */ /* 0x000fca00078e0214 */
[----:B------:R-:W-:-:S13]  /*1d840*/  ISETP.GE.AND P0, PT, R4, R25, PT ;  /* 0x000000190400720c */ /* 0x000fda0003f06270 */
[----:B------:R-:W-:Y:S05]  /*1d850*/  @P0 BRA `(.L_x_12376) ;  /* 0x0000000000380947 */ /* 0x000fea0003800000 */
[----:B------:R-:W-:Y:S01]  /*1d860*/  ULDC UR4, c[0x0][0xac8] ;  /* 0x0002b20000047ab9 */ /* 0x000fe20000000800 */
[----:B------:R-:W-:Y:S01]  /*1d870*/  ULDC.64 UR6, c[0x0][0x208] ;  /* 0x0000820000067ab9 */ /* 0x000fe20000000a00 */
        /* <DEDUP_REMOVED lines=12> */
.L_x_12376:
[----:B------:R-:W-:Y:S05]  /*1d940*/  BSYNC B1 ;  /* 0x0000000000017941 */ /* 0x000fea0003800000 */
.L_x_12375:
[----:B------:R-:W-:-:S03]  /*1d950*/  UMOV UR4, 0xffffffff ;  /* 0xffffffff00047882 */ /* 0x000fc60000000000 */
[----:B------:R-:W-:Y:S05]  /*1d960*/  BRA.DIV UR4, `(.L_x_12377) ;  /* 0x0000008a04347947 */ /* 0x000fea000b800000 */
[----:B-1----:R1:W4:Y:S04]  /*1d970*/  SHFL.IDX PT, R3, R2, 0x1, 0x1c1f ;  /* 0x003c1f0002037f89 */ /* 0x00232800000e0000 */
[----:B--2---:R1:W2:Y:S02]  /*1d980*/  SHFL.IDX PT, R14, R0, 0x1, 0x1c1f ;  /* 0x003c1f00000e7f89 */ /* 0x0042a400000e0000 */
.L_x_12574:
[----:B01----:R-:W-:-:S05]  /*1d990*/  VIADD R0, R4, 0x60 ;  /* 0x0000006004007836 */ /* 0x003fca0000000000 */
[----:B------:R-:W-:-:S13]  /*1d9a0*/  ISETP.GE.AND P0, PT, R0, R25, PT ;  /* 0x000000190000720c */ /* 0x000fda0003f06270 */
[----:B------:R-:W-:Y:S05]  /*1d9b0*/  @P0 BRA `(.L_x_12370) ;  /* 0x0000000000380947 */ /* 0x000fea0003800000 */
[----:B------:R-:W-:Y:S01]  /*1d9c0*/  ULDC UR4, c[0x0][0xac8] ;  /* 0x0002b20000047ab9 */ /* 0x000fe20000000800 */
[----:B------:R-:W-:Y:S01]  /*1d9d0*/  ULDC.64 UR6, c[0x0][0x208] ;  /* 0x0000820000067ab9 */ /* 0x000fe20000000a00 */
        /* <DEDUP_REMOVED lines=12> */
.L_x_12370:
[----:B------:R-:W-:Y:S05]  /*1daa0*/  BSYNC B0 ;  /* 0x0000000000007941 */ /* 0x000fea0003800000 */
.L_x_12365:
[----:B------:R-:W-:Y:S02]  /*1dab0*/  ULDC UR4, c[0x0][0xc3c] ;  /* 0x00030f0000047ab9 */ /* 0x000fe40000000800 */
[----:B------:R-:W-:-:S13]  /*1dac0*/  ISETP.GE.AND P0, PT, R107, UR4, PT ;  /* 0x000000046b007c0c */ /* 0x000fda000bf06270 */
[----:B------:R-:W-:Y:S05]  /*1dad0*/  @!P0 BRA `(.L_x_12378) ;  /* 0xfffffe3800648947 */ /* 0x000fea000383ffff */
[----:B------:R-:W-:Y:S05]  /*1dae0*/  BRA `(.L_x_12230) ;  /* 0x0000007c00887947 */ /* 0x000fea0003800000 */
.L_x_12228:
[----:B------:R-:W-:-:S08]  /*1daf0*/  NOP ;  /* 0x0000000000007918 */ /* 0x000fd00000000000 */
[----:B0-----:R-:W0:-:S00]  /*1db00*/  USETMAXREG.DEALLOC.CTAPOOL 0x20 ;  /* 0x00000020000079c8 */ /* 0x001e0000080e0500 */
        /* <DEDUP_REMOVED lines=16> */
.L_x_12379:
        /* <DEDUP_REMOVED lines=43> */
.L_x_12385:
        /* <DEDUP_REMOVED lines=13> */
.L_x_12384:
[----:B------:R-:W-:Y:S05]  /*1df90*/  BSYNC B0 ;  /* 0x0000000000007941 */ /* 0x000fea0003800000 */
.L_x_12383:
        /* <DEDUP_REMOVED lines=22> */
.L_x_12381:
        /* <DEDUP_REMOVED lines=22> */
.L_x_12386:
        /* <DEDUP_REMOVED lines=59> */
.L_x_12382:
[----:B------:R-:W-:Y:S02]  /*1e610*/  IMAD.MOV.U32 R17, RZ, RZ, RZ ;  /* 0x000000ffff117224 */ /* 0x000fe400078e00ff */
[----:B------:R-:W-:Y:S02]  /*1e620*/  IMAD.U32 R16, RZ, RZ, UR6 ;  /* 0x00000006ff107e24 */ /* 0x000fe4000f8e00ff */
[----:B------:R-:W-:-:S07]  /*1e630*/  IMAD.MOV.U32 R18, RZ, RZ, RZ ;  /* 0x000000ffff127224 */ /* 0x000fce00078e00ff */
.L_x_12387:
[----:B------:R-:W-:-:S13]  /*1e640*/  ISETP.NE.AND P0, PT, R5, RZ, PT ;  /* 0x000000ff0500720c */ /* 0x000fda0003f05270 */
[----:B------:R-:W0:Y:S01]  /*1e650*/  @!P0 S2R R3, SR_CgaCtaId ;  /* 0x0000000000038919 */ /* 0x000e220000008800 */
[----:B------:R-:W-:-:S04]  /*1e660*/  @!P0 MOV R0, 0x400 ;  /* 0x0000040000008802 */ /* 0x000fc80000000f00 */
[----:B0-----:R-:W-:-:S05]  /*1e670*/  @!P0 LEA R0, R3, R0, 0x18 ;  /* 0x0000000003008211 */ /* 0x001fca00078ec0ff */
[----:B------:R2:W-:Y:S01]  /*1e680*/  @!P0 STS.128 [R0+0x31cd0], R16 ;  /* 0x031cd01000008388 */ /* 0x0005e20000000c00 */
[----:B------:R-:W-:Y:S06]  /*1e690*/  BAR.ARV 0x5, 0x200 ;  /* 0x0148000000007b1d */ /* 0x000fec0000002000 */
.L_x_12380:
[----:B------:R3:W-:Y:S01]  /*1e6a0*/  STL [R1+0x24], RZ ;  /* 0x000024ff01007387 */ /* 0x0007e20000100800 */
[----:B------:R-:W-:Y:S01]  /*1e6b0*/  ULDC UR4, c[0x0][0xc3c] ;  /* 0x00030f0000047ab9 */ /* 0x000fe20000000800 */
[----:B------:R-:W-:Y:S01]  /*1e6c0*/  IMAD.MOV.U32 R27, RZ, RZ, 0x1 ;  /* 0x00000001ff1b7424 */ /* 0x000fe200078e00ff */
[----:B-1----:R-:W-:Y:S01]  /*1e6d0*/  ISETP.GE.AND P0, PT, R19, UR4, PT ;  /* 0x0000000413007c0c */ /* 0x002fe2000bf06270 */
[----:B------:R-:W-:-:S12]  /*1e6e0*/  IMAD.MOV.U32 R23, RZ, RZ, RZ ;  /* 0x000000ffff177224 */ /* 0x000fd800078e00ff */
[----:B---3--:R-:W-:Y:S05]  /*1e6f0*/  @P0 BRA `(.L_x_12388) ;  /* 0x0000006c00a00947 */ /* 0x008fea0003800000 */
[----:B--2---:R-:W2:Y:S04]  /*1e700*/  LDL R0, [R1+0xc0] ;  /* 0x0000c00001007983 */ /* 0x004ea80000100800 */
[----:B------:R-:W3:Y:S01]  /*1e710*/  LDL.LU R5, [R1] ;  /* 0x0000000001057983 */ /* 0x000ee20000300800 */
[----:B------:R-:W1:Y:S01]  /*1e720*/  S2R R7, SR_TID.X ;  /* 0x0000000000077919 */ /* 0x000e620000002100 */
[----:B------:R-:W4:Y:S01]  /*1e730*/  S2UR UR5, SR_CgaCtaId ;  /* 0x00000000000579c3 */ /* 0x000f220000008800 */
[----:B-1----:R-:W-:-:S05]  /*1e740*/  LOP3.LUT R6, R7, 0x7f, RZ, 0xc0, !PT ;  /* 0x0000007f07067812 */ /* 0x002fca00078ec0ff */
[C---:B------:R-:W-:Y:S01]  /*1e750*/  IMAD.SHL.U32 R4, R6.reuse, 0x8, RZ ;  /* 0x0000000806047824 */ /* 0x040fe200078e00ff */
[----:B------:R-:W-:Y:S01]  /*1e760*/  ISETP.NE.AND P1, PT, R6, RZ, PT ;  /* 0x000000ff0600720c */ /* 0x000fe20003f25270 */
[----:B------:R-:W-:Y:S02]  /*1e770*/  UMOV UR4, 0x400 ;  /* 0x0000040000047882 */ /* 0x000fe40000000000 */
[----:B----4-:R-:W-:-:S06]  /*1e780*/  ULEA UR4, UR5, UR4, 0x18 ;  /* 0x0000000405047291 */ /* 0x010fcc000f8ec03f */
[----:B------:R-:W-:Y:S01]  /*1e790*/  IMAD.U32 R22, RZ, RZ, UR4 ;  /* 0x00000004ff167e24 */ /* 0x000fe2000f8e00ff */
[----:B------:R-:W-:Y:S01]  /*1e7a0*/  BSSY B8, `(.L_x_12388) ;  /* 0x00006dd000087945 */ /* 0x000fe20003800000 */
[----:B------:R-:W-:Y:S02]  /*1e7b0*/  IMAD.MOV.U32 R29, RZ, RZ, RZ ;  /* 0x000000ffff1d7224 */ /* 0x000fe400078e00ff */
[----:B------:R-:W-:Y:S02]  /*1e7c0*/  IMAD.MOV.U32 R23, RZ, RZ, RZ ;  /* 0x000000ffff177224 */ /* 0x000fe400078e00ff */
[----:B------:R-:W-:Y:S01]  /*1e7d0*/  IMAD.MOV.U32 R27, RZ, RZ, 0x1 ;  /* 0x00000001ff1b7424 */ /* 0x000fe200078e00ff */
[----:B------:R-:W-:Y:S01]  /*1e7e0*/  ULDC.64 UR36, c[0x0][0x198] ;  /* 0x0000660000247ab9 */ /* 0x000fe20000000a00 */
[----:B------:R-:W-:Y:S01]  /*1e7f0*/  ULDC UR39, c[0x0][0xc] ;  /* 0x0000030000277ab9 */ /* 0x000fe20000000800 */
[----:B--2---:R-:W-:Y:S01]  /*1e800*/  R2UR UR6, R0 ;  /* 0x00000000000672ca */ /* 0x004fe200000e0000 */
[----:B------:R-:W-:-:S05]  /*1e810*/  IMAD.SHL.U32 R0, R7, 0x8, RZ ;  /* 0x0000000807007824 */ /* 0x000fca00078e00ff */
[C---:B------:R-:W-:Y:S02]  /*1e820*/  LOP3.LUT R3, R0.reuse, 0x20, RZ, 0xc0, !PT ;  /* 0x0000002000037812 */ /* 0x040fe400078ec0ff */
[----:B0-----:R-:W-:Y:S02]  /*1e830*/  LOP3.LUT R2, R0, 0xd8, RZ, 0xc0, !PT ;  /* 0x000000d800027812 */ /* 0x001fe400078ec0ff */
[----:B------:R-:W-:Y:S02]  /*1e840*/  LOP3.LUT R3, R3, 0x300, R4, 0xf8, !PT ;  /* 0x0000030003037812 */ /* 0x000fe400078ef804 */
[----:B------:R-:W-:Y:S02]  /*1e850*/  LOP3.LUT R2, R2, 0x18, R7, 0x78, !PT ;  /* 0x0000001802027812 */ /* 0x000fe400078e7807 */
[----:B---3--:R-:W-:Y:S02]  /*1e860*/  LOP3.LUT R5, R5, 0xfffffffd, RZ, 0xc0, !PT ;  /* 0xfffffffd05057812 */ /* 0x008fe400078ec0ff */
[----:B------:R-:W-:-:S02]  /*1e870*/  LOP3.LUT R3, R3, R2, RZ, 0xfc, !PT ;  /* 0x0000000203037212 */ /* 0x000fc400078efcff */
[----:B------:R-:W-:Y:S02]  /*1e880*/  LOP3.LUT P0, R2, R7, 0x1f, RZ, 0xc0, !PT ;  /* 0x0000001f07027812 */ /* 0x000fe4000780c0ff */
[----:B------:R-:W-:-:S04]  /*1e890*/  @P1 LOP3.LUT R5, R5, 0x2, RZ, 0xfc, !PT ;  /* 0x0000000205051812 */ /* 0x000fc800078efcff */
[----:B------:R-:W-:-:S07]  /*1e8a0*/  LOP3.LUT R5, R5, 0xfffffffe, RZ, 0xc0, !PT ;  /* 0xfffffffe05057812 */ /* 0x000fce00078ec0ff */
[----:B------:R-:W-:Y:S02]  /*1e8b0*/  @P0 LOP3.LUT R5, R5, 0x1, RZ, 0xfc, !PT ;  /* 0x0000000105050812 */ /* 0x000fe400078efcff */
[----:B------:R-:W-:Y:S01]  /*1e8c0*/  ISETP.NE.OR P0, PT, R6, RZ, !P0 ;  /* 0x000000ff0600720c */ /* 0x000fe20004705670 */
[----:B------:R0:W-:Y:S01]  /*1e8d0*/  STL [R1+0xc], R2 ;  /* 0x00000c0201007387 */ /* 0x0001e20000100800 */
[----:B------:R-:W-:Y:S01]  /*1e8e0*/  LOP3.LUT R5, R5, 0xfffffff7, RZ, 0xc0, !PT ;  /* 0xfffffff705057812 */ /* 0x000fe200078ec0ff */
[----:B------:R-:W-:Y:S02]  /*1e8f0*/  IMAD R3, R3, 0x2, R22 ;  /* 0x0000000203037824 */ /* 0x000fe400078e0216 */
[----:B0-----:R-:W-:Y:S02]  /*1e900*/  IMAD.SHL.U32 R2, R7, 0x20, RZ ;  /* 0x0000002007027824 */ /* 0x001fe400078e00ff */
[----:B------:R-:W-:-:S06]  /*1e910*/  IMAD.MOV.U32 R7, RZ, RZ, 0x1 ;  /* 0x00000001ff077424 */ /* 0x000fcc00078e00ff */
[----:B------:R-:W-:Y:S01]  /*1e920*/  @P0 LOP3.LUT R5, R5, 0x8, RZ, 0xfc, !PT ;  /* 0x0000000805050812 */ /* 0x000fe200078efcff */
[----:B------:R0:W-:Y:S04]  /*1e930*/  STL [R1+0x4], R7 ;  /* 0x0000040701007387 */ /* 0x0001e80000100800 */
[----:B------:R0:W-:Y:S04]  /*1e940*/  STL [R1+0x24], RZ ;  /* 0x000024ff01007387 */ /* 0x0001e80000100800 */
[----:B------:R0:W-:Y:S04]  /*1e950*/  STL [R1], R5 ;  /* 0x0000000501007387 */ /* 0x0001e80000100800 */
[----:B------:R0:W-:Y:S01]  /*1e960*/  STL [R1+0x10], R3 ;  /* 0x0000100301007387 */ /* 0x0001e20000100800 */
[----:B------:R-:W-:-:S02]  /*1e970*/  SHF.R.U32.HI R4, RZ, 0x2, R6 ;  /* 0x00000002ff047819 */ /* 0x000fc40000011606 */
[----:B------:R-:W-:Y:S02]  /*1e980*/  LOP3.LUT R0, R0, 0x18, RZ, 0xc0, !PT ;  /* 0x0000001800007812 */ /* 0x000fe400078ec0ff */
[----:B------:R-:W-:Y:S02]  /*1e990*/  LOP3.LUT R2, R4, 0x60, R2, 0xf8, !PT ;  /* 0x0000006004027812 */ /* 0x000fe400078ef802 */
[C---:B------:R-:W-:Y:S02]  /*1e9a0*/  LOP3.LUT R2, R0.reuse, 0x20, RZ, 0xfc, !PT ;  /* 0x0000002000027812 */ /* 0x040fe400078efcff */
[----:B------:R-:W-:Y:S01]  /*1e9b0*/  LOP3.LUT R0, R0, 0x40, RZ, 0xfc, !PT ;  /* 0x0000004000007812 */ /* 0x000fe200078efcff */
[----:B0-----:R-:W-:-:S12]  /*1e9c0*/  ULOP3.LUT UR38, UR6, 0x2, URZ, 0xfc, !UPT ;  /* 0x0000000206267892 */ /* 0x001fd8000f8efc3f */
.L_x_12536:
[----:B0-----:R-:W0:Y:S01]  /*1e9d0*/  LDC.64 R2, c[0x0][0xc88] ;  /* 0x00032200ff027b82 */ /* 0x001e220000000a00 */
[----:B------:R-:W-:Y:S01]  /*1e9e0*/  ULDC.64 UR4, c[0x0][0x208] ;  /* 0x0000820000047ab9 */ /* 0x000fe20000000a00 */
[----:B0-----:R-:W-:-:S05]  /*1e9f0*/  IMAD.WIDE R2, R19, 0x4, R2 ;  /* 0x0000000413027825 */ /* 0x001fca00078e0202 */
[----:B--2---:R-:W2:Y:S01]  /*1ea00*/  LDG.E R13, desc[UR4][R2.64] ;  /* 0x00000004020d7981 */ /* 0x004ea2000c1e1900 */
[----:B------:R-:W-:Y:S05]  /*1ea10*/  YIELD ;  /* 0x0000000000007946 */ /* 0x000fea0003800000 */
[----:B------:R-:W-:Y:S01]  /*1ea20*/  ULDC.64 UR4, c[0x0][0xa28] ;  /* 0x00028a0000047ab9 */ /* 0x000fe20000000a00 */
[----:B------:R-:W-:Y:S01]  /*1ea30*/  ULDC.64 UR6, c[0x0][0xa18] ;  /* 0x0002860000067ab9 */ /* 0x000fe20000000a00 */
[----:B------:R-:W-:Y:S02]  /*1ea40*/  ISETP.NE.U32.AND P0, PT, RZ, UR4, PT ;  /* 0x00000004ff007c0c */ /* 0x000fe4000bf05070 */
[----:B------:R-:W-:-:S02]  /*1ea50*/  CS2R R8, SRZ ;  /* 0x0000000000087805 */ /* 0x000fc4000001ff00 */
[----:B------:R-:W-:Y:S01]  /*1ea60*/  ISETP.NE.U32.AND P3, PT, RZ, UR6, PT ;  /* 0x00000006ff007c0c */ /* 0x000fe2000bf65070 */
[----:B------:R-:W-:Y:S01]  /*1ea70*/  ULDC.64 UR10, c[0x0][0x208] ;  /* 0x00008200000a7ab9 */ /* 0x000fe20000000a00 */
[----:B------:R-:W-:Y:S01]  /*1ea80*/  ISETP.NE.AND.EX P0, PT, RZ, UR5, PT, P0 ;  /* 0x00000005ff007c0c */ /* 0x000fe2000bf05300 */
[----:B------:R-:W-:Y:S01]  /*1ea90*/  ULDC.64 UR8, c[0x0][0xa10] ;  /* 0x0002840000087ab9 */ /* 0x000fe20000000a00 */
[----:B------:R-:W-:Y:S02]  /*1eaa0*/  ISETP.NE.AND.EX P3, PT, RZ, UR7, PT, P3 ;  /* 0x00000007ff007c0c */ /* 0x000fe4000bf65330 */
        /* <DEDUP_REMOVED lines=10> */
[----:B------:R-:W-:Y:S01]  /*1eb50*/  ULDC.64 UR6, c[0x0][0xa08] ;  /* 0x0002820000067ab9 */ /* 0x000fe20000000a00 */
[----:B-1----:R1:W5:Y:S01]  /*1eb60*/  @P0 LDG.E R8, desc[UR10][R2.64] ;  /* 0x0000000a02080981 */ /* 0x002362000c1e1900 */
[----:B------:R-:W-:Y:S01]  /*1eb70*/  IADD3 R6, P1, R24, UR6, RZ ;  /* 0x0000000618067c10 */ /* 0x000fe2000ff3e0ff */
[----:B------:R-:W-:Y:S01]  /*1eb80*/  IMAD.MOV.U32 R28, RZ, RZ, RZ ;  /* 0x000000ffff1c7224 */ /* 0x000fe200078e00ff */
[----:B------:R-:W-:-:S02]  /*1eb90*/  ISETP.NE.U32.AND P2, PT, RZ, UR6, PT ;  /* 0x00000006ff007c0c */ /* 0x000fc4000bf45070 */
[----:B------:R-:W-:Y:S01]  /*1eba0*/  IADD3.X R7, R25, UR7, RZ, P1, !PT ;  /* 0x0000000719077c10 */ /* 0x000fe20008ffe4ff */
[----:B0-----:R-:W-:Y:S01]  /*1ebb0*/  IMAD.MOV.U32 R0, RZ, RZ, RZ ;  /* 0x000000ffff007224 */ /* 0x001fe200078e00ff */
[----:B------:R-:W-:Y:S02]  /*1ebc0*/  ISETP.NE.U32.AND P1, PT, RZ, UR4, PT ;  /* 0x00000004ff007c0c */ /* 0x000fe4000bf25070 */
[----:B------:R-:W-:Y:S02]  /*1ebd0*/  ISETP.NE.AND.EX P2, PT, RZ, UR7, PT, P2 ;  /* 0x00000007ff007c0c */ /* 0x000fe4000bf45320 */
[----:B------:R-:W-:Y:S02]  /*1ebe0*/  ISETP.NE.AND.EX P1, PT, RZ, UR5, PT, P1 ;  /* 0x00000005ff007c0c */ /* 0x000fe4000bf25310 */
[----:B-1----:R-:W-:-:S04]  /*1ebf0*/  IADD3 R2, P0, R24, UR4, RZ ;  /* 0x0000000418027c10 */ /* 0x002fc8000ff1e0ff */
[----:B------:R-:W-:Y:S01]  /*1ec00*/  IADD3.X R3, R25, UR5, RZ, P0, !PT ;  /* 0x0000000519037c10 */ /* 0x000fe200087fe4ff */
[----:B------:R-:W-:Y:S01]  /*1ec10*/  ULDC UR4, c[0x0][0x288] ;  /* 0x0000a20000047ab9 */ /* 0x000fe20000000800 */
[----:B------:R-:W-:-:S03]  /*1ec20*/  IADD3 R4, P0, R24, UR8, RZ ;  /* 0x0000000818047c10 */ /* 0x000fc6000ff1e0ff */
        /* <DEDUP_REMOVED lines=23> */
[----:B------:R-:W-:Y:S02]  /*1eda0*/  ULDC.64 UR4, c[0x0][0x208] ;  /* 0x0000820000047ab9 */ /* 0x000fe40000000a00 */
[----:B------:R-:W2:Y:S04]  /*1edb0*/  LDG.E R11, desc[UR4][R2.64] ;  /* 0x00000004020b7981 */ /* 0x000ea8000c1e1900 */
[----:B------:R-:W2:Y:S02]  /*1edc0*/  LDG.E R2, desc[UR4][R2.64+0x4] ;  /* 0x0000040402027981 */ /* 0x000ea4000c1e1900 */
[----:B--2---:R-:W-:-:S05]  /*1edd0*/  IMAD.IADD R12, R2, 0x1, -R11 ;  /* 0x00000001020c7824 */ /* 0x004fca00078e0a0b */
[----:B------:R0:W-:Y:S02]  /*1ede0*/  STL [R1+0x20], R12 ;  /* 0x0000200c01007387 */ /* 0x0001e40000100800 */
.L_x_12389:
        /* <DEDUP_REMOVED lines=11> */
.L_x_12390:
[----:B------:R-:W-:Y:S05]  /*1eea0*/  @!P2 BRA `(.L_x_12391) ;  /* 0x000000000010a947 */ /* 0x000fea0003800000 */
[----:B------:R-:W-:Y:S02]  /*1eeb0*/  ULDC.64 UR4, c[0x0][0x208] ;  /* 0x0000820000047ab9 */ /* 0x000fe40000000a00 */
[----:B------:R-:W2:Y:S04]  /*1eec0*/  LDG.E R10, desc[UR4][R6.64] ;  /* 0x00000004060a7981 */ /* 0x000ea8000c1e1900 */
[----:B------:R-:W2:Y:S02]  /*1eed0*/  LDG.E R6, desc[UR4][R6.64+0x4] ;  /* 0x0000040406067981 */ /* 0x000ea4000c1e1900 */
[----:B--2---:R-:W-:-:S07]  /*1eee0*/  IMAD.IADD R10, R6, 0x1, -R10 ;  /* 0x00000001060a7824 */ /* 0x004fce00078e0a0a */
.L_x_12391:
[----:B------:R-:W-:Y:S01]  /*1eef0*/  ULDC.64 UR4, c[0x0][0x208] ;  /* 0x0000820000047ab9 */ /* 0x000fe20000000a00 */
[----:B-1----:R-:W1:Y:S01]  /*1ef00*/  LDC R3, c[0x0][0x448] ;  /* 0x00011200ff037b82 */ /* 0x002e620000000800 */
[----:B------:R-:W2:Y:S01]  /*1ef10*/  @P0 LDG.E R2, desc[UR4][R4.64] ;  /* 0x0000000404020981 */ /* 0x000ea2000c1e1900 */
[----:B-----5:R-:W-:-:S03]  /*1ef20*/  IMAD.IADD R10, R10, 0x1, -R8 ;  /* 0x000000010a0a7824 */ /* 0x020fc600078e0a08 */
[----:B------:R-:W2:Y:S01]  /*1ef30*/  @P0 LDG.E R4, desc[UR4][R4.64+0x4] ;  /* 0x0000040404040981 */ /* 0x000ea2000c1e1900 */
[----:B-1----:R-:W-:-:S13]  /*1ef40*/  ISETP.NE.AND P1, PT, R3, 0x1, PT ;  /* 0x000000010300780c */ /* 0x002fda0003f25270 */
[----:B------:R-:W1:Y:S01]  /*1ef50*/  @P1 LDC R3, c[0x0][0x450] ;  /* 0x00011400ff031b82 */ /* 0x000e620000000800 */
[----:B------:R-:W-:Y:S01]  /*1ef60*/  BSSY B0, `(.L_x_12392) ;  /* 0x0000163000007945 */ /* 0x000fe20003800000 */
[----:B------:R-:W-:Y:S01]  /*1ef70*/  PLOP3.LUT P5, PT, PT, PT, PT, 0x80, 0x0 ;  /* 0x000000000000781c */ /* 0x000fe20003faf070 */
[----:B--2---:R-:W-:-:S05]  /*1ef80*/  @P0 IMAD.IADD R9, R4, 0x1, -R2 ;  /* 0x0000000104090824 */ /* 0x004fca00078e0a02 */
[----:B------:R-:W2:Y:S01]  /*1ef90*/  @P1 LDC R4, c[0x0][0x44c] ;  /* 0x00011300ff041b82 */ /* 0x000ea20000000800 */
[----:B------:R-:W-:-:S04]  /*1efa0*/  IMAD R2, R17, 0xc0, RZ ;  /* 0x000000c011027824 */ /* 0x000fc800078e02ff */
[----:B------:R-:W-:Y:S02]  /*1efb0*/  VIADD R2, R2, 0xbf ;  /* 0x000000bf02027836 */ /* 0x000fe40000000000 */
[----:B------:R-:W-:-:S04]  /*1efc0*/  IMAD.IADD R20, R10, 0x1, R9 ;  /* 0x000000010a147824 */ /* 0x000fc800078e0209 */
[C---:B------:R-:W-:Y:S01]  /*1efd0*/  VIADD R21, R20.reuse, 0x8f ;  /* 0x0000008f14157836 */ /* 0x040fe20000000000 */
[----:B------:R-:W-:-:S03]  /*1efe0*/  IADD3 R20, R20, 0x90, -R12 ;  /* 0x0000009014147810 */ /* 0x000fc60007ffe80c */
[----:B------:R-:W-:-:S04]  /*1eff0*/  IMAD.HI R21, R21, 0x38e38e39, RZ ;  /* 0x38e38e3915157827 */ /* 0x000fc800078e02ff */
[----:B--2---:R-:W-:-:S05]  /*1f000*/  @P1 IMAD.HI.U32 R4, R2, R4, RZ ;  /* 0x0000000402041227 */ /* 0x004fca00078e00ff */
[----:B-1----:R-:W-:-:S05]  /*1f010*/  @P1 SHF.R.U32.HI R2, RZ, R3, R4 ;  /* 0x00000003ff021219 */ /* 0x002fca0000011604 */
        /* <DEDUP_REMOVED lines=12> */
[----:B------:R-:W-:-:S05]  /*1f0e0*/  IMAD.WIDE.U32 R4, R10, 0x38e38e39, RZ ;  /* 0x38e38e390a047825 */ /* 0x000fca00078e00ff */
        /* <DEDUP_REMOVED lines=15> */
.L_x_12577:
[----:B--2---:R-:W-:Y:S02]  /*1f1e0*/  ISETP.NE.AND P0, PT, R14, RZ, PT ;  /* 0x000000ff0e00720c */ /* 0x004fe40003f05270 */
[----:B------:R-:W-:-:S11]  /*1f1f0*/  PLOP3.LUT P2, PT, PT, PT, PT, 0x8, 0x0 ;  /* 0x000000000000781c */ /* 0x000fd60003f4e170 */
[----:B------:R-:W-:Y:S05]  /*1f200*/  @P0 BRA `(.L_x_12395) ;  /* 0x00000000000c0947 */ /* 0x000fea0003800000 */
[----:B------:R-:W-:-:S03]  /*1f210*/  UMOV UR4, 0xffffffff ;  /* 0xffffffff00047882 */ /* 0x000fc60000000000 */
[----:B------:R-:W-:Y:S05]  /*1f220*/  BRA.DIV UR4, `(.L_x_12396) ;  /* 0x0000007204807947 */ /* 0x000fea000b800000 */
[----:B------:R-:W-:-:S13]  /*1f230*/  ELECT P2, URZ, PT ;  /* 0x00000000003f782f */ /* 0x000fda0003840000 */
.L_x_12395:
        /* <DEDUP_REMOVED lines=9> */
.L_x_12580:
[----:B------:R-:W-:Y:S05]  /*1f2d0*/  BSYNC B1 ;  /* 0x0000000000017941 */ /* 0x000fea0003800000 */
.L_x_12397:
        /* <DEDUP_REMOVED lines=11> */
.L_x_12581:
[----:B------:R-:W-:Y:S05]  /*1f390*/  BSYNC B2 ;  /* 0x0000000000027941 */ /* 0x000fea0003800000 */
.L_x_12401:
[----:B------:R-:W-:Y:S04]  /*1f3a0*/  BSSY B2, `(.L_x_12403) ;  /* 0x0000008000027945 */ /* 0x000fe80003800000 */
[----:B------:R-:W-:Y:S05]  /*1f3b0*/  @P4 BRA `(.L_x_12404) ;  /* 0x0000000000184947 */ /* 0x000fea0003800000 */
[----:B-1----:R-:W3:Y:S02]  /*1f3c0*/  LDL R5, [R1] ;  /* 0x0000000001057983 */ /* 0x002ee40000100800 */
[----:B---3--:R-:W-:Y:S01]  /*1f3d0*/  LOP3.LUT P0, RZ, R5, 0x1, RZ, 0xc0, !PT ;  /* 0x0000000105ff7812 */ /* 0x008fe2000780c0ff */
[----:B------:R-:W-:-:S04]  /*1f3e0*/  IMAD.MOV.U32 R5, RZ, RZ, 0x6c00 ;  /* 0x00006c00ff057424 */ /* 0x000fc800078e00ff */
[----:B------:R3:W-:Y:S08]  /*1f3f0*/  SYNCS.ARRIVE.TRANS64 RZ, [R9+URZ+0x31c90], R5 ;  /* 0x031c900509ff79a7 */ /* 0x0007f0000800003f */
[----:B------:R-:W-:Y:S05]  /*1f400*/  @!P0 BRA `(.L_x_12404) ;  /* 0x0000000000048947 */ /* 0x000fea0003800000 */
[----:B------:R-:W-:Y:S01]  /*1f410*/  BPT.TRAP 0x1 ;  /* 0x000000040000795c */ /* 0x000fe20000300000 */
.L_x_12404:
[----:B------:R-:W-:Y:S05]  /*1f420*/  BSYNC B2 ;  /* 0x0000000000027941 */ /* 0x000fea0003800000 */
.L_x_12403:
        /* <DEDUP_REMOVED lines=10> */
[----:B------:R-:W-:Y:S01]  /*1f4d0*/  VIADD R10, R7, 0x16a00 ;  /* 0x00016a00070a7836 */ /* 0x000fe20000000000 */
[----:B------:R-:W-:-:S09]  /*1f4e0*/  UMOV UR7, 0x12f00000 ;  /* 0x12f0000000077882 */ /* 0x000fd20000000000 */
.L_x_12405:
        /* <DEDUP_REMOVED lines=16> */
.L_x_12406:
        /* <DEDUP_REMOVED lines=10> */
[----:B0-----:R-:W-:Y:S01]  /*1f690*/  IMAD.MOV.U32 R12, RZ, RZ, 0x40 ;  /* 0x00000040ff0c7424 */ /* 0x001fe200078e00ff */
[----:B------:R-:W-:Y:S01]  /*1f6a0*/  PLOP3.LUT P0, PT, PT, PT, PT, 0x80, 0x0 ;  /* 0x000000000000781c */ /* 0x000fe20003f0f070 */
[----:B------:R-:W-:Y:S01]  /*1f6b0*/  VIADD R10, R7, 0x1b200 ;  /* 0x0001b200070a7836 */ /* 0x000fe20000000000 */
[----:B------:R-:W-:Y:S01]  /*1f6c0*/  UMOV UR6, 0x0 ;  /* 0x0000000000067882 */ /* 0x000fe20000000000 */
[----:B------:R-:W-:Y:S01]  /*1f6d0*/  UMOV UR7, 0x12f00000 ;  /* 0x12f0000000077882 */ /* 0x000fe20000000000 */
[----:B------:R-:W-:-:S15]  /*1f6e0*/  R2UR UR10, R12 ;  /* 0x000000000c0a72ca */ /* 0x000fde00000e0000 */
.L_x_12407:
        /* <DEDUP_REMOVED lines=13> */
.L_x_12582:
[----:B------:R-:W-:Y:S05]  /*1f7c0*/  BSYNC B2 ;  /* 0x0000000000027941 */ /* 0x000fea0003800000 */
.L_x_12408:
[----:B------:R-:W-:Y:S01]  /*1f7d0*/  BSSY B2, `(.L_x_12410) ;  /* 0x000000a000027945 */ /* 0x000fe20003800000 */
[----:B------:R-:W-:Y:S02]  /*1f7e0*/  IMAD.MOV.U32 R10, RZ, RZ, 0x0 ;  /* 0x00000000ff0a7424 */ /* 0x000fe400078e00ff */
[----:B------:R-:W-:Y:S01]  /*1f7f0*/  IMAD.MOV.U32 R11, RZ, RZ, 0x12f00000 ;  /* 0x12f00000ff0b7424 */ /* 0x000fe200078e00ff */
[----:B------:R-:W-:Y:S06]  /*1f800*/  @P4 BRA `(.L_x_12411) ;  /* 0x0000000000184947 */ /* 0x000fec0003800000 */
[----:B------:R-:W3:Y:S02]  /*1f810*/  LDL R5, [R1] ;  /* 0x0000000001057983 */ /* 0x000ee40000100800 */
[----:B---3--:R-:W-:Y:S01]  /*1f820*/  LOP3.LUT P0, RZ, R5, 0x1, RZ, 0xc0, !PT ;  /* 0x0000000105ff7812 */ /* 0x008fe2000780c0ff */
[----:B------:R-:W-:-:S04]  /*1f830*/  IMAD.MOV.U32 R5, RZ, RZ, 0x6c00 ;  /* 0x00006c00ff057424 */ /* 0x000fc800078e00ff */
[----:B------:R1:W-:Y:S08]  /*1f840*/  SYNCS.ARRIVE.TRANS64 RZ, [R9+URZ+0x31cb0], R5 ;  /* 0x031cb00509ff79a7 */ /* 0x0003f0000800003f */
[----:B------:R-:W-:Y:S05]  /*1f850*/  @!P0 BRA `(.L_x_12411) ;  /* 0x0000000000048947 */ /* 0x000fea0003800000 */
[----:B------:R-:W-:Y:S01]  /*1f860*/  BPT.TRAP 0x1 ;  /* 0x000000040000795c */ /* 0x000fe20000300000 */
.L_x_12411:
[----:B------:R-:W-:Y:S05]  /*1f870*/  BSYNC B2 ;  /* 0x0000000000027941 */ /* 0x000fea0003800000 */
.L_x_12410:
        /* <DEDUP_REMOVED lines=8> */
.L_x_12412:
        /* <DEDUP_REMOVED lines=15> */
.L_x_12413:
        /* <DEDUP_REMOVED lines=15> */
.L_x_12414:
        /* <DEDUP_REMOVED lines=10> */
.L_x_12400:
[----:B------:R-:W-:Y:S05]  /*1fb80*/  BSYNC B1 ;  /* 0x0000000000017941 */ /* 0x000fea0003800000 */
.L_x_12399:
[----:B-1----:R-:W2:Y:S01]  /*1fb90*/  LDL.LU R5, [R1+0x4] ;  /* 0x0000040001057983 */ /* 0x002ea20000300800 */
        /* <DEDUP_REMOVED lines=10> */
.L_x_12431:
[----:B------:R-:W-:Y:S05]  /*1fc40*/  YIELD ;  /* 0x0000000000007946 */ /* 0x000fea0003800000 */
[----:B------:R-:W-:Y:S04]  /*1fc50*/  BSSY B1, `(.L_x_12415) ;  /* 0x0000089000017945 */ /* 0x000fe80003800000 */
[----:B--2---:R-:W-:Y:S05]  /*1fc60*/  @!P2 BRA `(.L_x_12416) ;  /* 0x00000008001ca947 */ /* 0x004fea0003800000 */
[----:B-1----:R-:W2:Y:S01]  /*1fc70*/  LDL R5, [R1+0x4] ;  /* 0x0000040001057983 */ /* 0x002ea20000100800 */
[----:B------:R-:W-:Y:S01]  /*1fc80*/  IMAD R8, R29, 0x8, R22 ;  /* 0x000000081d087824 */ /* 0x000fe200078e0216 */
[----:B------:R-:W1:Y:S01]  /*1fc90*/  S2R R3, SR_TID.X ;  /* 0x0000000000037919 */ /* 0x000e620000002100 */
[----:B------:R-:W-:Y:S01]  /*1fca0*/  BSSY B2, `(.L_x_12417) ;  /* 0x0000006000027945 */ /* 0x000fe20003800000 */
[----:B-1----:R-:W-:-:S04]  /*1fcb0*/  LOP3.LUT R3, R3, 0x7f, RZ, 0xc0, !PT ;  /* 0x0000007f03037812 */ /* 0x002fc800078ec0ff */
[----:B------:R-:W-:Y:S02]  /*1fcc0*/  ISETP.NE.AND P1, PT, R3, RZ, PT ;  /* 0x000000ff0300720c */ /* 0x000fe40003f25270 */
[----:B--2---:R-:W-:-:S04]  /*1fcd0*/  SHF.L.U32 R7, R5, 0x1f, RZ ;  /* 0x0000001f05077819 */ /* 0x004fc800000006ff */
[----:B------:R-:W1:Y:S02]  /*1fce0*/  SYNCS.PHASECHK.TRANS64.TRYWAIT P0, [R8+URZ+0x31ca0], R7 ;  /* 0x031ca007080075a7 */ /* 0x000e64000800017f */
[----:B-1----:R-:W-:Y:S05]  /*1fcf0*/  @!P0 BRA `(.L_x_12418) ;  /* 0x00000068002c8947 */ /* 0x002fea0003800000 */
.L_x_12583:
[----:B------:R-:W-:Y:S05]  /*1fd00*/  BSYNC B2 ;  /* 0x0000000000027941 */ /* 0x000fea0003800000 */
.L_x_12417:
        /* <DEDUP_REMOVED lines=8> */
.L_x_12420:
[----:B------:R-:W-:Y:S05]  /*1fd90*/  BSYNC B2 ;  /* 0x0000000000027941 */ /* 0x000fea0003800000 */
.L_x_12419:
[----:B0-----:R-:W-:Y:S01]  /*1fda0*/  IMAD.MOV.U32 R12, RZ, RZ, RZ ;  /* 0x000000ffff0c7224 */ /* 0x001fe200078e00ff */
        /* <DEDUP_REMOVED lines=10> */
.L_x_12421:
        /* <DEDUP_REMOVED lines=16> */
.L_x_12422:
        /* <DEDUP_REMOVED lines=16> */
.L_x_12423:
        /* <DEDUP_REMOVED lines=13> */
.L_x_12584:
[----:B------:R-:W-:Y:S05]  /*20120*/  BSYNC B2 ;  /* 0x0000000000027941 */ /* 0x000fea0003800000 */
.L_x_12424:
[----:B------:R-:W-:Y:S01]  /*20130*/  BSSY B2, `(.L_x_12426) ;  /* 0x000000a000027945 */ /* 0x000fe20003800000 */
[----:B------:R-:W-:Y:S02]  /*20140*/  IMAD.MOV.U32 R10, RZ, RZ, 0x0 ;  /* 0x00000000ff0a7424 */ /* 0x000fe400078e00ff */
[----:B------:R-:W-:Y:S01]  /*20150*/  IMAD.MOV.U32 R11, RZ, RZ, 0x12f00000 ;  /* 0x12f00000ff0b7424 */ /* 0x000fe200078e00ff */
[----:B------:R-:W-:Y:S06]  /*20160*/  @P1 BRA `(.L_x_12427) ;  /* 0x0000000000181947 */ /* 0x000fec0003800000 */
[----:B------:R-:W2:Y:S02]  /*20170*/  LDL R3, [R1] ;  /* 0x0000000001037983 */ /* 0x000ea40000100800 */
[----:B--2---:R-:W-:Y:S01]  /*20180*/  LOP3.LUT P0, RZ, R3, 0x1, RZ, 0xc0, !PT ;  /* 0x0000000103ff7812 */ /* 0x004fe2000780c0ff */
[----:B------:R-:W-:-:S04]  /*20190*/  IMAD.MOV.U32 R3, RZ, RZ, 0x6c00 ;  /* 0x00006c00ff037424 */ /* 0x000fc800078e00ff */
[----:B------:R2:W-:Y:S08]  /*201a0*/  SYNCS.ARRIVE.TRANS64 RZ, [R8+URZ+0x31cb0], R3 ;  /* 0x031cb00308ff79a7 */ /* 0x0005f0000800003f */
[----:B------:R-:W-:Y:S05]  /*201b0*/  @!P0 BRA `(.L_x_12427) ;  /* 0x0000000000048947 */ /* 0x000fea0003800000 */
[----:B------:R-:W-:Y:S01]  /*201c0*/  BPT.TRAP 0x1 ;  /* 0x000000040000795c */ /* 0x000fe20000300000 */
.L_x_12427:
[----:B------:R-:W-:Y:S05]  /*201d0*/  BSYNC B2 ;  /* 0x0000000000027941 */ /* 0x000fea0003800000 */
.L_x_12426:
        /* <DEDUP_REMOVED lines=8> */
.L_x_12428:
        /* <DEDUP_REMOVED lines=15> */
.L_x_12429:
        /* <DEDUP_REMOVED lines=15> */
.L_x_12430:
        /* <DEDUP_REMOVED lines=10> */
.L_x_12416:
[----:B------:R-:W-:Y:S05]  /*204e0*/  BSYNC B1 ;  /* 0x0000000000017941 */ /* 0x000fea0003800000 */
.L_x_12415:
        /* <DEDUP_REMOVED lines=10> */
.L_x_12393:
[----:B------:R-:W-:Y:S05]  /*20590*/  BSYNC B0 ;  /* 0x0000000000007941 */ /* 0x000fea0003800000 */
.L_x_12392:
[----:B------:R-:W3:Y:S01]  /*205a0*/  LDC R0, c[0x0][0x448] ;  /* 0x00011200ff007b82 */ /* 0x000ee20000000800 */
[----:B------:R-:W-:Y:S01]  /*205b0*/  IMAD.MOV.U32 R2, RZ, RZ, 0xc0 ;  /* 0x000000c0ff027424 */ /* 0x000fe200078e00ff */
[----:B------:R-:W-:Y:S05]  /*205c0*/  @!P5 WARPSYNC.ALL ;  /* 0x000000000000d948 */ /* 0x000fea0003800000 */
[----:B------:R-:W-:Y:S01]  /*205d0*/  IMAD R2, R17, R2, 0xbf ;  /* 0x000000bf11027424 */ /* 0x000fe200078e0202 */
[----:B------:R-:W-:Y:S01]  /*205e0*/  BSSY B7, `(.L_x_12432) ;  /* 0x0000434000077945 */ /* 0x000fe20003800000 */
[----:B------:R-:W-:Y:S01]  /*205f0*/  @!P5 BAR.SYNC.DEFER_BLOCKING 0xc, 0x200 ;  /* 0x030800000000db1d */ /* 0x000fe20000010000 */
[----:B---3--:R-:W-:-:S13]  /*20600*/  ISETP.NE.AND P0, PT, R0, 0x1, PT ;  /* 0x000000010000780c */ /* 0x008fda0003f05270 */
[----:B------:R-:W3:Y:S08]  /*20610*/  @P0 LDC R3, c[0x0][0x44c] ;  /* 0x00011300ff030b82 */ /* 0x000ef00000000800 */
[----:B------:R-:W4:Y:S01]  /*20620*/  @P0 LDC R0, c[0x0][0x450] ;  /* 0x00011400ff000b82 */ /* 0x000f220000000800 */
[----:B---3--:R-:W-:-:S05]  /*20630*/  @P0 IMAD.HI.U32 R3, R2, R3, RZ ;  /* 0x0000000302030227 */ /* 0x008fca00078e00ff */
[----:B----4-:R-:W-:-:S05]  /*20640*/  @P0 SHF.R.U32.HI R2, RZ, R0, R3 ;  /* 0x00000000ff020219 */ /* 0x010fca0000011603 */
[----:B------:R-:W-:-:S04]  /*20650*/  IMAD.IADD R0, R20, 0x1, R2 ;  /* 0x0000000114007824 */ /* 0x000fc800078e0202 */
[----:B------:R-:W-:-:S05]  /*20660*/  IMAD.HI R0, R0, 0x38e38e39, RZ ;  /* 0x38e38e3900007827 */ /* 0x000fca00078e02ff */
[----:B------:R-:W-:-:S04]  /*20670*/  SHF.R.U32.HI R2, RZ, 0x1f, R0 ;  /* 0x0000001fff027819 */ /* 0x000fc80000011600 */
[----:B------:R-:W-:-:S04]  /*20680*/  LEA.HI.SX32 R2, R0, R2, 0x1b ;  /* 0x0000000200027211 */ /* 0x000fc800078fdaff */
[----:B------:R-:W-:-:S04]  /*20690*/  VIMNMX R4, R21, R2, PT ;  /* 0x0000000215047248 */ /* 0x000fc80003fe0100 */
[----:B------:R-:W-:Y:S01]  /*206a0*/  ISETP.GT.AND P0, PT, R4, RZ, PT ;  /* 0x000000ff0400720c */ /* 0x000fe20003f04270 */
[----:B------:R3:W-:-:S12]  /*206b0*/  STL [R1+0x18], R4 ;  /* 0x0000180401007387 */ /* 0x0007d80000100800 */
[----:B---3--:R-:W-:Y:S05]  /*206c0*/  @P0 BRA `(.L_x_12433) ;  /* 0x0000000000480947 */ /* 0x008fea0003800000 */
[----:B-1----:R-:W1:Y:S02]  /*206d0*/  S2R R5, SR_TID.X ;  /* 0x0000000000057919 */ /* 0x002e640000002100 */
[----:B-1----:R-:W-:-:S04]  /*206e0*/  LOP3.LUT R5, R5, 0x7f, RZ, 0xc0, !PT ;  /* 0x0000007f05057812 */ /* 0x002fc800078ec0ff */
[----:B------:R-:W-:-:S13]  /*206f0*/  ISETP.NE.AND P1, PT, R5, RZ, PT ;  /* 0x000000ff0500720c */ /* 0x000fda0003f25270 */
[----:B------:R-:W-:Y:S05]  /*20700*/  @P1 BRA `(.L_x_12434) ;  /* 0x0000004000841947 */ /* 0x000fea0003800000 */
[----:B------:R-:W1:Y:S01]  /*20710*/  S2R R5, SR_LANEID ;  /* 0x0000000000057919 */ /* 0x000e620000000000 */
[----:B------:R-:W-:Y:S01]  /*20720*/  VOTEU.ANY UR4, UPT, PT ;  /* 0x0000000000047886 */ /* 0x000fe200038e0100 */
[----:B------:R-:W3:Y:S01]  /*20730*/  LDC.64 R2, c[0x0][0xc60] ;  /* 0x00031800ff027b82 */ /* 0x000ee20000000a00 */
[----:B------:R-:W1:Y:S01]  /*20740*/  FLO.U32 R0, UR4 ;  /* 0x0000000400007d00 */ /* 0x000e6200080e0000 */
[----:B------:R-:W-:Y:S01]  /*20750*/  ULDC.64 UR6, c[0x0][0x208] ;  /* 0x0000820000067ab9 */ /* 0x000fe20000000a00 */
[----:B-1----:R-:W-:-:S06]  /*20760*/  ISETP.EQ.U32.AND P0, PT, R0, R5, PT ;  /* 0x000000050000720c */ /* 0x002fcc0003f02070 */
[----:B------:R-:W3:Y:S07]  /*20770*/  POPC R5, UR4 ;  /* 0x0000000400057d09 */ /* 0x000eee0008000000 */
[----:B---3--:R-:W3:Y:S01]  /*20780*/  @P0 ATOMG.E.ADD.STRONG.GPU PT, R3, desc[UR6][R2.64], R5 ;  /* 0x00000005020309a8 */ /* 0x008ee200081ee1c6 */
[----:B------:R-:W1:Y:S02]  /*20790*/  S2R R4, SR_LTMASK ;  /* 0x0000000000047919 */ /* 0x000e640000003900 */
[----:B-1----:R-:W-:-:S04]  /*207a0*/  LOP3.LUT R4, R4, UR4, RZ, 0xc0, !PT ;  /* 0x0000000404047c12 */ /* 0x002fc8000f8ec0ff */
[----:B--2---:R-:W1:Y:S01]  /*207b0*/  POPC R7, R4 ;  /* 0x0000000400077309 */ /* 0x004e620000000000 */
[----:B---3--:R-:W1:Y:S02]  /*207c0*/  SHFL.IDX PT, R0, R3, R0, 0x1f ;  /* 0x00001f0003007589 */ /* 0x008e6400000e0000 */
[----:B-1----:R-:W-:Y:S01]  /*207d0*/  IADD3 R16, R0, UR39, R7 ;  /* 0x0000002700107c10 */ /* 0x002fe2000fffe007 */
[----:B------:R-:W-:Y:S06]  /*207e0*/  BRA `(.L_x_12434) ;  /* 0x00000040004c7947 */ /* 0x000fec0003800000 */
.L_x_12433:
        /* <DEDUP_REMOVED lines=10> */
[----:B-1----:R-:W-:Y:S02]  /*20890*/  IMAD.U32 R5, RZ, RZ, UR7 ;  /* 0x00000007ff057e24 */ /* 0x002fe4000f8e00ff */
[----:B------:R-:W-:Y:S02]  /*208a0*/  IMAD.U32 R6, RZ, RZ, UR8 ;  /* 0x00000008ff067e24 */ /* 0x000fe4000f8e00ff */
[----:B--2---:R-:W-:-:S02]  /*208b0*/  IMAD.U32 R7, RZ, RZ, UR9 ;  /* 0x00000009ff077e24 */ /* 0x004fc4000f8e00ff */
[----:B------:R-:W-:Y:S02]  /*208c0*/  IMAD.U32 R10, RZ, RZ, UR4 ;  /* 0x00000004ff0a7e24 */ /* 0x000fe4000f8e00ff */
[----:B------:R-:W-:Y:S02]  /*208d0*/  IMAD.U32 R11, RZ, RZ, UR5 ;  /* 0x00000005ff0b7e24 */ /* 0x000fe4000f8e00ff */
[----:B------:R-:W-:Y:S02]  /*208e0*/  IMAD.MOV.U32 R8, RZ, RZ, 0x70 ;  /* 0x00000070ff087424 */ /* 0x000fe400078e00ff */
[----:B0-----:R-:W-:Y:S02]  /*208f0*/  IMAD.MOV.U32 R12, RZ, RZ, 0x1 ;  /* 0x00000001ff0c7424 */ /* 0x001fe400078e00ff */
[----:B------:R-:W-:-:S07]  /*20900*/  IMAD.MOV.U32 R13, RZ, RZ, RZ ;  /* 0x000000ffff0d7224 */ /* 0x000fce00078e00ff */
[----:B------:R-:W-:-:S07]  /*20910*/  LEPC R20, `(.L_x_12436) ;  /* 0x000000001014794e */ /* 0x000fce0000000000 */
[----:B---3--:R-:W-:Y:S05]  /*20920*/  CALL.ABS.NOINC R2 ;  /* 0x0000000002007343 */ /* 0x008fea0003c00000 */
.L_x_12436:
[----:B------:R-:W-:Y:S05]  /*20930*/  BSYNC B6 ;  /* 0x0000000000067941 */ /* 0x000fea0003800000 */
.L_x_12435:
        /* <DEDUP_REMOVED lines=10> */
[----:B-1----:R-:W-:Y:S02]  /*209e0*/  IMAD.U32 R5, RZ, RZ, UR7 ;  /* 0x00000007ff057e24 */ /* 0x002fe4000f8e00ff */
[----:B------:R-:W-:Y:S02]  /*209f0*/  IMAD.U32 R6, RZ, RZ, UR8 ;  /* 0x00000008ff067e24 */ /* 0x000fe4000f8e00ff */
[----:B--2---:R-:W-:-:S02]  /*20a00*/  IMAD.U32 R7, RZ, RZ, UR9 ;  /* 0x00000009ff077e24 */ /* 0x004fc4000f8e00ff */
[----:B------:R-:W-:Y:S02]  /*20a10*/  IMAD.U32 R10, RZ, RZ, UR4 ;  /* 0x00000004ff0a7e24 */ /* 0x000fe4000f8e00ff */
[----:B------:R-:W-:Y:S02]  /*20a20*/  IMAD.U32 R11, RZ, RZ, UR5 ;  /* 0x00000005ff0b7e24 */ /* 0x000fe4000f8e00ff */
[----:B------:R-:W-:Y:S02]  /*20a30*/  IMAD.MOV.U32 R8, RZ, RZ, 0x70 ;  /* 0x00000070ff087424 */ /* 0x000fe400078e00ff */
[----:B0-----:R-:W-:Y:S02]  /*20a40*/  IMAD.MOV.U32 R12, RZ, RZ, 0x1 ;  /* 0x00000001ff0c7424 */ /* 0x001fe400078e00ff */
[----:B---3--:R-:W-:-:S07]  /*20a50*/  IMAD.MOV.U32 R13, RZ, RZ, RZ ;  /* 0x000000ffff0d7224 */ /* 0x008fce00078e00ff */
[----:B------:R-:W-:-:S07]  /*20a60*/  LEPC R20, `(.L_x_12439) ;  /* 0x000000001014794e */ /* 0x000fce0000000000 */
[----:B----4-:R-:W-:Y:S05]  /*20a70*/  CALL.ABS.NOINC R2 ;  /* 0x0000000002007343 */ /* 0x010fea0003c00000 */
.L_x_12439:
        /* <DEDUP_REMOVED lines=16> */
.L_x_12438:
[----:B------:R-:W-:Y:S05]  /*20b80*/  BSYNC B6 ;  /* 0x0000000000067941 */ /* 0x000fea0003800000 */
.L_x_12437:
[----:B------:R-:W-:Y:S01]  /*20b90*/  ULDC.64 UR4, c[0x0][0x9f8] ;  /* 0x00027e0000047ab9 */ /* 0x000fe20000000a00 */
[----:B------:R-:W-:Y:S01]  /*20ba0*/  ULDC.64 UR6, c[0x0][0x208] ;  /* 0x0000820000067ab9 */ /* 0x000fe20000000a00 */
[----:B------:R-:W-:Y:S01]  /*20bb0*/  ISETP.NE.U32.AND P0, PT, RZ, UR4, PT ;  /* 0x00000004ff007c0c */ /* 0x000fe2000bf05070 */
[----:B------:R-:W3:Y:S01]  /*20bc0*/  LDL R20, [R1+0x18] ;  /* 0x0000180001147983 */ /* 0x000ee20000100800 */
[----:B------:R-:W4:Y:S02]  /*20bd0*/  LDC.64 R2, c[0x0][0x418] ;  /* 0x00010600ff027b82 */ /* 0x000f240000000a00 */
[----:B------:R-:W-:-:S13]  /*20be0*/  ISETP.NE.AND.EX P0, PT, RZ, UR5, PT, P0 ;  /* 0x00000005ff007c0c */ /* 0x000fda000bf05300 */
[----:B------:R-:W-:-:S04]  /*20bf0*/  @P0 IADD3 R24, P1, R24, UR4, RZ ;  /* 0x0000000418180c10 */ /* 0x000fc8000ff3e0ff */
[----:B------:R-:W-:Y:S01]  /*20c00*/  @P0 IADD3.X R25, R25, UR5, RZ, P1, !PT ;  /* 0x0000000519190c10 */ /* 0x000fe20008ffe4ff */
[----:B------:R-:W-:-:S04]  /*20c10*/  ULDC.64 UR4, c[0x0][0xa08] ;  /* 0x0002820000047ab9 */ /* 0x000fc80000000a00 */
[----:B------:R3:W2:Y:S01]  /*20c20*/  @P0 LDG.E R26, desc[UR6][R24.64] ;  /* 0x00000006181a0981 */ /* 0x0006a2000c1e1900 */
[----:B----4-:R-:W-:Y:S01]  /*20c30*/  LOP3.LUT P0, RZ, R2, UR4, RZ, 0xfc, !PT ;  /* 0x0000000402ff7c12 */ /* 0x010fe2000f80fcff */
[----:B------:R-:W-:-:S03]  /*20c40*/  UMOV UR4, 0xffffffff ;  /* 0xffffffff00047882 */ /* 0x000fc60000000000 */
[----:B------:R-:W-:Y:S01]  /*20c50*/  LOP3.LUT P0, RZ, R3, UR5, RZ, 0xfc, P0 ;  /* 0x0000000503ff7c12 */ /* 0x000fe2000800fcff */
[----:B---3--:R-:W-:Y:S01]  /*20c60*/  VIADD R25, R20, 0xffffffff ;  /* 0xffffffff14197836 */ /* 0x008fe20000000000 */
[----:B--2---:R-:W-:Y:S02]  /*20c70*/  SHF.R.S32.HI R7, RZ, 0x1f, R26 ;  /* 0x0000001fff077819 */ /* 0x004fe4000001141a */
[----:B------:R-:W-:-:S03]  /*20c80*/  SEL R24, R26, RZ, !P0 ;  /* 0x000000ff1a187207 */ /* 0x000fc60004000000 */
[----:B------:R2:W-:Y:S01]  /*20c90*/  STL [R1+0x8], R7 ;  /* 0x0000080701007387 */ /* 0x0005e20000100800 */
[----:B------:R-:W-:Y:S05]  /*20ca0*/  BRA.DIV UR4, `(.L_x_12440) ;  /* 0x0000005a04687947 */ /* 0x000fea000b800000 */
[----:B------:R-:W3:Y:S02]  /*20cb0*/  S2R R0, SR_TID.X ;  /* 0x0000000000007919 */ /* 0x000ee40000002100 */
[----:B---3--:R-:W-:-:S04]  /*20cc0*/  SHF.R.U32.HI R0, RZ, 0x5, R0 ;  /* 0x00000005ff007819 */ /* 0x008fc80000011600 */
[----:B------:R-:W-:-:S05]  /*20cd0*/  LOP3.LUT R0, R0, 0x3, RZ, 0xc0, !PT ;  /* 0x0000000300007812 */ /* 0x000fca00078ec0ff */
[----:B------:R3:W4:Y:S02]  /*20ce0*/  SHFL.IDX PT, R14, R0, RZ, 0x1f ;  /* 0x00001fff000e7589 */ /* 0x00072400000e0000 */
.L_x_12587:
[----:B---3--:R-:W3:Y:S01]  /*20cf0*/  LDL.LU R0, [R1] ;  /* 0x0000000001007983 */ /* 0x008ee20000300800 */
[----:B------:R-:W-:Y:S02]  /*20d00*/  PLOP3.LUT P1, PT, PT, PT, PT, 0x8, 0x0 ;  /* 0x000000000000781c */ /* 0x000fe40003f2e170 */
[----:B----4-:R-:W-:Y:S02]  /*20d10*/  ISETP.NE.AND P0, PT, R14, RZ, PT ;  /* 0x000000ff0e00720c */ /* 0x010fe40003f05270 */
[----:B---3--:R-:W-:-:S09]  /*20d20*/  LOP3.LUT R0, R0, 0xfffffffb, RZ, 0xc0, !PT ;  /* 0xfffffffb00007812 */ /* 0x008fd200078ec0ff */
[----:B------:R-:W-:-:S05]  /*20d30*/  @P1 LOP3.LUT R0, R0, 0x4, RZ, 0xfc, !PT ;  /* 0x0000000400001812 */ /* 0x000fca00078efcff */
[----:B------:R3:W-:Y:S01]  /*20d40*/  STL [R1], R0 ;  /* 0x0000000001007387 */ /* 0x0007e20000100800 */
[----:B------:R-:W-:Y:S05]  /*20d50*/  @P0 BRA `(.L_x_12441) ;  /* 0x00000004001c0947 */ /* 0x000fea0003800000 */
[----:B------:R-:W-:-:S03]  /*20d60*/  UMOV UR4, 0xffffffff ;  /* 0xffffffff00047882 */ /* 0x000fc60000000000 */
[----:B------:R-:W-:Y:S05]  /*20d70*/  BRA.DIV UR4, `(.L_x_12442) ;  /* 0x0000005a04687947 */ /* 0x000fea000b800000 */
[----:B------:R-:W-:-:S13]  /*20d80*/  ELECT P6, URZ, PT ;  /* 0x00000000003f782f */ /* 0x000fda00038c0000 */
.L_x_12590:
[----:B------:R-:W-:Y:S05]  /*20d90*/  @!P6 BRA `(.L_x_12441) ;  /* 0x00000004000ce947 */ /* 0x000fea0003800000 */
[----:B------:R-:W-:-:S04]  /*20da0*/  ISETP.NE.U32.AND P0, PT, R2, RZ, PT ;  /* 0x000000ff0200720c */ /* 0x000fc80003f05070 */
[----:B------:R-:W-:-:S13]  /*20db0*/  ISETP.NE.AND.EX P0, PT, R3, RZ, PT, P0 ;  /* 0x000000ff0300720c */ /* 0x000fda0003f05300 */
[----:B------:R-:W-:Y:S05]  /*20dc0*/  @!P0 BRA `(.L_x_12443) ;  /* 0x0000000000488947 */ /* 0x000fea0003800000 */
[----:B------:R-:W4:Y:S01]  /*20dd0*/  LDC R6, c[0x0][0x43c] ;  /* 0x00010f00ff067b82 */ /* 0x000f220000000800 */
[----:B------:R-:W-:Y:S01]  /*20de0*/  ULDC.64 UR4, c[0x0][0x428] ;  /* 0x00010a0000047ab9 */ /* 0x000fe20000000a00 */
[----:B------:R-:W-:Y:S01]  /*20df0*/  ULDC.64 UR6, c[0x0][0x208] ;  /* 0x0000820000067ab9 */ /* 0x000fe20000000a00 */
[----:B----4-:R-:W-:-:S13]  /*20e00*/  ISETP.NE.AND P0, PT, R6, 0x1, PT ;  /* 0x000000010600780c */ /* 0x010fda0003f05270 */
[----:B-1----:R-:W3:Y:S02]  /*20e10*/  @P0 LDC.64 R4, c[0x0][0x440] ;  /* 0x00011000ff040b82 */ /* 0x002ee40000000a00 */
        /* <DEDUP_REMOVED lines=13> */
.L_x_12443:
[----:B---3--:R-:W-:Y:S01]  /*20ef0*/  IMAD R0, R23, 0x8, R22 ;  /* 0x0000000817007824 */ /* 0x008fe200078e0216 */
[----:B----4-:R-:W-:-:S04]  /*20f00*/  SHF.L.U32 R2, R27, 0x1f, RZ ;  /* 0x0000001f1b027819 */ /* 0x010fc800000006ff */
[----:B------:R-:W3:Y:S02]  /*20f10*/  SYNCS.PHASECHK.TRANS64.TRYWAIT P0, [R0+URZ+0x31c40], R2 ;  /* 0x031c4002000075a7 */ /* 0x000ee4000800017f */
[----:B---3--:R-:W-:Y:S05]  /*20f20*/  @!P0 BRA `(.L_x_12444) ;  /* 0x00000058001c8947 */ /* 0x008fea0003800000 */
.L_x_12591:
[----:B------:R-:W4:Y:S02]  /*20f30*/  S2R R3, SR_TID.X ;  /* 0x0000000000037919 */ /* 0x000f240000002100 */
[----:B----4-:R-:W-:Y:S02]  /*20f40*/  LOP3.LUT R4, R3, 0x7f, RZ, 0xc0, !PT ;  /* 0x0000007f03047812 */ /* 0x010fe400078ec0ff */
[----:B------:R4:W5:Y:S02]  /*20f50*/  LDL R3, [R1] ;  /* 0x0000000001037983 */ /* 0x0009640000100800 */
[----:B------:R-:W-:-:S13]  /*20f60*/  ISETP.NE.AND P0, PT, R4, RZ, PT ;  /* 0x000000ff0400720c */ /* 0x000fda0003f05270 */
[----:B----4-:R-:W-:Y:S05]  /*20f70*/  @P0 BRA `(.L_x_12445) ;  /* 0x0000000000140947 */ /* 0x010fea0003800000 */
[----:B-----5:R-:W-:Y:S01]  /*20f80*/  LOP3.LUT P1, RZ, R3, 0x1, RZ, 0xc0, !PT ;  /* 0x0000000103ff7812 */ /* 0x020fe2000782c0ff */
[----:B---3--:R-:W-:-:S04]  /*20f90*/  IMAD.MOV.U32 R2, RZ, RZ, 0x6c00 ;  /* 0x00006c00ff027424 */ /* 0x008fc800078e00ff */
[----:B------:R4:W-:Y:S08]  /*20fa0*/  SYNCS.ARRIVE.TRANS64 RZ, [R0+URZ+0x31c30], R2 ;  /* 0x031c300200ff79a7 */ /* 0x0009f0000800003f */
[----:B------:R-:W-:Y:S05]  /*20fb0*/  @!P1 BRA `(.L_x_12445) ;  /* 0x0000000000049947 */ /* 0x000fea0003800000 */
[----:B------:R-:W-:Y:S01]  /*20fc0*/  BPT.TRAP 0x1 ;  /* 0x000000040000795c */ /* 0x000fe20000300000 */
.L_x_12445:
        /* <DEDUP_REMOVED lines=25> */
[----:B---3--:R-:W-:Y:S01]  /*21160*/  UMOV UR8, UR15 ;  /* 0x0000000f00087c82 */ /* 0x008fe20008000000 */
[----:B------:R-:W-:-:S02]  /*21170*/  UMOV UR10, UR17 ;  /* 0x00000011000a7c82 */ /* 0x000fc40008000000 */
[----:B------:R3:W-:Y:S02]  /*21180*/  UTMALDG.4D [UR8], [UR4], desc[UR6] ;  /* 0x00000608040075b4 */ /* 0x0007e40008019000 */
[----:B---3--:R-:W-:Y:S01]  /*21190*/  UMOV UR8, UR16 ;  /* 0x0000001000087c82 */ /* 0x008fe20008000000 */
[----:B------:R-:W-:Y:S02]  /*211a0*/  UMOV UR10, UR14 ;  /* 0x0000000e000a7c82 */ /* 0x000fe40008000000 */
[----:B------:R4:W-:Y:S02]  /*211b0*/  UTMALDG.4D [UR8], [UR4], desc[UR6] ;  /* 0x00000608040075b4 */ /* 0x0009e40008019000 */
[----:B----4-:R-:W-:Y:S01]  /*211c0*/  NOP ;  /* 0x0000000000007918 */ /* 0x010fe20000000000 */
.L_x_12441:
[----:B------:R-:W4:Y:S04]  /*211d0*/  LDL.LU R4, [R1+0x1c] ;  /* 0x00001c0001047983 */ /* 0x000f280000300800 */
[----:B------:R-:W5:Y:S04]  /*211e0*/  LDL.LU R6, [R1+0x14] ;  /* 0x0000140001067983 */ /* 0x000f680000300800 */
[----:B------:R-:W2:Y:S01]  /*211f0*/  LDL.LU R3, [R1+0x30] ;  /* 0x0000300001037983 */ /* 0x000ea20000300800 */
[----:B------:R-:W-:Y:S05]  /*21200*/  WARPSYNC.ALL ;  /* 0x0000000000007948 */ /* 0x000fea0003800000 */
[----:B------:R-:W-:Y:S01]  /*21210*/  ULDC.64 UR6, c[0x0][0xa00] ;  /* 0x0002800000067ab9 */ /* 0x000fe20000000a00 */
[----:B------:R-:W-:Y:S01]  /*21220*/  ULDC.64 UR4, c[0x0][0x298] ;  /* 0x0000a60000047ab9 */ /* 0x000fe20000000a00 */
[----:B------:R-:W-:Y:S01]  /*21230*/  BAR.SYNC.DEFER_BLOCKING 0x8, 0x200 ;  /* 0x0208000000007b1d */ /* 0x000fe20000010000 */
[----:B------:R-:W-:Y:S01]  /*21240*/  ISETP.NE.U32.AND P0, PT, RZ, UR6, PT ;  /* 0x00000006ff007c0c */ /* 0x000fe2000bf05070 */
[----:B---3--:R-:W-:-:S03]  /*21250*/  VIADD R0, R22, 0xda00 ;  /* 0x0000da0016007836 */ /* 0x008fc60000000000 */
[----:B------:R-:W-:Y:S01]  /*21260*/  ISETP.NE.AND.EX P0, PT, RZ, UR7, PT, P0 ;  /* 0x00000007ff007c0c */ /* 0x000fe2000bf05300 */
[----:B------:R-:W-:Y:S01]  /*21270*/  BSSY B6, `(.L_x_12446) ;  /* 0x0000020000067945 */ /* 0x000fe20003800000 */
[----:B------:R-:W-:Y:S02]  /*21280*/  LOP3.LUT P1, RZ, R0, 0x1bf, RZ, 0xc0, !PT ;  /* 0x000001bf00ff7812 */ /* 0x000fe4000782c0ff */
[----:B----4-:R-:W-:-:S05]  /*21290*/  SHF.R.S32.HI R2, RZ, 0x1f, R4 ;  /* 0x0000001fff027819 */ /* 0x010fca0000011404 */
[----:B------:R-:W-:Y:S01]  /*212a0*/  IMAD R2, R2, UR4, RZ ;  /* 0x0000000402027c24 */ /* 0x000fe2000f8e02ff */
[----:B--2---:R-:W-:-:S03]  /*212b0*/  SEL R3, R3, RZ, !P0 ;  /* 0x000000ff03037207 */ /* 0x004fc60004000000 */
[----:B------:R-:W-:Y:S01]  /*212c0*/  IMAD R0, R4, UR5, R2 ;  /* 0x0000000504007c24 */ /* 0x000fe2000f8e0202 */
[----:B-----5:R-:W-:Y:S01]  /*212d0*/  SEL R2, R6, RZ, !P0 ;  /* 0x000000ff06027207 */ /* 0x020fe20004000000 */
[----:B-1----:R-:W-:-:S05]  /*212e0*/  IMAD.WIDE.U32 R4, R4, UR4, RZ ;  /* 0x0000000404047c25 */ /* 0x002fca000f8e00ff */
        /* <DEDUP_REMOVED lines=20> */
[----:B0-----:R-:W-:Y:S02]  /*21430*/  IMAD.MOV.U32 R12, RZ, RZ, 0x1 ;  /* 0x00000001ff0c7424 */ /* 0x001fe400078e00ff */
[----:B------:R-:W-:-:S07]  /*21440*/  IMAD.MOV.U32 R13, RZ, RZ, RZ ;  /* 0x000000ffff0d7224 */ /* 0x000fce00078e00ff */
[----:B------:R-:W-:-:S07]  /*21450*/  LEPC R20, `(.L_x_12447) ;  /* 0x000000001014794e */ /* 0x000fce0000000000 */
[----:B-1----:R-:W-:Y:S05]  /*21460*/  CALL.ABS.NOINC R2 ;  /* 0x0000000002007343 */ /* 0x002fea0003c00000 */
.L_x_12447:
[----:B------:R-:W-:Y:S05]  /*21470*/  BSYNC B6 ;  /* 0x0000000000067941 */ /* 0x000fea0003800000 */
.L_x_12446:
[----:B--2---:R-:W2:Y:S01]  /*21480*/  LDL.LU R0, [R1+0x1c] ;  /* 0x00001c0001007983 */ /* 0x004ea20000300800 */
[----:B------:R-:W1:Y:S01]  /*21490*/  LDC R10, c[0x0][0x448] ;  /* 0x00011200ff0a7b82 */ /* 0x000e620000000800 */
[----:B------:R-:W-:Y:S01]  /*214a0*/  ULDC.64 UR4, c[0x0][0x2d8] ;  /* 0x0000b60000047ab9 */ /* 0x000fe20000000a00 */
[----:B------:R-:W-:Y:S01]  /*214b0*/  ULDC.64 UR6, c[0x0][0x2c8] ;  /* 0x0000b20000067ab9 */ /* 0x000fe20000000a00 */
[----:B------:R-:W2:Y:S01]  /*214c0*/  LDL.LU.64 R2, [R1+0x28] ;  /* 0x0000280001027983 */ /* 0x000ea20000300a00 */
[----:B------:R-:W-:-:S03]  /*214d0*/  ULDC.64 UR8, c[0x0][0x280] ;  /* 0x0000a00000087ab9 */ /* 0x000fc60000000a00 */
[----:B------:R-:W3:Y:S04]  /*214e0*/  LDL.LU R20, [R1+0x30] ;  /* 0x0000300001147983 */ /* 0x000ee80000300800 */
[----:B------:R-:W4:Y:S04]  /*214f0*/  LDL.LU R21, [R1+0x34] ;  /* 0x0000340001157983 */ /* 0x000f280000300800 */
[----:B------:R-:W5:Y:S01]  /*21500*/  LDL.LU R4, [R1+0x14] ;  /* 0x0000140001047983 */ /* 0x000f620000300800 */
[----:B------:R-:W0:Y:S01]  /*21510*/  S2R R13, SR_TID.X ;  /* 0x00000000000d7919 */ /* 0x000e220000002100 */
[----:B-1----:R-:W-:-:S13]  /*21520*/  ISETP.NE.AND P1, PT, R10, 0x1, PT ;  /* 0x000000010a00780c */ /* 0x002fda0003f25270 */
[----:B------:R-:W1:Y:S01]  /*21530*/  @P1 LDC R5, c[0x0][0x450] ;  /* 0x00011400ff051b82 */ /* 0x000e620000000800 */
[----:B0-----:R-:W-:-:S05]  /*21540*/  IMAD.SHL.U32 R11, R13, 0x8, RZ ;  /* 0x000000080d0b7824 */ /* 0x001fca00078e00ff */
[----:B------:R-:W-:-:S04]  /*21550*/  LOP3.LUT R11, R11, 0x18, RZ, 0xc0, !PT ;  /* 0x000000180b0b7812 */ /* 0x000fc800078ec0ff */
[C---:B------:R-:W-:Y:S02]  /*21560*/  LOP3.LUT R12, R11.reuse, 0x20, RZ, 0xfc, !PT ;  /* 0x000000200b0c7812 */ /* 0x040fe400078efcff */
[----:B------:R-:W-:Y:S01]  /*21570*/  LOP3.LUT R11, R11, 0x40, RZ, 0xfc, !PT ;  /* 0x000000400b0b7812 */ /* 0x000fe200078efcff */
[----:B--2---:R-:W-:Y:S02]  /*21580*/  IMAD.MOV.U32 R3, RZ, RZ, R0 ;  /* 0x000000ffff037224 */ /* 0x004fe400078e0000 */
[----:B---3--:R-:W-:Y:S02]  /*21590*/  IMAD R0, R20, UR4, RZ ;  /* 0x0000000414007c24 */ /* 0x008fe4000f8e02ff */
[C---:B------:R-:W-:Y:S01]  /*215a0*/  IMAD.WIDE.U32 R2, R18.reuse, UR4, R2 ;  /* 0x0000000412027c25 */ /* 0x040fe2000f8e0002 */
[----:B------:R-:W0:Y:S03]  /*215b0*/  S2R R20, SR_TID.X ;  /* 0x0000000000147919 */ /* 0x000e260000002100 */
        /* <DEDUP_REMOVED lines=10> */
[----:B0-----:R-:W-:-:S04]  /*21660*/  LOP3.LUT R20, R20, 0x7f, RZ, 0xc0, !PT ;  /* 0x0000007f14147812 */ /* 0x001fc800078ec0ff */
        /* <DEDUP_REMOVED lines=10> */
[----:B-1----:R-:W-:-:S04]  /*21710*/  @P1 SHF.R.U32.HI R4, RZ, R5, R6 ;  /* 0x00000005ff041219 */ /* 0x002fc80000011606 */
[--C-:B------:R-:W-:Y:S01]  /*21720*/  SHF.R.S32.HI R5, RZ, 0x1f, R4.reuse ;  /* 0x0000001fff057819 */ /* 0x100fe20000011404 */
[----:B------:R-:W-:-:S04]  /*21730*/  IMAD.MOV R8, RZ, RZ, -R4 ;  /* 0x000000ffff087224 */ /* 0x000fc800078e0a04 */
[----:B------:R-:W-:Y:S02]  /*21740*/  IMAD R5, R5, UR4, RZ ;  /* 0x0000000405057c24 */ /* 0x000fe4000f8e02ff */
[----:B------:R-:W-:Y:S02]  /*21750*/  IMAD R8, R10, R8, R0 ;  /* 0x000000080a087224 */ /* 0x000fe400078e0200 */
[C---:B------:R-:W-:Y:S02]  /*21760*/  IMAD R6, R4.reuse, UR5, R5 ;  /* 0x0000000504067c24 */ /* 0x040fe4000f8e0205 */
[----:B------:R-:W-:Y:S01]  /*21770*/  IMAD.WIDE.U32 R4, R4, UR4, R2 ;  /* 0x0000000404047c25 */ /* 0x000fe2000f8e0002 */
[----:B------:R-:W-:-:S03]  /*21780*/  SHF.R.S32.HI R9, RZ, 0x1f, R8 ;  /* 0x0000001fff097819 */ /* 0x000fc60000011408 */
[----:B------:R-:W-:Y:S02]  /*21790*/  IMAD.IADD R5, R5, 0x1, R6 ;  /* 0x0000000105057824 */ /* 0x000fe400078e0206 */
[----:B------:R-:W-:Y:S02]  /*217a0*/  IMAD R9, R9, UR6, RZ ;  /* 0x0000000609097c24 */ /* 0x000fe4000f8e02ff */
[----:B------:R-:W-:-:S04]  /*217b0*/  IMAD.WIDE.U32 R6, R8, UR6, R4 ;  /* 0x0000000608067c25 */ /* 0x000fc8000f8e0004 */
[----:B------:R-:W-:Y:S01]  /*217c0*/  IMAD R5, R8, UR7, R9 ;  /* 0x0000000708057c24 */ /* 0x000fe2000f8e0209 */
[----:B------:R-:W-:Y:S01]  /*217d0*/  LEA R4, P0, R6, UR8, 0x1 ;  /* 0x0000000806047c11 */ /* 0x000fe2000f8008ff */
[----:B------:R-:W-:Y:S02]  /*217e0*/  VIADD R0, R0, 0x80 ;  /* 0x0000008000007836 */ /* 0x000fe40000000000 */
[----:B------:R-:W-:Y:S02]  /*217f0*/  IMAD.IADD R5, R7, 0x1, R5 ;  /* 0x0000000107057824 */ /* 0x000fe400078e0205 */
[----:B------:R-:W0:Y:S03]  /*21800*/  @P1 LDC R7, c[0x0][0x450] ;  /* 0x00011400ff071b82 */ /* 0x000e260000000800 */
[----:B------:R-:W-:-:S05]  /*21810*/  LEA.HI.X R5, R6, UR9, R5, 0x1, P0 ;  /* 0x0000000906057c11 */ /* 0x000fca00080f0c05 */
[----:B------:R-:W1:Y:S02]  /*21820*/  @P1 LDC R6, c[0x0][0x44c] ;  /* 0x00011300ff061b82 */ /* 0x000e640000000800 */
[----:B-1----:R-:W-:-:S04]  /*21830*/  @P1 IMAD.HI.U32 R8, R0, R6, RZ ;  /* 0x0000000600081227 */ /* 0x002fc800078e00ff */
        /* <DEDUP_REMOVED lines=10> */
[----:B------:R-:W-:Y:S01]  /*218e0*/  SHF.R.S32.HI R6, RZ, 0x1f, R0 ;  /* 0x0000001fff067819 */ /* 0x000fe20000011400 */
[----:B------:R-:W-:Y:S01]  /*218f0*/  UMOV UR5, 0xffffffff ;  /* 0xffffffff00057882 */ /* 0x000fe20000000000 */
[----:B------:R-:W-:Y:S01]  /*21900*/  ISETP.GE.AND P1, PT, R11, UR4, PT ;  /* 0x000000040b007c0c */ /* 0x000fe2000bf26270 */
[----:B------:R-:W-:Y:S02]  /*21910*/  IMAD.IADD R3, R3, 0x1, R7 ;  /* 0x0000000103037824 */ /* 0x000fe400078e0207 */
[----:B------:R-:W-:-:S02]  /*21920*/  IMAD R6, R6, UR6, RZ ;  /* 0x0000000606067c24 */ /* 0x000fc4000f8e02ff */
[----:B------:R-:W-:-:S04]  /*21930*/  IMAD.WIDE.U32 R2, R0, UR6, R2 ;  /* 0x0000000600027c25 */ /* 0x000fc8000f8e0002 */
[----:B------:R-:W-:Y:S01]  /*21940*/  IMAD R6, R0, UR7, R6 ;  /* 0x0000000700067c24 */ /* 0x000fe2000f8e0206 */
[----:B------:R-:W-:-:S03]  /*21950*/  LEA R7, P0, R2, UR8, 0x1 ;  /* 0x0000000802077c11 */ /* 0x000fc6000f8008ff */
[----:B------:R-:W-:-:S05]  /*21960*/  IMAD.IADD R6, R3, 0x1, R6 ;  /* 0x0000000103067824 */ /* 0x000fca00078e0206 */
[----:B------:R-:W-:Y:S02]  /*21970*/  LEA.HI.X R6, R2, UR9, R6, 0x1, P0 ;  /* 0x0000000902067c11 */ /* 0x000fe400080f0c06 */
[----:B------:R-:W-:Y:S01]  /*21980*/  ISETP.GE.AND P0, PT, R12, UR4, PT ;  /* 0x000000040c007c0c */ /* 0x000fe2000bf06270 */
[----:B------:R-:W-:-:S12]  /*21990*/  BRA.DIV UR5, `(.L_x_12448) ;  /* 0x0000004e05947947 */ /* 0x000fd8000b800000 */
[----:B------:R-:W2:Y:S04]  /*219a0*/  LDL.LU R3, [R1+0x20] ;  /* 0x0000200001037983 */ /* 0x000ea80000300800 */
[----:B------:R-:W3:Y:S01]  /*219b0*/  LDL R8, [R1+0x10] ;  /* 0x0000100001087983 */ /* 0x000ee20000100800 */
[----:B------:R-:W-:Y:S01]  /*219c0*/  IMAD R17, R17, 0xc0, R21 ;  /* 0x000000c011117824 */ /* 0x000fe200078e0215 */
[----:B------:R-:W-:Y:S02]  /*219d0*/  ULDC.64 UR4, c[0x0][0x208] ;  /* 0x0000820000047ab9 */ /* 0x000fe40000000a00 */
        /* <DEDUP_REMOVED lines=10> */
[----:B---3--:R-:W-:Y:S04]  /*21a80*/  @!P2 LDGSTS.E.BYPASS.LTC128B.128 [R8+0xda00], desc[UR4][R2.64], !P3 ;  /* 0x0da000000208afae */ /* 0x008fe8000d901d44 */
        /* <DEDUP_REMOVED lines=30> */
[----:B------:R-:W-:Y:S01]  /*21c70*/  @!P2 LEA R2, P4, R20, R4, 0x1 ;  /* 0x000000041402a211 */ /* 0x000fe200078808ff */
[----:B------:R-:W-:-:S04]  /*21c80*/  VIADD R4, R17, 0x80 ;  /* 0x0000008011047836 */ /* 0x000fc80000000000 */
[----:B--2---:R-:W-:-:S05]  /*21c90*/  @!P2 IMAD.X R3, RZ, RZ, R5, P4 ;  /* 0x000000ffff03a224 */ /* 0x004fca00020e0605 */
[----:B------:R-:W-:Y:S04]  /*21ca0*/  @!P2 LDGSTS.E.BYPASS.LTC128B.128 [R8+0xf200], desc[UR4][R2.64], !P3 ;  /* 0x0f2000000208afae */ /* 0x000fe8000d901d44 */
[----:B------:R-:W-:Y:S04]  /*21cb0*/  @!P2 LDGSTS.E.BYPASS.LTC128B.128 [R8+0x12200], desc[UR4][R2.64+0x40], !P0 ;  /* 0x122000400208afae */ /* 0x000fe8000c101d44 */
[----:B------:R0:W-:Y:S01]  /*21cc0*/  @!P2 LDGSTS.E.BYPASS.LTC128B.128 [R8+0x15200], desc[UR4][R2.64+0x80], !P1 ;  /* 0x152000800208afae */ /* 0x0001e2000c901d44 */
[----:B------:R-:W-:-:S03]  /*21cd0*/  ISETP.GE.AND P2, PT, R4, R0, PT ;  /* 0x000000000400720c */ /* 0x000fc60003f46270 */
[----:B0-----:R-:W0:Y:S04]  /*21ce0*/  SHFL.IDX PT, R3, R7, RZ, 0x1c1f ;  /* 0x001c1fff07037589 */ /* 0x001e2800000e0000 */
[----:B------:R-:W1:Y:S04]  /*21cf0*/  SHFL.IDX PT, R2, R6, RZ, 0x1c1f ;  /* 0x001c1fff06027589 */ /* 0x000e6800000e0000 */
[----:B------:R-:W2:Y:S02]  /*21d00*/  SHFL.IDX PT, R6, R6, 0x1, 0x1c1f ;  /* 0x003c1f0006067f89 */ /* 0x000ea400000e0000 */
        /* <DEDUP_REMOVED lines=8> */
[----:B0-2---:R0:W1:Y:S02]  /*21d90*/  SHFL.IDX PT, R2, R7, 0x1, 0x1c1f ;  /* 0x003c1f0007027f89 */ /* 0x00506400000e0000 */
.L_x_12604:
[----:B------:R-:W2:Y:S01]  /*21da0*/  LDL R4, [R1+0x10] ;  /* 0x0000100001047983 */ /* 0x000ea20000100800 */
[----:B------:R-:W-:Y:S01]  /*21db0*/  VIADD R17, R17, 0xa0 ;  /* 0x000000a011117836 */ /* 0x000fe20000000000 */
[----:B------:R-:W-:-:S04]  /*21dc0*/  ULDC.64 UR4, c[0x0][0x208] ;  /* 0x0000820000047ab9 */ /* 0x000fc80000000a00 */
        /* <DEDUP_REMOVED lines=11> */
.L_x_12449:
        /* <DEDUP_REMOVED lines=14> */
[----:B-1----:R-:W2:Y:S01]  /*21f60*/  LDL R2, [R1+0x18] ;  /* 0x0000180001027983 */ /* 0x002ea20000100800 */
[----:B------:R1:W-:Y:S01]  /*21f70*/  SYNCS.ARRIVE.TRANS64.A1T0 RZ, [R22+URZ+0x31c00], RZ ;  /* 0x031c00ff16ff79a7 */ /* 0x0003e2000810003f */
[----:B------:R-:W-:Y:S01]  /*21f80*/  BSSY B0, `(.L_x_12450) ;  /* 0x0000004000007945 */ /* 0x000fe20003800000 */
[----:B------:R-:W3:Y:S01]  /*21f90*/  SYNCS.PHASECHK.TRANS64.TRYWAIT P1, [R22+URZ+0x31c20], R3 ;  /* 0x031c2003160075a7 */ /* 0x000ee2000802017f */
[----:B--2---:R-:W-:Y:S02]  /*21fa0*/  ISETP.GE.AND P0, PT, R2, 0x2, PT ;  /* 0x000000020200780c */ /* 0x004fe40003f06270 */
[----:B-1-3--:R-:W-:Y:S11]  /*21fb0*/  @!P1 BRA `(.L_x_12451) ;  /* 0x0000005000389947 */ /* 0x00aff60003800000 */
.L_x_12605:
[----:B------:R-:W-:Y:S05]  /*21fc0*/  BSYNC B0 ;  /* 0x0000000000007941 */ /* 0x000fea0003800000 */
.L_x_12450:
        /* <DEDUP_REMOVED lines=10> */
[----:B0-----:R-:W-:Y:S01]  /*22070*/  VIADD R7, R23, 0x1 ;  /* 0x0000000117077836 */ /* 0x001fe20000000000 */
        /* <DEDUP_REMOVED lines=9> */
[----:B------:R-:W-:Y:S01]  /*22110*/  ISETP.NE.U32.AND P0, PT, RZ, UR4, PT ;  /* 0x00000004ff007c0c */ /* 0x000fe2000bf05070 */
[----:B------:R-:W-:-:S03]  /*22120*/  IMAD.MOV.U32 R5, RZ, RZ, R24 ;  /* 0x000000ffff057224 */ /* 0x000fc600078e0018 */
[----:B------:R-:W-:-:S13]  /*22130*/  ISETP.NE.AND.EX P0, PT, RZ, UR5, PT, P0 ;  /* 0x00000005ff007c0c */ /* 0x000fda000bf05300 */
[----:B------:R-:W-:Y:S05]  /*22140*/  @!P0 BRA `(.L_x_12458) ;  /* 0x00000000004c8947 */ /* 0x000fea0003800000 */
[----:B------:R-:W2:Y:S01]  /*22150*/  LDL R9, [R1+0x8] ;  /* 0x0000080001097983 */ /* 0x000ea20000100800 */
[----:B------:R-:W0:Y:S01]  /*22160*/  LDC R4, c[0x0][0x43c] ;  /* 0x00010f00ff047b82 */ /* 0x000e220000000800 */
[----:B------:R-:W-:Y:S01]  /*22170*/  ULDC.64 UR6, c[0x0][0x428] ;  /* 0x00010a0000067ab9 */ /* 0x000fe20000000a00 */
[----:B------:R-:W-:Y:S01]  /*22180*/  ULDC.64 UR8, c[0x0][0x208] ;  /* 0x0000820000087ab9 */ /* 0x000fe20000000a00 */
[----:B0-----:R-:W-:-:S13]  /*22190*/  ISETP.NE.AND P0, PT, R4, 0x1, PT ;  /* 0x000000010400780c */ /* 0x001fda0003f05270 */
[----:B-1----:R-:W0:Y:S02]  /*221a0*/  @P0 LDC.64 R2, c[0x0][0x440] ;  /* 0x00011000ff020b82 */ /* 0x002e240000000a00 */
[----:B0-----:R-:W-:-:S04]  /*221b0*/  @P0 IMAD.HI.U32 R0, R6, R2, RZ ;  /* 0x0000000206000227 */ /* 0x001fc800078e00ff */
[----:B------:R-:W-:Y:S01]  /*221c0*/  IMAD.MOV.U32 R2, RZ, RZ, R6 ;  /* 0x000000ffff027224 */ /* 0x000fe200078e0006 */
[----:B------:R-:W-:-:S04]  /*221d0*/  @P0 SHF.R.U32.HI R2, RZ, R3, R0 ;  /* 0x00000003ff020219 */ /* 0x000fc80000011600 */
[--C-:B------:R-:W-:Y:S01]  /*221e0*/  SHF.R.S32.HI R3, RZ, 0x1f, R2.reuse ;  /* 0x0000001fff037819 */ /* 0x100fe20000011402 */
[----:B------:R-:W-:-:S04]  /*221f0*/  IMAD.MOV R0, RZ, RZ, -R2 ;  /* 0x000000ffff007224 */ /* 0x000fc800078e0a02 */
[----:B------:R-:W-:Y:S02]  /*22200*/  IMAD R0, R4, R0, R6 ;  /* 0x0000000004007224 */ /* 0x000fe400078e0206 */
[----:B------:R-:W-:-:S04]  /*22210*/  IMAD.WIDE.U32 R2, R26, UR6, R2 ;  /* 0x000000061a027c25 */ /* 0x000fc8000f8e0002 */
[----:B--2---:R-:W-:-:S04]  /*22220*/  IMAD R4, R9, UR6, RZ ;  /* 0x0000000609047c24 */ /* 0x004fc8000f8e02ff */
[----:B------:R-:W-:-:S04]  /*22230*/  IMAD R4, R26, UR7, R4 ;  /* 0x000000071a047c24 */ /* 0x000fc8000f8e0204 */
[----:B------:R-:W-:Y:S01]  /*22240*/  IMAD.IADD R3, R4, 0x1, R3 ;  /* 0x0000000104037824 */ /* 0x000fe200078e0203 */
[----:B------:R-:W-:-:S04]  /*22250*/  LEA R4, P0, R2, UR4, 0x2 ;  /* 0x0000000402047c11 */ /* 0x000fc8000f8010ff */
[----:B------:R-:W-:-:S06]  /*22260*/  LEA.HI.X R5, R2, UR5, R3, 0x2, P0 ;  /* 0x0000000502057c11 */ /* 0x000fcc00080f1403 */
[----:B------:R0:W5:Y:S03]  /*22270*/  LDG.E R5, desc[UR8][R4.64] ;  /* 0x0000000804057981 */ /* 0x000166000c1e1900 */
.L_x_12458:
[----:B-1----:R-:W-:Y:S01]  /*22280*/  IMAD R3, R7, 0x8, R22 ;  /* 0x0000000807037824 */ /* 0x002fe200078e0216 */
[----:B------:R-:W-:Y:S01]  /*22290*/  SHF.L.U32 R2, R8, 0x1f, RZ ;  /* 0x0000001f08027819 */ /* 0x000fe200000006ff */
[----:B------:R-:W-:Y:S03]  /*222a0*/  BSSY B3, `(.L_x_12459) ;  /* 0x0000003000037945 */ /* 0x000fe60003800000 */
[----:B------:R-:W1:Y:S02]  /*222b0*/  SYNCS.PHASECHK.TRANS64.TRYWAIT P0, [R3+URZ+0x31c40], R2 ;  /* 0x031c4002030075a7 */ /* 0x000e64000800017f */
[----:B-1----:R-:W-:Y:S05]  /*222c0*/  @!P0 BRA `(.L_x_12460) ;  /* 0x0000004c00888947 */ /* 0x002fea0003800000 */
.L_x_12606:
[----:B------:R-:W-:Y:S05]  /*222d0*/  BSYNC B3 ;  /* 0x0000000000037941 */ /* 0x000fea0003800000 */
.L_x_12459:
        /* <DEDUP_REMOVED lines=11> */
.L_x_12462:
[----:B------:R-:W-:Y:S05]  /*22390*/  BSYNC B3 ;  /* 0x0000000000037941 */ /* 0x000fea0003800000 */
.L_x_12461:
        /* <DEDUP_REMOVED lines=11> */
.L_x_12463:
        /* <DEDUP_REMOVED lines=16> */
.L_x_12464:
        /* <DEDUP_REMOVED lines=16> */
.L_x_12465:
        /* <DEDUP_REMOVED lines=15> */
.L_x_12607:
[----:B------:R-:W-:Y:S05]  /*22740*/  BSYNC B3 ;  /* 0x0000000000037941 */ /* 0x000fea0003800000 */
.L_x_12466:
        /* <DEDUP_REMOVED lines=10> */
.L_x_12468:
[----:B------:R-:W2:Y:S01]  /*227f0*/  LDL R3, [R1] ;  /* 0x0000000001037983 */ /* 0x000ea20000100800 */
[----:B------:R-:W-:Y:S01]  /*22800*/  BSSY B3, `(.L_x_12469) ;  /* 0x0000004000037945 */ /* 0x000fe20003800000 */
[----:B--2---:R-:W-:-:S13]  /*22810*/  LOP3.LUT P0, RZ, R3, 0x8, RZ, 0xc0, !PT ;  /* 0x0000000803ff7812 */ /* 0x004fda000780c0ff */
[----:B------:R-:W-:Y:S05]  /*22820*/  @P0 BRA `(.L_x_12470) ;  /* 0x0000000000040947 */ /* 0x000fea0003800000 */
[----:B------:R-:W-:Y:S01]  /*22830*/  BPT.TRAP 0x1 ;  /* 0x000000040000795c */ /* 0x000fe20000300000 */
.L_x_12470:
[----:B------:R-:W-:Y:S05]  /*22840*/  BSYNC B3 ;  /* 0x0000000000037941 */ /* 0x000fea0003800000 */
.L_x_12469:
        /* <DEDUP_REMOVED lines=10> */
.L_x_12471:
        /* <DEDUP_REMOVED lines=15> */
.L_x_12472:
        /* <DEDUP_REMOVED lines=15> */
.L_x_12473:
        /* <DEDUP_REMOVED lines=12> */
.L_x_12457:
[----:B------:R-:W-:Y:S05]  /*22b90*/  BSYNC B1 ;  /* 0x0000000000017941 */ /* 0x000fea0003800000 */
.L_x_12456:
[----:B------:R-:W2:Y:S01]  /*22ba0*/  LDL.LU R0, [R1+0x18] ;  /* 0x0000180001007983 */ /* 0x000ea20000300800 */
[----:B------:R-:W-:Y:S02]  /*22bb0*/  IMAD.MOV.U32 R27, RZ, RZ, R8 ;  /* 0x000000ffff1b7224 */ /* 0x000fe400078e0008 */
[----:B------:R-:W-:Y:S02]  /*22bc0*/  IMAD.MOV.U32 R23, RZ, RZ, R7 ;  /* 0x000000ffff177224 */ /* 0x000fe400078e0007 */
[----:B--2---:R-:W-:-:S07]  /*22bd0*/  VIADD R0, R0, 0xfffffffd ;  /* 0xfffffffd00007836 */ /* 0x004fce0000000000 */
.L_x_12455:
[----:B------:R-:W-:Y:S05]  /*22be0*/  BSYNC B2 ;  /* 0x0000000000027941 */ /* 0x000fea0003800000 */
.L_x_12454:
[----:B------:R-:W-:-:S13]  /*22bf0*/  ISETP.NE.AND P0, PT, R6, RZ, PT ;  /* 0x000000ff0600720c */ /* 0x000fda0003f05270 */
[----:B------:R-:W-:Y:S05]  /*22c00*/  @!P0 BRA `(.L_x_12453) ;  /* 0x0000001400ac8947 */ /* 0x000fea0003800000 */
[----:B------:R-:W-:-:S07]  /*22c10*/  IMAD.MOV.U32 R4, RZ, RZ, R24 ;  /* 0x000000ffff047224 */ /* 0x000fce00078e0018 */
.L_x_12510:
[----:B------:R-:W2:Y:S01]  /*22c20*/  LDL R2, [R1] ;  /* 0x0000000001027983 */ /* 0x000ea20000100800 */
[----:B------:R-:W-:Y:S01]  /*22c30*/  VIADD R6, R23, 0x1 ;  /* 0x0000000117067836 */ /* 0x000fe20000000000 */
[----:B------:R-:W-:Y:S05]  /*22c40*/  YIELD ;  /* 0x0000000000007946 */ /* 0x000fea0003800000 */
[C---:B------:R-:W-:Y:S01]  /*22c50*/  ISETP.NE.AND P0, PT, R6.reuse, 0x2, PT ;  /* 0x000000020600780c */ /* 0x040fe20003f05270 */
[----:B------:R-:W-:Y:S03]  /*22c60*/  BSSY B1, `(.L_x_12474) ;  /* 0x00000af000017945 */ /* 0x000fe60003800000 */
[----:B------:R-:W-:-:S02]  /*22c70*/  SEL R6, R6, RZ, P0 ;  /* 0x000000ff06067207 */ /* 0x000fc40000000000 */
[----:B--2---:R-:W-:Y:S02]  /*22c80*/  LOP3.LUT P1, RZ, R2, 0x4, RZ, 0xc0, !PT ;  /* 0x0000000402ff7812 */ /* 0x004fe4000782c0ff */
[----:B------:R-:W-:-:S04]  /*22c90*/  SEL R2, RZ, 0x1, P0 ;  /* 0x00000001ff027807 */ /* 0x000fc80000000000 */
[----:B0-----:R-:W-:-:S07]  /*22ca0*/  LOP3.LUT R7, R27, R2, RZ, 0x3c, !PT ;  /* 0x000000021b077212 */ /* 0x001fce00078e3cff */
        /* <DEDUP_REMOVED lines=25> */
.L_x_12476:
[----:B0-----:R-:W-:Y:S01]  /*22e40*/  IMAD R5, R6, 0x8, R22 ;  /* 0x0000000806057824 */ /* 0x001fe200078e0216 */
[----:B------:R-:W-:Y:S01]  /*22e50*/  SHF.L.U32 R2, R7, 0x1f, RZ ;  /* 0x0000001f07027819 */ /* 0x000fe200000006ff */
[----:B------:R-:W-:Y:S03]  /*22e60*/  BSSY B2, `(.L_x_12477) ;  /* 0x0000003000027945 */ /* 0x000fe60003800000 */
[----:B------:R-:W0:Y:S02]  /*22e70*/  SYNCS.PHASECHK.TRANS64.TRYWAIT P0, [R5+URZ+0x31c40], R2 ;  /* 0x031c4002050075a7 */ /* 0x000e24000800017f */
[----:B0-----:R-:W-:Y:S05]  /*22e80*/  @!P0 BRA `(.L_x_12478) ;  /* 0x0000004000c08947 */ /* 0x001fea0003800000 */
.L_x_12608:
[----:B------:R-:W-:Y:S05]  /*22e90*/  BSYNC B2 ;  /* 0x0000000000027941 */ /* 0x000fea0003800000 */
.L_x_12477:
[----:B-1----:R-:W1:Y:S01]  /*22ea0*/  S2R R3, SR_TID.X ;  /* 0x0000000000037919 */ /* 0x002e620000002100 */
        /* <DEDUP_REMOVED lines=10> */
.L_x_12480:
[----:B------:R-:W-:Y:S05]  /*22f50*/  BSYNC B2 ;  /* 0x0000000000027941 */ /* 0x000fea0003800000 */
.L_x_12479:
        /* <DEDUP_REMOVED lines=11> */
.L_x_12481:
        /* <DEDUP_REMOVED lines=16> */
.L_x_12482:
        /* <DEDUP_REMOVED lines=16> */
.L_x_12483:
        /* <DEDUP_REMOVED lines=15> */
.L_x_12609:
[----:B------:R-:W-:Y:S05]  /*23300*/  BSYNC B2 ;  /* 0x0000000000027941 */ /* 0x000fea0003800000 */
.L_x_12484:
        /* <DEDUP_REMOVED lines=10> */
.L_x_12486:
[----:B------:R-:W2:Y:S01]  /*233b0*/  LDL R5, [R1] ;  /* 0x0000000001057983 */ /* 0x000ea20000100800 */
[----:B------:R-:W-:Y:S01]  /*233c0*/  BSSY B2, `(.L_x_12487) ;  /* 0x0000004000027945 */ /* 0x000fe20003800000 */
[----:B--2---:R-:W-:-:S13]  /*233d0*/  LOP3.LUT P0, RZ, R5, 0x8, RZ, 0xc0, !PT ;  /* 0x0000000805ff7812 */ /* 0x004fda000780c0ff */
[----:B------:R-:W-:Y:S05]  /*233e0*/  @P0 BRA `(.L_x_12488) ;  /* 0x0000000000040947 */ /* 0x000fea0003800000 */
[----:B------:R-:W-:Y:S01]  /*233f0*/  BPT.TRAP 0x1 ;  /* 0x000000040000795c */ /* 0x000fe20000300000 */
.L_x_12488:
[----:B------:R-:W-:Y:S05]  /*23400*/  BSYNC B2 ;  /* 0x0000000000027941 */ /* 0x000fea0003800000 */
.L_x_12487:
        /* <DEDUP_REMOVED lines=10> */
.L_x_12489:
        /* <DEDUP_REMOVED lines=15> */
.L_x_12490:
        /* <DEDUP_REMOVED lines=15> */
.L_x_12491:
        /* <DEDUP_REMOVED lines=12> */
.L_x_12475:
[----:B------:R-:W-:Y:S05]  /*23750*/  BSYNC B1 ;  /* 0x0000000000017941 */ /* 0x000fea0003800000 */
.L_x_12474:
[----:B------:R-:W2:Y:S01]  /*23760*/  LDL R2, [R1] ;  /* 0x0000000001027983 */ /* 0x000ea20000100800 */
[----:B------:R-:W-:Y:S01]  /*23770*/  VIADD R23, R6, 0x1 ;  /* 0x0000000106177836 */ /* 0x000fe20000000000 */
[----:B------:R-:W-:Y:S04]  /*23780*/  BSSY B1, `(.L_x_12492) ;  /* 0x00000b0000017945 */ /* 0x000fe80003800000 */
[----:B------:R-:W-:-:S04]  /*23790*/  ISETP.NE.AND P0, PT, R23, 0x2, PT ;  /* 0x000000021700780c */ /* 0x000fc80003f05270 */
[----:B------:R-:W-:Y:S02]  /*237a0*/  SEL R23, R23, RZ, P0 ;  /* 0x000000ff17177207 */ /* 0x000fe40000000000 */
[----:B--2---:R-:W-:Y:S02]  /*237b0*/  LOP3.LUT P1, RZ, R2, 0x4, RZ, 0xc0, !PT ;  /* 0x0000000402ff7812 */ /* 0x004fe4000782c0ff */
[----:B------:R-:W-:-:S04]  /*237c0*/  SEL R2, RZ, 0x1, P0 ;  /* 0x00000001ff027807 */ /* 0x000fc80000000000 */
[----:B------:R-:W-:-:S07]  /*237d0*/  LOP3.LUT R27, R7, R2, RZ, 0x3c, !PT ;  /* 0x00000002071b7212 */ /* 0x000fce00078e3cff */
        /* <DEDUP_REMOVED lines=25> */
.L_x_12494:
[----:B0-----:R-:W-:Y:S01]  /*23970*/  IMAD R5, R23, 0x8, R22 ;  /* 0x0000000817057824 */ /* 0x001fe200078e0216 */
[----:B------:R-:W-:Y:S01]  /*23980*/  SHF.L.U32 R2, R27, 0x1f, RZ ;  /* 0x0000001f1b027819 */ /* 0x000fe200000006ff */
[----:B------:R-:W-:Y:S03]  /*23990*/  BSSY B2, `(.L_x_12495) ;  /* 0x0000003000027945 */ /* 0x000fe60003800000 */
[----:B------:R-:W0:Y:S02]  /*239a0*/  SYNCS.PHASECHK.TRANS64.TRYWAIT P0, [R5+URZ+0x31c40], R2 ;  /* 0x031c4002050075a7 */ /* 0x000e24000800017f */
[----:B0-----:R-:W-:Y:S05]  /*239b0*/  @!P0 BRA `(.L_x_12496) ;  /* 0x00000038001c8947 */ /* 0x001fea0003800000 */
.L_x_12610:
[----:B------:R-:W-:Y:S05]  /*239c0*/  BSYNC B2 ;  /* 0x0000000000027941 */ /* 0x000fea0003800000 */
.L_x_12495:
        /* <DEDUP_REMOVED lines=11> */
.L_x_12498:
[----:B------:R-:W-:Y:S05]  /*23a80*/  BSYNC B2 ;  /* 0x0000000000027941 */ /* 0x000fea0003800000 */
.L_x_12497:
        /* <DEDUP_REMOVED lines=11> */
.L_x_12499:
        /* <DEDUP_REMOVED lines=16> */
.L_x_12500:
        /* <DEDUP_REMOVED lines=16> */
.L_x_12501:
        /* <DEDUP_REMOVED lines=15> */
.L_x_12611:
[----:B------:R-:W-:Y:S05]  /*23e30*/  BSYNC B2 ;  /* 0x0000000000027941 */ /* 0x000fea0003800000 */
.L_x_12502:
        /* <DEDUP_REMOVED lines=10> */
.L_x_12504:
[----:B------:R-:W2:Y:S01]  /*23ee0*/  LDL R5, [R1] ;  /* 0x0000000001057983 */ /* 0x000ea20000100800 */
[----:B------:R-:W-:Y:S01]  /*23ef0*/  BSSY B2, `(.L_x_12505) ;  /* 0x0000004000027945 */ /* 0x000fe20003800000 */
[----:B--2---:R-:W-:-:S13]  /*23f00*/  LOP3.LUT P0, RZ, R5, 0x8, RZ, 0xc0, !PT ;  /* 0x0000000805ff7812 */ /* 0x004fda000780c0ff */
[----:B------:R-:W-:Y:S05]  /*23f10*/  @P0 BRA `(.L_x_12506) ;  /* 0x0000000000040947 */ /* 0x000fea0003800000 */
[----:B------:R-:W-:Y:S01]  /*23f20*/  BPT.TRAP 0x1 ;  /* 0x000000040000795c */ /* 0x000fe20000300000 */
.L_x_12506:
[----:B------:R-:W-:Y:S05]  /*23f30*/  BSYNC B2 ;  /* 0x0000000000027941 */ /* 0x000fea0003800000 */
.L_x_12505:
        /* <DEDUP_REMOVED lines=10> */
.L_x_12507:
        /* <DEDUP_REMOVED lines=15> */
.L_x_12508:
        /* <DEDUP_REMOVED lines=15> */
.L_x_12509:
        /* <DEDUP_REMOVED lines=12> */
.L_x_12493:
[----:B------:R-:W-:Y:S05]  /*24280*/  BSYNC B1 ;  /* 0x0000000000017941 */ /* 0x000fea0003800000 */
.L_x_12492:
[C---:B------:R-:W-:Y:S01]  /*24290*/  ISETP.GT.AND P0, PT, R0.reuse, 0x1, PT ;  /* 0x000000010000780c */ /* 0x040fe20003f04270 */
[----:B------:R-:W-:-:S12]  /*242a0*/  VIADD R0, R0, 0xfffffffe ;  /* 0xfffffffe00007836 */ /* 0x000fd80000000000 */
[----:B------:R-:W-:Y:S05]  /*242b0*/  @P0 BRA `(.L_x_12510) ;  /* 0xffffffe800580947 */ /* 0x000fea000383ffff */
.L_x_12453:
[----:B------:R-:W-:Y:S05]  /*242c0*/  BSYNC B0 ;  /* 0x0000000000007941 */ /* 0x000fea0003800000 */
.L_x_12452:
        /* <DEDUP_REMOVED lines=18> */
.L_x_12512:
[----:B------:R-:W-:Y:S05]  /*243f0*/  BSYNC B0 ;  /* 0x0000000000007941 */ /* 0x000fea0003800000 */
.L_x_12511:
[----:B------:R-:W2:Y:S01]  /*24400*/  LDL R0, [R1] ;  /* 0x0000000001007983 */ /* 0x000ea20000100800 */
[----:B------:R-:W-:Y:S01]  /*24410*/  BSSY B0, `(.L_x_12513) ;  /* 0x000004b000007945 */ /* 0x000fe20003800000 */
[----:B--2---:R-:W-:-:S13]  /*24420*/  LOP3.LUT P0, RZ, R0, 0x4, RZ, 0xc0, !PT ;  /* 0x0000000400ff7812 */ /* 0x004fda000780c0ff */
[----:B------:R-:W-:Y:S05]  /*24430*/  @!P0 BRA `(.L_x_12514) ;  /* 0x0000000400208947 */ /* 0x000fea0003800000 */
[----:B-1----:R-:W-:Y:S01]  /*24440*/  IMAD R3, R23, 0x8, R22 ;  /* 0x0000000817037824 */ /* 0x002fe200078e0216 */
[----:B------:R-:W-:Y:S01]  /*24450*/  SHF.L.U32 R0, R27, 0x1f, RZ ;  /* 0x0000001f1b007819 */ /* 0x000fe200000006ff */
[----:B------:R-:W-:Y:S03]  /*24460*/  BSSY B1, `(.L_x_12515) ;  /* 0x0000003000017945 */ /* 0x000fe60003800000 */
[----:B------:R-:W1:Y:S02]  /*24470*/  SYNCS.PHASECHK.TRANS64.TRYWAIT P0, [R3+URZ+0x31c60], R0 ;  /* 0x031c6000030075a7 */ /* 0x000e64000800017f */
[----:B-1----:R-:W-:Y:S05]  /*24480*/  @!P0 BRA `(.L_x_12516) ;  /* 0x0000002c00908947 */ /* 0x002fea0003800000 */
.L_x_12612:
[----:B------:R-:W-:Y:S05]  /*24490*/  BSYNC B1 ;  /* 0x0000000000017941 */ /* 0x000fea0003800000 */
.L_x_12515:
        /* <DEDUP_REMOVED lines=10> */
.L_x_12517:
[----:B------:R-:W2:Y:S01]  /*24540*/  LDL R0, [R1] ;  /* 0x0000000001007983 */ /* 0x000ea20000100800 */
[----:B------:R-:W-:Y:S01]  /*24550*/  BSSY B1, `(.L_x_12518) ;  /* 0x0000004000017945 */ /* 0x000fe20003800000 */
[----:B--2---:R-:W-:-:S13]  /*24560*/  LOP3.LUT P0, RZ, R0, 0x8, RZ, 0xc0, !PT ;  /* 0x0000000800ff7812 */ /* 0x004fda000780c0ff */
[----:B------:R-:W-:Y:S05]  /*24570*/  @P0 BRA `(.L_x_12519) ;  /* 0x0000000000040947 */ /* 0x000fea0003800000 */
[----:B------:R-:W-:Y:S01]  /*24580*/  BPT.TRAP 0x1 ;  /* 0x000000040000795c */ /* 0x000fe20000300000 */
.L_x_12519:
[----:B------:R-:W-:Y:S05]  /*24590*/  BSYNC B1 ;  /* 0x0000000000017941 */ /* 0x000fea0003800000 */
.L_x_12518:
        /* <DEDUP_REMOVED lines=10> */
.L_x_12520:
        /* <DEDUP_REMOVED lines=15> */
.L_x_12521:
        /* <DEDUP_REMOVED lines=15> */
.L_x_12522:
        /* <DEDUP_REMOVED lines=10> */
.L_x_12514:
[----:B------:R-:W-:Y:S05]  /*248c0*/  BSYNC B0 ;  /* 0x0000000000007941 */ /* 0x000fea0003800000 */
.L_x_12513:
[----:B------:R-:W-:-:S05]  /*248d0*/  VIADD R23, R23, 0x1 ;  /* 0x0000000117177836 */ /* 0x000fca0000000000 */
[----:B------:R-:W-:-:S04]  /*248e0*/  ISETP.NE.AND P0, PT, R23, 0x2, PT ;  /* 0x000000021700780c */ /* 0x000fc80003f05270 */
[----:B------:R-:W-:Y:S02]  /*248f0*/  SEL R0, RZ, 0x1, P0 ;  /* 0x00000001ff007807 */ /* 0x000fe40000000000 */
[----:B------:R-:W-:Y:S02]  /*24900*/  SEL R23, R23, RZ, P0 ;  /* 0x000000ff17177207 */ /* 0x000fe40000000000 */
[----:B------:R-:W-:-:S07]  /*24910*/  LOP3.LUT R27, R27, R0, RZ, 0x3c, !PT ;  /* 0x000000001b1b7212 */ /* 0x000fce00078e3cff */
.L_x_12434:
[----:B------:R-:W-:Y:S05]  /*24920*/  BSYNC B7 ;  /* 0x0000000000077941 */ /* 0x000fea0003800000 */
.L_x_12432:
[----:B------:R-:W3:Y:S02]  /*24930*/  LDL R8, [R1] ;  /* 0x0000000001087983 */ /* 0x000ee40000100800 */
        /* <DEDUP_REMOVED lines=8> */
[----:B------:R1:W3:Y:S01]  /*249c0*/  LDS.128 R16, [R22+0x31cd0] ;  /* 0x031cd00016107984 */ /* 0x0002e20000000c00 */
[----:B------:R-:W-:Y:S06]  /*249d0*/  BAR.ARV 0x4, 0x200 ;  /* 0x0108000000007b1d */ /* 0x000fec0000002000 */
[----:B------:R-:W-:Y:S05]  /*249e0*/  BRA `(.L_x_12524) ;  /* 0x0000000800d47947 */ /* 0x000fea0003800000 */
.L_x_12523:
[----:B0-2---:R-:W2:Y:S01]  /*249f0*/  LDL R7, [R1+0xc] ;  /* 0x00000c0001077983 */ /* 0x005ea20000100800 */
        /* <DEDUP_REMOVED lines=8> */
[----:B-1----:R-:W0:Y:S02]  /*24a80*/  @!P0 LDC.64 R2, c[0x0][0xc80] ;  /* 0x00032000ff028b82 */ /* 0x002e240000000a00 */
        /* <DEDUP_REMOVED lines=26> */
.L_x_12622:
[----:B------:R-:W-:Y:S02]  /*24c30*/  ULDC UR4, c[0x0][0xc38] ;  /* 0x00030e0000047ab9 */ /* 0x000fe40000000800 */
[----:B------:R-:W-:-:S04]  /*24c40*/  IMAD.U32 R4, RZ, RZ, UR4 ;  /* 0x00000004ff047e24 */ /* 0x000fc8000f8e00ff */
[----:B-1----:R-:W-:-:S04]  /*24c50*/  IMAD R5, R14, R4, RZ ;  /* 0x000000040e057224 */ /* 0x002fc800078e02ff */
[----:B------:R-:W-:-:S05]  /*24c60*/  IMAD.IADD R16, R16, 0x1, R5 ;  /* 0x0000000110107824 */ /* 0x000fca00078e0205 */
[----:B------:R-:W-:-:S13]  /*24c70*/  ISETP.GT.AND P4, PT, R16, R0, PT ;  /* 0x000000001000720c */ /* 0x000fda0003f84270 */
[----:B------:R-:W-:Y:S05]  /*24c80*/  @P4 BRA `(.L_x_12526) ;  /* 0x0000000000a44947 */ /* 0x000fea0003800000 */
.L_x_12531:
[----:B------:R-:W1:Y:S01]  /*24c90*/  LDC R4, c[0x0][0xc3c] ;  /* 0x00030f00ff047b82 */ /* 0x000e620000000800 */
        /* <DEDUP_REMOVED lines=9> */
[----:B0-----:R-:W0:Y:S01]  /*24d30*/  LDC.64 R2, c[0x0][0xc80] ;  /* 0x00032000ff027b82 */ /* 0x001e220000000a00 */
[----:B------:R-:W-:Y:S01]  /*24d40*/  ULDC.64 UR4, c[0x0][0x208] ;  /* 0x0000820000047ab9 */ /* 0x000fe20000000a00 */
[----:B0-----:R-:W-:-:S06]  /*24d50*/  IMAD.WIDE R2, R5, 0x4, R2 ;  /* 0x0000000405027825 */ /* 0x001fcc00078e0202 */
[----:B------:R1:W5:Y:S02]  /*24d60*/  LDG.E R2, desc[UR4][R2.64] ;  /* 0x0000000402027981 */ /* 0x000364000c1e1900 */
.L_x_12529:
[----:B------:R-:W-:Y:S05]  /*24d70*/  BSYNC B0 ;  /* 0x0000000000007941 */ /* 0x000fea0003800000 */
.L_x_12528:
[----:B------:R-:W-:-:S03]  /*24d80*/  UMOV UR4, 0xffffffff ;  /* 0xffffffff00047882 */ /* 0x000fc60000000000 */
[----:B------:R-:W-:Y:S05]  /*24d90*/  BRA.DIV UR4, `(.L_x_12530) ;  /* 0x0000002a04887947 */ /* 0x000fea000b800000 */
[----:B------:R-:W2:Y:S04]  /*24da0*/  LDL R4, [R1] ;  /* 0x0000000001047983 */ /* 0x000ea80000100800 */
[----:B-----5:R-:W3:Y:S01]  /*24db0*/  SHFL.UP PT, R14, R2, 0x1, RZ ;  /* 0x04200000020e7989 */ /* 0x020ee200000e00ff */
[----:B--2---:R-:W-:-:S04]  /*24dc0*/  LOP3.LUT P4, RZ, R4, 0x1, RZ, 0xc0, !PT ;  /* 0x0000000104ff7812 */ /* 0x004fc8000788c0ff */
[----:B---3--:R-:W-:-:S05]  /*24dd0*/  SEL R13, R14, RZ, P4 ;  /* 0x000000ff0e0d7207 */ /* 0x008fca0002000000 */
        /* <DEDUP_REMOVED lines=14> */
.L_x_12630:
[----:B------:R-:W-:Y:S02]  /*24ec0*/  ULDC UR4, c[0x0][0xc38] ;  /* 0x00030e0000047ab9 */ /* 0x000fe40000000800 */
[----:B------:R-:W-:-:S04]  /*24ed0*/  IMAD.U32 R4, RZ, RZ, UR4 ;  /* 0x00000004ff047e24 */ /* 0x000fc8000f8e00ff */
[----:B-1----:R-:W-:-:S04]  /*24ee0*/  IMAD R5, R14, R4, RZ ;  /* 0x000000040e057224 */ /* 0x002fc800078e02ff */
[----:B------:R-:W-:-:S05]  /*24ef0*/  IMAD.IADD R16, R5, 0x1, R16 ;  /* 0x0000000105107824 */ /* 0x000fca00078e0210 */
[----:B------:R-:W-:-:S13]  /*24f00*/  ISETP.GT.AND P4, PT, R16, R0, PT ;  /* 0x000000001000720c */ /* 0x000fda0003f84270 */
[----:B------:R-:W-:Y:S05]  /*24f10*/  @!P4 BRA `(.L_x_12531) ;  /* 0xfffffffc005cc947 */ /* 0x000fea000383ffff */
.L_x_12526:
        /* <DEDUP_REMOVED lines=8> */
.L_x_12634:
[----:B------:R-:W-:Y:S01]  /*24fa0*/  ISETP.NE.AND P0, PT, R5, RZ, PT ;  /* 0x000000ff0500720c */ /* 0x000fe20003f05270 */
[----:B------:R-:W-:-:S12]  /*24fb0*/  IMAD.MOV.U32 R5, RZ, RZ, RZ ;  /* 0x000000ffff057224 */ /* 0x000fd800078e00ff */
[----:B------:R-:W-:Y:S05]  /*24fc0*/  @!P0 BRA `(.L_x_12533) ;  /* 0x0000000000108947 */ /* 0x000fea0003800000 */
[----:B------:R-:W-:Y:S01]  /*24fd0*/  UMOV UR4, 0xffffffff ;  /* 0xffffffff00047882 */ /* 0x000fe20000000000 */
[----:B------:R-:W-:Y:S02]  /*24fe0*/  VIADD R12, R6, 0xffffffff ;  /* 0xffffffff060c7836 */ /* 0x000fe40000000000 */
[----:B------:R-:W-:Y:S05]  /*24ff0*/  BRA.DIV UR4, `(.L_x_12534) ;  /* 0x0000002a04fc7947 */ /* 0x000fea000b800000 */
[----:B------:R3:W4:Y:S02]  /*25000*/  SHFL.IDX PT, R5, R3, R12, 0x1f ;  /* 0x00001f0c03057589 */ /* 0x00072400000e0000 */
.L_x_12533:
[----:B01-3--:R-:W0:Y:S01]  /*25010*/  LDC.64 R2, c[0x0][0xc90] ;  /* 0x00032400ff027b82 */ /* 0x00be220000000a00 */
[----:B------:R-:W-:Y:S01]  /*25020*/  IMAD.IADD R19, R6, 0x1, R19 ;  /* 0x0000000106137824 */ /* 0x000fe200078e0213 */
[----:B------:R-:W-:-:S03]  /*25030*/  ULDC.64 UR4, c[0x0][0x208] ;  /* 0x0000820000047ab9 */ /* 0x000fc60000000a00 */
[----:B0-----:R-:W-:-:S05]  /*25040*/  IMAD.WIDE R2, R19, 0x4, R2 ;  /* 0x0000000413027825 */ /* 0x001fca00078e0202 */
[----:B------:R0:W2:Y:S01]  /*25050*/  LDG.E R7, desc[UR4][R2.64] ;  /* 0x0000000402077981 */ /* 0x0000a2000c1e1900 */
[----:B----4-:R-:W-:-:S04]  /*25060*/  IMAD R16, R5, R4, R16 ;  /* 0x0000000405107224 */ /* 0x010fc800078e0210 */
[----:B------:R-:W-:Y:S02]  /*25070*/  IMAD.IADD R5, R0, 0x1, -R16 ;  /* 0x0000000100057824 */ /* 0x000fe400078e0a10 */
[----:B0-----:R-:W-:Y:S02]  /*25080*/  IMAD.MOV.U32 R2, RZ, RZ, RZ ;  /* 0x000000ffff027224 */ /* 0x001fe400078e00ff */
[----:B--2---:R-:W-:-:S05]  /*25090*/  IMAD R6, R17, R7, RZ ;  /* 0x0000000711067224 */ /* 0x004fca00078e02ff */
        /* <DEDUP_REMOVED lines=58> */
.L_x_12527:
[----:B------:R-:W-:Y:S01]  /*25440*/  UMOV UR4, URZ ;  /* 0x0000003f00047c82 */ /* 0x000fe20008000000 */
[----:B------:R-:W-:Y:S01]  /*25450*/  UMOV UR5, URZ ;  /* 0x0000003f00057c82 */ /* 0x000fe20008000000 */
[----:B------:R-:W-:Y:S01]  /*25460*/  ULDC UR6, c[0x0][0xc3c] ;  /* 0x00030f0000067ab9 */ /* 0x000fe20000000800 */
[----:B------:R-:W-:Y:S02]  /*25470*/  IMAD.MOV.U32 R16, RZ, RZ, R0 ;  /* 0x000000ffff107224 */ /* 0x000fe400078e0000 */
[----:B------:R-:W-:Y:S02]  /*25480*/  IMAD.U32 R17, RZ, RZ, UR4 ;  /* 0x00000004ff117e24 */ /* 0x000fe4000f8e00ff */
[----:B------:R-:W-:Y:S02]  /*25490*/  IMAD.U32 R18, RZ, RZ, UR5 ;  /* 0x00000005ff127e24 */ /* 0x000fe4000f8e00ff */
[----:B------:R-:W-:-:S07]  /*254a0*/  IMAD.U32 R19, RZ, RZ, UR6 ;  /* 0x00000006ff137e24 */ /* 0x000fce000f8e00ff */
.L_x_12535:
        /* <DEDUP_REMOVED lines=9> */
.L_x_12524:
[----:B------:R-:W-:Y:S02]  /*25540*/  ULDC UR4, c[0x0][0xc3c] ;  /* 0x00030f0000047ab9 */ /* 0x000fe40000000800 */
[----:B---3--:R-:W-:-:S13]  /*25550*/  ISETP.GE.AND P0, PT, R19, UR4, PT ;  /* 0x0000000413007c0c */ /* 0x008fda000bf06270 */
[----:B------:R-:W-:Y:S05]  /*25560*/  @!P0 BRA `(.L_x_12536) ;  /* 0xffffff9400188947 */ /* 0x000fea000383ffff */
[----:B------:R-:W-:Y:S05]  /*25570*/  BSYNC B8 ;  /* 0x0000000000087941 */ /* 0x000fea0003800000 */
.L_x_12388:
        /* <DEDUP_REMOVED lines=12> */
.L_x_12637:
[----:B------:R-:W-:Y:S05]  /*25640*/  BSYNC B0 ;  /* 0x0000000000007941 */ /* 0x000fea0003800000 */
.L_x_12537:
[----:B------:R-:W-:-:S03]  /*25650*/  UMOV UR4, 0xffffffff ;  /* 0xffffffff00047882 */ /* 0x000fc60000000000 */
[----:B------:R-:W-:Y:S05]  /*25660*/  BRA.DIV UR4, `(.L_x_12539) ;  /* 0x00000026049c7947 */ /* 0x000fea000b800000 */
[----:B0-----:R-:W0:Y:S02]  /*25670*/  S2R R0, SR_TID.X ;  /* 0x0000000000007919 */ /* 0x001e240000002100 */
[----:B0-----:R-:W-:-:S04]  /*25680*/  SHF.R.U32.HI R0, RZ, 0x5, R0 ;  /* 0x00000005ff007819 */ /* 0x001fc80000011600 */
[----:B------:R-:W-:-:S05]  /*25690*/  LOP3.LUT R0, R0, 0x3, RZ, 0xc0, !PT ;  /* 0x0000000300007812 */ /* 0x000fca00078ec0ff */
[----:B------:R0:W2:Y:S02]  /*256a0*/  SHFL.IDX PT, R14, R0, RZ, 0x1f ;  /* 0x00001fff000e7589 */ /* 0x0000a400000e0000 */
.L_x_12640:
[----:B--2---:R-:W-:-:S13]  /*256b0*/  ISETP.NE.AND P0, PT, R14, RZ, PT ;  /* 0x000000ff0e00720c */ /* 0x004fda0003f05270 */
[----:B------:R-:W-:Y:S05]  /*256c0*/  @P0 BRA `(.L_x_12230) ;  /* 0x0000000000900947 */ /* 0x000fea0003800000 */
[----:B------:R-:W-:-:S03]  /*256d0*/  UMOV UR4, 0xffffffff ;  /* 0xffffffff00047882 */ /* 0x000fc60000000000 */
[----:B------:R-:W-:Y:S05]  /*256e0*/  BRA.DIV UR4, `(.L_x_12540) ;  /* 0x0000002604b07947 */ /* 0x000fea000b800000 */
[----:B------:R-:W-:-:S13]  /*256f0*/  ELECT P6, URZ, PT ;  /* 0x00000000003f782f */ /* 0x000fda00038c0000 */
.L_x_12643:
        /* <DEDUP_REMOVED lines=8> */
.L_x_12541:
        /* <DEDUP_REMOVED lines=12> */
.L_x_12644:
[----:B------:R-:W2:Y:S02]  /*25840*/  SYNCS.PHASECHK.TRANS64.TRYWAIT P0, [R7+URZ], R2 ;  /* 0x00000002070075a7 */ /* 0x000ea4000800017f */
[----:B--2---:R-:W-:Y:S05]  /*25850*/  @!P0 BRA `(.L_x_12543) ;  /* 0x0000002400888947 */ /* 0x004fea0003800000 */
.L_x_12645:
[----:B------:R-:W-:Y:S05]  /*25860*/  @!P2 BRA `(.L_x_12544) ;  /* 0x000000000004a947 */ /* 0x000fea0003800000 */
[----:B------:R-:W-:Y:S01]  /*25870*/  BPT.TRAP 0x1 ;  /* 0x000000040000795c */ /* 0x000fe20000300000 */
.L_x_12544:
[----:B------:R-:W-:-:S04]  /*25880*/  VIADD R0, R9, 0x31c60 ;  /* 0x00031c6009007836 */ /* 0x000fc80000000000 */
[----:B------:R-:W-:-:S04]  /*25890*/  IMAD R4, R23, 0x8, R0 ;  /* 0x0000000817047824 */ /* 0x000fc800078e0200 */
[----:B------:R-:W3:Y:S02]  /*258a0*/  SYNCS.PHASECHK.TRANS64.TRYWAIT P0, [R4+URZ], R3 ;  /* 0x00000003040075a7 */ /* 0x000ee4000800017f */
[----:B---3--:R-:W-:Y:S05]  /*258b0*/  @!P0 BRA `(.L_x_12545) ;  /* 0x0000002400848947 */ /* 0x008fea0003800000 */
.L_x_12646:
[----:B------:R-:W-:-:S07]  /*258c0*/  IMAD R5, R5, 0x8, R0 ;  /* 0x0000000805057824 */ /* 0x000fce00078e0200 */
.L_x_12546:
[----:B----4-:R4:W0:Y:S02]  /*258d0*/  SYNCS.PHASECHK.TRANS64.TRYWAIT P0, [R5+URZ], R2 ;  /* 0x00000002050075a7 */ /* 0x010824000800017f */
[----:B0-----:R-:W-:Y:S05]  /*258e0*/  @!P0 NANOSLEEP.SYNCS 0x989680 ;  /* 0x009896800000895d */ /* 0x001fea0003900000 */
[----:B------:R-:W0:Y:S02]  /*258f0*/  @!P0 SYNCS.PHASECHK.TRANS64 P0, [R5+URZ], R2 ;  /* 0x00000002050085a7 */ /* 0x000e24000800007f */
[----:B0-----:R-:W-:Y:S05]  /*25900*/  @!P0 BRA `(.L_x_12546) ;  /* 0xfffffffc00f08947 */ /* 0x001fea000383ffff */
.L_x_12230:
[----:B------:R-:W-:Y:S05]  /*25910*/  BSYNC B9 ;  /* 0x0000000000097941 */ /* 0x000fea0003800000 */
.L_x_12227:
[----:B------:R-:W-:Y:S05]  /*25920*/  EXIT ;  /* 0x000000000000794d */ /* 0x000fea0003800000 */
.L_x_12246:
[----:B0-----:R0:W1:Y:S02]  /*25930*/  SYNCS.PHASECHK.TRANS64.TRYWAIT P5, [R25+URZ+0x31c90], R92 ;  /* 0x031c905c190075a7 */ /* 0x00106400080a017f */
[----:B-1----:R-:W-:Y:S05]  /*25940*/  @!P5 NANOSLEEP.SYNCS 0x989680 ;  /* 0x009896800000d95d */ /* 0x002fea0003900000 */
[----:B------:R-:W1:Y:S02]  /*25950*/  @!P5 SYNCS.PHASECHK.TRANS64 P5, [R25+URZ+0x31c90], R92 ;  /* 0x031c905c1900d5a7 */ /* 0x000e6400080a007f */
[----:B-1----:R-:W-:Y:S05]  /*25960*/  @!P5 BRA `(.L_x_12246) ;  /* 0xfffffffc00f0d947 */ /* 0x002fea000383ffff */
[----:B------:R-:W-:Y:S05]  /*25970*/  BRA `(.L_x_12547) ;  /* 0xfffffdd800ac7947 */ /* 0x000fea000383ffff */
.L_x_12274:
[----:B0-----:R0:W1:Y:S02]  /*25980*/  SYNCS.PHASECHK.TRANS64.TRYWAIT P5, [R25+URZ+0x31c90], R92 ;  /* 0x031c905c190075a7 */ /* 0x00106400080a017f */
[----:B-1----:R-:W-:Y:S05]  /*25990*/  @!P5 NANOSLEEP.SYNCS 0x989680 ;  /* 0x009896800000d95d */ /* 0x002fea0003900000 */
[----:B------:R-:W1:Y:S02]  /*259a0*/  @!P5 SYNCS.PHASECHK.TRANS64 P5, [R25+URZ+0x31c90], R92 ;  /* 0x031c905c1900d5a7 */ /* 0x000e6400080a007f */
[----:B-1----:R-:W-:Y:S05]  /*259b0*/  @!P5 BRA `(.L_x_12274) ;  /* 0xfffffffc00f0d947 */ /* 0x002fea000383ffff */
[----:B------:R-:W-:Y:S05]  /*259c0*/  BRA `(.L_x_12548) ;  /* 0xfffffdf400887947 */ /* 0x000fea000383ffff */
.L_x_12287:
[----:B0-----:R0:W1:Y:S02]  /*259d0*/  SYNCS.PHASECHK.TRANS64.TRYWAIT P4, [R25+URZ+0x31c90], R92 ;  /* 0x031c905c190075a7 */ /* 0x001064000808017f */
[----:B-1----:R-:W-:Y:S05]  /*259e0*/  @!P4 NANOSLEEP.SYNCS 0x989680 ;  /* 0x009896800000c95d */ /* 0x002fea0003900000 */
[----:B------:R-:W1:Y:S02]  /*259f0*/  @!P4 SYNCS.PHASECHK.TRANS64 P4, [R25+URZ+0x31c90], R92 ;  /* 0x031c905c1900c5a7 */ /* 0x000e64000808007f */
[----:B-1----:R-:W-:Y:S05]  /*25a00*/  @!P4 BRA `(.L_x_12287) ;  /* 0xfffffffc00f0c947 */ /* 0x002fea000383ffff */
[----:B------:R-:W-:Y:S05]  /*25a10*/  BRA `(.L_x_12549) ;  /* 0xfffffe10004c7947 */ /* 0x000fea000383ffff */
.L_x_12291:
[----:B--2---:R2:W3:Y:S02]  /*25a20*/  SYNCS.PHASECHK.TRANS64.TRYWAIT P3, [R25+URZ+0x31cb0], R92 ;  /* 0x031cb05c190075a7 */ /* 0x0044e4000806017f */
[----:B---3--:R-:W-:Y:S05]  /*25a30*/  @!P3 NANOSLEEP.SYNCS 0x989680 ;  /* 0x009896800000b95d */ /* 0x008fea0003900000 */
[----:B------:R-:W3:Y:S02]  /*25a40*/  @!P3 SYNCS.PHASECHK.TRANS64 P3, [R25+URZ+0x31cb0], R92 ;  /* 0x031cb05c1900b5a7 */ /* 0x000ee4000806007f */
[----:B---3--:R-:W-:Y:S05]  /*25a50*/  @!P3 BRA `(.L_x_12291) ;  /* 0xfffffffc00f0b947 */ /* 0x008fea000383ffff */
[----:B------:R-:W-:Y:S05]  /*25a60*/  BRA `(.L_x_12550) ;  /* 0xfffffe1000e87947 */ /* 0x000fea000383ffff */
.L_x_12297:
        /* <DEDUP_REMOVED lines=10> */
[----:B-1---5:R-:W-:Y:S05]  /*25b10*/  WARPSYNC.COLLECTIVE R15, `(.L_x_12552) ;  /* 0x000000000f087348 */ /* 0x022fea0003c00000 */
[----:B------:R0:W2:Y:S02]  /*25b20*/  SHFL.IDX P6, R14, R13, R12, R11 ;  /* 0x0000000c0d0e7389 */ /* 0x0000a400000c000b */
[----:B012--5:R-:W-:Y:S01]  /*25b30*/  ENDCOLLECTIVE ;  /* 0x000000000000791b */ /* 0x027fe20003800000 */
.L_x_12552:
[----:B------:R-:W-:Y:S05]  /*25b40*/  BSYNC B0 ;  /* 0x0000000000007941 */ /* 0x000fea0003800000 */
.L_x_12551:
[----:B------:R2:W-:Y:S01]  /*25b50*/  STL [R1+0x64], R14 ;  /* 0x0000640e01007387 */ /* 0x0005e20000100800 */
[----:B------:R-:W-:Y:S05]  /*25b60*/  BRA `(.L_x_12553) ;  /* 0xfffffe1800847947 */ /* 0x000fea000383ffff */
.L_x_12308:
[----:B------:R-:W-:Y:S01]  /*25b70*/  BSSY B1, `(.L_x_12554) ;  /* 0x0000007000017945 */ /* 0x000fe20003800000 */
[----:B------:R-:W-:Y:S02]  /*25b80*/  IMAD.MOV.U32 R12, RZ, RZ, RZ ;  /* 0x000000ffff0c7224 */ /* 0x000fe400078e00ff */
[----:B------:R-:W-:Y:S02]  /*25b90*/  IMAD.MOV.U32 R11, RZ, RZ, 0x1e1f ;  /* 0x00001e1fff0b7424 */ /* 0x000fe400078e00ff */
[----:B------:R-:W-:-:S07]  /*25ba0*/  IMAD.MOV.U32 R15, RZ, RZ, -0x1 ;  /* 0xffffffffff0f7424 */ /* 0x000fce00078e00ff */
[----:B-12---:R-:W-:Y:S05]  /*25bb0*/  WARPSYNC.COLLECTIVE R15, `(.L_x_12555) ;  /* 0x000000000f087348 */ /* 0x006fea0003c00000 */
[----:B--2---:R0:W2:Y:S02]  /*25bc0*/  SHFL.IDX P6, R14, R13, R12, R11 ;  /* 0x0000000c0d0e7389 */ /* 0x0040a400000c000b */
[----:B012---:R-:W-:Y:S01]  /*25bd0*/  ENDCOLLECTIVE ;  /* 0x000000000000791b */ /* 0x007fe20003800000 */
.L_x_12555:
[----:B------:R-:W-:Y:S05]  /*25be0*/  BSYNC B1 ;  /* 0x0000000000017941 */ /* 0x000fea0003800000 */
.L_x_12554:
        /* <DEDUP_REMOVED lines=8> */
.L_x_12556:
[----:B------:R-:W-:Y:S02]  /*25c70*/  IMAD.MOV.U32 R13, RZ, RZ, R5 ;  /* 0x000000ffff0d7224 */ /* 0x000fe400078e0005 */
[----:B------:R-:W-:-:S07]  /*25c80*/  IMAD.MOV.U32 R0, RZ, RZ, R14 ;  /* 0x000000ffff007224 */ /* 0x000fce00078e000e */
[----:B------:R-:W-:Y:S05]  /*25c90*/  WARPSYNC.COLLECTIVE R15, `(.L_x_12557) ;  /* 0x000000000f087348 */ /* 0x000fea0003c00000 */
[----:B------:R0:W1:Y:S02]  /*25ca0*/  SHFL.IDX P6, R14, R13, R12, R11 ;  /* 0x0000000c0d0e7389 */ /* 0x00006400000c000b */
[----:B01----:R-:W-:Y:S01]  /*25cb0*/  ENDCOLLECTIVE ;  /* 0x000000000000791b */ /* 0x003fe20003800000 */
.L_x_12557:
[----:B------:R-:W-:Y:S02]  /*25cc0*/  IMAD.MOV.U32 R13, RZ, RZ, R4 ;  /* 0x000000ffff0d7224 */ /* 0x000fe400078e0004 */
[----:B------:R-:W-:-:S07]  /*25cd0*/  IMAD.MOV.U32 R5, RZ, RZ, R14 ;  /* 0x000000ffff057224 */ /* 0x000fce00078e000e */
[----:B------:R-:W-:Y:S05]  /*25ce0*/  WARPSYNC.COLLECTIVE R15, `(.L_x_12558) ;  /* 0x000000000f087348 */ /* 0x000fea0003c00000 */
[----:B------:R0:W1:Y:S02]  /*25cf0*/  SHFL.IDX P6, R14, R13, R12, R11 ;  /* 0x0000000c0d0e7389 */ /* 0x00006400000c000b */
[----:B01----:R-:W-:Y:S01]  /*25d00*/  ENDCOLLECTIVE ;  /* 0x000000000000791b */ /* 0x003fe20003800000 */
.L_x_12558:
[----:B------:R-:W-:Y:S05]  /*25d10*/  BRA `(.L_x_12559) ;  /* 0xfffffe2000087947 */ /* 0x000fea000383ffff */
.L_x_12312:
[----:B0-----:R0:W1:Y:S02]  /*25d20*/  SYNCS.PHASECHK.TRANS64.TRYWAIT P1, [R16+URZ+0x31c00], R3 ;  /* 0x031c0003100075a7 */ /* 0x001064000802017f */
[----:B-1----:R-:W-:Y:S05]  /*25d30*/  @!P1 NANOSLEEP.SYNCS 0x989680 ;  /* 0x009896800000995d */ /* 0x002fea0003900000 */
[----:B------:R-:W1:Y:S02]  /*25d40*/  @!P1 SYNCS.PHASECHK.TRANS64 P1, [R16+URZ+0x31c00], R3 ;  /* 0x031c0003100095a7 */ /* 0x000e64000802007f */
[----:B-1----:R-:W-:Y:S05]  /*25d50*/  @!P1 BRA `(.L_x_12312) ;  /* 0xfffffffc00f09947 */ /* 0x002fea000383ffff */
[----:B------:R-:W-:Y:S05]  /*25d60*/  BRA `(.L_x_12560) ;  /* 0xfffffe2800547947 */ /* 0x000fea000383ffff */
.L_x_12324:
[----:B------:R-:W-:Y:S01]  /*25d70*/  BSSY B1, `(.L_x_12561) ;  /* 0x0000007000017945 */ /* 0x000fe20003800000 */
[----:B------:R-:W-:Y:S02]  /*25d80*/  IMAD.MOV.U32 R12, RZ, RZ, RZ ;  /* 0x000000ffff0c7224 */ /* 0x000fe400078e00ff */
[----:B------:R-:W-:Y:S02]  /*25d90*/  IMAD.MOV.U32 R11, RZ, RZ, 0x1e1f ;  /* 0x00001e1fff0b7424 */ /* 0x000fe400078e00ff */
[----:B------:R-:W-:-:S07]  /*25da0*/  IMAD.MOV.U32 R15, RZ, RZ, -0x1 ;  /* 0xffffffffff0f7424 */ /* 0x000fce00078e00ff */
[----:B-1----:R-:W-:Y:S05]  /*25db0*/  WARPSYNC.COLLECTIVE R15, `(.L_x_12562) ;  /* 0x000000000f087348 */ /* 0x002fea0003c00000 */
[----:B------:R0:W2:Y:S02]  /*25dc0*/  SHFL.IDX P6, R14, R13, R12, R11 ;  /* 0x0000000c0d0e7389 */ /* 0x0000a400000c000b */
[----:B012---:R-:W-:Y:S01]  /*25dd0*/  ENDCOLLECTIVE ;  /* 0x000000000000791b */ /* 0x007fe20003800000 */
.L_x_12562:
[----:B------:R-:W-:Y:S05]  /*25de0*/  BSYNC B1 ;  /* 0x0000000000017941 */ /* 0x000fea0003800000 */
.L_x_12561:
        /* <DEDUP_REMOVED lines=8> */
.L_x_12563:
[----:B------:R-:W-:Y:S02]  /*25e70*/  IMAD.MOV.U32 R37, RZ, RZ, R3 ;  /* 0x000000ffff257224 */ /* 0x000fe400078e0003 */
[----:B------:R-:W-:Y:S02]  /*25e80*/  IMAD.MOV.U32 R13, RZ, RZ, R5 ;  /* 0x000000ffff0d7224 */ /* 0x000fe400078e0005 */
[----:B------:R-:W-:-:S07]  /*25e90*/  IMAD.MOV.U32 R0, RZ, RZ, R14 ;  /* 0x000000ffff007224 */ /* 0x000fce00078e000e */
[----:B------:R-:W-:Y:S05]  /*25ea0*/  WARPSYNC.COLLECTIVE R15, `(.L_x_12564) ;  /* 0x000000000f087348 */ /* 0x000fea0003c00000 */
[----:B------:R0:W1:Y:S02]  /*25eb0*/  SHFL.IDX P6, R14, R13, R12, R11 ;  /* 0x0000000c0d0e7389 */ /* 0x00006400000c000b */
[----:B01----:R-:W-:Y:S01]  /*25ec0*/  ENDCOLLECTIVE ;  /* 0x000000000000791b */ /* 0x003fe20003800000 */
.L_x_12564:
[----:B------:R-:W-:Y:S02]  /*25ed0*/  IMAD.MOV.U32 R36, RZ, RZ, R0 ;  /* 0x000000ffff247224 */ /* 0x000fe400078e0000 */
[----:B------:R-:W-:Y:S02]  /*25ee0*/  IMAD.MOV.U32 R13, RZ, RZ, R4 ;  /* 0x000000ffff0d7224 */ /* 0x000fe400078e0004 */
[----:B------:R-:W-:-:S07]  /*25ef0*/  IMAD.MOV.U32 R5, RZ, RZ, R14 ;  /* 0x000000ffff057224 */ /* 0x000fce00078e000e */
[----:B------:R-:W-:Y:S05]  /*25f00*/  WARPSYNC.COLLECTIVE R15, `(.L_x_12565) ;  /* 0x000000000f087348 */ /* 0x000fea0003c00000 */
[----:B------:R0:W1:Y:S02]  /*25f10*/  SHFL.IDX P6, R14, R13, R12, R11 ;  /* 0x0000000c0d0e7389 */ /* 0x00006400000c000b */
[----:B01----:R-:W-:Y:S01]  /*25f20*/  ENDCOLLECTIVE ;  /* 0x000000000000791b */ /* 0x003fe20003800000 */
.L_x_12565:
[----:B------:R-:W-:Y:S05]  /*25f30*/  BRA `(.L_x_12566) ;  /* 0xfffffe3c00787947 */ /* 0x000fea000383ffff */
.L_x_12328:
[----:B0-----:R0:W1:Y:S02]  /*25f40*/  SYNCS.PHASECHK.TRANS64.TRYWAIT P1, [R16+URZ+0x31c00], R3 ;  /* 0x031c0003100075a7 */ /* 0x001064000802017f */
[----:B-1----:R-:W-:Y:S05]  /*25f50*/  @!P1 NANOSLEEP.SYNCS 0x989680 ;  /* 0x009896800000995d */ /* 0x002fea0003900000 */
[----:B------:R-:W1:Y:S02]  /*25f60*/  @!P1 SYNCS.PHASECHK.TRANS64 P1, [R16+URZ+0x31c00], R3 ;  /* 0x031c0003100095a7 */ /* 0x000e64000802007f */
[----:B-1----:R-:W-:Y:S05]  /*25f70*/  @!P1 BRA `(.L_x_12328) ;  /* 0xfffffffc00f09947 */ /* 0x002fea000383ffff */
[----:B------:R-:W-:Y:S05]  /*25f80*/  BRA `(.L_x_12567) ;  /* 0xfffffe4400247947 */ /* 0x000fea000383ffff */
.L_x_12336:
[----:B--2---:R2:W3:Y:S02]  /*25f90*/  SYNCS.PHASECHK.TRANS64.TRYWAIT P2, [R0+URZ+0x31c30], R3 ;  /* 0x031c3003000075a7 */ /* 0x0044e4000804017f */
[----:B---3--:R-:W-:Y:S05]  /*25fa0*/  @!P2 NANOSLEEP.SYNCS 0x989680 ;  /* 0x009896800000a95d */ /* 0x008fea0003900000 */
[----:B------:R-:W3:Y:S02]  /*25fb0*/  @!P2 SYNCS.PHASECHK.TRANS64 P2, [R0+URZ+0x31c30], R3 ;  /* 0x031c30030000a5a7 */ /* 0x000ee4000804007f */
[----:B---3--:R-:W-:Y:S05]  /*25fc0*/  @!P2 BRA `(.L_x_12336) ;  /* 0xfffffffc00f0a947 */ /* 0x008fea000383ffff */
[----:B------:R-:W-:Y:S05]  /*25fd0*/  BRA `(.L_x_12335) ;  /* 0xfffffe5800bc7947 */ /* 0x000fea000383ffff */
.L_x_12342:
[----:B-1----:R1:W2:Y:S02]  /*25fe0*/  SYNCS.PHASECHK.TRANS64.TRYWAIT P3, [R23+URZ+0x31c30], R72 ;  /* 0x031c3048170075a7 */ /* 0x0022a4000806017f */
[----:B--2---:R-:W-:Y:S05]  /*25ff0*/  @!P3 NANOSLEEP.SYNCS 0x989680 ;  /* 0x009896800000b95d */ /* 0x004fea0003900000 */
[----:B------:R-:W2:Y:S02]  /*26000*/  @!P3 SYNCS.PHASECHK.TRANS64 P3, [R23+URZ+0x31c30], R72 ;  /* 0x031c30481700b5a7 */ /* 0x000ea4000806007f */
[----:B--2---:R-:W-:Y:S05]  /*26010*/  @!P3 BRA `(.L_x_12342) ;  /* 0xfffffffc00f0b947 */ /* 0x004fea000383ffff */
[----:B------:R-:W-:Y:S05]  /*26020*/  BRA `(.L_x_12341) ;  /* 0xfffffea800087947 */ /* 0x000fea000383ffff */
.L_x_12347:
[----:B-1----:R1:W2:Y:S02]  /*26030*/  SYNCS.PHASECHK.TRANS64.TRYWAIT P2, [R23+URZ+0x31c50], R21 ;  /* 0x031c5015170075a7 */ /* 0x0022a4000804017f */
[----:B--2---:R-:W-:Y:S05]  /*26040*/  @!P2 NANOSLEEP.SYNCS 0x989680 ;  /* 0x009896800000a95d */ /* 0x004fea0003900000 */
[----:B------:R-:W2:Y:S02]  /*26050*/  @!P2 SYNCS.PHASECHK.TRANS64 P2, [R23+URZ+0x31c50], R21 ;  /* 0x031c50151700a5a7 */ /* 0x000ea4000804007f */
[----:B--2---:R-:W-:Y:S05]  /*26060*/  @!P2 BRA `(.L_x_12347) ;  /* 0xfffffffc00f0a947 */ /* 0x004fea000383ffff */
[----:B------:R-:W-:Y:S05]  /*26070*/  BRA `(.L_x_12346) ;  /* 0xfffffec800a87947 */ /* 0x000fea000383ffff */
.L_x_12354:
[----:B--2---:R2:W3:Y:S02]  /*26080*/  SYNCS.PHASECHK.TRANS64.TRYWAIT P3, [R21+URZ+0x31c30], R72 ;  /* 0x031c3048150075a7 */ /* 0x0044e4000806017f */
[----:B---3--:R-:W-:Y:S05]  /*26090*/  @!P3 NANOSLEEP.SYNCS 0x989680 ;  /* 0x009896800000b95d */ /* 0x008fea0003900000 */
[----:B------:R-:W3:Y:S02]  /*260a0*/  @!P3 SYNCS.PHASECHK.TRANS64 P3, [R21+URZ+0x31c30], R72 ;  /* 0x031c30481500b5a7 */ /* 0x000ee4000806007f */
[----:B---3--:R-:W-:Y:S05]  /*260b0*/  @!P3 BRA `(.L_x_12354) ;  /* 0xfffffffc00f0b947 */ /* 0x008fea000383ffff */
[----:B------:R-:W-:Y:S05]  /*260c0*/  BRA `(.L_x_12353) ;  /* 0xffffff0000707947 */ /* 0x000fea000383ffff */
.L_x_12359:
[----:B--2---:R2:W3:Y:S02]  /*260d0*/  SYNCS.PHASECHK.TRANS64.TRYWAIT P2, [R21+URZ+0x31c50], R15 ;  /* 0x031c500f150075a7 */ /* 0x0044e4000804017f */
[----:B---3--:R-:W-:Y:S05]  /*260e0*/  @!P2 NANOSLEEP.SYNCS 0x989680 ;  /* 0x009896800000a95d */ /* 0x008fea0003900000 */
[----:B------:R-:W3:Y:S02]  /*260f0*/  @!P2 SYNCS.PHASECHK.TRANS64 P2, [R21+URZ+0x31c50], R15 ;  /* 0x031c500f1500a5a7 */ /* 0x000ee4000804007f */
[----:B---3--:R-:W-:Y:S05]  /*26100*/  @!P2 BRA `(.L_x_12359) ;  /* 0xfffffffc00f0a947 */ /* 0x008fea000383ffff */
[----:B------:R-:W-:Y:S05]  /*26110*/  BRA `(.L_x_12358) ;  /* 0xffffff2400107947 */ /* 0x000fea000383ffff */
.L_x_12364:
[----:B-1----:R1:W2:Y:S02]  /*26120*/  SYNCS.PHASECHK.TRANS64.TRYWAIT P1, [R9+URZ+0x31c50], R0 ;  /* 0x031c5000090075a7 */ /* 0x0022a4000802017f */
[----:B--2---:R-:W-:Y:S05]  /*26130*/  @!P1 NANOSLEEP.SYNCS 0x989680 ;  /* 0x009896800000995d */ /* 0x004fea0003900000 */
[----:B------:R-:W2:Y:S02]  /*26140*/  @!P1 SYNCS.PHASECHK.TRANS64 P1, [R9+URZ+0x31c50], R0 ;  /* 0x031c5000090095a7 */ /* 0x000ea4000802007f */
[----:B--2---:R-:W-:Y:S05]  /*26150*/  @!P1 BRA `(.L_x_12364) ;  /* 0xfffffffc00f09947 */ /* 0x004fea000383ffff */
[----:B------:R-:W-:Y:S05]  /*26160*/  BRA `(.L_x_12363) ;  /* 0xffffff50001c7947 */ /* 0x000fea000383ffff */
.L_x_12374:
[----:B------:R-:W-:Y:S02]  /*26170*/  IMAD.MOV.U32 R13, RZ, RZ, R2 ;  /* 0x000000ffff0d7224 */ /* 0x000fe400078e0002 */
[----:B------:R-:W-:Y:S02]  /*26180*/  IMAD.MOV.U32 R12, RZ, RZ, RZ ;  /* 0x000000ffff0c7224 */ /* 0x000fe400078e00ff */
[----:B------:R-:W-:Y:S02]  /*26190*/  IMAD.MOV.U32 R11, RZ, RZ, 0x1c1f ;  /* 0x00001c1fff0b7424 */ /* 0x000fe400078e00ff */
[----:B------:R-:W-:-:S07]  /*261a0*/  IMAD.MOV.U32 R15, RZ, RZ, -0x1 ;  /* 0xffffffffff0f7424 */ /* 0x000fce00078e00ff */
[----:B------:R-:W-:Y:S05]  /*261b0*/  WARPSYNC.COLLECTIVE R15, `(.L_x_12568) ;  /* 0x000000000f087348 */ /* 0x000fea0003c00000 */
[----:B------:R0:W1:Y:S02]  /*261c0*/  SHFL.IDX P6, R14, R13, R12, R11 ;  /* 0x0000000c0d0e7389 */ /* 0x00006400000c000b */
[----:B01----:R-:W-:Y:S01]  /*261d0*/  ENDCOLLECTIVE ;  /* 0x000000000000791b */ /* 0x003fe20003800000 */
.L_x_12568:
[----:B------:R-:W-:Y:S02]  /*261e0*/  IMAD.MOV.U32 R13, RZ, RZ, R0 ;  /* 0x000000ffff0d7224 */ /* 0x000fe400078e0000 */
[----:B------:R-:W-:-:S07]  /*261f0*/  IMAD.MOV.U32 R3, RZ, RZ, R14 ;  /* 0x000000ffff037224 */ /* 0x000fce00078e000e */
[----:B------:R-:W-:Y:S05]  /*26200*/  WARPSYNC.COLLECTIVE R15, `(.L_x_12569) ;  /* 0x000000000f087348 */ /* 0x000fea0003c00000 */
[----:B------:R0:W1:Y:S02]  /*26210*/  SHFL.IDX P6, R14, R13, R12, R11 ;  /* 0x0000000c0d0e7389 */ /* 0x00006400000c000b */
[----:B01----:R-:W-:Y:S01]  /*26220*/  ENDCOLLECTIVE ;  /* 0x000000000000791b */ /* 0x003fe20003800000 */
.L_x_12569:
[----:B------:R-:W-:Y:S05]  /*26230*/  BRA `(.L_x_12570) ;  /* 0xffffff7400747947 */ /* 0x000fea000383ffff */
.L_x_12377:
        /* <DEDUP_REMOVED lines=8> */
.L_x_12572:
[----:B------:R-:W-:Y:S05]  /*262c0*/  BSYNC B1 ;  /* 0x0000000000017941 */ /* 0x000fea0003800000 */
.L_x_12571:
        /* <DEDUP_REMOVED lines=8> */
.L_x_12573:
[----:B------:R-:W-:Y:S05]  /*26350*/  BRA `(.L_x_12574) ;  /* 0xffffff74008c7947 */ /* 0x000fea000383ffff */
.L_x_12394:
        /* <DEDUP_REMOVED lines=11> */
.L_x_12576:
[----:B------:R-:W-:Y:S05]  /*26410*/  BSYNC B1 ;  /* 0x0000000000017941 */ /* 0x000fea0003800000 */
.L_x_12575:
[----:B------:R-:W-:Y:S05]  /*26420*/  BRA `(.L_x_12577) ;  /* 0xffffff8c006c7947 */ /* 0x000fea000383ffff */
.L_x_12396:
[----:B------:R-:W-:Y:S01]  /*26430*/  BSSY B1, `(.L_x_12578) ;  /* 0x0000006000017945 */ /* 0x000fe20003800000 */
[----:B------:R-:W-:-:S07]  /*26440*/  IMAD.MOV.U32 R15, RZ, RZ, -0x1 ;  /* 0xffffffffff0f7424 */ /* 0x000fce00078e00ff */
[----:B01----:R-:W-:Y:S05]  /*26450*/  WARPSYNC.COLLECTIVE R15, `(.L_x_12579) ;  /* 0x000000000f0c7348 */ /* 0x003fea0003c00000 */
[----:B------:R-:W-:Y:S02]  /*26460*/  ELECT P6, UR62, PT ;  /* 0x00000000003e782f */ /* 0x000fe400038c0000 */
[----:B------:R-:W-:Y:S01]  /*26470*/  MOV R14, UR62 ;  /* 0x0000003e000e7c02 */ /* 0x000fe20008000f00 */
[----:B01----:R-:W-:Y:S10]  /*26480*/  ENDCOLLECTIVE ;  /* 0x000000000000791b */ /* 0x003ff40003800000 */
.L_x_12579:
[----:B------:R-:W-:Y:S05]  /*26490*/  BSYNC B1 ;  /* 0x0000000000017941 */ /* 0x000fea0003800000 */
.L_x_12578:
[----:B------:R-:W-:Y:S01]  /*264a0*/  PLOP3.LUT P2, PT, P6, PT, PT, 0x80, 0x0 ;  /* 0x000000000000781c */ /* 0x000fe2000374f070 */
[----:B------:R-:W-:-:S12]  /*264b0*/  BRA `(.L_x_12395) ;  /* 0xffffff8c00607947 */ /* 0x000fd8000383ffff */
.L_x_12398:
[----:B-1----:R1:W2:Y:S02]  /*264c0*/  SYNCS.PHASECHK.TRANS64.TRYWAIT P0, [R22+URZ+0x31c20], R5 ;  /* 0x031c2005160075a7 */ /* 0x0022a4000800017f */
[----:B--2---:R-:W-:Y:S05]  /*264d0*/  @!P0 NANOSLEEP.SYNCS 0x989680 ;  /* 0x009896800000895d */ /* 0x004fea0003900000 */
[----:B------:R-:W2:Y:S02]  /*264e0*/  @!P0 SYNCS.PHASECHK.TRANS64 P0, [R22+URZ+0x31c20], R5 ;  /* 0x031c2005160085a7 */ /* 0x000ea4000800007f */
[----:B--2---:R-:W-:Y:S05]  /*264f0*/  @!P0 BRA `(.L_x_12398) ;  /* 0xfffffffc00f08947 */ /* 0x004fea000383ffff */
[----:B------:R-:W-:Y:S05]  /*26500*/  BRA `(.L_x_12580) ;  /* 0xffffff8c00707947 */ /* 0x000fea000383ffff */
.L_x_12402:
[----:B--2---:R2:W3:Y:S02]  /*26510*/  SYNCS.PHASECHK.TRANS64.TRYWAIT P0, [R9+URZ+0x31ca0], R8 ;  /* 0x031ca008090075a7 */ /* 0x0044e4000800017f */
[----:B---3--:R-:W-:Y:S05]  /*26520*/  @!P0 NANOSLEEP.SYNCS 0x989680 ;  /* 0x009896800000895d */ /* 0x008fea0003900000 */
[----:B------:R-:W3:Y:S02]  /*26530*/  @!P0 SYNCS.PHASECHK.TRANS64 P0, [R9+URZ+0x31ca0], R8 ;  /* 0x031ca008090085a7 */ /* 0x000ee4000800007f */
[----:B---3--:R-:W-:Y:S05]  /*26540*/  @!P0 BRA `(.L_x_12402) ;  /* 0xfffffffc00f08947 */ /* 0x008fea000383ffff */
[----:B------:R-:W-:Y:S05]  /*26550*/  BRA `(.L_x_12581) ;  /* 0xffffff8c008c7947 */ /* 0x000fea000383ffff */
.L_x_12409:
[----:B0-----:R0:W1:Y:S02]  /*26560*/  SYNCS.PHASECHK.TRANS64.TRYWAIT P0, [R9+URZ+0x31cc0], R8 ;  /* 0x031cc008090075a7 */ /* 0x001064000800017f */
[----:B-1----:R-:W-:Y:S05]  /*26570*/  @!P0 NANOSLEEP.SYNCS 0x989680 ;  /* 0x009896800000895d */ /* 0x002fea0003900000 */
[----:B------:R-:W1:Y:S02]  /*26580*/  @!P0 SYNCS.PHASECHK.TRANS64 P0, [R9+URZ+0x31cc0], R8 ;  /* 0x031cc008090085a7 */ /* 0x000e64000800007f */
[----:B-1----:R-:W-:Y:S05]  /*26590*/  @!P0 BRA `(.L_x_12409) ;  /* 0xfffffffc00f08947 */ /* 0x002fea000383ffff */
[----:B------:R-:W-:Y:S05]  /*265a0*/  BRA `(.L_x_12582) ;  /* 0xffffff9000847947 */ /* 0x000fea000383ffff */
.L_x_12418:
[----:B-1----:R1:W2:Y:S02]  /*265b0*/  SYNCS.PHASECHK.TRANS64.TRYWAIT P0, [R8+URZ+0x31ca0], R7 ;  /* 0x031ca007080075a7 */ /* 0x0022a4000800017f */
[----:B--2---:R-:W-:Y:S05]  /*265c0*/  @!P0 NANOSLEEP.SYNCS 0x989680 ;  /* 0x009896800000895d */ /* 0x004fea0003900000 */
[----:B------:R-:W2:Y:S02]  /*265d0*/  @!P0 SYNCS.PHASECHK.TRANS64 P0, [R8+URZ+0x31ca0], R7 ;  /* 0x031ca007080085a7 */ /* 0x000ea4000800007f */
[----:B--2---:R-:W-:Y:S05]  /*265e0*/  @!P0 BRA `(.L_x_12418) ;  /* 0xfffffffc00f08947 */ /* 0x004fea000383ffff */
[----:B------:R-:W-:Y:S05]  /*265f0*/  BRA `(.L_x_12583) ;  /* 0xffffff9400c07947 */ /* 0x000fea000383ffff */
.L_x_12425:
[----:B0-----:R0:W2:Y:S02]  /*26600*/  SYNCS.PHASECHK.TRANS64.TRYWAIT P0, [R8+URZ+0x31cc0], R7 ;  /* 0x031cc007080075a7 */ /* 0x0010a4000800017f */
[----:B--2---:R-:W-:Y:S05]  /*26610*/  @!P0 NANOSLEEP.SYNCS 0x989680 ;  /* 0x009896800000895d */ /* 0x004fea0003900000 */
[----:B------:R-:W2:Y:S02]  /*26620*/  @!P0 SYNCS.PHASECHK.TRANS64 P0, [R8+URZ+0x31cc0], R7 ;  /* 0x031cc007080085a7 */ /* 0x000ea4000800007f */
[----:B--2---:R-:W-:Y:S05]  /*26630*/  @!P0 BRA `(.L_x_12425) ;  /* 0xfffffffc00f08947 */ /* 0x004fea000383ffff */
[----:B------:R-:W-:Y:S05]  /*26640*/  BRA `(.L_x_12584) ;  /* 0xffffff9800b47947 */ /* 0x000fea000383ffff */
.L_x_12440:
        /* <DEDUP_REMOVED lines=11> */
.L_x_12586:
[----:B------:R-:W-:Y:S05]  /*26700*/  BSYNC B0 ;  /* 0x0000000000007941 */ /* 0x000fea0003800000 */
.L_x_12585:
[----:B------:R-:W-:Y:S05]  /*26710*/  BRA `(.L_x_12587) ;  /* 0xffffffa400747947 */ /* 0x000fea000383ffff */
.L_x_12442:
[----:B------:R-:W-:Y:S01]  /*26720*/  BSSY B0, `(.L_x_12588) ;  /* 0x0000006000007945 */ /* 0x000fe20003800000 */
[----:B------:R-:W-:-:S07]  /*26730*/  IMAD.MOV.U32 R15, RZ, RZ, -0x1 ;  /* 0xffffffffff0f7424 */ /* 0x000fce00078e00ff */
[----:B0123--:R-:W-:Y:S05]  /*26740*/  WARPSYNC.COLLECTIVE R15, `(.L_x_12589) ;  /* 0x000000000f0c7348 */ /* 0x00ffea0003c00000 */
[----:B------:R-:W-:Y:S02]  /*26750*/  ELECT P6, UR62, PT ;  /* 0x00000000003e782f */ /* 0x000fe400038c0000 */
[----:B------:R-:W-:Y:S01]  /*26760*/  MOV R14, UR62 ;  /* 0x0000003e000e7c02 */ /* 0x000fe20008000f00 */
[----:B0123--:R-:W-:Y:S10]  /*26770*/  ENDCOLLECTIVE ;  /* 0x000000000000791b */ /* 0x00fff40003800000 */
.L_x_12589:
[----:B------:R-:W-:Y:S05]  /*26780*/  BSYNC B0 ;  /* 0x0000000000007941 */ /* 0x000fea0003800000 */
.L_x_12588:
[----:B------:R-:W-:Y:S05]  /*26790*/  BRA `(.L_x_12590) ;  /* 0xffffffa4007c7947 */ /* 0x000fea000383ffff */
.L_x_12444:
[----:B---3--:R3:W4:Y:S02]  /*267a0*/  SYNCS.PHASECHK.TRANS64.TRYWAIT P0, [R0+URZ+0x31c40], R2 ;  /* 0x031c4002000075a7 */ /* 0x008724000800017f */
[----:B----4-:R-:W-:Y:S05]  /*267b0*/  @!P0 NANOSLEEP.SYNCS 0x989680 ;  /* 0x009896800000895d */ /* 0x010fea0003900000 */
[----:B------:R-:W4:Y:S02]  /*267c0*/  @!P0 SYNCS.PHASECHK.TRANS64 P0, [R0+URZ+0x31c40], R2 ;  /* 0x031c4002000085a7 */ /* 0x000f24000800007f */
[----:B----4-:R-:W-:Y:S05]  /*267d0*/  @!P0 BRA `(.L_x_12444) ;  /* 0xfffffffc00f08947 */ /* 0x010fea000383ffff */
[----:B------:R-:W-:Y:S05]  /*267e0*/  BRA `(.L_x_12591) ;  /* 0xffffffa400d07947 */ /* 0x000fea000383ffff */
.L_x_12448:
        /* <DEDUP_REMOVED lines=12> */
.L_x_12592:
[----:B------:R-:W-:Y:S02]  /*268b0*/  IMAD.MOV.U32 R13, RZ, RZ, R4 ;  /* 0x000000ffff0d7224 */ /* 0x000fe400078e0004 */
[----:B------:R-:W-:-:S07]  /*268c0*/  IMAD.MOV.U32 R2, RZ, RZ, R14 ;  /* 0x000000ffff027224 */ /* 0x000fce00078e000e */
[----:B------:R-:W-:Y:S05]  /*268d0*/  WARPSYNC.COLLECTIVE R15, `(.L_x_12593) ;  /* 0x000000000f087348 */ /* 0x000fea0003c00000 */
[----:B------:R0:W1:Y:S02]  /*268e0*/  SHFL.IDX P6, R14, R13, R12, R11 ;  /* 0x0000000c0d0e7389 */ /* 0x00006400000c000b */
[----:B01----:R-:W-:Y:S01]  /*268f0*/  ENDCOLLECTIVE ;  /* 0x000000000000791b */ /* 0x003fe20003800000 */
.L_x_12593:
[----:B------:R-:W-:Y:S01]  /*26900*/  ISETP.GE.AND P2, PT, R17, R0, PT ;  /* 0x000000001100720c */ /* 0x000fe20003f46270 */
[----:B------:R-:W-:-:S12]  /*26910*/  IMAD.MOV.U32 R3, RZ, RZ, R14 ;  /* 0x000000ffff037224 */ /* 0x000fd800078e000e */
[----:B------:R-:W-:-:S05]  /*26920*/  @!P2 LEA R3, P4, R20, R3, 0x1 ;  /* 0x000000031403a211 */ /* 0x000fca00078808ff */
[----:B------:R-:W-:-:S05]  /*26930*/  @!P2 IMAD.X R2, RZ, RZ, R2, P4 ;  /* 0x000000ffff02a224 */ /* 0x000fca00020e0602 */
[----:B------:R-:W-:-:S04]  /*26940*/  @!P2 LOP3.LUT R3, R3, R2, RZ, 0x3c, !PT ;  /* 0x000000020303a212 */ /* 0x000fc800078e3cff */
[----:B------:R-:W-:Y:S01]  /*26950*/  @!P2 LOP3.LUT R2, R3, R2, RZ, 0x3c, !PT ;  /* 0x000000020302a212 */ /* 0x000fe200078e3cff */
[----:B------:R-:W-:-:S03]  /*26960*/  ULDC.64 UR4, c[0x0][0x208] ;  /* 0x0000820000047ab9 */ /* 0x000fc60000000a00 */
[----:B------:R-:W-:Y:S01]  /*26970*/  @!P2 LOP3.LUT R3, R3, R2, RZ, 0x3c, !PT ;  /* 0x000000020303a212 */ /* 0x000fe200078e3cff */
[----:B------:R-:W-:Y:S02]  /*26980*/  IMAD.MOV.U32 R13, RZ, RZ, R5 ;  /* 0x000000ffff0d7224 */ /* 0x000fe400078e0005 */
[----:B------:R-:W-:Y:S02]  /*26990*/  IMAD.MOV.U32 R12, RZ, RZ, 0x1 ;  /* 0x00000001ff0c7424 */ /* 0x000fe400078e00ff */
        /* <DEDUP_REMOVED lines=9> */
.L_x_12594:
[----:B------:R-:W-:Y:S02]  /*26a30*/  IMAD.MOV.U32 R13, RZ, RZ, R4 ;  /* 0x000000ffff0d7224 */ /* 0x000fe400078e0004 */
[----:B------:R-:W-:-:S07]  /*26a40*/  IMAD.MOV.U32 R2, RZ, RZ, R14 ;  /* 0x000000ffff027224 */ /* 0x000fce00078e000e */
[----:B------:R-:W-:Y:S05]  /*26a50*/  WARPSYNC.COLLECTIVE R15, `(.L_x_12595) ;  /* 0x000000000f087348 */ /* 0x000fea0003c00000 */
[----:B------:R0:W1:Y:S02]  /*26a60*/  SHFL.IDX P6, R14, R13, R12, R11 ;  /* 0x0000000c0d0e7389 */ /* 0x00006400000c000b */
[----:B01----:R-:W-:Y:S01]  /*26a70*/  ENDCOLLECTIVE ;  /* 0x000000000000791b */ /* 0x003fe20003800000 */
.L_x_12595:
        /* <DEDUP_REMOVED lines=19> */
.L_x_12596:
[----:B------:R-:W-:Y:S02]  /*26bb0*/  VIADD R2, R17, 0x40 ;  /* 0x0000004011027836 */ /* 0x000fe40000000000 */
[----:B------:R-:W-:-:S03]  /*26bc0*/  IMAD.MOV.U32 R13, RZ, RZ, R4 ;  /* 0x000000ffff0d7224 */ /* 0x000fc600078e0004 */
[----:B------:R-:W-:Y:S01]  /*26bd0*/  ISETP.GE.AND P2, PT, R2, R0, PT ;  /* 0x000000000200720c */ /* 0x000fe20003f46270 */
[----:B------:R-:W-:-:S12]  /*26be0*/  IMAD.MOV.U32 R2, RZ, RZ, R14 ;  /* 0x000000ffff027224 */ /* 0x000fd800078e000e */
[----:B------:R-:W-:Y:S05]  /*26bf0*/  WARPSYNC.COLLECTIVE R15, `(.L_x_12597) ;  /* 0x000000000f087348 */ /* 0x000fea0003c00000 */
[----:B------:R0:W1:Y:S02]  /*26c00*/  SHFL.IDX P6, R14, R13, R12, R11 ;  /* 0x0000000c0d0e7389 */ /* 0x00006400000c000b */
[----:B01----:R-:W-:Y:S01]  /*26c10*/  ENDCOLLECTIVE ;  /* 0x000000000000791b */ /* 0x003fe20003800000 */
.L_x_12597:
[----:B------:R-:W-:-:S05]  /*26c20*/  IMAD.MOV.U32 R3, RZ, RZ, R14 ;  /* 0x000000ffff037224 */ /* 0x000fca00078e000e */
        /* <DEDUP_REMOVED lines=17> */
.L_x_12598:
[----:B------:R-:W-:Y:S02]  /*26d40*/  IMAD.MOV.U32 R13, RZ, RZ, R4 ;  /* 0x000000ffff0d7224 */ /* 0x000fe400078e0004 */
[----:B------:R-:W-:-:S07]  /*26d50*/  IMAD.MOV.U32 R5, RZ, RZ, R14 ;  /* 0x000000ffff057224 */ /* 0x000fce00078e000e */
[----:B------:R-:W-:Y:S05]  /*26d60*/  WARPSYNC.COLLECTIVE R15, `(.L_x_12599) ;  /* 0x000000000f087348 */ /* 0x000fea0003c00000 */
[----:B------:R0:W1:Y:S02]  /*26d70*/  SHFL.IDX P6, R14, R13, R12, R11 ;  /* 0x0000000c0d0e7389 */ /* 0x00006400000c000b */
[----:B01----:R-:W-:Y:S01]  /*26d80*/  ENDCOLLECTIVE ;  /* 0x000000000000791b */ /* 0x003fe20003800000 */
.L_x_12599:
[----:B------:R-:W-:-:S05]  /*26d90*/  VIADD R2, R17, 0x60 ;  /* 0x0000006011027836 */ /* 0x000fca0000000000 */
[----:B------:R-:W-:Y:S01]  /*26da0*/  ISETP.GE.AND P2, PT, R2, R0, PT ;  /* 0x000000000200720c */ /* 0x000fe20003f46270 */
[----:B------:R-:W-:Y:S01]  /*26db0*/  ULDC.64 UR4, c[0x0][0x208] ;  /* 0x0000820000047ab9 */ /* 0x000fe20000000a00 */
[----:B------:R-:W-:-:S11]  /*26dc0*/  IMAD.MOV.U32 R4, RZ, RZ, R14 ;  /* 0x000000ffff047224 */ /* 0x000fd600078e000e */
[----:B------:R-:W-:Y:S01]  /*26dd0*/  @!P2 LEA R2, P4, R20, R4, 0x1 ;  /* 0x000000041402a211 */ /* 0x000fe200078808ff */
[----:B------:R-:W-:-:S04]  /*26de0*/  IMAD.MOV.U32 R13, RZ, RZ, R6 ;  /* 0x000000ffff0d7224 */ /* 0x000fc800078e0006 */
[----:B------:R-:W-:Y:S02]  /*26df0*/  @!P2 IMAD.X R3, RZ, RZ, R5, P4 ;  /* 0x000000ffff03a224 */ /* 0x000fe400020e0605 */
[----:B------:R-:W-:-:S03]  /*26e00*/  IMAD.MOV.U32 R12, RZ, RZ, RZ ;  /* 0x000000ffff0c7224 */ /* 0x000fc600078e00ff */
        /* <DEDUP_REMOVED lines=9> */
.L_x_12600:
[----:B------:R-:W-:Y:S02]  /*26ea0*/  VIADD R2, R17, 0x80 ;  /* 0x0000008011027836 */ /* 0x000fe40000000000 */
[----:B------:R-:W-:-:S03]  /*26eb0*/  IMAD.MOV.U32 R13, RZ, RZ, R7 ;  /* 0x000000ffff0d7224 */ /* 0x000fc600078e0007 */
[----:B------:R-:W-:Y:S01]  /*26ec0*/  ISETP.GE.AND P2, PT, R2, R0, PT ;  /* 0x000000000200720c */ /* 0x000fe20003f46270 */
[----:B------:R-:W-:-:S12]  /*26ed0*/  IMAD.MOV.U32 R2, RZ, RZ, R14 ;  /* 0x000000ffff027224 */ /* 0x000fd800078e000e */
[----:B------:R-:W-:Y:S05]  /*26ee0*/  WARPSYNC.COLLECTIVE R15, `(.L_x_12601) ;  /* 0x000000000f087348 */ /* 0x000fea0003c00000 */
[----:B------:R0:W1:Y:S02]  /*26ef0*/  SHFL.IDX P6, R14, R13, R12, R11 ;  /* 0x0000000c0d0e7389 */ /* 0x00006400000c000b */
[----:B01----:R-:W-:Y:S01]  /*26f00*/  ENDCOLLECTIVE ;  /* 0x000000000000791b */ /* 0x003fe20003800000 */
.L_x_12601:
        /* <DEDUP_REMOVED lines=18> */
.L_x_12602:
[----:B------:R-:W-:Y:S02]  /*27030*/  IMAD.MOV.U32 R13, RZ, RZ, R7 ;  /* 0x000000ffff0d7224 */ /* 0x000fe400078e0007 */
[----:B------:R-:W-:-:S07]  /*27040*/  IMAD.MOV.U32 R6, RZ, RZ, R14 ;  /* 0x000000ffff067224 */ /* 0x000fce00078e000e */
[----:B------:R-:W-:Y:S05]  /*27050*/  WARPSYNC.COLLECTIVE R15, `(.L_x_12603) ;  /* 0x000000000f087348 */ /* 0x000fea0003c00000 */
[----:B------:R0:W1:Y:S02]  /*27060*/  SHFL.IDX P6, R14, R13, R12, R11 ;  /* 0x0000000c0d0e7389 */ /* 0x00006400000c000b */
[----:B01----:R-:W-:Y:S01]  /*27070*/  ENDCOLLECTIVE ;  /* 0x000000000000791b */ /* 0x003fe20003800000 */
.L_x_12603:
[----:B------:R-:W-:Y:S01]  /*27080*/  IMAD.MOV.U32 R2, RZ, RZ, R14 ;  /* 0x000000ffff027224 */ /* 0x000fe200078e000e */
[----:B------:R-:W-:Y:S06]  /*27090*/  BRA `(.L_x_12604) ;  /* 0xffffffac00407947 */ /* 0x000fec000383ffff */
.L_x_12451:
[----:B-1----:R1:W2:Y:S02]  /*270a0*/  SYNCS.PHASECHK.TRANS64.TRYWAIT P1, [R22+URZ+0x31c20], R3 ;  /* 0x031c2003160075a7 */ /* 0x0022a4000802017f */
[----:B--2---:R-:W-:Y:S05]  /*270b0*/  @!P1 NANOSLEEP.SYNCS 0x989680 ;  /* 0x009896800000995d */ /* 0x004fea0003900000 */
[----:B------:R-:W2:Y:S02]  /*270c0*/  @!P1 SYNCS.PHASECHK.TRANS64 P1, [R22+URZ+0x31c20], R3 ;  /* 0x031c2003160095a7 */ /* 0x000ea4000802007f */
[----:B--2---:R-:W-:Y:S05]  /*270d0*/  @!P1 BRA `(.L_x_12451) ;  /* 0xfffffffc00f09947 */ /* 0x004fea000383ffff */
[----:B------:R-:W-:Y:S05]  /*270e0*/  BRA `(.L_x_12605) ;  /* 0xffffffac00b47947 */ /* 0x000fea000383ffff */
.L_x_12460:
[----:B-1----:R1:W2:Y:S02]  /*270f0*/  SYNCS.PHASECHK.TRANS64.TRYWAIT P0, [R3+URZ+0x31c40], R2 ;  /* 0x031c4002030075a7 */ /* 0x0022a4000800017f */
[----:B--2---:R-:W-:Y:S05]  /*27100*/  @!P0 NANOSLEEP.SYNCS 0x989680 ;  /* 0x009896800000895d */ /* 0x004fea0003900000 */
[----:B------:R-:W2:Y:S02]  /*27110*/  @!P0 SYNCS.PHASECHK.TRANS64 P0, [R3+URZ+0x31c40], R2 ;  /* 0x031c4002030085a7 */ /* 0x000ea4000800007f */
[----:B--2---:R-:W-:Y:S05]  /*27120*/  @!P0 BRA `(.L_x_12460) ;  /* 0xfffffffc00f08947 */ /* 0x004fea000383ffff */
[----:B------:R-:W-:Y:S05]  /*27130*/  BRA `(.L_x_12606) ;  /* 0xffffffb000647947 */ /* 0x000fea000383ffff */
.L_x_12467:
[----:B0-----:R0:W1:Y:S02]  /*27140*/  SYNCS.PHASECHK.TRANS64.TRYWAIT P0, [R2+URZ+0x31c60], R3 ;  /* 0x031c6003020075a7 */ /* 0x001064000800017f */
[----:B-1----:R-:W-:Y:S05]  /*27150*/  @!P0 NANOSLEEP.SYNCS 0x989680 ;  /* 0x009896800000895d */ /* 0x002fea0003900000 */
[----:B------:R-:W1:Y:S02]  /*27160*/  @!P0 SYNCS.PHASECHK.TRANS64 P0, [R2+URZ+0x31c60], R3 ;  /* 0x031c6003020085a7 */ /* 0x000e64000800007f */
[----:B-1----:R-:W-:Y:S05]  /*27170*/  @!P0 BRA `(.L_x_12467) ;  /* 0xfffffffc00f08947 */ /* 0x002fea000383ffff */
[----:B------:R-:W-:Y:S05]  /*27180*/  BRA `(.L_x_12607) ;  /* 0xffffffb4006c7947 */ /* 0x000fea000383ffff */
.L_x_12478:
[----:B0-----:R0:W2:Y:S02]  /*27190*/  SYNCS.PHASECHK.TRANS64.TRYWAIT P0, [R5+URZ+0x31c40], R2 ;  /* 0x031c4002050075a7 */ /* 0x0010a4000800017f */
[----:B--2---:R-:W-:Y:S05]  /*271a0*/  @!P0 NANOSLEEP.SYNCS 0x989680 ;  /* 0x009896800000895d */ /* 0x004fea0003900000 */
[----:B------:R-:W2:Y:S02]  /*271b0*/  @!P0 SYNCS.PHASECHK.TRANS64 P0, [R5+URZ+0x31c40], R2 ;  /* 0x031c4002050085a7 */ /* 0x000ea4000800007f */
[----:B--2---:R-:W-:Y:S05]  /*271c0*/  @!P0 BRA `(.L_x_12478) ;  /* 0xfffffffc00f08947 */ /* 0x004fea000383ffff */
[----:B------:R-:W-:Y:S05]  /*271d0*/  BRA `(.L_x_12608) ;  /* 0xffffffbc002c7947 */ /* 0x000fea000383ffff */
.L_x_12485:
[----:B0-----:R0:W1:Y:S02]  /*271e0*/  SYNCS.PHASECHK.TRANS64.TRYWAIT P0, [R3+URZ+0x31c60], R27 ;  /* 0x031c601b030075a7 */ /* 0x001064000800017f */
[----:B-1----:R-:W-:Y:S05]  /*271f0*/  @!P0 NANOSLEEP.SYNCS 0x989680 ;  /* 0x009896800000895d */ /* 0x002fea0003900000 */
[----:B------:R-:W1:Y:S02]  /*27200*/  @!P0 SYNCS.PHASECHK.TRANS64 P0, [R3+URZ+0x31c60], R27 ;  /* 0x031c601b030085a7 */ /* 0x000e64000800007f */
[----:B-1----:R-:W-:Y:S05]  /*27210*/  @!P0 BRA `(.L_x_12485) ;  /* 0xfffffffc00f08947 */ /* 0x002fea000383ffff */
[----:B------:R-:W-:Y:S05]  /*27220*/  BRA `(.L_x_12609) ;  /* 0xffffffc000347947 */ /* 0x000fea000383ffff */
.L_x_12496:
[----:B0-----:R0:W2:Y:S02]  /*27230*/  SYNCS.PHASECHK.TRANS64.TRYWAIT P0, [R5+URZ+0x31c40], R2 ;  /* 0x031c4002050075a7 */ /* 0x0010a4000800017f */
[----:B--2---:R-:W-:Y:S05]  /*27240*/  @!P0 NANOSLEEP.SYNCS 0x989680 ;  /* 0x009896800000895d */ /* 0x004fea0003900000 */
[----:B------:R-:W2:Y:S02]  /*27250*/  @!P0 SYNCS.PHASECHK.TRANS64 P0, [R5+URZ+0x31c40], R2 ;  /* 0x031c4002050085a7 */ /* 0x000ea4000800007f */
[----:B--2---:R-:W-:Y:S05]  /*27260*/  @!P0 BRA `(.L_x_12496) ;  /* 0xfffffffc00f08947 */ /* 0x004fea000383ffff */
[----:B------:R-:W-:Y:S05]  /*27270*/  BRA `(.L_x_12610) ;  /* 0xffffffc400d07947 */ /* 0x000fea000383ffff */
.L_x_12503:
[----:B0-----:R0:W1:Y:S02]  /*27280*/  SYNCS.PHASECHK.TRANS64.TRYWAIT P0, [R3+URZ+0x31c60], R7 ;  /* 0x031c6007030075a7 */ /* 0x001064000800017f */
[----:B-1----:R-:W-:Y:S05]  /*27290*/  @!P0 NANOSLEEP.SYNCS 0x989680 ;  /* 0x009896800000895d */ /* 0x002fea0003900000 */
[----:B------:R-:W1:Y:S02]  /*272a0*/  @!P0 SYNCS.PHASECHK.TRANS64 P0, [R3+URZ+0x31c60], R7 ;  /* 0x031c6007030085a7 */ /* 0x000e64000800007f */
[----:B-1----:R-:W-:Y:S05]  /*272b0*/  @!P0 BRA `(.L_x_12503) ;  /* 0xfffffffc00f08947 */ /* 0x002fea000383ffff */
[----:B------:R-:W-:Y:S05]  /*272c0*/  BRA `(.L_x_12611) ;  /* 0xffffffc800d87947 */ /* 0x000fea000383ffff */
.L_x_12516:
[----:B-1----:R1:W2:Y:S02]  /*272d0*/  SYNCS.PHASECHK.TRANS64.TRYWAIT P0, [R3+URZ+0x31c60], R0 ;  /* 0x031c6000030075a7 */ /* 0x0022a4000800017f */
[----:B--2---:R-:W-:Y:S05]  /*272e0*/  @!P0 NANOSLEEP.SYNCS 0x989680 ;  /* 0x009896800000895d */ /* 0x004fea0003900000 */
[----:B------:R-:W2:Y:S02]  /*272f0*/  @!P0 SYNCS.PHASECHK.TRANS64 P0, [R3+URZ+0x31c60], R0 ;  /* 0x031c6000030085a7 */ /* 0x000ea4000800007f */
[----:B--2---:R-:W-:Y:S05]  /*27300*/  @!P0 BRA `(.L_x_12516) ;  /* 0xfffffffc00f08947 */ /* 0x004fea000383ffff */
[----:B------:R-:W-:Y:S05]  /*27310*/  BRA `(.L_x_12612) ;  /* 0xffffffd0005c7947 */ /* 0x000fea000383ffff */
.L_x_12525:
[----:B------:R-:W-:Y:S01]  /*27320*/  BSSY B0, `(.L_x_12613) ;  /* 0x0000008000007945 */ /* 0x000fe20003800000 */
[----:B------:R-:W-:Y:S02]  /*27330*/  IMAD.MOV.U32 R13, RZ, RZ, R16 ;  /* 0x000000ffff0d7224 */ /* 0x000fe400078e0010 */
[----:B------:R-:W-:Y:S02]  /*27340*/  IMAD.MOV.U32 R12, RZ, RZ, RZ ;  /* 0x000000ffff0c7224 */ /* 0x000fe400078e00ff */
[----:B------:R-:W-:Y:S02]  /*27350*/  IMAD.MOV.U32 R11, RZ, RZ, 0x1f ;  /* 0x0000001fff0b7424 */ /* 0x000fe400078e00ff */
[----:B------:R-:W-:-:S07]  /*27360*/  IMAD.MOV.U32 R15, RZ, RZ, -0x1 ;  /* 0xffffffffff0f7424 */ /* 0x000fce00078e00ff */
[----:B-1----:R-:W-:Y:S05]  /*27370*/  WARPSYNC.COLLECTIVE R15, `(.L_x_12614) ;  /* 0x000000000f087348 */ /* 0x002fea0003c00000 */
[----:B------:R0:W2:Y:S02]  /*27380*/  SHFL.IDX P6, R14, R13, R12, R11 ;  /* 0x0000000c0d0e7389 */ /* 0x0000a400000c000b */
[----:B012---:R-:W-:Y:S01]  /*27390*/  ENDCOLLECTIVE ;  /* 0x000000000000791b */ /* 0x007fe20003800000 */
.L_x_12614:
[----:B------:R-:W-:Y:S05]  /*273a0*/  BSYNC B0 ;  /* 0x0000000000007941 */ /* 0x000fea0003800000 */
.L_x_12613:
        /* <DEDUP_REMOVED lines=10> */
.L_x_12615:
        /* <DEDUP_REMOVED lines=17> */
.L_x_12616:
        /* <DEDUP_REMOVED lines=8> */
.L_x_12617:
[----:B------:R-:W-:Y:S01]  /*275e0*/  IMAD.MOV.U32 R12, RZ, RZ, 0x4 ;  /* 0x00000004ff0c7424 */ /* 0x000fe200078e00ff */
[----:B------:R-:W-:-:S05]  /*275f0*/  SEL R5, R14, RZ, P0 ;  /* 0x000000ff0e057207 */ /* 0x000fca0000000000 */
[----:B------:R-:W-:-:S04]  /*27600*/  IMAD.IADD R5, R4, 0x1, R5 ;  /* 0x0000000104057824 */ /* 0x000fc800078e0205 */
[----:B------:R-:W-:-:S07]  /*27610*/  IMAD.MOV.U32 R13, RZ, RZ, R5 ;  /* 0x000000ffff0d7224 */ /* 0x000fce00078e0005 */
[----:B------:R-:W-:Y:S05]  /*27620*/  WARPSYNC.COLLECTIVE R15, `(.L_x_12618) ;  /* 0x000000000f087348 */ /* 0x000fea0003c00000 */
[----:B------:R0:W1:Y:S02]  /*27630*/  SHFL.UP P6, R14, R13, R12, R11 ;  /* 0x0400000c0d0e7389 */ /* 0x00006400000c000b */
[----:B01----:R-:W-:Y:S01]  /*27640*/  ENDCOLLECTIVE ;  /* 0x000000000000791b */ /* 0x003fe20003800000 */
.L_x_12618:
[----:B------:R-:W-:Y:S01]  /*27650*/  IMAD.MOV.U32 R12, RZ, RZ, 0x8 ;  /* 0x00000008ff0c7424 */ /* 0x000fe200078e00ff */
[----:B------:R-:W-:-:S05]  /*27660*/  SEL R6, R14, RZ, P1 ;  /* 0x000000ff0e067207 */ /* 0x000fca0000800000 */
[----:B------:R-:W-:-:S04]  /*27670*/  IMAD.IADD R6, R5, 0x1, R6 ;  /* 0x0000000105067824 */ /* 0x000fc800078e0206 */
[----:B------:R-:W-:-:S07]  /*27680*/  IMAD.MOV.U32 R13, RZ, RZ, R6 ;  /* 0x000000ffff0d7224 */ /* 0x000fce00078e0006 */
[----:B------:R-:W-:Y:S05]  /*27690*/  WARPSYNC.COLLECTIVE R15, `(.L_x_12619) ;  /* 0x000000000f087348 */ /* 0x000fea0003c00000 */
[----:B------:R0:W1:Y:S02]  /*276a0*/  SHFL.UP P6, R14, R13, R12, R11 ;  /* 0x0400000c0d0e7389 */ /* 0x00006400000c000b */
[----:B01----:R-:W-:Y:S01]  /*276b0*/  ENDCOLLECTIVE ;  /* 0x000000000000791b */ /* 0x003fe20003800000 */
.L_x_12619:
[----:B------:R-:W-:Y:S01]  /*276c0*/  IMAD.MOV.U32 R12, RZ, RZ, 0x10 ;  /* 0x00000010ff0c7424 */ /* 0x000fe200078e00ff */
[----:B------:R-:W-:-:S05]  /*276d0*/  SEL R3, R14, RZ, P2 ;  /* 0x000000ff0e037207 */ /* 0x000fca0001000000 */
[----:B------:R-:W-:-:S04]  /*276e0*/  IMAD.IADD R4, R6, 0x1, R3 ;  /* 0x0000000106047824 */ /* 0x000fc800078e0203 */
[----:B------:R-:W-:-:S07]  /*276f0*/  IMAD.MOV.U32 R13, RZ, RZ, R4 ;  /* 0x000000ffff0d7224 */ /* 0x000fce00078e0004 */
[----:B------:R-:W-:Y:S05]  /*27700*/  WARPSYNC.COLLECTIVE R15, `(.L_x_12620) ;  /* 0x000000000f087348 */ /* 0x000fea0003c00000 */
[----:B------:R0:W1:Y:S02]  /*27710*/  SHFL.UP P6, R14, R13, R12, R11 ;  /* 0x0400000c0d0e7389 */ /* 0x00006400000c000b */
[----:B01----:R-:W-:Y:S01]  /*27720*/  ENDCOLLECTIVE ;  /* 0x000000000000791b */ /* 0x003fe20003800000 */
.L_x_12620:
        /* <DEDUP_REMOVED lines=8> */
.L_x_12621:
[----:B------:R-:W-:Y:S05]  /*277b0*/  BRA `(.L_x_12622) ;  /* 0xffffffd4001c7947 */ /* 0x000fea000383ffff */
.L_x_12530:
        /* <DEDUP_REMOVED lines=8> */
.L_x_12624:
[----:B------:R-:W-:Y:S05]  /*27840*/  BSYNC B0 ;  /* 0x0000000000007941 */ /* 0x000fea0003800000 */
.L_x_12623:
        /* <DEDUP_REMOVED lines=10> */
.L_x_12625:
[----:B------:R-:W-:Y:S01]  /*278f0*/  IMAD.MOV.U32 R12, RZ, RZ, 0x4 ;  /* 0x00000004ff0c7424 */ /* 0x000fe200078e00ff */
[----:B------:R-:W-:-:S05]  /*27900*/  SEL R14, R14, RZ, P0 ;  /* 0x000000ff0e0e7207 */ /* 0x000fca0000000000 */
[----:B------:R-:W-:-:S04]  /*27910*/  IMAD.IADD R3, R13, 0x1, R14 ;  /* 0x000000010d037824 */ /* 0x000fc800078e020e */
[----:B------:R-:W-:-:S07]  /*27920*/  IMAD.MOV.U32 R13, RZ, RZ, R3 ;  /* 0x000000ffff0d7224 */ /* 0x000fce00078e0003 */
[----:B------:R-:W-:Y:S05]  /*27930*/  WARPSYNC.COLLECTIVE R15, `(.L_x_12626) ;  /* 0x000000000f087348 */ /* 0x000fea0003c00000 */
[----:B------:R0:W1:Y:S02]  /*27940*/  SHFL.UP P6, R14, R13, R12, R11 ;  /* 0x0400000c0d0e7389 */ /* 0x00006400000c000b */
[----:B01----:R-:W-:Y:S01]  /*27950*/  ENDCOLLECTIVE ;  /* 0x000000000000791b */ /* 0x003fe20003800000 */
.L_x_12626:
[----:B------:R-:W-:Y:S01]  /*27960*/  IMAD.MOV.U32 R12, RZ, RZ, 0x8 ;  /* 0x00000008ff0c7424 */ /* 0x000fe200078e00ff */
[----:B------:R-:W-:-:S05]  /*27970*/  SEL R4, R14, RZ, P1 ;  /* 0x000000ff0e047207 */ /* 0x000fca0000800000 */
[----:B------:R-:W-:-:S04]  /*27980*/  IMAD.IADD R4, R3, 0x1, R4 ;  /* 0x0000000103047824 */ /* 0x000fc800078e0204 */
[----:B------:R-:W-:-:S07]  /*27990*/  IMAD.MOV.U32 R13, RZ, RZ, R4 ;  /* 0x000000ffff0d7224 */ /* 0x000fce00078e0004 */
[----:B------:R-:W-:Y:S05]  /*279a0*/  WARPSYNC.COLLECTIVE R15, `(.L_x_12627) ;  /* 0x000000000f087348 */ /* 0x000fea0003c00000 */
[----:B------:R0:W1:Y:S02]  /*279b0*/  SHFL.UP P6, R14, R13, R12, R11 ;  /* 0x0400000c0d0e7389 */ /* 0x00006400000c000b */
[----:B01----:R-:W-:Y:S01]  /*279c0*/  ENDCOLLECTIVE ;  /* 0x000000000000791b */ /* 0x003fe20003800000 */
.L_x_12627:
[----:B------:R-:W-:Y:S01]  /*279d0*/  IMAD.MOV.U32 R12, RZ, RZ, 0x10 ;  /* 0x00000010ff0c7424 */ /* 0x000fe200078e00ff */
[----:B------:R-:W-:-:S05]  /*279e0*/  SEL R5, R14, RZ, P2 ;  /* 0x000000ff0e057207 */ /* 0x000fca0001000000 */
[----:B------:R-:W-:-:S04]  /*279f0*/  IMAD.IADD R5, R4, 0x1, R5 ;  /* 0x0000000104057824 */ /* 0x000fc800078e0205 */
[----:B------:R-:W-:-:S07]  /*27a00*/  IMAD.MOV.U32 R13, RZ, RZ, R5 ;  /* 0x000000ffff0d7224 */ /* 0x000fce00078e0005 */
[----:B------:R-:W-:Y:S05]  /*27a10*/  WARPSYNC.COLLECTIVE R15, `(.L_x_12628) ;  /* 0x000000000f087348 */ /* 0x000fea0003c00000 */
[----:B------:R0:W1:Y:S02]  /*27a20*/  SHFL.UP P6, R14, R13, R12, R11 ;  /* 0x0400000c0d0e7389 */ /* 0x00006400000c000b */
[----:B01----:R-:W-:Y:S01]  /*27a30*/  ENDCOLLECTIVE ;  /* 0x000000000000791b */ /* 0x003fe20003800000 */
.L_x_12628:
        /* <DEDUP_REMOVED lines=8> */
.L_x_12629:
[----:B------:R-:W-:Y:S05]  /*27ac0*/  BRA `(.L_x_12630) ;  /* 0xffffffd000fc7947 */ /* 0x000fea000383ffff */
.L_x_12532:
[----:B------:R-:W-:Y:S01]  /*27ad0*/  BSSY B0, `(.L_x_12631) ;  /* 0x0000006000007945 */ /* 0x000fe20003800000 */
[----:B------:R-:W-:Y:S01]  /*27ae0*/  PLOP3.LUT P6, PT, P6, PT, PT, 0x8, 0x0 ;  /* 0x000000000000781c */ /* 0x000fe200037ce170 */
[----:B------:R-:W-:-:S12]  /*27af0*/  IMAD.MOV.U32 R15, RZ, RZ, -0x1 ;  /* 0xffffffffff0f7424 */ /* 0x000fd800078e00ff */
[----:B0-----:R-:W-:Y:S05]  /*27b00*/  WARPSYNC.COLLECTIVE R15, `(.L_x_12632) ;  /* 0x000000000f087348 */ /* 0x001fea0003c00000 */
[----:B------:R-:W-:Y:S01]  /*27b10*/  VOTE.ANY R14, PT, P6 ;  /* 0x00000000000e7806 */ /* 0x000fe200030e0100 */
[----:B0-----:R-:W-:Y:S06]  /*27b20*/  ENDCOLLECTIVE ;  /* 0x000000000000791b */ /* 0x001fec0003800000 */
.L_x_12632:
[----:B------:R-:W-:Y:S05]  /*27b30*/  BSYNC B0 ;  /* 0x0000000000007941 */ /* 0x000fea0003800000 */
.L_x_12631:
        /* <DEDUP_REMOVED lines=9> */
.L_x_12633:
[----:B------:R-:W-:Y:S01]  /*27bd0*/  IMAD.MOV.U32 R17, RZ, RZ, R14 ;  /* 0x000000ffff117224 */ /* 0x000fe200078e000e */
[----:B------:R-:W-:Y:S06]  /*27be0*/  BRA `(.L_x_12634) ;  /* 0xffffffd000ec7947 */ /* 0x000fec000383ffff */
.L_x_12534:
[----:B------:R-:W-:Y:S01]  /*27bf0*/  BSSY B0, `(.L_x_12635) ;  /* 0x0000007000007945 */ /* 0x000fe20003800000 */
[----:B------:R-:W-:Y:S02]  /*27c00*/  IMAD.MOV.U32 R13, RZ, RZ, R3 ;  /* 0x000000ffff0d7224 */ /* 0x000fe400078e0003 */
[----:B------:R-:W-:Y:S02]  /*27c10*/  IMAD.MOV.U32 R11, RZ, RZ, 0x1f ;  /* 0x0000001fff0b7424 */ /* 0x000fe400078e00ff */
[----:B------:R-:W-:-:S07]  /*27c20*/  IMAD.MOV.U32 R15, RZ, RZ, -0x1 ;  /* 0xffffffffff0f7424 */ /* 0x000fce00078e00ff */
[----:B012---:R-:W-:Y:S05]  /*27c30*/  WARPSYNC.COLLECTIVE R15, `(.L_x_12636) ;  /* 0x000000000f087348 */ /* 0x007fea0003c00000 */
[----:B------:R3:W4:Y:S02]  /*27c40*/  SHFL.IDX P6, R14, R13, R12, R11 ;  /* 0x0000000c0d0e7389 */ /* 0x00072400000c000b */
[----:B01234-:R-:W-:Y:S01]  /*27c50*/  ENDCOLLECTIVE ;  /* 0x000000000000791b */ /* 0x01ffe20003800000 */
.L_x_12636:
[----:B------:R-:W-:Y:S05]  /*27c60*/  BSYNC B0 ;  /* 0x0000000000007941 */ /* 0x000fea0003800000 */
.L_x_12635:
[----:B------:R-:W-:Y:S01]  /*27c70*/  IMAD.MOV.U32 R5, RZ, RZ, R14 ;  /* 0x000000ffff057224 */ /* 0x000fe200078e000e */
[----:B------:R-:W-:Y:S06]  /*27c80*/  BRA `(.L_x_12533) ;  /* 0xffffffd000e07947 */ /* 0x000fec000383ffff */
.L_x_12538:
[----:B0-----:R0:W2:Y:S02]  /*27c90*/  SYNCS.PHASECHK.TRANS64.TRYWAIT P0, [R9+URZ+0x31c20], R0 ;  /* 0x031c2000090075a7 */ /* 0x0010a4000800017f */
[----:B--2---:R-:W-:Y:S05]  /*27ca0*/  @!P0 NANOSLEEP.SYNCS 0x989680 ;  /* 0x009896800000895d */ /* 0x004fea0003900000 */
[----:B------:R-:W2:Y:S02]  /*27cb0*/  @!P0 SYNCS.PHASECHK.TRANS64 P0, [R9+URZ+0x31c20], R0 ;  /* 0x031c2000090085a7 */ /* 0x000ea4000800007f */
[----:B--2---:R-:W-:Y:S05]  /*27cc0*/  @!P0 BRA `(.L_x_12538) ;  /* 0xfffffffc00f08947 */ /* 0x004fea000383ffff */
[----:B------:R-:W-:Y:S05]  /*27cd0*/  BRA `(.L_x_12637) ;  /* 0xffffffd800587947 */ /* 0x000fea000383ffff */
.L_x_12539:
        /* <DEDUP_REMOVED lines=11> */
.L_x_12639:
[----:B------:R-:W-:Y:S05]  /*27d90*/  BSYNC B0 ;  /* 0x0000000000007941 */ /* 0x000fea0003800000 */
.L_x_12638:
[----:B------:R-:W-:Y:S05]  /*27da0*/  BRA `(.L_x_12640) ;  /* 0xffffffd800407947 */ /* 0x000fea000383ffff */
.L_x_12540:
[----:B------:R-:W-:Y:S01]  /*27db0*/  BSSY B0, `(.L_x_12641) ;  /* 0x0000006000007945 */ /* 0x000fe20003800000 */
[----:B------:R-:W-:-:S07]  /*27dc0*/  IMAD.MOV.U32 R15, RZ, RZ, -0x1 ;  /* 0xffffffffff0f7424 */ /* 0x000fce00078e00ff */
[----:B01----:R-:W-:Y:S05]  /*27dd0*/  WARPSYNC.COLLECTIVE R15, `(.L_x_12642) ;  /* 0x000000000f0c7348 */ /* 0x003fea0003c00000 */
[----:B------:R-:W-:Y:S02]  /*27de0*/  ELECT P6, UR62, PT ;  /* 0x00000000003e782f */ /* 0x000fe400038c0000 */
[----:B------:R-:W-:Y:S01]  /*27df0*/  MOV R14, UR62 ;  /* 0x0000003e000e7c02 */ /* 0x000fe20008000f00 */
[----:B01----:R-:W-:Y:S10]  /*27e00*/  ENDCOLLECTIVE ;  /* 0x000000000000791b */ /* 0x003ff40003800000 */
.L_x_12642:
[----:B------:R-:W-:Y:S05]  /*27e10*/  BSYNC B0 ;  /* 0x0000000000007941 */ /* 0x000fea0003800000 */
.L_x_12641:
[----:B------:R-:W-:Y:S05]  /*27e20*/  BRA `(.L_x_12643) ;  /* 0xffffffd800347947 */ /* 0x000fea000383ffff */
.L_x_12542:
[----:B0-----:R0:W2:Y:S02]  /*27e30*/  SYNCS.PHASECHK.TRANS64.TRYWAIT P0, [R6+URZ], R3 ;  /* 0x00000003060075a7 */ /* 0x0010a4000800017f */
[----:B--2---:R-:W-:Y:S05]  /*27e40*/  @!P0 NANOSLEEP.SYNCS 0x989680 ;  /* 0x009896800000895d */ /* 0x004fea0003900000 */
[----:B------:R-:W2:Y:S02]  /*27e50*/  @!P0 SYNCS.PHASECHK.TRANS64 P0, [R6+URZ], R3 ;  /* 0x00000003060085a7 */ /* 0x000ea4000800007f */
[----:B--2---:R-:W-:Y:S05]  /*27e60*/  @!P0 BRA `(.L_x_12542) ;  /* 0xfffffffc00f08947 */ /* 0x004fea000383ffff */
[----:B------:R-:W-:Y:S05]  /*27e70*/  BRA `(.L_x_12644) ;  /* 0xffffffd800707947 */ /* 0x000fea000383ffff */
.L_x_12543:
[----:B--2---:R2:W3:Y:S02]  /*27e80*/  SYNCS.PHASECHK.TRANS64.TRYWAIT P0, [R7+URZ], R2 ;  /* 0x00000002070075a7 */ /* 0x0044e4000800017f */
[----:B---3--:R-:W-:Y:S05]  /*27e90*/  @!P0 NANOSLEEP.SYNCS 0x989680 ;  /* 0x009896800000895d */ /* 0x008fea0003900000 */
[----:B------:R-:W3:Y:S02]  /*27ea0*/  @!P0 SYNCS.PHASECHK.TRANS64 P0, [R7+URZ], R2 ;  /* 0x00000002070085a7 */ /* 0x000ee4000800007f */
[----:B---3--:R-:W-:Y:S05]  /*27eb0*/  @!P0 BRA `(.L_x_12543) ;  /* 0xfffffffc00f08947 */ /* 0x008fea000383ffff */
[----:B------:R-:W-:Y:S05]  /*27ec0*/  BRA `(.L_x_12645) ;  /* 0xffffffd800647947 */ /* 0x000fea000383ffff */
.L_x_12545:
[----:B---3--:R3:W4:Y:S02]  /*27ed0*/  SYNCS.PHASECHK.TRANS64.TRYWAIT P0, [R4+URZ], R3 ;  /* 0x00000003040075a7 */ /* 0x008724000800017f */
[----:B----4-:R-:W-:Y:S05]  /*27ee0*/  @!P0 NANOSLEEP.SYNCS 0x989680 ;  /* 0x009896800000895d */ /* 0x010fea0003900000 */
[----:B------:R-:W4:Y:S02]  /*27ef0*/  @!P0 SYNCS.PHASECHK.TRANS64 P0, [R4+URZ], R3 ;  /* 0x00000003040085a7 */ /* 0x000f24000800007f */
[----:B----4-:R-:W-:Y:S05]  /*27f00*/  @!P0 BRA `(.L_x_12545) ;  /* 0xfffffffc00f08947 */ /* 0x010fea000383ffff */
[----:B------:R-:W-:Y:S05]  /*27f10*/  BRA `(.L_x_12646) ;  /* 0xffffffd800687947 */ /* 0x000fea000383ffff */
.L_x_12647:
        /* <DEDUP_REMOVED lines=14> */
.L_x_15327:


//--------------------- .text._ZN7cutlass13device_kernelIN5flash11enable_sm90INS1_16FlashAttnFwdSm90INS1_25CollectiveMainloopFwdSm90ILi2EN4cute5tupleIJNS5_1CILi1EEES8_S8_EEENS6_IJNS7_ILi192EEESA_NS7_ILi64EEEEEELi64ENS_10bfloat16_tEfNS_4arch4Sm90ELb0ELb0ELb1ELb0ELb0ELb0ELb0ELb0ELb1ELb1ELb0ELb0EEENS1_21CollectiveEpilogueFwdINS6_IJSA_SB_SA_EEES9_SD_SF_Li384ELb0ELb1ELb0ELb0EEENS1_29StaticPersistentTileSchedulerILb0EEEEEEEEEvNT_6ParamsE --------------------------
	.section	.text._ZN7cutlass13device_kernelIN5flash11enable_sm90INS1_16FlashAttnFwdSm90INS1_25CollectiveMainloopFwdSm90ILi2EN4cute5tupleIJNS5_1CILi1EEES8_S8_EEENS6_IJNS7_ILi192EEESA_NS7_ILi64EEEEEELi64ENS_10bfloat16_tEfNS_4arch4Sm90ELb0ELb0ELb1ELb0ELb0ELb0ELb0ELb0ELb1ELb1ELb0ELb0EEENS1_21CollectiveEpilogueFwdINS6_IJSA_SB_SA_EEES9_SD_SF_Li384ELb0ELb1ELb0ELb0EEENS1_29StaticPersistentTileSchedulerILb0EEEEEEEEEvNT_6ParamsE,"ax",@progbits
	.align	128
.text._ZN7cutlass13device_kernelIN5flash11enable_sm90INS1_16FlashAttnFwdSm90INS1_25CollectiveMainloopFwdSm90ILi2EN4cute5tupleIJNS5_1CILi1EEES8_S8_EEENS6_IJNS7_ILi192EEESA_NS7_ILi64EEEEEELi64ENS_10bfloat16_tEfNS_4arch4Sm90ELb0ELb0ELb1ELb0ELb0ELb0ELb0ELb0ELb1ELb1ELb0ELb0EEENS1_21CollectiveEpilogueFwdINS6_IJSA_SB_SA_EEES9_SD_SF_Li384ELb0ELb1ELb0ELb0EEENS1_29StaticPersistentTileSchedulerILb0EEEEEEEEEvNT_6ParamsE:
        .type           _ZN7cutlass13device_kernelIN5flash11enable_sm90INS1_16FlashAttnFwdSm90INS1_25CollectiveMainloopFwdSm90ILi2EN4cute5tupleIJNS5_1CILi1EEES8_S8_EEENS6_IJNS7_ILi192EEESA_NS7_ILi64EEEEEELi64ENS_10bfloat16_tEfNS_4arch4Sm90ELb0ELb0ELb1ELb0ELb0ELb0ELb0ELb0ELb1ELb1ELb0ELb0EEENS1_21CollectiveEpilogueFwdINS6_IJSA_SB_SA_EEES9_SD_SF_Li384ELb0ELb1ELb0ELb0EEENS1_29StaticPersistentTileSchedulerILb0EEEEEEEEEvNT_6ParamsE,@function
        .size           _ZN7cutlass13device_kernelIN5flash11enable_sm90INS1_16FlashAttnFwdSm90INS1_25CollectiveMainloopFwdSm90ILi2EN4cute5tupleIJNS5_1CILi1EEES8_S8_EEENS6_IJNS7_ILi192EEESA_NS7_ILi64EEEEEELi64ENS_10bfloat16_tEfNS_4arch4Sm90ELb0ELb0ELb1ELb0ELb0ELb0ELb0ELb0ELb1ELb1ELb0ELb0EEENS1_21CollectiveEpilogueFwdINS6_IJSA_SB_SA_EEES9_SD_SF_Li384ELb0ELb1ELb0ELb0EEENS1_29StaticPersistentTileSchedulerILb0EEEEEEEEEvNT_6ParamsE,(.L_x_15328 - _ZN7cutlass13device_kernelIN5flash11enable_sm90INS1_16FlashAttnFwdSm90INS1_25CollectiveMainloopFwdSm90ILi2EN4cute5tupleIJNS5_1CILi1EEES8_S8_EEENS6_IJNS7_ILi192EEESA_NS7_ILi64EEEEEELi64ENS_10bfloat16_tEfNS_4arch4Sm90ELb0ELb0ELb1ELb0ELb0ELb0ELb0ELb0ELb1ELb1ELb0ELb0EEENS1_21CollectiveEpilogueFwdINS6_IJSA_SB_SA_EEES9_SD_SF_Li384ELb0ELb1ELb0ELb0EEENS1_29StaticPersistentTileSchedulerILb0EEEEEEEEEvNT_6ParamsE)
        .other          _ZN7cutlass13device_kernelIN5flash11enable_sm90INS1_16FlashAttnFwdSm90INS1_25CollectiveMainloopFwdSm90ILi2EN4cute5tupleIJNS5_1CILi1EEES8_S8_EEENS6_IJNS7_ILi192EEESA_NS7_ILi64EEEEEELi64ENS_10bfloat16_tEfNS_4arch4Sm90ELb0ELb0ELb1ELb0ELb0ELb0ELb0ELb0ELb1ELb1ELb0ELb0EEENS1_21CollectiveEpilogueFwdINS6_IJSA_SB_SA_EEES9_SD_SF_Li384ELb0ELb1ELb0ELb0EEENS1_29StaticPersistentTileSchedulerILb0EEEEEEEEEvNT_6ParamsE,@"STO_CUDA_ENTRY STV_DEFAULT"
_ZN7cutlass13device_kernelIN5flash11enable_sm90INS1_16FlashAttnFwdSm90INS1_25CollectiveMainloopFwdSm90ILi2EN4cute5tupleIJNS5_1CILi1EEES8_S8_EEENS6_IJNS7_ILi192EEESA_NS7_ILi64EEEEEELi64ENS_10bfloat16_tEfNS_4arch4Sm90ELb0ELb0ELb1ELb0ELb0ELb0ELb0ELb0ELb1ELb1ELb0ELb0EEENS1_21CollectiveEpilogueFwdINS6_IJSA_SB_SA_EEES9_SD_SF_Li384ELb0ELb1ELb0ELb0EEENS1_29StaticPersistentTileSchedulerILb0EEEEEEEEEvNT_6ParamsE:
        /* <DEDUP_REMOVED lines=18> */
.L_x_12649:
[----:B------:R-:W-:Y:S05]  /*0120*/  BSYNC B0 ;  /* 0x0000000000007941 */ /* 0x000fea0003800000 */
.L_x_12648:
        /* <DEDUP_REMOVED lines=41> */
.L_x_12650:
        /* <DEDUP_REMOVED lines=22> */
.L_x_12651:
        /* <DEDUP_REMOVED lines=18> */
.L_x_12652:
        /* <DEDUP_REMOVED lines=22> */
.L_x_12653:
        /* <DEDUP_REMOVED lines=22> */
.L_x_12654:
[----:B------:R-:W-:Y:S01]  /*0900*/  PLOP3.LUT P0, PT, PT, PT, UP0, 0x80, 0x0 ;  /* 0x000000000000781c */ /* 0x000fe20003f0f008 */
[----:B------:R-:W-:Y:S01]  /*0910*/  UMOV UR36, 0x1 ;  /* 0x0000000100247882 */ /* 0x000fe20000000000 */
[----:B------:R-:W-:Y:S01]  /*0920*/  NOP ;  /* 0x0000000000007918 */ /* 0x000fe20000000000 */
[----:B------:R-:W-:Y:S01]  /*0930*/  USEL UR36, UR36, 0x2, !UP0 ;  /* 0x0000000224247887 */ /* 0x000fe2000c000000 */
[----:B------:R-:W-:Y:S01]  /*0940*/  ULDC.64 UR46, c[0x0][0x208] ;  /* 0x00008200002e7ab9 */ /* 0x000fe20000000a00 */
[----:B012-4-:R-:W-:Y:S08]  /*0950*/  BAR.SYNC.DEFER_BLOCKING 0x0 ;  /* 0x0000000000007b1d */ /* 0x017ff00000010000 */
[----:B------:R-:W-:Y:S05]  /*0960*/  @!P0 BRA `(.L_x_12655) ;  /* 0x00000090005c8947 */ /* 0x000fea0003800000 */
.L_x_12656:
[----:B------:R-:W-:-:S08]  /*0970*/  NOP ;  /* 0x0000000000007918 */ /* 0x000fd00000000000 */
[----:B------:R-:W0:Y:S02]  /*0980*/  USETMAXREG.TRY_ALLOC.CTAPOOL UP0, 0xa0 ;  /* 0x000000a0000079c8 */ /* 0x000e240008000600 */
[----:B0-----:R-:W-:-:S13]  /*0990*/  PLOP3.LUT P0, PT, PT, PT, UP0, 0x80, 0x0 ;  /* 0x000000000000781c */ /* 0x001fda0003f0f008 */
[----:B------:R-:W-:Y:S05]  /*09a0*/  @!P0 BRA `(.L_x_12656) ;  /* 0xfffffffc00f08947 */ /* 0x000fea000383ffff */
[----:B------:R-:W0:Y:S01]  /*09b0*/  S2R R2, SR_TID.X ;  /* 0x0000000000027919 */ /* 0x000e220000002100 */
        /* <DEDUP_REMOVED lines=11> */
[----:B------:R-:W-:Y:S02]  /*0a70*/  ULOP3.LUT UR42, UR36, 0x1, URZ, 0xfc, !UPT ;  /* 0x00000001242a7892 */ /* 0x000fe4000f8efc3f */
[----:B------:R-:W-:Y:S01]  /*0a80*/  SHF.R.S32.HI R3, RZ, 0x1f, R0 ;  /* 0x0000001fff037819 */ /* 0x000fe20000011400 */
[----:B------:R-:W-:Y:S01]  /*0a90*/  UMOV UR37, URZ ;  /* 0x0000003f00257c82 */ /* 0x000fe20008000000 */
[----:B------:R-:W-:Y:S01]  /*0aa0*/  UMOV UR38, URZ ;  /* 0x0000003f00267c82 */ /* 0x000fe20008000000 */
[----:B------:R-:W-:Y:S01]  /*0ab0*/  UMOV UR39, URZ ;  /* 0x0000003f00277c82 */ /* 0x000fe20008000000 */
[CC--:B------:R-:W-:Y:S02]  /*0ac0*/  LEA.HI R2, R3.reuse, R0.reuse, RZ, 0x4 ;  /* 0x0000000003027211 */ /* 0x0c0fe400078f20ff */
[----:B------:R-:W-:-:S02]  /*0ad0*/  LEA.HI R6, R3, R0, RZ, 0x2 ;  /* 0x0000000003067211 */ /* 0x000fc400078f10ff */
[----:B------:R-:W-:Y:S02]  /*0ae0*/  SHF.R.S32.HI R7, RZ, 0x4, R2 ;  /* 0x00000004ff077819 */ /* 0x000fe40000011402 */
[C---:B------:R-:W-:Y:S02]  /*0af0*/  LOP3.LUT R5, R2.reuse, 0xfffffff0, RZ, 0xc0, !PT ;  /* 0xfffffff002057812 */ /* 0x040fe400078ec0ff */
[----:B------:R-:W-:Y:S02]  /*0b00*/  LEA.HI R4, R2, R7, RZ, 0x1 ;  /* 0x0000000702047211 */ /* 0x000fe400078f08ff */
[----:B------:R-:W-:Y:S01]  /*0b10*/  LEA.HI R2, R3, R0, RZ, 0x7 ;  /* 0x0000000003027211 */ /* 0x000fe200078f38ff */
[----:B------:R-:W-:Y:S01]  /*0b20*/  IMAD.IADD R5, R0, 0x1, -R5 ;  /* 0x0000000100057824 */ /* 0x000fe200078e0a05 */
[----:B------:R-:W-:Y:S02]  /*0b30*/  LOP3.LUT R4, R4, 0x1ffffffe, RZ, 0xc0, !PT ;  /* 0x1ffffffe04047812 */ /* 0x000fe400078ec0ff */
[----:B------:R-:W-:-:S02]  /*0b40*/  LOP3.LUT R9, R2, 0xffffff80, RZ, 0xc0, !PT ;  /* 0xffffff8002097812 */ /* 0x000fc400078ec0ff */
[----:B------:R-:W-:Y:S01]  /*0b50*/  IADD3 R7, R7, -R4, RZ ;  /* 0x8000000407077210 */ /* 0x000fe20007ffe0ff */
[----:B0-----:R-:W-:Y:S01]  /*0b60*/  ULEA UR40, UR4, UR40, 0x18 ;  /* 0x0000002804287291 */ /* 0x001fe2000f8ec03f */
[----:B------:R-:W-:Y:S01]  /*0b70*/  SHF.R.S32.HI R4, RZ, 0x1f, R5 ;  /* 0x0000001fff047819 */ /* 0x000fe20000011405 */
[----:B------:R-:W-:Y:S01]  /*0b80*/  IMAD.IADD R16, R0, 0x1, -R9 ;  /* 0x0000000100107824 */ /* 0x000fe200078e0a09 */
[----:B------:R-:W-:Y:S02]  /*0b90*/  LOP3.LUT R11, R6, 0xfffffffc, RZ, 0xc0, !PT ;  /* 0xfffffffc060b7812 */ /* 0x000fe400078ec0ff */
[----:B------:R-:W-:Y:S02]  /*0ba0*/  LEA.HI R4, R4, R5, RZ, 0x3 ;  /* 0x0000000504047211 */ /* 0x000fe400078f18ff */
[----:B------:R-:W-:Y:S01]  /*0bb0*/  LEA.HI R18, R3, R0, RZ, 0x3 ;  /* 0x0000000003127211 */ /* 0x000fe200078f18ff */
[----:B------:R-:W-:Y:S01]  /*0bc0*/  IMAD.IADD R14, R0, 0x1, -R11 ;  /* 0x00000001000e7824 */ /* 0x000fe200078e0a0b */
[C---:B------:R-:W-:Y:S01]  /*0bd0*/  LOP3.LUT R6, R4.reuse, 0xfffffff8, RZ, 0xc0, !PT ;  /* 0xfffffff804067812 */ /* 0x040fe200078ec0ff */
[----:B------:R-:W-:Y:S01]  /*0be0*/  STL [R1+0xc], R16 ;  /* 0x00000c1001007387 */ /* 0x000fe20000100800 */
[----:B------:R-:W-:Y:S01]  /*0bf0*/  SHF.R.S32.HI R10, RZ, 0x1f, R16 ;  /* 0x0000001fff0a7819 */ /* 0x000fe20000011410 */
[----:B------:R-:W-:Y:S01]  /*0c00*/  IMAD.SHL.U32 R4, R4, 0x40, RZ ;  /* 0x0000004004047824 */ /* 0x000fe200078e00ff */
[----:B------:R-:W-:Y:S01]  /*0c10*/  LOP3.LUT R17, R18, 0xfffffff8, RZ, 0xc0, !PT ;  /* 0xfffffff812117812 */ /* 0x000fe200078ec0ff */
[----:B------:R-:W-:Y:S01]  /*0c20*/  IMAD.IADD R6, R5, 0x1, -R6 ;  /* 0x0000000105067824 */ /* 0x000fe200078e0a06 */
[----:B------:R-:W-:-:S02]  /*0c30*/  LEA.HI R11, R10, R16, RZ, 0x2 ;  /* 0x000000100a0b7211 */ /* 0x000fc400078f10ff */
[----:B------:R-:W-:Y:S02]  /*0c40*/  LEA.HI R8, R14, R14, RZ, 0x1 ;  /* 0x0000000e0e087211 */ /* 0x000fe400078f08ff */
[----:B------:R-:W-:Y:S01]  /*0c50*/  LEA.HI R9, R3, R0, RZ, 0x5 ;  /* 0x0000000003097211 */ /* 0x000fe200078f28ff */
[----:B------:R-:W-:Y:S01]  /*0c60*/  IMAD.IADD R0, R0, 0x1, -R17 ;  /* 0x0000000100007824 */ /* 0x000fe200078e0a11 */
[----:B------:R-:W-:Y:S02]  /*0c70*/  SHF.L.U32 R3, R6, 0x6, RZ ;  /* 0x0000000606037819 */ /* 0x000fe400000006ff */
[--C-:B------:R-:W-:Y:S01]  /*0c80*/  SHF.R.S32.HI R12, RZ, 0x2, R11.reuse ;  /* 0x00000002ff0c7819 */ /* 0x100fe2000001140b */
[----:B------:R-:W-:Y:S01]  /*0c90*/  IMAD.SHL.U32 R9, R9, 0x20, RZ ;  /* 0x0000002009097824 */ /* 0x000fe200078e00ff */
[----:B------:R-:W-:Y:S01]  /*0ca0*/  SHF.R.S32.HI R13, RZ, 0x1f, R11 ;  /* 0x0000001fff0d7819 */ /* 0x000fe2000001140b */
[----:B------:R0:W-:Y:S01]  /*0cb0*/  STL [R1+0x4], R0 ;  /* 0x0000040001007387 */ /* 0x0001e20000100800 */
[----:B------:R-:W-:Y:S01]  /*0cc0*/  LOP3.LUT R15, R8, 0x1ffffffe, RZ, 0xc0, !PT ;  /* 0x1ffffffe080f7812 */ /* 0x000fe200078ec0ff */
[----:B------:R-:W-:Y:S01]  /*0cd0*/  IMAD.SHL.U32 R8, R7, 0x8, RZ ;  /* 0x0000000807087824 */ /* 0x000fe200078e00ff */
[----:B------:R-:W-:-:S02]  /*0ce0*/  LOP3.LUT R3, R3, 0x1c0, RZ, 0xc0, !PT ;  /* 0x000001c003037812 */ /* 0x000fc400078ec0ff */
[----:B------:R-:W-:Y:S01]  /*0cf0*/  SHF.R.S32.HI R7, RZ, 0x7, R2 ;  /* 0x00000007ff077819 */ /* 0x000fe20000011402 */
[----:B------:R-:W-:Y:S01]  /*0d00*/  IMAD.IADD R15, R14, 0x1, -R15 ;  /* 0x000000010e0f7824 */ /* 0x000fe200078e0a0f */
[----:B------:R-:W-:Y:S02]  /*0d10*/  LEA.HI R13, R13, R12, RZ, 0x3 ;  /* 0x0000000c0d0d7211 */ /* 0x000fe400078f18ff */
[----:B------:R-:W-:Y:S01]  /*0d20*/  LEA.HI R10, R10, R16, RZ, 0x5 ;  /* 0x000000100a0a7211 */ /* 0x000fe200078f28ff */
[----:B------:R-:W-:Y:S01]  /*0d30*/  IMAD.HI R2, R7, 0x55555556, RZ ;  /* 0x5555555607027827 */ /* 0x000fe200078e02ff */
[----:B0-----:R-:W-:Y:S02]  /*0d40*/  LOP3.LUT R0, R3, 0x8, R8, 0xf8, !PT ;  /* 0x0000000803007812 */ /* 0x001fe400078ef808 */
[----:B------:R-:W-:Y:S02]  /*0d50*/  SHF.R.U32.HI R3, RZ, 0x3, R3 ;  /* 0x00000003ff037819 */ /* 0x000fe40000011603 */
[----:B------:R-:W-:-:S02]  /*0d60*/  LOP3.LUT R13, R13, 0xfffffff8, RZ, 0xc0, !PT ;  /* 0xfffffff80d0d7812 */ /* 0x000fc400078ec0ff */
[----:B------:R-:W-:Y:S02]  /*0d70*/  LOP3.LUT R0, R0, R3, RZ, 0x3c, !PT ;  /* 0x0000000300007212 */ /* 0x000fe400078e3cff */
[----:B------:R-:W-:Y:S02]  /*0d80*/  LOP3.LUT R9, R9, 0xfffffc00, RZ, 0xc0, !PT ;  /* 0xfffffc0009097812 */ /* 0x000fe400078ec0ff */
[----:B------:R-:W-:Y:S02]  /*0d90*/  LOP3.LUT R4, R4, 0x7ffffe00, RZ, 0xc0, !PT ;  /* 0x7ffffe0004047812 */ /* 0x000fe400078ec0ff */
[----:B------:R-:W-:Y:S02]  /*0da0*/  IADD3 R13, R12, -R13, RZ ;  /* 0x8000000d0c0d7210 */ /* 0x000fe40007ffe0ff */
[----:B------:R-:W-:Y:S02]  /*0db0*/  LEA.HI R2, R2, R2, RZ, 0x1 ;  /* 0x0000000202027211 */ /* 0x000fe400078f08ff */
[----:B------:R-:W-:-:S02]  /*0dc0*/  SHF.R.S32.HI R10, RZ, 0x5, R10 ;  /* 0x00000005ff0a7819 */ /* 0x000fc4000001140a */
[----:B------:R-:W-:Y:S01]  /*0dd0*/  IADD3 R0, R0, R4, R9 ;  /* 0x0000000400007210 */ /* 0x000fe20007ffe009 */
[----:B------:R-:W-:Y:S01]  /*0de0*/  IMAD R3, R2, -0x3, R7 ;  /* 0xfffffffd02037824 */ /* 0x000fe200078e0207 */
[----:B------:R-:W-:Y:S01]  /*0df0*/  R2P PR, R6, 0x6 ;  /* 0x0000000606007804 */ /* 0x000fe20000000000 */
[----:B------:R-:W-:Y:S01]  /*0e00*/  IMAD R10, R10, 0x10, R13 ;  /* 0x000000100a0a7824 */ /* 0x000fe200078e020d */
[----:B------:R-:W-:Y:S01]  /*0e10*/  LOP3.LUT R11, R11, 0x7ffffffc, RZ, 0xc0, !PT ;  /* 0x7ffffffc0b0b7812 */ /* 0x000fe200078ec0ff */
[----:B------:R-:W-:Y:S01]  /*0e20*/  IMAD.MOV.U32 R6, RZ, RZ, -0x2 ;  /* 0xfffffffeff067424 */ /* 0x000fe200078e00ff */
[----:B------:R-:W-:Y:S02]  /*0e30*/  LEA R5, R5, R9, 0x6 ;  /* 0x0000000905057211 */ /* 0x000fe400078e30ff */
[----:B------:R-:W-:Y:S01]  /*0e40*/  LEA R2, R0, UR40, 0x1 ;  /* 0x0000002800027c11 */ /* 0x000fe2000f8e08ff */
[----:B------:R-:W-:Y:S01]  /*0e50*/  IMAD.IADD R11, R16, 0x1, -R11 ;  /* 0x00000001100b7824 */ /* 0x000fe200078e0a0b */
[----:B------:R-:W-:Y:S01]  /*0e60*/  LEA R3, R3, R10, 0x6 ;  /* 0x0000000a03037211 */ /* 0x000fe200078e30ff */
[----:B------:R-:W-:-:S02]  /*0e70*/  IMAD.IADD R5, R8, 0x1, R5 ;  /* 0x0000000108057824 */ /* 0x000fc400078e0205 */
[C---:B------:R-:W-:Y:S02]  /*0e80*/  VIADD R17, R2.reuse, 0x1e800 ;  /* 0x0001e80002117836 */ /* 0x040fe40000000000 */
[----:B------:R-:W-:Y:S01]  /*0e90*/  IMAD R4, R11, R6, 0xc0 ;  /* 0x000000c00b047424 */ /* 0x000fe200078e0206 */
[----:B------:R-:W-:Y:S01]  /*0ea0*/  STL [R1+0x20], R5 ;  /* 0x0000200501007387 */ /* 0x000fe20000100800 */
[----:B------:R-:W-:Y:S02]  /*0eb0*/  IMAD R0, R15, 0x8, R3 ;  /* 0x000000080f007824 */ /* 0x000fe400078e0203 */
[----:B------:R-:W-:Y:S01]  /*0ec0*/  VIADD R156, R2, 0x1e820 ;  /* 0x0001e820029c7836 */ /* 0x000fe20000000000 */
[----:B------:R-:W-:Y:S01]  /*0ed0*/  @P1 IADD3 R156, R17, -0x20, RZ ;  /* 0xffffffe0119c1810 */ /* 0x000fe20007ffe0ff */
[----:B------:R0:W-:Y:S01]  /*0ee0*/  STL [R1+0x24], R4 ;  /* 0x0000240401007387 */ /* 0x0001e20000100800 */
[----:B------:R-:W-:-:S03]  /*0ef0*/  IMAD.MOV.U32 R16, RZ, RZ, 0x40 ;  /* 0x00000040ff107424 */ /* 0x000fc600078e00ff */
[----:B------:R-:W-:Y:S01]  /*0f00*/  STL [R1+0x18], R3 ;  /* 0x0000180301007387 */ /* 0x000fe20000100800 */
[----:B------:R-:W-:Y:S01]  /*0f10*/  VIADD R157, R156, 0xc000 ;  /* 0x0000c0009c9d7836 */ /* 0x000fe20000000000 */
[----:B------:R-:W-:Y:S02]  /*0f20*/  SEL R16, R16, 0xffffffc0, !P2 ;  /* 0xffffffc010107807 */ /* 0x000fe40005000000 */
[----:B------:R1:W-:Y:S01]  /*0f30*/  STL [R1+0x1c], R0 ;  /* 0x00001c0001007387 */ /* 0x0003e20000100800 */
[----:B0-----:R-:W-:Y:S02]  /*0f40*/  SHF.R.S32.HI R4, RZ, 0x3, R18 ;  /* 0x00000003ff047819 */ /* 0x001fe40000011412 */
[----:B------:R-:W-:Y:S02]  /*0f50*/  IMAD.IADD R17, R17, 0x1, R16 ;  /* 0x0000000111117824 */ /* 0x000fe400078e0210 */
[----:B------:R-:W-:Y:S01]  /*0f60*/  IMAD.IADD R16, R16, 0x1, R156 ;  /* 0x0000000110107824 */ /* 0x000fe200078e029c */
[----:B-1----:R-:W-:-:S05]  /*0f70*/  IADD3 R0, R156, 0x6000, RZ ;  /* 0x000060009c007810 */ /* 0x002fca0007ffe0ff */
[----:B------:R0:W-:Y:S02]  /*0f80*/  STL [R1], R0 ;  /* 0x0000000001007387 */ /* 0x0001e40000100800 */
.L_x_12677:
[----:B0-----:R-:W0:Y:S01]  /*0f90*/  S2R R0, SR_TID.X ;  /* 0x0000000000007919 */ /* 0x001e220000002100 */
[----:B------:R-:W-:Y:S01]  /*0fa0*/  ULDC.64 UR6, c[0x0][0x418] ;  /* 0x0001060000067ab9 */ /* 0x000fe20000000a00 */
[----:B------:R-:W-:Y:S01]  /*0fb0*/  ULDC UR4, c[0x0][0xc38] ;  /* 0x00030e0000047ab9 */ /* 0x000fe20000000800 */
[----:B------:R-:W-:Y:S02]  /*0fc0*/  UISETP.NE.U32.AND UP0, UPT, UR6, URZ, UPT ;  /* 0x0000003f0600728c */ /* 0x000fe4000bf05070 */
[----:B------:R-:W-:Y:S02]  /*0fd0*/  UISETP.NE.AND UP1, UPT, UR4, 0x1, UPT ;  /* 0x000000010400788c */ /* 0x000fe4000bf25270 */
[----:B------:R-:W-:Y:S01]  /*0fe0*/  UISETP.NE.AND.EX UP0, UPT, UR7, URZ, UPT, UP0 ;  /* 0x0000003f0700728c */ /* 0x000fe2000bf05300 */
[----:B------:R-:W-:Y:S01]  /*0ff0*/  ULDC UR49, c[0x0][0x424] ;  /* 0x0001090000317ab9 */ /* 0x000fe20000000800 */
[----:B------:R-:W-:Y:S02]  /*1000*/  UIADD3 UR12, UR40, 0x1e800, URZ ;  /* 0x0001e800280c7890 */ /* 0x000fe4000fffe03f */
[----:B------:R-:W-:Y:S01]  /*1010*/  USEL UR49, UR49, 0x1, UP0 ;  /* 0x0000000131317887 */ /* 0x000fe20008000000 */
[----:B------:R-:W-:Y:S01]  /*1020*/  ULDC UR4, c[0x0][0xc44] ;  /* 0x0003110000047ab9 */ /* 0x000fe20000000800 */
[----:B------:R-:W-:Y:S01]  /*1030*/  ULDC UR6, c[0x0][0x2f0] ;  /* 0x0000bc0000067ab9 */ /* 0x000fe20000000800 */
[----:B------:R-:W-:-:S02]  /*1040*/  ULOP3.LUT UP0, URZ, UR12, 0x3ff, URZ, 0xc0, !UPT ;  /* 0x000003ff0c3f7892 */ /* 0x000fc4000f80c03f */
[----:B------:R-:W-:Y:S02]  /*1050*/  UISETP.NE.AND UP2, UPT, UR4, 0x1, UPT ;  /* 0x000000010400788c */ /* 0x000fe4000bf45270 */
[----:B------:R-:W-:Y:S01]  /*1060*/  UIMAD UR49, UR49, UR6, URZ ;  /* 0x00000006313172a4 */ /* 0x000fe2000f8e023f */
[----:B------:R-:W-:Y:S01]  /*1070*/  @UP1 ULDC UR4, c[0x0][0xc3c] ;  /* 0x00030f0000041ab9 */ /* 0x000fe20000000800 */
[----:B------:R-:W-:Y:S01]  /*1080*/  PLOP3.LUT P0, PT, PT, PT, UP0, 0x80, 0x0 ;  /* 0x000000000000781c */ /* 0x000fe20003f0f008 */
[----:B------:R-:W-:Y:S02]  /*1090*/  UIMAD.WIDE.U32 UR4, UR41, UR4, URZ ;  /* 0x00000004290472a5 */ /* 0x000fe4000f8e003f */
[----:B------:R-:W-:Y:S01]  /*10a0*/  UIADD3 UR6, UR49, 0xbf, URZ ;  /* 0x000000bf31067890 */ /* 0x000fe2000fffe03f */
[----:B------:R-:W-:Y:S01]  /*10b0*/  @UP1 ULDC UR7, c[0x0][0xc40] ;  /* 0x0003100000071ab9 */ /* 0x000fe20000000800 */
[----:B------:R-:W-:Y:S01]  /*10c0*/  UMOV UR43, UR41 ;  /* 0x00000029002b7c82 */ /* 0x000fe20008000000 */
[----:B------:R-:W-:Y:S01]  /*10d0*/  @UP1 USHF.R.U32.HI UR43, URZ, UR7, UR5 ;  /* 0x000000073f2b1299 */ /* 0x000fe20008011605 */
[C---:B0-----:R-:W-:Y:S01]  /*10e0*/  VIADD R3, R0.reuse, 0xffffff80 ;  /* 0xffffff8000037836 */ /* 0x041fe20000000000 */
[----:B------:R-:W-:Y:S01]  /*10f0*/  UIMAD.WIDE UR6, UR6, 0x2aaaaaab, URZ ;  /* 0x2aaaaaab060678a5 */ /* 0x000fe2000f8e023f */
[----:B------:R-:W-:Y:S01]  /*1100*/  VIADD R0, R0, 0xffffff80 ;  /* 0xffffff8000007836 */ /* 0x000fe20000000000 */
[----:B------:R-:W-:-:S02]  /*1110*/  @UP2 ULDC.64 UR10, c[0x0][0xc48] ;  /* 0x00031200000a2ab9 */ /* 0x000fc40000000a00 */
[----:B------:R-:W-:Y:S02]  /*1120*/  UIMAD.WIDE.U32 UR4, UR43, UR10, URZ ;  /* 0x0000000a2b0472a5 */ /* 0x000fe4000f8e003f */
[----:B------:R-:W-:Y:S01]  /*1130*/  SHF.R.S32.HI R0, RZ, 0x1f, R0 ;  /* 0x0000001fff007819 */ /* 0x000fe20000011400 */
[----:B------:R-:W-:Y:S01]  /*1140*/  USHF.R.U32.HI UR48, URZ, 0x1f, UR7 ;  /* 0x0000001f3f307899 */ /* 0x000fe20008011607 */
[----:B------:R-:W-:Y:S02]  /*1150*/  UMOV UR45, UR43 ;  /* 0x0000002b002d7c82 */ /* 0x000fe40008000000 */
[----:B------:R-:W-:Y:S01]  /*1160*/  LEA.HI R0, R0, R3, RZ, 0x7 ;  /* 0x0000000300007211 */ /* 0x000fe200078f38ff */
[----:B------:R-:W-:Y:S02]  /*1170*/  @UP2 USHF.R.U32.HI UR45, URZ, UR11, UR5 ;  /* 0x0000000b3f2d2299 */ /* 0x000fe40008011605 */
[----:B------:R-:W-:Y:S01]  /*1180*/  ULEA.HI.SX32 UR48, UR7, UR48, 0x1b ;  /* 0x0000003007307291 */ /* 0x000fe2000f8fda3f */
[----:B------:R-:W-:-:S06]  /*1190*/  SHF.R.S32.HI R0, RZ, 0x7, R0 ;  /* 0x00000007ff007819 */ /* 0x000fcc0000011400 */
[----:B------:R-:W0:Y:S02]  /*11a0*/  SHFL.IDX PT, R0, R0, RZ, 0x1f ;  /* 0x00001fff00007589 */ /* 0x000e2400000e0000 */
[----:B0-----:R-:W-:-:S13]  /*11b0*/  R2UR UR44, R0 ;  /* 0x00000000002c72ca */ /* 0x001fda00000e0000 */
[----:B------:R-:W-:-:S04]  /*11c0*/  UIMAD.WIDE UR8, UR44, 0x55555556, URZ ;  /* 0x555555562c0878a5 */ /* 0x000fc8000f8e023f */
[----:B------:R-:W-:-:S04]  /*11d0*/  ULEA.HI UR9, UR9, UR9, URZ, 0x1 ;  /* 0x0000000909097291 */ /* 0x000fc8000f8f083f */
[----:B------:R-:W-:Y:S01]  /*11e0*/  UIMAD UR50, UR9, -0x3, UR44 ;  /* 0xfffffffd093278a4 */ /* 0x000fe2000f8e022c */
[----:B-1----:R-:W-:Y:S11]  /*11f0*/  @!P0 BRA `(.L_x_12657) ;  /* 0x0000000000408947 */ /* 0x002ff60003800000 */
[----:B------:R-:W-:Y:S01]  /*1200*/  MOV R0, 0x0 ;  /* 0x0000000000007802 */ /* 0x000fe20000000f00 */
[----:B------:R-:W-:Y:S01]  /*1210*/  ULDC.64 UR4, c[0x4][0x1b8] ;  /* 0x01006e0000047ab9 */ /* 0x000fe20000000a00 */
[----:B------:R-:W-:Y:S01]  /*1220*/  ULDC.64 UR6, c[0x4][0x48] ;  /* 0x0100120000067ab9 */ /* 0x000fe20000000a00 */
[----:B------:R-:W-:Y:S01]  /*1230*/  MOV R4, UR4 ;  /* 0x0000000400047c02 */ /* 0x000fe20008000f00 */
[----:B------:R0:W1:Y:S01]  /*1240*/  LDC.64 R14, c[0x4][R0] ;  /* 0x01000000000e7b82 */ /* 0x0000620000000a00 */
[----:B------:R-:W-:Y:S01]  /*1250*/  IMAD.U32 R5, RZ, RZ, UR5 ;  /* 0x00000005ff057e24 */ /* 0x000fe2000f8e00ff */
[----:B------:R-:W-:Y:S01]  /*1260*/  ULDC.64 UR4, c[0x4][0x1c0] ;  /* 0x0100700000047ab9 */ /* 0x000fe20000000a00 */
[----:B------:R-:W-:Y:S01]  /*1270*/  MOV R10, UR6 ;  /* 0x00000006000a7c02 */ /* 0x000fe20008000f00 */
[----:B------:R-:W-:Y:S01]  /*1280*/  IMAD.U32 R6, RZ, RZ, UR4 ;  /* 0x00000004ff067e24 */ /* 0x000fe2000f8e00ff */
[----:B------:R-:W-:Y:S01]  /*1290*/  MOV R13, RZ ;  /* 0x000000ff000d7202 */ /* 0x000fe20000000f00 */
[----:B------:R-:W-:-:S02]  /*12a0*/  IMAD.U32 R7, RZ, RZ, UR5 ;  /* 0x00000005ff077e24 */ /* 0x000fc4000f8e00ff */
[----:B------:R-:W-:Y:S02]  /*12b0*/  IMAD.U32 R11, RZ, RZ, UR7 ;  /* 0x00000007ff0b7e24 */ /* 0x000fe4000f8e00ff */
[----:B------:R-:W-:Y:S02]  /*12c0*/  IMAD.MOV.U32 R8, RZ, RZ, 0x70 ;  /* 0x00000070ff087424 */ /* 0x000fe400078e00ff */
[----:B0-----:R-:W-:-:S07]  /*12d0*/  IMAD.MOV.U32 R12, RZ, RZ, 0x1 ;  /* 0x00000001ff0c7424 */ /* 0x001fce00078e00ff */
[----:B------:R-:W-:-:S07]  /*12e0*/  LEPC R20, `(.L_x_12657) ;  /* 0x000000001014794e */ /* 0x000fce0000000000 */
[----:B-1----:R-:W-:Y:S05]  /*12f0*/  CALL.ABS.NOINC R14 ;  /* 0x000000000e007343 */ /* 0x002fea0003c00000 */
.L_x_12657:
[----:B------:R-:W-:Y:S01]  /*1300*/  ULOP3.LUT UR4, UR37, 0x1, URZ, 0xc0, !UPT ;  /* 0x0000000125047892 */ /* 0x000fe2000f8ec03f */
[----:B------:R-:W-:-:S05]  /*1310*/  IMAD.U32 R3, RZ, RZ, UR42 ;  /* 0x0000002aff037e24 */ /* 0x000fca000f8e00ff */
[----:B------:R-:W-:Y:S01]  /*1320*/  IMAD.U32 R0, RZ, RZ, UR4 ;  /* 0x00000004ff007e24 */ /* 0x000fe2000f8e00ff */
[----:B------:R-:W-:-:S04]  /*1330*/  ISETP.NE.AND P0, PT, R3, 0x3, PT ;  /* 0x000000030300780c */ /* 0x000fc80003f05270 */
[----:B------:R-:W-:-:S04]  /*1340*/  SHF.L.U32 R0, R0, 0x1f, RZ ;  /* 0x0000001f00007819 */ /* 0x000fc800000006ff */
[----:B------:R-:W0:Y:S02]  /*1350*/  SYNCS.PHASECHK.TRANS64.TRYWAIT P1, [UR40+0x30800], R0 ;  /* 0x03080000ff0075a7 */ /* 0x000e240008020168 */
[----:B0-----:R-:W-:Y:S05]  /*1360*/  @!P1 BRA `(.L_x_12658) ;  /* 0x000000bc00a89947 */ /* 0x001fea0003800000 */
.L_x_12755:
[----:B------:R-:W-:Y:S05]  /*1370*/  @!P0 BRA `(.L_x_12659) ;  /* 0x0000000000048947 */ /* 0x000fea0003800000 */
[----:B------:R-:W-:Y:S01]  /*1380*/  BPT.TRAP 0x1 ;  /* 0x000000040000795c */ /* 0x000fe20000300000 */
.L_x_12659:
[----:B0-----:R-:W-:Y:S01]  /*1390*/  IMAD.U32 R0, RZ, RZ, UR39 ;  /* 0x00000027ff007e24 */ /* 0x001fe2000f8e00ff */
[----:B------:R-:W-:-:S04]  /*13a0*/  MOV R5, UR38 ;  /* 0x0000002600057c02 */ /* 0x000fc80008000f00 */
[----:B------:R-:W-:Y:S02]  /*13b0*/  LEA R0, R0, UR40, 0x3 ;  /* 0x0000002800007c11 */ /* 0x000fe4000f8e18ff */
[----:B------:R-:W-:-:S04]  /*13c0*/  SHF.L.U32 R5, R5, 0x1f, RZ ;  /* 0x0000001f05057819 */ /* 0x000fc800000006ff */
[----:B------:R0:W1:Y:S01]  /*13d0*/  SYNCS.PHASECHK.TRANS64.TRYWAIT P2, [R0+URZ+0x30830], R5 ;  /* 0x03083005000075a7 */ /* 0x000062000804017f */
[----:B------:R-:W-:Y:S05]  /*13e0*/  @!P0 BRA `(.L_x_12660) ;  /* 0x0000000000048947 */ /* 0x000fea0003800000 */
[----:B------:R-:W-:Y:S01]  /*13f0*/  BPT.TRAP 0x1 ;  /* 0x000000040000795c */ /* 0x000fe20000300000 */
.L_x_12660:
[----:B------:R-:W2:Y:S01]  /*1400*/  S2R R4, SR_TID.X ;  /* 0x0000000000047919 */ /* 0x000ea20000002100 */
[----:B------:R-:W-:-:S05]  /*1410*/  IMAD.U32 R155, RZ, RZ, UR50 ;  /* 0x00000032ff9b7e24 */ /* 0x000fca000f8e00ff */
[----:B------:R-:W-:-:S05]  /*1420*/  LEA R155, R155, UR40, 0xd ;  /* 0x000000289b9b7c11 */ /* 0x000fca000f8e68ff */
[----:B------:R-:W-:-:S05]  /*1430*/  VIADD R3, R155, 0xc400 ;  /* 0x0000c4009b037836 */ /* 0x000fca0000000000 */
[----:B------:R-:W-:-:S04]  /*1440*/  SHF.R.U32.HI R3, RZ, 0x4, R3 ;  /* 0x00000004ff037819 */ /* 0x000fc80000011603 */
[----:B------:R-:W-:Y:S02]  /*1450*/  LOP3.LUT R3, R3, 0x3fff, RZ, 0xc0, !PT ;  /* 0x00003fff03037812 */ /* 0x000fe400078ec0ff */
[----:B--2---:R-:W-:Y:S01]  /*1460*/  LOP3.LUT P1, RZ, R4, 0x7f, RZ, 0xc0, !PT ;  /* 0x0000007f04ff7812 */ /* 0x004fe2000782c0ff */
[----:B-1----:R-:W-:-:S12]  /*1470*/  @P2 BRA `(.L_x_12661) ;  /* 0x0000000000082947 */ /* 0x002fd80003800000 */
[----:B------:R-:W1:Y:S02]  /*1480*/  SYNCS.PHASECHK.TRANS64.TRYWAIT P2, [R0+URZ+0x30830], R5 ;  /* 0x03083005000075a7 */ /* 0x000e64000804017f */
[----:B-1----:R-:W-:Y:S05]  /*1490*/  @!P2 BRA `(.L_x_12662) ;  /* 0x000000bc0074a947 */ /* 0x002fea0003800000 */
.L_x_12661:
[----:B------:R-:W-:Y:S05]  /*14a0*/  WARPSYNC.ALL ;  /* 0x0000000000007948 */ /* 0x000fea0003800000 */
[----:B------:R-:W-:Y:S01]  /*14b0*/  IMAD.MOV.U32 R151, RZ, RZ, RZ ;  /* 0x000000ffff977224 */ /* 0x000fe200078e00ff */
[----:B------:R-:W-:Y:S02]  /*14c0*/  LOP3.LUT R4, R3, 0x10000, RZ, 0xfc, !PT ;  /* 0x0001000003047812 */ /* 0x000fe400078efcff */
[----:B01----:R-:W-:Y:S01]  /*14d0*/  MOV R5, 0x40000040 ;  /* 0x4000004000057802 */ /* 0x003fe20000000f00 */
[----:B------:R-:W-:-:S03]  /*14e0*/  UIADD3 UR4, UR40, 0x12400, URZ ;  /* 0x0001240028047890 */ /* 0x000fc6000fffe03f */
[----:B------:R-:W-:Y:S01]  /*14f0*/  R2UR UR5, R5 ;  /* 0x00000000050572ca */ /* 0x000fe200000e0000 */
[----:B------:R-:W-:Y:S01]  /*1500*/  WARPGROUP.ARRIVE ;  /* 0x00000000000079c5 */ /* 0x000fe20000000000 */
[----:B------:R-:W-:Y:S01]  /*1510*/  UMOV UR7, 0x40000040 ;  /* 0x4000004000077882 */ /* 0x000fe20000000000 */
[----:B------:R-:W-:Y:S01]  /*1520*/  USHF.R.U32.HI UR4, URZ, 0x4, UR4 ;  /* 0x000000043f047899 */ /* 0x000fe20008011604 */
[C---:B------:R-:W-:Y:S01]  /*1530*/  R2UR UR13, R4.reuse ;  /* 0x00000000040d72ca */ /* 0x040fe200000e0000 */
[----:B------:R-:W2:Y:S01]  /*1540*/  LDL R121, [R1+0x24] ;  /* 0x0000240001797983 */ /* 0x000ea20000100800 */
[----:B------:R-:W-:Y:S01]  /*1550*/  UMOV UR9, 0x40000040 ;  /* 0x4000004000097882 */ /* 0x000fe20000000000 */
[----:B------:R-:W-:Y:S01]  /*1560*/  ULOP3.LUT UR20, UR4, 0x3fff, URZ, 0xc0, !UPT ;  /* 0x00003fff04147892 */ /* 0x000fe2000f8ec03f */
[----:B------:R-:W-:Y:S01]  /*1570*/  P2R R120, PR, RZ, 0x1 ;  /* 0x00000001ff787803 */ /* 0x000fe20000000000 */
[----:B------:R-:W-:Y:S01]  /*1580*/  UMOV UR11, 0x40000040 ;  /* 0x40000040000b7882 */ /* 0x000fe20000000000 */
[----:B------:R-:W-:Y:S01]  /*1590*/  R2UR UR4, R4 ;  /* 0x00000000040472ca */ /* 0x000fe200000e0000 */
[----:B------:R-:W-:Y:S01]  /*15a0*/  ULOP3.LUT UR20, UR20, 0x10000, URZ, 0xfc, !UPT ;  /* 0x0001000014147892 */ /* 0x000fe2000f8efc3f */
[----:B------:R-:W-:Y:S01]  /*15b0*/  UMOV UR15, 0x40000040 ;  /* 0x40000040000f7882 */ /* 0x000fe20000000000 */
[----:B------:R-:W-:-:S02]  /*15c0*/  ULDC UR21, c[0x0][0x988] ;  /* 0x0002620000157ab9 */ /* 0x000fc40000000800 */
[----:B------:R-:W-:Y:S02]  /*15d0*/  UIMAD UR12, UR39, 0x600, UR20 ;  /* 0x00000600270c78a4 */ /* 0x000fe4000f8e0214 */
[----:B------:R-:W-:Y:S02]  /*15e0*/  UIADD3 UR8, UR13, 0x4, URZ ;  /* 0x000000040d087890 */ /* 0x000fe4000fffe03f */
[----:B------:R-:W-:Y:S02]  /*15f0*/  UIADD3 UR10, UR12, 0x4, URZ ;  /* 0x000000040c0a7890 */ /* 0x000fe4000fffe03f */
[----:B------:R-:W-:Y:S02]  /*1600*/  UIADD3 UR14, UR12, 0x6, URZ ;  /* 0x000000060c0e7890 */ /* 0x000fe4000fffe03f */
[----:B------:R-:W-:Y:S02]  /*1610*/  UMOV UR6, UR12 ;  /* 0x0000000c00067c82 */ /* 0x000fe40008000000 */
[----:B------:R-:W-:Y:S01]  /*1620*/  HGMMA.64x192x16.F32.BF16 R24, gdesc[UR4], RZ, !UPT, gsb0 ;  /* 0x02e00000041879f0 */ /* 0x000fe2000c0018ff */
[----:B------:R-:W-:-:S02]  /*1630*/  UIADD3 UR4, UR13, 0x2, URZ ;  /* 0x000000020d047890 */ /* 0x000fc4000fffe03f */
[----:B------:R-:W-:Y:S01]  /*1640*/  UIADD3 UR6, UR12, 0x2, URZ ;  /* 0x000000020c067890 */ /* 0x000fe2000fffe03f */
[----:B------:R-:W-:Y:S01]  /*1650*/  UMOV UR5, 0x40000040 ;  /* 0x4000004000057882 */ /* 0x000fe20000000000 */
[----:B------:R-:W-:Y:S01]  /*1660*/  UMOV UR7, 0x40000040 ;  /* 0x4000004000077882 */ /* 0x000fe20000000000 */
[----:B------:R-:W-:Y:S02]  /*1670*/  WARPGROUP.DEPBAR.LE gsb0, 0x0 ;  /* 0x00008000000079c5 */ /* 0x000fe40000010000 */
[----:B------:R-:W-:-:S12]  /*1680*/  WARPGROUP.ARRIVE ;  /* 0x00000000000079c5 */ /* 0x000fd80000000000 */
[----:B------:R-:W-:Y:S01]  /*1690*/  HGMMA.64x192x16.F32.BF16 R24, gdesc[UR4], R24, gsb0 ;  /* 0x02e00000041879f0 */ /* 0x000fe20008001818 */
[----:B------:R-:W-:-:S03]  /*16a0*/  UIADD3 UR6, UR13, 0x6, URZ ;  /* 0x000000060d067890 */ /* 0x000fc6000fffe03f */
[----:B------:R-:W-:-:S04]  /*16b0*/  UMOV UR13, 0x40000040 ;  /* 0x40000040000d7882 */ /* 0x000fc80000000000 */
[----:B------:R-:W-:Y:S01]  /*16c0*/  UMOV UR12, UR6 ;  /* 0x00000006000c7c82 */ /* 0x000fe20008000000 */
[----:B------:R-:W-:Y:S01]  /*16d0*/  ULDC UR6, c[0x0][0x9d8] ;  /* 0x0002760000067ab9 */ /* 0x000fe20000000800 */
[----:B------:R-:W-:Y:S02]  /*16e0*/  WARPGROUP.DEPBAR.LE gsb0, 0x0 ;  /* 0x00008000000079c5 */ /* 0x000fe40000010000 */
[----:B------:R-:W-:-:S08]  /*16f0*/  WARPGROUP.ARRIVE ;  /* 0x00000000000079c5 */ /* 0x000fd00000000000 */
[----:B------:R-:W-:Y:S03]  /*1700*/  HGMMA.64x192x16.F32.BF16 R24, gdesc[UR8], R24, gsb0 ;  /* 0x02e00000081879f0 */ /* 0x000fe60008001818 */
[----:B------:R-:W-:Y:S02]  /*1710*/  WARPGROUP.DEPBAR.LE gsb0, 0x0 ;  /* 0x00008000000079c5 */ /* 0x000fe40000010000 */
[----:B------:R-:W-:-:S15]  /*1720*/  WARPGROUP.ARRIVE ;  /* 0x00000000000079c5 */ /* 0x000fde0000000000 */
[----:B------:R-:W-:Y:S03]  /*1730*/  HGMMA.64x192x16.F32.BF16 R24, gdesc[UR12], R24, gsb0 ;  /* 0x02e000000c1879f0 */ /* 0x000fe60008001818 */
[----:B------:R-:W-:Y:S02]  /*1740*/  WARPGROUP.DEPBAR.LE gsb0, 0x0 ;  /* 0x00008000000079c5 */ /* 0x000fe40000010000 */
        /* <DEDUP_REMOVED lines=11> */
[----:B--2---:R-:W-:-:S02]  /*1800*/  VIADD R75, R121, UR49 ;  /* 0x00000031794b7c36 */ /* 0x004fc40008000000 */
[----:B------:R-:W-:Y:S01]  /*1810*/  FMUL.FTZ R7, R26, UR6 ;  /* 0x000000061a077c20 */ /* 0x000fe20008410000 */
[----:B------:R-:W-:Y:S01]  /*1820*/  FMUL.FTZ R13, R32, UR6 ;  /* 0x00000006200d7c20 */ /* 0x000fe20008410000 */
[----:B------:R-:W1:Y:S01]  /*1830*/  MUFU.TANH R6, R6 ;  /* 0x0000000600067308 */ /* 0x000e620000002400 */
[----:B------:R-:W-:Y:S02]  /*1840*/  IMAD.U32 R76, RZ, RZ, UR48 ;  /* 0x00000030ff4c7e24 */ /* 0x000fe4000f8e00ff */
[----:B------:R-:W-:Y:S01]  /*1850*/  FMUL.FTZ R8, R27, UR6 ;  /* 0x000000061b087c20 */ /* 0x000fe20008410000 */
[----:B------:R-:W-:Y:S01]  /*1860*/  FMUL.FTZ R14, R33, UR6 ;  /* 0x00000006210e7c20 */ /* 0x000fe20008410000 */
[----:B------:R-:W-:Y:S01]  /*1870*/  FMUL.FTZ R11, R30, UR6 ;  /* 0x000000061e0b7c20 */ /* 0x000fe20008410000 */
[----:B------:R-:W-:Y:S01]  /*1880*/  FMUL.FTZ R19, R36, UR6 ;  /* 0x0000000624137c20 */ /* 0x000fe20008410000 */
[----:B------:R-:W-:Y:S01]  /*1890*/  FMUL.FTZ R12, R31, UR6 ;  /* 0x000000061f0c7c20 */ /* 0x000fe20008410000 */
[----:B------:R-:W-:Y:S01]  /*18a0*/  FMUL.FTZ R20, R37, UR6 ;  /* 0x0000000625147c20 */ /* 0x000fe20008410000 */
[----:B------:R-:W2:Y:S01]  /*18b0*/  MUFU.TANH R9, R9 ;  /* 0x0000000900097308 */ /* 0x000ea20000002400 */
[----:B------:R-:W-:-:S02]  /*18c0*/  IMAD R75, R76, -0xc0, R75 ;  /* 0xffffff404c4b7824 */ /* 0x000fc400078e024b */
[----:B------:R-:W-:Y:S01]  /*18d0*/  FMUL.FTZ R33, R50, UR6 ;  /* 0x0000000632217c20 */ /* 0x000fe20008410000 */
[----:B------:R-:W-:Y:S01]  /*18e0*/  FMUL.FTZ R50, R67, UR6 ;  /* 0x0000000643327c20 */ /* 0x000fe20008410000 */
[----:B------:R-:W-:Y:S01]  /*18f0*/  FMUL.FTZ R67, R84, UR6 ;  /* 0x0000000654437c20 */ /* 0x000fe20008410000 */
[----:B------:R-:W-:Y:S01]  /*1900*/  FMUL.FTZ R15, R34, UR6 ;  /* 0x00000006220f7c20 */ /* 0x000fe20008410000 */
[----:B------:R-:W-:Y:S01]  /*1910*/  FMUL.FTZ R23, R40, UR6 ;  /* 0x0000000628177c20 */ /* 0x000fe20008410000 */
[----:B------:R-:W-:Y:S01]  /*1920*/  FMUL.FTZ R18, R35, UR6 ;  /* 0x0000000623127c20 */ /* 0x000fe20008410000 */
[----:B------:R-:W3:Y:S01]  /*1930*/  MUFU.TANH R10, R10 ;  /* 0x0000000a000a7308 */ /* 0x000ee20000002400 */
[----:B------:R-:W-:Y:S01]  /*1940*/  ISETP.GT.AND P4, PT, R75, RZ, PT ;  /* 0x000000ff4b00720c */ /* 0x000fe20003f84270 */
[----:B------:R-:W-:Y:S01]  /*1950*/  FMUL.FTZ R34, R51, UR6 ;  /* 0x0000000633227c20 */ /* 0x000fe20008410000 */
[----:B------:R-:W-:Y:S01]  /*1960*/  ISETP.GT.AND P3, PT, R75, 0x1, PT ;  /* 0x000000014b00780c */ /* 0x000fe20003f64270 */
[----:B------:R-:W-:Y:S01]  /*1970*/  FMUL.FTZ R51, R68, UR6 ;  /* 0x0000000644337c20 */ /* 0x000fe20008410000 */
[----:B------:R-:W-:Y:S01]  /*1980*/  FMUL.FTZ R21, R38, UR6 ;  /* 0x0000000626157c20 */ /* 0x000fe20008410000 */
[----:B------:R-:W-:Y:S01]  /*1990*/  FMUL.FTZ R22, R39, UR6 ;  /* 0x0000000627167c20 */ /* 0x000fe20008410000 */
[----:B------:R-:W-:Y:S01]  /*19a0*/  FMUL.FTZ R27, R44, UR6 ;  /* 0x000000062c1b7c20 */ /* 0x000fe20008410000 */
[----:B------:R-:W4:Y:S01]  /*19b0*/  MUFU.TANH R7, R7 ;  /* 0x0000000700077308 */ /* 0x000f220000002400 */
[----:B------:R-:W-:Y:S01]  /*19c0*/  ISETP.GT.AND P2, PT, R75, 0x8, PT ;  /* 0x000000084b00780c */ /* 0x000fe20003f44270 */
[----:B------:R-:W-:Y:S01]  /*19d0*/  FMUL.FTZ R68, R85, UR6 ;  /* 0x0000000655447c20 */ /* 0x000fe20008410000 */
[----:B0-----:R-:W-:Y:S01]  /*19e0*/  FSEL R3, R3, -INF , P4 ;  /* 0xff80000003037808 */ /* 0x001fe20002000000 */
        /* <DEDUP_REMOVED lines=9> */
[----:B------:R-:W-:Y:S01]  /*1a80*/  FMUL.FTZ R116, R116, UR6 ;  /* 0x0000000674747c20 */ /* 0x000fe20008410000 */
[----:B------:R-:W-:Y:S01]  /*1a90*/  FMUL.FTZ R117, R117, UR6 ;  /* 0x0000000675757c20 */ /* 0x000fe20008410000 */
[----:B------:R-:W-:Y:S01]  /*1aa0*/  FMUL.FTZ R30, R47, UR6 ;  /* 0x000000062f1e7c20 */ /* 0x000fe20008410000 */
[----:B------:R-:W1:Y:S01]  /*1ab0*/  MUFU.TANH R8, R8 ;  /* 0x0000000800087308 */ /* 0x000e620000002400 */
[----:B------:R-:W-:Y:S01]  /*1ac0*/  ISETP.GT.AND P6, PT, R75, 0x9, PT ;  /* 0x000000094b00780c */ /* 0x000fe20003fc4270 */
[----:B------:R-:W-:Y:S01]  /*1ad0*/  FMUL.FTZ R52, R69, UR6 ;  /* 0x0000000645347c20 */ /* 0x000fe20008410000 */
[----:B--2---:R-:W-:Y:S01]  /*1ae0*/  FSEL R9, R9, -INF , P2 ;  /* 0xff80000009097808 */ /* 0x004fe20001000000 */
[----:B------:R-:W-:Y:S01]  /*1af0*/  FMUL.FTZ R69, R86, UR6 ;  /* 0x0000000656457c20 */ /* 0x000fe20008410000 */
[----:B------:R-:W2:Y:S03]  /*1b00*/  LDL R121, [R1] ;  /* 0x0000000001797983 */ /* 0x000ea60000100800 */
[----:B------:R-:W5:Y:S01]  /*1b10*/  MUFU.TANH R14, R14 ;  /* 0x0000000e000e7308 */ /* 0x000f620000002400 */
[----:B------:R-:W-:Y:S01]  /*1b20*/  FMNMX.FTZ R84, R3, R6, !PT ;  /* 0x0000000603547209 */ /* 0x000fe20007810000 */
[----:B------:R-:W-:-:S06]  /*1b30*/  FMUL.FTZ R31, R48, UR6 ;  /* 0x00000006301f7c20 */ /* 0x000fcc0008410000 */
[----:B------:R-:W5:Y:S01]  /*1b40*/  MUFU.TANH R11, R11 ;  /* 0x0000000b000b7308 */ /* 0x000f620000002400 */
[----:B------:R-:W-:Y:S01]  /*1b50*/  ISETP.GT.AND P5, PT, R75, 0x10, PT ;  /* 0x000000104b00780c */ /* 0x000fe20003fa4270 */
[----:B------:R-:W-:Y:S01]  /*1b60*/  FMUL.FTZ R36, R53, UR6 ;  /* 0x0000000635247c20 */ /* 0x000fe20008410000 */
[----:B---3--:R-:W-:Y:S01]  /*1b70*/  FSEL R10, R10, -INF , P6 ;  /* 0xff8000000a0a7808 */ /* 0x008fe20003000000 */
[----:B------:R-:W-:-:S04]  /*1b80*/  FMUL.FTZ R53, R70, UR6 ;  /* 0x0000000646357c20 */ /* 0x000fc80008410000 */
[----:B------:R-:W3:Y:S01]  /*1b90*/  MUFU.TANH R19, R19 ;  /* 0x0000001300137308 */ /* 0x000ee20000002400 */
[----:B------:R-:W-:Y:S01]  /*1ba0*/  FMNMX.FTZ R85, R9, R84, !PT ;  /* 0x0000005409557209 */ /* 0x000fe20007810000 */
[----:B------:R-:W-:Y:S01]  /*1bb0*/  FMUL.FTZ R70, R87, UR6 ;  /* 0x0000000657467c20 */ /* 0x000fe20008410000 */
[----:B----4-:R-:W-:Y:S01]  /*1bc0*/  FSEL R7, R7, -INF , P4 ;  /* 0xff80000007077808 */ /* 0x010fe20002000000 */
[----:B------:R-:W-:Y:S01]  /*1bd0*/  FMUL.FTZ R39, R56, UR6 ;  /* 0x0000000638277c20 */ /* 0x000fe20008410000 */
[----:B------:R-:W-:-:S03]  /*1be0*/  FMUL.FTZ R37, R54, UR6 ;  /* 0x0000000636257c20 */ /* 0x000fc60008410000 */
[----:B------:R-:W4:Y:S01]  /*1bf0*/  MUFU.TANH R12, R12 ;  /* 0x0000000c000c7308 */ /* 0x000f220000002400 */
[----:B------:R-:W-:Y:S01]  /*1c00*/  ISETP.GT.AND P4, PT, R75, 0x11, PT ;  /* 0x000000114b00780c */ /* 0x000fe20003f84270 */
[----:B------:R-:W-:Y:S01]  /*1c10*/  FMUL.FTZ R40, R57, UR6 ;  /* 0x0000000639287c20 */ /* 0x000fe20008410000 */
[----:B0-----:R-:W-:Y:S01]  /*1c20*/  FSEL R13, R13, -INF , P5 ;  /* 0xff8000000d0d7808 */ /* 0x001fe20002800000 */
[----:B------:R-:W-:-:S04]  /*1c30*/  FMUL.FTZ R54, R71, UR6 ;  /* 0x0000000647367c20 */ /* 0x000fc80008410000 */
[----:B------:R-:W0:Y:S01]  /*1c40*/  MUFU.TANH R20, R20 ;  /* 0x0000001400147308 */ /* 0x000e220000002400 */
[----:B------:R-:W-:Y:S01]  /*1c50*/  FMNMX.FTZ R84, R10, R85, !PT ;  /* 0x000000550a547209 */ /* 0x000fe20007810000 */
[----:B------:R-:W-:Y:S01]  /*1c60*/  FMUL.FTZ R71, R88, UR6 ;  /* 0x0000000658477c20 */ /* 0x000fe20008410000 */
[----:B-1----:R-:W-:Y:S01]  /*1c70*/  FSEL R8, R8, -INF , P3 ;  /* 0xff80000008087808 */ /* 0x002fe20001800000 */
[----:B------:R-:W-:-:S04]  /*1c80*/  FMUL.FTZ R38, R55, UR6 ;  /* 0x0000000637267c20 */ /* 0x000fc80008410000 */
[----:B------:R-:W1:Y:S01]  /*1c90*/  MUFU.TANH R15, R15 ;  /* 0x0000000f000f7308 */ /* 0x000e620000002400 */
[----:B------:R-:W-:Y:S01]  /*1ca0*/  ISETP.GT.AND P3, PT, R75, 0x18, PT ;  /* 0x000000184b00780c */ /* 0x000fe20003f64270 */
[----:B------:R-:W-:Y:S01]  /*1cb0*/  FMUL.FTZ R43, R60, UR6 ;  /* 0x000000063c2b7c20 */ /* 0x000fe20008410000 */
[----:B-----5:R-:W-:Y:S01]  /*1cc0*/  FSEL R14, R14, -INF , P4 ;  /* 0xff8000000e0e7808 */ /* 0x020fe20002000000 */
[----:B------:R-:W-:-:S04]  /*1cd0*/  FMUL.FTZ R55, R72, UR6 ;  /* 0x0000000648377c20 */ /* 0x000fc80008410000 */
[----:B------:R-:W5:Y:S01]  /*1ce0*/  MUFU.TANH R23, R23 ;  /* 0x0000001700177308 */ /* 0x000f620000002400 */
[----:B------:R-:W-:Y:S01]  /*1cf0*/  FMNMX.FTZ R85, R13, R84, !PT ;  /* 0x000000540d557209 */ /* 0x000fe20007810000 */
[----:B------:R-:W-:Y:S01]  /*1d00*/  FMUL.FTZ R72, R89, UR6 ;  /* 0x0000000659487c20 */ /* 0x000fe20008410000 */
[----:B------:R-:W-:Y:S01]  /*1d10*/  FSEL R11, R11, -INF , P2 ;  /* 0xff8000000b0b7808 */ /* 0x000fe20001000000 */
[----:B------:R-:W-:-:S04]  /*1d20*/  FMUL.FTZ R44, R61, UR6 ;  /* 0x000000063d2c7c20 */ /* 0x000fc80008410000 */
        /* <DEDUP_REMOVED lines=9> */
[----:B------:R-:W-:-:S04]  /*1dc0*/  FMUL.FTZ R46, R63, UR6 ;  /* 0x000000063f2e7c20 */ /* 0x000fc80008410000 */
        /* <DEDUP_REMOVED lines=26> */
[----:B------:R-:W-:-:S07]  /*1f70*/  FMNMX.FTZ R87, R23, R86, !PT ;  /* 0x0000005617577209 */ /* 0x000fce0007810000 */
[----:B------:R-:W-:Y:S01]  /*1f80*/  MUFU.TANH R41, R41 ;  /* 0x0000002900297308 */ /* 0x000fe20000002400 */
[----:B----4-:R-:W-:-:S07]  /*1f90*/  FSEL R21, R21, -INF , P3 ;  /* 0xff80000015157808 */ /* 0x010fce0001800000 */
[----:B------:R-:W-:Y:S01]  /*1fa0*/  MUFU.TANH R42, R42 ;  /* 0x0000002a002a7308 */ /* 0x000fe20000002400 */
[----:B------:R-:W-:-:S07]  /*1fb0*/  ISETP.GT.AND P3, PT, R75, 0x29, PT ;  /* 0x000000294b00780c */ /* 0x000fce0003f64270 */
[----:B------:R-:W-:Y:S01]  /*1fc0*/  MUFU.TANH R59, R59 ;  /* 0x0000003b003b7308 */ /* 0x000fe20000002400 */
[----:B0-----:R-:W-:-:S07]  /*1fd0*/  FSEL R27, R27, -INF , P4 ;  /* 0xff8000001b1b7808 */ /* 0x001fce0002000000 */
[----:B------:R-:W-:Y:S01]  /*1fe0*/  MUFU.TANH R58, R58 ;  /* 0x0000003a003a7308 */ /* 0x000fe20000002400 */
[----:B------:R-:W-:Y:S01]  /*1ff0*/  FMNMX.FTZ R86, R24, R87, !PT ;  /* 0x0000005718567209 */ /* 0x000fe20007810000 */
[----:B------:R-:W-:-:S06]  /*2000*/  FMUL.FTZ R76, R92, UR6 ;  /* 0x000000065c4c7c20 */ /* 0x000fcc0008410000 */
[----:B------:R-:W0:Y:S08]  /*2010*/  MUFU.TANH R26, R26 ;  /* 0x0000001a001a7308 */ /* 0x000e300000002400 */
[----:B------:R-:W4:Y:S01]  /*2020*/  MUFU.TANH R32, R32 ;  /* 0x0000002000207308 */ /* 0x000f220000002400 */
[----:B-1----:R-:W-:Y:S01]  /*2030*/  FSEL R22, R22, -INF , P2 ;  /* 0xff80000016167808 */ /* 0x002fe20001000000 */
[----:B------:R-:W-:-:S06]  /*2040*/  FMUL.FTZ R73, R90, UR6 ;  /* 0x000000065a497c20 */ /* 0x000fcc0008410000 */
[----:B------:R-:W1:Y:S01]  /*2050*/  MUFU.TANH R29, R29 ;  /* 0x0000001d001d7308 */ /* 0x000e620000002400 */
[----:B------:R-:W-:Y:S02]  /*2060*/  ISETP.GT.AND P2, PT, R75, 0x30, PT ;  /* 0x000000304b00780c */ /* 0x000fe40003f44270 */
[----:B-----5:R-:W-:-:S05]  /*2070*/  FSEL R28, R28, -INF , P3 ;  /* 0xff8000001c1c7808 */ /* 0x020fca0001800000 */
[----:B------:R-:W5:Y:S01]  /*2080*/  MUFU.TANH R35, R35 ;  /* 0x0000002300237308 */ /* 0x000f620000002400 */
[----:B------:R-:W-:Y:S02]  /*2090*/  FMNMX.FTZ R87, R27, R86, !PT ;  /* 0x000000561b577209 */ /* 0x000fe40007810000 */
[----:B------:R-:W-:-:S05]  /*20a0*/  FSEL R25, R25, -INF , P6 ;  /* 0xff80000019197808 */ /* 0x000fca0003000000 */
[----:B------:R-:W5:Y:S01]  /*20b0*/  MUFU.TANH R30, R30 ;  /* 0x0000001e001e7308 */ /* 0x000f620000002400 */
[----:B------:R-:W-:Y:S02]  /*20c0*/  ISETP.GT.AND P6, PT, R75, 0x31, PT ;  /* 0x000000314b00780c */ /* 0x000fe40003fc4270 */
[----:B---3--:R-:W-:-:S05]  /*20d0*/  FSEL R31, R31, -INF , P2 ;  /* 0xff8000001f1f7808 */ /* 0x008fca0001000000 */
[----:B------:R-:W3:Y:S01]  /*20e0*/  MUFU.TANH R36, R36 ;  /* 0x0000002400247308 */ /* 0x000ee20000002400 */
[----:B------:R-:W-:Y:S02]  /*20f0*/  FMNMX.FTZ R88, R28, R87, !PT ;  /* 0x000000571c587209 */ /* 0x000fe40007810000 */
[----:B0-----:R-:W-:-:S05]  /*2100*/  FSEL R26, R26, -INF , P5 ;  /* 0xff8000001a1a7808 */ /* 0x001fca0002800000 */
[----:B------:R-:W0:Y:S01]  /*2110*/  MUFU.TANH R33, R33 ;  /* 0x0000002100217308 */ /* 0x000e220000002400 */
[----:B------:R-:W-:Y:S02]  /*2120*/  ISETP.GT.AND P5, PT, R75, 0x38, PT ;  /* 0x000000384b00780c */ /* 0x000fe40003fa4270 */
[----:B----4-:R-:W-:-:S05]  /*2130*/  FSEL R32, R32, -INF , P6 ;  /* 0xff80000020207808 */ /* 0x010fca0003000000 */
[----:B------:R-:W4:Y:S01]  /*2140*/  MUFU.TANH R39, R39 ;  /* 0x0000002700277308 */ /* 0x000f220000002400 */
[----:B------:R-:W-:Y:S02]  /*2150*/  FMNMX.FTZ R89, R31, R88, !PT ;  /* 0x000000581f597209 */ /* 0x000fe40007810000 */
[----:B-1----:R-:W-:-:S05]  /*2160*/  FSEL R29, R29, -INF , P4 ;  /* 0xff8000001d1d7808 */ /* 0x002fca0002000000 */
        /* <DEDUP_REMOVED lines=20> */
[----:B-----5:R-:W-:Y:S02]  /*22b0*/  FSEL R40, R40, -INF , P2 ;  /* 0xff80000028287808 */ /* 0x020fe40001000000 */
[----:B------:R-:W-:-:S03]  /*22c0*/  FMNMX.FTZ R89, R39, R88, !PT ;  /* 0x0000005827597209 */ /* 0x000fc60007810000 */
[----:B------:R-:W5:Y:S01]  /*22d0*/  MUFU.TANH R48, R48 ;  /* 0x0000003000307308 */ /* 0x000f620000002400 */
[----:B------:R-:W-:Y:S02]  /*22e0*/  FSEL R37, R37, -INF , P5 ;  /* 0xff80000025257808 */ /* 0x000fe40002800000 */
[----:B------:R-:W-:Y:S02]  /*22f0*/  ISETP.GT.AND P5, PT, R75, 0x49, PT ;  /* 0x000000494b00780c */ /* 0x000fe40003fa4270 */
[----:B---3--:R-:W-:-:S03]  /*2300*/  FSEL R43, R43, -INF , P6 ;  /* 0xff8000002b2b7808 */ /* 0x008fc60003000000 */
[----:B------:R-:W3:Y:S01]  /*2310*/  MUFU.TANH R45, R45 ;  /* 0x0000002d002d7308 */ /* 0x000ee20000002400 */
[----:B------:R-:W-:Y:S02]  /*2320*/  FMNMX.FTZ R88, R40, R89, !PT ;  /* 0x0000005928587209 */ /* 0x000fe40007810000 */
[----:B0-----:R-:W-:-:S05]  /*2330*/  FSEL R38, R38, -INF , P4 ;  /* 0xff80000026267808 */ /* 0x001fca0002000000 */
[----:B------:R-:W0:Y:S01]  /*2340*/  MUFU.TANH R51, R51 ;  /* 0x0000003300337308 */ /* 0x000e220000002400 */
[----:B------:R-:W-:Y:S02]  /*2350*/  ISETP.GT.AND P4, PT, R75, 0x50, PT ;  /* 0x000000504b00780c */ /* 0x000fe40003f84270 */
[----:B----4-:R-:W-:Y:S02]  /*2360*/  FSEL R44, R44, -INF , P5 ;  /* 0xff8000002c2c7808 */ /* 0x010fe40002800000 */
[----:B------:R-:W-:-:S03]  /*2370*/  FMNMX.FTZ R89, R43, R88, !PT ;  /* 0x000000582b597209 */ /* 0x000fc60007810000 */
[----:B------:R-:W4:Y:S01]  /*2380*/  MUFU.TANH R46, R46 ;  /* 0x0000002e002e7308 */ /* 0x000f220000002400 */
[----:B------:R-:W-:Y:S02]  /*2390*/  FSEL R41, R41, -INF , P3 ;  /* 0xff80000029297808 */ /* 0x000fe40001800000 */
[----:B------:R-:W-:-:S05]  /*23a0*/  ISETP.GT.AND P3, PT, R75, 0x51, PT ;  /* 0x000000514b00780c */ /* 0x000fca0003f64270 */
[----:B------:R-:W2:Y:S01]  /*23b0*/  MUFU.TANH R52, R52 ;  /* 0x0000003400347308 */ /* 0x000ea20000002400 */
[----:B-1----:R-:W-:Y:S02]  /*23c0*/  FSEL R47, R47, -INF , P4 ;  /* 0xff8000002f2f7808 */ /* 0x002fe40002000000 */
[----:B------:R-:W-:-:S05]  /*23d0*/  FMNMX.FTZ R88, R44, R89, !PT ;  /* 0x000000592c587209 */ /* 0x000fca0007810000 */
[----:B------:R-:W1:Y:S01]  /*23e0*/  MUFU.TANH R49, R49 ;  /* 0x0000003100317308 */ /* 0x000e620000002400 */
[----:B------:R-:W-:Y:S02]  /*23f0*/  FSEL R42, R42, -INF , P2 ;  /* 0xff8000002a2a7808 */ /* 0x000fe40001000000 */
[----:B------:R-:W-:-:S05]  /*2400*/  ISETP.GT.AND P2, PT, R75, 0x58, PT ;  /* 0x000000584b00780c */ /* 0x000fca0003f44270 */
[----:B------:R-:W1:Y:S01]  /*2410*/  MUFU.TANH R55, R55 ;  /* 0x0000003700377308 */ /* 0x000e620000002400 */
[----:B-----5:R-:W-:Y:S02]  /*2420*/  FSEL R48, R48, -INF , P3 ;  /* 0xff80000030307808 */ /* 0x020fe40001800000 */
[----:B------:R-:W-:-:S05]  /*2430*/  FMNMX.FTZ R89, R47, R88, !PT ;  /* 0x000000582f597209 */ /* 0x000fca0007810000 */
[----:B------:R-:W5:Y:S01]  /*2440*/  MUFU.TANH R50, R50 ;  /* 0x0000003200327308 */ /* 0x000f620000002400 */
[----:B---3--:R-:W-:Y:S02]  /*2450*/  FSEL R45, R45, -INF , P6 ;  /* 0xff8000002d2d7808 */ /* 0x008fe40003000000 */
[----:B------:R-:W-:-:S05]  /*2460*/  ISETP.GT.AND P6, PT, R75, 0x59, PT ;  /* 0x000000594b00780c */ /* 0x000fca0003fc4270 */
[----:B------:R-:W3:Y:S01]  /*2470*/  MUFU.TANH R56, R56 ;  /* 0x0000003800387308 */ /* 0x000ee20000002400 */
[----:B0-----:R-:W-:Y:S02]  /*2480*/  FSEL R51, R51, -INF , P2 ;  /* 0xff80000033337808 */ /* 0x001fe40001000000 */
[----:B------:R-:W-:-:S05]  /*2490*/  FMNMX.FTZ R88, R48, R89, !PT ;  /* 0x0000005930587209 */ /* 0x000fca0007810000 */
[----:B------:R-:W0:Y:S01]  /*24a0*/  MUFU.TANH R53, R53 ;  /* 0x0000003500357308 */ /* 0x000e220000002400 */
[----:B----4-:R-:W-:Y:S02]  /*24b0*/  FSEL R46, R46, -INF , P5 ;  /* 0xff8000002e2e7808 */ /* 0x010fe40002800000 */
[----:B------:R-:W-:Y:S02]  /*24c0*/  ISETP.GT.AND P5, PT, R75, 0x60, PT ;  /* 0x000000604b00780c */ /* 0x000fe40003fa4270 */
[----:B--2---:R-:W-:-:S03]  /*24d0*/  FSEL R52, R52, -INF , P6 ;  /* 0xff80000034347808 */ /* 0x004fc60003000000 */
[----:B------:R-:W2:Y:S01]  /*24e0*/  MUFU.TANH R54, R54 ;  /* 0x0000003600367308 */ /* 0x000ea20000002400 */
[----:B------:R-:W-:Y:S02]  /*24f0*/  FMNMX.FTZ R89, R51, R88, !PT ;  /* 0x0000005833597209 */ /* 0x000fe40007810000 */
[----:B-1----:R-:W-:-:S05]  /*2500*/  FSEL R49, R49, -INF , P4 ;  /* 0xff80000031317808 */ /* 0x002fca0002000000 */
[----:B------:R-:W1:Y:S01]  /*2510*/  MUFU.TANH R60, R60 ;  /* 0x0000003c003c7308 */ /* 0x000e620000002400 */
[----:B------:R-:W-:Y:S02]  /*2520*/  ISETP.GT.AND P4, PT, R75, 0x61, PT ;  /* 0x000000614b00780c */ /* 0x000fe40003f84270 */
[----:B------:R-:W-:Y:S02]  /*2530*/  FSEL R55, R55, -INF , P5 ;  /* 0xff80000037377808 */ /* 0x000fe40002800000 */
[----:B------:R-:W-:-:S03]  /*2540*/  FMNMX.FTZ R88, R52, R89, !PT ;  /* 0x0000005934587209 */ /* 0x000fc60007810000 */
[----:B------:R-:W4:Y:S01]  /*2550*/  MUFU.TANH R57, R57 ;  /* 0x0000003900397308 */ /* 0x000f220000002400 */
[----:B-----5:R-:W-:Y:S02]  /*2560*/  FSEL R50, R50, -INF , P3 ;  /* 0xff80000032327808 */ /* 0x020fe40001800000 */
[----:B------:R-:W-:-:S05]  /*2570*/  ISETP.GT.AND P3, PT, R75, 0x68, PT ;  /* 0x000000684b00780c */ /* 0x000fca0003f64270 */
[----:B------:R-:W5:Y:S01]  /*2580*/  MUFU.TANH R63, R63 ;  /* 0x0000003f003f7308 */ /* 0x000f620000002400 */
[----:B---3--:R-:W-:Y:S02]  /*2590*/  FSEL R56, R56, -INF , P4 ;  /* 0xff80000038387808 */ /* 0x008fe40002000000 */
[----:B------:R-:W-:-:S05]  /*25a0*/  FMNMX.FTZ R89, R55, R88, !PT ;  /* 0x0000005837597209 */ /* 0x000fca0007810000 */
[----:B------:R-:W3:Y:S01]  /*25b0*/  MUFU.TANH R64, R64 ;  /* 0x0000004000407308 */ /* 0x000ee20000002400 */
[----:B0-----:R-:W-:Y:S02]  /*25c0*/  FSEL R53, R53, -INF , P2 ;  /* 0xff80000035357808 */ /* 0x001fe40001000000 */
[----:B------:R-:W-:Y:S02]  /*25d0*/  ISETP.GT.AND P2, PT, R75, 0x69, PT ;  /* 0x000000694b00780c */ /* 0x000fe40003f44270 */
[----:B------:R-:W-:-:S03]  /*25e0*/  FSEL R59, R59, -INF , P3 ;  /* 0xff8000003b3b7808 */ /* 0x000fc60001800000 */
[----:B------:R-:W0:Y:S01]  /*25f0*/  MUFU.TANH R61, R61 ;  /* 0x0000003d003d7308 */ /* 0x000e220000002400 */
[----:B------:R-:W-:Y:S02]  /*2600*/  FMNMX.FTZ R88, R56, R89, !PT ;  /* 0x0000005938587209 */ /* 0x000fe40007810000 */
[----:B--2---:R-:W-:-:S05]  /*2610*/  FSEL R54, R54, -INF , P6 ;  /* 0xff80000036367808 */ /* 0x004fca0003000000 */
[----:B------:R-:W2:Y:S01]  /*2620*/  MUFU.TANH R67, R67 ;  /* 0x0000004300437308 */ /* 0x000ea20000002400 */
[----:B------:R-:W-:Y:S02]  /*2630*/  ISETP.GT.AND P6, PT, R75, 0x70, PT ;  /* 0x000000704b00780c */ /* 0x000fe40003fc4270 */
[----:B-1----:R-:W-:Y:S02]  /*2640*/  FSEL R60, R60, -INF , P2 ;  /* 0xff8000003c3c7808 */ /* 0x002fe40001000000 */
[----:B------:R-:W-:-:S03]  /*2650*/  FMNMX.FTZ R89, R59, R88, !PT ;  /* 0x000000583b597209 */ /* 0x000fc60007810000 */
[----:B------:R-:W1:Y:S01]  /*2660*/  MUFU.TANH R62, R62 ;  /* 0x0000003e003e7308 */ /* 0x000e620000002400 */
[----:B----4-:R-:W-:Y:S02]  /*2670*/  FSEL R57, R57, -INF , P5 ;  /* 0xff80000039397808 */ /* 0x010fe40002800000 */
[----:B------:R-:W-:-:S05]  /*2680*/  ISETP.GT.AND P5, PT, R75, 0x71, PT ;  /* 0x000000714b00780c */ /* 0x000fca0003fa4270 */
[----:B------:R-:W4:Y:S01]  /*2690*/  MUFU.TANH R68, R68 ;  /* 0x0000004400447308 */ /* 0x000f220000002400 */
[----:B-----5:R-:W-:Y:S02]  /*26a0*/  FSEL R63, R63, -INF , P6 ;  /* 0xff8000003f3f7808 */ /* 0x020fe40003000000 */
[----:B------:R-:W-:-:S05]  /*26b0*/  FMNMX.FTZ R88, R60, R89, !PT ;  /* 0x000000593c587209 */ /* 0x000fca0007810000 */
[----:B------:R-:W5:Y:S01]  /*26c0*/  MUFU.TANH R65, R65 ;  /* 0x0000004100417308 */ /* 0x000f620000002400 */
[----:B------:R-:W-:Y:S01]  /*26d0*/  FSEL R58, R58, -INF , P4 ;  /* 0xff8000003a3a7808 */ /* 0x000fe20002000000 */
[----:B------:R-:W-:Y:S01]  /*26e0*/  FMUL.FTZ R77, R93, UR6 ;  /* 0x000000065d4d7c20 */ /* 0x000fe20008410000 */
[----:B------:R-:W-:-:S05]  /*26f0*/  ISETP.GT.AND P4, PT, R75, 0x78, PT ;  /* 0x000000784b00780c */ /* 0x000fca0003f84270 */
[----:B------:R-:W5:Y:S01]  /*2700*/  MUFU.TANH R71, R71 ;  /* 0x0000004700477308 */ /* 0x000f620000002400 */
[----:B---3--:R-:W-:Y:S02]  /*2710*/  FSEL R64, R64, -INF , P5 ;  /* 0xff80000040407808 */ /* 0x008fe40002800000 */
[----:B------:R-:W-:-:S05]  /*2720*/  FMNMX.FTZ R89, R63, R88, !PT ;  /* 0x000000583f597209 */ /* 0x000fca0007810000 */
[----:B------:R-:W3:Y:S01]  /*2730*/  MUFU.TANH R66, R66 ;  /* 0x0000004200427308 */ /* 0x000ee20000002400 */
[----:B0-----:R-:W-:Y:S01]  /*2740*/  FSEL R61, R61, -INF , P3 ;  /* 0xff8000003d3d7808 */ /* 0x001fe20001800000 */
[----:B------:R-:W-:Y:S01]  /*2750*/  FMUL.FTZ R80, R96, UR6 ;  /* 0x0000000660507c20 */ /* 0x000fe20008410000 */
[----:B------:R-:W-:-:S05]  /*2760*/  ISETP.GT.AND P3, PT, R75, 0x79, PT ;  /* 0x000000794b00780c */ /* 0x000fca0003f64270 */
[----:B------:R-:W0:Y:S01]  /*2770*/  MUFU.TANH R72, R72 ;  /* 0x0000004800487308 */ /* 0x000e220000002400 */
[----:B--2---:R-:W-:Y:S02]  /*2780*/  FSEL R67, R67, -INF , P4 ;  /* 0xff80000043437808 */ /* 0x004fe40002000000 */
[----:B------:R-:W-:-:S05]  /*2790*/  FMNMX.FTZ R88, R64, R89, !PT ;  /* 0x0000005940587209 */ /* 0x000fca0007810000 */
[----:B------:R-:W2:Y:S01]  /*27a0*/  MUFU.TANH R69, R69 ;  /* 0x0000004500457308 */ /* 0x000ea20000002400 */
[----:B------:R-:W-:Y:S01]  /*27b0*/  FMUL.FTZ R74, R91, UR6 ;  /* 0x000000065b4a7c20 */ /* 0x000fe20008410000 */
[----:B-1----:R-:W-:Y:S01]  /*27c0*/  FSEL R62, R62, -INF , P2 ;  /* 0xff8000003e3e7808 */ /* 0x002fe20001000000 */
[----:B------:R-:W-:-:S05]  /*27d0*/  FMUL.FTZ R81, R97, UR6 ;  /* 0x0000000661517c20 */ /* 0x000fca0008410000 */
[----:B------:R-:W1:Y:S01]  /*27e0*/  MUFU.TANH R76, R76 ;  /* 0x0000004c004c7308 */ /* 0x000e620000002400 */
[----:B------:R-:W-:Y:S02]  /*27f0*/  ISETP.GT.AND P2, PT, R75, 0x80, PT ;  /* 0x000000804b00780c */ /* 0x000fe40003f44270 */
[----:B----4-:R-:W-:Y:S02]  /*2800*/  FSEL R68, R68, -INF , P3 ;  /* 0xff80000044447808 */ /* 0x010fe40001800000 */
[----:B------:R-:W-:-:S03]  /*2810*/  FMNMX.FTZ R89, R67, R88, !PT ;  /* 0x0000005843597209 */ /* 0x000fc60007810000 */
[----:B------:R-:W4:Y:S01]  /*2820*/  MUFU.TANH R70, R70 ;  /* 0x0000004600467308 */ /* 0x000f220000002400 */
[----:B-----5:R-:W-:Y:S01]  /*2830*/  FSEL R65, R65, -INF , P6 ;  /* 0xff80000041417808 */ /* 0x020fe20003000000 */
[----:B------:R-:W-:Y:S01]  /*2840*/  FMUL.FTZ R78, R94, UR6 ;  /* 0x000000065e4e7c20 */ /* 0x000fe20008410000 */
[----:B------:R-:W-:-:S05]  /*2850*/  FMUL.FTZ R84, R100, UR6 ;  /* 0x0000000664547c20 */ /* 0x000fca0008410000 */
[----:B------:R-:W5:Y:S01]  /*2860*/  MUFU.TANH R77, R77 ;  /* 0x0000004d004d7308 */ /* 0x000f620000002400 */
[----:B------:R-:W-:Y:S02]  /*2870*/  ISETP.GT.AND P6, PT, R75, 0x81, PT ;  /* 0x000000814b00780c */ /* 0x000fe40003fc4270 */
[----:B------:R-:W-:Y:S02]  /*2880*/  FSEL R71, R71, -INF , P2 ;  /* 0xff80000047477808 */ /* 0x000fe40001000000 */
[----:B------:R-:W-:-:S03]  /*2890*/  FMNMX.FTZ R88, R68, R89, !PT ;  /* 0x0000005944587209 */ /* 0x000fc60007810000 */
[----:B------:R-:W5:Y:S01]  /*28a0*/  MUFU.TANH R73, R73 ;  /* 0x0000004900497308 */ /* 0x000f620000002400 */
[----:B---3--:R-:W-:Y:S01]  /*28b0*/  FSEL R66, R66, -INF , P5 ;  /* 0xff80000042427808 */ /* 0x008fe20002800000 */
[----:B------:R-:W-:Y:S01]  /*28c0*/  FMUL.FTZ R79, R95, UR6 ;  /* 0x000000065f4f7c20 */ /* 0x000fe20008410000 */
[----:B------:R-:W-:-:S05]  /*28d0*/  ISETP.GT.AND P5, PT, R75, 0x88, PT ;  /* 0x000000884b00780c */ /* 0x000fca0003fa4270 */
[----:B------:R-:W3:Y:S01]  /*28e0*/  MUFU.TANH R80, R80 ;  /* 0x0000005000507308 */ /* 0x000ee20000002400 */
[----:B0-----:R-:W-:Y:S01]  /*28f0*/  FSEL R72, R72, -INF , P6 ;  /* 0xff80000048487808 */ /* 0x001fe20003000000 */
[----:B------:R-:W-:Y:S01]  /*2900*/  FMUL.FTZ R85, R101, UR6 ;  /* 0x0000000665557c20 */ /* 0x000fe20008410000 */
[----:B------:R-:W-:-:S05]  /*2910*/  FMNMX.FTZ R89, R71, R88, !PT ;  /* 0x0000005847597209 */ /* 0x000fca0007810000 */
[----:B------:R-:W0:Y:S01]  /*2920*/  MUFU.TANH R74, R74 ;  /* 0x0000004a004a7308 */ /* 0x000e220000002400 */
[----:B--2---:R-:W-:Y:S01]  /*2930*/  FSEL R69, R69, -INF , P4 ;  /* 0xff80000045457808 */ /* 0x004fe20002000000 */
[----:B------:R-:W-:-:S06]  /*2940*/  FMUL.FTZ R82, R98, UR6 ;  /* 0x0000000662527c20 */ /* 0x000fcc0008410000 */
[----:B------:R-:W2:Y:S01]  /*2950*/  MUFU.TANH R81, R81 ;  /* 0x0000005100517308 */ /* 0x000ea20000002400 */
[----:B------:R-:W-:Y:S01]  /*2960*/  ISETP.GT.AND P4, PT, R75, 0x89, PT ;  /* 0x000000894b00780c */ /* 0x000fe20003f84270 */
[----:B------:R-:W-:Y:S01]  /*2970*/  FMUL.FTZ R92, R104, UR6 ;  /* 0x00000006685c7c20 */ /* 0x000fe20008410000 */
[----:B-1----:R-:W-:Y:S02]  /*2980*/  FSEL R76, R76, -INF , P5 ;  /* 0xff8000004c4c7808 */ /* 0x002fe40002800000 */
[----:B------:R-:W-:-:S03]  /*2990*/  FMNMX.FTZ R89, R72, R89, !PT ;  /* 0x0000005948597209 */ /* 0x000fc60007810000 */
[----:B------:R-:W1:Y:S01]  /*29a0*/  MUFU.TANH R78, R78 ;  /* 0x0000004e004e7308 */ /* 0x000e620000002400 */
[----:B----4-:R-:W-:Y:S01]  /*29b0*/  FSEL R70, R70, -INF , P3 ;  /* 0xff80000046467808 */ /* 0x010fe20001800000 */
[----:B------:R-:W-:-:S06]  /*29c0*/  FMUL.FTZ R83, R99, UR6 ;  /* 0x0000000663537c20 */ /* 0x000fcc0008410000 */
[----:B------:R-:W4:Y:S01]  /*29d0*/  MUFU.TANH R84, R84 ;  /* 0x0000005400547308 */ /* 0x000f220000002400 */
[----:B------:R-:W-:Y:S01]  /*29e0*/  ISETP.GT.AND P3, PT, R75, 0x90, PT ;  /* 0x000000904b00780c */ /* 0x000fe20003f64270 */
[----:B------:R-:W-:Y:S01]  /*29f0*/  FMUL.FTZ R91, R105, UR6 ;  /* 0x00000006695b7c20 */ /* 0x000fe20008410000 */
[----:B-----5:R-:W-:Y:S02]  /*2a00*/  FSEL R77, R77, -INF , P4 ;  /* 0xff8000004d4d7808 */ /* 0x020fe40002000000 */
[----:B------:R-:W-:-:S03]  /*2a10*/  FMNMX.FTZ R88, R76, R89, !PT ;  /* 0x000000594c587209 */ /* 0x000fc60007810000 */
[----:B------:R-:W5:Y:S01]  /*2a20*/  MUFU.TANH R79, R79 ;  /* 0x0000004f004f7308 */ /* 0x000f620000002400 */
[----:B------:R-:W-:Y:S01]  /*2a30*/  FSEL R73, R73, -INF , P2 ;  /* 0xff80000049497808 */ /* 0x000fe20001000000 */
[----:B------:R-:W-:Y:S01]  /*2a40*/  FMUL.FTZ R86, R102, UR6 ;  /* 0x0000000666567c20 */ /* 0x000fe20008410000 */
[----:B------:R-:W-:-:S05]  /*2a50*/  ISETP.GT.AND P2, PT, R75, 0x91, PT ;  /* 0x000000914b00780c */ /* 0x000fca0003f44270 */
[----:B------:R-:W5:Y:S01]  /*2a60*/  MUFU.TANH R85, R85 ;  /* 0x0000005500557308 */ /* 0x000f620000002400 */
[----:B---3--:R-:W-:Y:S01]  /*2a70*/  FSEL R80, R80, -INF , P3 ;  /* 0xff80000050507808 */ /* 0x008fe20001800000 */
[----:B------:R-:W-:Y:S01]  /*2a80*/  FMUL.FTZ R93, R108, UR6 ;  /* 0x000000066c5d7c20 */ /* 0x000fe20008410000 */
[----:B------:R-:W-:-:S05]  /*2a90*/  FMNMX.FTZ R89, R77, R88, !PT ;  /* 0x000000584d597209 */ /* 0x000fca0007810000 */
[----:B------:R-:W3:Y:S01]  /*2aa0*/  MUFU.TANH R82, R82 ;  /* 0x0000005200527308 */ /* 0x000ee20000002400 */
[----:B0-----:R-:W-:Y:S01]  /*2ab0*/  FSEL R74, R74, -INF , P6 ;  /* 0xff8000004a4a7808 */ /* 0x001fe20003000000 */
[----:B------:R-:W-:Y:S01]  /*2ac0*/  FMUL.FTZ R87, R103, UR6 ;  /* 0x0000000667577c20 */ /* 0x000fe20008410000 */
[----:B------:R-:W-:-:S05]  /*2ad0*/  ISETP.GT.AND P6, PT, R75, 0x98, PT ;  /* 0x000000984b00780c */ /* 0x000fca0003fc4270 */
[----:B------:R-:W0:Y:S01]  /*2ae0*/  MUFU.TANH R92, R92 ;  /* 0x0000005c005c7308 */ /* 0x000e220000002400 */
[----:B--2---:R-:W-:Y:S01]  /*2af0*/  FSEL R88, R81, -INF , P2 ;  /* 0xff80000051587808 */ /* 0x004fe20001000000 */
[----:B------:R-:W-:Y:S01]  /*2b00*/  FMUL.FTZ R100, R109, UR6 ;  /* 0x000000066d647c20 */ /* 0x000fe20008410000 */
[----:B------:R-:W-:-:S05]  /*2b10*/  FMNMX.FTZ R81, R80, R89, !PT ;  /* 0x0000005950517209 */ /* 0x000fca0007810000 */
[----:B------:R-:W2:Y:S01]  /*2b20*/  MUFU.TANH R83, R83 ;  /* 0x0000005300537308 */ /* 0x000ea20000002400 */
[----:B-1----:R-:W-:Y:S01]  /*2b30*/  FSEL R78, R78, -INF , P5 ;  /* 0xff8000004e4e7808 */ /* 0x002fe20002800000 */
[----:B------:R-:W-:Y:S01]  /*2b40*/  FMUL.FTZ R94, R106, UR6 ;  /* 0x000000066a5e7c20 */ /* 0x000fe20008410000 */
[----:B----4-:R-:W-:-:S05]  /*2b50*/  FSEL R89, R84, -INF , P6 ;  /* 0xff80000054597808 */ /* 0x010fca0003000000 */
[----:B------:R-:W1:Y:S01]  /*2b60*/  MUFU.TANH R91, R91 ;  /* 0x0000005b005b7308 */ /* 0x000e620000002400 */
[----:B------:R-:W-:Y:S02]  /*2b70*/  ISETP.GT.AND P5, PT, R75, 0x99, PT ;  /* 0x000000994b00780c */ /* 0x000fe40003fa4270 */
[----:B------:R-:W-:-:S05]  /*2b80*/  FMNMX.FTZ R84, R88, R81, !PT ;  /* 0x0000005158547209 */ /* 0x000fca0007810000 */
[----:B------:R-:W4:Y:S01]  /*2b90*/  MUFU.TANH R86, R86 ;  /* 0x0000005600567308 */ /* 0x000f220000002400 */
[----:B-----5:R-:W-:Y:S01]  /*2ba0*/  FSEL R79, R79, -INF , P4 ;  /* 0xff8000004f4f7808 */ /* 0x020fe20002000000 */
[----:B------:R-:W-:Y:S01]  /*2bb0*/  FMUL.FTZ R95, R107, UR6 ;  /* 0x000000066b5f7c20 */ /* 0x000fe20008410000 */
[----:B------:R-:W-:-:S05]  /*2bc0*/  ISETP.GT.AND P4, PT, R75, 0xa0, PT ;  /* 0x000000a04b00780c */ /* 0x000fca0003f84270 */
[----:B------:R-:W5:Y:S01]  /*2bd0*/  MUFU.TANH R93, R93 ;  /* 0x0000005d005d7308 */ /* 0x000f620000002400 */
[----:B------:R-:W-:Y:S02]  /*2be0*/  FSEL R90, R85, -INF , P5 ;  /* 0xff800000555a7808 */ /* 0x000fe40002800000 */
[----:B------:R-:W-:-:S05]  /*2bf0*/  FMNMX.FTZ R81, R89, R84, !PT ;  /* 0x0000005459517209 */ /* 0x000fca0007810000 */
[----:B------:R-:W5:Y:S01]  /*2c00*/  MUFU.TANH R87, R87 ;  /* 0x0000005700577308 */ /* 0x000f620000002400 */
[----:B---3--:R-:W-:Y:S01]  /*2c10*/  FSEL R82, R82, -INF , P3 ;  /* 0xff80000052527808 */ /* 0x008fe20001800000 */
[----:B------:R-:W-:Y:S01]  /*2c20*/  FMUL.FTZ R96, R110, UR6 ;  /* 0x000000066e607c20 */ /* 0x000fe20008410000 */
[----:B------:R-:W-:-:S05]  /*2c30*/  ISETP.GT.AND P3, PT, R75, 0xa1, PT ;  /* 0x000000a14b00780c */ /* 0x000fca0003f64270 */
[----:B------:R-:W3:Y:S01]  /*2c40*/  MUFU.TANH R100, R100 ;  /* 0x0000006400647308 */ /* 0x000ee20000002400 */
[----:B0-----:R-:W-:Y:S02]  /*2c50*/  FSEL R92, R92, -INF , P4 ;  /* 0xff8000005c5c7808 */ /* 0x001fe40002000000 */
[----:B------:R-:W-:-:S05]  /*2c60*/  FMNMX.FTZ R81, R90, R81, !PT ;  /* 0x000000515a517209 */ /* 0x000fca0007810000 */
[----:B------:R-:W0:Y:S01]  /*2c70*/  MUFU.TANH R94, R94 ;  /* 0x0000005e005e7308 */ /* 0x000e220000002400 */
[----:B--2---:R-:W-:Y:S02]  /*2c80*/  FSEL R83, R83, -INF , P2 ;  /* 0xff80000053537808 */ /* 0x004fe40001000000 */
[----:B------:R-:W-:-:S05]  /*2c90*/  ISETP.GT.AND P2, PT, R75, 0xa8, PT ;  /* 0x000000a84b00780c */ /* 0x000fca0003f44270 */
[----:B------:R-:W2:Y:S01]  /*2ca0*/  MUFU.TANH R112, R112 ;  /* 0x0000007000707308 */ /* 0x000ea20000002400 */
[----:B-1----:R-:W-:Y:S02]  /*2cb0*/  FSEL R91, R91, -INF , P3 ;  /* 0xff8000005b5b7808 */ /* 0x002fe40001800000 */
[----:B------:R-:W-:-:S05]  /*2cc0*/  FMNMX.FTZ R84, R92, R81, !PT ;  /* 0x000000515c547209 */ /* 0x000fca0007810000 */
[----:B------:R-:W1:Y:S01]  /*2cd0*/  MUFU.TANH R95, R95 ;  /* 0x0000005f005f7308 */ /* 0x000e620000002400 */
[----:B----4-:R-:W-:Y:S02]  /*2ce0*/  FSEL R86, R86, -INF , P6 ;  /* 0xff80000056567808 */ /* 0x010fe40003000000 */
[----:B------:R-:W-:-:S05]  /*2cf0*/  ISETP.GT.AND P6, PT, R75, 0xa9, PT ;  /* 0x000000a94b00780c */ /* 0x000fca0003fc4270 */
[----:B------:R-:W4:Y:S01]  /*2d00*/  MUFU.TANH R98, R113 ;  /* 0x0000007100627308 */ /* 0x000f220000002400 */
[----:B-----5:R-:W-:Y:S02]  /*2d10*/  FSEL R93, R93, -INF , P2 ;  /* 0xff8000005d5d7808 */ /* 0x020fe40001000000 */
[----:B------:R-:W-:-:S05]  /*2d20*/  FMNMX.FTZ R84, R91, R84, !PT ;  /* 0x000000545b547209 */ /* 0x000fca0007810000 */
[----:B------:R-:W5:Y:S01]  /*2d30*/  MUFU.TANH R96, R96 ;  /* 0x0000006000607308 */ /* 0x000f620000002400 */
[----:B------:R-:W-:Y:S02]  /*2d40*/  FSEL R87, R87, -INF , P5 ;  /* 0xff80000057577808 */ /* 0x000fe40002800000 */
[----:B------:R-:W-:-:S05]  /*2d50*/  ISETP.GT.AND P5, PT, R75, 0xb0, PT ;  /* 0x000000b04b00780c */ /* 0x000fca0003fa4270 */
[----:B------:R-:W5:Y:S01]  /*2d60*/  MUFU.TANH R116, R116 ;  /* 0x0000007400747308 */ /* 0x000f620000002400 */
[----:B---3--:R-:W-:Y:S02]  /*2d70*/  FSEL R100, R100, -INF , P6 ;  /* 0xff80000064647808 */ /* 0x008fe40003000000 */
[----:B------:R-:W-:-:S05]  /*2d80*/  FMNMX.FTZ R81, R93, R84, !PT ;  /* 0x000000545d517209 */ /* 0x000fca0007810000 */
[----:B------:R-:W3:Y:S01]  /*2d90*/  MUFU.TANH R102, R117 ;  /* 0x0000007500667308 */ /* 0x000ee20000002400 */
[----:B0-----:R-:W-:Y:S02]  /*2da0*/  FSEL R85, R94, -INF , P4 ;  /* 0xff8000005e557808 */ /* 0x001fe40002000000 */
[----:B------:R-:W-:Y:S02]  /*2db0*/  ISETP.GT.AND P4, PT, R75, 0xb1, PT ;  /* 0x000000b14b00780c */ /* 0x000fe40003f84270 */
[----:B--2---:R-:W-:Y:S02]  /*2dc0*/  FSEL R94, R112, -INF , P5 ;  /* 0xff800000705e7808 */ /* 0x004fe40002800000 */
[----:B------:R-:W-:Y:S02]  /*2dd0*/  FMNMX.FTZ R81, R100, R81, !PT ;  /* 0x0000005164517209 */ /* 0x000fe40007810000 */
[----:B-1----:R-:W-:Y:S02]  /*2de0*/  FSEL R84, R95, -INF , P3 ;  /* 0xff8000005f547808 */ /* 0x002fe40001800000 */
[----:B------:R-:W-:-:S02]  /*2df0*/  ISETP.GT.AND P3, PT, R75, 0xb8, PT ;  /* 0x000000b84b00780c */ /* 0x000fc40003f64270 */
[----:B----4-:R-:W-:Y:S02]  /*2e00*/  FSEL R98, R98, -INF , P4 ;  /* 0xff80000062627808 */ /* 0x010fe40002000000 */
[----:B------:R-:W-:Y:S02]  /*2e10*/  FMNMX.FTZ R95, R94, R81, !PT ;  /* 0x000000515e5f7209 */ /* 0x000fe40007810000 */
[----:B-----5:R-:W-:Y:S02]  /*2e20*/  FSEL R81, R96, -INF , P2 ;  /* 0xff80000060517808 */ /* 0x020fe40001000000 */
[----:B------:R-:W-:Y:S02]  /*2e30*/  ISETP.GT.AND P2, PT, R75, 0xb9, PT ;  /* 0x000000b94b00780c */ /* 0x000fe40003f44270 */
[----:B------:R-:W-:Y:S02]  /*2e40*/  FSEL R96, R116, -INF , P3 ;  /* 0xff80000074607808 */ /* 0x000fe40001800000 */
[----:B------:R-:W-:-:S02]  /*2e50*/  FMNMX.FTZ R95, R98, R95, !PT ;  /* 0x0000005f625f7209 */ /* 0x000fc40007810000 */
[----:B---3--:R-:W-:Y:S02]  /*2e60*/  FSEL R102, R102, -INF , P2 ;  /* 0xff80000066667808 */ /* 0x008fe40001000000 */
        /* <DEDUP_REMOVED lines=10> */
[----:B------:R-:W-:Y:S01]  /*2f10*/  FMNMX.FTZ R6, R7, R8, !PT ;  /* 0x0000000807067209 */ /* 0x000fe20007810000 */
[----:B------:R-:W-:-:S03]  /*2f20*/  FFMA.FTZ R97, R3, UR21, -R75 ;  /* 0x0000001503617c23 */ /* 0x000fc6000801084b */
        /* <DEDUP_REMOVED lines=15> */
[----:B------:R-:W-:-:S03]  /*3020*/  FFMA.FTZ R110, R20, UR21, -R75 ;  /* 0x00000015146e7c23 */ /* 0x000fc6000801084b */
[----:B------:R-:W-:Y:S01]  /*3030*/  FMNMX.FTZ R6, R42, R3, !PT ;  /* 0x000000032a067209 */ /* 0x000fe20007810000 */
[--C-:B------:R-:W-:Y:S01]  /*3040*/  FFMA.FTZ R20, R23, UR21, -R75.reuse ;  /* 0x0000001517147c23 */ /* 0x100fe2000801084b */
[--C-:B------:R-:W-:Y:S02]  /*3050*/  FFMA.FTZ R23, R24, UR21, -R75.reuse ;  /* 0x0000001518177c23 */ /* 0x100fe4000801084b */
[----:B------:R-:W-:Y:S01]  /*3060*/  FMNMX.FTZ R3, R45, R6, !PT ;  /* 0x000000062d037209 */ /* 0x000fe20007810000 */
[--C-:B------:R-:W-:Y:S01]  /*3070*/  FFMA.FTZ R24, R27, UR21, -R75.reuse ;  /* 0x000000151b187c23 */ /* 0x100fe2000801084b */
[----:B------:R-:W-:Y:S02]  /*3080*/  FFMA.FTZ R27, R28, UR21, -R75 ;  /* 0x000000151c1b7c23 */ /* 0x000fe4000801084b */
        /* <DEDUP_REMOVED lines=16> */
[----:B------:R-:W-:-:S04]  /*3190*/  FMNMX.FTZ R28, R78, R3, !PT ;  /* 0x000000034e1c7209 */ /* 0x000fc80007810000 */
[----:B------:R-:W-:Y:S01]  /*31a0*/  FMNMX.FTZ R31, R79, R28, !PT ;  /* 0x0000001c4f1f7209 */ /* 0x000fe20007810000 */
[----:B------:R-:W-:-:S03]  /*31b0*/  FMUL.FTZ R113, R111, UR6 ;  /* 0x000000066f717c20 */ /* 0x000fc60008410000 */
[----:B------:R-:W-:Y:S01]  /*31c0*/  FMNMX.FTZ R28, R82, R31, !PT ;  /* 0x0000001f521c7209 */ /* 0x000fe20007810000 */
[----:B------:R-:W-:-:S03]  /*31d0*/  FMUL.FTZ R111, R114, UR6 ;  /* 0x00000006726f7c20 */ /* 0x000fc60008410000 */
[----:B------:R-:W-:Y:S01]  /*31e0*/  FMNMX.FTZ R31, R83, R28, !PT ;  /* 0x0000001c531f7209 */ /* 0x000fe20007810000 */
[----:B------:R-:W0:Y:S01]  /*31f0*/  MUFU.TANH R113, R113 ;  /* 0x0000007100717308 */ /* 0x000e220000002400 */
[----:B------:R-:W-:Y:S01]  /*3200*/  FFMA.FTZ R108, R36, UR21, -R75 ;  /* 0x00000015246c7c23 */ /* 0x000fe2000801084b */
[----:B------:R-:W-:Y:S01]  /*3210*/  FMUL.FTZ R116, R115, UR6 ;  /* 0x0000000673747c20 */ /* 0x000fe20008410000 */
[----:B------:R-:W-:Y:S01]  /*3220*/  FMNMX.FTZ R36, R86, R31, !PT ;  /* 0x0000001f56247209 */ /* 0x000fe20007810000 */
[----:B------:R-:W-:-:S03]  /*3230*/  FMUL.FTZ R115, R118, UR6 ;  /* 0x0000000676737c20 */ /* 0x000fc60008410000 */
[----:B------:R-:W-:Y:S01]  /*3240*/  FMNMX.FTZ R36, R87, R36, !PT ;  /* 0x0000002457247209 */ /* 0x000fe20007810000 */
[----:B------:R-:W1:Y:S01]  /*3250*/  MUFU.TANH R111, R111 ;  /* 0x0000006f006f7308 */ /* 0x000e620000002400 */
[--C-:B------:R-:W-:Y:S01]  /*3260*/  FFMA.FTZ R103, R35, UR21, -R75.reuse ;  /* 0x0000001523677c23 */ /* 0x100fe2000801084b */
[----:B------:R-:W-:Y:S01]  /*3270*/  FMUL.FTZ R117, R119, UR6 ;  /* 0x0000000677757c20 */ /* 0x000fe20008410000 */
[----:B------:R-:W-:Y:S01]  /*3280*/  FMNMX.FTZ R35, R85, R36, !PT ;  /* 0x0000002455237209 */ /* 0x000fe20007810000 */
[----:B------:R-:W-:-:S04]  /*3290*/  FFMA.FTZ R114, R44, UR21, -R75 ;  /* 0x000000152c727c23 */ /* 0x000fc8000801084b */
[----:B------:R-:W2:Y:S01]  /*32a0*/  MUFU.TANH R116, R116 ;  /* 0x0000007400747308 */ /* 0x000ea20000002400 */
[----:B------:R-:W-:Y:S02]  /*32b0*/  FMNMX.FTZ R44, R84, R35, !PT ;  /* 0x00000023542c7209 */ /* 0x000fe40007810000 */
[----:B0-----:R-:W-:-:S05]  /*32c0*/  FSEL R113, R113, -INF , P6 ;  /* 0xff80000071717808 */ /* 0x001fca0003000000 */
[----:B------:R-:W0:Y:S01]  /*32d0*/  MUFU.TANH R115, R115 ;  /* 0x0000007300737308 */ /* 0x000e220000002400 */
[----:B------:R-:W-:Y:S02]  /*32e0*/  FMNMX.FTZ R44, R81, R44, !PT ;  /* 0x0000002c512c7209 */ /* 0x000fe40007810000 */
[----:B-1----:R-:W-:-:S05]  /*32f0*/  FSEL R111, R111, -INF , P5 ;  /* 0xff8000006f6f7808 */ /* 0x002fca0002800000 */
[----:B------:R-:W1:Y:S01]  /*3300*/  MUFU.TANH R117, R117 ;  /* 0x0000007500757308 */ /* 0x000e620000002400 */
[----:B------:R-:W-:Y:S01]  /*3310*/  FMNMX.FTZ R44, R113, R44, !PT ;  /* 0x0000002c712c7209 */ /* 0x000fe20007810000 */
[--C-:B------:R-:W-:Y:S01]  /*3320*/  FFMA.FTZ R106, R32, UR21, -R75.reuse ;  /* 0x00000015206a7c23 */ /* 0x100fe2000801084b */
[--C-:B------:R-:W-:Y:S01]  /*3330*/  FFMA.FTZ R32, R51, UR21, -R75.reuse ;  /* 0x0000001533207c23 */ /* 0x100fe2000801084b */
[----:B--2---:R-:W-:Y:S02]  /*3340*/  FSEL R116, R116, -INF , P4 ;  /* 0xff80000074747808 */ /* 0x004fe40002000000 */
[----:B------:R-:W-:Y:S01]  /*3350*/  FMNMX.FTZ R51, R111, R44, !PT ;  /* 0x0000002c6f337209 */ /* 0x000fe20007810000 */
[--C-:B------:R-:W-:Y:S01]  /*3360*/  FFMA.FTZ R107, R39, UR21, -R75.reuse ;  /* 0x00000015276b7c23 */ /* 0x100fe2000801084b */
[--C-:B------:R-:W-:Y:S01]  /*3370*/  FFMA.FTZ R39, R52, UR21, -R75.reuse ;  /* 0x0000001534277c23 */ /* 0x100fe2000801084b */
[----:B0-----:R-:W-:Y:S02]  /*3380*/  FSEL R115, R115, -INF , P3 ;  /* 0xff80000073737808 */ /* 0x001fe40001800000 */
[----:B------:R-:W-:Y:S01]  /*3390*/  FMNMX.FTZ R52, R116, R51, !PT ;  /* 0x0000003374347209 */ /* 0x000fe20007810000 */
[----:B------:R-:W-:-:S03]  /*33a0*/  FFMA.FTZ R3, R63, UR21, -R75 ;  /* 0x000000153f037c23 */ /* 0x000fc6000801084b */
[----:B------:R-:W-:Y:S02]  /*33b0*/  FMNMX.FTZ R52, R115, R52, !PT ;  /* 0x0000003473347209 */ /* 0x000fe40007810000 */
[----:B-1----:R-:W-:Y:S01]  /*33c0*/  FSEL R117, R117, -INF , P2 ;  /* 0xff80000075757808 */ /* 0x002fe20001000000 */
[----:B------:R-:W-:-:S03]  /*33d0*/  FFMA.FTZ R64, R64, UR21, -R75 ;  /* 0x0000001540407c23 */ /* 0x000fc6000801084b */
[----:B------:R-:W-:Y:S01]  /*33e0*/  FMNMX.FTZ R63, R117, R52, !PT ;  /* 0x00000034753f7209 */ /* 0x000fe20007810000 */
[----:B------:R0:W-:Y:S04]  /*33f0*/  MUFU.EX2 R28, R64 ;  /* 0x00000040001c7308 */ /* 0x0001e80000000800 */
[----:B0-----:R-:W0:Y:S01]  /*3400*/  SHFL.BFLY PT, R64, R63, 0x2, 0x1f ;  /* 0x0c401f003f407f89 */ /* 0x001e2200000e0000 */
[----:B------:R-:W-:Y:S01]  /*3410*/  FFMA.FTZ R44, R72, UR21, -R75 ;  /* 0x00000015482c7c23 */ /* 0x000fe2000801084b */
[----:B0-----:R-:W-:-:S05]  /*3420*/  FMNMX.FTZ R72, R63, R64, !PT ;  /* 0x000000403f487209 */ /* 0x001fca0007810000 */
[----:B------:R-:W0:Y:S01]  /*3430*/  SHFL.BFLY PT, R101, R72, 0x1, 0x1f ;  /* 0x0c201f0048657f89 */ /* 0x000e2200000e0000 */
        /* <DEDUP_REMOVED lines=8> */
[----:B0-----:R-:W-:-:S04]  /*34c0*/  FMNMX.FTZ R101, R72, R101, !PT ;  /* 0x0000006548657209 */ /* 0x001fc80007810000 */
[C---:B------:R-:W-:Y:S01]  /*34d0*/  FSETP.NEU.FTZ.AND P2, PT, R101.reuse, -INF , PT ;  /* 0xff8000006500780b */ /* 0x040fe20003f5d000 */
[----:B------:R-:W-:-:S05]  /*34e0*/  FMUL.FTZ R80, R101, UR21 ;  /* 0x0000001565507c20 */ /* 0x000fca0008410000 */
[----:B------:R-:W-:Y:S01]  /*34f0*/  FSEL R80, R80, RZ, P2 ;  /* 0x000000ff50507208 */ /* 0x000fe20001000000 */
[----:B------:R-:W0:Y:S01]  /*3500*/  MUFU.EX2 R104, R104 ;  /* 0x0000006800687308 */ /* 0x000e220000000800 */
[----:B------:R-:W-:-:S03]  /*3510*/  FFMA.FTZ R76, R76, UR21, -R75 ;  /* 0x000000154c4c7c23 */ /* 0x000fc6000801084b */
[--C-:B------:R-:W-:Y:S01]  /*3520*/  FFMA.FTZ R89, R7, UR21, -R80.reuse ;  /* 0x0000001507597c23 */ /* 0x100fe20008010850 */
[--C-:B------:R-:W-:Y:S01]  /*3530*/  FFMA.FTZ R94, R8, UR21, -R80.reuse ;  /* 0x00000015085e7c23 */ /* 0x100fe20008010850 */
[--C-:B------:R-:W-:Y:S01]  /*3540*/  FFMA.FTZ R10, R10, UR21, -R75.reuse ;  /* 0x000000150a0a7c23 */ /* 0x100fe2000801084b */
[----:B------:R-:W-:Y:S01]  /*3550*/  FFMA.FTZ R11, R11, UR21, -R80 ;  /* 0x000000150b0b7c23 */ /* 0x000fe20008010850 */
[----:B------:R-:W1:Y:S01]  /*3560*/  MUFU.EX2 R9, R9 ;  /* 0x0000000900097308 */ /* 0x000e620000000800 */
[--C-:B------:R-:W-:Y:S01]  /*3570*/  FFMA.FTZ R13, R13, UR21, -R75.reuse ;  /* 0x000000150d0d7c23 */ /* 0x100fe2000801084b */
[--C-:B------:R-:W-:Y:S01]  /*3580*/  FFMA.FTZ R14, R14, UR21, -R75.reuse ;  /* 0x000000150e0e7c23 */ /* 0x100fe2000801084b */
[----:B------:R-:W-:-:S05]  /*3590*/  FFMA.FTZ R98, R98, UR21, -R75 ;  /* 0x0000001562627c23 */ /* 0x000fca000801084b */
[----:B------:R2:W-:Y:S01]  /*35a0*/  MUFU.EX2 R52, R76 ;  /* 0x0000004c00347308 */ /* 0x0005e20000000800 */
[----:B------:R-:W-:-:S07]  /*35b0*/  FFMA.FTZ R15, R15, UR21, -R80 ;  /* 0x000000150f0f7c23 */ /* 0x000fce0008010850 */
[----:B------:R-:W-:Y:S01]  /*35c0*/  MUFU.EX2 R89, R89 ;  /* 0x0000005900597308 */ /* 0x000fe20000000800 */
[----:B--2---:R-:W-:Y:S01]  /*35d0*/  FFMA.FTZ R76, R96, UR21, -R75 ;  /* 0x00000015604c7c23 */ /* 0x004fe2000801084b */
[----:B------:R-:W-:-:S06]  /*35e0*/  FFMA.FTZ R96, R12, UR21, -R80 ;  /* 0x000000150c607c23 */ /* 0x000fcc0008010850 */
[----:B------:R-:W2:Y:S01]  /*35f0*/  MUFU.EX2 R94, R94 ;  /* 0x0000005e005e7308 */ /* 0x000ea20000000800 */
[----:B------:R-:W-:-:S07]  /*3600*/  FFMA.FTZ R105, R19, UR21, -R75 ;  /* 0x0000001513697c23 */ /* 0x000fce000801084b */
[----:B------:R-:W3:Y:S08]  /*3610*/  MUFU.EX2 R10, R10 ;  /* 0x0000000a000a7308 */ /* 0x000ef00000000800 */
[----:B------:R-:W4:Y:S01]  /*3620*/  MUFU.EX2 R11, R11 ;  /* 0x0000000b000b7308 */ /* 0x000f220000000800 */
[----:B0-----:R-:W-:Y:S01]  /*3630*/  FADD.FTZ R12, R97, R104 ;  /* 0x00000068610c7221 */ /* 0x001fe20000010000 */
[----:B------:R-:W-:-:S06]  /*3640*/  FFMA.FTZ R64, R91, UR21, -R75 ;  /* 0x000000155b407c23 */ /* 0x000fcc000801084b */
[----:B------:R-:W0:Y:S01]  /*3650*/  MUFU.EX2 R13, R13 ;  /* 0x0000000d000d7308 */ /* 0x000e220000000800 */
[--C-:B------:R-:W-:Y:S01]  /*3660*/  FFMA.FTZ R91, R21, UR21, -R80.reuse ;  /* 0x00000015155b7c23 */ /* 0x100fe20008010850 */
[----:B------:R-:W-:-:S06]  /*3670*/  FFMA.FTZ R7, R29, UR21, -R80 ;  /* 0x000000151d077c23 */ /* 0x000fcc0008010850 */
[----:B------:R-:W5:Y:S01]  /*3680*/  MUFU.EX2 R96, R96 ;  /* 0x0000006000607308 */ /* 0x000f620000000800 */
[----:B------:R-:W-:-:S07]  /*3690*/  FFMA.FTZ R29, R49, UR21, -R80 ;  /* 0x00000015311d7c23 */ /* 0x000fce0008010850 */
[----:B------:R3:W-:Y:S01]  /*36a0*/  MUFU.EX2 R72, R98 ;  /* 0x0000006200487308 */ /* 0x0007e20000000800 */
[----:B-1----:R-:W-:Y:S01]  /*36b0*/  FADD.FTZ R49, R9, R12 ;  /* 0x0000000c09317221 */ /* 0x002fe20000010000 */
[----:B--2---:R-:W-:-:S06]  /*36c0*/  FADD.FTZ R12, R89, R94 ;  /* 0x0000005e590c7221 */ /* 0x004fcc0000010000 */
[----:B------:R-:W1:Y:S01]  /*36d0*/  MUFU.EX2 R14, R14 ;  /* 0x0000000e000e7308 */ /* 0x000e620000000800 */
[--C-:B---3--:R-:W-:Y:S01]  /*36e0*/  FFMA.FTZ R98, R18, UR21, -R80.reuse ;  /* 0x0000001512627c23 */ /* 0x108fe20008010850 */
[----:B------:R-:W-:-:S06]  /*36f0*/  FFMA.FTZ R22, R22, UR21, -R80 ;  /* 0x0000001516167c23 */ /* 0x000fcc0008010850 */
[----:B------:R-:W2:Y:S01]  /*3700*/  MUFU.EX2 R15, R15 ;  /* 0x0000000f000f7308 */ /* 0x000ea20000000800 */
[--C-:B------:R-:W-:Y:S01]  /*3710*/  FFMA.FTZ R112, R40, UR21, -R75.reuse ;  /* 0x0000001528707c23 */ /* 0x100fe2000801084b */
[----:B------:R-:W-:Y:S01]  /*3720*/  FFMA.FTZ R18, R26, UR21, -R80 ;  /* 0x000000151a127c23 */ /* 0x000fe20008010850 */
[----:B------:R-:W-:-:S05]  /*3730*/  FFMA.FTZ R40, R55, UR21, -R75 ;  /* 0x0000001537287c23 */ /* 0x000fca000801084b */
[----:B------:R-:W3:Y:S01]  /*3740*/  MUFU.EX2 R105, R105 ;  /* 0x0000006900697308 */ /* 0x000ee20000000800 */
[----:B------:R-:W-:Y:S01]  /*3750*/  FADD.FTZ R26, R10, R49 ;  /* 0x000000310a1a7221 */ /* 0x000fe20000010000 */
[----:B------:R-:W-:Y:S01]  /*3760*/  FFMA.FTZ R55, R77, UR21, -R75 ;  /* 0x000000154d377c23 */ /* 0x000fe2000801084b */
[----:B----4-:R-:W-:-:S05]  /*3770*/  FADD.FTZ R49, R11, R12 ;  /* 0x0000000c0b317221 */ /* 0x010fca0000010000 */
[----:B------:R-:W4:Y:S01]  /*3780*/  MUFU.EX2 R98, R98 ;  /* 0x0000006200627308 */ /* 0x000f220000000800 */
[--C-:B------:R-:W-:Y:S01]  /*3790*/  FFMA.FTZ R77, R41, UR21, -R80.reuse ;  /* 0x00000015294d7c23 */ /* 0x100fe20008010850 */
[--C-:B------:R-:W-:Y:S01]  /*37a0*/  FFMA.FTZ R41, R57, UR21, -R80.reuse ;  /* 0x0000001539297c23 */ /* 0x100fe20008010850 */
[----:B------:R-:W-:-:S05]  /*37b0*/  FFMA.FTZ R21, R25, UR21, -R80 ;  /* 0x0000001519157c23 */ /* 0x000fca0008010850 */
[----:B------:R-:W4:Y:S01]  /*37c0*/  MUFU.EX2 R110, R110 ;  /* 0x0000006e006e7308 */ /* 0x000f220000000800 */
[----:B0-----:R-:W-:Y:S01]  /*37d0*/  FADD.FTZ R57, R13, R26 ;  /* 0x0000001a0d397221 */ /* 0x001fe20000010000 */
[----:B-----5:R-:W-:-:S06]  /*37e0*/  FADD.FTZ R12, R96, R49 ;  /* 0x00000031600c7221 */ /* 0x020fcc0000010000 */
[----:B------:R-:W0:Y:S01]  /*37f0*/  MUFU.EX2 R91, R91 ;  /* 0x0000005b005b7308 */ /* 0x000e220000000800 */
[----:B-1----:R-:W-:Y:S01]  /*3800*/  FADD.FTZ R26, R14, R57 ;  /* 0x000000390e1a7221 */ /* 0x002fe20000010000 */
[----:B------:R-:W-:Y:S01]  /*3810*/  F2FP.BF16.F32.PACK_AB R10, R10, R9 ;  /* 0x000000090a0a723e */ /* 0x000fe200000010ff */
[----:B--2---:R-:W-:-:S05]  /*3820*/  FADD.FTZ R9, R15, R12 ;  /* 0x0000000c0f097221 */ /* 0x004fca0000010000 */
[----:B------:R-:W1:Y:S01]  /*3830*/  MUFU.EX2 R22, R22 ;  /* 0x0000001600167308 */ /* 0x000e620000000800 */
[----:B---3--:R-:W-:-:S07]  /*3840*/  FADD.FTZ R57, R105, R26 ;  /* 0x0000001a69397221 */ /* 0x008fce0000010000 */
[----:B------:R-:W2:Y:S01]  /*3850*/  MUFU.EX2 R20, R20 ;  /* 0x0000001400147308 */ /* 0x000ea20000000800 */
[----:B------:R-:W-:Y:S01]  /*3860*/  FFMA.FTZ R63, R92, UR21, -R75 ;  /* 0x000000155c3f7c23 */ /* 0x000fe2000801084b */
[----:B----4-:R-:W-:Y:S01]  /*3870*/  FADD.FTZ R26, R98, R9 ;  /* 0x00000009621a7221 */ /* 0x010fe20000010000 */
[----:B------:R-:W-:-:S05]  /*3880*/  FFMA.FTZ R92, R46, UR21, -R80 ;  /* 0x000000152e5c7c23 */ /* 0x000fca0008010850 */
[----:B------:R-:W3:Y:S01]  /*3890*/  MUFU.EX2 R23, R23 ;  /* 0x0000001700177308 */ /* 0x000ee20000000800 */
[--C-:B------:R-:W-:Y:S01]  /*38a0*/  FFMA.FTZ R46, R61, UR21, -R80.reuse ;  /* 0x000000153d2e7c23 */ /* 0x100fe20008010850 */
[----:B------:R-:W-:-:S06]  /*38b0*/  FFMA.FTZ R30, R30, UR21, -R80 ;  /* 0x000000151e1e7c23 */ /* 0x000fcc0008010850 */
[----:B------:R-:W4:Y:S01]  /*38c0*/  MUFU.EX2 R21, R21 ;  /* 0x0000001500157308 */ /* 0x000f220000000800 */
[----:B------:R-:W-:Y:S01]  /*38d0*/  FADD.FTZ R61, R110, R57 ;  /* 0x000000396e3d7221 */ /* 0x000fe20000010000 */
[----:B0-----:R-:W-:-:S06]  /*38e0*/  FADD.FTZ R57, R91, R26 ;  /* 0x0000001a5b397221 */ /* 0x001fcc0000010000 */
[----:B------:R-:W0:Y:S01]  /*38f0*/  MUFU.EX2 R24, R24 ;  /* 0x0000001800187308 */ /* 0x000e220000000800 */
[----:B------:R-:W-:Y:S01]  /*3900*/  F2FP.BF16.F32.PACK_AB R12, R14, R13 ;  /* 0x0000000d0e0c723e */ /* 0x000fe200000010ff */
[----:B------:R-:W-:-:S06]  /*3910*/  FFMA.FTZ R19, R48, UR21, -R75 ;  /* 0x0000001530137c23 */ /* 0x000fcc000801084b */
[----:B------:R-:W5:Y:S01]  /*3920*/  MUFU.EX2 R18, R18 ;  /* 0x0000001200127308 */ /* 0x000f620000000800 */
[--C-:B------:R-:W-:Y:S01]  /*3930*/  FFMA.FTZ R25, R33, UR21, -R80.reuse ;  /* 0x0000001521197c23 */ /* 0x100fe20008010850 */
[----:B------:R-:W-:Y:S01]  /*3940*/  F2FP.BF16.F32.PACK_AB R13, R98, R15 ;  /* 0x0000000f620d723e */ /* 0x000fe200000010ff */
[----:B------:R-:W-:Y:S01]  /*3950*/  FFMA.FTZ R48, R60, UR21, -R75 ;  /* 0x000000153c307c23 */ /* 0x000fe2000801084b */
[----:B------:R-:W-:-:S04]  /*3960*/  FFMA.FTZ R58, R58, UR21, -R80 ;  /* 0x000000153a3a7c23 */ /* 0x000fc80008010850 */
[----:B------:R-:W5:Y:S01]  /*3970*/  MUFU.EX2 R27, R27 ;  /* 0x0000001b001b7308 */ /* 0x000f620000000800 */
[C---:B-1----:R-:W-:Y:S01]  /*3980*/  FADD.FTZ R26, R22.reuse, R57 ;  /* 0x00000039161a7221 */ /* 0x042fe20000010000 */
[----:B------:R-:W-:Y:S01]  /*3990*/  F2FP.BF16.F32.PACK_AB R15, R22, R91 ;  /* 0x0000005b160f723e */ /* 0x000fe200000010ff */
[----:B------:R-:W-:Y:S01]  /*39a0*/  FFMA.FTZ R60, R90, UR21, -R75 ;  /* 0x000000155a3c7c23 */ /* 0x000fe2000801084b */
[----:B--2---:R-:W-:-:S04]  /*39b0*/  FADD.FTZ R22, R20, R61 ;  /* 0x0000003d14167221 */ /* 0x004fc80000010000 */
[----:B------:R-:W1:Y:S01]  /*39c0*/  MUFU.EX2 R7, R7 ;  /* 0x0000000700077308 */ /* 0x000e620000000800 */
[--C-:B------:R-:W-:Y:S01]  /*39d0*/  FFMA.FTZ R90, R42, UR21, -R80.reuse ;  /* 0x000000152a5a7c23 */ /* 0x100fe20008010850 */
[--C-:B------:R-:W-:Y:S01]  /*39e0*/  FFMA.FTZ R34, R34, UR21, -R80.reuse ;  /* 0x0000001522227c23 */ /* 0x100fe20008010850 */
[----:B------:R-:W-:Y:S01]  /*39f0*/  FFMA.FTZ R42, R54, UR21, -R80 ;  /* 0x00000015362a7c23 */ /* 0x000fe20008010850 */
[----:B------:R-:W-:-:S04]  /*3a00*/  @!P1 VIADD R8, R0, 0x30840 ;  /* 0x0003084000089836 */ /* 0x000fc80000000000 */
[----:B------:R-:W2:Y:S01]  /*3a10*/  MUFU.EX2 R99, R99 ;  /* 0x0000006300637308 */ /* 0x000ea20000000800 */
[----:B------:R-:W-:Y:S01]  /*3a20*/  FFMA.FTZ R54, R69, UR21, -R80 ;  /* 0x0000001545367c23 */ /* 0x000fe20008010850 */
[----:B---3--:R-:W-:-:S06]  /*3a30*/  FADD.FTZ R69, R23, R22 ;  /* 0x0000001617457221 */ /* 0x008fcc0000010000 */
[----:B------:R-:W3:Y:S01]  /*3a40*/  MUFU.EX2 R30, R30 ;  /* 0x0000001e001e7308 */ /* 0x000ee20000000800 */
[----:B------:R-:W-:Y:S01]  /*3a50*/  FFMA.FTZ R37, R37, UR21, -R80 ;  /* 0x0000001525257c23 */ /* 0x000fe20008010850 */
[--C-:B------:R-:W-:Y:S01]  /*3a60*/  FFMA.FTZ R109, R43, UR21, -R75.reuse ;  /* 0x000000152b6d7c23 */ /* 0x100fe2000801084b */
[----:B------:R-:W-:-:S05]  /*3a70*/  FFMA.FTZ R43, R56, UR21, -R75 ;  /* 0x00000015382b7c23 */ /* 0x000fca000801084b */
[----:B------:R-:W3:Y:S01]  /*3a80*/  MUFU.EX2 R106, R106 ;  /* 0x0000006a006a7308 */ /* 0x000ee20000000800 */
[----:B------:R-:W-:-:S07]  /*3a90*/  FFMA.FTZ R56, R88, UR21, -R75 ;  /* 0x0000001558387c23 */ /* 0x000fce000801084b */
[----:B------:R4:W-:Y:S01]  /*3aa0*/  MUFU.EX2 R0, R58 ;  /* 0x0000003a00007308 */ /* 0x0009e20000000800 */
[----:B------:R-:W-:-:S07]  /*3ab0*/  FFMA.FTZ R88, R38, UR21, -R80 ;  /* 0x0000001526587c23 */ /* 0x000fce0008010850 */
[----:B------:R-:W3:Y:S01]  /*3ac0*/  MUFU.EX2 R25, R25 ;  /* 0x0000001900197308 */ /* 0x000ee20000000800 */
[----:B----4-:R-:W-:Y:S01]  /*3ad0*/  FFMA.FTZ R58, R73, UR21, -R80 ;  /* 0x00000015493a7c23 */ /* 0x010fe20008010850 */
[----:B------:R-:W-:Y:S01]  /*3ae0*/  FADD.FTZ R73, R21, R26 ;  /* 0x0000001a15497221 */ /* 0x000fe20000010000 */
[----:B0-----:R-:W-:-:S03]  /*3af0*/  FADD.FTZ R26, R24, R69 ;  /* 0x00000045181a7221 */ /* 0x001fc60000010000 */
[----:B-----5:R-:W-:Y:S02]  /*3b00*/  FADD.FTZ R22, R18, R73 ;  /* 0x0000004912167221 */ /* 0x020fe40000010000 */
[----:B------:R-:W0:Y:S01]  /*3b10*/  MUFU.EX2 R103, R103 ;  /* 0x0000006700677308 */ /* 0x000e220000000800 */
[----:B------:R-:W-:Y:S01]  /*3b20*/  FADD.FTZ R26, R27, R26 ;  /* 0x0000001a1b1a7221 */ /* 0x000fe20000010000 */
[----:B-1----:R-:W-:-:S06]  /*3b30*/  FADD.FTZ R73, R7, R22 ;  /* 0x0000001607497221 */ /* 0x002fcc0000010000 */
[----:B------:R-:W1:Y:S01]  /*3b40*/  MUFU.EX2 R34, R34 ;  /* 0x0000002200227308 */ /* 0x000e620000000800 */
[--C-:B------:R-:W-:Y:S01]  /*3b50*/  FFMA.FTZ R49, R65, UR21, -R80.reuse ;  /* 0x0000001541317c23 */ /* 0x100fe20008010850 */
[----:B------:R-:W-:Y:S01]  /*3b60*/  FFMA.FTZ R65, R79, UR21, -R80 ;  /* 0x000000154f417c23 */ /* 0x000fe20008010850 */
[----:B--2---:R-:W-:-:S05]  /*3b70*/  FADD.FTZ R79, R99, R26 ;  /* 0x0000001a634f7221 */ /* 0x004fca0000010000 */
[----:B------:R-:W2:Y:S01]  /*3b80*/  MUFU.EX2 R108, R108 ;  /* 0x0000006c006c7308 */ /* 0x000ea20000000800 */
[----:B---3--:R-:W-:-:S07]  /*3b90*/  FADD.FTZ R22, R30, R73 ;  /* 0x000000491e167221 */ /* 0x008fce0000010000 */
[----:B------:R-:W3:Y:S01]  /*3ba0*/  MUFU.EX2 R37, R37 ;  /* 0x0000002500257308 */ /* 0x000ee20000000800 */
[----:B------:R-:W-:Y:S01]  /*3bb0*/  FADD.FTZ R26, R106, R79 ;  /* 0x0000004f6a1a7221 */ /* 0x000fe20000010000 */
[----:B------:R-:W-:-:S06]  /*3bc0*/  FADD.FTZ R73, R25, R22 ;  /* 0x0000001619497221 */ /* 0x000fcc0000010000 */
[----:B------:R-:W4:Y:S01]  /*3bd0*/  MUFU.EX2 R107, R107 ;  /* 0x0000006b006b7308 */ /* 0x000f220000000800 */
[----:B------:R-:W-:-:S07]  /*3be0*/  FFMA.FTZ R45, R45, UR21, -R80 ;  /* 0x000000152d2d7c23 */ /* 0x000fce0008010850 */
[----:B------:R-:W5:Y:S01]  /*3bf0*/  MUFU.EX2 R88, R88 ;  /* 0x0000005800587308 */ /* 0x000f620000000800 */
[----:B0-----:R-:W-:Y:S01]  /*3c00*/  FADD.FTZ R79, R103, R26 ;  /* 0x0000001a674f7221 */ /* 0x001fe20000010000 */
[----:B-1----:R-:W-:-:S06]  /*3c10*/  FADD.FTZ R22, R34, R73 ;  /* 0x0000004922167221 */ /* 0x002fcc0000010000 */
[----:B------:R-:W0:Y:S08]  /*3c20*/  MUFU.EX2 R112, R112 ;  /* 0x0000007000707308 */ /* 0x000e300000000800 */
[----:B------:R-:W1:Y:S01]  /*3c30*/  MUFU.EX2 R77, R77 ;  /* 0x0000004d004d7308 */ /* 0x000e620000000800 */
[----:B--2---:R-:W-:Y:S01]  /*3c40*/  FADD.FTZ R26, R108, R79 ;  /* 0x0000004f6c1a7221 */ /* 0x004fe20000010000 */
[----:B---3--:R-:W-:-:S06]  /*3c50*/  FADD.FTZ R73, R37, R22 ;  /* 0x0000001625497221 */ /* 0x008fcc0000010000 */
[----:B------:R-:W2:Y:S08]  /*3c60*/  MUFU.EX2 R109, R109 ;  /* 0x0000006d006d7308 */ /* 0x000eb00000000800 */
[----:B------:R-:W3:Y:S01]  /*3c70*/  MUFU.EX2 R90, R90 ;  /* 0x0000005a005a7308 */ /* 0x000ee20000000800 */
[----:B----4-:R-:W-:Y:S01]  /*3c80*/  FADD.FTZ R79, R107, R26 ;  /* 0x0000001a6b4f7221 */ /* 0x010fe20000010000 */
[----:B-----5:R-:W-:-:S06]  /*3c90*/  FADD.FTZ R22, R88, R73 ;  /* 0x0000004958167221 */ /* 0x020fcc0000010000 */
[----:B------:R-:W4:Y:S01]  /*3ca0*/  MUFU.EX2 R114, R114 ;  /* 0x0000007200727308 */ /* 0x000f220000000800 */
[----:B------:R-:W-:-:S07]  /*3cb0*/  FFMA.FTZ R38, R50, UR21, -R80 ;  /* 0x0000001532267c23 */ /* 0x000fce0008010850 */
[----:B------:R-:W5:Y:S01]  /*3cc0*/  MUFU.EX2 R45, R45 ;  /* 0x0000002d002d7308 */ /* 0x000f620000000800 */
[----:B0-----:R-:W-:Y:S01]  /*3cd0*/  FADD.FTZ R26, R112, R79 ;  /* 0x0000004f701a7221 */ /* 0x001fe20000010000 */
[----:B-1----:R-:W-:-:S06]  /*3ce0*/  FADD.FTZ R73, R77, R22 ;  /* 0x000000164d497221 */ /* 0x002fcc0000010000 */
[----:B------:R-:W0:Y:S01]  /*3cf0*/  MUFU.EX2 R6, R6 ;  /* 0x0000000600067308 */ /* 0x000e220000000800 */
[----:B------:R-:W-:-:S07]  /*3d00*/  FFMA.FTZ R33, R53, UR21, -R80 ;  /* 0x0000001535217c23 */ /* 0x000fce0008010850 */
[----:B------:R-:W1:Y:S01]  /*3d10*/  MUFU.EX2 R92, R92 ;  /* 0x0000005c005c7308 */ /* 0x000e620000000800 */
[----:B--2---:R-:W-:Y:S01]  /*3d20*/  FADD.FTZ R79, R109, R26 ;  /* 0x0000001a6d4f7221 */ /* 0x004fe20000010000 */
[----:B------:R-:W-:-:S06]  /*3d30*/  @!P1 PRMT R8, RZ, 0x654, R8 ;  /* 0x00000654ff089816 */ /* 0x000fcc0000000008 */
[----:B------:R-:W2:Y:S01]  /*3d40*/  MUFU.EX2 R19, R19 ;  /* 0x0000001300137308 */ /* 0x000ea20000000800 */
[----:B---3--:R-:W-:-:S07]  /*3d50*/  FADD.FTZ R22, R90, R73 ;  /* 0x000000495a167221 */ /* 0x008fce0000010000 */
[----:B------:R-:W3:Y:S01]  /*3d60*/  MUFU.EX2 R29, R29 ;  /* 0x0000001d001d7308 */ /* 0x000ee20000000800 */
[----:B----4-:R-:W-:Y:S01]  /*3d70*/  FADD.FTZ R79, R114, R79 ;  /* 0x0000004f724f7221 */ /* 0x010fe20000010000 */
[----:B------:R-:W-:Y:S01]  /*3d80*/  F2FP.BF16.F32.PACK_AB R20, R23, R20 ;  /* 0x000000141714723e */ /* 0x000fe200000010ff */
[----:B------:R4:W-:Y:S05]  /*3d90*/  @!P1 SYNCS.ARRIVE.TRANS64.RED.A1T0 RZ, [R8+URZ], RZ ;  /* 0x000000ff08ff99a7 */ /* 0x0009ea000810043f */
[----:B------:R-:W3:Y:S01]  /*3da0*/  MUFU.EX2 R32, R32 ;  /* 0x0000002000207308 */ /* 0x000ee20000000800 */
[----:B-----5:R-:W-:Y:S01]  /*3db0*/  FADD.FTZ R23, R45, R22 ;  /* 0x000000162d177221 */ /* 0x020fe20000010000 */
[----:B------:R-:W-:-:S06]  /*3dc0*/  F2FP.BF16.F32.PACK_AB R9, R94, R89 ;  /* 0x000000595e09723e */ /* 0x000fcc00000010ff */
[----:B------:R-:W5:Y:S01]  /*3dd0*/  MUFU.EX2 R38, R38 ;  /* 0x0000002600267308 */ /* 0x000f620000000800 */
[----:B----4-:R-:W-:Y:S02]  /*3de0*/  F2FP.BF16.F32.PACK_AB R8, R104, R97 ;  /* 0x000000616808723e */ /* 0x010fe400000010ff */
[----:B------:R-:W-:-:S05]  /*3df0*/  F2FP.BF16.F32.PACK_AB R11, R96, R11 ;  /* 0x0000000b600b723e */ /* 0x000fca00000010ff */
[----:B------:R-:W4:Y:S01]  /*3e00*/  MUFU.EX2 R39, R39 ;  /* 0x0000002700277308 */ /* 0x000f220000000800 */
[----:B------:R-:W-:Y:S01]  /*3e10*/  FFMA.FTZ R50, R66, UR21, -R80 ;  /* 0x0000001542327c23 */ /* 0x000fe20008010850 */
[----:B0-----:R-:W-:Y:S01]  /*3e20*/  FADD.FTZ R26, R6, R79 ;  /* 0x0000004f061a7221 */ /* 0x001fe20000010000 */
[----:B-1----:R-:W-:-:S05]  /*3e30*/  FADD.FTZ R66, R92, R23 ;  /* 0x000000175c427221 */ /* 0x002fca0000010000 */
[----:B------:R-:W0:Y:S01]  /*3e40*/  MUFU.EX2 R33, R33 ;  /* 0x0000002100217308 */ /* 0x000e220000000800 */
[----:B------:R-:W-:Y:S01]  /*3e50*/  F2FP.BF16.F32.PACK_AB R14, R110, R105 ;  /* 0x000000696e0e723e */ /* 0x000fe200000010ff */
[----:B------:R2:W-:Y:S06]  /*3e60*/  STSM.16.M88.4 [R2+0x1e800], R8 ;  /* 0x01e8000802007844 */ /* 0x0005ec0000000200 */
[----:B------:R-:W1:Y:S01]  /*3e70*/  MUFU.EX2 R40, R40 ;  /* 0x0000002800287308 */ /* 0x000e620000000800 */
[----:B------:R5:W-:Y:S07]  /*3e80*/  STSM.16.M88.4 [R156], R12 ;  /* 0x0000000c9c007844 */ /* 0x000bee0000000200 */
[----:B------:R-:W1:Y:S01]  /*3e90*/  MUFU.EX2 R42, R42 ;  /* 0x0000002a002a7308 */ /* 0x000e620000000800 */
[----:B--2---:R-:W-:Y:S01]  /*3ea0*/  FADD.FTZ R11, R19, R26 ;  /* 0x0000001a130b7221 */ /* 0x004fe20000010000 */
[----:B---3--:R-:W-:-:S06]  /*3eb0*/  FADD.FTZ R9, R29, R66 ;  /* 0x000000421d097221 */ /* 0x008fcc0000010000 */
[----:B------:R-:W2:Y:S01]  /*3ec0*/  MUFU.EX2 R43, R43 ;  /* 0x0000002b002b7308 */ /* 0x000ea20000000800 */
[----:B-----5:R-:W-:Y:S01]  /*3ed0*/  FADD.FTZ R14, R32, R11 ;  /* 0x0000000b200e7221 */ /* 0x020fe20000010000 */
[----:B------:R-:W-:-:S06]  /*3ee0*/  FADD.FTZ R12, R38, R9 ;  /* 0x00000009260c7221 */ /* 0x000fcc0000010000 */
[----:B------:R-:W3:Y:S01]  /*3ef0*/  MUFU.EX2 R41, R41 ;  /* 0x0000002900297308 */ /* 0x000ee20000000800 */
[----:B------:R-:W-:Y:S01]  /*3f00*/  FFMA.FTZ R53, R62, UR21, -R80 ;  /* 0x000000153e357c23 */ /* 0x000fe20008010850 */
[----:B----4-:R-:W-:-:S06]  /*3f10*/  FADD.FTZ R11, R39, R14 ;  /* 0x0000000e270b7221 */ /* 0x010fcc0000010000 */
[----:B------:R-:W4:Y:S01]  /*3f20*/  MUFU.EX2 R47, R47 ;  /* 0x0000002f002f7308 */ /* 0x000f220000000800 */
[----:B0-----:R-:W-:Y:S01]  /*3f30*/  FADD.FTZ R9, R33, R12 ;  /* 0x0000000c21097221 */ /* 0x001fe20000010000 */
[----:B-1----:R-:W-:-:S06]  /*3f40*/  FADD.FTZ R14, R40, R11 ;  /* 0x0000000b280e7221 */ /* 0x002fcc0000010000 */
[----:B------:R-:W0:Y:S01]  /*3f50*/  MUFU.EX2 R48, R48 ;  /* 0x0000003000307308 */ /* 0x000e220000000800 */
[----:B------:R-:W-:Y:S01]  /*3f60*/  FFMA.FTZ R31, R67, UR21, -R75 ;  /* 0x00000015431f7c23 */ /* 0x000fe2000801084b */
[----:B------:R-:W-:-:S06]  /*3f70*/  FADD.FTZ R12, R42, R9 ;  /* 0x000000092a0c7221 */ /* 0x000fcc0000010000 */
[----:B------:R-:W1:Y:S01]  /*3f80*/  MUFU.EX2 R46, R46 ;  /* 0x0000002e002e7308 */ /* 0x000e620000000800 */
[----:B------:R-:W-:Y:S01]  /*3f90*/  F2FP.BF16.F32.PACK_AB R23, R30, R7 ;  /* 0x000000071e17723e */ /* 0x000fe200000010ff */
[----:B--2---:R-:W-:-:S06]  /*3fa0*/  FADD.FTZ R14, R43, R14 ;  /* 0x0000000e2b0e7221 */ /* 0x004fcc0000010000 */
[----:B------:R-:W2:Y:S01]  /*3fb0*/  MUFU.EX2 R3, R3 ;  /* 0x0000000300037308 */ /* 0x000ea20000000800 */
[----:B------:R-:W-:Y:S01]  /*3fc0*/  FFMA.FTZ R36, R68, UR21, -R75 ;  /* 0x0000001544247c23 */ /* 0x000fe2000801084b */
[----:B---3--:R-:W-:-:S06]  /*3fd0*/  FADD.FTZ R7, R41, R12 ;  /* 0x0000000c29077221 */ /* 0x008fcc0000010000 */
[----:B------:R-:W3:Y:S01]  /*3fe0*/  MUFU.EX2 R53, R53 ;  /* 0x0000003500357308 */ /* 0x000ee20000000800 */
[----:B----4-:R-:W-:Y:S01]  /*3ff0*/  FADD.FTZ R13, R47, R14 ;  /* 0x0000000e2f0d7221 */ /* 0x010fe20000010000 */
[----:B------:R-:W-:-:S06]  /*4000*/  FADD.FTZ R7, R0, R7 ;  /* 0x0000000700077221 */ /* 0x000fcc0000010000 */
[----:B------:R-:W4:Y:S01]  /*4010*/  MUFU.EX2 R49, R49 ;  /* 0x0000003100317308 */ /* 0x000f220000000800 */
[----:B------:R-:W-:Y:S01]  /*4020*/  FFMA.FTZ R57, R70, UR21, -R80 ;  /* 0x0000001546397c23 */ /* 0x000fe20008010850 */
[----:B0-----:R-:W-:-:S06]  /*4030*/  FADD.FTZ R14, R48, R13 ;  /* 0x0000000d300e7221 */ /* 0x001fcc0000010000 */
[----:B------:R-:W0:Y:S01]  /*4040*/  MUFU.EX2 R31, R31 ;  /* 0x0000001f001f7308 */ /* 0x000e220000000800 */
[----:B-1----:R-:W-:-:S07]  /*4050*/  FADD.FTZ R12, R46, R7 ;  /* 0x000000072e0c7221 */ /* 0x002fce0000010000 */
[----:B------:R-:W1:Y:S01]  /*4060*/  MUFU.EX2 R50, R50 ;  /* 0x0000003200327308 */ /* 0x000e620000000800 */
[----:B--2---:R-:W-:Y:S01]  /*4070*/  FADD.FTZ R7, R3, R14 ;  /* 0x0000000e03077221 */ /* 0x004fe20000010000 */
[----:B---3--:R-:W-:-:S06]  /*4080*/  FADD.FTZ R14, R53, R12 ;  /* 0x0000000c350e7221 */ /* 0x008fcc0000010000 */
[----:B------:R-:W2:Y:S01]  /*4090*/  MUFU.EX2 R36, R36 ;  /* 0x0000002400247308 */ /* 0x000ea20000000800 */
[----:B------:R-:W-:-:S07]  /*40a0*/  FFMA.FTZ R61, R74, UR21, -R80 ;  /* 0x000000154a3d7c23 */ /* 0x000fce0008010850 */
[----:B------:R-:W3:Y:S01]  /*40b0*/  MUFU.EX2 R54, R54 ;  /* 0x0000003600367308 */ /* 0x000ee20000000800 */
[----:B------:R-:W-:Y:S01]  /*40c0*/  F2FP.BF16.F32.PACK_AB R21, R18, R21 ;  /* 0x000000151215723e */ /* 0x000fe200000010ff */
[----:B------:R-:W-:-:S06]  /*40d0*/  FADD.FTZ R18, R28, R7 ;  /* 0x000000071c127221 */ /* 0x000fcc0000010000 */
[----:B------:R-:W-:Y:S01]  /*40e0*/  MUFU.EX2 R35, R35 ;  /* 0x0000002300237308 */ /* 0x000fe20000000800 */
[----:B----4-:R-:W-:Y:S01]  /*40f0*/  FADD.FTZ R7, R49, R14 ;  /* 0x0000000e31077221 */ /* 0x010fe20000010000 */
[----:B------:R-:W-:-:S06]  /*4100*/  FFMA.FTZ R62, R78, UR21, -R80 ;  /* 0x000000154e3e7c23 */ /* 0x000fcc0008010850 */
[----:B------:R-:W4:Y:S01]  /*4110*/  MUFU.EX2 R57, R57 ;  /* 0x0000003900397308 */ /* 0x000f220000000800 */
[----:B------:R-:W-:Y:S01]  /*4120*/  F2FP.BF16.F32.PACK_AB R22, R27, R24 ;  /* 0x000000181b16723e */ /* 0x000fe200000010ff */
[----:B0-----:R-:W-:-:S06]  /*4130*/  FADD.FTZ R13, R31, R18 ;  /* 0x000000121f0d7221 */ /* 0x001fcc0000010000 */
[----:B------:R-:W-:Y:S01]  /*4140*/  MUFU.EX2 R44, R44 ;  /* 0x0000002c002c7308 */ /* 0x000fe20000000800 */
[----:B------:R-:W-:Y:S01]  /*4150*/  F2FP.BF16.F32.PACK_AB R24, R106, R99 ;  /* 0x000000636a18723e */ /* 0x000fe200000010ff */
[----:B-1----:R-:W-:Y:S01]  /*4160*/  FADD.FTZ R7, R50, R7 ;  /* 0x0000000732077221 */ /* 0x002fe20000010000 */
[----:B------:R-:W-:-:S05]  /*4170*/  F2FP.BF16.F32.PACK_AB R26, R108, R103 ;  /* 0x000000676c1a723e */ /* 0x000fca00000010ff */
[----:B------:R-:W0:Y:S01]  /*4180*/  MUFU.EX2 R58, R58 ;  /* 0x0000003a003a7308 */ /* 0x000e220000000800 */
[----:B------:R-:W-:Y:S02]  /*4190*/  F2FP.BF16.F32.PACK_AB R25, R34, R25 ;  /* 0x000000192219723e */ /* 0x000fe400000010ff */
[----:B------:R-:W-:Y:S02]  /*41a0*/  F2FP.BF16.F32.PACK_AB R27, R88, R37 ;  /* 0x00000025581b723e */ /* 0x000fe400000010ff */
[----:B------:R-:W-:-:S03]  /*41b0*/  F2FP.BF16.F32.PACK_AB R8, R112, R107 ;  /* 0x0000006b7008723e */ /* 0x000fc600000010ff */
[----:B------:R-:W1:Y:S01]  /*41c0*/  MUFU.EX2 R61, R61 ;  /* 0x0000003d003d7308 */ /* 0x000e620000000800 */
[----:B------:R-:W-:Y:S02]  /*41d0*/  F2FP.BF16.F32.PACK_AB R10, R114, R109 ;  /* 0x0000006d720a723e */ /* 0x000fe400000010ff */
[----:B------:R-:W-:Y:S02]  /*41e0*/  F2FP.BF16.F32.PACK_AB R9, R90, R77 ;  /* 0x0000004d5a09723e */ /* 0x000fe400000010ff */
[----:B------:R-:W-:Y:S01]  /*41f0*/  F2FP.BF16.F32.PACK_AB R11, R92, R45 ;  /* 0x0000002d5c0b723e */ /* 0x000fe200000010ff */
[----:B--2---:R-:W-:Y:S01]  /*4200*/  FADD.FTZ R18, R36, R13 ;  /* 0x0000000d24127221 */ /* 0x004fe20000010000 */
[----:B------:R-:W-:Y:S01]  /*4210*/  F2FP.BF16.F32.PACK_AB R12, R19, R6 ;  /* 0x00000006130c723e */ /* 0x000fe200000010ff */
[----:B------:R-:W2:Y:S01]  /*4220*/  MUFU.EX2 R55, R55 ;  /* 0x0000003700377308 */ /* 0x000ea20000000800 */
[----:B------:R5:W-:Y:S01]  /*4230*/  STSM.16.M88.4 [R17], R20 ;  /* 0x0000001411007844 */ /* 0x000be20000000200 */
[----:B---3--:R-:W-:Y:S01]  /*4240*/  FADD.FTZ R6, R54, R7 ;  /* 0x0000000736067221 */ /* 0x008fe20000010000 */
[----:B------:R-:W-:-:S02]  /*4250*/  FFMA.FTZ R69, R82, UR21, -R80 ;  /* 0x0000001552457c23 */ /* 0x000fc40008010850 */
[----:B------:R-:W-:Y:S03]  /*4260*/  STSM.16.M88.4 [R16], R24 ;  /* 0x0000001810007844 */ /* 0x000fe60000000200 */
[----:B------:R-:W3:Y:S01]  /*4270*/  MUFU.EX2 R62, R62 ;  /* 0x0000003e003e7308 */ /* 0x000ee20000000800 */
[----:B------:R1:W-:Y:S01]  /*4280*/  STSM.16.M88.4 [R2+0x24800], R8 ;  /* 0x0248000802007844 */ /* 0x0003e20000000200 */
[----:B----4-:R-:W-:Y:S01]  /*4290*/  FADD.FTZ R7, R57, R6 ;  /* 0x0000000639077221 */ /* 0x010fe20000010000 */
[----:B------:R-:W-:-:S05]  /*42a0*/  FFMA.FTZ R83, R83, UR21, -R80 ;  /* 0x0000001553537c23 */ /* 0x000fca0008010850 */
[----:B------:R-:W4:Y:S01]  /*42b0*/  MUFU.EX2 R51, R51 ;  /* 0x0000003300337308 */ /* 0x000f220000000800 */
[----:B-----5:R-:W-:Y:S01]  /*42c0*/  F2FP.BF16.F32.PACK_AB R21, R0, R41 ;  /* 0x000000290015723e */ /* 0x020fe200000010ff */
[----:B0-----:R-:W-:-:S06]  /*42d0*/  FADD.FTZ R0, R58, R7 ;  /* 0x000000073a007221 */ /* 0x001fcc0000010000 */
[----:B------:R-:W0:Y:S01]  /*42e0*/  MUFU.EX2 R65, R65 ;  /* 0x0000004100417308 */ /* 0x000e220000000800 */
[----:B-1----:R-:W-:Y:S01]  /*42f0*/  FADD.FTZ R9, R35, R18 ;  /* 0x0000001223097221 */ /* 0x002fe20000010000 */
[----:B------:R-:W-:-:S03]  /*4300*/  FFMA.FTZ R86, R86, UR21, -R80 ;  /* 0x0000001556567c23 */ /* 0x000fc60008010850 */
[----:B------:R-:W-:-:S03]  /*4310*/  FADD.FTZ R9, R44, R9 ;  /* 0x000000092c097221 */ /* 0x000fc60000010000 */
[----:B------:R-:W1:Y:S01]  /*4320*/  MUFU.EX2 R56, R56 ;  /* 0x0000003800387308 */ /* 0x000e620000000800 */
[----:B------:R-:W-:Y:S01]  /*4330*/  FADD.FTZ R6, R52, R9 ;  /* 0x0000000934067221 */ /* 0x000fe20000010000 */
[----:B------:R-:W-:-:S06]  /*4340*/  FADD.FTZ R7, R61, R0 ;  /* 0x000000003d077221 */ /* 0x000fcc0000010000 */
[----:B------:R-:W5:Y:S01]  /*4350*/  MUFU.EX2 R69, R69 ;  /* 0x0000004500457308 */ /* 0x000f620000000800 */
[----:B------:R-:W-:Y:S01]  /*4360*/  FFMA.FTZ R87, R87, UR21, -R80 ;  /* 0x0000001557577c23 */ /* 0x000fe20008010850 */
[----:B--2---:R-:W-:-:S06]  /*4370*/  FADD.FTZ R8, R55, R6 ;  /* 0x0000000637087221 */ /* 0x004fcc0000010000 */
[----:B------:R-:W2:Y:S01]  /*4380*/  MUFU.EX2 R59, R59 ;  /* 0x0000003b003b7308 */ /* 0x000ea20000000800 */
[----:B---3--:R-:W-:Y:S01]  /*4390*/  FADD.FTZ R6, R62, R7 ;  /* 0x000000073e067221 */ /* 0x008fe20000010000 */
[----:B------:R-:W-:-:S06]  /*43a0*/  FFMA.FTZ R85, R85, UR21, -R80 ;  /* 0x0000001555557c23 */ /* 0x000fcc0008010850 */
[----:B------:R-:W3:Y:S01]  /*43b0*/  MUFU.EX2 R70, R83 ;  /* 0x0000005300467308 */ /* 0x000ee20000000800 */
[----:B----4-:R-:W-:Y:S01]  /*43c0*/  FADD.FTZ R7, R51, R8 ;  /* 0x0000000833077221 */ /* 0x010fe20000010000 */
[----:B0-----:R-:W-:-:S06]  /*43d0*/  FADD.FTZ R6, R65, R6 ;  /* 0x0000000641067221 */ /* 0x001fcc0000010000 */
[----:B------:R-:W0:Y:S01]  /*43e0*/  MUFU.EX2 R60, R60 ;  /* 0x0000003c003c7308 */ /* 0x000e220000000800 */
[----:B------:R-:W-:-:S07]  /*43f0*/  FFMA.FTZ R84, R84, UR21, -R80 ;  /* 0x0000001554547c23 */ /* 0x000fce0008010850 */
[----:B------:R-:W4:Y:S01]  /*4400*/  MUFU.EX2 R86, R86 ;  /* 0x0000005600567308 */ /* 0x000f220000000800 */
[----:B------:R-:W-:Y:S01]  /*4410*/  F2FP.BF16.F32.PACK_AB R28, R28, R3 ;  /* 0x000000031c1c723e */ /* 0x000fe200000010ff */
[----:B-1----:R-:W-:-:S06]  /*4420*/  FADD.FTZ R8, R56, R7 ;  /* 0x0000000738087221 */ /* 0x002fcc0000010000 */
[----:B------:R-:W1:Y:S01]  /*4430*/  MUFU.EX2 R63, R63 ;  /* 0x0000003f003f7308 */ /* 0x000e620000000800 */
[----:B-----5:R-:W-:Y:S01]  /*4440*/  FADD.FTZ R3, R69, R6 ;  /* 0x0000000645037221 */ /* 0x020fe20000010000 */
[----:B------:R-:W-:-:S06]  /*4450*/  FFMA.FTZ R67, R93, UR21, -R75 ;  /* 0x000000155d437c23 */ /* 0x000fcc000801084b */
[----:B------:R-:W5:Y:S01]  /*4460*/  MUFU.EX2 R87, R87 ;  /* 0x0000005700577308 */ /* 0x000f620000000800 */
[----:B------:R-:W-:Y:S01]  /*4470*/  FFMA.FTZ R81, R81, UR21, -R80 ;  /* 0x0000001551517c23 */ /* 0x000fe20008010850 */
[----:B--2---:R-:W-:-:S06]  /*4480*/  FADD.FTZ R7, R59, R8 ;  /* 0x000000083b077221 */ /* 0x004fcc0000010000 */
[----:B------:R-:W2:Y:S01]  /*4490*/  MUFU.EX2 R64, R64 ;  /* 0x0000004000407308 */ /* 0x000ea20000000800 */
[----:B---3--:R-:W-:Y:S01]  /*44a0*/  FADD.FTZ R3, R70, R3 ;  /* 0x0000000346037221 */ /* 0x008fe20000010000 */
[----:B------:R-:W-:-:S06]  /*44b0*/  FFMA.FTZ R68, R100, UR21, -R75 ;  /* 0x0000001564447c23 */ /* 0x000fcc000801084b */
[----:B------:R-:W3:Y:S01]  /*44c0*/  MUFU.EX2 R85, R85 ;  /* 0x0000005500557308 */ /* 0x000ee20000000800 */
[----:B------:R-:W-:Y:S01]  /*44d0*/  FFMA.FTZ R113, R113, UR21, -R80 ;  /* 0x0000001571717c23 */ /* 0x000fe20008010850 */
[----:B0-----:R-:W-:Y:S01]  /*44e0*/  FADD.FTZ R8, R60, R7 ;  /* 0x000000073c087221 */ /* 0x001fe20000010000 */
[----:B----4-:R-:W-:-:S05]  /*44f0*/  FADD.FTZ R6, R86, R3 ;  /* 0x0000000356067221 */ /* 0x010fca0000010000 */
[----:B------:R-:W0:Y:S01]  /*4500*/  MUFU.EX2 R84, R84 ;  /* 0x0000005400547308 */ /* 0x000e220000000800 */
[--C-:B------:R-:W-:Y:S01]  /*4510*/  FFMA.FTZ R111, R111, UR21, -R80.reuse ;  /* 0x000000156f6f7c23 */ /* 0x100fe20008010850 */
[--C-:B------:R-:W-:Y:S01]  /*4520*/  FFMA.FTZ R116, R116, UR21, -R80.reuse ;  /* 0x0000001574747c23 */ /* 0x100fe20008010850 */
[--C-:B------:R-:W-:Y:S01]  /*4530*/  FFMA.FTZ R115, R115, UR21, -R80.reuse ;  /* 0x0000001573737c23 */ /* 0x100fe20008010850 */
[----:B------:R-:W-:Y:S01]  /*4540*/  FFMA.FTZ R75, R102, UR21, -R75 ;  /* 0x00000015664b7c23 */ /* 0x000fe2000801084b */
[----:B------:R-:W-:-:S03]  /*4550*/  FFMA.FTZ R80, R117, UR21, -R80 ;  /* 0x0000001575507c23 */ /* 0x000fc60008010850 */
[----:B------:R-:W4:Y:S01]  /*4560*/  MUFU.EX2 R67, R67 ;  /* 0x0000004300437308 */ /* 0x000f220000000800 */
[----:B-1----:R-:W-:Y:S01]  /*4570*/  FADD.FTZ R3, R63, R8 ;  /* 0x000000083f037221 */ /* 0x002fe20000010000 */
[----:B-----5:R-:W-:-:S06]  /*4580*/  FADD.FTZ R6, R87, R6 ;  /* 0x0000000657067221 */ /* 0x020fcc0000010000 */
[----:B------:R-:W1:Y:S01]  /*4590*/  MUFU.EX2 R81, R81 ;  /* 0x0000005100517308 */ /* 0x000e620000000800 */
[----:B--2---:R-:W-:Y:S01]  /*45a0*/  FADD.FTZ R8, R64, R3 ;  /* 0x0000000340087221 */ /* 0x004fe20000010000 */
[----:B---3--:R-:W-:-:S06]  /*45b0*/  FADD.FTZ R3, R85, R6 ;  /* 0x0000000655037221 */ /* 0x008fcc0000010000 */
[----:B------:R-:W2:Y:S08]  /*45c0*/  MUFU.EX2 R68, R68 ;  /* 0x0000004400447308 */ /* 0x000eb00000000800 */
[----:B------:R-:W3:Y:S01]  /*45d0*/  MUFU.EX2 R0, R113 ;  /* 0x0000007100007308 */ /* 0x000ee20000000800 */
[----:B0-----:R-:W-:-:S07]  /*45e0*/  FADD.FTZ R6, R84, R3 ;  /* 0x0000000354067221 */ /* 0x001fce0000010000 */
[----:B------:R-:W0:Y:S08]  /*45f0*/  MUFU.EX2 R71, R71 ;  /* 0x0000004700477308 */ /* 0x000e300000000800 */
[----:B------:R-:W5:Y:S08]  /*4600*/  MUFU.EX2 R9, R111 ;  /* 0x0000006f00097308 */ /* 0x000f700000000800 */
[----:B------:R-:W-:Y:S08]  /*4610*/  MUFU.EX2 R76, R76 ;  /* 0x0000004c004c7308 */ /* 0x000ff00000000800 */
[----:B------:R-:W-:Y:S08]  /*4620*/  MUFU.EX2 R75, R75 ;  /* 0x0000004b004b7308 */ /* 0x000ff00000000800 */
[----:B------:R-:W5:Y:S08]  /*4630*/  MUFU.EX2 R116, R116 ;  /* 0x0000007400747308 */ /* 0x000f700000000800 */
[----:B------:R-:W-:Y:S08]  /*4640*/  MUFU.EX2 R115, R115 ;  /* 0x0000007300737308 */ /* 0x000ff00000000800 */
[----:B------:R-:W5:Y:S01]  /*4650*/  MUFU.EX2 R80, R80 ;  /* 0x0000005000507308 */ /* 0x000f620000000800 */
[----:B----4-:R-:W-:Y:S01]  /*4660*/  FADD.FTZ R7, R67, R8 ;  /* 0x0000000843077221 */ /* 0x010fe20000010000 */
[----:B-1----:R-:W-:Y:S01]  /*4670*/  FADD.FTZ R3, R81, R6 ;  /* 0x0000000651037221 */ /* 0x002fe20000010000 */
[----:B------:R-:W-:-:S02]  /*4680*/  F2FP.BF16.F32.PACK_AB R14, R39, R32 ;  /* 0x00000020270e723e */ /* 0x000fc400000010ff */
[----:B------:R-:W-:Y:S01]  /*4690*/  F2FP.BF16.F32.PACK_AB R13, R38, R29 ;  /* 0x0000001d260d723e */ /* 0x000fe200000010ff */
[----:B--2---:R-:W-:Y:S01]  /*46a0*/  FADD.FTZ R8, R68, R7 ;  /* 0x0000000744087221 */ /* 0x004fe20000010000 */
[----:B------:R-:W-:Y:S01]  /*46b0*/  F2FP.BF16.F32.PACK_AB R15, R42, R33 ;  /* 0x000000212a0f723e */ /* 0x000fe200000010ff */
[----:B---3--:R-:W-:Y:S01]  /*46c0*/  FADD.FTZ R6, R0, R3 ;  /* 0x0000000300067221 */ /* 0x008fe20000010000 */
        /* <DEDUP_REMOVED lines=11> */
[----:B------:R1:W-:Y:S01]  /*4780*/  STSM.16.M88.4 [R121], R12 ;  /* 0x0000000c79007844 */ /* 0x0003e20000000200 */
[----:B------:R-:W-:Y:S01]  /*4790*/  F2FP.BF16.F32.PACK_AB R56, R56, R51 ;  /* 0x000000333838723e */ /* 0x000fe200000010ff */
[----:B0-----:R-:W-:Y:S01]  /*47a0*/  FADD.FTZ R7, R71, R8 ;  /* 0x0000000847077221 */ /* 0x001fe20000010000 */
[----:B------:R-:W-:Y:S01]  /*47b0*/  F2FP.BF16.F32.PACK_AB R66, R68, R67 ;  /* 0x000000434442723e */ /* 0x000fe200000010ff */
[----:B-----5:R-:W-:Y:S01]  /*47c0*/  FADD.FTZ R3, R9, R6 ;  /* 0x0000000609037221 */ /* 0x020fe20000010000 */
[----:B------:R-:W-:Y:S02]  /*47d0*/  F2FP.BF16.F32.PACK_AB R57, R70, R69 ;  /* 0x000000454639723e */ /* 0x000fe400000010ff */
[----:B------:R-:W-:Y:S01]  /*47e0*/  F2FP.BF16.F32.PACK_AB R59, R87, R86 ;  /* 0x00000056573b723e */ /* 0x000fe200000010ff */
[----:B------:R0:W-:Y:S01]  /*47f0*/  STSM.16.M88.4 [R17+0x6000], R20 ;  /* 0x0060001411007844 */ /* 0x0001e20000000200 */
[----:B------:R-:W-:-:S02]  /*4800*/  F2FP.BF16.F32.PACK_AB R64, R64, R63 ;  /* 0x0000003f4040723e */ /* 0x000fc400000010ff */
[----:B------:R-:W-:Y:S02]  /*4810*/  F2FP.BF16.F32.PACK_AB R65, R84, R85 ;  /* 0x000000555441723e */ /* 0x000fe400000010ff */
[----:B------:R-:W-:Y:S01]  /*4820*/  F2FP.BF16.F32.PACK_AB R67, R0, R81 ;  /* 0x000000510043723e */ /* 0x000fe200000010ff */
[----:B------:R0:W-:Y:S01]  /*4830*/  STSM.16.M88.4 [R16+0x6000], R28 ;  /* 0x0060001c10007844 */ /* 0x0001e20000000200 */
[----:B------:R-:W-:Y:S02]  /*4840*/  F2FP.BF16.F32.PACK_AB R8, R72, R71 ;  /* 0x000000474808723e */ /* 0x000fe400000010ff */
[----:B------:R-:W-:Y:S02]  /*4850*/  F2FP.BF16.F32.PACK_AB R9, R116, R9 ;  /* 0x000000097409723e */ /* 0x000fe400000010ff */
[----:B------:R-:W-:Y:S02]  /*4860*/  F2FP.BF16.F32.PACK_AB R10, R75, R76 ;  /* 0x0000004c4b0a723e */ /* 0x000fe400000010ff */
[----:B------:R-:W-:Y:S01]  /*4870*/  F2FP.BF16.F32.PACK_AB R11, R80, R115 ;  /* 0x00000073500b723e */ /* 0x000fe200000010ff */
[----:B------:R0:W-:Y:S04]  /*4880*/  STSM.16.M88.4 [R2+0x2a800], R44 ;  /* 0x02a8002c02007844 */ /* 0x0001e80000000200 */
[----:B------:R0:W-:Y:S04]  /*4890*/  STSM.16.M88.4 [R157], R56 ;  /* 0x000000389d007844 */ /* 0x0001e80000000200 */
[----:B------:R0:W-:Y:S04]  /*48a0*/  STSM.16.M88.4 [R17+0xc000], R64 ;  /* 0x00c0004011007844 */ /* 0x0001e80000000200 */
[----:B------:R0:W-:Y:S01]  /*48b0*/  STSM.16.M88.4 [R16+0xc000], R8 ;  /* 0x00c0000810007844 */ /* 0x0001e20000000200 */
[----:B------:R2:W-:Y:S06]  /*48c0*/  MEMBAR.ALL.CTA ;  /* 0x0000000000007992 */ /* 0x0005ec0000008000 */
[----:B--2---:R-:W2:Y:S01]  /*48d0*/  FENCE.VIEW.ASYNC.S ;  /* 0x00000000000073c6 */ /* 0x004ea20000000000 */
[----:B------:R-:W-:-:S06]  /*48e0*/  UISETP.GE.AND UP0, UPT, UR49, 0xc1, UPT ;  /* 0x000000c13100788c */ /* 0x000fcc000bf06270 */
[----:B------:R-:W-:Y:S01]  /*48f0*/  PLOP3.LUT P2, PT, PT, PT, UP0, 0x80, 0x0 ;  /* 0x000000000000781c */ /* 0x000fe20003f4f008 */
[----:B------:R-:W-:Y:S01]  /*4900*/  FADD.FTZ R7, R72, R7 ;  /* 0x0000000748077221 */ /* 0x000fe20000010000 */
[----:B------:R-:W-:-:S03]  /*4910*/  FADD.FTZ R0, R116, R3 ;  /* 0x0000000374007221 */ /* 0x000fc60000010000 */
[----:B------:R-:W-:Y:S01]  /*4920*/  FADD.FTZ R76, R76, R7 ;  /* 0x000000074c4c7221 */ /* 0x000fe20000010000 */
[----:B------:R-:W-:Y:S01]  /*4930*/  FADD.FTZ R7, R115, R0 ;  /* 0x0000000073077221 */ /* 0x000fe20000010000 */
[----:B------:R-:W-:Y:S01]  /*4940*/  ISETP.NE.AND P0, PT, R120, RZ, PT ;  /* 0x000000ff7800720c */ /* 0x000fe20003f05270 */
[----:B------:R-:W-:Y:S02]  /*4950*/  IMAD.MOV.U32 R149, RZ, RZ, R151 ;  /* 0x000000ffff957224 */ /* 0x000fe400078e0097 */
[----:B------:R-:W-:Y:S01]  /*4960*/  FADD.FTZ R3, R75, R76 ;  /* 0x0000004c4b037221 */ /* 0x000fe20000010000 */
[----:B------:R-:W-:Y:S01]  /*4970*/  FADD.FTZ R7, R80, R7 ;  /* 0x0000000750077221 */ /* 0x000fe20000010000 */
        /* <DEDUP_REMOVED lines=28> */
[--C-:B-1----:R-:W-:Y:S02]  /*4b40*/  IMAD.MOV.U32 R121, RZ, RZ, R151.reuse ;  /* 0x000000ffff797224 */ /* 0x102fe400078e0097 */
[----:B------:R-:W-:Y:S01]  /*4b50*/  IMAD.MOV.U32 R120, RZ, RZ, R151 ;  /* 0x000000ffff787224 */ /* 0x000fe200078e0097 */
[----:B--2---:R-:W-:Y:S01]  /*4b60*/  NOP ;  /* 0x0000000000007918 */ /* 0x004fe20000000000 */
[----:B0-----:R-:W-:Y:S05]  /*4b70*/  @!P2 BRA `(.L_x_12663) ;  /* 0x0000003400d0a947 */ /* 0x001fea0003800000 */
[----:B------:R-:W-:Y:S01]  /*4b80*/  IMAD.MOV.U32 R6, RZ, RZ, R101 ;  /* 0x000000ffff067224 */ /* 0x000fe200078e0065 */
[----:B------:R-:W-:Y:S02]  /*4b90*/  MOV R0, R95 ;  /* 0x0000005f00007202 */ /* 0x000fe40000000f00 */
        /* <DEDUP_REMOVED lines=16> */
[----:B------:R-:W-:Y:S01]  /*4ca0*/  UIADD3 UR24, UR48, -0x2, URZ ;  /* 0xfffffffe30187890 */ /* 0x000fe2000fffe03f */
[----:B------:R-:W-:Y:S01]  /*4cb0*/  UMOV UR25, UR38 ;  /* 0x0000002600197c82 */ /* 0x000fe20008000000 */
[----:B------:R-:W-:Y:S01]  /*4cc0*/  UMOV UR23, UR39 ;  /* 0x0000002700177c82 */ /* 0x000fe20008000000 */
[----:B------:R-:W-:Y:S01]  /*4cd0*/  ULDC UR22, c[0x0][0x9d8] ;  /* 0x0002760000167ab9 */ /* 0x000fe20000000800 */
[----:B------:R-:W-:-:S08]  /*4ce0*/  ULDC UR21, c[0x0][0x988] ;  /* 0x0002620000157ab9 */ /* 0x000fd00000000800 */
.L_x_12672:
        /* <DEDUP_REMOVED lines=9> */
.L_x_12665:
[----:B------:R-:W-:Y:S01]  /*4d80*/  ULEA UR6, UR39, UR40, 0x3 ;  /* 0x0000002827067291 */ /* 0x000fe2000f8e183f */
[----:B------:R-:W-:-:S05]  /*4d90*/  IMAD.U32 R8, RZ, RZ, UR38 ;  /* 0x00000026ff087e24 */ /* 0x000fca000f8e00ff */
[----:B------:R-:W-:-:S04]  /*4da0*/  SHF.L.U32 R8, R8, 0x1f, RZ ;  /* 0x0000001f08087819 */ /* 0x000fc800000006ff */
[----:B------:R0:W1:Y:S01]  /*4db0*/  SYNCS.PHASECHK.TRANS64.TRYWAIT P2, [UR6+0x30830], R8 ;  /* 0x03083008ff0075a7 */ /* 0x0000620008040146 */
[----:B------:R-:W-:Y:S05]  /*4dc0*/  @!P0 BRA `(.L_x_12666) ;  /* 0x0000000000048947 */ /* 0x000fea0003800000 */
[----:B------:R-:W-:Y:S01]  /*4dd0*/  BPT.TRAP 0x1 ;  /* 0x000000040000795c */ /* 0x000fe20000300000 */
.L_x_12666:
[----:B-1----:R-:W-:Y:S05]  /*4de0*/  @P2 BRA `(.L_x_12664) ;  /* 0x0000000000082947 */ /* 0x002fea0003800000 */
[----:B------:R-:W1:Y:S02]  /*4df0*/  SYNCS.PHASECHK.TRANS64.TRYWAIT P2, [UR6+0x30830], R8 ;  /* 0x03083008ff0075a7 */ /* 0x000e640008040146 */
[----:B-1----:R-:W-:Y:S05]  /*4e00*/  @!P2 BRA `(.L_x_12667) ;  /* 0x00000084002ca947 */ /* 0x002fea0003800000 */
.L_x_12664:
[----:B-1----:R-:W1:Y:S01]  /*4e10*/  S2R R9, SR_TID.X ;  /* 0x0000000000097919 */ /* 0x002e620000002100 */
[----:B------:R-:W-:Y:S01]  /*4e20*/  R2UR UR16, R4 ;  /* 0x00000000041072ca */ /* 0x000fe200000e0000 */
[----:B------:R-:W-:Y:S01]  /*4e30*/  UIMAD UR18, UR39, 0x600, UR20 ;  /* 0x00000600271278a4 */ /* 0x000fe2000f8e0214 */
[----:B------:R-:W-:Y:S01]  /*4e40*/  R2UR UR17, R5 ;  /* 0x00000000051172ca */ /* 0x000fe200000e0000 */
[----:B------:R-:W-:Y:S01]  /*4e50*/  UMOV UR19, 0x40000040 ;  /* 0x4000004000137882 */ /* 0x000fe20000000000 */
[----:B------:R-:W-:Y:S01]  /*4e60*/  UMOV UR7, 0x40000040 ;  /* 0x4000004000077882 */ /* 0x000fe20000000000 */
[----:B------:R-:W-:Y:S02]  /*4e70*/  UIADD3 UR6, UR18, 0x2, URZ ;  /* 0x0000000212067890 */ /* 0x000fe4000fffe03f */
        /* <DEDUP_REMOVED lines=8> */
[----:B------:R-:W-:Y:S03]  /*4f00*/  HGMMA.64x192x16.F32.BF16 R24, gdesc[UR16], RZ, !UPT, gsb0 ;  /* 0x02e00000101879f0 */ /* 0x000fe6000c0018ff */
[----:B------:R-:W-:Y:S02]  /*4f10*/  WARPGROUP.DEPBAR.LE gsb0, 0x0 ;  /* 0x00008000000079c5 */ /* 0x000fe40000010000 */
[----:B------:R-:W-:-:S15]  /*4f20*/  WARPGROUP.ARRIVE ;  /* 0x00000000000079c5 */ /* 0x000fde0000000000 */
[----:B------:R-:W-:Y:S03]  /*4f30*/  HGMMA.64x192x16.F32.BF16 R24, gdesc[UR4], R24, gsb0 ;  /* 0x02e00000041879f0 */ /* 0x000fe60008001818 */
[----:B------:R-:W-:Y:S02]  /*4f40*/  WARPGROUP.DEPBAR.LE gsb0, 0x0 ;  /* 0x00008000000079c5 */ /* 0x000fe40000010000 */
[----:B------:R-:W-:-:S15]  /*4f50*/  WARPGROUP.ARRIVE ;  /* 0x00000000000079c5 */ /* 0x000fde0000000000 */
[----:B------:R-:W-:Y:S03]  /*4f60*/  HGMMA.64x192x16.F32.BF16 R24, gdesc[UR8], R24, gsb0 ;  /* 0x02e00000081879f0 */ /* 0x000fe60008001818 */
[----:B------:R-:W-:Y:S02]  /*4f70*/  WARPGROUP.DEPBAR.LE gsb0, 0x0 ;  /* 0x00008000000079c5 */ /* 0x000fe40000010000 */
[----:B------:R-:W-:-:S15]  /*4f80*/  WARPGROUP.ARRIVE ;  /* 0x00000000000079c5 */ /* 0x000fde0000000000 */
[----:B------:R-:W-:Y:S03]  /*4f90*/  HGMMA.64x192x16.F32.BF16 R24, gdesc[UR12], R24, gsb0 ;  /* 0x02e000000c1879f0 */ /* 0x000fe60008001818 */
[----:B------:R-:W-:Y:S02]  /*4fa0*/  WARPGROUP.DEPBAR.LE gsb0, 0x0 ;  /* 0x00008000000079c5 */ /* 0x000fe40000010000 */
[----:B0-----:R-:W-:Y:S05]  /*4fb0*/  @P3 BRA `(.L_x_12668) ;  /* 0x00000000002c3947 */ /* 0x001fea0003800000 */
[----:B------:R-:W-:Y:S05]  /*4fc0*/  @!P0 BRA `(.L_x_12669) ;  /* 0x0000000000048947 */ /* 0x000fea0003800000 */
[----:B------:R-:W-:Y:S01]  /*4fd0*/  BPT.TRAP 0x1 ;  /* 0x000000040000795c */ /* 0x000fe20000300000 */
.L_x_12669:
[----:B------:R-:W-:Y:S01]  /*4fe0*/  ULEA UR6, UR23, UR40, 0x3 ;  /* 0x0000002817067291 */ /* 0x000fe2000f8e183f */
[----:B------:R-:W-:-:S05]  /*4ff0*/  IMAD.U32 R8, RZ, RZ, UR25 ;  /* 0x00000019ff087e24 */ /* 0x000fca000f8e00ff */
[----:B------:R-:W-:-:S04]  /*5000*/  SHF.L.U32 R8, R8, 0x1f, RZ ;  /* 0x0000001f08087819 */ /* 0x000fc800000006ff */
[----:B------:R0:W1:Y:S01]  /*5010*/  SYNCS.PHASECHK.TRANS64.TRYWAIT P2, [UR6+0x30850], R8 ;  /* 0x03085008ff0075a7 */ /* 0x0000620008040146 */
[----:B------:R-:W-:Y:S05]  /*5020*/  @!P0 BRA `(.L_x_12670) ;  /* 0x0000000000048947 */ /* 0x000fea0003800000 */
[----:B------:R-:W-:Y:S01]  /*5030*/  BPT.TRAP 0x1 ;  /* 0x000000040000795c */ /* 0x000fe20000300000 */
.L_x_12670:
[----:B-1----:R-:W-:Y:S05]  /*5040*/  @P2 BRA `(.L_x_12668) ;  /* 0x0000000000082947 */ /* 0x002fea0003800000 */
[----:B------:R-:W1:Y:S02]  /*5050*/  SYNCS.PHASECHK.TRANS64.TRYWAIT P2, [UR6+0x30850], R8 ;  /* 0x03085008ff0075a7 */ /* 0x000e640008040146 */
[----:B-1----:R-:W-:Y:S05]  /*5060*/  @!P2 BRA `(.L_x_12671) ;  /* 0x0000008000aca947 */ /* 0x002fea0003800000 */
.L_x_12668:
[----:B------:R-:W-:Y:S01]  /*5070*/  R2UR UR7, R155 ;  /* 0x000000009b0772ca */ /* 0x000fe200000e0000 */
        /* <DEDUP_REMOVED lines=12> */
[----:B------:R-:W-:Y:S01]  /*5140*/  UIADD3 UR7, UR7, 0x1e800, URZ ;  /* 0x0001e80007077890 */ /* 0x000fe2000fffe03f */
[----:B------:R-:W-:Y:S01]  /*5150*/  FMUL.FTZ R19, R33, UR22 ;  /* 0x0000001621137c20 */ /* 0x000fe20008410000 */
[----:B------:R-:W-:Y:S01]  /*5160*/  FMUL.FTZ R29, R46, UR22 ;  /* 0x000000162e1d7c20 */ /* 0x000fe20008410000 */
[----:B------:R-:W-:Y:S01]  /*5170*/  FMUL.FTZ R46, R63, UR22 ;  /* 0x000000163f2e7c20 */ /* 0x000fe20008410000 */
[----:B------:R-:W-:Y:S01]  /*5180*/  USHF.R.U32.HI UR7, URZ, 0x4, UR7 ;  /* 0x000000043f077899 */ /* 0x000fe20008011607 */
[----:B------:R-:W-:Y:S01]  /*5190*/  FMUL.FTZ R63, R80, UR22 ;  /* 0x00000016503f7c20 */ /* 0x000fe20008410000 */
[----:B------:R-:W-:Y:S01]  /*51a0*/  FMUL.FTZ R10, R26, UR22 ;  /* 0x000000161a0a7c20 */ /* 0x000fe20008410000 */
[----:B------:R-:W1:Y:S01]  /*51b0*/  MUFU.TANH R9, R9 ;  /* 0x0000000900097308 */ /* 0x000e620000002400 */
[----:B------:R-:W-:Y:S01]  /*51c0*/  ULOP3.LUT UR10, UR7, 0x3fff, URZ, 0xc0, !UPT ;  /* 0x00003fff070a7892 */ /* 0x000fe2000f8ec03f */
[----:B------:R-:W-:Y:S01]  /*51d0*/  FMUL.FTZ R20, R36, UR22 ;  /* 0x0000001624147c20 */ /* 0x000fe20008410000 */
[----:B------:R-:W-:Y:S01]  /*51e0*/  UIMAD UR7, UR23, 0x600, UR6 ;  /* 0x00000600170778a4 */ /* 0x000fe2000f8e0206 */
[----:B------:R-:W-:Y:S01]  /*51f0*/  FMUL.FTZ R28, R45, UR22 ;  /* 0x000000162d1c7c20 */ /* 0x000fe20008410000 */
[----:B------:R-:W-:Y:S01]  /*5200*/  ULOP3.LUT UR6, UR10, 0x10000, URZ, 0xfc, !UPT ;  /* 0x000100000a067892 */ /* 0x000fe2000f8efc3f */
[----:B------:R-:W-:Y:S01]  /*5210*/  FMUL.FTZ R45, R62, UR22 ;  /* 0x000000163e2d7c20 */ /* 0x000fe20008410000 */
[----:B------:R-:W-:Y:S01]  /*5220*/  FMUL.FTZ R62, R79, UR22 ;  /* 0x000000164f3e7c20 */ /* 0x000fe20008410000 */
[----:B------:R-:W2:Y:S01]  /*5230*/  MUFU.TANH R12, R12 ;  /* 0x0000000c000c7308 */ /* 0x000ea20000002400 */
[----:B0-----:R-:W-:Y:S01]  /*5240*/  FMNMX.FTZ R80, R8, R0, !PT ;  /* 0x0000000008507209 */ /* 0x001fe20007810000 */
[----:B------:R-:W-:Y:S01]  /*5250*/  UMOV UR18, UR7 ;  /* 0x0000000700127c82 */ /* 0x000fe20008000000 */
[----:B------:R-:W-:Y:S01]  /*5260*/  FMUL.FTZ R11, R27, UR22 ;  /* 0x000000161b0b7c20 */ /* 0x000fe20008410000 */
[----:B------:R-:W-:Y:S01]  /*5270*/  UMOV UR16, UR6 ;  /* 0x0000000600107c82 */ /* 0x000fe20008000000 */
[----:B------:R-:W-:Y:S01]  /*5280*/  FMUL.FTZ R21, R37, UR22 ;  /* 0x0000001625157c20 */ /* 0x000fe20008410000 */
[----:B------:R-:W-:Y:S01]  /*5290*/  HGMMA.64x64x16.F32.BF16 R120, gdesc[UR16].tnspB, R120, gsb0 ;  /* 0x40e00000107879f0 */ /* 0x000fe20008001878 */
[----:B------:R-:W-:Y:S01]  /*52a0*/  UIADD3 UR18, UR7, 0x80, URZ ;  /* 0x0000008007127890 */ /* 0x000fe2000fffe03f */
[----:B------:R-:W0:Y:S01]  /*52b0*/  MUFU.TANH R13, R13 ;  /* 0x0000000d000d7308 */ /* 0x000e220000002400 */
[----:B------:R-:W-:Y:S01]  /*52c0*/  UIADD3 UR16, UR6, 0x2, URZ ;  /* 0x0000000206107890 */ /* 0x000fe2000fffe03f */
[----:B-1----:R-:W-:Y:S01]  /*52d0*/  FMNMX.FTZ R79, R9, R80, !PT ;  /* 0x00000050094f7209 */ /* 0x002fe20007810000 */
[----:B------:R-:W-:Y:S01]  /*52e0*/  UMOV UR19, 0x40000040 ;  /* 0x4000004000137882 */ /* 0x000fe20000000000 */
[----:B------:R-:W-:Y:S01]  /*52f0*/  UMOV UR17, 0x40000040 ;  /* 0x4000004000117882 */ /* 0x000fe20000000000 */
        /* <DEDUP_REMOVED lines=15> */
[----:B------:R-:W0:Y:S01]  /*53f0*/  S2R R72, SR_TID.X ;  /* 0x0000000000487919 */ /* 0x000e220000002100 */
        /* <DEDUP_REMOVED lines=33> */
[----:B0-----:R-:W-:Y:S01]  /*5610*/  SHF.R.U32.HI R71, RZ, 0x7, R72 ;  /* 0x00000007ff477819 */ /* 0x001fe20000011648 */
[----:B------:R-:W-:Y:S01]  /*5620*/  FMUL.FTZ R73, R88, UR22 ;  /* 0x0000001658497c20 */ /* 0x000fe20008410000 */
[----:B------:R-:W0:Y:S01]  /*5630*/  MUFU.TANH R14, R14 ;  /* 0x0000000e000e7308 */ /* 0x000e220000002400 */
[----:B--2---:R-:W-:Y:S01]  /*5640*/  FMNMX.FTZ R83, R11, R80, !PT ;  /* 0x000000500b537209 */ /* 0x004fe20007810000 */
[----:B------:R-:W-:Y:S01]  /*5650*/  FMUL.FTZ R44, R61, UR22 ;  /* 0x000000163d2c7c20 */ /* 0x000fe20008410000 */
[----:B------:R-:W-:Y:S01]  /*5660*/  FMUL.FTZ R57, R74, UR22 ;  /* 0x000000164a397c20 */ /* 0x000fe20008410000 */
[----:B------:R-:W-:Y:S01]  /*5670*/  ISETP.GE.U32.AND P2, PT, R72, 0x180, PT ;  /* 0x000001804800780c */ /* 0x000fe20003f46070 */
[----:B------:R-:W-:Y:S01]  /*5680*/  FMUL.FTZ R74, R89, UR22 ;  /* 0x00000016594a7c20 */ /* 0x000fe20008410000 */
[----:B------:R-:W-:Y:S01]  /*5690*/  IADD3 R71, R71, 0x9, RZ ;  /* 0x0000000947477810 */ /* 0x000fe20007ffe0ff */
[----:B------:R-:W-:Y:S01]  /*56a0*/  FMUL.FTZ R41, R58, UR22 ;  /* 0x000000163a297c20 */ /* 0x000fe20008410000 */
[----:B------:R-:W1:Y:S01]  /*56b0*/  MUFU.TANH R23, R23 ;  /* 0x0000001700177308 */ /* 0x000e620000002400 */
[----:B---3--:R-:W-:Y:S01]  /*56c0*/  FMNMX.FTZ R86, R21, R84, !PT ;  /* 0x0000005415567209 */ /* 0x008fe20007810000 */
[----:B------:R-:W-:Y:S01]  /*56d0*/  FMUL.FTZ R47, R64, UR22 ;  /* 0x00000016402f7c20 */ /* 0x000fe20008410000 */
[----:B------:R-:W-:Y:S01]  /*56e0*/  FMUL.FTZ R58, R75, UR22 ;  /* 0x000000164b3a7c20 */ /* 0x000fe20008410000 */
[----:B------:R-:W-:Y:S01]  /*56f0*/  SEL R75, R71, 0x9, !P2 ;  /* 0x00000009474b7807 */ /* 0x000fe20005000000 */
[----:B------:R-:W-:Y:S01]  /*5700*/  FMUL.FTZ R71, R90, UR22 ;  /* 0x000000165a477c20 */ /* 0x000fe20008410000 */
[----:B------:R-:W-:Y:S01]  /*5710*/  FMUL.FTZ R48, R65, UR22 ;  /* 0x0000001641307c20 */ /* 0x000fe20008410000 */
[----:B------:R-:W-:Y:S01]  /*5720*/  FMUL.FTZ R42, R59, UR22 ;  /* 0x000000163b2a7c20 */ /* 0x000fe20008410000 */
[----:B------:R-:W2:Y:S01]  /*5730*/  MUFU.TANH R15, R15 ;  /* 0x0000000f000f7308 */ /* 0x000ea20000002400 */
[----:B0-----:R-:W-:Y:S01]  /*5740*/  FMNMX.FTZ R84, R14, R83, !PT ;  /* 0x000000530e547209 */ /* 0x001fe20007810000 */
[----:B------:R-:W-:-:S02]  /*5750*/  WARPGROUP.DEPBAR.LE gsb0, 0x0 ;  /* 0x00008000000079c5 */ /* 0x000fc40000010000 */
[----:B------:R-:W-:Y:S01]  /*5760*/  WARPGROUP.ARRIVE ;  /* 0x00000000000079c5 */ /* 0x000fe20000000000 */
[----:B------:R-:W-:Y:S01]  /*5770*/  FMUL.FTZ R59, R76, UR22 ;  /* 0x000000164c3b7c20 */ /* 0x000fe20008410000 */
[----:B------:R-:W-:Y:S02]  /*5780*/  IMAD.U32 R76, RZ, RZ, UR39 ;  /* 0x00000027ff4c7e24 */ /* 0x000fe4000f8e00ff */
[----:B------:R-:W-:Y:S01]  /*5790*/  FMUL.FTZ R72, R91, UR22 ;  /* 0x000000165b487c20 */ /* 0x000fe20008410000 */
[----:B------:R-:W0:Y:S01]  /*57a0*/  MUFU.TANH R24, R24 ;  /* 0x0000001800187308 */ /* 0x000e220000002400 */
[----:B-1----:R-:W-:Y:S01]  /*57b0*/  FMNMX.FTZ R85, R23, R86, !PT ;  /* 0x0000005617557209 */ /* 0x002fe20007810000 */
[----:B------:R-:W-:Y:S01]  /*57c0*/  HGMMA.64x64x16.F32.BF16 R120, gdesc[UR16].tnspB, R120, gsb0 ;  /* 0x40e00000107879f0 */ /* 0x000fe20008001878 */
[----:B------:R-:W-:Y:S01]  /*57d0*/  UIADD3 UR18, UR7, 0x100, URZ ;  /* 0x0000010007127890 */ /* 0x000fe2000fffe03f */
[----:B------:R-:W-:Y:S01]  /*57e0*/  @!P1 LEA R76, R76, UR40, 0x3 ;  /* 0x000000284c4c9c11 */ /* 0x000fe2000f8e18ff */
[----:B------:R-:W-:Y:S01]  /*57f0*/  UIADD3 UR16, UR6, 0x4, URZ ;  /* 0x0000000406107890 */ /* 0x000fe2000fffe03f */
[----:B------:R-:W-:Y:S01]  /*5800*/  FMUL.FTZ R60, R77, UR22 ;  /* 0x000000164d3c7c20 */ /* 0x000fe20008410000 */
[----:B------:R-:W-:Y:S01]  /*5810*/  UMOV UR19, 0x40000040 ;  /* 0x4000004000137882 */ /* 0x000fe20000000000 */
[----:B------:R-:W-:Y:S01]  /*5820*/  UMOV UR17, 0x40000040 ;  /* 0x4000004000117882 */ /* 0x000fe20000000000 */
[----:B------:R-:W1:Y:S01]  /*5830*/  MUFU.TANH R154, R154 ;  /* 0x0000009a009a7308 */ /* 0x000e620000002400 */
[----:B--2---:R-:W-:Y:S01]  /*5840*/  FMNMX.FTZ R83, R15, R84, !PT ;  /* 0x000000540f537209 */ /* 0x004fe20007810000 */
[----:B------:R-:W-:-:S02]  /*5850*/  @!P1 VIADD R76, R76, 0x30840 ;  /* 0x000308404c4c9836 */ /* 0x000fc40000000000 */
[----:B------:R-:W-:Y:S01]  /*5860*/  FMUL.FTZ R77, R92, UR22 ;  /* 0x000000165c4d7c20 */ /* 0x000fe20008410000 */
[----:B------:R-:W-:Y:S01]  /*5870*/  FMUL.FTZ R61, R78, UR22 ;  /* 0x000000164e3d7c20 */ /* 0x000fe20008410000 */
[----:B------:R-:W-:Y:S01]  /*5880*/  FMUL.FTZ R78, R93, UR22 ;  /* 0x000000165d4e7c20 */ /* 0x000fe20008410000 */
[----:B------:R-:W-:Y:S01]  /*5890*/  FMUL.FTZ R64, R81, UR22 ;  /* 0x0000001651407c20 */ /* 0x000fe20008410000 */
[----:B------:R-:W-:Y:S01]  /*58a0*/  @!P1 PRMT R76, RZ, 0x654, R76 ;  /* 0x00000654ff4c9816 */ /* 0x000fe2000000004c */
        /* <DEDUP_REMOVED lines=23> */
[----:B------:R-:W-:Y:S01]  /*5a20*/  FMUL.FTZ R83, R102, UR22 ;  /* 0x0000001666537c20 */ /* 0x000fe20008410000 */
[----:B------:R-:W-:Y:S02]  /*5a30*/  WARPGROUP.DEPBAR.LE gsb0, 0x0 ;  /* 0x00008000000079c5 */ /* 0x000fe40000010000 */
[----:B------:R-:W-:-:S03]  /*5a40*/  WARPGROUP.ARRIVE ;  /* 0x00000000000079c5 */ /* 0x000fc60000000000 */
[----:B------:R-:W1:Y:S01]  /*5a50*/  MUFU.TANH R35, R35 ;  /* 0x0000002300237308 */ /* 0x000e620000002400 */
[----:B--2---:R-:W-:Y:S02]  /*5a60*/  FMNMX.FTZ R88, R32, R87, !PT ;  /* 0x0000005720587209 */ /* 0x004fe40007810000 */
[----:B------:R-:W-:Y:S01]  /*5a70*/  HGMMA.64x64x16.F32.BF16 R120, gdesc[UR16].tnspB, R120, gsb0 ;  /* 0x40e00000107879f0 */ /* 0x000fe20008001878 */
[----:B------:R-:W-:Y:S02]  /*5a80*/  UIADD3 UR18, UR7, 0x180, URZ ;  /* 0x0000018007127890 */ /* 0x000fe4000fffe03f */
[----:B------:R-:W-:Y:S02]  /*5a90*/  UIADD3 UR16, UR6, 0x6, URZ ;  /* 0x0000000606107890 */ /* 0x000fe4000fffe03f */
[----:B------:R-:W2:Y:S01]  /*5aa0*/  MUFU.TANH R26, R26 ;  /* 0x0000001a001a7308 */ /* 0x000ea20000002400 */
[----:B------:R-:W-:Y:S01]  /*5ab0*/  UMOV UR19, 0x40000040 ;  /* 0x4000004000137882 */ /* 0x000fe20000000000 */
[----:B------:R-:W-:Y:S01]  /*5ac0*/  UMOV UR17, 0x40000040 ;  /* 0x4000004000117882 */ /* 0x000fe20000000000 */
[----:B0-----:R-:W-:Y:S01]  /*5ad0*/  FMNMX.FTZ R87, R25, R84, !PT ;  /* 0x0000005419577209 */ /* 0x001fe20007810000 */
        /* <DEDUP_REMOVED lines=17> */
[----:B--2---:R-:W-:Y:S01]  /*5bf0*/  FMNMX.FTZ R87, R33, R88, !PT ;  /* 0x0000005821577209 */ /* 0x004fe20007810000 */
[----:B------:R-:W-:Y:S02]  /*5c00*/  WARPGROUP.DEPBAR.LE gsb0, 0x0 ;  /* 0x00008000000079c5 */ /* 0x000fe40000010000 */
[----:B------:R-:W-:-:S04]  /*5c10*/  WARPGROUP.ARRIVE ;  /* 0x00000000000079c5 */ /* 0x000fc80000000000 */
[----:B------:R-:W2:Y:S01]  /*5c20*/  MUFU.TANH R44, R44 ;  /* 0x0000002c002c7308 */ /* 0x000ea20000002400 */
[----:B0-----:R-:W-:Y:S01]  /*5c30*/  FMNMX.FTZ R91, R43, R90, !PT ;  /* 0x0000005a2b5b7209 */ /* 0x001fe20007810000 */
[----:B------:R-:W-:Y:S01]  /*5c40*/  FMUL.FTZ R90, R105, UR22 ;  /* 0x00000016695a7c20 */ /* 0x000fe20008410000 */
[----:B------:R-:W-:Y:S01]  /*5c50*/  HGMMA.64x64x16.F32.BF16 R120, gdesc[UR16].tnspB, R120, gsb0 ;  /* 0x40e00000107879f0 */ /* 0x000fe20008001878 */
[----:B------:R-:W-:Y:S01]  /*5c60*/  UIADD3 UR18, UR7, 0x200, URZ ;  /* 0x0000020007127890 */ /* 0x000fe2000fffe03f */
[----:B-1----:R-:W-:Y:S01]  /*5c70*/  FMNMX.FTZ R88, R34, R87, !PT ;  /* 0x0000005722587209 */ /* 0x002fe20007810000 */
[----:B------:R-:W-:Y:S02]  /*5c80*/  UIADD3 UR16, UR6, 0x600, URZ ;  /* 0x0000060006107890 */ /* 0x000fe4000fffe03f */
[----:B------:R-:W0:Y:S01]  /*5c90*/  MUFU.TANH R37, R37 ;  /* 0x0000002500257308 */ /* 0x000e220000002400 */
[----:B------:R-:W-:Y:S01]  /*5ca0*/  UMOV UR19, 0x40000040 ;  /* 0x4000004000137882 */ /* 0x000fe20000000000 */
[----:B------:R-:W-:-:S06]  /*5cb0*/  UMOV UR17, 0x40000040 ;  /* 0x4000004000117882 */ /* 0x000fcc0000000000 */
        /* <DEDUP_REMOVED lines=13> */
[----:B------:R-:W-:Y:S01]  /*5d90*/  MUFU.TANH R52, R52 ;  /* 0x0000003400347308 */ /* 0x000fe20000002400 */
[----:B--2---:R-:W-:-:S07]  /*5da0*/  FMNMX.FTZ R93, R51, R92, !PT ;  /* 0x0000005c335d7209 */ /* 0x004fce0007810000 */
[----:B------:R-:W1:Y:S01]  /*5db0*/  MUFU.TANH R45, R45 ;  /* 0x0000002d002d7308 */ /* 0x000e620000002400 */
[----:B0-----:R-:W-:-:S07]  /*5dc0*/  FMNMX.FTZ R92, R42, R91, !PT ;  /* 0x0000005b2a5c7209 */ /* 0x001fce0007810000 */
[----:B------:R-:W-:Y:S01]  /*5dd0*/  MUFU.TANH R55, R55 ;  /* 0x0000003700377308 */ /* 0x000fe20000002400 */
[----:B------:R-:W-:Y:S02]  /*5de0*/  WARPGROUP.DEPBAR.LE gsb0, 0x0 ;  /* 0x00008000000079c5 */ /* 0x000fe40000010000 */
[----:B------:R-:W-:-:S05]  /*5df0*/  WARPGROUP.ARRIVE ;  /* 0x00000000000079c5 */ /* 0x000fca0000000000 */
[----:B------:R-:W0:Y:S01]  /*5e00*/  MUFU.TANH R46, R46 ;  /* 0x0000002e002e7308 */ /* 0x000e220000002400 */
[----:B------:R-:W-:Y:S01]  /*5e10*/  HGMMA.64x64x16.F32.BF16 R120, gdesc[UR16].tnspB, R120, gsb0 ;  /* 0x40e00000107879f0 */ /* 0x000fe20008001878 */
[----:B------:R-:W-:Y:S01]  /*5e20*/  UIADD3 UR18, UR7, 0x280, URZ ;  /* 0x0000028007127890 */ /* 0x000fe2000fffe03f */
[----:B-1----:R-:W-:Y:S01]  /*5e30*/  FMNMX.FTZ R91, R45, R92, !PT ;  /* 0x0000005c2d5b7209 */ /* 0x002fe20007810000 */
[----:B------:R-:W-:-:S04]  /*5e40*/  UIADD3 UR16, UR6, 0x602, URZ ;  /* 0x0000060206107890 */ /* 0x000fc8000fffe03f */
[----:B------:R-:W-:Y:S01]  /*5e50*/  MUFU.TANH R56, R56 ;  /* 0x0000003800387308 */ /* 0x000fe20000002400 */
[----:B------:R-:W-:Y:S01]  /*5e60*/  UMOV UR19, 0x40000040 ;  /* 0x4000004000137882 */ /* 0x000fe20000000000 */
[----:B------:R-:W-:-:S06]  /*5e70*/  UMOV UR17, 0x40000040 ;  /* 0x4000004000117882 */ /* 0x000fcc0000000000 */
        /* <DEDUP_REMOVED lines=11> */
[----:B------:R-:W1:Y:S08]  /*5f30*/  MUFU.TANH R64, R64 ;  /* 0x0000004000407308 */ /* 0x000e700000002400 */
[----:B------:R-:W2:Y:S01]  /*5f40*/  MUFU.TANH R57, R57 ;  /* 0x0000003900397308 */ /* 0x000ea20000002400 */
[----:B------:R-:W-:Y:S02]  /*5f50*/  WARPGROUP.DEPBAR.LE gsb0, 0x0 ;  /* 0x00008000000079c5 */ /* 0x000fe40000010000 */
[----:B------:R-:W-:Y:S01]  /*5f60*/  WARPGROUP.ARRIVE ;  /* 0x00000000000079c5 */ /* 0x000fe20000000000 */
[----:B0-----:R-:W-:-:S04]  /*5f70*/  FMNMX.FTZ R92, R54, R91, !PT ;  /* 0x0000005b365c7209 */ /* 0x001fc80007810000 */
[----:B------:R-:W0:Y:S01]  /*5f80*/  MUFU.TANH R67, R67 ;  /* 0x0000004300437308 */ /* 0x000e220000002400 */
[----:B------:R-:W-:Y:S01]  /*5f90*/  HGMMA.64x64x16.F32.BF16 R120, gdesc[UR16].tnspB, R120, gsb0 ;  /* 0x40e00000107879f0 */ /* 0x000fe20008001878 */
[----:B------:R-:W-:-:S06]  /*5fa0*/  UIADD3 UR18, UR7, 0x300, URZ ;  /* 0x0000030007127890 */ /* 0x000fcc000fffe03f */
[----:B------:R-:W3:Y:S01]  /*5fb0*/  MUFU.TANH R58, R58 ;  /* 0x0000003a003a7308 */ /* 0x000ee20000002400 */
[----:B------:R-:W-:-:S07]  /*5fc0*/  UIADD3 UR16, UR6, 0x604, URZ ;  /* 0x0000060406107890 */ /* 0x000fce000fffe03f */
[----:B------:R-:W4:Y:S01]  /*5fd0*/  MUFU.TANH R68, R68 ;  /* 0x0000004400447308 */ /* 0x000f220000002400 */
[----:B------:R-:W-:Y:S01]  /*5fe0*/  UMOV UR19, 0x40000040 ;  /* 0x4000004000137882 */ /* 0x000fe20000000000 */
[----:B------:R-:W-:-:S06]  /*5ff0*/  UMOV UR17, 0x40000040 ;  /* 0x4000004000117882 */ /* 0x000fcc0000000000 */
        /* <DEDUP_REMOVED lines=11> */
[----:B------:R-:W-:Y:S01]  /*60b0*/  HGMMA.64x64x16.F32.BF16 R120, gdesc[UR16].tnspB, R120, gsb0 ;  /* 0x40e00000107879f0 */ /* 0x000fe20008001878 */
[----:B------:R-:W-:-:S06]  /*60c0*/  UIADD3 UR18, UR7, 0x380, URZ ;  /* 0x0000038007127890 */ /* 0x000fcc000fffe03f */
[----:B------:R-:W5:Y:S01]  /*60d0*/  MUFU.TANH R81, R81 ;  /* 0x0000005100517308 */ /* 0x000f620000002400 */
[----:B------:R-:W-:-:S07]  /*60e0*/  UIADD3 UR16, UR6, 0x606, URZ ;  /* 0x0000060606107890 */ /* 0x000fce000fffe03f */
[----:B------:R-:W5:Y:S01]  /*60f0*/  MUFU.TANH R70, R70 ;  /* 0x0000004600467308 */ /* 0x000f620000002400 */
[----:B------:R-:W-:Y:S01]  /*6100*/  UMOV UR19, 0x40000040 ;  /* 0x4000004000137882 */ /* 0x000fe20000000000 */
[----:B------:R-:W-:-:S06]  /*6110*/  UMOV UR17, 0x40000040 ;  /* 0x4000004000117882 */ /* 0x000fcc0000000000 */
[----:B------:R-:W5:Y:S08]  /*6120*/  MUFU.TANH R82, R82 ;  /* 0x0000005200527308 */ /* 0x000f700000002400 */
[----:B------:R-:W5:Y:S08]  /*6130*/  MUFU.TANH R71, R71 ;  /* 0x0000004700477308 */ /* 0x000f700000002400 */
[----:B------:R-:W5:Y:S08]  /*6140*/  MUFU.TANH R85, R85 ;  /* 0x0000005500557308 */ /* 0x000f700000002400 */
[----:B------:R-:W5:Y:S08]  /*6150*/  MUFU.TANH R72, R72 ;  /* 0x0000004800487308 */ /* 0x000f700000002400 */
[----:B------:R-:W5:Y:S08]  /*6160*/  MUFU.TANH R86, R86 ;  /* 0x0000005600567308 */ /* 0x000f700000002400 */
[----:B------:R-:W-:Y:S01]  /*6170*/  MUFU.TANH R79, R79 ;  /* 0x0000004f004f7308 */ /* 0x000fe20000002400 */
[----:B------:R-:W-:Y:S01]  /*6180*/  FMUL.FTZ R102, R116, UR22 ;  /* 0x0000001674667c20 */ /* 0x000fe20008410000 */
[----:B------:R-:W-:-:S06]  /*6190*/  FMUL.FTZ R88, R107, UR22 ;  /* 0x000000166b587c20 */ /* 0x000fcc0008410000 */
[----:B------:R-:W-:Y:S01]  /*61a0*/  MUFU.TANH R80, R80 ;  /* 0x0000005000507308 */ /* 0x000fe20000002400 */
[----:B------:R-:W-:Y:S01]  /*61b0*/  FMUL.FTZ R104, R117, UR22 ;  /* 0x0000001675687c20 */ /* 0x000fe20008410000 */
[----:B------:R-:W-:-:S06]  /*61c0*/  FMUL.FTZ R91, R110, UR22 ;  /* 0x000000166e5b7c20 */ /* 0x000fcc0008410000 */
[----:B------:R-:W-:Y:S01]  /*61d0*/  MUFU.TANH R83, R83 ;  /* 0x0000005300537308 */ /* 0x000fe20000002400 */
[----:B------:R-:W-:Y:S02]  /*61e0*/  WARPGROUP.DEPBAR.LE gsb0, 0x0 ;  /* 0x00008000000079c5 */ /* 0x000fe40000010000 */
[----:B------:R-:W-:Y:S01]  /*61f0*/  WARPGROUP.ARRIVE ;  /* 0x00000000000079c5 */ /* 0x000fe20000000000 */
[----:B------:R-:W-:Y:S01]  /*6200*/  FMUL.FTZ R103, R119, UR22 ;  /* 0x0000001677677c20 */ /* 0x000fe20008410000 */
[----:B------:R-:W5:Y:S03]  /*6210*/  LDL R110, [R1] ;  /* 0x00000000016e7983 */ /* 0x000f660000100800 */
[----:B------:R-:W-:Y:S01]  /*6220*/  MUFU.TANH R89, R89 ;  /* 0x0000005900597308 */ /* 0x000fe20000002400 */
[----:B------:R-:W-:Y:S01]  /*6230*/  HGMMA.64x64x16.F32.BF16 R120, gdesc[UR16].tnspB, R120, gsb0 ;  /* 0x40e00000107879f0 */ /* 0x000fe20008001878 */
[----:B------:R-:W-:-:S02]  /*6240*/  UIADD3 UR18, UR7, 0x400, URZ ;  /* 0x0000040007127890 */ /* 0x000fc4000fffe03f */
[----:B------:R-:W-:Y:S01]  /*6250*/  UIADD3 UR16, UR6, 0xc00, URZ ;  /* 0x00000c0006107890 */ /* 0x000fe2000fffe03f */
[----:B------:R-:W-:Y:S01]  /*6260*/  UMOV UR19, 0x40000040 ;  /* 0x4000004000137882 */ /* 0x000fe20000000000 */
[----:B------:R-:W-:Y:S02]  /*6270*/  UMOV UR17, 0x40000040 ;  /* 0x4000004000117882 */ /* 0x000fe40000000000 */
[----:B------:R-:W-:Y:S08]  /*6280*/  MUFU.TANH R90, R90 ;  /* 0x0000005a005a7308 */ /* 0x000ff00000002400 */
[----:B------:R-:W-:Y:S08]  /*6290*/  MUFU.TANH R84, R84 ;  /* 0x0000005400547308 */ /* 0x000ff00000002400 */
[----:B------:R-:W-:Y:S08]  /*62a0*/  MUFU.TANH R87, R87 ;  /* 0x0000005700577308 */ /* 0x000ff00000002400 */
[----:B------:R-:W-:Y:S08]  /*62b0*/  MUFU.TANH R102, R102 ;  /* 0x0000006600667308 */ /* 0x000ff00000002400 */
[----:B------:R-:W-:Y:S01]  /*62c0*/  MUFU.TANH R88, R88 ;  /* 0x0000005800587308 */ /* 0x000fe20000002400 */
[----:B------:R-:W-:-:S02]  /*62d0*/  WARPGROUP.DEPBAR.LE gsb0, 0x0 ;  /* 0x00008000000079c5 */ /* 0x000fc40000010000 */
[----:B------:R-:W-:-:S06]  /*62e0*/  WARPGROUP.ARRIVE ;  /* 0x00000000000079c5 */ /* 0x000fcc0000000000 */
[----:B------:R-:W-:Y:S01]  /*62f0*/  HGMMA.64x64x16.F32.BF16 R120, gdesc[UR16].tnspB, R120, gsb0 ;  /* 0x40e00000107879f0 */ /* 0x000fe20008001878 */
[----:B------:R-:W-:Y:S02]  /*6300*/  UIADD3 UR18, UR7, 0x480, URZ ;  /* 0x0000048007127890 */ /* 0x000fe4000fffe03f */
[----:B------:R-:W-:Y:S01]  /*6310*/  UIADD3 UR16, UR6, 0xc02, URZ ;  /* 0x00000c0206107890 */ /* 0x000fe2000fffe03f */
[----:B------:R-:W-:Y:S01]  /*6320*/  UMOV UR19, 0x40000040 ;  /* 0x4000004000137882 */ /* 0x000fe20000000000 */
[----:B------:R-:W-:Y:S01]  /*6330*/  UMOV UR17, 0x40000040 ;  /* 0x4000004000117882 */ /* 0x000fe20000000000 */
[----:B------:R-:W-:Y:S02]  /*6340*/  WARPGROUP.DEPBAR.LE gsb0, 0x0 ;  /* 0x00008000000079c5 */ /* 0x000fe40000010000 */
        /* <DEDUP_REMOVED lines=15> */
[----:B------:R-:W-:Y:S03]  /*6440*/  HGMMA.64x64x16.F32.BF16 R120, gdesc[UR16].tnspB, R120, gsb0 ;  /* 0x40e00000107879f0 */ /* 0x000fe60008001878 */
[----:B------:R-:W-:Y:S02]  /*6450*/  WARPGROUP.DEPBAR.LE gsb0, 0x0 ;  /* 0x00008000000079c5 */ /* 0x000fe40000010000 */
[----:B------:R1:W-:Y:S06]  /*6460*/  BAR.ARV R75, 0x100 ;  /* 0x0004004b0000751d */ /* 0x0003ec0000002000 */
[----:B------:R2:W-:Y:S01]  /*6470*/  @!P1 SYNCS.ARRIVE.TRANS64.RED.A1T0 RZ, [R76+URZ], RZ ;  /* 0x000000ff4cff99a7 */ /* 0x0005e2000810043f */
[----:B-1----:R-:W-:Y:S01]  /*6480*/  FMUL.FTZ R75, R94, UR22 ;  /* 0x000000165e4b7c20 */ /* 0x002fe20008410000 */
[----:B------:R-:W-:-:S04]  /*6490*/  FMNMX.FTZ R94, R52, R93, !PT ;  /* 0x0000005d345e7209 */ /* 0x000fc80007810000 */
[----:B------:R-:W-:Y:S01]  /*64a0*/  FMNMX.FTZ R93, R55, R94, !PT ;  /* 0x0000005e375d7209 */ /* 0x000fe20007810000 */
[----:B--2---:R-:W-:Y:S01]  /*64b0*/  IMAD.U32 R76, RZ, RZ, UR23 ;  /* 0x00000017ff4c7e24 */ /* 0x004fe2000f8e00ff */
[----:B------:R-:W1:Y:S02]  /*64c0*/  MUFU.TANH R75, R75 ;  /* 0x0000004b004b7308 */ /* 0x000e640000002400 */
[----:B------:R-:W-:Y:S01]  /*64d0*/  FMNMX.FTZ R94, R56, R93, !PT ;  /* 0x0000005d385e7209 */ /* 0x000fe20007810000 */
[----:B------:R-:W-:Y:S01]  /*64e0*/  FMUL.FTZ R93, R108, UR22 ;  /* 0x000000166c5d7c20 */ /* 0x000fe20008410000 */
[----:B------:R-:W-:-:S04]  /*64f0*/  @!P1 LEA R76, R76, UR40, 0x3 ;  /* 0x000000284c4c9c11 */ /* 0x000fc8000f8e18ff */
[----:B------:R-:W-:Y:S01]  /*6500*/  @!P1 IADD3 R76, R76, 0x30860, RZ ;  /* 0x000308604c4c9810 */ /* 0x000fe20007ffe0ff */
[----:B------:R-:W-:Y:S03]  /*6510*/  MUFU.TANH R93, R93 ;  /* 0x0000005d005d7308 */ /* 0x000fe60000002400 */
[----:B------:R-:W-:-:S04]  /*6520*/  @!P1 PRMT R76, RZ, 0x654, R76 ;  /* 0x00000654ff4c9816 */ /* 0x000fc8000000004c */
[----:B------:R2:W-:Y:S02]  /*6530*/  @!P1 SYNCS.ARRIVE.TRANS64.RED.A1T0 RZ, [R76+URZ], RZ ;  /* 0x000000ff4cff99a7 */ /* 0x0005e4000810043f */
[----:B--2---:R-:W-:Y:S01]  /*6540*/  FMUL.FTZ R76, R95, UR22 ;  /* 0x000000165f4c7c20 */ /* 0x004fe20008410000 */
[----:B------:R-:W-:Y:S01]  /*6550*/  FMNMX.FTZ R95, R59, R94, !PT ;  /* 0x0000005e3b5f7209 */ /* 0x000fe20007810000 */
[----:B------:R-:W-:-:S03]  /*6560*/  FMUL.FTZ R94, R109, UR22 ;  /* 0x000000166d5e7c20 */ /* 0x000fc60008410000 */
[----:B------:R-:W-:Y:S01]  /*6570*/  FMNMX.FTZ R96, R60, R95, !PT ;  /* 0x0000005f3c607209 */ /* 0x000fe20007810000 */
[----:B------:R-:W2:Y:S03]  /*6580*/  MUFU.TANH R76, R76 ;  /* 0x0000004c004c7308 */ /* 0x000ea60000002400 */
[----:B------:R-:W-:-:S04]  /*6590*/  FMNMX.FTZ R95, R63, R96, !PT ;  /* 0x000000603f5f7209 */ /* 0x000fc80007810000 */
[----:B------:R-:W-:Y:S01]  /*65a0*/  FMNMX.FTZ R96, R64, R95, !PT ;  /* 0x0000005f40607209 */ /* 0x000fe20007810000 */
[----:B------:R-:W2:Y:S01]  /*65b0*/  MUFU.TANH R94, R94 ;  /* 0x0000005e005e7308 */ /* 0x000ea20000002400 */
[----:B------:R-:W-:Y:S02]  /*65c0*/  FMNMX.FTZ R95, R57, R92, !PT ;  /* 0x0000005c395f7209 */ /* 0x000fe40007810000 */
[----:B0-----:R-:W-:Y:S02]  /*65d0*/  FMNMX.FTZ R97, R67, R96, !PT ;  /* 0x0000006043617209 */ /* 0x001fe40007810000 */
[----:B---3--:R-:W-:Y:S02]  /*65e0*/  FMNMX.FTZ R96, R58, R95, !PT ;  /* 0x0000005f3a607209 */ /* 0x008fe40007810000 */
[----:B----4-:R-:W-:Y:S02]  /*65f0*/  FMNMX.FTZ R98, R68, R97, !PT ;  /* 0x0000006144627209 */ /* 0x010fe40007810000 */
[----:B-----5:R-:W-:-:S02]  /*6600*/  FMNMX.FTZ R95, R61, R96, !PT ;  /* 0x000000603d5f7209 */ /* 0x020fc40007810000 */
        /* <DEDUP_REMOVED lines=11> */
[----:B------:R-:W-:Y:S01]  /*66c0*/  FMNMX.FTZ R95, R71, R98, !PT ;  /* 0x00000062475f7209 */ /* 0x000fe20007810000 */
[----:B------:R-:W-:Y:S01]  /*66d0*/  FMUL.FTZ R97, R112, UR22 ;  /* 0x0000001670617c20 */ /* 0x000fe20008410000 */
[----:B------:R-:W-:-:S02]  /*66e0*/  FMNMX.FTZ R101, R85, R100, !PT ;  /* 0x0000006455657209 */ /* 0x000fc40007810000 */
[----:B------:R-:W-:Y:S01]  /*66f0*/  FMNMX.FTZ R98, R72, R95, !PT ;  /* 0x0000005f48627209 */ /* 0x000fe20007810000 */
[----:B------:R-:W-:Y:S01]  /*6700*/  FMUL.FTZ R99, R113, UR22 ;  /* 0x0000001671637c20 */ /* 0x000fe20008410000 */
[----:B------:R-:W-:Y:S01]  /*6710*/  FMNMX.FTZ R100, R86, R101, !PT ;  /* 0x0000006556647209 */ /* 0x000fe20007810000 */
[----:B------:R-:W0:Y:S01]  /*6720*/  MUFU.TANH R97, R97 ;  /* 0x0000006100617308 */ /* 0x000e220000002400 */
[----:B-1----:R-:W-:Y:S02]  /*6730*/  FMNMX.FTZ R95, R75, R98, !PT ;  /* 0x000000624b5f7209 */ /* 0x002fe40007810000 */
[----:B------:R-:W-:Y:S02]  /*6740*/  FMNMX.FTZ R101, R89, R100, !PT ;  /* 0x0000006459657209 */ /* 0x000fe40007810000 */
[----:B--2---:R-:W-:Y:S02]  /*6750*/  FMNMX.FTZ R98, R76, R95, !PT ;  /* 0x0000005f4c627209 */ /* 0x004fe40007810000 */
[----:B------:R-:W-:Y:S01]  /*6760*/  FMNMX.FTZ R100, R90, R101, !PT ;  /* 0x000000655a647209 */ /* 0x000fe20007810000 */
[----:B------:R-:W1:Y:S01]  /*6770*/  MUFU.TANH R99, R99 ;  /* 0x0000006300637308 */ /* 0x000e620000002400 */
[----:B------:R-:W-:-:S02]  /*6780*/  FMNMX.FTZ R95, R79, R98, !PT ;  /* 0x000000624f5f7209 */ /* 0x000fc40007810000 */
[----:B------:R-:W-:Y:S02]  /*6790*/  FMNMX.FTZ R101, R93, R100, !PT ;  /* 0x000000645d657209 */ /* 0x000fe40007810000 */
[----:B------:R-:W-:Y:S02]  /*67a0*/  FMNMX.FTZ R100, R80, R95, !PT ;  /* 0x0000005f50647209 */ /* 0x000fe40007810000 */
[----:B------:R-:W-:Y:S01]  /*67b0*/  FMNMX.FTZ R106, R94, R101, !PT ;  /* 0x000000655e6a7209 */ /* 0x000fe20007810000 */
[----:B------:R-:W2:Y:S01]  /*67c0*/  MUFU.TANH R104, R104 ;  /* 0x0000006800687308 */ /* 0x000ea20000002400 */
[----:B------:R-:W-:Y:S01]  /*67d0*/  FMUL.FTZ R92, R111, UR22 ;  /* 0x000000166f5c7c20 */ /* 0x000fe20008410000 */
[----:B------:R-:W-:Y:S02]  /*67e0*/  FMNMX.FTZ R95, R83, R100, !PT ;  /* 0x00000064535f7209 */ /* 0x000fe40007810000 */
[----:B0-----:R-:W-:Y:S01]  /*67f0*/  FMNMX.FTZ R100, R97, R106, !PT ;  /* 0x0000006a61647209 */ /* 0x001fe20007810000 */
[----:B------:R-:W-:-:S03]  /*6800*/  FMUL.FTZ R96, R114, UR22 ;  /* 0x0000001672607c20 */ /* 0x000fc60008410000 */
[----:B------:R-:W0:Y:S01]  /*6810*/  MUFU.TANH R91, R91 ;  /* 0x0000005b005b7308 */ /* 0x000e220000002400 */
[----:B------:R-:W-:Y:S02]  /*6820*/  FMNMX.FTZ R106, R84, R95, !PT ;  /* 0x0000005f546a7209 */ /* 0x000fe40007810000 */
[----:B-1----:R-:W-:Y:S01]  /*6830*/  FMNMX.FTZ R101, R99, R100, !PT ;  /* 0x0000006463657209 */ /* 0x002fe20007810000 */
[----:B------:R-:W-:Y:S01]  /*6840*/  FMUL.FTZ R98, R115, UR22 ;  /* 0x0000001673627c20 */ /* 0x000fe20008410000 */
[----:B------:R-:W-:-:S03]  /*6850*/  FMNMX.FTZ R95, R87, R106, !PT ;  /* 0x0000006a575f7209 */ /* 0x000fc60007810000 */
[----:B------:R-:W1:Y:S01]  /*6860*/  MUFU.TANH R92, R92 ;  /* 0x0000005c005c7308 */ /* 0x000e620000002400 */
[----:B------:R-:W-:Y:S01]  /*6870*/  FMNMX.FTZ R101, R102, R101, !PT ;  /* 0x0000006566657209 */ /* 0x000fe20007810000 */
[----:B------:R-:W-:Y:S01]  /*6880*/  FMUL.FTZ R100, R118, UR22 ;  /* 0x0000001676647c20 */ /* 0x000fe20008410000 */
[----:B------:R-:W-:-:S05]  /*6890*/  FMNMX.FTZ R106, R88, R95, !PT ;  /* 0x0000005f586a7209 */ /* 0x000fca0007810000 */
[----:B------:R-:W3:Y:S01]  /*68a0*/  MUFU.TANH R96, R96 ;  /* 0x0000006000607308 */ /* 0x000ee20000002400 */
[----:B--2---:R-:W-:Y:S02]  /*68b0*/  FMNMX.FTZ R95, R104, R101, !PT ;  /* 0x00000065685f7209 */ /* 0x004fe40007810000 */
[----:B0-----:R-:W-:-:S05]  /*68c0*/  FMNMX.FTZ R101, R91, R106, !PT ;  /* 0x0000006a5b657209 */ /* 0x001fca0007810000 */
[----:B------:R-:W0:Y:S01]  /*68d0*/  MUFU.TANH R98, R98 ;  /* 0x0000006200627308 */ /* 0x000e220000002400 */
[----:B------:R-:W2:Y:S01]  /*68e0*/  SHFL.BFLY PT, R106, R95, 0x2, 0x1f ;  /* 0x0c401f005f6a7f89 */ /* 0x000ea200000e0000 */
[----:B-1----:R-:W-:-:S06]  /*68f0*/  FMNMX.FTZ R101, R92, R101, !PT ;  /* 0x000000655c657209 */ /* 0x002fcc0007810000 */
[----:B------:R-:W1:Y:S01]  /*6900*/  MUFU.TANH R100, R100 ;  /* 0x0000006400647308 */ /* 0x000e620000002400 */
[----:B---3--:R-:W-:-:S07]  /*6910*/  FMNMX.FTZ R101, R96, R101, !PT ;  /* 0x0000006560657209 */ /* 0x008fce0007810000 */
[----:B------:R-:W3:Y:S01]  /*6920*/  MUFU.TANH R103, R103 ;  /* 0x0000006700677308 */ /* 0x000ee20000002400 */
[----:B0-----:R-:W-:-:S04]  /*6930*/  FMNMX.FTZ R101, R98, R101, !PT ;  /* 0x0000006562657209 */ /* 0x001fc80007810000 */
[----:B-1----:R-:W-:Y:S02]  /*6940*/  FMNMX.FTZ R108, R100, R101, !PT ;  /* 0x00000065646c7209 */ /* 0x002fe40007810000 */
[----:B--2---:R-:W-:Y:S02]  /*6950*/  FMNMX.FTZ R105, R95, R106, !PT ;  /* 0x0000006a5f697209 */ /* 0x004fe40007810000 */
[----:B---3--:R-:W-:-:S03]  /*6960*/  FMNMX.FTZ R108, R103, R108, !PT ;  /* 0x0000006c676c7209 */ /* 0x008fc60007810000 */
[----:B------:R-:W0:Y:S04]  /*6970*/  SHFL.BFLY PT, R106, R105, 0x1, 0x1f ;  /* 0x0c201f00696a7f89 */ /* 0x000e2800000e0000 */
[----:B------:R-:W1:Y:S01]  /*6980*/  SHFL.BFLY PT, R101, R108, 0x2, 0x1f ;  /* 0x0c401f006c657f89 */ /* 0x000e6200000e0000 */
[----:B0-----:R-:W-:Y:S02]  /*6990*/  FMNMX.FTZ R95, R105, R106, !PT ;  /* 0x0000006a695f7209 */ /* 0x001fe40007810000 */
[----:B-1----:R-:W-:-:S05]  /*69a0*/  FMNMX.FTZ R107, R108, R101, !PT ;  /* 0x000000656c6b7209 */ /* 0x002fca0007810000 */
[----:B------:R-:W0:Y:S02]  /*69b0*/  SHFL.BFLY PT, R106, R107, 0x1, 0x1f ;  /* 0x0c201f006b6a7f89 */ /* 0x000e2400000e0000 */
[----:B0-----:R-:W-:Y:S01]  /*69c0*/  FMNMX.FTZ R101, R107, R106, !PT ;  /* 0x0000006a6b657209 */ /* 0x001fe20007810000 */
[C---:B------:R-:W-:Y:S01]  /*69d0*/  FADD.FTZ R106, -R95.reuse, R0 ;  /* 0x000000005f6a7221 */ /* 0x040fe20000010100 */
[----:B------:R-:W-:-:S03]  /*69e0*/  FMUL.FTZ R0, R95, UR21 ;  /* 0x000000155f007c20 */ /* 0x000fc60008410000 */
[C---:B------:R-:W-:Y:S01]  /*69f0*/  FMUL.FTZ R107, R101.reuse, UR21 ;  /* 0x00000015656b7c20 */ /* 0x040fe20008410000 */
[----:B------:R-:W-:Y:S01]  /*6a00*/  FMUL.FTZ R106, R106, UR21 ;  /* 0x000000156a6a7c20 */ /* 0x000fe20008410000 */
[----:B------:R-:W-:Y:S01]  /*6a10*/  FADD.FTZ R6, -R101, R6 ;  /* 0x0000000665067221 */ /* 0x000fe20000010100 */
        /* <DEDUP_REMOVED lines=10> */
[----:B0-----:R-:W-:Y:S01]  /*6ac0*/  FMUL.FTZ R106, R6, UR21 ;  /* 0x00000015066a7c20 */ /* 0x001fe20008410000 */
        /* <DEDUP_REMOVED lines=43> */
[----:B------:R-:W-:Y:S01]  /*6d80*/  FFMA.FTZ R14, R15, UR21, -R107 ;  /* 0x000000150f0e7c23 */ /* 0x000fe2000801086b */
[----:B------:R-:W-:Y:S08]  /*6d90*/  MUFU.EX2 R0, R106 ;  /* 0x0000006a00007308 */ /* 0x000ff00000000800 */
[----:B------:R-:W1:Y:S08]  /*6da0*/  MUFU.EX2 R10, R10 ;  /* 0x0000000a000a7308 */ /* 0x000e700000000800 */
[----:B------:R-:W2:Y:S08]  /*6db0*/  MUFU.EX2 R9, R9 ;  /* 0x0000000900097308 */ /* 0x000eb00000000800 */
[----:B------:R-:W3:Y:S08]  /*6dc0*/  MUFU.EX2 R11, R11 ;  /* 0x0000000b000b7308 */ /* 0x000ef00000000800 */
[----:B------:R-:W-:Y:S08]  /*6dd0*/  MUFU.EX2 R12, R12 ;  /* 0x0000000c000c7308 */ /* 0x000ff00000000800 */
[----:B------:R-:W4:Y:S08]  /*6de0*/  MUFU.EX2 R13, R13 ;  /* 0x0000000d000d7308 */ /* 0x000f300000000800 */
[----:B------:R-:W-:Y:S08]  /*6df0*/  MUFU.EX2 R6, R6 ;  /* 0x0000000600067308 */ /* 0x000ff00000000800 */
[----:B------:R-:W5:Y:S01]  /*6e00*/  MUFU.EX2 R14, R14 ;  /* 0x0000000e000e7308 */ /* 0x000f620000000800 */
[----:B0-----:R-:W-:Y:S01]  /*6e10*/  FFMA.FTZ R108, R32, R3, R8 ;  /* 0x00000003206c7223 */ /* 0x001fe20000010008 */
[----:B-1----:R-:W-:Y:S01]  /*6e20*/  FFMA.FTZ R106, R0, R7, R10 ;  /* 0x00000007006a7223 */ /* 0x002fe2000001000a */
[----:B--2---:R-:W-:-:S02]  /*6e30*/  F2FP.BF16.F32.PACK_AB R8, R9, R8 ;  /* 0x000000080908723e */ /* 0x004fc400000010ff */
[----:B------:R-:W-:Y:S01]  /*6e40*/  FADD.FTZ R3, R9, R108 ;  /* 0x0000006c09037221 */ /* 0x000fe20000010000 */
[C---:B---3--:R-:W-:Y:S01]  /*6e50*/  FADD.FTZ R7, R11.reuse, R106 ;  /* 0x0000006a0b077221 */ /* 0x048fe20000010000 */
[----:B------:R-:W-:Y:S02]  /*6e60*/  F2FP.BF16.F32.PACK_AB R9, R11, R10 ;  /* 0x0000000a0b09723e */ /* 0x000fe400000010ff */
[----:B----4-:R-:W-:Y:S02]  /*6e70*/  F2FP.BF16.F32.PACK_AB R10, R13, R12 ;  /* 0x0000000c0d0a723e */ /* 0x010fe400000010ff */
[----:B-----5:R-:W-:-:S05]  /*6e80*/  F2FP.BF16.F32.PACK_AB R11, R14, R6 ;  /* 0x000000060e0b723e */ /* 0x020fca00000010ff */
[----:B------:R0:W-:Y:S01]  /*6e90*/  STSM.16.M88.4 [R2+0x1e800], R8 ;  /* 0x01e8000802007844 */ /* 0x0001e20000000200 */
[----:B------:R-:W1:Y:S01]  /*6ea0*/  MUFU.EX2 R18, R18 ;  /* 0x0000001200127308 */ /* 0x000e620000000800 */
[--C-:B------:R-:W-:Y:S01]  /*6eb0*/  FFMA.FTZ R108, R22, UR21, -R107.reuse ;  /* 0x00000015166c7c23 */ /* 0x100fe2000801086b */
[--C-:B0-----:R-:W-:Y:S01]  /*6ec0*/  FFMA.FTZ R9, R154, UR21, -R107.reuse ;  /* 0x000000159a097c23 */ /* 0x101fe2000801086b */
[--C-:B------:R-:W-:Y:S01]  /*6ed0*/  FFMA.FTZ R10, R153, UR21, -R107.reuse ;  /* 0x00000015990a7c23 */ /* 0x100fe2000801086b */
[----:B------:R-:W-:-:S04]  /*6ee0*/  FFMA.FTZ R11, R152, UR21, -R107 ;  /* 0x00000015980b7c23 */ /* 0x000fc8000801086b */
[----:B------:R-:W-:Y:S08]  /*6ef0*/  MUFU.EX2 R19, R19 ;  /* 0x0000001300137308 */ /* 0x000ff00000000800 */
[----:B------:R-:W0:Y:S01]  /*6f00*/  MUFU.EX2 R9, R9 ;  /* 0x0000000900097308 */ /* 0x000e220000000800 */
[----:B------:R-:W-:Y:S01]  /*6f10*/  FADD.FTZ R12, R12, R3 ;  /* 0x000000030c0c7221 */ /* 0x000fe20000010000 */
[----:B------:R-:W-:-:S06]  /*6f20*/  FADD.FTZ R8, R6, R7 ;  /* 0x0000000706087221 */ /* 0x000fcc0000010000 */
[----:B------:R-:W2:Y:S01]  /*6f30*/  MUFU.EX2 R10, R10 ;  /* 0x0000000a000a7308 */ /* 0x000ea20000000800 */
[----:B------:R-:W-:Y:S01]  /*6f40*/  FFMA.FTZ R25, R25, UR21, -R107 ;  /* 0x0000001519197c23 */ /* 0x000fe2000801086b */
[----:B------:R-:W-:-:S06]  /*6f50*/  FADD.FTZ R13, R13, R12 ;  /* 0x0000000c0d0d7221 */ /* 0x000fcc0000010000 */
[----:B------:R-:W3:Y:S01]  /*6f60*/  MUFU.EX2 R20, R20 ;  /* 0x0000001400147308 */ /* 0x000ee20000000800 */
[----:B------:R-:W-:Y:S01]  /*6f70*/  FADD.FTZ R8, R14, R8 ;  /* 0x000000080e087221 */ /* 0x000fe20000010000 */
[----:B------:R-:W-:-:S06]  /*6f80*/  FFMA.FTZ R26, R26, UR21, -R107 ;  /* 0x000000151a1a7c23 */ /* 0x000fcc000801086b */
[----:B------:R-:W4:Y:S01]  /*6f90*/  MUFU.EX2 R11, R11 ;  /* 0x0000000b000b7308 */ /* 0x000f220000000800 */
[----:B-1----:R-:W-:Y:S01]  /*6fa0*/  FADD.FTZ R12, R18, R13 ;  /* 0x0000000d120c7221 */ /* 0x002fe20000010000 */
[----:B0-----:R-:W-:-:S06]  /*6fb0*/  FADD.FTZ R13, R9, R8 ;  /* 0x00000008090d7221 */ /* 0x001fcc0000010000 */
[----:B------:R-:W0:Y:S01]  /*6fc0*/  MUFU.EX2 R21, R21 ;  /* 0x0000001500157308 */ /* 0x000e220000000800 */
[--C-:B------:R-:W-:Y:S01]  /*6fd0*/  FFMA.FTZ R106, R29, UR21, -R107.reuse ;  /* 0x000000151d6a7c23 */ /* 0x100fe2000801086b */
[----:B------:R-:W-:-:S06]  /*6fe0*/  FFMA.FTZ R22, R53, UR21, -R107 ;  /* 0x0000001535167c23 */ /* 0x000fcc000801086b */
[----:B------:R-:W1:Y:S01]  /*6ff0*/  MUFU.EX2 R108, R108 ;  /* 0x0000006c006c7308 */ /* 0x000e620000000800 */
[----:B------:R-:W-:Y:S01]  /*7000*/  FFMA.FTZ R53, R69, UR21, -R107 ;  /* 0x0000001545357c23 */ /* 0x000fe2000801086b */
[----:B------:R-:W-:-:S06]  /*7010*/  FADD.FTZ R69, R19, R12 ;  /* 0x0000000c13457221 */ /* 0x000fcc0000010000 */
[----:B------:R-:W5:Y:S01]  /*7020*/  MUFU.EX2 R23, R23 ;  /* 0x0000001700177308 */ /* 0x000f620000000800 */
[----:B--2---:R-:W-:Y:S01]  /*7030*/  FADD.FTZ R12, R10, R13 ;  /* 0x0000000d0a0c7221 */ /* 0x004fe20000010000 */
[----:B------:R-:W-:-:S06]  /*7040*/  FFMA.FTZ R109, R30, UR21, -R107 ;  /* 0x000000151e6d7c23 */ /* 0x000fcc000801086b */
[----:B------:R-:W2:Y:S01]  /*7050*/  MUFU.EX2 R25, R25 ;  /* 0x0000001900197308 */ /* 0x000ea20000000800 */
[----:B---3--:R-:W-:Y:S01]  /*7060*/  FADD.FTZ R14, R20, R69 ;  /* 0x00000045140e7221 */ /* 0x008fe20000010000 */
[----:B----4-:R-:W-:-:S06]  /*7070*/  FADD.FTZ R13, R11, R12 ;  /* 0x0000000c0b0d7221 */ /* 0x010fcc0000010000 */
[----:B------:R-:W3:Y:S01]  /*7080*/  MUFU.EX2 R24, R24 ;  /* 0x0000001800187308 */ /* 0x000ee20000000800 */
[----:B------:R-:W-:-:S07]  /*7090*/  FFMA.FTZ R30, R33, UR21, -R107 ;  /* 0x00000015211e7c23 */ /* 0x000fce000801086b */
[----:B------:R-:W4:Y:S01]  /*70a0*/  MUFU.EX2 R26, R26 ;  /* 0x0000001a001a7308 */ /* 0x000f220000000800 */
[----:B0-----:R-:W-:Y:S01]  /*70b0*/  FADD.FTZ R14, R21, R14 ;  /* 0x0000000e150e7221 */ /* 0x001fe20000010000 */
[----:B-1----:R-:W-:-:S06]  /*70c0*/  FADD.FTZ R12, R108, R13 ;  /* 0x0000000d6c0c7221 */ /* 0x002fcc0000010000 */
[----:B------:R-:W0:Y:S01]  /*70d0*/  MUFU.EX2 R27, R27 ;  /* 0x0000001b001b7308 */ /* 0x000e220000000800 */
[----:B------:R-:W-:-:S07]  /*70e0*/  FFMA.FTZ R33, R34, UR21, -R107 ;  /* 0x0000001522217c23 */ /* 0x000fce000801086b */
[----:B------:R-:W1:Y:S01]  /*70f0*/  MUFU.EX2 R106, R106 ;  /* 0x0000006a006a7308 */ /* 0x000e620000000800 */
[----:B------:R-:W-:Y:S01]  /*7100*/  F2FP.BF16.F32.PACK_AB R8, R19, R18 ;  /* 0x000000121308723e */ /* 0x000fe200000010ff */
[----:B-----5:R-:W-:-:S06]  /*7110*/  FADD.FTZ R13, R23, R14 ;  /* 0x0000000e170d7221 */ /* 0x020fcc0000010000 */
        /* <DEDUP_REMOVED lines=14> */
[----:B-----5:R-:W-:Y:S01]  /*7200*/  FADD.FTZ R14, R28, R13 ;  /* 0x0000000d1c0e7221 */ /* 0x020fe20000010000 */
[----:B--2---:R-:W-:-:S06]  /*7210*/  FADD.FTZ R13, R109, R12 ;  /* 0x0000000c6d0d7221 */ /* 0x004fcc0000010000 */
[----:B------:R-:W2:Y:S01]  /*7220*/  MUFU.EX2 R35, R35 ;  /* 0x0000002300237308 */ /* 0x000ea20000000800 */
[----:B------:R-:W-:-:S07]  /*7230*/  FFMA.FTZ R37, R42, UR21, -R107 ;  /* 0x000000152a257c23 */ /* 0x000fce000801086b */
[----:B------:R-:W5:Y:S01]  /*7240*/  MUFU.EX2 R15, R15 ;  /* 0x0000000f000f7308 */ /* 0x000f620000000800 */
        /* <DEDUP_REMOVED lines=10> */
[----:B--2---:R-:W-:Y:S01]  /*72f0*/  FADD.FTZ R13, R35, R14 ;  /* 0x0000000e230d7221 */ /* 0x004fe20000010000 */
[----:B-----5:R-:W-:-:S06]  /*7300*/  FADD.FTZ R69, R15, R12 ;  /* 0x0000000c0f457221 */ /* 0x020fcc0000010000 */
        /* <DEDUP_REMOVED lines=10> */
[----:B------:R-:W0:Y:S08]  /*73b0*/  MUFU.EX2 R44, R44 ;  /* 0x0000002c002c7308 */ /* 0x000e300000000800 */
[----:B------:R-:W1:Y:S01]  /*73c0*/  MUFU.EX2 R38, R38 ;  /* 0x0000002600267308 */ /* 0x000e620000000800 */
[----:B--2---:R-:W-:Y:S01]  /*73d0*/  FADD.FTZ R12, R40, R13 ;  /* 0x0000000d280c7221 */ /* 0x004fe20000010000 */
[----:B-----5:R-:W-:-:S06]  /*73e0*/  FADD.FTZ R14, R37, R14 ;  /* 0x0000000e250e7221 */ /* 0x020fcc0000010000 */
[----:B------:R-:W2:Y:S01]  /*73f0*/  MUFU.EX2 R47, R47 ;  /* 0x0000002f002f7308 */ /* 0x000ea20000000800 */
[----:B------:R-:W-:-:S07]  /*7400*/  FFMA.FTZ R46, R54, UR21, -R107 ;  /* 0x00000015362e7c23 */ /* 0x000fce000801086b */
[----:B------:R-:W5:Y:S01]  /*7410*/  MUFU.EX2 R49, R49 ;  /* 0x0000003100317308 */ /* 0x000f620000000800 */
[----:B------:R-:W-:Y:S01]  /*7420*/  F2FP.BF16.F32.PACK_AB R9, R10, R9 ;  /* 0x000000090a09723e */ /* 0x000fe200000010ff */
[----:B---3--:R-:W-:Y:S01]  /*7430*/  FADD.FTZ R13, R43, R12 ;  /* 0x0000000c2b0d7221 */ /* 0x008fe20000010000 */
[----:B------:R-:W-:-:S05]  /*7440*/  F2FP.BF16.F32.PACK_AB R10, R21, R20 ;  /* 0x00000014150a723e */ /* 0x000fca00000010ff */
[----:B------:R-:W3:Y:S01]  /*7450*/  MUFU.EX2 R48, R48 ;  /* 0x0000003000307308 */ /* 0x000ee20000000800 */
[----:B----4-:R-:W-:Y:S01]  /*7460*/  FADD.FTZ R21, R29, R14 ;  /* 0x0000000e1d157221 */ /* 0x010fe20000010000 */
[----:B------:R-:W-:-:S06]  /*7470*/  FFMA.FTZ R57, R57, UR21, -R107 ;  /* 0x0000001539397c23 */ /* 0x000fcc000801086b */
[----:B------:R-:W4:Y:S01]  /*7480*/  MUFU.EX2 R45, R45 ;  /* 0x0000002d002d7308 */ /* 0x000f220000000800 */
[----:B------:R-:W-:Y:S01]  /*7490*/  F2FP.BF16.F32.PACK_AB R25, R26, R25 ;  /* 0x000000191a19723e */ /* 0x000fe200000010ff */
[----:B0-----:R-:W-:Y:S01]  /*74a0*/  FADD.FTZ R14, R44, R13 ;  /* 0x0000000d2c0e7221 */ /* 0x001fe20000010000 */
[----:B------:R-:W-:-:S05]  /*74b0*/  F2FP.BF16.F32.PACK_AB R26, R28, R27 ;  /* 0x0000001b1c1a723e */ /* 0x000fca00000010ff */
[----:B------:R-:W0:Y:S01]  /*74c0*/  MUFU.EX2 R51, R51 ;  /* 0x0000003300337308 */ /* 0x000e220000000800 */
[----:B-1----:R-:W-:Y:S01]  /*74d0*/  FADD.FTZ R28, R38, R21 ;  /* 0x00000015261c7221 */ /* 0x002fe20000010000 */
[----:B------:R-:W-:-:S06]  /*74e0*/  FFMA.FTZ R3, R58, UR21, -R107 ;  /* 0x000000153a037c23 */ /* 0x000fcc000801086b */
[----:B------:R-:W1:Y:S01]  /*74f0*/  MUFU.EX2 R22, R22 ;  /* 0x0000001600167308 */ /* 0x000e620000000800 */
[----:B--2---:R-:W-:Y:S01]  /*7500*/  FADD.FTZ R21, R47, R14 ;  /* 0x0000000e2f157221 */ /* 0x004fe20000010000 */
[----:B-----5:R-:W-:-:S06]  /*7510*/  FADD.FTZ R28, R49, R28 ;  /* 0x0000001c311c7221 */ /* 0x020fcc0000010000 */
[----:B------:R-:W2:Y:S01]  /*7520*/  MUFU.EX2 R52, R52 ;  /* 0x0000003400347308 */ /* 0x000ea20000000800 */
[----:B------:R-:W-:-:S07]  /*7530*/  FFMA.FTZ R6, R61, UR21, -R107 ;  /* 0x000000153d067c23 */ /* 0x000fce000801086b */
[----:B------:R-:W5:Y:S01]  /*7540*/  MUFU.EX2 R46, R46 ;  /* 0x0000002e002e7308 */ /* 0x000f620000000800 */
[----:B------:R-:W-:Y:S01]  /*7550*/  F2FP.BF16.F32.PACK_AB R13, R33, R30 ;  /* 0x0000001e210d723e */ /* 0x000fe200000010ff */
[----:B---3--:R-:W-:-:S06]  /*7560*/  FADD.FTZ R30, R48, R21 ;  /* 0x00000015301e7221 */ /* 0x008fcc0000010000 */
[----:B------:R-:W3:Y:S01]  /*7570*/  MUFU.EX2 R55, R55 ;  /* 0x0000003700377308 */ /* 0x000ee20000000800 */
[----:B----4-:R-:W-:Y:S01]  /*7580*/  FADD.FTZ R21, R45, R28 ;  /* 0x0000001c2d157221 */ /* 0x010fe20000010000 */
[----:B------:R-:W-:-:S06]  /*7590*/  FFMA.FTZ R7, R62, UR21, -R107 ;  /* 0x000000153e077c23 */ /* 0x000fcc000801086b */
[----:B------:R-:W4:Y:S01]  /*75a0*/  MUFU.EX2 R57, R57 ;  /* 0x0000003900397308 */ /* 0x000f220000000800 */
[----:B------:R-:W-:Y:S01]  /*75b0*/  F2FP.BF16.F32.PACK_AB R24, R24, R23 ;  /* 0x000000171818723e */ /* 0x000fe200000010ff */
[----:B0-----:R-:W-:-:S06]  /*75c0*/  FADD.FTZ R23, R51, R30 ;  /* 0x0000001e33177221 */ /* 0x001fcc0000010000 */
[----:B------:R-:W0:Y:S01]  /*75d0*/  MUFU.EX2 R56, R56 ;  /* 0x0000003800387308 */ /* 0x000e220000000800 */
[----:B-1----:R-:W-:Y:S01]  /*75e0*/  FADD.FTZ R21, R22, R21 ;  /* 0x0000001516157221 */ /* 0x002fe20000010000 */
[----:B------:R-:W-:-:S06]  /*75f0*/  FFMA.FTZ R65, R65, UR21, -R107 ;  /* 0x0000001541417c23 */ /* 0x000fcc000801086b */
[----:B------:R-:W1:Y:S01]  /*7600*/  MUFU.EX2 R3, R3 ;  /* 0x0000000300037308 */ /* 0x000e620000000800 */
[----:B--2---:R-:W-:Y:S01]  /*7610*/  FADD.FTZ R28, R52, R23 ;  /* 0x00000017341c7221 */ /* 0x004fe20000010000 */
[----:B-----5:R-:W-:-:S06]  /*7620*/  FADD.FTZ R30, R46, R21 ;  /* 0x000000152e1e7221 */ /* 0x020fcc0000010000 */
[----:B------:R-:W2:Y:S01]  /*7630*/  MUFU.EX2 R59, R59 ;  /* 0x0000003b003b7308 */ /* 0x000ea20000000800 */
[----:B------:R-:W-:Y:S01]  /*7640*/  FFMA.FTZ R61, R66, UR21, -R107 ;  /* 0x00000015423d7c23 */ /* 0x000fe2000801086b */
[----:B------:R-:W-:-:S06]  /*7650*/  F2FP.BF16.F32.PACK_AB R11, R108, R11 ;  /* 0x0000000b6c0b723e */ /* 0x000fcc00000010ff */
[----:B------:R-:W5:Y:S01]  /*7660*/  MUFU.EX2 R6, R6 ;  /* 0x0000000600067308 */ /* 0x000f620000000800 */
[----:B---3--:R-:W-:Y:S01]  /*7670*/  FADD.FTZ R21, R55, R28 ;  /* 0x0000001c37157221 */ /* 0x008fe20000010000 */
[----:B----4-:R-:W-:-:S06]  /*7680*/  FADD.FTZ R30, R57, R30 ;  /* 0x0000001e391e7221 */ /* 0x010fcc0000010000 */
[----:B------:R-:W3:Y:S01]  /*7690*/  MUFU.EX2 R7, R7 ;  /* 0x0000000700077308 */ /* 0x000ee20000000800 */
[----:B------:R0:W-:Y:S07]  /*76a0*/  STSM.16.M88.4 [R156], R8 ;  /* 0x000000089c007844 */ /* 0x0001ee0000000200 */
[----:B------:R-:W4:Y:S01]  /*76b0*/  MUFU.EX2 R60, R60 ;  /* 0x0000003c003c7308 */ /* 0x000f220000000800 */
[----:B------:R-:W-:-:S07]  /*76c0*/  FFMA.FTZ R54, R70, UR21, -R107 ;  /* 0x0000001546367c23 */ /* 0x000fce000801086b */
[----:B------:R-:W4:Y:S01]  /*76d0*/  MUFU.EX2 R65, R65 ;  /* 0x0000004100417308 */ /* 0x000f220000000800 */
[----:B0-----:R-:W-:Y:S01]  /*76e0*/  FADD.FTZ R8, R56, R21 ;  /* 0x0000001538087221 */ /* 0x001fe20000010000 */
[----:B-1----:R-:W-:-:S06]  /*76f0*/  FADD.FTZ R9, R3, R30 ;  /* 0x0000001e03097221 */ /* 0x002fcc0000010000 */
[----:B------:R-:W0:Y:S01]  /*7700*/  MUFU.EX2 R63, R63 ;  /* 0x0000003f003f7308 */ /* 0x000e220000000800 */
[----:B--2---:R-:W-:Y:S01]  /*7710*/  FADD.FTZ R11, R59, R8 ;  /* 0x000000083b0b7221 */ /* 0x004fe20000010000 */
[----:B-----5:R-:W-:-:S06]  /*7720*/  FADD.FTZ R8, R6, R9 ;  /* 0x0000000906087221 */ /* 0x020fcc0000010000 */
[----:B------:R-:W1:Y:S01]  /*7730*/  MUFU.EX2 R61, R61 ;  /* 0x0000003d003d7308 */ /* 0x000e620000000800 */
[----:B------:R-:W-:Y:S01]  /*7740*/  FFMA.FTZ R71, R71, UR21, -R107 ;  /* 0x0000001547477c23 */ /* 0x000fe2000801086b */
[----:B---3--:R-:W-:-:S06]  /*7750*/  FADD.FTZ R8, R7, R8 ;  /* 0x0000000807087221 */ /* 0x008fcc0000010000 */
[----:B------:R-:W2:Y:S08]  /*7760*/  MUFU.EX2 R64, R64 ;  /* 0x0000004000407308 */ /* 0x000eb00000000800 */
[----:B------:R-:W3:Y:S01]  /*7770*/  MUFU.EX2 R53, R53 ;  /* 0x0000003500357308 */ /* 0x000ee20000000800 */
[----:B------:R-:W-:Y:S01]  /*7780*/  FFMA.FTZ R72, R72, UR21, -R107 ;  /* 0x0000001548487c23 */ /* 0x000fe2000801086b */
[----:B----4-:R-:W-:-:S06]  /*7790*/  FADD.FTZ R10, R60, R11 ;  /* 0x0000000b3c0a7221 */ /* 0x010fcc0000010000 */
[----:B------:R-:W4:Y:S01]  /*77a0*/  MUFU.EX2 R67, R67 ;  /* 0x0000004300437308 */ /* 0x000f220000000800 */
[----:B------:R-:W-:-:S07]  /*77b0*/  FADD.FTZ R8, R65, R8 ;  /* 0x0000000841087221 */ /* 0x000fce0000010000 */
[----:B------:R-:W5:Y:S01]  /*77c0*/  MUFU.EX2 R54, R54 ;  /* 0x0000003600367308 */ /* 0x000f620000000800 */
[----:B------:R-:W-:Y:S01]  /*77d0*/  FFMA.FTZ R75, R75, UR21, -R107 ;  /* 0x000000154b4b7c23 */ /* 0x000fe2000801086b */
[----:B0-----:R-:W-:-:S06]  /*77e0*/  FADD.FTZ R9, R63, R10 ;  /* 0x0000000a3f097221 */ /* 0x001fcc0000010000 */
[----:B------:R-:W0:Y:S01]  /*77f0*/  MUFU.EX2 R68, R68 ;  /* 0x0000004400447308 */ /* 0x000e220000000800 */
[----:B-1----:R-:W-:Y:S01]  /*7800*/  FADD.FTZ R8, R61, R8 ;  /* 0x000000083d087221 */ /* 0x002fe20000010000 */
[----:B------:R-:W-:-:S06]  /*7810*/  FFMA.FTZ R76, R76, UR21, -R107 ;  /* 0x000000154c4c7c23 */ /* 0x000fcc000801086b */
[----:B------:R-:W1:Y:S01]  /*7820*/  MUFU.EX2 R18, R71 ;  /* 0x0000004700127308 */ /* 0x000e620000000800 */
[----:B--2---:R-:W-:Y:S01]  /*7830*/  FADD.FTZ R10, R64, R9 ;  /* 0x00000009400a7221 */ /* 0x004fe20000010000 */
[----:B------:R-:W-:-:S06]  /*7840*/  F2FP.BF16.F32.PACK_AB R57, R3, R57 ;  /* 0x000000390339723e */ /* 0x000fcc00000010ff */
[----:B------:R-:W2:Y:S01]  /*7850*/  MUFU.EX2 R73, R73 ;  /* 0x0000004900497308 */ /* 0x000ea20000000800 */
[----:B---3--:R-:W-:Y:S01]  /*7860*/  FADD.FTZ R3, R53, R8 ;  /* 0x0000000835037221 */ /* 0x008fe20000010000 */
[----:B------:R-:W-:-:S06]  /*7870*/  FFMA.FTZ R79, R79, UR21, -R107 ;  /* 0x000000154f4f7c23 */ /* 0x000fcc000801086b */
[----:B------:R-:W3:Y:S01]  /*7880*/  MUFU.EX2 R19, R72 ;  /* 0x0000004800137308 */ /* 0x000ee20000000800 */
[----:B----4-:R-:W-:Y:S01]  /*7890*/  FADD.FTZ R9, R67, R10 ;  /* 0x0000000a43097221 */ /* 0x010fe20000010000 */
[----:B-----5:R-:W-:-:S06]  /*78a0*/  FADD.FTZ R3, R54, R3 ;  /* 0x0000000336037221 */ /* 0x020fcc0000010000 */
[----:B------:R-:W4:Y:S01]  /*78b0*/  MUFU.EX2 R74, R74 ;  /* 0x0000004a004a7308 */ /* 0x000f220000000800 */
[----:B------:R-:W-:-:S07]  /*78c0*/  FFMA.FTZ R80, R80, UR21, -R107 ;  /* 0x0000001550507c23 */ /* 0x000fce000801086b */
[----:B------:R-:W5:Y:S01]  /*78d0*/  MUFU.EX2 R20, R75 ;  /* 0x0000004b00147308 */ /* 0x000f620000000800 */
        /* <DEDUP_REMOVED lines=8> */
[----:B---3--:R-:W-:-:S06]  /*7960*/  FADD.FTZ R3, R19, R6 ;  /* 0x0000000613037221 */ /* 0x008fcc0000010000 */
[----:B------:R-:W2:Y:S01]  /*7970*/  MUFU.EX2 R78, R78 ;  /* 0x0000004e004e7308 */ /* 0x000ea20000000800 */
[----:B------:R-:W-:-:S07]  /*7980*/  FFMA.FTZ R84, R84, UR21, -R107 ;  /* 0x0000001554547c23 */ /* 0x000fce000801086b */
[----:B------:R-:W3:Y:S01]  /*7990*/  MUFU.EX2 R79, R79 ;  /* 0x0000004f004f7308 */ /* 0x000ee20000000800 */
[----:B----4-:R-:W-:Y:S01]  /*79a0*/  FADD.FTZ R8, R74, R7 ;  /* 0x000000074a087221 */ /* 0x010fe20000010000 */
[----:B-----5:R-:W-:-:S06]  /*79b0*/  FADD.FTZ R3, R20, R3 ;  /* 0x0000000314037221 */ /* 0x020fcc0000010000 */
[----:B------:R-:W4:Y:S01]  /*79c0*/  MUFU.EX2 R80, R80 ;  /* 0x0000005000507308 */ /* 0x000f220000000800 */
[----:B------:R-:W-:Y:S01]  /*79d0*/  FFMA.FTZ R87, R87, UR21, -R107 ;  /* 0x0000001557577c23 */ /* 0x000fe2000801086b */
[----:B0-----:R-:W-:Y:S01]  /*79e0*/  FADD.FTZ R7, R77, R8 ;  /* 0x000000084d077221 */ /* 0x001fe20000010000 */
[----:B-1----:R-:W-:-:S05]  /*79f0*/  FADD.FTZ R8, R76, R3 ;  /* 0x000000034c087221 */ /* 0x002fca0000010000 */
[----:B------:R-:W0:Y:S01]  /*7a00*/  MUFU.EX2 R83, R83 ;  /* 0x0000005300537308 */ /* 0x000e220000000800 */
[----:B------:R-:W-:Y:S01]  /*7a10*/  FFMA.FTZ R88, R88, UR21, -R107 ;  /* 0x0000001558587c23 */ /* 0x000fe2000801086b */
[----:B------:R-:W-:Y:S01]  /*7a20*/  F2FP.BF16.F32.PACK_AB R27, R109, R106 ;  /* 0x0000006a6d1b723e */ /* 0x000fe200000010ff */
[----:B--2---:R-:W-:Y:S01]  /*7a30*/  FADD.FTZ R6, R78, R7 ;  /* 0x000000074e067221 */ /* 0x004fe20000010000 */
[----:B------:R-:W-:-:S04]  /*7a40*/  F2FP.BF16.F32.PACK_AB R12, R105, R31 ;  /* 0x0000001f690c723e */ /* 0x000fc800000010ff */
[----:B------:R-:W1:Y:S01]  /*7a50*/  MUFU.EX2 R84, R84 ;  /* 0x0000005400547308 */ /* 0x000e620000000800 */
[----:B------:R-:W-:Y:S02]  /*7a60*/  F2FP.BF16.F32.PACK_AB R14, R36, R35 ;  /* 0x00000023240e723e */ /* 0x000fe400000010ff */
[----:B------:R-:W-:Y:S01]  /*7a70*/  F2FP.BF16.F32.PACK_AB R15, R34, R15 ;  /* 0x0000000f220f723e */ /* 0x000fe200000010ff */
[----:B---3--:R-:W-:Y:S01]  /*7a80*/  FADD.FTZ R7, R79, R8 ;  /* 0x000000084f077221 */ /* 0x008fe20000010000 */
[----:B------:R-:W-:Y:S03]  /*7a90*/  STSM.16.M88.4 [R17], R24 ;  /* 0x0000001811007844 */ /* 0x000fe60000000200 */
[----:B------:R-:W2:Y:S01]  /*7aa0*/  MUFU.EX2 R87, R87 ;  /* 0x0000005700577308 */ /* 0x000ea20000000800 */
[--C-:B------:R-:W-:Y:S01]  /*7ab0*/  FFMA.FTZ R91, R91, UR21, -R107.reuse ;  /* 0x000000155b5b7c23 */ /* 0x100fe2000801086b */
[----:B------:R4:W-:Y:S01]  /*7ac0*/  STSM.16.M88.4 [R16], R12 ;  /* 0x0000000c10007844 */ /* 0x0009e20000000200 */
[----:B------:R-:W-:Y:S01]  /*7ad0*/  FFMA.FTZ R92, R92, UR21, -R107 ;  /* 0x000000155c5c7c23 */ /* 0x000fe2000801086b */
[----:B------:R-:W-:-:S04]  /*7ae0*/  F2FP.BF16.F32.PACK_AB R50, R52, R51 ;  /* 0x000000333432723e */ /* 0x000fc800000010ff */
[----:B------:R-:W3:Y:S01]  /*7af0*/  MUFU.EX2 R88, R88 ;  /* 0x0000005800587308 */ /* 0x000ee20000000800 */
[----:B------:R-:W-:Y:S01]  /*7b00*/  F2FP.BF16.F32.PACK_AB R51, R46, R22 ;  /* 0x000000162e33723e */ /* 0x000fe200000010ff */
[----:B------:R-:W-:Y:S01]  /*7b10*/  FFMA.FTZ R96, R96, UR21, -R107 ;  /* 0x0000001560607c23 */ /* 0x000fe2000801086b */
[----:B----4-:R-:W-:-:S05]  /*7b20*/  FADD.FTZ R12, R80, R7 ;  /* 0x00000007500c7221 */ /* 0x010fca0000010000 */
[----:B------:R-:W4:Y:S01]  /*7b30*/  MUFU.EX2 R22, R91 ;  /* 0x0000005b00167308 */ /* 0x000f220000000800 */
[----:B0-----:R-:W-:-:S07]  /*7b40*/  FADD.FTZ R7, R83, R12 ;  /* 0x0000000c53077221 */ /* 0x001fce0000010000 */
[----:B------:R-:W0:Y:S01]  /*7b50*/  MUFU.EX2 R81, R81 ;  /* 0x0000005100517308 */ /* 0x000e220000000800 */
[----:B-1----:R-:W-:Y:S01]  /*7b60*/  FADD.FTZ R12, R84, R7 ;  /* 0x00000007540c7221 */ /* 0x002fe20000010000 */
[--C-:B------:R-:W-:Y:S01]  /*7b70*/  FFMA.FTZ R100, R100, UR21, -R107.reuse ;  /* 0x0000001564647c23 */ /* 0x100fe2000801086b */
[--C-:B------:R-:W-:Y:S01]  /*7b80*/  FFMA.FTZ R103, R103, UR21, -R107.reuse ;  /* 0x0000001567677c23 */ /* 0x100fe2000801086b */
[----:B------:R-:W-:-:S04]  /*7b90*/  FFMA.FTZ R98, R98, UR21, -R107 ;  /* 0x0000001562627c23 */ /* 0x000fc8000801086b */
[----:B------:R-:W1:Y:S01]  /*7ba0*/  MUFU.EX2 R92, R92 ;  /* 0x0000005c005c7308 */ /* 0x000e620000000800 */
[----:B--2---:R-:W-:-:S07]  /*7bb0*/  FADD.FTZ R7, R87, R12 ;  /* 0x0000000c57077221 */ /* 0x004fce0000010000 */
[----:B------:R-:W2:Y:S01]  /*7bc0*/  MUFU.EX2 R82, R82 ;  /* 0x0000005200527308 */ /* 0x000ea20000000800 */
[----:B---3--:R-:W-:-:S07]  /*7bd0*/  FADD.FTZ R7, R88, R7 ;  /* 0x0000000758077221 */ /* 0x008fce0000010000 */
[----:B------:R-:W3:Y:S01]  /*7be0*/  MUFU.EX2 R96, R96 ;  /* 0x0000006000607308 */ /* 0x000ee20000000800 */
[----:B----4-:R-:W-:-:S07]  /*7bf0*/  FADD.FTZ R7, R22, R7 ;  /* 0x0000000716077221 */ /* 0x010fce0000010000 */
[----:B------:R-:W4:Y:S01]  /*7c00*/  MUFU.EX2 R85, R85 ;  /* 0x0000005500557308 */ /* 0x000f220000000800 */
[----:B------:R-:W-:-:S07]  /*7c10*/  F2FP.BF16.F32.PACK_AB R42, R44, R43 ;  /* 0x0000002b2c2a723e */ /* 0x000fce00000010ff */
[----:B------:R-:W-:Y:S01]  /*7c20*/  MUFU.EX2 R86, R86 ;  /* 0x0000005600567308 */ /* 0x000fe20000000800 */
[----:B------:R-:W-:-:S07]  /*7c30*/  F2FP.BF16.F32.PACK_AB R40, R40, R39 ;  /* 0x000000272828723e */ /* 0x000fce00000010ff */
[----:B------:R-:W-:Y:S01]  /*7c40*/  MUFU.EX2 R89, R89 ;  /* 0x0000005900597308 */ /* 0x000fe20000000800 */
[----:B------:R-:W-:-:S07]  /*7c50*/  F2FP.BF16.F32.PACK_AB R41, R37, R41 ;  /* 0x000000292529723e */ /* 0x000fce00000010ff */
[----:B------:R-:W-:Y:S01]  /*7c60*/  MUFU.EX2 R90, R90 ;  /* 0x0000005a005a7308 */ /* 0x000fe20000000800 */
[----:B------:R-:W-:-:S07]  /*7c70*/  F2FP.BF16.F32.PACK_AB R43, R38, R29 ;  /* 0x0000001d262b723e */ /* 0x000fce00000010ff */
[----:B------:R-:W-:Y:S01]  /*7c80*/  MUFU.EX2 R93, R93 ;  /* 0x0000005d005d7308 */ /* 0x000fe20000000800 */
[----:B0-----:R-:W-:-:S07]  /*7c90*/  FADD.FTZ R3, R81, R6 ;  /* 0x0000000651037221 */ /* 0x001fce0000010000 */
[----:B------:R-:W-:Y:S08]  /*7ca0*/  MUFU.EX2 R94, R94 ;  /* 0x0000005e005e7308 */ /* 0x000ff00000000800 */
[----:B------:R-:W0:Y:S01]  /*7cb0*/  MUFU.EX2 R21, R98 ;  /* 0x0000006200157308 */ /* 0x000e220000000800 */
[----:B------:R-:W-:-:S07]  /*7cc0*/  F2FP.BF16.F32.PACK_AB R48, R48, R47 ;  /* 0x0000002f3030723e */ /* 0x000fce00000010ff */
[----:B------:R-:W-:Y:S01]  /*7cd0*/  MUFU.EX2 R97, R97 ;  /* 0x0000006100617308 */ /* 0x000fe20000000800 */
[----:B------:R-:W-:-:S07]  /*7ce0*/  F2FP.BF16.F32.PACK_AB R49, R45, R49 ;  /* 0x000000312d31723e */ /* 0x000fce00000010ff */
[----:B------:R-:W5:Y:S08]  /*7cf0*/  MUFU.EX2 R99, R99 ;  /* 0x0000006300637308 */ /* 0x000f700000000800 */
[----:B------:R-:W-:Y:S08]  /*7d00*/  MUFU.EX2 R102, R102 ;  /* 0x0000006600667308 */ /* 0x000ff00000000800 */
[----:B------:R-:W-:Y:S08]  /*7d10*/  MUFU.EX2 R104, R104 ;  /* 0x0000006800687308 */ /* 0x000ff00000000800 */
[----:B------:R-:W-:Y:S08]  /*7d20*/  MUFU.EX2 R100, R100 ;  /* 0x0000006400647308 */ /* 0x000ff00000000800 */
[----:B------:R-:W5:Y:S01]  /*7d30*/  MUFU.EX2 R103, R103 ;  /* 0x0000006700677308 */ /* 0x000f620000000800 */
[----:B------:R-:W-:Y:S01]  /*7d40*/  F2FP.BF16.F32.PACK_AB R56, R56, R55 ;  /* 0x000000373838723e */ /* 0x000fe200000010ff */
[----:B-1----:R-:W-:Y:S01]  /*7d50*/  FADD.FTZ R7, R92, R7 ;  /* 0x000000075c077221 */ /* 0x002fe20000010000 */
[----:B------:R-:W-:Y:S01]  /*7d60*/  F2FP.BF16.F32.PACK_AB R66, R68, R67 ;  /* 0x000000434442723e */ /* 0x000fe200000010ff */
[----:B--2---:R-:W-:Y:S01]  /*7d70*/  FADD.FTZ R6, R82, R3 ;  /* 0x0000000352067221 */ /* 0x004fe20000010000 */
[----:B------:R-:W-:-:S02]  /*7d80*/  F2FP.BF16.F32.PACK_AB R64, R64, R63 ;  /* 0x0000003f4040723e */ /* 0x000fc400000010ff */
[----:B------:R-:W-:Y:S02]  /*7d90*/  F2FP.BF16.F32.PACK_AB R65, R61, R65 ;  /* 0x000000413d41723e */ /* 0x000fe400000010ff */
[----:B------:R-:W-:Y:S01]  /*7da0*/  F2FP.BF16.F32.PACK_AB R67, R54, R53 ;  /* 0x000000353643723e */ /* 0x000fe200000010ff */
[----:B------:R-:W-:Y:S01]  /*7db0*/  STSM.16.M88.4 [R2+0x24800], R40 ;  /* 0x0248002802007844 */ /* 0x000fe20000000200 */
[----:B------:R-:W-:Y:S02]  /*7dc0*/  F2FP.BF16.F32.PACK_AB R8, R74, R73 ;  /* 0x000000494a08723e */ /* 0x000fe400000010ff */
[----:B------:R-:W-:Y:S02]  /*7dd0*/  F2FP.BF16.F32.PACK_AB R9, R19, R18 ;  /* 0x000000121309723e */ /* 0x000fe400000010ff */
[----:B------:R-:W-:Y:S02]  /*7de0*/  F2FP.BF16.F32.PACK_AB R10, R78, R77 ;  /* 0x0000004d4e0a723e */ /* 0x000fe400000010ff */
[----:B------:R-:W-:Y:S01]  /*7df0*/  F2FP.BF16.F32.PACK_AB R11, R76, R20 ;  /* 0x000000144c0b723e */ /* 0x000fe200000010ff */
[----:B------:R-:W-:Y:S01]  /*7e00*/  STSM.16.M88.4 [R110], R48 ;  /* 0x000000306e007844 */ /* 0x000fe20000000200 */
[----:B---3--:R-:W-:Y:S01]  /*7e10*/  FADD.FTZ R7, R96, R7 ;  /* 0x0000000760077221 */ /* 0x008fe20000010000 */
[----:B----4-:R-:W-:-:S02]  /*7e20*/  FADD.FTZ R3, R85, R6 ;  /* 0x0000000655037221 */ /* 0x010fc40000010000 */
[----:B------:R-:W-:Y:S01]  /*7e30*/  STSM.16.M88.4 [R17+0x6000], R56 ;  /* 0x0060003811007844 */ /* 0x000fe20000000200 */
[----:B------:R-:W-:Y:S01]  /*7e40*/  F2FP.BF16.F32.PACK_AB R12, R82, R81 ;  /* 0x00000051520c723e */ /* 0x000fe200000010ff */
[----:B0-----:R-:W-:Y:S01]  /*7e50*/  FADD.FTZ R7, R21, R7 ;  /* 0x0000000715077221 */ /* 0x001fe20000010000 */
[----:B------:R-:W-:Y:S01]  /*7e60*/  F2FP.BF16.F32.PACK_AB R13, R80, R79 ;  /* 0x0000004f500d723e */ /* 0x000fe200000010ff */
[----:B------:R-:W-:Y:S01]  /*7e70*/  STSM.16.M88.4 [R16+0x6000], R64 ;  /* 0x0060004010007844 */ /* 0x000fe20000000200 */
[----:B------:R-:W-:Y:S02]  /*7e80*/  F2FP.BF16.F32.PACK_AB R14, R86, R85 ;  /* 0x00000055560e723e */ /* 0x000fe400000010ff */
[----:B------:R-:W-:Y:S01]  /*7e90*/  F2FP.BF16.F32.PACK_AB R15, R84, R83 ;  /* 0x00000053540f723e */ /* 0x000fe200000010ff */
[----:B------:R0:W-:Y:S01]  /*7ea0*/  STSM.16.M88.4 [R2+0x2a800], R8 ;  /* 0x02a8000802007844 */ /* 0x0001e20000000200 */
[----:B-----5:R-:W-:Y:S01]  /*7eb0*/  F2FP.BF16.F32.PACK_AB R20, R99, R97 ;  /* 0x000000616314723e */ /* 0x020fe200000010ff */
[----:B------:R-:W-:Y:S01]  /*7ec0*/  FADD.FTZ R6, R86, R3 ;  /* 0x0000000356067221 */ /* 0x000fe20000010000 */
[----:B------:R-:W-:-:S02]  /*7ed0*/  F2FP.BF16.F32.PACK_AB R21, R21, R96 ;  /* 0x000000601515723e */ /* 0x000fc400000010ff */
[----:B------:R-:W-:Y:S01]  /*7ee0*/  F2FP.BF16.F32.PACK_AB R23, R103, R100 ;  /* 0x000000646717723e */ /* 0x000fe200000010ff */
[----:B------:R1:W-:Y:S01]  /*7ef0*/  STSM.16.M88.4 [R157], R12 ;  /* 0x0000000c9d007844 */ /* 0x0003e20000000200 */
[----:B------:R-:W-:Y:S01]  /*7f00*/  FADD.FTZ R3, R89, R6 ;  /* 0x0000000659037221 */ /* 0x000fe20000010000 */
[----:B0-----:R-:W-:Y:S02]  /*7f10*/  F2FP.BF16.F32.PACK_AB R8, R90, R89 ;  /* 0x000000595a08723e */ /* 0x001fe400000010ff */
[----:B------:R-:W-:Y:S02]  /*7f20*/  F2FP.BF16.F32.PACK_AB R9, R88, R87 ;  /* 0x000000575809723e */ /* 0x000fe400000010ff */
[----:B------:R-:W-:Y:S02]  /*7f30*/  F2FP.BF16.F32.PACK_AB R10, R94, R93 ;  /* 0x0000005d5e0a723e */ /* 0x000fe400000010ff */
[----:B------:R-:W-:Y:S02]  /*7f40*/  F2FP.BF16.F32.PACK_AB R11, R92, R22 ;  /* 0x000000165c0b723e */ /* 0x000fe400000010ff */
[----:B------:R-:W-:-:S03]  /*7f50*/  F2FP.BF16.F32.PACK_AB R22, R104, R102 ;  /* 0x000000666816723e */ /* 0x000fc600000010ff */
[----:B------:R1:W-:Y:S04]  /*7f60*/  STSM.16.M88.4 [R17+0xc000], R8 ;  /* 0x00c0000811007844 */ /* 0x0003e80000000200 */
[----:B------:R1:W-:Y:S01]  /*7f70*/  STSM.16.M88.4 [R16+0xc000], R20 ;  /* 0x00c0001410007844 */ /* 0x0003e20000000200 */
[----:B------:R-:W-:Y:S01]  /*7f80*/  FADD.FTZ R6, R90, R3 ;  /* 0x000000035a067221 */ /* 0x000fe20000010000 */
[----:B------:R0:W-:Y:S06]  /*7f90*/  MEMBAR.ALL.CTA ;  /* 0x0000000000007992 */ /* 0x0001ec0000008000 */
[----:B0-----:R-:W0:Y:S01]  /*7fa0*/  FENCE.VIEW.ASYNC.S ;  /* 0x00000000000073c6 */ /* 0x001e220000000000 */
[----:B------:R-:W-:Y:S01]  /*7fb0*/  FADD.FTZ R3, R93, R6 ;  /* 0x000000065d037221 */ /* 0x000fe20000010000 */
[----:B------:R-:W-:-:S03]  /*7fc0*/  ISETP.LT.AND P2, PT, RZ, UR24, PT ;  /* 0x00000018ff007c0c */ /* 0x000fc6000bf41270 */
[----:B------:R-:W-:Y:S01]  /*7fd0*/  FADD.FTZ R6, R94, R3 ;  /* 0x000000035e067221 */ /* 0x000fe20000010000 */
[----:B------:R-:W-:-:S03]  /*7fe0*/  UIADD3 UR6, UR24, -0x1, URZ ;  /* 0xffffffff18067890 */ /* 0x000fc6000fffe03f */
[----:B------:R-:W-:-:S04]  /*7ff0*/  FADD.FTZ R6, R97, R6 ;  /* 0x0000000661067221 */ /* 0x000fc80000010000 */
[----:B------:R-:W-:Y:S01]  /*8000*/  FADD.FTZ R3, R99, R6 ;  /* 0x0000000663037221 */ /* 0x000fe20000010000 */
[----:B------:R-:W-:Y:S01]  /*8010*/  FADD.FTZ R7, R100, R7 ;  /* 0x0000000764077221 */ /* 0x000fe20000010000 */
[----:B------:R-:W-:Y:S01]  /*8020*/  UMOV UR25, UR38 ;  /* 0x0000002600197c82 */ /* 0x000fe20008000000 */
[----:B------:R-:W-:Y:S01]  /*8030*/  UMOV UR24, UR6 ;  /* 0x0000000600187c82 */ /* 0x000fe20008000000 */
[----:B------:R-:W-:Y:S01]  /*8040*/  FADD.FTZ R3, R102, R3 ;  /* 0x0000000366037221 */ /* 0x000fe20000010000 */
[----:B------:R-:W-:Y:S01]  /*8050*/  UMOV UR23, UR39 ;  /* 0x0000002700177c82 */ /* 0x000fe20008000000 */
        /* <DEDUP_REMOVED lines=36> */
[----:B0-----:R-:W-:Y:S01]  /*82a0*/  NOP ;  /* 0x0000000000007918 */ /* 0x001fe20000000000 */
[----:B-1----:R-:W-:Y:S05]  /*82b0*/  @P2 BRA `(.L_x_12672) ;  /* 0xffffffc8008c2947 */ /* 0x002fea000383ffff */
.L_x_12663:
[----:B------:R-:W-:Y:S06]  /*82c0*/  BAR.ARV 0x8, 0x200 ;  /* 0x0208000000007b1d */ /* 0x000fec0000002000 */
[----:B------:R-:W-:Y:S05]  /*82d0*/  @!P0 BRA `(.L_x_12673) ;  /* 0x0000000000048947 */ /* 0x000fea0003800000 */
[----:B------:R-:W-:Y:S01]  /*82e0*/  BPT.TRAP 0x1 ;  /* 0x000000040000795c */ /* 0x000fe20000300000 */
.L_x_12673:
[----:B------:R-:W-:Y:S01]  /*82f0*/  ULEA UR12, UR39, UR40, 0x3 ;  /* 0x00000028270c7291 */ /* 0x000fe2000f8e183f */
[----:B------:R-:W-:-:S05]  /*8300*/  IMAD.U32 R0, RZ, RZ, UR38 ;  /* 0x00000026ff007e24 */ /* 0x000fca000f8e00ff */
[----:B------:R-:W-:-:S04]  /*8310*/  SHF.L.U32 R0, R0, 0x1f, RZ ;  /* 0x0000001f00007819 */ /* 0x000fc800000006ff */
[----:B------:R0:W1:Y:S01]  /*8320*/  SYNCS.PHASECHK.TRANS64.TRYWAIT P2, [UR12+0x30850], R0 ;  /* 0x03085000ff0075a7 */ /* 0x000062000804014c */
[----:B------:R-:W-:Y:S05]  /*8330*/  @!P0 BRA `(.L_x_12674) ;  /* 0x0000000000048947 */ /* 0x000fea0003800000 */
[----:B------:R-:W-:Y:S01]  /*8340*/  BPT.TRAP 0x1 ;  /* 0x000000040000795c */ /* 0x000fe20000300000 */
.L_x_12674:
[----:B-1----:R-:W-:Y:S05]  /*8350*/  @P2 BRA `(.L_x_12675) ;  /* 0x0000000000082947 */ /* 0x002fea0003800000 */
[----:B------:R-:W1:Y:S02]  /*8360*/  SYNCS.PHASECHK.TRANS64.TRYWAIT P0, [UR12+0x30850], R0 ;  /* 0x03085000ff0075a7 */ /* 0x000e64000800014c */
[----:B-1----:R-:W-:Y:S05]  /*8370*/  @!P0 BRA `(.L_x_12676) ;  /* 0x0000005000008947 */ /* 0x002fea0003800000 */
.L_x_12675:
[----:B------:R-:W-:Y:S01]  /*8380*/  R2UR UR4, R155 ;  /* 0x000000009b0472ca */ /* 0x000fe200000e0000 */
[----:B------:R-:W-:Y:S01]  /*8390*/  UIADD3 UR5, UR40, 0x400, URZ ;  /* 0x0000040028057890 */ /* 0x000fe2000fffe03f */
[----:B------:R-:W-:Y:S01]  /*83a0*/  WARPGROUP.ARRIVE ;  /* 0x00000000000079c5 */ /* 0x000fe20000000000 */
[----:B------:R-:W-:Y:S01]  /*83b0*/  UMOV UR7, 0x40000040 ;  /* 0x4000004000077882 */ /* 0x000fe20000000000 */
[----:B------:R-:W-:Y:S01]  /*83c0*/  UMOV UR11, 0x40000040 ;  /* 0x40000040000b7882 */ /* 0x000fe20000000000 */
[----:B------:R-:W-:Y:S01]  /*83d0*/  USHF.R.U32.HI UR5, URZ, 0x4, UR5 ;  /* 0x000000043f057899 */ /* 0x000fe20008011605 */
[----:B------:R-:W2:Y:S01]  /*83e0*/  LDL R62, [R1+0x4] ;  /* 0x00000400013e7983 */ /* 0x000ea20000100800 */
[----:B------:R-:W-:Y:S01]  /*83f0*/  UMOV UR9, 0x40000040 ;  /* 0x4000004000097882 */ /* 0x000fe20000000000 */
[----:B------:R-:W3:Y:S02]  /*8400*/  LDC R18, c[0x0][0xbe8] ;  /* 0x0002fa00ff127b82 */ /* 0x000ee40000000800 */
[----:B------:R-:W4:Y:S03]  /*8410*/  LDL R6, [R1+0x20] ;  /* 0x0000200001067983 */ /* 0x000f260000100800 */
[----:B------:R-:W-:Y:S01]  /*8420*/  UIADD3 UR4, UR4, 0x1e800, URZ ;  /* 0x0001e80004047890 */ /* 0x000fe2000fffe03f */
[----:B------:R-:W5:Y:S04]  /*8430*/  LDL R29, [R1+0x1c] ;  /* 0x00001c00011d7983 */ /* 0x000f680000100800 */
[----:B01----:R-:W0:Y:S01]  /*8440*/  SHFL.BFLY PT, R0, R3, 0x2, 0x1f ;  /* 0x0c401f0003007f89 */ /* 0x003e2200000e0000 */
[----:B------:R-:W-:-:S03]  /*8450*/  USHF.R.U32.HI UR4, URZ, 0x4, UR4 ;  /* 0x000000043f047899 */ /* 0x000fc60008011604 */
[----:B------:R-:W1:Y:S01]  /*8460*/  SHFL.BFLY PT, R4, R7, 0x2, 0x1f ;  /* 0x0c401f0007047f89 */ /* 0x000e6200000e0000 */
[----:B------:R-:W-:Y:S01]  /*8470*/  ULOP3.LUT UR5, UR5, 0x3fff, URZ, 0xc0, !UPT ;  /* 0x00003fff05057892 */ /* 0x000fe2000f8ec03f */
[----:B------:R-:W3:Y:S01]  /*8480*/  S2R R8, SR_TID.X ;  /* 0x0000000000087919 */ /* 0x000ee20000002100 */
[----:B------:R-:W-:Y:S01]  /*8490*/  ULOP3.LUT UR4, UR4, 0x3fff, URZ, 0xc0, !UPT ;  /* 0x00003fff04047892 */ /* 0x000fe2000f8ec03f */
[----:B------:R-:W-:Y:S01]  /*84a0*/  IMAD.MOV.U32 R19, RZ, RZ, -0x800000 ;  /* 0xff800000ff137424 */ /* 0x000fe200078e00ff */
[----:B------:R-:W-:Y:S01]  /*84b0*/  UIMAD UR6, UR39, 0x600, UR5 ;  /* 0x00000600270678a4 */ /* 0x000fe2000f8e0205 */
[----:B------:R-:W5:Y:S01]  /*84c0*/  LDL R32, [R1+0xc] ;  /* 0x00000c0001207983 */ /* 0x000f620000100800 */
[----:B------:R-:W-:Y:S01]  /*84d0*/  ULOP3.LUT UR4, UR4, 0x10000, URZ, 0xfc, !UPT ;  /* 0x0001000004047892 */ /* 0x000fe2000f8efc3f */
[----:B------:R-:W-:Y:S01]  /*84e0*/  CS2R R10, SRZ ;  /* 0x00000000000a7805 */ /* 0x000fe2000001ff00 */
[----:B------:R-:W-:Y:S01]  /*84f0*/  UMOV UR5, 0x40000040 ;  /* 0x4000004000057882 */ /* 0x000fe20000000000 */
[----:B------:R-:W5:Y:S01]  /*8500*/  LDL R36, [R1+0x18] ;  /* 0x0000180001247983 */ /* 0x000f620000100800 */
[----:B------:R-:W-:Y:S01]  /*8510*/  IMAD.MOV.U32 R48, RZ, RZ, -0x800000 ;  /* 0xff800000ff307424 */ /* 0x000fe200078e00ff */
[----:B------:R-:W4:Y:S04]  /*8520*/  LDC R12, c[0x0][0xc38] ;  /* 0x00030e00ff0c7b82 */ /* 0x000f280000000800 */
[----:B------:R-:W-:Y:S01]  /*8530*/  HGMMA.64x64x16.F32.BF16 R120, gdesc[UR4].tnspB, R120, gsb0 ;  /* 0x40e00000047879f0 */ /* 0x000fe20008001878 */
[----:B------:R-:W-:-:S02]  /*8540*/  UIADD3 UR10, UR6, 0x80, URZ ;  /* 0x00000080060a7890 */ /* 0x000fc4000fffe03f */
[----:B------:R-:W-:Y:S01]  /*8550*/  UIADD3 UR8, UR4, 0x2, URZ ;  /* 0x0000000204087890 */ /* 0x000fe2000fffe03f */
[----:B------:R-:W5:Y:S01]  /*8560*/  LDC.64 R34, c[0x0][0xb98] ;  /* 0x0002e600ff227b82 */ /* 0x000f620000000a00 */
        /* <DEDUP_REMOVED lines=63> */
[----:B0-----:R-:W-:-:S05]  /*8960*/  FADD.FTZ R0, R0, R3 ;  /* 0x0000000300007221 */ /* 0x001fca0000010000 */
[----:B------:R-:W0:Y:S01]  /*8970*/  SHFL.BFLY PT, R5, R0, 0x1, 0x1f ;  /* 0x0c201f0000057f89 */ /* 0x000e2200000e0000 */
[----:B-1----:R-:W-:-:S05]  /*8980*/  FADD.FTZ R4, R4, R7 ;  /* 0x0000000704047221 */ /* 0x002fca0000010000 */
[----:B------:R-:W1:Y:S01]  /*8990*/  SHFL.BFLY PT, R9, R4, 0x1, 0x1f ;  /* 0x0c201f0004097f89 */ /* 0x000e6200000e0000 */
[----:B------:R-:W-:Y:S02]  /*89a0*/  WARPGROUP.DEPBAR.LE gsb0, 0x0 ;  /* 0x00008000000079c5 */ /* 0x000fe40000010000 */
[----:B------:R-:W-:-:S06]  /*89b0*/  WARPGROUP.ARRIVE ;  /* 0x00000000000079c5 */ /* 0x000fcc0000000000 */
[----:B------:R-:W-:Y:S01]  /*89c0*/  HGMMA.64x64x16.F32.BF16 R120, gdesc[UR8].tnspB, R120, gsb0 ;  /* 0x40e00000087879f0 */ /* 0x000fe20008001878 */
[----:B0-----:R-:W-:Y:S02]  /*89d0*/  FADD.FTZ R5, R0, R5 ;  /* 0x0000000500057221 */ /* 0x001fe40000010000 */
[----:B------:R-:W0:Y:S01]  /*89e0*/  S2UR UR5, SR_SWINHI ;  /* 0x00000000000579c3 */ /* 0x000e220000002f00 */
[----:B-1----:R-:W-:Y:S01]  /*89f0*/  FADD.FTZ R9, R4, R9 ;  /* 0x0000000904097221 */ /* 0x002fe20000010000 */
[C---:B---3--:R-:W-:Y:S01]  /*8a00*/  VIADD R60, R8.reuse, 0xffffff80 ;  /* 0xffffff80083c7836 */ /* 0x048fe20000000000 */
[----:B------:R-:W-:Y:S01]  /*8a10*/  UIADD3 UR7, -UR45, URZ, URZ ;  /* 0x0000003f2d077290 */ /* 0x000fe2000fffe13f */
[----:B------:R-:W-:Y:S01]  /*8a20*/  FSETP.NE.FTZ.AND P0, PT, R5, RZ, PT ;  /* 0x000000ff0500720b */ /* 0x000fe20003f15000 */
[----:B------:R-:W-:Y:S01]  /*8a30*/  UIADD3 UR6, UR6, 0x580, URZ ;  /* 0x0000058006067890 */ /* 0x000fe2000fffe03f */
[----:B------:R-:W-:Y:S01]  /*8a40*/  FSETP.NE.FTZ.AND P2, PT, R9, RZ, PT ;  /* 0x000000ff0900720b */ /* 0x000fe20003f55000 */
[----:B------:R-:W-:Y:S01]  /*8a50*/  UIADD3 UR4, UR4, 0xc06, URZ ;  /* 0x00000c0604047890 */ /* 0x000fe2000fffe03f */
[----:B------:R-:W-:Y:S01]  /*8a60*/  IADD3 R61, R8, -0x80, RZ ;  /* 0xffffff80083d7810 */ /* 0x000fe20007ffe0ff */
[----:B------:R-:W-:-:S08]  /*8a70*/  ULDC UR10, c[0x0][0xc44] ;  /* 0x00031100000a7ab9 */ /* 0x000fd00000000800 */
[----:B------:R-:W1:Y:S01]  /*8a80*/  @P0 MUFU.LG2 R3, R5 ;  /* 0x0000000500030308 */ /* 0x000e620000000c00 */
[----:B------:R-:W-:Y:S02]  /*8a90*/  MOV R0, UR21 ;  /* 0x0000001500007c02 */ /* 0x000fe40008000f00 */
[----:B------:R-:W-:Y:S01]  /*8aa0*/  SHF.R.S32.HI R60, RZ, 0x1f, R60 ;  /* 0x0000001fff3c7819 */ /* 0x000fe2000001143c */
[----:B------:R-:W-:-:S04]  /*8ab0*/  UIMAD UR10, UR10, UR7, UR43 ;  /* 0x000000070a0a72a4 */ /* 0x000fc8000f8e022b */
[----:B------:R-:W3:Y:S01]  /*8ac0*/  @P2 MUFU.LG2 R4, R9 ;  /* 0x0000000900042308 */ /* 0x000ee20000000c00 */
[----:B------:R-:W-:Y:S01]  /*8ad0*/  UMOV UR8, UR40 ;  /* 0x0000002800087c82 */ /* 0x000fe20008000000 */
[----:B0-----:R-:W-:Y:S01]  /*8ae0*/  UMOV UR9, UR5 ;  /* 0x0000000500097c82 */ /* 0x001fe20008000000 */
[----:B------:R-:W-:Y:S01]  /*8af0*/  UMOV UR7, 0x40000040 ;  /* 0x4000004000077882 */ /* 0x000fe20000000000 */
[----:B------:R-:W-:Y:S01]  /*8b00*/  UMOV UR5, 0x40000040 ;  /* 0x4000004000057882 */ /* 0x000fe20000000000 */
[----:B------:R-:W-:Y:S01]  /*8b10*/  @P0 FMUL.FTZ R0, R0, 0.69314718246459960938 ;  /* 0x3f31721800000820 */ /* 0x000fe20000410000 */
[----:B------:R-:W-:Y:S01]  /*8b20*/  LEA.HI R60, R60, R61, RZ, 0x3 ;  /* 0x0000003d3c3c7211 */ /* 0x000fe200078f18ff */
[----:B-1----:R-:W-:-:S03]  /*8b30*/  @P0 FMUL.FTZ R3, R3, 0.69314718246459960938 ;  /* 0x3f31721803030820 */ /* 0x002fc60000410000 */
[----:B------:R-:W-:Y:S01]  /*8b40*/  SHF.R.S32.HI R60, RZ, 0x3, R60 ;  /* 0x00000003ff3c7819 */ /* 0x000fe2000001143c */
[----:B------:R-:W-:Y:S01]  /*8b50*/  @P0 FFMA.FTZ R19, R0, R95, R3 ;  /* 0x0000005f00130223 */ /* 0x000fe20000010003 */
[----:B--2---:R-:W-:Y:S01]  /*8b60*/  IMAD.SHL.U32 R0, R62, 0x8, RZ ;  /* 0x000000083e007824 */ /* 0x004fe200078e00ff */
[----:B------:R-:W-:Y:S01]  /*8b70*/  MOV R24, UR8 ;  /* 0x0000000800187c02 */ /* 0x000fe20008000f00 */
[----:B------:R-:W-:Y:S02]  /*8b80*/  IMAD.U32 R3, RZ, RZ, UR21 ;  /* 0x00000015ff037e24 */ /* 0x000fe4000f8e00ff */
[----:B------:R-:W-:Y:S02]  /*8b90*/  IMAD R15, R60, 0x40, R0 ;  /* 0x000000403c0f7824 */ /* 0x000fe400078e0200 */
[----:B------:R-:W-:Y:S02]  /*8ba0*/  IMAD.U32 R25, RZ, RZ, UR9 ;  /* 0x00000009ff197e24 */ /* 0x000fe4000f8e00ff */
[----:B------:R-:W-:Y:S01]  /*8bb0*/  @P2 FMUL.FTZ R3, R3, 0.69314718246459960938 ;  /* 0x3f31721803032820 */ /* 0x000fe20000410000 */
[----:B---3--:R-:W-:Y:S01]  /*8bc0*/  @P2 FMUL.FTZ R4, R4, 0.69314718246459960938 ;  /* 0x3f31721804042820 */ /* 0x008fe20000410000 */
[----:B------:R0:W-:Y:S01]  /*8bd0*/  @P2 MUFU.RCP R10, R9 ;  /* 0x00000009000a2308 */ /* 0x0001e20000001000 */
[----:B------:R-:W-:Y:S01]  /*8be0*/  IMAD.WIDE R14, R15, 0x2, R24 ;  /* 0x000000020f0e7825 */ /* 0x000fe200078e0218 */
[----:B------:R-:W-:-:S02]  /*8bf0*/  WARPGROUP.DEPBAR.LE gsb0, 0x0 ;  /* 0x00008000000079c5 */ /* 0x000fc40000010000 */
[----:B------:R-:W-:-:S04]  /*8c00*/  WARPGROUP.ARRIVE ;  /* 0x00000000000079c5 */ /* 0x000fc80000000000 */
[----:B------:R1:W2:Y:S01]  /*8c10*/  @P0 MUFU.RCP R11, R5 ;  /* 0x00000005000b0308 */ /* 0x0002a20000001000 */
[----:B------:R-:W-:Y:S01]  /*8c20*/  IMAD R7, RZ, RZ, -UR43 ;  /* 0x8000002bff077e24 */ /* 0x000fe2000f8e02ff */
[----:B------:R-:W-:Y:S01]  /*8c30*/  USHF.R.S32.HI UR11, URZ, 0x1f, UR10 ;  /* 0x0000001f3f0b7899 */ /* 0x000fe2000801140a */
[----:B------:R-:W-:Y:S01]  /*8c40*/  ULDC.64 UR8, c[0x0][0xb90] ;  /* 0x0002e40000087ab9 */ /* 0x000fe20000000a00 */
[----:B------:R-:W-:Y:S01]  /*8c50*/  HGMMA.64x64x16.F32.BF16 R120, gdesc[UR4].tnspB, R120, gsb0 ;  /* 0x40e00000047879f0 */ /* 0x000fe20008001878 */
[----:B----4-:R-:W-:-:S04]  /*8c60*/  IMAD.WIDE R24, R6, 0x2, R24 ;  /* 0x0000000206187825 */ /* 0x010fc800078e0218 */
[----:B------:R-:W-:Y:S01]  /*8c70*/  @P2 FFMA.FTZ R48, R3, R101, R4 ;  /* 0x0000006503302223 */ /* 0x000fe20000010004 */
[----:B------:R-:W-:Y:S02]  /*8c80*/  ISETP.NE.AND P2, PT, R18, 0x1, PT ;  /* 0x000000011200780c */ /* 0x000fe40003f45270 */
[C---:B------:R-:W-:Y:S02]  /*8c90*/  LOP3.LUT R3, R24.reuse, 0x380, RZ, 0xc0, !PT ;  /* 0x0000038018037812 */ /* 0x040fe400078ec0ff */
[C---:B------:R-:W-:Y:S02]  /*8ca0*/  IADD3 R8, P0, R24.reuse, 0x60, RZ ;  /* 0x0000006018087810 */ /* 0x040fe40007f1e0ff */
[----:B------:R-:W-:Y:S02]  /*8cb0*/  SHF.R.U64 R3, R3, 0x3, RZ ;  /* 0x0000000303037819 */ /* 0x000fe400000012ff */
[C---:B------:R-:W-:Y:S02]  /*8cc0*/  IADD3 R6, P3, R24.reuse, 0x40, RZ ;  /* 0x0000004018067810 */ /* 0x040fe40007f7e0ff */
[----:B------:R-:W-:-:S02]  /*8cd0*/  IADD3 R4, P4, R24, 0x20, RZ ;  /* 0x0000002018047810 */ /* 0x000fc40007f9e0ff */
[----:B------:R-:W-:Y:S01]  /*8ce0*/  LOP3.LUT R24, R3, R24, RZ, 0x3c, !PT ;  /* 0x0000001803187212 */ /* 0x000fe200078e3cff */
[----:B------:R-:W3:Y:S01]  /*8cf0*/  @P2 LDC R28, c[0x0][0xbec] ;  /* 0x0002fb00ff1c2b82 */ /* 0x000ee20000000800 */
[----:B------:R-:W-:-:S04]  /*8d00*/  LOP3.LUT R3, R8, 0x380, RZ, 0xc0, !PT ;  /* 0x0000038008037812 */ /* 0x000fc800078ec0ff */
[----:B------:R-:W-:-:S03]  /*8d10*/  SHF.R.U64 R3, R3, 0x3, RZ ;  /* 0x0000000303037819 */ /* 0x000fc600000012ff */
[----:B------:R-:W4:Y:S01]  /*8d20*/  @P2 LDC R33, c[0x0][0xbf0] ;  /* 0x0002fc00ff212b82 */ /* 0x000f220000000800 */
[----:B------:R-:W-:Y:S02]  /*8d30*/  LOP3.LUT R22, R3, R8, RZ, 0x3c, !PT ;  /* 0x0000000803167212 */ /* 0x000fe400078e3cff */
[----:B------:R-:W-:-:S04]  /*8d40*/  LOP3.LUT R3, R4, 0x380, RZ, 0xc0, !PT ;  /* 0x0000038004037812 */ /* 0x000fc800078ec0ff */
[----:B------:R-:W-:Y:S01]  /*8d50*/  SHF.R.U64 R3, R3, 0x3, RZ ;  /* 0x0000000303037819 */ /* 0x000fe200000012ff */
[----:B------:R-:W-:-:S03]  /*8d60*/  UIMAD UR4, UR11, UR8, URZ ;  /* 0x000000080b0472a4 */ /* 0x000fc6000f8e023f */
[----:B------:R-:W-:Y:S01]  /*8d70*/  LOP3.LUT R8, R3, R4, RZ, 0x3c, !PT ;  /* 0x0000000403087212 */ /* 0x000fe200078e3cff */
[----:B------:R-:W-:Y:S01]  /*8d80*/  IMAD R3, R12, R7, UR41 ;  /* 0x000000290c037e24 */ /* 0x000fe2000f8e0207 */
[----:B------:R-:W-:-:S03]  /*8d90*/  UIMAD.WIDE.U32 UR6, UR10, UR8, URZ ;  /* 0x000000080a0672a5 */ /* 0x000fc6000f8e003f */
[----:B-----5:R-:W-:Y:S01]  /*8da0*/  IMAD R37, R3, 0xc0, R29 ;  /* 0x000000c003257824 */ /* 0x020fe200078e021d */
[----:B------:R-:W-:-:S03]  /*8db0*/  UIMAD UR4, UR10, UR9, UR4 ;  /* 0x000000090a0472a4 */ /* 0x000fc6000f8e0204 */
[----:B---3--:R-:W-:Y:S01]  /*8dc0*/  @P2 IMAD.HI.U32 R4, R37, R28, RZ ;  /* 0x0000001c25042227 */ /* 0x008fe200078e00ff */
[----:B------:R-:W-:Y:S01]  /*8dd0*/  UIADD3 UR4, UR7, UR4, URZ ;  /* 0x0000000407047290 */ /* 0x000fe2000fffe03f */
[----:B0-----:R-:W-:Y:S01]  /*8de0*/  IADD3.X R9, RZ, R25, RZ, P4, !PT ;  /* 0x00000019ff097210 */ /* 0x001fe200027fe4ff */
[----:B------:R-:W-:Y:S01]  /*8df0*/  ULDC.64 UR8, c[0x0][0xae8] ;  /* 0x0002ba0000087ab9 */ /* 0x000fe20000000a00 */
[----:B------:R-:W-:Y:S01]  /*8e00*/  IMAD.X R23, RZ, RZ, R25, P0 ;  /* 0x000000ffff177224 */ /* 0x000fe200000e0619 */
[C---:B------:R-:W-:Y:S01]  /*8e10*/  IADD3 R13, P0, R14.reuse, 0x1800, RZ ;  /* 0x000018000e0d7810 */ /* 0x040fe20007f1e0ff */
[----:B------:R-:W-:Y:S01]  /*8e20*/  IMAD.MOV.U32 R29, RZ, RZ, R37 ;  /* 0x000000ffff1d7224 */ /* 0x000fe200078e0025 */
[----:B----4-:R-:W-:Y:S01]  /*8e30*/  @P2 SHF.R.U32.HI R29, RZ, R33, R4 ;  /* 0x00000021ff1d2219 */ /* 0x010fe20000011604 */
[----:B------:R-:W-:Y:S01]  /*8e40*/  IMAD.U32 R27, RZ, RZ, UR7 ;  /* 0x00000007ff1b7e24 */ /* 0x000fe2000f8e00ff */
[----:B------:R-:W-:Y:S01]  /*8e50*/  IADD3 R31, P4, R14, 0x4800, RZ ;  /* 0x000048000e1f7810 */ /* 0x000fe20007f9e0ff */
[----:B------:R-:W-:Y:S01]  /*8e60*/  USHF.R.S32.HI UR7, URZ, 0x1f, UR45 ;  /* 0x0000001f3f077899 */ /* 0x000fe2000801142d */
[----:B------:R-:W-:Y:S01]  /*8e70*/  MOV R27, UR4 ;  /* 0x00000004001b7c02 */ /* 0x000fe20008000f00 */
[----:B------:R-:W-:Y:S01]  /*8e80*/  IMAD.U32 R26, RZ, RZ, UR6 ;  /* 0x00000006ff1a7e24 */ /* 0x000fe2000f8e00ff */
[----:B------:R-:W-:Y:S01]  /*8e90*/  LOP3.LUT R12, R13, 0x380, RZ, 0xc0, !PT ;  /* 0x000003800d0c7812 */ /* 0x000fe200078ec0ff */
[----:B------:R-:W-:Y:S01]  /*8ea0*/  IMAD.MOV R33, RZ, RZ, -R29 ;  /* 0x000000ffff217224 */ /* 0x000fe200078e0a1d */
[----:B------:R-:W-:Y:S01]  /*8eb0*/  LOP3.LUT R4, R31, 0x380, RZ, 0xc0, !PT ;  /* 0x000003801f047812 */ /* 0x000fe200078ec0ff */
[----:B------:R-:W-:Y:S01]  /*8ec0*/  IMAD.U32 R30, RZ, RZ, UR12 ;  /* 0x0000000cff1e7e24 */ /* 0x000fe2000f8e00ff */
[----:B------:R-:W-:Y:S01]  /*8ed0*/  MOV R57, R24 ;  /* 0x0000001800397202 */ /* 0x000fe20000000f00 */
[----:B------:R-:W-:Y:S01]  /*8ee0*/  IMAD.X R21, RZ, RZ, R25, P3 ;  /* 0x000000ffff157224 */ /* 0x000fe200018e0619 */
[----:B------:R-:W-:Y:S01]  /*8ef0*/  SHF.R.U64 R12, R12, 0x3, RZ ;  /* 0x000000030c0c7819 */ /* 0x000fe200000012ff */
[----:B------:R-:W-:Y:S01]  /*8f00*/  IMAD.WIDE.U32 R24, R34, UR45, R26 ;  /* 0x0000002d22187c25 */ /* 0x000fe2000f8e001a */
[----:B------:R-:W-:Y:S01]  /*8f10*/  SHF.R.U64 R4, R4, 0x3, RZ ;  /* 0x0000000304047819 */ /* 0x000fe200000012ff */
[----:B------:R-:W-:Y:S01]  /*8f20*/  ULDC.64 UR4, c[0x0][0xb88] ;  /* 0x0002e20000047ab9 */ /* 0x000fe20000000a00 */
[----:B------:R-:W-:Y:S01]  /*8f30*/  MOV R54, R22 ;  /* 0x0000001600367202 */ /* 0x000fe20000000f00 */
[----:B------:R-:W-:Y:S01]  /*8f40*/  IMAD R28, R34, UR7, RZ ;  /* 0x00000007221c7c24 */ /* 0x000fe2000f8e02ff */
[----:B-1----:R-:W-:Y:S01]  /*8f50*/  LOP3.LUT R5, R6, 0x380, RZ, 0xc0, !PT ;  /* 0x0000038006057812 */ /* 0x002fe200078ec0ff */
[----:B------:R-:W-:-:S02]  /*8f60*/  IMAD R27, R18, R33, R37 ;  /* 0x00000021121b7224 */ /* 0x000fc400078e0225 */
[----:B------:R-:W-:Y:S01]  /*8f70*/  @!P1 VIADD R22, R30, 0x30860 ;  /* 0x000308601e169836 */ /* 0x000fe20000000000 */
[----:B------:R-:W-:Y:S01]  /*8f80*/  LOP3.LUT R12, R12, R13, RZ, 0x3c, !PT ;  /* 0x0000000d0c0c7212 */ /* 0x000fe200078e3cff */
[----:B------:R-:W-:Y:S01]  /*8f90*/  IMAD.X R13, RZ, RZ, R15, P0 ;  /* 0x000000ffff0d7224 */ /* 0x000fe200000e060f */
[----:B------:R-:W-:Y:S01]  /*8fa0*/  LOP3.LUT R4, R4, R31, RZ, 0x3c, !PT ;  /* 0x0000001f04047212 */ /* 0x000fe200078e3cff */
[----:B------:R-:W-:Y:S01]  /*8fb0*/  IMAD R28, R35, UR45, R28 ;  /* 0x0000002d231c7c24 */ /* 0x000fe2000f8e021c */
[----:B------:R-:W-:Y:S02]  /*8fc0*/  SHF.R.U64 R5, R5, 0x3, RZ ;  /* 0x0000000305057819 */ /* 0x000fe400000012ff */
[----:B------:R-:W-:Y:S02]  /*8fd0*/  SHF.R.S32.HI R31, RZ, 0x1f, R29 ;  /* 0x0000001fff1f7819 */ /* 0x000fe4000001141d */
[----:B------:R-:W-:Y:S02]  /*8fe0*/  IADD3 R24, P0, R29, R24, RZ ;  /* 0x000000181d187210 */ /* 0x000fe40007f1e0ff */
[----:B------:R-:W-:-:S02]  /*8ff0*/  SHF.R.S32.HI R26, RZ, 0x1f, R27 ;  /* 0x0000001fff1a7819 */ /* 0x000fc4000001141b */
[----:B------:R-:W-:Y:S01]  /*9000*/  @!P1 PRMT R22, RZ, 0x654, R22 ;  /* 0x00000654ff169816 */ /* 0x000fe20000000016 */
[----:B------:R-:W-:Y:S02]  /*9010*/  WARPGROUP.DEPBAR.LE gsb0, 0x0 ;  /* 0x00008000000079c5 */ /* 0x000fe40000010000 */
[----:B------:R-:W-:Y:S01]  /*9020*/  LOP3.LUT R20, R5, R6, RZ, 0x3c, !PT ;  /* 0x0000000605147212 */ /* 0x000fe200078e3cff */
[----:B------:R-:W-:Y:S01]  /*9030*/  IMAD R26, R26, UR4, RZ ;  /* 0x000000041a1a7c24 */ /* 0x000fe2000f8e02ff */
[----:B------:R-:W-:Y:S01]  /*9040*/  IADD3.X R25, R31, R25, R28, P0, !PT ;  /* 0x000000191f197210 */ /* 0x000fe200007fe41c */
[----:B------:R0:W-:Y:S01]  /*9050*/  @!P1 SYNCS.ARRIVE.TRANS64.RED.A1T0 RZ, [R22+URZ], RZ ;  /* 0x000000ff16ff99a7 */ /* 0x0001e2000810043f */
[----:B------:R-:W-:Y:S01]  /*9060*/  MOV R55, R20 ;  /* 0x0000001400377202 */ /* 0x000fe20000000f00 */
[C---:B------:R-:W-:Y:S02]  /*9070*/  IMAD R23, R27.reuse, UR5, R26 ;  /* 0x000000051b177c24 */ /* 0x040fe4000f8e021a */
[----:B------:R-:W-:Y:S01]  /*9080*/  IMAD.WIDE.U32 R20, R27, UR4, R24 ;  /* 0x000000041b147c25 */ /* 0x000fe2000f8e0018 */
[----:B------:R-:W-:Y:S01]  /*9090*/  ULDC.64 UR4, c[0x0][0xb50] ;  /* 0x0002d40000047ab9 */ /* 0x000fe20000000a00 */
[----:B------:R-:W-:-:S03]  /*90a0*/  MOV R56, R8 ;  /* 0x0000000800387202 */ /* 0x000fc60000000f00 */
[----:B------:R-:W-:Y:S02]  /*90b0*/  IADD3 R23, R21, R23, RZ ;  /* 0x0000001715177210 */ /* 0x000fe40007ffe0ff */
[----:B------:R-:W-:Y:S01]  /*90c0*/  LEA R58, P0, R20, UR4, 0x2 ;  /* 0x00000004143a7c11 */ /* 0x000fe2000f8010ff */
[-C--:B--2---:R-:W-:Y:S01]  /*90d0*/  FMUL.FTZ R8, R121, R11.reuse ;  /* 0x0000000b79087220 */ /* 0x084fe20000410000 */
        /* <DEDUP_REMOVED lines=15> */
[----:B------:R-:W-:Y:S01]  /*91d0*/  LEA.HI.X R59, R20, UR5, R23, 0x2, P0 ;  /* 0x00000005143b7c11 */ /* 0x000fe200080f1417 */
[-C--:B------:R-:W-:Y:S01]  /*91e0*/  FMUL.FTZ R11, R123, R10.reuse ;  /* 0x0000000a7b0b7220 */ /* 0x080fe20000410000 */
[-C--:B------:R-:W-:Y:S01]  /*91f0*/  FMUL.FTZ R20, R122, R10.reuse ;  /* 0x0000000a7a147220 */ /* 0x080fe20000410000 */
[----:B------:R-:W-:Y:S01]  /*9200*/  LOP3.LUT P0, RZ, R32, 0x3, RZ, 0xc0, !PT ;  /* 0x0000000320ff7812 */ /* 0x000fe2000780c0ff */
[-C--:B------:R-:W-:Y:S01]  /*9210*/  FMUL.FTZ R23, R127, R10.reuse ;  /* 0x0000000a7f177220 */ /* 0x080fe20000410000 */
[----:B------:R-:W-:Y:S01]  /*9220*/  FMUL.FTZ R24, R126, R10 ;  /* 0x0000000a7e187220 */ /* 0x000fe20000410000 */
[----:B------:R-:W-:-:S02]  /*9230*/  IMAD R52, R3, 0xc0, R36 ;  /* 0x000000c003347824 */ /* 0x000fc400078e0224 */
        /* <DEDUP_REMOVED lines=13> */
[----:B------:R-:W-:Y:S01]  /*9310*/  ULDC UR4, c[0x0][0xa88] ;  /* 0x0002a20000047ab9 */ /* 0x000fe20000000800 */
[----:B------:R-:W-:-:S02]  /*9320*/  F2FP.BF16.F32.PACK_AB R9, R11, R20 ;  /* 0x000000140b09723e */ /* 0x000fc400000010ff */
[----:B------:R-:W-:Y:S02]  /*9330*/  F2FP.BF16.F32.PACK_AB R10, R21, R22 ;  /* 0x00000016150a723e */ /* 0x000fe400000010ff */
[----:B------:R-:W-:Y:S01]  /*9340*/  F2FP.BF16.F32.PACK_AB R11, R23, R24 ;  /* 0x00000018170b723e */ /* 0x000fe200000010ff */
[----:B------:R-:W-:Y:S01]  /*9350*/  BAR.SYNC.DEFER_BLOCKING 0x1, 0x180 ;  /* 0x0046000000007b1d */ /* 0x000fe20000010000 */
[----:B------:R-:W-:Y:S01]  /*9360*/  F2FP.BF16.F32.PACK_AB R20, R25, R26 ;  /* 0x0000001a1914723e */ /* 0x000fe200000010ff */
[----:B------:R-:W-:Y:S01]  /*9370*/  IMAD R49, R18, UR4, RZ ;  /* 0x0000000412317c24 */ /* 0x000fe2000f8e02ff */
[----:B------:R-:W-:Y:S02]  /*9380*/  F2FP.BF16.F32.PACK_AB R21, R27, R28 ;  /* 0x0000001c1b15723e */ /* 0x000fe400000010ff */
[----:B------:R-:W-:Y:S02]  /*9390*/  F2FP.BF16.F32.PACK_AB R22, R29, R30 ;  /* 0x0000001e1d16723e */ /* 0x000fe400000010ff */
[----:B------:R-:W-:Y:S01]  /*93a0*/  F2FP.BF16.F32.PACK_AB R23, R31, R32 ;  /* 0x000000201f17723e */ /* 0x000fe200000010ff */
        /* <DEDUP_REMOVED lines=10> */
[----:B------:R-:W-:-:S03]  /*9450*/  ISETP.GE.OR P1, PT, R52, R49, P0 ;  /* 0x000000313400720c */ /* 0x000fc60000726670 */
[----:B------:R1:W-:Y:S01]  /*9460*/  STSM.16.M88.4 [R56], R20 ;  /* 0x0000001438007844 */ /* 0x0003e20000000200 */
[----:B------:R-:W-:-:S03]  /*9470*/  ISETP.GE.OR P0, PT, R50, R49, P0 ;  /* 0x000000313200720c */ /* 0x000fc60000706670 */
[----:B------:R-:W-:Y:S04]  /*9480*/  STSM.16.M88.4 [R55], R24 ;  /* 0x0000001837007844 */ /* 0x000fe80000000200 */
[----:B------:R-:W-:Y:S04]  /*9490*/  STSM.16.M88.4 [R54], R44 ;  /* 0x0000002c36007844 */ /* 0x000fe80000000200 */
[----:B------:R-:W-:Y:S01]  /*94a0*/  SHFL.IDX PT, R50, R58, RZ, 0x1c1f ;  /* 0x001c1fff3a327589 */ /* 0x000fe200000e0000 */
[C---:B------:R-:W-:Y:S01]  /*94b0*/  IADD3 R7, P3, R14.reuse, 0x3000, RZ ;  /* 0x000030000e077810 */ /* 0x040fe20007f7e0ff */
[----:B0-----:R-:W0:Y:S02]  /*94c0*/  @P2 LDC R9, c[0x0][0xbec] ;  /* 0x0002fb00ff092b82 */ /* 0x001e240000000800 */
[----:B------:R-:W2:Y:S06]  /*94d0*/  SHFL.IDX PT, R51, R59, RZ, 0x1c1f ;  /* 0x001c1fff3b337589 */ /* 0x000eac00000e0000 */
[----:B------:R-:W-:Y:S06]  /*94e0*/  BAR.SYNC.DEFER_BLOCKING 0x1, 0x180 ;  /* 0x0046000000007b1d */ /* 0x000fec0000010000 */
[----:B------:R-:W-:Y:S01]  /*94f0*/  SHFL.IDX PT, R53, R59, 0x1, 0x1c1f ;  /* 0x003c1f003b357f89 */ /* 0x000fe200000e0000 */
[----:B------:R-:W-:Y:S01]  /*9500*/  LOP3.LUT R5, R14, 0x380, RZ, 0xc0, !PT ;  /* 0x000003800e057812 */ /* 0x000fe200078ec0ff */
[----:B-1----:R-:W1:Y:S02]  /*9510*/  @P2 LDC R20, c[0x0][0xbf0] ;  /* 0x0002fc00ff142b82 */ /* 0x002e640000000800 */
[----:B------:R-:W3:Y:S01]  /*9520*/  SHFL.IDX PT, R52, R58, 0x1, 0x1c1f ;  /* 0x003c1f003a347f89 */ /* 0x000ee200000e0000 */
[----:B------:R-:W-:-:S02]  /*9530*/  LOP3.LUT R6, R7, 0x380, RZ, 0xc0, !PT ;  /* 0x0000038007067812 */ /* 0x000fc400078ec0ff */
[----:B------:R-:W-:Y:S02]  /*9540*/  SHF.R.U64 R5, R5, 0x3, RZ ;  /* 0x0000000305057819 */ /* 0x000fe400000012ff */
[----:B------:R-:W-:Y:S01]  /*9550*/  SHF.R.U64 R6, R6, 0x3, RZ ;  /* 0x0000000306067819 */ /* 0x000fe200000012ff */
[----:B------:R-:W4:Y:S01]  /*9560*/  LDC.64 R10, c[0x0][0xae0] ;  /* 0x0002b800ff0a7b82 */ /* 0x000f220000000a00 */
[----:B------:R-:W-:Y:S02]  /*9570*/  LOP3.LUT R14, R5, R14, RZ, 0x3c, !PT ;  /* 0x0000000e050e7212 */ /* 0x000fe400078e3cff */
[----:B------:R-:W-:Y:S01]  /*9580*/  LOP3.LUT R6, R6, R7, RZ, 0x3c, !PT ;  /* 0x0000000706067212 */ /* 0x000fe200078e3cff */
[----:B------:R-:W-:Y:S01]  /*9590*/  IMAD.X R7, RZ, RZ, R15, P3 ;  /* 0x000000ffff077224 */ /* 0x000fe200018e060f */
[----:B------:R-:W-:Y:S01]  /*95a0*/  IADD3.X R5, RZ, R15, RZ, P4, !PT ;  /* 0x0000000fff057210 */ /* 0x000fe200027fe4ff */
[----:B--2---:R-:W-:Y:S04]  /*95b0*/  @!P1 ST.E desc[UR46][R50.64], R19 ;  /* 0x0000001332009985 */ /* 0x004fe8000c10192e */
[----:B---3--:R-:W-:Y:S04]  /*95c0*/  @!P0 ST.E desc[UR46][R52.64], R48 ;  /* 0x0000003034008985 */ /* 0x008fe8000c10192e */
[----:B------:R-:W2:Y:S04]  /*95d0*/  LD.E.128 R28, desc[UR46][R14.64] ;  /* 0x0000002e0e1c7980 */ /* 0x000ea8000c101d00 */
[----:B------:R-:W3:Y:S04]  /*95e0*/  LD.E.128 R32, desc[UR46][R12.64] ;  /* 0x0000002e0c207980 */ /* 0x000ee8000c101d00 */
[----:B------:R-:W5:Y:S04]  /*95f0*/  LD.E.128 R36, desc[UR46][R6.64] ;  /* 0x0000002e06247980 */ /* 0x000f68000c101d00 */
[----:B------:R0:W5:Y:S01]  /*9600*/  LD.E.128 R40, desc[UR46][R4.64] ;  /* 0x0000002e04287980 */ /* 0x000162000c101d00 */
[----:B------:R-:W-:Y:S01]  /*9610*/  IMAD R8, R62, 0x30, R60 ;  /* 0x000000303e087824 */ /* 0x000fe200078e023c */
[----:B------:R-:W-:-:S02]  /*9620*/  UIMAD UR6, UR11, UR8, URZ ;  /* 0x000000080b0672a4 */ /* 0x000fc4000f8e023f */
[----:B------:R-:W-:Y:S01]  /*9630*/  UIMAD.WIDE.U32 UR4, UR10, UR8, URZ ;  /* 0x000000080a0472a5 */ /* 0x000fe2000f8e003f */
[----:B------:R-:W-:Y:S01]  /*9640*/  IMAD R8, R3, 0xc0, R8 ;  /* 0x000000c003087824 */ /* 0x000fe200078e0208 */
[----:B------:R-:W-:Y:S01]  /*9650*/  UIMAD UR6, UR10, UR9, UR6 ;  /* 0x000000090a0672a4 */ /* 0x000fe2000f8e0206 */
[----:B------:R-:W-:Y:S01]  /*9660*/  @!PT LDS RZ, [RZ] ;  /* 0x00000000fffff984 */ /* 0x000fe20000000800 */
[----:B------:R-:W-:Y:S01]  /*9670*/  @!PT LDS RZ, [RZ] ;  /* 0x00000000fffff984 */ /* 0x000fe20000000800 */
[----:B------:R-:W-:Y:S01]  /*9680*/  @!PT LDS RZ, [RZ] ;  /* 0x00000000fffff984 */ /* 0x000fe20000000800 */
[----:B------:R-:W-:Y:S01]  /*9690*/  @!PT LDS RZ, [RZ] ;  /* 0x00000000fffff984 */ /* 0x000fe20000000800 */
[----:B------:R1:W-:Y:S06]  /*96a0*/  MEMBAR.ALL.CTA ;  /* 0x0000000000007992 */ /* 0x0003ec0000008000 */
[----:B-1----:R-:W1:Y:S01]  /*96b0*/  FENCE.VIEW.ASYNC.S ;  /* 0x00000000000073c6 */ /* 0x002e620000000000 */
[----:B------:R-:W-:Y:S01]  /*96c0*/  ULDC.64 UR8, c[0x0][0xaf0] ;  /* 0x0002bc0000087ab9 */ /* 0x000fe20000000a00 */
[----:B0-----:R-:W-:Y:S01]  /*96d0*/  @P2 IMAD.HI.U32 R5, R8, R9, RZ ;  /* 0x0000000908052227 */ /* 0x001fe200078e00ff */
[----:B------:R-:W-:-:S02]  /*96e0*/  UIADD3 UR5, UR5, UR6, URZ ;  /* 0x0000000605057290 */ /* 0x000fc4000fffe03f */
[----:B------:R-:W-:Y:S01]  /*96f0*/  UIMAD UR6, UR7, UR8, URZ ;  /* 0x00000008070672a4 */ /* 0x000fe2000f8e023f */
[----:B------:R-:W-:Y:S01]  /*9700*/  IMAD.MOV.U32 R4, RZ, RZ, R8 ;  /* 0x000000ffff047224 */ /* 0x000fe200078e0008 */
[----:B------:R-:W-:Y:S01]  /*9710*/  @P2 SHF.R.U32.HI R4, RZ, R20, R5 ;  /* 0x00000014ff042219 */ /* 0x000fe20000011605 */
[----:B------:R-:W-:Y:S02]  /*9720*/  UIMAD.WIDE.U32 UR4, UR45, UR8, UR4 ;  /* 0x000000082d0472a5 */ /* 0x000fe4000f8e0004 */
[----:B------:R-:W-:Y:S01]  /*9730*/  UIMAD UR6, UR45, UR9, UR6 ;  /* 0x000000092d0672a4 */ /* 0x000fe2000f8e0206 */
[--C-:B------:R-:W-:Y:S01]  /*9740*/  SHF.R.S32.HI R5, RZ, 0x1f, R4.reuse ;  /* 0x0000001fff057819 */ /* 0x100fe20000011404 */
[----:B------:R-:W-:Y:S02]  /*9750*/  IMAD.MOV R7, RZ, RZ, -R4 ;  /* 0x000000ffff077224 */ /* 0x000fe400078e0a04 */
[----:B------:R-:W-:Y:S02]  /*9760*/  UIADD3 UR5, UR5, UR6, URZ ;  /* 0x0000000605057290 */ /* 0x000fe4000fffe03f */
[----:B----4-:R-:W-:-:S02]  /*9770*/  IMAD R5, R5, R10, RZ ;  /* 0x0000000a05057224 */ /* 0x010fc400078e02ff */
[----:B------:R-:W-:Y:S02]  /*9780*/  IMAD R7, R18, R7, R8 ;  /* 0x0000000712077224 */ /* 0x000fe400078e0208 */
[C---:B------:R-:W-:Y:S02]  /*9790*/  IMAD R9, R4.reuse, R11, R5 ;  /* 0x0000000b04097224 */ /* 0x040fe400078e0205 */
[----:B------:R-:W-:Y:S01]  /*97a0*/  IMAD.WIDE.U32 R4, R4, R10, UR4 ;  /* 0x0000000404047e25 */ /* 0x000fe2000f8e000a */
[----:B------:R-:W-:Y:S01]  /*97b0*/  SHF.R.S32.HI R6, RZ, 0x1f, R7 ;  /* 0x0000001fff067819 */ /* 0x000fe20000011407 */
[----:B------:R-:W-:-:S03]  /*97c0*/  ULDC.64 UR4, c[0x0][0xad8] ;  /* 0x0002b60000047ab9 */ /* 0x000fc60000000a00 */
[----:B------:R-:W-:Y:S01]  /*97d0*/  IADD3 R5, R5, R9, RZ ;  /* 0x0000000905057210 */ /* 0x000fe20007ffe0ff */
[----:B------:R-:W-:-:S04]  /*97e0*/  IMAD R6, R6, UR4, RZ ;  /* 0x0000000406067c24 */ /* 0x000fc8000f8e02ff */
[C---:B------:R-:W-:Y:S02]  /*97f0*/  IMAD R9, R7.reuse, UR5, R6 ;  /* 0x0000000507097c24 */ /* 0x040fe4000f8e0206 */
[----:B------:R-:W-:Y:S01]  /*9800*/  IMAD.WIDE.U32 R4, R7, UR4, R4 ;  /* 0x0000000407047c25 */ /* 0x000fe2000f8e0004 */
[----:B------:R-:W-:-:S03]  /*9810*/  ULDC.64 UR4, c[0x0][0xa80] ;  /* 0x0002a00000047ab9 */ /* 0x000fc60000000a00 */
[----:B------:R-:W-:Y:S01]  /*9820*/  IMAD.IADD R5, R5, 0x1, R9 ;  /* 0x0000000105057824 */ /* 0x000fe200078e0209 */
[C---:B------:R-:W-:Y:S01]  /*9830*/  LEA R13, P0, R4.reuse, UR4, 0x1 ;  /* 0x00000004040d7c11 */ /* 0x040fe2000f8008ff */
[----:B------:R-:W-:Y:S01]  /*9840*/  IMAD R20, R3, 0xc0, R60 ;  /* 0x000000c003147824 */ /* 0x000fe200078e023c */
[----:B------:R-:W-:Y:S01]  /*9850*/  ULDC UR4, c[0x0][0xac8] ;  /* 0x0002b20000047ab9 */ /* 0x000fe20000000800 */
[----:B------:R-:W0:Y:S01]  /*9860*/  LDC R3, c[0x0][0xc34] ;  /* 0x00030d00ff037b82 */ /* 0x000e220000000800 */
[----:B------:R-:W-:Y:S01]  /*9870*/  LEA.HI.X R15, R4, UR5, R5, 0x1, P0 ;  /* 0x00000005040f7c11 */ /* 0x000fe200080f0c05 */
[----:B-1----:R-:W-:Y:S04]  /*9880*/  SHFL.IDX PT, R6, R13, 0x1, 0x181f ;  /* 0x00381f000d067f89 */ /* 0x002fe800000e0000 */
[----:B------:R-:W-:Y:S04]  /*9890*/  SHFL.IDX PT, R4, R13, RZ, 0x181f ;  /* 0x00181fff0d047589 */ /* 0x000fe800000e0000 */
[----:B------:R-:W1:Y:S04]  /*98a0*/  SHFL.IDX PT, R5, R15, RZ, 0x181f ;  /* 0x00181fff0f057589 */ /* 0x000e6800000e0000 */
[----:B------:R-:W4:Y:S04]  /*98b0*/  SHFL.IDX PT, R7, R15, 0x1, 0x181f ;  /* 0x00381f000f077f89 */ /* 0x000f2800000e0000 */
[----:B------:R-:W-:Y:S04]  /*98c0*/  SHFL.IDX PT, R8, R13, 0x2, 0x181f ;  /* 0x00581f000d087f89 */ /* 0x000fe800000e0000 */
[----:B------:R-:W0:Y:S04]  /*98d0*/  SHFL.IDX PT, R9, R15, 0x2, 0x181f ;  /* 0x00581f000f097f89 */ /* 0x000e2800000e0000 */
[----:B------:R-:W-:Y:S04]  /*98e0*/  SHFL.IDX PT, R10, R13, 0x3, 0x181f ;  /* 0x00781f000d0a7f89 */ /* 0x000fe800000e0000 */
[----:B------:R-:W0:Y:S01]  /*98f0*/  SHFL.IDX PT, R11, R15, 0x3, 0x181f ;  /* 0x00781f000f0b7f89 */ /* 0x000e2200000e0000 */
[----:B------:R-:W-:Y:S01]  /*9900*/  ISETP.GE.AND P0, PT, R0, UR4, PT ;  /* 0x0000000400007c0c */ /* 0x000fe2000bf06270 */
[----:B------:R-:W-:-:S02]  /*9910*/  VIADD R12, R20, 0x30 ;  /* 0x00000030140c7836 */ /* 0x000fc40000000000 */
[C---:B------:R-:W-:Y:S01]  /*9920*/  VIADD R14, R20.reuse, 0x60 ;  /* 0x00000060140e7836 */ /* 0x040fe20000000000 */
[C---:B------:R-:W-:Y:S01]  /*9930*/  IADD3 R18, R20.reuse, 0x90, RZ ;  /* 0x0000009014127810 */ /* 0x040fe20007ffe0ff */
[----:B------:R-:W-:Y:S01]  /*9940*/  UIADD3 UR4, UR40, 0x30820, URZ ;  /* 0x0003082028047890 */ /* 0x000fe2000fffe03f */
[-C--:B------:R-:W-:Y:S02]  /*9950*/  ISETP.GE.OR P1, PT, R20, R49.reuse, P0 ;  /* 0x000000311400720c */ /* 0x080fe40000726670 */
[-C--:B------:R-:W-:Y:S02]  /*9960*/  ISETP.GE.OR P2, PT, R12, R49.reuse, P0 ;  /* 0x000000310c00720c */ /* 0x080fe40000746670 */
[-C--:B------:R-:W-:Y:S01]  /*9970*/  ISETP.GE.OR P3, PT, R14, R49.reuse, P0 ;  /* 0x000000310e00720c */ /* 0x080fe20000766670 */
[----:B------:R-:W-:Y:S01]  /*9980*/  UPRMT UR4, URZ, 0x654, UR4 ;  /* 0x000006543f047896 */ /* 0x000fe20008000004 */
[----:B------:R-:W-:-:S07]  /*9990*/  ISETP.GE.OR P0, PT, R18, R49, P0 ;  /* 0x000000311200720c */ /* 0x000fce0000706670 */
[C---:B-1----:R-:W-:Y:S01]  /*99a0*/  @!P1 IMAD.WIDE R4, R0.reuse, 0x2, R4 ;  /* 0x0000000200049825 */ /* 0x042fe200078e0204 */
[----:B------:R-:W-:Y:S01]  /*99b0*/  SYNCS.ARRIVE.TRANS64.RED.A1T0 RZ, [UR4], RZ ;  /* 0x000000ffffff79a7 */ /* 0x000fe20008100404 */
[----:B------:R-:W-:Y:S02]  /*99c0*/  ULDC UR4, c[0x0][0xc] ;  /* 0x0000030000047ab9 */ /* 0x000fe40000000800 */
[----:B----4-:R-:W-:Y:S01]  /*99d0*/  @!P2 IMAD.WIDE R6, R0, 0x2, R6 ;  /* 0x000000020006a825 */ /* 0x010fe200078e0206 */
[----:B------:R-:W-:-:S03]  /*99e0*/  UIADD3 UR41, UR4, UR41, URZ ;  /* 0x0000002904297290 */ /* 0x000fc6000fffe03f */
[----:B0-----:R-:W-:-:S04]  /*99f0*/  @!P3 IMAD.WIDE R8, R0, 0x2, R8 ;  /* 0x000000020008b825 */ /* 0x001fc800078e0208 */
[----:B------:R-:W-:Y:S01]  /*9a00*/  @!P0 IMAD.WIDE R10, R0, 0x2, R10 ;  /* 0x00000002000a8825 */ /* 0x000fe200078e020a */
[----:B------:R-:W-:-:S04]  /*9a10*/  UIADD3 UR39, UR39, 0x1, URZ ;  /* 0x0000000127277890 */ /* 0x000fc8000fffe03f */
[----:B------:R-:W-:-:S04]  /*9a20*/  UISETP.NE.AND UP0, UPT, UR39, 0x2, UPT ;  /* 0x000000022700788c */ /* 0x000fc8000bf05270 */
[----:B------:R-:W-:Y:S02]  /*9a30*/  USEL UR4, URZ, 0x1, UP0 ;  /* 0x000000013f047887 */ /* 0x000fe40008000000 */
[----:B------:R-:W-:Y:S02]  /*9a40*/  UIADD3 UR37, UR37, 0x1, URZ ;  /* 0x0000000125257890 */ /* 0x000fe4000fffe03f */
[----:B------:R-:W-:Y:S02]  /*9a50*/  ULOP3.LUT UR38, UR38, UR4, URZ, 0x3c, !UPT ;  /* 0x0000000426267292 */ /* 0x000fe4000f8e3c3f */
[----:B------:R-:W-:Y:S01]  /*9a60*/  USEL UR39, UR39, URZ, UP0 ;  /* 0x0000003f27277287 */ /* 0x000fe20008000000 */
[----:B--2---:R1:W-:Y:S04]  /*9a70*/  @!P1 ST.E.128 desc[UR46][R4.64], R28 ;  /* 0x0000001c04009985 */ /* 0x0043e8000c101d2e */
[----:B---3--:R1:W-:Y:S04]  /*9a80*/  @!P2 ST.E.128 desc[UR46][R6.64], R32 ;  /* 0x000000200600a985 */ /* 0x0083e8000c101d2e */
[----:B-----5:R1:W-:Y:S04]  /*9a90*/  @!P3 ST.E.128 desc[UR46][R8.64], R36 ;  /* 0x000000240800b985 */ /* 0x0203e8000c101d2e */
[----:B------:R1:W-:Y:S01]  /*9aa0*/  @!P0 ST.E.128 desc[UR46][R10.64], R40 ;  /* 0x000000280a008985 */ /* 0x0003e2000c101d2e */
[----:B------:R-:W-:-:S13]  /*9ab0*/  ISETP.LE.AND P0, PT, R3, UR41, PT ;  /* 0x0000002903007c0c */ /* 0x000fda000bf03270 */
[----:B------:R-:W-:Y:S05]  /*9ac0*/  @!P0 BRA `(.L_x_12677) ;  /* 0xffffff7400308947 */ /* 0x000fea000383ffff */
[----:B------:R-:W-:Y:S05]  /*9ad0*/  EXIT ;  /* 0x000000000000794d */ /* 0x000fea0003800000 */
.L_x_12655:
[----:B------:R-:W-:-:S08]  /*9ae0*/  NOP ;  /* 0x0000000000007918 */ /* 0x000fd00000000000 */
[----:B------:R-:W0:-:S00]  /*9af0*/  USETMAXREG.DEALLOC.CTAPOOL 0x20 ;  /* 0x00000020000079c8 */ /* 0x000e0000080e0500 */
        /* <DEDUP_REMOVED lines=10> */
[----:B------:R-:W-:Y:S01]  /*9ba0*/  MOV R22, 0x1 ;  /* 0x0000000100167802 */ /* 0x000fe20000000f00 */
[----:B------:R-:W-:Y:S01]  /*9bb0*/  IMAD.MOV.U32 R16, RZ, RZ, RZ ;  /* 0x000000ffff107224 */ /* 0x000fe200078e00ff */
[----:B------:R-:W-:Y:S01]  /*9bc0*/  ULDC.64 UR40, c[0x0][0x198] ;  /* 0x0000660000287ab9 */ /* 0x000fe20000000a00 */
[----:B------:R-:W-:Y:S01]  /*9bd0*/  ULDC UR38, c[0x0][0xc] ;  /* 0x0000030000267ab9 */ /* 0x000fe20000000800 */
[----:B-1----:R-:W-:Y:S01]  /*9be0*/  ULEA UR37, UR4, UR37, 0x18 ;  /* 0x0000002504257291 */ /* 0x002fe2000f8ec03f */
[C---:B0-----:R-:W-:Y:S02]  /*9bf0*/  SHF.L.U32 R0, R5.reuse, 0x3, RZ ;  /* 0x0000000305007819 */ /* 0x041fe400000006ff */
[----:B------:R-:W-:-:S02]  /*9c00*/  LOP3.LUT R4, R5, 0x7f, RZ, 0xc0, !PT ;  /* 0x0000007f05047812 */ /* 0x000fc400078ec0ff */
[----:B------:R-:W-:Y:S01]  /*9c10*/  LOP3.LUT R2, R0, 0x1f8, RZ, 0xc0, !PT ;  /* 0x000001f800027812 */ /* 0x000fe200078ec0ff */
[----:B------:R-:W-:Y:S02]  /*9c20*/  IMAD.U32 R0, RZ, RZ, UR5 ;  /* 0x00000005ff007e24 */ /* 0x000fe4000f8e00ff */
[----:B------:R-:W-:Y:S01]  /*9c30*/  IMAD.SHL.U32 R3, R4, 0x8, RZ ;  /* 0x0000000804037824 */ /* 0x000fe200078e00ff */
[----:B------:R-:W-:Y:S02]  /*9c40*/  LOP3.LUT R2, R2, 0x38, R5, 0x78, !PT ;  /* 0x0000003802027812 */ /* 0x000fe400078e7805 */
[----:B------:R0:W-:Y:S01]  /*9c50*/  STL [R1+0x8], R0 ;  /* 0x0000080001007387 */ /* 0x0001e20000100800 */
[----:B------:R-:W-:Y:S02]  /*9c60*/  SHF.R.U32.HI R4, RZ, 0x3, R4 ;  /* 0x00000003ff047819 */ /* 0x000fe40000011604 */
[----:B------:R-:W-:Y:S01]  /*9c70*/  LOP3.LUT R2, R2, 0x200, R3, 0xf8, !PT ;  /* 0x0000020002027812 */ /* 0x000fe200078ef803 */
[----:B------:R1:W-:Y:S01]  /*9c80*/  STL [R1+0x20], RZ ;  /* 0x000020ff01007387 */ /* 0x0003e20000100800 */
[----:B------:R-:W-:-:S02]  /*9c90*/  IMAD.SHL.U32 R3, R5, 0x10, RZ ;  /* 0x0000001005037824 */ /* 0x000fc400078e00ff */
[----:B------:R-:W-:-:S03]  /*9ca0*/  LEA R27, R2, UR37, 0x1 ;  /* 0x00000025021b7c11 */ /* 0x000fc6000f8e08ff */
[----:B0-----:R-:W-:-:S07]  /*9cb0*/  LOP3.LUT R0, R4, 0x70, R3, 0xf8, !PT ;  /* 0x0000007004007812 */ /* 0x001fce00078ef803 */
.L_x_12742:
[----:B------:R-:W2:Y:S01]  /*9cc0*/  LDL R6, [R1+0x8] ;  /* 0x0000080001067983 */ /* 0x000ea20000100800 */
[----:B0-----:R-:W0:Y:S01]  /*9cd0*/  LDC R0, c[0x0][0xc38] ;  /* 0x00030e00ff007b82 */ /* 0x001e220000000800 */
[----:B------:R-:W-:Y:S05]  /*9ce0*/  YIELD ;  /* 0x0000000000007946 */ /* 0x000fea0003800000 */
[----:B------:R-:W-:Y:S02]  /*9cf0*/  ULDC.64 UR4, c[0x0][0x418] ;  /* 0x0001060000047ab9 */ /* 0x000fe40000000a00 */
[----:B------:R-:W3:Y:S01]  /*9d00*/  LDC R4, c[0x0][0xc44] ;  /* 0x00031100ff047b82 */ /* 0x000ee20000000800 */
[----:B------:R-:W-:-:S03]  /*9d10*/  UISETP.NE.U32.AND UP0, UPT, UR4, URZ, UPT ;  /* 0x0000003f0400728c */ /* 0x000fc6000bf05070 */
[----:B------:R-:W-:Y:S01]  /*9d20*/  ULDC UR4, c[0x0][0x424] ;  /* 0x0001090000047ab9 */ /* 0x000fe20000000800 */
[----:B------:R-:W-:-:S04]  /*9d30*/  UISETP.NE.AND.EX UP0, UPT, UR5, URZ, UPT, UP0 ;  /* 0x0000003f0500728c */ /* 0x000fc8000bf05300 */
[----:B------:R-:W-:Y:S01]  /*9d40*/  USEL UR4, UR4, 0x1, UP0 ;  /* 0x0000000104047887 */ /* 0x000fe20008000000 */
[----:B0-----:R-:W-:Y:S02]  /*9d50*/  ISETP.NE.AND P0, PT, R0, 0x1, PT ;  /* 0x000000010000780c */ /* 0x001fe40003f05270 */
[----:B---3--:R-:W-:-:S11]  /*9d60*/  ISETP.NE.AND P1, PT, R4, 0x1, PT ;  /* 0x000000010400780c */ /* 0x008fd60003f25270 */
[----:B------:R-:W2:Y:S08]  /*9d70*/  @P0 LDC R0, c[0x0][0xc3c] ;  /* 0x00030f00ff000b82 */ /* 0x000eb00000000800 */
[----:B------:R-:W0:Y:S08]  /*9d80*/  @P0 LDC R5, c[0x0][0xc40] ;  /* 0x00031000ff050b82 */ /* 0x000e300000000800 */
[----:B------:R-:W3:Y:S01]  /*9d90*/  @P1 LDC.64 R2, c[0x0][0xc48] ;  /* 0x00031200ff021b82 */ /* 0x000ee20000000a00 */
[----:B--2---:R-:W-:-:S05]  /*9da0*/  @P0 IMAD.HI.U32 R0, R6, R0, RZ ;  /* 0x0000000006000227 */ /* 0x004fca00078e00ff */
[----:B0-----:R-:W-:Y:S02]  /*9db0*/  @P0 SHF.R.U32.HI R6, RZ, R5, R0 ;  /* 0x00000005ff060219 */ /* 0x001fe40000011600 */
[----:B------:R-:W0:Y:S03]  /*9dc0*/  LDC R0, c[0x0][0x2f0] ;  /* 0x0000bc00ff007b82 */ /* 0x000e260000000800 */
[----:B---3--:R-:W-:Y:S01]  /*9dd0*/  @P1 IMAD.HI.U32 R2, R6, R2, RZ ;  /* 0x0000000206021227 */ /* 0x008fe200078e00ff */
[----:B------:R2:W-:Y:S03]  /*9de0*/  STL [R1], R6 ;  /* 0x0000000601007387 */ /* 0x0005e60000100800 */
[----:B------:R-:W-:Y:S01]  /*9df0*/  IMAD.MOV.U32 R28, RZ, RZ, R6 ;  /* 0x000000ffff1c7224 */ /* 0x000fe200078e0006 */
[----:B------:R-:W-:-:S04]  /*9e00*/  @P1 SHF.R.U32.HI R28, RZ, R3, R2 ;  /* 0x00000003ff1c1219 */ /* 0x000fc80000011602 */
[----:B------:R-:W-:-:S05]  /*9e10*/  IADD3 R17, -R28, RZ, RZ ;  /* 0x000000ff1c117210 */ /* 0x000fca0007ffe1ff */
[----:B------:R-:W-:Y:S02]  /*9e20*/  IMAD R17, R4, R17, R6 ;  /* 0x0000001104117224 */ /* 0x000fe400078e0206 */
[----:B0-----:R-:W-:Y:S01]  /*9e30*/  IMAD R7, R0, UR4, RZ ;  /* 0x0000000400077c24 */ /* 0x001fe2000f8e02ff */
[----:B------:R-:W-:-:S03]  /*9e40*/  UIADD3 UR4, UR37, 0x12400, URZ ;  /* 0x0001240025047890 */ /* 0x000fc6000fffe03f */
[----:B------:R-:W-:Y:S01]  /*9e50*/  VIADD R0, R7, 0xbf ;  /* 0x000000bf07007836 */ /* 0x000fe20000000000 */
[----:B------:R2:W-:Y:S01]  /*9e60*/  STL [R1+0x18], R7 ;  /* 0x0000180701007387 */ /* 0x0005e20000100800 */
[----:B------:R-:W-:Y:S02]  /*9e70*/  ULOP3.LUT UP0, URZ, UR4, 0x3ff, URZ, 0xc0, !UPT ;  /* 0x000003ff043f7892 */ /* 0x000fe4000f80c03f */
[----:B------:R-:W-:-:S04]  /*9e80*/  IMAD.HI R0, R0, 0x2aaaaaab, RZ ;  /* 0x2aaaaaab00007827 */ /* 0x000fc800078e02ff */
        /* <DEDUP_REMOVED lines=10> */
[----:B--2---:R-:W-:Y:S01]  /*9f30*/  MOV R7, UR9 ;  /* 0x0000000900077c02 */ /* 0x004fe20008000f00 */
[----:B------:R-:W0:Y:S01]  /*9f40*/  LDC.64 R2, c[0x4][R2] ;  /* 0x0100000002027b82 */ /* 0x000e220000000a00 */
[----:B------:R-:W-:Y:S01]  /*9f50*/  IMAD.U32 R5, RZ, RZ, UR7 ;  /* 0x00000007ff057e24 */ /* 0x000fe2000f8e00ff */
[----:B------:R-:W-:Y:S01]  /*9f60*/  MOV R12, 0x1 ;  /* 0x00000001000c7802 */ /* 0x000fe20000000f00 */
[----:B------:R-:W-:Y:S02]  /*9f70*/  IMAD.U32 R6, RZ, RZ, UR8 ;  /* 0x00000008ff067e24 */ /* 0x000fe4000f8e00ff */
[----:B------:R-:W-:-:S02]  /*9f80*/  IMAD.U32 R10, RZ, RZ, UR4 ;  /* 0x00000004ff0a7e24 */ /* 0x000fc4000f8e00ff */
[----:B------:R-:W-:Y:S02]  /*9f90*/  IMAD.U32 R11, RZ, RZ, UR5 ;  /* 0x00000005ff0b7e24 */ /* 0x000fe4000f8e00ff */
[----:B------:R-:W-:Y:S02]  /*9fa0*/  IMAD.MOV.U32 R8, RZ, RZ, 0x70 ;  /* 0x00000070ff087424 */ /* 0x000fe400078e00ff */
[----:B------:R-:W-:-:S07]  /*9fb0*/  IMAD.MOV.U32 R13, RZ, RZ, RZ ;  /* 0x000000ffff0d7224 */ /* 0x000fce00078e00ff */
[----:B------:R-:W-:-:S07]  /*9fc0*/  LEPC R20, `(.L_x_12679) ;  /* 0x000000001014794e */ /* 0x000fce0000000000 */
[----:B01----:R-:W-:Y:S05]  /*9fd0*/  CALL.ABS.NOINC R2 ;  /* 0x0000000002007343 */ /* 0x003fea0003c00000 */
.L_x_12679:
        /* <DEDUP_REMOVED lines=10> */
[----:B--2---:R-:W-:Y:S01]  /*a080*/  MOV R6, UR8 ;  /* 0x0000000800067c02 */ /* 0x004fe20008000f00 */
        /* <DEDUP_REMOVED lines=8> */
[----:B-1-3--:R-:W-:Y:S05]  /*a110*/  CALL.ABS.NOINC R2 ;  /* 0x0000000002007343 */ /* 0x00afea0003c00000 */
.L_x_12681:
[----:B------:R0:W1:Y:S01]  /*a120*/  LDC.64 R2, c[0x4][R18] ;  /* 0x0100000012027b82 */ /* 0x0000620000000a00 */
[----:B------:R-:W-:Y:S01]  /*a130*/  ULDC.64 UR6, c[0x4][0x1b8] ;  /* 0x01006e0000067ab9 */ /* 0x000fe20000000a00 */
[----:B------:R-:W-:Y:S01]  /*a140*/  ULDC.64 UR8, c[0x4][0x1c0] ;  /* 0x0100700000087ab9 */ /* 0x000fe20000000a00 */
[----:B------:R-:W-:Y:S01]  /*a150*/  ULDC.64 UR4, c[0x4][0x40] ;  /* 0x0100100000047ab9 */ /* 0x000fe20000000a00 */
[----:B------:R-:W-:Y:S01]  /*a160*/  IMAD.U32 R4, RZ, RZ, UR6 ;  /* 0x00000006ff047e24 */ /* 0x000fe2000f8e00ff */
[----:B------:R-:W-:Y:S01]  /*a170*/  MOV R5, UR7 ;  /* 0x0000000700057c02 */ /* 0x000fe20008000f00 */
        /* <DEDUP_REMOVED lines=9> */
.L_x_12680:
[----:B------:R-:W-:Y:S01]  /*a210*/  ULDC.64 UR4, c[0x0][0x9f8] ;  /* 0x00027e0000047ab9 */ /* 0x000fe20000000a00 */
[----:B------:R-:W-:Y:S02]  /*a220*/  MOV R19, R28 ;  /* 0x0000001c00137202 */ /* 0x000fe40000000f00 */
[----:B------:R-:W-:-:S04]  /*a230*/  ISETP.NE.U32.AND P0, PT, RZ, UR4, PT ;  /* 0x00000004ff007c0c */ /* 0x000fc8000bf05070 */
[----:B------:R-:W-:-:S13]  /*a240*/  ISETP.NE.AND.EX P0, PT, RZ, UR5, PT, P0 ;  /* 0x00000005ff007c0c */ /* 0x000fda000bf05300 */
[----:B------:R-:W0:Y:S02]  /*a250*/  @P0 LDC.64 R2, c[0x0][0x9f8] ;  /* 0x00027e00ff020b82 */ /* 0x000e240000000a00 */
[----:B0-----:R-:W-:-:S05]  /*a260*/  @P0 IMAD.WIDE R2, R28, 0x4, R2 ;  /* 0x000000041c020825 */ /* 0x001fca00078e0202 */
[----:B------:R0:W2:Y:S01]  /*a270*/  @P0 LDG.E R19, desc[UR46][R2.64] ;  /* 0x0000002e02130981 */ /* 0x0000a2000c1e1900 */
[----:B------:R-:W-:Y:S01]  /*a280*/  UMOV UR4, 0xffffffff ;  /* 0xffffffff00047882 */ /* 0x000fe20000000000 */
[----:B------:R-:W-:Y:S01]  /*a290*/  VIADD R29, R24, 0xffffffff ;  /* 0xffffffff181d7836 */ /* 0x000fe20000000000 */
[----:B0-----:R-:W0:Y:S02]  /*a2a0*/  LDC.64 R2, c[0x0][0x418] ;  /* 0x00010600ff027b82 */ /* 0x001e240000000a00 */
[----:B0-----:R-:W-:-:S04]  /*a2b0*/  ISETP.NE.U32.AND P0, PT, R2, RZ, PT ;  /* 0x000000ff0200720c */ /* 0x001fc80003f05070 */
[----:B------:R-:W-:-:S04]  /*a2c0*/  ISETP.NE.AND.EX P1, PT, R3, RZ, PT, P0 ;  /* 0x000000ff0300720c */ /* 0x000fc80003f25300 */
[----:B------:R-:W-:Y:S02]  /*a2d0*/  P2R R26, PR, RZ, 0x2 ;  /* 0x00000002ff1a7803 */ /* 0x000fe40000000000 */
[----:B--2---:R-:W-:Y:S02]  /*a2e0*/  SHF.R.S32.HI R24, RZ, 0x1f, R19 ;  /* 0x0000001fff187819 */ /* 0x004fe40000011413 */
[----:B------:R-:W-:Y:S01]  /*a2f0*/  SEL R18, R19, RZ, !P1 ;  /* 0x000000ff13127207 */ /* 0x000fe20004800000 */
[----:B------:R-:W-:Y:S06]  /*a300*/  BRA.DIV UR4, `(.L_x_12682) ;  /* 0x0000003204347947 */ /* 0x000fec000b800000 */
[----:B------:R-:W0:Y:S02]  /*a310*/  S2R R0, SR_TID.X ;  /* 0x0000000000007919 */ /* 0x000e240000002100 */
[----:B0-----:R-:W-:-:S04]  /*a320*/  SHF.R.U32.HI R0, RZ, 0x5, R0 ;  /* 0x00000005ff007819 */ /* 0x001fc80000011600 */
[----:B------:R-:W-:-:S05]  /*a330*/  LOP3.LUT R0, R0, 0x3, RZ, 0xc0, !PT ;  /* 0x0000000300007812 */ /* 0x000fca00078ec0ff */
[----:B------:R0:W2:Y:S02]  /*a340*/  SHFL.IDX PT, R14, R0, RZ, 0x1f ;  /* 0x00001fff000e7589 */ /* 0x0000a400000e0000 */
.L_x_12758:
[----:B--2---:R-:W-:Y:S02]  /*a350*/  ISETP.NE.AND P0, PT, R14, RZ, PT ;  /* 0x000000ff0e00720c */ /* 0x004fe40003f05270 */
[----:B------:R-:W-:-:S04]  /*a360*/  PLOP3.LUT P2, PT, PT, PT, PT, 0x8, 0x0 ;  /* 0x000000000000781c */ /* 0x000fc80003f4e170 */
[----:B------:R-:W-:-:S07]  /*a370*/  P2R R25, PR, RZ, 0x4 ;  /* 0x00000004ff197803 */ /* 0x000fce0000000000 */
[----:B------:R-:W-:Y:S05]  /*a380*/  @P0 BRA `(.L_x_12683) ;  /* 0x0000000000e80947 */ /* 0x000fea0003800000 */
[----:B------:R-:W-:-:S03]  /*a390*/  UMOV UR4, 0xffffffff ;  /* 0xffffffff00047882 */ /* 0x000fc60000000000 */
[----:B------:R-:W-:Y:S05]  /*a3a0*/  BRA.DIV UR4, `(.L_x_12684) ;  /* 0x0000003204407947 */ /* 0x000fea000b800000 */
[----:B------:R-:W-:-:S13]  /*a3b0*/  ELECT P6, URZ, PT ;  /* 0x00000000003f782f */ /* 0x000fda00038c0000 */
.L_x_12761:
[----:B------:R-:W-:Y:S05]  /*a3c0*/  @!P6 BRA `(.L_x_12683) ;  /* 0x0000000000d8e947 */ /* 0x000fea0003800000 */
[----:B------:R-:W-:Y:S02]  /*a3d0*/  IMAD.MOV.U32 R23, RZ, RZ, R29 ;  /* 0x000000ffff177224 */ /* 0x000fe400078e001d */
[----:B------:R-:W-:Y:S01]  /*a3e0*/  IMAD.MOV.U32 R18, RZ, RZ, R19 ;  /* 0x000000ffff127224 */ /* 0x000fe200078e0013 */
[----:B------:R-:W-:Y:S06]  /*a3f0*/  @!P1 BRA `(.L_x_12685) ;  /* 0x0000000000489947 */ /* 0x000fec0003800000 */
[----:B------:R-:W2:Y:S01]  /*a400*/  LDC R23, c[0x0][0x43c] ;  /* 0x00010f00ff177b82 */ /* 0x000ea20000000800 */
[----:B0-----:R-:W-:Y:S01]  /*a410*/  MOV R0, R29 ;  /* 0x0000001d00007202 */ /* 0x001fe20000000f00 */
[----:B------:R-:W-:Y:S02]  /*a420*/  ULDC.64 UR4, c[0x0][0x428] ;  /* 0x00010a0000047ab9 */ /* 0x000fe40000000a00 */
[----:B------:R-:W-:-:S04]  /*a430*/  IMAD R6, R24, UR4, RZ ;  /* 0x0000000418067c24 */ /* 0x000fc8000f8e02ff */
[----:B------:R-:W-:Y:S01]  /*a440*/  IMAD R7, R19, UR5, R6 ;  /* 0x0000000513077c24 */ /* 0x000fe2000f8e0206 */
[----:B--2---:R-:W-:-:S13]  /*a450*/  ISETP.NE.AND P0, PT, R23, 0x1, PT ;  /* 0x000000011700780c */ /* 0x004fda0003f05270 */
[----:B------:R-:W0:Y:S02]  /*a460*/  @P0 LDC.64 R4, c[0x0][0x440] ;  /* 0x00011000ff040b82 */ /* 0x000e240000000a00 */
[----:B0-----:R-:W-:-:S05]  /*a470*/  @P0 IMAD.HI.U32 R4, R29, R4, RZ ;  /* 0x000000041d040227 */ /* 0x001fca00078e00ff */
        /* <DEDUP_REMOVED lines=10> */
.L_x_12685:
[----:B0-----:R-:W0:Y:S01]  /*a520*/  S2R R0, SR_TID.X ;  /* 0x0000000000007919 */ /* 0x001e220000002100 */
[----:B--2---:R-:W-:Y:S02]  /*a530*/  LEA R3, R16, UR37, 0x3 ;  /* 0x0000002510037c11 */ /* 0x004fe4000f8e18ff */
[----:B0-----:R-:W-:Y:S02]  /*a540*/  LOP3.LUT R2, R0, 0x7f, RZ, 0xc0, !PT ;  /* 0x0000007f00027812 */ /* 0x001fe400078ec0ff */
[----:B------:R-:W-:Y:S02]  /*a550*/  SHF.L.U32 R0, R22, 0x1f, RZ ;  /* 0x0000001f16007819 */ /* 0x000fe400000006ff */
[----:B------:R-:W-:Y:S02]  /*a560*/  ISETP.NE.AND P1, PT, R2, RZ, PT ;  /* 0x000000ff0200720c */ /* 0x000fe40003f25270 */
[----:B------:R-:W0:Y:S02]  /*a570*/  SYNCS.PHASECHK.TRANS64.TRYWAIT P0, [R3+URZ+0x30840], R0 ;  /* 0x03084000030075a7 */ /* 0x000e24000800017f */
[----:B0-----:R-:W-:Y:S09]  /*a580*/  @!P0 BRA `(.L_x_12686) ;  /* 0x0000002c00e88947 */ /* 0x001ff20003800000 */
.L_x_12762:
[----:B------:R-:W-:Y:S05]  /*a590*/  @P1 BRA `(.L_x_12687) ;  /* 0x00000000001c1947 */ /* 0x000fea0003800000 */
[----:B------:R-:W2:Y:S01]  /*a5a0*/  S2R R2, SR_TID.X ;  /* 0x0000000000027919 */ /* 0x000ea20000002100 */
[----:B0-----:R-:W-:-:S04]  /*a5b0*/  MOV R0, 0x6000 ;  /* 0x0000600000007802 */ /* 0x001fc80000000f00 */
[----:B------:R3:W-:Y:S01]  /*a5c0*/  SYNCS.ARRIVE.TRANS64 RZ, [R3+URZ+0x30830], R0 ;  /* 0x0308300003ff79a7 */ /* 0x0007e2000800003f */
[----:B--2---:R-:W-:-:S04]  /*a5d0*/  LOP3.LUT R2, R2, 0x1f, RZ, 0xc0, !PT ;  /* 0x0000001f02027812 */ /* 0x004fc800078ec0ff */
[----:B------:R-:W-:-:S13]  /*a5e0*/  ISETP.NE.AND P0, PT, R2, RZ, PT ;  /* 0x000000ff0200720c */ /* 0x000fda0003f05270 */
[----:B---3--:R-:W-:Y:S05]  /*a5f0*/  @!P0 BRA `(.L_x_12687) ;  /* 0x0000000000048947 */ /* 0x008fea0003800000 */
[----:B------:R-:W-:Y:S01]  /*a600*/  BPT.TRAP 0x1 ;  /* 0x000000040000795c */ /* 0x000fe20000300000 */
.L_x_12687:
[----:B------:R-:W-:Y:S01]  /*a610*/  R2UR UR8, R16 ;  /* 0x00000000100872ca */ /* 0x000fe200000e0000 */
[----:B------:R-:W-:Y:S01]  /*a620*/  UIADD3 UR4, UP0, UR40, 0x370, URZ ;  /* 0x0000037028047890 */ /* 0x000fe2000ff1e03f */
[----:B------:R-:W-:Y:S01]  /*a630*/  R2UR UR9, R3 ;  /* 0x00000000030972ca */ /* 0x000fe200000e0000 */
[----:B------:R-:W-:Y:S01]  /*a640*/  UMOV UR6, 0x0 ;  /* 0x0000000000067882 */ /* 0x000fe20000000000 */
[----:B------:R-:W-:Y:S01]  /*a650*/  R2UR UR11, R23 ;  /* 0x00000000170b72ca */ /* 0x000fe200000e0000 */
[----:B------:R-:W-:Y:S01]  /*a660*/  UIADD3.X UR5, URZ, UR41, URZ, UP0, !UPT ;  /* 0x000000293f057290 */ /* 0x000fe200087fe43f */
[----:B------:R-:W-:Y:S01]  /*a670*/  R2UR UR12, R17 ;  /* 0x00000000110c72ca */ /* 0x000fe200000e0000 */
[----:B------:R-:W-:Y:S01]  /*a680*/  UMOV UR7, 0x14f00000 ;  /* 0x14f0000000077882 */ /* 0x000fe20000000000 */
[----:B-----5:R-:W-:Y:S01]  /*a690*/  R2UR UR13, R18 ;  /* 0x00000000120d72ca */ /* 0x020fe200000e0000 */
[----:B------:R-:W-:Y:S01]  /*a6a0*/  UMOV UR10, URZ ;  /* 0x0000003f000a7c82 */ /* 0x000fe20008000000 */
[----:B------:R-:W-:-:S03]  /*a6b0*/  PLOP3.LUT P0, PT, PT, PT, PT, 0x80, 0x0 ;  /* 0x000000000000781c */ /* 0x000fc60003f0f070 */
[----:B------:R-:W-:Y:S01]  /*a6c0*/  UIMAD UR8, UR8, 0x6000, UR37 ;  /* 0x00006000080878a4 */ /* 0x000fe2000f8e0225 */
[----:B------:R-:W-:Y:S01]  /*a6d0*/  P2R R25, PR, RZ, 0x1 ;  /* 0x00000001ff197803 */ /* 0x000fe20000000000 */
[----:B------:R-:W-:Y:S02]  /*a6e0*/  UIADD3 UR9, UR9, 0x30830, URZ ;  /* 0x0003083009097890 */ /* 0x000fe4000fffe03f */
[----:B------:R-:W-:Y:S02]  /*a6f0*/  UIMAD UR11, UR11, 0xc0, URZ ;  /* 0x000000c00b0b78a4 */ /* 0x000fe4000f8e023f */
[----:B------:R-:W-:-:S09]  /*a700*/  UIADD3 UR8, UR8, 0x12400, URZ ;  /* 0x0001240008087890 */ /* 0x000fd2000fffe03f */
[----:B------:R2:W-:Y:S02]  /*a710*/  UTMALDG.4D [UR8], [UR4], desc[UR6] ;  /* 0x00000608040075b4 */ /* 0x0005e40008019000 */
[----:B--2---:R-:W-:Y:S01]  /*a720*/  NOP ;  /* 0x0000000000007918 */ /* 0x004fe20000000000 */
.L_x_12683:
        /* <DEDUP_REMOVED lines=20> */
[----:B------:R-:W-:Y:S01]  /*a870*/  IMAD.U32 R4, RZ, RZ, UR6 ;  /* 0x00000006ff047e24 */ /* 0x000fe2000f8e00ff */
[----:B------:R-:W-:Y:S01]  /*a880*/  MOV R6, UR8 ;  /* 0x0000000800067c02 */ /* 0x000fe20008000f00 */
        /* <DEDUP_REMOVED lines=10> */
.L_x_12688:
[----:B------:R-:W2:Y:S01]  /*a930*/  LDL.LU R20, [R1+0x24] ;  /* 0x0000240001147983 */ /* 0x000ea20000300800 */
[----:B------:R-:W3:Y:S01]  /*a940*/  LDC R9, c[0x0][0x448] ;  /* 0x00011200ff097b82 */ /* 0x000ee20000000800 */
[----:B------:R-:W-:Y:S01]  /*a950*/  ULDC.64 UR4, c[0x0][0x2e0] ;  /* 0x0000b80000047ab9 */ /* 0x000fe20000000a00 */
[----:B------:R-:W-:Y:S01]  /*a960*/  ULDC.64 UR6, c[0x0][0x2c8] ;  /* 0x0000b20000067ab9 */ /* 0x000fe20000000a00 */
[----:B0-----:R-:W2:Y:S01]  /*a970*/  LDL.LU.64 R2, [R1+0x10] ;  /* 0x0000100001027983 */ /* 0x001ea20000300a00 */
[----:B------:R-:W-:-:S03]  /*a980*/  ULDC.64 UR8, c[0x0][0x280] ;  /* 0x0000a00000087ab9 */ /* 0x000fc60000000a00 */
[----:B------:R-:W4:Y:S04]  /*a990*/  LDL.LU R0, [R1+0x28] ;  /* 0x0000280001007983 */ /* 0x000f280000300800 */
[----:B------:R-:W5:Y:S04]  /*a9a0*/  LDL.LU R6, [R1] ;  /* 0x0000000001067983 */ /* 0x000f680000300800 */
[----:B------:R-:W5:Y:S01]  /*a9b0*/  LDL R21, [R1+0x8] ;  /* 0x0000080001157983 */ /* 0x000f620000100800 */
[----:B------:R-:W0:Y:S01]  /*a9c0*/  S2R R12, SR_TID.X ;  /* 0x00000000000c7919 */ /* 0x000e220000002100 */
[----:B---3--:R-:W-:-:S13]  /*a9d0*/  ISETP.NE.AND P0, PT, R9, 0x1, PT ;  /* 0x000000010900780c */ /* 0x008fda0003f05270 */
[----:B------:R-:W3:Y:S08]  /*a9e0*/  @P0 LDC R4, c[0x0][0x450] ;  /* 0x00011400ff040b82 */ /* 0x000ef00000000800 */
[----:B------:R-:W1:Y:S01]  /*a9f0*/  @P0 LDC R10, c[0x0][0x44c] ;  /* 0x00011300ff0a0b82 */ /* 0x000e620000000800 */
[----:B--2---:R-:W-:Y:S02]  /*aa00*/  IMAD.MOV.U32 R3, RZ, RZ, R20 ;  /* 0x000000ffff037224 */ /* 0x004fe400078e0014 */
[----:B------:R-:W2:Y:S01]  /*aa10*/  S2R R20, SR_TID.X ;  /* 0x0000000000147919 */ /* 0x000ea20000002100 */
[----:B----4-:R-:W-:-:S04]  /*aa20*/  IMAD R5, R0, UR4, RZ ;  /* 0x0000000400057c24 */ /* 0x010fc8000f8e02ff */
[----:B------:R-:W4:Y:S01]  /*aa30*/  @P0 LDC R0, c[0x0][0x44c] ;  /* 0x00011300ff000b82 */ /* 0x000f220000000800 */
[----:B------:R-:W-:Y:S01]  /*aa40*/  IMAD.WIDE.U32 R2, R28, UR4, R2 ;  /* 0x000000041c027c25 */ /* 0x000fe2000f8e0002 */
[----:B-----5:R-:W-:Y:S01]  /*aa50*/  IADD3 R6, -R6, RZ, RZ ;  /* 0x000000ff06067210 */ /* 0x020fe20007ffe1ff */
[----:B------:R-:W-:Y:S02]  /*aa60*/  ULDC UR4, c[0x0][0xc38] ;  /* 0x00030e0000047ab9 */ /* 0x000fe40000000800 */
[----:B------:R-:W-:Y:S02]  /*aa70*/  IMAD R5, R28, UR5, R5 ;  /* 0x000000051c057c24 */ /* 0x000fe4000f8e0205 */
[----:B------:R-:W-:Y:S01]  /*aa80*/  IMAD R6, R6, UR4, R21 ;  /* 0x0000000406067c24 */ /* 0x000fe2000f8e0215 */
[----:B------:R-:W-:Y:S01]  /*aa90*/  ULDC.64 UR4, c[0x0][0x2d0] ;  /* 0x0000b40000047ab9 */ /* 0x000fe20000000a00 */
[----:B------:R-:W-:Y:S01]  /*aaa0*/  IMAD.IADD R3, R3, 0x1, R5 ;  /* 0x0000000103037824 */ /* 0x000fe200078e0205 */
[----:B0-----:R-:W-:-:S04]  /*aab0*/  LOP3.LUT R21, R12, 0x7f, RZ, 0xc0, !PT ;  /* 0x0000007f0c157812 */ /* 0x001fc800078ec0ff */
[----:B------:R-:W-:Y:S02]  /*aac0*/  SHF.R.U32.HI R21, RZ, 0x3, R21 ;  /* 0x00000003ff157819 */ /* 0x000fe40000011615 */
[C---:B--2---:R-:W-:Y:S01]  /*aad0*/  LOP3.LUT R7, R20.reuse, 0x7f, RZ, 0xc0, !PT ;  /* 0x0000007f14077812 */ /* 0x044fe200078ec0ff */
[----:B------:R-:W-:-:S03]  /*aae0*/  IMAD.SHL.U32 R20, R20, 0x10, RZ ;  /* 0x0000001014147824 */ /* 0x000fc600078e00ff */
[----:B------:R-:W-:-:S04]  /*aaf0*/  SHF.R.U32.HI R7, RZ, 0x3, R7 ;  /* 0x00000003ff077819 */ /* 0x000fc80000011607 */
[----:B------:R-:W-:-:S05]  /*ab00*/  LOP3.LUT R20, R7, 0x70, R20, 0xf8, !PT ;  /* 0x0000007007147812 */ /* 0x000fca00078ef814 */
[----:B------:R-:W-:Y:S02]  /*ab10*/  IMAD R7, R6, 0xc0, R20 ;  /* 0x000000c006077824 */ /* 0x000fe400078e0214 */
[----:B------:R-:W-:Y:S02]  /*ab20*/  IMAD.SHL.U32 R20, R12, 0x8, RZ ;  /* 0x000000080c147824 */ /* 0x000fe400078e00ff */
[----:B----4-:R-:W-:-:S03]  /*ab30*/  @P0 IMAD.HI.U32 R11, R7, R0, RZ ;  /* 0x00000000070b0227 */ /* 0x010fc600078e00ff */
[----:B------:R-:W-:Y:S01]  /*ab40*/  LOP3.LUT R20, R20, 0x38, RZ, 0xc0, !PT ;  /* 0x0000003814147812 */ /* 0x000fe200078ec0ff */
[----:B------:R-:W-:Y:S01]  /*ab50*/  IMAD.MOV.U32 R5, RZ, RZ, R7 ;  /* 0x000000ffff057224 */ /* 0x000fe200078e0007 */
[----:B---3--:R-:W-:-:S04]  /*ab60*/  @P0 SHF.R.U32.HI R5, RZ, R4, R11 ;  /* 0x00000004ff050219 */ /* 0x008fc8000001160b */
[----:B------:R-:W-:-:S05]  /*ab70*/  SHF.R.S32.HI R0, RZ, 0x1f, R5 ;  /* 0x0000001fff007819 */ /* 0x000fca0000011405 */
[----:B------:R-:W-:-:S04]  /*ab80*/  IMAD R0, R0, UR4, RZ ;  /* 0x0000000400007c24 */ /* 0x000fc8000f8e02ff */
[C---:B------:R-:W-:Y:S01]  /*ab90*/  IMAD R8, R5.reuse, UR5, R0 ;  /* 0x0000000505087c24 */ /* 0x040fe2000f8e0200 */
[C---:B------:R-:W-:Y:S01]  /*aba0*/  IADD3 R0, -R5.reuse, RZ, RZ ;  /* 0x000000ff05007210 */ /* 0x040fe20007ffe1ff */
[----:B------:R-:W-:-:S04]  /*abb0*/  IMAD.WIDE.U32 R4, R5, UR4, R2 ;  /* 0x0000000405047c25 */ /* 0x000fc8000f8e0002 */
[----:B------:R-:W-:Y:S02]  /*abc0*/  IMAD R0, R9, R0, R7 ;  /* 0x0000000009007224 */ /* 0x000fe400078e0207 */
[----:B------:R-:W-:-:S03]  /*abd0*/  IMAD.IADD R5, R5, 0x1, R8 ;  /* 0x0000000105057824 */ /* 0x000fc600078e0208 */
[----:B------:R-:W-:Y:S01]  /*abe0*/  SHF.R.S32.HI R8, RZ, 0x1f, R0 ;  /* 0x0000001fff087819 */ /* 0x000fe20000011400 */
[----:B------:R-:W-:-:S04]  /*abf0*/  IMAD.WIDE.U32 R4, R0, UR6, R4 ;  /* 0x0000000600047c25 */ /* 0x000fc8000f8e0004 */
[----:B------:R-:W-:-:S04]  /*ac00*/  IMAD R8, R8, UR6, RZ ;  /* 0x0000000608087c24 */ /* 0x000fc8000f8e02ff */
[----:B------:R-:W-:Y:S01]  /*ac10*/  IMAD R11, R0, UR7, R8 ;  /* 0x00000007000b7c24 */ /* 0x000fe2000f8e0208 */
[----:B------:R-:W-:Y:S01]  /*ac20*/  LEA R0, P1, R4, UR8, 0x1 ;  /* 0x0000000804007c11 */ /* 0x000fe2000f8208ff */
[----:B------:R-:W-:Y:S02]  /*ac30*/  VIADD R8, R7, 0x80 ;  /* 0x0000008007087836 */ /* 0x000fe40000000000 */
[----:B------:R-:W-:Y:S02]  /*ac40*/  IMAD.IADD R5, R5, 0x1, R11 ;  /* 0x0000000105057824 */ /* 0x000fe400078e020b */
[----:B-1----:R-:W-:Y:S01]  /*ac50*/  @P0 IMAD.HI.U32 R10, R8, R10, RZ ;  /* 0x0000000a080a0227 */ /* 0x002fe200078e00ff */
[----:B------:R-:W-:Y:S02]  /*ac60*/  MOV R7, R8 ;  /* 0x0000000800077202 */ /* 0x000fe40000000f00 */
[----:B------:R-:W-:Y:S02]  /*ac70*/  LEA.HI.X R4, R4, UR9, R5, 0x1, P1 ;  /* 0x0000000904047c11 */ /* 0x000fe400088f0c05 */
[----:B------:R-:W0:Y:S02]  /*ac80*/  @P0 LDC R5, c[0x0][0x450] ;  /* 0x00011400ff050b82 */ /* 0x000e240000000800 */
        /* <DEDUP_REMOVED lines=9> */
[----:B------:R-:W-:-:S03]  /*ad20*/  UMOV UR4, 0xffffffff ;  /* 0xffffffff00047882 */ /* 0x000fc60000000000 */
[----:B------:R-:W-:Y:S01]  /*ad30*/  IMAD.IADD R3, R3, 0x1, R7 ;  /* 0x0000000103037824 */ /* 0x000fe200078e0207 */
[----:B------:R-:W-:Y:S01]  /*ad40*/  SHF.R.S32.HI R7, RZ, 0x1f, R5 ;  /* 0x0000001fff077819 */ /* 0x000fe20000011405 */
[----:B------:R-:W-:-:S04]  /*ad50*/  IMAD.WIDE.U32 R2, R5, UR6, R2 ;  /* 0x0000000605027c25 */ /* 0x000fc8000f8e0002 */
[----:B------:R-:W-:-:S04]  /*ad60*/  IMAD R7, R7, UR6, RZ ;  /* 0x0000000607077c24 */ /* 0x000fc8000f8e02ff */
[----:B------:R-:W-:Y:S01]  /*ad70*/  IMAD R7, R5, UR7, R7 ;  /* 0x0000000705077c24 */ /* 0x000fe2000f8e0207 */
[----:B------:R-:W-:-:S04]  /*ad80*/  LEA R5, P1, R2, UR8, 0x1 ;  /* 0x0000000802057c11 */ /* 0x000fc8000f8208ff */
[----:B------:R-:W-:-:S04]  /*ad90*/  IADD3 R7, R3, R7, RZ ;  /* 0x0000000703077210 */ /* 0x000fc80007ffe0ff */
[----:B------:R-:W-:Y:S01]  /*ada0*/  LEA.HI.X R7, R2, UR9, R7, 0x1, P1 ;  /* 0x0000000902077c11 */ /* 0x000fe200088f0c07 */
[----:B------:R-:W-:Y:S06]  /*adb0*/  BRA.DIV UR4, `(.L_x_12689) ;  /* 0x0000002604f07947 */ /* 0x000fec000b800000 */
[----:B------:R-:W0:Y:S01]  /*adc0*/  SHFL.IDX PT, R3, R0, RZ, 0x181f ;  /* 0x00181fff00037589 */ /* 0x000e2200000e0000 */
[----:B------:R-:W-:Y:S01]  /*add0*/  ULDC UR4, c[0x0][0x288] ;  /* 0x0000a20000047ab9 */ /* 0x000fe20000000800 */
[----:B------:R-:W-:Y:S02]  /*ade0*/  IMAD R8, R6, 0xc0, R21 ;  /* 0x000000c006087824 */ /* 0x000fe400078e0215 */
[----:B------:R-:W1:Y:S01]  /*adf0*/  SHFL.IDX PT, R2, R4, RZ, 0x181f ;  /* 0x00181fff04027589 */ /* 0x000e6200000e0000 */
[----:B------:R-:W-:-:S03]  /*ae00*/  IMAD R6, R9, UR4, RZ ;  /* 0x0000000409067c24 */ /* 0x000fc6000f8e02ff */
[----:B------:R-:W2:Y:S02]  /*ae10*/  SHFL.IDX PT, R14, R0, 0x1, 0x181f ;  /* 0x00381f00000e7f89 */ /* 0x000ea400000e0000 */
[----:B------:R-:W-:-:S13]  /*ae20*/  ISETP.GE.AND P1, PT, R8, R6, PT ;  /* 0x000000060800720c */ /* 0x000fda0003f26270 */
[----:B0-----:R-:W-:-:S05]  /*ae30*/  @!P1 LEA R9, P2, R20, R3, 0x1 ;  /* 0x0000000314099211 */ /* 0x001fca00078408ff */
[----:B-1----:R-:W-:Y:S02]  /*ae40*/  @!P1 IMAD.X R3, RZ, RZ, R2, P2 ;  /* 0x000000ffff039224 */ /* 0x002fe400010e0602 */
[----:B------:R-:W-:Y:S02]  /*ae50*/  @!P1 IMAD.MOV.U32 R2, RZ, RZ, R9 ;  /* 0x000000ffff029224 */ /* 0x000fe400078e0009 */
[----:B------:R-:W-:-:S03]  /*ae60*/  VIADD R9, R8, 0x10 ;  /* 0x0000001008097836 */ /* 0x000fc60000000000 */
[----:B------:R0:W-:Y:S02]  /*ae70*/  @!P1 LDGSTS.E.BYPASS.LTC128B.128 [R27+0xc400], desc[UR46][R2.64], !P0 ;  /* 0x0c400000021b9fae */ /* 0x0001e4000c101d6e */
[----:B------:R-:W-:Y:S02]  /*ae80*/  ISETP.GE.AND P1, PT, R9, R6, PT ;  /* 0x000000060900720c */ /* 0x000fe40003f26270 */
[----:B0-----:R-:W0:Y:S11]  /*ae90*/  SHFL.IDX PT, R2, R4, 0x1, 0x181f ;  /* 0x00381f0004027f89 */ /* 0x001e3600000e0000 */
[----:B--2---:R-:W-:-:S02]  /*aea0*/  @!P1 LEA R9, P2, R20, R14, 0x1 ;  /* 0x0000000e14099211 */ /* 0x004fc400078408ff */
[----:B------:R-:W1:Y:S02]  /*aeb0*/  SHFL.IDX PT, R14, R0, 0x2, 0x181f ;  /* 0x00581f00000e7f89 */ /* 0x000e6400000e0000 */
[----:B0-----:R-:W-:Y:S01]  /*aec0*/  @!P1 IADD3.X R3, RZ, R2, RZ, P2, !PT ;  /* 0x00000002ff039210 */ /* 0x001fe200017fe4ff */
[----:B------:R-:W-:Y:S02]  /*aed0*/  @!P1 IMAD.MOV.U32 R2, RZ, RZ, R9 ;  /* 0x000000ffff029224 */ /* 0x000fe400078e0009 */
[----:B------:R-:W-:-:S03]  /*aee0*/  VIADD R9, R8, 0x20 ;  /* 0x0000002008097836 */ /* 0x000fc60000000000 */
[----:B------:R0:W-:Y:S02]  /*aef0*/  @!P1 LDGSTS.E.BYPASS.LTC128B.128 [R27+0xcc00], desc[UR46][R2.64], !P0 ;  /* 0x0cc00000021b9fae */ /* 0x0001e4000c101d6e */
[----:B------:R-:W-:Y:S02]  /*af00*/  ISETP.GE.AND P1, PT, R9, R6, PT ;  /* 0x000000060900720c */ /* 0x000fe40003f26270 */
[----:B0-----:R-:W0:Y:S11]  /*af10*/  SHFL.IDX PT, R2, R4, 0x2, 0x181f ;  /* 0x00581f0004027f89 */ /* 0x001e3600000e0000 */
[----:B-1----:R-:W-:-:S02]  /*af20*/  @!P1 LEA R9, P2, R20, R14, 0x1 ;  /* 0x0000000e14099211 */ /* 0x002fc400078408ff */
[----:B------:R-:W1:Y:S03]  /*af30*/  SHFL.IDX PT, R14, R0, 0x3, 0x181f ;  /* 0x00781f00000e7f89 */ /* 0x000e6600000e0000 */
[----:B0-----:R-:W-:Y:S01]  /*af40*/  @!P1 IMAD.X R3, RZ, RZ, R2, P2 ;  /* 0x000000ffff039224 */ /* 0x001fe200010e0602 */
[----:B------:R-:W-:Y:S01]  /*af50*/  @!P1 MOV R2, R9 ;  /* 0x0000000900029202 */ /* 0x000fe20000000f00 */
[----:B------:R-:W-:-:S04]  /*af60*/  VIADD R9, R8, 0x30 ;  /* 0x0000003008097836 */ /* 0x000fc80000000000 */
[----:B------:R0:W-:Y:S01]  /*af70*/  @!P1 LDGSTS.E.BYPASS.LTC128B.128 [R27+0xd400], desc[UR46][R2.64], !P0 ;  /* 0x0d400000021b9fae */ /* 0x0001e2000c101d6e */
[----:B------:R-:W-:-:S03]  /*af80*/  ISETP.GE.AND P1, PT, R9, R6, PT ;  /* 0x000000060900720c */ /* 0x000fc60003f26270 */
[----:B0-----:R-:W0:Y:S10]  /*af90*/  SHFL.IDX PT, R2, R4, 0x3, 0x181f ;  /* 0x00781f0004027f89 */ /* 0x001e3400000e0000 */
[----:B-1----:R-:W-:-:S02]  /*afa0*/  @!P1 LEA R9, P2, R20, R14, 0x1 ;  /* 0x0000000e14099211 */ /* 0x002fc400078408ff */
[----:B------:R-:W1:Y:S03]  /*afb0*/  SHFL.IDX PT, R14, R0, 0x4, 0x181f ;  /* 0x00981f00000e7f89 */ /* 0x000e6600000e0000 */
[----:B0-----:R-:W-:Y:S02]  /*afc0*/  @!P1 IMAD.X R3, RZ, RZ, R2, P2 ;  /* 0x000000ffff039224 */ /* 0x001fe400010e0602 */
[----:B------:R-:W-:Y:S01]  /*afd0*/  @!P1 IMAD.MOV.U32 R2, RZ, RZ, R9 ;  /* 0x000000ffff029224 */ /* 0x000fe200078e0009 */
[----:B------:R-:W-:-:S04]  /*afe0*/  IADD3 R9, R8, 0x40, RZ ;  /* 0x0000004008097810 */ /* 0x000fc80007ffe0ff */
[----:B------:R0:W-:Y:S01]  /*aff0*/  @!P1 LDGSTS.E.BYPASS.LTC128B.128 [R27+0xdc00], desc[UR46][R2.64], !P0 ;  /* 0x0dc00000021b9fae */ /* 0x0001e2000c101d6e */
[----:B------:R-:W-:-:S03]  /*b000*/  ISETP.GE.AND P1, PT, R9, R6, PT ;  /* 0x000000060900720c */ /* 0x000fc60003f26270 */
[----:B0-----:R-:W0:Y:S10]  /*b010*/  SHFL.IDX PT, R2, R4, 0x4, 0x181f ;  /* 0x00981f0004027f89 */ /* 0x001e3400000e0000 */
[----:B-1----:R-:W-:-:S02]  /*b020*/  @!P1 LEA R9, P2, R20, R14, 0x1 ;  /* 0x0000000e14099211 */ /* 0x002fc400078408ff */
[----:B------:R-:W1:Y:S03]  /*b030*/  SHFL.IDX PT, R14, R0, 0x5, 0x181f ;  /* 0x00b81f00000e7f89 */ /* 0x000e6600000e0000 */
[----:B0-----:R-:W-:Y:S02]  /*b040*/  @!P1 IMAD.X R3, RZ, RZ, R2, P2 ;  /* 0x000000ffff039224 */ /* 0x001fe400010e0602 */
[----:B------:R-:W-:Y:S02]  /*b050*/  @!P1 IMAD.MOV.U32 R2, RZ, RZ, R9 ;  /* 0x000000ffff029224 */ /* 0x000fe400078e0009 */
[----:B------:R-:W-:-:S03]  /*b060*/  VIADD R9, R8, 0x50 ;  /* 0x0000005008097836 */ /* 0x000fc60000000000 */
[----:B------:R0:W-:Y:S02]  /*b070*/  @!P1 LDGSTS.E.BYPASS.LTC128B.128 [R27+0xe400], desc[UR46][R2.64], !P0 ;  /* 0x0e400000021b9fae */ /* 0x0001e4000c101d6e */
[----:B------:R-:W-:Y:S02]  /*b080*/  ISETP.GE.AND P1, PT, R9, R6, PT ;  /* 0x000000060900720c */ /* 0x000fe40003f26270 */
[----:B0-----:R-:W0:Y:S11]  /*b090*/  SHFL.IDX PT, R2, R4, 0x5, 0x181f ;  /* 0x00b81f0004027f89 */ /* 0x001e3600000e0000 */
[----:B-1----:R-:W-:-:S02]  /*b0a0*/  @!P1 LEA R9, P2, R20, R14, 0x1 ;  /* 0x0000000e14099211 */ /* 0x002fc400078408ff */
[----:B------:R-:W1:Y:S02]  /*b0b0*/  SHFL.IDX PT, R14, R0, 0x6, 0x181f ;  /* 0x00d81f00000e7f89 */ /* 0x000e6400000e0000 */
[----:B0-----:R-:W-:Y:S01]  /*b0c0*/  @!P1 IADD3.X R3, RZ, R2, RZ, P2, !PT ;  /* 0x00000002ff039210 */ /* 0x001fe200017fe4ff */
[----:B------:R-:W-:Y:S02]  /*b0d0*/  @!P1 IMAD.MOV.U32 R2, RZ, RZ, R9 ;  /* 0x000000ffff029224 */ /* 0x000fe400078e0009 */
[----:B------:R-:W-:-:S03]  /*b0e0*/  VIADD R9, R8, 0x60 ;  /* 0x0000006008097836 */ /* 0x000fc60000000000 */
[----:B------:R0:W-:Y:S02]  /*b0f0*/  @!P1 LDGSTS.E.BYPASS.LTC128B.128 [R27+0xec00], desc[UR46][R2.64], !P0 ;  /* 0x0ec00000021b9fae */ /* 0x0001e4000c101d6e */
[----:B------:R-:W-:Y:S02]  /*b100*/  ISETP.GE.AND P1, PT, R9, R6, PT ;  /* 0x000000060900720c */ /* 0x000fe40003f26270 */
[----:B0-----:R-:W0:Y:S11]  /*b110*/  SHFL.IDX PT, R2, R4, 0x6, 0x181f ;  /* 0x00d81f0004027f89 */ /* 0x001e3600000e0000 */
[----:B-1----:R-:W-:Y:S01]  /*b120*/  @!P1 LEA R9, P2, R20, R14, 0x1 ;  /* 0x0000000e14099211 */ /* 0x002fe200078408ff */
[----:B------:R-:W-:Y:S04]  /*b130*/  SHFL.IDX PT, R4, R4, 0x7, 0x181f ;  /* 0x00f81f0004047f89 */ /* 0x000fe800000e0000 */
[----:B------:R-:W-:Y:S01]  /*b140*/  SHFL.IDX PT, R14, R5, 0x1, 0x181f ;  /* 0x00381f00050e7f89 */ /* 0x000fe200000e0000 */
[----:B0-----:R-:W-:Y:S01]  /*b150*/  @!P1 IMAD.X R3, RZ, RZ, R2, P2 ;  /* 0x000000ffff039224 */ /* 0x001fe200010e0602 */
[----:B------:R-:W-:Y:S01]  /*b160*/  @!P1 MOV R2, R9 ;  /* 0x0000000900029202 */ /* 0x000fe20000000f00 */
[----:B------:R-:W-:-:S04]  /*b170*/  VIADD R9, R8, 0x80 ;  /* 0x0000008008097836 */ /* 0x000fc80000000000 */
[----:B------:R0:W-:Y:S01]  /*b180*/  @!P1 LDGSTS.E.BYPASS.LTC128B.128 [R27+0xf400], desc[UR46][R2.64], !P0 ;  /* 0x0f400000021b9fae */ /* 0x0001e2000c101d6e */
[----:B------:R-:W-:Y:S01]  /*b190*/  ISETP.GE.AND P2, PT, R9, R6, PT ;  /* 0x000000060900720c */ /* 0x000fe20003f46270 */
[----:B------:R-:W-:-:S05]  /*b1a0*/  VIADD R9, R8, 0x70 ;  /* 0x0000007008097836 */ /* 0x000fca0000000000 */
[----:B------:R-:W-:Y:S02]  /*b1b0*/  ISETP.GE.AND P1, PT, R9, R6, PT ;  /* 0x000000060900720c */ /* 0x000fe40003f26270 */
[----:B------:R-:W-:Y:S04]  /*b1c0*/  SHFL.IDX PT, R9, R5, RZ, 0x181f ;  /* 0x00181fff05097589 */ /* 0x000fe800000e0000 */
[----:B0-----:R-:W0:Y:S04]  /*b1d0*/  SHFL.IDX PT, R2, R0, 0x7, 0x181f ;  /* 0x00f81f0000027f89 */ /* 0x001e2800000e0000 */
[----:B------:R-:W1:Y:S03]  /*b1e0*/  SHFL.IDX PT, R0, R7, RZ, 0x181f ;  /* 0x00181fff07007589 */ /* 0x000e6600000e0000 */
[----:B0-----:R-:W-:-:S05]  /*b1f0*/  @!P1 LEA R2, P3, R20, R2, 0x1 ;  /* 0x0000000214029211 */ /* 0x001fca00078608ff */
[----:B------:R-:W-:-:S05]  /*b200*/  @!P1 IMAD.X R3, RZ, RZ, R4, P3 ;  /* 0x000000ffff039224 */ /* 0x000fca00018e0604 */
[----:B------:R0:W-:Y:S02]  /*b210*/  @!P1 LDGSTS.E.BYPASS.LTC128B.128 [R27+0xfc00], desc[UR46][R2.64], !P0 ;  /* 0x0fc00000021b9fae */ /* 0x0001e4000c101d6e */
[----:B0-----:R-:W-:Y:S01]  /*b220*/  @!P2 LEA R2, P1, R20, R9, 0x1 ;  /* 0x000000091402a211 */ /* 0x001fe200078208ff */
[----:B------:R-:W-:-:S03]  /*b230*/  VIADD R9, R8, 0x90 ;  /* 0x0000009008097836 */ /* 0x000fc60000000000 */
[----:B-1----:R-:W-:Y:S02]  /*b240*/  @!P2 IADD3.X R3, RZ, R0, RZ, P1, !PT ;  /* 0x00000000ff03a210 */ /* 0x002fe40000ffe4ff */
[----:B------:R-:W0:Y:S01]  /*b250*/  SHFL.IDX PT, R0, R7, 0x1, 0x181f ;  /* 0x00381f0007007f89 */ /* 0x000e2200000e0000 */
[----:B------:R-:W-:-:S03]  /*b260*/  ISETP.GE.AND P1, PT, R9, R6, PT ;  /* 0x000000060900720c */ /* 0x000fc60003f26270 */
[----:B------:R1:W-:Y:S10]  /*b270*/  @!P2 LDGSTS.E.BYPASS.LTC128B.128 [R27+0x10400], desc[UR46][R2.64], !P0 ;  /* 0x10400000021bafae */ /* 0x0003f4000c101d6e */
[----:B------:R-:W-:-:S05]  /*b280*/  @!P1 LEA R14, P2, R20, R14, 0x1 ;  /* 0x0000000e140e9211 */ /* 0x000fca00078408ff */
[----:B-1----:R-:W-:Y:S02]  /*b290*/  @!P1 IMAD.MOV.U32 R2, RZ, RZ, R14 ;  /* 0x000000ffff029224 */ /* 0x002fe400078e000e */
[----:B------:R-:W1:Y:S01]  /*b2a0*/  SHFL.IDX PT, R14, R5, 0x2, 0x181f ;  /* 0x00581f00050e7f89 */ /* 0x000e6200000e0000 */
[----:B0-----:R-:W-:-:S03]  /*b2b0*/  @!P1 IMAD.X R9, RZ, RZ, R0, P2 ;  /* 0x000000ffff099224 */ /* 0x001fc600010e0600 */
[----:B------:R-:W0:Y:S02]  /*b2c0*/  SHFL.IDX PT, R0, R7, 0x2, 0x181f ;  /* 0x00581f0007007f89 */ /* 0x000e2400000e0000 */
[----:B------:R-:W-:Y:S01]  /*b2d0*/  @!P1 MOV R3, R9 ;  /* 0x0000000900039202 */ /* 0x000fe20000000f00 */
[----:B------:R-:W-:Y:S01]  /*b2e0*/  VIADD R9, R8, 0xa0 ;  /* 0x000000a008097836 */ /* 0x000fe20000000000 */
[----:B------:R-:W2:Y:S04]  /*b2f0*/  SHFL.IDX PT, R7, R7, 0x3, 0x181f ;  /* 0x00781f0007077f89 */ /* 0x000ea800000e0000 */
[----:B------:R1:W-:Y:S01]  /*b300*/  @!P1 LDGSTS.E.BYPASS.LTC128B.128 [R27+0x10c00], desc[UR46][R2.64], !P0 ;  /* 0x10c00000021b9fae */ /* 0x0003e2000c101d6e */
[----:B------:R-:W-:-:S13]  /*b310*/  ISETP.GE.AND P1, PT, R9, R6, PT ;  /* 0x000000060900720c */ /* 0x000fda0003f26270 */
[----:B-1----:R-:W-:Y:S02]  /*b320*/  @!P1 LEA R2, P2, R20, R14, 0x1 ;  /* 0x0000000e14029211 */ /* 0x002fe400078408ff */
[----:B------:R1:W3:Y:S03]  /*b330*/  SHFL.IDX PT, R14, R5, 0x3, 0x181f ;  /* 0x00781f00050e7f89 */ /* 0x0002e600000e0000 */
[----:B0-----:R-:W-:-:S05]  /*b340*/  @!P1 IMAD.X R3, RZ, RZ, R0, P2 ;  /* 0x000000ffff039224 */ /* 0x001fca00010e0600 */
[----:B--2---:R1:W-:Y:S03]  /*b350*/  @!P1 LDGSTS.E.BYPASS.LTC128B.128 [R27+0x11400], desc[UR46][R2.64], !P0 ;  /* 0x11400000021b9fae */ /* 0x0043e6000c101d6e */
.L_x_12787:
[----:B------:R-:W2:Y:S01]  /*b360*/  LDL R0, [R1+0x20] ;  /* 0x0000200001007983 */ /* 0x000ea20000100800 */
[----:B-1----:R-:W-:-:S05]  /*b370*/  VIADD R3, R8, 0xb0 ;  /* 0x000000b008037836 */ /* 0x002fca0000000000 */
[----:B------:R-:W-:-:S13]  /*b380*/  ISETP.GE.AND P1, PT, R3, R6, PT ;  /* 0x000000060300720c */ /* 0x000fda0003f26270 */
[----:B---3--:R-:W-:-:S04]  /*b390*/  @!P1 LEA R2, P2, R20, R14, 0x1 ;  /* 0x0000000e14029211 */ /* 0x008fc800078408ff */
[----:B------:R-:W-:-:S05]  /*b3a0*/  @!P1 IADD3.X R3, RZ, R7, RZ, P2, !PT ;  /* 0x00000007ff039210 */ /* 0x000fca00017fe4ff */
[----:B------:R-:W-:Y:S01]  /*b3b0*/  @!PT LDS RZ, [RZ] ;  /* 0x00000000fffff984 */ /* 0x000fe20000000800 */
[----:B------:R-:W-:Y:S01]  /*b3c0*/  @!PT LDS RZ, [RZ] ;  /* 0x00000000fffff984 */ /* 0x000fe20000000800 */
[----:B------:R-:W-:Y:S01]  /*b3d0*/  @!PT LDS RZ, [RZ] ;  /* 0x00000000fffff984 */ /* 0x000fe20000000800 */
        /* <DEDUP_REMOVED lines=14> */
.L_x_12788:
[----:B------:R-:W-:Y:S05]  /*b4c0*/  BSYNC B0 ;  /* 0x0000000000007941 */ /* 0x000fea0003800000 */
.L_x_12690:
[----:B------:R-:W-:Y:S01]  /*b4d0*/  VIADD R8, R9, 0x30800 ;  /* 0x0003080009087836 */ /* 0x000fe20000000000 */
[----:B------:R-:W-:Y:S06]  /*b4e0*/  @!P1 BRA `(.L_x_12692) ;  /* 0x00000014008c9947 */ /* 0x000fec0003800000 */
[----:B------:R-:W2:Y:S01]  /*b4f0*/  LDL R2, [R1+0x4] ;  /* 0x0000040001027983 */ /* 0x000ea20000100800 */
[----:B------:R-:W-:Y:S01]  /*b500*/  MOV R3, 0x1 ;  /* 0x0000000100037802 */ /* 0x000fe20000000f00 */
        /* <DEDUP_REMOVED lines=15> */
[----:B------:R-:W-:Y:S02]  /*b600*/  ISETP.NE.AND P2, PT, R26, RZ, PT ;  /* 0x000000ff1a00720c */ /* 0x000fe40003f45270 */
[----:B------:R-:W-:-:S11]  /*b610*/  MOV R4, R18 ;  /* 0x0000001200047202 */ /* 0x000fd60000000f00 */
        /* <DEDUP_REMOVED lines=19> */
.L_x_12696:
[----:B------:R-:W-:Y:S01]  /*b750*/  LEA R2, R7, UR37, 0x3 ;  /* 0x0000002507027c11 */ /* 0x000fe2000f8e18ff */
[----:B------:R-:W-:Y:S01]  /*b760*/  BSSY B1, `(.L_x_12697) ;  /* 0x0000004000017945 */ /* 0x000fe20003800000 */
[----:B------:R-:W-:-:S04]  /*b770*/  SHF.L.U32 R3, R10, 0x1f, RZ ;  /* 0x0000001f0a037819 */ /* 0x000fc800000006ff */
[----:B------:R-:W1:Y:S02]  /*b780*/  SYNCS.PHASECHK.TRANS64.TRYWAIT P0, [R2+URZ+0x30840], R3 ;  /* 0x03084003020075a7 */ /* 0x000e64000800017f */
[----:B-1----:R-:W-:Y:S05]  /*b790*/  @!P0 BRA `(.L_x_12698) ;  /* 0x0000002c00108947 */ /* 0x002fea0003800000 */
.L_x_12789:
[----:B------:R-:W-:Y:S05]  /*b7a0*/  BSYNC B1 ;  /* 0x0000000000017941 */ /* 0x000fea0003800000 */
.L_x_12697:
        /* <DEDUP_REMOVED lines=12> */
.L_x_12700:
[----:B------:R-:W-:Y:S05]  /*b870*/  BSYNC B1 ;  /* 0x0000000000017941 */ /* 0x000fea0003800000 */
.L_x_12699:
[----:B------:R-:W-:Y:S01]  /*b880*/  IMAD.MOV.U32 R11, RZ, RZ, RZ ;  /* 0x000000ffff0b7224 */ /* 0x000fe200078e00ff */
[----:B------:R-:W-:Y:S01]  /*b890*/  UIADD3 UR4, UP0, UR40, 0x370, URZ ;  /* 0x0000037028047890 */ /* 0x000fe2000ff1e03f */
[----:B-1----:R-:W-:Y:S01]  /*b8a0*/  IMAD R3, R7, 0x6000, R9 ;  /* 0x0000600007037824 */ /* 0x002fe200078e0209 */
[----:B------:R-:W-:Y:S01]  /*b8b0*/  PLOP3.LUT P0, PT, PT, PT, PT, 0x80, 0x0 ;  /* 0x000000000000781c */ /* 0x000fe20003f0f070 */
[----:B------:R-:W-:Y:S01]  /*b8c0*/  VIADD R2, R2, 0x30830 ;  /* 0x0003083002027836 */ /* 0x000fe20000000000 */
[----:B------:R-:W-:Y:S01]  /*b8d0*/  R2UR UR10, R11 ;  /* 0x000000000b0a72ca */ /* 0x000fe200000e0000 */
[----:B------:R-:W-:Y:S01]  /*b8e0*/  IMAD R5, R0, 0xc0, RZ ;  /* 0x000000c000057824 */ /* 0x000fe200078e02ff */
[----:B------:R-:W-:Y:S01]  /*b8f0*/  IADD3 R3, R3, 0x12400, RZ ;  /* 0x0001240003037810 */ /* 0x000fe20007ffe0ff */
[----:B------:R-:W-:Y:S01]  /*b900*/  UIADD3.X UR5, URZ, UR41, URZ, UP0, !UPT ;  /* 0x000000293f057290 */ /* 0x000fe200087fe43f */
[----:B------:R-:W-:Y:S01]  /*b910*/  UMOV UR6, 0x0 ;  /* 0x0000000000067882 */ /* 0x000fe20000000000 */
[----:B------:R-:W-:-:S10]  /*b920*/  UMOV UR7, 0x14f00000 ;  /* 0x14f0000000077882 */ /* 0x000fd40000000000 */
.L_x_12701:
        /* <DEDUP_REMOVED lines=15> */
.L_x_12790:
[----:B------:R-:W-:Y:S05]  /*ba20*/  BSYNC B1 ;  /* 0x0000000000017941 */ /* 0x000fea0003800000 */
.L_x_12702:
[----:B------:R-:W-:Y:S01]  /*ba30*/  BSSY B1, `(.L_x_12704) ;  /* 0x000000c000017945 */ /* 0x000fe20003800000 */
[----:B------:R-:W-:Y:S01]  /*ba40*/  IMAD.MOV.U32 R12, RZ, RZ, 0x0 ;  /* 0x00000000ff0c7424 */ /* 0x000fe200078e00ff */
[----:B------:R-:W-:Y:S02]  /*ba50*/  MOV R13, 0x14f00000 ;  /* 0x14f00000000d7802 */ /* 0x000fe40000000f00 */
[----:B------:R-:W-:Y:S05]  /*ba60*/  @P1 BRA `(.L_x_12705) ;  /* 0x0000000000201947 */ /* 0x000fea0003800000 */
        /* <DEDUP_REMOVED lines=8> */
.L_x_12705:
[----:B------:R-:W-:Y:S05]  /*baf0*/  BSYNC B1 ;  /* 0x0000000000017941 */ /* 0x000fea0003800000 */
.L_x_12704:
[----:B------:R-:W-:Y:S01]  /*bb00*/  R2UR UR6, R12 ;  /* 0x000000000c0672ca */ /* 0x000fe200000e0000 */
[C---:B0-----:R-:W-:Y:S01]  /*bb10*/  IMAD R3, R16.reuse, 0x6000, R9 ;  /* 0x0000600010037824 */ /* 0x041fe200078e0209 */
[----:B------:R-:W-:Y:S01]  /*bb20*/  R2UR UR7, R13 ;  /* 0x000000000d0772ca */ /* 0x000fe200000e0000 */
[----:B------:R-:W-:Y:S01]  /*bb30*/  UIADD3 UR4, UP0, UR40, 0x470, URZ ;  /* 0x0000047028047890 */ /* 0x000fe2000ff1e03f */
[----:B------:R-:W-:Y:S01]  /*bb40*/  R2UR UR10, R11 ;  /* 0x000000000b0a72ca */ /* 0x000fe200000e0000 */
[----:B------:R-:W-:Y:S01]  /*bb50*/  IMAD R5, R23, 0xc0, RZ ;  /* 0x000000c017057824 */ /* 0x000fe200078e02ff */
[----:B------:R-:W-:Y:S01]  /*bb60*/  LEA R2, R16, UR37, 0x3 ;  /* 0x0000002510027c11 */ /* 0x000fe2000f8e18ff */
[----:B------:R-:W-:Y:S01]  /*bb70*/  VIADD R3, R3, 0x400 ;  /* 0x0000040003037836 */ /* 0x000fe20000000000 */
[----:B------:R-:W-:Y:S01]  /*bb80*/  PLOP3.LUT P0, PT, PT, PT, PT, 0x80, 0x0 ;  /* 0x000000000000781c */ /* 0x000fe20003f0f070 */
[----:B------:R-:W-:Y:S01]  /*bb90*/  UIADD3.X UR5, URZ, UR41, URZ, UP0, !UPT ;  /* 0x000000293f057290 */ /* 0x000fe200087fe43f */
[----:B------:R-:W-:-:S11]  /*bba0*/  IADD3 R2, R2, 0x30850, RZ ;  /* 0x0003085002027810 */ /* 0x000fd60007ffe0ff */
.L_x_12706:
        /* <DEDUP_REMOVED lines=12> */
.L_x_12695:
[----:B------:R-:W-:Y:S05]  /*bc70*/  BSYNC B0 ;  /* 0x0000000000007941 */ /* 0x000fea0003800000 */
.L_x_12694:
[----:B------:R-:W2:Y:S01]  /*bc80*/  LDL.LU R0, [R1+0x4] ;  /* 0x0000040001007983 */ /* 0x000ea20000300800 */
[----:B------:R-:W-:Y:S02]  /*bc90*/  IMAD.MOV.U32 R16, RZ, RZ, R7 ;  /* 0x000000ffff107224 */ /* 0x000fe400078e0007 */
[----:B------:R-:W-:Y:S01]  /*bca0*/  IMAD.MOV.U32 R22, RZ, RZ, R10 ;  /* 0x000000ffff167224 */ /* 0x000fe200078e000a */
[----:B--2---:R-:W-:-:S07]  /*bcb0*/  IADD3 R0, R0, -0x3, RZ ;  /* 0xfffffffd00007810 */ /* 0x004fce0007ffe0ff */
.L_x_12693:
[----:B------:R-:W-:Y:S01]  /*bcc0*/  IADD3 R6, -R6, RZ, RZ ;  /* 0x000000ff06067210 */ /* 0x000fe20007ffe1ff */
[----:B------:R-:W-:Y:S03]  /*bcd0*/  BSSY B0, `(.L_x_12692) ;  /* 0x00000e4000007945 */ /* 0x000fe60003800000 */
[----:B------:R-:W-:-:S13]  /*bce0*/  ISETP.NE.AND P0, PT, R29, R6, PT ;  /* 0x000000061d00720c */ /* 0x000fda0003f05270 */
[----:B------:R-:W-:Y:S05]  /*bcf0*/  @!P0 BRA `(.L_x_12707) ;  /* 0x0000000c00848947 */ /* 0x000fea0003800000 */
[----:B------:R-:W-:-:S07]  /*bd00*/  IMAD.MOV.U32 R4, RZ, RZ, R18 ;  /* 0x000000ffff047224 */ /* 0x000fce00078e0012 */
.L_x_12734:
        /* <DEDUP_REMOVED lines=20> */
[----:B------:R-:W-:Y:S02]  /*be50*/  IMAD.MOV R5, RZ, RZ, -R2 ;  /* 0x000000ffff057224 */ /* 0x000fe400078e0a02 */
[C---:B------:R-:W-:Y:S02]  /*be60*/  IMAD R4, R19.reuse, UR5, R4 ;  /* 0x0000000513047c24 */ /* 0x040fe4000f8e0204 */
[----:B------:R-:W-:Y:S01]  /*be70*/  IMAD.WIDE.U32 R2, R19, UR4, R2 ;  /* 0x0000000413027c25 */ /* 0x000fe2000f8e0002 */
[----:B------:R-:W-:-:S03]  /*be80*/  ULDC.64 UR4, c[0x0][0x418] ;  /* 0x0001060000047ab9 */ /* 0x000fc60000000a00 */
[----:B------:R-:W-:Y:S01]  /*be90*/  IMAD R10, R10, R5, R0 ;  /* 0x000000050a0a7224 */ /* 0x000fe200078e0200 */
[----:B------:R-:W-:Y:S02]  /*bea0*/  IADD3 R3, R4, R3, RZ ;  /* 0x0000000304037210 */ /* 0x000fe40007ffe0ff */
[----:B------:R-:W-:-:S04]  /*beb0*/  LEA R4, P0, R2, UR4, 0x2 ;  /* 0x0000000402047c11 */ /* 0x000fc8000f8010ff */
[----:B------:R-:W-:-:S05]  /*bec0*/  LEA.HI.X R5, R2, UR5, R3, 0x2, P0 ;  /* 0x0000000502057c11 */ /* 0x000fca00080f1403 */
[----:B------:R0:W5:Y:S04]  /*bed0*/  LDG.E R4, desc[UR46][R4.64] ;  /* 0x0000002e04047981 */ /* 0x000168000c1e1900 */
.L_x_12710:
[----:B------:R-:W0:Y:S01]  /*bee0*/  S2R R2, SR_TID.X ;  /* 0x0000000000027919 */ /* 0x000e220000002100 */
[----:B------:R-:W-:Y:S01]  /*bef0*/  SHF.L.U32 R3, R7, 0x1f, RZ ;  /* 0x0000001f07037819 */ /* 0x000fe200000006ff */
[----:B------:R-:W-:Y:S01]  /*bf00*/  BSSY B2, `(.L_x_12711) ;  /* 0x0000006000027945 */ /* 0x000fe20003800000 */
[----:B0-----:R-:W-:Y:S02]  /*bf10*/  LOP3.LUT R5, R2, 0x7f, RZ, 0xc0, !PT ;  /* 0x0000007f02057812 */ /* 0x001fe400078ec0ff */
[----:B------:R-:W-:Y:S02]  /*bf20*/  LEA R2, R6, UR37, 0x3 ;  /* 0x0000002506027c11 */ /* 0x000fe4000f8e18ff */
[----:B------:R-:W-:Y:S02]  /*bf30*/  ISETP.NE.AND P1, PT, R5, RZ, PT ;  /* 0x000000ff0500720c */ /* 0x000fe40003f25270 */
[----:B------:R-:W0:Y:S02]  /*bf40*/  SYNCS.PHASECHK.TRANS64.TRYWAIT P0, [R2+URZ+0x30840], R3 ;  /* 0x03084003020075a7 */ /* 0x000e24000800017f */
[----:B0-----:R-:W-:Y:S09]  /*bf50*/  @!P0 BRA `(.L_x_12712) ;  /* 0x0000002400488947 */ /* 0x001ff20003800000 */
.L_x_12791:
[----:B------:R-:W-:Y:S05]  /*bf60*/  BSYNC B2 ;  /* 0x0000000000027941 */ /* 0x000fea0003800000 */
.L_x_12711:
        /* <DEDUP_REMOVED lines=9> */
.L_x_12714:
[----:B------:R-:W-:Y:S05]  /*c000*/  BSYNC B2 ;  /* 0x0000000000027941 */ /* 0x000fea0003800000 */
.L_x_12713:
[----:B------:R-:W-:Y:S01]  /*c010*/  IMAD.MOV.U32 R11, RZ, RZ, RZ ;  /* 0x000000ffff0b7224 */ /* 0x000fe200078e00ff */
[----:B------:R-:W-:Y:S01]  /*c020*/  UIADD3 UR4, UP0, UR40, 0x370, URZ ;  /* 0x0000037028047890 */ /* 0x000fe2000ff1e03f */
[----:B0-----:R-:W-:Y:S01]  /*c030*/  IMAD R3, R6, 0x6000, R9 ;  /* 0x0000600006037824 */ /* 0x001fe200078e0209 */
[----:B------:R-:W-:Y:S01]  /*c040*/  PLOP3.LUT P0, PT, PT, PT, PT, 0x80, 0x0 ;  /* 0x000000000000781c */ /* 0x000fe20003f0f070 */
[----:B------:R-:W-:Y:S01]  /*c050*/  IMAD R5, R10, 0xc0, RZ ;  /* 0x000000c00a057824 */ /* 0x000fe200078e02ff */
[----:B------:R-:W-:Y:S01]  /*c060*/  R2UR UR10, R11 ;  /* 0x000000000b0a72ca */ /* 0x000fe200000e0000 */
[----:B------:R-:W-:Y:S01]  /*c070*/  VIADD R3, R3, 0x12400 ;  /* 0x0001240003037836 */ /* 0x000fe20000000000 */
[----:B------:R-:W-:Y:S01]  /*c080*/  IADD3 R2, R2, 0x30830, RZ ;  /* 0x0003083002027810 */ /* 0x000fe20007ffe0ff */
[----:B------:R-:W-:Y:S01]  /*c090*/  UIADD3.X UR5, URZ, UR41, URZ, UP0, !UPT ;  /* 0x000000293f057290 */ /* 0x000fe200087fe43f */
[----:B------:R-:W-:Y:S01]  /*c0a0*/  UMOV UR6, 0x0 ;  /* 0x0000000000067882 */ /* 0x000fe20000000000 */
[----:B------:R-:W-:-:S10]  /*c0b0*/  UMOV UR7, 0x14f00000 ;  /* 0x14f0000000077882 */ /* 0x000fd40000000000 */
.L_x_12715:
        /* <DEDUP_REMOVED lines=15> */
.L_x_12792:
[----:B------:R-:W-:Y:S05]  /*c1b0*/  BSYNC B2 ;  /* 0x0000000000027941 */ /* 0x000fea0003800000 */
.L_x_12716:
[----:B------:R-:W-:Y:S01]  /*c1c0*/  BSSY B2, `(.L_x_12718) ;  /* 0x000000b000027945 */ /* 0x000fe20003800000 */
[----:B------:R-:W-:Y:S01]  /*c1d0*/  MOV R2, 0x0 ;  /* 0x0000000000027802 */ /* 0x000fe20000000f00 */
[----:B------:R-:W-:Y:S02]  /*c1e0*/  IMAD.MOV.U32 R3, RZ, RZ, 0x14f00000 ;  /* 0x14f00000ff037424 */ /* 0x000fe400078e00ff */
[----:B------:R-:W-:Y:S05]  /*c1f0*/  @P1 BRA `(.L_x_12719) ;  /* 0x00000000001c1947 */ /* 0x000fea0003800000 */
[----:B------:R-:W1:Y:S02]  /*c200*/  S2R R12, SR_TID.X ;  /* 0x00000000000c7919 */ /* 0x000e640000002100 */
[----:B-1----:R-:W-:Y:S01]  /*c210*/  LOP3.LUT R13, R12, 0x1f, RZ, 0xc0, !PT ;  /* 0x0000001f0c0d7812 */ /* 0x002fe200078ec0ff */
[----:B------:R-:W-:-:S03]  /*c220*/  IMAD.MOV.U32 R12, RZ, RZ, 0x6000 ;  /* 0x00006000ff0c7424 */ /* 0x000fc600078e00ff */
[----:B------:R-:W-:Y:S01]  /*c230*/  ISETP.NE.AND P0, PT, R13, RZ, PT ;  /* 0x000000ff0d00720c */ /* 0x000fe20003f05270 */
[----:B------:R1:W-:-:S12]  /*c240*/  SYNCS.ARRIVE.TRANS64 RZ, [R5+URZ+0x50], R12 ;  /* 0x0000500c05ff79a7 */ /* 0x0003d8000800003f */
[----:B-1----:R-:W-:Y:S05]  /*c250*/  @!P0 BRA `(.L_x_12719) ;  /* 0x0000000000048947 */ /* 0x002fea0003800000 */
[----:B------:R-:W-:Y:S01]  /*c260*/  BPT.TRAP 0x1 ;  /* 0x000000040000795c */ /* 0x000fe20000300000 */
.L_x_12719:
[----:B------:R-:W-:Y:S05]  /*c270*/  BSYNC B2 ;  /* 0x0000000000027941 */ /* 0x000fea0003800000 */
.L_x_12718:
        /* <DEDUP_REMOVED lines=8> */
[----:B0-----:R-:W-:Y:S01]  /*c300*/  IADD3 R5, R5, 0x50, RZ ;  /* 0x0000005005057810 */ /* 0x001fe20007ffe0ff */
[----:B------:R-:W-:-:S12]  /*c310*/  UIADD3.X UR5, URZ, UR41, URZ, UP0, !UPT ;  /* 0x000000293f057290 */ /* 0x000fd800087fe43f */
.L_x_12720:
        /* <DEDUP_REMOVED lines=10> */
[----:B------:R-:W-:Y:S01]  /*c3c0*/  IMAD.MOV.U32 R23, RZ, RZ, R10 ;  /* 0x000000ffff177224 */ /* 0x000fe200078e000a */
[----:B------:R-:W-:-:S07]  /*c3d0*/  MOV R18, R4 ;  /* 0x0000000400127202 */ /* 0x000fce0000000f00 */
.L_x_12709:
[----:B------:R-:W-:Y:S05]  /*c3e0*/  BSYNC B1 ;  /* 0x0000000000017941 */ /* 0x000fea0003800000 */
.L_x_12708:
        /* <DEDUP_REMOVED lines=15> */
[----:B0-----:R-:W-:Y:S01]  /*c4e0*/  @P0 IMAD.HI.U32 R4, R10, R2, RZ ;  /* 0x000000020a040227 */ /* 0x001fe200078e00ff */
[----:B------:R-:W-:-:S04]  /*c4f0*/  MOV R2, R10 ;  /* 0x0000000a00027202 */ /* 0x000fc80000000f00 */
[----:B------:R-:W-:Y:S01]  /*c500*/  @P0 SHF.R.U32.HI R2, RZ, R3, R4 ;  /* 0x00000003ff020219 */ /* 0x000fe20000011604 */
[----:B------:R-:W-:-:S04]  /*c510*/  IMAD R4, R24, UR4, RZ ;  /* 0x0000000418047c24 */ /* 0x000fc8000f8e02ff */
[----:B------:R-:W-:-:S04]  /*c520*/  IMAD.MOV R3, RZ, RZ, -R2 ;  /* 0x000000ffff037224 */ /* 0x000fc800078e0a02 */
[----:B------:R-:W-:Y:S01]  /*c530*/  IMAD R10, R5, R3, R10 ;  /* 0x00000003050a7224 */ /* 0x000fe200078e020a */
[----:B------:R-:W-:Y:S01]  /*c540*/  SHF.R.S32.HI R3, RZ, 0x1f, R2 ;  /* 0x0000001fff037819 */ /* 0x000fe20000011402 */
[C---:B------:R-:W-:Y:S02]  /*c550*/  IMAD R5, R19.reuse, UR5, R4 ;  /* 0x0000000513057c24 */ /* 0x040fe4000f8e0204 */
[----:B------:R-:W-:Y:S01]  /*c560*/  IMAD.WIDE.U32 R2, R19, UR4, R2 ;  /* 0x0000000413027c25 */ /* 0x000fe2000f8e0002 */
[----:B------:R-:W-:-:S03]  /*c570*/  ULDC.64 UR4, c[0x0][0x418] ;  /* 0x0001060000047ab9 */ /* 0x000fc60000000a00 */
[----:B------:R-:W-:Y:S01]  /*c580*/  IMAD.IADD R5, R5, 0x1, R3 ;  /* 0x0000000105057824 */ /* 0x000fe200078e0203 */
[----:B------:R-:W-:-:S04]  /*c590*/  LEA R4, P0, R2, UR4, 0x2 ;  /* 0x0000000402047c11 */ /* 0x000fc8000f8010ff */
[----:B------:R-:W-:-:S05]  /*c5a0*/  LEA.HI.X R5, R2, UR5, R5, 0x2, P0 ;  /* 0x0000000502057c11 */ /* 0x000fca00080f1405 */
[----:B------:R0:W5:Y:S04]  /*c5b0*/  LDG.E R4, desc[UR46][R4.64] ;  /* 0x0000002e04047981 */ /* 0x000168000c1e1900 */
.L_x_12723:
        /* <DEDUP_REMOVED lines=8> */
.L_x_12793:
[----:B------:R-:W-:Y:S05]  /*c640*/  BSYNC B2 ;  /* 0x0000000000027941 */ /* 0x000fea0003800000 */
.L_x_12724:
[----:B------:R-:W-:Y:S04]  /*c650*/  BSSY B2, `(.L_x_12726) ;  /* 0x0000009000027945 */ /* 0x000fe80003800000 */
[----:B------:R-:W-:Y:S05]  /*c660*/  @P1 BRA `(.L_x_12727) ;  /* 0x00000000001c1947 */ /* 0x000fea0003800000 */
[----:B------:R-:W1:Y:S01]  /*c670*/  S2R R5, SR_TID.X ;  /* 0x0000000000057919 */ /* 0x000e620000002100 */
[----:B0-----:R-:W-:-:S04]  /*c680*/  MOV R3, 0x6000 ;  /* 0x0000600000037802 */ /* 0x001fc80000000f00 */
[----:B------:R2:W-:Y:S01]  /*c690*/  SYNCS.ARRIVE.TRANS64 RZ, [R2+URZ+0x30830], R3 ;  /* 0x0308300302ff79a7 */ /* 0x0005e2000800003f */
[----:B-1----:R-:W-:-:S04]  /*c6a0*/  LOP3.LUT R5, R5, 0x1f, RZ, 0xc0, !PT ;  /* 0x0000001f05057812 */ /* 0x002fc800078ec0ff */
[----:B------:R-:W-:-:S13]  /*c6b0*/  ISETP.NE.AND P0, PT, R5, RZ, PT ;  /* 0x000000ff0500720c */ /* 0x000fda0003f05270 */
[----:B--2---:R-:W-:Y:S05]  /*c6c0*/  @!P0 BRA `(.L_x_12727) ;  /* 0x0000000000048947 */ /* 0x004fea0003800000 */
[----:B------:R-:W-:Y:S01]  /*c6d0*/  BPT.TRAP 0x1 ;  /* 0x000000040000795c */ /* 0x000fe20000300000 */
.L_x_12727:
[----:B------:R-:W-:Y:S05]  /*c6e0*/  BSYNC B2 ;  /* 0x0000000000027941 */ /* 0x000fea0003800000 */
.L_x_12726:
[----:B------:R-:W-:Y:S01]  /*c6f0*/  IMAD.MOV.U32 R11, RZ, RZ, RZ ;  /* 0x000000ffff0b7224 */ /* 0x000fe200078e00ff */
[----:B------:R-:W-:Y:S01]  /*c700*/  UIADD3 UR4, UP0, UR40, 0x370, URZ ;  /* 0x0000037028047890 */ /* 0x000fe2000ff1e03f */
[C---:B0-----:R-:W-:Y:S01]  /*c710*/  IMAD R2, R16.reuse, 0x6000, R9 ;  /* 0x0000600010027824 */ /* 0x041fe200078e0209 */
[----:B------:R-:W-:Y:S01]  /*c720*/  PLOP3.LUT P0, PT, PT, PT, PT, 0x80, 0x0 ;  /* 0x000000000000781c */ /* 0x000fe20003f0f070 */
[----:B------:R-:W-:Y:S01]  /*c730*/  IMAD R3, R16, 0x8, R8 ;  /* 0x0000000810037824 */ /* 0x000fe200078e0208 */
[----:B------:R-:W-:Y:S01]  /*c740*/  R2UR UR10, R11 ;  /* 0x000000000b0a72ca */ /* 0x000fe200000e0000 */
[----:B------:R-:W-:Y:S01]  /*c750*/  IMAD R5, R10, 0xc0, RZ ;  /* 0x000000c00a057824 */ /* 0x000fe200078e02ff */
[----:B------:R-:W-:Y:S01]  /*c760*/  IADD3 R2, R2, 0x12400, RZ ;  /* 0x0001240002027810 */ /* 0x000fe20007ffe0ff */
[----:B------:R-:W-:Y:S01]  /*c770*/  VIADD R3, R3, 0x30 ;  /* 0x0000003003037836 */ /* 0x000fe20000000000 */
[----:B------:R-:W-:Y:S01]  /*c780*/  UIADD3.X UR5, URZ, UR41, URZ, UP0, !UPT ;  /* 0x000000293f057290 */ /* 0x000fe200087fe43f */
[----:B------:R-:W-:Y:S01]  /*c790*/  UMOV UR6, 0x0 ;  /* 0x0000000000067882 */ /* 0x000fe20000000000 */
[----:B------:R-:W-:-:S10]  /*c7a0*/  UMOV UR7, 0x14f00000 ;  /* 0x14f0000000077882 */ /* 0x000fd40000000000 */
.L_x_12728:
        /* <DEDUP_REMOVED lines=15> */
.L_x_12794:
[----:B------:R-:W-:Y:S05]  /*c8a0*/  BSYNC B2 ;  /* 0x0000000000027941 */ /* 0x000fea0003800000 */
.L_x_12729:
[----:B------:R-:W-:Y:S01]  /*c8b0*/  BSSY B2, `(.L_x_12731) ;  /* 0x000000b000027945 */ /* 0x000fe20003800000 */
[----:B0-----:R-:W-:Y:S01]  /*c8c0*/  MOV R2, 0x0 ;  /* 0x0000000000027802 */ /* 0x001fe20000000f00 */
[----:B------:R-:W-:Y:S02]  /*c8d0*/  IMAD.MOV.U32 R3, RZ, RZ, 0x14f00000 ;  /* 0x14f00000ff037424 */ /* 0x000fe400078e00ff */
[----:B------:R-:W-:Y:S05]  /*c8e0*/  @P1 BRA `(.L_x_12732) ;  /* 0x00000000001c1947 */ /* 0x000fea0003800000 */
[----:B------:R-:W0:Y:S01]  /*c8f0*/  S2R R7, SR_TID.X ;  /* 0x0000000000077919 */ /* 0x000e220000002100 */
[----:B------:R-:W-:-:S04]  /*c900*/  IMAD.MOV.U32 R12, RZ, RZ, 0x6000 ;  /* 0x00006000ff0c7424 */ /* 0x000fc800078e00ff */
[----:B------:R1:W-:Y:S01]  /*c910*/  SYNCS.ARRIVE.TRANS64 RZ, [R5+URZ+0x50], R12 ;  /* 0x0000500c05ff79a7 */ /* 0x0003e2000800003f */
[----:B0-----:R-:W-:-:S04]  /*c920*/  LOP3.LUT R7, R7, 0x1f, RZ, 0xc0, !PT ;  /* 0x0000001f07077812 */ /* 0x001fc800078ec0ff */
[----:B------:R-:W-:-:S13]  /*c930*/  ISETP.NE.AND P0, PT, R7, RZ, PT ;  /* 0x000000ff0700720c */ /* 0x000fda0003f05270 */
[----:B-1----:R-:W-:Y:S05]  /*c940*/  @!P0 BRA `(.L_x_12732) ;  /* 0x0000000000048947 */ /* 0x002fea0003800000 */
[----:B------:R-:W-:Y:S01]  /*c950*/  BPT.TRAP 0x1 ;  /* 0x000000040000795c */ /* 0x000fe20000300000 */
.L_x_12732:
[----:B------:R-:W-:Y:S05]  /*c960*/  BSYNC B2 ;  /* 0x0000000000027941 */ /* 0x000fea0003800000 */
.L_x_12731:
[----:B------:R-:W-:Y:S01]  /*c970*/  R2UR UR10, R11 ;  /* 0x000000000b0a72ca */ /* 0x000fe200000e0000 */
[----:B------:R-:W-:Y:S01]  /*c980*/  UIADD3 UR4, UP0, UR40, 0x470, URZ ;  /* 0x0000047028047890 */ /* 0x000fe2000ff1e03f */
[----:B------:R-:W-:Y:S01]  /*c990*/  R2UR UR6, R2 ;  /* 0x00000000020672ca */ /* 0x000fe200000e0000 */
[----:B------:R-:W-:Y:S01]  /*c9a0*/  IMAD R2, R6, 0x6000, R9 ;  /* 0x0000600006027824 */ /* 0x000fe200078e0209 */
[----:B------:R-:W-:Y:S01]  /*c9b0*/  R2UR UR7, R3 ;  /* 0x00000000030772ca */ /* 0x000fe200000e0000 */
[----:B------:R-:W-:Y:S01]  /*c9c0*/  IMAD R3, R23, 0xc0, RZ ;  /* 0x000000c017037824 */ /* 0x000fe200078e02ff */
[----:B------:R-:W-:Y:S01]  /*c9d0*/  PLOP3.LUT P0, PT, PT, PT, PT, 0x80, 0x0 ;  /* 0x000000000000781c */ /* 0x000fe20003f0f070 */
[----:B------:R-:W-:Y:S01]  /*c9e0*/  VIADD R2, R2, 0x400 ;  /* 0x0000040002027836 */ /* 0x000fe20000000000 */
[----:B------:R-:W-:Y:S01]  /*c9f0*/  IADD3 R5, R5, 0x50, RZ ;  /* 0x0000005005057810 */ /* 0x000fe20007ffe0ff */
[----:B------:R-:W-:-:S12]  /*ca00*/  UIADD3.X UR5, URZ, UR41, URZ, UP0, !UPT ;  /* 0x000000293f057290 */ /* 0x000fd800087fe43f */
.L_x_12733:
        /* <DEDUP_REMOVED lines=12> */
.L_x_12722:
[----:B------:R-:W-:Y:S05]  /*cad0*/  BSYNC B1 ;  /* 0x0000000000017941 */ /* 0x000fea0003800000 */
.L_x_12721:
[C---:B------:R-:W-:Y:S01]  /*cae0*/  ISETP.GT.AND P0, PT, R0.reuse, 0x1, PT ;  /* 0x000000010000780c */ /* 0x040fe20003f04270 */
[----:B------:R-:W-:-:S12]  /*caf0*/  VIADD R0, R0, 0xfffffffe ;  /* 0xfffffffe00007836 */ /* 0x000fd80000000000 */
[----:B------:R-:W-:Y:S05]  /*cb00*/  @P0 BRA `(.L_x_12734) ;  /* 0xfffffff000800947 */ /* 0x000fea000383ffff */
.L_x_12707:
[----:B------:R-:W-:Y:S05]  /*cb10*/  BSYNC B0 ;  /* 0x0000000000007941 */ /* 0x000fea0003800000 */
.L_x_12692:
        /* <DEDUP_REMOVED lines=11> */
.L_x_12795:
[----:B------:R-:W-:Y:S05]  /*cbd0*/  BSYNC B1 ;  /* 0x0000000000017941 */ /* 0x000fea0003800000 */
.L_x_12737:
        /* <DEDUP_REMOVED lines=9> */
.L_x_12740:
[----:B------:R-:W-:Y:S05]  /*cc70*/  BSYNC B1 ;  /* 0x0000000000017941 */ /* 0x000fea0003800000 */
.L_x_12739:
[----:B------:R-:W-:Y:S01]  /*cc80*/  IMAD R9, R16, 0x6000, R9 ;  /* 0x0000600010097824 */ /* 0x000fe200078e0209 */
[----:B------:R-:W-:Y:S01]  /*cc90*/  UIADD3 UR4, UP0, UR40, 0x470, URZ ;  /* 0x0000047028047890 */ /* 0x000fe2000ff1e03f */
[----:B------:R-:W-:Y:S01]  /*cca0*/  PLOP3.LUT P0, PT, PT, PT, PT, 0x80, 0x0 ;  /* 0x000000000000781c */ /* 0x000fe20003f0f070 */
[----:B------:R-:W-:Y:S01]  /*ccb0*/  IMAD R2, R23, 0xc0, RZ ;  /* 0x000000c017027824 */ /* 0x000fe200078e02ff */
[----:B0-----:R-:W-:Y:S01]  /*ccc0*/  IADD3 R0, R3, 0x30850, RZ ;  /* 0x0003085003007810 */ /* 0x001fe20007ffe0ff */
[----:B------:R-:W-:Y:S01]  /*ccd0*/  VIADD R9, R9, 0x400 ;  /* 0x0000040009097836 */ /* 0x000fe20000000000 */
[----:B------:R-:W-:Y:S01]  /*cce0*/  UIADD3.X UR5, URZ, UR41, URZ, UP0, !UPT ;  /* 0x000000293f057290 */ /* 0x000fe200087fe43f */
[----:B------:R-:W-:Y:S01]  /*ccf0*/  UMOV UR6, 0x0 ;  /* 0x0000000000067882 */ /* 0x000fe20000000000 */
[----:B------:R-:W-:Y:S01]  /*cd00*/  UMOV UR7, 0x14f00000 ;  /* 0x14f0000000077882 */ /* 0x000fe20000000000 */
[----:B------:R-:W-:-:S09]  /*cd10*/  UMOV UR10, URZ ;  /* 0x0000003f000a7c82 */ /* 0x000fd20008000000 */
.L_x_12741:
        /* <DEDUP_REMOVED lines=10> */
.L_x_12736:
[----:B------:R-:W-:Y:S05]  /*cdc0*/  BSYNC B0 ;  /* 0x0000000000007941 */ /* 0x000fea0003800000 */
.L_x_12735:
[----:B------:R-:W2:Y:S01]  /*cdd0*/  LDL.LU R3, [R1+0x8] ;  /* 0x0000080001037983 */ /* 0x000ea20000300800 */
[----:B------:R-:W-:-:S03]  /*cde0*/  ULDC UR4, c[0x0][0xc34] ;  /* 0x00030d0000047ab9 */ /* 0x000fc60000000800 */
[----:B------:R-:W3:Y:S01]  /*cdf0*/  LDL.LU R4, [R1+0x20] ;  /* 0x0000200001047983 */ /* 0x000ee20000300800 */
[----:B------:R-:W-:-:S05]  /*ce00*/  VIADD R16, R16, 0x1 ;  /* 0x0000000110107836 */ /* 0x000fca0000000000 */
[----:B------:R-:W-:-:S04]  /*ce10*/  ISETP.NE.AND P0, PT, R16, 0x2, PT ;  /* 0x000000021000780c */ /* 0x000fc80003f05270 */
[----:B------:R-:W-:Y:S02]  /*ce20*/  SEL R16, R16, RZ, P0 ;  /* 0x000000ff10107207 */ /* 0x000fe40000000000 */
[----:B--2---:R-:W-:Y:S01]  /*ce30*/  IADD3 R3, R3, UR38, RZ ;  /* 0x0000002603037c10 */ /* 0x004fe2000fffe0ff */
[----:B---3--:R-:W-:-:S04]  /*ce40*/  VIADD R4, R4, 0x1 ;  /* 0x0000000104047836 */ /* 0x008fc80000000000 */
[----:B------:R1:W-:Y:S01]  /*ce50*/  STL [R1+0x8], R3 ;  /* 0x0000080301007387 */ /* 0x0003e20000100800 */
[----:B------:R-:W-:-:S03]  /*ce60*/  ISETP.GE.AND P1, PT, R3, UR4, PT ;  /* 0x0000000403007c0c */ /* 0x000fc6000bf26270 */
[----:B------:R2:W-:Y:S01]  /*ce70*/  STL [R1+0x20], R4 ;  /* 0x0000200401007387 */ /* 0x0005e20000100800 */
[----:B-1----:R-:W-:-:S04]  /*ce80*/  SEL R3, RZ, 0x1, P0 ;  /* 0x00000001ff037807 */ /* 0x002fc80000000000 */
[----:B------:R-:W-:-:S05]  /*ce90*/  LOP3.LUT R22, R22, R3, RZ, 0x3c, !PT ;  /* 0x0000000316167212 */ /* 0x000fca00078e3cff */
[----:B--2---:R-:W-:Y:S05]  /*cea0*/  @!P1 BRA `(.L_x_12742) ;  /* 0xffffffcc00849947 */ /* 0x004fea000383ffff */
[----:B0-----:R-:W-:-:S07]  /*ceb0*/  LOP3.LUT R0, R4, 0x1, RZ, 0xc, !PT ;  /* 0x0000000104007812 */ /* 0x001fce00078e0cff */
.L_x_12678:
[----:B------:R-:W0:Y:S01]  /*cec0*/  S2R R3, SR_CgaCtaId ;  /* 0x0000000000037919 */ /* 0x000e220000008800 */
[----:B------:R-:W-:Y:S01]  /*ced0*/  MOV R2, 0x400 ;  /* 0x0000040000027802 */ /* 0x000fe20000000f00 */
[----:B------:R-:W-:Y:S01]  /*cee0*/  BSSY B0, `(.L_x_12743) ;  /* 0x0000005000007945 */ /* 0x000fe20003800000 */
[----:B------:R-:W-:Y:S02]  /*cef0*/  SHF.L.U32 R0, R0, 0x1f, RZ ;  /* 0x0000001f00007819 */ /* 0x000fe400000006ff */
[----:B0-----:R-:W-:-:S04]  /*cf00*/  LEA R9, R3, R2, 0x18 ;  /* 0x0000000203097211 */ /* 0x001fc800078ec0ff */
[----:B------:R-:W0:Y:S02]  /*cf10*/  SYNCS.PHASECHK.TRANS64.TRYWAIT P0, [R9+URZ+0x30820], R0 ;  /* 0x03082000090075a7 */ /* 0x000e24000800017f */
[----:B0-----:R-:W-:Y:S05]  /*cf20*/  @!P0 BRA `(.L_x_12744) ;  /* 0x0000001400b88947 */ /* 0x001fea0003800000 */
.L_x_12796:
[----:B------:R-:W-:Y:S05]  /*cf30*/  BSYNC B0 ;  /* 0x0000000000007941 */ /* 0x000fea0003800000 */
.L_x_12743:
[----:B------:R-:W-:-:S03]  /*cf40*/  UMOV UR4, 0xffffffff ;  /* 0xffffffff00047882 */ /* 0x000fc60000000000 */
[----:B------:R-:W-:Y:S05]  /*cf50*/  BRA.DIV UR4, `(.L_x_12745) ;  /* 0x0000001604c07947 */ /* 0x000fea000b800000 */
[----:B0-----:R-:W0:Y:S02]  /*cf60*/  S2R R0, SR_TID.X ;  /* 0x0000000000007919 */ /* 0x001e240000002100 */
[----:B0-----:R-:W-:-:S04]  /*cf70*/  SHF.R.U32.HI R0, RZ, 0x5, R0 ;  /* 0x00000005ff007819 */ /* 0x001fc80000011600 */
[----:B------:R-:W-:-:S05]  /*cf80*/  LOP3.LUT R0, R0, 0x3, RZ, 0xc0, !PT ;  /* 0x0000000300007812 */ /* 0x000fca00078ec0ff */
[----:B------:R0:W1:Y:S02]  /*cf90*/  SHFL.IDX PT, R14, R0, RZ, 0x1f ;  /* 0x00001fff000e7589 */ /* 0x00006400000e0000 */
.L_x_12799:
[----:B-1----:R-:W-:Y:S01]  /*cfa0*/  ISETP.NE.AND P0, PT, R14, RZ, PT ;  /* 0x000000ff0e00720c */ /* 0x002fe20003f05270 */
[----:B------:R-:W-:-:S12]  /*cfb0*/  BSSY B0, `(.L_x_12746) ;  /* 0x0000024000007945 */ /* 0x000fd80003800000 */
[----:B------:R-:W-:Y:S05]  /*cfc0*/  @P0 BRA `(.L_x_12747) ;  /* 0x0000000000880947 */ /* 0x000fea0003800000 */
[----:B------:R-:W-:-:S03]  /*cfd0*/  UMOV UR4, 0xffffffff ;  /* 0xffffffff00047882 */ /* 0x000fc60000000000 */
[----:B------:R-:W-:Y:S05]  /*cfe0*/  BRA.DIV UR4, `(.L_x_12748) ;  /* 0x0000001604d07947 */ /* 0x000fea000b800000 */
[----:B------:R-:W-:-:S13]  /*cff0*/  ELECT P6, URZ, PT ;  /* 0x00000000003f782f */ /* 0x000fda00038c0000 */
.L_x_12802:
[----:B------:R-:W-:Y:S05]  /*d000*/  @!P6 BRA `(.L_x_12747) ;  /* 0x000000000078e947 */ /* 0x000fea0003800000 */
[----:B------:R-:W-:-:S06]  /*d010*/  ULOP3.LUT UR4, UR36, 0x2, URZ, 0xfc, !UPT ;  /* 0x0000000224047892 */ /* 0x000fcc000f8efc3f */
[----:B0-----:R-:W-:-:S05]  /*d020*/  IMAD.U32 R0, RZ, RZ, UR4 ;  /* 0x00000004ff007e24 */ /* 0x001fca000f8e00ff */
[----:B------:R-:W-:-:S13]  /*d030*/  ISETP.NE.AND P2, PT, R0, 0x3, PT ;  /* 0x000000030000780c */ /* 0x000fda0003f45270 */
[----:B------:R-:W-:Y:S05]  /*d040*/  @!P2 BRA `(.L_x_12749) ;  /* 0x000000000004a947 */ /* 0x000fea0003800000 */
[----:B------:R-:W-:Y:S01]  /*d050*/  BPT.TRAP 0x1 ;  /* 0x000000040000795c */ /* 0x000fe20000300000 */
.L_x_12749:
[----:B------:R-:W-:Y:S01]  /*d060*/  IADD3 R3, R9, 0x30840, RZ ;  /* 0x0003084009037810 */ /* 0x000fe20007ffe0ff */
[----:B------:R-:W-:Y:S01]  /*d070*/  VIADD R0, R16, 0x1 ;  /* 0x0000000110007836 */ /* 0x000fe20000000000 */
[----:B------:R-:W-:-:S03]  /*d080*/  SHF.L.U32 R2, R22, 0x1f, RZ ;  /* 0x0000001f16027819 */ /* 0x000fc600000006ff */
[----:B------:R-:W-:Y:S01]  /*d090*/  IMAD R7, R16, 0x8, R3 ;  /* 0x0000000810077824 */ /* 0x000fe200078e0203 */
[----:B------:R-:W-:-:S03]  /*d0a0*/  ISETP.NE.AND P1, PT, R0, 0x2, PT ;  /* 0x000000020000780c */ /* 0x000fc60003f25270 */
[----:B------:R-:W0:Y:S01]  /*d0b0*/  SYNCS.PHASECHK.TRANS64.TRYWAIT P0, [R7+URZ], R2 ;  /* 0x00000002070075a7 */ /* 0x000e22000800017f */
[----:B------:R-:W-:Y:S02]  /*d0c0*/  SEL R5, RZ, 0x1, P1 ;  /* 0x00000001ff057807 */ /* 0x000fe40000800000 */
[----:B------:R-:W-:Y:S02]  /*d0d0*/  SEL R4, R0, RZ, P1 ;  /* 0x000000ff00047207 */ /* 0x000fe40000800000 */
[----:B------:R-:W-:Y:S02]  /*d0e0*/  LOP3.LUT R0, R22, R5, RZ, 0x3c, !PT ;  /* 0x0000000516007212 */ /* 0x000fe400078e3cff */
[----:B------:R-:W-:Y:S02]  /*d0f0*/  LEA R3, R4, R3, 0x3 ;  /* 0x0000000304037211 */ /* 0x000fe400078e18ff */
[----:B------:R-:W-:Y:S01]  /*d100*/  SHF.L.U32 R0, R0, 0x1f, RZ ;  /* 0x0000001f00007819 */ /* 0x000fe200000006ff */
[----:B0-----:R-:W-:Y:S06]  /*d110*/  @!P0 BRA `(.L_x_12750) ;  /* 0x0000001400a48947 */ /* 0x001fec0003800000 */
.L_x_12803:
[----:B------:R-:W1:Y:S02]  /*d120*/  SYNCS.PHASECHK.TRANS64.TRYWAIT P0, [R3+URZ], R0 ;  /* 0x00000000030075a7 */ /* 0x000e64000800017f */
[----:B-1----:R-:W-:Y:S05]  /*d130*/  @!P0 BRA `(.L_x_12751) ;  /* 0x0000001400b08947 */ /* 0x002fea0003800000 */
.L_x_12804:
[----:B------:R-:W-:Y:S05]  /*d140*/  @!P2 BRA `(.L_x_12752) ;  /* 0x000000000004a947 */ /* 0x000fea0003800000 */
[----:B------:R-:W-:Y:S01]  /*d150*/  BPT.TRAP 0x1 ;  /* 0x000000040000795c */ /* 0x000fe20000300000 */
.L_x_12752:
[----:B-1----:R-:W-:-:S04]  /*d160*/  VIADD R3, R9, 0x30860 ;  /* 0x0003086009037836 */ /* 0x002fc80000000000 */
[----:B------:R-:W-:-:S04]  /*d170*/  IMAD R5, R16, 0x8, R3 ;  /* 0x0000000810057824 */ /* 0x000fc800078e0203 */
[----:B------:R-:W1:Y:S02]  /*d180*/  SYNCS.PHASECHK.TRANS64.TRYWAIT P0, [R5+URZ], R2 ;  /* 0x00000002050075a7 */ /* 0x000e64000800017f */
[----:B-1----:R-:W-:Y:S05]  /*d190*/  @!P0 BRA `(.L_x_12753) ;  /* 0x0000001400ac8947 */ /* 0x002fea0003800000 */
.L_x_12805:
[----:B------:R-:W-:-:S07]  /*d1a0*/  LEA R3, R4, R3, 0x3 ;  /* 0x0000000304037211 */ /* 0x000fce00078e18ff */
.L_x_12754:
[----:B--2---:R2:W3:Y:S02]  /*d1b0*/  SYNCS.PHASECHK.TRANS64.TRYWAIT P0, [R3+URZ], R0 ;  /* 0x00000000030075a7 */ /* 0x0044e4000800017f */
[----:B---3--:R-:W-:Y:S05]  /*d1c0*/  @!P0 NANOSLEEP.SYNCS 0x989680 ;  /* 0x009896800000895d */ /* 0x008fea0003900000 */
[----:B------:R-:W3:Y:S02]  /*d1d0*/  @!P0 SYNCS.PHASECHK.TRANS64 P0, [R3+URZ], R0 ;  /* 0x00000000030085a7 */ /* 0x000ee4000800007f */
[----:B---3--:R-:W-:Y:S05]  /*d1e0*/  @!P0 BRA `(.L_x_12754) ;  /* 0xfffffffc00f08947 */ /* 0x008fea000383ffff */
.L_x_12747:
[----:B------:R-:W-:Y:S05]  /*d1f0*/  BSYNC B0 ;  /* 0x0000000000007941 */ /* 0x000fea0003800000 */
.L_x_12746:
[----:B------:R-:W-:Y:S05]  /*d200*/  EXIT ;  /* 0x000000000000794d */ /* 0x000fea0003800000 */
.L_x_12658:
[----:B0-----:R-:W-:-:S04]  /*d210*/  IMAD.U32 R3, RZ, RZ, UR40 ;  /* 0x00000028ff037e24 */ /* 0x001fc8000f8e00ff */
[----:B------:R0:W1:Y:S03]  /*d220*/  SYNCS.PHASECHK.TRANS64.TRYWAIT P1, [R3+URZ+0x30800], R0 ;  /* 0x03080000030075a7 */ /* 0x000066000802017f */
[----:B-1----:R-:W-:Y:S05]  /*d230*/  @!P1 NANOSLEEP.SYNCS 0x989680 ;  /* 0x009896800000995d */ /* 0x002fea0003900000 */
[----:B------:R-:W1:Y:S02]  /*d240*/  @!P1 SYNCS.PHASECHK.TRANS64 P1, [R3+URZ+0x30800], R0 ;  /* 0x03080000030095a7 */ /* 0x000e64000802007f */
[----:B-1----:R-:W-:Y:S05]  /*d250*/  @!P1 BRA `(.L_x_12658) ;  /* 0xfffffffc00ec9947 */ /* 0x002fea000383ffff */
[----:B------:R-:W-:Y:S05]  /*d260*/  BRA `(.L_x_12755) ;  /* 0xffffff4000407947 */ /* 0x000fea000383ffff */
.L_x_12662:
[----:B-1----:R1:W2:Y:S02]  /*d270*/  SYNCS.PHASECHK.TRANS64.TRYWAIT P2, [R0+URZ+0x30830], R5 ;  /* 0x03083005000075a7 */ /* 0x0022a4000804017f */
[----:B--2---:R-:W-:Y:S05]  /*d280*/  @!P2 NANOSLEEP.SYNCS 0x989680 ;  /* 0x009896800000a95d */ /* 0x004fea0003900000 */
[----:B------:R-:W2:Y:S02]  /*d290*/  @!P2 SYNCS.PHASECHK.TRANS64 P2, [R0+URZ+0x30830], R5 ;  /* 0x030830050000a5a7 */ /* 0x000ea4000804007f */
[----:B--2---:R-:W-:Y:S05]  /*d2a0*/  @!P2 BRA `(.L_x_12662) ;  /* 0xfffffffc00f0a947 */ /* 0x004fea000383ffff */
[----:B------:R-:W-:Y:S05]  /*d2b0*/  BRA `(.L_x_12661) ;  /* 0xffffff4000787947 */ /* 0x000fea000383ffff */
.L_x_12667:
[----:B-1----:R-:W-:-:S04]  /*d2c0*/  IMAD.U32 R9, RZ, RZ, UR6 ;  /* 0x00000006ff097e24 */ /* 0x002fc8000f8e00ff */
[----:B------:R1:W2:Y:S03]  /*d2d0*/  SYNCS.PHASECHK.TRANS64.TRYWAIT P2, [R9+URZ+0x30830], R8 ;  /* 0x03083008090075a7 */ /* 0x0002a6000804017f */
[----:B--2---:R-:W-:Y:S05]  /*d2e0*/  @!P2 NANOSLEEP.SYNCS 0x989680 ;  /* 0x009896800000a95d */ /* 0x004fea0003900000 */
[----:B------:R-:W2:Y:S02]  /*d2f0*/  @!P2 SYNCS.PHASECHK.TRANS64 P2, [R9+URZ+0x30830], R8 ;  /* 0x030830080900a5a7 */ /* 0x000ea4000804007f */
[----:B--2---:R-:W-:Y:S05]  /*d300*/  @!P2 BRA `(.L_x_12667) ;  /* 0xfffffffc00eca947 */ /* 0x004fea000383ffff */
[----:B------:R-:W-:Y:S05]  /*d310*/  BRA `(.L_x_12664) ;  /* 0xffffff7800bc7947 */ /* 0x000fea000383ffff */
.L_x_12671:
[----:B-1----:R-:W-:-:S04]  /*d320*/  MOV R9, UR6 ;  /* 0x0000000600097c02 */ /* 0x002fc80008000f00 */
[----:B------:R1:W2:Y:S03]  /*d330*/  SYNCS.PHASECHK.TRANS64.TRYWAIT P2, [R9+URZ+0x30850], R8 ;  /* 0x03085008090075a7 */ /* 0x0002a6000804017f */
[----:B--2---:R-:W-:Y:S05]  /*d340*/  @!P2 NANOSLEEP.SYNCS 0x989680 ;  /* 0x009896800000a95d */ /* 0x004fea0003900000 */
[----:B------:R-:W2:Y:S02]  /*d350*/  @!P2 SYNCS.PHASECHK.TRANS64 P2, [R9+URZ+0x30850], R8 ;  /* 0x030850080900a5a7 */ /* 0x000ea4000804007f */
[----:B--2---:R-:W-:Y:S05]  /*d360*/  @!P2 BRA `(.L_x_12671) ;  /* 0xfffffffc00eca947 */ /* 0x004fea000383ffff */
[----:B------:R-:W-:Y:S05]  /*d370*/  BRA `(.L_x_12668) ;  /* 0xffffff7c003c7947 */ /* 0x000fea000383ffff */
.L_x_12676:
[----:B-1----:R-:W-:-:S04]  /*d380*/  IMAD.U32 R5, RZ, RZ, UR12 ;  /* 0x0000000cff057e24 */ /* 0x002fc8000f8e00ff */
[----:B------:R1:W2:Y:S03]  /*d390*/  SYNCS.PHASECHK.TRANS64.TRYWAIT P0, [R5+URZ+0x30850], R0 ;  /* 0x03085000050075a7 */ /* 0x0002a6000800017f */
[----:B--2---:R-:W-:Y:S05]  /*d3a0*/  @!P0 NANOSLEEP.SYNCS 0x989680 ;  /* 0x009896800000895d */ /* 0x004fea0003900000 */
[----:B------:R-:W2:Y:S02]  /*d3b0*/  @!P0 SYNCS.PHASECHK.TRANS64 P0, [R5+URZ+0x30850], R0 ;  /* 0x03085000050085a7 */ /* 0x000ea4000800007f */
[----:B--2---:R-:W-:Y:S05]  /*d3c0*/  @!P0 BRA `(.L_x_12676) ;  /* 0xfffffffc00ec8947 */ /* 0x004fea000383ffff */
[----:B------:R-:W-:Y:S05]  /*d3d0*/  BRA `(.L_x_12675) ;  /* 0xffffffac00e87947 */ /* 0x000fea000383ffff */
.L_x_12682:
[----:B------:R-:W0:Y:S01]  /*d3e0*/  S2R R20, SR_TID.X ;  /* 0x0000000000147919 */ /* 0x000e220000002100 */
[----:B------:R-:W-:Y:S01]  /*d3f0*/  BSSY B0, `(.L_x_12756) ;  /* 0x000000a000007945 */ /* 0x000fe20003800000 */
[----:B------:R-:W-:Y:S01]  /*d400*/  MOV R12, RZ ;  /* 0x000000ff000c7202 */ /* 0x000fe20000000f00 */
        /* <DEDUP_REMOVED lines=8> */
.L_x_12757:
[----:B------:R-:W-:Y:S05]  /*d490*/  BSYNC B0 ;  /* 0x0000000000007941 */ /* 0x000fea0003800000 */
.L_x_12756:
[----:B------:R-:W-:Y:S05]  /*d4a0*/  BRA `(.L_x_12758) ;  /* 0xffffffcc00a87947 */ /* 0x000fea000383ffff */
.L_x_12684:
[----:B------:R-:W-:Y:S01]  /*d4b0*/  BSSY B0, `(.L_x_12759) ;  /* 0x0000006000007945 */ /* 0x000fe20003800000 */
[----:B------:R-:W-:-:S07]  /*d4c0*/  MOV R15, 0xffffffff ;  /* 0xffffffff000f7802 */ /* 0x000fce0000000f00 */
[----:B01----:R-:W-:Y:S05]  /*d4d0*/  WARPSYNC.COLLECTIVE R15, `(.L_x_12760) ;  /* 0x000000000f0c7348 */ /* 0x003fea0003c00000 */
[----:B------:R-:W-:Y:S02]  /*d4e0*/  ELECT P6, UR62, PT ;  /* 0x00000000003e782f */ /* 0x000fe400038c0000 */
[----:B------:R-:W-:Y:S01]  /*d4f0*/  MOV R14, UR62 ;  /* 0x0000003e000e7c02 */ /* 0x000fe20008000f00 */
[----:B01----:R-:W-:Y:S10]  /*d500*/  ENDCOLLECTIVE ;  /* 0x000000000000791b */ /* 0x003ff40003800000 */
.L_x_12760:
[----:B------:R-:W-:Y:S05]  /*d510*/  BSYNC B0 ;  /* 0x0000000000007941 */ /* 0x000fea0003800000 */
.L_x_12759:
[----:B------:R-:W-:Y:S05]  /*d520*/  BRA `(.L_x_12761) ;  /* 0xffffffcc00a47947 */ /* 0x000fea000383ffff */
.L_x_12686:
[----:B0-----:R0:W2:Y:S02]  /*d530*/  SYNCS.PHASECHK.TRANS64.TRYWAIT P0, [R3+URZ+0x30840], R0 ;  /* 0x03084000030075a7 */ /* 0x0010a4000800017f */
[----:B--2---:R-:W-:Y:S05]  /*d540*/  @!P0 NANOSLEEP.SYNCS 0x989680 ;  /* 0x009896800000895d */ /* 0x004fea0003900000 */
[----:B------:R-:W2:Y:S02]  /*d550*/  @!P0 SYNCS.PHASECHK.TRANS64 P0, [R3+URZ+0x30840], R0 ;  /* 0x03084000030085a7 */ /* 0x000ea4000800007f */
[----:B--2---:R-:W-:Y:S05]  /*d560*/  @!P0 BRA `(.L_x_12686) ;  /* 0xfffffffc00f08947 */ /* 0x004fea000383ffff */
[----:B------:R-:W-:Y:S05]  /*d570*/  BRA `(.L_x_12762) ;  /* 0xffffffd000047947 */ /* 0x000fea000383ffff */
.L_x_12689:
[----:B------:R-:W-:Y:S01]  /*d580*/  IMAD.MOV.U32 R13, RZ, RZ, R4 ;  /* 0x000000ffff0d7224 */ /* 0x000fe200078e0004 */
[----:B------:R-:W-:Y:S01]  /*d590*/  MOV R11, 0x181f ;  /* 0x0000181f000b7802 */ /* 0x000fe20000000f00 */
[----:B------:R-:W-:Y:S02]  /*d5a0*/  IMAD.MOV.U32 R12, RZ, RZ, RZ ;  /* 0x000000ffff0c7224 */ /* 0x000fe400078e00ff */
[----:B------:R-:W-:Y:S02]  /*d5b0*/  IMAD.MOV.U32 R15, RZ, RZ, -0x1 ;  /* 0xffffffffff0f7424 */ /* 0x000fe400078e00ff */
[----:B------:R-:W-:-:S07]  /*d5c0*/  IMAD R8, R6, 0xc0, R21 ;  /* 0x000000c006087824 */ /* 0x000fce00078e0215 */
[----:B------:R-:W-:Y:S05]  /*d5d0*/  WARPSYNC.COLLECTIVE R15, `(.L_x_12763) ;  /* 0x000000000f087348 */ /* 0x000fea0003c00000 */
[----:B------:R0:W1:Y:S02]  /*d5e0*/  SHFL.IDX P6, R14, R13, R12, R11 ;  /* 0x0000000c0d0e7389 */ /* 0x00006400000c000b */
[----:B01----:R-:W-:Y:S01]  /*d5f0*/  ENDCOLLECTIVE ;  /* 0x000000000000791b */ /* 0x003fe20003800000 */
.L_x_12763:
[----:B------:R-:W-:Y:S01]  /*d600*/  MOV R13, R0 ;  /* 0x00000000000d7202 */ /* 0x000fe20000000f00 */
[----:B------:R-:W-:-:S07]  /*d610*/  IMAD.MOV.U32 R2, RZ, RZ, R14 ;  /* 0x000000ffff027224 */ /* 0x000fce00078e000e */
[----:B------:R-:W-:Y:S05]  /*d620*/  WARPSYNC.COLLECTIVE R15, `(.L_x_12764) ;  /* 0x000000000f087348 */ /* 0x000fea0003c00000 */
[----:B------:R0:W1:Y:S02]  /*d630*/  SHFL.IDX P6, R14, R13, R12, R11 ;  /* 0x0000000c0d0e7389 */ /* 0x00006400000c000b */
[----:B01----:R-:W-:Y:S01]  /*d640*/  ENDCOLLECTIVE ;  /* 0x000000000000791b */ /* 0x003fe20003800000 */
.L_x_12764:
[----:B------:R-:W-:Y:S02]  /*d650*/  ULDC UR4, c[0x0][0x288] ;  /* 0x0000a20000047ab9 */ /* 0x000fe40000000800 */
[----:B------:R-:W-:-:S05]  /*d660*/  IMAD R6, R9, UR4, RZ ;  /* 0x0000000409067c24 */ /* 0x000fca000f8e02ff */
[----:B------:R-:W-:Y:S01]  /*d670*/  ISETP.GE.AND P1, PT, R8, R6, PT ;  /* 0x000000060800720c */ /* 0x000fe20003f26270 */
[----:B------:R-:W-:Y:S01]  /*d680*/  IMAD.MOV.U32 R13, RZ, RZ, R4 ;  /* 0x000000ffff0d7224 */ /* 0x000fe200078e0004 */
[----:B------:R-:W-:Y:S01]  /*d690*/  MOV R12, 0x1 ;  /* 0x00000001000c7802 */ /* 0x000fe20000000f00 */
[----:B------:R-:W-:-:S10]  /*d6a0*/  IMAD.MOV.U32 R3, RZ, RZ, R14 ;  /* 0x000000ffff037224 */ /* 0x000fd400078e000e */
[----:B------:R-:W-:Y:S05]  /*d6b0*/  WARPSYNC.COLLECTIVE R15, `(.L_x_12765) ;  /* 0x000000000f087348 */ /* 0x000fea0003c00000 */
[----:B------:R0:W1:Y:S02]  /*d6c0*/  SHFL.IDX P6, R14, R13, R12, R11 ;  /* 0x0000000c0d0e7389 */ /* 0x00006400000c000b */
[----:B01----:R-:W-:Y:S01]  /*d6d0*/  ENDCOLLECTIVE ;  /* 0x000000000000791b */ /* 0x003fe20003800000 */
.L_x_12765:
[----:B------:R-:W-:-:S05]  /*d6e0*/  @!P1 LEA R9, P2, R20, R3, 0x1 ;  /* 0x0000000314099211 */ /* 0x000fca00078408ff */
[----:B------:R-:W-:Y:S01]  /*d6f0*/  @!P1 IMAD.X R3, RZ, RZ, R2, P2 ;  /* 0x000000ffff039224 */ /* 0x000fe200010e0602 */
[----:B------:R-:W-:Y:S01]  /*d700*/  @!P1 MOV R2, R9 ;  /* 0x0000000900029202 */ /* 0x000fe20000000f00 */
[----:B------:R-:W-:Y:S02]  /*d710*/  VIADD R9, R8, 0x10 ;  /* 0x0000001008097836 */ /* 0x000fe40000000000 */
[----:B------:R-:W-:Y:S02]  /*d720*/  IMAD.MOV.U32 R13, RZ, RZ, R0 ;  /* 0x000000ffff0d7224 */ /* 0x000fe400078e0000 */
[----:B------:R-:W-:Y:S01]  /*d730*/  @!PT LDS RZ, [RZ] ;  /* 0x00000000fffff984 */ /* 0x000fe20000000800 */
[----:B------:R-:W-:Y:S01]  /*d740*/  @!PT LDS RZ, [RZ] ;  /* 0x00000000fffff984 */ /* 0x000fe20000000800 */
[----:B------:R-:W-:Y:S01]  /*d750*/  @!PT LDS RZ, [RZ] ;  /* 0x00000000fffff984 */ /* 0x000fe20000000800 */
[----:B------:R0:W-:Y:S01]  /*d760*/  @!P1 LDGSTS.E.BYPASS.LTC128B.128 [R27+0xc400], desc[UR46][R2.64], !P0 ;  /* 0x0c400000021b9fae */ /* 0x0001e2000c101d6e */
[----:B------:R-:W-:Y:S01]  /*d770*/  ISETP.GE.AND P1, PT, R9, R6, PT ;  /* 0x000000060900720c */ /* 0x000fe20003f26270 */
[----:B0-----:R-:W-:-:S12]  /*d780*/  IMAD.MOV.U32 R2, RZ, RZ, R14 ;  /* 0x000000ffff027224 */ /* 0x001fd800078e000e */
[----:B------:R-:W-:Y:S05]  /*d790*/  WARPSYNC.COLLECTIVE R15, `(.L_x_12766) ;  /* 0x000000000f087348 */ /* 0x000fea0003c00000 */
[----:B------:R0:W1:Y:S02]  /*d7a0*/  SHFL.IDX P6, R14, R13, R12, R11 ;  /* 0x0000000c0d0e7389 */ /* 0x00006400000c000b */
[----:B01----:R-:W-:Y:S01]  /*d7b0*/  ENDCOLLECTIVE ;  /* 0x000000000000791b */ /* 0x003fe20003800000 */
.L_x_12766:
[----:B------:R-:W-:Y:S01]  /*d7c0*/  MOV R13, R4 ;  /* 0x00000004000d7202 */ /* 0x000fe20000000f00 */
[----:B------:R-:W-:Y:S01]  /*d7d0*/  IMAD.MOV.U32 R12, RZ, RZ, 0x2 ;  /* 0x00000002ff0c7424 */ /* 0x000fe200078e00ff */
[----:B------:R-:W-:-:S13]  /*d7e0*/  @!P1 LEA R9, P2, R20, R14, 0x1 ;  /* 0x0000000e14099211 */ /* 0x000fda00078408ff */
[----:B------:R-:W-:Y:S05]  /*d7f0*/  WARPSYNC.COLLECTIVE R15, `(.L_x_12767) ;  /* 0x000000000f087348 */ /* 0x000fea0003c00000 */
[----:B------:R0:W1:Y:S02]  /*d800*/  SHFL.IDX P6, R14, R13, R12, R11 ;  /* 0x0000000c0d0e7389 */ /* 0x00006400000c000b */
[----:B01----:R-:W-:Y:S01]  /*d810*/  ENDCOLLECTIVE ;  /* 0x000000000000791b */ /* 0x003fe20003800000 */
.L_x_12767:
[----:B------:R-:W-:Y:S01]  /*d820*/  @!P1 IADD3.X R3, RZ, R2, RZ, P2, !PT ;  /* 0x00000002ff039210 */ /* 0x000fe200017fe4ff */
[----:B------:R-:W-:Y:S02]  /*d830*/  @!P1 IMAD.MOV.U32 R2, RZ, RZ, R9 ;  /* 0x000000ffff029224 */ /* 0x000fe400078e0009 */
[----:B------:R-:W-:-:S03]  /*d840*/  VIADD R9, R8, 0x20 ;  /* 0x0000002008097836 */ /* 0x000fc60000000000 */
[----:B------:R-:W-:Y:S01]  /*d850*/  @!PT LDS RZ, [RZ] ;  /* 0x00000000fffff984 */ /* 0x000fe20000000800 */
[----:B------:R-:W-:Y:S01]  /*d860*/  @!PT LDS RZ, [RZ] ;  /* 0x00000000fffff984 */ /* 0x000fe20000000800 */
[----:B------:R-:W-:Y:S01]  /*d870*/  @!PT LDS RZ, [RZ] ;  /* 0x00000000fffff984 */ /* 0x000fe20000000800 */
[----:B------:R0:W-:Y:S02]  /*d880*/  @!P1 LDGSTS.E.BYPASS.LTC128B.128 [R27+0xcc00], desc[UR46][R2.64], !P0 ;  /* 0x0cc00000021b9fae */ /* 0x0001e4000c101d6e */
[----:B------:R-:W-:Y:S02]  /*d890*/  ISETP.GE.AND P1, PT, R9, R6, PT ;  /* 0x000000060900720c */ /* 0x000fe40003f26270 */
[----:B------:R-:W-:Y:S01]  /*d8a0*/  MOV R13, R0 ;  /* 0x00000000000d7202 */ /* 0x000fe20000000f00 */
[----:B0-----:R-:W-:-:S10]  /*d8b0*/  IMAD.MOV.U32 R2, RZ, RZ, R14 ;  /* 0x000000ffff027224 */ /* 0x001fd400078e000e */
[----:B------:R-:W-:Y:S05]  /*d8c0*/  WARPSYNC.COLLECTIVE R15, `(.L_x_12768) ;  /* 0x000000000f087348 */ /* 0x000fea0003c00000 */
[----:B------:R0:W1:Y:S02]  /*d8d0*/  SHFL.IDX P6, R14, R13, R12, R11 ;  /* 0x0000000c0d0e7389 */ /* 0x00006400000c000b */
[----:B01----:R-:W-:Y:S01]  /*d8e0*/  ENDCOLLECTIVE ;  /* 0x000000000000791b */ /* 0x003fe20003800000 */
.L_x_12768:
[----:B------:R-:W-:Y:S02]  /*d8f0*/  IMAD.MOV.U32 R13, RZ, RZ, R4 ;  /* 0x000000ffff0d7224 */ /* 0x000fe400078e0004 */
[----:B------:R-:W-:Y:S01]  /*d900*/  IMAD.MOV.U32 R12, RZ, RZ, 0x3 ;  /* 0x00000003ff0c7424 */ /* 0x000fe200078e00ff */
[----:B------:R-:W-:-:S13]  /*d910*/  @!P1 LEA R9, P2, R20, R14, 0x1 ;  /* 0x0000000e14099211 */ /* 0x000fda00078408ff */
[----:B------:R-:W-:Y:S05]  /*d920*/  WARPSYNC.COLLECTIVE R15, `(.L_x_12769) ;  /* 0x000000000f087348 */ /* 0x000fea0003c00000 */
[----:B------:R0:W1:Y:S02]  /*d930*/  SHFL.IDX P6, R14, R13, R12, R11 ;  /* 0x0000000c0d0e7389 */ /* 0x00006400000c000b */
[----:B01----:R-:W-:Y:S01]  /*d940*/  ENDCOLLECTIVE ;  /* 0x000000000000791b */ /* 0x003fe20003800000 */
.L_x_12769:
[----:B------:R-:W-:Y:S02]  /*d950*/  @!P1 IMAD.X R3, RZ, RZ, R2, P2 ;  /* 0x000000ffff039224 */ /* 0x000fe400010e0602 */
[----:B------:R-:W-:Y:S01]  /*d960*/  @!P1 IMAD.MOV.U32 R2, RZ, RZ, R9 ;  /* 0x000000ffff029224 */ /* 0x000fe200078e0009 */
[----:B------:R-:W-:-:S04]  /*d970*/  IADD3 R9, R8, 0x30, RZ ;  /* 0x0000003008097810 */ /* 0x000fc80007ffe0ff */
[----:B------:R-:W-:Y:S01]  /*d980*/  @!PT LDS RZ, [RZ] ;  /* 0x00000000fffff984 */ /* 0x000fe20000000800 */
[----:B------:R-:W-:Y:S01]  /*d990*/  @!PT LDS RZ, [RZ] ;  /* 0x00000000fffff984 */ /* 0x000fe20000000800 */
[----:B------:R-:W-:Y:S01]  /*d9a0*/  @!PT LDS RZ, [RZ] ;  /* 0x00000000fffff984 */ /* 0x000fe20000000800 */
[----:B------:R0:W-:Y:S01]  /*d9b0*/  @!P1 LDGSTS.E.BYPASS.LTC128B.128 [R27+0xd400], desc[UR46][R2.64], !P0 ;  /* 0x0d400000021b9fae */ /* 0x0001e2000c101d6e */
[----:B------:R-:W-:Y:S01]  /*d9c0*/  ISETP.GE.AND P1, PT, R9, R6, PT ;  /* 0x000000060900720c */ /* 0x000fe20003f26270 */
[----:B------:R-:W-:Y:S01]  /*d9d0*/  IMAD.MOV.U32 R13, RZ, RZ, R0 ;  /* 0x000000ffff0d7224 */ /* 0x000fe200078e0000 */
[----:B0-----:R-:W-:-:S11]  /*d9e0*/  MOV R2, R14 ;  /* 0x0000000e00027202 */ /* 0x001fd60000000f00 */
[----:B------:R-:W-:Y:S05]  /*d9f0*/  WARPSYNC.COLLECTIVE R15, `(.L_x_12770) ;  /* 0x000000000f087348 */ /* 0x000fea0003c00000 */
[----:B------:R0:W1:Y:S02]  /*da00*/  SHFL.IDX P6, R14, R13, R12, R11 ;  /* 0x0000000c0d0e7389 */ /* 0x00006400000c000b */
[----:B01----:R-:W-:Y:S01]  /*da10*/  ENDCOLLECTIVE ;  /* 0x000000000000791b */ /* 0x003fe20003800000 */
.L_x_12770:
[----:B------:R-:W-:Y:S01]  /*da20*/  IMAD.MOV.U32 R13, RZ, RZ, R4 ;  /* 0x000000ffff0d7224 */ /* 0x000fe200078e0004 */
[----:B------:R-:W-:Y:S02]  /*da30*/  MOV R12, 0x4 ;  /* 0x00000004000c7802 */ /* 0x000fe40000000f00 */
[----:B------:R-:W-:-:S13]  /*da40*/  @!P1 LEA R9, P2, R20, R14, 0x1 ;  /* 0x0000000e14099211 */ /* 0x000fda00078408ff */
[----:B------:R-:W-:Y:S05]  /*da50*/  WARPSYNC.COLLECTIVE R15, `(.L_x_12771) ;  /* 0x000000000f087348 */ /* 0x000fea0003c00000 */
[----:B------:R0:W1:Y:S02]  /*da60*/  SHFL.IDX P6, R14, R13, R12, R11 ;  /* 0x0000000c0d0e7389 */ /* 0x00006400000c000b */
[----:B01----:R-:W-:Y:S01]  /*da70*/  ENDCOLLECTIVE ;  /* 0x000000000000791b */ /* 0x003fe20003800000 */
.L_x_12771:
[----:B------:R-:W-:Y:S01]  /*da80*/  @!P1 IMAD.X R3, RZ, RZ, R2, P2 ;  /* 0x000000ffff039224 */ /* 0x000fe200010e0602 */
[----:B------:R-:W-:Y:S01]  /*da90*/  @!P1 MOV R2, R9 ;  /* 0x0000000900029202 */ /* 0x000fe20000000f00 */
[----:B------:R-:W-:-:S04]  /*daa0*/  VIADD R9, R8, 0x40 ;  /* 0x0000004008097836 */ /* 0x000fc80000000000 */
[----:B------:R-:W-:Y:S01]  /*dab0*/  @!PT LDS RZ, [RZ] ;  /* 0x00000000fffff984 */ /* 0x000fe20000000800 */
[----:B------:R-:W-:Y:S01]  /*dac0*/  @!PT LDS RZ, [RZ] ;  /* 0x00000000fffff984 */ /* 0x000fe20000000800 */
[----:B------:R-:W-:Y:S01]  /*dad0*/  @!PT LDS RZ, [RZ] ;  /* 0x00000000fffff984 */ /* 0x000fe20000000800 */
[----:B------:R0:W-:Y:S01]  /*dae0*/  @!P1 LDGSTS.E.BYPASS.LTC128B.128 [R27+0xdc00], desc[UR46][R2.64], !P0 ;  /* 0x0dc00000021b9fae */ /* 0x0001e2000c101d6e */
[----:B------:R-:W-:Y:S01]  /*daf0*/  ISETP.GE.AND P1, PT, R9, R6, PT ;  /* 0x000000060900720c */ /* 0x000fe20003f26270 */
[----:B------:R-:W-:Y:S02]  /*db00*/  IMAD.MOV.U32 R13, RZ, RZ, R0 ;  /* 0x000000ffff0d7224 */ /* 0x000fe400078e0000 */
[----:B0-----:R-:W-:-:S10]  /*db10*/  IMAD.MOV.U32 R2, RZ, RZ, R14 ;  /* 0x000000ffff027224 */ /* 0x001fd400078e000e */
[----:B------:R-:W-:Y:S05]  /*db20*/  WARPSYNC.COLLECTIVE R15, `(.L_x_12772) ;  /* 0x000000000f087348 */ /* 0x000fea0003c00000 */
[----:B------:R0:W1:Y:S02]  /*db30*/  SHFL.IDX P6, R14, R13, R12, R11 ;  /* 0x0000000c0d0e7389 */ /* 0x00006400000c000b */
[----:B01----:R-:W-:Y:S01]  /*db40*/  ENDCOLLECTIVE ;  /* 0x000000000000791b */ /* 0x003fe20003800000 */
.L_x_12772:
[----:B------:R-:W-:Y:S01]  /*db50*/  MOV R13, R4 ;  /* 0x00000004000d7202 */ /* 0x000fe20000000f00 */
[----:B------:R-:W-:Y:S01]  /*db60*/  IMAD.MOV.U32 R12, RZ, RZ, 0x5 ;  /* 0x00000005ff0c7424 */ /* 0x000fe200078e00ff */
[----:B------:R-:W-:-:S13]  /*db70*/  @!P1 LEA R9, P2, R20, R14, 0x1 ;  /* 0x0000000e14099211 */ /* 0x000fda00078408ff */
[----:B------:R-:W-:Y:S05]  /*db80*/  WARPSYNC.COLLECTIVE R15, `(.L_x_12773) ;  /* 0x000000000f087348 */ /* 0x000fea0003c00000 */
[----:B------:R0:W1:Y:S02]  /*db90*/  SHFL.IDX P6, R14, R13, R12, R11 ;  /* 0x0000000c0d0e7389 */ /* 0x00006400000c000b */
[----:B01----:R-:W-:Y:S01]  /*dba0*/  ENDCOLLECTIVE ;  /* 0x000000000000791b */ /* 0x003fe20003800000 */
.L_x_12773:
        /* <DEDUP_REMOVED lines=13> */
.L_x_12774:
[----:B------:R-:W-:Y:S02]  /*dc80*/  IMAD.MOV.U32 R13, RZ, RZ, R4 ;  /* 0x000000ffff0d7224 */ /* 0x000fe400078e0004 */
[----:B------:R-:W-:Y:S01]  /*dc90*/  IMAD.MOV.U32 R12, RZ, RZ, 0x6 ;  /* 0x00000006ff0c7424 */ /* 0x000fe200078e00ff */
[----:B------:R-:W-:-:S13]  /*dca0*/  @!P1 LEA R9, P2, R20, R14, 0x1 ;  /* 0x0000000e14099211 */ /* 0x000fda00078408ff */
[----:B------:R-:W-:Y:S05]  /*dcb0*/  WARPSYNC.COLLECTIVE R15, `(.L_x_12775) ;  /* 0x000000000f087348 */ /* 0x000fea0003c00000 */
[----:B------:R0:W1:Y:S02]  /*dcc0*/  SHFL.IDX P6, R14, R13, R12, R11 ;  /* 0x0000000c0d0e7389 */ /* 0x00006400000c000b */
[----:B01----:R-:W-:Y:S01]  /*dcd0*/  ENDCOLLECTIVE ;  /* 0x000000000000791b */ /* 0x003fe20003800000 */
.L_x_12775:
        /* <DEDUP_REMOVED lines=13> */
.L_x_12776:
[----:B------:R-:W-:Y:S02]  /*ddb0*/  IMAD.MOV.U32 R13, RZ, RZ, R4 ;  /* 0x000000ffff0d7224 */ /* 0x000fe400078e0004 */
[----:B------:R-:W-:Y:S01]  /*ddc0*/  IMAD.MOV.U32 R12, RZ, RZ, 0x7 ;  /* 0x00000007ff0c7424 */ /* 0x000fe200078e00ff */
[----:B------:R-:W-:-:S13]  /*ddd0*/  @!P1 LEA R9, P2, R20, R14, 0x1 ;  /* 0x0000000e14099211 */ /* 0x000fda00078408ff */
[----:B------:R-:W-:Y:S05]  /*dde0*/  WARPSYNC.COLLECTIVE R15, `(.L_x_12777) ;  /* 0x000000000f087348 */ /* 0x000fea0003c00000 */
[----:B------:R0:W1:Y:S02]  /*ddf0*/  SHFL.IDX P6, R14, R13, R12, R11 ;  /* 0x0000000c0d0e7389 */ /* 0x00006400000c000b */
[----:B01----:R-:W-:Y:S01]  /*de00*/  ENDCOLLECTIVE ;  /* 0x000000000000791b */ /* 0x003fe20003800000 */
.L_x_12777:
        /* <DEDUP_REMOVED lines=8> */
[----:B------:R-:W-:Y:S01]  /*de90*/  IMAD.MOV.U32 R13, RZ, RZ, R0 ;  /* 0x000000ffff0d7224 */ /* 0x000fe200078e0000 */
[----:B0-----:R-:W-:Y:S02]  /*dea0*/  IADD3 R3, R8, 0x70, RZ ;  /* 0x0000007008037810 */ /* 0x001fe40007ffe0ff */
[----:B------:R-:W-:-:S09]  /*deb0*/  MOV R4, R14 ;  /* 0x0000000e00047202 */ /* 0x000fd20000000f00 */
[----:B------:R-:W-:Y:S05]  /*dec0*/  WARPSYNC.COLLECTIVE R15, `(.L_x_12778) ;  /* 0x000000000f087348 */ /* 0x000fea0003c00000 */
[----:B------:R0:W1:Y:S02]  /*ded0*/  SHFL.IDX P6, R14, R13, R12, R11 ;  /* 0x0000000c0d0e7389 */ /* 0x00006400000c000b */
[----:B01----:R-:W-:Y:S01]  /*dee0*/  ENDCOLLECTIVE ;  /* 0x000000000000791b */ /* 0x003fe20003800000 */
.L_x_12778:
[----:B------:R-:W-:Y:S02]  /*def0*/  ISETP.GE.AND P1, PT, R3, R6, PT ;  /* 0x000000060300720c */ /* 0x000fe40003f26270 */
[----:B------:R-:W-:Y:S01]  /*df00*/  MOV R13, R7 ;  /* 0x00000007000d7202 */ /* 0x000fe20000000f00 */
[----:B------:R-:W-:Y:S02]  /*df10*/  IMAD.MOV.U32 R12, RZ, RZ, RZ ;  /* 0x000000ffff0c7224 */ /* 0x000fe400078e00ff */
[----:B------:R-:W-:-:S08]  /*df20*/  IMAD.MOV.U32 R2, RZ, RZ, R14 ;  /* 0x000000ffff027224 */ /* 0x000fd000078e000e */
[----:B------:R-:W-:Y:S05]  /*df30*/  WARPSYNC.COLLECTIVE R15, `(.L_x_12779) ;  /* 0x000000000f087348 */ /* 0x000fea0003c00000 */
[----:B------:R0:W1:Y:S02]  /*df40*/  SHFL.IDX P6, R14, R13, R12, R11 ;  /* 0x0000000c0d0e7389 */ /* 0x00006400000c000b */
[----:B01----:R-:W-:Y:S01]  /*df50*/  ENDCOLLECTIVE ;  /* 0x000000000000791b */ /* 0x003fe20003800000 */
.L_x_12779:
[----:B------:R-:W-:-:S05]  /*df60*/  @!P1 LEA R2, P3, R20, R2, 0x1 ;  /* 0x0000000214029211 */ /* 0x000fca00078608ff */
[----:B------:R-:W-:-:S05]  /*df70*/  @!P1 IMAD.X R3, RZ, RZ, R4, P3 ;  /* 0x000000ffff039224 */ /* 0x000fca00018e0604 */
[----:B------:R-:W-:Y:S01]  /*df80*/  @!PT LDS RZ, [RZ] ;  /* 0x00000000fffff984 */ /* 0x000fe20000000800 */
[----:B------:R-:W-:Y:S01]  /*df90*/  @!PT LDS RZ, [RZ] ;  /* 0x00000000fffff984 */ /* 0x000fe20000000800 */
[----:B------:R-:W-:Y:S01]  /*dfa0*/  @!PT LDS RZ, [RZ] ;  /* 0x00000000fffff984 */ /* 0x000fe20000000800 */
[----:B------:R0:W-:Y:S01]  /*dfb0*/  @!P1 LDGSTS.E.BYPASS.LTC128B.128 [R27+0xfc00], desc[UR46][R2.64], !P0 ;  /* 0x0fc00000021b9fae */ /* 0x0001e2000c101d6e */
[----:B------:R-:W-:Y:S01]  /*dfc0*/  MOV R13, R5 ;  /* 0x00000005000d7202 */ /* 0x000fe20000000f00 */
[----:B------:R-:W-:-:S07]  /*dfd0*/  IMAD.MOV.U32 R0, RZ, RZ, R14 ;  /* 0x000000ffff007224 */ /* 0x000fce00078e000e */
[----:B0-----:R-:W-:Y:S05]  /*dfe0*/  WARPSYNC.COLLECTIVE R15, `(.L_x_12780) ;  /* 0x000000000f087348 */ /* 0x001fea0003c00000 */
[----:B------:R1:W2:Y:S02]  /*dff0*/  SHFL.IDX P6, R14, R13, R12, R11 ;  /* 0x0000000c0d0e7389 */ /* 0x0002a400000c000b */
[----:B012---:R-:W-:Y:S01]  /*e000*/  ENDCOLLECTIVE ;  /* 0x000000000000791b */ /* 0x007fe20003800000 */
.L_x_12780:
[----:B------:R-:W-:Y:S02]  /*e010*/  IMAD.MOV.U32 R13, RZ, RZ, R7 ;  /* 0x000000ffff0d7224 */ /* 0x000fe400078e0007 */
[----:B------:R-:W-:Y:S02]  /*e020*/  IMAD.MOV.U32 R12, RZ, RZ, 0x1 ;  /* 0x00000001ff0c7424 */ /* 0x000fe400078e00ff */
[----:B------:R-:W-:-:S07]  /*e030*/  IMAD.MOV.U32 R9, RZ, RZ, R14 ;  /* 0x000000ffff097224 */ /* 0x000fce00078e000e */
[----:B------:R-:W-:Y:S05]  /*e040*/  WARPSYNC.COLLECTIVE R15, `(.L_x_12781) ;  /* 0x000000000f087348 */ /* 0x000fea0003c00000 */
[----:B------:R0:W1:Y:S02]  /*e050*/  SHFL.IDX P6, R14, R13, R12, R11 ;  /* 0x0000000c0d0e7389 */ /* 0x00006400000c000b */
[----:B01----:R-:W-:Y:S01]  /*e060*/  ENDCOLLECTIVE ;  /* 0x000000000000791b */ /* 0x003fe20003800000 */
.L_x_12781:
[----:B------:R-:W-:Y:S02]  /*e070*/  @!P2 LEA R2, P1, R20, R9, 0x1 ;  /* 0x000000091402a211 */ /* 0x000fe400078208ff */
[----:B------:R-:W-:-:S03]  /*e080*/  IADD3 R9, R8, 0x90, RZ ;  /* 0x0000009008097810 */ /* 0x000fc60007ffe0ff */
[----:B------:R-:W-:Y:S01]  /*e090*/  @!P2 IMAD.X R3, RZ, RZ, R0, P1 ;  /* 0x000000ffff03a224 */ /* 0x000fe200008e0600 */
[----:B------:R-:W-:-:S04]  /*e0a0*/  ISETP.GE.AND P1, PT, R9, R6, PT ;  /* 0x000000060900720c */ /* 0x000fc80003f26270 */
[----:B------:R-:W-:Y:S01]  /*e0b0*/  @!PT LDS RZ, [RZ] ;  /* 0x00000000fffff984 */ /* 0x000fe20000000800 */
[----:B------:R-:W-:Y:S01]  /*e0c0*/  @!PT LDS RZ, [RZ] ;  /* 0x00000000fffff984 */ /* 0x000fe20000000800 */
[----:B------:R-:W-:Y:S01]  /*e0d0*/  @!PT LDS RZ, [RZ] ;  /* 0x00000000fffff984 */ /* 0x000fe20000000800 */
[----:B------:R0:W-:Y:S01]  /*e0e0*/  @!P2 LDGSTS.E.BYPASS.LTC128B.128 [R27+0x10400], desc[UR46][R2.64], !P0 ;  /* 0x10400000021bafae */ /* 0x0001e2000c101d6e */
[----:B------:R-:W-:Y:S01]  /*e0f0*/  IMAD.MOV.U32 R13, RZ, RZ, R5 ;  /* 0x000000ffff0d7224 */ /* 0x000fe200078e0005 */
[----:B------:R-:W-:-:S07]  /*e100*/  MOV R0, R14 ;  /* 0x0000000e00007202 */ /* 0x000fce0000000f00 */
[----:B0-----:R-:W-:Y:S05]  /*e110*/  WARPSYNC.COLLECTIVE R15, `(.L_x_12782) ;  /* 0x000000000f087348 */ /* 0x001fea0003c00000 */
[----:B------:R1:W2:Y:S02]  /*e120*/  SHFL.IDX P6, R14, R13, R12, R11 ;  /* 0x0000000c0d0e7389 */ /* 0x0002a400000c000b */
[----:B012---:R-:W-:Y:S01]  /*e130*/  ENDCOLLECTIVE ;  /* 0x000000000000791b */ /* 0x007fe20003800000 */
.L_x_12782:
[----:B------:R-:W-:Y:S01]  /*e140*/  IMAD.MOV.U32 R13, RZ, RZ, R7 ;  /* 0x000000ffff0d7224 */ /* 0x000fe200078e0007 */
[----:B------:R-:W-:Y:S02]  /*e150*/  MOV R12, 0x2 ;  /* 0x00000002000c7802 */ /* 0x000fe40000000f00 */
[----:B------:R-:W-:-:S04]  /*e160*/  @!P1 LEA R14, P2, R20, R14, 0x1 ;  /* 0x0000000e140e9211 */ /* 0x000fc800078408ff */
[----:B------:R-:W-:Y:S01]  /*e170*/  @!P1 MOV R2, R14 ;  /* 0x0000000e00029202 */ /* 0x000fe20000000f00 */
[----:B------:R-:W-:-:S08]  /*e180*/  @!P1 IMAD.X R9, RZ, RZ, R0, P2 ;  /* 0x000000ffff099224 */ /* 0x000fd000010e0600 */
[----:B------:R-:W-:Y:S05]  /*e190*/  WARPSYNC.COLLECTIVE R15, `(.L_x_12783) ;  /* 0x000000000f087348 */ /* 0x000fea0003c00000 */
[----:B------:R0:W1:Y:S02]  /*e1a0*/  SHFL.IDX P6, R14, R13, R12, R11 ;  /* 0x0000000c0d0e7389 */ /* 0x00006400000c000b */
[----:B01----:R-:W-:Y:S01]  /*e1b0*/  ENDCOLLECTIVE ;  /* 0x000000000000791b */ /* 0x003fe20003800000 */
.L_x_12783:
[----:B------:R-:W-:-:S05]  /*e1c0*/  @!P1 IMAD.MOV.U32 R3, RZ, RZ, R9 ;  /* 0x000000ffff039224 */ /* 0x000fca00078e0009 */
[----:B------:R-:W-:Y:S01]  /*e1d0*/  @!PT LDS RZ, [RZ] ;  /* 0x00000000fffff984 */ /* 0x000fe20000000800 */
[----:B------:R-:W-:Y:S01]  /*e1e0*/  @!PT LDS RZ, [RZ] ;  /* 0x00000000fffff984 */ /* 0x000fe20000000800 */
[----:B------:R-:W-:Y:S01]  /*e1f0*/  @!PT LDS RZ, [RZ] ;  /* 0x00000000fffff984 */ /* 0x000fe20000000800 */
[----:B------:R0:W-:Y:S01]  /*e200*/  @!P1 LDGSTS.E.BYPASS.LTC128B.128 [R27+0x10c00], desc[UR46][R2.64], !P0 ;  /* 0x10c00000021b9fae */ /* 0x0001e2000c101d6e */
[----:B------:R-:W-:Y:S01]  /*e210*/  IMAD.MOV.U32 R13, RZ, RZ, R5 ;  /* 0x000000ffff0d7224 */ /* 0x000fe200078e0005 */
[----:B0-----:R-:W-:Y:S01]  /*e220*/  IADD3 R3, R8, 0xa0, RZ ;  /* 0x000000a008037810 */ /* 0x001fe20007ffe0ff */
[----:B------:R-:W-:-:S03]  /*e230*/  IMAD.MOV.U32 R0, RZ, RZ, R14 ;  /* 0x000000ffff007224 */ /* 0x000fc600078e000e */
[----:B------:R-:W-:-:S13]  /*e240*/  ISETP.GE.AND P1, PT, R3, R6, PT ;  /* 0x000000060300720c */ /* 0x000fda0003f26270 */
[----:B------:R-:W-:Y:S05]  /*e250*/  WARPSYNC.COLLECTIVE R15, `(.L_x_12784) ;  /* 0x000000000f087348 */ /* 0x000fea0003c00000 */
[----:B------:R0:W1:Y:S02]  /*e260*/  SHFL.IDX P6, R14, R13, R12, R11 ;  /* 0x0000000c0d0e7389 */ /* 0x00006400000c000b */
[----:B01----:R-:W-:Y:S01]  /*e270*/  ENDCOLLECTIVE ;  /* 0x000000000000791b */ /* 0x003fe20003800000 */
.L_x_12784:
[----:B------:R-:W-:Y:S01]  /*e280*/  IMAD.MOV.U32 R13, RZ, RZ, R7 ;  /* 0x000000ffff0d7224 */ /* 0x000fe200078e0007 */
[----:B------:R-:W-:Y:S02]  /*e290*/  MOV R12, 0x3 ;  /* 0x00000003000c7802 */ /* 0x000fe40000000f00 */
[----:B------:R-:W-:-:S13]  /*e2a0*/  @!P1 LEA R2, P2, R20, R14, 0x1 ;  /* 0x0000000e14029211 */ /* 0x000fda00078408ff */
[----:B------:R-:W-:Y:S05]  /*e2b0*/  WARPSYNC.COLLECTIVE R15, `(.L_x_12785) ;  /* 0x000000000f087348 */ /* 0x000fea0003c00000 */
[----:B------:R0:W1:Y:S02]  /*e2c0*/  SHFL.IDX P6, R14, R13, R12, R11 ;  /* 0x0000000c0d0e7389 */ /* 0x00006400000c000b */
[----:B01----:R-:W-:Y:S01]  /*e2d0*/  ENDCOLLECTIVE ;  /* 0x000000000000791b */ /* 0x003fe20003800000 */
.L_x_12785:
[----:B------:R-:W-:-:S05]  /*e2e0*/  @!P1 IMAD.X R3, RZ, RZ, R0, P2 ;  /* 0x000000ffff039224 */ /* 0x000fca00010e0600 */
[----:B------:R-:W-:Y:S01]  /*e2f0*/  @!PT LDS RZ, [RZ] ;  /* 0x00000000fffff984 */ /* 0x000fe20000000800 */
[----:B------:R-:W-:Y:S01]  /*e300*/  @!PT LDS RZ, [RZ] ;  /* 0x00000000fffff984 */ /* 0x000fe20000000800 */
[----:B------:R-:W-:Y:S01]  /*e310*/  @!PT LDS RZ, [RZ] ;  /* 0x00000000fffff984 */ /* 0x000fe20000000800 */
[----:B------:R0:W-:Y:S01]  /*e320*/  @!P1 LDGSTS.E.BYPASS.LTC128B.128 [R27+0x11400], desc[UR46][R2.64], !P0 ;  /* 0x11400000021b9fae */ /* 0x0001e2000c101d6e */
[----:B------:R-:W-:Y:S02]  /*e330*/  IMAD.MOV.U32 R13, RZ, RZ, R5 ;  /* 0x000000ffff0d7224 */ /* 0x000fe400078e0005 */
[----:B------:R-:W-:-:S07]  /*e340*/  IMAD.MOV.U32 R7, RZ, RZ, R14 ;  /* 0x000000ffff077224 */ /* 0x000fce00078e000e */
[----:B0-----:R-:W-:Y:S05]  /*e350*/  WARPSYNC.COLLECTIVE R15, `(.L_x_12786) ;  /* 0x000000000f087348 */ /* 0x001fea0003c00000 */
[----:B------:R1:W2:Y:S02]  /*e360*/  SHFL.IDX P6, R14, R13, R12, R11 ;  /* 0x0000000c0d0e7389 */ /* 0x0002a400000c000b */
[----:B012---:R-:W-:Y:S01]  /*e370*/  ENDCOLLECTIVE ;  /* 0x000000000000791b */ /* 0x007fe20003800000 */
.L_x_12786:
[----:B------:R-:W-:Y:S05]  /*e380*/  BRA `(.L_x_12787) ;  /* 0xffffffcc00f47947 */ /* 0x000fea000383ffff */
.L_x_12691:
[----:B0-----:R0:W1:Y:S02]  /*e390*/  SYNCS.PHASECHK.TRANS64.TRYWAIT P0, [R9+URZ+0x30820], R0 ;  /* 0x03082000090075a7 */ /* 0x001064000800017f */
[----:B-1----:R-:W-:Y:S05]  /*e3a0*/  @!P0 NANOSLEEP.SYNCS 0x989680 ;  /* 0x009896800000895d */ /* 0x002fea0003900000 */
[----:B------:R-:W1:Y:S02]  /*e3b0*/  @!P0 SYNCS.PHASECHK.TRANS64 P0, [R9+URZ+0x30820], R0 ;  /* 0x03082000090085a7 */ /* 0x000e64000800007f */
[----:B-1----:R-:W-:Y:S05]  /*e3c0*/  @!P0 BRA `(.L_x_12691) ;  /* 0xfffffffc00f08947 */ /* 0x002fea000383ffff */
[----:B------:R-:W-:Y:S05]  /*e3d0*/  BRA `(.L_x_12788) ;  /* 0xffffffd000387947 */ /* 0x000fea000383ffff */
.L_x_12698:
[----:B-1----:R1:W2:Y:S02]  /*e3e0*/  SYNCS.PHASECHK.TRANS64.TRYWAIT P0, [R2+URZ+0x30840], R3 ;  /* 0x03084003020075a7 */ /* 0x0022a4000800017f */
[----:B--2---:R-:W-:Y:S05]  /*e3f0*/  @!P0 NANOSLEEP.SYNCS 0x989680 ;  /* 0x009896800000895d */ /* 0x004fea0003900000 */
[----:B------:R-:W2:Y:S02]  /*e400*/  @!P0 SYNCS.PHASECHK.TRANS64 P0, [R2+URZ+0x30840], R3 ;  /* 0x03084003020085a7 */ /* 0x000ea4000800007f */
[----:B--2---:R-:W-:Y:S05]  /*e410*/  @!P0 BRA `(.L_x_12698) ;  /* 0xfffffffc00f08947 */ /* 0x004fea000383ffff */
[----:B------:R-:W-:Y:S05]  /*e420*/  BRA `(.L_x_12789) ;  /* 0xffffffd000dc7947 */ /* 0x000fea000383ffff */
.L_x_12703:
[----:B0-----:R0:W1:Y:S02]  /*e430*/  SYNCS.PHASECHK.TRANS64.TRYWAIT P0, [R2+URZ+0x60], R3 ;  /* 0x00006003020075a7 */ /* 0x001064000800017f */
[----:B-1----:R-:W-:Y:S05]  /*e440*/  @!P0 NANOSLEEP.SYNCS 0x989680 ;  /* 0x009896800000895d */ /* 0x002fea0003900000 */
[----:B------:R-:W1:Y:S02]  /*e450*/  @!P0 SYNCS.PHASECHK.TRANS64 P0, [R2+URZ+0x60], R3 ;  /* 0x00006003020085a7 */ /* 0x000e64000800007f */
[----:B-1----:R-:W-:Y:S05]  /*e460*/  @!P0 BRA `(.L_x_12703) ;  /* 0xfffffffc00f08947 */ /* 0x002fea000383ffff */
[----:B------:R-:W-:Y:S05]  /*e470*/  BRA `(.L_x_12790) ;  /* 0xffffffd400687947 */ /* 0x000fea000383ffff */
.L_x_12712:
[----:B0-----:R0:W1:Y:S02]  /*e480*/  SYNCS.PHASECHK.TRANS64.TRYWAIT P0, [R2+URZ+0x30840], R3 ;  /* 0x03084003020075a7 */ /* 0x001064000800017f */
[----:B-1----:R-:W-:Y:S05]  /*e490*/  @!P0 NANOSLEEP.SYNCS 0x989680 ;  /* 0x009896800000895d */ /* 0x002fea0003900000 */
[----:B------:R-:W1:Y:S02]  /*e4a0*/  @!P0 SYNCS.PHASECHK.TRANS64 P0, [R2+URZ+0x30840], R3 ;  /* 0x03084003020085a7 */ /* 0x000e64000800007f */
[----:B-1----:R-:W-:Y:S05]  /*e4b0*/  @!P0 BRA `(.L_x_12712) ;  /* 0xfffffffc00f08947 */ /* 0x002fea000383ffff */
[----:B------:R-:W-:Y:S05]  /*e4c0*/  BRA `(.L_x_12791) ;  /* 0xffffffd800a47947 */ /* 0x000fea000383ffff */
.L_x_12717:
[----:B0-----:R0:W1:Y:S02]  /*e4d0*/  SYNCS.PHASECHK.TRANS64.TRYWAIT P0, [R5+URZ+0x60], R22 ;  /* 0x00006016050075a7 */ /* 0x001064000800017f */
[----:B-1----:R-:W-:Y:S05]  /*e4e0*/  @!P0 NANOSLEEP.SYNCS 0x989680 ;  /* 0x009896800000895d */ /* 0x002fea0003900000 */
[----:B------:R-:W1:Y:S02]  /*e4f0*/  @!P0 SYNCS.PHASECHK.TRANS64 P0, [R5+URZ+0x60], R22 ;  /* 0x00006016050085a7 */ /* 0x000e64000800007f */
[----:B-1----:R-:W-:Y:S05]  /*e500*/  @!P0 BRA `(.L_x_12717) ;  /* 0xfffffffc00f08947 */ /* 0x002fea000383ffff */
[----:B------:R-:W-:Y:S05]  /*e510*/  BRA `(.L_x_12792) ;  /* 0xffffffdc00247947 */ /* 0x000fea000383ffff */
.L_x_12725:
[----:B0-----:R0:W1:Y:S02]  /*e520*/  SYNCS.PHASECHK.TRANS64.TRYWAIT P0, [R2+URZ+0x30840], R3 ;  /* 0x03084003020075a7 */ /* 0x001064000800017f */
[----:B-1----:R-:W-:Y:S05]  /*e530*/  @!P0 NANOSLEEP.SYNCS 0x989680 ;  /* 0x009896800000895d */ /* 0x002fea0003900000 */
[----:B------:R-:W1:Y:S02]  /*e540*/  @!P0 SYNCS.PHASECHK.TRANS64 P0, [R2+URZ+0x30840], R3 ;  /* 0x03084003020085a7 */ /* 0x000e64000800007f */
[----:B-1----:R-:W-:Y:S05]  /*e550*/  @!P0 BRA `(.L_x_12725) ;  /* 0xfffffffc00f08947 */ /* 0x002fea000383ffff */
[----:B------:R-:W-:Y:S05]  /*e560*/  BRA `(.L_x_12793) ;  /* 0xffffffe000347947 */ /* 0x000fea000383ffff */
.L_x_12730:
[----:B0-----:R0:W1:Y:S02]  /*e570*/  SYNCS.PHASECHK.TRANS64.TRYWAIT P0, [R5+URZ+0x60], R2 ;  /* 0x00006002050075a7 */ /* 0x001064000800017f */
[----:B-1----:R-:W-:Y:S05]  /*e580*/  @!P0 NANOSLEEP.SYNCS 0x989680 ;  /* 0x009896800000895d */ /* 0x002fea0003900000 */
[----:B------:R-:W1:Y:S02]  /*e590*/  @!P0 SYNCS.PHASECHK.TRANS64 P0, [R5+URZ+0x60], R2 ;  /* 0x00006002050085a7 */ /* 0x000e64000800007f */
[----:B-1----:R-:W-:Y:S05]  /*e5a0*/  @!P0 BRA `(.L_x_12730) ;  /* 0xfffffffc00f08947 */ /* 0x002fea000383ffff */
[----:B------:R-:W-:Y:S05]  /*e5b0*/  BRA `(.L_x_12794) ;  /* 0xffffffe000b87947 */ /* 0x000fea000383ffff */
.L_x_12738:
[----:B0-----:R0:W1:Y:S02]  /*e5c0*/  SYNCS.PHASECHK.TRANS64.TRYWAIT P0, [R3+URZ+0x30860], R0 ;  /* 0x03086000030075a7 */ /* 0x001064000800017f */
[----:B-1----:R-:W-:Y:S05]  /*e5d0*/  @!P0 NANOSLEEP.SYNCS 0x989680 ;  /* 0x009896800000895d */ /* 0x002fea0003900000 */
[----:B------:R-:W1:Y:S02]  /*e5e0*/  @!P0 SYNCS.PHASECHK.TRANS64 P0, [R3+URZ+0x30860], R0 ;  /* 0x03086000030085a7 */ /* 0x000e64000800007f */
[----:B-1----:R-:W-:Y:S05]  /*e5f0*/  @!P0 BRA `(.L_x_12738) ;  /* 0xfffffffc00f08947 */ /* 0x002fea000383ffff */
[----:B------:R-:W-:Y:S05]  /*e600*/  BRA `(.L_x_12795) ;  /* 0xffffffe400707947 */ /* 0x000fea000383ffff */
.L_x_12744:
[----:B0-----:R0:W1:Y:S02]  /*e610*/  SYNCS.PHASECHK.TRANS64.TRYWAIT P0, [R9+URZ+0x30820], R0 ;  /* 0x03082000090075a7 */ /* 0x001064000800017f */
[----:B-1----:R-:W-:Y:S05]  /*e620*/  @!P0 NANOSLEEP.SYNCS 0x989680 ;  /* 0x009896800000895d */ /* 0x002fea0003900000 */
[----:B------:R-:W1:Y:S02]  /*e630*/  @!P0 SYNCS.PHASECHK.TRANS64 P0, [R9+URZ+0x30820], R0 ;  /* 0x03082000090085a7 */ /* 0x000e64000800007f */
[----:B-1----:R-:W-:Y:S05]  /*e640*/  @!P0 BRA `(.L_x_12744) ;  /* 0xfffffffc00f08947 */ /* 0x002fea000383ffff */
[----:B------:R-:W-:Y:S05]  /*e650*/  BRA `(.L_x_12796) ;  /* 0xffffffe800347947 */ /* 0x000fea000383ffff */
.L_x_12745:
[----:B------:R-:W1:Y:S01]  /*e660*/  S2R R2, SR_TID.X ;  /* 0x0000000000027919 */ /* 0x000e620000002100 */
[----:B------:R-:W-:Y:S01]  /*e670*/  BSSY B0, `(.L_x_12797) ;  /* 0x000000a000007945 */ /* 0x000fe20003800000 */
[----:B------:R-:W-:Y:S01]  /*e680*/  IMAD.MOV.U32 R12, RZ, RZ, RZ ;  /* 0x000000ffff0c7224 */ /* 0x000fe200078e00ff */
[----:B------:R-:W-:Y:S01]  /*e690*/  MOV R15, 0xffffffff ;  /* 0xffffffff000f7802 */ /* 0x000fe20000000f00 */
[----:B------:R-:W-:Y:S01]  /*e6a0*/  IMAD.MOV.U32 R11, RZ, RZ, 0x1f ;  /* 0x0000001fff0b7424 */ /* 0x000fe200078e00ff */
[----:B-1----:R-:W-:-:S04]  /*e6b0*/  SHF.R.U32.HI R2, RZ, 0x5, R2 ;  /* 0x00000005ff027819 */ /* 0x002fc80000011602 */
[----:B------:R-:W-:-:S04]  /*e6c0*/  LOP3.LUT R2, R2, 0x3, RZ, 0xc0, !PT ;  /* 0x0000000302027812 */ /* 0x000fc800078ec0ff */
[----:B------:R-:W-:-:S07]  /*e6d0*/  MOV R13, R2 ;  /* 0x00000002000d7202 */ /* 0x000fce0000000f00 */
[----:B0-----:R-:W-:Y:S05]  /*e6e0*/  WARPSYNC.COLLECTIVE R15, `(.L_x_12798) ;  /* 0x000000000f087348 */ /* 0x001fea0003c00000 */
[----:B------:R1:W2:Y:S02]  /*e6f0*/  SHFL.IDX P6, R14, R13, R12, R11 ;  /* 0x0000000c0d0e7389 */ /* 0x0002a400000c000b */
[----:B012---:R-:W-:Y:S01]  /*e700*/  ENDCOLLECTIVE ;  /* 0x000000000000791b */ /* 0x007fe20003800000 */
.L_x_12798:
[----:B------:R-:W-:Y:S05]  /*e710*/  BSYNC B0 ;  /* 0x0000000000007941 */ /* 0x000fea0003800000 */
.L_x_12797:
[----:B------:R-:W-:Y:S05]  /*e720*/  BRA `(.L_x_12799) ;  /* 0xffffffe8001c7947 */ /* 0x000fea000383ffff */
.L_x_12748:
[----:B------:R-:W-:Y:S01]  /*e730*/  BSSY B1, `(.L_x_12800) ;  /* 0x0000006000017945 */ /* 0x000fe20003800000 */
[----:B------:R-:W-:-:S07]  /*e740*/  IMAD.MOV.U32 R15, RZ, RZ, -0x1 ;  /* 0xffffffffff0f7424 */ /* 0x000fce00078e00ff */
[----:B0-----:R-:W-:Y:S05]  /*e750*/  WARPSYNC.COLLECTIVE R15, `(.L_x_12801) ;  /* 0x000000000f0c7348 */ /* 0x001fea0003c00000 */
[----:B------:R-:W-:Y:S02]  /*e760*/  ELECT P6, UR62, PT ;  /* 0x00000000003e782f */ /* 0x000fe400038c0000 */
[----:B------:R-:W-:Y:S01]  /*e770*/  MOV R14, UR62 ;  /* 0x0000003e000e7c02 */ /* 0x000fe20008000f00 */
[----:B0-----:R-:W-:Y:S10]  /*e780*/  ENDCOLLECTIVE ;  /* 0x000000000000791b */ /* 0x001ff40003800000 */
.L_x_12801:
[----:B------:R-:W-:Y:S05]  /*e790*/  BSYNC B1 ;  /* 0x0000000000017941 */ /* 0x000fea0003800000 */
.L_x_12800:
[----:B------:R-:W-:Y:S05]  /*e7a0*/  BRA `(.L_x_12802) ;  /* 0xffffffe800147947 */ /* 0x000fea000383ffff */
.L_x_12750:
[----:B0-----:R0:W1:Y:S02]  /*e7b0*/  SYNCS.PHASECHK.TRANS64.TRYWAIT P0, [R7+URZ], R2 ;  /* 0x00000002070075a7 */ /* 0x001064000800017f */
[----:B-1----:R-:W-:Y:S05]  /*e7c0*/  @!P0 NANOSLEEP.SYNCS 0x989680 ;  /* 0x009896800000895d */ /* 0x002fea0003900000 */
[----:B------:R-:W1:Y:S02]  /*e7d0*/  @!P0 SYNCS.PHASECHK.TRANS64 P0, [R7+URZ], R2 ;  /* 0x00000002070085a7 */ /* 0x000e64000800007f */
[----:B-1----:R-:W-:Y:S05]  /*e7e0*/  @!P0 BRA `(.L_x_12750) ;  /* 0xfffffffc00f08947 */ /* 0x002fea000383ffff */
[----:B------:R-:W-:Y:S05]  /*e7f0*/  BRA `(.L_x_12803) ;  /* 0xffffffe800487947 */ /* 0x000fea000383ffff */
.L_x_12751:
[----:B-1----:R1:W2:Y:S02]  /*e800*/  SYNCS.PHASECHK.TRANS64.TRYWAIT P0, [R3+URZ], R0 ;  /* 0x00000000030075a7 */ /* 0x0022a4000800017f */
[----:B--2---:R-:W-:Y:S05]  /*e810*/  @!P0 NANOSLEEP.SYNCS 0x989680 ;  /* 0x009896800000895d */ /* 0x004fea0003900000 */
[----:B------:R-:W2:Y:S02]  /*e820*/  @!P0 SYNCS.PHASECHK.TRANS64 P0, [R3+URZ], R0 ;  /* 0x00000000030085a7 */ /* 0x000ea4000800007f */
[----:B--2---:R-:W-:Y:S05]  /*e830*/  @!P0 BRA `(.L_x_12751) ;  /* 0xfffffffc00f08947 */ /* 0x004fea000383ffff */
[----:B------:R-:W-:Y:S05]  /*e840*/  BRA `(.L_x_12804) ;  /* 0xffffffe8003c7947 */ /* 0x000fea000383ffff */
.L_x_12753:
[----:B-1----:R1:W2:Y:S02]  /*e850*/  SYNCS.PHASECHK.TRANS64.TRYWAIT P0, [R5+URZ], R2 ;  /* 0x00000002050075a7 */ /* 0x0022a4000800017f */
[----:B--2---:R-:W-:Y:S05]  /*e860*/  @!P0 NANOSLEEP.SYNCS 0x989680 ;  /* 0x009896800000895d */ /* 0x004fea0003900000 */
[----:B------:R-:W2:Y:S02]  /*e870*/  @!P0 SYNCS.PHASECHK.TRANS64 P0, [R5+URZ], R2 ;  /* 0x00000002050085a7 */ /* 0x000ea4000800007f */
[----:B--2---:R-:W-:Y:S05]  /*e880*/  @!P0 BRA `(.L_x_12753) ;  /* 0xfffffffc00f08947 */ /* 0x004fea000383ffff */
[----:B------:R-:W-:Y:S05]  /*e890*/  BRA `(.L_x_12805) ;  /* 0xffffffe800407947 */ /* 0x000fea000383ffff */
.L_x_12806:
        /* <DEDUP_REMOVED lines=14> */
.L_x_15328:


//--------------------- .text._ZN7cutlass13device_kernelIN5flash11enable_sm90INS1_16FlashAttnFwdSm90INS1_25CollectiveMainloopFwdSm90ILi2EN4cute5tupleIJNS5_1CILi1EEES8_S8_EEENS6_IJNS7_ILi192EEESA_NS7_ILi64EEEEEELi64ENS_10bfloat16_tEfNS_4arch4Sm90ELb0ELb0ELb1ELb1ELb0ELb0ELb0ELb0ELb1ELb1ELb0ELb0EEENS1_21CollectiveEpilogueFwdINS6_IJSA_SB_SA_EEES9_SD_SF_Li384ELb1ELb1ELb0ELb0EEENS1_36VarlenDynamicPersistentTileSchedulerILi192ELi192ELi384ELi128ELb0ELb1ELb1ELb0ELb1ELb1EEEEEEEEEvNT_6ParamsE --------------------------
	.section	.text._ZN7cutlass13device_kernelIN5flash11enable_sm90INS1_16FlashAttnFwdSm90INS1_25CollectiveMainloopFwdSm90ILi2EN4cute5tupleIJNS5_1CILi1EEES8_S8_EEENS6_IJNS7_ILi192EEESA_NS7_ILi64EEEEEELi64ENS_10bfloat16_tEfNS_4arch4Sm90ELb0ELb0ELb1ELb1ELb0ELb0ELb0ELb0ELb1ELb1ELb0ELb0EEENS1_21CollectiveEpilogueFwdINS6_IJSA_SB_SA_EEES9_SD_SF_Li384ELb1ELb1ELb0ELb0EEENS1_36VarlenDynamicPersistentTileSchedulerILi192ELi192ELi384ELi128ELb0ELb1ELb1ELb0ELb1ELb1EEEEEEEEEvNT_6ParamsE,"ax",@progbits
	.align	128
.text._ZN7cutlass13device_kernelIN5flash11enable_sm90INS1_16FlashAttnFwdSm90INS1_25CollectiveMainloopFwdSm90ILi2EN4cute5tupleIJNS5_1CILi1EEES8_S8_EEENS6_IJNS7_ILi192EEESA_NS7_ILi64EEEEEELi64ENS_10bfloat16_tEfNS_4arch4Sm90ELb0ELb0ELb1ELb1ELb0ELb0ELb0ELb0ELb1ELb1ELb0ELb0EEENS1_21CollectiveEpilogueFwdINS6_IJSA_SB_SA_EEES9_SD_SF_Li384ELb1ELb1ELb0ELb0EEENS1_36VarlenDynamicPersistentTileSchedulerILi192ELi192ELi384ELi128ELb0ELb1ELb1ELb0ELb1ELb1EEEEEEEEEvNT_6ParamsE:
        .type           _ZN7cutlass13device_kernelIN5flash11enable_sm90INS1_16FlashAttnFwdSm90INS1_25CollectiveMainloopFwdSm90ILi2EN4cute5tupleIJNS5_1CILi1EEES8_S8_EEENS6_IJNS7_ILi192EEESA_NS7_ILi64EEEEEELi64ENS_10bfloat16_tEfNS_4arch4Sm90ELb0ELb0ELb1ELb1ELb0ELb0ELb0ELb0ELb1ELb1ELb0ELb0EEENS1_21CollectiveEpilogueFwdINS6_IJSA_SB_SA_EEES9_SD_SF_Li384ELb1ELb1ELb0ELb0EEENS1_36VarlenDynamicPersistentTileSchedulerILi192ELi192ELi384ELi128ELb0ELb1ELb1ELb0ELb1ELb1EEEEEEEEEvNT_6ParamsE,@function
        .size           _ZN7cutlass13device_kernelIN5flash11enable_sm90INS1_16FlashAttnFwdSm90INS1_25CollectiveMainloopFwdSm90ILi2EN4cute5tupleIJNS5_1CILi1EEES8_S8_EEENS6_IJNS7_ILi192EEESA_NS7_ILi64EEEEEELi64ENS_10bfloat16_tEfNS_4arch4Sm90ELb0ELb0ELb1ELb1ELb0ELb0ELb0ELb0ELb1ELb1ELb0ELb0EEENS1_21CollectiveEpilogueFwdINS6_IJSA_SB_SA_EEES9_SD_SF_Li384ELb1ELb1ELb0ELb0EEENS1_36VarlenDynamicPersistentTileSchedulerILi192ELi192ELi384ELi128ELb0ELb1ELb1ELb0ELb1ELb1EEEEEEEEEvNT_6ParamsE,(.L_x_15329 - _ZN7cutlass13device_kernelIN5flash11enable_sm90INS1_16FlashAttnFwdSm90INS1_25CollectiveMainloopFwdSm90ILi2EN4cute5tupleIJNS5_1CILi1EEES8_S8_EEENS6_IJNS7_ILi192EEESA_NS7_ILi64EEEEEELi64ENS_10bfloat16_tEfNS_4arch4Sm90ELb0ELb0ELb1ELb1ELb0ELb0ELb0ELb0ELb1ELb1ELb0ELb0EEENS1_21CollectiveEpilogueFwdINS6_IJSA_SB_SA_EEES9_SD_SF_Li384ELb1ELb1ELb0ELb0EEENS1_36VarlenDynamicPersistentTileSchedulerILi192ELi192ELi384ELi128ELb0ELb1ELb1ELb0ELb1ELb1EEEEEEEEEvNT_6ParamsE)
        .other          _ZN7cutlass13device_kernelIN5flash11enable_sm90INS1_16FlashAttnFwdSm90INS1_25CollectiveMainloopFwdSm90ILi2EN4cute5tupleIJNS5_1CILi1EEES8_S8_EEENS6_IJNS7_ILi192EEESA_NS7_ILi64EEEEEELi64ENS_10bfloat16_tEfNS_4arch4Sm90ELb0ELb0ELb1ELb1ELb0ELb0ELb0ELb0ELb1ELb1ELb0ELb0EEENS1_21CollectiveEpilogueFwdINS6_IJSA_SB_SA_EEES9_SD_SF_Li384ELb1ELb1ELb0ELb0EEENS1_36VarlenDynamicPersistentTileSchedulerILi192ELi192ELi384ELi128ELb0ELb1ELb1ELb0ELb1ELb1EEEEEEEEEvNT_6ParamsE,@"STO_CUDA_ENTRY STV_DEFAULT"
_ZN7cutlass13device_kernelIN5flash11enable_sm90INS1_16FlashAttnFwdSm90INS1_25CollectiveMainloopFwdSm90ILi2EN4cute5tupleIJNS5_1CILi1EEES8_S8_EEENS6_IJNS7_ILi192EEESA_NS7_ILi64EEEEEELi64ENS_10bfloat16_tEfNS_4arch4Sm90ELb0ELb0ELb1ELb1ELb0ELb0ELb0ELb0ELb1ELb1ELb0ELb0EEENS1_21CollectiveEpilogueFwdINS6_IJSA_SB_SA_EEES9_SD_SF_Li384ELb1ELb1ELb0ELb0EEENS1_36VarlenDynamicPersistentTileSchedulerILi192ELi192ELi384ELi128ELb0ELb1ELb1ELb0ELb1ELb1EEEEEEEEEvNT_6ParamsE:
        /* <DEDUP_REMOVED lines=18> */
.L_x_12808:
[----:B------:R-:W-:Y:S05]  /*0120*/  BSYNC B0 ;  /* 0x0000000000007941 */ /* 0x000fea0003800000 */
.L_x_12807:
        /* <DEDUP_REMOVED lines=41> */
.L_x_12809:
        /* <DEDUP_REMOVED lines=22> */
.L_x_12810:
        /* <DEDUP_REMOVED lines=18> */
.L_x_12811:
        /* <DEDUP_REMOVED lines=22> */
.L_x_12812:
        /* <DEDUP_REMOVED lines=22> */
.L_x_12813:
[----:B------:R-:W-:Y:S01]  /*0900*/  PLOP3.LUT P0, PT, PT, PT, UP0, 0x80, 0x0 ;  /* 0x000000000000781c */ /* 0x000fe20003f0f008 */
[----:B------:R-:W-:Y:S01]  /*0910*/  UMOV UR36, 0x1 ;  /* 0x0000000100247882 */ /* 0x000fe20000000000 */
[----:B------:R-:W-:Y:S01]  /*0920*/  NOP ;  /* 0x0000000000007918 */ /* 0x000fe20000000000 */
[----:B------:R-:W-:Y:S01]  /*0930*/  USEL UR36, UR36, 0x2, !UP0 ;  /* 0x0000000224247887 */ /* 0x000fe2000c000000 */
[----:B------:R-:W-:Y:S01]  /*0940*/  ULDC.64 UR48, c[0x0][0x208] ;  /* 0x0000820000307ab9 */ /* 0x000fe20000000a00 */
[----:B012-4-:R-:W-:Y:S08]  /*0950*/  BAR.SYNC.DEFER_BLOCKING 0x0 ;  /* 0x0000000000007b1d */ /* 0x017ff00000010000 */
[----:B------:R-:W-:Y:S05]  /*0960*/  @!P0 BRA `(.L_x_12814) ;  /* 0x000000a000588947 */ /* 0x000fea0003800000 */
.L_x_12815:
        /* <DEDUP_REMOVED lines=25> */
[----:B------:R-:W-:Y:S02]  /*0b00*/  UMOV UR38, URZ ;  /* 0x0000003f00267c82 */ /* 0x000fe40008000000 */
[CC--:B------:R-:W-:Y:S02]  /*0b10*/  LEA.HI R3, R0.reuse, R14.reuse, RZ, 0x4 ;  /* 0x0000000e00037211 */ /* 0x0c0fe400078f20ff */
[----:B------:R-:W-:-:S02]  /*0b20*/  LEA.HI R2, R0, R14, RZ, 0x7 ;  /* 0x0000000e00027211 */ /* 0x000fc400078f38ff */
[----:B------:R-:W-:Y:S02]  /*0b30*/  SHF.R.S32.HI R4, RZ, 0x4, R3 ;  /* 0x00000004ff047819 */ /* 0x000fe40000011403 */
[----:B------:R-:W-:Y:S02]  /*0b40*/  LOP3.LUT R6, R2, 0xffffff80, RZ, 0xc0, !PT ;  /* 0xffffff8002067812 */ /* 0x000fe400078ec0ff */
[C---:B------:R-:W-:Y:S02]  /*0b50*/  LEA.HI R5, R3.reuse, R4, RZ, 0x1 ;  /* 0x0000000403057211 */ /* 0x040fe400078f08ff */
[----:B------:R-:W-:Y:S01]  /*0b60*/  LEA.HI R7, R0, R14, RZ, 0x2 ;  /* 0x0000000e00077211 */ /* 0x000fe200078f10ff */
[----:B------:R-:W-:Y:S01]  /*0b70*/  IMAD.IADD R16, R14, 0x1, -R6 ;  /* 0x000000010e107824 */ /* 0x000fe200078e0a06 */
[----:B------:R-:W-:Y:S02]  /*0b80*/  LOP3.LUT R3, R3, 0xfffffff0, RZ, 0xc0, !PT ;  /* 0xfffffff003037812 */ /* 0x000fe400078ec0ff */
[----:B------:R-:W-:-:S02]  /*0b90*/  LOP3.LUT R5, R5, 0x1ffffffe, RZ, 0xc0, !PT ;  /* 0x1ffffffe05057812 */ /* 0x000fc400078ec0ff */
[----:B------:R-:W-:Y:S02]  /*0ba0*/  LOP3.LUT R7, R7, 0xfffffffc, RZ, 0xc0, !PT ;  /* 0xfffffffc07077812 */ /* 0x000fe400078ec0ff */
[----:B------:R-:W-:Y:S01]  /*0bb0*/  IADD3 R3, R14, -R3, RZ ;  /* 0x800000030e037210 */ /* 0x000fe20007ffe0ff */
[----:B------:R-:W-:Y:S01]  /*0bc0*/  IMAD.IADD R5, R4, 0x1, -R5 ;  /* 0x0000000104057824 */ /* 0x000fe200078e0a05 */
[----:B------:R-:W-:Y:S01]  /*0bd0*/  SHF.R.S32.HI R9, RZ, 0x1f, R16 ;  /* 0x0000001fff097819 */ /* 0x000fe20000011410 */
[----:B------:R-:W-:Y:S01]  /*0be0*/  IMAD.IADD R11, R14, 0x1, -R7 ;  /* 0x000000010e0b7824 */ /* 0x000fe200078e0a07 */
[----:B------:R-:W-:Y:S01]  /*0bf0*/  SHF.R.S32.HI R4, RZ, 0x1f, R3 ;  /* 0x0000001fff047819 */ /* 0x000fe20000011403 */
[----:B------:R-:W-:Y:S01]  /*0c00*/  IMAD.SHL.U32 R5, R5, 0x8, RZ ;  /* 0x0000000805057824 */ /* 0x000fe200078e00ff */
[----:B------:R-:W-:Y:S02]  /*0c10*/  LEA.HI R10, R9, R16, RZ, 0x2 ;  /* 0x00000010090a7211 */ /* 0x000fe400078f10ff */
[----:B------:R-:W-:-:S02]  /*0c20*/  LEA.HI R4, R4, R3, RZ, 0x3 ;  /* 0x0000000304047211 */ /* 0x000fc400078f18ff */
[----:B------:R-:W-:Y:S02]  /*0c30*/  LEA.HI R12, R11, R11, RZ, 0x1 ;  /* 0x0000000b0b0c7211 */ /* 0x000fe400078f08ff */
[----:B------:R-:W-:Y:S02]  /*0c40*/  LEA.HI R6, R0, R14, RZ, 0x5 ;  /* 0x0000000e00067211 */ /* 0x000fe400078f28ff */
[--C-:B------:R-:W-:Y:S02]  /*0c50*/  SHF.R.S32.HI R8, RZ, 0x2, R10.reuse ;  /* 0x00000002ff087819 */ /* 0x100fe4000001140a */
[----:B------:R-:W-:Y:S01]  /*0c60*/  SHF.R.S32.HI R7, RZ, 0x1f, R10 ;  /* 0x0000001fff077819 */ /* 0x000fe2000001140a */
[----:B------:R-:W-:Y:S01]  /*0c70*/  IMAD.SHL.U32 R6, R6, 0x20, RZ ;  /* 0x0000002006067824 */ /* 0x000fe200078e00ff */
[----:B------:R-:W-:Y:S02]  /*0c80*/  SHF.R.S32.HI R15, RZ, 0x7, R2 ;  /* 0x00000007ff0f7819 */ /* 0x000fe40000011402 */
[C---:B------:R-:W-:Y:S01]  /*0c90*/  LOP3.LUT R2, R4.reuse, 0xfffffff8, RZ, 0xc0, !PT ;  /* 0xfffffff804027812 */ /* 0x040fe200078ec0ff */
[----:B------:R-:W-:Y:S01]  /*0ca0*/  IMAD.SHL.U32 R4, R4, 0x40, RZ ;  /* 0x0000004004047824 */ /* 0x000fe200078e00ff */
[----:B------:R-:W-:-:S02]  /*0cb0*/  LOP3.LUT R12, R12, 0x1ffffffe, RZ, 0xc0, !PT ;  /* 0x1ffffffe0c0c7812 */ /* 0x000fc400078ec0ff */
[----:B------:R-:W-:Y:S01]  /*0cc0*/  LEA.HI R7, R7, R8, RZ, 0x3 ;  /* 0x0000000807077211 */ /* 0x000fe200078f18ff */
[----:B------:R-:W-:Y:S01]  /*0cd0*/  IMAD.IADD R2, R3, 0x1, -R2 ;  /* 0x0000000103027824 */ /* 0x000fe200078e0a02 */
[----:B------:R-:W-:Y:S01]  /*0ce0*/  LOP3.LUT R6, R6, 0xfffffc00, RZ, 0xc0, !PT ;  /* 0xfffffc0006067812 */ /* 0x000fe200078ec0ff */
[----:B------:R-:W-:Y:S01]  /*0cf0*/  IMAD.IADD R13, R11, 0x1, -R12 ;  /* 0x000000010b0d7824 */ /* 0x000fe200078e0a0c */
[----:B------:R-:W-:Y:S01]  /*0d00*/  LOP3.LUT R11, R7, 0xfffffff8, RZ, 0xc0, !PT ;  /* 0xfffffff8070b7812 */ /* 0x000fe200078ec0ff */
[----:B------:R-:W-:Y:S01]  /*0d10*/  IMAD.HI R7, R15, 0x55555556, RZ ;  /* 0x555555560f077827 */ /* 0x000fe200078e02ff */
[C---:B------:R-:W-:Y:S02]  /*0d20*/  R2P PR, R2.reuse, 0x6 ;  /* 0x0000000602007804 */ /* 0x040fe40000000000 */
[----:B------:R-:W-:Y:S01]  /*0d30*/  LEA.HI R9, R9, R16, RZ, 0x5 ;  /* 0x0000001009097211 */ /* 0x000fe200078f28ff */
[----:B------:R-:W-:Y:S01]  /*0d40*/  IMAD.SHL.U32 R2, R2, 0x40, RZ ;  /* 0x0000004002027824 */ /* 0x000fe200078e00ff */
[----:B------:R-:W-:Y:S01]  /*0d50*/  LEA.HI R7, R7, R7, RZ, 0x1 ;  /* 0x0000000707077211 */ /* 0x000fe200078f08ff */
[----:B------:R-:W-:Y:S01]  /*0d60*/  IMAD.IADD R12, R8, 0x1, -R11 ;  /* 0x00000001080c7824 */ /* 0x000fe200078e0a0b */
[----:B------:R-:W-:Y:S01]  /*0d70*/  LEA R8, R3, R6, 0x6 ;  /* 0x0000000603087211 */ /* 0x000fe200078e30ff */
[----:B------:R-:W-:Y:S01]  /*0d80*/  IMAD.MOV.U32 R11, RZ, RZ, -0x2 ;  /* 0xfffffffeff0b7424 */ /* 0x000fe200078e00ff */
[----:B------:R-:W-:Y:S01]  /*0d90*/  SHF.R.S32.HI R9, RZ, 0x5, R9 ;  /* 0x00000005ff097819 */ /* 0x000fe20000011409 */
[----:B------:R-:W-:Y:S01]  /*0da0*/  IMAD R7, R7, -0x3, R15 ;  /* 0xfffffffd07077824 */ /* 0x000fe200078e020f */
[----:B------:R-:W-:Y:S01]  /*0db0*/  LOP3.LUT R2, R2, 0x1c0, RZ, 0xc0, !PT ;  /* 0x000001c002027812 */ /* 0x000fe200078ec0ff */
[----:B------:R-:W-:Y:S01]  /*0dc0*/  IMAD.IADD R3, R5, 0x1, R8 ;  /* 0x0000000105037824 */ /* 0x000fe200078e0208 */
[----:B------:R-:W-:-:S02]  /*0dd0*/  LOP3.LUT R10, R10, 0x7ffffffc, RZ, 0xc0, !PT ;  /* 0x7ffffffc0a0a7812 */ /* 0x000fc400078ec0ff */
[----:B------:R-:W-:Y:S02]  /*0de0*/  LEA R12, R9, R12, 0x4 ;  /* 0x0000000c090c7211 */ /* 0x000fe400078e20ff */
[----:B------:R-:W-:Y:S01]  /*0df0*/  LOP3.LUT R5, R2, 0x8, R5, 0xf8, !PT ;  /* 0x0000000802057812 */ /* 0x000fe200078ef805 */
[----:B------:R-:W-:Y:S01]  /*0e00*/  IMAD.IADD R10, R16, 0x1, -R10 ;  /* 0x00000001100a7824 */ /* 0x000fe200078e0a0a */
[----:B------:R-:W-:Y:S01]  /*0e10*/  SHF.R.U32.HI R2, RZ, 0x3, R2 ;  /* 0x00000003ff027819 */ /* 0x000fe20000011602 */
[----:B------:R0:W-:Y:S01]  /*0e20*/  STL [R1+0x18], R3 ;  /* 0x0000180301007387 */ /* 0x0001e20000100800 */
[----:B------:R-:W-:Y:S01]  /*0e30*/  LEA.HI R0, R0, R14, RZ, 0x3 ;  /* 0x0000000e00007211 */ /* 0x000fe200078f18ff */
[----:B------:R-:W-:Y:S01]  /*0e40*/  IMAD.MOV.U32 R16, RZ, RZ, 0x40 ;  /* 0x00000040ff107424 */ /* 0x000fe200078e00ff */
[----:B------:R-:W-:Y:S01]  /*0e50*/  LOP3.LUT R5, R5, R2, RZ, 0x3c, !PT ;  /* 0x0000000205057212 */ /* 0x000fe200078e3cff */
[----:B------:R-:W-:Y:S01]  /*0e60*/  IMAD R2, R10, R11, 0xc0 ;  /* 0x000000c00a027424 */ /* 0x000fe200078e020b */
[----:B------:R-:W-:-:S02]  /*0e70*/  LOP3.LUT R155, R0, 0xfffffff8, RZ, 0xc0, !PT ;  /* 0xfffffff8009b7812 */ /* 0x000fc400078ec0ff */
[----:B------:R-:W-:Y:S02]  /*0e80*/  SHF.R.S32.HI R157, RZ, 0x3, R0 ;  /* 0x00000003ff9d7819 */ /* 0x000fe40000011400 */
[----:B------:R-:W-:Y:S01]  /*0e90*/  LOP3.LUT R4, R4, 0x7ffffe00, RZ, 0xc0, !PT ;  /* 0x7ffffe0004047812 */ /* 0x000fe200078ec0ff */
[----:B0-----:R-:W-:Y:S01]  /*0ea0*/  IMAD R3, R7, 0x40, R12 ;  /* 0x0000004007037824 */ /* 0x001fe200078e020c */
[----:B------:R0:W-:Y:S01]  /*0eb0*/  STL [R1+0x10], R2 ;  /* 0x0000100201007387 */ /* 0x0001e20000100800 */
[----:B------:R-:W-:Y:S01]  /*0ec0*/  IMAD.IADD R155, R14, 0x1, -R155 ;  /* 0x000000010e9b7824 */ /* 0x000fe200078e0a9b */
[----:B------:R-:W-:Y:S01]  /*0ed0*/  SEL R16, R16, 0xffffffc0, !P2 ;  /* 0xffffffc010107807 */ /* 0x000fe20005000000 */
[----:B------:R-:W-:Y:S01]  /*0ee0*/  IMAD R0, R13, 0x8, R3 ;  /* 0x000000080d007824 */ /* 0x000fe200078e0203 */
[----:B------:R1:W-:Y:S02]  /*0ef0*/  STL [R1+0xc], R3 ;  /* 0x00000c0301007387 */ /* 0x0003e40000100800 */
[----:B------:R-:W-:-:S02]  /*0f00*/  SHF.L.U32 R156, R155, 0x3, RZ ;  /* 0x000000039b9c7819 */ /* 0x000fc400000006ff */
[----:B------:R1:W-:Y:S01]  /*0f10*/  STL [R1+0x14], R0 ;  /* 0x0000140001007387 */ /* 0x0003e20000100800 */
[----:B0-----:R-:W-:Y:S02]  /*0f20*/  IADD3 R2, R5, R4, R6 ;  /* 0x0000000405027210 */ /* 0x001fe40007ffe006 */
[----:B------:R-:W-:Y:S02]  /*0f30*/  SHF.R.S32.HI R4, RZ, 0x1f, R156 ;  /* 0x0000001fff047819 */ /* 0x000fe4000001149c */
[----:B------:R-:W-:-:S05]  /*0f40*/  LEA R2, R2, UR39, 0x1 ;  /* 0x0000002702027c11 */ /* 0x000fca000f8e08ff */
[C---:B------:R-:W-:Y:S02]  /*0f50*/  VIADD R17, R2.reuse, 0x1e800 ;  /* 0x0001e80002117836 */ /* 0x040fe40000000000 */
[----:B------:R-:W-:Y:S02]  /*0f60*/  VIADD R152, R2, 0x1e820 ;  /* 0x0001e82002987836 */ /* 0x000fe40000000000 */
[C---:B------:R-:W-:Y:S02]  /*0f70*/  @P1 VIADD R152, R17.reuse, 0xffffffe0 ;  /* 0xffffffe011981836 */ /* 0x040fe40000000000 */
[----:B------:R-:W-:Y:S02]  /*0f80*/  IMAD.IADD R17, R17, 0x1, R16 ;  /* 0x0000000111117824 */ /* 0x000fe400078e0210 */
[----:B------:R-:W-:Y:S01]  /*0f90*/  IMAD.IADD R16, R16, 0x1, R152 ;  /* 0x0000000110107824 */ /* 0x000fe200078e0298 */
[C---:B------:R-:W-:Y:S01]  /*0fa0*/  IADD3 R153, R152.reuse, 0xc000, RZ ;  /* 0x0000c00098997810 */ /* 0x040fe20007ffe0ff */
[----:B-1----:R-:W-:-:S07]  /*0fb0*/  VIADD R154, R152, 0x6000 ;  /* 0x00006000989a7836 */ /* 0x002fce0000000000 */
.L_x_12845:
[----:B012---:R-:W0:Y:S01]  /*0fc0*/  LDC.64 R4, c[0x0][0xc88] ;  /* 0x00032200ff047b82 */ /* 0x007e220000000a00 */
[----:B------:R-:W-:Y:S01]  /*0fd0*/  ULDC.64 UR8, c[0x0][0xa28] ;  /* 0x00028a0000087ab9 */ /* 0x000fe20000000a00 */
[----:B------:R-:W-:Y:S01]  /*0fe0*/  ULDC.64 UR10, c[0x0][0xa20] ;  /* 0x00028800000a7ab9 */ /* 0x000fe20000000a00 */
[----:B------:R-:W-:Y:S01]  /*0ff0*/  ULDC UR4, c[0x0][0x424] ;  /* 0x0001090000047ab9 */ /* 0x000fe20000000800 */
        /* <DEDUP_REMOVED lines=10> */
[----:B------:R-:W-:Y:S02]  /*10a0*/  @UP0 ULEA UR8, UP2, UR40, UR8, 0x2 ;  /* 0x0000000828080291 */ /* 0x000fe4000f84103f */
[----:B------:R-:W-:Y:S02]  /*10b0*/  @UP1 ULEA UR10, UP3, UR40, UR10, 0x2 ;  /* 0x0000000a280a1291 */ /* 0x000fe4000f86103f */
[----:B------:R-:W-:Y:S02]  /*10c0*/  @UP0 ULEA.HI.X UR9, UR40, UR9, UR41, 0x2, UP2 ;  /* 0x0000000928090291 */ /* 0x000fe400090f1429 */
[----:B------:R-:W-:Y:S01]  /*10d0*/  @UP1 ULEA.HI.X UR11, UR40, UR11, UR41, 0x2, UP3 ;  /* 0x0000000b280b1291 */ /* 0x000fe200098f1429 */
[----:B------:R-:W-:Y:S02]  /*10e0*/  IMAD.U32 R4, RZ, RZ, UR8 ;  /* 0x00000008ff047e24 */ /* 0x000fe4000f8e00ff */
[----:B------:R-:W-:-:S02]  /*10f0*/  IMAD.U32 R6, RZ, RZ, UR10 ;  /* 0x0000000aff067e24 */ /* 0x000fc4000f8e00ff */
[----:B------:R-:W-:Y:S01]  /*1100*/  IMAD.U32 R5, RZ, RZ, UR9 ;  /* 0x00000009ff057e24 */ /* 0x000fe2000f8e00ff */
[----:B------:R-:W-:Y:S01]  /*1110*/  ULDC.64 UR8, c[0x0][0x418] ;  /* 0x0001060000087ab9 */ /* 0x000fe20000000a00 */
[----:B------:R-:W-:-:S03]  /*1120*/  IMAD.U32 R7, RZ, RZ, UR11 ;  /* 0x0000000bff077e24 */ /* 0x000fc6000f8e00ff */
[----:B------:R-:W2:Y:S04]  /*1130*/  @P0 LDG.E R4, desc[UR48][R4.64] ;  /* 0x0000003004040981 */ /* 0x000ea8000c1e1900 */
[----:B------:R-:W3:Y:S01]  /*1140*/  @P1 LDG.E R6, desc[UR48][R6.64] ;  /* 0x0000003006061981 */ /* 0x000ee2000c1e1900 */
[----:B------:R-:W-:Y:S01]  /*1150*/  UISETP.NE.U32.AND UP0, UPT, UR8, URZ, UPT ;  /* 0x0000003f0800728c */ /* 0x000fe2000bf05070 */
[----:B------:R-:W-:Y:S01]  /*1160*/  IMAD.MOV.U32 R0, RZ, RZ, RZ ;  /* 0x000000ffff007224 */ /* 0x000fe200078e00ff */
[----:B------:R-:W-:Y:S01]  /*1170*/  UMOV UR42, UR5 ;  /* 0x00000005002a7c82 */ /* 0x000fe20008000000 */
[----:B------:R-:W-:Y:S01]  /*1180*/  ULDC UR5, c[0x0][0x2f0] ;  /* 0x0000bc0000057ab9 */ /* 0x000fe20000000800 */
[----:B------:R-:W-:Y:S01]  /*1190*/  UISETP.NE.AND.EX UP0, UPT, UR9, URZ, UPT, UP0 ;  /* 0x0000003f0900728c */ /* 0x000fe2000bf05300 */
[----:B------:R-:W-:Y:S01]  /*11a0*/  MOV R3, RZ ;  /* 0x000000ff00037202 */ /* 0x000fe20000000f00 */
[----:B------:R-:W-:Y:S01]  /*11b0*/  UMOV UR50, URZ ;  /* 0x0000003f00327c82 */ /* 0x000fe20008000000 */
[----:B------:R-:W-:Y:S01]  /*11c0*/  UMOV UR43, UR6 ;  /* 0x00000006002b7c82 */ /* 0x000fe20008000000 */
[----:B------:R-:W-:Y:S01]  /*11d0*/  USEL UR4, UR4, 0x1, UP0 ;  /* 0x0000000104047887 */ /* 0x000fe20008000000 */
[----:B------:R-:W-:Y:S01]  /*11e0*/  IMAD.MOV.U32 R151, RZ, RZ, RZ ;  /* 0x000000ffff977224 */ /* 0x000fe200078e00ff */
[----:B-----5:R-:W-:-:S02]  /*11f0*/  CS2R R20, SRZ ;  /* 0x0000000000147805 */ /* 0x020fc4000001ff00 */
[----:B------:R-:W-:Y:S01]  /*1200*/  CS2R R22, SRZ ;  /* 0x0000000000167805 */ /* 0x000fe2000001ff00 */
[----:B------:R-:W-:Y:S01]  /*1210*/  UIMAD UR4, UR4, UR5, URZ ;  /* 0x00000005040472a4 */ /* 0x000fe2000f8e023f */
[----:B------:R-:W-:Y:S02]  /*1220*/  CS2R R28, SRZ ;  /* 0x00000000001c7805 */ /* 0x000fe4000001ff00 */
[----:B------:R-:W-:Y:S02]  /*1230*/  CS2R R30, SRZ ;  /* 0x00000000001e7805 */ /* 0x000fe4000001ff00 */
[----:B------:R-:W-:Y:S02]  /*1240*/  CS2R R32, SRZ ;  /* 0x0000000000207805 */ /* 0x000fe4000001ff00 */
[----:B------:R-:W-:Y:S02]  /*1250*/  CS2R R34, SRZ ;  /* 0x0000000000227805 */ /* 0x000fe4000001ff00 */
[----:B------:R-:W-:-:S02]  /*1260*/  CS2R R36, SRZ ;  /* 0x0000000000247805 */ /* 0x000fc4000001ff00 */
[----:B--2---:R-:W-:Y:S02]  /*1270*/  @P0 R2UR UR50, R4 ;  /* 0x00000000043202ca */ /* 0x004fe400000e0000 */
[----:B------:R-:W-:Y:S02]  /*1280*/  PLOP3.LUT P0, PT, PT, PT, PT, 0x80, 0x0 ;  /* 0x000000000000781c */ /* 0x000fe40003f0f070 */
        /* <DEDUP_REMOVED lines=15> */
.L_x_12816:
[----:B------:R-:W-:Y:S01]  /*1380*/  UIADD3 UR50, -UR50, UR4, URZ ;  /* 0x0000000432327290 */ /* 0x000fe2000fffe13f */
[----:B------:R-:W-:Y:S02]  /*1390*/  CS2R R38, SRZ ;  /* 0x0000000000267805 */ /* 0x000fe4000001ff00 */
[----:B------:R-:W-:Y:S02]  /*13a0*/  CS2R R40, SRZ ;  /* 0x0000000000287805 */ /* 0x000fe4000001ff00 */
[----:B------:R-:W-:Y:S01]  /*13b0*/  CS2R R42, SRZ ;  /* 0x00000000002a7805 */ /* 0x000fe2000001ff00 */
[----:B------:R-:W-:Y:S01]  /*13c0*/  UISETP.GE.AND UP0, UPT, UR50, 0x1, UPT ;  /* 0x000000013200788c */ /* 0x000fe2000bf06270 */
[----:B------:R-:W-:Y:S01]  /*13d0*/  CS2R R44, SRZ ;  /* 0x00000000002c7805 */ /* 0x000fe2000001ff00 */
[----:B------:R-:W-:Y:S01]  /*13e0*/  UIADD3 UR4, UR50, 0xbf, URZ ;  /* 0x000000bf32047890 */ /* 0x000fe2000fffe03f */
[----:B------:R-:W-:Y:S02]  /*13f0*/  CS2R R46, SRZ ;  /* 0x00000000002e7805 */ /* 0x000fe4000001ff00 */
[----:B------:R-:W-:-:S02]  /*1400*/  CS2R R14, SRZ ;  /* 0x00000000000e7805 */ /* 0x000fc4000001ff00 */
[----:B------:R-:W-:Y:S02]  /*1410*/  CS2R R48, SRZ ;  /* 0x0000000000307805 */ /* 0x000fe4000001ff00 */
[----:B------:R-:W-:Y:S01]  /*1420*/  PLOP3.LUT P1, PT, PT, PT, UP0, 0x80, 0x0 ;  /* 0x000000000000781c */ /* 0x000fe20003f2f008 */
[----:B------:R-:W-:Y:S01]  /*1430*/  UIMAD.WIDE UR4, UR4, 0x2aaaaaab, URZ ;  /* 0x2aaaaaab040478a5 */ /* 0x000fe2000f8e023f */
[----:B------:R-:W-:Y:S01]  /*1440*/  CS2R R12, SRZ ;  /* 0x00000000000c7805 */ /* 0x000fe2000001ff00 */
[----:B------:R-:W-:Y:S02]  /*1450*/  IMAD.MOV.U32 R50, RZ, RZ, RZ ;  /* 0x000000ffff327224 */ /* 0x000fe400078e00ff */
[----:B------:R-:W-:-:S04]  /*1460*/  USHF.R.U32.HI UR47, URZ, 0x1f, UR5 ;  /* 0x0000001f3f2f7899 */ /* 0x000fc80008011605 */
[----:B------:R-:W-:-:S04]  /*1470*/  ULEA.HI.SX32 UR47, UR5, UR47, 0x1b ;  /* 0x0000002f052f7291 */ /* 0x000fc8000f8fda3f */
[----:B------:R-:W-:Y:S08]  /*1480*/  @!P1 BRA `(.L_x_12817) ;  /* 0x0000007c00009947 */ /* 0x000ff00003800000 */
[----:B------:R-:W0:Y:S01]  /*1490*/  S2R R4, SR_TID.X ;  /* 0x0000000000047919 */ /* 0x000e220000002100 */
[----:B------:R-:W-:-:S04]  /*14a0*/  UIADD3 UR6, UR39, 0x1e800, URZ ;  /* 0x0001e80027067890 */ /* 0x000fc8000fffe03f */
[----:B------:R-:W-:-:S06]  /*14b0*/  ULOP3.LUT UP0, URZ, UR6, 0x3ff, URZ, 0xc0, !UPT ;  /* 0x000003ff063f7892 */ /* 0x000fcc000f80c03f */
[----:B------:R-:W-:Y:S01]  /*14c0*/  PLOP3.LUT P0, PT, PT, PT, UP0, 0x80, 0x0 ;  /* 0x000000000000781c */ /* 0x000fe20003f0f008 */
[----:B0-----:R-:W-:-:S05]  /*14d0*/  VIADD R5, R4, 0xffffff80 ;  /* 0xffffff8004057836 */ /* 0x001fca0000000000 */
[----:B------:R-:W-:-:S04]  /*14e0*/  SHF.R.S32.HI R4, RZ, 0x1f, R5 ;  /* 0x0000001fff047819 */ /* 0x000fc80000011405 */
[----:B------:R-:W-:-:S04]  /*14f0*/  LEA.HI R4, R4, R5, RZ, 0x7 ;  /* 0x0000000504047211 */ /* 0x000fc800078f38ff */
[----:B------:R-:W-:-:S05]  /*1500*/  SHF.R.S32.HI R4, RZ, 0x7, R4 ;  /* 0x00000007ff047819 */ /* 0x000fca0000011404 */
[----:B------:R-:W0:Y:S02]  /*1510*/  SHFL.IDX PT, R0, R4, RZ, 0x1f ;  /* 0x00001fff04007589 */ /* 0x000e2400000e0000 */
[----:B0-----:R-:W-:-:S13]  /*1520*/  R2UR UR44, R0 ;  /* 0x00000000002c72ca */ /* 0x001fda00000e0000 */
[----:B------:R-:W-:-:S04]  /*1530*/  UIMAD.WIDE UR4, UR44, 0x55555556, URZ ;  /* 0x555555562c0478a5 */ /* 0x000fc8000f8e023f */
[----:B------:R-:W-:-:S04]  /*1540*/  ULEA.HI UR5, UR5, UR5, URZ, 0x1 ;  /* 0x0000000505057291 */ /* 0x000fc8000f8f083f */
[----:B------:R-:W-:Y:S01]  /*1550*/  UIMAD UR51, UR5, -0x3, UR44 ;  /* 0xfffffffd053378a4 */ /* 0x000fe2000f8e022c */
[----:B------:R-:W-:Y:S11]  /*1560*/  @!P0 BRA `(.L_x_12818) ;  /* 0x0000000000408947 */ /* 0x000ff60003800000 */
[----:B------:R-:W-:Y:S01]  /*1570*/  MOV R0, 0x0 ;  /* 0x0000000000007802 */ /* 0x000fe20000000f00 */
[----:B------:R-:W-:Y:S01]  /*1580*/  ULDC.64 UR4, c[0x4][0x1b8] ;  /* 0x01006e0000047ab9 */ /* 0x000fe20000000a00 */
[----:B------:R-:W-:Y:S01]  /*1590*/  ULDC.64 UR6, c[0x4][0x48] ;  /* 0x0100120000067ab9 */ /* 0x000fe20000000a00 */
[----:B------:R-:W-:Y:S01]  /*15a0*/  MOV R4, UR4 ;  /* 0x0000000400047c02 */ /* 0x000fe20008000f00 */
        /* <DEDUP_REMOVED lines=12> */
.L_x_12818:
        /* <DEDUP_REMOVED lines=9> */
.L_x_12958:
[----:B------:R-:W-:Y:S05]  /*1700*/  @!P0 BRA `(.L_x_12820) ;  /* 0x0000000000048947 */ /* 0x000fea0003800000 */
[----:B------:R-:W-:Y:S01]  /*1710*/  BPT.TRAP 0x1 ;  /* 0x000000040000795c */ /* 0x000fe20000300000 */
.L_x_12820:
[----:B0-----:R-:W-:Y:S01]  /*1720*/  IMAD.U32 R0, RZ, RZ, UR38 ;  /* 0x00000026ff007e24 */ /* 0x001fe2000f8e00ff */
[----:B------:R-:W-:-:S04]  /*1730*/  MOV R3, UR37 ;  /* 0x0000002500037c02 */ /* 0x000fc80008000f00 */
[----:B------:R-:W-:Y:S02]  /*1740*/  LEA R0, R0, UR39, 0x3 ;  /* 0x0000002700007c11 */ /* 0x000fe4000f8e18ff */
[----:B------:R-:W-:-:S04]  /*1750*/  SHF.L.U32 R3, R3, 0x1f, RZ ;  /* 0x0000001f03037819 */ /* 0x000fc800000006ff */
[----:B------:R0:W1:Y:S01]  /*1760*/  SYNCS.PHASECHK.TRANS64.TRYWAIT P2, [R0+URZ+0x30830], R3 ;  /* 0x03083003000075a7 */ /* 0x000062000804017f */
[----:B------:R-:W-:Y:S05]  /*1770*/  @!P0 BRA `(.L_x_12821) ;  /* 0x0000000000048947 */ /* 0x000fea0003800000 */
[----:B------:R-:W-:Y:S01]  /*1780*/  BPT.TRAP 0x1 ;  /* 0x000000040000795c */ /* 0x000fe20000300000 */
.L_x_12821:
[----:B------:R-:W2:Y:S01]  /*1790*/  S2R R4, SR_TID.X ;  /* 0x0000000000047919 */ /* 0x000ea20000002100 */
[----:B------:R-:W-:Y:S01]  /*17a0*/  IMAD.MOV.U32 R151, RZ, RZ, RZ ;  /* 0x000000ffff977224 */ /* 0x000fe200078e00ff */
[----:B--2---:R-:W-:Y:S01]  /*17b0*/  LOP3.LUT P1, RZ, R4, 0x7f, RZ, 0xc0, !PT ;  /* 0x0000007f04ff7812 */ /* 0x004fe2000782c0ff */
[----:B-1----:R-:W-:-:S12]  /*17c0*/  @P2 BRA `(.L_x_12822) ;  /* 0x0000000000082947 */ /* 0x002fd80003800000 */
[----:B------:R-:W1:Y:S02]  /*17d0*/  SYNCS.PHASECHK.TRANS64.TRYWAIT P2, [R0+URZ+0x30830], R3 ;  /* 0x03083003000075a7 */ /* 0x000e64000804017f */
[----:B-1----:R-:W-:Y:S05]  /*17e0*/  @!P2 BRA `(.L_x_12823) ;  /* 0x000000e4006ca947 */ /* 0x002fea0003800000 */
.L_x_12822:
[----:B------:R-:W-:Y:S05]  /*17f0*/  WARPSYNC.ALL ;  /* 0x0000000000007948 */ /* 0x000fea0003800000 */
[----:B------:R-:W-:Y:S01]  /*1800*/  ULEA UR25, UR51, UR39, 0xd ;  /* 0x0000002733197291 */ /* 0x000fe2000f8e683f */
[----:B------:R-:W2:Y:S01]  /*1810*/  LDL R121, [R1+0x10] ;  /* 0x0000100001797983 */ /* 0x000ea20000100800 */
[----:B------:R-:W-:Y:S01]  /*1820*/  UIADD3 UR4, UR39, 0x12400, URZ ;  /* 0x0001240027047890 */ /* 0x000fe2000fffe03f */
[----:B------:R-:W-:Y:S01]  /*1830*/  WARPGROUP.ARRIVE ;  /* 0x00000000000079c5 */ /* 0x000fe20000000000 */
[----:B------:R-:W-:Y:S01]  /*1840*/  UIADD3 UR5, UR25, 0xc400, URZ ;  /* 0x0000c40019057890 */ /* 0x000fe2000fffe03f */
[----:B------:R-:W-:Y:S01]  /*1850*/  P2R R120, PR, RZ, 0x1 ;  /* 0x00000001ff787803 */ /* 0x000fe20000000000 */
[----:B------:R-:W-:Y:S01]  /*1860*/  USHF.R.U32.HI UR4, URZ, 0x4, UR4 ;  /* 0x000000043f047899 */ /* 0x000fe20008011604 */
[--C-:B------:R-:W-:Y:S01]  /*1870*/  IMAD.MOV.U32 R150, RZ, RZ, R151.reuse ;  /* 0x000000ffff967224 */ /* 0x100fe200078e0097 */
[----:B------:R-:W-:Y:S01]  /*1880*/  USHF.R.U32.HI UR5, URZ, 0x4, UR5 ;  /* 0x000000043f057899 */ /* 0x000fe20008011605 */
[-C--:B------:R-:W-:Y:S01]  /*1890*/  MOV R149, R151.reuse ;  /* 0x0000009700957202 */ /* 0x080fe20000000f00 */
[----:B------:R-:W-:Y:S01]  /*18a0*/  ULOP3.LUT UR4, UR4, 0x3fff, URZ, 0xc0, !UPT ;  /* 0x00003fff04047892 */ /* 0x000fe2000f8ec03f */
[--C-:B------:R-:W-:Y:S01]  /*18b0*/  IMAD.MOV.U32 R148, RZ, RZ, R151.reuse ;  /* 0x000000ffff947224 */ /* 0x100fe200078e0097 */
[----:B------:R-:W-:Y:S01]  /*18c0*/  ULOP3.LUT UR5, UR5, 0x3fff, URZ, 0xc0, !UPT ;  /* 0x00003fff05057892 */ /* 0x000fe2000f8ec03f */
[--C-:B------:R-:W-:Y:S01]  /*18d0*/  IMAD.MOV.U32 R147, RZ, RZ, R151.reuse ;  /* 0x000000ffff937224 */ /* 0x100fe200078e0097 */
[----:B------:R-:W-:Y:S01]  /*18e0*/  ULOP3.LUT UR24, UR4, 0x10000, URZ, 0xfc, !UPT ;  /* 0x0001000004187892 */ /* 0x000fe2000f8efc3f */
[--C-:B------:R-:W-:Y:S01]  /*18f0*/  IMAD.MOV.U32 R146, RZ, RZ, R151.reuse ;  /* 0x000000ffff927224 */ /* 0x100fe200078e0097 */
[----:B------:R-:W-:Y:S01]  /*1900*/  ULOP3.LUT UR4, UR5, 0x10000, URZ, 0xfc, !UPT ;  /* 0x0001000005047892 */ /* 0x000fe2000f8efc3f */
[--C-:B------:R-:W-:Y:S01]  /*1910*/  IMAD.MOV.U32 R145, RZ, RZ, R151.reuse ;  /* 0x000000ffff917224 */ /* 0x100fe200078e0097 */
[----:B------:R-:W-:Y:S01]  /*1920*/  UIMAD UR6, UR38, 0x600, UR24 ;  /* 0x00000600260678a4 */ /* 0x000fe2000f8e0218 */
[--C-:B------:R-:W-:Y:S01]  /*1930*/  IMAD.MOV.U32 R144, RZ, RZ, R151.reuse ;  /* 0x000000ffff907224 */ /* 0x100fe200078e0097 */
[----:B------:R-:W-:Y:S01]  /*1940*/  UMOV UR5, 0x40000040 ;  /* 0x4000004000057882 */ /* 0x000fe20000000000 */
[----:B------:R-:W-:Y:S01]  /*1950*/  UMOV UR7, 0x40000040 ;  /* 0x4000004000077882 */ /* 0x000fe20000000000 */
[----:B------:R-:W-:Y:S01]  /*1960*/  UIADD3 UR8, UR4, 0x2, URZ ;  /* 0x0000000204087890 */ /* 0x000fe2000fffe03f */
[-C--:B------:R-:W-:Y:S01]  /*1970*/  MOV R143, R151.reuse ;  /* 0x00000097008f7202 */ /* 0x080fe20000000f00 */
[----:B------:R-:W-:Y:S01]  /*1980*/  UIADD3 UR10, UR6, 0x2, URZ ;  /* 0x00000002060a7890 */ /* 0x000fe2000fffe03f */
[--C-:B------:R-:W-:Y:S01]  /*1990*/  IMAD.MOV.U32 R142, RZ, RZ, R151.reuse ;  /* 0x000000ffff8e7224 */ /* 0x100fe200078e0097 */
[----:B------:R-:W-:Y:S01]  /*19a0*/  UMOV UR9, 0x40000040 ;  /* 0x4000004000097882 */ /* 0x000fe20000000000 */
[----:B------:R-:W-:Y:S01]  /*19b0*/  HGMMA.64x192x16.F32.BF16 R24, gdesc[UR4], RZ, !UPT, gsb0 ;  /* 0x02e00000041879f0 */ /* 0x000fe2000c0018ff */
[----:B------:R-:W-:Y:S01]  /*19c0*/  UMOV UR11, 0x40000040 ;  /* 0x40000040000b7882 */ /* 0x000fe20000000000 */
[----:B------:R-:W-:Y:S01]  /*19d0*/  UIADD3 UR12, UR4, 0x4, URZ ;  /* 0x00000004040c7890 */ /* 0x000fe2000fffe03f */
[--C-:B------:R-:W-:Y:S01]  /*19e0*/  IMAD.MOV.U32 R141, RZ, RZ, R151.reuse ;  /* 0x000000ffff8d7224 */ /* 0x100fe200078e0097 */
[----:B------:R-:W-:Y:S01]  /*19f0*/  UIADD3 UR14, UR6, 0x4, URZ ;  /* 0x00000004060e7890 */ /* 0x000fe2000fffe03f */
[--C-:B------:R-:W-:Y:S01]  /*1a00*/  IMAD.MOV.U32 R140, RZ, RZ, R151.reuse ;  /* 0x000000ffff8c7224 */ /* 0x100fe200078e0097 */
[----:B------:R-:W-:Y:S01]  /*1a10*/  UMOV UR13, 0x40000040 ;  /* 0x40000040000d7882 */ /* 0x000fe20000000000 */
[----:B------:R-:W-:Y:S01]  /*1a20*/  UMOV UR15, 0x40000040 ;  /* 0x40000040000f7882 */ /* 0x000fe20000000000 */
[----:B------:R-:W-:Y:S01]  /*1a30*/  UIADD3 UR16, UR4, 0x6, URZ ;  /* 0x0000000604107890 */ /* 0x000fe2000fffe03f */
[--C-:B------:R-:W-:Y:S01]  /*1a40*/  IMAD.MOV.U32 R139, RZ, RZ, R151.reuse ;  /* 0x000000ffff8b7224 */ /* 0x100fe200078e0097 */
[----:B------:R-:W-:Y:S01]  /*1a50*/  UIADD3 UR18, UR6, 0x6, URZ ;  /* 0x0000000606127890 */ /* 0x000fe2000fffe03f */
[--C-:B------:R-:W-:Y:S01]  /*1a60*/  IMAD.MOV.U32 R138, RZ, RZ, R151.reuse ;  /* 0x000000ffff8a7224 */ /* 0x100fe200078e0097 */
[----:B------:R-:W-:Y:S01]  /*1a70*/  UMOV UR17, 0x40000040 ;  /* 0x4000004000117882 */ /* 0x000fe20000000000 */
[----:B------:R-:W-:Y:S01]  /*1a80*/  UMOV UR19, 0x40000040 ;  /* 0x4000004000137882 */ /* 0x000fe20000000000 */
[----:B------:R-:W-:Y:S01]  /*1a90*/  ULDC UR6, c[0x0][0x9d8] ;  /* 0x0002760000067ab9 */ /* 0x000fe20000000800 */
[----:B------:R-:W-:Y:S01]  /*1aa0*/  ULDC UR26, c[0x0][0x988] ;  /* 0x00026200001a7ab9 */ /* 0x000fe20000000800 */
[----:B------:R-:W-:Y:S01]  /*1ab0*/  UISETP.GE.AND UP0, UPT, UR50, 0xc1, UPT ;  /* 0x000000c13200788c */ /* 0x000fe2000bf06270 */
        /* <DEDUP_REMOVED lines=15> */
[----:B------:R-:W-:Y:S01]  /*1bb0*/  IMAD.MOV.U32 R122, RZ, RZ, R151 ;  /* 0x000000ffff7a7224 */ /* 0x000fe200078e0097 */
[----:B------:R-:W-:Y:S02]  /*1bc0*/  WARPGROUP.DEPBAR.LE gsb0, 0x0 ;  /* 0x00008000000079c5 */ /* 0x000fe40000010000 */
[----:B------:R-:W-:-:S06]  /*1bd0*/  WARPGROUP.ARRIVE ;  /* 0x00000000000079c5 */ /* 0x000fcc0000000000 */
        /* <DEDUP_REMOVED lines=21> */
[----:B------:R-:W-:Y:S01]  /*1d30*/  IMAD.U32 R74, RZ, RZ, UR47 ;  /* 0x0000002fff4a7e24 */ /* 0x000fe2000f8e00ff */
[----:B------:R-:W1:Y:S01]  /*1d40*/  MUFU.TANH R4, R4 ;  /* 0x0000000400047308 */ /* 0x000e620000002400 */
        /* <DEDUP_REMOVED lines=8> */
[C---:B------:R-:W-:Y:S01]  /*1dd0*/  ISETP.GT.AND P4, PT, R73.reuse, RZ, PT ;  /* 0x000000ff4900720c */ /* 0x040fe20003f84270 */
[----:B------:R-:W-:Y:S01]  /*1de0*/  FMUL.FTZ R25, R44, UR6 ;  /* 0x000000062c197c20 */ /* 0x000fe20008410000 */
[----:B------:R-:W-:Y:S01]  /*1df0*/  ISETP.GT.AND P3, PT, R73, 0x1, PT ;  /* 0x000000014900780c */ /* 0x000fe20003f64270 */
[----:B------:R-:W-:Y:S01]  /*1e00*/  FMUL.FTZ R44, R63, UR6 ;  /* 0x000000063f2c7c20 */ /* 0x000fe20008410000 */
[----:B------:R-:W-:Y:S01]  /*1e10*/  ISETP.GT.AND P2, PT, R73, 0x8, PT ;  /* 0x000000084900780c */ /* 0x000fe20003f44270 */
[----:B------:R-:W-:Y:S01]  /*1e20*/  FMUL.FTZ R63, R82, UR6 ;  /* 0x00000006523f7c20 */ /* 0x000fe20008410000 */
[----:B0-----:R-:W-:Y:S01]  /*1e30*/  FSEL R3, R3, -INF , P4 ;  /* 0xff80000003037808 */ /* 0x001fe20002000000 */
[----:B------:R-:W0:Y:S01]  /*1e40*/  MUFU.TANH R8, R8 ;  /* 0x0000000800087308 */ /* 0x000e220000002400 */
[----:B-1----:R-:W-:Y:S01]  /*1e50*/  FSEL R4, R4, -INF , P3 ;  /* 0xff80000004047808 */ /* 0x002fe20001800000 */
[----:B------:R-:W-:Y:S01]  /*1e60*/  FMUL.FTZ R13, R34, UR6 ;  /* 0x00000006220d7c20 */ /* 0x000fe20008410000 */
[----:B------:R-:W-:Y:S01]  /*1e70*/  ISETP.GT.AND P6, PT, R73, 0x9, PT ;  /* 0x000000094900780c */ /* 0x000fe20003fc4270 */
        /* <DEDUP_REMOVED lines=57> */
[----:B------:R-:W-:Y:S01]  /*2210*/  FMUL.FTZ R51, R70, UR6 ;  /* 0x0000000646337c20 */ /* 0x000fe20008410000 */
        /* <DEDUP_REMOVED lines=57> */
[----:B------:R-:W-:Y:S01]  /*25b0*/  IMAD.MOV.U32 R121, RZ, RZ, R151 ;  /* 0x000000ffff797224 */ /* 0x000fe200078e0097 */
[----:B------:R-:W0:Y:S01]  /*25c0*/  MUFU.TANH R20, R20 ;  /* 0x0000001400147308 */ /* 0x000e220000002400 */
[----:B-1----:R-:W-:-:S02]  /*25d0*/  FSEL R19, R19, -INF , P3 ;  /* 0xff80000013137808 */ /* 0x002fc40001800000 */
[----:B------:R-:W-:-:S05]  /*25e0*/  ISETP.GT.AND P3, PT, R73, 0x29, PT ;  /* 0x000000294900780c */ /* 0x000fca0003f64270 */
[----:B------:R-:W1:Y:S01]  /*25f0*/  MUFU.TANH R26, R26 ;  /* 0x0000001a001a7308 */ /* 0x000e620000002400 */
[----:B--2---:R-:W-:-:S04]  /*2600*/  FSEL R25, R25, -INF , P4 ;  /* 0xff80000019197808 */ /* 0x004fc80002000000 */
[----:B------:R-:W-:Y:S01]  /*2610*/  FMNMX.FTZ R85, R25, R84, !PT ;  /* 0x0000005419557209 */ /* 0x000fe20007810000 */
[----:B------:R-:W-:Y:S02]  /*2620*/  FMUL.FTZ R84, R102, UR6 ;  /* 0x0000000666547c20 */ /* 0x000fe40008410000 */
[----:B------:R-:W2:Y:S01]  /*2630*/  MUFU.TANH R23, R23 ;  /* 0x0000001700177308 */ /* 0x000ea20000002400 */
[----:B0-----:R-:W-:Y:S02]  /*2640*/  FSEL R20, R20, -INF , P2 ;  /* 0xff80000014147808 */ /* 0x001fe40001000000 */
[----:B------:R-:W-:-:S05]  /*2650*/  ISETP.GT.AND P2, PT, R73, 0x30, PT ;  /* 0x000000304900780c */ /* 0x000fca0003f44270 */
[----:B------:R-:W0:Y:S01]  /*2660*/  MUFU.TANH R29, R29 ;  /* 0x0000001d001d7308 */ /* 0x000e220000002400 */
[----:B-1----:R-:W-:-:S04]  /*2670*/  FSEL R26, R26, -INF , P3 ;  /* 0xff8000001a1a7808 */ /* 0x002fc80001800000 */
[----:B------:R-:W-:Y:S01]  /*2680*/  FMNMX.FTZ R86, R26, R85, !PT ;  /* 0x000000551a567209 */ /* 0x000fe20007810000 */
[----:B------:R-:W-:Y:S02]  /*2690*/  FMUL.FTZ R85, R103, UR6 ;  /* 0x0000000667557c20 */ /* 0x000fe40008410000 */
        /* <DEDUP_REMOVED lines=148> */
[----:B0-----:R-:W-:-:S07]  /*2fe0*/  FSEL R78, R78, -INF , P3 ;  /* 0xff8000004e4e7808 */ /* 0x001fce0001800000 */
[----:B------:R-:W0:Y:S01]  /*2ff0*/  MUFU.TANH R76, R76 ;  /* 0x0000004c004c7308 */ /* 0x000e220000002400 */
[----:B-1----:R-:W-:Y:S02]  /*3000*/  FSEL R72, R72, -INF , P6 ;  /* 0xff80000048487808 */ /* 0x002fe40003000000 */
[----:B------:R-:W-:-:S05]  /*3010*/  ISETP.GT.AND P6, PT, R73, 0x98, PT ;  /* 0x000000984900780c */ /* 0x000fca0003fc4270 */
[----:B------:R-:W1:Y:S01]  /*3020*/  MUFU.TANH R82, R82 ;  /* 0x0000005200527308 */ /* 0x000e620000002400 */
[----:B--2---:R-:W-:Y:S02]  /*3030*/  FSEL R86, R79, -INF , P2 ;  /* 0xff8000004f567808 */ /* 0x004fe40001000000 */
[----:B------:R-:W-:-:S05]  /*3040*/  FMNMX.FTZ R79, R78, R87, !PT ;  /* 0x000000574e4f7209 */ /* 0x000fca0007810000 */
[----:B------:R-:W2:Y:S01]  /*3050*/  MUFU.TANH R77, R77 ;  /* 0x0000004d004d7308 */ /* 0x000ea20000002400 */
[----:B0-----:R-:W-:Y:S02]  /*3060*/  FSEL R76, R76, -INF , P5 ;  /* 0xff8000004c4c7808 */ /* 0x001fe40002800000 */
[----:B------:R-:W-:-:S05]  /*3070*/  ISETP.GT.AND P5, PT, R73, 0x99, PT ;  /* 0x000000994900780c */ /* 0x000fca0003fa4270 */
[----:B------:R-:W0:Y:S01]  /*3080*/  MUFU.TANH R83, R83 ;  /* 0x0000005300537308 */ /* 0x000e220000002400 */
[----:B-1----:R-:W-:Y:S02]  /*3090*/  FSEL R87, R82, -INF , P6 ;  /* 0xff80000052577808 */ /* 0x002fe40003000000 */
[----:B------:R-:W-:-:S04]  /*30a0*/  FMNMX.FTZ R82, R86, R79, !PT ;  /* 0x0000004f56527209 */ /* 0x000fc80007810000 */
[----:B------:R-:W-:Y:S01]  /*30b0*/  FMNMX.FTZ R79, R87, R82, !PT ;  /* 0x00000052574f7209 */ /* 0x000fe20007810000 */
        /* <DEDUP_REMOVED lines=33> */
[----:B------:R0:W3:Y:S01]  /*32d0*/  MUFU.TANH R98, R113 ;  /* 0x0000007100627308 */ /* 0x0000e20000002400 */
[----:B-1----:R-:W-:-:S07]  /*32e0*/  FSEL R92, R112, -INF , P5 ;  /* 0xff800000705c7808 */ /* 0x002fce0002800000 */
[----:B------:R-:W1:Y:S01]  /*32f0*/  MUFU.TANH R94, R94 ;  /* 0x0000005e005e7308 */ /* 0x000e620000002400 */
[----:B--2---:R-:W-:Y:S01]  /*3300*/  FSEL R82, R93, -INF , P3 ;  /* 0xff8000005d527808 */ /* 0x004fe20001800000 */
[----:B0-----:R-:W-:Y:S01]  /*3310*/  FMUL.FTZ R113, R115, UR6 ;  /* 0x0000000673717c20 */ /* 0x001fe20008410000 */
[----:B------:R-:W-:Y:S01]  /*3320*/  ISETP.GT.AND P3, PT, R73, 0xb8, PT ;  /* 0x000000b84900780c */ /* 0x000fe20003f64270 */
[----:B------:R-:W-:Y:S01]  /*3330*/  FMUL.FTZ R115, R119, UR6 ;  /* 0x0000000677737c20 */ /* 0x000fe20008410000 */
[----:B------:R-:W-:-:S03]  /*3340*/  FMNMX.FTZ R93, R92, R79, !PT ;  /* 0x0000004f5c5d7209 */ /* 0x000fc60007810000 */
[----:B------:R-:W0:Y:S01]  /*3350*/  MUFU.TANH R116, R116 ;  /* 0x0000007400747308 */ /* 0x000e220000002400 */
[----:B---3--:R-:W-:-:S04]  /*3360*/  FSEL R98, R98, -INF , P4 ;  /* 0xff80000062627808 */ /* 0x008fc80002000000 */
[----:B------:R-:W-:-:S03]  /*3370*/  FMNMX.FTZ R93, R98, R93, !PT ;  /* 0x0000005d625d7209 */ /* 0x000fc60007810000 */
[----:B------:R-:W2:Y:S01]  /*3380*/  MUFU.TANH R102, R117 ;  /* 0x0000007500667308 */ /* 0x000ea20000002400 */
[----:B-1----:R-:W-:Y:S02]  /*3390*/  FSEL R79, R94, -INF , P2 ;  /* 0xff8000005e4f7808 */ /* 0x002fe40001000000 */
[----:B------:R-:W-:-:S05]  /*33a0*/  ISETP.GT.AND P2, PT, R73, 0xb9, PT ;  /* 0x000000b94900780c */ /* 0x000fca0003f44270 */
[----:B------:R-:W1:Y:S01]  /*33b0*/  MUFU.TANH R109, R109 ;  /* 0x0000006d006d7308 */ /* 0x000e620000002400 */
[----:B0-----:R-:W-:-:S04]  /*33c0*/  FSEL R94, R116, -INF , P3 ;  /* 0xff800000745e7808 */ /* 0x001fc80001800000 */
[----:B------:R-:W-:-:S03]  /*33d0*/  FMNMX.FTZ R93, R94, R93, !PT ;  /* 0x0000005d5e5d7209 */ /* 0x000fc60007810000 */
[----:B------:R-:W0:Y:S01]  /*33e0*/  MUFU.TANH R107, R107 ;  /* 0x0000006b006b7308 */ /* 0x000e220000002400 */
[----:B--2---:R-:W-:-:S04]  /*33f0*/  FSEL R102, R102, -INF , P2 ;  /* 0xff80000066667808 */ /* 0x004fc80001000000 */
[----:B------:R-:W-:-:S03]  /*3400*/  FMNMX.FTZ R93, R102, R93, !PT ;  /* 0x0000005d665d7209 */ /* 0x000fc60007810000 */
[----:B------:R-:W2:Y:S01]  /*3410*/  MUFU.TANH R113, R113 ;  /* 0x0000007100717308 */ /* 0x000ea20000002400 */
[----:B-1----:R-:W-:Y:S01]  /*3420*/  FSEL R109, R109, -INF , P6 ;  /* 0xff8000006d6d7808 */ /* 0x002fe20003000000 */
[----:B------:R-:W1:Y:S06]  /*3430*/  SHFL.BFLY PT, R96, R93, 0x2, 0x1f ;  /* 0x0c401f005d607f89 */ /* 0x000e6c00000e0000 */
[----:B------:R-:W3:Y:S01]  /*3440*/  MUFU.TANH R111, R111 ;  /* 0x0000006f006f7308 */ /* 0x000ee20000002400 */
[----:B0-----:R-:W-:-:S07]  /*3450*/  FSEL R107, R107, -INF , P5 ;  /* 0xff8000006b6b7808 */ /* 0x001fce0002800000 */
[----:B------:R-:W0:Y:S01]  /*3460*/  MUFU.TANH R115, R115 ;  /* 0x0000007300737308 */ /* 0x000e220000002400 */
[----:B--2---:R-:W-:Y:S02]  /*3470*/  FSEL R113, R113, -INF , P4 ;  /* 0xff80000071717808 */ /* 0x004fe40002000000 */
[----:B---3--:R-:W-:Y:S02]  /*3480*/  FSEL R111, R111, -INF , P3 ;  /* 0xff8000006f6f7808 */ /* 0x008fe40001800000 */
[----:B-1----:R-:W-:-:S05]  /*3490*/  FMNMX.FTZ R95, R93, R96, !PT ;  /* 0x000000605d5f7209 */ /* 0x002fca0007810000 */
[----:B------:R-:W1:Y:S01]  /*34a0*/  SHFL.BFLY PT, R96, R95, 0x1, 0x1f ;  /* 0x0c201f005f607f89 */ /* 0x000e6200000e0000 */
[----:B0-----:R-:W-:Y:S02]  /*34b0*/  FSEL R115, R115, -INF , P2 ;  /* 0xff80000073737808 */ /* 0x001fe40001000000 */
[----:B-1----:R-:W-:-:S04]  /*34c0*/  FMNMX.FTZ R96, R95, R96, !PT ;  /* 0x000000605f607209 */ /* 0x002fc80007810000 */
[C---:B------:R-:W-:Y:S01]  /*34d0*/  FSETP.NEU.FTZ.AND P0, PT, R96.reuse, -INF , PT ;  /* 0xff8000006000780b */ /* 0x040fe20003f1d000 */
[----:B------:R-:W-:-:S05]  /*34e0*/  FMUL.FTZ R73, R96, UR26 ;  /* 0x0000001a60497c20 */ /* 0x000fca0008410000 */
[----:B------:R-:W-:Y:S02]  /*34f0*/  FSEL R73, R73, RZ, P0 ;  /* 0x000000ff49497208 */ /* 0x000fe40000000000 */
[----:B------:R-:W-:Y:S01]  /*3500*/  ISETP.NE.AND P0, PT, R120, RZ, PT ;  /* 0x000000ff7800720c */ /* 0x000fe20003f05270 */
[----:B------:R-:W-:Y:S02]  /*3510*/  IMAD.MOV.U32 R120, RZ, RZ, R151 ;  /* 0x000000ffff787224 */ /* 0x000fe400078e0097 */
        /* <DEDUP_REMOVED lines=32> */
[----:B------:R-:W0:Y:S01]  /*3720*/  MUFU.EX2 R4, R4 ;  /* 0x0000000400047308 */ /* 0x000e220000000800 */
[----:B------:R-:W-:Y:S01]  /*3730*/  FMNMX.FTZ R18, R24, R3, !PT ;  /* 0x0000000318127209 */ /* 0x000fe20007810000 */
        /* <DEDUP_REMOVED lines=13> */
[--C-:B------:R-:W-:Y:S01]  /*3810*/  FFMA.FTZ R58, R88, UR26, -R73.reuse ;  /* 0x0000001a583a7c23 */ /* 0x100fe20008010849 */
[----:B------:R-:W2:Y:S01]  /*3820*/  MUFU.EX2 R8, R8 ;  /* 0x0000000800087308 */ /* 0x000ea20000000800 */
[----:B------:R-:W-:Y:S01]  /*3830*/  FMNMX.FTZ R18, R32, R3, !PT ;  /* 0x0000000320127209 */ /* 0x000fe20007810000 */
[----:B------:R-:W-:-:S03]  /*3840*/  FFMA.FTZ R98, R98, UR26, -R73 ;  /* 0x0000001a62627c23 */ /* 0x000fc60008010849 */
[----:B------:R-:W-:-:S03]  /*3850*/  FMNMX.FTZ R3, R35, R18, !PT ;  /* 0x0000001223037209 */ /* 0x000fc60007810000 */
[----:B------:R-:W3:Y:S01]  /*3860*/  MUFU.EX2 R11, R11 ;  /* 0x0000000b000b7308 */ /* 0x000ee20000000800 */
[----:B------:R-:W-:-:S04]  /*3870*/  FMNMX.FTZ R18, R36, R3, !PT ;  /* 0x0000000324127209 */ /* 0x000fc80007810000 */
[----:B------:R-:W-:-:S03]  /*3880*/  FMNMX.FTZ R3, R39, R18, !PT ;  /* 0x0000001227037209 */ /* 0x000fc60007810000 */
[----:B------:R-:W4:Y:S01]  /*3890*/  MUFU.EX2 R106, R106 ;  /* 0x0000006a006a7308 */ /* 0x000f220000000800 */
[----:B------:R-:W-:-:S04]  /*38a0*/  FMNMX.FTZ R18, R40, R3, !PT ;  /* 0x0000000328127209 */ /* 0x000fc80007810000 */
[----:B------:R-:W-:Y:S01]  /*38b0*/  FMNMX.FTZ R3, R43, R18, !PT ;  /* 0x000000122b037209 */ /* 0x000fe20007810000 */
[--C-:B------:R-:W-:Y:S01]  /*38c0*/  FFMA.FTZ R18, R45, UR26, -R73.reuse ;  /* 0x0000001a2d127c23 */ /* 0x100fe20008010849 */
[--C-:B------:R-:W-:Y:S01]  /*38d0*/  FFMA.FTZ R45, R57, UR26, -R73.reuse ;  /* 0x0000001a392d7c23 */ /* 0x100fe20008010849 */
[----:B------:R-:W-:Y:S01]  /*38e0*/  FFMA.FTZ R57, R87, UR26, -R73 ;  /* 0x0000001a57397c23 */ /* 0x000fe20008010849 */
[----:B------:R-:W-:Y:S01]  /*38f0*/  FMNMX.FTZ R26, R44, R3, !PT ;  /* 0x000000032c1a7209 */ /* 0x000fe20007810000 */
[----:B------:R-:W5:Y:S03]  /*3900*/  MUFU.EX2 R99, R99 ;  /* 0x0000006300637308 */ /* 0x000f660000000800 */
        /* <DEDUP_REMOVED lines=22> */
[----:B------:R-:W-:-:S03]  /*3a70*/  FFMA.FTZ R3, R61, UR26, -R73 ;  /* 0x0000001a3d037c23 */ /* 0x000fc60008010849 */
[----:B------:R-:W-:Y:S01]  /*3a80*/  FMNMX.FTZ R29, R77, R26, !PT ;  /* 0x0000001a4d1d7209 */ /* 0x000fe20007810000 */
[----:B------:R-:W-:Y:S03]  /*3a90*/  MUFU.EX2 R97, R97 ;  /* 0x0000006100617308 */ /* 0x000fe60000000800 */
[----:B------:R-:W-:-:S04]  /*3aa0*/  FMNMX.FTZ R26, R80, R29, !PT ;  /* 0x0000001d501a7209 */ /* 0x000fc80007810000 */
[----:B------:R-:W-:Y:S01]  /*3ab0*/  FMNMX.FTZ R29, R81, R26, !PT ;  /* 0x0000001a511d7209 */ /* 0x000fe20007810000 */
[----:B------:R-:W-:Y:S03]  /*3ac0*/  MUFU.EX2 R108, R108 ;  /* 0x0000006c006c7308 */ /* 0x000fe60000000800 */
[----:B------:R-:W-:Y:S01]  /*3ad0*/  FMNMX.FTZ R34, R84, R29, !PT ;  /* 0x0000001d54227209 */ /* 0x000fe20007810000 */
[--C-:B------:R-:W-:Y:S01]  /*3ae0*/  FFMA.FTZ R29, R65, UR26, -R73.reuse ;  /* 0x0000001a411d7c23 */ /* 0x100fe20008010849 */
[--C-:B------:R-:W-:Y:S02]  /*3af0*/  FFMA.FTZ R65, R91, UR26, -R73.reuse ;  /* 0x0000001a5b417c23 */ /* 0x100fe40008010849 */
[----:B------:R-:W-:Y:S01]  /*3b00*/  FMNMX.FTZ R34, R85, R34, !PT ;  /* 0x0000002255227209 */ /* 0x000fe20007810000 */
[----:B------:R0:W-:Y:S03]  /*3b10*/  MUFU.EX2 R26, R62 ;  /* 0x0000003e001a7308 */ /* 0x0001e60000000800 */
[----:B------:R-:W-:Y:S01]  /*3b20*/  FMNMX.FTZ R33, R83, R34, !PT ;  /* 0x0000002253217209 */ /* 0x000fe20007810000 */
[--C-:B------:R-:W-:Y:S01]  /*3b30*/  FFMA.FTZ R34, R66, UR26, -R73.reuse ;  /* 0x0000001a42227c23 */ /* 0x100fe20008010849 */
[----:B------:R-:W-:-:S02]  /*3b40*/  FFMA.FTZ R66, R100, UR26, -R73 ;  /* 0x0000001a64427c23 */ /* 0x000fc40008010849 */
        /* <DEDUP_REMOVED lines=12> */
[----:B------:R1:W-:Y:S02]  /*3c10*/  MUFU.EX2 R50, R74 ;  /* 0x0000004a00327308 */ /* 0x0003e40000000800 */
[----:B0-----:R-:W0:Y:S06]  /*3c20*/  SHFL.BFLY PT, R62, R61, 0x2, 0x1f ;  /* 0x0c401f003d3e7f89 */ /* 0x001e2c00000e0000 */
[----:B------:R-:W-:Y:S01]  /*3c30*/  MUFU.EX2 R105, R105 ;  /* 0x0000006900697308 */ /* 0x000fe20000000800 */
[----:B-1----:R-:W-:-:S07]  /*3c40*/  FFMA.FTZ R74, R94, UR26, -R73 ;  /* 0x0000001a5e4a7c23 */ /* 0x002fce0008010849 */
[----:B------:R-:W-:Y:S08]  /*3c50*/  MUFU.EX2 R114, R114 ;  /* 0x0000007200727308 */ /* 0x000ff00000000800 */
[----:B------:R-:W-:Y:S01]  /*3c60*/  MUFU.EX2 R18, R18 ;  /* 0x0000001200127308 */ /* 0x000fe20000000800 */
[----:B0-----:R-:W-:Y:S01]  /*3c70*/  FMNMX.FTZ R70, R61, R62, !PT ;  /* 0x0000003e3d467209 */ /* 0x001fe20007810000 */
[--C-:B------:R-:W-:Y:S01]  /*3c80*/  FFMA.FTZ R62, R89, UR26, -R73.reuse ;  /* 0x0000001a593e7c23 */ /* 0x100fe20008010849 */
[--C-:B------:R-:W-:Y:S01]  /*3c90*/  FFMA.FTZ R61, R90, UR26, -R73.reuse ;  /* 0x0000001a5a3d7c23 */ /* 0x100fe20008010849 */
[----:B------:R-:W-:-:S02]  /*3ca0*/  FFMA.FTZ R73, R102, UR26, -R73 ;  /* 0x0000001a66497c23 */ /* 0x000fc40008010849 */
        /* <DEDUP_REMOVED lines=15> */
[--C-:B------:R-:W-:Y:S01]  /*3da0*/  FFMA.FTZ R87, R13, UR26, -R78.reuse ;  /* 0x0000001a0d577c23 */ /* 0x100fe2000801084e */
[----:B------:R-:W-:Y:S01]  /*3db0*/  FFMA.FTZ R14, R14, UR26, -R78 ;  /* 0x0000001a0e0e7c23 */ /* 0x000fe2000801084e */
[----:B------:R-:W-:Y:S01]  /*3dc0*/  MUFU.EX2 R5, R5 ;  /* 0x0000000500057308 */ /* 0x000fe20000000800 */
[----:B------:R-:W-:Y:S01]  /*3dd0*/  FADD.FTZ R10, R93, R4 ;  /* 0x000000045d0a7221 */ /* 0x000fe20000010000 */
[--C-:B------:R-:W-:Y:S01]  /*3de0*/  FFMA.FTZ R89, R19, UR26, -R78.reuse ;  /* 0x0000001a13597c23 */ /* 0x100fe2000801084e */
[--C-:B------:R-:W-:Y:S01]  /*3df0*/  FFMA.FTZ R19, R27, UR26, -R78.reuse ;  /* 0x0000001a1b137c23 */ /* 0x100fe2000801084e */
[----:B------:R-:W-:Y:S01]  /*3e00*/  FFMA.FTZ R27, R47, UR26, -R78 ;  /* 0x0000001a2f1b7c23 */ /* 0x000fe2000801084e */
[----:B------:R-:W-:Y:S01]  /*3e10*/  FADD.FTZ R47, R7, R10 ;  /* 0x0000000a072f7221 */ /* 0x000fe20000010000 */
[--C-:B------:R-:W-:Y:S01]  /*3e20*/  FFMA.FTZ R20, R20, UR26, -R78.reuse ;  /* 0x0000001a14147c23 */ /* 0x100fe2000801084e */
[----:B------:R-:W-:Y:S01]  /*3e30*/  FFMA.FTZ R86, R36, UR26, -R78 ;  /* 0x0000001a24567c23 */ /* 0x000fe2000801084e */
[----:B------:R-:W0:Y:S01]  /*3e40*/  MUFU.EX2 R92, R92 ;  /* 0x0000005c005c7308 */ /* 0x000e220000000800 */
[----:B------:R-:W-:-:S02]  /*3e50*/  @!P1 VIADD R6, R0, 0x30840 ;  /* 0x0003084000069836 */ /* 0x000fc40000000000 */
[--C-:B------:R-:W-:Y:S01]  /*3e60*/  FFMA.FTZ R36, R48, UR26, -R78.reuse ;  /* 0x0000001a30247c23 */ /* 0x100fe2000801084e */
[----:B--2---:R-:W-:Y:S01]  /*3e70*/  FADD.FTZ R48, R8, R47 ;  /* 0x0000002f08307221 */ /* 0x004fe20000010000 */
[--C-:B------:R-:W-:Y:S01]  /*3e80*/  FFMA.FTZ R75, R39, UR26, -R78.reuse ;  /* 0x0000001a274b7c23 */ /* 0x100fe2000801084e */
[----:B------:R-:W-:Y:S01]  /*3e90*/  FFMA.FTZ R39, R55, UR26, -R78 ;  /* 0x0000001a37277c23 */ /* 0x000fe2000801084e */
[----:B------:R-:W-:Y:S01]  /*3ea0*/  @!P1 PRMT R6, RZ, 0x654, R6 ;  /* 0x00000654ff069816 */ /* 0x000fe20000000006 */
[----:B---3--:R-:W-:Y:S01]  /*3eb0*/  FADD.FTZ R55, R11, R48 ;  /* 0x000000300b377221 */ /* 0x008fe20000010000 */
[----:B------:R-:W1:Y:S01]  /*3ec0*/  MUFU.EX2 R9, R9 ;  /* 0x0000000900097308 */ /* 0x000e620000000800 */
[--C-:B------:R-:W-:Y:S01]  /*3ed0*/  FFMA.FTZ R13, R23, UR26, -R78.reuse ;  /* 0x0000001a170d7c23 */ /* 0x100fe2000801084e */
[----:B------:R2:W-:Y:S01]  /*3ee0*/  @!P1 SYNCS.ARRIVE.TRANS64.RED.A1T0 RZ, [R6+URZ], RZ ;  /* 0x000000ff06ff99a7 */ /* 0x0005e2000810043f */
[----:B----4-:R-:W-:Y:S01]  /*3ef0*/  FADD.FTZ R48, R106, R55 ;  /* 0x000000376a307221 */ /* 0x010fe20000010000 */
[--C-:B------:R-:W-:Y:S01]  /*3f00*/  FFMA.FTZ R24, R24, UR26, -R78.reuse ;  /* 0x0000001a18187c23 */ /* 0x100fe2000801084e */
[--C-:B------:R-:W-:Y:S01]  /*3f10*/  FFMA.FTZ R28, R28, UR26, -R78.reuse ;  /* 0x0000001a1c1c7c23 */ /* 0x100fe2000801084e */
[----:B------:R-:W-:Y:S01]  /*3f20*/  FFMA.FTZ R90, R44, UR26, -R78 ;  /* 0x0000001a2c5a7c23 */ /* 0x000fe2000801084e */
[----:B-----5:R-:W-:Y:S01]  /*3f30*/  FADD.FTZ R55, R99, R48 ;  /* 0x0000003063377221 */ /* 0x020fe20000010000 */
[----:B------:R-:W3:Y:S01]  /*3f40*/  MUFU.EX2 R94, R94 ;  /* 0x0000005e005e7308 */ /* 0x000ee20000000800 */
[----:B0-----:R-:W-:Y:S01]  /*3f50*/  FADD.FTZ R10, R5, R92 ;  /* 0x0000005c050a7221 */ /* 0x001fe20000010000 */
[----:B--2---:R-:W-:Y:S01]  /*3f60*/  F2FP.BF16.F32.PACK_AB R6, R8, R7 ;  /* 0x000000070806723e */ /* 0x004fe200000010ff */
[--C-:B------:R-:W-:Y:S01]  /*3f70*/  FFMA.FTZ R44, R59, UR26, -R78.reuse ;  /* 0x0000001a3b2c7c23 */ /* 0x100fe2000801084e */
[----:B------:R-:W-:Y:S01]  /*3f80*/  F2FP.BF16.F32.PACK_AB R8, R106, R11 ;  /* 0x0000000b6a08723e */ /* 0x000fe200000010ff */
[----:B------:R-:W-:Y:S01]  /*3f90*/  FADD.FTZ R59, R110, R55 ;  /* 0x000000376e3b7221 */ /* 0x000fe20000010000 */
[--C-:B------:R-:W-:Y:S01]  /*3fa0*/  FFMA.FTZ R23, R31, UR26, -R78.reuse ;  /* 0x0000001a1f177c23 */ /* 0x100fe2000801084e */
[----:B------:R-:W-:Y:S01]  /*3fb0*/  FFMA.FTZ R56, R56, UR26, -R78 ;  /* 0x0000001a38387c23 */ /* 0x000fe2000801084e */
[----:B------:R-:W0:Y:S01]  /*3fc0*/  MUFU.EX2 R87, R87 ;  /* 0x0000005700577308 */ /* 0x000e220000000800 */
[----:B-1----:R-:W-:Y:S01]  /*3fd0*/  FADD.FTZ R47, R9, R10 ;  /* 0x0000000a092f7221 */ /* 0x002fe20000010000 */
[--C-:B------:R-:W-:Y:S01]  /*3fe0*/  FFMA.FTZ R32, R32, UR26, -R78.reuse ;  /* 0x0000001a20207c23 */ /* 0x100fe2000801084e */
[--C-:B------:R-:W-:Y:S01]  /*3ff0*/  FFMA.FTZ R35, R35, UR26, -R78.reuse ;  /* 0x0000001a23237c23 */ /* 0x100fe2000801084e */
[--C-:B------:R-:W-:Y:S01]  /*4000*/  FFMA.FTZ R88, R40, UR26, -R78.reuse ;  /* 0x0000001a28587c23 */ /* 0x100fe2000801084e */
[--C-:B------:R-:W-:Y:S01]  /*4010*/  FFMA.FTZ R43, R43, UR26, -R78.reuse ;  /* 0x0000001a2b2b7c23 */ /* 0x100fe2000801084e */
[--C-:B------:R-:W-:Y:S01]  /*4020*/  FFMA.FTZ R31, R51, UR26, -R78.reuse ;  /* 0x0000001a331f7c23 */ /* 0x100fe2000801084e */
[--C-:B------:R-:W-:Y:S01]  /*4030*/  FFMA.FTZ R40, R52, UR26, -R78.reuse ;  /* 0x0000001a34287c23 */ /* 0x100fe2000801084e */
[----:B------:R-:W1:Y:S01]  /*4040*/  MUFU.EX2 R14, R14 ;  /* 0x0000000e000e7308 */ /* 0x000e620000000800 */
[----:B---3--:R-:W-:Y:S01]  /*4050*/  FADD.FTZ R10, R94, R47 ;  /* 0x0000002f5e0a7221 */ /* 0x008fe20000010000 */
[--C-:B------:R-:W-:Y:S01]  /*4060*/  FFMA.FTZ R47, R63, UR26, -R78.reuse ;  /* 0x0000001a3f2f7c23 */ /* 0x100fe2000801084e */
[--C-:B------:R-:W-:Y:S01]  /*4070*/  FFMA.FTZ R63, R77, UR26, -R78.reuse ;  /* 0x0000001a4d3f7c23 */ /* 0x100fe2000801084e */
[----:B------:R-:W-:Y:S01]  /*4080*/  F2FP.BF16.F32.PACK_AB R4, R4, R93 ;  /* 0x0000005d0404723e */ /* 0x000fe200000010ff */
[--C-:B------:R-:W-:Y:S01]  /*4090*/  FFMA.FTZ R55, R68, UR26, -R78.reuse ;  /* 0x0000001a44377c23 */ /* 0x100fe2000801084e */
[----:B------:R-:W-:Y:S01]  /*40a0*/  F2FP.BF16.F32.PACK_AB R5, R92, R5 ;  /* 0x000000055c05723e */ /* 0x000fe200000010ff */
[----:B------:R-:W-:Y:S01]  /*40b0*/  FFMA.FTZ R51, R60, UR26, -R78 ;  /* 0x0000001a3c337c23 */ /* 0x000fe2000801084e */
[----:B------:R-:W2:Y:S01]  /*40c0*/  MUFU.EX2 R89, R89 ;  /* 0x0000005900597308 */ /* 0x000ea20000000800 */
[----:B0-----:R-:W-:Y:S01]  /*40d0*/  FADD.FTZ R7, R87, R10 ;  /* 0x0000000a57077221 */ /* 0x001fe20000010000 */
[----:B------:R-:W-:Y:S01]  /*40e0*/  F2FP.BF16.F32.PACK_AB R10, R110, R99 ;  /* 0x000000636e0a723e */ /* 0x000fe200000010ff */
[--C-:B------:R-:W-:Y:S01]  /*40f0*/  FFMA.FTZ R52, R67, UR26, -R78.reuse ;  /* 0x0000001a43347c23 */ /* 0x100fe2000801084e */
[--C-:B------:R-:W-:Y:S01]  /*4100*/  FFMA.FTZ R60, R76, UR26, -R78.reuse ;  /* 0x0000001a4c3c7c23 */ /* 0x100fe2000801084e */
[--C-:B------:R-:W-:Y:S01]  /*4110*/  FFMA.FTZ R67, R80, UR26, -R78.reuse ;  /* 0x0000001a50437c23 */ /* 0x100fe2000801084e */
[--C-:B------:R-:W-:Y:S01]  /*4120*/  FFMA.FTZ R81, R81, UR26, -R78.reuse ;  /* 0x0000001a51517c23 */ /* 0x100fe2000801084e */
[--C-:B------:R-:W-:Y:S01]  /*4130*/  FFMA.FTZ R84, R84, UR26, -R78.reuse ;  /* 0x0000001a54547c23 */ /* 0x100fe2000801084e */
[----:B------:R-:W0:Y:S01]  /*4140*/  MUFU.EX2 R20, R20 ;  /* 0x0000001400147308 */ /* 0x000e220000000800 */
[----:B-1----:R-:W-:Y:S01]  /*4150*/  FADD.FTZ R48, R14, R7 ;  /* 0x000000070e307221 */ /* 0x002fe20000010000 */
[----:B------:R-:W-:Y:S01]  /*4160*/  F2FP.BF16.F32.PACK_AB R7, R94, R9 ;  /* 0x000000095e07723e */ /* 0x000fe200000010ff */
[--C-:B------:R-:W-:Y:S01]  /*4170*/  FFMA.FTZ R85, R85, UR26, -R78.reuse ;  /* 0x0000001a55557c23 */ /* 0x100fe2000801084e */
[----:B------:R-:W-:Y:S01]  /*4180*/  F2FP.BF16.F32.PACK_AB R9, R14, R87 ;  /* 0x000000570e09723e */ /* 0x000fe200000010ff */
[--C-:B------:R-:W-:Y:S01]  /*4190*/  FFMA.FTZ R83, R83, UR26, -R78.reuse ;  /* 0x0000001a53537c23 */ /* 0x100fe2000801084e */
[----:B------:R-:W-:Y:S01]  /*41a0*/  FFMA.FTZ R82, R82, UR26, -R78 ;  /* 0x0000001a52527c23 */ /* 0x000fe2000801084e */
[----:B------:R1:W-:Y:S01]  /*41b0*/  STSM.16.M88.4 [R2+0x1e800], R4 ;  /* 0x01e8000402007844 */ /* 0x0003e20000000200 */
[----:B------:R-:W3:Y:S01]  /*41c0*/  MUFU.EX2 R13, R13 ;  /* 0x0000000d000d7308 */ /* 0x000ee20000000800 */
[----:B--2---:R-:W-:Y:S01]  /*41d0*/  FADD.FTZ R11, R89, R48 ;  /* 0x00000030590b7221 */ /* 0x004fe20000010000 */
[--C-:B------:R-:W-:Y:S01]  /*41e0*/  FFMA.FTZ R48, R64, UR26, -R78.reuse ;  /* 0x0000001a40307c23 */ /* 0x100fe2000801084e */
[--C-:B------:R-:W-:Y:S01]  /*41f0*/  FFMA.FTZ R79, R79, UR26, -R78.reuse ;  /* 0x0000001a4f4f7c23 */ /* 0x100fe2000801084e */
[--C-:B------:R-:W-:Y:S01]  /*4200*/  FFMA.FTZ R109, R109, UR26, -R78.reuse ;  /* 0x0000001a6d6d7c23 */ /* 0x100fe2000801084e */
[--C-:B------:R-:W-:Y:S01]  /*4210*/  FFMA.FTZ R107, R107, UR26, -R78.reuse ;  /* 0x0000001a6b6b7c23 */ /* 0x100fe2000801084e */
[--C-:B------:R-:W-:Y:S01]  /*4220*/  FFMA.FTZ R113, R113, UR26, -R78.reuse ;  /* 0x0000001a71717c23 */ /* 0x100fe2000801084e */
[--C-:B------:R-:W-:Y:S01]  /*4230*/  FFMA.FTZ R111, R111, UR26, -R78.reuse ;  /* 0x0000001a6f6f7c23 */ /* 0x100fe2000801084e */
[----:B------:R-:W2:Y:S01]  /*4240*/  MUFU.EX2 R24, R24 ;  /* 0x0000001800187308 */ /* 0x000ea20000000800 */
[C---:B0-----:R-:W-:Y:S01]  /*4250*/  FADD.FTZ R14, R20.reuse, R11 ;  /* 0x0000000b140e7221 */ /* 0x041fe20000010000 */
[----:B------:R-:W-:Y:S01]  /*4260*/  F2FP.BF16.F32.PACK_AB R11, R20, R89 ;  /* 0x00000059140b723e */ /* 0x000fe200000010ff */
[----:B------:R-:W-:Y:S01]  /*4270*/  FADD.FTZ R20, R12, R59 ;  /* 0x0000003b0c147221 */ /* 0x000fe20000010000 */
[----:B------:R-:W-:Y:S01]  /*4280*/  F2FP.BF16.F32.PACK_AB R12, R15, R12 ;  /* 0x0000000c0f0c723e */ /* 0x000fe200000010ff */
[----:B------:R-:W-:-:S02]  /*4290*/  FFMA.FTZ R59, R72, UR26, -R78 ;  /* 0x0000001a483b7c23 */ /* 0x000fc4000801084e */
[----:B------:R-:W-:Y:S01]  /*42a0*/  FADD.FTZ R20, R15, R20 ;  /* 0x000000140f147221 */ /* 0x000fe20000010000 */
[----:B------:R-:W0:Y:S01]  /*42b0*/  MUFU.EX2 R19, R19 ;  /* 0x0000001300137308 */ /* 0x000e220000000800 */
[----:B------:R4:W-:Y:S01]  /*42c0*/  STSM.16.M88.4 [R152], R8 ;  /* 0x0000000898007844 */ /* 0x0009e20000000200 */
[----:B-1----:R-:W-:Y:S01]  /*42d0*/  F2FP.BF16.F32.PACK_AB R4, R112, R101 ;  /* 0x000000657004723e */ /* 0x002fe200000010ff */
[----:B------:R-:W-:Y:S01]  /*42e0*/  FADD.FTZ R77, R21, R20 ;  /* 0x00000014154d7221 */ /* 0x000fe20000010000 */
[----:B------:R-:W-:-:S03]  /*42f0*/  F2FP.BF16.F32.PACK_AB R6, R114, R105 ;  /* 0x000000697206723e */ /* 0x000fc600000010ff */
[----:B------:R-:W-:Y:S01]  /*4300*/  FADD.FTZ R20, R22, R77 ;  /* 0x0000004d16147221 */ /* 0x000fe20000010000 */
[----:B------:R-:W1:Y:S03]  /*4310*/  MUFU.EX2 R28, R28 ;  /* 0x0000001c001c7308 */ /* 0x000e660000000800 */
[----:B------:R-:W-:-:S04]  /*4320*/  FADD.FTZ R77, R95, R20 ;  /* 0x000000145f4d7221 */ /* 0x000fc80000010000 */
[----:B------:R-:W-:Y:S01]  /*4330*/  FADD.FTZ R20, R104, R77 ;  /* 0x0000004d68147221 */ /* 0x000fe20000010000 */
[----:B------:R5:W-:Y:S03]  /*4340*/  MUFU.EX2 R0, R56 ;  /* 0x0000003800007308 */ /* 0x000be60000000800 */
[----:B------:R-:W-:-:S04]  /*4350*/  FADD.FTZ R77, R97, R20 ;  /* 0x00000014614d7221 */ /* 0x000fc80000010000 */
[----:B------:R-:W-:Y:S01]  /*4360*/  FADD.FTZ R20, R108, R77 ;  /* 0x0000004d6c147221 */ /* 0x000fe20000010000 */
[----:B------:R-:W4:Y:S01]  /*4370*/  MUFU.EX2 R23, R23 ;  /* 0x0000001700177308 */ /* 0x000f220000000800 */
[----:B-----5:R-:W-:Y:S01]  /*4380*/  FFMA.FTZ R56, R71, UR26, -R78 ;  /* 0x0000001a47387c23 */ /* 0x020fe2000801084e */
[----:B---3--:R-:W-:Y:S01]  /*4390*/  FADD.FTZ R71, R13, R14 ;  /* 0x0000000e0d477221 */ /* 0x008fe20000010000 */
[----:B------:R-:W-:Y:S01]  /*43a0*/  FADD.FTZ R77, R101, R20 ;  /* 0x00000014654d7221 */ /* 0x000fe20000010000 */
[C---:B--2---:R-:W-:Y:S01]  /*43b0*/  F2FP.BF16.F32.PACK_AB R13, R24.reuse, R13 ;  /* 0x0000000d180d723e */ /* 0x044fe200000010ff */
[----:B------:R-:W-:Y:S01]  /*43c0*/  FFMA.FTZ R78, R115, UR26, -R78 ;  /* 0x0000001a734e7c23 */ /* 0x000fe2000801084e */
[----:B------:R-:W-:Y:S01]  /*43d0*/  FADD.FTZ R14, R24, R71 ;  /* 0x00000047180e7221 */ /* 0x000fe20000010000 */
[----:B------:R-:W-:Y:S01]  /*43e0*/  FADD.FTZ R20, R112, R77 ;  /* 0x0000004d70147221 */ /* 0x000fe20000010000 */
[----:B------:R-:W2:Y:S02]  /*43f0*/  MUFU.EX2 R32, R32 ;  /* 0x0000002000207308 */ /* 0x000ea40000000800 */
[----:B0-----:R-:W-:Y:S01]  /*4400*/  FADD.FTZ R71, R19, R14 ;  /* 0x0000000e13477221 */ /* 0x001fe20000010000 */
[----:B------:R-:W-:Y:S01]  /*4410*/  FADD.FTZ R77, R105, R20 ;  /* 0x00000014694d7221 */ /* 0x000fe20000010000 */
[----:B------:R-:W-:-:S02]  /*4420*/  F2FP.BF16.F32.PACK_AB R20, R104, R95 ;  /* 0x0000005f6814723e */ /* 0x000fc400000010ff */
[----:B-1----:R-:W-:Y:S01]  /*4430*/  FADD.FTZ R14, R28, R71 ;  /* 0x000000471c0e7221 */ /* 0x002fe20000010000 */
[----:B------:R-:W-:Y:S01]  /*4440*/  FADD.FTZ R77, R114, R77 ;  /* 0x0000004d724d7221 */ /* 0x000fe20000010000 */
[----:B------:R-:W0:Y:S02]  /*4450*/  MUFU.EX2 R35, R35 ;  /* 0x0000002300237308 */ /* 0x000e240000000800 */
[----:B----4-:R-:W-:Y:S01]  /*4460*/  FADD.FTZ R71, R23, R14 ;  /* 0x0000000e17477221 */ /* 0x010fe20000010000 */
[----:B------:R-:W-:-:S04]  /*4470*/  FADD.FTZ R68, R18, R77 ;  /* 0x0000004d12447221 */ /* 0x000fc80000010000 */
[----:B------:R-:W-:Y:S01]  /*4480*/  FADD.FTZ R7, R25, R68 ;  /* 0x0000004419077221 */ /* 0x000fe20000010000 */
[----:B------:R-:W1:Y:S01]  /*4490*/  MUFU.EX2 R86, R86 ;  /* 0x0000005600567308 */ /* 0x000e620000000800 */
[----:B--2---:R-:W-:Y:S02]  /*44a0*/  FADD.FTZ R14, R32, R71 ;  /* 0x00000047200e7221 */ /* 0x004fe40000010000 */
[----:B------:R-:W-:-:S04]  /*44b0*/  FADD.FTZ R10, R30, R7 ;  /* 0x000000071e0a7221 */ /* 0x000fc80000010000 */
[----:B------:R-:W-:Y:S01]  /*44c0*/  FADD.FTZ R7, R37, R10 ;  /* 0x0000000a25077221 */ /* 0x000fe20000010000 */
[----:B------:R-:W2:Y:S01]  /*44d0*/  MUFU.EX2 R75, R75 ;  /* 0x0000004b004b7308 */ /* 0x000ea20000000800 */
[----:B0-----:R-:W-:Y:S02]  /*44e0*/  FADD.FTZ R71, R35, R14 ;  /* 0x0000000e23477221 */ /* 0x001fe40000010000 */
[----:B------:R-:W-:-:S04]  /*44f0*/  FADD.FTZ R10, R38, R7 ;  /* 0x00000007260a7221 */ /* 0x000fc80000010000 */
[----:B------:R-:W-:Y:S01]  /*4500*/  FADD.FTZ R10, R41, R10 ;  /* 0x0000000a290a7221 */ /* 0x000fe20000010000 */
        /* <DEDUP_REMOVED lines=8> */
[----:B------:R-:W-:Y:S02]  /*4590*/  F2FP.BF16.F32.PACK_AB R14, R22, R21 ;  /* 0x00000015160e723e */ /* 0x000fe400000010ff */
[----:B------:R-:W-:Y:S02]  /*45a0*/  F2FP.BF16.F32.PACK_AB R21, R32, R23 ;  /* 0x000000172015723e */ /* 0x000fe400000010ff */
[----:B------:R-:W-:Y:S02]  /*45b0*/  F2FP.BF16.F32.PACK_AB R22, R108, R97 ;  /* 0x000000616c16723e */ /* 0x000fe400000010ff */
[----:B------:R-:W1:Y:S01]  /*45c0*/  MUFU.EX2 R36, R36 ;  /* 0x0000002400247308 */ /* 0x000e620000000800 */
[----:B--2---:R-:W-:Y:S01]  /*45d0*/  FADD.FTZ R64, R90, R15 ;  /* 0x0000000f5a407221 */ /* 0x004fe20000010000 */
[----:B------:R-:W-:-:S02]  /*45e0*/  F2FP.BF16.F32.PACK_AB R15, R28, R19 ;  /* 0x000000131c0f723e */ /* 0x000fc400000010ff */
[----:B------:R-:W-:Y:S02]  /*45f0*/  F2FP.BF16.F32.PACK_AB R23, R86, R35 ;  /* 0x000000235617723e */ /* 0x000fe400000010ff */
[----:B------:R-:W-:Y:S01]  /*4600*/  F2FP.BF16.F32.PACK_AB R7, R90, R43 ;  /* 0x0000002b5a07723e */ /* 0x000fe200000010ff */
[----:B------:R2:W-:Y:S01]  /*4610*/  STSM.16.M88.4 [R17], R12 ;  /* 0x0000000c11007844 */ /* 0x0005e20000000200 */
[----:B------:R-:W3:Y:S01]  /*4620*/  MUFU.EX2 R31, R31 ;  /* 0x0000001f001f7308 */ /* 0x000ee20000000800 */
[----:B0-----:R-:W-:Y:S02]  /*4630*/  FADD.FTZ R5, R27, R64 ;  /* 0x000000401b057221 */ /* 0x001fe40000010000 */
[----:B------:R-:W-:Y:S05]  /*4640*/  STSM.16.M88.4 [R16], R20 ;  /* 0x0000001410007844 */ /* 0x000fea0000000200 */
[----:B------:R-:W0:Y:S01]  /*4650*/  MUFU.EX2 R40, R40 ;  /* 0x0000002800287308 */ /* 0x000e220000000800 */
[----:B-1----:R-:W-:Y:S01]  /*4660*/  FADD.FTZ R8, R36, R5 ;  /* 0x0000000524087221 */ /* 0x002fe20000010000 */
[----:B--2---:R-:W-:-:S06]  /*4670*/  F2FP.BF16.F32.PACK_AB R12, R41, R38 ;  /* 0x00000026290c723e */ /* 0x004fcc00000010ff */
[----:B------:R-:W1:Y:S01]  /*4680*/  MUFU.EX2 R39, R39 ;  /* 0x0000002700277308 */ /* 0x000e620000000800 */
[----:B---3--:R-:W-:-:S07]  /*4690*/  FADD.FTZ R5, R31, R8 ;  /* 0x000000081f057221 */ /* 0x008fce0000010000 */
[----:B------:R-:W2:Y:S01]  /*46a0*/  MUFU.EX2 R45, R45 ;  /* 0x0000002d002d7308 */ /* 0x000ea20000000800 */
[----:B0-----:R-:W-:Y:S01]  /*46b0*/  FADD.FTZ R8, R40, R5 ;  /* 0x0000000528087221 */ /* 0x001fe20000010000 */
[----:B------:R-:W-:-:S05]  /*46c0*/  F2FP.BF16.F32.PACK_AB R5, R88, R75 ;  /* 0x0000004b5805723e */ /* 0x000fca00000010ff */
[----:B------:R0:W-:Y:S01]  /*46d0*/  STSM.16.M88.4 [R2+0x24800], R4 ;  /* 0x0248000402007844 */ /* 0x0001e20000000200 */
[----:B------:R-:W3:Y:S01]  /*46e0*/  MUFU.EX2 R46, R46 ;  /* 0x0000002e002e7308 */ /* 0x000ee20000000800 */
[----:B-1----:R-:W-:Y:S01]  /*46f0*/  FADD.FTZ R9, R39, R8 ;  /* 0x0000000827097221 */ /* 0x002fe20000010000 */
[----:B------:R-:W-:-:S03]  /*4700*/  F2FP.BF16.F32.PACK_AB R13, R0, R39 ;  /* 0x00000027000d723e */ /* 0x000fc600000010ff */
[----:B------:R-:W-:-:S03]  /*4710*/  FADD.FTZ R9, R0, R9 ;  /* 0x0000000900097221 */ /* 0x000fc60000010000 */
        /* <DEDUP_REMOVED lines=8> */
[----:B--2---:R-:W-:Y:S01]  /*47a0*/  FADD.FTZ R9, R3, R10 ;  /* 0x0000000a03097221 */ /* 0x004fe20000010000 */
[----:B------:R-:W-:-:S03]  /*47b0*/  F2FP.BF16.F32.PACK_AB R32, R26, R3 ;  /* 0x000000031a20723e */ /* 0x000fc600000010ff */
[----:B------:R-:W-:-:S03]  /*47c0*/  FADD.FTZ R24, R26, R9 ;  /* 0x000000091a187221 */ /* 0x000fc60000010000 */
[----:B------:R-:W2:Y:S01]  /*47d0*/  MUFU.EX2 R29, R29 ;  /* 0x0000001d001d7308 */ /* 0x000ea20000000800 */
[----:B---3--:R-:W-:Y:S01]  /*47e0*/  FADD.FTZ R10, R51, R8 ;  /* 0x00000008330a7221 */ /* 0x008fe20000010000 */
[----:B------:R-:W-:Y:S02]  /*47f0*/  F2FP.BF16.F32.PACK_AB R8, R25, R18 ;  /* 0x000000121908723e */ /* 0x000fe400000010ff */
[----:B------:R-:W-:-:S04]  /*4800*/  F2FP.BF16.F32.PACK_AB R15, R51, R44 ;  /* 0x0000002c330f723e */ /* 0x000fc800000010ff */
[----:B------:R-:W3:Y:S01]  /*4810*/  MUFU.EX2 R48, R48 ;  /* 0x0000003000307308 */ /* 0x000ee20000000800 */
[----:B-1----:R-:W-:Y:S01]  /*4820*/  FADD.FTZ R9, R47, R10 ;  /* 0x0000000a2f097221 */ /* 0x002fe20000010000 */
[----:B------:R-:W-:-:S06]  /*4830*/  F2FP.BF16.F32.PACK_AB R10, R37, R30 ;  /* 0x0000001e250a723e */ /* 0x000fcc00000010ff */
[----:B------:R-:W1:Y:S01]  /*4840*/  MUFU.EX2 R34, R34 ;  /* 0x0000002200227308 */ /* 0x000e620000000800 */
[----:B--2---:R-:W-:-:S07]  /*4850*/  FADD.FTZ R11, R29, R24 ;  /* 0x000000181d0b7221 */ /* 0x004fce0000010000 */
[----:B------:R-:W0:Y:S01]  /*4860*/  MUFU.EX2 R52, R52 ;  /* 0x0000003400347308 */ /* 0x000e220000000800 */
[----:B---3--:R-:W-:-:S07]  /*4870*/  FADD.FTZ R9, R48, R9 ;  /* 0x0000000930097221 */ /* 0x008fce0000010000 */
[----:B------:R-:W2:Y:S01]  /*4880*/  MUFU.EX2 R33, R33 ;  /* 0x0000002100217308 */ /* 0x000ea20000000800 */
[----:B-1----:R-:W-:Y:S01]  /*4890*/  FADD.FTZ R18, R34, R11 ;  /* 0x0000000b22127221 */ /* 0x002fe20000010000 */
[----:B------:R-:W-:Y:S02]  /*48a0*/  F2FP.BF16.F32.PACK_AB R11, R40, R31 ;  /* 0x0000001f280b723e */ /* 0x000fe400000010ff */
[----:B------:R-:W-:-:S04]  /*48b0*/  F2FP.BF16.F32.PACK_AB R34, R34, R29 ;  /* 0x0000001d2222723e */ /* 0x000fc800000010ff */
[----:B------:R-:W1:Y:S01]  /*48c0*/  MUFU.EX2 R55, R55 ;  /* 0x0000003700377308 */ /* 0x000e620000000800 */
[----:B0-----:R-:W-:Y:S01]  /*48d0*/  FADD.FTZ R4, R52, R9 ;  /* 0x0000000934047221 */ /* 0x001fe20000010000 */
[----:B------:R-:W-:-:S05]  /*48e0*/  F2FP.BF16.F32.PACK_AB R9, R36, R27 ;  /* 0x0000001b2409723e */ /* 0x000fca00000010ff */
[----:B------:R-:W-:Y:S01]  /*48f0*/  STSM.16.M88.4 [R154], R8 ;  /* 0x000000089a007844 */ /* 0x000fe20000000200 */
[----:B------:R-:W0:Y:S01]  /*4900*/  MUFU.EX2 R56, R56 ;  /* 0x0000003800387308 */ /* 0x000e220000000800 */
[----:B--2---:R-:W-:Y:S02]  /*4910*/  FADD.FTZ R7, R33, R18 ;  /* 0x0000001221077221 */ /* 0x004fe40000010000 */
[----:B------:R2:W-:Y:S02]  /*4920*/  STSM.16.M88.4 [R17+0x6000], R12 ;  /* 0x0060000c11007844 */ /* 0x0005e40000000200 */
[----:B------:R-:W-:-:S03]  /*4930*/  FADD.FTZ R7, R42, R7 ;  /* 0x000000072a077221 */ /* 0x000fc60000010000 */
[----:B------:R-:W3:Y:S01]  /*4940*/  MUFU.EX2 R59, R59 ;  /* 0x0000003b003b7308 */ /* 0x000ee20000000800 */
[C---:B-1----:R-:W-:Y:S01]  /*4950*/  FADD.FTZ R5, R55.reuse, R4 ;  /* 0x0000000437057221 */ /* 0x042fe20000010000 */
[----:B------:R-:W-:Y:S01]  /*4960*/  FADD.FTZ R4, R50, R7 ;  /* 0x0000000732047221 */ /* 0x000fe20000010000 */
[----:B------:R-:W-:-:S05]  /*4970*/  F2FP.BF16.F32.PACK_AB R35, R55, R52 ;  /* 0x000000343723723e */ /* 0x000fca00000010ff */
[----:B------:R-:W1:Y:S01]  /*4980*/  MUFU.EX2 R53, R53 ;  /* 0x0000003500357308 */ /* 0x000e620000000800 */
[----:B0-----:R-:W-:-:S07]  /*4990*/  FADD.FTZ R0, R56, R5 ;  /* 0x0000000538007221 */ /* 0x001fce0000010000 */
[----:B------:R-:W0:Y:S01]  /*49a0*/  MUFU.EX2 R60, R60 ;  /* 0x0000003c003c7308 */ /* 0x000e220000000800 */
[----:B---3--:R-:W-:-:S07]  /*49b0*/  FADD.FTZ R5, R59, R0 ;  /* 0x000000003b057221 */ /* 0x008fce0000010000 */
[----:B------:R-:W3:Y:S01]  /*49c0*/  MUFU.EX2 R49, R49 ;  /* 0x0000003100317308 */ /* 0x000ee20000000800 */
[----:B-1----:R-:W-:-:S07]  /*49d0*/  FADD.FTZ R6, R53, R4 ;  /* 0x0000000435067221 */ /* 0x002fce0000010000 */
[----:B------:R-:W1:Y:S01]  /*49e0*/  MUFU.EX2 R63, R63 ;  /* 0x0000003f003f7308 */ /* 0x000e620000000800 */
[----:B0-----:R-:W-:-:S07]  /*49f0*/  FADD.FTZ R4, R60, R5 ;  /* 0x000000053c047221 */ /* 0x001fce0000010000 */
[----:B------:R-:W0:Y:S01]  /*4a00*/  MUFU.EX2 R54, R54 ;  /* 0x0000003600367308 */ /* 0x000e220000000800 */
[----:B---3--:R-:W-:-:S07]  /*4a10*/  FADD.FTZ R5, R49, R6 ;  /* 0x0000000631057221 */ /* 0x008fce0000010000 */
[----:B------:R-:W3:Y:S01]  /*4a20*/  MUFU.EX2 R67, R67 ;  /* 0x0000004300437308 */ /* 0x000ee20000000800 */
[C---:B-1----:R-:W-:Y:S01]  /*4a30*/  FADD.FTZ R6, R63.reuse, R4 ;  /* 0x000000043f067221 */ /* 0x042fe20000010000 */
[----:B------:R-:W-:Y:S02]  /*4a40*/  F2FP.BF16.F32.PACK_AB R4, R42, R33 ;  /* 0x000000212a04723e */ /* 0x000fe400000010ff */
[----:B------:R-:W-:Y:S02]  /*4a50*/  F2FP.BF16.F32.PACK_AB R33, R48, R47 ;  /* 0x0000002f3021723e */ /* 0x000fe400000010ff */
[----:B------:R-:W-:Y:S02]  /*4a60*/  F2FP.BF16.F32.PACK_AB R7, R63, R60 ;  /* 0x0000003c3f07723e */ /* 0x000fe400000010ff */
[----:B------:R-:W1:Y:S01]  /*4a70*/  MUFU.EX2 R57, R57 ;  /* 0x0000003900397308 */ /* 0x000e620000000800 */
[----:B0-----:R-:W-:Y:S01]  /*4a80*/  FADD.FTZ R18, R54, R5 ;  /* 0x0000000536127221 */ /* 0x001fe20000010000 */
[----:B------:R-:W-:Y:S06]  /*4a90*/  STSM.16.M88.4 [R16+0x6000], R32 ;  /* 0x0060002010007844 */ /* 0x000fec0000000200 */
[----:B------:R-:W0:Y:S01]  /*4aa0*/  MUFU.EX2 R68, R81 ;  /* 0x0000005100447308 */ /* 0x000e220000000800 */
[----:B---3--:R-:W-:Y:S01]  /*4ab0*/  FADD.FTZ R3, R67, R6 ;  /* 0x0000000643037221 */ /* 0x008fe20000010000 */
        /* <DEDUP_REMOVED lines=8> */
[----:B------:R-:W-:Y:S02]  /*4b40*/  F2FP.BF16.F32.PACK_AB R58, R58, R57 ;  /* 0x000000393a3a723e */ /* 0x000fe400000010ff */
[----:B------:R-:W-:Y:S01]  /*4b50*/  F2FP.BF16.F32.PACK_AB R57, R68, R67 ;  /* 0x000000434439723e */ /* 0x000fe200000010ff */
[----:B------:R2:W-:Y:S01]  /*4b60*/  STSM.16.M88.4 [R2+0x2a800], R4 ;  /* 0x02a8000402007844 */ /* 0x0005e20000000200 */
[----:B------:R-:W3:Y:S01]  /*4b70*/  MUFU.EX2 R85, R85 ;  /* 0x0000005500557308 */ /* 0x000ee20000000800 */
[----:B-1----:R-:W-:Y:S01]  /*4b80*/  FADD.FTZ R8, R84, R3 ;  /* 0x0000000354087221 */ /* 0x002fe20000010000 */
[----:B------:R-:W-:-:S06]  /*4b90*/  F2FP.BF16.F32.PACK_AB R56, R54, R49 ;  /* 0x000000313638723e */ /* 0x000fcc00000010ff */
[----:B------:R-:W1:Y:S01]  /*4ba0*/  MUFU.EX2 R62, R62 ;  /* 0x0000003e003e7308 */ /* 0x000e620000000800 */
[----:B0-----:R-:W-:-:S07]  /*4bb0*/  FADD.FTZ R3, R61, R12 ;  /* 0x0000000c3d037221 */ /* 0x001fce0000010000 */
[----:B------:R-:W0:Y:S01]  /*4bc0*/  MUFU.EX2 R83, R83 ;  /* 0x0000005300537308 */ /* 0x000e220000000800 */
[C---:B---3--:R-:W-:Y:S01]  /*4bd0*/  FADD.FTZ R8, R85.reuse, R8 ;  /* 0x0000000855087221 */ /* 0x048fe20000010000 */
[----:B------:R-:W-:-:S05]  /*4be0*/  F2FP.BF16.F32.PACK_AB R59, R85, R84 ;  /* 0x00000054553b723e */ /* 0x000fca00000010ff */
[----:B------:R3:W-:Y:S01]  /*4bf0*/  STSM.16.M88.4 [R153], R56 ;  /* 0x0000003899007844 */ /* 0x0007e20000000200 */
[----:B------:R-:W4:Y:S01]  /*4c00*/  MUFU.EX2 R65, R65 ;  /* 0x0000004100417308 */ /* 0x000f220000000800 */
[C---:B-1----:R-:W-:Y:S01]  /*4c10*/  FADD.FTZ R12, R62.reuse, R3 ;  /* 0x000000033e0c7221 */ /* 0x042fe20000010000 */
[----:B------:R-:W-:-:S06]  /*4c20*/  F2FP.BF16.F32.PACK_AB R64, R62, R61 ;  /* 0x0000003d3e40723e */ /* 0x000fcc00000010ff */
[----:B------:R-:W1:Y:S01]  /*4c30*/  MUFU.EX2 R82, R82 ;  /* 0x0000005200527308 */ /* 0x000e620000000800 */
[----:B0-----:R-:W-:-:S07]  /*4c40*/  FADD.FTZ R3, R83, R8 ;  /* 0x0000000853037221 */ /* 0x001fce0000010000 */
[----:B------:R-:W0:Y:S01]  /*4c50*/  MUFU.EX2 R66, R66 ;  /* 0x0000004200427308 */ /* 0x000e220000000800 */
[----:B----4-:R-:W-:-:S07]  /*4c60*/  FADD.FTZ R11, R65, R12 ;  /* 0x0000000c410b7221 */ /* 0x010fce0000010000 */
[----:B------:R-:W4:Y:S01]  /*4c70*/  MUFU.EX2 R79, R79 ;  /* 0x0000004f004f7308 */ /* 0x000f220000000800 */
[----:B-1----:R-:W-:-:S07]  /*4c80*/  FADD.FTZ R8, R82, R3 ;  /* 0x0000000352087221 */ /* 0x002fce0000010000 */
[----:B------:R-:W1:Y:S01]  /*4c90*/  MUFU.EX2 R69, R69 ;  /* 0x0000004500457308 */ /* 0x000e620000000800 */
[C---:B0-----:R-:W-:Y:S01]  /*4ca0*/  FADD.FTZ R12, R66.reuse, R11 ;  /* 0x0000000b420c7221 */ /* 0x041fe20000010000 */
[----:B------:R-:W-:Y:S02]  /*4cb0*/  F2FP.BF16.F32.PACK_AB R66, R66, R65 ;  /* 0x000000414242723e */ /* 0x000fe400000010ff */
[----:B------:R-:W-:-:S04]  /*4cc0*/  F2FP.BF16.F32.PACK_AB R65, R82, R83 ;  /* 0x000000535241723e */ /* 0x000fc800000010ff */
[----:B------:R-:W0:Y:S01]  /*4cd0*/  MUFU.EX2 R0, R109 ;  /* 0x0000006d00007308 */ /* 0x000e220000000800 */
[----:B----4-:R-:W-:-:S07]  /*4ce0*/  FADD.FTZ R3, R79, R8 ;  /* 0x000000084f037221 */ /* 0x010fce0000010000 */
[----:B------:R-:W4:Y:S01]  /*4cf0*/  MUFU.EX2 R9, R107 ;  /* 0x0000006b00097308 */ /* 0x000f220000000800 */
[----:B-1----:R-:W-:-:S07]  /*4d00*/  FADD.FTZ R11, R69, R12 ;  /* 0x0000000c450b7221 */ /* 0x002fce0000010000 */
[----:B------:R-:W2:Y:S01]  /*4d10*/  MUFU.EX2 R70, R98 ;  /* 0x0000006200467308 */ /* 0x000ea20000000800 */
[C---:B0-----:R-:W-:Y:S01]  /*4d20*/  FADD.FTZ R12, R0.reuse, R3 ;  /* 0x00000003000c7221 */ /* 0x041fe20000010000 */
[----:B------:R-:W-:-:S05]  /*4d30*/  F2FP.BF16.F32.PACK_AB R67, R0, R79 ;  /* 0x0000004f0043723e */ /* 0x000fca00000010ff */
[----:B------:R3:W-:Y:S01]  /*4d40*/  STSM.16.M88.4 [R17+0xc000], R64 ;  /* 0x00c0004011007844 */ /* 0x0007e20000000200 */
[----:B------:R-:W0:Y:S01]  /*4d50*/  MUFU.EX2 R10, R113 ;  /* 0x00000071000a7308 */ /* 0x000e220000000800 */
[----:B----4-:R-:W-:-:S07]  /*4d60*/  FADD.FTZ R3, R9, R12 ;  /* 0x0000000c09037221 */ /* 0x010fce0000010000 */
[----:B------:R-:W-:Y:S01]  /*4d70*/  MUFU.EX2 R74, R74 ;  /* 0x0000004a004a7308 */ /* 0x000fe20000000800 */
[C---:B--2---:R-:W-:Y:S01]  /*4d80*/  FADD.FTZ R5, R70.reuse, R11 ;  /* 0x0000000b46057221 */ /* 0x044fe20000010000 */
[----:B------:R-:W-:-:S06]  /*4d90*/  F2FP.BF16.F32.PACK_AB R8, R70, R69 ;  /* 0x000000454608723e */ /* 0x000fcc00000010ff */
[----:B------:R-:W1:Y:S01]  /*4da0*/  MUFU.EX2 R73, R73 ;  /* 0x0000004900497308 */ /* 0x000e620000000800 */
[C---:B0-----:R-:W-:Y:S01]  /*4db0*/  FADD.FTZ R0, R10.reuse, R3 ;  /* 0x000000030a007221 */ /* 0x041fe20000010000 */
[----:B------:R-:W-:-:S06]  /*4dc0*/  F2FP.BF16.F32.PACK_AB R9, R10, R9 ;  /* 0x000000090a09723e */ /* 0x000fcc00000010ff */
[----:B------:R-:W-:Y:S08]  /*4dd0*/  MUFU.EX2 R111, R111 ;  /* 0x0000006f006f7308 */ /* 0x000ff00000000800 */
[----:B------:R-:W0:Y:S01]  /*4de0*/  MUFU.EX2 R78, R78 ;  /* 0x0000004e004e7308 */ /* 0x000e220000000800 */
[----:B-1----:R-:W-:Y:S01]  /*4df0*/  F2FP.BF16.F32.PACK_AB R10, R73, R74 ;  /* 0x0000004a490a723e */ /* 0x002fe200000010ff */
[----:B------:R-:W-:-:S04]  /*4e00*/  FADD.FTZ R74, R74, R5 ;  /* 0x000000054a4a7221 */ /* 0x000fc80000010000 */
[----:B------:R-:W-:Y:S01]  /*4e10*/  FADD.FTZ R3, R73, R74 ;  /* 0x0000004a49037221 */ /* 0x000fe20000010000 */
[----:B0-----:R-:W-:Y:S01]  /*4e20*/  F2FP.BF16.F32.PACK_AB R11, R78, R111 ;  /* 0x0000006f4e0b723e */ /* 0x001fe200000010ff */
[----:B------:R-:W-:-:S04]  /*4e30*/  FADD.FTZ R111, R111, R0 ;  /* 0x000000006f6f7221 */ /* 0x000fc80000010000 */
[----:B------:R3:W-:Y:S01]  /*4e40*/  STSM.16.M88.4 [R16+0xc000], R8 ;  /* 0x00c0000810007844 */ /* 0x0007e20000000200 */
[----:B------:R-:W-:Y:S01]  /*4e50*/  FADD.FTZ R4, R78, R111 ;  /* 0x0000006f4e047221 */ /* 0x000fe20000010000 */
[----:B------:R0:W-:Y:S06]  /*4e60*/  MEMBAR.ALL.CTA ;  /* 0x0000000000007992 */ /* 0x0001ec0000008000 */
[----:B0-----:R-:W0:Y:S02]  /*4e70*/  FENCE.VIEW.ASYNC.S ;  /* 0x00000000000073c6 */ /* 0x001e240000000000 */
[----:B0-----:R-:W-:Y:S01]  /*4e80*/  NOP ;  /* 0x0000000000007918 */ /* 0x001fe20000000000 */
[----:B------:R-:W-:Y:S05]  /*4e90*/  @!P2 BRA `(.L_x_12824) ;  /* 0x0000003400d0a947 */ /* 0x000fea0003800000 */
[----:B------:R-:W-:Y:S01]  /*4ea0*/  MOV R5, R103 ;  /* 0x0000006700057202 */ /* 0x000fe20000000f00 */
[----:B------:R-:W-:Y:S01]  /*4eb0*/  IMAD.MOV.U32 R0, RZ, RZ, R96 ;  /* 0x000000ffff007224 */ /* 0x000fe200078e0060 */
        /* <DEDUP_REMOVED lines=21> */
.L_x_12833:
        /* <DEDUP_REMOVED lines=9> */
.L_x_12826:
[----:B------:R-:W-:Y:S01]  /*50a0*/  ULEA UR6, UR38, UR39, 0x3 ;  /* 0x0000002726067291 */ /* 0x000fe2000f8e183f */
[----:B------:R-:W-:-:S05]  /*50b0*/  IMAD.U32 R6, RZ, RZ, UR37 ;  /* 0x00000025ff067e24 */ /* 0x000fca000f8e00ff */
[----:B------:R-:W-:-:S04]  /*50c0*/  SHF.L.U32 R6, R6, 0x1f, RZ ;  /* 0x0000001f06067819 */ /* 0x000fc800000006ff */
[----:B------:R0:W1:Y:S01]  /*50d0*/  SYNCS.PHASECHK.TRANS64.TRYWAIT P2, [UR6+0x30830], R6 ;  /* 0x03083006ff0075a7 */ /* 0x0000620008040146 */
[----:B------:R-:W-:Y:S05]  /*50e0*/  @!P0 BRA `(.L_x_12827) ;  /* 0x0000000000048947 */ /* 0x000fea0003800000 */
[----:B------:R-:W-:Y:S01]  /*50f0*/  BPT.TRAP 0x1 ;  /* 0x000000040000795c */ /* 0x000fe20000300000 */
.L_x_12827:
[----:B-1----:R-:W-:Y:S05]  /*5100*/  @P2 BRA `(.L_x_12825) ;  /* 0x0000000000082947 */ /* 0x002fea0003800000 */
[----:B------:R-:W1:Y:S02]  /*5110*/  SYNCS.PHASECHK.TRANS64.TRYWAIT P2, [UR6+0x30830], R6 ;  /* 0x03083006ff0075a7 */ /* 0x000e640008040146 */
[----:B-1----:R-:W-:Y:S05]  /*5120*/  @!P2 BRA `(.L_x_12828) ;  /* 0x000000ac0030a947 */ /* 0x002fea0003800000 */
.L_x_12825:
[----:B-1----:R-:W1:Y:S01]  /*5130*/  S2R R7, SR_TID.X ;  /* 0x0000000000077919 */ /* 0x002e620000002100 */
        /* <DEDUP_REMOVED lines=11> */
[----:B---3--:R-:W-:-:S06]  /*51f0*/  WARPGROUP.ARRIVE ;  /* 0x00000000000079c5 */ /* 0x008fcc0000000000 */
        /* <DEDUP_REMOVED lines=14> */
.L_x_12830:
[----:B------:R-:W-:Y:S01]  /*52e0*/  ULEA UR6, UR28, UR39, 0x3 ;  /* 0x000000271c067291 */ /* 0x000fe2000f8e183f */
[----:B------:R-:W-:-:S05]  /*52f0*/  IMAD.U32 R6, RZ, RZ, UR20 ;  /* 0x00000014ff067e24 */ /* 0x000fca000f8e00ff */
[----:B------:R-:W-:-:S04]  /*5300*/  SHF.L.U32 R6, R6, 0x1f, RZ ;  /* 0x0000001f06067819 */ /* 0x000fc800000006ff */
[----:B------:R0:W1:Y:S01]  /*5310*/  SYNCS.PHASECHK.TRANS64.TRYWAIT P2, [UR6+0x30850], R6 ;  /* 0x03085006ff0075a7 */ /* 0x0000620008040146 */
[----:B------:R-:W-:Y:S05]  /*5320*/  @!P0 BRA `(.L_x_12831) ;  /* 0x0000000000048947 */ /* 0x000fea0003800000 */
[----:B------:R-:W-:Y:S01]  /*5330*/  BPT.TRAP 0x1 ;  /* 0x000000040000795c */ /* 0x000fe20000300000 */
.L_x_12831:
[----:B-1----:R-:W-:Y:S05]  /*5340*/  @P2 BRA `(.L_x_12829) ;  /* 0x0000000000082947 */ /* 0x002fea0003800000 */
[----:B------:R-:W1:Y:S02]  /*5350*/  SYNCS.PHASECHK.TRANS64.TRYWAIT P2, [UR6+0x30850], R6 ;  /* 0x03085006ff0075a7 */ /* 0x000e640008040146 */
[----:B-1----:R-:W-:Y:S05]  /*5360*/  @!P2 BRA `(.L_x_12832) ;  /* 0x000000a800b8a947 */ /* 0x002fea0003800000 */
.L_x_12829:
[----:B------:R-:W-:Y:S01]  /*5370*/  UIADD3 UR7, UR25, 0x1e800, URZ ;  /* 0x0001e80019077890 */ /* 0x000fe2000fffe03f */
[----:B------:R-:W-:Y:S01]  /*5380*/  WARPGROUP.ARRIVE ;  /* 0x00000000000079c5 */ /* 0x000fe20000000000 */
[----:B------:R-:W-:Y:S01]  /*5390*/  UIADD3 UR6, UR39, 0x400, URZ ;  /* 0x0000040027067890 */ /* 0x000fe2000fffe03f */
[----:B01----:R-:W-:Y:S01]  /*53a0*/  FMUL.FTZ R6, R24, UR27 ;  /* 0x0000001b18067c20 */ /* 0x003fe20008410000 */
[----:B------:R-:W-:Y:S01]  /*53b0*/  USHF.R.U32.HI UR7, URZ, 0x4, UR7 ;  /* 0x000000043f077899 */ /* 0x000fe20008011607 */
[----:B------:R-:W-:Y:S01]  /*53c0*/  FMUL.FTZ R7, R25, UR27 ;  /* 0x0000001b19077c20 */ /* 0x000fe20008410000 */
[----:B------:R-:W-:Y:S01]  /*53d0*/  USHF.R.U32.HI UR6, URZ, 0x4, UR6 ;  /* 0x000000043f067899 */ /* 0x000fe20008011606 */
[----:B------:R-:W-:Y:S01]  /*53e0*/  FMUL.FTZ R10, R28, UR27 ;  /* 0x0000001b1c0a7c20 */ /* 0x000fe20008410000 */
[----:B------:R-:W-:Y:S01]  /*53f0*/  ULOP3.LUT UR10, UR7, 0x3fff, URZ, 0xc0, !UPT ;  /* 0x00003fff070a7892 */ /* 0x000fe2000f8ec03f */
[----:B------:R-:W0:Y:S01]  /*5400*/  MUFU.TANH R6, R6 ;  /* 0x0000000600067308 */ /* 0x000e220000002400 */
[----:B------:R-:W-:Y:S01]  /*5410*/  ULOP3.LUT UR7, UR6, 0x3fff, URZ, 0xc0, !UPT ;  /* 0x00003fff06077892 */ /* 0x000fe2000f8ec03f */
[----:B------:R-:W-:Y:S01]  /*5420*/  FMUL.FTZ R11, R29, UR27 ;  /* 0x0000001b1d0b7c20 */ /* 0x000fe20008410000 */
[----:B------:R-:W-:Y:S01]  /*5430*/  ULOP3.LUT UR6, UR10, 0x10000, URZ, 0xfc, !UPT ;  /* 0x000100000a067892 */ /* 0x000fe2000f8efc3f */
[----:B------:R-:W-:Y:S01]  /*5440*/  FMUL.FTZ R14, R32, UR27 ;  /* 0x0000001b200e7c20 */ /* 0x000fe20008410000 */
[----:B------:R-:W-:Y:S01]  /*5450*/  UIMAD UR7, UR28, 0x600, UR7 ;  /* 0x000006001c0778a4 */ /* 0x000fe2000f8e0207 */
[----:B------:R-:W-:Y:S01]  /*5460*/  FMUL.FTZ R15, R33, UR27 ;  /* 0x0000001b210f7c20 */ /* 0x000fe20008410000 */
[----:B------:R-:W-:Y:S01]  /*5470*/  UMOV UR21, 0x40000040 ;  /* 0x4000004000157882 */ /* 0x000fe20000000000 */
[----:B------:R-:W-:Y:S01]  /*5480*/  UMOV UR23, 0x40000040 ;  /* 0x4000004000177882 */ /* 0x000fe20000000000 */
[----:B------:R-:W1:Y:S01]  /*5490*/  MUFU.TANH R7, R7 ;  /* 0x0000000700077308 */ /* 0x000e620000002400 */
[----:B------:R-:W-:Y:S01]  /*54a0*/  UMOV UR20, UR6 ;  /* 0x0000000600147c82 */ /* 0x000fe20008000000 */
[----:B------:R-:W-:Y:S01]  /*54b0*/  FMUL.FTZ R32, R48, UR27 ;  /* 0x0000001b30207c20 */ /* 0x000fe20008410000 */
[----:B------:R-:W-:Y:S01]  /*54c0*/  UMOV UR22, UR7 ;  /* 0x0000000700167c82 */ /* 0x000fe20008000000 */
[----:B------:R-:W-:Y:S01]  /*54d0*/  FMUL.FTZ R48, R64, UR27 ;  /* 0x0000001b40307c20 */ /* 0x000fe20008410000 */
[----:B------:R-:W-:Y:S01]  /*54e0*/  HGMMA.64x64x16.F32.BF16 R120, gdesc[UR20].tnspB, R120, gsb0 ;  /* 0x40e00000147879f0 */ /* 0x000fe20008001878 */
[----:B------:R-:W-:Y:S01]  /*54f0*/  UIADD3 UR20, UR6, 0x2, URZ ;  /* 0x0000000206147890 */ /* 0x000fe2000fffe03f */
[----:B------:R-:W-:Y:S01]  /*5500*/  FMUL.FTZ R64, R80, UR27 ;  /* 0x0000001b50407c20 */ /* 0x000fe20008410000 */
[----:B------:R-:W-:Y:S01]  /*5510*/  UIADD3 UR22, UR7, 0x80, URZ ;  /* 0x0000008007167890 */ /* 0x000fe2000fffe03f */
[----:B------:R-:W2:Y:S01]  /*5520*/  MUFU.TANH R10, R10 ;  /* 0x0000000a000a7308 */ /* 0x000ea20000002400 */
[----:B------:R-:W-:Y:S01]  /*5530*/  UMOV UR21, 0x40000040 ;  /* 0x4000004000157882 */ /* 0x000fe20000000000 */
[----:B------:R-:W-:Y:S01]  /*5540*/  UMOV UR23, 0x40000040 ;  /* 0x4000004000177882 */ /* 0x000fe20000000000 */
        /* <DEDUP_REMOVED lines=69> */
[----:B------:R-:W-:-:S02]  /*59a0*/  WARPGROUP.DEPBAR.LE gsb0, 0x0 ;  /* 0x00008000000079c5 */ /* 0x000fc40000010000 */
[----:B------:R-:W-:Y:S01]  /*59b0*/  WARPGROUP.ARRIVE ;  /* 0x00000000000079c5 */ /* 0x000fe20000000000 */
[----:B------:R-:W2:Y:S01]  /*59c0*/  MUFU.TANH R12, R12 ;  /* 0x0000000c000c7308 */ /* 0x000ea20000002400 */
[----:B0-----:R-:W-:Y:S01]  /*59d0*/  FMNMX.FTZ R85, R9, R84, !PT ;  /* 0x0000005409557209 */ /* 0x001fe20007810000 */
[----:B------:R-:W-:Y:S01]  /*59e0*/  FMUL.FTZ R47, R63, UR27 ;  /* 0x0000001b3f2f7c20 */ /* 0x000fe20008410000 */
[----:B------:R-:W-:Y:S01]  /*59f0*/  FMUL.FTZ R60, R76, UR27 ;  /* 0x0000001b4c3c7c20 */ /* 0x000fe20008410000 */
[----:B------:R-:W-:Y:S01]  /*5a00*/  FMUL.FTZ R50, R66, UR27 ;  /* 0x0000001b42327c20 */ /* 0x000fe20008410000 */
[----:B------:R-:W-:Y:S01]  /*5a10*/  HGMMA.64x64x16.F32.BF16 R120, gdesc[UR20].tnspB, R120, gsb0 ;  /* 0x40e00000147879f0 */ /* 0x000fe20008001878 */
[----:B------:R-:W-:Y:S01]  /*5a20*/  UIADD3 UR20, UR6, 0x4, URZ ;  /* 0x0000000406147890 */ /* 0x000fe2000fffe03f */
[----:B-1----:R-:W-:Y:S01]  /*5a30*/  FMNMX.FTZ R86, R24, R87, !PT ;  /* 0x0000005718567209 */ /* 0x002fe20007810000 */
[----:B------:R-:W-:Y:S01]  /*5a40*/  UIADD3 UR22, UR7, 0x100, URZ ;  /* 0x0000010007167890 */ /* 0x000fe2000fffe03f */
[----:B------:R-:W0:Y:S01]  /*5a50*/  MUFU.TANH R25, R25 ;  /* 0x0000001900197308 */ /* 0x000e220000002400 */
[----:B------:R-:W-:Y:S01]  /*5a60*/  UMOV UR21, 0x40000040 ;  /* 0x4000004000157882 */ /* 0x000fe20000000000 */
[----:B------:R-:W-:Y:S01]  /*5a70*/  UMOV UR23, 0x40000040 ;  /* 0x4000004000177882 */ /* 0x000fe20000000000 */
        /* <DEDUP_REMOVED lines=17> */
[----:B------:R-:W-:-:S04]  /*5b90*/  FMUL.FTZ R100, R112, UR27 ;  /* 0x0000001b70647c20 */ /* 0x000fc80008410000 */
        /* <DEDUP_REMOVED lines=17> */
[----:B------:R-:W-:Y:S01]  /*5cb0*/  HGMMA.64x64x16.F32.BF16 R120, gdesc[UR20].tnspB, R120, gsb0 ;  /* 0x40e00000147879f0 */ /* 0x000fe20008001878 */
[----:B------:R-:W-:Y:S01]  /*5cc0*/  UIADD3 UR20, UR6, 0x6, URZ ;  /* 0x0000000606147890 */ /* 0x000fe2000fffe03f */
[----:B--2---:R-:W-:Y:S01]  /*5cd0*/  FMNMX.FTZ R89, R33, R84, !PT ;  /* 0x0000005421597209 */ /* 0x004fe20007810000 */
[----:B------:R-:W-:-:S03]  /*5ce0*/  UIADD3 UR22, UR7, 0x180, URZ ;  /* 0x0000018007167890 */ /* 0x000fc6000fffe03f */
[----:B------:R-:W1:Y:S01]  /*5cf0*/  MUFU.TANH R36, R36 ;  /* 0x0000002400247308 */ /* 0x000e620000002400 */
[----:B------:R-:W-:Y:S01]  /*5d00*/  UMOV UR21, 0x40000040 ;  /* 0x4000004000157882 */ /* 0x000fe20000000000 */
[----:B------:R-:W-:Y:S01]  /*5d10*/  UMOV UR23, 0x40000040 ;  /* 0x4000004000177882 */ /* 0x000fe20000000000 */
[----:B------:R-:W-:-:S05]  /*5d20*/  FMUL.FTZ R84, R102, UR27 ;  /* 0x0000001b66547c20 */ /* 0x000fca0008410000 */
        /* <DEDUP_REMOVED lines=23> */
[----:B------:R-:W-:Y:S01]  /*5ea0*/  UIADD3 UR20, UR6, 0x600, URZ ;  /* 0x0000060006147890 */ /* 0x000fe2000fffe03f */
        /* <DEDUP_REMOVED lines=23> */
[----:B0-----:R-:W-:Y:S01]  /*6020*/  FMNMX.FTZ R94, R52, R93, !PT ;  /* 0x0000005d345e7209 */ /* 0x001fe20007810000 */
[----:B------:R-:W-:Y:S02]  /*6030*/  WARPGROUP.DEPBAR.LE gsb0, 0x0 ;  /* 0x00008000000079c5 */ /* 0x000fe40000010000 */
[----:B------:R-:W-:-:S04]  /*6040*/  WARPGROUP.ARRIVE ;  /* 0x00000000000079c5 */ /* 0x000fc80000000000 */
[----:B------:R-:W0:Y:S01]  /*6050*/  MUFU.TANH R43, R43 ;  /* 0x0000002b002b7308 */ /* 0x000e220000002400 */
[----:B--2---:R-:W-:Y:S01]  /*6060*/  FMNMX.FTZ R92, R42, R89, !PT ;  /* 0x000000592a5c7209 */ /* 0x004fe20007810000 */
[----:B------:R-:W-:Y:S01]  /*6070*/  HGMMA.64x64x16.F32.BF16 R120, gdesc[UR20].tnspB, R120, gsb0 ;  /* 0x40e00000147879f0 */ /* 0x000fe20008001878 */
[----:B------:R-:W-:Y:S01]  /*6080*/  UIADD3 UR20, UR6, 0x602, URZ ;  /* 0x0000060206147890 */ /* 0x000fe2000fffe03f */
[----:B-1----:R-:W-:Y:S01]  /*6090*/  FMNMX.FTZ R89, R53, R94, !PT ;  /* 0x0000005e35597209 */ /* 0x002fe20007810000 */
[----:B------:R-:W-:-:S03]  /*60a0*/  UIADD3 UR22, UR7, 0x280, URZ ;  /* 0x0000028007167890 */ /* 0x000fc6000fffe03f */
[----:B------:R-:W1:Y:S01]  /*60b0*/  MUFU.TANH R56, R56 ;  /* 0x0000003800387308 */ /* 0x000e620000002400 */
[----:B------:R-:W-:Y:S01]  /*60c0*/  UMOV UR21, 0x40000040 ;  /* 0x4000004000157882 */ /* 0x000fe20000000000 */
[----:B------:R-:W-:-:S06]  /*60d0*/  UMOV UR23, 0x40000040 ;  /* 0x4000004000177882 */ /* 0x000fcc0000000000 */
        /* <DEDUP_REMOVED lines=22> */
[----:B------:R-:W-:Y:S01]  /*6240*/  HGMMA.64x64x16.F32.BF16 R120, gdesc[UR20].tnspB, R120, gsb0 ;  /* 0x40e00000147879f0 */ /* 0x000fe20008001878 */
[----:B------:R-:W-:Y:S01]  /*6250*/  UIADD3 UR20, UR6, 0x604, URZ ;  /* 0x0000060406147890 */ /* 0x000fe2000fffe03f */
[----:B0-----:R-:W-:Y:S01]  /*6260*/  FMNMX.FTZ R94, R64, R95, !PT ;  /* 0x0000005f405e7209 */ /* 0x001fe20007810000 */
[----:B------:R-:W-:-:S03]  /*6270*/  UIADD3 UR22, UR7, 0x300, URZ ;  /* 0x0000030007167890 */ /* 0x000fc6000fffe03f */
[----:B------:R-:W0:Y:S01]  /*6280*/  MUFU.TANH R65, R65 ;  /* 0x0000004100417308 */ /* 0x000e220000002400 */
[----:B------:R-:W-:Y:S01]  /*6290*/  UMOV UR21, 0x40000040 ;  /* 0x4000004000157882 */ /* 0x000fe20000000000 */
[----:B------:R-:W-:Y:S01]  /*62a0*/  UMOV UR23, 0x40000040 ;  /* 0x4000004000177882 */ /* 0x000fe20000000000 */
[----:B------:R-:W-:-:S05]  /*62b0*/  FMUL.FTZ R95, R109, UR27 ;  /* 0x0000001b6d5f7c20 */ /* 0x000fca0008410000 */
[----:B------:R-:W2:Y:S01]  /*62c0*/  MUFU.TANH R55, R55 ;  /* 0x0000003700377308 */ /* 0x000ea20000002400 */
[----:B-1----:R-:W-:-:S07]  /*62d0*/  FMNMX.FTZ R92, R54, R97, !PT ;  /* 0x00000061365c7209 */ /* 0x002fce0007810000 */
[----:B------:R-:W1:Y:S01]  /*62e0*/  MUFU.TANH R70, R70 ;  /* 0x0000004600467308 */ /* 0x000e620000002400 */
[----:B0-----:R-:W-:-:S07]  /*62f0*/  FMNMX.FTZ R99, R65, R94, !PT ;  /* 0x0000005e41637209 */ /* 0x001fce0007810000 */
[----:B------:R-:W0:Y:S01]  /*6300*/  MUFU.TANH R58, R58 ;  /* 0x0000003a003a7308 */ /* 0x000e220000002400 */
[----:B--2---:R-:W-:Y:S01]  /*6310*/  FMNMX.FTZ R97, R55, R92, !PT ;  /* 0x0000005c37617209 */ /* 0x004fe20007810000 */
[----:B------:R-:W-:Y:S02]  /*6320*/  FMUL.FTZ R92, R110, UR27 ;  /* 0x0000001b6e5c7c20 */ /* 0x000fe40008410000 */
[----:B------:R-:W2:Y:S04]  /*6330*/  S2R R110, SR_TID.X ;  /* 0x00000000006e7919 */ /* 0x000ea80000002100 */
[----:B------:R-:W3:Y:S01]  /*6340*/  MUFU.TANH R71, R71 ;  /* 0x0000004700477308 */ /* 0x000ee20000002400 */
[----:B-1----:R-:W-:-:S07]  /*6350*/  FMNMX.FTZ R96, R70, R99, !PT ;  /* 0x0000006346607209 */ /* 0x002fce0007810000 */
[----:B------:R-:W1:Y:S01]  /*6360*/  MUFU.TANH R59, R59 ;  /* 0x0000003b003b7308 */ /* 0x000e620000002400 */
[----:B0-----:R-:W-:-:S07]  /*6370*/  FMNMX.FTZ R94, R58, R97, !PT ;  /* 0x000000613a5e7209 */ /* 0x001fce0007810000 */
[----:B------:R-:W0:Y:S01]  /*6380*/  MUFU.TANH R74, R74 ;  /* 0x0000004a004a7308 */ /* 0x000e220000002400 */
[----:B---3--:R-:W-:-:S07]  /*6390*/  FMNMX.FTZ R99, R71, R96, !PT ;  /* 0x0000006047637209 */ /* 0x008fce0007810000 */
[----:B------:R-:W3:Y:S01]  /*63a0*/  MUFU.TANH R62, R62 ;  /* 0x0000003e003e7308 */ /* 0x000ee20000002400 */
[----:B-1----:R-:W-:Y:S01]  /*63b0*/  FMNMX.FTZ R97, R59, R94, !PT ;  /* 0x0000005e3b617209 */ /* 0x002fe20007810000 */
[----:B------:R-:W-:Y:S01]  /*63c0*/  FMUL.FTZ R94, R111, UR27 ;  /* 0x0000001b6f5e7c20 */ /* 0x000fe20008410000 */
[----:B--2---:R-:W-:Y:S02]  /*63d0*/  SHF.R.U32.HI R109, RZ, 0x7, R110 ;  /* 0x00000007ff6d7819 */ /* 0x004fe4000001166e */
[----:B------:R-:W-:-:S03]  /*63e0*/  ISETP.GE.U32.AND P2, PT, R110, 0x180, PT ;  /* 0x000001806e00780c */ /* 0x000fc60003f46070 */
[----:B------:R-:W1:Y:S01]  /*63f0*/  MUFU.TANH R75, R75 ;  /* 0x0000004b004b7308 */ /* 0x000e620000002400 */
[----:B0-----:R-:W-:Y:S01]  /*6400*/  FMNMX.FTZ R98, R74, R99, !PT ;  /* 0x000000634a627209 */ /* 0x001fe20007810000 */
[----:B------:R-:W-:Y:S02]  /*6410*/  WARPGROUP.DEPBAR.LE gsb0, 0x0 ;  /* 0x00008000000079c5 */ /* 0x000fe40000010000 */
[----:B------:R-:W-:-:S04]  /*6420*/  WARPGROUP.ARRIVE ;  /* 0x00000000000079c5 */ /* 0x000fc80000000000 */
[----:B------:R-:W0:Y:S01]  /*6430*/  MUFU.TANH R63, R63 ;  /* 0x0000003f003f7308 */ /* 0x000e220000002400 */
[----:B---3--:R-:W-:Y:S01]  /*6440*/  FMNMX.FTZ R96, R62, R97, !PT ;  /* 0x000000613e607209 */ /* 0x008fe20007810000 */
        /* <DEDUP_REMOVED lines=45> */
[----:B0-----:R-:W-:Y:S01]  /*6720*/  FMNMX.FTZ R96, R76, R97, !PT ;  /* 0x000000614c607209 */ /* 0x001fe20007810000 */
[----:B------:R-:W-:-:S06]  /*6730*/  FMUL.FTZ R97, R114, UR27 ;  /* 0x0000001b72617c20 */ /* 0x000fcc0008410000 */
        /* <DEDUP_REMOVED lines=34> */
[----:B-1----:R-:W-:-:S05]  /*6960*/  FMNMX.FTZ R96, R105, R96, !PT ;  /* 0x0000006069607209 */ /* 0x002fca0007810000 */
[----:B------:R-:W1:Y:S01]  /*6970*/  SHFL.BFLY PT, R103, R96, 0x2, 0x1f ;  /* 0x0c401f0060677f89 */ /* 0x000e6200000e0000 */
[----:B------:R-:W-:Y:S02]  /*6980*/  WARPGROUP.DEPBAR.LE gsb0, 0x0 ;  /* 0x00008000000079c5 */ /* 0x000fe40000010000 */
[----:B------:R-:W-:Y:S01]  /*6990*/  WARPGROUP.ARRIVE ;  /* 0x00000000000079c5 */ /* 0x000fe20000000000 */
[----:B------:R-:W3:Y:S01]  /*69a0*/  MUFU.TANH R94, R94 ;  /* 0x0000005e005e7308 */ /* 0x000ee20000002400 */
[----:B--2---:R-:W-:Y:S01]  /*69b0*/  FMNMX.FTZ R107, R89, R104, !PT ;  /* 0x00000068596b7209 */ /* 0x004fe20007810000 */
[----:B------:R-:W-:-:S03]  /*69c0*/  FMUL.FTZ R104, R119, UR27 ;  /* 0x0000001b77687c20 */ /* 0x000fc60008410000 */
[----:B------:R-:W-:Y:S01]  /*69d0*/  HGMMA.64x64x16.F32.BF16 R120, gdesc[UR20].tnspB, R120, gsb0 ;  /* 0x40e00000147879f0 */ /* 0x000fe20008001878 */
[----:B------:R-:W-:Y:S01]  /*69e0*/  UIADD3 UR20, UR6, 0xc04, URZ ;  /* 0x00000c0406147890 */ /* 0x000fe2000fffe03f */
[----:B0-----:R-:W-:Y:S01]  /*69f0*/  FMNMX.FTZ R107, R92, R107, !PT ;  /* 0x0000006b5c6b7209 */ /* 0x001fe20007810000 */
[----:B------:R-:W-:Y:S01]  /*6a00*/  UIADD3 UR22, UR7, 0x500, URZ ;  /* 0x0000050007167890 */ /* 0x000fe2000fffe03f */
[----:B------:R-:W0:Y:S01]  /*6a10*/  MUFU.TANH R97, R97 ;  /* 0x0000006100617308 */ /* 0x000e220000002400 */
[----:B------:R-:W-:Y:S01]  /*6a20*/  UMOV UR21, 0x40000040 ;  /* 0x4000004000157882 */ /* 0x000fe20000000000 */
[----:B------:R-:W-:-:S06]  /*6a30*/  UMOV UR23, 0x40000040 ;  /* 0x4000004000177882 */ /* 0x000fcc0000000000 */
[----:B------:R-:W2:Y:S01]  /*6a40*/  MUFU.TANH R98, R98 ;  /* 0x0000006200627308 */ /* 0x000ea20000002400 */
[----:B---3--:R-:W-:-:S07]  /*6a50*/  FMNMX.FTZ R106, R94, R107, !PT ;  /* 0x0000006b5e6a7209 */ /* 0x008fce0007810000 */
[----:B------:R-:W3:Y:S01]  /*6a60*/  MUFU.TANH R102, R102 ;  /* 0x0000006600667308 */ /* 0x000ee20000002400 */
[----:B0-----:R-:W-:Y:S02]  /*6a70*/  FMNMX.FTZ R107, R97, R106, !PT ;  /* 0x0000006a616b7209 */ /* 0x001fe40007810000 */
[----:B-1----:R-:W-:-:S05]  /*6a80*/  FMNMX.FTZ R106, R96, R103, !PT ;  /* 0x00000067606a7209 */ /* 0x002fca0007810000 */
[----:B------:R-:W0:Y:S01]  /*6a90*/  MUFU.TANH R104, R104 ;  /* 0x0000006800687308 */ /* 0x000e220000002400 */
[----:B--2---:R-:W-:Y:S01]  /*6aa0*/  FMNMX.FTZ R107, R98, R107, !PT ;  /* 0x0000006b626b7209 */ /* 0x004fe20007810000 */
[----:B------:R-:W-:Y:S03]  /*6ab0*/  SHFL.BFLY PT, R103, R106, 0x1, 0x1f ;  /* 0x0c201f006a677f89 */ /* 0x000fe600000e0000 */
[----:B---3--:R-:W-:-:S04]  /*6ac0*/  FMNMX.FTZ R107, R102, R107, !PT ;  /* 0x0000006b666b7209 */ /* 0x008fc80007810000 */
[----:B0-----:R-:W-:-:S05]  /*6ad0*/  FMNMX.FTZ R107, R104, R107, !PT ;  /* 0x0000006b686b7209 */ /* 0x001fca0007810000 */
[----:B------:R-:W0:Y:S02]  /*6ae0*/  SHFL.BFLY PT, R96, R107, 0x2, 0x1f ;  /* 0x0c401f006b607f89 */ /* 0x000e2400000e0000 */
[----:B0-----:R-:W-:Y:S01]  /*6af0*/  FMNMX.FTZ R108, R107, R96, !PT ;  /* 0x000000606b6c7209 */ /* 0x001fe20007810000 */
[----:B------:R-:W-:Y:S02]  /*6b00*/  WARPGROUP.DEPBAR.LE gsb0, 0x0 ;  /* 0x00008000000079c5 */ /* 0x000fe40000010000 */
[----:B------:R-:W-:Y:S01]  /*6b10*/  WARPGROUP.ARRIVE ;  /* 0x00000000000079c5 */ /* 0x000fe20000000000 */
[----:B------:R-:W-:Y:S02]  /*6b20*/  FMNMX.FTZ R96, R106, R103, !PT ;  /* 0x000000676a607209 */ /* 0x000fe40007810000 */
[----:B------:R-:W0:Y:S03]  /*6b30*/  SHFL.BFLY PT, R103, R108, 0x1, 0x1f ;  /* 0x0c201f006c677f89 */ /* 0x000e2600000e0000 */
[----:B------:R-:W-:Y:S01]  /*6b40*/  HGMMA.64x64x16.F32.BF16 R120, gdesc[UR20].tnspB, R120, gsb0 ;  /* 0x40e00000147879f0 */ /* 0x000fe20008001878 */
[----:B------:R-:W-:Y:S01]  /*6b50*/  UIADD3 UR20, UR6, 0xc06, URZ ;  /* 0x00000c0606147890 */ /* 0x000fe2000fffe03f */
[C---:B------:R-:W-:Y:S01]  /*6b60*/  FADD.FTZ R107, -R96.reuse, R0 ;  /* 0x00000000606b7221 */ /* 0x040fe20000010100 */
[----:B------:R-:W-:Y:S01]  /*6b70*/  UIADD3 UR22, UR7, 0x580, URZ ;  /* 0x0000058007167890 */ /* 0x000fe2000fffe03f */
[----:B------:R-:W-:Y:S01]  /*6b80*/  FMUL.FTZ R0, R96, UR26 ;  /* 0x0000001a60007c20 */ /* 0x000fe20008410000 */
[----:B------:R-:W-:Y:S01]  /*6b90*/  UMOV UR21, 0x40000040 ;  /* 0x4000004000157882 */ /* 0x000fe20000000000 */
[----:B------:R-:W-:Y:S01]  /*6ba0*/  UMOV UR23, 0x40000040 ;  /* 0x4000004000177882 */ /* 0x000fe20000000000 */
[----:B------:R-:W-:Y:S01]  /*6bb0*/  FMUL.FTZ R107, R107, UR26 ;  /* 0x0000001a6b6b7c20 */ /* 0x000fe20008410000 */
        /* <DEDUP_REMOVED lines=13> */
[----:B0-----:R-:W-:Y:S01]  /*6c90*/  FMNMX.FTZ R103, R108, R103, !PT ;  /* 0x000000676c677209 */ /* 0x001fe20007810000 */
[--C-:B------:R-:W-:Y:S01]  /*6ca0*/  FFMA.FTZ R28, R28, UR26, -R0.reuse ;  /* 0x0000001a1c1c7c23 */ /* 0x100fe20008010800 */
[--C-:B------:R-:W-:Y:S01]  /*6cb0*/  FFMA.FTZ R29, R29, UR26, -R0.reuse ;  /* 0x0000001a1d1d7c23 */ /* 0x100fe20008010800 */
[--C-:B------:R-:W-:Y:S01]  /*6cc0*/  FFMA.FTZ R32, R32, UR26, -R0.reuse ;  /* 0x0000001a20207c23 */ /* 0x100fe20008010800 */
[--C-:B------:R-:W-:Y:S01]  /*6cd0*/  FFMA.FTZ R36, R36, UR26, -R0.reuse ;  /* 0x0000001a24247c23 */ /* 0x100fe20008010800 */
[C---:B------:R-:W-:Y:S01]  /*6ce0*/  FADD.FTZ R5, -R103.reuse, R5 ;  /* 0x0000000567057221 */ /* 0x040fe20000010100 */
[----:B-1----:R-:W-:Y:S01]  /*6cf0*/  FMUL.FTZ R107, R103, UR26 ;  /* 0x0000001a676b7c20 */ /* 0x002fe20008410000 */
[--C-:B------:R-:W-:Y:S01]  /*6d00*/  FFMA.FTZ R37, R37, UR26, -R0.reuse ;  /* 0x0000001a25257c23 */ /* 0x100fe20008010800 */
[----:B------:R-:W-:Y:S01]  /*6d10*/  FFMA.FTZ R40, R40, UR26, -R0 ;  /* 0x0000001a28287c23 */ /* 0x000fe20008010800 */
[----:B------:R-:W-:Y:S01]  /*6d20*/  FMUL.FTZ R108, R5, UR26 ;  /* 0x0000001a056c7c20 */ /* 0x000fe20008410000 */
[----:B------:R-:W-:Y:S01]  /*6d30*/  FFMA.FTZ R5, R8, UR26, -R107 ;  /* 0x0000001a08057c23 */ /* 0x000fe2000801086b */
[----:B------:R-:W-:-:S02]  /*6d40*/  VIADD R8, R109, 0x9 ;  /* 0x000000096d087836 */ /* 0x000fc40000000000 */
[--C-:B------:R-:W-:Y:S01]  /*6d50*/  FFMA.FTZ R111, R9, UR26, -R107.reuse ;  /* 0x0000001a096f7c23 */ /* 0x100fe2000801086b */
[----:B------:R-:W-:Y:S02]  /*6d60*/  IMAD.U32 R9, RZ, RZ, UR28 ;  /* 0x0000001cff097e24 */ /* 0x000fe4000f8e00ff */
[--C-:B------:R-:W-:Y:S01]  /*6d70*/  FFMA.FTZ R13, R13, UR26, -R107.reuse ;  /* 0x0000001a0d0d7c23 */ /* 0x100fe2000801086b */
[--C-:B------:R-:W-:Y:S01]  /*6d80*/  FFMA.FTZ R41, R41, UR26, -R0.reuse ;  /* 0x0000001a29297c23 */ /* 0x100fe20008010800 */
[----:B------:R-:W-:Y:S01]  /*6d90*/  SEL R110, R8, 0x9, !P2 ;  /* 0x00000009086e7807 */ /* 0x000fe20005000000 */
[----:B------:R-:W-:Y:S01]  /*6da0*/  FFMA.FTZ R8, R12, UR26, -R107 ;  /* 0x0000001a0c087c23 */ /* 0x000fe2000801086b */
[----:B------:R-:W-:Y:S01]  /*6db0*/  MOV R12, UR38 ;  /* 0x00000026000c7c02 */ /* 0x000fe20008000f00 */
[--C-:B------:R-:W-:Y:S01]  /*6dc0*/  FFMA.FTZ R44, R44, UR26, -R0.reuse ;  /* 0x0000001a2c2c7c23 */ /* 0x100fe20008010800 */
[----:B------:R-:W-:Y:S01]  /*6dd0*/  @!P1 LEA R9, R9, UR39, 0x3 ;  /* 0x0000002709099c11 */ /* 0x000fe2000f8e18ff */
        /* <DEDUP_REMOVED lines=29> */
[----:B------:R-:W-:Y:S01]  /*6fb0*/  @!P1 LEA R12, R12, UR39, 0x3 ;  /* 0x000000270c0c9c11 */ /* 0x000fe2000f8e18ff */
[----:B------:R-:W0:Y:S01]  /*6fc0*/  MUFU.EX2 R0, R108 ;  /* 0x0000006c00007308 */ /* 0x000e220000000800 */
[----:B------:R-:W-:-:S02]  /*6fd0*/  @!P1 VIADD R109, R9, 0x30860 ;  /* 0x00030860096d9836 */ /* 0x000fc40000000000 */
[--C-:B------:R-:W-:Y:S01]  /*6fe0*/  FFMA.FTZ R58, R58, UR26, -R107.reuse ;  /* 0x0000001a3a3a7c23 */ /* 0x100fe2000801086b */
[----:B------:R-:W-:Y:S01]  /*6ff0*/  FFMA.FTZ R69, R69, UR26, -R107 ;  /* 0x0000001a45457c23 */ /* 0x000fe2000801086b */
[----:B------:R-:W-:Y:S02]  /*7000*/  WARPGROUP.DEPBAR.LE gsb0, 0x0 ;  /* 0x00008000000079c5 */ /* 0x000fe40000010000 */
[----:B------:R-:W-:Y:S01]  /*7010*/  WARPGROUP.ARRIVE ;  /* 0x00000000000079c5 */ /* 0x000fe20000000000 */
[----:B------:R-:W-:Y:S01]  /*7020*/  @!P1 VIADD R12, R12, 0x30840 ;  /* 0x000308400c0c9836 */ /* 0x000fe20000000000 */
[----:B------:R-:W1:Y:S01]  /*7030*/  MUFU.EX2 R5, R5 ;  /* 0x0000000500057308 */ /* 0x000e620000000800 */
[----:B------:R-:W-:Y:S01]  /*7040*/  @!P1 PRMT R109, RZ, 0x654, R109 ;  /* 0x00000654ff6d9816 */ /* 0x000fe2000000006d */
[--C-:B------:R-:W-:Y:S01]  /*7050*/  FFMA.FTZ R72, R72, UR26, -R107.reuse ;  /* 0x0000001a48487c23 */ /* 0x100fe2000801086b */
[--C-:B------:R-:W-:Y:S01]  /*7060*/  FFMA.FTZ R73, R73, UR26, -R107.reuse ;  /* 0x0000001a49497c23 */ /* 0x100fe2000801086b */
[----:B------:R-:W-:Y:S01]  /*7070*/  HGMMA.64x64x16.F32.BF16 R120, gdesc[UR20].tnspB, R120, gsb0 ;  /* 0x40e00000147879f0 */ /* 0x000fe20008001878 */
[----:B------:R-:W-:Y:S01]  /*7080*/  @!P1 PRMT R12, RZ, 0x654, R12 ;  /* 0x00000654ff0c9816 */ /* 0x000fe2000000000c */
[--C-:B------:R-:W-:Y:S01]  /*7090*/  FFMA.FTZ R76, R76, UR26, -R107.reuse ;  /* 0x0000001a4c4c7c23 */ /* 0x100fe2000801086b */
[--C-:B------:R-:W-:Y:S01]  /*70a0*/  FFMA.FTZ R80, R80, UR26, -R107.reuse ;  /* 0x0000001a50507c23 */ /* 0x100fe2000801086b */
[----:B------:R-:W2:Y:S01]  /*70b0*/  MUFU.EX2 R7, R7 ;  /* 0x0000000700077308 */ /* 0x000ea20000000800 */
        /* <DEDUP_REMOVED lines=12> */
[----:B------:R-:W-:Y:S01]  /*7180*/  ISETP.LT.AND P2, PT, RZ, UR29, PT ;  /* 0x0000001dff007c0c */ /* 0x000fe2000bf41270 */
[----:B------:R-:W-:-:S02]  /*7190*/  UIADD3 UR6, UR29, -0x1, URZ ;  /* 0xffffffff1d067890 */ /* 0x000fc4000fffe03f */
[----:B------:R-:W-:Y:S01]  /*71a0*/  MUFU.EX2 R11, R11 ;  /* 0x0000000b000b7308 */ /* 0x000fe20000000800 */
[----:B------:R-:W-:Y:S01]  /*71b0*/  UMOV UR20, UR37 ;  /* 0x0000002500147c82 */ /* 0x000fe20008000000 */
[----:B------:R-:W-:-:S03]  /*71c0*/  UMOV UR28, UR38 ;  /* 0x00000026001c7c82 */ /* 0x000fc60008000000 */
[----:B------:R-:W-:-:S03]  /*71d0*/  UMOV UR29, UR6 ;  /* 0x00000006001d7c82 */ /* 0x000fc60008000000 */
[----:B------:R-:W3:Y:S08]  /*71e0*/  MUFU.EX2 R108, R111 ;  /* 0x0000006f006c7308 */ /* 0x000ef00000000800 */
[----:B------:R-:W-:Y:S08]  /*71f0*/  MUFU.EX2 R8, R8 ;  /* 0x0000000800087308 */ /* 0x000ff00000000800 */
[----:B------:R4:W5:Y:S08]  /*7200*/  MUFU.EX2 R9, R13 ;  /* 0x0000000d00097308 */ /* 0x0009700000000800 */
[----:B------:R-:W5:Y:S01]  /*7210*/  MUFU.EX2 R14, R14 ;  /* 0x0000000e000e7308 */ /* 0x000f620000000800 */
[--C-:B----4-:R-:W-:Y:S01]  /*7220*/  FFMA.FTZ R13, R34, UR26, -R107.reuse ;  /* 0x0000001a220d7c23 */ /* 0x110fe2000801086b */
[----:B------:R-:W-:-:S06]  /*7230*/  FFMA.FTZ R34, R47, UR26, -R107 ;  /* 0x0000001a2f227c23 */ /* 0x000fcc000801086b */
[----:B------:R-:W4:Y:S08]  /*7240*/  MUFU.EX2 R15, R15 ;  /* 0x0000000f000f7308 */ /* 0x000f300000000800 */
[----:B------:R-:W4:Y:S01]  /*7250*/  MUFU.EX2 R20, R20 ;  /* 0x0000001400147308 */ /* 0x000f220000000800 */
[----:B------:R-:W-:Y:S02]  /*7260*/  WARPGROUP.DEPBAR.LE gsb0, 0x0 ;  /* 0x00008000000079c5 */ /* 0x000fe40000010000 */
[----:B------:R0:W-:Y:S06]  /*7270*/  BAR.ARV R110, 0x100 ;  /* 0x0004006e0000751d */ /* 0x0001ec0000002000 */
[----:B------:R1:W-:Y:S01]  /*7280*/  @!P1 SYNCS.ARRIVE.TRANS64.RED.A1T0 RZ, [R12+URZ], RZ ;  /* 0x000000ff0cff99a7 */ /* 0x0003e2000810043f */
[----:B------:R-:W4:Y:S01]  /*7290*/  MUFU.EX2 R21, R21 ;  /* 0x0000001500157308 */ /* 0x000f220000000800 */
[--C-:B0-----:R-:W-:Y:S01]  /*72a0*/  FFMA.FTZ R110, R23, UR26, -R107.reuse ;  /* 0x0000001a176e7c23 */ /* 0x101fe2000801086b */
[--C-:B------:R-:W-:Y:S01]  /*72b0*/  FFMA.FTZ R23, R39, UR26, -R107.reuse ;  /* 0x0000001a27177c23 */ /* 0x100fe2000801086b */
[----:B------:R-:W-:Y:S01]  /*72c0*/  FFMA.FTZ R39, R66, UR26, -R107 ;  /* 0x0000001a42277c23 */ /* 0x000fe2000801086b */
[-C--:B------:R-:W-:Y:S01]  /*72d0*/  FMUL.FTZ R122, R122, R0.reuse ;  /* 0x000000007a7a7220 */ /* 0x080fe20000410000 */
[-C--:B------:R-:W-:Y:S01]  /*72e0*/  FMUL.FTZ R123, R123, R0.reuse ;  /* 0x000000007b7b7220 */ /* 0x080fe20000410000 */
[----:B------:R-:W-:Y:S01]  /*72f0*/  FMUL.FTZ R126, R126, R0 ;  /* 0x000000007e7e7220 */ /* 0x000fe20000410000 */
[----:B-1----:R-:W-:Y:S01]  /*7300*/  FFMA.FTZ R12, R33, R3, R6 ;  /* 0x00000003210c7223 */ /* 0x002fe20000010006 */
[----:B------:R0:W-:Y:S01]  /*7310*/  @!P1 SYNCS.ARRIVE.TRANS64.RED.A1T0 RZ, [R109+URZ], RZ ;  /* 0x000000ff6dff99a7 */ /* 0x0001e2000810043f */
[----:B------:R-:W-:Y:S01]  /*7320*/  FFMA.FTZ R3, R0, R4, R5 ;  /* 0x0000000400037223 */ /* 0x000fe20000010005 */
[----:B--2---:R-:W-:Y:S01]  /*7330*/  F2FP.BF16.F32.PACK_AB R4, R7, R6 ;  /* 0x000000060704723e */ /* 0x004fe200000010ff */
[----:B------:R-:W-:Y:S01]  /*7340*/  MUFU.EX2 R110, R110 ;  /* 0x0000006e006e7308 */ /* 0x000fe20000000800 */
[C---:B---3--:R-:W-:Y:S01]  /*7350*/  F2FP.BF16.F32.PACK_AB R5, R108.reuse, R5 ;  /* 0x000000056c05723e */ /* 0x048fe200000010ff */
[----:B------:R-:W-:Y:S01]  /*7360*/  FADD.FTZ R3, R108, R3 ;  /* 0x000000036c037221 */ /* 0x000fe20000010000 */
[----:B------:R-:W-:Y:S01]  /*7370*/  F2FP.BF16.F32.PACK_AB R6, R11, R10 ;  /* 0x0000000a0b06723e */ /* 0x000fe200000010ff */
[----:B------:R-:W-:Y:S01]  /*7380*/  FFMA.FTZ R108, R31, UR26, -R107 ;  /* 0x0000001a1f6c7c23 */ /* 0x000fe2000801086b */
[----:B0-----:R-:W-:Y:S01]  /*7390*/  FADD.FTZ R109, R7, R12 ;  /* 0x0000000c076d7221 */ /* 0x001fe20000010000 */
[C---:B-----5:R-:W-:Y:S01]  /*73a0*/  F2FP.BF16.F32.PACK_AB R7, R9.reuse, R8 ;  /* 0x000000080907723e */ /* 0x060fe200000010ff */
[----:B------:R-:W-:Y:S01]  /*73b0*/  FADD.FTZ R8, R8, R3 ;  /* 0x0000000308087221 */ /* 0x000fe20000010000 */
[----:B------:R-:W-:Y:S01]  /*73c0*/  MUFU.EX2 R24, R24 ;  /* 0x0000001800187308 */ /* 0x000fe20000000800 */
[----:B------:R-:W-:Y:S01]  /*73d0*/  FADD.FTZ R12, R10, R109 ;  /* 0x0000006d0a0c7221 */ /* 0x000fe20000010000 */
[--C-:B------:R-:W-:Y:S01]  /*73e0*/  FFMA.FTZ R10, R26, UR26, -R107.reuse ;  /* 0x0000001a1a0a7c23 */ /* 0x100fe2000801086b */
[----:B------:R0:W-:Y:S01]  /*73f0*/  STSM.16.M88.4 [R2+0x1e800], R4 ;  /* 0x01e8000402007844 */ /* 0x0001e20000000200 */
[----:B------:R-:W-:Y:S01]  /*7400*/  FADD.FTZ R8, R9, R8 ;  /* 0x0000000809087221 */ /* 0x000fe20000010000 */
        /* <DEDUP_REMOVED lines=12> */
[-C--:B------:R-:W-:Y:S01]  /*74d0*/  FMUL.FTZ R127, R127, R0.reuse ;  /* 0x000000007f7f7220 */ /* 0x080fe20000410000 */
[----:B------:R-:W-:Y:S01]  /*74e0*/  FMUL.FTZ R130, R130, R0 ;  /* 0x0000000082827220 */ /* 0x000fe20000410000 */
[--C-:B0-----:R-:W-:Y:S01]  /*74f0*/  FFMA.FTZ R5, R18, UR26, -R107.reuse ;  /* 0x0000001a12057c23 */ /* 0x101fe2000801086b */
[--C-:B------:R-:W-:Y:S01]  /*7500*/  FFMA.FTZ R6, R19, UR26, -R107.reuse ;  /* 0x0000001a13067c23 */ /* 0x100fe2000801086b */
[--C-:B------:R-:W-:Y:S01]  /*7510*/  FFMA.FTZ R7, R22, UR26, -R107.reuse ;  /* 0x0000001a16077c23 */ /* 0x100fe2000801086b */
[----:B------:R-:W-:Y:S01]  /*7520*/  FADD.FTZ R4, R11, R12 ;  /* 0x0000000c0b047221 */ /* 0x000fe20000010000 */
[--C-:B------:R-:W-:Y:S01]  /*7530*/  FFMA.FTZ R18, R38, UR26, -R107.reuse ;  /* 0x0000001a26127c23 */ /* 0x100fe2000801086b */
[----:B------:R-:W-:Y:S01]  /*7540*/  MUFU.EX2 R26, R26 ;  /* 0x0000001a001a7308 */ /* 0x000fe20000000800 */
[--C-:B------:R-:W-:Y:S01]  /*7550*/  FFMA.FTZ R19, R42, UR26, -R107.reuse ;  /* 0x0000001a2a137c23 */ /* 0x100fe2000801086b */
[----:B------:R-:W-:Y:S01]  /*7560*/  FADD.FTZ R4, R14, R4 ;  /* 0x000000040e047221 */ /* 0x000fe20000010000 */
[--C-:B------:R-:W-:Y:S01]  /*7570*/  FFMA.FTZ R22, R50, UR26, -R107.reuse ;  /* 0x0000001a32167c23 */ /* 0x100fe2000801086b */
[--C-:B------:R-:W-:Y:S01]  /*7580*/  FFMA.FTZ R12, R59, UR26, -R107.reuse ;  /* 0x0000001a3b0c7c23 */ /* 0x100fe2000801086b */
[--C-:B------:R-:W-:Y:S01]  /*7590*/  FFMA.FTZ R11, R77, UR26, -R107.reuse ;  /* 0x0000001a4d0b7c23 */ /* 0x100fe2000801086b */
[C---:B----4-:R-:W-:Y:S01]  /*75a0*/  FADD.FTZ R47, R15.reuse, R4 ;  /* 0x000000040f2f7221 */ /* 0x050fe20000010000 */
[----:B------:R-:W-:Y:S01]  /*75b0*/  F2FP.BF16.F32.PACK_AB R4, R15, R14 ;  /* 0x0000000e0f04723e */ /* 0x000fe200000010ff */
[----:B------:R-:W0:Y:S01]  /*75c0*/  MUFU.EX2 R5, R5 ;  /* 0x0000000500057308 */ /* 0x000e220000000800 */
[----:B------:R-:W-:Y:S01]  /*75d0*/  FFMA.FTZ R59, R62, UR26, -R107 ;  /* 0x0000001a3e3b7c23 */ /* 0x000fe2000801086b */
[----:B------:R-:W-:Y:S01]  /*75e0*/  FADD.FTZ R14, R20, R47 ;  /* 0x0000002f140e7221 */ /* 0x000fe20000010000 */
[----:B------:R-:W-:Y:S01]  /*75f0*/  FFMA.FTZ R38, R63, UR26, -R107 ;  /* 0x0000001a3f267c23 */ /* 0x000fe2000801086b */
[-C--:B------:R-:W-:Y:S01]  /*7600*/  FMUL.FTZ R131, R131, R0.reuse ;  /* 0x0000000083837220 */ /* 0x080fe20000410000 */
[-C--:B------:R-:W-:Y:S01]  /*7610*/  FMUL.FTZ R134, R134, R0.reuse ;  /* 0x0000000086867220 */ /* 0x080fe20000410000 */
[----:B------:R-:W-:Y:S01]  /*7620*/  FADD.FTZ R15, R21, R14 ;  /* 0x0000000e150f7221 */ /* 0x000fe20000010000 */
[-C--:B------:R-:W-:Y:S01]  /*7630*/  FMUL.FTZ R135, R135, R0.reuse ;  /* 0x0000000087877220 */ /* 0x080fe20000410000 */
        /* <DEDUP_REMOVED lines=26> */
[----:B------:R-:W-:Y:S01]  /*77e0*/  FADD.FTZ R8, R24, R15 ;  /* 0x0000000f18087221 */ /* 0x000fe20000010000 */
[----:B------:R-:W-:Y:S01]  /*77f0*/  F2FP.BF16.F32.PACK_AB R24, R25, R24 ;  /* 0x000000181918723e */ /* 0x000fe200000010ff */
[----:B------:R-:W-:Y:S01]  /*7800*/  FMUL.FTZ R137, R137, R33 ;  /* 0x0000002189897220 */ /* 0x000fe20000410000 */
[----:B------:R-:W-:Y:S01]  /*7810*/  FADD.FTZ R9, R110, R9 ;  /* 0x000000096e097221 */ /* 0x000fe20000010000 */
[----:B------:R-:W-:Y:S01]  /*7820*/  FADD.FTZ R47, R25, R8 ;  /* 0x00000008192f7221 */ /* 0x000fe20000010000 */
[----:B------:R-:W-:Y:S01]  /*7830*/  F2FP.BF16.F32.PACK_AB R25, R26, R10 ;  /* 0x0000000a1a19723e */ /* 0x000fe200000010ff */
[----:B------:R-:W2:Y:S01]  /*7840*/  MUFU.EX2 R29, R29 ;  /* 0x0000001d001d7308 */ /* 0x000ea20000000800 */
[----:B------:R-:W-:Y:S01]  /*7850*/  FADD.FTZ R9, R10, R9 ;  /* 0x000000090a097221 */ /* 0x000fe20000010000 */
[----:B0-----:R-:W-:Y:S01]  /*7860*/  FADD.FTZ R14, R28, R47 ;  /* 0x0000002f1c0e7221 */ /* 0x001fe20000010000 */
[----:B------:R-:W-:Y:S01]  /*7870*/  F2FP.BF16.F32.PACK_AB R7, R110, R7 ;  /* 0x000000076e07723e */ /* 0x000fe200000010ff */
[-C--:B------:R-:W-:Y:S01]  /*7880*/  FMUL.FTZ R140, R140, R33.reuse ;  /* 0x000000218c8c7220 */ /* 0x080fe20000410000 */
[----:B------:R-:W-:Y:S01]  /*7890*/  FADD.FTZ R8, R26, R9 ;  /* 0x000000091a087221 */ /* 0x000fe20000010000 */
[-C--:B------:R-:W-:Y:S01]  /*78a0*/  FMUL.FTZ R141, R141, R33.reuse ;  /* 0x000000218d8d7220 */ /* 0x080fe20000410000 */
[-C--:B------:R-:W-:Y:S01]  /*78b0*/  FMUL.FTZ R144, R144, R33.reuse ;  /* 0x0000002190907220 */ /* 0x080fe20000410000 */
[----:B------:R-:W0:Y:S01]  /*78c0*/  MUFU.EX2 R108, R108 ;  /* 0x0000006c006c7308 */ /* 0x000e220000000800 */
[----:B-1----:R-:W-:Y:S01]  /*78d0*/  FADD.FTZ R9, R27, R8 ;  /* 0x000000081b097221 */ /* 0x002fe20000010000 */
[----:B------:R1:W-:Y:S01]  /*78e0*/  STSM.16.M88.4 [R152], R4 ;  /* 0x0000000498007844 */ /* 0x0003e20000000200 */
[-C--:B------:R-:W-:Y:S01]  /*78f0*/  FMUL.FTZ R145, R145, R33.reuse ;  /* 0x0000002191917220 */ /* 0x080fe20000410000 */
[-C--:B------:R-:W-:Y:S01]  /*7900*/  FMUL.FTZ R148, R148, R33.reuse ;  /* 0x0000002194947220 */ /* 0x080fe20000410000 */
[----:B------:R-:W-:Y:S01]  /*7910*/  FMUL.FTZ R149, R149, R33 ;  /* 0x0000002195957220 */ /* 0x000fe20000410000 */
[----:B------:R-:W-:-:S02]  /*7920*/  IMAD.MOV.U32 R0, RZ, RZ, R96 ;  /* 0x000000ffff007224 */ /* 0x000fc400078e0060 */
[----:B------:R-:W3:Y:S01]  /*7930*/  MUFU.EX2 R32, R32 ;  /* 0x0000002000207308 */ /* 0x000ee20000000800 */
[C---:B--2---:R-:W-:Y:S01]  /*7940*/  FADD.FTZ R47, R29.reuse, R14 ;  /* 0x0000000e1d2f7221 */ /* 0x044fe20000010000 */
[----:B------:R-:W-:-:S06]  /*7950*/  F2FP.BF16.F32.PACK_AB R26, R29, R28 ;  /* 0x0000001c1d1a723e */ /* 0x000fcc00000010ff */
[----:B------:R-:W2:Y:S01]  /*7960*/  MUFU.EX2 R13, R13 ;  /* 0x0000000d000d7308 */ /* 0x000ea20000000800 */
[C---:B0-----:R-:W-:Y:S01]  /*7970*/  FADD.FTZ R8, R108.reuse, R9 ;  /* 0x000000096c087221 */ /* 0x041fe20000010000 */
[----:B------:R-:W-:-:S05]  /*7980*/  F2FP.BF16.F32.PACK_AB R27, R108, R27 ;  /* 0x0000001b6c1b723e */ /* 0x000fca00000010ff */
[----:B------:R-:W-:Y:S01]  /*7990*/  STSM.16.M88.4 [R17], R24 ;  /* 0x0000001811007844 */ /* 0x000fe20000000200 */
[----:B------:R-:W0:Y:S01]  /*79a0*/  MUFU.EX2 R106, R106 ;  /* 0x0000006a006a7308 */ /* 0x000e220000000800 */
[----:B---3--:R-:W-:-:S07]  /*79b0*/  FADD.FTZ R47, R32, R47 ;  /* 0x0000002f202f7221 */ /* 0x008fce0000010000 */
[----:B------:R-:W3:Y:S01]  /*79c0*/  MUFU.EX2 R109, R109 ;  /* 0x0000006d006d7308 */ /* 0x000ee20000000800 */
[----:B--2---:R-:W-:-:S07]  /*79d0*/  FADD.FTZ R8, R13, R8 ;  /* 0x000000080d087221 */ /* 0x004fce0000010000 */
[----:B------:R-:W2:Y:S01]  /*79e0*/  MUFU.EX2 R36, R36 ;  /* 0x0000002400247308 */ /* 0x000ea20000000800 */
[----:B0-----:R-:W-:-:S07]  /*79f0*/  FADD.FTZ R47, R106, R47 ;  /* 0x0000002f6a2f7221 */ /* 0x001fce0000010000 */
[----:B------:R-:W0:Y:S01]  /*7a00*/  MUFU.EX2 R18, R18 ;  /* 0x0000001200127308 */ /* 0x000e220000000800 */
[----:B---3--:R-:W-:-:S07]  /*7a10*/  FADD.FTZ R9, R109, R8 ;  /* 0x000000086d097221 */ /* 0x008fce0000010000 */
        /* <DEDUP_REMOVED lines=25> */
[----:B------:R-:W-:Y:S02]  /*7bb0*/  F2FP.BF16.F32.PACK_AB R8, R106, R32 ;  /* 0x000000206a08723e */ /* 0x000fe400000010ff */
[----:B------:R-:W-:-:S04]  /*7bc0*/  F2FP.BF16.F32.PACK_AB R42, R45, R44 ;  /* 0x0000002c2d2a723e */ /* 0x000fc800000010ff */
[----:B------:R-:W0:Y:S01]  /*7bd0*/  MUFU.EX2 R22, R22 ;  /* 0x0000001600167308 */ /* 0x000e220000000800 */
[C---:B---3--:R-:W-:Y:S01]  /*7be0*/  FADD.FTZ R47, R34.reuse, R9 ;  /* 0x00000009222f7221 */ /* 0x048fe20000010000 */
[----:B------:R-:W-:Y:S02]  /*7bf0*/  F2FP.BF16.F32.PACK_AB R9, R109, R13 ;  /* 0x0000000d6d09723e */ /* 0x000fe400000010ff */
[----:B------:R-:W-:-:S04]  /*7c00*/  F2FP.BF16.F32.PACK_AB R43, R34, R43 ;  /* 0x0000002b222b723e */ /* 0x000fc800000010ff */
[----:B------:R-:W3:Y:S01]  /*7c10*/  MUFU.EX2 R49, R49 ;  /* 0x0000003100317308 */ /* 0x000ee20000000800 */
[----:B--2---:R-:W-:-:S07]  /*7c20*/  FADD.FTZ R28, R48, R29 ;  /* 0x0000001d301c7221 */ /* 0x004fce0000010000 */
[----:B------:R-:W2:Y:S01]  /*7c30*/  MUFU.EX2 R30, R30 ;  /* 0x0000001e001e7308 */ /* 0x000ea20000000800 */
[----:B0-----:R-:W-:-:S07]  /*7c40*/  FADD.FTZ R47, R22, R47 ;  /* 0x0000002f162f7221 */ /* 0x001fce0000010000 */
[----:B------:R-:W0:Y:S01]  /*7c50*/  MUFU.EX2 R52, R52 ;  /* 0x0000003400347308 */ /* 0x000e220000000800 */
[C---:B---3--:R-:W-:Y:S01]  /*7c60*/  FADD.FTZ R13, R49.reuse, R28 ;  /* 0x0000001c310d7221 */ /* 0x048fe20000010000 */
[----:B------:R-:W-:-:S06]  /*7c70*/  F2FP.BF16.F32.PACK_AB R48, R49, R48 ;  /* 0x000000303130723e */ /* 0x000fcc00000010ff */
[----:B------:R-:W-:Y:S01]  /*7c80*/  MUFU.EX2 R51, R51 ;  /* 0x0000003300337308 */ /* 0x000fe20000000800 */
[----:B--2---:R-:W-:-:S07]  /*7c90*/  F2FP.BF16.F32.PACK_AB R49, R30, R22 ;  /* 0x000000161e31723e */ /* 0x004fce00000010ff */
[----:B------:R-:W2:Y:S01]  /*7ca0*/  MUFU.EX2 R53, R53 ;  /* 0x0000003500357308 */ /* 0x000ea20000000800 */
[----:B0-----:R-:W-:-:S07]  /*7cb0*/  FADD.FTZ R28, R52, R13 ;  /* 0x0000000d341c7221 */ /* 0x001fce0000010000 */
[----:B------:R-:W-:Y:S08]  /*7cc0*/  MUFU.EX2 R31, R31 ;  /* 0x0000001f001f7308 */ /* 0x000ff00000000800 */
[----:B------:R-:W0:Y:S01]  /*7cd0*/  MUFU.EX2 R56, R56 ;  /* 0x0000003800387308 */ /* 0x000e220000000800 */
[----:B--2---:R-:W-:-:S07]  /*7ce0*/  F2FP.BF16.F32.PACK_AB R50, R53, R52 ;  /* 0x000000343532723e */ /* 0x004fce00000010ff */
[----:B------:R-:W-:Y:S08]  /*7cf0*/  MUFU.EX2 R3, R58 ;  /* 0x0000003a00037308 */ /* 0x000ff00000000800 */
[----:B------:R-:W1:Y:S08]  /*7d00*/  MUFU.EX2 R57, R57 ;  /* 0x0000003900397308 */ /* 0x000e700000000800 */
[----:B------:R2:W-:Y:S08]  /*7d10*/  MUFU.EX2 R21, R11 ;  /* 0x0000000b00157308 */ /* 0x0005f00000000800 */
[----:B------:R-:W3:Y:S01]  /*7d20*/  MUFU.EX2 R12, R12 ;  /* 0x0000000c000c7308 */ /* 0x000ee20000000800 */
[----:B--2---:R-:W-:Y:S01]  /*7d30*/  F2FP.BF16.F32.PACK_AB R11, R23, R18 ;  /* 0x00000012170b723e */ /* 0x004fe200000010ff */
[----:B------:R-:W-:Y:S01]  /*7d40*/  FADD.FTZ R18, R30, R47 ;  /* 0x0000002f1e127221 */ /* 0x000fe20000010000 */
[----:B------:R-:W-:-:S03]  /*7d50*/  FADD.FTZ R23, R53, R28 ;  /* 0x0000001c35177221 */ /* 0x000fc60000010000 */
[----:B------:R-:W-:Y:S01]  /*7d60*/  FADD.FTZ R18, R51, R18 ;  /* 0x0000001233127221 */ /* 0x000fe20000010000 */
[----:B0-----:R-:W-:Y:S01]  /*7d70*/  FADD.FTZ R28, R56, R23 ;  /* 0x00000017381c7221 */ /* 0x001fe20000010000 */
[----:B------:R-:W0:Y:S01]  /*7d80*/  MUFU.EX2 R60, R60 ;  /* 0x0000003c003c7308 */ /* 0x000e220000000800 */
[----:B------:R0:W-:Y:S01]  /*7d90*/  STSM.16.M88.4 [R16], R8 ;  /* 0x0000000810007844 */ /* 0x0001e20000000200 */
[----:B------:R-:W-:Y:S01]  /*7da0*/  FADD.FTZ R18, R31, R18 ;  /* 0x000000121f127221 */ /* 0x000fe20000010000 */
[C---:B-1----:R-:W-:Y:S01]  /*7db0*/  FADD.FTZ R5, R57.reuse, R28 ;  /* 0x0000001c39057221 */ /* 0x042fe20000010000 */
[----:B------:R-:W-:Y:S01]  /*7dc0*/  F2FP.BF16.F32.PACK_AB R56, R57, R56 ;  /* 0x000000383938723e */ /* 0x000fe200000010ff */
[----:B------:R-:W-:Y:S01]  /*7dd0*/  STSM.16.M88.4 [R2+0x24800], R40 ;  /* 0x0248002802007844 */ /* 0x000fe20000000200 */
[----:B------:R-:W-:Y:S01]  /*7de0*/  FADD.FTZ R23, R3, R18 ;  /* 0x0000001203177221 */ /* 0x000fe20000010000 */
[----:B------:R-:W-:Y:S01]  /*7df0*/  F2FP.BF16.F32.PACK_AB R51, R31, R51 ;  /* 0x000000331f33723e */ /* 0x000fe200000010ff */
[----:B------:R-:W1:Y:S01]  /*7e00*/  MUFU.EX2 R59, R59 ;  /* 0x0000003b003b7308 */ /* 0x000e620000000800 */
[C---:B---3--:R-:W-:Y:S01]  /*7e10*/  F2FP.BF16.F32.PACK_AB R57, R12.reuse, R3 ;  /* 0x000000030c39723e */ /* 0x048fe200000010ff */
[----:B------:R-:W-:-:S02]  /*7e20*/  FADD.FTZ R6, R12, R23 ;  /* 0x000000170c067221 */ /* 0x000fc40000010000 */
[----:B------:R-:W-:Y:S04]  /*7e30*/  STSM.16.M88.4 [R154], R48 ;  /* 0x000000309a007844 */ /* 0x000fe80000000200 */
        /* <DEDUP_REMOVED lines=9> */
[----:B------:R-:W-:-:S05]  /*7ed0*/  F2FP.BF16.F32.PACK_AB R59, R38, R59 ;  /* 0x0000003b263b723e */ /* 0x000fca00000010ff */
[----:B------:R-:W-:Y:S01]  /*7ee0*/  STSM.16.M88.4 [R17+0x6000], R56 ;  /* 0x0060003811007844 */ /* 0x000fe20000000200 */
        /* <DEDUP_REMOVED lines=19> */
[----:B------:R-:W-:-:S05]  /*8020*/  F2FP.BF16.F32.PACK_AB R67, R15, R67 ;  /* 0x000000430f43723e */ /* 0x000fca00000010ff */
[----:B------:R-:W-:Y:S01]  /*8030*/  STSM.16.M88.4 [R16+0x6000], R64 ;  /* 0x0060004010007844 */ /* 0x000fe20000000200 */
[----:B------:R-:W2:Y:S01]  /*8040*/  MUFU.EX2 R75, R75 ;  /* 0x0000004b004b7308 */ /* 0x000ea20000000800 */
[----:B0-----:R-:W-:-:S07]  /*8050*/  FADD.FTZ R10, R74, R3 ;  /* 0x000000034a0a7221 */ /* 0x001fce0000010000 */
[----:B------:R-:W0:Y:S01]  /*8060*/  MUFU.EX2 R14, R73 ;  /* 0x00000049000e7308 */ /* 0x000e220000000800 */
[----:B-1----:R-:W-:-:S07]  /*8070*/  FADD.FTZ R3, R77, R8 ;  /* 0x000000084d037221 */ /* 0x002fce0000010000 */
[----:B------:R-:W1:Y:S01]  /*8080*/  MUFU.EX2 R78, R78 ;  /* 0x0000004e004e7308 */ /* 0x000e620000000800 */
[----:B--2---:R-:W-:-:S07]  /*8090*/  FADD.FTZ R7, R75, R10 ;  /* 0x0000000a4b077221 */ /* 0x004fce0000010000 */
[----:B------:R2:W3:Y:S01]  /*80a0*/  MUFU.EX2 R20, R76 ;  /* 0x0000004c00147308 */ /* 0x0004e20000000800 */
[C---:B0-----:R-:W-:Y:S01]  /*80b0*/  FADD.FTZ R3, R14.reuse, R3 ;  /* 0x000000030e037221 */ /* 0x041fe20000010000 */
[----:B------:R-:W-:-:S06]  /*80c0*/  F2FP.BF16.F32.PACK_AB R77, R14, R77 ;  /* 0x0000004d0e4d723e */ /* 0x000fcc00000010ff */
[----:B------:R-:W0:Y:S01]  /*80d0*/  MUFU.EX2 R79, R79 ;  /* 0x0000004f004f7308 */ /* 0x000e220000000800 */
[----:B-1----:R-:W-:Y:S01]  /*80e0*/  FADD.FTZ R8, R78, R7 ;  /* 0x000000074e087221 */ /* 0x002fe20000010000 */
[----:B--2---:R-:W-:-:S06]  /*80f0*/  F2FP.BF16.F32.PACK_AB R76, R75, R74 ;  /* 0x0000004a4b4c723e */ /* 0x004fcc00000010ff */
[----:B------:R-:W1:Y:S01]  /*8100*/  MUFU.EX2 R82, R82 ;  /* 0x0000005200527308 */ /* 0x000e620000000800 */
[----:B---3--:R-:W-:-:S04]  /*8110*/  FADD.FTZ R10, R20, R3 ;  /* 0x00000003140a7221 */ /* 0x008fc80000010000 */
[----:B------:R-:W-:-:S03]  /*8120*/  FADD.FTZ R7, R21, R10 ;  /* 0x0000000a15077221 */ /* 0x000fc60000010000 */
[----:B------:R-:W2:Y:S01]  /*8130*/  MUFU.EX2 R80, R80 ;  /* 0x0000005000507308 */ /* 0x000ea20000000800 */
[C---:B0-----:R-:W-:Y:S01]  /*8140*/  FADD.FTZ R3, R79.reuse, R8 ;  /* 0x000000084f037221 */ /* 0x041fe20000010000 */
[----:B------:R-:W-:Y:S02]  /*8150*/  F2FP.BF16.F32.PACK_AB R78, R79, R78 ;  /* 0x0000004e4f4e723e */ /* 0x000fe400000010ff */
[----:B------:R-:W-:-:S04]  /*8160*/  F2FP.BF16.F32.PACK_AB R79, R21, R20 ;  /* 0x00000014154f723e */ /* 0x000fc800000010ff */
[----:B------:R-:W0:Y:S01]  /*8170*/  MUFU.EX2 R83, R83 ;  /* 0x0000005300537308 */ /* 0x000e220000000800 */
[----:B-1----:R-:W-:Y:S01]  /*8180*/  FADD.FTZ R8, R82, R3 ;  /* 0x0000000352087221 */ /* 0x002fe20000010000 */
[----:B------:R-:W-:Y:S06]  /*8190*/  STSM.16.M88.4 [R2+0x2a800], R76 ;  /* 0x02a8004c02007844 */ /* 0x000fec0000000200 */
[----:B------:R-:W1:Y:S01]  /*81a0*/  MUFU.EX2 R81, R81 ;  /* 0x0000005100517308 */ /* 0x000e620000000800 */
[----:B--2---:R-:W-:-:S07]  /*81b0*/  FADD.FTZ R10, R80, R7 ;  /* 0x00000007500a7221 */ /* 0x004fce0000010000 */
[----:B------:R-:W2:Y:S01]  /*81c0*/  MUFU.EX2 R86, R86 ;  /* 0x0000005600567308 */ /* 0x000ea20000000800 */
[----:B0-----:R-:W-:-:S07]  /*81d0*/  FADD.FTZ R3, R83, R8 ;  /* 0x0000000853037221 */ /* 0x001fce0000010000 */
[----:B------:R0:W3:Y:S01]  /*81e0*/  MUFU.EX2 R13, R84 ;  /* 0x00000054000d7308 */ /* 0x0000e20000000800 */
[----:B-1----:R-:W-:-:S07]  /*81f0*/  FADD.FTZ R10, R81, R10 ;  /* 0x0000000a510a7221 */ /* 0x002fce0000010000 */
[----:B------:R-:W1:Y:S01]  /*8200*/  MUFU.EX2 R87, R87 ;  /* 0x0000005700577308 */ /* 0x000e620000000800 */
[----:B--2---:R-:W-:Y:S01]  /*8210*/  FADD.FTZ R8, R86, R3 ;  /* 0x0000000356087221 */ /* 0x004fe20000010000 */
[----:B0-----:R-:W-:-:S06]  /*8220*/  F2FP.BF16.F32.PACK_AB R84, R83, R82 ;  /* 0x000000525354723e */ /* 0x001fcc00000010ff */
[----:B------:R0:W2:Y:S01]  /*8230*/  MUFU.EX2 R4, R85 ;  /* 0x0000005500047308 */ /* 0x0000a20000000800 */
[----:B---3--:R-:W-:-:S07]  /*8240*/  FADD.FTZ R3, R13, R10 ;  /* 0x0000000a0d037221 */ /* 0x008fce0000010000 */
[----:B------:R-:W3:Y:S01]  /*8250*/  MUFU.EX2 R90, R90 ;  /* 0x0000005a005a7308 */ /* 0x000ee20000000800 */
[C---:B-1----:R-:W-:Y:S01]  /*8260*/  FADD.FTZ R7, R87.reuse, R8 ;  /* 0x0000000857077221 */ /* 0x042fe20000010000 */
[----:B------:R-:W-:Y:S02]  /*8270*/  F2FP.BF16.F32.PACK_AB R86, R87, R86 ;  /* 0x000000565756723e */ /* 0x000fe400000010ff */
[----:B0-----:R-:W-:-:S04]  /*8280*/  F2FP.BF16.F32.PACK_AB R85, R81, R80 ;  /* 0x000000505155723e */ /* 0x001fc800000010ff */
[----:B------:R-:W0:Y:S01]  /*8290*/  MUFU.EX2 R5, R88 ;  /* 0x0000005800057308 */ /* 0x000e220000000800 */
[C---:B--2---:R-:W-:Y:S01]  /*82a0*/  FADD.FTZ R8, R4.reuse, R3 ;  /* 0x0000000304087221 */ /* 0x044fe20000010000 */
[----:B------:R-:W-:-:S05]  /*82b0*/  F2FP.BF16.F32.PACK_AB R87, R4, R13 ;  /* 0x0000000d0457723e */ /* 0x000fca00000010ff */
[----:B------:R-:W-:Y:S01]  /*82c0*/  STSM.16.M88.4 [R153], R84 ;  /* 0x0000005499007844 */ /* 0x000fe20000000200 */
[----:B------:R-:W1:Y:S01]  /*82d0*/  MUFU.EX2 R91, R91 ;  /* 0x0000005b005b7308 */ /* 0x000e620000000800 */
[----:B---3--:R-:W-:-:S07]  /*82e0*/  FADD.FTZ R10, R90, R7 ;  /* 0x000000075a0a7221 */ /* 0x008fce0000010000 */
        /* <DEDUP_REMOVED lines=18> */
[----:B-1----:R-:W-:Y:S01]  /*8410*/  FADD.FTZ R8, R100, R7 ;  /* 0x0000000764087221 */ /* 0x002fe20000010000 */
[----:B------:R-:W-:-:S05]  /*8420*/  F2FP.BF16.F32.PACK_AB R7, R94, R92 ;  /* 0x0000005c5e07723e */ /* 0x000fca00000010ff */
[----:B------:R1:W-:Y:S01]  /*8430*/  STSM.16.M88.4 [R17+0xc000], R4 ;  /* 0x00c0000411007844 */ /* 0x0003e20000000200 */
[----:B------:R-:W3:Y:S01]  /*8440*/  MUFU.EX2 R9, R98 ;  /* 0x0000006200097308 */ /* 0x000ee20000000800 */
[----:B--2---:R-:W-:-:S07]  /*8450*/  FADD.FTZ R3, R18, R3 ;  /* 0x0000000312037221 */ /* 0x004fce0000010000 */
[----:B------:R-:W2:Y:S01]  /*8460*/  MUFU.EX2 R101, R101 ;  /* 0x0000006500657308 */ /* 0x000ea20000000800 */
[C---:B0-----:R-:W-:Y:S01]  /*8470*/  FADD.FTZ R12, R99.reuse, R8 ;  /* 0x00000008630c7221 */ /* 0x041fe20000010000 */
[----:B------:R-:W-:Y:S01]  /*8480*/  F2FP.BF16.F32.PACK_AB R8, R99, R100 ;  /* 0x000000646308723e */ /* 0x000fe200000010ff */
[----:B-1----:R-:W-:-:S05]  /*8490*/  IMAD.MOV.U32 R5, RZ, RZ, R103 ;  /* 0x000000ffff057224 */ /* 0x002fca00078e0067 */
[----:B------:R-:W0:Y:S01]  /*84a0*/  MUFU.EX2 R105, R105 ;  /* 0x0000006900697308 */ /* 0x000e220000000800 */
[C---:B---3--:R-:W-:Y:S01]  /*84b0*/  FADD.FTZ R3, R9.reuse, R3 ;  /* 0x0000000309037221 */ /* 0x048fe20000010000 */
[----:B------:R-:W-:-:S06]  /*84c0*/  F2FP.BF16.F32.PACK_AB R9, R9, R18 ;  /* 0x000000120909723e */ /* 0x000fcc00000010ff */
[----:B------:R-:W1:Y:S01]  /*84d0*/  MUFU.EX2 R102, R102 ;  /* 0x0000006600667308 */ /* 0x000e620000000800 */
[----:B--2---:R-:W-:-:S07]  /*84e0*/  FADD.FTZ R12, R101, R12 ;  /* 0x0000000c650c7221 */ /* 0x004fce0000010000 */
[----:B------:R-:W2:Y:S01]  /*84f0*/  MUFU.EX2 R104, R104 ;  /* 0x0000006800687308 */ /* 0x000ea20000000800 */
[C---:B0-----:R-:W-:Y:S01]  /*8500*/  F2FP.BF16.F32.PACK_AB R10, R105.reuse, R101 ;  /* 0x00000065690a723e */ /* 0x041fe200000010ff */
[----:B-1----:R-:W-:Y:S01]  /*8510*/  FADD.FTZ R13, R102, R3 ;  /* 0x00000003660d7221 */ /* 0x002fe20000010000 */
[----:B------:R-:W-:Y:S01]  /*8520*/  FADD.FTZ R3, R105, R12 ;  /* 0x0000000c69037221 */ /* 0x000fe20000010000 */
[C---:B--2---:R-:W-:Y:S02]  /*8530*/  F2FP.BF16.F32.PACK_AB R11, R104.reuse, R102 ;  /* 0x00000066680b723e */ /* 0x044fe400000010ff */
[----:B------:R-:W-:-:S03]  /*8540*/  FADD.FTZ R4, R104, R13 ;  /* 0x0000000d68047221 */ /* 0x000fc60000010000 */
        /* <DEDUP_REMOVED lines=9> */
.L_x_12824:
[----:B------:R-:W-:Y:S06]  /*85e0*/  BAR.ARV 0x8, 0x200 ;  /* 0x0208000000007b1d */ /* 0x000fec0000002000 */
[----:B------:R-:W-:Y:S05]  /*85f0*/  @!P0 BRA `(.L_x_12834) ;  /* 0x0000000000048947 */ /* 0x000fea0003800000 */
[----:B------:R-:W-:Y:S01]  /*8600*/  BPT.TRAP 0x1 ;  /* 0x000000040000795c */ /* 0x000fe20000300000 */
.L_x_12834:
[----:B------:R-:W-:Y:S01]  /*8610*/  ULEA UR12, UR38, UR39, 0x3 ;  /* 0x00000027260c7291 */ /* 0x000fe2000f8e183f */
[----:B------:R-:W-:-:S04]  /*8620*/  MOV R0, UR37 ;  /* 0x0000002500007c02 */ /* 0x000fc80008000f00 */
[----:B------:R-:W-:-:S04]  /*8630*/  SHF.L.U32 R0, R0, 0x1f, RZ ;  /* 0x0000001f00007819 */ /* 0x000fc800000006ff */
[----:B------:R1:W2:Y:S01]  /*8640*/  SYNCS.PHASECHK.TRANS64.TRYWAIT P2, [UR12+0x30850], R0 ;  /* 0x03085000ff0075a7 */ /* 0x0002a2000804014c */
[----:B------:R-:W-:Y:S05]  /*8650*/  @!P0 BRA `(.L_x_12835) ;  /* 0x0000000000048947 */ /* 0x000fea0003800000 */
[----:B------:R-:W-:Y:S01]  /*8660*/  BPT.TRAP 0x1 ;  /* 0x000000040000795c */ /* 0x000fe20000300000 */
.L_x_12835:
[----:B--2---:R-:W-:Y:S05]  /*8670*/  @P2 BRA `(.L_x_12836) ;  /* 0x0000000000082947 */ /* 0x004fea0003800000 */
[----:B------:R-:W2:Y:S02]  /*8680*/  SYNCS.PHASECHK.TRANS64.TRYWAIT P0, [UR12+0x30850], R0 ;  /* 0x03085000ff0075a7 */ /* 0x000ea4000800014c */
[----:B--2---:R-:W-:Y:S05]  /*8690*/  @!P0 BRA `(.L_x_12837) ;  /* 0x0000007800048947 */ /* 0x004fea0003800000 */
.L_x_12836:
[----:B------:R-:W-:Y:S01]  /*86a0*/  UIADD3 UR39, UR39, 0x400, URZ ;  /* 0x0000040027277890 */ /* 0x000fe2000fffe03f */
[----:B------:R-:W-:Y:S01]  /*86b0*/  WARPGROUP.ARRIVE ;  /* 0x00000000000079c5 */ /* 0x000fe20000000000 */
[----:B------:R-:W-:Y:S01]  /*86c0*/  UIADD3 UR25, UR25, 0x1e800, URZ ;  /* 0x0001e80019197890 */ /* 0x000fe2000fffe03f */
[----:B-12---:R-:W1:Y:S01]  /*86d0*/  SHFL.BFLY PT, R0, R3, 0x2, 0x1f ;  /* 0x0c401f0003007f89 */ /* 0x006e6200000e0000 */
[----:B------:R-:W-:Y:S01]  /*86e0*/  USHF.R.U32.HI UR39, URZ, 0x4, UR39 ;  /* 0x000000043f277899 */ /* 0x000fe20008011627 */
[----:B------:R-:W-:Y:S01]  /*86f0*/  IMAD.MOV.U32 R21, RZ, RZ, RZ ;  /* 0x000000ffff157224 */ /* 0x000fe200078e00ff */
[----:B------:R-:W-:Y:S01]  /*8700*/  USHF.R.U32.HI UR25, URZ, 0x4, UR25 ;  /* 0x000000043f197899 */ /* 0x000fe20008011619 */
[----:B------:R-:W2:Y:S01]  /*8710*/  SHFL.BFLY PT, R5, R4, 0x2, 0x1f ;  /* 0x0c401f0004057f89 */ /* 0x000ea200000e0000 */
[----:B------:R-:W-:Y:S01]  /*8720*/  ULOP3.LUT UR6, UR39, 0x3fff, URZ, 0xc0, !UPT ;  /* 0x00003fff27067892 */ /* 0x000fe2000f8ec03f */
[----:B0--3--:R-:W-:Y:S01]  /*8730*/  MOV R11, UR26 ;  /* 0x0000001a000b7c02 */ /* 0x009fe20008000f00 */
[----:B------:R-:W-:-:S02]  /*8740*/  ULOP3.LUT UR4, UR25, 0x3fff, URZ, 0xc0, !UPT ;  /* 0x00003fff19047892 */ /* 0x000fc4000f8ec03f */
[----:B------:R-:W-:Y:S02]  /*8750*/  UIMAD UR6, UR38, 0x600, UR6 ;  /* 0x00000600260678a4 */ /* 0x000fe4000f8e0206 */
[----:B------:R-:W-:Y:S01]  /*8760*/  ULOP3.LUT UR4, UR4, 0x10000, URZ, 0xfc, !UPT ;  /* 0x0001000004047892 */ /* 0x000fe2000f8efc3f */
[----:B------:R-:W-:Y:S01]  /*8770*/  UMOV UR7, 0x40000040 ;  /* 0x4000004000077882 */ /* 0x000fe20000000000 */
[----:B------:R-:W-:Y:S01]  /*8780*/  UMOV UR5, 0x40000040 ;  /* 0x4000004000057882 */ /* 0x000fe20000000000 */
[----:B------:R-:W-:Y:S02]  /*8790*/  UIADD3 UR10, UR6, 0x80, URZ ;  /* 0x00000080060a7890 */ /* 0x000fe4000fffe03f */
[----:B------:R-:W-:Y:S01]  /*87a0*/  UIADD3 UR8, UR4, 0x2, URZ ;  /* 0x0000000204087890 */ /* 0x000fe2000fffe03f */
[----:B------:R-:W-:-:S03]  /*87b0*/  UMOV UR11, 0x40000040 ;  /* 0x40000040000b7882 */ /* 0x000fc60000000000 */
[----:B------:R-:W-:Y:S01]  /*87c0*/  HGMMA.64x64x16.F32.BF16 R120, gdesc[UR4].tnspB, R120, gsb0 ;  /* 0x40e00000047879f0 */ /* 0x000fe20008001878 */
[----:B------:R-:W-:Y:S01]  /*87d0*/  UMOV UR9, 0x40000040 ;  /* 0x4000004000097882 */ /* 0x000fe20000000000 */
[----:B------:R-:W-:Y:S01]  /*87e0*/  UMOV UR7, 0x40000040 ;  /* 0x4000004000077882 */ /* 0x000fe20000000000 */
[----:B------:R-:W-:Y:S01]  /*87f0*/  UMOV UR5, 0x40000040 ;  /* 0x4000004000057882 */ /* 0x000fe20000000000 */
[----:B-1----:R-:W-:Y:S01]  /*8800*/  FADD.FTZ R0, R0, R3 ;  /* 0x0000000300007221 */ /* 0x002fe20000010000 */
[----:B------:R-:W-:Y:S01]  /*8810*/  UIADD3 UR38, UR38, 0x1, URZ ;  /* 0x0000000126267890 */ /* 0x000fe2000fffe03f */
[----:B------:R-:W-:Y:S01]  /*8820*/  IMAD.MOV.U32 R3, RZ, RZ, -0x800000 ;  /* 0xff800000ff037424 */ /* 0x000fe200078e00ff */
[----:B------:R-:W-:Y:S01]  /*8830*/  UIADD3 UR45, UR45, 0x1, URZ ;  /* 0x000000012d2d7890 */ /* 0x000fe2000fffe03f */
[----:B--2---:R-:W-:Y:S01]  /*8840*/  FADD.FTZ R6, R5, R4 ;  /* 0x0000000405067221 */ /* 0x004fe20000010000 */
[----:B------:R-:W-:Y:S01]  /*8850*/  UISETP.NE.AND UP0, UPT, UR38, 0x2, UPT ;  /* 0x000000022600788c */ /* 0x000fe2000bf05270 */
[----:B------:R-:W0:Y:S03]  /*8860*/  SHFL.BFLY PT, R5, R0, 0x1, 0x1f ;  /* 0x0c201f0000057f89 */ /* 0x000e2600000e0000 */
[----:B------:R-:W-:Y:S01]  /*8870*/  USEL UR38, UR38, URZ, UP0 ;  /* 0x0000003f26267287 */ /* 0x000fe20008000000 */
[----:B------:R-:W1:Y:S01]  /*8880*/  SHFL.BFLY PT, R7, R6, 0x1, 0x1f ;  /* 0x0c201f0006077f89 */ /* 0x000e6200000e0000 */
[----:B0-----:R-:W-:Y:S01]  /*8890*/  FADD.FTZ R9, R0, R5 ;  /* 0x0000000500097221 */ /* 0x001fe20000010000 */
[----:B------:R-:W-:-:S02]  /*88a0*/  IMAD.U32 R5, RZ, RZ, UR26 ;  /* 0x0000001aff057e24 */ /* 0x000fc4000f8e00ff */
        /* <DEDUP_REMOVED lines=14> */
[----:B------:R-:W-:Y:S01]  /*8990*/  PLOP3.LUT P0, PT, PT, PT, PT, 0x8, 0x0 ;  /* 0x000000000000781c */ /* 0x000fe20003f0e170 */
[----:B------:R-:W-:Y:S02]  /*89a0*/  WARPGROUP.DEPBAR.LE gsb0, 0x0 ;  /* 0x00008000000079c5 */ /* 0x000fe40000010000 */
[----:B------:R-:W-:Y:S01]  /*89b0*/  WARPGROUP.ARRIVE ;  /* 0x00000000000079c5 */ /* 0x000fe20000000000 */
[----:B------:R-:W0:Y:S01]  /*89c0*/  @P2 MUFU.RCP R7, R10 ;  /* 0x0000000a00072308 */ /* 0x000e220000001000 */
[----:B--2---:R-:W-:Y:S01]  /*89d0*/  @P2 FMUL.FTZ R9, R11, 0.69314718246459960938 ;  /* 0x3f3172180b092820 */ /* 0x004fe20000410000 */
[----:B-1----:R-:W-:-:S03]  /*89e0*/  @P2 FMUL.FTZ R8, R8, 0.69314718246459960938 ;  /* 0x3f31721808082820 */ /* 0x002fc60000410000 */
[----:B------:R-:W-:Y:S01]  /*89f0*/  HGMMA.64x64x16.F32.BF16 R120, gdesc[UR8].tnspB, R120, gsb0 ;  /* 0x40e00000087879f0 */ /* 0x000fe20008001878 */
[----:B------:R-:W-:Y:S01]  /*8a00*/  UIADD3 UR10, UR6, 0x100, URZ ;  /* 0x00000100060a7890 */ /* 0x000fe2000fffe03f */
[----:B------:R-:W-:Y:S01]  /*8a10*/  @P2 FFMA.FTZ R0, R9, R103, R8 ;  /* 0x0000006709002223 */ /* 0x000fe20000010008 */
        /* <DEDUP_REMOVED lines=59> */
[----:B------:R-:W-:Y:S02]  /*8dd0*/  UIADD3 UR6, UR6, 0x580, URZ ;  /* 0x0000058006067890 */ /* 0x000fe4000fffe03f */
[----:B------:R-:W-:Y:S01]  /*8de0*/  UIADD3 UR4, UR4, 0xc06, URZ ;  /* 0x00000c0604047890 */ /* 0x000fe2000fffe03f */
[----:B------:R-:W-:Y:S02]  /*8df0*/  WARPGROUP.DEPBAR.LE gsb0, 0x0 ;  /* 0x00008000000079c5 */ /* 0x000fe40000010000 */
[----:B------:R-:W-:-:S06]  /*8e00*/  WARPGROUP.ARRIVE ;  /* 0x00000000000079c5 */ /* 0x000fcc0000000000 */
[----:B------:R-:W-:Y:S03]  /*8e10*/  HGMMA.64x64x16.F32.BF16 R120, gdesc[UR8].tnspB, R120, gsb0 ;  /* 0x40e00000087879f0 */ /* 0x000fe60008001878 */
[----:B------:R-:W-:Y:S02]  /*8e20*/  WARPGROUP.DEPBAR.LE gsb0, 0x0 ;  /* 0x00008000000079c5 */ /* 0x000fe40000010000 */
[----:B------:R-:W-:-:S06]  /*8e30*/  WARPGROUP.ARRIVE ;  /* 0x00000000000079c5 */ /* 0x000fcc0000000000 */
[----:B------:R-:W-:Y:S01]  /*8e40*/  HGMMA.64x64x16.F32.BF16 R120, gdesc[UR4].tnspB, R120, gsb0 ;  /* 0x40e00000047879f0 */ /* 0x000fe20008001878 */
        /* <DEDUP_REMOVED lines=36> */
.L_x_12817:
        /* <DEDUP_REMOVED lines=12> */
[----:B------:R-:W-:Y:S02]  /*9150*/  F2FP.BF16.F32.PACK_AB R12, R12, R49 ;  /* 0x000000310c0c723e */ /* 0x000fe400000010ff */
[----:B------:R-:W-:Y:S01]  /*9160*/  F2FP.BF16.F32.PACK_AB R13, R13, R50 ;  /* 0x000000320d0d723e */ /* 0x000fe200000010ff */
[----:B------:R-:W3:Y:S01]  /*9170*/  LDL R52, [R1+0x14] ;  /* 0x0000140001347983 */ /* 0x000ee20000100800 */
[----:B------:R-:W-:Y:S02]  /*9180*/  F2FP.BF16.F32.PACK_AB R14, R14, R47 ;  /* 0x0000002f0e0e723e */ /* 0x000fe400000010ff */
[----:B------:R-:W-:Y:S02]  /*9190*/  F2FP.BF16.F32.PACK_AB R15, R15, R48 ;  /* 0x000000300f0f723e */ /* 0x000fe400000010ff */
[----:B------:R-:W-:-:S02]  /*91a0*/  F2FP.BF16.F32.PACK_AB R148, R29, R30 ;  /* 0x0000001e1d94723e */ /* 0x000fc400000010ff */
[----:B------:R-:W-:Y:S01]  /*91b0*/  F2FP.BF16.F32.PACK_AB R149, R23, R28 ;  /* 0x0000001c1795723e */ /* 0x000fe200000010ff */
[----:B------:R-:W1:Y:S01]  /*91c0*/  LDC R29, c[0x0][0xbe8] ;  /* 0x0002fa00ff1d7b82 */ /* 0x000e620000000800 */
[----:B------:R-:W-:Y:S02]  /*91d0*/  F2FP.BF16.F32.PACK_AB R150, R21, R22 ;  /* 0x000000161596723e */ /* 0x000fe400000010ff */
[----:B------:R-:W-:-:S05]  /*91e0*/  F2FP.BF16.F32.PACK_AB R151, R151, R20 ;  /* 0x000000149797723e */ /* 0x000fca00000010ff */
[----:B------:R-:W-:Y:S01]  /*91f0*/  BAR.SYNC.DEFER_BLOCKING 0x1, 0x180 ;  /* 0x0046000000007b1d */ /* 0x000fe20000010000 */
[----:B------:R-:W-:-:S05]  /*9200*/  USHF.R.S32.HI UR18, URZ, 0x1f, UR43 ;  /* 0x0000001f3f127899 */ /* 0x000fca000801142b */
[----:B------:R-:W-:Y:S01]  /*9210*/  ULDC.64 UR10, c[0x0][0xb90] ;  /* 0x0002e400000a7ab9 */ /* 0x000fe20000000a00 */
[----:B------:R-:W-:Y:S01]  /*9220*/  ULDC.64 UR14, c[0x0][0xc08] ;  /* 0x00030200000e7ab9 */ /* 0x000fe20000000a00 */
[----:B------:R-:W-:Y:S01]  /*9230*/  UMOV UR8, UR39 ;  /* 0x0000002700087c82 */ /* 0x000fe20008000000 */
[----:B0-----:R-:W-:Y:S01]  /*9240*/  UMOV UR9, UR4 ;  /* 0x0000000400097c82 */ /* 0x001fe20008000000 */
[----:B------:R-:W-:Y:S01]  /*9250*/  ULDC.64 UR16, c[0x0][0xb98] ;  /* 0x0002e60000107ab9 */ /* 0x000fe20000000a00 */
[----:B------:R-:W-:Y:S02]  /*9260*/  IMAD.U32 R18, RZ, RZ, UR8 ;  /* 0x00000008ff127e24 */ /* 0x000fe4000f8e00ff */
[----:B------:R-:W-:Y:S01]  /*9270*/  IMAD.U32 R19, RZ, RZ, UR9 ;  /* 0x00000009ff137e24 */ /* 0x000fe2000f8e00ff */
[----:B------:R-:W-:Y:S02]  /*9280*/  ULDC.64 UR8, c[0x0][0xc00] ;  /* 0x0003000000087ab9 */ /* 0x000fe40000000a00 */
[----:B------:R-:W-:-:S04]  /*9290*/  UISETP.NE.U32.AND UP0, UPT, UR8, URZ, UPT ;  /* 0x0000003f0800728c */ /* 0x000fc8000bf05070 */
[----:B------:R-:W-:-:S03]  /*92a0*/  UISETP.NE.AND.EX UP0, UPT, UR9, URZ, UPT, UP0 ;  /* 0x0000003f0900728c */ /* 0x000fc6000bf05300 */
[----:B------:R-:W-:Y:S02]  /*92b0*/  ULDC.64 UR8, c[0x0][0xc00] ;  /* 0x0003000000087ab9 */ /* 0x000fe40000000a00 */
[----:B------:R-:W-:-:S06]  /*92c0*/  UIMAD.WIDE UR8, UR40, 0x4, UR8 ;  /* 0x00000004280878a5 */ /* 0x000fcc000f8e0208 */
[----:B------:R-:W-:Y:S02]  /*92d0*/  IMAD.U32 R20, RZ, RZ, UR8 ;  /* 0x00000008ff147e24 */ /* 0x000fe4000f8e00ff */
[----:B------:R-:W-:Y:S02]  /*92e0*/  IMAD.U32 R21, RZ, RZ, UR9 ;  /* 0x00000009ff157e24 */ /* 0x000fe4000f8e00ff */
[----:B--2---:R-:W-:-:S03]  /*92f0*/  IMAD.WIDE R4, R4, 0x2, R18 ;  /* 0x0000000204047825 */ /* 0x004fc600078e0212 */
[C---:B------:R-:W-:Y:S02]  /*9300*/  IADD3 R11, P2, R4.reuse, 0x20, RZ ;  /* 0x00000020040b7810 */ /* 0x040fe40007f5e0ff */
[C---:B------:R-:W-:Y:S02]  /*9310*/  IADD3 R25, P0, R4.reuse, 0x60, RZ ;  /* 0x0000006004197810 */ /* 0x040fe40007f1e0ff */
        /* <DEDUP_REMOVED lines=9> */
[----:B------:R-:W-:Y:S01]  /*93b0*/  LOP3.LUT R4, R7, R4, RZ, 0x3c, !PT ;  /* 0x0000000407047212 */ /* 0x000fe200078e3cff */
[--C-:B------:R-:W-:Y:S01]  /*93c0*/  IMAD.X R7, RZ, RZ, R5.reuse, P0 ;  /* 0x000000ffff077224 */ /* 0x100fe200000e0605 */
[----:B------:R-:W-:Y:S01]  /*93d0*/  LOP3.LUT R10, R10, R11, RZ, 0x3c, !PT ;  /* 0x0000000b0a0a7212 */ /* 0x000fe200078e3cff */
[----:B------:R-:W-:Y:S01]  /*93e0*/  IMAD.X R11, RZ, RZ, R5, P2 ;  /* 0x000000ffff0b7224 */ /* 0x000fe200010e0605 */
[----:B------:R-:W-:-:S02]  /*93f0*/  LOP3.LUT R6, R6, R25, RZ, 0x3c, !PT ;  /* 0x0000001906067212 */ /* 0x000fc400078e3cff */
[----:B------:R-:W-:Y:S02]  /*9400*/  LOP3.LUT R8, R8, R9, RZ, 0x3c, !PT ;  /* 0x0000000908087212 */ /* 0x000fe400078e3cff */
[-C--:B------:R-:W-:Y:S02]  /*9410*/  IADD3.X R9, RZ, R5.reuse, RZ, P1, !PT ;  /* 0x00000005ff097210 */ /* 0x080fe40000ffe4ff */
[----:B------:R-:W-:Y:S02]  /*9420*/  MOV R51, R4 ;  /* 0x0000000400337202 */ /* 0x000fe40000000f00 */
[----:B------:R-:W-:Y:S02]  /*9430*/  MOV R24, R6 ;  /* 0x0000000600187202 */ /* 0x000fe40000000f00 */
[----:B------:R-:W-:Y:S02]  /*9440*/  MOV R25, R8 ;  /* 0x0000000800197202 */ /* 0x000fe40000000f00 */
[----:B------:R-:W-:-:S02]  /*9450*/  MOV R26, R10 ;  /* 0x0000000a001a7202 */ /* 0x000fc40000000f00 */
        /* <DEDUP_REMOVED lines=8> */
[----:B------:R0:W-:Y:S04]  /*94e0*/  STSM.16.M88.4 [R51], R12 ;  /* 0x0000000c33007844 */ /* 0x0001e80000000200 */
[----:B------:R-:W-:Y:S04]  /*94f0*/  STSM.16.M88.4 [R26], R4 ;  /* 0x000000041a007844 */ /* 0x000fe80000000200 */
[----:B------:R2:W-:Y:S04]  /*9500*/  STSM.16.M88.4 [R25], R8 ;  /* 0x0000000819007844 */ /* 0x0005e80000000200 */
[----:B------:R4:W-:Y:S01]  /*9510*/  STSM.16.M88.4 [R24], R148 ;  /* 0x0000009418007844 */ /* 0x0009e20000000200 */
[----:B------:R-:W-:Y:S01]  /*9520*/  BAR.SYNC.DEFER_BLOCKING 0x1, 0x180 ;  /* 0x0046000000007b1d */ /* 0x000fe20000010000 */
[----:B------:R-:W-:-:S13]  /*9530*/  PLOP3.LUT P2, PT, PT, PT, UP0, 0x80, 0x0 ;  /* 0x000000000000781c */ /* 0x000fda0003f4f008 */
[----:B------:R-:W4:Y:S01]  /*9540*/  @P2 LDG.E R22, desc[UR48][R20.64] ;  /* 0x0000003014162981 */ /* 0x000f22000c1e1900 */
[----:B-1----:R-:W-:Y:S01]  /*9550*/  ISETP.NE.AND P1, PT, R29, 0x1, PT ;  /* 0x000000011d00780c */ /* 0x002fe20003f25270 */
[----:B------:R-:W-:-:S12]  /*9560*/  UMOV UR4, URZ ;  /* 0x0000003f00047c82 */ /* 0x000fd80008000000 */
[----:B------:R-:W1:Y:S08]  /*9570*/  @P1 LDC R23, c[0x0][0xbec] ;  /* 0x0002fb00ff171b82 */ /* 0x000e700000000800 */
[----:B0-----:R-:W0:Y:S01]  /*9580*/  @P1 LDC R12, c[0x0][0xbf0] ;  /* 0x0002fc00ff0c1b82 */ /* 0x001e220000000800 */
[----:B--2---:R-:W-:-:S04]  /*9590*/  IMAD.U32 R8, RZ, RZ, UR42 ;  /* 0x0000002aff087e24 */ /* 0x004fc8000f8e00ff */
[----:B---3--:R-:W-:Y:S01]  /*95a0*/  IMAD R8, R8, 0xc0, R52 ;  /* 0x000000c008087824 */ /* 0x008fe200078e0234 */
[----:B------:R-:W-:-:S03]  /*95b0*/  UIMAD UR7, UR18, UR10, URZ ;  /* 0x0000000a120772a4 */ /* 0x000fc6000f8e023f */
[----:B------:R-:W-:Y:S01]  /*95c0*/  IMAD.MOV.U32 R4, RZ, RZ, R8 ;  /* 0x000000ffff047224 */ /* 0x000fe200078e0008 */
[----:B------:R-:W-:Y:S01]  /*95d0*/  UIMAD UR12, UR43, UR11, UR7 ;  /* 0x0000000b2b0c72a4 */ /* 0x000fe2000f8e0207 */
[----:B-1----:R-:W-:Y:S01]  /*95e0*/  @P1 IMAD.HI.U32 R5, R8, R23, RZ ;  /* 0x0000001708051227 */ /* 0x002fe200078e00ff */
[----:B------:R-:W-:Y:S02]  /*95f0*/  USEL UR19, UR41, URZ, !UP0 ;  /* 0x0000003f29137287 */ /* 0x000fe4000c000000 */
[----:B------:R-:W-:Y:S02]  /*9600*/  UISETP.NE.U32.AND UP1, UPT, UR14, URZ, UPT ;  /* 0x0000003f0e00728c */ /* 0x000fe4000bf25070 */
[----:B0-----:R-:W-:Y:S01]  /*9610*/  @P1 SHF.R.U32.HI R4, RZ, R12, R5 ;  /* 0x0000000cff041219 */ /* 0x001fe20000011605 */
[----:B------:R-:W-:-:S03]  /*9620*/  USEL UR7, UR40, URZ, !UP0 ;  /* 0x0000003f28077287 */ /* 0x000fc6000c000000 */
[----:B------:R-:W-:Y:S01]  /*9630*/  IADD3 R6, -R4, RZ, RZ ;  /* 0x000000ff04067210 */ /* 0x000fe20007ffe1ff */
[----:B------:R-:W-:-:S04]  /*9640*/  UISETP.NE.AND.EX UP0, UPT, UR15, URZ, UPT, UP1 ;  /* 0x0000003f0f00728c */ /* 0x000fc8000bf05310 */
[----:B------:R-:W-:Y:S01]  /*9650*/  IMAD R7, R29, R6, R8 ;  /* 0x000000061d077224 */ /* 0x000fe200078e0208 */
[----:B------:R-:W-:-:S04]  /*9660*/  SHF.R.S32.HI R6, RZ, 0x1f, R4 ;  /* 0x0000001fff067819 */ /* 0x000fc80000011404 */
[----:B------:R-:W-:Y:S02]  /*9670*/  SHF.R.S32.HI R5, RZ, 0x1f, R7 ;  /* 0x0000001fff057819 */ /* 0x000fe40000011407 */
[----:B------:R-:W-:Y:S02]  /*9680*/  PLOP3.LUT P3, PT, PT, PT, UP0, 0x80, 0x0 ;  /* 0x000000000000781c */ /* 0x000fe40003f6f008 */
[----:B----4-:R-:W-:-:S13]  /*9690*/  @P2 R2UR UR4, R22 ;  /* 0x00000000160422ca */ /* 0x010fda00000e0000 */
[----:B------:R-:W-:Y:S02]  /*96a0*/  USHF.R.S32.HI UR9, URZ, 0x1f, UR4 ;  /* 0x0000001f3f097899 */ /* 0x000fe40008011404 */
[----:B------:R-:W-:Y:S02]  /*96b0*/  UMOV UR8, UR4 ;  /* 0x0000000400087c82 */ /* 0x000fe40008000000 */
[----:B------:R-:W-:-:S04]  /*96c0*/  UIMAD.WIDE.U32 UR10, UR43, UR10, UR8 ;  /* 0x0000000a2b0a72a5 */ /* 0x000fc8000f8e0008 */
[----:B------:R-:W-:Y:S02]  /*96d0*/  UIADD3 UR11, UR11, UR12, URZ ;  /* 0x0000000c0b0b7290 */ /* 0x000fe4000fffe03f */
[----:B------:R-:W-:Y:S02]  /*96e0*/  UIMAD UR12, UR19, UR16, URZ ;  /* 0x00000010130c72a4 */ /* 0x000fe4000f8e023f */
[----:B------:R-:W-:Y:S02]  /*96f0*/  UIMAD.WIDE.U32 UR10, UR7, UR16, UR10 ;  /* 0x00000010070a72a5 */ /* 0x000fe4000f8e000a */
[----:B------:R-:W-:-:S03]  /*9700*/  UIMAD UR12, UR7, UR17, UR12 ;  /* 0x00000011070c72a4 */ /* 0x000fc6000f8e020c */
[----:B------:R-:W-:Y:S01]  /*9710*/  ULDC.64 UR16, c[0x0][0xb88] ;  /* 0x0002e20000107ab9 */ /* 0x000fe20000000a00 */
[----:B------:R-:W-:Y:S02]  /*9720*/  IADD3 R4, P0, R4, UR10, RZ ;  /* 0x0000000a04047c10 */ /* 0x000fe4000ff1e0ff */
[----:B------:R-:W-:Y:S01]  /*9730*/  IMAD.U32 R9, RZ, RZ, UR12 ;  /* 0x0000000cff097e24 */ /* 0x000fe2000f8e00ff */
[----:B------:R-:W-:Y:S01]  /*9740*/  @UP0 ULEA UR10, UP1, UR40, UR14, 0x2 ;  /* 0x0000000e280a0291 */ /* 0x000fe2000f82103f */
[----:B------:R-:W-:Y:S01]  /*9750*/  IMAD R8, R5, UR16, RZ ;  /* 0x0000001005087c24 */ /* 0x000fe2000f8e02ff */
[----:B------:R-:W-:Y:S02]  /*9760*/  ULDC.64 UR12, c[0x0][0xb50] ;  /* 0x0002d400000c7ab9 */ /* 0x000fe40000000a00 */
[----:B------:R-:W-:Y:S01]  /*9770*/  IADD3.X R5, R6, UR11, R9, P0, !PT ;  /* 0x0000000b06057c10 */ /* 0x000fe200087fe409 */
[----:B------:R-:W-:Y:S01]  /*9780*/  @UP0 ULEA.HI.X UR11, UR40, UR15, UR41, 0x2, UP1 ;  /* 0x0000000f280b0291 */ /* 0x000fe200088f1429 */
[----:B------:R-:W-:Y:S01]  /*9790*/  ULDC UR14, c[0x0][0xa88] ;  /* 0x0002a200000e7ab9 */ /* 0x000fe20000000800 */
[----:B------:R-:W-:-:S02]  /*97a0*/  IMAD.U32 R12, RZ, RZ, UR10 ;  /* 0x0000000aff0c7e24 */ /* 0x000fc4000f8e00ff */
[----:B------:R-:W-:Y:S02]  /*97b0*/  IMAD.U32 R6, RZ, RZ, UR14 ;  /* 0x0000000eff067e24 */ /* 0x000fe4000f8e00ff */
[----:B------:R-:W-:-:S05]  /*97c0*/  IMAD.U32 R13, RZ, RZ, UR11 ;  /* 0x0000000bff0d7e24 */ /* 0x000fca000f8e00ff */
[----:B------:R0:W5:Y:S01]  /*97d0*/  @P3 LDG.E R6, desc[UR48][R12.64] ;  /* 0x000000300c063981 */ /* 0x000162000c1e1900 */
[C---:B------:R-:W-:Y:S02]  /*97e0*/  IMAD R9, R7.reuse, UR17, R8 ;  /* 0x0000001107097c24 */ /* 0x040fe4000f8e0208 */
[----:B------:R-:W-:-:S04]  /*97f0*/  IMAD.WIDE.U32 R4, R7, UR16, R4 ;  /* 0x0000001007047c25 */ /* 0x000fc8000f8e0004 */
[----:B------:R-:W-:Y:S01]  /*9800*/  IMAD.IADD R5, R5, 0x1, R9 ;  /* 0x0000000105057824 */ /* 0x000fe200078e0209 */
[----:B------:R-:W-:-:S04]  /*9810*/  LEA R7, P0, R4, UR12, 0x2 ;  /* 0x0000000c04077c11 */ /* 0x000fc8000f8010ff */
[----:B------:R-:W-:Y:S02]  /*9820*/  LEA.HI.X R10, R4, UR13, R5, 0x2, P0 ;  /* 0x0000000d040a7c11 */ /* 0x000fe400080f1405 */
[----:B------:R-:W-:Y:S01]  /*9830*/  MOV R8, UR42 ;  /* 0x0000002a00087c02 */ /* 0x000fe20008000f00 */
[----:B0-----:R-:W-:Y:S06]  /*9840*/  @P3 BRA `(.L_x_12840) ;  /* 0x0000000000103947 */ /* 0x001fec0003800000 */
[----:B------:R-:W-:Y:S05]  /*9850*/  @!P2 BRA `(.L_x_12840) ;  /* 0x00000000000ca947 */ /* 0x000fea0003800000 */
[----:B------:R-:W2:Y:S04]  /*9860*/  LDG.E R5, desc[UR48][R20.64] ;  /* 0x0000003014057981 */ /* 0x000ea8000c1e1900 */
[----:B-----5:R-:W2:Y:S02]  /*9870*/  LDG.E R6, desc[UR48][R20.64+0x4] ;  /* 0x0000043014067981 */ /* 0x020ea4000c1e1900 */
[----:B--2---:R-:W-:-:S07]  /*9880*/  IMAD.IADD R6, R6, 0x1, -R5 ;  /* 0x0000000106067824 */ /* 0x004fce00078e0a05 */
.L_x_12840:
[----:B------:R-:W2:Y:S01]  /*9890*/  LDL R9, [R1+0xc] ;  /* 0x00000c0001097983 */ /* 0x000ea20000100800 */
[----:B------:R-:W0:Y:S01]  /*98a0*/  S2R R4, SR_TID.X ;  /* 0x0000000000047919 */ /* 0x000e220000002100 */
[----:B------:R-:W-:Y:S01]  /*98b0*/  IMAD R5, R157, 0x40, R156 ;  /* 0x000000409d057824 */ /* 0x000fe200078e029c */
[----:B------:R-:W-:Y:S01]  /*98c0*/  ULDC.64 UR12, c[0x0][0xaa0] ;  /* 0x0002a800000c7ab9 */ /* 0x000fe20000000a00 */
[----:B------:R-:W-:Y:S02]  /*98d0*/  SHFL.IDX PT, R20, R7, RZ, 0x1c1f ;  /* 0x001c1fff07147589 */ /* 0x000fe400000e0000 */
[----:B------:R-:W-:Y:S02]  /*98e0*/  IMAD.WIDE R18, R5, 0x2, R18 ;  /* 0x0000000205127825 */ /* 0x000fe400078e0212 */
[----:B------:R-:W1:Y:S04]  /*98f0*/  SHFL.IDX PT, R21, R10, RZ, 0x1c1f ;  /* 0x001c1fff0a157589 */ /* 0x000e6800000e0000 */
[----:B------:R-:W-:Y:S01]  /*9900*/  SHFL.IDX PT, R22, R7, 0x1, 0x1c1f ;  /* 0x003c1f0007167f89 */ /* 0x000fe200000e0000 */
[----:B0-----:R-:W-:-:S05]  /*9910*/  VIADD R11, R4, 0xffffff80 ;  /* 0xffffff80040b7836 */ /* 0x001fca0000000000 */
[----:B------:R-:W-:-:S04]  /*9920*/  SHF.R.S32.HI R4, RZ, 0x1f, R11 ;  /* 0x0000001fff047819 */ /* 0x000fc8000001140b */
[----:B------:R-:W-:-:S04]  /*9930*/  LEA.HI R4, R4, R11, RZ, 0x7 ;  /* 0x0000000b04047211 */ /* 0x000fc800078f38ff */
[----:B------:R-:W-:Y:S01]  /*9940*/  LOP3.LUT R4, R4, 0xffffff80, RZ, 0xc0, !PT ;  /* 0xffffff8004047812 */ /* 0x000fe200078ec0ff */
[----:B------:R-:W0:Y:S04]  /*9950*/  SHFL.IDX PT, R23, R10, 0x1, 0x1c1f ;  /* 0x003c1f000a177f89 */ /* 0x000e2800000e0000 */
[----:B------:R-:W-:Y:S02]  /*9960*/  IMAD.IADD R4, R11, 0x1, -R4 ;  /* 0x000000010b047824 */ /* 0x000fe400078e0a04 */
[----:B-----5:R-:W-:-:S03]  /*9970*/  IMAD R31, R6, R29, RZ ;  /* 0x0000001d061f7224 */ /* 0x020fc600078e02ff */
[----:B------:R-:W-:Y:S02]  /*9980*/  LOP3.LUT P0, RZ, R4, 0x3, RZ, 0xc0, !PT ;  /* 0x0000000304ff7812 */ /* 0x000fe4000780c0ff */
[C---:B------:R-:W-:Y:S02]  /*9990*/  IADD3 R13, P4, R18.reuse, 0x3000, RZ ;  /* 0x00003000120d7810 */ /* 0x040fe40007f9e0ff */
[----:B------:R-:W-:Y:S02]  /*99a0*/  LOP3.LUT R5, R18, 0x380, RZ, 0xc0, !PT ;  /* 0x0000038012057812 */ /* 0x000fe400078ec0ff */
[----:B------:R-:W-:Y:S02]  /*99b0*/  LOP3.LUT R12, R13, 0x380, RZ, 0xc0, !PT ;  /* 0x000003800d0c7812 */ /* 0x000fe400078ec0ff */
[----:B------:R-:W-:Y:S02]  /*99c0*/  SHF.R.U64 R5, R5, 0x3, RZ ;  /* 0x0000000305057819 */ /* 0x000fe400000012ff */
[----:B------:R-:W-:-:S04]  /*99d0*/  SHF.R.U64 R12, R12, 0x3, RZ ;  /* 0x000000030c0c7819 */ /* 0x000fc800000012ff */
[----:B------:R-:W-:Y:S01]  /*99e0*/  LOP3.LUT R12, R12, R13, RZ, 0x3c, !PT ;  /* 0x0000000d0c0c7212 */ /* 0x000fe200078e3cff */
[----:B------:R-:W-:Y:S02]  /*99f0*/  IMAD.X R13, RZ, RZ, R19, P4 ;  /* 0x000000ffff0d7224 */ /* 0x000fe400020e0613 */
[----:B--2---:R-:W-:Y:S01]  /*9a00*/  IMAD R8, R8, 0xc0, R9 ;  /* 0x000000c008087824 */ /* 0x004fe200078e0209 */
[----:B------:R-:W-:-:S03]  /*9a10*/  IADD3 R9, P3, R18, 0x1800, RZ ;  /* 0x0000180012097810 */ /* 0x000fc60007f7e0ff */
[C---:B------:R-:W-:Y:S01]  /*9a20*/  VIADD R4, R8.reuse, 0x8 ;  /* 0x0000000808047836 */ /* 0x040fe20000000000 */
[-C--:B------:R-:W-:Y:S02]  /*9a30*/  ISETP.GE.OR P2, PT, R8, R31.reuse, P0 ;  /* 0x0000001f0800720c */ /* 0x080fe40000746670 */
[----:B------:R-:W-:Y:S02]  /*9a40*/  LOP3.LUT R8, R9, 0x380, RZ, 0xc0, !PT ;  /* 0x0000038009087812 */ /* 0x000fe400078ec0ff */
[----:B------:R-:W-:Y:S02]  /*9a50*/  ISETP.GE.OR P0, PT, R4, R31, P0 ;  /* 0x0000001f0400720c */ /* 0x000fe40000706670 */
[----:B------:R-:W-:Y:S02]  /*9a60*/  SHF.R.U64 R8, R8, 0x3, RZ ;  /* 0x0000000308087819 */ /* 0x000fe400000012ff */
[----:B------:R-:W-:Y:S01]  /*9a70*/  LOP3.LUT R4, R5, R18, RZ, 0x3c, !PT ;  /* 0x0000001205047212 */ /* 0x000fe200078e3cff */
[----:B------:R-:W-:Y:S01]  /*9a80*/  IMAD.MOV.U32 R5, RZ, RZ, R19 ;  /* 0x000000ffff057224 */ /* 0x000fe200078e0013 */
[----:B------:R-:W-:-:S02]  /*9a90*/  LOP3.LUT R8, R8, R9, RZ, 0x3c, !PT ;  /* 0x0000000908087212 */ /* 0x000fc400078e3cff */
[----:B------:R-:W-:Y:S01]  /*9aa0*/  IADD3.X R9, RZ, R19, RZ, P3, !PT ;  /* 0x00000013ff097210 */ /* 0x000fe20001ffe4ff */
[----:B-1----:R1:W-:Y:S04]  /*9ab0*/  @!P2 ST.E desc[UR48][R20.64], R3 ;  /* 0x000000031400a985 */ /* 0x0023e8000c101930 */
[----:B0-----:R0:W-:Y:S04]  /*9ac0*/  @!P0 ST.E desc[UR48][R22.64], R0 ;  /* 0x0000000016008985 */ /* 0x0011e8000c101930 */
[----:B------:R-:W2:Y:S04]  /*9ad0*/  LD.E.128 R4, desc[UR48][R4.64] ;  /* 0x0000003004047980 */ /* 0x000ea8000c101d00 */
[----:B------:R-:W3:Y:S04]  /*9ae0*/  LD.E.128 R8, desc[UR48][R8.64] ;  /* 0x0000003008087980 */ /* 0x000ee8000c101d00 */
[----:B------:R-:W4:Y:S01]  /*9af0*/  LD.E.128 R12, desc[UR48][R12.64] ;  /* 0x000000300c0c7980 */ /* 0x000f22000c101d00 */
[----:B------:R-:W-:-:S04]  /*9b00*/  IADD3 R24, P0, R18, 0x4800, RZ ;  /* 0x0000480012187810 */ /* 0x000fc80007f1e0ff */
[----:B------:R-:W-:-:S04]  /*9b10*/  LOP3.LUT R18, R24, 0x380, RZ, 0xc0, !PT ;  /* 0x0000038018127812 */ /* 0x000fc800078ec0ff */
[----:B-1----:R-:W-:Y:S02]  /*9b20*/  SHF.R.U64 R3, R18, 0x3, RZ ;  /* 0x0000000312037819 */ /* 0x002fe400000012ff */
[----:B------:R-:W1:Y:S01]  /*9b30*/  @P1 LDC R18, c[0x0][0xbec] ;  /* 0x0002fb00ff121b82 */ /* 0x000e620000000800 */
[----:B------:R-:W-:Y:S01]  /*9b40*/  IMAD.X R21, RZ, RZ, R19, P0 ;  /* 0x000000ffff157224 */ /* 0x000fe200000e0613 */
[----:B------:R-:W-:-:S06]  /*9b50*/  UIMAD UR10, UR9, UR12, URZ ;  /* 0x0000000c090a72a4 */ /* 0x000fcc000f8e023f */
[----:B------:R-:W1:Y:S01]  /*9b60*/  @P1 LDC R19, c[0x0][0xbf0] ;  /* 0x0002fc00ff131b82 */ /* 0x000e620000000800 */
[----:B------:R-:W-:Y:S02]  /*9b70*/  UIMAD.WIDE.U32 UR8, UR4, UR12, URZ ;  /* 0x0000000c040872a5 */ /* 0x000fe4000f8e003f */
[----:B------:R-:W-:Y:S01]  /*9b80*/  UIMAD UR10, UR4, UR13, UR10 ;  /* 0x0000000d040a72a4 */ /* 0x000fe2000f8e020a */
[----:B0-----:R-:W-:Y:S02]  /*9b90*/  IMAD R0, R155, 0x30, R157 ;  /* 0x000000309b007824 */ /* 0x001fe400078e029d */
[----:B------:R-:W-:Y:S01]  /*9ba0*/  ULDC.64 UR12, c[0x0][0xae8] ;  /* 0x0002ba00000c7ab9 */ /* 0x000fe20000000a00 */
[----:B------:R-:W-:Y:S01]  /*9bb0*/  IMAD.U32 R25, RZ, RZ, UR42 ;  /* 0x0000002aff197e24 */ /* 0x000fe2000f8e00ff */
[----:B------:R-:W-:Y:S02]  /*9bc0*/  UIADD3 UR9, UR9, UR10, URZ ;  /* 0x0000000a09097290 */ /* 0x000fe4000fffe03f */
[----:B------:R-:W-:Y:S01]  /*9bd0*/  UIMAD UR4, UR18, UR12, URZ ;  /* 0x0000000c120472a4 */ /* 0x000fe2000f8e023f */
[----:B------:R-:W-:Y:S01]  /*9be0*/  IMAD R25, R25, 0xc0, R0 ;  /* 0x000000c019197824 */ /* 0x000fe200078e0200 */
[----:B------:R-:W-:-:S02]  /*9bf0*/  UIMAD.WIDE.U32 UR8, UR43, UR12, UR8 ;  /* 0x0000000c2b0872a5 */ /* 0x000fc4000f8e0008 */
[----:B------:R-:W-:Y:S01]  /*9c00*/  UIMAD UR4, UR43, UR13, UR4 ;  /* 0x0000000d2b0472a4 */ /* 0x000fe2000f8e0204 */
[----:B------:R-:W-:Y:S01]  /*9c10*/  ULDC.64 UR10, c[0x0][0xaf0] ;  /* 0x0002bc00000a7ab9 */ /* 0x000fe20000000a00 */
[----:B-1----:R-:W-:Y:S02]  /*9c20*/  @P1 IMAD.HI.U32 R0, R25, R18, RZ ;  /* 0x0000001219001227 */ /* 0x002fe400078e00ff */
[----:B------:R-:W-:Y:S01]  /*9c30*/  UIADD3 UR9, UR9, UR4, URZ ;  /* 0x0000000409097290 */ /* 0x000fe2000fffe03f */
[----:B------:R-:W-:Y:S01]  /*9c40*/  LOP3.LUT R20, R3, R24, RZ, 0x3c, !PT ;  /* 0x0000001803147212 */ /* 0x000fe200078e3cff */
[----:B------:R-:W-:Y:S01]  /*9c50*/  UIMAD UR4, UR19, UR10, URZ ;  /* 0x0000000a130472a4 */ /* 0x000fe2000f8e023f */
[----:B------:R-:W-:Y:S01]  /*9c60*/  IMAD.MOV.U32 R3, RZ, RZ, R25 ;  /* 0x000000ffff037224 */ /* 0x000fe200078e0019 */
[----:B------:R-:W-:Y:S01]  /*9c70*/  UIMAD.WIDE.U32 UR8, UR7, UR10, UR8 ;  /* 0x0000000a070872a5 */ /* 0x000fe2000f8e0008 */
[----:B------:R-:W-:Y:S01]  /*9c80*/  @P1 SHF.R.U32.HI R3, RZ, R19, R0 ;  /* 0x00000013ff031219 */ /* 0x000fe20000011600 */
[----:B------:R-:W-:Y:S01]  /*9c90*/  UIMAD UR4, UR7, UR11, UR4 ;  /* 0x0000000b070472a4 */ /* 0x000fe2000f8e0204 */
[----:B------:R-:W-:Y:S01]  /*9ca0*/  MOV R32, UR42 ;  /* 0x0000002a00207c02 */ /* 0x000fe20008000f00 */
[----:B------:R-:W5:Y:S01]  /*9cb0*/  LD.E.128 R20, desc[UR48][R20.64] ;  /* 0x0000003014147980 */ /* 0x000f62000c101d00 */
[----:B------:R-:W-:Y:S01]  /*9cc0*/  SHF.R.S32.HI R0, RZ, 0x1f, R3 ;  /* 0x0000001fff007819 */ /* 0x000fe20000011403 */
[----:B------:R-:W-:Y:S01]  /*9cd0*/  UIADD3 UR4, UR9, UR4, URZ ;  /* 0x0000000409047290 */ /* 0x000fe2000fffe03f */
[----:B------:R-:W-:Y:S01]  /*9ce0*/  IADD3 R24, -R3, RZ, RZ ;  /* 0x000000ff03187210 */ /* 0x000fe20007ffe1ff */
        /* <DEDUP_REMOVED lines=19> */
[----:B------:R-:W-:-:S04]  /*9e20*/  IMAD.WIDE.U32 R18, R25, UR8, R18 ;  /* 0x0000000819127c25 */ /* 0x000fc8000f8e0012 */
[----:B------:R-:W-:Y:S01]  /*9e30*/  IMAD R3, R25, UR9, R0 ;  /* 0x0000000919037c24 */ /* 0x000fe2000f8e0200 */
[----:B------:R-:W-:Y:S02]  /*9e40*/  ULDC.64 UR8, c[0x0][0xa80] ;  /* 0x0002a00000087ab9 */ /* 0x000fe40000000a00 */
[----:B------:R-:W-:Y:S01]  /*9e50*/  LEA R26, P0, R18, UR8, 0x1 ;  /* 0x00000008121a7c11 */ /* 0x000fe2000f8008ff */
[----:B------:R-:W-:-:S04]  /*9e60*/  IMAD.IADD R3, R19, 0x1, R3 ;  /* 0x0000000113037824 */ /* 0x000fc800078e0203 */
[----:B0-----:R-:W0:Y:S01]  /*9e70*/  SHFL.IDX PT, R25, R26, RZ, 0x181f ;  /* 0x00181fff1a197589 */ /* 0x001e2200000e0000 */
[----:B------:R-:W-:Y:S01]  /*9e80*/  LEA.HI.X R30, R18, UR9, R3, 0x1, P0 ;  /* 0x00000009121e7c11 */ /* 0x000fe200080f0c03 */
[----:B------:R-:W-:Y:S02]  /*9e90*/  IMAD R32, R32, 0xc0, R157 ;  /* 0x000000c020207824 */ /* 0x000fe400078e029d */
[----:B------:R-:W1:Y:S04]  /*9ea0*/  SHFL.IDX PT, R33, R26, 0x1, 0x181f ;  /* 0x00381f001a217f89 */ /* 0x000e6800000e0000 */
[----:B------:R-:W1:Y:S01]  /*9eb0*/  SHFL.IDX PT, R37, R26, 0x2, 0x181f ;  /* 0x00581f001a257f89 */ /* 0x000e6200000e0000 */
[----:B------:R-:W-:-:S03]  /*9ec0*/  ISETP.GE.AND P0, PT, R156, UR4, PT ;  /* 0x000000049c007c0c */ /* 0x000fc6000bf06270 */
[----:B------:R-:W1:Y:S01]  /*9ed0*/  SHFL.IDX PT, R19, R30, RZ, 0x181f ;  /* 0x00181fff1e137589 */ /* 0x000e6200000e0000 */
[----:B------:R-:W-:-:S03]  /*9ee0*/  VIADD R0, R32, 0x30 ;  /* 0x0000003020007836 */ /* 0x000fc60000000000 */
[----:B------:R-:W1:Y:S01]  /*9ef0*/  SHFL.IDX PT, R29, R30, 0x1, 0x181f ;  /* 0x00381f001e1d7f89 */ /* 0x000e6200000e0000 */
[----:B------:R-:W-:-:S03]  /*9f00*/  VIADD R3, R32, 0x60 ;  /* 0x0000006020037836 */ /* 0x000fc60000000000 */
[----:B------:R-:W1:Y:S01]  /*9f10*/  SHFL.IDX PT, R35, R30, 0x2, 0x181f ;  /* 0x00581f001e237f89 */ /* 0x000e6200000e0000 */
[-C--:B------:R-:W-:Y:S02]  /*9f20*/  ISETP.GE.OR P1, PT, R32, R31.reuse, P0 ;  /* 0x0000001f2000720c */ /* 0x080fe40000726670 */
[-C--:B------:R-:W-:Y:S02]  /*9f30*/  ISETP.GE.OR P2, PT, R0, R31.reuse, P0 ;  /* 0x0000001f0000720c */ /* 0x080fe40000746670 */
[----:B------:R-:W-:Y:S01]  /*9f40*/  ISETP.GE.OR P3, PT, R3, R31, P0 ;  /* 0x0000001f0300720c */ /* 0x000fe20000766670 */
[----:B------:R-:W-:Y:S01]  /*9f50*/  UIADD3 UR4, UR39, 0x30820, URZ ;  /* 0x0003082027047890 */ /* 0x000fe2000fffe03f */
[----:B------:R-:W-:-:S03]  /*9f60*/  SHF.R.S32.HI R34, RZ, 0x1f, R156 ;  /* 0x0000001fff227819 */ /* 0x000fc6000001149c */
[----:B------:R-:W-:-:S04]  /*9f70*/  UPRMT UR4, URZ, 0x654, UR4 ;  /* 0x000006543f047896 */ /* 0x000fc80008000004 */
[C---:B0-----:R-:W-:Y:S02]  /*9f80*/  @!P1 LEA R18, P4, R156.reuse, R25, 0x1 ;  /* 0x000000199c129211 */ /* 0x041fe400078808ff */
[C---:B-1----:R-:W-:Y:S02]  /*9f90*/  @!P2 LEA R24, P5, R156.reuse, R33, 0x1 ;  /* 0x000000219c18a211 */ /* 0x042fe400078a08ff */
[C---:B------:R-:W-:Y:S01]  /*9fa0*/  @!P3 LEA R28, P6, R156.reuse, R37, 0x1 ;  /* 0x000000259c1cb211 */ /* 0x040fe200078c08ff */
[----:B------:R-:W-:Y:S01]  /*9fb0*/  SYNCS.ARRIVE.TRANS64.RED.A1T0 RZ, [UR4], RZ ;  /* 0x000000ffffff79a7 */ /* 0x000fe20008100404 */
[C-C-:B------:R-:W-:Y:S02]  /*9fc0*/  @!P1 LEA.HI.X R19, R156.reuse, R19, R34.reuse, 0x1, P4 ;  /* 0x000000139c139211 */ /* 0x140fe400020f0c22 */
[C-C-:B------:R-:W-:Y:S02]  /*9fd0*/  @!P2 LEA.HI.X R25, R156.reuse, R29, R34.reuse, 0x1, P5 ;  /* 0x0000001d9c19a211 */ /* 0x140fe400028f0c22 */
[----:B------:R-:W-:Y:S01]  /*9fe0*/  @!P3 LEA.HI.X R29, R156, R35, R34, 0x1, P6 ;  /* 0x000000239c1db211 */ /* 0x000fe200030f0c22 */
[----:B------:R-:W-:-:S05]  /*9ff0*/  VIADD R0, R32, 0x90 ;  /* 0x0000009020007836 */ /* 0x000fca0000000000 */
[----:B------:R-:W-:Y:S01]  /*a000*/  ISETP.GE.OR P0, PT, R0, R31, P0 ;  /* 0x0000001f0000720c */ /* 0x000fe20000706670 */
[----:B------:R0:W1:Y:S04]  /*a010*/  SHFL.IDX PT, R33, R26, 0x3, 0x181f ;  /* 0x00781f001a217f89 */ /* 0x00006800000e0000 */
[----:B------:R0:W0:Y:S04]  /*a020*/  SHFL.IDX PT, R3, R30, 0x3, 0x181f ;  /* 0x00781f001e037f89 */ /* 0x00002800000e0000 */
[----:B--2---:R2:W-:Y:S04]  /*a030*/  @!P1 ST.E.128 desc[UR48][R18.64], R4 ;  /* 0x0000000412009985 */ /* 0x0045e8000c101d30 */
[----:B---3--:R2:W-:Y:S04]  /*a040*/  @!P2 ST.E.128 desc[UR48][R24.64], R8 ;  /* 0x000000081800a985 */ /* 0x0085e8000c101d30 */
[----:B----4-:R2:W-:Y:S01]  /*a050*/  @!P3 ST.E.128 desc[UR48][R28.64], R12 ;  /* 0x0000000c1c00b985 */ /* 0x0105e2000c101d30 */
[----:B01----:R-:W-:Y:S05]  /*a060*/  @P0 BRA `(.L_x_12841) ;  /* 0x0000000800840947 */ /* 0x003fea0003800000 */
[----:B--2---:R-:W-:-:S04]  /*a070*/  LEA R4, P0, R156, R33, 0x1 ;  /* 0x000000219c047211 */ /* 0x004fc800078008ff */
[----:B------:R-:W-:-:S05]  /*a080*/  LEA.HI.X R5, R156, R3, R34, 0x1, P0 ;  /* 0x000000039c057211 */ /* 0x000fca00000f0c22 */
[----:B-----5:R0:W-:Y:S01]  /*a090*/  ST.E.128 desc[UR48][R4.64], R20 ;  /* 0x0000001404007985 */ /* 0x0201e2000c101d30 */
[----:B------:R-:W-:Y:S05]  /*a0a0*/  BRA `(.L_x_12841) ;  /* 0x0000000800747947 */ /* 0x000fea0003800000 */
.L_x_12839:
        /* <DEDUP_REMOVED lines=11> */
[----:B------:R-:W-:-:S03]  /*a160*/  UISETP.NE.U32.AND UP1, UPT, UR8, URZ, UPT ;  /* 0x0000003f0800728c */ /* 0x000fc6000bf25070 */
[----:B------:R-:W2:Y:S01]  /*a170*/  @P2 LDG.E R3, desc[UR48][R4.64] ;  /* 0x0000003004032981 */ /* 0x000ea2000c1e1900 */
[----:B------:R-:W-:Y:S01]  /*a180*/  UISETP.NE.AND.EX UP1, UPT, UR9, URZ, UPT, UP1 ;  /* 0x0000003f0900728c */ /* 0x000fe2000bf25310 */
[----:B------:R-:W-:-:S05]  /*a190*/  MOV R0, UR4 ;  /* 0x0000000400007c02 */ /* 0x000fca0008000f00 */
[----:B------:R-:W-:-:S05]  /*a1a0*/  PLOP3.LUT P3, PT, PT, PT, UP1, 0x80, 0x0 ;  /* 0x000000000000781c */ /* 0x000fca0003f6f018 */
[----:B------:R-:W-:-:S04]  /*a1b0*/  @UP1 ULEA UR8, UP2, UR40, UR8, 0x2 ;  /* 0x0000000828081291 */ /* 0x000fc8000f84103f */
[----:B------:R-:W-:Y:S02]  /*a1c0*/  @UP1 ULEA.HI.X UR9, UR40, UR9, UR41, 0x2, UP2 ;  /* 0x0000000928091291 */ /* 0x000fe400090f1429 */
[----:B------:R-:W-:-:S04]  /*a1d0*/  IMAD.U32 R6, RZ, RZ, UR8 ;  /* 0x00000008ff067e24 */ /* 0x000fc8000f8e00ff */
[----:B------:R-:W-:-:S05]  /*a1e0*/  IMAD.U32 R7, RZ, RZ, UR9 ;  /* 0x00000009ff077e24 */ /* 0x000fca000f8e00ff */
[----:B------:R1:W5:Y:S01]  /*a1f0*/  @P3 LDG.E R0, desc[UR48][R6.64] ;  /* 0x0000003006003981 */ /* 0x000362000c1e1900 */
[----:B0-----:R-:W-:Y:S01]  /*a200*/  ISETP.NE.AND P0, PT, R11, 0x1, PT ;  /* 0x000000010b00780c */ /* 0x001fe20003f05270 */
[----:B------:R-:W-:Y:S01]  /*a210*/  UMOV UR4, URZ ;  /* 0x0000003f00047c82 */ /* 0x000fe20008000000 */
[----:B------:R-:W-:Y:S01]  /*a220*/  USHF.R.S32.HI UR11, URZ, 0x1f, UR43 ;  /* 0x0000001f3f0b7899 */ /* 0x000fe2000801142b */
[----:B------:R-:W0:Y:S10]  /*a230*/  S2R R8, SR_TID.X ;  /* 0x0000000000087919 */ /* 0x000e340000002100 */
[----:B------:R-:W3:Y:S01]  /*a240*/  @P0 LDC R9, c[0x0][0xbec] ;  /* 0x0002fb00ff090b82 */ /* 0x000ee20000000800 */
[----:B0-----:R-:W-:-:S05]  /*a250*/  VIADD R8, R8, 0xffffff80 ;  /* 0xffffff8008087836 */ /* 0x001fca0000000000 */
[----:B------:R-:W-:Y:S02]  /*a260*/  ISETP.GE.AND P1, PT, R8, 0xc0, PT ;  /* 0x000000c00800780c */ /* 0x000fe40003f26270 */
[----:B--2---:R-:W-:-:S13]  /*a270*/  @P2 R2UR UR4, R3 ;  /* 0x00000000030422ca */ /* 0x004fda00000e0000 */
[----:B------:R-:W-:Y:S01]  /*a280*/  USHF.R.S32.HI UR10, URZ, 0x1f, UR4 ;  /* 0x0000001f3f0a7899 */ /* 0x000fe20008011404 */
[----:B-1-3--:R-:W-:Y:S11]  /*a290*/  @P3 BRA `(.L_x_12842) ;  /* 0x0000000000103947 */ /* 0x00aff60003800000 */
[----:B------:R-:W-:Y:S05]  /*a2a0*/  @!P2 BRA `(.L_x_12842) ;  /* 0x00000000000ca947 */ /* 0x000fea0003800000 */
[----:B------:R-:W2:Y:S04]  /*a2b0*/  LDG.E R3, desc[UR48][R4.64] ;  /* 0x0000003004037981 */ /* 0x000ea8000c1e1900 */
[----:B-----5:R-:W2:Y:S02]  /*a2c0*/  LDG.E R0, desc[UR48][R4.64+0x4] ;  /* 0x0000043004007981 */ /* 0x020ea4000c1e1900 */
[----:B--2---:R-:W-:-:S07]  /*a2d0*/  IMAD.IADD R0, R0, 0x1, -R3 ;  /* 0x0000000100007824 */ /* 0x004fce00078e0a03 */
.L_x_12842:
[----:B------:R-:W-:Y:S01]  /*a2e0*/  USEL UR40, UR40, URZ, !UP0 ;  /* 0x0000003f28287287 */ /* 0x000fe2000c000000 */
[----:B------:R-:W-:Y:S01]  /*a2f0*/  BSSY B1, `(.L_x_12843) ;  /* 0x000002d000017945 */ /* 0x000fe20003800000 */
[----:B------:R-:W-:-:S03]  /*a300*/  USEL UR41, UR41, URZ, !UP0 ;  /* 0x0000003f29297287 */ /* 0x000fc6000c000000 */
[----:B------:R-:W-:Y:S09]  /*a310*/  @P1 BRA `(.L_x_12844) ;  /* 0x0000000000a81947 */ /* 0x000ff20003800000 */
[----:B------:R-:W0:Y:S01]  /*a320*/  S2R R4, SR_TID.X ;  /* 0x0000000000047919 */ /* 0x000e220000002100 */
[----:B------:R-:W1:Y:S01]  /*a330*/  LDC R6, c[0x0][0xbe8] ;  /* 0x0002fa00ff067b82 */ /* 0x000e620000000800 */
[----:B------:R-:W-:-:S04]  /*a340*/  IMAD.U32 R3, RZ, RZ, UR42 ;  /* 0x0000002aff037e24 */ /* 0x000fc8000f8e00ff */
[----:B0-----:R-:W-:Y:S02]  /*a350*/  IMAD R3, R3, 0xc0, R4 ;  /* 0x000000c003037824 */ /* 0x001fe400078e0204 */
[----:B-1---5:R-:W-:-:S03]  /*a360*/  IMAD R4, R0, R6, RZ ;  /* 0x0000000600047224 */ /* 0x022fc600078e02ff */
[----:B------:R-:W-:-:S04]  /*a370*/  IADD3 R5, R3, -0x80, RZ ;  /* 0xffffff8003057810 */ /* 0x000fc80007ffe0ff */
[----:B------:R-:W-:-:S13]  /*a380*/  ISETP.GE.AND P1, PT, R5, R4, PT ;  /* 0x000000040500720c */ /* 0x000fda0003f26270 */
[----:B------:R-:W-:Y:S05]  /*a390*/  @P1 BRA `(.L_x_12844) ;  /* 0x0000000000881947 */ /* 0x000fea0003800000 */
[----:B------:R-:W-:Y:S01]  /*a3a0*/  ISETP.NE.AND P1, PT, R6, 0x1, PT ;  /* 0x000000010600780c */ /* 0x000fe20003f25270 */
[----:B------:R-:W-:Y:S01]  /*a3b0*/  ULDC.64 UR12, c[0x0][0xb90] ;  /* 0x0002e400000c7ab9 */ /* 0x000fe20000000a00 */
[----:B------:R-:W-:Y:S01]  /*a3c0*/  UMOV UR8, UR4 ;  /* 0x0000000400087c82 */ /* 0x000fe20008000000 */
[----:B------:R-:W-:Y:S01]  /*a3d0*/  UIMAD UR7, UR11, UR12, URZ ;  /* 0x0000000c0b0772a4 */ /* 0x000fe2000f8e023f */
[----:B------:R-:W-:Y:S02]  /*a3e0*/  UMOV UR9, UR10 ;  /* 0x0000000a00097c82 */ /* 0x000fe40008000000 */
[----:B------:R-:W-:Y:S02]  /*a3f0*/  UIMAD.WIDE.U32 UR8, UR43, UR12, UR8 ;  /* 0x0000000c2b0872a5 */ /* 0x000fe4000f8e0008 */
[----:B------:R-:W-:-:S03]  /*a400*/  UIMAD UR7, UR43, UR13, UR7 ;  /* 0x0000000d2b0772a4 */ /* 0x000fc6000f8e0207 */
[----:B------:R-:W-:Y:S02]  /*a410*/  ULDC.64 UR12, c[0x0][0xb98] ;  /* 0x0002e600000c7ab9 */ /* 0x000fe40000000a00 */
[----:B------:R-:W0:Y:S01]  /*a420*/  @P1 LDC R4, c[0x0][0xbec] ;  /* 0x0002fb00ff041b82 */ /* 0x000e220000000800 */
[----:B------:R-:W-:Y:S02]  /*a430*/  UIADD3 UR9, UR9, UR7, URZ ;  /* 0x0000000709097290 */ /* 0x000fe4000fffe03f */
[----:B------:R-:W-:Y:S02]  /*a440*/  UIMAD UR7, UR41, UR12, URZ ;  /* 0x0000000c290772a4 */ /* 0x000fe4000f8e023f */
[----:B------:R-:W-:Y:S02]  /*a450*/  UIMAD.WIDE.U32 UR8, UR40, UR12, UR8 ;  /* 0x0000000c280872a5 */ /* 0x000fe4000f8e0008 */
[----:B------:R-:W-:Y:S01]  /*a460*/  UIMAD UR7, UR40, UR13, UR7 ;  /* 0x0000000d280772a4 */ /* 0x000fe2000f8e0207 */
[----:B------:R-:W1:Y:S02]  /*a470*/  @P1 LDC R8, c[0x0][0xbf0] ;  /* 0x0002fc00ff081b82 */ /* 0x000e640000000800 */
[----:B------:R-:W-:Y:S01]  /*a480*/  ULDC.64 UR12, c[0x0][0xb88] ;  /* 0x0002e200000c7ab9 */ /* 0x000fe20000000a00 */
[----:B0-----:R-:W-:-:S04]  /*a490*/  @P1 IMAD.HI.U32 R3, R5, R4, RZ ;  /* 0x0000000405031227 */ /* 0x001fc800078e00ff */
[----:B------:R-:W-:Y:S01]  /*a4a0*/  IMAD.MOV.U32 R4, RZ, RZ, R5 ;  /* 0x000000ffff047224 */ /* 0x000fe200078e0005 */
        /* <DEDUP_REMOVED lines=17> */
.L_x_12844:
[----:B------:R-:W-:Y:S05]  /*a5c0*/  BSYNC B1 ;  /* 0x0000000000017941 */ /* 0x000fea0003800000 */
.L_x_12843:
[----:B------:R-:W1:Y:S01]  /*a5d0*/  @P0 LDC R5, c[0x0][0xbf0] ;  /* 0x0002fc00ff050b82 */ /* 0x000e620000000800 */
[----:B------:R-:W-:Y:S01]  /*a5e0*/  ULDC.64 UR12, c[0x0][0xaa0] ;  /* 0x0002a800000c7ab9 */ /* 0x000fe20000000a00 */
[----:B0-----:R-:W-:Y:S01]  /*a5f0*/  MOV R6, UR42 ;  /* 0x0000002a00067c02 */ /* 0x001fe20008000f00 */
[----:B------:R-:W-:Y:S01]  /*a600*/  UIMAD UR7, UR10, UR12, URZ ;  /* 0x0000000c0a0772a4 */ /* 0x000fe2000f8e023f */
[----:B------:R-:W-:Y:S01]  /*a610*/  IMAD R3, R155, 0x30, R157 ;  /* 0x000000309b037824 */ /* 0x000fe200078e029d */
[----:B------:R-:W-:Y:S01]  /*a620*/  UIMAD.WIDE.U32 UR8, UR4, UR12, URZ ;  /* 0x0000000c040872a5 */ /* 0x000fe2000f8e003f */
[----:B-----5:R-:W-:Y:S01]  /*a630*/  IMAD R25, R0, R11, RZ ;  /* 0x0000000b00197224 */ /* 0x020fe200078e02ff */
[----:B------:R-:W-:Y:S01]  /*a640*/  UIMAD UR7, UR4, UR13, UR7 ;  /* 0x0000000d040772a4 */ /* 0x000fe2000f8e0207 */
[----:B------:R-:W-:Y:S01]  /*a650*/  IMAD R6, R6, 0xc0, R3 ;  /* 0x000000c006067824 */ /* 0x000fe200078e0203 */
[----:B------:R-:W-:Y:S01]  /*a660*/  SHF.R.S32.HI R12, RZ, 0x1f, R156 ;  /* 0x0000001fff0c7819 */ /* 0x000fe2000001149c */
        /* <DEDUP_REMOVED lines=23> */
[----:B------:R-:W-:Y:S01]  /*a7e0*/  SHF.R.S32.HI R6, RZ, 0x1f, R7 ;  /* 0x0000001fff067819 */ /* 0x000fe20000011407 */
[C---:B------:R-:W-:Y:S01]  /*a7f0*/  IMAD R9, R3.reuse, UR11, R8 ;  /* 0x0000000b03097c24 */ /* 0x040fe2000f8e0208 */
[----:B------:R-:W-:Y:S01]  /*a800*/  ULDC UR4, c[0x0][0xac8] ;  /* 0x0002b20000047ab9 */ /* 0x000fe20000000800 */
[----:B------:R-:W-:-:S04]  /*a810*/  IMAD.WIDE.U32 R4, R3, UR10, R4 ;  /* 0x0000000a03047c25 */ /* 0x000fc8000f8e0004 */
[----:B------:R-:W-:Y:S01]  /*a820*/  IMAD R6, R6, UR8, RZ ;  /* 0x0000000806067c24 */ /* 0x000fe2000f8e02ff */
[----:B------:R-:W-:Y:S01]  /*a830*/  IADD3 R5, R5, R9, RZ ;  /* 0x0000000905057210 */ /* 0x000fe20007ffe0ff */
[----:B------:R-:W-:Y:S02]  /*a840*/  IMAD.U32 R8, RZ, RZ, UR42 ;  /* 0x0000002aff087e24 */ /* 0x000fe4000f8e00ff */
[C---:B------:R-:W-:Y:S02]  /*a850*/  IMAD R3, R7.reuse, UR9, R6 ;  /* 0x0000000907037c24 */ /* 0x040fe4000f8e0206 */
[----:B------:R-:W-:Y:S01]  /*a860*/  IMAD.WIDE.U32 R4, R7, UR8, R4 ;  /* 0x0000000807047c25 */ /* 0x000fe2000f8e0004 */
[----:B------:R-:W-:-:S03]  /*a870*/  ULDC.64 UR8, c[0x0][0xa80] ;  /* 0x0002a00000087ab9 */ /* 0x000fc60000000a00 */
[----:B------:R-:W-:Y:S01]  /*a880*/  IMAD.IADD R3, R5, 0x1, R3 ;  /* 0x0000000105037824 */ /* 0x000fe200078e0203 */
[----:B------:R-:W-:Y:S01]  /*a890*/  LEA R5, P0, R4, UR8, 0x1 ;  /* 0x0000000804057c11 */ /* 0x000fe2000f8008ff */
[----:B------:R-:W-:-:S03]  /*a8a0*/  IMAD R6, R8, 0xc0, R157 ;  /* 0x000000c008067824 */ /* 0x000fc600078e029d */
[----:B------:R-:W-:Y:S01]  /*a8b0*/  LEA.HI.X R10, R4, UR9, R3, 0x1, P0 ;  /* 0x00000009040a7c11 */ /* 0x000fe200080f0c03 */
[----:B------:R-:W0:Y:S01]  /*a8c0*/  SHFL.IDX PT, R9, R5, RZ, 0x181f ;  /* 0x00181fff05097589 */ /* 0x000e2200000e0000 */
[----:B------:R-:W-:Y:S01]  /*a8d0*/  ISETP.GE.AND P0, PT, R156, UR4, PT ;  /* 0x000000049c007c0c */ /* 0x000fe2000bf06270 */
[C---:B------:R-:W-:Y:S02]  /*a8e0*/  VIADD R0, R6.reuse, 0x30 ;  /* 0x0000003006007836 */ /* 0x040fe40000000000 */
[----:B------:R-:W1:Y:S01]  /*a8f0*/  SHFL.IDX PT, R13, R5, 0x1, 0x181f ;  /* 0x00381f00050d7f89 */ /* 0x000e6200000e0000 */
[C---:B------:R-:W-:Y:S01]  /*a900*/  VIADD R3, R6.reuse, 0x60 ;  /* 0x0000006006037836 */ /* 0x040fe20000000000 */
[CC--:B------:R-:W-:Y:S01]  /*a910*/  ISETP.GE.OR P3, PT, R6.reuse, R25.reuse, P0 ;  /* 0x000000190600720c */ /* 0x0c0fe20000766670 */
[----:B------:R-:W-:Y:S01]  /*a920*/  VIADD R4, R6, 0x90 ;  /* 0x0000009006047836 */ /* 0x000fe20000000000 */
[----:B------:R-:W2:Y:S01]  /*a930*/  SHFL.IDX PT, R19, R5, 0x2, 0x181f ;  /* 0x00581f0005137f89 */ /* 0x000ea200000e0000 */
[----:B------:R-:W-:-:S02]  /*a940*/  ISETP.GE.OR P2, PT, R0, R25, P0 ;  /* 0x000000190000720c */ /* 0x000fc40000746670 */
[-C--:B------:R-:W-:Y:S01]  /*a950*/  ISETP.GE.OR P1, PT, R3, R25.reuse, P0 ;  /* 0x000000190300720c */ /* 0x080fe20000726670 */
[----:B------:R-:W3:Y:S01]  /*a960*/  SHFL.IDX PT, R7, R10, RZ, 0x181f ;  /* 0x00181fff0a077589 */ /* 0x000ee200000e0000 */
[----:B------:R-:W-:-:S03]  /*a970*/  ISETP.GE.OR P0, PT, R4, R25, P0 ;  /* 0x000000190400720c */ /* 0x000fc60000706670 */
[----:B------:R3:W4:Y:S04]  /*a980*/  SHFL.IDX PT, R23, R5, 0x3, 0x181f ;  /* 0x00781f0005177f89 */ /* 0x00072800000e0000 */
[----:B------:R-:W4:Y:S04]  /*a990*/  SHFL.IDX PT, R11, R10, 0x1, 0x181f ;  /* 0x00381f000a0b7f89 */ /* 0x000f2800000e0000 */
[----:B------:R-:W4:Y:S01]  /*a9a0*/  SHFL.IDX PT, R15, R10, 0x2, 0x181f ;  /* 0x00581f000a0f7f89 */ /* 0x000f2200000e0000 */
[----:B0-----:R-:W-:-:S03]  /*a9b0*/  @!P3 LEA R4, P6, R156, R9, 0x1 ;  /* 0x000000099c04b211 */ /* 0x001fc600078c08ff */
[----:B------:R4:W0:Y:S01]  /*a9c0*/  SHFL.IDX PT, R21, R10, 0x3, 0x181f ;  /* 0x00781f000a157f89 */ /* 0x00082200000e0000 */
[C---:B-1----:R-:W-:Y:S02]  /*a9d0*/  @!P2 LEA R6, P5, R156.reuse, R13, 0x1 ;  /* 0x0000000d9c06a211 */ /* 0x042fe400078a08ff */
[C---:B--2---:R-:W-:Y:S02]  /*a9e0*/  @!P1 LEA R8, P4, R156.reuse, R19, 0x1 ;  /* 0x000000139c089211 */ /* 0x044fe400078808ff */
[C---:B---3--:R-:W-:Y:S02]  /*a9f0*/  @!P3 LEA.HI.X R5, R156.reuse, R7, R12, 0x1, P6 ;  /* 0x000000079c05b211 */ /* 0x048fe400030f0c0c */
[----:B----4-:R-:W-:-:S03]  /*aa00*/  @!P0 LEA R10, P6, R156, R23, 0x1 ;  /* 0x000000179c0a8211 */ /* 0x010fc600078c08ff */
[----:B------:R1:W-:Y:S01]  /*aa10*/  @!P3 ST.E.128 desc[UR48][R4.64], RZ ;  /* 0x000000ff0400b985 */ /* 0x0003e2000c101d30 */
[C-C-:B------:R-:W-:Y:S02]  /*aa20*/  @!P2 LEA.HI.X R7, R156.reuse, R11, R12.reuse, 0x1, P5 ;  /* 0x0000000b9c07a211 */ /* 0x140fe400028f0c0c */
[----:B------:R-:W-:-:S03]  /*aa30*/  @!P1 LEA.HI.X R9, R156, R15, R12, 0x1, P4 ;  /* 0x0000000f9c099211 */ /* 0x000fc600020f0c0c */
[----:B------:R1:W-:Y:S01]  /*aa40*/  @!P2 ST.E.128 desc[UR48][R6.64], RZ ;  /* 0x000000ff0600a985 */ /* 0x0003e2000c101d30 */
[----:B0-----:R-:W-:-:S03]  /*aa50*/  @!P0 LEA.HI.X R11, R156, R21, R12, 0x1, P6 ;  /* 0x000000159c0b8211 */ /* 0x001fc600030f0c0c */
[----:B------:R1:W-:Y:S04]  /*aa60*/  @!P1 ST.E.128 desc[UR48][R8.64], RZ ;  /* 0x000000ff08009985 */ /* 0x0003e8000c101d30 */
[----:B------:R1:W-:Y:S02]  /*aa70*/  @!P0 ST.E.128 desc[UR48][R10.64], RZ ;  /* 0x000000ff0a008985 */ /* 0x0003e4000c101d30 */
.L_x_12841:
[----:B------:R-:W-:Y:S05]  /*aa80*/  BSYNC B0 ;  /* 0x0000000000007941 */ /* 0x000fea0003800000 */
.L_x_12838:
[----:B------:R-:W-:Y:S02]  /*aa90*/  ULDC UR4, c[0x0][0xc3c] ;  /* 0x00030f0000047ab9 */ /* 0x000fe40000000800 */
[----:B------:R-:W-:-:S13]  /*aaa0*/  ISETP.GE.AND P0, PT, R27, UR4, PT ;  /* 0x000000041b007c0c */ /* 0x000fda000bf06270 */
[----:B------:R-:W-:Y:S05]  /*aab0*/  @!P0 BRA `(.L_x_12845) ;  /* 0xffffff6400408947 */ /* 0x000fea000383ffff */
[----:B------:R-:W-:Y:S05]  /*aac0*/  EXIT ;  /* 0x000000000000794d */ /* 0x000fea0003800000 */
.L_x_12814:
[----:B------:R-:W-:-:S08]  /*aad0*/  NOP ;  /* 0x0000000000007918 */ /* 0x000fd00000000000 */
[----:B------:R-:W0:-:S00]  /*aae0*/  USETMAXREG.DEALLOC.CTAPOOL 0x20 ;  /* 0x00000020000079c8 */ /* 0x000e0000080e0500 */
[----:B0-----:R-:W-:-:S06]  /*aaf0*/  LOP3.LUT R0, R0, 0x3, RZ, 0xc0, !PT ;  /* 0x0000000300007812 */ /* 0x001fcc00078ec0ff */
[----:B------:R-:W0:Y:S02]  /*ab00*/  SHFL.IDX PT, R0, R0, RZ, 0x1f ;  /* 0x00001fff00007589 */ /* 0x000e2400000e0000 */
[----:B0-----:R-:W-:Y:S02]  /*ab10*/  ISETP.NE.AND P0, PT, R0, RZ, PT ;  /* 0x000000ff0000720c */ /* 0x001fe40003f05270 */
[----:B------:R-:W-:Y:S02]  /*ab20*/  MOV R0, RZ ;  /* 0x000000ff00007202 */ /* 0x000fe40000000f00 */
        /* <DEDUP_REMOVED lines=10> */
.L_x_12846:
        /* <DEDUP_REMOVED lines=12> */
[C---:B------:R-:W-:Y:S02]  /*ac90*/  ISETP.GE.U32.AND P2, PT, R5.reuse, 0x2, PT ;  /* 0x000000020500780c */ /* 0x040fe40003f46070 */
[C---:B------:R-:W-:Y:S02]  /*aca0*/  ISETP.GE.U32.AND P3, PT, R5.reuse, 0x4, PT ;  /* 0x000000040500780c */ /* 0x040fe40003f66070 */
[C---:B------:R-:W-:Y:S02]  /*acb0*/  ISETP.GE.U32.AND P4, PT, R5.reuse, 0x8, PT ;  /* 0x000000080500780c */ /* 0x040fe40003f86070 */
[----:B------:R-:W-:Y:S02]  /*acc0*/  ISETP.GE.U32.AND P5, PT, R5, 0x10, PT ;  /* 0x000000100500780c */ /* 0x000fe40003fa6070 */
[----:B------:R-:W-:Y:S01]  /*acd0*/  MOV R16, RZ ;  /* 0x000000ff00107202 */ /* 0x000fe20000000f00 */
        /* <DEDUP_REMOVED lines=25> */
.L_x_12852:
        /* <DEDUP_REMOVED lines=12> */
.L_x_12851:
[----:B------:R-:W-:Y:S05]  /*af30*/  BSYNC B0 ;  /* 0x0000000000007941 */ /* 0x000fea0003800000 */
.L_x_12850:
[----:B0----5:R-:W0:Y:S02]  /*af40*/  SHFL.UP PT, R2, R0, 0x1, RZ ;  /* 0x0420000000027989 */ /* 0x021e2400000e00ff */
        /* <DEDUP_REMOVED lines=19> */
[----:B------:R-:W-:-:S07]  /*b080*/  MOV R7, R9 ;  /* 0x0000000900077202 */ /* 0x000fce0000000f00 */
.L_x_12848:
        /* <DEDUP_REMOVED lines=15> */
.L_x_12853:
[----:B---3--:R-:W-:Y:S01]  /*b180*/  IMAD R16, R16, UR5, R9 ;  /* 0x0000000510107c24 */ /* 0x008fe2000f8e0209 */
[----:B0-----:R-:W-:Y:S01]  /*b190*/  IABS R2, R0 ;  /* 0x0000000000027213 */ /* 0x001fe20000000000 */
[----:B-12---:R-:W-:Y:S02]  /*b1a0*/  IMAD.MOV R7, RZ, RZ, -R3 ;  /* 0x000000ffff077224 */ /* 0x006fe400078e0a03 */
[----:B------:R-:W-:Y:S01]  /*b1b0*/  VIADD R19, R19, UR4 ;  /* 0x0000000413137c36 */ /* 0x000fe20008000000 */
[----:B------:R-:W-:Y:S01]  /*b1c0*/  IADD3 R9, -R16, UR6, RZ ;  /* 0x0000000610097c10 */ /* 0x000fe2000fffe1ff */
[----:B------:R-:W-:Y:S01]  /*b1d0*/  IMAD.MOV R8, RZ, RZ, -R2 ;  /* 0x000000ffff087224 */ /* 0x000fe200078e0a02 */
[----:B------:R-:W-:Y:S01]  /*b1e0*/  MOV R2, RZ ;  /* 0x000000ff00027202 */ /* 0x000fe20000000f00 */
[----:B------:R-:W-:Y:S01]  /*b1f0*/  IMAD R7, R7, R4, RZ ;  /* 0x0000000407077224 */ /* 0x000fe200078e02ff */
[----:B------:R-:W-:-:S03]  /*b200*/  IABS R6, R9 ;  /* 0x0000000900067213 */ /* 0x000fc60000000000 */
        /* <DEDUP_REMOVED lines=19> */
.L_x_12849:
[----:B------:R-:W-:Y:S01]  /*b340*/  IMAD.MOV.U32 R17, RZ, RZ, RZ ;  /* 0x000000ffff117224 */ /* 0x000fe200078e00ff */
[----:B------:R-:W-:Y:S01]  /*b350*/  MOV R18, RZ ;  /* 0x000000ff00127202 */ /* 0x000fe20000000f00 */
[----:B------:R-:W-:-:S07]  /*b360*/  IMAD.U32 R16, RZ, RZ, UR6 ;  /* 0x00000006ff107e24 */ /* 0x000fce000f8e00ff */
.L_x_12854:
[----:B------:R-:W-:-:S13]  /*b370*/  ISETP.NE.AND P0, PT, R5, RZ, PT ;  /* 0x000000ff0500720c */ /* 0x000fda0003f05270 */
[----:B------:R-:W0:Y:S01]  /*b380*/  @!P0 S2R R3, SR_CgaCtaId ;  /* 0x0000000000038919 */ /* 0x000e220000008800 */
[----:B------:R-:W-:-:S04]  /*b390*/  @!P0 MOV R0, 0x400 ;  /* 0x0000040000008802 */ /* 0x000fc80000000f00 */
[----:B0-----:R-:W-:-:S05]  /*b3a0*/  @!P0 LEA R0, R3, R0, 0x18 ;  /* 0x0000000003008211 */ /* 0x001fca00078ec0ff */
[----:B------:R2:W-:Y:S01]  /*b3b0*/  @!P0 STS.128 [R0+0x308d0], R16 ;  /* 0x0308d01000008388 */ /* 0x0005e20000000c00 */
[----:B------:R-:W-:Y:S06]  /*b3c0*/  BAR.ARV 0x5, 0x200 ;  /* 0x0148000000007b1d */ /* 0x000fec0000002000 */
.L_x_12847:
        /* <DEDUP_REMOVED lines=11> */
[----:B------:R-:W-:Y:S01]  /*b480*/  MOV R26, 0x1 ;  /* 0x00000001001a7802 */ /* 0x000fe20000000f00 */
[----:B------:R-:W-:Y:S01]  /*b490*/  IMAD.MOV.U32 R23, RZ, RZ, RZ ;  /* 0x000000ffff177224 */ /* 0x000fe200078e00ff */
[----:B------:R-:W-:Y:S01]  /*b4a0*/  ULDC UR37, c[0x0][0xc] ;  /* 0x0000030000257ab9 */ /* 0x000fe20000000800 */
[----:B------:R-:W-:Y:S01]  /*b4b0*/  ULDC.64 UR38, c[0x0][0x198] ;  /* 0x0000660000267ab9 */ /* 0x000fe20000000a00 */
[----:B---3--:R-:W-:-:S06]  /*b4c0*/  ULEA UR4, UR5, UR4, 0x18 ;  /* 0x0000000405047291 */ /* 0x008fcc000f8ec03f */
[----:B------:R-:W-:Y:S01]  /*b4d0*/  IMAD.U32 R22, RZ, RZ, UR4 ;  /* 0x00000004ff167e24 */ /* 0x000fe2000f8e00ff */
[C---:B-1----:R-:W-:Y:S01]  /*b4e0*/  LOP3.LUT R4, R5.reuse, 0x7f, RZ, 0xc0, !PT ;  /* 0x0000007f05047812 */ /* 0x042fe200078ec0ff */
[----:B--2---:R-:W-:-:S04]  /*b4f0*/  IMAD.SHL.U32 R0, R5, 0x8, RZ ;  /* 0x0000000805007824 */ /* 0x004fc800078e00ff */
[----:B------:R-:W-:Y:S01]  /*b500*/  IMAD.SHL.U32 R3, R4, 0x8, RZ ;  /* 0x0000000804037824 */ /* 0x000fe200078e00ff */
[----:B0-----:R-:W-:Y:S02]  /*b510*/  LOP3.LUT R2, R0, 0x1f8, RZ, 0xc0, !PT ;  /* 0x000001f800027812 */ /* 0x001fe400078ec0ff */
[----:B------:R-:W-:Y:S02]  /*b520*/  SHF.R.U32.HI R4, RZ, 0x3, R4 ;  /* 0x00000003ff047819 */ /* 0x000fe40000011604 */
[----:B------:R-:W-:-:S04]  /*b530*/  LOP3.LUT R2, R2, 0x38, R5, 0x78, !PT ;  /* 0x0000003802027812 */ /* 0x000fc800078e7805 */
[----:B------:R-:W-:Y:S01]  /*b540*/  LOP3.LUT R3, R2, 0x200, R3, 0xf8, !PT ;  /* 0x0000020002037812 */ /* 0x000fe200078ef803 */
[----:B------:R-:W-:-:S04]  /*b550*/  IMAD.SHL.U32 R2, R5, 0x10, RZ ;  /* 0x0000001005027824 */ /* 0x000fc800078e00ff */
[----:B------:R-:W-:Y:S01]  /*b560*/  IMAD R0, R3, 0x2, R22 ;  /* 0x0000000203007824 */ /* 0x000fe200078e0216 */
[----:B------:R-:W-:-:S04]  /*b570*/  LOP3.LUT R2, R4, 0x70, R2, 0xf8, !PT ;  /* 0x0000007004027812 */ /* 0x000fc800078ef802 */
[----:B------:R4:W-:Y:S03]  /*b580*/  STL [R1+0x4], R0 ;  /* 0x0000040001007387 */ /* 0x0009e60000100800 */
.L_x_12945:
[----:B0-----:R-:W0:Y:S02]  /*b590*/  LDC.64 R2, c[0x0][0xc88] ;  /* 0x00032200ff027b82 */ /* 0x001e240000000a00 */
[----:B0-----:R-:W-:-:S05]  /*b5a0*/  IMAD.WIDE R2, R19, 0x4, R2 ;  /* 0x0000000413027825 */ /* 0x001fca00078e0202 */
[----:B------:R-:W2:Y:S01]  /*b5b0*/  LDG.E R9, desc[UR48][R2.64] ;  /* 0x0000003002097981 */ /* 0x000ea2000c1e1900 */
[----:B------:R-:W-:Y:S05]  /*b5c0*/  YIELD ;  /* 0x0000000000007946 */ /* 0x000fea0003800000 */
[----:B------:R-:W-:Y:S01]  /*b5d0*/  ULDC.64 UR4, c[0x0][0xa28] ;  /* 0x00028a0000047ab9 */ /* 0x000fe20000000a00 */
[----:B----4-:R-:W-:Y:S01]  /*b5e0*/  IMAD.MOV.U32 R0, RZ, RZ, RZ ;  /* 0x000000ffff007224 */ /* 0x010fe200078e00ff */
[----:B------:R-:W-:Y:S01]  /*b5f0*/  ISETP.NE.U32.AND P0, PT, RZ, UR4, PT ;  /* 0x00000004ff007c0c */ /* 0x000fe2000bf05070 */
[----:B------:R-:W-:Y:S01]  /*b600*/  ULDC.64 UR6, c[0x0][0xa18] ;  /* 0x0002860000067ab9 */ /* 0x000fe20000000a00 */
[----:B------:R-:W-:Y:S01]  /*b610*/  MOV R6, RZ ;  /* 0x000000ff00067202 */ /* 0x000fe20000000f00 */
[----:B------:R-:W-:Y:S01]  /*b620*/  ULDC.64 UR8, c[0x0][0xa08] ;  /* 0x0002820000087ab9 */ /* 0x000fe20000000a00 */
[----:B------:R-:W-:-:S02]  /*b630*/  ISETP.NE.AND.EX P0, PT, RZ, UR5, PT, P0 ;  /* 0x00000005ff007c0c */ /* 0x000fc4000bf05300 */
[----:B-12---:R-:W-:Y:S01]  /*b640*/  SHF.R.S32.HI R4, RZ, 0x1f, R9 ;  /* 0x0000001fff047819 */ /* 0x006fe20000011409 */
        /* <DEDUP_REMOVED lines=8> */
[----:B------:R1:W5:Y:S01]  /*b6d0*/  @P0 LDG.E R0, desc[UR48][R2.64] ;  /* 0x0000003002000981 */ /* 0x000362000c1e1900 */
        /* <DEDUP_REMOVED lines=29> */
[----:B------:R-:W2:Y:S04]  /*b8b0*/  LDG.E R7, desc[UR48][R2.64] ;  /* 0x0000003002077981 */ /* 0x000ea8000c1e1900 */
[----:B0-----:R-:W2:Y:S02]  /*b8c0*/  LDG.E R8, desc[UR48][R2.64+0x4] ;  /* 0x0000043002087981 */ /* 0x001ea4000c1e1900 */
[----:B--2---:R-:W-:-:S05]  /*b8d0*/  IMAD.IADD R2, R8, 0x1, -R7 ;  /* 0x0000000108027824 */ /* 0x004fca00078e0a07 */
[----:B------:R1:W-:Y:S02]  /*b8e0*/  STL [R1+0x24], R2 ;  /* 0x0000240201007387 */ /* 0x0003e40000100800 */
.L_x_12856:
[----:B------:R-:W-:Y:S01]  /*b8f0*/  ULDC.64 UR4, c[0x0][0xa20] ;  /* 0x0002880000047ab9 */ /* 0x000fe20000000a00 */
[----:B-----5:R-:W-:Y:S01]  /*b900*/  IMAD.IADD R28, R28, 0x1, R0 ;  /* 0x000000011c1c7824 */ /* 0x020fe200078e0200 */
[----:B------:R-:W-:Y:S02]  /*b910*/  ISETP.NE.U32.AND P1, PT, RZ, UR4, PT ;  /* 0x00000004ff007c0c */ /* 0x000fe4000bf25070 */
[----:B------:R-:W-:Y:S02]  /*b920*/  MOV R25, R9 ;  /* 0x0000000900197202 */ /* 0x000fe40000000f00 */
[----:B------:R-:W-:-:S13]  /*b930*/  ISETP.NE.AND.EX P1, PT, RZ, UR5, PT, P1 ;  /* 0x00000005ff007c0c */ /* 0x000fda000bf25310 */
[----:B------:R-:W-:Y:S05]  /*b940*/  @!P1 BRA `(.L_x_12857) ;  /* 0x0000000000109947 */ /* 0x000fea0003800000 */
[----:B-1----:R-:W-:-:S04]  /*b950*/  IADD3 R2, P0, R24, UR4, RZ ;  /* 0x0000000418027c10 */ /* 0x002fc8000ff1e0ff */
[----:B------:R-:W-:-:S05]  /*b960*/  IADD3.X R3, R29, UR5, RZ, P0, !PT ;  /* 0x000000051d037c10 */ /* 0x000fca00087fe4ff */
[----:B------:R1:W5:Y:S01]  /*b970*/  LDG.E R6, desc[UR48][R2.64] ;  /* 0x0000003002067981 */ /* 0x000362000c1e1900 */
[----:B------:R-:W-:Y:S05]  /*b980*/  BRA `(.L_x_12858) ;  /* 0x0000000000107947 */ /* 0x000fea0003800000 */
.L_x_12857:
[----:B------:R-:W-:Y:S05]  /*b990*/  @!P0 BRA `(.L_x_12858) ;  /* 0x00000000000c8947 */ /* 0x000fea0003800000 */
[----:B------:R-:W2:Y:S04]  /*b9a0*/  LDG.E R6, desc[UR48][R4.64] ;  /* 0x0000003004067981 */ /* 0x000ea8000c1e1900 */
[----:B------:R-:W2:Y:S02]  /*b9b0*/  LDG.E R3, desc[UR48][R4.64+0x4] ;  /* 0x0000043004037981 */ /* 0x000ea4000c1e1900 */
[----:B--2---:R-:W-:-:S07]  /*b9c0*/  IMAD.IADD R6, R3, 0x1, -R6 ;  /* 0x0000000103067824 */ /* 0x004fce00078e0a06 */
.L_x_12858:
[----:B-1---5:R-:W-:Y:S01]  /*b9d0*/  IMAD.IADD R2, R6, 0x1, -R0 ;  /* 0x0000000106027824 */ /* 0x022fe200078e0a00 */
[----:B------:R-:W-:Y:S03]  /*b9e0*/  BSSY B7, `(.L_x_12859) ;  /* 0x000035b000077945 */ /* 0x000fe60003800000 */
[C---:B------:R-:W-:Y:S01]  /*b9f0*/  VIADD R0, R2.reuse, 0xbf ;  /* 0x000000bf02007836 */ /* 0x040fe20000000000 */
[----:B------:R1:W-:Y:S01]  /*ba00*/  STL [R1+0x20], R2 ;  /* 0x0000200201007387 */ /* 0x0003e20000100800 */
[----:B------:R-:W-:Y:S02]  /*ba10*/  ISETP.GT.AND P0, PT, R2, RZ, PT ;  /* 0x000000ff0200720c */ /* 0x000fe40003f04270 */
[----:B------:R-:W-:-:S05]  /*ba20*/  IMAD.HI R0, R0, 0x2aaaaaab, RZ ;  /* 0x2aaaaaab00007827 */ /* 0x000fca00078e02ff */
[----:B------:R-:W-:-:S04]  /*ba30*/  SHF.R.U32.HI R3, RZ, 0x1f, R0 ;  /* 0x0000001fff037819 */ /* 0x000fc80000011600 */
[----:B------:R-:W-:-:S05]  /*ba40*/  LEA.HI.SX32 R0, R0, R3, 0x1b ;  /* 0x0000000300007211 */ /* 0x000fca00078fdaff */
[----:B------:R1:W-:Y:S01]  /*ba50*/  STL [R1+0x10], R0 ;  /* 0x0000100001007387 */ /* 0x0003e20000100800 */
[----:B------:R-:W-:Y:S05]  /*ba60*/  @P0 BRA `(.L_x_12860) ;  /* 0x0000000000440947 */ /* 0x000fea0003800000 */
[----:B-1----:R-:W1:Y:S02]  /*ba70*/  S2R R2, SR_TID.X ;  /* 0x0000000000027919 */ /* 0x002e640000002100 */
[----:B-1----:R-:W-:-:S04]  /*ba80*/  LOP3.LUT R2, R2, 0x7f, RZ, 0xc0, !PT ;  /* 0x0000007f02027812 */ /* 0x002fc800078ec0ff */
[----:B------:R-:W-:-:S13]  /*ba90*/  ISETP.NE.AND P0, PT, R2, RZ, PT ;  /* 0x000000ff0200720c */ /* 0x000fda0003f05270 */
[----:B------:R-:W-:Y:S05]  /*baa0*/  @P0 BRA `(.L_x_12861) ;  /* 0x0000003400380947 */ /* 0x000fea0003800000 */
[----:B------:R-:W1:Y:S01]  /*bab0*/  S2R R5, SR_LANEID ;  /* 0x0000000000057919 */ /* 0x000e620000000000 */
[----:B------:R-:W-:Y:S01]  /*bac0*/  VOTEU.ANY UR4, UPT, PT ;  /* 0x0000000000047886 */ /* 0x000fe200038e0100 */
[----:B------:R-:W2:Y:S01]  /*bad0*/  LDC.64 R2, c[0x0][0xc60] ;  /* 0x00031800ff027b82 */ /* 0x000ea20000000a00 */
[----:B------:R-:W1:Y:S02]  /*bae0*/  FLO.U32 R0, UR4 ;  /* 0x0000000400007d00 */ /* 0x000e6400080e0000 */
[----:B-1----:R-:W-:-:S06]  /*baf0*/  ISETP.EQ.U32.AND P0, PT, R0, R5, PT ;  /* 0x000000050000720c */ /* 0x002fcc0003f02070 */
[----:B------:R-:W2:Y:S07]  /*bb00*/  POPC R5, UR4 ;  /* 0x0000000400057d09 */ /* 0x000eae0008000000 */
[----:B--2---:R-:W2:Y:S01]  /*bb10*/  @P0 ATOMG.E.ADD.STRONG.GPU PT, R3, desc[UR48][R2.64], R5 ;  /* 0x00000005020309a8 */ /* 0x004ea200081ee1f0 */
[----:B------:R-:W1:Y:S02]  /*bb20*/  S2R R4, SR_LTMASK ;  /* 0x0000000000047919 */ /* 0x000e640000003900 */
[----:B-1----:R-:W-:-:S04]  /*bb30*/  LOP3.LUT R4, R4, UR4, RZ, 0xc0, !PT ;  /* 0x0000000404047c12 */ /* 0x002fc8000f8ec0ff */
[----:B------:R-:W1:Y:S01]  /*bb40*/  POPC R7, R4 ;  /* 0x0000000400077309 */ /* 0x000e620000000000 */
[----:B--2---:R-:W1:Y:S02]  /*bb50*/  SHFL.IDX PT, R0, R3, R0, 0x1f ;  /* 0x00001f0003007589 */ /* 0x004e6400000e0000 */
[----:B-1----:R-:W-:Y:S01]  /*bb60*/  IADD3 R16, R0, UR37, R7 ;  /* 0x0000002500107c10 */ /* 0x002fe2000fffe007 */
[----:B------:R-:W-:Y:S06]  /*bb70*/  BRA `(.L_x_12861) ;  /* 0x0000003400047947 */ /* 0x000fec0003800000 */
.L_x_12860:
        /* <DEDUP_REMOVED lines=10> */
[----:B------:R-:W1:Y:S01]  /*bc20*/  LDC.64 R2, c[0x4][R2] ;  /* 0x0100000002027b82 */ /* 0x000e620000000a00 */
[----:B------:R-:W-:Y:S01]  /*bc30*/  IMAD.U32 R6, RZ, RZ, UR8 ;  /* 0x00000008ff067e24 */ /* 0x000fe2000f8e00ff */
[----:B------:R-:W-:Y:S01]  /*bc40*/  MOV R12, 0x1 ;  /* 0x00000001000c7802 */ /* 0x000fe20000000f00 */
[----:B------:R-:W-:Y:S02]  /*bc50*/  IMAD.U32 R7, RZ, RZ, UR9 ;  /* 0x00000009ff077e24 */ /* 0x000fe4000f8e00ff */
[----:B------:R-:W-:-:S02]  /*bc60*/  IMAD.U32 R10, RZ, RZ, UR4 ;  /* 0x00000004ff0a7e24 */ /* 0x000fc4000f8e00ff */
[----:B------:R-:W-:Y:S02]  /*bc70*/  IMAD.U32 R11, RZ, RZ, UR5 ;  /* 0x00000005ff0b7e24 */ /* 0x000fe4000f8e00ff */
[----:B0-----:R-:W-:Y:S02]  /*bc80*/  IMAD.MOV.U32 R8, RZ, RZ, 0x70 ;  /* 0x00000070ff087424 */ /* 0x001fe400078e00ff */
[----:B------:R-:W-:-:S07]  /*bc90*/  IMAD.MOV.U32 R13, RZ, RZ, RZ ;  /* 0x000000ffff0d7224 */ /* 0x000fce00078e00ff */
[----:B------:R-:W-:-:S07]  /*bca0*/  LEPC R20, `(.L_x_12863) ;  /* 0x000000001014794e */ /* 0x000fce0000000000 */
[----:B-1----:R-:W-:Y:S05]  /*bcb0*/  CALL.ABS.NOINC R2 ;  /* 0x0000000002007343 */ /* 0x002fea0003c00000 */
.L_x_12863:
[----:B------:R-:W-:Y:S05]  /*bcc0*/  BSYNC B6 ;  /* 0x0000000000067941 */ /* 0x000fea0003800000 */
.L_x_12862:
        /* <DEDUP_REMOVED lines=15> */
[----:B0-----:R-:W-:Y:S02]  /*bdc0*/  IMAD.MOV.U32 R8, RZ, RZ, 0x70 ;  /* 0x00000070ff087424 */ /* 0x001fe400078e00ff */
[----:B------:R-:W-:Y:S02]  /*bdd0*/  IMAD.MOV.U32 R12, RZ, RZ, 0x1 ;  /* 0x00000001ff0c7424 */ /* 0x000fe400078e00ff */
[----:B-1----:R-:W-:-:S07]  /*bde0*/  IMAD.MOV.U32 R13, RZ, RZ, RZ ;  /* 0x000000ffff0d7224 */ /* 0x002fce00078e00ff */
[----:B------:R-:W-:-:S07]  /*bdf0*/  LEPC R20, `(.L_x_12866) ;  /* 0x000000001014794e */ /* 0x000fce0000000000 */
[----:B--2---:R-:W-:Y:S05]  /*be00*/  CALL.ABS.NOINC R2 ;  /* 0x0000000002007343 */ /* 0x004fea0003c00000 */
.L_x_12866:
[----:B------:R-:W-:Y:S01]  /*be10*/  MOV R2, 0x0 ;  /* 0x0000000000027802 */ /* 0x000fe20000000f00 */
[----:B------:R-:W-:Y:S01]  /*be20*/  ULDC.64 UR6, c[0x4][0x1b8] ;  /* 0x01006e0000067ab9 */ /* 0x000fe20000000a00 */
[----:B------:R-:W-:Y:S01]  /*be30*/  ULDC.64 UR8, c[0x4][0x1c0] ;  /* 0x0100700000087ab9 */ /* 0x000fe20000000a00 */
[----:B------:R-:W-:Y:S01]  /*be40*/  ULDC.64 UR4, c[0x4][0x40] ;  /* 0x0100100000047ab9 */ /* 0x000fe20000000a00 */
[----:B------:R-:W-:Y:S01]  /*be50*/  MOV R4, UR6 ;  /* 0x0000000600047c02 */ /* 0x000fe20008000f00 */
[----:B------:R-:W-:Y:S01]  /*be60*/  IMAD.U32 R5, RZ, RZ, UR7 ;  /* 0x00000007ff057e24 */ /* 0x000fe2000f8e00ff */
        /* <DEDUP_REMOVED lines=9> */
[----:B0-----:R-:W-:Y:S05]  /*bf00*/  CALL.ABS.NOINC R2 ;  /* 0x0000000002007343 */ /* 0x001fea0003c00000 */
.L_x_12865:
[----:B------:R-:W-:Y:S05]  /*bf10*/  BSYNC B6 ;  /* 0x0000000000067941 */ /* 0x000fea0003800000 */
.L_x_12864:
        /* <DEDUP_REMOVED lines=21> */
.L_x_12961:
        /* <DEDUP_REMOVED lines=8> */
.L_x_12964:
        /* <DEDUP_REMOVED lines=11> */
[----:B------:R-:W-:-:S04]  /*c1a0*/  @P0 SHF.R.U32.HI R4, RZ, R5, R0 ;  /* 0x00000005ff040219 */ /* 0x000fc80000011600 */
[----:B------:R-:W-:Y:S02]  /*c1b0*/  IADD3 R0, -R4, RZ, RZ ;  /* 0x000000ff04007210 */ /* 0x000fe40007ffe1ff */
[----:B------:R-:W-:-:S03]  /*c1c0*/  SHF.R.S32.HI R5, RZ, 0x1f, R4 ;  /* 0x0000001fff057819 */ /* 0x000fc60000011404 */
        /* <DEDUP_REMOVED lines=8> */
.L_x_12870:
[----:B-1----:R-:W-:Y:S01]  /*c250*/  IMAD R0, R23, 0x8, R22 ;  /* 0x0000000817007824 */ /* 0x002fe200078e0216 */
[----:B--2---:R-:W-:-:S04]  /*c260*/  SHF.L.U32 R2, R26, 0x1f, RZ ;  /* 0x0000001f1a027819 */ /* 0x004fc800000006ff */
[----:B------:R-:W1:Y:S02]  /*c270*/  SYNCS.PHASECHK.TRANS64.TRYWAIT P0, [R0+URZ+0x30840], R2 ;  /* 0x03084002000075a7 */ /* 0x000e64000800017f */
[----:B-1----:R-:W-:Y:S05]  /*c280*/  @!P0 BRA `(.L_x_12871) ;  /* 0x0000003c00748947 */ /* 0x002fea0003800000 */
.L_x_12965:
        /* <DEDUP_REMOVED lines=11> */
.L_x_12872:
[----:B------:R-:W-:Y:S01]  /*c340*/  R2UR UR9, R0 ;  /* 0x00000000000972ca */ /* 0x000fe200000e0000 */
[----:B-1----:R-:W-:Y:S01]  /*c350*/  IMAD R0, R23, 0x6000, R22 ;  /* 0x0000600017007824 */ /* 0x002fe200078e0216 */
[----:B------:R-:W-:Y:S01]  /*c360*/  R2UR UR11, R27 ;  /* 0x000000001b0b72ca */ /* 0x000fe200000e0000 */
[----:B------:R-:W-:Y:S01]  /*c370*/  UIADD3 UR6, UP0, UR38, 0x370, URZ ;  /* 0x0000037026067890 */ /* 0x000fe2000ff1e03f */
[----:B------:R-:W-:Y:S01]  /*c380*/  R2UR UR4, R28 ;  /* 0x000000001c0472ca */ /* 0x000fe200000e0000 */
[----:B------:R-:W-:Y:S01]  /*c390*/  UMOV UR5, 0x14f00000 ;  /* 0x14f0000000057882 */ /* 0x000fe20000000000 */
[----:B------:R-:W-:Y:S01]  /*c3a0*/  R2UR UR8, R0 ;  /* 0x00000000000872ca */ /* 0x000fe200000e0000 */
[----:B------:R-:W-:Y:S01]  /*c3b0*/  UIADD3.X UR7, URZ, UR39, URZ, UP0, !UPT ;  /* 0x000000273f077290 */ /* 0x000fe200087fe43f */
[----:B------:R-:W-:Y:S01]  /*c3c0*/  R2UR UR12, R18 ;  /* 0x00000000120c72ca */ /* 0x000fe200000e0000 */
[----:B------:R-:W-:Y:S01]  /*c3d0*/  UMOV UR10, URZ ;  /* 0x0000003f000a7c82 */ /* 0x000fe20008000000 */
[----:B-----5:R-:W-:-:S02]  /*c3e0*/  R2UR UR13, R24 ;  /* 0x00000000180d72ca */ /* 0x020fc400000e0000 */
[----:B------:R-:W-:Y:S01]  /*c3f0*/  PLOP3.LUT P0, PT, PT, PT, PT, 0x80, 0x0 ;  /* 0x000000000000781c */ /* 0x000fe20003f0f070 */
[----:B------:R-:W-:-:S03]  /*c400*/  UIADD3 UR9, UR9, 0x30830, URZ ;  /* 0x0003083009097890 */ /* 0x000fc6000fffe03f */
[----:B------:R-:W-:Y:S01]  /*c410*/  P2R R0, PR, RZ, 0x1 ;  /* 0x00000001ff007803 */ /* 0x000fe20000000000 */
[----:B------:R-:W-:Y:S02]  /*c420*/  UIMAD UR11, UR11, 0xc0, UR4 ;  /* 0x000000c00b0b78a4 */ /* 0x000fe4000f8e0204 */
[----:B------:R-:W-:Y:S01]  /*c430*/  UIADD3 UR8, UR8, 0x12400, URZ ;  /* 0x0001240008087890 */ /* 0x000fe2000fffe03f */
[----:B------:R-:W-:Y:S01]  /*c440*/  UMOV UR4, 0x0 ;  /* 0x0000000000047882 */ /* 0x000fe20000000000 */
[----:B------:R2:W-:Y:S07]  /*c450*/  STL [R1], R0 ;  /* 0x0000000001007387 */ /* 0x0005ee0000100800 */
[----:B------:R2:W-:Y:S01]  /*c460*/  UTMALDG.4D [UR8], [UR6], desc[UR4] ;  /* 0x00000408060075b4 */ /* 0x0005e20008019000 */
[----:B------:R-:W-:-:S02]  /*c470*/  NOP ;  /* 0x0000000000007918 */ /* 0x000fc40000000000 */
.L_x_12868:
[----:B------:R-:W3:Y:S04]  /*c480*/  LDL.LU R4, [R1+0x18] ;  /* 0x0000180001047983 */ /* 0x000ee80000300800 */
[----:B------:R-:W4:Y:S04]  /*c490*/  LDL.LU R6, [R1+0x8] ;  /* 0x0000080001067983 */ /* 0x000f280000300800 */
[----:B------:R-:W5:Y:S01]  /*c4a0*/  LDL.LU R3, [R1+0x1c] ;  /* 0x00001c0001037983 */ /* 0x000f620000300800 */
[----:B------:R-:W-:Y:S05]  /*c4b0*/  WARPSYNC.ALL ;  /* 0x0000000000007948 */ /* 0x000fea0003800000 */
[----:B--2---:R-:W-:Y:S01]  /*c4c0*/  ULDC.64 UR6, c[0x0][0xa00] ;  /* 0x0002800000067ab9 */ /* 0x004fe20000000a00 */
[----:B------:R-:W-:Y:S01]  /*c4d0*/  ULDC.64 UR4, c[0x0][0x298] ;  /* 0x0000a60000047ab9 */ /* 0x000fe20000000a00 */
[----:B------:R-:W-:Y:S01]  /*c4e0*/  BAR.SYNC.DEFER_BLOCKING 0x8, 0x200 ;  /* 0x0208000000007b1d */ /* 0x000fe20000010000 */
[----:B------:R-:W-:Y:S01]  /*c4f0*/  ISETP.NE.U32.AND P0, PT, RZ, UR6, PT ;  /* 0x00000006ff007c0c */ /* 0x000fe2000bf05070 */
[----:B-1----:R-:W-:-:S03]  /*c500*/  VIADD R0, R22, 0xc400 ;  /* 0x0000c40016007836 */ /* 0x002fc60000000000 */
        /* <DEDUP_REMOVED lines=21> */
[----:B------:R-:W-:Y:S01]  /*c660*/  MOV R4, UR6 ;  /* 0x0000000600047c02 */ /* 0x000fe20008000f00 */
[----:B------:R-:W-:Y:S01]  /*c670*/  IMAD.U32 R5, RZ, RZ, UR7 ;  /* 0x00000007ff057e24 */ /* 0x000fe2000f8e00ff */
[----:B------:R-:W1:Y:S01]  /*c680*/  LDC.64 R2, c[0x4][R2] ;  /* 0x0100000002027b82 */ /* 0x000e620000000a00 */
[----:B------:R-:W-:Y:S01]  /*c690*/  IMAD.U32 R6, RZ, RZ, UR8 ;  /* 0x00000008ff067e24 */ /* 0x000fe2000f8e00ff */
[----:B0-----:R-:W-:Y:S01]  /*c6a0*/  MOV R8, 0x70 ;  /* 0x0000007000087802 */ /* 0x001fe20000000f00 */
[----:B------:R-:W-:Y:S02]  /*c6b0*/  IMAD.U32 R7, RZ, RZ, UR9 ;  /* 0x00000009ff077e24 */ /* 0x000fe4000f8e00ff */
[----:B------:R-:W-:-:S02]  /*c6c0*/  IMAD.U32 R10, RZ, RZ, UR4 ;  /* 0x00000004ff0a7e24 */ /* 0x000fc4000f8e00ff */
[----:B------:R-:W-:Y:S02]  /*c6d0*/  IMAD.U32 R11, RZ, RZ, UR5 ;  /* 0x00000005ff0b7e24 */ /* 0x000fe4000f8e00ff */
[----:B------:R-:W-:Y:S02]  /*c6e0*/  IMAD.MOV.U32 R12, RZ, RZ, 0x1 ;  /* 0x00000001ff0c7424 */ /* 0x000fe400078e00ff */
[----:B------:R-:W-:-:S07]  /*c6f0*/  IMAD.MOV.U32 R13, RZ, RZ, RZ ;  /* 0x000000ffff0d7224 */ /* 0x000fce00078e00ff */
[----:B------:R-:W-:-:S07]  /*c700*/  LEPC R20, `(.L_x_12874) ;  /* 0x000000001014794e */ /* 0x000fce0000000000 */
[----:B-1----:R-:W-:Y:S05]  /*c710*/  CALL.ABS.NOINC R2 ;  /* 0x0000000002007343 */ /* 0x002fea0003c00000 */
.L_x_12874:
[----:B------:R-:W-:Y:S05]  /*c720*/  BSYNC B6 ;  /* 0x0000000000067941 */ /* 0x000fea0003800000 */
.L_x_12873:
        /* <DEDUP_REMOVED lines=8> */
[----:B------:R-:W4:Y:S04]  /*c7b0*/  LDL.LU R4, [R1+0x8] ;  /* 0x0000080001047983 */ /* 0x000f280000300800 */
[----:B------:R0:W5:Y:S01]  /*c7c0*/  LDL R10, [R1+0x4] ;  /* 0x00000400010a7983 */ /* 0x0001620000100800 */
[----:B-1----:R-:W-:-:S13]  /*c7d0*/  ISETP.NE.AND P0, PT, R9, 0x1, PT ;  /* 0x000000010900780c */ /* 0x002fda0003f05270 */
[----:B------:R-:W1:Y:S08]  /*c7e0*/  @P0 LDC R5, c[0x0][0x44c] ;  /* 0x00011300ff050b82 */ /* 0x000e700000000800 */
[----:B0-----:R-:W0:Y:S01]  /*c7f0*/  @P0 LDC R8, c[0x0][0x450] ;  /* 0x00011400ff080b82 */ /* 0x001e220000000800 */
[----:B------:R-:W0:Y:S01]  /*c800*/  S2R R11, SR_TID.X ;  /* 0x00000000000b7919 */ /* 0x000e220000002100 */
[----:B--2---:R-:W-:-:S02]  /*c810*/  IMAD.MOV.U32 R3, RZ, RZ, R0 ;  /* 0x000000ffff037224 */ /* 0x004fc400078e0000 */
        /* <DEDUP_REMOVED lines=11> */
[----:B------:R-:W4:Y:S03]  /*c8d0*/  @P0 LDC R4, c[0x0][0x450] ;  /* 0x00011400ff040b82 */ /* 0x000f260000000800 */
[----:B------:R-:W-:Y:S02]  /*c8e0*/  IADD3 R3, R3, R0, RZ ;  /* 0x0000000003037210 */ /* 0x000fe40007ffe0ff */
[----:B--2---:R-:W-:-:S04]  /*c8f0*/  LOP3.LUT R20, R20, 0x7f, RZ, 0xc0, !PT ;  /* 0x0000007f14147812 */ /* 0x004fc800078ec0ff */
[----:B------:R-:W-:Y:S01]  /*c900*/  SHF.R.U32.HI R20, RZ, 0x3, R20 ;  /* 0x00000003ff147819 */ /* 0x000fe20000011614 */
[----:B---3--:R-:W-:-:S05]  /*c910*/  IMAD.SHL.U32 R6, R21, 0x10, RZ ;  /* 0x0000001015067824 */ /* 0x008fca00078e00ff */
[----:B------:R-:W-:-:S05]  /*c920*/  LOP3.LUT R6, R20, 0x70, R6, 0xf8, !PT ;  /* 0x0000007014067812 */ /* 0x000fca00078ef806 */
[----:B------:R-:W-:-:S04]  /*c930*/  IMAD R6, R17, 0xc0, R6 ;  /* 0x000000c011067824 */ /* 0x000fc800078e0206 */
[----:B-1----:R-:W-:-:S04]  /*c940*/  @P0 IMAD.HI.U32 R0, R6, R5, RZ ;  /* 0x0000000506000227 */ /* 0x002fc800078e00ff */
[----:B------:R-:W-:Y:S01]  /*c950*/  IMAD.MOV.U32 R5, RZ, RZ, R6 ;  /* 0x000000ffff057224 */ /* 0x000fe200078e0006 */
[----:B----4-:R-:W-:-:S04]  /*c960*/  @P0 SHF.R.U32.HI R5, RZ, R4, R0 ;  /* 0x00000004ff050219 */ /* 0x010fc80000011600 */
[----:B------:R-:W-:-:S05]  /*c970*/  SHF.R.S32.HI R0, RZ, 0x1f, R5 ;  /* 0x0000001fff007819 */ /* 0x000fca0000011405 */
[----:B------:R-:W-:-:S04]  /*c980*/  IMAD R0, R0, UR4, RZ ;  /* 0x0000000400007c24 */ /* 0x000fc8000f8e02ff */
[C---:B------:R-:W-:Y:S02]  /*c990*/  IMAD R7, R5.reuse, UR5, R0 ;  /* 0x0000000505077c24 */ /* 0x040fe4000f8e0200 */
[----:B------:R-:W-:Y:S02]  /*c9a0*/  IMAD.MOV R0, RZ, RZ, -R5 ;  /* 0x000000ffff007224 */ /* 0x000fe400078e0a05 */
[----:B------:R-:W-:-:S04]  /*c9b0*/  IMAD.WIDE.U32 R4, R5, UR4, R2 ;  /* 0x0000000405047c25 */ /* 0x000fc8000f8e0002 */
[----:B------:R-:W-:Y:S02]  /*c9c0*/  IMAD R0, R9, R0, R6 ;  /* 0x0000000009007224 */ /* 0x000fe400078e0206 */
[----:B------:R-:W-:-:S03]  /*c9d0*/  IMAD.IADD R5, R5, 0x1, R7 ;  /* 0x0000000105057824 */ /* 0x000fc600078e0207 */
[----:B------:R-:W-:-:S05]  /*c9e0*/  SHF.R.S32.HI R7, RZ, 0x1f, R0 ;  /* 0x0000001fff077819 */ /* 0x000fca0000011400 */
[----:B------:R-:W-:Y:S02]  /*c9f0*/  IMAD R7, R7, UR6, RZ ;  /* 0x0000000607077c24 */ /* 0x000fe4000f8e02ff */
[----:B------:R-:W-:-:S04]  /*ca00*/  IMAD.WIDE.U32 R4, R0, UR6, R4 ;  /* 0x0000000600047c25 */ /* 0x000fc8000f8e0004 */
[----:B------:R-:W-:-:S04]  /*ca10*/  IMAD R7, R0, UR7, R7 ;  /* 0x0000000700077c24 */ /* 0x000fc8000f8e0207 */
[----:B------:R-:W-:Y:S02]  /*ca20*/  IMAD.IADD R5, R5, 0x1, R7 ;  /* 0x0000000105057824 */ /* 0x000fe400078e0207 */
[----:B------:R-:W1:Y:S01]  /*ca30*/  @P0 LDC R7, c[0x0][0x44c] ;  /* 0x00011300ff070b82 */ /* 0x000e620000000800 */
[----:B------:R-:W-:-:S04]  /*ca40*/  LEA R0, P1, R4, UR8, 0x1 ;  /* 0x0000000804007c11 */ /* 0x000fc8000f8208ff */
[----:B------:R-:W-:Y:S01]  /*ca50*/  LEA.HI.X R4, R4, UR9, R5, 0x1, P1 ;  /* 0x0000000904047c11 */ /* 0x000fe200088f0c05 */
[----:B------:R-:W-:-:S05]  /*ca60*/  VIADD R5, R6, 0x80 ;  /* 0x0000008006057836 */ /* 0x000fca0000000000 */
[----:B------:R-:W-:Y:S01]  /*ca70*/  MOV R6, R5 ;  /* 0x0000000500067202 */ /* 0x000fe20000000f00 */
[----:B-1----:R-:W-:-:S05]  /*ca80*/  @P0 IMAD.HI.U32 R7, R5, R7, RZ ;  /* 0x0000000705070227 */ /* 0x002fca00078e00ff */
[----:B0-----:R-:W-:-:S05]  /*ca90*/  @P0 SHF.R.U32.HI R6, RZ, R8, R7 ;  /* 0x00000008ff060219 */ /* 0x001fca0000011607 */
[----:B------:R-:W-:-:S04]  /*caa0*/  IMAD.MOV R7, RZ, RZ, -R6 ;  /* 0x000000ffff077224 */ /* 0x000fc800078e0a06 */
[----:B------:R-:W-:Y:S01]  /*cab0*/  IMAD R5, R9, R7, R5 ;  /* 0x0000000709057224 */ /* 0x000fe200078e0205 */
[----:B------:R-:W-:Y:S01]  /*cac0*/  SHF.R.S32.HI R7, RZ, 0x1f, R6 ;  /* 0x0000001fff077819 */ /* 0x000fe20000011406 */
[----:B------:R-:W-:-:S04]  /*cad0*/  IMAD.WIDE.U32 R2, R6, UR4, R2 ;  /* 0x0000000406027c25 */ /* 0x000fc8000f8e0002 */
[----:B------:R-:W-:Y:S01]  /*cae0*/  IMAD R7, R7, UR4, RZ ;  /* 0x0000000407077c24 */ /* 0x000fe2000f8e02ff */
[----:B------:R-:W-:-:S03]  /*caf0*/  ULDC UR4, c[0x0][0x2b8] ;  /* 0x0000ae0000047ab9 */ /* 0x000fc60000000800 */
[----:B------:R-:W-:Y:S01]  /*cb00*/  IMAD R7, R6, UR5, R7 ;  /* 0x0000000506077c24 */ /* 0x000fe2000f8e0207 */
[----:B------:R-:W-:Y:S01]  /*cb10*/  SHF.R.S32.HI R6, RZ, 0x1f, R5 ;  /* 0x0000001fff067819 */ /* 0x000fe20000011405 */
[----:B------:R-:W-:Y:S02]  /*cb20*/  IMAD.SHL.U32 R20, R11, 0x8, RZ ;  /* 0x000000080b147824 */ /* 0x000fe400078e00ff */
        /* <DEDUP_REMOVED lines=8> */
[----:B------:R-:W-:Y:S01]  /*cbb0*/  UMOV UR4, 0xffffffff ;  /* 0xffffffff00047882 */ /* 0x000fe20000000000 */
[----:B------:R-:W-:Y:S02]  /*cbc0*/  LOP3.LUT R21, R11, 0x7f, RZ, 0xc0, !PT ;  /* 0x0000007f0b157812 */ /* 0x000fe400078ec0ff */
[----:B------:R-:W-:Y:S02]  /*cbd0*/  LEA.HI.X R2, R2, UR9, R6, 0x1, P1 ;  /* 0x0000000902027c11 */ /* 0x000fe400088f0c06 */
[----:B------:R-:W-:Y:S01]  /*cbe0*/  SHF.R.U32.HI R21, RZ, 0x3, R21 ;  /* 0x00000003ff157819 */ /* 0x000fe20000011615 */
[----:B------:R-:W-:Y:S06]  /*cbf0*/  BRA.DIV UR4, `(.L_x_12875) ;  /* 0x00000036042c7947 */ /* 0x000fec000b800000 */
[----:B------:R-:W2:Y:S01]  /*cc00*/  LDL.LU R6, [R1+0x24] ;  /* 0x0000240001067983 */ /* 0x000ea20000300800 */
[----:B------:R-:W-:-:S03]  /*cc10*/  IMAD R17, R17, 0xc0, R21 ;  /* 0x000000c011117824 */ /* 0x000fc600078e0215 */
[----:B------:R-:W0:Y:S04]  /*cc20*/  SHFL.IDX PT, R7, R0, RZ, 0x181f ;  /* 0x00181fff00077589 */ /* 0x000e2800000e0000 */
[----:B------:R-:W-:Y:S04]  /*cc30*/  SHFL.IDX PT, R8, R5, RZ, 0x181f ;  /* 0x00181fff05087589 */ /* 0x000fe800000e0000 */
        /* <DEDUP_REMOVED lines=9> */
[----:B-----5:R0:W-:Y:S02]  /*ccd0*/  @!P1 LDGSTS.E.BYPASS.LTC128B.128 [R10+0xc400], desc[UR48][R6.64], !P0 ;  /* 0x0c400000060a9fae */ /* 0x0201e4000c101d70 */
[----:B0-----:R-:W-:Y:S02]  /*cce0*/  IADD3 R6, R17, 0x10, RZ ;  /* 0x0000001011067810 */ /* 0x001fe40007ffe0ff */
[----:B------:R-:W0:Y:S02]  /*ccf0*/  SHFL.IDX PT, R7, R0, 0x1, 0x181f ;  /* 0x00381f0000077f89 */ /* 0x000e2400000e0000 */
[----:B------:R-:W-:Y:S02]  /*cd00*/  ISETP.GE.AND P1, PT, R6, R3, PT ;  /* 0x000000030600720c */ /* 0x000fe40003f26270 */
[----:B------:R-:W1:Y:S11]  /*cd10*/  SHFL.IDX PT, R6, R4, 0x1, 0x181f ;  /* 0x00381f0004067f89 */ /* 0x000e7600000e0000 */
[----:B0-----:R-:W-:-:S05]  /*cd20*/  @!P1 LEA R7, P2, R20, R7, 0x1 ;  /* 0x0000000714079211 */ /* 0x001fca00078408ff */
[----:B-1----:R-:W-:-:S05]  /*cd30*/  @!P1 IMAD.X R6, RZ, RZ, R6, P2 ;  /* 0x000000ffff069224 */ /* 0x002fca00010e0606 */
[----:B------:R-:W-:-:S04]  /*cd40*/  @!P1 LOP3.LUT R7, R7, R6, RZ, 0x3c, !PT ;  /* 0x0000000607079212 */ /* 0x000fc800078e3cff */
[----:B------:R-:W-:-:S04]  /*cd50*/  @!P1 LOP3.LUT R6, R7, R6, RZ, 0x3c, !PT ;  /* 0x0000000607069212 */ /* 0x000fc800078e3cff */
[----:B------:R-:W-:-:S05]  /*cd60*/  @!P1 LOP3.LUT R7, R7, R6, RZ, 0x3c, !PT ;  /* 0x0000000607079212 */ /* 0x000fca00078e3cff */
[----:B------:R0:W-:Y:S02]  /*cd70*/  @!P1 LDGSTS.E.BYPASS.LTC128B.128 [R10+0xcc00], desc[UR48][R6.64], !P0 ;  /* 0x0cc00000060a9fae */ /* 0x0001e4000c101d70 */
[----:B0-----:R-:W-:Y:S02]  /*cd80*/  VIADD R6, R17, 0x20 ;  /* 0x0000002011067836 */ /* 0x001fe40000000000 */
        /* <DEDUP_REMOVED lines=49> */
[----:B------:R0:W-:Y:S04]  /*d0a0*/  @!P1 LDGSTS.E.BYPASS.LTC128B.128 [R10+0xf400], desc[UR48][R6.64], !P0 ;  /* 0x0f400000060a9fae */ /* 0x0001e8000c101d70 */
[----:B0-----:R0:W1:Y:S02]  /*d0b0*/  SHFL.IDX PT, R6, R0, 0x7, 0x181f ;  /* 0x00f81f0000067f89 */ /* 0x00106400000e0000 */
[----:B0-----:R-:W-:-:S04]  /*d0c0*/  IADD3 R0, R17, 0x80, RZ ;  /* 0x0000008011007810 */ /* 0x001fc80007ffe0ff */
[----:B------:R-:W-:Y:S01]  /*d0d0*/  ISETP.GE.AND P2, PT, R0, R3, PT ;  /* 0x000000030000720c */ /* 0x000fe20003f46270 */
[----:B------:R-:W-:-:S05]  /*d0e0*/  VIADD R0, R17, 0x70 ;  /* 0x0000007011007836 */ /* 0x000fca0000000000 */
[----:B------:R-:W-:Y:S02]  /*d0f0*/  ISETP.GE.AND P1, PT, R0, R3, PT ;  /* 0x000000030000720c */ /* 0x000fe40003f26270 */
[----:B------:R-:W0:Y:S11]  /*d100*/  SHFL.IDX PT, R0, R2, RZ, 0x181f ;  /* 0x00181fff02007589 */ /* 0x000e3600000e0000 */
[----:B-1----:R-:W-:-:S05]  /*d110*/  @!P1 LEA R6, P3, R20, R6, 0x1 ;  /* 0x0000000614069211 */ /* 0x002fca00078608ff */
[----:B------:R-:W-:-:S04]  /*d120*/  @!P1 IMAD.X R4, RZ, RZ, R4, P3 ;  /* 0x000000ffff049224 */ /* 0x000fc800018e0604 */
[----:B------:R-:W-:-:S05]  /*d130*/  @!P1 IMAD.MOV.U32 R7, RZ, RZ, R4 ;  /* 0x000000ffff079224 */ /* 0x000fca00078e0004 */
[----:B------:R1:W-:Y:S02]  /*d140*/  @!P1 LDGSTS.E.BYPASS.LTC128B.128 [R10+0xfc00], desc[UR48][R6.64], !P0 ;  /* 0x0fc00000060a9fae */ /* 0x0003e4000c101d70 */
[----:B-1----:R-:W-:-:S05]  /*d150*/  @!P2 LEA R6, P1, R20, R8, 0x1 ;  /* 0x000000081406a211 */ /* 0x002fca00078208ff */
[----:B0-----:R-:W-:-:S04]  /*d160*/  @!P2 IMAD.X R0, RZ, RZ, R0, P1 ;  /* 0x000000ffff00a224 */ /* 0x001fc800008e0600 */
[----:B------:R-:W-:Y:S01]  /*d170*/  @!P2 IMAD.MOV.U32 R7, RZ, RZ, R0 ;  /* 0x000000ffff07a224 */ /* 0x000fe200078e0000 */
[----:B------:R-:W-:-:S04]  /*d180*/  IADD3 R0, R17, 0x90, RZ ;  /* 0x0000009011007810 */ /* 0x000fc80007ffe0ff */
        /* <DEDUP_REMOVED lines=8> */
[----:B------:R0:W-:Y:S02]  /*d210*/  @!P1 LDGSTS.E.BYPASS.LTC128B.128 [R10+0x10c00], desc[UR48][R6.64], !P0 ;  /* 0x10c00000060a9fae */ /* 0x0001e4000c101d70 */
[----:B------:R-:W-:Y:S02]  /*d220*/  ISETP.GE.AND P1, PT, R0, R3, PT ;  /* 0x000000030000720c */ /* 0x000fe40003f26270 */
[----:B------:R-:W-:Y:S04]  /*d230*/  SHFL.IDX PT, R0, R2, 0x2, 0x181f ;  /* 0x00581f0002007f89 */ /* 0x000fe800000e0000 */
[----:B0-----:R-:W0:Y:S07]  /*d240*/  SHFL.IDX PT, R6, R5, 0x2, 0x181f ;  /* 0x00581f0005067f89 */ /* 0x001e2e00000e0000 */
[----:B0-----:R-:W-:-:S05]  /*d250*/  @!P1 LEA R6, P2, R20, R6, 0x1 ;  /* 0x0000000614069211 */ /* 0x001fca00078408ff */
[----:B------:R-:W-:-:S04]  /*d260*/  @!P1 IMAD.X R0, RZ, RZ, R0, P2 ;  /* 0x000000ffff009224 */ /* 0x000fc800010e0600 */
[----:B------:R-:W-:Y:S02]  /*d270*/  @!P1 IMAD.MOV.U32 R7, RZ, RZ, R0 ;  /* 0x000000ffff079224 */ /* 0x000fe400078e0000 */
[----:B------:R0:W1:Y:S04]  /*d280*/  SHFL.IDX PT, R0, R2, 0x3, 0x181f ;  /* 0x00781f0002007f89 */ /* 0x00006800000e0000 */
[----:B------:R0:W-:Y:S02]  /*d290*/  @!P1 LDGSTS.E.BYPASS.LTC128B.128 [R10+0x11400], desc[UR48][R6.64], !P0 ;  /* 0x11400000060a9fae */ /* 0x0001e4000c101d70 */
.L_x_12990:
[----:B0-----:R-:W-:-:S04]  /*d2a0*/  IADD3 R2, R17, 0xb0, RZ ;  /* 0x000000b011027810 */ /* 0x001fc80007ffe0ff */
[----:B------:R-:W-:-:S13]  /*d2b0*/  ISETP.GE.AND P1, PT, R2, R3, PT ;  /* 0x000000030200720c */ /* 0x000fda0003f26270 */
[----:B------:R-:W-:-:S05]  /*d2c0*/  @!P1 LEA R2, P2, R20, R14, 0x1 ;  /* 0x0000000e14029211 */ /* 0x000fca00078408ff */
[----:B-1----:R-:W-:Y:S02]  /*d2d0*/  @!P1 IMAD.X R3, RZ, RZ, R0, P2 ;  /* 0x000000ffff039224 */ /* 0x002fe400010e0600 */
[----:B------:R-:W-:-:S03]  /*d2e0*/  VIADD R0, R22, 0x30800 ;  /* 0x0003080016007836 */ /* 0x000fc60000000000 */
[----:B------:R-:W-:Y:S01]  /*d2f0*/  @!PT LDS RZ, [RZ] ;  /* 0x00000000fffff984 */ /* 0x000fe20000000800 */
[----:B------:R-:W-:Y:S01]  /*d300*/  @!PT LDS RZ, [RZ] ;  /* 0x00000000fffff984 */ /* 0x000fe20000000800 */
[----:B------:R-:W-:Y:S01]  /*d310*/  @!PT LDS RZ, [RZ] ;  /* 0x00000000fffff984 */ /* 0x000fe20000000800 */
[----:B------:R0:W-:Y:S01]  /*d320*/  @!P1 LDGSTS.E.BYPASS.LTC128B.128 [R10+0x11c00], desc[UR48][R2.64], !P0 ;  /* 0x11c00000020a9fae */ /* 0x0001e2000c101d70 */
[----:B------:R-:W-:Y:S01]  /*d330*/  PLOP3.LUT P0, PT, PT, PT, PT, 0x80, 0x0 ;  /* 0x000000000000781c */ /* 0x000fe20003f0f070 */
[----:B------:R-:W-:-:S12]  /*d340*/  NOP ;  /* 0x0000000000007918 */ /* 0x000fd80000000000 */
.L_x_12876:
        /* <DEDUP_REMOVED lines=14> */
[----:B------:R-:W2:Y:S01]  /*d430*/  LDL.LU R4, [R1+0x20] ;  /* 0x0000200001047983 */ /* 0x000ea20000300800 */
[----:B------:R0:W-:Y:S01]  /*d440*/  SYNCS.ARRIVE.TRANS64.A1T0 RZ, [R22+URZ+0x30800], RZ ;  /* 0x030800ff16ff79a7 */ /* 0x0001e2000810003f */
[----:B------:R-:W-:Y:S01]  /*d450*/  BSSY B0, `(.L_x_12877) ;  /* 0x0000004000007945 */ /* 0x000fe20003800000 */
[----:B------:R-:W1:Y:S01]  /*d460*/  SYNCS.PHASECHK.TRANS64.TRYWAIT P0, [R22+URZ+0x30820], R3 ;  /* 0x03082003160075a7 */ /* 0x000e62000800017f */
[----:B--2---:R-:W-:Y:S02]  /*d470*/  ISETP.GE.AND P1, PT, R4, 0xc1, PT ;  /* 0x000000c10400780c */ /* 0x004fe40003f26270 */
[----:B01----:R-:W-:Y:S11]  /*d480*/  @!P0 BRA `(.L_x_12878) ;  /* 0x0000003800ec8947 */ /* 0x003ff60003800000 */
.L_x_12991:
[----:B------:R-:W-:Y:S05]  /*d490*/  BSYNC B0 ;  /* 0x0000000000007941 */ /* 0x000fea0003800000 */
.L_x_12877:
[----:B------:R-:W-:Y:S04]  /*d4a0*/  BSSY B0, `(.L_x_12879) ;  /* 0x000016d000007945 */ /* 0x000fe80003800000 */
[----:B------:R-:W-:Y:S05]  /*d4b0*/  @!P1 BRA `(.L_x_12880) ;  /* 0x0000001400ac9947 */ /* 0x000fea0003800000 */
[----:B------:R-:W2:Y:S01]  /*d4c0*/  LDL R4, [R1+0x10] ;  /* 0x0000100001047983 */ /* 0x000ea20000100800 */
[----:B------:R-:W-:Y:S01]  /*d4d0*/  IMAD.MOV.U32 R2, RZ, RZ, 0x1 ;  /* 0x00000001ff027424 */ /* 0x000fe200078e00ff */
[----:B------:R-:W-:Y:S01]  /*d4e0*/  BSSY B2, `(.L_x_12881) ;  /* 0x000007e000027945 */ /* 0x000fe20003800000 */
[C---:B--2---:R-:W-:Y:S01]  /*d4f0*/  IADD3 R7, -R4.reuse, RZ, RZ ;  /* 0x000000ff04077210 */ /* 0x044fe20007ffe1ff */
        /* <DEDUP_REMOVED lines=16> */
[----:B------:R-:W-:Y:S02]  /*d600*/  MOV R4, R24 ;  /* 0x0000001800047202 */ /* 0x000fe40000000f00 */
[----:B------:R-:W-:-:S04]  /*d610*/  ISETP.NE.U32.AND P0, PT, RZ, UR4, PT ;  /* 0x00000004ff007c0c */ /* 0x000fc8000bf05070 */
[----:B------:R-:W-:-:S13]  /*d620*/  ISETP.NE.AND.EX P0, PT, RZ, UR5, PT, P0 ;  /* 0x00000005ff007c0c */ /* 0x000fda000bf05300 */
[----:B------:R-:W-:Y:S05]  /*d630*/  @!P0 BRA `(.L_x_12885) ;  /* 0x0000000000448947 */ /* 0x000fea0003800000 */
[----:B------:R-:W1:Y:S01]  /*d640*/  LDC R5, c[0x0][0x43c] ;  /* 0x00010f00ff057b82 */ /* 0x000e620000000800 */
        /* <DEDUP_REMOVED lines=16> */
.L_x_12885:
[----:B------:R-:W-:Y:S01]  /*d750*/  IMAD R2, R8, 0x8, R22 ;  /* 0x0000000808027824 */ /* 0x000fe200078e0216 */
[----:B0-----:R-:W-:Y:S01]  /*d760*/  SHF.L.U32 R3, R9, 0x1f, RZ ;  /* 0x0000001f09037819 */ /* 0x001fe200000006ff */
[----:B------:R-:W-:Y:S03]  /*d770*/  BSSY B3, `(.L_x_12886) ;  /* 0x0000003000037945 */ /* 0x000fe60003800000 */
[----:B------:R-:W0:Y:S02]  /*d780*/  SYNCS.PHASECHK.TRANS64.TRYWAIT P0, [R2+URZ+0x30840], R3 ;  /* 0x03084003020075a7 */ /* 0x000e24000800017f */
[----:B0-----:R-:W-:Y:S05]  /*d790*/  @!P0 BRA `(.L_x_12887) ;  /* 0x00000038003c8947 */ /* 0x001fea0003800000 */
.L_x_12992:
[----:B------:R-:W-:Y:S05]  /*d7a0*/  BSYNC B3 ;  /* 0x0000000000037941 */ /* 0x000fea0003800000 */
.L_x_12886:
[----:B-1----:R-:W1:Y:S01]  /*d7b0*/  S2R R5, SR_TID.X ;  /* 0x0000000000057919 */ /* 0x002e620000002100 */
[----:B------:R-:W-:Y:S01]  /*d7c0*/  BSSY B3, `(.L_x_12888) ;  /* 0x000000b000037945 */ /* 0x000fe20003800000 */
[----:B-1----:R-:W-:-:S04]  /*d7d0*/  LOP3.LUT R5, R5, 0x7f, RZ, 0xc0, !PT ;  /* 0x0000007f05057812 */ /* 0x002fc800078ec0ff */
[----:B------:R-:W-:-:S13]  /*d7e0*/  ISETP.NE.AND P1, PT, R5, RZ, PT ;  /* 0x000000ff0500720c */ /* 0x000fda0003f25270 */
        /* <DEDUP_REMOVED lines=8> */
.L_x_12889:
[----:B------:R-:W-:Y:S05]  /*d870*/  BSYNC B3 ;  /* 0x0000000000037941 */ /* 0x000fea0003800000 */
.L_x_12888:
[----:B------:R-:W-:Y:S01]  /*d880*/  IMAD.MOV.U32 R10, RZ, RZ, RZ ;  /* 0x000000ffff0a7224 */ /* 0x000fe200078e00ff */
[----:B------:R-:W-:Y:S01]  /*d890*/  UIADD3 UR4, UP0, UR38, 0x370, URZ ;  /* 0x0000037026047890 */ /* 0x000fe2000ff1e03f */
[----:B0-----:R-:W-:Y:S01]  /*d8a0*/  IMAD R3, R8, 0x6000, R22 ;  /* 0x0000600008037824 */ /* 0x001fe200078e0216 */
[----:B------:R-:W-:Y:S01]  /*d8b0*/  PLOP3.LUT P0, PT, PT, PT, PT, 0x80, 0x0 ;  /* 0x000000000000781c */ /* 0x000fe20003f0f070 */
[----:B------:R-:W-:Y:S01]  /*d8c0*/  VIADD R2, R2, 0x30830 ;  /* 0x0003083002027836 */ /* 0x000fe20000000000 */
[----:B------:R-:W-:Y:S01]  /*d8d0*/  R2UR UR10, R10 ;  /* 0x000000000a0a72ca */ /* 0x000fe200000e0000 */
[----:B------:R-:W-:Y:S01]  /*d8e0*/  VIADD R3, R3, 0x12400 ;  /* 0x0001240003037836 */ /* 0x000fe20000000000 */
[----:B------:R-:W-:Y:S01]  /*d8f0*/  UIADD3.X UR5, URZ, UR39, URZ, UP0, !UPT ;  /* 0x000000273f057290 */ /* 0x000fe200087fe43f */
[----:B------:R-:W-:Y:S01]  /*d900*/  IMAD R5, R6, 0xc0, R28 ;  /* 0x000000c006057824 */ /* 0x000fe200078e021c */
[----:B------:R-:W-:Y:S01]  /*d910*/  UMOV UR6, 0x0 ;  /* 0x0000000000067882 */ /* 0x000fe20000000000 */
[----:B------:R-:W-:-:S10]  /*d920*/  UMOV UR7, 0x14f00000 ;  /* 0x14f0000000077882 */ /* 0x000fd40000000000 */
.L_x_12890:
        /* <DEDUP_REMOVED lines=15> */
.L_x_12993:
[----:B------:R-:W-:Y:S05]  /*da20*/  BSYNC B3 ;  /* 0x0000000000037941 */ /* 0x000fea0003800000 */
.L_x_12891:
[----:B------:R-:W-:Y:S01]  /*da30*/  BSSY B3, `(.L_x_12893) ;  /* 0x000000c000037945 */ /* 0x000fe20003800000 */
[----:B------:R-:W-:Y:S01]  /*da40*/  MOV R12, 0x0 ;  /* 0x00000000000c7802 */ /* 0x000fe20000000f00 */
[----:B------:R-:W-:Y:S02]  /*da50*/  IMAD.MOV.U32 R13, RZ, RZ, 0x14f00000 ;  /* 0x14f00000ff0d7424 */ /* 0x000fe400078e00ff */
        /* <DEDUP_REMOVED lines=9> */
.L_x_12894:
[----:B------:R-:W-:Y:S05]  /*daf0*/  BSYNC B3 ;  /* 0x0000000000037941 */ /* 0x000fea0003800000 */
.L_x_12893:
[----:B------:R-:W-:Y:S01]  /*db00*/  R2UR UR10, R10 ;  /* 0x000000000a0a72ca */ /* 0x000fe200000e0000 */
[C-C-:B0-----:R-:W-:Y:S01]  /*db10*/  IMAD R2, R23.reuse, 0x6000, R22.reuse ;  /* 0x0000600017027824 */ /* 0x141fe200078e0216 */
[----:B------:R-:W-:Y:S01]  /*db20*/  R2UR UR6, R12 ;  /* 0x000000000c0672ca */ /* 0x000fe200000e0000 */
[----:B------:R-:W-:Y:S01]  /*db30*/  IMAD R3, R23, 0x8, R22 ;  /* 0x0000000817037824 */ /* 0x000fe200078e0216 */
[----:B------:R-:W-:Y:S01]  /*db40*/  R2UR UR7, R13 ;  /* 0x000000000d0772ca */ /* 0x000fe200000e0000 */
[----:B------:R-:W-:Y:S01]  /*db50*/  UIADD3 UR4, UP0, UR38, 0x470, URZ ;  /* 0x0000047026047890 */ /* 0x000fe2000ff1e03f */
[----:B------:R-:W-:Y:S01]  /*db60*/  PLOP3.LUT P0, PT, PT, PT, PT, 0x80, 0x0 ;  /* 0x000000000000781c */ /* 0x000fe20003f0f070 */
[----:B------:R-:W-:Y:S01]  /*db70*/  IMAD R5, R27, 0xc0, R28 ;  /* 0x000000c01b057824 */ /* 0x000fe200078e021c */
[----:B------:R-:W-:Y:S01]  /*db80*/  IADD3 R2, R2, 0x400, RZ ;  /* 0x0000040002027810 */ /* 0x000fe20007ffe0ff */
[----:B------:R-:W-:Y:S01]  /*db90*/  VIADD R3, R3, 0x30850 ;  /* 0x0003085003037836 */ /* 0x000fe20000000000 */
[----:B------:R-:W-:-:S12]  /*dba0*/  UIADD3.X UR5, URZ, UR39, URZ, UP0, !UPT ;  /* 0x000000273f057290 */ /* 0x000fd800087fe43f */
.L_x_12895:
        /* <DEDUP_REMOVED lines=12> */
.L_x_12884:
[----:B------:R-:W-:Y:S05]  /*dc70*/  BSYNC B1 ;  /* 0x0000000000017941 */ /* 0x000fea0003800000 */
.L_x_12883:
[----:B------:R-:W2:Y:S01]  /*dc80*/  LDL.LU R2, [R1+0x10] ;  /* 0x0000100001027983 */ /* 0x000ea20000300800 */
[----:B------:R-:W-:Y:S01]  /*dc90*/  MOV R23, R8 ;  /* 0x0000000800177202 */ /* 0x000fe20000000f00 */
[----:B------:R-:W-:Y:S02]  /*dca0*/  IMAD.MOV.U32 R26, RZ, RZ, R9 ;  /* 0x000000ffff1a7224 */ /* 0x000fe400078e0009 */
[----:B--2---:R-:W-:-:S07]  /*dcb0*/  VIADD R6, R2, 0xfffffffd ;  /* 0xfffffffd02067836 */ /* 0x004fce0000000000 */
.L_x_12882:
[----:B------:R-:W-:Y:S05]  /*dcc0*/  BSYNC B2 ;  /* 0x0000000000027941 */ /* 0x000fea0003800000 */
.L_x_12881:
[----:B------:R-:W2:Y:S01]  /*dcd0*/  LDL.LU R2, [R1+0xc] ;  /* 0x00000c0001027983 */ /* 0x000ea20000300800 */
[----:B------:R-:W-:-:S05]  /*dce0*/  IMAD.MOV R7, RZ, RZ, -R7 ;  /* 0x000000ffff077224 */ /* 0x000fca00078e0a07 */
[----:B--2---:R-:W-:-:S13]  /*dcf0*/  ISETP.NE.AND P0, PT, R2, R7, PT ;  /* 0x000000070200720c */ /* 0x004fda0003f05270 */
[----:B------:R-:W-:Y:S05]  /*dd00*/  @!P0 BRA `(.L_x_12880) ;  /* 0x0000000c00988947 */ /* 0x000fea0003800000 */
[----:B------:R-:W-:-:S07]  /*dd10*/  IMAD.MOV.U32 R4, RZ, RZ, R24 ;  /* 0x000000ffff047224 */ /* 0x000fce00078e0018 */
.L_x_12922:
[----:B------:R-:W2:Y:S01]  /*dd20*/  LDL R2, [R1] ;  /* 0x0000000001027983 */ /* 0x000ea20000100800 */
[----:B------:R-:W-:Y:S01]  /*dd30*/  VIADD R7, R23, 0x1 ;  /* 0x0000000117077836 */ /* 0x000fe20000000000 */
[----:B------:R-:W-:Y:S05]  /*dd40*/  YIELD ;  /* 0x0000000000007946 */ /* 0x000fea0003800000 */
[----:B------:R-:W-:Y:S01]  /*dd50*/  ISETP.NE.AND P0, PT, R7, 0x2, PT ;  /* 0x000000020700780c */ /* 0x000fe20003f05270 */
[----:B------:R-:W-:Y:S03]  /*dd60*/  BSSY B1, `(.L_x_12896) ;  /* 0x000006c000017945 */ /* 0x000fe60003800000 */
[----:B0-----:R-:W-:-:S02]  /*dd70*/  SEL R3, RZ, 0x1, P0 ;  /* 0x00000001ff037807 */ /* 0x001fc40000000000 */
        /* <DEDUP_REMOVED lines=26> */
.L_x_12898:
[----:B------:R-:W-:Y:S01]  /*df20*/  IMAD R2, R7, 0x8, R22 ;  /* 0x0000000807027824 */ /* 0x000fe200078e0216 */
[----:B------:R-:W-:Y:S01]  /*df30*/  SHF.L.U32 R3, R8, 0x1f, RZ ;  /* 0x0000001f08037819 */ /* 0x000fe200000006ff */
[----:B------:R-:W-:Y:S03]  /*df40*/  BSSY B2, `(.L_x_12899) ;  /* 0x0000003000027945 */ /* 0x000fe60003800000 */
[----:B------:R-:W1:Y:S02]  /*df50*/  SYNCS.PHASECHK.TRANS64.TRYWAIT P0, [R2+URZ+0x30840], R3 ;  /* 0x03084003020075a7 */ /* 0x000e64000800017f */
[----:B-1----:R-:W-:Y:S05]  /*df60*/  @!P0 BRA `(.L_x_12900) ;  /* 0x0000003000708947 */ /* 0x002fea0003800000 */
.L_x_12994:
[----:B------:R-:W-:Y:S05]  /*df70*/  BSYNC B2 ;  /* 0x0000000000027941 */ /* 0x000fea0003800000 */
.L_x_12899:
        /* <DEDUP_REMOVED lines=12> */
.L_x_12902:
[----:B------:R-:W-:Y:S05]  /*e040*/  BSYNC B2 ;  /* 0x0000000000027941 */ /* 0x000fea0003800000 */
.L_x_12901:
[----:B------:R-:W-:Y:S01]  /*e050*/  IMAD.MOV.U32 R5, RZ, RZ, RZ ;  /* 0x000000ffff057224 */ /* 0x000fe200078e00ff */
[----:B------:R-:W-:Y:S01]  /*e060*/  UIADD3 UR4, UP0, UR38, 0x370, URZ ;  /* 0x0000037026047890 */ /* 0x000fe2000ff1e03f */
[----:B-1----:R-:W-:Y:S01]  /*e070*/  IMAD R3, R7, 0x6000, R22 ;  /* 0x0000600007037824 */ /* 0x002fe200078e0216 */
        /* <DEDUP_REMOVED lines=8> */
.L_x_12903:
        /* <DEDUP_REMOVED lines=15> */
.L_x_12995:
[----:B------:R-:W-:Y:S05]  /*e1f0*/  BSYNC B2 ;  /* 0x0000000000027941 */ /* 0x000fea0003800000 */
.L_x_12904:
[----:B------:R-:W-:Y:S01]  /*e200*/  BSSY B2, `(.L_x_12906) ;  /* 0x000000b000027945 */ /* 0x000fe20003800000 */
[----:B------:R-:W-:Y:S01]  /*e210*/  MOV R2, 0x0 ;  /* 0x0000000000027802 */ /* 0x000fe20000000f00 */
[----:B0-----:R-:W-:Y:S02]  /*e220*/  IMAD.MOV.U32 R3, RZ, RZ, 0x14f00000 ;  /* 0x14f00000ff037424 */ /* 0x001fe400078e00ff */
[----:B------:R-:W-:Y:S05]  /*e230*/  @P1 BRA `(.L_x_12907) ;  /* 0x00000000001c1947 */ /* 0x000fea0003800000 */
[----:B------:R-:W0:Y:S02]  /*e240*/  S2R R11, SR_TID.X ;  /* 0x00000000000b7919 */ /* 0x000e240000002100 */
[----:B0-----:R-:W-:Y:S01]  /*e250*/  LOP3.LUT R12, R11, 0x1f, RZ, 0xc0, !PT ;  /* 0x0000001f0b0c7812 */ /* 0x001fe200078ec0ff */
[----:B------:R-:W-:-:S03]  /*e260*/  IMAD.MOV.U32 R11, RZ, RZ, 0x6000 ;  /* 0x00006000ff0b7424 */ /* 0x000fc600078e00ff */
[----:B------:R-:W-:Y:S01]  /*e270*/  ISETP.NE.AND P0, PT, R12, RZ, PT ;  /* 0x000000ff0c00720c */ /* 0x000fe20003f05270 */
[----:B------:R0:W-:-:S12]  /*e280*/  SYNCS.ARRIVE.TRANS64 RZ, [R10+URZ+0x50], R11 ;  /* 0x0000500b0aff79a7 */ /* 0x0001d8000800003f */
[----:B0-----:R-:W-:Y:S05]  /*e290*/  @!P0 BRA `(.L_x_12907) ;  /* 0x0000000000048947 */ /* 0x001fea0003800000 */
[----:B------:R-:W-:Y:S01]  /*e2a0*/  BPT.TRAP 0x1 ;  /* 0x000000040000795c */ /* 0x000fe20000300000 */
.L_x_12907:
[----:B------:R-:W-:Y:S05]  /*e2b0*/  BSYNC B2 ;  /* 0x0000000000027941 */ /* 0x000fea0003800000 */
.L_x_12906:
        /* <DEDUP_REMOVED lines=10> */
.L_x_12908:
        /* <DEDUP_REMOVED lines=10> */
[----:B------:R-:W-:Y:S01]  /*e400*/  MOV R27, R9 ;  /* 0x00000009001b7202 */ /* 0x000fe20000000f00 */
[----:B------:R-:W-:-:S07]  /*e410*/  IMAD.MOV.U32 R24, RZ, RZ, R4 ;  /* 0x000000ffff187224 */ /* 0x000fce00078e0004 */
.L_x_12897:
[----:B------:R-:W-:Y:S05]  /*e420*/  BSYNC B1 ;  /* 0x0000000000017941 */ /* 0x000fea0003800000 */
.L_x_12896:
        /* <DEDUP_REMOVED lines=20> */
[----:B------:R-:W-:-:S04]  /*e570*/  @P0 SHF.R.U32.HI R2, RZ, R3, R5 ;  /* 0x00000003ff020219 */ /* 0x000fc80000011605 */
[----:B------:R-:W-:-:S05]  /*e580*/  IADD3 R3, -R2, RZ, RZ ;  /* 0x000000ff02037210 */ /* 0x000fca0007ffe1ff */
        /* <DEDUP_REMOVED lines=9> */
.L_x_12911:
[----:B------:R-:W-:Y:S01]  /*e620*/  IMAD R2, R23, 0x8, R22 ;  /* 0x0000000817027824 */ /* 0x000fe200078e0216 */
[----:B------:R-:W-:Y:S01]  /*e630*/  SHF.L.U32 R3, R26, 0x1f, RZ ;  /* 0x0000001f1a037819 */ /* 0x000fe200000006ff */
[----:B------:R-:W-:Y:S03]  /*e640*/  BSSY B2, `(.L_x_12912) ;  /* 0x0000003000027945 */ /* 0x000fe60003800000 */
[----:B------:R-:W1:Y:S02]  /*e650*/  SYNCS.PHASECHK.TRANS64.TRYWAIT P0, [R2+URZ+0x30840], R3 ;  /* 0x03084003020075a7 */ /* 0x000e64000800017f */
[----:B-1----:R-:W-:Y:S05]  /*e660*/  @!P0 BRA `(.L_x_12913) ;  /* 0x0000002800d88947 */ /* 0x002fea0003800000 */
.L_x_12996:
[----:B------:R-:W-:Y:S05]  /*e670*/  BSYNC B2 ;  /* 0x0000000000027941 */ /* 0x000fea0003800000 */
.L_x_12912:
        /* <DEDUP_REMOVED lines=12> */
.L_x_12915:
[----:B------:R-:W-:Y:S05]  /*e740*/  BSYNC B2 ;  /* 0x0000000000027941 */ /* 0x000fea0003800000 */
.L_x_12914:
[----:B------:R-:W-:Y:S01]  /*e750*/  IMAD.MOV.U32 R5, RZ, RZ, RZ ;  /* 0x000000ffff057224 */ /* 0x000fe200078e00ff */
[C---:B-1----:R-:W-:Y:S01]  /*e760*/  LEA R3, R23.reuse, R0, 0x3 ;  /* 0x0000000017037211 */ /* 0x042fe200078e18ff */
[----:B------:R-:W-:Y:S01]  /*e770*/  IMAD R2, R23, 0x6000, R22 ;  /* 0x0000600017027824 */ /* 0x000fe200078e0216 */
[----:B------:R-:W-:Y:S01]  /*e780*/  UIADD3 UR4, UP0, UR38, 0x370, URZ ;  /* 0x0000037026047890 */ /* 0x000fe2000ff1e03f */
[----:B------:R-:W-:Y:S01]  /*e790*/  PLOP3.LUT P0, PT, PT, PT, PT, 0x80, 0x0 ;  /* 0x000000000000781c */ /* 0x000fe20003f0f070 */
[----:B------:R-:W-:Y:S01]  /*e7a0*/  IMAD R10, R9, 0xc0, R28 ;  /* 0x000000c0090a7824 */ /* 0x000fe200078e021c */
[----:B------:R-:W-:Y:S01]  /*e7b0*/  R2UR UR10, R5 ;  /* 0x00000000050a72ca */ /* 0x000fe200000e0000 */
[----:B------:R-:W-:Y:S01]  /*e7c0*/  VIADD R2, R2, 0x12400 ;  /* 0x0001240002027836 */ /* 0x000fe20000000000 */
[----:B------:R-:W-:Y:S01]  /*e7d0*/  UIADD3.X UR5, URZ, UR39, URZ, UP0, !UPT ;  /* 0x000000273f057290 */ /* 0x000fe200087fe43f */
[----:B------:R-:W-:Y:S01]  /*e7e0*/  VIADD R3, R3, 0x30 ;  /* 0x0000003003037836 */ /* 0x000fe20000000000 */
[----:B------:R-:W-:Y:S01]  /*e7f0*/  UMOV UR6, 0x0 ;  /* 0x0000000000067882 */ /* 0x000fe20000000000 */
[----:B------:R-:W-:-:S10]  /*e800*/  UMOV UR7, 0x14f00000 ;  /* 0x14f0000000077882 */ /* 0x000fd40000000000 */
.L_x_12916:
        /* <DEDUP_REMOVED lines=15> */
.L_x_12997:
[----:B------:R-:W-:Y:S05]  /*e900*/  BSYNC B2 ;  /* 0x0000000000027941 */ /* 0x000fea0003800000 */
.L_x_12917:
[----:B------:R-:W-:Y:S01]  /*e910*/  BSSY B2, `(.L_x_12919) ;  /* 0x000000b000027945 */ /* 0x000fe20003800000 */
[----:B------:R-:W-:Y:S01]  /*e920*/  IMAD.MOV.U32 R2, RZ, RZ, 0x0 ;  /* 0x00000000ff027424 */ /* 0x000fe200078e00ff */
[----:B0-----:R-:W-:Y:S02]  /*e930*/  MOV R3, 0x14f00000 ;  /* 0x14f0000000037802 */ /* 0x001fe40000000f00 */
        /* <DEDUP_REMOVED lines=8> */
.L_x_12920:
[----:B------:R-:W-:Y:S05]  /*e9c0*/  BSYNC B2 ;  /* 0x0000000000027941 */ /* 0x000fea0003800000 */
.L_x_12919:
[----:B------:R-:W-:Y:S01]  /*e9d0*/  R2UR UR10, R5 ;  /* 0x00000000050a72ca */ /* 0x000fe200000e0000 */
[----:B------:R-:W-:Y:S01]  /*e9e0*/  UIADD3 UR4, UP0, UR38, 0x470, URZ ;  /* 0x0000047026047890 */ /* 0x000fe2000ff1e03f */
[----:B------:R-:W-:Y:S01]  /*e9f0*/  R2UR UR6, R2 ;  /* 0x00000000020672ca */ /* 0x000fe200000e0000 */
[----:B------:R-:W-:Y:S01]  /*ea00*/  IMAD R2, R7, 0x6000, R22 ;  /* 0x0000600007027824 */ /* 0x000fe200078e0216 */
[----:B------:R-:W-:Y:S01]  /*ea10*/  R2UR UR7, R3 ;  /* 0x00000000030772ca */ /* 0x000fe200000e0000 */
[----:B------:R-:W-:Y:S01]  /*ea20*/  IMAD R3, R27, 0xc0, R28 ;  /* 0x000000c01b037824 */ /* 0x000fe200078e021c */
[----:B------:R-:W-:Y:S01]  /*ea30*/  PLOP3.LUT P0, PT, PT, PT, PT, 0x80, 0x0 ;  /* 0x000000000000781c */ /* 0x000fe20003f0f070 */
[----:B------:R-:W-:Y:S01]  /*ea40*/  VIADD R8, R8, 0x50 ;  /* 0x0000005008087836 */ /* 0x000fe20000000000 */
[----:B------:R-:W-:Y:S01]  /*ea50*/  UIADD3.X UR5, URZ, UR39, URZ, UP0, !UPT ;  /* 0x000000273f057290 */ /* 0x000fe200087fe43f */
[----:B------:R-:W-:-:S11]  /*ea60*/  VIADD R2, R2, 0x400 ;  /* 0x0000040002027836 */ /* 0x000fd60000000000 */
.L_x_12921:
        /* <DEDUP_REMOVED lines=12> */
.L_x_12910:
[----:B------:R-:W-:Y:S05]  /*eb30*/  BSYNC B1 ;  /* 0x0000000000017941 */ /* 0x000fea0003800000 */
.L_x_12909:
[C---:B------:R-:W-:Y:S01]  /*eb40*/  ISETP.GT.AND P0, PT, R6.reuse, 0x1, PT ;  /* 0x000000010600780c */ /* 0x040fe20003f04270 */
[----:B------:R-:W-:-:S12]  /*eb50*/  VIADD R6, R6, 0xfffffffe ;  /* 0xfffffffe06067836 */ /* 0x000fd80000000000 */
[----:B------:R-:W-:Y:S05]  /*eb60*/  @P0 BRA `(.L_x_12922) ;  /* 0xfffffff0006c0947 */ /* 0x000fea000383ffff */
.L_x_12880:
[----:B------:R-:W-:Y:S05]  /*eb70*/  BSYNC B0 ;  /* 0x0000000000007941 */ /* 0x000fea0003800000 */
.L_x_12879:
        /* <DEDUP_REMOVED lines=17> */
.L_x_12924:
[----:B------:R-:W-:Y:S05]  /*ec90*/  BSYNC B0 ;  /* 0x0000000000007941 */ /* 0x000fea0003800000 */
.L_x_12923:
        /* <DEDUP_REMOVED lines=10> */
.L_x_12998:
[----:B------:R-:W-:Y:S05]  /*ed40*/  BSYNC B1 ;  /* 0x0000000000017941 */ /* 0x000fea0003800000 */
.L_x_12927:
        /* <DEDUP_REMOVED lines=9> */
.L_x_12930:
[----:B------:R-:W-:Y:S05]  /*ede0*/  BSYNC B1 ;  /* 0x0000000000017941 */ /* 0x000fea0003800000 */
.L_x_12929:
[----:B0-----:R-:W-:Y:S01]  /*edf0*/  IMAD R0, R23, 0x6000, R22 ;  /* 0x0000600017007824 */ /* 0x001fe200078e0216 */
[----:B------:R-:W-:Y:S01]  /*ee00*/  UIADD3 UR4, UP0, UR38, 0x470, URZ ;  /* 0x0000047026047890 */ /* 0x000fe2000ff1e03f */
[----:B------:R-:W-:Y:S01]  /*ee10*/  PLOP3.LUT P0, PT, PT, PT, PT, 0x80, 0x0 ;  /* 0x000000000000781c */ /* 0x000fe20003f0f070 */
[----:B------:R-:W-:Y:S01]  /*ee20*/  IMAD R28, R27, 0xc0, R28 ;  /* 0x000000c01b1c7824 */ /* 0x000fe200078e021c */
[----:B------:R-:W-:Y:S01]  /*ee30*/  UMOV UR6, 0x0 ;  /* 0x0000000000067882 */ /* 0x000fe20000000000 */
[----:B------:R-:W-:Y:S01]  /*ee40*/  VIADD R2, R3, 0x30850 ;  /* 0x0003085003027836 */ /* 0x000fe20000000000 */
[----:B------:R-:W-:Y:S01]  /*ee50*/  IADD3 R0, R0, 0x400, RZ ;  /* 0x0000040000007810 */ /* 0x000fe20007ffe0ff */
[----:B------:R-:W-:Y:S01]  /*ee60*/  UIADD3.X UR5, URZ, UR39, URZ, UP0, !UPT ;  /* 0x000000273f057290 */ /* 0x000fe200087fe43f */
[----:B------:R-:W-:Y:S01]  /*ee70*/  UMOV UR7, 0x14f00000 ;  /* 0x14f0000000077882 */ /* 0x000fe20000000000 */
[----:B------:R-:W-:-:S10]  /*ee80*/  UMOV UR10, URZ ;  /* 0x0000003f000a7c82 */ /* 0x000fd40008000000 */
.L_x_12931:
        /* <DEDUP_REMOVED lines=10> */
.L_x_12926:
[----:B------:R-:W-:Y:S05]  /*ef30*/  BSYNC B0 ;  /* 0x0000000000007941 */ /* 0x000fea0003800000 */
.L_x_12925:
[----:B------:R-:W-:-:S05]  /*ef40*/  VIADD R23, R23, 0x1 ;  /* 0x0000000117177836 */ /* 0x000fca0000000000 */
[----:B------:R-:W-:-:S04]  /*ef50*/  ISETP.NE.AND P0, PT, R23, 0x2, PT ;  /* 0x000000021700780c */ /* 0x000fc80003f05270 */
[----:B0-----:R-:W-:Y:S02]  /*ef60*/  SEL R3, RZ, 0x1, P0 ;  /* 0x00000001ff037807 */ /* 0x001fe40000000000 */
[----:B------:R-:W-:Y:S02]  /*ef70*/  SEL R23, R23, RZ, P0 ;  /* 0x000000ff17177207 */ /* 0x000fe40000000000 */
[----:B------:R-:W-:-:S07]  /*ef80*/  LOP3.LUT R26, R26, R3, RZ, 0x3c, !PT ;  /* 0x000000031a1a7212 */ /* 0x000fce00078e3cff */
.L_x_12861:
[----:B------:R-:W-:Y:S05]  /*ef90*/  BSYNC B7 ;  /* 0x0000000000077941 */ /* 0x000fea0003800000 */
.L_x_12859:
        /* <DEDUP_REMOVED lines=12> */
.L_x_12932:
[----:B------:R-:W0:Y:S01]  /*f060*/  S2R R0, SR_TID.X ;  /* 0x0000000000007919 */ /* 0x000e220000002100 */
[----:B------:R-:W-:Y:S01]  /*f070*/  UMOV UR4, 0xffffffff ;  /* 0xffffffff00047882 */ /* 0x000fe20000000000 */
[----:B0-----:R-:W-:-:S04]  /*f080*/  LOP3.LUT R8, R0, 0x1f, RZ, 0xc0, !PT ;  /* 0x0000001f00087812 */ /* 0x001fc800078ec0ff */
[----:B------:R-:W-:Y:S01]  /*f090*/  ISETP.NE.AND P0, PT, R8, 0x1f, PT ;  /* 0x0000001f0800780c */ /* 0x000fe20003f05270 */
[----:B------:R-:W-:-:S12]  /*f0a0*/  BRA.DIV UR4, `(.L_x_12934) ;  /* 0x0000002204847947 */ /* 0x000fd8000b800000 */
[----:B------:R-:W-:Y:S01]  /*f0b0*/  IMAD.IADD R5, R19, 0x1, R8 ;  /* 0x0000000113057824 */ /* 0x000fe200078e0208 */
[----:B------:R-:W-:-:S04]  /*f0c0*/  ULDC UR4, c[0x0][0xc3c] ;  /* 0x00030f0000047ab9 */ /* 0x000fc80000000800 */
        /* <DEDUP_REMOVED lines=9> */
[----:B------:R-:W-:Y:S01]  /*f160*/  ISETP.GE.U32.AND P5, PT, R8, 0x10, PT ;  /* 0x000000100800780c */ /* 0x000fe20003fa6070 */
[----:B------:R-:W-:Y:S01]  /*f170*/  SHFL.IDX PT, R4, R16, 0x1, 0x1f ;  /* 0x00201f0010047f89 */ /* 0x000fe200000e0000 */
[----:B--2---:R-:W-:-:S02]  /*f180*/  @!P1 MOV R5, R2 ;  /* 0x0000000200059202 */ /* 0x004fc40000000f00 */
        /* <DEDUP_REMOVED lines=16> */
[----:B------:R0:W1:Y:S02]  /*f290*/  SHFL.IDX PT, R14, R2, 0x1f, 0x1f ;  /* 0x03e01f00020e7f89 */ /* 0x00006400000e0000 */
.L_x_13008:
[----:B------:R-:W-:Y:S02]  /*f2a0*/  ULDC UR4, c[0x0][0xc38] ;  /* 0x00030e0000047ab9 */ /* 0x000fe40000000800 */
[----:B------:R-:W-:-:S04]  /*f2b0*/  IMAD.U32 R7, RZ, RZ, UR4 ;  /* 0x00000004ff077e24 */ /* 0x000fc8000f8e00ff */
[----:B-1----:R-:W-:-:S04]  /*f2c0*/  IMAD R14, R14, R7, RZ ;  /* 0x000000070e0e7224 */ /* 0x002fc800078e02ff */
[----:B------:R-:W-:-:S05]  /*f2d0*/  IMAD.IADD R9, R4, 0x1, R14 ;  /* 0x0000000104097824 */ /* 0x000fca00078e020e */
[----:B------:R-:W-:-:S13]  /*f2e0*/  ISETP.GT.AND P6, PT, R9, R0, PT ;  /* 0x000000000900720c */ /* 0x000fda0003fc4270 */
[----:B------:R-:W-:Y:S05]  /*f2f0*/  @P6 BRA `(.L_x_12935) ;  /* 0x00000000009c6947 */ /* 0x000fea0003800000 */
.L_x_12940:
[----:B0-----:R-:W0:Y:S01]  /*f300*/  LDC R2, c[0x0][0xc3c] ;  /* 0x00030f00ff027b82 */ /* 0x001e220000000800 */
[----:B------:R-:W-:-:S05]  /*f310*/  VIADD R19, R19, 0x1f ;  /* 0x0000001f13137836 */ /* 0x000fca0000000000 */
[----:B0-----:R-:W-:-:S13]  /*f320*/  ISETP.GE.AND P6, PT, R19, R2, PT ;  /* 0x000000021300720c */ /* 0x001fda0003fc6270 */
[----:B------:R-:W-:Y:S05]  /*f330*/  @P6 BRA `(.L_x_12936) ;  /* 0x0000000400446947 */ /* 0x000fea0003800000 */
[----:B------:R-:W0:Y:S01]  /*f340*/  S2R R3, SR_TID.X ;  /* 0x0000000000037919 */ /* 0x000e220000002100 */
[----:B------:R-:W-:Y:S01]  /*f350*/  BSSY B0, `(.L_x_12937) ;  /* 0x0000009000007945 */ /* 0x000fe20003800000 */
[----:B------:R-:W-:Y:S02]  /*f360*/  MOV R5, RZ ;  /* 0x000000ff00057202 */ /* 0x000fe40000000f00 */
[----:B0-----:R-:W-:-:S05]  /*f370*/  LOP3.LUT R3, R3, 0x1f, RZ, 0xc0, !PT ;  /* 0x0000001f03037812 */ /* 0x001fca00078ec0ff */
[----:B------:R-:W-:-:S05]  /*f380*/  IMAD.IADD R7, R19, 0x1, R3 ;  /* 0x0000000113077824 */ /* 0x000fca00078e0203 */
[----:B------:R-:W-:-:S13]  /*f390*/  ISETP.GE.OR P6, PT, R7, R2, !P0 ;  /* 0x000000020700720c */ /* 0x000fda00047c6670 */
[----:B------:R-:W-:Y:S05]  /*f3a0*/  @P6 BRA `(.L_x_12938) ;  /* 0x00000000000c6947 */ /* 0x000fea0003800000 */
[----:B------:R-:W0:Y:S02]  /*f3b0*/  LDC.64 R2, c[0x0][0xc80] ;  /* 0x00032000ff027b82 */ /* 0x000e240000000a00 */
[----:B0-----:R-:W-:-:S05]  /*f3c0*/  IMAD.WIDE R2, R7, 0x4, R2 ;  /* 0x0000000407027825 */ /* 0x001fca00078e0202 */
[----:B------:R0:W5:Y:S02]  /*f3d0*/  LDG.E R5, desc[UR48][R2.64] ;  /* 0x0000003002057981 */ /* 0x000164000c1e1900 */
.L_x_12938:
[----:B------:R-:W-:Y:S05]  /*f3e0*/  BSYNC B0 ;  /* 0x0000000000007941 */ /* 0x000fea0003800000 */
.L_x_12937:
        /* <DEDUP_REMOVED lines=18> */
.L_x_13016:
[----:B------:R-:W-:Y:S02]  /*f510*/  ULDC UR4, c[0x0][0xc38] ;  /* 0x00030e0000047ab9 */ /* 0x000fe40000000800 */
[----:B------:R-:W-:-:S04]  /*f520*/  IMAD.U32 R7, RZ, RZ, UR4 ;  /* 0x00000004ff077e24 */ /* 0x000fc8000f8e00ff */
[----:B-1----:R-:W-:-:S04]  /*f530*/  IMAD R14, R14, R7, RZ ;  /* 0x000000070e0e7224 */ /* 0x002fc800078e02ff */
[----:B------:R-:W-:-:S05]  /*f540*/  IMAD.IADD R9, R14, 0x1, R9 ;  /* 0x000000010e097824 */ /* 0x000fca00078e0209 */
[----:B------:R-:W-:-:S13]  /*f550*/  ISETP.GT.AND P6, PT, R9, R0, PT ;  /* 0x000000000900720c */ /* 0x000fda0003fc4270 */
[----:B------:R-:W-:Y:S05]  /*f560*/  @!P6 BRA `(.L_x_12940) ;  /* 0xfffffffc0064e947 */ /* 0x000fea000383ffff */
.L_x_12935:
        /* <DEDUP_REMOVED lines=8> */
.L_x_13020:
[----:B------:R-:W-:Y:S01]  /*f5f0*/  ISETP.NE.AND P0, PT, R3, RZ, PT ;  /* 0x000000ff0300720c */ /* 0x000fe20003f05270 */
[----:B------:R-:W-:-:S12]  /*f600*/  IMAD.MOV.U32 R14, RZ, RZ, RZ ;  /* 0x000000ffff0e7224 */ /* 0x000fd800078e00ff */
[----:B------:R-:W-:Y:S05]  /*f610*/  @!P0 BRA `(.L_x_12942) ;  /* 0x0000000000108947 */ /* 0x000fea0003800000 */
[----:B------:R-:W-:Y:S01]  /*f620*/  UMOV UR4, 0xffffffff ;  /* 0xffffffff00047882 */ /* 0x000fe20000000000 */
[----:B------:R-:W-:Y:S02]  /*f630*/  IADD3 R12, R4, -0x1, RZ ;  /* 0xffffffff040c7810 */ /* 0x000fe40007ffe0ff */
[----:B------:R-:W-:Y:S05]  /*f640*/  BRA.DIV UR4, `(.L_x_12943) ;  /* 0x0000002604447947 */ /* 0x000fea000b800000 */
[----:B------:R3:W4:Y:S02]  /*f650*/  SHFL.IDX PT, R14, R2, R12, 0x1f ;  /* 0x00001f0c020e7589 */ /* 0x00072400000e0000 */
.L_x_12942:
[----:B--2---:R-:W-:Y:S01]  /*f660*/  IABS R6, R5 ;  /* 0x0000000500067213 */ /* 0x004fe20000000000 */
[----:B----4-:R-:W-:Y:S02]  /*f670*/  IMAD R16, R14, R7, R16 ;  /* 0x000000070e107224 */ /* 0x010fe400078e0210 */
[----:B------:R-:W-:Y:S01]  /*f680*/  IMAD.IADD R19, R4, 0x1, R19 ;  /* 0x0000000104137824 */ /* 0x000fe200078e0213 */
[----:B------:R-:W2:Y:S01]  /*f690*/  I2F.RP R8, R6 ;  /* 0x0000000600087306 */ /* 0x000ea20000209400 */
[----:B------:R-:W-:-:S07]  /*f6a0*/  IMAD.IADD R0, R0, 0x1, -R16 ;  /* 0x0000000100007824 */ /* 0x000fce00078e0a10 */
[----:B--2---:R-:W0:Y:S02]  /*f6b0*/  MUFU.RCP R8, R8 ;  /* 0x0000000800087308 */ /* 0x004e240000001000 */
[----:B0--3--:R-:W-:-:S06]  /*f6c0*/  VIADD R2, R8, 0xffffffe ;  /* 0x0ffffffe08027836 */ /* 0x009fcc0000000000 */
[----:B------:R0:W2:Y:S02]  /*f6d0*/  F2I.FTZ.U32.TRUNC.NTZ R3, R2 ;  /* 0x0000000200037305 */ /* 0x0000a4000021f000 */
[----:B0-----:R-:W-:Y:S02]  /*f6e0*/  IMAD.MOV.U32 R2, RZ, RZ, RZ ;  /* 0x000000ffff027224 */ /* 0x001fe400078e00ff */
[----:B--2---:R-:W-:-:S04]  /*f6f0*/  IMAD.MOV R7, RZ, RZ, -R3 ;  /* 0x000000ffff077224 */ /* 0x004fc800078e0a03 */
[----:B------:R-:W-:-:S04]  /*f700*/  IMAD R7, R7, R6, RZ ;  /* 0x0000000607077224 */ /* 0x000fc800078e02ff */
[----:B------:R-:W-:Y:S01]  /*f710*/  IMAD.HI.U32 R3, R3, R7, R2 ;  /* 0x0000000703037227 */ /* 0x000fe200078e0002 */
[----:B------:R-:W-:Y:S02]  /*f720*/  IABS R7, R5 ;  /* 0x0000000500077213 */ /* 0x000fe40000000000 */
[----:B------:R-:W-:Y:S02]  /*f730*/  IABS R2, R0 ;  /* 0x0000000000027213 */ /* 0x000fe40000000000 */
[----:B------:R-:W-:-:S03]  /*f740*/  IADD3 R7, RZ, -R7, RZ ;  /* 0x80000007ff077210 */ /* 0x000fc60007ffe0ff */
        /* <DEDUP_REMOVED lines=11> */
[----:B------:R-:W-:-:S04]  /*f800*/  @!P1 LOP3.LUT R3, RZ, R5, RZ, 0x33, !PT ;  /* 0x00000005ff039212 */ /* 0x000fc800078e33ff */
[----:B------:R-:W-:Y:S01]  /*f810*/  IADD3 R17, -R3, RZ, RZ ;  /* 0x000000ff03117210 */ /* 0x000fe20007ffe1ff */
[----:B------:R-:W-:-:S04]  /*f820*/  IMAD.MOV.U32 R18, RZ, RZ, R3 ;  /* 0x000000ffff127224 */ /* 0x000fc800078e0003 */
[----:B------:R-:W-:Y:S01]  /*f830*/  IMAD R17, R5, R17, R0 ;  /* 0x0000001105117224 */ /* 0x000fe200078e0200 */
[----:B------:R-:W-:Y:S06]  /*f840*/  BRA `(.L_x_12944) ;  /* 0x00000000001c7947 */ /* 0x000fec0003800000 */
.L_x_12936:
[----:B------:R-:W-:Y:S01]  /*f850*/  UMOV UR4, URZ ;  /* 0x0000003f00047c82 */ /* 0x000fe20008000000 */
[----:B------:R-:W-:Y:S01]  /*f860*/  UMOV UR5, URZ ;  /* 0x0000003f00057c82 */ /* 0x000fe20008000000 */
[----:B------:R-:W-:Y:S01]  /*f870*/  ULDC UR6, c[0x0][0xc3c] ;  /* 0x00030f0000067ab9 */ /* 0x000fe20000000800 */
[----:B------:R-:W-:Y:S01]  /*f880*/  IMAD.MOV.U32 R16, RZ, RZ, R0 ;  /* 0x000000ffff107224 */ /* 0x000fe200078e0000 */
[----:B------:R-:W-:Y:S01]  /*f890*/  MOV R18, UR5 ;  /* 0x0000000500127c02 */ /* 0x000fe20008000f00 */
[----:B------:R-:W-:Y:S02]  /*f8a0*/  IMAD.U32 R17, RZ, RZ, UR4 ;  /* 0x00000004ff117e24 */ /* 0x000fe4000f8e00ff */
[----:B------:R-:W-:-:S07]  /*f8b0*/  IMAD.U32 R19, RZ, RZ, UR6 ;  /* 0x00000006ff137e24 */ /* 0x000fce000f8e00ff */
.L_x_12944:
[----:B------:R-:W0:Y:S01]  /*f8c0*/  S2R R0, SR_TID.X ;  /* 0x0000000000007919 */ /* 0x000e220000002100 */
[----:B------:R-:W-:Y:S05]  /*f8d0*/  WARPSYNC.ALL ;  /* 0x0000000000007948 */ /* 0x000fea0003800000 */
[----:B------:R-:W-:Y:S01]  /*f8e0*/  BAR.SYNC.DEFER_BLOCKING 0x4, 0x200 ;  /* 0x0108000000007b1d */ /* 0x000fe20000010000 */
[----:B0-----:R-:W-:-:S04]  /*f8f0*/  LOP3.LUT R0, R0, 0x1f, RZ, 0xc0, !PT ;  /* 0x0000001f00007812 */ /* 0x001fc800078ec0ff */
[----:B------:R-:W-:-:S13]  /*f900*/  ISETP.NE.AND P0, PT, R0, RZ, PT ;  /* 0x000000ff0000720c */ /* 0x000fda0003f05270 */
[----:B------:R-:W0:Y:S01]  /*f910*/  @!P0 S2R R3, SR_CgaCtaId ;  /* 0x0000000000038919 */ /* 0x000e220000008800 */
[----:B------:R-:W-:-:S04]  /*f920*/  @!P0 MOV R0, 0x400 ;  /* 0x0000040000008802 */ /* 0x000fc80000000f00 */
[----:B0-----:R-:W-:-:S05]  /*f930*/  @!P0 LEA R22, R3, R0, 0x18 ;  /* 0x0000000003168211 */ /* 0x001fca00078ec0ff */
[----:B------:R3:W-:Y:S01]  /*f940*/  @!P0 STS.128 [R22+0x308d0], R16 ;  /* 0x0308d01016008388 */ /* 0x0007e20000000c00 */
[----:B------:R-:W-:Y:S06]  /*f950*/  BAR.ARV 0x5, 0x200 ;  /* 0x0148000000007b1d */ /* 0x000fec0000002000 */
.L_x_12933:
[----:B------:R-:W-:Y:S02]  /*f960*/  ULDC UR4, c[0x0][0xc3c] ;  /* 0x00030f0000047ab9 */ /* 0x000fe40000000800 */
[----:B--2---:R-:W-:-:S13]  /*f970*/  ISETP.GE.AND P0, PT, R19, UR4, PT ;  /* 0x0000000413007c0c */ /* 0x004fda000bf06270 */
[----:B------:R-:W-:Y:S05]  /*f980*/  @!P0 BRA `(.L_x_12945) ;  /* 0xffffffbc00008947 */ /* 0x000fea000383ffff */
[----:B------:R-:W-:Y:S05]  /*f990*/  BSYNC B8 ;  /* 0x0000000000087941 */ /* 0x000fea0003800000 */
.L_x_12855:
        /* <DEDUP_REMOVED lines=12> */
.L_x_13023:
[----:B------:R-:W-:Y:S05]  /*fa60*/  BSYNC B0 ;  /* 0x0000000000007941 */ /* 0x000fea0003800000 */
.L_x_12946:
[----:B------:R-:W-:-:S03]  /*fa70*/  UMOV UR4, 0xffffffff ;  /* 0xffffffff00047882 */ /* 0x000fc60000000000 */
[----:B------:R-:W-:Y:S05]  /*fa80*/  BRA.DIV UR4, `(.L_x_12948) ;  /* 0x00000022046c7947 */ /* 0x000fea000b800000 */
[----:B0-----:R-:W0:Y:S02]  /*fa90*/  S2R R0, SR_TID.X ;  /* 0x0000000000007919 */ /* 0x001e240000002100 */
[----:B0-----:R-:W-:-:S04]  /*faa0*/  SHF.R.U32.HI R0, RZ, 0x5, R0 ;  /* 0x00000005ff007819 */ /* 0x001fc80000011600 */
[----:B------:R-:W-:-:S05]  /*fab0*/  LOP3.LUT R0, R0, 0x3, RZ, 0xc0, !PT ;  /* 0x0000000300007812 */ /* 0x000fca00078ec0ff */
[----:B------:R0:W2:Y:S02]  /*fac0*/  SHFL.IDX PT, R14, R0, RZ, 0x1f ;  /* 0x00001fff000e7589 */ /* 0x0000a400000e0000 */
.L_x_13026:
[----:B--2---:R-:W-:Y:S01]  /*fad0*/  ISETP.NE.AND P0, PT, R14, RZ, PT ;  /* 0x000000ff0e00720c */ /* 0x004fe20003f05270 */
[----:B------:R-:W-:-:S12]  /*fae0*/  BSSY B0, `(.L_x_12949) ;  /* 0x0000024000007945 */ /* 0x000fd80003800000 */
[----:B------:R-:W-:Y:S05]  /*faf0*/  @P0 BRA `(.L_x_12950) ;  /* 0x0000000000880947 */ /* 0x000fea0003800000 */
[----:B------:R-:W-:-:S03]  /*fb00*/  UMOV UR4, 0xffffffff ;  /* 0xffffffff00047882 */ /* 0x000fc60000000000 */
[----:B------:R-:W-:Y:S05]  /*fb10*/  BRA.DIV UR4, `(.L_x_12951) ;  /* 0x00000022047c7947 */ /* 0x000fea000b800000 */
[----:B------:R-:W-:-:S13]  /*fb20*/  ELECT P6, URZ, PT ;  /* 0x00000000003f782f */ /* 0x000fda00038c0000 */
.L_x_13029:
[----:B------:R-:W-:Y:S05]  /*fb30*/  @!P6 BRA `(.L_x_12950) ;  /* 0x000000000078e947 */ /* 0x000fea0003800000 */
[----:B------:R-:W-:-:S06]  /*fb40*/  ULOP3.LUT UR4, UR36, 0x2, URZ, 0xfc, !UPT ;  /* 0x0000000224047892 */ /* 0x000fcc000f8efc3f */
[----:B0-----:R-:W-:-:S05]  /*fb50*/  IMAD.U32 R0, RZ, RZ, UR4 ;  /* 0x00000004ff007e24 */ /* 0x001fca000f8e00ff */
[----:B------:R-:W-:-:S13]  /*fb60*/  ISETP.NE.AND P2, PT, R0, 0x3, PT ;  /* 0x000000030000780c */ /* 0x000fda0003f45270 */
[----:B------:R-:W-:Y:S05]  /*fb70*/  @!P2 BRA `(.L_x_12952) ;  /* 0x000000000004a947 */ /* 0x000fea0003800000 */
[----:B------:R-:W-:Y:S01]  /*fb80*/  BPT.TRAP 0x1 ;  /* 0x000000040000795c */ /* 0x000fe20000300000 */
.L_x_12952:
[----:B------:R-:W-:Y:S01]  /*fb90*/  IADD3 R0, R9, 0x30840, RZ ;  /* 0x0003084009007810 */ /* 0x000fe20007ffe0ff */
[----:B------:R-:W-:Y:S01]  /*fba0*/  VIADD R2, R23, 0x1 ;  /* 0x0000000117027836 */ /* 0x000fe20000000000 */
[----:B-1----:R-:W-:-:S03]  /*fbb0*/  SHF.L.U32 R4, R26, 0x1f, RZ ;  /* 0x0000001f1a047819 */ /* 0x002fc600000006ff */
[----:B------:R-:W-:Y:S01]  /*fbc0*/  IMAD R5, R23, 0x8, R0 ;  /* 0x0000000817057824 */ /* 0x000fe200078e0200 */
[----:B------:R-:W-:-:S03]  /*fbd0*/  ISETP.NE.AND P1, PT, R2, 0x2, PT ;  /* 0x000000020200780c */ /* 0x000fc60003f25270 */
[----:B------:R-:W0:Y:S01]  /*fbe0*/  SYNCS.PHASECHK.TRANS64.TRYWAIT P0, [R5+URZ], R4 ;  /* 0x00000004050075a7 */ /* 0x000e22000800017f */
[----:B------:R-:W-:Y:S02]  /*fbf0*/  SEL R3, RZ, 0x1, P1 ;  /* 0x00000001ff037807 */ /* 0x000fe40000800000 */
[----:B------:R-:W-:Y:S02]  /*fc00*/  SEL R7, R2, RZ, P1 ;  /* 0x000000ff02077207 */ /* 0x000fe40000800000 */
[----:B------:R-:W-:-:S03]  /*fc10*/  LOP3.LUT R2, R26, R3, RZ, 0x3c, !PT ;  /* 0x000000031a027212 */ /* 0x000fc600078e3cff */
[----:B------:R-:W-:Y:S01]  /*fc20*/  IMAD R3, R7, 0x8, R0 ;  /* 0x0000000807037824 */ /* 0x000fe200078e0200 */
[----:B------:R-:W-:Y:S01]  /*fc30*/  SHF.L.U32 R2, R2, 0x1f, RZ ;  /* 0x0000001f02027819 */ /* 0x000fe200000006ff */
[----:B0-----:R-:W-:Y:S06]  /*fc40*/  @!P0 BRA `(.L_x_12953) ;  /* 0x0000002000508947 */ /* 0x001fec0003800000 */
.L_x_13030:
[----:B------:R-:W1:Y:S02]  /*fc50*/  SYNCS.PHASECHK.TRANS64.TRYWAIT P0, [R3+URZ], R2 ;  /* 0x00000002030075a7 */ /* 0x000e64000800017f */
[----:B-1----:R-:W-:Y:S05]  /*fc60*/  @!P0 BRA `(.L_x_12954) ;  /* 0x00000020005c8947 */ /* 0x002fea0003800000 */
.L_x_13031:
[----:B------:R-:W-:Y:S05]  /*fc70*/  @!P2 BRA `(.L_x_12955) ;  /* 0x000000000004a947 */ /* 0x000fea0003800000 */
[----:B------:R-:W-:Y:S01]  /*fc80*/  BPT.TRAP 0x1 ;  /* 0x000000040000795c */ /* 0x000fe20000300000 */
.L_x_12955:
[----:B------:R-:W-:-:S05]  /*fc90*/  VIADD R0, R9, 0x30860 ;  /* 0x0003086009007836 */ /* 0x000fca0000000000 */
[----:B------:R-:W-:-:S04]  /*fca0*/  LEA R23, R23, R0, 0x3 ;  /* 0x0000000017177211 */ /* 0x000fc800078e18ff */
[----:B------:R-:W2:Y:S02]  /*fcb0*/  SYNCS.PHASECHK.TRANS64.TRYWAIT P0, [R23+URZ], R4 ;  /* 0x00000004170075a7 */ /* 0x000ea4000800017f */
[----:B--2---:R-:W-:Y:S05]  /*fcc0*/  @!P0 BRA `(.L_x_12956) ;  /* 0x0000002000588947 */ /* 0x004fea0003800000 */
.L_x_13032:
[----:B------:R-:W-:-:S07]  /*fcd0*/  IMAD R7, R7, 0x8, R0 ;  /* 0x0000000807077824 */ /* 0x000fce00078e0200 */
.L_x_12957:
[----:B----4-:R4:W0:Y:S02]  /*fce0*/  SYNCS.PHASECHK.TRANS64.TRYWAIT P0, [R7+URZ], R2 ;  /* 0x00000002070075a7 */ /* 0x010824000800017f */
[----:B0-----:R-:W-:Y:S05]  /*fcf0*/  @!P0 NANOSLEEP.SYNCS 0x989680 ;  /* 0x009896800000895d */ /* 0x001fea0003900000 */
[----:B------:R-:W0:Y:S02]  /*fd00*/  @!P0 SYNCS.PHASECHK.TRANS64 P0, [R7+URZ], R2 ;  /* 0x00000002070085a7 */ /* 0x000e24000800007f */
[----:B0-----:R-:W-:Y:S05]  /*fd10*/  @!P0 BRA `(.L_x_12957) ;  /* 0xfffffffc00f08947 */ /* 0x001fea000383ffff */
.L_x_12950:
[----:B------:R-:W-:Y:S05]  /*fd20*/  BSYNC B0 ;  /* 0x0000000000007941 */ /* 0x000fea0003800000 */
.L_x_12949:
[----:B------:R-:W-:Y:S05]  /*fd30*/  EXIT ;  /* 0x000000000000794d */ /* 0x000fea0003800000 */
.L_x_12819:
[----:B0-----:R-:W-:-:S04]  /*fd40*/  IMAD.U32 R3, RZ, RZ, UR39 ;  /* 0x00000027ff037e24 */ /* 0x001fc8000f8e00ff */
[----:B------:R0:W1:Y:S03]  /*fd50*/  SYNCS.PHASECHK.TRANS64.TRYWAIT P1, [R3+URZ+0x30800], R0 ;  /* 0x03080000030075a7 */ /* 0x000066000802017f */
[----:B-1----:R-:W-:Y:S05]  /*fd60*/  @!P1 NANOSLEEP.SYNCS 0x989680 ;  /* 0x009896800000995d */ /* 0x002fea0003900000 */
[----:B------:R-:W1:Y:S02]  /*fd70*/  @!P1 SYNCS.PHASECHK.TRANS64 P1, [R3+URZ+0x30800], R0 ;  /* 0x03080000030095a7 */ /* 0x000e64000802007f */
[----:B-1----:R-:W-:Y:S05]  /*fd80*/  @!P1 BRA `(.L_x_12819) ;  /* 0xfffffffc00ec9947 */ /* 0x002fea000383ffff */
[----:B------:R-:W-:Y:S05]  /*fd90*/  BRA `(.L_x_12958) ;  /* 0xffffff1800587947 */ /* 0x000fea000383ffff */
.L_x_12823:
[----:B-1----:R1:W2:Y:S02]  /*fda0*/  SYNCS.PHASECHK.TRANS64.TRYWAIT P2, [R0+URZ+0x30830], R3 ;  /* 0x03083003000075a7 */ /* 0x0022a4000804017f */
[----:B--2---:R-:W-:Y:S05]  /*fdb0*/  @!P2 NANOSLEEP.SYNCS 0x989680 ;  /* 0x009896800000a95d */ /* 0x004fea0003900000 */
[----:B------:R-:W2:Y:S02]  /*fdc0*/  @!P2 SYNCS.PHASECHK.TRANS64 P2, [R0+URZ+0x30830], R3 ;  /* 0x030830030000a5a7 */ /* 0x000ea4000804007f */
[----:B--2---:R-:W-:Y:S05]  /*fdd0*/  @!P2 BRA `(.L_x_12823) ;  /* 0xfffffffc00f0a947 */ /* 0x004fea000383ffff */
[----:B------:R-:W-:Y:S05]  /*fde0*/  BRA `(.L_x_12822) ;  /* 0xffffff1800807947 */ /* 0x000fea000383ffff */
.L_x_12828:
[----:B-1----:R-:W-:-:S04]  /*fdf0*/  IMAD.U32 R7, RZ, RZ, UR6 ;  /* 0x00000006ff077e24 */ /* 0x002fc8000f8e00ff */
[----:B------:R1:W2:Y:S03]  /*fe00*/  SYNCS.PHASECHK.TRANS64.TRYWAIT P2, [R7+URZ+0x30830], R6 ;  /* 0x03083006070075a7 */ /* 0x0002a6000804017f */
[----:B--2---:R-:W-:Y:S05]  /*fe10*/  @!P2 NANOSLEEP.SYNCS 0x989680 ;  /* 0x009896800000a95d */ /* 0x004fea0003900000 */
[----:B------:R-:W2:Y:S02]  /*fe20*/  @!P2 SYNCS.PHASECHK.TRANS64 P2, [R7+URZ+0x30830], R6 ;  /* 0x030830060700a5a7 */ /* 0x000ea4000804007f */
[----:B--2---:R-:W-:Y:S05]  /*fe30*/  @!P2 BRA `(.L_x_12828) ;  /* 0xfffffffc00eca947 */ /* 0x004fea000383ffff */
[----:B------:R-:W-:Y:S05]  /*fe40*/  BRA `(.L_x_12825) ;  /* 0xffffff5000b87947 */ /* 0x000fea000383ffff */
.L_x_12832:
[----:B-1----:R-:W-:-:S04]  /*fe50*/  IMAD.U32 R7, RZ, RZ, UR6 ;  /* 0x00000006ff077e24 */ /* 0x002fc8000f8e00ff */
[----:B------:R1:W2:Y:S03]  /*fe60*/  SYNCS.PHASECHK.TRANS64.TRYWAIT P2, [R7+URZ+0x30850], R6 ;  /* 0x03085006070075a7 */ /* 0x0002a6000804017f */
[----:B--2---:R-:W-:Y:S05]  /*fe70*/  @!P2 NANOSLEEP.SYNCS 0x989680 ;  /* 0x009896800000a95d */ /* 0x004fea0003900000 */
[----:B------:R-:W2:Y:S02]  /*fe80*/  @!P2 SYNCS.PHASECHK.TRANS64 P2, [R7+URZ+0x30850], R6 ;  /* 0x030850060700a5a7 */ /* 0x000ea4000804007f */
[----:B--2---:R-:W-:Y:S05]  /*fe90*/  @!P2 BRA `(.L_x_12832) ;  /* 0xfffffffc00eca947 */ /* 0x004fea000383ffff */
[----:B------:R-:W-:Y:S05]  /*fea0*/  BRA `(.L_x_12829) ;  /* 0xffffff5400307947 */ /* 0x000fea000383ffff */
.L_x_12837:
[----:B--2---:R-:W-:-:S04]  /*feb0*/  MOV R5, UR12 ;  /* 0x0000000c00057c02 */ /* 0x004fc80008000f00 */
[----:B------:R2:W4:Y:S03]  /*fec0*/  SYNCS.PHASECHK.TRANS64.TRYWAIT P0, [R5+URZ+0x30850], R0 ;  /* 0x03085000050075a7 */ /* 0x000526000800017f */
[----:B----4-:R-:W-:Y:S05]  /*fed0*/  @!P0 NANOSLEEP.SYNCS 0x989680 ;  /* 0x009896800000895d */ /* 0x010fea0003900000 */
[----:B------:R-:W4:Y:S02]  /*fee0*/  @!P0 SYNCS.PHASECHK.TRANS64 P0, [R5+URZ+0x30850], R0 ;  /* 0x03085000050085a7 */ /* 0x000f24000800007f */
[----:B----4-:R-:W-:Y:S05]  /*fef0*/  @!P0 BRA `(.L_x_12837) ;  /* 0xfffffffc00ec8947 */ /* 0x010fea000383ffff */
[----:B------:R-:W-:Y:S05]  /*ff00*/  BRA `(.L_x_12836) ;  /* 0xffffff8400e47947 */ /* 0x000fea000383ffff */
.L_x_12867:
        /* <DEDUP_REMOVED lines=11> */
.L_x_12960:
[----:B------:R-:W-:Y:S05]  /*ffc0*/  BSYNC B0 ;  /* 0x0000000000007941 */ /* 0x000fea0003800000 */
.L_x_12959:
[----:B------:R-:W-:Y:S05]  /*ffd0*/  BRA `(.L_x_12961) ;  /* 0xffffffc000247947 */ /* 0x000fea000383ffff */
.L_x_12869:
[----:B------:R-:W-:Y:S01]  /*ffe0*/  BSSY B0, `(.L_x_12962) ;  /* 0x0000006000007945 */ /* 0x000fe20003800000 */
[----:B------:R-:W-:-:S07]  /*fff0*/  MOV R15, 0xffffffff ;  /* 0xffffffff000f7802 */ /* 0x000fce0000000f00 */
[----:B01----:R-:W-:Y:S05]  /*10000*/  WARPSYNC.COLLECTIVE R15, `(.L_x_12963) ;  /* 0x000000000f0c7348 */ /* 0x003fea0003c00000 */
[----:B------:R-:W-:Y:S02]  /*10010*/  ELECT P6, UR62, PT ;  /* 0x00000000003e782f */ /* 0x000fe400038c0000 */
[----:B------:R-:W-:Y:S01]  /*10020*/  MOV R14, UR62 ;  /* 0x0000003e000e7c02 */ /* 0x000fe20008000f00 */
[----:B01----:R-:W-:Y:S10]  /*10030*/  ENDCOLLECTIVE ;  /* 0x000000000000791b */ /* 0x003ff40003800000 */
.L_x_12963:
[----:B------:R-:W-:Y:S05]  /*10040*/  BSYNC B0 ;  /* 0x0000000000007941 */ /* 0x000fea0003800000 */
.L_x_12962:
[----:B------:R-:W-:Y:S05]  /*10050*/  BRA `(.L_x_12964) ;  /* 0xffffffc000247947 */ /* 0x000fea000383ffff */
.L_x_12871:
[----:B-1----:R1:W2:Y:S02]  /*10060*/  SYNCS.PHASECHK.TRANS64.TRYWAIT P0, [R0+URZ+0x30840], R2 ;  /* 0x03084002000075a7 */ /* 0x0022a4000800017f */
[----:B--2---:R-:W-:Y:S05]  /*10070*/  @!P0 NANOSLEEP.SYNCS 0x989680 ;  /* 0x009896800000895d */ /* 0x004fea0003900000 */
[----:B------:R-:W2:Y:S02]  /*10080*/  @!P0 SYNCS.PHASECHK.TRANS64 P0, [R0+URZ+0x30840], R2 ;  /* 0x03084002000085a7 */ /* 0x000ea4000800007f */
[----:B--2---:R-:W-:Y:S05]  /*10090*/  @!P0 BRA `(.L_x_12871) ;  /* 0xfffffffc00f08947 */ /* 0x004fea000383ffff */
[----:B------:R-:W-:Y:S05]  /*100a0*/  BRA `(.L_x_12965) ;  /* 0xffffffc000787947 */ /* 0x000fea000383ffff */
.L_x_12875:
        /* <DEDUP_REMOVED lines=12> */
.L_x_12966:
[----:B------:R-:W-:Y:S01]  /*10170*/  IMAD.MOV.U32 R13, RZ, RZ, R0 ;  /* 0x000000ffff0d7224 */ /* 0x000fe200078e0000 */
[----:B------:R-:W-:-:S07]  /*10180*/  MOV R6, R14 ;  /* 0x0000000e00067202 */ /* 0x000fce0000000f00 */
[----:B------:R-:W-:Y:S05]  /*10190*/  WARPSYNC.COLLECTIVE R15, `(.L_x_12967) ;  /* 0x000000000f087348 */ /* 0x000fea0003c00000 */
[----:B------:R0:W1:Y:S02]  /*101a0*/  SHFL.IDX P6, R14, R13, R12, R11 ;  /* 0x0000000c0d0e7389 */ /* 0x00006400000c000b */
[----:B01----:R-:W-:Y:S01]  /*101b0*/  ENDCOLLECTIVE ;  /* 0x000000000000791b */ /* 0x003fe20003800000 */
.L_x_12967:
[----:B------:R-:W-:Y:S01]  /*101c0*/  MOV R13, R4 ;  /* 0x00000004000d7202 */ /* 0x000fe20000000f00 */
[----:B------:R-:W-:Y:S02]  /*101d0*/  IMAD.MOV.U32 R12, RZ, RZ, 0x1 ;  /* 0x00000001ff0c7424 */ /* 0x000fe400078e00ff */
[----:B------:R-:W-:-:S07]  /*101e0*/  IMAD.MOV.U32 R7, RZ, RZ, R14 ;  /* 0x000000ffff077224 */ /* 0x000fce00078e000e */
[----:B------:R-:W-:Y:S05]  /*101f0*/  WARPSYNC.COLLECTIVE R15, `(.L_x_12968) ;  /* 0x000000000f087348 */ /* 0x000fea0003c00000 */
[----:B------:R0:W1:Y:S02]  /*10200*/  SHFL.IDX P6, R14, R13, R12, R11 ;  /* 0x0000000c0d0e7389 */ /* 0x00006400000c000b */
[----:B01----:R-:W-:Y:S01]  /*10210*/  ENDCOLLECTIVE ;  /* 0x000000000000791b */ /* 0x003fe20003800000 */
.L_x_12968:
        /* <DEDUP_REMOVED lines=15> */
.L_x_12969:
[----:B------:R-:W-:Y:S02]  /*10310*/  IMAD.MOV.U32 R13, RZ, RZ, R4 ;  /* 0x000000ffff0d7224 */ /* 0x000fe400078e0004 */
[----:B------:R-:W-:Y:S02]  /*10320*/  IMAD.MOV.U32 R12, RZ, RZ, 0x2 ;  /* 0x00000002ff0c7424 */ /* 0x000fe400078e00ff */
[----:B------:R-:W-:-:S07]  /*10330*/  IMAD.MOV.U32 R7, RZ, RZ, R14 ;  /* 0x000000ffff077224 */ /* 0x000fce00078e000e */
[----:B------:R-:W-:Y:S05]  /*10340*/  WARPSYNC.COLLECTIVE R15, `(.L_x_12970) ;  /* 0x000000000f087348 */ /* 0x000fea0003c00000 */
[----:B------:R0:W1:Y:S02]  /*10350*/  SHFL.IDX P6, R14, R13, R12, R11 ;  /* 0x0000000c0d0e7389 */ /* 0x00006400000c000b */
[----:B01----:R-:W-:Y:S01]  /*10360*/  ENDCOLLECTIVE ;  /* 0x000000000000791b */ /* 0x003fe20003800000 */
.L_x_12970:
[----:B------:R-:W-:-:S04]  /*10370*/  @!P1 LEA R7, P2, R20, R7, 0x1 ;  /* 0x0000000714079211 */ /* 0x000fc800078408ff */
[----:B------:R-:W-:-:S04]  /*10380*/  @!P1 IADD3.X R6, RZ, R6, RZ, P2, !PT ;  /* 0x00000006ff069210 */ /* 0x000fc800017fe4ff */
[----:B------:R-:W-:Y:S02]  /*10390*/  @!P1 LOP3.LUT R7, R7, R6, RZ, 0x3c, !PT ;  /* 0x0000000607079212 */ /* 0x000fe400078e3cff */
[----:B------:R-:W-:Y:S02]  /*103a0*/  MOV R13, R0 ;  /* 0x00000000000d7202 */ /* 0x000fe40000000f00 */
[----:B------:R-:W-:-:S04]  /*103b0*/  @!P1 LOP3.LUT R6, R7, R6, RZ, 0x3c, !PT ;  /* 0x0000000607069212 */ /* 0x000fc800078e3cff */
[----:B------:R-:W-:-:S05]  /*103c0*/  @!P1 LOP3.LUT R7, R7, R6, RZ, 0x3c, !PT ;  /* 0x0000000607079212 */ /* 0x000fca00078e3cff */
[----:B------:R-:W-:Y:S01]  /*103d0*/  @!PT LDS RZ, [RZ] ;  /* 0x00000000fffff984 */ /* 0x000fe20000000800 */
[----:B------:R-:W-:Y:S01]  /*103e0*/  @!PT LDS RZ, [RZ] ;  /* 0x00000000fffff984 */ /* 0x000fe20000000800 */
[----:B------:R-:W-:Y:S01]  /*103f0*/  @!PT LDS RZ, [RZ] ;  /* 0x00000000fffff984 */ /* 0x000fe20000000800 */
[----:B------:R0:W-:Y:S02]  /*10400*/  @!P1 LDGSTS.E.BYPASS.LTC128B.128 [R10+0xcc00], desc[UR48][R6.64], !P0 ;  /* 0x0cc00000060a9fae */ /* 0x0001e4000c101d70 */
[----:B0-----:R-:W-:-:S05]  /*10410*/  VIADD R6, R17, 0x20 ;  /* 0x0000002011067836 */ /* 0x001fca0000000000 */
[----:B------:R-:W-:Y:S01]  /*10420*/  ISETP.GE.AND P1, PT, R6, R3, PT ;  /* 0x000000030600720c */ /* 0x000fe20003f26270 */
[----:B------:R-:W-:-:S12]  /*10430*/  IMAD.MOV.U32 R6, RZ, RZ, R14 ;  /* 0x000000ffff067224 */ /* 0x000fd800078e000e */
[----:B------:R-:W-:Y:S05]  /*10440*/  WARPSYNC.COLLECTIVE R15, `(.L_x_12971) ;  /* 0x000000000f087348 */ /* 0x000fea0003c00000 */
[----:B------:R0:W1:Y:S02]  /*10450*/  SHFL.IDX P6, R14, R13, R12, R11 ;  /* 0x0000000c0d0e7389 */ /* 0x00006400000c000b */
[----:B01----:R-:W-:Y:S01]  /*10460*/  ENDCOLLECTIVE ;  /* 0x000000000000791b */ /* 0x003fe20003800000 */
.L_x_12971:
[----:B------:R-:W-:Y:S01]  /*10470*/  IMAD.MOV.U32 R13, RZ, RZ, R4 ;  /* 0x000000ffff0d7224 */ /* 0x000fe200078e0004 */
[----:B------:R-:W-:Y:S01]  /*10480*/  MOV R12, 0x3 ;  /* 0x00000003000c7802 */ /* 0x000fe20000000f00 */
[----:B------:R-:W-:-:S07]  /*10490*/  IMAD.MOV.U32 R7, RZ, RZ, R14 ;  /* 0x000000ffff077224 */ /* 0x000fce00078e000e */
[----:B------:R-:W-:Y:S05]  /*104a0*/  WARPSYNC.COLLECTIVE R15, `(.L_x_12972) ;  /* 0x000000000f087348 */ /* 0x000fea0003c00000 */
[----:B------:R0:W1:Y:S02]  /*104b0*/  SHFL.IDX P6, R14, R13, R12, R11 ;  /* 0x0000000c0d0e7389 */ /* 0x00006400000c000b */
[----:B01----:R-:W-:Y:S01]  /*104c0*/  ENDCOLLECTIVE ;  /* 0x000000000000791b */ /* 0x003fe20003800000 */
.L_x_12972:
        /* <DEDUP_REMOVED lines=16> */
.L_x_12973:
[----:B------:R-:W-:Y:S02]  /*105d0*/  IMAD.MOV.U32 R13, RZ, RZ, R4 ;  /* 0x000000ffff0d7224 */ /* 0x000fe400078e0004 */
[----:B------:R-:W-:Y:S02]  /*105e0*/  IMAD.MOV.U32 R12, RZ, RZ, 0x4 ;  /* 0x00000004ff0c7424 */ /* 0x000fe400078e00ff */
[----:B------:R-:W-:-:S07]  /*105f0*/  IMAD.MOV.U32 R7, RZ, RZ, R14 ;  /* 0x000000ffff077224 */ /* 0x000fce00078e000e */
[----:B------:R-:W-:Y:S05]  /*10600*/  WARPSYNC.COLLECTIVE R15, `(.L_x_12974) ;  /* 0x000000000f087348 */ /* 0x000fea0003c00000 */
[----:B------:R0:W1:Y:S02]  /*10610*/  SHFL.IDX P6, R14, R13, R12, R11 ;  /* 0x0000000c0d0e7389 */ /* 0x00006400000c000b */
[----:B01----:R-:W-:Y:S01]  /*10620*/  ENDCOLLECTIVE ;  /* 0x000000000000791b */ /* 0x003fe20003800000 */
.L_x_12974:
        /* <DEDUP_REMOVED lines=10> */
[----:B0-----:R-:W-:-:S04]  /*106d0*/  IADD3 R6, R17, 0x40, RZ ;  /* 0x0000004011067810 */ /* 0x001fc80007ffe0ff */
[----:B------:R-:W-:Y:S01]  /*106e0*/  ISETP.GE.AND P1, PT, R6, R3, PT ;  /* 0x000000030600720c */ /* 0x000fe20003f26270 */
[----:B------:R-:W-:-:S12]  /*106f0*/  IMAD.MOV.U32 R6, RZ, RZ, R14 ;  /* 0x000000ffff067224 */ /* 0x000fd800078e000e */
[----:B------:R-:W-:Y:S05]  /*10700*/  WARPSYNC.COLLECTIVE R15, `(.L_x_12975) ;  /* 0x000000000f087348 */ /* 0x000fea0003c00000 */
[----:B------:R0:W1:Y:S02]  /*10710*/  SHFL.IDX P6, R14, R13, R12, R11 ;  /* 0x0000000c0d0e7389 */ /* 0x00006400000c000b */
[----:B01----:R-:W-:Y:S01]  /*10720*/  ENDCOLLECTIVE ;  /* 0x000000000000791b */ /* 0x003fe20003800000 */
.L_x_12975:
[----:B------:R-:W-:Y:S02]  /*10730*/  IMAD.MOV.U32 R13, RZ, RZ, R4 ;  /* 0x000000ffff0d7224 */ /* 0x000fe400078e0004 */
[----:B------:R-:W-:Y:S01]  /*10740*/  IMAD.MOV.U32 R12, RZ, RZ, 0x5 ;  /* 0x00000005ff0c7424 */ /* 0x000fe200078e00ff */
[----:B------:R-:W-:-:S07]  /*10750*/  MOV R7, R14 ;  /* 0x0000000e00077202 */ /* 0x000fce0000000f00 */
[----:B------:R-:W-:Y:S05]  /*10760*/  WARPSYNC.COLLECTIVE R15, `(.L_x_12976) ;  /* 0x000000000f087348 */ /* 0x000fea0003c00000 */
[----:B------:R0:W1:Y:S02]  /*10770*/  SHFL.IDX P6, R14, R13, R12, R11 ;  /* 0x0000000c0d0e7389 */ /* 0x00006400000c000b */
[----:B01----:R-:W-:Y:S01]  /*10780*/  ENDCOLLECTIVE ;  /* 0x000000000000791b */ /* 0x003fe20003800000 */
.L_x_12976:
        /* <DEDUP_REMOVED lines=11> */
[----:B------:R-:W-:Y:S02]  /*10840*/  ISETP.GE.AND P1, PT, R6, R3, PT ;  /* 0x000000030600720c */ /* 0x000fe40003f26270 */
[----:B------:R-:W-:-:S11]  /*10850*/  MOV R6, R14 ;  /* 0x0000000e00067202 */ /* 0x000fd60000000f00 */
[----:B------:R-:W-:Y:S05]  /*10860*/  WARPSYNC.COLLECTIVE R15, `(.L_x_12977) ;  /* 0x000000000f087348 */ /* 0x000fea0003c00000 */
[----:B------:R0:W1:Y:S02]  /*10870*/  SHFL.IDX P6, R14, R13, R12, R11 ;  /* 0x0000000c0d0e7389 */ /* 0x00006400000c000b */
[----:B01----:R-:W-:Y:S01]  /*10880*/  ENDCOLLECTIVE ;  /* 0x000000000000791b */ /* 0x003fe20003800000 */
.L_x_12977:
[----:B------:R-:W-:Y:S01]  /*10890*/  MOV R13, R4 ;  /* 0x00000004000d7202 */ /* 0x000fe20000000f00 */
[----:B------:R-:W-:Y:S02]  /*108a0*/  IMAD.MOV.U32 R12, RZ, RZ, 0x6 ;  /* 0x00000006ff0c7424 */ /* 0x000fe400078e00ff */
[----:B------:R-:W-:-:S07]  /*108b0*/  IMAD.MOV.U32 R7, RZ, RZ, R14 ;  /* 0x000000ffff077224 */ /* 0x000fce00078e000e */
[----:B------:R-:W-:Y:S05]  /*108c0*/  WARPSYNC.COLLECTIVE R15, `(.L_x_12978) ;  /* 0x000000000f087348 */ /* 0x000fea0003c00000 */
[----:B------:R0:W1:Y:S02]  /*108d0*/  SHFL.IDX P6, R14, R13, R12, R11 ;  /* 0x0000000c0d0e7389 */ /* 0x00006400000c000b */
[----:B01----:R-:W-:Y:S01]  /*108e0*/  ENDCOLLECTIVE ;  /* 0x000000000000791b */ /* 0x003fe20003800000 */
.L_x_12978:
        /* <DEDUP_REMOVED lines=16> */
.L_x_12979:
[----:B------:R-:W-:Y:S02]  /*109f0*/  IMAD.MOV.U32 R13, RZ, RZ, R4 ;  /* 0x000000ffff0d7224 */ /* 0x000fe400078e0004 */
[----:B------:R-:W-:Y:S02]  /*10a00*/  IMAD.MOV.U32 R12, RZ, RZ, 0x7 ;  /* 0x00000007ff0c7424 */ /* 0x000fe400078e00ff */
[----:B------:R-:W-:-:S07]  /*10a10*/  IMAD.MOV.U32 R7, RZ, RZ, R14 ;  /* 0x000000ffff077224 */ /* 0x000fce00078e000e */
[----:B------:R-:W-:Y:S05]  /*10a20*/  WARPSYNC.COLLECTIVE R15, `(.L_x_12980) ;  /* 0x000000000f087348 */ /* 0x000fea0003c00000 */
[----:B------:R0:W1:Y:S02]  /*10a30*/  SHFL.IDX P6, R14, R13, R12, R11 ;  /* 0x0000000c0d0e7389 */ /* 0x00006400000c000b */
[----:B01----:R-:W-:Y:S01]  /*10a40*/  ENDCOLLECTIVE ;  /* 0x000000000000791b */ /* 0x003fe20003800000 */
.L_x_12980:
[----:B------:R-:W-:-:S04]  /*10a50*/  @!P1 LEA R7, P2, R20, R7, 0x1 ;  /* 0x0000000714079211 */ /* 0x000fc800078408ff */
[----:B------:R-:W-:-:S04]  /*10a60*/  @!P1 IADD3.X R6, RZ, R6, RZ, P2, !PT ;  /* 0x00000006ff069210 */ /* 0x000fc800017fe4ff */
[----:B------:R-:W-:Y:S01]  /*10a70*/  @!P1 LOP3.LUT R7, R7, R6, RZ, 0x3c, !PT ;  /* 0x0000000607079212 */ /* 0x000fe200078e3cff */
[----:B------:R-:W-:-:S03]  /*10a80*/  IMAD.MOV.U32 R13, RZ, RZ, R0 ;  /* 0x000000ffff0d7224 */ /* 0x000fc600078e0000 */
[----:B------:R-:W-:Y:S01]  /*10a90*/  @!P1 LOP3.LUT R6, R7, R6, RZ, 0x3c, !PT ;  /* 0x0000000607069212 */ /* 0x000fe200078e3cff */
[----:B------:R-:W-:-:S03]  /*10aa0*/  VIADD R0, R17, 0x70 ;  /* 0x0000007011007836 */ /* 0x000fc60000000000 */
[----:B------:R-:W-:Y:S01]  /*10ab0*/  @!P1 LOP3.LUT R7, R7, R6, RZ, 0x3c, !PT ;  /* 0x0000000607079212 */ /* 0x000fe200078e3cff */
[----:B------:R-:W-:-:S04]  /*10ac0*/  IMAD.MOV.U32 R4, RZ, RZ, R14 ;  /* 0x000000ffff047224 */ /* 0x000fc800078e000e */
[----:B------:R-:W-:Y:S01]  /*10ad0*/  @!PT LDS RZ, [RZ] ;  /* 0x00000000fffff984 */ /* 0x000fe20000000800 */
[----:B------:R-:W-:Y:S01]  /*10ae0*/  @!PT LDS RZ, [RZ] ;  /* 0x00000000fffff984 */ /* 0x000fe20000000800 */
[----:B------:R-:W-:Y:S01]  /*10af0*/  @!PT LDS RZ, [RZ] ;  /* 0x00000000fffff984 */ /* 0x000fe20000000800 */
[----:B------:R0:W-:Y:S01]  /*10b00*/  @!P1 LDGSTS.E.BYPASS.LTC128B.128 [R10+0xf400], desc[UR48][R6.64], !P0 ;  /* 0x0f400000060a9fae */ /* 0x0001e2000c101d70 */
[----:B------:R-:W-:Y:S01]  /*10b10*/  ISETP.GE.AND P1, PT, R0, R3, PT ;  /* 0x000000030000720c */ /* 0x000fe20003f26270 */
[----:B------:R-:W-:-:S12]  /*10b20*/  VIADD R0, R17, 0x80 ;  /* 0x0000008011007836 */ /* 0x000fd80000000000 */
[----:B0-----:R-:W-:Y:S05]  /*10b30*/  WARPSYNC.COLLECTIVE R15, `(.L_x_12981) ;  /* 0x000000000f087348 */ /* 0x001fea0003c00000 */
[----:B------:R1:W2:Y:S02]  /*10b40*/  SHFL.IDX P6, R14, R13, R12, R11 ;  /* 0x0000000c0d0e7389 */ /* 0x0002a400000c000b */
[----:B012---:R-:W-:Y:S01]  /*10b50*/  ENDCOLLECTIVE ;  /* 0x000000000000791b */ /* 0x007fe20003800000 */
.L_x_12981:
[----:B------:R-:W-:Y:S02]  /*10b60*/  ISETP.GE.AND P2, PT, R0, R3, PT ;  /* 0x000000030000720c */ /* 0x000fe40003f46270 */
[----:B------:R-:W-:Y:S01]  /*10b70*/  MOV R13, R2 ;  /* 0x00000002000d7202 */ /* 0x000fe20000000f00 */
[----:B------:R-:W-:Y:S01]  /*10b80*/  IMAD.MOV.U32 R12, RZ, RZ, RZ ;  /* 0x000000ffff0c7224 */ /* 0x000fe200078e00ff */
[----:B------:R-:W-:-:S09]  /*10b90*/  MOV R6, R14 ;  /* 0x0000000e00067202 */ /* 0x000fd20000000f00 */
[----:B------:R-:W-:Y:S05]  /*10ba0*/  WARPSYNC.COLLECTIVE R15, `(.L_x_12982) ;  /* 0x000000000f087348 */ /* 0x000fea0003c00000 */
[----:B------:R0:W1:Y:S02]  /*10bb0*/  SHFL.IDX P6, R14, R13, R12, R11 ;  /* 0x0000000c0d0e7389 */ /* 0x00006400000c000b */
[----:B01----:R-:W-:Y:S01]  /*10bc0*/  ENDCOLLECTIVE ;  /* 0x000000000000791b */ /* 0x003fe20003800000 */
.L_x_12982:
[----:B------:R-:W-:-:S05]  /*10bd0*/  @!P1 LEA R6, P3, R20, R6, 0x1 ;  /* 0x0000000614069211 */ /* 0x000fca00078608ff */
[----:B------:R-:W-:-:S04]  /*10be0*/  @!P1 IMAD.X R4, RZ, RZ, R4, P3 ;  /* 0x000000ffff049224 */ /* 0x000fc800018e0604 */
[----:B------:R-:W-:Y:S01]  /*10bf0*/  @!P1 IMAD.MOV.U32 R7, RZ, RZ, R4 ;  /* 0x000000ffff079224 */ /* 0x000fe200078e0004 */
[----:B------:R-:W-:Y:S01]  /*10c00*/  IADD3 R4, R17, 0xa0, RZ ;  /* 0x000000a011047810 */ /* 0x000fe20007ffe0ff */
[----:B------:R-:W-:-:S03]  /*10c10*/  IMAD.MOV.U32 R13, RZ, RZ, R5 ;  /* 0x000000ffff0d7224 */ /* 0x000fc600078e0005 */
[----:B------:R-:W-:Y:S01]  /*10c20*/  @!PT LDS RZ, [RZ] ;  /* 0x00000000fffff984 */ /* 0x000fe20000000800 */
[----:B------:R-:W-:Y:S01]  /*10c30*/  @!PT LDS RZ, [RZ] ;  /* 0x00000000fffff984 */ /* 0x000fe20000000800 */
[----:B------:R-:W-:Y:S01]  /*10c40*/  @!PT LDS RZ, [RZ] ;  /* 0x00000000fffff984 */ /* 0x000fe20000000800 */
[----:B------:R0:W-:Y:S01]  /*10c50*/  @!P1 LDGSTS.E.BYPASS.LTC128B.128 [R10+0xfc00], desc[UR48][R6.64], !P0 ;  /* 0x0fc00000060a9fae */ /* 0x0001e2000c101d70 */
[----:B------:R-:W-:-:S07]  /*10c60*/  IMAD.MOV.U32 R0, RZ, RZ, R14 ;  /* 0x000000ffff007224 */ /* 0x000fce00078e000e */
[----:B0-----:R-:W-:Y:S05]  /*10c70*/  WARPSYNC.COLLECTIVE R15, `(.L_x_12983) ;  /* 0x000000000f087348 */ /* 0x001fea0003c00000 */
[----:B------:R1:W2:Y:S02]  /*10c80*/  SHFL.IDX P6, R14, R13, R12, R11 ;  /* 0x0000000c0d0e7389 */ /* 0x0002a400000c000b */
[----:B012---:R-:W-:Y:S01]  /*10c90*/  ENDCOLLECTIVE ;  /* 0x000000000000791b */ /* 0x007fe20003800000 */
.L_x_12983:
[----:B------:R-:W-:Y:S02]  /*10ca0*/  IMAD.MOV.U32 R13, RZ, RZ, R2 ;  /* 0x000000ffff0d7224 */ /* 0x000fe400078e0002 */
[----:B------:R-:W-:Y:S02]  /*10cb0*/  IMAD.MOV.U32 R12, RZ, RZ, 0x1 ;  /* 0x00000001ff0c7424 */ /* 0x000fe400078e00ff */
[----:B------:R-:W-:-:S07]  /*10cc0*/  IMAD.MOV.U32 R8, RZ, RZ, R14 ;  /* 0x000000ffff087224 */ /* 0x000fce00078e000e */
[----:B------:R-:W-:Y:S05]  /*10cd0*/  WARPSYNC.COLLECTIVE R15, `(.L_x_12984) ;  /* 0x000000000f087348 */ /* 0x000fea0003c00000 */
[----:B------:R0:W1:Y:S02]  /*10ce0*/  SHFL.IDX P6, R14, R13, R12, R11 ;  /* 0x0000000c0d0e7389 */ /* 0x00006400000c000b */
[----:B01----:R-:W-:Y:S01]  /*10cf0*/  ENDCOLLECTIVE ;  /* 0x000000000000791b */ /* 0x003fe20003800000 */
.L_x_12984:
[----:B------:R-:W-:-:S04]  /*10d00*/  @!P2 LEA R6, P1, R20, R8, 0x1 ;  /* 0x000000081406a211 */ /* 0x000fc800078208ff */
[----:B------:R-:W-:-:S05]  /*10d10*/  @!P2 IADD3.X R0, RZ, R0, RZ, P1, !PT ;  /* 0x00000000ff00a210 */ /* 0x000fca0000ffe4ff */
[----:B------:R-:W-:Y:S02]  /*10d20*/  @!P2 IMAD.MOV.U32 R7, RZ, RZ, R0 ;  /* 0x000000ffff07a224 */ /* 0x000fe400078e0000 */
[----:B------:R-:W-:Y:S02]  /*10d30*/  VIADD R0, R17, 0x90 ;  /* 0x0000009011007836 */ /* 0x000fe40000000000 */
[----:B------:R-:W-:Y:S01]  /*10d40*/  IMAD.MOV.U32 R13, RZ, RZ, R5 ;  /* 0x000000ffff0d7224 */ /* 0x000fe200078e0005 */
[----:B------:R-:W-:Y:S01]  /*10d50*/  @!PT LDS RZ, [RZ] ;  /* 0x00000000fffff984 */ /* 0x000fe20000000800 */
[----:B------:R-:W-:Y:S01]  /*10d60*/  @!PT LDS RZ, [RZ] ;  /* 0x00000000fffff984 */ /* 0x000fe20000000800 */
[----:B------:R-:W-:Y:S01]  /*10d70*/  @!PT LDS RZ, [RZ] ;  /* 0x00000000fffff984 */ /* 0x000fe20000000800 */
[----:B------:R0:W-:Y:S02]  /*10d80*/  @!P2 LDGSTS.E.BYPASS.LTC128B.128 [R10+0x10400], desc[UR48][R6.64], !P0 ;  /* 0x10400000060aafae */ /* 0x0001e4000c101d70 */
[----:B------:R-:W-:Y:S02]  /*10d90*/  ISETP.GE.AND P1, PT, R0, R3, PT ;  /* 0x000000030000720c */ /* 0x000fe40003f26270 */
[----:B------:R-:W-:-:S11]  /*10da0*/  MOV R0, R14 ;  /* 0x0000000e00007202 */ /* 0x000fd60000000f00 */
[----:B0-----:R-:W-:Y:S05]  /*10db0*/  WARPSYNC.COLLECTIVE R15, `(.L_x_12985) ;  /* 0x000000000f087348 */ /* 0x001fea0003c00000 */
[----:B------:R1:W2:Y:S02]  /*10dc0*/  SHFL.IDX P6, R14, R13, R12, R11 ;  /* 0x0000000c0d0e7389 */ /* 0x0002a400000c000b */
[----:B012---:R-:W-:Y:S01]  /*10dd0*/  ENDCOLLECTIVE ;  /* 0x000000000000791b */ /* 0x007fe20003800000 */
.L_x_12985:
[----:B------:R-:W-:Y:S01]  /*10de0*/  MOV R13, R2 ;  /* 0x00000002000d7202 */ /* 0x000fe20000000f00 */
[----:B------:R-:W-:Y:S02]  /*10df0*/  IMAD.MOV.U32 R12, RZ, RZ, 0x2 ;  /* 0x00000002ff0c7424 */ /* 0x000fe400078e00ff */
[----:B------:R-:W-:-:S07]  /*10e00*/  IMAD.MOV.U32 R6, RZ, RZ, R14 ;  /* 0x000000ffff067224 */ /* 0x000fce00078e000e */
[----:B------:R-:W-:Y:S05]  /*10e10*/  WARPSYNC.COLLECTIVE R15, `(.L_x_12986) ;  /* 0x000000000f087348 */ /* 0x000fea0003c00000 */
[----:B------:R0:W1:Y:S02]  /*10e20*/  SHFL.IDX P6, R14, R13, R12, R11 ;  /* 0x0000000c0d0e7389 */ /* 0x00006400000c000b */
[----:B01----:R-:W-:Y:S01]  /*10e30*/  ENDCOLLECTIVE ;  /* 0x000000000000791b */ /* 0x003fe20003800000 */
.L_x_12986:
[----:B------:R-:W-:-:S05]  /*10e40*/  @!P1 LEA R6, P2, R20, R6, 0x1 ;  /* 0x0000000614069211 */ /* 0x000fca00078408ff */
[----:B------:R-:W-:-:S04]  /*10e50*/  @!P1 IMAD.X R0, RZ, RZ, R0, P2 ;  /* 0x000000ffff009224 */ /* 0x000fc800010e0600 */
[----:B------:R-:W-:Y:S02]  /*10e60*/  @!P1 IMAD.MOV.U32 R7, RZ, RZ, R0 ;  /* 0x000000ffff079224 */ /* 0x000fe400078e0000 */
[----:B------:R-:W-:-:S03]  /*10e70*/  IMAD.MOV.U32 R13, RZ, RZ, R5 ;  /* 0x000000ffff0d7224 */ /* 0x000fc600078e0005 */
[----:B------:R-:W-:Y:S01]  /*10e80*/  @!PT LDS RZ, [RZ] ;  /* 0x00000000fffff984 */ /* 0x000fe20000000800 */
[----:B------:R-:W-:Y:S01]  /*10e90*/  @!PT LDS RZ, [RZ] ;  /* 0x00000000fffff984 */ /* 0x000fe20000000800 */
[----:B------:R-:W-:Y:S01]  /*10ea0*/  @!PT LDS RZ, [RZ] ;  /* 0x00000000fffff984 */ /* 0x000fe20000000800 */
[----:B------:R0:W-:Y:S01]  /*10eb0*/  @!P1 LDGSTS.E.BYPASS.LTC128B.128 [R10+0x10c00], desc[UR48][R6.64], !P0 ;  /* 0x10c00000060a9fae */ /* 0x0001e2000c101d70 */
[----:B------:R-:W-:Y:S01]  /*10ec0*/  ISETP.GE.AND P1, PT, R4, R3, PT ;  /* 0x000000030400720c */ /* 0x000fe20003f26270 */
[----:B------:R-:W-:-:S12]  /*10ed0*/  IMAD.MOV.U32 R0, RZ, RZ, R14 ;  /* 0x000000ffff007224 */ /* 0x000fd800078e000e */
[----:B0-----:R-:W-:Y:S05]  /*10ee0*/  WARPSYNC.COLLECTIVE R15, `(.L_x_12987) ;  /* 0x000000000f087348 */ /* 0x001fea0003c00000 */
[----:B------:R1:W2:Y:S02]  /*10ef0*/  SHFL.IDX P6, R14, R13, R12, R11 ;  /* 0x0000000c0d0e7389 */ /* 0x0002a400000c000b */
[----:B012---:R-:W-:Y:S01]  /*10f00*/  ENDCOLLECTIVE ;  /* 0x000000000000791b */ /* 0x007fe20003800000 */
.L_x_12987:
[----:B------:R-:W-:Y:S02]  /*10f10*/  IMAD.MOV.U32 R13, RZ, RZ, R2 ;  /* 0x000000ffff0d7224 */ /* 0x000fe400078e0002 */
[----:B------:R-:W-:Y:S02]  /*10f20*/  IMAD.MOV.U32 R12, RZ, RZ, 0x3 ;  /* 0x00000003ff0c7424 */ /* 0x000fe400078e00ff */
[----:B------:R-:W-:-:S07]  /*10f30*/  IMAD.MOV.U32 R6, RZ, RZ, R14 ;  /* 0x000000ffff067224 */ /* 0x000fce00078e000e */
[----:B------:R-:W-:Y:S05]  /*10f40*/  WARPSYNC.COLLECTIVE R15, `(.L_x_12988) ;  /* 0x000000000f087348 */ /* 0x000fea0003c00000 */
[----:B------:R0:W1:Y:S02]  /*10f50*/  SHFL.IDX P6, R14, R13, R12, R11 ;  /* 0x0000000c0d0e7389 */ /* 0x00006400000c000b */
[----:B01----:R-:W-:Y:S01]  /*10f60*/  ENDCOLLECTIVE ;  /* 0x000000000000791b */ /* 0x003fe20003800000 */
.L_x_12988:
        /* <DEDUP_REMOVED lines=8> */
[----:B------:R-:W-:-:S07]  /*10ff0*/  MOV R0, R14 ;  /* 0x0000000e00007202 */ /* 0x000fce0000000f00 */
[----:B0-----:R-:W-:Y:S05]  /*11000*/  WARPSYNC.COLLECTIVE R15, `(.L_x_12989) ;  /* 0x000000000f087348 */ /* 0x001fea0003c00000 */
[----:B------:R1:W2:Y:S02]  /*11010*/  SHFL.IDX P6, R14, R13, R12, R11 ;  /* 0x0000000c0d0e7389 */ /* 0x0002a400000c000b */
[----:B012---:R-:W-:Y:S01]  /*11020*/  ENDCOLLECTIVE ;  /* 0x000000000000791b */ /* 0x007fe20003800000 */
.L_x_12989:
[----:B------:R-:W-:Y:S05]  /*11030*/  BRA `(.L_x_12990) ;  /* 0xffffffc000987947 */ /* 0x000fea000383ffff */
.L_x_12878:
[----:B0-----:R0:W1:Y:S02]  /*11040*/  SYNCS.PHASECHK.TRANS64.TRYWAIT P0, [R22+URZ+0x30820], R3 ;  /* 0x03082003160075a7 */ /* 0x001064000800017f */
[----:B-1----:R-:W-:Y:S05]  /*11050*/  @!P0 NANOSLEEP.SYNCS 0x989680 ;  /* 0x009896800000895d */ /* 0x002fea0003900000 */
[----:B------:R-:W1:Y:S02]  /*11060*/  @!P0 SYNCS.PHASECHK.TRANS64 P0, [R22+URZ+0x30820], R3 ;  /* 0x03082003160085a7 */ /* 0x000e64000800007f */
[----:B-1----:R-:W-:Y:S05]  /*11070*/  @!P0 BRA `(.L_x_12878) ;  /* 0xfffffffc00f08947 */ /* 0x002fea000383ffff */
[----:B------:R-:W-:Y:S05]  /*11080*/  BRA `(.L_x_12991) ;  /* 0xffffffc400007947 */ /* 0x000fea000383ffff */
.L_x_12887:
[----:B0-----:R0:W2:Y:S02]  /*11090*/  SYNCS.PHASECHK.TRANS64.TRYWAIT P0, [R2+URZ+0x30840], R3 ;  /* 0x03084003020075a7 */ /* 0x0010a4000800017f */
[----:B--2---:R-:W-:Y:S05]  /*110a0*/  @!P0 NANOSLEEP.SYNCS 0x989680 ;  /* 0x009896800000895d */ /* 0x004fea0003900000 */
[----:B------:R-:W2:Y:S02]  /*110b0*/  @!P0 SYNCS.PHASECHK.TRANS64 P0, [R2+URZ+0x30840], R3 ;  /* 0x03084003020085a7 */ /* 0x000ea4000800007f */
[----:B--2---:R-:W-:Y:S05]  /*110c0*/  @!P0 BRA `(.L_x_12887) ;  /* 0xfffffffc00f08947 */ /* 0x004fea000383ffff */
[----:B------:R-:W-:Y:S05]  /*110d0*/  BRA `(.L_x_12992) ;  /* 0xffffffc400b07947 */ /* 0x000fea000383ffff */
.L_x_12892:
[----:B0-----:R0:W1:Y:S02]  /*110e0*/  SYNCS.PHASECHK.TRANS64.TRYWAIT P0, [R3+URZ+0x60], R2 ;  /* 0x00006002030075a7 */ /* 0x001064000800017f */
[----:B-1----:R-:W-:Y:S05]  /*110f0*/  @!P0 NANOSLEEP.SYNCS 0x989680 ;  /* 0x009896800000895d */ /* 0x002fea0003900000 */
[----:B------:R-:W1:Y:S02]  /*11100*/  @!P0 SYNCS.PHASECHK.TRANS64 P0, [R3+URZ+0x60], R2 ;  /* 0x00006002030085a7 */ /* 0x000e64000800007f */
[----:B-1----:R-:W-:Y:S05]  /*11110*/  @!P0 BRA `(.L_x_12892) ;  /* 0xfffffffc00f08947 */ /* 0x002fea000383ffff */
[----:B------:R-:W-:Y:S05]  /*11120*/  BRA `(.L_x_12993) ;  /* 0xffffffc8003c7947 */ /* 0x000fea000383ffff */
.L_x_12900:
[----:B-1----:R1:W2:Y:S02]  /*11130*/  SYNCS.PHASECHK.TRANS64.TRYWAIT P0, [R2+URZ+0x30840], R3 ;  /* 0x03084003020075a7 */ /* 0x0022a4000800017f */
[----:B--2---:R-:W-:Y:S05]  /*11140*/  @!P0 NANOSLEEP.SYNCS 0x989680 ;  /* 0x009896800000895d */ /* 0x004fea0003900000 */
[----:B------:R-:W2:Y:S02]  /*11150*/  @!P0 SYNCS.PHASECHK.TRANS64 P0, [R2+URZ+0x30840], R3 ;  /* 0x03084003020085a7 */ /* 0x000ea4000800007f */
[----:B--2---:R-:W-:Y:S05]  /*11160*/  @!P0 BRA `(.L_x_12900) ;  /* 0xfffffffc00f08947 */ /* 0x004fea000383ffff */
[----:B------:R-:W-:Y:S05]  /*11170*/  BRA `(.L_x_12994) ;  /* 0xffffffcc007c7947 */ /* 0x000fea000383ffff */
.L_x_12905:
[----:B0-----:R0:W1:Y:S02]  /*11180*/  SYNCS.PHASECHK.TRANS64.TRYWAIT P0, [R10+URZ+0x60], R3 ;  /* 0x000060030a0075a7 */ /* 0x001064000800017f */
[----:B-1----:R-:W-:Y:S05]  /*11190*/  @!P0 NANOSLEEP.SYNCS 0x989680 ;  /* 0x009896800000895d */ /* 0x002fea0003900000 */
[----:B------:R-:W1:Y:S02]  /*111a0*/  @!P0 SYNCS.PHASECHK.TRANS64 P0, [R10+URZ+0x60], R3 ;  /* 0x000060030a0085a7 */ /* 0x000e64000800007f */
[----:B-1----:R-:W-:Y:S05]  /*111b0*/  @!P0 BRA `(.L_x_12905) ;  /* 0xfffffffc00f08947 */ /* 0x002fea000383ffff */
[----:B------:R-:W-:Y:S05]  /*111c0*/  BRA `(.L_x_12995) ;  /* 0xffffffd000087947 */ /* 0x000fea000383ffff */
.L_x_12913:
[----:B-1----:R1:W2:Y:S02]  /*111d0*/  SYNCS.PHASECHK.TRANS64.TRYWAIT P0, [R2+URZ+0x30840], R3 ;  /* 0x03084003020075a7 */ /* 0x0022a4000800017f */
[----:B--2---:R-:W-:Y:S05]  /*111e0*/  @!P0 NANOSLEEP.SYNCS 0x989680 ;  /* 0x009896800000895d */ /* 0x004fea0003900000 */
[----:B------:R-:W2:Y:S02]  /*111f0*/  @!P0 SYNCS.PHASECHK.TRANS64 P0, [R2+URZ+0x30840], R3 ;  /* 0x03084003020085a7 */ /* 0x000ea4000800007f */
[----:B--2---:R-:W-:Y:S05]  /*11200*/  @!P0 BRA `(.L_x_12913) ;  /* 0xfffffffc00f08947 */ /* 0x004fea000383ffff */
[----:B------:R-:W-:Y:S05]  /*11210*/  BRA `(.L_x_12996) ;  /* 0xffffffd400147947 */ /* 0x000fea000383ffff */
.L_x_12918:
[----:B0-----:R0:W1:Y:S02]  /*11220*/  SYNCS.PHASECHK.TRANS64.TRYWAIT P0, [R8+URZ+0x60], R3 ;  /* 0x00006003080075a7 */ /* 0x001064000800017f */
[----:B-1----:R-:W-:Y:S05]  /*11230*/  @!P0 NANOSLEEP.SYNCS 0x989680 ;  /* 0x009896800000895d */ /* 0x002fea0003900000 */
[----:B------:R-:W1:Y:S02]  /*11240*/  @!P0 SYNCS.PHASECHK.TRANS64 P0, [R8+URZ+0x60], R3 ;  /* 0x00006003080085a7 */ /* 0x000e64000800007f */
[----:B-1----:R-:W-:Y:S05]  /*11250*/  @!P0 BRA `(.L_x_12918) ;  /* 0xfffffffc00f08947 */ /* 0x002fea000383ffff */
[----:B------:R-:W-:Y:S05]  /*11260*/  BRA `(.L_x_12997) ;  /* 0xffffffd400a47947 */ /* 0x000fea000383ffff */
.L_x_12928:
[----:B0-----:R0:W1:Y:S02]  /*11270*/  SYNCS.PHASECHK.TRANS64.TRYWAIT P0, [R3+URZ+0x30860], R0 ;  /* 0x03086000030075a7 */ /* 0x001064000800017f */
[----:B-1----:R-:W-:Y:S05]  /*11280*/  @!P0 NANOSLEEP.SYNCS 0x989680 ;  /* 0x009896800000895d */ /* 0x002fea0003900000 */
[----:B------:R-:W1:Y:S02]  /*11290*/  @!P0 SYNCS.PHASECHK.TRANS64 P0, [R3+URZ+0x30860], R0 ;  /* 0x03086000030085a7 */ /* 0x000e64000800007f */
[----:B-1----:R-:W-:Y:S05]  /*112a0*/  @!P0 BRA `(.L_x_12928) ;  /* 0xfffffffc00f08947 */ /* 0x002fea000383ffff */
[----:B------:R-:W-:Y:S05]  /*112b0*/  BRA `(.L_x_12998) ;  /* 0xffffffd800a07947 */ /* 0x000fea000383ffff */
.L_x_12934:
[----:B------:R-:W-:Y:S01]  /*112c0*/  BSSY B0, `(.L_x_12999) ;  /* 0x0000008000007945 */ /* 0x000fe20003800000 */
[----:B------:R-:W-:Y:S01]  /*112d0*/  IMAD.MOV.U32 R13, RZ, RZ, R16 ;  /* 0x000000ffff0d7224 */ /* 0x000fe200078e0010 */
[----:B------:R-:W-:Y:S01]  /*112e0*/  MOV R15, 0xffffffff ;  /* 0xffffffff000f7802 */ /* 0x000fe20000000f00 */
[----:B------:R-:W-:Y:S02]  /*112f0*/  IMAD.MOV.U32 R12, RZ, RZ, RZ ;  /* 0x000000ffff0c7224 */ /* 0x000fe400078e00ff */
[----:B------:R-:W-:-:S07]  /*11300*/  IMAD.MOV.U32 R11, RZ, RZ, 0x1f ;  /* 0x0000001fff0b7424 */ /* 0x000fce00078e00ff */
[----:B------:R-:W-:Y:S05]  /*11310*/  WARPSYNC.COLLECTIVE R15, `(.L_x_13000) ;  /* 0x000000000f087348 */ /* 0x000fea0003c00000 */
[----:B------:R0:W1:Y:S02]  /*11320*/  SHFL.IDX P6, R14, R13, R12, R11 ;  /* 0x0000000c0d0e7389 */ /* 0x00006400000c000b */
[----:B01----:R-:W-:Y:S01]  /*11330*/  ENDCOLLECTIVE ;  /* 0x000000000000791b */ /* 0x003fe20003800000 */
.L_x_13000:
[----:B------:R-:W-:Y:S05]  /*11340*/  BSYNC B0 ;  /* 0x0000000000007941 */ /* 0x000fea0003800000 */
.L_x_12999:
        /* <DEDUP_REMOVED lines=9> */
.L_x_13001:
[----:B------:R-:W-:Y:S02]  /*113e0*/  ULDC UR4, c[0x0][0xc3c] ;  /* 0x00030f0000047ab9 */ /* 0x000fe40000000800 */
[----:B------:R-:W-:-:S13]  /*113f0*/  ISETP.GE.OR P1, PT, R5, UR4, !P0 ;  /* 0x0000000405007c0c */ /* 0x000fda000c726670 */
[----:B------:R-:W0:Y:S01]  /*11400*/  @!P1 LDC.64 R2, c[0x0][0xc80] ;  /* 0x00032000ff029b82 */ /* 0x000e220000000a00 */
[----:B------:R-:W-:Y:S02]  /*11410*/  IMAD.MOV.U32 R11, RZ, RZ, RZ ;  /* 0x000000ffff0b7224 */ /* 0x000fe400078e00ff */
[----:B------:R-:W-:Y:S02]  /*11420*/  IMAD.MOV.U32 R4, RZ, RZ, R14 ;  /* 0x000000ffff047224 */ /* 0x000fe400078e000e */
[----:B0-----:R-:W-:-:S06]  /*11430*/  @!P1 IMAD.WIDE R2, R5, 0x4, R2 ;  /* 0x0000000405029825 */ /* 0x001fcc00078e0202 */
[----:B------:R-:W2:Y:S01]  /*11440*/  @!P1 LDG.E R2, desc[UR48][R2.64] ;  /* 0x0000003002029981 */ /* 0x000ea2000c1e1900 */
[----:B------:R-:W-:Y:S01]  /*11450*/  IMAD.MOV.U32 R5, RZ, RZ, RZ ;  /* 0x000000ffff057224 */ /* 0x000fe200078e00ff */
[C---:B------:R-:W-:Y:S02]  /*11460*/  ISETP.GE.U32.AND P2, PT, R8.reuse, 0x2, PT ;  /* 0x000000020800780c */ /* 0x040fe40003f46070 */
[C---:B------:R-:W-:Y:S02]  /*11470*/  ISETP.GE.U32.AND P3, PT, R8.reuse, 0x4, PT ;  /* 0x000000040800780c */ /* 0x040fe40003f66070 */
[C---:B------:R-:W-:Y:S02]  /*11480*/  ISETP.GE.U32.AND P4, PT, R8.reuse, 0x8, PT ;  /* 0x000000080800780c */ /* 0x040fe40003f86070 */
[C---:B------:R-:W-:Y:S01]  /*11490*/  ISETP.GE.U32.AND P5, PT, R8.reuse, 0x10, PT ;  /* 0x000000100800780c */ /* 0x040fe20003fa6070 */
[----:B--2---:R-:W-:Y:S01]  /*114a0*/  @!P1 IMAD.MOV.U32 R5, RZ, RZ, R2 ;  /* 0x000000ffff059224 */ /* 0x004fe200078e0002 */
[----:B------:R-:W-:-:S04]  /*114b0*/  ISETP.NE.AND P1, PT, R8, RZ, PT ;  /* 0x000000ff0800720c */ /* 0x000fc80003f25270 */
[----:B------:R-:W-:-:S09]  /*114c0*/  MOV R13, R5 ;  /* 0x00000005000d7202 */ /* 0x000fd20000000f00 */
[----:B------:R-:W-:Y:S05]  /*114d0*/  WARPSYNC.COLLECTIVE R15, `(.L_x_13002) ;  /* 0x000000000f087348 */ /* 0x000fea0003c00000 */
[----:B------:R0:W1:Y:S02]  /*114e0*/  SHFL.UP P6, R14, R13, R12, R11 ;  /* 0x0400000c0d0e7389 */ /* 0x00006400000c000b */
[----:B01----:R-:W-:Y:S01]  /*114f0*/  ENDCOLLECTIVE ;  /* 0x000000000000791b */ /* 0x003fe20003800000 */
.L_x_13002:
[----:B------:R-:W-:Y:S01]  /*11500*/  IMAD.MOV.U32 R12, RZ, RZ, 0x2 ;  /* 0x00000002ff0c7424 */ /* 0x000fe200078e00ff */
[----:B------:R-:W-:-:S05]  /*11510*/  SEL R6, R14, RZ, P1 ;  /* 0x000000ff0e067207 */ /* 0x000fca0000800000 */
[----:B------:R-:W-:-:S04]  /*11520*/  IMAD.IADD R6, R5, 0x1, R6 ;  /* 0x0000000105067824 */ /* 0x000fc800078e0206 */
[----:B------:R-:W-:-:S07]  /*11530*/  IMAD.MOV.U32 R13, RZ, RZ, R6 ;  /* 0x000000ffff0d7224 */ /* 0x000fce00078e0006 */
[----:B------:R-:W-:Y:S05]  /*11540*/  WARPSYNC.COLLECTIVE R15, `(.L_x_13003) ;  /* 0x000000000f087348 */ /* 0x000fea0003c00000 */
[----:B------:R0:W1:Y:S02]  /*11550*/  SHFL.UP P6, R14, R13, R12, R11 ;  /* 0x0400000c0d0e7389 */ /* 0x00006400000c000b */
[----:B01----:R-:W-:Y:S01]  /*11560*/  ENDCOLLECTIVE ;  /* 0x000000000000791b */ /* 0x003fe20003800000 */
.L_x_13003:
[----:B------:R-:W-:Y:S01]  /*11570*/  IMAD.MOV.U32 R12, RZ, RZ, 0x4 ;  /* 0x00000004ff0c7424 */ /* 0x000fe200078e00ff */
[----:B------:R-:W-:-:S04]  /*11580*/  SEL R7, R14, RZ, P2 ;  /* 0x000000ff0e077207 */ /* 0x000fc80001000000 */
[----:B------:R-:W-:-:S05]  /*11590*/  IADD3 R7, R6, R7, RZ ;  /* 0x0000000706077210 */ /* 0x000fca0007ffe0ff */
[----:B------:R-:W-:-:S07]  /*115a0*/  IMAD.MOV.U32 R13, RZ, RZ, R7 ;  /* 0x000000ffff0d7224 */ /* 0x000fce00078e0007 */
[----:B------:R-:W-:Y:S05]  /*115b0*/  WARPSYNC.COLLECTIVE R15, `(.L_x_13004) ;  /* 0x000000000f087348 */ /* 0x000fea0003c00000 */
[----:B------:R0:W1:Y:S02]  /*115c0*/  SHFL.UP P6, R14, R13, R12, R11 ;  /* 0x0400000c0d0e7389 */ /* 0x00006400000c000b */
[----:B01----:R-:W-:Y:S01]  /*115d0*/  ENDCOLLECTIVE ;  /* 0x000000000000791b */ /* 0x003fe20003800000 */
.L_x_13004:
[----:B------:R-:W-:Y:S02]  /*115e0*/  MOV R12, 0x8 ;  /* 0x00000008000c7802 */ /* 0x000fe40000000f00 */
[----:B------:R-:W-:-:S05]  /*115f0*/  SEL R2, R14, RZ, P3 ;  /* 0x000000ff0e027207 */ /* 0x000fca0001800000 */
[----:B------:R-:W-:-:S04]  /*11600*/  IMAD.IADD R2, R7, 0x1, R2 ;  /* 0x0000000107027824 */ /* 0x000fc800078e0202 */
[----:B------:R-:W-:-:S07]  /*11610*/  IMAD.MOV.U32 R13, RZ, RZ, R2 ;  /* 0x000000ffff0d7224 */ /* 0x000fce00078e0002 */
[----:B------:R-:W-:Y:S05]  /*11620*/  WARPSYNC.COLLECTIVE R15, `(.L_x_13005) ;  /* 0x000000000f087348 */ /* 0x000fea0003c00000 */
[----:B------:R0:W1:Y:S02]  /*11630*/  SHFL.UP P6, R14, R13, R12, R11 ;  /* 0x0400000c0d0e7389 */ /* 0x00006400000c000b */
[----:B01----:R-:W-:Y:S01]  /*11640*/  ENDCOLLECTIVE ;  /* 0x000000000000791b */ /* 0x003fe20003800000 */
.L_x_13005:
[----:B------:R-:W-:Y:S01]  /*11650*/  IMAD.MOV.U32 R12, RZ, RZ, 0x10 ;  /* 0x00000010ff0c7424 */ /* 0x000fe200078e00ff */
[----:B------:R-:W-:-:S05]  /*11660*/  SEL R3, R14, RZ, P4 ;  /* 0x000000ff0e037207 */ /* 0x000fca0002000000 */
[----:B------:R-:W-:-:S04]  /*11670*/  IMAD.IADD R3, R2, 0x1, R3 ;  /* 0x0000000102037824 */ /* 0x000fc800078e0203 */
[----:B------:R-:W-:-:S07]  /*11680*/  IMAD.MOV.U32 R13, RZ, RZ, R3 ;  /* 0x000000ffff0d7224 */ /* 0x000fce00078e0003 */
[----:B------:R-:W-:Y:S05]  /*11690*/  WARPSYNC.COLLECTIVE R15, `(.L_x_13006) ;  /* 0x000000000f087348 */ /* 0x000fea0003c00000 */
[----:B------:R0:W1:Y:S02]  /*116a0*/  SHFL.UP P6, R14, R13, R12, R11 ;  /* 0x0400000c0d0e7389 */ /* 0x00006400000c000b */
[----:B01----:R-:W-:Y:S01]  /*116b0*/  ENDCOLLECTIVE ;  /* 0x000000000000791b */ /* 0x003fe20003800000 */
.L_x_13006:
        /* <DEDUP_REMOVED lines=8> */
.L_x_13007:
[----:B------:R-:W-:Y:S05]  /*11740*/  BRA `(.L_x_13008) ;  /* 0xffffffd800d47947 */ /* 0x000fea000383ffff */
.L_x_12939:
[----:B------:R-:W-:Y:S01]  /*11750*/  BSSY B0, `(.L_x_13009) ;  /* 0x0000008000007945 */ /* 0x000fe20003800000 */
[----:B-----5:R-:W-:Y:S01]  /*11760*/  IMAD.MOV.U32 R13, RZ, RZ, R5 ;  /* 0x000000ffff0d7224 */ /* 0x020fe200078e0005 */
[----:B------:R-:W-:Y:S01]  /*11770*/  MOV R11, RZ ;  /* 0x000000ff000b7202 */ /* 0x000fe20000000f00 */
[----:B------:R-:W-:Y:S02]  /*11780*/  IMAD.MOV.U32 R12, RZ, RZ, 0x1 ;  /* 0x00000001ff0c7424 */ /* 0x000fe400078e00ff */
[----:B------:R-:W-:-:S07]  /*11790*/  IMAD.MOV.U32 R15, RZ, RZ, -0x1 ;  /* 0xffffffffff0f7424 */ /* 0x000fce00078e00ff */
[----:B0-----:R-:W-:Y:S05]  /*117a0*/  WARPSYNC.COLLECTIVE R15, `(.L_x_13010) ;  /* 0x000000000f087348 */ /* 0x001fea0003c00000 */
[----:B------:R1:W2:Y:S02]  /*117b0*/  SHFL.UP P6, R14, R13, R12, R11 ;  /* 0x0400000c0d0e7389 */ /* 0x0002a400000c000b */
[----:B012---:R-:W-:Y:S01]  /*117c0*/  ENDCOLLECTIVE ;  /* 0x000000000000791b */ /* 0x007fe20003800000 */
.L_x_13010:
[----:B------:R-:W-:Y:S05]  /*117d0*/  BSYNC B0 ;  /* 0x0000000000007941 */ /* 0x000fea0003800000 */
.L_x_13009:
[----:B------:R-:W-:Y:S01]  /*117e0*/  SEL R14, R14, RZ, P1 ;  /* 0x000000ff0e0e7207 */ /* 0x000fe20000800000 */
[----:B------:R-:W-:Y:S01]  /*117f0*/  IMAD.MOV.U32 R12, RZ, RZ, 0x2 ;  /* 0x00000002ff0c7424 */ /* 0x000fe200078e00ff */
[----:B------:R-:W-:Y:S01]  /*11800*/  MOV R15, 0xffffffff ;  /* 0xffffffff000f7802 */ /* 0x000fe20000000f00 */
[----:B------:R-:W-:Y:S02]  /*11810*/  IMAD.MOV.U32 R11, RZ, RZ, RZ ;  /* 0x000000ffff0b7224 */ /* 0x000fe400078e00ff */
[----:B------:R-:W-:-:S07]  /*11820*/  IMAD.IADD R13, R5, 0x1, R14 ;  /* 0x00000001050d7824 */ /* 0x000fce00078e020e */
[----:B------:R-:W-:Y:S05]  /*11830*/  WARPSYNC.COLLECTIVE R15, `(.L_x_13011) ;  /* 0x000000000f087348 */ /* 0x000fea0003c00000 */
[----:B------:R0:W1:Y:S02]  /*11840*/  SHFL.UP P6, R14, R13, R12, R11 ;  /* 0x0400000c0d0e7389 */ /* 0x00006400000c000b */
[----:B01----:R-:W-:Y:S01]  /*11850*/  ENDCOLLECTIVE ;  /* 0x000000000000791b */ /* 0x003fe20003800000 */
.L_x_13011:
[----:B------:R-:W-:Y:S01]  /*11860*/  IMAD.MOV.U32 R12, RZ, RZ, 0x4 ;  /* 0x00000004ff0c7424 */ /* 0x000fe200078e00ff */
[----:B------:R-:W-:-:S05]  /*11870*/  SEL R2, R14, RZ, P2 ;  /* 0x000000ff0e027207 */ /* 0x000fca0001000000 */
[----:B------:R-:W-:-:S04]  /*11880*/  IMAD.IADD R2, R13, 0x1, R2 ;  /* 0x000000010d027824 */ /* 0x000fc800078e0202 */
[----:B------:R-:W-:-:S07]  /*11890*/  IMAD.MOV.U32 R13, RZ, RZ, R2 ;  /* 0x000000ffff0d7224 */ /* 0x000fce00078e0002 */
[----:B------:R-:W-:Y:S05]  /*118a0*/  WARPSYNC.COLLECTIVE R15, `(.L_x_13012) ;  /* 0x000000000f087348 */ /* 0x000fea0003c00000 */
[----:B------:R0:W1:Y:S02]  /*118b0*/  SHFL.UP P6, R14, R13, R12, R11 ;  /* 0x0400000c0d0e7389 */ /* 0x00006400000c000b */
[----:B01----:R-:W-:Y:S01]  /*118c0*/  ENDCOLLECTIVE ;  /* 0x000000000000791b */ /* 0x003fe20003800000 */
.L_x_13012:
[----:B------:R-:W-:Y:S01]  /*118d0*/  IMAD.MOV.U32 R12, RZ, RZ, 0x8 ;  /* 0x00000008ff0c7424 */ /* 0x000fe200078e00ff */
[----:B------:R-:W-:-:S05]  /*118e0*/  SEL R3, R14, RZ, P3 ;  /* 0x000000ff0e037207 */ /* 0x000fca0001800000 */
[----:B------:R-:W-:-:S05]  /*118f0*/  IMAD.IADD R3, R2, 0x1, R3 ;  /* 0x0000000102037824 */ /* 0x000fca00078e0203 */
[----:B------:R-:W-:-:S07]  /*11900*/  MOV R13, R3 ;  /* 0x00000003000d7202 */ /* 0x000fce0000000f00 */
[----:B------:R-:W-:Y:S05]  /*11910*/  WARPSYNC.COLLECTIVE R15, `(.L_x_13013) ;  /* 0x000000000f087348 */ /* 0x000fea0003c00000 */
[----:B------:R0:W1:Y:S02]  /*11920*/  SHFL.UP P6, R14, R13, R12, R11 ;  /* 0x0400000c0d0e7389 */ /* 0x00006400000c000b */
[----:B01----:R-:W-:Y:S01]  /*11930*/  ENDCOLLECTIVE ;  /* 0x000000000000791b */ /* 0x003fe20003800000 */
.L_x_13013:
[----:B------:R-:W-:Y:S01]  /*11940*/  IMAD.MOV.U32 R12, RZ, RZ, 0x10 ;  /* 0x00000010ff0c7424 */ /* 0x000fe200078e00ff */
[----:B------:R-:W-:-:S05]  /*11950*/  SEL R4, R14, RZ, P4 ;  /* 0x000000ff0e047207 */ /* 0x000fca0002000000 */
[----:B------:R-:W-:-:S04]  /*11960*/  IMAD.IADD R4, R3, 0x1, R4 ;  /* 0x0000000103047824 */ /* 0x000fc800078e0204 */
[----:B------:R-:W-:-:S07]  /*11970*/  IMAD.MOV.U32 R13, RZ, RZ, R4 ;  /* 0x000000ffff0d7224 */ /* 0x000fce00078e0004 */
[----:B------:R-:W-:Y:S05]  /*11980*/  WARPSYNC.COLLECTIVE R15, `(.L_x_13014) ;  /* 0x000000000f087348 */ /* 0x000fea0003c00000 */
[----:B------:R0:W1:Y:S02]  /*11990*/  SHFL.UP P6, R14, R13, R12, R11 ;  /* 0x0400000c0d0e7389 */ /* 0x00006400000c000b */
[----:B01----:R-:W-:Y:S01]  /*119a0*/  ENDCOLLECTIVE ;  /* 0x000000000000791b */ /* 0x003fe20003800000 */
.L_x_13014:
        /* <DEDUP_REMOVED lines=8> */
.L_x_13015:
[----:B------:R-:W-:Y:S05]  /*11a30*/  BRA `(.L_x_13016) ;  /* 0xffffffd800b47947 */ /* 0x000fea000383ffff */
.L_x_12941:
[----:B------:R-:W-:Y:S01]  /*11a40*/  BSSY B0, `(.L_x_13017) ;  /* 0x0000006000007945 */ /* 0x000fe20003800000 */
[----:B------:R-:W-:Y:S01]  /*11a50*/  PLOP3.LUT P6, PT, P6, PT, PT, 0x8, 0x0 ;  /* 0x000000000000781c */ /* 0x000fe200037ce170 */
[----:B------:R-:W-:-:S12]  /*11a60*/  IMAD.MOV.U32 R15, RZ, RZ, -0x1 ;  /* 0xffffffffff0f7424 */ /* 0x000fd800078e00ff */
[----:B0-----:R-:W-:Y:S05]  /*11a70*/  WARPSYNC.COLLECTIVE R15, `(.L_x_13018) ;  /* 0x000000000f087348 */ /* 0x001fea0003c00000 */
[----:B------:R-:W-:Y:S01]  /*11a80*/  VOTE.ANY R14, PT, P6 ;  /* 0x00000000000e7806 */ /* 0x000fe200030e0100 */
[----:B0-----:R-:W-:Y:S06]  /*11a90*/  ENDCOLLECTIVE ;  /* 0x000000000000791b */ /* 0x001fec0003800000 */
.L_x_13018:
[----:B------:R-:W-:Y:S05]  /*11aa0*/  BSYNC B0 ;  /* 0x0000000000007941 */ /* 0x000fea0003800000 */
.L_x_13017:
        /* <DEDUP_REMOVED lines=9> */
.L_x_13019:
[----:B------:R-:W-:Y:S01]  /*11b40*/  MOV R5, R14 ;  /* 0x0000000e00057202 */ /* 0x000fe20000000f00 */
[----:B------:R-:W-:Y:S06]  /*11b50*/  BRA `(.L_x_13020) ;  /* 0xffffffd800a47947 */ /* 0x000fec000383ffff */
.L_x_12943:
[----:B------:R-:W-:Y:S01]  /*11b60*/  BSSY B0, `(.L_x_13021) ;  /* 0x0000007000007945 */ /* 0x000fe20003800000 */
[----:B------:R-:W-:Y:S02]  /*11b70*/  IMAD.MOV.U32 R13, RZ, RZ, R2 ;  /* 0x000000ffff0d7224 */ /* 0x000fe400078e0002 */
[----:B------:R-:W-:Y:S02]  /*11b80*/  IMAD.MOV.U32 R11, RZ, RZ, 0x1f ;  /* 0x0000001fff0b7424 */ /* 0x000fe400078e00ff */
[----:B------:R-:W-:-:S07]  /*11b90*/  IMAD.MOV.U32 R15, RZ, RZ, -0x1 ;  /* 0xffffffffff0f7424 */ /* 0x000fce00078e00ff */
[----:B012---:R-:W-:Y:S05]  /*11ba0*/  WARPSYNC.COLLECTIVE R15, `(.L_x_13022) ;  /* 0x000000000f087348 */ /* 0x007fea0003c00000 */
[----:B------:R3:W4:Y:S02]  /*11bb0*/  SHFL.IDX P6, R14, R13, R12, R11 ;  /* 0x0000000c0d0e7389 */ /* 0x00072400000c000b */
[----:B01234-:R-:W-:Y:S01]  /*11bc0*/  ENDCOLLECTIVE ;  /* 0x000000000000791b */ /* 0x01ffe20003800000 */
.L_x_13022:
[----:B------:R-:W-:Y:S05]  /*11bd0*/  BSYNC B0 ;  /* 0x0000000000007941 */ /* 0x000fea0003800000 */
.L_x_13021:
[----:B------:R-:W-:Y:S05]  /*11be0*/  BRA `(.L_x_12942) ;  /* 0xffffffd8009c7947 */ /* 0x000fea000383ffff */
.L_x_12947:
[----:B0-----:R0:W2:Y:S02]  /*11bf0*/  SYNCS.PHASECHK.TRANS64.TRYWAIT P0, [R9+URZ+0x30820], R0 ;  /* 0x03082000090075a7 */ /* 0x0010a4000800017f */
[----:B--2---:R-:W-:Y:S05]  /*11c00*/  @!P0 NANOSLEEP.SYNCS 0x989680 ;  /* 0x009896800000895d */ /* 0x004fea0003900000 */
[----:B------:R-:W2:Y:S02]  /*11c10*/  @!P0 SYNCS.PHASECHK.TRANS64 P0, [R9+URZ+0x30820], R0 ;  /* 0x03082000090085a7 */ /* 0x000ea4000800007f */
[----:B--2---:R-:W-:Y:S05]  /*11c20*/  @!P0 BRA `(.L_x_12947) ;  /* 0xfffffffc00f08947 */ /* 0x004fea000383ffff */
[----:B------:R-:W-:Y:S05]  /*11c30*/  BRA `(.L_x_13023) ;  /* 0xffffffdc00887947 */ /* 0x000fea000383ffff */
.L_x_12948:
[----:B------:R-:W2:Y:S01]  /*11c40*/  S2R R2, SR_TID.X ;  /* 0x0000000000027919 */ /* 0x000ea20000002100 */
[----:B------:R-:W-:Y:S01]  /*11c50*/  BSSY B0, `(.L_x_13024) ;  /* 0x000000a000007945 */ /* 0x000fe20003800000 */
[----:B------:R-:W-:Y:S01]  /*11c60*/  MOV R12, RZ ;  /* 0x000000ff000c7202 */ /* 0x000fe20000000f00 */
        /* <DEDUP_REMOVED lines=8> */
.L_x_13025:
[----:B------:R-:W-:Y:S05]  /*11cf0*/  BSYNC B0 ;  /* 0x0000000000007941 */ /* 0x000fea0003800000 */
.L_x_13024:
[----:B------:R-:W-:Y:S05]  /*11d00*/  BRA `(.L_x_13026) ;  /* 0xffffffdc00707947 */ /* 0x000fea000383ffff */
.L_x_12951:
[----:B------:R-:W-:Y:S01]  /*11d10*/  BSSY B1, `(.L_x_13027) ;  /* 0x0000006000017945 */ /* 0x000fe20003800000 */
[----:B------:R-:W-:-:S07]  /*11d20*/  IMAD.MOV.U32 R15, RZ, RZ, -0x1 ;  /* 0xffffffffff0f7424 */ /* 0x000fce00078e00ff */
[----:B01-3--:R-:W-:Y:S05]  /*11d30*/  WARPSYNC.COLLECTIVE R15, `(.L_x_13028) ;  /* 0x000000000f0c7348 */ /* 0x00bfea0003c00000 */
[----:B------:R-:W-:Y:S02]  /*11d40*/  ELECT P6, UR62, PT ;  /* 0x00000000003e782f */ /* 0x000fe400038c0000 */
[----:B------:R-:W-:Y:S01]  /*11d50*/  MOV R14, UR62 ;  /* 0x0000003e000e7c02 */ /* 0x000fe20008000f00 */
[----:B01-3--:R-:W-:Y:S10]  /*11d60*/  ENDCOLLECTIVE ;  /* 0x000000000000791b */ /* 0x00bff40003800000 */
.L_x_13028:
[----:B------:R-:W-:Y:S05]  /*11d70*/  BSYNC B1 ;  /* 0x0000000000017941 */ /* 0x000fea0003800000 */
.L_x_13027:
[----:B------:R-:W-:Y:S05]  /*11d80*/  BRA `(.L_x_13029) ;  /* 0xffffffdc00687947 */ /* 0x000fea000383ffff */
.L_x_12953:
[----:B0-----:R0:W1:Y:S02]  /*11d90*/  SYNCS.PHASECHK.TRANS64.TRYWAIT P0, [R5+URZ], R4 ;  /* 0x00000004050075a7 */ /* 0x001064000800017f */
[----:B-1----:R-:W-:Y:S05]  /*11da0*/  @!P0 NANOSLEEP.SYNCS 0x989680 ;  /* 0x009896800000895d */ /* 0x002fea0003900000 */
[----:B------:R-:W1:Y:S02]  /*11db0*/  @!P0 SYNCS.PHASECHK.TRANS64 P0, [R5+URZ], R4 ;  /* 0x00000004050085a7 */ /* 0x000e64000800007f */
[----:B-1----:R-:W-:Y:S05]  /*11dc0*/  @!P0 BRA `(.L_x_12953) ;  /* 0xfffffffc00f08947 */ /* 0x002fea000383ffff */
[----:B------:R-:W-:Y:S05]  /*11dd0*/  BRA `(.L_x_13030) ;  /* 0xffffffdc009c7947 */ /* 0x000fea000383ffff */
.L_x_12954:
[----:B-1----:R1:W2:Y:S02]  /*11de0*/  SYNCS.PHASECHK.TRANS64.TRYWAIT P0, [R3+URZ], R2 ;  /* 0x00000002030075a7 */ /* 0x0022a4000800017f */
[----:B--2---:R-:W-:Y:S05]  /*11df0*/  @!P0 NANOSLEEP.SYNCS 0x989680 ;  /* 0x009896800000895d */ /* 0x004fea0003900000 */
[----:B------:R-:W2:Y:S02]  /*11e00*/  @!P0 SYNCS.PHASECHK.TRANS64 P0, [R3+URZ], R2 ;  /* 0x00000002030085a7 */ /* 0x000ea4000800007f */
[----:B--2---:R-:W-:Y:S05]  /*11e10*/  @!P0 BRA `(.L_x_12954) ;  /* 0xfffffffc00f08947 */ /* 0x004fea000383ffff */
[----:B------:R-:W-:Y:S05]  /*11e20*/  BRA `(.L_x_13031) ;  /* 0xffffffdc00907947 */ /* 0x000fea000383ffff */
.L_x_12956:
[----:B--2---:R2:W4:Y:S02]  /*11e30*/  SYNCS.PHASECHK.TRANS64.TRYWAIT P0, [R23+URZ], R4 ;  /* 0x00000004170075a7 */ /* 0x004524000800017f */
[----:B----4-:R-:W-:Y:S05]  /*11e40*/  @!P0 NANOSLEEP.SYNCS 0x989680 ;  /* 0x009896800000895d */ /* 0x010fea0003900000 */
[----:B------:R-:W4:Y:S02]  /*11e50*/  @!P0 SYNCS.PHASECHK.TRANS64 P0, [R23+URZ], R4 ;  /* 0x00000004170085a7 */ /* 0x000f24000800007f */
[----:B----4-:R-:W-:Y:S05]  /*11e60*/  @!P0 BRA `(.L_x_12956) ;  /* 0xfffffffc00f08947 */ /* 0x010fea000383ffff */
[----:B------:R-:W-:Y:S05]  /*11e70*/  BRA `(.L_x_13032) ;  /* 0xffffffdc00947947 */ /* 0x000fea000383ffff */
.L_x_13033:
        /* <DEDUP_REMOVED lines=16> */
.L_x_15329:


//--------------------- .text._ZN7cutlass13device_kernelIN5flash11enable_sm90INS1_16FlashAttnFwdSm90INS1_25CollectiveMainloopFwdSm90ILi2EN4cute5tupleIJNS5_1CILi1EEES8_S8_EEENS6_IJNS7_ILi192EEESA_NS7_ILi64EEEEEELi64ENS_10bfloat16_tEfNS_4arch4Sm90ELb0ELb0ELb1ELb1ELb0ELb1ELb0ELb0ELb1ELb1ELb0ELb0EEENS1_21CollectiveEpilogueFwdINS6_IJSA_SB_SA_EEES9_SD_SF_Li384ELb1ELb1ELb0ELb0EEENS1_36VarlenDynamicPersistentTileSchedulerILi192ELi192ELi384ELi128ELb0ELb1ELb1ELb0ELb1ELb1EEEEEEEEEvNT_6ParamsE --------------------------
	.section	.text._ZN7cutlass13device_kernelIN5flash11enable_sm90INS1_16FlashAttnFwdSm90INS1_25CollectiveMainloopFwdSm90ILi2EN4cute5tupleIJNS5_1CILi1EEES8_S8_EEENS6_IJNS7_ILi192EEESA_NS7_ILi64EEEEEELi64ENS_10bfloat16_tEfNS_4arch4Sm90ELb0ELb0ELb1ELb1ELb0ELb1ELb0ELb0ELb1ELb1ELb0ELb0EEENS1_21CollectiveEpilogueFwdINS6_IJSA_SB_SA_EEES9_SD_SF_Li384ELb1ELb1ELb0ELb0EEENS1_36VarlenDynamicPersistentTileSchedulerILi192ELi192ELi384ELi128ELb0ELb1ELb1ELb0ELb1ELb1EEEEEEEEEvNT_6ParamsE,"ax",@progbits
	.align	128
.text._ZN7cutlass13device_kernelIN5flash11enable_sm90INS1_16FlashAttnFwdSm90INS1_25CollectiveMainloopFwdSm90ILi2EN4cute5tupleIJNS5_1CILi1EEES8_S8_EEENS6_IJNS7_ILi192EEESA_NS7_ILi64EEEEEELi64ENS_10bfloat16_tEfNS_4arch4Sm90ELb0ELb0ELb1ELb1ELb0ELb1ELb0ELb0ELb1ELb1ELb0ELb0EEENS1_21CollectiveEpilogueFwdINS6_IJSA_SB_SA_EEES9_SD_SF_Li384ELb1ELb1ELb0ELb0EEENS1_36VarlenDynamicPersistentTileSchedulerILi192ELi192ELi384ELi128ELb0ELb1ELb1ELb0ELb1ELb1EEEEEEEEEvNT_6ParamsE:
        .type           _ZN7cutlass13device_kernelIN5flash11enable_sm90INS1_16FlashAttnFwdSm90INS1_25CollectiveMainloopFwdSm90ILi2EN4cute5tupleIJNS5_1CILi1EEES8_S8_EEENS6_IJNS7_ILi192EEESA_NS7_ILi64EEEEEELi64ENS_10bfloat16_tEfNS_4arch4Sm90ELb0ELb0ELb1ELb1ELb0ELb1ELb0ELb0ELb1ELb1ELb0ELb0EEENS1_21CollectiveEpilogueFwdINS6_IJSA_SB_SA_EEES9_SD_SF_Li384ELb1ELb1ELb0ELb0EEENS1_36VarlenDynamicPersistentTileSchedulerILi192ELi192ELi384ELi128ELb0ELb1ELb1ELb0ELb1ELb1EEEEEEEEEvNT_6ParamsE,@function
        .size           _ZN7cutlass13device_kernelIN5flash11enable_sm90INS1_16FlashAttnFwdSm90INS1_25CollectiveMainloopFwdSm90ILi2EN4cute5tupleIJNS5_1CILi1EEES8_S8_EEENS6_IJNS7_ILi192EEESA_NS7_ILi64EEEEEELi64ENS_10bfloat16_tEfNS_4arch4Sm90ELb0ELb0ELb1ELb1ELb0ELb1ELb0ELb0ELb1ELb1ELb0ELb0EEENS1_21CollectiveEpilogueFwdINS6_IJSA_SB_SA_EEES9_SD_SF_Li384ELb1ELb1ELb0ELb0EEENS1_36VarlenDynamicPersistentTileSchedulerILi192ELi192ELi384ELi128ELb0ELb1ELb1ELb0ELb1ELb1EEEEEEEEEvNT_6ParamsE,(.L_x_15330 - _ZN7cutlass13device_kernelIN5flash11enable_sm90INS1_16FlashAttnFwdSm90INS1_25CollectiveMainloopFwdSm90ILi2EN4cute5tupleIJNS5_1CILi1EEES8_S8_EEENS6_IJNS7_ILi192EEESA_NS7_ILi64EEEEEELi64ENS_10bfloat16_tEfNS_4arch4Sm90ELb0ELb0ELb1ELb1ELb0ELb1ELb0ELb0ELb1ELb1ELb0ELb0EEENS1_21CollectiveEpilogueFwdINS6_IJSA_SB_SA_EEES9_SD_SF_Li384ELb1ELb1ELb0ELb0EEENS1_36VarlenDynamicPersistentTileSchedulerILi192ELi192ELi384ELi128ELb0ELb1ELb1ELb0ELb1ELb1EEEEEEEEEvNT_6ParamsE)
        .other          _ZN7cutlass13device_kernelIN5flash11enable_sm90INS1_16FlashAttnFwdSm90INS1_25CollectiveMainloopFwdSm90ILi2EN4cute5tupleIJNS5_1CILi1EEES8_S8_EEENS6_IJNS7_ILi192EEESA_NS7_ILi64EEEEEELi64ENS_10bfloat16_tEfNS_4arch4Sm90ELb0ELb0ELb1ELb1ELb0ELb1ELb0ELb0ELb1ELb1ELb0ELb0EEENS1_21CollectiveEpilogueFwdINS6_IJSA_SB_SA_EEES9_SD_SF_Li384ELb1ELb1ELb0ELb0EEENS1_36VarlenDynamicPersistentTileSchedulerILi192ELi192ELi384ELi128ELb0ELb1ELb1ELb0ELb1ELb1EEEEEEEEEvNT_6ParamsE,@"STO_CUDA_ENTRY STV_DEFAULT"
_ZN7cutlass13device_kernelIN5flash11enable_sm90INS1_16FlashAttnFwdSm90INS1_25CollectiveMainloopFwdSm90ILi2EN4cute5tupleIJNS5_1CILi1EEES8_S8_EEENS6_IJNS7_ILi192EEESA_NS7_ILi64EEEEEELi64ENS_10bfloat16_tEfNS_4arch4Sm90ELb0ELb0ELb1ELb1ELb0ELb1ELb0ELb0ELb1ELb1ELb0ELb0EEENS1_21CollectiveEpilogueFwdINS6_IJSA_SB_SA_EEES9_SD_SF_Li384ELb1ELb1ELb0ELb0EEENS1_36VarlenDynamicPersistentTileSchedulerILi192ELi192ELi384ELi128ELb0ELb1ELb1ELb0ELb1ELb1EEEEEEEEEvNT_6ParamsE:
        /* <DEDUP_REMOVED lines=23> */
.L_x_13035:
[----:B------:R-:W-:Y:S05]  /*0170*/  BSYNC B0 ;  /* 0x0000000000007941 */ /* 0x000fea0003800000 */
.L_x_13034:
        /* <DEDUP_REMOVED lines=40> */
.L_x_13036:
        /* <DEDUP_REMOVED lines=22> */
.L_x_13037:
        /* <DEDUP_REMOVED lines=18> */
.L_x_13038:
        /* <DEDUP_REMOVED lines=22> */
.L_x_13039:
        /* <DEDUP_REMOVED lines=22> */
.L_x_13040:
        /* <DEDUP_REMOVED lines=9> */
.L_x_13043:
        /* <DEDUP_REMOVED lines=23> */
[----:B------:R-:W2:Y:S01]  /*0b40*/  LDL.LU R14, [R1+0x40] ;  /* 0x00004000010e7983 */ /* 0x000ea20000300800 */
[----:B------:R-:W0:Y:S02]  /*0b50*/  S2R R0, SR_TID.X ;  /* 0x0000000000007919 */ /* 0x000e240000002100 */
[----:B0-----:R-:W-:-:S05]  /*0b60*/  VIADD R13, R0, 0xffffff80 ;  /* 0xffffff80000d7836 */ /* 0x001fca0000000000 */
[----:B------:R-:W-:-:S04]  /*0b70*/  SHF.R.S32.HI R0, RZ, 0x1f, R13 ;  /* 0x0000001fff007819 */ /* 0x000fc8000001140d */
[----:B------:R-:W-:-:S04]  /*0b80*/  LEA.HI R3, R0, R13, RZ, 0x7 ;  /* 0x0000000d00037211 */ /* 0x000fc800078f38ff */
[----:B------:R-:W-:-:S05]  /*0b90*/  LOP3.LUT R4, R3, 0xffffff80, RZ, 0xc0, !PT ;  /* 0xffffff8003047812 */ /* 0x000fca00078ec0ff */
[----:B------:R-:W-:-:S05]  /*0ba0*/  IMAD.IADD R16, R13, 0x1, -R4 ;  /* 0x000000010d107824 */ /* 0x000fca00078e0a04 */
[----:B------:R-:W-:-:S04]  /*0bb0*/  SHF.R.S32.HI R9, RZ, 0x1f, R16 ;  /* 0x0000001fff097819 */ /* 0x000fc80000011410 */
[----:B------:R-:W-:Y:S02]  /*0bc0*/  LEA.HI R10, R9, R16, RZ, 0x2 ;  /* 0x00000010090a7211 */ /* 0x000fe400078f10ff */
[----:B------:R-:W-:Y:S02]  /*0bd0*/  LEA.HI R4, R0, R13, RZ, 0x4 ;  /* 0x0000000d00047211 */ /* 0x000fe400078f20ff */
[--C-:B------:R-:W-:Y:S02]  /*0be0*/  SHF.R.S32.HI R8, RZ, 0x2, R10.reuse ;  /* 0x00000002ff087819 */ /* 0x100fe4000001140a */
[----:B------:R-:W-:Y:S02]  /*0bf0*/  SHF.R.S32.HI R7, RZ, 0x1f, R10 ;  /* 0x0000001fff077819 */ /* 0x000fe4000001140a */
[----:B------:R-:W-:Y:S02]  /*0c00*/  LOP3.LUT R5, R4, 0xfffffff0, RZ, 0xc0, !PT ;  /* 0xfffffff004057812 */ /* 0x000fe400078ec0ff */
[----:B------:R-:W-:-:S04]  /*0c10*/  LEA.HI R7, R7, R8, RZ, 0x3 ;  /* 0x0000000807077211 */ /* 0x000fc800078f18ff */
[----:B------:R-:W-:Y:S01]  /*0c20*/  LOP3.LUT R11, R7, 0xfffffff8, RZ, 0xc0, !PT ;  /* 0xfffffff8070b7812 */ /* 0x000fe200078ec0ff */
[----:B------:R-:W-:Y:S01]  /*0c30*/  IMAD.IADD R5, R13, 0x1, -R5 ;  /* 0x000000010d057824 */ /* 0x000fe200078e0a05 */
[----:B------:R-:W-:-:S03]  /*0c40*/  SHF.R.S32.HI R7, RZ, 0x4, R4 ;  /* 0x00000004ff077819 */ /* 0x000fc60000011404 */
[----:B------:R-:W-:Y:S01]  /*0c50*/  IMAD.IADD R12, R8, 0x1, -R11 ;  /* 0x00000001080c7824 */ /* 0x000fe200078e0a0b */
[----:B------:R-:W-:Y:S02]  /*0c60*/  LEA.HI R8, R0, R13, RZ, 0x5 ;  /* 0x0000000d00087211 */ /* 0x000fe400078f28ff */
[----:B------:R-:W-:Y:S02]  /*0c70*/  LEA.HI R4, R4, R7, RZ, 0x1 ;  /* 0x0000000704047211 */ /* 0x000fe400078f08ff */
[----:B------:R-:W-:Y:S02]  /*0c80*/  LEA.HI R9, R9, R16, RZ, 0x5 ;  /* 0x0000001009097211 */ /* 0x000fe400078f28ff */
[----:B------:R-:W-:Y:S02]  /*0c90*/  SHF.R.S32.HI R6, RZ, 0x1f, R5 ;  /* 0x0000001fff067819 */ /* 0x000fe40000011405 */
[----:B------:R-:W-:Y:S02]  /*0ca0*/  SHF.R.S32.HI R18, RZ, 0x5, R8 ;  /* 0x00000005ff127819 */ /* 0x000fe40000011408 */
[----:B------:R-:W-:-:S02]  /*0cb0*/  LOP3.LUT R8, R4, 0x1ffffffe, RZ, 0xc0, !PT ;  /* 0x1ffffffe04087812 */ /* 0x000fc400078ec0ff */
[----:B------:R-:W-:Y:S02]  /*0cc0*/  SHF.R.S32.HI R9, RZ, 0x5, R9 ;  /* 0x00000005ff097819 */ /* 0x000fe40000011409 */
[----:B------:R-:W-:Y:S02]  /*0cd0*/  LEA.HI R6, R6, R5, RZ, 0x3 ;  /* 0x0000000506067211 */ /* 0x000fe400078f18ff */
[----:B------:R-:W-:Y:S01]  /*0ce0*/  SHF.R.S32.HI R15, RZ, 0x7, R3 ;  /* 0x00000007ff0f7819 */ /* 0x000fe20000011403 */
[----:B------:R-:W-:Y:S01]  /*0cf0*/  IMAD.IADD R8, R7, 0x1, -R8 ;  /* 0x0000000107087824 */ /* 0x000fe200078e0a08 */
[----:B------:R-:W-:Y:S01]  /*0d00*/  LOP3.LUT R4, R6, 0xfffffff8, RZ, 0xc0, !PT ;  /* 0xfffffff806047812 */ /* 0x000fe200078ec0ff */
[----:B------:R-:W-:Y:S01]  /*0d10*/  IMAD R12, R9, 0x10, R12 ;  /* 0x00000010090c7824 */ /* 0x000fe200078e020c */
[----:B------:R-:W-:Y:S01]  /*0d20*/  LOP3.LUT R10, R10, 0x7ffffffc, RZ, 0xc0, !PT ;  /* 0x7ffffffc0a0a7812 */ /* 0x000fe200078ec0ff */
[----:B------:R-:W-:Y:S02]  /*0d30*/  IMAD.SHL.U32 R7, R18, 0x400, RZ ;  /* 0x0000040012077824 */ /* 0x000fe400078e00ff */
[----:B------:R-:W-:Y:S01]  /*0d40*/  IMAD.HI R9, R15, 0x55555556, RZ ;  /* 0x555555560f097827 */ /* 0x000fe200078e02ff */
[----:B------:R-:W-:-:S03]  /*0d50*/  IADD3 R4, R5, -R4, RZ ;  /* 0x8000000405047210 */ /* 0x000fc60007ffe0ff */
[----:B------:R-:W-:Y:S01]  /*0d60*/  IMAD R5, R5, 0x40, R7 ;  /* 0x0000004005057824 */ /* 0x000fe200078e0207 */
[----:B------:R-:W-:Y:S01]  /*0d70*/  LEA.HI R9, R9, R9, RZ, 0x1 ;  /* 0x0000000909097211 */ /* 0x000fe200078f08ff */
[----:B------:R-:W-:Y:S02]  /*0d80*/  IMAD.SHL.U32 R8, R8, 0x8, RZ ;  /* 0x0000000808087824 */ /* 0x000fe400078e00ff */
[----:B------:R-:W-:Y:S02]  /*0d90*/  IMAD.MOV.U32 R11, RZ, RZ, -0x2 ;  /* 0xfffffffeff0b7424 */ /* 0x000fe400078e00ff */
[----:B------:R-:W-:Y:S01]  /*0da0*/  IMAD.IADD R10, R16, 0x1, -R10 ;  /* 0x00000001100a7824 */ /* 0x000fe200078e0a0a */
[C---:B------:R-:W-:Y:S01]  /*0db0*/  R2P PR, R4.reuse, 0x6 ;  /* 0x0000000604007804 */ /* 0x040fe20000000000 */
[----:B------:R-:W-:Y:S02]  /*0dc0*/  IMAD.SHL.U32 R3, R4, 0x40, RZ ;  /* 0x0000004004037824 */ /* 0x000fe400078e00ff */
[----:B------:R-:W-:-:S02]  /*0dd0*/  IMAD.IADD R5, R8, 0x1, R5 ;  /* 0x0000000108057824 */ /* 0x000fc400078e0205 */
[----:B------:R-:W-:Y:S02]  /*0de0*/  IMAD R4, R10, R11, 0xc0 ;  /* 0x000000c00a047424 */ /* 0x000fe400078e020b */
[----:B------:R-:W-:Y:S01]  /*0df0*/  IMAD R9, R9, -0x3, R15 ;  /* 0xfffffffd09097824 */ /* 0x000fe200078e020f */
[----:B------:R-:W-:Y:S01]  /*0e00*/  LEA.HI R0, R0, R13, RZ, 0x2 ;  /* 0x0000000d00007211 */ /* 0x000fe200078f10ff */
[----:B------:R0:W-:Y:S02]  /*0e10*/  STL [R1+0xb0], R5 ;  /* 0x0000b00501007387 */ /* 0x0001e40000100800 */
[----:B------:R-:W-:Y:S02]  /*0e20*/  IMAD R12, R9, 0x40, R12 ;  /* 0x00000040090c7824 */ /* 0x000fe400078e020c */
[----:B------:R2:W-:Y:S01]  /*0e30*/  STL [R1+0xa8], R4 ;  /* 0x0000a80401007387 */ /* 0x0005e20000100800 */
[----:B------:R-:W-:Y:S02]  /*0e40*/  LOP3.LUT R3, R3, 0x1c0, RZ, 0xc0, !PT ;  /* 0x000001c003037812 */ /* 0x000fe400078ec0ff */
[----:B------:R-:W-:Y:S01]  /*0e50*/  SHF.R.S32.HI R18, RZ, 0x2, R0 ;  /* 0x00000002ff127819 */ /* 0x000fe20000011400 */
[----:B------:R-:W-:Y:S01]  /*0e60*/  STL [R1+0xa4], R12 ;  /* 0x0000a40c01007387 */ /* 0x000fe20000100800 */
[----:B------:R-:W-:-:S02]  /*0e70*/  LOP3.LUT R8, R3, 0x8, R8, 0xf8, !PT ;  /* 0x0000000803087812 */ /* 0x000fc400078ef808 */
[----:B------:R-:W-:Y:S01]  /*0e80*/  SHF.R.U32.HI R3, RZ, 0x3, R3 ;  /* 0x00000003ff037819 */ /* 0x000fe20000011603 */
[----:B------:R-:W-:Y:S01]  /*0e90*/  VIADD R10, R18, 0x60 ;  /* 0x00000060120a7836 */ /* 0x000fe20000000000 */
[----:B------:R-:W-:Y:S02]  /*0ea0*/  SHF.L.U32 R6, R6, 0x6, RZ ;  /* 0x0000000606067819 */ /* 0x000fe400000006ff */
[----:B------:R-:W-:Y:S02]  /*0eb0*/  LOP3.LUT R3, R8, R3, RZ, 0x3c, !PT ;  /* 0x0000000308037212 */ /* 0x000fe400078e3cff */
[----:B------:R-:W-:Y:S02]  /*0ec0*/  LOP3.LUT R6, R6, 0x7ffffe00, RZ, 0xc0, !PT ;  /* 0x7ffffe0006067812 */ /* 0x000fe400078ec0ff */
[----:B0-----:R-:W-:Y:S02]  /*0ed0*/  SHF.R.S32.HI R5, RZ, 0x1f, R0 ;  /* 0x0000001fff057819 */ /* 0x001fe40000011400 */
[----:B------:R-:W-:-:S02]  /*0ee0*/  SHF.R.S32.HI R8, RZ, 0x1f, R10 ;  /* 0x0000001fff087819 */ /* 0x000fc4000001140a */
[----:B------:R-:W-:Y:S02]  /*0ef0*/  IADD3 R3, R3, R6, R7 ;  /* 0x0000000603037210 */ /* 0x000fe40007ffe007 */
[----:B------:R-:W-:Y:S02]  /*0f00*/  LEA.HI R5, R5, R18, RZ, 0x3 ;  /* 0x0000001205057211 */ /* 0x000fe400078f18ff */
[----:B------:R-:W-:Y:S01]  /*0f10*/  SHF.R.S32.HI R6, RZ, 0x1f, R18 ;  /* 0x0000001fff067819 */ /* 0x000fe20000011412 */
[----:B------:R-:W-:Y:S01]  /*0f20*/  IMAD.SHL.U32 R6, R10, 0x40, RZ ;  /* 0x000000400a067824 */ /* 0x000fe200078e00ff */
[----:B------:R-:W-:Y:S02]  /*0f30*/  LEA.HI R8, R8, R10, RZ, 0x3 ;  /* 0x0000000a08087211 */ /* 0x000fe400078f18ff */
[----:B------:R-:W-:Y:S01]  /*0f40*/  LOP3.LUT R7, R5, 0xfffffff8, RZ, 0xc0, !PT ;  /* 0xfffffff805077812 */ /* 0x000fe200078ec0ff */
[----:B------:R-:W-:Y:S02]  /*0f50*/  IMAD R11, R3, 0x2, R2 ;  /* 0x00000002030b7824 */ /* 0x000fe400078e0202 */
[----:B------:R-:W-:-:S02]  /*0f60*/  IMAD.SHL.U32 R8, R8, 0x40, RZ ;  /* 0x0000004008087824 */ /* 0x000fc400078e00ff */
[----:B------:R-:W-:Y:S02]  /*0f70*/  IMAD.IADD R7, R18, 0x1, -R7 ;  /* 0x0000000112077824 */ /* 0x000fe400078e0a07 */
[----:B------:R-:W-:Y:S01]  /*0f80*/  IMAD.MOV.U32 R9, RZ, RZ, 0x40 ;  /* 0x00000040ff097424 */ /* 0x000fe200078e00ff */
[----:B------:R-:W-:Y:S01]  /*0f90*/  CS2R R152, SRZ ;  /* 0x0000000000987805 */ /* 0x000fe2000001ff00 */
[----:B------:R-:W-:Y:S01]  /*0fa0*/  IMAD.MOV.U32 R19, RZ, RZ, RZ ;  /* 0x000000ffff137224 */ /* 0x000fe200078e00ff */
[----:B--2---:R-:W-:-:S05]  /*0fb0*/  LOP3.LUT R4, R14, 0x1, RZ, 0xfc, !PT ;  /* 0x000000010e047812 */ /* 0x004fca00078efcff */
[----:B------:R0:W-:Y:S02]  /*0fc0*/  STL [R1+0x14], R4 ;  /* 0x0000140401007387 */ /* 0x0001e40000100800 */
[----:B0-----:R-:W-:-:S05]  /*0fd0*/  LOP3.LUT R4, R0, 0xfffffffc, RZ, 0xc0, !PT ;  /* 0xfffffffc00047812 */ /* 0x001fca00078ec0ff */
[----:B------:R-:W-:-:S05]  /*0fe0*/  IMAD.IADD R4, R13, 0x1, -R4 ;  /* 0x000000010d047824 */ /* 0x000fca00078e0a04 */
[C---:B------:R-:W-:Y:S02]  /*0ff0*/  LEA.HI R0, R4.reuse, R4, RZ, 0x1 ;  /* 0x0000000404007211 */ /* 0x040fe400078f08ff */
[----:B------:R-:W-:Y:S02]  /*1000*/  SHF.L.U32 R16, R4, 0x3, RZ ;  /* 0x0000000304107819 */ /* 0x000fe400000006ff */
[----:B------:R-:W-:Y:S02]  /*1010*/  LOP3.LUT R5, R0, 0x1ffffffe, RZ, 0xc0, !PT ;  /* 0x1ffffffe00057812 */ /* 0x000fe400078ec0ff */
[----:B------:R-:W-:Y:S01]  /*1020*/  LOP3.LUT R0, R6, 0x1c0, RZ, 0xc0, !PT ;  /* 0x000001c006007812 */ /* 0x000fe200078ec0ff */
[----:B------:R-:W-:Y:S01]  /*1030*/  STL [R1+0x98], RZ ;  /* 0x000098ff01007387 */ /* 0x000fe20000100800 */
[----:B------:R-:W-:Y:S02]  /*1040*/  LOP3.LUT R6, R8, 0xfffffe00, RZ, 0xc0, !PT ;  /* 0xfffffe0008067812 */ /* 0x000fe400078ec0ff */
[----:B------:R-:W-:Y:S01]  /*1050*/  SHF.R.U32.HI R10, RZ, 0x3, R0 ;  /* 0x00000003ff0a7819 */ /* 0x000fe20000011600 */
[----:B------:R-:W-:Y:S01]  /*1060*/  STL [R1+0x30], RZ ;  /* 0x000030ff01007387 */ /* 0x000fe20000100800 */
[----:B------:R-:W-:-:S03]  /*1070*/  LOP3.LUT R3, R0, 0x38, R16, 0xf8, !PT ;  /* 0x0000003800037812 */ /* 0x000fc600078ef810 */
[----:B------:R-:W-:Y:S01]  /*1080*/  STL [R1+0x44], R11 ;  /* 0x0000440b01007387 */ /* 0x000fe20000100800 */
[----:B------:R-:W-:-:S03]  /*1090*/  VIADD R0, R11, 0x1e800 ;  /* 0x0001e8000b007836 */ /* 0x000fc60000000000 */
[----:B------:R0:W-:Y:S01]  /*10a0*/  STL [R1+0x70], R7 ;  /* 0x0000700701007387 */ /* 0x0001e20000100800 */
[C---:B------:R-:W-:Y:S02]  /*10b0*/  IMAD.IADD R5, R4.reuse, 0x1, -R5 ;  /* 0x0000000104057824 */ /* 0x040fe400078e0a05 */
[----:B------:R-:W-:Y:S01]  /*10c0*/  IMAD.SHL.U32 R22, R4, 0x4, RZ ;  /* 0x0000000404167824 */ /* 0x000fe200078e00ff */
[----:B------:R1:W-:Y:S01]  /*10d0*/  STL [R1+0x80], R6 ;  /* 0x0000800601007387 */ /* 0x0003e20000100800 */
[----:B------:R-:W-:Y:S01]  /*10e0*/  VIADD R4, R11, 0x1e820 ;  /* 0x0001e8200b047836 */ /* 0x000fe20000000000 */
[----:B0-----:R-:W-:Y:S02]  /*10f0*/  LOP3.LUT R7, R6, R3, R10, 0xf6, !PT ;  /* 0x0000000306077212 */ /* 0x001fe400078ef60a */
[----:B------:R-:W-:Y:S01]  /*1100*/  SEL R3, R9, 0xffffffc0, !P2 ;  /* 0xffffffc009037807 */ /* 0x000fe20005000000 */
[----:B------:R-:W-:Y:S02]  /*1110*/  @P1 VIADD R4, R0, 0xffffffe0 ;  /* 0xffffffe000041836 */ /* 0x000fe40000000000 */
[----:B-1----:R-:W-:-:S02]  /*1120*/  IMAD R6, R7, 0x2, R2 ;  /* 0x0000000207067824 */ /* 0x002fc400078e0202 */
[----:B------:R-:W-:Y:S02]  /*1130*/  IMAD R5, R5, 0x8, R12 ;  /* 0x0000000805057824 */ /* 0x000fe400078e020c */
[----:B------:R-:W-:Y:S01]  /*1140*/  IMAD.IADD R0, R0, 0x1, R3 ;  /* 0x0000000100007824 */ /* 0x000fe200078e0203 */
[----:B------:R-:W-:Y:S04]  /*1150*/  STL [R1+0xa0], R6 ;  /* 0x0000a00601007387 */ /* 0x000fe80000100800 */
[----:B------:R-:W-:Y:S04]  /*1160*/  STL [R1+0x84], R4 ;  /* 0x0000840401007387 */ /* 0x000fe80000100800 */
[----:B------:R0:W-:Y:S04]  /*1170*/  STL [R1+0xac], R5 ;  /* 0x0000ac0501007387 */ /* 0x0001e80000100800 */
[----:B------:R1:W-:Y:S01]  /*1180*/  STL [R1+0x4c], R0 ;  /* 0x00004c0001007387 */ /* 0x0003e20000100800 */
[----:B0-----:R-:W-:-:S02]  /*1190*/  IMAD.IADD R5, R3, 0x1, R4 ;  /* 0x0000000103057824 */ /* 0x001fc400078e0204 */
[C---:B------:R-:W-:Y:S02]  /*11a0*/  VIADD R3, R4.reuse, 0x6000 ;  /* 0x0000600004037836 */ /* 0x040fe40000000000 */
[----:B-1----:R-:W-:Y:S01]  /*11b0*/  VIADD R0, R4, 0xc000 ;  /* 0x0000c00004007836 */ /* 0x002fe20000000000 */
[----:B------:R0:W-:Y:S04]  /*11c0*/  STL [R1+0x48], R5 ;  /* 0x0000480501007387 */ /* 0x0001e80000100800 */
[----:B------:R0:W-:Y:S04]  /*11d0*/  STL [R1+0x88], R0 ;  /* 0x0000880001007387 */ /* 0x0001e80000100800 */
[----:B------:R0:W-:Y:S01]  /*11e0*/  STL [R1+0x8c], R3 ;  /* 0x00008c0301007387 */ /* 0x0001e20000100800 */
[----:B------:R-:W-:-:S07]  /*11f0*/  IADD3 R154, R22, 0x10, RZ ;  /* 0x00000010169a7810 */ /* 0x000fce0007ffe0ff */
.L_x_13163:
[----:B0--3-5:R-:W0:Y:S02]  /*1200*/  LDC.64 R4, c[0x0][0xc88] ;  /* 0x00032200ff047b82 */ /* 0x029e240000000a00 */
        /* <DEDUP_REMOVED lines=13> */
[----:B------:R0:W-:Y:S08]  /*12e0*/  STL [R1+0x90], R10 ;  /* 0x0000900a01007387 */ /* 0x0001f00000100800 */
[----:B------:R-:W-:-:S02]  /*12f0*/  @P1 LEA R6, P2, R10, UR4, 0x2 ;  /* 0x000000040a061c11 */ /* 0x000fc4000f8410ff */
[C---:B------:R-:W-:Y:S02]  /*1300*/  SHF.L.U32 R32, R10.reuse, 0x2, RZ ;  /* 0x000000020a207819 */ /* 0x040fe400000006ff */
[C-C-:B------:R-:W-:Y:S02]  /*1310*/  @P1 LEA.HI.X R7, R10.reuse, UR5, R0.reuse, 0x2, P2 ;  /* 0x000000050a071c11 */ /* 0x140fe400090f1400 */
[----:B------:R-:W-:Y:S01]  /*1320*/  ISETP.NE.U32.AND P2, PT, RZ, UR8, PT ;  /* 0x00000008ff007c0c */ /* 0x000fe2000bf45070 */
[----:B------:R-:W-:Y:S01]  /*1330*/  ULDC UR4, c[0x0][0x288] ;  /* 0x0000a20000047ab9 */ /* 0x000fe20000000800 */
[----:B------:R-:W-:Y:S01]  /*1340*/  SHF.L.U64.HI R36, R10, 0x2, R0 ;  /* 0x000000020a247819 */ /* 0x000fe20000010200 */
[----:B------:R0:W5:Y:S01]  /*1350*/  @P1 LDG.E R3, desc[UR56][R6.64] ;  /* 0x0000003806031981 */ /* 0x000162000c1e1900 */
[----:B------:R-:W-:Y:S02]  /*1360*/  ISETP.NE.AND.EX P2, PT, RZ, UR9, PT, P2 ;  /* 0x00000009ff007c0c */ /* 0x000fe4000bf45320 */
[----:B------:R-:W-:Y:S01]  /*1370*/  IADD3 R8, P3, R32, UR6, RZ ;  /* 0x0000000620087c10 */ /* 0x000fe2000ff7e0ff */
[----:B------:R-:W-:Y:S01]  /*1380*/  IMAD.U32 R25, RZ, RZ, UR4 ;  /* 0x00000004ff197e24 */ /* 0x000fe2000f8e00ff */
[----:B------:R-:W-:-:S02]  /*1390*/  ULDC.64 UR4, c[0x0][0x418] ;  /* 0x0001060000047ab9 */ /* 0x000fc40000000a00 */
[----:B------:R-:W-:-:S05]  /*13a0*/  IADD3.X R9, R36, UR7, RZ, P3, !PT ;  /* 0x0000000724097c10 */ /* 0x000fca0009ffe4ff */
[----:B------:R0:W5:Y:S02]  /*13b0*/  @P0 LDG.E R35, desc[UR56][R8.64] ;  /* 0x0000003808230981 */ /* 0x000164000c1e1900 */
        /* <DEDUP_REMOVED lines=23> */
.L_x_13045:
        /* <DEDUP_REMOVED lines=10> */
.L_x_13046:
[----:B------:R-:W-:Y:S05]  /*15d0*/  @!P0 BRA `(.L_x_13047) ;  /* 0x00000000000c8947 */ /* 0x000fea0003800000 */
[----:B------:R-:W2:Y:S04]  /*15e0*/  LDG.E R5, desc[UR56][R8.64] ;  /* 0x0000003808057981 */ /* 0x000ea8000c1e1900 */
[----:B------:R-:W2:Y:S02]  /*15f0*/  LDG.E R30, desc[UR56][R8.64+0x4] ;  /* 0x00000438081e7981 */ /* 0x000ea4000c1e1900 */
[----:B--2---:R-:W-:-:S07]  /*1600*/  IADD3 R30, -R5, R30, RZ ;  /* 0x0000001e051e7210 */ /* 0x004fce0007ffe1ff */
.L_x_13047:
        /* <DEDUP_REMOVED lines=27> */
[----:B------:R-:W-:-:S04]  /*17c0*/  SHF.R.U32.HI R28, RZ, 0x7, R5 ;  /* 0x00000007ff1c7819 */ /* 0x000fc80000011605 */
[----:B------:R-:W-:-:S03]  /*17d0*/  MOV R27, R28 ;  /* 0x0000001c001b7202 */ /* 0x000fc60000000f00 */
        /* <DEDUP_REMOVED lines=26> */
[----:B-1---5:R-:W-:Y:S05]  /*1980*/  CALL.ABS.NOINC R14 ;  /* 0x000000000e007343 */ /* 0x022fea0003c00000 */
.L_x_13050:
[----:B------:R-:W-:Y:S05]  /*1990*/  BSYNC B6 ;  /* 0x0000000000067941 */ /* 0x000fea0003800000 */
.L_x_13049:
        /* <DEDUP_REMOVED lines=20> */
.L_x_13052:
[----:B------:R-:W-:Y:S05]  /*1ae0*/  BSYNC B6 ;  /* 0x0000000000067941 */ /* 0x000fea0003800000 */
.L_x_13051:
[----:B------:R-:W2:Y:S01]  /*1af0*/  LDL R14, [R1+0x70] ;  /* 0x00007000010e7983 */ /* 0x000ea20000100800 */
[----:B------:R-:W-:Y:S01]  /*1b00*/  ULDC.64 UR4, c[0x0][0x9f8] ;  /* 0x00027e0000047ab9 */ /* 0x000fe20000000a00 */
[----:B------:R-:W0:Y:S01]  /*1b10*/  LDC.64 R58, c[0x0][0x300] ;  /* 0x0000c000ff3a7b82 */ /* 0x000e220000000a00 */
[----:B------:R-:W-:Y:S01]  /*1b20*/  ISETP.NE.U32.AND P0, PT, RZ, UR4, PT ;  /* 0x00000004ff007c0c */ /* 0x000fe2000bf05070 */
[----:B------:R-:W-:Y:S01]  /*1b30*/  IMAD.IADD R39, R35, 0x1, R30 ;  /* 0x0000000123277824 */ /* 0x000fe200078e021e */
[----:B------:R-:W-:Y:S02]  /*1b40*/  ULDC.64 UR6, c[0x0][0xa08] ;  /* 0x0002820000067ab9 */ /* 0x000fe40000000a00 */
[----:B------:R-:W-:Y:S01]  /*1b50*/  ISETP.NE.AND.EX P0, PT, RZ, UR5, PT, P0 ;  /* 0x00000005ff007c0c */ /* 0x000fe2000bf05300 */
[----:B------:R-:W1:Y:S01]  /*1b60*/  S2R R20, SR_TID.X ;  /* 0x0000000000147919 */ /* 0x000e620000002100 */
[----:B------:R-:W-:Y:S01]  /*1b70*/  SHF.R.S32.HI R11, RZ, 0x1f, R34 ;  /* 0x0000001fff0b7819 */ /* 0x000fe20000011422 */
[----:B------:R-:W3:Y:S01]  /*1b80*/  LDC.64 R8, c[0x0][0x3f8] ;  /* 0x0000fe00ff087b82 */ /* 0x000ee20000000a00 */
[----:B------:R-:W-:-:S07]  /*1b90*/  SHF.R.S32.HI R17, RZ, 0x1f, R16 ;  /* 0x0000001fff117819 */ /* 0x000fce0000011410 */
[----:B------:R-:W4:Y:S02]  /*1ba0*/  LDC R73, c[0x0][0x3f4] ;  /* 0x0000fd00ff497b82 */ /* 0x000f240000000800 */
[----:B------:R-:W-:-:S04]  /*1bb0*/  @P0 IADD3 R4, P1, R32, UR4, RZ ;  /* 0x0000000420040c10 */ /* 0x000fc8000ff3e0ff */
[----:B------:R-:W-:Y:S01]  /*1bc0*/  @P0 IADD3.X R5, R36, UR5, RZ, P1, !PT ;  /* 0x0000000524050c10 */ /* 0x000fe20008ffe4ff */
[----:B------:R-:W-:Y:S01]  /*1bd0*/  ULDC.64 UR4, c[0x0][0x308] ;  /* 0x0000c20000047ab9 */ /* 0x000fe20000000a00 */
[----:B------:R-:W4:Y:S04]  /*1be0*/  LDL.LU R36, [R1] ;  /* 0x0000000001247983 */ /* 0x000f280000300800 */
[----:B------:R1:W3:Y:S01]  /*1bf0*/  @P0 LDG.E R31, desc[UR56][R4.64] ;  /* 0x00000038041f0981 */ /* 0x0002e2000c1e1900 */
[----:B------:R-:W-:Y:S01]  /*1c00*/  SHF.R.S32.HI R41, RZ, 0x1f, R39 ;  /* 0x0000001fff297819 */ /* 0x000fe20000011427 */
[----:B0-----:R-:W-:Y:S01]  /*1c10*/  IMAD.WIDE.U32 R6, R39, R58, RZ ;  /* 0x0000003a27067225 */ /* 0x001fe200078e00ff */
[----:B------:R-:W-:-:S03]  /*1c20*/  ISETP.NE.U32.AND P0, PT, RZ, UR6, PT ;  /* 0x00000006ff007c0c */ /* 0x000fc6000bf05070 */
[----:B------:R-:W-:Y:S01]  /*1c30*/  IMAD R0, R41, R58, RZ ;  /* 0x0000003a29007224 */ /* 0x000fe200078e02ff */
[----:B------:R-:W-:-:S03]  /*1c40*/  ISETP.NE.AND.EX P0, PT, RZ, UR7, PT, P0 ;  /* 0x00000007ff007c0c */ /* 0x000fc6000bf05300 */
[----:B------:R-:W-:Y:S01]  /*1c50*/  IMAD R3, R39, R59, R0 ;  /* 0x0000003b27037224 */ /* 0x000fe200078e0200 */
[----:B-1----:R-:W-:-:S03]  /*1c60*/  SHF.R.U32.HI R42, RZ, 0x7, R20 ;  /* 0x00000007ff2a7819 */ /* 0x002fc60000011614 */
[----:B------:R-:W-:Y:S01]  /*1c70*/  IMAD.IADD R7, R7, 0x1, R3 ;  /* 0x0000000107077824 */ /* 0x000fe200078e0203 */
[----:B------:R-:W-:Y:S01]  /*1c80*/  ISETP.NE.AND P6, PT, R42, 0x1, PT ;  /* 0x000000012a00780c */ /* 0x000fe20003fc5270 */
[----:B------:R-:W-:Y:S02]  /*1c90*/  IMAD R3, R11, UR4, RZ ;  /* 0x000000040b037c24 */ /* 0x000fe4000f8e02ff */
[----:B------:R-:W-:-:S04]  /*1ca0*/  IMAD.WIDE.U32 R4, R34, UR4, R6 ;  /* 0x0000000422047c25 */ /* 0x000fc8000f8e0006 */
[----:B------:R-:W-:Y:S01]  /*1cb0*/  IMAD R3, R34, UR5, R3 ;  /* 0x0000000522037c24 */ /* 0x000fe2000f8e0203 */
[----:B------:R-:W-:-:S03]  /*1cc0*/  ULDC.64 UR4, c[0x0][0x310] ;  /* 0x0000c40000047ab9 */ /* 0x000fc60000000a00 */
[----:B------:R-:W-:Y:S01]  /*1cd0*/  IMAD.IADD R5, R5, 0x1, R3 ;  /* 0x0000000105057824 */ /* 0x000fe200078e0203 */
[----:B------:R-:W-:Y:S01]  /*1ce0*/  SHF.R.S32.HI R38, RZ, 0x1f, R18 ;  /* 0x0000001fff267819 */ /* 0x000fe20000011412 */
[----:B------:R-:W0:Y:S01]  /*1cf0*/  S2R R40, SR_TID.X ;  /* 0x0000000000287919 */ /* 0x000e220000002100 */
[C---:B--2---:R-:W-:Y:S01]  /*1d00*/  IMAD.SHL.U32 R78, R14.reuse, 0x40, RZ ;  /* 0x000000400e4e7824 */ /* 0x044fe200078e00ff */
[----:B------:R-:W-:Y:S02]  /*1d10*/  LOP3.LUT P1, RZ, R14, 0x4, RZ, 0xc0, !PT ;  /* 0x000000040eff7812 */ /* 0x000fe4000782c0ff */
[----:B------:R-:W2:Y:S01]  /*1d20*/  LDL R14, [R1+0x80] ;  /* 0x00008000010e7983 */ /* 0x000ea20000100800 */
[----:B------:R-:W-:Y:S01]  /*1d30*/  IMAD.WIDE.U32 R6, R18, R58, R16 ;  /* 0x0000003a12067225 */ /* 0x000fe200078e0010 */
[----:B---3--:R-:W-:Y:S02]  /*1d40*/  SHF.R.S32.HI R0, RZ, 0x1f, R31 ;  /* 0x0000001fff007819 */ /* 0x008fe4000001141f */
[----:B------:R-:W-:-:S02]  /*1d50*/  SEL R61, R31, RZ, !P0 ;  /* 0x000000ff1f3d7207 */ /* 0x000fc40004000000 */
[----:B------:R-:W1:Y:S01]  /*1d60*/  LDC.64 R30, c[0x0][0x408] ;  /* 0x00010200ff1e7b82 */ /* 0x000e620000000a00 */
[----:B------:R-:W-:-:S05]  /*1d70*/  SEL R12, R0, RZ, !P0 ;  /* 0x000000ff000c7207 */ /* 0x000fca0004000000 */
[----:B------:R-:W-:Y:S02]  /*1d80*/  IMAD R0, R12, UR4, RZ ;  /* 0x000000040c007c24 */ /* 0x000fe4000f8e02ff */
[----:B------:R-:W-:-:S04]  /*1d90*/  IMAD.WIDE.U32 R4, R61, UR4, R4 ;  /* 0x000000043d047c25 */ /* 0x000fc8000f8e0004 */
[----:B------:R-:W-:Y:S01]  /*1da0*/  IMAD R3, R61, UR5, R0 ;  /* 0x000000053d037c24 */ /* 0x000fe2000f8e0200 */
[----:B------:R-:W-:Y:S05]  /*1db0*/  @!P6 WARPSYNC.ALL ;  /* 0x000000000000e948 */ /* 0x000fea0003800000 */
[----:B------:R-:W-:Y:S01]  /*1dc0*/  ULDC.64 UR4, c[0x0][0x330] ;  /* 0x0000cc0000047ab9 */ /* 0x000fe20000000a00 */
[----:B------:R-:W-:Y:S02]  /*1dd0*/  IMAD R0, R38, R58, RZ ;  /* 0x0000003a26007224 */ /* 0x000fe400078e02ff */
[----:B------:R-:W-:Y:S02]  /*1de0*/  IMAD R11, R11, UR4, RZ ;  /* 0x000000040b0b7c24 */ /* 0x000fe4000f8e02ff */
[----:B------:R-:W-:-:S02]  /*1df0*/  IMAD R79, R18, R59, R0 ;  /* 0x0000003b124f7224 */ /* 0x000fc400078e0200 */
[C---:B------:R-:W-:Y:S02]  /*1e00*/  IMAD R13, R34.reuse, UR5, R11 ;  /* 0x00000005220d7c24 */ /* 0x040fe4000f8e020b */
[----:B------:R-:W-:Y:S01]  /*1e10*/  IMAD.WIDE.U32 R10, R34, UR4, R16 ;  /* 0x00000004220a7c25 */ /* 0x000fe2000f8e0010 */
[----:B------:R-:W-:Y:S01]  /*1e20*/  ULDC.64 UR4, c[0x0][0x338] ;  /* 0x0000ce0000047ab9 */ /* 0x000fe20000000a00 */
[----:B------:R-:W-:Y:S02]  /*1e30*/  IADD3 R80, R5, R3, RZ ;  /* 0x0000000305507210 */ /* 0x000fe40007ffe0ff */
[----:B-1----:R-:W-:Y:S01]  /*1e40*/  IMAD R0, R38, R30, RZ ;  /* 0x0000001e26007224 */ /* 0x002fe200078e02ff */
[----:B------:R-:W-:Y:S01]  /*1e50*/  IADD3 R81, P0, R4, R6, RZ ;  /* 0x0000000604517210 */ /* 0x000fe20007f1e0ff */
[----:B------:R-:W-:Y:S01]  /*1e60*/  IMAD.IADD R11, R11, 0x1, R13 ;  /* 0x000000010b0b7824 */ /* 0x000fe200078e020d */
[----:B------:R-:W-:Y:S01]  /*1e70*/  SHF.R.S32.HI R23, RZ, 0x1f, R22 ;  /* 0x0000001fff177819 */ /* 0x000fe20000011416 */
[----:B------:R-:W-:-:S02]  /*1e80*/  IMAD R3, R12, UR4, RZ ;  /* 0x000000040c037c24 */ /* 0x000fc4000f8e02ff */
[----:B------:R-:W-:Y:S02]  /*1e90*/  IMAD R13, R18, R31, R0 ;  /* 0x0000001f120d7224 */ /* 0x000fe400078e0200 */
[----:B------:R-:W-:Y:S01]  /*1ea0*/  IMAD R0, R38, R8, RZ ;  /* 0x0000000826007224 */ /* 0x000fe200078e02ff */
[----:B------:R-:W-:Y:S01]  /*1eb0*/  IADD3.X R79, R80, R7, R79, P0, !PT ;  /* 0x00000007504f7210 */ /* 0x000fe200007fe44f */
[C---:B------:R-:W-:Y:S02]  /*1ec0*/  IMAD R15, R61.reuse, UR5, R3 ;  /* 0x000000053d0f7c24 */ /* 0x040fe4000f8e0203 */
[----:B------:R-:W-:-:S04]  /*1ed0*/  IMAD.WIDE.U32 R60, R61, UR4, R10 ;  /* 0x000000043d3c7c25 */ /* 0x000fc8000f8e000a */
[----:B------:R-:W-:-:S04]  /*1ee0*/  IMAD.WIDE.U32 R20, R18, R8, R22 ;  /* 0x0000000812147225 */ /* 0x000fc800078e0016 */
[----:B------:R-:W-:Y:S01]  /*1ef0*/  IMAD R7, R18, R9, R0 ;  /* 0x0000000912077224 */ /* 0x000fe200078e0200 */
[----:B----4-:R-:W-:Y:S01]  /*1f00*/  ISETP.GE.AND P0, PT, R16, R73, PT ;  /* 0x000000491000720c */ /* 0x010fe20003f06270 */
[----:B------:R-:W-:Y:S01]  /*1f10*/  IMAD.WIDE.U32 R10, R18, R8, R16 ;  /* 0x00000008120a7225 */ /* 0x000fe200078e0010 */
[----:B------:R-:W-:Y:S01]  /*1f20*/  LOP3.LUT R36, R36, 0xfffffffb, RZ, 0xc0, !PT ;  /* 0xfffffffb24247812 */ /* 0x000fe200078ec0ff */
[----:B------:R-:W-:Y:S02]  /*1f30*/  ULDC UR4, c[0x0][0x2f4] ;  /* 0x0000bd0000047ab9 */ /* 0x000fe40000000800 */
[----:B------:R-:W-:Y:S02]  /*1f40*/  IMAD.IADD R21, R21, 0x1, R7 ;  /* 0x0000000115157824 */ /* 0x000fe400078e0207 */
[----:B------:R-:W-:Y:S01]  /*1f50*/  IMAD.IADD R11, R7, 0x1, R11 ;  /* 0x00000001070b7824 */ /* 0x000fe200078e020b */
[----:B-----5:R-:W-:Y:S02]  /*1f60*/  SHF.R.S32.HI R7, RZ, 0x1f, R24 ;  /* 0x0000001fff077819 */ /* 0x020fe40000011418 */
[----:B------:R-:W-:-:S03]  /*1f70*/  SEL R3, R73, RZ, P0 ;  /* 0x000000ff49037207 */ /* 0x000fc60000000000 */
[C---:B------:R-:W-:Y:S01]  /*1f80*/  IMAD R6, R7.reuse, R30, RZ ;  /* 0x0000001e07067224 */ /* 0x040fe200078e02ff */
[----:B------:R-:W-:Y:S01]  /*1f90*/  @P1 LOP3.LUT R36, R36, 0x4, RZ, 0xfc, !PT ;  /* 0x0000000424241812 */ /* 0x000fe200078efcff */
[----:B------:R-:W-:Y:S02]  /*1fa0*/  IMAD R7, R7, R8, RZ ;  /* 0x0000000807077224 */ /* 0x000fe400078e02ff */
[----:B------:R-:W-:Y:S01]  /*1fb0*/  IMAD R67, R24, R31, R6 ;  /* 0x0000001f18437224 */ /* 0x000fe200078e0206 */
[----:B------:R-:W-:Y:S01]  /*1fc0*/  IADD3 R6, P1, R18, R39, RZ ;  /* 0x0000002712067210 */ /* 0x000fe20007f3e0ff */
[----:B0-----:R-:W-:Y:S02]  /*1fd0*/  VIADD R40, R40, 0xffffff80 ;  /* 0xffffff8028287836 */ /* 0x001fe40000000000 */
[----:B------:R-:W-:Y:S02]  /*1fe0*/  IMAD.IADD R3, R16, 0x1, R3 ;  /* 0x0000000110037824 */ /* 0x000fe400078e0203 */
[----:B------:R-:W-:-:S02]  /*1ff0*/  IMAD R65, R24, R9, R7 ;  /* 0x0000000918417224 */ /* 0x000fc400078e0207 */
[----:B------:R-:W-:Y:S01]  /*2000*/  IMAD.X R7, R38, 0x1, R41, P1 ;  /* 0x0000000126077824 */ /* 0x000fe200008e0629 */
[----:B------:R-:W-:Y:S02]  /*2010*/  SHF.R.S32.HI R38, RZ, 0x1f, R40 ;  /* 0x0000001fff267819 */ /* 0x000fe40000011428 */
[----:B------:R-:W-:Y:S02]  /*2020*/  SHF.R.S32.HI R0, RZ, 0x1f, R3 ;  /* 0x0000001fff007819 */ /* 0x000fe40000011403 */
[----:B------:R-:W-:Y:S02]  /*2030*/  LOP3.LUT R78, R78, 0x1c0, RZ, 0xc0, !PT ;  /* 0x000001c04e4e7812 */ /* 0x000fe400078ec0ff */
[----:B------:R-:W-:Y:S01]  /*2040*/  LEA.HI R38, R38, R40, RZ, 0x5 ;  /* 0x0000002826267211 */ /* 0x000fe200078f28ff */
[C---:B------:R-:W-:Y:S01]  /*2050*/  VIADD R40, R18.reuse, 0x60 ;  /* 0x0000006012287836 */ /* 0x040fe20000000000 */
[----:B------:R-:W-:Y:S01]  /*2060*/  IADD3 R32, R18, 0x60, RZ ;  /* 0x0000006012207810 */ /* 0x000fe20007ffe0ff */
[----:B------:R0:W-:Y:S01]  /*2070*/  STL [R1], R36 ;  /* 0x0000002401007387 */ /* 0x0001e20000100800 */
[----:B------:R-:W-:-:S02]  /*2080*/  LEA.HI R3, R0, R3, RZ, 0x3 ;  /* 0x0000000300037211 */ /* 0x000fc400078f18ff */
[----:B------:R-:W-:Y:S02]  /*2090*/  SHF.R.U32.HI R75, RZ, 0x3, R78 ;  /* 0x00000003ff4b7819 */ /* 0x000fe4000001164e */
[----:B------:R-:W-:Y:S01]  /*20a0*/  LOP3.LUT R0, R78, 0x18, R16, 0xf8, !PT ;  /* 0x000000184e007812 */ /* 0x000fe200078ef810 */
[----:B------:R-:W-:Y:S01]  /*20b0*/  IMAD.SHL.U32 R40, R40, 0x40, RZ ;  /* 0x0000004028287824 */ /* 0x000fe200078e00ff */
[----:B------:R-:W-:Y:S02]  /*20c0*/  SHF.R.S32.HI R76, RZ, 0x1f, R32 ;  /* 0x0000001fff4c7819 */ /* 0x000fe40000011420 */
[----:B------:R-:W-:Y:S02]  /*20d0*/  SHF.L.U32 R32, R32, 0x6, RZ ;  /* 0x0000000620207819 */ /* 0x000fe400000006ff */
[----:B------:R-:W-:Y:S02]  /*20e0*/  LOP3.LUT R0, R0, R75, RZ, 0x3c, !PT ;  /* 0x0000004b00007212 */ /* 0x000fe400078e3cff */
[----:B------:R-:W-:Y:S01]  /*20f0*/  SHF.R.S32.HI R38, RZ, 0x5, R38 ;  /* 0x00000005ff267819 */ /* 0x000fe20000011426 */
[----:B------:R-:W-:Y:S01]  /*2100*/  IMAD.WIDE.U32 R56, R18, R30, R22 ;  /* 0x0000001e12387225 */ /* 0x000fe200078e0016 */
[----:B------:R-:W-:-:S02]  /*2110*/  LOP3.LUT R40, R40, 0x1c0, RZ, 0xc0, !PT ;  /* 0x000001c028287812 */ /* 0x000fc400078ec0ff */
[----:B------:R-:W-:Y:S01]  /*2120*/  LOP3.LUT R32, R32, 0x1c0, RZ, 0xc0, !PT ;  /* 0x000001c020207812 */ /* 0x000fe200078ec0ff */
[----:B------:R-:W-:Y:S01]  /*2130*/  IMAD.WIDE.U32 R34, R18, R30, R16 ;  /* 0x0000001e12227225 */ /* 0x000fe200078e0010 */
[----:B------:R-:W-:-:S03]  /*2140*/  LOP3.LUT R12, R40, 0x38, R3, 0xf8, !PT ;  /* 0x00000038280c7812 */ /* 0x000fc600078ef803 */
[----:B------:R-:W-:Y:S01]  /*2150*/  IMAD R69, R38, 0x200, R0 ;  /* 0x0000020026457824 */ /* 0x000fe200078e0200 */
[----:B------:R-:W-:Y:S01]  /*2160*/  LOP3.LUT R0, R78, 0x38, R3, 0xf8, !PT ;  /* 0x000000384e007812 */ /* 0x000fe200078ef803 */
[----:B------:R-:W-:Y:S01]  /*2170*/  IMAD.IADD R57, R57, 0x1, R13 ;  /* 0x0000000139397824 */ /* 0x000fe200078e020d */
[----:B------:R-:W-:Y:S01]  /*2180*/  SHF.R.U32.HI R32, RZ, 0x3, R32 ;  /* 0x00000003ff207819 */ /* 0x000fe20000011620 */
[----:B------:R-:W-:Y:S01]  /*2190*/  IMAD.IADD R35, R13, 0x1, R35 ;  /* 0x000000010d237824 */ /* 0x000fe200078e0223 */
[----:B------:R-:W-:Y:S01]  /*21a0*/  LOP3.LUT R0, R0, R75, RZ, 0x3c, !PT ;  /* 0x0000004b00007212 */ /* 0x000fe200078e3cff */
[----:B------:R-:W-:Y:S01]  /*21b0*/  IMAD R37, R9, 0xc0, RZ ;  /* 0x000000c009257824 */ /* 0x000fe200078e02ff */
[----:B------:R-:W-:Y:S01]  /*21c0*/  LOP3.LUT R12, R12, R32, RZ, 0x3c, !PT ;  /* 0x000000200c0c7212 */ /* 0x000fe200078e3cff */
[----:B------:R-:W-:Y:S01]  /*21d0*/  IMAD.WIDE.U32 R20, R24, R8, R20 ;  /* 0x0000000818147225 */ /* 0x000fe200078e0014 */
[----:B------:R-:W-:-:S03]  /*21e0*/  LOP3.LUT R64, R3, 0xfffffff8, RZ, 0xc0, !PT ;  /* 0xfffffff803407812 */ /* 0x000fc600078ec0ff */
[----:B------:R-:W-:-:S04]  /*21f0*/  IMAD.WIDE.U32 R10, R24, R8, R10 ;  /* 0x00000008180a7225 */ /* 0x000fc800078e000a */
[----:B------:R-:W-:Y:S02]  /*2200*/  IMAD R13, R59, 0xc0, RZ ;  /* 0x000000c03b0d7824 */ /* 0x000fe400078e02ff */
[----:B------:R-:W-:Y:S02]  /*2210*/  IMAD R71, R31, 0xc0, RZ ;  /* 0x000000c01f477824 */ /* 0x000fe400078e02ff */
[----:B------:R-:W-:-:S04]  /*2220*/  IMAD.WIDE.U32 R56, R24, R30, R56 ;  /* 0x0000001e18387225 */ /* 0x000fc800078e0038 */
[----:B------:R-:W-:-:S04]  /*2230*/  IMAD.WIDE.U32 R34, R24, R30, R34 ;  /* 0x0000001e18227225 */ /* 0x000fc800078e0022 */
[----:B------:R-:W-:-:S04]  /*2240*/  IMAD.WIDE.U32 R8, R8, 0xc0, RZ ;  /* 0x000000c008087825 */ /* 0x000fc800078e00ff */
[----:B------:R-:W-:Y:S02]  /*2250*/  VIADD R77, R16, 0x20 ;  /* 0x00000020104d7836 */ /* 0x000fe40000000000 */
[----:B------:R-:W-:Y:S01]  /*2260*/  IMAD.WIDE.U32 R58, R58, 0xc0, RZ ;  /* 0x000000c03a3a7825 */ /* 0x000fe200078e00ff */
[----:B------:R-:W-:-:S03]  /*2270*/  SHF.R.S32.HI R63, RZ, 0x3, R3 ;  /* 0x00000003ff3f7819 */ /* 0x000fc60000011403 */
[----:B------:R-:W-:Y:S01]  /*2280*/  IMAD.WIDE.U32 R30, R30, 0xc0, RZ ;  /* 0x000000c01e1e7825 */ /* 0x000fe200078e00ff */
[----:B------:R-:W-:Y:S02]  /*2290*/  IADD3 R70, R9, R37, RZ ;  /* 0x0000002509467210 */ /* 0x000fe40007ffe0ff */
[----:B------:R-:W-:Y:S01]  /*22a0*/  ISETP.GE.AND P1, PT, R16, UR4, PT ;  /* 0x0000000410007c0c */ /* 0x000fe2000bf26270 */
[----:B------:R-:W-:Y:S01]  /*22b0*/  IMAD.IADD R68, R57, 0x1, R67 ;  /* 0x0000000139447824 */ /* 0x000fe200078e0243 */
[----:B------:R-:W-:Y:S01]  /*22c0*/  ISETP.GE.AND P2, PT, R77, UR4, PT ;  /* 0x000000044d007c0c */ /* 0x000fe2000bf46270 */
[----:B------:R-:W-:Y:S01]  /*22d0*/  IMAD.IADD R66, R21, 0x1, R65 ;  /* 0x0000000115427824 */ /* 0x000fe200078e0241 */
[----:B------:R-:W-:Y:S01]  /*22e0*/  SHF.R.S32.HI R62, RZ, 0x1f, R64 ;  /* 0x0000001fff3e7819 */ /* 0x000fe20000011440 */
[----:B------:R-:W-:Y:S02]  /*22f0*/  IMAD R32, R38, 0x200, R0 ;  /* 0x0000020026207824 */ /* 0x000fe400078e0200 */
[----:B------:R-:W-:-:S02]  /*2300*/  VIADD R74, R42, 0x8 ;  /* 0x000000082a4a7836 */ /* 0x000fc40000000000 */
[----:B------:R-:W-:Y:S02]  /*2310*/  IMAD.SHL.U32 R73, R73, 0x2, RZ ;  /* 0x0000000249497824 */ /* 0x000fe400078e00ff */
[----:B------:R-:W-:Y:S02]  /*2320*/  IMAD.IADD R72, R59, 0x1, R13 ;  /* 0x000000013b487824 */ /* 0x000fe400078e020d */
[----:B------:R-:W-:Y:S02]  /*2330*/  IMAD.IADD R71, R31, 0x1, R71 ;  /* 0x000000011f477824 */ /* 0x000fe400078e0247 */
[----:B------:R-:W-:Y:S02]  /*2340*/  IMAD.IADD R67, R67, 0x1, R35 ;  /* 0x0000000143437824 */ /* 0x000fe400078e0223 */
[----:B------:R-:W-:Y:S02]  /*2350*/  IMAD.IADD R65, R65, 0x1, R11 ;  /* 0x0000000141417824 */ /* 0x000fe400078e020b */
[----:B------:R-:W-:-:S02]  /*2360*/  IMAD.IADD R0, R61, 0x1, R15 ;  /* 0x000000013d007824 */ /* 0x000fc400078e020f */
[----:B--2---:R-:W-:Y:S01]  /*2370*/  IMAD.IADD R3, R14, 0x1, R12 ;  /* 0x000000010e037824 */ /* 0x004fe200078e020c */
[----:B0-----:R-:W-:Y:S06]  /*2380*/  @!P6 BAR.SYNC.DEFER_BLOCKING 0x9, 0x100 ;  /* 0x024400000000eb1d */ /* 0x001fec0000010000 */
.L_x_13102:
[----:B------:R-:W2:Y:S01]  /*2390*/  LDL R39, [R1+0x70] ;  /* 0x0000700001277983 */ /* 0x000ea20000100800 */
[----:B------:R-:W0:Y:S03]  /*23a0*/  LDC.64 R84, c[0x0][0x2e8] ;  /* 0x0000ba00ff547b82 */ /* 0x000e260000000a00 */
[----:B------:R-:W3:Y:S01]  /*23b0*/  LDL.LU R38, [R1] ;  /* 0x0000000001267983 */ /* 0x000ee20000300800 */
[----:B------:R-:W-:Y:S01]  /*23c0*/  VIADD R37, R27, 0xffffffff ;  /* 0xffffffff1b257836 */ /* 0x000fe20000000000 */
[----:B------:R-:W-:Y:S05]  /*23d0*/  YIELD ;  /* 0x0000000000007946 */ /* 0x000fea0003800000 */
[----:B------:R-:W-:Y:S01]  /*23e0*/  SHF.R.S32.HI R36, RZ, 0x1f, R37 ;  /* 0x0000001fff247819 */ /* 0x000fe20000011425 */
[-C--:B------:R-:W-:Y:S01]  /*23f0*/  IMAD R13, R72, R37.reuse, RZ ;  /* 0x00000025480d7224 */ /* 0x080fe200078e02ff */
[----:B------:R-:W1:Y:S01]  /*2400*/  LDC.64 R90, c[0x0][0x300] ;  /* 0x0000c000ff5a7b82 */ /* 0x000e620000000a00 */
[----:B------:R-:W-:Y:S01]  /*2410*/  IMAD.WIDE.U32 R14, R58, R37, RZ ;  /* 0x000000253a0e7225 */ /* 0x000fe200078e00ff */
[----:B------:R-:W-:Y:S03]  /*2420*/  BSSY B0, `(.L_x_13053) ;  /* 0x00002f8000007945 */ /* 0x000fe60003800000 */
[----:B------:R-:W-:-:S02]  /*2430*/  IMAD R13, R36, R58, R13 ;  /* 0x0000003a240d7224 */ /* 0x000fc400078e020d */
[----:B------:R-:W-:Y:S01]  /*2440*/  IMAD.MOV.U32 R88, RZ, RZ, R14 ;  /* 0x000000ffff587224 */ /* 0x000fe200078e000e */
[----:B------:R-:W-:Y:S01]  /*2450*/  IADD3 R14, P4, R81, R14, RZ ;  /* 0x0000000e510e7210 */ /* 0x000fe20007f9e0ff */
[----:B------:R-:W-:Y:S01]  /*2460*/  IMAD.IADD R89, R15, 0x1, R13 ;  /* 0x000000010f597824 */ /* 0x000fe200078e020d */
[----:B------:R-:W4:Y:S01]  /*2470*/  LDC R92, c[0x0][0x3f4] ;  /* 0x0000fd00ff5c7b82 */ /* 0x000f220000000800 */
[----:B------:R-:W-:Y:S02]  /*2480*/  IMAD R87, R19, 0x3000, R69 ;  /* 0x0000300013577824 */ /* 0x000fe400078e0245 */
[----:B------:R-:W-:Y:S01]  /*2490*/  IMAD.X R15, R89, 0x1, R79, P4 ;  /* 0x00000001590f7824 */ /* 0x000fe200020e064f */
[C---:B0-----:R-:W-:Y:S02]  /*24a0*/  LEA R42, P4, R14.reuse, R84, 0x1 ;  /* 0x000000540e2a7211 */ /* 0x041fe400078808ff */
[----:B------:R-:W-:Y:S02]  /*24b0*/  IADD3 R83, R87, 0x20, RZ ;  /* 0x0000002057537810 */ /* 0x000fe40007ffe0ff */
[----:B------:R-:W-:-:S02]  /*24c0*/  LEA.HI.X R43, R14, R85, R15, 0x1, P4 ;  /* 0x000000550e2b7211 */ /* 0x000fc400020f0c0f */
[----:B------:R-:W-:Y:S01]  /*24d0*/  ISETP.GT.AND P4, PT, R37, R28, PT ;  /* 0x0000001c2500720c */ /* 0x000fe20003f84270 */
[----:B-1----:R-:W-:-:S04]  /*24e0*/  IMAD.WIDE.U32 R12, R90, 0x60, R88 ;  /* 0x000000605a0c7825 */ /* 0x002fc800078e0058 */
[----:B------:R-:W-:Y:S01]  /*24f0*/  IMAD R27, R91, 0x60, RZ ;  /* 0x000000605b1b7824 */ /* 0x000fe200078e02ff */
[----:B------:R-:W-:-:S04]  /*2500*/  IADD3 R12, P3, R81, R12, RZ ;  /* 0x0000000c510c7210 */ /* 0x000fc80007f7e0ff */
[----:B------:R-:W-:Y:S01]  /*2510*/  IADD3.X R13, R79, R13, R27, P3, !PT ;  /* 0x0000000d4f0d7210 */ /* 0x000fe20001ffe41b */
[----:B------:R-:W-:Y:S01]  /*2520*/  IMAD.MOV.U32 R27, RZ, RZ, R37 ;  /* 0x000000ffff1b7224 */ /* 0x000fe200078e0025 */
[----:B------:R-:W-:-:S04]  /*2530*/  LEA R40, P3, R12, R84, 0x1 ;  /* 0x000000540c287211 */ /* 0x000fc800078608ff */
[----:B------:R-:W-:Y:S02]  /*2540*/  LEA.HI.X R41, R12, R85, R13, 0x1, P3 ;  /* 0x000000550c297211 */ /* 0x000fe400018f0c0d */
[----:B----4-:R-:W-:Y:S02]  /*2550*/  ISETP.GE.AND P3, PT, R92, 0x1, PT ;  /* 0x000000015c00780c */ /* 0x010fe40003f66270 */
[----:B--2---:R-:W-:Y:S02]  /*2560*/  LOP3.LUT P5, RZ, R39, 0x4, RZ, 0xc0, !PT ;  /* 0x0000000427ff7812 */ /* 0x004fe400078ac0ff */
[----:B---3--:R-:W-:-:S04]  /*2570*/  LOP3.LUT R38, R38, 0xfffffffd, RZ, 0xc0, !PT ;  /* 0xfffffffd26267812 */ /* 0x008fc800078ec0ff */
[----:B------:R-:W-:-:S05]  /*2580*/  @P4 LOP3.LUT R38, R38, 0x2, RZ, 0xfc, !PT ;  /* 0x0000000226264812 */ /* 0x000fca00078efcff */
[----:B------:R0:W-:Y:S02]  /*2590*/  STL [R1], R38 ;  /* 0x0000002601007387 */ /* 0x0001e40000100800 */
        /* <DEDUP_REMOVED lines=24> */
[----:B0-----:R-:W-:Y:S02]  /*2720*/  CS2R R38, SRZ ;  /* 0x0000000000267805 */ /* 0x001fe4000001ff00 */
        /* <DEDUP_REMOVED lines=8> */
[----:B------:R-:W-:-:S04]  /*27b0*/  IADD3 R15, P3, R56, R48, RZ ;  /* 0x00000030380f7210 */ /* 0x000fc80007f7e0ff */
[----:B------:R-:W-:Y:S02]  /*27c0*/  IADD3.X R52, R82, R68, RZ, P3, !PT ;  /* 0x0000004452347210 */ /* 0x000fe40001ffe4ff */
        /* <DEDUP_REMOVED lines=13> */
.L_x_13057:
[----:B------:R-:W-:Y:S05]  /*28a0*/  BSYNC B1 ;  /* 0x0000000000017941 */ /* 0x000fea0003800000 */
.L_x_13056:
[----:B0-----:R-:W-:Y:S01]  /*28b0*/  VIADD R12, R18, 0x60 ;  /* 0x00000060120c7836 */ /* 0x001fe20000000000 */
[----:B------:R-:W-:Y:S01]  /*28c0*/  BSSY B1, `(.L_x_13058) ;  /* 0x0000021000017945 */ /* 0x000fe20003800000 */
[----:B-----5:R-:W-:Y:S02]  /*28d0*/  IMAD.MOV.U32 R90, RZ, RZ, R52 ;  /* 0x000000ffff5a7224 */ /* 0x020fe400078e0034 */
[----:B------:R-:W-:Y:S01]  /*28e0*/  IMAD.MOV.U32 R91, RZ, RZ, R53 ;  /* 0x000000ffff5b7224 */ /* 0x000fe200078e0035 */
        /* <DEDUP_REMOVED lines=30> */
.L_x_13059:
[----:B------:R-:W-:Y:S05]  /*2ad0*/  BSYNC B1 ;  /* 0x0000000000017941 */ /* 0x000fea0003800000 */
.L_x_13058:
[----:B------:R-:W2:Y:S01]  /*2ae0*/  LDL R48, [R1+0x14] ;  /* 0x0000140001307983 */ /* 0x000ea20000100800 */
        /* <DEDUP_REMOVED lines=9> */
[----:B------:R-:W-:-:S02]  /*2b80*/  MOV R12, R54 ;  /* 0x00000036000c7202 */ /* 0x000fc40000000f00 */
        /* <DEDUP_REMOVED lines=15> */
[----:B------:R-:W-:Y:S02]  /*2c80*/  MOV R12, R38 ;  /* 0x00000026000c7202 */ /* 0x000fe40000000f00 */
[----:B------:R-:W-:Y:S02]  /*2c90*/  PRMT R90, R13, 0x7610, R90 ;  /* 0x000076100d5a7816 */ /* 0x000fe4000000005a */
[----:B------:R-:W-:Y:S02]  /*2ca0*/  PRMT R51, R12, 0x7610, R51 ;  /* 0x000076100c337816 */ /* 0x000fe40000000033 */
[----:B------:R-:W-:Y:S02]  /*2cb0*/  PRMT R95, R14, 0x7610, R95 ;  /* 0x000076100e5f7816 */ /* 0x000fe4000000005f */
[----:B------:R-:W-:Y:S02]  /*2cc0*/  PRMT R96, R15, 0x7610, R96 ;  /* 0x000076100f607816 */ /* 0x000fe40000000060 */
[----:B--2---:R-:W-:-:S13]  /*2cd0*/  ISETP.NE.AND P3, PT, R48, 0x3, PT ;  /* 0x000000033000780c */ /* 0x004fda0003f65270 */
[----:B------:R-:W-:Y:S05]  /*2ce0*/  @!P3 BRA `(.L_x_13060) ;  /* 0x000000000004b947 */ /* 0x000fea0003800000 */
[----:B------:R-:W-:Y:S01]  /*2cf0*/  BPT.TRAP 0x1 ;  /* 0x000000040000795c */ /* 0x000fe20000300000 */
.L_x_13060:
[----:B------:R-:W-:Y:S01]  /*2d00*/  IMAD R82, R19, 0x8, R2 ;  /* 0x0000000813527824 */ /* 0x000fe200078e0202 */
[----:B------:R-:W-:Y:S01]  /*2d10*/  SHF.L.U32 R94, R153, 0x1f, RZ ;  /* 0x0000001f995e7819 */ /* 0x000fe200000006ff */
[----:B------:R-:W-:Y:S03]  /*2d20*/  BSSY B1, `(.L_x_13061) ;  /* 0x0000003000017945 */ /* 0x000fe60003800000 */
[----:B------:R-:W0:Y:S02]  /*2d30*/  SYNCS.PHASECHK.TRANS64.TRYWAIT P6, [R82+URZ+0x30890], R94 ;  /* 0x0308905e520075a7 */ /* 0x000e2400080c017f */
[----:B0-----:R-:W-:Y:S05]  /*2d40*/  @!P6 BRA `(.L_x_13062) ;  /* 0x00000154009ce947 */ /* 0x001fea0003800000 */
.L_x_13306:
[----:B------:R-:W-:Y:S05]  /*2d50*/  BSYNC B1 ;  /* 0x0000000000017941 */ /* 0x000fea0003800000 */
.L_x_13061:
[----:B------:R-:W-:Y:S04]  /*2d60*/  BSSY B1, `(.L_x_13063) ;  /* 0x000006c000017945 */ /* 0x000fe80003800000 */
[----:B------:R-:W-:Y:S05]  /*2d70*/  @P4 BRA `(.L_x_13064) ;  /* 0x0000000400a84947 */ /* 0x000fea0003800000 */
[----:B------:R-:W-:Y:S04]  /*2d80*/  BSSY B2, `(.L_x_13065) ;  /* 0x0000035000027945 */ /* 0x000fe80003800000 */
[----:B------:R-:W-:Y:S05]  /*2d90*/  @P1 BRA `(.L_x_13066) ;  /* 0x0000000000cc1947 */ /* 0x000fea0003800000 */
[----:B------:R1:W2:Y:S01]  /*2da0*/  LDS.128 R12, [R87+0x12000] ;  /* 0x01200000570c7984 */ /* 0x0002a20000000c00 */
        /* <DEDUP_REMOVED lines=24> */
[-C--:B------:R-:W-:Y:S01]  /*2f30*/  FMUL.FTZ R110, R88, R101.reuse ;  /* 0x00000065586e7220 */ /* 0x080fe20000410000 */
[----:B------:R-:W-:Y:S01]  /*2f40*/  LOP3.LUT R102, R102, 0xffff0000, RZ, 0xc0, !PT ;  /* 0xffff000066667812 */ /* 0x000fe200078ec0ff */
[----:B------:R-:W-:Y:S01]  /*2f50*/  IMAD.U32 R104, R104, 0x10000, RZ ;  /* 0x0001000068687824 */ /* 0x000fe200078e00ff */
[----:B------:R-:W-:Y:S01]  /*2f60*/  LOP3.LUT R88, R12, 0xffff0000, RZ, 0xc0, !PT ;  /* 0xffff00000c587812 */ /* 0x000fe200078ec0ff */
[----:B------:R-:W-:Y:S01]  /*2f70*/  IMAD.U32 R84, R84, 0x10000, RZ ;  /* 0x0001000054547824 */ /* 0x000fe200078e00ff */
[----:B------:R-:W-:Y:S01]  /*2f80*/  SHF.L.U32 R13, R12, 0x10, RZ ;  /* 0x000000100c0d7819 */ /* 0x000fe200000006ff */
[----:B------:R-:W-:Y:S01]  /*2f90*/  FFMA.FTZ R12, R89, R101, -R108 ;  /* 0x00000065590c7223 */ /* 0x000fe2000001086c */
[C---:B------:R-:W-:Y:S01]  /*2fa0*/  FFMA.FTZ R109, R48.reuse, R103, -R109 ;  /* 0x00000067306d7223 */ /* 0x040fe2000001086d */
[----:B------:R-:W-:Y:S01]  /*2fb0*/  FFMA.FTZ R48, R48, R107, R85 ;  /* 0x0000006b30307223 */ /* 0x000fe20000010055 */
[C---:B------:R-:W-:Y:S01]  /*2fc0*/  FMUL.FTZ R108, R14.reuse, R106 ;  /* 0x0000006a0e6c7220 */ /* 0x040fe20000410000 */
[----:B------:R-:W-:Y:S01]  /*2fd0*/  FMUL.FTZ R101, R14, R102 ;  /* 0x000000660e657220 */ /* 0x000fe20000410000 */
[C---:B------:R-:W-:Y:S01]  /*2fe0*/  FMUL.FTZ R14, R88.reuse, R104 ;  /* 0x00000068580e7220 */ /* 0x040fe20000410000 */
[----:B------:R-:W-:Y:S01]  /*2ff0*/  FMUL.FTZ R85, R88, R84 ;  /* 0x0000005458557220 */ /* 0x000fe20000410000 */
[----:B------:R-:W-:-:S02]  /*3000*/  IMAD.U32 R15, R15, 0x10000, RZ ;  /* 0x000100000f0f7824 */ /* 0x000fc400078e00ff */
[----:B------:R-:W-:Y:S01]  /*3010*/  FFMA.FTZ R89, R89, R105, R110 ;  /* 0x0000006959597223 */ /* 0x000fe2000001006e */
        /* <DEDUP_REMOVED lines=9> */
.L_x_13068:
[----:B------:R-:W-:Y:S05]  /*30b0*/  BSYNC B3 ;  /* 0x0000000000037941 */ /* 0x000fea0003800000 */
.L_x_13067:
[----:B--2---:R1:W-:Y:S02]  /*30c0*/  STG.E.128 desc[UR56][R42.64], R12 ;  /* 0x0000000c2a007986 */ /* 0x0043e4000c101d38 */
.L_x_13066:
[----:B------:R-:W-:Y:S05]  /*30d0*/  BSYNC B2 ;  /* 0x0000000000027941 */ /* 0x000fea0003800000 */
.L_x_13065:
[----:B------:R-:W-:Y:S05]  /*30e0*/  @P2 BRA `(.L_x_13064) ;  /* 0x0000000000cc2947 */ /* 0x000fea0003800000 */
[----:B-1----:R1:W2:Y:S01]  /*30f0*/  LDS.128 R12, [R83+0x12000] ;  /* 0x01200000530c7984 */ /* 0x0022a20000000c00 */
        /* <DEDUP_REMOVED lines=22> */
[----:B------:R-:W-:Y:S01]  /*3260*/  SHF.L.U32 R15, R13, 0x10, RZ ;  /* 0x000000100d0f7819 */ /* 0x000fe200000006ff */
[-C--:B------:R-:W-:Y:S01]  /*3270*/  FMUL.FTZ R53, R53, R84.reuse ;  /* 0x0000005435357220 */ /* 0x080fe20000410000 */
[----:B------:R-:W-:Y:S01]  /*3280*/  FMUL.FTZ R89, R54, R85 ;  /* 0x0000005536597220 */ /* 0x000fe20000410000 */
[----:B------:R-:W-:Y:S01]  /*3290*/  LOP3.LUT R97, R97, 0xffff0000, RZ, 0xc0, !PT ;  /* 0xffff000061617812 */ /* 0x000fe200078ec0ff */
[C---:B------:R-:W-:Y:S01]  /*32a0*/  IMAD.U32 R13, R12.reuse, 0x10000, RZ ;  /* 0x000100000c0d7824 */ /* 0x040fe200078e00ff */
[----:B------:R-:W-:Y:S01]  /*32b0*/  LOP3.LUT R99, R99, 0xffff0000, RZ, 0xc0, !PT ;  /* 0xffff000063637812 */ /* 0x000fe200078ec0ff */
[C---:B------:R-:W-:Y:S01]  /*32c0*/  FFMA.FTZ R102, R15.reuse, R84, -R102 ;  /* 0x000000540f667223 */ /* 0x040fe20000010866 */
[----:B------:R-:W-:Y:S01]  /*32d0*/  FFMA.FTZ R53, R15, R88, R53 ;  /* 0x000000580f357223 */ /* 0x000fe20000010035 */
[----:B------:R-:W-:Y:S01]  /*32e0*/  LOP3.LUT R12, R12, 0xffff0000, RZ, 0xc0, !PT ;  /* 0xffff00000c0c7812 */ /* 0x000fe200078ec0ff */
[-C--:B------:R-:W-:Y:S01]  /*32f0*/  FMUL.FTZ R15, R54, R55.reuse ;  /* 0x00000037360f7220 */ /* 0x080fe20000410000 */
[----:B------:R-:W-:Y:S01]  /*3300*/  FFMA.FTZ R89, R52, R55, -R89 ;  /* 0x0000003734597223 */ /* 0x000fe20000010859 */
[----:B------:R-:W-:-:S02]  /*3310*/  IMAD.U32 R100, R100, 0x10000, RZ ;  /* 0x0001000064647824 */ /* 0x000fc400078e00ff */
        /* <DEDUP_REMOVED lines=13> */
[----:B------:R-:W-:-:S07]  /*33f0*/  IMAD.MOV.U32 R15, RZ, RZ, R54 ;  /* 0x000000ffff0f7224 */ /* 0x000fce00078e0036 */
.L_x_13070:
[----:B------:R-:W-:Y:S05]  /*3400*/  BSYNC B2 ;  /* 0x0000000000027941 */ /* 0x000fea0003800000 */
.L_x_13069:
[----:B--2---:R2:W-:Y:S02]  /*3410*/  STG.E.128 desc[UR56][R42.64+0x40], R12 ;  /* 0x0000400c2a007986 */ /* 0x0045e4000c101d38 */
.L_x_13064:
[----:B------:R-:W-:Y:S05]  /*3420*/  BSYNC B1 ;  /* 0x0000000000017941 */ /* 0x000fea0003800000 */
.L_x_13063:
[----:B------:R-:W-:Y:S05]  /*3430*/  @P5 BRA `(.L_x_13071) ;  /* 0x0000001c00d85947 */ /* 0x000fea0003800000 */
[----:B------:R-:W-:Y:S04]  /*3440*/  BSSY B1, `(.L_x_13072) ;  /* 0x0000036000017945 */ /* 0x000fe80003800000 */
[----:B------:R-:W-:Y:S05]  /*3450*/  @P1 BRA `(.L_x_13073) ;  /* 0x0000000000d01947 */ /* 0x000fea0003800000 */
        /* <DEDUP_REMOVED lines=12> */
[C---:B------:R-:W-:Y:S02]  /*3520*/  LOP3.LUT R45, R15.reuse, 0xffff0000, RZ, 0xc0, !PT ;  /* 0xffff00000f2d7812 */ /* 0x040fe400078ec0ff */
[----:B------:R-:W-:Y:S01]  /*3530*/  SHF.L.U32 R44, R15, 0x10, RZ ;  /* 0x000000100f2c7819 */ /* 0x000fe200000006ff */
[----:B------:R-:W-:Y:S01]  /*3540*/  IMAD.U32 R52, R96, 0x10000, RZ ;  /* 0x0001000060347824 */ /* 0x000fe200078e00ff */
[----:B------:R-:W-:Y:S02]  /*3550*/  PRMT R93, R93, 0x5410, R48 ;  /* 0x000054105d5d7816 */ /* 0x000fe40000000030 */
        /* <DEDUP_REMOVED lines=21> */
[CC--:B------:R-:W-:Y:S01]  /*36b0*/  FMUL.FTZ R15, R45.reuse, R96.reuse ;  /* 0x000000602d0f7220 */ /* 0x0c0fe20000410000 */
        /* <DEDUP_REMOVED lines=11> */
[----:B------:R-:W-:-:S07]  /*3770*/  MOV R13, R48 ;  /* 0x00000030000d7202 */ /* 0x000fce0000000f00 */
.L_x_13075:
[----:B------:R-:W-:Y:S05]  /*3780*/  BSYNC B2 ;  /* 0x0000000000027941 */ /* 0x000fea0003800000 */
.L_x_13074:
[----:B--2---:R3:W-:Y:S02]  /*3790*/  STG.E.128 desc[UR56][R40.64], R12 ;  /* 0x0000000c28007986 */ /* 0x0047e4000c101d38 */
.L_x_13073:
[----:B------:R-:W-:Y:S05]  /*37a0*/  BSYNC B1 ;  /* 0x0000000000017941 */ /* 0x000fea0003800000 */
.L_x_13072:
[----:B------:R-:W-:Y:S05]  /*37b0*/  @P2 BRA `(.L_x_13071) ;  /* 0x0000001800f82947 */ /* 0x000fea0003800000 */
        /* <DEDUP_REMOVED lines=30> */
[----:B------:R-:W-:Y:S01]  /*39a0*/  SHF.L.U32 R49, R49, 0x10, RZ ;  /* 0x0000001031317819 */ /* 0x000fe200000006ff */
[----:B------:R-:W-:Y:S01]  /*39b0*/  FFMA.FTZ R47, R14, R42, -R47 ;  /* 0x0000002a0e2f7223 */ /* 0x000fe2000001082f */
[----:B------:R-:W-:Y:S01]  /*39c0*/  LOP3.LUT R50, R50, 0xffff0000, RZ, 0xc0, !PT ;  /* 0xffff000032327812 */ /* 0x000fe200078ec0ff */
        /* <DEDUP_REMOVED lines=17> */
.L_x_13077:
[----:B------:R-:W-:Y:S05]  /*3ae0*/  BSYNC B1 ;  /* 0x0000000000017941 */ /* 0x000fea0003800000 */
.L_x_13076:
[----:B--2---:R1:W-:Y:S01]  /*3af0*/  STG.E.128 desc[UR56][R40.64+0x40], R12 ;  /* 0x0000400c28007986 */ /* 0x0043e2000c101d38 */
[----:B------:R-:W-:Y:S05]  /*3b00*/  BRA `(.L_x_13071) ;  /* 0x0000001800247947 */ /* 0x000fea0003800000 */
.L_x_13055:
[C---:B------:R-:W-:Y:S02]  /*3b10*/  ISETP.GE.AND P3, PT, R18.reuse, R86, PT ;  /* 0x000000561200720c */ /* 0x040fe40003f66270 */
[----:B0-----:R-:W-:Y:S02]  /*3b20*/  CS2R R38, SRZ ;  /* 0x0000000000267805 */ /* 0x001fe4000001ff00 */
[----:B------:R-:W-:Y:S01]  /*3b30*/  CS2R R36, SRZ ;  /* 0x0000000000247805 */ /* 0x000fe2000001ff00 */
[----:B------:R-:W-:Y:S01]  /*3b40*/  VIADD R44, R18, 0x60 ;  /* 0x00000060122c7836 */ /* 0x000fe20000000000 */
[----:B------:R-:W-:-:S13]  /*3b50*/  ISETP.GE.OR P3, PT, R16, R92, P3 ;  /* 0x0000005c1000720c */ /* 0x000fda0001f66670 */
[----:B------:R-:W0:Y:S01]  /*3b60*/  @!P3 LDC.64 R40, c[0x0][0x3e8] ;  /* 0x0000fa00ff28bb82 */ /* 0x000e220000000a00 */
[----:B------:R-:W-:-:S05]  /*3b70*/  @!P3 IADD3 R14, P4, R10, R50, RZ ;  /* 0x000000320a0eb210 */ /* 0x000fca0007f9e0ff */
[----:B------:R-:W-:Y:S01]  /*3b80*/  @!P3 IMAD.X R15, R93, 0x1, R65, P4 ;  /* 0x000000015d0fb824 */ /* 0x000fe200020e0641 */
[----:B------:R-:W-:Y:S01]  /*3b90*/  @!P3 IADD3 R12, P4, R34, R48, RZ ;  /* 0x00000030220cb210 */ /* 0x000fe20007f9e0ff */
[----:B------:R-:W1:Y:S04]  /*3ba0*/  @!P3 LDC.64 R42, c[0x0][0x400] ;  /* 0x00010000ff2abb82 */ /* 0x000e680000000a00 */
[----:B------:R-:W-:Y:S01]  /*3bb0*/  @!P3 IMAD.X R13, R82, 0x1, R67, P4 ;  /* 0x00000001520db824 */ /* 0x000fe200020e0643 */
[----:B0-----:R-:W-:-:S04]  /*3bc0*/  @!P3 LEA R40, P4, R14, R40, 0x1 ;  /* 0x000000280e28b211 */ /* 0x001fc800078808ff */
[----:B------:R-:W-:Y:S02]  /*3bd0*/  @!P3 LEA.HI.X R41, R14, R41, R15, 0x1, P4 ;  /* 0x000000290e29b211 */ /* 0x000fe400020f0c0f */
[----:B------:R-:W-:Y:S02]  /*3be0*/  CS2R R14, SRZ ;  /* 0x00000000000e7805 */ /* 0x000fe4000001ff00 */
[----:B-1----:R-:W-:-:S04]  /*3bf0*/  @!P3 LEA R42, P4, R12, R42, 0x1 ;  /* 0x0000002a0c2ab211 */ /* 0x002fc800078808ff */
[----:B------:R-:W-:Y:S02]  /*3c00*/  @!P3 LEA.HI.X R43, R12, R43, R13, 0x1, P4 ;  /* 0x0000002b0c2bb211 */ /* 0x000fe400020f0c0d */
[----:B------:R-:W-:-:S03]  /*3c10*/  CS2R R12, SRZ ;  /* 0x00000000000c7805 */ /* 0x000fc6000001ff00 */
[----:B------:R0:W5:Y:S04]  /*3c20*/  @!P3 LDG.E.128 R36, desc[UR56][R42.64] ;  /* 0x000000382a24b981 */ /* 0x000168000c1e1d00 */
[----:B------:R1:W5:Y:S01]  /*3c30*/  @!P3 LDG.E.128 R12, desc[UR56][R40.64] ;  /* 0x00000038280cb981 */ /* 0x000362000c1e1d00 */
[----:B------:R-:W-:-:S04]  /*3c40*/  ISETP.GE.AND P3, PT, R44, R86, PT ;  /* 0x000000562c00720c */ /* 0x000fc80003f66270 */
[CC--:B------:R-:W-:Y:S01]  /*3c50*/  ISETP.GE.OR P3, PT, R16.reuse, R92.reuse, P3 ;  /* 0x0000005c1000720c */ /* 0x0c0fe20001f66670 */
[----:B------:R-:W-:Y:S01]  /*3c60*/  BSSY B1, `(.L_x_13078) ;  /* 0x000001b000017945 */ /* 0x000fe20003800000 */
[----:B0-----:R-:W-:Y:S02]  /*3c70*/  CS2R R42, SRZ ;  /* 0x00000000002a7805 */ /* 0x001fe4000001ff00 */
[----:B------:R-:W-:Y:S02]  /*3c80*/  CS2R R46, SRZ ;  /* 0x00000000002e7805 */ /* 0x000fe4000001ff00 */
[----:B------:R-:W-:Y:S02]  /*3c90*/  CS2R R44, SRZ ;  /* 0x00000000002c7805 */ /* 0x000fe4000001ff00 */
[----:B-1----:R-:W-:Y:S02]  /*3ca0*/  CS2R R40, SRZ ;  /* 0x0000000000287805 */ /* 0x002fe4000001ff00 */
[----:B------:R-:W-:-:S03]  /*3cb0*/  ISETP.GE.AND P4, PT, R16, R92, PT ;  /* 0x0000005c1000720c */ /* 0x000fc60003f86270 */
[----:B------:R-:W-:Y:S10]  /*3cc0*/  @P3 BRA `(.L_x_13079) ;  /* 0x0000000000503947 */ /* 0x000ff40003800000 */
[----:B------:R-:W0:Y:S01]  /*3cd0*/  LDC.64 R40, c[0x0][0x3f8] ;  /* 0x0000fe00ff287b82 */ /* 0x000e220000000a00 */
[----:B------:R-:W-:Y:S01]  /*3ce0*/  IMAD.MOV.U32 R51, RZ, RZ, R93 ;  /* 0x000000ffff337224 */ /* 0x000fe200078e005d */
[----:B------:R-:W-:Y:S01]  /*3cf0*/  ULDC.64 UR4, c[0x0][0x3e8] ;  /* 0x0000fa0000047ab9 */ /* 0x000fe20000000a00 */
[----:B------:R-:W-:Y:S02]  /*3d00*/  IMAD.MOV.U32 R49, RZ, RZ, R82 ;  /* 0x000000ffff317224 */ /* 0x000fe400078e0052 */
        /* <DEDUP_REMOVED lines=14> */
[----:B------:R-:W5:Y:S04]  /*3df0*/  LDG.E.128 R40, desc[UR56][R40.64] ;  /* 0x0000003828287981 */ /* 0x000f68000c1e1d00 */
[----:B------:R-:W5:Y:S03]  /*3e00*/  LDG.E.128 R44, desc[UR56][R44.64] ;  /* 0x000000382c2c7981 */ /* 0x000f66000c1e1d00 */
.L_x_13079:
[----:B------:R-:W-:Y:S05]  /*3e10*/  BSYNC B1 ;  /* 0x0000000000017941 */ /* 0x000fea0003800000 */
.L_x_13078:
[----:B------:R-:W2:Y:S01]  /*3e20*/  LDL R52, [R1+0x14] ;  /* 0x0000140001347983 */ /* 0x000ea20000100800 */
[----:B-----5:R-:W-:Y:S01]  /*3e30*/  IMAD.MOV.U32 R49, RZ, RZ, R43 ;  /* 0x000000ffff317224 */ /* 0x020fe200078e002b */
[----:B------:R-:W-:Y:S01]  /*3e40*/  MOV R48, R42 ;  /* 0x0000002a00307202 */ /* 0x000fe20000000f00 */
        /* <DEDUP_REMOVED lines=29> */
[----:B------:R-:W-:Y:S02]  /*4020*/  PRMT R102, R102, 0x5410, R51 ;  /* 0x0000541066667816 */ /* 0x000fe40000000033 */
[----:B--2---:R-:W-:-:S13]  /*4030*/  ISETP.NE.AND P3, PT, R52, 0x3, PT ;  /* 0x000000033400780c */ /* 0x004fda0003f65270 */
[----:B------:R-:W-:Y:S05]  /*4040*/  @!P3 BRA `(.L_x_13080) ;  /* 0x000000000004b947 */ /* 0x000fea0003800000 */
[----:B------:R-:W-:Y:S01]  /*4050*/  BPT.TRAP 0x1 ;  /* 0x000000040000795c */ /* 0x000fe20000300000 */
.L_x_13080:
[----:B------:R-:W-:Y:S01]  /*4060*/  LEA R82, R19, R2, 0x3 ;  /* 0x0000000213527211 */ /* 0x000fe200078e18ff */
[----:B------:R-:W0:Y:S01]  /*4070*/  LDC R96, c[0x0][0x2f4] ;  /* 0x0000bd00ff607b82 */ /* 0x000e220000000800 */
[----:B------:R-:W-:Y:S01]  /*4080*/  SHF.L.U32 R94, R153, 0x1f, RZ ;  /* 0x0000001f995e7819 */ /* 0x000fe200000006ff */
[----:B------:R-:W-:Y:S03]  /*4090*/  BSSY B1, `(.L_x_13081) ;  /* 0x0000004000017945 */ /* 0x000fe60003800000 */
[----:B------:R-:W1:Y:S01]  /*40a0*/  SYNCS.PHASECHK.TRANS64.TRYWAIT P5, [R82+URZ+0x30890], R94 ;  /* 0x0308905e520075a7 */ /* 0x000e6200080a017f */
[----:B0-----:R-:W-:Y:S01]  /*40b0*/  IMAD.IADD R98, R96, 0x1, -R73 ;  /* 0x0000000160627824 */ /* 0x001fe200078e0a49 */
[----:B-1----:R-:W-:Y:S06]  /*40c0*/  @!P5 BRA `(.L_x_13082) ;  /* 0x0000014000d0d947 */ /* 0x002fec0003800000 */
.L_x_13307:
[----:B------:R-:W-:Y:S05]  /*40d0*/  BSYNC B1 ;  /* 0x0000000000017941 */ /* 0x000fea0003800000 */
.L_x_13081:
[----:B------:R-:W-:Y:S01]  /*40e0*/  ISETP.GE.OR P5, PT, R18, R86, P1 ;  /* 0x000000561200720c */ /* 0x000fe20000fa6670 */
[----:B------:R-:W-:-:S12]  /*40f0*/  BSSY B1, `(.L_x_13083) ;  /* 0x0000087000017945 */ /* 0x000fd80003800000 */
[----:B------:R-:W-:Y:S05]  /*4100*/  @P5 BRA `(.L_x_13084) ;  /* 0x0000000800145947 */ /* 0x000fea0003800000 */
[----:B------:R-:W1:Y:S01]  /*4110*/  S2R R49, SR_TID.X ;  /* 0x0000000000317919 */ /* 0x000e620000002100 */
[----:B------:R-:W-:Y:S01]  /*4120*/  SHF.R.S32.HI R48, RZ, 0x1f, R18 ;  /* 0x0000001fff307819 */ /* 0x000fe20000011412 */
[-C--:B------:R-:W-:Y:S01]  /*4130*/  IMAD.WIDE.U32 R92, R18, R90.reuse, R88 ;  /* 0x0000005a125c7225 */ /* 0x080fe200078e0058 */
[----:B------:R-:W-:Y:S03]  /*4140*/  BSSY B2, `(.L_x_13085) ;  /* 0x0000075000027945 */ /* 0x000fe60003800000 */
[----:B------:R-:W-:Y:S01]  /*4150*/  IMAD R48, R48, R90, RZ ;  /* 0x0000005a30307224 */ /* 0x000fe200078e02ff */
[----:B------:R-:W-:-:S03]  /*4160*/  IADD3 R95, P5, P6, R4, R92, R64 ;  /* 0x0000005c045f7210 */ /* 0x000fc60007ebe040 */
[----:B------:R-:W-:Y:S01]  /*4170*/  IMAD R97, R18, R91, R48 ;  /* 0x0000005b12617224 */ /* 0x000fe200078e0230 */
[----:B------:R-:W-:-:S03]  /*4180*/  SEL R48, R73, R98, !P0 ;  /* 0x0000006249307207 */ /* 0x000fc60004000000 */
[----:B------:R-:W-:-:S05]  /*4190*/  IMAD.IADD R97, R97, 0x1, R93 ;  /* 0x0000000161617824 */ /* 0x000fca00078e025d */
[----:B------:R-:W-:Y:S01]  /*41a0*/  IADD3.X R100, R80, R97, R62, P5, P6 ;  /* 0x0000006150647210 */ /* 0x000fe20002fec43e */
[----:B-1----:R-:W-:Y:S01]  /*41b0*/  VIADD R51, R49, 0xffffff80 ;  /* 0xffffff8031337836 */ /* 0x002fe20000000000 */
[----:B------:R-:W-:-:S04]  /*41c0*/  SHF.R.S32.HI R49, RZ, 0x1f, R48 ;  /* 0x0000001fff317819 */ /* 0x000fc80000011430 */
[----:B------:R-:W-:Y:S01]  /*41d0*/  LEA.HI R48, R49, R48, RZ, 0x4 ;  /* 0x0000003031307211 */ /* 0x000fe200078f20ff */
[----:B------:R-:W-:Y:S01]  /*41e0*/  IMAD R49, R19, 0x3000, R32 ;  /* 0x0000300013317824 */ /* 0x000fe200078e0220 */
[----:B------:R-:W-:Y:S02]  /*41f0*/  SHF.R.S32.HI R50, RZ, 0x1f, R51 ;  /* 0x0000001fff327819 */ /* 0x000fe40000011433 */
[----:B------:R-:W-:Y:S01]  /*4200*/  LEA.HI.SX32 R48, R48, R63, 0x1c ;  /* 0x0000003f30307211 */ /* 0x000fe200078fe2ff */
[----:B------:R-:W-:Y:S01]  /*4210*/  IMAD R49, R49, 0x2, R2 ;  /* 0x0000000231317824 */ /* 0x000fe200078e0202 */
[----:B------:R-:W-:-:S03]  /*4220*/  LEA.HI R50, R50, R51, RZ, 0x5 ;  /* 0x0000003332327211 */ /* 0x000fc600078f28ff */
[----:B------:R-:W-:Y:S01]  /*4230*/  IMAD.SHL.U32 R99, R48, 0x8, RZ ;  /* 0x0000000830637824 */ /* 0x000fe200078e00ff */
[----:B------:R-:W-:-:S04]  /*4240*/  SHF.R.S32.HI R50, RZ, 0x5, R50 ;  /* 0x00000005ff327819 */ /* 0x000fc80000011432 */
[----:B------:R-:W-:-:S04]  /*4250*/  LOP3.LUT R48, R78, 0x38, R99, 0xf8, !PT ;  /* 0x000000384e307812 */ /* 0x000fc800078ef863 */
[----:B------:R-:W-:-:S05]  /*4260*/  LOP3.LUT R48, R48, R75, RZ, 0x3c, !PT ;  /* 0x0000004b30307212 */ /* 0x000fca00078e3cff */
[----:B------:R-:W-:-:S04]  /*4270*/  IMAD R48, R50, 0x200, R48 ;  /* 0x0000020032307824 */ /* 0x000fc800078e0230 */
[----:B------:R-:W-:-:S04]  /*4280*/  IMAD R51, R19, 0x3000, R48 ;  /* 0x0000300013337824 */ /* 0x000fc800078e0230 */
[----:B------:R-:W-:Y:S02]  /*4290*/  IMAD R52, R51, 0x2, R2 ;  /* 0x0000000233347824 */ /* 0x000fe400078e0202 */
[----:B------:R-:W1:Y:S04]  /*42a0*/  LDS.128 R48, [R49+0x12400] ;  /* 0x0124000031307984 */ /* 0x000e680000000c00 */
[----:B------:R-:W2:Y:S01]  /*42b0*/  LDS.128 R52, [R52+0x12400] ;  /* 0x0124000034347984 */ /* 0x000ea20000000c00 */
[----:B------:R-:W-:Y:S05]  /*42c0*/  @P4 BRA `(.L_x_13086) ;  /* 0x0000000400704947 */ /* 0x000fea0003800000 */
[----:B------:R-:W-:Y:S01]  /*42d0*/  SHF.R.U32.HI R103, RZ, 0x10, R13 ;  /* 0x00000010ff677819 */ /* 0x000fe2000001160d */
[----:B-1----:R-:W-:Y:S01]  /*42e0*/  IMAD.U32 R105, R49, 0x10000, RZ ;  /* 0x0001000031697824 */ /* 0x002fe200078e00ff */
[----:B------:R-:W-:Y:S02]  /*42f0*/  SHF.R.U32.HI R104, RZ, 0x10, R37 ;  /* 0x00000010ff687819 */ /* 0x000fe40000011625 */
[C---:B------:R-:W-:Y:S02]  /*4300*/  PRMT R103, R102.reuse, 0x5410, R103 ;  /* 0x0000541066677816 */ /* 0x040fe40000000067 */
[----:B------:R-:W-:Y:S02]  /*4310*/  PRMT R104, R102, 0x5432, R104 ;  /* 0x0000543266687816 */ /* 0x000fe40000000068 */
[----:B--2---:R-:W-:Y:S01]  /*4320*/  SHF.L.U32 R101, R53, 0x10, RZ ;  /* 0x0000001035657819 */ /* 0x004fe200000006ff */
[C---:B------:R-:W-:Y:S01]  /*4330*/  IMAD.U32 R106, R103.reuse, 0x10000, RZ ;  /* 0x00010000676a7824 */ /* 0x040fe200078e00ff */
[----:B------:R-:W-:Y:S01]  /*4340*/  LOP3.LUT R103, R103, 0xffff0000, RZ, 0xc0, !PT ;  /* 0xffff000067677812 */ /* 0x000fe200078ec0ff */
[----:B------:R-:W-:Y:S01]  /*4350*/  IMAD.U32 R102, R104, 0x10000, RZ ;  /* 0x0001000068667824 */ /* 0x000fe200078e00ff */
[----:B------:R-:W-:Y:S01]  /*4360*/  SHF.R.U64 R36, R36, 0x10, R37 ;  /* 0x0000001024247819 */ /* 0x000fe20000001225 */
[C---:B------:R-:W-:Y:S01]  /*4370*/  FMUL.FTZ R115, R101.reuse, R106 ;  /* 0x0000006a65737220 */ /* 0x040fe20000410000 */
[----:B------:R-:W-:Y:S01]  /*4380*/  SHF.R.U64 R12, R12, 0x10, R13 ;  /* 0x000000100c0c7819 */ /* 0x000fe2000000120d */
[-C--:B------:R-:W-:Y:S01]  /*4390*/  FMUL.FTZ R116, R101, R102.reuse ;  /* 0x0000006665747220 */ /* 0x080fe20000410000 */
[----:B------:R-:W-:Y:S01]  /*43a0*/  SHF.R.U64 R38, R38, 0x10, R39 ;  /* 0x0000001026267819 */ /* 0x000fe20000001227 */
[----:B------:R-:W-:Y:S01]  /*43b0*/  FFMA.FTZ R102, R105, R102, R115 ;  /* 0x0000006669667223 */ /* 0x000fe20000010073 */
[----:B------:R-:W-:-:S02]  /*43c0*/  IMAD.U32 R115, R51, 0x10000, RZ ;  /* 0x0001000033737824 */ /* 0x000fc400078e00ff */
[----:B------:R-:W-:Y:S01]  /*43d0*/  FFMA.FTZ R101, R105, R106, -R116 ;  /* 0x0000006a69657223 */ /* 0x000fe20000010874 */
[----:B------:R-:W-:Y:S01]  /*43e0*/  LOP3.LUT R105, R104, 0xffff0000, RZ, 0xc0, !PT ;  /* 0xffff000068697812 */ /* 0x000fe200078ec0ff */
[----:B------:R-:W-:Y:S01]  /*43f0*/  IMAD.U32 R37, R50, 0x10000, RZ ;  /* 0x0001000032257824 */ /* 0x000fe200078e00ff */
[----:B------:R-:W-:Y:S02]  /*4400*/  LOP3.LUT R104, R53, 0xffff0000, RZ, 0xc0, !PT ;  /* 0xffff000035687812 */ /* 0x000fe400078ec0ff */
[----:B------:R-:W-:Y:S02]  /*4410*/  LOP3.LUT R106, R49, 0xffff0000, RZ, 0xc0, !PT ;  /* 0xffff0000316a7812 */ /* 0x000fe400078ec0ff */
[----:B------:R-:W-:Y:S01]  /*4420*/  PRMT R12, R110, 0x5432, R12 ;  /* 0x000054326e0c7816 */ /* 0x000fe2000000000c */
[C---:B------:R-:W-:Y:S01]  /*4430*/  FMUL.FTZ R49, R104.reuse, R105 ;  /* 0x0000006968317220 */ /* 0x040fe20000410000 */
[----:B------:R-:W-:Y:S01]  /*4440*/  FMUL.FTZ R116, R104, R103 ;  /* 0x0000006768747220 */ /* 0x000fe20000410000 */
[----:B------:R-:W-:-:S02]  /*4450*/  SHF.R.U64 R14, R14, 0x10, R15 ;  /* 0x000000100e0e7819 */ /* 0x000fc4000000120f */
[C---:B------:R-:W-:Y:S01]  /*4460*/  FFMA.FTZ R104, R106.reuse, R103, -R49 ;  /* 0x000000676a687223 */ /* 0x040fe20000010831 */
[----:B------:R-:W-:Y:S01]  /*4470*/  SHF.R.U32.HI R103, RZ, 0x10, R39 ;  /* 0x00000010ff677819 */ /* 0x000fe20000011627 */
[----:B------:R-:W-:Y:S01]  /*4480*/  FFMA.FTZ R49, R106, R105, R116 ;  /* 0x000000696a317223 */ /* 0x000fe20000010074 */
[----:B------:R-:W-:Y:S01]  /*4490*/  SHF.R.U32.HI R106, RZ, 0x10, R15 ;  /* 0x00000010ff6a7819 */ /* 0x000fe2000001160f */
[C---:B------:R-:W-:Y:S01]  /*44a0*/  IMAD.U32 R15, R52.reuse, 0x10000, RZ ;  /* 0x00010000340f7824 */ /* 0x040fe200078e00ff */
        /* <DEDUP_REMOVED lines=8> */
[C---:B------:R-:W-:Y:S01]  /*4530*/  FMUL.FTZ R118, R117.reuse, R106 ;  /* 0x0000006a75767220 */ /* 0x040fe20000410000 */
[C---:B------:R-:W-:Y:S01]  /*4540*/  SHF.L.U32 R13, R48.reuse, 0x10, RZ ;  /* 0x00000010300d7819 */ /* 0x040fe200000006ff */
[-C--:B------:R-:W-:Y:S01]  /*4550*/  FMUL.FTZ R117, R117, R116.reuse ;  /* 0x0000007475757220 */ /* 0x080fe20000410000 */
[----:B------:R-:W-:Y:S01]  /*4560*/  LOP3.LUT R48, R48, 0xffff0000, RZ, 0xc0, !PT ;  /* 0xffff000030307812 */ /* 0x000fe200078ec0ff */
[----:B------:R-:W-:Y:S01]  /*4570*/  FFMA.FTZ R105, R115, R116, -R118 ;  /* 0x0000007473697223 */ /* 0x000fe20000010876 */
[----:B------:R-:W-:Y:S01]  /*4580*/  LOP3.LUT R116, R103, 0xffff0000, RZ, 0xc0, !PT ;  /* 0xffff000067747812 */ /* 0x000fe200078ec0ff */
[----:B------:R-:W-:Y:S01]  /*4590*/  FFMA.FTZ R106, R115, R106, R117 ;  /* 0x0000006a736a7223 */ /* 0x000fe20000010075 */
[----:B------:R-:W-:Y:S01]  /*45a0*/  LOP3.LUT R118, R53, 0xffff0000, RZ, 0xc0, !PT ;  /* 0xffff000035767812 */ /* 0x000fe200078ec0ff */
[----:B------:R-:W-:Y:S01]  /*45b0*/  IMAD.U32 R51, R54, 0x10000, RZ ;  /* 0x0001000036337824 */ /* 0x000fe200078e00ff */
[----:B------:R-:W-:Y:S01]  /*45c0*/  PRMT R53, R108, 0x5432, R36 ;  /* 0x000054326c357816 */ /* 0x000fe20000000024 */
[----:B------:R-:W-:Y:S01]  /*45d0*/  FMUL.FTZ R36, R55, R116 ;  /* 0x0000007437247220 */ /* 0x000fe20000410000 */
[----:B------:R-:W-:Y:S01]  /*45e0*/  PRMT R38, R107, 0x5432, R38 ;  /* 0x000054326b267816 */ /* 0x000fe20000000026 */
[-C--:B------:R-:W-:Y:S01]  /*45f0*/  FMUL.FTZ R55, R55, R118.reuse ;  /* 0x0000007637377220 */ /* 0x080fe20000410000 */
[----:B------:R-:W-:Y:S01]  /*4600*/  PRMT R14, R109, 0x5432, R14 ;  /* 0x000054326d0e7816 */ /* 0x000fe2000000000e */
[----:B------:R-:W-:Y:S01]  /*4610*/  FFMA.FTZ R36, R39, R118, -R36 ;  /* 0x0000007627247223 */ /* 0x000fe20000010824 */
[----:B------:R-:W-:-:S02]  /*4620*/  IMAD.U32 R118, R53, 0x10000, RZ ;  /* 0x0001000035767824 */ /* 0x000fc400078e00ff */
[----:B------:R-:W-:Y:S01]  /*4630*/  FFMA.FTZ R39, R39, R116, R55 ;  /* 0x0000007427277223 */ /* 0x000fe20000010037 */
[C---:B------:R-:W-:Y:S01]  /*4640*/  IMAD.U32 R116, R12.reuse, 0x10000, RZ ;  /* 0x000100000c747824 */ /* 0x040fe200078e00ff */
[----:B------:R-:W-:Y:S01]  /*4650*/  LOP3.LUT R53, R53, 0xffff0000, RZ, 0xc0, !PT ;  /* 0xffff000035357812 */ /* 0x000fe200078ec0ff */
[C---:B------:R-:W-:Y:S01]  /*4660*/  FMUL.FTZ R120, R15.reuse, R118 ;  /* 0x000000760f787220 */ /* 0x040fe20000410000 */
[----:B------:R-:W-:Y:S01]  /*4670*/  LOP3.LUT R55, R12, 0xffff0000, RZ, 0xc0, !PT ;  /* 0xffff00000c377812 */ /* 0x000fe200078ec0ff */
[-C--:B------:R-:W-:Y:S01]  /*4680*/  FMUL.FTZ R15, R15, R116.reuse ;  /* 0x000000740f0f7220 */ /* 0x080fe20000410000 */
[----:B------:R-:W-:Y:S01]  /*4690*/  LOP3.LUT R54, R54, 0xffff0000, RZ, 0xc0, !PT ;  /* 0xffff000036367812 */ /* 0x000fe200078ec0ff */
[C---:B------:R-:W-:Y:S01]  /*46a0*/  FMUL.FTZ R103, R52.reuse, R53 ;  /* 0x0000003534677220 */ /* 0x040fe20000410000 */
[C---:B------:R-:W-:Y:S01]  /*46b0*/  FFMA.FTZ R12, R13.reuse, R116, -R120 ;  /* 0x000000740d0c7223 */ /* 0x040fe20000010878 */
[----:B------:R-:W-:Y:S01]  /*46c0*/  FFMA.FTZ R13, R13, R118, R15 ;  /* 0x000000760d0d7223 */ /* 0x000fe2000001000f */
[-C--:B------:R-:W-:Y:S01]  /*46d0*/  FMUL.FTZ R115, R52, R55.reuse ;  /* 0x0000003734737220 */ /* 0x080fe20000410000 */
[----:B------:R-:W-:Y:S01]  /*46e0*/  FFMA.FTZ R15, R48, R55, -R103 ;  /* 0x00000037300f7223 */ /* 0x000fe20000010867 */
[C---:B------:R-:W-:Y:S01]  /*46f0*/  LOP3.LUT R55, R38.reuse, 0xffff0000, RZ, 0xc0, !PT ;  /* 0xffff000026377812 */ /* 0x040fe200078ec0ff */
[----:B------:R-:W-:Y:S01]  /*4700*/  IMAD.U32 R52, R38, 0x10000, RZ ;  /* 0x0001000026347824 */ /* 0x000fe200078e00ff */
[C---:B------:R-:W-:Y:S01]  /*4710*/  LOP3.LUT R103, R14.reuse, 0xffff0000, RZ, 0xc0, !PT ;  /* 0xffff00000e677812 */ /* 0x040fe200078ec0ff */
        /* <DEDUP_REMOVED lines=16> */
[----:B------:R-:W-:Y:S02]  /*4820*/  F2FP.BF16.F32.PACK_AB R52, R48, R13 ;  /* 0x0000000d3034723e */ /* 0x000fe400000010ff */
[----:B------:R-:W-:Y:S01]  /*4830*/  F2FP.BF16.F32.PACK_AB R50, R53, R14 ;  /* 0x0000000e3532723e */ /* 0x000fe200000010ff */
[----:B------:R-:W-:Y:S01]  /*4840*/  IMAD.MOV.U32 R53, RZ, RZ, R102 ;  /* 0x000000ffff357224 */ /* 0x000fe200078e0066 */
[----:B------:R-:W-:Y:S01]  /*4850*/  F2FP.BF16.F32.PACK_AB R54, R54, R51 ;  /* 0x000000333636723e */ /* 0x000fe200000010ff */
[----:B------:R-:W-:Y:S01]  /*4860*/  IMAD.MOV.U32 R51, RZ, RZ, R36 ;  /* 0x000000ffff337224 */ /* 0x000fe200078e0024 */
[----:B------:R-:W-:-:S02]  /*4870*/  F2FP.BF16.F32.PACK_AB R55, R39, R106 ;  /* 0x0000006a2737723e */ /* 0x000fc400000010ff */
[----:B------:R-:W-:-:S07]  /*4880*/  MOV R48, R12 ;  /* 0x0000000c00307202 */ /* 0x000fce0000000f00 */
.L_x_13086:
[----:B------:R-:W-:Y:S05]  /*4890*/  BSYNC B2 ;  /* 0x0000000000027941 */ /* 0x000fea0003800000 */
.L_x_13085:
[----:B------:R-:W-:Y:S02]  /*48a0*/  ISETP.GE.AND P5, PT, R99, R96, PT ;  /* 0x000000606300720c */ /* 0x000fe40003fa6270 */
[----:B------:R-:W-:-:S11]  /*48b0*/  P2R R13, PR, RZ, 0x1 ;  /* 0x00000001ff0d7803 */ /* 0x000fd60000000000 */
[--C-:B------:R-:W-:Y:S02]  /*48c0*/  @!P5 SHF.R.S32.HI R12, RZ, 0x1f, R99.reuse ;  /* 0x0000001fff0cd819 */ /* 0x100fe40000011463 */
[----:B------:R-:W-:-:S04]  /*48d0*/  @!P5 IADD3 R92, P0, P6, R4, R92, R99 ;  /* 0x0000005c045cd210 */ /* 0x000fc80007e1e063 */
[----:B------:R-:W-:Y:S02]  /*48e0*/  @!P5 IADD3.X R97, R80, R97, R12, P0, P6 ;  /* 0x000000615061d210 */ /* 0x000fe400007ec40c */
[-C--:B------:R-:W-:Y:S02]  /*48f0*/  LEA R12, P6, R95, R84.reuse, 0x1 ;  /* 0x000000545f0c7211 */ /* 0x080fe400078c08ff */
[----:B------:R-:W-:Y:S02]  /*4900*/  ISETP.NE.AND P0, PT, R13, RZ, PT ;  /* 0x000000ff0d00720c */ /* 0x000fe40003f05270 */
[----:B------:R-:W-:Y:S02]  /*4910*/  LEA.HI.X R13, R95, R85, R100, 0x1, P6 ;  /* 0x000000555f0d7211 */ /* 0x000fe400030f0c64 */
[----:B------:R-:W-:-:S03]  /*4920*/  @!P5 LEA R14, P6, R92, R84, 0x1 ;  /* 0x000000545c0ed211 */ /* 0x000fc600078c08ff */
[----:B-1----:R1:W-:Y:S01]  /*4930*/  STG.E.128 desc[UR56][R12.64], R48 ;  /* 0x000000300c007986 */ /* 0x0023e2000c101d38 */
[----:B------:R-:W-:-:S05]  /*4940*/  @!P5 LEA.HI.X R15, R92, R85, R97, 0x1, P6 ;  /* 0x000000555c0fd211 */ /* 0x000fca00030f0c61 */
[----:B--2---:R1:W-:Y:S04]  /*4950*/  @!P5 STG.E.128 desc[UR56][R14.64], R52 ;  /* 0x000000340e00d986 */ /* 0x0043e8000c101d38 */
.L_x_13084:
[----:B------:R-:W-:Y:S05]  /*4960*/  BSYNC B1 ;  /* 0x0000000000017941 */ /* 0x000fea0003800000 */
.L_x_13083:
[----:B-1----:R-:W-:Y:S02]  /*4970*/  VIADD R13, R18, 0x60 ;  /* 0x00000060120d7836 */ /* 0x002fe40000000000 */
[-C--:B------:R-:W-:Y:S02]  /*4980*/  IMAD R12, R76, R90.reuse, RZ ;  /* 0x0000005a4c0c7224 */ /* 0x080fe400078e02ff */
[C---:B------:R-:W-:Y:S01]  /*4990*/  IMAD.WIDE.U32 R88, R13.reuse, R90, R88 ;  /* 0x0000005a0d587225 */ /* 0x040fe200078e0058 */
[----:B------:R-:W-:-:S03]  /*49a0*/  ISETP.GE.OR P5, PT, R13, R86, P1 ;  /* 0x000000560d00720c */ /* 0x000fc60000fa6670 */
[----:B------:R-:W-:-:S10]  /*49b0*/  IMAD R51, R13, R91, R12 ;  /* 0x0000005b0d337224 */ /* 0x000fd400078e020c */
[----:B------:R-:W-:Y:S05]  /*49c0*/  @P5 BRA `(.L_x_13071) ;  /* 0x0000000800745947 */ /* 0x000fea0003800000 */
[----:B------:R-:W2:Y:S01]  /*49d0*/  LDL R14, [R1+0x80] ;  /* 0x00008000010e7983 */ /* 0x000ea20000100800 */
[----:B------:R-:W-:Y:S01]  /*49e0*/  IMAD.IADD R51, R89, 0x1, R51 ;  /* 0x0000000159337824 */ /* 0x000fe200078e0233 */
[----:B------:R-:W-:Y:S01]  /*49f0*/  IADD3 R12, P5, P6, R4, R88, R64 ;  /* 0x00000058040c7210 */ /* 0x000fe20007ebe040 */
[----:B------:R-:W-:Y:S01]  /*4a00*/  VIADD R15, R18, 0x60 ;  /* 0x00000060120f7836 */ /* 0x000fe20000000000 */
[----:B------:R-:W-:Y:S01]  /*4a10*/  SEL R98, R73, R98, !P0 ;  /* 0x0000006249627207 */ /* 0x000fe20004000000 */
[----:B------:R-:W-:Y:S01]  /*4a20*/  BSSY B1, `(.L_x_13087) ;  /* 0x0000072000017945 */ /* 0x000fe20003800000 */
[----:B------:R-:W-:Y:S01]  /*4a30*/  IADD3.X R13, R80, R51, R62, P5, P6 ;  /* 0x00000033500d7210 */ /* 0x000fe20002fec43e */
[----:B------:R-:W-:Y:S01]  /*4a40*/  IMAD.SHL.U32 R15, R15, 0x40, RZ ;  /* 0x000000400f0f7824 */ /* 0x000fe200078e00ff */
[----:B------:R-:W-:Y:S02]  /*4a50*/  LEA R48, P5, R12, R84, 0x1 ;  /* 0x000000540c307211 */ /* 0x000fe400078a08ff */
[----:B------:R-:W-:-:S02]  /*4a60*/  IADD3 R36, R18, 0x60, RZ ;  /* 0x0000006012247810 */ /* 0x000fc40007ffe0ff */
[----:B------:R-:W-:Y:S02]  /*4a70*/  LEA.HI.X R49, R12, R85, R13, 0x1, P5 ;  /* 0x000000550c317211 */ /* 0x000fe400028f0c0d */
[----:B------:R-:W-:Y:S01]  /*4a80*/  SHF.R.S32.HI R13, RZ, 0x1f, R98 ;  /* 0x0000001fff0d7819 */ /* 0x000fe20000011462 */
[----:B------:R-:W-:Y:S01]  /*4a90*/  IMAD.SHL.U32 R36, R36, 0x40, RZ ;  /* 0x0000004024247824 */ /* 0x000fe200078e00ff */
[----:B------:R-:W-:Y:S02]  /*4aa0*/  LOP3.LUT R15, R15, 0x1c0, RZ, 0xc0, !PT ;  /* 0x000001c00f0f7812 */ /* 0x000fe400078ec0ff */
[----:B------:R-:W-:Y:S01]  /*4ab0*/  LEA.HI R98, R13, R98, RZ, 0x4 ;  /* 0x000000620d627211 */ /* 0x000fe200078f20ff */
[----:B------:R-:W-:Y:S01]  /*4ac0*/  IMAD R13, R19, 0x3000, R3 ;  /* 0x00003000130d7824 */ /* 0x000fe200078e0203 */
[----:B------:R-:W-:Y:S02]  /*4ad0*/  LOP3.LUT R36, R36, 0x1c0, RZ, 0xc0, !PT ;  /* 0x000001c024247812 */ /* 0x000fe400078ec0ff */
[----:B------:R-:W-:Y:S01]  /*4ae0*/  LEA.HI.SX32 R53, R98, R63, 0x1c ;  /* 0x0000003f62357211 */ /* 0x000fe200078fe2ff */
[----:B------:R-:W-:Y:S01]  /*4af0*/  IMAD R13, R13, 0x2, R2 ;  /* 0x000000020d0d7824 */ /* 0x000fe200078e0202 */
[----:B------:R-:W-:-:S03]  /*4b00*/  SHF.R.U32.HI R15, RZ, 0x3, R15 ;  /* 0x00000003ff0f7819 */ /* 0x000fc6000001160f */
[----:B------:R-:W-:-:S05]  /*4b10*/  IMAD.SHL.U32 R53, R53, 0x8, RZ ;  /* 0x0000000835357824 */ /* 0x000fca00078e00ff */
[----:B------:R-:W-:-:S04]  /*4b20*/  LOP3.LUT R12, R36, 0x38, R53, 0xf8, !PT ;  /* 0x00000038240c7812 */ /* 0x000fc800078ef835 */
[----:B------:R-:W-:-:S05]  /*4b30*/  LOP3.LUT R12, R12, R15, RZ, 0x3c, !PT ;  /* 0x0000000f0c0c7212 */ /* 0x000fca00078e3cff */
[----:B--2---:R-:W-:-:S04]  /*4b40*/  IMAD.IADD R12, R14, 0x1, R12 ;  /* 0x000000010e0c7824 */ /* 0x004fc800078e020c */
[----:B------:R-:W-:-:S04]  /*4b50*/  IMAD R15, R19, 0x3000, R12 ;  /* 0x00003000130f7824 */ /* 0x000fc800078e020c */
[----:B------:R-:W-:Y:S02]  /*4b60*/  IMAD R36, R15, 0x2, R2 ;  /* 0x000000020f247824 */ /* 0x000fe400078e0202 */
[----:B------:R-:W1:Y:S04]  /*4b70*/  LDS.128 R12, [R13+0x12400] ;  /* 0x012400000d0c7984 */ /* 0x000e680000000c00 */
[----:B------:R-:W2:Y:S01]  /*4b80*/  LDS.128 R36, [R36+0x12400] ;  /* 0x0124000024247984 */ /* 0x000ea20000000c00 */
[----:B------:R-:W-:Y:S05]  /*4b90*/  @P4 BRA `(.L_x_13088) ;  /* 0x0000000400684947 */ /* 0x000fea0003800000 */
[----:B------:R-:W-:Y:S02]  /*4ba0*/  SHF.R.U32.HI R91, RZ, 0x10, R45 ;  /* 0x00000010ff5b7819 */ /* 0x000fe4000001162d */
[----:B------:R-:W-:Y:S02]  /*4bb0*/  SHF.R.U32.HI R95, RZ, 0x10, R41 ;  /* 0x00000010ff5f7819 */ /* 0x000fe40000011629 */
[----:B------:R-:W-:Y:S02]  /*4bc0*/  SHF.R.U64 R52, R42, 0x10, R43 ;  /* 0x000000102a347819 */ /* 0x000fe4000000122b */
[----:B------:R-:W-:Y:S02]  /*4bd0*/  PRMT R114, R114, 0x5410, R91 ;  /* 0x0000541072727816 */ /* 0x000fe4000000005b */
[----:B------:R-:W-:Y:S02]  /*4be0*/  PRMT R110, R110, 0x5410, R95 ;  /* 0x000054106e6e7816 */ /* 0x000fe4000000005f */
[----:B------:R-:W-:-:S02]  /*4bf0*/  SHF.R.U64 R54, R46, 0x10, R47 ;  /* 0x000000102e367819 */ /* 0x000fc4000000122f */
[----:B--2---:R-:W-:Y:S02]  /*4c00*/  SHF.L.U32 R50, R37, 0x10, RZ ;  /* 0x0000001025327819 */ /* 0x004fe400000006ff */
[----:B------:R-:W-:Y:S01]  /*4c10*/  PRMT R107, R107, 0x5410, R52 ;  /* 0x000054106b6b7816 */ /* 0x000fe20000000034 */
[----:B------:R-:W-:Y:S01]  /*4c20*/  IMAD.U32 R52, R114, 0x10000, RZ ;  /* 0x0001000072347824 */ /* 0x000fe200078e00ff */
[----:B------:R-:W-:Y:S01]  /*4c30*/  SHF.R.U32.HI R55, RZ, 0x10, R47 ;  /* 0x00000010ff377819 */ /* 0x000fe2000001162f */
[C---:B------:R-:W-:Y:S01]  /*4c40*/  IMAD.U32 R47, R39.reuse, 0x10000, RZ ;  /* 0x00010000272f7824 */ /* 0x040fe200078e00ff */
[----:B------:R-:W-:Y:S01]  /*4c50*/  LOP3.LUT R42, R39, 0xffff0000, RZ, 0xc0, !PT ;  /* 0xffff0000272a7812 */ /* 0x000fe200078ec0ff */
[----:B------:R-:W-:Y:S01]  /*4c60*/  IMAD.U32 R39, R110, 0x10000, RZ ;  /* 0x000100006e277824 */ /* 0x000fe200078e00ff */
[----:B------:R-:W-:Y:S02]  /*4c70*/  SHF.R.U32.HI R93, RZ, 0x10, R43 ;  /* 0x00000010ff5d7819 */ /* 0x000fe4000001162b */
[----:B------:R-:W-:Y:S01]  /*4c80*/  SHF.R.U64 R90, R44, 0x10, R45 ;  /* 0x000000102c5a7819 */ /* 0x000fe2000000122d */
[----:B-1----:R-:W-:Y:S01]  /*4c90*/  IMAD.U32 R45, R13, 0x10000, RZ ;  /* 0x000100000d2d7824 */ /* 0x002fe200078e00ff */
[----:B------:R-:W-:Y:S01]  /*4ca0*/  PRMT R111, R111, 0x5410, R54 ;  /* 0x000054106f6f7816 */ /* 0x000fe20000000036 */
[-C--:B------:R-:W-:Y:S01]  /*4cb0*/  FMUL.FTZ R54, R50, R52.reuse ;  /* 0x0000003432367220 */ /* 0x080fe20000410000 */
[----:B------:R-:W-:Y:S01]  /*4cc0*/  PRMT R112, R112, 0x5410, R55 ;  /* 0x0000541070707816 */ /* 0x000fe20000000037 */
[-C--:B------:R-:W-:Y:S01]  /*4cd0*/  FMUL.FTZ R50, R50, R39.reuse ;  /* 0x0000002732327220 */ /* 0x080fe20000410000 */
[----:B------:R-:W-:Y:S01]  /*4ce0*/  PRMT R108, R108, 0x5410, R93 ;  /* 0x000054106c6c7816 */ /* 0x000fe2000000005d */
[----:B------:R-:W-:Y:S01]  /*4cf0*/  FFMA.FTZ R39, R45, R39, -R54 ;  /* 0x000000272d277223 */ /* 0x000fe20000010836 */
[----:B------:R-:W-:Y:S01]  /*4d00*/  LOP3.LUT R46, R37, 0xffff0000, RZ, 0xc0, !PT ;  /* 0xffff0000252e7812 */ /* 0x000fe200078ec0ff */
[----:B------:R-:W-:Y:S01]  /*4d10*/  FFMA.FTZ R45, R45, R52, R50 ;  /* 0x000000342d2d7223 */ /* 0x000fe20000010032 */
[----:B------:R-:W-:Y:S01]  /*4d20*/  LOP3.LUT R114, R114, 0xffff0000, RZ, 0xc0, !PT ;  /* 0xffff000072727812 */ /* 0x000fe200078ec0ff */
[----:B------:R-:W-:Y:S01]  /*4d30*/  IMAD.U32 R52, R108, 0x10000, RZ ;  /* 0x000100006c347824 */ /* 0x000fe200078e00ff */
[----:B------:R-:W-:Y:S01]  /*4d40*/  LOP3.LUT R110, R110, 0xffff0000, RZ, 0xc0, !PT ;  /* 0xffff00006e6e7812 */ /* 0x000fe200078ec0ff */
[----:B------:R-:W-:Y:S01]  /*4d50*/  IMAD.U32 R44, R15, 0x10000, RZ ;  /* 0x000100000f2c7824 */ /* 0x000fe200078e00ff */
[----:B------:R-:W-:Y:S01]  /*4d60*/  SHF.L.U32 R54, R112, 0x10, RZ ;  /* 0x0000001070367819 */ /* 0x000fe200000006ff */
[----:B------:R-:W-:Y:S01]  /*4d70*/  FMUL.FTZ R93, R47, R52 ;  /* 0x000000342f5d7220 */ /* 0x000fe20000410000 */
[----:B------:R-:W-:Y:S01]  /*4d80*/  SHF.R.U64 R92, R40, 0x10, R41 ;  /* 0x00000010285c7819 */ /* 0x000fe20000001229 */
[C---:B------:R-:W-:Y:S01]  /*4d90*/  FMUL.FTZ R50, R46.reuse, R110 ;  /* 0x0000006e2e327220 */ /* 0x040fe20000410000 */
[----:B------:R-:W-:Y:S01]  /*4da0*/  LOP3.LUT R43, R13, 0xffff0000, RZ, 0xc0, !PT ;  /* 0xffff00000d2b7812 */ /* 0x000fe200078ec0ff */
[----:B------:R-:W-:Y:S01]  /*4db0*/  FMUL.FTZ R91, R47, R54 ;  /* 0x000000362f5b7220 */ /* 0x000fe20000410000 */
[----:B------:R-:W-:Y:S01]  /*4dc0*/  PRMT R113, R113, 0x5410, R90 ;  /* 0x0000541071717816 */ /* 0x000fe2000000005a */
[-C--:B------:R-:W-:Y:S01]  /*4dd0*/  FMUL.FTZ R90, R46, R114.reuse ;  /* 0x000000722e5a7220 */ /* 0x080fe20000410000 */
[----:B------:R-:W-:Y:S01]  /*4de0*/  PRMT R109, R109, 0x5410, R92 ;  /* 0x000054106d6d7816 */ /* 0x000fe2000000005c */
[C---:B------:R-:W-:Y:S01]  /*4df0*/  FFMA.FTZ R50, R43.reuse, R114, R50 ;  /* 0x000000722b327223 */ /* 0x040fe20000010032 */
[----:B------:R-:W-:Y:S01]  /*4e00*/  LOP3.LUT R55, R112, 0xffff0000, RZ, 0xc0, !PT ;  /* 0xffff000070377812 */ /* 0x000fe200078ec0ff */
[----:B------:R-:W-:Y:S01]  /*4e10*/  FFMA.FTZ R46, R43, R110, -R90 ;  /* 0x0000006e2b2e7223 */ /* 0x000fe2000001085a */
[----:B------:R-:W-:Y:S01]  /*4e20*/  FFMA.FTZ R43, R44, R52, -R91 ;  /* 0x000000342c2b7223 */ /* 0x000fe2000001085b */
[----:B------:R-:W-:Y:S01]  /*4e30*/  LOP3.LUT R47, R108, 0xffff0000, RZ, 0xc0, !PT ;  /* 0xffff00006c2f7812 */ /* 0x000fe200078ec0ff */
[----:B------:R-:W-:Y:S01]  /*4e40*/  FFMA.FTZ R44, R44, R54, R93 ;  /* 0x000000362c2c7223 */ /* 0x000fe2000001005d */
        /* <DEDUP_REMOVED lines=10> */
[C---:B------:R-:W-:Y:S02]  /*4ef0*/  IMAD.U32 R13, R12.reuse, 0x10000, RZ ;  /* 0x000100000c0d7824 */ /* 0x040fe400078e00ff */
[----:B------:R-:W-:Y:S01]  /*4f00*/  FMUL.FTZ R37, R37, R52 ;  /* 0x0000003425257220 */ /* 0x000fe20000410000 */
[----:B------:R-:W-:Y:S01]  /*4f10*/  LOP3.LUT R12, R12, 0xffff0000, RZ, 0xc0, !PT ;  /* 0xffff00000c0c7812 */ /* 0x000fe200078ec0ff */
[C---:B------:R-:W-:Y:S01]  /*4f20*/  FFMA.FTZ R90, R40.reuse, R47, -R91 ;  /* 0x0000002f285a7223 */ /* 0x040fe2000001085b */
[----:B------:R-:W-:Y:S01]  /*4f30*/  FFMA.FTZ R93, R40, R55, R93 ;  /* 0x00000037285d7223 */ /* 0x000fe2000001005d */
[C---:B------:R-:W-:Y:S01]  /*4f40*/  IMAD.U32 R15, R14.reuse, 0x10000, RZ ;  /* 0x000100000e0f7824 */ /* 0x040fe200078e00ff */
[----:B------:R-:W-:Y:S01]  /*4f50*/  LOP3.LUT R41, R14, 0xffff0000, RZ, 0xc0, !PT ;  /* 0xffff00000e297812 */ /* 0x000fe200078ec0ff */
[C---:B------:R-:W-:Y:S01]  /*4f60*/  FMUL.FTZ R47, R36.reuse, R113 ;  /* 0x00000071242f7220 */ /* 0x040fe20000410000 */
[----:B------:R-:W-:Y:S01]  /*4f70*/  FMUL.FTZ R55, R36, R109 ;  /* 0x0000006d24377220 */ /* 0x000fe20000410000 */
[----:B------:R-:W-:-:S02]  /*4f80*/  IMAD.U32 R14, R38, 0x10000, RZ ;  /* 0x00010000260e7824 */ /* 0x000fc400078e00ff */
[C---:B------:R-:W-:Y:S01]  /*4f90*/  FFMA.FTZ R42, R13.reuse, R52, -R42 ;  /* 0x000000340d2a7223 */ /* 0x040fe2000001082a */
[----:B------:R-:W-:Y:S01]  /*4fa0*/  FFMA.FTZ R37, R13, R54, R37 ;  /* 0x000000360d257223 */ /* 0x000fe20000010025 */
        /* <DEDUP_REMOVED lines=25> */
.L_x_13088:
[----:B------:R-:W-:Y:S05]  /*5140*/  BSYNC B1 ;  /* 0x0000000000017941 */ /* 0x000fea0003800000 */
.L_x_13087:
[----:B-1----:R3:W-:Y:S01]  /*5150*/  STG.E.128 desc[UR56][R48.64], R12 ;  /* 0x0000000c30007986 */ /* 0x0027e2000c101d38 */
[----:B------:R-:W-:-:S13]  /*5160*/  ISETP.GE.AND P4, PT, R53, R96, PT ;  /* 0x000000603500720c */ /* 0x000fda0003f86270 */
[----:B------:R-:W-:Y:S05]  /*5170*/  @P4 BRA `(.L_x_13071) ;  /* 0x0000000000884947 */ /* 0x000fea0003800000 */
[--C-:B---3--:R-:W-:Y:S02]  /*5180*/  SHF.R.S32.HI R12, RZ, 0x1f, R53.reuse ;  /* 0x0000001fff0c7819 */ /* 0x108fe40000011435 */
[----:B------:R-:W-:-:S04]  /*5190*/  IADD3 R53, P4, P5, R4, R88, R53 ;  /* 0x0000005804357210 */ /* 0x000fc80007d9e035 */
[----:B------:R-:W-:Y:S02]  /*51a0*/  IADD3.X R12, R80, R51, R12, P4, P5 ;  /* 0x00000033500c7210 */ /* 0x000fe400027ea40c */
[----:B------:R-:W-:-:S04]  /*51b0*/  LEA R84, P4, R53, R84, 0x1 ;  /* 0x0000005435547211 */ /* 0x000fc800078808ff */
[----:B------:R-:W-:-:S05]  /*51c0*/  LEA.HI.X R85, R53, R85, R12, 0x1, P4 ;  /* 0x0000005535557211 */ /* 0x000fca00020f0c0c */
[----:B--2---:R4:W-:Y:S01]  /*51d0*/  STG.E.128 desc[UR56][R84.64], R36 ;  /* 0x0000002454007986 */ /* 0x0049e2000c101d38 */
[----:B------:R-:W-:Y:S05]  /*51e0*/  BRA `(.L_x_13071) ;  /* 0x00000000006c7947 */ /* 0x000fea0003800000 */
.L_x_13054:
[----:B------:R-:W2:Y:S02]  /*51f0*/  LDL R12, [R1+0x14] ;  /* 0x00001400010c7983 */ /* 0x000ea40000100800 */
[----:B--2---:R-:W-:-:S13]  /*5200*/  ISETP.NE.AND P3, PT, R12, 0x3, PT ;  /* 0x000000030c00780c */ /* 0x004fda0003f65270 */
[----:B------:R-:W-:Y:S05]  /*5210*/  @!P3 BRA `(.L_x_13089) ;  /* 0x000000000004b947 */ /* 0x000fea0003800000 */
[----:B------:R-:W-:Y:S01]  /*5220*/  BPT.TRAP 0x1 ;  /* 0x000000040000795c */ /* 0x000fe20000300000 */
.L_x_13089:
[----:B------:R-:W-:Y:S01]  /*5230*/  LEA R82, R19, R2, 0x3 ;  /* 0x0000000213527211 */ /* 0x000fe200078e18ff */
[----:B------:R-:W-:Y:S01]  /*5240*/  IMAD R86, R27, -0xc0, R29 ;  /* 0xffffff401b567824 */ /* 0x000fe200078e021d */
[----:B------:R-:W-:Y:S01]  /*5250*/  SHF.L.U32 R94, R153, 0x1f, RZ ;  /* 0x0000001f995e7819 */ /* 0x000fe200000006ff */
[----:B------:R-:W-:Y:S03]  /*5260*/  BSSY B1, `(.L_x_13090) ;  /* 0x0000004000017945 */ /* 0x000fe60003800000 */
[----:B------:R-:W1:Y:S01]  /*5270*/  SYNCS.PHASECHK.TRANS64.TRYWAIT P4, [R82+URZ+0x30890], R94 ;  /* 0x0308905e520075a7 */ /* 0x000e62000808017f */
[----:B------:R-:W-:Y:S01]  /*5280*/  VIMNMX R86, R86, 0xc0, PT ;  /* 0x000000c056567848 */ /* 0x000fe20003fe0100 */
[----:B-1----:R-:W-:Y:S06]  /*5290*/  @!P4 BRA `(.L_x_13091) ;  /* 0x000001300070c947 */ /* 0x002fec0003800000 */
.L_x_13308:
[----:B------:R-:W-:Y:S05]  /*52a0*/  BSYNC B1 ;  /* 0x0000000000017941 */ /* 0x000fea0003800000 */
.L_x_13090:
[----:B------:R-:W-:Y:S01]  /*52b0*/  ISETP.GE.AND P4, PT, R18, R86, PT ;  /* 0x000000561200720c */ /* 0x000fe20003f86270 */
[----:B------:R-:W-:-:S12]  /*52c0*/  BSSY B1, `(.L_x_13092) ;  /* 0x0000006000017945 */ /* 0x000fd80003800000 */
[----:B------:R-:W-:Y:S05]  /*52d0*/  @P4 BRA `(.L_x_13093) ;  /* 0x0000000000104947 */ /* 0x000fea0003800000 */
[----:B------:R-:W2:Y:S04]  /*52e0*/  @!P1 LDS.128 R12, [R87+0x12000] ;  /* 0x01200000570c9984 */ /* 0x000ea80000000c00 */
[----:B0-----:R-:W0:Y:S04]  /*52f0*/  @!P2 LDS.128 R36, [R83+0x12000] ;  /* 0x012000005324a984 */ /* 0x001e280000000c00 */
[----:B--2---:R2:W-:Y:S04]  /*5300*/  @!P1 STG.E.128 desc[UR56][R42.64], R12 ;  /* 0x0000000c2a009986 */ /* 0x0045e8000c101d38 */
[----:B0-----:R2:W-:Y:S02]  /*5310*/  @!P2 STG.E.128 desc[UR56][R42.64+0x40], R36 ;  /* 0x000040242a00a986 */ /* 0x0015e4000c101d38 */
.L_x_13093:
[----:B------:R-:W-:Y:S05]  /*5320*/  BSYNC B1 ;  /* 0x0000000000017941 */ /* 0x000fea0003800000 */
.L_x_13092:
[----:B--2---:R-:W-:-:S05]  /*5330*/  VIADD R12, R18, 0x60 ;  /* 0x00000060120c7836 */ /* 0x004fca0000000000 */
[----:B------:R-:W-:-:S13]  /*5340*/  ISETP.GE.AND P4, PT, R12, R86, PT ;  /* 0x000000560c00720c */ /* 0x000fda0003f86270 */
[----:B------:R-:W-:Y:S05]  /*5350*/  @P4 BRA `(.L_x_13071) ;  /* 0x0000000000104947 */ /* 0x000fea0003800000 */
[----:B------:R-:W2:Y:S04]  /*5360*/  @!P1 LDS.128 R12, [R87+0x15000] ;  /* 0x01500000570c9984 */ /* 0x000ea80000000c00 */
[----:B0-----:R-:W0:Y:S04]  /*5370*/  @!P2 LDS.128 R36, [R83+0x15000] ;  /* 0x015000005324a984 */ /* 0x001e280000000c00 */
[----:B--2---:R2:W-:Y:S04]  /*5380*/  @!P1 STG.E.128 desc[UR56][R40.64], R12 ;  /* 0x0000000c28009986 */ /* 0x0045e8000c101d38 */
[----:B0-----:R2:W-:Y:S02]  /*5390*/  @!P2 STG.E.128 desc[UR56][R40.64+0x40], R36 ;  /* 0x000040242800a986 */ /* 0x0015e4000c101d38 */
.L_x_13071:
[----:B------:R-:W-:Y:S05]  /*53a0*/  BSYNC B0 ;  /* 0x0000000000007941 */ /* 0x000fea0003800000 */
.L_x_13053:
[----:B-123--:R-:W1:Y:S01]  /*53b0*/  S2R R12, SR_TID.X ;  /* 0x00000000000c7919 */ /* 0x00ee620000002100 */
        /* <DEDUP_REMOVED lines=16> */
.L_x_13095:
[----:B------:R-:W-:Y:S05]  /*54c0*/  BSYNC B0 ;  /* 0x0000000000007941 */ /* 0x000fea0003800000 */
.L_x_13094:
[----:B------:R-:W2:Y:S01]  /*54d0*/  SYNCS.PHASECHK.TRANS64.TRYWAIT P3, [R82+URZ+0x308b0], R94 ;  /* 0x0308b05e520075a7 */ /* 0x000ea2000806017f */
[----:B------:R-:W-:Y:S01]  /*54e0*/  ULDC UR58, c[0x0][0x2f4] ;  /* 0x0000bd00003a7ab9 */ /* 0x000fe20000000800 */
[----:B------:R-:W-:Y:S01]  /*54f0*/  ULDC.64 UR38, c[0x0][0x328] ;  /* 0x0000ca0000267ab9 */ /* 0x000fe20000000a00 */
[----:B------:R-:W-:Y:S01]  /*5500*/  ULDC.64 UR36, c[0x0][0x318] ;  /* 0x0000c60000247ab9 */ /* 0x000fe20000000a00 */
[----:B------:R-:W-:Y:S01]  /*5510*/  BSSY B0, `(.L_x_13096) ;  /* 0x0000003000007945 */ /* 0x000fe20003800000 */
[----:B----4-:R-:W-:-:S03]  /*5520*/  IMAD.WIDE R36, R27, 0xc0, R6 ;  /* 0x000000c01b247825 */ /* 0x010fc600078e0206 */
[----:B--2---:R-:W-:Y:S05]  /*5530*/  @!P3 BRA `(.L_x_13097) ;  /* 0x0000012c00dcb947 */ /* 0x004fea0003800000 */
.L_x_13309:
[----:B------:R-:W-:Y:S05]  /*5540*/  BSYNC B0 ;  /* 0x0000000000007941 */ /* 0x000fea0003800000 */
.L_x_13096:
[----:B------:R-:W-:Y:S01]  /*5550*/  ISETP.GE.AND P3, PT, R18, R86, PT ;  /* 0x000000561200720c */ /* 0x000fe20003f66270 */
[----:B------:R-:W-:-:S12]  /*5560*/  BSSY B0, `(.L_x_13098) ;  /* 0x0000010000007945 */ /* 0x000fd80003800000 */
[----:B------:R-:W-:Y:S05]  /*5570*/  @P3 BRA `(.L_x_13099) ;  /* 0x0000000000383947 */ /* 0x000fea0003800000 */
[----:B------:R-:W-:Y:S02]  /*5580*/  IMAD R15, R37, UR38, RZ ;  /* 0x00000026250f7c24 */ /* 0x000fe4000f8e02ff */
[----:B-1----:R-:W-:Y:S02]  /*5590*/  IMAD.MOV.U32 R12, RZ, RZ, R60 ;  /* 0x000000ffff0c7224 */ /* 0x002fe400078e003c */
[----:B------:R-:W-:Y:S02]  /*55a0*/  IMAD.MOV.U32 R13, RZ, RZ, R0 ;  /* 0x000000ffff0d7224 */ /* 0x000fe400078e0000 */
[C---:B------:R-:W-:Y:S02]  /*55b0*/  IMAD R15, R36.reuse, UR39, R15 ;  /* 0x00000027240f7c24 */ /* 0x040fe4000f8e020f */
[----:B------:R-:W-:-:S04]  /*55c0*/  IMAD.WIDE.U32 R12, R36, UR38, R12 ;  /* 0x00000026240c7c25 */ /* 0x000fc8000f8e000c */
[----:B------:R-:W-:Y:S01]  /*55d0*/  IMAD.IADD R13, R13, 0x1, R15 ;  /* 0x000000010d0d7824 */ /* 0x000fe200078e020f */
[----:B0-----:R-:W-:-:S04]  /*55e0*/  LEA R38, P3, R12, UR36, 0x1 ;  /* 0x000000240c267c11 */ /* 0x001fc8000f8608ff */
[----:B------:R-:W-:Y:S02]  /*55f0*/  LEA.HI.X R39, R12, UR37, R13, 0x1, P3 ;  /* 0x000000250c277c11 */ /* 0x000fe400098f0c0d */
[----:B------:R-:W-:-:S13]  /*5600*/  ISETP.GE.AND P3, PT, R16, UR58, PT ;  /* 0x0000003a10007c0c */ /* 0x000fda000bf66270 */
[----:B------:R-:W0:Y:S04]  /*5610*/  @!P3 LDS.128 R12, [R87] ;  /* 0x00000000570cb984 */ /* 0x000e280000000c00 */
[----:B0-----:R-:W-:Y:S01]  /*5620*/  @!P3 STG.E.128 desc[UR56][R38.64], R12 ;  /* 0x0000000c2600b986 */ /* 0x001fe2000c101d38 */
[----:B------:R-:W-:-:S13]  /*5630*/  ISETP.GE.AND P3, PT, R77, UR58, PT ;  /* 0x0000003a4d007c0c */ /* 0x000fda000bf66270 */
[----:B------:R-:W0:Y:S04]  /*5640*/  @!P3 LDS.128 R12, [R83] ;  /* 0x00000000530cb984 */ /* 0x000e280000000c00 */
[----:B0-----:R3:W-:Y:S02]  /*5650*/  @!P3 STG.E.128 desc[UR56][R38.64+0x40], R12 ;  /* 0x0000400c2600b986 */ /* 0x0017e4000c101d38 */
.L_x_13099:
[----:B------:R-:W-:Y:S05]  /*5660*/  BSYNC B0 ;  /* 0x0000000000007941 */ /* 0x000fea0003800000 */
.L_x_13098:
[----:B-1-3--:R-:W-:Y:S01]  /*5670*/  VIADD R12, R18, 0x60 ;  /* 0x00000060120c7836 */ /* 0x00afe20000000000 */
[----:B------:R-:W-:Y:S04]  /*5680*/  BSSY B0, `(.L_x_13100) ;  /* 0x0000013000007945 */ /* 0x000fe80003800000 */
[----:B------:R-:W-:-:S13]  /*5690*/  ISETP.GE.AND P3, PT, R12, R86, PT ;  /* 0x000000560c00720c */ /* 0x000fda0003f66270 */
[----:B------:R-:W-:Y:S05]  /*56a0*/  @P3 BRA `(.L_x_13101) ;  /* 0x0000000000403947 */ /* 0x000fea0003800000 */
[----:B------:R-:W-:Y:S01]  /*56b0*/  IADD3 R15, P3, R36, 0x60, RZ ;  /* 0x00000060240f7810 */ /* 0x000fe20007f7e0ff */
[----:B------:R-:W-:Y:S01]  /*56c0*/  IMAD.MOV.U32 R13, RZ, RZ, R0 ;  /* 0x000000ffff0d7224 */ /* 0x000fe200078e0000 */
[----:B------:R-:W-:-:S03]  /*56d0*/  MOV R12, R60 ;  /* 0x0000003c000c7202 */ /* 0x000fc60000000f00 */
        /* <DEDUP_REMOVED lines=13> */
.L_x_13101:
[----:B------:R-:W-:Y:S05]  /*57b0*/  BSYNC B0 ;  /* 0x0000000000007941 */ /* 0x000fea0003800000 */
.L_x_13100:
[----:B-1----:R-:W3:Y:S01]  /*57c0*/  LDL R12, [R1] ;  /* 0x00000000010c7983 */ /* 0x002ee20000100800 */
[----:B------:R-:W-:Y:S02]  /*57d0*/  VIADD R19, R19, 0x1 ;  /* 0x0000000113137836 */ /* 0x000fe40000000000 */
        /* <DEDUP_REMOVED lines=10> */
[----:B------:R-:W-:Y:S02]  /*5880*/  SEL R19, R19, RZ, P3 ;  /* 0x000000ff13137207 */ /* 0x000fe40001800000 */
[----:B------:R0:W-:Y:S01]  /*5890*/  @!P4 SYNCS.ARRIVE.TRANS64.RED.A1T0 RZ, [R82+URZ], RZ ;  /* 0x000000ff52ffc9a7 */ /* 0x0001e2000810043f */
[----:B---3--:R-:W-:Y:S02]  /*58a0*/  LOP3.LUT P5, RZ, R12, 0x2, RZ, 0xc0, !PT ;  /* 0x000000020cff7812 */ /* 0x008fe400078ac0ff */
[----:B------:R-:W-:-:S04]  /*58b0*/  SEL R12, RZ, 0x1, P3 ;  /* 0x00000001ff0c7807 */ /* 0x000fc80001800000 */
[----:B------:R-:W-:-:S07]  /*58c0*/  LOP3.LUT R153, R153, R12, RZ, 0x3c, !PT ;  /* 0x0000000c99997212 */ /* 0x000fce00078e3cff */
[----:B0-----:R-:W-:Y:S05]  /*58d0*/  @P5 BRA `(.L_x_13102) ;  /* 0xffffffc800ac5947 */ /* 0x001fea000383ffff */
[----:B------:R-:W0:Y:S01]  /*58e0*/  S2R R13, SR_TID.X ;  /* 0x00000000000d7919 */ /* 0x000e220000002100 */
[----:B------:R-:W-:Y:S02]  /*58f0*/  PLOP3.LUT P0, PT, PT, PT, PT, 0x8, 0x0 ;  /* 0x000000000000781c */ /* 0x000fe40003f0e170 */
[----:B0-----:R-:W-:-:S04]  /*5900*/  SHF.R.U32.HI R13, RZ, 0x7, R13 ;  /* 0x00000007ff0d7819 */ /* 0x001fc8000001160d */
[----:B------:R-:W-:-:S13]  /*5910*/  ISETP.NE.AND P5, PT, R13, 0x1, PT ;  /* 0x000000010d00780c */ /* 0x000fda0003fa5270 */
[----:B------:R-:W-:Y:S06]  /*5920*/  @!P5 BAR.ARV 0x9, 0x100 ;  /* 0x024400000000db1d */ /* 0x000fec0000002000 */
.L_x_13048:
[----:B------:R-:W-:Y:S01]  /*5930*/  ISETP.GE.AND P2, PT, R127, 0x1, PT ;  /* 0x000000017f00780c */ /* 0x000fe20003f46270 */
[----:B------:R-:W-:Y:S01]  /*5940*/  IMAD.MOV.U32 R0, RZ, RZ, RZ ;  /* 0x000000ffff007224 */ /* 0x000fe200078e00ff */
[----:B------:R-:W-:Y:S01]  /*5950*/  PLOP3.LUT P1, PT, PT, PT, PT, 0x80, 0x0 ;  /* 0x000000000000781c */ /* 0x000fe20003f2f070 */
[----:B------:R-:W-:Y:S01]  /*5960*/  IMAD.MOV.U32 R31, RZ, RZ, RZ ;  /* 0x000000ffff1f7224 */ /* 0x000fe200078e00ff */
        /* <DEDUP_REMOVED lines=14> */
[----:B------:R-:W-:Y:S01]  /*5a50*/  MOV R58, RZ ;  /* 0x000000ff003a7202 */ /* 0x000fe20000000f00 */
[----:B------:R-:W-:Y:S02]  /*5a60*/  IMAD.MOV.U32 R13, RZ, RZ, RZ ;  /* 0x000000ffff0d7224 */ /* 0x000fe400078e00ff */
[----:B------:R-:W-:Y:S01]  /*5a70*/  IMAD.MOV.U32 R60, RZ, RZ, RZ ;  /* 0x000000ffff3c7224 */ /* 0x000fe200078e00ff */
[----:B------:R-:W-:Y:S06]  /*5a80*/  @P0 BRA `(.L_x_13103) ;  /* 0x00000000000c0947 */ /* 0x000fec0003800000 */
[----:B------:R-:W0:Y:S01]  /*5a90*/  FENCE.VIEW.ASYNC.G ;  /* 0x00000000000073c6 */ /* 0x000e220000000100 */
[----:B------:R-:W-:Y:S05]  /*5aa0*/  WARPSYNC.ALL ;  /* 0x0000000000007948 */ /* 0x000fea0003800000 */
[----:B0-----:R-:W-:Y:S06]  /*5ab0*/  BAR.ARV 0xc, 0x200 ;  /* 0x0308000000007b1d */ /* 0x001fec0000002000 */
.L_x_13103:
        /* <DEDUP_REMOVED lines=12> */
.L_x_13312:
[----:B------:R-:W1:Y:S01]  /*5b80*/  LDL R4, [R1+0x78] ;  /* 0x0000780001047983 */ /* 0x000e620000100800 */
[----:B------:R-:W-:Y:S01]  /*5b90*/  VIADD R3, R2, 0x1e800 ;  /* 0x0001e80002037836 */ /* 0x000fe20000000000 */
[----:B------:R-:W-:Y:S04]  /*5ba0*/  BSSY B6, `(.L_x_13106) ;  /* 0x0000016000067945 */ /* 0x000fe80003800000 */
[----:B------:R-:W-:Y:S01]  /*5bb0*/  LOP3.LUT P0, RZ, R3, 0x3ff, RZ, 0xc0, !PT ;  /* 0x000003ff03ff7812 */ /* 0x000fe2000780c0ff */
[----:B-1----:R-:W-:-:S05]  /*5bc0*/  IMAD.HI R0, R4, 0x55555556, RZ ;  /* 0x5555555604007827 */ /* 0x002fca00078e02ff */
[----:B------:R-:W-:-:S05]  /*5bd0*/  LEA.HI R29, R0, R0, RZ, 0x1 ;  /* 0x00000000001d7211 */ /* 0x000fca00078f08ff */
[----:B------:R-:W-:Y:S02]  /*5be0*/  IMAD R29, R29, -0x3, R4 ;  /* 0xfffffffd1d1d7824 */ /* 0x000fe400078e0204 */
[----:B------:R-:W-:Y:S05]  /*5bf0*/  @!P0 BRA `(.L_x_13107) ;  /* 0x0000000000408947 */ /* 0x000fea0003800000 */
[----:B------:R-:W-:Y:S01]  /*5c00*/  MOV R0, 0x0 ;  /* 0x0000000000007802 */ /* 0x000fe20000000f00 */
[----:B------:R-:W-:Y:S01]  /*5c10*/  ULDC.64 UR4, c[0x4][0x1b8] ;  /* 0x01006e0000047ab9 */ /* 0x000fe20000000a00 */
[----:B------:R-:W-:Y:S01]  /*5c20*/  ULDC.64 UR6, c[0x4][0x1c0] ;  /* 0x0100700000067ab9 */ /* 0x000fe20000000a00 */
[----:B------:R-:W-:Y:S01]  /*5c30*/  IMAD.U32 R4, RZ, RZ, UR4 ;  /* 0x00000004ff047e24 */ /* 0x000fe2000f8e00ff */
[----:B0-----:R0:W1:Y:S01]  /*5c40*/  LDC.64 R14, c[0x4][R0] ;  /* 0x01000000000e7b82 */ /* 0x0010620000000a00 */
[----:B------:R-:W-:Y:S01]  /*5c50*/  MOV R5, UR5 ;  /* 0x0000000500057c02 */ /* 0x000fe20008000f00 */
        /* <DEDUP_REMOVED lines=10> */
.L_x_13107:
[----:B------:R-:W-:Y:S05]  /*5d00*/  BSYNC B6 ;  /* 0x0000000000067941 */ /* 0x000fea0003800000 */
.L_x_13106:
[----:B------:R-:W-:Y:S02]  /*5d10*/  ULDC UR4, c[0x0][0x3f4] ;  /* 0x0000fd0000047ab9 */ /* 0x000fe40000000800 */
[----:B------:R-:W-:-:S13]  /*5d20*/  ISETP.LT.AND P0, PT, RZ, UR4, PT ;  /* 0x00000004ff007c0c */ /* 0x000fda000bf01270 */
[----:B------:R-:W-:Y:S05]  /*5d30*/  @P0 BRA `(.L_x_13108) ;  /* 0x0000000000400947 */ /* 0x000fea0003800000 */
[----:B------:R-:W2:Y:S02]  /*5d40*/  LDL R20, [R1+0x98] ;  /* 0x0000980001147983 */ /* 0x000ea40000100800 */
[----:B--2---:R-:W-:-:S04]  /*5d50*/  LEA.HI R0, R20, R20, RZ, 0x1 ;  /* 0x0000001414007211 */ /* 0x004fc800078f08ff */
[----:B------:R-:W-:-:S04]  /*5d60*/  LOP3.LUT R0, R0, 0xfffffffe, RZ, 0xc0, !PT ;  /* 0xfffffffe00007812 */ /* 0x000fc800078ec0ff */
[----:B------:R-:W-:-:S04]  /*5d70*/  IADD3 R0, R20, -R0, RZ ;  /* 0x8000000014007210 */ /* 0x000fc80007ffe0ff */
[----:B------:R-:W-:-:S04]  /*5d80*/  SHF.L.U32 R3, R0, 0x1f, RZ ;  /* 0x0000001f00037819 */ /* 0x000fc800000006ff */
[----:B------:R1:W2:Y:S03]  /*5d90*/  SYNCS.PHASECHK.TRANS64.TRYWAIT P0, [R2+URZ+0x30800], R3 ;  /* 0x03080003020075a7 */ /* 0x0002a6000800017f */
[----:B--2---:R-:W-:Y:S05]  /*5da0*/  @!P0 NANOSLEEP.SYNCS 0x989680 ;  /* 0x009896800000895d */ /* 0x004fea0003900000 */
[----:B------:R-:W2:Y:S01]  /*5db0*/  @!P0 SYNCS.PHASECHK.TRANS64 P0, [R2+URZ+0x30800], R3 ;  /* 0x03080003020085a7 */ /* 0x000ea2000800007f */
[----:B------:R-:W-:Y:S04]  /*5dc0*/  BSSY B0, `(.L_x_13109) ;  /* 0x0000006000007945 */ /* 0x000fe80003800000 */
[----:B--2---:R-:W-:Y:S05]  /*5dd0*/  @P0 BRA `(.L_x_13110) ;  /* 0x0000000000100947 */ /* 0x004fea0003800000 */
.L_x_13111:
[----:B--2---:R2:W3:Y:S02]  /*5de0*/  SYNCS.PHASECHK.TRANS64.TRYWAIT P0, [R2+URZ+0x30800], R3 ;  /* 0x03080003020075a7 */ /* 0x0044e4000800017f */
[----:B---3--:R-:W-:Y:S05]  /*5df0*/  @!P0 NANOSLEEP.SYNCS 0x989680 ;  /* 0x009896800000895d */ /* 0x008fea0003900000 */
[----:B------:R-:W3:Y:S02]  /*5e00*/  @!P0 SYNCS.PHASECHK.TRANS64 P0, [R2+URZ+0x30800], R3 ;  /* 0x03080003020085a7 */ /* 0x000ee4000800007f */
[----:B---3--:R-:W-:Y:S05]  /*5e10*/  @!P0 BRA `(.L_x_13111) ;  /* 0xfffffffc00f08947 */ /* 0x008fea000383ffff */
.L_x_13110:
[----:B------:R-:W-:Y:S05]  /*5e20*/  BSYNC B0 ;  /* 0x0000000000007941 */ /* 0x000fea0003800000 */
.L_x_13109:
[----:B------:R-:W-:Y:S05]  /*5e30*/  BRA `(.L_x_13112) ;  /* 0x0000002000f87947 */ /* 0x000fea0003800000 */
.L_x_13108:
[----:B-----5:R-:W-:Y:S01]  /*5e40*/  SHF.R.S32.HI R0, RZ, 0x1f, R24 ;  /* 0x0000001fff007819 */ /* 0x020fe20000011418 */
[----:B------:R-:W-:Y:S01]  /*5e50*/  VIADD R4, R2, 0xc400 ;  /* 0x0000c40002047836 */ /* 0x000fe20000000000 */
[----:B------:R-:W-:Y:S01]  /*5e60*/  ULDC.64 UR4, c[0x0][0x3f8] ;  /* 0x0000fe0000047ab9 */ /* 0x000fe20000000a00 */
[----:B------:R-:W-:Y:S01]  /*5e70*/  ULDC.64 UR6, c[0x0][0x408] ;  /* 0x0001020000067ab9 */ /* 0x000fe20000000a00 */
[----:B------:R-:W-:Y:S01]  /*5e80*/  BSSY B6, `(.L_x_13113) ;  /* 0x0000021000067945 */ /* 0x000fe20003800000 */
[----:B------:R-:W-:Y:S01]  /*5e90*/  IMAD R3, R0, UR4, RZ ;  /* 0x0000000400037c24 */ /* 0x000fe2000f8e02ff */
[----:B------:R-:W-:Y:S01]  /*5ea0*/  LOP3.LUT P0, RZ, R4, 0x3ff, RZ, 0xc0, !PT ;  /* 0x000003ff04ff7812 */ /* 0x000fe2000780c0ff */
[----:B------:R-:W-:Y:S02]  /*5eb0*/  IMAD R9, R0, UR6, RZ ;  /* 0x0000000600097c24 */ /* 0x000fe4000f8e02ff */
[----:B------:R-:W-:-:S04]  /*5ec0*/  IMAD.WIDE.U32 R4, R24, UR4, RZ ;  /* 0x0000000418047c25 */ /* 0x000fc8000f8e00ff */
[C---:B------:R-:W-:Y:S01]  /*5ed0*/  IMAD R3, R24.reuse, UR5, R3 ;  /* 0x0000000518037c24 */ /* 0x040fe2000f8e0203 */
[----:B------:R-:W-:Y:S01]  /*5ee0*/  ULDC.64 UR4, c[0x0][0x3e8] ;  /* 0x0000fa0000047ab9 */ /* 0x000fe20000000a00 */
[----:B------:R-:W-:-:S04]  /*5ef0*/  IMAD.WIDE.U32 R6, R24, UR6, RZ ;  /* 0x0000000618067c25 */ /* 0x000fc8000f8e00ff */
[----:B------:R-:W-:Y:S01]  /*5f00*/  IMAD R9, R24, UR7, R9 ;  /* 0x0000000718097c24 */ /* 0x000fe2000f8e0209 */
[----:B------:R-:W-:Y:S01]  /*5f10*/  ULDC.64 UR6, c[0x0][0x400] ;  /* 0x0001000000067ab9 */ /* 0x000fe20000000a00 */
[----:B------:R-:W-:Y:S01]  /*5f20*/  IMAD.IADD R5, R3, 0x1, R5 ;  /* 0x0000000103057824 */ /* 0x000fe200078e0205 */
[----:B------:R-:W-:Y:S01]  /*5f30*/  LEA R24, P1, R4, UR4, 0x1 ;  /* 0x0000000404187c11 */ /* 0x000fe2000f8208ff */
[----:B------:R-:W-:Y:S01]  /*5f40*/  IMAD.IADD R3, R9, 0x1, R7 ;  /* 0x0000000109037824 */ /* 0x000fe200078e0207 */
[----:B------:R-:W-:Y:S02]  /*5f50*/  LEA R27, P2, R6, UR6, 0x1 ;  /* 0x00000006061b7c11 */ /* 0x000fe4000f8408ff */
[----:B------:R-:W-:Y:S02]  /*5f60*/  LEA.HI.X R26, R4, UR5, R5, 0x1, P1 ;  /* 0x00000005041a7c11 */ /* 0x000fe400088f0c05 */
[----:B------:R-:W-:Y:S01]  /*5f70*/  LEA.HI.X R28, R6, UR7, R3, 0x1, P2 ;  /* 0x00000007061c7c11 */ /* 0x000fe200090f0c03 */
[----:B------:R-:W-:Y:S08]  /*5f80*/  @!P0 BRA `(.L_x_13114) ;  /* 0x0000000000408947 */ /* 0x000ff00003800000 */
[----:B------:R-:W-:Y:S01]  /*5f90*/  MOV R0, 0x0 ;  /* 0x0000000000007802 */ /* 0x000fe20000000f00 */
[----:B------:R-:W-:Y:S01]  /*5fa0*/  ULDC.64 UR4, c[0x4][0x1b8] ;  /* 0x01006e0000047ab9 */ /* 0x000fe20000000a00 */
[----:B------:R-:W-:Y:S01]  /*5fb0*/  ULDC.64 UR6, c[0x4][0x1c0] ;  /* 0x0100700000067ab9 */ /* 0x000fe20000000a00 */
[----:B------:R-:W-:Y:S01]  /*5fc0*/  IMAD.U32 R4, RZ, RZ, UR4 ;  /* 0x00000004ff047e24 */ /* 0x000fe2000f8e00ff */
[----:B0-----:R0:W1:Y:S01]  /*5fd0*/  LDC.64 R14, c[0x4][R0] ;  /* 0x01000000000e7b82 */ /* 0x0010620000000a00 */
        /* <DEDUP_REMOVED lines=11> */
.L_x_13114:
[----:B------:R-:W-:Y:S05]  /*6090*/  BSYNC B6 ;  /* 0x0000000000067941 */ /* 0x000fea0003800000 */
.L_x_13113:
        /* <DEDUP_REMOVED lines=10> */
[----:B0-----:R1:W0:Y:S02]  /*6140*/  SHFL.IDX PT, R14, R27, RZ, 0x1c1f ;  /* 0x001c1fff1b0e7589 */ /* 0x00122400000e0000 */
.L_x_13318:
[----:B------:R-:W5:Y:S01]  /*6150*/  LDL R7, [R1+0x98] ;  /* 0x0000980001077983 */ /* 0x000f620000100800 */
[----:B------:R-:W-:-:S03]  /*6160*/  ULDC UR4, c[0x0][0x448] ;  /* 0x0001120000047ab9 */ /* 0x000fc60000000800 */
[----:B------:R-:W2:Y:S01]  /*6170*/  LDL R32, [R1+0x70] ;  /* 0x0000700001207983 */ /* 0x000ea20000100800 */
[----:B-1----:R-:W-:Y:S01]  /*6180*/  IMAD R26, R25, UR4, RZ ;  /* 0x00000004191a7c24 */ /* 0x002fe2000f8e02ff */
[----:B------:R-:W-:Y:S01]  /*6190*/  BSSY B1, `(.L_x_13118) ;  /* 0x0000024000017945 */ /* 0x000fe20003800000 */
[----:B------:R-:W-:Y:S02]  /*61a0*/  CS2R R8, SRZ ;  /* 0x0000000000087805 */ /* 0x000fe4000001ff00 */
[----:B------:R-:W-:Y:S02]  /*61b0*/  CS2R R10, SRZ ;  /* 0x00000000000a7805 */ /* 0x000fe4000001ff00 */
[----:B------:R-:W-:Y:S02]  /*61c0*/  CS2R R12, SRZ ;  /* 0x00000000000c7805 */ /* 0x000fe4000001ff00 */
[----:B------:R-:W-:Y:S02]  /*61d0*/  ISETP.GE.AND P0, PT, R4, R26, PT ;  /* 0x0000001a0400720c */ /* 0x000fe40003f06270 */
[----:B-----5:R-:W-:-:S04]  /*61e0*/  LEA.HI R6, R7, R7, RZ, 0x1 ;  /* 0x0000000707067211 */ /* 0x020fc800078f08ff */
[----:B------:R-:W-:Y:S01]  /*61f0*/  LOP3.LUT R6, R6, 0xfffffffe, RZ, 0xc0, !PT ;  /* 0xfffffffe06067812 */ /* 0x000fe200078ec0ff */
[----:B--2---:R-:W-:-:S04]  /*6200*/  IMAD.SHL.U32 R4, R32, 0x40, RZ ;  /* 0x0000004020047824 */ /* 0x004fc800078e00ff */
[----:B------:R-:W-:Y:S01]  /*6210*/  IMAD.IADD R27, R7, 0x1, -R6 ;  /* 0x00000001071b7824 */ /* 0x000fe200078e0a06 */
[----:B------:R-:W-:Y:S02]  /*6220*/  CS2R R6, SRZ ;  /* 0x0000000000067805 */ /* 0x000fe4000001ff00 */
[----:B------:R-:W-:Y:S02]  /*6230*/  LOP3.LUT R31, R4, 0x1c0, RZ, 0xc0, !PT ;  /* 0x000001c0041f7812 */ /* 0x000fe400078ec0ff */
[----:B------:R-:W-:Y:S01]  /*6240*/  SHF.L.U32 R27, R27, 0x1f, RZ ;  /* 0x0000001f1b1b7819 */ /* 0x000fe200000006ff */
[----:B------:R-:W-:Y:S06]  /*6250*/  @P0 BRA `(.L_x_13119) ;  /* 0x00000000005c0947 */ /* 0x000fec0003800000 */
[----:B------:R-:W-:Y:S01]  /*6260*/  ULDC UR4, c[0x0][0x3f4] ;  /* 0x0000fd0000047ab9 */ /* 0x000fe20000000800 */
[----:B---3--:R-:W-:Y:S01]  /*6270*/  MOV R6, R0 ;  /* 0x0000000000067202 */ /* 0x008fe20000000f00 */
[----:B------:R-:W-:Y:S01]  /*6280*/  IMAD.SHL.U32 R9, R154, 0x2, RZ ;  /* 0x000000029a097824 */ /* 0x000fe200078e00ff */
[----:B------:R-:W-:Y:S01]  /*6290*/  ISETP.GE.AND P2, PT, R22, UR4, PT ;  /* 0x0000000416007c0c */ /* 0x000fe2000bf46270 */
[----:B------:R-:W-:Y:S01]  /*62a0*/  IMAD.MOV.U32 R7, RZ, RZ, R3 ;  /* 0x000000ffff077224 */ /* 0x000fe200078e0003 */
[----:B------:R-:W-:Y:S02]  /*62b0*/  ISETP.GE.AND P3, PT, R154, UR4, PT ;  /* 0x000000049a007c0c */ /* 0x000fe4000bf66270 */
[----:B------:R-:W-:Y:S01]  /*62c0*/  SHF.R.S32.HI R13, RZ, 0x1f, R154 ;  /* 0x0000001fff0d7819 */ /* 0x000fe2000001149a */
[----:B----4-:R-:W-:Y:S01]  /*62d0*/  IMAD.MOV.U32 R15, RZ, RZ, R5 ;  /* 0x000000ffff0f7224 */ /* 0x010fe200078e0005 */
[----:B------:R-:W-:-:S07]  /*62e0*/  CS2R R10, SRZ ;  /* 0x00000000000a7805 */ /* 0x000fce000001ff00 */
[----:B------:R-:W-:Y:S01]  /*62f0*/  @!P2 IMAD.WIDE R20, R22, 0x2, R6 ;  /* 0x000000021614a825 */ /* 0x000fe200078e0206 */
[----:B------:R-:W-:Y:S02]  /*6300*/  SHF.L.U64.HI R6, R154, 0x1, R13 ;  /* 0x000000019a067819 */ /* 0x000fe4000001020d */
[-C--:B------:R-:W-:Y:S02]  /*6310*/  @!P3 IADD3 R24, P0, R0, R9.reuse, RZ ;  /* 0x000000090018b210 */ /* 0x080fe40007f1e0ff */
[----:B0-----:R-:W-:Y:S02]  /*6320*/  @!P3 IADD3 R4, P1, R14, R9, RZ ;  /* 0x000000090e04b210 */ /* 0x001fe40007f3e0ff */
[----:B------:R-:W-:Y:S02]  /*6330*/  CS2R R8, SRZ ;  /* 0x0000000000087805 */ /* 0x000fe4000001ff00 */
[----:B------:R-:W-:Y:S01]  /*6340*/  CS2R R12, SRZ ;  /* 0x00000000000c7805 */ /* 0x000fe2000001ff00 */
[--C-:B------:R-:W-:Y:S01]  /*6350*/  @!P3 IMAD.X R25, R3, 0x1, R6.reuse, P0 ;  /* 0x000000010319b824 */ /* 0x100fe200000e0606 */
[----:B------:R1:W5:Y:S01]  /*6360*/  @!P2 LD.E.64 R10, desc[UR56][R20.64] ;  /* 0x00000038140aa980 */ /* 0x000362000c101b00 */
[----:B------:R-:W-:Y:S01]  /*6370*/  @!P3 IMAD.X R5, R5, 0x1, R6, P1 ;  /* 0x000000010505b824 */ /* 0x000fe200008e0606 */
[----:B------:R-:W-:Y:S01]  /*6380*/  CS2R R6, SRZ ;  /* 0x0000000000067805 */ /* 0x000fe2000001ff00 */
[----:B------:R-:W-:Y:S01]  /*6390*/  @!P2 IMAD.WIDE R14, R22, 0x2, R14 ;  /* 0x00000002160ea825 */ /* 0x000fe200078e020e */
[----:B------:R1:W5:Y:S04]  /*63a0*/  @!P3 LD.E.64 R12, desc[UR56][R24.64] ;  /* 0x00000038180cb980 */ /* 0x000368000c101b00 */
[----:B------:R1:W5:Y:S04]  /*63b0*/  @!P2 LD.E.64 R8, desc[UR56][R14.64] ;  /* 0x000000380e08a980 */ /* 0x000368000c101b00 */
[----:B------:R1:W5:Y:S02]  /*63c0*/  @!P3 LD.E.64 R6, desc[UR56][R4.64] ;  /* 0x000000380406b980 */ /* 0x000364000c101b00 */
.L_x_13119:
[----:B------:R-:W-:Y:S05]  /*63d0*/  BSYNC B1 ;  /* 0x0000000000017941 */ /* 0x000fea0003800000 */
.L_x_13118:
[----:B-1----:R-:W1:Y:S01]  /*63e0*/  S2R R20, SR_TID.X ;  /* 0x0000000000147919 */ /* 0x002e620000002100 */
[----:B------:R-:W2:Y:S01]  /*63f0*/  SYNCS.PHASECHK.TRANS64.TRYWAIT P0, [R2+URZ+0x30800], R27 ;  /* 0x0308001b020075a7 */ /* 0x000ea2000800017f */
[----:B------:R-:W-:Y:S01]  /*6400*/  LOP3.LUT R3, R31, 0x18, R16, 0xf8, !PT ;  /* 0x000000181f037812 */ /* 0x000fe200078ef810 */
[----:B---3--:R-:W-:Y:S01]  /*6410*/  IMAD R0, R33, -0xc0, R26 ;  /* 0xffffff4021007824 */ /* 0x008fe200078e021a */
[----:B------:R-:W-:Y:S01]  /*6420*/  SHF.R.U32.HI R4, RZ, 0x3, R31 ;  /* 0x00000003ff047819 */ /* 0x000fe2000001161f */
[----:B0----5:R-:W-:Y:S01]  /*6430*/  IMAD.MOV.U32 R14, RZ, RZ, R10 ;  /* 0x000000ffff0e7224 */ /* 0x021fe200078e000a */
[--C-:B------:R-:W-:Y:S01]  /*6440*/  SHF.R.U64 R25, R10, 0x10, R11.reuse ;  /* 0x000000100a197819 */ /* 0x100fe2000000120b */
[----:B----4-:R-:W-:Y:S01]  /*6450*/  IMAD.MOV.U32 R5, RZ, RZ, R8 ;  /* 0x000000ffff057224 */ /* 0x010fe200078e0008 */
[----:B------:R-:W-:Y:S01]  /*6460*/  LOP3.LUT R30, R3, R4, RZ, 0x3c, !PT ;  /* 0x00000004031e7212 */ /* 0x000fe200078e3cff */
[--C-:B------:R-:W-:Y:S01]  /*6470*/  IMAD.MOV.U32 R3, RZ, RZ, R11.reuse ;  /* 0x000000ffff037224 */ /* 0x100fe200078e000b */
[----:B------:R-:W-:Y:S01]  /*6480*/  SHF.R.U32.HI R28, RZ, 0x10, R11 ;  /* 0x00000010ff1c7819 */ /* 0x000fe2000001160b */
[----:B------:R-:W-:Y:S01]  /*6490*/  IMAD.MOV.U32 R4, RZ, RZ, R12 ;  /* 0x000000ffff047224 */ /* 0x000fe200078e000c */
[----:B------:R-:W-:Y:S01]  /*64a0*/  SHF.R.U64 R21, R12, 0x10, R13 ;  /* 0x000000100c157819 */ /* 0x000fe2000000120d */
[----:B------:R-:W-:Y:S01]  /*64b0*/  BSSY B1, `(.L_x_13120) ;  /* 0x000001b000017945 */ /* 0x000fe20003800000 */
[----:B------:R-:W-:Y:S01]  /*64c0*/  MOV R15, R13 ;  /* 0x0000000d000f7202 */ /* 0x000fe20000000f00 */
[----:B------:R-:W-:Y:S01]  /*64d0*/  IMAD.MOV.U32 R10, RZ, RZ, R7 ;  /* 0x000000ffff0a7224 */ /* 0x000fe200078e0007 */
[----:B------:R-:W-:Y:S01]  /*64e0*/  SHF.R.U32.HI R26, RZ, 0x10, R13 ;  /* 0x00000010ff1a7819 */ /* 0x000fe2000001160d */
[--C-:B------:R-:W-:Y:S01]  /*64f0*/  IMAD.MOV.U32 R13, RZ, RZ, R9.reuse ;  /* 0x000000ffff0d7224 */ /* 0x100fe200078e0009 */
[----:B------:R-:W-:-:S02]  /*6500*/  SHF.R.U64 R24, R8, 0x10, R9 ;  /* 0x0000001008187819 */ /* 0x000fc40000001209 */
[----:B------:R-:W-:Y:S02]  /*6510*/  PRMT R12, R3, 0x5410, R28 ;  /* 0x00005410030c7816 */ /* 0x000fe4000000001c */
[----:B------:R-:W-:Y:S02]  /*6520*/  PRMT R3, R4, 0x5410, R21 ;  /* 0x0000541004037816 */ /* 0x000fe40000000015 */
[----:B------:R-:W-:Y:S02]  /*6530*/  PRMT R14, R14, 0x5410, R25 ;  /* 0x000054100e0e7816 */ /* 0x000fe40000000019 */
[----:B------:R-:W-:Y:S02]  /*6540*/  LOP3.LUT P2, RZ, R32, 0x4, RZ, 0xc0, !PT ;  /* 0x0000000420ff7812 */ /* 0x000fe4000784c0ff */
[----:B------:R-:W-:Y:S01]  /*6550*/  PRMT R8, R15, 0x5410, R26 ;  /* 0x000054100f087816 */ /* 0x000fe2000000001a */
[----:B-1----:R-:W-:Y:S01]  /*6560*/  VIADD R35, R20, 0xffffff80 ;  /* 0xffffff8014237836 */ /* 0x002fe20000000000 */
[----:B------:R-:W-:Y:S01]  /*6570*/  SHF.R.U32.HI R20, RZ, 0x10, R9 ;  /* 0x00000010ff147819 */ /* 0x000fe20000011609 */
[----:B------:R-:W-:Y:S01]  /*6580*/  IMAD.MOV.U32 R9, RZ, RZ, R6 ;  /* 0x000000ffff097224 */ /* 0x000fe200078e0006 */
[----:B------:R-:W-:-:S02]  /*6590*/  SHF.R.U64 R6, R6, 0x10, R7 ;  /* 0x0000001006067819 */ /* 0x000fc40000001207 */
[----:B------:R-:W-:Y:S02]  /*65a0*/  SHF.R.S32.HI R34, RZ, 0x1f, R35 ;  /* 0x0000001fff227819 */ /* 0x000fe40000011423 */
[----:B------:R-:W-:Y:S02]  /*65b0*/  SHF.R.U32.HI R7, RZ, 0x10, R7 ;  /* 0x00000010ff077819 */ /* 0x000fe40000011607 */
[----:B------:R-:W-:Y:S02]  /*65c0*/  LEA.HI R34, R34, R35, RZ, 0x5 ;  /* 0x0000002322227211 */ /* 0x000fe400078f28ff */
[----:B------:R-:W-:Y:S02]  /*65d0*/  VIMNMX R35, R0, 0xc0, PT ;  /* 0x000000c000237848 */ /* 0x000fe40003fe0100 */
[----:B------:R-:W-:Y:S02]  /*65e0*/  SHF.R.S32.HI R34, RZ, 0x5, R34 ;  /* 0x00000005ff227819 */ /* 0x000fe40000011422 */
[----:B------:R-:W-:-:S03]  /*65f0*/  ISETP.GE.AND P1, PT, R18, R35, PT ;  /* 0x000000231200720c */ /* 0x000fc60003f26270 */
[----:B------:R-:W-:Y:S01]  /*6600*/  IMAD R11, R34, 0x200, R30 ;  /* 0x00000200220b7824 */ /* 0x000fe200078e021e */
[----:B------:R-:W-:-:S03]  /*6610*/  PRMT R34, R5, 0x5410, R24 ;  /* 0x0000541005227816 */ /* 0x000fc60000000018 */
[----:B------:R-:W-:-:S04]  /*6620*/  IMAD R11, R11, 0x2, R2 ;  /* 0x000000020b0b7824 */ /* 0x000fc800078e0202 */
[C---:B------:R-:W-:Y:S01]  /*6630*/  VIADD R0, R11.reuse, 0xc440 ;  /* 0x0000c4400b007836 */ /* 0x040fe20000000000 */
[----:B------:R-:W-:Y:S01]  /*6640*/  IADD3 R4, R11, 0xc400, RZ ;  /* 0x0000c4000b047810 */ /* 0x000fe20007ffe0ff */
[----:B--2---:R-:W-:Y:S06]  /*6650*/  @!P0 BRA `(.L_x_13121) ;  /* 0x0000012000588947 */ /* 0x004fec0003800000 */
.L_x_13319:
[----:B------:R-:W-:Y:S05]  /*6660*/  BSYNC B1 ;  /* 0x0000000000017941 */ /* 0x000fea0003800000 */
.L_x_13120:
[----:B------:R-:W-:Y:S01]  /*6670*/  BSSY B1, `(.L_x_13122) ;  /* 0x0000059000017945 */ /* 0x000fe20003800000 */
[----:B------:R-:W-:Y:S01]  /*6680*/  PRMT R13, R13, 0x5410, R20 ;  /* 0x000054100d0d7816 */ /* 0x000fe20000000014 */
[----:B------:R-:W-:Y:S01]  /*6690*/  @P2 VIADD R0, R4, 0xffffffc0 ;  /* 0xffffffc004002836 */ /* 0x000fe20000000000 */
        /* <DEDUP_REMOVED lines=8> */
[----:B------:R-:W1:Y:S01]  /*6720*/  LDS.128 R4, [R11+0xc400] ;  /* 0x00c400000b047984 */ /* 0x000e620000000c00 */
[----:B0-----:R-:W-:Y:S01]  /*6730*/  IMAD.U32 R27, R34, 0x10000, RZ ;  /* 0x00010000221b7824 */ /* 0x001fe200078e00ff */
[C---:B------:R-:W-:Y:S01]  /*6740*/  LOP3.LUT R26, R14.reuse, 0xffff0000, RZ, 0xc0, !PT ;  /* 0xffff00000e1a7812 */ /* 0x040fe200078ec0ff */
[----:B------:R-:W-:Y:S01]  /*6750*/  IMAD.U32 R25, R14, 0x10000, RZ ;  /* 0x000100000e197824 */ /* 0x000fe200078e00ff */
[----:B------:R-:W-:Y:S01]  /*6760*/  LOP3.LUT R28, R34, 0xffff0000, RZ, 0xc0, !PT ;  /* 0xffff0000221c7812 */ /* 0x000fe200078ec0ff */
[C---:B-1----:R-:W-:Y:S01]  /*6770*/  IMAD.U32 R15, R4.reuse, 0x10000, RZ ;  /* 0x00010000040f7824 */ /* 0x042fe200078e00ff */
[----:B------:R-:W-:Y:S01]  /*6780*/  LOP3.LUT R4, R4, 0xffff0000, RZ, 0xc0, !PT ;  /* 0xffff000004047812 */ /* 0x000fe200078ec0ff */
[C---:B------:R-:W-:Y:S01]  /*6790*/  IMAD.U32 R20, R5.reuse, 0x10000, RZ ;  /* 0x0001000005147824 */ /* 0x040fe200078e00ff */
[----:B------:R-:W-:Y:S01]  /*67a0*/  LOP3.LUT R5, R5, 0xffff0000, RZ, 0xc0, !PT ;  /* 0xffff000005057812 */ /* 0x000fe200078ec0ff */
[----:B------:R-:W-:Y:S01]  /*67b0*/  IMAD.U32 R21, R6, 0x10000, RZ ;  /* 0x0001000006157824 */ /* 0x000fe200078e00ff */
[----:B------:R-:W-:Y:S01]  /*67c0*/  SHF.L.U32 R24, R7, 0x10, RZ ;  /* 0x0000001007187819 */ /* 0x000fe200000006ff */
[C---:B------:R-:W-:Y:S01]  /*67d0*/  FMUL.FTZ R30, R4.reuse, R27 ;  /* 0x0000001b041e7220 */ /* 0x040fe20000410000 */
[-C--:B------:R-:W-:Y:S01]  /*67e0*/  FMUL.FTZ R4, R4, R25.reuse ;  /* 0x0000001904047220 */ /* 0x080fe20000410000 */
[C---:B------:R-:W-:Y:S01]  /*67f0*/  FMUL.FTZ R31, R5.reuse, R28 ;  /* 0x0000001c051f7220 */ /* 0x040fe20000410000 */
[-C--:B------:R-:W-:Y:S01]  /*6800*/  FMUL.FTZ R33, R5, R26.reuse ;  /* 0x0000001a05217220 */ /* 0x080fe20000410000 */
[C---:B------:R-:W-:Y:S01]  /*6810*/  FFMA.FTZ R30, R15.reuse, R25, -R30 ;  /* 0x000000190f1e7223 */ /* 0x040fe2000001081e */
[----:B------:R-:W-:Y:S01]  /*6820*/  LOP3.LUT R6, R6, 0xffff0000, RZ, 0xc0, !PT ;  /* 0xffff000006067812 */ /* 0x000fe200078ec0ff */
[----:B------:R-:W-:Y:S01]  /*6830*/  FFMA.FTZ R27, R15, R27, R4 ;  /* 0x0000001b0f1b7223 */ /* 0x000fe20000010004 */
[----:B------:R-:W-:Y:S01]  /*6840*/  LOP3.LUT R7, R7, 0xffff0000, RZ, 0xc0, !PT ;  /* 0xffff000007077812 */ /* 0x000fe200078ec0ff */
[C---:B------:R-:W-:Y:S01]  /*6850*/  IMAD.U32 R15, R13.reuse, 0x10000, RZ ;  /* 0x000100000d0f7824 */ /* 0x040fe200078e00ff */
        /* <DEDUP_REMOVED lines=18> */
.L_x_13125:
[----:B------:R-:W-:Y:S05]  /*6980*/  BSYNC B2 ;  /* 0x0000000000027941 */ /* 0x000fea0003800000 */
.L_x_13124:
[----:B------:R-:W-:Y:S05]  /*6990*/  @P1 BRA `(.L_x_13123) ;  /* 0x0000000000981947 */ /* 0x000fea0003800000 */
[----:B-1----:R-:W1:Y:S01]  /*69a0*/  LDS.128 R4, [R0] ;  /* 0x0000000000047984 */ /* 0x002e620000000c00 */
        /* <DEDUP_REMOVED lines=37> */
.L_x_13123:
[----:B------:R-:W-:Y:S05]  /*6c00*/  BSYNC B1 ;  /* 0x0000000000017941 */ /* 0x000fea0003800000 */
.L_x_13122:
[----:B-12---:R-:W-:-:S05]  /*6c10*/  VIADD R4, R18, 0x60 ;  /* 0x0000006012047836 */ /* 0x006fca0000000000 */
[----:B------:R-:W-:-:S13]  /*6c20*/  ISETP.GE.AND P0, PT, R4, R35, PT ;  /* 0x000000230400720c */ /* 0x000fda0003f06270 */
[----:B------:R-:W-:Y:S05]  /*6c30*/  @P0 BRA `(.L_x_13126) ;  /* 0x0000001400540947 */ /* 0x000fea0003800000 */
[----:B------:R-:W1:Y:S01]  /*6c40*/  LDC R5, c[0x0][0x3f4] ;  /* 0x0000fd00ff057b82 */ /* 0x000e620000000800 */
[----:B------:R-:W-:Y:S01]  /*6c50*/  BSSY B1, `(.L_x_13127) ;  /* 0x000002a000017945 */ /* 0x000fe20003800000 */
[-C--:B-1----:R-:W-:Y:S02]  /*6c60*/  ISETP.GE.AND P0, PT, R22, R5.reuse, PT ;  /* 0x000000051600720c */ /* 0x082fe40003f06270 */
[----:B------:R-:W-:-:S11]  /*6c70*/  ISETP.GE.AND P1, PT, R154, R5, PT ;  /* 0x000000059a00720c */ /* 0x000fd60003f26270 */
[----:B------:R-:W-:Y:S05]  /*6c80*/  @P0 BRA `(.L_x_13128) ;  /* 0x0000000000980947 */ /* 0x000fea0003800000 */
[----:B------:R-:W1:Y:S01]  /*6c90*/  LDS.128 R4, [R11+0xf400] ;  /* 0x00f400000b047984 */ /* 0x000e620000000c00 */
[C---:B------:R-:W-:Y:S01]  /*6ca0*/  IMAD.U32 R31, R34.reuse, 0x10000, RZ ;  /* 0x00010000221f7824 */ /* 0x040fe200078e00ff */
[----:B------:R-:W-:Y:S01]  /*6cb0*/  LOP3.LUT R34, R34, 0xffff0000, RZ, 0xc0, !PT ;  /* 0xffff000022227812 */ /* 0x000fe200078ec0ff */
[C---:B0-----:R-:W-:Y:S01]  /*6cc0*/  IMAD.U32 R27, R14.reuse, 0x10000, RZ ;  /* 0x000100000e1b7824 */ /* 0x041fe200078e00ff */
[----:B------:R-:W-:Y:S02]  /*6cd0*/  LOP3.LUT R28, R14, 0xffff0000, RZ, 0xc0, !PT ;  /* 0xffff00000e1c7812 */ /* 0x000fe400078ec0ff */
[----:B------:R-:W-:Y:S01]  /*6ce0*/  LOP3.LUT R33, R13, 0xffff0000, RZ, 0xc0, !PT ;  /* 0xffff00000d217812 */ /* 0x000fe200078ec0ff */
[C---:B-1----:R-:W-:Y:S01]  /*6cf0*/  IMAD.U32 R15, R4.reuse, 0x10000, RZ ;  /* 0x00010000040f7824 */ /* 0x042fe200078e00ff */
[----:B------:R-:W-:Y:S01]  /*6d00*/  LOP3.LUT R4, R4, 0xffff0000, RZ, 0xc0, !PT ;  /* 0xffff000004047812 */ /* 0x000fe200078ec0ff */
[C---:B------:R-:W-:Y:S01]  /*6d10*/  IMAD.U32 R20, R5.reuse, 0x10000, RZ ;  /* 0x0001000005147824 */ /* 0x040fe200078e00ff */
[----:B------:R-:W-:Y:S01]  /*6d20*/  LOP3.LUT R5, R5, 0xffff0000, RZ, 0xc0, !PT ;  /* 0xffff000005057812 */ /* 0x000fe200078ec0ff */
[----:B------:R-:W-:Y:S01]  /*6d30*/  IMAD.U32 R21, R7, 0x10000, RZ ;  /* 0x0001000007157824 */ /* 0x000fe200078e00ff */
[----:B------:R-:W-:Y:S01]  /*6d40*/  SHF.L.U32 R14, R6, 0x10, RZ ;  /* 0x00000010060e7819 */ /* 0x000fe200000006ff */
[-C--:B------:R-:W-:Y:S01]  /*6d50*/  FMUL.FTZ R24, R31, R4.reuse ;  /* 0x000000041f187220 */ /* 0x080fe20000410000 */
[C---:B------:R-:W-:Y:S01]  /*6d60*/  FMUL.FTZ R26, R27.reuse, R4 ;  /* 0x000000041b1a7220 */ /* 0x040fe20000410000 */
[----:B------:R-:W-:Y:S01]  /*6d70*/  FMUL.FTZ R25, R34, R5 ;  /* 0x0000000522197220 */ /* 0x000fe20000410000 */
[----:B------:R-:W-:Y:S01]  /*6d80*/  LOP3.LUT R6, R6, 0xffff0000, RZ, 0xc0, !PT ;  /* 0xffff000006067812 */ /* 0x000fe200078ec0ff */
[-C--:B------:R-:W-:Y:S01]  /*6d90*/  FFMA.FTZ R4, R27, R15.reuse, -R24 ;  /* 0x0000000f1b047223 */ /* 0x080fe20000010818 */
[----:B------:R-:W-:Y:S01]  /*6da0*/  FFMA.FTZ R15, R31, R15, R26 ;  /* 0x0000000f1f0f7223 */ /* 0x000fe2000001001a */
[C---:B------:R-:W-:Y:S01]  /*6db0*/  FMUL.FTZ R27, R28.reuse, R5 ;  /* 0x000000051c1b7220 */ /* 0x040fe20000410000 */
[----:B------:R-:W-:Y:S01]  /*6dc0*/  LOP3.LUT R7, R7, 0xffff0000, RZ, 0xc0, !PT ;  /* 0xffff000007077812 */ /* 0x000fe200078ec0ff */
[----:B------:R-:W-:Y:S01]  /*6dd0*/  FFMA.FTZ R5, R28, R20, -R25 ;  /* 0x000000141c057223 */ /* 0x000fe20000010819 */
[----:B------:R-:W-:Y:S01]  /*6de0*/  LOP3.LUT R31, R12, 0xffff0000, RZ, 0xc0, !PT ;  /* 0xffff00000c1f7812 */ /* 0x000fe200078ec0ff */
[----:B------:R-:W-:-:S02]  /*6df0*/  IMAD.U32 R28, R13, 0x10000, RZ ;  /* 0x000100000d1c7824 */ /* 0x000fc400078e00ff */
        /* <DEDUP_REMOVED lines=15> */
.L_x_13128:
[----:B------:R-:W-:Y:S05]  /*6ef0*/  BSYNC B1 ;  /* 0x0000000000017941 */ /* 0x000fea0003800000 */
.L_x_13127:
[----:B------:R-:W-:Y:S05]  /*6f00*/  @P1 BRA `(.L_x_13126) ;  /* 0x0000001000a01947 */ /* 0x000fea0003800000 */
[----:B-1----:R-:W1:Y:S01]  /*6f10*/  LDS.128 R4, [R0+0x3000] ;  /* 0x0030000000047984 */ /* 0x002e620000000c00 */
[C---:B------:R-:W-:Y:S01]  /*6f20*/  IMAD.U32 R21, R9.reuse, 0x10000, RZ ;  /* 0x0001000009157824 */ /* 0x040fe200078e00ff */
[----:B------:R-:W-:Y:S01]  /*6f30*/  LOP3.LUT R26, R9, 0xffff0000, RZ, 0xc0, !PT ;  /* 0xffff0000091a7812 */ /* 0x000fe200078ec0ff */
[C---:B------:R-:W-:Y:S01]  /*6f40*/  IMAD.U32 R15, R3.reuse, 0x10000, RZ ;  /* 0x00010000030f7824 */ /* 0x040fe200078e00ff */
[----:B------:R-:W-:Y:S01]  /*6f50*/  LOP3.LUT R24, R3, 0xffff0000, RZ, 0xc0, !PT ;  /* 0xffff000003187812 */ /* 0x000fe200078ec0ff */
[C---:B------:R-:W-:Y:S01]  /*6f60*/  IMAD.U32 R25, R10.reuse, 0x10000, RZ ;  /* 0x000100000a197824 */ /* 0x040fe200078e00ff */
[----:B0-----:R-:W-:Y:S01]  /*6f70*/  LOP3.LUT R27, R10, 0xffff0000, RZ, 0xc0, !PT ;  /* 0xffff00000a1b7812 */ /* 0x001fe200078ec0ff */
        /* <DEDUP_REMOVED lines=15> */
[C---:B------:R-:W-:Y:S01]  /*7070*/  LOP3.LUT R21, R8.reuse, 0xffff0000, RZ, 0xc0, !PT ;  /* 0xffff000008157812 */ /* 0x040fe200078ec0ff */
[----:B------:R-:W-:-:S02]  /*7080*/  IMAD.U32 R13, R8, 0x10000, RZ ;  /* 0x00010000080d7824 */ /* 0x000fc400078e00ff */
        /* <DEDUP_REMOVED lines=15> */
.L_x_13116:
[----:B------:R-:W-:-:S03]  /*7180*/  UMOV UR4, 0xffffffff ;  /* 0xffffffff00047882 */ /* 0x000fc60000000000 */
[----:B------:R-:W-:Y:S05]  /*7190*/  BRA.DIV UR4, `(.L_x_13129) ;  /* 0x00000116049c7947 */ /* 0x000fea000b800000 */
[----:B------:R1:W2:Y:S04]  /*71a0*/  SHFL.IDX PT, R0, R26, RZ, 0x1c1f ;  /* 0x001c1fff1a007589 */ /* 0x0002a800000e0000 */
[----:B------:R1:W3:Y:S04]  /*71b0*/  SHFL.IDX PT, R3, R24, RZ, 0x1c1f ;  /* 0x001c1fff18037589 */ /* 0x0002e800000e0000 */
[----:B------:R1:W4:Y:S04]  /*71c0*/  SHFL.IDX PT, R20, R28, RZ, 0x1c1f ;  /* 0x001c1fff1c147589 */ /* 0x00032800000e0000 */
[----:B0-----:R1:W0:Y:S02]  /*71d0*/  SHFL.IDX PT, R14, R27, RZ, 0x1c1f ;  /* 0x001c1fff1b0e7589 */ /* 0x00122400000e0000 */
.L_x_13325:
        /* <DEDUP_REMOVED lines=10> */
[----:B-1----:R-:W-:Y:S01]  /*7280*/  IMAD.IADD R27, R6, 0x1, -R5 ;  /* 0x00000001061b7824 */ /* 0x002fe200078e0a05 */
[----:B------:R-:W-:Y:S02]  /*7290*/  CS2R R4, SRZ ;  /* 0x0000000000047805 */ /* 0x000fe4000001ff00 */
[----:B------:R-:W-:Y:S02]  /*72a0*/  CS2R R6, SRZ ;  /* 0x0000000000067805 */ /* 0x000fe4000001ff00 */
[----:B------:R-:W-:Y:S01]  /*72b0*/  SHF.L.U32 R27, R27, 0x1f, RZ ;  /* 0x0000001f1b1b7819 */ /* 0x000fe200000006ff */
[----:B0-----:R-:W-:Y:S06]  /*72c0*/  @P0 BRA `(.L_x_13131) ;  /* 0x0000000000340947 */ /* 0x001fec0003800000 */
[----:B------:R-:W-:Y:S01]  /*72d0*/  ULDC UR4, c[0x0][0x3f4] ;  /* 0x0000fd0000047ab9 */ /* 0x000fe20000000800 */
[C---:B------:R-:W-:Y:S01]  /*72e0*/  IMAD.SHL.U32 R15, R16.reuse, 0x2, RZ ;  /* 0x00000002100f7824 */ /* 0x040fe200078e00ff */
[C---:B------:R-:W-:Y:S02]  /*72f0*/  ISETP.GE.AND P2, PT, R16.reuse, UR4, PT ;  /* 0x0000000410007c0c */ /* 0x040fe4000bf46270 */
[----:B------:R-:W-:Y:S02]  /*7300*/  SHF.R.S32.HI R5, RZ, 0x1f, R16 ;  /* 0x0000001fff057819 */ /* 0x000fe40000011410 */
[----:B---3--:R-:W-:Y:S02]  /*7310*/  IADD3 R24, P0, R3, R15, RZ ;  /* 0x0000000f03187210 */ /* 0x008fe40007f1e0ff */
[----:B------:R-:W-:Y:S02]  /*7320*/  SHF.L.U64.HI R3, R16, 0x1, R5 ;  /* 0x0000000110037819 */ /* 0x000fe40000010205 */
[----:B------:R-:W-:-:S02]  /*7330*/  CS2R R4, SRZ ;  /* 0x0000000000047805 */ /* 0x000fc4000001ff00 */
[----:B------:R-:W-:Y:S01]  /*7340*/  IADD3 R14, P1, R14, R15, RZ ;  /* 0x0000000f0e0e7210 */ /* 0x000fe20007f3e0ff */
[----:B--2---:R-:W-:-:S04]  /*7350*/  IMAD.X R25, R0, 0x1, R3, P0 ;  /* 0x0000000100197824 */ /* 0x004fc800000e0603 */
[----:B----4-:R-:W-:Y:S01]  /*7360*/  IMAD.X R15, R20, 0x1, R3, P1 ;  /* 0x00000001140f7824 */ /* 0x010fe200008e0603 */
[----:B------:R-:W-:Y:S07]  /*7370*/  @P2 BRA `(.L_x_13131) ;  /* 0x0000000000082947 */ /* 0x000fee0003800000 */
[----:B------:R0:W5:Y:S04]  /*7380*/  LD.E.128 R4, desc[UR56][R24.64] ;  /* 0x0000003818047980 */ /* 0x000168000c101d00 */
[----:B------:R0:W5:Y:S02]  /*7390*/  LD.E.128 R8, desc[UR56][R14.64] ;  /* 0x000000380e087980 */ /* 0x000164000c101d00 */
.L_x_13131:
[----:B------:R-:W-:Y:S05]  /*73a0*/  BSYNC B1 ;  /* 0x0000000000017941 */ /* 0x000fea0003800000 */
.L_x_13130:
[----:B------:R-:W1:Y:S01]  /*73b0*/  SYNCS.PHASECHK.TRANS64.TRYWAIT P1, [R2+URZ+0x30800], R27 ;  /* 0x0308001b020075a7 */ /* 0x000e62000802017f */
[----:B--2---:R-:W-:Y:S01]  /*73c0*/  IMAD R0, R33, -0xc0, R12 ;  /* 0xffffff4021007824 */ /* 0x004fe200078e020c */
[----:B-----5:R-:W-:Y:S01]  /*73d0*/  MOV R21, R4 ;  /* 0x0000000400157202 */ /* 0x020fe20000000f00 */
[----:B0-----:R-:W-:Y:S01]  /*73e0*/  IMAD.MOV.U32 R15, RZ, RZ, R9 ;  /* 0x000000ffff0f7224 */ /* 0x001fe200078e0009 */
[----:B------:R-:W-:Y:S01]  /*73f0*/  SHF.R.U64 R26, R4, 0x10, R5 ;  /* 0x00000010041a7819 */ /* 0x000fe20000001205 */
[----:B---3--:R-:W-:Y:S01]  /*7400*/  IMAD.MOV.U32 R3, RZ, RZ, R6 ;  /* 0x000000ffff037224 */ /* 0x008fe200078e0006 */
[----:B------:R-:W-:Y:S01]  /*7410*/  SHF.R.U64 R25, R8, 0x10, R9 ;  /* 0x0000001008197819 */ /* 0x000fe20000001209 */
[----:B------:R-:W-:Y:S01]  /*7420*/  IMAD.MOV.U32 R14, RZ, RZ, R5 ;  /* 0x000000ffff0e7224 */ /* 0x000fe200078e0005 */
[----:B------:R-:W-:Y:S01]  /*7430*/  SHF.R.U32.HI R4, RZ, 0x10, R9 ;  /* 0x00000010ff047819 */ /* 0x000fe20000011609 */
[----:B------:R-:W-:Y:S01]  /*7440*/  IMAD.MOV.U32 R24, RZ, RZ, R7 ;  /* 0x000000ffff187224 */ /* 0x000fe200078e0007 */
[----:B------:R-:W-:Y:S01]  /*7450*/  VIMNMX R9, R0, 0xc0, PT ;  /* 0x000000c000097848 */ /* 0x000fe20003fe0100 */
[----:B------:R-:W-:Y:S01]  /*7460*/  IMAD.MOV.U32 R12, RZ, RZ, R8 ;  /* 0x000000ffff0c7224 */ /* 0x000fe200078e0008 */
[----:B------:R-:W-:Y:S01]  /*7470*/  SHF.R.U32.HI R33, RZ, 0x10, R5 ;  /* 0x00000010ff217819 */ /* 0x000fe20000011605 */
[----:B----4-:R-:W-:Y:S01]  /*7480*/  IMAD.MOV.U32 R20, RZ, RZ, R10 ;  /* 0x000000ffff147224 */ /* 0x010fe200078e000a */
[----:B------:R-:W-:Y:S01]  /*7490*/  SHF.R.U64 R6, R6, 0x10, R7 ;  /* 0x0000001006067819 */ /* 0x000fe20000001207 */
[----:B------:R-:W-:Y:S01]  /*74a0*/  IMAD.MOV.U32 R0, RZ, RZ, R11 ;  /* 0x000000ffff007224 */ /* 0x000fe200078e000b */
[----:B------:R-:W-:Y:S01]  /*74b0*/  SHF.R.U32.HI R31, RZ, 0x10, R7 ;  /* 0x00000010ff1f7819 */ /* 0x000fe20000011607 */
[----:B------:R-:W-:Y:S01]  /*74c0*/  BSSY B1, `(.L_x_13132) ;  /* 0x0000010000017945 */ /* 0x000fe20003800000 */
[----:B------:R-:W-:-:S02]  /*74d0*/  ISETP.GE.AND P0, PT, R16, R13, PT ;  /* 0x0000000d1000720c */ /* 0x000fc40003f06270 */
[--C-:B------:R-:W-:Y:S02]  /*74e0*/  SHF.R.U64 R7, R10, 0x10, R11.reuse ;  /* 0x000000100a077819 */ /* 0x100fe4000000120b */
[C---:B------:R-:W-:Y:S02]  /*74f0*/  IADD3 R28, R18.reuse, 0x60, RZ ;  /* 0x00000060121c7810 */ /* 0x040fe40007ffe0ff */
[----:B------:R-:W-:Y:S02]  /*7500*/  SHF.R.U32.HI R5, RZ, 0x10, R11 ;  /* 0x00000010ff057819 */ /* 0x000fe4000001160b */
[-C--:B------:R-:W-:Y:S02]  /*7510*/  ISETP.GE.OR P2, PT, R18, R9.reuse, P0 ;  /* 0x000000091200720c */ /* 0x080fe40000746670 */
[----:B------:R-:W-:Y:S02]  /*7520*/  PRMT R21, R21, 0x5410, R26 ;  /* 0x0000541015157816 */ /* 0x000fe4000000001a */
[----:B------:R-:W-:-:S02]  /*7530*/  ISETP.GE.OR P0, PT, R28, R9, P0 ;  /* 0x000000091c00720c */ /* 0x000fc40000706670 */
[----:B------:R-:W-:Y:S02]  /*7540*/  PRMT R14, R14, 0x5410, R33 ;  /* 0x000054100e0e7816 */ /* 0x000fe40000000021 */
[----:B------:R-:W-:Y:S02]  /*7550*/  PRMT R3, R3, 0x5410, R6 ;  /* 0x0000541003037816 */ /* 0x000fe40000000006 */
[----:B------:R-:W-:Y:S02]  /*7560*/  PRMT R24, R24, 0x5410, R31 ;  /* 0x0000541018187816 */ /* 0x000fe4000000001f */
[----:B------:R-:W-:Y:S02]  /*7570*/  PRMT R12, R12, 0x5410, R25 ;  /* 0x000054100c0c7816 */ /* 0x000fe40000000019 */
[----:B------:R-:W-:Y:S02]  /*7580*/  PRMT R15, R15, 0x5410, R4 ;  /* 0x000054100f0f7816 */ /* 0x000fe40000000004 */
[----:B------:R-:W-:-:S02]  /*7590*/  PRMT R20, R20, 0x5410, R7 ;  /* 0x0000541014147816 */ /* 0x000fc40000000007 */
[----:B------:R-:W-:Y:S01]  /*75a0*/  PRMT R0, R0, 0x5410, R5 ;  /* 0x0000541000007816 */ /* 0x000fe20000000005 */
[----:B-1----:R-:W-:Y:S06]  /*75b0*/  @!P1 BRA `(.L_x_13133) ;  /* 0x0000011400049947 */ /* 0x002fec0003800000 */
.L_x_13326:
[----:B------:R-:W-:Y:S05]  /*75c0*/  BSYNC B1 ;  /* 0x0000000000017941 */ /* 0x000fea0003800000 */
.L_x_13132:
[----:B------:R-:W-:Y:S04]  /*75d0*/  BSSY B1, `(.L_x_13134) ;  /* 0x0000060000017945 */ /* 0x000fe80003800000 */
[----:B------:R-:W-:Y:S05]  /*75e0*/  @P2 BRA `(.L_x_13135) ;  /* 0x0000000400782947 */ /* 0x000fea0003800000 */
[----:B------:R-:W2:Y:S01]  /*75f0*/  LDL R4, [R1+0x70] ;  /* 0x0000700001047983 */ /* 0x000ea20000100800 */
[C---:B------:R-:W-:Y:S01]  /*7600*/  IMAD.U32 R36, R12.reuse, 0x10000, RZ ;  /* 0x000100000c247824 */ /* 0x040fe200078e00ff */
[----:B------:R-:W-:Y:S01]  /*7610*/  LOP3.LUT R37, R12, 0xffff0000, RZ, 0xc0, !PT ;  /* 0xffff00000c257812 */ /* 0x000fe200078ec0ff */
[C---:B------:R-:W-:Y:S01]  /*7620*/  IMAD.U32 R34, R21.reuse, 0x10000, RZ ;  /* 0x0001000015227824 */ /* 0x040fe200078e00ff */
[----:B------:R-:W1:Y:S01]  /*7630*/  S2R R5, SR_TID.X ;  /* 0x0000000000057919 */ /* 0x000e620000002100 */
[----:B------:R-:W-:Y:S01]  /*7640*/  LOP3.LUT R35, R21, 0xffff0000, RZ, 0xc0, !PT ;  /* 0xffff000015237812 */ /* 0x000fe200078ec0ff */
[----:B-1----:R-:W-:-:S05]  /*7650*/  VIADD R5, R5, 0xffffff80 ;  /* 0xffffff8005057836 */ /* 0x002fca0000000000 */
[----:B------:R-:W-:-:S04]  /*7660*/  SHF.R.S32.HI R8, RZ, 0x1f, R5 ;  /* 0x0000001fff087819 */ /* 0x000fc80000011405 */
[----:B------:R-:W-:Y:S01]  /*7670*/  LEA.HI R8, R8, R5, RZ, 0x5 ;  /* 0x0000000508087211 */ /* 0x000fe200078f28ff */
[----:B------:R-:W-:-:S03]  /*7680*/  IMAD.IADD R5, R16, 0x1, R13 ;  /* 0x0000000110057824 */ /* 0x000fc600078e020d */
[----:B------:R-:W-:Y:S01]  /*7690*/  SHF.R.S32.HI R8, RZ, 0x5, R8 ;  /* 0x00000005ff087819 */ /* 0x000fe20000011408 */
[----:B--2---:R-:W-:-:S05]  /*76a0*/  IMAD.SHL.U32 R4, R4, 0x40, RZ ;  /* 0x0000004004047824 */ /* 0x004fca00078e00ff */
[----:B------:R-:W-:-:S04]  /*76b0*/  LOP3.LUT R6, R4, 0x1c0, RZ, 0xc0, !PT ;  /* 0x000001c004067812 */ /* 0x000fc800078ec0ff */
[C---:B------:R-:W-:Y:S02]  /*76c0*/  LOP3.LUT R4, R6.reuse, 0x38, R16, 0xf8, !PT ;  /* 0x0000003806047812 */ /* 0x040fe400078ef810 */
[----:B------:R-:W-:Y:S02]  /*76d0*/  SHF.R.U32.HI R7, RZ, 0x3, R6 ;  /* 0x00000003ff077819 */ /* 0x000fe40000011606 */
[----:B------:R-:W-:Y:S02]  /*76e0*/  LOP3.LUT R6, R6, 0x38, R5, 0xf8, !PT ;  /* 0x0000003806067812 */ /* 0x000fe400078ef805 */
[-C--:B------:R-:W-:Y:S02]  /*76f0*/  LOP3.LUT R4, R4, R7.reuse, RZ, 0x3c, !PT ;  /* 0x0000000704047212 */ /* 0x080fe400078e3cff */
[----:B------:R-:W-:-:S03]  /*7700*/  LOP3.LUT R6, R6, R7, RZ, 0x3c, !PT ;  /* 0x0000000706067212 */ /* 0x000fc600078e3cff */
[C---:B------:R-:W-:Y:S02]  /*7710*/  IMAD R5, R8.reuse, 0x200, R4 ;  /* 0x0000020008057824 */ /* 0x040fe400078e0204 */
[----:B------:R-:W-:Y:S02]  /*7720*/  IMAD R9, R8, 0x200, R6 ;  /* 0x0000020008097824 */ /* 0x000fe400078e0206 */
[--C-:B------:R-:W-:Y:S02]  /*7730*/  IMAD R42, R5, 0x2, R2.reuse ;  /* 0x00000002052a7824 */ /* 0x100fe400078e0202 */
[----:B------:R-:W-:-:S03]  /*7740*/  IMAD R44, R9, 0x2, R2 ;  /* 0x00000002092c7824 */ /* 0x000fc600078e0202 */
[----:B------:R-:W1:Y:S04]  /*7750*/  LDS.128 R4, [R42+0xc400] ;  /* 0x00c400002a047984 */ /* 0x000e680000000c00 */
[----:B------:R-:W2:Y:S01]  /*7760*/  LDS.128 R8, [R44+0xc400] ;  /* 0x00c400002c087984 */ /* 0x000ea20000000c00 */
[----:B-1----:R-:W-:Y:S01]  /*7770*/  SHF.L.U32 R25, R4, 0x10, RZ ;  /* 0x0000001004197819 */ /* 0x002fe200000006ff */
[----:B0-----:R-:W-:Y:S01]  /*7780*/  IMAD.U32 R27, R6, 0x10000, RZ ;  /* 0x00010000061b7824 */ /* 0x001fe200078e00ff */
[----:B------:R-:W-:Y:S01]  /*7790*/  LOP3.LUT R4, R4, 0xffff0000, RZ, 0xc0, !PT ;  /* 0xffff000004047812 */ /* 0x000fe200078ec0ff */
[----:B------:R-:W-:Y:S01]  /*77a0*/  IMAD.U32 R26, R5, 0x10000, RZ ;  /* 0x00010000051a7824 */ /* 0x000fe200078e00ff */
[----:B--2---:R-:W-:Y:S01]  /*77b0*/  SHF.L.U32 R32, R10, 0x10, RZ ;  /* 0x000000100a207819 */ /* 0x004fe200000006ff */
[C---:B------:R-:W-:Y:S01]  /*77c0*/  IMAD.U32 R30, R8.reuse, 0x10000, RZ ;  /* 0x00010000081e7824 */ /* 0x040fe200078e00ff */
[----:B------:R-:W-:Y:S01]  /*77d0*/  LOP3.LUT R8, R8, 0xffff0000, RZ, 0xc0, !PT ;  /* 0xffff000008087812 */ /* 0x000fe200078ec0ff */
[----:B------:R-:W-:Y:S01]  /*77e0*/  IMAD.U32 R31, R9, 0x10000, RZ ;  /* 0x00010000091f7824 */ /* 0x000fe200078e00ff */
[----:B------:R-:W-:Y:S01]  /*77f0*/  LOP3.LUT R10, R10, 0xffff0000, RZ, 0xc0, !PT ;  /* 0xffff00000a0a7812 */ /* 0x000fe200078ec0ff */
[C---:B------:R-:W-:Y:S01]  /*7800*/  FMUL.FTZ R38, R30.reuse, R36 ;  /* 0x000000241e267220 */ /* 0x040fe20000410000 */
[----:B------:R-:W-:Y:S01]  /*7810*/  FMUL.FTZ R40, R30, R34 ;  /* 0x000000221e287220 */ /* 0x000fe20000410000 */
[----:B------:R-:W-:-:S02]  /*7820*/  IMAD.U32 R30, R20, 0x10000, RZ ;  /* 0x00010000141e7824 */ /* 0x000fc400078e00ff */
[C---:B------:R-:W-:Y:S01]  /*7830*/  FMUL.FTZ R39, R8.reuse, R37 ;  /* 0x0000002508277220 */ /* 0x040fe20000410000 */
[C---:B------:R-:W-:Y:S01]  /*7840*/  FFMA.FTZ R38, R25.reuse, R34, -R38 ;  /* 0x0000002219267223 */ /* 0x040fe20000010826 */
[----:B------:R-:W-:Y:S01]  /*7850*/  FFMA.FTZ R40, R25, R36, R40 ;  /* 0x0000002419287223 */ /* 0x000fe20000010028 */
[----:B------:R-:W-:Y:S02]  /*7860*/  IMAD.U32 R25, R3, 0x10000, RZ ;  /* 0x0001000003197824 */ /* 0x000fe400078e00ff */
[-C--:B------:R-:W-:Y:S01]  /*7870*/  FMUL.FTZ R41, R8, R35.reuse ;  /* 0x0000002308297220 */ /* 0x080fe20000410000 */
[-C--:B------:R-:W-:Y:S01]  /*7880*/  FMUL.FTZ R8, R32, R30.reuse ;  /* 0x0000001e20087220 */ /* 0x080fe20000410000 */
[----:B------:R-:W-:Y:S01]  /*7890*/  FFMA.FTZ R39, R4, R35, -R39 ;  /* 0x0000002304277223 */ /* 0x000fe20000010827 */
[-C--:B------:R-:W-:Y:S01]  /*78a0*/  FMUL.FTZ R43, R32, R25.reuse ;  /* 0x00000019202b7220 */ /* 0x080fe20000410000 */
[----:B------:R-:W-:Y:S01]  /*78b0*/  LOP3.LUT R35, R20, 0xffff0000, RZ, 0xc0, !PT ;  /* 0xffff000014237812 */ /* 0x000fe200078ec0ff */
[----:B------:R-:W-:Y:S01]  /*78c0*/  FFMA.FTZ R32, R27, R25, -R8 ;  /* 0x000000191b207223 */ /* 0x000fe20000010808 */
[----:B------:R-:W-:Y:S01]  /*78d0*/  LOP3.LUT R25, R3, 0xffff0000, RZ, 0xc0, !PT ;  /* 0xffff000003197812 */ /* 0x000fe200078ec0ff */
[----:B------:R-:W-:Y:S01]  /*78e0*/  FFMA.FTZ R41, R4, R37, R41 ;  /* 0x0000002504297223 */ /* 0x000fe20000010029 */
[----:B------:R-:W-:Y:S01]  /*78f0*/  LOP3.LUT R6, R6, 0xffff0000, RZ, 0xc0, !PT ;  /* 0xffff000006067812 */ /* 0x000fe200078ec0ff */
[----:B------:R-:W-:Y:S01]  /*7900*/  FFMA.FTZ R43, R27, R30, R43 ;  /* 0x0000001e1b2b7223 */ /* 0x000fe2000001002b */
[----:B------:R-:W-:Y:S01]  /*7910*/  FMUL.FTZ R37, R10, R35 ;  /* 0x000000230a257220 */ /* 0x000fe20000410000 */
[----:B------:R-:W-:-:S02]  /*7920*/  IMAD.U32 R4, R14, 0x10000, RZ ;  /* 0x000100000e047824 */ /* 0x000fc400078e00ff */
[-C--:B------:R-:W-:Y:S01]  /*7930*/  FMUL.FTZ R45, R10, R25.reuse ;  /* 0x000000190a2d7220 */ /* 0x080fe20000410000 */
[----:B------:R-:W-:Y:S02]  /*7940*/  IMAD.U32 R27, R15, 0x10000, RZ ;  /* 0x000100000f1b7824 */ /* 0x000fe400078e00ff */
[----:B------:R-:W-:Y:S01]  /*7950*/  FFMA.FTZ R37, R6, R25, -R37 ;  /* 0x0000001906257223 */ /* 0x000fe20000010825 */
[----:B------:R-:W-:Y:S02]  /*7960*/  IMAD.U32 R33, R11, 0x10000, RZ ;  /* 0x000100000b217824 */ /* 0x000fe400078e00ff */
[C---:B------:R-:W-:Y:S01]  /*7970*/  FMUL.FTZ R30, R31.reuse, R4 ;  /* 0x000000041f1e7220 */ /* 0x040fe20000410000 */
[----:B------:R-:W-:Y:S02]  /*7980*/  IMAD.U32 R10, R0, 0x10000, RZ ;  /* 0x00010000000a7824 */ /* 0x000fe400078e00ff */
[----:B------:R-:W-:Y:S01]  /*7990*/  FMUL.FTZ R25, R31, R27 ;  /* 0x0000001b1f197220 */ /* 0x000fe20000410000 */
[----:B------:R-:W-:-:S02]  /*79a0*/  IMAD.U32 R28, R7, 0x10000, RZ ;  /* 0x00010000071c7824 */ /* 0x000fc400078e00ff */
[----:B------:R-:W-:Y:S01]  /*79b0*/  FFMA.FTZ R30, R26, R27, R30 ;  /* 0x0000001b1a1e7223 */ /* 0x000fe2000001001e */
[----:B------:R-:W-:Y:S02]  /*79c0*/  IMAD.U32 R8, R24, 0x10000, RZ ;  /* 0x0001000018087824 */ /* 0x000fe400078e00ff */
[----:B------:R-:W-:Y:S01]  /*79d0*/  FMUL.FTZ R31, R33, R10 ;  /* 0x0000000a211f7220 */ /* 0x000fe20000410000 */
[----:B------:R-:W-:Y:S01]  /*79e0*/  FFMA.FTZ R25, R26, R4, -R25 ;  /* 0x000000041a197223 */ /* 0x000fe20000010819 */
[----:B------:R-:W-:Y:S01]  /*79f0*/  LOP3.LUT R9, R9, 0xffff0000, RZ, 0xc0, !PT ;  /* 0xffff000009097812 */ /* 0x000fe200078ec0ff */
[-C--:B------:R-:W-:Y:S01]  /*7a00*/  FMUL.FTZ R33, R33, R8.reuse ;  /* 0x0000000821217220 */ /* 0x080fe20000410000 */
[----:B------:R-:W-:Y:S01]  /*7a10*/  FFMA.FTZ R31, R28, R8, -R31 ;  /* 0x000000081c1f7223 */ /* 0x000fe2000001081f */
[----:B------:R-:W-:Y:S01]  /*7a20*/  LOP3.LUT R11, R11, 0xffff0000, RZ, 0xc0, !PT ;  /* 0xffff00000b0b7812 */ /* 0x000fe200078ec0ff */
[----:B------:R-:W-:Y:S01]  /*7a30*/  FFMA.FTZ R34, R6, R35, R45 ;  /* 0x0000002306227223 */ /* 0x000fe2000001002d */
[----:B------:R-:W-:Y:S01]  /*7a40*/  LOP3.LUT R8, R15, 0xffff0000, RZ, 0xc0, !PT ;  /* 0xffff00000f087812 */ /* 0x000fe200078ec0ff */
[----:B------:R-:W-:Y:S01]  /*7a50*/  FFMA.FTZ R33, R28, R10, R33 ;  /* 0x0000000a1c217223 */ /* 0x000fe20000010021 */
[----:B------:R-:W-:-:S02]  /*7a60*/  LOP3.LUT R26, R0, 0xffff0000, RZ, 0xc0, !PT ;  /* 0xffff0000001a7812 */ /* 0x000fc400078ec0ff */
[----:B------:R-:W-:Y:S01]  /*7a70*/  LOP3.LUT R4, R14, 0xffff0000, RZ, 0xc0, !PT ;  /* 0xffff00000e047812 */ /* 0x000fe200078ec0ff */
[----:B------:R-:W-:Y:S01]  /*7a80*/  FMUL.FTZ R10, R9, R8 ;  /* 0x00000008090a7220 */ /* 0x000fe20000410000 */
[----:B------:R-:W-:Y:S01]  /*7a90*/  LOP3.LUT R6, R24, 0xffff0000, RZ, 0xc0, !PT ;  /* 0xffff000018067812 */ /* 0x000fe200078ec0ff */
[----:B------:R-:W-:Y:S01]  /*7aa0*/  FMUL.FTZ R36, R11, R26 ;  /* 0x0000001a0b247220 */ /* 0x000fe20000410000 */
[----:B------:R-:W-:Y:S01]  /*7ab0*/  LOP3.LUT R5, R5, 0xffff0000, RZ, 0xc0, !PT ;  /* 0xffff000005057812 */ /* 0x000fe200078ec0ff */
[----:B------:R-:W-:Y:S01]  /*7ac0*/  FMUL.FTZ R9, R9, R4 ;  /* 0x0000000409097220 */ /* 0x000fe20000410000 */
[----:B------:R-:W-:Y:S01]  /*7ad0*/  LOP3.LUT R7, R7, 0xffff0000, RZ, 0xc0, !PT ;  /* 0xffff000007077812 */ /* 0x000fe200078ec0ff */
[----:B------:R-:W-:Y:S02]  /*7ae0*/  FMUL.FTZ R11, R11, R6 ;  /* 0x000000060b0b7220 */ /* 0x000fe40000410000 */
        /* <DEDUP_REMOVED lines=10> */
[----:B------:R1:W-:Y:S01]  /*7b90*/  STS.128 [R42+0xc400], R4 ;  /* 0x00c400042a007388 */ /* 0x0003e20000000c00 */
[----:B------:R-:W-:-:S02]  /*7ba0*/  F2FP.BF16.F32.PACK_AB R9, R9, R30 ;  /* 0x0000001e0909723e */ /* 0x000fc400000010ff */
[----:B------:R-:W-:-:S05]  /*7bb0*/  F2FP.BF16.F32.PACK_AB R11, R26, R33 ;  /* 0x000000211a0b723e */ /* 0x000fca00000010ff */
[----:B------:R1:W-:Y:S02]  /*7bc0*/  STS.128 [R44+0xc400], R8 ;  /* 0x00c400082c007388 */ /* 0x0003e40000000c00 */
.L_x_13135:
[----:B------:R-:W-:Y:S05]  /*7bd0*/  BSYNC B1 ;  /* 0x0000000000017941 */ /* 0x000fea0003800000 */
.L_x_13134:
[----:B------:R-:W-:Y:S05]  /*7be0*/  @P0 BRA `(.L_x_13126) ;  /* 0x0000000400680947 */ /* 0x000fea0003800000 */
[----:B-1----:R-:W2:Y:S01]  /*7bf0*/  LDL R5, [R1+0x80] ;  /* 0x0000800001057983 */ /* 0x002ea20000100800 */
[C---:B------:R-:W-:Y:S01]  /*7c00*/  IADD3 R6, R18.reuse, 0x60, RZ ;  /* 0x0000006012067810 */ /* 0x040fe20007ffe0ff */
[----:B------:R-:W-:Y:S02]  /*7c10*/  VIADD R7, R18, 0x60 ;  /* 0x0000006012077836 */ /* 0x000fe40000000000 */
[----:B------:R-:W3:Y:S02]  /*7c20*/  LDL R42, [R1+0xa0] ;  /* 0x0000a000012a7983 */ /* 0x000ee40000100800 */
[----:B------:R-:W-:Y:S02]  /*7c30*/  IMAD.SHL.U32 R6, R6, 0x40, RZ ;  /* 0x0000004006067824 */ /* 0x000fe400078e00ff */
[----:B------:R-:W-:Y:S02]  /*7c40*/  IMAD.SHL.U32 R7, R7, 0x40, RZ ;  /* 0x0000004007077824 */ /* 0x000fe400078e00ff */
[----:B------:R-:W-:Y:S01]  /*7c50*/  IMAD.IADD R4, R16, 0x1, R13 ;  /* 0x0000000110047824 */ /* 0x000fe200078e020d */
[----:B------:R-:W-:-:S02]  /*7c60*/  LOP3.LUT R6, R6, 0x1c0, RZ, 0xc0, !PT ;  /* 0x000001c006067812 */ /* 0x000fc400078ec0ff */
[----:B------:R-:W-:Y:S02]  /*7c70*/  LOP3.LUT R7, R7, 0x1c0, RZ, 0xc0, !PT ;  /* 0x000001c007077812 */ /* 0x000fe400078ec0ff */
[----:B------:R-:W-:Y:S02]  /*7c80*/  SHF.R.U32.HI R6, RZ, 0x3, R6 ;  /* 0x00000003ff067819 */ /* 0x000fe40000011606 */
[----:B------:R-:W-:-:S04]  /*7c90*/  LOP3.LUT R4, R7, 0x38, R4, 0xf8, !PT ;  /* 0x0000003807047812 */ /* 0x000fc800078ef804 */
[----:B------:R-:W-:Y:S01]  /*7ca0*/  LOP3.LUT R4, R4, R6, RZ, 0x3c, !PT ;  /* 0x0000000604047212 */ /* 0x000fe200078e3cff */
[C---:B------:R-:W-:Y:S02]  /*7cb0*/  IMAD.U32 R37, R12.reuse, 0x10000, RZ ;  /* 0x000100000c257824 */ /* 0x040fe400078e00ff */
[C---:B------:R-:W-:Y:S01]  /*7cc0*/  IMAD.U32 R35, R21.reuse, 0x10000, RZ ;  /* 0x0001000015237824 */ /* 0x040fe200078e00ff */
[----:B------:R-:W-:Y:S02]  /*7cd0*/  LOP3.LUT R38, R12, 0xffff0000, RZ, 0xc0, !PT ;  /* 0xffff00000c267812 */ /* 0x000fe400078ec0ff */
[----:B------:R-:W-:Y:S01]  /*7ce0*/  LOP3.LUT R12, R21, 0xffff0000, RZ, 0xc0, !PT ;  /* 0xffff0000150c7812 */ /* 0x000fe200078ec0ff */
[C---:B------:R-:W-:Y:S01]  /*7cf0*/  IMAD.U32 R41, R20.reuse, 0x10000, RZ ;  /* 0x0001000014297824 */ /* 0x040fe200078e00ff */
[----:B------:R-:W-:Y:S01]  /*7d00*/  LOP3.LUT R20, R20, 0xffff0000, RZ, 0xc0, !PT ;  /* 0xffff000014147812 */ /* 0x000fe200078ec0ff */
[----:B------:R-:W-:Y:S01]  /*7d10*/  IMAD.U32 R40, R15, 0x10000, RZ ;  /* 0x000100000f287824 */ /* 0x000fe200078e00ff */
[----:B------:R-:W-:Y:S01]  /*7d20*/  LOP3.LUT R43, R0, 0xffff0000, RZ, 0xc0, !PT ;  /* 0xffff0000002b7812 */ /* 0x000fe200078ec0ff */
[----:B------:R-:W-:-:S02]  /*7d30*/  IMAD.U32 R36, R14, 0x10000, RZ ;  /* 0x000100000e247824 */ /* 0x000fc400078e00ff */
[----:B--2---:R-:W-:-:S04]  /*7d40*/  IMAD.IADD R9, R5, 0x1, R4 ;  /* 0x0000000105097824 */ /* 0x004fc800078e0204 */
[----:B------:R-:W-:Y:S01]  /*7d50*/  IMAD R13, R9, 0x2, R2 ;  /* 0x00000002090d7824 */ /* 0x000fe200078e0202 */
[----:B---3--:R-:W-:Y:S04]  /*7d60*/  LDS.128 R4, [R42+0xc400] ;  /* 0x00c400002a047984 */ /* 0x008fe80000000c00 */
[----:B------:R-:W1:Y:S02]  /*7d70*/  LDS.128 R8, [R13+0xc400] ;  /* 0x00c400000d087984 */ /* 0x000e640000000c00 */
[C---:B-1----:R-:W-:Y:S01]  /*7d80*/  IMAD.U32 R30, R8.reuse, 0x10000, RZ ;  /* 0x00010000081e7824 */ /* 0x042fe200078e00ff */
[----:B------:R-:W-:Y:S01]  /*7d90*/  LOP3.LUT R8, R8, 0xffff0000, RZ, 0xc0, !PT ;  /* 0xffff000008087812 */ /* 0x000fe200078ec0ff */
[C---:B------:R-:W-:Y:S02]  /*7da0*/  IMAD.U32 R25, R4.reuse, 0x10000, RZ ;  /* 0x0001000004197824 */ /* 0x040fe400078e00ff */
[-C--:B------:R-:W-:Y:S01]  /*7db0*/  FMUL.FTZ R34, R37, R30.reuse ;  /* 0x0000001e25227220 */ /* 0x080fe20000410000 */
[C---:B------:R-:W-:Y:S01]  /*7dc0*/  FMUL.FTZ R30, R35.reuse, R30 ;  /* 0x0000001e231e7220 */ /* 0x040fe20000410000 */
[----:B------:R-:W-:Y:S01]  /*7dd0*/  LOP3.LUT R4, R4, 0xffff0000, RZ, 0xc0, !PT ;  /* 0xffff000004047812 */ /* 0x000fe200078ec0ff */
[-C--:B------:R-:W-:Y:S01]  /*7de0*/  FMUL.FTZ R21, R38, R8.reuse ;  /* 0x0000000826157220 */ /* 0x080fe20000410000 */
[-C--:B------:R-:W-:Y:S01]  /*7df0*/  FFMA.FTZ R34, R35, R25.reuse, -R34 ;  /* 0x0000001923227223 */ /* 0x080fe20000010822 */
[----:B------:R-:W-:Y:S01]  /*7e00*/  FFMA.FTZ R30, R37, R25, R30 ;  /* 0x00000019251e7223 */ /* 0x000fe2000001001e */
[----:B------:R-:W-:Y:S01]  /*7e10*/  FMUL.FTZ R25, R12, R8 ;  /* 0x000000080c197220 */ /* 0x000fe20000410000 */
[----:B------:R-:W-:-:S02]  /*7e20*/  IMAD.U32 R32, R10, 0x10000, RZ ;  /* 0x000100000a207824 */ /* 0x000fc400078e00ff */
[-C--:B------:R-:W-:Y:S01]  /*7e30*/  FFMA.FTZ R21, R12, R4.reuse, -R21 ;  /* 0x000000040c157223 */ /* 0x080fe20000010815 */
[----:B0-----:R-:W-:Y:S02]  /*7e40*/  IMAD.U32 R27, R6, 0x10000, RZ ;  /* 0x00010000061b7824 */ /* 0x001fe400078e00ff */
[----:B------:R-:W-:Y:S01]  /*7e50*/  FFMA.FTZ R25, R38, R4, R25 ;  /* 0x0000000426197223 */ /* 0x000fe20000010019 */
[----:B------:R-:W-:Y:S01]  /*7e60*/  LOP3.LUT R10, R10, 0xffff0000, RZ, 0xc0, !PT ;  /* 0xffff00000a0a7812 */ /* 0x000fe200078ec0ff */
[----:B------:R-:W-:Y:S02]  /*7e70*/  IMAD.U32 R37, R3, 0x10000, RZ ;  /* 0x0001000003257824 */ /* 0x000fe400078e00ff */
[-C--:B------:R-:W-:Y:S01]  /*7e80*/  FMUL.FTZ R4, R41, R32.reuse ;  /* 0x0000002029047220 */ /* 0x080fe20000410000 */
[----:B------:R-:W-:Y:S02]  /*7e90*/  LOP3.LUT R8, R3, 0xffff0000, RZ, 0xc0, !PT ;  /* 0xffff000003087812 */ /* 0x000fe400078ec0ff */
[----:B------:R-:W-:Y:S01]  /*7ea0*/  LOP3.LUT R6, R6, 0xffff0000, RZ, 0xc0, !PT ;  /* 0xffff000006067812 */ /* 0x000fe200078ec0ff */
[C---:B------:R-:W-:Y:S01]  /*7eb0*/  FMUL.FTZ R32, R37.reuse, R32 ;  /* 0x0000002025207220 */ /* 0x040fe20000410000 */
[----:B------:R-:W-:Y:S01]  /*7ec0*/  FFMA.FTZ R3, R37, R27, -R4 ;  /* 0x0000001b25037223 */ /* 0x000fe20000010804 */
[----:B------:R-:W-:Y:S01]  /*7ed0*/  SHF.L.U32 R33, R11, 0x10, RZ ;  /* 0x000000100b217819 */ /* 0x000fe200000006ff */
[----:B------:R-:W-:Y:S01]  /*7ee0*/  FMUL.FTZ R37, R20, R10 ;  /* 0x0000000a14257220 */ /* 0x000fe20000410000 */
[----:B------:R-:W-:-:S02]  /*7ef0*/  IMAD.U32 R12, R0, 0x10000, RZ ;  /* 0x00010000000c7824 */ /* 0x000fc400078e00ff */
[C---:B------:R-:W-:Y:S01]  /*7f00*/  FMUL.FTZ R39, R8.reuse, R10 ;  /* 0x0000000a08277220 */ /* 0x040fe20000410000 */
[----:B------:R-:W-:Y:S02]  /*7f10*/  IMAD.U32 R31, R9, 0x10000, RZ ;  /* 0x00010000091f7824 */ /* 0x000fe400078e00ff */
[----:B------:R-:W-:Y:S01]  /*7f20*/  FFMA.FTZ R10, R41, R27, R32 ;  /* 0x0000001b290a7223 */ /* 0x000fe20000010020 */
[----:B------:R-:W-:Y:S01]  /*7f30*/  LOP3.LUT R9, R9, 0xffff0000, RZ, 0xc0, !PT ;  /* 0xffff000009097812 */ /* 0x000fe200078ec0ff */
[----:B------:R-:W-:Y:S01]  /*7f40*/  FFMA.FTZ R8, R8, R6, -R37 ;  /* 0x0000000608087223 */ /* 0x000fe20000010825 */
[----:B------:R-:W-:Y:S01]  /*7f50*/  LOP3.LUT R11, R11, 0xffff0000, RZ, 0xc0, !PT ;  /* 0xffff00000b0b7812 */ /* 0x000fe200078ec0ff */
[----:B------:R-:W-:Y:S01]  /*7f60*/  IMAD.U32 R28, R7, 0x10000, RZ ;  /* 0x00010000071c7824 */ /* 0x000fe200078e00ff */
[----:B------:R-:W-:Y:S01]  /*7f70*/  LOP3.LUT R41, R15, 0xffff0000, RZ, 0xc0, !PT ;  /* 0xffff00000f297812 */ /* 0x000fe200078ec0ff */
[----:B------:R-:W-:Y:S02]  /*7f80*/  IMAD.U32 R4, R24, 0x10000, RZ ;  /* 0x0001000018047824 */ /* 0x000fe400078e00ff */
[----:B------:R-:W-:Y:S01]  /*7f90*/  FMUL.FTZ R27, R12, R33 ;  /* 0x000000210c1b7220 */ /* 0x000fe20000410000 */
[----:B------:R-:W-:-:S02]  /*7fa0*/  LOP3.LUT R15, R14, 0xffff0000, RZ, 0xc0, !PT ;  /* 0xffff00000e0f7812 */ /* 0x000fc400078ec0ff */
[----:B------:R-:W-:Y:S01]  /*7fb0*/  LOP3.LUT R37, R24, 0xffff0000, RZ, 0xc0, !PT ;  /* 0xffff000018257812 */ /* 0x000fe200078ec0ff */
[----:B------:R-:W-:Y:S01]  /*7fc0*/  FFMA.FTZ R39, R20, R6, R39 ;  /* 0x0000000614277223 */ /* 0x000fe20000010027 */
[C---:B------:R-:W-:Y:S01]  /*7fd0*/  SHF.L.U32 R26, R5.reuse, 0x10, RZ ;  /* 0x00000010051a7819 */ /* 0x040fe200000006ff */
[----:B------:R-:W-:Y:S01]  /*7fe0*/  FMUL.FTZ R35, R40, R31 ;  /* 0x0000001f28237220 */ /* 0x000fe20000410000 */
[----:B------:R-:W-:Y:S01]  /*7ff0*/  LOP3.LUT R5, R5, 0xffff0000, RZ, 0xc0, !PT ;  /* 0xffff000005057812 */ /* 0x000fe200078ec0ff */
[C---:B------:R-:W-:Y:S01]  /*8000*/  FMUL.FTZ R33, R4.reuse, R33 ;  /* 0x0000002104217220 */ /* 0x040fe20000410000 */
[----:B------:R-:W-:Y:S01]  /*8010*/  LOP3.LUT R7, R7, 0xffff0000, RZ, 0xc0, !PT ;  /* 0xffff000007077812 */ /* 0x000fe200078ec0ff */
[----:B------:R-:W-:Y:S01]  /*8020*/  FFMA.FTZ R27, R4, R28, -R27 ;  /* 0x0000001c041b7223 */ /* 0x000fe2000001081b */
[----:B------:R-:W-:Y:S01]  /*8030*/  FMUL.FTZ R0, R41, R9 ;  /* 0x0000000929007220 */ /* 0x000fe20000410000 */
[----:B------:R-:W-:Y:S01]  /*8040*/  FMUL.FTZ R6, R43, R11 ;  /* 0x0000000b2b067220 */ /* 0x000fe20000410000 */
[C---:B------:R-:W-:Y:S01]  /*8050*/  FMUL.FTZ R31, R36.reuse, R31 ;  /* 0x0000001f241f7220 */ /* 0x040fe20000410000 */
[----:B------:R-:W-:Y:S01]  /*8060*/  FMUL.FTZ R4, R15, R9 ;  /* 0x000000090f047220 */ /* 0x000fe20000410000 */
[----:B------:R-:W-:Y:S01]  /*8070*/  FMUL.FTZ R20, R37, R11 ;  /* 0x0000000b25147220 */ /* 0x000fe20000410000 */
[----:B------:R-:W-:Y:S01]  /*8080*/  FFMA.FTZ R35, R36, R26, -R35 ;  /* 0x0000001a24237223 */ /* 0x000fe20000010823 */
[----:B------:R-:W-:Y:S01]  /*8090*/  FFMA.FTZ R33, R12, R28, R33 ;  /* 0x0000001c0c217223 */ /* 0x000fe20000010021 */
        /* <DEDUP_REMOVED lines=13> */
[----:B------:R3:W-:Y:S04]  /*8170*/  STS.128 [R42+0xc400], R4 ;  /* 0x00c400042a007388 */ /* 0x0007e80000000c00 */
[----:B------:R3:W-:Y:S02]  /*8180*/  STS.128 [R13+0xc400], R8 ;  /* 0x00c400080d007388 */ /* 0x0007e40000000c00 */
.L_x_13126:
[----:B------:R-:W-:Y:S05]  /*8190*/  BSYNC B0 ;  /* 0x0000000000007941 */ /* 0x000fea0003800000 */
.L_x_13115:
        /* <DEDUP_REMOVED lines=8> */
.L_x_13112:
[----:B--2---:R-:W2:Y:S02]  /*8220*/  LDL R0, [R1+0x14] ;  /* 0x0000140001007983 */ /* 0x004ea40000100800 */
[----:B--2---:R-:W-:-:S13]  /*8230*/  ISETP.NE.AND P0, PT, R0, 0x3, PT ;  /* 0x000000030000780c */ /* 0x004fda0003f05270 */
[----:B------:R-:W-:Y:S05]  /*8240*/  @!P0 BRA `(.L_x_13136) ;  /* 0x0000000000048947 */ /* 0x000fea0003800000 */
[----:B------:R-:W-:Y:S01]  /*8250*/  BPT.TRAP 0x1 ;  /* 0x000000040000795c */ /* 0x000fe20000300000 */
.L_x_13136:
[----:B-1----:R-:W3:Y:S01]  /*8260*/  LDL R3, [R1+0x30] ;  /* 0x0000300001037983 */ /* 0x002ee20000100800 */
[----:B------:R-:W-:Y:S01]  /*8270*/  IMAD R0, R152, 0x8, R2 ;  /* 0x0000000898007824 */ /* 0x000fe200078e0202 */
[----:B---3--:R-:W-:-:S04]  /*8280*/  SHF.L.U32 R5, R3, 0x1f, RZ ;  /* 0x0000001f03057819 */ /* 0x008fc800000006ff */
[----:B------:R1:W2:Y:S01]  /*8290*/  SYNCS.PHASECHK.TRANS64.TRYWAIT P1, [R0+URZ+0x30830], R5 ;  /* 0x03083005000075a7 */ /* 0x0002a2000802017f */
[----:B------:R-:W-:Y:S05]  /*82a0*/  @!P0 BRA `(.L_x_13137) ;  /* 0x0000000000048947 */ /* 0x000fea0003800000 */
[----:B------:R-:W-:Y:S01]  /*82b0*/  BPT.TRAP 0x1 ;  /* 0x000000040000795c */ /* 0x000fe20000300000 */
.L_x_13137:
[----:B------:R-:W-:Y:S01]  /*82c0*/  IADD3 R3, R2, 0x12400, RZ ;  /* 0x0001240002037810 */ /* 0x000fe20007ffe0ff */
[----:B------:R-:W-:-:S03]  /*82d0*/  IMAD R4, R29, 0x2000, R2 ;  /* 0x000020001d047824 */ /* 0x000fc600078e0202 */
[----:B------:R-:W-:Y:S02]  /*82e0*/  SHF.R.U32.HI R3, RZ, 0x4, R3 ;  /* 0x00000004ff037819 */ /* 0x000fe40000011603 */
[----:B------:R3:W-:Y:S02]  /*82f0*/  STL [R1+0x74], R4 ;  /* 0x0000740401007387 */ /* 0x0007e40000100800 */
[----:B------:R-:W-:-:S04]  /*8300*/  LOP3.LUT R3, R3, 0x3fff, RZ, 0xc0, !PT ;  /* 0x00003fff03037812 */ /* 0x000fc800078ec0ff */
[----:B------:R-:W-:Y:S01]  /*8310*/  LOP3.LUT R3, R3, 0x10000, RZ, 0xfc, !PT ;  /* 0x0001000003037812 */ /* 0x000fe200078efcff */
[----:B---3--:R-:W-:-:S04]  /*8320*/  VIADD R4, R4, 0xc400 ;  /* 0x0000c40004047836 */ /* 0x008fc80000000000 */
[----:B------:R3:W-:Y:S01]  /*8330*/  STL [R1+0x7c], R3 ;  /* 0x00007c0301007387 */ /* 0x0007e20000100800 */
[----:B------:R-:W-:-:S04]  /*8340*/  SHF.R.U32.HI R4, RZ, 0x4, R4 ;  /* 0x00000004ff047819 */ /* 0x000fc80000011604 */
[----:B------:R-:W-:Y:S01]  /*8350*/  LOP3.LUT R4, R4, 0x3fff, RZ, 0xc0, !PT ;  /* 0x00003fff04047812 */ /* 0x000fe200078ec0ff */
[----:B--2---:R-:W-:Y:S06]  /*8360*/  @P1 BRA `(.L_x_13138) ;  /* 0x0000000000081947 */ /* 0x004fec0003800000 */
[----:B------:R-:W2:Y:S02]  /*8370*/  SYNCS.PHASECHK.TRANS64.TRYWAIT P1, [R0+URZ+0x30830], R5 ;  /* 0x03083005000075a7 */ /* 0x000ea4000802017f */
[----:B--2---:R-:W-:Y:S05]  /*8380*/  @!P1 BRA `(.L_x_13139) ;  /* 0x0000010400a49947 */ /* 0x004fea0003800000 */
.L_x_13138:
[----:B---3--:R-:W3:Y:S01]  /*8390*/  LDL R3, [R1+0x7c] ;  /* 0x00007c0001037983 */ /* 0x008ee20000100800 */
[----:B------:R-:W-:Y:S01]  /*83a0*/  LOP3.LUT R8, R4, 0x10000, RZ, 0xfc, !PT ;  /* 0x0001000004087812 */ /* 0x000fe200078efcff */
[----:B-12---:R-:W-:Y:S01]  /*83b0*/  IMAD.MOV.U32 R5, RZ, RZ, 0x40000040 ;  /* 0x40000040ff057424 */ /* 0x006fe200078e00ff */
[----:B------:R-:W-:Y:S05]  /*83c0*/  WARPSYNC.ALL ;  /* 0x0000000000007948 */ /* 0x000fea0003800000 */
[----:B------:R-:W-:Y:S01]  /*83d0*/  IMAD.MOV.U32 R9, RZ, RZ, 0x40000040 ;  /* 0x40000040ff097424 */ /* 0x000fe200078e00ff */
[----:B------:R-:W-:Y:S01]  /*83e0*/  R2UR UR7, R5 ;  /* 0x00000000050772ca */ /* 0x000fe200000e0000 */
[----:B0----5:R-:W-:Y:S01]  /*83f0*/  WARPGROUP.ARRIVE ;  /* 0x00000000000079c5 */ /* 0x021fe20000000000 */
[C---:B------:R-:W-:Y:S01]  /*8400*/  R2UR UR4, R8.reuse ;  /* 0x00000000080472ca */ /* 0x040fe200000e0000 */
[----:B------:R-:W-:Y:S01]  /*8410*/  IMAD.MOV.U32 R7, RZ, RZ, 0x40000040 ;  /* 0x40000040ff077424 */ /* 0x000fe200078e00ff */
[----:B------:R-:W-:Y:S01]  /*8420*/  R2UR UR5, R9 ;  /* 0x00000000090572ca */ /* 0x000fe200000e0000 */
[C---:B------:R-:W-:Y:S01]  /*8430*/  VIADD R12, R8.reuse, 0x2 ;  /* 0x00000002080c7836 */ /* 0x040fe20000000000 */
[----:B------:R-:W-:Y:S01]  /*8440*/  MOV R13, 0x40000040 ;  /* 0x40000040000d7802 */ /* 0x000fe20000000f00 */
[----:B------:R-:W-:Y:S01]  /*8450*/  VIADD R10, R8, 0x4 ;  /* 0x00000004080a7836 */ /* 0x000fe20000000000 */
[----:B------:R-:W-:Y:S01]  /*8460*/  STL.64 [R1+0x50], R8 ;  /* 0x0000500801007387 */ /* 0x000fe20000100a00 */
[----:B------:R-:W-:-:S02]  /*8470*/  IMAD.MOV.U32 R11, RZ, RZ, 0x40000040 ;  /* 0x40000040ff0b7424 */ /* 0x000fc400078e00ff */
[----:B------:R-:W-:Y:S01]  /*8480*/  IMAD.MOV.U32 R5, RZ, RZ, 0x40000040 ;  /* 0x40000040ff057424 */ /* 0x000fe200078e00ff */
[----:B------:R0:W-:Y:S04]  /*8490*/  STL.64 [R1+0x68], R12 ;  /* 0x0000680c01007387 */ /* 0x0001e80000100a00 */
[----:B------:R-:W-:Y:S01]  /*84a0*/  STL.64 [R1+0x60], R10 ;  /* 0x0000600a01007387 */ /* 0x000fe20000100a00 */
[----:B---3--:R-:W-:-:S04]  /*84b0*/  IMAD R4, R152, 0x600, R3 ;  /* 0x0000060098047824 */ /* 0x008fc800078e0203 */
[C---:B------:R-:W-:Y:S01]  /*84c0*/  VIADD R6, R4.reuse, 0x2 ;  /* 0x0000000204067836 */ /* 0x040fe20000000000 */
[----:B------:R-:W-:-:S13]  /*84d0*/  R2UR UR6, R4 ;  /* 0x00000000040672ca */ /* 0x000fda00000e0000 */
[----:B------:R-:W-:Y:S01]  /*84e0*/  HGMMA.64x192x16.F32.BF16 R24, gdesc[UR4], RZ, !UPT, gsb0 ;  /* 0x02e00000041879f0 */ /* 0x000fe2000c0018ff */
[----:B------:R-:W-:Y:S01]  /*84f0*/  R2UR UR6, R6 ;  /* 0x00000000060672ca */ /* 0x000fe200000e0000 */
[----:B------:R-:W-:Y:S01]  /*8500*/  VIADD R6, R4, 0x4 ;  /* 0x0000000404067836 */ /* 0x000fe20000000000 */
[----:B------:R-:W-:Y:S01]  /*8510*/  R2UR UR7, R7 ;  /* 0x00000000070772ca */ /* 0x000fe200000e0000 */
[----:B------:R-:W-:Y:S01]  /*8520*/  IMAD.MOV.U32 R7, RZ, RZ, 0x40000040 ;  /* 0x40000040ff077424 */ /* 0x000fe200078e00ff */
[----:B------:R-:W-:Y:S01]  /*8530*/  R2UR UR4, R12 ;  /* 0x000000000c0472ca */ /* 0x000fe200000e0000 */
[----:B------:R-:W-:Y:S01]  /*8540*/  VIADD R4, R4, 0x6 ;  /* 0x0000000604047836 */ /* 0x000fe20000000000 */
[----:B------:R-:W-:Y:S01]  /*8550*/  R2UR UR5, R13 ;  /* 0x000000000d0572ca */ /* 0x000fe200000e0000 */
[----:B------:R-:W-:Y:S02]  /*8560*/  WARPGROUP.DEPBAR.LE gsb0, 0x0 ;  /* 0x00008000000079c5 */ /* 0x000fe40000010000 */
[----:B------:R-:W-:-:S10]  /*8570*/  WARPGROUP.ARRIVE ;  /* 0x00000000000079c5 */ /* 0x000fd40000000000 */
[----:B------:R-:W-:Y:S01]  /*8580*/  HGMMA.64x192x16.F32.BF16 R24, gdesc[UR4], R24, gsb0 ;  /* 0x02e00000041879f0 */ /* 0x000fe20008001818 */
[----:B------:R-:W-:Y:S01]  /*8590*/  R2UR UR6, R6 ;  /* 0x00000000060672ca */ /* 0x000fe200000e0000 */
[----:B------:R-:W-:Y:S01]  /*85a0*/  VIADD R6, R8, 0x6 ;  /* 0x0000000608067836 */ /* 0x000fe20000000000 */
[----:B------:R-:W-:Y:S02]  /*85b0*/  R2UR UR7, R7 ;  /* 0x00000000070772ca */ /* 0x000fe400000e0000 */
[----:B------:R-:W-:Y:S02]  /*85c0*/  R2UR UR4, R10 ;  /* 0x000000000a0472ca */ /* 0x000fe400000e0000 */
[----:B------:R-:W-:Y:S02]  /*85d0*/  R2UR UR5, R11 ;  /* 0x000000000b0572ca */ /* 0x000fe400000e0000 */
[----:B------:R-:W-:-:S05]  /*85e0*/  MOV R7, 0x40000040 ;  /* 0x4000004000077802 */ /* 0x000fca0000000f00 */
[----:B------:R1:W-:Y:S01]  /*85f0*/  STL.64 [R1+0x58], R6 ;  /* 0x0000580601007387 */ /* 0x0003e20000100a00 */
[----:B------:R-:W-:Y:S02]  /*8600*/  WARPGROUP.DEPBAR.LE gsb0, 0x0 ;  /* 0x00008000000079c5 */ /* 0x000fe40000010000 */
[----:B------:R-:W-:-:S06]  /*8610*/  WARPGROUP.ARRIVE ;  /* 0x00000000000079c5 */ /* 0x000fcc0000000000 */
[----:B------:R-:W-:Y:S01]  /*8620*/  HGMMA.64x192x16.F32.BF16 R24, gdesc[UR4], R24, gsb0 ;  /* 0x02e00000041879f0 */ /* 0x000fe20008001818 */
[----:B------:R-:W-:Y:S02]  /*8630*/  R2UR UR7, R5 ;  /* 0x00000000050772ca */ /* 0x000fe400000e0000 */
[----:B------:R-:W2:Y:S01]  /*8640*/  LDL R5, [R1+0xa8] ;  /* 0x0000a80001057983 */ /* 0x000ea20000100800 */
[----:B------:R-:W-:Y:S02]  /*8650*/  R2UR UR6, R4 ;  /* 0x00000000040672ca */ /* 0x000fe400000e0000 */
[----:B------:R-:W-:Y:S02]  /*8660*/  R2UR UR4, R6 ;  /* 0x00000000060472ca */ /* 0x000fe400000e0000 */
[----:B------:R-:W-:Y:S01]  /*8670*/  R2UR UR5, R7 ;  /* 0x00000000070572ca */ /* 0x000fe200000e0000 */
[----:B------:R-:W-:Y:S02]  /*8680*/  WARPGROUP.DEPBAR.LE gsb0, 0x0 ;  /* 0x00008000000079c5 */ /* 0x000fe40000010000 */
[----:B------:R-:W-:-:S10]  /*8690*/  WARPGROUP.ARRIVE ;  /* 0x00000000000079c5 */ /* 0x000fd40000000000 */
[----:B------:R-:W-:Y:S01]  /*86a0*/  HGMMA.64x192x16.F32.BF16 R24, gdesc[UR4], R24, gsb0 ;  /* 0x02e00000041879f0 */ /* 0x000fe20008001818 */
[----:B------:R-:W-:Y:S01]  /*86b0*/  ULDC UR4, c[0x0][0x9d8] ;  /* 0x0002760000047ab9 */ /* 0x000fe20000000800 */
[----:B------:R-:W-:Y:S01]  /*86c0*/  ULDC UR5, c[0x0][0x988] ;  /* 0x0002620000057ab9 */ /* 0x000fe20000000800 */
[----:B------:R-:W-:Y:S02]  /*86d0*/  WARPGROUP.DEPBAR.LE gsb0, 0x0 ;  /* 0x00008000000079c5 */ /* 0x000fe40000010000 */
[----:B------:R-:W-:Y:S01]  /*86e0*/  FMUL.FTZ R126, R24, UR4 ;  /* 0x00000004187e7c20 */ /* 0x000fe20008410000 */
[----:B0-----:R-:W-:Y:S01]  /*86f0*/  FMUL.FTZ R12, R26, UR4 ;  /* 0x000000041a0c7c20 */ /* 0x001fe20008410000 */
[----:B------:R-:W-:Y:S01]  /*8700*/  FMUL.FTZ R122, R29, UR4 ;  /* 0x000000041d7a7c20 */ /* 0x000fe20008410000 */
[----:B------:R-:W-:Y:S01]  /*8710*/  FMUL.FTZ R15, R31, UR4 ;  /* 0x000000041f0f7c20 */ /* 0x000fe20008410000 */
[----:B------:R-:W-:Y:S01]  /*8720*/  FMUL.FTZ R124, R25, UR4 ;  /* 0x00000004197c7c20 */ /* 0x000fe20008410000 */
[----:B------:R-:W-:Y:S01]  /*8730*/  FMUL.FTZ R120, R33, UR4 ;  /* 0x0000000421787c20 */ /* 0x000fe20008410000 */
[----:B------:R-:W-:Y:S01]  /*8740*/  FMUL.FTZ R25, R35, UR4 ;  /* 0x0000000423197c20 */ /* 0x000fe20008410000 */
[----:B------:R-:W-:Y:S01]  /*8750*/  MUFU.TANH R126, R126 ;  /* 0x0000007e007e7308 */ /* 0x000fe20000002400 */
[----:B------:R-:W-:Y:S01]  /*8760*/  FMUL.FTZ R4, R40, UR4 ;  /* 0x0000000428047c20 */ /* 0x000fe20008410000 */
[----:B-1----:R-:W-:Y:S01]  /*8770*/  FMUL.FTZ R7, R48, UR4 ;  /* 0x0000000430077c20 */ /* 0x002fe20008410000 */
[----:B------:R-:W-:Y:S01]  /*8780*/  FMUL.FTZ R125, R28, UR4 ;  /* 0x000000041c7d7c20 */ /* 0x000fe20008410000 */
[----:B------:R-:W-:Y:S01]  /*8790*/  FMUL.FTZ R48, R51, UR4 ;  /* 0x0000000433307c20 */ /* 0x000fe20008410000 */
[----:B------:R-:W-:-:S03]  /*87a0*/  FMUL.FTZ R51, R55, UR4 ;  /* 0x0000000437337c20 */ /* 0x000fc60008410000 */
[----:B------:R-:W0:Y:S01]  /*87b0*/  MUFU.TANH R12, R12 ;  /* 0x0000000c000c7308 */ /* 0x000e220000002400 */
[----:B------:R-:W-:Y:S01]  /*87c0*/  FMUL.FTZ R55, R66, UR4 ;  /* 0x0000000442377c20 */ /* 0x000fe20008410000 */
[----:B------:R-:W-:Y:S01]  /*87d0*/  FMUL.FTZ R3, R44, UR4 ;  /* 0x000000042c037c20 */ /* 0x000fe20008410000 */
[----:B--2---:R-:W-:-:S05]  /*87e0*/  IMAD.IADD R66, R5, 0x1, R127 ;  /* 0x0000000105427824 */ /* 0x004fca00078e027f */
[----:B------:R-:W-:Y:S01]  /*87f0*/  MUFU.TANH R122, R122 ;  /* 0x0000007a007a7308 */ /* 0x000fe20000002400 */
[----:B------:R-:W-:-:S07]  /*8800*/  IMAD R5, R155, -0xc0, R66 ;  /* 0xffffff409b057824 */ /* 0x000fce00078e0242 */
[----:B------:R-:W1:Y:S01]  /*8810*/  MUFU.TANH R15, R15 ;  /* 0x0000000f000f7308 */ /* 0x000e620000002400 */
[----:B------:R-:W-:-:S07]  /*8820*/  FMUL.FTZ R123, R32, UR4 ;  /* 0x00000004207b7c20 */ /* 0x000fce0008410000 */
[----:B------:R-:W2:Y:S01]  /*8830*/  MUFU.TANH R124, R124 ;  /* 0x0000007c007c7308 */ /* 0x000ea20000002400 */
[----:B------:R-:W-:-:S07]  /*8840*/  FMUL.FTZ R13, R27, UR4 ;  /* 0x000000041b0d7c20 */ /* 0x000fce0008410000 */
[----:B------:R-:W-:Y:S08]  /*8850*/  MUFU.TANH R120, R120 ;  /* 0x0000007800787308 */ /* 0x000ff00000002400 */
[----:B------:R-:W3:Y:S01]  /*8860*/  MUFU.TANH R25, R25 ;  /* 0x0000001900197308 */ /* 0x000ee20000002400 */
[----:B------:R-:W-:-:S07]  /*8870*/  ISETP.GT.AND P3, PT, R5, RZ, PT ;  /* 0x000000ff0500720c */ /* 0x000fce0003f64270 */
[----:B------:R-:W4:Y:S01]  /*8880*/  MUFU.TANH R4, R4 ;  /* 0x0000000400047308 */ /* 0x000f220000002400 */
[----:B------:R-:W-:-:S07]  /*8890*/  ISETP.GT.AND P1, PT, R5, 0x9, PT ;  /* 0x000000090500780c */ /* 0x000fce0003f24270 */
[----:B------:R-:W4:Y:S01]  /*88a0*/  MUFU.TANH R125, R125 ;  /* 0x0000007d007d7308 */ /* 0x000f220000002400 */
[----:B------:R-:W-:Y:S01]  /*88b0*/  FMUL.FTZ R14, R30, UR4 ;  /* 0x000000041e0e7c20 */ /* 0x000fe20008410000 */
[----:B------:R-:W-:-:S06]  /*88c0*/  ISETP.GT.AND P4, PT, R5, 0x1, PT ;  /* 0x000000010500780c */ /* 0x000fcc0003f84270 */
[----:B------:R-:W4:Y:S01]  /*88d0*/  MUFU.TANH R3, R3 ;  /* 0x0000000300037308 */ /* 0x000f220000002400 */
[----:B------:R-:W-:Y:S01]  /*88e0*/  FMUL.FTZ R121, R36, UR4 ;  /* 0x0000000424797c20 */ /* 0x000fe20008410000 */
[----:B0-----:R-:W-:Y:S02]  /*88f0*/  FSEL R12, R12, -INF , P3 ;  /* 0xff8000000c0c7808 */ /* 0x001fe40001800000 */
[----:B------:R-:W-:-:S04]  /*8900*/  FSEL R126, R126, -INF , P3 ;  /* 0xff8000007e7e7808 */ /* 0x000fc80001800000 */
[----:B------:R-:W0:Y:S01]  /*8910*/  MUFU.TANH R123, R123 ;  /* 0x0000007b007b7308 */ /* 0x000e220000002400 */
[----:B------:R-:W-:Y:S02]  /*8920*/  ISETP.GT.AND P3, PT, R5, 0x11, PT ;  /* 0x000000110500780c */ /* 0x000fe40003f64270 */
[----:B-1----:R-:W-:Y:S02]  /*8930*/  FSEL R15, R15, -INF , P1 ;  /* 0xff8000000f0f7808 */ /* 0x002fe40000800000 */
[----:B------:R-:W-:Y:S02]  /*8940*/  FSEL R122, R122, -INF , P1 ;  /* 0xff8000007a7a7808 */ /* 0x000fe40000800000 */
[C---:B------:R-:W-:Y:S01]  /*8950*/  ISETP.GT.AND P1, PT, R5.reuse, 0x20, PT ;  /* 0x000000200500780c */ /* 0x040fe20003f24270 */
[----:B------:R-:W1:Y:S01]  /*8960*/  MUFU.TANH R13, R13 ;  /* 0x0000000d000d7308 */ /* 0x000e620000002400 */
[----:B------:R-:W-:Y:S01]  /*8970*/  ISETP.GT.AND P5, PT, R5, 0x8, PT ;  /* 0x000000080500780c */ /* 0x000fe20003fa4270 */
[----:B------:R-:W-:Y:S01]  /*8980*/  FMUL.FTZ R6, R37, UR4 ;  /* 0x0000000425067c20 */ /* 0x000fe20008410000 */
[----:B--2---:R-:W-:Y:S01]  /*8990*/  FSEL R124, R124, -INF , P4 ;  /* 0xff8000007c7c7808 */ /* 0x004fe20002000000 */
[----:B------:R-:W-:Y:S01]  /*89a0*/  FMUL.FTZ R35, R93, UR4 ;  /* 0x000000045d237c20 */ /* 0x000fe20008410000 */
[----:B---3--:R-:W-:Y:S01]  /*89b0*/  FSEL R25, R25, -INF , P3 ;  /* 0xff80000019197808 */ /* 0x008fe20001800000 */
[----:B------:R-:W-:Y:S01]  /*89c0*/  FMUL.FTZ R30, R46, UR4 ;  /* 0x000000042e1e7c20 */ /* 0x000fe20008410000 */
[----:B------:R-:W-:Y:S01]  /*89d0*/  FSEL R120, R120, -INF , P3 ;  /* 0xff80000078787808 */ /* 0x000fe20001800000 */
[----:B------:R-:W2:Y:S01]  /*89e0*/  MUFU.TANH R14, R14 ;  /* 0x0000000e000e7308 */ /* 0x000ea20000002400 */
[----:B------:R-:W-:Y:S01]  /*89f0*/  ISETP.GT.AND P3, PT, R5, 0x28, PT ;  /* 0x000000280500780c */ /* 0x000fe20003f64270 */
[----:B------:R-:W-:Y:S01]  /*8a00*/  FMUL.FTZ R24, R34, UR4 ;  /* 0x0000000422187c20 */ /* 0x000fe20008410000 */
[----:B----4-:R-:W-:Y:S01]  /*8a10*/  FSEL R93, R4, -INF , P1 ;  /* 0xff800000045d7808 */ /* 0x010fe20000800000 */
[----:B------:R-:W-:Y:S01]  /*8a20*/  FMUL.FTZ R46, R68, UR4 ;  /* 0x00000004442e7c20 */ /* 0x000fe20008410000 */
[----:B------:R-:W-:Y:S01]  /*8a30*/  FSEL R125, R125, -INF , P5 ;  /* 0xff8000007d7d7808 */ /* 0x000fe20002800000 */
[----:B------:R-:W-:Y:S01]  /*8a40*/  FMUL.FTZ R68, R79, UR4 ;  /* 0x000000044f447c20 */ /* 0x000fe20008410000 */
[----:B------:R-:W-:Y:S01]  /*8a50*/  FMNMX.FTZ R4, R126, R124, !PT ;  /* 0x0000007c7e047209 */ /* 0x000fe20007810000 */
[----:B------:R-:W3:Y:S01]  /*8a60*/  MUFU.TANH R121, R121 ;  /* 0x0000007900797308 */ /* 0x000ee20000002400 */
[----:B------:R-:W-:Y:S01]  /*8a70*/  FMUL.FTZ R79, R91, UR4 ;  /* 0x000000045b4f7c20 */ /* 0x000fe20008410000 */
[----:B------:R-:W-:Y:S01]  /*8a80*/  FSEL R91, R3, -INF , P3 ;  /* 0xff800000035b7808 */ /* 0x000fe20001800000 */
[----:B------:R-:W-:Y:S01]  /*8a90*/  FMUL.FTZ R8, R41, UR4 ;  /* 0x0000000429087c20 */ /* 0x000fe20008410000 */
[----:B------:R-:W-:-:S02]  /*8aa0*/  ISETP.GT.AND P2, PT, R5, 0x10, PT ;  /* 0x000000100500780c */ /* 0x000fc40003f44270 */
[----:B------:R-:W-:Y:S02]  /*8ab0*/  FMNMX.FTZ R3, R125, R4, !PT ;  /* 0x000000047d037209 */ /* 0x000fe40007810000 */
[----:B------:R-:W4:Y:S01]  /*8ac0*/  MUFU.TANH R6, R6 ;  /* 0x0000000600067308 */ /* 0x000f220000002400 */
[----:B------:R-:W-:Y:S01]  /*8ad0*/  FMUL.FTZ R26, R38, UR4 ;  /* 0x00000004261a7c20 */ /* 0x000fe20008410000 */
[----:B0-----:R-:W-:Y:S02]  /*8ae0*/  FSEL R123, R123, -INF , P2 ;  /* 0xff8000007b7b7808 */ /* 0x001fe40001000000 */
[----:B------:R-:W-:-:S04]  /*8af0*/  FMNMX.FTZ R4, R122, R3, !PT ;  /* 0x000000037a047209 */ /* 0x000fc80007810000 */
[----:B------:R-:W0:Y:S01]  /*8b00*/  MUFU.TANH R24, R24 ;  /* 0x0000001800187308 */ /* 0x000e220000002400 */
[----:B-1----:R-:W-:Y:S01]  /*8b10*/  FSEL R13, R13, -INF , P4 ;  /* 0xff8000000d0d7808 */ /* 0x002fe20002000000 */
[----:B------:R-:W-:Y:S01]  /*8b20*/  FMUL.FTZ R27, R39, UR4 ;  /* 0x00000004271b7c20 */ /* 0x000fe20008410000 */
[----:B------:R-:W-:Y:S01]  /*8b30*/  ISETP.GT.AND P4, PT, R5, 0x18, PT ;  /* 0x000000180500780c */ /* 0x000fe20003f84270 */
[----:B------:R-:W-:Y:S01]  /*8b40*/  FMUL.FTZ R10, R45, UR4 ;  /* 0x000000042d0a7c20 */ /* 0x000fe20008410000 */
[----:B------:R-:W-:-:S03]  /*8b50*/  FMNMX.FTZ R3, R123, R4, !PT ;  /* 0x000000047b037209 */ /* 0x000fc60007810000 */
[----:B------:R-:W1:Y:S01]  /*8b60*/  MUFU.TANH R8, R8 ;  /* 0x0000000800087308 */ /* 0x000e620000002400 */
[----:B--2---:R-:W-:Y:S01]  /*8b70*/  FSEL R14, R14, -INF , P5 ;  /* 0xff8000000e0e7808 */ /* 0x004fe20002800000 */
[----:B------:R-:W-:Y:S01]  /*8b80*/  FMUL.FTZ R28, R42, UR4 ;  /* 0x000000042a1c7c20 */ /* 0x000fe20008410000 */
[----:B------:R-:W-:Y:S02]  /*8b90*/  ISETP.GT.AND P5, PT, R5, 0x19, PT ;  /* 0x000000190500780c */ /* 0x000fe40003fa4270 */
[----:B---3--:R-:W-:-:S03]  /*8ba0*/  FSEL R121, R121, -INF , P4 ;  /* 0xff80000079797808 */ /* 0x008fc60002000000 */
[----:B------:R-:W2:Y:S01]  /*8bb0*/  MUFU.TANH R26, R26 ;  /* 0x0000001a001a7308 */ /* 0x000ea20000002400 */
[----:B------:R-:W-:Y:S01]  /*8bc0*/  FMNMX.FTZ R4, R120, R3, !PT ;  /* 0x0000000378047209 */ /* 0x000fe20007810000 */
[----:B------:R-:W-:Y:S01]  /*8bd0*/  FMUL.FTZ R33, R92, UR4 ;  /* 0x000000045c217c20 */ /* 0x000fe20008410000 */
[----:B------:R-:W-:Y:S01]  /*8be0*/  FMUL.FTZ R29, R43, UR4 ;  /* 0x000000042b1d7c20 */ /* 0x000fe20008410000 */
[----:B----4-:R-:W-:Y:S01]  /*8bf0*/  FSEL R92, R6, -INF , P5 ;  /* 0xff800000065c7808 */ /* 0x010fe20002800000 */
[----:B------:R-:W-:Y:S01]  /*8c00*/  FMUL.FTZ R32, R49, UR4 ;  /* 0x0000000431207c20 */ /* 0x000fe20008410000 */
[----:B------:R-:W-:Y:S02]  /*8c10*/  FMNMX.FTZ R3, R121, R4, !PT ;  /* 0x0000000479037209 */ /* 0x000fe40007810000 */
[----:B------:R-:W3:Y:S01]  /*8c20*/  MUFU.TANH R27, R27 ;  /* 0x0000001b001b7308 */ /* 0x000ee20000002400 */
[----:B0-----:R-:W-:Y:S01]  /*8c30*/  FSEL R24, R24, -INF , P2 ;  /* 0xff80000018187808 */ /* 0x001fe20001000000 */
[----:B------:R-:W-:Y:S01]  /*8c40*/  FMUL.FTZ R9, R52, UR4 ;  /* 0x0000000434097c20 */ /* 0x000fe20008410000 */
[----:B------:R-:W-:-:S05]  /*8c50*/  ISETP.GT.AND P2, PT, R5, 0x21, PT ;  /* 0x000000210500780c */ /* 0x000fca0003f44270 */
[----:B------:R-:W0:Y:S01]  /*8c60*/  MUFU.TANH R10, R10 ;  /* 0x0000000a000a7308 */ /* 0x000e220000002400 */
[----:B------:R-:W-:Y:S01]  /*8c70*/  FMNMX.FTZ R4, R92, R3, !PT ;  /* 0x000000035c047209 */ /* 0x000fe20007810000 */
[----:B------:R-:W-:Y:S01]  /*8c80*/  FMUL.FTZ R52, R58, UR4 ;  /* 0x000000043a347c20 */ /* 0x000fe20008410000 */
[----:B------:R-:W-:-:S05]  /*8c90*/  FMUL.FTZ R58, R67, UR4 ;  /* 0x00000004433a7c20 */ /* 0x000fca0008410000 */
[----:B------:R-:W4:Y:S01]  /*8ca0*/  MUFU.TANH R28, R28 ;  /* 0x0000001c001c7308 */ /* 0x000f220000002400 */
[----:B------:R-:W-:Y:S01]  /*8cb0*/  FMUL.FTZ R67, R82, UR4 ;  /* 0x0000000452437c20 */ /* 0x000fe20008410000 */
[----:B------:R-:W-:Y:S01]  /*8cc0*/  FMUL.FTZ R31, R47, UR4 ;  /* 0x000000042f1f7c20 */ /* 0x000fe20008410000 */
[----:B-1----:R-:W-:-:S05]  /*8cd0*/  FSEL R82, R8, -INF , P2 ;  /* 0xff80000008527808 */ /* 0x002fca0001000000 */
[----:B------:R-:W1:Y:S01]  /*8ce0*/  MUFU.TANH R7, R7 ;  /* 0x0000000700077308 */ /* 0x000e620000002400 */
[----:B------:R-:W-:Y:S01]  /*8cf0*/  FMNMX.FTZ R3, R93, R4, !PT ;  /* 0x000000045d037209 */ /* 0x000fe20007810000 */
[----:B------:R-:W-:Y:S01]  /*8d00*/  FMUL.FTZ R34, R53, UR4 ;  /* 0x0000000435227c20 */ /* 0x000fe20008410000 */
[----:B--2---:R-:W-:-:S05]  /*8d10*/  FSEL R26, R26, -INF , P4 ;  /* 0xff8000001a1a7808 */ /* 0x004fca0002000000 */
[----:B------:R-:W2:Y:S01]  /*8d20*/  MUFU.TANH R29, R29 ;  /* 0x0000001d001d7308 */ /* 0x000ea20000002400 */
[----:B------:R-:W-:Y:S01]  /*8d30*/  FMUL.FTZ R49, R50, UR4 ;  /* 0x0000000432317c20 */ /* 0x000fe20008410000 */
[----:B------:R-:W-:-:S06]  /*8d40*/  ISETP.GT.AND P4, PT, R5, 0x29, PT ;  /* 0x000000290500780c */ /* 0x000fcc0003f84270 */
[----:B------:R-:W2:Y:S01]  /*8d50*/  MUFU.TANH R32, R32 ;  /* 0x0000002000207308 */ /* 0x000ea20000002400 */
[----:B------:R-:W-:Y:S01]  /*8d60*/  FMNMX.FTZ R4, R82, R3, !PT ;  /* 0x0000000352047209 */ /* 0x000fe20007810000 */
[----:B------:R-:W-:Y:S01]  /*8d70*/  FMUL.FTZ R20, R56, UR4 ;  /* 0x0000000438147c20 */ /* 0x000fe20008410000 */
[----:B------:R-:W-:Y:S01]  /*8d80*/  FMUL.FTZ R37, R61, UR4 ;  /* 0x000000043d257c20 */ /* 0x000fe20008410000 */
[----:B------:R-:W-:-:S04]  /*8d90*/  FMUL.FTZ R61, R64, UR4 ;  /* 0x00000004403d7c20 */ /* 0x000fc80008410000 */
[----:B------:R-:W2:Y:S01]  /*8da0*/  MUFU.TANH R30, R30 ;  /* 0x0000001e001e7308 */ /* 0x000ea20000002400 */
[----:B------:R-:W-:Y:S01]  /*8db0*/  FMUL.FTZ R64, R78, UR4 ;  /* 0x000000044e407c20 */ /* 0x000fe20008410000 */
[----:B---3--:R-:W-:-:S06]  /*8dc0*/  FSEL R27, R27, -INF , P5 ;  /* 0xff8000001b1b7808 */ /* 0x008fcc0002800000 */
[----:B------:R-:W3:Y:S01]  /*8dd0*/  MUFU.TANH R9, R9 ;  /* 0x0000000900097308 */ /* 0x000ee20000002400 */
[----:B------:R-:W-:Y:S01]  /*8de0*/  ISETP.GT.AND P5, PT, R5, 0x30, PT ;  /* 0x000000300500780c */ /* 0x000fe20003fa4270 */
[----:B------:R-:W-:Y:S01]  /*8df0*/  FMUL.FTZ R36, R57, UR4 ;  /* 0x0000000439247c20 */ /* 0x000fe20008410000 */
[----:B0-----:R-:W-:Y:S02]  /*8e00*/  FSEL R78, R10, -INF , P4 ;  /* 0xff8000000a4e7808 */ /* 0x001fe40002000000 */
[----:B------:R-:W-:-:S03]  /*8e10*/  FMNMX.FTZ R3, R91, R4, !PT ;  /* 0x000000045b037209 */ /* 0x000fc60007810000 */
[----:B------:R-:W0:Y:S01]  /*8e20*/  MUFU.TANH R31, R31 ;  /* 0x0000001f001f7308 */ /* 0x000e220000002400 */
[----:B------:R-:W-:Y:S01]  /*8e30*/  FMUL.FTZ R41, R81, UR4 ;  /* 0x0000000451297c20 */ /* 0x000fe20008410000 */
[----:B----4-:R-:W-:Y:S01]  /*8e40*/  FSEL R28, R28, -INF , P1 ;  /* 0xff8000001c1c7808 */ /* 0x010fe20000800000 */
[----:B------:R-:W-:-:S05]  /*8e50*/  FMUL.FTZ R50, R54, UR4 ;  /* 0x0000000436327c20 */ /* 0x000fca0008410000 */
[----:B------:R-:W4:Y:S01]  /*8e60*/  MUFU.TANH R34, R34 ;  /* 0x0000002200227308 */ /* 0x000f220000002400 */
[----:B------:R-:W-:Y:S01]  /*8e70*/  FMUL.FTZ R11, R60, UR4 ;  /* 0x000000043c0b7c20 */ /* 0x000fe20008410000 */
[----:B------:R-:W-:Y:S02]  /*8e80*/  ISETP.GT.AND P1, PT, R5, 0x31, PT ;  /* 0x000000310500780c */ /* 0x000fe40003f24270 */
[----:B-1----:R-:W-:Y:S02]  /*8e90*/  FSEL R81, R7, -INF , P5 ;  /* 0xff80000007517808 */ /* 0x002fe40002800000 */
[----:B------:R-:W-:Y:S02]  /*8ea0*/  FMNMX.FTZ R4, R78, R3, !PT ;  /* 0x000000034e047209 */ /* 0x000fe40007810000 */
[----:B------:R-:W1:Y:S01]  /*8eb0*/  MUFU.TANH R49, R49 ;  /* 0x0000003100317308 */ /* 0x000e620000002400 */
[----:B------:R-:W-:Y:S01]  /*8ec0*/  FMUL.FTZ R60, R74, UR4 ;  /* 0x000000044a3c7c20 */ /* 0x000fe20008410000 */
[----:B--2---:R-:W-:-:S06]  /*8ed0*/  FSEL R29, R29, -INF , P2 ;  /* 0xff8000001d1d7808 */ /* 0x004fcc0001000000 */
[----:B------:R-:W2:Y:S01]  /*8ee0*/  MUFU.TANH R20, R20 ;  /* 0x0000001400147308 */ /* 0x000ea20000002400 */
[----:B------:R-:W-:Y:S02]  /*8ef0*/  ISETP.GT.AND P2, PT, R5, 0x38, PT ;  /* 0x000000380500780c */ /* 0x000fe40003f44270 */
[----:B------:R-:W-:Y:S02]  /*8f00*/  FSEL R74, R32, -INF , P1 ;  /* 0xff800000204a7808 */ /* 0x000fe40000800000 */
[----:B------:R-:W-:-:S03]  /*8f10*/  FMNMX.FTZ R7, R81, R4, !PT ;  /* 0x0000000451077209 */ /* 0x000fc60007810000 */
[----:B------:R-:W2:Y:S01]  /*8f20*/  MUFU.TANH R48, R48 ;  /* 0x0000003000307308 */ /* 0x000ea20000002400 */
[----:B------:R-:W-:Y:S01]  /*8f30*/  FMUL.FTZ R43, R77, UR4 ;  /* 0x000000044d2b7c20 */ /* 0x000fe20008410000 */
[----:B------:R-:W-:-:S06]  /*8f40*/  FSEL R30, R30, -INF , P3 ;  /* 0xff8000001e1e7808 */ /* 0x000fcc0001800000 */
[----:B------:R-:W2:Y:S01]  /*8f50*/  MUFU.TANH R36, R36 ;  /* 0x0000002400247308 */ /* 0x000ea20000002400 */
[----:B------:R-:W-:Y:S02]  /*8f60*/  ISETP.GT.AND P3, PT, R5, 0x39, PT ;  /* 0x000000390500780c */ /* 0x000fe40003f64270 */
[----:B---3--:R-:W-:Y:S02]  /*8f70*/  FSEL R77, R9, -INF , P2 ;  /* 0xff800000094d7808 */ /* 0x008fe40001000000 */
[----:B------:R-:W-:-:S03]  /*8f80*/  FMNMX.FTZ R4, R74, R7, !PT ;  /* 0x000000074a047209 */ /* 0x000fc60007810000 */
[----:B------:R-:W3:Y:S01]  /*8f90*/  MUFU.TANH R50, R50 ;  /* 0x0000003200327308 */ /* 0x000ee20000002400 */
[----:B------:R-:W-:Y:S01]  /*8fa0*/  FMUL.FTZ R47, R69, UR4 ;  /* 0x00000004452f7c20 */ /* 0x000fe20008410000 */
[----:B0-----:R-:W-:-:S06]  /*8fb0*/  FSEL R31, R31, -INF , P4 ;  /* 0xff8000001f1f7808 */ /* 0x001fcc0002000000 */
[----:B------:R-:W0:Y:S01]  /*8fc0*/  MUFU.TANH R11, R11 ;  /* 0x0000000b000b7308 */ /* 0x000e220000002400 */
[----:B------:R-:W-:Y:S01]  /*8fd0*/  FMUL.FTZ R53, R59, UR4 ;  /* 0x000000043b357c20 */ /* 0x000fe20008410000 */
[----:B------:R-:W-:Y:S01]  /*8fe0*/  FMUL.FTZ R54, R62, UR4 ;  /* 0x000000043e367c20 */ /* 0x000fe20008410000 */
[----:B------:R-:W-:Y:S01]  /*8ff0*/  ISETP.GT.AND P4, PT, R5, 0x40, PT ;  /* 0x000000400500780c */ /* 0x000fe20003f84270 */
[----:B------:R-:W-:Y:S01]  /*9000*/  FMUL.FTZ R62, R65, UR4 ;  /* 0x00000004413e7c20 */ /* 0x000fe20008410000 */
[----:B----4-:R-:W-:-:S03]  /*9010*/  FSEL R69, R34, -INF , P3 ;  /* 0xff80000022457808 */ /* 0x010fc60001800000 */
[----:B------:R-:W4:Y:S01]  /*9020*/  MUFU.TANH R51, R51 ;  /* 0x0000003300337308 */ /* 0x000f220000002400 */
[----:B------:R-:W-:Y:S01]  /*9030*/  FMNMX.FTZ R4, R77, R4, !PT ;  /* 0x000000044d047209 */ /* 0x000fe20007810000 */
[----:B------:R-:W-:Y:S01]  /*9040*/  FMUL.FTZ R45, R73, UR4 ;  /* 0x00000004492d7c20 */ /* 0x000fe20008410000 */
[----:B-1----:R-:W-:-:S05]  /*9050*/  FSEL R49, R49, -INF , P5 ;  /* 0xff80000031317808 */ /* 0x002fca0002800000 */
[----:B------:R-:W1:Y:S01]  /*9060*/  MUFU.TANH R37, R37 ;  /* 0x0000002500257308 */ /* 0x000e620000002400 */
[----:B------:R-:W-:Y:S02]  /*9070*/  ISETP.GT.AND P5, PT, R5, 0x41, PT ;  /* 0x000000410500780c */ /* 0x000fe40003fa4270 */
[----:B--2---:R-:W-:Y:S02]  /*9080*/  FSEL R73, R20, -INF , P4 ;  /* 0xff80000014497808 */ /* 0x004fe40002000000 */
[----:B------:R-:W-:-:S03]  /*9090*/  FMNMX.FTZ R4, R69, R4, !PT ;  /* 0x0000000445047209 */ /* 0x000fc60007810000 */
[----:B------:R-:W2:Y:S01]  /*90a0*/  MUFU.TANH R52, R52 ;  /* 0x0000003400347308 */ /* 0x000ea20000002400 */
[----:B------:R-:W-:Y:S01]  /*90b0*/  FSEL R48, R48, -INF , P1 ;  /* 0xff80000030307808 */ /* 0x000fe20000800000 */
[----:B------:R-:W-:Y:S01]  /*90c0*/  FMUL.FTZ R56, R63, UR4 ;  /* 0x000000043f387c20 */ /* 0x000fe20008410000 */
[----:B------:R-:W-:-:S05]  /*90d0*/  ISETP.GT.AND P1, PT, R5, 0x48, PT ;  /* 0x000000480500780c */ /* 0x000fca0003f24270 */
[----:B------:R-:W2:Y:S01]  /*90e0*/  MUFU.TANH R61, R61 ;  /* 0x0000003d003d7308 */ /* 0x000ea20000002400 */
[----:B------:R-:W-:Y:S02]  /*90f0*/  FSEL R65, R36, -INF , P5 ;  /* 0xff80000024417808 */ /* 0x000fe40002800000 */
[----:B------:R-:W-:-:S05]  /*9100*/  FMNMX.FTZ R4, R73, R4, !PT ;  /* 0x0000000449047209 */ /* 0x000fca0007810000 */
[----:B------:R-:W2:Y:S01]  /*9110*/  MUFU.TANH R53, R53 ;  /* 0x0000003500357308 */ /* 0x000ea20000002400 */
[----:B---3--:R-:W-:Y:S02]  /*9120*/  FSEL R50, R50, -INF , P2 ;  /* 0xff80000032327808 */ /* 0x008fe40001000000 */
[----:B0-----:R-:W-:-:S05]  /*9130*/  FSEL R66, R11, -INF , P1 ;  /* 0xff8000000b427808 */ /* 0x001fca0000800000 */
[----:B------:R-:W0:Y:S01]  /*9140*/  MUFU.TANH R62, R62 ;  /* 0x0000003e003e7308 */ /* 0x000e220000002400 */
[----:B------:R-:W-:Y:S01]  /*9150*/  ISETP.GT.AND P2, PT, R5, 0x49, PT ;  /* 0x000000490500780c */ /* 0x000fe20003f44270 */
[----:B------:R-:W-:Y:S01]  /*9160*/  FMUL.FTZ R44, R72, UR4 ;  /* 0x00000004482c7c20 */ /* 0x000fe20008410000 */
[----:B------:R-:W-:-:S05]  /*9170*/  FMNMX.FTZ R11, R65, R4, !PT ;  /* 0x00000004410b7209 */ /* 0x000fca0007810000 */
[----:B------:R-:W3:Y:S01]  /*9180*/  MUFU.TANH R54, R54 ;  /* 0x0000003600367308 */ /* 0x000ee20000002400 */
[----:B------:R-:W-:Y:S01]  /*9190*/  FMUL.FTZ R57, R70, UR4 ;  /* 0x0000000446397c20 */ /* 0x000fe20008410000 */
[----:B----4-:R-:W-:-:S06]  /*91a0*/  FSEL R51, R51, -INF , P3 ;  /* 0xff80000033337808 */ /* 0x010fcc0001800000 */
[----:B------:R-:W4:Y:S01]  /*91b0*/  MUFU.TANH R46, R46 ;  /* 0x0000002e002e7308 */ /* 0x000f220000002400 */
[----:B------:R-:W-:Y:S02]  /*91c0*/  ISETP.GT.AND P3, PT, R5, 0x50, PT ;  /* 0x000000500500780c */ /* 0x000fe40003f64270 */
[----:B-1----:R-:W-:Y:S02]  /*91d0*/  FSEL R70, R37, -INF , P2 ;  /* 0xff80000025467808 */ /* 0x002fe40001000000 */
[----:B------:R-:W-:-:S03]  /*91e0*/  FMNMX.FTZ R11, R66, R11, !PT ;  /* 0x0000000b420b7209 */ /* 0x000fc60007810000 */
[----:B------:R-:W1:Y:S01]  /*91f0*/  MUFU.TANH R56, R56 ;  /* 0x0000003800387308 */ /* 0x000e620000002400 */
[----:B--2---:R-:W-:Y:S01]  /*9200*/  FSEL R52, R52, -INF , P4 ;  /* 0xff80000034347808 */ /* 0x004fe20002000000 */
[----:B------:R-:W-:Y:S01]  /*9210*/  FMUL.FTZ R42, R76, UR4 ;  /* 0x000000044c2a7c20 */ /* 0x000fe20008410000 */
[----:B------:R-:W-:-:S05]  /*9220*/  ISETP.GT.AND P4, PT, R5, 0x51, PT ;  /* 0x000000510500780c */ /* 0x000fca0003f84270 */
[----:B------:R-:W2:Y:S01]  /*9230*/  MUFU.TANH R47, R47 ;  /* 0x0000002f002f7308 */ /* 0x000ea20000002400 */
[----:B------:R-:W-:Y:S02]  /*9240*/  FSEL R61, R61, -INF , P3 ;  /* 0xff8000003d3d7808 */ /* 0x000fe40001800000 */
[----:B------:R-:W-:-:S05]  /*9250*/  FMNMX.FTZ R6, R70, R11, !PT ;  /* 0x0000000b46067209 */ /* 0x000fca0007810000 */
[----:B------:R-:W2:Y:S01]  /*9260*/  MUFU.TANH R55, R55 ;  /* 0x0000003700377308 */ /* 0x000ea20000002400 */
[----:B------:R-:W-:Y:S01]  /*9270*/  FSEL R53, R53, -INF , P5 ;  /* 0xff80000035357808 */ /* 0x000fe20002800000 */
[----:B------:R-:W-:Y:S01]  /*9280*/  FMUL.FTZ R59, R71, UR4 ;  /* 0x00000004473b7c20 */ /* 0x000fe20008410000 */
[----:B------:R-:W-:-:S05]  /*9290*/  ISETP.GT.AND P5, PT, R5, 0x58, PT ;  /* 0x000000580500780c */ /* 0x000fca0003fa4270 */
[----:B------:R-:W2:Y:S01]  /*92a0*/  MUFU.TANH R44, R44 ;  /* 0x0000002c002c7308 */ /* 0x000ea20000002400 */
[----:B0-----:R-:W-:Y:S01]  /*92b0*/  FSEL R62, R62, -INF , P4 ;  /* 0xff8000003e3e7808 */ /* 0x001fe20002000000 */
[----:B------:R-:W-:Y:S01]  /*92c0*/  FMUL.FTZ R63, R75, UR4 ;  /* 0x000000044b3f7c20 */ /* 0x000fe20008410000 */
[----:B------:R-:W-:-:S05]  /*92d0*/  FMNMX.FTZ R11, R61, R6, !PT ;  /* 0x000000063d0b7209 */ /* 0x000fca0007810000 */
[----:B------:R-:W0:Y:S01]  /*92e0*/  MUFU.TANH R58, R58 ;  /* 0x0000003a003a7308 */ /* 0x000e220000002400 */
[----:B---3--:R-:W-:Y:S01]  /*92f0*/  FSEL R54, R54, -INF , P1 ;  /* 0xff80000036367808 */ /* 0x008fe20000800000 */
[----:B------:R-:W-:Y:S01]  /*9300*/  FMUL.FTZ R40, R80, UR4 ;  /* 0x0000000450287c20 */ /* 0x000fe20008410000 */
[----:B------:R-:W-:-:S05]  /*9310*/  ISETP.GT.AND P1, PT, R5, 0x59, PT ;  /* 0x000000590500780c */ /* 0x000fca0003f24270 */
[----:B------:R-:W3:Y:S01]  /*9320*/  MUFU.TANH R45, R45 ;  /* 0x0000002d002d7308 */ /* 0x000ee20000002400 */
[----:B----4-:R-:W-:Y:S02]  /*9330*/  FSEL R46, R46, -INF , P5 ;  /* 0xff8000002e2e7808 */ /* 0x010fe40002800000 */
[----:B------:R-:W-:Y:S01]  /*9340*/  FMNMX.FTZ R11, R62, R11, !PT ;  /* 0x0000000b3e0b7209 */ /* 0x000fe20007810000 */
[----:B------:R-:W-:-:S04]  /*9350*/  FMUL.FTZ R38, R84, UR4 ;  /* 0x0000000454267c20 */ /* 0x000fc80008410000 */
[----:B------:R-:W4:Y:S01]  /*9360*/  MUFU.TANH R57, R57 ;  /* 0x0000003900397308 */ /* 0x000f220000002400 */
[----:B------:R-:W-:Y:S01]  /*9370*/  FMUL.FTZ R72, R86, UR4 ;  /* 0x0000000456487c20 */ /* 0x000fe20008410000 */
[----:B-1----:R-:W-:-:S06]  /*9380*/  FSEL R56, R56, -INF , P2 ;  /* 0xff80000038387808 */ /* 0x002fcc0001000000 */
[----:B------:R-:W1:Y:S01]  /*9390*/  MUFU.TANH R42, R42 ;  /* 0x0000002a002a7308 */ /* 0x000e620000002400 */
[----:B------:R-:W-:Y:S02]  /*93a0*/  ISETP.GT.AND P2, PT, R5, 0x60, PT ;  /* 0x000000600500780c */ /* 0x000fe40003f44270 */
[----:B--2---:R-:W-:Y:S02]  /*93b0*/  FSEL R47, R47, -INF , P1 ;  /* 0xff8000002f2f7808 */ /* 0x004fe40000800000 */
[----:B------:R-:W-:-:S03]  /*93c0*/  FMNMX.FTZ R10, R46, R11, !PT ;  /* 0x0000000b2e0a7209 */ /* 0x000fc60007810000 */
[----:B------:R-:W2:Y:S01]  /*93d0*/  MUFU.TANH R59, R59 ;  /* 0x0000003b003b7308 */ /* 0x000ea20000002400 */
[----:B------:R-:W-:Y:S01]  /*93e0*/  FMUL.FTZ R71, R83, UR4 ;  /* 0x0000000453477c20 */ /* 0x000fe20008410000 */
[----:B------:R-:W-:Y:S01]  /*93f0*/  FMUL.FTZ R83, R95, UR4 ;  /* 0x000000045f537c20 */ /* 0x000fe20008410000 */
[----:B------:R-:W-:-:S05]  /*9400*/  FSEL R55, R55, -INF , P3 ;  /* 0xff80000037377808 */ /* 0x000fca0001800000 */
[----:B------:R-:W2:Y:S01]  /*9410*/  MUFU.TANH R63, R63 ;  /* 0x0000003f003f7308 */ /* 0x000ea20000002400 */
[----:B------:R-:W-:Y:S02]  /*9420*/  ISETP.GT.AND P3, PT, R5, 0x61, PT ;  /* 0x000000610500780c */ /* 0x000fe40003f64270 */
[----:B------:R-:W-:-:S05]  /*9430*/  FSEL R44, R44, -INF , P2 ;  /* 0xff8000002c2c7808 */ /* 0x000fca0001000000 */
[----:B------:R-:W2:Y:S01]  /*9440*/  MUFU.TANH R43, R43 ;  /* 0x0000002b002b7308 */ /* 0x000ea20000002400 */
[----:B------:R-:W-:Y:S01]  /*9450*/  FMNMX.FTZ R11, R47, R10, !PT ;  /* 0x0000000a2f0b7209 */ /* 0x000fe20007810000 */
[----:B------:R-:W-:Y:S01]  /*9460*/  FMUL.FTZ R88, R88, UR4 ;  /* 0x0000000458587c20 */ /* 0x000fe20008410000 */
[----:B------:R-:W-:-:S05]  /*9470*/  FMUL.FTZ R76, R90, UR4 ;  /* 0x000000045a4c7c20 */ /* 0x000fca0008410000 */
[----:B------:R-:W2:Y:S01]  /*9480*/  MUFU.TANH R60, R60 ;  /* 0x0000003c003c7308 */ /* 0x000ea20000002400 */
[----:B0-----:R-:W-:Y:S01]  /*9490*/  FSEL R58, R58, -INF , P4 ;  /* 0xff8000003a3a7808 */ /* 0x001fe20002000000 */
[----:B------:R-:W-:Y:S01]  /*94a0*/  FMUL.FTZ R4, R106, UR4 ;  /* 0x000000046a047c20 */ /* 0x000fe20008410000 */
[----:B------:R-:W-:-:S05]  /*94b0*/  ISETP.GT.AND P4, PT, R5, 0x68, PT ;  /* 0x000000680500780c */ /* 0x000fca0003f84270 */
[----:B------:R-:W0:Y:S01]  /*94c0*/  MUFU.TANH R40, R40 ;  /* 0x0000002800287308 */ /* 0x000e220000002400 */
[----:B---3--:R-:W-:Y:S01]  /*94d0*/  FSEL R45, R45, -INF , P3 ;  /* 0xff8000002d2d7808 */ /* 0x008fe20001800000 */
[----:B------:R-:W-:Y:S01]  /*94e0*/  FMUL.FTZ R39, R85, UR4 ;  /* 0x0000000455277c20 */ /* 0x000fe20008410000 */
[----:B------:R-:W-:-:S05]  /*94f0*/  FMNMX.FTZ R10, R44, R11, !PT ;  /* 0x0000000b2c0a7209 */ /* 0x000fca0007810000 */
[----:B------:R-:W-:Y:S01]  /*9500*/  MUFU.TANH R38, R38 ;  /* 0x0000002600267308 */ /* 0x000fe20000002400 */
[----:B------:R-:W-:-:S07]  /*9510*/  FMUL.FTZ R32, R97, UR4 ;  /* 0x0000000461207c20 */ /* 0x000fce0008410000 */
[----:B------:R-:W3:Y:S01]  /*9520*/  MUFU.TANH R72, R72 ;  /* 0x0000004800487308 */ /* 0x000ee20000002400 */
[----:B------:R-:W-:Y:S01]  /*9530*/  FMUL.FTZ R85, R99, UR4 ;  /* 0x0000000463557c20 */ /* 0x000fe20008410000 */
[----:B----4-:R-:W-:-:S06]  /*9540*/  FSEL R57, R57, -INF , P5 ;  /* 0xff80000039397808 */ /* 0x010fcc0002800000 */
[----:B------:R-:W4:Y:S01]  /*9550*/  MUFU.TANH R68, R68 ;  /* 0x0000004400447308 */ /* 0x000f220000002400 */
[----:B------:R-:W-:Y:S01]  /*9560*/  ISETP.GT.AND P5, PT, R5, 0x69, PT ;  /* 0x000000690500780c */ /* 0x000fe20003fa4270 */
[----:B------:R-:W-:Y:S01]  /*9570*/  FMUL.FTZ R89, R89, UR4 ;  /* 0x0000000459597c20 */ /* 0x000fe20008410000 */
[----:B-1----:R-:W-:-:S05]  /*9580*/  FSEL R42, R42, -INF , P4 ;  /* 0xff8000002a2a7808 */ /* 0x002fca0002000000 */
[----:B------:R-:W1:Y:S01]  /*9590*/  MUFU.TANH R41, R41 ;  /* 0x0000002900297308 */ /* 0x000e620000002400 */
[----:B------:R-:W-:-:S07]  /*95a0*/  FMNMX.FTZ R11, R45, R10, !PT ;  /* 0x0000000a2d0b7209 */ /* 0x000fce0007810000 */
[----:B------:R-:W-:Y:S01]  /*95b0*/  MUFU.TANH R35, R35 ;  /* 0x0000002300237308 */ /* 0x000fe20000002400 */
[----:B--2---:R-:W-:-:S07]  /*95c0*/  FSEL R59, R59, -INF , P1 ;  /* 0xff8000003b3b7808 */ /* 0x004fce0000800000 */
[----:B------:R-:W2:Y:S01]  /*95d0*/  MUFU.TANH R83, R83 ;  /* 0x0000005300537308 */ /* 0x000ea20000002400 */
[----:B------:R-:W-:Y:S01]  /*95e0*/  ISETP.GT.AND P1, PT, R5, 0x70, PT ;  /* 0x000000700500780c */ /* 0x000fe20003f24270 */
[----:B------:R-:W-:-:S06]  /*95f0*/  FMUL.FTZ R6, R108, UR4 ;  /* 0x000000046c067c20 */ /* 0x000fcc0008410000 */
[----:B------:R-:W2:Y:S01]  /*9600*/  MUFU.TANH R64, R64 ;  /* 0x0000004000407308 */ /* 0x000ea20000002400 */
[----:B------:R-:W-:Y:S02]  /*9610*/  FSEL R63, R63, -INF , P3 ;  /* 0xff8000003f3f7808 */ /* 0x000fe40001800000 */
[----:B------:R-:W-:-:S05]  /*9620*/  FSEL R43, R43, -INF , P5 ;  /* 0xff8000002b2b7808 */ /* 0x000fca0002800000 */
[----:B------:R-:W-:Y:S01]  /*9630*/  MUFU.TANH R88, R88 ;  /* 0x0000005800587308 */ /* 0x000fe20000002400 */
[----:B------:R-:W-:Y:S02]  /*9640*/  FMNMX.FTZ R10, R42, R11, !PT ;  /* 0x0000000b2a0a7209 */ /* 0x000fe40007810000 */
[----:B------:R-:W-:-:S05]  /*9650*/  ISETP.GT.AND P3, PT, R5, 0x78, PT ;  /* 0x000000780500780c */ /* 0x000fca0003f64270 */
[----:B------:R-:W2:Y:S01]  /*9660*/  MUFU.TANH R76, R76 ;  /* 0x0000004c004c7308 */ /* 0x000ea20000002400 */
[----:B------:R-:W-:-:S07]  /*9670*/  FSEL R60, R60, -INF , P2 ;  /* 0xff8000003c3c7808 */ /* 0x000fce0001000000 */
[----:B------:R-:W2:Y:S01]  /*9680*/  MUFU.TANH R67, R67 ;  /* 0x0000004300437308 */ /* 0x000ea20000002400 */
[----:B------:R-:W-:-:S07]  /*9690*/  ISETP.GT.AND P2, PT, R5, 0x71, PT ;  /* 0x000000710500780c */ /* 0x000fce0003f44270 */
[----:B------:R-:W2:Y:S01]  /*96a0*/  MUFU.TANH R4, R4 ;  /* 0x0000000400047308 */ /* 0x000ea20000002400 */
[----:B0-----:R-:W-:Y:S01]  /*96b0*/  FSEL R40, R40, -INF , P1 ;  /* 0xff80000028287808 */ /* 0x001fe20000800000 */
[----:B------:R-:W-:Y:S01]  /*96c0*/  FMUL.FTZ R75, R87, UR4 ;  /* 0x00000004574b7c20 */ /* 0x000fe20008410000 */
[----:B------:R-:W-:-:S05]  /*96d0*/  FMNMX.FTZ R11, R43, R10, !PT ;  /* 0x0000000a2b0b7209 */ /* 0x000fca0007810000 */
[----:B------:R-:W0:Y:S01]  /*96e0*/  MUFU.TANH R39, R39 ;  /* 0x0000002700277308 */ /* 0x000e220000002400 */
[----:B---3--:R-:W-:Y:S02]  /*96f0*/  FSEL R72, R72, -INF , P3 ;  /* 0xff80000048487808 */ /* 0x008fe40001800000 */
[----:B------:R-:W-:-:S05]  /*9700*/  FSEL R38, R38, -INF , P3 ;  /* 0xff80000026267808 */ /* 0x000fca0001800000 */
[----:B------:R-:W-:Y:S01]  /*9710*/  MUFU.TANH R32, R32 ;  /* 0x0000002000207308 */ /* 0x000fe20000002400 */
[----:B------:R-:W-:-:S07]  /*9720*/  ISETP.GT.AND P3, PT, R5, 0x89, PT ;  /* 0x000000890500780c */ /* 0x000fce0003f64270 */
[----:B------:R-:W3:Y:S01]  /*9730*/  MUFU.TANH R85, R85 ;  /* 0x0000005500557308 */ /* 0x000ee20000002400 */
[----:B----4-:R-:W-:Y:S02]  /*9740*/  FSEL R68, R68, -INF , P5 ;  /* 0xff80000044447808 */ /* 0x010fe40002800000 */
[----:B-1----:R-:W-:-:S05]  /*9750*/  FSEL R41, R41, -INF , P2 ;  /* 0xff80000029297808 */ /* 0x002fca0001000000 */
[----:B------:R-:W1:Y:S01]  /*9760*/  MUFU.TANH R89, R89 ;  /* 0x0000005900597308 */ /* 0x000e620000002400 */
[----:B------:R-:W-:Y:S01]  /*9770*/  FMNMX.FTZ R10, R40, R11, !PT ;  /* 0x0000000b280a7209 */ /* 0x000fe20007810000 */
[----:B------:R-:W-:Y:S01]  /*9780*/  FMUL.FTZ R80, R94, UR4 ;  /* 0x000000045e507c20 */ /* 0x000fe20008410000 */
[----:B------:R-:W-:Y:S01]  /*9790*/  ISETP.GT.AND P5, PT, R5, 0x80, PT ;  /* 0x000000800500780c */ /* 0x000fe20003fa4270 */
[----:B------:R-:W-:-:S04]  /*97a0*/  FMUL.FTZ R21, R96, UR4 ;  /* 0x0000000460157c20 */ /* 0x000fc80008410000 */
[----:B------:R-:W4:Y:S01]  /*97b0*/  MUFU.TANH R71, R71 ;  /* 0x0000004700477308 */ /* 0x000f220000002400 */
[----:B------:R-:W-:Y:S01]  /*97c0*/  FMUL.FTZ R84, R98, UR4 ;  /* 0x0000000462547c20 */ /* 0x000fe20008410000 */
[----:B--2---:R-:W-:Y:S02]  /*97d0*/  FSEL R83, R83, -INF , P3 ;  /* 0xff80000053537808 */ /* 0x004fe40001800000 */
[----:B------:R-:W-:-:S04]  /*97e0*/  FSEL R35, R35, -INF , P3 ;  /* 0xff80000023237808 */ /* 0x000fc80001800000 */
[----:B------:R-:W2:Y:S01]  /*97f0*/  MUFU.TANH R6, R6 ;  /* 0x0000000600067308 */ /* 0x000ea20000002400 */
[----:B------:R-:W-:Y:S02]  /*9800*/  FSEL R64, R64, -INF , P4 ;  /* 0xff80000040407808 */ /* 0x000fe40002000000 */
[C---:B------:R-:W-:Y:S02]  /*9810*/  ISETP.GT.AND P3, PT, R5.reuse, 0xa0, PT ;  /* 0x000000a00500780c */ /* 0x040fe40003f64270 */
[----:B------:R-:W-:Y:S02]  /*9820*/  ISETP.GT.AND P4, PT, R5, 0x79, PT ;  /* 0x000000790500780c */ /* 0x000fe40003f84270 */
[----:B------:R-:W-:Y:S01]  /*9830*/  FMNMX.FTZ R11, R41, R10, !PT ;  /* 0x0000000a290b7209 */ /* 0x000fe20007810000 */
[----:B------:R-:W2:Y:S01]  /*9840*/  MUFU.TANH R75, R75 ;  /* 0x0000004b004b7308 */ /* 0x000ea20000002400 */
[----:B------:R-:W-:Y:S02]  /*9850*/  FSEL R76, R76, -INF , P5 ;  /* 0xff8000004c4c7808 */ /* 0x000fe40002800000 */
[----:B------:R-:W-:Y:S01]  /*9860*/  FSEL R36, R88, -INF , P5 ;  /* 0xff80000058247808 */ /* 0x000fe20002800000 */
[----:B------:R-:W-:Y:S01]  /*9870*/  FMUL.FTZ R9, R100, UR4 ;  /* 0x0000000464097c20 */ /* 0x000fe20008410000 */
[----:B------:R-:W-:-:S03]  /*9880*/  ISETP.GT.AND P5, PT, R5, 0x91, PT ;  /* 0x000000910500780c */ /* 0x000fc60003fa4270 */
[----:B------:R-:W2:Y:S01]  /*9890*/  MUFU.TANH R33, R33 ;  /* 0x0000002100217308 */ /* 0x000ea20000002400 */
[----:B------:R-:W-:Y:S01]  /*98a0*/  FMUL.FTZ R8, R101, UR4 ;  /* 0x0000000465087c20 */ /* 0x000fe20008410000 */
[----:B------:R-:W-:Y:S01]  /*98b0*/  FMUL.FTZ R86, R102, UR4 ;  /* 0x0000000466567c20 */ /* 0x000fe20008410000 */
[----:B------:R-:W-:Y:S01]  /*98c0*/  FMUL.FTZ R87, R103, UR4 ;  /* 0x0000000467577c20 */ /* 0x000fe20008410000 */
[----:B------:R-:W-:Y:S01]  /*98d0*/  FMUL.FTZ R3, R104, UR4 ;  /* 0x0000000468037c20 */ /* 0x000fe20008410000 */
[----:B------:R-:W-:Y:S01]  /*98e0*/  FSEL R67, R67, -INF , P1 ;  /* 0xff80000043437808 */ /* 0x000fe20000800000 */
[----:B------:R-:W-:Y:S01]  /*98f0*/  FMUL.FTZ R7, R105, UR4 ;  /* 0x0000000469077c20 */ /* 0x000fe20008410000 */
[----:B------:R-:W-:Y:S01]  /*9900*/  FMUL.FTZ R90, R110, UR4 ;  /* 0x000000046e5a7c20 */ /* 0x000fe20008410000 */
[----:B------:R-:W-:Y:S01]  /*9910*/  FSEL R88, R4, -INF , P3 ;  /* 0xff80000004587808 */ /* 0x000fe20001800000 */
[----:B------:R-:W2:Y:S01]  /*9920*/  MUFU.TANH R79, R79 ;  /* 0x0000004f004f7308 */ /* 0x000ea20000002400 */
[----:B------:R-:W-:Y:S01]  /*9930*/  ISETP.GT.AND P1, PT, R5, 0x81, PT ;  /* 0x000000810500780c */ /* 0x000fe20003f24270 */
[----:B------:R-:W-:Y:S01]  /*9940*/  FMUL.FTZ R107, R107, UR4 ;  /* 0x000000046b6b7c20 */ /* 0x000fe20008410000 */
[----:B0-----:R-:W-:-:S02]  /*9950*/  FSEL R39, R39, -INF , P4 ;  /* 0xff80000027277808 */ /* 0x001fc40002000000 */
[----:B------:R-:W-:-:S03]  /*9960*/  FMNMX.FTZ R4, R38, R11, !PT ;  /* 0x0000000b26047209 */ /* 0x000fc60007810000 */
[----:B------:R-:W0:Y:S01]  /*9970*/  MUFU.TANH R80, R80 ;  /* 0x0000005000507308 */ /* 0x000e220000002400 */
[----:B---3--:R-:W-:Y:S02]  /*9980*/  FSEL R85, R85, -INF , P5 ;  /* 0xff80000055557808 */ /* 0x008fe40002800000 */
[----:B------:R-:W-:Y:S02]  /*9990*/  FSEL R32, R32, -INF , P5 ;  /* 0xff80000020207808 */ /* 0x000fe40002800000 */
[----:B------:R-:W-:-:S03]  /*99a0*/  ISETP.GT.AND P5, PT, R5, 0xa8, PT ;  /* 0x000000a80500780c */ /* 0x000fc60003fa4270 */
[----:B------:R-:W-:Y:S01]  /*99b0*/  MUFU.TANH R21, R21 ;  /* 0x0000001500157308 */ /* 0x000fe20000002400 */
[----:B-1----:R-:W-:Y:S02]  /*99c0*/  FSEL R37, R89, -INF , P1 ;  /* 0xff80000059257808 */ /* 0x002fe40000800000 */
[----:B------:R-:W-:-:S05]  /*99d0*/  FMNMX.FTZ R11, R39, R4, !PT ;  /* 0x00000004270b7209 */ /* 0x000fca0007810000 */
[----:B------:R-:W1:Y:S01]  /*99e0*/  MUFU.TANH R84, R84 ;  /* 0x0000005400547308 */ /* 0x000e620000002400 */
[----:B----4-:R-:W-:Y:S02]  /*99f0*/  FSEL R71, R71, -INF , P2 ;  /* 0xff80000047477808 */ /* 0x010fe40001000000 */
[----:B--2---:R-:W-:Y:S02]  /*9a00*/  FSEL R4, R6, -INF , P5 ;  /* 0xff80000006047808 */ /* 0x004fe40002800000 */
[----:B------:R-:W-:-:S03]  /*9a10*/  ISETP.GT.AND P2, PT, R5, 0x88, PT ;  /* 0x000000880500780c */ /* 0x000fc60003f44270 */
[----:B------:R-:W-:Y:S01]  /*9a20*/  MUFU.TANH R9, R9 ;  /* 0x0000000900097308 */ /* 0x000fe20000002400 */
[----:B------:R-:W-:-:S07]  /*9a30*/  FMNMX.FTZ R6, R36, R11, !PT ;  /* 0x0000000b24067209 */ /* 0x000fce0007810000 */
[----:B------:R-:W-:Y:S01]  /*9a40*/  MUFU.TANH R8, R8 ;  /* 0x0000000800087308 */ /* 0x000fe20000002400 */
[----:B------:R-:W-:-:S07]  /*9a50*/  FSEL R75, R75, -INF , P4 ;  /* 0xff8000004b4b7808 */ /* 0x000fce0002000000 */
[----:B------:R-:W2:Y:S01]  /*9a60*/  MUFU.TANH R86, R86 ;  /* 0x0000005600567308 */ /* 0x000ea20000002400 */
[----:B------:R-:W-:-:S07]  /*9a70*/  FSEL R33, R33, -INF , P2 ;  /* 0xff80000021217808 */ /* 0x000fce0001000000 */
[----:B------:R-:W3:Y:S01]  /*9a80*/  MUFU.TANH R87, R87 ;  /* 0x0000005700577308 */ /* 0x000ee20000002400 */
[----:B------:R-:W-:-:S07]  /*9a90*/  FMNMX.FTZ R6, R37, R6, !PT ;  /* 0x0000000625067209 */ /* 0x000fce0007810000 */
[----:B------:R-:W4:Y:S08]  /*9aa0*/  MUFU.TANH R3, R3 ;  /* 0x0000000300037308 */ /* 0x000f300000002400 */
[----:B------:R-:W4:Y:S08]  /*9ab0*/  MUFU.TANH R7, R7 ;  /* 0x0000000700077308 */ /* 0x000f300000002400 */
[----:B------:R-:W4:Y:S08]  /*9ac0*/  MUFU.TANH R89, R107 ;  /* 0x0000006b00597308 */ /* 0x000f300000002400 */
[----:B------:R-:W4:Y:S01]  /*9ad0*/  MUFU.TANH R90, R90 ;  /* 0x0000005a005a7308 */ /* 0x000f220000002400 */
[----:B------:R-:W-:-:S02]  /*9ae0*/  ISETP.GT.AND P4, PT, R5, 0x90, PT ;  /* 0x000000900500780c */ /* 0x000fc40003f84270 */
[----:B------:R-:W-:Y:S02]  /*9af0*/  FMNMX.FTZ R6, R33, R6, !PT ;  /* 0x0000000621067209 */ /* 0x000fe40007810000 */
[----:B------:R-:W-:Y:S02]  /*9b00*/  FSEL R79, R79, -INF , P1 ;  /* 0xff8000004f4f7808 */ /* 0x000fe40000800000 */
[----:B0-----:R-:W-:Y:S02]  /*9b10*/  FSEL R80, R80, -INF , P2 ;  /* 0xff80000050507808 */ /* 0x001fe40001000000 */
[----:B-1----:R-:W-:Y:S02]  /*9b20*/  FSEL R84, R84, -INF , P4 ;  /* 0xff80000054547808 */ /* 0x002fe40002000000 */
[----:B------:R-:W-:Y:S02]  /*9b30*/  FSEL R21, R21, -INF , P4 ;  /* 0xff80000015157808 */ /* 0x000fe40002000000 */
[----:B------:R-:W-:-:S02]  /*9b40*/  ISETP.GT.AND P1, PT, R5, 0x98, PT ;  /* 0x000000980500780c */ /* 0x000fc40003f24270 */
[C---:B------:R-:W-:Y:S02]  /*9b50*/  ISETP.GT.AND P2, PT, R5.reuse, 0x99, PT ;  /* 0x000000990500780c */ /* 0x040fe40003f44270 */
[----:B------:R-:W-:Y:S02]  /*9b60*/  ISETP.GT.AND P4, PT, R5, 0xa1, PT ;  /* 0x000000a10500780c */ /* 0x000fe40003f84270 */
[----:B------:R-:W-:Y:S02]  /*9b70*/  FMNMX.FTZ R6, R35, R6, !PT ;  /* 0x0000000623067209 */ /* 0x000fe40007810000 */
[----:B--2---:R-:W-:Y:S02]  /*9b80*/  FSEL R86, R86, -INF , P1 ;  /* 0xff80000056567808 */ /* 0x004fe40000800000 */
[----:B------:R-:W-:Y:S02]  /*9b90*/  FSEL R9, R9, -INF , P1 ;  /* 0xff80000009097808 */ /* 0x000fe40000800000 */
[----:B---3--:R-:W-:-:S02]  /*9ba0*/  FSEL R87, R87, -INF , P2 ;  /* 0xff80000057577808 */ /* 0x008fc40001000000 */
[----:B------:R-:W-:Y:S02]  /*9bb0*/  FSEL R8, R8, -INF , P2 ;  /* 0xff80000008087808 */ /* 0x000fe40001000000 */
[----:B----4-:R-:W-:Y:S02]  /*9bc0*/  FSEL R3, R3, -INF , P3 ;  /* 0xff80000003037808 */ /* 0x010fe40001800000 */
[----:B------:R-:W-:Y:S02]  /*9bd0*/  FSEL R7, R7, -INF , P4 ;  /* 0xff80000007077808 */ /* 0x000fe40002000000 */
[----:B------:R-:W-:Y:S02]  /*9be0*/  FSEL R89, R89, -INF , P4 ;  /* 0xff80000059597808 */ /* 0x000fe40002000000 */
[----:B------:R-:W-:Y:S02]  /*9bf0*/  FSEL R90, R90, -INF , P5 ;  /* 0xff8000005a5a7808 */ /* 0x000fe40002800000 */
[----:B------:R-:W-:-:S02]  /*9c00*/  ISETP.GT.AND P1, PT, R5, 0xa9, PT ;  /* 0x000000a90500780c */ /* 0x000fc40003f24270 */
[C---:B------:R-:W-:Y:S02]  /*9c10*/  ISETP.GT.AND P2, PT, R5.reuse, 0xb0, PT ;  /* 0x000000b00500780c */ /* 0x040fe40003f44270 */
[C---:B------:R-:W-:Y:S02]  /*9c20*/  ISETP.GT.AND P3, PT, R5.reuse, 0xb1, PT ;  /* 0x000000b10500780c */ /* 0x040fe40003f64270 */
[C---:B------:R-:W-:Y:S02]  /*9c30*/  ISETP.GT.AND P4, PT, R5.reuse, 0xb8, PT ;  /* 0x000000b80500780c */ /* 0x040fe40003f84270 */
[----:B------:R-:W-:Y:S01]  /*9c40*/  ISETP.GT.AND P5, PT, R5, 0xb9, PT ;  /* 0x000000b90500780c */ /* 0x000fe20003fa4270 */
[----:B------:R-:W-:Y:S01]  /*9c50*/  FMUL.FTZ R34, R109, UR4 ;  /* 0x000000046d227c20 */ /* 0x000fe20008410000 */
[----:B------:R-:W-:Y:S01]  /*9c60*/  FMNMX.FTZ R5, R21, R6, !PT ;  /* 0x0000000615057209 */ /* 0x000fe20007810000 */
[----:B------:R-:W-:-:S03]  /*9c70*/  FMUL.FTZ R10, R112, UR4 ;  /* 0x00000004700a7c20 */ /* 0x000fc60008410000 */
[----:B------:R-:W-:Y:S01]  /*9c80*/  FMNMX.FTZ R6, R32, R5, !PT ;  /* 0x0000000520067209 */ /* 0x000fe20007810000 */
[----:B------:R-:W0:Y:S01]  /*9c90*/  MUFU.TANH R34, R34 ;  /* 0x0000002200227308 */ /* 0x000e220000002400 */
[----:B------:R-:W-:Y:S02]  /*9ca0*/  FMUL.FTZ R11, R113, UR4 ;  /* 0x00000004710b7c20 */ /* 0x000fe40008410000 */
[----:B------:R-:W-:Y:S01]  /*9cb0*/  FMNMX.FTZ R5, R9, R6, !PT ;  /* 0x0000000609057209 */ /* 0x000fe20007810000 */
[----:B------:R-:W-:Y:S01]  /*9cc0*/  FMUL.FTZ R20, R116, UR4 ;  /* 0x0000000474147c20 */ /* 0x000fe20008410000 */
[----:B------:R-:W-:Y:S01]  /*9cd0*/  FMUL.FTZ R117, R117, UR4 ;  /* 0x0000000475757c20 */ /* 0x000fe20008410000 */
[----:B------:R-:W-:Y:S01]  /*9ce0*/  FMUL.FTZ R105, R111, UR4 ;  /* 0x000000046f697c20 */ /* 0x000fe20008410000 */
[----:B------:R-:W-:Y:S01]  /*9cf0*/  FMNMX.FTZ R6, R8, R5, !PT ;  /* 0x0000000508067209 */ /* 0x000fe20007810000 */
[----:B------:R-:W1:Y:S01]  /*9d00*/  MUFU.TANH R10, R10 ;  /* 0x0000000a000a7308 */ /* 0x000e620000002400 */
[----:B------:R-:W2:Y:S02]  /*9d10*/  LDL R116, [R1+0x44] ;  /* 0x0000440001747983 */ /* 0x000ea40000100800 */
[----:B------:R-:W-:-:S05]  /*9d20*/  FMNMX.FTZ R6, R3, R6, !PT ;  /* 0x0000000603067209 */ /* 0x000fca0007810000 */
[----:B------:R-:W3:Y:S01]  /*9d30*/  MUFU.TANH R11, R11 ;  /* 0x0000000b000b7308 */ /* 0x000ee20000002400 */
[----:B------:R-:W-:Y:S02]  /*9d40*/  FMNMX.FTZ R5, R7, R6, !PT ;  /* 0x0000000607057209 */ /* 0x000fe40007810000 */
[----:B0-----:R-:W-:-:S05]  /*9d50*/  FSEL R34, R34, -INF , P1 ;  /* 0xff80000022227808 */ /* 0x001fca0000800000 */
[----:B------:R-:W0:Y:S01]  /*9d60*/  MUFU.TANH R20, R20 ;  /* 0x0000001400147308 */ /* 0x000e220000002400 */
[----:B------:R-:W-:Y:S02]  /*9d70*/  FMNMX.FTZ R5, R4, R5, !PT ;  /* 0x0000000504057209 */ /* 0x000fe40007810000 */
[----:B-1----:R-:W-:-:S05]  /*9d80*/  FSEL R10, R10, -INF , P2 ;  /* 0xff8000000a0a7808 */ /* 0x002fca0001000000 */
[----:B------:R1:W4:Y:S01]  /*9d90*/  MUFU.TANH R95, R117 ;  /* 0x00000075005f7308 */ /* 0x0003220000002400 */
[----:B------:R-:W-:Y:S02]  /*9da0*/  FMNMX.FTZ R5, R34, R5, !PT ;  /* 0x0000000522057209 */ /* 0x000fe40007810000 */
[----:B---3--:R-:W-:Y:S02]  /*9db0*/  FSEL R11, R11, -INF , P3 ;  /* 0xff8000000b0b7808 */ /* 0x008fe40001800000 */
[----:B------:R-:W-:Y:S02]  /*9dc0*/  FMNMX.FTZ R6, R10, R5, !PT ;  /* 0x000000050a067209 */ /* 0x000fe40007810000 */
[----:B0-----:R-:W-:Y:S01]  /*9dd0*/  FSEL R20, R20, -INF , P4 ;  /* 0xff80000014147808 */ /* 0x001fe20002000000 */
[----:B------:R-:W-:Y:S01]  /*9de0*/  FMUL.FTZ R107, R115, UR4 ;  /* 0x00000004736b7c20 */ /* 0x000fe20008410000 */
[----:B------:R-:W-:Y:S01]  /*9df0*/  FMNMX.FTZ R5, R11, R6, !PT ;  /* 0x000000060b057209 */ /* 0x000fe20007810000 */
[----:B-1----:R-:W3:Y:S03]  /*9e00*/  LDL R117, [R1+0x84] ;  /* 0x0000840001757983 */ /* 0x002ee60000100800 */
[----:B------:R-:W-:Y:S01]  /*9e10*/  FMNMX.FTZ R6, R20, R5, !PT ;  /* 0x0000000514067209 */ /* 0x000fe20007810000 */
[----:B------:R-:W3:Y:S01]  /*9e20*/  LDL R115, [R1+0x4c] ;  /* 0x00004c0001737983 */ /* 0x000ee20000100800 */
[----:B----4-:R-:W-:-:S04]  /*9e30*/  FSEL R95, R95, -INF , P5 ;  /* 0xff8000005f5f7808 */ /* 0x010fc80002800000 */
[----:B------:R-:W-:-:S05]  /*9e40*/  FMNMX.FTZ R94, R95, R6, !PT ;  /* 0x000000065f5e7209 */ /* 0x000fca0007810000 */
[----:B------:R-:W0:Y:S02]  /*9e50*/  SHFL.BFLY PT, R5, R94, 0x2, 0x1f ;  /* 0x0c401f005e057f89 */ /* 0x000e2400000e0000 */
[----:B0-----:R-:W-:-:S05]  /*9e60*/  FMNMX.FTZ R96, R94, R5, !PT ;  /* 0x000000055e607209 */ /* 0x001fca0007810000 */
[----:B------:R-:W0:Y:S01]  /*9e70*/  SHFL.BFLY PT, R5, R96, 0x1, 0x1f ;  /* 0x0c201f0060057f89 */ /* 0x000e2200000e0000 */
[----:B------:R-:W-:Y:S01]  /*9e80*/  IMAD.U32 R6, RZ, RZ, UR5 ;  /* 0x00000005ff067e24 */ /* 0x000fe2000f8e00ff */
[----:B------:R-:W-:Y:S02]  /*9e90*/  FMNMX.FTZ R111, R12, R13, !PT ;  /* 0x0000000d0c6f7209 */ /* 0x000fe40007810000 */
[----:B0-----:R-:W-:-:S04]  /*9ea0*/  FMNMX.FTZ R5, R96, R5, !PT ;  /* 0x0000000560057209 */ /* 0x001fc80007810000 */
[C---:B------:R-:W-:Y:S01]  /*9eb0*/  FSETP.NEU.FTZ.AND P6, PT, R5.reuse, -INF , PT ;  /* 0xff8000000500780b */ /* 0x040fe20003fdd000 */
[----:B------:R-:W-:-:S05]  /*9ec0*/  FMUL.FTZ R97, R5, R6 ;  /* 0x0000000605617220 */ /* 0x000fca0000410000 */
[----:B------:R-:W-:-:S05]  /*9ed0*/  FSEL R97, R97, RZ, P6 ;  /* 0x000000ff61617208 */ /* 0x000fca0003000000 */
[-CC-:B------:R-:W-:Y:S01]  /*9ee0*/  FFMA.FTZ R94, R82, R6.reuse, -R97.reuse ;  /* 0x00000006525e7223 */ /* 0x180fe20000010861 */
[----:B------:R-:W-:Y:S01]  /*9ef0*/  FFMA.FTZ R82, R74, R6, -R97 ;  /* 0x000000064a527223 */ /* 0x000fe20000010861 */
[----:B------:R-:W-:-:S04]  /*9f00*/  FMNMX.FTZ R74, R14, R111, !PT ;  /* 0x0000006f0e4a7209 */ /* 0x000fc80007810000 */
[----:B------:R-:W-:-:S04]  /*9f10*/  FMNMX.FTZ R111, R15, R74, !PT ;  /* 0x0000004a0f6f7209 */ /* 0x000fc80007810000 */
[----:B------:R-:W-:-:S04]  /*9f20*/  FMNMX.FTZ R74, R24, R111, !PT ;  /* 0x0000006f184a7209 */ /* 0x000fc80007810000 */
[----:B------:R-:W-:Y:S01]  /*9f30*/  FMNMX.FTZ R111, R25, R74, !PT ;  /* 0x0000004a196f7209 */ /* 0x000fe20007810000 */
[-CC-:B------:R-:W-:Y:S01]  /*9f40*/  FFMA.FTZ R98, R92, R6.reuse, -R97.reuse ;  /* 0x000000065c627223 */ /* 0x180fe20000010861 */
[-CC-:B------:R-:W-:Y:S02]  /*9f50*/  FFMA.FTZ R92, R78, R6.reuse, -R97.reuse ;  /* 0x000000064e5c7223 */ /* 0x180fe40000010861 */
[----:B------:R-:W-:Y:S01]  /*9f60*/  FMNMX.FTZ R74, R26, R111, !PT ;  /* 0x0000006f1a4a7209 */ /* 0x000fe20007810000 */
[----:B------:R-:W-:-:S03]  /*9f70*/  FFMA.FTZ R78, R69, R6, -R97 ;  /* 0x00000006454e7223 */ /* 0x000fc60000010861 */
[----:B------:R-:W-:-:S04]  /*9f80*/  FMNMX.FTZ R69, R27, R74, !PT ;  /* 0x0000004a1b457209 */ /* 0x000fc80007810000 */
[----:B------:R-:W-:-:S04]  /*9f90*/  FMNMX.FTZ R74, R28, R69, !PT ;  /* 0x000000451c4a7209 */ /* 0x000fc80007810000 */
[----:B------:R-:W-:-:S04]  /*9fa0*/  FMNMX.FTZ R69, R29, R74, !PT ;  /* 0x0000004a1d457209 */ /* 0x000fc80007810000 */
[----:B------:R-:W-:Y:S01]  /*9fb0*/  FMNMX.FTZ R110, R30, R69, !PT ;  /* 0x000000451e6e7209 */ /* 0x000fe20007810000 */
[----:B------:R-:W-:-:S03]  /*9fc0*/  FFMA.FTZ R74, R65, R6, -R97 ;  /* 0x00000006414a7223 */ /* 0x000fc60000010861 */
[----:B------:R-:W-:-:S04]  /*9fd0*/  FMNMX.FTZ R110, R31, R110, !PT ;  /* 0x0000006e1f6e7209 */ /* 0x000fc80007810000 */
[----:B------:R-:W-:Y:S01]  /*9fe0*/  FMNMX.FTZ R65, R49, R110, !PT ;  /* 0x0000006e31417209 */ /* 0x000fe20007810000 */
[----:B------:R-:W-:-:S03]  /*9ff0*/  FFMA.FTZ R69, R66, R6, -R97 ;  /* 0x0000000642457223 */ /* 0x000fc60000010861 */
        /* <DEDUP_REMOVED lines=16> */
[----:B------:R-:W-:Y:S01]  /*a100*/  FMNMX.FTZ R44, R60, R47, !PT ;  /* 0x0000002f3c2c7209 */ /* 0x000fe20007810000 */
[----:B------:R0:W-:Y:S03]  /*a110*/  MUFU.EX2 R65, R110 ;  /* 0x0000006e00417308 */ /* 0x0001e60000000800 */
[----:B------:R-:W-:Y:S01]  /*a120*/  FMNMX.FTZ R47, R63, R44, !PT ;  /* 0x0000002c3f2f7209 */ /* 0x000fe20007810000 */
[----:B0-----:R-:W-:-:S03]  /*a130*/  FFMA.FTZ R110, R45, R6, -R97 ;  /* 0x000000062d6e7223 */ /* 0x001fc60000010861 */
        /* <DEDUP_REMOVED lines=11> */
[----:B------:R0:W-:Y:S03]  /*a1f0*/  MUFU.EX2 R47, R110 ;  /* 0x0000006e002f7308 */ /* 0x0001e60000000800 */
[----:B------:R-:W-:Y:S01]  /*a200*/  FMNMX.FTZ R40, R80, R43, !PT ;  /* 0x0000002b50287209 */ /* 0x000fe20007810000 */
[----:B0-----:R-:W-:-:S03]  /*a210*/  FFMA.FTZ R110, R41, R6, -R97 ;  /* 0x00000006296e7223 */ /* 0x001fc60000010861 */
[----:B------:R-:W-:Y:S01]  /*a220*/  FMNMX.FTZ R41, R83, R40, !PT ;  /* 0x0000002853297209 */ /* 0x000fe20007810000 */
[----:B------:R-:W-:-:S03]  /*a230*/  FFMA.FTZ R40, R38, R6, -R97 ;  /* 0x0000000626287223 */ /* 0x000fc60000010861 */
[----:B------:R-:W-:Y:S01]  /*a240*/  FMNMX.FTZ R38, R84, R41, !PT ;  /* 0x0000002954267209 */ /* 0x000fe20007810000 */
[----:B------:R-:W-:-:S03]  /*a250*/  FMUL.FTZ R106, R114, UR4 ;  /* 0x00000004726a7c20 */ /* 0x000fc60008410000 */
[----:B------:R-:W-:Y:S01]  /*a260*/  FMNMX.FTZ R41, R85, R38, !PT ;  /* 0x0000002655297209 */ /* 0x000fe20007810000 */
[----:B------:R-:W0:Y:S03]  /*a270*/  MUFU.TANH R105, R105 ;  /* 0x0000006900697308 */ /* 0x000e260000002400 */
[----:B------:R-:W-:Y:S01]  /*a280*/  FMNMX.FTZ R38, R86, R41, !PT ;  /* 0x0000002956267209 */ /* 0x000fe20007810000 */
[----:B------:R-:W-:-:S04]  /*a290*/  FMUL.FTZ R108, R118, UR4 ;  /* 0x00000004766c7c20 */ /* 0x000fc80008410000 */
[----:B------:R1:W-:Y:S01]  /*a2a0*/  MUFU.EX2 R44, R111 ;  /* 0x0000006f002c7308 */ /* 0x0003e20000000800 */
[----:B------:R-:W-:-:S07]  /*a2b0*/  FMUL.FTZ R109, R119, UR4 ;  /* 0x00000004776d7c20 */ /* 0x000fce0008410000 */
[----:B------:R-:W4:Y:S01]  /*a2c0*/  MUFU.TANH R106, R106 ;  /* 0x0000006a006a7308 */ /* 0x000f220000002400 */
[--C-:B-1----:R-:W-:Y:S01]  /*a2d0*/  FFMA.FTZ R111, R39, R6, -R97.reuse ;  /* 0x00000006276f7223 */ /* 0x102fe20000010861 */
[----:B------:R-:W-:Y:S01]  /*a2e0*/  FMNMX.FTZ R39, R87, R38, !PT ;  /* 0x0000002657277209 */ /* 0x000fe20007810000 */
[----:B------:R-:W-:-:S03]  /*a2f0*/  FFMA.FTZ R38, R36, R6, -R97 ;  /* 0x0000000624267223 */ /* 0x000fc60000010861 */
[----:B------:R-:W-:Y:S02]  /*a300*/  FMNMX.FTZ R36, R88, R39, !PT ;  /* 0x0000002758247209 */ /* 0x000fe40007810000 */
[----:B------:R-:W1:Y:S02]  /*a310*/  MUFU.TANH R107, R107 ;  /* 0x0000006b006b7308 */ /* 0x000e640000002400 */
[----:B------:R-:W-:-:S06]  /*a320*/  FMNMX.FTZ R39, R89, R36, !PT ;  /* 0x0000002459277209 */ /* 0x000fcc0007810000 */
[----:B------:R-:W2:Y:S01]  /*a330*/  MUFU.TANH R108, R108 ;  /* 0x0000006c006c7308 */ /* 0x000ea20000002400 */
[----:B0-----:R-:W-:Y:S02]  /*a340*/  FSEL R105, R105, -INF , P1 ;  /* 0xff80000069697808 */ /* 0x001fe40000800000 */
[----:B------:R-:W-:-:S05]  /*a350*/  FMNMX.FTZ R36, R90, R39, !PT ;  /* 0x000000275a247209 */ /* 0x000fca0007810000 */
[----:B------:R-:W0:Y:S01]  /*a360*/  MUFU.TANH R109, R109 ;  /* 0x0000006d006d7308 */ /* 0x000e220000002400 */
[----:B----4-:R-:W-:-:S07]  /*a370*/  FSEL R106, R106, -INF , P2 ;  /* 0xff8000006a6a7808 */ /* 0x010fce0001000000 */
[----:B------:R4:W-:Y:S01]  /*a380*/  MUFU.EX2 R45, R112 ;  /* 0x00000070002d7308 */ /* 0x0009e20000000800 */
[----:B-1----:R-:W-:Y:S01]  /*a390*/  FSEL R107, R107, -INF , P3 ;  /* 0xff8000006b6b7808 */ /* 0x002fe20001800000 */
[----:B----4-:R-:W-:Y:S01]  /*a3a0*/  FFMA.FTZ R112, R37, R6, -R97 ;  /* 0x0000000625707223 */ /* 0x010fe20000010861 */
[----:B------:R-:W-:-:S05]  /*a3b0*/  FMNMX.FTZ R37, R105, R36, !PT ;  /* 0x0000002469257209 */ /* 0x000fca0007810000 */
[----:B------:R1:W-:Y:S01]  /*a3c0*/  MUFU.EX2 R43, R110 ;  /* 0x0000006e002b7308 */ /* 0x0003e20000000800 */
[----:B------:R-:W-:Y:S01]  /*a3d0*/  FFMA.FTZ R36, R33, R6, -R97 ;  /* 0x0000000621247223 */ /* 0x000fe20000010861 */
[----:B--2---:R-:W-:Y:S02]  /*a3e0*/  FSEL R108, R108, -INF , P4 ;  /* 0xff8000006c6c7808 */ /* 0x004fe40002000000 */
[----:B-1----:R-:W-:-:S04]  /*a3f0*/  FMNMX.FTZ R110, R106, R37, !PT ;  /* 0x000000256a6e7209 */ /* 0x002fc80007810000 */
[----:B------:R-:W-:Y:S02]  /*a400*/  FMNMX.FTZ R33, R107, R110, !PT ;  /* 0x0000006e6b217209 */ /* 0x000fe40007810000 */
[----:B0-----:R-:W-:Y:S02]  /*a410*/  FSEL R109, R109, -INF , P5 ;  /* 0xff8000006d6d7808 */ /* 0x001fe40002800000 */
[----:B------:R-:W-:-:S04]  /*a420*/  FMNMX.FTZ R110, R108, R33, !PT ;  /* 0x000000216c6e7209 */ /* 0x000fc80007810000 */
[----:B------:R-:W-:Y:S01]  /*a430*/  FMNMX.FTZ R110, R109, R110, !PT ;  /* 0x0000006e6d6e7209 */ /* 0x000fe20007810000 */
[----:B------:R0:W-:Y:S04]  /*a440*/  MUFU.EX2 R41, R111 ;  /* 0x0000006f00297308 */ /* 0x0001e80000000800 */
[----:B0-----:R-:W0:Y:S01]  /*a450*/  SHFL.BFLY PT, R111, R110, 0x2, 0x1f ;  /* 0x0c401f006e6f7f89 */ /* 0x001e2200000e0000 */
[----:B------:R-:W1:Y:S01]  /*a460*/  S2R R128, SR_TID.X ;  /* 0x0000000000807919 */ /* 0x000e620000002100 */
[----:B0-----:R-:W-:-:S05]  /*a470*/  FMNMX.FTZ R110, R110, R111, !PT ;  /* 0x0000006f6e6e7209 */ /* 0x001fca0007810000 */
[----:B------:R-:W0:Y:S01]  /*a480*/  SHFL.BFLY PT, R111, R110, 0x1, 0x1f ;  /* 0x0c201f006e6f7f89 */ /* 0x000e2200000e0000 */
[-CC-:B------:R-:W-:Y:S01]  /*a490*/  FFMA.FTZ R33, R21, R6.reuse, -R97.reuse ;  /* 0x0000000615217223 */ /* 0x180fe20000010861 */
[-CC-:B------:R-:W-:Y:S01]  /*a4a0*/  FFMA.FTZ R21, R9, R6.reuse, -R97.reuse ;  /* 0x0000000609157223 */ /* 0x180fe20000010861 */
[-CC-:B------:R-:W-:Y:S01]  /*a4b0*/  FFMA.FTZ R9, R34, R6.reuse, -R97.reuse ;  /* 0x0000000622097223 */ /* 0x180fe20000010861 */
[-CC-:B------:R-:W-:Y:S01]  /*a4c0*/  FFMA.FTZ R103, R126, R6.reuse, -R97.reuse ;  /* 0x000000067e677223 */ /* 0x180fe20000010861 */
[-CC-:B------:R-:W-:Y:S01]  /*a4d0*/  FFMA.FTZ R104, R124, R6.reuse, -R97.reuse ;  /* 0x000000067c687223 */ /* 0x180fe20000010861 */
[-CC-:B------:R-:W-:Y:S01]  /*a4e0*/  FFMA.FTZ R37, R35, R6.reuse, -R97.reuse ;  /* 0x0000000623257223 */ /* 0x180fe20000010861 */
[----:B-1----:R-:W-:Y:S01]  /*a4f0*/  LOP3.LUT R128, R128, 0x7f, RZ, 0xc0, !PT ;  /* 0x0000007f80807812 */ /* 0x002fe200078ec0ff */
[-CC-:B------:R-:W-:Y:S01]  /*a500*/  FFMA.FTZ R35, R32, R6.reuse, -R97.reuse ;  /* 0x0000000620237223 */ /* 0x180fe20000010861 */
[-CC-:B------:R-:W-:Y:S01]  /*a510*/  FFMA.FTZ R32, R8, R6.reuse, -R97.reuse ;  /* 0x0000000608207223 */ /* 0x180fe20000010861 */
[----:B------:R-:W-:Y:S01]  /*a520*/  FFMA.FTZ R8, R4, R6, -R97 ;  /* 0x0000000604087223 */ /* 0x000fe20000010861 */
[----:B0-----:R-:W-:-:S04]  /*a530*/  FMNMX.FTZ R34, R110, R111, !PT ;  /* 0x0000006f6e227209 */ /* 0x001fc80007810000 */
[C---:B------:R-:W-:Y:S01]  /*a540*/  FSETP.NEU.FTZ.AND P1, PT, R34.reuse, -INF , PT ;  /* 0xff8000002200780b */ /* 0x040fe20003f3d000 */
[-C--:B------:R-:W-:Y:S01]  /*a550*/  FMUL.FTZ R113, R34, R6.reuse ;  /* 0x0000000622717220 */ /* 0x080fe20000410000 */
[----:B------:R-:W-:-:S04]  /*a560*/  FFMA.FTZ R101, R125, R6, -R97 ;  /* 0x000000067d657223 */ /* 0x000fc80000010861 */
[----:B------:R-:W-:Y:S01]  /*a570*/  FSEL R113, R113, RZ, P1 ;  /* 0x000000ff71717208 */ /* 0x000fe20000800000 */
[-C--:B------:R-:W-:Y:S01]  /*a580*/  FFMA.FTZ R4, R95, R6.reuse, -R97 ;  /* 0x000000065f047223 */ /* 0x080fe20000010861 */
[----:B------:R-:W-:Y:S01]  /*a590*/  ISETP.NE.AND P1, PT, R128, RZ, PT ;  /* 0x000000ff8000720c */ /* 0x000fe20003f25270 */
[----:B------:R-:W-:Y:S02]  /*a5a0*/  MUFU.EX2 R103, R103 ;  /* 0x0000006700677308 */ /* 0x000fe40000000800 */
[-CC-:B------:R-:W-:Y:S01]  /*a5b0*/  FFMA.FTZ R95, R12, R6.reuse, -R113.reuse ;  /* 0x000000060c5f7223 */ /* 0x180fe20000010871 */
[-C--:B------:R-:W-:Y:S01]  /*a5c0*/  FFMA.FTZ R13, R13, R6.reuse, -R113 ;  /* 0x000000060d0d7223 */ /* 0x080fe20000010871 */
[-CC-:B------:R-:W-:Y:S01]  /*a5d0*/  FFMA.FTZ R102, R122, R6.reuse, -R97.reuse ;  /* 0x000000067a667223 */ /* 0x180fe20000010861 */
[-CC-:B------:R-:W-:Y:S01]  /*a5e0*/  FFMA.FTZ R99, R123, R6.reuse, -R97.reuse ;  /* 0x000000067b637223 */ /* 0x180fe20000010861 */
[-CC-:B------:R-:W-:Y:S02]  /*a5f0*/  FFMA.FTZ R100, R120, R6.reuse, -R97.reuse ;  /* 0x0000000678647223 */ /* 0x180fe40000010861 */
        /* <DEDUP_REMOVED lines=14> */
[----:B------:R-:W1:Y:S01]  /*a6e0*/  MUFU.EX2 R101, R101 ;  /* 0x0000006500657308 */ /* 0x000e620000000800 */
[----:B------:R-:W-:Y:S01]  /*a6f0*/  FFMA.FTZ R15, R15, R6, -R113 ;  /* 0x000000060f0f7223 */ /* 0x000fe20000010871 */
[----:B------:R-:W-:-:S06]  /*a700*/  @!P1 VIADD R0, R0, 0x30840 ;  /* 0x0003084000009836 */ /* 0x000fcc0000000000 */
[----:B------:R-:W-:Y:S01]  /*a710*/  MUFU.EX2 R95, R95 ;  /* 0x0000005f005f7308 */ /* 0x000fe20000000800 */
[----:B------:R-:W-:-:S07]  /*a720*/  FFMA.FTZ R110, R24, R6, -R113 ;  /* 0x00000006186e7223 */ /* 0x000fce0000010871 */
[----:B------:R-:W2:Y:S01]  /*a730*/  MUFU.EX2 R13, R13 ;  /* 0x0000000d000d7308 */ /* 0x000ea20000000800 */
[-CC-:B------:R-:W-:Y:S01]  /*a740*/  FFMA.FTZ R14, R57, R6.reuse, -R113.reuse ;  /* 0x00000006390e7223 */ /* 0x180fe20000010871 */
[----:B------:R-:W-:-:S06]  /*a750*/  FFMA.FTZ R25, R25, R6, -R113 ;  /* 0x0000000619197223 */ /* 0x000fcc0000010871 */
[----:B------:R-:W-:Y:S01]  /*a760*/  MUFU.EX2 R97, R97 ;  /* 0x0000006100617308 */ /* 0x000fe20000000800 */
[----:B------:R-:W-:Y:S01]  /*a770*/  @!P1 PRMT R12, RZ, 0x654, R0 ;  /* 0x00000654ff0c9816 */ /* 0x000fe20000000000 */
[----:B------:R-:W-:-:S03]  /*a780*/  FFMA.FTZ R111, R26, R6, -R113 ;  /* 0x000000061a6f7223 */ /* 0x000fc60000010871 */
[----:B------:R0:W-:Y:S03]  /*a790*/  @!P1 SYNCS.ARRIVE.TRANS64.RED.A1T0 RZ, [R12+URZ], RZ ;  /* 0x000000ff0cff99a7 */ /* 0x0001e6000810043f */
[----:B------:R-:W4:Y:S08]  /*a7a0*/  MUFU.EX2 R102, R102 ;  /* 0x0000006600667308 */ /* 0x000f300000000800 */
[----:B------:R-:W3:Y:S01]  /*a7b0*/  MUFU.EX2 R15, R15 ;  /* 0x0000000f000f7308 */ /* 0x000ee20000000800 */
[----:B0-----:R-:W-:-:S07]  /*a7c0*/  F2FP.BF16.F32.PACK_AB R12, R104, R103 ;  /* 0x00000067680c723e */ /* 0x001fce00000010ff */
[----:B------:R-:W0:Y:S01]  /*a7d0*/  MUFU.EX2 R99, R99 ;  /* 0x0000006300637308 */ /* 0x000e220000000800 */
[----:B------:R-:W-:-:S07]  /*a7e0*/  FFMA.FTZ R27, R27, R6, -R113 ;  /* 0x000000061b1b7223 */ /* 0x000fce0000010871 */
[----:B------:R1:W-:Y:S08]  /*a7f0*/  MUFU.EX2 R0, R14 ;  /* 0x0000000e00007308 */ /* 0x0003f00000000800 */
[----:B------:R-:W0:Y:S01]  /*a800*/  MUFU.EX2 R110, R110 ;  /* 0x0000006e006e7308 */ /* 0x000e220000000800 */
[----:B-1----:R-:W-:-:S04]  /*a810*/  FADD.FTZ R14, R103, R104 ;  /* 0x00000068670e7221 */ /* 0x002fc80000010000 */
[----:B------:R-:W-:-:S03]  /*a820*/  FADD.FTZ R103, R101, R14 ;  /* 0x0000000e65677221 */ /* 0x000fc60000010000 */
[----:B------:R-:W1:Y:S01]  /*a830*/  MUFU.EX2 R100, R100 ;  /* 0x0000006400647308 */ /* 0x000e620000000800 */
[----:B--2---:R-:W-:Y:S01]  /*a840*/  FADD.FTZ R14, R95, R13 ;  /* 0x0000000d5f0e7221 */ /* 0x004fe20000010000 */
[----:B----4-:R-:W-:-:S06]  /*a850*/  FADD.FTZ R26, R102, R103 ;  /* 0x00000067661a7221 */ /* 0x010fcc0000010000 */
[----:B------:R-:W2:Y:S01]  /*a860*/  MUFU.EX2 R25, R25 ;  /* 0x0000001900197308 */ /* 0x000ea20000000800 */
[----:B------:R-:W-:-:S07]  /*a870*/  FADD.FTZ R24, R97, R14 ;  /* 0x0000000e61187221 */ /* 0x000fce0000010000 */
[----:B------:R-:W4:Y:S01]  /*a880*/  MUFU.EX2 R96, R96 ;  /* 0x0000006000607308 */ /* 0x000f220000000800 */
[----:B------:R-:W-:Y:S01]  /*a890*/  F2FP.BF16.F32.PACK_AB R14, R102, R101 ;  /* 0x00000065660e723e */ /* 0x000fe200000010ff */
[----:B---3--:R-:W-:-:S06]  /*a8a0*/  FADD.FTZ R101, R15, R24 ;  /* 0x000000180f657221 */ /* 0x008fcc0000010000 */
[----:B------:R-:W3:Y:S01]  /*a8b0*/  MUFU.EX2 R111, R111 ;  /* 0x0000006f006f7308 */ /* 0x000ee20000000800 */
[----:B------:R-:W-:Y:S01]  /*a8c0*/  FFMA.FTZ R29, R29, R6, -R113 ;  /* 0x000000061d1d7223 */ /* 0x000fe20000010871 */
[----:B0-----:R-:W-:-:S06]  /*a8d0*/  FADD.FTZ R103, R99, R26 ;  /* 0x0000001a63677221 */ /* 0x001fcc0000010000 */
[----:B------:R-:W0:Y:S08]  /*a8e0*/  MUFU.EX2 R98, R98 ;  /* 0x0000006200627308 */ /* 0x000e300000000800 */
[----:B------:R1:W-:Y:S01]  /*a8f0*/  MUFU.EX2 R39, R112 ;  /* 0x0000007000277308 */ /* 0x0003e20000000800 */
[----:B------:R-:W-:Y:S01]  /*a900*/  FADD.FTZ R26, R110, R101 ;  /* 0x000000656e1a7221 */ /* 0x000fe20000010000 */
[----:B-1----:R-:W-:-:S06]  /*a910*/  FFMA.FTZ R112, R28, R6, -R113 ;  /* 0x000000061c707223 */ /* 0x002fcc0000010871 */
[----:B------:R-:W1:Y:S01]  /*a920*/  MUFU.EX2 R27, R27 ;  /* 0x0000001b001b7308 */ /* 0x000e620000000800 */
[----:B------:R-:W-:Y:S01]  /*a930*/  FFMA.FTZ R114, R30, R6, -R113 ;  /* 0x000000061e727223 */ /* 0x000fe20000010871 */
[----:B------:R-:W-:-:S06]  /*a940*/  FADD.FTZ R103, R100, R103 ;  /* 0x0000006764677221 */ /* 0x000fcc0000010000 */
[----:B------:R-:W1:Y:S01]  /*a950*/  MUFU.EX2 R93, R93 ;  /* 0x0000005d005d7308 */ /* 0x000e620000000800 */
[----:B--2---:R-:W-:Y:S01]  /*a960*/  FADD.FTZ R26, R25, R26 ;  /* 0x0000001a191a7221 */ /* 0x004fe20000010000 */
[----:B------:R-:W-:-:S06]  /*a970*/  FFMA.FTZ R31, R31, R6, -R113 ;  /* 0x000000061f1f7223 */ /* 0x000fcc0000010871 */
[----:B------:R-:W2:Y:S01]  /*a980*/  MUFU.EX2 R112, R112 ;  /* 0x0000007000707308 */ /* 0x000ea20000000800 */
[----:B----4-:R-:W-:-:S07]  /*a990*/  FADD.FTZ R103, R96, R103 ;  /* 0x0000006760677221 */ /* 0x010fce0000010000 */
[----:B------:R-:W4:Y:S01]  /*a9a0*/  MUFU.EX2 R94, R94 ;  /* 0x0000005e005e7308 */ /* 0x000f220000000800 */
[----:B---3--:R-:W-:Y:S01]  /*a9b0*/  FADD.FTZ R28, R111, R26 ;  /* 0x0000001a6f1c7221 */ /* 0x008fe20000010000 */
[----:B------:R-:W-:-:S06]  /*a9c0*/  FFMA.FTZ R49, R49, R6, -R113 ;  /* 0x0000000631317223 */ /* 0x000fcc0000010871 */
[----:B------:R-:W3:Y:S01]  /*a9d0*/  MUFU.EX2 R29, R29 ;  /* 0x0000001d001d7308 */ /* 0x000ee20000000800 */
[----:B0-----:R-:W-:Y:S01]  /*a9e0*/  FADD.FTZ R30, R98, R103 ;  /* 0x00000067621e7221 */ /* 0x001fe20000010000 */
[----:B------:R-:W-:-:S06]  /*a9f0*/  FFMA.FTZ R57, R59, R6, -R113 ;  /* 0x000000063b397223 */ /* 0x000fcc0000010871 */
[----:B------:R-:W0:Y:S01]  /*aa00*/  MUFU.EX2 R91, R91 ;  /* 0x0000005b005b7308 */ /* 0x000e220000000800 */
[-CC-:B------:R-:W-:Y:S01]  /*aa10*/  FFMA.FTZ R59, R60, R6.reuse, -R113.reuse ;  /* 0x000000063c3b7223 */ /* 0x180fe20000010871 */
[----:B------:R-:W-:Y:S01]  /*aa20*/  F2FP.BF16.F32.PACK_AB R24, R100, R99 ;  /* 0x000000636418723e */ /* 0x000fe200000010ff */
[----:B------:R-:W-:-:S05]  /*aa30*/  FFMA.FTZ R60, R63, R6, -R113 ;  /* 0x000000063f3c7223 */ /* 0x000fca0000010871 */
[----:B------:R-:W0:Y:S01]  /*aa40*/  MUFU.EX2 R114, R114 ;  /* 0x0000007200727308 */ /* 0x000e220000000800 */
[----:B-1----:R-:W-:Y:S01]  /*aa50*/  FADD.FTZ R99, R27, R28 ;  /* 0x0000001c1b637221 */ /* 0x002fe20000010000 */
[-CC-:B------:R-:W-:Y:S01]  /*aa60*/  FFMA.FTZ R48, R48, R6.reuse, -R113.reuse ;  /* 0x0000000630307223 */ /* 0x180fe20000010871 */
[----:B------:R-:W-:-:S05]  /*aa70*/  FFMA.FTZ R63, R64, R6, -R113 ;  /* 0x00000006403f7223 */ /* 0x000fca0000010871 */
[----:B------:R-:W1:Y:S01]  /*aa80*/  MUFU.EX2 R92, R92 ;  /* 0x0000005c005c7308 */ /* 0x000e620000000800 */
[----:B------:R-:W-:Y:S01]  /*aa90*/  FADD.FTZ R101, R93, R30 ;  /* 0x0000001e5d657221 */ /* 0x000fe20000010000 */
[-CC-:B------:R-:W-:Y:S01]  /*aaa0*/  FFMA.FTZ R64, R68, R6.reuse, -R113.reuse ;  /* 0x0000000644407223 */ /* 0x180fe20000010871 */
[----:B------:R-:W-:-:S05]  /*aab0*/  FFMA.FTZ R68, R71, R6, -R113 ;  /* 0x0000000647447223 */ /* 0x000fca0000010871 */
[----:B------:R-:W1:Y:S01]  /*aac0*/  MUFU.EX2 R31, R31 ;  /* 0x0000001f001f7308 */ /* 0x000e620000000800 */
[-C--:B------:R-:W-:Y:S01]  /*aad0*/  FFMA.FTZ R71, R76, R6.reuse, -R113 ;  /* 0x000000064c477223 */ /* 0x080fe20000010871 */
[----:B--2---:R-:W-:Y:S01]  /*aae0*/  FADD.FTZ R30, R112, R99 ;  /* 0x00000063701e7221 */ /* 0x004fe20000010000 */
[----:B------:R-:W-:-:S05]  /*aaf0*/  FFMA.FTZ R50, R50, R6, -R113 ;  /* 0x0000000632327223 */ /* 0x000fca0000010871 */
[----:B------:R-:W2:Y:S01]  /*ab00*/  MUFU.EX2 R81, R81 ;  /* 0x0000005100517308 */ /* 0x000ea20000000800 */
[C---:B----4-:R-:W-:Y:S01]  /*ab10*/  FADD.FTZ R76, R94.reuse, R101 ;  /* 0x000000655e4c7221 */ /* 0x050fe20000010000 */
[----:B------:R-:W-:Y:S01]  /*ab20*/  F2FP.BF16.F32.PACK_AB R28, R94, R93 ;  /* 0x0000005d5e1c723e */ /* 0x000fe200000010ff */
[----:B---3--:R-:W-:-:S05]  /*ab30*/  FADD.FTZ R93, R29, R30 ;  /* 0x0000001e1d5d7221 */ /* 0x008fca0000010000 */
[----:B------:R-:W3:Y:S01]  /*ab40*/  MUFU.EX2 R49, R49 ;  /* 0x0000003100317308 */ /* 0x000ee20000000800 */
[----:B------:R-:W-:Y:S01]  /*ab50*/  FFMA.FTZ R51, R51, R6, -R113 ;  /* 0x0000000633337223 */ /* 0x000fe20000010871 */
[----:B0-----:R-:W-:-:S06]  /*ab60*/  FADD.FTZ R99, R91, R76 ;  /* 0x0000004c5b637221 */ /* 0x001fcc0000010000 */
[----:B------:R-:W0:Y:S01]  /*ab70*/  MUFU.EX2 R82, R82 ;  /* 0x0000005200527308 */ /* 0x000e220000000800 */
[----:B------:R-:W-:Y:S01]  /*ab80*/  FADD.FTZ R76, R114, R93 ;  /* 0x0000005d724c7221 */ /* 0x000fe20000010000 */
[----:B------:R-:W-:-:S06]  /*ab90*/  FFMA.FTZ R52, R52, R6, -R113 ;  /* 0x0000000634347223 */ /* 0x000fcc0000010871 */
[----:B------:R-:W4:Y:S01]  /*aba0*/  MUFU.EX2 R48, R48 ;  /* 0x0000003000307308 */ /* 0x000f220000000800 */
[----:B-1----:R-:W-:-:S07]  /*abb0*/  FADD.FTZ R94, R92, R99 ;  /* 0x000000635c5e7221 */ /* 0x002fce0000010000 */
[----:B------:R-:W1:Y:S01]  /*abc0*/  MUFU.EX2 R77, R77 ;  /* 0x0000004d004d7308 */ /* 0x000e620000000800 */
[----:B------:R-:W-:Y:S01]  /*abd0*/  F2FP.BF16.F32.PACK_AB R30, R92, R91 ;  /* 0x0000005b5c1e723e */ /* 0x000fe200000010ff */
[----:B------:R-:W-:-:S06]  /*abe0*/  FADD.FTZ R76, R31, R76 ;  /* 0x0000004c1f4c7221 */ /* 0x000fcc0000010000 */
[----:B------:R-:W1:Y:S01]  /*abf0*/  MUFU.EX2 R50, R50 ;  /* 0x0000003200327308 */ /* 0x000e620000000800 */
[----:B------:R-:W-:Y:S01]  /*ac00*/  FFMA.FTZ R53, R53, R6, -R113 ;  /* 0x0000000635357223 */ /* 0x000fe20000010871 */
[----:B--2---:R-:W-:-:S06]  /*ac10*/  FADD.FTZ R91, R81, R94 ;  /* 0x0000005e515b7221 */ /* 0x004fcc0000010000 */
[----:B------:R-:W2:Y:S01]  /*ac20*/  MUFU.EX2 R78, R78 ;  /* 0x0000004e004e7308 */ /* 0x000ea20000000800 */
[----:B---3--:R-:W-:Y:S01]  /*ac30*/  FADD.FTZ R93, R49, R76 ;  /* 0x0000004c315d7221 */ /* 0x008fe20000010000 */
[----:B------:R-:W-:-:S06]  /*ac40*/  FFMA.FTZ R54, R54, R6, -R113 ;  /* 0x0000000636367223 */ /* 0x000fcc0000010871 */
[----:B------:R-:W3:Y:S01]  /*ac50*/  MUFU.EX2 R51, R51 ;  /* 0x0000003300337308 */ /* 0x000ee20000000800 */
[----:B0-----:R-:W-:-:S07]  /*ac60*/  FADD.FTZ R76, R82, R91 ;  /* 0x0000005b524c7221 */ /* 0x001fce0000010000 */
[----:B------:R-:W0:Y:S01]  /*ac70*/  MUFU.EX2 R73, R73 ;  /* 0x0000004900497308 */ /* 0x000e220000000800 */
[----:B----4-:R-:W-:Y:S01]  /*ac80*/  FADD.FTZ R93, R48, R93 ;  /* 0x0000005d305d7221 */ /* 0x010fe20000010000 */
[----:B------:R-:W-:-:S06]  /*ac90*/  FFMA.FTZ R56, R56, R6, -R113 ;  /* 0x0000000638387223 */ /* 0x000fcc0000010871 */
[----:B------:R-:W4:Y:S01]  /*aca0*/  MUFU.EX2 R52, R52 ;  /* 0x0000003400347308 */ /* 0x000f220000000800 */
[----:B-1----:R-:W-:-:S07]  /*acb0*/  FADD.FTZ R91, R77, R76 ;  /* 0x0000004c4d5b7221 */ /* 0x002fce0000010000 */
[----:B------:R-:W1:Y:S01]  /*acc0*/  MUFU.EX2 R74, R74 ;  /* 0x0000004a004a7308 */ /* 0x000e620000000800 */
[----:B------:R-:W-:Y:S01]  /*acd0*/  FADD.FTZ R76, R50, R93 ;  /* 0x0000005d324c7221 */ /* 0x000fe20000010000 */
[----:B--2---:R-:W-:Y:S01]  /*ace0*/  FADD.FTZ R92, R78, R91 ;  /* 0x0000005b4e5c7221 */ /* 0x004fe20000010000 */
[----:B------:R-:W2:Y:S05]  /*acf0*/  LDL R94, [R1+0x48] ;  /* 0x00004800015e7983 */ /* 0x000eaa0000100800 */
[----:B------:R-:W1:Y:S08]  /*ad00*/  MUFU.EX2 R53, R53 ;  /* 0x0000003500357308 */ /* 0x000e700000000800 */
[----:B------:R-:W1:Y:S01]  /*ad10*/  MUFU.EX2 R69, R69 ;  /* 0x0000004500457308 */ /* 0x000e620000000800 */
[----:B---3--:R-:W-:Y:S01]  /*ad20*/  FADD.FTZ R91, R51, R76 ;  /* 0x0000004c335b7221 */ /* 0x008fe20000010000 */
[----:B0-----:R-:W-:-:S06]  /*ad30*/  FADD.FTZ R93, R73, R92 ;  /* 0x0000005c495d7221 */ /* 0x001fcc0000010000 */
[----:B------:R-:W0:Y:S08]  /*ad40*/  MUFU.EX2 R54, R54 ;  /* 0x0000003600367308 */ /* 0x000e300000000800 */
[----:B------:R-:W3:Y:S01]  /*ad50*/  MUFU.EX2 R70, R70 ;  /* 0x0000004600467308 */ /* 0x000ee20000000800 */
[----:B----4-:R-:W-:Y:S01]  /*ad60*/  FADD.FTZ R76, R52, R91 ;  /* 0x0000005b344c7221 */ /* 0x010fe20000010000 */
[----:B-1----:R-:W-:-:S06]  /*ad70*/  FADD.FTZ R92, R74, R93 ;  /* 0x0000005d4a5c7221 */ /* 0x002fcc0000010000 */
[----:B------:R-:W1:Y:S01]  /*ad80*/  MUFU.EX2 R56, R56 ;  /* 0x0000003800387308 */ /* 0x000e620000000800 */
[----:B------:R-:W-:Y:S01]  /*ad90*/  F2FP.BF16.F32.PACK_AB R13, R13, R95 ;  /* 0x0000005f0d0d723e */ /* 0x000fe200000010ff */
[----:B------:R-:W-:Y:S01]  /*ada0*/  FADD.FTZ R91, R53, R76 ;  /* 0x0000004c355b7221 */ /* 0x000fe20000010000 */
[----:B------:R-:W4:Y:S05]  /*adb0*/  LDL R95, [R1+0x8c] ;  /* 0x00008c00015f7983 */ /* 0x000f2a0000100800 */
[----:B------:R-:W1:Y:S01]  /*adc0*/  MUFU.EX2 R66, R66 ;  /* 0x0000004200427308 */ /* 0x000e620000000800 */
[----:B------:R-:W-:Y:S01]  /*add0*/  FADD.FTZ R93, R69, R92 ;  /* 0x0000005c455d7221 */ /* 0x000fe20000010000 */
[----:B0-----:R-:W-:-:S06]  /*ade0*/  FADD.FTZ R91, R54, R91 ;  /* 0x0000005b365b7221 */ /* 0x001fcc0000010000 */
[----:B------:R-:W0:Y:S01]  /*adf0*/  MUFU.EX2 R61, R61 ;  /* 0x0000003d003d7308 */ /* 0x000e220000000800 */
[----:B---3--:R-:W-:Y:S01]  /*ae00*/  FADD.FTZ R76, R70, R93 ;  /* 0x0000005d464c7221 */ /* 0x008fe20000010000 */
[----:B-1----:R-:W-:-:S06]  /*ae10*/  FADD.FTZ R92, R56, R91 ;  /* 0x0000005b385c7221 */ /* 0x002fcc0000010000 */
[----:B------:R-:W1:Y:S01]  /*ae20*/  MUFU.EX2 R62, R62 ;  /* 0x0000003e003e7308 */ /* 0x000e620000000800 */
[----:B------:R-:W-:Y:S01]  /*ae30*/  FADD.FTZ R91, R65, R76 ;  /* 0x0000004c415b7221 */ /* 0x000fe20000010000 */
[----:B------:R-:W-:-:S06]  /*ae40*/  F2FP.BF16.F32.PACK_AB R15, R15, R97 ;  /* 0x000000610f0f723e */ /* 0x000fcc00000010ff */
[----:B------:R-:W3:Y:S01]  /*ae50*/  MUFU.EX2 R46, R46 ;  /* 0x0000002e002e7308 */ /* 0x000ee20000000800 */
[----:B------:R-:W-:Y:S01]  /*ae60*/  FADD.FTZ R76, R66, R91 ;  /* 0x0000005b424c7221 */ /* 0x000fe20000010000 */
[----:B------:R0:W-:Y:S01]  /*ae70*/  STSM.16.M88.4 [R116+0x1e800], R12 ;  /* 0x01e8000c74007844 */ /* 0x0001e20000000200 */
[----:B------:R-:W-:Y:S02]  /*ae80*/  F2FP.BF16.F32.PACK_AB R26, R98, R96 ;  /* 0x00000060621a723e */ /* 0x000fe400000010ff */
[----:B------:R-:W-:Y:S02]  /*ae90*/  F2FP.BF16.F32.PACK_AB R25, R25, R110 ;  /* 0x0000006e1919723e */ /* 0x000fe400000010ff */
[----:B------:R-:W-:Y:S02]  /*aea0*/  F2FP.BF16.F32.PACK_AB R27, R27, R111 ;  /* 0x0000006f1b1b723e */ /* 0x000fe400000010ff */
[----:B------:R-:W-:Y:S02]  /*aeb0*/  F2FP.BF16.F32.PACK_AB R29, R29, R112 ;  /* 0x000000701d1d723e */ /* 0x000fe400000010ff */
[----:B------:R-:W-:Y:S01]  /*aec0*/  F2FP.BF16.F32.PACK_AB R31, R31, R114 ;  /* 0x000000721f1f723e */ /* 0x000fe200000010ff */
[----:B------:R-:W-:Y:S01]  /*aed0*/  STSM.16.M88.4 [R117], R24 ;  /* 0x0000001875007844 */ /* 0x000fe20000000200 */
[----:B0-----:R-:W-:-:S03]  /*aee0*/  FADD.FTZ R13, R61, R76 ;  /* 0x0000004c3d0d7221 */ /* 0x001fc60000010000 */
[----:B------:R0:W-:Y:S01]  /*aef0*/  STSM.16.M88.4 [R115], R28 ;  /* 0x0000001c73007844 */ /* 0x0001e20000000200 */
[----:B-1----:R-:W-:Y:S01]  /*af00*/  FADD.FTZ R13, R62, R13 ;  /* 0x0000000d3e0d7221 */ /* 0x002fe20000010000 */
[----:B------:R-:W1:Y:S01]  /*af10*/  MUFU.EX2 R42, R42 ;  /* 0x0000002a002a7308 */ /* 0x000e620000000800 */
[----:B------:R-:W-:Y:S02]  /*af20*/  F2FP.BF16.F32.PACK_AB R15, R51, R50 ;  /* 0x00000032330f723e */ /* 0x000fe400000010ff */
[----:B0-----:R-:W-:Y:S01]  /*af30*/  F2FP.BF16.F32.PACK_AB R28, R66, R65 ;  /* 0x00000041421c723e */ /* 0x001fe200000010ff */
[----:B---3--:R-:W-:-:S04]  /*af40*/  FADD.FTZ R66, R46, R13 ;  /* 0x0000000d2e427221 */ /* 0x008fc80000010000 */
[----:B------:R-:W-:Y:S01]  /*af50*/  FADD.FTZ R27, R47, R66 ;  /* 0x000000422f1b7221 */ /* 0x000fe20000010000 */
[----:B------:R-:W-:-:S03]  /*af60*/  F2FP.BF16.F32.PACK_AB R13, R48, R49 ;  /* 0x00000031300d723e */ /* 0x000fc600000010ff */
[----:B------:R-:W-:-:S04]  /*af70*/  FADD.FTZ R50, R44, R27 ;  /* 0x0000001b2c327221 */ /* 0x000fc80000010000 */
[----:B------:R-:W-:-:S04]  /*af80*/  FADD.FTZ R49, R45, R50 ;  /* 0x000000322d317221 */ /* 0x000fc80000010000 */
[----:B-1----:R-:W-:-:S04]  /*af90*/  FADD.FTZ R50, R42, R49 ;  /* 0x000000312a327221 */ /* 0x002fc80000010000 */
[----:B------:R-:W-:Y:S02]  /*afa0*/  FADD.FTZ R51, R43, R50 ;  /* 0x000000322b337221 */ /* 0x000fe40000010000 */
[----:B------:R-:W3:Y:S01]  /*afb0*/  LDL R50, [R1+0x88] ;  /* 0x0000880001327983 */ /* 0x000ee20000100800 */
[-CC-:B------:R-:W-:Y:S01]  /*afc0*/  FFMA.FTZ R55, R55, R6.reuse, -R113.reuse ;  /* 0x0000000637377223 */ /* 0x180fe20000010871 */
[----:B------:R-:W-:-:S05]  /*afd0*/  FFMA.FTZ R58, R58, R6, -R113 ;  /* 0x000000063a3a7223 */ /* 0x000fca0000010871 */
[----:B------:R-:W0:Y:S08]  /*afe0*/  MUFU.EX2 R55, R55 ;  /* 0x0000003700377308 */ /* 0x000e300000000800 */
[----:B------:R-:W1:Y:S08]  /*aff0*/  MUFU.EX2 R58, R58 ;  /* 0x0000003a003a7308 */ /* 0x000e700000000800 */
[----:B------:R-:W1:Y:S01]  /*b000*/  MUFU.EX2 R57, R57 ;  /* 0x0000003900397308 */ /* 0x000e620000000800 */
[----:B0-----:R-:W-:-:S07]  /*b010*/  FADD.FTZ R93, R55, R92 ;  /* 0x0000005c375d7221 */ /* 0x001fce0000010000 */
[----:B------:R-:W0:Y:S01]  /*b020*/  MUFU.EX2 R59, R59 ;  /* 0x0000003b003b7308 */ /* 0x000e220000000800 */
[----:B-1----:R-:W-:Y:S01]  /*b030*/  FADD.FTZ R93, R58, R93 ;  /* 0x0000005d3a5d7221 */ /* 0x002fe20000010000 */
[----:B------:R-:W-:-:S06]  /*b040*/  F2FP.BF16.F32.PACK_AB R24, R74, R73 ;  /* 0x000000494a18723e */ /* 0x000fcc00000010ff */
[----:B------:R-:W1:Y:S01]  /*b050*/  MUFU.EX2 R60, R60 ;  /* 0x0000003c003c7308 */ /* 0x000e620000000800 */
[----:B------:R-:W-:Y:S01]  /*b060*/  FADD.FTZ R74, R0, R93 ;  /* 0x0000005d004a7221 */ /* 0x000fe20000010000 */
[----:B------:R-:W-:-:S06]  /*b070*/  FFMA.FTZ R67, R67, R6, -R113 ;  /* 0x0000000643437223 */ /* 0x000fcc0000010871 */
[----:B------:R-:W1:Y:S01]  /*b080*/  MUFU.EX2 R63, R63 ;  /* 0x0000003f003f7308 */ /* 0x000e620000000800 */
[----:B------:R-:W-:Y:S01]  /*b090*/  FADD.FTZ R74, R57, R74 ;  /* 0x0000004a394a7221 */ /* 0x000fe20000010000 */
[----:B------:R-:W-:-:S06]  /*b0a0*/  FFMA.FTZ R72, R72, R6, -R113 ;  /* 0x0000000648487223 */ /* 0x000fcc0000010871 */
[----:B------:R-:W1:Y:S01]  /*b0b0*/  MUFU.EX2 R64, R64 ;  /* 0x0000004000407308 */ /* 0x000e620000000800 */
[----:B0-----:R-:W-:Y:S01]  /*b0c0*/  FADD.FTZ R25, R59, R74 ;  /* 0x0000004a3b197221 */ /* 0x001fe20000010000 */
[----:B------:R-:W-:-:S06]  /*b0d0*/  FFMA.FTZ R75, R75, R6, -R113 ;  /* 0x000000064b4b7223 */ /* 0x000fcc0000010871 */
[----:B------:R-:W0:Y:S01]  /*b0e0*/  MUFU.EX2 R67, R67 ;  /* 0x0000004300437308 */ /* 0x000e220000000800 */
[----:B-1----:R-:W-:-:S07]  /*b0f0*/  FADD.FTZ R48, R60, R25 ;  /* 0x000000193c307221 */ /* 0x002fce0000010000 */
[----:B------:R-:W1:Y:S01]  /*b100*/  MUFU.EX2 R68, R68 ;  /* 0x0000004400447308 */ /* 0x000e620000000800 */
[----:B------:R-:W-:-:S07]  /*b110*/  FADD.FTZ R31, R63, R48 ;  /* 0x000000303f1f7221 */ /* 0x000fce0000010000 */
        /* <DEDUP_REMOVED lines=9> */
[----:B------:R-:W-:-:S07]  /*b1b0*/  FFMA.FTZ R83, R83, R6, -R113 ;  /* 0x0000000653537223 */ /* 0x000fce0000010871 */
[----:B------:R-:W1:Y:S01]  /*b1c0*/  MUFU.EX2 R71, R71 ;  /* 0x0000004700477308 */ /* 0x000e620000000800 */
[----:B------:R-:W-:Y:S01]  /*b1d0*/  F2FP.BF16.F32.PACK_AB R31, R57, R0 ;  /* 0x00000000391f723e */ /* 0x000fe200000010ff */
[----:B------:R-:W-:Y:S01]  /*b1e0*/  FADD.FTZ R0, R40, R51 ;  /* 0x0000003328007221 */ /* 0x000fe20000010000 */
[----:B------:R-:W-:-:S05]  /*b1f0*/  FADD.FTZ R48, R72, R49 ;  /* 0x0000003148307221 */ /* 0x000fca0000010000 */
[----:B------:R-:W2:Y:S01]  /*b200*/  MUFU.EX2 R79, R79 ;  /* 0x0000004f004f7308 */ /* 0x000ea20000000800 */
[----:B------:R-:W-:Y:S01]  /*b210*/  FFMA.FTZ R84, R84, R6, -R113 ;  /* 0x0000000654547223 */ /* 0x000fe20000010871 */
[----:B------:R-:W-:-:S06]  /*b220*/  FADD.FTZ R49, R41, R0 ;  /* 0x0000000029317221 */ /* 0x000fcc0000010000 */
[----:B------:R-:W2:Y:S01]  /*b230*/  MUFU.EX2 R36, R36 ;  /* 0x0000002400247308 */ /* 0x000ea20000000800 */
[----:B0-----:R-:W-:Y:S01]  /*b240*/  FADD.FTZ R48, R75, R48 ;  /* 0x000000304b307221 */ /* 0x001fe20000010000 */
[----:B------:R-:W-:-:S06]  /*b250*/  FFMA.FTZ R85, R85, R6, -R113 ;  /* 0x0000000655557223 */ /* 0x000fcc0000010871 */
[----:B------:R-:W-:Y:S01]  /*b260*/  MUFU.EX2 R80, R80 ;  /* 0x0000005000507308 */ /* 0x000fe20000000800 */
[----:B------:R-:W-:Y:S02]  /*b270*/  F2FP.BF16.F32.PACK_AB R12, R82, R81 ;  /* 0x00000051520c723e */ /* 0x000fe400000010ff */
[----:B------:R-:W-:-:S05]  /*b280*/  F2FP.BF16.F32.PACK_AB R14, R78, R77 ;  /* 0x0000004d4e0e723e */ /* 0x000fca00000010ff */
[----:B------:R-:W0:Y:S01]  /*b290*/  MUFU.EX2 R37, R37 ;  /* 0x0000002500257308 */ /* 0x000e220000000800 */
[----:B------:R-:W-:Y:S01]  /*b2a0*/  F2FP.BF16.F32.PACK_AB R26, R70, R69 ;  /* 0x00000045461a723e */ /* 0x000fe200000010ff */
[----:B-1----:R-:W-:Y:S01]  /*b2b0*/  FADD.FTZ R0, R38, R49 ;  /* 0x0000003126007221 */ /* 0x002fe20000010000 */
[----:B------:R-:W-:Y:S02]  /*b2c0*/  F2FP.BF16.F32.PACK_AB R25, R53, R52 ;  /* 0x000000343519723e */ /* 0x000fe400000010ff */
[----:B------:R-:W-:-:S03]  /*b2d0*/  F2FP.BF16.F32.PACK_AB R27, R56, R54 ;  /* 0x00000036381b723e */ /* 0x000fc600000010ff */
[----:B------:R-:W-:Y:S01]  /*b2e0*/  MUFU.EX2 R83, R83 ;  /* 0x0000005300537308 */ /* 0x000fe20000000800 */
[----:B------:R-:W-:Y:S01]  /*b2f0*/  FADD.FTZ R48, R71, R48 ;  /* 0x0000003047307221 */ /* 0x000fe20000010000 */
[----:B------:R-:W-:Y:S01]  /*b300*/  FFMA.FTZ R86, R86, R6, -R113 ;  /* 0x0000000656567223 */ /* 0x000fe20000010871 */
[----:B------:R-:W-:-:S05]  /*b310*/  F2FP.BF16.F32.PACK_AB R30, R62, R61 ;  /* 0x0000003d3e1e723e */ /* 0x000fca00000010ff */
[----:B------:R-:W1:Y:S01]  /*b320*/  MUFU.EX2 R33, R33 ;  /* 0x0000002100217308 */ /* 0x000e620000000800 */
[----:B------:R-:W-:Y:S01]  /*b330*/  F2FP.BF16.F32.PACK_AB R29, R58, R55 ;  /* 0x000000373a1d723e */ /* 0x000fe200000010ff */
[----:B------:R-:W-:-:S06]  /*b340*/  FFMA.FTZ R87, R87, R6, -R113 ;  /* 0x0000000657577223 */ /* 0x000fcc0000010871 */
[----:B------:R-:W1:Y:S01]  /*b350*/  MUFU.EX2 R84, R84 ;  /* 0x0000005400547308 */ /* 0x000e620000000800 */
[----:B--2---:R2:W-:Y:S07]  /*b360*/  STSM.16.M88.4 [R94], R12 ;  /* 0x0000000c5e007844 */ /* 0x0045ee0000000200 */
[----:B------:R-:W1:Y:S01]  /*b370*/  MUFU.EX2 R35, R35 ;  /* 0x0000002300237308 */ /* 0x000e620000000800 */
[----:B------:R0:W-:Y:S07]  /*b380*/  STSM.16.M88.4 [R116+0x24800], R24 ;  /* 0x0248001874007844 */ /* 0x0001ee0000000200 */
[----:B------:R-:W1:Y:S01]  /*b390*/  MUFU.EX2 R85, R85 ;  /* 0x0000005500557308 */ /* 0x000e620000000800 */
[----:B--2---:R-:W-:-:S07]  /*b3a0*/  FADD.FTZ R15, R39, R0 ;  /* 0x00000000270f7221 */ /* 0x004fce0000010000 */
[----:B------:R-:W2:Y:S01]  /*b3b0*/  MUFU.EX2 R21, R21 ;  /* 0x0000001500157308 */ /* 0x000ea20000000800 */
[----:B0-----:R-:W-:Y:S01]  /*b3c0*/  FADD.FTZ R25, R79, R48 ;  /* 0x000000304f197221 */ /* 0x001fe20000010000 */
[----:B------:R-:W-:Y:S01]  /*b3d0*/  FADD.FTZ R0, R36, R15 ;  /* 0x0000000f24007221 */ /* 0x000fe20000010000 */
[----:B------:R-:W-:-:S05]  /*b3e0*/  FFMA.FTZ R88, R88, R6, -R113 ;  /* 0x0000000658587223 */ /* 0x000fca0000010871 */
[----:B------:R-:W0:Y:S01]  /*b3f0*/  MUFU.EX2 R86, R86 ;  /* 0x0000005600567308 */ /* 0x000e220000000800 */
[----:B------:R-:W-:Y:S01]  /*b400*/  FADD.FTZ R0, R37, R0 ;  /* 0x0000000025007221 */ /* 0x000fe20000010000 */
[----:B------:R-:W-:-:S06]  /*b410*/  FFMA.FTZ R89, R89, R6, -R113 ;  /* 0x0000000659597223 */ /* 0x000fcc0000010871 */
[----:B------:R-:W0:Y:S01]  /*b420*/  MUFU.EX2 R32, R32 ;  /* 0x0000002000207308 */ /* 0x000e220000000800 */
[----:B----4-:R4:W-:Y:S07]  /*b430*/  STSM.16.M88.4 [R95], R28 ;  /* 0x0000001c5f007844 */ /* 0x0109ee0000000200 */
[----:B------:R-:W0:Y:S01]  /*b440*/  MUFU.EX2 R87, R87 ;  /* 0x0000005700577308 */ /* 0x000e220000000800 */
[----:B-1----:R-:W-:Y:S01]  /*b450*/  FADD.FTZ R0, R33, R0 ;  /* 0x0000000021007221 */ /* 0x002fe20000010000 */
[----:B------:R-:W-:Y:S01]  /*b460*/  F2FP.BF16.F32.PACK_AB R12, R47, R46 ;  /* 0x0000002e2f0c723e */ /* 0x000fe200000010ff */
[----:B------:R-:W-:Y:S01]  /*b470*/  FFMA.FTZ R90, R90, R6, -R113 ;  /* 0x000000065a5a7223 */ /* 0x000fe20000010871 */
[----:B------:R-:W-:-:S02]  /*b480*/  F2FP.BF16.F32.PACK_AB R14, R45, R44 ;  /* 0x0000002c2d0e723e */ /* 0x000fc400000010ff */
[----:B------:R-:W-:Y:S02]  /*b490*/  F2FP.BF16.F32.PACK_AB R13, R60, R59 ;  /* 0x0000003b3c0d723e */ /* 0x000fe400000010ff */
[----:B------:R-:W1:Y:S01]  /*b4a0*/  MUFU.EX2 R3, R3 ;  /* 0x0000000300037308 */ /* 0x000e620000000800 */
[----:B----4-:R-:W-:-:S04]  /*b4b0*/  FADD.FTZ R28, R80, R25 ;  /* 0x00000019501c7221 */ /* 0x010fc80000010000 */
[----:B------:R-:W-:-:S03]  /*b4c0*/  FADD.FTZ R29, R83, R28 ;  /* 0x0000001c531d7221 */ /* 0x000fc60000010000 */
[----:B------:R-:W4:Y:S01]  /*b4d0*/  MUFU.EX2 R88, R88 ;  /* 0x0000005800587308 */ /* 0x000f220000000800 */
[----:B------:R-:W-:Y:S01]  /*b4e0*/  F2FP.BF16.F32.PACK_AB R15, R64, R63 ;  /* 0x0000003f400f723e */ /* 0x000fe200000010ff */
[----:B------:R-:W-:Y:S01]  /*b4f0*/  FADD.FTZ R28, R84, R29 ;  /* 0x0000001d541c7221 */ /* 0x000fe20000010000 */
[----:B------:R-:W-:-:S05]  /*b500*/  FADD.FTZ R0, R35, R0 ;  /* 0x0000000023007221 */ /* 0x000fca0000010000 */
[----:B------:R-:W-:Y:S01]  /*b510*/  MUFU.EX2 R7, R7 ;  /* 0x0000000700077308 */ /* 0x000fe20000000800 */
[----:B------:R-:W-:Y:S01]  /*b520*/  FADD.FTZ R29, R85, R28 ;  /* 0x0000001c551d7221 */ /* 0x000fe20000010000 */
[----:B------:R2:W-:Y:S01]  /*b530*/  STSM.16.M88.4 [R115+0x6000], R12 ;  /* 0x0060000c73007844 */ /* 0x0005e20000000200 */
[----:B------:R-:W-:-:S05]  /*b540*/  FFMA.FTZ R105, R105, R6, -R113 ;  /* 0x0000000669697223 */ /* 0x000fca0000010871 */
[----:B------:R-:W4:Y:S01]  /*b550*/  MUFU.EX2 R89, R89 ;  /* 0x0000005900597308 */ /* 0x000f220000000800 */
[----:B------:R-:W-:Y:S01]  /*b560*/  FFMA.FTZ R106, R106, R6, -R113 ;  /* 0x000000066a6a7223 */ /* 0x000fe20000010871 */
[----:B------:R-:W-:-:S06]  /*b570*/  F2FP.BF16.F32.PACK_AB R24, R43, R42 ;  /* 0x0000002a2b18723e */ /* 0x000fcc00000010ff */
[----:B------:R-:W3:Y:S01]  /*b580*/  MUFU.EX2 R8, R8 ;  /* 0x0000000800087308 */ /* 0x000ee20000000800 */
[----:B--2---:R-:W-:Y:S01]  /*b590*/  F2FP.BF16.F32.PACK_AB R12, R39, R38 ;  /* 0x00000026270c723e */ /* 0x004fe200000010ff */
[----:B------:R-:W-:Y:S01]  /*b5a0*/  FADD.FTZ R39, R21, R0 ;  /* 0x0000000015277221 */ /* 0x000fe20000010000 */
[----:B0-----:R-:W-:-:S05]  /*b5b0*/  FADD.FTZ R0, R86, R29 ;  /* 0x0000001d56007221 */ /* 0x001fca0000010000 */
[----:B------:R-:W0:Y:S01]  /*b5c0*/  MUFU.EX2 R90, R90 ;  /* 0x0000005a005a7308 */ /* 0x000e220000000800 */
[----:B------:R-:W-:Y:S01]  /*b5d0*/  FADD.FTZ R28, R32, R39 ;  /* 0x00000027201c7221 */ /* 0x000fe20000010000 */
[----:B------:R-:W-:Y:S01]  /*b5e0*/  F2FP.BF16.F32.PACK_AB R26, R41, R40 ;  /* 0x00000028291a723e */ /* 0x000fe200000010ff */
[----:B------:R-:W-:Y:S01]  /*b5f0*/  FADD.FTZ R15, R87, R0 ;  /* 0x00000000570f7221 */ /* 0x000fe20000010000 */
[----:B------:R-:W-:Y:S01]  /*b600*/  F2FP.BF16.F32.PACK_AB R25, R68, R67 ;  /* 0x000000434419723e */ /* 0x000fe200000010ff */
[--C-:B------:R-:W-:Y:S01]  /*b610*/  FFMA.FTZ R107, R107, R6, -R113.reuse ;  /* 0x000000066b6b7223 */ /* 0x100fe20000010871 */
[----:B------:R-:W-:Y:S02]  /*b620*/  F2FP.BF16.F32.PACK_AB R27, R75, R72 ;  /* 0x000000484b1b723e */ /* 0x000fe400000010ff */
[----:B------:R-:W2:Y:S01]  /*b630*/  MUFU.EX2 R9, R9 ;  /* 0x0000000900097308 */ /* 0x000ea20000000800 */
[-CC-:B------:R-:W-:Y:S01]  /*b640*/  FFMA.FTZ R108, R108, R6.reuse, -R113.reuse ;  /* 0x000000066c6c7223 */ /* 0x180fe20000010871 */
[----:B------:R-:W-:Y:S01]  /*b650*/  FFMA.FTZ R109, R109, R6, -R113 ;  /* 0x000000066d6d7223 */ /* 0x000fe20000010871 */
[----:B-1----:R-:W-:-:S05]  /*b660*/  FADD.FTZ R28, R3, R28 ;  /* 0x0000001c031c7221 */ /* 0x002fca0000010000 */
[----:B------:R-:W1:Y:S01]  /*b670*/  MUFU.EX2 R31, R105 ;  /* 0x00000069001f7308 */ /* 0x000e620000000800 */
[----:B----4-:R-:W-:Y:S01]  /*b680*/  FADD.FTZ R0, R88, R15 ;  /* 0x0000000f58007221 */ /* 0x010fe20000010000 */
[----:B------:R4:W-:Y:S06]  /*b690*/  STSM.16.M88.4 [R94+0x6000], R24 ;  /* 0x006000185e007844 */ /* 0x0009ec0000000200 */
[----:B------:R-:W1:Y:S01]  /*b6a0*/  MUFU.EX2 R10, R10 ;  /* 0x0000000a000a7308 */ /* 0x000e620000000800 */
[----:B------:R-:W-:-:S07]  /*b6b0*/  FADD.FTZ R29, R89, R0 ;  /* 0x00000000591d7221 */ /* 0x000fce0000010000 */
[----:B------:R-:W1:Y:S01]  /*b6c0*/  MUFU.EX2 R106, R106 ;  /* 0x0000006a006a7308 */ /* 0x000e620000000800 */
[----:B----4-:R-:W-:Y:S01]  /*b6d0*/  F2FP.BF16.F32.PACK_AB R26, R32, R21 ;  /* 0x00000015201a723e */ /* 0x010fe200000010ff */
[----:B------:R-:W-:-:S06]  /*b6e0*/  FADD.FTZ R21, R7, R28 ;  /* 0x0000001c07157221 */ /* 0x000fcc0000010000 */
[----:B------:R-:W4:Y:S01]  /*b6f0*/  MUFU.EX2 R11, R11 ;  /* 0x0000000b000b7308 */ /* 0x000f220000000800 */
[----:B---3--:R-:W-:Y:S01]  /*b700*/  FADD.FTZ R0, R8, R21 ;  /* 0x0000001508007221 */ /* 0x008fe20000010000 */
[----:B0-----:R-:W-:-:S06]  /*b710*/  FADD.FTZ R28, R90, R29 ;  /* 0x0000001d5a1c7221 */ /* 0x001fcc0000010000 */
[----:B------:R-:W-:Y:S08]  /*b720*/  MUFU.EX2 R20, R20 ;  /* 0x0000001400147308 */ /* 0x000ff00000000800 */
[----:B------:R-:W-:Y:S08]  /*b730*/  MUFU.EX2 R4, R4 ;  /* 0x0000000400047308 */ /* 0x000ff00000000800 */
[----:B------:R-:W0:Y:S08]  /*b740*/  MUFU.EX2 R107, R107 ;  /* 0x0000006b006b7308 */ /* 0x000e300000000800 */
[----:B------:R-:W-:Y:S08]  /*b750*/  MUFU.EX2 R108, R108 ;  /* 0x0000006c006c7308 */ /* 0x000ff00000000800 */
[----:B------:R-:W3:Y:S01]  /*b760*/  MUFU.EX2 R109, R109 ;  /* 0x0000006d006d7308 */ /* 0x000ee20000000800 */
[----:B--2---:R-:W-:Y:S01]  /*b770*/  FADD.FTZ R21, R9, R0 ;  /* 0x0000000009157221 */ /* 0x004fe20000010000 */
[----:B-1----:R-:W-:Y:S01]  /*b780*/  FADD.FTZ R29, R31, R28 ;  /* 0x0000001c1f1d7221 */ /* 0x002fe20000010000 */
[----:B------:R-:W-:-:S02]  /*b790*/  F2FP.BF16.F32.PACK_AB R14, R37, R36 ;  /* 0x00000024250e723e */ /* 0x000fc400000010ff */
[----:B------:R-:W-:Y:S01]  /*b7a0*/  FADD.FTZ R0, R10, R21 ;  /* 0x000000150a007221 */ /* 0x000fe20000010000 */
[----:B------:R-:W-:Y:S01]  /*b7b0*/  FADD.FTZ R32, R106, R29 ;  /* 0x0000001d6a207221 */ /* 0x000fe20000010000 */
[----:B------:R-:W-:Y:S02]  /*b7c0*/  F2FP.BF16.F32.PACK_AB R13, R79, R71 ;  /* 0x000000474f0d723e */ /* 0x000fe400000010ff */
[----:B------:R-:W-:Y:S02]  /*b7d0*/  F2FP.BF16.F32.PACK_AB R15, R83, R80 ;  /* 0x00000050530f723e */ /* 0x000fe400000010ff */
[----:B------:R-:W-:Y:S02]  /*b7e0*/  F2FP.BF16.F32.PACK_AB R24, R35, R33 ;  /* 0x000000212318723e */ /* 0x000fe400000010ff */
[----:B------:R-:W-:Y:S02]  /*b7f0*/  F2FP.BF16.F32.PACK_AB R25, R85, R84 ;  /* 0x000000545519723e */ /* 0x000fe400000010ff */
[----:B------:R-:W-:-:S02]  /*b800*/  F2FP.BF16.F32.PACK_AB R27, R87, R86 ;  /* 0x00000056571b723e */ /* 0x000fc400000010ff */
[----:B------:R-:W-:Y:S01]  /*b810*/  F2FP.BF16.F32.PACK_AB R28, R7, R3 ;  /* 0x00000003071c723e */ /* 0x000fe200000010ff */
[----:B----4-:R-:W-:Y:S01]  /*b820*/  FADD.FTZ R3, R11, R0 ;  /* 0x000000000b037221 */ /* 0x010fe20000010000 */
[----:B------:R-:W-:Y:S01]  /*b830*/  F2FP.BF16.F32.PACK_AB R30, R9, R8 ;  /* 0x00000008091e723e */ /* 0x000fe200000010ff */
[----:B0-----:R-:W-:Y:S01]  /*b840*/  FADD.FTZ R7, R107, R32 ;  /* 0x000000206b077221 */ /* 0x001fe20000010000 */
[----:B------:R-:W-:Y:S02]  /*b850*/  F2FP.BF16.F32.PACK_AB R8, R11, R10 ;  /* 0x0000000a0b08723e */ /* 0x000fe400000010ff */
[----:B------:R-:W-:Y:S02]  /*b860*/  F2FP.BF16.F32.PACK_AB R29, R89, R88 ;  /* 0x00000058591d723e */ /* 0x000fe400000010ff */
[----:B------:R-:W-:Y:S02]  /*b870*/  F2FP.BF16.F32.PACK_AB R31, R31, R90 ;  /* 0x0000005a1f1f723e */ /* 0x000fe400000010ff */
[----:B------:R-:W-:-:S02]  /*b880*/  F2FP.BF16.F32.PACK_AB R9, R107, R106 ;  /* 0x0000006a6b09723e */ /* 0x000fc400000010ff */
[----:B------:R-:W-:Y:S02]  /*b890*/  F2FP.BF16.F32.PACK_AB R10, R4, R20 ;  /* 0x00000014040a723e */ /* 0x000fe400000010ff */
[----:B---3--:R-:W-:Y:S01]  /*b8a0*/  F2FP.BF16.F32.PACK_AB R11, R109, R108 ;  /* 0x0000006c6d0b723e */ /* 0x008fe200000010ff */
[----:B------:R0:W-:Y:S01]  /*b8b0*/  STSM.16.M88.4 [R116+0x2a800], R12 ;  /* 0x02a8000c74007844 */ /* 0x0001e20000000200 */
[----:B------:R-:W-:-:S03]  /*b8c0*/  FADD.FTZ R108, R108, R7 ;  /* 0x000000076c6c7221 */ /* 0x000fc60000010000 */
[----:B------:R0:W-:Y:S04]  /*b8d0*/  STSM.16.M88.4 [R50], R24 ;  /* 0x0000001832007844 */ /* 0x0001e80000000200 */
[----:B------:R0:W-:Y:S01]  /*b8e0*/  STSM.16.M88.4 [R115+0xc000], R28 ;  /* 0x00c0001c73007844 */ /* 0x0001e20000000200 */
[----:B------:R-:W-:-:S03]  /*b8f0*/  FADD.FTZ R0, R109, R108 ;  /* 0x0000006c6d007221 */ /* 0x000fc60000010000 */
[----:B------:R0:W-:Y:S01]  /*b900*/  STSM.16.M88.4 [R94+0xc000], R8 ;  /* 0x00c000085e007844 */ /* 0x0001e20000000200 */
[----:B------:R1:W-:Y:S06]  /*b910*/  MEMBAR.ALL.CTA ;  /* 0x0000000000007992 */ /* 0x0003ec0000008000 */
[----:B-1----:R-:W1:Y:S04]  /*b920*/  FENCE.VIEW.ASYNC.S ;  /* 0x00000000000073c6 */ /* 0x002e680000000000 */
[----:B------:R0:W-:Y:S01]  /*b930*/  STL [R1+0x2c], R0 ;  /* 0x00002c0001007387 */ /* 0x0001e20000100800 */
[----:B------:R-:W-:Y:S01]  /*b940*/  ISETP.GE.AND P2, PT, R127, 0xc1, PT ;  /* 0x000000c17f00780c */ /* 0x000fe20003f46270 */
[----:B------:R-:W-:-:S02]  /*b950*/  IMAD.MOV.U32 R151, RZ, RZ, RZ ;  /* 0x000000ffff977224 */ /* 0x000fc400078e00ff */
[----:B------:R-:W-:Y:S02]  /*b960*/  FADD.FTZ R3, R20, R3 ;  /* 0x0000000314037221 */ /* 0x000fe40000010000 */
[----:B------:R-:W-:Y:S02]  /*b970*/  IMAD.MOV.U32 R150, RZ, RZ, R151 ;  /* 0x000000ffff967224 */ /* 0x000fe400078e0097 */
[----:B------:R-:W-:Y:S01]  /*b980*/  FADD.FTZ R4, R4, R3 ;  /* 0x0000000304047221 */ /* 0x000fe20000010000 */
        /* <DEDUP_REMOVED lines=29> */
[----:B------:R-:W-:Y:S01]  /*bb60*/  IMAD.MOV.U32 R120, RZ, RZ, R151 ;  /* 0x000000ffff787224 */ /* 0x000fe200078e0097 */
[----:B-1----:R-:W-:Y:S01]  /*bb70*/  NOP ;  /* 0x0000000000007918 */ /* 0x002fe20000000000 */
[----:B0-----:R-:W-:Y:S05]  /*bb80*/  @!P2 BRA `(.L_x_13140) ;  /* 0x0000003c00b4a947 */ /* 0x001fea0003800000 */
[----:B------:R-:W-:Y:S02]  /*bb90*/  VIADD R0, R155, 0xfffffffe ;  /* 0xfffffffe9b007836 */ /* 0x000fe40000000000 */
[----:B------:R-:W-:Y:S02]  /*bba0*/  IMAD.MOV.U32 R3, RZ, RZ, R34 ;  /* 0x000000ffff037224 */ /* 0x000fe400078e0022 */
[----:B------:R-:W-:Y:S01]  /*bbb0*/  IMAD.MOV.U32 R7, RZ, RZ, R5 ;  /* 0x000000ffff077224 */ /* 0x000fe200078e0005 */
[----:B------:R0:W-:Y:S04]  /*bbc0*/  STL [R1+0x28], R0 ;  /* 0x0000280001007387 */ /* 0x0001e80000100800 */
[----:B------:R1:W5:Y:S01]  /*bbd0*/  LDL.LU R8, [R1+0x30] ;  /* 0x0000300001087983 */ /* 0x0003620000300800 */
[----:B------:R-:W-:-:S02]  /*bbe0*/  CS2R R150, SRZ ;  /* 0x0000000000967805 */ /* 0x000fc4000001ff00 */
[----:B------:R-:W-:Y:S02]  /*bbf0*/  CS2R R148, SRZ ;  /* 0x0000000000947805 */ /* 0x000fe4000001ff00 */
[----:B------:R-:W-:Y:S02]  /*bc00*/  CS2R R146, SRZ ;  /* 0x0000000000927805 */ /* 0x000fe4000001ff00 */
[----:B------:R-:W-:Y:S02]  /*bc10*/  CS2R R144, SRZ ;  /* 0x0000000000907805 */ /* 0x000fe4000001ff00 */
[----:B------:R-:W-:Y:S01]  /*bc20*/  CS2R R142, SRZ ;  /* 0x00000000008e7805 */ /* 0x000fe2000001ff00 */
[----:B0-----:R-:W-:Y:S01]  /*bc30*/  IMAD.MOV.U32 R0, RZ, RZ, R152 ;  /* 0x000000ffff007224 */ /* 0x001fe200078e0098 */
        /* <DEDUP_REMOVED lines=10> */
[----:B-1----:R-:W-:-:S07]  /*bce0*/  CS2R R120, SRZ ;  /* 0x0000000000787805 */ /* 0x002fce000001ff00 */
.L_x_13150:
[----:B------:R-:W2:Y:S01]  /*bcf0*/  LDL R6, [R1+0x78] ;  /* 0x0000780001067983 */ /* 0x000ea20000100800 */
[----:B------:R-:W-:Y:S01]  /*bd00*/  IADD3 R152, R0, 0x1, RZ ;  /* 0x0000000100987810 */ /* 0x000fe20007ffe0ff */
        /* <DEDUP_REMOVED lines=10> */
.L_x_13142:
[----:B------:R-:W-:Y:S01]  /*bdb0*/  IMAD R5, R152, 0x8, R2 ;  /* 0x0000000898057824 */ /* 0x000fe200078e0202 */
[----:B0-----:R-:W-:-:S04]  /*bdc0*/  SHF.L.U32 R6, R6, 0x1f, RZ ;  /* 0x0000001f06067819 */ /* 0x001fc800000006ff */
[----:B------:R0:W1:Y:S01]  /*bdd0*/  SYNCS.PHASECHK.TRANS64.TRYWAIT P3, [R5+URZ+0x30830], R6 ;  /* 0x03083006050075a7 */ /* 0x000062000806017f */
[----:B------:R-:W-:Y:S05]  /*bde0*/  @!P0 BRA `(.L_x_13143) ;  /* 0x0000000000048947 */ /* 0x000fea0003800000 */
[----:B------:R-:W-:Y:S01]  /*bdf0*/  BPT.TRAP 0x1 ;  /* 0x000000040000795c */ /* 0x000fe20000300000 */
.L_x_13143:
[----:B------:R-:W-:Y:S04]  /*be00*/  BSSY B0, `(.L_x_13141) ;  /* 0x0000004000007945 */ /* 0x000fe80003800000 */
[----:B-1----:R-:W-:Y:S05]  /*be10*/  @P3 BRA `(.L_x_13144) ;  /* 0x0000000000083947 */ /* 0x002fea0003800000 */
[----:B------:R-:W1:Y:S02]  /*be20*/  SYNCS.PHASECHK.TRANS64.TRYWAIT P3, [R5+URZ+0x30830], R6 ;  /* 0x03083006050075a7 */ /* 0x000e64000806017f */
[----:B-1----:R-:W-:Y:S05]  /*be30*/  @!P3 BRA `(.L_x_13145) ;  /* 0x000000cc000cb947 */ /* 0x002fea0003800000 */
.L_x_13144:
[----:B------:R-:W-:Y:S05]  /*be40*/  BSYNC B0 ;  /* 0x0000000000007941 */ /* 0x000fea0003800000 */
.L_x_13141:
[----:B01----:R-:W2:Y:S04]  /*be50*/  LDL R6, [R1+0x7c] ;  /* 0x00007c0001067983 */ /* 0x003ea80000100800 */
[----:B------:R-:W3:Y:S01]  /*be60*/  LDL.64 R20, [R1+0x50] ;  /* 0x0000500001147983 */ /* 0x000ee20000100a00 */
[----:B------:R-:W-:Y:S01]  /*be70*/  MOV R15, 0x40000040 ;  /* 0x40000040000f7802 */ /* 0x000fe20000000f00 */
[----:B------:R-:W-:Y:S05]  /*be80*/  WARPSYNC.ALL ;  /* 0x0000000000007948 */ /* 0x000fea0003800000 */
[----:B------:R-:W-:Y:S01]  /*be90*/  R2UR UR15, R15 ;  /* 0x000000000f0f72ca */ /* 0x000fe200000e0000 */
[----:B------:R-:W0:Y:S01]  /*bea0*/  S2R R5, SR_TID.X ;  /* 0x0000000000057919 */ /* 0x000e220000002100 */
[----:B------:R-:W-:-:S02]  /*beb0*/  IMAD.MOV.U32 R13, RZ, RZ, 0x40000040 ;  /* 0x40000040ff0d7424 */ /* 0x000fc400078e00ff */
[----:B------:R-:W-:-:S03]  /*bec0*/  IMAD.MOV.U32 R11, RZ, RZ, 0x40000040 ;  /* 0x40000040ff0b7424 */ /* 0x000fc600078e00ff */
[----:B------:R-:W-:Y:S02]  /*bed0*/  R2UR UR11, R13 ;  /* 0x000000000d0b72ca */ /* 0x000fe400000e0000 */
[----:B0-----:R-:W-:-:S05]  /*bee0*/  SHF.R.U32.HI R5, RZ, 0x7, R5 ;  /* 0x00000007ff057819 */ /* 0x001fca0000011605 */
[----:B------:R-:W-:-:S05]  /*bef0*/  VIADD R5, R5, 0x8 ;  /* 0x0000000805057836 */ /* 0x000fca0000000000 */
[----:B------:R0:W-:Y:S01]  /*bf00*/  BAR.SYNC.DEFER_BLOCKING R5, 0x100 ;  /* 0x000400050000751d */ /* 0x0001e20000010000 */
[----:B------:R-:W-:-:S05]  /*bf10*/  R2UR UR7, R11 ;  /* 0x000000000b0772ca */ /* 0x000fca00000e0000 */
[----:B------:R-:W-:Y:S01]  /*bf20*/  WARPGROUP.ARRIVE ;  /* 0x00000000000079c5 */ /* 0x000fe20000000000 */
[----:B--2---:R-:W-:-:S04]  /*bf30*/  IMAD R10, R152, 0x600, R6 ;  /* 0x00000600980a7824 */ /* 0x004fc800078e0206 */
[----:B------:R-:W-:-:S05]  /*bf40*/  VIADD R14, R10, 0x4 ;  /* 0x000000040a0e7836 */ /* 0x000fca0000000000 */
[----:B------:R-:W-:Y:S02]  /*bf50*/  R2UR UR14, R14 ;  /* 0x000000000e0e72ca */ /* 0x000fe400000e0000 */
[----:B------:R-:W2:Y:S01]  /*bf60*/  LDL.64 R14, [R1+0x68] ;  /* 0x00006800010e7983 */ /* 0x000ea20000100a00 */
[----:B------:R-:W-:-:S05]  /*bf70*/  VIADD R12, R10, 0x2 ;  /* 0x000000020a0c7836 */ /* 0x000fca0000000000 */
[----:B------:R-:W-:Y:S02]  /*bf80*/  R2UR UR10, R12 ;  /* 0x000000000c0a72ca */ /* 0x000fe400000e0000 */
[----:B------:R-:W4:Y:S01]  /*bf90*/  LDL.64 R12, [R1+0x60] ;  /* 0x00006000010c7983 */ /* 0x000f220000100a00 */
[----:B---3--:R-:W-:Y:S02]  /*bfa0*/  R2UR UR4, R20 ;  /* 0x00000000140472ca */ /* 0x008fe400000e0000 */
[----:B------:R-:W-:Y:S02]  /*bfb0*/  R2UR UR5, R21 ;  /* 0x00000000150572ca */ /* 0x000fe400000e0000 */
[----:B------:R-:W-:Y:S01]  /*bfc0*/  R2UR UR6, R10 ;  /* 0x000000000a0672ca */ /* 0x000fe200000e0000 */
[----:B------:R-:W3:-:S12]  /*bfd0*/  LDL.64 R20, [R1+0x58] ;  /* 0x0000580001147983 */ /* 0x000ed80000100a00 */
[----:B------:R-:W-:Y:S03]  /*bfe0*/  HGMMA.64x192x16.F32.BF16 R24, gdesc[UR4], RZ, !UPT, gsb0 ;  /* 0x02e00000041879f0 */ /* 0x000fe6000c0018ff */
[----:B------:R-:W-:Y:S02]  /*bff0*/  WARPGROUP.DEPBAR.LE gsb0, 0x0 ;  /* 0x00008000000079c5 */ /* 0x000fe40000010000 */
[----:B------:R-:W-:Y:S01]  /*c000*/  WARPGROUP.ARRIVE ;  /* 0x00000000000079c5 */ /* 0x000fe20000000000 */
[----:B--2---:R-:W-:Y:S02]  /*c010*/  R2UR UR8, R14 ;  /* 0x000000000e0872ca */ /* 0x004fe400000e0000 */
[----:B------:R-:W-:-:S13]  /*c020*/  R2UR UR9, R15 ;  /* 0x000000000f0972ca */ /* 0x000fda00000e0000 */
[----:B------:R-:W-:Y:S01]  /*c030*/  HGMMA.64x192x16.F32.BF16 R24, gdesc[UR8], R24, gsb0 ;  /* 0x02e00000081879f0 */ /* 0x000fe20008001818 */
[----:B----4-:R-:W-:Y:S02]  /*c040*/  R2UR UR12, R12 ;  /* 0x000000000c0c72ca */ /* 0x010fe400000e0000 */
[----:B------:R-:W-:Y:S01]  /*c050*/  R2UR UR13, R13 ;  /* 0x000000000d0d72ca */ /* 0x000fe200000e0000 */
[----:B------:R-:W-:Y:S01]  /*c060*/  VIADD R10, R10, 0x6 ;  /* 0x000000060a0a7836 */ /* 0x000fe20000000000 */
[----:B------:R-:W-:Y:S02]  /*c070*/  R2UR UR19, R11 ;  /* 0x000000000b1372ca */ /* 0x000fe400000e0000 */
[----:B---3--:R-:W-:Y:S02]  /*c080*/  R2UR UR16, R20 ;  /* 0x00000000141072ca */ /* 0x008fe400000e0000 */
[----:B------:R-:W-:Y:S02]  /*c090*/  R2UR UR18, R10 ;  /* 0x000000000a1272ca */ /* 0x000fe400000e0000 */
[----:B------:R-:W-:Y:S01]  /*c0a0*/  R2UR UR17, R21 ;  /* 0x00000000151172ca */ /* 0x000fe200000e0000 */
[----:B------:R-:W-:-:S02]  /*c0b0*/  WARPGROUP.DEPBAR.LE gsb0, 0x0 ;  /* 0x00008000000079c5 */ /* 0x000fc40000010000 */
[----:B------:R-:W-:-:S06]  /*c0c0*/  WARPGROUP.ARRIVE ;  /* 0x00000000000079c5 */ /* 0x000fcc0000000000 */
        /* <DEDUP_REMOVED lines=8> */
.L_x_13147:
[----:B------:R-:W-:Y:S01]  /*c150*/  SHF.L.U32 R5, R8, 0x1f, RZ ;  /* 0x0000001f08057819 */ /* 0x000fe200000006ff */
[----:B------:R-:W-:-:S04]  /*c160*/  IMAD R6, R0, 0x8, R2 ;  /* 0x0000000800067824 */ /* 0x000fc800078e0202 */
[----:B------:R0:W1:Y:S01]  /*c170*/  SYNCS.PHASECHK.TRANS64.TRYWAIT P2, [R6+URZ+0x30850], R5 ;  /* 0x03085005060075a7 */ /* 0x000062000804017f */
[----:B------:R-:W-:Y:S05]  /*c180*/  @!P0 BRA `(.L_x_13148) ;  /* 0x0000000000048947 */ /* 0x000fea0003800000 */
[----:B------:R-:W-:Y:S01]  /*c190*/  BPT.TRAP 0x1 ;  /* 0x000000040000795c */ /* 0x000fe20000300000 */
.L_x_13148:
[----:B-1----:R-:W-:Y:S05]  /*c1a0*/  @P2 BRA `(.L_x_13146) ;  /* 0x0000000000082947 */ /* 0x002fea0003800000 */
[----:B------:R-:W1:Y:S02]  /*c1b0*/  SYNCS.PHASECHK.TRANS64.TRYWAIT P2, [R6+URZ+0x30850], R5 ;  /* 0x03085005060075a7 */ /* 0x000e64000804017f */
[----:B-1----:R-:W-:Y:S05]  /*c1c0*/  @!P2 BRA `(.L_x_13149) ;  /* 0x000000c8003ca947 */ /* 0x002fea0003800000 */
.L_x_13146:
[----:B------:R-:W-:Y:S05]  /*c1d0*/  WARPSYNC.ALL ;  /* 0x0000000000007948 */ /* 0x000fea0003800000 */
[----:B------:R-:W-:Y:S01]  /*c1e0*/  ULDC UR4, c[0x0][0x9d8] ;  /* 0x0002760000047ab9 */ /* 0x000fe20000000800 */
[----:B------:R2:W-:Y:S01]  /*c1f0*/  STL [R1+0xc0], R19 ;  /* 0x0000c01301007387 */ /* 0x0005e20000100800 */
        /* <DEDUP_REMOVED lines=11> */
[----:B------:R-:W-:Y:S01]  /*c2b0*/  STL [R1+0xbc], R18 ;  /* 0x0000bc1201007387 */ /* 0x000fe20000100800 */
[----:B01----:R3:W0:Y:S01]  /*c2c0*/  MUFU.TANH R5, R35 ;  /* 0x0000002300057308 */ /* 0x0036220000002400 */
[----:B------:R-:W-:Y:S01]  /*c2d0*/  FMUL.FTZ R34, R34, UR4 ;  /* 0x0000000422227c20 */ /* 0x000fe20008410000 */
[----:B------:R-:W-:Y:S01]  /*c2e0*/  FMUL.FTZ R10, R53, UR4 ;  /* 0x00000004350a7c20 */ /* 0x000fe20008410000 */
[----:B------:R1:W-:Y:S01]  /*c2f0*/  STL [R1+0xb8], R17 ;  /* 0x0000b81101007387 */ /* 0x0003e20000100800 */
[----:B------:R-:W-:Y:S01]  /*c300*/  FMUL.FTZ R37, R37, UR4 ;  /* 0x0000000425257c20 */ /* 0x000fe20008410000 */
[----:B------:R-:W-:Y:S01]  /*c310*/  FMUL.FTZ R157, R40, UR4 ;  /* 0x00000004289d7c20 */ /* 0x000fe20008410000 */
[----:B------:R-:W-:Y:S01]  /*c320*/  FMUL.FTZ R13, R60, UR4 ;  /* 0x000000043c0d7c20 */ /* 0x000fe20008410000 */
[----:B------:R-:W-:Y:S01]  /*c330*/  FMUL.FTZ R156, R41, UR4 ;  /* 0x00000004299c7c20 */ /* 0x000fe20008410000 */
[----:B------:R-:W4:Y:S01]  /*c340*/  MUFU.TANH R6, R24 ;  /* 0x0000001800067308 */ /* 0x000f220000002400 */
[----:B---3--:R-:W-:-:S02]  /*c350*/  IMAD.MOV.U32 R35, RZ, RZ, R9 ;  /* 0x000000ffff237224 */ /* 0x008fc400078e0009 */
[----:B------:R-:W-:Y:S01]  /*c360*/  FMUL.FTZ R31, R31, UR4 ;  /* 0x000000041f1f7c20 */ /* 0x000fe20008410000 */
[----:B------:R-:W-:Y:S01]  /*c370*/  FMUL.FTZ R155, R44, UR4 ;  /* 0x000000042c9b7c20 */ /* 0x000fe20008410000 */
[----:B------:R3:W-:Y:S01]  /*c380*/  STL [R1+0xb4], R16 ;  /* 0x0000b41001007387 */ /* 0x0007e20000100800 */
[----:B------:R-:W-:Y:S01]  /*c390*/  FMUL.FTZ R45, R45, UR4 ;  /* 0x000000042d2d7c20 */ /* 0x000fe20008410000 */
[----:B------:R-:W-:Y:S01]  /*c3a0*/  FMUL.FTZ R44, R48, UR4 ;  /* 0x00000004302c7c20 */ /* 0x000fe20008410000 */
[----:B------:R-:W-:Y:S01]  /*c3b0*/  FMUL.FTZ R9, R52, UR4 ;  /* 0x0000000434097c20 */ /* 0x000fe20008410000 */
[----:B------:R1:W-:Y:S01]  /*c3c0*/  MUFU.TANH R8, R28 ;  /* 0x0000001c00087308 */ /* 0x0003e20000002400 */
[----:B0-----:R-:W-:Y:S01]  /*c3d0*/  MOV R53, R5 ;  /* 0x0000000500357202 */ /* 0x001fe20000000f00 */
[----:B------:R-:W-:Y:S01]  /*c3e0*/  FMUL.FTZ R11, R56, UR4 ;  /* 0x00000004380b7c20 */ /* 0x000fe20008410000 */
[----:B------:R-:W-:Y:S01]  /*c3f0*/  FMUL.FTZ R12, R57, UR4 ;  /* 0x00000004390c7c20 */ /* 0x000fe20008410000 */
[----:B------:R-:W-:Y:S01]  /*c400*/  FMUL.FTZ R38, R38, UR4 ;  /* 0x0000000426267c20 */ /* 0x000fe20008410000 */
[----:B------:R-:W-:Y:S01]  /*c410*/  FMUL.FTZ R20, R65, UR4 ;  /* 0x0000000441147c20 */ /* 0x000fe20008410000 */
[----:B------:R-:W-:Y:S01]  /*c420*/  FMUL.FTZ R27, R27, UR4 ;  /* 0x000000041b1b7c20 */ /* 0x000fe20008410000 */
[----:B------:R-:W-:Y:S01]  /*c430*/  FMUL.FTZ R40, R100, UR4 ;  /* 0x0000000464287c20 */ /* 0x000fe20008410000 */
[----:B--2---:R-:W-:Y:S01]  /*c440*/  MUFU.TANH R19, R26 ;  /* 0x0000001a00137308 */ /* 0x004fe20000002400 */
[----:B----4-:R-:W-:Y:S01]  /*c450*/  FMNMX.FTZ R5, R6, R7, !PT ;  /* 0x0000000706057209 */ /* 0x010fe20007810000 */
[----:B-1----:R-:W-:Y:S01]  /*c460*/  FMUL.FTZ R28, R72, UR4 ;  /* 0x00000004481c7c20 */ /* 0x002fe20008410000 */
[----:B------:R-:W-:Y:S01]  /*c470*/  FMUL.FTZ R41, R101, UR4 ;  /* 0x0000000465297c20 */ /* 0x000fe20008410000 */
[----:B------:R-:W-:Y:S01]  /*c480*/  FMUL.FTZ R100, R105, UR4 ;  /* 0x0000000469647c20 */ /* 0x000fe20008410000 */
[----:B------:R-:W-:Y:S01]  /*c490*/  FMNMX.FTZ R5, R35, R5, !PT ;  /* 0x0000000523057209 */ /* 0x000fe20007810000 */
[----:B------:R-:W-:Y:S01]  /*c4a0*/  FMUL.FTZ R101, R108, UR4 ;  /* 0x000000046c657c20 */ /* 0x000fe20008410000 */
[----:B------:R-:W-:Y:S01]  /*c4b0*/  FMUL.FTZ R108, R112, UR4 ;  /* 0x00000004706c7c20 */ /* 0x000fe20008410000 */
[----:B------:R0:W-:Y:S01]  /*c4c0*/  MUFU.TANH R26, R29 ;  /* 0x0000001d001a7308 */ /* 0x0001e20000002400 */
[----:B------:R-:W-:Y:S01]  /*c4d0*/  FMUL.FTZ R112, R116, UR4 ;  /* 0x0000000474707c20 */ /* 0x000fe20008410000 */
[----:B------:R-:W-:Y:S01]  /*c4e0*/  ULDC UR5, c[0x0][0x988] ;  /* 0x0002620000057ab9 */ /* 0x000fe20000000800 */
[----:B------:R-:W-:Y:S01]  /*c4f0*/  FMUL.FTZ R47, R47, UR4 ;  /* 0x000000042f2f7c20 */ /* 0x000fe20008410000 */
[----:B------:R-:W-:Y:S01]  /*c500*/  FMUL.FTZ R43, R43, UR4 ;  /* 0x000000042b2b7c20 */ /* 0x000fe20008410000 */
[----:B------:R-:W-:Y:S01]  /*c510*/  FMUL.FTZ R46, R46, UR4 ;  /* 0x000000042e2e7c20 */ /* 0x000fe20008410000 */
[----:B------:R-:W-:Y:S01]  /*c520*/  FMUL.FTZ R39, R39, UR4 ;  /* 0x0000000427277c20 */ /* 0x000fe20008410000 */
[----:B------:R-:W-:Y:S01]  /*c530*/  FMUL.FTZ R42, R42, UR4 ;  /* 0x000000042a2a7c20 */ /* 0x000fe20008410000 */
[----:B------:R1:W2:Y:S01]  /*c540*/  MUFU.TANH R14, R36 ;  /* 0x00000024000e7308 */ /* 0x0002a20000002400 */
[----:B0-----:R-:W-:Y:S01]  /*c550*/  FMUL.FTZ R29, R76, UR4 ;  /* 0x000000044c1d7c20 */ /* 0x001fe20008410000 */
[----:B------:R-:W-:Y:S01]  /*c560*/  FMUL.FTZ R54, R54, UR4 ;  /* 0x0000000436367c20 */ /* 0x000fe20008410000 */
[----:B------:R-:W-:Y:S01]  /*c570*/  FMUL.FTZ R58, R58, UR4 ;  /* 0x000000043a3a7c20 */ /* 0x000fe20008410000 */
[----:B------:R-:W-:Y:S01]  /*c580*/  FMUL.FTZ R48, R62, UR4 ;  /* 0x000000043e307c20 */ /* 0x000fe20008410000 */
[----:B------:R-:W-:Y:S01]  /*c590*/  FMUL.FTZ R50, R50, UR4 ;  /* 0x0000000432327c20 */ /* 0x000fe20008410000 */
[----:B------:R-:W-:Y:S01]  /*c5a0*/  FMUL.FTZ R55, R55, UR4 ;  /* 0x0000000437377c20 */ /* 0x000fe20008410000 */
[----:B------:R-:W-:Y:S01]  /*c5b0*/  FMUL.FTZ R51, R51, UR4 ;  /* 0x0000000433337c20 */ /* 0x000fe20008410000 */
[----:B------:R-:W-:Y:S01]  /*c5c0*/  MUFU.TANH R17, R30 ;  /* 0x0000001e00117308 */ /* 0x000fe20000002400 */
[----:B-1----:R-:W-:-:S07]  /*c5d0*/  FMUL.FTZ R36, R93, UR4 ;  /* 0x000000045d247c20 */ /* 0x002fce0008410000 */
[----:B------:R0:W1:Y:S01]  /*c5e0*/  MUFU.TANH R15, R33 ;  /* 0x00000021000f7308 */ /* 0x0000620000002400 */
[----:B--2---:R-:W-:Y:S02]  /*c5f0*/  IMAD.MOV.U32 R60, RZ, RZ, R14 ;  /* 0x000000ffff3c7224 */ /* 0x004fe400078e000e */
[----:B------:R-:W-:-:S05]  /*c600*/  FMUL.FTZ R14, R61, UR4 ;  /* 0x000000043d0e7c20 */ /* 0x000fca0008410000 */
[----:B------:R2:W-:Y:S01]  /*c610*/  MUFU.TANH R30, R32 ;  /* 0x00000020001e7308 */ /* 0x0005e20000002400 */
[----:B0-----:R-:W-:-:S07]  /*c620*/  FMUL.FTZ R33, R73, UR4 ;  /* 0x0000000449217c20 */ /* 0x001fce0008410000 */
[----:B------:R0:W4:Y:S01]  /*c630*/  MUFU.TANH R21, R34 ;  /* 0x0000002200157308 */ /* 0x0001220000002400 */
[----:B-1----:R-:W-:Y:S02]  /*c640*/  IMAD.MOV.U32 R61, RZ, RZ, R15 ;  /* 0x000000ffff3d7224 */ /* 0x002fe400078e000f */
[----:B------:R-:W-:Y:S01]  /*c650*/  FMUL.FTZ R15, R64, UR4 ;  /* 0x00000004400f7c20 */ /* 0x000fe20008410000 */
[----:B--2---:R-:W-:Y:S01]  /*c660*/  FMUL.FTZ R32, R77, UR4 ;  /* 0x000000044d207c20 */ /* 0x004fe20008410000 */
[----:B------:R-:W-:-:S03]  /*c670*/  FMUL.FTZ R64, R59, UR4 ;  /* 0x000000043b407c20 */ /* 0x000fc60008410000 */
[----:B------:R1:W2:Y:S01]  /*c680*/  MUFU.TANH R25, R37 ;  /* 0x0000002500197308 */ /* 0x0002a20000002400 */
[----:B0-----:R-:W-:Y:S02]  /*c690*/  IMAD.MOV.U32 R34, RZ, RZ, R8 ;  /* 0x000000ffff227224 */ /* 0x001fe400078e0008 */
[----:B------:R-:W-:Y:S01]  /*c6a0*/  FMUL.FTZ R8, R49, UR4 ;  /* 0x0000000431087c20 */ /* 0x000fe20008410000 */
[----:B------:R-:W-:Y:S02]  /*c6b0*/  FMUL.FTZ R49, R63, UR4 ;  /* 0x000000043f317c20 */ /* 0x000fe40008410000 */
[----:B------:R-:W-:Y:S02]  /*c6c0*/  FMNMX.FTZ R5, R34, R5, !PT ;  /* 0x0000000522057209 */ /* 0x000fe40007810000 */
[----:B------:R-:W0:Y:S01]  /*c6d0*/  MUFU.TANH R157, R157 ;  /* 0x0000009d009d7308 */ /* 0x000e220000002400 */
[----:B----4-:R-:W-:Y:S01]  /*c6e0*/  IMAD.MOV.U32 R56, RZ, RZ, R21 ;  /* 0x000000ffff387224 */ /* 0x010fe200078e0015 */
[----:B------:R-:W-:Y:S01]  /*c6f0*/  FMNMX.FTZ R5, R26, R5, !PT ;  /* 0x000000051a057209 */ /* 0x000fe20007810000 */
[----:B------:R-:W-:Y:S01]  /*c700*/  FMUL.FTZ R21, R68, UR4 ;  /* 0x0000000444157c20 */ /* 0x000fe20008410000 */
[----:B-1----:R-:W-:-:S02]  /*c710*/  FMUL.FTZ R37, R96, UR4 ;  /* 0x0000000460257c20 */ /* 0x002fc40008410000 */
[----:B------:R-:W-:Y:S02]  /*c720*/  FMNMX.FTZ R5, R30, R5, !PT ;  /* 0x000000051e057209 */ /* 0x000fe40007810000 */
[----:B------:R-:W1:Y:S02]  /*c730*/  MUFU.TANH R156, R156 ;  /* 0x0000009c009c7308 */ /* 0x000e640000002400 */
[----:B------:R-:W-:-:S04]  /*c740*/  FMNMX.FTZ R5, R61, R5, !PT ;  /* 0x000000053d057209 */ /* 0x000fc80007810000 */
[----:B------:R-:W-:Y:S02]  /*c750*/  FMNMX.FTZ R5, R60, R5, !PT ;  /* 0x000000053c057209 */ /* 0x000fe40007810000 */
[----:B---3--:R3:W-:Y:S08]  /*c760*/  MUFU.TANH R16, R31 ;  /* 0x0000001f00107308 */ /* 0x0087f00000002400 */
[----:B------:R-:W4:Y:S01]  /*c770*/  MUFU.TANH R155, R155 ;  /* 0x0000009b009b7308 */ /* 0x000f220000002400 */
[----:B---3--:R-:W-:Y:S01]  /*c780*/  FMUL.FTZ R31, R81, UR4 ;  /* 0x00000004511f7c20 */ /* 0x008fe20008410000 */
[----:B--2---:R-:W-:-:S02]  /*c790*/  IMAD.MOV.U32 R81, RZ, RZ, R25 ;  /* 0x000000ffff517224 */ /* 0x004fc400078e0019 */
[----:B------:R-:W-:Y:S01]  /*c7a0*/  FMUL.FTZ R25, R84, UR4 ;  /* 0x0000000454197c20 */ /* 0x000fe20008410000 */
[----:B------:R-:W-:Y:S02]  /*c7b0*/  IMAD.MOV.U32 R84, RZ, RZ, R30 ;  /* 0x000000ffff547224 */ /* 0x000fe400078e001e */
[----:B------:R-:W-:Y:S01]  /*c7c0*/  FMUL.FTZ R30, R85, UR4 ;  /* 0x00000004551e7c20 */ /* 0x000fe20008410000 */
[----:B------:R-:W-:Y:S01]  /*c7d0*/  IMAD.MOV.U32 R85, RZ, RZ, R26 ;  /* 0x000000ffff557224 */ /* 0x000fe200078e001a */
[----:B------:R-:W-:Y:S01]  /*c7e0*/  FMNMX.FTZ R5, R81, R5, !PT ;  /* 0x0000000551057209 */ /* 0x000fe20007810000 */
[----:B------:R-:W2:Y:S01]  /*c7f0*/  MUFU.TANH R45, R45 ;  /* 0x0000002d002d7308 */ /* 0x000ea20000002400 */
[----:B------:R-:W-:Y:S01]  /*c800*/  FMUL.FTZ R26, R88, UR4 ;  /* 0x00000004581a7c20 */ /* 0x000fe20008410000 */
[----:B------:R-:W-:Y:S01]  /*c810*/  IMAD.MOV.U32 R88, RZ, RZ, R34 ;  /* 0x000000ffff587224 */ /* 0x000fe200078e0022 */
[----:B0-----:R-:W-:Y:S01]  /*c820*/  FMNMX.FTZ R5, R157, R5, !PT ;  /* 0x000000059d057209 */ /* 0x001fe20007810000 */
[----:B------:R-:W-:Y:S01]  /*c830*/  FMUL.FTZ R34, R89, UR4 ;  /* 0x0000000459227c20 */ /* 0x000fe20008410000 */
[----:B------:R-:W-:-:S02]  /*c840*/  IMAD.MOV.U32 R89, RZ, RZ, R35 ;  /* 0x000000ffff597224 */ /* 0x000fc400078e0023 */
[----:B------:R-:W-:Y:S01]  /*c850*/  FMUL.FTZ R35, R92, UR4 ;  /* 0x000000045c237c20 */ /* 0x000fe20008410000 */
[----:B-1----:R-:W-:Y:S01]  /*c860*/  FMNMX.FTZ R5, R156, R5, !PT ;  /* 0x000000059c057209 */ /* 0x002fe20007810000 */
[----:B------:R-:W0:Y:S01]  /*c870*/  MUFU.TANH R44, R44 ;  /* 0x0000002c002c7308 */ /* 0x000e220000002400 */
[----:B------:R-:W-:Y:S02]  /*c880*/  IMAD.MOV.U32 R92, RZ, RZ, R6 ;  /* 0x000000ffff5c7224 */ /* 0x000fe400078e0006 */
[----:B----4-:R-:W-:-:S05]  /*c890*/  FMNMX.FTZ R5, R155, R5, !PT ;  /* 0x000000059b057209 */ /* 0x010fca0007810000 */
        /* <DEDUP_REMOVED lines=8> */
[----:B------:R2:W3:Y:S01]  /*c920*/  MUFU.TANH R24, R38 ;  /* 0x0000002600187308 */ /* 0x0004e20000002400 */
[----:B0-----:R-:W-:-:S07]  /*c930*/  FMNMX.FTZ R5, R10, R5, !PT ;  /* 0x000000050a057209 */ /* 0x001fce0007810000 */
[----:B------:R-:W0:Y:S01]  /*c940*/  MUFU.TANH R12, R12 ;  /* 0x0000000c000c7308 */ /* 0x000e220000002400 */
[----:B-1----:R-:W-:Y:S01]  /*c950*/  FMNMX.FTZ R5, R11, R5, !PT ;  /* 0x000000050b057209 */ /* 0x002fe20007810000 */
[----:B--2---:R-:W-:Y:S01]  /*c960*/  FMUL.FTZ R38, R97, UR4 ;  /* 0x0000000461267c20 */ /* 0x004fe20008410000 */
[----:B------:R-:W-:Y:S01]  /*c970*/  FMUL.FTZ R97, R104, UR4 ;  /* 0x0000000468617c20 */ /* 0x000fe20008410000 */
[----:B------:R-:W-:Y:S01]  /*c980*/  FMUL.FTZ R104, R109, UR4 ;  /* 0x000000046d687c20 */ /* 0x000fe20008410000 */
[----:B------:R-:W-:Y:S01]  /*c990*/  FMUL.FTZ R109, R113, UR4 ;  /* 0x00000004716d7c20 */ /* 0x000fe20008410000 */
[----:B------:R-:W-:Y:S02]  /*c9a0*/  FMUL.FTZ R113, R117, UR4 ;  /* 0x0000000475717c20 */ /* 0x000fe40008410000 */
[----:B------:R-:W1:Y:S01]  /*c9b0*/  MUFU.TANH R13, R13 ;  /* 0x0000000d000d7308 */ /* 0x000e620000002400 */
[----:B---3--:R-:W-:Y:S02]  /*c9c0*/  IMAD.MOV.U32 R65, RZ, RZ, R24 ;  /* 0x000000ffff417224 */ /* 0x008fe400078e0018 */
        /* <DEDUP_REMOVED lines=17> */
[----:B------:R1:W-:Y:S01]  /*cae0*/  MUFU.TANH R18, R27 ;  /* 0x0000001b00127308 */ /* 0x0003e20000002400 */
[----:B--2---:R-:W-:-:S07]  /*caf0*/  FMNMX.FTZ R5, R33, R5, !PT ;  /* 0x0000000521057209 */ /* 0x004fce0007810000 */
[----:B------:R-:W2:Y:S01]  /*cb00*/  MUFU.TANH R32, R32 ;  /* 0x0000002000207308 */ /* 0x000ea20000002400 */
[----:B-1----:R-:W-:Y:S01]  /*cb10*/  FMUL.FTZ R27, R80, UR4 ;  /* 0x00000004501b7c20 */ /* 0x002fe20008410000 */
[----:B0-----:R-:W-:-:S06]  /*cb20*/  FMNMX.FTZ R5, R29, R5, !PT ;  /* 0x000000051d057209 */ /* 0x001fcc0007810000 */
[----:B------:R-:W0:Y:S08]  /*cb30*/  MUFU.TANH R27, R27 ;  /* 0x0000001b001b7308 */ /* 0x000e300000002400 */
        /* <DEDUP_REMOVED lines=40> */
[----:B------:R-:W-:Y:S01]  /*cdc0*/  MUFU.TANH R52, R43 ;  /* 0x0000002b00347308 */ /* 0x000fe20000002400 */
[----:B-1----:R-:W-:-:S05]  /*cdd0*/  FMNMX.FTZ R5, R113, R5, !PT ;  /* 0x0000000571057209 */ /* 0x002fca0007810000 */
[----:B------:R-:W0:Y:S02]  /*cde0*/  SHFL.BFLY PT, R6, R5, 0x2, 0x1f ;  /* 0x0c401f0005067f89 */ /* 0x000e2400000e0000 */
[----:B------:R-:W-:Y:S08]  /*cdf0*/  MUFU.TANH R76, R46 ;  /* 0x0000002e004c7308 */ /* 0x000ff00000002400 */
[----:B------:R-:W-:Y:S08]  /*ce00*/  MUFU.TANH R105, R39 ;  /* 0x0000002700697308 */ /* 0x000ff00000002400 */
[----:B------:R-:W1:Y:S01]  /*ce10*/  MUFU.TANH R80, R42 ;  /* 0x0000002a00507308 */ /* 0x000e620000002400 */
[----:B0-----:R-:W-:-:S07]  /*ce20*/  FMNMX.FTZ R5, R5, R6, !PT ;  /* 0x0000000605057209 */ /* 0x001fce0007810000 */
[----:B------:R1:W-:Y:S01]  /*ce30*/  MUFU.TANH R72, R54 ;  /* 0x0000003600487308 */ /* 0x0003e20000002400 */
[----:B------:R-:W0:Y:S07]  /*ce40*/  SHFL.BFLY PT, R6, R5, 0x1, 0x1f ;  /* 0x0c201f0005067f89 */ /* 0x000e2e00000e0000 */
[----:B------:R-:W-:Y:S01]  /*ce50*/  MUFU.TANH R69, R58 ;  /* 0x0000003a00457308 */ /* 0x000fe20000002400 */
[----:B-1----:R-:W-:-:S07]  /*ce60*/  MOV R54, R80 ;  /* 0x0000005000367202 */ /* 0x002fce0000000f00 */
[----:B------:R1:W-:Y:S08]  /*ce70*/  MUFU.TANH R73, R50 ;  /* 0x0000003200497308 */ /* 0x0003f00000002400 */
[----:B------:R2:W-:Y:S01]  /*ce80*/  MUFU.TANH R68, R55 ;  /* 0x0000003700447308 */ /* 0x0005e20000002400 */
[----:B-1----:R-:W-:Y:S01]  /*ce90*/  FMUL.FTZ R50, R66, UR4 ;  /* 0x0000000442327c20 */ /* 0x002fe20008410000 */
[----:B------:R-:W-:Y:S01]  /*cea0*/  FMUL.FTZ R66, R90, UR4 ;  /* 0x000000045a427c20 */ /* 0x000fe20008410000 */
[----:B0-----:R-:W-:Y:S01]  /*ceb0*/  FMNMX.FTZ R5, R5, R6, !PT ;  /* 0x0000000605057209 */ /* 0x001fe20007810000 */
[----:B------:R-:W-:-:S04]  /*cec0*/  IMAD.U32 R6, RZ, RZ, UR5 ;  /* 0x00000005ff067e24 */ /* 0x000fc8000f8e00ff */
[C---:B------:R-:W-:Y:S01]  /*ced0*/  FADD.FTZ R7, -R5.reuse, R7 ;  /* 0x0000000705077221 */ /* 0x040fe20000010100 */
[-C--:B------:R-:W-:Y:S01]  /*cee0*/  FMUL.FTZ R47, R5, R6.reuse ;  /* 0x00000006052f7220 */ /* 0x080fe20000410000 */
[----:B--2---:R-:W-:Y:S01]  /*cef0*/  IMAD.MOV.U32 R55, RZ, RZ, R52 ;  /* 0x000000ffff377224 */ /* 0x004fe200078e0034 */
        /* <DEDUP_REMOVED lines=48> */
[-CC-:B------:R-:W-:Y:S01]  /*d200*/  FFMA.FTZ R21, R41, R6.reuse, -R47.reuse ;  /* 0x0000000629157223 */ /* 0x180fe2000001082f */
[----:B--2---:R-:W-:Y:S01]  /*d210*/  FADD.FTZ R4, R14, R4 ;  /* 0x000000040e047221 */ /* 0x004fe20000010000 */
        /* <DEDUP_REMOVED lines=8> */
[C---:B0-----:R-:W-:Y:S01]  /*d2a0*/  FADD.FTZ R47, R42.reuse, R4 ;  /* 0x000000042a2f7221 */ /* 0x041fe20000010000 */
[----:B------:R-:W-:Y:S01]  /*d2b0*/  FMNMX.FTZ R4, R19, R3, !PT ;  /* 0x0000000313047209 */ /* 0x000fe20007810000 */
[----:B------:R-:W-:Y:S01]  /*d2c0*/  IMAD.MOV.U32 R36, RZ, RZ, R65 ;  /* 0x000000ffff247224 */ /* 0x000fe200078e0041 */
[----:B------:R-:W-:Y:S01]  /*d2d0*/  F2FP.BF16.F32.PACK_AB R14, R42, R14 ;  /* 0x0000000e2a0e723e */ /* 0x000fe200000010ff */
[----:B------:R-:W-:Y:S01]  /*d2e0*/  IMAD.MOV.U32 R65, RZ, RZ, R56 ;  /* 0x000000ffff417224 */ /* 0x000fe200078e0038 */
[----:B------:R-:W-:Y:S01]  /*d2f0*/  FMNMX.FTZ R4, R18, R4, !PT ;  /* 0x0000000412047209 */ /* 0x000fe20007810000 */
[----:B------:R-:W-:Y:S01]  /*d300*/  IMAD.MOV.U32 R35, RZ, RZ, R53 ;  /* 0x000000ffff237224 */ /* 0x000fe200078e0035 */
[----:B------:R-:W0:Y:S01]  /*d310*/  MUFU.TANH R64, R64 ;  /* 0x0000004000407308 */ /* 0x000e220000002400 */
[----:B------:R-:W-:Y:S01]  /*d320*/  IMAD.MOV.U32 R37, RZ, RZ, R105 ;  /* 0x000000ffff257224 */ /* 0x000fe200078e0069 */
[----:B------:R-:W-:Y:S01]  /*d330*/  FMNMX.FTZ R4, R17, R4, !PT ;  /* 0x0000000411047209 */ /* 0x000fe20007810000 */
[----:B------:R-:W-:Y:S01]  /*d340*/  IMAD.MOV.U32 R38, RZ, RZ, R54 ;  /* 0x000000ffff267224 */ /* 0x000fe200078e0036 */
[----:B------:R-:W-:Y:S01]  /*d350*/  MOV R45, R68 ;  /* 0x00000044002d7202 */ /* 0x000fe20000000f00 */
[----:B------:R-:W-:Y:S01]  /*d360*/  IMAD.MOV.U32 R39, RZ, RZ, R55 ;  /* 0x000000ffff277224 */ /* 0x000fe200078e0037 */
[----:B------:R-:W-:Y:S01]  /*d370*/  FMNMX.FTZ R4, R16, R4, !PT ;  /* 0x0000000410047209 */ /* 0x000fe20007810000 */
[----:B------:R-:W-:Y:S01]  /*d380*/  IMAD.MOV.U32 R40, RZ, RZ, R76 ;  /* 0x000000ffff287224 */ /* 0x000fe200078e004c */
[----:B------:R-:W1:Y:S01]  /*d390*/  MUFU.TANH R48, R48 ;  /* 0x0000003000307308 */ /* 0x000e620000002400 */
[----:B------:R-:W-:Y:S01]  /*d3a0*/  IMAD.MOV.U32 R41, RZ, RZ, R57 ;  /* 0x000000ffff297224 */ /* 0x000fe200078e0039 */
[----:B------:R-:W-:Y:S01]  /*d3b0*/  FMNMX.FTZ R4, R65, R4, !PT ;  /* 0x0000000441047209 */ /* 0x000fe20007810000 */
[----:B------:R-:W-:Y:S01]  /*d3c0*/  IMAD.MOV.U32 R42, RZ, RZ, R73 ;  /* 0x000000ffff2a7224 */ /* 0x000fe200078e0049 */
[----:B------:R-:W-:Y:S01]  /*d3d0*/  F2FP.BF16.F32.PACK_AB R12, R46, R12 ;  /* 0x0000000c2e0c723e */ /* 0x000fe200000010ff */
[----:B------:R-:W-:Y:S01]  /*d3e0*/  IMAD.MOV.U32 R43, RZ, RZ, R77 ;  /* 0x000000ffff2b7224 */ /* 0x000fe200078e004d */
[----:B------:R-:W-:Y:S01]  /*d3f0*/  FMNMX.FTZ R4, R35, R4, !PT ;  /* 0x0000000423047209 */ /* 0x000fe20007810000 */
[----:B------:R-:W-:Y:S01]  /*d400*/  IMAD.MOV.U32 R44, RZ, RZ, R72 ;  /* 0x000000ffff2c7224 */ /* 0x000fe200078e0048 */
[----:B------:R-:W2:Y:S01]  /*d410*/  MUFU.TANH R49, R49 ;  /* 0x0000003100317308 */ /* 0x000ea20000002400 */
[----:B------:R-:W-:Y:S01]  /*d420*/  IMAD.MOV.U32 R46, RZ, RZ, R69 ;  /* 0x000000ffff2e7224 */ /* 0x000fe200078e0045 */
[----:B------:R-:W-:Y:S01]  /*d430*/  FMNMX.FTZ R4, R36, R4, !PT ;  /* 0x0000000424047209 */ /* 0x000fe20007810000 */
[----:B------:R-:W-:Y:S01]  /*d440*/  FMUL.FTZ R51, R67, UR4 ;  /* 0x0000000443337c20 */ /* 0x000fe20008410000 */
[----:B------:R-:W-:Y:S01]  /*d450*/  FMUL.FTZ R52, R70, UR4 ;  /* 0x0000000446347c20 */ /* 0x000fe20008410000 */
[----:B------:R-:W-:Y:S01]  /*d460*/  FMUL.FTZ R53, R71, UR4 ;  /* 0x0000000447357c20 */ /* 0x000fe20008410000 */
[----:B------:R-:W-:Y:S01]  /*d470*/  FMNMX.FTZ R4, R37, R4, !PT ;  /* 0x0000000425047209 */ /* 0x000fe20007810000 */
[----:B------:R-:W-:Y:S01]  /*d480*/  FMUL.FTZ R54, R74, UR4 ;  /* 0x000000044a367c20 */ /* 0x000fe20008410000 */
[----:B------:R-:W3:Y:S01]  /*d490*/  MUFU.TANH R50, R50 ;  /* 0x0000003200327308 */ /* 0x000ee20000002400 */
[----:B------:R-:W-:Y:S01]  /*d4a0*/  FMUL.FTZ R55, R75, UR4 ;  /* 0x000000044b377c20 */ /* 0x000fe20008410000 */
[----:B------:R-:W-:Y:S01]  /*d4b0*/  FMNMX.FTZ R4, R38, R4, !PT ;  /* 0x0000000426047209 */ /* 0x000fe20007810000 */
[----:B------:R-:W-:Y:S01]  /*d4c0*/  FMUL.FTZ R56, R78, UR4 ;  /* 0x000000044e387c20 */ /* 0x000fe20008410000 */
[----:B------:R-:W-:Y:S01]  /*d4d0*/  FMUL.FTZ R57, R79, UR4 ;  /* 0x000000044f397c20 */ /* 0x000fe20008410000 */
[----:B------:R-:W-:Y:S01]  /*d4e0*/  IMAD.MOV.U32 R79, RZ, RZ, R58 ;  /* 0x000000ffff4f7224 */ /* 0x000fe200078e003a */
[----:B------:R-:W-:Y:S01]  /*d4f0*/  FMNMX.FTZ R4, R39, R4, !PT ;  /* 0x0000000427047209 */ /* 0x000fe20007810000 */
[----:B------:R-:W-:Y:S01]  /*d500*/  FMUL.FTZ R58, R82, UR4 ;  /* 0x00000004523a7c20 */ /* 0x000fe20008410000 */
[----:B------:R-:W4:Y:S01]  /*d510*/  MUFU.TANH R51, R51 ;  /* 0x0000003300337308 */ /* 0x000f220000002400 */
[----:B------:R-:W-:Y:S01]  /*d520*/  IMAD.MOV.U32 R82, RZ, RZ, R59 ;  /* 0x000000ffff527224 */ /* 0x000fe200078e003b */
[----:B------:R-:W-:Y:S01]  /*d530*/  FMNMX.FTZ R4, R40, R4, !PT ;  /* 0x0000000428047209 */ /* 0x000fe20007810000 */
[----:B------:R-:W-:Y:S01]  /*d540*/  FMUL.FTZ R59, R83, UR4 ;  /* 0x00000004533b7c20 */ /* 0x000fe20008410000 */
[----:B------:R-:W-:-:S02]  /*d550*/  IMAD.MOV.U32 R83, RZ, RZ, R60 ;  /* 0x000000ffff537224 */ /* 0x000fc400078e003c */
[----:B------:R-:W-:Y:S01]  /*d560*/  FMUL.FTZ R60, R86, UR4 ;  /* 0x00000004563c7c20 */ /* 0x000fe20008410000 */
[----:B------:R-:W-:Y:S01]  /*d570*/  FMNMX.FTZ R4, R41, R4, !PT ;  /* 0x0000000429047209 */ /* 0x000fe20007810000 */
[----:B------:R-:W-:Y:S01]  /*d580*/  IMAD.MOV.U32 R86, RZ, RZ, R61 ;  /* 0x000000ffff567224 */ /* 0x000fe200078e003d */
[----:B------:R-:W4:Y:S01]  /*d590*/  MUFU.TANH R52, R52 ;  /* 0x0000003400347308 */ /* 0x000f220000002400 */
[----:B------:R-:W-:Y:S01]  /*d5a0*/  FMUL.FTZ R61, R87, UR4 ;  /* 0x00000004573d7c20 */ /* 0x000fe20008410000 */
[----:B------:R-:W-:Y:S01]  /*d5b0*/  FMNMX.FTZ R4, R42, R4, !PT ;  /* 0x000000042a047209 */ /* 0x000fe20007810000 */
[----:B------:R-:W-:Y:S01]  /*d5c0*/  FMUL.FTZ R67, R91, UR4 ;  /* 0x000000045b437c20 */ /* 0x000fe20008410000 */
[----:B------:R-:W-:Y:S01]  /*d5d0*/  FMUL.FTZ R68, R94, UR4 ;  /* 0x000000045e447c20 */ /* 0x000fe20008410000 */
[----:B------:R-:W-:Y:S01]  /*d5e0*/  FMUL.FTZ R69, R95, UR4 ;  /* 0x000000045f457c20 */ /* 0x000fe20008410000 */
[----:B------:R-:W-:Y:S01]  /*d5f0*/  FMNMX.FTZ R4, R43, R4, !PT ;  /* 0x000000042b047209 */ /* 0x000fe20007810000 */
[----:B------:R-:W-:Y:S01]  /*d600*/  FMUL.FTZ R70, R98, UR4 ;  /* 0x0000000462467c20 */ /* 0x000fe20008410000 */
        /* <DEDUP_REMOVED lines=12> */
[----:B------:R-:W-:-:S02]  /*d6d0*/  IMAD.MOV.U32 R87, RZ, RZ, R62 ;  /* 0x000000ffff577224 */ /* 0x000fc400078e003e */
[----:B------:R-:W-:Y:S01]  /*d6e0*/  FMUL.FTZ R62, R114, UR4 ;  /* 0x00000004723e7c20 */ /* 0x000fe20008410000 */
[----:B0-----:R-:W-:Y:S01]  /*d6f0*/  FMNMX.FTZ R4, R64, R4, !PT ;  /* 0x0000000440047209 */ /* 0x001fe20007810000 */
[----:B------:R-:W-:Y:S01]  /*d700*/  FMUL.FTZ R107, R115, UR4 ;  /* 0x00000004736b7c20 */ /* 0x000fe20008410000 */
[----:B------:R-:W0:Y:S01]  /*d710*/  MUFU.TANH R55, R55 ;  /* 0x0000003700377308 */ /* 0x000e220000002400 */
[----:B------:R-:W-:Y:S01]  /*d720*/  MOV R78, R63 ;  /* 0x0000003f004e7202 */ /* 0x000fe20000000f00 */
[----:B------:R-:W-:Y:S01]  /*d730*/  FMUL.FTZ R63, R118, UR4 ;  /* 0x00000004763f7c20 */ /* 0x000fe20008410000 */
[----:B-1----:R-:W-:Y:S01]  /*d740*/  FMNMX.FTZ R4, R48, R4, !PT ;  /* 0x0000000430047209 */ /* 0x002fe20007810000 */
[----:B------:R-:W-:Y:S01]  /*d750*/  FMUL.FTZ R110, R119, UR4 ;  /* 0x00000004776e7c20 */ /* 0x000fe20008410000 */
[----:B------:R-:W-:Y:S02]  /*d760*/  IMAD.MOV.U32 R90, RZ, RZ, R65 ;  /* 0x000000ffff5a7224 */ /* 0x000fe400078e0041 */
[----:B--2---:R-:W-:Y:S01]  /*d770*/  FMNMX.FTZ R4, R49, R4, !PT ;  /* 0x0000000431047209 */ /* 0x004fe20007810000 */
[----:B------:R-:W1:Y:S03]  /*d780*/  MUFU.TANH R56, R56 ;  /* 0x0000003800387308 */ /* 0x000e660000002400 */
[----:B---3--:R-:W-:-:S04]  /*d790*/  FMNMX.FTZ R4, R50, R4, !PT ;  /* 0x0000000432047209 */ /* 0x008fc80007810000 */
[----:B----4-:R-:W-:Y:S01]  /*d7a0*/  FMNMX.FTZ R4, R51, R4, !PT ;  /* 0x0000000433047209 */ /* 0x010fe20007810000 */
[----:B------:R-:W2:Y:S03]  /*d7b0*/  MUFU.TANH R57, R57 ;  /* 0x0000003900397308 */ /* 0x000ea60000002400 */
[----:B------:R-:W-:-:S04]  /*d7c0*/  FMNMX.FTZ R4, R52, R4, !PT ;  /* 0x0000000434047209 */ /* 0x000fc80007810000 */
[----:B------:R-:W-:Y:S01]  /*d7d0*/  FMNMX.FTZ R4, R53, R4, !PT ;  /* 0x0000000435047209 */ /* 0x000fe20007810000 */
[----:B------:R-:W3:Y:S03]  /*d7e0*/  MUFU.TANH R58, R58 ;  /* 0x0000003a003a7308 */ /* 0x000ee60000002400 */
[----:B------:R-:W-:-:S04]  /*d7f0*/  FMNMX.FTZ R4, R54, R4, !PT ;  /* 0x0000000436047209 */ /* 0x000fc80007810000 */
[----:B0-----:R-:W-:Y:S01]  /*d800*/  FMNMX.FTZ R4, R55, R4, !PT ;  /* 0x0000000437047209 */ /* 0x001fe20007810000 */
[----:B------:R-:W0:Y:S03]  /*d810*/  MUFU.TANH R59, R59 ;  /* 0x0000003b003b7308 */ /* 0x000e260000002400 */
[----:B-1----:R-:W-:-:S04]  /*d820*/  FMNMX.FTZ R4, R56, R4, !PT ;  /* 0x0000000438047209 */ /* 0x002fc80007810000 */
[----:B--2---:R-:W-:Y:S01]  /*d830*/  FMNMX.FTZ R4, R57, R4, !PT ;  /* 0x0000000439047209 */ /* 0x004fe20007810000 */
[----:B------:R-:W1:Y:S03]  /*d840*/  MUFU.TANH R60, R60 ;  /* 0x0000003c003c7308 */ /* 0x000e660000002400 */
[----:B---3--:R-:W-:-:S05]  /*d850*/  FMNMX.FTZ R4, R58, R4, !PT ;  /* 0x000000043a047209 */ /* 0x008fca0007810000 */
        /* <DEDUP_REMOVED lines=33> */
[----:B-1----:R-:W-:-:S04]  /*da70*/  FMNMX.FTZ R4, R107, R4, !PT ;  /* 0x000000046b047209 */ /* 0x002fc80007810000 */
[----:B--2---:R-:W-:-:S04]  /*da80*/  FMNMX.FTZ R4, R63, R4, !PT ;  /* 0x000000043f047209 */ /* 0x004fc80007810000 */
[----:B0-----:R-:W-:-:S05]  /*da90*/  FMNMX.FTZ R4, R110, R4, !PT ;  /* 0x000000046e047209 */ /* 0x001fca0007810000 */
[----:B------:R-:W0:Y:S02]  /*daa0*/  SHFL.BFLY PT, R13, R4, 0x2, 0x1f ;  /* 0x0c401f00040d7f89 */ /* 0x000e2400000e0000 */
[----:B0-----:R-:W-:-:S05]  /*dab0*/  FMNMX.FTZ R13, R4, R13, !PT ;  /* 0x0000000d040d7209 */ /* 0x001fca0007810000 */
[----:B------:R-:W0:Y:S02]  /*dac0*/  SHFL.BFLY PT, R34, R13, 0x1, 0x1f ;  /* 0x0c201f000d227f89 */ /* 0x000e2400000e0000 */
[----:B0-----:R-:W-:-:S05]  /*dad0*/  FMNMX.FTZ R34, R13, R34, !PT ;  /* 0x000000220d227209 */ /* 0x001fca0007810000 */
[----:B------:R-:W-:-:S04]  /*dae0*/  FMUL.FTZ R65, R34, R6 ;  /* 0x0000000622417220 */ /* 0x000fc80000410000 */
[-CC-:B------:R-:W-:Y:S01]  /*daf0*/  FFMA.FTZ R13, R19, R6.reuse, -R65.reuse ;  /* 0x00000006130d7223 */ /* 0x180fe20000010841 */
[-CC-:B------:R-:W-:Y:S01]  /*db00*/  FFMA.FTZ R15, R18, R6.reuse, -R65.reuse ;  /* 0x00000006120f7223 */ /* 0x180fe20000010841 */
[----:B------:R0:W5:Y:S01]  /*db10*/  LDL.LU R19, [R1+0xc0] ;  /* 0x0000c00001137983 */ /* 0x0001620000300800 */
[-CC-:B------:R-:W-:Y:S01]  /*db20*/  FFMA.FTZ R76, R17, R6.reuse, -R65.reuse ;  /* 0x00000006114c7223 */ /* 0x180fe20000010841 */
[-CC-:B------:R-:W-:Y:S02]  /*db30*/  FFMA.FTZ R77, R16, R6.reuse, -R65.reuse ;  /* 0x00000006104d7223 */ /* 0x180fe40000010841 */
[----:B------:R0:W5:Y:S04]  /*db40*/  LDL.LU R18, [R1+0xbc] ;  /* 0x0000bc0001127983 */ /* 0x0001680000300800 */
[----:B------:R0:W5:Y:S04]  /*db50*/  LDL.LU R17, [R1+0xb8] ;  /* 0x0000b80001117983 */ /* 0x0001680000300800 */
[----:B------:R0:W5:Y:S01]  /*db60*/  LDL.LU R16, [R1+0xb4] ;  /* 0x0000b40001107983 */ /* 0x0001620000300800 */
[-CC-:B------:R-:W-:Y:S01]  /*db70*/  FFMA.FTZ R111, R62, R6.reuse, -R65.reuse ;  /* 0x000000063e6f7223 */ /* 0x180fe20000010841 */
[-CC-:B------:R-:W-:Y:S01]  /*db80*/  FFMA.FTZ R4, R90, R6.reuse, -R65.reuse ;  /* 0x000000065a047223 */ /* 0x180fe20000010841 */
[----:B------:R-:W-:Y:S01]  /*db90*/  FFMA.FTZ R114, R63, R6, -R65 ;  /* 0x000000063f727223 */ /* 0x000fe20000010841 */
[----:B------:R-:W2:Y:S01]  /*dba0*/  LDL R91, [R1+0x74] ;  /* 0x00007400015b7983 */ /* 0x000ea20000100800 */
[----:B------:R-:W-:Y:S01]  /*dbb0*/  VIADD R62, R2, 0x400 ;  /* 0x00000400023e7836 */ /* 0x000fe20000000000 */
[----:B------:R-:W-:Y:S01]  /*dbc0*/  WARPGROUP.ARRIVE ;  /* 0x00000000000079c5 */ /* 0x000fe20000000000 */
[----:B------:R-:W-:-:S02]  /*dbd0*/  IMAD.MOV.U32 R90, RZ, RZ, R87 ;  /* 0x000000ffff5a7224 */ /* 0x000fc400078e0057 */
[-CC-:B------:R-:W-:Y:S01]  /*dbe0*/  FFMA.FTZ R35, R35, R6.reuse, -R65.reuse ;  /* 0x0000000623237223 */ /* 0x180fe20000010841 */
[----:B------:R-:W-:Y:S01]  /*dbf0*/  IMAD.MOV.U32 R87, RZ, RZ, R86 ;  /* 0x000000ffff577224 */ /* 0x000fe200078e0056 */
[----:B------:R-:W-:Y:S01]  /*dc00*/  SHF.R.U32.HI R62, RZ, 0x4, R62 ;  /* 0x00000004ff3e7819 */ /* 0x000fe2000001163e */
[-C--:B------:R-:W-:Y:S01]  /*dc10*/  FFMA.FTZ R36, R36, R6.reuse, -R65 ;  /* 0x0000000624247223 */ /* 0x080fe20000010841 */
[----:B------:R-:W-:Y:S01]  /*dc20*/  MOV R86, R83 ;  /* 0x0000005300567202 */ /* 0x000fe20000000f00 */
[----:B------:R-:W-:Y:S01]  /*dc30*/  IMAD.MOV.U32 R83, RZ, RZ, R82 ;  /* 0x000000ffff537224 */ /* 0x000fe200078e0052 */
[----:B------:R-:W-:Y:S01]  /*dc40*/  LOP3.LUT R62, R62, 0x3fff, RZ, 0xc0, !PT ;  /* 0x00003fff3e3e7812 */ /* 0x000fe200078ec0ff */
[----:B------:R-:W-:Y:S02]  /*dc50*/  IMAD.MOV.U32 R82, RZ, RZ, R79 ;  /* 0x000000ffff527224 */ /* 0x000fe400078e004f */
[----:B------:R-:W-:Y:S01]  /*dc60*/  FFMA.FTZ R37, R37, R6, -R65 ;  /* 0x0000000625257223 */ /* 0x000fe20000010841 */
[----:B------:R-:W-:-:S02]  /*dc70*/  IMAD.MOV.U32 R79, RZ, RZ, R78 ;  /* 0x000000ffff4f7224 */ /* 0x000fc400078e004e */
[-CC-:B------:R-:W-:Y:S01]  /*dc80*/  FFMA.FTZ R38, R38, R6.reuse, -R65.reuse ;  /* 0x0000000626267223 */ /* 0x180fe20000010841 */
[----:B------:R-:W-:Y:S02]  /*dc90*/  IMAD R62, R0, 0x600, R62 ;  /* 0x00000600003e7824 */ /* 0x000fe400078e023e */
[-C--:B------:R-:W-:Y:S01]  /*dca0*/  FFMA.FTZ R39, R39, R6.reuse, -R65 ;  /* 0x0000000627277223 */ /* 0x080fe20000010841 */
[----:B------:R-:W-:Y:S02]  /*dcb0*/  IMAD.MOV.U32 R78, RZ, RZ, R47 ;  /* 0x000000ffff4e7224 */ /* 0x000fe400078e002f */
[-CC-:B------:R-:W-:Y:S01]  /*dcc0*/  FFMA.FTZ R47, R64, R6.reuse, -R65.reuse ;  /* 0x00000006402f7223 */ /* 0x180fe20000010841 */
[----:B------:R-:W-:Y:S02]  /*dcd0*/  VIADD R64, R62, 0x80 ;  /* 0x000000803e407836 */ /* 0x000fe40000000000 */
[-CC-:B------:R-:W-:Y:S01]  /*dce0*/  FFMA.FTZ R40, R40, R6.reuse, -R65.reuse ;  /* 0x0000000628287223 */ /* 0x180fe20000010841 */
[-CC-:B------:R-:W-:Y:S01]  /*dcf0*/  FFMA.FTZ R41, R41, R6.reuse, -R65.reuse ;  /* 0x0000000629297223 */ /* 0x180fe20000010841 */
[-CC-:B------:R-:W-:Y:S01]  /*dd00*/  FFMA.FTZ R42, R42, R6.reuse, -R65.reuse ;  /* 0x000000062a2a7223 */ /* 0x180fe20000010841 */
[----:B------:R-:W-:Y:S01]  /*dd10*/  FFMA.FTZ R43, R43, R6, -R65 ;  /* 0x000000062b2b7223 */ /* 0x000fe20000010841 */
[----:B------:R-:W-:Y:S01]  /*dd20*/  R2UR UR10, R64 ;  /* 0x00000000400a72ca */ /* 0x000fe200000e0000 */
[----:B------:R-:W-:-:S02]  /*dd30*/  VIADD R64, R62, 0x100 ;  /* 0x000001003e407836 */ /* 0x000fc40000000000 */
[-CC-:B------:R-:W-:Y:S01]  /*dd40*/  FFMA.FTZ R44, R44, R6.reuse, -R65.reuse ;  /* 0x000000062c2c7223 */ /* 0x180fe20000010841 */
[-CC-:B------:R-:W-:Y:S01]  /*dd50*/  FFMA.FTZ R45, R45, R6.reuse, -R65.reuse ;  /* 0x000000062d2d7223 */ /* 0x180fe20000010841 */
[----:B------:R-:W-:Y:S01]  /*dd60*/  FFMA.FTZ R46, R46, R6, -R65 ;  /* 0x000000062e2e7223 */ /* 0x000fe20000010841 */
        /* <DEDUP_REMOVED lines=12> */
[----:B------:R-:W-:Y:S02]  /*de30*/  R2UR UR42, R64 ;  /* 0x00000000402a72ca */ /* 0x000fe400000e0000 */
[C---:B------:R-:W-:Y:S02]  /*de40*/  IADD3 R64, R62.reuse, 0x480, RZ ;  /* 0x000004803e407810 */ /* 0x040fe40007ffe0ff */
[----:B------:R-:W-:Y:S02]  /*de50*/  R2UR UR6, R62 ;  /* 0x000000003e0672ca */ /* 0x000fe400000e0000 */
[----:B------:R-:W-:Y:S01]  /*de60*/  R2UR UR46, R64 ;  /* 0x00000000402e72ca */ /* 0x000fe200000e0000 */
[C---:B------:R-:W-:Y:S02]  /*de70*/  VIADD R64, R62.reuse, 0x500 ;  /* 0x000005003e407836 */ /* 0x040fe40000000000 */
[----:B------:R-:W-:-:S05]  /*de80*/  VIADD R62, R62, 0x580 ;  /* 0x000005803e3e7836 */ /* 0x000fca0000000000 */
[----:B------:R-:W-:Y:S01]  /*de90*/  R2UR UR54, R62 ;  /* 0x000000003e3672ca */ /* 0x000fe200000e0000 */
[----:B------:R-:W-:-:S05]  /*dea0*/  IMAD.MOV.U32 R63, RZ, RZ, 0x40000040 ;  /* 0x40000040ff3f7424 */ /* 0x000fca00078e00ff */
[C---:B------:R-:W-:Y:S02]  /*deb0*/  R2UR UR7, R63.reuse ;  /* 0x000000003f0772ca */ /* 0x040fe400000e0000 */
[----:B------:R-:W-:Y:S01]  /*dec0*/  R2UR UR5, R63 ;  /* 0x000000003f0572ca */ /* 0x000fe200000e0000 */
        /* <DEDUP_REMOVED lines=28> */
[----:B------:R-:W-:-:S02]  /*e090*/  MOV R65, 0x40000040 ;  /* 0x4000004000417802 */ /* 0x000fc40000000f00 */
[----:B------:R-:W-:Y:S02]  /*e0a0*/  R2UR UR50, R64 ;  /* 0x00000000403272ca */ /* 0x000fe400000e0000 */
[C---:B------:R-:W-:Y:S02]  /*e0b0*/  R2UR UR11, R65.reuse ;  /* 0x00000000410b72ca */ /* 0x040fe400000e0000 */
[C---:B------:R-:W-:Y:S02]  /*e0c0*/  R2UR UR15, R65.reuse ;  /* 0x00000000410f72ca */ /* 0x040fe400000e0000 */
[C---:B------:R-:W-:Y:S02]  /*e0d0*/  R2UR UR19, R65.reuse ;  /* 0x00000000411372ca */ /* 0x040fe400000e0000 */
[C---:B------:R-:W-:Y:S02]  /*e0e0*/  R2UR UR23, R65.reuse ;  /* 0x00000000411772ca */ /* 0x040fe400000e0000 */
[----:B------:R-:W-:-:S02]  /*e0f0*/  R2UR UR27, R65 ;  /* 0x00000000411b72ca */ /* 0x000fc400000e0000 */
[C---:B------:R-:W-:Y:S02]  /*e100*/  R2UR UR31, R65.reuse ;  /* 0x00000000411f72ca */ /* 0x040fe400000e0000 */
[C---:B------:R-:W-:Y:S02]  /*e110*/  R2UR UR35, R65.reuse ;  /* 0x00000000412372ca */ /* 0x040fe400000e0000 */
[C---:B------:R-:W-:Y:S02]  /*e120*/  R2UR UR43, R65.reuse ;  /* 0x00000000412b72ca */ /* 0x040fe400000e0000 */
[C---:B------:R-:W-:Y:S02]  /*e130*/  R2UR UR47, R65.reuse ;  /* 0x00000000412f72ca */ /* 0x040fe400000e0000 */
[----:B------:R-:W-:Y:S01]  /*e140*/  R2UR UR51, R65 ;  /* 0x00000000413372ca */ /* 0x000fe200000e0000 */
[----:B------:R-:W-:-:S05]  /*e150*/  IMAD.MOV.U32 R65, RZ, RZ, 0x40000040 ;  /* 0x40000040ff417424 */ /* 0x000fca00078e00ff */
[----:B------:R-:W-:Y:S01]  /*e160*/  R2UR UR9, R65 ;  /* 0x00000000410972ca */ /* 0x000fe200000e0000 */
[----:B--2---:R-:W-:Y:S02]  /*e170*/  VIADD R62, R91, 0x1e800 ;  /* 0x0001e8005b3e7836 */ /* 0x004fe40000000000 */
[----:B------:R-:W-:Y:S01]  /*e180*/  IMAD.MOV.U32 R65, RZ, RZ, 0x40000040 ;  /* 0x40000040ff417424 */ /* 0x000fe200078e00ff */
[----:B------:R-:W2:Y:S02]  /*e190*/  LDL.LU R91, [R1+0x2c] ;  /* 0x00002c00015b7983 */ /* 0x000ea40000300800 */
[----:B------:R-:W-:Y:S02]  /*e1a0*/  SHF.R.U32.HI R62, RZ, 0x4, R62 ;  /* 0x00000004ff3e7819 */ /* 0x000fe4000001163e */
[----:B------:R-:W-:Y:S01]  /*e1b0*/  R2UR UR13, R65 ;  /* 0x00000000410d72ca */ /* 0x000fe200000e0000 */
[----:B------:R-:W1:Y:S01]  /*e1c0*/  S2R R95, SR_TID.X ;  /* 0x00000000005f7919 */ /* 0x000e620000002100 */
[----:B------:R-:W-:-:S02]  /*e1d0*/  LOP3.LUT R62, R62, 0x3fff, RZ, 0xc0, !PT ;  /* 0x00003fff3e3e7812 */ /* 0x000fc400078ec0ff */
[----:B------:R-:W-:Y:S01]  /*e1e0*/  R2UR UR55, R63 ;  /* 0x000000003f3772ca */ /* 0x000fe200000e0000 */
[----:B------:R-:W3:Y:S01]  /*e1f0*/  LDL R115, [R1+0x44] ;  /* 0x0000440001737983 */ /* 0x000ee20000100800 */
[----:B------:R-:W-:-:S04]  /*e200*/  LOP3.LUT R62, R62, 0x10000, RZ, 0xfc, !PT ;  /* 0x000100003e3e7812 */ /* 0x000fc800078efcff */
[----:B------:R-:W-:-:S13]  /*e210*/  R2UR UR4, R62 ;  /* 0x000000003e0472ca */ /* 0x000fda00000e0000 */
[----:B------:R-:W-:Y:S01]  /*e220*/  HGMMA.64x64x16.F32.BF16 R120, gdesc[UR4].tnspB, R120, gsb0 ;  /* 0x40e00000047879f0 */ /* 0x000fe20008001878 */
[----:B------:R-:W-:-:S05]  /*e230*/  VIADD R64, R62, 0x2 ;  /* 0x000000023e407836 */ /* 0x000fca0000000000 */
[----:B------:R-:W-:Y:S01]  /*e240*/  R2UR UR8, R64 ;  /* 0x00000000400872ca */ /* 0x000fe200000e0000 */
[----:B------:R-:W-:Y:S02]  /*e250*/  WARPGROUP.DEPBAR.LE gsb0, 0x0 ;  /* 0x00008000000079c5 */ /* 0x000fe40000010000 */
[----:B------:R-:W-:-:S10]  /*e260*/  WARPGROUP.ARRIVE ;  /* 0x00000000000079c5 */ /* 0x000fd40000000000 */
[----:B------:R-:W-:Y:S01]  /*e270*/  HGMMA.64x64x16.F32.BF16 R120, gdesc[UR8].tnspB, R120, gsb0 ;  /* 0x40e00000087879f0 */ /* 0x000fe20008001878 */
[----:B------:R-:W-:-:S05]  /*e280*/  VIADD R64, R62, 0x4 ;  /* 0x000000043e407836 */ /* 0x000fca0000000000 */
[----:B------:R-:W-:Y:S01]  /*e290*/  R2UR UR12, R64 ;  /* 0x00000000400c72ca */ /* 0x000fe200000e0000 */
[----:B------:R-:W-:Y:S02]  /*e2a0*/  WARPGROUP.DEPBAR.LE gsb0, 0x0 ;  /* 0x00008000000079c5 */ /* 0x000fe40000010000 */
[----:B------:R-:W-:-:S10]  /*e2b0*/  WARPGROUP.ARRIVE ;  /* 0x00000000000079c5 */ /* 0x000fd40000000000 */
[----:B------:R-:W-:Y:S01]  /*e2c0*/  HGMMA.64x64x16.F32.BF16 R120, gdesc[UR12].tnspB, R120, gsb0 ;  /* 0x40e000000c7879f0 */ /* 0x000fe20008001878 */
[----:B------:R-:W-:Y:S01]  /*e2d0*/  IMAD.MOV.U32 R65, RZ, RZ, 0x40000040 ;  /* 0x40000040ff417424 */ /* 0x000fe200078e00ff */
[----:B------:R-:W-:-:S04]  /*e2e0*/  IADD3 R64, R62, 0x6, RZ ;  /* 0x000000063e407810 */ /* 0x000fc80007ffe0ff */
[----:B------:R-:W-:Y:S02]  /*e2f0*/  R2UR UR16, R64 ;  /* 0x00000000401072ca */ /* 0x000fe400000e0000 */
[----:B------:R-:W-:Y:S01]  /*e300*/  R2UR UR17, R65 ;  /* 0x00000000411172ca */ /* 0x000fe200000e0000 */
[----:B------:R-:W-:Y:S02]  /*e310*/  WARPGROUP.DEPBAR.LE gsb0, 0x0 ;  /* 0x00008000000079c5 */ /* 0x000fe40000010000 */
[----:B------:R-:W-:-:S10]  /*e320*/  WARPGROUP.ARRIVE ;  /* 0x00000000000079c5 */ /* 0x000fd40000000000 */
[----:B------:R-:W-:Y:S01]  /*e330*/  HGMMA.64x64x16.F32.BF16 R120, gdesc[UR16].tnspB, R120, gsb0 ;  /* 0x40e00000107879f0 */ /* 0x000fe20008001878 */
[----:B------:R-:W-:Y:S02]  /*e340*/  VIADD R64, R62, 0x600 ;  /* 0x000006003e407836 */ /* 0x000fe40000000000 */
[----:B------:R-:W-:-:S03]  /*e350*/  IMAD.MOV.U32 R65, RZ, RZ, 0x40000040 ;  /* 0x40000040ff417424 */ /* 0x000fc600078e00ff */
        /* <DEDUP_REMOVED lines=51> */
[----:B------:R-:W-:-:S04]  /*e690*/  FADD.FTZ R3, -R34, R3 ;  /* 0x0000000322037221 */ /* 0x000fc80000010100 */
[----:B------:R-:W-:Y:S01]  /*e6a0*/  FMUL.FTZ R3, R3, R6 ;  /* 0x0000000603037220 */ /* 0x000fe20000410000 */
[----:B------:R-:W-:Y:S02]  /*e6b0*/  WARPGROUP.DEPBAR.LE gsb0, 0x0 ;  /* 0x00008000000079c5 */ /* 0x000fe40000010000 */
[----:B------:R-:W-:-:S06]  /*e6c0*/  WARPGROUP.ARRIVE ;  /* 0x00000000000079c5 */ /* 0x000fcc0000000000 */
[----:B------:R-:W-:Y:S01]  /*e6d0*/  HGMMA.64x64x16.F32.BF16 R120, gdesc[UR52].tnspB, R120, gsb0 ;  /* 0x40e00000347879f0 */ /* 0x000fe20008001878 */
[----:B------:R-:W-:Y:S01]  /*e6e0*/  MUFU.EX2 R3, R3 ;  /* 0x0000000300037308 */ /* 0x000fe20000000800 */
[----:B-1----:R-:W-:-:S07]  /*e6f0*/  SHF.R.U32.HI R94, RZ, 0x7, R95 ;  /* 0x00000007ff5e7819 */ /* 0x002fce000001165f */
[----:B------:R-:W2:Y:S01]  /*e700*/  MUFU.EX2 R13, R13 ;  /* 0x0000000d000d7308 */ /* 0x000ea20000000800 */
[----:B------:R-:W-:-:S07]  /*e710*/  VIADD R63, R94, 0x9 ;  /* 0x000000095e3f7836 */ /* 0x000fce0000000000 */
[----:B------:R-:W1:Y:S01]  /*e720*/  MUFU.EX2 R62, R15 ;  /* 0x0000000f003e7308 */ /* 0x000e620000000800 */
[----:B------:R-:W-:-:S04]  /*e730*/  ISETP.GE.U32.AND P2, PT, R95, 0x180, PT ;  /* 0x000001805f00780c */ /* 0x000fc80003f46070 */
[----:B------:R-:W-:Y:S01]  /*e740*/  SEL R63, R63, 0x9, !P2 ;  /* 0x000000093f3f7807 */ /* 0x000fe20005000000 */
[----:B--2---:R-:W-:Y:S02]  /*e750*/  FFMA.FTZ R64, R3, R91, R13 ;  /* 0x0000005b03407223 */ /* 0x004fe4000001000d */
[----:B------:R-:W2:Y:S08]  /*e760*/  MUFU.EX2 R15, R76 ;  /* 0x0000004c000f7308 */ /* 0x000eb00000000800 */
[----:B------:R-:W-:Y:S08]  /*e770*/  MUFU.EX2 R94, R90 ;  /* 0x0000005a005e7308 */ /* 0x000ff00000000800 */
[----:B------:R-:W4:Y:S08]  /*e780*/  MUFU.EX2 R77, R77 ;  /* 0x0000004d004d7308 */ /* 0x000f300000000800 */
[----:B------:R-:W0:Y:S08]  /*e790*/  MUFU.EX2 R95, R87 ;  /* 0x00000057005f7308 */ /* 0x000e300000000800 */
[----:B------:R-:W-:Y:S01]  /*e7a0*/  MUFU.EX2 R4, R4 ;  /* 0x0000000400047308 */ /* 0x000fe20000000800 */
[----:B------:R-:W-:-:S02]  /*e7b0*/  WARPGROUP.DEPBAR.LE gsb0, 0x0 ;  /* 0x00008000000079c5 */ /* 0x000fc40000010000 */
[----:B------:R1:W-:Y:S06]  /*e7c0*/  BAR.ARV R63, 0x100 ;  /* 0x0004003f0000751d */ /* 0x0003ec0000002000 */
[----:B-1----:R-:W-:Y:S01]  /*e7d0*/  FADD.FTZ R63, R62, R64 ;  /* 0x000000403e3f7221 */ /* 0x002fe20000010000 */
[----:B------:R-:W-:-:S04]  /*e7e0*/  @!P1 IMAD R64, R152, 0x8, R2 ;  /* 0x0000000898409824 */ /* 0x000fc800078e0202 */
[----:B------:R-:W-:Y:S01]  /*e7f0*/  @!P1 VIADD R64, R64, 0x30840 ;  /* 0x0003084040409836 */ /* 0x000fe20000000000 */
[----:B------:R-:W-:Y:S04]  /*e800*/  MUFU.EX2 R87, R83 ;  /* 0x0000005300577308 */ /* 0x000fe80000000800 */
[----:B------:R-:W-:-:S04]  /*e810*/  @!P1 PRMT R64, RZ, 0x654, R64 ;  /* 0x00000654ff409816 */ /* 0x000fc80000000040 */
[----:B------:R-:W1:Y:S01]  /*e820*/  MUFU.EX2 R86, R86 ;  /* 0x0000005600567308 */ /* 0x000e620000000800 */
[----:B------:R3:W-:Y:S01]  /*e830*/  @!P1 SYNCS.ARRIVE.TRANS64.RED.A1T0 RZ, [R64+URZ], RZ ;  /* 0x000000ff40ff99a7 */ /* 0x0007e2000810043f */
[----:B------:R-:W-:Y:S01]  /*e840*/  F2FP.BF16.F32.PACK_AB R13, R62, R13 ;  /* 0x0000000d3e0d723e */ /* 0x000fe200000010ff */
[----:B------:R-:W-:-:S05]  /*e850*/  IMAD.MOV.U32 R118, RZ, RZ, R78 ;  /* 0x000000ffff767224 */ /* 0x000fca00078e004e */
[----:B------:R-:W-:Y:S01]  /*e860*/  MUFU.EX2 R83, R9 ;  /* 0x0000000900537308 */ /* 0x000fe20000000800 */
[----:B--2---:R-:W-:-:S07]  /*e870*/  FADD.FTZ R62, R15, R63 ;  /* 0x0000003f0f3e7221 */ /* 0x004fce0000010000 */
[----:B------:R-:W2:Y:S01]  /*e880*/  MUFU.EX2 R9, R35 ;  /* 0x0000002300097308 */ /* 0x000ea20000000800 */
[----:B----4-:R-:W-:-:S07]  /*e890*/  FADD.FTZ R62, R77, R62 ;  /* 0x0000003e4d3e7221 */ /* 0x010fce0000010000 */
[----:B---3--:R-:W-:Y:S08]  /*e8a0*/  MUFU.EX2 R64, R79 ;  /* 0x0000004f00407308 */ /* 0x008ff00000000800 */
[----:B------:R-:W-:Y:S08]  /*e8b0*/  MUFU.EX2 R79, R11 ;  /* 0x0000000b004f7308 */ /* 0x000ff00000000800 */
[----:B------:R3:W4:Y:S08]  /*e8c0*/  MUFU.EX2 R11, R36 ;  /* 0x00000024000b7308 */ /* 0x0007300000000800 */
[----:B------:R-:W4:Y:S01]  /*e8d0*/  MUFU.EX2 R63, R82 ;  /* 0x00000052003f7308 */ /* 0x000f220000000800 */
[----:B---3--:R-:W3:Y:S07]  /*e8e0*/  LDL R36, [R1+0x48] ;  /* 0x0000480001247983 */ /* 0x008eee0000100800 */
[----:B------:R0:W-:Y:S08]  /*e8f0*/  MUFU.EX2 R76, R8 ;  /* 0x00000008004c7308 */ /* 0x0001f00000000800 */
[----:B------:R-:W4:Y:S01]  /*e900*/  MUFU.EX2 R37, R37 ;  /* 0x0000002500257308 */ /* 0x000f220000000800 */
[----:B0-----:R-:W-:-:S07]  /*e910*/  FADD.FTZ R8, R94, R118 ;  /* 0x000000765e087221 */ /* 0x001fce0000010000 */
[----:B------:R0:W-:Y:S08]  /*e920*/  MUFU.EX2 R91, R10 ;  /* 0x0000000a005b7308 */ /* 0x0001f00000000800 */
[----:B------:R2:W-:Y:S01]  /*e930*/  MUFU.EX2 R90, R24 ;  /* 0x00000018005a7308 */ /* 0x0005e20000000800 */
[----:B0-----:R-:W-:-:S04]  /*e940*/  FADD.FTZ R10, R95, R8 ;  /* 0x000000085f0a7221 */ /* 0x001fc80000010000 */
[----:B-1----:R-:W-:Y:S01]  /*e950*/  FADD.FTZ R10, R86, R10 ;  /* 0x0000000a560a7221 */ /* 0x002fe20000010000 */
[----:B--2---:R-:W-:Y:S02]  /*e960*/  FADD.FTZ R24, R4, R62 ;  /* 0x0000003e04187221 */ /* 0x004fe40000010000 */
[----:B------:R-:W-:Y:S02]  /*e970*/  MUFU.EX2 R65, R27 ;  /* 0x0000001b00417308 */ /* 0x000fe40000000800 */
[C---:B------:R-:W-:Y:S01]  /*e980*/  FADD.FTZ R24, R9.reuse, R24 ;  /* 0x0000001809187221 */ /* 0x040fe20000010000 */
[----:B------:R-:W-:Y:S01]  /*e990*/  F2FP.BF16.F32.PACK_AB R9, R9, R4 ;  /* 0x000000040909723e */ /* 0x000fe200000010ff */
[----:B------:R-:W-:-:S04]  /*e9a0*/  FADD.FTZ R4, R87, R10 ;  /* 0x0000000a57047221 */ /* 0x000fc80000010000 */
[----:B------:R4:W-:Y:S08]  /*e9b0*/  MUFU.EX2 R78, R26 ;  /* 0x0000001a004e7308 */ /* 0x0009f00000000800 */
[----:B------:R-:W-:Y:S01]  /*e9c0*/  MUFU.EX2 R82, R25 ;  /* 0x0000001900527308 */ /* 0x000fe20000000800 */
[----:B----4-:R-:W-:Y:S01]  /*e9d0*/  FADD.FTZ R26, R11, R24 ;  /* 0x000000180b1a7221 */ /* 0x010fe20000010000 */
[----:B------:R-:W-:Y:S01]  /*e9e0*/  FADD.FTZ R24, R63, R4 ;  /* 0x000000043f187221 */ /* 0x000fe20000010000 */
[----:B------:R-:W-:-:S05]  /*e9f0*/  F2FP.BF16.F32.PACK_AB R11, R37, R11 ;  /* 0x0000000b250b723e */ /* 0x000fca00000010ff */
[----:B------:R0:W-:Y:S01]  /*ea00*/  MUFU.EX2 R27, R40 ;  /* 0x00000028001b7308 */ /* 0x0001e20000000800 */
[----:B------:R-:W-:Y:S02]  /*ea10*/  FADD.FTZ R4, R37, R26 ;  /* 0x0000001a25047221 */ /* 0x000fe40000010000 */
[----:B------:R-:W2:Y:S05]  /*ea20*/  LDL R37, [R1+0x8c] ;  /* 0x00008c0001257983 */ /* 0x000eaa0000100800 */
[----:B------:R1:W4:Y:S01]  /*ea30*/  MUFU.EX2 R25, R38 ;  /* 0x0000002600197308 */ /* 0x0003220000000800 */
[----:B0-----:R-:W3:Y:S04]  /*ea40*/  LDL R40, [R1+0x84] ;  /* 0x0000840001287983 */ /* 0x001ee80000100800 */
[----:B-1----:R-:W2:Y:S01]  /*ea50*/  LDL R38, [R1+0x4c] ;  /* 0x00004c0001267983 */ /* 0x002ea20000100800 */
[----:B------:R-:W-:-:S04]  /*ea60*/  @!P1 IMAD R0, R0, 0x8, R2 ;  /* 0x0000000800009824 */ /* 0x000fc800078e0202 */
[----:B------:R-:W-:Y:S01]  /*ea70*/  @!P1 VIADD R0, R0, 0x30860 ;  /* 0x0003086000009836 */ /* 0x000fe20000000000 */
[----:B------:R-:W-:-:S04]  /*ea80*/  F2FP.BF16.F32.PACK_AB R15, R77, R15 ;  /* 0x0000000f4d0f723e */ /* 0x000fc800000010ff */
[----:B------:R-:W-:-:S04]  /*ea90*/  @!P1 PRMT R0, RZ, 0x654, R0 ;  /* 0x00000654ff009816 */ /* 0x000fc80000000000 */
[----:B------:R0:W-:Y:S01]  /*eaa0*/  @!P1 SYNCS.ARRIVE.TRANS64.RED.A1T0 RZ, [R0+URZ], RZ ;  /* 0x000000ff00ff99a7 */ /* 0x0001e2000810043f */
[----:B------:R1:W-:Y:S01]  /*eab0*/  STSM.16.M88.4 [R115+0x1e800], R12 ;  /* 0x01e8000c73007844 */ /* 0x0003e20000000200 */
[----:B------:R-:W-:Y:S01]  /*eac0*/  MUFU.EX2 R39, R39 ;  /* 0x0000002700277308 */ /* 0x000fe20000000800 */
[----:B------:R-:W-:-:S07]  /*ead0*/  FADD.FTZ R26, R64, R24 ;  /* 0x00000018401a7221 */ /* 0x000fce0000010000 */
[----:B-1----:R-:W1:Y:S08]  /*eae0*/  MUFU.EX2 R15, R157 ;  /* 0x0000009d000f7308 */ /* 0x002e700000000800 */
[----:B------:R-:W0:Y:S08]  /*eaf0*/  MUFU.EX2 R14, R156 ;  /* 0x0000009c000e7308 */ /* 0x000e300000000800 */
[----:B------:R-:W0:Y:S01]  /*eb00*/  MUFU.EX2 R13, R155 ;  /* 0x0000009b000d7308 */ /* 0x000e220000000800 */
[----:B----4-:R-:W-:Y:S01]  /*eb10*/  FADD.FTZ R4, R25, R4 ;  /* 0x0000000419047221 */ /* 0x010fe20000010000 */
[----:B-1----:R-:W-:-:S06]  /*eb20*/  FADD.FTZ R26, R15, R26 ;  /* 0x0000001a0f1a7221 */ /* 0x002fcc0000010000 */
[----:B------:R-:W-:Y:S08]  /*eb30*/  MUFU.EX2 R12, R117 ;  /* 0x00000075000c7308 */ /* 0x000ff00000000800 */
[----:B------:R-:W1:Y:S01]  /*eb40*/  MUFU.EX2 R41, R41 ;  /* 0x0000002900297308 */ /* 0x000e620000000800 */
[----:B------:R-:W-:Y:S01]  /*eb50*/  FADD.FTZ R4, R39, R4 ;  /* 0x0000000427047221 */ /* 0x000fe20000010000 */
[----:B0-----:R-:W-:-:S06]  /*eb60*/  FADD.FTZ R26, R14, R26 ;  /* 0x0000001a0e1a7221 */ /* 0x001fcc0000010000 */
[----:B------:R-:W-:Y:S08]  /*eb70*/  MUFU.EX2 R0, R116 ;  /* 0x0000007400007308 */ /* 0x000ff00000000800 */
[----:B------:R-:W0:Y:S01]  /*eb80*/  MUFU.EX2 R42, R42 ;  /* 0x0000002a002a7308 */ /* 0x000e220000000800 */
[----:B------:R-:W-:Y:S01]  /*eb90*/  FADD.FTZ R4, R27, R4 ;  /* 0x000000041b047221 */ /* 0x000fe20000010000 */
[----:B------:R-:W-:-:S06]  /*eba0*/  FADD.FTZ R26, R13, R26 ;  /* 0x0000001a0d1a7221 */ /* 0x000fcc0000010000 */
[----:B------:R-:W-:Y:S08]  /*ebb0*/  MUFU.EX2 R96, R96 ;  /* 0x0000006000607308 */ /* 0x000ff00000000800 */
[----:B------:R-:W4:Y:S01]  /*ebc0*/  MUFU.EX2 R43, R43 ;  /* 0x0000002b002b7308 */ /* 0x000f220000000800 */
[----:B-1----:R-:W-:Y:S01]  /*ebd0*/  FADD.FTZ R4, R41, R4 ;  /* 0x0000000429047221 */ /* 0x002fe20000010000 */
[----:B------:R-:W-:-:S06]  /*ebe0*/  FADD.FTZ R26, R12, R26 ;  /* 0x0000001a0c1a7221 */ /* 0x000fcc0000010000 */
[----:B------:R-:W-:Y:S08]  /*ebf0*/  MUFU.EX2 R93, R93 ;  /* 0x0000005d005d7308 */ /* 0x000ff00000000800 */
[----:B------:R-:W1:Y:S01]  /*ec00*/  MUFU.EX2 R44, R44 ;  /* 0x0000002c002c7308 */ /* 0x000e620000000800 */
[----:B0-----:R-:W-:Y:S01]  /*ec10*/  FADD.FTZ R4, R42, R4 ;  /* 0x000000042a047221 */ /* 0x001fe20000010000 */
[----:B------:R-:W-:-:S06]  /*ec20*/  FADD.FTZ R26, R0, R26 ;  /* 0x0000001a001a7221 */ /* 0x000fcc0000010000 */
[----:B------:R-:W-:Y:S08]  /*ec30*/  MUFU.EX2 R92, R92 ;  /* 0x0000005c005c7308 */ /* 0x000ff00000000800 */
[----:B------:R-:W0:Y:S01]  /*ec40*/  MUFU.EX2 R45, R45 ;  /* 0x0000002d002d7308 */ /* 0x000e220000000800 */
[----:B----4-:R-:W-:Y:S01]  /*ec50*/  FADD.FTZ R4, R43, R4 ;  /* 0x000000042b047221 */ /* 0x010fe20000010000 */
        /* <DEDUP_REMOVED lines=18> */
[----:B------:R-:W1:Y:S08]  /*ed80*/  MUFU.EX2 R50, R50 ;  /* 0x0000003200327308 */ /* 0x000e700000000800 */
[----:B------:R-:W-:Y:S08]  /*ed90*/  MUFU.EX2 R80, R80 ;  /* 0x0000005000507308 */ /* 0x000ff00000000800 */
[----:B------:R-:W1:Y:S08]  /*eda0*/  MUFU.EX2 R51, R51 ;  /* 0x0000003300337308 */ /* 0x000e700000000800 */
[----:B------:R-:W-:Y:S08]  /*edb0*/  MUFU.EX2 R52, R52 ;  /* 0x0000003400347308 */ /* 0x000ff00000000800 */
[----:B------:R-:W1:Y:S01]  /*edc0*/  MUFU.EX2 R53, R53 ;  /* 0x0000003500357308 */ /* 0x000e620000000800 */
[----:B0-----:R-:W-:Y:S01]  /*edd0*/  FADD.FTZ R4, R48, R4 ;  /* 0x0000000430047221 */ /* 0x001fe20000010000 */
[----:B------:R-:W-:-:S06]  /*ede0*/  FADD.FTZ R35, R85, R35 ;  /* 0x0000002355237221 */ /* 0x000fcc0000010000 */
[----:B------:R-:W0:Y:S01]  /*edf0*/  MUFU.EX2 R28, R28 ;  /* 0x0000001c001c7308 */ /* 0x000e220000000800 */
[----:B----4-:R-:W-:Y:S01]  /*ee00*/  FADD.FTZ R4, R49, R4 ;  /* 0x0000000431047221 */ /* 0x010fe20000010000 */
[----:B------:R-:W-:Y:S01]  /*ee10*/  FADD.FTZ R35, R84, R35 ;  /* 0x0000002354237221 */ /* 0x000fe20000010000 */
[----:B------:R-:W-:Y:S02]  /*ee20*/  F2FP.BF16.F32.PACK_AB R8, R95, R94 ;  /* 0x0000005e5f08723e */ /* 0x000fe400000010ff */
[----:B------:R-:W-:-:S03]  /*ee30*/  F2FP.BF16.F32.PACK_AB R10, R87, R86 ;  /* 0x00000056570a723e */ /* 0x000fc600000010ff */
[----:B------:R-:W4:Y:S01]  /*ee40*/  MUFU.EX2 R33, R33 ;  /* 0x0000002100217308 */ /* 0x000f220000000800 */
[----:B------:R-:W-:Y:S02]  /*ee50*/  F2FP.BF16.F32.PACK_AB R24, R64, R63 ;  /* 0x0000003f4018723e */ /* 0x000fe400000010ff */
[----:B------:R-:W-:Y:S02]  /*ee60*/  F2FP.BF16.F32.PACK_AB R25, R39, R25 ;  /* 0x000000192719723e */ /* 0x000fe400000010ff */
[----:B------:R-:W-:Y:S02]  /*ee70*/  F2FP.BF16.F32.PACK_AB R26, R14, R15 ;  /* 0x0000000f0e1a723e */ /* 0x000fe400000010ff */
[----:B------:R-:W-:Y:S01]  /*ee80*/  F2FP.BF16.F32.PACK_AB R27, R41, R27 ;  /* 0x0000001b291b723e */ /* 0x000fe200000010ff */
[----:B------:R-:W-:Y:S01]  /*ee90*/  MUFU.EX2 R29, R29 ;  /* 0x0000001d001d7308 */ /* 0x000fe20000000800 */
[----:B------:R-:W-:Y:S01]  /*eea0*/  F2FP.BF16.F32.PACK_AB R12, R12, R13 ;  /* 0x0000000d0c0c723e */ /* 0x000fe200000010ff */
[----:B-1----:R-:W-:Y:S01]  /*eeb0*/  FADD.FTZ R4, R50, R4 ;  /* 0x0000000432047221 */ /* 0x002fe20000010000 */
[----:B------:R-:W-:Y:S01]  /*eec0*/  F2FP.BF16.F32.PACK_AB R13, R43, R42 ;  /* 0x0000002a2b0d723e */ /* 0x000fe200000010ff */
[----:B------:R-:W-:Y:S01]  /*eed0*/  FADD.FTZ R35, R81, R35 ;  /* 0x0000002351237221 */ /* 0x000fe20000010000 */
[----:B------:R-:W-:-:S02]  /*eee0*/  F2FP.BF16.F32.PACK_AB R14, R96, R0 ;  /* 0x00000000600e723e */ /* 0x000fc400000010ff */
[----:B------:R-:W-:Y:S01]  /*eef0*/  F2FP.BF16.F32.PACK_AB R15, R45, R44 ;  /* 0x0000002c2d0f723e */ /* 0x000fe200000010ff */
[----:B------:R-:W1:Y:S01]  /*ef00*/  MUFU.EX2 R54, R54 ;  /* 0x0000003600367308 */ /* 0x000e620000000800 */
[----:B------:R-:W-:Y:S02]  /*ef10*/  F2FP.BF16.F32.PACK_AB R92, R92, R93 ;  /* 0x0000005d5c5c723e */ /* 0x000fe400000010ff */
[----:B------:R-:W-:Y:S02]  /*ef20*/  F2FP.BF16.F32.PACK_AB R93, R47, R46 ;  /* 0x0000002e2f5d723e */ /* 0x000fe400000010ff */
[----:B------:R-:W-:Y:S02]  /*ef30*/  F2FP.BF16.F32.PACK_AB R94, R88, R89 ;  /* 0x00000059585e723e */ /* 0x000fe400000010ff */
[----:B------:R-:W-:Y:S02]  /*ef40*/  F2FP.BF16.F32.PACK_AB R95, R49, R48 ;  /* 0x00000030315f723e */ /* 0x000fe400000010ff */
[----:B------:R-:W-:-:S02]  /*ef50*/  F2FP.BF16.F32.PACK_AB R84, R84, R85 ;  /* 0x000000555454723e */ /* 0x000fc400000010ff */
[----:B------:R-:W-:Y:S02]  /*ef60*/  F2FP.BF16.F32.PACK_AB R85, R51, R50 ;  /* 0x000000323355723e */ /* 0x000fe400000010ff */
[C---:B------:R-:W-:Y:S02]  /*ef70*/  F2FP.BF16.F32.PACK_AB R86, R80.reuse, R81 ;  /* 0x000000515056723e */ /* 0x040fe400000010ff */
[----:B------:R-:W-:Y:S01]  /*ef80*/  F2FP.BF16.F32.PACK_AB R87, R53, R52 ;  /* 0x000000343557723e */ /* 0x000fe200000010ff */
[----:B------:R-:W1:Y:S01]  /*ef90*/  MUFU.EX2 R55, R55 ;  /* 0x0000003700377308 */ /* 0x000e620000000800 */
[----:B------:R-:W-:Y:S01]  /*efa0*/  FADD.FTZ R4, R51, R4 ;  /* 0x0000000433047221 */ /* 0x000fe20000010000 */
[----:B------:R-:W-:Y:S01]  /*efb0*/  FADD.FTZ R35, R80, R35 ;  /* 0x0000002350237221 */ /* 0x000fe20000010000 */
[----:B---3--:R-:W-:Y:S05]  /*efc0*/  STSM.16.M88.4 [R40], R8 ;  /* 0x0000000828007844 */ /* 0x008fea0000000200 */
[----:B------:R-:W3:Y:S01]  /*efd0*/  MUFU.EX2 R32, R32 ;  /* 0x0000002000207308 */ /* 0x000ee20000000800 */
[----:B--2---:R-:W-:Y:S04]  /*efe0*/  STSM.16.M88.4 [R38], R24 ;  /* 0x0000001826007844 */ /* 0x004fe80000000200 */
[----:B------:R-:W-:Y:S01]  /*eff0*/  STSM.16.M88.4 [R36], R12 ;  /* 0x0000000c24007844 */ /* 0x000fe20000000200 */
[----:B------:R-:W-:-:S03]  /*f000*/  FADD.FTZ R4, R52, R4 ;  /* 0x0000000434047221 */ /* 0x000fc60000010000 */
[----:B------:R-:W-:Y:S01]  /*f010*/  STSM.16.M88.4 [R115+0x24800], R92 ;  /* 0x0248005c73007844 */ /* 0x000fe20000000200 */
[----:B0-----:R-:W-:-:S03]  /*f020*/  FADD.FTZ R35, R28, R35 ;  /* 0x000000231c237221 */ /* 0x001fc60000010000 */
[----:B------:R0:W-:Y:S01]  /*f030*/  STSM.16.M88.4 [R37], R84 ;  /* 0x0000005425007844 */ /* 0x0001e20000000200 */
[----:B------:R-:W-:Y:S01]  /*f040*/  FADD.FTZ R4, R53, R4 ;  /* 0x0000000435047221 */ /* 0x000fe20000010000 */
[----:B----4-:R-:W-:-:S03]  /*f050*/  FADD.FTZ R35, R33, R35 ;  /* 0x0000002321237221 */ /* 0x010fc60000010000 */
[----:B-1----:R-:W-:Y:S01]  /*f060*/  FADD.FTZ R4, R54, R4 ;  /* 0x0000000436047221 */ /* 0x002fe20000010000 */
[----:B------:R-:W-:Y:S01]  /*f070*/  FADD.FTZ R35, R29, R35 ;  /* 0x000000231d237221 */ /* 0x000fe20000010000 */
[----:B0-----:R-:W2:Y:S02]  /*f080*/  LDL R37, [R1+0x88] ;  /* 0x0000880001257983 */ /* 0x001ea40000100800 */
[----:B------:R-:W-:Y:S01]  /*f090*/  FADD.FTZ R9, R55, R4 ;  /* 0x0000000437097221 */ /* 0x000fe20000010000 */
[----:B---3--:R-:W-:Y:S02]  /*f0a0*/  FADD.FTZ R4, R32, R35 ;  /* 0x0000002320047221 */ /* 0x008fe40000010000 */
[----:B------:R-:W3:Y:S01]  /*f0b0*/  LDL.LU R35, [R1+0x28] ;  /* 0x0000280001237983 */ /* 0x000ee20000300800 */
[----:B------:R-:W0:Y:S08]  /*f0c0*/  MUFU.EX2 R56, R56 ;  /* 0x0000003800387308 */ /* 0x000e300000000800 */
[----:B------:R-:W1:Y:S08]  /*f0d0*/  MUFU.EX2 R57, R57 ;  /* 0x0000003900397308 */ /* 0x000e700000000800 */
[----:B------:R-:W4:Y:S08]  /*f0e0*/  MUFU.EX2 R31, R31 ;  /* 0x0000001f001f7308 */ /* 0x000f300000000800 */
[----:B------:R-:W4:Y:S01]  /*f0f0*/  MUFU.EX2 R58, R58 ;  /* 0x0000003a003a7308 */ /* 0x000f220000000800 */
[----:B0-----:R-:W-:-:S07]  /*f100*/  FADD.FTZ R0, R56, R9 ;  /* 0x0000000938007221 */ /* 0x001fce0000010000 */
[----:B------:R-:W0:Y:S01]  /*f110*/  MUFU.EX2 R59, R59 ;  /* 0x0000003b003b7308 */ /* 0x000e220000000800 */
[----:B------:R-:W-:Y:S01]  /*f120*/  FADD.FTZ R4, R65, R4 ;  /* 0x0000000441047221 */ /* 0x000fe20000010000 */
[----:B-1----:R-:W-:-:S06]  /*f130*/  FADD.FTZ R9, R57, R0 ;  /* 0x0000000039097221 */ /* 0x002fcc0000010000 */
[----:B------:R-:W1:Y:S08]  /*f140*/  MUFU.EX2 R30, R30 ;  /* 0x0000001e001e7308 */ /* 0x000e700000000800 */
[----:B------:R-:W1:Y:S01]  /*f150*/  MUFU.EX2 R60, R60 ;  /* 0x0000003c003c7308 */ /* 0x000e620000000800 */
[----:B----4-:R-:W-:Y:S01]  /*f160*/  FADD.FTZ R11, R31, R4 ;  /* 0x000000041f0b7221 */ /* 0x010fe20000010000 */
[----:B------:R-:W-:-:S06]  /*f170*/  FADD.FTZ R0, R58, R9 ;  /* 0x000000093a007221 */ /* 0x000fcc0000010000 */
[----:B------:R-:W4:Y:S08]  /*f180*/  MUFU.EX2 R20, R20 ;  /* 0x0000001400147308 */ /* 0x000f300000000800 */
[----:B------:R-:W4:Y:S01]  /*f190*/  MUFU.EX2 R61, R61 ;  /* 0x0000003d003d7308 */ /* 0x000f220000000800 */
[----:B------:R-:W-:Y:S01]  /*f1a0*/  FADD.FTZ R11, R76, R11 ;  /* 0x0000000b4c0b7221 */ /* 0x000fe20000010000 */
[----:B0-----:R-:W-:-:S06]  /*f1b0*/  FADD.FTZ R9, R59, R0 ;  /* 0x000000003b097221 */ /* 0x001fcc0000010000 */
[----:B------:R-:W0:Y:S01]  /*f1c0*/  MUFU.EX2 R66, R66 ;  /* 0x0000004200427308 */ /* 0x000e220000000800 */
[----:B-1----:R-:W-:Y:S01]  /*f1d0*/  FADD.FTZ R11, R30, R11 ;  /* 0x0000000b1e0b7221 */ /* 0x002fe20000010000 */
[----:B------:R-:W-:-:S06]  /*f1e0*/  FADD.FTZ R0, R60, R9 ;  /* 0x000000093c007221 */ /* 0x000fcc0000010000 */
[----:B------:R-:W1:Y:S01]  /*f1f0*/  MUFU.EX2 R67, R67 ;  /* 0x0000004300437308 */ /* 0x000e620000000800 */
[----:B----4-:R-:W-:Y:S01]  /*f200*/  FADD.FTZ R13, R20, R11 ;  /* 0x0000000b140d7221 */ /* 0x010fe20000010000 */
[----:B------:R-:W-:-:S06]  /*f210*/  FADD.FTZ R11, R61, R0 ;  /* 0x000000003d0b7221 */ /* 0x000fcc0000010000 */
[----:B------:R-:W4:Y:S01]  /*f220*/  MUFU.EX2 R68, R68 ;  /* 0x0000004400447308 */ /* 0x000f220000000800 */
[----:B0-----:R-:W-:-:S07]  /*f230*/  FADD.FTZ R0, R66, R11 ;  /* 0x0000000b42007221 */ /* 0x001fce0000010000 */
[----:B------:R-:W0:Y:S01]  /*f240*/  MUFU.EX2 R69, R69 ;  /* 0x0000004500457308 */ /* 0x000e220000000800 */
[----:B------:R-:W-:Y:S01]  /*f250*/  FADD.FTZ R4, R78, R13 ;  /* 0x0000000d4e047221 */ /* 0x000fe20000010000 */
[----:B-1----:R-:W-:-:S06]  /*f260*/  FADD.FTZ R13, R67, R0 ;  /* 0x00000000430d7221 */ /* 0x002fcc0000010000 */
[----:B------:R-:W1:Y:S01]  /*f270*/  MUFU.EX2 R70, R70 ;  /* 0x0000004600467308 */ /* 0x000e620000000800 */
[----:B------:R-:W-:Y:S01]  /*f280*/  FADD.FTZ R15, R79, R4 ;  /* 0x000000044f0f7221 */ /* 0x000fe20000010000 */
[----:B----4-:R-:W-:-:S06]  /*f290*/  FADD.FTZ R0, R68, R13 ;  /* 0x0000000d44007221 */ /* 0x010fcc0000010000 */
[----:B------:R-:W4:Y:S01]  /*f2a0*/  MUFU.EX2 R71, R71 ;  /* 0x0000004700477308 */ /* 0x000f220000000800 */
[----:B------:R-:W-:Y:S01]  /*f2b0*/  FADD.FTZ R4, R82, R15 ;  /* 0x0000000f52047221 */ /* 0x000fe20000010000 */
[----:B0-----:R-:W-:-:S06]  /*f2c0*/  FADD.FTZ R13, R69, R0 ;  /* 0x00000000450d7221 */ /* 0x001fcc0000010000 */
[----:B------:R-:W0:Y:S01]  /*f2d0*/  MUFU.EX2 R72, R72 ;  /* 0x0000004800487308 */ /* 0x000e220000000800 */
[----:B------:R-:W-:-:S07]  /*f2e0*/  FADD.FTZ R15, R83, R4 ;  /* 0x00000004530f7221 */ /* 0x000fce0000010000 */
[----:B------:R-:W0:Y:S01]  /*f2f0*/  MUFU.EX2 R98, R21 ;  /* 0x0000001500627308 */ /* 0x000e220000000800 */
[----:B-1----:R-:W-:-:S07]  /*f300*/  FADD.FTZ R0, R70, R13 ;  /* 0x0000000d46007221 */ /* 0x002fce0000010000 */
[----:B------:R-:W1:Y:S01]  /*f310*/  MUFU.EX2 R73, R73 ;  /* 0x0000004900497308 */ /* 0x000e620000000800 */
[----:B------:R-:W-:-:S07]  /*f320*/  FADD.FTZ R4, R90, R15 ;  /* 0x0000000f5a047221 */ /* 0x000fce0000010000 */
[----:B------:R-:W1:Y:S01]  /*f330*/  MUFU.EX2 R99, R97 ;  /* 0x0000006100637308 */ /* 0x000e620000000800 */
[----:B----4-:R-:W-:-:S07]  /*f340*/  FADD.FTZ R13, R71, R0 ;  /* 0x00000000470d7221 */ /* 0x010fce0000010000 */
[----:B------:R-:W4:Y:S01]  /*f350*/  MUFU.EX2 R25, R74 ;  /* 0x0000004a00197308 */ /* 0x000f220000000800 */
[----:B------:R-:W-:Y:S01]  /*f360*/  FADD.FTZ R15, R91, R4 ;  /* 0x000000045b0f7221 */ /* 0x000fe20000010000 */
[----:B0-----:R-:W-:-:S06]  /*f370*/  FADD.FTZ R0, R72, R13 ;  /* 0x0000000d48007221 */ /* 0x001fcc0000010000 */
[----:B------:R-:W0:Y:S01]  /*f380*/  MUFU.EX2 R100, R100 ;  /* 0x0000006400647308 */ /* 0x000e220000000800 */
[----:B------:R-:W-:-:S07]  /*f390*/  FADD.FTZ R4, R98, R15 ;  /* 0x0000000f62047221 */ /* 0x000fce0000010000 */
[----:B------:R-:W0:Y:S01]  /*f3a0*/  MUFU.EX2 R75, R75 ;  /* 0x0000004b004b7308 */ /* 0x000e220000000800 */
[----:B-1----:R-:W-:Y:S01]  /*f3b0*/  FADD.FTZ R0, R73, R0 ;  /* 0x0000000049007221 */ /* 0x002fe20000010000 */
[----:B------:R-:W-:-:S06]  /*f3c0*/  F2FP.BF16.F32.PACK_AB R8, R33, R28 ;  /* 0x0000001c2108723e */ /* 0x000fcc00000010ff */
[----:B------:R-:W1:Y:S01]  /*f3d0*/  MUFU.EX2 R101, R101 ;  /* 0x0000006500657308 */ /* 0x000e620000000800 */
[----:B------:R-:W-:-:S07]  /*f3e0*/  FADD.FTZ R33, R99, R4 ;  /* 0x0000000463217221 */ /* 0x000fce0000010000 */
[----:B------:R-:W1:Y:S01]  /*f3f0*/  MUFU.EX2 R27, R105 ;  /* 0x00000069001b7308 */ /* 0x000e620000000800 */
[----:B----4-:R-:W-:Y:S01]  /*f400*/  FADD.FTZ R0, R25, R0 ;  /* 0x0000000019007221 */ /* 0x010fe20000010000 */
[----:B------:R-:W-:-:S06]  /*f410*/  F2FP.BF16.F32.PACK_AB R9, R55, R54 ;  /* 0x000000363709723e */ /* 0x000fcc00000010ff */
[----:B------:R-:W4:Y:S01]  /*f420*/  MUFU.EX2 R102, R104 ;  /* 0x0000006800667308 */ /* 0x000f220000000800 */
[----:B------:R-:W-:-:S07]  /*f430*/  F2FP.BF16.F32.PACK_AB R10, R32, R29 ;  /* 0x0000001d200a723e */ /* 0x000fce00000010ff */
[----:B------:R-:W4:Y:S01]  /*f440*/  MUFU.EX2 R106, R106 ;  /* 0x0000006a006a7308 */ /* 0x000f220000000800 */
[----:B------:R-:W-:Y:S02]  /*f450*/  F2FP.BF16.F32.PACK_AB R11, R57, R56 ;  /* 0x00000038390b723e */ /* 0x000fe400000010ff */
[----:B------:R-:W-:Y:S01]  /*f460*/  F2FP.BF16.F32.PACK_AB R28, R31, R65 ;  /* 0x000000411f1c723e */ /* 0x000fe200000010ff */
[----:B0-----:R-:W-:Y:S01]  /*f470*/  FADD.FTZ R4, R100, R33 ;  /* 0x0000002164047221 */ /* 0x001fe20000010000 */
[----:B------:R-:W-:-:S03]  /*f480*/  F2FP.BF16.F32.PACK_AB R29, R59, R58 ;  /* 0x0000003a3b1d723e */ /* 0x000fc600000010ff */
[----:B------:R-:W0:Y:S01]  /*f490*/  MUFU.EX2 R103, R108 ;  /* 0x0000006c00677308 */ /* 0x000e220000000800 */
[----:B------:R-:W-:Y:S02]  /*f4a0*/  F2FP.BF16.F32.PACK_AB R30, R30, R76 ;  /* 0x0000004c1e1e723e */ /* 0x000fe400000010ff */
[----:B------:R-:W-:-:S05]  /*f4b0*/  F2FP.BF16.F32.PACK_AB R31, R61, R60 ;  /* 0x0000003c3d1f723e */ /* 0x000fca00000010ff */
[----:B------:R-:W0:Y:S01]  /*f4c0*/  MUFU.EX2 R105, R111 ;  /* 0x0000006f00697308 */ /* 0x000e220000000800 */
[----:B------:R-:W-:Y:S01]  /*f4d0*/  FADD.FTZ R0, R75, R0 ;  /* 0x000000004b007221 */ /* 0x000fe20000010000 */
[----:B------:R1:W-:Y:S06]  /*f4e0*/  STSM.16.M88.4 [R38+0x6000], R8 ;  /* 0x0060000826007844 */ /* 0x0003ec0000000200 */
[----:B------:R-:W0:Y:S01]  /*f4f0*/  MUFU.EX2 R104, R109 ;  /* 0x0000006d00687308 */ /* 0x000e220000000800 */
[----:B------:R4:W-:Y:S07]  /*f500*/  STSM.16.M88.4 [R36+0x6000], R28 ;  /* 0x0060001c24007844 */ /* 0x0009ee0000000200 */
[----:B------:R-:W0:Y:S01]  /*f510*/  MUFU.EX2 R107, R107 ;  /* 0x0000006b006b7308 */ /* 0x000e220000000800 */
[----:B-1----:R-:W-:-:S07]  /*f520*/  FADD.FTZ R11, R101, R4 ;  /* 0x00000004650b7221 */ /* 0x002fce0000010000 */
[----:B------:R-:W-:Y:S01]  /*f530*/  MUFU.EX2 R21, R112 ;  /* 0x0000007000157308 */ /* 0x000fe20000000800 */
[----:B----4-:R-:W-:-:S07]  /*f540*/  FADD.FTZ R29, R27, R0 ;  /* 0x000000001b1d7221 */ /* 0x010fce0000010000 */
[----:B------:R-:W1:Y:S08]  /*f550*/  MUFU.EX2 R97, R113 ;  /* 0x0000007100617308 */ /* 0x000e700000000800 */
[----:B------:R-:W-:Y:S08]  /*f560*/  MUFU.EX2 R33, R114 ;  /* 0x0000007200217308 */ /* 0x000ff00000000800 */
[----:B------:R-:W4:Y:S01]  /*f570*/  MUFU.EX2 R110, R110 ;  /* 0x0000006e006e7308 */ /* 0x000f220000000800 */
[----:B------:R-:W-:Y:S01]  /*f580*/  FADD.FTZ R4, R102, R11 ;  /* 0x0000000b66047221 */ /* 0x000fe20000010000 */
[----:B------:R-:W-:Y:S01]  /*f590*/  FADD.FTZ R0, R106, R29 ;  /* 0x0000001d6a007221 */ /* 0x000fe20000010000 */
[----:B------:R-:W-:-:S02]  /*f5a0*/  F2FP.BF16.F32.PACK_AB R12, R78, R20 ;  /* 0x000000144e0c723e */ /* 0x000fc400000010ff */
[----:B0-----:R-:W-:Y:S01]  /*f5b0*/  FADD.FTZ R31, R103, R4 ;  /* 0x00000004671f7221 */ /* 0x001fe20000010000 */
[----:B------:R-:W-:Y:S01]  /*f5c0*/  FADD.FTZ R0, R105, R0 ;  /* 0x0000000069007221 */ /* 0x000fe20000010000 */
[----:B------:R-:W-:Y:S02]  /*f5d0*/  F2FP.BF16.F32.PACK_AB R13, R67, R66 ;  /* 0x00000042430d723e */ /* 0x000fe400000010ff */
[----:B------:R-:W-:Y:S02]  /*f5e0*/  F2FP.BF16.F32.PACK_AB R14, R82, R79 ;  /* 0x0000004f520e723e */ /* 0x000fe400000010ff */
[----:B------:R-:W-:Y:S01]  /*f5f0*/  F2FP.BF16.F32.PACK_AB R15, R69, R68 ;  /* 0x00000044450f723e */ /* 0x000fe200000010ff */
[----:B------:R-:W-:Y:S01]  /*f600*/  FADD.FTZ R4, R104, R31 ;  /* 0x0000001f68047221 */ /* 0x000fe20000010000 */
[----:B------:R-:W-:Y:S01]  /*f610*/  F2FP.BF16.F32.PACK_AB R8, R90, R83 ;  /* 0x000000535a08723e */ /* 0x000fe200000010ff */
[----:B------:R-:W-:Y:S01]  /*f620*/  FADD.FTZ R0, R107, R0 ;  /* 0x000000006b007221 */ /* 0x000fe20000010000 */
        /* <DEDUP_REMOVED lines=9> */
[----:B-1----:R-:W-:Y:S02]  /*f6c0*/  F2FP.BF16.F32.PACK_AB R106, R97, R21 ;  /* 0x00000015616a723e */ /* 0x002fe400000010ff */
[----:B----4-:R-:W-:Y:S01]  /*f6d0*/  F2FP.BF16.F32.PACK_AB R107, R110, R33 ;  /* 0x000000216e6b723e */ /* 0x010fe200000010ff */
[----:B------:R-:W-:Y:S04]  /*f6e0*/  STSM.16.M88.4 [R115+0x2a800], R12 ;  /* 0x02a8000c73007844 */ /* 0x000fe80000000200 */
[----:B--2---:R0:W-:Y:S04]  /*f6f0*/  STSM.16.M88.4 [R37], R8 ;  /* 0x0000000825007844 */ /* 0x0041e80000000200 */
[----:B------:R-:W-:Y:S04]  /*f700*/  STSM.16.M88.4 [R38+0xc000], R24 ;  /* 0x00c0001826007844 */ /* 0x000fe80000000200 */
[----:B------:R-:W-:Y:S01]  /*f710*/  STSM.16.M88.4 [R36+0xc000], R104 ;  /* 0x00c0006824007844 */ /* 0x000fe20000000200 */
[----:B------:R-:W-:Y:S01]  /*f720*/  @!PT LDS RZ, [RZ] ;  /* 0x00000000fffff984 */ /* 0x000fe20000000800 */
[----:B------:R-:W-:Y:S01]  /*f730*/  @!PT LDS RZ, [RZ] ;  /* 0x00000000fffff984 */ /* 0x000fe20000000800 */
[----:B------:R-:W-:Y:S01]  /*f740*/  @!PT LDS RZ, [RZ] ;  /* 0x00000000fffff984 */ /* 0x000fe20000000800 */
[----:B------:R-:W-:Y:S01]  /*f750*/  @!PT LDS RZ, [RZ] ;  /* 0x00000000fffff984 */ /* 0x000fe20000000800 */
[----:B------:R1:W-:Y:S06]  /*f760*/  MEMBAR.ALL.CTA ;  /* 0x0000000000007992 */ /* 0x0003ec0000008000 */
[----:B-1----:R-:W1:Y:S01]  /*f770*/  FENCE.VIEW.ASYNC.S ;  /* 0x00000000000073c6 */ /* 0x002e620000000000 */
[----:B------:R-:W-:Y:S01]  /*f780*/  FADD.FTZ R0, R33, R0 ;  /* 0x0000000021007221 */ /* 0x000fe20000010000 */
[----:B---3--:R-:W-:-:S03]  /*f790*/  ISETP.GT.AND P2, PT, R35, RZ, PT ;  /* 0x000000ff2300720c */ /* 0x008fc60003f44270 */
[----:B------:R-:W-:Y:S01]  /*f7a0*/  FADD.FTZ R0, R110, R0 ;  /* 0x000000006e007221 */ /* 0x000fe20000010000 */
[----:B------:R-:W-:-:S04]  /*f7b0*/  FADD.FTZ R4, R21, R4 ;  /* 0x0000000415047221 */ /* 0x000fc80000010000 */
[----:B------:R2:W-:Y:S01]  /*f7c0*/  STL [R1+0x2c], R0 ;  /* 0x00002c0001007387 */ /* 0x0005e20000100800 */
[-C--:B------:R-:W-:Y:S01]  /*f7d0*/  FMUL.FTZ R120, R120, R7.reuse ;  /* 0x0000000778787220 */ /* 0x080fe20000410000 */
[-C--:B------:R-:W-:Y:S01]  /*f7e0*/  FMUL.FTZ R121, R121, R7.reuse ;  /* 0x0000000779797220 */ /* 0x080fe20000410000 */
[-C--:B------:R-:W-:Y:S01]  /*f7f0*/  FMUL.FTZ R124, R124, R7.reuse ;  /* 0x000000077c7c7220 */ /* 0x080fe20000410000 */
[----:B0-----:R0:W5:Y:S01]  /*f800*/  LDL R8, [R1+0x30] ;  /* 0x0000300001087983 */ /* 0x0011620000100800 */
[-C--:B------:R-:W-:Y:S01]  /*f810*/  FMUL.FTZ R125, R125, R7.reuse ;  /* 0x000000077d7d7220 */ /* 0x080fe20000410000 */
[----:B--2---:R-:W-:Y:S01]  /*f820*/  IADD3 R0, R35, -0x1, RZ ;  /* 0xffffffff23007810 */ /* 0x004fe20007ffe0ff */
        /* <DEDUP_REMOVED lines=28> */
[----:B------:R2:W-:Y:S01]  /*f9f0*/  STL [R1+0x28], R0 ;  /* 0x0000280001007387 */ /* 0x0005e20000100800 */
[----:B------:R-:W-:Y:S01]  /*fa00*/  FADD.FTZ R4, R97, R4 ;  /* 0x0000000461047221 */ /* 0x000fe20000010000 */
[----:B------:R-:W-:-:S02]  /*fa10*/  IMAD.MOV.U32 R3, RZ, RZ, R34 ;  /* 0x000000ffff037224 */ /* 0x000fc400078e0022 */
[----:B------:R-:W-:Y:S02]  /*fa20*/  IMAD.MOV.U32 R7, RZ, RZ, R5 ;  /* 0x000000ffff077224 */ /* 0x000fe400078e0005 */
[----:B--2---:R-:W-:Y:S01]  /*fa30*/  IMAD.MOV.U32 R0, RZ, RZ, R152 ;  /* 0x000000ffff007224 */ /* 0x004fe200078e0098 */
[----:B-1----:R-:W-:Y:S01]  /*fa40*/  NOP ;  /* 0x0000000000007918 */ /* 0x002fe20000000000 */
[----:B0-----:R-:W-:Y:S05]  /*fa50*/  @P2 BRA `(.L_x_13150) ;  /* 0xffffffc000a42947 */ /* 0x001fea000383ffff */
.L_x_13140:
[----:B------:R-:W-:Y:S05]  /*fa60*/  WARPSYNC.ALL ;  /* 0x0000000000007948 */ /* 0x000fea0003800000 */
[----:B------:R-:W-:Y:S06]  /*fa70*/  BAR.ARV 0x8, 0x200 ;  /* 0x0208000000007b1d */ /* 0x000fec0000002000 */
[----:B------:R-:W-:Y:S05]  /*fa80*/  @!P0 BRA `(.L_x_13151) ;  /* 0x0000000000048947 */ /* 0x000fea0003800000 */
[----:B------:R-:W-:Y:S01]  /*fa90*/  BPT.TRAP 0x1 ;  /* 0x000000040000795c */ /* 0x000fe20000300000 */
.L_x_13151:
[----:B------:R-:W2:Y:S01]  /*faa0*/  LDL R0, [R1+0x30] ;  /* 0x0000300001007983 */ /* 0x000ea20000100800 */
[----:B------:R-:W-:Y:S01]  /*fab0*/  IMAD R11, R152, 0x8, R2 ;  /* 0x00000008980b7824 */ /* 0x000fe200078e0202 */
[----:B--2---:R-:W-:-:S04]  /*fac0*/  SHF.L.U32 R0, R0, 0x1f, RZ ;  /* 0x0000001f00007819 */ /* 0x004fc800000006ff */
[----:B------:R0:W1:Y:S01]  /*fad0*/  SYNCS.PHASECHK.TRANS64.TRYWAIT P2, [R11+URZ+0x30850], R0 ;  /* 0x030850000b0075a7 */ /* 0x000062000804017f */
[----:B------:R-:W-:Y:S05]  /*fae0*/  @!P0 BRA `(.L_x_13152) ;  /* 0x0000000000048947 */ /* 0x000fea0003800000 */
[----:B------:R-:W-:Y:S01]  /*faf0*/  BPT.TRAP 0x1 ;  /* 0x000000040000795c */ /* 0x000fe20000300000 */
.L_x_13152:
[----:B------:R-:W2:Y:S01]  /*fb00*/  LDL.LU R3, [R1+0x74] ;  /* 0x0000740001037983 */ /* 0x000ea20000300800 */
[----:B------:R-:W-:-:S05]  /*fb10*/  VIADD R2, R2, 0x400 ;  /* 0x0000040002027836 */ /* 0x000fca0000000000 */
[----:B------:R-:W-:-:S04]  /*fb20*/  SHF.R.U32.HI R2, RZ, 0x4, R2 ;  /* 0x00000004ff027819 */ /* 0x000fc80000011602 */
[----:B------:R-:W-:Y:S01]  /*fb30*/  LOP3.LUT R9, R2, 0x3fff, RZ, 0xc0, !PT ;  /* 0x00003fff02097812 */ /* 0x000fe200078ec0ff */
[----:B--2---:R-:W-:-:S05]  /*fb40*/  VIADD R3, R3, 0x1e800 ;  /* 0x0001e80003037836 */ /* 0x004fca0000000000 */
[----:B------:R-:W-:-:S04]  /*fb50*/  SHF.R.U32.HI R3, RZ, 0x4, R3 ;  /* 0x00000004ff037819 */ /* 0x000fc80000011603 */
[----:B------:R-:W-:Y:S01]  /*fb60*/  LOP3.LUT R3, R3, 0x3fff, RZ, 0xc0, !PT ;  /* 0x00003fff03037812 */ /* 0x000fe200078ec0ff */
[----:B-1----:R-:W-:Y:S06]  /*fb70*/  @P2 BRA `(.L_x_13153) ;  /* 0x0000000000082947 */ /* 0x002fec0003800000 */
[----:B------:R-:W1:Y:S02]  /*fb80*/  SYNCS.PHASECHK.TRANS64.TRYWAIT P0, [R11+URZ+0x30850], R0 ;  /* 0x030850000b0075a7 */ /* 0x000e64000800017f */
[----:B-1----:R-:W-:Y:S05]  /*fb90*/  @!P0 BRA `(.L_x_13154) ;  /* 0x0000008c00dc8947 */ /* 0x002fea0003800000 */
.L_x_13153:
[----:B------:R-:W-:Y:S01]  /*fba0*/  LOP3.LUT R2, R3, 0x10000, RZ, 0xfc, !PT ;  /* 0x0001000003027812 */ /* 0x000fe200078efcff */
[----:B-----5:R-:W-:Y:S01]  /*fbb0*/  IMAD R8, R152, 0x600, R9 ;  /* 0x0000060098087824 */ /* 0x020fe200078e0209 */
[----:B------:R-:W-:Y:S01]  /*fbc0*/  MOV R9, 0x40000040 ;  /* 0x4000004000097802 */ /* 0x000fe20000000f00 */
[----:B------:R-:W-:Y:S01]  /*fbd0*/  IMAD.MOV.U32 R3, RZ, RZ, 0x40000040 ;  /* 0x40000040ff037424 */ /* 0x000fe200078e00ff */
[----:B------:R-:W-:Y:S05]  /*fbe0*/  WARPSYNC.ALL ;  /* 0x0000000000007948 */ /* 0x000fea0003800000 */
[----:B------:R-:W-:Y:S01]  /*fbf0*/  R2UR UR4, R2 ;  /* 0x00000000020472ca */ /* 0x000fe200000e0000 */
[----:B------:R-:W0:Y:S01]  /*fc00*/  LDL.LU R10, [R1+0x2c] ;  /* 0x00002c00010a7983 */ /* 0x000e220000300800 */
[----:B------:R-:W-:-:S02]  /*fc10*/  R2UR UR5, R3 ;  /* 0x00000000030572ca */ /* 0x000fc400000e0000 */
[----:B------:R-:W-:Y:S02]  /*fc20*/  R2UR UR6, R8 ;  /* 0x00000000080672ca */ /* 0x000fe400000e0000 */
[----:B------:R-:W-:Y:S01]  /*fc30*/  R2UR UR7, R9 ;  /* 0x00000000090772ca */ /* 0x000fe200000e0000 */
[----:B------:R-:W-:Y:S01]  /*fc40*/  WARPGROUP.ARRIVE ;  /* 0x00000000000079c5 */ /* 0x000fe20000000000 */
[----:B------:R-:W-:Y:S02]  /*fc50*/  VIADD R14, R2, 0x2 ;  /* 0x00000002020e7836 */ /* 0x000fe40000000000 */
[----:B------:R-:W-:Y:S02]  /*fc60*/  VIADD R12, R8, 0x80 ;  /* 0x00000080080c7836 */ /* 0x000fe40000000000 */
[----:B------:R-:W-:Y:S02]  /*fc70*/  IMAD.MOV.U32 R15, RZ, RZ, 0x40000040 ;  /* 0x40000040ff0f7424 */ /* 0x000fe400078e00ff */
[----:B------:R-:W-:Y:S01]  /*fc80*/  IMAD.MOV.U32 R13, RZ, RZ, 0x40000040 ;  /* 0x40000040ff0d7424 */ /* 0x000fe200078e00ff */
[----:B------:R-:W2:Y:S04]  /*fc90*/  SHFL.BFLY PT, R7, R4, 0x2, 0x1f ;  /* 0x0c401f0004077f89 */ /* 0x000ea800000e0000 */
[----:B------:R-:W-:Y:S01]  /*fca0*/  HGMMA.64x64x16.F32.BF16 R120, gdesc[UR4].tnspB, R120, gsb0 ;  /* 0x40e00000047879f0 */ /* 0x000fe20008001878 */
[----:B------:R-:W-:Y:S01]  /*fcb0*/  R2UR UR4, R14 ;  /* 0x000000000e0472ca */ /* 0x000fe200000e0000 */
[----:B------:R-:W-:Y:S01]  /*fcc0*/  IMAD.MOV.U32 R27, RZ, RZ, RZ ;  /* 0x000000ffff1b7224 */ /* 0x000fe200078e00ff */
[----:B------:R-:W-:Y:S01]  /*fcd0*/  R2UR UR5, R15 ;  /* 0x000000000f0572ca */ /* 0x000fe200000e0000 */
[----:B------:R-:W3:Y:S01]  /*fce0*/  LDL.LU R20, [R1+0x30] ;  /* 0x0000300001147983 */ /* 0x000ee20000300800 */
[----:B------:R-:W-:Y:S01]  /*fcf0*/  R2UR UR6, R12 ;  /* 0x000000000c0672ca */ /* 0x000fe200000e0000 */
[----:B------:R-:W-:Y:S01]  /*fd00*/  VIADD R14, R2, 0x4 ;  /* 0x00000004020e7836 */ /* 0x000fe20000000000 */
[----:B------:R-:W-:Y:S01]  /*fd10*/  R2UR UR7, R13 ;  /* 0x000000000d0772ca */ /* 0x000fe200000e0000 */
[----:B------:R-:W-:Y:S01]  /*fd20*/  VIADD R12, R8, 0x100 ;  /* 0x00000100080c7836 */ /* 0x000fe20000000000 */
[----:B------:R-:W-:Y:S01]  /*fd30*/  MOV R13, 0x40000040 ;  /* 0x40000040000d7802 */ /* 0x000fe20000000f00 */
[----:B------:R-:W-:-:S02]  /*fd40*/  IMAD.MOV.U32 R15, RZ, RZ, 0x40000040 ;  /* 0x40000040ff0f7424 */ /* 0x000fc400078e00ff */
[----:B------:R-:W-:Y:S02]  /*fd50*/  IMAD.MOV.U32 R3, RZ, RZ, 0x40000040 ;  /* 0x40000040ff037424 */ /* 0x000fe400078e00ff */
[----:B------:R-:W-:Y:S02]  /*fd60*/  IMAD.MOV.U32 R9, RZ, RZ, 0x40000040 ;  /* 0x40000040ff097424 */ /* 0x000fe400078e00ff */
[----:B------:R-:W-:Y:S02]  /*fd70*/  VIADD R152, R152, 0x1 ;  /* 0x0000000198987836 */ /* 0x000fe40000000000 */
[----:B--2---:R-:W-:-:S03]  /*fd80*/  FADD.FTZ R7, R7, R4 ;  /* 0x0000000407077221 */ /* 0x004fc60000010000 */
[----:B------:R-:W-:Y:S01]  /*fd90*/  ISETP.NE.AND P0, PT, R152, 0x2, PT ;  /* 0x000000029800780c */ /* 0x000fe20003f05270 */
[----:B------:R-:W-:Y:S02]  /*fda0*/  WARPGROUP.DEPBAR.LE gsb0, 0x0 ;  /* 0x00008000000079c5 */ /* 0x000fe40000010000 */
[----:B------:R-:W-:-:S06]  /*fdb0*/  WARPGROUP.ARRIVE ;  /* 0x00000000000079c5 */ /* 0x000fcc0000000000 */
[----:B------:R-:W-:Y:S01]  /*fdc0*/  HGMMA.64x64x16.F32.BF16 R120, gdesc[UR4].tnspB, R120, gsb0 ;  /* 0x40e00000047879f0 */ /* 0x000fe20008001878 */
        /* <DEDUP_REMOVED lines=8> */
[----:B------:R-:W-:Y:S02]  /*fe50*/  WARPGROUP.DEPBAR.LE gsb0, 0x0 ;  /* 0x00008000000079c5 */ /* 0x000fe40000010000 */
[----:B------:R-:W-:-:S09]  /*fe60*/  WARPGROUP.ARRIVE ;  /* 0x00000000000079c5 */ /* 0x000fd20000000000 */
[----:B------:R-:W-:Y:S01]  /*fe70*/  HGMMA.64x64x16.F32.BF16 R120, gdesc[UR4].tnspB, R120, gsb0 ;  /* 0x40e00000047879f0 */ /* 0x000fe20008001878 */
[----:B------:R-:W-:Y:S01]  /*fe80*/  R2UR UR4, R14 ;  /* 0x000000000e0472ca */ /* 0x000fe200000e0000 */
[----:B------:R-:W-:Y:S01]  /*fe90*/  VIADD R14, R2, 0x600 ;  /* 0x00000600020e7836 */ /* 0x000fe20000000000 */
[----:B------:R-:W-:Y:S01]  /*fea0*/  R2UR UR5, R15 ;  /* 0x000000000f0572ca */ /* 0x000fe200000e0000 */
[----:B------:R-:W-:Y:S01]  /*feb0*/  IMAD.MOV.U32 R15, RZ, RZ, 0x40000040 ;  /* 0x40000040ff0f7424 */ /* 0x000fe200078e00ff */
[----:B------:R-:W-:Y:S01]  /*fec0*/  R2UR UR6, R12 ;  /* 0x000000000c0672ca */ /* 0x000fe200000e0000 */
[----:B------:R-:W-:Y:S01]  /*fed0*/  VIADD R12, R8, 0x200 ;  /* 0x00000200080c7836 */ /* 0x000fe20000000000 */
[----:B------:R-:W-:Y:S02]  /*fee0*/  R2UR UR7, R13 ;  /* 0x000000000d0772ca */ /* 0x000fe400000e0000 */
[----:B------:R-:W-:Y:S01]  /*fef0*/  MOV R13, 0x40000040 ;  /* 0x40000040000d7802 */ /* 0x000fe20000000f00 */
[----:B------:R-:W-:-:S02]  /*ff00*/  WARPGROUP.DEPBAR.LE gsb0, 0x0 ;  /* 0x00008000000079c5 */ /* 0x000fc40000010000 */
[----:B------:R-:W-:-:S08]  /*ff10*/  WARPGROUP.ARRIVE ;  /* 0x00000000000079c5 */ /* 0x000fd00000000000 */
        /* <DEDUP_REMOVED lines=9> */
[----:B01----:R-:W0:Y:S01]  /*ffb0*/  SHFL.BFLY PT, R0, R10, 0x2, 0x1f ;  /* 0x0c401f000a007f89 */ /* 0x003e2200000e0000 */
        /* <DEDUP_REMOVED lines=55> */
[----:B------:R-:W-:Y:S01]  /*10330*/  MOV R13, 0x40000040 ;  /* 0x40000040000d7802 */ /* 0x000fe20000000f00 */
[----:B------:R-:W-:Y:S01]  /*10340*/  VIADD R8, R8, 0x580 ;  /* 0x0000058008087836 */ /* 0x000fe20000000000 */
[----:B------:R-:W-:-:S02]  /*10350*/  WARPGROUP.DEPBAR.LE gsb0, 0x0 ;  /* 0x00008000000079c5 */ /* 0x000fc40000010000 */
[----:B------:R-:W-:-:S07]  /*10360*/  WARPGROUP.ARRIVE ;  /* 0x00000000000079c5 */ /* 0x000fce0000000000 */
[----:B------:R-:W-:Y:S01]  /*10370*/  HGMMA.64x64x16.F32.BF16 R120, gdesc[UR4].tnspB, R120, gsb0 ;  /* 0x40e00000047879f0 */ /* 0x000fe20008001878 */
[----:B------:R-:W-:Y:S02]  /*10380*/  R2UR UR4, R14 ;  /* 0x000000000e0472ca */ /* 0x000fe400000e0000 */
[----:B------:R-:W-:Y:S02]  /*10390*/  R2UR UR5, R15 ;  /* 0x000000000f0572ca */ /* 0x000fe400000e0000 */
[----:B------:R-:W-:Y:S02]  /*103a0*/  R2UR UR6, R12 ;  /* 0x000000000c0672ca */ /* 0x000fe400000e0000 */
[----:B------:R-:W-:Y:S01]  /*103b0*/  R2UR UR7, R13 ;  /* 0x000000000d0772ca */ /* 0x000fe200000e0000 */
[----:B------:R-:W-:Y:S02]  /*103c0*/  WARPGROUP.DEPBAR.LE gsb0, 0x0 ;  /* 0x00008000000079c5 */ /* 0x000fe40000010000 */
[----:B------:R-:W-:-:S10]  /*103d0*/  WARPGROUP.ARRIVE ;  /* 0x00000000000079c5 */ /* 0x000fd40000000000 */
[----:B------:R-:W-:Y:S01]  /*103e0*/  HGMMA.64x64x16.F32.BF16 R120, gdesc[UR4].tnspB, R120, gsb0 ;  /* 0x40e00000047879f0 */ /* 0x000fe20008001878 */
[----:B------:R-:W-:Y:S01]  /*103f0*/  R2UR UR4, R2 ;  /* 0x00000000020472ca */ /* 0x000fe200000e0000 */
[----:B0-----:R-:W-:Y:S01]  /*10400*/  FADD.FTZ R2, R0, R10 ;  /* 0x0000000a00027221 */ /* 0x001fe20000010000 */
[----:B------:R-:W-:Y:S01]  /*10410*/  R2UR UR5, R3 ;  /* 0x00000000030572ca */ /* 0x000fe200000e0000 */
[----:B------:R-:W0:Y:S01]  /*10420*/  SHFL.BFLY PT, R0, R7, 0x1, 0x1f ;  /* 0x0c201f0007007f89 */ /* 0x000e2200000e0000 */
[----:B------:R-:W-:Y:S02]  /*10430*/  R2UR UR6, R8 ;  /* 0x00000000080672ca */ /* 0x000fe400000e0000 */
[----:B------:R-:W-:Y:S01]  /*10440*/  R2UR UR7, R9 ;  /* 0x00000000090772ca */ /* 0x000fe200000e0000 */
[----:B------:R-:W1:Y:S01]  /*10450*/  SHFL.BFLY PT, R3, R2, 0x1, 0x1f ;  /* 0x0c201f0002037f89 */ /* 0x000e6200000e0000 */
[----:B0-----:R-:W-:Y:S01]  /*10460*/  FADD.FTZ R10, R7, R0 ;  /* 0x00000000070a7221 */ /* 0x001fe20000010000 */
[----:B------:R-:W-:Y:S01]  /*10470*/  SEL R0, RZ, 0x1, P0 ;  /* 0x00000001ff007807 */ /* 0x000fe20000000000 */
[----:B-1----:R-:W-:-:S03]  /*10480*/  FADD.FTZ R13, R2, R3 ;  /* 0x00000003020d7221 */ /* 0x002fc60000010000 */
[----:B------:R-:W-:Y:S02]  /*10490*/  FSETP.NE.FTZ.AND P2, PT, R10, RZ, PT ;  /* 0x000000ff0a00720b */ /* 0x000fe40003f55000 */
[----:B---3--:R-:W-:Y:S02]  /*104a0*/  LOP3.LUT R20, R20, R0, RZ, 0x3c, !PT ;  /* 0x0000000014147212 */ /* 0x008fe400078e3cff */
[----:B------:R-:W-:-:S09]  /*104b0*/  FSETP.NE.FTZ.AND P3, PT, R13, RZ, PT ;  /* 0x000000ff0d00720b */ /* 0x000fd20003f75000 */
[----:B------:R-:W0:Y:S08]  /*104c0*/  @P2 MUFU.LG2 R3, R10 ;  /* 0x0000000a00032308 */ /* 0x000e300000000c00 */
[----:B------:R1:W-:Y:S01]  /*104d0*/  @P2 MUFU.RCP R27, R10 ;  /* 0x0000000a001b2308 */ /* 0x0003e20000001000 */
[----:B------:R-:W-:-:S07]  /*104e0*/  IMAD.MOV.U32 R4, RZ, RZ, RZ ;  /* 0x000000ffff047224 */ /* 0x000fce00078e00ff */
[----:B------:R-:W2:Y:S01]  /*104f0*/  @P3 MUFU.LG2 R8, R13 ;  /* 0x0000000d00083308 */ /* 0x000ea20000000c00 */
[----:B-1----:R-:W3:Y:S01]  /*10500*/  LDL.LU R10, [R1+0x98] ;  /* 0x00009800010a7983 */ /* 0x002ee20000300800 */
[----:B------:R-:W-:Y:S02]  /*10510*/  WARPGROUP.DEPBAR.LE gsb0, 0x0 ;  /* 0x00008000000079c5 */ /* 0x000fe40000010000 */
[----:B------:R-:W-:-:S06]  /*10520*/  WARPGROUP.ARRIVE ;  /* 0x00000000000079c5 */ /* 0x000fcc0000000000 */
[----:B------:R-:W-:Y:S01]  /*10530*/  HGMMA.64x64x16.F32.BF16 R120, gdesc[UR4].tnspB, R120, gsb0 ;  /* 0x40e00000047879f0 */ /* 0x000fe20008001878 */
[----:B------:R1:W-:Y:S01]  /*10540*/  STL [R1+0x30], R20 ;  /* 0x0000301401007387 */ /* 0x0003e20000100800 */
[----:B------:R-:W4:Y:S01]  /*10550*/  @P3 MUFU.RCP R4, R13 ;  /* 0x0000000d00043308 */ /* 0x000f220000001000 */
[----:B------:R-:W-:Y:S02]  /*10560*/  @!P1 VIADD R9, R11, 0x30860 ;  /* 0x000308600b099836 */ /* 0x000fe40000000000 */
[C---:B------:R-:W-:Y:S01]  /*10570*/  @P2 FMUL.FTZ R2, R6.reuse, 0.69314718246459960938 ;  /* 0x3f31721806022820 */ /* 0x040fe20000410000 */
[----:B------:R-:W-:Y:S01]  /*10580*/  @P3 FMUL.FTZ R6, R6, 0.69314718246459960938 ;  /* 0x3f31721806063820 */ /* 0x000fe20000410000 */
[----:B0-----:R-:W-:Y:S01]  /*10590*/  @P2 FMUL.FTZ R3, R3, 0.69314718246459960938 ;  /* 0x3f31721803032820 */ /* 0x001fe20000410000 */
[----:B--2---:R-:W-:Y:S01]  /*105a0*/  @P3 FMUL.FTZ R7, R8, 0.69314718246459960938 ;  /* 0x3f31721808073820 */ /* 0x004fe20000410000 */
[----:B------:R-:W-:Y:S01]  /*105b0*/  @!P1 PRMT R9, RZ, 0x654, R9 ;  /* 0x00000654ff099816 */ /* 0x000fe20000000009 */
[----:B------:R-:W-:Y:S01]  /*105c0*/  IMAD.MOV.U32 R0, RZ, RZ, -0x800000 ;  /* 0xff800000ff007424 */ /* 0x000fe200078e00ff */
[----:B------:R-:W-:Y:S01]  /*105d0*/  MOV R31, 0xff800000 ;  /* 0xff800000001f7802 */ /* 0x000fe20000000f00 */
[----:B------:R-:W-:Y:S01]  /*105e0*/  @P2 FFMA.FTZ R31, R2, R5, R3 ;  /* 0x00000005021f2223 */ /* 0x000fe20000010003 */
[----:B------:R-:W-:Y:S01]  /*105f0*/  @P3 FFMA.FTZ R0, R6, R34, R7 ;  /* 0x0000002206003223 */ /* 0x000fe20000010007 */
[----:B------:R-:W-:Y:S01]  /*10600*/  SEL R152, R152, RZ, P0 ;  /* 0x000000ff98987207 */ /* 0x000fe20000000000 */
[----:B------:R-:W-:-:S02]  /*10610*/  WARPGROUP.DEPBAR.LE gsb0, 0x0 ;  /* 0x00008000000079c5 */ /* 0x000fc40000010000 */
        /* <DEDUP_REMOVED lines=36> */
.L_x_13104:
[----:B------:R-:W2:Y:S01]  /*10860*/  LDL R65, [R1+0x90] ;  /* 0x0000900001417983 */ /* 0x000ea20000100800 */
[----:B------:R-:W-:Y:S05]  /*10870*/  WARPSYNC.ALL ;  /* 0x0000000000007948 */ /* 0x000fea0003800000 */
[----:B------:R-:W0:Y:S01]  /*10880*/  S2R R2, SR_TID.X ;  /* 0x0000000000027919 */ /* 0x000e220000002100 */
[----:B------:R-:W3:Y:S01]  /*10890*/  S2UR UR5, SR_CgaCtaId ;  /* 0x00000000000579c3 */ /* 0x000ee20000008800 */
[----:B------:R-:W-:Y:S01]  /*108a0*/  UMOV UR4, 0x400 ;  /* 0x0000040000047882 */ /* 0x000fe20000000000 */
[----:B------:R-:W-:Y:S01]  /*108b0*/  BSSY B0, `(.L_x_13155) ;  /* 0x000018c000007945 */ /* 0x000fe20003800000 */
[----:B---3--:R-:W-:Y:S01]  /*108c0*/  ULEA UR4, UR5, UR4, 0x18 ;  /* 0x0000000405047291 */ /* 0x008fe2000f8ec03f */
[----:B0-----:R-:W-:-:S05]  /*108d0*/  VIADD R66, R2, 0xffffff80 ;  /* 0xffffff8002427836 */ /* 0x001fca0000000000 */
[----:B------:R-:W-:Y:S01]  /*108e0*/  IMAD.U32 R2, RZ, RZ, UR4 ;  /* 0x00000004ff027e24 */ /* 0x000fe2000f8e00ff */
[----:B------:R-:W-:Y:S01]  /*108f0*/  BAR.SYNC.DEFER_BLOCKING 0x5, 0x200 ;  /* 0x0148000000007b1d */ /* 0x000fe20000010000 */
[----:B------:R-:W-:-:S04]  /*10900*/  SHF.R.S32.HI R3, RZ, 0x1f, R66 ;  /* 0x0000001fff037819 */ /* 0x000fc80000011442 */
[----:B------:R-:W-:-:S04]  /*10910*/  LEA.HI R30, R3, R66, RZ, 0x3 ;  /* 0x00000042031e7211 */ /* 0x000fc800078f18ff */
[----:B------:R-:W-:Y:S02]  /*10920*/  LOP3.LUT R3, R30, 0xfffffff8, RZ, 0xc0, !PT ;  /* 0xfffffff81e037812 */ /* 0x000fe400078ec0ff */
[----:B------:R-:W-:-:S03]  /*10930*/  SHF.R.S32.HI R30, RZ, 0x3, R30 ;  /* 0x00000003ff1e7819 */ /* 0x000fc6000001141e */
[----:B------:R-:W-:-:S04]  /*10940*/  IMAD.IADD R3, R66, 0x1, -R3 ;  /* 0x0000000142037824 */ /* 0x000fc800078e0a03 */
[----:B------:R-:W-:Y:S01]  /*10950*/  IMAD.SHL.U32 R29, R3, 0x8, RZ ;  /* 0x00000008031d7824 */ /* 0x000fe200078e00ff */
[----:B------:R0:W3:Y:S04]  /*10960*/  LDS.128 R32, [R2+0x308d0] ;  /* 0x0308d00002207984 */ /* 0x0000e80000000c00 */
[----:B------:R-:W-:Y:S01]  /*10970*/  SHF.R.S32.HI R28, RZ, 0x1f, R29 ;  /* 0x0000001fff1c7819 */ /* 0x000fe2000001141d */
[----:B------:R-:W-:Y:S06]  /*10980*/  BAR.ARV 0x4, 0x200 ;  /* 0x0108000000007b1d */ /* 0x000fec0000002000 */
[----:B--2--5:R-:W-:-:S02]  /*10990*/  SHF.R.S32.HI R24, RZ, 0x1f, R65 ;  /* 0x0000001fff187819 */ /* 0x024fc40000011441 */
[C---:B------:R-:W-:Y:S02]  /*109a0*/  SHF.L.U32 R62, R65.reuse, 0x2, RZ ;  /* 0x00000002413e7819 */ /* 0x040fe400000006ff */
[----:B------:R-:W-:Y:S01]  /*109b0*/  SHF.L.U64.HI R64, R65, 0x2, R24 ;  /* 0x0000000241407819 */ /* 0x000fe20000010218 */
[----:B0--3--:R-:W-:Y:S06]  /*109c0*/  @P1 BRA `(.L_x_13156) ;  /* 0x0000000c00a01947 */ /* 0x009fec0003800000 */
[----:B------:R-:W2:Y:S01]  /*109d0*/  LDL R4, [R1+0xb0] ;  /* 0x0000b00001047983 */ /* 0x000ea20000100800 */
[----:B------:R-:W0:Y:S01]  /*109e0*/  S2R R5, SR_SWINHI ;  /* 0x0000000000057919 */ /* 0x000e220000002f00 */
[----:B------:R-:W-:Y:S05]  /*109f0*/  WARPSYNC.ALL ;  /* 0x0000000000007948 */ /* 0x000fea0003800000 */
[----:B------:R-:W-:Y:S01]  /*10a00*/  F2FP.BF16.F32.PACK_AB R12, R12, R59 ;  /* 0x0000003b0c0c723e */ /* 0x000fe200000010ff */
[----:B------:R-:W-:Y:S01]  /*10a10*/  ULDC.64 UR4, c[0x0][0xc00] ;  /* 0x0003000000047ab9 */ /* 0x000fe20000000a00 */
[----:B------:R-:W-:Y:S01]  /*10a20*/  F2FP.BF16.F32.PACK_AB R13, R13, R60 ;  /* 0x0000003c0d0d723e */ /* 0x000fe200000010ff */
[----:B------:R-:W3:Y:S01]  /*10a30*/  LDL R67, [R1+0xac] ;  /* 0x0000ac0001437983 */ /* 0x000ee20000100800 */
[----:B------:R-:W-:-:S03]  /*10a40*/  F2FP.BF16.F32.PACK_AB R14, R14, R57 ;  /* 0x000000390e0e723e */ /* 0x000fc600000010ff */
[----:B------:R-:W3:Y:S01]  /*10a50*/  LDL R66, [R1+0x9c] ;  /* 0x00009c0001427983 */ /* 0x000ee20000100800 */
[----:B-1----:R-:W-:Y:S02]  /*10a60*/  MOV R20, R2 ;  /* 0x0000000200147202 */ /* 0x002fe40000000f00 */
[----:B0-----:R-:W-:Y:S02]  /*10a70*/  MOV R21, R5 ;  /* 0x0000000500157202 */ /* 0x001fe40000000f00 */
[----:B------:R-:W-:Y:S01]  /*10a80*/  F2FP.BF16.F32.PACK_AB R15, R15, R58 ;  /* 0x0000003a0f0f723e */ /* 0x000fe200000010ff */
[----:B------:R-:W-:Y:S01]  /*10a90*/  BAR.SYNC.DEFER_BLOCKING 0x1, 0x180 ;  /* 0x0046000000007b1d */ /* 0x000fe20000010000 */
[----:B--2---:R-:W-:-:S03]  /*10aa0*/  IMAD.WIDE R10, R4, 0x2, R20 ;  /* 0x00000002040a7825 */ /* 0x004fc600078e0214 */
[C---:B------:R-:W-:Y:S02]  /*10ab0*/  LOP3.LUT R9, R10.reuse, 0x380, RZ, 0xc0, !PT ;  /* 0x000003800a097812 */ /* 0x040fe400078ec0ff */
[C---:B------:R-:W-:Y:S02]  /*10ac0*/  IADD3 R25, P2, R10.reuse, 0x20, RZ ;  /* 0x000000200a197810 */ /* 0x040fe40007f5e0ff */
[C---:B------:R-:W-:Y:S02]  /*10ad0*/  IADD3 R63, P0, R10.reuse, 0x60, RZ ;  /* 0x000000600a3f7810 */ /* 0x040fe40007f1e0ff */
[----:B------:R-:W-:Y:S02]  /*10ae0*/  IADD3 R61, P1, R10, 0x40, RZ ;  /* 0x000000400a3d7810 */ /* 0x000fe40007f3e0ff */
[----:B------:R-:W-:Y:S02]  /*10af0*/  SHF.R.U64 R9, R9, 0x3, RZ ;  /* 0x0000000309097819 */ /* 0x000fe400000012ff */
[----:B------:R-:W-:-:S02]  /*10b00*/  LOP3.LUT R4, R25, 0x380, RZ, 0xc0, !PT ;  /* 0x0000038019047812 */ /* 0x000fc400078ec0ff */
[----:B------:R-:W-:Y:S02]  /*10b10*/  LOP3.LUT R6, R61, 0x380, RZ, 0xc0, !PT ;  /* 0x000003803d067812 */ /* 0x000fe400078ec0ff */
[----:B------:R-:W-:Y:S02]  /*10b20*/  LOP3.LUT R32, R63, 0x380, RZ, 0xc0, !PT ;  /* 0x000003803f207812 */ /* 0x000fe400078ec0ff */
[----:B------:R-:W-:Y:S02]  /*10b30*/  LOP3.LUT R10, R9, R10, RZ, 0x3c, !PT ;  /* 0x0000000a090a7212 */ /* 0x000fe400078e3cff */
[----:B------:R-:W-:Y:S02]  /*10b40*/  SHF.R.U64 R4, R4, 0x3, RZ ;  /* 0x0000000304047819 */ /* 0x000fe400000012ff */
[----:B------:R-:W-:Y:S02]  /*10b50*/  SHF.R.U64 R6, R6, 0x3, RZ ;  /* 0x0000000306067819 */ /* 0x000fe400000012ff */
[----:B------:R-:W-:-:S02]  /*10b60*/  SHF.R.U64 R32, R32, 0x3, RZ ;  /* 0x0000000320207819 */ /* 0x000fc400000012ff */
[----:B------:R-:W-:Y:S01]  /*10b70*/  MOV R10, R10 ;  /* 0x0000000a000a7202 */ /* 0x000fe20000000f00 */
[--C-:B------:R-:W-:Y:S01]  /*10b80*/  IMAD.X R5, RZ, RZ, R11.reuse, P0 ;  /* 0x000000ffff057224 */ /* 0x100fe200000e060b */
[----:B------:R-:W-:Y:S01]  /*10b90*/  LOP3.LUT R8, R4, R25, RZ, 0x3c, !PT ;  /* 0x0000001904087212 */ /* 0x000fe200078e3cff */
[--C-:B------:R-:W-:Y:S01]  /*10ba0*/  IMAD.X R7, RZ, RZ, R11.reuse, P1 ;  /* 0x000000ffff077224 */ /* 0x100fe200008e060b */
[----:B------:R-:W-:Y:S01]  /*10bb0*/  LOP3.LUT R6, R6, R61, RZ, 0x3c, !PT ;  /* 0x0000003d06067212 */ /* 0x000fe200078e3cff */
[----:B------:R-:W-:Y:S01]  /*10bc0*/  IMAD.X R9, RZ, RZ, R11, P2 ;  /* 0x000000ffff097224 */ /* 0x000fe200010e060b */
[----:B------:R-:W-:Y:S01]  /*10bd0*/  LOP3.LUT R4, R32, R63, RZ, 0x3c, !PT ;  /* 0x0000003f20047212 */ /* 0x000fe200078e3cff */
[----:B------:R0:W-:Y:S01]  /*10be0*/  STSM.16.M88.4 [R10], R12 ;  /* 0x0000000c0a007844 */ /* 0x0001e20000000200 */
[----:B------:R-:W-:Y:S01]  /*10bf0*/  MOV R57, R6 ;  /* 0x0000000600397202 */ /* 0x000fe20000000f00 */
[----:B------:R-:W1:Y:S01]  /*10c00*/  LDC R32, c[0x0][0xbe8] ;  /* 0x0002fa00ff207b82 */ /* 0x000e620000000800 */
[----:B------:R-:W-:-:S02]  /*10c10*/  MOV R25, R4 ;  /* 0x0000000400197202 */ /* 0x000fc40000000f00 */
[----:B------:R-:W-:Y:S02]  /*10c20*/  ISETP.NE.U32.AND P0, PT, RZ, UR4, PT ;  /* 0x00000004ff007c0c */ /* 0x000fe4000bf05070 */
[----:B------:R-:W-:Y:S02]  /*10c30*/  MOV R58, R8 ;  /* 0x00000008003a7202 */ /* 0x000fe40000000f00 */
[----:B------:R-:W-:Y:S02]  /*10c40*/  F2FP.BF16.F32.PACK_AB R4, R55, R56 ;  /* 0x000000383704723e */ /* 0x000fe400000010ff */
[----:B------:R-:W-:Y:S02]  /*10c50*/  F2FP.BF16.F32.PACK_AB R5, R53, R54 ;  /* 0x000000363505723e */ /* 0x000fe400000010ff */
[----:B------:R-:W-:Y:S02]  /*10c60*/  F2FP.BF16.F32.PACK_AB R6, R51, R52 ;  /* 0x000000343306723e */ /* 0x000fe400000010ff */
[----:B0-----:R-:W-:-:S02]  /*10c70*/  F2FP.BF16.F32.PACK_AB R12, R26, R39 ;  /* 0x000000271a0c723e */ /* 0x001fc400000010ff */
[----:B------:R-:W-:Y:S02]  /*10c80*/  IADD3 R26, P1, R62, UR4, RZ ;  /* 0x000000043e1a7c10 */ /* 0x000fe4000ff3e0ff */
        /* <DEDUP_REMOVED lines=8> */
[----:B------:R-:W-:Y:S02]  /*10d10*/  ISETP.NE.AND.EX P0, PT, RZ, UR5, PT, P0 ;  /* 0x00000005ff007c0c */ /* 0x000fe4000bf05300 */
[----:B------:R-:W-:Y:S01]  /*10d20*/  IADD3.X R27, R64, UR5, RZ, P1, !PT ;  /* 0x00000005401b7c10 */ /* 0x000fe20008ffe4ff */
[----:B------:R-:W-:Y:S01]  /*10d30*/  ULDC.64 UR4, c[0x0][0xc08] ;  /* 0x0003020000047ab9 */ /* 0x000fe20000000a00 */
[----:B------:R0:W-:Y:S01]  /*10d40*/  STSM.16.M88.4 [R58], R4 ;  /* 0x000000043a007844 */ /* 0x0001e20000000200 */
[----:B------:R-:W-:-:S03]  /*10d50*/  ISETP.NE.U32.AND P1, PT, RZ, UR4, PT ;  /* 0x00000004ff007c0c */ /* 0x000fc6000bf25070 */
[----:B------:R2:W-:Y:S01]  /*10d60*/  STSM.16.M88.4 [R57], R8 ;  /* 0x0000000839007844 */ /* 0x0005e20000000200 */
[----:B------:R-:W-:-:S03]  /*10d70*/  ISETP.NE.AND.EX P1, PT, RZ, UR5, PT, P1 ;  /* 0x00000005ff007c0c */ /* 0x000fc6000bf25310 */
[----:B------:R3:W-:Y:S01]  /*10d80*/  STSM.16.M88.4 [R25], R12 ;  /* 0x0000000c19007844 */ /* 0x0007e20000000200 */
[----:B------:R-:W-:Y:S01]  /*10d90*/  IMAD.MOV.U32 R36, RZ, RZ, RZ ;  /* 0x000000ffff247224 */ /* 0x000fe200078e00ff */
[----:B------:R-:W-:Y:S08]  /*10da0*/  BAR.SYNC.DEFER_BLOCKING 0x1, 0x180 ;  /* 0x0046000000007b1d */ /* 0x000ff00000010000 */
[----:B0-----:R-:W-:Y:S01]  /*10db0*/  @P1 IADD3 R4, P3, R62, UR4, RZ ;  /* 0x000000043e041c10 */ /* 0x001fe2000ff7e0ff */
[----:B------:R-:W-:-:S02]  /*10dc0*/  ULDC UR4, c[0x0][0xa88] ;  /* 0x0002a20000047ab9 */ /* 0x000fc40000000800 */
[----:B--2---:R-:W-:Y:S01]  /*10dd0*/  IMAD.U32 R9, RZ, RZ, UR4 ;  /* 0x00000004ff097e24 */ /* 0x004fe2000f8e00ff */
[----:B------:R-:W-:Y:S01]  /*10de0*/  @P1 IADD3.X R5, R64, UR5, RZ, P3, !PT ;  /* 0x0000000540051c10 */ /* 0x000fe20009ffe4ff */
[----:B------:R0:W5:Y:S04]  /*10df0*/  @P0 LDG.E R36, desc[UR56][R26.64] ;  /* 0x000000381a240981 */ /* 0x000168000c1e1900 */
[----:B------:R0:W5:Y:S01]  /*10e00*/  @P1 LDG.E R9, desc[UR56][R4.64] ;  /* 0x0000003804091981 */ /* 0x000162000c1e1900 */
[----:B-1----:R-:W-:-:S13]  /*10e10*/  ISETP.NE.AND P2, PT, R32, 0x1, PT ;  /* 0x000000012000780c */ /* 0x002fda0003f45270 */
[----:B------:R-:W1:Y:S08]  /*10e20*/  @P2 LDC R6, c[0x0][0xbec] ;  /* 0x0002fb00ff062b82 */ /* 0x000e700000000800 */
[----:B------:R-:W2:Y:S01]  /*10e30*/  @P2 LDC R39, c[0x0][0xbf0] ;  /* 0x0002fc00ff272b82 */ /* 0x000ea20000000800 */
[----:B---3--:R-:W-:Y:S01]  /*10e40*/  IMAD R15, R66, 0xc0, R67 ;  /* 0x000000c0420f7824 */ /* 0x008fe200078e0243 */
[----:B0-----:R-:W-:Y:S06]  /*10e50*/  @P1 BRA `(.L_x_13157) ;  /* 0x0000000000101947 */ /* 0x001fec0003800000 */
[----:B------:R-:W-:Y:S05]  /*10e60*/  @!P0 BRA `(.L_x_13157) ;  /* 0x00000000000c8947 */ /* 0x000fea0003800000 */
[----:B------:R-:W3:Y:S04]  /*10e70*/  LDG.E R4, desc[UR56][R26.64] ;  /* 0x000000381a047981 */ /* 0x000ee8000c1e1900 */
[----:B-----5:R-:W3:Y:S02]  /*10e80*/  LDG.E R9, desc[UR56][R26.64+0x4] ;  /* 0x000004381a097981 */ /* 0x020ee4000c1e1900 */
[----:B---3--:R-:W-:-:S07]  /*10e90*/  IMAD.IADD R9, R9, 0x1, -R4 ;  /* 0x0000000109097824 */ /* 0x008fce00078e0a04 */
.L_x_13157:
[----:B------:R-:W3:Y:S01]  /*10ea0*/  LDL R14, [R1+0xa4] ;  /* 0x0000a400010e7983 */ /* 0x000ee20000100800 */
[----:B-1----:R-:W-:Y:S01]  /*10eb0*/  @P2 IMAD.HI.U32 R4, R15, R6, RZ ;  /* 0x000000060f042227 */ /* 0x002fe200078e00ff */
[----:B------:R-:W-:Y:S02]  /*10ec0*/  ULDC.64 UR4, c[0x0][0xb90] ;  /* 0x0002e40000047ab9 */ /* 0x000fe40000000a00 */
[----:B------:R-:W4:Y:S01]  /*10ed0*/  LDL.LU R43, [R1+0x94] ;  /* 0x00009400012b7983 */ /* 0x000f220000300800 */
[----:B-----5:R-:W-:Y:S01]  /*10ee0*/  SHF.R.S32.HI R37, RZ, 0x1f, R36 ;  /* 0x0000001fff257819 */ /* 0x020fe20000011424 */
[----:B------:R-:W-:Y:S01]  /*10ef0*/  IMAD.MOV.U32 R7, RZ, RZ, R15 ;  /* 0x000000ffff077224 */ /* 0x000fe200078e000f */
[----:B--2---:R-:W-:Y:S01]  /*10f00*/  @P2 SHF.R.U32.HI R7, RZ, R39, R4 ;  /* 0x00000027ff072219 */ /* 0x004fe20000011604 */
[----:B------:R-:W0:Y:S01]  /*10f10*/  S2R R12, SR_TID.X ;  /* 0x00000000000c7919 */ /* 0x000e220000002100 */
[----:B------:R-:W-:Y:S02]  /*10f20*/  SEL R40, R24, RZ, !P0 ;  /* 0x000000ff18287207 */ /* 0x000fe40004000000 */
[----:B------:R-:W-:-:S02]  /*10f30*/  IADD3 R13, -R7, RZ, RZ ;  /* 0x000000ff070d7210 */ /* 0x000fc40007ffe1ff */
[----:B------:R-:W-:Y:S01]  /*10f40*/  SEL R41, R65, RZ, !P0 ;  /* 0x000000ff41297207 */ /* 0x000fe20004000000 */
[----:B0-----:R-:W-:-:S05]  /*10f50*/  VIADD R25, R12, 0xffffff80 ;  /* 0xffffff800c197836 */ /* 0x001fca0000000000 */
[----:B------:R-:W-:-:S04]  /*10f60*/  SHF.R.S32.HI R12, RZ, 0x1f, R25 ;  /* 0x0000001fff0c7819 */ /* 0x000fc80000011419 */
[----:B------:R-:W-:-:S04]  /*10f70*/  LEA.HI R12, R12, R25, RZ, 0x7 ;  /* 0x000000190c0c7211 */ /* 0x000fc800078f38ff */
[----:B------:R-:W-:-:S05]  /*10f80*/  LOP3.LUT R12, R12, 0xffffff80, RZ, 0xc0, !PT ;  /* 0xffffff800c0c7812 */ /* 0x000fca00078ec0ff */
[----:B------:R-:W-:Y:S01]  /*10f90*/  IMAD.IADD R12, R25, 0x1, -R12 ;  /* 0x00000001190c7824 */ /* 0x000fe200078e0a0c */
[----:B----4-:R-:W-:Y:S01]  /*10fa0*/  SHF.R.S32.HI R42, RZ, 0x1f, R43 ;  /* 0x0000001fff2a7819 */ /* 0x010fe2000001142b */
[----:B------:R-:W-:-:S04]  /*10fb0*/  IMAD.WIDE.U32 R4, R43, UR4, R36 ;  /* 0x000000042b047c25 */ /* 0x000fc8000f8e0024 */
[----:B------:R-:W-:-:S04]  /*10fc0*/  IMAD R6, R42, UR4, RZ ;  /* 0x000000042a067c24 */ /* 0x000fc8000f8e02ff */
[----:B------:R-:W-:Y:S01]  /*10fd0*/  IMAD R11, R43, UR5, R6 ;  /* 0x000000052b0b7c24 */ /* 0x000fe2000f8e0206 */
[----:B------:R-:W-:Y:S02]  /*10fe0*/  ULDC.64 UR4, c[0x0][0xb98] ;  /* 0x0002e60000047ab9 */ /* 0x000fe40000000a00 */
[----:B------:R-:W-:Y:S02]  /*10ff0*/  IMAD R8, R40, UR4, RZ ;  /* 0x0000000428087c24 */ /* 0x000fe4000f8e02ff */
[----:B------:R-:W-:Y:S02]  /*11000*/  IMAD.IADD R5, R5, 0x1, R11 ;  /* 0x0000000105057824 */ /* 0x000fe400078e020b */
[----:B------:R-:W-:Y:S01]  /*11010*/  IMAD R11, R32, R13, R15 ;  /* 0x0000000d200b7224 */ /* 0x000fe200078e020f */
[----:B------:R-:W-:Y:S01]  /*11020*/  SHF.R.S32.HI R13, RZ, 0x1f, R7 ;  /* 0x0000001fff0d7819 */ /* 0x000fe20000011407 */
[----:B------:R-:W-:-:S03]  /*11030*/  IMAD.WIDE.U32 R4, R41, UR4, R4 ;  /* 0x0000000429047c25 */ /* 0x000fc6000f8e0004 */
[----:B------:R-:W-:Y:S01]  /*11040*/  SHF.R.S32.HI R6, RZ, 0x1f, R11 ;  /* 0x0000001fff067819 */ /* 0x000fe2000001140b */
[----:B------:R-:W-:Y:S01]  /*11050*/  IMAD R8, R41, UR5, R8 ;  /* 0x0000000529087c24 */ /* 0x000fe2000f8e0208 */
[----:B------:R-:W-:Y:S01]  /*11060*/  IADD3 R4, P0, R7, R4, RZ ;  /* 0x0000000407047210 */ /* 0x000fe20007f1e0ff */
[----:B------:R-:W-:Y:S02]  /*11070*/  ULDC.64 UR4, c[0x0][0xb88] ;  /* 0x0002e20000047ab9 */ /* 0x000fe40000000a00 */
[----:B------:R-:W-:Y:S01]  /*11080*/  IMAD R6, R6, UR4, RZ ;  /* 0x0000000406067c24 */ /* 0x000fe2000f8e02ff */
[----:B------:R-:W-:-:S03]  /*11090*/  IADD3.X R5, R13, R5, R8, P0, !PT ;  /* 0x000000050d057210 */ /* 0x000fc600007fe408 */
[C---:B------:R-:W-:Y:S02]  /*110a0*/  IMAD R7, R11.reuse, UR5, R6 ;  /* 0x000000050b077c24 */ /* 0x040fe4000f8e0206 */
[----:B------:R-:W-:Y:S01]  /*110b0*/  IMAD.WIDE.U32 R4, R11, UR4, R4 ;  /* 0x000000040b047c25 */ /* 0x000fe2000f8e0004 */
[----:B------:R-:W-:-:S03]  /*110c0*/  ULDC.64 UR4, c[0x0][0xb50] ;  /* 0x0002d40000047ab9 */ /* 0x000fc60000000a00 */
[----:B------:R-:W-:Y:S01]  /*110d0*/  IMAD.IADD R5, R5, 0x1, R7 ;  /* 0x0000000105057824 */ /* 0x000fe200078e0207 */
[----:B------:R-:W-:Y:S01]  /*110e0*/  LEA R8, P0, R4, UR4, 0x2 ;  /* 0x0000000404087c11 */ /* 0x000fe2000f8010ff */
[----:B---3--:R-:W-:-:S03]  /*110f0*/  IMAD R11, R66, 0xc0, R14 ;  /* 0x000000c0420b7824 */ /* 0x008fc600078e020e */
[----:B------:R-:W-:Y:S01]  /*11100*/  LEA.HI.X R10, R4, UR5, R5, 0x2, P0 ;  /* 0x00000005040a7c11 */ /* 0x000fe200080f1405 */
[----:B------:R-:W-:Y:S01]  /*11110*/  IMAD R5, R30, 0x40, R29 ;  /* 0x000000401e057824 */ /* 0x000fe200078e021d */
[----:B------:R-:W-:Y:S01]  /*11120*/  SHFL.IDX PT, R6, R8, RZ, 0x1c1f ;  /* 0x001c1fff08067589 */ /* 0x000fe200000e0000 */
[----:B------:R-:W-:Y:S01]  /*11130*/  LOP3.LUT P0, RZ, R12, 0x3, RZ, 0xc0, !PT ;  /* 0x000000030cff7812 */ /* 0x000fe2000780c0ff */
[----:B------:R-:W-:Y:S01]  /*11140*/  ULDC.64 UR4, c[0x0][0xaa0] ;  /* 0x0002a80000047ab9 */ /* 0x000fe20000000a00 */
[----:B------:R-:W-:Y:S01]  /*11150*/  IMAD.WIDE R4, R5, 0x2, R20 ;  /* 0x0000000205047825 */ /* 0x000fe200078e0214 */
[----:B------:R-:W0:Y:S03]  /*11160*/  SHFL.IDX PT, R7, R10, RZ, 0x1c1f ;  /* 0x001c1fff0a077589 */ /* 0x000e2600000e0000 */
[----:B------:R-:W-:Y:S01]  /*11170*/  IMAD R20, R9, R32, RZ ;  /* 0x0000002009147224 */ /* 0x000fe200078e02ff */
[----:B------:R1:W-:Y:S01]  /*11180*/  SHFL.IDX PT, R38, R8, 0x1, 0x1c1f ;  /* 0x003c1f0008267f89 */ /* 0x0003e200000e0000 */
[----:B------:R-:W-:Y:S01]  /*11190*/  VIADD R9, R11, 0x8 ;  /* 0x000000080b097836 */ /* 0x000fe20000000000 */
[----:B------:R-:W-:-:S02]  /*111a0*/  IADD3 R13, P3, R4, 0x1800, RZ ;  /* 0x00001800040d7810 */ /* 0x000fc40007f7e0ff */
[----:B------:R-:W2:Y:S01]  /*111b0*/  SHFL.IDX PT, R39, R10, 0x1, 0x1c1f ;  /* 0x003c1f000a277f89 */ /* 0x000ea200000e0000 */
[C---:B------:R-:W-:Y:S02]  /*111c0*/  IADD3 R25, P4, R4.reuse, 0x3000, RZ ;  /* 0x0000300004197810 */ /* 0x040fe40007f9e0ff */
[-C--:B------:R-:W-:Y:S02]  /*111d0*/  ISETP.GE.OR P1, PT, R11, R20.reuse, P0 ;  /* 0x000000140b00720c */ /* 0x080fe40000726670 */
[----:B------:R-:W-:Y:S02]  /*111e0*/  ISETP.GE.OR P0, PT, R9, R20, P0 ;  /* 0x000000140900720c */ /* 0x000fe40000706670 */
[----:B------:R-:W-:Y:S02]  /*111f0*/  LOP3.LUT R9, R4, 0x380, RZ, 0xc0, !PT ;  /* 0x0000038004097812 */ /* 0x000fe400078ec0ff */
[----:B------:R-:W-:Y:S02]  /*11200*/  LOP3.LUT R12, R13, 0x380, RZ, 0xc0, !PT ;  /* 0x000003800d0c7812 */ /* 0x000fe400078ec0ff */
[----:B------:R-:W-:-:S02]  /*11210*/  LOP3.LUT R24, R25, 0x380, RZ, 0xc0, !PT ;  /* 0x0000038019187812 */ /* 0x000fc400078ec0ff */
[----:B------:R-:W-:Y:S02]  /*11220*/  SHF.R.U64 R9, R9, 0x3, RZ ;  /* 0x0000000309097819 */ /* 0x000fe400000012ff */
[----:B------:R-:W-:Y:S01]  /*11230*/  SHF.R.U64 R12, R12, 0x3, RZ ;  /* 0x000000030c0c7819 */ /* 0x000fe200000012ff */
[----:B0-----:R0:W-:Y:S01]  /*11240*/  @!P1 ST.E desc[UR56][R6.64], R31 ;  /* 0x0000001f06009985 */ /* 0x0011e2000c101938 */
[----:B------:R-:W-:Y:S02]  /*11250*/  SHF.R.U64 R24, R24, 0x3, RZ ;  /* 0x0000000318187819 */ /* 0x000fe400000012ff */
[----:B-1----:R-:W-:Y:S01]  /*11260*/  LOP3.LUT R8, R9, R4, RZ, 0x3c, !PT ;  /* 0x0000000409087212 */ /* 0x002fe200078e3cff */
[--C-:B------:R-:W-:Y:S01]  /*11270*/  IMAD.MOV.U32 R9, RZ, RZ, R5.reuse ;  /* 0x000000ffff097224 */ /* 0x100fe200078e0005 */
[----:B------:R-:W-:Y:S01]  /*11280*/  LOP3.LUT R12, R12, R13, RZ, 0x3c, !PT ;  /* 0x0000000d0c0c7212 */ /* 0x000fe200078e3cff */
[----:B------:R-:W-:Y:S01]  /*11290*/  IMAD.X R13, RZ, RZ, R5, P3 ;  /* 0x000000ffff0d7224 */ /* 0x000fe200018e0605 */
[----:B------:R-:W-:Y:S01]  /*112a0*/  LOP3.LUT R24, R24, R25, RZ, 0x3c, !PT ;  /* 0x0000001918187212 */ /* 0x000fe200078e3cff */
[----:B--2---:R1:W-:Y:S01]  /*112b0*/  @!P0 ST.E desc[UR56][R38.64], R0 ;  /* 0x0000000026008985 */ /* 0x0043e2000c101938 */
[----:B------:R-:W-:-:S03]  /*112c0*/  IADD3.X R25, RZ, R5, RZ, P4, !PT ;  /* 0x00000005ff197210 */ /* 0x000fc600027fe4ff */
[----:B------:R-:W2:Y:S01]  /*112d0*/  LD.E.128 R8, desc[UR56][R8.64] ;  /* 0x0000003808087980 */ /* 0x000ea2000c101d00 */
[----:B0-----:R-:W0:Y:S03]  /*112e0*/  @P2 LDC R31, c[0x0][0xbec] ;  /* 0x0002fb00ff1f2b82 */ /* 0x001e260000000800 */
[----:B------:R-:W3:Y:S04]  /*112f0*/  LD.E.128 R12, desc[UR56][R12.64] ;  /* 0x000000380c0c7980 */ /* 0x000ee8000c101d00 */
[----:B------:R-:W4:Y:S01]  /*11300*/  LD.E.128 R24, desc[UR56][R24.64] ;  /* 0x0000003818187980 */ /* 0x000f22000c101d00 */
[----:B------:R-:W-:Y:S01]  /*11310*/  IADD3 R21, P0, R4, 0x4800, RZ ;  /* 0x0000480004157810 */ /* 0x000fe20007f1e0ff */
[----:B-1----:R-:W1:Y:S03]  /*11320*/  @P2 LDC R39, c[0x0][0xbf0] ;  /* 0x0002fc00ff272b82 */ /* 0x002e660000000800 */
[----:B------:R-:W-:Y:S01]  /*11330*/  LOP3.LUT R4, R21, 0x380, RZ, 0xc0, !PT ;  /* 0x0000038015047812 */ /* 0x000fe200078ec0ff */
[----:B------:R-:W-:-:S02]  /*11340*/  IMAD R3, R3, 0x30, R30 ;  /* 0x0000003003037824 */ /* 0x000fc400078e021e */
[----:B------:R-:W-:Y:S01]  /*11350*/  IMAD.X R5, RZ, RZ, R5, P0 ;  /* 0x000000ffff057224 */ /* 0x000fe200000e0605 */
[----:B------:R-:W-:-:S04]  /*11360*/  SHF.R.U64 R4, R4, 0x3, RZ ;  /* 0x0000000304047819 */ /* 0x000fc800000012ff */
[----:B------:R-:W-:Y:S01]  /*11370*/  LOP3.LUT R4, R4, R21, RZ, 0x3c, !PT ;  /* 0x0000001504047212 */ /* 0x000fe200078e3cff */
[----:B------:R-:W-:-:S04]  /*11380*/  IMAD R21, R37, UR4, RZ ;  /* 0x0000000425157c24 */ /* 0x000fc8000f8e02ff */
[C---:B------:R-:W-:Y:S01]  /*11390*/  IMAD R21, R36.reuse, UR5, R21 ;  /* 0x0000000524157c24 */ /* 0x040fe2000f8e0215 */
[----:B------:R-:W5:Y:S01]  /*113a0*/  LD.E.128 R4, desc[UR56][R4.64] ;  /* 0x0000003804047980 */ /* 0x000f62000c101d00 */
[----:B------:R-:W-:Y:S01]  /*113b0*/  IMAD.WIDE.U32 R36, R36, UR4, RZ ;  /* 0x0000000424247c25 */ /* 0x000fe2000f8e00ff */
[----:B------:R-:W-:Y:S01]  /*113c0*/  ULDC.64 UR4, c[0x0][0xae8] ;  /* 0x0002ba0000047ab9 */ /* 0x000fe20000000a00 */
[----:B------:R-:W-:Y:S01]  /*113d0*/  @!PT LDS RZ, [RZ] ;  /* 0x00000000fffff984 */ /* 0x000fe20000000800 */
[----:B------:R-:W-:Y:S01]  /*113e0*/  @!PT LDS RZ, [RZ] ;  /* 0x00000000fffff984 */ /* 0x000fe20000000800 */
[----:B------:R-:W-:Y:S01]  /*113f0*/  @!PT LDS RZ, [RZ] ;  /* 0x00000000fffff984 */ /* 0x000fe20000000800 */
[----:B------:R-:W-:Y:S01]  /*11400*/  @!PT LDS RZ, [RZ] ;  /* 0x00000000fffff984 */ /* 0x000fe20000000800 */
[----:B------:R0:W-:Y:S06]  /*11410*/  MEMBAR.ALL.CTA ;  /* 0x0000000000007992 */ /* 0x0001ec0000008000 */
[----:B0-----:R-:W0:Y:S01]  /*11420*/  FENCE.VIEW.ASYNC.S ;  /* 0x00000000000073c6 */ /* 0x001e220000000000 */
[----:B------:R-:W-:-:S02]  /*11430*/  IMAD R0, R42, UR4, RZ ;  /* 0x000000042a007c24 */ /* 0x000fc4000f8e02ff */
[----:B------:R-:W-:Y:S02]  /*11440*/  IMAD.IADD R37, R37, 0x1, R21 ;  /* 0x0000000125257824 */ /* 0x000fe400078e0215 */
[----:B------:R-:W-:Y:S02]  /*11450*/  IMAD R38, R66, 0xc0, R3 ;  /* 0x000000c042267824 */ /* 0x000fe400078e0203 */
[C---:B------:R-:W-:Y:S02]  /*11460*/  IMAD R21, R43.reuse, UR5, R0 ;  /* 0x000000052b157c24 */ /* 0x040fe4000f8e0200 */
[----:B------:R-:W-:Y:S01]  /*11470*/  IMAD.WIDE.U32 R36, R43, UR4, R36 ;  /* 0x000000042b247c25 */ /* 0x000fe2000f8e0024 */
[----:B------:R-:W-:-:S03]  /*11480*/  ULDC.64 UR4, c[0x0][0xaf0] ;  /* 0x0002bc0000047ab9 */ /* 0x000fc60000000a00 */
[----:B------:R-:W-:-:S04]  /*11490*/  @P2 IMAD.HI.U32 R0, R38, R31, RZ ;  /* 0x0000001f26002227 */ /* 0x000fc800078e00ff */
[----:B------:R-:W-:Y:S02]  /*114a0*/  IMAD.IADD R37, R37, 0x1, R21 ;  /* 0x0000000125257824 */ /* 0x000fe400078e0215 */
        /* <DEDUP_REMOVED lines=15> */
[----:B------:R-:W-:Y:S01]  /*115a0*/  IMAD R41, R66, 0xc0, R30 ;  /* 0x000000c042297824 */ /* 0x000fe200078e021e */
[----:B------:R-:W-:Y:S01]  /*115b0*/  IADD3 R37, R37, R31, RZ ;  /* 0x0000001f25257210 */ /* 0x000fe20007ffe0ff */
[----:B------:R-:W-:-:S04]  /*115c0*/  IMAD R0, R0, UR4, RZ ;  /* 0x0000000400007c24 */ /* 0x000fc8000f8e02ff */
[C---:B------:R-:W-:Y:S02]  /*115d0*/  IMAD R3, R21.reuse, UR5, R0 ;  /* 0x0000000515037c24 */ /* 0x040fe4000f8e0200 */
[----:B------:R-:W-:Y:S01]  /*115e0*/  IMAD.WIDE.U32 R36, R21, UR4, R36 ;  /* 0x0000000415247c25 */ /* 0x000fe2000f8e0024 */
[----:B------:R-:W-:-:S03]  /*115f0*/  ULDC.64 UR4, c[0x0][0xa80] ;  /* 0x0002a00000047ab9 */ /* 0x000fc60000000a00 */
[----:B------:R-:W-:Y:S01]  /*11600*/  IMAD.IADD R3, R37, 0x1, R3 ;  /* 0x0000000125037824 */ /* 0x000fe200078e0203 */
[C---:B------:R-:W-:Y:S01]  /*11610*/  LEA R32, P0, R36.reuse, UR4, 0x1 ;  /* 0x0000000424207c11 */ /* 0x040fe2000f8008ff */
[----:B------:R-:W-:Y:S01]  /*11620*/  ULDC UR4, c[0x0][0xac8] ;  /* 0x0002b20000047ab9 */ /* 0x000fe20000000800 */
[----:B------:R-:W-:Y:S02]  /*11630*/  VIADD R21, R41, 0x60 ;  /* 0x0000006029157836 */ /* 0x000fe40000000000 */
[----:B------:R-:W-:Y:S01]  /*11640*/  LEA.HI.X R40, R36, UR5, R3, 0x1, P0 ;  /* 0x0000000524287c11 */ /* 0x000fe200080f0c03 */
[----:B0-----:R-:W-:Y:S01]  /*11650*/  SHFL.IDX PT, R38, R32, 0x1, 0x181f ;  /* 0x00381f0020267f89 */ /* 0x001fe200000e0000 */
[----:B------:R-:W-:Y:S01]  /*11660*/  ISETP.GE.AND P0, PT, R29, UR4, PT ;  /* 0x000000041d007c0c */ /* 0x000fe2000bf06270 */
[C---:B------:R-:W-:Y:S02]  /*11670*/  VIADD R3, R41.reuse, 0x30 ;  /* 0x0000003029037836 */ /* 0x040fe40000000000 */
[----:B------:R-:W0:Y:S01]  /*11680*/  SHFL.IDX PT, R36, R32, RZ, 0x181f ;  /* 0x00181fff20247589 */ /* 0x000e2200000e0000 */
[-C--:B------:R-:W-:Y:S01]  /*11690*/  ISETP.GE.OR P3, PT, R41, R20.reuse, P0 ;  /* 0x000000142900720c */ /* 0x080fe20000766670 */
[----:B------:R-:W-:Y:S01]  /*116a0*/  VIADD R0, R2, 0x30820 ;  /* 0x0003082002007836 */ /* 0x000fe20000000000 */
[-C--:B------:R-:W-:Y:S01]  /*116b0*/  ISETP.GE.OR P2, PT, R3, R20.reuse, P0 ;  /* 0x000000140300720c */ /* 0x080fe20000746670 */
[----:B------:R-:W1:Y:S01]  /*116c0*/  SHFL.IDX PT, R31, R40, RZ, 0x181f ;  /* 0x00181fff281f7589 */ /* 0x000e6200000e0000 */
[-C--:B------:R-:W-:Y:S01]  /*116d0*/  ISETP.GE.OR P1, PT, R21, R20.reuse, P0 ;  /* 0x000000141500720c */ /* 0x080fe20000726670 */
[----:B------:R-:W-:Y:S01]  /*116e0*/  VIADD R3, R41, 0x90 ;  /* 0x0000009029037836 */ /* 0x000fe20000000000 */
[----:B------:R-:W-:Y:S01]  /*116f0*/  PRMT R0, RZ, 0x654, R0 ;  /* 0x00000654ff007816 */ /* 0x000fe20000000000 */
[----:B------:R-:W1:Y:S03]  /*11700*/  SHFL.IDX PT, R42, R32, 0x2, 0x181f ;  /* 0x00581f00202a7f89 */ /* 0x000e6600000e0000 */
[----:B------:R0:W-:Y:S01]  /*11710*/  SYNCS.ARRIVE.TRANS64.RED.A1T0 RZ, [R0+URZ], RZ ;  /* 0x000000ff00ff79a7 */ /* 0x0001e2000810043f */
[----:B------:R-:W1:Y:S01]  /*11720*/  SHFL.IDX PT, R37, R40, 0x1, 0x181f ;  /* 0x00381f0028257f89 */ /* 0x000e6200000e0000 */
[----:B------:R-:W-:-:S03]  /*11730*/  ISETP.GE.OR P0, PT, R3, R20, P0 ;  /* 0x000000140300720c */ /* 0x000fc60000706670 */
[----:B------:R-:W1:Y:S04]  /*11740*/  SHFL.IDX PT, R39, R40, 0x2, 0x181f ;  /* 0x00581f0028277f89 */ /* 0x000e6800000e0000 */
[----:B------:R-:W2:Y:S01]  /*11750*/  SHFL.IDX PT, R32, R32, 0x3, 0x181f ;  /* 0x00781f0020207f89 */ /* 0x000ea200000e0000 */
[----:B0-----:R-:W-:-:S03]  /*11760*/  @!P3 LEA R30, P5, R29, R36, 0x1 ;  /* 0x000000241d1eb211 */ /* 0x001fc600078a08ff */
[----:B------:R-:W0:Y:S01]  /*11770*/  SHFL.IDX PT, R40, R40, 0x3, 0x181f ;  /* 0x00781f0028287f89 */ /* 0x000e2200000e0000 */
[C---:B------:R-:W-:Y:S02]  /*11780*/  @!P2 LEA R36, P4, R29.reuse, R38, 0x1 ;  /* 0x000000261d24a211 */ /* 0x040fe400078808ff */
[C-C-:B-1----:R-:W-:Y:S02]  /*11790*/  @!P3 LEA.HI.X R31, R29.reuse, R31, R28.reuse, 0x1, P5 ;  /* 0x0000001f1d1fb211 */ /* 0x142fe400028f0c1c */
[C---:B------:R-:W-:Y:S02]  /*117a0*/  @!P1 LEA R38, P5, R29.reuse, R42, 0x1 ;  /* 0x0000002a1d269211 */ /* 0x040fe400078a08ff */
[C-C-:B------:R-:W-:Y:S02]  /*117b0*/  @!P2 LEA.HI.X R37, R29.reuse, R37, R28.reuse, 0x1, P4 ;  /* 0x000000251d25a211 */ /* 0x140fe400020f0c1c */
[----:B------:R-:W-:Y:S01]  /*117c0*/  @!P1 LEA.HI.X R39, R29, R39, R28, 0x1, P5 ;  /* 0x000000271d279211 */ /* 0x000fe200028f0c1c */
[----:B--2---:R2:W-:Y:S04]  /*117d0*/  @!P3 ST.E.128 desc[UR56][R30.64], R8 ;  /* 0x000000081e00b985 */ /* 0x0045e8000c101d38 */
[----:B---3--:R2:W-:Y:S04]  /*117e0*/  @!P2 ST.E.128 desc[UR56][R36.64], R12 ;  /* 0x0000000c2400a985 */ /* 0x0085e8000c101d38 */
[----:B----4-:R2:W-:Y:S01]  /*117f0*/  @!P1 ST.E.128 desc[UR56][R38.64], R24 ;  /* 0x0000001826009985 */ /* 0x0105e2000c101d38 */
[----:B0-----:R-:W-:Y:S05]  /*11800*/  @P0 BRA `(.L_x_13158) ;  /* 0x0000000800580947 */ /* 0x001fea0003800000 */
[----:B--2---:R-:W-:-:S04]  /*11810*/  LEA R8, P0, R29, R32, 0x1 ;  /* 0x000000201d087211 */ /* 0x004fc800078008ff */
[----:B------:R-:W-:-:S05]  /*11820*/  LEA.HI.X R9, R29, R40, R28, 0x1, P0 ;  /* 0x000000281d097211 */ /* 0x000fca00000f0c1c */
[----:B-----5:R3:W-:Y:S01]  /*11830*/  ST.E.128 desc[UR56][R8.64], R4 ;  /* 0x0000000408007985 */ /* 0x0207e2000c101d38 */
[----:B------:R-:W-:Y:S05]  /*11840*/  BRA `(.L_x_13158) ;  /* 0x0000000800487947 */ /* 0x000fea0003800000 */
.L_x_13156:
        /* <DEDUP_REMOVED lines=16> */
[----:B0-----:R-:W-:Y:S02]  /*11950*/  ISETP.NE.AND P2, PT, R27, 0x1, PT ;  /* 0x000000011b00780c */ /* 0x001fe40003f45270 */
[----:B------:R-:W-:-:S11]  /*11960*/  ISETP.GE.AND P3, PT, R66, 0xc0, PT ;  /* 0x000000c04200780c */ /* 0x000fd60003f66270 */
[----:B------:R-:W0:Y:S01]  /*11970*/  @P2 LDC R31, c[0x0][0xbec] ;  /* 0x0002fb00ff1f2b82 */ /* 0x000e220000000800 */
[----:B--2---:R-:W-:Y:S05]  /*11980*/  @P1 BRA `(.L_x_13159) ;  /* 0x0000000000101947 */ /* 0x004fea0003800000 */
[----:B------:R-:W-:Y:S05]  /*11990*/  @!P0 BRA `(.L_x_13159) ;  /* 0x00000000000c8947 */ /* 0x000fea0003800000 */
[----:B------:R-:W2:Y:S04]  /*119a0*/  LDG.E R7, desc[UR56][R4.64] ;  /* 0x0000003804077981 */ /* 0x000ea8000c1e1900 */
[----:B-----5:R-:W2:Y:S02]  /*119b0*/  LDG.E R8, desc[UR56][R4.64+0x4] ;  /* 0x0000043804087981 */ /* 0x020ea4000c1e1900 */
[----:B--2---:R-:W-:-:S07]  /*119c0*/  IADD3 R8, -R7, R8, RZ ;  /* 0x0000000807087210 */ /* 0x004fce0007ffe1ff */
.L_x_13159:
[----:B------:R-:W2:Y:S04]  /*119d0*/  LDL R14, [R1+0x94] ;  /* 0x00009400010e7983 */ /* 0x000ea80000100800 */
[----:B------:R3:W5:Y:S01]  /*119e0*/  LDL R26, [R1+0x9c] ;  /* 0x00009c00011a7983 */ /* 0x0007620000100800 */
[----:B------:R-:W-:Y:S01]  /*119f0*/  BSSY B1, `(.L_x_13160) ;  /* 0x000002e000017945 */ /* 0x000fe20003800000 */
[----:B------:R-:W-:Y:S02]  /*11a00*/  SEL R15, R65, RZ, !P0 ;  /* 0x000000ff410f7207 */ /* 0x000fe40004000000 */
[----:B------:R-:W-:Y:S02]  /*11a10*/  SEL R24, R24, RZ, !P0 ;  /* 0x000000ff18187207 */ /* 0x000fe40004000000 */
[----:B-----5:R-:W-:-:S02]  /*11a20*/  SHF.R.S32.HI R13, RZ, 0x1f, R0 ;  /* 0x0000001fff0d7819 */ /* 0x020fc40000011400 */
[----:B--2---:R-:W-:Y:S01]  /*11a30*/  SHF.R.S32.HI R12, RZ, 0x1f, R14 ;  /* 0x0000001fff0c7819 */ /* 0x004fe2000001140e */
[----:B---3--:R-:W-:Y:S06]  /*11a40*/  @P3 BRA `(.L_x_13161) ;  /* 0x0000000000a03947 */ /* 0x008fec0003800000 */
[----:B------:R-:W2:Y:S01]  /*11a50*/  S2R R4, SR_TID.X ;  /* 0x0000000000047919 */ /* 0x000ea20000002100 */
[----:B------:R-:W3:Y:S02]  /*11a60*/  LDC R11, c[0x0][0xbe8] ;  /* 0x0002fa00ff0b7b82 */ /* 0x000ee40000000800 */
[----:B---3--:R-:W-:Y:S02]  /*11a70*/  IMAD R5, R8, R11, RZ ;  /* 0x0000000b08057224 */ /* 0x008fe400078e02ff */
[----:B--2---:R-:W-:-:S04]  /*11a80*/  IMAD R4, R26, 0xc0, R4 ;  /* 0x000000c01a047824 */ /* 0x004fc800078e0204 */
[----:B-1----:R-:W-:-:S05]  /*11a90*/  VIADD R10, R4, 0xffffff80 ;  /* 0xffffff80040a7836 */ /* 0x002fca0000000000 */
        /* <DEDUP_REMOVED lines=32> */
[----:B------:R-:W-:Y:S02]  /*11ca0*/  LEA.HI.X R7, R4, UR5, R5, 0x2, P0 ;  /* 0x0000000504077c11 */ /* 0x000fe400080f1405 */
[----:B------:R-:W-:-:S05]  /*11cb0*/  MOV R5, 0xff800000 ;  /* 0xff80000000057802 */ /* 0x000fca0000000f00 */
[----:B------:R2:W-:Y:S02]  /*11cc0*/  STG.E desc[UR56][R6.64], R5 ;  /* 0x0000000506007986 */ /* 0x0005e4000c101938 */
.L_x_13161:
[----:B------:R-:W-:Y:S05]  /*11cd0*/  BSYNC B1 ;  /* 0x0000000000017941 */ /* 0x000fea0003800000 */
.L_x_13160:
[----:B-1----:R-:W1:Y:S01]  /*11ce0*/  @P2 LDC R9, c[0x0][0xbf0] ;  /* 0x0002fc00ff092b82 */ /* 0x002e620000000800 */
[----:B------:R-:W-:Y:S01]  /*11cf0*/  ULDC.64 UR4, c[0x0][0xaa0] ;  /* 0x0002a80000047ab9 */ /* 0x000fe20000000a00 */
[----:B------:R-:W-:Y:S01]  /*11d00*/  IMAD R3, R3, 0x30, R30 ;  /* 0x0000003003037824 */ /* 0x000fe200078e021e */
[----:B------:R-:W-:Y:S01]  /*11d10*/  ULDC.64 UR6, c[0x0][0xa80] ;  /* 0x0002a00000067ab9 */ /* 0x000fe20000000a00 */
[----:B--2---:R-:W-:Y:S02]  /*11d20*/  IMAD R5, R13, UR4, RZ ;  /* 0x000000040d057c24 */ /* 0x004fe4000f8e02ff */
[----:B------:R-:W-:Y:S02]  /*11d30*/  IMAD R10, R26, 0xc0, R3 ;  /* 0x000000c01a0a7824 */ /* 0x000fe400078e0203 */
[C---:B------:R-:W-:Y:S02]  /*11d40*/  IMAD R7, R0.reuse, UR5, R5 ;  /* 0x0000000500077c24 */ /* 0x040fe4000f8e0205 */
[----:B------:R-:W-:Y:S01]  /*11d50*/  IMAD.WIDE.U32 R4, R0, UR4, RZ ;  /* 0x0000000400047c25 */ /* 0x000fe2000f8e00ff */
[----:B------:R-:W-:-:S03]  /*11d60*/  ULDC.64 UR4, c[0x0][0xae8] ;  /* 0x0002ba0000047ab9 */ /* 0x000fc60000000a00 */
[----:B------:R-:W-:Y:S02]  /*11d70*/  IMAD R0, R12, UR4, RZ ;  /* 0x000000040c007c24 */ /* 0x000fe4000f8e02ff */
[----:B------:R-:W-:Y:S02]  /*11d80*/  IMAD.IADD R5, R5, 0x1, R7 ;  /* 0x0000000105057824 */ /* 0x000fe400078e0207 */
[----:B------:R-:W-:Y:S02]  /*11d90*/  IMAD R7, R14, UR5, R0 ;  /* 0x000000050e077c24 */ /* 0x000fe4000f8e0200 */
[----:B0-----:R-:W-:-:S04]  /*11da0*/  @P2 IMAD.HI.U32 R0, R10, R31, RZ ;  /* 0x0000001f0a002227 */ /* 0x001fc800078e00ff */
[----:B------:R-:W-:Y:S01]  /*11db0*/  IMAD.MOV.U32 R3, RZ, RZ, R10 ;  /* 0x000000ffff037224 */ /* 0x000fe200078e000a */
[----:B-1----:R-:W-:Y:S01]  /*11dc0*/  @P2 SHF.R.U32.HI R3, RZ, R9, R0 ;  /* 0x00000009ff032219 */ /* 0x002fe20000011600 */
[----:B------:R-:W-:Y:S01]  /*11dd0*/  IMAD.WIDE.U32 R4, R14, UR4, R4 ;  /* 0x000000040e047c25 */ /* 0x000fe2000f8e0004 */
[----:B------:R-:W-:Y:S02]  /*11de0*/  ULDC.64 UR4, c[0x0][0xaf0] ;  /* 0x0002bc0000047ab9 */ /* 0x000fe40000000a00 */
[----:B------:R-:W-:Y:S01]  /*11df0*/  SHF.R.S32.HI R0, RZ, 0x1f, R3 ;  /* 0x0000001fff007819 */ /* 0x000fe20000011403 */
[----:B------:R-:W-:Y:S02]  /*11e00*/  IMAD.IADD R5, R5, 0x1, R7 ;  /* 0x0000000105057824 */ /* 0x000fe400078e0207 */
[----:B------:R-:W-:Y:S02]  /*11e10*/  IMAD R6, R24, UR4, RZ ;  /* 0x0000000418067c24 */ /* 0x000fe4000f8e02ff */
[----:B------:R-:W-:-:S02]  /*11e20*/  IMAD.MOV R21, RZ, RZ, -R3 ;  /* 0x000000ffff157224 */ /* 0x000fc400078e0a03 */
        /* <DEDUP_REMOVED lines=14> */
[----:B------:R-:W-:Y:S02]  /*11f10*/  ULDC UR4, c[0x0][0xac8] ;  /* 0x0002b20000047ab9 */ /* 0x000fe40000000800 */
[----:B------:R-:W-:Y:S01]  /*11f20*/  ISETP.GE.AND P0, PT, R29, UR4, PT ;  /* 0x000000041d007c0c */ /* 0x000fe2000bf06270 */
[----:B------:R-:W-:Y:S01]  /*11f30*/  IMAD.IADD R3, R21, 0x1, R3 ;  /* 0x0000000115037824 */ /* 0x000fe200078e0203 */
[----:B------:R-:W-:Y:S01]  /*11f40*/  LEA R7, P1, R20, UR6, 0x1 ;  /* 0x0000000614077c11 */ /* 0x000fe2000f8208ff */
[----:B------:R-:W-:-:S03]  /*11f50*/  UMOV UR4, 0xffffffff ;  /* 0xffffffff00047882 */ /* 0x000fc60000000000 */
[----:B------:R-:W-:Y:S01]  /*11f60*/  LEA.HI.X R20, R20, UR7, R3, 0x1, P1 ;  /* 0x0000000714147c11 */ /* 0x000fe200088f0c03 */
[----:B------:R-:W-:Y:S08]  /*11f70*/  BRA.DIV UR4, `(.L_x_13162) ;  /* 0x0000006a04f87947 */ /* 0x000ff0000b800000 */
[----:B------:R-:W0:Y:S01]  /*11f80*/  SHFL.IDX PT, R3, R7, RZ, 0x181f ;  /* 0x00181fff07037589 */ /* 0x000e2200000e0000 */
[----:B------:R-:W-:Y:S02]  /*11f90*/  IMAD R21, R8, R27, RZ ;  /* 0x0000001b08157224 */ /* 0x000fe400078e02ff */
[----:B------:R-:W-:Y:S01]  /*11fa0*/  IMAD R24, R26, 0xc0, R30 ;  /* 0x000000c01a187824 */ /* 0x000fe200078e021e */
[----:B------:R-:W1:Y:S03]  /*11fb0*/  SHFL.IDX PT, R0, R20, RZ, 0x181f ;  /* 0x00181fff14007589 */ /* 0x000e6600000e0000 */
[C---:B------:R-:W-:Y:S01]  /*11fc0*/  VIADD R10, R24.reuse, 0x60 ;  /* 0x00000060180a7836 */ /* 0x040fe20000000000 */
[----:B------:R-:W2:Y:S01]  /*11fd0*/  SHFL.IDX PT, R5, R7, 0x1, 0x181f ;  /* 0x00381f0007057f89 */ /* 0x000ea200000e0000 */
[CC--:B------:R-:W-:Y:S02]  /*11fe0*/  ISETP.GE.OR P2, PT, R24.reuse, R21.reuse, P0 ;  /* 0x000000151800720c */ /* 0x0c0fe40000746670 */
[----:B------:R-:W-:Y:S01]  /*11ff0*/  IADD3 R8, R24, 0x30, RZ ;  /* 0x0000003018087810 */ /* 0x000fe20007ffe0ff */
[----:B------:R-:W3:Y:S01]  /*12000*/  SHFL.IDX PT, R14, R7, 0x2, 0x181f ;  /* 0x00581f00070e7f89 */ /* 0x000ee200000e0000 */
[----:B------:R-:W-:-:S02]  /*12010*/  ISETP.GE.OR P4, PT, R10, R21, P0 ;  /* 0x000000150a00720c */ /* 0x000fc40000786670 */
[----:B------:R-:W-:Y:S01]  /*12020*/  ISETP.GE.OR P3, PT, R8, R21, P0 ;  /* 0x000000150800720c */ /* 0x000fe20000766670 */
[----:B------:R-:W4:Y:S04]  /*12030*/  SHFL.IDX PT, R4, R20, 0x1, 0x181f ;  /* 0x00381f0014047f89 */ /* 0x000f2800000e0000 */
[----:B------:R-:W5:Y:S02]  /*12040*/  SHFL.IDX PT, R6, R20, 0x2, 0x181f ;  /* 0x00581f0014067f89 */ /* 0x000f6400000e0000 */
[----:B0-----:R-:W-:-:S04]  /*12050*/  @!P2 LEA R10, P5, R29, R3, 0x1 ;  /* 0x000000031d0aa211 */ /* 0x001fc800078a08ff */
[C---:B-1----:R-:W-:Y:S02]  /*12060*/  @!P2 LEA.HI.X R3, R29.reuse, R0, R28, 0x1, P5 ;  /* 0x000000001d03a211 */ /* 0x042fe400028f0c1c */
[----:B------:R0:W1:Y:S01]  /*12070*/  SHFL.IDX PT, R0, R20, 0x3, 0x181f ;  /* 0x00781f0014007f89 */ /* 0x00006200000e0000 */
[C---:B--2---:R-:W-:Y:S02]  /*12080*/  @!P3 LEA R8, P1, R29.reuse, R5, 0x1 ;  /* 0x000000051d08b211 */ /* 0x044fe400078208ff */
[----:B------:R-:W-:Y:S01]  /*12090*/  @!P2 IMAD.MOV.U32 R11, RZ, RZ, R3 ;  /* 0x000000ffff0ba224 */ /* 0x000fe200078e0003 */
[----:B---3--:R-:W-:-:S04]  /*120a0*/  @!P4 LEA R25, P5, R29, R14, 0x1 ;  /* 0x0000000e1d19c211 */ /* 0x008fc800078a08ff */
[----:B------:R0:W-:Y:S01]  /*120b0*/  @!P2 ST.E.128 desc[UR56][R10.64], RZ ;  /* 0x000000ff0a00a985 */ /* 0x0001e2000c101d38 */
[C-C-:B----4-:R-:W-:Y:S01]  /*120c0*/  @!P3 LEA.HI.X R9, R29.reuse, R4, R28.reuse, 0x1, P1 ;  /* 0x000000041d09b211 */ /* 0x150fe200008f0c1c */
[----:B------:R-:W-:Y:S02]  /*120d0*/  @!P4 IMAD.MOV.U32 R4, RZ, RZ, R25 ;  /* 0x000000ffff04c224 */ /* 0x000fe400078e0019 */
[----:B------:R0:W2:Y:S01]  /*120e0*/  SHFL.IDX PT, R14, R7, 0x3, 0x181f ;  /* 0x00781f00070e7f89 */ /* 0x0000a200000e0000 */
[----:B-----5:R-:W-:-:S03]  /*120f0*/  @!P4 LEA.HI.X R5, R29, R6, R28, 0x1, P5 ;  /* 0x000000061d05c211 */ /* 0x020fc600028f0c1c */
[----:B------:R0:W-:Y:S04]  /*12100*/  @!P3 ST.E.128 desc[UR56][R8.64], RZ ;  /* 0x000000ff0800b985 */ /* 0x0001e8000c101d38 */
[----:B------:R0:W-:Y:S02]  /*12110*/  @!P4 ST.E.128 desc[UR56][R4.64], RZ ;  /* 0x000000ff0400c985 */ /* 0x0001e4000c101d38 */
.L_x_13335:
[----:B------:R-:W-:-:S05]  /*12120*/  VIADD R24, R24, 0x90 ;  /* 0x0000009018187836 */ /* 0x000fca0000000000 */
[----:B------:R-:W-:-:S13]  /*12130*/  ISETP.GE.OR P0, PT, R24, R21, P0 ;  /* 0x000000151800720c */ /* 0x000fda0000706670 */
[----:B--2---:R-:W-:-:S04]  /*12140*/  @!P0 LEA R14, P1, R29, R14, 0x1 ;  /* 0x0000000e1d0e8211 */ /* 0x004fc800078208ff */
[----:B-1----:R-:W-:-:S05]  /*12150*/  @!P0 LEA.HI.X R15, R29, R0, R28, 0x1, P1 ;  /* 0x000000001d0f8211 */ /* 0x002fca00008f0c1c */
[----:B------:R1:W-:Y:S04]  /*12160*/  @!P0 ST.E.128 desc[UR56][R14.64], RZ ;  /* 0x000000ff0e008985 */ /* 0x0003e8000c101d38 */
.L_x_13158:
[----:B------:R-:W-:Y:S05]  /*12170*/  BSYNC B0 ;  /* 0x0000000000007941 */ /* 0x000fea0003800000 */
.L_x_13155:
[----:B------:R-:W-:Y:S02]  /*12180*/  ULDC UR4, c[0x0][0xc3c] ;  /* 0x00030f0000047ab9 */ /* 0x000fe40000000800 */
[----:B------:R-:W-:-:S13]  /*12190*/  ISETP.GE.AND P0, PT, R35, UR4, PT ;  /* 0x0000000423007c0c */ /* 0x000fda000bf06270 */
[----:B------:R-:W-:Y:S05]  /*121a0*/  @!P0 BRA `(.L_x_13163) ;  /* 0xfffffef000148947 */ /* 0x000fea000383ffff */
[----:B------:R-:W-:Y:S05]  /*121b0*/  BRA `(.L_x_13044) ;  /* 0x0000006000787947 */ /* 0x000fea0003800000 */
.L_x_13042:
        /* <DEDUP_REMOVED lines=18> */
.L_x_13164:
        /* <DEDUP_REMOVED lines=42> */
.L_x_13170:
        /* <DEDUP_REMOVED lines=9> */
[----:B------:R-:W0:Y:S02]  /*12610*/  LDC.64 R2, c[0x0][0xc80] ;  /* 0x00032000ff027b82 */ /* 0x000e240000000a00 */
[----:B0-----:R-:W-:-:S05]  /*12620*/  IMAD.WIDE R2, R7, 0x4, R2 ;  /* 0x0000000407027825 */ /* 0x001fca00078e0202 */
[----:B------:R0:W5:Y:S02]  /*12630*/  LDG.E R0, desc[UR56][R2.64] ;  /* 0x0000003802007981 */ /* 0x000164000c1e1900 */
.L_x_13169:
[----:B------:R-:W-:Y:S05]  /*12640*/  BSYNC B0 ;  /* 0x0000000000007941 */ /* 0x000fea0003800000 */
.L_x_13168:
        /* <DEDUP_REMOVED lines=21> */
.L_x_13166:
[----:B------:R-:W-:-:S05]  /*127a0*/  IADD3 R9, -R3, R4, RZ ;  /* 0x0000000403097210 */ /* 0x000fca0007ffe1ff */
        /* <DEDUP_REMOVED lines=14> */
.L_x_13171:
        /* <DEDUP_REMOVED lines=15> */
[-C--:B------:R-:W-:Y:S01]  /*12980*/  @!P1 IADD3 R3, R3, -R4.reuse, RZ ;  /* 0x8000000403039210 */ /* 0x080fe20007ffe0ff */
        /* <DEDUP_REMOVED lines=12> */
.L_x_13167:
[----:B------:R-:W-:Y:S01]  /*12a50*/  IMAD.MOV.U32 R17, RZ, RZ, RZ ;  /* 0x000000ffff117224 */ /* 0x000fe200078e00ff */
[----:B------:R-:W-:Y:S01]  /*12a60*/  MOV R16, UR6 ;  /* 0x0000000600107c02 */ /* 0x000fe20008000f00 */
[----:B------:R-:W-:-:S07]  /*12a70*/  IMAD.MOV.U32 R18, RZ, RZ, RZ ;  /* 0x000000ffff127224 */ /* 0x000fce00078e00ff */
.L_x_13172:
[----:B------:R-:W-:-:S13]  /*12a80*/  ISETP.NE.AND P0, PT, R5, RZ, PT ;  /* 0x000000ff0500720c */ /* 0x000fda0003f05270 */
[----:B------:R-:W0:Y:S01]  /*12a90*/  @!P0 S2R R3, SR_CgaCtaId ;  /* 0x0000000000038919 */ /* 0x000e220000008800 */
[----:B------:R-:W-:-:S04]  /*12aa0*/  @!P0 MOV R0, 0x400 ;  /* 0x0000040000008802 */ /* 0x000fc80000000f00 */
[----:B0-----:R-:W-:-:S05]  /*12ab0*/  @!P0 LEA R0, R3, R0, 0x18 ;  /* 0x0000000003008211 */ /* 0x001fca00078ec0ff */
[----:B------:R2:W-:Y:S01]  /*12ac0*/  @!P0 STS.128 [R0+0x308d0], R16 ;  /* 0x0308d01000008388 */ /* 0x0005e20000000c00 */
[----:B------:R-:W-:Y:S06]  /*12ad0*/  BAR.ARV 0x5, 0x200 ;  /* 0x0148000000007b1d */ /* 0x000fec0000002000 */
.L_x_13165:
        /* <DEDUP_REMOVED lines=10> */
[----:B------:R-:W-:Y:S01]  /*12b80*/  IMAD.MOV.U32 R26, RZ, RZ, 0x1 ;  /* 0x00000001ff1a7424 */ /* 0x000fe200078e00ff */
[----:B------:R-:W-:Y:S01]  /*12b90*/  MOV R23, RZ ;  /* 0x000000ff00177202 */ /* 0x000fe20000000f00 */
[----:B------:R-:W-:Y:S01]  /*12ba0*/  IMAD.MOV.U32 R29, RZ, RZ, RZ ;  /* 0x000000ffff1d7224 */ /* 0x000fe200078e00ff */
[----:B------:R-:W-:Y:S01]  /*12bb0*/  ULDC.64 UR38, c[0x0][0x198] ;  /* 0x0000660000267ab9 */ /* 0x000fe20000000a00 */
[----:B------:R-:W-:Y:S01]  /*12bc0*/  ULDC UR36, c[0x0][0xc] ;  /* 0x0000030000247ab9 */ /* 0x000fe20000000800 */
        /* <DEDUP_REMOVED lines=9> */
[----:B------:R-:W-:Y:S02]  /*12c60*/  IMAD.SHL.U32 R2, R5, 0x10, RZ ;  /* 0x0000001005027824 */ /* 0x000fe400078e00ff */
[----:B------:R-:W-:Y:S02]  /*12c70*/  IMAD.MOV.U32 R5, RZ, RZ, 0x1 ;  /* 0x00000001ff057424 */ /* 0x000fe400078e00ff */
[----:B------:R-:W-:Y:S01]  /*12c80*/  IMAD R0, R3, 0x2, R22 ;  /* 0x0000000203007824 */ /* 0x000fe200078e0216 */
[----:B------:R-:W-:Y:S02]  /*12c90*/  LOP3.LUT R2, R4, 0x70, R2, 0xf8, !PT ;  /* 0x0000007004027812 */ /* 0x000fe400078ef802 */
[----:B------:R0:W-:Y:S04]  /*12ca0*/  STL [R1+0x4], R5 ;  /* 0x0000040501007387 */ /* 0x0001e80000100800 */
[----:B------:R0:W-:Y:S04]  /*12cb0*/  STL [R1+0xc], R0 ;  /* 0x00000c0001007387 */ /* 0x0001e80000100800 */
[----:B------:R0:W-:Y:S02]  /*12cc0*/  STL [R1+0x24], RZ ;  /* 0x000024ff01007387 */ /* 0x0001e40000100800 */
.L_x_13295:
[----:B-1----:R-:W1:Y:S02]  /*12cd0*/  LDC.64 R2, c[0x0][0xc88] ;  /* 0x00032200ff027b82 */ /* 0x002e640000000a00 */
[----:B-1----:R-:W-:-:S05]  /*12ce0*/  IMAD.WIDE R2, R19, 0x4, R2 ;  /* 0x0000000413027825 */ /* 0x002fca00078e0202 */
[----:B0-----:R-:W0:Y:S01]  /*12cf0*/  LDG.E R13, desc[UR56][R2.64] ;  /* 0x00000038020d7981 */ /* 0x001e22000c1e1900 */
[----:B------:R-:W-:Y:S05]  /*12d00*/  YIELD ;  /* 0x0000000000007946 */ /* 0x000fea0003800000 */
[----:B------:R-:W-:Y:S01]  /*12d10*/  ULDC.64 UR4, c[0x0][0xa28] ;  /* 0x00028a0000047ab9 */ /* 0x000fe20000000a00 */
[----:B------:R-:W-:Y:S01]  /*12d20*/  ULDC.64 UR6, c[0x0][0xa00] ;  /* 0x0002800000067ab9 */ /* 0x000fe20000000a00 */
[----:B------:R-:W-:Y:S02]  /*12d30*/  ISETP.NE.U32.AND P0, PT, RZ, UR4, PT ;  /* 0x00000004ff007c0c */ /* 0x000fe4000bf05070 */
[----:B------:R-:W-:Y:S01]  /*12d40*/  CS2R R8, SRZ ;  /* 0x0000000000087805 */ /* 0x000fe2000001ff00 */
[----:B------:R-:W-:Y:S01]  /*12d50*/  ULDC.64 UR8, c[0x0][0xa18] ;  /* 0x0002860000087ab9 */ /* 0x000fe20000000a00 */
[----:B------:R-:W-:-:S02]  /*12d60*/  ISETP.NE.AND.EX P1, PT, RZ, UR5, PT, P0 ;  /* 0x00000005ff007c0c */ /* 0x000fc4000bf25300 */
[----:B------:R-:W-:-:S04]  /*12d70*/  ISETP.NE.U32.AND P0, PT, RZ, UR6, PT ;  /* 0x00000006ff007c0c */ /* 0x000fc8000bf05070 */
[----:B------:R-:W-:Y:S02]  /*12d80*/  ISETP.NE.AND.EX P0, PT, RZ, UR7, PT, P0 ;  /* 0x00000007ff007c0c */ /* 0x000fe4000bf05300 */
[----:B0-----:R-:W-:Y:S01]  /*12d90*/  SHF.R.S32.HI R0, RZ, 0x1f, R13 ;  /* 0x0000001fff007819 */ /* 0x001fe2000001140d */
[----:B------:R-:W-:-:S04]  /*12da0*/  IMAD.SHL.U32 R24, R13, 0x4, RZ ;  /* 0x000000040d187824 */ /* 0x000fc800078e00ff */
[C---:B------:R-:W-:Y:S01]  /*12db0*/  @P1 LEA R4, P2, R13.reuse, UR4, 0x2 ;  /* 0x000000040d041c11 */ /* 0x040fe2000f8410ff */
[----:B------:R-:W-:Y:S01]  /*12dc0*/  STL [R1+0x10], R13 ;  /* 0x0000100d01007387 */ /* 0x000fe20000100800 */
[C-C-:B------:R-:W-:Y:S02]  /*12dd0*/  SHF.L.U64.HI R12, R13.reuse, 0x2, R0.reuse ;  /* 0x000000020d0c7819 */ /* 0x140fe40000010200 */
[----:B------:R-:W-:Y:S01]  /*12de0*/  @P1 LEA.HI.X R5, R13, UR5, R0, 0x2, P2 ;  /* 0x000000050d051c11 */ /* 0x000fe200090f1400 */
[----:B------:R-:W-:Y:S01]  /*12df0*/  ULDC.64 UR4, c[0x0][0xa08] ;  /* 0x0002820000047ab9 */ /* 0x000fe20000000a00 */
[----:B------:R-:W-:Y:S01]  /*12e00*/  IADD3 R2, P2, R24, UR6, RZ ;  /* 0x0000000618027c10 */ /* 0x000fe2000ff5e0ff */
[----:B------:R0:W-:Y:S03]  /*12e10*/  STL [R1+0x30], R0 ;  /* 0x0000300001007387 */ /* 0x0001e60000100800 */
[----:B------:R-:W-:Y:S01]  /*12e20*/  IADD3.X R3, R12, UR7, RZ, P2, !PT ;  /* 0x000000070c037c10 */ /* 0x000fe200097fe4ff */
[----:B------:R-:W-:Y:S01]  /*12e30*/  ULDC.64 UR6, c[0x0][0xa10] ;  /* 0x0002840000067ab9 */ /* 0x000fe20000000a00 */
[----:B------:R-:W-:Y:S01]  /*12e40*/  ISETP.NE.U32.AND P3, PT, RZ, UR8, PT ;  /* 0x00000008ff007c0c */ /* 0x000fe2000bf65070 */
[----:B------:R1:W5:Y:S04]  /*12e50*/  @P1 LDG.E R8, desc[UR56][R4.64] ;  /* 0x0000003804081981 */ /* 0x000368000c1e1900 */
[----:B--2---:R-:W2:Y:S01]  /*12e60*/  @P0 LDG.E R9, desc[UR56][R2.64] ;  /* 0x0000003802090981 */ /* 0x004ea2000c1e1900 */
[----:B------:R-:W-:-:S02]  /*12e70*/  ISETP.NE.AND.EX P3, PT, RZ, UR9, PT, P3 ;  /* 0x00000009ff007c0c */ /* 0x000fc4000bf65330 */
[----:B------:R-:W-:Y:S01]  /*12e80*/  IADD3 R6, P4, R24, UR4, RZ ;  /* 0x0000000418067c10 */ /* 0x000fe2000ff9e0ff */
[----:B------:R-:W-:Y:S03]  /*12e90*/  STL [R1+0x8], R12 ;  /* 0x0000080c01007387 */ /* 0x000fe60000100800 */
[----:B------:R-:W-:Y:S02]  /*12ea0*/  IADD3.X R7, R12, UR5, RZ, P4, !PT ;  /* 0x000000050c077c10 */ /* 0x000fe4000a7fe4ff */
[----:B-1----:R-:W-:Y:S02]  /*12eb0*/  IADD3 R4, P4, R24, UR6, RZ ;  /* 0x0000000618047c10 */ /* 0x002fe4000ff9e0ff */
[----:B------:R-:W-:Y:S02]  /*12ec0*/  ISETP.NE.U32.AND P1, PT, RZ, UR4, PT ;  /* 0x00000004ff007c0c */ /* 0x000fe4000bf25070 */
[----:B------:R-:W-:Y:S01]  /*12ed0*/  IADD3.X R5, R12, UR7, RZ, P4, !PT ;  /* 0x000000070c057c10 */ /* 0x000fe2000a7fe4ff */
[----:B------:R-:W-:Y:S01]  /*12ee0*/  ULDC UR4, c[0x0][0x288] ;  /* 0x0000a20000047ab9 */ /* 0x000fe20000000800 */
[----:B------:R-:W-:-:S02]  /*12ef0*/  ISETP.NE.U32.AND P2, PT, RZ, UR6, PT ;  /* 0x00000006ff007c0c */ /* 0x000fc4000bf45070 */
[----:B------:R-:W-:Y:S02]  /*12f00*/  @P3 IADD3 R10, P4, R24, UR8, RZ ;  /* 0x00000008180a3c10 */ /* 0x000fe4000ff9e0ff */
[----:B------:R-:W-:Y:S02]  /*12f10*/  ISETP.NE.AND.EX P1, PT, RZ, UR5, PT, P1 ;  /* 0x00000005ff007c0c */ /* 0x000fe4000bf25310 */
[----:B------:R-:W-:Y:S02]  /*12f20*/  ISETP.NE.AND.EX P2, PT, RZ, UR7, PT, P2 ;  /* 0x00000007ff007c0c */ /* 0x000fe4000bf45320 */
[----:B------:R-:W-:Y:S01]  /*12f30*/  @P3 IADD3.X R11, R12, UR9, RZ, P4, !PT ;  /* 0x000000090c0b3c10 */ /* 0x000fe2000a7fe4ff */
[----:B------:R-:W-:Y:S02]  /*12f40*/  IMAD.MOV.U32 R28, RZ, RZ, RZ ;  /* 0x000000ffff1c7224 */ /* 0x000fe400078e00ff */
[----:B0-----:R-:W-:-:S06]  /*12f50*/  IMAD.MOV.U32 R0, RZ, RZ, RZ ;  /* 0x000000ffff007224 */ /* 0x001fcc00078e00ff */
[----:B------:R-:W5:Y:S04]  /*12f60*/  @P1 LDG.E R28, desc[UR56][R6.64] ;  /* 0x00000038061c1981 */ /* 0x000f68000c1e1900 */
[----:B------:R-:W5:Y:S04]  /*12f70*/  @P2 LDG.E R0, desc[UR56][R4.64] ;  /* 0x0000003804002981 */ /* 0x000f68000c1e1900 */
[----:B--2---:R0:W-:Y:S02]  /*12f80*/  STL [R1+0x20], R9 ;  /* 0x0000200901007387 */ /* 0x0041e40000100800 */
[----:B0-----:R-:W-:Y:S01]  /*12f90*/  MOV R9, UR4 ;  /* 0x0000000400097c02 */ /* 0x001fe20008000f00 */
        /* <DEDUP_REMOVED lines=18> */
.L_x_13174:
[----:B------:R-:W-:Y:S01]  /*130c0*/  ULDC.64 UR4, c[0x0][0xa20] ;  /* 0x0002880000047ab9 */ /* 0x000fe20000000a00 */
[----:B-----5:R-:W-:Y:S01]  /*130d0*/  IMAD.IADD R28, R28, 0x1, R8 ;  /* 0x000000011c1c7824 */ /* 0x020fe200078e0208 */
[----:B------:R-:W-:Y:S01]  /*130e0*/  ISETP.NE.U32.AND P0, PT, RZ, UR4, PT ;  /* 0x00000004ff007c0c */ /* 0x000fe2000bf05070 */
[----:B------:R-:W-:-:S03]  /*130f0*/  IMAD.MOV.U32 R25, RZ, RZ, R13 ;  /* 0x000000ffff197224 */ /* 0x000fc600078e000d */
[----:B------:R-:W-:-:S13]  /*13100*/  ISETP.NE.AND.EX P0, PT, RZ, UR5, PT, P0 ;  /* 0x00000005ff007c0c */ /* 0x000fda000bf05300 */
[----:B------:R-:W-:Y:S05]  /*13110*/  @!P0 BRA `(.L_x_13175) ;  /* 0x0000000000108947 */ /* 0x000fea0003800000 */
[----:B0-----:R-:W-:-:S04]  /*13120*/  IADD3 R2, P0, R24, UR4, RZ ;  /* 0x0000000418027c10 */ /* 0x001fc8000ff1e0ff */
[----:B------:R-:W-:-:S05]  /*13130*/  IADD3.X R3, R12, UR5, RZ, P0, !PT ;  /* 0x000000050c037c10 */ /* 0x000fca00087fe4ff */
[----:B------:R0:W5:Y:S01]  /*13140*/  LDG.E R10, desc[UR56][R2.64] ;  /* 0x00000038020a7981 */ /* 0x000162000c1e1900 */
[----:B------:R-:W-:Y:S05]  /*13150*/  BRA `(.L_x_13176) ;  /* 0x0000000000107947 */ /* 0x000fea0003800000 */
.L_x_13175:
[----:B------:R-:W-:Y:S05]  /*13160*/  @!P1 BRA `(.L_x_13176) ;  /* 0x00000000000c9947 */ /* 0x000fea0003800000 */
[----:B------:R-:W2:Y:S04]  /*13170*/  LDG.E R10, desc[UR56][R6.64] ;  /* 0x00000038060a7981 */ /* 0x000ea8000c1e1900 */
[----:B------:R-:W2:Y:S02]  /*13180*/  LDG.E R6, desc[UR56][R6.64+0x4] ;  /* 0x0000043806067981 */ /* 0x000ea4000c1e1900 */
[----:B--2---:R-:W-:-:S07]  /*13190*/  IMAD.IADD R10, R6, 0x1, -R10 ;  /* 0x00000001060a7824 */ /* 0x004fce00078e0a0a */
.L_x_13176:
[----:B0-----:R-:W2:Y:S01]  /*131a0*/  @P2 LDG.E R2, desc[UR56][R4.64] ;  /* 0x0000003804022981 */ /* 0x001ea2000c1e1900 */
[----:B-----5:R-:W-:-:S03]  /*131b0*/  IMAD.IADD R10, R10, 0x1, -R8 ;  /* 0x000000010a0a7824 */ /* 0x020fc600078e0a08 */
[----:B------:R-:W2:Y:S01]  /*131c0*/  @P2 LDG.E R4, desc[UR56][R4.64+0x4] ;  /* 0x0000043804042981 */ /* 0x000ea2000c1e1900 */
[----:B------:R-:W-:Y:S01]  /*131d0*/  BSSY B0, `(.L_x_13177) ;  /* 0x00000e2000007945 */ /* 0x000fe20003800000 */
[----:B--2---:R-:W-:-:S05]  /*131e0*/  @P2 IADD3 R9, -R2, R4, RZ ;  /* 0x0000000402092210 */ /* 0x004fca0007ffe1ff */
[----:B------:R-:W-:-:S04]  /*131f0*/  IMAD.IADD R3, R10, 0x1, R9 ;  /* 0x000000010a037824 */ /* 0x000fc800078e0209 */
[----:B------:R-:W-:-:S04]  /*13200*/  VIADD R2, R3, 0xbf ;  /* 0x000000bf03027836 */ /* 0x000fc80000000000 */
[----:B------:R-:W-:Y:S01]  /*13210*/  IMAD.HI R2, R2, 0x2aaaaaab, RZ ;  /* 0x2aaaaaab02027827 */ /* 0x000fe200078e02ff */
[----:B------:R0:W-:Y:S04]  /*13220*/  STL [R1+0x34], R3 ;  /* 0x0000340301007387 */ /* 0x0001e80000100800 */
[----:B0-----:R-:W-:-:S04]  /*13230*/  SHF.R.U32.HI R3, RZ, 0x1f, R2 ;  /* 0x0000001fff037819 */ /* 0x001fc80000011602 */
[----:B------:R-:W-:-:S05]  /*13240*/  LEA.HI.SX32 R4, R2, R3, 0x1b ;  /* 0x0000000302047211 */ /* 0x000fca00078fdaff */
[--C-:B------:R-:W-:Y:S02]  /*13250*/  IMAD R2, R4, 0xc0, -R10.reuse ;  /* 0x000000c004027824 */ /* 0x100fe400078e0a0a */
[----:B------:R-:W-:-:S03]  /*13260*/  IMAD.MOV R10, RZ, RZ, -R10 ;  /* 0x000000ffff0a7224 */ /* 0x000fc600078e0a0a */
[----:B------:R-:W-:Y:S02]  /*13270*/  VIMNMX R2, R2, R9, PT ;  /* 0x0000000902027248 */ /* 0x000fe40003fe0100 */
[----:B------:R-:W-:-:S04]  /*13280*/  VIMNMX R10, RZ, R10, !PT ;  /* 0x0000000aff0a7248 */ /* 0x000fc80007fe0100 */
[----:B------:R-:W-:Y:S01]  /*13290*/  ISETP.GT.AND P0, PT, R2, R10, PT ;  /* 0x0000000a0200720c */ /* 0x000fe20003f04270 */
[----:B------:R0:W-:-:S12]  /*132a0*/  STL [R1+0x18], R4 ;  /* 0x0000180401007387 */ /* 0x0001d80000100800 */
[----:B0-----:R-:W-:Y:S02]  /*132b0*/  @P0 VIADD R4, R2, 0xbf ;  /* 0x000000bf02040836 */ /* 0x001fe40000000000 */
[----:B------:R-:W-:-:S04]  /*132c0*/  IMAD.WIDE.U32 R2, R10, -0x55555555, RZ ;  /* 0xaaaaaaab0a027825 */ /* 0x000fc800078e00ff */
[----:B------:R-:W-:Y:S01]  /*132d0*/  @P0 IMAD.HI R2, R4, 0x2aaaaaab, RZ ;  /* 0x2aaaaaab04020827 */ /* 0x000fe200078e02ff */
[----:B------:R-:W-:-:S04]  /*132e0*/  SHF.R.U32.HI R3, RZ, 0x7, R3 ;  /* 0x00000007ff037819 */ /* 0x000fc80000011603 */
[----:B------:R-:W-:Y:S01]  /*132f0*/  @P0 SHF.R.U32.HI R5, RZ, 0x1f, R2 ;  /* 0x0000001fff050819 */ /* 0x000fe20000011602 */
[----:B------:R-:W-:-:S03]  /*13300*/  IMAD.MOV.U32 R4, RZ, RZ, R3 ;  /* 0x000000ffff047224 */ /* 0x000fc600078e0003 */
[----:B------:R-:W-:-:S04]  /*13310*/  @P0 LEA.HI.SX32 R4, R2, R5, 0x1b ;  /* 0x0000000502040211 */ /* 0x000fc800078fdaff */
[----:B------:R-:W-:Y:S02]  /*13320*/  ISETP.GT.AND P1, PT, R4, R3, PT ;  /* 0x000000030400720c */ /* 0x000fe40003f24270 */
[----:B------:R-:W-:-:S11]  /*13330*/  PLOP3.LUT P0, PT, PT, PT, PT, 0x80, 0x0 ;  /* 0x000000000000781c */ /* 0x000fd60003f0f070 */
        /* <DEDUP_REMOVED lines=8> */
.L_x_13338:
[----:B-1----:R-:W-:Y:S02]  /*133c0*/  ISETP.NE.AND P0, PT, R14, RZ, PT ;  /* 0x000000ff0e00720c */ /* 0x002fe40003f05270 */
[----:B------:R-:W-:-:S11]  /*133d0*/  PLOP3.LUT P6, PT, PT, PT, PT, 0x8, 0x0 ;  /* 0x000000000000781c */ /* 0x000fd60003fce170 */
[----:B------:R-:W-:Y:S05]  /*133e0*/  @P0 BRA `(.L_x_13180) ;  /* 0x00000000000c0947 */ /* 0x000fea0003800000 */
[----:B------:R-:W-:-:S03]  /*133f0*/  UMOV UR4, 0xffffffff ;  /* 0xffffffff00047882 */ /* 0x000fc60000000000 */
[----:B------:R-:W-:Y:S05]  /*13400*/  BRA.DIV UR4, `(.L_x_13181) ;  /* 0x0000005e04087947 */ /* 0x000fea000b800000 */
[----:B------:R-:W-:-:S13]  /*13410*/  ELECT P6, URZ, PT ;  /* 0x00000000003f782f */ /* 0x000fda00038c0000 */
.L_x_13180:
        /* <DEDUP_REMOVED lines=9> */
.L_x_13341:
[----:B------:R-:W-:Y:S05]  /*134b0*/  BSYNC B1 ;  /* 0x0000000000017941 */ /* 0x000fea0003800000 */
.L_x_13182:
[----:B------:R-:W-:Y:S04]  /*134c0*/  BSSY B1, `(.L_x_13184) ;  /* 0x000004e000017945 */ /* 0x000fe80003800000 */
[----:B------:R-:W-:Y:S05]  /*134d0*/  @!P6 BRA `(.L_x_13185) ;  /* 0x000000040030e947 */ /* 0x000fea0003800000 */
[----:B------:R-:W0:Y:S01]  /*134e0*/  LDL R8, [R1+0x4] ;  /* 0x0000040001087983 */ /* 0x000e220000100800 */
[----:B------:R-:W1:Y:S02]  /*134f0*/  S2R R6, SR_TID.X ;  /* 0x0000000000067919 */ /* 0x000e640000002100 */
[----:B-1----:R-:W-:Y:S02]  /*13500*/  LOP3.LUT R7, R6, 0x7f, RZ, 0xc0, !PT ;  /* 0x0000007f06077812 */ /* 0x002fe400078ec0ff */
[----:B------:R-:W-:Y:S01]  /*13510*/  LEA R6, R29, R22, 0x3 ;  /* 0x000000161d067211 */ /* 0x000fe200078e18ff */
[----:B------:R-:W-:Y:S01]  /*13520*/  BSSY B2, `(.L_x_13186) ;  /* 0x0000005000027945 */ /* 0x000fe20003800000 */
[----:B------:R-:W-:Y:S02]  /*13530*/  ISETP.NE.AND P1, PT, R7, RZ, PT ;  /* 0x000000ff0700720c */ /* 0x000fe40003f25270 */
[----:B0-----:R-:W-:-:S04]  /*13540*/  SHF.L.U32 R5, R8, 0x1f, RZ ;  /* 0x0000001f08057819 */ /* 0x001fc800000006ff */
[----:B------:R-:W0:Y:S02]  /*13550*/  SYNCS.PHASECHK.TRANS64.TRYWAIT P0, [R6+URZ+0x308a0], R5 ;  /* 0x0308a005060075a7 */ /* 0x000e24000800017f */
[----:B0-----:R-:W-:Y:S05]  /*13560*/  @!P0 BRA `(.L_x_13187) ;  /* 0x0000005800e48947 */ /* 0x001fea0003800000 */
.L_x_13342:
[----:B------:R-:W-:Y:S05]  /*13570*/  BSYNC B2 ;  /* 0x0000000000027941 */ /* 0x000fea0003800000 */
.L_x_13186:
[----:B------:R-:W-:Y:S04]  /*13580*/  BSSY B2, `(.L_x_13188) ;  /* 0x0000009000027945 */ /* 0x000fe80003800000 */
        /* <DEDUP_REMOVED lines=8> */
.L_x_13189:
[----:B------:R-:W-:Y:S05]  /*13610*/  BSYNC B2 ;  /* 0x0000000000027941 */ /* 0x000fea0003800000 */
.L_x_13188:
        /* <DEDUP_REMOVED lines=8> */
[----:B------:R-:W-:Y:S01]  /*136a0*/  VIADD R8, R6, 0x30890 ;  /* 0x0003089006087836 */ /* 0x000fe20000000000 */
[----:B------:R-:W-:Y:S01]  /*136b0*/  UMOV UR6, 0x0 ;  /* 0x0000000000067882 */ /* 0x000fe20000000000 */
[----:B------:R-:W-:Y:S01]  /*136c0*/  VIADD R9, R10, 0x12400 ;  /* 0x000124000a097836 */ /* 0x000fe20000000000 */
[----:B------:R-:W-:-:S09]  /*136d0*/  UMOV UR7, 0x12f00000 ;  /* 0x12f0000000077882 */ /* 0x000fd20000000000 */
.L_x_13190:
        /* <DEDUP_REMOVED lines=13> */
.L_x_13343:
[----:B------:R-:W-:Y:S05]  /*137b0*/  BSYNC B2 ;  /* 0x0000000000027941 */ /* 0x000fea0003800000 */
.L_x_13191:
[----:B------:R-:W-:Y:S01]  /*137c0*/  BSSY B2, `(.L_x_13193) ;  /* 0x000000b000027945 */ /* 0x000fe20003800000 */
[----:B------:R-:W-:Y:S02]  /*137d0*/  IMAD.MOV.U32 R8, RZ, RZ, 0x0 ;  /* 0x00000000ff087424 */ /* 0x000fe400078e00ff */
[----:B------:R-:W-:Y:S01]  /*137e0*/  IMAD.MOV.U32 R9, RZ, RZ, 0x12f00000 ;  /* 0x12f00000ff097424 */ /* 0x000fe200078e00ff */
[----:B------:R-:W-:Y:S06]  /*137f0*/  @P1 BRA `(.L_x_13194) ;  /* 0x00000000001c1947 */ /* 0x000fec0003800000 */
[----:B------:R-:W2:Y:S01]  /*13800*/  S2R R12, SR_TID.X ;  /* 0x00000000000c7919 */ /* 0x000ea20000002100 */
[----:B01----:R-:W-:-:S04]  /*13810*/  MOV R5, 0x6000 ;  /* 0x0000600000057802 */ /* 0x003fc80000000f00 */
[----:B------:R3:W-:Y:S01]  /*13820*/  SYNCS.ARRIVE.TRANS64 RZ, [R6+URZ+0x308b0], R5 ;  /* 0x0308b00506ff79a7 */ /* 0x0007e2000800003f */
[----:B--2---:R-:W-:-:S04]  /*13830*/  LOP3.LUT R12, R12, 0x1f, RZ, 0xc0, !PT ;  /* 0x0000001f0c0c7812 */ /* 0x004fc800078ec0ff */
[----:B------:R-:W-:-:S13]  /*13840*/  ISETP.NE.AND P0, PT, R12, RZ, PT ;  /* 0x000000ff0c00720c */ /* 0x000fda0003f05270 */
[----:B---3--:R-:W-:Y:S05]  /*13850*/  @!P0 BRA `(.L_x_13194) ;  /* 0x0000000000048947 */ /* 0x008fea0003800000 */
[----:B------:R-:W-:Y:S01]  /*13860*/  BPT.TRAP 0x1 ;  /* 0x000000040000795c */ /* 0x000fe20000300000 */
.L_x_13194:
[----:B------:R-:W-:Y:S05]  /*13870*/  BSYNC B2 ;  /* 0x0000000000027941 */ /* 0x000fea0003800000 */
.L_x_13193:
[----:B------:R-:W-:Y:S01]  /*13880*/  R2UR UR10, R11 ;  /* 0x000000000b0a72ca */ /* 0x000fe200000e0000 */
[----:B------:R-:W-:Y:S01]  /*13890*/  UIADD3 UR4, UP0, UR38, 0x670, URZ ;  /* 0x0000067026047890 */ /* 0x000fe2000ff1e03f */
[----:B------:R-:W-:Y:S01]  /*138a0*/  R2UR UR6, R8 ;  /* 0x00000000080672ca */ /* 0x000fe200000e0000 */
[----:B------:R-:W-:Y:S01]  /*138b0*/  VIADD R10, R10, 0x400 ;  /* 0x000004000a0a7836 */ /* 0x000fe20000000000 */
[----:B------:R-:W-:Y:S01]  /*138c0*/  R2UR UR7, R9 ;  /* 0x00000000090772ca */ /* 0x000fe200000e0000 */
[----:B01----:R-:W-:Y:S01]  /*138d0*/  VIADD R6, R6, 0x308b0 ;  /* 0x000308b006067836 */ /* 0x003fe20000000000 */
[----:B------:R-:W-:Y:S01]  /*138e0*/  PLOP3.LUT P0, PT, PT, PT, PT, 0x80, 0x0 ;  /* 0x000000000000781c */ /* 0x000fe20003f0f070 */
[----:B------:R-:W-:-:S12]  /*138f0*/  UIADD3.X UR5, URZ, UR39, URZ, UP0, !UPT ;  /* 0x000000273f057290 */ /* 0x000fd800087fe43f */
.L_x_13195:
        /* <DEDUP_REMOVED lines=10> */
.L_x_13185:
[----:B------:R-:W-:Y:S05]  /*139a0*/  BSYNC B1 ;  /* 0x0000000000017941 */ /* 0x000fea0003800000 */
.L_x_13184:
[----:B------:R-:W2:Y:S01]  /*139b0*/  LDL.LU R8, [R1+0x4] ;  /* 0x0000040001087983 */ /* 0x000ea20000300800 */
[----:B------:R-:W-:Y:S01]  /*139c0*/  VIADD R29, R29, 0x1 ;  /* 0x000000011d1d7836 */ /* 0x000fe20000000000 */
[----:B------:R-:W-:Y:S01]  /*139d0*/  PLOP3.LUT P0, PT, PT, PT, PT, 0x8, 0x0 ;  /* 0x000000000000781c */ /* 0x000fe20003f0e170 */
[----:B------:R-:W-:-:S03]  /*139e0*/  VIADD R4, R4, 0xfffffffe ;  /* 0xfffffffe04047836 */ /* 0x000fc60000000000 */
[C---:B------:R-:W-:Y:S02]  /*139f0*/  ISETP.NE.AND P1, PT, R29.reuse, 0x2, PT ;  /* 0x000000021d00780c */ /* 0x040fe40003f25270 */
[----:B------:R-:W-:Y:S02]  /*13a00*/  ISETP.GE.AND P2, PT, R4, R3, PT ;  /* 0x000000030400720c */ /* 0x000fe40003f46270 */
[----:B0-----:R-:W-:Y:S02]  /*13a10*/  SEL R5, RZ, 0x1, P1 ;  /* 0x00000001ff057807 */ /* 0x001fe40000800000 */
[----:B------:R-:W-:Y:S02]  /*13a20*/  SEL R29, R29, RZ, P1 ;  /* 0x000000ff1d1d7207 */ /* 0x000fe40000800000 */
[----:B--2---:R-:W-:-:S05]  /*13a30*/  LOP3.LUT R8, R8, R5, RZ, 0x3c, !PT ;  /* 0x0000000508087212 */ /* 0x004fca00078e3cff */
[----:B------:R0:W-:Y:S02]  /*13a40*/  STL [R1+0x4], R8 ;  /* 0x0000040801007387 */ /* 0x0001e40000100800 */
[----:B------:R-:W-:Y:S05]  /*13a50*/  @!P2 BRA `(.L_x_13178) ;  /* 0x000000040064a947 */ /* 0x000fea0003800000 */
.L_x_13208:
[----:B------:R-:W-:Y:S05]  /*13a60*/  YIELD ;  /* 0x0000000000007946 */ /* 0x000fea0003800000 */
[----:B------:R-:W-:Y:S04]  /*13a70*/  BSSY B1, `(.L_x_13196) ;  /* 0x000004d000017945 */ /* 0x000fe80003800000 */
[----:B-1----:R-:W-:Y:S05]  /*13a80*/  @!P6 BRA `(.L_x_13197) ;  /* 0x00000004002ce947 */ /* 0x002fea0003800000 */
[----:B------:R-:W2:Y:S01]  /*13a90*/  LDL R6, [R1+0x4] ;  /* 0x0000040001067983 */ /* 0x000ea20000100800 */
[----:B------:R-:W1:Y:S02]  /*13aa0*/  S2R R5, SR_TID.X ;  /* 0x0000000000057919 */ /* 0x000e640000002100 */
[----:B-1----:R-:W-:Y:S01]  /*13ab0*/  LOP3.LUT R7, R5, 0x7f, RZ, 0xc0, !PT ;  /* 0x0000007f05077812 */ /* 0x002fe200078ec0ff */
[----:B------:R-:W-:Y:S01]  /*13ac0*/  IMAD R5, R29, 0x8, R22 ;  /* 0x000000081d057824 */ /* 0x000fe200078e0216 */
[----:B------:R-:W-:Y:S02]  /*13ad0*/  BSSY B2, `(.L_x_13198) ;  /* 0x0000005000027945 */ /* 0x000fe40003800000 */
[----:B------:R-:W-:Y:S02]  /*13ae0*/  ISETP.NE.AND P2, PT, R7, RZ, PT ;  /* 0x000000ff0700720c */ /* 0x000fe40003f45270 */
[----:B--2---:R-:W-:-:S04]  /*13af0*/  SHF.L.U32 R6, R6, 0x1f, RZ ;  /* 0x0000001f06067819 */ /* 0x004fc800000006ff */
[----:B------:R-:W1:Y:S02]  /*13b00*/  SYNCS.PHASECHK.TRANS64.TRYWAIT P1, [R5+URZ+0x308a0], R6 ;  /* 0x0308a006050075a7 */ /* 0x000e64000802017f */
[----:B-1----:R-:W-:Y:S05]  /*13b10*/  @!P1 BRA `(.L_x_13199) ;  /* 0x0000005400a09947 */ /* 0x002fea0003800000 */
.L_x_13344:
[----:B------:R-:W-:Y:S05]  /*13b20*/  BSYNC B2 ;  /* 0x0000000000027941 */ /* 0x000fea0003800000 */
.L_x_13198:
[----:B------:R-:W-:Y:S04]  /*13b30*/  BSSY B2, `(.L_x_13200) ;  /* 0x0000009000027945 */ /* 0x000fe80003800000 */
[----:B------:R-:W-:Y:S05]  /*13b40*/  @P2 BRA `(.L_x_13201) ;  /* 0x00000000001c2947 */ /* 0x000fea0003800000 */
[----:B------:R-:W0:Y:S02]  /*13b50*/  S2R R7, SR_TID.X ;  /* 0x0000000000077919 */ /* 0x000e240000002100 */
[----:B0-----:R-:W-:Y:S01]  /*13b60*/  LOP3.LUT R8, R7, 0x1f, RZ, 0xc0, !PT ;  /* 0x0000001f07087812 */ /* 0x001fe200078ec0ff */
[----:B------:R-:W-:-:S03]  /*13b70*/  IMAD.MOV.U32 R7, RZ, RZ, 0x6000 ;  /* 0x00006000ff077424 */ /* 0x000fc600078e00ff */
[----:B------:R-:W-:Y:S01]  /*13b80*/  ISETP.NE.AND P1, PT, R8, RZ, PT ;  /* 0x000000ff0800720c */ /* 0x000fe20003f25270 */
[----:B------:R2:W-:-:S12]  /*13b90*/  SYNCS.ARRIVE.TRANS64 RZ, [R5+URZ+0x30890], R7 ;  /* 0x0308900705ff79a7 */ /* 0x0005d8000800003f */
[----:B--2---:R-:W-:Y:S05]  /*13ba0*/  @!P1 BRA `(.L_x_13201) ;  /* 0x0000000000049947 */ /* 0x004fea0003800000 */
[----:B------:R-:W-:Y:S01]  /*13bb0*/  BPT.TRAP 0x1 ;  /* 0x000000040000795c */ /* 0x000fe20000300000 */
.L_x_13201:
[----:B------:R-:W-:Y:S05]  /*13bc0*/  BSYNC B2 ;  /* 0x0000000000027941 */ /* 0x000fea0003800000 */
.L_x_13200:
[----:B------:R-:W-:Y:S01]  /*13bd0*/  IMAD.MOV.U32 R11, RZ, RZ, RZ ;  /* 0x000000ffff0b7224 */ /* 0x000fe200078e00ff */
[----:B------:R-:W-:Y:S01]  /*13be0*/  UIADD3 UR4, UP0, UR38, 0x570, URZ ;  /* 0x0000057026047890 */ /* 0x000fe2000ff1e03f */
[----:B------:R-:W-:Y:S01]  /*13bf0*/  IMAD R7, R29, 0x6000, R22 ;  /* 0x000060001d077824 */ /* 0x000fe200078e0216 */
[----:B------:R-:W-:Y:S01]  /*13c00*/  PLOP3.LUT P1, PT, PT, PT, PT, 0x80, 0x0 ;  /* 0x000000000000781c */ /* 0x000fe20003f2f070 */
[----:B0-----:R-:W-:Y:S01]  /*13c10*/  IMAD R8, R4, 0xc0, R0 ;  /* 0x000000c004087824 */ /* 0x001fe200078e0200 */
[----:B------:R-:W-:Y:S01]  /*13c20*/  R2UR UR10, R11 ;  /* 0x000000000b0a72ca */ /* 0x000fe200000e0000 */
[----:B------:R-:W-:Y:S01]  /*13c30*/  VIADD R10, R7, 0x12400 ;  /* 0x00012400070a7836 */ /* 0x000fe20000000000 */
[----:B------:R-:W-:Y:S01]  /*13c40*/  IADD3 R9, R5, 0x30890, RZ ;  /* 0x0003089005097810 */ /* 0x000fe20007ffe0ff */
[----:B------:R-:W-:Y:S01]  /*13c50*/  UIADD3.X UR5, URZ, UR39, URZ, UP0, !UPT ;  /* 0x000000273f057290 */ /* 0x000fe200087fe43f */
[----:B------:R-:W-:Y:S01]  /*13c60*/  UMOV UR6, 0x0 ;  /* 0x0000000000067882 */ /* 0x000fe20000000000 */
[----:B------:R-:W-:-:S10]  /*13c70*/  UMOV UR7, 0x12f00000 ;  /* 0x12f0000000077882 */ /* 0x000fd40000000000 */
.L_x_13202:
        /* <DEDUP_REMOVED lines=13> */
.L_x_13345:
[----:B------:R-:W-:Y:S05]  /*13d50*/  BSYNC B2 ;  /* 0x0000000000027941 */ /* 0x000fea0003800000 */
.L_x_13203:
[----:B------:R-:W-:Y:S01]  /*13d60*/  BSSY B2, `(.L_x_13205) ;  /* 0x000000b000027945 */ /* 0x000fe20003800000 */
[----:B------:R-:W-:Y:S02]  /*13d70*/  IMAD.MOV.U32 R12, RZ, RZ, 0x0 ;  /* 0x00000000ff0c7424 */ /* 0x000fe400078e00ff */
[----:B------:R-:W-:Y:S01]  /*13d80*/  IMAD.MOV.U32 R13, RZ, RZ, 0x12f00000 ;  /* 0x12f00000ff0d7424 */ /* 0x000fe200078e00ff */
[----:B------:R-:W-:Y:S06]  /*13d90*/  @P2 BRA `(.L_x_13206) ;  /* 0x00000000001c2947 */ /* 0x000fec0003800000 */
[----:B------:R-:W2:Y:S01]  /*13da0*/  S2R R9, SR_TID.X ;  /* 0x0000000000097919 */ /* 0x000ea20000002100 */
[----:B01----:R-:W-:-:S04]  /*13db0*/  IMAD.MOV.U32 R6, RZ, RZ, 0x6000 ;  /* 0x00006000ff067424 */ /* 0x003fc800078e00ff */
[----:B------:R3:W-:Y:S01]  /*13dc0*/  SYNCS.ARRIVE.TRANS64 RZ, [R5+URZ+0x308b0], R6 ;  /* 0x0308b00605ff79a7 */ /* 0x0007e2000800003f */
[----:B--2---:R-:W-:-:S04]  /*13dd0*/  LOP3.LUT R9, R9, 0x1f, RZ, 0xc0, !PT ;  /* 0x0000001f09097812 */ /* 0x004fc800078ec0ff */
[----:B------:R-:W-:-:S13]  /*13de0*/  ISETP.NE.AND P1, PT, R9, RZ, PT ;  /* 0x000000ff0900720c */ /* 0x000fda0003f25270 */
[----:B---3--:R-:W-:Y:S05]  /*13df0*/  @!P1 BRA `(.L_x_13206) ;  /* 0x0000000000049947 */ /* 0x008fea0003800000 */
[----:B------:R-:W-:Y:S01]  /*13e00*/  BPT.TRAP 0x1 ;  /* 0x000000040000795c */ /* 0x000fe20000300000 */
.L_x_13206:
[----:B------:R-:W-:Y:S05]  /*13e10*/  BSYNC B2 ;  /* 0x0000000000027941 */ /* 0x000fea0003800000 */
.L_x_13205:
        /* <DEDUP_REMOVED lines=8> */
.L_x_13207:
        /* <DEDUP_REMOVED lines=10> */
.L_x_13197:
[----:B------:R-:W-:Y:S05]  /*13f40*/  BSYNC B1 ;  /* 0x0000000000017941 */ /* 0x000fea0003800000 */
.L_x_13196:
[----:B------:R-:W2:Y:S01]  /*13f50*/  LDL.LU R6, [R1+0x4] ;  /* 0x0000040001067983 */ /* 0x000ea20000300800 */
[----:B------:R-:W-:Y:S01]  /*13f60*/  VIADD R29, R29, 0x1 ;  /* 0x000000011d1d7836 */ /* 0x000fe20000000000 */
[C---:B------:R-:W-:Y:S02]  /*13f70*/  ISETP.GT.AND P2, PT, R4.reuse, R3, PT ;  /* 0x000000030400720c */ /* 0x040fe40003f44270 */
[----:B------:R-:W-:Y:S02]  /*13f80*/  IADD3 R4, R4, -0x1, RZ ;  /* 0xffffffff04047810 */ /* 0x000fe40007ffe0ff */
[----:B------:R-:W-:-:S04]  /*13f90*/  ISETP.NE.AND P1, PT, R29, 0x2, PT ;  /* 0x000000021d00780c */ /* 0x000fc80003f25270 */
[----:B------:R-:W-:Y:S02]  /*13fa0*/  SEL R5, RZ, 0x1, P1 ;  /* 0x00000001ff057807 */ /* 0x000fe40000800000 */
[----:B------:R-:W-:Y:S02]  /*13fb0*/  SEL R29, R29, RZ, P1 ;  /* 0x000000ff1d1d7207 */ /* 0x000fe40000800000 */
[----:B--2---:R-:W-:-:S05]  /*13fc0*/  LOP3.LUT R6, R6, R5, RZ, 0x3c, !PT ;  /* 0x0000000506067212 */ /* 0x004fca00078e3cff */
[----:B------:R1:W-:Y:S01]  /*13fd0*/  STL [R1+0x4], R6 ;  /* 0x0000040601007387 */ /* 0x0003e20000100800 */
[----:B------:R-:W-:Y:S05]  /*13fe0*/  @P2 BRA `(.L_x_13208) ;  /* 0xfffffff8009c2947 */ /* 0x000fea000383ffff */
.L_x_13178:
[----:B------:R-:W-:Y:S05]  /*13ff0*/  BSYNC B0 ;  /* 0x0000000000007941 */ /* 0x000fea0003800000 */
.L_x_13177:
[----:B------:R-:W2:Y:S01]  /*14000*/  LDL R5, [R1+0x34] ;  /* 0x0000340001057983 */ /* 0x000ea20000100800 */
[----:B------:R-:W-:Y:S05]  /*14010*/  @!P0 WARPSYNC.ALL ;  /* 0x0000000000008948 */ /* 0x000fea0003800000 */
[----:B------:R-:W-:Y:S06]  /*14020*/  @!P0 BAR.SYNC.DEFER_BLOCKING 0xc, 0x200 ;  /* 0x0308000000008b1d */ /* 0x000fec0000010000 */
[----:B------:R-:W-:Y:S01]  /*14030*/  BSSY B7, `(.L_x_13209) ;  /* 0x000035f000077945 */ /* 0x000fe20003800000 */
[----:B--2---:R-:W-:-:S13]  /*14040*/  ISETP.GT.AND P0, PT, R5, RZ, PT ;  /* 0x000000ff0500720c */ /* 0x004fda0003f04270 */
        /* <DEDUP_REMOVED lines=18> */
.L_x_13210:
        /* <DEDUP_REMOVED lines=9> */
[----:B0-----:R-:W-:Y:S01]  /*14200*/  MOV R8, 0x70 ;  /* 0x0000007000087802 */ /* 0x001fe20000000f00 */
[----:B------:R-:W0:Y:S01]  /*14210*/  LDC.64 R2, c[0x4][R2] ;  /* 0x0100000002027b82 */ /* 0x000e220000000a00 */
[----:B------:R-:W-:Y:S02]  /*14220*/  IMAD.U32 R5, RZ, RZ, UR7 ;  /* 0x00000007ff057e24 */ /* 0x000fe4000f8e00ff */
[----:B-1----:R-:W-:Y:S02]  /*14230*/  IMAD.U32 R6, RZ, RZ, UR8 ;  /* 0x00000008ff067e24 */ /* 0x002fe4000f8e00ff */
[----:B------:R-:W-:-:S02]  /*14240*/  IMAD.U32 R7, RZ, RZ, UR9 ;  /* 0x00000009ff077e24 */ /* 0x000fc4000f8e00ff */
[----:B------:R-:W-:Y:S02]  /*14250*/  IMAD.U32 R10, RZ, RZ, UR4 ;  /* 0x00000004ff0a7e24 */ /* 0x000fe4000f8e00ff */
[----:B------:R-:W-:Y:S02]  /*14260*/  IMAD.U32 R11, RZ, RZ, UR5 ;  /* 0x00000005ff0b7e24 */ /* 0x000fe4000f8e00ff */
[----:B------:R-:W-:Y:S02]  /*14270*/  IMAD.MOV.U32 R12, RZ, RZ, 0x1 ;  /* 0x00000001ff0c7424 */ /* 0x000fe400078e00ff */
[----:B------:R-:W-:-:S07]  /*14280*/  IMAD.MOV.U32 R13, RZ, RZ, RZ ;  /* 0x000000ffff0d7224 */ /* 0x000fce00078e00ff */
[----:B------:R-:W-:-:S07]  /*14290*/  LEPC R20, `(.L_x_13213) ;  /* 0x000000001014794e */ /* 0x000fce0000000000 */
[----:B0-----:R-:W-:Y:S05]  /*142a0*/  CALL.ABS.NOINC R2 ;  /* 0x0000000002007343 */ /* 0x001fea0003c00000 */
.L_x_13213:
[----:B------:R-:W-:Y:S05]  /*142b0*/  BSYNC B6 ;  /* 0x0000000000067941 */ /* 0x000fea0003800000 */
.L_x_13212:
        /* <DEDUP_REMOVED lines=15> */
[----:B0-----:R-:W-:Y:S02]  /*143b0*/  IMAD.MOV.U32 R8, RZ, RZ, 0x70 ;  /* 0x00000070ff087424 */ /* 0x001fe400078e00ff */
[----:B------:R-:W-:Y:S02]  /*143c0*/  IMAD.MOV.U32 R12, RZ, RZ, 0x1 ;  /* 0x00000001ff0c7424 */ /* 0x000fe400078e00ff */
[----:B--2---:R-:W-:-:S07]  /*143d0*/  IMAD.MOV.U32 R13, RZ, RZ, RZ ;  /* 0x000000ffff0d7224 */ /* 0x004fce00078e00ff */
[----:B------:R-:W-:-:S07]  /*143e0*/  LEPC R20, `(.L_x_13216) ;  /* 0x000000001014794e */ /* 0x000fce0000000000 */
[----:B---3--:R-:W-:Y:S05]  /*143f0*/  CALL.ABS.NOINC R2 ;  /* 0x0000000002007343 */ /* 0x008fea0003c00000 */
.L_x_13216:
        /* <DEDUP_REMOVED lines=16> */
.L_x_13215:
[----:B------:R-:W-:Y:S05]  /*14500*/  BSYNC B6 ;  /* 0x0000000000067941 */ /* 0x000fea0003800000 */
.L_x_13214:
[----:B------:R-:W2:Y:S01]  /*14510*/  LDL.LU R21, [R1+0x8] ;  /* 0x0000080001157983 */ /* 0x000ea20000300800 */
[----:B------:R-:W-:Y:S02]  /*14520*/  ULDC.64 UR4, c[0x0][0x9f8] ;  /* 0x00027e0000047ab9 */ /* 0x000fe40000000a00 */
[----:B------:R-:W-:Y:S01]  /*14530*/  ISETP.NE.U32.AND P0, PT, RZ, UR4, PT ;  /* 0x00000004ff007c0c */ /* 0x000fe2000bf05070 */
[----:B------:R-:W0:Y:S03]  /*14540*/  LDL R20, [R1+0x18] ;  /* 0x0000180001147983 */ /* 0x000e260000100800 */
[----:B------:R-:W-:-:S13]  /*14550*/  ISETP.NE.AND.EX P0, PT, RZ, UR5, PT, P0 ;  /* 0x00000005ff007c0c */ /* 0x000fda000bf05300 */
[----:B------:R-:W-:-:S04]  /*14560*/  @P0 IADD3 R2, P1, R24, UR4, RZ ;  /* 0x0000000418020c10 */ /* 0x000fc8000ff3e0ff */
[----:B--2---:R-:W-:Y:S01]  /*14570*/  @P0 IADD3.X R3, R21, UR5, RZ, P1, !PT ;  /* 0x0000000515030c10 */ /* 0x004fe20008ffe4ff */
[----:B------:R-:W-:-:S04]  /*14580*/  ULDC.64 UR4, c[0x0][0xa08] ;  /* 0x0002820000047ab9 */ /* 0x000fc80000000a00 */
[----:B------:R2:W3:Y:S01]  /*14590*/  @P0 LDG.E R25, desc[UR56][R2.64] ;  /* 0x0000003802190981 */ /* 0x0004e2000c1e1900 */
[----:B0-----:R-:W-:-:S05]  /*145a0*/  VIADD R8, R20, 0xffffffff ;  /* 0xffffffff14087836 */ /* 0x001fca0000000000 */
[----:B------:R0:W-:Y:S01]  /*145b0*/  STL [R1+0x1c], R8 ;  /* 0x00001c0801007387 */ /* 0x0001e20000100800 */
        /* <DEDUP_REMOVED lines=8> */
[----:B------:R-:W2:Y:S02]  /*14640*/  S2R R0, SR_TID.X ;  /* 0x0000000000007919 */ /* 0x000ea40000002100 */
[----:B--2---:R-:W-:-:S04]  /*14650*/  SHF.R.U32.HI R0, RZ, 0x5, R0 ;  /* 0x00000005ff007819 */ /* 0x004fc80000011600 */
[----:B------:R-:W-:-:S05]  /*14660*/  LOP3.LUT R0, R0, 0x3, RZ, 0xc0, !PT ;  /* 0x0000000300007812 */ /* 0x000fca00078ec0ff */
[----:B------:R2:W3:Y:S02]  /*14670*/  SHFL.IDX PT, R14, R0, RZ, 0x1f ;  /* 0x00001fff000e7589 */ /* 0x0004e400000e0000 */
.L_x_13348:
        /* <DEDUP_REMOVED lines=10> */
.L_x_13351:
[----:B------:R-:W-:Y:S05]  /*14720*/  @!P6 BRA `(.L_x_13218) ;  /* 0x0000000000ece947 */ /* 0x000fea0003800000 */
[----:B------:R-:W-:Y:S01]  /*14730*/  ISETP.NE.U32.AND P0, PT, R2, RZ, PT ;  /* 0x000000ff0200720c */ /* 0x000fe20003f05070 */
[----:B------:R-:W-:-:S03]  /*14740*/  IMAD.MOV.U32 R27, RZ, RZ, R8 ;  /* 0x000000ffff1b7224 */ /* 0x000fc600078e0008 */
[----:B------:R-:W-:-:S13]  /*14750*/  ISETP.NE.AND.EX P0, PT, R3, RZ, PT, P0 ;  /* 0x000000ff0300720c */ /* 0x000fda0003f05300 */
[----:B------:R-:W-:Y:S05]  /*14760*/  @!P0 BRA `(.L_x_13220) ;  /* 0x0000000000488947 */ /* 0x000fea0003800000 */
[----:B-1----:R-:W1:Y:S01]  /*14770*/  LDC R6, c[0x0][0x43c] ;  /* 0x00010f00ff067b82 */ /* 0x002e620000000800 */
[----:B--2---:R-:W-:Y:S01]  /*14780*/  MOV R0, R8 ;  /* 0x0000000800007202 */ /* 0x004fe20000000f00 */
        /* <DEDUP_REMOVED lines=16> */
.L_x_13220:
[----:B--2---:R-:W-:Y:S01]  /*14890*/  IMAD R0, R23, 0x8, R22 ;  /* 0x0000000817007824 */ /* 0x004fe200078e0216 */
[----:B---3--:R-:W-:-:S04]  /*148a0*/  SHF.L.U32 R2, R26, 0x1f, RZ ;  /* 0x0000001f1a027819 */ /* 0x008fc800000006ff */
[----:B------:R-:W2:Y:S02]  /*148b0*/  SYNCS.PHASECHK.TRANS64.TRYWAIT P0, [R0+URZ+0x30840], R2 ;  /* 0x03084002000075a7 */ /* 0x000ea4000800017f */
[----:B--2---:R-:W-:Y:S05]  /*148c0*/  @!P0 BRA `(.L_x_13221) ;  /* 0x0000004800b08947 */ /* 0x004fea0003800000 */
.L_x_13352:
        /* <DEDUP_REMOVED lines=11> */
.L_x_13222:
[----:B--2---:R-:W2:Y:S01]  /*14980*/  LDL.LU R2, [R1] ;  /* 0x0000000001027983 */ /* 0x004ea20000300800 */
[----:B------:R-:W-:Y:S01]  /*14990*/  R2UR UR9, R0 ;  /* 0x00000000000972ca */ /* 0x000fe200000e0000 */
[----:B------:R-:W-:Y:S01]  /*149a0*/  IMAD R0, R23, 0x6000, R22 ;  /* 0x0000600017007824 */ /* 0x000fe200078e0216 */
[----:B------:R-:W-:Y:S01]  /*149b0*/  R2UR UR11, R27 ;  /* 0x000000001b0b72ca */ /* 0x000fe200000e0000 */
[----:B------:R-:W-:Y:S01]  /*149c0*/  UIADD3 UR6, UP0, UR38, 0x370, URZ ;  /* 0x0000037026067890 */ /* 0x000fe2000ff1e03f */
[----:B------:R-:W-:Y:S01]  /*149d0*/  R2UR UR4, R28 ;  /* 0x000000001c0472ca */ /* 0x000fe200000e0000 */
[----:B------:R-:W-:Y:S01]  /*149e0*/  UMOV UR5, 0x14f00000 ;  /* 0x14f0000000057882 */ /* 0x000fe20000000000 */
[----:B------:R-:W-:Y:S01]  /*149f0*/  R2UR UR8, R0 ;  /* 0x00000000000872ca */ /* 0x000fe200000e0000 */
[----:B------:R-:W-:Y:S01]  /*14a00*/  UIADD3.X UR7, URZ, UR39, URZ, UP0, !UPT ;  /* 0x000000273f077290 */ /* 0x000fe200087fe43f */
[----:B------:R-:W-:Y:S01]  /*14a10*/  PLOP3.LUT P0, PT, PT, PT, PT, 0x80, 0x0 ;  /* 0x000000000000781c */ /* 0x000fe20003f0f070 */
[----:B------:R-:W-:Y:S01]  /*14a20*/  UMOV UR10, URZ ;  /* 0x0000003f000a7c82 */ /* 0x000fe20008000000 */
[----:B------:R-:W-:-:S02]  /*14a30*/  R2UR UR12, R18 ;  /* 0x00000000120c72ca */ /* 0x000fc400000e0000 */
[----:B-----5:R-:W-:Y:S01]  /*14a40*/  R2UR UR13, R24 ;  /* 0x00000000180d72ca */ /* 0x020fe200000e0000 */
[----:B------:R-:W-:-:S04]  /*14a50*/  UIADD3 UR9, UR9, 0x30830, URZ ;  /* 0x0003083009097890 */ /* 0x000fc8000fffe03f */
[----:B------:R-:W-:Y:S02]  /*14a60*/  UIMAD UR11, UR11, 0xc0, UR4 ;  /* 0x000000c00b0b78a4 */ /* 0x000fe4000f8e0204 */
[----:B------:R-:W-:Y:S01]  /*14a70*/  UIADD3 UR8, UR8, 0x12400, URZ ;  /* 0x0001240008087890 */ /* 0x000fe2000fffe03f */
[----:B------:R-:W-:-:S08]  /*14a80*/  UMOV UR4, 0x0 ;  /* 0x0000000000047882 */ /* 0x000fd00000000000 */
[----:B------:R3:W-:Y:S01]  /*14a90*/  UTMALDG.4D [UR8], [UR6], desc[UR4] ;  /* 0x00000408060075b4 */ /* 0x0007e20008019000 */
[----:B--2---:R-:W-:-:S04]  /*14aa0*/  LOP3.LUT R2, R2, 0xfffffffe, RZ, 0xc0, !PT ;  /* 0xfffffffe02027812 */ /* 0x004fc800078ec0ff */
[----:B------:R-:W-:-:S05]  /*14ab0*/  @P0 LOP3.LUT R2, R2, 0x1, RZ, 0xfc, !PT ;  /* 0x0000000102020812 */ /* 0x000fca00078efcff */
[----:B------:R3:W-:Y:S01]  /*14ac0*/  STL [R1], R2 ;  /* 0x0000000201007387 */ /* 0x0007e20000100800 */
[----:B------:R-:W-:Y:S01]  /*14ad0*/  NOP ;  /* 0x0000000000007918 */ /* 0x000fe20000000000 */
.L_x_13218:
[----:B------:R-:W4:Y:S04]  /*14ae0*/  LDL.LU R4, [R1+0x20] ;  /* 0x0000200001047983 */ /* 0x000f280000300800 */
[----:B-1----:R-:W5:Y:S04]  /*14af0*/  LDL.LU R6, [R1+0x10] ;  /* 0x0000100001067983 */ /* 0x002f680000300800 */
[----:B------:R-:W5:Y:S01]  /*14b00*/  LDL.LU R3, [R1+0x30] ;  /* 0x0000300001037983 */ /* 0x000f620000300800 */
[----:B------:R-:W-:Y:S05]  /*14b10*/  WARPSYNC.ALL ;  /* 0x0000000000007948 */ /* 0x000fea0003800000 */
[----:B---3--:R-:W-:Y:S01]  /*14b20*/  ULDC.64 UR6, c[0x0][0xa00] ;  /* 0x0002800000067ab9 */ /* 0x008fe20000000a00 */
[----:B------:R-:W-:Y:S01]  /*14b30*/  ULDC.64 UR4, c[0x0][0x298] ;  /* 0x0000a60000047ab9 */ /* 0x000fe20000000a00 */
[----:B------:R-:W-:Y:S01]  /*14b40*/  BAR.SYNC.DEFER_BLOCKING 0x8, 0x200 ;  /* 0x0208000000007b1d */ /* 0x000fe20000010000 */
[----:B------:R-:W-:Y:S01]  /*14b50*/  ISETP.NE.U32.AND P0, PT, RZ, UR6, PT ;  /* 0x00000006ff007c0c */ /* 0x000fe2000bf05070 */
[----:B--2---:R-:W-:-:S03]  /*14b60*/  VIADD R0, R22, 0xc400 ;  /* 0x0000c40016007836 */ /* 0x004fc60000000000 */
[----:B------:R-:W-:Y:S01]  /*14b70*/  ISETP.NE.AND.EX P0, PT, RZ, UR7, PT, P0 ;  /* 0x00000007ff007c0c */ /* 0x000fe2000bf05300 */
[----:B------:R-:W-:Y:S01]  /*14b80*/  BSSY B6, `(.L_x_13223) ;  /* 0x0000020000067945 */ /* 0x000fe20003800000 */
[----:B------:R-:W-:Y:S02]  /*14b90*/  LOP3.LUT P1, RZ, R0, 0x3ff, RZ, 0xc0, !PT ;  /* 0x000003ff00ff7812 */ /* 0x000fe4000782c0ff */
[----:B----4-:R-:W-:-:S05]  /*14ba0*/  SHF.R.S32.HI R2, RZ, 0x1f, R4 ;  /* 0x0000001fff027819 */ /* 0x010fca0000011404 */
[----:B------:R-:W-:Y:S01]  /*14bb0*/  IMAD R2, R2, UR4, RZ ;  /* 0x0000000402027c24 */ /* 0x000fe2000f8e02ff */
[----:B-----5:R-:W-:-:S03]  /*14bc0*/  SEL R3, R3, RZ, !P0 ;  /* 0x000000ff03037207 */ /* 0x020fc60004000000 */
[----:B------:R-:W-:Y:S01]  /*14bd0*/  IMAD R0, R4, UR5, R2 ;  /* 0x0000000504007c24 */ /* 0x000fe2000f8e0202 */
[----:B------:R-:W-:Y:S01]  /*14be0*/  SEL R2, R6, RZ, !P0 ;  /* 0x000000ff06027207 */ /* 0x000fe20004000000 */
        /* <DEDUP_REMOVED lines=17> */
[----:B------:R-:W-:Y:S01]  /*14d00*/  MOV R13, RZ ;  /* 0x000000ff000d7202 */ /* 0x000fe20000000f00 */
[----:B0-----:R-:W-:Y:S02]  /*14d10*/  IMAD.U32 R7, RZ, RZ, UR7 ;  /* 0x00000007ff077e24 */ /* 0x001fe4000f8e00ff */
[----:B------:R-:W-:-:S02]  /*14d20*/  IMAD.U32 R10, RZ, RZ, UR8 ;  /* 0x00000008ff0a7e24 */ /* 0x000fc4000f8e00ff */
[----:B------:R-:W-:Y:S02]  /*14d30*/  IMAD.U32 R11, RZ, RZ, UR9 ;  /* 0x00000009ff0b7e24 */ /* 0x000fe4000f8e00ff */
[----:B------:R-:W-:Y:S02]  /*14d40*/  IMAD.MOV.U32 R8, RZ, RZ, 0x70 ;  /* 0x00000070ff087424 */ /* 0x000fe400078e00ff */
[----:B------:R-:W-:-:S07]  /*14d50*/  IMAD.MOV.U32 R12, RZ, RZ, 0x1 ;  /* 0x00000001ff0c7424 */ /* 0x000fce00078e00ff */
[----:B------:R-:W-:-:S07]  /*14d60*/  LEPC R20, `(.L_x_13224) ;  /* 0x000000001014794e */ /* 0x000fce0000000000 */
[----:B-1----:R-:W-:Y:S05]  /*14d70*/  CALL.ABS.NOINC R2 ;  /* 0x0000000002007343 */ /* 0x002fea0003c00000 */
.L_x_13224:
[----:B------:R-:W-:Y:S05]  /*14d80*/  BSYNC B6 ;  /* 0x0000000000067941 */ /* 0x000fea0003800000 */
.L_x_13223:
        /* <DEDUP_REMOVED lines=32> */
[----:B------:R-:W-:-:S04]  /*14f90*/  IMAD R6, R17, 0xc0, R6 ;  /* 0x000000c011067824 */ /* 0x000fc800078e0206 */
[----:B----4-:R-:W-:-:S04]  /*14fa0*/  @P0 IMAD.HI.U32 R0, R6, R4, RZ ;  /* 0x0000000406000227 */ /* 0x010fc800078e00ff */
        /* <DEDUP_REMOVED lines=12> */
[----:B------:R-:W-:-:S05]  /*15070*/  IMAD R7, R0, UR7, R7 ;  /* 0x0000000700077c24 */ /* 0x000fca000f8e0207 */
[----:B------:R-:W-:Y:S02]  /*15080*/  IADD3 R5, R5, R7, RZ ;  /* 0x0000000705057210 */ /* 0x000fe40007ffe0ff */
[----:B------:R-:W1:Y:S01]  /*15090*/  @P0 LDC R7, c[0x0][0x44c] ;  /* 0x00011300ff070b82 */ /* 0x000e620000000800 */
[----:B------:R-:W-:-:S04]  /*150a0*/  LEA R0, P1, R4, UR8, 0x1 ;  /* 0x0000000804007c11 */ /* 0x000fc8000f8208ff */
[----:B------:R-:W-:Y:S01]  /*150b0*/  LEA.HI.X R4, R4, UR9, R5, 0x1, P1 ;  /* 0x0000000904047c11 */ /* 0x000fe200088f0c05 */
[----:B------:R-:W-:-:S04]  /*150c0*/  VIADD R5, R6, 0x80 ;  /* 0x0000008006057836 */ /* 0x000fc80000000000 */
[----:B------:R-:W-:Y:S02]  /*150d0*/  IMAD.MOV.U32 R6, RZ, RZ, R5 ;  /* 0x000000ffff067224 */ /* 0x000fe400078e0005 */
        /* <DEDUP_REMOVED lines=27> */
[----:B------:R-:W-:Y:S01]  /*15290*/  SHFL.IDX PT, R8, R5, RZ, 0x181f ;  /* 0x00181fff05087589 */ /* 0x000fe200000e0000 */
        /* <DEDUP_REMOVED lines=71> */
[----:B0-----:R-:W-:-:S05]  /*15710*/  VIADD R0, R17, 0x80 ;  /* 0x0000008011007836 */ /* 0x001fca0000000000 */
        /* <DEDUP_REMOVED lines=8> */
[----:B-1----:R-:W-:-:S04]  /*157a0*/  @!P2 LEA R6, P1, R20, R8, 0x1 ;  /* 0x000000081406a211 */ /* 0x002fc800078208ff */
[----:B0-----:R-:W-:-:S05]  /*157b0*/  @!P2 IADD3.X R0, RZ, R0, RZ, P1, !PT ;  /* 0x00000000ff00a210 */ /* 0x001fca0000ffe4ff */
        /* <DEDUP_REMOVED lines=18> */
[----:B------:R0:W-:Y:S04]  /*158e0*/  @!P1 LDGSTS.E.BYPASS.LTC128B.128 [R10+0x11400], desc[UR56][R6.64], !P0 ;  /* 0x11400000060a9fae */ /* 0x0001e8000c101d78 */
[----:B------:R0:W2:Y:S02]  /*158f0*/  SHFL.IDX PT, R2, R5, 0x3, 0x181f ;  /* 0x00781f0005027f89 */ /* 0x0000a400000e0000 */
.L_x_13377:
[----:B------:R-:W-:Y:S01]  /*15900*/  IADD3 R17, R17, 0xb0, RZ ;  /* 0x000000b011117810 */ /* 0x000fe20007ffe0ff */
[----:B------:R-:W-:-:S03]  /*15910*/  VIADD R8, R22, 0x30800 ;  /* 0x0003080016087836 */ /* 0x000fc60000000000 */
[----:B------:R-:W-:-:S13]  /*15920*/  ISETP.GE.AND P1, PT, R17, R3, PT ;  /* 0x000000031100720c */ /* 0x000fda0003f26270 */
[----:B0-2---:R-:W-:-:S05]  /*15930*/  @!P1 LEA R2, P2, R20, R2, 0x1 ;  /* 0x0000000214029211 */ /* 0x005fca00078408ff */
[----:B-1----:R-:W-:-:S05]  /*15940*/  @!P1 IMAD.X R3, RZ, RZ, R0, P2 ;  /* 0x000000ffff039224 */ /* 0x002fca00010e0600 */
[----:B------:R-:W-:Y:S01]  /*15950*/  @!PT LDS RZ, [RZ] ;  /* 0x00000000fffff984 */ /* 0x000fe20000000800 */
[----:B------:R-:W-:Y:S01]  /*15960*/  @!PT LDS RZ, [RZ] ;  /* 0x00000000fffff984 */ /* 0x000fe20000000800 */
[----:B------:R-:W-:Y:S01]  /*15970*/  @!PT LDS RZ, [RZ] ;  /* 0x00000000fffff984 */ /* 0x000fe20000000800 */
[----:B------:R0:W-:Y:S01]  /*15980*/  @!P1 LDGSTS.E.BYPASS.LTC128B.128 [R10+0x11c00], desc[UR56][R2.64], !P0 ;  /* 0x11c00000020a9fae */ /* 0x0001e2000c101d78 */
[----:B------:R-:W-:Y:S01]  /*15990*/  PLOP3.LUT P0, PT, PT, PT, PT, 0x80, 0x0 ;  /* 0x000000000000781c */ /* 0x000fe20003f0f070 */
[----:B------:R-:W-:-:S12]  /*159a0*/  NOP ;  /* 0x0000000000007918 */ /* 0x000fd80000000000 */
.L_x_13226:
        /* <DEDUP_REMOVED lines=14> */
[----:B0-----:R-:W2:Y:S01]  /*15a90*/  LDL.LU R2, [R1+0x34] ;  /* 0x0000340001027983 */ /* 0x001ea20000300800 */
[----:B------:R0:W-:Y:S01]  /*15aa0*/  SYNCS.ARRIVE.TRANS64.A1T0 RZ, [R22+URZ+0x30800], RZ ;  /* 0x030800ff16ff79a7 */ /* 0x0001e2000810003f */
[----:B------:R-:W-:Y:S01]  /*15ab0*/  BSSY B0, `(.L_x_13227) ;  /* 0x0000004000007945 */ /* 0x000fe20003800000 */
[----:B------:R-:W1:Y:S01]  /*15ac0*/  SYNCS.PHASECHK.TRANS64.TRYWAIT P0, [R22+URZ+0x30820], R3 ;  /* 0x03082003160075a7 */ /* 0x000e62000800017f */
[----:B--2---:R-:W-:Y:S02]  /*15ad0*/  ISETP.GE.AND P1, PT, R2, 0xc1, PT ;  /* 0x000000c10200780c */ /* 0x004fe40003f26270 */
[----:B01----:R-:W-:Y:S11]  /*15ae0*/  @!P0 BRA `(.L_x_13228) ;  /* 0x0000004800248947 */ /* 0x003ff60003800000 */
.L_x_13378:
[----:B------:R-:W-:Y:S05]  /*15af0*/  BSYNC B0 ;  /* 0x0000000000007941 */ /* 0x000fea0003800000 */
.L_x_13227:
[----:B------:R-:W-:Y:S04]  /*15b00*/  BSSY B0, `(.L_x_13229) ;  /* 0x0000170000007945 */ /* 0x000fe80003800000 */
        /* <DEDUP_REMOVED lines=43> */
.L_x_13235:
[----:B------:R-:W-:Y:S01]  /*15dc0*/  IMAD R2, R6, 0x8, R22 ;  /* 0x0000000806027824 */ /* 0x000fe200078e0216 */
[----:B0-----:R-:W-:Y:S01]  /*15dd0*/  SHF.L.U32 R3, R9, 0x1f, RZ ;  /* 0x0000001f09037819 */ /* 0x001fe200000006ff */
[----:B------:R-:W-:Y:S03]  /*15de0*/  BSSY B3, `(.L_x_13236) ;  /* 0x0000003000037945 */ /* 0x000fe60003800000 */
[----:B------:R-:W0:Y:S02]  /*15df0*/  SYNCS.PHASECHK.TRANS64.TRYWAIT P0, [R2+URZ+0x30840], R3 ;  /* 0x03084003020075a7 */ /* 0x000e24000800017f */
[----:B0-----:R-:W-:Y:S05]  /*15e00*/  @!P0 BRA `(.L_x_13237) ;  /* 0x0000004400708947 */ /* 0x001fea0003800000 */
.L_x_13379:
[----:B------:R-:W-:Y:S05]  /*15e10*/  BSYNC B3 ;  /* 0x0000000000037941 */ /* 0x000fea0003800000 */
.L_x_13236:
        /* <DEDUP_REMOVED lines=12> */
.L_x_13239:
[----:B------:R-:W-:Y:S05]  /*15ee0*/  BSYNC B3 ;  /* 0x0000000000037941 */ /* 0x000fea0003800000 */
.L_x_13238:
[----:B------:R-:W-:Y:S01]  /*15ef0*/  MOV R10, RZ ;  /* 0x000000ff000a7202 */ /* 0x000fe20000000f00 */
[----:B0-----:R-:W-:Y:S01]  /*15f00*/  IMAD R3, R6, 0x6000, R22 ;  /* 0x0000600006037824 */ /* 0x001fe200078e0216 */
[----:B------:R-:W-:Y:S01]  /*15f10*/  UIADD3 UR4, UP0, UR38, 0x370, URZ ;  /* 0x0000037026047890 */ /* 0x000fe2000ff1e03f */
        /* <DEDUP_REMOVED lines=8> */
.L_x_13240:
        /* <DEDUP_REMOVED lines=15> */
.L_x_13380:
[----:B------:R-:W-:Y:S05]  /*16090*/  BSYNC B3 ;  /* 0x0000000000037941 */ /* 0x000fea0003800000 */
.L_x_13241:
        /* <DEDUP_REMOVED lines=12> */
.L_x_13244:
[----:B------:R-:W-:Y:S05]  /*16160*/  BSYNC B3 ;  /* 0x0000000000037941 */ /* 0x000fea0003800000 */
.L_x_13243:
[----:B------:R-:W-:Y:S01]  /*16170*/  R2UR UR10, R10 ;  /* 0x000000000a0a72ca */ /* 0x000fe200000e0000 */
[----:B0-----:R-:W-:Y:S01]  /*16180*/  IMAD R2, R23, 0x6000, R22 ;  /* 0x0000600017027824 */ /* 0x001fe200078e0216 */
[----:B------:R-:W-:Y:S01]  /*16190*/  R2UR UR6, R12 ;  /* 0x000000000c0672ca */ /* 0x000fe200000e0000 */
[----:B------:R-:W-:Y:S01]  /*161a0*/  UIADD3 UR4, UP0, UR38, 0x470, URZ ;  /* 0x0000047026047890 */ /* 0x000fe2000ff1e03f */
[----:B------:R-:W-:Y:S01]  /*161b0*/  R2UR UR7, R13 ;  /* 0x000000000d0772ca */ /* 0x000fe200000e0000 */
[----:B------:R-:W-:Y:S01]  /*161c0*/  IMAD R5, R27, 0xc0, R28 ;  /* 0x000000c01b057824 */ /* 0x000fe200078e021c */
[----:B------:R-:W-:Y:S01]  /*161d0*/  LEA R3, R23, R22, 0x3 ;  /* 0x0000001617037211 */ /* 0x000fe200078e18ff */
[----:B------:R-:W-:Y:S01]  /*161e0*/  VIADD R2, R2, 0x400 ;  /* 0x0000040002027836 */ /* 0x000fe20000000000 */
[----:B------:R-:W-:Y:S01]  /*161f0*/  PLOP3.LUT P0, PT, PT, PT, PT, 0x80, 0x0 ;  /* 0x000000000000781c */ /* 0x000fe20003f0f070 */
[----:B------:R-:W-:Y:S02]  /*16200*/  UIADD3.X UR5, URZ, UR39, URZ, UP0, !UPT ;  /* 0x000000273f057290 */ /* 0x000fe400087fe43f */
[----:B------:R-:W-:-:S10]  /*16210*/  VIADD R3, R3, 0x30850 ;  /* 0x0003085003037836 */ /* 0x000fd40000000000 */
.L_x_13245:
        /* <DEDUP_REMOVED lines=12> */
.L_x_13234:
[----:B------:R-:W-:Y:S05]  /*162e0*/  BSYNC B1 ;  /* 0x0000000000017941 */ /* 0x000fea0003800000 */
.L_x_13233:
[----:B------:R-:W2:Y:S01]  /*162f0*/  LDL.LU R0, [R1+0x18] ;  /* 0x0000180001007983 */ /* 0x000ea20000300800 */
[----:B------:R-:W-:Y:S02]  /*16300*/  IMAD.MOV.U32 R23, RZ, RZ, R6 ;  /* 0x000000ffff177224 */ /* 0x000fe400078e0006 */
[----:B------:R-:W-:Y:S02]  /*16310*/  IMAD.MOV.U32 R26, RZ, RZ, R9 ;  /* 0x000000ffff1a7224 */ /* 0x000fe400078e0009 */
[----:B--2---:R-:W-:-:S07]  /*16320*/  VIADD R0, R0, 0xfffffffd ;  /* 0xfffffffd00007836 */ /* 0x004fce0000000000 */
.L_x_13232:
[----:B------:R-:W-:Y:S05]  /*16330*/  BSYNC B2 ;  /* 0x0000000000027941 */ /* 0x000fea0003800000 */
.L_x_13231:
[----:B------:R-:W2:Y:S01]  /*16340*/  LDL.LU R2, [R1+0x1c] ;  /* 0x00001c0001027983 */ /* 0x000ea20000300800 */
[----:B------:R-:W-:-:S04]  /*16350*/  IADD3 R7, -R7, RZ, RZ ;  /* 0x000000ff07077210 */ /* 0x000fc80007ffe1ff */
[----:B--2---:R-:W-:-:S13]  /*16360*/  ISETP.NE.AND P0, PT, R2, R7, PT ;  /* 0x000000070200720c */ /* 0x004fda0003f05270 */
[----:B------:R-:W-:Y:S05]  /*16370*/  @!P0 BRA `(.L_x_13230) ;  /* 0x0000000c00a08947 */ /* 0x000fea0003800000 */
[----:B------:R-:W-:-:S07]  /*16380*/  IMAD.MOV.U32 R4, RZ, RZ, R24 ;  /* 0x000000ffff047224 */ /* 0x000fce00078e0018 */
.L_x_13272:
        /* <DEDUP_REMOVED lines=33> */
.L_x_13248:
[----:B------:R-:W-:Y:S01]  /*165a0*/  IMAD R2, R6, 0x8, R22 ;  /* 0x0000000806027824 */ /* 0x000fe200078e0216 */
[----:B0-----:R-:W-:Y:S01]  /*165b0*/  SHF.L.U32 R3, R7, 0x1f, RZ ;  /* 0x0000001f07037819 */ /* 0x001fe200000006ff */
[----:B------:R-:W-:Y:S03]  /*165c0*/  BSSY B2, `(.L_x_13249) ;  /* 0x0000003000027945 */ /* 0x000fe60003800000 */
[----:B------:R-:W0:Y:S02]  /*165d0*/  SYNCS.PHASECHK.TRANS64.TRYWAIT P0, [R2+URZ+0x30840], R3 ;  /* 0x03084003020075a7 */ /* 0x000e24000800017f */
[----:B0-----:R-:W-:Y:S05]  /*165e0*/  @!P0 BRA `(.L_x_13250) ;  /* 0x0000003c00a08947 */ /* 0x001fea0003800000 */
.L_x_13381:
[----:B------:R-:W-:Y:S05]  /*165f0*/  BSYNC B2 ;  /* 0x0000000000027941 */ /* 0x000fea0003800000 */
.L_x_13249:
        /* <DEDUP_REMOVED lines=12> */
.L_x_13252:
[----:B------:R-:W-:Y:S05]  /*166c0*/  BSYNC B2 ;  /* 0x0000000000027941 */ /* 0x000fea0003800000 */
.L_x_13251:
        /* <DEDUP_REMOVED lines=11> */
.L_x_13253:
        /* <DEDUP_REMOVED lines=15> */
.L_x_13382:
[----:B------:R-:W-:Y:S05]  /*16870*/  BSYNC B2 ;  /* 0x0000000000027941 */ /* 0x000fea0003800000 */
.L_x_13254:
        /* <DEDUP_REMOVED lines=11> */
.L_x_13257:
[----:B------:R-:W-:Y:S05]  /*16930*/  BSYNC B2 ;  /* 0x0000000000027941 */ /* 0x000fea0003800000 */
.L_x_13256:
        /* <DEDUP_REMOVED lines=8> */
[----:B0-----:R-:W-:Y:S01]  /*169c0*/  IADD3 R10, R10, 0x50, RZ ;  /* 0x000000500a0a7810 */ /* 0x001fe20007ffe0ff */
[----:B------:R-:W-:-:S12]  /*169d0*/  UIADD3.X UR5, URZ, UR39, URZ, UP0, !UPT ;  /* 0x000000273f057290 */ /* 0x000fd800087fe43f */
.L_x_13258:
        /* <DEDUP_REMOVED lines=12> */
.L_x_13247:
[----:B------:R-:W-:Y:S05]  /*16aa0*/  BSYNC B1 ;  /* 0x0000000000017941 */ /* 0x000fea0003800000 */
.L_x_13246:
        /* <DEDUP_REMOVED lines=27> */
[----:B------:R-:W-:-:S05]  /*16c60*/  IMAD R4, R25, UR7, R4 ;  /* 0x0000000719047c24 */ /* 0x000fca000f8e0204 */
[----:B------:R-:W-:Y:S02]  /*16c70*/  IADD3 R3, R4, R3, RZ ;  /* 0x0000000304037210 */ /* 0x000fe40007ffe0ff */
[----:B------:R-:W-:-:S04]  /*16c80*/  LEA R4, P0, R2, UR4, 0x2 ;  /* 0x0000000402047c11 */ /* 0x000fc8000f8010ff */
[----:B------:R-:W-:-:S05]  /*16c90*/  LEA.HI.X R5, R2, UR5, R3, 0x2, P0 ;  /* 0x0000000502057c11 */ /* 0x000fca00080f1403 */
[----:B------:R1:W5:Y:S04]  /*16ca0*/  LDG.E R4, desc[UR56][R4.64] ;  /* 0x0000003804047981 */ /* 0x000368000c1e1900 */
.L_x_13261:
[----:B------:R-:W-:Y:S01]  /*16cb0*/  IMAD R2, R23, 0x8, R22 ;  /* 0x0000000817027824 */ /* 0x000fe200078e0216 */
[----:B0-----:R-:W-:Y:S01]  /*16cc0*/  SHF.L.U32 R3, R26, 0x1f, RZ ;  /* 0x0000001f1a037819 */ /* 0x001fe200000006ff */
[----:B------:R-:W-:Y:S03]  /*16cd0*/  BSSY B2, `(.L_x_13262) ;  /* 0x0000003000027945 */ /* 0x000fe60003800000 */
[----:B------:R-:W0:Y:S02]  /*16ce0*/  SYNCS.PHASECHK.TRANS64.TRYWAIT P0, [R2+URZ+0x30840], R3 ;  /* 0x03084003020075a7 */ /* 0x000e24000800017f */
[----:B0-----:R-:W-:Y:S05]  /*16cf0*/  @!P0 BRA `(.L_x_13263) ;  /* 0x0000003800048947 */ /* 0x001fea0003800000 */
.L_x_13383:
[----:B------:R-:W-:Y:S05]  /*16d00*/  BSYNC B2 ;  /* 0x0000000000027941 */ /* 0x000fea0003800000 */
.L_x_13262:
        /* <DEDUP_REMOVED lines=12> */
.L_x_13265:
[----:B------:R-:W-:Y:S05]  /*16dd0*/  BSYNC B2 ;  /* 0x0000000000027941 */ /* 0x000fea0003800000 */
.L_x_13264:
        /* <DEDUP_REMOVED lines=8> */
[----:B------:R-:W-:Y:S01]  /*16e60*/  VIADD R3, R3, 0x30 ;  /* 0x0000003003037836 */ /* 0x000fe20000000000 */
[----:B------:R-:W-:Y:S01]  /*16e70*/  UMOV UR6, 0x0 ;  /* 0x0000000000067882 */ /* 0x000fe20000000000 */
[----:B------:R-:W-:Y:S01]  /*16e80*/  IMAD R10, R9, 0xc0, R28 ;  /* 0x000000c0090a7824 */ /* 0x000fe200078e021c */
[----:B------:R-:W-:-:S09]  /*16e90*/  UMOV UR7, 0x14f00000 ;  /* 0x14f0000000077882 */ /* 0x000fd20000000000 */
.L_x_13266:
        /* <DEDUP_REMOVED lines=15> */
.L_x_13384:
[----:B------:R-:W-:Y:S05]  /*16f90*/  BSYNC B2 ;  /* 0x0000000000027941 */ /* 0x000fea0003800000 */
.L_x_13267:
[----:B------:R-:W-:Y:S01]  /*16fa0*/  BSSY B2, `(.L_x_13269) ;  /* 0x000000b000027945 */ /* 0x000fe20003800000 */
[----:B0-----:R-:W-:Y:S01]  /*16fb0*/  MOV R2, 0x0 ;  /* 0x0000000000027802 */ /* 0x001fe20000000f00 */
[----:B------:R-:W-:Y:S02]  /*16fc0*/  IMAD.MOV.U32 R3, RZ, RZ, 0x14f00000 ;  /* 0x14f00000ff037424 */ /* 0x000fe400078e00ff */
        /* <DEDUP_REMOVED lines=8> */
.L_x_13270:
[----:B------:R-:W-:Y:S05]  /*17050*/  BSYNC B2 ;  /* 0x0000000000027941 */ /* 0x000fea0003800000 */
.L_x_13269:
        /* <DEDUP_REMOVED lines=10> */
.L_x_13271:
        /* <DEDUP_REMOVED lines=12> */
.L_x_13260:
[----:B------:R-:W-:Y:S05]  /*171c0*/  BSYNC B1 ;  /* 0x0000000000017941 */ /* 0x000fea0003800000 */
.L_x_13259:
[C---:B------:R-:W-:Y:S01]  /*171d0*/  ISETP.GT.AND P0, PT, R0.reuse, 0x1, PT ;  /* 0x000000010000780c */ /* 0x040fe20003f04270 */
[----:B------:R-:W-:-:S12]  /*171e0*/  VIADD R0, R0, 0xfffffffe ;  /* 0xfffffffe00007836 */ /* 0x000fd80000000000 */
[----:B------:R-:W-:Y:S05]  /*171f0*/  @P0 BRA `(.L_x_13272) ;  /* 0xfffffff000640947 */ /* 0x000fea000383ffff */
.L_x_13230:
[----:B------:R-:W-:Y:S05]  /*17200*/  BSYNC B0 ;  /* 0x0000000000007941 */ /* 0x000fea0003800000 */
.L_x_13229:
        /* <DEDUP_REMOVED lines=17> */
.L_x_13274:
[----:B------:R-:W-:Y:S05]  /*17320*/  BSYNC B0 ;  /* 0x0000000000007941 */ /* 0x000fea0003800000 */
.L_x_13273:
[----:B------:R-:W2:Y:S01]  /*17330*/  LDL R0, [R1] ;  /* 0x0000000001007983 */ /* 0x000ea20000100800 */
[----:B------:R-:W-:Y:S01]  /*17340*/  BSSY B0, `(.L_x_13275) ;  /* 0x0000028000007945 */ /* 0x000fe20003800000 */
[----:B--2---:R-:W-:-:S13]  /*17350*/  LOP3.LUT P0, RZ, R0, 0x1, RZ, 0xc0, !PT ;  /* 0x0000000100ff7812 */ /* 0x004fda000780c0ff */
[----:B------:R-:W-:Y:S05]  /*17360*/  @!P0 BRA `(.L_x_13276) ;  /* 0x0000000000948947 */ /* 0x000fea0003800000 */
[----:B0-----:R-:W-:Y:S01]  /*17370*/  LEA R3, R23, R22, 0x3 ;  /* 0x0000001617037211 */ /* 0x001fe200078e18ff */
[----:B------:R-:W-:Y:S01]  /*17380*/  BSSY B1, `(.L_x_13277) ;  /* 0x0000005000017945 */ /* 0x000fe20003800000 */
[----:B------:R-:W-:Y:S02]  /*17390*/  SHF.L.U32 R0, R26, 0x1f, RZ ;  /* 0x0000001f1a007819 */ /* 0x000fe400000006ff */
[----:B------:R-:W-:Y:S02]  /*173a0*/  ISETP.NE.AND P1, PT, R6, RZ, PT ;  /* 0x000000ff0600720c */ /* 0x000fe40003f25270 */
[----:B------:R-:W0:Y:S02]  /*173b0*/  SYNCS.PHASECHK.TRANS64.TRYWAIT P0, [R3+URZ+0x30860], R0 ;  /* 0x03086000030075a7 */ /* 0x000e24000800017f */
[----:B0-----:R-:W-:Y:S09]  /*173c0*/  @!P0 BRA `(.L_x_13278) ;  /* 0x0000003000788947 */ /* 0x001ff20003800000 */
.L_x_13385:
[----:B------:R-:W-:Y:S05]  /*173d0*/  BSYNC B1 ;  /* 0x0000000000017941 */ /* 0x000fea0003800000 */
.L_x_13277:
        /* <DEDUP_REMOVED lines=9> */
.L_x_13280:
[----:B------:R-:W-:Y:S05]  /*17470*/  BSYNC B1 ;  /* 0x0000000000017941 */ /* 0x000fea0003800000 */
.L_x_13279:
[----:B0-----:R-:W-:Y:S01]  /*17480*/  IMAD R0, R23, 0x6000, R22 ;  /* 0x0000600017007824 */ /* 0x001fe200078e0216 */
        /* <DEDUP_REMOVED lines=9> */
.L_x_13281:
        /* <DEDUP_REMOVED lines=10> */
.L_x_13276:
[----:B------:R-:W-:Y:S05]  /*175c0*/  BSYNC B0 ;  /* 0x0000000000007941 */ /* 0x000fea0003800000 */
.L_x_13275:
[----:B------:R-:W-:-:S05]  /*175d0*/  VIADD R23, R23, 0x1 ;  /* 0x0000000117177836 */ /* 0x000fca0000000000 */
[----:B------:R-:W-:-:S04]  /*175e0*/  ISETP.NE.AND P0, PT, R23, 0x2, PT ;  /* 0x000000021700780c */ /* 0x000fc80003f05270 */
[----:B0-----:R-:W-:Y:S02]  /*175f0*/  SEL R3, RZ, 0x1, P0 ;  /* 0x00000001ff037807 */ /* 0x001fe40000000000 */
[----:B------:R-:W-:Y:S02]  /*17600*/  SEL R23, R23, RZ, P0 ;  /* 0x000000ff17177207 */ /* 0x000fe40000000000 */
[----:B------:R-:W-:-:S07]  /*17610*/  LOP3.LUT R26, R26, R3, RZ, 0x3c, !PT ;  /* 0x000000031a1a7212 */ /* 0x000fce00078e3cff */
.L_x_13211:
[----:B------:R-:W-:Y:S05]  /*17620*/  BSYNC B7 ;  /* 0x0000000000077941 */ /* 0x000fea0003800000 */
.L_x_13209:
        /* <DEDUP_REMOVED lines=12> */
.L_x_13282:
        /* <DEDUP_REMOVED lines=15> */
[----:B------:R-:W-:Y:S01]  /*177e0*/  ISETP.GE.U32.AND P5, PT, R8, 0x10, PT ;  /* 0x000000100800780c */ /* 0x000fe20003fa6070 */
[----:B------:R-:W-:Y:S01]  /*177f0*/  SHFL.IDX PT, R4, R16, 0x1, 0x1f ;  /* 0x00201f0010047f89 */ /* 0x000fe200000e0000 */
[----:B0-----:R-:W-:Y:S01]  /*17800*/  IMAD.MOV.U32 R2, RZ, RZ, RZ ;  /* 0x000000ffff027224 */ /* 0x001fe200078e00ff */
[----:B--2---:R-:W-:-:S02]  /*17810*/  @!P1 MOV R2, R3 ;  /* 0x0000000300029202 */ /* 0x004fc40000000f00 */
[----:B------:R-:W-:-:S03]  /*17820*/  ISETP.NE.AND P1, PT, R8, RZ, PT ;  /* 0x000000ff0800720c */ /* 0x000fc60003f25270 */
[----:B------:R-:W0:Y:S02]  /*17830*/  SHFL.UP PT, R14, R2, 0x1, RZ ;  /* 0x04200000020e7989 */ /* 0x000e2400000e00ff */
[----:B0-----:R-:W-:-:S05]  /*17840*/  SEL R5, R14, RZ, P1 ;  /* 0x000000ff0e057207 */ /* 0x001fca0000800000 */
        /* <DEDUP_REMOVED lines=14> */
.L_x_13395:
[----:B------:R-:W-:Y:S02]  /*17930*/  ULDC UR4, c[0x0][0xc38] ;  /* 0x00030e0000047ab9 */ /* 0x000fe40000000800 */
[----:B------:R-:W-:-:S04]  /*17940*/  IMAD.U32 R16, RZ, RZ, UR4 ;  /* 0x00000004ff107e24 */ /* 0x000fc8000f8e00ff */
[----:B-1----:R-:W-:-:S04]  /*17950*/  IMAD R5, R14, R16, RZ ;  /* 0x000000100e057224 */ /* 0x002fc800078e02ff */
[----:B------:R-:W-:-:S05]  /*17960*/  IMAD.IADD R4, R4, 0x1, R5 ;  /* 0x0000000104047824 */ /* 0x000fca00078e0205 */
[----:B------:R-:W-:-:S13]  /*17970*/  ISETP.GT.AND P6, PT, R4, R0, PT ;  /* 0x000000000400720c */ /* 0x000fda0003fc4270 */
[----:B------:R-:W-:Y:S05]  /*17980*/  @P6 BRA `(.L_x_13285) ;  /* 0x00000000009c6947 */ /* 0x000fea0003800000 */
.L_x_13290:
[----:B------:R-:W1:Y:S01]  /*17990*/  LDC R6, c[0x0][0xc3c] ;  /* 0x00030f00ff067b82 */ /* 0x000e620000000800 */
[----:B------:R-:W-:-:S04]  /*179a0*/  IADD3 R19, R19, 0x1f, RZ ;  /* 0x0000001f13137810 */ /* 0x000fc80007ffe0ff */
        /* <DEDUP_REMOVED lines=12> */
.L_x_13288:
[----:B------:R-:W-:Y:S05]  /*17a70*/  BSYNC B0 ;  /* 0x0000000000007941 */ /* 0x000fea0003800000 */
.L_x_13287:
        /* <DEDUP_REMOVED lines=18> */
.L_x_13403:
[----:B------:R-:W-:Y:S02]  /*17ba0*/  ULDC UR4, c[0x0][0xc38] ;  /* 0x00030e0000047ab9 */ /* 0x000fe40000000800 */
[----:B------:R-:W-:-:S05]  /*17bb0*/  MOV R16, UR4 ;  /* 0x0000000400107c02 */ /* 0x000fca0008000f00 */
[----:B-1----:R-:W-:-:S04]  /*17bc0*/  IMAD R5, R14, R16, RZ ;  /* 0x000000100e057224 */ /* 0x002fc800078e02ff */
[----:B------:R-:W-:-:S05]  /*17bd0*/  IMAD.IADD R4, R5, 0x1, R4 ;  /* 0x0000000105047824 */ /* 0x000fca00078e0204 */
[----:B------:R-:W-:-:S13]  /*17be0*/  ISETP.GT.AND P6, PT, R4, R0, PT ;  /* 0x000000000400720c */ /* 0x000fda0003fc4270 */
[----:B------:R-:W-:Y:S05]  /*17bf0*/  @!P6 BRA `(.L_x_13290) ;  /* 0xfffffffc0064e947 */ /* 0x000fea000383ffff */
.L_x_13285:
        /* <DEDUP_REMOVED lines=8> */
.L_x_13407:
[----:B------:R-:W-:Y:S01]  /*17c80*/  ISETP.NE.AND P0, PT, R6, RZ, PT ;  /* 0x000000ff0600720c */ /* 0x000fe20003f05270 */
[----:B------:R-:W-:-:S12]  /*17c90*/  IMAD.MOV.U32 R14, RZ, RZ, RZ ;  /* 0x000000ffff0e7224 */ /* 0x000fd800078e00ff */
[----:B------:R-:W-:Y:S05]  /*17ca0*/  @!P0 BRA `(.L_x_13292) ;  /* 0x0000000000108947 */ /* 0x000fea0003800000 */
[----:B------:R-:W-:Y:S01]  /*17cb0*/  UMOV UR4, 0xffffffff ;  /* 0xffffffff00047882 */ /* 0x000fe20000000000 */
[----:B------:R-:W-:Y:S02]  /*17cc0*/  VIADD R12, R4, 0xffffffff ;  /* 0xffffffff040c7836 */ /* 0x000fe40000000000 */
[----:B------:R-:W-:Y:S05]  /*17cd0*/  BRA.DIV UR4, `(.L_x_13293) ;  /* 0x0000003204707947 */ /* 0x000fea000b800000 */
[----:B------:R3:W4:Y:S02]  /*17ce0*/  SHFL.IDX PT, R14, R3, R12, 0x1f ;  /* 0x00001f0c030e7589 */ /* 0x00072400000e0000 */
.L_x_13292:
[----:B--2---:R-:W-:Y:S01]  /*17cf0*/  IABS R6, R17 ;  /* 0x0000001100067213 */ /* 0x004fe20000000000 */
[----:B----4-:R-:W-:Y:S02]  /*17d00*/  IMAD R16, R14, R16, R5 ;  /* 0x000000100e107224 */ /* 0x010fe400078e0205 */
[----:B------:R-:W-:Y:S01]  /*17d10*/  IMAD.IADD R19, R4, 0x1, R19 ;  /* 0x0000000104137824 */ /* 0x000fe200078e0213 */
[----:B------:R-:W2:Y:S02]  /*17d20*/  I2F.RP R7, R6 ;  /* 0x0000000600077306 */ /* 0x000ea40000209400 */
[----:B------:R-:W-:-:S06]  /*17d30*/  IADD3 R0, R0, -R16, RZ ;  /* 0x8000001000007210 */ /* 0x000fcc0007ffe0ff */
        /* <DEDUP_REMOVED lines=22> */
[----:B------:R-:W-:Y:S01]  /*17ea0*/  MOV R18, R3 ;  /* 0x0000000300127202 */ /* 0x000fe20000000f00 */
[----:B------:R-:W-:-:S04]  /*17eb0*/  IMAD.MOV R2, RZ, RZ, -R3 ;  /* 0x000000ffff027224 */ /* 0x000fc800078e0a03 */
[----:B------:R-:W-:Y:S01]  /*17ec0*/  IMAD R17, R17, R2, R0 ;  /* 0x0000000211117224 */ /* 0x000fe200078e0200 */
[----:B------:R-:W-:Y:S06]  /*17ed0*/  BRA `(.L_x_13294) ;  /* 0x00000000001c7947 */ /* 0x000fec0003800000 */
.L_x_13286:
[----:B------:R-:W-:Y:S01]  /*17ee0*/  UMOV UR4, URZ ;  /* 0x0000003f00047c82 */ /* 0x000fe20008000000 */
[----:B------:R-:W-:Y:S01]  /*17ef0*/  UMOV UR5, URZ ;  /* 0x0000003f00057c82 */ /* 0x000fe20008000000 */
[----:B------:R-:W-:Y:S01]  /*17f00*/  ULDC UR6, c[0x0][0xc3c] ;  /* 0x00030f0000067ab9 */ /* 0x000fe20000000800 */
[----:B------:R-:W-:Y:S02]  /*17f10*/  IMAD.MOV.U32 R16, RZ, RZ, R0 ;  /* 0x000000ffff107224 */ /* 0x000fe400078e0000 */
[----:B------:R-:W-:Y:S02]  /*17f20*/  IMAD.U32 R17, RZ, RZ, UR4 ;  /* 0x00000004ff117e24 */ /* 0x000fe4000f8e00ff */
[----:B------:R-:W-:Y:S02]  /*17f30*/  IMAD.U32 R18, RZ, RZ, UR5 ;  /* 0x00000005ff127e24 */ /* 0x000fe4000f8e00ff */
[----:B------:R-:W-:-:S07]  /*17f40*/  IMAD.U32 R19, RZ, RZ, UR6 ;  /* 0x00000006ff137e24 */ /* 0x000fce000f8e00ff */
.L_x_13294:
        /* <DEDUP_REMOVED lines=10> */
.L_x_13283:
[----:B------:R-:W-:Y:S02]  /*17ff0*/  ULDC UR4, c[0x0][0xc3c] ;  /* 0x00030f0000047ab9 */ /* 0x000fe40000000800 */
[----:B---3--:R-:W-:-:S13]  /*18000*/  ISETP.GE.AND P0, PT, R19, UR4, PT ;  /* 0x0000000413007c0c */ /* 0x008fda000bf06270 */
[----:B------:R-:W-:Y:S05]  /*18010*/  @!P0 BRA `(.L_x_13295) ;  /* 0xffffffac002c8947 */ /* 0x000fea000383ffff */
[----:B------:R-:W-:Y:S05]  /*18020*/  BSYNC B8 ;  /* 0x0000000000087941 */ /* 0x000fea0003800000 */
.L_x_13173:
        /* <DEDUP_REMOVED lines=12> */
.L_x_13410:
[----:B------:R-:W-:Y:S05]  /*180f0*/  BSYNC B0 ;  /* 0x0000000000007941 */ /* 0x000fea0003800000 */
.L_x_13296:
[----:B------:R-:W-:-:S03]  /*18100*/  UMOV UR4, 0xffffffff ;  /* 0xffffffff00047882 */ /* 0x000fc60000000000 */
[----:B------:R-:W-:Y:S05]  /*18110*/  BRA.DIV UR4, `(.L_x_13298) ;  /* 0x0000002e04987947 */ /* 0x000fea000b800000 */
[----:B0-----:R-:W0:Y:S02]  /*18120*/  S2R R0, SR_TID.X ;  /* 0x0000000000007919 */ /* 0x001e240000002100 */
[----:B0-----:R-:W-:-:S04]  /*18130*/  SHF.R.U32.HI R0, RZ, 0x5, R0 ;  /* 0x00000005ff007819 */ /* 0x001fc80000011600 */
[----:B------:R-:W-:-:S05]  /*18140*/  LOP3.LUT R0, R0, 0x3, RZ, 0xc0, !PT ;  /* 0x0000000300007812 */ /* 0x000fca00078ec0ff */
[----:B------:R0:W2:Y:S02]  /*18150*/  SHFL.IDX PT, R14, R0, RZ, 0x1f ;  /* 0x00001fff000e7589 */ /* 0x0000a400000e0000 */
.L_x_13413:
[----:B--2---:R-:W-:-:S13]  /*18160*/  ISETP.NE.AND P0, PT, R14, RZ, PT ;  /* 0x000000ff0e00720c */ /* 0x004fda0003f05270 */
[----:B------:R-:W-:Y:S05]  /*18170*/  @P0 BRA `(.L_x_13044) ;  /* 0x0000000000880947 */ /* 0x000fea0003800000 */
[----:B------:R-:W-:-:S03]  /*18180*/  UMOV UR4, 0xffffffff ;  /* 0xffffffff00047882 */ /* 0x000fc60000000000 */
[----:B------:R-:W-:Y:S05]  /*18190*/  BRA.DIV UR4, `(.L_x_13299) ;  /* 0x0000002e04ac7947 */ /* 0x000fea000b800000 */
[----:B------:R-:W-:-:S13]  /*181a0*/  ELECT P6, URZ, PT ;  /* 0x00000000003f782f */ /* 0x000fda00038c0000 */
.L_x_13416:
[----:B------:R-:W-:Y:S05]  /*181b0*/  @!P6 BRA `(.L_x_13044) ;  /* 0x000000000078e947 */ /* 0x000fea0003800000 */
[----:B0-----:R-:W2:Y:S02]  /*181c0*/  LDL.LU R0, [R1+0x40] ;  /* 0x0000400001007983 */ /* 0x001ea40000300800 */
[----:B--2---:R-:W-:-:S04]  /*181d0*/  LOP3.LUT R0, R0, 0x2, RZ, 0xfc, !PT ;  /* 0x0000000200007812 */ /* 0x004fc800078efcff */
[----:B------:R-:W-:-:S13]  /*181e0*/  ISETP.NE.AND P2, PT, R0, 0x3, PT ;  /* 0x000000030000780c */ /* 0x000fda0003f45270 */
[----:B------:R-:W-:Y:S05]  /*181f0*/  @!P2 BRA `(.L_x_13300) ;  /* 0x000000000004a947 */ /* 0x000fea0003800000 */
[----:B------:R-:W-:Y:S01]  /*18200*/  BPT.TRAP 0x1 ;  /* 0x000000040000795c */ /* 0x000fe20000300000 */
.L_x_13300:
[----:B------:R-:W-:Y:S01]  /*18210*/  VIADD R0, R9, 0x30840 ;  /* 0x0003084009007836 */ /* 0x000fe20000000000 */
[----:B------:R-:W-:Y:S01]  /*18220*/  SHF.L.U32 R4, R26, 0x1f, RZ ;  /* 0x0000001f1a047819 */ /* 0x000fe200000006ff */
[----:B------:R-:W-:-:S03]  /*18230*/  VIADD R2, R23, 0x1 ;  /* 0x0000000117027836 */ /* 0x000fc60000000000 */
[----:B------:R-:W-:Y:S02]  /*18240*/  LEA R5, R23, R0, 0x3 ;  /* 0x0000000017057211 */ /* 0x000fe400078e18ff */
[C---:B------:R-:W-:Y:S02]  /*18250*/  ISETP.NE.AND P1, PT, R2.reuse, 0x2, PT ;  /* 0x000000020200780c */ /* 0x040fe40003f25270 */
[----:B------:R-:W0:Y:S02]  /*18260*/  SYNCS.PHASECHK.TRANS64.TRYWAIT P0, [R5+URZ], R4 ;  /* 0x00000004050075a7 */ /* 0x000e24000800017f */
[----:B------:R-:W-:Y:S02]  /*18270*/  SEL R3, RZ, 0x1, P1 ;  /* 0x00000001ff037807 */ /* 0x000fe40000800000 */
[----:B------:R-:W-:Y:S02]  /*18280*/  SEL R7, R2, RZ, P1 ;  /* 0x000000ff02077207 */ /* 0x000fe40000800000 */
[----:B------:R-:W-:-:S03]  /*18290*/  LOP3.LUT R2, R26, R3, RZ, 0x3c, !PT ;  /* 0x000000031a027212 */ /* 0x000fc600078e3cff */
[----:B------:R-:W-:Y:S01]  /*182a0*/  IMAD R3, R7, 0x8, R0 ;  /* 0x0000000807037824 */ /* 0x000fe200078e0200 */
[----:B------:R-:W-:Y:S01]  /*182b0*/  SHF.L.U32 R2, R2, 0x1f, RZ ;  /* 0x0000001f02027819 */ /* 0x000fe200000006ff */
[----:B0-----:R-:W-:Y:S06]  /*182c0*/  @!P0 BRA `(.L_x_13301) ;  /* 0x0000002c00808947 */ /* 0x001fec0003800000 */
.L_x_13417:
[----:B------:R-:W2:Y:S02]  /*182d0*/  SYNCS.PHASECHK.TRANS64.TRYWAIT P0, [R3+URZ], R2 ;  /* 0x00000002030075a7 */ /* 0x000ea4000800017f */
[----:B--2---:R-:W-:Y:S05]  /*182e0*/  @!P0 BRA `(.L_x_13302) ;  /* 0x0000002c008c8947 */ /* 0x004fea0003800000 */
.L_x_13418:
[----:B------:R-:W-:Y:S05]  /*182f0*/  @!P2 BRA `(.L_x_13303) ;  /* 0x000000000004a947 */ /* 0x000fea0003800000 */
[----:B------:R-:W-:Y:S01]  /*18300*/  BPT.TRAP 0x1 ;  /* 0x000000040000795c */ /* 0x000fe20000300000 */
.L_x_13303:
[----:B------:R-:W-:-:S04]  /*18310*/  VIADD R0, R9, 0x30860 ;  /* 0x0003086009007836 */ /* 0x000fc80000000000 */
[----:B------:R-:W-:-:S04]  /*18320*/  IMAD R23, R23, 0x8, R0 ;  /* 0x0000000817177824 */ /* 0x000fc800078e0200 */
[----:B------:R-:W3:Y:S02]  /*18330*/  SYNCS.PHASECHK.TRANS64.TRYWAIT P0, [R23+URZ], R4 ;  /* 0x00000004170075a7 */ /* 0x000ee4000800017f */
[----:B---3--:R-:W-:Y:S05]  /*18340*/  @!P0 BRA `(.L_x_13304) ;  /* 0x0000002c00888947 */ /* 0x008fea0003800000 */
.L_x_13419:
[----:B------:R-:W-:-:S07]  /*18350*/  IMAD R7, R7, 0x8, R0 ;  /* 0x0000000807077824 */ /* 0x000fce00078e0200 */
.L_x_13305:
[----:B------:R0:W0:Y:S02]  /*18360*/  SYNCS.PHASECHK.TRANS64.TRYWAIT P0, [R7+URZ], R2 ;  /* 0x00000002070075a7 */ /* 0x000024000800017f */
[----:B0-----:R-:W-:Y:S05]  /*18370*/  @!P0 NANOSLEEP.SYNCS 0x989680 ;  /* 0x009896800000895d */ /* 0x001fea0003900000 */
[----:B------:R-:W0:Y:S02]  /*18380*/  @!P0 SYNCS.PHASECHK.TRANS64 P0, [R7+URZ], R2 ;  /* 0x00000002070085a7 */ /* 0x000e24000800007f */
[----:B0-----:R-:W-:Y:S05]  /*18390*/  @!P0 BRA `(.L_x_13305) ;  /* 0xfffffffc00f08947 */ /* 0x001fea000383ffff */
.L_x_13044:
[----:B------:R-:W-:Y:S05]  /*183a0*/  BSYNC B9 ;  /* 0x0000000000097941 */ /* 0x000fea0003800000 */
.L_x_13041:
[----:B------:R-:W-:Y:S05]  /*183b0*/  EXIT ;  /* 0x000000000000794d */ /* 0x000fea0003800000 */
.L_x_13062:
[----:B0-----:R0:W1:Y:S02]  /*183c0*/  SYNCS.PHASECHK.TRANS64.TRYWAIT P6, [R82+URZ+0x30890], R94 ;  /* 0x0308905e520075a7 */ /* 0x00106400080c017f */
[----:B-1----:R-:W-:Y:S05]  /*183d0*/  @!P6 NANOSLEEP.SYNCS 0x989680 ;  /* 0x009896800000e95d */ /* 0x002fea0003900000 */
[----:B------:R-:W1:Y:S02]  /*183e0*/  @!P6 SYNCS.PHASECHK.TRANS64 P6, [R82+URZ+0x30890], R94 ;  /* 0x0308905e5200e5a7 */ /* 0x000e6400080c007f */
[----:B-1----:R-:W-:Y:S05]  /*183f0*/  @!P6 BRA `(.L_x_13062) ;  /* 0xfffffffc00f0e947 */ /* 0x002fea000383ffff */
[----:B------:R-:W-:Y:S05]  /*18400*/  BRA `(.L_x_13306) ;  /* 0xfffffea800507947 */ /* 0x000fea000383ffff */
.L_x_13082:
[----:B0-----:R0:W1:Y:S02]  /*18410*/  SYNCS.PHASECHK.TRANS64.TRYWAIT P5, [R82+URZ+0x30890], R94 ;  /* 0x0308905e520075a7 */ /* 0x00106400080a017f */
[----:B-1----:R-:W-:Y:S05]  /*18420*/  @!P5 NANOSLEEP.SYNCS 0x989680 ;  /* 0x009896800000d95d */ /* 0x002fea0003900000 */
[----:B------:R-:W1:Y:S02]  /*18430*/  @!P5 SYNCS.PHASECHK.TRANS64 P5, [R82+URZ+0x30890], R94 ;  /* 0x0308905e5200d5a7 */ /* 0x000e6400080a007f */
[----:B-1----:R-:W-:Y:S05]  /*18440*/  @!P5 BRA `(.L_x_13082) ;  /* 0xfffffffc00f0d947 */ /* 0x002fea000383ffff */
[----:B------:R-:W-:Y:S05]  /*18450*/  BRA `(.L_x_13307) ;  /* 0xfffffebc001c7947 */ /* 0x000fea000383ffff */
.L_x_13091:
[----:B-1----:R1:W2:Y:S02]  /*18460*/  SYNCS.PHASECHK.TRANS64.TRYWAIT P4, [R82+URZ+0x30890], R94 ;  /* 0x0308905e520075a7 */ /* 0x0022a4000808017f */
[----:B--2---:R-:W-:Y:S05]  /*18470*/  @!P4 NANOSLEEP.SYNCS 0x989680 ;  /* 0x009896800000c95d */ /* 0x004fea0003900000 */
[----:B------:R-:W2:Y:S02]  /*18480*/  @!P4 SYNCS.PHASECHK.TRANS64 P4, [R82+URZ+0x30890], R94 ;  /* 0x0308905e5200c5a7 */ /* 0x000ea4000808007f */
[----:B--2---:R-:W-:Y:S05]  /*18490*/  @!P4 BRA `(.L_x_13091) ;  /* 0xfffffffc00f0c947 */ /* 0x004fea000383ffff */
[----:B------:R-:W-:Y:S05]  /*184a0*/  BRA `(.L_x_13308) ;  /* 0xfffffecc007c7947 */ /* 0x000fea000383ffff */
.L_x_13097:
[----:B--2---:R2:W3:Y:S02]  /*184b0*/  SYNCS.PHASECHK.TRANS64.TRYWAIT P3, [R82+URZ+0x308b0], R94 ;  /* 0x0308b05e520075a7 */ /* 0x0044e4000806017f */
[----:B---3--:R-:W-:Y:S05]  /*184c0*/  @!P3 NANOSLEEP.SYNCS 0x989680 ;  /* 0x009896800000b95d */ /* 0x008fea0003900000 */
[----:B------:R-:W3:Y:S02]  /*184d0*/  @!P3 SYNCS.PHASECHK.TRANS64 P3, [R82+URZ+0x308b0], R94 ;  /* 0x0308b05e5200b5a7 */ /* 0x000ee4000806007f */
[----:B---3--:R-:W-:Y:S05]  /*184e0*/  @!P3 BRA `(.L_x_13097) ;  /* 0xfffffffc00f0b947 */ /* 0x008fea000383ffff */
[----:B------:R-:W-:Y:S05]  /*184f0*/  BRA `(.L_x_13309) ;  /* 0xfffffed000107947 */ /* 0x000fea000383ffff */
.L_x_13105:
[----:B------:R-:W0:Y:S01]  /*18500*/  S2R R3, SR_TID.X ;  /* 0x0000000000037919 */ /* 0x000e220000002100 */
[----:B------:R-:W-:Y:S01]  /*18510*/  BSSY B0, `(.L_x_13310) ;  /* 0x000000c000007945 */ /* 0x000fe20003800000 */
[----:B------:R-:W-:Y:S01]  /*18520*/  MOV R12, RZ ;  /* 0x000000ff000c7202 */ /* 0x000fe20000000f00 */
        /* <DEDUP_REMOVED lines=10> */
.L_x_13311:
[----:B------:R-:W-:Y:S05]  /*185d0*/  BSYNC B0 ;  /* 0x0000000000007941 */ /* 0x000fea0003800000 */
.L_x_13310:
[----:B------:R0:W-:Y:S01]  /*185e0*/  STL [R1+0x78], R14 ;  /* 0x0000780e01007387 */ /* 0x0001e20000100800 */
[----:B------:R-:W-:Y:S05]  /*185f0*/  BRA `(.L_x_13312) ;  /* 0xfffffed400607947 */ /* 0x000fea000383ffff */
.L_x_13117:
[----:B------:R-:W-:Y:S01]  /*18600*/  BSSY B1, `(.L_x_13313) ;  /* 0x0000008000017945 */ /* 0x000fe20003800000 */
[----:B------:R-:W-:Y:S02]  /*18610*/  IMAD.MOV.U32 R13, RZ, RZ, R26 ;  /* 0x000000ffff0d7224 */ /* 0x000fe400078e001a */
[----:B------:R-:W-:Y:S02]  /*18620*/  IMAD.MOV.U32 R12, RZ, RZ, RZ ;  /* 0x000000ffff0c7224 */ /* 0x000fe400078e00ff */
[----:B------:R-:W-:Y:S02]  /*18630*/  IMAD.MOV.U32 R11, RZ, RZ, 0x1c1f ;  /* 0x00001c1fff0b7424 */ /* 0x000fe400078e00ff */
[----:B------:R-:W-:-:S07]  /*18640*/  IMAD.MOV.U32 R15, RZ, RZ, -0x1 ;  /* 0xffffffffff0f7424 */ /* 0x000fce00078e00ff */
[----:B0-----:R-:W-:Y:S05]  /*18650*/  WARPSYNC.COLLECTIVE R15, `(.L_x_13314) ;  /* 0x000000000f087348 */ /* 0x001fea0003c00000 */
[----:B0-----:R0:W1:Y:S02]  /*18660*/  SHFL.IDX P6, R14, R13, R12, R11 ;  /* 0x0000000c0d0e7389 */ /* 0x00106400000c000b */
[----:B01----:R-:W-:Y:S01]  /*18670*/  ENDCOLLECTIVE ;  /* 0x000000000000791b */ /* 0x003fe20003800000 */
.L_x_13314:
[----:B------:R-:W-:Y:S05]  /*18680*/  BSYNC B1 ;  /* 0x0000000000017941 */ /* 0x000fea0003800000 */
.L_x_13313:
        /* <DEDUP_REMOVED lines=8> */
.L_x_13315:
[----:B------:R-:W-:Y:S02]  /*18710*/  IMAD.MOV.U32 R13, RZ, RZ, R28 ;  /* 0x000000ffff0d7224 */ /* 0x000fe400078e001c */
[----:B------:R-:W-:-:S07]  /*18720*/  IMAD.MOV.U32 R0, RZ, RZ, R14 ;  /* 0x000000ffff007224 */ /* 0x000fce00078e000e */
[----:B------:R-:W-:Y:S05]  /*18730*/  WARPSYNC.COLLECTIVE R15, `(.L_x_13316) ;  /* 0x000000000f087348 */ /* 0x000fea0003c00000 */
[----:B------:R0:W1:Y:S02]  /*18740*/  SHFL.IDX P6, R14, R13, R12, R11 ;  /* 0x0000000c0d0e7389 */ /* 0x00006400000c000b */
[----:B01----:R-:W-:Y:S01]  /*18750*/  ENDCOLLECTIVE ;  /* 0x000000000000791b */ /* 0x003fe20003800000 */
.L_x_13316:
[----:B------:R-:W-:Y:S02]  /*18760*/  IMAD.MOV.U32 R13, RZ, RZ, R27 ;  /* 0x000000ffff0d7224 */ /* 0x000fe400078e001b */
[----:B------:R-:W-:-:S07]  /*18770*/  IMAD.MOV.U32 R5, RZ, RZ, R14 ;  /* 0x000000ffff057224 */ /* 0x000fce00078e000e */
[----:B------:R-:W-:Y:S05]  /*18780*/  WARPSYNC.COLLECTIVE R15, `(.L_x_13317) ;  /* 0x000000000f087348 */ /* 0x000fea0003c00000 */
[----:B------:R0:W1:Y:S02]  /*18790*/  SHFL.IDX P6, R14, R13, R12, R11 ;  /* 0x0000000c0d0e7389 */ /* 0x00006400000c000b */
[----:B01----:R-:W-:Y:S01]  /*187a0*/  ENDCOLLECTIVE ;  /* 0x000000000000791b */ /* 0x003fe20003800000 */
.L_x_13317:
[----:B------:R-:W-:Y:S05]  /*187b0*/  BRA `(.L_x_13318) ;  /* 0xfffffed800647947 */ /* 0x000fea000383ffff */
.L_x_13121:
[----:B0-----:R0:W1:Y:S02]  /*187c0*/  SYNCS.PHASECHK.TRANS64.TRYWAIT P0, [R2+URZ+0x30800], R27 ;  /* 0x0308001b020075a7 */ /* 0x001064000800017f */
[----:B-1----:R-:W-:Y:S05]  /*187d0*/  @!P0 NANOSLEEP.SYNCS 0x989680 ;  /* 0x009896800000895d */ /* 0x002fea0003900000 */
[----:B------:R-:W1:Y:S02]  /*187e0*/  @!P0 SYNCS.PHASECHK.TRANS64 P0, [R2+URZ+0x30800], R27 ;  /* 0x0308001b020085a7 */ /* 0x000e64000800007f */
[----:B-1----:R-:W-:Y:S05]  /*187f0*/  @!P0 BRA `(.L_x_13121) ;  /* 0xfffffffc00f08947 */ /* 0x002fea000383ffff */
[----:B------:R-:W-:Y:S05]  /*18800*/  BRA `(.L_x_13319) ;  /* 0xfffffedc00947947 */ /* 0x000fea000383ffff */
.L_x_13129:
[----:B------:R-:W-:Y:S01]  /*18810*/  BSSY B1, `(.L_x_13320) ;  /* 0x0000008000017945 */ /* 0x000fe20003800000 */
[----:B------:R-:W-:Y:S01]  /*18820*/  MOV R13, R26 ;  /* 0x0000001a000d7202 */ /* 0x000fe20000000f00 */
[----:B------:R-:W-:Y:S02]  /*18830*/  IMAD.MOV.U32 R12, RZ, RZ, RZ ;  /* 0x000000ffff0c7224 */ /* 0x000fe400078e00ff */
[----:B------:R-:W-:Y:S02]  /*18840*/  IMAD.MOV.U32 R11, RZ, RZ, 0x1c1f ;  /* 0x00001c1fff0b7424 */ /* 0x000fe400078e00ff */
[----:B------:R-:W-:-:S07]  /*18850*/  IMAD.MOV.U32 R15, RZ, RZ, -0x1 ;  /* 0xffffffffff0f7424 */ /* 0x000fce00078e00ff */
[----:B0-----:R-:W-:Y:S05]  /*18860*/  WARPSYNC.COLLECTIVE R15, `(.L_x_13321) ;  /* 0x000000000f087348 */ /* 0x001fea0003c00000 */
[----:B0-----:R0:W1:Y:S02]  /*18870*/  SHFL.IDX P6, R14, R13, R12, R11 ;  /* 0x0000000c0d0e7389 */ /* 0x00106400000c000b */
[----:B01----:R-:W-:Y:S01]  /*18880*/  ENDCOLLECTIVE ;  /* 0x000000000000791b */ /* 0x003fe20003800000 */
.L_x_13321:
[----:B------:R-:W-:Y:S05]  /*18890*/  BSYNC B1 ;  /* 0x0000000000017941 */ /* 0x000fea0003800000 */
.L_x_13320:
[----:B------:R-:W-:Y:S01]  /*188a0*/  IMAD.MOV.U32 R13, RZ, RZ, R24 ;  /* 0x000000ffff0d7224 */ /* 0x000fe200078e0018 */
[----:B------:R-:W-:Y:S01]  /*188b0*/  MOV R15, 0xffffffff ;  /* 0xffffffff000f7802 */ /* 0x000fe20000000f00 */
[----:B------:R-:W-:Y:S02]  /*188c0*/  IMAD.MOV.U32 R12, RZ, RZ, RZ ;  /* 0x000000ffff0c7224 */ /* 0x000fe400078e00ff */
[----:B------:R-:W-:Y:S02]  /*188d0*/  IMAD.MOV.U32 R11, RZ, RZ, 0x1c1f ;  /* 0x00001c1fff0b7424 */ /* 0x000fe400078e00ff */
[----:B------:R-:W-:-:S07]  /*188e0*/  IMAD.MOV.U32 R0, RZ, RZ, R14 ;  /* 0x000000ffff007224 */ /* 0x000fce00078e000e */
[----:B------:R-:W-:Y:S05]  /*188f0*/  WARPSYNC.COLLECTIVE R15, `(.L_x_13322) ;  /* 0x000000000f087348 */ /* 0x000fea0003c00000 */
[----:B------:R0:W1:Y:S02]  /*18900*/  SHFL.IDX P6, R14, R13, R12, R11 ;  /* 0x0000000c0d0e7389 */ /* 0x00006400000c000b */
[----:B01----:R-:W-:Y:S01]  /*18910*/  ENDCOLLECTIVE ;  /* 0x000000000000791b */ /* 0x003fe20003800000 */
.L_x_13322:
[----:B------:R-:W-:Y:S02]  /*18920*/  IMAD.MOV.U32 R13, RZ, RZ, R28 ;  /* 0x000000ffff0d7224 */ /* 0x000fe400078e001c */
[----:B------:R-:W-:-:S07]  /*18930*/  IMAD.MOV.U32 R3, RZ, RZ, R14 ;  /* 0x000000ffff037224 */ /* 0x000fce00078e000e */
[----:B------:R-:W-:Y:S05]  /*18940*/  WARPSYNC.COLLECTIVE R15, `(.L_x_13323) ;  /* 0x000000000f087348 */ /* 0x000fea0003c00000 */
[----:B------:R0:W1:Y:S02]  /*18950*/  SHFL.IDX P6, R14, R13, R12, R11 ;  /* 0x0000000c0d0e7389 */ /* 0x00006400000c000b */
[----:B01----:R-:W-:Y:S01]  /*18960*/  ENDCOLLECTIVE ;  /* 0x000000000000791b */ /* 0x003fe20003800000 */
.L_x_13323:
[----:B------:R-:W-:Y:S02]  /*18970*/  IMAD.MOV.U32 R13, RZ, RZ, R27 ;  /* 0x000000ffff0d7224 */ /* 0x000fe400078e001b */
[----:B------:R-:W-:-:S07]  /*18980*/  IMAD.MOV.U32 R20, RZ, RZ, R14 ;  /* 0x000000ffff147224 */ /* 0x000fce00078e000e */
[----:B------:R-:W-:Y:S05]  /*18990*/  WARPSYNC.COLLECTIVE R15, `(.L_x_13324) ;  /* 0x000000000f087348 */ /* 0x000fea0003c00000 */
[----:B------:R0:W1:Y:S02]  /*189a0*/  SHFL.IDX P6, R14, R13, R12, R11 ;  /* 0x0000000c0d0e7389 */ /* 0x00006400000c000b */
[----:B01----:R-:W-:Y:S01]  /*189b0*/  ENDCOLLECTIVE ;  /* 0x000000000000791b */ /* 0x003fe20003800000 */
.L_x_13324:
[----:B------:R-:W-:Y:S05]  /*189c0*/  BRA `(.L_x_13325) ;  /* 0xfffffee800047947 */ /* 0x000fea000383ffff */
.L_x_13133:
[----:B0-----:R0:W1:Y:S02]  /*189d0*/  SYNCS.PHASECHK.TRANS64.TRYWAIT P1, [R2+URZ+0x30800], R27 ;  /* 0x0308001b020075a7 */ /* 0x001064000802017f */
[----:B-1----:R-:W-:Y:S05]  /*189e0*/  @!P1 NANOSLEEP.SYNCS 0x989680 ;  /* 0x009896800000995d */ /* 0x002fea0003900000 */
[----:B------:R-:W1:Y:S02]  /*189f0*/  @!P1 SYNCS.PHASECHK.TRANS64 P1, [R2+URZ+0x30800], R27 ;  /* 0x0308001b020095a7 */ /* 0x000e64000802007f */
[----:B-1----:R-:W-:Y:S05]  /*18a00*/  @!P1 BRA `(.L_x_13133) ;  /* 0xfffffffc00f09947 */ /* 0x002fea000383ffff */
[----:B------:R-:W-:Y:S05]  /*18a10*/  BRA `(.L_x_13326) ;  /* 0xfffffee800e87947 */ /* 0x000fea000383ffff */
.L_x_13139:
[----:B--2---:R2:W4:Y:S02]  /*18a20*/  SYNCS.PHASECHK.TRANS64.TRYWAIT P1, [R0+URZ+0x30830], R5 ;  /* 0x03083005000075a7 */ /* 0x004524000802017f */
[----:B----4-:R-:W-:Y:S05]  /*18a30*/  @!P1 NANOSLEEP.SYNCS 0x989680 ;  /* 0x009896800000995d */ /* 0x010fea0003900000 */
[----:B------:R-:W4:Y:S02]  /*18a40*/  @!P1 SYNCS.PHASECHK.TRANS64 P1, [R0+URZ+0x30830], R5 ;  /* 0x03083005000095a7 */ /* 0x000f24000802007f */
[----:B----4-:R-:W-:Y:S05]  /*18a50*/  @!P1 BRA `(.L_x_13139) ;  /* 0xfffffffc00f09947 */ /* 0x010fea000383ffff */
[----:B------:R-:W-:Y:S05]  /*18a60*/  BRA `(.L_x_13138) ;  /* 0xfffffef800487947 */ /* 0x000fea000383ffff */
.L_x_13145:
[----:B-1----:R1:W2:Y:S02]  /*18a70*/  SYNCS.PHASECHK.TRANS64.TRYWAIT P3, [R5+URZ+0x30830], R6 ;  /* 0x03083006050075a7 */ /* 0x0022a4000806017f */
[----:B--2---:R-:W-:Y:S05]  /*18a80*/  @!P3 NANOSLEEP.SYNCS 0x989680 ;  /* 0x009896800000b95d */ /* 0x004fea0003900000 */
[----:B------:R-:W2:Y:S02]  /*18a90*/  @!P3 SYNCS.PHASECHK.TRANS64 P3, [R5+URZ+0x30830], R6 ;  /* 0x030830060500b5a7 */ /* 0x000ea4000806007f */
[----:B--2---:R-:W-:Y:S05]  /*18aa0*/  @!P3 BRA `(.L_x_13145) ;  /* 0xfffffffc00f0b947 */ /* 0x004fea000383ffff */
[----:B------:R-:W-:Y:S05]  /*18ab0*/  BRA `(.L_x_13144) ;  /* 0xffffff3000e07947 */ /* 0x000fea000383ffff */
.L_x_13149:
[----:B-1----:R1:W2:Y:S02]  /*18ac0*/  SYNCS.PHASECHK.TRANS64.TRYWAIT P2, [R6+URZ+0x30850], R5 ;  /* 0x03085005060075a7 */ /* 0x0022a4000804017f */
[----:B--2---:R-:W-:Y:S05]  /*18ad0*/  @!P2 NANOSLEEP.SYNCS 0x989680 ;  /* 0x009896800000a95d */ /* 0x004fea0003900000 */
[----:B------:R-:W2:Y:S02]  /*18ae0*/  @!P2 SYNCS.PHASECHK.TRANS64 P2, [R6+URZ+0x30850], R5 ;  /* 0x030850050600a5a7 */ /* 0x000ea4000804007f */
[----:B--2---:R-:W-:Y:S05]  /*18af0*/  @!P2 BRA `(.L_x_13149) ;  /* 0xfffffffc00f0a947 */ /* 0x004fea000383ffff */
[----:B------:R-:W-:Y:S05]  /*18b00*/  BRA `(.L_x_13146) ;  /* 0xffffff3400b07947 */ /* 0x000fea000383ffff */
.L_x_13154:
[----:B-1----:R1:W2:Y:S02]  /*18b10*/  SYNCS.PHASECHK.TRANS64.TRYWAIT P0, [R11+URZ+0x30850], R0 ;  /* 0x030850000b0075a7 */ /* 0x0022a4000800017f */
[----:B--2---:R-:W-:Y:S05]  /*18b20*/  @!P0 NANOSLEEP.SYNCS 0x989680 ;  /* 0x009896800000895d */ /* 0x004fea0003900000 */
[----:B------:R-:W2:Y:S02]  /*18b30*/  @!P0 SYNCS.PHASECHK.TRANS64 P0, [R11+URZ+0x30850], R0 ;  /* 0x030850000b0085a7 */ /* 0x000ea4000800007f */
[----:B--2---:R-:W-:Y:S05]  /*18b40*/  @!P0 BRA `(.L_x_13154) ;  /* 0xfffffffc00f08947 */ /* 0x004fea000383ffff */
[----:B------:R-:W-:Y:S05]  /*18b50*/  BRA `(.L_x_13153) ;  /* 0xffffff7000107947 */ /* 0x000fea000383ffff */
.L_x_13162:
[----:B------:R-:W-:Y:S01]  /*18b60*/  IMAD.MOV.U32 R13, RZ, RZ, R20 ;  /* 0x000000ffff0d7224 */ /* 0x000fe200078e0014 */
[----:B------:R-:W-:Y:S01]  /*18b70*/  MOV R15, 0xffffffff ;  /* 0xffffffff000f7802 */ /* 0x000fe20000000f00 */
[----:B------:R-:W-:Y:S02]  /*18b80*/  IMAD.MOV.U32 R12, RZ, RZ, RZ ;  /* 0x000000ffff0c7224 */ /* 0x000fe400078e00ff */
[----:B------:R-:W-:Y:S02]  /*18b90*/  IMAD.MOV.U32 R11, RZ, RZ, 0x181f ;  /* 0x0000181fff0b7424 */ /* 0x000fe400078e00ff */
[----:B------:R-:W-:Y:S02]  /*18ba0*/  IMAD R24, R26, 0xc0, R30 ;  /* 0x000000c01a187824 */ /* 0x000fe400078e021e */
[----:B------:R-:W-:-:S07]  /*18bb0*/  IMAD R21, R8, R27, RZ ;  /* 0x0000001b08157224 */ /* 0x000fce00078e02ff */
[----:B------:R-:W-:Y:S05]  /*18bc0*/  WARPSYNC.COLLECTIVE R15, `(.L_x_13327) ;  /* 0x000000000f087348 */ /* 0x000fea0003c00000 */
[----:B------:R0:W1:Y:S02]  /*18bd0*/  SHFL.IDX P6, R14, R13, R12, R11 ;  /* 0x0000000c0d0e7389 */ /* 0x00006400000c000b */
[----:B01----:R-:W-:Y:S01]  /*18be0*/  ENDCOLLECTIVE ;  /* 0x000000000000791b */ /* 0x003fe20003800000 */
.L_x_13327:
[C---:B------:R-:W-:Y:S01]  /*18bf0*/  VIADD R8, R24.reuse, 0x30 ;  /* 0x0000003018087836 */ /* 0x040fe20000000000 */
[----:B------:R-:W-:-:S04]  /*18c00*/  ISETP.GE.OR P3, PT, R24, R21, P0 ;  /* 0x000000151800720c */ /* 0x000fc80000766670 */
[----:B------:R-:W-:Y:S01]  /*18c10*/  ISETP.GE.OR P4, PT, R8, R21, P0 ;  /* 0x000000150800720c */ /* 0x000fe20000786670 */
[----:B------:R-:W-:-:S05]  /*18c20*/  VIADD R8, R24, 0x60 ;  /* 0x0000006018087836 */ /* 0x000fca0000000000 */
[----:B------:R-:W-:Y:S01]  /*18c30*/  ISETP.GE.OR P2, PT, R8, R21, P0 ;  /* 0x000000150800720c */ /* 0x000fe20000746670 */
[----:B------:R-:W-:Y:S02]  /*18c40*/  IMAD.MOV.U32 R13, RZ, RZ, R7 ;  /* 0x000000ffff0d7224 */ /* 0x000fe400078e0007 */
[----:B------:R-:W-:-:S10]  /*18c50*/  IMAD.MOV.U32 R0, RZ, RZ, R14 ;  /* 0x000000ffff007224 */ /* 0x000fd400078e000e */
[----:B------:R-:W-:Y:S05]  /*18c60*/  WARPSYNC.COLLECTIVE R15, `(.L_x_13328) ;  /* 0x000000000f087348 */ /* 0x000fea0003c00000 */
[----:B------:R0:W1:Y:S02]  /*18c70*/  SHFL.IDX P6, R14, R13, R12, R11 ;  /* 0x0000000c0d0e7389 */ /* 0x00006400000c000b */
[----:B01----:R-:W-:Y:S01]  /*18c80*/  ENDCOLLECTIVE ;  /* 0x000000000000791b */ /* 0x003fe20003800000 */
.L_x_13328:
[----:B------:R-:W-:Y:S02]  /*18c90*/  IMAD.MOV.U32 R13, RZ, RZ, R20 ;  /* 0x000000ffff0d7224 */ /* 0x000fe400078e0014 */
[----:B------:R-:W-:Y:S02]  /*18ca0*/  IMAD.MOV.U32 R12, RZ, RZ, 0x1 ;  /* 0x00000001ff0c7424 */ /* 0x000fe400078e00ff */
[----:B------:R-:W-:-:S07]  /*18cb0*/  IMAD.MOV.U32 R3, RZ, RZ, R14 ;  /* 0x000000ffff037224 */ /* 0x000fce00078e000e */
[----:B------:R-:W-:Y:S05]  /*18cc0*/  WARPSYNC.COLLECTIVE R15, `(.L_x_13329) ;  /* 0x000000000f087348 */ /* 0x000fea0003c00000 */
[----:B------:R0:W1:Y:S02]  /*18cd0*/  SHFL.IDX P6, R14, R13, R12, R11 ;  /* 0x0000000c0d0e7389 */ /* 0x00006400000c000b */
[----:B01----:R-:W-:Y:S01]  /*18ce0*/  ENDCOLLECTIVE ;  /* 0x000000000000791b */ /* 0x003fe20003800000 */
.L_x_13329:
[----:B------:R-:W-:-:S04]  /*18cf0*/  @!P3 LEA R10, P5, R29, R3, 0x1 ;  /* 0x000000031d0ab211 */ /* 0x000fc800078a08ff */
[----:B------:R-:W-:Y:S01]  /*18d00*/  @!P3 LEA.HI.X R3, R29, R0, R28, 0x1, P5 ;  /* 0x000000001d03b211 */ /* 0x000fe200028f0c1c */
[----:B------:R-:W-:Y:S02]  /*18d10*/  IMAD.MOV.U32 R13, RZ, RZ, R7 ;  /* 0x000000ffff0d7224 */ /* 0x000fe400078e0007 */
[----:B------:R-:W-:-:S07]  /*18d20*/  IMAD.MOV.U32 R4, RZ, RZ, R14 ;  /* 0x000000ffff047224 */ /* 0x000fce00078e000e */
[----:B------:R-:W-:Y:S05]  /*18d30*/  WARPSYNC.COLLECTIVE R15, `(.L_x_13330) ;  /* 0x000000000f087348 */ /* 0x000fea0003c00000 */
[----:B------:R0:W1:Y:S02]  /*18d40*/  SHFL.IDX P6, R14, R13, R12, R11 ;  /* 0x0000000c0d0e7389 */ /* 0x00006400000c000b */
[----:B01----:R-:W-:Y:S01]  /*18d50*/  ENDCOLLECTIVE ;  /* 0x000000000000791b */ /* 0x003fe20003800000 */
.L_x_13330:
[----:B------:R-:W-:Y:S02]  /*18d60*/  IMAD.MOV.U32 R13, RZ, RZ, R20 ;  /* 0x000000ffff0d7224 */ /* 0x000fe400078e0014 */
[----:B------:R-:W-:Y:S01]  /*18d70*/  IMAD.MOV.U32 R12, RZ, RZ, 0x2 ;  /* 0x00000002ff0c7424 */ /* 0x000fe200078e00ff */
[----:B------:R-:W-:-:S07]  /*18d80*/  MOV R5, R14 ;  /* 0x0000000e00057202 */ /* 0x000fce0000000f00 */
[----:B------:R-:W-:Y:S05]  /*18d90*/  WARPSYNC.COLLECTIVE R15, `(.L_x_13331) ;  /* 0x000000000f087348 */ /* 0x000fea0003c00000 */
[----:B------:R0:W1:Y:S02]  /*18da0*/  SHFL.IDX P6, R14, R13, R12, R11 ;  /* 0x0000000c0d0e7389 */ /* 0x00006400000c000b */
[----:B01----:R-:W-:Y:S01]  /*18db0*/  ENDCOLLECTIVE ;  /* 0x000000000000791b */ /* 0x003fe20003800000 */
.L_x_13331:
[----:B------:R-:W-:-:S04]  /*18dc0*/  @!P4 LEA R8, P1, R29, R5, 0x1 ;  /* 0x000000051d08c211 */ /* 0x000fc800078208ff */
[----:B------:R-:W-:Y:S01]  /*18dd0*/  @!P4 LEA.HI.X R9, R29, R4, R28, 0x1, P1 ;  /* 0x000000041d09c211 */ /* 0x000fe200008f0c1c */
[----:B------:R-:W-:Y:S02]  /*18de0*/  IMAD.MOV.U32 R13, RZ, RZ, R7 ;  /* 0x000000ffff0d7224 */ /* 0x000fe400078e0007 */
[----:B------:R-:W-:-:S07]  /*18df0*/  IMAD.MOV.U32 R6, RZ, RZ, R14 ;  /* 0x000000ffff067224 */ /* 0x000fce00078e000e */
[----:B------:R-:W-:Y:S05]  /*18e00*/  WARPSYNC.COLLECTIVE R15, `(.L_x_13332) ;  /* 0x000000000f087348 */ /* 0x000fea0003c00000 */
[----:B------:R0:W1:Y:S02]  /*18e10*/  SHFL.IDX P6, R14, R13, R12, R11 ;  /* 0x0000000c0d0e7389 */ /* 0x00006400000c000b */
[----:B01----:R-:W-:Y:S01]  /*18e20*/  ENDCOLLECTIVE ;  /* 0x000000000000791b */ /* 0x003fe20003800000 */
.L_x_13332:
[----:B------:R-:W-:Y:S01]  /*18e30*/  @!P3 IMAD.MOV.U32 R11, RZ, RZ, R3 ;  /* 0x000000ffff0bb224 */ /* 0x000fe200078e0003 */
[----:B------:R-:W-:Y:S01]  /*18e40*/  MOV R13, R20 ;  /* 0x00000014000d7202 */ /* 0x000fe20000000f00 */
[----:B------:R-:W-:-:S03]  /*18e50*/  IMAD.MOV.U32 R12, RZ, RZ, 0x3 ;  /* 0x00000003ff0c7424 */ /* 0x000fc600078e00ff */
[----:B------:R0:W-:Y:S04]  /*18e60*/  @!P3 ST.E.128 desc[UR56][R10.64], RZ ;  /* 0x000000ff0a00b985 */ /* 0x0001e8000c101d38 */
[----:B------:R1:W-:Y:S01]  /*18e70*/  @!P4 ST.E.128 desc[UR56][R8.64], RZ ;  /* 0x000000ff0800c985 */ /* 0x0003e2000c101d38 */
[----:B------:R-:W-:-:S04]  /*18e80*/  @!P2 LEA R25, P5, R29, R14, 0x1 ;  /* 0x0000000e1d19a211 */ /* 0x000fc800078a08ff */
[----:B------:R-:W-:Y:S01]  /*18e90*/  @!P2 LEA.HI.X R5, R29, R6, R28, 0x1, P5 ;  /* 0x000000061d05a211 */ /* 0x000fe200028f0c1c */
[----:B0-----:R-:W-:Y:S02]  /*18ea0*/  IMAD.MOV.U32 R11, RZ, RZ, 0x181f ;  /* 0x0000181fff0b7424 */ /* 0x001fe400078e00ff */
[----:B------:R-:W-:-:S07]  /*18eb0*/  @!P2 IMAD.MOV.U32 R4, RZ, RZ, R25 ;  /* 0x000000ffff04a224 */ /* 0x000fce00078e0019 */
[----:B-1----:R-:W-:Y:S05]  /*18ec0*/  WARPSYNC.COLLECTIVE R15, `(.L_x_13333) ;  /* 0x000000000f087348 */ /* 0x002fea0003c00000 */
[----:B------:R0:W2:Y:S02]  /*18ed0*/  SHFL.IDX P6, R14, R13, R12, R11 ;  /* 0x0000000c0d0e7389 */ /* 0x0000a400000c000b */
[----:B012---:R-:W-:Y:S01]  /*18ee0*/  ENDCOLLECTIVE ;  /* 0x000000000000791b */ /* 0x007fe20003800000 */
.L_x_13333:
[----:B------:R0:W-:Y:S01]  /*18ef0*/  @!P2 ST.E.128 desc[UR56][R4.64], RZ ;  /* 0x000000ff0400a985 */ /* 0x0001e2000c101d38 */
[----:B------:R-:W-:Y:S02]  /*18f00*/  IMAD.MOV.U32 R13, RZ, RZ, R7 ;  /* 0x000000ffff0d7224 */ /* 0x000fe400078e0007 */
[----:B------:R-:W-:-:S07]  /*18f10*/  IMAD.MOV.U32 R0, RZ, RZ, R14 ;  /* 0x000000ffff007224 */ /* 0x000fce00078e000e */
[----:B0-----:R-:W-:Y:S05]  /*18f20*/  WARPSYNC.COLLECTIVE R15, `(.L_x_13334) ;  /* 0x000000000f087348 */ /* 0x001fea0003c00000 */
[----:B------:R1:W2:Y:S02]  /*18f30*/  SHFL.IDX P6, R14, R13, R12, R11 ;  /* 0x0000000c0d0e7389 */ /* 0x0002a400000c000b */
[----:B012---:R-:W-:Y:S01]  /*18f40*/  ENDCOLLECTIVE ;  /* 0x000000000000791b */ /* 0x007fe20003800000 */
.L_x_13334:
[----:B------:R-:W-:Y:S05]  /*18f50*/  BRA `(.L_x_13335) ;  /* 0xffffff9000707947 */ /* 0x000fea000383ffff */
.L_x_13179:
[----:B------:R-:W0:Y:S01]  /*18f60*/  S2R R6, SR_TID.X ;  /* 0x0000000000067919 */ /* 0x000e220000002100 */
[----:B------:R-:W-:Y:S01]  /*18f70*/  BSSY B1, `(.L_x_13336) ;  /* 0x000000a000017945 */ /* 0x000fe20003800000 */
[----:B------:R-:W-:Y:S01]  /*18f80*/  IMAD.MOV.U32 R12, RZ, RZ, RZ ;  /* 0x000000ffff0c7224 */ /* 0x000fe200078e00ff */
[----:B------:R-:W-:Y:S01]  /*18f90*/  MOV R11, 0x1f ;  /* 0x0000001f000b7802 */ /* 0x000fe20000000f00 */
[----:B------:R-:W-:Y:S01]  /*18fa0*/  IMAD.MOV.U32 R15, RZ, RZ, -0x1 ;  /* 0xffffffffff0f7424 */ /* 0x000fe200078e00ff */
[----:B0-----:R-:W-:-:S04]  /*18fb0*/  SHF.R.U32.HI R6, RZ, 0x5, R6 ;  /* 0x00000005ff067819 */ /* 0x001fc80000011606 */
[----:B------:R-:W-:-:S05]  /*18fc0*/  LOP3.LUT R6, R6, 0x3, RZ, 0xc0, !PT ;  /* 0x0000000306067812 */ /* 0x000fca00078ec0ff */
[----:B------:R-:W-:-:S07]  /*18fd0*/  IMAD.MOV.U32 R13, RZ, RZ, R6 ;  /* 0x000000ffff0d7224 */ /* 0x000fce00078e0006 */
[----:B------:R-:W-:Y:S05]  /*18fe0*/  WARPSYNC.COLLECTIVE R15, `(.L_x_13337) ;  /* 0x000000000f087348 */ /* 0x000fea0003c00000 */
[----:B------:R0:W1:Y:S02]  /*18ff0*/  SHFL.IDX P6, R14, R13, R12, R11 ;  /* 0x0000000c0d0e7389 */ /* 0x00006400000c000b */
[----:B01----:R-:W-:Y:S01]  /*19000*/  ENDCOLLECTIVE ;  /* 0x000000000000791b */ /* 0x003fe20003800000 */
.L_x_13337:
[----:B------:R-:W-:Y:S05]  /*19010*/  BSYNC B1 ;  /* 0x0000000000017941 */ /* 0x000fea0003800000 */
.L_x_13336:
[----:B------:R-:W-:Y:S05]  /*19020*/  BRA `(.L_x_13338) ;  /* 0xffffffa000e47947 */ /* 0x000fea000383ffff */
.L_x_13181:
[----:B------:R-:W-:Y:S01]  /*19030*/  BSSY B1, `(.L_x_13339) ;  /* 0x0000006000017945 */ /* 0x000fe20003800000 */
[----:B------:R-:W-:-:S07]  /*19040*/  IMAD.MOV.U32 R15, RZ, RZ, -0x1 ;  /* 0xffffffffff0f7424 */ /* 0x000fce00078e00ff */
[----:B0-----:R-:W-:Y:S05]  /*19050*/  WARPSYNC.COLLECTIVE R15, `(.L_x_13340) ;  /* 0x000000000f0c7348 */ /* 0x001fea0003c00000 */
[----:B------:R-:W-:Y:S02]  /*19060*/  ELECT P6, UR62, PT ;  /* 0x00000000003e782f */ /* 0x000fe400038c0000 */
[----:B------:R-:W-:Y:S01]  /*19070*/  MOV R14, UR62 ;  /* 0x0000003e000e7c02 */ /* 0x000fe20008000f00 */
[----:B0-----:R-:W-:Y:S10]  /*19080*/  ENDCOLLECTIVE ;  /* 0x000000000000791b */ /* 0x001ff40003800000 */
.L_x_13340:
[----:B------:R-:W-:Y:S05]  /*19090*/  BSYNC B1 ;  /* 0x0000000000017941 */ /* 0x000fea0003800000 */
.L_x_13339:
[----:B------:R-:W-:Y:S05]  /*190a0*/  BRA `(.L_x_13180) ;  /* 0xffffffa000dc7947 */ /* 0x000fea000383ffff */
.L_x_13183:
[----:B0-----:R0:W1:Y:S02]  /*190b0*/  SYNCS.PHASECHK.TRANS64.TRYWAIT P0, [R22+URZ+0x30820], R5 ;  /* 0x03082005160075a7 */ /* 0x001064000800017f */
[----:B-1----:R-:W-:Y:S05]  /*190c0*/  @!P0 NANOSLEEP.SYNCS 0x989680 ;  /* 0x009896800000895d */ /* 0x002fea0003900000 */
[----:B------:R-:W1:Y:S02]  /*190d0*/  @!P0 SYNCS.PHASECHK.TRANS64 P0, [R22+URZ+0x30820], R5 ;  /* 0x03082005160085a7 */ /* 0x000e64000800007f */
[----:B-1----:R-:W-:Y:S05]  /*190e0*/  @!P0 BRA `(.L_x_13183) ;  /* 0xfffffffc00f08947 */ /* 0x002fea000383ffff */
[----:B------:R-:W-:Y:S05]  /*190f0*/  BRA `(.L_x_13341) ;  /* 0xffffffa000ec7947 */ /* 0x000fea000383ffff */
.L_x_13187:
[----:B0-----:R0:W1:Y:S02]  /*19100*/  SYNCS.PHASECHK.TRANS64.TRYWAIT P0, [R6+URZ+0x308a0], R5 ;  /* 0x0308a005060075a7 */ /* 0x001064000800017f */
[----:B-1----:R-:W-:Y:S05]  /*19110*/  @!P0 NANOSLEEP.SYNCS 0x989680 ;  /* 0x009896800000895d */ /* 0x002fea0003900000 */
[----:B------:R-:W1:Y:S02]  /*19120*/  @!P0 SYNCS.PHASECHK.TRANS64 P0, [R6+URZ+0x308a0], R5 ;  /* 0x0308a005060085a7 */ /* 0x000e64000800007f */
[----:B-1----:R-:W-:Y:S05]  /*19130*/  @!P0 BRA `(.L_x_13187) ;  /* 0xfffffffc00f08947 */ /* 0x002fea000383ffff */
[----:B------:R-:W-:Y:S05]  /*19140*/  BRA `(.L_x_13342) ;  /* 0xffffffa400087947 */ /* 0x000fea000383ffff */
.L_x_13192:
[----:B-1----:R1:W2:Y:S02]  /*19150*/  SYNCS.PHASECHK.TRANS64.TRYWAIT P0, [R6+URZ+0x308c0], R5 ;  /* 0x0308c005060075a7 */ /* 0x0022a4000800017f */
[----:B--2---:R-:W-:Y:S05]  /*19160*/  @!P0 NANOSLEEP.SYNCS 0x989680 ;  /* 0x009896800000895d */ /* 0x004fea0003900000 */
[----:B------:R-:W2:Y:S02]  /*19170*/  @!P0 SYNCS.PHASECHK.TRANS64 P0, [R6+URZ+0x308c0], R5 ;  /* 0x0308c005060085a7 */ /* 0x000ea4000800007f */
[----:B--2---:R-:W-:Y:S05]  /*19180*/  @!P0 BRA `(.L_x_13192) ;  /* 0xfffffffc00f08947 */ /* 0x004fea000383ffff */
[----:B------:R-:W-:Y:S05]  /*19190*/  BRA `(.L_x_13343) ;  /* 0xffffffa400847947 */ /* 0x000fea000383ffff */
.L_x_13199:
[----:B-1----:R1:W2:Y:S02]  /*191a0*/  SYNCS.PHASECHK.TRANS64.TRYWAIT P1, [R5+URZ+0x308a0], R6 ;  /* 0x0308a006050075a7 */ /* 0x0022a4000802017f */
[----:B--2---:R-:W-:Y:S05]  /*191b0*/  @!P1 NANOSLEEP.SYNCS 0x989680 ;  /* 0x009896800000995d */ /* 0x004fea0003900000 */
[----:B------:R-:W2:Y:S02]  /*191c0*/  @!P1 SYNCS.PHASECHK.TRANS64 P1, [R5+URZ+0x308a0], R6 ;  /* 0x0308a006050095a7 */ /* 0x000ea4000802007f */
[----:B--2---:R-:W-:Y:S05]  /*191d0*/  @!P1 BRA `(.L_x_13199) ;  /* 0xfffffffc00f09947 */ /* 0x004fea000383ffff */
[----:B------:R-:W-:Y:S05]  /*191e0*/  BRA `(.L_x_13344) ;  /* 0xffffffa8004c7947 */ /* 0x000fea000383ffff */
.L_x_13204:
[----:B0-----:R0:W2:Y:S02]  /*191f0*/  SYNCS.PHASECHK.TRANS64.TRYWAIT P1, [R5+URZ+0x308c0], R6 ;  /* 0x0308c006050075a7 */ /* 0x0010a4000802017f */
[----:B--2---:R-:W-:Y:S05]  /*19200*/  @!P1 NANOSLEEP.SYNCS 0x989680 ;  /* 0x009896800000995d */ /* 0x004fea0003900000 */
[----:B------:R-:W2:Y:S02]  /*19210*/  @!P1 SYNCS.PHASECHK.TRANS64 P1, [R5+URZ+0x308c0], R6 ;  /* 0x0308c006050095a7 */ /* 0x000ea4000802007f */
[----:B--2---:R-:W-:Y:S05]  /*19220*/  @!P1 BRA `(.L_x_13204) ;  /* 0xfffffffc00f09947 */ /* 0x004fea000383ffff */
[----:B------:R-:W-:Y:S05]  /*19230*/  BRA `(.L_x_13345) ;  /* 0xffffffa800c47947 */ /* 0x000fea000383ffff */
.L_x_13217:
        /* <DEDUP_REMOVED lines=11> */
.L_x_13347:
[----:B------:R-:W-:Y:S05]  /*192f0*/  BSYNC B0 ;  /* 0x0000000000007941 */ /* 0x000fea0003800000 */
.L_x_13346:
[----:B------:R-:W-:Y:S05]  /*19300*/  BRA `(.L_x_13348) ;  /* 0xffffffb000dc7947 */ /* 0x000fea000383ffff */
.L_x_13219:
[----:B------:R-:W-:Y:S01]  /*19310*/  BSSY B0, `(.L_x_13349) ;  /* 0x0000006000007945 */ /* 0x000fe20003800000 */
[----:B------:R-:W-:-:S07]  /*19320*/  IMAD.MOV.U32 R15, RZ, RZ, -0x1 ;  /* 0xffffffffff0f7424 */ /* 0x000fce00078e00ff */
[----:B012---:R-:W-:Y:S05]  /*19330*/  WARPSYNC.COLLECTIVE R15, `(.L_x_13350) ;  /* 0x000000000f0c7348 */ /* 0x007fea0003c00000 */
[----:B------:R-:W-:Y:S02]  /*19340*/  ELECT P6, UR62, PT ;  /* 0x00000000003e782f */ /* 0x000fe400038c0000 */
[----:B------:R-:W-:Y:S01]  /*19350*/  MOV R14, UR62 ;  /* 0x0000003e000e7c02 */ /* 0x000fe20008000f00 */
[----:B012---:R-:W-:Y:S10]  /*19360*/  ENDCOLLECTIVE ;  /* 0x000000000000791b */ /* 0x007ff40003800000 */
.L_x_13350:
[----:B------:R-:W-:Y:S05]  /*19370*/  BSYNC B0 ;  /* 0x0000000000007941 */ /* 0x000fea0003800000 */
.L_x_13349:
[----:B------:R-:W-:Y:S05]  /*19380*/  BRA `(.L_x_13351) ;  /* 0xffffffb000e47947 */ /* 0x000fea000383ffff */
.L_x_13221:
[----:B--2---:R2:W3:Y:S02]  /*19390*/  SYNCS.PHASECHK.TRANS64.TRYWAIT P0, [R0+URZ+0x30840], R2 ;  /* 0x03084002000075a7 */ /* 0x0044e4000800017f */
[----:B---3--:R-:W-:Y:S05]  /*193a0*/  @!P0 NANOSLEEP.SYNCS 0x989680 ;  /* 0x009896800000895d */ /* 0x008fea0003900000 */
[----:B------:R-:W3:Y:S02]  /*193b0*/  @!P0 SYNCS.PHASECHK.TRANS64 P0, [R0+URZ+0x30840], R2 ;  /* 0x03084002000085a7 */ /* 0x000ee4000800007f */
[----:B---3--:R-:W-:Y:S05]  /*193c0*/  @!P0 BRA `(.L_x_13221) ;  /* 0xfffffffc00f08947 */ /* 0x008fea000383ffff */
[----:B------:R-:W-:Y:S05]  /*193d0*/  BRA `(.L_x_13352) ;  /* 0xffffffb4003c7947 */ /* 0x000fea000383ffff */
.L_x_13225:
[----:B------:R-:W2:Y:S01]  /*193e0*/  LDL.LU R11, [R1+0x38] ;  /* 0x00003800010b7983 */ /* 0x000ea20000300800 */
[----:B------:R-:W-:Y:S01]  /*193f0*/  MOV R13, R4 ;  /* 0x00000004000d7202 */ /* 0x000fe20000000f00 */
[----:B------:R-:W-:Y:S02]  /*19400*/  IMAD.MOV.U32 R12, RZ, RZ, RZ ;  /* 0x000000ffff0c7224 */ /* 0x000fe400078e00ff */
[----:B------:R-:W-:Y:S02]  /*19410*/  IMAD.MOV.U32 R15, RZ, RZ, -0x1 ;  /* 0xffffffffff0f7424 */ /* 0x000fe400078e00ff */
[----:B------:R-:W-:-:S05]  /*19420*/  IMAD R17, R17, 0xc0, R21 ;  /* 0x000000c011117824 */ /* 0x000fca00078e0215 */
[----:B------:R-:W-:Y:S01]  /*19430*/  IADD3 R8, R17, 0x10, RZ ;  /* 0x0000001011087810 */ /* 0x000fe20007ffe0ff */
[----:B--2---:R-:W-:Y:S02]  /*19440*/  IMAD R3, R11, R9, RZ ;  /* 0x000000090b037224 */ /* 0x004fe400078e02ff */
[----:B------:R-:W-:-:S03]  /*19450*/  IMAD.MOV.U32 R11, RZ, RZ, 0x181f ;  /* 0x0000181fff0b7424 */ /* 0x000fc600078e00ff */
[----:B------:R-:W-:-:S13]  /*19460*/  ISETP.GE.AND P1, PT, R17, R3, PT ;  /* 0x000000031100720c */ /* 0x000fda0003f26270 */
[----:B-----5:R-:W-:Y:S05]  /*19470*/  WARPSYNC.COLLECTIVE R15, `(.L_x_13353) ;  /* 0x000000000f087348 */ /* 0x020fea0003c00000 */
[----:B------:R0:W1:Y:S02]  /*19480*/  SHFL.IDX P6, R14, R13, R12, R11 ;  /* 0x0000000c0d0e7389 */ /* 0x00006400000c000b */
[----:B01---5:R-:W-:Y:S01]  /*19490*/  ENDCOLLECTIVE ;  /* 0x000000000000791b */ /* 0x023fe20003800000 */
.L_x_13353:
[----:B------:R-:W-:Y:S02]  /*194a0*/  IMAD.MOV.U32 R13, RZ, RZ, R0 ;  /* 0x000000ffff0d7224 */ /* 0x000fe400078e0000 */
[----:B------:R-:W-:-:S07]  /*194b0*/  IMAD.MOV.U32 R6, RZ, RZ, R14 ;  /* 0x000000ffff067224 */ /* 0x000fce00078e000e */
[----:B------:R-:W-:Y:S05]  /*194c0*/  WARPSYNC.COLLECTIVE R15, `(.L_x_13354) ;  /* 0x000000000f087348 */ /* 0x000fea0003c00000 */
[----:B------:R0:W1:Y:S02]  /*194d0*/  SHFL.IDX P6, R14, R13, R12, R11 ;  /* 0x0000000c0d0e7389 */ /* 0x00006400000c000b */
[----:B01----:R-:W-:Y:S01]  /*194e0*/  ENDCOLLECTIVE ;  /* 0x000000000000791b */ /* 0x003fe20003800000 */
.L_x_13354:
[----:B------:R-:W-:Y:S02]  /*194f0*/  IMAD.MOV.U32 R13, RZ, RZ, R4 ;  /* 0x000000ffff0d7224 */ /* 0x000fe400078e0004 */
[----:B------:R-:W-:Y:S02]  /*19500*/  IMAD.MOV.U32 R12, RZ, RZ, 0x1 ;  /* 0x00000001ff0c7424 */ /* 0x000fe400078e00ff */
[----:B------:R-:W-:-:S07]  /*19510*/  IMAD.MOV.U32 R7, RZ, RZ, R14 ;  /* 0x000000ffff077224 */ /* 0x000fce00078e000e */
[----:B------:R-:W-:Y:S05]  /*19520*/  WARPSYNC.COLLECTIVE R15, `(.L_x_13355) ;  /* 0x000000000f087348 */ /* 0x000fea0003c00000 */
[----:B------:R0:W1:Y:S02]  /*19530*/  SHFL.IDX P6, R14, R13, R12, R11 ;  /* 0x0000000c0d0e7389 */ /* 0x00006400000c000b */
[----:B01----:R-:W-:Y:S01]  /*19540*/  ENDCOLLECTIVE ;  /* 0x000000000000791b */ /* 0x003fe20003800000 */
.L_x_13355:
        /* <DEDUP_REMOVED lines=15> */
.L_x_13356:
[----:B------:R-:W-:Y:S01]  /*19640*/  MOV R13, R4 ;  /* 0x00000004000d7202 */ /* 0x000fe20000000f00 */
[----:B------:R-:W-:Y:S02]  /*19650*/  IMAD.MOV.U32 R12, RZ, RZ, 0x2 ;  /* 0x00000002ff0c7424 */ /* 0x000fe400078e00ff */
[----:B------:R-:W-:-:S07]  /*19660*/  IMAD.MOV.U32 R7, RZ, RZ, R14 ;  /* 0x000000ffff077224 */ /* 0x000fce00078e000e */
[----:B------:R-:W-:Y:S05]  /*19670*/  WARPSYNC.COLLECTIVE R15, `(.L_x_13357) ;  /* 0x000000000f087348 */ /* 0x000fea0003c00000 */
[----:B------:R0:W1:Y:S02]  /*19680*/  SHFL.IDX P6, R14, R13, R12, R11 ;  /* 0x0000000c0d0e7389 */ /* 0x00006400000c000b */
[----:B01----:R-:W-:Y:S01]  /*19690*/  ENDCOLLECTIVE ;  /* 0x000000000000791b */ /* 0x003fe20003800000 */
.L_x_13357:
        /* <DEDUP_REMOVED lines=16> */
.L_x_13358:
[----:B------:R-:W-:Y:S01]  /*197a0*/  IMAD.MOV.U32 R13, RZ, RZ, R4 ;  /* 0x000000ffff0d7224 */ /* 0x000fe200078e0004 */
[----:B------:R-:W-:Y:S01]  /*197b0*/  MOV R12, 0x3 ;  /* 0x00000003000c7802 */ /* 0x000fe20000000f00 */
[----:B------:R-:W-:-:S07]  /*197c0*/  IMAD.MOV.U32 R7, RZ, RZ, R14 ;  /* 0x000000ffff077224 */ /* 0x000fce00078e000e */
[----:B------:R-:W-:Y:S05]  /*197d0*/  WARPSYNC.COLLECTIVE R15, `(.L_x_13359) ;  /* 0x000000000f087348 */ /* 0x000fea0003c00000 */
[----:B------:R0:W1:Y:S02]  /*197e0*/  SHFL.IDX P6, R14, R13, R12, R11 ;  /* 0x0000000c0d0e7389 */ /* 0x00006400000c000b */
[----:B01----:R-:W-:Y:S01]  /*197f0*/  ENDCOLLECTIVE ;  /* 0x000000000000791b */ /* 0x003fe20003800000 */
.L_x_13359:
        /* <DEDUP_REMOVED lines=16> */
.L_x_13360:
[----:B------:R-:W-:Y:S02]  /*19900*/  IMAD.MOV.U32 R13, RZ, RZ, R4 ;  /* 0x000000ffff0d7224 */ /* 0x000fe400078e0004 */
[----:B------:R-:W-:Y:S02]  /*19910*/  IMAD.MOV.U32 R12, RZ, RZ, 0x4 ;  /* 0x00000004ff0c7424 */ /* 0x000fe400078e00ff */
[----:B------:R-:W-:-:S07]  /*19920*/  IMAD.MOV.U32 R7, RZ, RZ, R14 ;  /* 0x000000ffff077224 */ /* 0x000fce00078e000e */
[----:B------:R-:W-:Y:S05]  /*19930*/  WARPSYNC.COLLECTIVE R15, `(.L_x_13361) ;  /* 0x000000000f087348 */ /* 0x000fea0003c00000 */
[----:B------:R0:W1:Y:S02]  /*19940*/  SHFL.IDX P6, R14, R13, R12, R11 ;  /* 0x0000000c0d0e7389 */ /* 0x00006400000c000b */
[----:B01----:R-:W-:Y:S01]  /*19950*/  ENDCOLLECTIVE ;  /* 0x000000000000791b */ /* 0x003fe20003800000 */
.L_x_13361:
        /* <DEDUP_REMOVED lines=16> */
.L_x_13362:
[----:B------:R-:W-:Y:S02]  /*19a60*/  IMAD.MOV.U32 R13, RZ, RZ, R4 ;  /* 0x000000ffff0d7224 */ /* 0x000fe400078e0004 */
[----:B------:R-:W-:Y:S02]  /*19a70*/  IMAD.MOV.U32 R12, RZ, RZ, 0x5 ;  /* 0x00000005ff0c7424 */ /* 0x000fe400078e00ff */
[----:B------:R-:W-:-:S07]  /*19a80*/  IMAD.MOV.U32 R7, RZ, RZ, R14 ;  /* 0x000000ffff077224 */ /* 0x000fce00078e000e */
[----:B------:R-:W-:Y:S05]  /*19a90*/  WARPSYNC.COLLECTIVE R15, `(.L_x_13363) ;  /* 0x000000000f087348 */ /* 0x000fea0003c00000 */
[----:B------:R0:W1:Y:S02]  /*19aa0*/  SHFL.IDX P6, R14, R13, R12, R11 ;  /* 0x0000000c0d0e7389 */ /* 0x00006400000c000b */
[----:B01----:R-:W-:Y:S01]  /*19ab0*/  ENDCOLLECTIVE ;  /* 0x000000000000791b */ /* 0x003fe20003800000 */
.L_x_13363:
[----:B------:R-:W-:-:S05]  /*19ac0*/  @!P1 LEA R7, P2, R20, R7, 0x1 ;  /* 0x0000000714079211 */ /* 0x000fca00078408ff */
[----:B------:R-:W-:-:S05]  /*19ad0*/  @!P1 IMAD.X R6, RZ, RZ, R6, P2 ;  /* 0x000000ffff069224 */ /* 0x000fca00010e0606 */
        /* <DEDUP_REMOVED lines=14> */
.L_x_13364:
[----:B------:R-:W-:Y:S02]  /*19bc0*/  IMAD.MOV.U32 R13, RZ, RZ, R4 ;  /* 0x000000ffff0d7224 */ /* 0x000fe400078e0004 */
[----:B------:R-:W-:Y:S02]  /*19bd0*/  IMAD.MOV.U32 R12, RZ, RZ, 0x6 ;  /* 0x00000006ff0c7424 */ /* 0x000fe400078e00ff */
[----:B------:R-:W-:-:S07]  /*19be0*/  IMAD.MOV.U32 R7, RZ, RZ, R14 ;  /* 0x000000ffff077224 */ /* 0x000fce00078e000e */
[----:B------:R-:W-:Y:S05]  /*19bf0*/  WARPSYNC.COLLECTIVE R15, `(.L_x_13365) ;  /* 0x000000000f087348 */ /* 0x000fea0003c00000 */
[----:B------:R0:W1:Y:S02]  /*19c00*/  SHFL.IDX P6, R14, R13, R12, R11 ;  /* 0x0000000c0d0e7389 */ /* 0x00006400000c000b */
[----:B01----:R-:W-:Y:S01]  /*19c10*/  ENDCOLLECTIVE ;  /* 0x000000000000791b */ /* 0x003fe20003800000 */
.L_x_13365:
        /* <DEDUP_REMOVED lines=16> */
.L_x_13366:
[----:B------:R-:W-:Y:S02]  /*19d20*/  IMAD.MOV.U32 R13, RZ, RZ, R4 ;  /* 0x000000ffff0d7224 */ /* 0x000fe400078e0004 */
[----:B------:R-:W-:Y:S01]  /*19d30*/  IMAD.MOV.U32 R12, RZ, RZ, 0x7 ;  /* 0x00000007ff0c7424 */ /* 0x000fe200078e00ff */
[----:B------:R-:W-:-:S07]  /*19d40*/  MOV R7, R14 ;  /* 0x0000000e00077202 */ /* 0x000fce0000000f00 */
[----:B------:R-:W-:Y:S05]  /*19d50*/  WARPSYNC.COLLECTIVE R15, `(.L_x_13367) ;  /* 0x000000000f087348 */ /* 0x000fea0003c00000 */
[----:B------:R0:W1:Y:S02]  /*19d60*/  SHFL.IDX P6, R14, R13, R12, R11 ;  /* 0x0000000c0d0e7389 */ /* 0x00006400000c000b */
[----:B01----:R-:W-:Y:S01]  /*19d70*/  ENDCOLLECTIVE ;  /* 0x000000000000791b */ /* 0x003fe20003800000 */
.L_x_13367:
[----:B------:R-:W-:-:S05]  /*19d80*/  @!P1 LEA R7, P2, R20, R7, 0x1 ;  /* 0x0000000714079211 */ /* 0x000fca00078408ff */
[----:B------:R-:W-:-:S05]  /*19d90*/  @!P1 IMAD.X R6, RZ, RZ, R6, P2 ;  /* 0x000000ffff069224 */ /* 0x000fca00010e0606 */
        /* <DEDUP_REMOVED lines=15> */
.L_x_13368:
[----:B------:R-:W-:Y:S01]  /*19e90*/  ISETP.GE.AND P2, PT, R0, R3, PT ;  /* 0x000000030000720c */ /* 0x000fe20003f46270 */
[----:B------:R-:W-:Y:S02]  /*19ea0*/  IMAD.MOV.U32 R13, RZ, RZ, R2 ;  /* 0x000000ffff0d7224 */ /* 0x000fe400078e0002 */
[----:B------:R-:W-:Y:S02]  /*19eb0*/  IMAD.MOV.U32 R12, RZ, RZ, RZ ;  /* 0x000000ffff0c7224 */ /* 0x000fe400078e00ff */
[----:B------:R-:W-:-:S08]  /*19ec0*/  IMAD.MOV.U32 R6, RZ, RZ, R14 ;  /* 0x000000ffff067224 */ /* 0x000fd000078e000e */
[----:B------:R-:W-:Y:S05]  /*19ed0*/  WARPSYNC.COLLECTIVE R15, `(.L_x_13369) ;  /* 0x000000000f087348 */ /* 0x000fea0003c00000 */
[----:B------:R0:W1:Y:S02]  /*19ee0*/  SHFL.IDX P6, R14, R13, R12, R11 ;  /* 0x0000000c0d0e7389 */ /* 0x00006400000c000b */
[----:B01----:R-:W-:Y:S01]  /*19ef0*/  ENDCOLLECTIVE ;  /* 0x000000000000791b */ /* 0x003fe20003800000 */
.L_x_13369:
[----:B------:R-:W-:-:S04]  /*19f00*/  @!P1 LEA R6, P3, R20, R6, 0x1 ;  /* 0x0000000614069211 */ /* 0x000fc800078608ff */
[----:B------:R-:W-:-:S05]  /*19f10*/  @!P1 IADD3.X R4, RZ, R4, RZ, P3, !PT ;  /* 0x00000004ff049210 */ /* 0x000fca0001ffe4ff */
[----:B------:R-:W-:Y:S02]  /*19f20*/  @!P1 IMAD.MOV.U32 R7, RZ, RZ, R4 ;  /* 0x000000ffff079224 */ /* 0x000fe400078e0004 */
[----:B------:R-:W-:Y:S02]  /*19f30*/  IMAD.MOV.U32 R13, RZ, RZ, R5 ;  /* 0x000000ffff0d7224 */ /* 0x000fe400078e0005 */
[----:B------:R-:W-:Y:S01]  /*19f40*/  VIADD R4, R17, 0xa0 ;  /* 0x000000a011047836 */ /* 0x000fe20000000000 */
        /* <DEDUP_REMOVED lines=8> */
.L_x_13370:
[----:B------:R-:W-:Y:S02]  /*19fd0*/  IMAD.MOV.U32 R13, RZ, RZ, R2 ;  /* 0x000000ffff0d7224 */ /* 0x000fe400078e0002 */
[----:B------:R-:W-:Y:S02]  /*19fe0*/  IMAD.MOV.U32 R12, RZ, RZ, 0x1 ;  /* 0x00000001ff0c7424 */ /* 0x000fe400078e00ff */
[----:B------:R-:W-:-:S07]  /*19ff0*/  IMAD.MOV.U32 R8, RZ, RZ, R14 ;  /* 0x000000ffff087224 */ /* 0x000fce00078e000e */
[----:B------:R-:W-:Y:S05]  /*1a000*/  WARPSYNC.COLLECTIVE R15, `(.L_x_13371) ;  /* 0x000000000f087348 */ /* 0x000fea0003c00000 */
[----:B------:R0:W1:Y:S02]  /*1a010*/  SHFL.IDX P6, R14, R13, R12, R11 ;  /* 0x0000000c0d0e7389 */ /* 0x00006400000c000b */
[----:B01----:R-:W-:Y:S01]  /*1a020*/  ENDCOLLECTIVE ;  /* 0x000000000000791b */ /* 0x003fe20003800000 */
.L_x_13371:
        /* <DEDUP_REMOVED lines=9> */
[----:B------:R-:W-:Y:S01]  /*1a0c0*/  ISETP.GE.AND P1, PT, R0, R3, PT ;  /* 0x000000030000720c */ /* 0x000fe20003f26270 */
[----:B------:R-:W-:-:S12]  /*1a0d0*/  IMAD.MOV.U32 R0, RZ, RZ, R14 ;  /* 0x000000ffff007224 */ /* 0x000fd800078e000e */
[----:B0-----:R-:W-:Y:S05]  /*1a0e0*/  WARPSYNC.COLLECTIVE R15, `(.L_x_13372) ;  /* 0x000000000f087348 */ /* 0x001fea0003c00000 */
[----:B------:R1:W2:Y:S02]  /*1a0f0*/  SHFL.IDX P6, R14, R13, R12, R11 ;  /* 0x0000000c0d0e7389 */ /* 0x0002a400000c000b */
[----:B012---:R-:W-:Y:S01]  /*1a100*/  ENDCOLLECTIVE ;  /* 0x000000000000791b */ /* 0x007fe20003800000 */
.L_x_13372:
[----:B------:R-:W-:Y:S02]  /*1a110*/  IMAD.MOV.U32 R13, RZ, RZ, R2 ;  /* 0x000000ffff0d7224 */ /* 0x000fe400078e0002 */
[----:B------:R-:W-:Y:S02]  /*1a120*/  IMAD.MOV.U32 R12, RZ, RZ, 0x2 ;  /* 0x00000002ff0c7424 */ /* 0x000fe400078e00ff */
[----:B------:R-:W-:-:S07]  /*1a130*/  IMAD.MOV.U32 R6, RZ, RZ, R14 ;  /* 0x000000ffff067224 */ /* 0x000fce00078e000e */
[----:B------:R-:W-:Y:S05]  /*1a140*/  WARPSYNC.COLLECTIVE R15, `(.L_x_13373) ;  /* 0x000000000f087348 */ /* 0x000fea0003c00000 */
[----:B------:R0:W1:Y:S02]  /*1a150*/  SHFL.IDX P6, R14, R13, R12, R11 ;  /* 0x0000000c0d0e7389 */ /* 0x00006400000c000b */
[----:B01----:R-:W-:Y:S01]  /*1a160*/  ENDCOLLECTIVE ;  /* 0x000000000000791b */ /* 0x003fe20003800000 */
.L_x_13373:
[----:B------:R-:W-:-:S04]  /*1a170*/  @!P1 LEA R6, P2, R20, R6, 0x1 ;  /* 0x0000000614069211 */ /* 0x000fc800078408ff */
[----:B------:R-:W-:-:S05]  /*1a180*/  @!P1 IADD3.X R0, RZ, R0, RZ, P2, !PT ;  /* 0x00000000ff009210 */ /* 0x000fca00017fe4ff */
        /* <DEDUP_REMOVED lines=11> */
.L_x_13374:
[----:B------:R-:W-:Y:S02]  /*1a240*/  IMAD.MOV.U32 R13, RZ, RZ, R2 ;  /* 0x000000ffff0d7224 */ /* 0x000fe400078e0002 */
[----:B------:R-:W-:Y:S02]  /*1a250*/  IMAD.MOV.U32 R12, RZ, RZ, 0x3 ;  /* 0x00000003ff0c7424 */ /* 0x000fe400078e00ff */
[----:B------:R-:W-:-:S07]  /*1a260*/  IMAD.MOV.U32 R6, RZ, RZ, R14 ;  /* 0x000000ffff067224 */ /* 0x000fce00078e000e */
[----:B------:R-:W-:Y:S05]  /*1a270*/  WARPSYNC.COLLECTIVE R15, `(.L_x_13375) ;  /* 0x000000000f087348 */ /* 0x000fea0003c00000 */
[----:B------:R0:W1:Y:S02]  /*1a280*/  SHFL.IDX P6, R14, R13, R12, R11 ;  /* 0x0000000c0d0e7389 */ /* 0x00006400000c000b */
[----:B01----:R-:W-:Y:S01]  /*1a290*/  ENDCOLLECTIVE ;  /* 0x000000000000791b */ /* 0x003fe20003800000 */
.L_x_13375:
        /* <DEDUP_REMOVED lines=12> */
.L_x_13376:
[----:B------:R-:W-:Y:S01]  /*1a360*/  IMAD.MOV.U32 R2, RZ, RZ, R14 ;  /* 0x000000ffff027224 */ /* 0x000fe200078e000e */
[----:B------:R-:W-:Y:S06]  /*1a370*/  BRA `(.L_x_13377) ;  /* 0xffffffb400607947 */ /* 0x000fec000383ffff */
.L_x_13228:
[----:B0-----:R0:W1:Y:S02]  /*1a380*/  SYNCS.PHASECHK.TRANS64.TRYWAIT P0, [R22+URZ+0x30820], R3 ;  /* 0x03082003160075a7 */ /* 0x001064000800017f */
[----:B-1----:R-:W-:Y:S05]  /*1a390*/  @!P0 NANOSLEEP.SYNCS 0x989680 ;  /* 0x009896800000895d */ /* 0x002fea0003900000 */
[----:B------:R-:W1:Y:S02]  /*1a3a0*/  @!P0 SYNCS.PHASECHK.TRANS64 P0, [R22+URZ+0x30820], R3 ;  /* 0x03082003160085a7 */ /* 0x000e64000800007f */
[----:B-1----:R-:W-:Y:S05]  /*1a3b0*/  @!P0 BRA `(.L_x_13228) ;  /* 0xfffffffc00f08947 */ /* 0x002fea000383ffff */
[----:B------:R-:W-:Y:S05]  /*1a3c0*/  BRA `(.L_x_13378) ;  /* 0xffffffb400c87947 */ /* 0x000fea000383ffff */
.L_x_13237:
[----:B0-----:R0:W2:Y:S02]  /*1a3d0*/  SYNCS.PHASECHK.TRANS64.TRYWAIT P0, [R2+URZ+0x30840], R3 ;  /* 0x03084003020075a7 */ /* 0x0010a4000800017f */
[----:B--2---:R-:W-:Y:S05]  /*1a3e0*/  @!P0 NANOSLEEP.SYNCS 0x989680 ;  /* 0x009896800000895d */ /* 0x004fea0003900000 */
[----:B------:R-:W2:Y:S02]  /*1a3f0*/  @!P0 SYNCS.PHASECHK.TRANS64 P0, [R2+URZ+0x30840], R3 ;  /* 0x03084003020085a7 */ /* 0x000ea4000800007f */
[----:B--2---:R-:W-:Y:S05]  /*1a400*/  @!P0 BRA `(.L_x_13237) ;  /* 0xfffffffc00f08947 */ /* 0x004fea000383ffff */
[----:B------:R-:W-:Y:S05]  /*1a410*/  BRA `(.L_x_13379) ;  /* 0xffffffb8007c7947 */ /* 0x000fea000383ffff */
.L_x_13242:
[----:B0-----:R0:W1:Y:S02]  /*1a420*/  SYNCS.PHASECHK.TRANS64.TRYWAIT P0, [R3+URZ+0x60], R2 ;  /* 0x00006002030075a7 */ /* 0x001064000800017f */
[----:B-1----:R-:W-:Y:S05]  /*1a430*/  @!P0 NANOSLEEP.SYNCS 0x989680 ;  /* 0x009896800000895d */ /* 0x002fea0003900000 */
[----:B------:R-:W1:Y:S02]  /*1a440*/  @!P0 SYNCS.PHASECHK.TRANS64 P0, [R3+URZ+0x60], R2 ;  /* 0x00006002030085a7 */ /* 0x000e64000800007f */
[----:B-1----:R-:W-:Y:S05]  /*1a450*/  @!P0 BRA `(.L_x_13242) ;  /* 0xfffffffc00f08947 */ /* 0x002fea000383ffff */
[----:B------:R-:W-:Y:S05]  /*1a460*/  BRA `(.L_x_13380) ;  /* 0xffffffbc00087947 */ /* 0x000fea000383ffff */
.L_x_13250:
[----:B0-----:R0:W2:Y:S02]  /*1a470*/  SYNCS.PHASECHK.TRANS64.TRYWAIT P0, [R2+URZ+0x30840], R3 ;  /* 0x03084003020075a7 */ /* 0x0010a4000800017f */
[----:B--2---:R-:W-:Y:S05]  /*1a480*/  @!P0 NANOSLEEP.SYNCS 0x989680 ;  /* 0x009896800000895d */ /* 0x004fea0003900000 */
[----:B------:R-:W2:Y:S02]  /*1a490*/  @!P0 SYNCS.PHASECHK.TRANS64 P0, [R2+URZ+0x30840], R3 ;  /* 0x03084003020085a7 */ /* 0x000ea4000800007f */
[----:B--2---:R-:W-:Y:S05]  /*1a4a0*/  @!P0 BRA `(.L_x_13250) ;  /* 0xfffffffc00f08947 */ /* 0x004fea000383ffff */
[----:B------:R-:W-:Y:S05]  /*1a4b0*/  BRA `(.L_x_13381) ;  /* 0xffffffc0004c7947 */ /* 0x000fea000383ffff */
.L_x_13255:
[----:B0-----:R0:W1:Y:S02]  /*1a4c0*/  SYNCS.PHASECHK.TRANS64.TRYWAIT P0, [R10+URZ+0x60], R26 ;  /* 0x0000601a0a0075a7 */ /* 0x001064000800017f */
[----:B-1----:R-:W-:Y:S05]  /*1a4d0*/  @!P0 NANOSLEEP.SYNCS 0x989680 ;  /* 0x009896800000895d */ /* 0x002fea0003900000 */
[----:B------:R-:W1:Y:S02]  /*1a4e0*/  @!P0 SYNCS.PHASECHK.TRANS64 P0, [R10+URZ+0x60], R26 ;  /* 0x0000601a0a0085a7 */ /* 0x000e64000800007f */
[----:B-1----:R-:W-:Y:S05]  /*1a4f0*/  @!P0 BRA `(.L_x_13255) ;  /* 0xfffffffc00f08947 */ /* 0x002fea000383ffff */
[----:B------:R-:W-:Y:S05]  /*1a500*/  BRA `(.L_x_13382) ;  /* 0xffffffc000d87947 */ /* 0x000fea000383ffff */
.L_x_13263:
[----:B0-----:R0:W2:Y:S02]  /*1a510*/  SYNCS.PHASECHK.TRANS64.TRYWAIT P0, [R2+URZ+0x30840], R3 ;  /* 0x03084003020075a7 */ /* 0x0010a4000800017f */
[----:B--2---:R-:W-:Y:S05]  /*1a520*/  @!P0 NANOSLEEP.SYNCS 0x989680 ;  /* 0x009896800000895d */ /* 0x004fea0003900000 */
[----:B------:R-:W2:Y:S02]  /*1a530*/  @!P0 SYNCS.PHASECHK.TRANS64 P0, [R2+URZ+0x30840], R3 ;  /* 0x03084003020085a7 */ /* 0x000ea4000800007f */
[----:B--2---:R-:W-:Y:S05]  /*1a540*/  @!P0 BRA `(.L_x_13263) ;  /* 0xfffffffc00f08947 */ /* 0x004fea000383ffff */
[----:B------:R-:W-:Y:S05]  /*1a550*/  BRA `(.L_x_13383) ;  /* 0xffffffc400e87947 */ /* 0x000fea000383ffff */
.L_x_13268:
[----:B0-----:R0:W1:Y:S02]  /*1a560*/  SYNCS.PHASECHK.TRANS64.TRYWAIT P0, [R7+URZ+0x60], R2 ;  /* 0x00006002070075a7 */ /* 0x001064000800017f */
[----:B-1----:R-:W-:Y:S05]  /*1a570*/  @!P0 NANOSLEEP.SYNCS 0x989680 ;  /* 0x009896800000895d */ /* 0x002fea0003900000 */
[----:B------:R-:W1:Y:S02]  /*1a580*/  @!P0 SYNCS.PHASECHK.TRANS64 P0, [R7+URZ+0x60], R2 ;  /* 0x00006002070085a7 */ /* 0x000e64000800007f */
[----:B-1----:R-:W-:Y:S05]  /*1a590*/  @!P0 BRA `(.L_x_13268) ;  /* 0xfffffffc00f08947 */ /* 0x002fea000383ffff */
[----:B------:R-:W-:Y:S05]  /*1a5a0*/  BRA `(.L_x_13384) ;  /* 0xffffffc800787947 */ /* 0x000fea000383ffff */
.L_x_13278:
[----:B0-----:R0:W1:Y:S02]  /*1a5b0*/  SYNCS.PHASECHK.TRANS64.TRYWAIT P0, [R3+URZ+0x30860], R0 ;  /* 0x03086000030075a7 */ /* 0x001064000800017f */
[----:B-1----:R-:W-:Y:S05]  /*1a5c0*/  @!P0 NANOSLEEP.SYNCS 0x989680 ;  /* 0x009896800000895d */ /* 0x002fea0003900000 */
[----:B------:R-:W1:Y:S02]  /*1a5d0*/  @!P0 SYNCS.PHASECHK.TRANS64 P0, [R3+URZ+0x30860], R0 ;  /* 0x03086000030085a7 */ /* 0x000e64000800007f */
[----:B-1----:R-:W-:Y:S05]  /*1a5e0*/  @!P0 BRA `(.L_x_13278) ;  /* 0xfffffffc00f08947 */ /* 0x002fea000383ffff */
[----:B------:R-:W-:Y:S05]  /*1a5f0*/  BRA `(.L_x_13385) ;  /* 0xffffffcc00747947 */ /* 0x000fea000383ffff */
.L_x_13284:
[----:B------:R-:W-:Y:S01]  /*1a600*/  BSSY B0, `(.L_x_13386) ;  /* 0x0000008000007945 */ /* 0x000fe20003800000 */
[----:B------:R-:W-:Y:S01]  /*1a610*/  IMAD.MOV.U32 R13, RZ, RZ, R16 ;  /* 0x000000ffff0d7224 */ /* 0x000fe200078e0010 */
[----:B------:R-:W-:Y:S01]  /*1a620*/  MOV R12, RZ ;  /* 0x000000ff000c7202 */ /* 0x000fe20000000f00 */
[----:B------:R-:W-:Y:S02]  /*1a630*/  IMAD.MOV.U32 R11, RZ, RZ, 0x1f ;  /* 0x0000001fff0b7424 */ /* 0x000fe400078e00ff */
[----:B------:R-:W-:-:S07]  /*1a640*/  IMAD.MOV.U32 R15, RZ, RZ, -0x1 ;  /* 0xffffffffff0f7424 */ /* 0x000fce00078e00ff */
[----:B-1----:R-:W-:Y:S05]  /*1a650*/  WARPSYNC.COLLECTIVE R15, `(.L_x_13387) ;  /* 0x000000000f087348 */ /* 0x002fea0003c00000 */
[----:B------:R0:W2:Y:S02]  /*1a660*/  SHFL.IDX P6, R14, R13, R12, R11 ;  /* 0x0000000c0d0e7389 */ /* 0x0000a400000c000b */
[----:B012---:R-:W-:Y:S01]  /*1a670*/  ENDCOLLECTIVE ;  /* 0x000000000000791b */ /* 0x007fe20003800000 */
.L_x_13387:
[----:B------:R-:W-:Y:S05]  /*1a680*/  BSYNC B0 ;  /* 0x0000000000007941 */ /* 0x000fea0003800000 */
.L_x_13386:
        /* <DEDUP_REMOVED lines=9> */
.L_x_13388:
[----:B------:R-:W-:Y:S02]  /*1a720*/  ULDC UR4, c[0x0][0xc3c] ;  /* 0x00030f0000047ab9 */ /* 0x000fe40000000800 */
[----:B------:R-:W-:-:S13]  /*1a730*/  ISETP.GE.OR P1, PT, R5, UR4, !P0 ;  /* 0x0000000405007c0c */ /* 0x000fda000c726670 */
[----:B------:R-:W0:Y:S01]  /*1a740*/  @!P1 LDC.64 R2, c[0x0][0xc80] ;  /* 0x00032000ff029b82 */ /* 0x000e220000000a00 */
[----:B------:R-:W-:Y:S01]  /*1a750*/  IMAD.MOV.U32 R11, RZ, RZ, RZ ;  /* 0x000000ffff0b7224 */ /* 0x000fe200078e00ff */
[----:B------:R-:W-:Y:S01]  /*1a760*/  MOV R4, R14 ;  /* 0x0000000e00047202 */ /* 0x000fe20000000f00 */
        /* <DEDUP_REMOVED lines=13> */
.L_x_13389:
[----:B------:R-:W-:Y:S02]  /*1a840*/  MOV R12, 0x2 ;  /* 0x00000002000c7802 */ /* 0x000fe40000000f00 */
[----:B------:R-:W-:-:S05]  /*1a850*/  SEL R5, R14, RZ, P1 ;  /* 0x000000ff0e057207 */ /* 0x000fca0000800000 */
[----:B------:R-:W-:-:S04]  /*1a860*/  IMAD.IADD R5, R2, 0x1, R5 ;  /* 0x0000000102057824 */ /* 0x000fc800078e0205 */
[----:B------:R-:W-:-:S07]  /*1a870*/  IMAD.MOV.U32 R13, RZ, RZ, R5 ;  /* 0x000000ffff0d7224 */ /* 0x000fce00078e0005 */
[----:B------:R-:W-:Y:S05]  /*1a880*/  WARPSYNC.COLLECTIVE R15, `(.L_x_13390) ;  /* 0x000000000f087348 */ /* 0x000fea0003c00000 */
[----:B------:R0:W1:Y:S02]  /*1a890*/  SHFL.UP P6, R14, R13, R12, R11 ;  /* 0x0400000c0d0e7389 */ /* 0x00006400000c000b */
[----:B01----:R-:W-:Y:S01]  /*1a8a0*/  ENDCOLLECTIVE ;  /* 0x000000000000791b */ /* 0x003fe20003800000 */
.L_x_13390:
[----:B------:R-:W-:Y:S01]  /*1a8b0*/  IMAD.MOV.U32 R12, RZ, RZ, 0x4 ;  /* 0x00000004ff0c7424 */ /* 0x000fe200078e00ff */
[----:B------:R-:W-:-:S05]  /*1a8c0*/  SEL R6, R14, RZ, P2 ;  /* 0x000000ff0e067207 */ /* 0x000fca0001000000 */
[----:B------:R-:W-:-:S04]  /*1a8d0*/  IMAD.IADD R6, R5, 0x1, R6 ;  /* 0x0000000105067824 */ /* 0x000fc800078e0206 */
[----:B------:R-:W-:-:S07]  /*1a8e0*/  IMAD.MOV.U32 R13, RZ, RZ, R6 ;  /* 0x000000ffff0d7224 */ /* 0x000fce00078e0006 */
[----:B------:R-:W-:Y:S05]  /*1a8f0*/  WARPSYNC.COLLECTIVE R15, `(.L_x_13391) ;  /* 0x000000000f087348 */ /* 0x000fea0003c00000 */
[----:B------:R0:W1:Y:S02]  /*1a900*/  SHFL.UP P6, R14, R13, R12, R11 ;  /* 0x0400000c0d0e7389 */ /* 0x00006400000c000b */
[----:B01----:R-:W-:Y:S01]  /*1a910*/  ENDCOLLECTIVE ;  /* 0x000000000000791b */ /* 0x003fe20003800000 */
.L_x_13391:
[----:B------:R-:W-:Y:S01]  /*1a920*/  IMAD.MOV.U32 R12, RZ, RZ, 0x8 ;  /* 0x00000008ff0c7424 */ /* 0x000fe200078e00ff */
[----:B------:R-:W-:-:S05]  /*1a930*/  SEL R7, R14, RZ, P3 ;  /* 0x000000ff0e077207 */ /* 0x000fca0001800000 */
[----:B------:R-:W-:-:S04]  /*1a940*/  IMAD.IADD R7, R6, 0x1, R7 ;  /* 0x0000000106077824 */ /* 0x000fc800078e0207 */
[----:B------:R-:W-:-:S07]  /*1a950*/  IMAD.MOV.U32 R13, RZ, RZ, R7 ;  /* 0x000000ffff0d7224 */ /* 0x000fce00078e0007 */
[----:B------:R-:W-:Y:S05]  /*1a960*/  WARPSYNC.COLLECTIVE R15, `(.L_x_13392) ;  /* 0x000000000f087348 */ /* 0x000fea0003c00000 */
[----:B------:R0:W1:Y:S02]  /*1a970*/  SHFL.UP P6, R14, R13, R12, R11 ;  /* 0x0400000c0d0e7389 */ /* 0x00006400000c000b */
[----:B01----:R-:W-:Y:S01]  /*1a980*/  ENDCOLLECTIVE ;  /* 0x000000000000791b */ /* 0x003fe20003800000 */
.L_x_13392:
[----:B------:R-:W-:Y:S01]  /*1a990*/  IMAD.MOV.U32 R12, RZ, RZ, 0x10 ;  /* 0x00000010ff0c7424 */ /* 0x000fe200078e00ff */
[----:B------:R-:W-:-:S05]  /*1a9a0*/  SEL R14, R14, RZ, P4 ;  /* 0x000000ff0e0e7207 */ /* 0x000fca0002000000 */
[----:B------:R-:W-:-:S05]  /*1a9b0*/  IMAD.IADD R5, R7, 0x1, R14 ;  /* 0x0000000107057824 */ /* 0x000fca00078e020e */
[----:B------:R-:W-:-:S07]  /*1a9c0*/  MOV R13, R5 ;  /* 0x00000005000d7202 */ /* 0x000fce0000000f00 */
[----:B------:R-:W-:Y:S05]  /*1a9d0*/  WARPSYNC.COLLECTIVE R15, `(.L_x_13393) ;  /* 0x000000000f087348 */ /* 0x000fea0003c00000 */
[----:B------:R0:W1:Y:S02]  /*1a9e0*/  SHFL.UP P6, R14, R13, R12, R11 ;  /* 0x0400000c0d0e7389 */ /* 0x00006400000c000b */
[----:B01----:R-:W-:Y:S01]  /*1a9f0*/  ENDCOLLECTIVE ;  /* 0x000000000000791b */ /* 0x003fe20003800000 */
.L_x_13393:
        /* <DEDUP_REMOVED lines=8> */
.L_x_13394:
[----:B------:R-:W-:Y:S05]  /*1aa80*/  BRA `(.L_x_13395) ;  /* 0xffffffcc00a87947 */ /* 0x000fea000383ffff */
.L_x_13289:
[----:B------:R-:W-:Y:S01]  /*1aa90*/  BSSY B0, `(.L_x_13396) ;  /* 0x0000008000007945 */ /* 0x000fe20003800000 */
[----:B-----5:R-:W-:Y:S01]  /*1aaa0*/  IMAD.MOV.U32 R13, RZ, RZ, R2 ;  /* 0x000000ffff0d7224 */ /* 0x020fe200078e0002 */
[----:B------:R-:W-:Y:S01]  /*1aab0*/  MOV R11, RZ ;  /* 0x000000ff000b7202 */ /* 0x000fe20000000f00 */
[----:B------:R-:W-:Y:S02]  /*1aac0*/  IMAD.MOV.U32 R12, RZ, RZ, 0x1 ;  /* 0x00000001ff0c7424 */ /* 0x000fe400078e00ff */
[----:B------:R-:W-:-:S07]  /*1aad0*/  IMAD.MOV.U32 R15, RZ, RZ, -0x1 ;  /* 0xffffffffff0f7424 */ /* 0x000fce00078e00ff */
[----:B01----:R-:W-:Y:S05]  /*1aae0*/  WARPSYNC.COLLECTIVE R15, `(.L_x_13397) ;  /* 0x000000000f087348 */ /* 0x003fea0003c00000 */
[----:B------:R2:W3:Y:S02]  /*1aaf0*/  SHFL.UP P6, R14, R13, R12, R11 ;  /* 0x0400000c0d0e7389 */ /* 0x0004e400000c000b */
[----:B0123--:R-:W-:Y:S01]  /*1ab00*/  ENDCOLLECTIVE ;  /* 0x000000000000791b */ /* 0x00ffe20003800000 */
.L_x_13397:
[----:B------:R-:W-:Y:S05]  /*1ab10*/  BSYNC B0 ;  /* 0x0000000000007941 */ /* 0x000fea0003800000 */
.L_x_13396:
        /* <DEDUP_REMOVED lines=8> */
.L_x_13398:
[----:B------:R-:W-:Y:S01]  /*1aba0*/  IMAD.MOV.U32 R12, RZ, RZ, 0x4 ;  /* 0x00000004ff0c7424 */ /* 0x000fe200078e00ff */
[----:B------:R-:W-:-:S05]  /*1abb0*/  SEL R14, R14, RZ, P2 ;  /* 0x000000ff0e0e7207 */ /* 0x000fca0001000000 */
[----:B------:R-:W-:-:S05]  /*1abc0*/  IMAD.IADD R3, R13, 0x1, R14 ;  /* 0x000000010d037824 */ /* 0x000fca00078e020e */
[----:B------:R-:W-:-:S07]  /*1abd0*/  MOV R13, R3 ;  /* 0x00000003000d7202 */ /* 0x000fce0000000f00 */
[----:B------:R-:W-:Y:S05]  /*1abe0*/  WARPSYNC.COLLECTIVE R15, `(.L_x_13399) ;  /* 0x000000000f087348 */ /* 0x000fea0003c00000 */
[----:B------:R0:W1:Y:S02]  /*1abf0*/  SHFL.UP P6, R14, R13, R12, R11 ;  /* 0x0400000c0d0e7389 */ /* 0x00006400000c000b */
[----:B01----:R-:W-:Y:S01]  /*1ac00*/  ENDCOLLECTIVE ;  /* 0x000000000000791b */ /* 0x003fe20003800000 */
.L_x_13399:
[----:B------:R-:W-:Y:S01]  /*1ac10*/  IMAD.MOV.U32 R12, RZ, RZ, 0x8 ;  /* 0x00000008ff0c7424 */ /* 0x000fe200078e00ff */
[----:B------:R-:W-:-:S05]  /*1ac20*/  SEL R14, R14, RZ, P3 ;  /* 0x000000ff0e0e7207 */ /* 0x000fca0001800000 */
[----:B------:R-:W-:-:S04]  /*1ac30*/  IMAD.IADD R5, R3, 0x1, R14 ;  /* 0x0000000103057824 */ /* 0x000fc800078e020e */
[----:B------:R-:W-:-:S07]  /*1ac40*/  IMAD.MOV.U32 R13, RZ, RZ, R5 ;  /* 0x000000ffff0d7224 */ /* 0x000fce00078e0005 */
[----:B------:R-:W-:Y:S05]  /*1ac50*/  WARPSYNC.COLLECTIVE R15, `(.L_x_13400) ;  /* 0x000000000f087348 */ /* 0x000fea0003c00000 */
[----:B------:R0:W1:Y:S02]  /*1ac60*/  SHFL.UP P6, R14, R13, R12, R11 ;  /* 0x0400000c0d0e7389 */ /* 0x00006400000c000b */
[----:B01----:R-:W-:Y:S01]  /*1ac70*/  ENDCOLLECTIVE ;  /* 0x000000000000791b */ /* 0x003fe20003800000 */
.L_x_13400:
[----:B------:R-:W-:Y:S02]  /*1ac80*/  MOV R12, 0x10 ;  /* 0x00000010000c7802 */ /* 0x000fe40000000f00 */
[----:B------:R-:W-:-:S05]  /*1ac90*/  SEL R6, R14, RZ, P4 ;  /* 0x000000ff0e067207 */ /* 0x000fca0002000000 */
[----:B------:R-:W-:-:S04]  /*1aca0*/  IMAD.IADD R6, R5, 0x1, R6 ;  /* 0x0000000105067824 */ /* 0x000fc800078e0206 */
[----:B------:R-:W-:-:S07]  /*1acb0*/  IMAD.MOV.U32 R13, RZ, RZ, R6 ;  /* 0x000000ffff0d7224 */ /* 0x000fce00078e0006 */
[----:B------:R-:W-:Y:S05]  /*1acc0*/  WARPSYNC.COLLECTIVE R15, `(.L_x_13401) ;  /* 0x000000000f087348 */ /* 0x000fea0003c00000 */
[----:B------:R0:W1:Y:S02]  /*1acd0*/  SHFL.UP P6, R14, R13, R12, R11 ;  /* 0x0400000c0d0e7389 */ /* 0x00006400000c000b */
[----:B01----:R-:W-:Y:S01]  /*1ace0*/  ENDCOLLECTIVE ;  /* 0x000000000000791b */ /* 0x003fe20003800000 */
.L_x_13401:
        /* <DEDUP_REMOVED lines=8> */
.L_x_13402:
[----:B------:R-:W-:Y:S05]  /*1ad70*/  BRA `(.L_x_13403) ;  /* 0xffffffcc00887947 */ /* 0x000fea000383ffff */
.L_x_13291:
[----:B------:R-:W-:Y:S01]  /*1ad80*/  BSSY B0, `(.L_x_13404) ;  /* 0x0000006000007945 */ /* 0x000fe20003800000 */
[----:B------:R-:W-:Y:S01]  /*1ad90*/  PLOP3.LUT P6, PT, P6, PT, PT, 0x8, 0x0 ;  /* 0x000000000000781c */ /* 0x000fe200037ce170 */
[----:B------:R-:W-:-:S12]  /*1ada0*/  IMAD.MOV.U32 R15, RZ, RZ, -0x1 ;  /* 0xffffffffff0f7424 */ /* 0x000fd800078e00ff */
[----:B0-----:R-:W-:Y:S05]  /*1adb0*/  WARPSYNC.COLLECTIVE R15, `(.L_x_13405) ;  /* 0x000000000f087348 */ /* 0x001fea0003c00000 */
[----:B------:R-:W-:Y:S01]  /*1adc0*/  VOTE.ANY R14, PT, P6 ;  /* 0x00000000000e7806 */ /* 0x000fe200030e0100 */
[----:B0-----:R-:W-:Y:S06]  /*1add0*/  ENDCOLLECTIVE ;  /* 0x000000000000791b */ /* 0x001fec0003800000 */
.L_x_13405:
[----:B------:R-:W-:Y:S05]  /*1ade0*/  BSYNC B0 ;  /* 0x0000000000007941 */ /* 0x000fea0003800000 */
.L_x_13404:
[----:B------:R-:W-:Y:S01]  /*1adf0*/  IMAD.MOV.U32 R6, RZ, RZ, R14 ;  /* 0x000000ffff067224 */ /* 0x000fe200078e000e */
[----:B------:R-:W-:Y:S01]  /*1ae00*/  MOV R13, R2 ;  /* 0x00000002000d7202 */ /* 0x000fe20000000f00 */
[----:B------:R-:W-:Y:S02]  /*1ae10*/  IMAD.MOV.U32 R11, RZ, RZ, 0x1f ;  /* 0x0000001fff0b7424 */ /* 0x000fe400078e00ff */
[----:B------:R-:W0:Y:S01]  /*1ae20*/  POPC R4, R6 ;  /* 0x0000000600047309 */ /* 0x000e220000000000 */
[----:B------:R-:W-:Y:S02]  /*1ae30*/  IMAD.MOV.U32 R15, RZ, RZ, -0x1 ;  /* 0xffffffffff0f7424 */ /* 0x000fe400078e00ff */
[----:B0-----:R-:W-:-:S07]  /*1ae40*/  IMAD.MOV.U32 R12, RZ, RZ, R4 ;  /* 0x000000ffff0c7224 */ /* 0x001fce00078e0004 */
[----:B------:R-:W-:Y:S05]  /*1ae50*/  WARPSYNC.COLLECTIVE R15, `(.L_x_13406) ;  /* 0x000000000f087348 */ /* 0x000fea0003c00000 */
[----:B------:R0:W1:Y:S02]  /*1ae60*/  SHFL.IDX P6, R14, R13, R12, R11 ;  /* 0x0000000c0d0e7389 */ /* 0x00006400000c000b */
[----:B01----:R-:W-:Y:S01]  /*1ae70*/  ENDCOLLECTIVE ;  /* 0x000000000000791b */ /* 0x003fe20003800000 */
.L_x_13406:
[----:B------:R-:W-:Y:S01]  /*1ae80*/  IMAD.MOV.U32 R17, RZ, RZ, R14 ;  /* 0x000000ffff117224 */ /* 0x000fe200078e000e */
[----:B------:R-:W-:Y:S06]  /*1ae90*/  BRA `(.L_x_13407) ;  /* 0xffffffcc00787947 */ /* 0x000fec000383ffff */
.L_x_13293:
[----:B------:R-:W-:Y:S01]  /*1aea0*/  BSSY B0, `(.L_x_13408) ;  /* 0x0000007000007945 */ /* 0x000fe20003800000 */
[----:B------:R-:W-:Y:S01]  /*1aeb0*/  IMAD.MOV.U32 R13, RZ, RZ, R3 ;  /* 0x000000ffff0d7224 */ /* 0x000fe200078e0003 */
[----:B------:R-:W-:Y:S01]  /*1aec0*/  MOV R15, 0xffffffff ;  /* 0xffffffff000f7802 */ /* 0x000fe20000000f00 */
[----:B------:R-:W-:-:S07]  /*1aed0*/  IMAD.MOV.U32 R11, RZ, RZ, 0x1f ;  /* 0x0000001fff0b7424 */ /* 0x000fce00078e00ff */
[----:B012---:R-:W-:Y:S05]  /*1aee0*/  WARPSYNC.COLLECTIVE R15, `(.L_x_13409) ;  /* 0x000000000f087348 */ /* 0x007fea0003c00000 */
[----:B------:R3:W4:Y:S02]  /*1aef0*/  SHFL.IDX P6, R14, R13, R12, R11 ;  /* 0x0000000c0d0e7389 */ /* 0x00072400000c000b */
[----:B01234-:R-:W-:Y:S01]  /*1af00*/  ENDCOLLECTIVE ;  /* 0x000000000000791b */ /* 0x01ffe20003800000 */
.L_x_13409:
[----:B------:R-:W-:Y:S05]  /*1af10*/  BSYNC B0 ;  /* 0x0000000000007941 */ /* 0x000fea0003800000 */
.L_x_13408:
[----:B------:R-:W-:Y:S05]  /*1af20*/  BRA `(.L_x_13292) ;  /* 0xffffffcc00707947 */ /* 0x000fea000383ffff */
.L_x_13297:
[----:B0-----:R0:W2:Y:S02]  /*1af30*/  SYNCS.PHASECHK.TRANS64.TRYWAIT P0, [R9+URZ+0x30820], R0 ;  /* 0x03082000090075a7 */ /* 0x0010a4000800017f */
[----:B--2---:R-:W-:Y:S05]  /*1af40*/  @!P0 NANOSLEEP.SYNCS 0x989680 ;  /* 0x009896800000895d */ /* 0x004fea0003900000 */
[----:B------:R-:W2:Y:S02]  /*1af50*/  @!P0 SYNCS.PHASECHK.TRANS64 P0, [R9+URZ+0x30820], R0 ;  /* 0x03082000090085a7 */ /* 0x000ea4000800007f */
[----:B--2---:R-:W-:Y:S05]  /*1af60*/  @!P0 BRA `(.L_x_13297) ;  /* 0xfffffffc00f08947 */ /* 0x004fea000383ffff */
[----:B------:R-:W-:Y:S05]  /*1af70*/  BRA `(.L_x_13410) ;  /* 0xffffffd0005c7947 */ /* 0x000fea000383ffff */
.L_x_13298:
        /* <DEDUP_REMOVED lines=8> */
[----:B01--4-:R-:W-:Y:S05]  /*1b000*/  WARPSYNC.COLLECTIVE R15, `(.L_x_13412) ;  /* 0x000000000f087348 */ /* 0x013fea0003c00000 */
[----:B------:R2:W3:Y:S02]  /*1b010*/  SHFL.IDX P6, R14, R13, R12, R11 ;  /* 0x0000000c0d0e7389 */ /* 0x0004e400000c000b */
[----:B01234-:R-:W-:Y:S01]  /*1b020*/  ENDCOLLECTIVE ;  /* 0x000000000000791b */ /* 0x01ffe20003800000 */
.L_x_13412:
[----:B------:R-:W-:Y:S05]  /*1b030*/  BSYNC B0 ;  /* 0x0000000000007941 */ /* 0x000fea0003800000 */
.L_x_13411:
[----:B------:R-:W-:Y:S05]  /*1b040*/  BRA `(.L_x_13413) ;  /* 0xffffffd000447947 */ /* 0x000fea000383ffff */
.L_x_13299:
[----:B------:R-:W-:Y:S01]  /*1b050*/  BSSY B0, `(.L_x_13414) ;  /* 0x0000006000007945 */ /* 0x000fe20003800000 */
[----:B------:R-:W-:-:S07]  /*1b060*/  IMAD.MOV.U32 R15, RZ, RZ, -0x1 ;  /* 0xffffffffff0f7424 */ /* 0x000fce00078e00ff */
[----:B01--4-:R-:W-:Y:S05]  /*1b070*/  WARPSYNC.COLLECTIVE R15, `(.L_x_13415) ;  /* 0x000000000f0c7348 */ /* 0x013fea0003c00000 */
[----:B------:R-:W-:Y:S02]  /*1b080*/  ELECT P6, UR62, PT ;  /* 0x00000000003e782f */ /* 0x000fe400038c0000 */
[----:B------:R-:W-:Y:S01]  /*1b090*/  MOV R14, UR62 ;  /* 0x0000003e000e7c02 */ /* 0x000fe20008000f00 */
[----:B01--4-:R-:W-:Y:S10]  /*1b0a0*/  ENDCOLLECTIVE ;  /* 0x000000000000791b */ /* 0x013ff40003800000 */
.L_x_13415:
[----:B------:R-:W-:Y:S05]  /*1b0b0*/  BSYNC B0 ;  /* 0x0000000000007941 */ /* 0x000fea0003800000 */
.L_x_13414:
[----:B------:R-:W-:Y:S05]  /*1b0c0*/  BRA `(.L_x_13416) ;  /* 0xffffffd000387947 */ /* 0x000fea000383ffff */
.L_x_13301:
[----:B0-----:R0:W2:Y:S02]  /*1b0d0*/  SYNCS.PHASECHK.TRANS64.TRYWAIT P0, [R5+URZ], R4 ;  /* 0x00000004050075a7 */ /* 0x0010a4000800017f */
[----:B--2---:R-:W-:Y:S05]  /*1b0e0*/  @!P0 NANOSLEEP.SYNCS 0x989680 ;  /* 0x009896800000895d */ /* 0x004fea0003900000 */
[----:B------:R-:W2:Y:S02]  /*1b0f0*/  @!P0 SYNCS.PHASECHK.TRANS64 P0, [R5+URZ], R4 ;  /* 0x00000004050085a7 */ /* 0x000ea4000800007f */
[----:B--2---:R-:W-:Y:S05]  /*1b100*/  @!P0 BRA `(.L_x_13301) ;  /* 0xfffffffc00f08947 */ /* 0x004fea000383ffff */
[----:B------:R-:W-:Y:S05]  /*1b110*/  BRA `(.L_x_13417) ;  /* 0xffffffd0006c7947 */ /* 0x000fea000383ffff */
.L_x_13302:
[----:B--2---:R2:W3:Y:S02]  /*1b120*/  SYNCS.PHASECHK.TRANS64.TRYWAIT P0, [R3+URZ], R2 ;  /* 0x00000002030075a7 */ /* 0x0044e4000800017f */
[----:B---3--:R-:W-:Y:S05]  /*1b130*/  @!P0 NANOSLEEP.SYNCS 0x989680 ;  /* 0x009896800000895d */ /* 0x008fea0003900000 */
[----:B------:R-:W3:Y:S02]  /*1b140*/  @!P0 SYNCS.PHASECHK.TRANS64 P0, [R3+URZ], R2 ;  /* 0x00000002030085a7 */ /* 0x000ee4000800007f */
[----:B---3--:R-:W-:Y:S05]  /*1b150*/  @!P0 BRA `(.L_x_13302) ;  /* 0xfffffffc00f08947 */ /* 0x008fea000383ffff */
[----:B------:R-:W-:Y:S05]  /*1b160*/  BRA `(.L_x_13418) ;  /* 0xffffffd000607947 */ /* 0x000fea000383ffff */
.L_x_13304:
[----:B---3--:R3:W0:Y:S02]  /*1b170*/  SYNCS.PHASECHK.TRANS64.TRYWAIT P0, [R23+URZ], R4 ;  /* 0x00000004170075a7 */ /* 0x008624000800017f */
[----:B0-----:R-:W-:Y:S05]  /*1b180*/  @!P0 NANOSLEEP.SYNCS 0x989680 ;  /* 0x009896800000895d */ /* 0x001fea0003900000 */
[----:B------:R-:W0:Y:S02]  /*1b190*/  @!P0 SYNCS.PHASECHK.TRANS64 P0, [R23+URZ], R4 ;  /* 0x00000004170085a7 */ /* 0x000e24000800007f */
[----:B0-----:R-:W-:Y:S05]  /*1b1a0*/  @!P0 BRA `(.L_x_13304) ;  /* 0xfffffffc00f08947 */ /* 0x001fea000383ffff */
[----:B------:R-:W-:Y:S05]  /*1b1b0*/  BRA `(.L_x_13419) ;  /* 0xffffffd000647947 */ /* 0x000fea000383ffff */
.L_x_13420:
        /* <DEDUP_REMOVED lines=12> */
.L_x_15330:


//--------------------- .text._ZN7cutlass13device_kernelIN5flash11enable_sm90INS1_16FlashAttnFwdSm90INS1_25CollectiveMainloopFwdSm90ILi2EN4cute5tupleIJNS5_1CILi1EEES8_S8_EEENS6_IJNS7_ILi192EEENS7_ILi128EEENS7_ILi64EEEEEELi64ENS_10bfloat16_tEfNS_4arch4Sm90ELb0ELb1ELb1ELb0ELb0ELb0ELb0ELb1ELb1ELb1ELb0ELb0EEENS1_21CollectiveEpilogueFwdINS6_IJSA_SC_SB_EEES9_SE_SG_Li384ELb0ELb1ELb0ELb0EEENS1_30DynamicPersistentTileSchedulerILi384ELi128ELb0ELb1ELb1EEEEEEEEEvNT_6ParamsE --------------------------
	.section	.text._ZN7cutlass13device_kernelIN5flash11enable_sm90INS1_16FlashAttnFwdSm90INS1_25CollectiveMainloopFwdSm90ILi2EN4cute5tupleIJNS5_1CILi1EEES8_S8_EEENS6_IJNS7_ILi192EEENS7_ILi128EEENS7_ILi64EEEEEELi64ENS_10bfloat16_tEfNS_4arch4Sm90ELb0ELb1ELb1ELb0ELb0ELb0ELb0ELb1ELb1ELb1ELb0ELb0EEENS1_21CollectiveEpilogueFwdINS6_IJSA_SC_SB_EEES9_SE_SG_Li384ELb0ELb1ELb0ELb0EEENS1_30DynamicPersistentTileSchedulerILi384ELi128ELb0ELb1ELb1EEEEEEEEEvNT_6ParamsE,"ax",@progbits
	.align	128
.text._ZN7cutlass13device_kernelIN5flash11enable_sm90INS1_16FlashAttnFwdSm90INS1_25CollectiveMainloopFwdSm90ILi2EN4cute5tupleIJNS5_1CILi1EEES8_S8_EEENS6_IJNS7_ILi192EEENS7_ILi128EEENS7_ILi64EEEEEELi64ENS_10bfloat16_tEfNS_4arch4Sm90ELb0ELb1ELb1ELb0ELb0ELb0ELb0ELb1ELb1ELb1ELb0ELb0EEENS1_21CollectiveEpilogueFwdINS6_IJSA_SC_SB_EEES9_SE_SG_Li384ELb0ELb1ELb0ELb0EEENS1_30DynamicPersistentTileSchedulerILi384ELi128ELb0ELb1ELb1EEEEEEEEEvNT_6ParamsE:
        .type           _ZN7cutlass13device_kernelIN5flash11enable_sm90INS1_16FlashAttnFwdSm90INS1_25CollectiveMainloopFwdSm90ILi2EN4cute5tupleIJNS5_1CILi1EEES8_S8_EEENS6_IJNS7_ILi192EEENS7_ILi128EEENS7_ILi64EEEEEELi64ENS_10bfloat16_tEfNS_4arch4Sm90ELb0ELb1ELb1ELb0ELb0ELb0ELb0ELb1ELb1ELb1ELb0ELb0EEENS1_21CollectiveEpilogueFwdINS6_IJSA_SC_SB_EEES9_SE_SG_Li384ELb0ELb1ELb0ELb0EEENS1_30DynamicPersistentTileSchedulerILi384ELi128ELb0ELb1ELb1EEEEEEEEEvNT_6ParamsE,@function
        .size           _ZN7cutlass13device_kernelIN5flash11enable_sm90INS1_16FlashAttnFwdSm90INS1_25CollectiveMainloopFwdSm90ILi2EN4cute5tupleIJNS5_1CILi1EEES8_S8_EEENS6_IJNS7_ILi192EEENS7_ILi128EEENS7_ILi64EEEEEELi64ENS_10bfloat16_tEfNS_4arch4Sm90ELb0ELb1ELb1ELb0ELb0ELb0ELb0ELb1ELb1ELb1ELb0ELb0EEENS1_21CollectiveEpilogueFwdINS6_IJSA_SC_SB_EEES9_SE_SG_Li384ELb0ELb1ELb0ELb0EEENS1_30DynamicPersistentTileSchedulerILi384ELi128ELb0ELb1ELb1EEEEEEEEEvNT_6ParamsE,(.L_x_15331 - _ZN7cutlass13device_kernelIN5flash11enable_sm90INS1_16FlashAttnFwdSm90INS1_25CollectiveMainloopFwdSm90ILi2EN4cute5tupleIJNS5_1CILi1EEES8_S8_EEENS6_IJNS7_ILi192EEENS7_ILi128EEENS7_ILi64EEEEEELi64ENS_10bfloat16_tEfNS_4arch4Sm90ELb0ELb1ELb1ELb0ELb0ELb0ELb0ELb1ELb1ELb1ELb0ELb0EEENS1_21CollectiveEpilogueFwdINS6_IJSA_SC_SB_EEES9_SE_SG_Li384ELb0ELb1ELb0ELb0EEENS1_30DynamicPersistentTileSchedulerILi384ELi128ELb0ELb1ELb1EEEEEEEEEvNT_6ParamsE)
        .other          _ZN7cutlass13device_kernelIN5flash11enable_sm90INS1_16FlashAttnFwdSm90INS1_25CollectiveMainloopFwdSm90ILi2EN4cute5tupleIJNS5_1CILi1EEES8_S8_EEENS6_IJNS7_ILi192EEENS7_ILi128EEENS7_ILi64EEEEEELi64ENS_10bfloat16_tEfNS_4arch4Sm90ELb0ELb1ELb1ELb0ELb0ELb0ELb0ELb1ELb1ELb1ELb0ELb0EEENS1_21CollectiveEpilogueFwdINS6_IJSA_SC_SB_EEES9_SE_SG_Li384ELb0ELb1ELb0ELb0EEENS1_30DynamicPersistentTileSchedulerILi384ELi128ELb0ELb1ELb1EEEEEEEEEvNT_6ParamsE,@"STO_CUDA_ENTRY STV_DEFAULT"
_ZN7cutlass13device_kernelIN5flash11enable_sm90INS1_16FlashAttnFwdSm90INS1_25CollectiveMainloopFwdSm90ILi2EN4cute5tupleIJNS5_1CILi1EEES8_S8_EEENS6_IJNS7_ILi192EEENS7_ILi128EEENS7_ILi64EEEEEELi64ENS_10bfloat16_tEfNS_4arch4Sm90ELb0ELb1ELb1ELb0ELb0ELb0ELb0ELb1ELb1ELb1ELb0ELb0EEENS1_21CollectiveEpilogueFwdINS6_IJSA_SC_SB_EEES9_SE_SG_Li384ELb0ELb1ELb0ELb0EEENS1_30DynamicPersistentTileSchedulerILi384ELi128ELb0ELb1ELb1EEEEEEEEEvNT_6ParamsE:
        /* <DEDUP_REMOVED lines=17> */
.L_x_13422:
[----:B------:R-:W-:Y:S05]  /*0110*/  BSYNC B0 ;  /* 0x0000000000007941 */ /* 0x000fea0003800000 */
.L_x_13421:
        /* <DEDUP_REMOVED lines=41> */
.L_x_13423:
        /* <DEDUP_REMOVED lines=22> */
.L_x_13424:
        /* <DEDUP_REMOVED lines=18> */
.L_x_13425:
        /* <DEDUP_REMOVED lines=22> */
.L_x_13426:
        /* <DEDUP_REMOVED lines=22> */
.L_x_13427:
[----:B------:R-:W-:Y:S01]  /*08f0*/  PLOP3.LUT P0, PT, PT, PT, UP0, 0x80, 0x0 ;  /* 0x000000000000781c */ /* 0x000fe20003f0f008 */
[----:B------:R-:W-:Y:S01]  /*0900*/  UMOV UR38, 0x1 ;  /* 0x0000000100267882 */ /* 0x000fe20000000000 */
[----:B------:R-:W-:Y:S01]  /*0910*/  NOP ;  /* 0x0000000000007918 */ /* 0x000fe20000000000 */
[----:B------:R-:W-:Y:S01]  /*0920*/  USEL UR38, UR38, 0x2, !UP0 ;  /* 0x0000000226267887 */ /* 0x000fe2000c000000 */
[----:B------:R-:W-:Y:S01]  /*0930*/  ULDC.64 UR48, c[0x0][0x208] ;  /* 0x0000820000307ab9 */ /* 0x000fe20000000a00 */
[----:B012-4-:R-:W-:Y:S08]  /*0940*/  BAR.SYNC.DEFER_BLOCKING 0x0 ;  /* 0x0000000000007b1d */ /* 0x017ff00000010000 */
[----:B------:R-:W-:Y:S05]  /*0950*/  @!P0 BRA `(.L_x_13428) ;  /* 0x000000f8002c8947 */ /* 0x000fea0003800000 */
.L_x_13429:
        /* <DEDUP_REMOVED lines=22> */
[----:B------:R-:W-:Y:S02]  /*0ac0*/  LEA.HI R2, R0, R10, RZ, 0x4 ;  /* 0x0000000a00027211 */ /* 0x000fe400078f20ff */
[----:B------:R-:W-:Y:S01]  /*0ad0*/  LOP3.LUT R153, R154, 0xffffff80, RZ, 0xc0, !PT ;  /* 0xffffff809a997812 */ /* 0x000fe200078ec0ff */
[----:B------:R-:W-:Y:S01]  /*0ae0*/  IMAD.SHL.U32 R4, R3, 0x20, RZ ;  /* 0x0000002003047824 */ /* 0x000fe200078e00ff */
[----:B------:R-:W-:Y:S02]  /*0af0*/  SHF.R.S32.HI R5, RZ, 0x4, R2 ;  /* 0x00000004ff057819 */ /* 0x000fe40000011402 */
[----:B------:R-:W-:Y:S01]  /*0b00*/  LOP3.LUT R3, R2, 0x3fffff0, RZ, 0xc0, !PT ;  /* 0x03fffff002037812 */ /* 0x000fe200078ec0ff */
[----:B------:R-:W-:Y:S01]  /*0b10*/  IMAD.IADD R153, R10, 0x1, -R153 ;  /* 0x000000010a997824 */ /* 0x000fe200078e0a99 */
[----:B------:R-:W-:-:S02]  /*0b20*/  LEA.HI R2, R2, R5, RZ, 0x1 ;  /* 0x0000000502027211 */ /* 0x000fc400078f08ff */
[----:B------:R-:W-:Y:S01]  /*0b30*/  LOP3.LUT R4, R4, 0xfffffc00, RZ, 0xc0, !PT ;  /* 0xfffffc0004047812 */ /* 0x000fe200078ec0ff */
[----:B------:R-:W-:Y:S01]  /*0b40*/  IMAD.IADD R3, R10, 0x1, -R3 ;  /* 0x000000010a037824 */ /* 0x000fe200078e0a03 */
[----:B------:R-:W-:Y:S02]  /*0b50*/  SHF.R.S32.HI R6, RZ, 0x1f, R153 ;  /* 0x0000001fff067819 */ /* 0x000fe40000011499 */
[----:B------:R-:W-:Y:S01]  /*0b60*/  LOP3.LUT R2, R2, 0x1ffffffe, RZ, 0xc0, !PT ;  /* 0x1ffffffe02027812 */ /* 0x000fe200078ec0ff */
[----:B------:R-:W-:Y:S01]  /*0b70*/  IMAD R3, R3, 0x40, R4 ;  /* 0x0000004003037824 */ /* 0x000fe200078e0204 */
[----:B------:R-:W-:Y:S02]  /*0b80*/  LEA.HI R4, R6, R153, RZ, 0x2 ;  /* 0x0000009906047211 */ /* 0x000fe400078f10ff */
[----:B------:R-:W-:Y:S01]  /*0b90*/  LEA.HI R7, R0, R10, RZ, 0x2 ;  /* 0x0000000a00077211 */ /* 0x000fe200078f10ff */
[----:B------:R-:W-:Y:S01]  /*0ba0*/  IMAD.IADD R2, R5, 0x1, -R2 ;  /* 0x0000000105027824 */ /* 0x000fe200078e0a02 */
[----:B------:R-:W-:-:S02]  /*0bb0*/  SHF.R.S32.HI R5, RZ, 0x2, R4 ;  /* 0x00000002ff057819 */ /* 0x000fc40000011404 */
[----:B------:R-:W-:Y:S01]  /*0bc0*/  SHF.R.S32.HI R8, RZ, 0x1f, R4 ;  /* 0x0000001fff087819 */ /* 0x000fe20000011404 */
[----:B------:R-:W-:Y:S01]  /*0bd0*/  IMAD R156, R2, 0x8, R3 ;  /* 0x00000008029c7824 */ /* 0x000fe200078e0203 */
[----:B------:R-:W-:Y:S02]  /*0be0*/  SHF.R.S32.HI R154, RZ, 0x7, R154 ;  /* 0x00000007ff9a7819 */ /* 0x000fe4000001149a */
[----:B------:R-:W-:Y:S02]  /*0bf0*/  LOP3.LUT R7, R7, 0xfffffffc, RZ, 0xc0, !PT ;  /* 0xfffffffc07077812 */ /* 0x000fe400078ec0ff */
[----:B------:R-:W-:Y:S01]  /*0c00*/  LEA.HI R8, R8, R5, RZ, 0x3 ;  /* 0x0000000508087211 */ /* 0x000fe200078f18ff */
[----:B------:R-:W-:Y:S01]  /*0c10*/  IMAD.HI R2, R154, 0x55555556, RZ ;  /* 0x555555569a027827 */ /* 0x000fe200078e02ff */
[----:B------:R-:W-:Y:S02]  /*0c20*/  LEA.HI R0, R0, R10, RZ, 0x3 ;  /* 0x0000000a00007211 */ /* 0x000fe400078f18ff */
[----:B------:R-:W-:Y:S01]  /*0c30*/  LOP3.LUT R8, R8, 0xfffffff8, RZ, 0xc0, !PT ;  /* 0xfffffff808087812 */ /* 0x000fe200078ec0ff */
[----:B------:R-:W-:Y:S01]  /*0c40*/  IMAD.IADD R7, R10, 0x1, -R7 ;  /* 0x000000010a077824 */ /* 0x000fe200078e0a07 */
[----:B------:R-:W-:-:S02]  /*0c50*/  LEA.HI R6, R6, R153, RZ, 0x5 ;  /* 0x0000009906067211 */ /* 0x000fc400078f28ff */
[----:B------:R-:W-:Y:S01]  /*0c60*/  LOP3.LUT R18, R0, 0xfffffff8, RZ, 0xc0, !PT ;  /* 0xfffffff800127812 */ /* 0x000fe200078ec0ff */
[----:B------:R-:W-:Y:S01]  /*0c70*/  IMAD.IADD R5, R5, 0x1, -R8 ;  /* 0x0000000105057824 */ /* 0x000fe200078e0a08 */
[----:B------:R-:W-:Y:S02]  /*0c80*/  LEA.HI R9, R7, R7, RZ, 0x1 ;  /* 0x0000000707097211 */ /* 0x000fe400078f08ff */
[----:B------:R-:W-:Y:S01]  /*0c90*/  LEA.HI R3, R2, R2, RZ, 0x1 ;  /* 0x0000000202037211 */ /* 0x000fe200078f08ff */
[----:B------:R-:W-:Y:S01]  /*0ca0*/  IMAD.IADD R18, R10, 0x1, -R18 ;  /* 0x000000010a127824 */ /* 0x000fe200078e0a12 */
[----:B------:R-:W-:Y:S02]  /*0cb0*/  SHF.R.S32.HI R6, RZ, 0x5, R6 ;  /* 0x00000005ff067819 */ /* 0x000fe40000011406 */
[----:B------:R-:W-:Y:S01]  /*0cc0*/  LOP3.LUT R2, R9, 0x1ffffffe, RZ, 0xc0, !PT ;  /* 0x1ffffffe09027812 */ /* 0x000fe200078ec0ff */
[----:B------:R-:W-:Y:S01]  /*0cd0*/  IMAD R3, R3, -0x3, R154 ;  /* 0xfffffffd03037824 */ /* 0x000fe200078e029a */
[----:B------:R-:W-:Y:S01]  /*0ce0*/  LOP3.LUT R16, R4, 0x7ffffffc, RZ, 0xc0, !PT ;  /* 0x7ffffffc04107812 */ /* 0x000fe200078ec0ff */
[----:B------:R-:W-:Y:S01]  /*0cf0*/  IMAD R6, R6, 0x10, R5 ;  /* 0x0000001006067824 */ /* 0x000fe200078e0205 */
[----:B------:R-:W-:Y:S01]  /*0d00*/  SHF.R.S32.HI R152, RZ, 0x3, R0 ;  /* 0x00000003ff987819 */ /* 0x000fe20000011400 */
[----:B------:R-:W-:-:S02]  /*0d10*/  IMAD.SHL.U32 R19, R18, 0x8, RZ ;  /* 0x0000000812137824 */ /* 0x000fc400078e00ff */
[----:B------:R-:W-:Y:S02]  /*0d20*/  IMAD.IADD R2, R7, 0x1, -R2 ;  /* 0x0000000107027824 */ /* 0x000fe400078e0a02 */
[----:B------:R-:W-:Y:S01]  /*0d30*/  IMAD R155, R3, 0x40, R6 ;  /* 0x00000040039b7824 */ /* 0x000fe200078e0206 */
[----:B------:R-:W-:Y:S01]  /*0d40*/  SHF.R.S32.HI R157, RZ, 0x1f, R19 ;  /* 0x0000001fff9d7819 */ /* 0x000fe20000011413 */
[----:B------:R-:W-:Y:S02]  /*0d50*/  IMAD.IADD R16, R153, 0x1, -R16 ;  /* 0x0000000199107824 */ /* 0x000fe400078e0a10 */
[----:B------:R-:W-:-:S07]  /*0d60*/  IMAD R17, R2, 0x8, R155 ;  /* 0x0000000802117824 */ /* 0x000fce00078e029b */
.L_x_13514:
        /* <DEDUP_REMOVED lines=12> */
[----:B012--5:R-:W-:Y:S05]  /*0e30*/  @!P0 BRA `(.L_x_13430) ;  /* 0x0000000000208947 */ /* 0x027fea0003800000 */
        /* <DEDUP_REMOVED lines=8> */
.L_x_13430:
[----:B------:R-:W-:Y:S01]  /*0ec0*/  ULDC UR7, c[0x0][0xc54] ;  /* 0x0003150000077ab9 */ /* 0x000fe20000000800 */
[----:B------:R-:W-:Y:S01]  /*0ed0*/  UMOV UR6, UR9 ;  /* 0x0000000900067c82 */ /* 0x000fe20008000000 */
[----:B------:R-:W-:-:S11]  /*0ee0*/  UISETP.NE.AND UP0, UPT, UR7, 0x1, UPT ;  /* 0x000000010700788c */ /* 0x000fd6000bf05270 */
[----:B------:R-:W-:Y:S02]  /*0ef0*/  @UP0 ULDC.64 UR10, c[0x0][0xc58] ;  /* 0x00031600000a0ab9 */ /* 0x000fe40000000a00 */
[----:B------:R-:W-:-:S04]  /*0f00*/  UIMAD.WIDE.U32 UR4, UR9, UR10, URZ ;  /* 0x0000000a090472a5 */ /* 0x000fc8000f8e003f */
[----:B------:R-:W-:-:S04]  /*0f10*/  @UP0 USHF.R.U32.HI UR6, URZ, UR11, UR5 ;  /* 0x0000000b3f060299 */ /* 0x000fc80008011605 */
[----:B------:R-:W-:-:S12]  /*0f20*/  UIMAD UR4, UR6, UR7, URZ ;  /* 0x00000007060472a4 */ /* 0x000fd8000f8e023f */
.L_x_13431:
        /* <DEDUP_REMOVED lines=49> */
.L_x_13433:
[----:B------:R-:W-:-:S11]  /*1240*/  UISETP.NE.AND UP0, UPT, UR5, 0x1, UPT ;  /* 0x000000010500788c */ /* 0x000fd6000bf05270 */
[----:B------:R-:W-:Y:S02]  /*1250*/  @UP0 ULDC.64 UR8, c[0x0][0x9e8] ;  /* 0x00027a0000080ab9 */ /* 0x000fe40000000a00 */
[----:B------:R-:W-:-:S04]  /*1260*/  UIMAD.WIDE.U32 UR6, UR4, UR8, URZ ;  /* 0x00000008040672a5 */ /* 0x000fc8000f8e003f */
[----:B------:R-:W-:-:S12]  /*1270*/  @UP0 USHF.R.U32.HI UR4, URZ, UR9, UR7 ;  /* 0x000000093f040299 */ /* 0x000fd80008011607 */
.L_x_13434:
[----:B------:R-:W-:-:S06]  /*1280*/  UIMAD UR4, UR4, UR5, UR5 ;  /* 0x00000005040472a4 */ /* 0x000fcc000f8e0205 */
[----:B------:R-:W-:-:S07]  /*1290*/  VIMNMX R0, R0, UR4, PT ;  /* 0x0000000400007c48 */ /* 0x000fce000bfe0100 */
.L_x_13432:
        /* <DEDUP_REMOVED lines=29> */
.L_x_13436:
[----:B------:R-:W-:-:S11]  /*1470*/  UISETP.NE.AND UP0, UPT, UR5, 0x1, UPT ;  /* 0x000000010500788c */ /* 0x000fd6000bf05270 */
[----:B------:R-:W-:Y:S02]  /*1480*/  @UP0 ULDC.64 UR10, c[0x0][0x9e8] ;  /* 0x00027a00000a0ab9 */ /* 0x000fe40000000a00 */
[----:B------:R-:W-:-:S04]  /*1490*/  UIMAD.WIDE.U32 UR6, UR4, UR10, URZ ;  /* 0x0000000a040672a5 */ /* 0x000fc8000f8e003f */
[----:B------:R-:W-:-:S12]  /*14a0*/  @UP0 USHF.R.U32.HI UR4, URZ, UR11, UR7 ;  /* 0x0000000b3f040299 */ /* 0x000fd80008011607 */
.L_x_13437:
[----:B------:R-:W-:-:S04]  /*14b0*/  UIMAD UR4, UR4, UR5, URZ ;  /* 0x00000005040472a4 */ /* 0x000fc8000f8e023f */
[----:B------:R-:W-:-:S04]  /*14c0*/  UISETP.LT.AND UP0, UPT, UR9, UR4, UPT ;  /* 0x000000040900728c */ /* 0x000fc8000bf01270 */
[----:B------:R-:W-:-:S12]  /*14d0*/  USEL UR9, UR9, UR4, !UP0 ;  /* 0x0000000409097287 */ /* 0x000fd8000c000000 */
.L_x_13435:
        /* <DEDUP_REMOVED lines=17> */
[----:B------:R-:W-:Y:S01]  /*15f0*/  CS2R R12, SRZ ;  /* 0x00000000000c7805 */ /* 0x000fe2000001ff00 */
[----:B------:R-:W-:Y:S01]  /*1600*/  IMAD.MOV.U32 R106, RZ, RZ, RZ ;  /* 0x000000ffff6a7224 */ /* 0x000fe200078e00ff */
[----:B------:R-:W-:Y:S01]  /*1610*/  CS2R R102, SRZ ;  /* 0x0000000000667805 */ /* 0x000fe2000001ff00 */
[----:B------:R-:W-:Y:S01]  /*1620*/  IMAD.MOV.U32 R41, RZ, RZ, RZ ;  /* 0x000000ffff297224 */ /* 0x000fe200078e00ff */
[----:B------:R-:W-:-:S02]  /*1630*/  CS2R R100, SRZ ;  /* 0x0000000000647805 */ /* 0x000fc4000001ff00 */
[----:B------:R-:W-:Y:S02]  /*1640*/  ISETP.GT.AND P1, PT, R88, UR43, PT ;  /* 0x0000002b58007c0c */ /* 0x000fe4000bf24270 */
[----:B------:R-:W-:Y:S02]  /*1650*/  CS2R R98, SRZ ;  /* 0x0000000000627805 */ /* 0x000fe4000001ff00 */
[----:B------:R-:W-:Y:S02]  /*1660*/  CS2R R96, SRZ ;  /* 0x0000000000607805 */ /* 0x000fe4000001ff00 */
[----:B------:R-:W-:Y:S02]  /*1670*/  CS2R R94, SRZ ;  /* 0x00000000005e7805 */ /* 0x000fe4000001ff00 */
[----:B------:R-:W-:Y:S02]  /*1680*/  CS2R R92, SRZ ;  /* 0x00000000005c7805 */ /* 0x000fe4000001ff00 */
[----:B------:R-:W-:Y:S01]  /*1690*/  CS2R R90, SRZ ;  /* 0x00000000005a7805 */ /* 0x000fe2000001ff00 */
[----:B------:R-:W-:-:S02]  /*16a0*/  IMAD.MOV.U32 R89, RZ, RZ, RZ ;  /* 0x000000ffff597224 */ /* 0x000fc400078e00ff */
[----:B------:R-:W-:Y:S05]  /*16b0*/  @!P1 BRA `(.L_x_13438) ;  /* 0x000000d400a49947 */ /* 0x000fea0003800000 */
[----:B------:R-:W0:Y:S01]  /*16c0*/  SHFL.IDX PT, R0, R154, RZ, 0x1f ;  /* 0x00001fff9a007589 */ /* 0x000e2200000e0000 */
[----:B------:R-:W1:Y:S01]  /*16d0*/  S2UR UR6, SR_CgaCtaId ;  /* 0x00000000000679c3 */ /* 0x000e620000008800 */
[----:B------:R-:W-:Y:S01]  /*16e0*/  UMOV UR45, 0x400 ;  /* 0x00000400002d7882 */ /* 0x000fe20000000000 */
[----:B0-----:R-:W-:Y:S01]  /*16f0*/  R2UR UR44, R0 ;  /* 0x00000000002c72ca */ /* 0x001fe200000e0000 */
[----:B-1----:R-:W-:-:S12]  /*1700*/  ULEA UR45, UR6, UR45, 0x18 ;  /* 0x0000002d062d7291 */ /* 0x002fd8000f8ec03f */
[----:B------:R-:W-:Y:S02]  /*1710*/  UIMAD.WIDE UR4, UR44, 0x55555556, URZ ;  /* 0x555555562c0478a5 */ /* 0x000fe4000f8e023f */
[----:B------:R-:W-:Y:S02]  /*1720*/  UIADD3 UR4, UR45, 0x8400, URZ ;  /* 0x000084002d047890 */ /* 0x000fe4000fffe03f */
[----:B------:R-:W-:Y:S02]  /*1730*/  ULEA.HI UR5, UR5, UR5, URZ, 0x1 ;  /* 0x0000000505057291 */ /* 0x000fe4000f8f083f */
[----:B------:R-:W-:Y:S02]  /*1740*/  ULOP3.LUT UP0, URZ, UR4, 0x3ff, URZ, 0xc0, !UPT ;  /* 0x000003ff043f7892 */ /* 0x000fe4000f80c03f */
[----:B------:R-:W-:-:S04]  /*1750*/  UIMAD UR5, UR5, -0x3, UR44 ;  /* 0xfffffffd050578a4 */ /* 0x000fc8000f8e022c */
[----:B------:R-:W-:Y:S01]  /*1760*/  PLOP3.LUT P0, PT, PT, PT, UP0, 0x80, 0x0 ;  /* 0x000000000000781c */ /* 0x000fe20003f0f008 */
[----:B------:R-:W-:-:S04]  /*1770*/  ULEA UR5, UR5, UR4, 0xd ;  /* 0x0000000405057291 */ /* 0x000fc8000f8e683f */
[----:B------:R-:W-:-:S04]  /*1780*/  USHF.R.U32.HI UR5, URZ, 0x4, UR5 ;  /* 0x000000043f057899 */ /* 0x000fc80008011605 */
        /* <DEDUP_REMOVED lines=18> */
.L_x_13439:
        /* <DEDUP_REMOVED lines=9> */
.L_x_13612:
[----:B------:R-:W-:Y:S05]  /*1940*/  @!P0 BRA `(.L_x_13441) ;  /* 0x0000000000048947 */ /* 0x000fea0003800000 */
[----:B------:R-:W-:Y:S01]  /*1950*/  BPT.TRAP 0x1 ;  /* 0x000000040000795c */ /* 0x000fe20000300000 */
.L_x_13441:
[----:B------:R-:W-:Y:S02]  /*1960*/  IMAD.U32 R15, RZ, RZ, UR37 ;  /* 0x00000025ff0f7e24 */ /* 0x000fe4000f8e00ff */
[----:B0-----:R-:W-:-:S03]  /*1970*/  IMAD.U32 R0, RZ, RZ, UR36 ;  /* 0x00000024ff007e24 */ /* 0x001fc6000f8e00ff */
[----:B------:R-:W-:Y:S02]  /*1980*/  LEA R15, R15, UR45, 0x3 ;  /* 0x0000002d0f0f7c11 */ /* 0x000fe4000f8e18ff */
[----:B------:R-:W-:-:S04]  /*1990*/  SHF.L.U32 R0, R0, 0x1f, RZ ;  /* 0x0000001f00007819 */ /* 0x000fc800000006ff */
[----:B------:R0:W1:Y:S01]  /*19a0*/  SYNCS.PHASECHK.TRANS64.TRYWAIT P2, [R15+URZ+0x16830], R0 ;  /* 0x016830000f0075a7 */ /* 0x000062000804017f */
[----:B------:R-:W-:Y:S05]  /*19b0*/  @!P0 BRA `(.L_x_13442) ;  /* 0x0000000000048947 */ /* 0x000fea0003800000 */
[----:B------:R-:W-:Y:S01]  /*19c0*/  BPT.TRAP 0x1 ;  /* 0x000000040000795c */ /* 0x000fe20000300000 */
.L_x_13442:
[----:B------:R-:W2:Y:S02]  /*19d0*/  S2R R2, SR_TID.X ;  /* 0x0000000000027919 */ /* 0x000ea40000002100 */
[----:B--2---:R-:W-:Y:S01]  /*19e0*/  LOP3.LUT P1, RZ, R2, 0x7f, RZ, 0xc0, !PT ;  /* 0x0000007f02ff7812 */ /* 0x004fe2000782c0ff */
[----:B-1----:R-:W-:-:S12]  /*19f0*/  @P2 BRA `(.L_x_13443) ;  /* 0x0000000000082947 */ /* 0x002fd80003800000 */
[----:B------:R-:W1:Y:S02]  /*1a00*/  SYNCS.PHASECHK.TRANS64.TRYWAIT P2, [R15+URZ+0x16830], R0 ;  /* 0x016830000f0075a7 */ /* 0x000e64000804017f */
[----:B-1----:R-:W-:Y:S05]  /*1a10*/  @!P2 BRA `(.L_x_13444) ;  /* 0x00000128003ca947 */ /* 0x002fea0003800000 */
.L_x_13443:
[----:B------:R-:W-:Y:S05]  /*1a20*/  WARPSYNC.ALL ;  /* 0x0000000000007948 */ /* 0x000fea0003800000 */
[----:B------:R-:W-:Y:S01]  /*1a30*/  UIADD3 UR4, UR45, 0xe400, URZ ;  /* 0x0000e4002d047890 */ /* 0x000fe2000fffe03f */
[----:B------:R-:W-:Y:S01]  /*1a40*/  WARPGROUP.ARRIVE ;  /* 0x00000000000079c5 */ /* 0x000fe20000000000 */
[----:B------:R-:W-:Y:S01]  /*1a50*/  ULOP3.LUT UR16, UR51, 0x10000, URZ, 0xfc, !UPT ;  /* 0x0001000033107892 */ /* 0x000fe2000f8efc3f */
[----:B01----:R-:W-:Y:S01]  /*1a60*/  @!P1 VIADD R15, R15, 0x16840 ;  /* 0x000168400f0f9836 */ /* 0x003fe20000000000 */
[----:B------:R-:W-:Y:S01]  /*1a70*/  USHF.R.U32.HI UR4, URZ, 0x4, UR4 ;  /* 0x000000043f047899 */ /* 0x000fe20008011604 */
[----:B------:R-:W-:Y:S01]  /*1a80*/  UMOV UR17, 0x40000040 ;  /* 0x4000004000117882 */ /* 0x000fe20000000000 */
[----:B------:R-:W-:-:S02]  /*1a90*/  UMOV UR19, 0x40000040 ;  /* 0x4000004000137882 */ /* 0x000fc40000000000 */
[----:B------:R-:W-:Y:S01]  /*1aa0*/  ULOP3.LUT UR4, UR4, 0x3fff, URZ, 0xc0, !UPT ;  /* 0x00003fff04047892 */ /* 0x000fe2000f8ec03f */
[----:B------:R-:W-:Y:S01]  /*1ab0*/  @!P1 PRMT R15, RZ, 0x654, R15 ;  /* 0x00000654ff0f9816 */ /* 0x000fe2000000000f */
[----:B------:R-:W-:Y:S01]  /*1ac0*/  UMOV UR5, 0x40000040 ;  /* 0x4000004000057882 */ /* 0x000fe20000000000 */
[----:B------:R-:W-:Y:S01]  /*1ad0*/  UMOV UR7, 0x40000040 ;  /* 0x4000004000077882 */ /* 0x000fe20000000000 */
[----:B------:R-:W-:Y:S02]  /*1ae0*/  ULOP3.LUT UR20, UR4, 0x10000, URZ, 0xfc, !UPT ;  /* 0x0001000004147892 */ /* 0x000fe4000f8efc3f */
[----:B------:R-:W-:Y:S02]  /*1af0*/  UIADD3 UR4, UR16, 0x2, URZ ;  /* 0x0000000210047890 */ /* 0x000fe4000fffe03f */
[----:B------:R-:W-:Y:S02]  /*1b00*/  ULEA UR18, UR37, UR20, 0xa ;  /* 0x0000001425127291 */ /* 0x000fe4000f8e503f */
[----:B------:R-:W-:-:S02]  /*1b10*/  UIADD3 UR8, UR16, 0x4, URZ ;  /* 0x0000000410087890 */ /* 0x000fc4000fffe03f */
[----:B------:R-:W-:Y:S02]  /*1b20*/  UIADD3 UR6, UR18, 0x2, URZ ;  /* 0x0000000212067890 */ /* 0x000fe4000fffe03f */
[----:B------:R-:W-:Y:S01]  /*1b30*/  UIADD3 UR10, UR18, 0x4, URZ ;  /* 0x00000004120a7890 */ /* 0x000fe2000fffe03f */
[----:B------:R-:W-:Y:S02]  /*1b40*/  UMOV UR9, 0x40000040 ;  /* 0x4000004000097882 */ /* 0x000fe40000000000 */
[----:B------:R-:W-:Y:S01]  /*1b50*/  HGMMA.64x128x16.F32.BF16 R24, gdesc[UR16], RZ, !UPT, gsb0 ;  /* 0x01e00000101879f0 */ /* 0x000fe2000c0018ff */
[----:B------:R-:W-:Y:S01]  /*1b60*/  UMOV UR11, 0x40000040 ;  /* 0x40000040000b7882 */ /* 0x000fe20000000000 */
[----:B------:R-:W-:Y:S02]  /*1b70*/  UIADD3 UR12, UR16, 0x6, URZ ;  /* 0x00000006100c7890 */ /* 0x000fe4000fffe03f */
[----:B------:R-:W-:Y:S01]  /*1b80*/  UIADD3 UR14, UR18, 0x6, URZ ;  /* 0x00000006120e7890 */ /* 0x000fe2000fffe03f */
[----:B------:R-:W-:Y:S01]  /*1b90*/  UMOV UR13, 0x40000040 ;  /* 0x40000040000d7882 */ /* 0x000fe20000000000 */
[----:B------:R-:W-:Y:S01]  /*1ba0*/  UMOV UR15, 0x40000040 ;  /* 0x40000040000f7882 */ /* 0x000fe20000000000 */
[----:B------:R-:W-:-:S02]  /*1bb0*/  ULDC UR21, c[0x0][0x9dc] ;  /* 0x0002770000157ab9 */ /* 0x000fc40000000800 */
[----:B------:R-:W-:Y:S01]  /*1bc0*/  ULOP3.LUT UR21, URZ, UR21, URZ, 0x33, !UPT ;  /* 0x000000153f157292 */ /* 0x000fe2000f8e333f */
[----:B------:R-:W-:Y:S02]  /*1bd0*/  WARPGROUP.DEPBAR.LE gsb0, 0x0 ;  /* 0x00008000000079c5 */ /* 0x000fe40000010000 */
[----:B------:R-:W-:-:S06]  /*1be0*/  WARPGROUP.ARRIVE ;  /* 0x00000000000079c5 */ /* 0x000fcc0000000000 */
[----:B------:R-:W-:Y:S01]  /*1bf0*/  HGMMA.64x128x16.F32.BF16 R24, gdesc[UR4], R24, gsb0 ;  /* 0x01e00000041879f0 */ /* 0x000fe20008001818 */
[----:B------:R-:W-:Y:S02]  /*1c00*/  ULDC UR6, c[0x0][0x448] ;  /* 0x0001120000067ab9 */ /* 0x000fe40000000800 */
[----:B------:R-:W-:-:S06]  /*1c10*/  UISETP.NE.AND UP0, UPT, UR6, 0x1, UPT ;  /* 0x000000010600788c */ /* 0x000fcc000bf05270 */
        /* <DEDUP_REMOVED lines=15> */
[----:B------:R-:W-:Y:S02]  /*1d10*/  VIADD R24, R17, UR39 ;  /* 0x0000002711187c36 */ /* 0x000fe40008000000 */
        /* <DEDUP_REMOVED lines=8> */
[----:B------:R-:W-:-:S04]  /*1da0*/  @P2 IMAD.HI.U32 R60, R24, UR6, RZ ;  /* 0x00000006183c2c27 */ /* 0x000fc8000f8e00ff */
[----:B------:R-:W-:Y:S01]  /*1db0*/  FMUL.FTZ R4, R31, UR10 ;  /* 0x0000000a1f047c20 */ /* 0x000fe20008410000 */
[----:B------:R-:W-:Y:S01]  /*1dc0*/  FMUL.FTZ R49, R52, UR10 ;  /* 0x0000000a34317c20 */ /* 0x000fe20008410000 */
[----:B------:R-:W1:Y:S01]  /*1dd0*/  LDC R50, c[0x0][0x288] ;  /* 0x0000a200ff327b82 */ /* 0x000e620000000800 */
        /* <DEDUP_REMOVED lines=8> */
[----:B------:R-:W-:-:S02]  /*1e60*/  IMAD.MOV.U32 R61, RZ, RZ, -0x80 ;  /* 0xffffff80ff3d7424 */ /* 0x000fc400078e00ff */
[----:B------:R-:W-:Y:S01]  /*1e70*/  FMUL.FTZ R7, R34, UR10 ;  /* 0x0000000a22077c20 */ /* 0x000fe20008410000 */
[----:B------:R-:W-:Y:S01]  /*1e80*/  FMUL.FTZ R34, R37, UR10 ;  /* 0x0000000a25227c20 */ /* 0x000fe20008410000 */
[----:B------:R-:W-:Y:S01]  /*1e90*/  FMUL.FTZ R14, R82, UR10 ;  /* 0x0000000a520e7c20 */ /* 0x000fe20008410000 */
[----:B------:R-:W-:Y:S01]  /*1ea0*/  FMUL.FTZ R37, R62, UR10 ;  /* 0x0000000a3e257c20 */ /* 0x000fe20008410000 */
[----:B------:R-:W-:Y:S02]  /*1eb0*/  IMAD R82, R88, R61, 0x80 ;  /* 0x0000008058527424 */ /* 0x000fe400078e023d */
[----:B------:R-:W-:Y:S01]  /*1ec0*/  FMUL.FTZ R5, R30, UR10 ;  /* 0x0000000a1e057c20 */ /* 0x000fe20008410000 */
[----:B------:R-:W2:Y:S01]  /*1ed0*/  SHFL.IDX PT, R62, R75, RZ, 0x1c1f ;  /* 0x001c1fff4b3e7589 */ /* 0x000ea200000e0000 */
[----:B------:R-:W-:Y:S01]  /*1ee0*/  FMUL.FTZ R30, R32, UR10 ;  /* 0x0000000a201e7c20 */ /* 0x000fe20008410000 */
[----:B------:R-:W-:Y:S01]  /*1ef0*/  ULDC.64 UR6, c[0x0][0x9e0] ;  /* 0x0002780000067ab9 */ /* 0x000fe20000000a00 */
[----:B------:R-:W-:Y:S01]  /*1f00*/  FMUL.FTZ R32, R36, UR10 ;  /* 0x0000000a24207c20 */ /* 0x000fe20008410000 */
        /* <DEDUP_REMOVED lines=40> */
[----:B---3--:R-:W-:Y:S01]  /*2190*/  FMUL.FTZ R15, R87, UR10 ;  /* 0x0000000a570f7c20 */ /* 0x008fe20008410000 */
[----:B------:R-:W-:Y:S01]  /*21a0*/  IMAD R60, R16, -0x2, R61 ;  /* 0xfffffffe103c7824 */ /* 0x000fe200078e023d */
[----:B------:R-:W-:Y:S01]  /*21b0*/  PLOP3.LUT P2, PT, PT, PT, UP1, 0x40, 0x0 ;  /* 0x000000000000781c */ /* 0x000fe20003f4e818 */
[----:B------:R-:W3:Y:S01]  /*21c0*/  MUFU.TANH R2, R2 ;  /* 0x0000000200027308 */ /* 0x000ee20000002400 */
[----:B0-----:R-:W-:-:S02]  /*21d0*/  IMAD R61, R47, UR41, R82 ;  /* 0x000000292f3d7c24 */ /* 0x001fc4000f8e0252 */
[----:B------:R-:W-:Y:S01]  /*21e0*/  FMUL.FTZ R77, R77, UR10 ;  /* 0x0000000a4d4d7c20 */ /* 0x000fe20008410000 */
[----:B------:R-:W-:Y:S01]  /*21f0*/  IMAD R63, R47, UR41, R60 ;  /* 0x000000292f3f7c24 */ /* 0x000fe2000f8e023c */
[----:B------:R-:W-:Y:S01]  /*2200*/  LEA R78, R88, 0xffffff80, 0x7 ;  /* 0xffffff80584e7811 */ /* 0x000fe200078e38ff */
[----:B------:R-:W-:Y:S02]  /*2210*/  IMAD R79, R16, -0x2, R61 ;  /* 0xfffffffe104f7824 */ /* 0x000fe400078e023d */
[----:B-1----:R-:W-:Y:S01]  /*2220*/  IMAD.IADD R63, R63, 0x1, -R50 ;  /* 0x000000013f3f7824 */ /* 0x002fe200078e0a32 */
[----:B------:R-:W0:Y:S03]  /*2230*/  MUFU.TANH R89, R89 ;  /* 0x0000005900597308 */ /* 0x000e260000002400 */
[C---:B------:R-:W-:Y:S02]  /*2240*/  VIADD R86, R63.reuse, UR6 ;  /* 0x000000063f567c36 */ /* 0x040fe40008000000 */
[----:B------:R-:W-:-:S03]  /*2250*/  VIADD R83, R63, UR21 ;  /* 0x000000153f537c36 */ /* 0x000fc60008000000 */
[----:B------:R-:W1:Y:S01]  /*2260*/  MUFU.TANH R0, R0 ;  /* 0x0000000000007308 */ /* 0x000e620000002400 */
[----:B--2---:R-:W-:-:S07]  /*2270*/  VIADDMNMX R74, R62, R86, R79, PT ;  /* 0x000000563e4a7246 */ /* 0x004fce000380014f */
[----:B------:R-:W2:Y:S08]  /*2280*/  MUFU.TANH R3, R3 ;  /* 0x0000000300037308 */ /* 0x000eb00000002400 */
        /* <DEDUP_REMOVED lines=60> */
[----:B-----5:R-:W-:Y:S01]  /*2650*/  IMAD.IADD R77, R83, 0x1, R62 ;  /* 0x00000001534d7824 */ /* 0x020fe200078e023e */
[----:B-1234-:R-:W-:Y:S06]  /*2660*/  @P2 BRA `(.L_x_13445) ;  /* 0x00000000005c2947 */ /* 0x01efec0003800000 */
        /* <DEDUP_REMOVED lines=13> */
.L_x_13447:
[----:B------:R-:W-:-:S06]  /*2740*/  UISETP.NE.AND UP2, UPT, UR7, 0x1, UPT ;  /* 0x000000010700788c */ /* 0x000fcc000bf45270 */
[----:B------:R-:W-:-:S05]  /*2750*/  PLOP3.LUT P2, PT, PT, PT, UP2, 0x80, 0x0 ;  /* 0x000000000000781c */ /* 0x000fca0003f4f028 */
[----:B------:R-:W-:-:S08]  /*2760*/  @UP2 ULDC.64 UR10, c[0x0][0x9e8] ;  /* 0x00027a00000a2ab9 */ /* 0x000fd00000000a00 */
[----:B------:R-:W-:-:S05]  /*2770*/  @P2 IMAD.HI.U32 R60, R61, UR10, RZ ;  /* 0x0000000a3d3c2c27 */ /* 0x000fca000f8e00ff */
[----:B------:R-:W-:-:S07]  /*2780*/  @P2 SHF.R.U32.HI R61, RZ, UR11, R60 ;  /* 0x0000000bff3d2c19 */ /* 0x000fce000801163c */
.L_x_13448:
[----:B------:R-:W-:Y:S05]  /*2790*/  BSYNC B0 ;  /* 0x0000000000007941 */ /* 0x000fea0003800000 */
.L_x_13446:
[----:B------:R-:W-:-:S04]  /*27a0*/  IMAD R61, R61, UR7, -R78 ;  /* 0x000000073d3d7c24 */ /* 0x000fc8000f8e0a4e */
[----:B------:R-:W-:-:S05]  /*27b0*/  IMAD R61, R16, -0x2, R61 ;  /* 0xfffffffe103d7824 */ /* 0x000fca00078e023d */
[----:B------:R-:W-:Y:S02]  /*27c0*/  VIMNMX R77, R77, R61, !PT ;  /* 0x0000003d4d4d7248 */ /* 0x000fe40007fe0100 */
[----:B------:R-:W-:-:S07]  /*27d0*/  VIADDMNMX R74, R61, UR7, R74, PT ;  /* 0x000000073d4a7c46 */ /* 0x000fce000b80014a */
.L_x_13445:
[C---:B------:R-:W-:Y:S02]  /*27e0*/  ISETP.GE.AND P4, PT, R82.reuse, 0x9, PT ;  /* 0x000000095200780c */ /* 0x040fe40003f86270 */
[C---:B------:R-:W-:Y:S02]  /*27f0*/  ISETP.GE.AND P2, PT, R82.reuse, 0x2, PT ;  /* 0x000000025200780c */ /* 0x040fe40003f46270 */
[----:B------:R-:W-:Y:S02]  /*2800*/  ISETP.GE.AND P5, PT, R82, 0xa, PT ;  /* 0x0000000a5200780c */ /* 0x000fe40003fa6270 */
[----:B------:R-:W-:Y:S02]  /*2810*/  LOP3.LUT R22, R22, 0xfffffffd, RZ, 0xc0, !PT ;  /* 0xfffffffd16167812 */ /* 0x000fe400078ec0ff */
[----:B------:R-:W-:-:S04]  /*2820*/  ISETP.GT.AND P3, PT, R77, 0x1, !P2 ;  /* 0x000000014d00780c */ /* 0x000fc80005764270 */
[----:B------:R-:W-:Y:S02]  /*2830*/  ISETP.LT.OR P3, PT, R74, 0x2, P3 ;  /* 0x000000024a00780c */ /* 0x000fe40001f61670 */
[----:B------:R-:W-:Y:S02]  /*2840*/  @P4 LOP3.LUT R22, R22, 0x2, RZ, 0xfc, !PT ;  /* 0x0000000216164812 */ /* 0x000fe400078efcff */
[----:B0-----:R-:W-:Y:S02]  /*2850*/  FSEL R89, R89, -INF , !P3 ;  /* 0xff80000059597808 */ /* 0x001fe40005800000 */
[----:B------:R-:W-:Y:S02]  /*2860*/  LOP3.LUT R22, R22, 0xfffffffb, RZ, 0xc0, !PT ;  /* 0xfffffffb16167812 */ /* 0x000fe400078ec0ff */
[----:B------:R-:W-:Y:S02]  /*2870*/  ISETP.GT.AND P4, PT, R77, 0x8, !P4 ;  /* 0x000000084d00780c */ /* 0x000fe40006784270 */
[----:B------:R-:W-:-:S02]  /*2880*/  @P5 LOP3.LUT R22, R22, 0x4, RZ, 0xfc, !PT ;  /* 0x0000000416165812 */ /* 0x000fc400078efcff */
[----:B------:R-:W-:Y:S02]  /*2890*/  ISETP.GT.AND P3, PT, R77, 0x9, !P5 ;  /* 0x000000094d00780c */ /* 0x000fe40006f64270 */
[----:B------:R-:W-:Y:S02]  /*28a0*/  ISETP.GE.AND P5, PT, R82, 0x11, PT ;  /* 0x000000115200780c */ /* 0x000fe40003fa6270 */
[C---:B------:R-:W-:Y:S02]  /*28b0*/  ISETP.LT.OR P4, PT, R74.reuse, 0x9, P4 ;  /* 0x000000094a00780c */ /* 0x040fe40002781670 */
[----:B------:R-:W-:Y:S02]  /*28c0*/  ISETP.LT.OR P3, PT, R74, 0xa, P3 ;  /* 0x0000000a4a00780c */ /* 0x000fe40001f61670 */
[----:B------:R-:W-:Y:S02]  /*28d0*/  FSEL R90, R90, -INF , !P4 ;  /* 0xff8000005a5a7808 */ /* 0x000fe40006000000 */
        /* <DEDUP_REMOVED lines=167> */
[----:B------:R-:W-:-:S04]  /*3350*/  ISETP.GT.AND P6, PT, R77, 0x79, !P6 ;  /* 0x000000794d00780c */ /* 0x000fc800077c4270 */
[----:B------:R-:W-:Y:S01]  /*3360*/  ISETP.LT.OR P6, PT, R74, 0x7a, P6 ;  /* 0x0000007a4a00780c */ /* 0x000fe200037c1670 */
[----:B------:R-:W-:-:S03]  /*3370*/  IMAD.IADD R74, R83, 0x1, R40 ;  /* 0x00000001534a7824 */ /* 0x000fc600078e0228 */
        /* <DEDUP_REMOVED lines=17> */
.L_x_13451:
[----:B------:R-:W-:-:S06]  /*3490*/  UISETP.NE.AND UP2, UPT, UR7, 0x1, UPT ;  /* 0x000000010700788c */ /* 0x000fcc000bf45270 */
[----:B------:R-:W-:-:S05]  /*34a0*/  PLOP3.LUT P6, PT, PT, PT, UP2, 0x80, 0x0 ;  /* 0x000000000000781c */ /* 0x000fca0003fcf028 */
[----:B------:R-:W-:-:S08]  /*34b0*/  @UP2 ULDC.64 UR10, c[0x0][0x9e8] ;  /* 0x00027a00000a2ab9 */ /* 0x000fd00000000a00 */
[----:B------:R-:W-:Y:S01]  /*34c0*/  @P6 IMAD.HI.U32 R40, R73, UR10, RZ ;  /* 0x0000000a49286c27 */ /* 0x000fe2000f8e00ff */
[----:B------:R-:W-:-:S13]  /*34d0*/  PLOP3.LUT P6, PT, PT, PT, UP2, 0x80, 0x0 ;  /* 0x000000000000781c */ /* 0x000fda0003fcf028 */
[----:B------:R-:W-:-:S07]  /*34e0*/  @P6 SHF.R.U32.HI R73, RZ, UR11, R40 ;  /* 0x0000000bff496c19 */ /* 0x000fce0008011628 */
.L_x_13452:
[----:B------:R-:W-:Y:S05]  /*34f0*/  BSYNC B0 ;  /* 0x0000000000007941 */ /* 0x000fea0003800000 */
.L_x_13450:
[----:B------:R-:W-:-:S04]  /*3500*/  IMAD R73, R73, UR7, -R78 ;  /* 0x0000000749497c24 */ /* 0x000fc8000f8e0a4e */
[----:B------:R-:W-:-:S05]  /*3510*/  IMAD R73, R16, -0x2, R73 ;  /* 0xfffffffe10497824 */ /* 0x000fca00078e0249 */
[----:B------:R-:W-:Y:S02]  /*3520*/  VIMNMX R74, R74, R73, !PT ;  /* 0x000000494a4a7248 */ /* 0x000fe40007fe0100 */
[----:B------:R-:W-:-:S07]  /*3530*/  VIADDMNMX R70, R73, UR7, R70, PT ;  /* 0x0000000749467c46 */ /* 0x000fce000b800146 */
.L_x_13449:
[----:B------:R-:W-:Y:S01]  /*3540*/  ISETP.GT.AND P2, PT, R74, 0x1, !P2 ;  /* 0x000000014a00780c */ /* 0x000fe20005744270 */
[----:B------:R-:W-:Y:S01]  /*3550*/  ULDC UR22, c[0x0][0x988] ;  /* 0x0002620000167ab9 */ /* 0x000fe20000000800 */
[----:B------:R-:W-:Y:S01]  /*3560*/  LOP3.LUT P6, RZ, R22, 0x8, RZ, 0xc0, !PT ;  /* 0x0000000816ff7812 */ /* 0x000fe200078cc0ff */
[----:B------:R-:W-:Y:S01]  /*3570*/  @UP0 ULDC UR10, c[0x0][0x44c] ;  /* 0x00011300000a0ab9 */ /* 0x000fe20000000800 */
[----:B------:R-:W-:Y:S01]  /*3580*/  ISETP.LT.OR P2, PT, R70, 0x2, P2 ;  /* 0x000000024600780c */ /* 0x000fe20001741670 */
[----:B------:R-:W-:Y:S01]  /*3590*/  UIMAD.WIDE.U32 UR10, UR39, UR10, URZ ;  /* 0x0000000a270a72a5 */ /* 0x000fe2000f8e003f */
[----:B------:R-:W-:Y:S01]  /*35a0*/  FMNMX.FTZ R73, R76, R89, !PT ;  /* 0x000000594c497209 */ /* 0x000fe20007810000 */
[----:B------:R-:W-:Y:S01]  /*35b0*/  @UP0 ULDC UR15, c[0x0][0x450] ;  /* 0x00011400000f0ab9 */ /* 0x000fe20000000800 */
[----:B------:R-:W-:Y:S01]  /*35c0*/  FSEL R42, R3, -INF , !P2 ;  /* 0xff800000032a7808 */ /* 0x000fe20005000000 */
[----:B------:R-:W-:Y:S01]  /*35d0*/  UMOV UR14, UR39 ;  /* 0x00000027000e7c82 */ /* 0x000fe20008000000 */
[----:B------:R-:W-:Y:S01]  /*35e0*/  LOP3.LUT P2, RZ, R22, 0x2, RZ, 0xc0, !PT ;  /* 0x0000000216ff7812 */ /* 0x000fe2000784c0ff */
[----:B------:R-:W-:Y:S01]  /*35f0*/  @UP0 USHF.R.U32.HI UR14, URZ, UR15, UR11 ;  /* 0x0000000f3f0e0299 */ /* 0x000fe2000801160b */
[----:B------:R-:W-:-:S02]  /*3600*/  FMNMX.FTZ R73, R90, R73, !PT ;  /* 0x000000495a497209 */ /* 0x000fc40007810000 */
[C---:B------:R-:W-:Y:S01]  /*3610*/  ISETP.GT.AND P2, PT, R74.reuse, 0x8, !P2 ;  /* 0x000000084a00780c */ /* 0x040fe20005744270 */
[----:B------:R-:W-:Y:S01]  /*3620*/  UIADD3 UR50, UR50, UR14, URZ ;  /* 0x0000000e32327290 */ /* 0x000fe2000fffe03f */
[----:B------:R-:W-:Y:S02]  /*3630*/  ISETP.GT.AND P3, PT, R74, 0x70, !P3 ;  /* 0x000000704a00780c */ /* 0x000fe40005f64270 */
[----:B------:R-:W-:Y:S01]  /*3640*/  ISETP.LT.OR P2, PT, R70, 0x9, P2 ;  /* 0x000000094600780c */ /* 0x000fe20001741670 */
[----:B------:R-:W-:Y:S01]  /*3650*/  UIADD3 UR6, UR50, UR6, URZ ;  /* 0x0000000632067290 */ /* 0x000fe2000fffe03f */
[----:B------:R-:W-:Y:S02]  /*3660*/  ISETP.GT.AND P4, PT, R74, 0x71, !P4 ;  /* 0x000000714a00780c */ /* 0x000fe40006784270 */
[----:B------:R-:W-:Y:S02]  /*3670*/  FSEL R5, R5, -INF , !P2 ;  /* 0xff80000005057808 */ /* 0x000fe40005000000 */
[----:B------:R-:W-:-:S02]  /*3680*/  LOP3.LUT P2, RZ, R22, 0x4, RZ, 0xc0, !PT ;  /* 0x0000000416ff7812 */ /* 0x000fc4000784c0ff */
[----:B------:R-:W-:Y:S02]  /*3690*/  ISETP.LT.OR P3, PT, R70, 0x71, P3 ;  /* 0x000000714600780c */ /* 0x000fe40001f61670 */
[C---:B------:R-:W-:Y:S02]  /*36a0*/  ISETP.GT.AND P2, PT, R74.reuse, 0x9, !P2 ;  /* 0x000000094a00780c */ /* 0x040fe40005744270 */
[----:B------:R-:W-:Y:S02]  /*36b0*/  ISETP.GT.AND P5, PT, R74, 0x78, !P5 ;  /* 0x000000784a00780c */ /* 0x000fe40006fa4270 */
[C---:B------:R-:W-:Y:S02]  /*36c0*/  ISETP.LT.OR P2, PT, R70.reuse, 0xa, P2 ;  /* 0x0000000a4600780c */ /* 0x040fe40001741670 */
[----:B------:R-:W-:Y:S02]  /*36d0*/  ISETP.LT.OR P4, PT, R70, 0x72, P4 ;  /* 0x000000724600780c */ /* 0x000fe40002781670 */
[----:B------:R-:W-:-:S02]  /*36e0*/  FSEL R40, R4, -INF , !P2 ;  /* 0xff80000004287808 */ /* 0x000fc40005000000 */
        /* <DEDUP_REMOVED lines=15> */
[----:B------:R-:W-:Y:S02]  /*37e0*/  LOP3.LUT P6, RZ, R22, 0x8000, RZ, 0xc0, !PT ;  /* 0x0000800016ff7812 */ /* 0x000fe400078cc0ff */
        /* <DEDUP_REMOVED lines=55> */
[----:B------:R-:W-:Y:S01]  /*3b60*/  FSEL R14, R14, -INF , !P3 ;  /* 0xff8000000e0e7808 */ /* 0x000fe20005800000 */
[----:B------:R-:W0:Y:S01]  /*3b70*/  SHFL.BFLY PT, R4, R73, 0x2, 0x1f ;  /* 0x0c401f0049047f89 */ /* 0x000e2200000e0000 */
[----:B------:R-:W-:-:S02]  /*3b80*/  ISETP.LT.OR P2, PT, R70, 0x39, P2 ;  /* 0x000000394600780c */ /* 0x000fc40001741670 */
[----:B------:R-:W-:Y:S02]  /*3b90*/  ISETP.LT.OR P5, PT, R70, 0x79, P5 ;  /* 0x000000794600780c */ /* 0x000fe40002fa1670 */
[----:B------:R-:W-:Y:S02]  /*3ba0*/  FSEL R27, R27, -INF , !P2 ;  /* 0xff8000001b1b7808 */ /* 0x000fe40005000000 */
[----:B------:R-:W-:Y:S02]  /*3bb0*/  ISETP.GT.AND P2, PT, R74, 0x39, !P6 ;  /* 0x000000394a00780c */ /* 0x000fe40007744270 */
[----:B------:R-:W-:Y:S02]  /*3bc0*/  LOP3.LUT P6, RZ, R22, 0x10, RZ, 0xc0, !PT ;  /* 0x0000001016ff7812 */ /* 0x000fe400078cc0ff */
[----:B------:R-:W-:Y:S02]  /*3bd0*/  ISETP.LT.OR P2, PT, R70, 0x3a, P2 ;  /* 0x0000003a4600780c */ /* 0x000fe40001741670 */
[----:B------:R-:W-:-:S02]  /*3be0*/  FSEL R24, R24, -INF , !P5 ;  /* 0xff80000018187808 */ /* 0x000fc40006800000 */
        /* <DEDUP_REMOVED lines=15> */
[----:B------:R-:W-:Y:S01]  /*3ce0*/  FMUL.FTZ R79, R4, UR22 ;  /* 0x00000016044f7c20 */ /* 0x000fe20008410000 */
        /* <DEDUP_REMOVED lines=57> */
[----:B------:R-:W0:Y:S01]  /*4080*/  MUFU.EX2 R73, R73 ;  /* 0x0000004900497308 */ /* 0x000e220000000800 */
[----:B------:R-:W-:Y:S01]  /*4090*/  FMNMX.FTZ R0, R7, R0, !PT ;  /* 0x0000000007007209 */ /* 0x000fe20007810000 */
[--C-:B------:R-:W-:Y:S01]  /*40a0*/  FFMA.FTZ R146, R68, UR22, -R79.reuse ;  /* 0x0000001644927c23 */ /* 0x100fe2000801084f */
[----:B------:R-:W-:Y:S01]  /*40b0*/  ISETP.LT.OR P6, PT, R70, 0x7a, P6 ;  /* 0x0000007a4600780c */ /* 0x000fe200037c1670 */
        /* <DEDUP_REMOVED lines=14> */
[--C-:B------:R-:W-:Y:S01]  /*41a0*/  FFMA.FTZ R61, R61, UR22, -R79.reuse ;  /* 0x000000163d3d7c23 */ /* 0x100fe2000801084f */
[--C-:B------:R-:W-:Y:S01]  /*41b0*/  FFMA.FTZ R31, R30, UR22, -R79.reuse ;  /* 0x000000161e1f7c23 */ /* 0x100fe2000801084f */
[--C-:B------:R-:W-:Y:S01]  /*41c0*/  FFMA.FTZ R136, R65, UR22, -R79.reuse ;  /* 0x0000001641887c23 */ /* 0x100fe2000801084f */
[----:B------:R-:W-:Y:S01]  /*41d0*/  FMNMX.FTZ R0, R11, R0, !PT ;  /* 0x000000000b007209 */ /* 0x000fe20007810000 */
[--C-:B------:R-:W-:Y:S01]  /*41e0*/  FFMA.FTZ R65, R62, UR22, -R79.reuse ;  /* 0x000000163e417c23 */ /* 0x100fe2000801084f */
[--C-:B------:R-:W-:Y:S01]  /*41f0*/  FFMA.FTZ R130, R38, UR22, -R79.reuse ;  /* 0x0000001626827c23 */ /* 0x100fe2000801084f */
[----:B------:R-:W3:Y:S01]  /*4200*/  MUFU.EX2 R144, R144 ;  /* 0x0000009000907308 */ /* 0x000ee20000000800 */
[----:B------:R-:W-:Y:S01]  /*4210*/  FMNMX.FTZ R67, R21, R0, !PT ;  /* 0x0000000015437209 */ /* 0x000fe20007810000 */
[--C-:B------:R-:W-:Y:S01]  /*4220*/  FFMA.FTZ R138, R64, UR22, -R79.reuse ;  /* 0x00000016408a7c23 */ /* 0x100fe2000801084f */
[--C-:B------:R-:W-:Y:S01]  /*4230*/  FFMA.FTZ R132, R55, UR22, -R79.reuse ;  /* 0x0000001637847c23 */ /* 0x100fe2000801084f */
[--C-:B------:R-:W-:Y:S01]  /*4240*/  FFMA.FTZ R134, R57, UR22, -R79.reuse ;  /* 0x0000001639867c23 */ /* 0x100fe2000801084f */
[----:B------:R-:W-:Y:S01]  /*4250*/  FMNMX.FTZ R67, R20, R67, !PT ;  /* 0x0000004314437209 */ /* 0x000fe20007810000 */
[--C-:B------:R-:W-:Y:S01]  /*4260*/  FFMA.FTZ R57, R44, UR22, -R79.reuse ;  /* 0x000000162c397c23 */ /* 0x100fe2000801084f */
[--C-:B------:R-:W-:Y:S01]  /*4270*/  FFMA.FTZ R49, R49, UR22, -R79.reuse ;  /* 0x0000001631317c23 */ /* 0x100fe2000801084f */
[----:B------:R-:W4:Y:S01]  /*4280*/  MUFU.EX2 R69, R69 ;  /* 0x0000004500457308 */ /* 0x000f220000000800 */
[----:B------:R-:W-:Y:S01]  /*4290*/  FMNMX.FTZ R0, R26, R67, !PT ;  /* 0x000000431a007209 */ /* 0x000fe20007810000 */
[----:B------:R-:W-:-:S03]  /*42a0*/  FFMA.FTZ R55, R46, UR22, -R79 ;  /* 0x000000162e377c23 */ /* 0x000fc6000801084f */
[----:B------:R-:W-:-:S03]  /*42b0*/  FMNMX.FTZ R0, R25, R0, !PT ;  /* 0x0000000019007209 */ /* 0x000fc60007810000 */
[----:B------:R-:W5:Y:S01]  /*42c0*/  MUFU.EX2 R146, R146 ;  /* 0x0000009200927308 */ /* 0x000f620000000800 */
[----:B------:R-:W-:-:S04]  /*42d0*/  FMNMX.FTZ R67, R27, R0, !PT ;  /* 0x000000001b437209 */ /* 0x000fc80007810000 */
        /* <DEDUP_REMOVED lines=12> */
[----:B------:R-:W-:Y:S01]  /*43a0*/  FMNMX.FTZ R0, R48, R67, !PT ;  /* 0x0000004330007209 */ /* 0x000fe20007810000 */
[--C-:B------:R-:W-:Y:S01]  /*43b0*/  FFMA.FTZ R67, R52, UR22, -R79.reuse ;  /* 0x0000001634437c23 */ /* 0x100fe2000801084f */
[----:B------:R-:W-:Y:S01]  /*43c0*/  FSEL R52, R15, -INF , !P6 ;  /* 0xff8000000f347808 */ /* 0x000fe20007000000 */
[----:B------:R-:W-:Y:S01]  /*43d0*/  MUFU.EX2 R61, R61 ;  /* 0x0000003d003d7308 */ /* 0x000fe20000000800 */
[----:B------:R-:W-:Y:S01]  /*43e0*/  FMNMX.FTZ R0, R51, R0, !PT ;  /* 0x0000000033007209 */ /* 0x000fe20007810000 */
[----:B------:R-:W-:-:S03]  /*43f0*/  FFMA.FTZ R15, R58, UR22, -R79 ;  /* 0x000000163a0f7c23 */ /* 0x000fc6000801084f */
[----:B------:R-:W-:Y:S02]  /*4400*/  FMNMX.FTZ R81, R53, R0, !PT ;  /* 0x0000000035517209 */ /* 0x000fe40007810000 */
[----:B------:R-:W-:Y:S01]  /*4410*/  FSEL R0, R13, -INF , !P4 ;  /* 0xff8000000d007808 */ /* 0x000fe20006000000 */
[----:B------:R-:W-:Y:S01]  /*4420*/  MUFU.EX2 R136, R136 ;  /* 0x0000008800887308 */ /* 0x000fe20000000800 */
[----:B------:R-:W-:Y:S01]  /*4430*/  FMNMX.FTZ R81, R54, R81, !PT ;  /* 0x0000005136517209 */ /* 0x000fe20007810000 */
[----:B------:R-:W-:-:S03]  /*4440*/  FFMA.FTZ R13, R56, UR22, -R79 ;  /* 0x00000016380d7c23 */ /* 0x000fc6000801084f */
        /* <DEDUP_REMOVED lines=25> */
[----:B------:R-:W-:Y:S01]  /*45e0*/  FADD.FTZ R3, R148, R73 ;  /* 0x0000004994037221 */ /* 0x000fe20000010000 */
[--C-:B------:R-:W-:Y:S01]  /*45f0*/  FFMA.FTZ R149, R77, UR22, -R34.reuse ;  /* 0x000000164d957c23 */ /* 0x100fe20008010822 */
[--C-:B------:R-:W-:Y:S01]  /*4600*/  FFMA.FTZ R2, R42, UR22, -R34.reuse ;  /* 0x000000162a027c23 */ /* 0x100fe20008010822 */
[--C-:B------:R-:W-:Y:S01]  /*4610*/  FFMA.FTZ R151, R5, UR22, -R34.reuse ;  /* 0x0000001605977c23 */ /* 0x100fe20008010822 */
[----:B-1----:R-:W-:Y:S01]  /*4620*/  FADD.FTZ R36, R150, R3 ;  /* 0x0000000396247221 */ /* 0x002fe20000010000 */
[--C-:B------:R-:W-:Y:S01]  /*4630*/  FFMA.FTZ R30, R40, UR22, -R34.reuse ;  /* 0x00000016281e7c23 */ /* 0x100fe20008010822 */
[----:B------:R-:W-:Y:S01]  /*4640*/  FFMA.FTZ R145, R7, UR22, -R34 ;  /* 0x0000001607917c23 */ /* 0x000fe20008010822 */
[----:B------:R-:W-:Y:S01]  /*4650*/  MUFU.EX2 R149, R149 ;  /* 0x0000009500957308 */ /* 0x000fe20000000800 */
[----:B--2---:R-:W-:Y:S01]  /*4660*/  FADD.FTZ R3, R75, R36 ;  /* 0x000000244b037221 */ /* 0x004fe20000010000 */
[--C-:B------:R-:W-:Y:S01]  /*4670*/  FFMA.FTZ R147, R9, UR22, -R34.reuse ;  /* 0x0000001609937c23 */ /* 0x100fe20008010822 */
[--C-:B------:R-:W-:Y:S01]  /*4680*/  FFMA.FTZ R8, R8, UR22, -R34.reuse ;  /* 0x0000001608087c23 */ /* 0x100fe20008010822 */
[--C-:B------:R-:W-:Y:S01]  /*4690*/  FFMA.FTZ R141, R12, UR22, -R34.reuse ;  /* 0x000000160c8d7c23 */ /* 0x100fe20008010822 */
[----:B---3--:R-:W-:Y:S01]  /*46a0*/  FADD.FTZ R36, R144, R3 ;  /* 0x0000000390247221 */ /* 0x008fe20000010000 */
[--C-:B------:R-:W-:Y:S01]  /*46b0*/  FFMA.FTZ R12, R11, UR22, -R34.reuse ;  /* 0x000000160b0c7c23 */ /* 0x100fe20008010822 */
[----:B------:R-:W-:Y:S01]  /*46c0*/  FFMA.FTZ R143, R21, UR22, -R34 ;  /* 0x00000016158f7c23 */ /* 0x000fe20008010822 */
[----:B------:R-:W0:Y:S01]  /*46d0*/  MUFU.EX2 R2, R2 ;  /* 0x0000000200027308 */ /* 0x000e220000000800 */
[----:B----4-:R-:W-:Y:S01]  /*46e0*/  FADD.FTZ R3, R69, R36 ;  /* 0x0000002445037221 */ /* 0x010fe20000010000 */
[--C-:B------:R-:W-:Y:S01]  /*46f0*/  FFMA.FTZ R20, R20, UR22, -R34.reuse ;  /* 0x0000001614147c23 */ /* 0x100fe20008010822 */
[--C-:B------:R-:W-:Y:S01]  /*4700*/  FFMA.FTZ R137, R26, UR22, -R34.reuse ;  /* 0x000000161a897c23 */ /* 0x100fe20008010822 */
[--C-:B------:R-:W-:Y:S01]  /*4710*/  FFMA.FTZ R26, R25, UR22, -R34.reuse ;  /* 0x00000016191a7c23 */ /* 0x100fe20008010822 */
[----:B-----5:R-:W-:Y:S01]  /*4720*/  FADD.FTZ R36, R146, R3 ;  /* 0x0000000392247221 */ /* 0x020fe20000010000 */
[--C-:B------:R-:W-:Y:S01]  /*4730*/  FFMA.FTZ R139, R27, UR22, -R34.reuse ;  /* 0x000000161b8b7c23 */ /* 0x100fe20008010822 */
[----:B------:R-:W-:Y:S01]  /*4740*/  FFMA.FTZ R28, R28, UR22, -R34 ;  /* 0x000000161c1c7c23 */ /* 0x000fe20008010822 */
[----:B------:R-:W1:Y:S01]  /*4750*/  MUFU.EX2 R151, R151 ;  /* 0x0000009700977308 */ /* 0x000e620000000800 */
[----:B------:R-:W-:Y:S01]  /*4760*/  FADD.FTZ R3, R71, R36 ;  /* 0x0000002447037221 */ /* 0x000fe20000010000 */
[--C-:B------:R-:W-:Y:S01]  /*4770*/  FFMA.FTZ R133, R33, UR22, -R34.reuse ;  /* 0x0000001621857c23 */ /* 0x100fe20008010822 */
[--C-:B------:R-:W-:Y:S01]  /*4780*/  FFMA.FTZ R36, R35, UR22, -R34.reuse ;  /* 0x0000001623247c23 */ /* 0x100fe20008010822 */
[--C-:B------:R-:W-:Y:S01]  /*4790*/  FFMA.FTZ R135, R37, UR22, -R34.reuse ;  /* 0x0000001625877c23 */ /* 0x100fe20008010822 */
[----:B------:R-:W-:Y:S01]  /*47a0*/  FADD.FTZ R38, R140, R3 ;  /* 0x000000038c267221 */ /* 0x000fe20000010000 */
[--C-:B------:R-:W-:Y:S01]  /*47b0*/  FFMA.FTZ R129, R41, UR22, -R34.reuse ;  /* 0x0000001629817c23 */ /* 0x100fe20008010822 */
[----:B------:R-:W-:Y:S01]  /*47c0*/  FFMA.FTZ R131, R45, UR22, -R34 ;  /* 0x000000162d837c23 */ /* 0x000fe20008010822 */
[----:B------:R-:W2:Y:S01]  /*47d0*/  MUFU.EX2 R30, R30 ;  /* 0x0000001e001e7308 */ /* 0x000ea20000000800 */
[----:B------:R-:W-:Y:S01]  /*47e0*/  FADD.FTZ R3, R63, R38 ;  /* 0x000000263f037221 */ /* 0x000fe20000010000 */
[----:B0-----:R-:W-:Y:S01]  /*47f0*/  FADD.FTZ R40, R149, R2 ;  /* 0x0000000295287221 */ /* 0x001fe20000010000 */
[--C-:B------:R-:W-:Y:S01]  /*4800*/  FFMA.FTZ R48, R48, UR22, -R34.reuse ;  /* 0x0000001630307c23 */ /* 0x100fe20008010822 */
[--C-:B------:R-:W-:Y:S01]  /*4810*/  FFMA.FTZ R51, R51, UR22, -R34.reuse ;  /* 0x0000001633337c23 */ /* 0x100fe20008010822 */
[----:B------:R-:W-:Y:S01]  /*4820*/  FADD.FTZ R38, R142, R3 ;  /* 0x000000038e267221 */ /* 0x000fe20000010000 */
[--C-:B------:R-:W-:Y:S01]  /*4830*/  FFMA.FTZ R53, R53, UR22, -R34.reuse ;  /* 0x0000001635357c23 */ /* 0x100fe20008010822 */
[----:B------:R-:W-:Y:S01]  /*4840*/  FFMA.FTZ R54, R54, UR22, -R34 ;  /* 0x0000001636367c23 */ /* 0x000fe20008010822 */
[----:B------:R-:W0:Y:S01]  /*4850*/  MUFU.EX2 R145, R145 ;  /* 0x0000009100917308 */ /* 0x000e220000000800 */
[----:B-1----:R-:W-:Y:S01]  /*4860*/  FADD.FTZ R3, R151, R40 ;  /* 0x0000002897037221 */ /* 0x002fe20000010000 */
[----:B------:R-:W-:Y:S01]  /*4870*/  FADD.FTZ R5, R61, R38 ;  /* 0x000000263d057221 */ /* 0x000fe20000010000 */
[--C-:B------:R-:W-:Y:S01]  /*4880*/  FFMA.FTZ R38, R39, UR22, -R34.reuse ;  /* 0x0000001627267c23 */ /* 0x100fe20008010822 */
[--C-:B------:R-:W-:Y:S01]  /*4890*/  FFMA.FTZ R10, R10, UR22, -R34.reuse ;  /* 0x000000160a0a7c23 */ /* 0x100fe20008010822 */
[----:B------:R-:W-:Y:S01]  /*48a0*/  FFMA.FTZ R14, R14, UR22, -R34 ;  /* 0x000000160e0e7c23 */ /* 0x000fe20008010822 */
[----:B------:R-:W-:Y:S01]  /*48b0*/  FADD.FTZ R42, R136, R5 ;  /* 0x00000005882a7221 */ /* 0x000fe20000010000 */
[----:B------:R-:W-:Y:S01]  /*48c0*/  F2FP.BF16.F32.PACK_AB R149, R2, R149 ;  /* 0x000000950295723e */ /* 0x000fe200000010ff */
[----:B------:R-:W1:Y:S01]  /*48d0*/  MUFU.EX2 R32, R32 ;  /* 0x0000002000207308 */ /* 0x000e620000000800 */
[----:B--2---:R-:W-:Y:S01]  /*48e0*/  FADD.FTZ R40, R30, R3 ;  /* 0x000000031e287221 */ /* 0x004fe20000010000 */
[----:B------:R-:W-:Y:S01]  /*48f0*/  FADD.FTZ R5, R65, R42 ;  /* 0x0000002a41057221 */ /* 0x000fe20000010000 */
[----:B------:R-:W-:Y:S01]  /*4900*/  FFMA.FTZ R24, R24, UR22, -R34 ;  /* 0x0000001618187c23 */ /* 0x000fe20008010822 */
[----:B------:R-:W-:-:S02]  /*4910*/  F2FP.BF16.F32.PACK_AB R148, R73, R148 ;  /* 0x000000944994723e */ /* 0x000fc400000010ff */
[----:B------:R-:W-:Y:S01]  /*4920*/  FADD.FTZ R44, R138, R5 ;  /* 0x000000058a2c7221 */ /* 0x000fe20000010000 */
[----:B------:R-:W-:Y:S01]  /*4930*/  F2FP.BF16.F32.PACK_AB R150, R75, R150 ;  /* 0x000000964b96723e */ /* 0x000fe200000010ff */
[----:B------:R-:W2:Y:S01]  /*4940*/  MUFU.EX2 R147, R147 ;  /* 0x0000009300937308 */ /* 0x000ea20000000800 */
[----:B0-----:R-:W-:Y:S01]  /*4950*/  FADD.FTZ R3, R145, R40 ;  /* 0x0000002891037221 */ /* 0x001fe20000010000 */
[----:B------:R-:W-:Y:S01]  /*4960*/  FADD.FTZ R5, R67, R44 ;  /* 0x0000002c43057221 */ /* 0x000fe20000010000 */
[----:B------:R-:W-:Y:S01]  /*4970*/  FFMA.FTZ R40, R43, UR22, -R34 ;  /* 0x000000162b287c23 */ /* 0x000fe20008010822 */
[----:B------:R-:W-:Y:S02]  /*4980*/  F2FP.BF16.F32.PACK_AB R144, R69, R144 ;  /* 0x000000904590723e */ /* 0x000fe400000010ff */
[----:B------:R-:W-:Y:S01]  /*4990*/  FADD.FTZ R44, R132, R5 ;  /* 0x00000005842c7221 */ /* 0x000fe20000010000 */
[----:B------:R-:W-:Y:S01]  /*49a0*/  F2FP.BF16.F32.PACK_AB R146, R71, R146 ;  /* 0x000000924792723e */ /* 0x000fe200000010ff */
[----:B------:R-:W0:Y:S01]  /*49b0*/  MUFU.EX2 R8, R8 ;  /* 0x0000000800087308 */ /* 0x000e220000000800 */
[----:B-1----:R-:W-:Y:S01]  /*49c0*/  FADD.FTZ R42, R32, R3 ;  /* 0x00000003202a7221 */ /* 0x002fe20000010000 */
[----:B------:R-:W-:Y:S01]  /*49d0*/  FADD.FTZ R5, R13, R44 ;  /* 0x0000002c0d057221 */ /* 0x000fe20000010000 */
[----:B------:R-:W-:-:S02]  /*49e0*/  F2FP.BF16.F32.PACK_AB R140, R63, R140 ;  /* 0x0000008c3f8c723e */ /* 0x000fc400000010ff */
[----:B------:R-:W-:Y:S01]  /*49f0*/  F2FP.BF16.F32.PACK_AB R142, R61, R142 ;  /* 0x0000008e3d8e723e */ /* 0x000fe200000010ff */
[----:B------:R-:W-:Y:S01]  /*4a00*/  FADD.FTZ R44, R134, R5 ;  /* 0x00000005862c7221 */ /* 0x000fe20000010000 */
[----:B------:R-:W-:Y:S01]  /*4a10*/  FFMA.FTZ R5, R0, UR22, -R34 ;  /* 0x0000001600057c23 */ /* 0x000fe20008010822 */
[----:B------:R-:W1:Y:S01]  /*4a20*/  MUFU.EX2 R141, R141 ;  /* 0x0000008d008d7308 */ /* 0x000e620000000800 */
[----:B--2---:R-:W-:Y:S01]  /*4a30*/  FADD.FTZ R3, R147, R42 ;  /* 0x0000002a93037221 */ /* 0x004fe20000010000 */
[----:B------:R-:W-:Y:S01]  /*4a40*/  FADD.FTZ R7, R15, R44 ;  /* 0x0000002c0f077221 */ /* 0x000fe20000010000 */
[----:B------:R-:W-:Y:S01]  /*4a50*/  FFMA.FTZ R34, R52, UR22, -R34 ;  /* 0x0000001634227c23 */ /* 0x000fe20008010822 */
        /* <DEDUP_REMOVED lines=8> */
[----:B-1----:R-:W-:Y:S01]  /*4ae0*/  FADD.FTZ R3, R141, R42 ;  /* 0x0000002a8d037221 */ /* 0x002fe20000010000 */
[----:B------:R-:W-:Y:S02]  /*4af0*/  F2FP.BF16.F32.PACK_AB R145, R32, R145 ;  /* 0x000000912091723e */ /* 0x000fe400000010ff */
[----:B------:R-:W-:-:S04]  /*4b00*/  F2FP.BF16.F32.PACK_AB R147, R8, R147 ;  /* 0x000000930893723e */ /* 0x000fc800000010ff */
[----:B------:R-:W1:Y:S01]  /*4b10*/  MUFU.EX2 R20, R20 ;  /* 0x0000001400147308 */ /* 0x000e620000000800 */
[C---:B--2---:R-:W-:Y:S01]  /*4b20*/  FADD.FTZ R42, R12.reuse, R3 ;  /* 0x000000030c2a7221 */ /* 0x044fe20000010000 */
[----:B------:R-:W-:-:S06]  /*4b30*/  F2FP.BF16.F32.PACK_AB R141, R12, R141 ;  /* 0x0000008d0c8d723e */ /* 0x000fcc00000010ff */
[----:B------:R-:W2:Y:S01]  /*4b40*/  MUFU.EX2 R137, R137 ;  /* 0x0000008900897308 */ /* 0x000ea20000000800 */
[----:B0-----:R-:W-:Y:S01]  /*4b50*/  FADD.FTZ R3, R143, R42 ;  /* 0x0000002a8f037221 */ /* 0x001fe20000010000 */
[----:B------:R-:W-:Y:S01]  /*4b60*/  FADD.FTZ R42, R128, R7 ;  /* 0x00000007802a7221 */ /* 0x000fe20000010000 */
[----:B------:R-:W-:-:S03]  /*4b70*/  F2FP.BF16.F32.PACK_AB R128, R49, R128 ;  /* 0x000000803180723e */ /* 0x000fc600000010ff */
[----:B------:R-:W-:Y:S02]  /*4b80*/  FADD.FTZ R7, R49, R42 ;  /* 0x0000002a31077221 */ /* 0x000fe40000010000 */
[----:B------:R-:W0:Y:S01]  /*4b90*/  MUFU.EX2 R26, R26 ;  /* 0x0000001a001a7308 */ /* 0x000e220000000800 */
[----:B-1----:R-:W-:Y:S01]  /*4ba0*/  FADD.FTZ R0, R20, R3 ;  /* 0x0000000314007221 */ /* 0x002fe20000010000 */
[----:B------:R-:W-:Y:S01]  /*4bb0*/  FADD.FTZ R42, R130, R7 ;  /* 0x00000007822a7221 */ /* 0x000fe20000010000 */
[C---:B------:R-:W-:Y:S02]  /*4bc0*/  F2FP.BF16.F32.PACK_AB R130, R55.reuse, R130 ;  /* 0x000000823782723e */ /* 0x040fe400000010ff */
[----:B------:R-:W-:Y:S01]  /*4bd0*/  F2FP.BF16.F32.PACK_AB R143, R20, R143 ;  /* 0x0000008f148f723e */ /* 0x000fe200000010ff */
[----:B------:R-:W-:Y:S02]  /*4be0*/  FADD.FTZ R7, R55, R42 ;  /* 0x0000002a37077221 */ /* 0x000fe40000010000 */
        /* <DEDUP_REMOVED lines=51> */
[----:B------:R-:W-:Y:S01]  /*4f20*/  F2FP.BF16.F32.PACK_AB R125, R0, R51 ;  /* 0x00000033007d723e */ /* 0x000fe200000010ff */
[----:B------:R-:W-:-:S05]  /*4f30*/  VIADD R0, R88, 0xfffffffe ;  /* 0xfffffffe58007836 */ /* 0x000fca0000000000 */
        /* <DEDUP_REMOVED lines=11> */
[----:B0-----:R-:W-:-:S04]  /*4ff0*/  FADD.FTZ R2, R24, R7 ;  /* 0x0000000718027221 */ /* 0x001fc80000010000 */
[C---:B-1----:R-:W-:Y:S01]  /*5000*/  FADD.FTZ R2, R123.reuse, R2 ;  /* 0x000000027b027221 */ /* 0x042fe20000010000 */
[----:B------:R-:W-:Y:S01]  /*5010*/  F2FP.BF16.F32.PACK_AB R123, R123, R24 ;  /* 0x000000187b7b723e */ /* 0x000fe200000010ff */
        /* <DEDUP_REMOVED lines=13> */
.L_x_13454:
[----:B------:R-:W-:-:S11]  /*50f0*/  UISETP.NE.AND UP2, UPT, UR7, 0x1, UPT ;  /* 0x000000010700788c */ /* 0x000fd6000bf45270 */
[----:B------:R-:W-:Y:S02]  /*5100*/  @UP2 ULDC.64 UR18, c[0x0][0x9e8] ;  /* 0x00027a0000122ab9 */ /* 0x000fe40000000a00 */
[----:B------:R-:W-:-:S04]  /*5110*/  UIMAD.WIDE.U32 UR10, UR14, UR18, URZ ;  /* 0x000000120e0a72a5 */ /* 0x000fc8000f8e003f */
[----:B------:R-:W-:-:S12]  /*5120*/  @UP2 USHF.R.U32.HI UR14, URZ, UR19, UR11 ;  /* 0x000000133f0e2299 */ /* 0x000fd8000801160b */
.L_x_13455:
[----:B------:R-:W-:-:S04]  /*5130*/  UIMAD UR7, UR14, UR7, UR7 ;  /* 0x000000070e0772a4 */ /* 0x000fc8000f8e0207 */
[----:B------:R-:W-:-:S04]  /*5140*/  UISETP.LT.AND UP2, UPT, UR6, UR7, UPT ;  /* 0x000000070600728c */ /* 0x000fc8000bf41270 */
[----:B------:R-:W-:-:S12]  /*5150*/  USEL UR6, UR6, UR7, UP2 ;  /* 0x0000000706067287 */ /* 0x000fd80009000000 */
.L_x_13453:
        /* <DEDUP_REMOVED lines=21> */
[----:B------:R-:W-:-:S13]  /*52b0*/  ISETP.GE.AND P2, PT, R0, UR28, PT ;  /* 0x0000001c00007c0c */ /* 0x000fda000bf46270 */
[----:B------:R-:W-:Y:S05]  /*52c0*/  @!P2 BRA `(.L_x_13456) ;  /* 0x000000340078a947 */ /* 0x000fea0003800000 */
[----:B------:R-:W-:Y:S01]  /*52d0*/  IMAD.MOV.U32 R119, RZ, RZ, RZ ;  /* 0x000000ffff777224 */ /* 0x000fe200078e00ff */
[----:B------:R-:W-:Y:S01]  /*52e0*/  ULDC UR23, c[0x0][0x9e4] ;  /* 0x0002790000177ab9 */ /* 0x000fe20000000800 */
[----:B------:R-:W-:Y:S01]  /*52f0*/  ULDC UR25, c[0x0][0x9d8] ;  /* 0x0002760000197ab9 */ /* 0x000fe20000000800 */
[----:B------:R-:W-:Y:S01]  /*5300*/  ULDC UR22, c[0x0][0x988] ;  /* 0x0002620000167ab9 */ /* 0x000fe20000000800 */
[----:B------:R-:W-:-:S05]  /*5310*/  ULDC UR24, c[0x0][0x9e0] ;  /* 0x0002780000187ab9 */ /* 0x000fca0000000800 */
.L_x_13473:
        /* <DEDUP_REMOVED lines=9> */
.L_x_13458:
[----:B------:R-:W-:Y:S01]  /*53b0*/  ULEA UR6, UR27, UR45, 0x3 ;  /* 0x0000002d1b067291 */ /* 0x000fe2000f8e183f */
[----:B------:R-:W-:-:S05]  /*53c0*/  IMAD.U32 R5, RZ, RZ, UR26 ;  /* 0x0000001aff057e24 */ /* 0x000fca000f8e00ff */
[----:B------:R-:W-:-:S04]  /*53d0*/  SHF.L.U32 R5, R5, 0x1f, RZ ;  /* 0x0000001f05057819 */ /* 0x000fc800000006ff */
[----:B------:R0:W1:Y:S01]  /*53e0*/  SYNCS.PHASECHK.TRANS64.TRYWAIT P2, [UR6+0x16830], R5 ;  /* 0x01683005ff0075a7 */ /* 0x0000620008040146 */
[----:B------:R-:W-:Y:S05]  /*53f0*/  @!P0 BRA `(.L_x_13459) ;  /* 0x0000000000048947 */ /* 0x000fea0003800000 */
[----:B------:R-:W-:Y:S01]  /*5400*/  BPT.TRAP 0x1 ;  /* 0x000000040000795c */ /* 0x000fe20000300000 */
.L_x_13459:
[----:B-1----:R-:W-:Y:S05]  /*5410*/  @P2 BRA `(.L_x_13457) ;  /* 0x0000000000082947 */ /* 0x002fea0003800000 */
[----:B------:R-:W1:Y:S02]  /*5420*/  SYNCS.PHASECHK.TRANS64.TRYWAIT P2, [UR6+0x16830], R5 ;  /* 0x01683005ff0075a7 */ /* 0x000e640008040146 */
[----:B-1----:R-:W-:Y:S05]  /*5430*/  @!P2 BRA `(.L_x_13460) ;  /* 0x000000ec00c8a947 */ /* 0x002fea0003800000 */
.L_x_13457:
        /* <DEDUP_REMOVED lines=25> */
.L_x_13462:
[----:B------:R-:W-:Y:S01]  /*55d0*/  ULEA UR6, UR37, UR45, 0x3 ;  /* 0x0000002d25067291 */ /* 0x000fe2000f8e183f */
[----:B------:R-:W-:-:S05]  /*55e0*/  IMAD.U32 R5, RZ, RZ, UR36 ;  /* 0x00000024ff057e24 */ /* 0x000fca000f8e00ff */
[----:B------:R-:W-:-:S04]  /*55f0*/  SHF.L.U32 R5, R5, 0x1f, RZ ;  /* 0x0000001f05057819 */ /* 0x000fc800000006ff */
[----:B------:R0:W1:Y:S01]  /*5600*/  SYNCS.PHASECHK.TRANS64.TRYWAIT P2, [UR6+0x16850], R5 ;  /* 0x01685005ff0075a7 */ /* 0x0000620008040146 */
[----:B------:R-:W-:Y:S05]  /*5610*/  @!P0 BRA `(.L_x_13463) ;  /* 0x0000000000048947 */ /* 0x000fea0003800000 */
[----:B------:R-:W-:Y:S01]  /*5620*/  BPT.TRAP 0x1 ;  /* 0x000000040000795c */ /* 0x000fe20000300000 */
.L_x_13463:
[----:B-1----:R-:W-:Y:S05]  /*5630*/  @P2 BRA `(.L_x_13461) ;  /* 0x0000000000082947 */ /* 0x002fea0003800000 */
[----:B------:R-:W1:Y:S02]  /*5640*/  SYNCS.PHASECHK.TRANS64.TRYWAIT P2, [UR6+0x16850], R5 ;  /* 0x01685005ff0075a7 */ /* 0x000e640008040146 */
[----:B-1----:R-:W-:Y:S05]  /*5650*/  @!P2 BRA `(.L_x_13464) ;  /* 0x000000ec0058a947 */ /* 0x002fea0003800000 */
.L_x_13461:
[----:B------:R-:W-:Y:S01]  /*5660*/  UIADD3 UR6, UR45, 0x400, URZ ;  /* 0x000004002d067890 */ /* 0x000fe2000fffe03f */
[----:B------:R-:W-:Y:S01]  /*5670*/  WARPGROUP.ARRIVE ;  /* 0x00000000000079c5 */ /* 0x000fe20000000000 */
[----:B------:R-:W-:Y:S01]  /*5680*/  UMOV UR7, 0x40000040 ;  /* 0x4000004000077882 */ /* 0x000fe20000000000 */
[----:B------:R-:W-:Y:S01]  /*5690*/  PLOP3.LUT P2, PT, PT, PT, UP0, 0x80, 0x0 ;  /* 0x000000000000781c */ /* 0x000fe20003f4f008 */
[----:B------:R-:W-:Y:S01]  /*56a0*/  USHF.R.U32.HI UR6, URZ, 0x4, UR6 ;  /* 0x000000043f067899 */ /* 0x000fe20008011606 */
[----:B------:R-:W-:Y:S01]  /*56b0*/  PLOP3.LUT P3, PT, PT, PT, UP0, 0x80, 0x0 ;  /* 0x000000000000781c */ /* 0x000fe20003f6f008 */
[----:B01----:R-:W-:Y:S01]  /*56c0*/  FMUL.FTZ R5, R24, UR25 ;  /* 0x0000001918057c20 */ /* 0x003fe20008410000 */
[----:B------:R-:W-:Y:S01]  /*56d0*/  FMUL.FTZ R24, R36, UR25 ;  /* 0x0000001924187c20 */ /* 0x000fe20008410000 */
[----:B------:R-:W-:Y:S01]  /*56e0*/  ULOP3.LUT UR6, UR6, 0x3fff, URZ, 0xc0, !UPT ;  /* 0x00003fff06067892 */ /* 0x000fe2000f8ec03f */
[----:B------:R-:W-:Y:S01]  /*56f0*/  FMUL.FTZ R36, R47, UR25 ;  /* 0x000000192f247c20 */ /* 0x000fe20008410000 */
[----:B------:R-:W-:Y:S01]  /*5700*/  FMUL.FTZ R8, R26, UR25 ;  /* 0x000000191a087c20 */ /* 0x000fe20008410000 */
[----:B------:R-:W0:Y:S01]  /*5710*/  LDC R47, c[0x0][0x2f0] ;  /* 0x0000bc00ff2f7b82 */ /* 0x000e220000000800 */
        /* <DEDUP_REMOVED lines=8> */
[----:B------:R-:W-:Y:S01]  /*57a0*/  FMUL.FTZ R39, R51, UR25 ;  /* 0x0000001933277c20 */ /* 0x000fe20008410000 */
[----:B------:R-:W-:Y:S01]  /*57b0*/  HGMMA.64x64x16.F32.BF16 R88, R148, gdesc[UR4].tnspB, R88, gsb0 ;  /* 0x40e0000494587df0 */ /* 0x000fe20008001858 */
[----:B------:R-:W-:Y:S01]  /*57c0*/  UIADD3 UR6, UR10, 0x80, URZ ;  /* 0x000000800a067890 */ /* 0x000fe2000fffe03f */
[----:B------:R-:W-:Y:S01]  /*57d0*/  FMUL.FTZ R51, R57, UR25 ;  /* 0x0000001939337c20 */ /* 0x000fe20008410000 */
[----:B------:R-:W-:Y:S01]  /*57e0*/  UMOV UR7, 0x40000040 ;  /* 0x4000004000077882 */ /* 0x000fe20000000000 */
[----:B------:R-:W-:Y:S01]  /*57f0*/  IMAD.U32 R33, RZ, RZ, UR27 ;  /* 0x0000001bff217e24 */ /* 0x000fe2000f8e00ff */
[----:B------:R-:W1:Y:S01]  /*5800*/  LDC R50, c[0x0][0x288] ;  /* 0x0000a200ff327b82 */ /* 0x000e620000000800 */
        /* <DEDUP_REMOVED lines=13> */
[----:B------:R-:W-:Y:S01]  /*58e0*/  @!P1 LEA R33, R33, UR45, 0x3 ;  /* 0x0000002d21219c11 */ /* 0x000fe2000f8e18ff */
        /* <DEDUP_REMOVED lines=43> */
[----:B------:R-:W-:Y:S01]  /*5ba0*/  @!P1 PRMT R33, RZ, 0x654, R33 ;  /* 0x00000654ff219816 */ /* 0x000fe20000000021 */
[----:B------:R-:W2:Y:S08]  /*5bb0*/  MUFU.TANH R5, R5 ;  /* 0x0000000500057308 */ /* 0x000eb00000002400 */
[----:B------:R-:W3:Y:S01]  /*5bc0*/  MUFU.TANH R7, R7 ;  /* 0x0000000700077308 */ /* 0x000ee20000002400 */
[----:B------:R-:W-:-:S02]  /*5bd0*/  WARPGROUP.DEPBAR.LE gsb0, 0x0 ;  /* 0x00008000000079c5 */ /* 0x000fc40000010000 */
[----:B------:R-:W-:-:S06]  /*5be0*/  WARPGROUP.ARRIVE ;  /* 0x00000000000079c5 */ /* 0x000fcc0000000000 */
[----:B------:R-:W4:Y:S01]  /*5bf0*/  S2R R151, SR_TID.X ;  /* 0x0000000000977919 */ /* 0x000f220000002100 */
[----:B------:R-:W0:Y:S01]  /*5c00*/  MUFU.TANH R8, R8 ;  /* 0x0000000800087308 */ /* 0x000e220000002400 */
[----:B------:R-:W-:Y:S01]  /*5c10*/  HGMMA.64x64x16.F32.BF16 R88, R144, gdesc[UR4].tnspB, R88, gsb0 ;  /* 0x40e0000490587df0 */ /* 0x000fe20008001858 */
        /* <DEDUP_REMOVED lines=90> */
[----:B------:R-:W-:Y:S01]  /*61c0*/  HGMMA.64x64x16.F32.BF16 R88, R120, gdesc[UR4].tnspB, R88, gsb0 ;  /* 0x40e0000478587df0 */ /* 0x000fe20008001858 */
[----:B------:R-:W-:Y:S02]  /*61d0*/  @UP0 ULDC UR6, c[0x0][0x44c] ;  /* 0x0001130000060ab9 */ /* 0x000fe40000000800 */
[----:B------:R-:W-:Y:S02]  /*61e0*/  WARPGROUP.DEPBAR.LE gsb0, 0x0 ;  /* 0x00008000000079c5 */ /* 0x000fe40000010000 */
[----:B------:R-:W-:-:S04]  /*61f0*/  VIADD R120, R17, UR39 ;  /* 0x0000002711787c36 */ /* 0x000fc80008000000 */
[----:B------:R-:W-:Y:S01]  /*6200*/  @P2 IMAD.HI.U32 R32, R120, UR6, RZ ;  /* 0x0000000678202c27 */ /* 0x000fe2000f8e00ff */
[----:B------:R-:W-:Y:S01]  /*6210*/  @UP0 ULDC UR6, c[0x0][0x450] ;  /* 0x0001140000060ab9 */ /* 0x000fe20000000800 */
[----:B----4-:R-:W-:-:S03]  /*6220*/  ISETP.GE.U32.AND P2, PT, R151, 0x180, PT ;  /* 0x000001809700780c */ /* 0x010fc60003f46070 */
[----:B------:R-:W-:Y:S01]  /*6230*/  @P3 SHF.R.U32.HI R120, RZ, UR6, R32 ;  /* 0x00000006ff783c19 */ /* 0x000fe20008011620 */
[----:B------:R-:W-:-:S04]  /*6240*/  VIADD R32, R23, 0x9 ;  /* 0x0000000917207836 */ /* 0x000fc80000000000 */
[----:B------:R-:W4:Y:S01]  /*6250*/  SHFL.IDX PT, R86, R120, RZ, 0x1c1f ;  /* 0x001c1fff78567589 */ /* 0x000f2200000e0000 */
[----:B------:R-:W-:-:S05]  /*6260*/  SEL R32, R32, 0x9, !P2 ;  /* 0x0000000920207807 */ /* 0x000fca0005000000 */
[----:B------:R0:W-:Y:S06]  /*6270*/  BAR.ARV R32, 0x100 ;  /* 0x000400200000751d */ /* 0x0001ec0000002000 */
[----:B------:R-:W-:Y:S01]  /*6280*/  PLOP3.LUT P2, PT, PT, PT, UP1, 0x40, 0x0 ;  /* 0x000000000000781c */ /* 0x000fe20003f4e818 */
[----:B------:R0:W-:Y:S02]  /*6290*/  @!P1 SYNCS.ARRIVE.TRANS64.RED.A1T0 RZ, [R33+URZ], RZ ;  /* 0x000000ff21ff99a7 */ /* 0x0001e4000810043f */
[----:B0-----:R-:W-:-:S04]  /*62a0*/  IMAD R33, R47, UR41, R82 ;  /* 0x000000292f217c24 */ /* 0x001fc8000f8e0252 */
[----:B-1----:R-:W-:-:S04]  /*62b0*/  IMAD.IADD R33, R33, 0x1, -R50 ;  /* 0x0000000121217824 */ /* 0x002fc800078e0a32 */
[C---:B------:R-:W-:Y:S02]  /*62c0*/  VIADD R79, R33.reuse, UR24 ;  /* 0x00000018214f7c36 */ /* 0x040fe40008000000 */
[----:B------:R-:W-:Y:S02]  /*62d0*/  VIADD R81, R33, UR21 ;  /* 0x0000001521517c36 */ /* 0x000fe40008000000 */
[--C-:B----4-:R-:W-:Y:S02]  /*62e0*/  IMAD.IADD R84, R79, 0x1, R86.reuse ;  /* 0x000000014f547824 */ /* 0x110fe400078e0256 */
[----:B------:R-:W-:Y:S01]  /*62f0*/  IMAD.IADD R85, R81, 0x1, R86 ;  /* 0x0000000151557824 */ /* 0x000fe200078e0256 */
[----:B--23--:R-:W-:Y:S06]  /*6300*/  @P2 BRA `(.L_x_13465) ;  /* 0x00000000005c2947 */ /* 0x00cfec0003800000 */
        /* <DEDUP_REMOVED lines=13> */
.L_x_13467:
[----:B------:R-:W-:-:S05]  /*63e0*/  IMAD.U32 R82, RZ, RZ, UR23 ;  /* 0x00000017ff527e24 */ /* 0x000fca000f8e00ff */
[----:B------:R-:W-:-:S13]  /*63f0*/  ISETP.NE.AND P2, PT, R82, 0x1, PT ;  /* 0x000000015200780c */ /* 0x000fda0003f45270 */
[----:B------:R-:W0:Y:S02]  /*6400*/  @P2 LDC.64 R32, c[0x0][0x9e8] ;  /* 0x00027a00ff202b82 */ /* 0x000e240000000a00 */
[----:B0-----:R-:W-:-:S05]  /*6410*/  @P2 IMAD.HI.U32 R32, R87, R32, RZ ;  /* 0x0000002057202227 */ /* 0x001fca00078e00ff */
[----:B------:R-:W-:-:S07]  /*6420*/  @P2 SHF.R.U32.HI R87, RZ, R33, R32 ;  /* 0x00000021ff572219 */ /* 0x000fce0000011620 */
.L_x_13468:
[----:B------:R-:W-:Y:S05]  /*6430*/  BSYNC B0 ;  /* 0x0000000000007941 */ /* 0x000fea0003800000 */
.L_x_13466:
[----:B------:R-:W-:-:S04]  /*6440*/  IMAD R87, R87, R82, -R78 ;  /* 0x0000005257577224 */ /* 0x000fc800078e0a4e */
[----:B------:R-:W-:-:S05]  /*6450*/  IMAD R87, R16, -0x2, R87 ;  /* 0xfffffffe10577824 */ /* 0x000fca00078e0257 */
[----:B------:R-:W-:Y:S02]  /*6460*/  VIADDMNMX R84, R87, R82, R84, PT ;  /* 0x0000005257547246 */ /* 0x000fe40003800154 */
[----:B------:R-:W-:-:S07]  /*6470*/  VIMNMX R85, R85, R87, !PT ;  /* 0x0000005755557248 */ /* 0x000fce0007fe0100 */
.L_x_13465:
        /* <DEDUP_REMOVED lines=19> */
[----:B------:R-:W-:-:S02]  /*65b0*/  ISETP.GT.AND P4, PT, R85, 0x11, P2 ;  /* 0x000000115500780c */ /* 0x000fc40001784270 */
[----:B------:R-:W-:Y:S02]  /*65c0*/  FSEL R5, R10, -INF , !P6 ;  /* 0xff8000000a057808 */ /* 0x000fe40007000000 */
[----:B------:R-:W-:Y:S02]  /*65d0*/  FSEL R32, R11, -INF , !P3 ;  /* 0xff8000000b207808 */ /* 0x000fe40005800000 */
        /* <DEDUP_REMOVED lines=68> */
[----:B------:R-:W-:Y:S02]  /*6a20*/  ISETP.GT.AND P4, PT, R85, 0x71, P2 ;  /* 0x000000715500780c */ /* 0x000fe40001784270 */
[----:B------:R-:W-:-:S02]  /*6a30*/  FSEL R70, R70, -INF , !P6 ;  /* 0xff80000046467808 */ /* 0x000fc40007000000 */
[----:B------:R-:W-:Y:S02]  /*6a40*/  FSEL R71, R71, -INF , !P3 ;  /* 0xff80000047477808 */ /* 0x000fe40005800000 */
        /* <DEDUP_REMOVED lines=22> */
.L_x_13471:
[----:B------:R-:W-:-:S05]  /*6bb0*/  IMAD.U32 R84, RZ, RZ, UR23 ;  /* 0x00000017ff547e24 */ /* 0x000fca000f8e00ff */
[----:B------:R-:W-:-:S13]  /*6bc0*/  ISETP.NE.AND P3, PT, R84, 0x1, PT ;  /* 0x000000015400780c */ /* 0x000fda0003f65270 */
[----:B------:R-:W0:Y:S02]  /*6bd0*/  @P3 LDC.64 R10, c[0x0][0x9e8] ;  /* 0x00027a00ff0a3b82 */ /* 0x000e240000000a00 */
[----:B0-----:R-:W-:-:S05]  /*6be0*/  @P3 IMAD.HI.U32 R10, R83, R10, RZ ;  /* 0x0000000a530a3227 */ /* 0x001fca00078e00ff */
[----:B------:R-:W-:-:S07]  /*6bf0*/  @P3 SHF.R.U32.HI R83, RZ, R11, R10 ;  /* 0x0000000bff533219 */ /* 0x000fce000001160a */
.L_x_13472:
[----:B------:R-:W-:Y:S05]  /*6c00*/  BSYNC B0 ;  /* 0x0000000000007941 */ /* 0x000fea0003800000 */
.L_x_13470:
[----:B------:R-:W-:-:S04]  /*6c10*/  IMAD R83, R83, R84, -R78 ;  /* 0x0000005453537224 */ /* 0x000fc800078e0a4e */
[----:B------:R-:W-:-:S05]  /*6c20*/  IMAD R10, R16, -0x2, R83 ;  /* 0xfffffffe100a7824 */ /* 0x000fca00078e0253 */
[----:B------:R-:W-:Y:S02]  /*6c30*/  VIADDMNMX R79, R10, R84, R79, PT ;  /* 0x000000540a4f7246 */ /* 0x000fe4000380014f */
[----:B------:R-:W-:-:S07]  /*6c40*/  VIMNMX R33, R33, R10, !PT ;  /* 0x0000000a21217248 */ /* 0x000fce0007fe0100 */
.L_x_13469:
        /* <DEDUP_REMOVED lines=65> */
[----:B------:R-:W-:Y:S01]  /*7060*/  FSEL R35, R35, -INF , !P4 ;  /* 0xff80000023237808 */ /* 0x000fe20006000000 */
[----:B------:R-:W0:Y:S01]  /*7070*/  SHFL.BFLY PT, R10, R11, 0x2, 0x1f ;  /* 0x0c401f000b0a7f89 */ /* 0x000e2200000e0000 */
[----:B------:R-:W-:-:S04]  /*7080*/  ISETP.GT.AND P4, PT, R33, 0x30, P2 ;  /* 0x000000302100780c */ /* 0x000fc80001784270 */
[----:B------:R-:W-:-:S04]  /*7090*/  ISETP.LT.OR P4, PT, R79, 0x31, P4 ;  /* 0x000000314f00780c */ /* 0x000fc80002781670 */
[----:B------:R-:W-:Y:S02]  /*70a0*/  FSEL R38, R38, -INF , !P4 ;  /* 0xff80000026267808 */ /* 0x000fe40006000000 */
[----:B------:R-:W-:-:S04]  /*70b0*/  ISETP.GT.AND P4, PT, R33, 0x39, P2 ;  /* 0x000000392100780c */ /* 0x000fc80001784270 */
[----:B------:R-:W-:-:S04]  /*70c0*/  ISETP.LT.OR P4, PT, R79, 0x3a, P4 ;  /* 0x0000003a4f00780c */ /* 0x000fc80002781670 */
[----:B------:R-:W-:Y:S02]  /*70d0*/  FSEL R43, R43, -INF , !P4 ;  /* 0xff8000002b2b7808 */ /* 0x000fe40006000000 */
[----:B------:R-:W-:Y:S02]  /*70e0*/  ISETP.GT.AND P4, PT, R33, 0x48, P2 ;  /* 0x000000482100780c */ /* 0x000fe40001784270 */
[----:B0-----:R-:W-:Y:S02]  /*70f0*/  FMNMX.FTZ R78, R11, R10, !PT ;  /* 0x0000000a0b4e7209 */ /* 0x001fe40007810000 */
[----:B------:R-:W-:-:S03]  /*7100*/  ISETP.LT.OR P4, PT, R79, 0x49, P4 ;  /* 0x000000494f00780c */ /* 0x000fc60002781670 */
[----:B------:R-:W0:Y:S01]  /*7110*/  SHFL.BFLY PT, R83, R78, 0x1, 0x1f ;  /* 0x0c201f004e537f89 */ /* 0x000e2200000e0000 */
[----:B------:R-:W-:Y:S02]  /*7120*/  FSEL R52, R52, -INF , !P4 ;  /* 0xff80000034347808 */ /* 0x000fe40006000000 */
        /* <DEDUP_REMOVED lines=8> */
[----:B------:R-:W-:Y:S02]  /*71b0*/  ISETP.LT.OR P4, PT, R79, 0x6a, P4 ;  /* 0x0000006a4f00780c */ /* 0x000fe40002781670 */
[C---:B------:R-:W-:Y:S01]  /*71c0*/  FSETP.NEU.FTZ.AND P6, PT, R10.reuse, -INF , PT ;  /* 0xff8000000a00780b */ /* 0x040fe20003fdd000 */
[----:B------:R-:W-:Y:S01]  /*71d0*/  FMUL.FTZ R83, R10, UR22 ;  /* 0x000000160a537c20 */ /* 0x000fe20008410000 */
[----:B------:R-:W-:-:S02]  /*71e0*/  FSEL R69, R69, -INF , !P4 ;  /* 0xff80000045457808 */ /* 0x000fc40006000000 */
[----:B------:R-:W-:Y:S02]  /*71f0*/  ISETP.GT.AND P4, PT, R33, 0x78, P2 ;  /* 0x000000782100780c */ /* 0x000fe40001784270 */
[----:B------:R-:W-:Y:S02]  /*7200*/  FSEL R11, R83, RZ, P6 ;  /* 0x000000ff530b7208 */ /* 0x000fe40003000000 */
[----:B------:R-:W-:Y:S02]  /*7210*/  FSEL R83, R8, -INF , !P5 ;  /* 0xff80000008537808 */ /* 0x000fe40006800000 */
        /* <DEDUP_REMOVED lines=69> */
[----:B------:R-:W-:Y:S01]  /*7670*/  MUFU.EX2 R150, R150 ;  /* 0x0000009600967308 */ /* 0x000fe20000000800 */
[----:B------:R-:W-:Y:S02]  /*7680*/  ISETP.GT.AND P3, PT, R33, 0x58, P2 ;  /* 0x000000582100780c */ /* 0x000fe40001764270 */
[----:B------:R-:W-:Y:S02]  /*7690*/  FSEL R55, R55, -INF , !P5 ;  /* 0xff80000037377808 */ /* 0x000fe40006800000 */
[----:B------:R-:W-:Y:S02]  /*76a0*/  FMNMX.FTZ R8, R53, R8, !PT ;  /* 0x0000000835087209 */ /* 0x000fe40007810000 */
[----:B------:R-:W-:Y:S01]  /*76b0*/  ISETP.GT.AND P5, PT, R33, 0x59, P2 ;  /* 0x000000592100780c */ /* 0x000fe200017a4270 */
[----:B------:R-:W-:Y:S01]  /*76c0*/  MUFU.EX2 R5, R5 ;  /* 0x0000000500057308 */ /* 0x000fe20000000800 */
[----:B------:R-:W-:-:S02]  /*76d0*/  ISETP.LT.OR P3, PT, R79, 0x59, P3 ;  /* 0x000000594f00780c */ /* 0x000fc40001f61670 */
[----:B------:R-:W-:Y:S02]  /*76e0*/  FMNMX.FTZ R8, R55, R8, !PT ;  /* 0x0000000837087209 */ /* 0x000fe40007810000 */
[----:B------:R-:W-:Y:S02]  /*76f0*/  ISETP.LT.OR P5, PT, R79, 0x5a, P5 ;  /* 0x0000005a4f00780c */ /* 0x000fe40002fa1670 */
[----:B------:R-:W-:Y:S01]  /*7700*/  FSEL R61, R61, -INF , !P3 ;  /* 0xff8000003d3d7808 */ /* 0x000fe20005800000 */
[----:B------:R-:W-:Y:S01]  /*7710*/  MUFU.EX2 R144, R144 ;  /* 0x0000009000907308 */ /* 0x000fe20000000800 */
[----:B------:R-:W-:Y:S02]  /*7720*/  FMNMX.FTZ R8, R57, R8, !PT ;  /* 0x0000000839087209 */ /* 0x000fe40007810000 */
[----:B------:R-:W-:Y:S02]  /*7730*/  ISETP.GT.AND P3, PT, R33, 0x61, P2 ;  /* 0x000000612100780c */ /* 0x000fe40001764270 */
[----:B------:R-:W-:-:S02]  /*7740*/  FSEL R63, R63, -INF , !P5 ;  /* 0xff8000003f3f7808 */ /* 0x000fc40006800000 */
[----:B------:R-:W-:Y:S01]  /*7750*/  FMNMX.FTZ R8, R61, R8, !PT ;  /* 0x000000083d087209 */ /* 0x000fe20007810000 */
[----:B------:R-:W-:Y:S01]  /*7760*/  MUFU.EX2 R15, R15 ;  /* 0x0000000f000f7308 */ /* 0x000fe20000000800 */
[----:B------:R-:W-:Y:S02]  /*7770*/  ISETP.GT.AND P5, PT, R33, 0x68, P2 ;  /* 0x000000682100780c */ /* 0x000fe400017a4270 */
[----:B------:R-:W-:Y:S02]  /*7780*/  ISETP.LT.OR P3, PT, R79, 0x62, P3 ;  /* 0x000000624f00780c */ /* 0x000fe40001f61670 */
[----:B------:R-:W-:Y:S02]  /*7790*/  FMNMX.FTZ R85, R63, R8, !PT ;  /* 0x000000083f557209 */ /* 0x000fe40007810000 */
[----:B------:R-:W-:Y:S01]  /*77a0*/  FSEL R65, R65, -INF , !P3 ;  /* 0xff80000041417808 */ /* 0x000fe20005800000 */
[----:B------:R-:W-:Y:S01]  /*77b0*/  MUFU.EX2 R146, R146 ;  /* 0x0000009200927308 */ /* 0x000fe20000000800 */
[----:B------:R-:W-:-:S02]  /*77c0*/  ISETP.LT.OR P5, PT, R79, 0x69, P5 ;  /* 0x000000694f00780c */ /* 0x000fc40002fa1670 */
[----:B------:R-:W-:Y:S02]  /*77d0*/  FMNMX.FTZ R8, R64, R85, !PT ;  /* 0x0000005540087209 */ /* 0x000fe40007810000 */
[----:B------:R-:W-:Y:S02]  /*77e0*/  ISETP.GT.AND P3, PT, R33, 0x70, P2 ;  /* 0x000000702100780c */ /* 0x000fe40001764270 */
[----:B------:R-:W-:Y:S01]  /*77f0*/  FSEL R67, R67, -INF , !P5 ;  /* 0xff80000043437808 */ /* 0x000fe20006800000 */
[----:B------:R-:W-:Y:S01]  /*7800*/  MUFU.EX2 R25, R25 ;  /* 0x0000001900197308 */ /* 0x000fe20000000800 */
[----:B------:R-:W-:Y:S02]  /*7810*/  FMNMX.FTZ R8, R65, R8, !PT ;  /* 0x0000000841087209 */ /* 0x000fe40007810000 */
[----:B------:R-:W-:Y:S02]  /*7820*/  ISETP.GT.AND P5, PT, R33, 0x71, P2 ;  /* 0x000000712100780c */ /* 0x000fe400017a4270 */
[----:B------:R-:W-:-:S02]  /*7830*/  ISETP.LT.OR P3, PT, R79, 0x71, P3 ;  /* 0x000000714f00780c */ /* 0x000fc40001f61670 */
[----:B------:R-:W-:Y:S01]  /*7840*/  FMNMX.FTZ R8, R67, R8, !PT ;  /* 0x0000000843087209 */ /* 0x000fe20007810000 */
[----:B------:R-:W-:Y:S01]  /*7850*/  MUFU.EX2 R140, R140 ;  /* 0x0000008c008c7308 */ /* 0x000fe20000000800 */
[----:B------:R-:W-:Y:S02]  /*7860*/  ISETP.LT.OR P5, PT, R79, 0x72, P5 ;  /* 0x000000724f00780c */ /* 0x000fe40002fa1670 */
[----:B------:R-:W-:Y:S02]  /*7870*/  FSEL R14, R73, -INF , !P3 ;  /* 0xff800000490e7808 */ /* 0x000fe40005800000 */
[----:B------:R-:W-:Y:S02]  /*7880*/  FMNMX.FTZ R51, R69, R8, !PT ;  /* 0x0000000845337209 */ /* 0x000fe40007810000 */
[----:B------:R-:W-:Y:S01]  /*7890*/  ISETP.GT.AND P2, PT, R33, 0x79, P2 ;  /* 0x000000792100780c */ /* 0x000fe20001744270 */
[----:B------:R-:W-:Y:S01]  /*78a0*/  MUFU.EX2 R29, R29 ;  /* 0x0000001d001d7308 */ /* 0x000fe20000000800 */
[----:B------:R-:W-:-:S02]  /*78b0*/  ISETP.LT.OR P4, PT, R79, 0x79, P4 ;  /* 0x000000794f00780c */ /* 0x000fc40002781670 */
[----:B------:R-:W-:Y:S01]  /*78c0*/  FSEL R24, R75, -INF , !P5 ;  /* 0xff8000004b187808 */ /* 0x000fe20006800000 */
[----:B------:R-:W-:Y:S01]  /*78d0*/  FFMA.FTZ R75, R68, UR22, -R11 ;  /* 0x00000016444b7c23 */ /* 0x000fe2000801080b */
[----:B------:R-:W-:Y:S02]  /*78e0*/  FMNMX.FTZ R51, R14, R51, !PT ;  /* 0x000000330e337209 */ /* 0x000fe40007810000 */
[----:B------:R-:W-:Y:S01]  /*78f0*/  ISETP.LT.OR P2, PT, R79, 0x7a, P2 ;  /* 0x0000007a4f00780c */ /* 0x000fe20001741670 */
[----:B------:R0:W-:Y:S01]  /*7900*/  MUFU.EX2 R33, R28 ;  /* 0x0000001c00217308 */ /* 0x0001e20000000800 */
[----:B------:R-:W-:Y:S02]  /*7910*/  FSEL R76, R76, -INF , !P4 ;  /* 0xff8000004c4c7808 */ /* 0x000fe40006000000 */
[----:B------:R-:W-:-:S04]  /*7920*/  FMNMX.FTZ R73, R24, R51, !PT ;  /* 0x0000003318497209 */ /* 0x000fc80007810000 */
[----:B------:R-:W-:Y:S01]  /*7930*/  FMNMX.FTZ R73, R76, R73, !PT ;  /* 0x000000494c497209 */ /* 0x000fe20007810000 */
[----:B------:R-:W-:Y:S01]  /*7940*/  MUFU.EX2 R142, R142 ;  /* 0x0000008e008e7308 */ /* 0x000fe20000000800 */
[----:B0-----:R-:W-:-:S04]  /*7950*/  FSEL R28, R77, -INF , !P2 ;  /* 0xff8000004d1c7808 */ /* 0x001fc80005000000 */
[----:B------:R-:W-:Y:S01]  /*7960*/  FMNMX.FTZ R8, R28, R73, !PT ;  /* 0x000000491c087209 */ /* 0x000fe20007810000 */
[--C-:B------:R-:W-:Y:S02]  /*7970*/  FFMA.FTZ R73, R62, UR22, -R11.reuse ;  /* 0x000000163e497c23 */ /* 0x100fe4000801080b */
[----:B------:R-:W-:Y:S02]  /*7980*/  MUFU.EX2 R37, R37 ;  /* 0x0000002500257308 */ /* 0x000fe40000000800 */
[----:B------:R-:W0:Y:S06]  /*7990*/  SHFL.BFLY PT, R77, R8, 0x2, 0x1f ;  /* 0x0c401f00084d7f89 */ /* 0x000e2c00000e0000 */
[----:B------:R-:W-:Y:S08]  /*79a0*/  MUFU.EX2 R136, R136 ;  /* 0x0000008800887308 */ /* 0x000ff00000000800 */
[----:B------:R-:W-:Y:S08]  /*79b0*/  MUFU.EX2 R41, R41 ;  /* 0x0000002900297308 */ /* 0x000ff00000000800 */
[----:B------:R-:W-:Y:S01]  /*79c0*/  MUFU.EX2 R138, R138 ;  /* 0x0000008a008a7308 */ /* 0x000fe20000000800 */
[----:B0-----:R-:W-:Y:S01]  /*79d0*/  FMNMX.FTZ R32, R8, R77, !PT ;  /* 0x0000004d08207209 */ /* 0x001fe20007810000 */
[----:B------:R-:W-:Y:S01]  /*79e0*/  FFMA.FTZ R77, R81, UR22, -R11 ;  /* 0x00000016514d7c23 */ /* 0x000fe2000801080b */
[----:B------:R-:W-:-:S03]  /*79f0*/  FSEL R81, R10, RZ, P6 ;  /* 0x000000ff0a517208 */ /* 0x000fc60003000000 */
[----:B------:R-:W0:Y:S02]  /*7a00*/  SHFL.BFLY PT, R79, R32, 0x1, 0x1f ;  /* 0x0c201f00204f7f89 */ /* 0x000e2400000e0000 */
[----:B------:R-:W-:Y:S01]  /*7a10*/  MUFU.EX2 R45, R45 ;  /* 0x0000002d002d7308 */ /* 0x000fe20000000800 */
[----:B------:R-:W-:-:S04]  /*7a20*/  FADD.FTZ R81, -R81, R4 ;  /* 0x0000000451517221 */ /* 0x000fc80000010100 */
[----:B------:R-:W-:-:S03]  /*7a30*/  FMUL.FTZ R11, R81, UR22 ;  /* 0x00000016510b7c20 */ /* 0x000fc60008410000 */
[----:B------:R-:W-:Y:S08]  /*7a40*/  MUFU.EX2 R132, R132 ;  /* 0x0000008400847308 */ /* 0x000ff00000000800 */
[----:B------:R-:W1:Y:S01]  /*7a50*/  MUFU.EX2 R11, R11 ;  /* 0x0000000b000b7308 */ /* 0x000e620000000800 */
[----:B0-----:R-:W-:-:S07]  /*7a60*/  FMNMX.FTZ R8, R32, R79, !PT ;  /* 0x0000004f20087209 */ /* 0x001fce0007810000 */
[----:B------:R-:W-:Y:S01]  /*7a70*/  MUFU.EX2 R134, R134 ;  /* 0x0000008600867308 */ /* 0x000fe20000000800 */
[C---:B------:R-:W-:Y:S01]  /*7a80*/  FSETP.NEU.FTZ.AND P2, PT, R8.reuse, -INF , PT ;  /* 0xff8000000800780b */ /* 0x040fe20003f5d000 */
[----:B------:R-:W-:-:S06]  /*7a90*/  FMUL.FTZ R40, R8, UR22 ;  /* 0x0000001608287c20 */ /* 0x000fcc0008410000 */
[----:B------:R-:W-:Y:S01]  /*7aa0*/  MUFU.EX2 R51, R56 ;  /* 0x0000003800337308 */ /* 0x000fe20000000800 */
[----:B------:R-:W-:Y:S01]  /*7ab0*/  FSEL R40, R40, RZ, P2 ;  /* 0x000000ff28287208 */ /* 0x000fe20001000000 */
[-C--:B-1----:R-:W-:Y:S01]  /*7ac0*/  FMUL.FTZ R88, R88, R11.reuse ;  /* 0x0000000b58587220 */ /* 0x082fe20000410000 */
[-C--:B------:R-:W-:Y:S01]  /*7ad0*/  FMUL.FTZ R89, R89, R11.reuse ;  /* 0x0000000b59597220 */ /* 0x080fe20000410000 */
[-C--:B------:R-:W-:Y:S01]  /*7ae0*/  FMUL.FTZ R92, R92, R11.reuse ;  /* 0x0000000b5c5c7220 */ /* 0x080fe20000410000 */
[----:B------:R-:W-:Y:S01]  /*7af0*/  FMUL.FTZ R93, R93, R11 ;  /* 0x0000000b5d5d7220 */ /* 0x000fe20000410000 */
[----:B------:R-:W-:Y:S01]  /*7b00*/  FFMA.FTZ R32, R36, UR22, -R40 ;  /* 0x0000001624207c23 */ /* 0x000fe20008010828 */
[----:B------:R-:W-:Y:S01]  /*7b10*/  FFMA.FTZ R36, R11, R3, R148 ;  /* 0x000000030b247223 */ /* 0x000fe20000010094 */
[--C-:B------:R-:W-:Y:S01]  /*7b20*/  FFMA.FTZ R149, R9, UR22, -R40.reuse ;  /* 0x0000001609957c23 */ /* 0x100fe20008010828 */
[--C-:B------:R-:W-:Y:S01]  /*7b30*/  FFMA.FTZ R4, R83, UR22, -R40.reuse ;  /* 0x0000001653047c23 */ /* 0x100fe20008010828 */
[----:B------:R-:W-:Y:S01]  /*7b40*/  FFMA.FTZ R151, R12, UR22, -R40 ;  /* 0x000000160c977c23 */ /* 0x000fe20008010828 */
[----:B------:R-:W-:Y:S01]  /*7b50*/  FADD.FTZ R3, R7, R36 ;  /* 0x0000002407037221 */ /* 0x000fe20000010000 */
[--C-:B------:R-:W-:Y:S01]  /*7b60*/  FFMA.FTZ R12, R13, UR22, -R40.reuse ;  /* 0x000000160d0c7c23 */ /* 0x100fe20008010828 */
[--C-:B------:R-:W-:Y:S01]  /*7b70*/  FFMA.FTZ R145, R20, UR22, -R40.reuse ;  /* 0x0000001614917c23 */ /* 0x100fe20008010828 */
[----:B------:R-:W-:Y:S01]  /*7b80*/  MUFU.EX2 R149, R149 ;  /* 0x0000009500957308 */ /* 0x000fe20000000800 */
[----:B------:R-:W-:Y:S01]  /*7b90*/  FADD.FTZ R36, R150, R3 ;  /* 0x0000000396247221 */ /* 0x000fe20000010000 */
[----:B------:R-:W-:Y:S01]  /*7ba0*/  FSEL R3, R8, RZ, P2 ;  /* 0x000000ff08037208 */ /* 0x000fe20001000000 */
[--C-:B------:R-:W-:Y:S01]  /*7bb0*/  FFMA.FTZ R137, R38, UR22, -R40.reuse ;  /* 0x0000001626897c23 */ /* 0x100fe20008010828 */
[----:B------:R-:W-:Y:S01]  /*7bc0*/  FFMA.FTZ R20, R21, UR22, -R40 ;  /* 0x0000001615147c23 */ /* 0x000fe20008010828 */
[----:B------:R-:W-:Y:S01]  /*7bd0*/  FADD.FTZ R9, R5, R36 ;  /* 0x0000002405097221 */ /* 0x000fe20000010000 */
[----:B------:R-:W-:Y:S01]  /*7be0*/  FFMA.FTZ R147, R26, UR22, -R40 ;  /* 0x000000161a937c23 */ /* 0x000fe20008010828 */
[----:B------:R-:W-:Y:S01]  /*7bf0*/  FADD.FTZ R3, -R3, R6 ;  /* 0x0000000603037221 */ /* 0x000fe20000010100 */
[----:B------:R-:W-:Y:S01]  /*7c00*/  MUFU.EX2 R4, R4 ;  /* 0x0000000400047308 */ /* 0x000fe20000000800 */
[----:B------:R-:W-:Y:S01]  /*7c10*/  FADD.FTZ R36, R144, R9 ;  /* 0x0000000990247221 */ /* 0x000fe20000010000 */
        /* <DEDUP_REMOVED lines=8> */
[----:B------:R-:W-:-:S02]  /*7ca0*/  IMAD.U32 R21, RZ, RZ, UR37 ;  /* 0x00000025ff157e24 */ /* 0x000fc4000f8e00ff */
[--C-:B------:R-:W-:Y:S01]  /*7cb0*/  FFMA.FTZ R143, R35, UR22, -R40.reuse ;  /* 0x00000016238f7c23 */ /* 0x100fe20008010828 */
[----:B------:R-:W-:Y:S01]  /*7cc0*/  FFMA.FTZ R34, R39, UR22, -R40 ;  /* 0x0000001627227c23 */ /* 0x000fe20008010828 */
[----:B------:R-:W-:Y:S01]  /*7cd0*/  FADD.FTZ R13, R25, R36 ;  /* 0x00000024190d7221 */ /* 0x000fe20000010000 */
[--C-:B------:R-:W-:Y:S01]  /*7ce0*/  FFMA.FTZ R43, R43, UR22, -R40.reuse ;  /* 0x000000162b2b7c23 */ /* 0x100fe20008010828 */
[----:B------:R-:W-:Y:S01]  /*7cf0*/  @!P1 LEA R21, R21, UR45, 0x3 ;  /* 0x0000002d15159c11 */ /* 0x000fe2000f8e18ff */
[----:B------:R0:W1:Y:S01]  /*7d00*/  MUFU.EX2 R9, R3 ;  /* 0x0000000300097308 */ /* 0x0000620000000800 */
[----:B------:R-:W-:Y:S01]  /*7d10*/  FADD.FTZ R36, R140, R13 ;  /* 0x0000000d8c247221 */ /* 0x000fe20000010000 */
[--C-:B------:R-:W-:Y:S01]  /*7d20*/  FFMA.FTZ R133, R48, UR22, -R40.reuse ;  /* 0x0000001630857c23 */ /* 0x100fe20008010828 */
[----:B------:R-:W-:Y:S01]  /*7d30*/  FFMA.FTZ R135, R52, UR22, -R40 ;  /* 0x0000001634877c23 */ /* 0x000fe20008010828 */
[----:B------:R-:W-:Y:S02]  /*7d40*/  @!P1 VIADD R21, R21, 0x16860 ;  /* 0x0001686015159836 */ /* 0x000fe40000000000 */
[----:B------:R-:W-:Y:S01]  /*7d50*/  FADD.FTZ R13, R29, R36 ;  /* 0x000000241d0d7221 */ /* 0x000fe20000010000 */
[--C-:B------:R-:W-:Y:S01]  /*7d60*/  FFMA.FTZ R36, R49, UR22, -R40.reuse ;  /* 0x0000001631247c23 */ /* 0x100fe20008010828 */
[--C-:B------:R-:W-:Y:S01]  /*7d70*/  FFMA.FTZ R129, R55, UR22, -R40.reuse ;  /* 0x0000001637817c23 */ /* 0x100fe20008010828 */
[----:B------:R-:W2:Y:S01]  /*7d80*/  MUFU.EX2 R12, R12 ;  /* 0x0000000c000c7308 */ /* 0x000ea20000000800 */
[----:B------:R-:W-:Y:S01]  /*7d90*/  FADD.FTZ R38, R142, R13 ;  /* 0x0000000d8e267221 */ /* 0x000fe20000010000 */
[----:B------:R-:W-:Y:S01]  /*7da0*/  @!P1 PRMT R21, RZ, 0x654, R21 ;  /* 0x00000654ff159816 */ /* 0x000fe20000000015 */
[--C-:B------:R-:W-:Y:S01]  /*7db0*/  FFMA.FTZ R57, R57, UR22, -R40.reuse ;  /* 0x0000001639397c23 */ /* 0x100fe20008010828 */
[----:B------:R-:W-:Y:S01]  /*7dc0*/  FFMA.FTZ R131, R61, UR22, -R40 ;  /* 0x000000163d837c23 */ /* 0x000fe20008010828 */
[----:B0-----:R-:W-:Y:S01]  /*7dd0*/  FADD.FTZ R3, R37, R38 ;  /* 0x0000002625037221 */ /* 0x001fe20000010000 */
[----:B------:R0:W-:Y:S01]  /*7de0*/  @!P1 SYNCS.ARRIVE.TRANS64.RED.A1T0 RZ, [R21+URZ], RZ ;  /* 0x000000ff15ff99a7 */ /* 0x0001e2000810043f */
[----:B------:R-:W-:Y:S01]  /*7df0*/  FFMA.FTZ R125, R64, UR22, -R40 ;  /* 0x00000016407d7c23 */ /* 0x000fe20008010828 */
[----:B------:R-:W3:Y:S01]  /*7e00*/  MUFU.EX2 R145, R145 ;  /* 0x0000009100917308 */ /* 0x000ee20000000800 */
[----:B-1----:R-:W-:Y:S01]  /*7e10*/  FFMA.FTZ R38, R9, R2, R4 ;  /* 0x0000000209267223 */ /* 0x002fe20000010004 */
[----:B------:R-:W-:Y:S01]  /*7e20*/  FADD.FTZ R42, R136, R3 ;  /* 0x00000003882a7221 */ /* 0x000fe20000010000 */
[--C-:B------:R-:W-:Y:S01]  /*7e30*/  FFMA.FTZ R2, R53, UR22, -R40.reuse ;  /* 0x0000001635027c23 */ /* 0x100fe20008010828 */
[----:B------:R-:W-:Y:S01]  /*7e40*/  FFMA.FTZ R65, R65, UR22, -R40 ;  /* 0x0000001641417c23 */ /* 0x000fe20008010828 */
[----:B------:R-:W-:Y:S01]  /*7e50*/  FADD.FTZ R38, R149, R38 ;  /* 0x0000002695267221 */ /* 0x000fe20000010000 */
[----:B------:R-:W-:Y:S01]  /*7e60*/  FADD.FTZ R13, R41, R42 ;  /* 0x0000002a290d7221 */ /* 0x000fe20000010000 */
[----:B------:R-:W-:Y:S01]  /*7e70*/  FFMA.FTZ R67, R67, UR22, -R40 ;  /* 0x0000001643437c23 */ /* 0x000fe20008010828 */
[----:B------:R-:W1:Y:S01]  /*7e80*/  MUFU.EX2 R20, R20 ;  /* 0x0000001400147308 */ /* 0x000e620000000800 */
[----:B------:R-:W-:Y:S01]  /*7e90*/  FADD.FTZ R3, R151, R38 ;  /* 0x0000002697037221 */ /* 0x000fe20000010000 */
[----:B------:R-:W-:Y:S01]  /*7ea0*/  FADD.FTZ R38, R138, R13 ;  /* 0x0000000d8a267221 */ /* 0x000fe20000010000 */
[--C-:B------:R-:W-:Y:S01]  /*7eb0*/  FFMA.FTZ R69, R69, UR22, -R40.reuse ;  /* 0x0000001645457c23 */ /* 0x100fe20008010828 */
[----:B------:R-:W-:Y:S01]  /*7ec0*/  FFMA.FTZ R24, R24, UR22, -R40 ;  /* 0x0000001618187c23 */ /* 0x000fe20008010828 */
[----:B--2---:R-:W-:Y:S01]  /*7ed0*/  FADD.FTZ R42, R12, R3 ;  /* 0x000000030c2a7221 */ /* 0x004fe20000010000 */
[----:B------:R-:W-:Y:S01]  /*7ee0*/  FADD.FTZ R13, R45, R38 ;  /* 0x000000262d0d7221 */ /* 0x000fe20000010000 */
[----:B------:R-:W-:Y:S01]  /*7ef0*/  FFMA.FTZ R38, R63, UR22, -R40 ;  /* 0x000000163f267c23 */ /* 0x000fe20008010828 */
[----:B------:R-:W2:Y:S01]  /*7f00*/  MUFU.EX2 R147, R147 ;  /* 0x0000009300937308 */ /* 0x000ea20000000800 */
[----:B---3--:R-:W-:Y:S01]  /*7f10*/  FADD.FTZ R3, R145, R42 ;  /* 0x0000002a91037221 */ /* 0x008fe20000010000 */
[----:B------:R-:W-:Y:S01]  /*7f20*/  FADD.FTZ R44, R132, R13 ;  /* 0x0000000d842c7221 */ /* 0x000fe20000010000 */
[--C-:B------:R-:W-:Y:S01]  /*7f30*/  FFMA.FTZ R76, R76, UR22, -R40.reuse ;  /* 0x000000164c4c7c23 */ /* 0x100fe20008010828 */
[----:B------:R-:W-:Y:S01]  /*7f40*/  FFMA.FTZ R28, R28, UR22, -R40 ;  /* 0x000000161c1c7c23 */ /* 0x000fe20008010828 */
[----:B------:R-:W-:Y:S01]  /*7f50*/  F2FP.BF16.F32.PACK_AB R150, R5, R150 ;  /* 0x000000960596723e */ /* 0x000fe200000010ff */
[----:B------:R-:W-:Y:S01]  /*7f60*/  FADD.FTZ R13, R33, R44 ;  /* 0x0000002c210d7221 */ /* 0x000fe20000010000 */
[----:B------:R-:W-:Y:S01]  /*7f70*/  ISETP.GT.AND P2, PT, R0, UR28, PT ;  /* 0x0000001c00007c0c */ /* 0x000fe2000bf44270 */
[----:B------:R-:W3:Y:S01]  /*7f80*/  MUFU.EX2 R26, R26 ;  /* 0x0000001a001a7308 */ /* 0x000ee20000000800 */
[----:B-1----:R-:W-:Y:S01]  /*7f90*/  FADD.FTZ R42, R20, R3 ;  /* 0x00000003142a7221 */ /* 0x002fe20000010000 */
[----:B------:R-:W-:Y:S01]  /*7fa0*/  FADD.FTZ R44, R134, R13 ;  /* 0x0000000d862c7221 */ /* 0x000fe20000010000 */
[----:B------:R-:W-:Y:S01]  /*7fb0*/  FFMA.FTZ R13, R14, UR22, -R40 ;  /* 0x000000160e0d7c23 */ /* 0x000fe20008010828 */
[----:B------:R-:W-:Y:S01]  /*7fc0*/  UMOV UR37, UR27 ;  /* 0x0000001b00257c82 */ /* 0x000fe20008000000 */
[----:B------:R-:W-:Y:S01]  /*7fd0*/  F2FP.BF16.F32.PACK_AB R149, R149, R4 ;  /* 0x000000049595723e */ /* 0x000fe200000010ff */
[----:B0-----:R-:W-:Y:S01]  /*7fe0*/  FADD.FTZ R21, R51, R44 ;  /* 0x0000002c33157221 */ /* 0x001fe20000010000 */
[----:B------:R-:W-:Y:S01]  /*7ff0*/  F2FP.BF16.F32.PACK_AB R148, R7, R148 ;  /* 0x000000940794723e */ /* 0x000fe200000010ff */
[----:B------:R-:W0:Y:S01]  /*8000*/  MUFU.EX2 R141, R141 ;  /* 0x0000008d008d7308 */ /* 0x000e220000000800 */
[----:B--2---:R-:W-:Y:S01]  /*8010*/  FADD.FTZ R3, R147, R42 ;  /* 0x0000002a93037221 */ /* 0x004fe20000010000 */
[----:B------:R-:W-:Y:S01]  /*8020*/  F2FP.BF16.F32.PACK_AB R144, R15, R144 ;  /* 0x000000900f90723e */ /* 0x000fe200000010ff */
[-C--:B------:R-:W-:Y:S01]  /*8030*/  FMUL.FTZ R96, R96, R11.reuse ;  /* 0x0000000b60607220 */ /* 0x080fe20000410000 */
[----:B------:R-:W-:Y:S01]  /*8040*/  F2FP.BF16.F32.PACK_AB R146, R25, R146 ;  /* 0x000000921992723e */ /* 0x000fe200000010ff */
[-C--:B------:R-:W-:Y:S01]  /*8050*/  FMUL.FTZ R97, R97, R11.reuse ;  /* 0x0000000b61617220 */ /* 0x080fe20000410000 */
        /* <DEDUP_REMOVED lines=10> */
[----:B------:R-:W2:Y:S01]  /*8100*/  MUFU.EX2 R128, R128 ;  /* 0x0000008000807308 */ /* 0x000ea20000000800 */
[----:B0-----:R-:W-:Y:S01]  /*8110*/  FADD.FTZ R3, R141, R42 ;  /* 0x0000002a8d037221 */ /* 0x001fe20000010000 */
[----:B------:R-:W-:Y:S01]  /*8120*/  F2FP.BF16.F32.PACK_AB R132, R33, R132 ;  /* 0x000000842184723e */ /* 0x000fe200000010ff */
[-C--:B------:R-:W-:Y:S01]  /*8130*/  FMUL.FTZ R108, R108, R11.reuse ;  /* 0x0000000b6c6c7220 */ /* 0x080fe20000410000 */
[----:B------:R-:W-:Y:S01]  /*8140*/  F2FP.BF16.F32.PACK_AB R134, R51, R134 ;  /* 0x000000863386723e */ /* 0x000fe200000010ff */
[-C--:B------:R-:W-:Y:S01]  /*8150*/  FMUL.FTZ R109, R109, R11.reuse ;  /* 0x0000000b6d6d7220 */ /* 0x080fe20000410000 */
[-C--:B------:R-:W-:Y:S01]  /*8160*/  FMUL.FTZ R112, R112, R11.reuse ;  /* 0x0000000b70707220 */ /* 0x080fe20000410000 */
[-C--:B------:R-:W-:Y:S01]  /*8170*/  FMUL.FTZ R113, R113, R11.reuse ;  /* 0x0000000b71717220 */ /* 0x080fe20000410000 */
[----:B------:R-:W0:Y:S01]  /*8180*/  MUFU.EX2 R143, R143 ;  /* 0x0000008f008f7308 */ /* 0x000e220000000800 */
[----:B-1----:R-:W-:Y:S01]  /*8190*/  FADD.FTZ R40, R30, R3 ;  /* 0x000000031e287221 */ /* 0x002fe20000010000 */
[-C--:B------:R-:W-:Y:S01]  /*81a0*/  FMUL.FTZ R116, R116, R11.reuse ;  /* 0x0000000b74747220 */ /* 0x080fe20000410000 */
[----:B------:R-:W-:Y:S01]  /*81b0*/  FMUL.FTZ R117, R117, R11 ;  /* 0x0000000b75757220 */ /* 0x000fe20000410000 */
[----:B------:R-:W-:Y:S01]  /*81c0*/  F2FP.BF16.F32.PACK_AB R151, R12, R151 ;  /* 0x000000970c97723e */ /* 0x000fe200000010ff */
[----:B------:R-:W-:Y:S01]  /*81d0*/  VIADD R0, R0, 0xffffffff ;  /* 0xffffffff00007836 */ /* 0x000fe20000000000 */
[----:B------:R-:W-:Y:S01]  /*81e0*/  F2FP.BF16.F32.PACK_AB R145, R20, R145 ;  /* 0x000000911491723e */ /* 0x000fe200000010ff */
[----:B------:R-:W-:Y:S01]  /*81f0*/  FMUL.FTZ R90, R90, R9 ;  /* 0x000000095a5a7220 */ /* 0x000fe20000410000 */
[----:B------:R-:W1:Y:S01]  /*8200*/  MUFU.EX2 R59, R59 ;  /* 0x0000003b003b7308 */ /* 0x000e620000000800 */
[----:B--2---:R-:W-:Y:S01]  /*8210*/  FADD.FTZ R42, R128, R21 ;  /* 0x00000015802a7221 */ /* 0x004fe20000010000 */
[----:B------:R-:W-:Y:S01]  /*8220*/  F2FP.BF16.F32.PACK_AB R147, R26, R147 ;  /* 0x000000931a93723e */ /* 0x000fe200000010ff */
[----:B------:R-:W-:Y:S01]  /*8230*/  FMUL.FTZ R91, R91, R9 ;  /* 0x000000095b5b7220 */ /* 0x000fe20000410000 */
[----:B------:R-:W-:Y:S01]  /*8240*/  F2FP.BF16.F32.PACK_AB R141, R30, R141 ;  /* 0x0000008d1e8d723e */ /* 0x000fe200000010ff */
        /* <DEDUP_REMOVED lines=102> */
.L_x_13456:
        /* <DEDUP_REMOVED lines=25> */
.L_x_13475:
[----:B------:R-:W-:-:S13]  /*8a40*/  ISETP.NE.AND P2, PT, R10, 0x1, PT ;  /* 0x000000010a00780c */ /* 0x000fda0003f45270 */
[----:B------:R-:W0:Y:S02]  /*8a50*/  @P2 LDC.64 R8, c[0x0][0x9e8] ;  /* 0x00027a00ff082b82 */ /* 0x000e240000000a00 */
[----:B0-----:R-:W-:-:S05]  /*8a60*/  @P2 IMAD.HI.U32 R8, R5, R8, RZ ;  /* 0x0000000805082227 */ /* 0x001fca00078e00ff */
[----:B------:R-:W-:-:S07]  /*8a70*/  @P2 SHF.R.U32.HI R5, RZ, R9, R8 ;  /* 0x00000009ff052219 */ /* 0x000fce0000011608 */
.L_x_13476:
[----:B------:R-:W-:-:S05]  /*8a80*/  IMAD R8, R5, R10, RZ ;  /* 0x0000000a05087224 */ /* 0x000fca00078e02ff */
[----:B------:R-:W-:-:S07]  /*8a90*/  VIMNMX R7, R7, R8, !PT ;  /* 0x0000000807077248 */ /* 0x000fce0007fe0100 */
.L_x_13474:
        /* <DEDUP_REMOVED lines=13> */
.L_x_13486:
        /* <DEDUP_REMOVED lines=9> */
.L_x_13479:
[----:B------:R-:W-:Y:S01]  /*8c00*/  ULEA UR6, UR37, UR45, 0x3 ;  /* 0x0000002d25067291 */ /* 0x000fe2000f8e183f */
[----:B------:R-:W-:-:S05]  /*8c10*/  IMAD.U32 R4, RZ, RZ, UR36 ;  /* 0x00000024ff047e24 */ /* 0x000fca000f8e00ff */
[----:B------:R-:W-:-:S04]  /*8c20*/  SHF.L.U32 R4, R4, 0x1f, RZ ;  /* 0x0000001f04047819 */ /* 0x000fc800000006ff */
[----:B------:R0:W1:Y:S01]  /*8c30*/  SYNCS.PHASECHK.TRANS64.TRYWAIT P3, [UR6+0x16830], R4 ;  /* 0x01683004ff0075a7 */ /* 0x0000620008060146 */
[----:B------:R-:W-:Y:S05]  /*8c40*/  @!P0 BRA `(.L_x_13480) ;  /* 0x0000000000048947 */ /* 0x000fea0003800000 */
[----:B------:R-:W-:Y:S01]  /*8c50*/  BPT.TRAP 0x1 ;  /* 0x000000040000795c */ /* 0x000fe20000300000 */
.L_x_13480:
[----:B-1----:R-:W-:Y:S05]  /*8c60*/  @P3 BRA `(.L_x_13478) ;  /* 0x0000000000083947 */ /* 0x002fea0003800000 */
[----:B------:R-:W1:Y:S02]  /*8c70*/  SYNCS.PHASECHK.TRANS64.TRYWAIT P3, [UR6+0x16830], R4 ;  /* 0x01683004ff0075a7 */ /* 0x000e640008060146 */
[----:B-1----:R-:W-:Y:S05]  /*8c80*/  @!P3 BRA `(.L_x_13481) ;  /* 0x000000b400e4b947 */ /* 0x002fea0003800000 */
.L_x_13478:
        /* <DEDUP_REMOVED lines=25> */
.L_x_13483:
[----:B------:R-:W-:Y:S01]  /*8e20*/  ULEA UR6, UR24, UR45, 0x3 ;  /* 0x0000002d18067291 */ /* 0x000fe2000f8e183f */
[----:B------:R-:W-:-:S05]  /*8e30*/  IMAD.U32 R4, RZ, RZ, UR25 ;  /* 0x00000019ff047e24 */ /* 0x000fca000f8e00ff */
[----:B------:R-:W-:-:S04]  /*8e40*/  SHF.L.U32 R4, R4, 0x1f, RZ ;  /* 0x0000001f04047819 */ /* 0x000fc800000006ff */
[----:B------:R0:W1:Y:S01]  /*8e50*/  SYNCS.PHASECHK.TRANS64.TRYWAIT P2, [UR6+0x16850], R4 ;  /* 0x01685004ff0075a7 */ /* 0x0000620008040146 */
[----:B------:R-:W-:Y:S05]  /*8e60*/  @!P0 BRA `(.L_x_13484) ;  /* 0x0000000000048947 */ /* 0x000fea0003800000 */
[----:B------:R-:W-:Y:S01]  /*8e70*/  BPT.TRAP 0x1 ;  /* 0x000000040000795c */ /* 0x000fe20000300000 */
.L_x_13484:
[----:B-1----:R-:W-:Y:S05]  /*8e80*/  @P2 BRA `(.L_x_13482) ;  /* 0x0000000000082947 */ /* 0x002fea0003800000 */
[----:B------:R-:W1:Y:S02]  /*8e90*/  SYNCS.PHASECHK.TRANS64.TRYWAIT P2, [UR6+0x16850], R4 ;  /* 0x01685004ff0075a7 */ /* 0x000e640008040146 */
[----:B-1----:R-:W-:Y:S05]  /*8ea0*/  @!P2 BRA `(.L_x_13485) ;  /* 0x000000b40074a947 */ /* 0x002fea0003800000 */
.L_x_13482:
        /* <DEDUP_REMOVED lines=9> */
[----:B------:R-:W2:Y:S01]  /*8f40*/  MUFU.TANH R6, R6 ;  /* 0x0000000600067308 */ /* 0x000ea20000002400 */
[----:B------:R-:W-:Y:S01]  /*8f50*/  FMUL.FTZ R20, R32, UR23 ;  /* 0x0000001720147c20 */ /* 0x000fe20008410000 */
[----:B------:R-:W-:Y:S01]  /*8f60*/  FMUL.FTZ R21, R33, UR23 ;  /* 0x0000001721157c20 */ /* 0x000fe20008410000 */
[----:B------:R-:W-:Y:S01]  /*8f70*/  ULEA UR10, UR24, UR6, 0xa ;  /* 0x00000006180a7291 */ /* 0x000fe2000f8e503f */
[----:B------:R-:W-:Y:S01]  /*8f80*/  FMUL.FTZ R33, R43, UR23 ;  /* 0x000000172b217c20 */ /* 0x000fe20008410000 */
[----:B------:R-:W-:Y:S01]  /*8f90*/  FMUL.FTZ R43, R53, UR23 ;  /* 0x00000017352b7c20 */ /* 0x000fe20008410000 */
[----:B------:R-:W-:Y:S01]  /*8fa0*/  FMUL.FTZ R8, R26, UR23 ;  /* 0x000000171a087c20 */ /* 0x000fe20008410000 */
[----:B------:R-:W-:Y:S01]  /*8fb0*/  FMUL.FTZ R26, R36, UR23 ;  /* 0x00000017241a7c20 */ /* 0x000fe20008410000 */
[----:B------:R-:W3:Y:S01]  /*8fc0*/  MUFU.TANH R10, R10 ;  /* 0x0000000a000a7308 */ /* 0x000ee20000002400 */
[----:B------:R-:W-:Y:S01]  /*8fd0*/  FMUL.FTZ R28, R37, UR23 ;  /* 0x00000017251c7c20 */ /* 0x000fe20008410000 */
[----:B------:R-:W-:Y:S01]  /*8fe0*/  UMOV UR6, UR10 ;  /* 0x0000000a00067c82 */ /* 0x000fe20008000000 */
[----:B------:R-:W-:Y:S01]  /*8ff0*/  FMUL.FTZ R36, R45, UR23 ;  /* 0x000000172d247c20 */ /* 0x000fe20008410000 */
[----:B------:R-:W-:Y:S01]  /*9000*/  HGMMA.64x64x16.F32.BF16 R88, R148, gdesc[UR4].tnspB, R88, gsb0 ;  /* 0x40e0000494587df0 */ /* 0x000fe20008001858 */
[----:B------:R-:W-:Y:S01]  /*9010*/  UIADD3 UR6, UR10, 0x80, URZ ;  /* 0x000000800a067890 */ /* 0x000fe2000fffe03f */
[----:B------:R-:W-:Y:S01]  /*9020*/  FMUL.FTZ R45, R55, UR23 ;  /* 0x00000017372d7c20 */ /* 0x000fe20008410000 */
[----:B------:R-:W-:Y:S01]  /*9030*/  UMOV UR7, 0x40000040 ;  /* 0x4000004000077882 */ /* 0x000fe20000000000 */
[----:B------:R-:W4:Y:S01]  /*9040*/  MUFU.TANH R12, R12 ;  /* 0x0000000c000c7308 */ /* 0x000f220000002400 */
        /* <DEDUP_REMOVED lines=10> */
[----:B-1----:R-:W-:Y:S01]  /*90f0*/  FMUL.FTZ R11, R27, UR23 ;  /* 0x000000171b0b7c20 */ /* 0x002fe20008410000 */
[----:B------:R-:W-:Y:S01]  /*9100*/  FMUL.FTZ R47, R57, UR23 ;  /* 0x00000017392f7c20 */ /* 0x000fe20008410000 */
[----:B------:R-:W-:Y:S01]  /*9110*/  FMUL.FTZ R27, R38, UR23 ;  /* 0x00000017261b7c20 */ /* 0x000fe20008410000 */
[----:B------:R-:W-:Y:S01]  /*9120*/  FMUL.FTZ R38, R48, UR23 ;  /* 0x0000001730267c20 */ /* 0x000fe20008410000 */
[----:B------:R-:W-:Y:S01]  /*9130*/  FMUL.FTZ R40, R49, UR23 ;  /* 0x0000001731287c20 */ /* 0x000fe20008410000 */
[----:B------:R-:W0:Y:S01]  /*9140*/  MUFU.TANH R20, R20 ;  /* 0x0000001400147308 */ /* 0x000e220000002400 */
[----:B----4-:R-:W-:Y:S01]  /*9150*/  FMNMX.FTZ R55, R12, R53, !PT ;  /* 0x000000350c377209 */ /* 0x010fe20007810000 */
        /* <DEDUP_REMOVED lines=40> */
[----:B------:R-:W-:-:S06]  /*93e0*/  UMOV UR25, UR36 ;  /* 0x0000002400197c82 */ /* 0x000fcc0008000000 */
        /* <DEDUP_REMOVED lines=8> */
[----:B------:R-:W-:Y:S01]  /*9470*/  HGMMA.64x64x16.F32.BF16 R88, R144, gdesc[UR4].tnspB, R88, gsb0 ;  /* 0x40e0000490587df0 */ /* 0x000fe20008001858 */
[----:B------:R-:W-:Y:S01]  /*9480*/  UIADD3 UR6, UR10, 0x100, URZ ;  /* 0x000001000a067890 */ /* 0x000fe2000fffe03f */
[----:B------:R-:W-:Y:S01]  /*9490*/  FMUL.FTZ R57, R72, UR23 ;  /* 0x0000001748397c20 */ /* 0x000fe20008410000 */
[----:B------:R-:W-:-:S03]  /*94a0*/  UMOV UR7, 0x40000040 ;  /* 0x4000004000077882 */ /* 0x000fc60000000000 */
        /* <DEDUP_REMOVED lines=9> */
[----:B------:R-:W-:-:S05]  /*9540*/  FMUL.FTZ R76, R83, UR23 ;  /* 0x00000017534c7c20 */ /* 0x000fca0008410000 */
        /* <DEDUP_REMOVED lines=8> */
[----:B------:R-:W-:Y:S02]  /*95d0*/  FMUL.FTZ R61, R80, UR23 ;  /* 0x00000017503d7c20 */ /* 0x000fe40008410000 */
[----:B------:R-:W2:Y:S04]  /*95e0*/  S2R R80, SR_TID.X ;  /* 0x0000000000507919 */ /* 0x000ea80000002100 */
[----:B------:R-:W3:Y:S01]  /*95f0*/  MUFU.TANH R54, R54 ;  /* 0x0000003600367308 */ /* 0x000ee20000002400 */
[----:B0-----:R-:W-:Y:S01]  /*9600*/  FMNMX.FTZ R4, R51, R4, !PT ;  /* 0x0000000433047209 */ /* 0x001fe20007810000 */
[----:B------:R-:W-:-:S02]  /*9610*/  WARPGROUP.DEPBAR.LE gsb0, 0x0 ;  /* 0x00008000000079c5 */ /* 0x000fc40000010000 */
[----:B------:R-:W-:-:S04]  /*9620*/  WARPGROUP.ARRIVE ;  /* 0x00000000000079c5 */ /* 0x000fc80000000000 */
[----:B------:R-:W0:Y:S01]  /*9630*/  MUFU.TANH R55, R55 ;  /* 0x0000003700377308 */ /* 0x000e220000002400 */
[----:B-1----:R-:W-:Y:S01]  /*9640*/  FMNMX.FTZ R65, R53, R4, !PT ;  /* 0x0000000435417209 */ /* 0x002fe20007810000 */
[----:B------:R-:W-:Y:S01]  /*9650*/  HGMMA.64x64x16.F32.BF16 R88, R140, gdesc[UR4].tnspB, R88, gsb0 ;  /* 0x40e000048c587df0 */ /* 0x000fe20008001858 */
[----:B------:R-:W-:Y:S02]  /*9660*/  UIADD3 UR6, UR10, 0x180, URZ ;  /* 0x000001800a067890 */ /* 0x000fe4000fffe03f */
[----:B---3--:R-:W-:Y:S01]  /*9670*/  FMNMX.FTZ R4, R54, R65, !PT ;  /* 0x0000004136047209 */ /* 0x008fe20007810000 */
[----:B------:R-:W-:Y:S02]  /*9680*/  UMOV UR7, 0x40000040 ;  /* 0x4000004000077882 */ /* 0x000fe40000000000 */
[----:B------:R-:W1:Y:S08]  /*9690*/  MUFU.TANH R56, R56 ;  /* 0x0000003800387308 */ /* 0x000e700000002400 */
[----:B------:R-:W3:Y:S01]  /*96a0*/  MUFU.TANH R57, R57 ;  /* 0x0000003900397308 */ /* 0x000ee20000002400 */
[----:B0-----:R-:W-:-:S02]  /*96b0*/  FMNMX.FTZ R65, R55, R4, !PT ;  /* 0x0000000437417209 */ /* 0x001fc40007810000 */
[----:B--2---:R-:W-:-:S05]  /*96c0*/  ISETP.GE.U32.AND P2, PT, R80, 0x180, PT ;  /* 0x000001805000780c */ /* 0x004fca0003f46070 */
[----:B------:R-:W0:Y:S01]  /*96d0*/  MUFU.TANH R58, R58 ;  /* 0x0000003a003a7308 */ /* 0x000e220000002400 */
[----:B-1----:R-:W-:Y:S01]  /*96e0*/  FMNMX.FTZ R4, R56, R65, !PT ;  /* 0x0000004138047209 */ /* 0x002fe20007810000 */
[----:B------:R-:W-:-:S06]  /*96f0*/  FMUL.FTZ R65, R85, UR23 ;  /* 0x0000001755417c20 */ /* 0x000fcc0008410000 */
        /* <DEDUP_REMOVED lines=15> */
[----:B------:R-:W-:Y:S01]  /*97f0*/  WARPGROUP.ARRIVE ;  /* 0x00000000000079c5 */ /* 0x000fe20000000000 */
[----:B------:R-:W-:Y:S01]  /*9800*/  FMUL.FTZ R69, R71, UR23 ;  /* 0x0000001747457c20 */ /* 0x000fe20008410000 */
[----:B------:R-:W-:Y:S01]  /*9810*/  FMUL.FTZ R71, R75, UR23 ;  /* 0x000000174b477c20 */ /* 0x000fe20008410000 */
[----:B------:R-:W-:Y:S01]  /*9820*/  FMUL.FTZ R75, R82, UR23 ;  /* 0x00000017524b7c20 */ /* 0x000fe20008410000 */
[----:B------:R-:W2:Y:S01]  /*9830*/  MUFU.TANH R11, R11 ;  /* 0x0000000b000b7308 */ /* 0x000ea20000002400 */
[----:B0-----:R-:W-:Y:S01]  /*9840*/  FMNMX.FTZ R4, R65, R4, !PT ;  /* 0x0000000441047209 */ /* 0x001fe20007810000 */
[----:B------:R-:W-:Y:S01]  /*9850*/  HGMMA.64x64x16.F32.BF16 R88, R136, gdesc[UR4].tnspB, R88, gsb0 ;  /* 0x40e0000488587df0 */ /* 0x000fe20008001858 */
[----:B------:R-:W-:Y:S01]  /*9860*/  UIADD3 UR6, UR10, 0x200, URZ ;  /* 0x000002000a067890 */ /* 0x000fe2000fffe03f */
[----:B------:R-:W-:-:S02]  /*9870*/  UMOV UR7, 0x40000040 ;  /* 0x4000004000077882 */ /* 0x000fc40000000000 */
[----:B------:R-:W0:Y:S02]  /*9880*/  SHFL.BFLY PT, R77, R4, 0x2, 0x1f ;  /* 0x0c401f00044d7f89 */ /* 0x000e2400000e0000 */
[----:B------:R-:W3:Y:S08]  /*9890*/  MUFU.TANH R13, R13 ;  /* 0x0000000d000d7308 */ /* 0x000ef00000002400 */
[----:B------:R-:W4:Y:S08]  /*98a0*/  MUFU.TANH R15, R15 ;  /* 0x0000000f000f7308 */ /* 0x000f300000002400 */
[----:B------:R-:W5:Y:S01]  /*98b0*/  MUFU.TANH R24, R24 ;  /* 0x0000001800187308 */ /* 0x000f620000002400 */
[----:B0-----:R-:W-:Y:S01]  /*98c0*/  FMNMX.FTZ R72, R4, R77, !PT ;  /* 0x0000004d04487209 */ /* 0x001fe20007810000 */
[----:B------:R-:W-:-:S06]  /*98d0*/  FMUL.FTZ R77, R86, UR23 ;  /* 0x00000017564d7c20 */ /* 0x000fcc0008410000 */
[----:B------:R-:W0:Y:S01]  /*98e0*/  MUFU.TANH R25, R25 ;  /* 0x0000001900197308 */ /* 0x000e220000002400 */
[----:B------:R-:W1:Y:S07]  /*98f0*/  SHFL.BFLY PT, R79, R72, 0x1, 0x1f ;  /* 0x0c201f00484f7f89 */ /* 0x000e6e00000e0000 */
[----:B------:R-:W0:Y:S08]  /*9900*/  MUFU.TANH R27, R27 ;  /* 0x0000001b001b7308 */ /* 0x000e300000002400 */
[----:B------:R-:W0:Y:S08]  /*9910*/  MUFU.TANH R29, R29 ;  /* 0x0000001d001d7308 */ /* 0x000e300000002400 */
[----:B------:R-:W0:Y:S01]  /*9920*/  MUFU.TANH R32, R32 ;  /* 0x0000002000207308 */ /* 0x000e220000002400 */
[----:B-1----:R-:W-:-:S05]  /*9930*/  FMNMX.FTZ R4, R72, R79, !PT ;  /* 0x0000004f48047209 */ /* 0x002fca0007810000 */
[C---:B------:R-:W-:Y:S02]  /*9940*/  FADD.FTZ R7, -R4.reuse, R7 ;  /* 0x0000000704077221 */ /* 0x040fe40000010100 */
[----:B------:R-:W1:Y:S02]  /*9950*/  MUFU.TANH R33, R33 ;  /* 0x0000002100217308 */ /* 0x000e640000002400 */
[----:B------:R-:W-:Y:S01]  /*9960*/  FMUL.FTZ R72, R7, UR22 ;  /* 0x0000001607487c20 */ /* 0x000fe20008410000 */
[----:B------:R-:W-:-:S04]  /*9970*/  FMUL.FTZ R7, R4, UR22 ;  /* 0x0000001604077c20 */ /* 0x000fc80008410000 */
[--C-:B------:R-:W-:Y:S01]  /*9980*/  FFMA.FTZ R79, R6, UR22, -R7.reuse ;  /* 0x00000016064f7c23 */ /* 0x100fe20008010807 */
[----:B------:R-:W-:Y:S01]  /*9990*/  FMNMX.FTZ R6, R8, R5, !PT ;  /* 0x0000000508067209 */ /* 0x000fe20007810000 */
[----:B------:R-:W1:Y:S01]  /*99a0*/  MUFU.TANH R35, R35 ;  /* 0x0000002300237308 */ /* 0x000e620000002400 */
[--C-:B------:R-:W-:Y:S01]  /*99b0*/  FFMA.FTZ R142, R34, UR22, -R7.reuse ;  /* 0x00000016228e7c23 */ /* 0x100fe20008010807 */
[--C-:B------:R-:W-:Y:S01]  /*99c0*/  FFMA.FTZ R148, R10, UR22, -R7.reuse ;  /* 0x000000160a947c23 */ /* 0x100fe20008010807 */
[----:B--2---:R-:W-:Y:S01]  /*99d0*/  FMNMX.FTZ R6, R11, R6, !PT ;  /* 0x000000060b067209 */ /* 0x004fe20007810000 */
[--C-:B------:R-:W-:Y:S01]  /*99e0*/  FFMA.FTZ R150, R12, UR22, -R7.reuse ;  /* 0x000000160c967c23 */ /* 0x100fe20008010807 */
[----:B------:R-:W-:Y:S02]  /*99f0*/  WARPGROUP.DEPBAR.LE gsb0, 0x0 ;  /* 0x00008000000079c5 */ /* 0x000fe40000010000 */
[----:B------:R-:W-:Y:S01]  /*9a00*/  WARPGROUP.ARRIVE ;  /* 0x00000000000079c5 */ /* 0x000fe20000000000 */
[----:B---3--:R-:W-:Y:S01]  /*9a10*/  FMNMX.FTZ R6, R13, R6, !PT ;  /* 0x000000060d067209 */ /* 0x008fe20007810000 */
[----:B------:R-:W2:Y:S01]  /*9a20*/  MUFU.TANH R37, R37 ;  /* 0x0000002500257308 */ /* 0x000ea20000002400 */
[--C-:B------:R-:W-:Y:S01]  /*9a30*/  FFMA.FTZ R81, R14, UR22, -R7.reuse ;  /* 0x000000160e517c23 */ /* 0x100fe20008010807 */
[--C-:B------:R-:W-:Y:S01]  /*9a40*/  FFMA.FTZ R144, R20, UR22, -R7.reuse ;  /* 0x0000001614907c23 */ /* 0x100fe20008010807 */
[----:B----4-:R-:W-:Y:S01]  /*9a50*/  FMNMX.FTZ R83, R15, R6, !PT ;  /* 0x000000060f537209 */ /* 0x010fe20007810000 */
[----:B------:R-:W-:Y:S01]  /*9a60*/  HGMMA.64x64x16.F32.BF16 R88, R132, gdesc[UR4].tnspB, R88, gsb0 ;  /* 0x40e0000484587df0 */ /* 0x000fe20008001858 */
[----:B------:R-:W-:Y:S01]  /*9a70*/  UIADD3 UR6, UR10, 0x280, URZ ;  /* 0x000002800a067890 */ /* 0x000fe2000fffe03f */
[--C-:B------:R-:W-:Y:S01]  /*9a80*/  FFMA.FTZ R146, R26, UR22, -R7.reuse ;  /* 0x000000161a927c23 */ /* 0x100fe20008010807 */
[----:B------:R-:W-:Y:S01]  /*9a90*/  UMOV UR7, 0x40000040 ;  /* 0x4000004000077882 */ /* 0x000fe20000000000 */
[----:B-----5:R-:W-:Y:S01]  /*9aa0*/  FMNMX.FTZ R6, R24, R83, !PT ;  /* 0x0000005318067209 */ /* 0x020fe20007810000 */
[----:B------:R-:W3:Y:S01]  /*9ab0*/  MUFU.TANH R39, R39 ;  /* 0x0000002700277308 */ /* 0x000ee20000002400 */
[--C-:B------:R-:W-:Y:S01]  /*9ac0*/  FFMA.FTZ R83, R28, UR22, -R7.reuse ;  /* 0x000000161c537c23 */ /* 0x100fe20008010807 */
[--C-:B------:R-:W-:Y:S01]  /*9ad0*/  FFMA.FTZ R10, R53, UR22, -R7.reuse ;  /* 0x00000016350a7c23 */ /* 0x100fe20008010807 */
[----:B0-----:R-:W-:Y:S01]  /*9ae0*/  FMNMX.FTZ R6, R25, R6, !PT ;  /* 0x0000000619067209 */ /* 0x001fe20007810000 */
[--C-:B------:R-:W-:Y:S01]  /*9af0*/  FFMA.FTZ R12, R55, UR22, -R7.reuse ;  /* 0x00000016370c7c23 */ /* 0x100fe20008010807 */
[--C-:B------:R-:W-:Y:S01]  /*9b00*/  FFMA.FTZ R14, R57, UR22, -R7.reuse ;  /* 0x00000016390e7c23 */ /* 0x100fe20008010807 */
[--C-:B------:R-:W-:Y:S01]  /*9b10*/  FFMA.FTZ R20, R59, UR22, -R7.reuse ;  /* 0x000000163b147c23 */ /* 0x100fe20008010807 */
[----:B------:R-:W-:Y:S01]  /*9b20*/  FMNMX.FTZ R6, R27, R6, !PT ;  /* 0x000000061b067209 */ /* 0x000fe20007810000 */
[----:B------:R-:W0:Y:S01]  /*9b30*/  MUFU.TANH R41, R41 ;  /* 0x0000002900297308 */ /* 0x000e220000002400 */
[--C-:B------:R-:W-:Y:S01]  /*9b40*/  FFMA.FTZ R21, R21, UR22, -R7.reuse ;  /* 0x0000001615157c23 */ /* 0x100fe20008010807 */
[--C-:B------:R-:W-:Y:S01]  /*9b50*/  FFMA.FTZ R140, R30, UR22, -R7.reuse ;  /* 0x000000161e8c7c23 */ /* 0x100fe20008010807 */
[----:B------:R-:W-:Y:S01]  /*9b60*/  FMNMX.FTZ R85, R29, R6, !PT ;  /* 0x000000061d557209 */ /* 0x000fe20007810000 */
[--C-:B------:R-:W-:Y:S01]  /*9b70*/  FFMA.FTZ R36, R36, UR22, -R7.reuse ;  /* 0x0000001624247c23 */ /* 0x100fe20008010807 */
[--C-:B------:R-:W-:Y:S01]  /*9b80*/  FFMA.FTZ R136, R38, UR22, -R7.reuse ;  /* 0x0000001626887c23 */ /* 0x100fe20008010807 */
[--C-:B------:R-:W-:Y:S01]  /*9b90*/  FFMA.FTZ R40, R40, UR22, -R7.reuse ;  /* 0x0000001628287c23 */ /* 0x100fe20008010807 */
[----:B------:R-:W-:Y:S01]  /*9ba0*/  FMNMX.FTZ R6, R32, R85, !PT ;  /* 0x0000005520067209 */ /* 0x000fe20007810000 */
[----:B------:R-:W4:Y:S01]  /*9bb0*/  MUFU.TANH R44, R44 ;  /* 0x0000002c002c7308 */ /* 0x000f220000002400 */
[--C-:B------:R-:W-:Y:S01]  /*9bc0*/  FFMA.FTZ R85, R31, UR22, -R7.reuse ;  /* 0x000000161f557c23 */ /* 0x100fe20008010807 */
[--C-:B------:R-:W-:Y:S01]  /*9bd0*/  FFMA.FTZ R138, R42, UR22, -R7.reuse ;  /* 0x000000162a8a7c23 */ /* 0x100fe20008010807 */
[----:B-1----:R-:W-:Y:S01]  /*9be0*/  FMNMX.FTZ R6, R33, R6, !PT ;  /* 0x0000000621067209 */ /* 0x002fe20007810000 */
[--C-:B------:R-:W-:Y:S01]  /*9bf0*/  FFMA.FTZ R53, R56, UR22, -R7.reuse ;  /* 0x0000001638357c23 */ /* 0x100fe20008010807 */
[--C-:B------:R-:W-:Y:S01]  /*9c00*/  FFMA.FTZ R55, R58, UR22, -R7.reuse ;  /* 0x000000163a377c23 */ /* 0x100fe20008010807 */
[--C-:B------:R-:W-:Y:S01]  /*9c10*/  FFMA.FTZ R57, R60, UR22, -R7.reuse ;  /* 0x000000163c397c23 */ /* 0x100fe20008010807 */
[----:B------:R-:W-:Y:S01]  /*9c20*/  FMNMX.FTZ R6, R35, R6, !PT ;  /* 0x0000000623067209 */ /* 0x000fe20007810000 */
[----:B------:R-:W1:Y:S01]  /*9c30*/  MUFU.TANH R45, R45 ;  /* 0x0000002d002d7308 */ /* 0x000e620000002400 */
[--C-:B------:R-:W-:Y:S01]  /*9c40*/  FFMA.FTZ R26, R61, UR22, -R7.reuse ;  /* 0x000000163d1a7c23 */ /* 0x100fe20008010807 */
[--C-:B------:R-:W-:Y:S01]  /*9c50*/  FFMA.FTZ R59, R62, UR22, -R7.reuse ;  /* 0x000000163e3b7c23 */ /* 0x100fe20008010807 */
[----:B--2---:R-:W-:Y:S01]  /*9c60*/  FMNMX.FTZ R6, R37, R6, !PT ;  /* 0x0000000625067209 */ /* 0x004fe20007810000 */
[--C-:B------:R-:W-:Y:S01]  /*9c70*/  FFMA.FTZ R28, R64, UR22, -R7.reuse ;  /* 0x00000016401c7c23 */ /* 0x100fe20008010807 */
[----:B------:R-:W-:-:S02]  /*9c80*/  FFMA.FTZ R65, R65, UR22, -R7 ;  /* 0x0000001641417c23 */ /* 0x000fc40008010807 */
[----:B---3--:R-:W-:Y:S01]  /*9c90*/  FMNMX.FTZ R6, R39, R6, !PT ;  /* 0x0000000627067209 */ /* 0x008fe20007810000 */
[----:B------:R-:W2:Y:S03]  /*9ca0*/  MUFU.TANH R48, R48 ;  /* 0x0000003000307308 */ /* 0x000ea60000002400 */
[----:B0-----:R-:W-:-:S04]  /*9cb0*/  FMNMX.FTZ R31, R41, R6, !PT ;  /* 0x00000006291f7209 */ /* 0x001fc80007810000 */
[----:B----4-:R-:W-:Y:S01]  /*9cc0*/  FMNMX.FTZ R6, R44, R31, !PT ;  /* 0x0000001f2c067209 */ /* 0x010fe20007810000 */
[----:B------:R-:W0:Y:S03]  /*9cd0*/  MUFU.TANH R49, R49 ;  /* 0x0000003100317308 */ /* 0x000e260000002400 */
[----:B-1----:R-:W-:-:S05]  /*9ce0*/  FMNMX.FTZ R87, R45, R6, !PT ;  /* 0x000000062d577209 */ /* 0x002fca0007810000 */
[----:B------:R-:W1:Y:S01]  /*9cf0*/  MUFU.TANH R52, R52 ;  /* 0x0000003400347308 */ /* 0x000e620000002400 */
[----:B--2---:R-:W-:-:S07]  /*9d00*/  FMNMX.FTZ R6, R48, R87, !PT ;  /* 0x0000005730067209 */ /* 0x004fce0007810000 */
[----:B------:R-:W2:Y:S01]  /*9d10*/  MUFU.TANH R63, R63 ;  /* 0x0000003f003f7308 */ /* 0x000ea20000002400 */
[----:B0-----:R-:W-:-:S07]  /*9d20*/  FMNMX.FTZ R87, R49, R6, !PT ;  /* 0x0000000631577209 */ /* 0x001fce0007810000 */
[----:B------:R-:W0:Y:S01]  /*9d30*/  MUFU.TANH R66, R66 ;  /* 0x0000004200427308 */ /* 0x000e220000002400 */
[----:B-1----:R-:W-:-:S07]  /*9d40*/  FMNMX.FTZ R6, R52, R87, !PT ;  /* 0x0000005734067209 */ /* 0x002fce0007810000 */
[----:B------:R-:W1:Y:S01]  /*9d50*/  MUFU.TANH R67, R67 ;  /* 0x0000004300437308 */ /* 0x000e620000002400 */
[----:B------:R-:W-:Y:S02]  /*9d60*/  WARPGROUP.DEPBAR.LE gsb0, 0x0 ;  /* 0x00008000000079c5 */ /* 0x000fe40000010000 */
[----:B------:R-:W-:Y:S01]  /*9d70*/  WARPGROUP.ARRIVE ;  /* 0x00000000000079c5 */ /* 0x000fe20000000000 */
[----:B--2---:R-:W-:Y:S01]  /*9d80*/  FMNMX.FTZ R137, R63, R6, !PT ;  /* 0x000000063f897209 */ /* 0x004fe20007810000 */
[--C-:B------:R-:W-:Y:S01]  /*9d90*/  FFMA.FTZ R133, R43, UR22, -R7.reuse ;  /* 0x000000162b857c23 */ /* 0x100fe20008010807 */
[--C-:B------:R-:W-:Y:S01]  /*9da0*/  FFMA.FTZ R132, R46, UR22, -R7.reuse ;  /* 0x000000162e847c23 */ /* 0x100fe20008010807 */
[----:B------:R-:W-:Y:S01]  /*9db0*/  FFMA.FTZ R134, R50, UR22, -R7 ;  /* 0x0000001632867c23 */ /* 0x000fe20008010807 */
[----:B------:R-:W2:Y:S01]  /*9dc0*/  MUFU.TANH R68, R68 ;  /* 0x0000004400447308 */ /* 0x000ea20000002400 */
[----:B------:R-:W-:Y:S01]  /*9dd0*/  HGMMA.64x64x16.F32.BF16 R88, R128, gdesc[UR4].tnspB, R88, gsb0 ;  /* 0x40e0000480587df0 */ /* 0x000fe20008001858 */
[----:B------:R-:W-:Y:S01]  /*9de0*/  UIADD3 UR6, UR10, 0x300, URZ ;  /* 0x000003000a067890 */ /* 0x000fe2000fffe03f */
[----:B0-----:R-:W-:Y:S01]  /*9df0*/  FMNMX.FTZ R6, R66, R137, !PT ;  /* 0x0000008942067209 */ /* 0x001fe20007810000 */
[----:B------:R-:W-:-:S04]  /*9e00*/  UMOV UR7, 0x40000040 ;  /* 0x4000004000077882 */ /* 0x000fc80000000000 */
        /* <DEDUP_REMOVED lines=8> */
[----:B------:R-:W-:-:S06]  /*9e90*/  FFMA.FTZ R43, R47, UR22, -R7 ;  /* 0x000000162f2b7c23 */ /* 0x000fcc0008010807 */
        /* <DEDUP_REMOVED lines=10> */
[--C-:B------:R-:W-:Y:S01]  /*9f40*/  FFMA.FTZ R47, R51, UR22, -R7.reuse ;  /* 0x00000016332f7c23 */ /* 0x100fe20008010807 */
[----:B------:R-:W-:Y:S02]  /*9f50*/  WARPGROUP.DEPBAR.LE gsb0, 0x0 ;  /* 0x00008000000079c5 */ /* 0x000fe40000010000 */
[----:B------:R-:W-:Y:S01]  /*9f60*/  WARPGROUP.ARRIVE ;  /* 0x00000000000079c5 */ /* 0x000fe20000000000 */
[----:B-1----:R-:W-:Y:S02]  /*9f70*/  FMNMX.FTZ R51, R77, R6, !PT ;  /* 0x000000064d337209 */ /* 0x002fe40007810000 */
[----:B------:R-:W-:Y:S03]  /*9f80*/  MUFU.EX2 R72, R72 ;  /* 0x0000004800487308 */ /* 0x000fe60000000800 */
[----:B------:R-:W-:Y:S01]  /*9f90*/  HGMMA.64x64x16.F32.BF16 R88, R124, gdesc[UR4].tnspB, R88, gsb0 ;  /* 0x40e000047c587df0 */ /* 0x000fe20008001858 */
[----:B------:R-:W-:Y:S01]  /*9fa0*/  UIADD3 UR6, UR10, 0x380, URZ ;  /* 0x000003800a067890 */ /* 0x000fe2000fffe03f */
[----:B--2---:R-:W-:Y:S01]  /*9fb0*/  FMNMX.FTZ R6, R78, R51, !PT ;  /* 0x000000334e067209 */ /* 0x004fe20007810000 */
[----:B------:R-:W-:Y:S01]  /*9fc0*/  UMOV UR7, 0x40000040 ;  /* 0x4000004000077882 */ /* 0x000fe20000000000 */
[----:B------:R-:W-:Y:S01]  /*9fd0*/  FFMA.FTZ R51, R54, UR22, -R7 ;  /* 0x0000001636337c23 */ /* 0x000fe20008010807 */
[----:B------:R-:W0:Y:S02]  /*9fe0*/  MUFU.EX2 R79, R79 ;  /* 0x0000004f004f7308 */ /* 0x000e240000000800 */
[----:B------:R-:W1:Y:S06]  /*9ff0*/  SHFL.BFLY PT, R135, R6, 0x2, 0x1f ;  /* 0x0c401f0006877f89 */ /* 0x000e6c00000e0000 */
[----:B------:R-:W2:Y:S08]  /*a000*/  MUFU.EX2 R148, R148 ;  /* 0x0000009400947308 */ /* 0x000eb00000000800 */
[----:B------:R-:W-:Y:S01]  /*a010*/  MUFU.EX2 R150, R150 ;  /* 0x0000009600967308 */ /* 0x000fe20000000800 */
[----:B0-----:R-:W-:-:S07]  /*a020*/  FFMA.FTZ R3, R72, R3, R79 ;  /* 0x0000000348037223 */ /* 0x001fce000001004f */
[----:B------:R-:W-:Y:S01]  /*a030*/  MUFU.EX2 R81, R81 ;  /* 0x0000005100517308 */ /* 0x000fe20000000800 */
[----:B--2---:R-:W-:Y:S01]  /*a040*/  FADD.FTZ R3, R148, R3 ;  /* 0x0000000394037221 */ /* 0x004fe20000010000 */
[----:B-1----:R-:W-:Y:S02]  /*a050*/  FMNMX.FTZ R135, R6, R135, !PT ;  /* 0x0000008706877209 */ /* 0x002fe40007810000 */
[----:B------:R-:W-:-:S03]  /*a060*/  F2FP.BF16.F32.PACK_AB R148, R148, R79 ;  /* 0x0000004f9494723e */ /* 0x000fc600000010ff */
[----:B------:R-:W0:Y:S01]  /*a070*/  SHFL.BFLY PT, R6, R135, 0x1, 0x1f ;  /* 0x0c201f0087067f89 */ /* 0x000e2200000e0000 */
[----:B------:R-:W-:Y:S08]  /*a080*/  MUFU.EX2 R144, R144 ;  /* 0x0000009000907308 */ /* 0x000ff00000000800 */
[----:B------:R-:W-:Y:S08]  /*a090*/  MUFU.EX2 R21, R21 ;  /* 0x0000001500157308 */ /* 0x000ff00000000800 */
[----:B------:R1:W-:Y:S01]  /*a0a0*/  MUFU.EX2 R31, R36 ;  /* 0x00000024001f7308 */ /* 0x0003e20000000800 */
[----:B0-----:R-:W-:-:S07]  /*a0b0*/  FMNMX.FTZ R6, R135, R6, !PT ;  /* 0x0000000687067209 */ /* 0x001fce0007810000 */
[----:B------:R-:W-:Y:S01]  /*a0c0*/  MUFU.EX2 R146, R146 ;  /* 0x0000009200927308 */ /* 0x000fe20000000800 */
[C---:B------:R-:W-:Y:S01]  /*a0d0*/  FMUL.FTZ R34, R6.reuse, UR22 ;  /* 0x0000001606227c20 */ /* 0x040fe20008410000 */
[----:B------:R-:W-:-:S03]  /*a0e0*/  FADD.FTZ R7, -R6, R5 ;  /* 0x0000000506077221 */ /* 0x000fc60000010100 */
[--C-:B------:R-:W-:Y:S01]  /*a0f0*/  FFMA.FTZ R149, R11, UR22, -R34.reuse ;  /* 0x000000160b957c23 */ /* 0x100fe20008010822 */
[----:B------:R-:W-:Y:S02]  /*a100*/  IMAD.U32 R11, RZ, RZ, UR37 ;  /* 0x00000025ff0b7e24 */ /* 0x000fe4000f8e00ff */
[----:B------:R-:W-:Y:S01]  /*a110*/  FMUL.FTZ R7, R7, UR22 ;  /* 0x0000001607077c20 */ /* 0x000fe20008410000 */
[--C-:B------:R-:W-:Y:S01]  /*a120*/  FFMA.FTZ R8, R8, UR22, -R34.reuse ;  /* 0x0000001608087c23 */ /* 0x100fe20008010822 */
[--C-:B------:R-:W-:Y:S01]  /*a130*/  FFMA.FTZ R151, R13, UR22, -R34.reuse ;  /* 0x000000160d977c23 */ /* 0x100fe20008010822 */
[----:B------:R-:W-:Y:S01]  /*a140*/  VIADD R13, R23, 0x9 ;  /* 0x00000009170d7836 */ /* 0x000fe20000000000 */
[----:B------:R-:W-:Y:S01]  /*a150*/  @!P1 LEA R11, R11, UR45, 0x3 ;  /* 0x0000002d0b0b9c11 */ /* 0x000fe2000f8e18ff */
[----:B------:R-:W-:Y:S01]  /*a160*/  MUFU.EX2 R149, R149 ;  /* 0x0000009500957308 */ /* 0x000fe20000000800 */
[----:B------:R-:W-:Y:S01]  /*a170*/  FFMA.FTZ R30, R15, UR22, -R34 ;  /* 0x000000160f1e7c23 */ /* 0x000fe20008010822 */
[----:B------:R-:W-:-:S02]  /*a180*/  WARPGROUP.DEPBAR.LE gsb0, 0x0 ;  /* 0x00008000000079c5 */ /* 0x000fc40000010000 */
[----:B------:R-:W-:Y:S01]  /*a190*/  WARPGROUP.ARRIVE ;  /* 0x00000000000079c5 */ /* 0x000fe20000000000 */
[----:B------:R-:W-:Y:S01]  /*a1a0*/  @!P1 VIADD R11, R11, 0x16840 ;  /* 0x000168400b0b9836 */ /* 0x000fe20000000000 */
[----:B------:R-:W-:Y:S01]  /*a1b0*/  SEL R15, R13, 0x9, !P2 ;  /* 0x000000090d0f7807 */ /* 0x000fe20005000000 */
[--C-:B------:R-:W-:Y:S01]  /*a1c0*/  FFMA.FTZ R145, R24, UR22, -R34.reuse ;  /* 0x0000001618917c23 */ /* 0x100fe20008010822 */
[----:B------:R-:W-:Y:S01]  /*a1d0*/  MUFU.EX2 R7, R7 ;  /* 0x0000000700077308 */ /* 0x000fe20000000800 */
[--C-:B------:R-:W-:Y:S01]  /*a1e0*/  FFMA.FTZ R24, R25, UR22, -R34.reuse ;  /* 0x0000001619187c23 */ /* 0x100fe20008010822 */
[----:B------:R-:W-:Y:S01]  /*a1f0*/  HGMMA.64x64x16.F32.BF16 R88, R120, gdesc[UR4].tnspB, R88, gsb0 ;  /* 0x40e0000478587df0 */ /* 0x000fe20008001858 */
[----:B------:R-:W-:Y:S01]  /*a200*/  @!P1 PRMT R13, RZ, 0x654, R11 ;  /* 0x00000654ff0d9816 */ /* 0x000fe2000000000b */
[--C-:B------:R-:W-:Y:S01]  /*a210*/  FFMA.FTZ R147, R27, UR22, -R34.reuse ;  /* 0x000000161b937c23 */ /* 0x100fe20008010822 */
[--C-:B------:R-:W-:Y:S01]  /*a220*/  FFMA.FTZ R48, R48, UR22, -R34.reuse ;  /* 0x0000001630307c23 */ /* 0x100fe20008010822 */
[--C-:B-1----:R-:W-:Y:S01]  /*a230*/  FFMA.FTZ R36, R29, UR22, -R34.reuse ;  /* 0x000000161d247c23 */ /* 0x102fe20008010822 */
        /* <DEDUP_REMOVED lines=16> */
[----:B------:R-:W-:Y:S01]  /*a340*/  FFMA.FTZ R74, R74, UR22, -R34 ;  /* 0x000000164a4a7c23 */ /* 0x000fe20008010822 */
[----:B------:R-:W2:Y:S01]  /*a350*/  MUFU.EX2 R30, R30 ;  /* 0x0000001e001e7308 */ /* 0x000ea20000000800 */
[----:B0-----:R-:W-:Y:S01]  /*a360*/  FFMA.FTZ R2, R7, R2, R8 ;  /* 0x0000000207027223 */ /* 0x001fe20000010008 */
[--C-:B------:R-:W-:Y:S01]  /*a370*/  FFMA.FTZ R75, R75, UR22, -R34.reuse ;  /* 0x000000164b4b7c23 */ /* 0x100fe20008010822 */
[--C-:B------:R-:W-:Y:S01]  /*a380*/  FFMA.FTZ R76, R76, UR22, -R34.reuse ;  /* 0x000000164c4c7c23 */ /* 0x100fe20008010822 */
[----:B------:R-:W-:Y:S01]  /*a390*/  FFMA.FTZ R77, R77, UR22, -R34 ;  /* 0x000000164d4d7c23 */ /* 0x000fe20008010822 */
[----:B------:R-:W-:Y:S01]  /*a3a0*/  FADD.FTZ R46, R149, R2 ;  /* 0x00000002952e7221 */ /* 0x000fe20000010000 */
[----:B------:R-:W-:Y:S01]  /*a3b0*/  FFMA.FTZ R2, R63, UR22, -R34 ;  /* 0x000000163f027c23 */ /* 0x000fe20008010822 */
[----:B------:R-:W-:Y:S01]  /*a3c0*/  F2FP.BF16.F32.PACK_AB R149, R149, R8 ;  /* 0x000000089595723e */ /* 0x000fe200000010ff */
[----:B------:R-:W0:Y:S01]  /*a3d0*/  MUFU.EX2 R145, R145 ;  /* 0x0000009100917308 */ /* 0x000e220000000800 */
[C---:B------:R-:W-:Y:S01]  /*a3e0*/  ISETP.GT.AND P2, PT, R0.reuse, R9, PT ;  /* 0x000000090000720c */ /* 0x040fe20003f44270 */
[----:B------:R-:W-:-:S06]  /*a3f0*/  VIADD R0, R0, 0xffffffff ;  /* 0xffffffff00007836 */ /* 0x000fcc0000000000 */
[----:B------:R-:W3:Y:S08]  /*a400*/  MUFU.EX2 R24, R24 ;  /* 0x0000001800187308 */ /* 0x000ef00000000800 */
[----:B------:R4:W-:Y:S08]  /*a410*/  MUFU.EX2 R11, R48 ;  /* 0x00000030000b7308 */ /* 0x0009f00000000800 */
[----:B------:R-:W5:Y:S01]  /*a420*/  MUFU.EX2 R147, R147 ;  /* 0x0000009300937308 */ /* 0x000f620000000800 */
[----:B----4-:R-:W-:Y:S01]  /*a430*/  FADD.FTZ R48, R150, R3 ;  /* 0x0000000396307221 */ /* 0x010fe20000010000 */
[----:B-1----:R-:W-:Y:S01]  /*a440*/  FADD.FTZ R3, R151, R46 ;  /* 0x0000002e97037221 */ /* 0x002fe20000010000 */
[----:B--2---:R-:W-:-:S02]  /*a450*/  F2FP.BF16.F32.PACK_AB R151, R30, R151 ;  /* 0x000000971e97723e */ /* 0x004fc400000010ff */
[----:B------:R-:W-:Y:S01]  /*a460*/  F2FP.BF16.F32.PACK_AB R150, R81, R150 ;  /* 0x000000965196723e */ /* 0x000fe200000010ff */
[----:B------:R-:W-:Y:S02]  /*a470*/  FADD.FTZ R46, R30, R3 ;  /* 0x000000031e2e7221 */ /* 0x000fe40000010000 */
[----:B------:R-:W-:Y:S02]  /*a480*/  MUFU.EX2 R83, R83 ;  /* 0x0000005300537308 */ /* 0x000fe40000000800 */
[----:B0-----:R-:W-:Y:S01]  /*a490*/  FADD.FTZ R3, R145, R46 ;  /* 0x0000002e91037221 */ /* 0x001fe20000010000 */
[----:B------:R-:W-:Y:S01]  /*a4a0*/  FFMA.FTZ R46, R67, UR22, -R34 ;  /* 0x00000016432e7c23 */ /* 0x000fe20008010822 */
[C---:B---3--:R-:W-:Y:S02]  /*a4b0*/  F2FP.BF16.F32.PACK_AB R145, R24.reuse, R145 ;  /* 0x000000911891723e */ /* 0x048fe400000010ff */
[----:B------:R-:W-:Y:S02]  /*a4c0*/  FADD.FTZ R50, R24, R3 ;  /* 0x0000000318327221 */ /* 0x000fe40000010000 */
[----:B------:R-:W0:Y:S02]  /*a4d0*/  MUFU.EX2 R36, R36 ;  /* 0x0000002400247308 */ /* 0x000e240000000800 */
[----:B-----5:R-:W-:Y:S01]  /*a4e0*/  FADD.FTZ R3, R147, R50 ;  /* 0x0000003293037221 */ /* 0x020fe20000010000 */
[----:B------:R-:W-:-:S02]  /*a4f0*/  WARPGROUP.DEPBAR.LE gsb0, 0x0 ;  /* 0x00008000000079c5 */ /* 0x000fc40000010000 */
[----:B------:R1:W-:Y:S06]  /*a500*/  BAR.ARV R15, 0x100 ;  /* 0x0004000f0000751d */ /* 0x0003ec0000002000 */
[----:B------:R2:W-:Y:S01]  /*a510*/  @!P1 SYNCS.ARRIVE.TRANS64.RED.A1T0 RZ, [R13+URZ], RZ ;  /* 0x000000ff0dff99a7 */ /* 0x0005e2000810043f */
[----:B------:R-:W-:Y:S01]  /*a520*/  MUFU.EX2 R140, R140 ;  /* 0x0000008c008c7308 */ /* 0x000fe20000000800 */
[----:B0-----:R-:W-:Y:S01]  /*a530*/  FADD.FTZ R50, R36, R3 ;  /* 0x0000000324327221 */ /* 0x001fe20000010000 */
[-C--:B------:R-:W-:Y:S01]  /*a540*/  FMUL.FTZ R90, R90, R7.reuse ;  /* 0x000000075a5a7220 */ /* 0x080fe20000410000 */
[-C--:B------:R-:W-:Y:S01]  /*a550*/  FMUL.FTZ R91, R91, R7.reuse ;  /* 0x000000075b5b7220 */ /* 0x080fe20000410000 */
[-C--:B------:R-:W-:Y:S01]  /*a560*/  FMUL.FTZ R94, R94, R7.reuse ;  /* 0x000000075e5e7220 */ /* 0x080fe20000410000 */
[-C--:B------:R-:W-:Y:S01]  /*a570*/  FMUL.FTZ R95, R95, R7.reuse ;  /* 0x000000075f5f7220 */ /* 0x080fe20000410000 */
[-C--:B------:R-:W-:Y:S01]  /*a580*/  FMUL.FTZ R98, R98, R7.reuse ;  /* 0x0000000762627220 */ /* 0x080fe20000410000 */
[----:B--2---:R-:W-:Y:S01]  /*a590*/  IMAD.U32 R13, RZ, RZ, UR24 ;  /* 0x00000018ff0d7e24 */ /* 0x004fe2000f8e00ff */
[----:B------:R-:W0:Y:S01]  /*a5a0*/  MUFU.EX2 R141, R141 ;  /* 0x0000008d008d7308 */ /* 0x000e220000000800 */
[----:B------:R-:W-:Y:S01]  /*a5b0*/  UMOV UR24, UR37 ;  /* 0x0000002500187c82 */ /* 0x000fe20008000000 */
[-C--:B------:R-:W-:Y:S01]  /*a5c0*/  FMUL.FTZ R99, R99, R7.reuse ;  /* 0x0000000763637220 */ /* 0x080fe20000410000 */
[-C--:B------:R-:W-:Y:S01]  /*a5d0*/  FMUL.FTZ R102, R102, R7.reuse ;  /* 0x0000000766667220 */ /* 0x080fe20000410000 */
[----:B------:R-:W-:Y:S01]  /*a5e0*/  @!P1 LEA R13, R13, UR45, 0x3 ;  /* 0x0000002d0d0d9c11 */ /* 0x000fe2000f8e18ff */
[-C--:B------:R-:W-:Y:S01]  /*a5f0*/  FMUL.FTZ R103, R103, R7.reuse ;  /* 0x0000000767677220 */ /* 0x080fe20000410000 */
[-C--:B------:R-:W-:Y:S01]  /*a600*/  FMUL.FTZ R106, R106, R7.reuse ;  /* 0x000000076a6a7220 */ /* 0x080fe20000410000 */
[----:B------:R-:W-:Y:S01]  /*a610*/  FMUL.FTZ R107, R107, R7 ;  /* 0x000000076b6b7220 */ /* 0x000fe20000410000 */
[----:B------:R-:W-:Y:S01]  /*a620*/  MUFU.EX2 R85, R85 ;  /* 0x0000005500557308 */ /* 0x000fe20000000800 */
[----:B------:R-:W-:-:S02]  /*a630*/  @!P1 VIADD R13, R13, 0x16860 ;  /* 0x000168600d0d9836 */ /* 0x000fc40000000000 */
[-C--:B------:R-:W-:Y:S01]  /*a640*/  FMUL.FTZ R110, R110, R7.reuse ;  /* 0x000000076e6e7220 */ /* 0x080fe20000410000 */
[-C--:B------:R-:W-:Y:S01]  /*a650*/  FMUL.FTZ R111, R111, R7.reuse ;  /* 0x000000076f6f7220 */ /* 0x080fe20000410000 */
[-C--:B------:R-:W-:Y:S01]  /*a660*/  FMUL.FTZ R114, R114, R7.reuse ;  /* 0x0000000772727220 */ /* 0x080fe20000410000 */
[-C--:B------:R-:W-:Y:S01]  /*a670*/  FMUL.FTZ R115, R115, R7.reuse ;  /* 0x0000000773737220 */ /* 0x080fe20000410000 */
[----:B-1----:R-:W-:Y:S01]  /*a680*/  @!P1 PRMT R15, RZ, 0x654, R13 ;  /* 0x00000654ff0f9816 */ /* 0x002fe2000000000d */
[----:B------:R-:W-:Y:S01]  /*a690*/  FADD.FTZ R13, R81, R48 ;  /* 0x00000030510d7221 */ /* 0x000fe20000010000 */
[----:B------:R-:W1:Y:S01]  /*a6a0*/  MUFU.EX2 R32, R32 ;  /* 0x0000002000207308 */ /* 0x000e620000000800 */
[----:B0-----:R-:W-:Y:S01]  /*a6b0*/  FADD.FTZ R3, R141, R50 ;  /* 0x000000328d037221 */ /* 0x001fe20000010000 */
[----:B------:R0:W-:Y:S01]  /*a6c0*/  @!P1 SYNCS.ARRIVE.TRANS64.RED.A1T0 RZ, [R15+URZ], RZ ;  /* 0x000000ff0fff99a7 */ /* 0x0001e2000810043f */
[----:B------:R-:W-:Y:S01]  /*a6d0*/  FADD.FTZ R48, R144, R13 ;  /* 0x0000000d90307221 */ /* 0x000fe20000010000 */
[-C--:B------:R-:W-:Y:S01]  /*a6e0*/  FMUL.FTZ R118, R118, R7.reuse ;  /* 0x0000000776767220 */ /* 0x080fe20000410000 */
[----:B------:R-:W-:Y:S01]  /*a6f0*/  FMUL.FTZ R119, R119, R7 ;  /* 0x0000000777777220 */ /* 0x000fe20000410000 */
[C---:B------:R-:W-:Y:S01]  /*a700*/  F2FP.BF16.F32.PACK_AB R144, R21.reuse, R144 ;  /* 0x000000901590723e */ /* 0x040fe200000010ff */
[----:B------:R-:W-:Y:S01]  /*a710*/  FADD.FTZ R13, R21, R48 ;  /* 0x00000030150d7221 */ /* 0x000fe20000010000 */
[----:B------:R-:W2:Y:S01]  /*a720*/  MUFU.EX2 R142, R142 ;  /* 0x0000008e008e7308 */ /* 0x000ea20000000800 */
[----:B------:R-:W-:Y:S01]  /*a730*/  FFMA.FTZ R48, R69, UR22, -R34 ;  /* 0x0000001645307c23 */ /* 0x000fe20008010822 */
[----:B------:R-:W-:Y:S01]  /*a740*/  F2FP.BF16.F32.PACK_AB R147, R36, R147 ;  /* 0x000000932493723e */ /* 0x000fe200000010ff */
[----:B------:R-:W-:Y:S01]  /*a750*/  FADD.FTZ R52, R146, R13 ;  /* 0x0000000d92347221 */ /* 0x000fe20000010000 */
[----:B------:R-:W-:Y:S01]  /*a760*/  F2FP.BF16.F32.PACK_AB R146, R83, R146 ;  /* 0x000000925392723e */ /* 0x000fe200000010ff */
[-C--:B------:R-:W-:Y:S01]  /*a770*/  FMUL.FTZ R88, R88, R72.reuse ;  /* 0x0000004858587220 */ /* 0x080fe20000410000 */
[----:B------:R-:W-:Y:S01]  /*a780*/  FMUL.FTZ R89, R89, R72 ;  /* 0x0000004859597220 */ /* 0x000fe20000410000 */
[----:B------:R-:W-:Y:S01]  /*a790*/  FADD.FTZ R13, R83, R52 ;  /* 0x00000034530d7221 */ /* 0x000fe20000010000 */
[----:B------:R-:W3:Y:S01]  /*a7a0*/  MUFU.EX2 R143, R143 ;  /* 0x0000008f008f7308 */ /* 0x000ee20000000800 */
[C---:B-1----:R-:W-:Y:S01]  /*a7b0*/  FADD.FTZ R50, R32.reuse, R3 ;  /* 0x0000000320327221 */ /* 0x042fe20000010000 */
[----:B------:R-:W-:Y:S01]  /*a7c0*/  F2FP.BF16.F32.PACK_AB R141, R32, R141 ;  /* 0x0000008d208d723e */ /* 0x000fe200000010ff */
[----:B------:R-:W-:Y:S01]  /*a7d0*/  FADD.FTZ R52, R140, R13 ;  /* 0x0000000d8c347221 */ /* 0x000fe20000010000 */
[----:B------:R-:W-:Y:S01]  /*a7e0*/  F2FP.BF16.F32.PACK_AB R140, R85, R140 ;  /* 0x0000008c558c723e */ /* 0x000fe200000010ff */
[-C--:B------:R-:W-:Y:S01]  /*a7f0*/  FMUL.FTZ R92, R92, R72.reuse ;  /* 0x000000485c5c7220 */ /* 0x080fe20000410000 */
[-C--:B------:R-:W-:Y:S01]  /*a800*/  FMUL.FTZ R93, R93, R72.reuse ;  /* 0x000000485d5d7220 */ /* 0x080fe20000410000 */
[----:B------:R-:W-:Y:S01]  /*a810*/  FADD.FTZ R13, R85, R52 ;  /* 0x00000034550d7221 */ /* 0x000fe20000010000 */
[----:B------:R-:W1:Y:S01]  /*a820*/  MUFU.EX2 R38, R38 ;  /* 0x0000002600267308 */ /* 0x000e620000000800 */
[-C--:B------:R-:W-:Y:S01]  /*a830*/  FMUL.FTZ R96, R96, R72.reuse ;  /* 0x0000004860607220 */ /* 0x080fe20000410000 */
[----:B------:R-:W-:Y:S01]  /*a840*/  FMUL.FTZ R97, R97, R72 ;  /* 0x0000004861617220 */ /* 0x000fe20000410000 */
[----:B--2---:R-:W-:Y:S01]  /*a850*/  FADD.FTZ R52, R142, R13 ;  /* 0x0000000d8e347221 */ /* 0x004fe20000010000 */
[----:B------:R-:W-:Y:S01]  /*a860*/  F2FP.BF16.F32.PACK_AB R142, R31, R142 ;  /* 0x0000008e1f8e723e */ /* 0x000fe200000010ff */
[-C--:B------:R-:W-:Y:S01]  /*a870*/  FMUL.FTZ R100, R100, R72.reuse ;  /* 0x0000004864647220 */ /* 0x080fe20000410000 */
[-C--:B------:R-:W-:Y:S01]  /*a880*/  FMUL.FTZ R101, R101, R72.reuse ;  /* 0x0000004865657220 */ /* 0x080fe20000410000 */
[----:B------:R-:W-:Y:S01]  /*a890*/  FADD.FTZ R13, R31, R52 ;  /* 0x000000341f0d7221 */ /* 0x000fe20000010000 */
[----:B------:R2:W-:Y:S01]  /*a8a0*/  MUFU.EX2 R87, R40 ;  /* 0x0000002800577308 */ /* 0x0005e20000000800 */
        /* <DEDUP_REMOVED lines=8> */
[--C-:B--2---:R-:W-:Y:S01]  /*a930*/  FFMA.FTZ R40, R41, UR22, -R34.reuse ;  /* 0x0000001629287c23 */ /* 0x104fe20008010822 */
[----:B-1----:R-:W-:Y:S01]  /*a940*/  FADD.FTZ R50, R38, R3 ;  /* 0x0000000326327221 */ /* 0x002fe20000010000 */
[----:B------:R-:W-:Y:S01]  /*a950*/  FFMA.FTZ R34, R78, UR22, -R34 ;  /* 0x000000164e227c23 */ /* 0x000fe20008010822 */
[----:B------:R-:W-:Y:S01]  /*a960*/  F2FP.BF16.F32.PACK_AB R143, R38, R143 ;  /* 0x0000008f268f723e */ /* 0x000fe200000010ff */
[-C--:B------:R-:W-:Y:S01]  /*a970*/  FMUL.FTZ R116, R116, R72.reuse ;  /* 0x0000004874747220 */ /* 0x080fe20000410000 */
[----:B------:R-:W-:Y:S01]  /*a980*/  FMUL.FTZ R117, R117, R72 ;  /* 0x0000004875757220 */ /* 0x000fe20000410000 */
[----:B------:R-:W-:Y:S01]  /*a990*/  IMAD.MOV.U32 R7, RZ, RZ, R4 ;  /* 0x000000ffff077224 */ /* 0x000fe200078e0004 */
[----:B------:R-:W1:Y:S08]  /*a9a0*/  MUFU.EX2 R137, R137 ;  /* 0x0000008900897308 */ /* 0x000e700000000800 */
[----:B------:R-:W2:Y:S01]  /*a9b0*/  MUFU.EX2 R40, R40 ;  /* 0x0000002800287308 */ /* 0x000ea20000000800 */
[----:B---3--:R-:W-:Y:S01]  /*a9c0*/  FADD.FTZ R52, R136, R13 ;  /* 0x0000000d88347221 */ /* 0x008fe20000010000 */
[----:B------:R-:W-:-:S03]  /*a9d0*/  F2FP.BF16.F32.PACK_AB R136, R87, R136 ;  /* 0x000000885788723e */ /* 0x000fc600000010ff */
[----:B------:R-:W-:-:S03]  /*a9e0*/  FADD.FTZ R13, R87, R52 ;  /* 0x00000034570d7221 */ /* 0x000fc60000010000 */
        /* <DEDUP_REMOVED lines=94> */
.L_x_13477:
        /* <DEDUP_REMOVED lines=11> */
.L_x_13504:
        /* <DEDUP_REMOVED lines=9> */
.L_x_13489:
[----:B------:R-:W-:Y:S01]  /*b110*/  ULEA UR6, UR37, UR45, 0x3 ;  /* 0x0000002d25067291 */ /* 0x000fe2000f8e183f */
[----:B------:R-:W-:-:S05]  /*b120*/  IMAD.U32 R4, RZ, RZ, UR36 ;  /* 0x00000024ff047e24 */ /* 0x000fca000f8e00ff */
[----:B------:R-:W-:-:S04]  /*b130*/  SHF.L.U32 R4, R4, 0x1f, RZ ;  /* 0x0000001f04047819 */ /* 0x000fc800000006ff */
[----:B------:R0:W1:Y:S01]  /*b140*/  SYNCS.PHASECHK.TRANS64.TRYWAIT P3, [UR6+0x16830], R4 ;  /* 0x01683004ff0075a7 */ /* 0x0000620008060146 */
[----:B------:R-:W-:Y:S05]  /*b150*/  @!P0 BRA `(.L_x_13490) ;  /* 0x0000000000048947 */ /* 0x000fea0003800000 */
[----:B------:R-:W-:Y:S01]  /*b160*/  BPT.TRAP 0x1 ;  /* 0x000000040000795c */ /* 0x000fe20000300000 */
.L_x_13490:
[----:B-1----:R-:W-:Y:S05]  /*b170*/  @P3 BRA `(.L_x_13488) ;  /* 0x0000000000083947 */ /* 0x002fea0003800000 */
[----:B------:R-:W1:Y:S02]  /*b180*/  SYNCS.PHASECHK.TRANS64.TRYWAIT P3, [UR6+0x16830], R4 ;  /* 0x01683004ff0075a7 */ /* 0x000e640008060146 */
[----:B-1----:R-:W-:Y:S05]  /*b190*/  @!P3 BRA `(.L_x_13491) ;  /* 0x0000009000d0b947 */ /* 0x002fea0003800000 */
.L_x_13488:
        /* <DEDUP_REMOVED lines=25> */
.L_x_13493:
[----:B------:R-:W-:Y:S01]  /*b330*/  ULEA UR6, UR27, UR45, 0x3 ;  /* 0x0000002d1b067291 */ /* 0x000fe2000f8e183f */
[----:B------:R-:W-:-:S05]  /*b340*/  IMAD.U32 R4, RZ, RZ, UR28 ;  /* 0x0000001cff047e24 */ /* 0x000fca000f8e00ff */
[----:B------:R-:W-:-:S04]  /*b350*/  SHF.L.U32 R4, R4, 0x1f, RZ ;  /* 0x0000001f04047819 */ /* 0x000fc800000006ff */
[----:B------:R0:W1:Y:S01]  /*b360*/  SYNCS.PHASECHK.TRANS64.TRYWAIT P2, [UR6+0x16850], R4 ;  /* 0x01685004ff0075a7 */ /* 0x0000620008040146 */
[----:B------:R-:W-:Y:S05]  /*b370*/  @!P0 BRA `(.L_x_13494) ;  /* 0x0000000000048947 */ /* 0x000fea0003800000 */
[----:B------:R-:W-:Y:S01]  /*b380*/  BPT.TRAP 0x1 ;  /* 0x000000040000795c */ /* 0x000fe20000300000 */
.L_x_13494:
[----:B-1----:R-:W-:Y:S05]  /*b390*/  @P2 BRA `(.L_x_13492) ;  /* 0x0000000000082947 */ /* 0x002fea0003800000 */
[----:B------:R-:W1:Y:S02]  /*b3a0*/  SYNCS.PHASECHK.TRANS64.TRYWAIT P2, [UR6+0x16850], R4 ;  /* 0x01685004ff0075a7 */ /* 0x000e640008040146 */
[----:B-1----:R-:W-:Y:S05]  /*b3b0*/  @!P2 BRA `(.L_x_13495) ;  /* 0x000000900060a947 */ /* 0x002fea0003800000 */
.L_x_13492:
[----:B------:R-:W-:Y:S01]  /*b3c0*/  UIADD3 UR6, UR45, 0x400, URZ ;  /* 0x000004002d067890 */ /* 0x000fe2000fffe03f */
[----:B------:R-:W-:Y:S01]  /*b3d0*/  WARPGROUP.ARRIVE ;  /* 0x00000000000079c5 */ /* 0x000fe20000000000 */
[----:B------:R-:W-:Y:S01]  /*b3e0*/  UMOV UR7, 0x40000040 ;  /* 0x4000004000077882 */ /* 0x000fe20000000000 */
[----:B------:R-:W-:Y:S01]  /*b3f0*/  FMUL.FTZ R15, R33, UR26 ;  /* 0x0000001a210f7c20 */ /* 0x000fe20008410000 */
[----:B------:R-:W-:Y:S01]  /*b400*/  USHF.R.U32.HI UR6, URZ, 0x4, UR6 ;  /* 0x000000043f067899 */ /* 0x000fe20008011606 */
[----:B------:R-:W2:Y:S01]  /*b410*/  @P5 LDC R33, c[0x0][0x44c] ;  /* 0x00011300ff215b82 */ /* 0x000ea20000000800 */
[----:B------:R-:W-:Y:S01]  /*b420*/  FMUL.FTZ R14, R32, UR26 ;  /* 0x0000001a200e7c20 */ /* 0x000fe20008410000 */
[----:B-1----:R-:W-:Y:S01]  /*b430*/  FMUL.FTZ R9, R27, UR26 ;  /* 0x0000001a1b097c20 */ /* 0x002fe20008410000 */
[----:B------:R-:W-:Y:S01]  /*b440*/  ULOP3.LUT UR6, UR6, 0x3fff, URZ, 0xc0, !UPT ;  /* 0x00003fff06067892 */ /* 0x000fe2000f8ec03f */
[----:B------:R-:W-:Y:S01]  /*b450*/  FMUL.FTZ R27, R39, UR26 ;  /* 0x0000001a271b7c20 */ /* 0x000fe20008410000 */
[----:B------:R-:W-:Y:S01]  /*b460*/  FMUL.FTZ R39, R51, UR26 ;  /* 0x0000001a33277c20 */ /* 0x000fe20008410000 */
[----:B------:R-:W-:Y:S01]  /*b470*/  FMUL.FTZ R51, R63, UR26 ;  /* 0x0000001a3f337c20 */ /* 0x000fe20008410000 */
[----:B------:R-:W-:Y:S01]  /*b480*/  ULEA UR10, UR27, UR6, 0xa ;  /* 0x000000061b0a7291 */ /* 0x000fe2000f8e503f */
[----:B------:R-:W1:Y:S01]  /*b490*/  @P5 LDC R32, c[0x0][0x450] ;  /* 0x00011400ff205b82 */ /* 0x000e620000000800 */
[----:B------:R-:W-:Y:S01]  /*b4a0*/  FMUL.FTZ R63, R75, UR26 ;  /* 0x0000001a4b3f7c20 */ /* 0x000fe20008410000 */
[----:B------:R-:W-:Y:S01]  /*b4b0*/  FMUL.FTZ R75, R80, UR26 ;  /* 0x0000001a504b7c20 */ /* 0x000fe20008410000 */
[----:B------:R-:W-:-:S02]  /*b4c0*/  VIADD R80, R17, UR39 ;  /* 0x0000002711507c36 */ /* 0x000fc40008000000 */
        /* <DEDUP_REMOVED lines=8> */
[----:B------:R-:W-:Y:S01]  /*b550*/  FMUL.FTZ R59, R70, UR26 ;  /* 0x0000001a463b7c20 */ /* 0x000fe20008410000 */
[----:B------:R-:W-:Y:S01]  /*b560*/  FMUL.FTZ R70, R82, UR26 ;  /* 0x0000001a52467c20 */ /* 0x000fe20008410000 */
[----:B------:R-:W-:Y:S01]  /*b570*/  FMUL.FTZ R8, R25, UR26 ;  /* 0x0000001a19087c20 */ /* 0x000fe20008410000 */
[----:B------:R-:W3:Y:S01]  /*b580*/  LDC R82, c[0x0][0x2f0] ;  /* 0x0000bc00ff527b82 */ /* 0x000ee20000000800 */
[----:B--2---:R-:W-:-:S04]  /*b590*/  @P5 IMAD.HI.U32 R33, R80, R33, RZ ;  /* 0x0000002150215227 */ /* 0x004fc800078e00ff */
[----:B------:R-:W-:Y:S01]  /*b5a0*/  FMUL.FTZ R25, R37, UR26 ;  /* 0x0000001a25197c20 */ /* 0x000fe20008410000 */
[----:B0-----:R-:W-:Y:S01]  /*b5b0*/  FMUL.FTZ R4, R24, UR26 ;  /* 0x0000001a18047c20 */ /* 0x001fe20008410000 */
[----:B------:R-:W-:Y:S01]  /*b5c0*/  FMUL.FTZ R37, R45, UR26 ;  /* 0x0000001a2d257c20 */ /* 0x000fe20008410000 */
[----:B------:R-:W-:Y:S01]  /*b5d0*/  FMUL.FTZ R20, R34, UR26 ;  /* 0x0000001a22147c20 */ /* 0x000fe20008410000 */
[----:B------:R-:W-:Y:S01]  /*b5e0*/  FMUL.FTZ R24, R36, UR26 ;  /* 0x0000001a24187c20 */ /* 0x000fe20008410000 */
[----:B------:R-:W-:Y:S01]  /*b5f0*/  FMUL.FTZ R45, R53, UR26 ;  /* 0x0000001a352d7c20 */ /* 0x000fe20008410000 */
[----:B------:R-:W-:Y:S01]  /*b600*/  FMUL.FTZ R34, R44, UR26 ;  /* 0x0000001a2c227c20 */ /* 0x000fe20008410000 */
[----:B-1----:R-:W-:Y:S01]  /*b610*/  @P5 SHF.R.U32.HI R80, RZ, R32, R33 ;  /* 0x00000020ff505219 */ /* 0x002fe20000011621 */
[----:B------:R-:W-:Y:S02]  /*b620*/  IMAD.U32 R33, RZ, RZ, UR37 ;  /* 0x00000025ff217e24 */ /* 0x000fe4000f8e00ff */
[----:B------:R-:W-:Y:S01]  /*b630*/  FMUL.FTZ R36, R47, UR26 ;  /* 0x0000001a2f247c20 */ /* 0x000fe20008410000 */
[----:B------:R-:W-:Y:S01]  /*b640*/  FMUL.FTZ R53, R66, UR26 ;  /* 0x0000001a42357c20 */ /* 0x000fe20008410000 */
[----:B------:R-:W-:-:S02]  /*b650*/  VIADD R32, R23, 0x9 ;  /* 0x0000000917207836 */ /* 0x000fc40000000000 */
[----:B------:R-:W-:Y:S01]  /*b660*/  FMUL.FTZ R44, R52, UR26 ;  /* 0x0000001a342c7c20 */ /* 0x000fe20008410000 */
[----:B------:R-:W-:Y:S01]  /*b670*/  @!P1 LEA R33, R33, UR45, 0x3 ;  /* 0x0000002d21219c11 */ /* 0x000fe2000f8e18ff */
[----:B------:R-:W-:Y:S01]  /*b680*/  FMUL.FTZ R47, R58, UR26 ;  /* 0x0000001a3a2f7c20 */ /* 0x000fe20008410000 */
[----:B------:R-:W-:Y:S01]  /*b690*/  FMUL.FTZ R66, R73, UR26 ;  /* 0x0000001a49427c20 */ /* 0x000fe20008410000 */
[----:B------:R-:W-:Y:S01]  /*b6a0*/  FMUL.FTZ R52, R60, UR26 ;  /* 0x0000001a3c347c20 */ /* 0x000fe20008410000 */
[----:B------:R-:W-:Y:S01]  /*b6b0*/  FMUL.FTZ R58, R68, UR26 ;  /* 0x0000001a443a7c20 */ /* 0x000fe20008410000 */
[----:B------:R-:W-:Y:S02]  /*b6c0*/  @!P1 VIADD R73, R33, 0x16840 ;  /* 0x0001684021499836 */ /* 0x000fe40000000000 */
        /* <DEDUP_REMOVED lines=38> */
[----:B------:R-:W0:Y:S03]  /*b930*/  MUFU.TANH R4, R4 ;  /* 0x0000000400047308 */ /* 0x000e260000002400 */
[----:B---3--:R-:W-:-:S04]  /*b940*/  IMAD R33, R82, UR41, R33 ;  /* 0x0000002952217c24 */ /* 0x008fc8000f8e0221 */
[----:B------:R-:W-:Y:S01]  /*b950*/  VIADD R33, R33, -UR25 ;  /* 0x8000001921217c36 */ /* 0x000fe20008000000 */
[----:B------:R-:W1:Y:S03]  /*b960*/  MUFU.TANH R8, R8 ;  /* 0x0000000800087308 */ /* 0x000e660000002400 */
[----:B------:R-:W-:Y:S01]  /*b970*/  VIADD R81, R33, UR24 ;  /* 0x0000001821517c36 */ /* 0x000fe20008000000 */
[----:B------:R-:W-:Y:S02]  /*b980*/  WARPGROUP.DEPBAR.LE gsb0, 0x0 ;  /* 0x00008000000079c5 */ /* 0x000fe40000010000 */
[----:B------:R-:W-:-:S06]  /*b990*/  WARPGROUP.ARRIVE ;  /* 0x00000000000079c5 */ /* 0x000fcc0000000000 */
[----:B------:R-:W2:Y:S01]  /*b9a0*/  S2R R151, SR_TID.X ;  /* 0x0000000000977919 */ /* 0x000ea20000002100 */
[----:B------:R-:W3:Y:S01]  /*b9b0*/  MUFU.TANH R6, R6 ;  /* 0x0000000600067308 */ /* 0x000ee20000002400 */
[----:B------:R-:W-:Y:S01]  /*b9c0*/  VIADD R83, R33, UR21 ;  /* 0x0000001521537c36 */ /* 0x000fe20008000000 */
[----:B------:R-:W-:Y:S01]  /*b9d0*/  HGMMA.64x64x16.F32.BF16 R88, R144, gdesc[UR4].tnspB, R88, gsb0 ;  /* 0x40e0000490587df0 */ /* 0x000fe20008001858 */
[----:B------:R-:W-:Y:S01]  /*b9e0*/  UIADD3 UR6, UR10, 0x100, URZ ;  /* 0x000001000a067890 */ /* 0x000fe2000fffe03f */
[----:B------:R-:W-:-:S04]  /*b9f0*/  UMOV UR7, 0x40000040 ;  /* 0x4000004000077882 */ /* 0x000fc80000000000 */
[----:B------:R-:W4:Y:S08]  /*ba00*/  MUFU.TANH R9, R9 ;  /* 0x0000000900097308 */ /* 0x000f300000002400 */
[----:B------:R-:W0:Y:S08]  /*ba10*/  MUFU.TANH R10, R10 ;  /* 0x0000000a000a7308 */ /* 0x000e300000002400 */
[----:B------:R-:W0:Y:S01]  /*ba20*/  MUFU.TANH R11, R11 ;  /* 0x0000000b000b7308 */ /* 0x000e220000002400 */
[----:B--2---:R-:W-:-:S07]  /*ba30*/  ISETP.GE.U32.AND P2, PT, R151, 0x180, PT ;  /* 0x000001809700780c */ /* 0x004fce0003f46070 */
[----:B------:R-:W2:Y:S01]  /*ba40*/  MUFU.TANH R12, R12 ;  /* 0x0000000c000c7308 */ /* 0x000ea20000002400 */
[----:B------:R-:W-:Y:S02]  /*ba50*/  SEL R77, R32, 0x9, !P2 ;  /* 0x00000009204d7807 */ /* 0x000fe40005000000 */
[----:B------:R-:W5:Y:S05]  /*ba60*/  SHFL.IDX PT, R32, R80, RZ, 0x1c1f ;  /* 0x001c1fff50207589 */ /* 0x000f6a00000e0000 */
[----:B------:R-:W0:Y:S08]  /*ba70*/  MUFU.TANH R13, R13 ;  /* 0x0000000d000d7308 */ /* 0x000e300000002400 */
[----:B------:R-:W0:Y:S08]  /*ba80*/  MUFU.TANH R14, R14 ;  /* 0x0000000e000e7308 */ /* 0x000e300000002400 */
[----:B------:R-:W0:Y:S01]  /*ba90*/  MUFU.TANH R15, R15 ;  /* 0x0000000f000f7308 */ /* 0x000e220000002400 */
[----:B-----5:R-:W-:-:S02]  /*baa0*/  IMAD.IADD R85, R81, 0x1, R32 ;  /* 0x0000000151557824 */ /* 0x020fc400078e0220 */
[----:B------:R-:W-:-:S05]  /*bab0*/  IMAD.IADD R84, R83, 0x1, R32 ;  /* 0x0000000153547824 */ /* 0x000fca00078e0220 */
        /* <DEDUP_REMOVED lines=80> */
[----:B------:R-:W-:Y:S03]  /*bfc0*/  HGMMA.64x64x16.F32.BF16 R88, R120, gdesc[UR4].tnspB, R88, gsb0 ;  /* 0x40e0000478587df0 */ /* 0x000fe60008001858 */
[----:B------:R-:W-:Y:S02]  /*bfd0*/  WARPGROUP.DEPBAR.LE gsb0, 0x0 ;  /* 0x00008000000079c5 */ /* 0x000fe40000010000 */
[----:B------:R0:W-:Y:S06]  /*bfe0*/  BAR.ARV R77, 0x100 ;  /* 0x0004004d0000751d */ /* 0x0001ec0000002000 */
[----:B------:R5:W-:Y:S02]  /*bff0*/  @!P1 SYNCS.ARRIVE.TRANS64.RED.A1T0 RZ, [R73+URZ], RZ ;  /* 0x000000ff49ff99a7 */ /* 0x000be4000810043f */
[----:B-----5:R-:W-:-:S06]  /*c000*/  FMUL.FTZ R73, R87, UR26 ;  /* 0x0000001a57497c20 */ /* 0x020fcc0008410000 */
[----:B------:R-:W0:Y:S01]  /*c010*/  MUFU.TANH R73, R73 ;  /* 0x0000004900497308 */ /* 0x000e220000002400 */
[----:B-1234-:R-:W-:Y:S05]  /*c020*/  @!P6 BRA `(.L_x_13496) ;  /* 0x00000000005ce947 */ /* 0x01efea0003800000 */
[----:B------:R-:W-:Y:S01]  /*c030*/  IMAD R32, R82, UR41, R32 ;  /* 0x0000002952207c24 */ /* 0x000fe2000f8e0220 */
[----:B------:R-:W-:Y:S03]  /*c040*/  BSSY B0, `(.L_x_13497) ;  /* 0x0000011000007945 */ /* 0x000fe60003800000 */
[----:B0-----:R-:W-:-:S05]  /*c050*/  VIADD R77, R32, -UR25 ;  /* 0x80000019204d7c36 */ /* 0x001fca0008000000 */
        /* <DEDUP_REMOVED lines=10> */
.L_x_13498:
[----:B------:R-:W-:-:S05]  /*c100*/  IMAD.U32 R86, RZ, RZ, UR23 ;  /* 0x00000017ff567e24 */ /* 0x000fca000f8e00ff */
[----:B------:R-:W-:-:S13]  /*c110*/  ISETP.NE.AND P2, PT, R86, 0x1, PT ;  /* 0x000000015600780c */ /* 0x000fda0003f45270 */
[----:B------:R-:W0:Y:S02]  /*c120*/  @P2 LDC.64 R32, c[0x0][0x9e8] ;  /* 0x00027a00ff202b82 */ /* 0x000e240000000a00 */
[----:B0-----:R-:W-:-:S05]  /*c130*/  @P2 IMAD.HI.U32 R32, R77, R32, RZ ;  /* 0x000000204d202227 */ /* 0x001fca00078e00ff */
[----:B------:R-:W-:-:S07]  /*c140*/  @P2 SHF.R.U32.HI R77, RZ, R33, R32 ;  /* 0x00000021ff4d2219 */ /* 0x000fce0000011620 */
.L_x_13499:
[----:B------:R-:W-:Y:S05]  /*c150*/  BSYNC B0 ;  /* 0x0000000000007941 */ /* 0x000fea0003800000 */
.L_x_13497:
[----:B------:R-:W-:-:S04]  /*c160*/  IMAD R77, R77, R86, -R76 ;  /* 0x000000564d4d7224 */ /* 0x000fc800078e0a4c */
[----:B------:R-:W-:-:S05]  /*c170*/  IMAD R77, R16, -0x2, R77 ;  /* 0xfffffffe104d7824 */ /* 0x000fca00078e024d */
[----:B------:R-:W-:Y:S02]  /*c180*/  VIADDMNMX R85, R77, R86, R85, PT ;  /* 0x000000564d557246 */ /* 0x000fe40003800155 */
[----:B------:R-:W-:-:S07]  /*c190*/  VIMNMX R84, R84, R77, !PT ;  /* 0x0000004d54547248 */ /* 0x000fce0007fe0100 */
.L_x_13496:
[----:B------:R-:W-:-:S04]  /*c1a0*/  ISETP.GT.AND P2, PT, R0, -0x1, PT ;  /* 0xffffffff0000780c */ /* 0x000fc80003f44270 */
[C---:B------:R-:W-:Y:S02]  /*c1b0*/  ISETP.GT.AND P4, PT, R84.reuse, RZ, P2 ;  /* 0x000000ff5400720c */ /* 0x040fe40001784270 */
[----:B------:R-:W-:Y:S02]  /*c1c0*/  ISETP.GT.AND P3, PT, R84, 0x1, P2 ;  /* 0x000000015400780c */ /* 0x000fe40001764270 */
[C---:B------:R-:W-:Y:S02]  /*c1d0*/  ISETP.LT.OR P4, PT, R85.reuse, 0x1, P4 ;  /* 0x000000015500780c */ /* 0x040fe40002781670 */
[----:B------:R-:W-:Y:S02]  /*c1e0*/  ISETP.LT.OR P3, PT, R85, 0x2, P3 ;  /* 0x000000025500780c */ /* 0x000fe40001f61670 */
[----:B0-----:R-:W-:Y:S02]  /*c1f0*/  FSEL R32, R4, -INF , !P4 ;  /* 0xff80000004207808 */ /* 0x001fe40006000000 */
[----:B------:R-:W-:Y:S01]  /*c200*/  FSEL R8, R8, -INF , !P3 ;  /* 0xff80000008087808 */ /* 0x000fe20005800000 */
[----:B------:R0:W1:Y:S01]  /*c210*/  SHFL.IDX PT, R4, R80, 0x1, 0x1c1f ;  /* 0x003c1f0050047f89 */ /* 0x00006200000e0000 */
[----:B------:R-:W-:-:S02]  /*c220*/  ISETP.GT.AND P4, PT, R84, 0x8, P2 ;  /* 0x000000085400780c */ /* 0x000fc40001784270 */
[----:B------:R-:W-:Y:S02]  /*c230*/  ISETP.GT.AND P3, PT, R84, 0x9, P2 ;  /* 0x000000095400780c */ /* 0x000fe40001764270 */
[C---:B------:R-:W-:Y:S02]  /*c240*/  ISETP.LT.OR P4, PT, R85.reuse, 0x9, P4 ;  /* 0x000000095500780c */ /* 0x040fe40002781670 */
[----:B------:R-:W-:Y:S02]  /*c250*/  ISETP.LT.OR P3, PT, R85, 0xa, P3 ;  /* 0x0000000a5500780c */ /* 0x000fe40001f61670 */
[----:B------:R-:W-:Y:S02]  /*c260*/  FSEL R33, R10, -INF , !P4 ;  /* 0xff8000000a217808 */ /* 0x000fe40006000000 */
[----:B------:R-:W-:Y:S02]  /*c270*/  FSEL R77, R11, -INF , !P3 ;  /* 0xff8000000b4d7808 */ /* 0x000fe40005800000 */
        /* <DEDUP_REMOVED lines=77> */
[----:B0-----:R-:W-:Y:S01]  /*c750*/  FSEL R80, R74, -INF , !P3 ;  /* 0xff8000004a507808 */ /* 0x001fe20005800000 */
[--C-:B-1----:R-:W-:Y:S01]  /*c760*/  IMAD.IADD R74, R81, 0x1, R4.reuse ;  /* 0x00000001514a7824 */ /* 0x102fe200078e0204 */
[C---:B------:R-:W-:Y:S01]  /*c770*/  ISETP.GT.AND P4, PT, R84.reuse, 0x78, P2 ;  /* 0x000000785400780c */ /* 0x040fe20001784270 */
[----:B------:R-:W-:Y:S01]  /*c780*/  IMAD.IADD R81, R83, 0x1, R4 ;  /* 0x0000000153517824 */ /* 0x000fe200078e0204 */
[----:B------:R-:W-:-:S02]  /*c790*/  ISETP.GT.AND P3, PT, R84, 0x79, P2 ;  /* 0x000000795400780c */ /* 0x000fc40001764270 */
        /* <DEDUP_REMOVED lines=18> */
.L_x_13502:
[----:B------:R-:W-:-:S05]  /*c8c0*/  IMAD.U32 R4, RZ, RZ, UR23 ;  /* 0x00000017ff047e24 */ /* 0x000fca000f8e00ff */
[----:B------:R-:W-:-:S13]  /*c8d0*/  ISETP.NE.AND P3, PT, R4, 0x1, PT ;  /* 0x000000010400780c */ /* 0x000fda0003f65270 */
[----:B------:R-:W0:Y:S02]  /*c8e0*/  @P3 LDC.64 R10, c[0x0][0x9e8] ;  /* 0x00027a00ff0a3b82 */ /* 0x000e240000000a00 */
[----:B0-----:R-:W-:-:S05]  /*c8f0*/  @P3 IMAD.HI.U32 R10, R83, R10, RZ ;  /* 0x0000000a530a3227 */ /* 0x001fca00078e00ff */
[----:B------:R-:W-:-:S07]  /*c900*/  @P3 SHF.R.U32.HI R83, RZ, R11, R10 ;  /* 0x0000000bff533219 */ /* 0x000fce000001160a */
.L_x_13503:
[----:B------:R-:W-:Y:S05]  /*c910*/  BSYNC B0 ;  /* 0x0000000000007941 */ /* 0x000fea0003800000 */
.L_x_13501:
[----:B------:R-:W-:-:S04]  /*c920*/  IMAD R83, R83, R4, -R76 ;  /* 0x0000000453537224 */ /* 0x000fc800078e0a4c */
[----:B------:R-:W-:-:S05]  /*c930*/  IMAD R83, R16, -0x2, R83 ;  /* 0xfffffffe10537824 */ /* 0x000fca00078e0253 */
[----:B------:R-:W-:Y:S02]  /*c940*/  VIADDMNMX R74, R83, R4, R74, PT ;  /* 0x00000004534a7246 */ /* 0x000fe4000380014a */
[----:B------:R-:W-:-:S07]  /*c950*/  VIMNMX R81, R81, R83, !PT ;  /* 0x0000005351517248 */ /* 0x000fce0007fe0100 */
.L_x_13500:
        /* <DEDUP_REMOVED lines=80> */
[----:B------:R-:W-:Y:S02]  /*ce60*/  ISETP.LT.OR P4, PT, R74, 0x42, P4 ;  /* 0x000000424a00780c */ /* 0x000fe40002781670 */
[----:B------:R-:W-:Y:S01]  /*ce70*/  FSEL R39, R39, -INF , !P3 ;  /* 0xff80000027277808 */ /* 0x000fe20005800000 */
[----:B------:R-:W0:Y:S01]  /*ce80*/  SHFL.BFLY PT, R11, R4, 0x1, 0x1f ;  /* 0x0c201f00040b7f89 */ /* 0x000e2200000e0000 */
[C---:B------:R-:W-:Y:S02]  /*ce90*/  ISETP.GT.AND P3, PT, R81.reuse, 0x39, P2 ;  /* 0x000000395100780c */ /* 0x040fe40001764270 */
        /* <DEDUP_REMOVED lines=28> */
[----:B------:R-:W-:Y:S01]  /*d060*/  ISETP.GT.AND P4, PT, R81, 0x50, P2 ;  /* 0x000000505100780c */ /* 0x000fe20001784270 */
[--C-:B------:R-:W-:Y:S01]  /*d070*/  FFMA.FTZ R15, R15, UR22, -R11.reuse ;  /* 0x000000160f0f7c23 */ /* 0x100fe2000801080b */
[----:B------:R-:W-:Y:S01]  /*d080*/  FMNMX.FTZ R77, R13, R6, !PT ;  /* 0x000000060d4d7209 */ /* 0x000fe20007810000 */
[--C-:B------:R-:W-:Y:S01]  /*d090*/  FFMA.FTZ R25, R25, UR22, -R11.reuse ;  /* 0x0000001619197c23 */ /* 0x100fe2000801080b */
[----:B------:R-:W-:Y:S01]  /*d0a0*/  ISETP.LT.OR P4, PT, R74, 0x51, P4 ;  /* 0x000000514a00780c */ /* 0x000fe20002781670 */
[----:B------:R-:W-:Y:S01]  /*d0b0*/  MUFU.EX2 R148, R148 ;  /* 0x0000009400947308 */ /* 0x000fe20000000800 */
[----:B------:R-:W-:Y:S01]  /*d0c0*/  FMNMX.FTZ R6, R20, R77, !PT ;  /* 0x0000004d14067209 */ /* 0x000fe20007810000 */
[--C-:B------:R-:W-:Y:S01]  /*d0d0*/  FFMA.FTZ R29, R29, UR22, -R11.reuse ;  /* 0x000000161d1d7c23 */ /* 0x100fe2000801080b */
[----:B------:R-:W-:Y:S01]  /*d0e0*/  FSEL R53, R53, -INF , !P4 ;  /* 0xff80000035357808 */ /* 0x000fe20006000000 */
[--C-:B------:R-:W-:Y:S01]  /*d0f0*/  FFMA.FTZ R142, R34, UR22, -R11.reuse ;  /* 0x00000016228e7c23 */ /* 0x100fe2000801080b */
[----:B------:R-:W-:Y:S01]  /*d100*/  FMNMX.FTZ R77, R21, R6, !PT ;  /* 0x00000006154d7209 */ /* 0x000fe20007810000 */
[--C-:B------:R-:W-:Y:S01]  /*d110*/  FFMA.FTZ R37, R37, UR22, -R11.reuse ;  /* 0x0000001625257c23 */ /* 0x100fe2000801080b */
[----:B------:R-:W-:Y:S01]  /*d120*/  ISETP.GT.AND P4, PT, R81, 0x51, P2 ;  /* 0x000000515100780c */ /* 0x000fe20001784270 */
        /* <DEDUP_REMOVED lines=33> */
[----:B------:R-:W-:Y:S01]  /*d340*/  ISETP.GT.AND P4, PT, R81, 0x60, P2 ;  /* 0x000000605100780c */ /* 0x000fe20001784270 */
        /* <DEDUP_REMOVED lines=8> */
[----:B------:R-:W-:Y:S01]  /*d3d0*/  FFMA.FTZ R122, R78, UR22, -R11 ;  /* 0x000000164e7a7c23 */ /* 0x000fe2000801080b */
[----:B------:R-:W-:-:S02]  /*d3e0*/  ISETP.GT.AND P4, PT, R81, 0x61, P2 ;  /* 0x000000615100780c */ /* 0x000fc40001784270 */
[----:B------:R-:W-:Y:S02]  /*d3f0*/  FMNMX.FTZ R61, R47, R6, !PT ;  /* 0x000000062f3d7209 */ /* 0x000fe40007810000 */
[----:B------:R-:W-:Y:S01]  /*d400*/  ISETP.LT.OR P4, PT, R74, 0x62, P4 ;  /* 0x000000624a00780c */ /* 0x000fe20002781670 */
[----:B------:R-:W-:Y:S01]  /*d410*/  MUFU.EX2 R140, R140 ;  /* 0x0000008c008c7308 */ /* 0x000fe20000000800 */
[----:B------:R-:W-:Y:S02]  /*d420*/  FMNMX.FTZ R6, R48, R61, !PT ;  /* 0x0000003d30067209 */ /* 0x000fe40007810000 */
[----:B------:R-:W-:Y:S02]  /*d430*/  FSEL R14, R63, -INF , !P4 ;  /* 0xff8000003f0e7808 */ /* 0x000fe40006000000 */
[----:B------:R-:W-:Y:S02]  /*d440*/  ISETP.GT.AND P4, PT, R81, 0x68, P2 ;  /* 0x000000685100780c */ /* 0x000fe40001784270 */
[----:B------:R-:W-:Y:S01]  /*d450*/  FMNMX.FTZ R6, R49, R6, !PT ;  /* 0x0000000631067209 */ /* 0x000fe20007810000 */
[----:B------:R-:W-:Y:S01]  /*d460*/  MUFU.EX2 R29, R29 ;  /* 0x0000001d001d7308 */ /* 0x000fe20000000800 */
[----:B------:R-:W-:-:S02]  /*d470*/  ISETP.LT.OR P4, PT, R74, 0x69, P4 ;  /* 0x000000694a00780c */ /* 0x000fc40002781670 */
[----:B------:R-:W-:Y:S02]  /*d480*/  FMNMX.FTZ R6, R51, R6, !PT ;  /* 0x0000000633067209 */ /* 0x000fe40007810000 */
[----:B------:R-:W-:Y:S02]  /*d490*/  FSEL R65, R65, -INF , !P4 ;  /* 0xff80000041417808 */ /* 0x000fe40006000000 */
[----:B------:R-:W-:Y:S01]  /*d4a0*/  FMNMX.FTZ R6, R53, R6, !PT ;  /* 0x0000000635067209 */ /* 0x000fe20007810000 */
[----:B------:R-:W-:Y:S01]  /*d4b0*/  MUFU.EX2 R142, R142 ;  /* 0x0000008e008e7308 */ /* 0x000fe20000000800 */
        /* <DEDUP_REMOVED lines=21> */
[----:B------:R-:W-:Y:S02]  /*d610*/  ISETP.GT.AND P2, PT, R81, 0x79, P2 ;  /* 0x000000795100780c */ /* 0x000fe40001744270 */
[----:B------:R-:W-:Y:S02]  /*d620*/  ISETP.LT.OR P4, PT, R74, 0x79, P4 ;  /* 0x000000794a00780c */ /* 0x000fe40002781670 */
[----:B------:R-:W-:Y:S01]  /*d630*/  FMNMX.FTZ R71, R70, R71, !PT ;  /* 0x0000004746477209 */ /* 0x000fe20007810000 */
[----:B------:R-:W-:Y:S01]  /*d640*/  MUFU.EX2 R45, R45 ;  /* 0x0000002d002d7308 */ /* 0x000fe20000000800 */
[----:B------:R-:W-:-:S02]  /*d650*/  ISETP.LT.OR P2, PT, R74, 0x7a, P2 ;  /* 0x0000007a4a00780c */ /* 0x000fc40001741670 */
[----:B------:R-:W-:Y:S02]  /*d660*/  FSEL R72, R72, -INF , !P4 ;  /* 0xff80000048487808 */ /* 0x000fe40006000000 */
[----:B------:R-:W-:Y:S02]  /*d670*/  FMNMX.FTZ R77, R24, R71, !PT ;  /* 0x00000047184d7209 */ /* 0x000fe40007810000 */
[----:B------:R-:W-:Y:S01]  /*d680*/  FSEL R28, R73, -INF , !P2 ;  /* 0xff800000491c7808 */ /* 0x000fe20005000000 */
[----:B------:R-:W-:Y:S01]  /*d690*/  MUFU.EX2 R132, R132 ;  /* 0x0000008400847308 */ /* 0x000fe20000000800 */
[----:B------:R-:W-:Y:S01]  /*d6a0*/  FMNMX.FTZ R77, R72, R77, !PT ;  /* 0x0000004d484d7209 */ /* 0x000fe20007810000 */
[--C-:B------:R-:W-:Y:S01]  /*d6b0*/  FFMA.FTZ R73, R60, UR22, -R11.reuse ;  /* 0x000000163c497c23 */ /* 0x100fe2000801080b */
[----:B------:R-:W-:Y:S02]  /*d6c0*/  FSEL R32, R4, RZ, P3 ;  /* 0x000000ff04207208 */ /* 0x000fe40001800000 */
[----:B------:R-:W-:Y:S01]  /*d6d0*/  FMNMX.FTZ R6, R28, R77, !PT ;  /* 0x0000004d1c067209 */ /* 0x000fe20007810000 */
[--C-:B------:R-:W-:Y:S01]  /*d6e0*/  FFMA.FTZ R77, R66, UR22, -R11.reuse ;  /* 0x00000016424d7c23 */ /* 0x100fe2000801080b */
[----:B------:R-:W-:Y:S01]  /*d6f0*/  FFMA.FTZ R11, R79, UR22, -R11 ;  /* 0x000000164f0b7c23 */ /* 0x000fe2000801080b */
[----:B------:R-:W-:Y:S01]  /*d700*/  FADD.FTZ R32, -R32, R5 ;  /* 0x0000000520207221 */ /* 0x000fe20000010100 */
[----:B------:R-:W-:Y:S01]  /*d710*/  MUFU.EX2 R63, R50 ;  /* 0x00000032003f7308 */ /* 0x000fe20000000800 */
[----:B------:R-:W0:Y:S02]  /*d720*/  SHFL.BFLY PT, R81, R6, 0x2, 0x1f ;  /* 0x0c401f0006517f89 */ /* 0x000e2400000e0000 */
[----:B------:R-:W-:-:S05]  /*d730*/  FMUL.FTZ R5, R32, UR22 ;  /* 0x0000001620057c20 */ /* 0x000fca0008410000 */
[----:B------:R-:W-:Y:S08]  /*d740*/  MUFU.EX2 R134, R134 ;  /* 0x0000008600867308 */ /* 0x000ff00000000800 */
[----:B------:R-:W1:Y:S08]  /*d750*/  MUFU.EX2 R5, R5 ;  /* 0x0000000500057308 */ /* 0x000e700000000800 */
[----:B------:R-:W-:Y:S01]  /*d760*/  MUFU.EX2 R71, R54 ;  /* 0x0000003600477308 */ /* 0x000fe20000000800 */
[----:B0-----:R-:W-:-:S05]  /*d770*/  FMNMX.FTZ R81, R6, R81, !PT ;  /* 0x0000005106517209 */ /* 0x001fca0007810000 */
[----:B------:R-:W0:Y:S02]  /*d780*/  SHFL.BFLY PT, R6, R81, 0x1, 0x1f ;  /* 0x0c201f0051067f89 */ /* 0x000e2400000e0000 */
[----:B------:R-:W-:Y:S01]  /*d790*/  MUFU.EX2 R128, R128 ;  /* 0x0000008000807308 */ /* 0x000fe20000000800 */
[-C--:B-1----:R-:W-:Y:S01]  /*d7a0*/  FMUL.FTZ R88, R88, R5.reuse ;  /* 0x0000000558587220 */ /* 0x082fe20000410000 */
        /* <DEDUP_REMOVED lines=16> */
[----:B------:R-:W-:Y:S01]  /*d8b0*/  FMUL.FTZ R117, R117, R5 ;  /* 0x0000000575757220 */ /* 0x000fe20000410000 */
[----:B0-----:R-:W-:-:S05]  /*d8c0*/  FMNMX.FTZ R6, R81, R6, !PT ;  /* 0x0000000651067209 */ /* 0x001fca0007810000 */
[----:B------:R-:W-:Y:S01]  /*d8d0*/  MUFU.EX2 R73, R73 ;  /* 0x0000004900497308 */ /* 0x000fe20000000800 */
[C---:B------:R-:W-:Y:S01]  /*d8e0*/  FSETP.NEU.FTZ.AND P2, PT, R6.reuse, -INF , PT ;  /* 0xff8000000600780b */ /* 0x040fe20003f5d000 */
[----:B------:R-:W-:-:S05]  /*d8f0*/  FMUL.FTZ R40, R6, UR22 ;  /* 0x0000001606287c20 */ /* 0x000fca0008410000 */
[----:B------:R-:W-:Y:S01]  /*d900*/  FSEL R40, R40, RZ, P2 ;  /* 0x000000ff28287208 */ /* 0x000fe20001000000 */
[----:B------:R-:W-:Y:S04]  /*d910*/  MUFU.EX2 R124, R124 ;  /* 0x0000007c007c7308 */ /* 0x000fe80000000800 */
        /* <DEDUP_REMOVED lines=8> */
[----:B------:R-:W-:Y:S01]  /*d9a0*/  FFMA.FTZ R145, R20, UR22, -R40 ;  /* 0x0000001614917c23 */ /* 0x000fe20008010828 */
[----:B------:R-:W-:Y:S01]  /*d9b0*/  FADD.FTZ R36, R150, R3 ;  /* 0x0000000396247221 */ /* 0x000fe20000010000 */
[----:B------:R-:W-:Y:S01]  /*d9c0*/  MUFU.EX2 R8, R8 ;  /* 0x0000000800087308 */ /* 0x000fe20000000800 */
[----:B------:R-:W-:-:S02]  /*d9d0*/  IMAD.U32 R13, RZ, RZ, UR27 ;  /* 0x0000001bff0d7e24 */ /* 0x000fc4000f8e00ff */
[----:B------:R-:W-:Y:S01]  /*d9e0*/  FFMA.FTZ R20, R21, UR22, -R40 ;  /* 0x0000001615147c23 */ /* 0x000fe20008010828 */
[----:B------:R-:W-:Y:S01]  /*d9f0*/  FADD.FTZ R3, R33, R36 ;  /* 0x0000002421037221 */ /* 0x000fe20000010000 */
[----:B------:R-:W-:Y:S01]  /*da00*/  FSEL R36, R6, RZ, P2 ;  /* 0x000000ff06247208 */ /* 0x000fe20001000000 */
[--C-:B------:R-:W-:Y:S01]  /*da10*/  FFMA.FTZ R147, R26, UR22, -R40.reuse ;  /* 0x000000161a937c23 */ /* 0x100fe20008010828 */
[----:B------:R-:W-:Y:S01]  /*da20*/  @!P1 LEA R13, R13, UR45, 0x3 ;  /* 0x0000002d0d0d9c11 */ /* 0x000fe2000f8e18ff */
[----:B------:R-:W-:Y:S01]  /*da30*/  FADD.FTZ R38, R144, R3 ;  /* 0x0000000390267221 */ /* 0x000fe20000010000 */
[----:B------:R-:W-:Y:S01]  /*da40*/  MUFU.EX2 R149, R149 ;  /* 0x0000009500957308 */ /* 0x000fe20000000800 */
[----:B------:R-:W-:Y:S01]  /*da50*/  FADD.FTZ R3, -R36, R7 ;  /* 0x0000000724037221 */ /* 0x000fe20000010100 */
[----:B------:R-:W-:Y:S01]  /*da60*/  FFMA.FTZ R26, R27, UR22, -R40 ;  /* 0x000000161b1a7c23 */ /* 0x000fe20008010828 */
[----:B------:R-:W-:Y:S01]  /*da70*/  FADD.FTZ R7, R15, R38 ;  /* 0x000000260f077221 */ /* 0x000fe20000010000 */
[----:B------:R-:W-:-:S02]  /*da80*/  @!P1 VIADD R13, R13, 0x16860 ;  /* 0x000168600d0d9836 */ /* 0x000fc40000000000 */
[----:B------:R-:W-:Y:S01]  /*da90*/  FMUL.FTZ R3, R3, UR22 ;  /* 0x0000001603037c20 */ /* 0x000fe20008410000 */
[--C-:B------:R-:W-:Y:S01]  /*daa0*/  FFMA.FTZ R141, R30, UR22, -R40.reuse ;  /* 0x000000161e8d7c23 */ /* 0x100fe20008010828 */
[----:B------:R-:W-:Y:S01]  /*dab0*/  FADD.FTZ R38, R146, R7 ;  /* 0x0000000792267221 */ /* 0x000fe20000010000 */
[----:B------:R-:W-:Y:S01]  /*dac0*/  MUFU.EX2 R151, R151 ;  /* 0x0000009700977308 */ /* 0x000fe20000000800 */
[----:B------:R-:W-:Y:S01]  /*dad0*/  @!P1 PRMT R13, RZ, 0x654, R13 ;  /* 0x00000654ff0d9816 */ /* 0x000fe2000000000d */
[----:B------:R-:W-:Y:S01]  /*dae0*/  FFMA.FTZ R30, R31, UR22, -R40 ;  /* 0x000000161f1e7c23 */ /* 0x000fe20008010828 */
[----:B------:R-:W-:Y:S01]  /*daf0*/  FADD.FTZ R9, R25, R38 ;  /* 0x0000002619097221 */ /* 0x000fe20000010000 */
[--C-:B------:R-:W-:Y:S01]  /*db00*/  FFMA.FTZ R143, R35, UR22, -R40.reuse ;  /* 0x00000016238f7c23 */ /* 0x100fe20008010828 */
[----:B------:R0:W-:Y:S01]  /*db10*/  @!P1 SYNCS.ARRIVE.TRANS64.RED.A1T0 RZ, [R13+URZ], RZ ;  /* 0x000000ff0dff99a7 */ /* 0x0001e2000810043f */
[--C-:B------:R-:W-:Y:S01]  /*db20*/  FFMA.FTZ R34, R39, UR22, -R40.reuse ;  /* 0x0000001627227c23 */ /* 0x100fe20008010828 */
[----:B------:R-:W-:Y:S01]  /*db30*/  FADD.FTZ R38, R140, R9 ;  /* 0x000000098c267221 */ /* 0x000fe20000010000 */
[----:B------:R1:W2:Y:S01]  /*db40*/  MUFU.EX2 R7, R3 ;  /* 0x0000000300077308 */ /* 0x0002a20000000800 */
[--C-:B------:R-:W-:Y:S01]  /*db50*/  FFMA.FTZ R139, R41, UR22, -R40.reuse ;  /* 0x00000016298b7c23 */ /* 0x100fe20008010828 */
[----:B------:R-:W-:Y:S01]  /*db60*/  FFMA.FTZ R43, R43, UR22, -R40 ;  /* 0x000000162b2b7c23 */ /* 0x000fe20008010828 */
[----:B------:R-:W-:Y:S01]  /*db70*/  FADD.FTZ R9, R29, R38 ;  /* 0x000000261d097221 */ /* 0x000fe20000010000 */
[--C-:B------:R-:W-:Y:S01]  /*db80*/  FFMA.FTZ R133, R47, UR22, -R40.reuse ;  /* 0x000000162f857c23 */ /* 0x100fe20008010828 */
[--C-:B------:R-:W-:Y:S01]  /*db90*/  FFMA.FTZ R38, R48, UR22, -R40.reuse ;  /* 0x0000001630267c23 */ /* 0x100fe20008010828 */
[--C-:B------:R-:W-:Y:S01]  /*dba0*/  FFMA.FTZ R135, R49, UR22, -R40.reuse ;  /* 0x0000001631877c23 */ /* 0x100fe20008010828 */
[----:B------:R-:W-:Y:S01]  /*dbb0*/  FADD.FTZ R42, R142, R9 ;  /* 0x000000098e2a7221 */ /* 0x000fe20000010000 */
[----:B------:R-:W3:Y:S01]  /*dbc0*/  MUFU.EX2 R12, R12 ;  /* 0x0000000c000c7308 */ /* 0x000ee20000000800 */
[--C-:B------:R-:W-:Y:S01]  /*dbd0*/  FFMA.FTZ R129, R53, UR22, -R40.reuse ;  /* 0x0000001635817c23 */ /* 0x100fe20008010828 */
[----:B------:R-:W-:Y:S01]  /*dbe0*/  FFMA.FTZ R55, R55, UR22, -R40 ;  /* 0x0000001637377c23 */ /* 0x000fe20008010828 */
[----:B-1----:R-:W-:Y:S01]  /*dbf0*/  FADD.FTZ R3, R37, R42 ;  /* 0x0000002a25037221 */ /* 0x002fe20000010000 */
[--C-:B------:R-:W-:Y:S01]  /*dc00*/  FFMA.FTZ R131, R59, UR22, -R40.reuse ;  /* 0x000000163b837c23 */ /* 0x100fe20008010828 */
[--C-:B------:R-:W-:Y:S01]  /*dc10*/  FFMA.FTZ R125, R62, UR22, -R40.reuse ;  /* 0x000000163e7d7c23 */ /* 0x100fe20008010828 */
[----:B------:R-:W-:Y:S01]  /*dc20*/  FFMA.FTZ R65, R65, UR22, -R40 ;  /* 0x0000001641417c23 */ /* 0x000fe20008010828 */
[----:B------:R-:W-:Y:S01]  /*dc30*/  FADD.FTZ R44, R136, R3 ;  /* 0x00000003882c7221 */ /* 0x000fe20000010000 */
[----:B------:R-:W0:Y:S01]  /*dc40*/  MUFU.EX2 R145, R145 ;  /* 0x0000009100917308 */ /* 0x000e220000000800 */
[----:B--2---:R-:W-:Y:S01]  /*dc50*/  FFMA.FTZ R42, R7, R2, R8 ;  /* 0x00000002072a7223 */ /* 0x004fe20000010008 */
[----:B------:R-:W-:Y:S01]  /*dc60*/  FFMA.FTZ R2, R51, UR22, -R40 ;  /* 0x0000001633027c23 */ /* 0x000fe20008010828 */
[----:B------:R-:W-:Y:S01]  /*dc70*/  FADD.FTZ R9, R61, R44 ;  /* 0x0000002c3d097221 */ /* 0x000fe20000010000 */
[----:B------:R-:W-:Y:S01]  /*dc80*/  FFMA.FTZ R67, R67, UR22, -R40 ;  /* 0x0000001643437c23 */ /* 0x000fe20008010828 */
[----:B------:R-:W-:Y:S01]  /*dc90*/  FADD.FTZ R42, R149, R42 ;  /* 0x0000002a952a7221 */ /* 0x000fe20000010000 */
[----:B------:R-:W-:Y:S01]  /*dca0*/  FFMA.FTZ R70, R70, UR22, -R40 ;  /* 0x0000001646467c23 */ /* 0x000fe20008010828 */
[----:B------:R-:W-:Y:S01]  /*dcb0*/  FADD.FTZ R44, R138, R9 ;  /* 0x000000098a2c7221 */ /* 0x000fe20000010000 */
[----:B------:R-:W1:Y:S01]  /*dcc0*/  MUFU.EX2 R20, R20 ;  /* 0x0000001400147308 */ /* 0x000e620000000800 */
[----:B------:R-:W-:Y:S01]  /*dcd0*/  FADD.FTZ R3, R151, R42 ;  /* 0x0000002a97037221 */ /* 0x000fe20000010000 */
[--C-:B------:R-:W-:Y:S01]  /*dce0*/  FFMA.FTZ R9, R10, UR22, -R40.reuse ;  /* 0x000000160a097c23 */ /* 0x100fe20008010828 */
[--C-:B------:R-:W-:Y:S01]  /*dcf0*/  FFMA.FTZ R24, R24, UR22, -R40.reuse ;  /* 0x0000001618187c23 */ /* 0x100fe20008010828 */
[----:B------:R-:W-:Y:S01]  /*dd00*/  FFMA.FTZ R72, R72, UR22, -R40 ;  /* 0x0000001648487c23 */ /* 0x000fe20008010828 */
[----:B---3--:R-:W-:Y:S01]  /*dd10*/  FADD.FTZ R42, R12, R3 ;  /* 0x000000030c2a7221 */ /* 0x008fe20000010000 */
[----:B------:R-:W-:Y:S01]  /*dd20*/  FADD.FTZ R3, R45, R44 ;  /* 0x0000002c2d037221 */ /* 0x000fe20000010000 */
[----:B------:R-:W-:Y:S01]  /*dd30*/  FFMA.FTZ R28, R28, UR22, -R40 ;  /* 0x000000161c1c7c23 */ /* 0x000fe20008010828 */
[----:B------:R-:W2:Y:S01]  /*dd40*/  MUFU.EX2 R147, R147 ;  /* 0x0000009300937308 */ /* 0x000ea20000000800 */
[----:B0-----:R-:W-:Y:S01]  /*dd50*/  FADD.FTZ R13, R145, R42 ;  /* 0x0000002a910d7221 */ /* 0x001fe20000010000 */
[----:B------:R-:W-:Y:S01]  /*dd60*/  FADD.FTZ R42, R132, R3 ;  /* 0x00000003842a7221 */ /* 0x000fe20000010000 */
[----:B------:R-:W-:Y:S01]  /*dd70*/  FFMA.FTZ R3, R14, UR22, -R40 ;  /* 0x000000160e037c23 */ /* 0x000fe20008010828 */
[----:B------:R-:W-:Y:S01]  /*dd80*/  F2FP.BF16.F32.PACK_AB R144, R15, R144 ;  /* 0x000000900f90723e */ /* 0x000fe200000010ff */
[----:B------:R-:W-:Y:S01]  /*dd90*/  UMOV UR27, UR37 ;  /* 0x00000025001b7c82 */ /* 0x000fe20008000000 */
[----:B------:R-:W-:Y:S01]  /*dda0*/  FADD.FTZ R21, R63, R42 ;  /* 0x0000002a3f157221 */ /* 0x000fe20000010000 */
[----:B------:R-:W-:Y:S01]  /*ddb0*/  ISETP.GT.AND P2, PT, R0, UR43, PT ;  /* 0x0000002b00007c0c */ /* 0x000fe2000bf44270 */
[----:B------:R-:W0:Y:S01]  /*ddc0*/  MUFU.EX2 R26, R26 ;  /* 0x0000001a001a7308 */ /* 0x000e220000000800 */
        /* <DEDUP_REMOVED lines=8> */
[----:B--2---:R-:W-:Y:S01]  /*de50*/  FADD.FTZ R13, R147, R10 ;  /* 0x0000000a930d7221 */ /* 0x004fe20000010000 */
[----:B------:R-:W-:Y:S01]  /*de60*/  FADD.FTZ R42, R128, R21 ;  /* 0x00000015802a7221 */ /* 0x000fe20000010000 */
[-C--:B------:R-:W-:Y:S01]  /*de70*/  FMUL.FTZ R98, R98, R7.reuse ;  /* 0x0000000762627220 */ /* 0x080fe20000410000 */
[-C--:B------:R-:W-:Y:S01]  /*de80*/  FMUL.FTZ R99, R99, R7.reuse ;  /* 0x0000000763637220 */ /* 0x080fe20000410000 */
[-C--:B------:R-:W-:Y:S01]  /*de90*/  FMUL.FTZ R102, R102, R7.reuse ;  /* 0x0000000766667220 */ /* 0x080fe20000410000 */
[----:B------:R-:W-:Y:S01]  /*dea0*/  FADD.FTZ R21, R57, R42 ;  /* 0x0000002a39157221 */ /* 0x000fe20000010000 */
        /* <DEDUP_REMOVED lines=15> */
[----:B------:R-:W-:Y:S01]  /*dfa0*/  FMUL.FTZ R119, R119, R7 ;  /* 0x0000000777777220 */ /* 0x000fe20000410000 */
[----:B------:R-:W-:Y:S01]  /*dfb0*/  F2FP.BF16.F32.PACK_AB R148, R83, R148 ;  /* 0x000000945394723e */ /* 0x000fe200000010ff */
[----:B------:R-:W1:Y:S01]  /*dfc0*/  MUFU.EX2 R32, R32 ;  /* 0x0000002000207308 */ /* 0x000e620000000800 */
[----:B--2---:R-:W-:Y:S01]  /*dfd0*/  FADD.FTZ R14, R30, R13 ;  /* 0x0000000d1e0e7221 */ /* 0x004fe20000010000 */
[----:B------:R-:W-:Y:S01]  /*dfe0*/  F2FP.BF16.F32.PACK_AB R150, R33, R150 ;  /* 0x000000962196723e */ /* 0x000fe200000010ff */
[----:B------:R-:W-:Y:S01]  /*dff0*/  VIADD R0, R0, 0xffffffff ;  /* 0xffffffff00007836 */ /* 0x000fe20000000000 */
[----:B------:R-:W-:Y:S01]  /*e000*/  F2FP.BF16.F32.PACK_AB R146, R25, R146 ;  /* 0x000000921992723e */ /* 0x000fe200000010ff */
[----:B------:R-:W-:Y:S01]  /*e010*/  IMAD.MOV.U32 R5, RZ, RZ, R4 ;  /* 0x000000ffff057224 */ /* 0x000fe200078e0004 */
[----:B------:R-:W-:Y:S01]  /*e020*/  F2FP.BF16.F32.PACK_AB R140, R29, R140 ;  /* 0x0000008c1d8c723e */ /* 0x000fe200000010ff */
[----:B------:R-:W-:Y:S01]  /*e030*/  IMAD.MOV.U32 R7, RZ, RZ, R6 ;  /* 0x000000ffff077224 */ /* 0x000fe200078e0006 */
        /* <DEDUP_REMOVED lines=8> */
[----:B------:R-:W-:Y:S02]  /*e0c0*/  F2FP.BF16.F32.PACK_AB R134, R71, R134 ;  /* 0x000000864786723e */ /* 0x000fe400000010ff */
[----:B------:R-:W-:-:S02]  /*e0d0*/  F2FP.BF16.F32.PACK_AB R128, R57, R128 ;  /* 0x000000803980723e */ /* 0x000fc400000010ff */
[----:B------:R-:W-:Y:S01]  /*e0e0*/  MUFU.EX2 R139, R139 ;  /* 0x0000008b008b7308 */ /* 0x000fe20000000800 */
[----:B--2---:R-:W-:Y:S01]  /*e0f0*/  FADD.FTZ R13, R137, R40 ;  /* 0x00000028890d7221 */ /* 0x004fe20000010000 */
[----:B------:R-:W-:Y:S02]  /*e100*/  F2FP.BF16.F32.PACK_AB R130, R73, R130 ;  /* 0x000000824982723e */ /* 0x000fe400000010ff */
[----:B------:R-:W-:Y:S02]  /*e110*/  F2FP.BF16.F32.PACK_AB R149, R149, R8 ;  /* 0x000000089595723e */ /* 0x000fe400000010ff */
[----:B------:R-:W-:Y:S02]  /*e120*/  F2FP.BF16.F32.PACK_AB R151, R12, R151 ;  /* 0x000000970c97723e */ /* 0x000fe400000010ff */
[----:B------:R-:W1:Y:S01]  /*e130*/  MUFU.EX2 R77, R77 ;  /* 0x0000004d004d7308 */ /* 0x000e620000000800 */
[----:B0-----:R-:W-:Y:S01]  /*e140*/  FADD.FTZ R40, R34, R13 ;  /* 0x0000000d22287221 */ /* 0x001fe20000010000 */
[----:B------:R-:W-:-:S02]  /*e150*/  F2FP.BF16.F32.PACK_AB R145, R20, R145 ;  /* 0x000000911491723e */ /* 0x000fc400000010ff */
[----:B------:R-:W-:Y:S02]  /*e160*/  F2FP.BF16.F32.PACK_AB R147, R26, R147 ;  /* 0x000000931a93723e */ /* 0x000fe400000010ff */
[----:B------:R-:W-:Y:S02]  /*e170*/  F2FP.BF16.F32.PACK_AB R141, R30, R141 ;  /* 0x0000008d1e8d723e */ /* 0x000fe400000010ff */
[----:B------:R-:W-:Y:S01]  /*e180*/  MUFU.EX2 R36, R43 ;  /* 0x0000002b00247308 */ /* 0x000fe20000000800 */
[----:B------:R-:W-:Y:S02]  /*e190*/  F2FP.BF16.F32.PACK_AB R143, R32, R143 ;  /* 0x0000008f208f723e */ /* 0x000fe400000010ff */
[----:B------:R-:W-:-:S05]  /*e1a0*/  F2FP.BF16.F32.PACK_AB R137, R34, R137 ;  /* 0x000000892289723e */ /* 0x000fca00000010ff */
[----:B------:R-:W0:Y:S01]  /*e1b0*/  MUFU.EX2 R126, R126 ;  /* 0x0000007e007e7308 */ /* 0x000e220000000800 */
[C---:B-1----:R-:W-:Y:S01]  /*e1c0*/  FADD.FTZ R13, R77.reuse, R42 ;  /* 0x0000002a4d0d7221 */ /* 0x042fe20000010000 */
        /* <DEDUP_REMOVED lines=12> */
[----:B-1----:R-:W-:Y:S01]  /*e290*/  FADD.FTZ R9, R139, R40 ;  /* 0x000000288b097221 */ /* 0x002fe20000010000 */
[----:B------:R-:W-:-:S03]  /*e2a0*/  F2FP.BF16.F32.PACK_AB R139, R36, R139 ;  /* 0x0000008b248b723e */ /* 0x000fc600000010ff */
[----:B------:R-:W-:-:S03]  /*e2b0*/  FADD.FTZ R40, R36, R9 ;  /* 0x0000000924287221 */ /* 0x000fc60000010000 */
[----:B------:R-:W-:Y:S01]  /*e2c0*/  MUFU.EX2 R2, R2 ;  /* 0x0000000200027308 */ /* 0x000fe20000000800 */
[----:B------:R-:W-:Y:S01]  /*e2d0*/  FADD.FTZ R9, R133, R40 ;  /* 0x0000002885097221 */ /* 0x000fe20000010000 */
[----:B------:R-:W-:-:S03]  /*e2e0*/  F2FP.BF16.F32.PACK_AB R133, R38, R133 ;  /* 0x000000852685723e */ /* 0x000fc600000010ff */
[----:B------:R-:W-:-:S03]  /*e2f0*/  FADD.FTZ R40, R38, R9 ;  /* 0x0000000926287221 */ /* 0x000fc60000010000 */
[----:B------:R-:W1:Y:S01]  /*e300*/  MUFU.EX2 R122, R122 ;  /* 0x0000007a007a7308 */ /* 0x000e620000000800 */
[C---:B0-----:R-:W-:Y:S01]  /*e310*/  FADD.FTZ R9, R75.reuse, R42 ;  /* 0x0000002a4b097221 */ /* 0x041fe20000010000 */
[----:B------:R-:W-:-:S06]  /*e320*/  F2FP.BF16.F32.PACK_AB R120, R75, R120 ;  /* 0x000000784b78723e */ /* 0x000fcc00000010ff */
[----:B------:R-:W0:Y:S08]  /*e330*/  MUFU.EX2 R129, R129 ;  /* 0x0000008100817308 */ /* 0x000e300000000800 */
[----:B------:R-:W2:Y:S01]  /*e340*/  MUFU.EX2 R10, R55 ;  /* 0x00000037000a7308 */ /* 0x000ea20000000800 */
[----:B-1----:R-:W-:-:S07]  /*e350*/  FADD.FTZ R42, R122, R9 ;  /* 0x000000097a2a7221 */ /* 0x002fce0000010000 */
[----:B------:R-:W1:Y:S08]  /*e360*/  MUFU.EX2 R131, R131 ;  /* 0x0000008300837308 */ /* 0x000e700000000800 */
[----:B------:R3:W-:Y:S08]  /*e370*/  MUFU.EX2 R15, R3 ;  /* 0x00000003000f7308 */ /* 0x0007f00000000800 */
[----:B------:R-:W4:Y:S01]  /*e380*/  MUFU.EX2 R125, R125 ;  /* 0x0000007d007d7308 */ /* 0x000f220000000800 */
[----:B---3--:R-:W-:Y:S01]  /*e390*/  FADD.FTZ R3, R135, R40 ;  /* 0x0000002887037221 */ /* 0x008fe20000010000 */
[----:B------:R-:W-:-:S03]  /*e3a0*/  F2FP.BF16.F32.PACK_AB R135, R2, R135 ;  /* 0x000000870287723e */ /* 0x000fc600000010ff */
[----:B------:R-:W-:-:S03]  /*e3b0*/  FADD.FTZ R40, R2, R3 ;  /* 0x0000000302287221 */ /* 0x000fc60000010000 */
[----:B------:R-:W3:Y:S01]  /*e3c0*/  MUFU.EX2 R65, R65 ;  /* 0x0000004100417308 */ /* 0x000ee20000000800 */
[----:B0-----:R-:W-:Y:S01]  /*e3d0*/  FADD.FTZ R9, R129, R40 ;  /* 0x0000002881097221 */ /* 0x001fe20000010000 */
[----:B--2---:R-:W-:-:S03]  /*e3e0*/  F2FP.BF16.F32.PACK_AB R129, R10, R129 ;  /* 0x000000810a81723e */ /* 0x004fc600000010ff */
[----:B------:R-:W-:-:S03]  /*e3f0*/  FADD.FTZ R40, R10, R9 ;  /* 0x000000090a287221 */ /* 0x000fc60000010000 */
[----:B------:R-:W0:Y:S01]  /*e400*/  MUFU.EX2 R67, R67 ;  /* 0x0000004300437308 */ /* 0x000e220000000800 */
[----:B-1----:R-:W-:Y:S01]  /*e410*/  FADD.FTZ R9, R131, R40 ;  /* 0x0000002883097221 */ /* 0x002fe20000010000 */
[----:B------:R-:W-:-:S03]  /*e420*/  F2FP.BF16.F32.PACK_AB R131, R14, R131 ;  /* 0x000000830e83723e */ /* 0x000fc600000010ff */
[----:B------:R-:W-:-:S03]  /*e430*/  FADD.FTZ R40, R14, R9 ;  /* 0x000000090e287221 */ /* 0x000fc60000010000 */
[----:B------:R-:W1:Y:S01]  /*e440*/  MUFU.EX2 R121, R70 ;  /* 0x0000004600797308 */ /* 0x000e620000000800 */
[----:B----4-:R-:W-:Y:S01]  /*e450*/  FADD.FTZ R40, R125, R40 ;  /* 0x000000287d287221 */ /* 0x010fe20000010000 */
[----:B------:R-:W-:-:S03]  /*e460*/  F2FP.BF16.F32.PACK_AB R125, R15, R125 ;  /* 0x0000007d0f7d723e */ /* 0x000fc600000010ff */
[----:B------:R-:W-:-:S03]  /*e470*/  FADD.FTZ R40, R15, R40 ;  /* 0x000000280f287221 */ /* 0x000fc60000010000 */
[----:B------:R-:W2:Y:S01]  /*e480*/  MUFU.EX2 R24, R24 ;  /* 0x0000001800187308 */ /* 0x000ea20000000800 */
[----:B---3--:R-:W-:Y:S01]  /*e490*/  FADD.FTZ R40, R65, R40 ;  /* 0x0000002841287221 */ /* 0x008fe20000010000 */
[----:B0-----:R-:W-:-:S03]  /*e4a0*/  F2FP.BF16.F32.PACK_AB R127, R67, R65 ;  /* 0x00000041437f723e */ /* 0x001fc600000010ff */
[----:B------:R-:W-:-:S03]  /*e4b0*/  FADD.FTZ R40, R67, R40 ;  /* 0x0000002843287221 */ /* 0x000fc60000010000 */
        /* <DEDUP_REMOVED lines=12> */
.L_x_13487:
[----:B------:R-:W-:Y:S06]  /*e580*/  BAR.ARV 0x8, 0x200 ;  /* 0x0208000000007b1d */ /* 0x000fec0000002000 */
[----:B------:R-:W-:Y:S05]  /*e590*/  @!P0 BRA `(.L_x_13505) ;  /* 0x0000000000048947 */ /* 0x000fea0003800000 */
[----:B------:R-:W-:Y:S01]  /*e5a0*/  BPT.TRAP 0x1 ;  /* 0x000000040000795c */ /* 0x000fe20000300000 */
.L_x_13505:
[----:B------:R-:W-:Y:S01]  /*e5b0*/  ULEA UR5, UR37, UR45, 0x3 ;  /* 0x0000002d25057291 */ /* 0x000fe2000f8e183f */
[----:B------:R-:W-:-:S05]  /*e5c0*/  IMAD.U32 R0, RZ, RZ, UR36 ;  /* 0x00000024ff007e24 */ /* 0x000fca000f8e00ff */
[----:B------:R-:W-:-:S04]  /*e5d0*/  SHF.L.U32 R0, R0, 0x1f, RZ ;  /* 0x0000001f00007819 */ /* 0x000fc800000006ff */
[----:B------:R0:W1:Y:S01]  /*e5e0*/  SYNCS.PHASECHK.TRANS64.TRYWAIT P2, [UR5+0x16850], R0 ;  /* 0x01685000ff0075a7 */ /* 0x0000620008040145 */
[----:B------:R-:W-:Y:S05]  /*e5f0*/  @!P0 BRA `(.L_x_13506) ;  /* 0x0000000000048947 */ /* 0x000fea0003800000 */
[----:B------:R-:W-:Y:S01]  /*e600*/  BPT.TRAP 0x1 ;  /* 0x000000040000795c */ /* 0x000fe20000300000 */
.L_x_13506:
[----:B-1----:R-:W-:Y:S05]  /*e610*/  @P2 BRA `(.L_x_13507) ;  /* 0x0000000000082947 */ /* 0x002fea0003800000 */
[----:B------:R-:W1:Y:S02]  /*e620*/  SYNCS.PHASECHK.TRANS64.TRYWAIT P0, [UR5+0x16850], R0 ;  /* 0x01685000ff0075a7 */ /* 0x000e640008000145 */
[----:B-1----:R-:W-:Y:S05]  /*e630*/  @!P0 BRA `(.L_x_13508) ;  /* 0x0000005c00d88947 */ /* 0x002fea0003800000 */
.L_x_13507:
[----:B------:R-:W-:Y:S01]  /*e640*/  UIADD3 UR45, UR45, 0x400, URZ ;  /* 0x000004002d2d7890 */ /* 0x000fe2000fffe03f */
[----:B------:R-:W-:Y:S01]  /*e650*/  WARPGROUP.ARRIVE ;  /* 0x00000000000079c5 */ /* 0x000fe20000000000 */
[----:B------:R-:W-:Y:S01]  /*e660*/  UMOV UR7, 0x40000040 ;  /* 0x4000004000077882 */ /* 0x000fe20000000000 */
[----:B01----:R-:W0:Y:S01]  /*e670*/  SHFL.BFLY PT, R0, R3, 0x2, 0x1f ;  /* 0x0c401f0003007f89 */ /* 0x003e2200000e0000 */
[----:B------:R-:W-:Y:S01]  /*e680*/  USHF.R.U32.HI UR45, URZ, 0x4, UR45 ;  /* 0x000000043f2d7899 */ /* 0x000fe2000801162d */
[----:B------:R-:W-:Y:S01]  /*e690*/  CS2R R26, SRZ ;  /* 0x00000000001a7805 */ /* 0x000fe2000001ff00 */
[----:B------:R-:W-:Y:S01]  /*e6a0*/  IMAD.U32 R10, RZ, RZ, UR22 ;  /* 0x00000016ff0a7e24 */ /* 0x000fe2000f8e00ff */
[----:B------:R-:W1:Y:S01]  /*e6b0*/  SHFL.BFLY PT, R5, R2, 0x2, 0x1f ;  /* 0x0c401f0002057f89 */ /* 0x000e6200000e0000 */
[----:B------:R-:W-:Y:S01]  /*e6c0*/  ULOP3.LUT UR4, UR45, 0x3fff, URZ, 0xc0, !UPT ;  /* 0x00003fff2d047892 */ /* 0x000fe2000f8ec03f */
[----:B------:R-:W-:Y:S01]  /*e6d0*/  IMAD.MOV.U32 R30, RZ, RZ, -0x800000 ;  /* 0xff800000ff1e7424 */ /* 0x000fe200078e00ff */
[----:B------:R-:W-:-:S02]  /*e6e0*/  UIADD3 UR46, UR46, 0x1, URZ ;  /* 0x000000012e2e7890 */ /* 0x000fc4000fffe03f */
[----:B------:R-:W-:Y:S02]  /*e6f0*/  ULEA UR4, UR37, UR4, 0xa ;  /* 0x0000000425047291 */ /* 0x000fe4000f8e503f */
[----:B------:R-:W-:-:S04]  /*e700*/  UIADD3 UR37, UR37, 0x1, URZ ;  /* 0x0000000125257890 */ /* 0x000fc8000fffe03f */
[----:B------:R-:W-:Y:S01]  /*e710*/  UISETP.NE.AND UP0, UPT, UR37, 0x2, UPT ;  /* 0x000000022500788c */ /* 0x000fe2000bf05270 */
[----:B------:R-:W-:Y:S02]  /*e720*/  UMOV UR6, UR4 ;  /* 0x0000000400067c82 */ /* 0x000fe40008000000 */
[----:B------:R-:W-:Y:S01]  /*e730*/  HGMMA.64x64x16.F32.BF16 R88, R148, gdesc[UR4].tnspB, R88, gsb0 ;  /* 0x40e0000494587df0 */ /* 0x000fe20008001858 */
[----:B------:R-:W-:Y:S01]  /*e740*/  UIADD3 UR6, UR4, 0x80, URZ ;  /* 0x0000008004067890 */ /* 0x000fe2000fffe03f */
[----:B------:R-:W-:Y:S01]  /*e750*/  UMOV UR7, 0x40000040 ;  /* 0x4000004000077882 */ /* 0x000fe20000000000 */
[----:B------:R-:W-:Y:S01]  /*e760*/  USEL UR37, UR37, URZ, UP0 ;  /* 0x0000003f25257287 */ /* 0x000fe20008000000 */
[----:B0-----:R-:W-:Y:S01]  /*e770*/  FADD.FTZ R0, R0, R3 ;  /* 0x0000000300007221 */ /* 0x001fe20000010000 */
[----:B------:R-:W-:Y:S02]  /*e780*/  IMAD.U32 R3, RZ, RZ, UR22 ;  /* 0x00000016ff037e24 */ /* 0x000fe4000f8e00ff */
[----:B-1----:R-:W-:-:S02]  /*e790*/  FADD.FTZ R7, R5, R2 ;  /* 0x0000000205077221 */ /* 0x002fc40000010000 */
[----:B------:R-:W0:Y:S04]  /*e7a0*/  SHFL.BFLY PT, R5, R0, 0x1, 0x1f ;  /* 0x0c201f0000057f89 */ /* 0x000e2800000e0000 */
[----:B------:R-:W1:Y:S01]  /*e7b0*/  SHFL.BFLY PT, R8, R7, 0x1, 0x1f ;  /* 0x0c201f0007087f89 */ /* 0x000e6200000e0000 */
[----:B0-----:R-:W-:Y:S01]  /*e7c0*/  FADD.FTZ R9, R0, R5 ;  /* 0x0000000500097221 */ /* 0x001fe20000010000 */
[----:B------:R-:W-:Y:S02]  /*e7d0*/  IMAD.MOV.U32 R0, RZ, RZ, -0x800000 ;  /* 0xff800000ff007424 */ /* 0x000fe400078e00ff */
[----:B-1----:R-:W-:Y:S02]  /*e7e0*/  FADD.FTZ R8, R7, R8 ;  /* 0x0000000807087221 */ /* 0x002fe40000010000 */
[----:B------:R-:W-:Y:S01]  /*e7f0*/  FSETP.NE.FTZ.AND P0, PT, R9, RZ, PT ;  /* 0x000000ff0900720b */ /* 0x000fe20003f15000 */
[----:B------:R-:W-:-:S02]  /*e800*/  IMAD.U32 R7, RZ, RZ, UR5 ;  /* 0x00000005ff077e24 */ /* 0x000fc4000f8e00ff */
[----:B------:R-:W-:Y:S02]  /*e810*/  FSETP.NE.FTZ.AND P2, PT, R8, RZ, PT ;  /* 0x000000ff0800720b */ /* 0x000fe40003f55000 */
[----:B------:R-:W-:-:S05]  /*e820*/  @!P1 VIADD R7, R7, 0x16860 ;  /* 0x0001686007079836 */ /* 0x000fca0000000000 */
[----:B------:R-:W-:-:S03]  /*e830*/  @!P1 PRMT R7, RZ, 0x654, R7 ;  /* 0x00000654ff079816 */ /* 0x000fc60000000007 */
[----:B------:R-:W0:Y:S01]  /*e840*/  @P0 MUFU.LG2 R2, R9 ;  /* 0x0000000900020308 */ /* 0x000e220000000c00 */
[----:B------:R-:W-:Y:S02]  /*e850*/  @P0 FMUL.FTZ R3, R3, 0.69314718246459960938 ;  /* 0x3f31721803030820 */ /* 0x000fe40000410000 */
[----:B------:R-:W-:-:S05]  /*e860*/  @P2 FMUL.FTZ R10, R10, 0.69314718246459960938 ;  /* 0x3f3172180a0a2820 */ /* 0x000fca0000410000 */
[----:B------:R-:W1:Y:S08]  /*e870*/  @P2 MUFU.LG2 R5, R8 ;  /* 0x0000000800052308 */ /* 0x000e700000000c00 */
[----:B------:R-:W2:Y:S01]  /*e880*/  @P0 MUFU.RCP R26, R9 ;  /* 0x00000009001a0308 */ /* 0x000ea20000001000 */
[----:B0-----:R-:W-:-:S04]  /*e890*/  @P0 FMUL.FTZ R2, R2, 0.69314718246459960938 ;  /* 0x3f31721802020820 */ /* 0x001fc80000410000 */
[----:B------:R-:W-:Y:S01]  /*e8a0*/  @P0 FFMA.FTZ R30, R3, R4, R2 ;  /* 0x00000004031e0223 */ /* 0x000fe20000010002 */
[----:B------:R-:W-:Y:S02]  /*e8b0*/  PLOP3.LUT P0, PT, PT, PT, PT, 0x8, 0x0 ;  /* 0x000000000000781c */ /* 0x000fe40003f0e170 */
[----:B------:R-:W0:Y:S01]  /*e8c0*/  @P2 MUFU.RCP R27, R8 ;  /* 0x00000008001b2308 */ /* 0x000e220000001000 */
[----:B------:R-:W-:Y:S02]  /*e8d0*/  WARPGROUP.DEPBAR.LE gsb0, 0x0 ;  /* 0x00008000000079c5 */ /* 0x000fe40000010000 */
[----:B------:R-:W-:Y:S01]  /*e8e0*/  WARPGROUP.ARRIVE ;  /* 0x00000000000079c5 */ /* 0x000fe20000000000 */
[----:B-1----:R-:W-:-:S04]  /*e8f0*/  @P2 FMUL.FTZ R5, R5, 0.69314718246459960938 ;  /* 0x3f31721805052820 */ /* 0x002fc80000410000 */
[----:B------:R-:W-:Y:S01]  /*e900*/  @P2 FFMA.FTZ R0, R10, R6, R5 ;  /* 0x000000060a002223 */ /* 0x000fe20000010005 */
[----:B------:R-:W-:Y:S01]  /*e910*/  HGMMA.64x64x16.F32.BF16 R88, R144, gdesc[UR4].tnspB, R88, gsb0 ;  /* 0x40e0000490587df0 */ /* 0x000fe20008001858 */
[----:B------:R-:W-:Y:S01]  /*e920*/  UIADD3 UR6, UR4, 0x100, URZ ;  /* 0x0000010004067890 */ /* 0x000fe2000fffe03f */
[----:B------:R-:W-:Y:S01]  /*e930*/  UMOV UR7, 0x40000040 ;  /* 0x4000004000077882 */ /* 0x000fe20000000000 */
[----:B------:R-:W-:Y:S02]  /*e940*/  WARPGROUP.DEPBAR.LE gsb0, 0x0 ;  /* 0x00008000000079c5 */ /* 0x000fe40000010000 */
[----:B------:R-:W-:-:S06]  /*e950*/  WARPGROUP.ARRIVE ;  /* 0x00000000000079c5 */ /* 0x000fcc0000000000 */
        /* <DEDUP_REMOVED lines=18> */
[----:B------:R-:W-:Y:S01]  /*ea80*/  UIADD3 UR4, UR4, 0x380, URZ ;  /* 0x0000038004047890 */ /* 0x000fe2000fffe03f */
[----:B------:R-:W-:Y:S02]  /*ea90*/  WARPGROUP.DEPBAR.LE gsb0, 0x0 ;  /* 0x00008000000079c5 */ /* 0x000fe40000010000 */
[----:B------:R-:W-:-:S06]  /*eaa0*/  WARPGROUP.ARRIVE ;  /* 0x00000000000079c5 */ /* 0x000fcc0000000000 */
[----:B------:R-:W-:Y:S01]  /*eab0*/  HGMMA.64x64x16.F32.BF16 R88, R124, gdesc[UR4].tnspB, R88, gsb0 ;  /* 0x40e000047c587df0 */ /* 0x000fe20008001858 */
[----:B------:R-:W-:Y:S01]  /*eac0*/  UMOV UR6, UR4 ;  /* 0x0000000400067c82 */ /* 0x000fe20008000000 */
[----:B------:R-:W-:Y:S01]  /*ead0*/  UMOV UR7, 0x40000040 ;  /* 0x4000004000077882 */ /* 0x000fe20000000000 */
[----:B------:R-:W-:-:S04]  /*eae0*/  USEL UR4, URZ, 0x1, UP0 ;  /* 0x000000013f047887 */ /* 0x000fc80008000000 */
[----:B------:R-:W-:Y:S01]  /*eaf0*/  ULOP3.LUT UR36, UR36, UR4, URZ, 0x3c, !UPT ;  /* 0x0000000424247292 */ /* 0x000fe2000f8e3c3f */
[----:B------:R-:W-:Y:S02]  /*eb00*/  WARPGROUP.DEPBAR.LE gsb0, 0x0 ;  /* 0x00008000000079c5 */ /* 0x000fe40000010000 */
[----:B------:R-:W-:-:S06]  /*eb10*/  WARPGROUP.ARRIVE ;  /* 0x00000000000079c5 */ /* 0x000fcc0000000000 */
[----:B------:R-:W-:Y:S03]  /*eb20*/  HGMMA.64x64x16.F32.BF16 R88, R120, gdesc[UR4].tnspB, R88, gsb0 ;  /* 0x40e0000478587df0 */ /* 0x000fe60008001858 */
        /* <DEDUP_REMOVED lines=34> */
.L_x_13438:
        /* <DEDUP_REMOVED lines=12> */
[----:B------:R-:W-:Y:S01]  /*ee10*/  USHF.R.S32.HI UR12, URZ, 0x1f, UR42 ;  /* 0x0000001f3f0c7899 */ /* 0x000fe2000801142a */
[----:B------:R-:W-:Y:S01]  /*ee20*/  VIADD R45, R17, UR39 ;  /* 0x00000027112d7c36 */ /* 0x000fe20008000000 */
        /* <DEDUP_REMOVED lines=18> */
[----:B------:R-:W-:Y:S01]  /*ef50*/  ULDC UR5, c[0x0][0xa88] ;  /* 0x0002a20000057ab9 */ /* 0x000fe20000000800 */
[----:B------:R-:W-:Y:S01]  /*ef60*/  BAR.SYNC.DEFER_BLOCKING 0x1, 0x180 ;  /* 0x0046000000007b1d */ /* 0x000fe20000010000 */
[----:B-1----:R-:W-:-:S05]  /*ef70*/  ISETP.NE.AND P1, PT, R32, 0x1, PT ;  /* 0x000000012000780c */ /* 0x002fca0003f25270 */
[----:B------:R-:W-:Y:S01]  /*ef80*/  ULDC.64 UR10, c[0x0][0xaf0] ;  /* 0x0002bc00000a7ab9 */ /* 0x000fe20000000a00 */
[----:B------:R-:W-:Y:S02]  /*ef90*/  MOV R2, R31 ;  /* 0x0000001f00027202 */ /* 0x000fe40000000f00 */
[----:B0-----:R-:W-:-:S03]  /*efa0*/  MOV R3, R4 ;  /* 0x0000000400037202 */ /* 0x001fc60000000f00 */
[--C-:B------:R-:W-:Y:S02]  /*efb0*/  IMAD.WIDE R10, R156, 0x2, R2.reuse ;  /* 0x000000029c0a7825 */ /* 0x100fe400078e0202 */
[----:B------:R-:W0:Y:S02]  /*efc0*/  @P1 LDC R20, c[0x0][0xbec] ;  /* 0x0002fb00ff141b82 */ /* 0x000e240000000800 */
[----:B------:R-:W-:Y:S01]  /*efd0*/  IMAD.WIDE R2, R5, 0x2, R2 ;  /* 0x0000000205027825 */ /* 0x000fe200078e0202 */
[C---:B------:R-:W-:Y:S02]  /*efe0*/  LOP3.LUT R4, R10.reuse, 0x380, RZ, 0xc0, !PT ;  /* 0x000003800a047812 */ /* 0x040fe400078ec0ff */
[----:B------:R-:W-:Y:S02]  /*eff0*/  IADD3 R39, P0, R10, 0x60, RZ ;  /* 0x000000600a277810 */ /* 0x000fe40007f1e0ff */
[----:B------:R-:W-:Y:S01]  /*f000*/  SHF.R.U64 R5, R4, 0x3, RZ ;  /* 0x0000000304057819 */ /* 0x000fe200000012ff */
[----:B------:R-:W1:Y:S01]  /*f010*/  @P1 LDC R43, c[0x0][0xbf0] ;  /* 0x0002fc00ff2b1b82 */ /* 0x000e620000000800 */
[----:B------:R-:W-:Y:S01]  /*f020*/  LOP3.LUT R4, R39, 0x380, RZ, 0xc0, !PT ;  /* 0x0000038027047812 */ /* 0x000fe200078ec0ff */
[----:B------:R-:W-:Y:S01]  /*f030*/  IMAD.X R9, RZ, RZ, R11, P0 ;  /* 0x000000ffff097224 */ /* 0x000fe200000e060b */
[----:B------:R-:W-:-:S02]  /*f040*/  IADD3 R37, P2, R10, 0x40, RZ ;  /* 0x000000400a257810 */ /* 0x000fc40007f5e0ff */
[----:B------:R-:W-:Y:S02]  /*f050*/  SHF.R.U64 R4, R4, 0x3, RZ ;  /* 0x0000000304047819 */ /* 0x000fe400000012ff */
[----:B------:R-:W-:Y:S01]  /*f060*/  IADD3 R33, P3, R10, 0x20, RZ ;  /* 0x000000200a217810 */ /* 0x000fe20007f7e0ff */
[--C-:B------:R-:W-:Y:S01]  /*f070*/  IMAD.X R7, RZ, RZ, R11.reuse, P2 ;  /* 0x000000ffff077224 */ /* 0x100fe200010e060b */
[----:B------:R-:W-:Y:S02]  /*f080*/  LOP3.LUT R6, R37, 0x380, RZ, 0xc0, !PT ;  /* 0x0000038025067812 */ /* 0x000fe400078ec0ff */
[----:B------:R-:W-:Y:S02]  /*f090*/  LOP3.LUT R8, R4, R39, RZ, 0x3c, !PT ;  /* 0x0000002704087212 */ /* 0x000fe400078e3cff */
[----:B------:R-:W-:Y:S01]  /*f0a0*/  LOP3.LUT R10, R5, R10, RZ, 0x3c, !PT ;  /* 0x0000000a050a7212 */ /* 0x000fe200078e3cff */
[----:B------:R-:W-:Y:S01]  /*f0b0*/  IMAD.X R5, RZ, RZ, R11, P3 ;  /* 0x000000ffff057224 */ /* 0x000fe200018e060b */
[----:B------:R-:W-:Y:S01]  /*f0c0*/  LOP3.LUT R4, R33, 0x380, RZ, 0xc0, !PT ;  /* 0x0000038021047812 */ /* 0x000fe200078ec0ff */
[----:B0-----:R-:W-:Y:S01]  /*f0d0*/  @P1 IMAD.HI.U32 R20, R45, R20, RZ ;  /* 0x000000142d141227 */ /* 0x001fe200078e00ff */
[----:B------:R-:W-:-:S02]  /*f0e0*/  SHF.R.U64 R6, R6, 0x3, RZ ;  /* 0x0000000306067819 */ /* 0x000fc400000012ff */
[----:B------:R-:W-:Y:S02]  /*f0f0*/  IADD3 R39, P3, R2, 0x1800, RZ ;  /* 0x0000180002277810 */ /* 0x000fe40007f7e0ff */
[----:B------:R-:W-:Y:S02]  /*f100*/  SHF.R.U64 R4, R4, 0x3, RZ ;  /* 0x0000000304047819 */ /* 0x000fe400000012ff */
[----:B------:R-:W-:Y:S01]  /*f110*/  LOP3.LUT R6, R6, R37, RZ, 0x3c, !PT ;  /* 0x0000002506067212 */ /* 0x000fe200078e3cff */
[----:B------:R-:W-:Y:S01]  /*f120*/  IMAD.X R29, RZ, RZ, R3, P3 ;  /* 0x000000ffff1d7224 */ /* 0x000fe200018e0603 */
[----:B------:R-:W-:Y:S02]  /*f130*/  LOP3.LUT R28, R39, 0x380, RZ, 0xc0, !PT ;  /* 0x00000380271c7812 */ /* 0x000fe400078ec0ff */
[----:B------:R-:W-:Y:S02]  /*f140*/  IADD3 R37, P2, R2, 0x3000, RZ ;  /* 0x0000300002257810 */ /* 0x000fe40007f5e0ff */
[----:B------:R-:W-:Y:S01]  /*f150*/  LOP3.LUT R4, R4, R33, RZ, 0x3c, !PT ;  /* 0x0000002104047212 */ /* 0x000fe200078e3cff */
[----:B------:R-:W-:Y:S01]  /*f160*/  IMAD.MOV.U32 R33, RZ, RZ, R45 ;  /* 0x000000ffff217224 */ /* 0x000fe200078e002d */
[----:B------:R-:W-:Y:S01]  /*f170*/  SHF.R.U64 R28, R28, 0x3, RZ ;  /* 0x000000031c1c7819 */ /* 0x000fe200000012ff */
[----:B------:R-:W-:Y:S01]  /*f180*/  IMAD.X R21, RZ, RZ, R3, P2 ;  /* 0x000000ffff157224 */ /* 0x000fe200010e0603 */
[----:B------:R-:W-:-:S02]  /*f190*/  LOP3.LUT R36, R37, 0x380, RZ, 0xc0, !PT ;  /* 0x0000038025247812 */ /* 0x000fc400078ec0ff */
[----:B-1----:R-:W-:Y:S02]  /*f1a0*/  @P1 SHF.R.U32.HI R33, RZ, R43, R20 ;  /* 0x0000002bff211219 */ /* 0x002fe40000011614 */
[----:B------:R-:W-:Y:S02]  /*f1b0*/  LOP3.LUT R28, R28, R39, RZ, 0x3c, !PT ;  /* 0x000000271c1c7212 */ /* 0x000fe400078e3cff */
[----:B------:R-:W-:Y:S01]  /*f1c0*/  SHF.R.U64 R20, R36, 0x3, RZ ;  /* 0x0000000324147819 */ /* 0x000fe200000012ff */
[----:B------:R-:W-:Y:S01]  /*f1d0*/  IMAD.MOV R39, RZ, RZ, -R33 ;  /* 0x000000ffff277224 */ /* 0x000fe200078e0a21 */
[----:B------:R-:W-:Y:S01]  /*f1e0*/  MOV R44, R10 ;  /* 0x0000000a002c7202 */ /* 0x000fe20000000f00 */
[----:B------:R-:W-:Y:S01]  /*f1f0*/  IMAD.U32 R36, RZ, RZ, UR8 ;  /* 0x00000008ff247e24 */ /* 0x000fe2000f8e00ff */
[----:B------:R-:W-:Y:S01]  /*f200*/  LOP3.LUT R20, R20, R37, RZ, 0x3c, !PT ;  /* 0x0000002514147212 */ /* 0x000fe200078e3cff */
[----:B------:R-:W-:Y:S01]  /*f210*/  IMAD R37, R32, R39, R45 ;  /* 0x0000002720257224 */ /* 0x000fe200078e022d */
[----:B------:R-:W-:Y:S01]  /*f220*/  SHF.R.S32.HI R11, RZ, 0x1f, R33 ;  /* 0x0000001fff0b7819 */ /* 0x000fe20000011421 */
[----:B------:R-:W-:Y:S01]  /*f230*/  ULDC.64 UR8, c[0x0][0xae8] ;  /* 0x0002ba0000087ab9 */ /* 0x000fe20000000a00 */
[----:B------:R-:W-:-:S02]  /*f240*/  IADD3 R10, P0, R33, UR6, RZ ;  /* 0x00000006210a7c10 */ /* 0x000fc4000ff1e0ff */
[----:B------:R-:W-:Y:S02]  /*f250*/  SHF.R.S32.HI R33, RZ, 0x1f, R37 ;  /* 0x0000001fff217819 */ /* 0x000fe40000011425 */
[----:B------:R-:W-:Y:S01]  /*f260*/  IADD3.X R11, R11, UR7, R36, P0, !PT ;  /* 0x000000070b0b7c10 */ /* 0x000fe200087fe424 */
[----:B------:R-:W-:Y:S01]  /*f270*/  ULDC.64 UR6, c[0x0][0xb88] ;  /* 0x0002e20000067ab9 */ /* 0x000fe20000000a00 */
[----:B------:R-:W-:Y:S01]  /*f280*/  MOV R40, R8 ;  /* 0x0000000800287202 */ /* 0x000fe20000000f00 */
[----:B------:R-:W-:Y:S01]  /*f290*/  IMAD R8, R33, UR6, RZ ;  /* 0x0000000621087c24 */ /* 0x000fe2000f8e02ff */
[----:B------:R-:W-:Y:S01]  /*f2a0*/  MOV R42, R6 ;  /* 0x00000006002a7202 */ /* 0x000fe20000000f00 */
[----:B------:R-:W-:Y:S01]  /*f2b0*/  IMAD.WIDE.U32 R6, R37, UR6, R10 ;  /* 0x0000000625067c25 */ /* 0x000fe2000f8e000a */
[----:B------:R-:W-:Y:S02]  /*f2c0*/  LOP3.LUT P0, RZ, R153, 0x3, RZ, 0xc0, !PT ;  /* 0x0000000399ff7812 */ /* 0x000fe4000780c0ff */
[----:B------:R-:W-:Y:S01]  /*f2d0*/  MOV R43, R4 ;  /* 0x00000004002b7202 */ /* 0x000fe20000000f00 */
[----:B------:R-:W-:Y:S01]  /*f2e0*/  IMAD R37, R37, UR7, R8 ;  /* 0x0000000725257c24 */ /* 0x000fe2000f8e0208 */
[----:B------:R-:W-:Y:S01]  /*f2f0*/  ULDC.64 UR6, c[0x0][0xb50] ;  /* 0x0002d40000067ab9 */ /* 0x000fe20000000a00 */
[----:B------:R-:W-:Y:S01]  /*f300*/  VIADD R10, R155, UR39 ;  /* 0x000000279b0a7c36 */ /* 0x000fe20008000000 */
[----:B------:R-:W-:Y:S01]  /*f310*/  LEA R45, P5, R6, UR6, 0x2 ;  /* 0x00000006062d7c11 */ /* 0x000fe2000f8a10ff */
[----:B------:R-:W-:Y:S01]  /*f320*/  IMAD R33, R32, UR5, RZ ;  /* 0x0000000520217c24 */ /* 0x000fe2000f8e02ff */
[----:B------:R-:W-:Y:S01]  /*f330*/  F2FP.BF16.F32.PACK_AB R4, R89, R34 ;  /* 0x000000225904723e */ /* 0x000fe200000010ff */
[----:B------:R-:W-:Y:S01]  /*f340*/  IMAD.IADD R7, R7, 0x1, R37 ;  /* 0x0000000107077824 */ /* 0x000fe200078e0225 */
[----:B------:R-:W-:Y:S01]  /*f350*/  F2FP.BF16.F32.PACK_AB R5, R91, R90 ;  /* 0x0000005a5b05723e */ /* 0x000fe200000010ff */
[C---:B------:R-:W-:Y:S01]  /*f360*/  VIADD R8, R10.reuse, 0x8 ;  /* 0x000000080a087836 */ /* 0x040fe20000000000 */
[----:B------:R-:W-:Y:S01]  /*f370*/  ISETP.GE.OR P4, PT, R10, R33, P0 ;  /* 0x000000210a00720c */ /* 0x000fe20000786670 */
[----:B------:R-:W-:Y:S01]  /*f380*/  SHFL.IDX PT, R36, R45, RZ, 0x1c1f ;  /* 0x001c1fff2d247589 */ /* 0x000fe200000e0000 */
[----:B------:R-:W-:-:S02]  /*f390*/  LEA.HI.X R46, R6, UR7, R7, 0x2, P5 ;  /* 0x00000007062e7c11 */ /* 0x000fc4000a8f1407 */
[----:B------:R-:W-:Y:S01]  /*f3a0*/  ISETP.GE.OR P0, PT, R8, R33, P0 ;  /* 0x000000210800720c */ /* 0x000fe20000706670 */
[----:B------:R-:W-:Y:S01]  /*f3b0*/  SHFL.IDX PT, R38, R45, 0x1, 0x1c1f ;  /* 0x003c1f002d267f89 */ /* 0x000fe200000e0000 */
[----:B------:R-:W-:Y:S02]  /*f3c0*/  F2FP.BF16.F32.PACK_AB R6, R93, R92 ;  /* 0x0000005c5d06723e */ /* 0x000fe400000010ff */
[----:B------:R-:W-:Y:S01]  /*f3d0*/  F2FP.BF16.F32.PACK_AB R7, R95, R94 ;  /* 0x0000005e5f07723e */ /* 0x000fe200000010ff */
[----:B------:R-:W0:Y:S01]  /*f3e0*/  SHFL.IDX PT, R37, R46, RZ, 0x1c1f ;  /* 0x001c1fff2e257589 */ /* 0x000e2200000e0000 */
[----:B------:R-:W-:Y:S02]  /*f3f0*/  F2FP.BF16.F32.PACK_AB R8, R97, R96 ;  /* 0x000000606108723e */ /* 0x000fe400000010ff */
[----:B------:R-:W-:Y:S01]  /*f400*/  F2FP.BF16.F32.PACK_AB R9, R99, R98 ;  /* 0x000000626309723e */ /* 0x000fe200000010ff */
[----:B------:R-:W-:Y:S01]  /*f410*/  STSM.16.M88.4 [R44], R4 ;  /* 0x000000042c007844 */ /* 0x000fe20000000200 */
[----:B------:R-:W-:-:S02]  /*f420*/  F2FP.BF16.F32.PACK_AB R10, R101, R100 ;  /* 0x00000064650a723e */ /* 0x000fc400000010ff */
[----:B------:R-:W-:Y:S01]  /*f430*/  F2FP.BF16.F32.PACK_AB R11, R103, R102 ;  /* 0x00000066670b723e */ /* 0x000fe200000010ff */
[----:B------:R-:W1:Y:S01]  /*f440*/  SHFL.IDX PT, R39, R46, 0x1, 0x1c1f ;  /* 0x003c1f002e277f89 */ /* 0x000e6200000e0000 */
[----:B------:R-:W-:-:S03]  /*f450*/  LOP3.LUT R35, R2, 0x380, RZ, 0xc0, !PT ;  /* 0x0000038002237812 */ /* 0x000fc600078ec0ff */
[----:B------:R2:W-:Y:S01]  /*f460*/  STSM.16.M88.4 [R43], R8 ;  /* 0x000000082b007844 */ /* 0x0005e20000000200 */
[----:B------:R-:W-:-:S03]  /*f470*/  SHF.R.U64 R35, R35, 0x3, RZ ;  /* 0x0000000323237819 */ /* 0x000fc600000012ff */
[----:B------:R-:W-:Y:S01]  /*f480*/  STSM.16.M88.4 [R42], R12 ;  /* 0x0000000c2a007844 */ /* 0x000fe20000000200 */
[----:B------:R-:W-:Y:S01]  /*f490*/  LOP3.LUT R34, R35, R2, RZ, 0x3c, !PT ;  /* 0x0000000223227212 */ /* 0x000fe200078e3cff */
[----:B------:R-:W-:Y:S02]  /*f4a0*/  IMAD.MOV.U32 R35, RZ, RZ, R3 ;  /* 0x000000ffff237224 */ /* 0x000fe400078e0003 */
[----:B------:R-:W-:Y:S01]  /*f4b0*/  STSM.16.M88.4 [R40], R24 ;  /* 0x0000001828007844 */ /* 0x000fe20000000200 */
[----:B------:R-:W-:Y:S06]  /*f4c0*/  BAR.SYNC.DEFER_BLOCKING 0x1, 0x180 ;  /* 0x0046000000007b1d */ /* 0x000fec0000010000 */
[----:B0-----:R0:W-:Y:S04]  /*f4d0*/  @!P4 ST.E desc[UR48][R36.64], R30 ;  /* 0x0000001e2400c985 */ /* 0x0011e8000c101930 */
[----:B-1----:R1:W-:Y:S04]  /*f4e0*/  @!P0 ST.E desc[UR48][R38.64], R0 ;  /* 0x0000000026008985 */ /* 0x0023e8000c101930 */
[----:B------:R-:W3:Y:S04]  /*f4f0*/  LD.E.128 R4, desc[UR48][R34.64] ;  /* 0x0000003022047980 */ /* 0x000ee8000c101d00 */
[----:B--2---:R-:W2:Y:S01]  /*f500*/  LD.E.128 R8, desc[UR48][R28.64] ;  /* 0x000000301c087980 */ /* 0x004ea2000c101d00 */
[----:B0-----:R-:W0:Y:S03]  /*f510*/  @P1 LDC R37, c[0x0][0xbf0] ;  /* 0x0002fc00ff251b82 */ /* 0x001e260000000800 */
[----:B------:R4:W2:Y:S01]  /*f520*/  LD.E.128 R12, desc[UR48][R20.64] ;  /* 0x00000030140c7980 */ /* 0x0008a2000c101d00 */
[----:B------:R-:W-:Y:S01]  /*f530*/  IADD3 R27, P0, R2, 0x4800, RZ ;  /* 0x00004800021b7810 */ /* 0x000fe20007f1e0ff */
[----:B-1----:R-:W-:Y:S01]  /*f540*/  IMAD R0, R18, 0x30, R152 ;  /* 0x0000003012007824 */ /* 0x002fe200078e0298 */
[----:B------:R-:W-:-:S02]  /*f550*/  UIMAD UR5, UR12, UR8, URZ ;  /* 0x000000080c0572a4 */ /* 0x000fc4000f8e023f */
[----:B------:R-:W-:Y:S01]  /*f560*/  UIMAD.WIDE.U32 UR6, UR42, UR8, URZ ;  /* 0x000000082a0672a5 */ /* 0x000fe2000f8e003f */
[----:B------:R-:W-:Y:S01]  /*f570*/  IMAD.X R25, RZ, RZ, R3, P0 ;  /* 0x000000ffff197224 */ /* 0x000fe200000e0603 */
[----:B------:R-:W-:Y:S01]  /*f580*/  LOP3.LUT R2, R27, 0x380, RZ, 0xc0, !PT ;  /* 0x000003801b027812 */ /* 0x000fe200078ec0ff */
[----:B------:R-:W1:Y:S01]  /*f590*/  @P1 LDC R3, c[0x0][0xbec] ;  /* 0x0002fb00ff031b82 */ /* 0x000e620000000800 */
[----:B----4-:R-:W-:Y:S01]  /*f5a0*/  VIADD R20, R0, UR39 ;  /* 0x0000002700147c36 */ /* 0x010fe20008000000 */
[----:B------:R-:W-:Y:S01]  /*f5b0*/  UIMAD UR5, UR42, UR9, UR5 ;  /* 0x000000092a0572a4 */ /* 0x000fe2000f8e0205 */
[----:B------:R-:W-:Y:S01]  /*f5c0*/  SHF.R.U64 R2, R2, 0x3, RZ ;  /* 0x0000000302027819 */ /* 0x000fe200000012ff */
[----:B------:R-:W-:Y:S02]  /*f5d0*/  UIMAD UR8, UR13, UR10, URZ ;  /* 0x0000000a0d0872a4 */ /* 0x000fe4000f8e023f */
[----:B------:R-:W-:Y:S01]  /*f5e0*/  UIADD3 UR7, UR7, UR5, URZ ;  /* 0x0000000507077290 */ /* 0x000fe2000fffe03f */
[----:B------:R-:W-:Y:S01]  /*f5f0*/  IMAD.MOV.U32 R21, RZ, RZ, R20 ;  /* 0x000000ffff157224 */ /* 0x000fe200078e0014 */
[----:B------:R-:W-:Y:S01]  /*f600*/  UIMAD UR5, UR40, UR11, UR8 ;  /* 0x0000000b280572a4 */ /* 0x000fe2000f8e0208 */
[----:B------:R-:W-:Y:S01]  /*f610*/  LOP3.LUT R24, R2, R27, RZ, 0x3c, !PT ;  /* 0x0000001b02187212 */ /* 0x000fe200078e3cff */
[----:B------:R-:W-:-:S03]  /*f620*/  UIMAD.WIDE.U32 UR40, UR40, UR10, UR6 ;  /* 0x0000000a282872a5 */ /* 0x000fc6000f8e0006 */
[----:B------:R-:W-:Y:S01]  /*f630*/  ULDC.64 UR6, c[0x0][0xae0] ;  /* 0x0002b80000067ab9 */ /* 0x000fe20000000a00 */
[----:B-1----:R-:W-:Y:S01]  /*f640*/  @P1 IMAD.HI.U32 R0, R20, R3, RZ ;  /* 0x0000000314001227 */ /* 0x002fe200078e00ff */
[----:B------:R-:W5:Y:S01]  /*f650*/  LD.E.128 R24, desc[UR48][R24.64] ;  /* 0x0000003018187980 */ /* 0x000f62000c101d00 */
[----:B------:R-:W-:Y:S02]  /*f660*/  UIADD3 UR5, UR41, UR5, URZ ;  /* 0x0000000529057290 */ /* 0x000fe4000fffe03f */
[----:B------:R-:W-:Y:S01]  /*f670*/  IMAD.U32 R3, RZ, RZ, UR41 ;  /* 0x00000029ff037e24 */ /* 0x000fe2000f8e00ff */
[----:B0-----:R-:W-:Y:S01]  /*f680*/  @P1 SHF.R.U32.HI R21, RZ, R37, R0 ;  /* 0x00000025ff151219 */ /* 0x001fe20000011600 */
[----:B------:R-:W-:Y:S01]  /*f690*/  IMAD.U32 R2, RZ, RZ, UR40 ;  /* 0x00000028ff027e24 */ /* 0x000fe2000f8e00ff */
[----:B------:R-:W-:Y:S01]  /*f6a0*/  @!PT LDS RZ, [RZ] ;  /* 0x00000000fffff984 */ /* 0x000fe20000000800 */
[----:B------:R-:W-:Y:S01]  /*f6b0*/  @!PT LDS RZ, [RZ] ;  /* 0x00000000fffff984 */ /* 0x000fe20000000800 */
[----:B------:R-:W-:Y:S01]  /*f6c0*/  @!PT LDS RZ, [RZ] ;  /* 0x00000000fffff984 */ /* 0x000fe20000000800 */
[----:B------:R-:W-:Y:S01]  /*f6d0*/  @!PT LDS RZ, [RZ] ;  /* 0x00000000fffff984 */ /* 0x000fe20000000800 */
[----:B------:R0:W-:Y:S06]  /*f6e0*/  MEMBAR.ALL.CTA ;  /* 0x0000000000007992 */ /* 0x0001ec0000008000 */
[----:B0-----:R-:W0:Y:S01]  /*f6f0*/  FENCE.VIEW.ASYNC.S ;  /* 0x00000000000073c6 */ /* 0x001e220000000000 */
[----:B------:R-:W-:Y:S01]  /*f700*/  IMAD.U32 R3, RZ, RZ, UR5 ;  /* 0x00000005ff037e24 */ /* 0x000fe2000f8e00ff */
[--C-:B------:R-:W-:Y:S01]  /*f710*/  SHF.R.S32.HI R0, RZ, 0x1f, R21.reuse ;  /* 0x0000001fff007819 */ /* 0x100fe20000011415 */
[----:B------:R-:W-:Y:S01]  /*f720*/  IMAD.MOV R29, RZ, RZ, -R21 ;  /* 0x000000ffff1d7224 */ /* 0x000fe200078e0a15 */
[----:B------:R-:W-:Y:S01]  /*f730*/  ULDC UR5, c[0x0][0xac8] ;  /* 0x0002b20000057ab9 */ /* 0x000fe20000000800 */
[----:B------:R-:W-:-:S04]  /*f740*/  IMAD.WIDE.U32 R2, R21, UR6, R2 ;  /* 0x0000000615027c25 */ /* 0x000fc8000f8e0002 */
[----:B------:R-:W-:Y:S02]  /*f750*/  IMAD R0, R0, UR6, RZ ;  /* 0x0000000600007c24 */ /* 0x000fe4000f8e02ff */
[----:B------:R-:W-:Y:S02]  /*f760*/  IMAD R29, R32, R29, R20 ;  /* 0x0000001d201d7224 */ /* 0x000fe400078e0214 */
[----:B------:R-:W-:Y:S01]  /*f770*/  IMAD R35, R21, UR7, R0 ;  /* 0x0000000715237c24 */ /* 0x000fe2000f8e0200 */
[----:B------:R-:W-:Y:S01]  /*f780*/  ULDC.64 UR6, c[0x0][0xad8] ;  /* 0x0002b60000067ab9 */ /* 0x000fe20000000a00 */
[----:B------:R-:W-:Y:S01]  /*f790*/  VIADD R36, R152, UR39 ;  /* 0x0000002798247c36 */ /* 0x000fe20008000000 */
[----:B------:R-:W-:Y:S01]  /*f7a0*/  SHF.R.S32.HI R0, RZ, 0x1f, R29 ;  /* 0x0000001fff007819 */ /* 0x000fe2000001141d */
[----:B------:R-:W-:Y:S02]  /*f7b0*/  IMAD.IADD R3, R3, 0x1, R35 ;  /* 0x0000000103037824 */ /* 0x000fe400078e0223 */
[----:B------:R-:W-:-:S02]  /*f7c0*/  VIADD R31, R31, 0x16820 ;  /* 0x000168201f1f7836 */ /* 0x000fc40000000000 */
[----:B------:R-:W-:Y:S02]  /*f7d0*/  IMAD R0, R0, UR6, RZ ;  /* 0x0000000600007c24 */ /* 0x000fe4000f8e02ff */
[----:B------:R-:W-:Y:S01]  /*f7e0*/  IMAD.WIDE.U32 R2, R29, UR6, R2 ;  /* 0x000000061d027c25 */ /* 0x000fe2000f8e0002 */
[----:B------:R-:W-:-:S03]  /*f7f0*/  PRMT R31, RZ, 0x654, R31 ;  /* 0x00000654ff1f7816 */ /* 0x000fc6000000001f */
[----:B------:R-:W-:Y:S01]  /*f800*/  IMAD R21, R29, UR7, R0 ;  /* 0x000000071d157c24 */ /* 0x000fe2000f8e0200 */
[----:B------:R-:W-:Y:S01]  /*f810*/  ULDC.64 UR6, c[0x0][0xa80] ;  /* 0x0002a00000067ab9 */ /* 0x000fe20000000a00 */
[----:B------:R-:W-:Y:S01]  /*f820*/  VIADD R0, R36, 0x30 ;  /* 0x0000003024007836 */ /* 0x000fe20000000000 */
[C---:B------:R-:W-:Y:S01]  /*f830*/  LEA R30, P0, R2.reuse, UR6, 0x1 ;  /* 0x00000006021e7c11 */ /* 0x040fe2000f8008ff */
[----:B------:R-:W-:Y:S01]  /*f840*/  IMAD.IADD R3, R3, 0x1, R21 ;  /* 0x0000000103037824 */ /* 0x000fe200078e0215 */
[----:B0-----:R0:W-:Y:S03]  /*f850*/  SYNCS.ARRIVE.TRANS64.RED.A1T0 RZ, [R31+URZ], RZ ;  /* 0x000000ff1fff79a7 */ /* 0x0011e6000810043f */
[----:B------:R-:W1:Y:S01]  /*f860*/  SHFL.IDX PT, R20, R30, RZ, 0x181f ;  /* 0x00181fff1e147589 */ /* 0x000e6200000e0000 */
[----:B------:R-:W-:Y:S01]  /*f870*/  LEA.HI.X R32, R2, UR7, R3, 0x1, P0 ;  /* 0x0000000702207c11 */ /* 0x000fe200080f0c03 */
[C---:B------:R-:W-:Y:S01]  /*f880*/  VIADD R2, R36.reuse, 0x60 ;  /* 0x0000006024027836 */ /* 0x040fe20000000000 */
[C---:B------:R-:W-:Y:S01]  /*f890*/  ISETP.GE.AND P0, PT, R19.reuse, UR5, PT ;  /* 0x0000000513007c0c */ /* 0x040fe2000bf06270 */
[----:B------:R-:W4:Y:S03]  /*f8a0*/  SHFL.IDX PT, R28, R30, 0x1, 0x181f ;  /* 0x00381f001e1c7f89 */ /* 0x000f2600000e0000 */
[-C--:B------:R-:W-:Y:S01]  /*f8b0*/  ISETP.GE.OR P1, PT, R36, R33.reuse, P0 ;  /* 0x000000212400720c */ /* 0x080fe20000726670 */
[----:B------:R-:W0:Y:S01]  /*f8c0*/  SHFL.IDX PT, R42, R30, 0x2, 0x181f ;  /* 0x00581f001e2a7f89 */ /* 0x000e2200000e0000 */
[-C--:B------:R-:W-:Y:S01]  /*f8d0*/  ISETP.GE.OR P2, PT, R0, R33.reuse, P0 ;  /* 0x000000210000720c */ /* 0x080fe20000746670 */
[----:B------:R-:W-:Y:S01]  /*f8e0*/  VIADD R0, R36, 0x90 ;  /* 0x0000009024007836 */ /* 0x000fe20000000000 */
[-C--:B------:R-:W-:Y:S01]  /*f8f0*/  ISETP.GE.OR P3, PT, R2, R33.reuse, P0 ;  /* 0x000000210200720c */ /* 0x080fe20000766670 */
[----:B------:R-:W0:Y:S03]  /*f900*/  SHFL.IDX PT, R34, R32, RZ, 0x181f ;  /* 0x00181fff20227589 */ /* 0x000e2600000e0000 */
[----:B------:R-:W-:Y:S01]  /*f910*/  ISETP.GE.OR P0, PT, R0, R33, P0 ;  /* 0x000000210000720c */ /* 0x000fe20000706670 */
[----:B------:R-:W0:Y:S04]  /*f920*/  SHFL.IDX PT, R38, R32, 0x1, 0x181f ;  /* 0x00381f0020267f89 */ /* 0x000e2800000e0000 */
[----:B------:R-:W0:Y:S01]  /*f930*/  SHFL.IDX PT, R40, R32, 0x2, 0x181f ;  /* 0x00581f0020287f89 */ /* 0x000e2200000e0000 */
[----:B-1----:R-:W-:-:S03]  /*f940*/  @!P1 LEA R2, P4, R19, R20, 0x1 ;  /* 0x0000001413029211 */ /* 0x002fc600078808ff */
[----:B------:R-:W1:Y:S01]  /*f950*/  SHFL.IDX PT, R30, R30, 0x3, 0x181f ;  /* 0x00781f001e1e7f89 */ /* 0x000e6200000e0000 */
[----:B----4-:R-:W-:-:S03]  /*f960*/  @!P2 LEA R20, P5, R19, R28, 0x1 ;  /* 0x0000001c1314a211 */ /* 0x010fc600078a08ff */
[----:B------:R-:W4:Y:S01]  /*f970*/  SHFL.IDX PT, R32, R32, 0x3, 0x181f ;  /* 0x00781f0020207f89 */ /* 0x000f2200000e0000 */
[C---:B0-----:R-:W-:Y:S02]  /*f980*/  @!P3 LEA R28, P6, R19.reuse, R42, 0x1 ;  /* 0x0000002a131cb211 */ /* 0x041fe400078c08ff */
[C-C-:B------:R-:W-:Y:S02]  /*f990*/  @!P1 LEA.HI.X R3, R19.reuse, R34, R157.reuse, 0x1, P4 ;  /* 0x0000002213039211 */ /* 0x140fe400020f0c9d */
[C-C-:B------:R-:W-:Y:S02]  /*f9a0*/  @!P2 LEA.HI.X R21, R19.reuse, R38, R157.reuse, 0x1, P5 ;  /* 0x000000261315a211 */ /* 0x140fe400028f0c9d */
[----:B------:R-:W-:Y:S01]  /*f9b0*/  @!P3 LEA.HI.X R29, R19, R40, R157, 0x1, P6 ;  /* 0x00000028131db211 */ /* 0x000fe200030f0c9d */
[----:B---3--:R0:W-:Y:S04]  /*f9c0*/  @!P1 ST.E.128 desc[UR48][R2.64], R4 ;  /* 0x0000000402009985 */ /* 0x0081e8000c101d30 */
[----:B--2---:R0:W-:Y:S04]  /*f9d0*/  @!P2 ST.E.128 desc[UR48][R20.64], R8 ;  /* 0x000000081400a985 */ /* 0x0041e8000c101d30 */
[----:B------:R0:W-:Y:S01]  /*f9e0*/  @!P3 ST.E.128 desc[UR48][R28.64], R12 ;  /* 0x0000000c1c00b985 */ /* 0x0001e2000c101d30 */
[----:B-1--4-:R-:W-:Y:S05]  /*f9f0*/  @P0 BRA `(.L_x_13511) ;  /* 0x0000000400ec0947 */ /* 0x012fea0003800000 */
[----:B0-----:R-:W-:-:S04]  /*fa00*/  LEA R2, P0, R19, R30, 0x1 ;  /* 0x0000001e13027211 */ /* 0x001fc800078008ff */
[----:B------:R-:W-:-:S05]  /*fa10*/  LEA.HI.X R3, R19, R32, R157, 0x1, P0 ;  /* 0x0000002013037211 */ /* 0x000fca00000f0c9d */
[----:B-----5:R2:W-:Y:S01]  /*fa20*/  ST.E.128 desc[UR48][R2.64], R24 ;  /* 0x0000001802007985 */ /* 0x0205e2000c101d30 */
[----:B------:R-:W-:Y:S05]  /*fa30*/  BRA `(.L_x_13511) ;  /* 0x0000000400dc7947 */ /* 0x000fea0003800000 */
.L_x_13510:
[----:B------:R-:W0:Y:S01]  /*fa40*/  LDC R10, c[0x0][0xbe8] ;  /* 0x0002fa00ff0a7b82 */ /* 0x000e220000000800 */
[----:B------:R-:W1:Y:S01]  /*fa50*/  S2R R0, SR_TID.X ;  /* 0x0000000000007919 */ /* 0x000e620000002100 */
[----:B------:R-:W-:Y:S01]  /*fa60*/  USHF.R.S32.HI UR8, URZ, 0x1f, UR42 ;  /* 0x0000001f3f087899 */ /* 0x000fe2000801142a */
[----:B------:R-:W-:Y:S01]  /*fa70*/  BSSY B1, `(.L_x_13512) ;  /* 0x0000031000017945 */ /* 0x000fe20003800000 */
[----:B------:R-:W-:Y:S01]  /*fa80*/  USHF.R.S32.HI UR9, URZ, 0x1f, UR40 ;  /* 0x0000001f3f097899 */ /* 0x000fe20008011428 */
[----:B------:R-:W-:Y:S01]  /*fa90*/  IMAD R6, R18, 0x30, R152 ;  /* 0x0000003012067824 */ /* 0x000fe200078e0298 */
        /* <DEDUP_REMOVED lines=46> */
.L_x_13513:
[----:B------:R-:W-:Y:S05]  /*fd80*/  BSYNC B1 ;  /* 0x0000000000017941 */ /* 0x000fea0003800000 */
.L_x_13512:
[----:B------:R-:W-:Y:S01]  /*fd90*/  ULDC.64 UR10, c[0x0][0xae8] ;  /* 0x0002ba00000a7ab9 */ /* 0x000fe20000000a00 */
[----:B------:R-:W-:Y:S01]  /*fda0*/  VIADD R6, R6, UR39 ;  /* 0x0000002706067c36 */ /* 0x000fe20008000000 */
[----:B------:R-:W-:Y:S02]  /*fdb0*/  UIMAD UR5, UR8, UR10, URZ ;  /* 0x0000000a080572a4 */ /* 0x000fe4000f8e023f */
[----:B------:R-:W-:Y:S01]  /*fdc0*/  UIMAD.WIDE.U32 UR6, UR42, UR10, URZ ;  /* 0x0000000a2a0672a5 */ /* 0x000fe2000f8e003f */
[----:B0-----:R-:W-:Y:S01]  /*fdd0*/  @P1 IMAD.HI.U32 R0, R6, R9, RZ ;  /* 0x0000000906001227 */ /* 0x001fe200078e00ff */
[----:B------:R-:W-:-:S03]  /*fde0*/  UIMAD UR5, UR42, UR11, UR5 ;  /* 0x0000000b2a0572a4 */ /* 0x000fc6000f8e0205 */
[----:B------:R-:W-:Y:S01]  /*fdf0*/  ULDC.64 UR10, c[0x0][0xaf0] ;  /* 0x0002bc00000a7ab9 */ /* 0x000fe20000000a00 */
[----:B------:R-:W-:Y:S01]  /*fe00*/  UIADD3 UR7, UR7, UR5, URZ ;  /* 0x0000000507077290 */ /* 0x000fe2000fffe03f */
[----:B--2---:R-:W-:Y:S01]  /*fe10*/  IMAD.MOV.U32 R5, RZ, RZ, R6 ;  /* 0x000000ffff057224 */ /* 0x004fe200078e0006 */
[----:B------:R-:W-:Y:S01]  /*fe20*/  UIMAD UR5, UR9, UR10, URZ ;  /* 0x0000000a090572a4 */ /* 0x000fe2000f8e023f */
[----:B-1----:R-:W-:-:S03]  /*fe30*/  @P1 SHF.R.U32.HI R5, RZ, R11, R0 ;  /* 0x0000000bff051219 */ /* 0x002fc60000011600 */
        /* <DEDUP_REMOVED lines=8> */
[----:B------:R-:W-:-:S02]  /*fec0*/  IMAD.U32 R3, RZ, RZ, UR41 ;  /* 0x00000029ff037e24 */ /* 0x000fc4000f8e00ff */
[----:B------:R-:W-:Y:S02]  /*fed0*/  IMAD.U32 R2, RZ, RZ, UR40 ;  /* 0x00000028ff027e24 */ /* 0x000fe4000f8e00ff */
[----:B------:R-:W-:Y:S01]  /*fee0*/  IMAD.U32 R3, RZ, RZ, UR5 ;  /* 0x00000005ff037e24 */ /* 0x000fe2000f8e00ff */
[----:B------:R-:W-:Y:S01]  /*fef0*/  ULDC UR5, c[0x0][0xac8] ;  /* 0x0002b20000057ab9 */ /* 0x000fe20000000800 */
[C---:B------:R-:W-:Y:S01]  /*ff00*/  IMAD R9, R5.reuse, UR7, R0 ;  /* 0x0000000705097c24 */ /* 0x040fe2000f8e0200 */
[----:B------:R-:W-:Y:S01]  /*ff10*/  SHF.R.S32.HI R0, RZ, 0x1f, R7 ;  /* 0x0000001fff007819 */ /* 0x000fe20000011407 */
        /* <DEDUP_REMOVED lines=9> */
[----:B------:R-:W-:Y:S01]  /*ffb0*/  ULDC UR6, c[0x0][0xa88] ;  /* 0x0002a20000067ab9 */ /* 0x000fe20000000800 */
[----:B------:R-:W-:Y:S02]  /*ffc0*/  VIADD R7, R152, UR39 ;  /* 0x0000002798077c36 */ /* 0x000fe40008000000 */
[----:B------:R-:W-:Y:S01]  /*ffd0*/  LEA.HI.X R11, R2, UR7, R5, 0x1, P0 ;  /* 0x00000007020b7c11 */ /* 0x000fe200080f0c05 */
[----:B------:R-:W0:Y:S01]  /*ffe0*/  SHFL.IDX PT, R4, R9, 0x1, 0x181f ;  /* 0x00381f0009047f89 */ /* 0x000e2200000e0000 */
[----:B------:R-:W-:Y:S01]  /*fff0*/  IMAD R20, R10, UR6, RZ ;  /* 0x000000060a147c24 */ /* 0x000fe2000f8e02ff */
[----:B------:R-:W-:Y:S01]  /*10000*/  ISETP.GE.AND P0, PT, R19, UR5, PT ;  /* 0x0000000513007c0c */ /* 0x000fe2000bf06270 */
[C---:B------:R-:W-:Y:S01]  /*10010*/  VIADD R3, R7.reuse, 0x30 ;  /* 0x0000003007037836 */ /* 0x040fe20000000000 */
[----:B------:R-:W1:Y:S01]  /*10020*/  SHFL.IDX PT, R2, R9, RZ, 0x181f ;  /* 0x00181fff09027589 */ /* 0x000e6200000e0000 */
        /* <DEDUP_REMOVED lines=8> */
[----:B------:R-:W4:Y:S04]  /*100b0*/  SHFL.IDX PT, R8, R9, 0x3, 0x181f ;  /* 0x00781f0009087f89 */ /* 0x000f2800000e0000 */
[----:B------:R-:W5:Y:S04]  /*100c0*/  SHFL.IDX PT, R10, R11, 0x1, 0x181f ;  /* 0x00381f000b0a7f89 */ /* 0x000f6800000e0000 */
[----:B------:R-:W5:Y:S01]  /*100d0*/  SHFL.IDX PT, R12, R11, 0x2, 0x181f ;  /* 0x00581f000b0c7f89 */ /* 0x000f6200000e0000 */
[----:B0-----:R-:W-:-:S03]  /*100e0*/  @!P2 LEA R4, P5, R19, R4, 0x1 ;  /* 0x000000041304a211 */ /* 0x001fc600078a08ff */
[----:B------:R-:W0:Y:S01]  /*100f0*/  SHFL.IDX PT, R14, R11, 0x3, 0x181f ;  /* 0x00781f000b0e7f89 */ /* 0x000e2200000e0000 */
[C---:B-1----:R-:W-:Y:S02]  /*10100*/  @!P3 LEA R2, P6, R19.reuse, R2, 0x1 ;  /* 0x000000021302b211 */ /* 0x042fe400078c08ff */
[C---:B--2---:R-:W-:Y:S02]  /*10110*/  @!P1 LEA R6, P4, R19.reuse, R6, 0x1 ;  /* 0x0000000613069211 */ /* 0x044fe400078808ff */
[C---:B---3--:R-:W-:Y:S02]  /*10120*/  @!P3 LEA.HI.X R3, R19.reuse, R0, R157, 0x1, P6 ;  /* 0x000000001303b211 */ /* 0x048fe400030f0c9d */
[----:B----4-:R-:W-:-:S03]  /*10130*/  @!P0 LEA R8, P6, R19, R8, 0x1 ;  /* 0x0000000813088211 */ /* 0x010fc600078c08ff */
[----:B------:R1:W-:Y:S01]  /*10140*/  @!P3 ST.E.128 desc[UR48][R2.64], RZ ;  /* 0x000000ff0200b985 */ /* 0x0003e2000c101d30 */
[C-C-:B-----5:R-:W-:Y:S02]  /*10150*/  @!P2 LEA.HI.X R5, R19.reuse, R10, R157.reuse, 0x1, P5 ;  /* 0x0000000a1305a211 */ /* 0x160fe400028f0c9d */
[----:B------:R-:W-:-:S03]  /*10160*/  @!P1 LEA.HI.X R7, R19, R12, R157, 0x1, P4 ;  /* 0x0000000c13079211 */ /* 0x000fc600020f0c9d */
[----:B------:R1:W-:Y:S01]  /*10170*/  @!P2 ST.E.128 desc[UR48][R4.64], RZ ;  /* 0x000000ff0400a985 */ /* 0x0003e2000c101d30 */
[----:B0-----:R-:W-:-:S03]  /*10180*/  @!P0 LEA.HI.X R9, R19, R14, R157, 0x1, P6 ;  /* 0x0000000e13098211 */ /* 0x001fc600030f0c9d */
[----:B------:R1:W-:Y:S04]  /*10190*/  @!P1 ST.E.128 desc[UR48][R6.64], RZ ;  /* 0x000000ff06009985 */ /* 0x0003e8000c101d30 */
[----:B------:R1:W-:Y:S02]  /*101a0*/  @!P0 ST.E.128 desc[UR48][R8.64], RZ ;  /* 0x000000ff08008985 */ /* 0x0003e4000c101d30 */
.L_x_13511:
[----:B------:R-:W-:Y:S05]  /*101b0*/  BSYNC B0 ;  /* 0x0000000000007941 */ /* 0x000fea0003800000 */
.L_x_13509:
[----:B------:R-:W-:Y:S02]  /*101c0*/  ULDC UR5, c[0x0][0xc38] ;  /* 0x00030e0000057ab9 */ /* 0x000fe40000000800 */
[----:B------:R-:W-:-:S06]  /*101d0*/  UISETP.GE.AND UP0, UPT, UR4, UR5, UPT ;  /* 0x000000050400728c */ /* 0x000fcc000bf06270 */
[----:B------:R-:W-:-:S13]  /*101e0*/  PLOP3.LUT P0, PT, PT, PT, UP0, 0x80, 0x0 ;  /* 0x000000000000781c */ /* 0x000fda0003f0f008 */
[----:B------:R-:W-:Y:S05]  /*101f0*/  @!P0 BRA `(.L_x_13514) ;  /* 0xffffff0800dc8947 */ /* 0x000fea000383ffff */
[----:B------:R-:W-:Y:S05]  /*10200*/  EXIT ;  /* 0x000000000000794d */ /* 0x000fea0003800000 */
.L_x_13428:
        /* <DEDUP_REMOVED lines=28> */
[C---:B------:R-:W-:Y:S01]  /*103d0*/  LOP3.LUT R28, R6.reuse, 0x1f, RZ, 0xc0, !PT ;  /* 0x0000001f061c7812 */ /* 0x040fe200078ec0ff */
[----:B------:R-:W-:Y:S02]  /*103e0*/  IMAD.SHL.U32 R4, R6, 0x10, RZ ;  /* 0x0000001006047824 */ /* 0x000fe400078e00ff */
[----:B------:R-:W-:Y:S01]  /*103f0*/  IMAD.SHL.U32 R3, R5, 0x8, RZ ;  /* 0x0000000805037824 */ /* 0x000fe200078e00ff */
[----:B------:R-:W-:-:S04]  /*10400*/  LOP3.LUT R2, R0, 0x1f8, RZ, 0xc0, !PT ;  /* 0x000001f800027812 */ /* 0x000fc800078ec0ff */
[----:B------:R-:W-:-:S04]  /*10410*/  LOP3.LUT R2, R2, 0x38, R6, 0x78, !PT ;  /* 0x0000003802027812 */ /* 0x000fc800078e7806 */
[----:B------:R-:W-:Y:S02]  /*10420*/  LOP3.LUT R2, R2, 0x200, R3, 0xf8, !PT ;  /* 0x0000020002027812 */ /* 0x000fe400078ef803 */
[----:B------:R-:W-:-:S03]  /*10430*/  SHF.R.U32.HI R3, RZ, 0x3, R5 ;  /* 0x00000003ff037819 */ /* 0x000fc60000011605 */
[----:B------:R-:W-:Y:S01]  /*10440*/  IMAD R26, R2, 0x2, R17 ;  /* 0x00000002021a7824 */ /* 0x000fe200078e0211 */
[----:B------:R-:W-:-:S07]  /*10450*/  LOP3.LUT R0, R3, 0x70, R4, 0xf8, !PT ;  /* 0x0000007003007812 */ /* 0x000fce00078ef804 */
.L_x_13599:
        /* <DEDUP_REMOVED lines=22> */
.L_x_13516:
[----:B------:R-:W-:Y:S01]  /*105c0*/  ULDC UR9, c[0x0][0xc54] ;  /* 0x0003150000097ab9 */ /* 0x000fe20000000800 */
[----:B------:R-:W-:Y:S01]  /*105d0*/  UMOV UR6, UR8 ;  /* 0x0000000800067c82 */ /* 0x000fe20008000000 */
[----:B------:R-:W-:-:S11]  /*105e0*/  UISETP.NE.AND UP0, UPT, UR9, 0x1, UPT ;  /* 0x000000010900788c */ /* 0x000fd6000bf05270 */
[----:B------:R-:W-:Y:S02]  /*105f0*/  @UP0 ULDC.64 UR10, c[0x0][0xc58] ;  /* 0x00031600000a0ab9 */ /* 0x000fe40000000a00 */
[----:B------:R-:W-:-:S04]  /*10600*/  UIMAD.WIDE.U32 UR4, UR8, UR10, URZ ;  /* 0x0000000a080472a5 */ /* 0x000fc8000f8e003f */
[----:B------:R-:W-:-:S04]  /*10610*/  @UP0 USHF.R.U32.HI UR6, URZ, UR11, UR5 ;  /* 0x0000000b3f060299 */ /* 0x000fc80008011605 */
[----:B------:R-:W-:-:S12]  /*10620*/  UIMAD UR4, UR6, UR9, URZ ;  /* 0x00000009060472a4 */ /* 0x000fd8000f8e023f */
.L_x_13517:
        /* <DEDUP_REMOVED lines=48> */
.L_x_13519:
[----:B------:R-:W-:-:S11]  /*10930*/  UISETP.NE.AND UP0, UPT, UR5, 0x1, UPT ;  /* 0x000000010500788c */ /* 0x000fd6000bf05270 */
[----:B------:R-:W-:Y:S02]  /*10940*/  @UP0 ULDC.64 UR12, c[0x0][0x9e8] ;  /* 0x00027a00000c0ab9 */ /* 0x000fe40000000a00 */
[----:B------:R-:W-:-:S04]  /*10950*/  UIMAD.WIDE.U32 UR10, UR9, UR12, URZ ;  /* 0x0000000c090a72a5 */ /* 0x000fc8000f8e003f */
[----:B------:R-:W-:-:S12]  /*10960*/  @UP0 USHF.R.U32.HI UR9, URZ, UR13, UR11 ;  /* 0x0000000d3f090299 */ /* 0x000fd8000801160b */
.L_x_13520:
[----:B------:R-:W-:-:S04]  /*10970*/  UIMAD UR9, UR9, UR5, UR5 ;  /* 0x00000005090972a4 */ /* 0x000fc8000f8e0205 */
[----:B------:R-:W-:-:S04]  /*10980*/  UISETP.LT.AND UP0, UPT, UR4, UR9, UPT ;  /* 0x000000090400728c */ /* 0x000fc8000bf01270 */
[----:B------:R-:W-:-:S12]  /*10990*/  USEL UR4, UR4, UR9, UP0 ;  /* 0x0000000904047287 */ /* 0x000fd80008000000 */
.L_x_13518:
        /* <DEDUP_REMOVED lines=30> */
.L_x_13522:
[----:B------:R-:W-:-:S11]  /*10b80*/  UISETP.NE.AND UP0, UPT, UR5, 0x1, UPT ;  /* 0x000000010500788c */ /* 0x000fd6000bf05270 */
[----:B------:R-:W-:Y:S02]  /*10b90*/  @UP0 ULDC.64 UR10, c[0x0][0x9e8] ;  /* 0x00027a00000a0ab9 */ /* 0x000fe40000000a00 */
[----:B------:R-:W-:-:S04]  /*10ba0*/  UIMAD.WIDE.U32 UR6, UR4, UR10, URZ ;  /* 0x0000000a040672a5 */ /* 0x000fc8000f8e003f */
[----:B------:R-:W-:-:S12]  /*10bb0*/  @UP0 USHF.R.U32.HI UR4, URZ, UR11, UR7 ;  /* 0x0000000b3f040299 */ /* 0x000fd80008011607 */
.L_x_13523:
[----:B------:R-:W-:-:S04]  /*10bc0*/  UIMAD UR4, UR4, UR5, URZ ;  /* 0x00000005040472a4 */ /* 0x000fc8000f8e023f */
[----:B------:R-:W-:-:S04]  /*10bd0*/  UISETP.LT.AND UP0, UPT, UR8, UR4, UPT ;  /* 0x000000040800728c */ /* 0x000fc8000bf01270 */
[----:B------:R-:W-:-:S12]  /*10be0*/  USEL UR8, UR8, UR4, !UP0 ;  /* 0x0000000408087287 */ /* 0x000fd8000c000000 */
.L_x_13521:
        /* <DEDUP_REMOVED lines=16> */
[----:B------:R-:W0:Y:S08]  /*10cf0*/  FLO.U32 R0, UR4 ;  /* 0x0000000400007d00 */ /* 0x000e3000080e0000 */
[----:B------:R-:W1:Y:S01]  /*10d00*/  POPC R5, UR4 ;  /* 0x0000000400057d09 */ /* 0x000e620008000000 */
[----:B0-----:R-:W-:-:S13]  /*10d10*/  ISETP.EQ.U32.AND P0, PT, R0, R7, PT ;  /* 0x000000070000720c */ /* 0x001fda0003f02070 */
[----:B-1----:R-:W2:Y:S01]  /*10d20*/  @P0 ATOMG.E.ADD.STRONG.GPU PT, R3, desc[UR48][R2.64], R5 ;  /* 0x00000005020309a8 */ /* 0x002ea200081ee1f0 */
[----:B------:R-:W0:Y:S02]  /*10d30*/  S2R R4, SR_LTMASK ;  /* 0x0000000000047919 */ /* 0x000e240000003900 */
[----:B0-----:R-:W-:-:S04]  /*10d40*/  LOP3.LUT R4, R4, UR4, RZ, 0xc0, !PT ;  /* 0x0000000404047c12 */ /* 0x001fc8000f8ec0ff */
[----:B------:R-:W0:Y:S01]  /*10d50*/  POPC R27, R4 ;  /* 0x00000004001b7309 */ /* 0x000e220000000000 */
[----:B--2---:R-:W0:Y:S02]  /*10d60*/  SHFL.IDX PT, R0, R3, R0, 0x1f ;  /* 0x00001f0003007589 */ /* 0x004e2400000e0000 */
[----:B0-----:R-:W-:Y:S01]  /*10d70*/  IADD3 R27, R0, UR42, R27 ;  /* 0x0000002a001b7c10 */ /* 0x001fe2000fffe01b */
[----:B------:R-:W-:Y:S06]  /*10d80*/  BRA `(.L_x_13526) ;  /* 0x0000002c00fc7947 */ /* 0x000fec0003800000 */
.L_x_13525:
[----:B------:R-:W-:Y:S01]  /*10d90*/  VIADD R0, R17, 0xe400 ;  /* 0x0000e40011007836 */ /* 0x000fe20000000000 */
[----:B------:R-:W-:Y:S04]  /*10da0*/  BSSY B6, `(.L_x_13527) ;  /* 0x0000013000067945 */ /* 0x000fe80003800000 */
[----:B------:R-:W-:-:S13]  /*10db0*/  LOP3.LUT P0, RZ, R0, 0x3ff, RZ, 0xc0, !PT ;  /* 0x000003ff00ff7812 */ /* 0x000fda000780c0ff */
[----:B------:R-:W-:Y:S05]  /*10dc0*/  @!P0 BRA `(.L_x_13528) ;  /* 0x0000000000408947 */ /* 0x000fea0003800000 */
[----:B------:R-:W-:Y:S01]  /*10dd0*/  MOV R2, 0x0 ;  /* 0x0000000000027802 */ /* 0x000fe20000000f00 */
[----:B------:R-:W-:Y:S01]  /*10de0*/  ULDC.64 UR4, c[0x4][0x1b8] ;  /* 0x01006e0000047ab9 */ /* 0x000fe20000000a00 */
[----:B------:R-:W-:Y:S01]  /*10df0*/  ULDC.64 UR6, c[0x4][0x1c0] ;  /* 0x0100700000067ab9 */ /* 0x000fe20000000a00 */
[----:B------:R-:W-:Y:S02]  /*10e00*/  IMAD.U32 R4, RZ, RZ, UR4 ;  /* 0x00000004ff047e24 */ /* 0x000fe4000f8e00ff */
[----:B------:R-:W-:Y:S01]  /*10e10*/  IMAD.U32 R5, RZ, RZ, UR5 ;  /* 0x00000005ff057e24 */ /* 0x000fe2000f8e00ff */
[----:B------:R-:W0:Y:S01]  /*10e20*/  LDC.64 R2, c[0x4][R2] ;  /* 0x0100000002027b82 */ /* 0x000e220000000a00 */
[----:B------:R-:W-:Y:S01]  /*10e30*/  ULDC.64 UR4, c[0x4][0x8] ;  /* 0x0100020000047ab9 */ /* 0x000fe20000000a00 */
        /* <DEDUP_REMOVED lines=9> */
.L_x_13528:
[----:B------:R-:W-:Y:S05]  /*10ed0*/  BSYNC B6 ;  /* 0x0000000000067941 */ /* 0x000fea0003800000 */
.L_x_13527:
        /* <DEDUP_REMOVED lines=20> */
.L_x_13531:
[----:B------:R0:W1:Y:S01]  /*11020*/  LDC.64 R2, c[0x4][R18] ;  /* 0x0100000012027b82 */ /* 0x0000620000000a00 */
[----:B------:R-:W-:Y:S01]  /*11030*/  ULDC.64 UR4, c[0x4][0x1b8] ;  /* 0x01006e0000047ab9 */ /* 0x000fe20000000a00 */
[----:B------:R-:W-:Y:S01]  /*11040*/  ULDC.64 UR6, c[0x4][0x1c0] ;  /* 0x0100700000067ab9 */ /* 0x000fe20000000a00 */
[----:B------:R-:W-:Y:S02]  /*11050*/  IMAD.U32 R4, RZ, RZ, UR4 ;  /* 0x00000004ff047e24 */ /* 0x000fe4000f8e00ff */
        /* <DEDUP_REMOVED lines=11> */
.L_x_13530:
[----:B------:R-:W-:Y:S05]  /*11110*/  BSYNC B6 ;  /* 0x0000000000067941 */ /* 0x000fea0003800000 */
.L_x_13529:
        /* <DEDUP_REMOVED lines=25> */
.L_x_13614:
        /* <DEDUP_REMOVED lines=8> */
.L_x_13617:
        /* <DEDUP_REMOVED lines=21> */
.L_x_13535:
[----:B------:R-:W2:Y:S01]  /*11480*/  S2R R0, SR_TID.X ;  /* 0x0000000000007919 */ /* 0x000ea20000002100 */
[----:B-1----:R-:W-:Y:S01]  /*11490*/  IMAD R3, R16, 0x8, R17 ;  /* 0x0000000810037824 */ /* 0x002fe200078e0211 */
[----:B--2---:R-:W-:Y:S02]  /*114a0*/  LOP3.LUT R2, R0, 0x7f, RZ, 0xc0, !PT ;  /* 0x0000007f00027812 */ /* 0x004fe400078ec0ff */
[----:B------:R-:W-:Y:S02]  /*114b0*/  SHF.L.U32 R0, R24, 0x1f, RZ ;  /* 0x0000001f18007819 */ /* 0x000fe400000006ff */
[----:B------:R-:W-:Y:S02]  /*114c0*/  ISETP.NE.AND P1, PT, R2, RZ, PT ;  /* 0x000000ff0200720c */ /* 0x000fe40003f25270 */
[----:B------:R-:W1:Y:S02]  /*114d0*/  SYNCS.PHASECHK.TRANS64.TRYWAIT P0, [R3+URZ+0x16840], R0 ;  /* 0x01684000030075a7 */ /* 0x000e64000800017f */
[----:B-1----:R-:W-:Y:S09]  /*114e0*/  @!P0 BRA `(.L_x_13536) ;  /* 0x0000003000848947 */ /* 0x002ff20003800000 */
.L_x_13618:
[----:B------:R-:W-:Y:S05]  /*114f0*/  @P1 BRA `(.L_x_13537) ;  /* 0x0000000000141947 */ /* 0x000fea0003800000 */
[----:B------:R-:W-:Y:S01]  /*11500*/  ISETP.NE.AND P0, PT, R28, RZ, PT ;  /* 0x000000ff1c00720c */ /* 0x000fe20003f05270 */
[----:B-1----:R-:W-:-:S04]  /*11510*/  IMAD.MOV.U32 R0, RZ, RZ, 0x4000 ;  /* 0x00004000ff007424 */ /* 0x002fc800078e00ff */
[----:B------:R2:W-:Y:S08]  /*11520*/  SYNCS.ARRIVE.TRANS64 RZ, [R3+URZ+0x16830], R0 ;  /* 0x0168300003ff79a7 */ /* 0x0005f0000800003f */
[----:B------:R-:W-:Y:S05]  /*11530*/  @!P0 BRA `(.L_x_13537) ;  /* 0x0000000000048947 */ /* 0x000fea0003800000 */
[----:B------:R-:W-:Y:S01]  /*11540*/  BPT.TRAP 0x1 ;  /* 0x000000040000795c */ /* 0x000fe20000300000 */
.L_x_13537:
        /* <DEDUP_REMOVED lines=10> */
[----:B------:R-:W-:-:S02]  /*115f0*/  PLOP3.LUT P0, PT, PT, PT, PT, 0x80, 0x0 ;  /* 0x000000000000781c */ /* 0x000fc40003f0f070 */
[----:B------:R-:W-:Y:S02]  /*11600*/  LOP3.LUT R22, R22, 0xfffffffd, RZ, 0xc0, !PT ;  /* 0xfffffffd16167812 */ /* 0x000fe400078ec0ff */
[----:B------:R-:W-:Y:S02]  /*11610*/  UIADD3 UR33, UR33, 0x16830, URZ ;  /* 0x0001683021217890 */ /* 0x000fe4000fffe03f */
[----:B------:R-:W-:Y:S02]  /*11620*/  USHF.L.U32 UR35, UR35, 0x7, URZ ;  /* 0x0000000723237899 */ /* 0x000fe4000800063f */
[----:B------:R-:W-:-:S05]  /*11630*/  UIADD3 UR32, UR32, 0xe400, URZ ;  /* 0x0000e40020207890 */ /* 0x000fca000fffe03f */
[----:B------:R-:W-:-:S04]  /*11640*/  @P0 LOP3.LUT R22, R22, 0x2, RZ, 0xfc, !PT ;  /* 0x0000000216160812 */ /* 0x000fc800078efcff */
[----:B------:R1:W-:Y:S02]  /*11650*/  UTMALDG.4D [UR32], [UR4], desc[UR6] ;  /* 0x00000620040075b4 */ /* 0x0003e40008019000 */
[----:B-1----:R-:W-:Y:S01]  /*11660*/  NOP ;  /* 0x0000000000007918 */ /* 0x002fe20000000000 */
.L_x_13533:
        /* <DEDUP_REMOVED lines=29> */
.L_x_13539:
[----:B------:R-:W-:Y:S05]  /*11840*/  BSYNC B6 ;  /* 0x0000000000067941 */ /* 0x000fea0003800000 */
.L_x_13538:
[----:B------:R-:W1:Y:S01]  /*11850*/  LDC R7, c[0x0][0x448] ;  /* 0x00011200ff077b82 */ /* 0x000e620000000800 */
[----:B0-----:R-:W0:Y:S01]  /*11860*/  S2R R20, SR_TID.X ;  /* 0x0000000000147919 */ /* 0x001e220000002100 */
[----:B------:R-:W-:Y:S01]  /*11870*/  ULDC.64 UR8, c[0x0][0x2e0] ;  /* 0x0000b80000087ab9 */ /* 0x000fe20000000a00 */
[----:B------:R-:W-:Y:S01]  /*11880*/  UMOV UR44, UR50 ;  /* 0x00000032002c7c82 */ /* 0x000fe20008000000 */
[----:B------:R-:W-:Y:S02]  /*11890*/  UIMAD UR6, UR37, UR8, URZ ;  /* 0x00000008250672a4 */ /* 0x000fe4000f8e023f */
        /* <DEDUP_REMOVED lines=10> */
[----:B------:R-:W-:-:S04]  /*11940*/  SHF.R.U32.HI R21, RZ, 0x3, R21 ;  /* 0x00000003ff157819 */ /* 0x000fc80000011615 */
[----:B------:R-:W-:-:S03]  /*11950*/  LOP3.LUT R20, R21, 0x70, R20, 0xf8, !PT ;  /* 0x0000007015147812 */ /* 0x000fc600078ef814 */
[----:B------:R-:W1:Y:S02]  /*11960*/  @P1 LDC R5, c[0x0][0x450] ;  /* 0x00011400ff051b82 */ /* 0x000e640000000800 */
[----:B------:R-:W-:Y:S02]  /*11970*/  VIADD R6, R20, UR41 ;  /* 0x0000002914067c36 */ /* 0x000fe40008000000 */
[----:B------:R-:W2:Y:S02]  /*11980*/  S2R R20, SR_TID.X ;  /* 0x0000000000147919 */ /* 0x000ea40000002100 */
[----:B------:R-:W-:Y:S02]  /*11990*/  IMAD.MOV.U32 R11, RZ, RZ, R6 ;  /* 0x000000ffff0b7224 */ /* 0x000fe400078e0006 */
[----:B------:R-:W3:Y:S01]  /*119a0*/  @P1 LDC R8, c[0x0][0x450] ;  /* 0x00011400ff081b82 */ /* 0x000ee20000000800 */
[C---:B------:R-:W-:Y:S02]  /*119b0*/  VIADD R10, R6.reuse, 0x80 ;  /* 0x00000080060a7836 */ /* 0x040fe40000000000 */
[----:B0-----:R-:W-:-:S04]  /*119c0*/  @P1 IMAD.HI.U32 R0, R6, R3, RZ ;  /* 0x0000000306001227 */ /* 0x001fc800078e00ff */
[----:B------:R-:W-:Y:S01]  /*119d0*/  IMAD.U32 R3, RZ, RZ, UR6 ;  /* 0x00000006ff037e24 */ /* 0x000fe2000f8e00ff */
[----:B------:R-:W-:Y:S01]  /*119e0*/  ULDC.64 UR6, c[0x0][0x2c8] ;  /* 0x0000b20000067ab9 */ /* 0x000fe20000000a00 */
[----:B-1----:R-:W-:Y:S01]  /*119f0*/  @P1 SHF.R.U32.HI R11, RZ, R5, R0 ;  /* 0x00000005ff0b1219 */ /* 0x002fe20000011600 */
        /* <DEDUP_REMOVED lines=8> */
[----:B--2---:R-:W-:Y:S01]  /*11a80*/  IMAD.SHL.U32 R21, R20, 0x8, RZ ;  /* 0x0000000814157824 */ /* 0x004fe200078e00ff */
[----:B------:R-:W-:Y:S01]  /*11a90*/  SHF.R.S32.HI R0, RZ, 0x1f, R9 ;  /* 0x0000001fff007819 */ /* 0x000fe20000011409 */
[----:B------:R-:W-:-:S03]  /*11aa0*/  IMAD.IADD R5, R5, 0x1, R13 ;  /* 0x0000000105057824 */ /* 0x000fc600078e020d */
[----:B------:R-:W-:Y:S01]  /*11ab0*/  LOP3.LUT R21, R21, 0x38, RZ, 0xc0, !PT ;  /* 0x0000003815157812 */ /* 0x000fe200078ec0ff */
[----:B------:R-:W-:Y:S02]  /*11ac0*/  IMAD R0, R0, UR6, RZ ;  /* 0x0000000600007c24 */ /* 0x000fe4000f8e02ff */
[----:B------:R-:W-:-:S04]  /*11ad0*/  IMAD.WIDE.U32 R4, R9, UR6, R4 ;  /* 0x0000000609047c25 */ /* 0x000fc8000f8e0004 */
[----:B------:R-:W-:Y:S01]  /*11ae0*/  IMAD R11, R9, UR7, R0 ;  /* 0x00000007090b7c24 */ /* 0x000fe2000f8e0200 */
[----:B------:R-:W-:Y:S01]  /*11af0*/  LEA R0, P0, R4, UR8, 0x1 ;  /* 0x0000000804007c11 */ /* 0x000fe2000f8008ff */
[----:B------:R-:W0:Y:S02]  /*11b00*/  @P1 LDC R9, c[0x0][0x44c] ;  /* 0x00011300ff091b82 */ /* 0x000e240000000800 */
[----:B------:R-:W-:Y:S02]  /*11b10*/  IMAD.IADD R5, R5, 0x1, R11 ;  /* 0x0000000105057824 */ /* 0x000fe400078e020b */
[----:B------:R-:W-:-:S03]  /*11b20*/  IMAD.MOV.U32 R11, RZ, RZ, R10 ;  /* 0x000000ffff0b7224 */ /* 0x000fc600078e000a */
[----:B------:R-:W-:Y:S01]  /*11b30*/  LEA.HI.X R5, R4, UR9, R5, 0x1, P0 ;  /* 0x0000000904057c11 */ /* 0x000fe200080f0c05 */
[----:B0-----:R-:W-:-:S05]  /*11b40*/  @P1 IMAD.HI.U32 R9, R10, R9, RZ ;  /* 0x000000090a091227 */ /* 0x001fca00078e00ff */
[----:B---3--:R-:W-:-:S04]  /*11b50*/  @P1 SHF.R.U32.HI R11, RZ, R8, R9 ;  /* 0x00000008ff0b1219 */ /* 0x008fc80000011609 */
[--C-:B------:R-:W-:Y:S01]  /*11b60*/  SHF.R.S32.HI R4, RZ, 0x1f, R11.reuse ;  /* 0x0000001fff047819 */ /* 0x100fe2000001140b */
[----:B------:R-:W-:Y:S02]  /*11b70*/  IMAD.MOV R6, RZ, RZ, -R11 ;  /* 0x000000ffff067224 */ /* 0x000fe400078e0a0b */
[----:B------:R-:W-:-:S04]  /*11b80*/  IMAD.WIDE.U32 R2, R11, UR4, R2 ;  /* 0x000000040b027c25 */ /* 0x000fc8000f8e0002 */
[----:B------:R-:W-:Y:S02]  /*11b90*/  IMAD R9, R7, R6, R10 ;  /* 0x0000000607097224 */ /* 0x000fe400078e020a */
[----:B------:R-:W-:Y:S01]  /*11ba0*/  IMAD R4, R4, UR4, RZ ;  /* 0x0000000404047c24 */ /* 0x000fe2000f8e02ff */
[----:B------:R-:W-:-:S03]  /*11bb0*/  ULDC UR4, c[0x0][0x2b8] ;  /* 0x0000ae0000047ab9 */ /* 0x000fc60000000800 */
[----:B------:R-:W-:Y:S01]  /*11bc0*/  IMAD R11, R11, UR5, R4 ;  /* 0x000000050b0b7c24 */ /* 0x000fe2000f8e0204 */
[----:B------:R-:W-:-:S03]  /*11bd0*/  SHF.R.S32.HI R4, RZ, 0x1f, R9 ;  /* 0x0000001fff047819 */ /* 0x000fc60000011409 */
[----:B------:R-:W-:Y:S02]  /*11be0*/  IMAD.IADD R3, R3, 0x1, R11 ;  /* 0x0000000103037824 */ /* 0x000fe400078e020b */
[----:B------:R-:W-:Y:S02]  /*11bf0*/  IMAD R4, R4, UR6, RZ ;  /* 0x0000000604047c24 */ /* 0x000fe4000f8e02ff */
[----:B------:R-:W-:-:S04]  /*11c00*/  IMAD.WIDE.U32 R2, R9, UR6, R2 ;  /* 0x0000000609027c25 */ /* 0x000fc8000f8e0002 */
[----:B------:R-:W-:Y:S01]  /*11c10*/  IMAD R11, R9, UR7, R4 ;  /* 0x00000007090b7c24 */ /* 0x000fe2000f8e0204 */
[----:B------:R-:W-:-:S03]  /*11c20*/  LEA R4, P0, R2, UR8, 0x1 ;  /* 0x0000000802047c11 */ /* 0x000fc6000f8008ff */
[----:B------:R-:W-:-:S05]  /*11c30*/  IMAD.IADD R3, R3, 0x1, R11 ;  /* 0x0000000103037824 */ /* 0x000fca00078e020b */
[----:B------:R-:W-:Y:S02]  /*11c40*/  LEA.HI.X R8, R2, UR9, R3, 0x1, P0 ;  /* 0x0000000902087c11 */ /* 0x000fe400080f0c03 */
[----:B------:R-:W-:Y:S01]  /*11c50*/  ISETP.GE.AND P0, PT, R21, UR4, PT ;  /* 0x0000000415007c0c */ /* 0x000fe2000bf06270 */
[----:B------:R-:W-:-:S03]  /*11c60*/  UMOV UR4, 0xffffffff ;  /* 0xffffffff00047882 */ /* 0x000fc60000000000 */
[----:B------:R-:W-:Y:S09]  /*11c70*/  BRA.DIV UR4, `(.L_x_13540) ;  /* 0x0000002a04b47947 */ /* 0x000ff2000b800000 */
[----:B------:R-:W0:Y:S01]  /*11c80*/  S2R R2, SR_TID.X ;  /* 0x0000000000027919 */ /* 0x000e220000002100 */
[----:B------:R-:W-:Y:S02]  /*11c90*/  ULDC UR4, c[0x0][0x288] ;  /* 0x0000a20000047ab9 */ /* 0x000fe40000000800 */
[----:B------:R-:W-:Y:S01]  /*11ca0*/  IMAD R7, R7, UR4, RZ ;  /* 0x0000000407077c24 */ /* 0x000fe2000f8e02ff */
[----:B------:R-:W1:Y:S04]  /*11cb0*/  SHFL.IDX PT, R14, R0, RZ, 0x181f ;  /* 0x00181fff000e7589 */ /* 0x000e6800000e0000 */
[----:B------:R-:W-:Y:S04]  /*11cc0*/  SHFL.IDX PT, R9, R5, 0x2, 0x181f ;  /* 0x00581f0005097f89 */ /* 0x000fe800000e0000 */
[----:B------:R-:W-:Y:S01]  /*11cd0*/  SHFL.IDX PT, R20, R0, 0x7, 0x181f ;  /* 0x00f81f0000147f89 */ /* 0x000fe200000e0000 */
[----:B0-----:R-:W-:-:S04]  /*11ce0*/  LOP3.LUT R2, R2, 0x7f, RZ, 0xc0, !PT ;  /* 0x0000007f02027812 */ /* 0x001fc800078ec0ff */
[----:B------:R-:W-:Y:S02]  /*11cf0*/  SHF.R.U32.HI R3, RZ, 0x3, R2 ;  /* 0x00000003ff037819 */ /* 0x000fe40000011602 */
[----:B------:R-:W0:Y:S03]  /*11d00*/  SHFL.IDX PT, R2, R5, RZ, 0x181f ;  /* 0x00181fff05027589 */ /* 0x000e2600000e0000 */
[----:B------:R-:W-:-:S04]  /*11d10*/  VIADD R6, R3, UR41 ;  /* 0x0000002903067c36 */ /* 0x000fc80008000000 */
[C---:B------:R-:W-:Y:S01]  /*11d20*/  VIADD R10, R6.reuse, 0x10 ;  /* 0x00000010060a7836 */ /* 0x040fe20000000000 */
[C---:B------:R-:W-:Y:S01]  /*11d30*/  ISETP.GE.AND P1, PT, R6.reuse, R7, PT ;  /* 0x000000070600720c */ /* 0x040fe20003f26270 */
[----:B------:R-:W-:-:S03]  /*11d40*/  VIADD R12, R6, 0x20 ;  /* 0x00000020060c7836 */ /* 0x000fc60000000000 */
[----:B------:R-:W-:Y:S02]  /*11d50*/  ISETP.GE.AND P3, PT, R10, R7, PT ;  /* 0x000000070a00720c */ /* 0x000fe40003f66270 */
[----:B------:R-:W2:Y:S07]  /*11d60*/  SHFL.IDX PT, R10, R0, 0x1, 0x181f ;  /* 0x00381f00000a7f89 */ /* 0x000eae00000e0000 */
[----:B-1----:R-:W-:-:S05]  /*11d70*/  @!P1 LEA R14, P2, R21, R14, 0x1 ;  /* 0x0000000e150e9211 */ /* 0x002fca00078408ff */
[----:B0-----:R-:W-:Y:S02]  /*11d80*/  @!P1 IMAD.X R3, RZ, RZ, R2, P2 ;  /* 0x000000ffff039224 */ /* 0x001fe400010e0602 */
[----:B------:R-:W-:Y:S02]  /*11d90*/  @!P1 IMAD.MOV.U32 R2, RZ, RZ, R14 ;  /* 0x000000ffff029224 */ /* 0x000fe400078e000e */
[----:B------:R-:W-:Y:S04]  /*11da0*/  SHFL.IDX PT, R14, R0, 0x2, 0x181f ;  /* 0x00581f00000e7f89 */ /* 0x000fe800000e0000 */
[----:B------:R0:W-:Y:S01]  /*11db0*/  @!P1 LDGSTS.E.BYPASS.LTC128B.128 [R26+0x8400], desc[UR48][R2.64], !P0 ;  /* 0x08400000021a9fae */ /* 0x0001e2000c101d70 */
[----:B------:R-:W-:Y:S01]  /*11dc0*/  ISETP.GE.AND P1, PT, R12, R7, PT ;  /* 0x000000070c00720c */ /* 0x000fe20003f26270 */
[----:B------:R-:W-:Y:S01]  /*11dd0*/  VIADD R12, R6, 0x40 ;  /* 0x00000040060c7836 */ /* 0x000fe20000000000 */
[----:B--2---:R-:W-:Y:S01]  /*11de0*/  @!P3 LEA R10, P2, R21, R10, 0x1 ;  /* 0x0000000a150ab211 */ /* 0x004fe200078408ff */
[----:B0-----:R-:W0:Y:S04]  /*11df0*/  SHFL.IDX PT, R2, R5, 0x1, 0x181f ;  /* 0x00381f0005027f89 */ /* 0x001e2800000e0000 */
[----:B0-----:R-:W-:-:S02]  /*11e00*/  @!P3 IMAD.X R3, RZ, RZ, R2, P2 ;  /* 0x000000ffff03b224 */ /* 0x001fc400010e0602 */
[----:B------:R-:W-:Y:S02]  /*11e10*/  @!P3 IMAD.MOV.U32 R2, RZ, RZ, R10 ;  /* 0x000000ffff02b224 */ /* 0x000fe400078e000a */
[----:B------:R-:W-:-:S03]  /*11e20*/  VIADD R10, R6, 0x30 ;  /* 0x00000030060a7836 */ /* 0x000fc60000000000 */
[----:B------:R0:W-:Y:S02]  /*11e30*/  @!P3 LDGSTS.E.BYPASS.LTC128B.128 [R26+0x8c00], desc[UR48][R2.64], !P0 ;  /* 0x08c00000021abfae */ /* 0x0001e4000c101d70 */
[----:B------:R-:W-:Y:S02]  /*11e40*/  ISETP.GE.AND P3, PT, R10, R7, PT ;  /* 0x000000070a00720c */ /* 0x000fe40003f66270 */
[----:B------:R-:W1:Y:S01]  /*11e50*/  SHFL.IDX PT, R10, R0, 0x3, 0x181f ;  /* 0x00781f00000a7f89 */ /* 0x000e6200000e0000 */
[----:B0-----:R-:W-:-:S03]  /*11e60*/  @!P1 LEA R2, P2, R21, R14, 0x1 ;  /* 0x0000000e15029211 */ /* 0x001fc600078408ff */
[----:B------:R-:W-:Y:S02]  /*11e70*/  SHFL.IDX PT, R14, R0, 0x4, 0x181f ;  /* 0x00981f00000e7f89 */ /* 0x000fe400000e0000 */
[----:B------:R-:W-:Y:S02]  /*11e80*/  @!P1 IMAD.X R3, RZ, RZ, R9, P2 ;  /* 0x000000ffff039224 */ /* 0x000fe400010e0609 */
[----:B------:R-:W-:Y:S04]  /*11e90*/  SHFL.IDX PT, R9, R5, 0x4, 0x181f ;  /* 0x00981f0005097f89 */ /* 0x000fe800000e0000 */
[----:B------:R0:W-:Y:S01]  /*11ea0*/  @!P1 LDGSTS.E.BYPASS.LTC128B.128 [R26+0x9400], desc[UR48][R2.64], !P0 ;  /* 0x09400000021a9fae */ /* 0x0001e2000c101d70 */
[----:B------:R-:W-:Y:S01]  /*11eb0*/  ISETP.GE.AND P1, PT, R12, R7, PT ;  /* 0x000000070c00720c */ /* 0x000fe20003f26270 */
[----:B------:R-:W-:Y:S01]  /*11ec0*/  VIADD R12, R6, 0x60 ;  /* 0x00000060060c7836 */ /* 0x000fe20000000000 */
[----:B-1----:R-:W-:Y:S01]  /*11ed0*/  @!P3 LEA R10, P2, R21, R10, 0x1 ;  /* 0x0000000a150ab211 */ /* 0x002fe200078408ff */
        /* <DEDUP_REMOVED lines=8> */
[----:B------:R0:W-:Y:S02]  /*11f60*/  SHFL.IDX PT, R14, R0, 0x6, 0x181f ;  /* 0x00d81f00000e7f89 */ /* 0x0001e400000e0000 */
[----:B------:R-:W-:Y:S02]  /*11f70*/  @!P1 IMAD.X R3, RZ, RZ, R9, P2 ;  /* 0x000000ffff039224 */ /* 0x000fe400010e0609 */
[----:B------:R-:W-:Y:S01]  /*11f80*/  SHFL.IDX PT, R9, R5, 0x6, 0x181f ;  /* 0x00d81f0005097f89 */ /* 0x000fe200000e0000 */
[----:B0-----:R-:W-:-:S03]  /*11f90*/  VIADD R0, R6, 0x90 ;  /* 0x0000009006007836 */ /* 0x001fc60000000000 */
[----:B------:R0:W-:Y:S01]  /*11fa0*/  @!P1 LDGSTS.E.BYPASS.LTC128B.128 [R26+0xa400], desc[UR48][R2.64], !P0 ;  /* 0x0a400000021a9fae */ /* 0x0001e2000c101d70 */
[----:B------:R-:W-:Y:S01]  /*11fb0*/  ISETP.GE.AND P1, PT, R12, R7, PT ;  /* 0x000000070c00720c */ /* 0x000fe20003f26270 */
[----:B------:R-:W-:Y:S01]  /*11fc0*/  VIADD R12, R6, 0x70 ;  /* 0x00000070060c7836 */ /* 0x000fe20000000000 */
[----:B-1----:R-:W-:Y:S01]  /*11fd0*/  @!P3 LEA R10, P2, R21, R10, 0x1 ;  /* 0x0000000a150ab211 */ /* 0x002fe200078408ff */
[----:B0-----:R-:W0:Y:S04]  /*11fe0*/  SHFL.IDX PT, R2, R5, 0x5, 0x181f ;  /* 0x00b81f0005027f89 */ /* 0x001e2800000e0000 */
[----:B0-----:R-:W-:Y:S02]  /*11ff0*/  @!P3 IMAD.X R3, RZ, RZ, R2, P2 ;  /* 0x000000ffff03b224 */ /* 0x001fe400010e0602 */
[----:B------:R-:W-:-:S02]  /*12000*/  @!P3 IMAD.MOV.U32 R2, RZ, RZ, R10 ;  /* 0x000000ffff02b224 */ /* 0x000fc400078e000a */
[----:B------:R-:W0:Y:S04]  /*12010*/  SHFL.IDX PT, R10, R5, 0x7, 0x181f ;  /* 0x00f81f00050a7f89 */ /* 0x000e2800000e0000 */
[----:B------:R1:W-:Y:S01]  /*12020*/  @!P3 LDGSTS.E.BYPASS.LTC128B.128 [R26+0xac00], desc[UR48][R2.64], !P0 ;  /* 0x0ac00000021abfae */ /* 0x0003e2000c101d70 */
[----:B------:R-:W-:Y:S01]  /*12030*/  ISETP.GE.AND P3, PT, R12, R7, PT ;  /* 0x000000070c00720c */ /* 0x000fe20003f66270 */
[----:B------:R-:W-:Y:S02]  /*12040*/  VIADD R12, R6, 0x80 ;  /* 0x00000080060c7836 */ /* 0x000fe40000000000 */
[----:B------:R-:W-:Y:S01]  /*12050*/  SHFL.IDX PT, R5, R8, 0x1, 0x181f ;  /* 0x00381f0008057f89 */ /* 0x000fe200000e0000 */
[----:B-1----:R-:W-:-:S03]  /*12060*/  @!P1 LEA R2, P2, R21, R14, 0x1 ;  /* 0x0000000e15029211 */ /* 0x002fc600078408ff */
[----:B------:R-:W1:Y:S02]  /*12070*/  SHFL.IDX PT, R14, R4, RZ, 0x181f ;  /* 0x00181fff040e7589 */ /* 0x000e6400000e0000 */
[----:B------:R-:W-:Y:S02]  /*12080*/  @!P1 IMAD.X R3, RZ, RZ, R9, P2 ;  /* 0x000000ffff039224 */ /* 0x000fe400010e0609 */
[----:B------:R-:W2:Y:S04]  /*12090*/  SHFL.IDX PT, R9, R8, RZ, 0x181f ;  /* 0x00181fff08097589 */ /* 0x000ea800000e0000 */
[----:B------:R3:W-:Y:S01]  /*120a0*/  @!P1 LDGSTS.E.BYPASS.LTC128B.128 [R26+0xb400], desc[UR48][R2.64], !P0 ;  /* 0x0b400000021a9fae */ /* 0x0007e2000c101d70 */
[----:B------:R-:W-:Y:S02]  /*120b0*/  ISETP.GE.AND P1, PT, R12, R7, PT ;  /* 0x000000070c00720c */ /* 0x000fe40003f26270 */
[----:B---3--:R-:W-:-:S05]  /*120c0*/  @!P3 LEA R2, P2, R21, R20, 0x1 ;  /* 0x000000141502b211 */ /* 0x008fca00078408ff */
[----:B0-----:R-:W-:Y:S02]  /*120d0*/  @!P3 IMAD.X R3, RZ, RZ, R10, P2 ;  /* 0x000000ffff03b224 */ /* 0x001fe400010e060a */
[----:B------:R-:W-:-:S03]  /*120e0*/  VIADD R10, R6, 0xa0 ;  /* 0x000000a0060a7836 */ /* 0x000fc60000000000 */
[----:B------:R1:W-:Y:S01]  /*120f0*/  @!P3 LDGSTS.E.BYPASS.LTC128B.128 [R26+0xbc00], desc[UR48][R2.64], !P0 ;  /* 0x0bc00000021abfae */ /* 0x0003e2000c101d70 */
[----:B------:R-:W-:-:S03]  /*12100*/  ISETP.GE.AND P3, PT, R0, R7, PT ;  /* 0x000000070000720c */ /* 0x000fc60003f66270 */
[----:B------:R-:W-:Y:S04]  /*12110*/  SHFL.IDX PT, R0, R8, 0x2, 0x181f ;  /* 0x00581f0008007f89 */ /* 0x000fe800000e0000 */
[----:B------:R-:W-:Y:S01]  /*12120*/  SHFL.IDX PT, R8, R8, 0x3, 0x181f ;  /* 0x00781f0008087f89 */ /* 0x000fe200000e0000 */
[----:B-1----:R-:W-:-:S03]  /*12130*/  @!P1 LEA R2, P2, R21, R14, 0x1 ;  /* 0x0000000e15029211 */ /* 0x002fc600078408ff */
[----:B------:R-:W-:Y:S02]  /*12140*/  SHFL.IDX PT, R14, R4, 0x2, 0x181f ;  /* 0x00581f00040e7f89 */ /* 0x000fe400000e0000 */
[----:B--2---:R-:W-:Y:S02]  /*12150*/  @!P1 IMAD.X R3, RZ, RZ, R9, P2 ;  /* 0x000000ffff039224 */ /* 0x004fe400010e0609 */
[----:B------:R-:W0:Y:S04]  /*12160*/  SHFL.IDX PT, R9, R4, 0x1, 0x181f ;  /* 0x00381f0004097f89 */ /* 0x000e2800000e0000 */
[----:B------:R0:W-:Y:S01]  /*12170*/  @!P1 LDGSTS.E.BYPASS.LTC128B.128 [R26+0xc400], desc[UR48][R2.64], !P0 ;  /* 0x0c400000021a9fae */ /* 0x0001e2000c101d70 */
[----:B------:R-:W-:Y:S02]  /*12180*/  ISETP.GE.AND P1, PT, R10, R7, PT ;  /* 0x000000070a00720c */ /* 0x000fe40003f26270 */
[----:B0-----:R-:W-:-:S05]  /*12190*/  @!P3 LEA R2, P2, R21, R9, 0x1 ;  /* 0x000000091502b211 */ /* 0x001fca00078408ff */
[----:B------:R-:W-:-:S05]  /*121a0*/  @!P3 IMAD.X R3, RZ, RZ, R5, P2 ;  /* 0x000000ffff03b224 */ /* 0x000fca00010e0605 */
[----:B------:R0:W-:Y:S02]  /*121b0*/  @!P3 LDGSTS.E.BYPASS.LTC128B.128 [R26+0xcc00], desc[UR48][R2.64], !P0 ;  /* 0x0cc00000021abfae */ /* 0x0001e4000c101d70 */
[----:B0-----:R-:W-:Y:S02]  /*121c0*/  @!P1 LEA R2, P2, R21, R14, 0x1 ;  /* 0x0000000e15029211 */ /* 0x001fe400078408ff */
[----:B------:R0:W1:Y:S03]  /*121d0*/  SHFL.IDX PT, R14, R4, 0x3, 0x181f ;  /* 0x00781f00040e7f89 */ /* 0x00006600000e0000 */
[----:B------:R-:W-:-:S05]  /*121e0*/  @!P1 IMAD.X R3, RZ, RZ, R0, P2 ;  /* 0x000000ffff039224 */ /* 0x000fca00010e0600 */
[----:B------:R0:W-:Y:S03]  /*121f0*/  @!P1 LDGSTS.E.BYPASS.LTC128B.128 [R26+0xd400], desc[UR48][R2.64], !P0 ;  /* 0x0d400000021a9fae */ /* 0x0001e6000c101d70 */
.L_x_13643:
        /* <DEDUP_REMOVED lines=9> */
[----:B------:R-:W-:Y:S01]  /*12290*/  PLOP3.LUT P0, PT, PT, PT, PT, 0x80, 0x0 ;  /* 0x000000000000781c */ /* 0x000fe20003f0f070 */
[----:B------:R-:W-:-:S12]  /*122a0*/  NOP ;  /* 0x0000000000007918 */ /* 0x000fd80000000000 */
.L_x_13541:
        /* <DEDUP_REMOVED lines=16> */
.L_x_13644:
[----:B------:R-:W-:Y:S05]  /*123b0*/  BSYNC B0 ;  /* 0x0000000000007941 */ /* 0x000fea0003800000 */
.L_x_13542:
        /* <DEDUP_REMOVED lines=41> */
.L_x_13548:
        /* <DEDUP_REMOVED lines=8> */
.L_x_13645:
[----:B------:R-:W-:Y:S05]  /*126d0*/  BSYNC B1 ;  /* 0x0000000000017941 */ /* 0x000fea0003800000 */
.L_x_13549:
[----:B------:R-:W-:Y:S04]  /*126e0*/  BSSY B1, `(.L_x_13551) ;  /* 0x0000007000017945 */ /* 0x000fe80003800000 */
[----:B------:R-:W-:Y:S05]  /*126f0*/  @P1 BRA `(.L_x_13552) ;  /* 0x0000000000141947 */ /* 0x000fea0003800000 */
[----:B------:R-:W-:Y:S01]  /*12700*/  ISETP.NE.AND P0, PT, R28, RZ, PT ;  /* 0x000000ff1c00720c */ /* 0x000fe20003f05270 */
[----:B0-----:R-:W-:-:S04]  /*12710*/  IMAD.MOV.U32 R2, RZ, RZ, 0x4000 ;  /* 0x00004000ff027424 */ /* 0x001fc800078e00ff */
[----:B------:R1:W-:Y:S08]  /*12720*/  SYNCS.ARRIVE.TRANS64 RZ, [R3+URZ+0x16830], R2 ;  /* 0x0168300203ff79a7 */ /* 0x0003f0000800003f */
[----:B------:R-:W-:Y:S05]  /*12730*/  @!P0 BRA `(.L_x_13552) ;  /* 0x0000000000048947 */ /* 0x000fea0003800000 */
[----:B------:R-:W-:Y:S01]  /*12740*/  BPT.TRAP 0x1 ;  /* 0x000000040000795c */ /* 0x000fe20000300000 */
.L_x_13552:
[----:B------:R-:W-:Y:S05]  /*12750*/  BSYNC B1 ;  /* 0x0000000000017941 */ /* 0x000fea0003800000 */
.L_x_13551:
[----:B------:R-:W-:Y:S01]  /*12760*/  IMAD.MOV.U32 R10, RZ, RZ, RZ ;  /* 0x000000ffff0a7224 */ /* 0x000fe200078e00ff */
[----:B------:R-:W-:Y:S01]  /*12770*/  UIADD3 UR4, UP0, UR46, 0x370, URZ ;  /* 0x000003702e047890 */ /* 0x000fe2000ff1e03f */
[----:B01----:R-:W-:Y:S01]  /*12780*/  IMAD R2, R8, 0x4000, R17 ;  /* 0x0000400008027824 */ /* 0x003fe200078e0211 */
[----:B------:R-:W-:Y:S01]  /*12790*/  PLOP3.LUT P0, PT, PT, PT, PT, 0x80, 0x0 ;  /* 0x000000000000781c */ /* 0x000fe20003f0f070 */
[----:B------:R-:W-:Y:S01]  /*127a0*/  VIADD R3, R3, 0x16830 ;  /* 0x0001683003037836 */ /* 0x000fe20000000000 */
[----:B------:R-:W-:Y:S01]  /*127b0*/  R2UR UR10, R10 ;  /* 0x000000000a0a72ca */ /* 0x000fe200000e0000 */
[----:B------:R-:W-:Y:S01]  /*127c0*/  VIADD R2, R2, 0xe400 ;  /* 0x0000e40002027836 */ /* 0x000fe20000000000 */
[----:B------:R-:W-:Y:S01]  /*127d0*/  UIADD3.X UR5, URZ, UR47, URZ, UP0, !UPT ;  /* 0x0000002f3f057290 */ /* 0x000fe200087fe43f */
[----:B------:R-:W-:Y:S01]  /*127e0*/  IMAD.SHL.U32 R5, R6, 0x80, RZ ;  /* 0x0000008006057824 */ /* 0x000fe200078e00ff */
[----:B------:R-:W-:Y:S01]  /*127f0*/  UMOV UR6, 0x0 ;  /* 0x0000000000067882 */ /* 0x000fe20000000000 */
[----:B------:R-:W-:-:S10]  /*12800*/  UMOV UR7, 0x14f00000 ;  /* 0x14f0000000077882 */ /* 0x000fd40000000000 */
.L_x_13553:
        /* <DEDUP_REMOVED lines=15> */
.L_x_13646:
[----:B------:R-:W-:Y:S05]  /*12900*/  BSYNC B1 ;  /* 0x0000000000017941 */ /* 0x000fea0003800000 */
.L_x_13554:
        /* <DEDUP_REMOVED lines=10> */
.L_x_13557:
[----:B------:R-:W-:Y:S05]  /*129b0*/  BSYNC B1 ;  /* 0x0000000000017941 */ /* 0x000fea0003800000 */
.L_x_13556:
[----:B------:R-:W-:Y:S01]  /*129c0*/  R2UR UR10, R10 ;  /* 0x000000000a0a72ca */ /* 0x000fe200000e0000 */
[----:B------:R-:W-:Y:S01]  /*129d0*/  UIADD3 UR4, UP0, UR46, 0x470, URZ ;  /* 0x000004702e047890 */ /* 0x000fe2000ff1e03f */
[----:B------:R-:W-:Y:S01]  /*129e0*/  R2UR UR6, R2 ;  /* 0x00000000020672ca */ /* 0x000fe200000e0000 */
[C-C-:B------:R-:W-:Y:S01]  /*129f0*/  IMAD R2, R16.reuse, 0x8, R17.reuse ;  /* 0x0000000810027824 */ /* 0x140fe200078e0211 */
[----:B------:R-:W-:Y:S01]  /*12a00*/  R2UR UR7, R3 ;  /* 0x00000000030772ca */ /* 0x000fe200000e0000 */
[----:B------:R-:W-:Y:S01]  /*12a10*/  IMAD R3, R16, 0x4000, R17 ;  /* 0x0000400010037824 */ /* 0x000fe200078e0211 */
[----:B------:R-:W-:Y:S01]  /*12a20*/  PLOP3.LUT P0, PT, PT, PT, PT, 0x80, 0x0 ;  /* 0x000000000000781c */ /* 0x000fe20003f0f070 */
[----:B0-----:R-:W-:Y:S01]  /*12a30*/  IMAD.SHL.U32 R5, R19, 0x80, RZ ;  /* 0x0000008013057824 */ /* 0x001fe200078e00ff */
[----:B------:R-:W-:Y:S01]  /*12a40*/  UIADD3.X UR5, URZ, UR47, URZ, UP0, !UPT ;  /* 0x0000002f3f057290 */ /* 0x000fe200087fe43f */
[----:B------:R-:W-:Y:S02]  /*12a50*/  VIADD R3, R3, 0x400 ;  /* 0x0000040003037836 */ /* 0x000fe40000000000 */
[----:B------:R-:W-:-:S09]  /*12a60*/  VIADD R2, R2, 0x16850 ;  /* 0x0001685002027836 */ /* 0x000fd20000000000 */
.L_x_13558:
        /* <DEDUP_REMOVED lines=12> */
.L_x_13547:
[----:B------:R-:W-:Y:S05]  /*12b30*/  BSYNC B0 ;  /* 0x0000000000007941 */ /* 0x000fea0003800000 */
.L_x_13546:
[----:B------:R-:W-:Y:S01]  /*12b40*/  UIADD3 UR4, UR40, -0x3, URZ ;  /* 0xfffffffd28047890 */ /* 0x000fe2000fffe03f */
[----:B------:R-:W-:Y:S02]  /*12b50*/  IMAD.MOV.U32 R16, RZ, RZ, R8 ;  /* 0x000000ffff107224 */ /* 0x000fe400078e0008 */
[----:B------:R-:W-:-:S03]  /*12b60*/  IMAD.MOV.U32 R24, RZ, RZ, R9 ;  /* 0x000000ffff187224 */ /* 0x000fc600078e0009 */
[----:B------:R-:W-:-:S07]  /*12b70*/  IMAD.U32 R6, RZ, RZ, UR4 ;  /* 0x00000004ff067e24 */ /* 0x000fce000f8e00ff */
.L_x_13545:
[----:B------:R-:W-:Y:S01]  /*12b80*/  ULOP3.LUT UR4, URZ, UR40, URZ, 0x33, !UPT ;  /* 0x000000283f047292 */ /* 0x000fe2000f8e333f */
[----:B------:R-:W-:Y:S01]  /*12b90*/  VIADD R7, R7, 0xfffffffe ;  /* 0xfffffffe07077836 */ /* 0x000fe20000000000 */
[----:B------:R-:W-:Y:S04]  /*12ba0*/  BSSY B0, `(.L_x_13544) ;  /* 0x00000df000007945 */ /* 0x000fe80003800000 */
[----:B------:R-:W-:-:S13]  /*12bb0*/  ISETP.NE.AND P0, PT, R7, UR4, PT ;  /* 0x0000000407007c0c */ /* 0x000fda000bf05270 */
[----:B------:R-:W-:Y:S05]  /*12bc0*/  @!P0 BRA `(.L_x_13559) ;  /* 0x0000000c00708947 */ /* 0x000fea0003800000 */
[----:B------:R-:W-:-:S07]  /*12bd0*/  IMAD.MOV.U32 R4, RZ, RZ, R18 ;  /* 0x000000ffff047224 */ /* 0x000fce00078e0012 */
.L_x_13586:
        /* <DEDUP_REMOVED lines=13> */
[----:B------:R-:W-:Y:S01]  /*12cb0*/  IMAD.MOV.U32 R10, RZ, RZ, R6 ;  /* 0x000000ffff0a7224 */ /* 0x000fe200078e0006 */
[----:B------:R-:W-:Y:S01]  /*12cc0*/  ULDC.64 UR4, c[0x0][0x428] ;  /* 0x00010a0000047ab9 */ /* 0x000fe20000000a00 */
[----:B0-----:R-:W-:-:S13]  /*12cd0*/  ISETP.NE.AND P0, PT, R9, 0x1, PT ;  /* 0x000000010900780c */ /* 0x001fda0003f05270 */
[----:B------:R-:W0:Y:S02]  /*12ce0*/  @P0 LDC.64 R2, c[0x0][0x440] ;  /* 0x00011000ff020b82 */ /* 0x000e240000000a00 */
[----:B0-----:R-:W-:-:S05]  /*12cf0*/  @P0 IMAD.HI.U32 R2, R6, R2, RZ ;  /* 0x0000000206020227 */ /* 0x001fca00078e00ff */
[----:B------:R-:W-:Y:S01]  /*12d00*/  @P0 SHF.R.U32.HI R10, RZ, R3, R2 ;  /* 0x00000003ff0a0219 */ /* 0x000fe20000011602 */
[----:B------:R-:W-:-:S03]  /*12d10*/  IMAD R2, R25, UR4, RZ ;  /* 0x0000000419027c24 */ /* 0x000fc6000f8e02ff */
[----:B------:R-:W-:Y:S01]  /*12d20*/  SHF.R.S32.HI R3, RZ, 0x1f, R10 ;  /* 0x0000001fff037819 */ /* 0x000fe2000001140a */
[----:B------:R-:W-:Y:S02]  /*12d30*/  IMAD R5, R23, UR5, R2 ;  /* 0x0000000517057c24 */ /* 0x000fe4000f8e0202 */
[----:B------:R-:W-:-:S04]  /*12d40*/  IMAD.MOV.U32 R2, RZ, RZ, R10 ;  /* 0x000000ffff027224 */ /* 0x000fc800078e000a */
[----:B------:R-:W-:Y:S01]  /*12d50*/  IMAD.WIDE.U32 R2, R23, UR4, R2 ;  /* 0x0000000417027c25 */ /* 0x000fe2000f8e0002 */
[----:B------:R-:W-:-:S03]  /*12d60*/  ULDC.64 UR4, c[0x0][0x418] ;  /* 0x0001060000047ab9 */ /* 0x000fc60000000a00 */
[----:B------:R-:W-:Y:S01]  /*12d70*/  IMAD.IADD R3, R5, 0x1, R3 ;  /* 0x0000000105037824 */ /* 0x000fe200078e0203 */
[----:B------:R-:W-:-:S04]  /*12d80*/  LEA R4, P0, R2, UR4, 0x2 ;  /* 0x0000000402047c11 */ /* 0x000fc8000f8010ff */
[----:B------:R-:W-:-:S05]  /*12d90*/  LEA.HI.X R5, R2, UR5, R3, 0x2, P0 ;  /* 0x0000000502057c11 */ /* 0x000fca00080f1403 */
[----:B------:R0:W5:Y:S01]  /*12da0*/  LDG.E R4, desc[UR48][R4.64] ;  /* 0x0000003004047981 */ /* 0x000162000c1e1900 */
[----:B------:R-:W-:-:S04]  /*12db0*/  IMAD.MOV R2, RZ, RZ, -R10 ;  /* 0x000000ffff027224 */ /* 0x000fc800078e0a0a */
[----:B------:R-:W-:-:S07]  /*12dc0*/  IMAD R9, R9, R2, R6 ;  /* 0x0000000209097224 */ /* 0x000fce00078e0206 */
.L_x_13562:
        /* <DEDUP_REMOVED lines=8> */
.L_x_13647:
[----:B------:R-:W-:Y:S05]  /*12e50*/  BSYNC B2 ;  /* 0x0000000000027941 */ /* 0x000fea0003800000 */
.L_x_13563:
[----:B------:R-:W-:Y:S04]  /*12e60*/  BSSY B2, `(.L_x_13565) ;  /* 0x0000007000027945 */ /* 0x000fe80003800000 */
[----:B------:R-:W-:Y:S05]  /*12e70*/  @P1 BRA `(.L_x_13566) ;  /* 0x0000000000141947 */ /* 0x000fea0003800000 */
[----:B------:R-:W-:Y:S01]  /*12e80*/  ISETP.NE.AND P0, PT, R28, RZ, PT ;  /* 0x000000ff1c00720c */ /* 0x000fe20003f05270 */
[----:B0-----:R-:W-:-:S04]  /*12e90*/  IMAD.MOV.U32 R2, RZ, RZ, 0x4000 ;  /* 0x00004000ff027424 */ /* 0x001fc800078e00ff */
[----:B------:R1:W-:Y:S08]  /*12ea0*/  SYNCS.ARRIVE.TRANS64 RZ, [R3+URZ+0x16830], R2 ;  /* 0x0168300203ff79a7 */ /* 0x0003f0000800003f */
[----:B------:R-:W-:Y:S05]  /*12eb0*/  @!P0 BRA `(.L_x_13566) ;  /* 0x0000000000048947 */ /* 0x000fea0003800000 */
[----:B------:R-:W-:Y:S01]  /*12ec0*/  BPT.TRAP 0x1 ;  /* 0x000000040000795c */ /* 0x000fe20000300000 */
.L_x_13566:
[----:B------:R-:W-:Y:S05]  /*12ed0*/  BSYNC B2 ;  /* 0x0000000000027941 */ /* 0x000fea0003800000 */
.L_x_13565:
        /* <DEDUP_REMOVED lines=11> */
.L_x_13567:
        /* <DEDUP_REMOVED lines=15> */
.L_x_13648:
[----:B------:R-:W-:Y:S05]  /*13080*/  BSYNC B2 ;  /* 0x0000000000027941 */ /* 0x000fea0003800000 */
.L_x_13568:
        /* <DEDUP_REMOVED lines=9> */
.L_x_13571:
[----:B------:R-:W-:Y:S05]  /*13120*/  BSYNC B2 ;  /* 0x0000000000027941 */ /* 0x000fea0003800000 */
.L_x_13570:
[----:B------:R-:W-:Y:S01]  /*13130*/  R2UR UR7, R3 ;  /* 0x00000000030772ca */ /* 0x000fe200000e0000 */
[----:B------:R-:W-:Y:S01]  /*13140*/  IMAD R16, R16, 0x4000, R17 ;  /* 0x0000400010107824 */ /* 0x000fe200078e0211 */
[----:B------:R-:W-:Y:S01]  /*13150*/  R2UR UR10, R10 ;  /* 0x000000000a0a72ca */ /* 0x000fe200000e0000 */
[----:B------:R-:W-:Y:S01]  /*13160*/  UIADD3 UR4, UP0, UR46, 0x470, URZ ;  /* 0x000004702e047890 */ /* 0x000fe2000ff1e03f */
[----:B------:R-:W-:Y:S01]  /*13170*/  R2UR UR6, R2 ;  /* 0x00000000020672ca */ /* 0x000fe200000e0000 */
[----:B------:R-:W-:Y:S01]  /*13180*/  IMAD.SHL.U32 R2, R19, 0x80, RZ ;  /* 0x0000008013027824 */ /* 0x000fe200078e00ff */
[----:B------:R-:W-:Y:S01]  /*13190*/  PLOP3.LUT P0, PT, PT, PT, PT, 0x80, 0x0 ;  /* 0x000000000000781c */ /* 0x000fe20003f0f070 */
[----:B01----:R-:W-:Y:S01]  /*131a0*/  VIADD R5, R5, 0x50 ;  /* 0x0000005005057836 */ /* 0x003fe20000000000 */
[----:B------:R-:W-:Y:S01]  /*131b0*/  UIADD3.X UR5, URZ, UR47, URZ, UP0, !UPT ;  /* 0x0000002f3f057290 */ /* 0x000fe200087fe43f */
[----:B------:R-:W-:-:S11]  /*131c0*/  VIADD R16, R16, 0x400 ;  /* 0x0000040010107836 */ /* 0x000fd60000000000 */
.L_x_13572:
        /* <DEDUP_REMOVED lines=12> */
.L_x_13561:
[----:B------:R-:W-:Y:S05]  /*13290*/  BSYNC B1 ;  /* 0x0000000000017941 */ /* 0x000fea0003800000 */
.L_x_13560:
        /* <DEDUP_REMOVED lines=20> */
[----:B------:R-:W-:Y:S01]  /*133e0*/  SHF.R.S32.HI R3, RZ, 0x1f, R2 ;  /* 0x0000001fff037819 */ /* 0x000fe20000011402 */
[C---:B------:R-:W-:Y:S02]  /*133f0*/  IMAD R5, R23.reuse, UR5, R4 ;  /* 0x0000000517057c24 */ /* 0x040fe4000f8e0204 */
[--C-:B------:R-:W-:Y:S02]  /*13400*/  IMAD.MOV R4, RZ, RZ, -R2.reuse ;  /* 0x000000ffff047224 */ /* 0x100fe400078e0a02 */
[----:B------:R-:W-:Y:S01]  /*13410*/  IMAD.WIDE.U32 R2, R23, UR4, R2 ;  /* 0x0000000417027c25 */ /* 0x000fe2000f8e0002 */
[----:B------:R-:W-:-:S03]  /*13420*/  ULDC.64 UR4, c[0x0][0x418] ;  /* 0x0001060000047ab9 */ /* 0x000fc60000000a00 */
[----:B------:R-:W-:Y:S01]  /*13430*/  IMAD R10, R10, R4, R9 ;  /* 0x000000040a0a7224 */ /* 0x000fe200078e0209 */
[----:B------:R-:W-:Y:S01]  /*13440*/  LEA R4, P0, R2, UR4, 0x2 ;  /* 0x0000000402047c11 */ /* 0x000fe2000f8010ff */
[----:B------:R-:W-:-:S05]  /*13450*/  IMAD.IADD R5, R5, 0x1, R3 ;  /* 0x0000000105057824 */ /* 0x000fca00078e0203 */
[----:B------:R-:W-:-:S05]  /*13460*/  LEA.HI.X R5, R2, UR5, R5, 0x2, P0 ;  /* 0x0000000502057c11 */ /* 0x000fca00080f1405 */
[----:B------:R0:W5:Y:S02]  /*13470*/  LDG.E R4, desc[UR48][R4.64] ;  /* 0x0000003004047981 */ /* 0x000164000c1e1900 */
.L_x_13575:
[----:B------:R-:W0:Y:S01]  /*13480*/  S2R R2, SR_TID.X ;  /* 0x0000000000027919 */ /* 0x000e220000002100 */
[----:B------:R-:W-:Y:S01]  /*13490*/  SHF.L.U32 R3, R24, 0x1f, RZ ;  /* 0x0000001f18037819 */ /* 0x000fe200000006ff */
[----:B------:R-:W-:Y:S01]  /*134a0*/  BSSY B2, `(.L_x_13576) ;  /* 0x0000006000027945 */ /* 0x000fe20003800000 */
[----:B0-----:R-:W-:Y:S01]  /*134b0*/  LOP3.LUT R5, R2, 0x7f, RZ, 0xc0, !PT ;  /* 0x0000007f02057812 */ /* 0x001fe200078ec0ff */
[----:B------:R-:W-:-:S03]  /*134c0*/  IMAD R2, R16, 0x8, R17 ;  /* 0x0000000810027824 */ /* 0x000fc600078e0211 */
[----:B------:R-:W-:Y:S01]  /*134d0*/  ISETP.NE.AND P1, PT, R5, RZ, PT ;  /* 0x000000ff0500720c */ /* 0x000fe20003f25270 */
[----:B------:R-:W0:Y:S02]  /*134e0*/  SYNCS.PHASECHK.TRANS64.TRYWAIT P0, [R2+URZ+0x16840], R3 ;  /* 0x01684003020075a7 */ /* 0x000e24000800017f */
[----:B0-----:R-:W-:Y:S10]  /*134f0*/  @!P0 BRA `(.L_x_13577) ;  /* 0x0000002000788947 */ /* 0x001ff40003800000 */
.L_x_13649:
[----:B------:R-:W-:Y:S05]  /*13500*/  BSYNC B2 ;  /* 0x0000000000027941 */ /* 0x000fea0003800000 */
.L_x_13576:
[----:B------:R-:W-:Y:S04]  /*13510*/  BSSY B2, `(.L_x_13578) ;  /* 0x0000007000027945 */ /* 0x000fe80003800000 */
[----:B------:R-:W-:Y:S05]  /*13520*/  @P1 BRA `(.L_x_13579) ;  /* 0x0000000000141947 */ /* 0x000fea0003800000 */
[----:B------:R-:W-:Y:S01]  /*13530*/  ISETP.NE.AND P0, PT, R28, RZ, PT ;  /* 0x000000ff1c00720c */ /* 0x000fe20003f05270 */
[----:B0-----:R-:W-:-:S04]  /*13540*/  IMAD.MOV.U32 R3, RZ, RZ, 0x4000 ;  /* 0x00004000ff037424 */ /* 0x001fc800078e00ff */
[----:B------:R1:W-:Y:S08]  /*13550*/  SYNCS.ARRIVE.TRANS64 RZ, [R2+URZ+0x16830], R3 ;  /* 0x0168300302ff79a7 */ /* 0x0003f0000800003f */
[----:B------:R-:W-:Y:S05]  /*13560*/  @!P0 BRA `(.L_x_13579) ;  /* 0x0000000000048947 */ /* 0x000fea0003800000 */
[----:B------:R-:W-:Y:S01]  /*13570*/  BPT.TRAP 0x1 ;  /* 0x000000040000795c */ /* 0x000fe20000300000 */
.L_x_13579:
[----:B------:R-:W-:Y:S05]  /*13580*/  BSYNC B2 ;  /* 0x0000000000027941 */ /* 0x000fea0003800000 */
.L_x_13578:
        /* <DEDUP_REMOVED lines=8> */
[----:B------:R-:W-:Y:S01]  /*13610*/  VIADD R2, R2, 0x30 ;  /* 0x0000003002027836 */ /* 0x000fe20000000000 */
[----:B------:R-:W-:Y:S01]  /*13620*/  UMOV UR6, 0x0 ;  /* 0x0000000000067882 */ /* 0x000fe20000000000 */
[----:B------:R-:W-:Y:S01]  /*13630*/  IMAD.SHL.U32 R5, R10, 0x80, RZ ;  /* 0x000000800a057824 */ /* 0x000fe200078e00ff */
[----:B------:R-:W-:-:S09]  /*13640*/  UMOV UR7, 0x14f00000 ;  /* 0x14f0000000077882 */ /* 0x000fd20000000000 */
.L_x_13580:
        /* <DEDUP_REMOVED lines=15> */
.L_x_13650:
[----:B------:R-:W-:Y:S05]  /*13740*/  BSYNC B2 ;  /* 0x0000000000027941 */ /* 0x000fea0003800000 */
.L_x_13581:
[----:B------:R-:W-:Y:S01]  /*13750*/  BSSY B2, `(.L_x_13583) ;  /* 0x0000009000027945 */ /* 0x000fe20003800000 */
[----:B------:R-:W-:Y:S02]  /*13760*/  IMAD.MOV.U32 R2, RZ, RZ, 0x0 ;  /* 0x00000000ff027424 */ /* 0x000fe400078e00ff */
[----:B------:R-:W-:Y:S01]  /*13770*/  IMAD.MOV.U32 R3, RZ, RZ, 0x14f00000 ;  /* 0x14f00000ff037424 */ /* 0x000fe200078e00ff */
[----:B------:R-:W-:Y:S06]  /*13780*/  @P1 BRA `(.L_x_13584) ;  /* 0x0000000000141947 */ /* 0x000fec0003800000 */
[----:B------:R-:W-:Y:S01]  /*13790*/  ISETP.NE.AND P0, PT, R28, RZ, PT ;  /* 0x000000ff1c00720c */ /* 0x000fe20003f05270 */
[----:B0-----:R-:W-:-:S04]  /*137a0*/  IMAD.MOV.U32 R8, RZ, RZ, 0x4000 ;  /* 0x00004000ff087424 */ /* 0x001fc800078e00ff */
[----:B------:R1:W-:Y:S08]  /*137b0*/  SYNCS.ARRIVE.TRANS64 RZ, [R5+URZ+0x50], R8 ;  /* 0x0000500805ff79a7 */ /* 0x0003f0000800003f */
[----:B------:R-:W-:Y:S05]  /*137c0*/  @!P0 BRA `(.L_x_13584) ;  /* 0x0000000000048947 */ /* 0x000fea0003800000 */
[----:B------:R-:W-:Y:S01]  /*137d0*/  BPT.TRAP 0x1 ;  /* 0x000000040000795c */ /* 0x000fe20000300000 */
.L_x_13584:
[----:B------:R-:W-:Y:S05]  /*137e0*/  BSYNC B2 ;  /* 0x0000000000027941 */ /* 0x000fea0003800000 */
.L_x_13583:
[----:B------:R-:W-:Y:S01]  /*137f0*/  R2UR UR10, R11 ;  /* 0x000000000b0a72ca */ /* 0x000fe200000e0000 */
[----:B------:R-:W-:Y:S01]  /*13800*/  UIADD3 UR4, UP0, UR46, 0x470, URZ ;  /* 0x000004702e047890 */ /* 0x000fe2000ff1e03f */
[----:B------:R-:W-:Y:S01]  /*13810*/  R2UR UR6, R2 ;  /* 0x00000000020672ca */ /* 0x000fe200000e0000 */
[----:B------:R-:W-:Y:S01]  /*13820*/  IMAD R2, R7, 0x4000, R17 ;  /* 0x0000400007027824 */ /* 0x000fe200078e0211 */
[----:B------:R-:W-:Y:S01]  /*13830*/  R2UR UR7, R3 ;  /* 0x00000000030772ca */ /* 0x000fe200000e0000 */
[----:B------:R-:W-:Y:S01]  /*13840*/  IMAD.SHL.U32 R3, R19, 0x80, RZ ;  /* 0x0000008013037824 */ /* 0x000fe200078e00ff */
[----:B------:R-:W-:Y:S01]  /*13850*/  PLOP3.LUT P0, PT, PT, PT, PT, 0x80, 0x0 ;  /* 0x000000000000781c */ /* 0x000fe20003f0f070 */
[----:B01----:R-:W-:Y:S01]  /*13860*/  VIADD R5, R5, 0x50 ;  /* 0x0000005005057836 */ /* 0x003fe20000000000 */
[----:B------:R-:W-:Y:S01]  /*13870*/  UIADD3.X UR5, URZ, UR47, URZ, UP0, !UPT ;  /* 0x0000002f3f057290 */ /* 0x000fe200087fe43f */
[----:B------:R-:W-:-:S11]  /*13880*/  VIADD R2, R2, 0x400 ;  /* 0x0000040002027836 */ /* 0x000fd60000000000 */
.L_x_13585:
        /* <DEDUP_REMOVED lines=12> */
.L_x_13574:
[----:B------:R-:W-:Y:S05]  /*13950*/  BSYNC B1 ;  /* 0x0000000000017941 */ /* 0x000fea0003800000 */
.L_x_13573:
[----:B------:R-:W-:Y:S01]  /*13960*/  ISETP.GT.AND P0, PT, R9, UR39, PT ;  /* 0x0000002709007c0c */ /* 0x000fe2000bf04270 */
[----:B------:R-:W-:-:S12]  /*13970*/  VIADD R6, R6, 0xfffffffe ;  /* 0xfffffffe06067836 */ /* 0x000fd80000000000 */
[----:B------:R-:W-:Y:S05]  /*13980*/  @P0 BRA `(.L_x_13586) ;  /* 0xfffffff000940947 */ /* 0x000fea000383ffff */
.L_x_13559:
[----:B------:R-:W-:Y:S05]  /*13990*/  BSYNC B0 ;  /* 0x0000000000007941 */ /* 0x000fea0003800000 */
.L_x_13544:
        /* <DEDUP_REMOVED lines=17> */
.L_x_13588:
[----:B------:R-:W-:Y:S05]  /*13ab0*/  BSYNC B0 ;  /* 0x0000000000007941 */ /* 0x000fea0003800000 */
.L_x_13587:
        /* <DEDUP_REMOVED lines=9> */
.L_x_13651:
[----:B------:R-:W-:Y:S05]  /*13b50*/  BSYNC B1 ;  /* 0x0000000000017941 */ /* 0x000fea0003800000 */
.L_x_13591:
[----:B------:R-:W-:Y:S04]  /*13b60*/  BSSY B1, `(.L_x_13593) ;  /* 0x0000007000017945 */ /* 0x000fe80003800000 */
[----:B------:R-:W-:Y:S05]  /*13b70*/  @P2 BRA `(.L_x_13594) ;  /* 0x0000000000142947 */ /* 0x000fea0003800000 */
[----:B------:R-:W-:Y:S01]  /*13b80*/  ISETP.NE.AND P0, PT, R28, RZ, PT ;  /* 0x000000ff1c00720c */ /* 0x000fe20003f05270 */
[----:B-1----:R-:W-:-:S04]  /*13b90*/  IMAD.MOV.U32 R0, RZ, RZ, 0x4000 ;  /* 0x00004000ff007424 */ /* 0x002fc800078e00ff */
[----:B------:R2:W-:Y:S08]  /*13ba0*/  SYNCS.ARRIVE.TRANS64 RZ, [R3+URZ+0x16850], R0 ;  /* 0x0168500003ff79a7 */ /* 0x0005f0000800003f */
[----:B------:R-:W-:Y:S05]  /*13bb0*/  @!P0 BRA `(.L_x_13594) ;  /* 0x0000000000048947 */ /* 0x000fea0003800000 */
[----:B------:R-:W-:Y:S01]  /*13bc0*/  BPT.TRAP 0x1 ;  /* 0x000000040000795c */ /* 0x000fe20000300000 */
.L_x_13594:
[----:B------:R-:W-:Y:S05]  /*13bd0*/  BSYNC B1 ;  /* 0x0000000000017941 */ /* 0x000fea0003800000 */
.L_x_13593:
[----:B-12---:R-:W-:Y:S01]  /*13be0*/  IMAD R0, R16, 0x4000, R17 ;  /* 0x0000400010007824 */ /* 0x006fe200078e0211 */
[----:B------:R-:W-:Y:S01]  /*13bf0*/  UIADD3 UR4, UP0, UR46, 0x470, URZ ;  /* 0x000004702e047890 */ /* 0x000fe2000ff1e03f */
[----:B------:R-:W-:Y:S01]  /*13c00*/  PLOP3.LUT P0, PT, PT, PT, PT, 0x80, 0x0 ;  /* 0x000000000000781c */ /* 0x000fe20003f0f070 */
[----:B------:R-:W-:Y:S01]  /*13c10*/  IMAD.SHL.U32 R19, R19, 0x80, RZ ;  /* 0x0000008013137824 */ /* 0x000fe200078e00ff */
[----:B------:R-:W-:Y:S01]  /*13c20*/  UMOV UR6, 0x0 ;  /* 0x0000000000067882 */ /* 0x000fe20000000000 */
[----:B0-----:R-:W-:Y:S01]  /*13c30*/  VIADD R2, R3, 0x16850 ;  /* 0x0001685003027836 */ /* 0x001fe20000000000 */
[----:B------:R-:W-:Y:S01]  /*13c40*/  UIADD3.X UR5, URZ, UR47, URZ, UP0, !UPT ;  /* 0x0000002f3f057290 */ /* 0x000fe200087fe43f */
[----:B------:R-:W-:Y:S01]  /*13c50*/  VIADD R0, R0, 0x400 ;  /* 0x0000040000007836 */ /* 0x000fe20000000000 */
[----:B------:R-:W-:Y:S01]  /*13c60*/  UMOV UR7, 0x14f00000 ;  /* 0x14f0000000077882 */ /* 0x000fe20000000000 */
[----:B------:R-:W-:-:S09]  /*13c70*/  UMOV UR10, URZ ;  /* 0x0000003f000a7c82 */ /* 0x000fd20008000000 */
.L_x_13595:
        /* <DEDUP_REMOVED lines=10> */
.L_x_13590:
[----:B------:R-:W-:Y:S05]  /*13d20*/  BSYNC B0 ;  /* 0x0000000000007941 */ /* 0x000fea0003800000 */
.L_x_13589:
[----:B------:R-:W-:-:S05]  /*13d30*/  VIADD R16, R16, 0x1 ;  /* 0x0000000110107836 */ /* 0x000fca0000000000 */
[----:B------:R-:W-:-:S04]  /*13d40*/  ISETP.NE.AND P0, PT, R16, 0x2, PT ;  /* 0x000000021000780c */ /* 0x000fc80003f05270 */
[----:B------:R-:W-:Y:S02]  /*13d50*/  SEL R3, RZ, 0x1, P0 ;  /* 0x00000001ff037807 */ /* 0x000fe40000000000 */
[----:B------:R-:W-:Y:S02]  /*13d60*/  SEL R16, R16, RZ, P0 ;  /* 0x000000ff10107207 */ /* 0x000fe40000000000 */
[----:B------:R-:W-:-:S07]  /*13d70*/  LOP3.LUT R24, R24, R3, RZ, 0x3c, !PT ;  /* 0x0000000318187212 */ /* 0x000fce00078e3cff */
.L_x_13526:
[----:B------:R-:W-:Y:S05]  /*13d80*/  BSYNC B7 ;  /* 0x0000000000077941 */ /* 0x000fea0003800000 */
.L_x_13524:
        /* <DEDUP_REMOVED lines=11> */
.L_x_13596:
[----:B------:R-:W-:-:S03]  /*13e40*/  UMOV UR4, 0xffffffff ;  /* 0xffffffff00047882 */ /* 0x000fc60000000000 */
[----:B------:R-:W-:Y:S05]  /*13e50*/  BRA.DIV UR4, `(.L_x_13598) ;  /* 0x0000001a045c7947 */ /* 0x000fea000b800000 */
[----:B------:R1:W2:Y:S02]  /*13e60*/  SHFL.IDX PT, R14, R27, RZ, 0x1f ;  /* 0x00001fff1b0e7589 */ /* 0x0002a400000e0000 */
.L_x_13654:
        /* <DEDUP_REMOVED lines=8> */
.L_x_13597:
[----:B------:R-:W-:Y:S02]  /*13ef0*/  ULDC UR4, c[0x0][0xc38] ;  /* 0x00030e0000047ab9 */ /* 0x000fe40000000800 */
[----:B-1----:R-:W-:-:S13]  /*13f00*/  ISETP.GE.AND P0, PT, R27, UR4, PT ;  /* 0x000000041b007c0c */ /* 0x002fda000bf06270 */
[----:B------:R-:W-:Y:S05]  /*13f10*/  @!P0 BRA `(.L_x_13599) ;  /* 0xffffffc400508947 */ /* 0x000fea000383ffff */
.L_x_13515:
        /* <DEDUP_REMOVED lines=11> */
.L_x_13655:
[----:B------:R-:W-:Y:S05]  /*13fd0*/  BSYNC B0 ;  /* 0x0000000000007941 */ /* 0x000fea0003800000 */
.L_x_13600:
[----:B------:R-:W-:-:S03]  /*13fe0*/  UMOV UR4, 0xffffffff ;  /* 0xffffffff00047882 */ /* 0x000fc60000000000 */
[----:B------:R-:W-:Y:S05]  /*13ff0*/  BRA.DIV UR4, `(.L_x_13602) ;  /* 0x0000001a04307947 */ /* 0x000fea000b800000 */
[----:B-1----:R-:W1:Y:S02]  /*14000*/  S2R R0, SR_TID.X ;  /* 0x0000000000007919 */ /* 0x002e640000002100 */
[----:B-1----:R-:W-:-:S04]  /*14010*/  SHF.R.U32.HI R0, RZ, 0x5, R0 ;  /* 0x00000005ff007819 */ /* 0x002fc80000011600 */
[----:B------:R-:W-:-:S05]  /*14020*/  LOP3.LUT R0, R0, 0x3, RZ, 0xc0, !PT ;  /* 0x0000000300007812 */ /* 0x000fca00078ec0ff */
[----:B------:R1:W2:Y:S02]  /*14030*/  SHFL.IDX PT, R14, R0, RZ, 0x1f ;  /* 0x00001fff000e7589 */ /* 0x0002a400000e0000 */
.L_x_13658:
[----:B--2---:R-:W-:Y:S01]  /*14040*/  ISETP.NE.AND P0, PT, R14, RZ, PT ;  /* 0x000000ff0e00720c */ /* 0x004fe20003f05270 */
[----:B------:R-:W-:-:S12]  /*14050*/  BSSY B0, `(.L_x_13603) ;  /* 0x0000024000007945 */ /* 0x000fd80003800000 */
[----:B------:R-:W-:Y:S05]  /*14060*/  @P0 BRA `(.L_x_13604) ;  /* 0x0000000000880947 */ /* 0x000fea0003800000 */
[----:B------:R-:W-:-:S03]  /*14070*/  UMOV UR4, 0xffffffff ;  /* 0xffffffff00047882 */ /* 0x000fc60000000000 */
[----:B------:R-:W-:Y:S05]  /*14080*/  BRA.DIV UR4, `(.L_x_13605) ;  /* 0x0000001a04407947 */ /* 0x000fea000b800000 */
[----:B------:R-:W-:-:S13]  /*14090*/  ELECT P6, URZ, PT ;  /* 0x00000000003f782f */ /* 0x000fda00038c0000 */
.L_x_13661:
[----:B------:R-:W-:Y:S05]  /*140a0*/  @!P6 BRA `(.L_x_13604) ;  /* 0x000000000078e947 */ /* 0x000fea0003800000 */
[----:B------:R-:W-:-:S06]  /*140b0*/  ULOP3.LUT UR4, UR38, 0x2, URZ, 0xfc, !UPT ;  /* 0x0000000226047892 */ /* 0x000fcc000f8efc3f */
[----:B-1----:R-:W-:-:S05]  /*140c0*/  IMAD.U32 R0, RZ, RZ, UR4 ;  /* 0x00000004ff007e24 */ /* 0x002fca000f8e00ff */
[----:B------:R-:W-:-:S13]  /*140d0*/  ISETP.NE.AND P2, PT, R0, 0x3, PT ;  /* 0x000000030000780c */ /* 0x000fda0003f45270 */
[----:B------:R-:W-:Y:S05]  /*140e0*/  @!P2 BRA `(.L_x_13606) ;  /* 0x000000000004a947 */ /* 0x000fea0003800000 */
[----:B------:R-:W-:Y:S01]  /*140f0*/  BPT.TRAP 0x1 ;  /* 0x000000040000795c */ /* 0x000fe20000300000 */
.L_x_13606:
        /* <DEDUP_REMOVED lines=12> */
.L_x_13662:
[----:B------:R-:W2:Y:S02]  /*141c0*/  SYNCS.PHASECHK.TRANS64.TRYWAIT P0, [R3+URZ], R0 ;  /* 0x00000000030075a7 */ /* 0x000ea4000800017f */
[----:B--2---:R-:W-:Y:S05]  /*141d0*/  @!P0 BRA `(.L_x_13608) ;  /* 0x0000001800208947 */ /* 0x004fea0003800000 */
.L_x_13663:
[----:B------:R-:W-:Y:S05]  /*141e0*/  @!P2 BRA `(.L_x_13609) ;  /* 0x000000000004a947 */ /* 0x000fea0003800000 */
[----:B------:R-:W-:Y:S01]  /*141f0*/  BPT.TRAP 0x1 ;  /* 0x000000040000795c */ /* 0x000fe20000300000 */
.L_x_13609:
[----:B--2---:R-:W-:-:S04]  /*14200*/  VIADD R3, R9, 0x16860 ;  /* 0x0001686009037836 */ /* 0x004fc80000000000 */
[----:B------:R-:W-:-:S04]  /*14210*/  IMAD R5, R16, 0x8, R3 ;  /* 0x0000000810057824 */ /* 0x000fc800078e0203 */
[----:B------:R-:W2:Y:S02]  /*14220*/  SYNCS.PHASECHK.TRANS64.TRYWAIT P0, [R5+URZ], R2 ;  /* 0x00000002050075a7 */ /* 0x000ea4000800017f */
[----:B--2---:R-:W-:Y:S05]  /*14230*/  @!P0 BRA `(.L_x_13610) ;  /* 0x00000018001c8947 */ /* 0x004fea0003800000 */
.L_x_13664:
[----:B------:R-:W-:-:S07]  /*14240*/  IMAD R3, R4, 0x8, R3 ;  /* 0x0000000804037824 */ /* 0x000fce00078e0203 */
.L_x_13611:
[----:B---3--:R3:W4:Y:S02]  /*14250*/  SYNCS.PHASECHK.TRANS64.TRYWAIT P0, [R3+URZ], R0 ;  /* 0x00000000030075a7 */ /* 0x008724000800017f */
[----:B----4-:R-:W-:Y:S05]  /*14260*/  @!P0 NANOSLEEP.SYNCS 0x989680 ;  /* 0x009896800000895d */ /* 0x010fea0003900000 */
[----:B------:R-:W4:Y:S02]  /*14270*/  @!P0 SYNCS.PHASECHK.TRANS64 P0, [R3+URZ], R0 ;  /* 0x00000000030085a7 */ /* 0x000f24000800007f */
[----:B----4-:R-:W-:Y:S05]  /*14280*/  @!P0 BRA `(.L_x_13611) ;  /* 0xfffffffc00f08947 */ /* 0x010fea000383ffff */
.L_x_13604:
[----:B------:R-:W-:Y:S05]  /*14290*/  BSYNC B0 ;  /* 0x0000000000007941 */ /* 0x000fea0003800000 */
.L_x_13603:
[----:B------:R-:W-:Y:S05]  /*142a0*/  EXIT ;  /* 0x000000000000794d */ /* 0x000fea0003800000 */
.L_x_13440:
[----:B0-----:R-:W-:-:S04]  /*142b0*/  IMAD.U32 R3, RZ, RZ, UR45 ;  /* 0x0000002dff037e24 */ /* 0x001fc8000f8e00ff */
[----:B------:R0:W1:Y:S03]  /*142c0*/  SYNCS.PHASECHK.TRANS64.TRYWAIT P1, [R3+URZ+0x16800], R0 ;  /* 0x01680000030075a7 */ /* 0x000066000802017f */
[----:B-1----:R-:W-:Y:S05]  /*142d0*/  @!P1 NANOSLEEP.SYNCS 0x989680 ;  /* 0x009896800000995d */ /* 0x002fea0003900000 */
[----:B------:R-:W1:Y:S02]  /*142e0*/  @!P1 SYNCS.PHASECHK.TRANS64 P1, [R3+URZ+0x16800], R0 ;  /* 0x01680000030095a7 */ /* 0x000e64000802007f */
[----:B-1----:R-:W-:Y:S05]  /*142f0*/  @!P1 BRA `(.L_x_13440) ;  /* 0xfffffffc00ec9947 */ /* 0x002fea000383ffff */
[----:B------:R-:W-:Y:S05]  /*14300*/  BRA `(.L_x_13612) ;  /* 0xfffffed4008c7947 */ /* 0x000fea000383ffff */
.L_x_13444:
[----:B-1----:R1:W2:Y:S02]  /*14310*/  SYNCS.PHASECHK.TRANS64.TRYWAIT P2, [R15+URZ+0x16830], R0 ;  /* 0x016830000f0075a7 */ /* 0x0022a4000804017f */
[----:B--2---:R-:W-:Y:S05]  /*14320*/  @!P2 NANOSLEEP.SYNCS 0x989680 ;  /* 0x009896800000a95d */ /* 0x004fea0003900000 */
[----:B------:R-:W2:Y:S02]  /*14330*/  @!P2 SYNCS.PHASECHK.TRANS64 P2, [R15+URZ+0x16830], R0 ;  /* 0x016830000f00a5a7 */ /* 0x000ea4000804007f */
[----:B--2---:R-:W-:Y:S05]  /*14340*/  @!P2 BRA `(.L_x_13444) ;  /* 0xfffffffc00f0a947 */ /* 0x004fea000383ffff */
[----:B------:R-:W-:Y:S05]  /*14350*/  BRA `(.L_x_13443) ;  /* 0xfffffed400b07947 */ /* 0x000fea000383ffff */
.L_x_13460:
[----:B-1----:R-:W-:-:S04]  /*14360*/  IMAD.U32 R8, RZ, RZ, UR6 ;  /* 0x00000006ff087e24 */ /* 0x002fc8000f8e00ff */
[----:B------:R1:W2:Y:S03]  /*14370*/  SYNCS.PHASECHK.TRANS64.TRYWAIT P2, [R8+URZ+0x16830], R5 ;  /* 0x01683005080075a7 */ /* 0x0002a6000804017f */
[----:B--2---:R-:W-:Y:S05]  /*14380*/  @!P2 NANOSLEEP.SYNCS 0x989680 ;  /* 0x009896800000a95d */ /* 0x004fea0003900000 */
[----:B------:R-:W2:Y:S02]  /*14390*/  @!P2 SYNCS.PHASECHK.TRANS64 P2, [R8+URZ+0x16830], R5 ;  /* 0x016830050800a5a7 */ /* 0x000ea4000804007f */
[----:B--2---:R-:W-:Y:S05]  /*143a0*/  @!P2 BRA `(.L_x_13460) ;  /* 0xfffffffc00eca947 */ /* 0x004fea000383ffff */
[----:B------:R-:W-:Y:S05]  /*143b0*/  BRA `(.L_x_13457) ;  /* 0xffffff1000207947 */ /* 0x000fea000383ffff */
.L_x_13464:
[----:B-1----:R-:W-:-:S04]  /*143c0*/  IMAD.U32 R8, RZ, RZ, UR6 ;  /* 0x00000006ff087e24 */ /* 0x002fc8000f8e00ff */
[----:B------:R1:W2:Y:S03]  /*143d0*/  SYNCS.PHASECHK.TRANS64.TRYWAIT P2, [R8+URZ+0x16850], R5 ;  /* 0x01685005080075a7 */ /* 0x0002a6000804017f */
[----:B--2---:R-:W-:Y:S05]  /*143e0*/  @!P2 NANOSLEEP.SYNCS 0x989680 ;  /* 0x009896800000a95d */ /* 0x004fea0003900000 */
[----:B------:R-:W2:Y:S02]  /*143f0*/  @!P2 SYNCS.PHASECHK.TRANS64 P2, [R8+URZ+0x16850], R5 ;  /* 0x016850050800a5a7 */ /* 0x000ea4000804007f */
[----:B--2---:R-:W-:Y:S05]  /*14400*/  @!P2 BRA `(.L_x_13464) ;  /* 0xfffffffc00eca947 */ /* 0x004fea000383ffff */
[----:B------:R-:W-:Y:S05]  /*14410*/  BRA `(.L_x_13461) ;  /* 0xffffff1000907947 */ /* 0x000fea000383ffff */
.L_x_13481:
[----:B-1----:R-:W-:-:S04]  /*14420*/  IMAD.U32 R11, RZ, RZ, UR6 ;  /* 0x00000006ff0b7e24 */ /* 0x002fc8000f8e00ff */
[----:B------:R1:W2:Y:S03]  /*14430*/  SYNCS.PHASECHK.TRANS64.TRYWAIT P3, [R11+URZ+0x16830], R4 ;  /* 0x016830040b0075a7 */ /* 0x0002a6000806017f */
[----:B--2---:R-:W-:Y:S05]  /*14440*/  @!P3 NANOSLEEP.SYNCS 0x989680 ;  /* 0x009896800000b95d */ /* 0x004fea0003900000 */
[----:B------:R-:W2:Y:S02]  /*14450*/  @!P3 SYNCS.PHASECHK.TRANS64 P3, [R11+URZ+0x16830], R4 ;  /* 0x016830040b00b5a7 */ /* 0x000ea4000806007f */
[----:B--2---:R-:W-:Y:S05]  /*14460*/  @!P3 BRA `(.L_x_13481) ;  /* 0xfffffffc00ecb947 */ /* 0x004fea000383ffff */
[----:B------:R-:W-:Y:S05]  /*14470*/  BRA `(.L_x_13478) ;  /* 0xffffff4800047947 */ /* 0x000fea000383ffff */
.L_x_13485:
[----:B-1----:R-:W-:-:S04]  /*14480*/  IMAD.U32 R11, RZ, RZ, UR6 ;  /* 0x00000006ff0b7e24 */ /* 0x002fc8000f8e00ff */
[----:B------:R1:W2:Y:S03]  /*14490*/  SYNCS.PHASECHK.TRANS64.TRYWAIT P2, [R11+URZ+0x16850], R4 ;  /* 0x016850040b0075a7 */ /* 0x0002a6000804017f */
[----:B--2---:R-:W-:Y:S05]  /*144a0*/  @!P2 NANOSLEEP.SYNCS 0x989680 ;  /* 0x009896800000a95d */ /* 0x004fea0003900000 */
[----:B------:R-:W2:Y:S02]  /*144b0*/  @!P2 SYNCS.PHASECHK.TRANS64 P2, [R11+URZ+0x16850], R4 ;  /* 0x016850040b00a5a7 */ /* 0x000ea4000804007f */
[----:B--2---:R-:W-:Y:S05]  /*144c0*/  @!P2 BRA `(.L_x_13485) ;  /* 0xfffffffc00eca947 */ /* 0x004fea000383ffff */
[----:B------:R-:W-:Y:S05]  /*144d0*/  BRA `(.L_x_13482) ;  /* 0xffffff4800747947 */ /* 0x000fea000383ffff */
.L_x_13491:
[----:B-1----:R-:W-:-:S04]  /*144e0*/  IMAD.U32 R9, RZ, RZ, UR6 ;  /* 0x00000006ff097e24 */ /* 0x002fc8000f8e00ff */
[----:B------:R1:W2:Y:S03]  /*144f0*/  SYNCS.PHASECHK.TRANS64.TRYWAIT P3, [R9+URZ+0x16830], R4 ;  /* 0x01683004090075a7 */ /* 0x0002a6000806017f */
[----:B--2---:R-:W-:Y:S05]  /*14500*/  @!P3 NANOSLEEP.SYNCS 0x989680 ;  /* 0x009896800000b95d */ /* 0x004fea0003900000 */
[----:B------:R-:W2:Y:S02]  /*14510*/  @!P3 SYNCS.PHASECHK.TRANS64 P3, [R9+URZ+0x16830], R4 ;  /* 0x016830040900b5a7 */ /* 0x000ea4000806007f */
[----:B--2---:R-:W-:Y:S05]  /*14520*/  @!P3 BRA `(.L_x_13491) ;  /* 0xfffffffc00ecb947 */ /* 0x004fea000383ffff */
[----:B------:R-:W-:Y:S05]  /*14530*/  BRA `(.L_x_13488) ;  /* 0xffffff6c00187947 */ /* 0x000fea000383ffff */
.L_x_13495:
[----:B-1----:R-:W-:-:S04]  /*14540*/  IMAD.U32 R9, RZ, RZ, UR6 ;  /* 0x00000006ff097e24 */ /* 0x002fc8000f8e00ff */
[----:B------:R1:W2:Y:S03]  /*14550*/  SYNCS.PHASECHK.TRANS64.TRYWAIT P2, [R9+URZ+0x16850], R4 ;  /* 0x01685004090075a7 */ /* 0x0002a6000804017f */
[----:B--2---:R-:W-:Y:S05]  /*14560*/  @!P2 NANOSLEEP.SYNCS 0x989680 ;  /* 0x009896800000a95d */ /* 0x004fea0003900000 */
[----:B------:R-:W2:Y:S02]  /*14570*/  @!P2 SYNCS.PHASECHK.TRANS64 P2, [R9+URZ+0x16850], R4 ;  /* 0x016850040900a5a7 */ /* 0x000ea4000804007f */
[----:B--2---:R-:W-:Y:S05]  /*14580*/  @!P2 BRA `(.L_x_13495) ;  /* 0xfffffffc00eca947 */ /* 0x004fea000383ffff */
[----:B------:R-:W-:Y:S05]  /*14590*/  BRA `(.L_x_13492) ;  /* 0xffffff6c00887947 */ /* 0x000fea000383ffff */
.L_x_13508:
[----:B-1----:R-:W-:-:S04]  /*145a0*/  IMAD.U32 R5, RZ, RZ, UR5 ;  /* 0x00000005ff057e24 */ /* 0x002fc8000f8e00ff */
[----:B------:R1:W2:Y:S03]  /*145b0*/  SYNCS.PHASECHK.TRANS64.TRYWAIT P0, [R5+URZ+0x16850], R0 ;  /* 0x01685000050075a7 */ /* 0x0002a6000800017f */
[----:B--2---:R-:W-:Y:S05]  /*145c0*/  @!P0 NANOSLEEP.SYNCS 0x989680 ;  /* 0x009896800000895d */ /* 0x004fea0003900000 */
[----:B------:R-:W2:Y:S02]  /*145d0*/  @!P0 SYNCS.PHASECHK.TRANS64 P0, [R5+URZ+0x16850], R0 ;  /* 0x01685000050085a7 */ /* 0x000ea4000800007f */
[----:B--2---:R-:W-:Y:S05]  /*145e0*/  @!P0 BRA `(.L_x_13508) ;  /* 0xfffffffc00ec8947 */ /* 0x004fea000383ffff */
[----:B------:R-:W-:Y:S05]  /*145f0*/  BRA `(.L_x_13507) ;  /* 0xffffffa000107947 */ /* 0x000fea000383ffff */
.L_x_13532:
[----:B------:R-:W-:Y:S02]  /*14600*/  IMAD.MOV.U32 R13, RZ, RZ, R20 ;  /* 0x000000ffff0d7224 */ /* 0x000fe400078e0014 */
[----:B------:R-:W-:Y:S02]  /*14610*/  IMAD.MOV.U32 R12, RZ, RZ, RZ ;  /* 0x000000ffff0c7224 */ /* 0x000fe400078e00ff */
[----:B------:R-:W-:Y:S02]  /*14620*/  IMAD.MOV.U32 R11, RZ, RZ, 0x1f ;  /* 0x0000001fff0b7424 */ /* 0x000fe400078e00ff */
[----:B------:R-:W-:-:S07]  /*14630*/  IMAD.MOV.U32 R15, RZ, RZ, -0x1 ;  /* 0xffffffffff0f7424 */ /* 0x000fce00078e00ff */
[----:B------:R-:W-:Y:S05]  /*14640*/  WARPSYNC.COLLECTIVE R15, `(.L_x_13613) ;  /* 0x000000000f087348 */ /* 0x000fea0003c00000 */
[----:B------:R0:W1:Y:S02]  /*14650*/  SHFL.IDX P6, R14, R13, R12, R11 ;  /* 0x0000000c0d0e7389 */ /* 0x00006400000c000b */
[----:B01----:R-:W-:Y:S01]  /*14660*/  ENDCOLLECTIVE ;  /* 0x000000000000791b */ /* 0x003fe20003800000 */
.L_x_13613:
[----:B------:R-:W-:Y:S05]  /*14670*/  BRA `(.L_x_13614) ;  /* 0xffffffcc000c7947 */ /* 0x000fea000383ffff */
.L_x_13534:
[----:B------:R-:W-:Y:S01]  /*14680*/  BSSY B0, `(.L_x_13615) ;  /* 0x0000006000007945 */ /* 0x000fe20003800000 */
[----:B------:R-:W-:-:S07]  /*14690*/  IMAD.MOV.U32 R15, RZ, RZ, -0x1 ;  /* 0xffffffffff0f7424 */ /* 0x000fce00078e00ff */
[----:B0-----:R-:W-:Y:S05]  /*146a0*/  WARPSYNC.COLLECTIVE R15, `(.L_x_13616) ;  /* 0x000000000f0c7348 */ /* 0x001fea0003c00000 */
[----:B------:R-:W-:Y:S02]  /*146b0*/  ELECT P6, UR62, PT ;  /* 0x00000000003e782f */ /* 0x000fe400038c0000 */
[----:B------:R-:W-:Y:S01]  /*146c0*/  MOV R14, UR62 ;  /* 0x0000003e000e7c02 */ /* 0x000fe20008000f00 */
[----:B0-----:R-:W-:Y:S10]  /*146d0*/  ENDCOLLECTIVE ;  /* 0x000000000000791b */ /* 0x001ff40003800000 */
.L_x_13616:
[----:B------:R-:W-:Y:S05]  /*146e0*/  BSYNC B0 ;  /* 0x0000000000007941 */ /* 0x000fea0003800000 */
.L_x_13615:
[----:B------:R-:W-:Y:S05]  /*146f0*/  BRA `(.L_x_13617) ;  /* 0xffffffcc000c7947 */ /* 0x000fea000383ffff */
.L_x_13536:
[----:B-1----:R1:W2:Y:S02]  /*14700*/  SYNCS.PHASECHK.TRANS64.TRYWAIT P0, [R3+URZ+0x16840], R0 ;  /* 0x01684000030075a7 */ /* 0x0022a4000800017f */
[----:B--2---:R-:W-:Y:S05]  /*14710*/  @!P0 NANOSLEEP.SYNCS 0x989680 ;  /* 0x009896800000895d */ /* 0x004fea0003900000 */
[----:B------:R-:W2:Y:S02]  /*14720*/  @!P0 SYNCS.PHASECHK.TRANS64 P0, [R3+URZ+0x16840], R0 ;  /* 0x01684000030085a7 */ /* 0x000ea4000800007f */
[----:B--2---:R-:W-:Y:S05]  /*14730*/  @!P0 BRA `(.L_x_13536) ;  /* 0xfffffffc00f08947 */ /* 0x004fea000383ffff */
[----:B------:R-:W-:Y:S05]  /*14740*/  BRA `(.L_x_13618) ;  /* 0xffffffcc00687947 */ /* 0x000fea000383ffff */
.L_x_13540:
[----:B------:R-:W-:Y:S01]  /*14750*/  IMAD.MOV.U32 R13, RZ, RZ, R5 ;  /* 0x000000ffff0d7224 */ /* 0x000fe200078e0005 */
[----:B------:R-:W-:Y:S01]  /*14760*/  LOP3.LUT R20, R20, 0x7f, RZ, 0xc0, !PT ;  /* 0x0000007f14147812 */ /* 0x000fe200078ec0ff */
[----:B------:R-:W-:Y:S02]  /*14770*/  IMAD.MOV.U32 R12, RZ, RZ, RZ ;  /* 0x000000ffff0c7224 */ /* 0x000fe400078e00ff */
[----:B------:R-:W-:Y:S01]  /*14780*/  IMAD.MOV.U32 R11, RZ, RZ, 0x181f ;  /* 0x0000181fff0b7424 */ /* 0x000fe200078e00ff */
[----:B------:R-:W-:Y:S01]  /*14790*/  SHF.R.U32.HI R20, RZ, 0x3, R20 ;  /* 0x00000003ff147819 */ /* 0x000fe20000011614 */
[----:B------:R-:W-:-:S04]  /*147a0*/  IMAD.MOV.U32 R15, RZ, RZ, -0x1 ;  /* 0xffffffffff0f7424 */ /* 0x000fc800078e00ff */
[----:B------:R-:W-:-:S07]  /*147b0*/  VIADD R6, R20, UR41 ;  /* 0x0000002914067c36 */ /* 0x000fce0008000000 */
[----:B------:R-:W-:Y:S05]  /*147c0*/  WARPSYNC.COLLECTIVE R15, `(.L_x_13619) ;  /* 0x000000000f087348 */ /* 0x000fea0003c00000 */
[----:B------:R0:W1:Y:S02]  /*147d0*/  SHFL.IDX P6, R14, R13, R12, R11 ;  /* 0x0000000c0d0e7389 */ /* 0x00006400000c000b */
[----:B01----:R-:W-:Y:S01]  /*147e0*/  ENDCOLLECTIVE ;  /* 0x000000000000791b */ /* 0x003fe20003800000 */
.L_x_13619:
[----:B------:R-:W-:Y:S02]  /*147f0*/  VIADD R10, R6, 0x10 ;  /* 0x00000010060a7836 */ /* 0x000fe40000000000 */
[----:B------:R-:W-:Y:S02]  /*14800*/  IMAD.MOV.U32 R13, RZ, RZ, R0 ;  /* 0x000000ffff0d7224 */ /* 0x000fe400078e0000 */
[----:B------:R-:W-:-:S07]  /*14810*/  IMAD.MOV.U32 R2, RZ, RZ, R14 ;  /* 0x000000ffff027224 */ /* 0x000fce00078e000e */
[----:B------:R-:W-:Y:S05]  /*14820*/  WARPSYNC.COLLECTIVE R15, `(.L_x_13620) ;  /* 0x000000000f087348 */ /* 0x000fea0003c00000 */
[----:B------:R0:W1:Y:S02]  /*14830*/  SHFL.IDX P6, R14, R13, R12, R11 ;  /* 0x0000000c0d0e7389 */ /* 0x00006400000c000b */
[----:B01----:R-:W-:Y:S01]  /*14840*/  ENDCOLLECTIVE ;  /* 0x000000000000791b */ /* 0x003fe20003800000 */
.L_x_13620:
        /* <DEDUP_REMOVED lines=11> */
.L_x_13621:
        /* <DEDUP_REMOVED lines=10> */
.L_x_13622:
[----:B------:R-:W-:Y:S02]  /*149a0*/  IMAD.MOV.U32 R13, RZ, RZ, R5 ;  /* 0x000000ffff0d7224 */ /* 0x000fe400078e0005 */
[----:B------:R-:W-:Y:S02]  /*149b0*/  IMAD.MOV.U32 R12, RZ, RZ, 0x2 ;  /* 0x00000002ff0c7424 */ /* 0x000fe400078e00ff */
[----:B------:R-:W-:-:S07]  /*149c0*/  IMAD.MOV.U32 R10, RZ, RZ, R14 ;  /* 0x000000ffff0a7224 */ /* 0x000fce00078e000e */
[----:B------:R-:W-:Y:S05]  /*149d0*/  WARPSYNC.COLLECTIVE R15, `(.L_x_13623) ;  /* 0x000000000f087348 */ /* 0x000fea0003c00000 */
[----:B------:R0:W1:Y:S02]  /*149e0*/  SHFL.IDX P6, R14, R13, R12, R11 ;  /* 0x0000000c0d0e7389 */ /* 0x00006400000c000b */
[----:B01----:R-:W-:Y:S01]  /*149f0*/  ENDCOLLECTIVE ;  /* 0x000000000000791b */ /* 0x003fe20003800000 */
.L_x_13623:
[----:B------:R-:W-:-:S05]  /*14a00*/  @!P1 LEA R10, P2, R21, R10, 0x1 ;  /* 0x0000000a150a9211 */ /* 0x000fca00078408ff */
[----:B------:R-:W-:Y:S02]  /*14a10*/  @!P1 IMAD.X R3, RZ, RZ, R2, P2 ;  /* 0x000000ffff039224 */ /* 0x000fe400010e0602 */
        /* <DEDUP_REMOVED lines=8> */
[----:B------:R-:W-:-:S02]  /*14aa0*/  VIADD R10, R6, 0x30 ;  /* 0x00000030060a7836 */ /* 0x000fc40000000000 */
[----:B------:R-:W-:-:S10]  /*14ab0*/  IMAD.MOV.U32 R9, RZ, RZ, R14 ;  /* 0x000000ffff097224 */ /* 0x000fd400078e000e */
[----:B0-----:R-:W-:Y:S05]  /*14ac0*/  WARPSYNC.COLLECTIVE R15, `(.L_x_13624) ;  /* 0x000000000f087348 */ /* 0x001fea0003c00000 */
[----:B------:R1:W2:Y:S02]  /*14ad0*/  SHFL.IDX P6, R14, R13, R12, R11 ;  /* 0x0000000c0d0e7389 */ /* 0x0002a400000c000b */
[----:B012---:R-:W-:Y:S01]  /*14ae0*/  ENDCOLLECTIVE ;  /* 0x000000000000791b */ /* 0x007fe20003800000 */
.L_x_13624:
[----:B------:R-:W-:Y:S02]  /*14af0*/  IMAD.MOV.U32 R13, RZ, RZ, R5 ;  /* 0x000000ffff0d7224 */ /* 0x000fe400078e0005 */
[----:B------:R-:W-:Y:S01]  /*14b00*/  IMAD.MOV.U32 R12, RZ, RZ, 0x3 ;  /* 0x00000003ff0c7424 */ /* 0x000fe200078e00ff */
[----:B------:R-:W-:-:S13]  /*14b10*/  @!P1 LEA R2, P2, R21, R14, 0x1 ;  /* 0x0000000e15029211 */ /* 0x000fda00078408ff */
[----:B------:R-:W-:Y:S05]  /*14b20*/  WARPSYNC.COLLECTIVE R15, `(.L_x_13625) ;  /* 0x000000000f087348 */ /* 0x000fea0003c00000 */
[----:B------:R0:W1:Y:S02]  /*14b30*/  SHFL.IDX P6, R14, R13, R12, R11 ;  /* 0x0000000c0d0e7389 */ /* 0x00006400000c000b */
[----:B01----:R-:W-:Y:S01]  /*14b40*/  ENDCOLLECTIVE ;  /* 0x000000000000791b */ /* 0x003fe20003800000 */
.L_x_13625:
[----:B------:R-:W-:-:S05]  /*14b50*/  @!P1 IMAD.X R3, RZ, RZ, R9, P2 ;  /* 0x000000ffff039224 */ /* 0x000fca00010e0609 */
        /* <DEDUP_REMOVED lines=10> */
.L_x_13626:
[----:B------:R-:W-:Y:S02]  /*14c00*/  IMAD.MOV.U32 R13, RZ, RZ, R5 ;  /* 0x000000ffff0d7224 */ /* 0x000fe400078e0005 */
[----:B------:R-:W-:Y:S02]  /*14c10*/  IMAD.MOV.U32 R12, RZ, RZ, 0x4 ;  /* 0x00000004ff0c7424 */ /* 0x000fe400078e00ff */
[----:B------:R-:W-:-:S07]  /*14c20*/  IMAD.MOV.U32 R10, RZ, RZ, R14 ;  /* 0x000000ffff0a7224 */ /* 0x000fce00078e000e */
[----:B------:R-:W-:Y:S05]  /*14c30*/  WARPSYNC.COLLECTIVE R15, `(.L_x_13627) ;  /* 0x000000000f087348 */ /* 0x000fea0003c00000 */
[----:B------:R0:W1:Y:S02]  /*14c40*/  SHFL.IDX P6, R14, R13, R12, R11 ;  /* 0x0000000c0d0e7389 */ /* 0x00006400000c000b */
[----:B01----:R-:W-:Y:S01]  /*14c50*/  ENDCOLLECTIVE ;  /* 0x000000000000791b */ /* 0x003fe20003800000 */
.L_x_13627:
        /* <DEDUP_REMOVED lines=15> */
.L_x_13628:
[----:B------:R-:W-:Y:S02]  /*14d50*/  IMAD.MOV.U32 R13, RZ, RZ, R5 ;  /* 0x000000ffff0d7224 */ /* 0x000fe400078e0005 */
[----:B------:R-:W-:Y:S01]  /*14d60*/  IMAD.MOV.U32 R12, RZ, RZ, 0x5 ;  /* 0x00000005ff0c7424 */ /* 0x000fe200078e00ff */
[----:B------:R-:W-:-:S13]  /*14d70*/  @!P1 LEA R2, P2, R21, R14, 0x1 ;  /* 0x0000000e15029211 */ /* 0x000fda00078408ff */
[----:B------:R-:W-:Y:S05]  /*14d80*/  WARPSYNC.COLLECTIVE R15, `(.L_x_13629) ;  /* 0x000000000f087348 */ /* 0x000fea0003c00000 */
[----:B------:R0:W1:Y:S02]  /*14d90*/  SHFL.IDX P6, R14, R13, R12, R11 ;  /* 0x0000000c0d0e7389 */ /* 0x00006400000c000b */
[----:B01----:R-:W-:Y:S01]  /*14da0*/  ENDCOLLECTIVE ;  /* 0x000000000000791b */ /* 0x003fe20003800000 */
.L_x_13629:
        /* <DEDUP_REMOVED lines=11> */
.L_x_13630:
[----:B------:R-:W-:Y:S02]  /*14e60*/  IMAD.MOV.U32 R13, RZ, RZ, R5 ;  /* 0x000000ffff0d7224 */ /* 0x000fe400078e0005 */
[----:B------:R-:W-:Y:S02]  /*14e70*/  IMAD.MOV.U32 R12, RZ, RZ, 0x6 ;  /* 0x00000006ff0c7424 */ /* 0x000fe400078e00ff */
[----:B------:R-:W-:-:S07]  /*14e80*/  IMAD.MOV.U32 R10, RZ, RZ, R14 ;  /* 0x000000ffff0a7224 */ /* 0x000fce00078e000e */
[----:B------:R-:W-:Y:S05]  /*14e90*/  WARPSYNC.COLLECTIVE R15, `(.L_x_13631) ;  /* 0x000000000f087348 */ /* 0x000fea0003c00000 */
[----:B------:R0:W1:Y:S02]  /*14ea0*/  SHFL.IDX P6, R14, R13, R12, R11 ;  /* 0x0000000c0d0e7389 */ /* 0x00006400000c000b */
[----:B01----:R-:W-:Y:S01]  /*14eb0*/  ENDCOLLECTIVE ;  /* 0x000000000000791b */ /* 0x003fe20003800000 */
.L_x_13631:
        /* <DEDUP_REMOVED lines=14> */
.L_x_13632:
[----:B------:R-:W-:Y:S02]  /*14fa0*/  IMAD.MOV.U32 R13, RZ, RZ, R5 ;  /* 0x000000ffff0d7224 */ /* 0x000fe400078e0005 */
[----:B------:R-:W-:Y:S01]  /*14fb0*/  IMAD.MOV.U32 R12, RZ, RZ, 0x7 ;  /* 0x00000007ff0c7424 */ /* 0x000fe200078e00ff */
[----:B------:R-:W-:-:S13]  /*14fc0*/  @!P1 LEA R2, P2, R21, R14, 0x1 ;  /* 0x0000000e15029211 */ /* 0x000fda00078408ff */
[----:B------:R-:W-:Y:S05]  /*14fd0*/  WARPSYNC.COLLECTIVE R15, `(.L_x_13633) ;  /* 0x000000000f087348 */ /* 0x000fea0003c00000 */
[----:B------:R0:W1:Y:S02]  /*14fe0*/  SHFL.IDX P6, R14, R13, R12, R11 ;  /* 0x0000000c0d0e7389 */ /* 0x00006400000c000b */
[----:B01----:R-:W-:Y:S01]  /*14ff0*/  ENDCOLLECTIVE ;  /* 0x000000000000791b */ /* 0x003fe20003800000 */
.L_x_13633:
[----:B------:R-:W-:-:S05]  /*15000*/  @!P1 IMAD.X R3, RZ, RZ, R9, P2 ;  /* 0x000000ffff039224 */ /* 0x000fca00010e0609 */
[----:B------:R-:W-:Y:S01]  /*15010*/  @!PT LDS RZ, [RZ] ;  /* 0x00000000fffff984 */ /* 0x000fe20000000800 */
[----:B------:R-:W-:Y:S01]  /*15020*/  @!PT LDS RZ, [RZ] ;  /* 0x00000000fffff984 */ /* 0x000fe20000000800 */
[----:B------:R-:W-:Y:S01]  /*15030*/  @!PT LDS RZ, [RZ] ;  /* 0x00000000fffff984 */ /* 0x000fe20000000800 */
[----:B------:R0:W-:Y:S01]  /*15040*/  @!P1 LDGSTS.E.BYPASS.LTC128B.128 [R26+0xb400], desc[UR48][R2.64], !P0 ;  /* 0x0b400000021a9fae */ /* 0x0001e2000c101d70 */
[----:B------:R-:W-:Y:S02]  /*15050*/  IMAD.MOV.U32 R13, RZ, RZ, R0 ;  /* 0x000000ffff0d7224 */ /* 0x000fe400078e0000 */
[----:B------:R-:W-:-:S05]  /*15060*/  VIADD R0, R6, 0x70 ;  /* 0x0000007006007836 */ /* 0x000fca0000000000 */
[----:B------:R-:W-:Y:S01]  /*15070*/  ISETP.GE.AND P1, PT, R0, R7, PT ;  /* 0x000000070000720c */ /* 0x000fe20003f26270 */
[----:B------:R-:W-:Y:S02]  /*15080*/  VIADD R0, R6, 0x80 ;  /* 0x0000008006007836 */ /* 0x000fe40000000000 */
[----:B------:R-:W-:-:S10]  /*15090*/  IMAD.MOV.U32 R10, RZ, RZ, R14 ;  /* 0x000000ffff0a7224 */ /* 0x000fd400078e000e */
[----:B0-----:R-:W-:Y:S05]  /*150a0*/  WARPSYNC.COLLECTIVE R15, `(.L_x_13634) ;  /* 0x000000000f087348 */ /* 0x001fea0003c00000 */
[----:B------:R1:W2:Y:S02]  /*150b0*/  SHFL.IDX P6, R14, R13, R12, R11 ;  /* 0x0000000c0d0e7389 */ /* 0x0002a400000c000b */
[----:B012---:R-:W-:Y:S01]  /*150c0*/  ENDCOLLECTIVE ;  /* 0x000000000000791b */ /* 0x007fe20003800000 */
.L_x_13634:
[----:B------:R-:W-:Y:S02]  /*150d0*/  IMAD.MOV.U32 R13, RZ, RZ, R8 ;  /* 0x000000ffff0d7224 */ /* 0x000fe400078e0008 */
[----:B------:R-:W-:Y:S02]  /*150e0*/  IMAD.MOV.U32 R12, RZ, RZ, RZ ;  /* 0x000000ffff0c7224 */ /* 0x000fe400078e00ff */
[----:B------:R-:W-:-:S07]  /*150f0*/  IMAD.MOV.U32 R20, RZ, RZ, R14 ;  /* 0x000000ffff147224 */ /* 0x000fce00078e000e */
[----:B------:R-:W-:Y:S05]  /*15100*/  WARPSYNC.COLLECTIVE R15, `(.L_x_13635) ;  /* 0x000000000f087348 */ /* 0x000fea0003c00000 */
[----:B------:R0:W1:Y:S02]  /*15110*/  SHFL.IDX P6, R14, R13, R12, R11 ;  /* 0x0000000c0d0e7389 */ /* 0x00006400000c000b */
[----:B01----:R-:W-:Y:S01]  /*15120*/  ENDCOLLECTIVE ;  /* 0x000000000000791b */ /* 0x003fe20003800000 */
.L_x_13635:
[----:B------:R-:W-:-:S05]  /*15130*/  @!P1 LEA R2, P2, R21, R20, 0x1 ;  /* 0x0000001415029211 */ /* 0x000fca00078408ff */
[----:B------:R-:W-:-:S05]  /*15140*/  @!P1 IMAD.X R3, RZ, RZ, R10, P2 ;  /* 0x000000ffff039224 */ /* 0x000fca00010e060a */
[----:B------:R-:W-:Y:S01]  /*15150*/  @!PT LDS RZ, [RZ] ;  /* 0x00000000fffff984 */ /* 0x000fe20000000800 */
[----:B------:R-:W-:Y:S01]  /*15160*/  @!PT LDS RZ, [RZ] ;  /* 0x00000000fffff984 */ /* 0x000fe20000000800 */
[----:B------:R-:W-:Y:S01]  /*15170*/  @!PT LDS RZ, [RZ] ;  /* 0x00000000fffff984 */ /* 0x000fe20000000800 */
[----:B------:R0:W-:Y:S01]  /*15180*/  @!P1 LDGSTS.E.BYPASS.LTC128B.128 [R26+0xbc00], desc[UR48][R2.64], !P0 ;  /* 0x0bc00000021a9fae */ /* 0x0001e2000c101d70 */
[----:B------:R-:W-:Y:S01]  /*15190*/  IMAD.MOV.U32 R13, RZ, RZ, R4 ;  /* 0x000000ffff0d7224 */ /* 0x000fe200078e0004 */
[----:B------:R-:W-:Y:S01]  /*151a0*/  ISETP.GE.AND P1, PT, R0, R7, PT ;  /* 0x000000070000720c */ /* 0x000fe20003f26270 */
[----:B------:R-:W-:Y:S02]  /*151b0*/  VIADD R0, R6, 0x90 ;  /* 0x0000009006007836 */ /* 0x000fe40000000000 */
[----:B------:R-:W-:-:S10]  /*151c0*/  IMAD.MOV.U32 R9, RZ, RZ, R14 ;  /* 0x000000ffff097224 */ /* 0x000fd400078e000e */
[----:B0-----:R-:W-:Y:S05]  /*151d0*/  WARPSYNC.COLLECTIVE R15, `(.L_x_13636) ;  /* 0x000000000f087348 */ /* 0x001fea0003c00000 */
[----:B------:R1:W2:Y:S02]  /*151e0*/  SHFL.IDX P6, R14, R13, R12, R11 ;  /* 0x0000000c0d0e7389 */ /* 0x0002a400000c000b */
[----:B012---:R-:W-:Y:S01]  /*151f0*/  ENDCOLLECTIVE ;  /* 0x000000000000791b */ /* 0x007fe20003800000 */
.L_x_13636:
[----:B------:R-:W-:Y:S02]  /*15200*/  IMAD.MOV.U32 R13, RZ, RZ, R8 ;  /* 0x000000ffff0d7224 */ /* 0x000fe400078e0008 */
[----:B------:R-:W-:Y:S01]  /*15210*/  IMAD.MOV.U32 R12, RZ, RZ, 0x1 ;  /* 0x00000001ff0c7424 */ /* 0x000fe200078e00ff */
[----:B------:R-:W-:-:S13]  /*15220*/  @!P1 LEA R2, P2, R21, R14, 0x1 ;  /* 0x0000000e15029211 */ /* 0x000fda00078408ff */
[----:B------:R-:W-:Y:S05]  /*15230*/  WARPSYNC.COLLECTIVE R15, `(.L_x_13637) ;  /* 0x000000000f087348 */ /* 0x000fea0003c00000 */
[----:B------:R0:W1:Y:S02]  /*15240*/  SHFL.IDX P6, R14, R13, R12, R11 ;  /* 0x0000000c0d0e7389 */ /* 0x00006400000c000b */
[----:B01----:R-:W-:Y:S01]  /*15250*/  ENDCOLLECTIVE ;  /* 0x000000000000791b */ /* 0x003fe20003800000 */
.L_x_13637:
[----:B------:R-:W-:-:S05]  /*15260*/  @!P1 IMAD.X R3, RZ, RZ, R9, P2 ;  /* 0x000000ffff039224 */ /* 0x000fca00010e0609 */
[----:B------:R-:W-:Y:S01]  /*15270*/  @!PT LDS RZ, [RZ] ;  /* 0x00000000fffff984 */ /* 0x000fe20000000800 */
[----:B------:R-:W-:Y:S01]  /*15280*/  @!PT LDS RZ, [RZ] ;  /* 0x00000000fffff984 */ /* 0x000fe20000000800 */
[----:B------:R-:W-:Y:S01]  /*15290*/  @!PT LDS RZ, [RZ] ;  /* 0x00000000fffff984 */ /* 0x000fe20000000800 */
[----:B------:R0:W-:Y:S01]  /*152a0*/  @!P1 LDGSTS.E.BYPASS.LTC128B.128 [R26+0xc400], desc[UR48][R2.64], !P0 ;  /* 0x0c400000021a9fae */ /* 0x0001e2000c101d70 */
[----:B------:R-:W-:Y:S01]  /*152b0*/  ISETP.GE.AND P1, PT, R0, R7, PT ;  /* 0x000000070000720c */ /* 0x000fe20003f26270 */
[----:B------:R-:W-:Y:S02]  /*152c0*/  IMAD.MOV.U32 R13, RZ, RZ, R4 ;  /* 0x000000ffff0d7224 */ /* 0x000fe400078e0004 */
[----:B------:R-:W-:-:S10]  /*152d0*/  IMAD.MOV.U32 R5, RZ, RZ, R14 ;  /* 0x000000ffff057224 */ /* 0x000fd400078e000e */
[----:B0-----:R-:W-:Y:S05]  /*152e0*/  WARPSYNC.COLLECTIVE R15, `(.L_x_13638) ;  /* 0x000000000f087348 */ /* 0x001fea0003c00000 */
[----:B------:R1:W2:Y:S02]  /*152f0*/  SHFL.IDX P6, R14, R13, R12, R11 ;  /* 0x0000000c0d0e7389 */ /* 0x0002a400000c000b */
[----:B012---:R-:W-:Y:S01]  /*15300*/  ENDCOLLECTIVE ;  /* 0x000000000000791b */ /* 0x007fe20003800000 */
.L_x_13638:
[----:B------:R-:W-:Y:S02]  /*15310*/  IMAD.MOV.U32 R13, RZ, RZ, R8 ;  /* 0x000000ffff0d7224 */ /* 0x000fe400078e0008 */
[----:B------:R-:W-:Y:S02]  /*15320*/  IMAD.MOV.U32 R12, RZ, RZ, 0x2 ;  /* 0x00000002ff0c7424 */ /* 0x000fe400078e00ff */
[----:B------:R-:W-:-:S07]  /*15330*/  IMAD.MOV.U32 R9, RZ, RZ, R14 ;  /* 0x000000ffff097224 */ /* 0x000fce00078e000e */
[----:B------:R-:W-:Y:S05]  /*15340*/  WARPSYNC.COLLECTIVE R15, `(.L_x_13639) ;  /* 0x000000000f087348 */ /* 0x000fea0003c00000 */
[----:B------:R0:W1:Y:S02]  /*15350*/  SHFL.IDX P6, R14, R13, R12, R11 ;  /* 0x0000000c0d0e7389 */ /* 0x00006400000c000b */
[----:B01----:R-:W-:Y:S01]  /*15360*/  ENDCOLLECTIVE ;  /* 0x000000000000791b */ /* 0x003fe20003800000 */
.L_x_13639:
[----:B------:R-:W-:-:S05]  /*15370*/  @!P1 LEA R2, P2, R21, R9, 0x1 ;  /* 0x0000000915029211 */ /* 0x000fca00078408ff */
        /* <DEDUP_REMOVED lines=10> */
.L_x_13640:
[----:B------:R-:W-:-:S05]  /*15420*/  VIADD R2, R6, 0xa0 ;  /* 0x000000a006027836 */ /* 0x000fca0000000000 */
[----:B------:R-:W-:Y:S01]  /*15430*/  ISETP.GE.AND P1, PT, R2, R7, PT ;  /* 0x000000070200720c */ /* 0x000fe20003f26270 */
[----:B------:R-:W-:Y:S02]  /*15440*/  IMAD.MOV.U32 R13, RZ, RZ, R8 ;  /* 0x000000ffff0d7224 */ /* 0x000fe400078e0008 */
[----:B------:R-:W-:-:S10]  /*15450*/  IMAD.MOV.U32 R12, RZ, RZ, 0x3 ;  /* 0x00000003ff0c7424 */ /* 0x000fd400078e00ff */
[----:B------:R-:W-:-:S13]  /*15460*/  @!P1 LEA R2, P2, R21, R14, 0x1 ;  /* 0x0000000e15029211 */ /* 0x000fda00078408ff */
[----:B------:R-:W-:Y:S05]  /*15470*/  WARPSYNC.COLLECTIVE R15, `(.L_x_13641) ;  /* 0x000000000f087348 */ /* 0x000fea0003c00000 */
[----:B------:R0:W1:Y:S02]  /*15480*/  SHFL.IDX P6, R14, R13, R12, R11 ;  /* 0x0000000c0d0e7389 */ /* 0x00006400000c000b */
[----:B01----:R-:W-:Y:S01]  /*15490*/  ENDCOLLECTIVE ;  /* 0x000000000000791b */ /* 0x003fe20003800000 */
.L_x_13641:
        /* <DEDUP_REMOVED lines=10> */
.L_x_13642:
[----:B------:R-:W-:Y:S05]  /*15540*/  BRA `(.L_x_13643) ;  /* 0xffffffcc002c7947 */ /* 0x000fea000383ffff */
.L_x_13543:
[----:B0-----:R0:W1:Y:S02]  /*15550*/  SYNCS.PHASECHK.TRANS64.TRYWAIT P0, [R17+URZ+0x16820], R2 ;  /* 0x01682002110075a7 */ /* 0x001064000800017f */
[----:B-1----:R-:W-:Y:S05]  /*15560*/  @!P0 NANOSLEEP.SYNCS 0x989680 ;  /* 0x009896800000895d */ /* 0x002fea0003900000 */
[----:B------:R-:W1:Y:S02]  /*15570*/  @!P0 SYNCS.PHASECHK.TRANS64 P0, [R17+URZ+0x16820], R2 ;  /* 0x01682002110085a7 */ /* 0x000e64000800007f */
[----:B-1----:R-:W-:Y:S05]  /*15580*/  @!P0 BRA `(.L_x_13543) ;  /* 0xfffffffc00f08947 */ /* 0x002fea000383ffff */
[----:B------:R-:W-:Y:S05]  /*15590*/  BRA `(.L_x_13644) ;  /* 0xffffffcc00847947 */ /* 0x000fea000383ffff */
.L_x_13550:
[----:B0-----:R0:W1:Y:S02]  /*155a0*/  SYNCS.PHASECHK.TRANS64.TRYWAIT P0, [R3+URZ+0x16840], R2 ;  /* 0x01684002030075a7 */ /* 0x001064000800017f */
[----:B-1----:R-:W-:Y:S05]  /*155b0*/  @!P0 NANOSLEEP.SYNCS 0x989680 ;  /* 0x009896800000895d */ /* 0x002fea0003900000 */
[----:B------:R-:W1:Y:S02]  /*155c0*/  @!P0 SYNCS.PHASECHK.TRANS64 P0, [R3+URZ+0x16840], R2 ;  /* 0x01684002030085a7 */ /* 0x000e64000800007f */
[----:B-1----:R-:W-:Y:S05]  /*155d0*/  @!P0 BRA `(.L_x_13550) ;  /* 0xfffffffc00f08947 */ /* 0x002fea000383ffff */
[----:B------:R-:W-:Y:S05]  /*155e0*/  BRA `(.L_x_13645) ;  /* 0xffffffd000387947 */ /* 0x000fea000383ffff */
.L_x_13555:
[----:B0-----:R0:W1:Y:S02]  /*155f0*/  SYNCS.PHASECHK.TRANS64.TRYWAIT P0, [R2+URZ+0x60], R3 ;  /* 0x00006003020075a7 */ /* 0x001064000800017f */
[----:B-1----:R-:W-:Y:S05]  /*15600*/  @!P0 NANOSLEEP.SYNCS 0x989680 ;  /* 0x009896800000895d */ /* 0x002fea0003900000 */
[----:B------:R-:W1:Y:S02]  /*15610*/  @!P0 SYNCS.PHASECHK.TRANS64 P0, [R2+URZ+0x60], R3 ;  /* 0x00006003020085a7 */ /* 0x000e64000800007f */
[----:B-1----:R-:W-:Y:S05]  /*15620*/  @!P0 BRA `(.L_x_13555) ;  /* 0xfffffffc00f08947 */ /* 0x002fea000383ffff */
[----:B------:R-:W-:Y:S05]  /*15630*/  BRA `(.L_x_13646) ;  /* 0xffffffd000b07947 */ /* 0x000fea000383ffff */
.L_x_13564:
[----:B0-----:R0:W1:Y:S02]  /*15640*/  SYNCS.PHASECHK.TRANS64.TRYWAIT P0, [R3+URZ+0x16840], R2 ;  /* 0x01684002030075a7 */ /* 0x001064000800017f */
[----:B-1----:R-:W-:Y:S05]  /*15650*/  @!P0 NANOSLEEP.SYNCS 0x989680 ;  /* 0x009896800000895d */ /* 0x002fea0003900000 */
[----:B------:R-:W1:Y:S02]  /*15660*/  @!P0 SYNCS.PHASECHK.TRANS64 P0, [R3+URZ+0x16840], R2 ;  /* 0x01684002030085a7 */ /* 0x000e64000800007f */
[----:B-1----:R-:W-:Y:S05]  /*15670*/  @!P0 BRA `(.L_x_13564) ;  /* 0xfffffffc00f08947 */ /* 0x002fea000383ffff */
[----:B------:R-:W-:Y:S05]  /*15680*/  BRA `(.L_x_13647) ;  /* 0xffffffd400f07947 */ /* 0x000fea000383ffff */
.L_x_13569:
[----:B0-----:R0:W1:Y:S02]  /*15690*/  SYNCS.PHASECHK.TRANS64.TRYWAIT P0, [R5+URZ+0x60], R24 ;  /* 0x00006018050075a7 */ /* 0x001064000800017f */
[----:B-1----:R-:W-:Y:S05]  /*156a0*/  @!P0 NANOSLEEP.SYNCS 0x989680 ;  /* 0x009896800000895d */ /* 0x002fea0003900000 */
[----:B------:R-:W1:Y:S02]  /*156b0*/  @!P0 SYNCS.PHASECHK.TRANS64 P0, [R5+URZ+0x60], R24 ;  /* 0x00006018050085a7 */ /* 0x000e64000800007f */
[----:B-1----:R-:W-:Y:S05]  /*156c0*/  @!P0 BRA `(.L_x_13569) ;  /* 0xfffffffc00f08947 */ /* 0x002fea000383ffff */
[----:B------:R-:W-:Y:S05]  /*156d0*/  BRA `(.L_x_13648) ;  /* 0xffffffd800687947 */ /* 0x000fea000383ffff */
.L_x_13577:
[----:B0-----:R0:W1:Y:S02]  /*156e0*/  SYNCS.PHASECHK.TRANS64.TRYWAIT P0, [R2+URZ+0x16840], R3 ;  /* 0x01684003020075a7 */ /* 0x001064000800017f */
[----:B-1----:R-:W-:Y:S05]  /*156f0*/  @!P0 NANOSLEEP.SYNCS 0x989680 ;  /* 0x009896800000895d */ /* 0x002fea0003900000 */
[----:B------:R-:W1:Y:S02]  /*15700*/  @!P0 SYNCS.PHASECHK.TRANS64 P0, [R2+URZ+0x16840], R3 ;  /* 0x01684003020085a7 */ /* 0x000e64000800007f */
[----:B-1----:R-:W-:Y:S05]  /*15710*/  @!P0 BRA `(.L_x_13577) ;  /* 0xfffffffc00f08947 */ /* 0x002fea000383ffff */
[----:B------:R-:W-:Y:S05]  /*15720*/  BRA `(.L_x_13649) ;  /* 0xffffffdc00747947 */ /* 0x000fea000383ffff */
.L_x_13582:
[----:B0-----:R0:W1:Y:S02]  /*15730*/  SYNCS.PHASECHK.TRANS64.TRYWAIT P0, [R5+URZ+0x60], R8 ;  /* 0x00006008050075a7 */ /* 0x001064000800017f */
[----:B-1----:R-:W-:Y:S05]  /*15740*/  @!P0 NANOSLEEP.SYNCS 0x989680 ;  /* 0x009896800000895d */ /* 0x002fea0003900000 */
[----:B------:R-:W1:Y:S02]  /*15750*/  @!P0 SYNCS.PHASECHK.TRANS64 P0, [R5+URZ+0x60], R8 ;  /* 0x00006008050085a7 */ /* 0x000e64000800007f */
[----:B-1----:R-:W-:Y:S05]  /*15760*/  @!P0 BRA `(.L_x_13582) ;  /* 0xfffffffc00f08947 */ /* 0x002fea000383ffff */
[----:B------:R-:W-:Y:S05]  /*15770*/  BRA `(.L_x_13650) ;  /* 0xffffffdc00f07947 */ /* 0x000fea000383ffff */
.L_x_13592:
[----:B-1----:R1:W2:Y:S02]  /*15780*/  SYNCS.PHASECHK.TRANS64.TRYWAIT P0, [R3+URZ+0x16860], R0 ;  /* 0x01686000030075a7 */ /* 0x0022a4000800017f */
[----:B--2---:R-:W-:Y:S05]  /*15790*/  @!P0 NANOSLEEP.SYNCS 0x989680 ;  /* 0x009896800000895d */ /* 0x004fea0003900000 */
[----:B------:R-:W2:Y:S02]  /*157a0*/  @!P0 SYNCS.PHASECHK.TRANS64 P0, [R3+URZ+0x16860], R0 ;  /* 0x01686000030085a7 */ /* 0x000ea4000800007f */
[----:B--2---:R-:W-:Y:S05]  /*157b0*/  @!P0 BRA `(.L_x_13592) ;  /* 0xfffffffc00f08947 */ /* 0x004fea000383ffff */
[----:B------:R-:W-:Y:S05]  /*157c0*/  BRA `(.L_x_13651) ;  /* 0xffffffe000e07947 */ /* 0x000fea000383ffff */
.L_x_13598:
        /* <DEDUP_REMOVED lines=8> */
.L_x_13653:
[----:B------:R-:W-:Y:S05]  /*15850*/  BSYNC B0 ;  /* 0x0000000000007941 */ /* 0x000fea0003800000 */
.L_x_13652:
[----:B------:R-:W-:Y:S05]  /*15860*/  BRA `(.L_x_13654) ;  /* 0xffffffe400807947 */ /* 0x000fea000383ffff */
.L_x_13601:
[----:B-1----:R1:W2:Y:S02]  /*15870*/  SYNCS.PHASECHK.TRANS64.TRYWAIT P0, [R9+URZ+0x16820], R0 ;  /* 0x01682000090075a7 */ /* 0x0022a4000800017f */
[----:B--2---:R-:W-:Y:S05]  /*15880*/  @!P0 NANOSLEEP.SYNCS 0x989680 ;  /* 0x009896800000895d */ /* 0x004fea0003900000 */
[----:B------:R-:W2:Y:S02]  /*15890*/  @!P0 SYNCS.PHASECHK.TRANS64 P0, [R9+URZ+0x16820], R0 ;  /* 0x01682000090085a7 */ /* 0x000ea4000800007f */
[----:B--2---:R-:W-:Y:S05]  /*158a0*/  @!P0 BRA `(.L_x_13601) ;  /* 0xfffffffc00f08947 */ /* 0x004fea000383ffff */
[----:B------:R-:W-:Y:S05]  /*158b0*/  BRA `(.L_x_13655) ;  /* 0xffffffe400c47947 */ /* 0x000fea000383ffff */
.L_x_13602:
        /* <DEDUP_REMOVED lines=11> */
.L_x_13657:
[----:B------:R-:W-:Y:S05]  /*15970*/  BSYNC B0 ;  /* 0x0000000000007941 */ /* 0x000fea0003800000 */
.L_x_13656:
[----:B------:R-:W-:Y:S05]  /*15980*/  BRA `(.L_x_13658) ;  /* 0xffffffe400ac7947 */ /* 0x000fea000383ffff */
.L_x_13605:
[----:B------:R-:W-:Y:S01]  /*15990*/  BSSY B1, `(.L_x_13659) ;  /* 0x0000006000017945 */ /* 0x000fe20003800000 */
[----:B------:R-:W-:-:S07]  /*159a0*/  IMAD.MOV.U32 R15, RZ, RZ, -0x1 ;  /* 0xffffffffff0f7424 */ /* 0x000fce00078e00ff */
[----:B01----:R-:W-:Y:S05]  /*159b0*/  WARPSYNC.COLLECTIVE R15, `(.L_x_13660) ;  /* 0x000000000f0c7348 */ /* 0x003fea0003c00000 */
[----:B------:R-:W-:Y:S02]  /*159c0*/  ELECT P6, UR62, PT ;  /* 0x00000000003e782f */ /* 0x000fe400038c0000 */
[----:B------:R-:W-:Y:S01]  /*159d0*/  MOV R14, UR62 ;  /* 0x0000003e000e7c02 */ /* 0x000fe20008000f00 */
[----:B01----:R-:W-:Y:S10]  /*159e0*/  ENDCOLLECTIVE ;  /* 0x000000000000791b */ /* 0x003ff40003800000 */
.L_x_13660:
[----:B------:R-:W-:Y:S05]  /*159f0*/  BSYNC B1 ;  /* 0x0000000000017941 */ /* 0x000fea0003800000 */
.L_x_13659:
[----:B------:R-:W-:Y:S05]  /*15a00*/  BRA `(.L_x_13661) ;  /* 0xffffffe400a47947 */ /* 0x000fea000383ffff */
.L_x_13607:
[----:B-1----:R1:W2:Y:S02]  /*15a10*/  SYNCS.PHASECHK.TRANS64.TRYWAIT P0, [R7+URZ], R2 ;  /* 0x00000002070075a7 */ /* 0x0022a4000800017f */
[----:B--2---:R-:W-:Y:S05]  /*15a20*/  @!P0 NANOSLEEP.SYNCS 0x989680 ;  /* 0x009896800000895d */ /* 0x004fea0003900000 */
[----:B------:R-:W2:Y:S02]  /*15a30*/  @!P0 SYNCS.PHASECHK.TRANS64 P0, [R7+URZ], R2 ;  /* 0x00000002070085a7 */ /* 0x000ea4000800007f */
[----:B--2---:R-:W-:Y:S05]  /*15a40*/  @!P0 BRA `(.L_x_13607) ;  /* 0xfffffffc00f08947 */ /* 0x004fea000383ffff */
[----:B------:R-:W-:Y:S05]  /*15a50*/  BRA `(.L_x_13662) ;  /* 0xffffffe400d87947 */ /* 0x000fea000383ffff */
.L_x_13608:
[----:B--2---:R2:W3:Y:S02]  /*15a60*/  SYNCS.PHASECHK.TRANS64.TRYWAIT P0, [R3+URZ], R0 ;  /* 0x00000000030075a7 */ /* 0x0044e4000800017f */
[----:B---3--:R-:W-:Y:S05]  /*15a70*/  @!P0 NANOSLEEP.SYNCS 0x989680 ;  /* 0x009896800000895d */ /* 0x008fea0003900000 */
[----:B------:R-:W3:Y:S02]  /*15a80*/  @!P0 SYNCS.PHASECHK.TRANS64 P0, [R3+URZ], R0 ;  /* 0x00000000030085a7 */ /* 0x000ee4000800007f */
[----:B---3--:R-:W-:Y:S05]  /*15a90*/  @!P0 BRA `(.L_x_13608) ;  /* 0xfffffffc00f08947 */ /* 0x008fea000383ffff */
[----:B------:R-:W-:Y:S05]  /*15aa0*/  BRA `(.L_x_13663) ;  /* 0xffffffe400cc7947 */ /* 0x000fea000383ffff */
.L_x_13610:
[----:B--2---:R2:W3:Y:S02]  /*15ab0*/  SYNCS.PHASECHK.TRANS64.TRYWAIT P0, [R5+URZ], R2 ;  /* 0x00000002050075a7 */ /* 0x0044e4000800017f */
[----:B---3--:R-:W-:Y:S05]  /*15ac0*/  @!P0 NANOSLEEP.SYNCS 0x989680 ;  /* 0x009896800000895d */ /* 0x008fea0003900000 */
[----:B------:R-:W3:Y:S02]  /*15ad0*/  @!P0 SYNCS.PHASECHK.TRANS64 P0, [R5+URZ], R2 ;  /* 0x00000002050085a7 */ /* 0x000ee4000800007f */
[----:B---3--:R-:W-:Y:S05]  /*15ae0*/  @!P0 BRA `(.L_x_13610) ;  /* 0xfffffffc00f08947 */ /* 0x008fea000383ffff */
[----:B------:R-:W-:Y:S05]  /*15af0*/  BRA `(.L_x_13664) ;  /* 0xffffffe400d07947 */ /* 0x000fea000383ffff */
.L_x_13665:
        /* <DEDUP_REMOVED lines=16> */
.L_x_15331:


//--------------------- .text._ZN7cutlass13device_kernelIN5flash11enable_sm90INS1_16FlashAttnFwdSm90INS1_25CollectiveMainloopFwdSm90ILi2EN4cute5tupleIJNS5_1CILi1EEES8_S8_EEENS6_IJNS7_ILi192EEENS7_ILi128EEENS7_ILi64EEEEEELi64ENS_10bfloat16_tEfNS_4arch4Sm90ELb0ELb1ELb1ELb1ELb0ELb0ELb0ELb1ELb1ELb1ELb0ELb0EEENS1_21CollectiveEpilogueFwdINS6_IJSA_SC_SB_EEES9_SE_SG_Li384ELb1ELb1ELb0ELb0EEENS1_36VarlenDynamicPersistentTileSchedulerILi192ELi128ELi384ELi128ELb0ELb1ELb1ELb1ELb0ELb1EEEEEEEEEvNT_6ParamsE --------------------------
	.section	.text._ZN7cutlass13device_kernelIN5flash11enable_sm90INS1_16FlashAttnFwdSm90INS1_25CollectiveMainloopFwdSm90ILi2EN4cute5tupleIJNS5_1CILi1EEES8_S8_EEENS6_IJNS7_ILi192EEENS7_ILi128EEENS7_ILi64EEEEEELi64ENS_10bfloat16_tEfNS_4arch4Sm90ELb0ELb1ELb1ELb1ELb0ELb0ELb0ELb1ELb1ELb1ELb0ELb0EEENS1_21CollectiveEpilogueFwdINS6_IJSA_SC_SB_EEES9_SE_SG_Li384ELb1ELb1ELb0ELb0EEENS1_36VarlenDynamicPersistentTileSchedulerILi192ELi128ELi384ELi128ELb0ELb1ELb1ELb1ELb0ELb1EEEEEEEEEvNT_6ParamsE,"ax",@progbits
	.align	128
.text._ZN7cutlass13device_kernelIN5flash11enable_sm90INS1_16FlashAttnFwdSm90INS1_25CollectiveMainloopFwdSm90ILi2EN4cute5tupleIJNS5_1CILi1EEES8_S8_EEENS6_IJNS7_ILi192EEENS7_ILi128EEENS7_ILi64EEEEEELi64ENS_10bfloat16_tEfNS_4arch4Sm90ELb0ELb1ELb1ELb1ELb0ELb0ELb0ELb1ELb1ELb1ELb0ELb0EEENS1_21CollectiveEpilogueFwdINS6_IJSA_SC_SB_EEES9_SE_SG_Li384ELb1ELb1ELb0ELb0EEENS1_36VarlenDynamicPersistentTileSchedulerILi192ELi128ELi384ELi128ELb0ELb1ELb1ELb1ELb0ELb1EEEEEEEEEvNT_6ParamsE:
        .type           _ZN7cutlass13device_kernelIN5flash11enable_sm90INS1_16FlashAttnFwdSm90INS1_25CollectiveMainloopFwdSm90ILi2EN4cute5tupleIJNS5_1CILi1EEES8_S8_EEENS6_IJNS7_ILi192EEENS7_ILi128EEENS7_ILi64EEEEEELi64ENS_10bfloat16_tEfNS_4arch4Sm90ELb0ELb1ELb1ELb1ELb0ELb0ELb0ELb1ELb1ELb1ELb0ELb0EEENS1_21CollectiveEpilogueFwdINS6_IJSA_SC_SB_EEES9_SE_SG_Li384ELb1ELb1ELb0ELb0EEENS1_36VarlenDynamicPersistentTileSchedulerILi192ELi128ELi384ELi128ELb0ELb1ELb1ELb1ELb0ELb1EEEEEEEEEvNT_6ParamsE,@function
        .size           _ZN7cutlass13device_kernelIN5flash11enable_sm90INS1_16FlashAttnFwdSm90INS1_25CollectiveMainloopFwdSm90ILi2EN4cute5tupleIJNS5_1CILi1EEES8_S8_EEENS6_IJNS7_ILi192EEENS7_ILi128EEENS7_ILi64EEEEEELi64ENS_10bfloat16_tEfNS_4arch4Sm90ELb0ELb1ELb1ELb1ELb0ELb0ELb0ELb1ELb1ELb1ELb0ELb0EEENS1_21CollectiveEpilogueFwdINS6_IJSA_SC_SB_EEES9_SE_SG_Li384ELb1ELb1ELb0ELb0EEENS1_36VarlenDynamicPersistentTileSchedulerILi192ELi128ELi384ELi128ELb0ELb1ELb1ELb1ELb0ELb1EEEEEEEEEvNT_6ParamsE,(.L_x_15332 - _ZN7cutlass13device_kernelIN5flash11enable_sm90INS1_16FlashAttnFwdSm90INS1_25CollectiveMainloopFwdSm90ILi2EN4cute5tupleIJNS5_1CILi1EEES8_S8_EEENS6_IJNS7_ILi192EEENS7_ILi128EEENS7_ILi64EEEEEELi64ENS_10bfloat16_tEfNS_4arch4Sm90ELb0ELb1ELb1ELb1ELb0ELb0ELb0ELb1ELb1ELb1ELb0ELb0EEENS1_21CollectiveEpilogueFwdINS6_IJSA_SC_SB_EEES9_SE_SG_Li384ELb1ELb1ELb0ELb0EEENS1_36VarlenDynamicPersistentTileSchedulerILi192ELi128ELi384ELi128ELb0ELb1ELb1ELb1ELb0ELb1EEEEEEEEEvNT_6ParamsE)
        .other          _ZN7cutlass13device_kernelIN5flash11enable_sm90INS1_16FlashAttnFwdSm90INS1_25CollectiveMainloopFwdSm90ILi2EN4cute5tupleIJNS5_1CILi1EEES8_S8_EEENS6_IJNS7_ILi192EEENS7_ILi128EEENS7_ILi64EEEEEELi64ENS_10bfloat16_tEfNS_4arch4Sm90ELb0ELb1ELb1ELb1ELb0ELb0ELb0ELb1ELb1ELb1ELb0ELb0EEENS1_21CollectiveEpilogueFwdINS6_IJSA_SC_SB_EEES9_SE_SG_Li384ELb1ELb1ELb0ELb0EEENS1_36VarlenDynamicPersistentTileSchedulerILi192ELi128ELi384ELi128ELb0ELb1ELb1ELb1ELb0ELb1EEEEEEEEEvNT_6ParamsE,@"STO_CUDA_ENTRY STV_DEFAULT"
_ZN7cutlass13device_kernelIN5flash11enable_sm90INS1_16FlashAttnFwdSm90INS1_25CollectiveMainloopFwdSm90ILi2EN4cute5tupleIJNS5_1CILi1EEES8_S8_EEENS6_IJNS7_ILi192EEENS7_ILi128EEENS7_ILi64EEEEEELi64ENS_10bfloat16_tEfNS_4arch4Sm90ELb0ELb1ELb1ELb1ELb0ELb0ELb0ELb1ELb1ELb1ELb0ELb0EEENS1_21CollectiveEpilogueFwdINS6_IJSA_SC_SB_EEES9_SE_SG_Li384ELb1ELb1ELb0ELb0EEENS1_36VarlenDynamicPersistentTileSchedulerILi192ELi128ELi384ELi128ELb0ELb1ELb1ELb1ELb0ELb1EEEEEEEEEvNT_6ParamsE:
        /* <DEDUP_REMOVED lines=18> */
.L_x_13667:
[----:B------:R-:W-:Y:S05]  /*0120*/  BSYNC B0 ;  /* 0x0000000000007941 */ /* 0x000fea0003800000 */
.L_x_13666:
        /* <DEDUP_REMOVED lines=41> */
.L_x_13668:
        /* <DEDUP_REMOVED lines=22> */
.L_x_13669:
        /* <DEDUP_REMOVED lines=18> */
.L_x_13670:
        /* <DEDUP_REMOVED lines=22> */
.L_x_13671:
        /* <DEDUP_REMOVED lines=22> */
.L_x_13672:
[----:B------:R-:W-:Y:S01]  /*0900*/  PLOP3.LUT P0, PT, PT, PT, UP0, 0x80, 0x0 ;  /* 0x000000000000781c */ /* 0x000fe20003f0f008 */
[----:B------:R-:W-:Y:S01]  /*0910*/  UMOV UR36, 0x1 ;  /* 0x0000000100247882 */ /* 0x000fe20000000000 */
[----:B------:R-:W-:Y:S01]  /*0920*/  NOP ;  /* 0x0000000000007918 */ /* 0x000fe20000000000 */
[----:B------:R-:W-:Y:S01]  /*0930*/  USEL UR36, UR36, 0x2, !UP0 ;  /* 0x0000000224247887 */ /* 0x000fe2000c000000 */
[----:B------:R-:W-:Y:S01]  /*0940*/  ULDC.64 UR50, c[0x0][0x208] ;  /* 0x0000820000327ab9 */ /* 0x000fe20000000a00 */
[----:B012-4-:R-:W-:Y:S08]  /*0950*/  BAR.SYNC.DEFER_BLOCKING 0x0 ;  /* 0x0000000000007b1d */ /* 0x017ff00000010000 */
[----:B------:R-:W-:Y:S05]  /*0960*/  @!P0 BRA `(.L_x_13673) ;  /* 0x000000fc00a08947 */ /* 0x000fea0003800000 */
.L_x_13674:
        /* <DEDUP_REMOVED lines=30> */
[CC--:B------:R-:W-:Y:S01]  /*0b50*/  LEA.HI R2, R0.reuse, R157.reuse, RZ, 0x4 ;  /* 0x0000009d00027211 */ /* 0x0c0fe200078f20ff */
[----:B------:R-:W-:Y:S01]  /*0b60*/  IMAD.SHL.U32 R3, R3, 0x20, RZ ;  /* 0x0000002003037824 */ /* 0x000fe200078e00ff */
[----:B------:R-:W-:Y:S01]  /*0b70*/  LEA.HI R10, R0, R157, RZ, 0x2 ;  /* 0x0000009d000a7211 */ /* 0x000fe200078f10ff */
[C---:B------:R-:W-:Y:S01]  /*0b80*/  IMAD.IADD R152, R157.reuse, 0x1, -R152 ;  /* 0x000000019d987824 */ /* 0x040fe200078e0a98 */
[----:B------:R-:W-:Y:S02]  /*0b90*/  LOP3.LUT R4, R2, 0x3fffff0, RZ, 0xc0, !PT ;  /* 0x03fffff002047812 */ /* 0x000fe400078ec0ff */
[----:B------:R-:W-:Y:S02]  /*0ba0*/  SHF.R.S32.HI R5, RZ, 0x4, R2 ;  /* 0x00000004ff057819 */ /* 0x000fe40000011402 */
[----:B------:R-:W-:Y:S01]  /*0bb0*/  SHF.R.S32.HI R7, RZ, 0x1f, R152 ;  /* 0x0000001fff077819 */ /* 0x000fe20000011498 */
[----:B------:R-:W-:Y:S01]  /*0bc0*/  IMAD.IADD R4, R157, 0x1, -R4 ;  /* 0x000000019d047824 */ /* 0x000fe200078e0a04 */
[----:B------:R-:W-:-:S02]  /*0bd0*/  LOP3.LUT R3, R3, 0xfffffc00, RZ, 0xc0, !PT ;  /* 0xfffffc0003037812 */ /* 0x000fc400078ec0ff */
[----:B------:R-:W-:Y:S02]  /*0be0*/  LEA.HI R6, R7, R152, RZ, 0x2 ;  /* 0x0000009807067211 */ /* 0x000fe400078f10ff */
[----:B------:R-:W-:Y:S01]  /*0bf0*/  LEA.HI R2, R2, R5, RZ, 0x1 ;  /* 0x0000000502027211 */ /* 0x000fe200078f08ff */
[----:B------:R-:W-:Y:S01]  /*0c00*/  IMAD R3, R4, 0x40, R3 ;  /* 0x0000004004037824 */ /* 0x000fe200078e0203 */
[--C-:B------:R-:W-:Y:S02]  /*0c10*/  SHF.R.S32.HI R8, RZ, 0x2, R6.reuse ;  /* 0x00000002ff087819 */ /* 0x100fe40000011406 */
[----:B------:R-:W-:Y:S02]  /*0c20*/  SHF.R.S32.HI R9, RZ, 0x1f, R6 ;  /* 0x0000001fff097819 */ /* 0x000fe40000011406 */
[----:B------:R-:W-:Y:S02]  /*0c30*/  SHF.R.S32.HI R153, RZ, 0x7, R153 ;  /* 0x00000007ff997819 */ /* 0x000fe40000011499 */
[----:B------:R-:W-:-:S02]  /*0c40*/  LOP3.LUT R10, R10, 0xfffffffc, RZ, 0xc0, !PT ;  /* 0xfffffffc0a0a7812 */ /* 0x000fc400078ec0ff */
[----:B------:R-:W-:Y:S01]  /*0c50*/  LEA.HI R9, R9, R8, RZ, 0x3 ;  /* 0x0000000809097211 */ /* 0x000fe200078f18ff */
[----:B------:R-:W-:Y:S01]  /*0c60*/  IMAD.HI R4, R153, 0x55555556, RZ ;  /* 0x5555555699047827 */ /* 0x000fe200078e02ff */
[----:B------:R-:W-:Y:S02]  /*0c70*/  LOP3.LUT R2, R2, 0x1ffffffe, RZ, 0xc0, !PT ;  /* 0x1ffffffe02027812 */ /* 0x000fe400078ec0ff */
[----:B------:R-:W-:Y:S01]  /*0c80*/  LEA.HI R0, R0, R157, RZ, 0x3 ;  /* 0x0000009d00007211 */ /* 0x000fe200078f18ff */
[----:B------:R-:W-:Y:S01]  /*0c90*/  IMAD.IADD R10, R157, 0x1, -R10 ;  /* 0x000000019d0a7824 */ /* 0x000fe200078e0a0a */
[----:B------:R-:W-:Y:S01]  /*0ca0*/  LOP3.LUT R9, R9, 0xfffffff8, RZ, 0xc0, !PT ;  /* 0xfffffff809097812 */ /* 0x000fe200078ec0ff */
[----:B------:R-:W-:Y:S01]  /*0cb0*/  IMAD.IADD R2, R5, 0x1, -R2 ;  /* 0x0000000105027824 */ /* 0x000fe200078e0a02 */
[----:B------:R-:W-:Y:S02]  /*0cc0*/  LEA.HI R7, R7, R152, RZ, 0x5 ;  /* 0x0000009807077211 */ /* 0x000fe400078f28ff */
[----:B------:R-:W-:Y:S01]  /*0cd0*/  LOP3.LUT R18, R0, 0xfffffff8, RZ, 0xc0, !PT ;  /* 0xfffffff800127812 */ /* 0x000fe200078ec0ff */
[----:B------:R-:W-:Y:S01]  /*0ce0*/  IMAD.IADD R8, R8, 0x1, -R9 ;  /* 0x0000000108087824 */ /* 0x000fe200078e0a09 */
[----:B------:R-:W-:Y:S01]  /*0cf0*/  LEA.HI R4, R4, R4, RZ, 0x1 ;  /* 0x0000000404047211 */ /* 0x000fe200078f08ff */
[----:B------:R-:W-:Y:S01]  /*0d00*/  IMAD R155, R2, 0x8, R3 ;  /* 0x00000008029b7824 */ /* 0x000fe200078e0203 */
[----:B------:R-:W-:Y:S01]  /*0d10*/  LEA.HI R5, R10, R10, RZ, 0x1 ;  /* 0x0000000a0a057211 */ /* 0x000fe200078f08ff */
[----:B------:R-:W-:Y:S01]  /*0d20*/  IMAD.IADD R18, R157, 0x1, -R18 ;  /* 0x000000019d127824 */ /* 0x000fe200078e0a12 */
[----:B------:R-:W-:Y:S01]  /*0d30*/  SHF.R.S32.HI R7, RZ, 0x5, R7 ;  /* 0x00000005ff077819 */ /* 0x000fe20000011407 */
[----:B------:R-:W-:Y:S01]  /*0d40*/  IMAD R4, R4, -0x3, R153 ;  /* 0xfffffffd04047824 */ /* 0x000fe200078e0299 */
[----:B------:R-:W-:Y:S01]  /*0d50*/  LOP3.LUT R5, R5, 0x1ffffffe, RZ, 0xc0, !PT ;  /* 0x1ffffffe05057812 */ /* 0x000fe200078ec0ff */
[----:B------:R-:W-:Y:S01]  /*0d60*/  IMAD.SHL.U32 R19, R18, 0x8, RZ ;  /* 0x0000000812137824 */ /* 0x000fe200078e00ff */
[----:B------:R-:W-:Y:S01]  /*0d70*/  LOP3.LUT R3, R6, 0x7ffffffc, RZ, 0xc0, !PT ;  /* 0x7ffffffc06037812 */ /* 0x000fe200078ec0ff */
[----:B------:R-:W-:Y:S01]  /*0d80*/  IMAD R7, R7, 0x10, R8 ;  /* 0x0000001007077824 */ /* 0x000fe200078e0208 */
[----:B------:R-:W-:Y:S01]  /*0d90*/  SHF.R.S32.HI R23, RZ, 0x3, R0 ;  /* 0x00000003ff177819 */ /* 0x000fe20000011400 */
[----:B------:R-:W-:Y:S01]  /*0da0*/  IMAD.IADD R5, R10, 0x1, -R5 ;  /* 0x000000010a057824 */ /* 0x000fe200078e0a05 */
[----:B------:R-:W-:Y:S01]  /*0db0*/  SHF.R.S32.HI R156, RZ, 0x1f, R19 ;  /* 0x0000001fff9c7819 */ /* 0x000fe20000011413 */
[----:B------:R-:W-:-:S02]  /*0dc0*/  IMAD R154, R4, 0x40, R7 ;  /* 0x00000040049a7824 */ /* 0x000fc400078e0207 */
[----:B------:R-:W-:Y:S02]  /*0dd0*/  IMAD.IADD R16, R152, 0x1, -R3 ;  /* 0x0000000198107824 */ /* 0x000fe400078e0a03 */
[----:B------:R-:W-:-:S07]  /*0de0*/  IMAD R17, R5, 0x8, R154 ;  /* 0x0000000805117824 */ /* 0x000fce00078e029a */
.L_x_13762:
        /* <DEDUP_REMOVED lines=12> */
[----:B012---:R-:W-:Y:S02]  /*0eb0*/  IMAD.U32 R2, RZ, RZ, UR8 ;  /* 0x00000008ff027e24 */ /* 0x007fe4000f8e00ff */
[----:B------:R-:W-:Y:S01]  /*0ec0*/  IMAD.U32 R3, RZ, RZ, UR9 ;  /* 0x00000009ff037e24 */ /* 0x000fe2000f8e00ff */
[----:B------:R-:W-:-:S04]  /*0ed0*/  @UP1 UIMAD.WIDE UR8, UR6, 0x4, UR10 ;  /* 0x00000004060818a5 */ /* 0x000fc8000f8e020a */
[----:B------:R-:W2:Y:S02]  /*0ee0*/  @P0 LDG.E R2, desc[UR50][R2.64] ;  /* 0x0000003202020981 */ /* 0x000ea4000c1e1900 */
        /* <DEDUP_REMOVED lines=17> */
[----:B-----5:R-:W-:-:S14]  /*1000*/  @P2 BRA `(.L_x_13675) ;  /* 0x0000000000342947 */ /* 0x020fdc0003800000 */
        /* <DEDUP_REMOVED lines=13> */
.L_x_13675:
        /* <DEDUP_REMOVED lines=9> */
.L_x_13676:
        /* <DEDUP_REMOVED lines=13> */
.L_x_13677:
        /* <DEDUP_REMOVED lines=27> */
.L_x_13679:
[----:B------:R-:W-:-:S11]  /*13f0*/  UISETP.NE.AND UP1, UPT, UR5, 0x1, UPT ;  /* 0x000000010500788c */ /* 0x000fd6000bf25270 */
[----:B------:R-:W-:Y:S02]  /*1400*/  @UP1 ULDC.64 UR8, c[0x0][0x9e8] ;  /* 0x00027a0000081ab9 */ /* 0x000fe40000000a00 */
[----:B------:R-:W-:-:S04]  /*1410*/  UIMAD.WIDE.U32 UR6, UR4, UR8, URZ ;  /* 0x00000008040672a5 */ /* 0x000fc8000f8e003f */
[----:B------:R-:W-:-:S12]  /*1420*/  @UP1 USHF.R.U32.HI UR4, URZ, UR9, UR7 ;  /* 0x000000093f041299 */ /* 0x000fd80008011607 */
.L_x_13680:
[----:B------:R-:W-:-:S06]  /*1430*/  UIMAD UR4, UR4, UR5, UR5 ;  /* 0x00000005040472a4 */ /* 0x000fcc000f8e0205 */
[----:B------:R-:W-:-:S07]  /*1440*/  VIMNMX R0, R0, UR4, PT ;  /* 0x0000000400007c48 */ /* 0x000fce000bfe0100 */
.L_x_13678:
        /* <DEDUP_REMOVED lines=29> */
.L_x_13682:
[----:B------:R-:W-:-:S11]  /*1620*/  UISETP.NE.AND UP0, UPT, UR5, 0x1, UPT ;  /* 0x000000010500788c */ /* 0x000fd6000bf05270 */
[----:B------:R-:W-:Y:S02]  /*1630*/  @UP0 ULDC.64 UR10, c[0x0][0x9e8] ;  /* 0x00027a00000a0ab9 */ /* 0x000fe40000000a00 */
[----:B------:R-:W-:-:S04]  /*1640*/  UIMAD.WIDE.U32 UR6, UR4, UR10, URZ ;  /* 0x0000000a040672a5 */ /* 0x000fc8000f8e003f */
[----:B------:R-:W-:-:S12]  /*1650*/  @UP0 USHF.R.U32.HI UR4, URZ, UR11, UR7 ;  /* 0x0000000b3f040299 */ /* 0x000fd80008011607 */
.L_x_13683:
[----:B------:R-:W-:-:S04]  /*1660*/  UIMAD UR4, UR4, UR5, URZ ;  /* 0x00000005040472a4 */ /* 0x000fc8000f8e023f */
[----:B------:R-:W-:-:S04]  /*1670*/  UISETP.LT.AND UP0, UPT, UR9, UR4, UPT ;  /* 0x000000040900728c */ /* 0x000fc8000bf01270 */
[----:B------:R-:W-:-:S12]  /*1680*/  USEL UR9, UR9, UR4, !UP0 ;  /* 0x0000000409097287 */ /* 0x000fd8000c000000 */
.L_x_13681:
        /* <DEDUP_REMOVED lines=13> */
[----:B------:R-:W-:Y:S02]  /*1760*/  CS2R R24, SRZ ;  /* 0x0000000000187805 */ /* 0x000fe4000001ff00 */
[----:B------:R-:W-:Y:S01]  /*1770*/  CS2R R12, SRZ ;  /* 0x00000000000c7805 */ /* 0x000fe2000001ff00 */
[----:B------:R-:W-:Y:S01]  /*1780*/  IMAD.MOV.U32 R106, RZ, RZ, RZ ;  /* 0x000000ffff6a7224 */ /* 0x000fe200078e00ff */
[----:B------:R-:W-:Y:S01]  /*1790*/  USEL UR43, URZ, UR4, !UP0 ;  /* 0x000000043f2b7287 */ /* 0x000fe2000c000000 */
[----:B------:R-:W-:Y:S01]  /*17a0*/  IMAD.MOV.U32 R27, RZ, RZ, RZ ;  /* 0x000000ffff1b7224 */ /* 0x000fe200078e00ff */
[----:B------:R-:W-:Y:S02]  /*17b0*/  CS2R R102, SRZ ;  /* 0x0000000000667805 */ /* 0x000fe4000001ff00 */
[----:B------:R-:W-:-:S02]  /*17c0*/  CS2R R100, SRZ ;  /* 0x0000000000647805 */ /* 0x000fc4000001ff00 */
[----:B------:R-:W-:Y:S02]  /*17d0*/  CS2R R98, SRZ ;  /* 0x0000000000627805 */ /* 0x000fe4000001ff00 */
[----:B------:R-:W-:Y:S02]  /*17e0*/  CS2R R96, SRZ ;  /* 0x0000000000607805 */ /* 0x000fe4000001ff00 */
[----:B------:R-:W-:Y:S02]  /*17f0*/  ISETP.GT.AND P1, PT, R88, UR43, PT ;  /* 0x0000002b58007c0c */ /* 0x000fe4000bf24270 */
[----:B------:R-:W-:Y:S02]  /*1800*/  CS2R R94, SRZ ;  /* 0x00000000005e7805 */ /* 0x000fe4000001ff00 */
[----:B------:R-:W-:Y:S02]  /*1810*/  CS2R R92, SRZ ;  /* 0x00000000005c7805 */ /* 0x000fe4000001ff00 */
[----:B------:R-:W-:Y:S01]  /*1820*/  CS2R R90, SRZ ;  /* 0x00000000005a7805 */ /* 0x000fe2000001ff00 */
[----:B------:R-:W-:-:S06]  /*1830*/  IMAD.MOV.U32 R89, RZ, RZ, RZ ;  /* 0x000000ffff597224 */ /* 0x000fcc00078e00ff */
        /* <DEDUP_REMOVED lines=32> */
.L_x_13685:
        /* <DEDUP_REMOVED lines=9> */
.L_x_13883:
[----:B------:R-:W-:Y:S05]  /*1ad0*/  @!P0 BRA `(.L_x_13687) ;  /* 0x0000000000048947 */ /* 0x000fea0003800000 */
[----:B------:R-:W-:Y:S01]  /*1ae0*/  BPT.TRAP 0x1 ;  /* 0x000000040000795c */ /* 0x000fe20000300000 */
.L_x_13687:
[----:B------:R-:W-:Y:S02]  /*1af0*/  IMAD.U32 R15, RZ, RZ, UR37 ;  /* 0x00000025ff0f7e24 */ /* 0x000fe4000f8e00ff */
[----:B0-----:R-:W-:-:S03]  /*1b00*/  IMAD.U32 R0, RZ, RZ, UR46 ;  /* 0x0000002eff007e24 */ /* 0x001fc6000f8e00ff */
[----:B------:R-:W-:Y:S02]  /*1b10*/  LEA R15, R15, UR45, 0x3 ;  /* 0x0000002d0f0f7c11 */ /* 0x000fe4000f8e18ff */
[----:B------:R-:W-:-:S04]  /*1b20*/  SHF.L.U32 R0, R0, 0x1f, RZ ;  /* 0x0000001f00007819 */ /* 0x000fc800000006ff */
[----:B------:R0:W1:Y:S01]  /*1b30*/  SYNCS.PHASECHK.TRANS64.TRYWAIT P2, [R15+URZ+0x16830], R0 ;  /* 0x016830000f0075a7 */ /* 0x000062000804017f */
[----:B------:R-:W-:Y:S05]  /*1b40*/  @!P0 BRA `(.L_x_13688) ;  /* 0x0000000000048947 */ /* 0x000fea0003800000 */
[----:B------:R-:W-:Y:S01]  /*1b50*/  BPT.TRAP 0x1 ;  /* 0x000000040000795c */ /* 0x000fe20000300000 */
.L_x_13688:
[----:B------:R-:W2:Y:S02]  /*1b60*/  S2R R2, SR_TID.X ;  /* 0x0000000000027919 */ /* 0x000ea40000002100 */
[----:B--2---:R-:W-:Y:S01]  /*1b70*/  LOP3.LUT P1, RZ, R2, 0x7f, RZ, 0xc0, !PT ;  /* 0x0000007f02ff7812 */ /* 0x004fe2000782c0ff */
[----:B-1----:R-:W-:-:S12]  /*1b80*/  @P2 BRA `(.L_x_13689) ;  /* 0x0000000000082947 */ /* 0x002fd80003800000 */
[----:B------:R-:W1:Y:S02]  /*1b90*/  SYNCS.PHASECHK.TRANS64.TRYWAIT P2, [R15+URZ+0x16830], R0 ;  /* 0x016830000f0075a7 */ /* 0x000e64000804017f */
[----:B-1----:R-:W-:Y:S05]  /*1ba0*/  @!P2 BRA `(.L_x_13690) ;  /* 0x0000014400a4a947 */ /* 0x002fea0003800000 */
.L_x_13689:
        /* <DEDUP_REMOVED lines=46> */
[----:B------:R-:W-:Y:S02]  /*1e90*/  VIADD R24, R17, UR41 ;  /* 0x0000002911187c36 */ /* 0x000fe40008000000 */
        /* <DEDUP_REMOVED lines=11> */
[----:B------:R-:W-:Y:S01]  /*1f50*/  FMUL.FTZ R40, R63, UR10 ;  /* 0x0000000a3f287c20 */ /* 0x000fe20008410000 */
[----:B------:R-:W-:Y:S01]  /*1f60*/  @UP0 ULDC UR6, c[0x0][0x450] ;  /* 0x0001140000060ab9 */ /* 0x000fe20000000800 */
[----:B------:R-:W-:Y:S01]  /*1f70*/  FMUL.FTZ R32, R55, UR10 ;  /* 0x0000000a37207c20 */ /* 0x000fe20008410000 */
[----:B------:R-:W-:Y:S02]  /*1f80*/  IMAD.MOV.U32 R63, RZ, RZ, R24 ;  /* 0x000000ffff3f7224 */ /* 0x000fe400078e0018 */
[----:B------:R-:W-:Y:S01]  /*1f90*/  FMUL.FTZ R4, R31, UR10 ;  /* 0x0000000a1f047c20 */ /* 0x000fe20008410000 */
[----:B------:R-:W-:Y:S01]  /*1fa0*/  FMUL.FTZ R55, R57, UR10 ;  /* 0x0000000a39377c20 */ /* 0x000fe20008410000 */
[----:B------:R-:W-:Y:S01]  /*1fb0*/  @P3 SHF.R.U32.HI R63, RZ, UR6, R60 ;  /* 0x00000006ff3f3c19 */ /* 0x000fe2000801163c */
[----:B------:R-:W-:Y:S01]  /*1fc0*/  FMUL.FTZ R31, R33, UR10 ;  /* 0x0000000a211f7c20 */ /* 0x000fe20008410000 */
[----:B------:R-:W-:Y:S01]  /*1fd0*/  FMUL.FTZ R57, R61, UR10 ;  /* 0x0000000a3d397c20 */ /* 0x000fe20008410000 */
[----:B------:R-:W-:Y:S01]  /*1fe0*/  FMUL.FTZ R33, R36, UR10 ;  /* 0x0000000a24217c20 */ /* 0x000fe20008410000 */
[----:B------:R-:W-:-:S02]  /*1ff0*/  IMAD.MOV.U32 R61, RZ, RZ, -0x80 ;  /* 0xffffff80ff3d7424 */ /* 0x000fc400078e00ff */
        /* <DEDUP_REMOVED lines=47> */
[----:B-1----:R-:W-:Y:S01]  /*22f0*/  FMUL.FTZ R15, R87, UR10 ;  /* 0x0000000a570f7c20 */ /* 0x002fe20008410000 */
[----:B------:R-:W-:Y:S01]  /*2300*/  FMUL.FTZ R76, R76, UR10 ;  /* 0x0000000a4c4c7c20 */ /* 0x000fe20008410000 */
[----:B------:R-:W-:Y:S01]  /*2310*/  FMUL.FTZ R84, R84, UR10 ;  /* 0x0000000a54547c20 */ /* 0x000fe20008410000 */
[----:B------:R-:W-:Y:S01]  /*2320*/  IMAD R60, R16, -0x2, R61 ;  /* 0xfffffffe103c7824 */ /* 0x000fe200078e023d */
[----:B------:R-:W-:Y:S01]  /*2330*/  PLOP3.LUT P2, PT, PT, PT, UP1, 0x40, 0x0 ;  /* 0x000000000000781c */ /* 0x000fe20003f4e818 */
[----:B------:R-:W-:Y:S01]  /*2340*/  IMAD.U32 R65, RZ, RZ, UR38 ;  /* 0x00000026ff417e24 */ /* 0x000fe2000f8e00ff */
[----:B------:R-:W1:Y:S01]  /*2350*/  MUFU.TANH R2, R2 ;  /* 0x0000000200027308 */ /* 0x000e620000002400 */
[----:B------:R-:W-:Y:S01]  /*2360*/  VIADD R61, R68, UR42 ;  /* 0x0000002a443d7c36 */ /* 0x000fe20008000000 */
[----:B------:R-:W-:-:S02]  /*2370*/  LEA R67, R88, 0xffffff80, 0x7 ;  /* 0xffffff8058437811 */ /* 0x000fc400078e38ff */
[----:B------:R-:W-:Y:S01]  /*2380*/  IADD3 R60, -R65, UR42, R60 ;  /* 0x0000002a413c7c10 */ /* 0x000fe2000fffe13c */
[----:B------:R-:W-:-:S03]  /*2390*/  IMAD R69, R16, -0x2, R61 ;  /* 0xfffffffe10457824 */ /* 0x000fc600078e023d */
[----:B------:R-:W2:Y:S01]  /*23a0*/  MUFU.TANH R89, R89 ;  /* 0x0000005900597308 */ /* 0x000ea20000002400 */
[C---:B------:R-:W-:Y:S02]  /*23b0*/  VIADD R70, R60.reuse, UR6 ;  /* 0x000000063c467c36 */ /* 0x040fe40008000000 */
[----:B------:R-:W-:-:S03]  /*23c0*/  VIADD R71, R60, UR21 ;  /* 0x000000153c477c36 */ /* 0x000fc60008000000 */
[----:B0-----:R-:W-:Y:S01]  /*23d0*/  VIADDMNMX R61, R72, R70, R69, PT ;  /* 0x00000046483d7246 */ /* 0x001fe20003800145 */
[----:B------:R-:W-:Y:S01]  /*23e0*/  IMAD.IADD R64, R71, 0x1, R72 ;  /* 0x0000000147407824 */ /* 0x000fe200078e0248 */
[----:B------:R-:W0:Y:S08]  /*23f0*/  MUFU.TANH R0, R0 ;  /* 0x0000000000007308 */ /* 0x000e300000002400 */
        /* <DEDUP_REMOVED lines=75> */
.L_x_13693:
[----:B------:R-:W-:-:S06]  /*28b0*/  UISETP.NE.AND UP2, UPT, UR7, 0x1, UPT ;  /* 0x000000010700788c */ /* 0x000fcc000bf45270 */
[----:B------:R-:W-:-:S05]  /*28c0*/  PLOP3.LUT P2, PT, PT, PT, UP2, 0x80, 0x0 ;  /* 0x000000000000781c */ /* 0x000fca0003f4f028 */
[----:B------:R-:W-:-:S08]  /*28d0*/  @UP2 ULDC.64 UR10, c[0x0][0x9e8] ;  /* 0x00027a00000a2ab9 */ /* 0x000fd00000000a00 */
[----:B------:R-:W-:-:S05]  /*28e0*/  @P2 IMAD.HI.U32 R65, R60, UR10, RZ ;  /* 0x0000000a3c412c27 */ /* 0x000fca000f8e00ff */
[----:B------:R-:W-:-:S07]  /*28f0*/  @P2 SHF.R.U32.HI R60, RZ, UR11, R65 ;  /* 0x0000000bff3c2c19 */ /* 0x000fce0008011641 */
.L_x_13694:
[----:B------:R-:W-:Y:S05]  /*2900*/  BSYNC B0 ;  /* 0x0000000000007941 */ /* 0x000fea0003800000 */
.L_x_13692:
[----:B------:R-:W-:-:S04]  /*2910*/  IMAD R65, R60, UR7, -R67 ;  /* 0x000000073c417c24 */ /* 0x000fc8000f8e0a43 */
[----:B------:R-:W-:-:S05]  /*2920*/  IMAD R65, R16, -0x2, R65 ;  /* 0xfffffffe10417824 */ /* 0x000fca00078e0241 */
[----:B------:R-:W-:Y:S02]  /*2930*/  VIMNMX R64, R64, R65, !PT ;  /* 0x0000004140407248 */ /* 0x000fe40007fe0100 */
[----:B------:R-:W-:-:S07]  /*2940*/  VIADDMNMX R61, R65, UR7, R61, PT ;  /* 0x00000007413d7c46 */ /* 0x000fce000b80013d */
.L_x_13691:
        /* <DEDUP_REMOVED lines=182> */
[----:B------:R-:W-:Y:S02]  /*34b0*/  ISETP.GT.AND P6, PT, R64, 0x79, !P6 ;  /* 0x000000794000780c */ /* 0x000fe400077c4270 */
[----:B------:R-:W0:Y:S02]  /*34c0*/  SHFL.IDX PT, R64, R63, 0x1, 0x1c1f ;  /* 0x003c1f003f407f89 */ /* 0x000e2400000e0000 */
[----:B------:R-:W-:Y:S02]  /*34d0*/  ISETP.LT.OR P6, PT, R61, 0x7a, P6 ;  /* 0x0000007a3d00780c */ /* 0x000fe400037c1670 */
[----:B------:R1:W-:Y:S02]  /*34e0*/  STL [R1], R65 ;  /* 0x0000004101007387 */ /* 0x0003e40000100800 */
[----:B------:R-:W-:-:S02]  /*34f0*/  FSEL R2, R85, -INF , !P6 ;  /* 0xff80000055027808 */ /* 0x000fc40007000000 */
[----:B------:R-:W-:Y:S02]  /*3500*/  PLOP3.LUT P6, PT, PT, PT, UP1, 0x40, 0x0 ;  /* 0x000000000000781c */ /* 0x000fe40003fce818 */
[----:B0-----:R-:W-:Y:S01]  /*3510*/  VIADDMNMX R27, R64, R70, R69, PT ;  /* 0x00000046401b7246 */ /* 0x001fe20003800145 */
[----:B------:R-:W-:-:S10]  /*3520*/  IMAD.IADD R29, R71, 0x1, R64 ;  /* 0x00000001471d7824 */ /* 0x000fd400078e0240 */
[----:B-1----:R-:W-:Y:S05]  /*3530*/  @P6 BRA `(.L_x_13695) ;  /* 0x0000000000646947 */ /* 0x002fea0003800000 */
        /* <DEDUP_REMOVED lines=14> */
.L_x_13697:
[----:B------:R-:W-:-:S06]  /*3620*/  UISETP.NE.AND UP2, UPT, UR7, 0x1, UPT ;  /* 0x000000010700788c */ /* 0x000fcc000bf45270 */
[----:B------:R-:W-:-:S05]  /*3630*/  PLOP3.LUT P6, PT, PT, PT, UP2, 0x80, 0x0 ;  /* 0x000000000000781c */ /* 0x000fca0003fcf028 */
[----:B------:R-:W-:-:S08]  /*3640*/  @UP2 ULDC.64 UR10, c[0x0][0x9e8] ;  /* 0x00027a00000a2ab9 */ /* 0x000fd00000000a00 */
[----:B------:R-:W-:Y:S01]  /*3650*/  @P6 IMAD.HI.U32 R33, R31, UR10, RZ ;  /* 0x0000000a1f216c27 */ /* 0x000fe2000f8e00ff */
[----:B------:R-:W-:-:S13]  /*3660*/  PLOP3.LUT P6, PT, PT, PT, UP2, 0x80, 0x0 ;  /* 0x000000000000781c */ /* 0x000fda0003fcf028 */
[----:B------:R-:W-:-:S07]  /*3670*/  @P6 SHF.R.U32.HI R31, RZ, UR11, R33 ;  /* 0x0000000bff1f6c19 */ /* 0x000fce0008011621 */
.L_x_13698:
[----:B------:R-:W-:Y:S05]  /*3680*/  BSYNC B0 ;  /* 0x0000000000007941 */ /* 0x000fea0003800000 */
.L_x_13696:
[----:B------:R-:W-:-:S04]  /*3690*/  IMAD R31, R31, UR7, -R67 ;  /* 0x000000071f1f7c24 */ /* 0x000fc8000f8e0a43 */
[----:B------:R-:W-:-:S05]  /*36a0*/  IMAD R64, R16, -0x2, R31 ;  /* 0xfffffffe10407824 */ /* 0x000fca00078e021f */
[----:B------:R-:W-:Y:S02]  /*36b0*/  VIMNMX R29, R29, R64, !PT ;  /* 0x000000401d1d7248 */ /* 0x000fe40007fe0100 */
[----:B------:R-:W-:-:S07]  /*36c0*/  VIADDMNMX R27, R64, UR7, R27, PT ;  /* 0x00000007401b7c46 */ /* 0x000fce000b80011b */
.L_x_13695:
[----:B------:R-:W-:Y:S01]  /*36d0*/  ISETP.GT.AND P2, PT, R29, 0x1, !P2 ;  /* 0x000000011d00780c */ /* 0x000fe20005744270 */
[----:B------:R-:W-:Y:S01]  /*36e0*/  ULDC UR10, c[0x0][0x988] ;  /* 0x00026200000a7ab9 */ /* 0x000fe20000000800 */
[----:B------:R-:W-:Y:S01]  /*36f0*/  LOP3.LUT P6, RZ, R65, 0x8, RZ, 0xc0, !PT ;  /* 0x0000000841ff7812 */ /* 0x000fe200078cc0ff */
[----:B------:R-:W-:Y:S01]  /*3700*/  IMAD.U32 R43, RZ, RZ, UR10 ;  /* 0x0000000aff2b7e24 */ /* 0x000fe2000f8e00ff */
[----:B------:R-:W-:Y:S01]  /*3710*/  ISETP.LT.OR P2, PT, R27, 0x2, P2 ;  /* 0x000000021b00780c */ /* 0x000fe20001741670 */
[----:B------:R-:W-:Y:S01]  /*3720*/  @UP0 ULDC UR10, c[0x0][0x44c] ;  /* 0x00011300000a0ab9 */ /* 0x000fe20000000800 */
[----:B------:R-:W-:Y:S01]  /*3730*/  ISETP.GT.AND P3, PT, R29, 0x70, !P3 ;  /* 0x000000701d00780c */ /* 0x000fe20005f64270 */
[----:B------:R-:W-:Y:S01]  /*3740*/  UIMAD.WIDE.U32 UR10, UR41, UR10, URZ ;  /* 0x0000000a290a72a5 */ /* 0x000fe2000f8e003f */
[----:B------:R-:W-:Y:S01]  /*3750*/  FSEL R80, R3, -INF , !P2 ;  /* 0xff80000003507808 */ /* 0x000fe20005000000 */
[----:B------:R-:W-:Y:S01]  /*3760*/  @UP0 ULDC UR15, c[0x0][0x450] ;  /* 0x00011400000f0ab9 */ /* 0x000fe20000000800 */
[----:B------:R-:W-:Y:S01]  /*3770*/  LOP3.LUT P2, RZ, R65, 0x2, RZ, 0xc0, !PT ;  /* 0x0000000241ff7812 */ /* 0x000fe2000784c0ff */
        /* <DEDUP_REMOVED lines=22> */
[C---:B------:R-:W-:Y:S02]  /*38e0*/  LOP3.LUT P2, RZ, R65.reuse, 0x2000000, RZ, 0xc0, !PT ;  /* 0x0200000041ff7812 */ /* 0x040fe4000784c0ff */
[----:B------:R-:W-:-:S02]  /*38f0*/  LOP3.LUT P6, RZ, R65, 0x8000, RZ, 0xc0, !PT ;  /* 0x0000800041ff7812 */ /* 0x000fc400078cc0ff */
        /* <DEDUP_REMOVED lines=54> */
[----:B------:R-:W-:Y:S01]  /*3c60*/  LOP3.LUT P2, RZ, R65, 0x20000, RZ, 0xc0, !PT ;  /* 0x0002000041ff7812 */ /* 0x000fe2000784c0ff */
[----:B------:R-:W0:Y:S01]  /*3c70*/  SHFL.BFLY PT, R4, R3, 0x2, 0x1f ;  /* 0x0c401f0003047f89 */ /* 0x000e2200000e0000 */
[C---:B------:R-:W-:Y:S02]  /*3c80*/  ISETP.GT.AND P4, PT, R29.reuse, 0x71, !P4 ;  /* 0x000000711d00780c */ /* 0x040fe40006784270 */
[----:B------:R-:W-:Y:S02]  /*3c90*/  ISETP.GT.AND P2, PT, R29, 0x31, !P2 ;  /* 0x000000311d00780c */ /* 0x000fe40005744270 */
[C---:B------:R-:W-:Y:S02]  /*3ca0*/  ISETP.LT.OR P3, PT, R27.reuse, 0x71, P3 ;  /* 0x000000711b00780c */ /* 0x040fe40001f61670 */
[----:B------:R-:W-:Y:S02]  /*3cb0*/  ISETP.LT.OR P2, PT, R27, 0x32, P2 ;  /* 0x000000321b00780c */ /* 0x000fe40001741670 */
[----:B------:R-:W-:-:S02]  /*3cc0*/  ISETP.GT.AND P5, PT, R29, 0x78, !P5 ;  /* 0x000000781d00780c */ /* 0x000fc40006fa4270 */
[----:B------:R-:W-:Y:S02]  /*3cd0*/  FSEL R26, R26, -INF , !P2 ;  /* 0xff8000001a1a7808 */ /* 0x000fe40005000000 */
[----:B------:R-:W-:Y:S02]  /*3ce0*/  LOP3.LUT P2, RZ, R65, 0x10000, RZ, 0xc0, !PT ;  /* 0x0001000041ff7812 */ /* 0x000fe4000784c0ff */
[----:B------:R-:W-:Y:S02]  /*3cf0*/  ISETP.LT.OR P4, PT, R27, 0x72, P4 ;  /* 0x000000721b00780c */ /* 0x000fe40002781670 */
[----:B------:R-:W-:Y:S02]  /*3d00*/  ISETP.GT.AND P2, PT, R29, 0x38, !P2 ;  /* 0x000000381d00780c */ /* 0x000fe40005744270 */
[----:B------:R-:W-:Y:S02]  /*3d10*/  FSEL R12, R12, -INF , !P3 ;  /* 0xff8000000c0c7808 */ /* 0x000fe40005800000 */
[----:B------:R-:W-:-:S02]  /*3d20*/  ISETP.LT.OR P2, PT, R27, 0x39, P2 ;  /* 0x000000391b00780c */ /* 0x000fc40001741670 */
[----:B------:R-:W-:Y:S02]  /*3d30*/  ISETP.LT.OR P5, PT, R27, 0x79, P5 ;  /* 0x000000791b00780c */ /* 0x000fe40002fa1670 */
[----:B------:R-:W-:Y:S02]  /*3d40*/  FSEL R30, R30, -INF , !P2 ;  /* 0xff8000001e1e7808 */ /* 0x000fe40005000000 */
[----:B------:R-:W-:Y:S02]  /*3d50*/  ISETP.GT.AND P2, PT, R29, 0x39, !P6 ;  /* 0x000000391d00780c */ /* 0x000fe40007744270 */
[----:B0-----:R-:W-:Y:S02]  /*3d60*/  FMNMX.FTZ R5, R3, R4, !PT ;  /* 0x0000000403057209 */ /* 0x001fe40007810000 */
[----:B------:R-:W-:Y:S02]  /*3d70*/  ISETP.LT.OR P2, PT, R27, 0x3a, P2 ;  /* 0x0000003a1b00780c */ /* 0x000fe40001741670 */
[----:B------:R-:W-:Y:S01]  /*3d80*/  LOP3.LUT P6, RZ, R65, 0x10, RZ, 0xc0, !PT ;  /* 0x0000001041ff7812 */ /* 0x000fe200078cc0ff */
[----:B------:R-:W0:Y:S01]  /*3d90*/  SHFL.BFLY PT, R4, R5, 0x1, 0x1f ;  /* 0x0c201f0005047f89 */ /* 0x000e2200000e0000 */
[----:B------:R-:W-:-:S02]  /*3da0*/  FSEL R32, R32, -INF , !P2 ;  /* 0xff80000020207808 */ /* 0x000fc40005000000 */
[----:B------:R-:W-:Y:S02]  /*3db0*/  LOP3.LUT P2, RZ, R65, 0x4000, RZ, 0xc0, !PT ;  /* 0x0000400041ff7812 */ /* 0x000fe4000784c0ff */
[----:B------:R-:W-:Y:S02]  /*3dc0*/  FSEL R24, R24, -INF , !P5 ;  /* 0xff80000018187808 */ /* 0x000fe40006800000 */
[----:B------:R-:W-:-:S04]  /*3dd0*/  ISETP.GT.AND P2, PT, R29, 0x40, !P2 ;  /* 0x000000401d00780c */ /* 0x000fc80005744270 */
[----:B------:R-:W-:-:S04]  /*3de0*/  ISETP.LT.OR P2, PT, R27, 0x41, P2 ;  /* 0x000000411b00780c */ /* 0x000fc80001741670 */
[----:B------:R-:W-:Y:S02]  /*3df0*/  FSEL R34, R34, -INF , !P2 ;  /* 0xff80000022227808 */ /* 0x000fe40005000000 */
[----:B------:R-:W-:-:S04]  /*3e00*/  LOP3.LUT P2, RZ, R65, 0x2000, RZ, 0xc0, !PT ;  /* 0x0000200041ff7812 */ /* 0x000fc8000784c0ff */
[----:B------:R-:W-:Y:S02]  /*3e10*/  ISETP.GT.AND P2, PT, R29, 0x41, !P2 ;  /* 0x000000411d00780c */ /* 0x000fe40005744270 */
[----:B0-----:R-:W-:Y:S02]  /*3e20*/  FMNMX.FTZ R4, R5, R4, !PT ;  /* 0x0000000405047209 */ /* 0x001fe40007810000 */
[----:B------:R-:W-:-:S03]  /*3e30*/  ISETP.LT.OR P2, PT, R27, 0x42, P2 ;  /* 0x000000421b00780c */ /* 0x000fc60001741670 */
[----:B------:R-:W-:Y:S01]  /*3e40*/  FMUL.FTZ R25, R4, R43 ;  /* 0x0000002b04197220 */ /* 0x000fe20000410000 */
        /* <DEDUP_REMOVED lines=41> */
[-CC-:B------:R-:W-:Y:S01]  /*40e0*/  FFMA.FTZ R3, R132, R43.reuse, -R25.reuse ;  /* 0x0000002b84037223 */ /* 0x180fe20000010819 */
[----:B------:R-:W-:Y:S01]  /*40f0*/  ISETP.LT.OR P2, PT, R27, 0x1, P2 ;  /* 0x000000011b00780c */ /* 0x000fe20001741670 */
[-CC-:B------:R-:W-:Y:S01]  /*4100*/  FFMA.FTZ R132, R102, R43.reuse, -R25.reuse ;  /* 0x0000002b66847223 */ /* 0x180fe20000010819 */
[----:B------:R-:W-:Y:S01]  /*4110*/  ISETP.GT.AND P6, PT, R29, 0x79, !P6 ;  /* 0x000000791d00780c */ /* 0x000fe200077c4270 */
[-CC-:B------:R-:W-:Y:S01]  /*4120*/  FFMA.FTZ R148, R134, R43.reuse, -R25.reuse ;  /* 0x0000002b86947223 */ /* 0x180fe20000010819 */
[----:B------:R-:W-:Y:S01]  /*4130*/  FSEL R0, R0, -INF , !P2 ;  /* 0xff80000000007808 */ /* 0x000fe20005000000 */
[-CC-:B------:R-:W-:Y:S01]  /*4140*/  FFMA.FTZ R150, R130, R43.reuse, -R25.reuse ;  /* 0x0000002b82967223 */ /* 0x180fe20000010819 */
[----:B------:R-:W-:Y:S01]  /*4150*/  LOP3.LUT P2, RZ, R65, 0x4000000, RZ, 0xc0, !PT ;  /* 0x0400000041ff7812 */ /* 0x000fe2000784c0ff */
[----:B------:R-:W-:Y:S01]  /*4160*/  MUFU.EX2 R3, R3 ;  /* 0x0000000300037308 */ /* 0x000fe20000000800 */
[----:B------:R-:W-:Y:S01]  /*4170*/  FMNMX.FTZ R7, R0, R80, !PT ;  /* 0x0000005000077209 */ /* 0x000fe20007810000 */
[-CC-:B------:R-:W-:Y:S01]  /*4180*/  FFMA.FTZ R5, R128, R43.reuse, -R25.reuse ;  /* 0x0000002b80057223 */ /* 0x180fe20000010819 */
[----:B------:R-:W-:Y:S01]  /*4190*/  ISETP.GT.AND P2, PT, R29, 0x69, !P2 ;  /* 0x000000691d00780c */ /* 0x000fe20005744270 */
        /* <DEDUP_REMOVED lines=14> */
[----:B------:R-:W1:Y:S01]  /*4280*/  MUFU.EX2 R150, R150 ;  /* 0x0000009600967308 */ /* 0x000e620000000800 */
[----:B------:R-:W-:Y:S01]  /*4290*/  ISETP.LT.OR P6, PT, R27, 0x7a, P6 ;  /* 0x0000007a1b00780c */ /* 0x000fe200037c1670 */
[--C-:B------:R-:W-:Y:S01]  /*42a0*/  FFMA.FTZ R108, R108, R43, -R25.reuse ;  /* 0x0000002b6c6c7223 */ /* 0x100fe20000010819 */
[----:B------:R-:W-:Y:S01]  /*42b0*/  FMNMX.FTZ R9, R66, R9, !PT ;  /* 0x0000000942097209 */ /* 0x000fe20007810000 */
[-CC-:B------:R-:W-:Y:S01]  /*42c0*/  FFMA.FTZ R142, R114, R43.reuse, -R25.reuse ;  /* 0x0000002b728e7223 */ /* 0x180fe20000010819 */
[----:B------:R-:W-:Y:S01]  /*42d0*/  FSEL R100, R15, -INF , !P6 ;  /* 0xff8000000f647808 */ /* 0x000fe20007000000 */
[----:B------:R-:W-:Y:S01]  /*42e0*/  FFMA.FTZ R104, R104, R43, -R25 ;  /* 0x0000002b68687223 */ /* 0x000fe20000010819 */
[----:B------:R-:W-:Y:S01]  /*42f0*/  FMNMX.FTZ R9, R74, R9, !PT ;  /* 0x000000094a097209 */ /* 0x000fe20007810000 */
[----:B------:R-:W2:Y:S01]  /*4300*/  MUFU.EX2 R5, R5 ;  /* 0x0000000500057308 */ /* 0x000ea20000000800 */
[----:B0-----:R-:W-:Y:S01]  /*4310*/  FADD.FTZ R45, R148, R3 ;  /* 0x00000003942d7221 */ /* 0x001fe20000010000 */
[--C-:B------:R-:W-:Y:S01]  /*4320*/  FFMA.FTZ R136, R112, R43, -R25.reuse ;  /* 0x0000002b70887223 */ /* 0x100fe20000010819 */
        /* <DEDUP_REMOVED lines=13> */
[----:B------:R3:W4:Y:S01]  /*4400*/  MUFU.EX2 R7, R124 ;  /* 0x0000007c00077308 */ /* 0x0007220000000800 */
[-CC-:B------:R-:W-:Y:S01]  /*4410*/  FFMA.FTZ R126, R62, R43.reuse, -R25.reuse ;  /* 0x0000002b3e7e7223 */ /* 0x180fe20000010819 */
[--C-:B------:R-:W-:Y:S01]  /*4420*/  FFMA.FTZ R37, R60, R43, -R25.reuse ;  /* 0x0000002b3c257223 */ /* 0x100fe20000010819 */
[----:B------:R-:W-:Y:S01]  /*4430*/  FMNMX.FTZ R21, R20, R13, !PT ;  /* 0x0000000d14157209 */ /* 0x000fe20007810000 */
[-CC-:B------:R-:W-:Y:S01]  /*4440*/  FFMA.FTZ R39, R56, R43.reuse, -R25.reuse ;  /* 0x0000002b38277223 */ /* 0x180fe20000010819 */
[----:B------:R-:W-:Y:S01]  /*4450*/  FFMA.FTZ R122, R28, R43, -R25 ;  /* 0x0000002b1c7a7223 */ /* 0x000fe20000010819 */
[----:B------:R-:W-:-:S02]  /*4460*/  F2FP.BF16.F32.PACK_AB R148, R3, R148 ;  /* 0x000000940394723e */ /* 0x000fc400000010ff */
[----:B------:R-:W-:Y:S01]  /*4470*/  FMNMX.FTZ R21, R26, R21, !PT ;  /* 0x000000151a157209 */ /* 0x000fe20007810000 */
[----:B------:R-:W5:Y:S01]  /*4480*/  MUFU.EX2 R146, R146 ;  /* 0x0000009200927308 */ /* 0x000f620000000800 */
[----:B---3--:R-:W-:Y:S02]  /*4490*/  FFMA.FTZ R124, R84, R43, -R25 ;  /* 0x0000002b547c7223 */ /* 0x008fe40000010819 */
[----:B------:R-:W-:-:S04]  /*44a0*/  FMNMX.FTZ R21, R30, R21, !PT ;  /* 0x000000151e157209 */ /* 0x000fc80007810000 */
[----:B------:R-:W-:Y:S01]  /*44b0*/  FMNMX.FTZ R21, R32, R21, !PT ;  /* 0x0000001520157209 */ /* 0x000fe20007810000 */
[----:B------:R3:W5:Y:S03]  /*44c0*/  MUFU.EX2 R9, R120 ;  /* 0x0000007800097308 */ /* 0x0007660000000800 */
[----:B------:R-:W-:-:S04]  /*44d0*/  FMNMX.FTZ R31, R34, R21, !PT ;  /* 0x00000015221f7209 */ /* 0x000fc80007810000 */
[----:B------:R-:W-:Y:S01]  /*44e0*/  FMNMX.FTZ R31, R36, R31, !PT ;  /* 0x0000001f241f7209 */ /* 0x000fe20007810000 */
[----:B------:R-:W5:Y:S01]  /*44f0*/  MUFU.EX2 R140, R140 ;  /* 0x0000008c008c7308 */ /* 0x000f620000000800 */
[----:B---3--:R-:W-:Y:S02]  /*4500*/  FFMA.FTZ R120, R58, R43, -R25 ;  /* 0x0000002b3a787223 */ /* 0x008fe40000010819 */
[----:B------:R-:W-:-:S04]  /*4510*/  FMNMX.FTZ R31, R38, R31, !PT ;  /* 0x0000001f261f7209 */ /* 0x000fc80007810000 */
[----:B------:R-:W-:Y:S01]  /*4520*/  FMNMX.FTZ R31, R40, R31, !PT ;  /* 0x0000001f281f7209 */ /* 0x000fe20007810000 */
[----:B------:R-:W3:Y:S03]  /*4530*/  MUFU.EX2 R13, R108 ;  /* 0x0000006c000d7308 */ /* 0x000ee60000000800 */
        /* <DEDUP_REMOVED lines=17> */
[--C-:B------:R-:W-:Y:S01]  /*4650*/  FFMA.FTZ R33, R96, R43, -R25.reuse ;  /* 0x0000002b60217223 */ /* 0x100fe20000010819 */
[----:B------:R-:W-:Y:S03]  /*4660*/  MUFU.EX2 R29, R118 ;  /* 0x00000076001d7308 */ /* 0x000fe60000000800 */
[----:B------:R-:W1:Y:S05]  /*4670*/  SHFL.BFLY PT, R35, R6, 0x2, 0x1f ;  /* 0x0c401f0006237f89 */ /* 0x000e6a00000e0000 */
[----:B------:R-:W-:Y:S08]  /*4680*/  MUFU.EX2 R132, R132 ;  /* 0x0000008400847308 */ /* 0x000ff00000000800 */
[----:B------:R-:W-:Y:S08]  /*4690*/  MUFU.EX2 R11, R11 ;  /* 0x0000000b000b7308 */ /* 0x000ff00000000800 */
[----:B------:R-:W-:Y:S01]  /*46a0*/  MUFU.EX2 R134, R134 ;  /* 0x0000008600867308 */ /* 0x000fe20000000800 */
[----:B-1----:R-:W-:Y:S01]  /*46b0*/  FMNMX.FTZ R41, R6, R35, !PT ;  /* 0x0000002306297209 */ /* 0x002fe20007810000 */
[-CC-:B------:R-:W-:Y:S01]  /*46c0*/  FFMA.FTZ R35, R94, R43.reuse, -R25.reuse ;  /* 0x0000002b5e237223 */ /* 0x180fe20000010819 */
[----:B------:R-:W-:-:S03]  /*46d0*/  FFMA.FTZ R25, R2, R43, -R25 ;  /* 0x0000002b02197223 */ /* 0x000fc60000010819 */
        /* <DEDUP_REMOVED lines=10> */
[----:B------:R-:W-:-:S03]  /*4780*/  PLOP3.LUT P2, PT, PT, PT, UP1, 0x40, 0x0 ;  /* 0x000000000000781c */ /* 0x000fc60003f4e818 */
[-CC-:B------:R-:W-:Y:S01]  /*4790*/  FFMA.FTZ R137, R20, R43.reuse, -R41.reuse ;  /* 0x0000002b14897223 */ /* 0x180fe20000010829 */
[-C--:B------:R-:W-:Y:S01]  /*47a0*/  FFMA.FTZ R20, R26, R43.reuse, -R41 ;  /* 0x0000002b1a147223 */ /* 0x080fe20000010829 */
[----:B------:R-:W-:Y:S01]  /*47b0*/  FADD.FTZ R26, R150, R45 ;  /* 0x0000002d961a7221 */ /* 0x000fe20000010000 */
[-CC-:B------:R-:W-:Y:S01]  /*47c0*/  FFMA.FTZ R149, R0, R43.reuse, -R41.reuse ;  /* 0x0000002b00957223 */ /* 0x180fe20000010829 */
[-CC-:B------:R-:W-:Y:S01]  /*47d0*/  FFMA.FTZ R0, R80, R43.reuse, -R41.reuse ;  /* 0x0000002b50007223 */ /* 0x180fe20000010829 */
[-CC-:B------:R-:W-:Y:S01]  /*47e0*/  FFMA.FTZ R139, R30, R43.reuse, -R41.reuse ;  /* 0x0000002b1e8b7223 */ /* 0x180fe20000010829 */
[----:B--2---:R-:W-:Y:S01]  /*47f0*/  FADD.FTZ R45, R5, R26 ;  /* 0x0000001a052d7221 */ /* 0x004fe20000010000 */
[-CC-:B------:R-:W-:Y:S01]  /*4800*/  FFMA.FTZ R151, R68, R43.reuse, -R41.reuse ;  /* 0x0000002b44977223 */ /* 0x180fe20000010829 */
[-C--:B------:R-:W-:Y:S01]  /*4810*/  FFMA.FTZ R2, R78, R43.reuse, -R41 ;  /* 0x0000002b4e027223 */ /* 0x080fe20000010829 */
[----:B------:R-:W-:Y:S01]  /*4820*/  MUFU.EX2 R149, R149 ;  /* 0x0000009500957308 */ /* 0x000fe20000000800 */
[----:B0-----:R-:W-:Y:S01]  /*4830*/  FADD.FTZ R30, R144, R45 ;  /* 0x0000002d901e7221 */ /* 0x001fe20000010000 */
[-CC-:B------:R-:W-:Y:S01]  /*4840*/  FFMA.FTZ R145, R64, R43.reuse, -R41.reuse ;  /* 0x0000002b40917223 */ /* 0x180fe20000010829 */
[-CC-:B------:R-:W-:Y:S01]  /*4850*/  FFMA.FTZ R28, R76, R43.reuse, -R41.reuse ;  /* 0x0000002b4c1c7223 */ /* 0x180fe20000010829 */
[-CC-:B------:R-:W-:Y:S01]  /*4860*/  FFMA.FTZ R26, R32, R43.reuse, -R41.reuse ;  /* 0x0000002b201a7223 */ /* 0x180fe20000010829 */
[----:B----4-:R-:W-:Y:S01]  /*4870*/  FADD.FTZ R45, R7, R30 ;  /* 0x0000001e072d7221 */ /* 0x010fe20000010000 */
[-CC-:B------:R-:W-:Y:S01]  /*4880*/  FFMA.FTZ R147, R66, R43.reuse, -R41.reuse ;  /* 0x0000002b42937223 */ /* 0x180fe20000010829 */
[-C--:B------:R-:W-:Y:S01]  /*4890*/  FFMA.FTZ R133, R34, R43.reuse, -R41 ;  /* 0x0000002b22857223 */ /* 0x080fe20000010829 */
[----:B------:R-:W0:Y:S01]  /*48a0*/  MUFU.EX2 R0, R0 ;  /* 0x0000000000007308 */ /* 0x000e220000000800 */
[----:B-----5:R-:W-:Y:S01]  /*48b0*/  FADD.FTZ R30, R146, R45 ;  /* 0x0000002d921e7221 */ /* 0x020fe20000010000 */
[-CC-:B------:R-:W-:Y:S01]  /*48c0*/  FFMA.FTZ R56, R74, R43.reuse, -R41.reuse ;  /* 0x0000002b4a387223 */ /* 0x180fe20000010829 */
[-CC-:B------:R-:W-:Y:S01]  /*48d0*/  FFMA.FTZ R141, R14, R43.reuse, -R41.reuse ;  /* 0x0000002b0e8d7223 */ /* 0x180fe20000010829 */
[-CC-:B------:R-:W-:Y:S01]  /*48e0*/  FFMA.FTZ R14, R72, R43.reuse, -R41.reuse ;  /* 0x0000002b480e7223 */ /* 0x180fe20000010829 */
[----:B------:R-:W-:Y:S01]  /*48f0*/  FADD.FTZ R45, R9, R30 ;  /* 0x0000001e092d7221 */ /* 0x000fe20000010000 */
[-CC-:B------:R-:W-:Y:S01]  /*4900*/  FFMA.FTZ R30, R36, R43.reuse, -R41.reuse ;  /* 0x0000002b241e7223 */ /* 0x180fe20000010829 */
[-C--:B------:R-:W-:Y:S01]  /*4910*/  FFMA.FTZ R143, R8, R43.reuse, -R41 ;  /* 0x0000002b088f7223 */ /* 0x080fe20000010829 */
[----:B------:R-:W1:Y:S01]  /*4920*/  MUFU.EX2 R151, R151 ;  /* 0x0000009700977308 */ /* 0x000e620000000800 */
[----:B------:R-:W-:Y:S01]  /*4930*/  FADD.FTZ R32, R140, R45 ;  /* 0x0000002d8c207221 */ /* 0x000fe20000010000 */
[-CC-:B------:R-:W-:Y:S01]  /*4940*/  FFMA.FTZ R8, R70, R43.reuse, -R41.reuse ;  /* 0x0000002b46087223 */ /* 0x180fe20000010829 */
[-CC-:B------:R-:W-:Y:S01]  /*4950*/  FFMA.FTZ R135, R38, R43.reuse, -R41.reuse ;  /* 0x0000002b26877223 */ /* 0x180fe20000010829 */
[-CC-:B------:R-:W-:Y:S01]  /*4960*/  FFMA.FTZ R129, R42, R43.reuse, -R41.reuse ;  /* 0x0000002b2a817223 */ /* 0x180fe20000010829 */
[----:B---3--:R-:W-:Y:S01]  /*4970*/  FADD.FTZ R45, R13, R32 ;  /* 0x000000200d2d7221 */ /* 0x008fe20000010000 */
[----:B------:R-:W-:Y:S01]  /*4980*/  F2FP.BF16.F32.PACK_AB R150, R5, R150 ;  /* 0x000000960596723e */ /* 0x000fe200000010ff */
[-C--:B------:R-:W-:Y:S01]  /*4990*/  FFMA.FTZ R131, R46, R43.reuse, -R41 ;  /* 0x0000002b2e837223 */ /* 0x080fe20000010829 */
[----:B------:R-:W2:Y:S01]  /*49a0*/  MUFU.EX2 R2, R2 ;  /* 0x0000000200027308 */ /* 0x000ea20000000800 */
[----:B0-----:R-:W-:Y:S01]  /*49b0*/  FADD.FTZ R34, R149, R0 ;  /* 0x0000000095227221 */ /* 0x001fe20000010000 */
[----:B------:R-:W-:Y:S01]  /*49c0*/  FADD.FTZ R32, R142, R45 ;  /* 0x0000002d8e207221 */ /* 0x000fe20000010000 */
[-CC-:B------:R-:W-:Y:S01]  /*49d0*/  FFMA.FTZ R48, R48, R43.reuse, -R41.reuse ;  /* 0x0000002b30307223 */ /* 0x180fe20000010829 */
[-CC-:B------:R-:W-:Y:S01]  /*49e0*/  FFMA.FTZ R50, R50, R43.reuse, -R41.reuse ;  /* 0x0000002b32327223 */ /* 0x180fe20000010829 */
[-CC-:B------:R-:W-:Y:S01]  /*49f0*/  FFMA.FTZ R52, R52, R43.reuse, -R41.reuse ;  /* 0x0000002b34347223 */ /* 0x180fe20000010829 */
[----:B------:R-:W-:Y:S01]  /*4a00*/  FADD.FTZ R47, R21, R32 ;  /* 0x00000020152f7221 */ /* 0x000fe20000010000 */
[-C--:B------:R-:W-:Y:S01]  /*4a10*/  FFMA.FTZ R32, R40, R43.reuse, -R41 ;  /* 0x0000002b28207223 */ /* 0x080fe20000010829 */
[----:B------:R-:W0:Y:S01]  /*4a20*/  MUFU.EX2 R145, R145 ;  /* 0x0000009100917308 */ /* 0x000e220000000800 */
[----:B-1----:R-:W-:Y:S01]  /*4a30*/  FADD.FTZ R45, R151, R34 ;  /* 0x00000022972d7221 */ /* 0x002fe20000010000 */
[----:B------:R-:W-:Y:S01]  /*4a40*/  FADD.FTZ R36, R136, R47 ;  /* 0x0000002f88247221 */ /* 0x000fe20000010000 */
[-CC-:B------:R-:W-:Y:S01]  /*4a50*/  FFMA.FTZ R54, R54, R43.reuse, -R41.reuse ;  /* 0x0000002b36367223 */ /* 0x180fe20000010829 */
[-CC-:B------:R-:W-:Y:S01]  /*4a60*/  FFMA.FTZ R10, R10, R43.reuse, -R41.reuse ;  /* 0x0000002b0a0a7223 */ /* 0x180fe20000010829 */
[-CC-:B------:R-:W-:Y:S01]  /*4a70*/  FFMA.FTZ R12, R12, R43.reuse, -R41.reuse ;  /* 0x0000002b0c0c7223 */ /* 0x180fe20000010829 */
[----:B------:R-:W-:Y:S01]  /*4a80*/  FADD.FTZ R47, R31, R36 ;  /* 0x000000241f2f7221 */ /* 0x000fe20000010000 */
[----:B------:R-:W-:Y:S01]  /*4a90*/  FFMA.FTZ R102, R102, R43, -R41 ;  /* 0x0000002b66667223 */ /* 0x000fe20000010829 */
[----:B------:R-:W1:Y:S01]  /*4aa0*/  MUFU.EX2 R28, R28 ;  /* 0x0000001c001c7308 */ /* 0x000e620000000800 */
[----:B--2---:R-:W-:Y:S01]  /*4ab0*/  FADD.FTZ R34, R2, R45 ;  /* 0x0000002d02227221 */ /* 0x004fe20000010000 */
[----:B------:R-:W-:Y:S01]  /*4ac0*/  FADD.FTZ R38, R138, R47 ;  /* 0x0000002f8a267221 */ /* 0x000fe20000010000 */
[----:B------:R-:W-:Y:S01]  /*4ad0*/  F2FP.BF16.F32.PACK_AB R149, R0, R149 ;  /* 0x000000950095723e */ /* 0x000fe200000010ff */
[----:B------:R-:W-:Y:S01]  /*4ae0*/  FFMA.FTZ R24, R24, R43, -R41 ;  /* 0x0000002b18187223 */ /* 0x000fe20000010829 */
[----:B------:R-:W-:Y:S01]  /*4af0*/  F2FP.BF16.F32.PACK_AB R151, R2, R151 ;  /* 0x000000970297723e */ /* 0x000fe200000010ff */
[----:B------:R-:W-:Y:S01]  /*4b00*/  FADD.FTZ R47, R29, R38 ;  /* 0x000000261d2f7221 */ /* 0x000fe20000010000 */
[----:B------:R-:W-:Y:S01]  /*4b10*/  F2FP.BF16.F32.PACK_AB R144, R7, R144 ;  /* 0x000000900790723e */ /* 0x000fe200000010ff */
[----:B------:R-:W2:Y:S01]  /*4b20*/  MUFU.EX2 R147, R147 ;  /* 0x0000009300937308 */ /* 0x000ea20000000800 */
[----:B0-----:R-:W-:Y:S01]  /*4b30*/  FADD.FTZ R45, R145, R34 ;  /* 0x00000022912d7221 */ /* 0x001fe20000010000 */
[----:B------:R-:W-:Y:S01]  /*4b40*/  FADD.FTZ R38, R132, R47 ;  /* 0x0000002f84267221 */ /* 0x000fe20000010000 */
[-CC-:B------:R-:W-:Y:S01]  /*4b50*/  FFMA.FTZ R34, R44, R43.reuse, -R41.reuse ;  /* 0x0000002b2c227223 */ /* 0x180fe20000010829 */
[----:B------:R-:W-:Y:S01]  /*4b60*/  FFMA.FTZ R41, R100, R43, -R41 ;  /* 0x0000002b64297223 */ /* 0x000fe20000010829 */
[----:B------:R-:W-:Y:S01]  /*4b70*/  F2FP.BF16.F32.PACK_AB R146, R9, R146 ;  /* 0x000000920992723e */ /* 0x000fe200000010ff */
        /* <DEDUP_REMOVED lines=8> */
[----:B------:R-:W-:Y:S01]  /*4c00*/  F2FP.BF16.F32.PACK_AB R138, R29, R138 ;  /* 0x0000008a1d8a723e */ /* 0x000fe200000010ff */
[----:B------:R-:W1:Y:S01]  /*4c10*/  MUFU.EX2 R141, R141 ;  /* 0x0000008d008d7308 */ /* 0x000e620000000800 */
[----:B--2---:R-:W-:Y:S01]  /*4c20*/  FADD.FTZ R45, R147, R36 ;  /* 0x00000024932d7221 */ /* 0x004fe20000010000 */
[----:B------:R-:W-:Y:S01]  /*4c30*/  FADD.FTZ R38, R128, R47 ;  /* 0x0000002f80267221 */ /* 0x000fe20000010000 */
[----:B------:R-:W-:Y:S02]  /*4c40*/  F2FP.BF16.F32.PACK_AB R132, R11, R132 ;  /* 0x000000840b84723e */ /* 0x000fe400000010ff */
[----:B------:R-:W-:Y:S02]  /*4c50*/  F2FP.BF16.F32.PACK_AB R134, R15, R134 ;  /* 0x000000860f86723e */ /* 0x000fe400000010ff */
[----:B------:R-:W-:Y:S01]  /*4c60*/  F2FP.BF16.F32.PACK_AB R128, R27, R128 ;  /* 0x000000801b80723e */ /* 0x000fe200000010ff */
[----:B------:R-:W2:Y:S01]  /*4c70*/  MUFU.EX2 R14, R14 ;  /* 0x0000000e000e7308 */ /* 0x000ea20000000800 */
[----:B0-----:R-:W-:Y:S01]  /*4c80*/  FADD.FTZ R36, R56, R45 ;  /* 0x0000002d38247221 */ /* 0x001fe20000010000 */
[----:B------:R-:W-:-:S02]  /*4c90*/  F2FP.BF16.F32.PACK_AB R145, R28, R145 ;  /* 0x000000911c91723e */ /* 0x000fc400000010ff */
[----:B------:R-:W-:-:S04]  /*4ca0*/  F2FP.BF16.F32.PACK_AB R147, R56, R147 ;  /* 0x000000933893723e */ /* 0x000fc800000010ff */
        /* <DEDUP_REMOVED lines=75> */
[----:B------:R-:W-:Y:S01]  /*5160*/  F2FP.BF16.F32.PACK_AB R121, R121, R12 ;  /* 0x0000000c7979723e */ /* 0x000fe200000010ff */
[----:B------:R-:W-:-:S05]  /*5170*/  VIADD R0, R88, 0xfffffffe ;  /* 0xfffffffe58007836 */ /* 0x000fca0000000000 */
        /* <DEDUP_REMOVED lines=17> */
.L_x_13700:
[----:B------:R-:W-:-:S11]  /*5290*/  UISETP.NE.AND UP2, UPT, UR7, 0x1, UPT ;  /* 0x000000010700788c */ /* 0x000fd6000bf45270 */
[----:B------:R-:W-:Y:S02]  /*52a0*/  @UP2 ULDC.64 UR18, c[0x0][0x9e8] ;  /* 0x00027a0000122ab9 */ /* 0x000fe40000000a00 */
[----:B------:R-:W-:-:S04]  /*52b0*/  UIMAD.WIDE.U32 UR10, UR14, UR18, URZ ;  /* 0x000000120e0a72a5 */ /* 0x000fc8000f8e003f */
[----:B------:R-:W-:-:S12]  /*52c0*/  @UP2 USHF.R.U32.HI UR14, URZ, UR19, UR11 ;  /* 0x000000133f0e2299 */ /* 0x000fd8000801160b */
.L_x_13701:
[----:B------:R-:W-:-:S04]  /*52d0*/  UIMAD UR7, UR14, UR7, UR7 ;  /* 0x000000070e0772a4 */ /* 0x000fc8000f8e0207 */
[----:B------:R-:W-:-:S04]  /*52e0*/  UISETP.LT.AND UP2, UPT, UR6, UR7, UPT ;  /* 0x000000070600728c */ /* 0x000fc8000bf41270 */
[----:B------:R-:W-:-:S12]  /*52f0*/  USEL UR6, UR6, UR7, UP2 ;  /* 0x0000000706067287 */ /* 0x000fd80009000000 */
.L_x_13699:
        /* <DEDUP_REMOVED lines=26> */
[----:B------:R-:W-:-:S05]  /*54a0*/  ULDC UR23, c[0x0][0x9e0] ;  /* 0x0002780000177ab9 */ /* 0x000fca0000000800 */
.L_x_13719:
        /* <DEDUP_REMOVED lines=9> */
.L_x_13704:
[----:B------:R-:W-:Y:S01]  /*5540*/  ULEA UR6, UR26, UR45, 0x3 ;  /* 0x0000002d1a067291 */ /* 0x000fe2000f8e183f */
[----:B------:R-:W-:-:S05]  /*5550*/  IMAD.U32 R5, RZ, RZ, UR25 ;  /* 0x00000019ff057e24 */ /* 0x000fca000f8e00ff */
[----:B------:R-:W-:-:S04]  /*5560*/  SHF.L.U32 R5, R5, 0x1f, RZ ;  /* 0x0000001f05057819 */ /* 0x000fc800000006ff */
[----:B------:R0:W1:Y:S01]  /*5570*/  SYNCS.PHASECHK.TRANS64.TRYWAIT P2, [UR6+0x16830], R5 ;  /* 0x01683005ff0075a7 */ /* 0x0000620008040146 */
[----:B------:R-:W-:Y:S05]  /*5580*/  @!P0 BRA `(.L_x_13705) ;  /* 0x0000000000048947 */ /* 0x000fea0003800000 */
[----:B------:R-:W-:Y:S01]  /*5590*/  BPT.TRAP 0x1 ;  /* 0x000000040000795c */ /* 0x000fe20000300000 */
.L_x_13705:
[----:B-1----:R-:W-:Y:S05]  /*55a0*/  @P2 BRA `(.L_x_13703) ;  /* 0x0000000000082947 */ /* 0x002fea0003800000 */
[----:B------:R-:W1:Y:S02]  /*55b0*/  SYNCS.PHASECHK.TRANS64.TRYWAIT P2, [UR6+0x16830], R5 ;  /* 0x01683005ff0075a7 */ /* 0x000e640008040146 */
[----:B-1----:R-:W-:Y:S05]  /*55c0*/  @!P2 BRA `(.L_x_13706) ;  /* 0x0000010c0030a947 */ /* 0x002fea0003800000 */
.L_x_13703:
        /* <DEDUP_REMOVED lines=25> */
.L_x_13708:
[----:B------:R-:W-:Y:S01]  /*5760*/  ULEA UR6, UR37, UR45, 0x3 ;  /* 0x0000002d25067291 */ /* 0x000fe2000f8e183f */
[----:B------:R-:W-:-:S05]  /*5770*/  IMAD.U32 R5, RZ, RZ, UR46 ;  /* 0x0000002eff057e24 */ /* 0x000fca000f8e00ff */
[----:B------:R-:W-:-:S04]  /*5780*/  SHF.L.U32 R5, R5, 0x1f, RZ ;  /* 0x0000001f05057819 */ /* 0x000fc800000006ff */
[----:B------:R0:W1:Y:S01]  /*5790*/  SYNCS.PHASECHK.TRANS64.TRYWAIT P2, [UR6+0x16850], R5 ;  /* 0x01685005ff0075a7 */ /* 0x0000620008040146 */
[----:B------:R-:W-:Y:S05]  /*57a0*/  @!P0 BRA `(.L_x_13709) ;  /* 0x0000000000048947 */ /* 0x000fea0003800000 */
[----:B------:R-:W-:Y:S01]  /*57b0*/  BPT.TRAP 0x1 ;  /* 0x000000040000795c */ /* 0x000fe20000300000 */
.L_x_13709:
[----:B-1----:R-:W-:Y:S05]  /*57c0*/  @P2 BRA `(.L_x_13707) ;  /* 0x0000000000082947 */ /* 0x002fea0003800000 */
[----:B------:R-:W1:Y:S02]  /*57d0*/  SYNCS.PHASECHK.TRANS64.TRYWAIT P2, [UR6+0x16850], R5 ;  /* 0x01685005ff0075a7 */ /* 0x000e640008040146 */
[----:B-1----:R-:W-:Y:S05]  /*57e0*/  @!P2 BRA `(.L_x_13710) ;  /* 0x0000010800c0a947 */ /* 0x002fea0003800000 */
.L_x_13707:
[----:B------:R-:W-:Y:S01]  /*57f0*/  UIADD3 UR6, UR45, 0x400, URZ ;  /* 0x000004002d067890 */ /* 0x000fe2000fffe03f */
[----:B------:R-:W-:Y:S01]  /*5800*/  WARPGROUP.ARRIVE ;  /* 0x00000000000079c5 */ /* 0x000fe20000000000 */
[----:B------:R-:W-:Y:S01]  /*5810*/  UMOV UR7, 0x40000040 ;  /* 0x4000004000077882 */ /* 0x000fe20000000000 */
[----:B------:R-:W-:Y:S01]  /*5820*/  PLOP3.LUT P2, PT, PT, PT, UP0, 0x80, 0x0 ;  /* 0x000000000000781c */ /* 0x000fe20003f4f008 */
[----:B------:R-:W-:Y:S01]  /*5830*/  USHF.R.U32.HI UR6, URZ, 0x4, UR6 ;  /* 0x000000043f067899 */ /* 0x000fe20008011606 */
[----:B01----:R-:W-:Y:S01]  /*5840*/  FMUL.FTZ R5, R24, UR24 ;  /* 0x0000001818057c20 */ /* 0x003fe20008410000 */
[----:B------:R-:W-:Y:S01]  /*5850*/  FMUL.FTZ R24, R36, UR24 ;  /* 0x0000001824187c20 */ /* 0x000fe20008410000 */
[----:B------:R-:W-:Y:S01]  /*5860*/  FMUL.FTZ R36, R44, UR24 ;  /* 0x000000182c247c20 */ /* 0x000fe20008410000 */
[----:B------:R-:W-:Y:S01]  /*5870*/  ULOP3.LUT UR6, UR6, 0x3fff, URZ, 0xc0, !UPT ;  /* 0x00003fff06067892 */ /* 0x000fe2000f8ec03f */
[----:B------:R-:W-:Y:S01]  /*5880*/  FMUL.FTZ R44, R55, UR24 ;  /* 0x00000018372c7c20 */ /* 0x000fe20008410000 */
[----:B------:R-:W-:Y:S01]  /*5890*/  PLOP3.LUT P3, PT, PT, PT, UP0, 0x80, 0x0 ;  /* 0x000000000000781c */ /* 0x000fe20003f6f008 */
[----:B------:R-:W-:Y:S01]  /*58a0*/  FMUL.FTZ R55, R61, UR24 ;  /* 0x000000183d377c20 */ /* 0x000fe20008410000 */
[----:B------:R-:W-:Y:S01]  /*58b0*/  ULEA UR10, UR37, UR6, 0xa ;  /* 0x00000006250a7291 */ /* 0x000fe2000f8e503f */
[----:B------:R-:W-:Y:S01]  /*58c0*/  FMUL.FTZ R61, R74, UR24 ;  /* 0x000000184a3d7c20 */ /* 0x000fe20008410000 */
[----:B------:R-:W-:Y:S01]  /*58d0*/  FMUL.FTZ R74, R76, UR24 ;  /* 0x000000184c4a7c20 */ /* 0x000fe20008410000 */
[----:B------:R-:W-:-:S02]  /*58e0*/  VIADD R76, R17, UR41 ;  /* 0x00000029114c7c36 */ /* 0x000fc40008000000 */
        /* <DEDUP_REMOVED lines=71> */
[----:B------:R-:W2:Y:S01]  /*5d60*/  MUFU.TANH R7, R7 ;  /* 0x0000000700077308 */ /* 0x000ea20000002400 */
[----:B------:R-:W-:Y:S02]  /*5d70*/  WARPGROUP.DEPBAR.LE gsb0, 0x0 ;  /* 0x00008000000079c5 */ /* 0x000fe40000010000 */
[----:B------:R-:W-:-:S06]  /*5d80*/  WARPGROUP.ARRIVE ;  /* 0x00000000000079c5 */ /* 0x000fcc0000000000 */
[----:B------:R-:W3:Y:S01]  /*5d90*/  S2R R151, SR_TID.X ;  /* 0x0000000000977919 */ /* 0x000ee20000002100 */
[----:B------:R-:W4:Y:S01]  /*5da0*/  MUFU.TANH R9, R9 ;  /* 0x0000000900097308 */ /* 0x000f220000002400 */
        /* <DEDUP_REMOVED lines=46> */
[----:B------:R-:W-:-:S04]  /*6090*/  FMUL.FTZ R138, R85, UR24 ;  /* 0x00000018558a7c20 */ /* 0x000fc80008410000 */
        /* <DEDUP_REMOVED lines=48> */
[----:B------:R-:W-:Y:S01]  /*63a0*/  @P2 IMAD.HI.U32 R32, R76, UR6, RZ ;  /* 0x000000064c202c27 */ /* 0x000fe2000f8e00ff */
[----:B------:R-:W-:Y:S01]  /*63b0*/  @UP0 ULDC UR6, c[0x0][0x450] ;  /* 0x0001140000060ab9 */ /* 0x000fe20000000800 */
[----:B---3--:R-:W-:-:S03]  /*63c0*/  ISETP.GE.U32.AND P2, PT, R151, 0x180, PT ;  /* 0x000001809700780c */ /* 0x008fc60003f46070 */
[----:B------:R-:W-:Y:S01]  /*63d0*/  @P3 SHF.R.U32.HI R76, RZ, UR6, R32 ;  /* 0x00000006ff4c3c19 */ /* 0x000fe20008011620 */
[----:B------:R-:W-:-:S04]  /*63e0*/  VIADD R32, R22, 0x9 ;  /* 0x0000000916207836 */ /* 0x000fc80000000000 */
[----:B------:R-:W3:Y:S01]  /*63f0*/  SHFL.IDX PT, R72, R76, RZ, 0x1c1f ;  /* 0x001c1fff4c487589 */ /* 0x000ee200000e0000 */
[----:B------:R-:W-:Y:S02]  /*6400*/  SEL R32, R32, 0x9, !P2 ;  /* 0x0000000920207807 */ /* 0x000fe40005000000 */
[----:B------:R-:W-:Y:S01]  /*6410*/  PLOP3.LUT P2, PT, PT, PT, UP1, 0x40, 0x0 ;  /* 0x000000000000781c */ /* 0x000fe20003f4e818 */
[--C-:B---3--:R-:W-:Y:S02]  /*6420*/  IMAD.IADD R83, R79, 0x1, R72.reuse ;  /* 0x000000014f537824 */ /* 0x108fe400078e0248 */
[----:B------:R-:W-:Y:S01]  /*6430*/  IMAD.IADD R85, R81, 0x1, R72 ;  /* 0x0000000151557824 */ /* 0x000fe200078e0248 */
[----:B------:R-:W-:Y:S02]  /*6440*/  WARPGROUP.DEPBAR.LE gsb0, 0x0 ;  /* 0x00008000000079c5 */ /* 0x000fe40000010000 */
[----:B------:R3:W-:Y:S06]  /*6450*/  BAR.ARV R32, 0x100 ;  /* 0x000400200000751d */ /* 0x0007ec0000002000 */
[----:B------:R3:W-:Y:S01]  /*6460*/  @!P1 SYNCS.ARRIVE.TRANS64.RED.A1T0 RZ, [R33+URZ], RZ ;  /* 0x000000ff21ff99a7 */ /* 0x0007e2000810043f */
[----:B012-4-:R-:W-:Y:S05]  /*6470*/  @P2 BRA `(.L_x_13711) ;  /* 0x00000000005c2947 */ /* 0x017fea0003800000 */
[----:B---3--:R-:W-:Y:S01]  /*6480*/  IMAD.U32 R33, RZ, RZ, UR38 ;  /* 0x00000026ff217e24 */ /* 0x008fe2000f8e00ff */
        /* <DEDUP_REMOVED lines=12> */
.L_x_13713:
[----:B------:R-:W-:-:S05]  /*6550*/  IMAD.U32 R78, RZ, RZ, UR22 ;  /* 0x00000016ff4e7e24 */ /* 0x000fca000f8e00ff */
[----:B------:R-:W-:-:S13]  /*6560*/  ISETP.NE.AND P2, PT, R78, 0x1, PT ;  /* 0x000000014e00780c */ /* 0x000fda0003f45270 */
[----:B------:R-:W0:Y:S02]  /*6570*/  @P2 LDC.64 R32, c[0x0][0x9e8] ;  /* 0x00027a00ff202b82 */ /* 0x000e240000000a00 */
[----:B0-----:R-:W-:-:S05]  /*6580*/  @P2 IMAD.HI.U32 R32, R72, R32, RZ ;  /* 0x0000002048202227 */ /* 0x001fca00078e00ff */
[----:B------:R-:W-:-:S07]  /*6590*/  @P2 SHF.R.U32.HI R72, RZ, R33, R32 ;  /* 0x00000021ff482219 */ /* 0x000fce0000011620 */
.L_x_13714:
[----:B------:R-:W-:Y:S05]  /*65a0*/  BSYNC B0 ;  /* 0x0000000000007941 */ /* 0x000fea0003800000 */
.L_x_13712:
[----:B------:R-:W-:-:S04]  /*65b0*/  IMAD R33, R72, R78, -R77 ;  /* 0x0000004e48217224 */ /* 0x000fc800078e0a4d */
[----:B------:R-:W-:-:S05]  /*65c0*/  IMAD R32, R16, -0x2, R33 ;  /* 0xfffffffe10207824 */ /* 0x000fca00078e0221 */
[----:B------:R-:W-:Y:S02]  /*65d0*/  VIADDMNMX R83, R32, R78, R83, PT ;  /* 0x0000004e20537246 */ /* 0x000fe40003800153 */
[----:B------:R-:W-:-:S07]  /*65e0*/  VIMNMX R85, R85, R32, !PT ;  /* 0x0000002055557248 */ /* 0x000fce0007fe0100 */
.L_x_13711:
[----:B------:R-:W-:Y:S01]  /*65f0*/  ISETP.GT.AND P2, PT, R0, -0x1, PT ;  /* 0xffffffff0000780c */ /* 0x000fe20003f44270 */
[----:B---3--:R-:W0:Y:S03]  /*6600*/  SHFL.IDX PT, R32, R76, 0x1, 0x1c1f ;  /* 0x003c1f004c207f89 */ /* 0x008e2600000e0000 */
        /* <DEDUP_REMOVED lines=52> */
[----:B------:R-:W-:-:S02]  /*6950*/  FSEL R76, R43, -INF , !P6 ;  /* 0xff8000002b4c7808 */ /* 0x000fc40007000000 */
[----:B------:R-:W-:Y:S01]  /*6960*/  FSEL R78, R45, -INF , !P3 ;  /* 0xff8000002d4e7808 */ /* 0x000fe20005800000 */
[----:B------:R-:W-:Y:S01]  /*6970*/  IMAD.IADD R45, R79, 0x1, R32 ;  /* 0x000000014f2d7824 */ /* 0x000fe200078e0220 */
        /* <DEDUP_REMOVED lines=58> */
.L_x_13717:
[----:B------:R-:W-:-:S05]  /*6d20*/  IMAD.U32 R51, RZ, RZ, UR22 ;  /* 0x00000016ff337e24 */ /* 0x000fca000f8e00ff */
[----:B------:R-:W-:-:S13]  /*6d30*/  ISETP.NE.AND P3, PT, R51, 0x1, PT ;  /* 0x000000013300780c */ /* 0x000fda0003f65270 */
[----:B------:R-:W0:Y:S02]  /*6d40*/  @P3 LDC.64 R32, c[0x0][0x9e8] ;  /* 0x00027a00ff203b82 */ /* 0x000e240000000a00 */
[----:B0-----:R-:W-:-:S05]  /*6d50*/  @P3 IMAD.HI.U32 R32, R8, R32, RZ ;  /* 0x0000002008203227 */ /* 0x001fca00078e00ff */
[----:B------:R-:W-:-:S07]  /*6d60*/  @P3 SHF.R.U32.HI R8, RZ, R33, R32 ;  /* 0x00000021ff083219 */ /* 0x000fce0000011620 */
.L_x_13718:
[----:B------:R-:W-:Y:S05]  /*6d70*/  BSYNC B0 ;  /* 0x0000000000007941 */ /* 0x000fea0003800000 */
.L_x_13716:
[----:B------:R-:W-:-:S04]  /*6d80*/  IMAD R77, R8, R51, -R77 ;  /* 0x00000033084d7224 */ /* 0x000fc800078e0a4d */
[----:B------:R-:W-:-:S05]  /*6d90*/  IMAD R8, R16, -0x2, R77 ;  /* 0xfffffffe10087824 */ /* 0x000fca00078e024d */
[----:B------:R-:W-:Y:S02]  /*6da0*/  VIADDMNMX R45, R8, R51, R45, PT ;  /* 0x00000033082d7246 */ /* 0x000fe4000380012d */
[----:B------:R-:W-:-:S07]  /*6db0*/  VIMNMX R47, R47, R8, !PT ;  /* 0x000000082f2f7248 */ /* 0x000fce0007fe0100 */
.L_x_13715:
[----:B------:R-:W-:Y:S01]  /*6dc0*/  FMNMX.FTZ R33, R5, R4, !PT ;  /* 0x0000000405217209 */ /* 0x000fe20007810000 */
[----:B------:R-:W0:Y:S01]  /*6dd0*/  LDC R43, c[0x0][0x988] ;  /* 0x00026200ff2b7b82 */ /* 0x000e220000000800 */
[----:B------:R-:W-:Y:S01]  /*6de0*/  ISETP.GT.AND P4, PT, R47, 0x1, P2 ;  /* 0x000000012f00780c */ /* 0x000fe20001784270 */
[----:B------:R-:W-:Y:S01]  /*6df0*/  UMOV UR46, UR25 ;  /* 0x00000019002e7c82 */ /* 0x000fe20008000000 */
        /* <DEDUP_REMOVED lines=19> */
[C---:B------:R-:W-:Y:S02]  /*6f30*/  ISETP.GT.AND P4, PT, R47.reuse, RZ, P2 ;  /* 0x000000ff2f00720c */ /* 0x040fe40001784270 */
        /* <DEDUP_REMOVED lines=17> */
[----:B------:R-:W-:Y:S02]  /*7050*/  FMNMX.FTZ R13, R11, R6, !PT ;  /* 0x000000060b0d7209 */ /* 0x000fe40007810000 */
[----:B------:R-:W-:Y:S02]  /*7060*/  FMNMX.FTZ R33, R56, R33, !PT ;  /* 0x0000002138217209 */ /* 0x000fe40007810000 */
[----:B------:R-:W-:-:S02]  /*7070*/  ISETP.LT.OR P5, PT, R45, 0x11, P5 ;  /* 0x000000112d00780c */ /* 0x000fc40002fa1670 */
[----:B------:R-:W-:Y:S02]  /*7080*/  FMNMX.FTZ R33, R120, R33, !PT ;  /* 0x0000002178217209 */ /* 0x000fe40007810000 */
[----:B------:R-:W-:Y:S02]  /*7090*/  FMNMX.FTZ R13, R32, R13, !PT ;  /* 0x0000000d200d7209 */ /* 0x000fe40007810000 */
[----:B------:R-:W-:Y:S02]  /*70a0*/  FMNMX.FTZ R33, R122, R33, !PT ;  /* 0x000000217a217209 */ /* 0x000fe40007810000 */
[----:B------:R-:W-:Y:S02]  /*70b0*/  FSEL R144, R15, -INF , !P5 ;  /* 0xff8000000f907808 */ /* 0x000fe40006800000 */
[----:B------:R-:W-:Y:S02]  /*70c0*/  FMNMX.FTZ R33, R124, R33, !PT ;  /* 0x000000217c217209 */ /* 0x000fe40007810000 */
[----:B------:R-:W-:-:S02]  /*70d0*/  FMNMX.FTZ R13, R140, R13, !PT ;  /* 0x0000000d8c0d7209 */ /* 0x000fc40007810000 */
        /* <DEDUP_REMOVED lines=17> */
[----:B------:R-:W1:Y:S03]  /*71f0*/  SHFL.BFLY PT, R8, R33, 0x2, 0x1f ;  /* 0x0c401f0021087f89 */ /* 0x000e6600000e0000 */
[----:B------:R-:W-:-:S02]  /*7200*/  ISETP.LT.OR P4, PT, R45, 0x2a, P3 ;  /* 0x0000002a2d00780c */ /* 0x000fc40001f81670 */
[----:B------:R-:W-:Y:S02]  /*7210*/  ISETP.GT.AND P3, PT, R47, 0x31, P2 ;  /* 0x000000312f00780c */ /* 0x000fe40001764270 */
[----:B------:R-:W-:Y:S02]  /*7220*/  FSEL R35, R35, -INF , !P4 ;  /* 0xff80000023237808 */ /* 0x000fe40006000000 */
[----:B------:R-:W-:Y:S02]  /*7230*/  ISETP.GT.AND P4, PT, R47, 0x38, P2 ;  /* 0x000000382f00780c */ /* 0x000fe40001784270 */
[C---:B------:R-:W-:Y:S02]  /*7240*/  ISETP.LT.OR P3, PT, R45.reuse, 0x32, P3 ;  /* 0x000000322d00780c */ /* 0x040fe40001f61670 */
[----:B------:R-:W-:-:S04]  /*7250*/  ISETP.LT.OR P4, PT, R45, 0x39, P4 ;  /* 0x000000392d00780c */ /* 0x000fc80002781670 */
[----:B------:R-:W-:Y:S02]  /*7260*/  FSEL R41, R41, -INF , !P4 ;  /* 0xff80000029297808 */ /* 0x000fe40006000000 */
[----:B------:R-:W-:-:S04]  /*7270*/  ISETP.GT.AND P4, PT, R47, 0x41, P2 ;  /* 0x000000412f00780c */ /* 0x000fc80001784270 */
[----:B------:R-:W-:Y:S02]  /*7280*/  ISETP.LT.OR P4, PT, R45, 0x42, P4 ;  /* 0x000000422d00780c */ /* 0x000fe40002781670 */
[----:B-1----:R-:W-:Y:S02]  /*7290*/  FMNMX.FTZ R51, R33, R8, !PT ;  /* 0x0000000821337209 */ /* 0x002fe40007810000 */
[----:B------:R-:W-:Y:S02]  /*72a0*/  FSEL R48, R48, -INF , !P4 ;  /* 0xff80000030307808 */ /* 0x000fe40006000000 */
[----:B------:R-:W-:Y:S01]  /*72b0*/  ISETP.GT.AND P4, PT, R47, 0x50, P2 ;  /* 0x000000502f00780c */ /* 0x000fe20001784270 */
[----:B------:R-:W1:Y:S03]  /*72c0*/  SHFL.BFLY PT, R8, R51, 0x1, 0x1f ;  /* 0x0c201f0033087f89 */ /* 0x000e6600000e0000 */
[----:B------:R-:W-:-:S04]  /*72d0*/  ISETP.LT.OR P4, PT, R45, 0x51, P4 ;  /* 0x000000512d00780c */ /* 0x000fc80002781670 */
[----:B------:R-:W-:Y:S02]  /*72e0*/  FSEL R52, R52, -INF , !P4 ;  /* 0xff80000034347808 */ /* 0x000fe40006000000 */
[----:B------:R-:W-:-:S04]  /*72f0*/  ISETP.GT.AND P4, PT, R47, 0x59, P2 ;  /* 0x000000592f00780c */ /* 0x000fc80001784270 */
[----:B------:R-:W-:-:S04]  /*7300*/  ISETP.LT.OR P4, PT, R45, 0x5a, P4 ;  /* 0x0000005a2d00780c */ /* 0x000fc80002781670 */
[----:B------:R-:W-:Y:S02]  /*7310*/  FSEL R60, R60, -INF , !P4 ;  /* 0xff8000003c3c7808 */ /* 0x000fe40006000000 */
[----:B------:R-:W-:-:S04]  /*7320*/  ISETP.GT.AND P4, PT, R47, 0x68, P2 ;  /* 0x000000682f00780c */ /* 0x000fc80001784270 */
[----:B------:R-:W-:Y:S02]  /*7330*/  ISETP.LT.OR P4, PT, R45, 0x69, P4 ;  /* 0x000000692d00780c */ /* 0x000fe40002781670 */
[----:B-1----:R-:W-:Y:S02]  /*7340*/  FMNMX.FTZ R8, R51, R8, !PT ;  /* 0x0000000833087209 */ /* 0x002fe40007810000 */
[----:B------:R-:W-:Y:S02]  /*7350*/  FSEL R64, R64, -INF , !P4 ;  /* 0xff80000040407808 */ /* 0x000fe40006000000 */
[C---:B------:R-:W-:Y:S01]  /*7360*/  FSETP.NEU.FTZ.AND P6, PT, R8.reuse, -INF , PT ;  /* 0xff8000000800780b */ /* 0x040fe20003fdd000 */
[C---:B0-----:R-:W-:Y:S01]  /*7370*/  FMUL.FTZ R9, R8.reuse, R43 ;  /* 0x0000002b08097220 */ /* 0x041fe20000410000 */
[----:B------:R-:W-:Y:S02]  /*7380*/  ISETP.GT.AND P4, PT, R47, 0x71, P2 ;  /* 0x000000712f00780c */ /* 0x000fe40001784270 */
[----:B------:R-:W-:-:S02]  /*7390*/  FSEL R57, R8, RZ, P6 ;  /* 0x000000ff08397208 */ /* 0x000fc40003000000 */
[----:B------:R-:W-:Y:S02]  /*73a0*/  FSEL R9, R9, RZ, P6 ;  /* 0x000000ff09097208 */ /* 0x000fe40003000000 */
[----:B------:R-:W-:Y:S01]  /*73b0*/  ISETP.LT.OR P4, PT, R45, 0x72, P4 ;  /* 0x000000722d00780c */ /* 0x000fe20002781670 */
[----:B------:R-:W-:Y:S02]  /*73c0*/  FADD.FTZ R4, -R57, R4 ;  /* 0x0000000439047221 */ /* 0x000fe40000010100 */
[-CC-:B------:R-:W-:Y:S01]  /*73d0*/  FFMA.FTZ R15, R12, R43.reuse, -R9.reuse ;  /* 0x0000002b0c0f7223 */ /* 0x180fe20000010809 */
[-CC-:B------:R-:W-:Y:S01]  /*73e0*/  FFMA.FTZ R148, R5, R43.reuse, -R9.reuse ;  /* 0x0000002b05947223 */ /* 0x180fe20000010809 */
[-CC-:B------:R-:W-:Y:S01]  /*73f0*/  FFMA.FTZ R5, R72, R43.reuse, -R9.reuse ;  /* 0x0000002b48057223 */ /* 0x180fe20000010809 */
[----:B------:R-:W-:Y:S01]  /*7400*/  FSEL R72, R27, -INF , !P5 ;  /* 0xff8000001b487808 */ /* 0x000fe20006800000 */
[----:B------:R0:W-:Y:S01]  /*7410*/  MUFU.EX2 R7, R15 ;  /* 0x0000000f00077308 */ /* 0x0001e20000000800 */
[-CC-:B------:R-:W-:Y:S01]  /*7420*/  FFMA.FTZ R27, R24, R43.reuse, -R9.reuse ;  /* 0x0000002b181b7223 */ /* 0x180fe20000010809 */
[----:B------:R-:W-:Y:S01]  /*7430*/  ISETP.GT.AND P5, PT, R47, 0x28, P2 ;  /* 0x000000282f00780c */ /* 0x000fe200017a4270 */
[-CC-:B------:R-:W-:Y:S01]  /*7440*/  FFMA.FTZ R24, R26, R43.reuse, -R9.reuse ;  /* 0x0000002b1a187223 */ /* 0x180fe20000010809 */
[-CC-:B------:R-:W-:Y:S01]  /*7450*/  FFMA.FTZ R25, R20, R43.reuse, -R9.reuse ;  /* 0x0000002b14197223 */ /* 0x180fe20000010809 */
[-CC-:B------:R-:W-:Y:S01]  /*7460*/  FFMA.FTZ R12, R14, R43.reuse, -R9.reuse ;  /* 0x0000002b0e0c7223 */ /* 0x180fe20000010809 */
[----:B------:R-:W-:Y:S01]  /*7470*/  ISETP.LT.OR P5, PT, R45, 0x29, P5 ;  /* 0x000000292d00780c */ /* 0x000fe20002fa1670 */
[-CC-:B------:R-:W-:Y:S01]  /*7480*/  FFMA.FTZ R33, R30, R43.reuse, -R9.reuse ;  /* 0x0000002b1e217223 */ /* 0x180fe20000010809 */
[----:B------:R-:W-:Y:S01]  /*7490*/  FSEL R20, R39, -INF , !P3 ;  /* 0xff80000027147808 */ /* 0x000fe20005800000 */
[--C-:B------:R-:W-:Y:S01]  /*74a0*/  FFMA.FTZ R36, R36, R43, -R9.reuse ;  /* 0x0000002b24247223 */ /* 0x100fe20000010809 */
[----:B0-----:R-:W-:Y:S01]  /*74b0*/  FMNMX.FTZ R15, R142, R13, !PT ;  /* 0x0000000d8e0f7209 */ /* 0x001fe20007810000 */
[--C-:B------:R-:W-:Y:S01]  /*74c0*/  FFMA.FTZ R40, R40, R43, -R9.reuse ;  /* 0x0000002b28287223 */ /* 0x100fe20000010809 */
[----:B------:R-:W-:Y:S01]  /*74d0*/  FSEL R34, R34, -INF , !P5 ;  /* 0xff80000022227808 */ /* 0x000fe20006800000 */
[----:B------:R0:W-:Y:S01]  /*74e0*/  MUFU.EX2 R13, R25 ;  /* 0x00000019000d7308 */ /* 0x0001e20000000800 */
[----:B------:R-:W-:Y:S01]  /*74f0*/  FMNMX.FTZ R15, R144, R15, !PT ;  /* 0x0000000f900f7209 */ /* 0x000fe20007810000 */
[-CC-:B------:R-:W-:Y:S01]  /*7500*/  FFMA.FTZ R122, R122, R43.reuse, -R9.reuse ;  /* 0x0000002b7a7a7223 */ /* 0x180fe20000010809 */
[----:B------:R-:W-:Y:S01]  /*7510*/  ISETP.GT.AND P5, PT, R47, 0x30, P2 ;  /* 0x000000302f00780c */ /* 0x000fe200017a4270 */
[--C-:B------:R-:W-:Y:S01]  /*7520*/  FFMA.FTZ R10, R10, R43, -R9.reuse ;  /* 0x0000002b0a0a7223 */ /* 0x100fe20000010809 */
[----:B------:R-:W-:Y:S01]  /*7530*/  FMNMX.FTZ R21, R146, R15, !PT ;  /* 0x0000000f92157209 */ /* 0x000fe20007810000 */
[--C-:B------:R-:W-:Y:S01]  /*7540*/  FFMA.FTZ R51, R130, R43, -R9.reuse ;  /* 0x0000002b82337223 */ /* 0x100fe20000010809 */
[----:B------:R-:W-:Y:S01]  /*7550*/  ISETP.LT.OR P5, PT, R45, 0x31, P5 ;  /* 0x000000312d00780c */ /* 0x000fe20002fa1670 */
[----:B------:R1:W-:Y:S01]  /*7560*/  MUFU.EX2 R15, R27 ;  /* 0x0000001b000f7308 */ /* 0x0003e20000000800 */
[----:B------:R-:W-:Y:S01]  /*7570*/  FMNMX.FTZ R21, R150, R21, !PT ;  /* 0x0000001596157209 */ /* 0x000fe20007810000 */
[----:B------:R-:W-:Y:S01]  /*7580*/  FFMA.FTZ R53, R136, R43, -R9 ;  /* 0x0000002b88357223 */ /* 0x000fe20000010809 */
[----:B------:R-:W-:-:S02]  /*7590*/  FSEL R14, R37, -INF , !P5 ;  /* 0xff800000250e7808 */ /* 0x000fc40006800000 */
[----:B------:R-:W-:Y:S01]  /*75a0*/  FMNMX.FTZ R26, R72, R21, !PT ;  /* 0x00000015481a7209 */ /* 0x000fe20007810000 */
[----:B------:R-:W-:Y:S01]  /*75b0*/  FFMA.FTZ R21, R28, R43, -R9 ;  /* 0x0000002b1c157223 */ /* 0x000fe20000010809 */
[----:B------:R-:W-:Y:S01]  /*75c0*/  ISETP.GT.AND P5, PT, R47, 0x39, P2 ;  /* 0x000000392f00780c */ /* 0x000fe200017a4270 */
[----:B------:R-:W-:Y:S01]  /*75d0*/  MUFU.EX2 R148, R148 ;  /* 0x0000009400947308 */ /* 0x000fe20000000800 */
[----:B------:R-:W-:Y:S02]  /*75e0*/  FMNMX.FTZ R26, R29, R26, !PT ;  /* 0x0000001a1d1a7209 */ /* 0x000fe40007810000 */
[----:B------:R-:W-:Y:S02]  /*75f0*/  ISETP.GT.AND P3, PT, R47, 0x40, P2 ;  /* 0x000000402f00780c */ /* 0x000fe40001764270 */
[----:B0-----:R-:W-:Y:S02]  /*7600*/  FMNMX.FTZ R25, R31, R26, !PT ;  /* 0x0000001a1f197209 */ /* 0x001fe40007810000 */
        /* <DEDUP_REMOVED lines=8> */
[----:B------:R-:W-:Y:S02]  /*7690*/  ISETP.GT.AND P5, PT, R47, 0x48, P2 ;  /* 0x000000482f00780c */ /* 0x000fe400017a4270 */
[----:B------:R-:W-:-:S02]  /*76a0*/  FMNMX.FTZ R28, R20, R25, !PT ;  /* 0x00000019141c7209 */ /* 0x000fc40007810000 */
[----:B------:R-:W-:Y:S01]  /*76b0*/  FSEL R46, R46, -INF , !P3 ;  /* 0xff8000002e2e7808 */ /* 0x000fe20005800000 */
[----:B------:R0:W-:Y:S01]  /*76c0*/  MUFU.EX2 R25, R36 ;  /* 0x0000002400197308 */ /* 0x0001e20000000800 */
[----:B-1----:R-:W-:Y:S01]  /*76d0*/  FMNMX.FTZ R27, R41, R28, !PT ;  /* 0x0000001c291b7209 */ /* 0x002fe20007810000 */
[-CC-:B------:R-:W-:Y:S01]  /*76e0*/  FFMA.FTZ R28, R38, R43.reuse, -R9.reuse ;  /* 0x0000002b261c7223 */ /* 0x180fe20000010809 */
[----:B------:R-:W-:Y:S01]  /*76f0*/  ISETP.GT.AND P3, PT, R47, 0x49, P2 ;  /* 0x000000492f00780c */ /* 0x000fe20001764270 */
[--C-:B------:R-:W-:Y:S01]  /*7700*/  FFMA.FTZ R38, R76, R43, -R9.reuse ;  /* 0x0000002b4c267223 */ /* 0x100fe20000010809 */
[----:B------:R-:W-:Y:S02]  /*7710*/  FMNMX.FTZ R27, R44, R27, !PT ;  /* 0x0000001b2c1b7209 */ /* 0x000fe40007810000 */
[C---:B------:R-:W-:Y:S01]  /*7720*/  ISETP.LT.OR P5, PT, R45.reuse, 0x49, P5 ;  /* 0x000000492d00780c */ /* 0x040fe20002fa1670 */
[----:B------:R-:W-:Y:S01]  /*7730*/  MUFU.EX2 R10, R10 ;  /* 0x0000000a000a7308 */ /* 0x000fe20000000800 */
[----:B------:R-:W-:Y:S01]  /*7740*/  FMNMX.FTZ R27, R46, R27, !PT ;  /* 0x0000001b2e1b7209 */ /* 0x000fe20007810000 */
[----:B0-----:R-:W-:Y:S01]  /*7750*/  FFMA.FTZ R36, R42, R43, -R9 ;  /* 0x0000002b2a247223 */ /* 0x001fe20000010809 */
[----:B------:R-:W-:-:S02]  /*7760*/  ISETP.LT.OR P3, PT, R45, 0x4a, P3 ;  /* 0x0000004a2d00780c */ /* 0x000fc40001f61670 */
[----:B------:R-:W-:Y:S02]  /*7770*/  FSEL R30, R49, -INF , !P5 ;  /* 0xff800000311e7808 */ /* 0x000fe40006800000 */
[----:B------:R-:W-:Y:S01]  /*7780*/  FMNMX.FTZ R33, R48, R27, !PT ;  /* 0x0000001b30217209 */ /* 0x000fe20007810000 */
[----:B------:R-:W-:Y:S01]  /*7790*/  MUFU.EX2 R12, R12 ;  /* 0x0000000c000c7308 */ /* 0x000fe20000000800 */
[C---:B------:R-:W-:Y:S02]  /*77a0*/  ISETP.GT.AND P5, PT, R47.reuse, 0x51, P2 ;  /* 0x000000512f00780c */ /* 0x040fe400017a4270 */
[----:B------:R-:W-:Y:S02]  /*77b0*/  FSEL R50, R50, -INF , !P3 ;  /* 0xff80000032327808 */ /* 0x000fe40005800000 */
[----:B------:R-:W-:Y:S02]  /*77c0*/  FMNMX.FTZ R33, R30, R33, !PT ;  /* 0x000000211e217209 */ /* 0x000fe40007810000 */
[----:B------:R-:W-:Y:S01]  /*77d0*/  ISETP.GT.AND P3, PT, R47, 0x58, P2 ;  /* 0x000000582f00780c */ /* 0x000fe20001764270 */
[----:B------:R0:W-:Y:S01]  /*77e0*/  MUFU.EX2 R27, R40 ;  /* 0x00000028001b7308 */ /* 0x0001e20000000800 */
[----:B------:R-:W-:-:S02]  /*77f0*/  ISETP.LT.OR P5, PT, R45, 0x52, P5 ;  /* 0x000000522d00780c */ /* 0x000fc40002fa1670 */
[----:B------:R-:W-:Y:S02]  /*7800*/  FMNMX.FTZ R33, R50, R33, !PT ;  /* 0x0000002132217209 */ /* 0x000fe40007810000 */
[----:B------:R-:W-:Y:S02]  /*7810*/  FSEL R54, R54, -INF , !P5 ;  /* 0xff80000036367808 */ /* 0x000fe40006800000 */
[----:B------:R-:W-:Y:S01]  /*7820*/  ISETP.LT.OR P3, PT, R45, 0x59, P3 ;  /* 0x000000592d00780c */ /* 0x000fe20001f61670 */
[----:B------:R-:W-:Y:S01]  /*7830*/  MUFU.EX2 R24, R24 ;  /* 0x0000001800187308 */ /* 0x000fe20000000800 */
[----:B------:R-:W-:Y:S01]  /*7840*/  FMNMX.FTZ R33, R52, R33, !PT ;  /* 0x0000002134217209 */ /* 0x000fe20007810000 */
[----:B0-----:R-:W-:Y:S01]  /*7850*/  FFMA.FTZ R40, R78, R43, -R9 ;  /* 0x0000002b4e287223 */ /* 0x001fe20000010809 */
[----:B------:R-:W-:Y:S02]  /*7860*/  ISETP.GT.AND P5, PT, R47, 0x60, P2 ;  /* 0x000000602f00780c */ /* 0x000fe400017a4270 */
[----:B------:R-:W-:-:S02]  /*7870*/  FSEL R58, R58, -INF , !P3 ;  /* 0xff8000003a3a7808 */ /* 0x000fc40005800000 */
[----:B------:R-:W-:Y:S01]  /*7880*/  FMNMX.FTZ R37, R54, R33, !PT ;  /* 0x0000002136257209 */ /* 0x000fe20007810000 */
[----:B------:R-:W-:Y:S01]  /*7890*/  MUFU.EX2 R21, R21 ;  /* 0x0000001500157308 */ /* 0x000fe20000000800 */
[----:B------:R-:W-:Y:S02]  /*78a0*/  ISETP.GT.AND P3, PT, R47, 0x61, P2 ;  /* 0x000000612f00780c */ /* 0x000fe40001764270 */
[C---:B------:R-:W-:Y:S02]  /*78b0*/  ISETP.LT.OR P5, PT, R45.reuse, 0x61, P5 ;  /* 0x000000612d00780c */ /* 0x040fe40002fa1670 */
[----:B------:R-:W-:Y:S02]  /*78c0*/  FMNMX.FTZ R37, R58, R37, !PT ;  /* 0x000000253a257209 */ /* 0x000fe40007810000 */
[----:B------:R-:W-:Y:S01]  /*78d0*/  ISETP.LT.OR P3, PT, R45, 0x62, P3 ;  /* 0x000000622d00780c */ /* 0x000fe20001f61670 */
[----:B------:R0:W-:Y:S01]  /*78e0*/  MUFU.EX2 R33, R38 ;  /* 0x0000002600217308 */ /* 0x0001e20000000800 */
[----:B------:R-:W-:-:S02]  /*78f0*/  FSEL R42, R61, -INF , !P5 ;  /* 0xff8000003d2a7808 */ /* 0x000fc40006800000 */
[----:B------:R-:W-:Y:S02]  /*7900*/  FMNMX.FTZ R37, R60, R37, !PT ;  /* 0x000000253c257209 */ /* 0x000fe40007810000 */
[C---:B------:R-:W-:Y:S02]  /*7910*/  ISETP.GT.AND P5, PT, R47.reuse, 0x69, P2 ;  /* 0x000000692f00780c */ /* 0x040fe400017a4270 */
[----:B------:R-:W-:Y:S01]  /*7920*/  FSEL R76, R62, -INF , !P3 ;  /* 0xff8000003e4c7808 */ /* 0x000fe20005800000 */
[--C-:B------:R-:W-:Y:S01]  /*7930*/  FFMA.FTZ R62, R82, R43, -R9.reuse ;  /* 0x0000002b523e7223 */ /* 0x100fe20000010809 */
[----:B------:R-:W-:Y:S01]  /*7940*/  FMNMX.FTZ R37, R42, R37, !PT ;  /* 0x000000252a257209 */ /* 0x000fe20007810000 */
[----:B0-----:R-:W-:Y:S01]  /*7950*/  FFMA.FTZ R38, R80, R43, -R9 ;  /* 0x0000002b50267223 */ /* 0x001fe20000010809 */
[----:B------:R-:W-:Y:S01]  /*7960*/  ISETP.GT.AND P3, PT, R47, 0x70, P2 ;  /* 0x000000702f00780c */ /* 0x000fe20001764270 */
[----:B------:R-:W-:Y:S01]  /*7970*/  MUFU.EX2 R28, R28 ;  /* 0x0000001c001c7308 */ /* 0x000fe20000000800 */
[----:B------:R-:W-:-:S02]  /*7980*/  ISETP.LT.OR P5, PT, R45, 0x6a, P5 ;  /* 0x0000006a2d00780c */ /* 0x000fc40002fa1670 */
[----:B------:R-:W-:Y:S02]  /*7990*/  FMNMX.FTZ R39, R76, R37, !PT ;  /* 0x000000254c277209 */ /* 0x000fe40007810000 */
[----:B------:R-:W-:Y:S02]  /*79a0*/  FSEL R66, R66, -INF , !P5 ;  /* 0xff80000042427808 */ /* 0x000fe40006800000 */
[----:B------:R-:W-:Y:S01]  /*79b0*/  ISETP.LT.OR P3, PT, R45, 0x71, P3 ;  /* 0x000000712d00780c */ /* 0x000fe20001f61670 */
[----:B------:R-:W-:Y:S01]  /*79c0*/  MUFU.EX2 R37, R38 ;  /* 0x0000002600257308 */ /* 0x000fe20000000800 */
[----:B------:R-:W-:Y:S02]  /*79d0*/  FMNMX.FTZ R39, R64, R39, !PT ;  /* 0x0000002740277209 */ /* 0x000fe40007810000 */
[C---:B------:R-:W-:Y:S02]  /*79e0*/  ISETP.GT.AND P5, PT, R47.reuse, 0x78, P2 ;  /* 0x000000782f00780c */ /* 0x040fe400017a4270 */
[----:B------:R-:W-:Y:S01]  /*79f0*/  FSEL R78, R68, -INF , !P3 ;  /* 0xff800000444e7808 */ /* 0x000fe20005800000 */
[--C-:B------:R-:W-:Y:S01]  /*7a00*/  FFMA.FTZ R68, R86, R43, -R9.reuse ;  /* 0x0000002b56447223 */ /* 0x100fe20000010809 */
[----:B------:R-:W-:Y:S01]  /*7a10*/  FMNMX.FTZ R39, R66, R39, !PT ;  /* 0x0000002742277209 */ /* 0x000fe20007810000 */
[----:B------:R-:W0:Y:S01]  /*7a20*/  MUFU.EX2 R36, R36 ;  /* 0x0000002400247308 */ /* 0x000e220000000800 */
[----:B------:R-:W-:Y:S01]  /*7a30*/  ISETP.GT.AND P2, PT, R47, 0x79, P2 ;  /* 0x000000792f00780c */ /* 0x000fe20001744270 */
[----:B------:R-:W-:Y:S01]  /*7a40*/  FFMA.FTZ R47, R84, R43, -R9 ;  /* 0x0000002b542f7223 */ /* 0x000fe20000010809 */
[----:B------:R-:W-:-:S02]  /*7a50*/  ISETP.LT.OR P5, PT, R45, 0x79, P5 ;  /* 0x000000792d00780c */ /* 0x000fc40002fa1670 */
[----:B------:R-:W-:Y:S02]  /*7a60*/  FSEL R80, R69, -INF , !P4 ;  /* 0xff80000045507808 */ /* 0x000fe40006000000 */
[----:B------:R-:W-:Y:S01]  /*7a70*/  FMNMX.FTZ R39, R78, R39, !PT ;  /* 0x000000274e277209 */ /* 0x000fe20007810000 */
[----:B------:R-:W-:Y:S01]  /*7a80*/  MUFU.EX2 R40, R40 ;  /* 0x0000002800287308 */ /* 0x000fe20000000800 */
[----:B------:R-:W-:Y:S02]  /*7a90*/  ISETP.LT.OR P2, PT, R45, 0x7a, P2 ;  /* 0x0000007a2d00780c */ /* 0x000fe40001741670 */
[----:B------:R-:W-:Y:S01]  /*7aa0*/  FSEL R82, R70, -INF , !P5 ;  /* 0xff80000046527808 */ /* 0x000fe20006800000 */
[--C-:B------:R-:W-:Y:S01]  /*7ab0*/  FFMA.FTZ R70, R124, R43, -R9.reuse ;  /* 0x0000002b7c467223 */ /* 0x100fe20000010809 */
[----:B------:R-:W-:Y:S01]  /*7ac0*/  FMNMX.FTZ R45, R80, R39, !PT ;  /* 0x00000027502d7209 */ /* 0x000fe20007810000 */
[--C-:B------:R-:W-:Y:S01]  /*7ad0*/  FFMA.FTZ R124, R126, R43, -R9.reuse ;  /* 0x0000002b7e7c7223 */ /* 0x100fe20000010809 */
[----:B------:R-:W-:Y:S01]  /*7ae0*/  FSEL R84, R71, -INF , !P2 ;  /* 0xff80000047547808 */ /* 0x000fe20005000000 */
[----:B------:R-:W-:Y:S01]  /*7af0*/  MUFU.EX2 R39, R47 ;  /* 0x0000002f00277308 */ /* 0x000fe20000000800 */
[----:B------:R-:W-:Y:S01]  /*7b00*/  FMNMX.FTZ R45, R82, R45, !PT ;  /* 0x0000002d522d7209 */ /* 0x000fe20007810000 */
[----:B------:R-:W-:Y:S01]  /*7b10*/  FFMA.FTZ R126, R74, R43, -R9 ;  /* 0x0000002b4a7e7223 */ /* 0x000fe20000010809 */
[----:B0-----:R-:W-:-:S02]  /*7b20*/  F2FP.BF16.F32.PACK_AB R136, R36, R27 ;  /* 0x0000001b2488723e */ /* 0x001fc400000010ff */
[----:B------:R-:W-:Y:S01]  /*7b30*/  FMNMX.FTZ R38, R84, R45, !PT ;  /* 0x0000002d54267209 */ /* 0x000fe20007810000 */
[-CC-:B------:R-:W-:Y:S01]  /*7b40*/  FFMA.FTZ R45, R56, R43.reuse, -R9.reuse ;  /* 0x0000002b382d7223 */ /* 0x180fe20000010809 */
[-CC-:B------:R-:W-:Y:S01]  /*7b50*/  FFMA.FTZ R56, R120, R43.reuse, -R9.reuse ;  /* 0x0000002b78387223 */ /* 0x180fe20000010809 */
[----:B------:R0:W-:Y:S01]  /*7b60*/  MUFU.EX2 R47, R122 ;  /* 0x0000007a002f7308 */ /* 0x0001e20000000800 */
[-CC-:B------:R-:W-:Y:S01]  /*7b70*/  FFMA.FTZ R120, R132, R43.reuse, -R9.reuse ;  /* 0x0000002b84787223 */ /* 0x180fe20000010809 */
[----:B------:R-:W1:Y:S06]  /*7b80*/  SHFL.BFLY PT, R49, R38, 0x2, 0x1f ;  /* 0x0c401f0026317f89 */ /* 0x000e6c00000e0000 */
[----:B------:R-:W2:Y:S01]  /*7b90*/  MUFU.EX2 R62, R62 ;  /* 0x0000003e003e7308 */ /* 0x000ea20000000800 */
[----:B0-----:R-:W-:-:S07]  /*7ba0*/  FFMA.FTZ R122, R134, R43, -R9 ;  /* 0x0000002b867a7223 */ /* 0x001fce0000010809 */
[----:B------:R-:W0:Y:S08]  /*7bb0*/  MUFU.EX2 R68, R68 ;  /* 0x0000004400447308 */ /* 0x000e300000000800 */
[----:B------:R-:W-:Y:S01]  /*7bc0*/  MUFU.EX2 R45, R45 ;  /* 0x0000002d002d7308 */ /* 0x000fe20000000800 */
[----:B--2---:R-:W-:Y:S02]  /*7bd0*/  F2FP.BF16.F32.PACK_AB R132, R62, R37 ;  /* 0x000000253e84723e */ /* 0x004fe400000010ff */
[----:B-1----:R-:W-:Y:S01]  /*7be0*/  FMNMX.FTZ R55, R38, R49, !PT ;  /* 0x0000003126377209 */ /* 0x002fe20007810000 */
[----:B------:R-:W-:-:S04]  /*7bf0*/  FFMA.FTZ R49, R128, R43, -R9 ;  /* 0x0000002b80317223 */ /* 0x000fc80000010809 */
[----:B------:R-:W1:Y:S01]  /*7c00*/  SHFL.BFLY PT, R38, R55, 0x1, 0x1f ;  /* 0x0c201f0037267f89 */ /* 0x000e6200000e0000 */
[----:B------:R-:W-:Y:S01]  /*7c10*/  MUFU.EX2 R56, R56 ;  /* 0x0000003800387308 */ /* 0x000fe20000000800 */
[----:B0-----:R-:W-:-:S07]  /*7c20*/  F2FP.BF16.F32.PACK_AB R134, R68, R39 ;  /* 0x000000274486723e */ /* 0x001fce00000010ff */
[----:B------:R-:W0:Y:S08]  /*7c30*/  MUFU.EX2 R70, R70 ;  /* 0x0000004600467308 */ /* 0x000e300000000800 */
[----:B------:R-:W-:Y:S01]  /*7c40*/  MUFU.EX2 R124, R124 ;  /* 0x0000007c007c7308 */ /* 0x000fe20000000800 */
[----:B-1----:R-:W-:Y:S01]  /*7c50*/  FMNMX.FTZ R38, R55, R38, !PT ;  /* 0x0000002637267209 */ /* 0x002fe20007810000 */
[-C--:B------:R-:W-:Y:S01]  /*7c60*/  FFMA.FTZ R55, R138, R43.reuse, -R9 ;  /* 0x0000002b8a377223 */ /* 0x080fe20000010809 */
[----:B------:R-:W-:-:S05]  /*7c70*/  FMUL.FTZ R9, R4, R43 ;  /* 0x0000002b04097220 */ /* 0x000fca0000410000 */
[----:B------:R-:W-:Y:S01]  /*7c80*/  MUFU.EX2 R49, R49 ;  /* 0x0000003100317308 */ /* 0x000fe20000000800 */
[C---:B------:R-:W-:Y:S01]  /*7c90*/  FSETP.NEU.FTZ.AND P2, PT, R38.reuse, -INF , PT ;  /* 0xff8000002600780b */ /* 0x040fe20003f5d000 */
[----:B------:R-:W-:Y:S01]  /*7ca0*/  FMUL.FTZ R57, R38, R43 ;  /* 0x0000002b26397220 */ /* 0x000fe20000410000 */
[----:B------:R-:W-:Y:S02]  /*7cb0*/  F2FP.BF16.F32.PACK_AB R138, R40, R33 ;  /* 0x00000021288a723e */ /* 0x000fe400000010ff */
[----:B0-----:R-:W-:Y:S02]  /*7cc0*/  F2FP.BF16.F32.PACK_AB R130, R70, R47 ;  /* 0x0000002f4682723e */ /* 0x001fe400000010ff */
[----:B------:R-:W-:Y:S01]  /*7cd0*/  FSEL R57, R57, RZ, P2 ;  /* 0x000000ff39397208 */ /* 0x000fe20001000000 */
[----:B------:R-:W0:Y:S04]  /*7ce0*/  MUFU.EX2 R9, R9 ;  /* 0x0000000900097308 */ /* 0x000e280000000800 */
        /* <DEDUP_REMOVED lines=9> */
[----:B------:R-:W-:Y:S01]  /*7d80*/  FFMA.FTZ R141, R29, R43, -R57 ;  /* 0x0000002b1d8d7223 */ /* 0x000fe20000010839 */
[----:B------:R-:W-:-:S02]  /*7d90*/  IMAD.U32 R29, RZ, RZ, UR37 ;  /* 0x00000025ff1d7e24 */ /* 0x000fc4000f8e00ff */
[-CC-:B------:R-:W-:Y:S01]  /*7da0*/  FFMA.FTZ R74, R146, R43.reuse, -R57.reuse ;  /* 0x0000002b924a7223 */ /* 0x180fe20000010839 */
[--C-:B------:R-:W-:Y:S01]  /*7db0*/  FFMA.FTZ R135, R30, R43, -R57.reuse ;  /* 0x0000002b1e877223 */ /* 0x100fe20000010839 */
[----:B0-----:R-:W-:Y:S01]  /*7dc0*/  FFMA.FTZ R20, R9, R3, R148 ;  /* 0x0000000309147223 */ /* 0x001fe20000010094 */
[-CC-:B------:R-:W-:Y:S01]  /*7dd0*/  FFMA.FTZ R147, R150, R43.reuse, -R57.reuse ;  /* 0x0000002b96937223 */ /* 0x180fe20000010839 */
[----:B------:R-:W-:Y:S01]  /*7de0*/  @!P1 LEA R29, R29, UR45, 0x3 ;  /* 0x0000002d1d1d9c11 */ /* 0x000fe2000f8e18ff */
[----:B------:R-:W-:Y:S01]  /*7df0*/  MUFU.EX2 R149, R149 ;  /* 0x0000009500957308 */ /* 0x000fe20000000800 */
[----:B------:R-:W-:Y:S01]  /*7e00*/  FADD.FTZ R3, R5, R20 ;  /* 0x0000001405037221 */ /* 0x000fe20000010000 */
[-CC-:B------:R-:W-:Y:S01]  /*7e10*/  FFMA.FTZ R72, R72, R43.reuse, -R57.reuse ;  /* 0x0000002b48487223 */ /* 0x180fe20000010839 */
[-C--:B------:R-:W-:Y:S01]  /*7e20*/  FFMA.FTZ R133, R46, R43.reuse, -R57 ;  /* 0x0000002b2e857223 */ /* 0x080fe20000010839 */
[----:B------:R-:W-:Y:S02]  /*7e30*/  @!P1 VIADD R29, R29, 0x16860 ;  /* 0x000168601d1d9836 */ /* 0x000fe40000000000 */
[----:B------:R-:W-:Y:S01]  /*7e40*/  FADD.FTZ R20, R10, R3 ;  /* 0x000000030a147221 */ /* 0x000fe20000010000 */
[----:B------:R-:W-:Y:S01]  /*7e50*/  FSEL R3, R38, RZ, P2 ;  /* 0x000000ff26037208 */ /* 0x000fe20001000000 */
[-C--:B------:R-:W-:Y:S01]  /*7e60*/  FFMA.FTZ R86, R31, R43.reuse, -R57 ;  /* 0x0000002b1f567223 */ /* 0x080fe20000010839 */
[----:B------:R-:W-:Y:S01]  /*7e70*/  MUFU.EX2 R151, R151 ;  /* 0x0000009700977308 */ /* 0x000fe20000000800 */
[----:B------:R-:W-:Y:S01]  /*7e80*/  FADD.FTZ R11, R7, R20 ;  /* 0x00000014070b7221 */ /* 0x000fe20000010000 */
[----:B------:R-:W-:Y:S01]  /*7e90*/  @!P1 PRMT R29, RZ, 0x654, R29 ;  /* 0x00000654ff1d9816 */ /* 0x000fe2000000001d */
[----:B------:R-:W-:Y:S01]  /*7ea0*/  FADD.FTZ R20, -R3, R6 ;  /* 0x0000000603147221 */ /* 0x000fe20000010100 */
[-C--:B------:R-:W-:Y:S01]  /*7eb0*/  FFMA.FTZ R143, R34, R43.reuse, -R57 ;  /* 0x0000002b228f7223 */ /* 0x080fe20000010839 */
[----:B------:R-:W-:Y:S01]  /*7ec0*/  FADD.FTZ R128, R12, R11 ;  /* 0x0000000b0c807221 */ /* 0x000fe20000010000 */
[----:B------:R0:W-:Y:S01]  /*7ed0*/  @!P1 SYNCS.ARRIVE.TRANS64.RED.A1T0 RZ, [R29+URZ], RZ ;  /* 0x000000ff1dff99a7 */ /* 0x0001e2000810043f */
[-C--:B------:R-:W-:Y:S01]  /*7ee0*/  FMUL.FTZ R11, R20, R43.reuse ;  /* 0x0000002b140b7220 */ /* 0x080fe20000410000 */
[----:B------:R1:W-:Y:S01]  /*7ef0*/  MUFU.EX2 R6, R44 ;  /* 0x0000002c00067308 */ /* 0x0003e20000000800 */
[----:B------:R-:W-:Y:S01]  /*7f00*/  FADD.FTZ R128, R13, R128 ;  /* 0x000000800d807221 */ /* 0x000fe20000010000 */
[-CC-:B------:R-:W-:Y:S01]  /*7f10*/  FFMA.FTZ R125, R42, R43.reuse, -R57.reuse ;  /* 0x0000002b2a7d7223 */ /* 0x180fe20000010839 */
[-CC-:B------:R-:W-:Y:S01]  /*7f20*/  FFMA.FTZ R34, R35, R43.reuse, -R57.reuse ;  /* 0x0000002b23227223 */ /* 0x180fe20000010839 */
[-CC-:B------:R-:W-:Y:S01]  /*7f30*/  FFMA.FTZ R139, R41, R43.reuse, -R57.reuse ;  /* 0x0000002b298b7223 */ /* 0x180fe20000010839 */
[----:B------:R-:W-:Y:S01]  /*7f40*/  FADD.FTZ R3, R15, R128 ;  /* 0x000000800f037221 */ /* 0x000fe20000010000 */
[----:B------:R-:W-:Y:S01]  /*7f50*/  F2FP.BF16.F32.PACK_AB R144, R13, R12 ;  /* 0x0000000c0d90723e */ /* 0x000fe200000010ff */
[-C--:B------:R-:W-:Y:S01]  /*7f60*/  FFMA.FTZ R129, R52, R43.reuse, -R57 ;  /* 0x0000002b34817223 */ /* 0x080fe20000010839 */
[----:B------:R-:W2:Y:S01]  /*7f70*/  MUFU.EX2 R11, R11 ;  /* 0x0000000b000b7308 */ /* 0x000ea20000000800 */
[----:B------:R-:W-:Y:S01]  /*7f80*/  FADD.FTZ R20, R24, R3 ;  /* 0x0000000318147221 */ /* 0x000fe20000010000 */
[----:B------:R-:W-:Y:S01]  /*7f90*/  F2FP.BF16.F32.PACK_AB R148, R5, R148 ;  /* 0x000000940594723e */ /* 0x000fe200000010ff */
[--C-:B------:R-:W-:Y:S01]  /*7fa0*/  FFMA.FTZ R131, R58, R43, -R57.reuse ;  /* 0x0000002b3a837223 */ /* 0x100fe20000010839 */
[----:B------:R-:W-:Y:S01]  /*7fb0*/  F2FP.BF16.F32.PACK_AB R146, R24, R15 ;  /* 0x0000000f1892723e */ /* 0x000fe200000010ff */
[----:B------:R-:W-:Y:S01]  /*7fc0*/  FADD.FTZ R3, R21, R20 ;  /* 0x0000001415037221 */ /* 0x000fe20000010000 */
[-CC-:B------:R-:W-:Y:S01]  /*7fd0*/  FFMA.FTZ R20, R48, R43.reuse, -R57.reuse ;  /* 0x0000002b30147223 */ /* 0x180fe20000010839 */
[-C--:B------:R-:W-:Y:S01]  /*7fe0*/  FFMA.FTZ R60, R60, R43.reuse, -R57 ;  /* 0x0000002b3c3c7223 */ /* 0x080fe20000010839 */
[----:B------:R-:W3:Y:S01]  /*7ff0*/  MUFU.EX2 R32, R32 ;  /* 0x0000002000207308 */ /* 0x000ee20000000800 */
[----:B-1----:R-:W-:Y:S01]  /*8000*/  FADD.FTZ R44, R26, R3 ;  /* 0x000000031a2c7221 */ /* 0x002fe20000010000 */
[----:B------:R-:W-:Y:S01]  /*8010*/  F2FP.BF16.F32.PACK_AB R150, R7, R10 ;  /* 0x0000000a0796723e */ /* 0x000fe200000010ff */
[-CC-:B------:R-:W-:Y:S01]  /*8020*/  FFMA.FTZ R76, R76, R43.reuse, -R57.reuse ;  /* 0x0000002b4c4c7223 */ /* 0x180fe20000010839 */
[-CC-:B------:R-:W-:Y:S01]  /*8030*/  FFMA.FTZ R64, R64, R43.reuse, -R57.reuse ;  /* 0x0000002b40407223 */ /* 0x180fe20000010839 */
[----:B------:R-:W-:Y:S01]  /*8040*/  FADD.FTZ R3, R25, R44 ;  /* 0x0000002c19037221 */ /* 0x000fe20000010000 */
[-CC-:B------:R-:W-:Y:S01]  /*8050*/  FFMA.FTZ R66, R66, R43.reuse, -R57.reuse ;  /* 0x0000002b42427223 */ /* 0x180fe20000010839 */
[-C--:B------:R-:W-:Y:S01]  /*8060*/  FFMA.FTZ R78, R78, R43.reuse, -R57 ;  /* 0x0000002b4e4e7223 */ /* 0x080fe20000010839 */
[----:B------:R-:W1:Y:S01]  /*8070*/  MUFU.EX2 R145, R145 ;  /* 0x0000009100917308 */ /* 0x000e620000000800 */
[----:B------:R-:W-:Y:S01]  /*8080*/  FADD.FTZ R44, R28, R3 ;  /* 0x000000031c2c7221 */ /* 0x000fe20000010000 */
[----:B--2---:R-:W-:Y:S01]  /*8090*/  FFMA.FTZ R30, R11, R2, R4 ;  /* 0x000000020b1e7223 */ /* 0x004fe20000010004 */
[-CC-:B------:R-:W-:Y:S01]  /*80a0*/  FFMA.FTZ R2, R50, R43.reuse, -R57.reuse ;  /* 0x0000002b32027223 */ /* 0x180fe20000010839 */
[-CC-:B------:R-:W-:Y:S01]  /*80b0*/  FFMA.FTZ R80, R80, R43.reuse, -R57.reuse ;  /* 0x0000002b50507223 */ /* 0x180fe20000010839 */
[----:B------:R-:W-:Y:S01]  /*80c0*/  FADD.FTZ R3, R27, R44 ;  /* 0x0000002c1b037221 */ /* 0x000fe20000010000 */
[----:B------:R-:W-:Y:S01]  /*80d0*/  FADD.FTZ R44, R149, R30 ;  /* 0x0000001e952c7221 */ /* 0x000fe20000010000 */
[-C--:B------:R-:W-:Y:S01]  /*80e0*/  FFMA.FTZ R30, R54, R43.reuse, -R57 ;  /* 0x0000002b361e7223 */ /* 0x080fe20000010839 */
[----:B------:R-:W2:Y:S01]  /*80f0*/  MUFU.EX2 R74, R74 ;  /* 0x0000004a004a7308 */ /* 0x000ea20000000800 */
[----:B------:R-:W-:Y:S01]  /*8100*/  FADD.FTZ R46, R36, R3 ;  /* 0x00000003242e7221 */ /* 0x000fe20000010000 */
[----:B------:R-:W-:Y:S01]  /*8110*/  FADD.FTZ R3, R151, R44 ;  /* 0x0000002c97037221 */ /* 0x000fe20000010000 */
[-CC-:B------:R-:W-:Y:S01]  /*8120*/  FFMA.FTZ R82, R82, R43.reuse, -R57.reuse ;  /* 0x0000002b52527223 */ /* 0x180fe20000010839 */
[----:B------:R-:W-:Y:S01]  /*8130*/  FFMA.FTZ R57, R84, R43, -R57 ;  /* 0x0000002b54397223 */ /* 0x000fe20000010839 */
[----:B0-----:R-:W-:Y:S01]  /*8140*/  FADD.FTZ R29, R33, R46 ;  /* 0x0000002e211d7221 */ /* 0x001fe20000010000 */
[----:B---3--:R-:W-:Y:S01]  /*8150*/  FADD.FTZ R44, R32, R3 ;  /* 0x00000003202c7221 */ /* 0x008fe20000010000 */
[----:B------:R-:W-:Y:S01]  /*8160*/  ISETP.GT.AND P2, PT, R0, UR27, PT ;  /* 0x0000001b00007c0c */ /* 0x000fe2000bf44270 */
[----:B------:R-:W0:Y:S01]  /*8170*/  MUFU.EX2 R147, R147 ;  /* 0x0000009300937308 */ /* 0x000e220000000800 */
[----:B------:R-:W-:Y:S01]  /*8180*/  FADD.FTZ R46, R40, R29 ;  /* 0x0000001d282e7221 */ /* 0x000fe20000010000 */
[----:B-1----:R-:W-:Y:S01]  /*8190*/  FADD.FTZ R3, R145, R44 ;  /* 0x0000002c91037221 */ /* 0x002fe20000010000 */
[----:B------:R-:W-:Y:S01]  /*81a0*/  UMOV UR37, UR26 ;  /* 0x0000001a00257c82 */ /* 0x000fe20008000000 */
[----:B------:R-:W-:Y:S01]  /*81b0*/  F2FP.BF16.F32.PACK_AB R149, R149, R4 ;  /* 0x000000049595723e */ /* 0x000fe200000010ff */
[----:B------:R-:W-:Y:S01]  /*81c0*/  FADD.FTZ R29, R37, R46 ;  /* 0x0000002e251d7221 */ /* 0x000fe20000010000 */
[----:B------:R-:W-:Y:S01]  /*81d0*/  F2FP.BF16.F32.PACK_AB R140, R26, R21 ;  /* 0x000000151a8c723e */ /* 0x000fe200000010ff */
[----:B------:R-:W-:Y:S01]  /*81e0*/  FMUL.FTZ R88, R88, R9 ;  /* 0x0000000958587220 */ /* 0x000fe20000410000 */
[----:B------:R-:W1:Y:S01]  /*81f0*/  MUFU.EX2 R72, R72 ;  /* 0x0000004800487308 */ /* 0x000e620000000800 */
[----:B--2---:R-:W-:Y:S01]  /*8200*/  FADD.FTZ R42, R74, R3 ;  /* 0x000000034a2a7221 */ /* 0x004fe20000010000 */
[----:B------:R-:W-:Y:S01]  /*8210*/  FADD.FTZ R44, R62, R29 ;  /* 0x0000001d3e2c7221 */ /* 0x000fe20000010000 */
[----:B------:R-:W-:Y:S01]  /*8220*/  F2FP.BF16.F32.PACK_AB R142, R28, R25 ;  /* 0x000000191c8e723e */ /* 0x000fe200000010ff */
[----:B------:R-:W-:Y:S01]  /*8230*/  FMUL.FTZ R89, R89, R9 ;  /* 0x0000000959597220 */ /* 0x000fe20000410000 */
[----:B------:R-:W-:Y:S01]  /*8240*/  F2FP.BF16.F32.PACK_AB R128, R56, R45 ;  /* 0x0000002d3880723e */ /* 0x000fe200000010ff */
        /* <DEDUP_REMOVED lines=25> */
[C---:B------:R-:W-:Y:S01]  /*83e0*/  F2FP.BF16.F32.PACK_AB R124, R49.reuse, R124 ;  /* 0x0000007c317c723e */ /* 0x040fe200000010ff */
[----:B------:R-:W2:Y:S01]  /*83f0*/  MUFU.EX2 R34, R34 ;  /* 0x0000002200227308 */ /* 0x000ea20000000800 */
[----:B0-----:R-:W-:Y:S01]  /*8400*/  FADD.FTZ R42, R86, R3 ;  /* 0x00000003562a7221 */ /* 0x001fe20000010000 */
[----:B------:R-:W-:Y:S01]  /*8410*/  FADD.FTZ R5, R49, R24 ;  /* 0x0000001831057221 */ /* 0x000fe20000010000 */
[-C--:B------:R-:W-:Y:S01]  /*8420*/  FMUL.FTZ R116, R116, R9.reuse ;  /* 0x0000000974747220 */ /* 0x080fe20000410000 */
[----:B------:R-:W-:Y:S01]  /*8430*/  FMUL.FTZ R117, R117, R9 ;  /* 0x0000000975757220 */ /* 0x000fe20000410000 */
[----:B------:R-:W-:Y:S01]  /*8440*/  F2FP.BF16.F32.PACK_AB R151, R32, R151 ;  /* 0x000000972097723e */ /* 0x000fe200000010ff */
[----:B------:R-:W-:Y:S01]  /*8450*/  VIADD R0, R0, 0xffffffff ;  /* 0xffffffff00007836 */ /* 0x000fe20000000000 */
[----:B------:R-:W-:Y:S01]  /*8460*/  F2FP.BF16.F32.PACK_AB R145, R74, R145 ;  /* 0x000000914a91723e */ /* 0x000fe200000010ff */
[----:B------:R-:W0:Y:S01]  /*8470*/  MUFU.EX2 R137, R137 ;  /* 0x0000008900897308 */ /* 0x000e220000000800 */
[----:B-1----:R-:W-:Y:S01]  /*8480*/  FADD.FTZ R3, R143, R42 ;  /* 0x0000002a8f037221 */ /* 0x002fe20000010000 */
[----:B------:R-:W-:Y:S01]  /*8490*/  F2FP.BF16.F32.PACK_AB R147, R72, R147 ;  /* 0x000000934893723e */ /* 0x000fe200000010ff */
[----:B------:R-:W-:Y:S01]  /*84a0*/  FMUL.FTZ R90, R90, R11 ;  /* 0x0000000b5a5a7220 */ /* 0x000fe20000410000 */
[----:B------:R-:W-:Y:S01]  /*84b0*/  F2FP.BF16.F32.PACK_AB R141, R86, R141 ;  /* 0x0000008d568d723e */ /* 0x000fe200000010ff */
        /* <DEDUP_REMOVED lines=22> */
[----:B------:R-:W-:Y:S01]  /*8620*/  FMUL.FTZ R119, R119, R11 ;  /* 0x0000000b77777220 */ /* 0x000fe20000410000 */
[----:B------:R-:W-:-:S04]  /*8630*/  IMAD.MOV.U32 R4, RZ, RZ, R8 ;  /* 0x000000ffff047224 */ /* 0x000fc800078e0008 */
[----:B------:R-:W1:Y:S01]  /*8640*/  MUFU.EX2 R133, R133 ;  /* 0x0000008500857308 */ /* 0x000e620000000800 */
[----:B--2---:R-:W-:Y:S01]  /*8650*/  FADD.FTZ R3, R139, R12 ;  /* 0x0000000c8b037221 */ /* 0x004fe20000010000 */
[----:B------:R-:W-:-:S03]  /*8660*/  F2FP.BF16.F32.PACK_AB R139, R6, R139 ;  /* 0x0000008b068b723e */ /* 0x000fc600000010ff */
[----:B------:R-:W-:Y:S01]  /*8670*/  FADD.FTZ R12, R6, R3 ;  /* 0x00000003060c7221 */ /* 0x000fe20000010000 */
[----:B------:R-:W-:Y:S02]  /*8680*/  IMAD.MOV.U32 R6, RZ, RZ, R38 ;  /* 0x000000ffff067224 */ /* 0x000fe400078e0026 */
        /* <DEDUP_REMOVED lines=49> */
[C---:B--2---:R-:W-:Y:S01]  /*89a0*/  FADD.FTZ R3, R55.reuse, R24 ;  /* 0x0000001837037221 */ /* 0x044fe20000010000 */
[----:B------:R-:W-:Y:S02]  /*89b0*/  F2FP.BF16.F32.PACK_AB R122, R55, R122 ;  /* 0x0000007a377a723e */ /* 0x000fe400000010ff */
[C---:B0-----:R-:W-:Y:S01]  /*89c0*/  FADD.FTZ R2, R57.reuse, R12 ;  /* 0x0000000c39027221 */ /* 0x041fe20000010000 */
[----:B------:R-:W-:Y:S01]  /*89d0*/  F2FP.BF16.F32.PACK_AB R123, R57, R123 ;  /* 0x0000007b397b723e */ /* 0x000fe200000010ff */
[----:B------:R-:W-:Y:S06]  /*89e0*/  @P2 BRA `(.L_x_13719) ;  /* 0xffffffc800b02947 */ /* 0x000fec000383ffff */
[----:B------:R-:W-:Y:S01]  /*89f0*/  IMAD.MOV.U32 R6, RZ, RZ, R38 ;  /* 0x000000ffff067224 */ /* 0x000fe200078e0026 */
[----:B------:R-:W-:Y:S01]  /*8a00*/  UMOV UR37, UR26 ;  /* 0x0000001a00257c82 */ /* 0x000fe20008000000 */
[----:B------:R-:W-:Y:S01]  /*8a10*/  IMAD.MOV.U32 R4, RZ, RZ, R8 ;  /* 0x000000ffff047224 */ /* 0x000fe200078e0008 */
[----:B------:R-:W-:-:S06]  /*8a20*/  UMOV UR46, UR25 ;  /* 0x00000019002e7c82 */ /* 0x000fcc0008000000 */
.L_x_13702:
[----:B------:R-:W-:Y:S01]  /*8a30*/  ULDC UR6, c[0x0][0x448] ;  /* 0x0001120000067ab9 */ /* 0x000fe20000000800 */
[----:B------:R-:W-:Y:S01]  /*8a40*/  ULDC UR14, c[0x0][0x9e4] ;  /* 0x00027900000e7ab9 */ /* 0x000fe20000000800 */
[----:B------:R-:W-:Y:S02]  /*8a50*/  UISETP.NE.AND UP0, UPT, UR6, 0x1, UPT ;  /* 0x000000010600788c */ /* 0x000fe4000bf05270 */
[----:B------:R-:W-:Y:S02]  /*8a60*/  UISETP.GE.AND UP1, UPT, UR14, 0x1, UPT ;  /* 0x000000010e00788c */ /* 0x000fe4000bf26270 */
[----:B------:R-:W-:Y:S02]  /*8a70*/  UIADD3 UR10, UR41, 0xbf, URZ ;  /* 0x000000bf290a7890 */ /* 0x000fe4000fffe03f */
[----:B------:R-:W-:Y:S02]  /*8a80*/  UIADD3 UR11, UR42, 0x1, -UR38 ;  /* 0x000000012a0b7890 */ /* 0x000fe4000fffe826 */
[----:B------:R-:W-:-:S03]  /*8a90*/  PLOP3.LUT P6, PT, PT, PT, UP1, 0x80, 0x0 ;  /* 0x000000000000781c */ /* 0x000fc60003fcf018 */
[----:B------:R-:W-:Y:S01]  /*8aa0*/  @UP0 ULDC UR6, c[0x0][0x44c] ;  /* 0x0001130000060ab9 */ /* 0x000fe20000000800 */
[----:B------:R-:W-:Y:S01]  /*8ab0*/  @UP0 ULDC UR15, c[0x0][0x450] ;  /* 0x00011400000f0ab9 */ /* 0x000fe20000000800 */
[----:B------:R-:W-:-:S04]  /*8ac0*/  UIMAD.WIDE.U32 UR6, UR10, UR6, URZ ;  /* 0x000000060a0672a5 */ /* 0x000fc8000f8e003f */
[----:B------:R-:W-:-:S04]  /*8ad0*/  @UP0 USHF.R.U32.HI UR10, URZ, UR15, UR7 ;  /* 0x0000000f3f0a0299 */ /* 0x000fc80008011607 */
[----:B------:R-:W-:-:S03]  /*8ae0*/  UIADD3 UR10, UR11, UR10, URZ ;  /* 0x0000000a0b0a7290 */ /* 0x000fc6000fffe03f */
[----:B------:R-:W-:Y:S02]  /*8af0*/  ULDC UR11, c[0x0][0x9dc] ;  /* 0x00027700000b7ab9 */ /* 0x000fe40000000800 */
        /* <DEDUP_REMOVED lines=12> */
.L_x_13721:
[----:B------:R-:W-:-:S11]  /*8bc0*/  UISETP.NE.AND UP1, UPT, UR14, 0x1, UPT ;  /* 0x000000010e00788c */ /* 0x000fd6000bf25270 */
[----:B------:R-:W-:Y:S02]  /*8bd0*/  @UP1 ULDC.64 UR18, c[0x0][0x9e8] ;  /* 0x00027a0000121ab9 */ /* 0x000fe40000000a00 */
[----:B------:R-:W-:-:S04]  /*8be0*/  UIMAD.WIDE.U32 UR6, UR10, UR18, URZ ;  /* 0x000000120a0672a5 */ /* 0x000fc8000f8e003f */
[----:B------:R-:W-:-:S12]  /*8bf0*/  @UP1 USHF.R.U32.HI UR10, URZ, UR19, UR7 ;  /* 0x000000133f0a1299 */ /* 0x000fd80008011607 */
.L_x_13722:
[----:B------:R-:W-:-:S04]  /*8c00*/  UIMAD UR10, UR10, UR14, URZ ;  /* 0x0000000e0a0a72a4 */ /* 0x000fc8000f8e023f */
[----:B------:R-:W-:-:S04]  /*8c10*/  UISETP.LT.AND UP1, UPT, UR11, UR10, UPT ;  /* 0x0000000a0b00728c */ /* 0x000fc8000bf21270 */
[----:B------:R-:W-:-:S12]  /*8c20*/  USEL UR11, UR11, UR10, !UP1 ;  /* 0x0000000a0b0b7287 */ /* 0x000fd8000c800000 */
.L_x_13720:
        /* <DEDUP_REMOVED lines=13> */
.L_x_13732:
        /* <DEDUP_REMOVED lines=9> */
.L_x_13725:
[----:B------:R-:W-:Y:S01]  /*8d90*/  ULEA UR6, UR37, UR45, 0x3 ;  /* 0x0000002d25067291 */ /* 0x000fe2000f8e183f */
[----:B------:R-:W-:-:S05]  /*8da0*/  IMAD.U32 R4, RZ, RZ, UR46 ;  /* 0x0000002eff047e24 */ /* 0x000fca000f8e00ff */
[----:B------:R-:W-:-:S04]  /*8db0*/  SHF.L.U32 R4, R4, 0x1f, RZ ;  /* 0x0000001f04047819 */ /* 0x000fc800000006ff */
[----:B------:R0:W1:Y:S01]  /*8dc0*/  SYNCS.PHASECHK.TRANS64.TRYWAIT P2, [UR6+0x16830], R4 ;  /* 0x01683004ff0075a7 */ /* 0x0000620008040146 */
[----:B------:R-:W-:Y:S05]  /*8dd0*/  @!P0 BRA `(.L_x_13726) ;  /* 0x0000000000048947 */ /* 0x000fea0003800000 */
[----:B------:R-:W-:Y:S01]  /*8de0*/  BPT.TRAP 0x1 ;  /* 0x000000040000795c */ /* 0x000fe20000300000 */
.L_x_13726:
[----:B-1----:R-:W-:Y:S05]  /*8df0*/  @P2 BRA `(.L_x_13724) ;  /* 0x0000000000082947 */ /* 0x002fea0003800000 */
[----:B------:R-:W1:Y:S02]  /*8e00*/  SYNCS.PHASECHK.TRANS64.TRYWAIT P2, [UR6+0x16830], R4 ;  /* 0x01683004ff0075a7 */ /* 0x000e640008040146 */
[----:B-1----:R-:W-:Y:S05]  /*8e10*/  @!P2 BRA `(.L_x_13727) ;  /* 0x000000d4004ca947 */ /* 0x002fea0003800000 */
.L_x_13724:
        /* <DEDUP_REMOVED lines=25> */
.L_x_13729:
[----:B------:R-:W-:Y:S01]  /*8fb0*/  ULEA UR6, UR24, UR45, 0x3 ;  /* 0x0000002d18067291 */ /* 0x000fe2000f8e183f */
[----:B------:R-:W-:-:S05]  /*8fc0*/  IMAD.U32 R4, RZ, RZ, UR25 ;  /* 0x00000019ff047e24 */ /* 0x000fca000f8e00ff */
[----:B------:R-:W-:-:S04]  /*8fd0*/  SHF.L.U32 R4, R4, 0x1f, RZ ;  /* 0x0000001f04047819 */ /* 0x000fc800000006ff */
[----:B------:R0:W1:Y:S01]  /*8fe0*/  SYNCS.PHASECHK.TRANS64.TRYWAIT P2, [UR6+0x16850], R4 ;  /* 0x01685004ff0075a7 */ /* 0x0000620008040146 */
[----:B------:R-:W-:Y:S05]  /*8ff0*/  @!P0 BRA `(.L_x_13730) ;  /* 0x0000000000048947 */ /* 0x000fea0003800000 */
[----:B------:R-:W-:Y:S01]  /*9000*/  BPT.TRAP 0x1 ;  /* 0x000000040000795c */ /* 0x000fe20000300000 */
.L_x_13730:
[----:B-1----:R-:W-:Y:S05]  /*9010*/  @P2 BRA `(.L_x_13728) ;  /* 0x0000000000082947 */ /* 0x002fea0003800000 */
[----:B------:R-:W1:Y:S02]  /*9020*/  SYNCS.PHASECHK.TRANS64.TRYWAIT P2, [UR6+0x16850], R4 ;  /* 0x01685004ff0075a7 */ /* 0x000e640008040146 */
[----:B-1----:R-:W-:Y:S05]  /*9030*/  @!P2 BRA `(.L_x_13731) ;  /* 0x000000d000dca947 */ /* 0x002fea0003800000 */
.L_x_13728:
        /* <DEDUP_REMOVED lines=12> */
[----:B------:R-:W-:Y:S01]  /*9100*/  ULEA UR10, UR24, UR6, 0xa ;  /* 0x00000006180a7291 */ /* 0x000fe2000f8e503f */
[----:B------:R-:W-:Y:S01]  /*9110*/  FMUL.FTZ R25, R36, UR22 ;  /* 0x0000001624197c20 */ /* 0x000fe20008410000 */
[----:B------:R-:W-:Y:S01]  /*9120*/  FMUL.FTZ R10, R27, UR22 ;  /* 0x000000161b0a7c20 */ /* 0x000fe20008410000 */
[----:B------:R-:W-:Y:S01]  /*9130*/  FMUL.FTZ R27, R37, UR22 ;  /* 0x00000016251b7c20 */ /* 0x000fe20008410000 */
[----:B------:R-:W-:Y:S01]  /*9140*/  FMUL.FTZ R29, R40, UR22 ;  /* 0x00000016281d7c20 */ /* 0x000fe20008410000 */
[----:B------:R-:W1:Y:S01]  /*9150*/  MUFU.TANH R9, R9 ;  /* 0x0000000900097308 */ /* 0x000e620000002400 */
[----:B------:R-:W-:Y:S01]  /*9160*/  FMUL.FTZ R12, R30, UR22 ;  /* 0x000000161e0c7c20 */ /* 0x000fe20008410000 */
[----:B------:R-:W-:Y:S01]  /*9170*/  UMOV UR6, UR10 ;  /* 0x0000000a00067c82 */ /* 0x000fe20008000000 */
[----:B------:R-:W-:Y:S01]  /*9180*/  FMUL.FTZ R30, R41, UR22 ;  /* 0x00000016291e7c20 */ /* 0x000fe20008410000 */
[----:B------:R-:W-:Y:S01]  /*9190*/  HGMMA.64x64x16.F32.BF16 R88, R148, gdesc[UR4].tnspB, R88, gsb0 ;  /* 0x40e0000494587df0 */ /* 0x000fe20008001858 */
        /* <DEDUP_REMOVED lines=65> */
[----:B------:R-:W-:-:S02]  /*95b0*/  UMOV UR25, UR46 ;  /* 0x0000002e00197c82 */ /* 0x000fc40008000000 */
[----:B------:R-:W1:Y:S01]  /*95c0*/  MUFU.TANH R33, R33 ;  /* 0x0000002100217308 */ /* 0x000e620000002400 */
[----:B--2---:R-:W-:-:S07]  /*95d0*/  FMNMX.FTZ R43, R29, R4, !PT ;  /* 0x000000041d2b7209 */ /* 0x004fce0007810000 */
[----:B------:R-:W2:Y:S01]  /*95e0*/  MUFU.TANH R35, R35 ;  /* 0x0000002300237308 */ /* 0x000ea20000002400 */
[----:B0-----:R-:W-:Y:S01]  /*95f0*/  FMNMX.FTZ R4, R30, R43, !PT ;  /* 0x0000002b1e047209 */ /* 0x001fe20007810000 */
[----:B------:R-:W-:Y:S02]  /*9600*/  WARPGROUP.DEPBAR.LE gsb0, 0x0 ;  /* 0x00008000000079c5 */ /* 0x000fe40000010000 */
[----:B------:R-:W-:Y:S01]  /*9610*/  WARPGROUP.ARRIVE ;  /* 0x00000000000079c5 */ /* 0x000fe20000000000 */
[----:B------:R-:W-:Y:S01]  /*9620*/  FMUL.FTZ R148, R69, UR22 ;  /* 0x0000001645947c20 */ /* 0x000fe20008410000 */
[----:B------:R-:W-:Y:S02]  /*9630*/  FMUL.FTZ R150, R73, UR22 ;  /* 0x0000001649967c20 */ /* 0x000fe40008410000 */
[----:B------:R-:W0:Y:S01]  /*9640*/  MUFU.TANH R37, R37 ;  /* 0x0000002500257308 */ /* 0x000e220000002400 */
[----:B-1----:R-:W-:Y:S01]  /*9650*/  FMNMX.FTZ R4, R33, R4, !PT ;  /* 0x0000000421047209 */ /* 0x002fe20007810000 */
[----:B------:R-:W-:Y:S01]  /*9660*/  HGMMA.64x64x16.F32.BF16 R88, R144, gdesc[UR4].tnspB, R88, gsb0 ;  /* 0x40e0000490587df0 */ /* 0x000fe20008001858 */
[----:B------:R-:W-:-:S02]  /*9670*/  UIADD3 UR6, UR10, 0x100, URZ ;  /* 0x000001000a067890 */ /* 0x000fc4000fffe03f */
[----:B------:R-:W1:Y:S01]  /*9680*/  S2R R73, SR_TID.X ;  /* 0x0000000000497919 */ /* 0x000e620000002100 */
[----:B------:R-:W-:Y:S02]  /*9690*/  UMOV UR7, 0x40000040 ;  /* 0x4000004000077882 */ /* 0x000fe40000000000 */
        /* <DEDUP_REMOVED lines=8> */
[----:B-1----:R-:W-:-:S05]  /*9720*/  ISETP.GE.U32.AND P2, PT, R73, 0x180, PT ;  /* 0x000001804900780c */ /* 0x002fca0003f46070 */
        /* <DEDUP_REMOVED lines=9> */
[----:B--2---:R-:W-:Y:S01]  /*97c0*/  FMNMX.FTZ R43, R58, R43, !PT ;  /* 0x0000002b3a2b7209 */ /* 0x004fe20007810000 */
[----:B------:R-:W-:Y:S02]  /*97d0*/  WARPGROUP.DEPBAR.LE gsb0, 0x0 ;  /* 0x00008000000079c5 */ /* 0x000fe40000010000 */
[----:B------:R-:W-:-:S04]  /*97e0*/  WARPGROUP.ARRIVE ;  /* 0x00000000000079c5 */ /* 0x000fc80000000000 */
[----:B------:R-:W2:Y:S01]  /*97f0*/  MUFU.TANH R68, R68 ;  /* 0x0000004400447308 */ /* 0x000ea20000002400 */
[----:B-1----:R-:W-:Y:S01]  /*9800*/  FMNMX.FTZ R43, R62, R43, !PT ;  /* 0x0000002b3e2b7209 */ /* 0x002fe20007810000 */
[----:B------:R-:W-:Y:S01]  /*9810*/  FMUL.FTZ R146, R63, UR22 ;  /* 0x000000163f927c20 */ /* 0x000fe20008410000 */
[----:B------:R-:W-:Y:S01]  /*9820*/  HGMMA.64x64x16.F32.BF16 R88, R140, gdesc[UR4].tnspB, R88, gsb0 ;  /* 0x40e000048c587df0 */ /* 0x000fe20008001858 */
[----:B------:R-:W-:Y:S01]  /*9830*/  UIADD3 UR6, UR10, 0x180, URZ ;  /* 0x000001800a067890 */ /* 0x000fe2000fffe03f */
[----:B0-----:R-:W-:Y:S01]  /*9840*/  FMNMX.FTZ R43, R64, R43, !PT ;  /* 0x0000002b402b7209 */ /* 0x001fe20007810000 */
[----:B------:R-:W-:Y:S02]  /*9850*/  UMOV UR7, 0x40000040 ;  /* 0x4000004000077882 */ /* 0x000fe40000000000 */
        /* <DEDUP_REMOVED lines=20> */
[----:B------:R-:W-:Y:S01]  /*99a0*/  WARPGROUP.ARRIVE ;  /* 0x00000000000079c5 */ /* 0x000fe20000000000 */
[----:B------:R-:W-:Y:S01]  /*99b0*/  FMUL.FTZ R140, R83, UR22 ;  /* 0x00000016538c7c20 */ /* 0x000fe20008410000 */
[----:B------:R-:W-:Y:S02]  /*99c0*/  FMUL.FTZ R142, R87, UR22 ;  /* 0x00000016578e7c20 */ /* 0x000fe40008410000 */
[----:B------:R-:W1:Y:S01]  /*99d0*/  MUFU.TANH R10, R10 ;  /* 0x0000000a000a7308 */ /* 0x000e620000002400 */
[----:B--2---:R-:W-:Y:S01]  /*99e0*/  FMNMX.FTZ R43, R144, R43, !PT ;  /* 0x0000002b902b7209 */ /* 0x004fe20007810000 */
[----:B------:R-:W-:Y:S01]  /*99f0*/  HGMMA.64x64x16.F32.BF16 R88, R136, gdesc[UR4].tnspB, R88, gsb0 ;  /* 0x40e0000488587df0 */ /* 0x000fe20008001858 */
[----:B------:R-:W-:Y:S01]  /*9a00*/  UIADD3 UR6, UR10, 0x200, URZ ;  /* 0x000002000a067890 */ /* 0x000fe2000fffe03f */
[----:B------:R-:W-:-:S02]  /*9a10*/  UMOV UR7, 0x40000040 ;  /* 0x4000004000077882 */ /* 0x000fc40000000000 */
[----:B------:R-:W2:Y:S02]  /*9a20*/  SHFL.BFLY PT, R4, R43, 0x2, 0x1f ;  /* 0x0c401f002b047f89 */ /* 0x000ea400000e0000 */
[----:B------:R-:W3:Y:S08]  /*9a30*/  MUFU.TANH R12, R12 ;  /* 0x0000000c000c7308 */ /* 0x000ef00000002400 */
[----:B------:R-:W4:Y:S08]  /*9a40*/  MUFU.TANH R14, R14 ;  /* 0x0000000e000e7308 */ /* 0x000f300000002400 */
[----:B------:R-:W5:Y:S01]  /*9a50*/  MUFU.TANH R21, R21 ;  /* 0x0000001500157308 */ /* 0x000f620000002400 */
[----:B--2---:R-:W-:-:S02]  /*9a60*/  FMNMX.FTZ R4, R43, R4, !PT ;  /* 0x000000042b047209 */ /* 0x004fc40007810000 */
[----:B------:R-:W2:Y:S05]  /*9a70*/  LDC R43, c[0x0][0x988] ;  /* 0x00026200ff2b7b82 */ /* 0x000eaa0000000800 */
[----:B------:R-:W5:Y:S01]  /*9a80*/  MUFU.TANH R24, R24 ;  /* 0x0000001800187308 */ /* 0x000f620000002400 */
[----:B------:R-:W0:Y:S07]  /*9a90*/  SHFL.BFLY PT, R59, R4, 0x1, 0x1f ;  /* 0x0c201f00043b7f89 */ /* 0x000e2e00000e0000 */
[----:B------:R-:W5:Y:S08]  /*9aa0*/  MUFU.TANH R26, R26 ;  /* 0x0000001a001a7308 */ /* 0x000f700000002400 */
[----:B------:R-:W5:Y:S08]  /*9ab0*/  MUFU.TANH R28, R28 ;  /* 0x0000001c001c7308 */ /* 0x000f700000002400 */
[----:B------:R-:W5:Y:S01]  /*9ac0*/  MUFU.TANH R31, R31 ;  /* 0x0000001f001f7308 */ /* 0x000f620000002400 */
[----:B0-----:R-:W-:-:S05]  /*9ad0*/  FMNMX.FTZ R4, R4, R59, !PT ;  /* 0x0000003b04047209 */ /* 0x001fca0007810000 */
[C---:B------:R-:W-:Y:S01]  /*9ae0*/  FADD.FTZ R78, -R4.reuse, R7 ;  /* 0x00000007044e7221 */ /* 0x040fe20000010100 */
[-C--:B--2---:R-:W-:Y:S01]  /*9af0*/  FMUL.FTZ R7, R4, R43.reuse ;  /* 0x0000002b04077220 */ /* 0x084fe20000410000 */
[----:B------:R-:W0:Y:S02]  /*9b00*/  MUFU.TANH R32, R32 ;  /* 0x0000002000207308 */ /* 0x000e240000002400 */
[-C--:B------:R-:W-:Y:S01]  /*9b10*/  FMUL.FTZ R78, R78, R43.reuse ;  /* 0x0000002b4e4e7220 */ /* 0x080fe20000410000 */
[-CC-:B------:R-:W-:Y:S01]  /*9b20*/  FFMA.FTZ R61, R13, R43.reuse, -R7.reuse ;  /* 0x0000002b0d3d7223 */ /* 0x180fe20000010807 */
[--C-:B------:R-:W-:Y:S01]  /*9b30*/  FFMA.FTZ R13, R15, R43, -R7.reuse ;  /* 0x0000002b0f0d7223 */ /* 0x100fe20000010807 */
[----:B------:R-:W-:Y:S01]  /*9b40*/  FMNMX.FTZ R15, R8, R5, !PT ;  /* 0x00000005080f7209 */ /* 0x000fe20007810000 */
[-CC-:B------:R-:W-:Y:S01]  /*9b50*/  FFMA.FTZ R59, R6, R43.reuse, -R7.reuse ;  /* 0x0000002b063b7223 */ /* 0x180fe20000010807 */
[--C-:B------:R-:W-:Y:S01]  /*9b60*/  FFMA.FTZ R63, R25, R43, -R7.reuse ;  /* 0x0000002b193f7223 */ /* 0x100fe20000010807 */
[----:B------:R-:W2:Y:S01]  /*9b70*/  MUFU.TANH R34, R34 ;  /* 0x0000002200227308 */ /* 0x000ea20000002400 */
[----:B-1----:R-:W-:Y:S01]  /*9b80*/  FMNMX.FTZ R15, R10, R15, !PT ;  /* 0x0000000f0a0f7209 */ /* 0x002fe20007810000 */
[-CC-:B------:R-:W-:Y:S01]  /*9b90*/  FFMA.FTZ R25, R29, R43.reuse, -R7.reuse ;  /* 0x0000002b1d197223 */ /* 0x180fe20000010807 */
[-CC-:B------:R-:W-:Y:S01]  /*9ba0*/  FFMA.FTZ R29, R30, R43.reuse, -R7.reuse ;  /* 0x0000002b1e1d7223 */ /* 0x180fe20000010807 */
[----:B------:R-:W-:Y:S01]  /*9bb0*/  FFMA.FTZ R30, R35, R43, -R7 ;  /* 0x0000002b231e7223 */ /* 0x000fe20000010807 */
[----:B---3--:R-:W-:Y:S01]  /*9bc0*/  FMNMX.FTZ R15, R12, R15, !PT ;  /* 0x0000000f0c0f7209 */ /* 0x008fe20007810000 */
[----:B------:R-:W-:-:S02]  /*9bd0*/  WARPGROUP.DEPBAR.LE gsb0, 0x0 ;  /* 0x00008000000079c5 */ /* 0x000fc40000010000 */
[----:B------:R-:W-:Y:S01]  /*9be0*/  WARPGROUP.ARRIVE ;  /* 0x00000000000079c5 */ /* 0x000fe20000000000 */
[----:B----4-:R-:W-:Y:S01]  /*9bf0*/  FMNMX.FTZ R6, R14, R15, !PT ;  /* 0x0000000f0e067209 */ /* 0x010fe20007810000 */
[----:B------:R-:W1:Y:S01]  /*9c00*/  MUFU.TANH R36, R36 ;  /* 0x0000002400247308 */ /* 0x000e620000002400 */
[-CC-:B------:R-:W-:Y:S01]  /*9c10*/  FFMA.FTZ R39, R39, R43.reuse, -R7.reuse ;  /* 0x0000002b27277223 */ /* 0x180fe20000010807 */
[-CC-:B------:R-:W-:Y:S01]  /*9c20*/  FFMA.FTZ R42, R42, R43.reuse, -R7.reuse ;  /* 0x0000002b2a2a7223 */ /* 0x180fe20000010807 */
[----:B-----5:R-:W-:Y:S01]  /*9c30*/  FMNMX.FTZ R15, R21, R6, !PT ;  /* 0x00000006150f7209 */ /* 0x020fe20007810000 */
[----:B------:R-:W-:Y:S01]  /*9c40*/  HGMMA.64x64x16.F32.BF16 R88, R132, gdesc[UR4].tnspB, R88, gsb0 ;  /* 0x40e0000484587df0 */ /* 0x000fe20008001858 */
[----:B------:R-:W-:Y:S01]  /*9c50*/  UIADD3 UR6, UR10, 0x280, URZ ;  /* 0x000002800a067890 */ /* 0x000fe2000fffe03f */
[--C-:B------:R-:W-:Y:S01]  /*9c60*/  FFMA.FTZ R136, R37, R43, -R7.reuse ;  /* 0x0000002b25887223 */ /* 0x100fe20000010807 */
[----:B------:R-:W-:Y:S01]  /*9c70*/  UMOV UR7, 0x40000040 ;  /* 0x4000004000077882 */ /* 0x000fe20000000000 */
[----:B------:R-:W-:Y:S01]  /*9c80*/  FMNMX.FTZ R15, R24, R15, !PT ;  /* 0x0000000f180f7209 */ /* 0x000fe20007810000 */
[----:B------:R-:W3:Y:S01]  /*9c90*/  MUFU.TANH R38, R38 ;  /* 0x0000002600267308 */ /* 0x000ee20000002400 */
[-CC-:B------:R-:W-:Y:S01]  /*9ca0*/  FFMA.FTZ R138, R41, R43.reuse, -R7.reuse ;  /* 0x0000002b298a7223 */ /* 0x180fe20000010807 */
[--C-:B------:R-:W-:Y:S01]  /*9cb0*/  FFMA.FTZ R37, R50, R43, -R7.reuse ;  /* 0x0000002b32257223 */ /* 0x100fe20000010807 */
        /* <DEDUP_REMOVED lines=11> */
[--C-:B------:R-:W-:Y:S01]  /*9d70*/  FFMA.FTZ R50, R72, R43, -R7.reuse ;  /* 0x0000002b48327223 */ /* 0x100fe20000010807 */
[----:B0-----:R-:W-:Y:S01]  /*9d80*/  FMNMX.FTZ R15, R32, R15, !PT ;  /* 0x0000000f200f7209 */ /* 0x001fe20007810000 */
[----:B------:R-:W0:Y:S01]  /*9d90*/  MUFU.TANH R44, R44 ;  /* 0x0000002c002c7308 */ /* 0x000e220000002400 */
[-CC-:B------:R-:W-:Y:S01]  /*9da0*/  FFMA.FTZ R45, R45, R43.reuse, -R7.reuse ;  /* 0x0000002b2d2d7223 */ /* 0x180fe20000010807 */
[--C-:B------:R-:W-:Y:S01]  /*9db0*/  FFMA.FTZ R58, R80, R43, -R7.reuse ;  /* 0x0000002b503a7223 */ /* 0x100fe20000010807 */
[----:B--2---:R-:W-:Y:S01]  /*9dc0*/  FMNMX.FTZ R15, R34, R15, !PT ;  /* 0x0000000f220f7209 */ /* 0x004fe20007810000 */
[-CC-:B------:R-:W-:Y:S01]  /*9dd0*/  FFMA.FTZ R47, R47, R43.reuse, -R7.reuse ;  /* 0x0000002b2f2f7223 */ /* 0x180fe20000010807 */
[-CC-:B------:R-:W-:Y:S01]  /*9de0*/  FFMA.FTZ R84, R84, R43.reuse, -R7.reuse ;  /* 0x0000002b54547223 */ /* 0x180fe20000010807 */
[----:B------:R-:W-:Y:S01]  /*9df0*/  FFMA.FTZ R144, R144, R43, -R7 ;  /* 0x0000002b90907223 */ /* 0x000fe20000010807 */
[----:B-1----:R-:W-:Y:S01]  /*9e00*/  FMNMX.FTZ R15, R36, R15, !PT ;  /* 0x0000000f240f7209 */ /* 0x002fe20007810000 */
[----:B------:R-:W1:Y:S03]  /*9e10*/  MUFU.TANH R46, R46 ;  /* 0x0000002e002e7308 */ /* 0x000e660000002400 */
[----:B---3--:R-:W-:-:S04]  /*9e20*/  FMNMX.FTZ R33, R38, R15, !PT ;  /* 0x0000000f26217209 */ /* 0x008fc80007810000 */
[----:B----4-:R-:W-:Y:S01]  /*9e30*/  FMNMX.FTZ R33, R40, R33, !PT ;  /* 0x0000002128217209 */ /* 0x010fe20007810000 */
[----:B------:R-:W2:Y:S03]  /*9e40*/  MUFU.TANH R52, R52 ;  /* 0x0000003400347308 */ /* 0x000ea60000002400 */
[----:B0-----:R-:W-:-:S05]  /*9e50*/  FMNMX.FTZ R33, R44, R33, !PT ;  /* 0x000000212c217209 */ /* 0x001fca0007810000 */
        /* <DEDUP_REMOVED lines=12> */
[-CC-:B------:R-:W-:Y:S01]  /*9f20*/  FFMA.FTZ R132, R48, R43.reuse, -R7.reuse ;  /* 0x0000002b30847223 */ /* 0x180fe20000010807 */
[-CC-:B------:R-:W-:Y:S01]  /*9f30*/  FFMA.FTZ R134, R56, R43.reuse, -R7.reuse ;  /* 0x0000002b38867223 */ /* 0x180fe20000010807 */
[-CC-:B------:R-:W-:Y:S01]  /*9f40*/  FFMA.FTZ R48, R68, R43.reuse, -R7.reuse ;  /* 0x0000002b44307223 */ /* 0x180fe20000010807 */
[----:B------:R-:W2:Y:S01]  /*9f50*/  MUFU.TANH R70, R70 ;  /* 0x0000004600467308 */ /* 0x000ea20000002400 */
[----:B------:R-:W-:Y:S01]  /*9f60*/  HGMMA.64x64x16.F32.BF16 R88, R128, gdesc[UR4].tnspB, R88, gsb0 ;  /* 0x40e0000480587df0 */ /* 0x000fe20008001858 */
[----:B------:R-:W-:Y:S01]  /*9f70*/  UIADD3 UR6, UR10, 0x300, URZ ;  /* 0x000003000a067890 */ /* 0x000fe2000fffe03f */
[----:B------:R-:W-:Y:S01]  /*9f80*/  FFMA.FTZ R56, R76, R43, -R7 ;  /* 0x0000002b4c387223 */ /* 0x000fe20000010807 */
[----:B------:R-:W-:-:S04]  /*9f90*/  UMOV UR7, 0x40000040 ;  /* 0x4000004000077882 */ /* 0x000fc80000000000 */
[----:B------:R-:W3:Y:S08]  /*9fa0*/  MUFU.TANH R51, R51 ;  /* 0x0000003300337308 */ /* 0x000ef00000002400 */
[----:B------:R-:W4:Y:S08]  /*9fb0*/  MUFU.TANH R74, R74 ;  /* 0x0000004a004a7308 */ /* 0x000f300000002400 */
[----:B------:R0:W-:Y:S08]  /*9fc0*/  MUFU.EX2 R15, R6 ;  /* 0x00000006000f7308 */ /* 0x0001f00000000800 */
[----:B------:R-:W5:Y:S01]  /*9fd0*/  MUFU.TANH R53, R53 ;  /* 0x0000003500357308 */ /* 0x000f620000002400 */
[----:B0-----:R-:W-:-:S04]  /*9fe0*/  FMNMX.FTZ R6, R66, R35, !PT ;  /* 0x0000002342067209 */ /* 0x001fc80007810000 */
[----:B-1----:R-:W-:-:S03]  /*9ff0*/  FMNMX.FTZ R35, R49, R6, !PT ;  /* 0x0000000631237209 */ /* 0x002fc60007810000 */
[----:B------:R-:W0:Y:S01]  /*a000*/  MUFU.TANH R55, R55 ;  /* 0x0000003700377308 */ /* 0x000e220000002400 */
[----:B--2---:R-:W-:-:S04]  /*a010*/  FMNMX.FTZ R6, R70, R35, !PT ;  /* 0x0000002346067209 */ /* 0x004fc80007810000 */
[----:B---3--:R-:W-:-:S03]  /*a020*/  FMNMX.FTZ R35, R51, R6, !PT ;  /* 0x0000000633237209 */ /* 0x008fc60007810000 */
[----:B------:R-:W1:Y:S01]  /*a030*/  MUFU.TANH R57, R57 ;  /* 0x0000003900397308 */ /* 0x000e620000002400 */
[----:B----4-:R-:W-:-:S04]  /*a040*/  FMNMX.FTZ R6, R74, R35, !PT ;  /* 0x000000234a067209 */ /* 0x010fc80007810000 */
[----:B-----5:R-:W-:-:S03]  /*a050*/  FMNMX.FTZ R6, R53, R6, !PT ;  /* 0x0000000635067209 */ /* 0x020fc60007810000 */
        /* <DEDUP_REMOVED lines=11> */
[----:B------:R-:W-:Y:S02]  /*a110*/  UIADD3 UR6, UR10, 0x380, URZ ;  /* 0x000003800a067890 */ /* 0x000fe4000fffe03f */
[----:B-1----:R-:W-:Y:S01]  /*a120*/  FMNMX.FTZ R35, R86, R35, !PT ;  /* 0x0000002356237209 */ /* 0x002fe20007810000 */
[----:B------:R-:W-:Y:S02]  /*a130*/  UMOV UR7, 0x40000040 ;  /* 0x4000004000077882 */ /* 0x000fe40000000000 */
[----:B------:R-:W-:Y:S01]  /*a140*/  MUFU.EX2 R33, R39 ;  /* 0x0000002700217308 */ /* 0x000fe20000000800 */
[----:B--2---:R-:W-:Y:S01]  /*a150*/  FMNMX.FTZ R6, R142, R35, !PT ;  /* 0x000000238e067209 */ /* 0x004fe20007810000 */
[----:B------:R-:W-:-:S06]  /*a160*/  FFMA.FTZ R35, R62, R43, -R7 ;  /* 0x0000002b3e237223 */ /* 0x000fcc0000010807 */
[----:B------:R0:W-:Y:S01]  /*a170*/  MUFU.EX2 R39, R42 ;  /* 0x0000002a00277308 */ /* 0x0001e20000000800 */
[----:B------:R-:W1:Y:S07]  /*a180*/  SHFL.BFLY PT, R67, R6, 0x2, 0x1f ;  /* 0x0c401f0006437f89 */ /* 0x000e6e00000e0000 */
[----:B------:R-:W-:Y:S01]  /*a190*/  MUFU.EX2 R78, R78 ;  /* 0x0000004e004e7308 */ /* 0x000fe20000000800 */
[----:B0-----:R-:W-:-:S07]  /*a1a0*/  FFMA.FTZ R42, R64, R43, -R7 ;  /* 0x0000002b402a7223 */ /* 0x001fce0000010807 */
[----:B------:R-:W-:Y:S08]  /*a1b0*/  MUFU.EX2 R59, R59 ;  /* 0x0000003b003b7308 */ /* 0x000ff00000000800 */
[----:B------:R-:W0:Y:S01]  /*a1c0*/  MUFU.EX2 R9, R9 ;  /* 0x0000000900097308 */ /* 0x000e220000000800 */
[----:B-1----:R-:W-:Y:S01]  /*a1d0*/  FMNMX.FTZ R62, R6, R67, !PT ;  /* 0x00000043063e7209 */ /* 0x002fe20007810000 */
[----:B------:R-:W-:-:S04]  /*a1e0*/  FFMA.FTZ R67, R150, R43, -R7 ;  /* 0x0000002b96437223 */ /* 0x000fc80000010807 */
[----:B------:R-:W1:Y:S02]  /*a1f0*/  SHFL.BFLY PT, R69, R62, 0x1, 0x1f ;  /* 0x0c201f003e457f89 */ /* 0x000e6400000e0000 */
[----:B------:R-:W-:Y:S08]  /*a200*/  MUFU.EX2 R11, R11 ;  /* 0x0000000b000b7308 */ /* 0x000ff00000000800 */
[----:B------:R-:W2:Y:S01]  /*a210*/  MUFU.EX2 R61, R61 ;  /* 0x0000003d003d7308 */ /* 0x000ea20000000800 */
[----:B0-----:R-:W-:-:S07]  /*a220*/  F2FP.BF16.F32.PACK_AB R148, R9, R59 ;  /* 0x0000003b0994723e */ /* 0x001fce00000010ff */
[----:B------:R-:W-:Y:S01]  /*a230*/  MUFU.EX2 R13, R13 ;  /* 0x0000000d000d7308 */ /* 0x000fe20000000800 */
[----:B-1----:R-:W-:-:S07]  /*a240*/  FMNMX.FTZ R6, R62, R69, !PT ;  /* 0x000000453e067209 */ /* 0x002fce0007810000 */
[----:B------:R-:W-:Y:S01]  /*a250*/  MUFU.EX2 R20, R20 ;  /* 0x0000001400147308 */ /* 0x000fe20000000800 */
[----:B--2---:R-:W-:Y:S01]  /*a260*/  F2FP.BF16.F32.PACK_AB R150, R61, R11 ;  /* 0x0000000b3d96723e */ /* 0x004fe200000010ff */
        /* <DEDUP_REMOVED lines=9> */
[----:B------:R-:W-:Y:S01]  /*a300*/  HGMMA.64x64x16.F32.BF16 R88, R120, gdesc[UR4].tnspB, R88, gsb0 ;  /* 0x40e0000478587df0 */ /* 0x000fe20008001858 */
[----:B------:R-:W-:Y:S01]  /*a310*/  @!P1 LEA R21, R21, UR45, 0x3 ;  /* 0x0000002d15159c11 */ /* 0x000fe2000f8e18ff */
[----:B------:R-:W-:Y:S01]  /*a320*/  FFMA.FTZ R141, R31, R43, -R69 ;  /* 0x0000002b1f8d7223 */ /* 0x000fe20000010845 */
[----:B------:R-:W-:Y:S01]  /*a330*/  MUFU.EX2 R7, R7 ;  /* 0x0000000700077308 */ /* 0x000fe20000000800 */
[----:B------:R-:W-:-:S02]  /*a340*/  VIADD R31, R22, 0x9 ;  /* 0x00000009161f7836 */ /* 0x000fc40000000000 */
[-CC-:B------:R-:W-:Y:S01]  /*a350*/  FFMA.FTZ R151, R12, R43.reuse, -R69.reuse ;  /* 0x0000002b0c977223 */ /* 0x180fe20000010845 */
[----:B------:R-:W-:Y:S02]  /*a360*/  @!P1 VIADD R21, R21, 0x16840 ;  /* 0x0001684015159836 */ /* 0x000fe40000000000 */
[-CC-:B------:R-:W-:Y:S01]  /*a370*/  FFMA.FTZ R10, R14, R43.reuse, -R69.reuse ;  /* 0x0000002b0e0a7223 */ /* 0x180fe20000010845 */
[-CC-:B------:R-:W-:Y:S01]  /*a380*/  FFMA.FTZ R12, R24, R43.reuse, -R69.reuse ;  /* 0x0000002b180c7223 */ /* 0x180fe20000010845 */
[----:B------:R-:W-:Y:S01]  /*a390*/  SEL R31, R31, 0x9, !P2 ;  /* 0x000000091f1f7807 */ /* 0x000fe20005000000 */
[-C--:B------:R-:W-:Y:S01]  /*a3a0*/  FFMA.FTZ R147, R26, R43.reuse, -R69 ;  /* 0x0000002b1a937223 */ /* 0x080fe20000010845 */
[----:B------:R-:W0:Y:S01]  /*a3b0*/  MUFU.EX2 R8, R8 ;  /* 0x0000000800087308 */ /* 0x000e220000000800 */
[----:B------:R-:W-:Y:S01]  /*a3c0*/  @!P1 PRMT R21, RZ, 0x654, R21 ;  /* 0x00000654ff159816 */ /* 0x000fe20000000015 */
[----:B------:R-:W-:Y:S01]  /*a3d0*/  FFMA.FTZ R26, R36, R43, -R69 ;  /* 0x0000002b241a7223 */ /* 0x000fe20000010845 */
[----:B------:R-:W-:Y:S01]  /*a3e0*/  FFMA.FTZ R36, R78, R3, R59 ;  /* 0x000000034e247223 */ /* 0x000fe2000001003b */
[-CC-:B------:R-:W-:Y:S01]  /*a3f0*/  FFMA.FTZ R137, R38, R43.reuse, -R69.reuse ;  /* 0x0000002b26897223 */ /* 0x180fe20000010845 */
[-CC-:B------:R-:W-:Y:S01]  /*a400*/  FFMA.FTZ R14, R28, R43.reuse, -R69.reuse ;  /* 0x0000002b1c0e7223 */ /* 0x180fe20000010845 */
[-CC-:B------:R-:W-:Y:S01]  /*a410*/  FFMA.FTZ R24, R32, R43.reuse, -R69.reuse ;  /* 0x0000002b20187223 */ /* 0x180fe20000010845 */
[----:B------:R-:W-:Y:S01]  /*a420*/  FADD.FTZ R36, R9, R36 ;  /* 0x0000002409247221 */ /* 0x000fe20000010000 */
[----:B------:R-:W1:Y:S01]  /*a430*/  MUFU.EX2 R149, R149 ;  /* 0x0000009500957308 */ /* 0x000e620000000800 */
[-CC-:B------:R-:W-:Y:S01]  /*a440*/  FFMA.FTZ R143, R34, R43.reuse, -R69.reuse ;  /* 0x0000002b228f7223 */ /* 0x180fe20000010845 */
[-CC-:B------:R-:W-:Y:S01]  /*a450*/  FFMA.FTZ R28, R40, R43.reuse, -R69.reuse ;  /* 0x0000002b281c7223 */ /* 0x180fe20000010845 */
[----:B------:R-:W-:Y:S01]  /*a460*/  FADD.FTZ R36, R11, R36 ;  /* 0x000000240b247221 */ /* 0x000fe20000010000 */
[-CC-:B------:R-:W-:Y:S01]  /*a470*/  FFMA.FTZ R139, R44, R43.reuse, -R69.reuse ;  /* 0x0000002b2c8b7223 */ /* 0x180fe20000010845 */
[-CC-:B------:R-:W-:Y:S01]  /*a480*/  FFMA.FTZ R32, R46, R43.reuse, -R69.reuse ;  /* 0x0000002b2e207223 */ /* 0x180fe20000010845 */
[-CC-:B------:R-:W-:Y:S01]  /*a490*/  FFMA.FTZ R133, R52, R43.reuse, -R69.reuse ;  /* 0x0000002b34857223 */ /* 0x180fe20000010845 */
[----:B------:R-:W-:Y:S01]  /*a4a0*/  FADD.FTZ R36, R61, R36 ;  /* 0x000000243d247221 */ /* 0x000fe20000010000 */
        /* <DEDUP_REMOVED lines=12> */
[----:B------:R-:W-:Y:S01]  /*a570*/  F2FP.BF16.F32.PACK_AB R149, R149, R8 ;  /* 0x000000089595723e */ /* 0x000fe200000010ff */
[-CC-:B------:R-:W-:Y:S01]  /*a580*/  FFMA.FTZ R57, R57, R43.reuse, -R69.reuse ;  /* 0x0000002b39397223 */ /* 0x180fe20000010845 */
[-CC-:B------:R-:W-:Y:S01]  /*a590*/  FFMA.FTZ R82, R82, R43.reuse, -R69.reuse ;  /* 0x0000002b52527223 */ /* 0x180fe20000010845 */
[----:B------:R-:W-:Y:S01]  /*a5a0*/  FFMA.FTZ R86, R86, R43, -R69 ;  /* 0x0000002b56567223 */ /* 0x000fe20000010845 */
[----:B------:R-:W-:Y:S01]  /*a5b0*/  MUFU.EX2 R145, R145 ;  /* 0x0000009100917308 */ /* 0x000fe20000000800 */
[----:B--2---:R-:W-:Y:S01]  /*a5c0*/  FADD.FTZ R3, R151, R38 ;  /* 0x0000002697037221 */ /* 0x004fe20000010000 */
[C---:B------:R-:W-:Y:S01]  /*a5d0*/  ISETP.GT.AND P2, PT, R0.reuse, UR23, PT ;  /* 0x0000001700007c0c */ /* 0x040fe2000bf44270 */
[----:B------:R-:W-:-:S05]  /*a5e0*/  VIADD R0, R0, 0xffffffff ;  /* 0xffffffff00007836 */ /* 0x000fca0000000000 */
[----:B------:R-:W-:Y:S01]  /*a5f0*/  MUFU.EX2 R12, R12 ;  /* 0x0000000c000c7308 */ /* 0x000fe20000000800 */
[C---:B0-----:R-:W-:Y:S01]  /*a600*/  FADD.FTZ R38, R10.reuse, R3 ;  /* 0x000000030a267221 */ /* 0x041fe20000010000 */
[----:B------:R-:W-:Y:S01]  /*a610*/  FADD.FTZ R3, R13, R36 ;  /* 0x000000240d037221 */ /* 0x000fe20000010000 */
[----:B------:R-:W-:Y:S01]  /*a620*/  F2FP.BF16.F32.PACK_AB R151, R10, R151 ;  /* 0x000000970a97723e */ /* 0x000fe200000010ff */
[----:B------:R-:W-:-:S04]  /*a630*/  FFMA.FTZ R36, R49, R43, -R69 ;  /* 0x0000002b31247223 */ /* 0x000fc80000010845 */
[----:B------:R-:W-:Y:S08]  /*a640*/  MUFU.EX2 R63, R63 ;  /* 0x0000003f003f7308 */ /* 0x000ff00000000800 */
[----:B------:R-:W-:Y:S08]  /*a650*/  MUFU.EX2 R147, R147 ;  /* 0x0000009300937308 */ /* 0x000ff00000000800 */
[----:B------:R-:W0:Y:S01]  /*a660*/  MUFU.EX2 R27, R27 ;  /* 0x0000001b001b7308 */ /* 0x000e220000000800 */
[----:B------:R-:W-:-:S02]  /*a670*/  WARPGROUP.DEPBAR.LE gsb0, 0x0 ;  /* 0x00008000000079c5 */ /* 0x000fc40000010000 */
[----:B------:R1:W-:Y:S06]  /*a680*/  BAR.ARV R31, 0x100 ;  /* 0x0004001f0000751d */ /* 0x0003ec0000002000 */
[----:B------:R2:W-:Y:S01]  /*a690*/  @!P1 SYNCS.ARRIVE.TRANS64.RED.A1T0 RZ, [R21+URZ], RZ ;  /* 0x000000ff15ff99a7 */ /* 0x0005e2000810043f */
[----:B------:R-:W3:Y:S01]  /*a6a0*/  MUFU.EX2 R14, R14 ;  /* 0x0000000e000e7308 */ /* 0x000ee20000000800 */
[-C--:B------:R-:W-:Y:S01]  /*a6b0*/  FMUL.FTZ R90, R90, R7.reuse ;  /* 0x000000075a5a7220 */ /* 0x080fe20000410000 */
[-C--:B------:R-:W-:Y:S01]  /*a6c0*/  FMUL.FTZ R91, R91, R7.reuse ;  /* 0x000000075b5b7220 */ /* 0x080fe20000410000 */
[-C--:B------:R-:W-:Y:S01]  /*a6d0*/  FMUL.FTZ R94, R94, R7.reuse ;  /* 0x000000075e5e7220 */ /* 0x080fe20000410000 */
[-C--:B------:R-:W-:Y:S01]  /*a6e0*/  FMUL.FTZ R95, R95, R7.reuse ;  /* 0x000000075f5f7220 */ /* 0x080fe20000410000 */
[-C--:B------:R-:W-:Y:S01]  /*a6f0*/  FMUL.FTZ R98, R98, R7.reuse ;  /* 0x0000000762627220 */ /* 0x080fe20000410000 */
[-C--:B------:R-:W-:Y:S01]  /*a700*/  FMUL.FTZ R99, R99, R7.reuse ;  /* 0x0000000763637220 */ /* 0x080fe20000410000 */
[----:B--2---:R-:W-:Y:S01]  /*a710*/  IMAD.U32 R21, RZ, RZ, UR24 ;  /* 0x00000018ff157e24 */ /* 0x004fe2000f8e00ff */
[----:B------:R-:W2:Y:S01]  /*a720*/  MUFU.EX2 R25, R25 ;  /* 0x0000001900197308 */ /* 0x000ea20000000800 */
[----:B------:R-:W-:Y:S01]  /*a730*/  UMOV UR24, UR37 ;  /* 0x0000002500187c82 */ /* 0x000fe20008000000 */
[-C--:B------:R-:W-:Y:S01]  /*a740*/  FMUL.FTZ R102, R102, R7.reuse ;  /* 0x0000000766667220 */ /* 0x080fe20000410000 */
[-C--:B------:R-:W-:Y:S01]  /*a750*/  FMUL.FTZ R103, R103, R7.reuse ;  /* 0x0000000767677220 */ /* 0x080fe20000410000 */
[----:B------:R-:W-:Y:S01]  /*a760*/  @!P1 LEA R21, R21, UR45, 0x3 ;  /* 0x0000002d15159c11 */ /* 0x000fe2000f8e18ff */
[-C--:B------:R-:W-:Y:S01]  /*a770*/  FMUL.FTZ R106, R106, R7.reuse ;  /* 0x000000076a6a7220 */ /* 0x080fe20000410000 */
[-C--:B------:R-:W-:Y:S01]  /*a780*/  FMUL.FTZ R107, R107, R7.reuse ;  /* 0x000000076b6b7220 */ /* 0x080fe20000410000 */
[----:B------:R-:W-:Y:S01]  /*a790*/  FMUL.FTZ R110, R110, R7 ;  /* 0x000000076e6e7220 */ /* 0x000fe20000410000 */
[----:B------:R-:W4:Y:S01]  /*a7a0*/  MUFU.EX2 R141, R141 ;  /* 0x0000008d008d7308 */ /* 0x000f220000000800 */
[----:B------:R-:W-:-:S02]  /*a7b0*/  @!P1 VIADD R21, R21, 0x16860 ;  /* 0x0001686015159836 */ /* 0x000fc40000000000 */
[-C--:B------:R-:W-:Y:S01]  /*a7c0*/  FMUL.FTZ R111, R111, R7.reuse ;  /* 0x000000076f6f7220 */ /* 0x080fe20000410000 */
[-C--:B------:R-:W-:Y:S01]  /*a7d0*/  FMUL.FTZ R114, R114, R7.reuse ;  /* 0x0000000772727220 */ /* 0x080fe20000410000 */
[-C--:B------:R-:W-:Y:S01]  /*a7e0*/  FMUL.FTZ R115, R115, R7.reuse ;  /* 0x0000000773737220 */ /* 0x080fe20000410000 */
[-C--:B------:R-:W-:Y:S01]  /*a7f0*/  FMUL.FTZ R118, R118, R7.reuse ;  /* 0x0000000776767220 */ /* 0x080fe20000410000 */
[----:B------:R-:W-:Y:S01]  /*a800*/  @!P1 PRMT R21, RZ, 0x654, R21 ;  /* 0x00000654ff159816 */ /* 0x000fe20000000015 */
[----:B------:R-:W-:Y:S01]  /*a810*/  FMUL.FTZ R119, R119, R7 ;  /* 0x0000000777777220 */ /* 0x000fe20000410000 */
[----:B------:R-:W5:Y:S01]  /*a820*/  MUFU.EX2 R29, R29 ;  /* 0x0000001d001d7308 */ /* 0x000f620000000800 */
[----:B0-----:R-:W-:Y:S01]  /*a830*/  F2FP.BF16.F32.PACK_AB R146, R27, R63 ;  /* 0x0000003f1b92723e */ /* 0x001fe200000010ff */
[----:B------:R0:W-:Y:S01]  /*a840*/  @!P1 SYNCS.ARRIVE.TRANS64.RED.A1T0 RZ, [R21+URZ], RZ ;  /* 0x000000ff15ff99a7 */ /* 0x0001e2000810043f */
[-C--:B------:R-:W-:Y:S01]  /*a850*/  FMUL.FTZ R88, R88, R78.reuse ;  /* 0x0000004e58587220 */ /* 0x080fe20000410000 */
[-C--:B------:R-:W-:Y:S01]  /*a860*/  FMUL.FTZ R89, R89, R78.reuse ;  /* 0x0000004e59597220 */ /* 0x080fe20000410000 */
[-C--:B------:R-:W-:Y:S01]  /*a870*/  FMUL.FTZ R92, R92, R78.reuse ;  /* 0x0000004e5c5c7220 */ /* 0x080fe20000410000 */
[-C--:B------:R-:W-:Y:S01]  /*a880*/  FMUL.FTZ R93, R93, R78.reuse ;  /* 0x0000004e5d5d7220 */ /* 0x080fe20000410000 */
[-C--:B------:R-:W-:Y:S01]  /*a890*/  FMUL.FTZ R96, R96, R78.reuse ;  /* 0x0000004e60607220 */ /* 0x080fe20000410000 */
[----:B------:R-:W1:Y:S01]  /*a8a0*/  MUFU.EX2 R24, R24 ;  /* 0x0000001800187308 */ /* 0x000e620000000800 */
[-C--:B------:R-:W-:Y:S01]  /*a8b0*/  FMUL.FTZ R97, R97, R78.reuse ;  /* 0x0000004e61617220 */ /* 0x080fe20000410000 */
[----:B0-----:R-:W-:Y:S01]  /*a8c0*/  FADD.FTZ R21, R145, R38 ;  /* 0x0000002691157221 */ /* 0x001fe20000010000 */
[----:B------:R-:W-:Y:S01]  /*a8d0*/  FADD.FTZ R38, R20, R3 ;  /* 0x0000000314267221 */ /* 0x000fe20000010000 */
[----:B------:R-:W-:Y:S01]  /*a8e0*/  F2FP.BF16.F32.PACK_AB R145, R12, R145 ;  /* 0x000000910c91723e */ /* 0x000fe200000010ff */
[-C--:B------:R-:W-:Y:S01]  /*a8f0*/  FMUL.FTZ R100, R100, R78.reuse ;  /* 0x0000004e64647220 */ /* 0x080fe20000410000 */
[----:B------:R-:W-:Y:S01]  /*a900*/  FADD.FTZ R40, R12, R21 ;  /* 0x000000150c287221 */ /* 0x000fe20000010000 */
[----:B------:R-:W-:Y:S01]  /*a910*/  FADD.FTZ R44, R63, R38 ;  /* 0x000000263f2c7221 */ /* 0x000fe20000010000 */
[----:B------:R-:W0:Y:S01]  /*a920*/  MUFU.EX2 R143, R143 ;  /* 0x0000008f008f7308 */ /* 0x000e220000000800 */
[----:B------:R-:W-:Y:S01]  /*a930*/  FFMA.FTZ R38, R51, R43, -R69 ;  /* 0x0000002b33267223 */ /* 0x000fe20000010845 */
[----:B------:R-:W-:Y:S01]  /*a940*/  FADD.FTZ R3, R147, R40 ;  /* 0x0000002893037221 */ /* 0x000fe20000010000 */
[----:B------:R-:W-:Y:S01]  /*a950*/  FADD.FTZ R44, R27, R44 ;  /* 0x0000002c1b2c7221 */ /* 0x000fe20000010000 */
[C---:B---3--:R-:W-:Y:S01]  /*a960*/  F2FP.BF16.F32.PACK_AB R147, R14.reuse, R147 ;  /* 0x000000930e93723e */ /* 0x048fe200000010ff */
[-C--:B------:R-:W-:Y:S01]  /*a970*/  FMUL.FTZ R101, R101, R78.reuse ;  /* 0x0000004e65657220 */ /* 0x080fe20000410000 */
[----:B------:R-:W-:Y:S01]  /*a980*/  FADD.FTZ R40, R14, R3 ;  /* 0x000000030e287221 */ /* 0x000fe20000010000 */
[----:B--2---:R-:W-:Y:S01]  /*a990*/  FADD.FTZ R44, R25, R44 ;  /* 0x0000002c192c7221 */ /* 0x004fe20000010000 */
[----:B------:R-:W2:Y:S01]  /*a9a0*/  MUFU.EX2 R30, R30 ;  /* 0x0000001e001e7308 */ /* 0x000ea20000000800 */
[-C--:B------:R-:W-:Y:S01]  /*a9b0*/  FMUL.FTZ R104, R104, R78.reuse ;  /* 0x0000004e68687220 */ /* 0x080fe20000410000 */
[----:B----4-:R-:W-:Y:S01]  /*a9c0*/  FADD.FTZ R3, R141, R40 ;  /* 0x000000288d037221 */ /* 0x010fe20000010000 */
[----:B-----5:R-:W-:Y:S01]  /*a9d0*/  FADD.FTZ R44, R29, R44 ;  /* 0x0000002c1d2c7221 */ /* 0x020fe20000010000 */
[C---:B-1----:R-:W-:Y:S01]  /*a9e0*/  F2FP.BF16.F32.PACK_AB R141, R24.reuse, R141 ;  /* 0x0000008d188d723e */ /* 0x042fe200000010ff */
[-C--:B------:R-:W-:Y:S01]  /*a9f0*/  FMUL.FTZ R105, R105, R78.reuse ;  /* 0x0000004e69697220 */ /* 0x080fe20000410000 */
[----:B------:R-:W-:Y:S01]  /*aa00*/  FADD.FTZ R40, R24, R3 ;  /* 0x0000000318287221 */ /* 0x000fe20000010000 */
[----:B------:R-:W-:Y:S01]  /*aa10*/  FADD.FTZ R21, R15, R44 ;  /* 0x0000002c0f157221 */ /* 0x000fe20000010000 */
[----:B------:R-:W1:Y:S01]  /*aa20*/  MUFU.EX2 R26, R26 ;  /* 0x0000001a001a7308 */ /* 0x000e620000000800 */
[-CC-:B------:R-:W-:Y:S01]  /*aa30*/  FFMA.FTZ R3, R140, R43.reuse, -R69.reuse ;  /* 0x0000002b8c037223 */ /* 0x180fe20000010845 */
[----:B0-----:R-:W-:Y:S01]  /*aa40*/  FADD.FTZ R31, R143, R40 ;  /* 0x000000288f1f7221 */ /* 0x001fe20000010000 */
[----:B------:R-:W-:Y:S01]  /*aa50*/  FFMA.FTZ R69, R142, R43, -R69 ;  /* 0x0000002b8e457223 */ /* 0x000fe20000010845 */
[----:B------:R-:W-:Y:S01]  /*aa60*/  F2FP.BF16.F32.PACK_AB R140, R29, R25 ;  /* 0x000000191d8c723e */ /* 0x000fe200000010ff */
[-C--:B------:R-:W-:Y:S01]  /*aa70*/  FMUL.FTZ R108, R108, R78.reuse ;  /* 0x0000004e6c6c7220 */ /* 0x080fe20000410000 */
[-C--:B------:R-:W-:Y:S01]  /*aa80*/  FMUL.FTZ R109, R109, R78.reuse ;  /* 0x0000004e6d6d7220 */ /* 0x080fe20000410000 */
[-C--:B------:R-:W-:Y:S01]  /*aa90*/  FMUL.FTZ R112, R112, R78.reuse ;  /* 0x0000004e70707220 */ /* 0x080fe20000410000 */
[----:B------:R-:W0:Y:S01]  /*aaa0*/  MUFU.EX2 R136, R136 ;  /* 0x0000008800887308 */ /* 0x000e220000000800 */
[C---:B--2---:R-:W-:Y:S01]  /*aab0*/  FADD.FTZ R21, R30.reuse, R21 ;  /* 0x000000151e157221 */ /* 0x044fe20000010000 */
[----:B------:R-:W-:Y:S01]  /*aac0*/  F2FP.BF16.F32.PACK_AB R142, R30, R15 ;  /* 0x0000000f1e8e723e */ /* 0x000fe200000010ff */
[-C--:B------:R-:W-:Y:S01]  /*aad0*/  FMUL.FTZ R113, R113, R78.reuse ;  /* 0x0000004e71717220 */ /* 0x080fe20000410000 */
[-C--:B------:R-:W-:Y:S01]  /*aae0*/  FMUL.FTZ R116, R116, R78.reuse ;  /* 0x0000004e74747220 */ /* 0x080fe20000410000 */
[----:B------:R-:W-:Y:S01]  /*aaf0*/  FMUL.FTZ R117, R117, R78 ;  /* 0x0000004e75757220 */ /* 0x000fe20000410000 */
[----:B------:R-:W-:-:S02]  /*ab00*/  IMAD.MOV.U32 R7, RZ, RZ, R4 ;  /* 0x000000ffff077224 */ /* 0x000fc400078e0004 */
[----:B------:R-:W2:Y:S01]  /*ab10*/  MUFU.EX2 R137, R137 ;  /* 0x0000008900897308 */ /* 0x000ea20000000800 */
[C---:B-1----:R-:W-:Y:S01]  /*ab20*/  FADD.FTZ R40, R26.reuse, R31 ;  /* 0x0000001f1a287221 */ /* 0x042fe20000010000 */
[----:B------:R-:W-:-:S06]  /*ab30*/  F2FP.BF16.F32.PACK_AB R143, R26, R143 ;  /* 0x0000008f1a8f723e */ /* 0x000fcc00000010ff */
[----:B------:R-:W1:Y:S01]  /*ab40*/  MUFU.EX2 R28, R28 ;  /* 0x0000001c001c7308 */ /* 0x000e620000000800 */
[----:B0-----:R-:W-:Y:S01]  /*ab50*/  FADD.FTZ R44, R136, R21 ;  /* 0x00000015882c7221 */ /* 0x001fe20000010000 */
[----:B------:R-:W-:-:S03]  /*ab60*/  F2FP.BF16.F32.PACK_AB R136, R33, R136 ;  /* 0x000000882188723e */ /* 0x000fc600000010ff */
[----:B------:R-:W-:-:S03]  /*ab70*/  FADD.FTZ R11, R33, R44 ;  /* 0x0000002c210b7221 */ /* 0x000fc60000010000 */
[----:B------:R-:W-:Y:S01]  /*ab80*/  MUFU.EX2 R138, R138 ;  /* 0x0000008a008a7308 */ /* 0x000fe20000000800 */
[----:B--2---:R-:W-:-:S07]  /*ab90*/  FADD.FTZ R9, R137, R40 ;  /* 0x0000002889097221 */ /* 0x004fce0000010000 */
[----:B------:R-:W0:Y:S01]  /*aba0*/  MUFU.EX2 R139, R139 ;  /* 0x0000008b008b7308 */ /* 0x000e220000000800 */
[C---:B-1----:R-:W-:Y:S01]  /*abb0*/  FADD.FTZ R40, R28.reuse, R9 ;  /* 0x000000091c287221 */ /* 0x042fe20000010000 */
[----:B------:R-:W-:-:S06]  /*abc0*/  F2FP.BF16.F32.PACK_AB R137, R28, R137 ;  /* 0x000000891c89723e */ /* 0x000fcc00000010ff */
[----:B------:R-:W1:Y:S08]  /*abd0*/  MUFU.EX2 R32, R32 ;  /* 0x0000002000207308 */ /* 0x000e700000000800 */
[----:B------:R-:W-:Y:S01]  /*abe0*/  MUFU.EX2 R132, R132 ;  /* 0x0000008400847308 */ /* 0x000fe20000000800 */
[----:B0-----:R-:W-:-:S07]  /*abf0*/  FADD.FTZ R9, R139, R40 ;  /* 0x000000288b097221 */ /* 0x001fce0000010000 */
[----:B------:R-:W0:Y:S01]  /*ac00*/  MUFU.EX2 R133, R133 ;  /* 0x0000008500857308 */ /* 0x000e220000000800 */
[C---:B-1----:R-:W-:Y:S01]  /*ac10*/  FADD.FTZ R10, R32.reuse, R9 ;  /* 0x00000009200a7221 */ /* 0x042fe20000010000 */
[----:B------:R-:W-:-:S06]  /*ac20*/  F2FP.BF16.F32.PACK_AB R139, R32, R139 ;  /* 0x0000008b208b723e */ /* 0x000fcc00000010ff */
[----:B------:R-:W-:Y:S08]  /*ac30*/  MUFU.EX2 R37, R37 ;  /* 0x0000002500257308 */ /* 0x000ff00000000800 */
[----:B------:R-:W1:Y:S01]  /*ac40*/  MUFU.EX2 R34, R34 ;  /* 0x0000002200227308 */ /* 0x000e620000000800 */
[----:B0-----:R-:W-:-:S07]  /*ac50*/  FADD.FTZ R9, R133, R10 ;  /* 0x0000000a85097221 */ /* 0x001fce0000010000 */
[----:B------:R0:W-:Y:S08]  /*ac60*/  MUFU.EX2 R5, R144 ;  /* 0x0000009000057308 */ /* 0x0001f00000000800 */
[----:B------:R-:W2:Y:S01]  /*ac70*/  MUFU.EX2 R134, R134 ;  /* 0x0000008600867308 */ /* 0x000ea20000000800 */
[----:B0-----:R-:W-:Y:S01]  /*ac80*/  F2FP.BF16.F32.PACK_AB R144, R20, R13 ;  /* 0x0000000d1490723e */ /* 0x001fe200000010ff */
[----:B------:R-:W-:Y:S01]  /*ac90*/  FADD.FTZ R20, R138, R11 ;  /* 0x0000000b8a147221 */ /* 0x000fe20000010000 */
[----:B-1----:R-:W-:Y:S01]  /*aca0*/  FADD.FTZ R10, R34, R9 ;  /* 0x00000009220a7221 */ /* 0x002fe20000010000 */
[----:B------:R-:W-:-:S02]  /*acb0*/  F2FP.BF16.F32.PACK_AB R138, R39, R138 ;  /* 0x0000008a278a723e */ /* 0x000fc400000010ff */
[----:B------:R-:W-:Y:S01]  /*acc0*/  FADD.FTZ R11, R39, R20 ;  /* 0x00000014270b7221 */ /* 0x000fe20000010000 */
[----:B------:R-:W-:Y:S01]  /*acd0*/  F2FP.BF16.F32.PACK_AB R133, R34, R133 ;  /* 0x000000852285723e */ /* 0x000fe200000010ff */
[----:B------:R-:W0:Y:S02]  /*ace0*/  MUFU.EX2 R135, R135 ;  /* 0x0000008700877308 */ /* 0x000e240000000800 */
[----:B------:R-:W-:Y:S01]  /*acf0*/  FADD.FTZ R12, R132, R11 ;  /* 0x0000000b840c7221 */ /* 0x000fe20000010000 */
[----:B------:R-:W-:-:S03]  /*ad00*/  F2FP.BF16.F32.PACK_AB R132, R37, R132 ;  /* 0x000000842584723e */ /* 0x000fc600000010ff */
[----:B------:R-:W-:Y:S02]  /*ad10*/  FADD.FTZ R11, R37, R12 ;  /* 0x0000000c250b7221 */ /* 0x000fe40000010000 */
[----:B------:R-:W1:Y:S02]  /*ad20*/  MUFU.EX2 R41, R41 ;  /* 0x0000002900297308 */ /* 0x000e640000000800 */
[----:B--2---:R-:W-:-:S06]  /*ad30*/  FADD.FTZ R12, R134, R11 ;  /* 0x0000000b860c7221 */ /* 0x004fcc0000010000 */
        /* <DEDUP_REMOVED lines=42> */
[----:B------:R-:W-:Y:S01]  /*afe0*/  MUFU.EX2 R58, R58 ;  /* 0x0000003a003a7308 */ /* 0x000fe20000000800 */
[----:B--2---:R-:W-:-:S07]  /*aff0*/  F2FP.BF16.F32.PACK_AB R126, R45, R56 ;  /* 0x000000382d7e723e */ /* 0x004fce00000010ff */
[----:B------:R-:W1:Y:S01]  /*b000*/  MUFU.EX2 R121, R82 ;  /* 0x0000005200797308 */ /* 0x000e620000000800 */
[C---:B0-----:R-:W-:Y:S01]  /*b010*/  FADD.FTZ R2, R57.reuse, R2 ;  /* 0x0000000239027221 */ /* 0x041fe20000010000 */
[----:B------:R-:W-:-:S06]  /*b020*/  F2FP.BF16.F32.PACK_AB R127, R57, R127 ;  /* 0x0000007f397f723e */ /* 0x000fcc00000010ff */
[----:B------:R-:W0:Y:S08]  /*b030*/  MUFU.EX2 R47, R47 ;  /* 0x0000002f002f7308 */ /* 0x000e300000000800 */
[----:B------:R2:W3:Y:S01]  /*b040*/  MUFU.EX2 R13, R3 ;  /* 0x00000003000d7308 */ /* 0x0004e20000000800 */
[----:B-1----:R-:W-:-:S07]  /*b050*/  FADD.FTZ R2, R121, R2 ;  /* 0x0000000279027221 */ /* 0x002fce0000010000 */
[----:B------:R-:W1:Y:S01]  /*b060*/  MUFU.EX2 R62, R84 ;  /* 0x00000054003e7308 */ /* 0x000e620000000800 */
[----:B--2---:R-:W-:Y:S01]  /*b070*/  FADD.FTZ R3, R45, R10 ;  /* 0x0000000a2d037221 */ /* 0x004fe20000010000 */
[----:B0-----:R-:W-:-:S03]  /*b080*/  F2FP.BF16.F32.PACK_AB R120, R47, R58 ;  /* 0x0000003a2f78723e */ /* 0x001fc600000010ff */
[----:B------:R-:W-:-:S03]  /*b090*/  FADD.FTZ R10, R58, R3 ;  /* 0x000000033a0a7221 */ /* 0x000fc60000010000 */
[----:B------:R-:W0:Y:S01]  /*b0a0*/  MUFU.EX2 R123, R86 ;  /* 0x00000056007b7308 */ /* 0x000e220000000800 */
[----:B------:R-:W-:Y:S01]  /*b0b0*/  FADD.FTZ R3, R47, R10 ;  /* 0x0000000a2f037221 */ /* 0x000fe20000010000 */
[C---:B---3--:R-:W-:Y:S01]  /*b0c0*/  FADD.FTZ R2, R13.reuse, R2 ;  /* 0x000000020d027221 */ /* 0x048fe20000010000 */
[----:B------:R-:W-:-:S05]  /*b0d0*/  F2FP.BF16.F32.PACK_AB R121, R13, R121 ;  /* 0x000000790d79723e */ /* 0x000fca00000010ff */
[----:B------:R-:W2:Y:S01]  /*b0e0*/  MUFU.EX2 R69, R69 ;  /* 0x0000004500457308 */ /* 0x000ea20000000800 */
[----:B-1----:R-:W-:Y:S01]  /*b0f0*/  FADD.FTZ R8, R62, R3 ;  /* 0x000000033e087221 */ /* 0x002fe20000010000 */
[----:B------:R-:W-:-:S03]  /*b100*/  F2FP.BF16.F32.PACK_AB R122, R5, R62 ;  /* 0x0000003e057a723e */ /* 0x000fc600000010ff */
[----:B------:R-:W-:Y:S01]  /*b110*/  FADD.FTZ R3, R5, R8 ;  /* 0x0000000805037221 */ /* 0x000fe20000010000 */
[----:B------:R-:W-:Y:S02]  /*b120*/  IMAD.MOV.U32 R5, RZ, RZ, R6 ;  /* 0x000000ffff057224 */ /* 0x000fe400078e0006 */
[----:B0-----:R-:W-:-:S04]  /*b130*/  FADD.FTZ R2, R123, R2 ;  /* 0x000000027b027221 */ /* 0x001fc80000010000 */
[C---:B--2---:R-:W-:Y:S01]  /*b140*/  FADD.FTZ R2, R69.reuse, R2 ;  /* 0x0000000245027221 */ /* 0x044fe20000010000 */
[----:B------:R-:W-:Y:S01]  /*b150*/  F2FP.BF16.F32.PACK_AB R123, R69, R123 ;  /* 0x0000007b457b723e */ /* 0x000fe200000010ff */
[----:B------:R-:W-:Y:S06]  /*b160*/  @P2 BRA `(.L_x_13732) ;  /* 0xffffffd800e42947 */ /* 0x000fec000383ffff */
.L_x_13723:
        /* <DEDUP_REMOVED lines=9> */
.L_x_13750:
        /* <DEDUP_REMOVED lines=9> */
.L_x_13735:
[----:B------:R-:W-:Y:S01]  /*b290*/  ULEA UR6, UR37, UR45, 0x3 ;  /* 0x0000002d25067291 */ /* 0x000fe2000f8e183f */
[----:B------:R-:W-:-:S05]  /*b2a0*/  IMAD.U32 R4, RZ, RZ, UR46 ;  /* 0x0000002eff047e24 */ /* 0x000fca000f8e00ff */
[----:B------:R-:W-:-:S04]  /*b2b0*/  SHF.L.U32 R4, R4, 0x1f, RZ ;  /* 0x0000001f04047819 */ /* 0x000fc800000006ff */
[----:B------:R0:W1:Y:S01]  /*b2c0*/  SYNCS.PHASECHK.TRANS64.TRYWAIT P2, [UR6+0x16830], R4 ;  /* 0x01683004ff0075a7 */ /* 0x0000620008040146 */
[----:B------:R-:W-:Y:S05]  /*b2d0*/  @!P0 BRA `(.L_x_13736) ;  /* 0x0000000000048947 */ /* 0x000fea0003800000 */
[----:B------:R-:W-:Y:S01]  /*b2e0*/  BPT.TRAP 0x1 ;  /* 0x000000040000795c */ /* 0x000fe20000300000 */
.L_x_13736:
[----:B-1----:R-:W-:Y:S05]  /*b2f0*/  @P2 BRA `(.L_x_13734) ;  /* 0x0000000000082947 */ /* 0x002fea0003800000 */
[----:B------:R-:W1:Y:S02]  /*b300*/  SYNCS.PHASECHK.TRANS64.TRYWAIT P2, [UR6+0x16830], R4 ;  /* 0x01683004ff0075a7 */ /* 0x000e640008040146 */
[----:B-1----:R-:W-:Y:S05]  /*b310*/  @!P2 BRA `(.L_x_13737) ;  /* 0x000000b0003ca947 */ /* 0x002fea0003800000 */
.L_x_13734:
        /* <DEDUP_REMOVED lines=25> */
.L_x_13739:
[----:B------:R-:W-:Y:S01]  /*b4b0*/  ULEA UR6, UR25, UR45, 0x3 ;  /* 0x0000002d19067291 */ /* 0x000fe2000f8e183f */
[----:B------:R-:W-:-:S05]  /*b4c0*/  IMAD.U32 R4, RZ, RZ, UR26 ;  /* 0x0000001aff047e24 */ /* 0x000fca000f8e00ff */
[----:B------:R-:W-:-:S04]  /*b4d0*/  SHF.L.U32 R4, R4, 0x1f, RZ ;  /* 0x0000001f04047819 */ /* 0x000fc800000006ff */
[----:B------:R0:W1:Y:S01]  /*b4e0*/  SYNCS.PHASECHK.TRANS64.TRYWAIT P2, [UR6+0x16850], R4 ;  /* 0x01685004ff0075a7 */ /* 0x0000620008040146 */
[----:B------:R-:W-:Y:S05]  /*b4f0*/  @!P0 BRA `(.L_x_13740) ;  /* 0x0000000000048947 */ /* 0x000fea0003800000 */
[----:B------:R-:W-:Y:S01]  /*b500*/  BPT.TRAP 0x1 ;  /* 0x000000040000795c */ /* 0x000fe20000300000 */
.L_x_13740:
[----:B-1----:R-:W-:Y:S05]  /*b510*/  @P2 BRA `(.L_x_13738) ;  /* 0x0000000000082947 */ /* 0x002fea0003800000 */
[----:B------:R-:W1:Y:S02]  /*b520*/  SYNCS.PHASECHK.TRANS64.TRYWAIT P2, [UR6+0x16850], R4 ;  /* 0x01685004ff0075a7 */ /* 0x000e640008040146 */
[----:B-1----:R-:W-:Y:S05]  /*b530*/  @!P2 BRA `(.L_x_13741) ;  /* 0x000000ac00cca947 */ /* 0x002fea0003800000 */
.L_x_13738:
[----:B------:R-:W-:Y:S01]  /*b540*/  UIADD3 UR6, UR45, 0x400, URZ ;  /* 0x000004002d067890 */ /* 0x000fe2000fffe03f */
[----:B------:R-:W-:Y:S01]  /*b550*/  WARPGROUP.ARRIVE ;  /* 0x00000000000079c5 */ /* 0x000fe20000000000 */
[----:B------:R-:W-:Y:S01]  /*b560*/  UMOV UR7, 0x40000040 ;  /* 0x4000004000077882 */ /* 0x000fe20000000000 */
[----:B------:R-:W-:Y:S01]  /*b570*/  PLOP3.LUT P2, PT, PT, PT, UP0, 0x80, 0x0 ;  /* 0x000000000000781c */ /* 0x000fe20003f4f008 */
[----:B------:R-:W-:Y:S01]  /*b580*/  USHF.R.U32.HI UR6, URZ, 0x4, UR6 ;  /* 0x000000043f067899 */ /* 0x000fe20008011606 */
[----:B------:R-:W-:Y:S01]  /*b590*/  FMUL.FTZ R21, R33, UR24 ;  /* 0x0000001821157c20 */ /* 0x000fe20008410000 */
[----:B------:R-:W-:Y:S02]  /*b5a0*/  IMAD.U32 R33, RZ, RZ, UR37 ;  /* 0x00000025ff217e24 */ /* 0x000fe4000f8e00ff */
[----:B------:R-:W-:Y:S01]  /*b5b0*/  FMUL.FTZ R15, R32, UR24 ;  /* 0x00000018200f7c20 */ /* 0x000fe20008410000 */
[----:B------:R-:W-:Y:S01]  /*b5c0*/  ULOP3.LUT UR6, UR6, 0x3fff, URZ, 0xc0, !UPT ;  /* 0x00003fff06067892 */ /* 0x000fe2000f8ec03f */
[----:B01----:R-:W-:Y:S01]  /*b5d0*/  FMUL.FTZ R4, R24, UR24 ;  /* 0x0000001818047c20 */ /* 0x003fe20008410000 */
[----:B------:R-:W-:Y:S01]  /*b5e0*/  FMUL.FTZ R8, R27, UR24 ;  /* 0x000000181b087c20 */ /* 0x000fe20008410000 */
[----:B------:R-:W-:Y:S01]  /*b5f0*/  @!P1 LEA R33, R33, UR45, 0x3 ;  /* 0x0000002d21219c11 */ /* 0x000fe2000f8e18ff */
        /* <DEDUP_REMOVED lines=8> */
[----:B------:R-:W-:Y:S01]  /*b680*/  @!P1 VIADD R33, R33, 0x16840 ;  /* 0x0001684021219836 */ /* 0x000fe20000000000 */
        /* <DEDUP_REMOVED lines=63> */
[----:B------:R-:W1:Y:S08]  /*ba80*/  MUFU.TANH R9, R9 ;  /* 0x0000000900097308 */ /* 0x000e700000002400 */
[----:B------:R-:W2:Y:S01]  /*ba90*/  MUFU.TANH R6, R6 ;  /* 0x0000000600067308 */ /* 0x000ea20000002400 */
[----:B------:R-:W-:-:S02]  /*baa0*/  WARPGROUP.DEPBAR.LE gsb0, 0x0 ;  /* 0x00008000000079c5 */ /* 0x000fc40000010000 */
        /* <DEDUP_REMOVED lines=95> */
[----:B------:R-:W-:Y:S02]  /*c0a0*/  VIADD R121, R17, UR41 ;  /* 0x0000002911797c36 */ /* 0x000fe40008000000 */
[----:B------:R-:W-:Y:S02]  /*c0b0*/  VIADD R123, R33, UR21 ;  /* 0x00000015217b7c36 */ /* 0x000fe40008000000 */
[----:B------:R-:W-:Y:S01]  /*c0c0*/  @P2 IMAD.HI.U32 R32, R121, UR6, RZ ;  /* 0x0000000679202c27 */ /* 0x000fe2000f8e00ff */
[----:B------:R-:W-:-:S04]  /*c0d0*/  @UP0 ULDC UR6, c[0x0][0x450] ;  /* 0x0001140000060ab9 */ /* 0x000fc80000000800 */
[----:B------:R-:W-:Y:S01]  /*c0e0*/  @P2 SHF.R.U32.HI R121, RZ, UR6, R32 ;  /* 0x00000006ff792c19 */ /* 0x000fe20008011620 */
[----:B------:R-:W-:Y:S01]  /*c0f0*/  VIADD R32, R22, 0x9 ;  /* 0x0000000916207836 */ /* 0x000fe20000000000 */
[----:B---3--:R-:W-:-:S03]  /*c100*/  ISETP.GE.U32.AND P2, PT, R151, 0x180, PT ;  /* 0x000001809700780c */ /* 0x008fc60003f46070 */
[----:B------:R-:W3:Y:S01]  /*c110*/  SHFL.IDX PT, R72, R121, RZ, 0x1c1f ;  /* 0x001c1fff79487589 */ /* 0x000ee200000e0000 */
[----:B------:R-:W-:-:S05]  /*c120*/  SEL R32, R32, 0x9, !P2 ;  /* 0x0000000920207807 */ /* 0x000fca0005000000 */
[----:B------:R0:W-:Y:S06]  /*c130*/  BAR.ARV R32, 0x100 ;  /* 0x000400200000751d */ /* 0x0001ec0000002000 */
[----:B------:R5:W-:Y:S02]  /*c140*/  @!P1 SYNCS.ARRIVE.TRANS64.RED.A1T0 RZ, [R71+URZ], RZ ;  /* 0x000000ff47ff99a7 */ /* 0x000be4000810043f */
[----:B-----5:R-:W-:Y:S01]  /*c150*/  FMUL.FTZ R71, R87, UR24 ;  /* 0x0000001857477c20 */ /* 0x020fe20008410000 */
[----:B------:R-:W-:Y:S02]  /*c160*/  VIADD R87, R33, UR23 ;  /* 0x0000001721577c36 */ /* 0x000fe40008000000 */
[----:B---3--:R-:W-:-:S03]  /*c170*/  IMAD.IADD R127, R123, 0x1, R72 ;  /* 0x000000017b7f7824 */ /* 0x008fc600078e0248 */
[----:B------:R-:W3:Y:S01]  /*c180*/  MUFU.TANH R71, R71 ;  /* 0x0000004700477308 */ /* 0x000ee20000002400 */
[----:B------:R-:W-:Y:S01]  /*c190*/  IMAD.IADD R125, R87, 0x1, R72 ;  /* 0x00000001577d7824 */ /* 0x000fe200078e0248 */
[----:B012-4-:R-:W-:Y:S06]  /*c1a0*/  @!P6 BRA `(.L_x_13742) ;  /* 0x00000000005ce947 */ /* 0x017fec0003800000 */
        /* <DEDUP_REMOVED lines=13> */
.L_x_13744:
[----:B------:R-:W-:-:S05]  /*c280*/  IMAD.U32 R74, RZ, RZ, UR22 ;  /* 0x00000016ff4a7e24 */ /* 0x000fca000f8e00ff */
[----:B------:R-:W-:-:S13]  /*c290*/  ISETP.NE.AND P2, PT, R74, 0x1, PT ;  /* 0x000000014a00780c */ /* 0x000fda0003f45270 */
[----:B------:R-:W0:Y:S02]  /*c2a0*/  @P2 LDC.64 R32, c[0x0][0x9e8] ;  /* 0x00027a00ff202b82 */ /* 0x000e240000000a00 */
[----:B0-----:R-:W-:-:S05]  /*c2b0*/  @P2 IMAD.HI.U32 R32, R72, R32, RZ ;  /* 0x0000002048202227 */ /* 0x001fca00078e00ff */
[----:B------:R-:W-:-:S07]  /*c2c0*/  @P2 SHF.R.U32.HI R72, RZ, R33, R32 ;  /* 0x00000021ff482219 */ /* 0x000fce0000011620 */
.L_x_13745:
[----:B------:R-:W-:Y:S05]  /*c2d0*/  BSYNC B0 ;  /* 0x0000000000007941 */ /* 0x000fea0003800000 */
.L_x_13743:
[----:B------:R-:W-:-:S04]  /*c2e0*/  IMAD R33, R72, R74, -R79 ;  /* 0x0000004a48217224 */ /* 0x000fc800078e0a4f */
[----:B------:R-:W-:-:S05]  /*c2f0*/  IMAD R32, R16, -0x2, R33 ;  /* 0xfffffffe10207824 */ /* 0x000fca00078e0221 */
[----:B------:R-:W-:Y:S02]  /*c300*/  VIADDMNMX R125, R32, R74, R125, PT ;  /* 0x0000004a207d7246 */ /* 0x000fe4000380017d */
[----:B------:R-:W-:-:S07]  /*c310*/  VIMNMX R127, R127, R32, !PT ;  /* 0x000000207f7f7248 */ /* 0x000fce0007fe0100 */
.L_x_13742:
[----:B------:R-:W-:-:S04]  /*c320*/  ISETP.GT.AND P2, PT, R0, -0x1, PT ;  /* 0xffffffff0000780c */ /* 0x000fc80003f44270 */
[C---:B------:R-:W-:Y:S02]  /*c330*/  ISETP.GT.AND P4, PT, R127.reuse, RZ, P2 ;  /* 0x000000ff7f00720c */ /* 0x040fe40001784270 */
[----:B------:R-:W-:Y:S02]  /*c340*/  ISETP.GT.AND P5, PT, R127, 0x1, P2 ;  /* 0x000000017f00780c */ /* 0x000fe400017a4270 */
[C---:B------:R-:W-:Y:S02]  /*c350*/  ISETP.LT.OR P4, PT, R125.reuse, 0x1, P4 ;  /* 0x000000017d00780c */ /* 0x040fe40002781670 */
[----:B------:R-:W-:Y:S02]  /*c360*/  ISETP.LT.OR P5, PT, R125, 0x2, P5 ;  /* 0x000000027d00780c */ /* 0x000fe40002fa1670 */
[----:B------:R-:W-:Y:S02]  /*c370*/  FSEL R120, R4, -INF , !P4 ;  /* 0xff80000004787808 */ /* 0x000fe40006000000 */
[----:B------:R-:W-:Y:S01]  /*c380*/  FSEL R72, R9, -INF , !P5 ;  /* 0xff80000009487808 */ /* 0x000fe20006800000 */
[----:B------:R-:W0:Y:S01]  /*c390*/  SHFL.IDX PT, R4, R121, 0x1, 0x1c1f ;  /* 0x003c1f0079047f89 */ /* 0x000e2200000e0000 */
        /* <DEDUP_REMOVED lines=11> */
[----:B------:R-:W-:Y:S01]  /*c450*/  ISETP.GT.AND P5, PT, R127, 0x19, P2 ;  /* 0x000000197f00780c */ /* 0x000fe200017a4270 */
[----:B0-----:R-:W-:Y:S01]  /*c460*/  IMAD.IADD R11, R87, 0x1, R4 ;  /* 0x00000001570b7824 */ /* 0x001fe200078e0204 */
[----:B------:R-:W-:-:S02]  /*c470*/  ISETP.LT.OR P3, PT, R125, 0x12, P3 ;  /* 0x000000127d00780c */ /* 0x000fc40001f61670 */
[C---:B------:R-:W-:Y:S02]  /*c480*/  ISETP.LT.OR P4, PT, R125.reuse, 0x19, P4 ;  /* 0x000000197d00780c */ /* 0x040fe40002781670 */
[----:B------:R-:W-:Y:S02]  /*c490*/  ISETP.LT.OR P5, PT, R125, 0x1a, P5 ;  /* 0x0000001a7d00780c */ /* 0x000fe40002fa1670 */
[----:B------:R-:W-:Y:S02]  /*c4a0*/  FSEL R78, R21, -INF , !P3 ;  /* 0xff800000154e7808 */ /* 0x000fe40005800000 */
[----:B------:R-:W-:Y:S01]  /*c4b0*/  FSEL R80, R25, -INF , !P4 ;  /* 0xff80000019507808 */ /* 0x000fe20006000000 */
[----:B------:R-:W-:Y:S01]  /*c4c0*/  IMAD.IADD R25, R123, 0x1, R4 ;  /* 0x000000017b197824 */ /* 0x000fe200078e0204 */
        /* <DEDUP_REMOVED lines=87> */
.L_x_13748:
[----:B------:R-:W-:-:S05]  /*ca40*/  IMAD.U32 R31, RZ, RZ, UR22 ;  /* 0x00000016ff1f7e24 */ /* 0x000fca000f8e00ff */
[----:B------:R-:W-:-:S13]  /*ca50*/  ISETP.NE.AND P3, PT, R31, 0x1, PT ;  /* 0x000000011f00780c */ /* 0x000fda0003f65270 */
[----:B------:R-:W0:Y:S02]  /*ca60*/  @P3 LDC.64 R32, c[0x0][0x9e8] ;  /* 0x00027a00ff203b82 */ /* 0x000e240000000a00 */
[----:B0-----:R-:W-:-:S05]  /*ca70*/  @P3 IMAD.HI.U32 R32, R4, R32, RZ ;  /* 0x0000002004203227 */ /* 0x001fca00078e00ff */
[----:B------:R-:W-:-:S07]  /*ca80*/  @P3 SHF.R.U32.HI R4, RZ, R33, R32 ;  /* 0x00000021ff043219 */ /* 0x000fce0000011620 */
.L_x_13749:
[----:B------:R-:W-:Y:S05]  /*ca90*/  BSYNC B0 ;  /* 0x0000000000007941 */ /* 0x000fea0003800000 */
.L_x_13747:
[----:B------:R-:W-:-:S04]  /*caa0*/  IMAD R79, R4, R31, -R79 ;  /* 0x0000001f044f7224 */ /* 0x000fc800078e0a4f */
[----:B------:R-:W-:-:S05]  /*cab0*/  IMAD R4, R16, -0x2, R79 ;  /* 0xfffffffe10047824 */ /* 0x000fca00078e024f */
[----:B------:R-:W-:Y:S02]  /*cac0*/  VIADDMNMX R11, R4, R31, R11, PT ;  /* 0x0000001f040b7246 */ /* 0x000fe4000380010b */
[----:B------:R-:W-:-:S07]  /*cad0*/  VIMNMX R25, R25, R4, !PT ;  /* 0x0000000419197248 */ /* 0x000fce0007fe0100 */
.L_x_13746:
        /* <DEDUP_REMOVED lines=66> */
[----:B------:R-:W-:Y:S01]  /*cf00*/  ISETP.GT.AND P3, PT, R25, 0x29, P2 ;  /* 0x000000291900780c */ /* 0x000fe20001764270 */
[----:B------:R-:W1:Y:S03]  /*cf10*/  SHFL.BFLY PT, R4, R29, 0x2, 0x1f ;  /* 0x0c401f001d047f89 */ /* 0x000e6600000e0000 */
[----:B------:R-:W-:-:S02]  /*cf20*/  ISETP.LT.OR P3, PT, R11, 0x2a, P3 ;  /* 0x0000002a0b00780c */ /* 0x000fc40001f61670 */
[----:B-1----:R-:W-:-:S05]  /*cf30*/  FMNMX.FTZ R31, R29, R4, !PT ;  /* 0x000000041d1f7209 */ /* 0x002fca0007810000 */
[----:B------:R-:W1:Y:S02]  /*cf40*/  SHFL.BFLY PT, R4, R31, 0x1, 0x1f ;  /* 0x0c201f001f047f89 */ /* 0x000e6400000e0000 */
[----:B-1----:R-:W-:-:S04]  /*cf50*/  FMNMX.FTZ R4, R31, R4, !PT ;  /* 0x000000041f047209 */ /* 0x002fc80007810000 */
[C---:B------:R-:W-:Y:S01]  /*cf60*/  FSETP.NEU.FTZ.AND P5, PT, R4.reuse, -INF , PT ;  /* 0xff8000000400780b */ /* 0x040fe20003fbd000 */
[----:B0-----:R-:W-:-:S05]  /*cf70*/  FMUL.FTZ R13, R4, R43 ;  /* 0x0000002b040d7220 */ /* 0x001fca0000410000 */
[----:B------:R-:W-:-:S05]  /*cf80*/  FSEL R13, R13, RZ, P5 ;  /* 0x000000ff0d0d7208 */ /* 0x000fca0002800000 */
[-CC-:B------:R-:W-:Y:S01]  /*cf90*/  FFMA.FTZ R29, R72, R43.reuse, -R13.reuse ;  /* 0x0000002b481d7223 */ /* 0x180fe2000001080d */
[----:B------:R-:W-:Y:S01]  /*cfa0*/  FSEL R72, R6, -INF , !P4 ;  /* 0xff80000006487808 */ /* 0x000fe20006000000 */
        /* <DEDUP_REMOVED lines=12> */
[-CC-:B------:R-:W-:Y:S01]  /*d070*/  FFMA.FTZ R126, R126, R43.reuse, -R13.reuse ;  /* 0x0000002b7e7e7223 */ /* 0x180fe2000001080d */
[C---:B------:R-:W-:Y:S01]  /*d080*/  ISETP.GT.AND P3, PT, R25.reuse, 0x31, P2 ;  /* 0x000000311900780c */ /* 0x040fe20001764270 */
[--C-:B------:R-:W-:Y:S01]  /*d090*/  FFMA.FTZ R130, R130, R43, -R13.reuse ;  /* 0x0000002b82827223 */ /* 0x100fe2000001080d */
[----:B------:R-:W-:Y:S01]  /*d0a0*/  FMNMX.FTZ R35, R32, R35, !PT ;  /* 0x0000002320237209 */ /* 0x000fe20007810000 */
[-CC-:B------:R-:W-:Y:S01]  /*d0b0*/  FFMA.FTZ R12, R12, R43.reuse, -R13.reuse ;  /* 0x0000002b0c0c7223 */ /* 0x180fe2000001080d */
[----:B------:R-:W-:Y:S01]  /*d0c0*/  FSEL R76, R36, -INF , !P4 ;  /* 0xff800000244c7808 */ /* 0x000fe20006000000 */
[--C-:B------:R-:W-:Y:S01]  /*d0d0*/  FFMA.FTZ R36, R78, R43, -R13.reuse ;  /* 0x0000002b4e247223 */ /* 0x100fe2000001080d */
[----:B------:R-:W-:Y:S01]  /*d0e0*/  FMNMX.FTZ R35, R14, R35, !PT ;  /* 0x000000230e237209 */ /* 0x000fe20007810000 */
[--C-:B0-----:R-:W-:Y:S01]  /*d0f0*/  FFMA.FTZ R6, R80, R43, -R13.reuse ;  /* 0x0000002b50067223 */ /* 0x101fe2000001080d */
[----:B------:R-:W-:Y:S01]  /*d100*/  ISETP.GT.AND P4, PT, R25, 0x38, P2 ;  /* 0x000000381900780c */ /* 0x000fe20001784270 */
[----:B------:R-:W-:Y:S01]  /*d110*/  MUFU.EX2 R120, R120 ;  /* 0x0000007800787308 */ /* 0x000fe20000000800 */
[----:B------:R-:W-:Y:S01]  /*d120*/  FMNMX.FTZ R37, R20, R35, !PT ;  /* 0x0000002314257209 */ /* 0x000fe20007810000 */
[-CC-:B------:R-:W-:Y:S01]  /*d130*/  FFMA.FTZ R44, R44, R43.reuse, -R13.reuse ;  /* 0x0000002b2c2c7223 */ /* 0x180fe2000001080d */
[C---:B------:R-:W-:Y:S01]  /*d140*/  ISETP.LT.OR P3, PT, R11.reuse, 0x32, P3 ;  /* 0x000000320b00780c */ /* 0x040fe20001f61670 */
[--C-:B------:R-:W-:Y:S01]  /*d150*/  FFMA.FTZ R132, R132, R43, -R13.reuse ;  /* 0x0000002b84847223 */ /* 0x100fe2000001080d */
[----:B------:R-:W-:Y:S01]  /*d160*/  FMNMX.FTZ R37, R24, R37, !PT ;  /* 0x0000002518257209 */ /* 0x000fe20007810000 */
[--C-:B------:R-:W-:Y:S01]  /*d170*/  FFMA.FTZ R49, R144, R43, -R13.reuse ;  /* 0x0000002b90317223 */ /* 0x100fe2000001080d */
[----:B------:R-:W-:Y:S01]  /*d180*/  ISETP.LT.OR P4, PT, R11, 0x39, P4 ;  /* 0x000000390b00780c */ /* 0x000fe20002781670 */
[----:B------:R0:W-:Y:S01]  /*d190*/  MUFU.EX2 R35, R6 ;  /* 0x0000000600237308 */ /* 0x0001e20000000800 */
[----:B------:R-:W-:Y:S01]  /*d1a0*/  FMNMX.FTZ R37, R26, R37, !PT ;  /* 0x000000251a257209 */ /* 0x000fe20007810000 */
[-CC-:B------:R-:W-:Y:S01]  /*d1b0*/  FFMA.FTZ R53, R73, R43.reuse, -R13.reuse ;  /* 0x0000002b49357223 */ /* 0x180fe2000001080d */
[----:B------:R-:W-:Y:S01]  /*d1c0*/  FSEL R38, R38, -INF , !P3 ;  /* 0xff80000026267808 */ /* 0x000fe20005800000 */
[--C-:B------:R-:W-:Y:S01]  /*d1d0*/  FFMA.FTZ R15, R15, R43, -R13.reuse ;  /* 0x0000002b0f0f7223 */ /* 0x100fe2000001080d */
[----:B------:R-:W-:Y:S01]  /*d1e0*/  FMNMX.FTZ R37, R28, R37, !PT ;  /* 0x000000251c257209 */ /* 0x000fe20007810000 */
[--C-:B------:R-:W-:Y:S01]  /*d1f0*/  FFMA.FTZ R21, R21, R43, -R13.reuse ;  /* 0x0000002b15157223 */ /* 0x100fe2000001080d */
[----:B------:R-:W-:Y:S01]  /*d200*/  ISETP.GT.AND P3, PT, R25, 0x39, P2 ;  /* 0x000000391900780c */ /* 0x000fe20001764270 */
[----:B------:R-:W-:Y:S01]  /*d210*/  MUFU.EX2 R29, R29 ;  /* 0x0000001d001d7308 */ /* 0x000fe20000000800 */
[----:B------:R-:W-:Y:S01]  /*d220*/  FMNMX.FTZ R39, R30, R37, !PT ;  /* 0x000000251e277209 */ /* 0x000fe20007810000 */
[-CC-:B0-----:R-:W-:Y:S01]  /*d230*/  FFMA.FTZ R6, R84, R43.reuse, -R13.reuse ;  /* 0x0000002b54067223 */ /* 0x181fe2000001080d */
[----:B------:R-:W-:Y:S01]  /*d240*/  FSEL R40, R40, -INF , !P4 ;  /* 0xff80000028287808 */ /* 0x000fe20006000000 */
[----:B------:R-:W-:Y:S01]  /*d250*/  FFMA.FTZ R9, R9, R43, -R13 ;  /* 0x0000002b09097223 */ /* 0x000fe2000001080d */
        /* <DEDUP_REMOVED lines=8> */
[----:B------:R-:W-:Y:S01]  /*d2e0*/  FSEL R78, R42, -INF , !P3 ;  /* 0xff8000002a4e7808 */ /* 0x000fe20005800000 */
[----:B------:R-:W-:Y:S01]  /*d2f0*/  FFMA.FTZ R42, R82, R43, -R13 ;  /* 0x0000002b522a7223 */ /* 0x000fe2000001080d */
[----:B------:R-:W-:-:S02]  /*d300*/  ISETP.GT.AND P3, PT, R25, 0x41, P2 ;  /* 0x000000411900780c */ /* 0x000fc40001764270 */
[----:B------:R-:W-:Y:S02]  /*d310*/  FMNMX.FTZ R41, R38, R39, !PT ;  /* 0x0000002726297209 */ /* 0x000fe40007810000 */
[----:B------:R-:W-:Y:S01]  /*d320*/  FSEL R80, R46, -INF , !P4 ;  /* 0xff8000002e507808 */ /* 0x000fe20006000000 */
[----:B------:R-:W-:Y:S01]  /*d330*/  FFMA.FTZ R46, R86, R43, -R13 ;  /* 0x0000002b562e7223 */ /* 0x000fe2000001080d */
[----:B------:R-:W-:Y:S01]  /*d340*/  ISETP.GT.AND P4, PT, R25, 0x48, P2 ;  /* 0x000000481900780c */ /* 0x000fe20001784270 */
[----:B------:R-:W-:Y:S01]  /*d350*/  MUFU.EX2 R39, R122 ;  /* 0x0000007a00277308 */ /* 0x000fe20000000800 */
[C---:B------:R-:W-:Y:S02]  /*d360*/  ISETP.LT.OR P3, PT, R11.reuse, 0x42, P3 ;  /* 0x000000420b00780c */ /* 0x040fe40001f61670 */
[----:B------:R-:W-:Y:S02]  /*d370*/  FMNMX.FTZ R41, R40, R41, !PT ;  /* 0x0000002928297209 */ /* 0x000fe40007810000 */
[----:B------:R-:W-:-:S02]  /*d380*/  ISETP.LT.OR P4, PT, R11, 0x49, P4 ;  /* 0x000000490b00780c */ /* 0x000fc40002781670 */
[----:B------:R-:W-:Y:S01]  /*d390*/  FSEL R82, R47, -INF , !P3 ;  /* 0xff8000002f527808 */ /* 0x000fe20005800000 */
[----:B------:R-:W-:Y:S01]  /*d3a0*/  MUFU.EX2 R12, R12 ;  /* 0x0000000c000c7308 */ /* 0x000fe20000000800 */
[C---:B------:R-:W-:Y:S02]  /*d3b0*/  ISETP.GT.AND P3, PT, R25.reuse, 0x49, P2 ;  /* 0x000000491900780c */ /* 0x040fe40001764270 */
[----:B------:R-:W-:Y:S02]  /*d3c0*/  FMNMX.FTZ R41, R78, R41, !PT ;  /* 0x000000294e297209 */ /* 0x000fe40007810000 */
[----:B------:R-:W-:Y:S02]  /*d3d0*/  FSEL R48, R48, -INF , !P4 ;  /* 0xff80000030307808 */ /* 0x000fe40006000000 */
[----:B------:R-:W-:Y:S01]  /*d3e0*/  ISETP.GT.AND P4, PT, R25, 0x50, P2 ;  /* 0x000000501900780c */ /* 0x000fe20001784270 */
[----:B------:R-:W0:Y:S01]  /*d3f0*/  MUFU.EX2 R36, R36 ;  /* 0x0000002400247308 */ /* 0x000e220000000800 */
[----:B------:R-:W-:-:S02]  /*d400*/  ISETP.LT.OR P3, PT, R11, 0x4a, P3 ;  /* 0x0000004a0b00780c */ /* 0x000fc40001f61670 */
[----:B------:R-:W-:Y:S02]  /*d410*/  FMNMX.FTZ R41, R80, R41, !PT ;  /* 0x0000002950297209 */ /* 0x000fe40007810000 */
[----:B------:R-:W-:Y:S02]  /*d420*/  ISETP.LT.OR P4, PT, R11, 0x51, P4 ;  /* 0x000000510b00780c */ /* 0x000fe40002781670 */
[----:B------:R-:W-:Y:S01]  /*d430*/  FSEL R84, R50, -INF , !P3 ;  /* 0xff80000032547808 */ /* 0x000fe20005800000 */
[-CC-:B------:R-:W-:Y:S01]  /*d440*/  FFMA.FTZ R50, R124, R43.reuse, -R13.reuse ;  /* 0x0000002b7c327223 */ /* 0x180fe2000001080d */
[----:B------:R-:W-:Y:S01]  /*d450*/  ISETP.GT.AND P3, PT, R25, 0x51, P2 ;  /* 0x000000511900780c */ /* 0x000fe20001764270 */
[----:B------:R-:W-:Y:S01]  /*d460*/  FFMA.FTZ R124, R146, R43, -R13 ;  /* 0x0000002b927c7223 */ /* 0x000fe2000001080d */
[----:B------:R-:W-:Y:S01]  /*d470*/  FMNMX.FTZ R45, R82, R41, !PT ;  /* 0x00000029522d7209 */ /* 0x000fe20007810000 */
[----:B------:R-:W1:Y:S01]  /*d480*/  MUFU.EX2 R42, R42 ;  /* 0x0000002a002a7308 */ /* 0x000e620000000800 */
[----:B------:R-:W-:-:S02]  /*d490*/  FSEL R52, R52, -INF , !P4 ;  /* 0xff80000034347808 */ /* 0x000fc40006000000 */
[----:B------:R-:W-:Y:S02]  /*d4a0*/  ISETP.GT.AND P4, PT, R25, 0x58, P2 ;  /* 0x000000581900780c */ /* 0x000fe40001784270 */
[C---:B------:R-:W-:Y:S02]  /*d4b0*/  ISETP.LT.OR P3, PT, R11.reuse, 0x52, P3 ;  /* 0x000000520b00780c */ /* 0x040fe40001f61670 */
[----:B------:R-:W-:Y:S01]  /*d4c0*/  FMNMX.FTZ R45, R48, R45, !PT ;  /* 0x0000002d302d7209 */ /* 0x000fe20007810000 */
[----:B------:R2:W-:Y:S01]  /*d4d0*/  MUFU.EX2 R41, R126 ;  /* 0x0000007e00297308 */ /* 0x0005e20000000800 */
[----:B------:R-:W-:Y:S02]  /*d4e0*/  ISETP.LT.OR P4, PT, R11, 0x59, P4 ;  /* 0x000000590b00780c */ /* 0x000fe40002781670 */
[----:B------:R-:W-:Y:S01]  /*d4f0*/  FSEL R86, R54, -INF , !P3 ;  /* 0xff80000036567808 */ /* 0x000fe20005800000 */
[--C-:B------:R-:W-:Y:S01]  /*d500*/  FFMA.FTZ R54, R128, R43, -R13.reuse ;  /* 0x0000002b80367223 */ /* 0x100fe2000001080d */
[----:B------:R-:W-:Y:S01]  /*d510*/  FMNMX.FTZ R45, R84, R45, !PT ;  /* 0x0000002d542d7209 */ /* 0x000fe20007810000 */
[-CC-:B------:R-:W-:Y:S01]  /*d520*/  FFMA.FTZ R128, R56, R43.reuse, -R13.reuse ;  /* 0x0000002b38807223 */ /* 0x180fe2000001080d */
[----:B------:R-:W-:Y:S01]  /*d530*/  ISETP.GT.AND P3, PT, R25, 0x59, P2 ;  /* 0x000000591900780c */ /* 0x000fe20001764270 */
[-CC-:B------:R-:W-:Y:S01]  /*d540*/  FFMA.FTZ R56, R27, R43.reuse, -R13.reuse ;  /* 0x0000002b1b387223 */ /* 0x180fe2000001080d */
[----:B------:R-:W-:Y:S01]  /*d550*/  FSEL R58, R58, -INF , !P4 ;  /* 0xff8000003a3a7808 */ /* 0x000fe20006000000 */
[----:B--2---:R-:W-:Y:S01]  /*d560*/  FFMA.FTZ R126, R150, R43, -R13 ;  /* 0x0000002b967e7223 */ /* 0x004fe2000001080d */
[----:B------:R-:W-:Y:S01]  /*d570*/  FMNMX.FTZ R45, R52, R45, !PT ;  /* 0x0000002d342d7209 */ /* 0x000fe20007810000 */
[----:B------:R-:W2:Y:S01]  /*d580*/  MUFU.EX2 R46, R46 ;  /* 0x0000002e002e7308 */ /* 0x000ea20000000800 */
[----:B------:R-:W-:Y:S01]  /*d590*/  ISETP.GT.AND P4, PT, R25, 0x60, P2 ;  /* 0x000000601900780c */ /* 0x000fe20001784270 */
[----:B------:R-:W-:Y:S01]  /*d5a0*/  IMAD.U32 R27, RZ, RZ, UR25 ;  /* 0x00000019ff1b7e24 */ /* 0x000fe2000f8e00ff */
[----:B------:R-:W-:Y:S01]  /*d5b0*/  ISETP.LT.OR P3, PT, R11, 0x5a, P3 ;  /* 0x0000005a0b00780c */ /* 0x000fe20001f61670 */
[----:B------:R-:W-:Y:S01]  /*d5c0*/  UMOV UR25, UR37 ;  /* 0x0000002500197c82 */ /* 0x000fe20008000000 */
[----:B------:R-:W-:-:S02]  /*d5d0*/  FMNMX.FTZ R45, R86, R45, !PT ;  /* 0x0000002d562d7209 */ /* 0x000fc40007810000 */
[----:B------:R-:W-:Y:S01]  /*d5e0*/  ISETP.LT.OR P4, PT, R11, 0x61, P4 ;  /* 0x000000610b00780c */ /* 0x000fe20002781670 */
[----:B------:R-:W4:Y:S01]  /*d5f0*/  MUFU.EX2 R50, R50 ;  /* 0x0000003200327308 */ /* 0x000f220000000800 */
[----:B------:R-:W-:Y:S02]  /*d600*/  FSEL R60, R60, -INF , !P3 ;  /* 0xff8000003c3c7808 */ /* 0x000fe40005800000 */
[----:B------:R-:W-:Y:S02]  /*d610*/  ISETP.GT.AND P3, PT, R25, 0x61, P2 ;  /* 0x000000611900780c */ /* 0x000fe40001764270 */
[----:B------:R-:W-:Y:S02]  /*d620*/  FMNMX.FTZ R45, R58, R45, !PT ;  /* 0x0000002d3a2d7209 */ /* 0x000fe40007810000 */
[----:B------:R-:W-:Y:S01]  /*d630*/  FSEL R122, R61, -INF , !P4 ;  /* 0xff8000003d7a7808 */ /* 0x000fe20006000000 */
[----:B------:R-:W-:Y:S01]  /*d640*/  MUFU.EX2 R54, R54 ;  /* 0x0000003600367308 */ /* 0x000fe20000000800 */
[----:B------:R-:W-:-:S02]  /*d650*/  ISETP.GT.AND P4, PT, R25, 0x68, P2 ;  /* 0x000000681900780c */ /* 0x000fc40001784270 */
[C---:B------:R-:W-:Y:S02]  /*d660*/  ISETP.LT.OR P3, PT, R11.reuse, 0x62, P3 ;  /* 0x000000620b00780c */ /* 0x040fe40001f61670 */
[----:B------:R-:W-:Y:S02]  /*d670*/  FMNMX.FTZ R47, R60, R45, !PT ;  /* 0x0000002d3c2f7209 */ /* 0x000fe40007810000 */
[----:B------:R-:W-:Y:S01]  /*d680*/  ISETP.LT.OR P4, PT, R11, 0x69, P4 ;  /* 0x000000690b00780c */ /* 0x000fe20002781670 */
[----:B------:R5:W-:Y:S01]  /*d690*/  MUFU.EX2 R45, R130 ;  /* 0x00000082002d7308 */ /* 0x000be20000000800 */
[----:B------:R-:W-:Y:S02]  /*d6a0*/  FSEL R62, R62, -INF , !P3 ;  /* 0xff8000003e3e7808 */ /* 0x000fe40005800000 */
[----:B------:R-:W-:Y:S02]  /*d6b0*/  ISETP.GT.AND P3, PT, R25, 0x69, P2 ;  /* 0x000000691900780c */ /* 0x000fe40001764270 */
[----:B------:R-:W-:-:S02]  /*d6c0*/  FMNMX.FTZ R47, R122, R47, !PT ;  /* 0x0000002f7a2f7209 */ /* 0x000fc40007810000 */
[----:B------:R-:W-:Y:S01]  /*d6d0*/  FSEL R64, R64, -INF , !P4 ;  /* 0xff80000040407808 */ /* 0x000fe20006000000 */
[----:B------:R-:W4:Y:S01]  /*d6e0*/  MUFU.EX2 R44, R44 ;  /* 0x0000002c002c7308 */ /* 0x000f220000000800 */
[----:B------:R-:W-:Y:S01]  /*d6f0*/  ISETP.GT.AND P4, PT, R25, 0x70, P2 ;  /* 0x000000701900780c */ /* 0x000fe20001784270 */
[----:B-----5:R-:W-:Y:S01]  /*d700*/  FFMA.FTZ R130, R142, R43, -R13 ;  /* 0x0000002b8e827223 */ /* 0x020fe2000001080d */
[C---:B------:R-:W-:Y:S02]  /*d710*/  ISETP.LT.OR P3, PT, R11.reuse, 0x6a, P3 ;  /* 0x0000006a0b00780c */ /* 0x040fe40001f61670 */
[----:B------:R-:W-:Y:S02]  /*d720*/  FMNMX.FTZ R47, R62, R47, !PT ;  /* 0x0000002f3e2f7209 */ /* 0x000fe40007810000 */
[----:B------:R-:W-:Y:S01]  /*d730*/  ISETP.LT.OR P4, PT, R11, 0x71, P4 ;  /* 0x000000710b00780c */ /* 0x000fe20002781670 */
[----:B------:R-:W-:Y:S01]  /*d740*/  MUFU.EX2 R132, R132 ;  /* 0x0000008400847308 */ /* 0x000fe20000000800 */
[----:B------:R-:W-:-:S02]  /*d750*/  FSEL R66, R66, -INF , !P3 ;  /* 0xff80000042427808 */ /* 0x000fc40005800000 */
[C---:B------:R-:W-:Y:S02]  /*d760*/  ISETP.GT.AND P3, PT, R25.reuse, 0x71, P2 ;  /* 0x000000711900780c */ /* 0x040fe40001764270 */
[----:B------:R-:W-:Y:S02]  /*d770*/  FMNMX.FTZ R47, R64, R47, !PT ;  /* 0x0000002f402f7209 */ /* 0x000fe40007810000 */
[----:B------:R-:W-:Y:S01]  /*d780*/  FSEL R68, R68, -INF , !P4 ;  /* 0xff80000044447808 */ /* 0x000fe20006000000 */
[----:B------:R-:W-:Y:S01]  /*d790*/  MUFU.EX2 R128, R128 ;  /* 0x0000008000807308 */ /* 0x000fe20000000800 */
[----:B------:R-:W-:Y:S02]  /*d7a0*/  ISETP.GT.AND P4, PT, R25, 0x78, P2 ;  /* 0x000000781900780c */ /* 0x000fe40001784270 */
[----:B------:R-:W-:Y:S02]  /*d7b0*/  ISETP.LT.OR P3, PT, R11, 0x72, P3 ;  /* 0x000000720b00780c */ /* 0x000fe40001f61670 */
[----:B------:R-:W-:-:S02]  /*d7c0*/  FMNMX.FTZ R47, R66, R47, !PT ;  /* 0x0000002f422f7209 */ /* 0x000fc40007810000 */
[----:B------:R-:W-:Y:S01]  /*d7d0*/  ISETP.GT.AND P2, PT, R25, 0x79, P2 ;  /* 0x000000791900780c */ /* 0x000fe20001744270 */
[-CC-:B------:R-:W-:Y:S01]  /*d7e0*/  FFMA.FTZ R25, R134, R43.reuse, -R13.reuse ;  /* 0x0000002b86197223 */ /* 0x180fe2000001080d */
[----:B------:R-:W-:Y:S01]  /*d7f0*/  ISETP.LT.OR P4, PT, R11, 0x79, P4 ;  /* 0x000000790b00780c */ /* 0x000fe20002781670 */
[--C-:B------:R-:W-:Y:S01]  /*d800*/  FFMA.FTZ R134, R136, R43, -R13.reuse ;  /* 0x0000002b88867223 */ /* 0x100fe2000001080d */
[----:B------:R-:W-:Y:S01]  /*d810*/  FSEL R69, R69, -INF , !P3 ;  /* 0xff80000045457808 */ /* 0x000fe20005800000 */
[----:B------:R-:W-:Y:S01]  /*d820*/  MUFU.EX2 R130, R130 ;  /* 0x0000008200827308 */ /* 0x000fe20000000800 */
[----:B------:R-:W-:Y:S01]  /*d830*/  FMNMX.FTZ R6, R68, R47, !PT ;  /* 0x0000002f44067209 */ /* 0x000fe20007810000 */
[----:B------:R-:W-:Y:S01]  /*d840*/  FFMA.FTZ R47, R140, R43, -R13 ;  /* 0x0000002b8c2f7223 */ /* 0x000fe2000001080d */
[----:B------:R-:W-:Y:S02]  /*d850*/  ISETP.LT.OR P2, PT, R11, 0x7a, P2 ;  /* 0x0000007a0b00780c */ /* 0x000fe40001741670 */
[----:B------:R-:W-:-:S02]  /*d860*/  FSEL R70, R70, -INF , !P4 ;  /* 0xff80000046467808 */ /* 0x000fc40006000000 */
[----:B------:R-:W-:Y:S01]  /*d870*/  FMNMX.FTZ R11, R69, R6, !PT ;  /* 0x00000006450b7209 */ /* 0x000fe20007810000 */
[----:B------:R-:W-:Y:S01]  /*d880*/  MUFU.EX2 R25, R25 ;  /* 0x0000001900197308 */ /* 0x000fe20000000800 */
[----:B---3--:R-:W-:Y:S02]  /*d890*/  FSEL R136, R71, -INF , !P2 ;  /* 0xff80000047887808 */ /* 0x008fe40005000000 */
[----:B------:R-:W-:Y:S02]  /*d8a0*/  FMNMX.FTZ R11, R70, R11, !PT ;  /* 0x0000000b460b7209 */ /* 0x000fe40007810000 */
[----:B------:R-:W-:Y:S02]  /*d8b0*/  @!P1 LEA R27, R27, UR45, 0x3 ;  /* 0x0000002d1b1b9c11 */ /* 0x000fe4000f8e18ff */
[----:B------:R-:W-:Y:S01]  /*d8c0*/  FMNMX.FTZ R6, R136, R11, !PT ;  /* 0x0000000b88067209 */ /* 0x000fe20007810000 */
[----:B------:R-:W-:Y:S01]  /*d8d0*/  MUFU.EX2 R134, R134 ;  /* 0x0000008600867308 */ /* 0x000fe20000000800 */
[----:B0-----:R-:W-:Y:S01]  /*d8e0*/  F2FP.BF16.F32.PACK_AB R144, R36, R33 ;  /* 0x000000212490723e */ /* 0x001fe200000010ff */
[----:B------:R-:W-:Y:S01]  /*d8f0*/  @!P1 VIADD R27, R27, 0x16860 ;  /* 0x000168601b1b9836 */ /* 0x000fe20000000000 */
[----:B------:R-:W-:Y:S01]  /*d900*/  F2FP.BF16.F32.PACK_AB R150, R12, R31 ;  /* 0x0000001f0c96723e */ /* 0x000fe200000010ff */
[----:B------:R-:W0:Y:S01]  /*d910*/  SHFL.BFLY PT, R51, R6, 0x2, 0x1f ;  /* 0x0c401f0006337f89 */ /* 0x000e2200000e0000 */
[----:B-1----:R-:W-:-:S02]  /*d920*/  F2FP.BF16.F32.PACK_AB R146, R42, R35 ;  /* 0x000000232a92723e */ /* 0x002fc400000010ff */
[----:B------:R-:W-:Y:S01]  /*d930*/  @!P1 PRMT R27, RZ, 0x654, R27 ;  /* 0x00000654ff1b9816 */ /* 0x000fe2000000001b */
[----:B------:R1:W-:Y:S01]  /*d940*/  MUFU.EX2 R11, R138 ;  /* 0x0000008a000b7308 */ /* 0x0003e20000000800 */
[----:B--2---:R-:W-:Y:S02]  /*d950*/  F2FP.BF16.F32.PACK_AB R140, R46, R37 ;  /* 0x000000252e8c723e */ /* 0x004fe400000010ff */
[----:B------:R2:W-:Y:S01]  /*d960*/  @!P1 SYNCS.ARRIVE.TRANS64.RED.A1T0 RZ, [R27+URZ], RZ ;  /* 0x000000ff1bff99a7 */ /* 0x0005e2000810043f */
[----:B----4-:R-:W-:-:S04]  /*d970*/  F2FP.BF16.F32.PACK_AB R142, R50, R39 ;  /* 0x00000027328e723e */ /* 0x010fc800000010ff */
[----:B------:R-:W-:Y:S01]  /*d980*/  MUFU.EX2 R47, R47 ;  /* 0x0000002f002f7308 */ /* 0x000fe20000000800 */
[----:B-1----:R-:W-:-:S05]  /*d990*/  FSEL R138, R4, RZ, P5 ;  /* 0x000000ff048a7208 */ /* 0x002fca0002800000 */
[----:B------:R-:W-:Y:S02]  /*d9a0*/  FADD.FTZ R138, -R138, R5 ;  /* 0x000000058a8a7221 */ /* 0x000fe40000010100 */
[----:B------:R-:W-:Y:S02]  /*d9b0*/  MUFU.EX2 R49, R49 ;  /* 0x0000003100317308 */ /* 0x000fe40000000800 */
[----:B------:R-:W-:Y:S01]  /*d9c0*/  FMUL.FTZ R5, R138, R43 ;  /* 0x0000002b8a057220 */ /* 0x000fe20000410000 */
[----:B------:R-:W-:Y:S02]  /*d9d0*/  F2FP.BF16.F32.PACK_AB R138, R45, R44 ;  /* 0x0000002c2d8a723e */ /* 0x000fe400000010ff */
[----:B0-----:R-:W-:Y:S01]  /*d9e0*/  FMNMX.FTZ R55, R6, R51, !PT ;  /* 0x0000003306377209 */ /* 0x001fe20007810000 */
[----:B------:R-:W-:Y:S01]  /*d9f0*/  FFMA.FTZ R51, R148, R43, -R13 ;  /* 0x0000002b94337223 */ /* 0x000fe2000001080d */
[----:B------:R-:W-:Y:S01]  /*da00*/  F2FP.BF16.F32.PACK_AB R148, R29, R120 ;  /* 0x000000781d94723e */ /* 0x000fe200000010ff */
[----:B------:R-:W0:Y:S02]  /*da10*/  MUFU.EX2 R5, R5 ;  /* 0x0000000500057308 */ /* 0x000e240000000800 */
[----:B------:R-:W1:Y:S06]  /*da20*/  SHFL.BFLY PT, R6, R55, 0x1, 0x1f ;  /* 0x0c201f0037067f89 */ /* 0x000e6c00000e0000 */
[----:B------:R-:W-:Y:S08]  /*da30*/  MUFU.EX2 R124, R124 ;  /* 0x0000007c007c7308 */ /* 0x000ff00000000800 */
[----:B------:R-:W-:Y:S01]  /*da40*/  MUFU.EX2 R51, R51 ;  /* 0x0000003300337308 */ /* 0x000fe20000000800 */
[-C--:B0-----:R-:W-:Y:S01]  /*da50*/  FMUL.FTZ R88, R88, R5.reuse ;  /* 0x0000000558587220 */ /* 0x081fe20000410000 */
        /* <DEDUP_REMOVED lines=8> */
[----:B-1----:R-:W-:Y:S01]  /*dae0*/  FMNMX.FTZ R6, R55, R6, !PT ;  /* 0x0000000637067209 */ /* 0x002fe20007810000 */
        /* <DEDUP_REMOVED lines=11> */
[----:B------:R-:W-:-:S02]  /*dba0*/  FMUL.FTZ R117, R117, R5 ;  /* 0x0000000575757220 */ /* 0x000fc40000410000 */
[----:B------:R-:W-:Y:S01]  /*dbb0*/  MUFU.EX2 R15, R15 ;  /* 0x0000000f000f7308 */ /* 0x000fe20000000800 */
[--C-:B------:R-:W-:Y:S01]  /*dbc0*/  FFMA.FTZ R141, R28, R43, -R13.reuse ;  /* 0x0000002b1c8d7223 */ /* 0x100fe2000001080d */
[----:B------:R-:W-:Y:S01]  /*dbd0*/  FFMA.FTZ R28, R5, R3, R120 ;  /* 0x00000003051c7223 */ /* 0x000fe20000010078 */
[-CC-:B------:R-:W-:Y:S01]  /*dbe0*/  FFMA.FTZ R151, R10, R43.reuse, -R13.reuse ;  /* 0x0000002b0a977223 */ /* 0x180fe2000001080d */
[-CC-:B------:R-:W-:Y:S01]  /*dbf0*/  FFMA.FTZ R10, R20, R43.reuse, -R13.reuse ;  /* 0x0000002b140a7223 */ /* 0x180fe2000001080d */
[-CC-:B------:R-:W-:Y:S01]  /*dc00*/  FFMA.FTZ R20, R30, R43.reuse, -R13.reuse ;  /* 0x0000002b1e147223 */ /* 0x180fe2000001080d */
[----:B------:R-:W-:Y:S01]  /*dc10*/  FADD.FTZ R28, R29, R28 ;  /* 0x0000001c1d1c7221 */ /* 0x000fe20000010000 */
[-CC-:B------:R-:W-:Y:S01]  /*dc20*/  FFMA.FTZ R149, R8, R43.reuse, -R13.reuse ;  /* 0x0000002b08957223 */ /* 0x180fe2000001080d */
[-CC-:B------:R-:W-:Y:S01]  /*dc30*/  FFMA.FTZ R8, R32, R43.reuse, -R13.reuse ;  /* 0x0000002b20087223 */ /* 0x180fe2000001080d */
[-CC-:B------:R-:W-:Y:S01]  /*dc40*/  FFMA.FTZ R72, R72, R43.reuse, -R13.reuse ;  /* 0x0000002b48487223 */ /* 0x180fe2000001080d */
[----:B------:R-:W-:Y:S01]  /*dc50*/  FADD.FTZ R3, R31, R28 ;  /* 0x0000001c1f037221 */ /* 0x000fe20000010000 */
[----:B------:R-:W-:Y:S01]  /*dc60*/  FSEL R28, R6, RZ, P2 ;  /* 0x000000ff061c7208 */ /* 0x000fe20001000000 */
[----:B------:R-:W-:Y:S01]  /*dc70*/  MUFU.EX2 R151, R151 ;  /* 0x0000009700977308 */ /* 0x000fe20000000800 */
[-C--:B------:R-:W-:Y:S01]  /*dc80*/  FFMA.FTZ R145, R14, R43.reuse, -R13 ;  /* 0x0000002b0e917223 */ /* 0x080fe2000001080d */
[----:B------:R-:W-:Y:S01]  /*dc90*/  FADD.FTZ R30, R12, R3 ;  /* 0x000000030c1e7221 */ /* 0x000fe20000010000 */
[-CC-:B------:R-:W-:Y:S01]  /*dca0*/  FFMA.FTZ R143, R34, R43.reuse, -R13.reuse ;  /* 0x0000002b228f7223 */ /* 0x180fe2000001080d */
[-CC-:B------:R-:W-:Y:S01]  /*dcb0*/  FFMA.FTZ R147, R24, R43.reuse, -R13.reuse ;  /* 0x0000002b18937223 */ /* 0x180fe2000001080d */
[-C--:B------:R-:W-:Y:S01]  /*dcc0*/  FFMA.FTZ R14, R26, R43.reuse, -R13 ;  /* 0x0000002b1a0e7223 */ /* 0x080fe2000001080d */
[----:B------:R-:W-:Y:S01]  /*dcd0*/  FADD.FTZ R3, R33, R30 ;  /* 0x0000001e21037221 */ /* 0x000fe20000010000 */
[----:B------:R-:W-:Y:S01]  /*dce0*/  FADD.FTZ R30, -R28, R7 ;  /* 0x000000071c1e7221 */ /* 0x000fe20000010100 */
[----:B------:R-:W-:Y:S01]  /*dcf0*/  MUFU.EX2 R72, R72 ;  /* 0x0000004800487308 */ /* 0x000fe20000000800 */
[-C--:B------:R-:W-:Y:S01]  /*dd00*/  FFMA.FTZ R26, R38, R43.reuse, -R13 ;  /* 0x0000002b261a7223 */ /* 0x080fe2000001080d */
[----:B------:R-:W-:Y:S01]  /*dd10*/  FADD.FTZ R32, R36, R3 ;  /* 0x0000000324207221 */ /* 0x000fe20000010000 */
[-C--:B------:R-:W-:Y:S01]  /*dd20*/  FMUL.FTZ R7, R30, R43.reuse ;  /* 0x0000002b1e077220 */ /* 0x080fe20000410000 */
[-CC-:B------:R-:W-:Y:S01]  /*dd30*/  FFMA.FTZ R24, R74, R43.reuse, -R13.reuse ;  /* 0x0000002b4a187223 */ /* 0x180fe2000001080d */
[-CC-:B------:R-:W-:Y:S01]  /*dd40*/  FFMA.FTZ R137, R76, R43.reuse, -R13.reuse ;  /* 0x0000002b4c897223 */ /* 0x180fe2000001080d */
[----:B------:R-:W-:Y:S01]  /*dd50*/  FADD.FTZ R3, R35, R32 ;  /* 0x0000002023037221 */ /* 0x000fe20000010000 */
[-CC-:B------:R-:W-:Y:S01]  /*dd60*/  FFMA.FTZ R139, R40, R43.reuse, -R13.reuse ;  /* 0x0000002b288b7223 */ /* 0x180fe2000001080d */
        /* <DEDUP_REMOVED lines=21> */
[-C--:B------:R-:W-:Y:S01]  /*dec0*/  FFMA.FTZ R70, R70, R43.reuse, -R13 ;  /* 0x0000002b46467223 */ /* 0x080fe2000001080d */
[----:B------:R-:W-:Y:S01]  /*ded0*/  FADD.FTZ R3, R41, R34 ;  /* 0x0000002229037221 */ /* 0x000fe20000010000 */
[----:B------:R-:W-:Y:S01]  /*dee0*/  ISETP.GT.AND P2, PT, R0, UR43, PT ;  /* 0x0000002b00007c0c */ /* 0x000fe2000bf44270 */
[----:B------:R-:W3:Y:S01]  /*def0*/  MUFU.EX2 R145, R145 ;  /* 0x0000009100917308 */ /* 0x000ee20000000800 */
[----:B0-----:R-:W-:Y:S01]  /*df00*/  FFMA.FTZ R32, R7, R2, R72 ;  /* 0x0000000207207223 */ /* 0x001fe20000010048 */
[----:B--2---:R-:W-:Y:S01]  /*df10*/  FADD.FTZ R27, R54, R3 ;  /* 0x00000003361b7221 */ /* 0x004fe20000010000 */
[----:B------:R-:W-:Y:S01]  /*df20*/  FFMA.FTZ R2, R84, R43, -R13 ;  /* 0x0000002b54027223 */ /* 0x000fe2000001080d */
[----:B------:R-:W-:Y:S01]  /*df30*/  FMUL.FTZ R90, R90, R7 ;  /* 0x000000075a5a7220 */ /* 0x000fe20000410000 */
[----:B------:R-:W-:Y:S01]  /*df40*/  FADD.FTZ R34, R149, R32 ;  /* 0x0000002095227221 */ /* 0x000fe20000010000 */
[----:B------:R-:W-:Y:S01]  /*df50*/  FADD.FTZ R38, R44, R27 ;  /* 0x0000001b2c267221 */ /* 0x000fe20000010000 */
[-CC-:B------:R-:W-:Y:S01]  /*df60*/  FFMA.FTZ R32, R86, R43.reuse, -R13.reuse ;  /* 0x0000002b56207223 */ /* 0x180fe2000001080d */
[----:B------:R-:W0:Y:S01]  /*df70*/  MUFU.EX2 R10, R10 ;  /* 0x0000000a000a7308 */ /* 0x000e220000000800 */
[----:B------:R-:W-:Y:S01]  /*df80*/  FADD.FTZ R3, R151, R34 ;  /* 0x0000002297037221 */ /* 0x000fe20000010000 */
[----:B------:R-:W-:Y:S01]  /*df90*/  FADD.FTZ R27, R45, R38 ;  /* 0x000000262d1b7221 */ /* 0x000fe20000010000 */
[----:B------:R-:W-:Y:S01]  /*dfa0*/  FFMA.FTZ R13, R136, R43, -R13 ;  /* 0x0000002b880d7223 */ /* 0x000fe2000001080d */
[-C--:B------:R-:W-:Y:S01]  /*dfb0*/  FMUL.FTZ R91, R91, R7.reuse ;  /* 0x000000075b5b7220 */ /* 0x080fe20000410000 */
[----:B-1----:R-:W-:Y:S01]  /*dfc0*/  FADD.FTZ R34, R8, R3 ;  /* 0x0000000308227221 */ /* 0x002fe20000010000 */
[----:B------:R-:W-:Y:S01]  /*dfd0*/  FADD.FTZ R38, R132, R27 ;  /* 0x0000001b84267221 */ /* 0x000fe20000010000 */
[-C--:B------:R-:W-:Y:S01]  /*dfe0*/  FMUL.FTZ R94, R94, R7.reuse ;  /* 0x000000075e5e7220 */ /* 0x080fe20000410000 */
[----:B------:R-:W1:Y:S01]  /*dff0*/  MUFU.EX2 R147, R147 ;  /* 0x0000009300937308 */ /* 0x000e620000000800 */
[----:B---3--:R-:W-:Y:S01]  /*e000*/  FADD.FTZ R3, R145, R34 ;  /* 0x0000002291037221 */ /* 0x008fe20000010000 */
        /* <DEDUP_REMOVED lines=26> */
[----:B------:R-:W-:Y:S01]  /*e1b0*/  FMUL.FTZ R119, R119, R7 ;  /* 0x0000000777777220 */ /* 0x000fe20000410000 */
[----:B------:R-:W-:Y:S01]  /*e1c0*/  F2FP.BF16.F32.PACK_AB R136, R54, R41 ;  /* 0x000000293688723e */ /* 0x000fe200000010ff */
[----:B------:R-:W-:Y:S01]  /*e1d0*/  FADD.FTZ R36, R124, R27 ;  /* 0x0000001b7c247221 */ /* 0x000fe20000010000 */
[----:B------:R-:W-:Y:S01]  /*e1e0*/  F2FP.BF16.F32.PACK_AB R132, R25, R132 ;  /* 0x000000841984723e */ /* 0x000fe200000010ff */
[----:B------:R-:W2:Y:S01]  /*e1f0*/  MUFU.EX2 R143, R143 ;  /* 0x0000008f008f7308 */ /* 0x000ea20000000800 */
[----:B0-----:R-:W-:Y:S01]  /*e200*/  FADD.FTZ R3, R141, R34 ;  /* 0x000000228d037221 */ /* 0x001fe20000010000 */
[----:B------:R-:W-:Y:S01]  /*e210*/  FADD.FTZ R27, R51, R36 ;  /* 0x00000024331b7221 */ /* 0x000fe20000010000 */
[----:B------:R-:W-:Y:S01]  /*e220*/  F2FP.BF16.F32.PACK_AB R128, R47, R128 ;  /* 0x000000802f80723e */ /* 0x000fe200000010ff */
[----:B------:R-:W-:Y:S01]  /*e230*/  VIADD R0, R0, 0xffffffff ;  /* 0xffffffff00007836 */ /* 0x000fe20000000000 */
[----:B------:R-:W-:Y:S01]  /*e240*/  F2FP.BF16.F32.PACK_AB R130, R49, R130 ;  /* 0x000000823182723e */ /* 0x000fe200000010ff */
[----:B------:R-:W-:Y:S01]  /*e250*/  FADD.FTZ R36, R126, R27 ;  /* 0x0000001b7e247221 */ /* 0x000fe20000010000 */
[----:B------:R-:W-:Y:S01]  /*e260*/  F2FP.BF16.F32.PACK_AB R124, R51, R124 ;  /* 0x0000007c337c723e */ /* 0x000fe200000010ff */
[----:B------:R-:W0:Y:S01]  /*e270*/  MUFU.EX2 R24, R24 ;  /* 0x0000001800187308 */ /* 0x000e220000000800 */
[----:B-1----:R-:W-:Y:S01]  /*e280*/  FADD.FTZ R34, R20, R3 ;  /* 0x0000000314227221 */ /* 0x002fe20000010000 */
        /* <DEDUP_REMOVED lines=8> */
[----:B------:R-:W-:Y:S01]  /*e310*/  F2FP.BF16.F32.PACK_AB R145, R10, R145 ;  /* 0x000000910a91723e */ /* 0x000fe200000010ff */
[----:B------:R-:W-:Y:S01]  /*e320*/  IMAD.MOV.U32 R7, RZ, RZ, R6 ;  /* 0x000000ffff077224 */ /* 0x000fe200078e0006 */
[----:B------:R-:W-:-:S02]  /*e330*/  F2FP.BF16.F32.PACK_AB R147, R14, R147 ;  /* 0x000000930e93723e */ /* 0x000fc400000010ff */
[----:B------:R-:W-:Y:S02]  /*e340*/  F2FP.BF16.F32.PACK_AB R141, R20, R141 ;  /* 0x0000008d148d723e */ /* 0x000fe400000010ff */
        /* <DEDUP_REMOVED lines=59> */
[----:B------:R-:W-:Y:S06]  /*e700*/  @P2 BRA `(.L_x_13750) ;  /* 0xffffffc800bc2947 */ /* 0x000fec000383ffff */
.L_x_13733:
[----:B------:R-:W-:Y:S06]  /*e710*/  BAR.ARV 0x8, 0x200 ;  /* 0x0208000000007b1d */ /* 0x000fec0000002000 */
[----:B------:R-:W-:Y:S05]  /*e720*/  @!P0 BRA `(.L_x_13751) ;  /* 0x0000000000048947 */ /* 0x000fea0003800000 */
[----:B------:R-:W-:Y:S01]  /*e730*/  BPT.TRAP 0x1 ;  /* 0x000000040000795c */ /* 0x000fe20000300000 */
.L_x_13751:
[----:B------:R-:W-:Y:S01]  /*e740*/  ULEA UR5, UR37, UR45, 0x3 ;  /* 0x0000002d25057291 */ /* 0x000fe2000f8e183f */
[----:B------:R-:W-:-:S05]  /*e750*/  IMAD.U32 R0, RZ, RZ, UR46 ;  /* 0x0000002eff007e24 */ /* 0x000fca000f8e00ff */
[----:B------:R-:W-:-:S04]  /*e760*/  SHF.L.U32 R0, R0, 0x1f, RZ ;  /* 0x0000001f00007819 */ /* 0x000fc800000006ff */
[----:B------:R0:W1:Y:S01]  /*e770*/  SYNCS.PHASECHK.TRANS64.TRYWAIT P2, [UR5+0x16850], R0 ;  /* 0x01685000ff0075a7 */ /* 0x0000620008040145 */
[----:B------:R-:W-:Y:S05]  /*e780*/  @!P0 BRA `(.L_x_13752) ;  /* 0x0000000000048947 */ /* 0x000fea0003800000 */
[----:B------:R-:W-:Y:S01]  /*e790*/  BPT.TRAP 0x1 ;  /* 0x000000040000795c */ /* 0x000fe20000300000 */
.L_x_13752:
[----:B-1----:R-:W-:Y:S05]  /*e7a0*/  @P2 BRA `(.L_x_13753) ;  /* 0x0000000000082947 */ /* 0x002fea0003800000 */
[----:B------:R-:W1:Y:S02]  /*e7b0*/  SYNCS.PHASECHK.TRANS64.TRYWAIT P0, [UR5+0x16850], R0 ;  /* 0x01685000ff0075a7 */ /* 0x000e640008000145 */
[----:B-1----:R-:W-:Y:S05]  /*e7c0*/  @!P0 BRA `(.L_x_13754) ;  /* 0x0000007c00408947 */ /* 0x002fea0003800000 */
.L_x_13753:
        /* <DEDUP_REMOVED lines=9> */
[----:B------:R-:W-:-:S03]  /*e860*/  IMAD.MOV.U32 R20, RZ, RZ, -0x800000 ;  /* 0xff800000ff147424 */ /* 0x000fc600078e00ff */
        /* <DEDUP_REMOVED lines=9> */
[----:B-1----:R-:W-:Y:S01]  /*e900*/  FADD.FTZ R7, R5, R2 ;  /* 0x0000000205077221 */ /* 0x002fe20000010000 */
[----:B------:R-:W-:-:S03]  /*e910*/  IMAD.MOV.U32 R2, RZ, RZ, RZ ;  /* 0x000000ffff027224 */ /* 0x000fc600078e00ff */
[----:B------:R-:W0:Y:S04]  /*e920*/  SHFL.BFLY PT, R5, R0, 0x1, 0x1f ;  /* 0x0c201f0000057f89 */ /* 0x000e2800000e0000 */
[----:B------:R-:W1:Y:S01]  /*e930*/  SHFL.BFLY PT, R8, R7, 0x1, 0x1f ;  /* 0x0c201f0007087f89 */ /* 0x000e6200000e0000 */
[----:B0-----:R-:W-:Y:S01]  /*e940*/  FADD.FTZ R10, R0, R5 ;  /* 0x00000005000a7221 */ /* 0x001fe20000010000 */
[----:B------:R-:W-:Y:S02]  /*e950*/  IMAD.MOV.U32 R0, RZ, RZ, -0x800000 ;  /* 0xff800000ff007424 */ /* 0x000fe400078e00ff */
[----:B-1----:R-:W-:Y:S02]  /*e960*/  FADD.FTZ R11, R7, R8 ;  /* 0x00000008070b7221 */ /* 0x002fe40000010000 */
[----:B------:R-:W-:Y:S01]  /*e970*/  FSETP.NE.FTZ.AND P0, PT, R10, RZ, PT ;  /* 0x000000ff0a00720b */ /* 0x000fe20003f15000 */
[----:B------:R-:W-:-:S02]  /*e980*/  IMAD.MOV.U32 R7, RZ, RZ, RZ ;  /* 0x000000ffff077224 */ /* 0x000fc400078e00ff */
[----:B------:R-:W-:-:S10]  /*e990*/  FSETP.NE.FTZ.AND P2, PT, R11, RZ, PT ;  /* 0x000000ff0b00720b */ /* 0x000fd40003f55000 */
[----:B------:R-:W0:Y:S01]  /*e9a0*/  @P0 MUFU.LG2 R5, R10 ;  /* 0x0000000a00050308 */ /* 0x000e220000000c00 */
[C---:B------:R-:W-:Y:S02]  /*e9b0*/  @P0 FMUL.FTZ R3, R43.reuse, 0.69314718246459960938 ;  /* 0x3f3172182b030820 */ /* 0x040fe40000410000 */
[----:B------:R-:W-:-:S05]  /*e9c0*/  @P2 FMUL.FTZ R12, R43, 0.69314718246459960938 ;  /* 0x3f3172182b0c2820 */ /* 0x000fca0000410000 */
[----:B------:R-:W1:Y:S08]  /*e9d0*/  @P2 MUFU.LG2 R9, R11 ;  /* 0x0000000b00092308 */ /* 0x000e700000000c00 */
[----:B------:R-:W2:Y:S01]  /*e9e0*/  @P0 MUFU.RCP R2, R10 ;  /* 0x0000000a00020308 */ /* 0x000ea20000001000 */
[----:B0-----:R-:W-:Y:S01]  /*e9f0*/  @P0 FMUL.FTZ R8, R5, 0.69314718246459960938 ;  /* 0x3f31721805080820 */ /* 0x001fe20000410000 */
[----:B------:R-:W-:-:S03]  /*ea00*/  @!P1 VIADD R5, R13, 0x16860 ;  /* 0x000168600d059836 */ /* 0x000fc60000000000 */
[----:B------:R-:W-:Y:S01]  /*ea10*/  @P0 FFMA.FTZ R20, R3, R4, R8 ;  /* 0x0000000403140223 */ /* 0x000fe20000010008 */
[----:B------:R-:W-:Y:S02]  /*ea20*/  PLOP3.LUT P0, PT, PT, PT, PT, 0x8, 0x0 ;  /* 0x000000000000781c */ /* 0x000fe40003f0e170 */
[----:B------:R-:W-:Y:S01]  /*ea30*/  @!P1 PRMT R5, RZ, 0x654, R5 ;  /* 0x00000654ff059816 */ /* 0x000fe20000000005 */
[----:B------:R-:W-:Y:S02]  /*ea40*/  WARPGROUP.DEPBAR.LE gsb0, 0x0 ;  /* 0x00008000000079c5 */ /* 0x000fe40000010000 */
[----:B------:R-:W-:Y:S01]  /*ea50*/  WARPGROUP.ARRIVE ;  /* 0x00000000000079c5 */ /* 0x000fe20000000000 */
[----:B------:R-:W0:Y:S01]  /*ea60*/  @P2 MUFU.RCP R7, R11 ;  /* 0x0000000b00072308 */ /* 0x000e220000001000 */
[----:B-1----:R-:W-:-:S04]  /*ea70*/  @P2 FMUL.FTZ R9, R9, 0.69314718246459960938 ;  /* 0x3f31721809092820 */ /* 0x002fc80000410000 */
[----:B------:R-:W-:Y:S01]  /*ea80*/  HGMMA.64x64x16.F32.BF16 R88, R144, gdesc[UR4].tnspB, R88, gsb0 ;  /* 0x40e0000490587df0 */ /* 0x000fe20008001858 */
[----:B------:R-:W-:Y:S01]  /*ea90*/  UIADD3 UR6, UR4, 0x100, URZ ;  /* 0x0000010004067890 */ /* 0x000fe2000fffe03f */
[----:B------:R-:W-:Y:S01]  /*eaa0*/  @P2 FFMA.FTZ R0, R12, R6, R9 ;  /* 0x000000060c002223 */ /* 0x000fe20000010009 */
        /* <DEDUP_REMOVED lines=66> */
.L_x_13684:
        /* <DEDUP_REMOVED lines=20> */
[----:B------:R-:W-:-:S05]  /*f010*/  F2FP.BF16.F32.PACK_AB R15, R15, R110 ;  /* 0x0000006e0f0f723e */ /* 0x000fca00000010ff */
[----:B------:R-:W-:Y:S01]  /*f020*/  BAR.SYNC.DEFER_BLOCKING 0x1, 0x180 ;  /* 0x0046000000007b1d */ /* 0x000fe20000010000 */
[----:B------:R-:W-:Y:S02]  /*f030*/  F2FP.BF16.F32.PACK_AB R113, R115, R114 ;  /* 0x000000727371723e */ /* 0x000fe400000010ff */
[----:B------:R-:W-:Y:S02]  /*f040*/  F2FP.BF16.F32.PACK_AB R114, R117, R116 ;  /* 0x000000747572723e */ /* 0x000fe400000010ff */
[----:B------:R-:W-:Y:S01]  /*f050*/  F2FP.BF16.F32.PACK_AB R115, R119, R118 ;  /* 0x000000767773723e */ /* 0x000fe200000010ff */
[----:B------:R-:W-:Y:S01]  /*f060*/  ULDC.64 UR8, c[0x0][0xc00] ;  /* 0x0003000000087ab9 */ /* 0x000fe20000000a00 */
[----:B------:R-:W-:Y:S01]  /*f070*/  UMOV UR4, URZ ;  /* 0x0000003f00047c82 */ /* 0x000fe20008000000 */
[----:B------:R-:W-:Y:S02]  /*f080*/  UIMAD.WIDE UR8, UR40, 0x4, UR8 ;  /* 0x00000004280878a5 */ /* 0x000fe4000f8e0208 */
[----:B------:R-:W-:Y:S01]  /*f090*/  USHF.R.S32.HI UR18, URZ, 0x1f, UR39 ;  /* 0x0000001f3f127899 */ /* 0x000fe20008011427 */
[----:B------:R-:W-:Y:S01]  /*f0a0*/  ULDC.64 UR12, c[0x0][0xb90] ;  /* 0x0002e400000c7ab9 */ /* 0x000fe20000000a00 */
[----:B------:R-:W-:-:S02]  /*f0b0*/  USHF.R.S32.HI UR11, URZ, 0x1f, UR40 ;  /* 0x0000001f3f0b7899 */ /* 0x000fc40008011428 */
[----:B------:R-:W-:Y:S01]  /*f0c0*/  IMAD.U32 R25, RZ, RZ, UR9 ;  /* 0x00000009ff197e24 */ /* 0x000fe2000f8e00ff */
[----:B------:R-:W-:Y:S01]  /*f0d0*/  ULDC.64 UR16, c[0x0][0xb98] ;  /* 0x0002e60000107ab9 */ /* 0x000fe20000000a00 */
[----:B------:R-:W-:Y:S01]  /*f0e0*/  ULDC.64 UR20, c[0x0][0xc08] ;  /* 0x0003020000147ab9 */ /* 0x000fe20000000a00 */
[----:B------:R-:W-:Y:S02]  /*f0f0*/  MOV R2, R21 ;  /* 0x0000001500027202 */ /* 0x000fe40000000f00 */
[----:B0-----:R-:W-:-:S03]  /*f100*/  MOV R3, R4 ;  /* 0x0000000400037202 */ /* 0x001fc60000000f00 */
[----:B------:R-:W-:-:S03]  /*f110*/  IMAD.WIDE R4, R155, 0x2, R2 ;  /* 0x000000029b047825 */ /* 0x000fc600078e0202 */
        /* <DEDUP_REMOVED lines=17> */
[----:B------:R-:W-:-:S02]  /*f230*/  LOP3.LUT R6, R6, R29, RZ, 0x3c, !PT ;  /* 0x0000001d06067212 */ /* 0x000fc400078e3cff */
[----:B------:R-:W-:Y:S02]  /*f240*/  MOV R29, R8 ;  /* 0x00000008001d7202 */ /* 0x000fe40000000f00 */
[----:B------:R-:W-:Y:S02]  /*f250*/  MOV R30, R10 ;  /* 0x0000000a001e7202 */ /* 0x000fe40000000f00 */
[----:B------:R-:W-:Y:S02]  /*f260*/  MOV R31, R4 ;  /* 0x00000004001f7202 */ /* 0x000fe40000000f00 */
[----:B------:R-:W-:Y:S02]  /*f270*/  MOV R28, R6 ;  /* 0x00000006001c7202 */ /* 0x000fe40000000f00 */
[----:B------:R-:W-:Y:S01]  /*f280*/  F2FP.BF16.F32.PACK_AB R8, R89, R24 ;  /* 0x000000185908723e */ /* 0x000fe200000010ff */
[----:B------:R-:W-:Y:S01]  /*f290*/  IMAD.U32 R24, RZ, RZ, UR8 ;  /* 0x00000008ff187e24 */ /* 0x000fe2000f8e00ff */
        /* <DEDUP_REMOVED lines=8> */
[----:B------:R-:W-:-:S03]  /*f320*/  PLOP3.LUT P2, PT, PT, PT, UP0, 0x80, 0x0 ;  /* 0x000000000000781c */ /* 0x000fc60003f4f008 */
[----:B------:R2:W-:Y:S04]  /*f330*/  STSM.16.M88.4 [R30], R4 ;  /* 0x000000041e007844 */ /* 0x0005e80000000200 */
[----:B------:R3:W-:Y:S04]  /*f340*/  STSM.16.M88.4 [R29], R12 ;  /* 0x0000000c1d007844 */ /* 0x0007e80000000200 */
[----:B------:R3:W-:Y:S01]  /*f350*/  STSM.16.M88.4 [R28], R112 ;  /* 0x000000701c007844 */ /* 0x0007e20000000200 */
[----:B------:R-:W-:Y:S06]  /*f360*/  BAR.SYNC.DEFER_BLOCKING 0x1, 0x180 ;  /* 0x0046000000007b1d */ /* 0x000fec0000010000 */
[----:B------:R-:W4:Y:S01]  /*f370*/  @P2 LDG.E R26, desc[UR50][R24.64] ;  /* 0x00000032181a2981 */ /* 0x000f22000c1e1900 */
[----:B-1----:R-:W-:Y:S01]  /*f380*/  ISETP.NE.AND P1, PT, R33, 0x1, PT ;  /* 0x000000012100780c */ /* 0x002fe20003f25270 */
[----:B0-----:R-:W-:Y:S01]  /*f390*/  VIADD R8, R17, UR41 ;  /* 0x0000002911087c36 */ /* 0x001fe20008000000 */
[----:B------:R-:W-:-:S02]  /*f3a0*/  UIMAD UR8, UR18, UR12, URZ ;  /* 0x0000000c120872a4 */ /* 0x000fc4000f8e023f */
[----:B------:R-:W-:Y:S01]  /*f3b0*/  USEL UR11, UR11, URZ, !UP0 ;  /* 0x0000003f0b0b7287 */ /* 0x000fe2000c000000 */
[----:B--2---:R-:W-:Y:S01]  /*f3c0*/  IMAD.MOV.U32 R4, RZ, RZ, R8 ;  /* 0x000000ffff047224 */ /* 0x004fe200078e0008 */
[----:B------:R-:W-:Y:S02]  /*f3d0*/  UIMAD UR14, UR39, UR13, UR8 ;  /* 0x0000000d270e72a4 */ /* 0x000fe4000f8e0208 */
[----:B------:R-:W-:Y:S02]  /*f3e0*/  USEL UR10, UR40, URZ, !UP0 ;  /* 0x0000003f280a7287 */ /* 0x000fe4000c000000 */
[----:B------:R-:W-:-:S03]  /*f3f0*/  UISETP.NE.U32.AND UP0, UPT, UR20, URZ, UPT ;  /* 0x0000003f1400728c */ /* 0x000fc6000bf05070 */
[----:B------:R-:W0:Y:S01]  /*f400*/  @P1 LDC R27, c[0x0][0xbec] ;  /* 0x0002fb00ff1b1b82 */ /* 0x000e220000000800 */
[----:B------:R-:W-:-:S06]  /*f410*/  UISETP.NE.AND.EX UP0, UPT, UR21, URZ, UPT, UP0 ;  /* 0x0000003f1500728c */ /* 0x000fcc000bf05300 */
[----:B------:R-:W-:Y:S01]  /*f420*/  PLOP3.LUT P3, PT, PT, PT, UP0, 0x80, 0x0 ;  /* 0x000000000000781c */ /* 0x000fe20003f6f008 */
[----:B------:R-:W1:Y:S01]  /*f430*/  @P1 LDC R32, c[0x0][0xbf0] ;  /* 0x0002fc00ff201b82 */ /* 0x000e620000000800 */
[----:B0-----:R-:W-:-:S05]  /*f440*/  @P1 IMAD.HI.U32 R5, R8, R27, RZ ;  /* 0x0000001b08051227 */ /* 0x001fca00078e00ff */
[----:B-1----:R-:W-:-:S05]  /*f450*/  @P1 SHF.R.U32.HI R4, RZ, R32, R5 ;  /* 0x00000020ff041219 */ /* 0x002fca0000011605 */
[----:B------:R-:W-:-:S04]  /*f460*/  IMAD.MOV R6, RZ, RZ, -R4 ;  /* 0x000000ffff067224 */ /* 0x000fc800078e0a04 */
[----:B------:R-:W-:Y:S01]  /*f470*/  IMAD R7, R33, R6, R8 ;  /* 0x0000000621077224 */ /* 0x000fe200078e0208 */
[----:B------:R-:W-:-:S04]  /*f480*/  SHF.R.S32.HI R6, RZ, 0x1f, R4 ;  /* 0x0000001fff067819 */ /* 0x000fc80000011404 */
[----:B------:R-:W-:Y:S02]  /*f490*/  SHF.R.S32.HI R5, RZ, 0x1f, R7 ;  /* 0x0000001fff057819 */ /* 0x000fe40000011407 */
[----:B----4-:R-:W-:-:S13]  /*f4a0*/  @P2 R2UR UR4, R26 ;  /* 0x000000001a0422ca */ /* 0x010fda00000e0000 */
[----:B------:R-:W-:Y:S02]  /*f4b0*/  USHF.R.S32.HI UR9, URZ, 0x1f, UR4 ;  /* 0x0000001f3f097899 */ /* 0x000fe40008011404 */
[----:B------:R-:W-:Y:S02]  /*f4c0*/  UMOV UR8, UR4 ;  /* 0x0000000400087c82 */ /* 0x000fe40008000000 */
[----:B------:R-:W-:-:S04]  /*f4d0*/  UIMAD.WIDE.U32 UR12, UR39, UR12, UR8 ;  /* 0x0000000c270c72a5 */ /* 0x000fc8000f8e0008 */
[----:B------:R-:W-:Y:S02]  /*f4e0*/  UIADD3 UR13, UR13, UR14, URZ ;  /* 0x0000000e0d0d7290 */ /* 0x000fe4000fffe03f */
[----:B------:R-:W-:Y:S02]  /*f4f0*/  UIMAD UR14, UR11, UR16, URZ ;  /* 0x000000100b0e72a4 */ /* 0x000fe4000f8e023f */
[----:B------:R-:W-:Y:S02]  /*f500*/  UIMAD.WIDE.U32 UR12, UR10, UR16, UR12 ;  /* 0x000000100a0c72a5 */ /* 0x000fe4000f8e000c */
[----:B------:R-:W-:Y:S01]  /*f510*/  UIMAD UR14, UR10, UR17, UR14 ;  /* 0x000000110a0e72a4 */ /* 0x000fe2000f8e020e */
[----:B------:R-:W-:-:S03]  /*f520*/  ULDC UR16, c[0x0][0xa88] ;  /* 0x0002a20000107ab9 */ /* 0x000fc60000000800 */
[----:B------:R-:W-:Y:S02]  /*f530*/  IADD3 R4, P0, R4, UR12, RZ ;  /* 0x0000000c04047c10 */ /* 0x000fe4000ff1e0ff */
[----:B------:R-:W-:Y:S01]  /*f540*/  IMAD.U32 R9, RZ, RZ, UR14 ;  /* 0x0000000eff097e24 */ /* 0x000fe2000f8e00ff */
[----:B------:R-:W-:Y:S02]  /*f550*/  ULDC.64 UR14, c[0x0][0xb88] ;  /* 0x0002e200000e7ab9 */ /* 0x000fe40000000a00 */
[----:B------:R-:W-:Y:S02]  /*f560*/  IMAD R8, R5, UR14, RZ ;  /* 0x0000000e05087c24 */ /* 0x000fe4000f8e02ff */
[----:B------:R-:W-:Y:S01]  /*f570*/  IADD3.X R5, R6, UR13, R9, P0, !PT ;  /* 0x0000000d06057c10 */ /* 0x000fe200087fe409 */
[----:B------:R-:W-:Y:S01]  /*f580*/  @UP0 ULDC.64 UR12, c[0x0][0xc08] ;  /* 0x00030200000c0ab9 */ /* 0x000fe20000000a00 */
[----:B------:R-:W-:Y:S01]  /*f590*/  IMAD R9, R7, UR15, R8 ;  /* 0x0000000f07097c24 */ /* 0x000fe2000f8e0208 */
[----:B------:R-:W-:Y:S01]  /*f5a0*/  @UP0 UIMAD.WIDE UR12, UR40, 0x4, UR12 ;  /* 0x00000004280c08a5 */ /* 0x000fe2000f8e020c */
[----:B------:R-:W-:-:S02]  /*f5b0*/  IMAD.U32 R6, RZ, RZ, UR16 ;  /* 0x00000010ff067e24 */ /* 0x000fc4000f8e00ff */
[----:B------:R-:W-:Y:S01]  /*f5c0*/  IMAD.WIDE.U32 R4, R7, UR14, R4 ;  /* 0x0000000e07047c25 */ /* 0x000fe2000f8e0004 */
[----:B------:R-:W-:-:S03]  /*f5d0*/  ULDC.64 UR14, c[0x0][0xb50] ;  /* 0x0002d400000e7ab9 */ /* 0x000fc60000000a00 */
[----:B------:R-:W-:Y:S01]  /*f5e0*/  IMAD.IADD R5, R5, 0x1, R9 ;  /* 0x0000000105057824 */ /* 0x000fe200078e0209 */
[C---:B------:R-:W-:Y:S01]  /*f5f0*/  LEA R7, P0, R4.reuse, UR14, 0x2 ;  /* 0x0000000e04077c11 */ /* 0x040fe2000f8010ff */
[----:B------:R-:W-:Y:S02]  /*f600*/  IMAD.U32 R8, RZ, RZ, UR12 ;  /* 0x0000000cff087e24 */ /* 0x000fe4000f8e00ff */
[----:B------:R-:W-:Y:S01]  /*f610*/  IMAD.U32 R9, RZ, RZ, UR13 ;  /* 0x0000000dff097e24 */ /* 0x000fe2000f8e00ff */
[----:B------:R-:W-:Y:S01]  /*f620*/  LEA.HI.X R10, R4, UR15, R5, 0x2, P0 ;  /* 0x0000000f040a7c11 */ /* 0x000fe200080f1405 */
[----:B------:R-:W-:-:S03]  /*f630*/  IMAD R5, R23, 0x40, R19 ;  /* 0x0000004017057824 */ /* 0x000fc600078e0213 */
[----:B------:R3:W5:Y:S01]  /*f640*/  @P3 LDG.E R6, desc[UR50][R8.64] ;  /* 0x0000003208063981 */ /* 0x000762000c1e1900 */
[----:B------:R-:W-:Y:S05]  /*f650*/  @P3 BRA `(.L_x_13757) ;  /* 0x0000000000103947 */ /* 0x000fea0003800000 */
[----:B------:R-:W-:Y:S05]  /*f660*/  @!P2 BRA `(.L_x_13757) ;  /* 0x00000000000ca947 */ /* 0x000fea0003800000 */
[----:B---3--:R-:W2:Y:S04]  /*f670*/  LDG.E R9, desc[UR50][R24.64] ;  /* 0x0000003218097981 */ /* 0x008ea8000c1e1900 */
[----:B-----5:R-:W2:Y:S02]  /*f680*/  LDG.E R6, desc[UR50][R24.64+0x4] ;  /* 0x0000043218067981 */ /* 0x020ea4000c1e1900 */
[----:B--2---:R-:W-:-:S07]  /*f690*/  IMAD.IADD R6, R6, 0x1, -R9 ;  /* 0x0000000106067824 */ /* 0x004fce00078e0a09 */
.L_x_13757:
[----:B---3--:R-:W-:Y:S01]  /*f6a0*/  SHFL.IDX PT, R12, R7, RZ, 0x1c1f ;  /* 0x001c1fff070c7589 */ /* 0x008fe200000e0000 */
[----:B------:R-:W-:Y:S01]  /*f6b0*/  IMAD.WIDE R2, R5, 0x2, R2 ;  /* 0x0000000205027825 */ /* 0x000fe200078e0202 */
[----:B------:R-:W-:Y:S01]  /*f6c0*/  LOP3.LUT P0, RZ, R152, 0x3, RZ, 0xc0, !PT ;  /* 0x0000000398ff7812 */ /* 0x000fe2000780c0ff */
[----:B------:R-:W0:Y:S01]  /*f6d0*/  @P1 LDC R31, c[0x0][0xbf0] ;  /* 0x0002fc00ff1f1b82 */ /* 0x000e220000000800 */
[----:B------:R-:W1:Y:S01]  /*f6e0*/  SHFL.IDX PT, R13, R10, RZ, 0x1c1f ;  /* 0x001c1fff0a0d7589 */ /* 0x000e6200000e0000 */
[----:B------:R-:W-:Y:S01]  /*f6f0*/  VIADD R8, R154, UR41 ;  /* 0x000000299a087c36 */ /* 0x000fe20008000000 */
[----:B------:R-:W-:Y:S01]  /*f700*/  IADD3 R9, P3, R2, 0x1800, RZ ;  /* 0x0000180002097810 */ /* 0x000fe20007f7e0ff */
[----:B-----5:R-:W-:Y:S01]  /*f710*/  IMAD R35, R6, R33, RZ ;  /* 0x0000002106237224 */ /* 0x020fe200078e02ff */
[----:B------:R-:W-:Y:S01]  /*f720*/  SHFL.IDX PT, R14, R7, 0x1, 0x1c1f ;  /* 0x003c1f00070e7f89 */ /* 0x000fe200000e0000 */
[----:B------:R-:W-:Y:S01]  /*f730*/  VIADD R4, R8, 0x8 ;  /* 0x0000000808047836 */ /* 0x000fe20000000000 */
[----:B------:R-:W-:Y:S01]  /*f740*/  IADD3 R25, P4, R2, 0x3000, RZ ;  /* 0x0000300002197810 */ /* 0x000fe20007f9e0ff */
[----:B------:R-:W-:Y:S01]  /*f750*/  ULDC.64 UR14, c[0x0][0xaa0] ;  /* 0x0002a800000e7ab9 */ /* 0x000fe20000000a00 */
[----:B------:R-:W2:Y:S01]  /*f760*/  SHFL.IDX PT, R15, R10, 0x1, 0x1c1f ;  /* 0x003c1f000a0f7f89 */ /* 0x000ea200000e0000 */
[----:B------:R-:W-:-:S02]  /*f770*/  ISETP.GE.OR P2, PT, R8, R35, P0 ;  /* 0x000000230800720c */ /* 0x000fc40000746670 */
[----:B------:R-:W-:Y:S02]  /*f780*/  LOP3.LUT R5, R2, 0x380, RZ, 0xc0, !PT ;  /* 0x0000038002057812 */ /* 0x000fe400078ec0ff */
[----:B------:R-:W-:Y:S02]  /*f790*/  LOP3.LUT R8, R9, 0x380, RZ, 0xc0, !PT ;  /* 0x0000038009087812 */ /* 0x000fe400078ec0ff */
[----:B------:R-:W-:Y:S02]  /*f7a0*/  ISETP.GE.OR P0, PT, R4, R35, P0 ;  /* 0x000000230400720c */ /* 0x000fe40000706670 */
[----:B------:R-:W-:Y:S02]  /*f7b0*/  LOP3.LUT R24, R25, 0x380, RZ, 0xc0, !PT ;  /* 0x0000038019187812 */ /* 0x000fe400078ec0ff */
[----:B------:R-:W-:Y:S02]  /*f7c0*/  SHF.R.U64 R5, R5, 0x3, RZ ;  /* 0x0000000305057819 */ /* 0x000fe400000012ff */
[----:B------:R-:W-:-:S02]  /*f7d0*/  SHF.R.U64 R8, R8, 0x3, RZ ;  /* 0x0000000308087819 */ /* 0x000fc400000012ff */
[----:B------:R-:W-:Y:S01]  /*f7e0*/  SHF.R.U64 R24, R24, 0x3, RZ ;  /* 0x0000000318187819 */ /* 0x000fe200000012ff */
[----:B-1----:R1:W-:Y:S01]  /*f7f0*/  @!P2 ST.E desc[UR50][R12.64], R20 ;  /* 0x000000140c00a985 */ /* 0x0023e2000c101932 */
[----:B------:R-:W-:Y:S01]  /*f800*/  LOP3.LUT R4, R5, R2, RZ, 0x3c, !PT ;  /* 0x0000000205047212 */ /* 0x000fe200078e3cff */
[--C-:B------:R-:W-:Y:S01]  /*f810*/  IMAD.MOV.U32 R5, RZ, RZ, R3.reuse ;  /* 0x000000ffff057224 */ /* 0x100fe200078e0003 */
[----:B------:R-:W-:Y:S01]  /*f820*/  LOP3.LUT R8, R8, R9, RZ, 0x3c, !PT ;  /* 0x0000000908087212 */ /* 0x000fe200078e3cff */
[--C-:B------:R-:W-:Y:S01]  /*f830*/  IMAD.X R9, RZ, RZ, R3.reuse, P3 ;  /* 0x000000ffff097224 */ /* 0x100fe200018e0603 */
[----:B------:R-:W-:Y:S01]  /*f840*/  LOP3.LUT R24, R24, R25, RZ, 0x3c, !PT ;  /* 0x0000001918187212 */ /* 0x000fe200078e3cff */
[----:B------:R-:W-:Y:S01]  /*f850*/  IMAD.X R25, RZ, RZ, R3, P4 ;  /* 0x000000ffff197224 */ /* 0x000fe200020e0603 */
[----:B--2---:R2:W-:Y:S04]  /*f860*/  @!P0 ST.E desc[UR50][R14.64], R0 ;  /* 0x000000000e008985 */ /* 0x0045e8000c101932 */
[----:B------:R-:W3:Y:S04]  /*f870*/  LD.E.128 R4, desc[UR50][R4.64] ;  /* 0x0000003204047980 */ /* 0x000ee8000c101d00 */
[----:B------:R-:W4:Y:S04]  /*f880*/  LD.E.128 R8, desc[UR50][R8.64] ;  /* 0x0000003208087980 */ /* 0x000f28000c101d00 */
[----:B------:R-:W4:Y:S01]  /*f890*/  LD.E.128 R24, desc[UR50][R24.64] ;  /* 0x0000003218187980 */ /* 0x000f22000c101d00 */
[----:B------:R-:W-:Y:S01]  /*f8a0*/  IADD3 R29, P0, R2, 0x4800, RZ ;  /* 0x00004800021d7810 */ /* 0x000fe20007f1e0ff */
[----:B------:R-:W-:-:S04]  /*f8b0*/  UIMAD UR12, UR9, UR14, URZ ;  /* 0x0000000e090c72a4 */ /* 0x000fc8000f8e023f */
[----:B-1----:R-:W-:Y:S01]  /*f8c0*/  IMAD.X R13, RZ, RZ, R3, P0 ;  /* 0x000000ffff0d7224 */ /* 0x002fe200000e0603 */
[----:B------:R-:W-:Y:S01]  /*f8d0*/  LOP3.LUT R2, R29, 0x380, RZ, 0xc0, !PT ;  /* 0x000003801d027812 */ /* 0x000fe200078ec0ff */
[----:B------:R-:W1:Y:S01]  /*f8e0*/  @P1 LDC R3, c[0x0][0xbec] ;  /* 0x0002fb00ff031b82 */ /* 0x000e620000000800 */
[----:B------:R-:W-:Y:S02]  /*f8f0*/  UIMAD.WIDE.U32 UR8, UR4, UR14, URZ ;  /* 0x0000000e040872a5 */ /* 0x000fe4000f8e003f */
[----:B------:R-:W-:Y:S01]  /*f900*/  UIMAD UR12, UR4, UR15, UR12 ;  /* 0x0000000f040c72a4 */ /* 0x000fe2000f8e020c */
[----:B--2---:R-:W-:Y:S01]  /*f910*/  IMAD R0, R18, 0x30, R23 ;  /* 0x0000003012007824 */ /* 0x004fe200078e0217 */
[----:B------:R-:W-:Y:S01]  /*f920*/  SHF.R.U64 R2, R2, 0x3, RZ ;  /* 0x0000000302027819 */ /* 0x000fe200000012ff */
[----:B------:R-:W-:Y:S01]  /*f930*/  ULDC.64 UR14, c[0x0][0xae8] ;  /* 0x0002ba00000e7ab9 */ /* 0x000fe20000000a00 */
[----:B------:R-:W-:Y:S02]  /*f940*/  UIADD3 UR9, UR9, UR12, URZ ;  /* 0x0000000c09097290 */ /* 0x000fe4000fffe03f */
[----:B------:R-:W-:Y:S01]  /*f950*/  UIMAD UR4, UR18, UR14, URZ ;  /* 0x0000000e120472a4 */ /* 0x000fe2000f8e023f */
[----:B------:R-:W-:Y:S01]  /*f960*/  VIADD R28, R0, UR41 ;  /* 0x00000029001c7c36 */ /* 0x000fe20008000000 */
[----:B------:R-:W-:Y:S01]  /*f970*/  UIMAD.WIDE.U32 UR8, UR39, UR14, UR8 ;  /* 0x0000000e270872a5 */ /* 0x000fe2000f8e0008 */
[----:B------:R-:W-:Y:S01]  /*f980*/  LOP3.LUT R12, R2, R29, RZ, 0x3c, !PT ;  /* 0x0000001d020c7212 */ /* 0x000fe200078e3cff */
[----:B------:R-:W-:Y:S01]  /*f990*/  UIMAD UR4, UR39, UR15, UR4 ;  /* 0x0000000f270472a4 */ /* 0x000fe2000f8e0204 */
[----:B------:R-:W-:-:S02]  /*f9a0*/  ULDC.64 UR12, c[0x0][0xaf0] ;  /* 0x0002bc00000c7ab9 */ /* 0x000fc40000000a00 */
[----:B------:R-:W-:Y:S01]  /*f9b0*/  UIMAD UR11, UR11, UR12, URZ ;  /* 0x0000000c0b0b72a4 */ /* 0x000fe2000f8e023f */
[----:B------:R-:W-:Y:S01]  /*f9c0*/  IMAD.MOV.U32 R29, RZ, RZ, R28 ;  /* 0x000000ffff1d7224 */ /* 0x000fe200078e001c */
[----:B------:R-:W-:Y:S01]  /*f9d0*/  UIADD3 UR9, UR9, UR4, URZ ;  /* 0x0000000409097290 */ /* 0x000fe2000fffe03f */
[----:B------:R-:W5:Y:S01]  /*f9e0*/  LD.E.128 R12, desc[UR50][R12.64] ;  /* 0x000000320c0c7980 */ /* 0x000f62000c101d00 */
[----:B------:R-:W-:Y:S01]  /*f9f0*/  UIMAD UR4, UR10, UR13, UR11 ;  /* 0x0000000d0a0472a4 */ /* 0x000fe2000f8e020b */
[----:B------:R-:W-:Y:S01]  /*fa00*/  VIADD R32, R23, UR41 ;  /* 0x0000002917207c36 */ /* 0x000fe20008000000 */
[----:B------:R-:W-:Y:S01]  /*fa10*/  UIMAD.WIDE.U32 UR10, UR10, UR12, UR8 ;  /* 0x0000000c0a0a72a5 */ /* 0x000fe2000f8e0008 */
[----:B-1----:R-:W-:Y:S01]  /*fa20*/  @P1 IMAD.HI.U32 R0, R28, R3, RZ ;  /* 0x000000031c001227 */ /* 0x002fe200078e00ff */
[----:B------:R-:W-:Y:S01]  /*fa30*/  @!PT LDS RZ, [RZ] ;  /* 0x00000000fffff984 */ /* 0x000fe20000000800 */
[----:B------:R-:W-:Y:S01]  /*fa40*/  @!PT LDS RZ, [RZ] ;  /* 0x00000000fffff984 */ /* 0x000fe20000000800 */
[----:B------:R-:W-:Y:S01]  /*fa50*/  @!PT LDS RZ, [RZ] ;  /* 0x00000000fffff984 */ /* 0x000fe20000000800 */
[----:B------:R-:W-:Y:S01]  /*fa60*/  @!PT LDS RZ, [RZ] ;  /* 0x00000000fffff984 */ /* 0x000fe20000000800 */
[----:B------:R1:W-:Y:S06]  /*fa70*/  MEMBAR.ALL.CTA ;  /* 0x0000000000007992 */ /* 0x0003ec0000008000 */
[----:B-1----:R-:W1:Y:S01]  /*fa80*/  FENCE.VIEW.ASYNC.S ;  /* 0x00000000000073c6 */ /* 0x002e620000000000 */
[----:B------:R-:W-:Y:S01]  /*fa90*/  ULDC.64 UR8, c[0x0][0xae0] ;  /* 0x0002b80000087ab9 */ /* 0x000fe20000000a00 */
[----:B------:R-:W-:Y:S01]  /*faa0*/  UIADD3 UR4, UR11, UR4, URZ ;  /* 0x000000040b047290 */ /* 0x000fe2000fffe03f */
[----:B------:R-:W-:Y:S01]  /*fab0*/  VIADD R21, R21, 0x16820 ;  /* 0x0001682015157836 */ /* 0x000fe20000000000 */
[----:B0-----:R-:W-:Y:S01]  /*fac0*/  @P1 SHF.R.U32.HI R29, RZ, R31, R0 ;  /* 0x0000001fff1d1219 */ /* 0x001fe20000011600 */
[----:B------:R-:W-:-:S02]  /*fad0*/  IMAD.U32 R3, RZ, RZ, UR11 ;  /* 0x0000000bff037e24 */ /* 0x000fc4000f8e00ff */
[----:B------:R-:W-:Y:S01]  /*fae0*/  IMAD.U32 R2, RZ, RZ, UR10 ;  /* 0x0000000aff027e24 */ /* 0x000fe2000f8e00ff */
[--C-:B------:R-:W-:Y:S01]  /*faf0*/  SHF.R.S32.HI R0, RZ, 0x1f, R29.reuse ;  /* 0x0000001fff007819 */ /* 0x100fe2000001141d */
[----:B------:R-:W-:Y:S01]  /*fb00*/  IMAD.MOV R20, RZ, RZ, -R29 ;  /* 0x000000ffff147224 */ /* 0x000fe200078e0a1d */
[----:B------:R-:W-:Y:S01]  /*fb10*/  PRMT R21, RZ, 0x654, R21 ;  /* 0x00000654ff157816 */ /* 0x000fe20000000015 */
[----:B------:R-:W-:Y:S01]  /*fb20*/  IMAD.U32 R3, RZ, RZ, UR4 ;  /* 0x00000004ff037e24 */ /* 0x000fe2000f8e00ff */
[----:B------:R-:W-:Y:S01]  /*fb30*/  ULDC UR4, c[0x0][0xac8] ;  /* 0x0002b20000047ab9 */ /* 0x000fe20000000800 */
[----:B------:R-:W-:Y:S02]  /*fb40*/  IMAD R0, R0, UR8, RZ ;  /* 0x0000000800007c24 */ /* 0x000fe4000f8e02ff */
[----:B------:R-:W-:Y:S02]  /*fb50*/  IMAD R31, R33, R20, R28 ;  /* 0x00000014211f7224 */ /* 0x000fe400078e021c */
[----:B------:R-:W-:-:S02]  /*fb60*/  IMAD R33, R29, UR9, R0 ;  /* 0x000000091d217c24 */ /* 0x000fc4000f8e0200 */
[----:B------:R-:W-:Y:S01]  /*fb70*/  IMAD.WIDE.U32 R2, R29, UR8, R2 ;  /* 0x000000081d027c25 */ /* 0x000fe2000f8e0002 */
[----:B------:R-:W-:Y:S01]  /*fb80*/  SHF.R.S32.HI R0, RZ, 0x1f, R31 ;  /* 0x0000001fff007819 */ /* 0x000fe2000001141f */
[----:B------:R-:W-:Y:S02]  /*fb90*/  ULDC.64 UR8, c[0x0][0xad8] ;  /* 0x0002b60000087ab9 */ /* 0x000fe40000000a00 */
[----:B------:R-:W-:Y:S01]  /*fba0*/  IMAD.IADD R3, R3, 0x1, R33 ;  /* 0x0000000103037824 */ /* 0x000fe200078e0221 */
[----:B-1----:R0:W-:Y:S01]  /*fbb0*/  SYNCS.ARRIVE.TRANS64.RED.A1T0 RZ, [R21+URZ], RZ ;  /* 0x000000ff15ff79a7 */ /* 0x0021e2000810043f */
[----:B------:R-:W-:Y:S02]  /*fbc0*/  IMAD R0, R0, UR8, RZ ;  /* 0x0000000800007c24 */ /* 0x000fe4000f8e02ff */
[----:B------:R-:W-:-:S04]  /*fbd0*/  IMAD.WIDE.U32 R2, R31, UR8, R2 ;  /* 0x000000081f027c25 */ /* 0x000fc8000f8e0002 */
[----:B------:R-:W-:Y:S01]  /*fbe0*/  IMAD R29, R31, UR9, R0 ;  /* 0x000000091f1d7c24 */ /* 0x000fe2000f8e0200 */
[----:B------:R-:W-:Y:S01]  /*fbf0*/  ULDC.64 UR8, c[0x0][0xa80] ;  /* 0x0002a00000087ab9 */ /* 0x000fe20000000a00 */
[----:B------:R-:W-:Y:S01]  /*fc00*/  VIADD R0, R32, 0x30 ;  /* 0x0000003020007836 */ /* 0x000fe20000000000 */
[----:B------:R-:W-:Y:S01]  /*fc10*/  LEA R30, P0, R2, UR8, 0x1 ;  /* 0x00000008021e7c11 */ /* 0x000fe2000f8008ff */
[----:B------:R-:W-:-:S04]  /*fc20*/  IMAD.IADD R3, R3, 0x1, R29 ;  /* 0x0000000103037824 */ /* 0x000fc800078e021d */
[----:B------:R-:W1:Y:S01]  /*fc30*/  SHFL.IDX PT, R20, R30, RZ, 0x181f ;  /* 0x00181fff1e147589 */ /* 0x000e6200000e0000 */
[----:B------:R-:W-:Y:S01]  /*fc40*/  LEA.HI.X R31, R2, UR9, R3, 0x1, P0 ;  /* 0x00000009021f7c11 */ /* 0x000fe200080f0c03 */
[C---:B------:R-:W-:Y:S01]  /*fc50*/  VIADD R2, R32.reuse, 0x60 ;  /* 0x0000006020027836 */ /* 0x040fe20000000000 */
[C---:B------:R-:W-:Y:S01]  /*fc60*/  ISETP.GE.AND P0, PT, R19.reuse, UR4, PT ;  /* 0x0000000413007c0c */ /* 0x040fe2000bf06270 */
[----:B------:R-:W2:Y:S03]  /*fc70*/  SHFL.IDX PT, R28, R30, 0x1, 0x181f ;  /* 0x00381f001e1c7f89 */ /* 0x000ea600000e0000 */
        /* <DEDUP_REMOVED lines=11> */
[----:B--2---:R-:W-:-:S03]  /*fd30*/  @!P2 LEA R20, P5, R19, R28, 0x1 ;  /* 0x0000001c1314a211 */ /* 0x004fc600078a08ff */
[----:B------:R-:W2:Y:S01]  /*fd40*/  SHFL.IDX PT, R31, R31, 0x3, 0x181f ;  /* 0x00781f001f1f7f89 */ /* 0x000ea200000e0000 */
[C---:B0-----:R-:W-:Y:S02]  /*fd50*/  @!P3 LEA R28, P6, R19.reuse, R34, 0x1 ;  /* 0x00000022131cb211 */ /* 0x041fe400078c08ff */
[C-C-:B------:R-:W-:Y:S02]  /*fd60*/  @!P1 LEA.HI.X R3, R19.reuse, R3, R156.reuse, 0x1, P4 ;  /* 0x0000000313039211 */ /* 0x140fe400020f0c9c */
[C-C-:B------:R-:W-:Y:S02]  /*fd70*/  @!P2 LEA.HI.X R21, R19.reuse, R29, R156.reuse, 0x1, P5 ;  /* 0x0000001d1315a211 */ /* 0x140fe400028f0c9c */
[----:B------:R-:W-:Y:S01]  /*fd80*/  @!P3 LEA.HI.X R29, R19, R33, R156, 0x1, P6 ;  /* 0x00000021131db211 */ /* 0x000fe200030f0c9c */
[----:B---3--:R0:W-:Y:S04]  /*fd90*/  @!P1 ST.E.128 desc[UR50][R2.64], R4 ;  /* 0x0000000402009985 */ /* 0x0081e8000c101d32 */
[----:B----4-:R0:W-:Y:S04]  /*fda0*/  @!P2 ST.E.128 desc[UR50][R20.64], R8 ;  /* 0x000000081400a985 */ /* 0x0101e8000c101d32 */
[----:B------:R0:W-:Y:S01]  /*fdb0*/  @!P3 ST.E.128 desc[UR50][R28.64], R24 ;  /* 0x000000181c00b985 */ /* 0x0001e2000c101d32 */
[----:B-12---:R-:W-:Y:S05]  /*fdc0*/  @P0 BRA `(.L_x_13758) ;  /* 0x0000000800700947 */ /* 0x006fea0003800000 */
[----:B0-----:R-:W-:-:S04]  /*fdd0*/  LEA R2, P0, R19, R30, 0x1 ;  /* 0x0000001e13027211 */ /* 0x001fc800078008ff */
[----:B------:R-:W-:-:S05]  /*fde0*/  LEA.HI.X R3, R19, R31, R156, 0x1, P0 ;  /* 0x0000001f13037211 */ /* 0x000fca00000f0c9c */
[----:B-----5:R1:W-:Y:S01]  /*fdf0*/  ST.E.128 desc[UR50][R2.64], R12 ;  /* 0x0000000c02007985 */ /* 0x0203e2000c101d32 */
[----:B------:R-:W-:Y:S05]  /*fe00*/  BRA `(.L_x_13758) ;  /* 0x0000000800607947 */ /* 0x000fea0003800000 */
.L_x_13756:
        /* <DEDUP_REMOVED lines=32> */
.L_x_13759:
        /* <DEDUP_REMOVED lines=47> */
.L_x_13761:
[----:B------:R-:W-:Y:S05]  /*10300*/  BSYNC B1 ;  /* 0x0000000000017941 */ /* 0x000fea0003800000 */
.L_x_13760:
[----:B0-----:R-:W0:Y:S01]  /*10310*/  @P0 LDC R3, c[0x0][0xbf0] ;  /* 0x0002fc00ff030b82 */ /* 0x001e220000000800 */
[----:B------:R-:W-:Y:S01]  /*10320*/  ULDC.64 UR16, c[0x0][0xaa0] ;  /* 0x0002a80000107ab9 */ /* 0x000fe20000000a00 */
[----:B------:R-:W-:Y:S01]  /*10330*/  IMAD R2, R18, 0x30, R23 ;  /* 0x0000003012027824 */ /* 0x000fe200078e0217 */
[----:B------:R-:W-:Y:S01]  /*10340*/  UIMAD UR10, UR11, UR16, URZ ;  /* 0x000000100b0a72a4 */ /* 0x000fe2000f8e023f */
[----:B------:R-:W-:Y:S01]  /*10350*/  VIADD R20, R23, UR41 ;  /* 0x0000002917147c36 */ /* 0x000fe20008000000 */
[----:B------:R-:W-:Y:S01]  /*10360*/  UIMAD.WIDE.U32 UR8, UR4, UR16, URZ ;  /* 0x00000010040872a5 */ /* 0x000fe2000f8e003f */
[----:B------:R-:W-:Y:S01]  /*10370*/  VIADD R4, R2, UR41 ;  /* 0x0000002902047c36 */ /* 0x000fe20008000000 */
[----:B------:R-:W-:Y:S01]  /*10380*/  UIMAD UR10, UR4, UR17, UR10 ;  /* 0x00000011040a72a4 */ /* 0x000fe2000f8e020a */
[----:B-----5:R-:W-:Y:S02]  /*10390*/  IMAD R13, R0, R11, RZ ;  /* 0x0000000b000d7224 */ /* 0x020fe400078e02ff */
[----:B------:R-:W-:Y:S01]  /*103a0*/  ULDC.64 UR16, c[0x0][0xae8] ;  /* 0x0002ba0000107ab9 */ /* 0x000fe20000000a00 */
[----:B------:R-:W-:Y:S01]  /*103b0*/  UIADD3 UR9, UR9, UR10, URZ ;  /* 0x0000000a09097290 */ /* 0x000fe2000fffe03f */
[----:B------:R-:W-:Y:S01]  /*103c0*/  @P0 IMAD.HI.U32 R2, R4, R9, RZ ;  /* 0x0000000904020227 */ /* 0x000fe200078e00ff */
[----:B------:R-:W-:-:S02]  /*103d0*/  UIMAD UR4, UR12, UR16, URZ ;  /* 0x000000100c0472a4 */ /* 0x000fc4000f8e023f */
[----:B------:R-:W-:Y:S01]  /*103e0*/  UIMAD.WIDE.U32 UR8, UR39, UR16, UR8 ;  /* 0x00000010270872a5 */ /* 0x000fe2000f8e0008 */
[----:B------:R-:W-:Y:S01]  /*103f0*/  IMAD.MOV.U32 R5, RZ, RZ, R4 ;  /* 0x000000ffff057224 */ /* 0x000fe200078e0004 */
[----:B------:R-:W-:Y:S01]  /*10400*/  UIMAD UR4, UR39, UR17, UR4 ;  /* 0x00000011270472a4 */ /* 0x000fe2000f8e0204 */
[----:B------:R-:W-:Y:S01]  /*10410*/  VIADD R0, R20, 0x30 ;  /* 0x0000003014007836 */ /* 0x000fe20000000000 */
[----:B------:R-:W-:Y:S02]  /*10420*/  ULDC.64 UR10, c[0x0][0xaf0] ;  /* 0x0002bc00000a7ab9 */ /* 0x000fe40000000a00 */
[----:B------:R-:W-:Y:S02]  /*10430*/  UIADD3 UR9, UR9, UR4, URZ ;  /* 0x0000000409097290 */ /* 0x000fe4000fffe03f */
        /* <DEDUP_REMOVED lines=12> */
[----:B------:R-:W-:Y:S01]  /*10500*/  SHF.R.S32.HI R4, RZ, 0x1f, R7 ;  /* 0x0000001fff047819 */ /* 0x000fe20000011407 */
[----:B------:R-:W-:Y:S01]  /*10510*/  IMAD.U32 R3, RZ, RZ, UR4 ;  /* 0x00000004ff037e24 */ /* 0x000fe2000f8e00ff */
[----:B------:R-:W-:Y:S01]  /*10520*/  ULDC.64 UR8, c[0x0][0xad8] ;  /* 0x0002b60000087ab9 */ /* 0x000fe20000000a00 */
[C---:B------:R-:W-:Y:S01]  /*10530*/  IMAD R9, R5.reuse, UR11, R6 ;  /* 0x0000000b05097c24 */ /* 0x040fe2000f8e0206 */
[----:B------:R-:W-:Y:S01]  /*10540*/  ULDC UR4, c[0x0][0xac8] ;  /* 0x0002b20000047ab9 */ /* 0x000fe20000000800 */
[----:B------:R-:W-:-:S04]  /*10550*/  IMAD.WIDE.U32 R2, R5, UR10, R2 ;  /* 0x0000000a05027c25 */ /* 0x000fc8000f8e0002 */
[----:B------:R-:W-:Y:S02]  /*10560*/  IMAD R4, R4, UR8, RZ ;  /* 0x0000000804047c24 */ /* 0x000fe4000f8e02ff */
[----:B------:R-:W-:Y:S02]  /*10570*/  IMAD.IADD R3, R3, 0x1, R9 ;  /* 0x0000000103037824 */ /* 0x000fe400078e0209 */
[C---:B------:R-:W-:Y:S02]  /*10580*/  IMAD R5, R7.reuse, UR9, R4 ;  /* 0x0000000907057c24 */ /* 0x040fe4000f8e0204 */
[----:B------:R-:W-:Y:S01]  /*10590*/  IMAD.WIDE.U32 R2, R7, UR8, R2 ;  /* 0x0000000807027c25 */ /* 0x000fe2000f8e0002 */
[----:B------:R-:W-:-:S03]  /*105a0*/  ULDC.64 UR8, c[0x0][0xa80] ;  /* 0x0002a00000087ab9 */ /* 0x000fc60000000a00 */
[----:B------:R-:W-:Y:S01]  /*105b0*/  IMAD.IADD R3, R3, 0x1, R5 ;  /* 0x0000000103037824 */ /* 0x000fe200078e0205 */
[----:B------:R-:W-:-:S04]  /*105c0*/  LEA R4, P0, R2, UR8, 0x1 ;  /* 0x0000000802047c11 */ /* 0x000fc8000f8008ff */
[----:B------:R-:W-:Y:S01]  /*105d0*/  LEA.HI.X R8, R2, UR9, R3, 0x1, P0 ;  /* 0x0000000902087c11 */ /* 0x000fe200080f0c03 */
[----:B------:R-:W0:Y:S01]  /*105e0*/  SHFL.IDX PT, R6, R4, RZ, 0x181f ;  /* 0x00181fff04067589 */ /* 0x000e2200000e0000 */
[----:B------:R-:W-:Y:S01]  /*105f0*/  ISETP.GE.AND P0, PT, R19, UR4, PT ;  /* 0x0000000413007c0c */ /* 0x000fe2000bf06270 */
[C---:B------:R-:W-:Y:S02]  /*10600*/  VIADD R2, R20.reuse, 0x60 ;  /* 0x0000006014027836 */ /* 0x040fe40000000000 */
[----:B------:R-:W1:Y:S01]  /*10610*/  SHFL.IDX PT, R10, R4, 0x1, 0x181f ;  /* 0x00381f00040a7f89 */ /* 0x000e6200000e0000 */
[CC--:B------:R-:W-:Y:S01]  /*10620*/  ISETP.GE.OR P3, PT, R20.reuse, R13.reuse, P0 ;  /* 0x0000000d1400720c */ /* 0x0c0fe20000766670 */
[----:B------:R-:W-:Y:S01]  /*10630*/  VIADD R3, R20, 0x90 ;  /* 0x0000009014037836 */ /* 0x000fe20000000000 */
[-C--:B------:R-:W-:Y:S01]  /*10640*/  ISETP.GE.OR P2, PT, R0, R13.reuse, P0 ;  /* 0x0000000d0000720c */ /* 0x080fe20000746670 */
[----:B------:R-:W2:Y:S01]  /*10650*/  SHFL.IDX PT, R12, R4, 0x2, 0x181f ;  /* 0x00581f00040c7f89 */ /* 0x000ea200000e0000 */
[----:B------:R-:W-:-:S02]  /*10660*/  ISETP.GE.OR P1, PT, R2, R13, P0 ;  /* 0x0000000d0200720c */ /* 0x000fc40000726670 */
[----:B------:R-:W-:Y:S01]  /*10670*/  ISETP.GE.OR P0, PT, R3, R13, P0 ;  /* 0x0000000d0300720c */ /* 0x000fe20000706670 */
[----:B------:R-:W3:Y:S04]  /*10680*/  SHFL.IDX PT, R5, R8, RZ, 0x181f ;  /* 0x00181fff08057589 */ /* 0x000ee800000e0000 */
        /* <DEDUP_REMOVED lines=16> */
.L_x_13758:
[----:B------:R-:W-:Y:S05]  /*10790*/  BSYNC B0 ;  /* 0x0000000000007941 */ /* 0x000fea0003800000 */
.L_x_13755:
[----:B------:R-:W-:Y:S02]  /*107a0*/  ULDC UR4, c[0x0][0xc3c] ;  /* 0x00030f0000047ab9 */ /* 0x000fe40000000800 */
[----:B------:R-:W-:-:S06]  /*107b0*/  UISETP.GE.AND UP0, UPT, UR6, UR4, UPT ;  /* 0x000000040600728c */ /* 0x000fcc000bf06270 */
[----:B------:R-:W-:-:S13]  /*107c0*/  PLOP3.LUT P0, PT, PT, PT, UP0, 0x80, 0x0 ;  /* 0x000000000000781c */ /* 0x000fda0003f0f008 */
[----:B------:R-:W-:Y:S05]  /*107d0*/  @!P0 BRA `(.L_x_13762) ;  /* 0xffffff0400848947 */ /* 0x000fea000383ffff */
[----:B------:R-:W-:Y:S05]  /*107e0*/  EXIT ;  /* 0x000000000000794d */ /* 0x000fea0003800000 */
.L_x_13673:
        /* <DEDUP_REMOVED lines=18> */
.L_x_13763:
        /* <DEDUP_REMOVED lines=42> */
.L_x_13769:
        /* <DEDUP_REMOVED lines=12> */
.L_x_13768:
[----:B------:R-:W-:Y:S05]  /*10c70*/  BSYNC B0 ;  /* 0x0000000000007941 */ /* 0x000fea0003800000 */
.L_x_13767:
        /* <DEDUP_REMOVED lines=21> */
.L_x_13765:
        /* <DEDUP_REMOVED lines=21> */
.L_x_13770:
        /* <DEDUP_REMOVED lines=58> */
.L_x_13766:
[----:B------:R-:W-:Y:S02]  /*112c0*/  IMAD.MOV.U32 R17, RZ, RZ, RZ ;  /* 0x000000ffff117224 */ /* 0x000fe400078e00ff */
[----:B------:R-:W-:Y:S02]  /*112d0*/  IMAD.U32 R16, RZ, RZ, UR6 ;  /* 0x00000006ff107e24 */ /* 0x000fe4000f8e00ff */
[----:B------:R-:W-:-:S07]  /*112e0*/  IMAD.MOV.U32 R18, RZ, RZ, RZ ;  /* 0x000000ffff127224 */ /* 0x000fce00078e00ff */
.L_x_13771:
[----:B------:R-:W-:-:S13]  /*112f0*/  ISETP.NE.AND P0, PT, R5, RZ, PT ;  /* 0x000000ff0500720c */ /* 0x000fda0003f05270 */
[----:B------:R-:W0:Y:S01]  /*11300*/  @!P0 S2R R3, SR_CgaCtaId ;  /* 0x0000000000038919 */ /* 0x000e220000008800 */
[----:B------:R-:W-:-:S04]  /*11310*/  @!P0 MOV R0, 0x400 ;  /* 0x0000040000008802 */ /* 0x000fc80000000f00 */
[----:B0-----:R-:W-:-:S05]  /*11320*/  @!P0 LEA R0, R3, R0, 0x18 ;  /* 0x0000000003008211 */ /* 0x001fca00078ec0ff */
[----:B------:R0:W-:Y:S01]  /*11330*/  @!P0 STS.128 [R0+0x168d0], R16 ;  /* 0x0168d01000008388 */ /* 0x0001e20000000c00 */
[----:B------:R-:W-:Y:S06]  /*11340*/  BAR.ARV 0x5, 0x200 ;  /* 0x0148000000007b1d */ /* 0x000fec0000002000 */
.L_x_13764:
        /* <DEDUP_REMOVED lines=20> */
[----:B------:R-:W-:Y:S02]  /*11490*/  LOP3.LUT R2, R0, 0x1f8, RZ, 0xc0, !PT ;  /* 0x000001f800027812 */ /* 0x000fe400078ec0ff */
[----:B------:R-:W-:Y:S02]  /*114a0*/  SHF.R.U32.HI R4, RZ, 0x3, R4 ;  /* 0x00000003ff047819 */ /* 0x000fe40000011604 */
[----:B------:R-:W-:-:S04]  /*114b0*/  LOP3.LUT R2, R2, 0x38, R5, 0x78, !PT ;  /* 0x0000003802027812 */ /* 0x000fc800078e7805 */
[----:B------:R-:W-:Y:S01]  /*114c0*/  LOP3.LUT R3, R2, 0x200, R3, 0xf8, !PT ;  /* 0x0000020002037812 */ /* 0x000fe200078ef803 */
[----:B------:R-:W-:-:S04]  /*114d0*/  IMAD.SHL.U32 R2, R5, 0x10, RZ ;  /* 0x0000001005027824 */ /* 0x000fc800078e00ff */
[----:B------:R-:W-:Y:S01]  /*114e0*/  IMAD R0, R3, 0x2, R22 ;  /* 0x0000000203007824 */ /* 0x000fe200078e0216 */
[----:B------:R-:W-:-:S04]  /*114f0*/  LOP3.LUT R2, R4, 0x70, R2, 0xf8, !PT ;  /* 0x0000007004027812 */ /* 0x000fc800078ef802 */
[----:B------:R3:W-:Y:S03]  /*11500*/  STL [R1+0x4], R0 ;  /* 0x0000040001007387 */ /* 0x0007e60000100800 */
.L_x_13870:
[----:B------:R-:W-:Y:S05]  /*11510*/  YIELD ;  /* 0x0000000000007946 */ /* 0x000fea0003800000 */
[----:B------:R-:W-:Y:S01]  /*11520*/  ULDC.64 UR4, c[0x0][0xa28] ;  /* 0x00028a0000047ab9 */ /* 0x000fe20000000a00 */
[----:B---3--:R-:W-:Y:S01]  /*11530*/  IMAD.MOV.U32 R0, RZ, RZ, RZ ;  /* 0x000000ffff007224 */ /* 0x008fe200078e00ff */
[----:B------:R-:W-:Y:S01]  /*11540*/  ISETP.NE.U32.AND P0, PT, RZ, UR4, PT ;  /* 0x00000004ff007c0c */ /* 0x000fe2000bf05070 */
[----:B0-----:R-:W0:Y:S01]  /*11550*/  LDC.64 R4, c[0x0][0xa00] ;  /* 0x00028000ff047b82 */ /* 0x001e220000000a00 */
[----:B-1----:R-:W-:Y:S01]  /*11560*/  IMAD.MOV.U32 R8, RZ, RZ, RZ ;  /* 0x000000ffff087224 */ /* 0x002fe200078e00ff */
        /* <DEDUP_REMOVED lines=20> */
[----:B------:R0:W5:Y:S01]  /*116b0*/  @P1 LDG.E R27, desc[UR50][R2.64] ;  /* 0x00000032021b1981 */ /* 0x000162000c1e1900 */
[----:B-1----:R-:W-:-:S03]  /*116c0*/  @P2 IMAD.WIDE R6, R19, 0x4, R6 ;  /* 0x0000000413062825 */ /* 0x002fc600078e0206 */
        /* <DEDUP_REMOVED lines=8> */
[----:B------:R-:W-:-:S04]  /*11750*/  USEL UR4, UR4, 0x1, UP0 ;  /* 0x0000000104047887 */ /* 0x000fc80008000000 */
[----:B------:R-:W-:-:S06]  /*11760*/  UIMAD UR4, UR4, UR5, URZ ;  /* 0x00000005040472a4 */ /* 0x000fcc000f8e023f */
[----:B------:R-:W-:Y:S01]  /*11770*/  IMAD.U32 R9, RZ, RZ, UR4 ;  /* 0x00000004ff097e24 */ /* 0x000fe2000f8e00ff */
[----:B--2---:R0:W-:Y:S01]  /*11780*/  STL [R1+0x10], R8 ;  /* 0x0000100801007387 */ /* 0x0041e20000100800 */
[----:B------:R-:W-:Y:S05]  /*11790*/  @P2 BRA `(.L_x_13773) ;  /* 0x0000000000142947 */ /* 0x000fea0003800000 */
[----:B------:R-:W-:Y:S05]  /*117a0*/  @!P0 BRA `(.L_x_13773) ;  /* 0x0000000000108947 */ /* 0x000fea0003800000 */
[----:B------:R-:W0:Y:S04]  /*117b0*/  LDG.E R7, desc[UR50][R4.64] ;  /* 0x0000003204077981 */ /* 0x000e28000c1e1900 */
[----:B------:R-:W0:Y:S02]  /*117c0*/  LDG.E R6, desc[UR50][R4.64+0x4] ;  /* 0x0000043204067981 */ /* 0x000e24000c1e1900 */
[----:B0-----:R-:W-:-:S05]  /*117d0*/  IMAD.IADD R8, R6, 0x1, -R7 ;  /* 0x0000000106087824 */ /* 0x001fca00078e0a07 */
[----:B------:R1:W-:Y:S02]  /*117e0*/  STL [R1+0x10], R8 ;  /* 0x0000100801007387 */ /* 0x0003e40000100800 */
.L_x_13773:
[----:B------:R-:W-:Y:S01]  /*117f0*/  ULDC.64 UR4, c[0x0][0xa20] ;  /* 0x0002880000047ab9 */ /* 0x000fe20000000a00 */
[----:B-----5:R-:W-:Y:S01]  /*11800*/  IMAD.IADD R27, R27, 0x1, R0 ;  /* 0x000000011b1b7824 */ /* 0x020fe200078e0200 */
[----:B------:R-:W-:-:S04]  /*11810*/  ISETP.NE.U32.AND P0, PT, RZ, UR4, PT ;  /* 0x00000004ff007c0c */ /* 0x000fc8000bf05070 */
[----:B------:R-:W-:-:S13]  /*11820*/  ISETP.NE.AND.EX P0, PT, RZ, UR5, PT, P0 ;  /* 0x00000005ff007c0c */ /* 0x000fda000bf05300 */
[----:B------:R-:W-:Y:S05]  /*11830*/  @!P0 BRA `(.L_x_13774) ;  /* 0x0000000000108947 */ /* 0x000fea0003800000 */
[----:B0-----:R-:W0:Y:S02]  /*11840*/  LDC.64 R2, c[0x0][0xa20] ;  /* 0x00028800ff027b82 */ /* 0x001e240000000a00 */
[----:B0-----:R-:W-:-:S05]  /*11850*/  IMAD.WIDE R2, R19, 0x4, R2 ;  /* 0x0000000413027825 */ /* 0x001fca00078e0202 */
[----:B------:R2:W5:Y:S01]  /*11860*/  LDG.E R9, desc[UR50][R2.64] ;  /* 0x0000003202097981 */ /* 0x000562000c1e1900 */
[----:B------:R-:W-:Y:S05]  /*11870*/  BRA `(.L_x_13775) ;  /* 0x0000000000107947 */ /* 0x000fea0003800000 */
.L_x_13774:
[----:B------:R-:W-:Y:S05]  /*11880*/  @!P1 BRA `(.L_x_13775) ;  /* 0x00000000000c9947 */ /* 0x000fea0003800000 */
[----:B------:R-:W2:Y:S04]  /*11890*/  LDG.E R4, desc[UR50][R2.64] ;  /* 0x0000003202047981 */ /* 0x000ea8000c1e1900 */
[----:B------:R-:W2:Y:S02]  /*118a0*/  LDG.E R9, desc[UR50][R2.64+0x4] ;  /* 0x0000043202097981 */ /* 0x000ea4000c1e1900 */
[----:B--2---:R-:W-:-:S07]  /*118b0*/  IMAD.IADD R9, R9, 0x1, -R4 ;  /* 0x0000000109097824 */ /* 0x004fce00078e0a04 */
.L_x_13775:
[----:B0-2---:R-:W0:Y:S01]  /*118c0*/  LDC R2, c[0x0][0x448] ;  /* 0x00011200ff027b82 */ /* 0x005e220000000800 */
[----:B------:R-:W-:Y:S02]  /*118d0*/  IMAD R6, R17, 0xc0, RZ ;  /* 0x000000c011067824 */ /* 0x000fe400078e02ff */
[----:B-----5:R-:W-:Y:S02]  /*118e0*/  IMAD.IADD R9, R9, 0x1, -R0 ;  /* 0x0000000109097824 */ /* 0x020fe400078e0a00 */
[----:B------:R-:W-:Y:S01]  /*118f0*/  VIADD R0, R6, 0xbf ;  /* 0x000000bf06007836 */ /* 0x000fe20000000000 */
[----:B------:R2:W-:Y:S01]  /*11900*/  STL [R1+0xc], R6 ;  /* 0x00000c0601007387 */ /* 0x0005e20000100800 */
[----:B0-----:R-:W-:Y:S02]  /*11910*/  ISETP.NE.AND P1, PT, R2, 0x1, PT ;  /* 0x000000010200780c */ /* 0x001fe40003f25270 */
[----:B------:R-:W0:Y:S11]  /*11920*/  LDC.64 R2, c[0x0][0x9e0] ;  /* 0x00027800ff027b82 */ /* 0x000e360000000a00 */
[----:B------:R-:W3:Y:S08]  /*11930*/  @P1 LDC R5, c[0x0][0x44c] ;  /* 0x00011300ff051b82 */ /* 0x000ef00000000800 */
[----:B------:R-:W4:Y:S01]  /*11940*/  @P1 LDC R4, c[0x0][0x450] ;  /* 0x00011400ff041b82 */ /* 0x000f220000000800 */
[----:B0-----:R-:W-:Y:S01]  /*11950*/  ISETP.GE.AND P2, PT, R3, 0x1, PT ;  /* 0x000000010300780c */ /* 0x001fe20003f46270 */
[----:B---3--:R-:W-:-:S05]  /*11960*/  @P1 IMAD.HI.U32 R5, R0, R5, RZ ;  /* 0x0000000500051227 */ /* 0x008fca00078e00ff */
[----:B----4-:R-:W-:Y:S02]  /*11970*/  @P1 SHF.R.U32.HI R0, RZ, R4, R5 ;  /* 0x00000004ff001219 */ /* 0x010fe40000011605 */
[----:B------:R-:W-:-:S05]  /*11980*/  IADD3 R5, R9, 0x1, -R8 ;  /* 0x0000000109057810 */ /* 0x000fca0007ffe808 */
[----:B------:R-:W-:-:S04]  /*11990*/  IMAD.IADD R7, R5, 0x1, R0 ;  /* 0x0000000105077824 */ /* 0x000fc800078e0200 */
[----:B------:R-:W-:Y:S01]  /*119a0*/  IMAD.IADD R2, R7, 0x1, R2 ;  /* 0x0000000107027824 */ /* 0x000fe200078e0202 */
[----:B--2---:R-:W-:Y:S06]  /*119b0*/  @!P2 BRA `(.L_x_13776) ;  /* 0x000000000048a947 */ /* 0x004fec0003800000 */
        /* <DEDUP_REMOVED lines=11> */
.L_x_13778:
[----:B------:R-:W-:-:S13]  /*11a70*/  ISETP.NE.AND P0, PT, R3, 0x1, PT ;  /* 0x000000010300780c */ /* 0x000fda0003f05270 */
[----:B------:R-:W0:Y:S02]  /*11a80*/  @P0 LDC.64 R4, c[0x0][0x9e8] ;  /* 0x00027a00ff040b82 */ /* 0x000e240000000a00 */
[----:B0-----:R-:W-:-:S05]  /*11a90*/  @P0 IMAD.HI.U32 R4, R0, R4, RZ ;  /* 0x0000000400040227 */ /* 0x001fca00078e00ff */
[----:B------:R-:W-:-:S07]  /*11aa0*/  @P0 SHF.R.U32.HI R0, RZ, R5, R4 ;  /* 0x00000005ff000219 */ /* 0x000fce0000011604 */
.L_x_13779:
[----:B------:R-:W-:Y:S05]  /*11ab0*/  BSYNC B0 ;  /* 0x0000000000007941 */ /* 0x000fea0003800000 */
.L_x_13777:
[----:B------:R-:W-:-:S05]  /*11ac0*/  IMAD R5, R0, R3, R3 ;  /* 0x0000000300057224 */ /* 0x000fca00078e0203 */
[----:B------:R-:W-:-:S07]  /*11ad0*/  VIMNMX R2, R2, R5, PT ;  /* 0x0000000502027248 */ /* 0x000fce0003fe0100 */
.L_x_13776:
[----:B------:R-:W0:Y:S01]  /*11ae0*/  @P1 LDC R4, c[0x0][0x44c] ;  /* 0x00011300ff041b82 */ /* 0x000e220000000800 */
[----:B------:R-:W-:Y:S01]  /*11af0*/  VIADD R2, R2, 0x7f ;  /* 0x0000007f02027836 */ /* 0x000fe20000000000 */
[----:B------:R-:W-:Y:S01]  /*11b00*/  ULDC UR4, c[0x0][0x9dc] ;  /* 0x0002770000047ab9 */ /* 0x000fe20000000800 */
[----:B------:R-:W-:-:S05]  /*11b10*/  IMAD.MOV.U32 R0, RZ, RZ, R6 ;  /* 0x000000ffff007224 */ /* 0x000fca00078e0006 */
[----:B------:R-:W2:Y:S01]  /*11b20*/  @P1 LDC R5, c[0x0][0x450] ;  /* 0x00011400ff051b82 */ /* 0x000ea20000000800 */
[----:B0-----:R-:W-:-:S05]  /*11b30*/  @P1 IMAD.HI.U32 R4, R6, R4, RZ ;  /* 0x0000000406041227 */ /* 0x001fca00078e00ff */
[----:B--2---:R-:W-:Y:S02]  /*11b40*/  @P1 SHF.R.U32.HI R0, RZ, R5, R4 ;  /* 0x00000005ff001219 */ /* 0x004fe40000011604 */
[----:B------:R-:W-:-:S04]  /*11b50*/  SHF.R.S32.HI R5, RZ, 0x1f, R2 ;  /* 0x0000001fff057819 */ /* 0x000fc80000011402 */
[----:B------:R-:W-:Y:S01]  /*11b60*/  LEA.HI R4, R5, R2, RZ, 0x7 ;  /* 0x0000000205047211 */ /* 0x000fe200078f38ff */
[----:B------:R-:W-:Y:S01]  /*11b70*/  VIADD R2, R9, 0x7f ;  /* 0x0000007f09027836 */ /* 0x000fe20000000000 */
[----:B------:R-:W-:Y:S02]  /*11b80*/  IADD3 R9, R0, R9, -R8 ;  /* 0x0000000900097210 */ /* 0x000fe40007ffe808 */
[----:B------:R-:W-:Y:S02]  /*11b90*/  SHF.R.S32.HI R4, RZ, 0x7, R4 ;  /* 0x00000007ff047819 */ /* 0x000fe40000011404 */
[----:B------:R-:W-:Y:S01]  /*11ba0*/  SHF.R.S32.HI R5, RZ, 0x1f, R2 ;  /* 0x0000001fff057819 */ /* 0x000fe20000011402 */
[----:B------:R-:W-:-:S03]  /*11bb0*/  VIADD R0, R9, -UR4 ;  /* 0x8000000409007c36 */ /* 0x000fc60008000000 */
[----:B------:R-:W-:-:S04]  /*11bc0*/  LEA.HI R5, R5, R2, RZ, 0x7 ;  /* 0x0000000205057211 */ /* 0x000fc800078f38ff */
        /* <DEDUP_REMOVED lines=14> */
.L_x_13782:
[----:B------:R-:W-:-:S13]  /*11cb0*/  ISETP.NE.AND P0, PT, R3, 0x1, PT ;  /* 0x000000010300780c */ /* 0x000fda0003f05270 */
[----:B------:R-:W2:Y:S02]  /*11cc0*/  @P0 LDC.64 R4, c[0x0][0x9e8] ;  /* 0x00027a00ff040b82 */ /* 0x000ea40000000a00 */
[----:B--2---:R-:W-:-:S05]  /*11cd0*/  @P0 IMAD.HI.U32 R4, R9, R4, RZ ;  /* 0x0000000409040227 */ /* 0x004fca00078e00ff */
[----:B------:R-:W-:-:S07]  /*11ce0*/  @P0 SHF.R.U32.HI R9, RZ, R5, R4 ;  /* 0x00000005ff090219 */ /* 0x000fce0000011604 */
.L_x_13783:
[----:B------:R-:W-:Y:S05]  /*11cf0*/  BSYNC B0 ;  /* 0x0000000000007941 */ /* 0x000fea0003800000 */
.L_x_13781:
[----:B------:R-:W-:-:S05]  /*11d00*/  IMAD R3, R9, R3, RZ ;  /* 0x0000000309037224 */ /* 0x000fca00078e02ff */
[----:B------:R-:W-:-:S07]  /*11d10*/  VIMNMX R0, R0, R3, !PT ;  /* 0x0000000300007248 */ /* 0x000fce0007fe0100 */
.L_x_13780:
        /* <DEDUP_REMOVED lines=14> */
[----:B------:R-:W2:Y:S08]  /*11e00*/  FLO.U32 R0, UR4 ;  /* 0x0000000400007d00 */ /* 0x000eb000080e0000 */
[----:B------:R-:W3:Y:S01]  /*11e10*/  POPC R5, UR4 ;  /* 0x0000000400057d09 */ /* 0x000ee20008000000 */
[----:B--2---:R-:W-:-:S13]  /*11e20*/  ISETP.EQ.U32.AND P0, PT, R0, R7, PT ;  /* 0x000000070000720c */ /* 0x004fda0003f02070 */
[----:B---3--:R-:W2:Y:S01]  /*11e30*/  @P0 ATOMG.E.ADD.STRONG.GPU PT, R3, desc[UR50][R2.64], R5 ;  /* 0x00000005020309a8 */ /* 0x008ea200081ee1f2 */
[----:B------:R-:W3:Y:S02]  /*11e40*/  S2R R4, SR_LTMASK ;  /* 0x0000000000047919 */ /* 0x000ee40000003900 */
[----:B---3--:R-:W-:-:S04]  /*11e50*/  LOP3.LUT R4, R4, UR4, RZ, 0xc0, !PT ;  /* 0x0000000404047c12 */ /* 0x008fc8000f8ec0ff */
[----:B------:R-:W3:Y:S01]  /*11e60*/  POPC R7, R4 ;  /* 0x0000000400077309 */ /* 0x000ee20000000000 */
[----:B--2---:R-:W3:Y:S02]  /*11e70*/  SHFL.IDX PT, R0, R3, R0, 0x1f ;  /* 0x00001f0003007589 */ /* 0x004ee400000e0000 */
[----:B---3--:R-:W-:Y:S01]  /*11e80*/  IADD3 R16, R0, UR37, R7 ;  /* 0x0000002500107c10 */ /* 0x008fe2000fffe007 */
[----:B------:R-:W-:Y:S06]  /*11e90*/  BRA `(.L_x_13786) ;  /* 0x0000003000d87947 */ /* 0x000fec0003800000 */
.L_x_13785:
        /* <DEDUP_REMOVED lines=20> */
.L_x_13788:
[----:B------:R-:W-:Y:S05]  /*11fe0*/  BSYNC B6 ;  /* 0x0000000000067941 */ /* 0x000fea0003800000 */
.L_x_13787:
        /* <DEDUP_REMOVED lines=15> */
[----:B-1----:R-:W-:Y:S02]  /*120e0*/  IMAD.MOV.U32 R8, RZ, RZ, 0x70 ;  /* 0x00000070ff087424 */ /* 0x002fe400078e00ff */
[----:B------:R-:W-:Y:S02]  /*120f0*/  IMAD.MOV.U32 R12, RZ, RZ, 0x1 ;  /* 0x00000001ff0c7424 */ /* 0x000fe400078e00ff */
[----:B--2---:R-:W-:-:S07]  /*12100*/  IMAD.MOV.U32 R13, RZ, RZ, RZ ;  /* 0x000000ffff0d7224 */ /* 0x004fce00078e00ff */
[----:B------:R-:W-:-:S07]  /*12110*/  LEPC R20, `(.L_x_13791) ;  /* 0x000000001014794e */ /* 0x000fce0000000000 */
[----:B0--3--:R-:W-:Y:S05]  /*12120*/  CALL.ABS.NOINC R2 ;  /* 0x0000000002007343 */ /* 0x009fea0003c00000 */
.L_x_13791:
        /* <DEDUP_REMOVED lines=15> */
.L_x_13790:
[----:B------:R-:W-:Y:S05]  /*12220*/  BSYNC B6 ;  /* 0x0000000000067941 */ /* 0x000fea0003800000 */
.L_x_13789:
        /* <DEDUP_REMOVED lines=20> */
.L_x_13886:
        /* <DEDUP_REMOVED lines=10> */
.L_x_13889:
[----:B------:R-:W-:Y:S05]  /*12410*/  @!P6 BRA `(.L_x_13793) ;  /* 0x0000000000e4e947 */ /* 0x000fea0003800000 */
[----:B------:R-:W-:-:S04]  /*12420*/  ISETP.NE.U32.AND P0, PT, R2, RZ, PT ;  /* 0x000000ff0200720c */ /* 0x000fc80003f05070 */
[----:B------:R-:W-:-:S13]  /*12430*/  ISETP.NE.AND.EX P0, PT, R3, RZ, PT, P0 ;  /* 0x000000ff0300720c */ /* 0x000fda0003f05300 */
[----:B------:R-:W-:Y:S05]  /*12440*/  @!P0 BRA `(.L_x_13795) ;  /* 0x0000000000448947 */ /* 0x000fea0003800000 */
[----:B0-----:R-:W0:Y:S01]  /*12450*/  LDC R0, c[0x0][0x43c] ;  /* 0x00010f00ff007b82 */ /* 0x001e220000000800 */
        /* <DEDUP_REMOVED lines=9> */
[----:B------:R-:W-:Y:S02]  /*124f0*/  IMAD R0, R28, UR4, RZ ;  /* 0x000000041c007c24 */ /* 0x000fe4000f8e02ff */
[----:B------:R-:W-:-:S04]  /*12500*/  IMAD.WIDE.U32 R4, R25, UR4, R4 ;  /* 0x0000000419047c25 */ /* 0x000fc8000f8e0004 */
[----:B------:R-:W-:Y:S01]  /*12510*/  IMAD R0, R25, UR5, R0 ;  /* 0x0000000519007c24 */ /* 0x000fe2000f8e0200 */
[----:B------:R-:W-:-:S03]  /*12520*/  LEA R2, P0, R4, R2, 0x2 ;  /* 0x0000000204027211 */ /* 0x000fc600078010ff */
[----:B------:R-:W-:-:S05]  /*12530*/  IMAD.IADD R0, R5, 0x1, R0 ;  /* 0x0000000105007824 */ /* 0x000fca00078e0200 */
[----:B------:R-:W-:-:S05]  /*12540*/  LEA.HI.X R3, R4, R3, R0, 0x2, P0 ;  /* 0x0000000304037211 */ /* 0x000fca00000f1400 */
[----:B------:R2:W5:Y:S02]  /*12550*/  LDG.E R17, desc[UR50][R2.64] ;  /* 0x0000003202117981 */ /* 0x000564000c1e1900 */
.L_x_13795:
[----:B0-----:R-:W0:Y:S01]  /*12560*/  S2R R0, SR_TID.X ;  /* 0x0000000000007919 */ /* 0x001e220000002100 */
[----:B--2---:R-:W-:Y:S01]  /*12570*/  IMAD R3, R23, 0x8, R22 ;  /* 0x0000000817037824 */ /* 0x004fe200078e0216 */
[----:B0-----:R-:W-:Y:S02]  /*12580*/  LOP3.LUT R2, R0, 0x7f, RZ, 0xc0, !PT ;  /* 0x0000007f00027812 */ /* 0x001fe400078ec0ff */
[----:B------:R-:W-:Y:S02]  /*12590*/  SHF.L.U32 R0, R26, 0x1f, RZ ;  /* 0x0000001f1a007819 */ /* 0x000fe400000006ff */
[----:B------:R-:W-:Y:S02]  /*125a0*/  ISETP.NE.AND P1, PT, R2, RZ, PT ;  /* 0x000000ff0200720c */ /* 0x000fe40003f25270 */
[----:B------:R-:W0:Y:S02]  /*125b0*/  SYNCS.PHASECHK.TRANS64.TRYWAIT P0, [R3+URZ+0x16840], R0 ;  /* 0x01684000030075a7 */ /* 0x000e24000800017f */
[----:B0-----:R-:W-:Y:S09]  /*125c0*/  @!P0 BRA `(.L_x_13796) ;  /* 0x00000040002c8947 */ /* 0x001ff20003800000 */
.L_x_13890:
        /* <DEDUP_REMOVED lines=8> */
.L_x_13797:
[----:B------:R-:W2:Y:S01]  /*12650*/  LDL.LU R2, [R1] ;  /* 0x0000000001027983 */ /* 0x000ea20000300800 */
[----:B0-----:R-:W-:Y:S01]  /*12660*/  IMAD R0, R23, 0x4000, R22 ;  /* 0x0000400017007824 */ /* 0x001fe200078e0216 */
        /* <DEDUP_REMOVED lines=8> */
[----:B------:R-:W-:-:S02]  /*126f0*/  PLOP3.LUT P0, PT, PT, PT, PT, 0x80, 0x0 ;  /* 0x000000000000781c */ /* 0x000fc40003f0f070 */
[----:B------:R-:W-:Y:S02]  /*12700*/  R2UR UR12, R18 ;  /* 0x00000000120c72ca */ /* 0x000fe400000e0000 */
[----:B-----5:R-:W-:Y:S01]  /*12710*/  R2UR UR13, R17 ;  /* 0x00000000110d72ca */ /* 0x020fe200000e0000 */
[----:B------:R-:W-:-:S04]  /*12720*/  UIADD3 UR9, UR9, 0x16830, URZ ;  /* 0x0001683009097890 */ /* 0x000fc8000fffe03f */
[----:B------:R-:W-:Y:S02]  /*12730*/  ULEA UR11, UR11, UR4, 0x7 ;  /* 0x000000040b0b7291 */ /* 0x000fe4000f8e383f */
[----:B------:R-:W-:Y:S01]  /*12740*/  UIADD3 UR8, UR8, 0xe400, URZ ;  /* 0x0000e40008087890 */ /* 0x000fe2000fffe03f */
[----:B------:R-:W-:-:S08]  /*12750*/  UMOV UR4, 0x0 ;  /* 0x0000000000047882 */ /* 0x000fd00000000000 */
[----:B------:R3:W-:Y:S01]  /*12760*/  UTMALDG.4D [UR8], [UR6], desc[UR4] ;  /* 0x00000408060075b4 */ /* 0x0007e20008019000 */
[----:B--2---:R-:W-:-:S04]  /*12770*/  LOP3.LUT R2, R2, 0xfffffffe, RZ, 0xc0, !PT ;  /* 0xfffffffe02027812 */ /* 0x004fc800078ec0ff */
[----:B------:R-:W-:-:S05]  /*12780*/  @P0 LOP3.LUT R2, R2, 0x1, RZ, 0xfc, !PT ;  /* 0x0000000102020812 */ /* 0x000fca00078efcff */
[----:B------:R3:W-:Y:S01]  /*12790*/  STL [R1], R2 ;  /* 0x0000000201007387 */ /* 0x0007e20000100800 */
[----:B------:R-:W-:Y:S01]  /*127a0*/  NOP ;  /* 0x0000000000007918 */ /* 0x000fe20000000000 */
.L_x_13793:
[----:B------:R-:W0:Y:S01]  /*127b0*/  LDL.LU R3, [R1+0x18] ;  /* 0x0000180001037983 */ /* 0x000e220000300800 */
[----:B------:R-:W-:Y:S05]  /*127c0*/  WARPSYNC.ALL ;  /* 0x0000000000007948 */ /* 0x000fea0003800000 */
[----:B---3--:R-:W-:Y:S01]  /*127d0*/  ULDC.64 UR4, c[0x0][0x298] ;  /* 0x0000a60000047ab9 */ /* 0x008fe20000000a00 */
[----:B------:R-:W-:Y:S01]  /*127e0*/  VIADD R2, R22, 0x8400 ;  /* 0x0000840016027836 */ /* 0x000fe20000000000 */
[----:B------:R-:W-:Y:S01]  /*127f0*/  ULDC.64 UR6, c[0x0][0xa00] ;  /* 0x0002800000067ab9 */ /* 0x000fe20000000a00 */
[----:B------:R-:W-:Y:S01]  /*12800*/  BSSY B6, `(.L_x_13798) ;  /* 0x0000024000067945 */ /* 0x000fe20003800000 */
[----:B------:R-:W-:Y:S01]  /*12810*/  BAR.SYNC.DEFER_BLOCKING 0x8, 0x200 ;  /* 0x0208000000007b1d */ /* 0x000fe20000010000 */
[----:B------:R-:W-:-:S02]  /*12820*/  ISETP.NE.U32.AND P0, PT, RZ, UR6, PT ;  /* 0x00000006ff007c0c */ /* 0x000fc4000bf05070 */
[----:B------:R-:W-:Y:S02]  /*12830*/  LOP3.LUT P1, RZ, R2, 0x3ff, RZ, 0xc0, !PT ;  /* 0x000003ff02ff7812 */ /* 0x000fe4000782c0ff */
[----:B------:R-:W-:Y:S02]  /*12840*/  ISETP.NE.AND.EX P0, PT, RZ, UR7, PT, P0 ;  /* 0x00000007ff007c0c */ /* 0x000fe4000bf05300 */
[----:B0-----:R-:W-:Y:S01]  /*12850*/  SHF.R.S32.HI R0, RZ, 0x1f, R3 ;  /* 0x0000001fff007819 */ /* 0x001fe20000011403 */
[----:B------:R-:W-:-:S04]  /*12860*/  IMAD.WIDE.U32 R4, R3, UR4, RZ ;  /* 0x0000000403047c25 */ /* 0x000fc8000f8e00ff */
[----:B------:R-:W-:Y:S01]  /*12870*/  IMAD R0, R0, UR4, RZ ;  /* 0x0000000400007c24 */ /* 0x000fe2000f8e02ff */
[----:B------:R0:W-:Y:S03]  /*12880*/  STL.64 [R1+0x18], R4 ;  /* 0x0000180401007387 */ /* 0x0001e60000100a00 */
[----:B------:R-:W-:Y:S01]  /*12890*/  IMAD R2, R3, UR5, R0 ;  /* 0x0000000503027c24 */ /* 0x000fe2000f8e0200 */
[----:B------:R-:W-:-:S04]  /*128a0*/  SHF.R.S32.HI R0, RZ, 0x1f, R19 ;  /* 0x0000001fff007819 */ /* 0x000fc80000011413 */
[----:B------:R-:W-:Y:S02]  /*128b0*/  SEL R3, R0, RZ, !P0 ;  /* 0x000000ff00037207 */ /* 0x000fe40004000000 */
[----:B------:R-:W-:Y:S01]  /*128c0*/  SEL R0, R19, RZ, !P0 ;  /* 0x000000ff13007207 */ /* 0x000fe20004000000 */
[----:B0-----:R-:W-:Y:S01]  /*128d0*/  IMAD.IADD R4, R5, 0x1, R2 ;  /* 0x0000000105047824 */ /* 0x001fe200078e0202 */
[----:B------:R-:W-:-:S04]  /*128e0*/  SHF.R.S32.HI R2, RZ, 0x1f, R18 ;  /* 0x0000001fff027819 */ /* 0x000fc80000011412 */
[----:B------:R0:W-:Y:S04]  /*128f0*/  STL [R1+0x28], R4 ;  /* 0x0000280401007387 */ /* 0x0001e80000100800 */
[----:B------:R0:W-:Y:S04]  /*12900*/  STL [R1+0x30], R3 ;  /* 0x0000300301007387 */ /* 0x0001e80000100800 */
        /* <DEDUP_REMOVED lines=18> */
[----:B0-----:R-:W-:Y:S05]  /*12a30*/  CALL.ABS.NOINC R2 ;  /* 0x0000000002007343 */ /* 0x001fea0003c00000 */
.L_x_13799:
[----:B------:R-:W-:Y:S05]  /*12a40*/  BSYNC B6 ;  /* 0x0000000000067941 */ /* 0x000fea0003800000 */
.L_x_13798:
[----:B0-----:R-:W2:Y:S01]  /*12a50*/  LDL.LU R0, [R1+0x28] ;  /* 0x0000280001007983 */ /* 0x001ea20000300800 */
[----:B------:R-:W0:Y:S01]  /*12a60*/  LDC R9, c[0x0][0x448] ;  /* 0x00011200ff097b82 */ /* 0x000e220000000800 */
[----:B------:R-:W-:Y:S01]  /*12a70*/  ULDC.64 UR4, c[0x0][0x2d8] ;  /* 0x0000b60000047ab9 */ /* 0x000fe20000000a00 */
[----:B------:R-:W-:Y:S01]  /*12a80*/  ULDC.64 UR6, c[0x0][0x2c8] ;  /* 0x0000b20000067ab9 */ /* 0x000fe20000000a00 */
[----:B------:R-:W2:Y:S01]  /*12a90*/  LDL.LU.64 R2, [R1+0x18] ;  /* 0x0000180001027983 */ /* 0x000ea20000300a00 */
[----:B------:R-:W-:-:S03]  /*12aa0*/  ULDC.64 UR8, c[0x0][0x280] ;  /* 0x0000a00000087ab9 */ /* 0x000fc60000000a00 */
[----:B------:R-:W3:Y:S04]  /*12ab0*/  LDL.LU R20, [R1+0x2c] ;  /* 0x00002c0001147983 */ /* 0x000ee80000300800 */
[----:B------:R-:W4:Y:S04]  /*12ac0*/  LDL.LU R21, [R1+0x30] ;  /* 0x0000300001157983 */ /* 0x000f280000300800 */
[----:B------:R-:W4:Y:S04]  /*12ad0*/  LDL.LU R4, [R1+0x20] ;  /* 0x0000200001047983 */ /* 0x000f280000300800 */
[----:B------:R-:W4:Y:S04]  /*12ae0*/  LDL R12, [R1+0xc] ;  /* 0x00000c00010c7983 */ /* 0x000f280000100800 */
[----:B------:R0:W5:Y:S02]  /*12af0*/  LDL R10, [R1+0x4] ;  /* 0x00000400010a7983 */ /* 0x0001640000100800 */
[----:B0-----:R-:W-:-:S13]  /*12b00*/  ISETP.NE.AND P1, PT, R9, 0x1, PT ;  /* 0x000000010900780c */ /* 0x001fda0003f25270 */
[----:B------:R-:W0:Y:S08]  /*12b10*/  @P1 LDC R5, c[0x0][0x450] ;  /* 0x00011400ff051b82 */ /* 0x000e300000000800 */
[----:B-1----:R-:W1:Y:S01]  /*12b20*/  @P1 LDC R8, c[0x0][0x44c] ;  /* 0x00011300ff081b82 */ /* 0x002e620000000800 */
[----:B------:R-:W1:Y:S01]  /*12b30*/  S2R R11, SR_TID.X ;  /* 0x00000000000b7919 */ /* 0x000e620000002100 */
        /* <DEDUP_REMOVED lines=12> */
[----:B------:R-:W4:Y:S01]  /*12c00*/  @P1 LDC R4, c[0x0][0x44c] ;  /* 0x00011300ff041b82 */ /* 0x000f220000000800 */
[----:B--2---:R-:W-:-:S04]  /*12c10*/  LOP3.LUT R20, R20, 0x7f, RZ, 0xc0, !PT ;  /* 0x0000007f14147812 */ /* 0x004fc800078ec0ff */
[----:B------:R-:W-:Y:S01]  /*12c20*/  SHF.R.U32.HI R20, RZ, 0x3, R20 ;  /* 0x00000003ff147819 */ /* 0x000fe20000011614 */
[----:B---3--:R-:W-:-:S05]  /*12c30*/  IMAD.SHL.U32 R6, R21, 0x10, RZ ;  /* 0x0000001015067824 */ /* 0x008fca00078e00ff */
[----:B------:R-:W-:Y:S01]  /*12c40*/  LOP3.LUT R6, R20, 0x70, R6, 0xf8, !PT ;  /* 0x0000007014067812 */ /* 0x000fe200078ef806 */
[----:B------:R-:W-:-:S04]  /*12c50*/  IMAD.IADD R3, R3, 0x1, R0 ;  /* 0x0000000103037824 */ /* 0x000fc800078e0200 */
[----:B------:R-:W-:-:S04]  /*12c60*/  IMAD.IADD R6, R6, 0x1, R12 ;  /* 0x0000000106067824 */ /* 0x000fc800078e020c */
[----:B----4-:R-:W-:-:S04]  /*12c70*/  @P1 IMAD.HI.U32 R0, R6, R4, RZ ;  /* 0x0000000406001227 */ /* 0x010fc800078e00ff */
        /* <DEDUP_REMOVED lines=14> */
[----:B------:R-:W-:-:S05]  /*12d60*/  IMAD.IADD R5, R5, 0x1, R7 ;  /* 0x0000000105057824 */ /* 0x000fca00078e0207 */
[----:B------:R-:W-:Y:S02]  /*12d70*/  LEA.HI.X R4, R4, UR9, R5, 0x1, P0 ;  /* 0x0000000904047c11 */ /* 0x000fe400080f0c05 */
[----:B------:R-:W0:Y:S01]  /*12d80*/  @P1 LDC R5, c[0x0][0x450] ;  /* 0x00011400ff051b82 */ /* 0x000e220000000800 */
[----:B------:R-:W-:-:S04]  /*12d90*/  VIADD R7, R6, 0x80 ;  /* 0x0000008006077836 */ /* 0x000fc80000000000 */
[----:B-1----:R-:W-:-:S04]  /*12da0*/  @P1 IMAD.HI.U32 R8, R7, R8, RZ ;  /* 0x0000000807081227 */ /* 0x002fc800078e00ff */
[----:B------:R-:W-:Y:S01]  /*12db0*/  IMAD.MOV.U32 R6, RZ, RZ, R7 ;  /* 0x000000ffff067224 */ /* 0x000fe200078e0007 */
        /* <DEDUP_REMOVED lines=32> */
[----:B-1----:R-:W-:-:S04]  /*12fc0*/  @!P1 IMAD.X R7, RZ, RZ, R7, P2 ;  /* 0x000000ffff079224 */ /* 0x002fc800010e0607 */
[----:B------:R-:W-:Y:S02]  /*12fd0*/  @!P1 IMAD.MOV.U32 R9, RZ, RZ, R7 ;  /* 0x000000ffff099224 */ /* 0x000fe400078e0007 */
[----:B------:R-:W-:-:S03]  /*12fe0*/  VIADD R7, R3, 0x10 ;  /* 0x0000001003077836 */ /* 0x000fc60000000000 */
[----:B-----5:R0:W-:Y:S02]  /*12ff0*/  @!P1 LDGSTS.E.BYPASS.LTC128B.128 [R10+0x8400], desc[UR50][R8.64], !P0 ;  /* 0x08400000080a9fae */ /* 0x0201e4000c101d72 */
        /* <DEDUP_REMOVED lines=42> */
[----:B------:R-:W-:Y:S04]  /*132a0*/  SHFL.IDX PT, R4, R4, 0x7, 0x181f ;  /* 0x00f81f0004047f89 */ /* 0x000fe800000e0000 */
[----:B0-----:R-:W0:Y:S03]  /*132b0*/  SHFL.IDX PT, R8, R0, 0x6, 0x181f ;  /* 0x00d81f0000087f89 */ /* 0x001e2600000e0000 */
[----:B0-----:R-:W-:-:S05]  /*132c0*/  @!P1 LEA R8, P2, R20, R8, 0x1 ;  /* 0x0000000814089211 */ /* 0x001fca00078408ff */
[----:B------:R-:W-:-:S04]  /*132d0*/  @!P1 IMAD.X R7, RZ, RZ, R7, P2 ;  /* 0x000000ffff079224 */ /* 0x000fc800010e0607 */
[----:B------:R-:W-:Y:S02]  /*132e0*/  @!P1 IMAD.MOV.U32 R9, RZ, RZ, R7 ;  /* 0x000000ffff099224 */ /* 0x000fe400078e0007 */
[----:B------:R-:W-:-:S03]  /*132f0*/  VIADD R7, R3, 0x80 ;  /* 0x0000008003077836 */ /* 0x000fc60000000000 */
[----:B------:R0:W-:Y:S02]  /*13300*/  @!P1 LDGSTS.E.BYPASS.LTC128B.128 [R10+0xb400], desc[UR50][R8.64], !P0 ;  /* 0x0b400000080a9fae */ /* 0x0001e4000c101d72 */
[----:B------:R-:W-:Y:S01]  /*13310*/  ISETP.GE.AND P2, PT, R7, R6, PT ;  /* 0x000000060700720c */ /* 0x000fe20003f46270 */
[----:B------:R-:W-:-:S05]  /*13320*/  VIADD R7, R3, 0x70 ;  /* 0x0000007003077836 */ /* 0x000fca0000000000 */
[----:B------:R-:W-:Y:S02]  /*13330*/  ISETP.GE.AND P1, PT, R7, R6, PT ;  /* 0x000000060700720c */ /* 0x000fe40003f26270 */
[----:B------:R-:W-:Y:S04]  /*13340*/  SHFL.IDX PT, R7, R5, RZ, 0x181f ;  /* 0x00181fff05077589 */ /* 0x000fe800000e0000 */
[----:B0-----:R-:W0:Y:S04]  /*13350*/  SHFL.IDX PT, R8, R0, 0x7, 0x181f ;  /* 0x00f81f0000087f89 */ /* 0x001e2800000e0000 */
[----:B------:R-:W1:Y:S03]  /*13360*/  SHFL.IDX PT, R0, R2, RZ, 0x181f ;  /* 0x00181fff02007589 */ /* 0x000e6600000e0000 */
[----:B0-----:R-:W-:-:S05]  /*13370*/  @!P1 LEA R8, P3, R20, R8, 0x1 ;  /* 0x0000000814089211 */ /* 0x001fca00078608ff */
[----:B------:R-:W-:-:S04]  /*13380*/  @!P1 IMAD.X R4, RZ, RZ, R4, P3 ;  /* 0x000000ffff049224 */ /* 0x000fc800018e0604 */
[----:B------:R-:W-:-:S05]  /*13390*/  @!P1 IMAD.MOV.U32 R9, RZ, RZ, R4 ;  /* 0x000000ffff099224 */ /* 0x000fca00078e0004 */
[----:B------:R0:W-:Y:S02]  /*133a0*/  @!P1 LDGSTS.E.BYPASS.LTC128B.128 [R10+0xbc00], desc[UR50][R8.64], !P0 ;  /* 0x0bc00000080a9fae */ /* 0x0001e4000c101d72 */
[----:B0-----:R-:W-:Y:S01]  /*133b0*/  @!P2 LEA R8, P1, R20, R7, 0x1 ;  /* 0x000000071408a211 */ /* 0x001fe200078208ff */
[----:B------:R-:W-:-:S04]  /*133c0*/  VIADD R7, R3, 0x90 ;  /* 0x0000009003077836 */ /* 0x000fc80000000000 */
[----:B-1----:R-:W-:Y:S01]  /*133d0*/  @!P2 IMAD.X R9, RZ, RZ, R0, P1 ;  /* 0x000000ffff09a224 */ /* 0x002fe200008e0600 */
[----:B------:R-:W-:Y:S01]  /*133e0*/  ISETP.GE.AND P1, PT, R7, R6, PT ;  /* 0x000000060700720c */ /* 0x000fe20003f26270 */
[----:B------:R-:W0:Y:S04]  /*133f0*/  SHFL.IDX PT, R0, R2, 0x1, 0x181f ;  /* 0x00381f0002007f89 */ /* 0x000e2800000e0000 */
[----:B------:R1:W-:Y:S08]  /*13400*/  @!P2 LDGSTS.E.BYPASS.LTC128B.128 [R10+0xc400], desc[UR50][R8.64], !P0 ;  /* 0x0c400000080aafae */ /* 0x0003f0000c101d72 */
[----:B------:R-:W-:-:S05]  /*13410*/  @!P1 LEA R14, P2, R20, R14, 0x1 ;  /* 0x0000000e140e9211 */ /* 0x000fca00078408ff */
[----:B-1----:R-:W-:Y:S02]  /*13420*/  @!P1 IMAD.MOV.U32 R8, RZ, RZ, R14 ;  /* 0x000000ffff089224 */ /* 0x002fe400078e000e */
[----:B------:R-:W1:Y:S01]  /*13430*/  SHFL.IDX PT, R14, R5, 0x2, 0x181f ;  /* 0x00581f00050e7f89 */ /* 0x000e6200000e0000 */
[----:B0-----:R-:W-:-:S03]  /*13440*/  @!P1 IMAD.X R7, RZ, RZ, R0, P2 ;  /* 0x000000ffff079224 */ /* 0x001fc600010e0600 */
[----:B------:R-:W0:Y:S01]  /*13450*/  SHFL.IDX PT, R0, R2, 0x2, 0x181f ;  /* 0x00581f0002007f89 */ /* 0x000e2200000e0000 */
[----:B------:R-:W-:Y:S02]  /*13460*/  @!P1 IMAD.MOV.U32 R9, RZ, RZ, R7 ;  /* 0x000000ffff099224 */ /* 0x000fe400078e0007 */
[----:B------:R-:W-:-:S03]  /*13470*/  VIADD R7, R3, 0xa0 ;  /* 0x000000a003077836 */ /* 0x000fc60000000000 */
[----:B------:R1:W-:Y:S02]  /*13480*/  @!P1 LDGSTS.E.BYPASS.LTC128B.128 [R10+0xcc00], desc[UR50][R8.64], !P0 ;  /* 0x0cc00000080a9fae */ /* 0x0003e4000c101d72 */
[----:B------:R-:W-:-:S13]  /*13490*/  ISETP.GE.AND P1, PT, R7, R6, PT ;  /* 0x000000060700720c */ /* 0x000fda0003f26270 */
[----:B-1----:R-:W-:Y:S02]  /*134a0*/  @!P1 LEA R8, P2, R20, R14, 0x1 ;  /* 0x0000000e14089211 */ /* 0x002fe400078408ff */
[----:B------:R1:W2:Y:S03]  /*134b0*/  SHFL.IDX PT, R14, R5, 0x3, 0x181f ;  /* 0x00781f00050e7f89 */ /* 0x0002a600000e0000 */
[----:B0-----:R-:W-:Y:S02]  /*134c0*/  @!P1 IMAD.X R9, RZ, RZ, R0, P2 ;  /* 0x000000ffff099224 */ /* 0x001fe400010e0600 */
[----:B------:R1:W0:Y:S04]  /*134d0*/  SHFL.IDX PT, R0, R2, 0x3, 0x181f ;  /* 0x00781f0002007f89 */ /* 0x00022800000e0000 */
[----:B------:R1:W-:Y:S02]  /*134e0*/  @!P1 LDGSTS.E.BYPASS.LTC128B.128 [R10+0xd400], desc[UR50][R8.64], !P0 ;  /* 0x0d400000080a9fae */ /* 0x0003e4000c101d72 */
.L_x_13915:
[----:B------:R-:W-:Y:S02]  /*134f0*/  VIADD R3, R3, 0xb0 ;  /* 0x000000b003037836 */ /* 0x000fe40000000000 */
[----:B-1----:R-:W-:-:S03]  /*13500*/  VIADD R8, R22, 0x16800 ;  /* 0x0001680016087836 */ /* 0x002fc60000000000 */
[----:B------:R-:W-:-:S13]  /*13510*/  ISETP.GE.AND P1, PT, R3, R6, PT ;  /* 0x000000060300720c */ /* 0x000fda0003f26270 */
[----:B--2---:R-:W-:-:S05]  /*13520*/  @!P1 LEA R2, P2, R20, R14, 0x1 ;  /* 0x0000000e14029211 */ /* 0x004fca00078408ff */
[----:B0-----:R-:W-:-:S05]  /*13530*/  @!P1 IMAD.X R3, RZ, RZ, R0, P2 ;  /* 0x000000ffff039224 */ /* 0x001fca00010e0600 */
[----:B------:R-:W-:Y:S01]  /*13540*/  @!PT LDS RZ, [RZ] ;  /* 0x00000000fffff984 */ /* 0x000fe20000000800 */
[----:B------:R-:W-:Y:S01]  /*13550*/  @!PT LDS RZ, [RZ] ;  /* 0x00000000fffff984 */ /* 0x000fe20000000800 */
[----:B------:R-:W-:Y:S01]  /*13560*/  @!PT LDS RZ, [RZ] ;  /* 0x00000000fffff984 */ /* 0x000fe20000000800 */
[----:B------:R0:W-:Y:S01]  /*13570*/  @!P1 LDGSTS.E.BYPASS.LTC128B.128 [R10+0xdc00], desc[UR50][R2.64], !P0 ;  /* 0x0dc00000020a9fae */ /* 0x0001e2000c101d72 */
[----:B------:R-:W-:Y:S01]  /*13580*/  PLOP3.LUT P0, PT, PT, PT, PT, 0x80, 0x0 ;  /* 0x000000000000781c */ /* 0x000fe20003f0f070 */
[----:B------:R-:W-:-:S12]  /*13590*/  NOP ;  /* 0x0000000000007918 */ /* 0x000fd80000000000 */
.L_x_13801:
        /* <DEDUP_REMOVED lines=21> */
.L_x_13916:
[----:B------:R-:W-:Y:S05]  /*136f0*/  BSYNC B0 ;  /* 0x0000000000007941 */ /* 0x000fea0003800000 */
.L_x_13802:
        /* <DEDUP_REMOVED lines=42> */
.L_x_13810:
[----:B------:R-:W-:Y:S01]  /*139a0*/  IMAD R2, R7, 0x8, R22 ;  /* 0x0000000807027824 */ /* 0x000fe200078e0216 */
[----:B------:R-:W-:Y:S01]  /*139b0*/  SHF.L.U32 R3, R9, 0x1f, RZ ;  /* 0x0000001f09037819 */ /* 0x000fe200000006ff */
[----:B------:R-:W-:Y:S03]  /*139c0*/  BSSY B3, `(.L_x_13811) ;  /* 0x0000003000037945 */ /* 0x000fe60003800000 */
[----:B------:R-:W1:Y:S02]  /*139d0*/  SYNCS.PHASECHK.TRANS64.TRYWAIT P0, [R2+URZ+0x16840], R3 ;  /* 0x01684003020075a7 */ /* 0x000e64000800017f */
[----:B-1----:R-:W-:Y:S05]  /*139e0*/  @!P0 BRA `(.L_x_13812) ;  /* 0x0000003800f08947 */ /* 0x002fea0003800000 */
.L_x_13917:
[----:B------:R-:W-:Y:S05]  /*139f0*/  BSYNC B3 ;  /* 0x0000000000037941 */ /* 0x000fea0003800000 */
.L_x_13811:
        /* <DEDUP_REMOVED lines=12> */
.L_x_13814:
[----:B------:R-:W-:Y:S05]  /*13ac0*/  BSYNC B3 ;  /* 0x0000000000037941 */ /* 0x000fea0003800000 */
.L_x_13813:
        /* <DEDUP_REMOVED lines=11> */
.L_x_13815:
        /* <DEDUP_REMOVED lines=15> */
.L_x_13918:
[----:B------:R-:W-:Y:S05]  /*13c70*/  BSYNC B3 ;  /* 0x0000000000037941 */ /* 0x000fea0003800000 */
.L_x_13816:
        /* <DEDUP_REMOVED lines=12> */
.L_x_13819:
[----:B------:R-:W-:Y:S05]  /*13d40*/  BSYNC B3 ;  /* 0x0000000000037941 */ /* 0x000fea0003800000 */
.L_x_13818:
        /* <DEDUP_REMOVED lines=11> */
.L_x_13820:
        /* <DEDUP_REMOVED lines=12> */
.L_x_13809:
[----:B------:R-:W-:Y:S05]  /*13ec0*/  BSYNC B1 ;  /* 0x0000000000017941 */ /* 0x000fea0003800000 */
.L_x_13808:
[----:B------:R-:W2:Y:S01]  /*13ed0*/  LDL R0, [R1+0x8] ;  /* 0x0000080001007983 */ /* 0x000ea20000100800 */
[----:B------:R-:W-:Y:S02]  /*13ee0*/  IMAD.MOV.U32 R23, RZ, RZ, R7 ;  /* 0x000000ffff177224 */ /* 0x000fe400078e0007 */
[----:B------:R-:W-:Y:S02]  /*13ef0*/  IMAD.MOV.U32 R26, RZ, RZ, R9 ;  /* 0x000000ffff1a7224 */ /* 0x000fe400078e0009 */
[----:B--2---:R-:W-:-:S07]  /*13f00*/  VIADD R0, R0, 0xfffffffd ;  /* 0xfffffffd00007836 */ /* 0x004fce0000000000 */
.L_x_13807:
[----:B------:R-:W-:Y:S05]  /*13f10*/  BSYNC B2 ;  /* 0x0000000000027941 */ /* 0x000fea0003800000 */
.L_x_13806:
[----:B------:R-:W2:Y:S01]  /*13f20*/  LDL.LU R2, [R1+0x8] ;  /* 0x0000080001027983 */ /* 0x000ea20000300800 */
[----:B------:R-:W-:Y:S01]  /*13f30*/  VIADD R6, R6, 0xfffffffe ;  /* 0xfffffffe06067836 */ /* 0x000fe20000000000 */
[----:B--2---:R-:W-:-:S04]  /*13f40*/  LOP3.LUT R3, RZ, R2, RZ, 0x33, !PT ;  /* 0x00000002ff037212 */ /* 0x004fc800078e33ff */
[----:B------:R-:W-:-:S13]  /*13f50*/  ISETP.NE.AND P0, PT, R6, R3, PT ;  /* 0x000000030600720c */ /* 0x000fda0003f05270 */
[----:B------:R-:W-:Y:S05]  /*13f60*/  @!P0 BRA `(.L_x_13805) ;  /* 0x0000000c009c8947 */ /* 0x000fea0003800000 */
[----:B------:R-:W-:-:S07]  /*13f70*/  IMAD.MOV.U32 R4, RZ, RZ, R17 ;  /* 0x000000ffff047224 */ /* 0x000fce00078e0011 */
.L_x_13847:
        /* <DEDUP_REMOVED lines=32> */
.L_x_13823:
[----:B------:R-:W-:Y:S01]  /*14180*/  IMAD R2, R6, 0x8, R22 ;  /* 0x0000000806027824 */ /* 0x000fe200078e0216 */
[----:B------:R-:W-:Y:S01]  /*14190*/  SHF.L.U32 R3, R7, 0x1f, RZ ;  /* 0x0000001f07037819 */ /* 0x000fe200000006ff */
[----:B------:R-:W-:Y:S03]  /*141a0*/  BSSY B2, `(.L_x_13824) ;  /* 0x0000003000027945 */ /* 0x000fe60003800000 */
[----:B------:R-:W1:Y:S02]  /*141b0*/  SYNCS.PHASECHK.TRANS64.TRYWAIT P0, [R2+URZ+0x16840], R3 ;  /* 0x01684003020075a7 */ /* 0x000e64000800017f */
[----:B-1----:R-:W-:Y:S05]  /*141c0*/  @!P0 BRA `(.L_x_13825) ;  /* 0x0000003400208947 */ /* 0x002fea0003800000 */
.L_x_13919:
[----:B------:R-:W-:Y:S05]  /*141d0*/  BSYNC B2 ;  /* 0x0000000000027941 */ /* 0x000fea0003800000 */
.L_x_13824:
        /* <DEDUP_REMOVED lines=12> */
.L_x_13827:
[----:B------:R-:W-:Y:S05]  /*142a0*/  BSYNC B2 ;  /* 0x0000000000027941 */ /* 0x000fea0003800000 */
.L_x_13826:
        /* <DEDUP_REMOVED lines=11> */
.L_x_13828:
        /* <DEDUP_REMOVED lines=15> */
.L_x_13920:
[----:B------:R-:W-:Y:S05]  /*14450*/  BSYNC B2 ;  /* 0x0000000000027941 */ /* 0x000fea0003800000 */
.L_x_13829:
[----:B------:R-:W-:Y:S01]  /*14460*/  BSSY B2, `(.L_x_13831) ;  /* 0x000000b000027945 */ /* 0x000fe20003800000 */
[----:B------:R-:W-:Y:S02]  /*14470*/  IMAD.MOV.U32 R2, RZ, RZ, 0x0 ;  /* 0x00000000ff027424 */ /* 0x000fe400078e00ff */
[----:B0-----:R-:W-:Y:S01]  /*14480*/  IMAD.MOV.U32 R3, RZ, RZ, 0x14f00000 ;  /* 0x14f00000ff037424 */ /* 0x001fe200078e00ff */
        /* <DEDUP_REMOVED lines=8> */
.L_x_13832:
[----:B------:R-:W-:Y:S05]  /*14510*/  BSYNC B2 ;  /* 0x0000000000027941 */ /* 0x000fea0003800000 */
.L_x_13831:
        /* <DEDUP_REMOVED lines=10> */
.L_x_13833:
        /* <DEDUP_REMOVED lines=12> */
.L_x_13822:
[----:B------:R-:W-:Y:S05]  /*14680*/  BSYNC B1 ;  /* 0x0000000000017941 */ /* 0x000fea0003800000 */
.L_x_13821:
        /* <DEDUP_REMOVED lines=32> */
.L_x_13836:
[----:B------:R-:W-:Y:S01]  /*14890*/  IMAD R2, R23, 0x8, R22 ;  /* 0x0000000817027824 */ /* 0x000fe200078e0216 */
[----:B------:R-:W-:Y:S01]  /*148a0*/  SHF.L.U32 R3, R26, 0x1f, RZ ;  /* 0x0000001f1a037819 */ /* 0x000fe200000006ff */
[----:B------:R-:W-:Y:S03]  /*148b0*/  BSSY B2, `(.L_x_13837) ;  /* 0x0000003000027945 */ /* 0x000fe60003800000 */
[----:B------:R-:W1:Y:S02]  /*148c0*/  SYNCS.PHASECHK.TRANS64.TRYWAIT P0, [R2+URZ+0x16840], R3 ;  /* 0x01684003020075a7 */ /* 0x000e64000800017f */
[----:B-1----:R-:W-:Y:S05]  /*148d0*/  @!P0 BRA `(.L_x_13838) ;  /* 0x0000002c00848947 */ /* 0x002fea0003800000 */
.L_x_13921:
[----:B------:R-:W-:Y:S05]  /*148e0*/  BSYNC B2 ;  /* 0x0000000000027941 */ /* 0x000fea0003800000 */
.L_x_13837:
        /* <DEDUP_REMOVED lines=12> */
.L_x_13840:
[----:B------:R-:W-:Y:S05]  /*149b0*/  BSYNC B2 ;  /* 0x0000000000027941 */ /* 0x000fea0003800000 */
.L_x_13839:
        /* <DEDUP_REMOVED lines=12> */
.L_x_13841:
        /* <DEDUP_REMOVED lines=15> */
.L_x_13922:
[----:B------:R-:W-:Y:S05]  /*14b70*/  BSYNC B2 ;  /* 0x0000000000027941 */ /* 0x000fea0003800000 */
.L_x_13842:
        /* <DEDUP_REMOVED lines=11> */
.L_x_13845:
[----:B------:R-:W-:Y:S05]  /*14c30*/  BSYNC B2 ;  /* 0x0000000000027941 */ /* 0x000fea0003800000 */
.L_x_13844:
        /* <DEDUP_REMOVED lines=10> */
.L_x_13846:
        /* <DEDUP_REMOVED lines=12> */
.L_x_13835:
[----:B------:R-:W-:Y:S05]  /*14da0*/  BSYNC B1 ;  /* 0x0000000000017941 */ /* 0x000fea0003800000 */
.L_x_13834:
[----:B------:R-:W-:Y:S01]  /*14db0*/  ISETP.GT.AND P0, PT, R9, R29, PT ;  /* 0x0000001d0900720c */ /* 0x000fe20003f04270 */
[----:B------:R-:W-:-:S12]  /*14dc0*/  VIADD R0, R0, 0xfffffffe ;  /* 0xfffffffe00007836 */ /* 0x000fd80000000000 */
[----:B------:R-:W-:Y:S05]  /*14dd0*/  @P0 BRA `(.L_x_13847) ;  /* 0xfffffff000680947 */ /* 0x000fea000383ffff */
.L_x_13805:
[----:B------:R-:W-:Y:S05]  /*14de0*/  BSYNC B0 ;  /* 0x0000000000007941 */ /* 0x000fea0003800000 */
.L_x_13804:
        /* <DEDUP_REMOVED lines=17> */
.L_x_13849:
[----:B------:R-:W-:Y:S05]  /*14f00*/  BSYNC B0 ;  /* 0x0000000000007941 */ /* 0x000fea0003800000 */
.L_x_13848:
        /* <DEDUP_REMOVED lines=10> */
.L_x_13923:
[----:B------:R-:W-:Y:S05]  /*14fb0*/  BSYNC B1 ;  /* 0x0000000000017941 */ /* 0x000fea0003800000 */
.L_x_13852:
        /* <DEDUP_REMOVED lines=9> */
.L_x_13855:
[----:B------:R-:W-:Y:S05]  /*15050*/  BSYNC B1 ;  /* 0x0000000000017941 */ /* 0x000fea0003800000 */
.L_x_13854:
[----:B0-----:R-:W-:Y:S01]  /*15060*/  IMAD R0, R23, 0x4000, R22 ;  /* 0x0000400017007824 */ /* 0x001fe200078e0216 */
[----:B------:R-:W-:Y:S01]  /*15070*/  UIADD3 UR4, UP0, UR38, 0x470, URZ ;  /* 0x0000047026047890 */ /* 0x000fe2000ff1e03f */
[----:B------:R-:W-:Y:S01]  /*15080*/  IMAD R24, R24, 0x80, R27 ;  /* 0x0000008018187824 */ /* 0x000fe200078e021b */
[----:B------:R-:W-:Y:S01]  /*15090*/  PLOP3.LUT P0, PT, PT, PT, PT, 0x80, 0x0 ;  /* 0x000000000000781c */ /* 0x000fe20003f0f070 */
[----:B------:R-:W-:Y:S01]  /*150a0*/  VIADD R2, R3, 0x16850 ;  /* 0x0001685003027836 */ /* 0x000fe20000000000 */
[----:B------:R-:W-:Y:S01]  /*150b0*/  UIADD3.X UR5, URZ, UR39, URZ, UP0, !UPT ;  /* 0x000000273f057290 */ /* 0x000fe200087fe43f */
[----:B------:R-:W-:Y:S01]  /*150c0*/  VIADD R0, R0, 0x400 ;  /* 0x0000040000007836 */ /* 0x000fe20000000000 */
[----:B------:R-:W-:Y:S01]  /*150d0*/  UMOV UR6, 0x0 ;  /* 0x0000000000067882 */ /* 0x000fe20000000000 */
[----:B------:R-:W-:Y:S01]  /*150e0*/  UMOV UR7, 0x14f00000 ;  /* 0x14f0000000077882 */ /* 0x000fe20000000000 */
[----:B------:R-:W-:-:S08]  /*150f0*/  UMOV UR10, URZ ;  /* 0x0000003f000a7c82 */ /* 0x000fd00008000000 */
.L_x_13856:
        /* <DEDUP_REMOVED lines=10> */
.L_x_13851:
[----:B------:R-:W-:Y:S05]  /*151a0*/  BSYNC B0 ;  /* 0x0000000000007941 */ /* 0x000fea0003800000 */
.L_x_13850:
[----:B------:R-:W-:-:S05]  /*151b0*/  VIADD R23, R23, 0x1 ;  /* 0x0000000117177836 */ /* 0x000fca0000000000 */
[----:B------:R-:W-:-:S04]  /*151c0*/  ISETP.NE.AND P0, PT, R23, 0x2, PT ;  /* 0x000000021700780c */ /* 0x000fc80003f05270 */
[----:B0-----:R-:W-:Y:S02]  /*151d0*/  SEL R3, RZ, 0x1, P0 ;  /* 0x00000001ff037807 */ /* 0x001fe40000000000 */
[----:B------:R-:W-:Y:S02]  /*151e0*/  SEL R23, R23, RZ, P0 ;  /* 0x000000ff17177207 */ /* 0x000fe40000000000 */
[----:B------:R-:W-:-:S07]  /*151f0*/  LOP3.LUT R26, R26, R3, RZ, 0x3c, !PT ;  /* 0x000000031a1a7212 */ /* 0x000fce00078e3cff */
.L_x_13786:
[----:B------:R-:W-:Y:S05]  /*15200*/  BSYNC B7 ;  /* 0x0000000000077941 */ /* 0x000fea0003800000 */
.L_x_13784:
        /* <DEDUP_REMOVED lines=12> */
.L_x_13857:
        /* <DEDUP_REMOVED lines=19> */
[----:B------:R-:W1:Y:S02]  /*15400*/  SHFL.UP PT, R14, R17, 0x1, RZ ;  /* 0x04200000110e7989 */ /* 0x000e6400000e00ff */
[----:B-1----:R-:W-:-:S05]  /*15410*/  SEL R4, R14, RZ, P1 ;  /* 0x000000ff0e047207 */ /* 0x002fca0000800000 */
[----:B------:R-:W-:-:S05]  /*15420*/  IMAD.IADD R4, R17, 0x1, R4 ;  /* 0x0000000111047824 */ /* 0x000fca00078e0204 */
        /* <DEDUP_REMOVED lines=14> */
.L_x_13933:
[----:B------:R-:W-:Y:S02]  /*15510*/  ULDC UR4, c[0x0][0xc38] ;  /* 0x00030e0000047ab9 */ /* 0x000fe40000000800 */
[----:B------:R-:W-:-:S04]  /*15520*/  IMAD.U32 R4, RZ, RZ, UR4 ;  /* 0x00000004ff047e24 */ /* 0x000fc8000f8e00ff */
[----:B--2---:R-:W-:-:S04]  /*15530*/  IMAD R14, R14, R4, RZ ;  /* 0x000000040e0e7224 */ /* 0x004fc800078e02ff */
[----:B------:R-:W-:-:S05]  /*15540*/  IMAD.IADD R5, R5, 0x1, R14 ;  /* 0x0000000105057824 */ /* 0x000fca00078e020e */
[----:B------:R-:W-:-:S13]  /*15550*/  ISETP.GT.AND P6, PT, R5, R0, PT ;  /* 0x000000000500720c */ /* 0x000fda0003fc4270 */
[----:B------:R-:W-:Y:S05]  /*15560*/  @P6 BRA `(.L_x_13860) ;  /* 0x00000000009c6947 */ /* 0x000fea0003800000 */
.L_x_13865:
[----:B-1----:R-:W1:Y:S01]  /*15570*/  LDC R2, c[0x0][0xc3c] ;  /* 0x00030f00ff027b82 */ /* 0x002e620000000800 */
[----:B------:R-:W-:-:S05]  /*15580*/  VIADD R19, R19, 0x1f ;  /* 0x0000001f13137836 */ /* 0x000fca0000000000 */
[----:B-1----:R-:W-:-:S13]  /*15590*/  ISETP.GE.AND P6, PT, R19, R2, PT ;  /* 0x000000021300720c */ /* 0x002fda0003fc6270 */
[----:B------:R-:W-:Y:S05]  /*155a0*/  @P6 BRA `(.L_x_13861) ;  /* 0x0000000400d06947 */ /* 0x000fea0003800000 */
[----:B------:R-:W1:Y:S01]  /*155b0*/  S2R R3, SR_TID.X ;  /* 0x0000000000037919 */ /* 0x000e620000002100 */
[----:B------:R-:W-:Y:S01]  /*155c0*/  BSSY B0, `(.L_x_13862) ;  /* 0x0000009000007945 */ /* 0x000fe20003800000 */
[----:B------:R-:W-:Y:S01]  /*155d0*/  IMAD.MOV.U32 R17, RZ, RZ, RZ ;  /* 0x000000ffff117224 */ /* 0x000fe200078e00ff */
[----:B-1----:R-:W-:-:S05]  /*155e0*/  LOP3.LUT R3, R3, 0x1f, RZ, 0xc0, !PT ;  /* 0x0000001f03037812 */ /* 0x002fca00078ec0ff */
[----:B------:R-:W-:-:S05]  /*155f0*/  IMAD.IADD R7, R19, 0x1, R3 ;  /* 0x0000000113077824 */ /* 0x000fca00078e0203 */
[----:B------:R-:W-:-:S13]  /*15600*/  ISETP.GE.OR P6, PT, R7, R2, !P0 ;  /* 0x000000020700720c */ /* 0x000fda00047c6670 */
[----:B------:R-:W-:Y:S05]  /*15610*/  @P6 BRA `(.L_x_13863) ;  /* 0x00000000000c6947 */ /* 0x000fea0003800000 */
[----:B------:R-:W1:Y:S02]  /*15620*/  LDC.64 R2, c[0x0][0xc80] ;  /* 0x00032000ff027b82 */ /* 0x000e640000000a00 */
[----:B-1----:R-:W-:-:S05]  /*15630*/  IMAD.WIDE R2, R7, 0x4, R2 ;  /* 0x0000000407027825 */ /* 0x002fca00078e0202 */
[----:B------:R1:W5:Y:S02]  /*15640*/  LDG.E R17, desc[UR50][R2.64] ;  /* 0x0000003202117981 */ /* 0x000364000c1e1900 */
.L_x_13863:
[----:B------:R-:W-:Y:S05]  /*15650*/  BSYNC B0 ;  /* 0x0000000000007941 */ /* 0x000fea0003800000 */
.L_x_13862:
[----:B------:R-:W-:-:S03]  /*15660*/  UMOV UR4, 0xffffffff ;  /* 0xffffffff00047882 */ /* 0x000fc60000000000 */
[----:B------:R-:W-:Y:S05]  /*15670*/  BRA.DIV UR4, `(.L_x_13864) ;  /* 0x00000026047c7947 */ /* 0x000fea000b800000 */
[----:B-----5:R-:W2:Y:S02]  /*15680*/  SHFL.UP PT, R14, R17, 0x1, RZ ;  /* 0x04200000110e7989 */ /* 0x020ea400000e00ff */
[----:B--2---:R-:W-:-:S05]  /*15690*/  SEL R14, R14, RZ, P1 ;  /* 0x000000ff0e0e7207 */ /* 0x004fca0000800000 */
        /* <DEDUP_REMOVED lines=14> */
.L_x_13941:
[----:B------:R-:W-:Y:S02]  /*15780*/  ULDC UR4, c[0x0][0xc38] ;  /* 0x00030e0000047ab9 */ /* 0x000fe40000000800 */
[----:B------:R-:W-:-:S04]  /*15790*/  IMAD.U32 R4, RZ, RZ, UR4 ;  /* 0x00000004ff047e24 */ /* 0x000fc8000f8e00ff */
[----:B--2---:R-:W-:-:S04]  /*157a0*/  IMAD R14, R14, R4, RZ ;  /* 0x000000040e0e7224 */ /* 0x004fc800078e02ff */
[----:B------:R-:W-:-:S05]  /*157b0*/  IMAD.IADD R5, R14, 0x1, R5 ;  /* 0x000000010e057824 */ /* 0x000fca00078e0205 */
[----:B------:R-:W-:-:S13]  /*157c0*/  ISETP.GT.AND P6, PT, R5, R0, PT ;  /* 0x000000000500720c */ /* 0x000fda0003fc4270 */
[----:B------:R-:W-:Y:S05]  /*157d0*/  @!P6 BRA `(.L_x_13865) ;  /* 0xfffffffc0064e947 */ /* 0x000fea000383ffff */
.L_x_13860:
        /* <DEDUP_REMOVED lines=8> */
.L_x_13945:
[----:B------:R-:W-:Y:S01]  /*15860*/  ISETP.NE.AND P0, PT, R3, RZ, PT ;  /* 0x000000ff0300720c */ /* 0x000fe20003f05270 */
[----:B------:R-:W-:-:S12]  /*15870*/  IMAD.MOV.U32 R14, RZ, RZ, RZ ;  /* 0x000000ffff0e7224 */ /* 0x000fd800078e00ff */
[----:B------:R-:W-:Y:S05]  /*15880*/  @!P0 BRA `(.L_x_13867) ;  /* 0x0000000000108947 */ /* 0x000fea0003800000 */
[----:B------:R-:W-:Y:S01]  /*15890*/  UMOV UR4, 0xffffffff ;  /* 0xffffffff00047882 */ /* 0x000fe20000000000 */
[----:B------:R-:W-:Y:S02]  /*158a0*/  VIADD R12, R6, 0xffffffff ;  /* 0xffffffff060c7836 */ /* 0x000fe40000000000 */
[----:B------:R-:W-:Y:S05]  /*158b0*/  BRA.DIV UR4, `(.L_x_13868) ;  /* 0x0000002604f07947 */ /* 0x000fea000b800000 */
[----:B------:R4:W0:Y:S02]  /*158c0*/  SHFL.IDX PT, R14, R2, R12, 0x1f ;  /* 0x00001f0c020e7589 */ /* 0x00082400000e0000 */
.L_x_13867:
[----:B-1--4-:R-:W1:Y:S01]  /*158d0*/  LDC.64 R2, c[0x0][0xc90] ;  /* 0x00032400ff027b82 */ /* 0x012e620000000a00 */
[----:B------:R-:W-:-:S04]  /*158e0*/  IMAD.IADD R19, R6, 0x1, R19 ;  /* 0x0000000106137824 */ /* 0x000fc800078e0213 */
[----:B-1----:R-:W-:-:S05]  /*158f0*/  IMAD.WIDE R2, R19, 0x4, R2 ;  /* 0x0000000413027825 */ /* 0x002fca00078e0202 */
[----:B------:R1:W2:Y:S01]  /*15900*/  LDG.E R7, desc[UR50][R2.64] ;  /* 0x0000003202077981 */ /* 0x0002a2000c1e1900 */
[----:B0-----:R-:W-:Y:S02]  /*15910*/  IMAD R16, R14, R4, R5 ;  /* 0x000000040e107224 */ /* 0x001fe400078e0205 */
[----:B-1----:R-:W-:Y:S02]  /*15920*/  IMAD.MOV.U32 R2, RZ, RZ, RZ ;  /* 0x000000ffff027224 */ /* 0x002fe400078e00ff */
[----:B--23--:R-:W-:-:S05]  /*15930*/  IMAD R6, R17, R7, RZ ;  /* 0x0000000711067224 */ /* 0x00cfca00078e02ff */
[----:B------:R-:W-:-:S04]  /*15940*/  IABS R8, R6 ;  /* 0x0000000600087213 */ /* 0x000fc80000000000 */
[----:B------:R-:W0:Y:S08]  /*15950*/  I2F.RP R9, R8 ;  /* 0x0000000800097306 */ /* 0x000e300000209400 */
[----:B0-----:R-:W0:Y:S02]  /*15960*/  MUFU.RCP R9, R9 ;  /* 0x0000000900097308 */ /* 0x001e240000001000 */
[----:B0-----:R-:W-:-:S06]  /*15970*/  VIADD R10, R9, 0xffffffe ;  /* 0x0ffffffe090a7836 */ /* 0x001fcc0000000000 */
[----:B------:R-:W0:Y:S02]  /*15980*/  F2I.FTZ.U32.TRUNC.NTZ R3, R10 ;  /* 0x0000000a00037305 */ /* 0x000e24000021f000 */
[----:B0-----:R-:W-:-:S04]  /*15990*/  IMAD.MOV R11, RZ, RZ, -R3 ;  /* 0x000000ffff0b7224 */ /* 0x001fc800078e0a03 */
[----:B------:R-:W-:-:S04]  /*159a0*/  IMAD R5, R11, R8, RZ ;  /* 0x000000080b057224 */ /* 0x000fc800078e02ff */
[----:B------:R-:W-:-:S04]  /*159b0*/  IMAD.HI.U32 R2, R3, R5, R2 ;  /* 0x0000000503027227 */ /* 0x000fc800078e0002 */
[----:B------:R-:W-:Y:S01]  /*159c0*/  IMAD.IADD R5, R0, 0x1, -R16 ;  /* 0x0000000100057824 */ /* 0x000fe200078e0a10 */
[----:B------:R-:W-:-:S04]  /*159d0*/  IABS R0, R6 ;  /* 0x0000000600007213 */ /* 0x000fc80000000000 */
[----:B------:R-:W-:Y:S01]  /*159e0*/  IABS R3, R5 ;  /* 0x0000000500037213 */ /* 0x000fe20000000000 */
[----:B------:R-:W-:-:S04]  /*159f0*/  IMAD.MOV R0, RZ, RZ, -R0 ;  /* 0x000000ffff007224 */ /* 0x000fc800078e0a00 */
        /* <DEDUP_REMOVED lines=47> */
.L_x_13861:
[----:B------:R-:W-:Y:S01]  /*15cf0*/  UMOV UR4, URZ ;  /* 0x0000003f00047c82 */ /* 0x000fe20008000000 */
[----:B------:R-:W-:Y:S01]  /*15d00*/  UMOV UR5, URZ ;  /* 0x0000003f00057c82 */ /* 0x000fe20008000000 */
[----:B------:R-:W-:Y:S01]  /*15d10*/  ULDC UR6, c[0x0][0xc3c] ;  /* 0x00030f0000067ab9 */ /* 0x000fe20000000800 */
[----:B------:R-:W-:Y:S02]  /*15d20*/  IMAD.MOV.U32 R16, RZ, RZ, R0 ;  /* 0x000000ffff107224 */ /* 0x000fe400078e0000 */
[----:B------:R-:W-:Y:S02]  /*15d30*/  IMAD.U32 R17, RZ, RZ, UR4 ;  /* 0x00000004ff117e24 */ /* 0x000fe4000f8e00ff */
[----:B------:R-:W-:Y:S02]  /*15d40*/  IMAD.U32 R18, RZ, RZ, UR5 ;  /* 0x00000005ff127e24 */ /* 0x000fe4000f8e00ff */
[----:B------:R-:W-:-:S07]  /*15d50*/  IMAD.U32 R19, RZ, RZ, UR6 ;  /* 0x00000006ff137e24 */ /* 0x000fce000f8e00ff */
.L_x_13869:
[----:B------:R-:W1:Y:S01]  /*15d60*/  S2R R0, SR_TID.X ;  /* 0x0000000000007919 */ /* 0x000e620000002100 */
[----:B------:R-:W-:Y:S05]  /*15d70*/  WARPSYNC.ALL ;  /* 0x0000000000007948 */ /* 0x000fea0003800000 */
[----:B------:R-:W-:Y:S01]  /*15d80*/  BAR.SYNC.DEFER_BLOCKING 0x4, 0x200 ;  /* 0x0108000000007b1d */ /* 0x000fe20000010000 */
[----:B-1----:R-:W-:-:S04]  /*15d90*/  LOP3.LUT R0, R0, 0x1f, RZ, 0xc0, !PT ;  /* 0x0000001f00007812 */ /* 0x002fc800078ec0ff */
[----:B------:R-:W-:-:S13]  /*15da0*/  ISETP.NE.AND P0, PT, R0, RZ, PT ;  /* 0x000000ff0000720c */ /* 0x000fda0003f05270 */
[----:B------:R-:W1:Y:S01]  /*15db0*/  @!P0 S2R R3, SR_CgaCtaId ;  /* 0x0000000000038919 */ /* 0x000e620000008800 */
[----:B------:R-:W-:-:S04]  /*15dc0*/  @!P0 MOV R0, 0x400 ;  /* 0x0000040000008802 */ /* 0x000fc80000000f00 */
[----:B-1----:R-:W-:-:S05]  /*15dd0*/  @!P0 LEA R22, R3, R0, 0x18 ;  /* 0x0000000003168211 */ /* 0x002fca00078ec0ff */
[----:B------:R1:W-:Y:S01]  /*15de0*/  @!P0 STS.128 [R22+0x168d0], R16 ;  /* 0x0168d01016008388 */ /* 0x0003e20000000c00 */
[----:B------:R-:W-:Y:S06]  /*15df0*/  BAR.ARV 0x5, 0x200 ;  /* 0x0148000000007b1d */ /* 0x000fec0000002000 */
.L_x_13858:
[----:B------:R-:W-:Y:S02]  /*15e00*/  ULDC UR4, c[0x0][0xc3c] ;  /* 0x00030f0000047ab9 */ /* 0x000fe40000000800 */
[----:B---3--:R-:W-:-:S13]  /*15e10*/  ISETP.GE.AND P0, PT, R19, UR4, PT ;  /* 0x0000000413007c0c */ /* 0x008fda000bf06270 */
[----:B------:R-:W-:Y:S05]  /*15e20*/  @!P0 BRA `(.L_x_13870) ;  /* 0xffffffb400b88947 */ /* 0x000fea000383ffff */
[----:B------:R-:W-:Y:S05]  /*15e30*/  BSYNC B8 ;  /* 0x0000000000087941 */ /* 0x000fea0003800000 */
.L_x_13772:
[----:B0-----:R-:W3:Y:S01]  /*15e40*/  LDL.LU R0, [R1+0x24] ;  /* 0x0000240001007983 */ /* 0x001ee20000300800 */
[----:B------:R-:W-:Y:S01]  /*15e50*/  BSSY B0, `(.L_x_13871) ;  /* 0x000000b000007945 */ /* 0x000fe20003800000 */
[----:B------:R-:W0:Y:S01]  /*15e60*/  S2R R5, SR_CgaCtaId ;  /* 0x0000000000057919 */ /* 0x000e220000008800 */
[----:B---3--:R-:W-:-:S05]  /*15e70*/  VIADD R0, R0, 0x1 ;  /* 0x0000000100007836 */ /* 0x008fca0000000000 */
[----:B------:R-:W-:-:S04]  /*15e80*/  LEA.HI R2, R0, R0, RZ, 0x1 ;  /* 0x0000000000027211 */ /* 0x000fc800078f08ff */
[----:B------:R-:W-:Y:S02]  /*15e90*/  LOP3.LUT R3, R2, 0xfffffffe, RZ, 0xc0, !PT ;  /* 0xfffffffe02037812 */ /* 0x000fe400078ec0ff */
[----:B------:R-:W-:-:S03]  /*15ea0*/  MOV R2, 0x400 ;  /* 0x0000040000027802 */ /* 0x000fc60000000f00 */
[----:B------:R-:W-:Y:S01]  /*15eb0*/  IMAD.IADD R0, R0, 0x1, -R3 ;  /* 0x0000000100007824 */ /* 0x000fe200078e0a03 */
[----:B0-----:R-:W-:-:S04]  /*15ec0*/  LEA R9, R5, R2, 0x18 ;  /* 0x0000000205097211 */ /* 0x001fc800078ec0ff */
[----:B------:R-:W-:-:S04]  /*15ed0*/  SHF.L.U32 R0, R0, 0x1f, RZ ;  /* 0x0000001f00007819 */ /* 0x000fc800000006ff */
[----:B------:R-:W0:Y:S02]  /*15ee0*/  SYNCS.PHASECHK.TRANS64.TRYWAIT P0, [R9+URZ+0x16820], R0 ;  /* 0x01682000090075a7 */ /* 0x000e24000800017f */
[----:B0-----:R-:W-:Y:S05]  /*15ef0*/  @!P0 BRA `(.L_x_13872) ;  /* 0x0000002000848947 */ /* 0x001fea0003800000 */
.L_x_13948:
[----:B------:R-:W-:Y:S05]  /*15f00*/  BSYNC B0 ;  /* 0x0000000000007941 */ /* 0x000fea0003800000 */
.L_x_13871:
[----:B------:R-:W-:-:S03]  /*15f10*/  UMOV UR4, 0xffffffff ;  /* 0xffffffff00047882 */ /* 0x000fc60000000000 */
[----:B------:R-:W-:Y:S05]  /*15f20*/  BRA.DIV UR4, `(.L_x_13873) ;  /* 0x00000022048c7947 */ /* 0x000fea000b800000 */
[----:B0-----:R-:W0:Y:S02]  /*15f30*/  S2R R0, SR_TID.X ;  /* 0x0000000000007919 */ /* 0x001e240000002100 */
[----:B0-----:R-:W-:-:S04]  /*15f40*/  SHF.R.U32.HI R0, RZ, 0x5, R0 ;  /* 0x00000005ff007819 */ /* 0x001fc80000011600 */
[----:B------:R-:W-:-:S05]  /*15f50*/  LOP3.LUT R0, R0, 0x3, RZ, 0xc0, !PT ;  /* 0x0000000300007812 */ /* 0x000fca00078ec0ff */
[----:B------:R0:W3:Y:S02]  /*15f60*/  SHFL.IDX PT, R14, R0, RZ, 0x1f ;  /* 0x00001fff000e7589 */ /* 0x0000e400000e0000 */
.L_x_13951:
[----:B---3--:R-:W-:Y:S01]  /*15f70*/  ISETP.NE.AND P0, PT, R14, RZ, PT ;  /* 0x000000ff0e00720c */ /* 0x008fe20003f05270 */
[----:B------:R-:W-:-:S12]  /*15f80*/  BSSY B0, `(.L_x_13874) ;  /* 0x0000024000007945 */ /* 0x000fd80003800000 */
[----:B------:R-:W-:Y:S05]  /*15f90*/  @P0 BRA `(.L_x_13875) ;  /* 0x0000000000880947 */ /* 0x000fea0003800000 */
[----:B------:R-:W-:-:S03]  /*15fa0*/  UMOV UR4, 0xffffffff ;  /* 0xffffffff00047882 */ /* 0x000fc60000000000 */
[----:B------:R-:W-:Y:S05]  /*15fb0*/  BRA.DIV UR4, `(.L_x_13876) ;  /* 0x00000022049c7947 */ /* 0x000fea000b800000 */
[----:B------:R-:W-:-:S13]  /*15fc0*/  ELECT P6, URZ, PT ;  /* 0x00000000003f782f */ /* 0x000fda00038c0000 */
.L_x_13954:
[----:B------:R-:W-:Y:S05]  /*15fd0*/  @!P6 BRA `(.L_x_13875) ;  /* 0x000000000078e947 */ /* 0x000fea0003800000 */
[----:B------:R-:W-:-:S06]  /*15fe0*/  ULOP3.LUT UR4, UR36, 0x2, URZ, 0xfc, !UPT ;  /* 0x0000000224047892 */ /* 0x000fcc000f8efc3f */
[----:B0-----:R-:W-:-:S05]  /*15ff0*/  IMAD.U32 R0, RZ, RZ, UR4 ;  /* 0x00000004ff007e24 */ /* 0x001fca000f8e00ff */
[----:B------:R-:W-:-:S13]  /*16000*/  ISETP.NE.AND P2, PT, R0, 0x3, PT ;  /* 0x000000030000780c */ /* 0x000fda0003f45270 */
[----:B------:R-:W-:Y:S05]  /*16010*/  @!P2 BRA `(.L_x_13877) ;  /* 0x000000000004a947 */ /* 0x000fea0003800000 */
[----:B------:R-:W-:Y:S01]  /*16020*/  BPT.TRAP 0x1 ;  /* 0x000000040000795c */ /* 0x000fe20000300000 */
.L_x_13877:
        /* <DEDUP_REMOVED lines=12> */
.L_x_13955:
[----:B------:R-:W3:Y:S02]  /*160f0*/  SYNCS.PHASECHK.TRANS64.TRYWAIT P0, [R3+URZ], R2 ;  /* 0x00000002030075a7 */ /* 0x000ee4000800017f */
[----:B---3--:R-:W-:Y:S05]  /*16100*/  @!P0 BRA `(.L_x_13879) ;  /* 0x00000020007c8947 */ /* 0x008fea0003800000 */
.L_x_13956:
[----:B------:R-:W-:Y:S05]  /*16110*/  @!P2 BRA `(.L_x_13880) ;  /* 0x000000000004a947 */ /* 0x000fea0003800000 */
[----:B------:R-:W-:Y:S01]  /*16120*/  BPT.TRAP 0x1 ;  /* 0x000000040000795c */ /* 0x000fe20000300000 */
.L_x_13880:
[----:B------:R-:W-:-:S04]  /*16130*/  VIADD R0, R9, 0x16860 ;  /* 0x0001686009007836 */ /* 0x000fc80000000000 */
[----:B------:R-:W-:-:S04]  /*16140*/  IMAD R23, R23, 0x8, R0 ;  /* 0x0000000817177824 */ /* 0x000fc800078e0200 */
[----:B------:R-:W4:Y:S02]  /*16150*/  SYNCS.PHASECHK.TRANS64.TRYWAIT P0, [R23+URZ], R4 ;  /* 0x00000004170075a7 */ /* 0x000f24000800017f */
[----:B----4-:R-:W-:Y:S05]  /*16160*/  @!P0 BRA `(.L_x_13881) ;  /* 0x0000002000788947 */ /* 0x010fea0003800000 */
.L_x_13957:
[----:B------:R-:W-:-:S07]  /*16170*/  IMAD R7, R7, 0x8, R0 ;  /* 0x0000000807077824 */ /* 0x000fce00078e0200 */
.L_x_13882:
[----:B------:R0:W0:Y:S02]  /*16180*/  SYNCS.PHASECHK.TRANS64.TRYWAIT P0, [R7+URZ], R2 ;  /* 0x00000002070075a7 */ /* 0x000024000800017f */
[----:B0-----:R-:W-:Y:S05]  /*16190*/  @!P0 NANOSLEEP.SYNCS 0x989680 ;  /* 0x009896800000895d */ /* 0x001fea0003900000 */
[----:B------:R-:W0:Y:S02]  /*161a0*/  @!P0 SYNCS.PHASECHK.TRANS64 P0, [R7+URZ], R2 ;  /* 0x00000002070085a7 */ /* 0x000e24000800007f */
[----:B0-----:R-:W-:Y:S05]  /*161b0*/  @!P0 BRA `(.L_x_13882) ;  /* 0xfffffffc00f08947 */ /* 0x001fea000383ffff */
.L_x_13875:
[----:B------:R-:W-:Y:S05]  /*161c0*/  BSYNC B0 ;  /* 0x0000000000007941 */ /* 0x000fea0003800000 */
.L_x_13874:
[----:B------:R-:W-:Y:S05]  /*161d0*/  EXIT ;  /* 0x000000000000794d */ /* 0x000fea0003800000 */
.L_x_13686:
[----:B0-----:R-:W-:-:S04]  /*161e0*/  IMAD.U32 R3, RZ, RZ, UR45 ;  /* 0x0000002dff037e24 */ /* 0x001fc8000f8e00ff */
[----:B------:R0:W1:Y:S03]  /*161f0*/  SYNCS.PHASECHK.TRANS64.TRYWAIT P1, [R3+URZ+0x16800], R0 ;  /* 0x01680000030075a7 */ /* 0x000066000802017f */
[----:B-1----:R-:W-:Y:S05]  /*16200*/  @!P1 NANOSLEEP.SYNCS 0x989680 ;  /* 0x009896800000995d */ /* 0x002fea0003900000 */
[----:B------:R-:W1:Y:S02]  /*16210*/  @!P1 SYNCS.PHASECHK.TRANS64 P1, [R3+URZ+0x16800], R0 ;  /* 0x01680000030095a7 */ /* 0x000e64000802007f */
[----:B-1----:R-:W-:Y:S05]  /*16220*/  @!P1 BRA `(.L_x_13686) ;  /* 0xfffffffc00ec9947 */ /* 0x002fea000383ffff */
[----:B------:R-:W-:Y:S05]  /*16230*/  BRA `(.L_x_13883) ;  /* 0xfffffeb800247947 */ /* 0x000fea000383ffff */
.L_x_13690:
[----:B-1----:R1:W2:Y:S02]  /*16240*/  SYNCS.PHASECHK.TRANS64.TRYWAIT P2, [R15+URZ+0x16830], R0 ;  /* 0x016830000f0075a7 */ /* 0x0022a4000804017f */
[----:B--2---:R-:W-:Y:S05]  /*16250*/  @!P2 NANOSLEEP.SYNCS 0x989680 ;  /* 0x009896800000a95d */ /* 0x004fea0003900000 */
[----:B------:R-:W2:Y:S02]  /*16260*/  @!P2 SYNCS.PHASECHK.TRANS64 P2, [R15+URZ+0x16830], R0 ;  /* 0x016830000f00a5a7 */ /* 0x000ea4000804007f */
[----:B--2---:R-:W-:Y:S05]  /*16270*/  @!P2 BRA `(.L_x_13690) ;  /* 0xfffffffc00f0a947 */ /* 0x004fea000383ffff */
[----:B------:R-:W-:Y:S05]  /*16280*/  BRA `(.L_x_13689) ;  /* 0xfffffeb800487947 */ /* 0x000fea000383ffff */
.L_x_13706:
[----:B-1----:R-:W-:-:S04]  /*16290*/  IMAD.U32 R8, RZ, RZ, UR6 ;  /* 0x00000006ff087e24 */ /* 0x002fc8000f8e00ff */
[----:B------:R1:W2:Y:S03]  /*162a0*/  SYNCS.PHASECHK.TRANS64.TRYWAIT P2, [R8+URZ+0x16830], R5 ;  /* 0x01683005080075a7 */ /* 0x0002a6000804017f */
[----:B--2---:R-:W-:Y:S05]  /*162b0*/  @!P2 NANOSLEEP.SYNCS 0x989680 ;  /* 0x009896800000a95d */ /* 0x004fea0003900000 */
[----:B------:R-:W2:Y:S02]  /*162c0*/  @!P2 SYNCS.PHASECHK.TRANS64 P2, [R8+URZ+0x16830], R5 ;  /* 0x016830050800a5a7 */ /* 0x000ea4000804007f */
[----:B--2---:R-:W-:Y:S05]  /*162d0*/  @!P2 BRA `(.L_x_13706) ;  /* 0xfffffffc00eca947 */ /* 0x004fea000383ffff */
[----:B------:R-:W-:Y:S05]  /*162e0*/  BRA `(.L_x_13703) ;  /* 0xfffffef000b87947 */ /* 0x000fea000383ffff */
.L_x_13710:
[----:B-1----:R-:W-:-:S04]  /*162f0*/  IMAD.U32 R8, RZ, RZ, UR6 ;  /* 0x00000006ff087e24 */ /* 0x002fc8000f8e00ff */
[----:B------:R1:W2:Y:S03]  /*16300*/  SYNCS.PHASECHK.TRANS64.TRYWAIT P2, [R8+URZ+0x16850], R5 ;  /* 0x01685005080075a7 */ /* 0x0002a6000804017f */
[----:B--2---:R-:W-:Y:S05]  /*16310*/  @!P2 NANOSLEEP.SYNCS 0x989680 ;  /* 0x009896800000a95d */ /* 0x004fea0003900000 */
[----:B------:R-:W2:Y:S02]  /*16320*/  @!P2 SYNCS.PHASECHK.TRANS64 P2, [R8+URZ+0x16850], R5 ;  /* 0x016850050800a5a7 */ /* 0x000ea4000804007f */
[----:B--2---:R-:W-:Y:S05]  /*16330*/  @!P2 BRA `(.L_x_13710) ;  /* 0xfffffffc00eca947 */ /* 0x004fea000383ffff */
[----:B------:R-:W-:Y:S05]  /*16340*/  BRA `(.L_x_13707) ;  /* 0xfffffef400287947 */ /* 0x000fea000383ffff */
.L_x_13727:
[----:B-1----:R-:W-:-:S04]  /*16350*/  IMAD.U32 R9, RZ, RZ, UR6 ;  /* 0x00000006ff097e24 */ /* 0x002fc8000f8e00ff */
[----:B------:R1:W2:Y:S03]  /*16360*/  SYNCS.PHASECHK.TRANS64.TRYWAIT P2, [R9+URZ+0x16830], R4 ;  /* 0x01683004090075a7 */ /* 0x0002a6000804017f */
[----:B--2---:R-:W-:Y:S05]  /*16370*/  @!P2 NANOSLEEP.SYNCS 0x989680 ;  /* 0x009896800000a95d */ /* 0x004fea0003900000 */
[----:B------:R-:W2:Y:S02]  /*16380*/  @!P2 SYNCS.PHASECHK.TRANS64 P2, [R9+URZ+0x16830], R4 ;  /* 0x016830040900a5a7 */ /* 0x000ea4000804007f */
[----:B--2---:R-:W-:Y:S05]  /*16390*/  @!P2 BRA `(.L_x_13727) ;  /* 0xfffffffc00eca947 */ /* 0x004fea000383ffff */
[----:B------:R-:W-:Y:S05]  /*163a0*/  BRA `(.L_x_13724) ;  /* 0xffffff28009c7947 */ /* 0x000fea000383ffff */
.L_x_13731:
[----:B-1----:R-:W-:-:S04]  /*163b0*/  IMAD.U32 R9, RZ, RZ, UR6 ;  /* 0x00000006ff097e24 */ /* 0x002fc8000f8e00ff */
[----:B------:R1:W2:Y:S03]  /*163c0*/  SYNCS.PHASECHK.TRANS64.TRYWAIT P2, [R9+URZ+0x16850], R4 ;  /* 0x01685004090075a7 */ /* 0x0002a6000804017f */
[----:B--2---:R-:W-:Y:S05]  /*163d0*/  @!P2 NANOSLEEP.SYNCS 0x989680 ;  /* 0x009896800000a95d */ /* 0x004fea0003900000 */
[----:B------:R-:W2:Y:S02]  /*163e0*/  @!P2 SYNCS.PHASECHK.TRANS64 P2, [R9+URZ+0x16850], R4 ;  /* 0x016850040900a5a7 */ /* 0x000ea4000804007f */
[----:B--2---:R-:W-:Y:S05]  /*163f0*/  @!P2 BRA `(.L_x_13731) ;  /* 0xfffffffc00eca947 */ /* 0x004fea000383ffff */
[----:B------:R-:W-:Y:S05]  /*16400*/  BRA `(.L_x_13728) ;  /* 0xffffff2c000c7947 */ /* 0x000fea000383ffff */
.L_x_13737:
[----:B-1----:R-:W-:-:S04]  /*16410*/  IMAD.U32 R9, RZ, RZ, UR6 ;  /* 0x00000006ff097e24 */ /* 0x002fc8000f8e00ff */
[----:B------:R1:W2:Y:S03]  /*16420*/  SYNCS.PHASECHK.TRANS64.TRYWAIT P2, [R9+URZ+0x16830], R4 ;  /* 0x01683004090075a7 */ /* 0x0002a6000804017f */
[----:B--2---:R-:W-:Y:S05]  /*16430*/  @!P2 NANOSLEEP.SYNCS 0x989680 ;  /* 0x009896800000a95d */ /* 0x004fea0003900000 */
[----:B------:R-:W2:Y:S02]  /*16440*/  @!P2 SYNCS.PHASECHK.TRANS64 P2, [R9+URZ+0x16830], R4 ;  /* 0x016830040900a5a7 */ /* 0x000ea4000804007f */
[----:B--2---:R-:W-:Y:S05]  /*16450*/  @!P2 BRA `(.L_x_13737) ;  /* 0xfffffffc00eca947 */ /* 0x004fea000383ffff */
[----:B------:R-:W-:Y:S05]  /*16460*/  BRA `(.L_x_13734) ;  /* 0xffffff4c00ac7947 */ /* 0x000fea000383ffff */
.L_x_13741:
[----:B-1----:R-:W-:-:S04]  /*16470*/  IMAD.U32 R9, RZ, RZ, UR6 ;  /* 0x00000006ff097e24 */ /* 0x002fc8000f8e00ff */
[----:B------:R1:W2:Y:S03]  /*16480*/  SYNCS.PHASECHK.TRANS64.TRYWAIT P2, [R9+URZ+0x16850], R4 ;  /* 0x01685004090075a7 */ /* 0x0002a6000804017f */
[----:B--2---:R-:W-:Y:S05]  /*16490*/  @!P2 NANOSLEEP.SYNCS 0x989680 ;  /* 0x009896800000a95d */ /* 0x004fea0003900000 */
[----:B------:R-:W2:Y:S02]  /*164a0*/  @!P2 SYNCS.PHASECHK.TRANS64 P2, [R9+URZ+0x16850], R4 ;  /* 0x016850040900a5a7 */ /* 0x000ea4000804007f */
[----:B--2---:R-:W-:Y:S05]  /*164b0*/  @!P2 BRA `(.L_x_13741) ;  /* 0xfffffffc00eca947 */ /* 0x004fea000383ffff */
[----:B------:R-:W-:Y:S05]  /*164c0*/  BRA `(.L_x_13738) ;  /* 0xffffff50001c7947 */ /* 0x000fea000383ffff */
.L_x_13754:
[----:B-1----:R-:W-:-:S04]  /*164d0*/  IMAD.U32 R5, RZ, RZ, UR5 ;  /* 0x00000005ff057e24 */ /* 0x002fc8000f8e00ff */
[----:B------:R1:W2:Y:S03]  /*164e0*/  SYNCS.PHASECHK.TRANS64.TRYWAIT P0, [R5+URZ+0x16850], R0 ;  /* 0x01685000050075a7 */ /* 0x0002a6000800017f */
[----:B--2---:R-:W-:Y:S05]  /*164f0*/  @!P0 NANOSLEEP.SYNCS 0x989680 ;  /* 0x009896800000895d */ /* 0x004fea0003900000 */
[----:B------:R-:W2:Y:S02]  /*16500*/  @!P0 SYNCS.PHASECHK.TRANS64 P0, [R5+URZ+0x16850], R0 ;  /* 0x01685000050085a7 */ /* 0x000ea4000800007f */
[----:B--2---:R-:W-:Y:S05]  /*16510*/  @!P0 BRA `(.L_x_13754) ;  /* 0xfffffffc00ec8947 */ /* 0x004fea000383ffff */
[----:B------:R-:W-:Y:S05]  /*16520*/  BRA `(.L_x_13753) ;  /* 0xffffff8000a87947 */ /* 0x000fea000383ffff */
.L_x_13792:
        /* <DEDUP_REMOVED lines=11> */
.L_x_13885:
[----:B------:R-:W-:Y:S05]  /*165e0*/  BSYNC B0 ;  /* 0x0000000000007941 */ /* 0x000fea0003800000 */
.L_x_13884:
[----:B------:R-:W-:Y:S05]  /*165f0*/  BRA `(.L_x_13886) ;  /* 0xffffffbc005c7947 */ /* 0x000fea000383ffff */
.L_x_13794:
[----:B------:R-:W-:Y:S01]  /*16600*/  BSSY B0, `(.L_x_13887) ;  /* 0x0000006000007945 */ /* 0x000fe20003800000 */
[----:B------:R-:W-:-:S07]  /*16610*/  IMAD.MOV.U32 R15, RZ, RZ, -0x1 ;  /* 0xffffffffff0f7424 */ /* 0x000fce00078e00ff */
[----:B01----:R-:W-:Y:S05]  /*16620*/  WARPSYNC.COLLECTIVE R15, `(.L_x_13888) ;  /* 0x000000000f0c7348 */ /* 0x003fea0003c00000 */
[----:B------:R-:W-:Y:S02]  /*16630*/  ELECT P6, UR62, PT ;  /* 0x00000000003e782f */ /* 0x000fe400038c0000 */
[----:B------:R-:W-:Y:S01]  /*16640*/  MOV R14, UR62 ;  /* 0x0000003e000e7c02 */ /* 0x000fe20008000f00 */
[----:B01----:R-:W-:Y:S10]  /*16650*/  ENDCOLLECTIVE ;  /* 0x000000000000791b */ /* 0x003ff40003800000 */
.L_x_13888:
[----:B------:R-:W-:Y:S05]  /*16660*/  BSYNC B0 ;  /* 0x0000000000007941 */ /* 0x000fea0003800000 */
.L_x_13887:
[----:B------:R-:W-:Y:S05]  /*16670*/  BRA `(.L_x_13889) ;  /* 0xffffffbc00647947 */ /* 0x000fea000383ffff */
.L_x_13796:
[----:B0-----:R0:W2:Y:S02]  /*16680*/  SYNCS.PHASECHK.TRANS64.TRYWAIT P0, [R3+URZ+0x16840], R0 ;  /* 0x01684000030075a7 */ /* 0x0010a4000800017f */
[----:B--2---:R-:W-:Y:S05]  /*16690*/  @!P0 NANOSLEEP.SYNCS 0x989680 ;  /* 0x009896800000895d */ /* 0x004fea0003900000 */
[----:B------:R-:W2:Y:S02]  /*166a0*/  @!P0 SYNCS.PHASECHK.TRANS64 P0, [R3+URZ+0x16840], R0 ;  /* 0x01684000030085a7 */ /* 0x000ea4000800007f */
[----:B--2---:R-:W-:Y:S05]  /*166b0*/  @!P0 BRA `(.L_x_13796) ;  /* 0xfffffffc00f08947 */ /* 0x004fea000383ffff */
[----:B------:R-:W-:Y:S05]  /*166c0*/  BRA `(.L_x_13890) ;  /* 0xffffffbc00c07947 */ /* 0x000fea000383ffff */
.L_x_13800:
[----:B------:R-:W2:Y:S01]  /*166d0*/  LDL.LU R11, [R1+0x10] ;  /* 0x00001000010b7983 */ /* 0x000ea20000300800 */
[----:B------:R-:W-:Y:S02]  /*166e0*/  IMAD.MOV.U32 R3, RZ, RZ, R12 ;  /* 0x000000ffff037224 */ /* 0x000fe400078e000c */
[----:B------:R-:W-:Y:S02]  /*166f0*/  IMAD.MOV.U32 R13, RZ, RZ, R4 ;  /* 0x000000ffff0d7224 */ /* 0x000fe400078e0004 */
[----:B------:R-:W-:Y:S02]  /*16700*/  IMAD.MOV.U32 R12, RZ, RZ, RZ ;  /* 0x000000ffff0c7224 */ /* 0x000fe400078e00ff */
[----:B------:R-:W-:Y:S02]  /*16710*/  IMAD.MOV.U32 R15, RZ, RZ, -0x1 ;  /* 0xffffffffff0f7424 */ /* 0x000fe400078e00ff */
[----:B------:R-:W-:Y:S02]  /*16720*/  IMAD.IADD R3, R21, 0x1, R3 ;  /* 0x0000000115037824 */ /* 0x000fe400078e0203 */
[----:B--2---:R-:W-:-:S02]  /*16730*/  IMAD R6, R11, R9, RZ ;  /* 0x000000090b067224 */ /* 0x004fc400078e02ff */
[----:B------:R-:W-:-:S03]  /*16740*/  IMAD.MOV.U32 R11, RZ, RZ, 0x181f ;  /* 0x0000181fff0b7424 */ /* 0x000fc600078e00ff */
[----:B------:R-:W-:-:S13]  /*16750*/  ISETP.GE.AND P1, PT, R3, R6, PT ;  /* 0x000000060300720c */ /* 0x000fda0003f26270 */
[----:B-----5:R-:W-:Y:S05]  /*16760*/  WARPSYNC.COLLECTIVE R15, `(.L_x_13891) ;  /* 0x000000000f087348 */ /* 0x020fea0003c00000 */
[----:B------:R0:W1:Y:S02]  /*16770*/  SHFL.IDX P6, R14, R13, R12, R11 ;  /* 0x0000000c0d0e7389 */ /* 0x00006400000c000b */
[----:B01---5:R-:W-:Y:S01]  /*16780*/  ENDCOLLECTIVE ;  /* 0x000000000000791b */ /* 0x023fe20003800000 */
.L_x_13891:
[----:B------:R-:W-:Y:S02]  /*16790*/  IMAD.MOV.U32 R13, RZ, RZ, R0 ;  /* 0x000000ffff0d7224 */ /* 0x000fe400078e0000 */
[----:B------:R-:W-:-:S07]  /*167a0*/  IMAD.MOV.U32 R7, RZ, RZ, R14 ;  /* 0x000000ffff077224 */ /* 0x000fce00078e000e */
[----:B------:R-:W-:Y:S05]  /*167b0*/  WARPSYNC.COLLECTIVE R15, `(.L_x_13892) ;  /* 0x000000000f087348 */ /* 0x000fea0003c00000 */
[----:B------:R0:W1:Y:S02]  /*167c0*/  SHFL.IDX P6, R14, R13, R12, R11 ;  /* 0x0000000c0d0e7389 */ /* 0x00006400000c000b */
[----:B01----:R-:W-:Y:S01]  /*167d0*/  ENDCOLLECTIVE ;  /* 0x000000000000791b */ /* 0x003fe20003800000 */
.L_x_13892:
[----:B------:R-:W-:Y:S02]  /*167e0*/  IMAD.MOV.U32 R13, RZ, RZ, R4 ;  /* 0x000000ffff0d7224 */ /* 0x000fe400078e0004 */
[----:B------:R-:W-:Y:S02]  /*167f0*/  IMAD.MOV.U32 R12, RZ, RZ, 0x1 ;  /* 0x00000001ff0c7424 */ /* 0x000fe400078e00ff */
[----:B------:R-:W-:-:S07]  /*16800*/  IMAD.MOV.U32 R8, RZ, RZ, R14 ;  /* 0x000000ffff087224 */ /* 0x000fce00078e000e */
[----:B------:R-:W-:Y:S05]  /*16810*/  WARPSYNC.COLLECTIVE R15, `(.L_x_13893) ;  /* 0x000000000f087348 */ /* 0x000fea0003c00000 */
[----:B------:R0:W1:Y:S02]  /*16820*/  SHFL.IDX P6, R14, R13, R12, R11 ;  /* 0x0000000c0d0e7389 */ /* 0x00006400000c000b */
[----:B01----:R-:W-:Y:S01]  /*16830*/  ENDCOLLECTIVE ;  /* 0x000000000000791b */ /* 0x003fe20003800000 */
.L_x_13893:
        /* <DEDUP_REMOVED lines=14> */
.L_x_13894:
[----:B------:R-:W-:Y:S02]  /*16920*/  IMAD.MOV.U32 R13, RZ, RZ, R4 ;  /* 0x000000ffff0d7224 */ /* 0x000fe400078e0004 */
[----:B------:R-:W-:Y:S02]  /*16930*/  IMAD.MOV.U32 R12, RZ, RZ, 0x2 ;  /* 0x00000002ff0c7424 */ /* 0x000fe400078e00ff */
[----:B------:R-:W-:-:S07]  /*16940*/  IMAD.MOV.U32 R8, RZ, RZ, R14 ;  /* 0x000000ffff087224 */ /* 0x000fce00078e000e */
[----:B------:R-:W-:Y:S05]  /*16950*/  WARPSYNC.COLLECTIVE R15, `(.L_x_13895) ;  /* 0x000000000f087348 */ /* 0x000fea0003c00000 */
[----:B------:R0:W1:Y:S02]  /*16960*/  SHFL.IDX P6, R14, R13, R12, R11 ;  /* 0x0000000c0d0e7389 */ /* 0x00006400000c000b */
[----:B01----:R-:W-:Y:S01]  /*16970*/  ENDCOLLECTIVE ;  /* 0x000000000000791b */ /* 0x003fe20003800000 */
.L_x_13895:
        /* <DEDUP_REMOVED lines=14> */
.L_x_13896:
[----:B------:R-:W-:Y:S02]  /*16a60*/  IMAD.MOV.U32 R13, RZ, RZ, R4 ;  /* 0x000000ffff0d7224 */ /* 0x000fe400078e0004 */
[----:B------:R-:W-:Y:S02]  /*16a70*/  IMAD.MOV.U32 R12, RZ, RZ, 0x3 ;  /* 0x00000003ff0c7424 */ /* 0x000fe400078e00ff */
[----:B------:R-:W-:-:S07]  /*16a80*/  IMAD.MOV.U32 R8, RZ, RZ, R14 ;  /* 0x000000ffff087224 */ /* 0x000fce00078e000e */
[----:B------:R-:W-:Y:S05]  /*16a90*/  WARPSYNC.COLLECTIVE R15, `(.L_x_13897) ;  /* 0x000000000f087348 */ /* 0x000fea0003c00000 */
[----:B------:R0:W1:Y:S02]  /*16aa0*/  SHFL.IDX P6, R14, R13, R12, R11 ;  /* 0x0000000c0d0e7389 */ /* 0x00006400000c000b */
[----:B01----:R-:W-:Y:S01]  /*16ab0*/  ENDCOLLECTIVE ;  /* 0x000000000000791b */ /* 0x003fe20003800000 */
.L_x_13897:
        /* <DEDUP_REMOVED lines=14> */
.L_x_13898:
[----:B------:R-:W-:Y:S02]  /*16ba0*/  IMAD.MOV.U32 R13, RZ, RZ, R4 ;  /* 0x000000ffff0d7224 */ /* 0x000fe400078e0004 */
[----:B------:R-:W-:Y:S02]  /*16bb0*/  IMAD.MOV.U32 R12, RZ, RZ, 0x4 ;  /* 0x00000004ff0c7424 */ /* 0x000fe400078e00ff */
[----:B------:R-:W-:-:S07]  /*16bc0*/  IMAD.MOV.U32 R8, RZ, RZ, R14 ;  /* 0x000000ffff087224 */ /* 0x000fce00078e000e */
[----:B------:R-:W-:Y:S05]  /*16bd0*/  WARPSYNC.COLLECTIVE R15, `(.L_x_13899) ;  /* 0x000000000f087348 */ /* 0x000fea0003c00000 */
[----:B------:R0:W1:Y:S02]  /*16be0*/  SHFL.IDX P6, R14, R13, R12, R11 ;  /* 0x0000000c0d0e7389 */ /* 0x00006400000c000b */
[----:B01----:R-:W-:Y:S01]  /*16bf0*/  ENDCOLLECTIVE ;  /* 0x000000000000791b */ /* 0x003fe20003800000 */
.L_x_13899:
        /* <DEDUP_REMOVED lines=14> */
.L_x_13900:
[----:B------:R-:W-:Y:S02]  /*16ce0*/  IMAD.MOV.U32 R13, RZ, RZ, R4 ;  /* 0x000000ffff0d7224 */ /* 0x000fe400078e0004 */
[----:B------:R-:W-:Y:S02]  /*16cf0*/  IMAD.MOV.U32 R12, RZ, RZ, 0x5 ;  /* 0x00000005ff0c7424 */ /* 0x000fe400078e00ff */
[----:B------:R-:W-:-:S07]  /*16d00*/  IMAD.MOV.U32 R8, RZ, RZ, R14 ;  /* 0x000000ffff087224 */ /* 0x000fce00078e000e */
[----:B------:R-:W-:Y:S05]  /*16d10*/  WARPSYNC.COLLECTIVE R15, `(.L_x_13901) ;  /* 0x000000000f087348 */ /* 0x000fea0003c00000 */
[----:B------:R0:W1:Y:S02]  /*16d20*/  SHFL.IDX P6, R14, R13, R12, R11 ;  /* 0x0000000c0d0e7389 */ /* 0x00006400000c000b */
[----:B01----:R-:W-:Y:S01]  /*16d30*/  ENDCOLLECTIVE ;  /* 0x000000000000791b */ /* 0x003fe20003800000 */
.L_x_13901:
        /* <DEDUP_REMOVED lines=14> */
.L_x_13902:
[----:B------:R-:W-:Y:S02]  /*16e20*/  IMAD.MOV.U32 R13, RZ, RZ, R4 ;  /* 0x000000ffff0d7224 */ /* 0x000fe400078e0004 */
[----:B------:R-:W-:Y:S02]  /*16e30*/  IMAD.MOV.U32 R12, RZ, RZ, 0x6 ;  /* 0x00000006ff0c7424 */ /* 0x000fe400078e00ff */
[----:B------:R-:W-:-:S07]  /*16e40*/  IMAD.MOV.U32 R8, RZ, RZ, R14 ;  /* 0x000000ffff087224 */ /* 0x000fce00078e000e */
[----:B------:R-:W-:Y:S05]  /*16e50*/  WARPSYNC.COLLECTIVE R15, `(.L_x_13903) ;  /* 0x000000000f087348 */ /* 0x000fea0003c00000 */
[----:B------:R0:W1:Y:S02]  /*16e60*/  SHFL.IDX P6, R14, R13, R12, R11 ;  /* 0x0000000c0d0e7389 */ /* 0x00006400000c000b */
[----:B01----:R-:W-:Y:S01]  /*16e70*/  ENDCOLLECTIVE ;  /* 0x000000000000791b */ /* 0x003fe20003800000 */
.L_x_13903:
        /* <DEDUP_REMOVED lines=14> */
.L_x_13904:
[----:B------:R-:W-:Y:S02]  /*16f60*/  IMAD.MOV.U32 R13, RZ, RZ, R4 ;  /* 0x000000ffff0d7224 */ /* 0x000fe400078e0004 */
[----:B------:R-:W-:Y:S02]  /*16f70*/  IMAD.MOV.U32 R12, RZ, RZ, 0x7 ;  /* 0x00000007ff0c7424 */ /* 0x000fe400078e00ff */
[----:B------:R-:W-:-:S07]  /*16f80*/  IMAD.MOV.U32 R8, RZ, RZ, R14 ;  /* 0x000000ffff087224 */ /* 0x000fce00078e000e */
[----:B------:R-:W-:Y:S05]  /*16f90*/  WARPSYNC.COLLECTIVE R15, `(.L_x_13905) ;  /* 0x000000000f087348 */ /* 0x000fea0003c00000 */
[----:B------:R0:W1:Y:S02]  /*16fa0*/  SHFL.IDX P6, R14, R13, R12, R11 ;  /* 0x0000000c0d0e7389 */ /* 0x00006400000c000b */
[----:B01----:R-:W-:Y:S01]  /*16fb0*/  ENDCOLLECTIVE ;  /* 0x000000000000791b */ /* 0x003fe20003800000 */
.L_x_13905:
[----:B------:R-:W-:-:S05]  /*16fc0*/  @!P1 LEA R8, P2, R20, R8, 0x1 ;  /* 0x0000000814089211 */ /* 0x000fca00078408ff */
[----:B------:R-:W-:-:S04]  /*16fd0*/  @!P1 IMAD.X R7, RZ, RZ, R7, P2 ;  /* 0x000000ffff079224 */ /* 0x000fc800010e0607 */
[----:B------:R-:W-:Y:S02]  /*16fe0*/  @!P1 IMAD.MOV.U32 R9, RZ, RZ, R7 ;  /* 0x000000ffff099224 */ /* 0x000fe400078e0007 */
[----:B------:R-:W-:Y:S02]  /*16ff0*/  IMAD.MOV.U32 R13, RZ, RZ, R0 ;  /* 0x000000ffff0d7224 */ /* 0x000fe400078e0000 */
[----:B------:R-:W-:Y:S01]  /*17000*/  VIADD R7, R3, 0x70 ;  /* 0x0000007003077836 */ /* 0x000fe20000000000 */
[----:B------:R-:W-:Y:S01]  /*17010*/  @!PT LDS RZ, [RZ] ;  /* 0x00000000fffff984 */ /* 0x000fe20000000800 */
[----:B------:R-:W-:Y:S01]  /*17020*/  @!PT LDS RZ, [RZ] ;  /* 0x00000000fffff984 */ /* 0x000fe20000000800 */
[----:B------:R-:W-:Y:S01]  /*17030*/  @!PT LDS RZ, [RZ] ;  /* 0x00000000fffff984 */ /* 0x000fe20000000800 */
[----:B------:R0:W-:Y:S04]  /*17040*/  @!P1 LDGSTS.E.BYPASS.LTC128B.128 [R10+0xb400], desc[UR50][R8.64], !P0 ;  /* 0x0b400000080a9fae */ /* 0x0001e8000c101d72 */
[----:B------:R-:W-:Y:S01]  /*17050*/  ISETP.GE.AND P1, PT, R7, R6, PT ;  /* 0x000000060700720c */ /* 0x000fe20003f26270 */
[----:B------:R-:W-:-:S02]  /*17060*/  VIADD R7, R3, 0x80 ;  /* 0x0000008003077836 */ /* 0x000fc40000000000 */
[----:B------:R-:W-:-:S10]  /*17070*/  IMAD.MOV.U32 R4, RZ, RZ, R14 ;  /* 0x000000ffff047224 */ /* 0x000fd400078e000e */
[----:B0-----:R-:W-:Y:S05]  /*17080*/  WARPSYNC.COLLECTIVE R15, `(.L_x_13906) ;  /* 0x000000000f087348 */ /* 0x001fea0003c00000 */
[----:B------:R1:W2:Y:S02]  /*17090*/  SHFL.IDX P6, R14, R13, R12, R11 ;  /* 0x0000000c0d0e7389 */ /* 0x0002a400000c000b */
[----:B012---:R-:W-:Y:S01]  /*170a0*/  ENDCOLLECTIVE ;  /* 0x000000000000791b */ /* 0x007fe20003800000 */
.L_x_13906:
[----:B------:R-:W-:Y:S01]  /*170b0*/  ISETP.GE.AND P2, PT, R7, R6, PT ;  /* 0x000000060700720c */ /* 0x000fe20003f46270 */
[----:B------:R-:W-:Y:S02]  /*170c0*/  IMAD.MOV.U32 R13, RZ, RZ, R2 ;  /* 0x000000ffff0d7224 */ /* 0x000fe400078e0002 */
[----:B------:R-:W-:Y:S02]  /*170d0*/  IMAD.MOV.U32 R12, RZ, RZ, RZ ;  /* 0x000000ffff0c7224 */ /* 0x000fe400078e00ff */
[----:B------:R-:W-:-:S08]  /*170e0*/  IMAD.MOV.U32 R8, RZ, RZ, R14 ;  /* 0x000000ffff087224 */ /* 0x000fd000078e000e */
[----:B------:R-:W-:Y:S05]  /*170f0*/  WARPSYNC.COLLECTIVE R15, `(.L_x_13907) ;  /* 0x000000000f087348 */ /* 0x000fea0003c00000 */
[----:B------:R0:W1:Y:S02]  /*17100*/  SHFL.IDX P6, R14, R13, R12, R11 ;  /* 0x0000000c0d0e7389 */ /* 0x00006400000c000b */
[----:B01----:R-:W-:Y:S01]  /*17110*/  ENDCOLLECTIVE ;  /* 0x000000000000791b */ /* 0x003fe20003800000 */
.L_x_13907:
        /* <DEDUP_REMOVED lines=12> */
.L_x_13908:
[----:B------:R-:W-:Y:S02]  /*171e0*/  IMAD.MOV.U32 R13, RZ, RZ, R2 ;  /* 0x000000ffff0d7224 */ /* 0x000fe400078e0002 */
[----:B------:R-:W-:Y:S02]  /*171f0*/  IMAD.MOV.U32 R12, RZ, RZ, 0x1 ;  /* 0x00000001ff0c7424 */ /* 0x000fe400078e00ff */
[----:B------:R-:W-:-:S07]  /*17200*/  IMAD.MOV.U32 R7, RZ, RZ, R14 ;  /* 0x000000ffff077224 */ /* 0x000fce00078e000e */
[----:B------:R-:W-:Y:S05]  /*17210*/  WARPSYNC.COLLECTIVE R15, `(.L_x_13909) ;  /* 0x000000000f087348 */ /* 0x000fea0003c00000 */
[----:B------:R0:W1:Y:S02]  /*17220*/  SHFL.IDX P6, R14, R13, R12, R11 ;  /* 0x0000000c0d0e7389 */ /* 0x00006400000c000b */
[----:B01----:R-:W-:Y:S01]  /*17230*/  ENDCOLLECTIVE ;  /* 0x000000000000791b */ /* 0x003fe20003800000 */
.L_x_13909:
[----:B------:R-:W-:Y:S01]  /*17240*/  @!P2 LEA R8, P1, R20, R7, 0x1 ;  /* 0x000000071408a211 */ /* 0x000fe200078208ff */
[----:B------:R-:W-:-:S04]  /*17250*/  VIADD R7, R3, 0x90 ;  /* 0x0000009003077836 */ /* 0x000fc80000000000 */
[----:B------:R-:W-:Y:S01]  /*17260*/  @!P2 IMAD.X R9, RZ, RZ, R0, P1 ;  /* 0x000000ffff09a224 */ /* 0x000fe200008e0600 */
[----:B------:R-:W-:-:S04]  /*17270*/  ISETP.GE.AND P1, PT, R7, R6, PT ;  /* 0x000000060700720c */ /* 0x000fc80003f26270 */
        /* <DEDUP_REMOVED lines=9> */
.L_x_13910:
[----:B------:R-:W-:Y:S02]  /*17310*/  IMAD.MOV.U32 R13, RZ, RZ, R2 ;  /* 0x000000ffff0d7224 */ /* 0x000fe400078e0002 */
[----:B------:R-:W-:Y:S01]  /*17320*/  IMAD.MOV.U32 R12, RZ, RZ, 0x2 ;  /* 0x00000002ff0c7424 */ /* 0x000fe200078e00ff */
[----:B------:R-:W-:-:S05]  /*17330*/  @!P1 LEA R14, P2, R20, R14, 0x1 ;  /* 0x0000000e140e9211 */ /* 0x000fca00078408ff */
[----:B------:R-:W-:-:S08]  /*17340*/  @!P1 IMAD.MOV.U32 R8, RZ, RZ, R14 ;  /* 0x000000ffff089224 */ /* 0x000fd000078e000e */
[----:B------:R-:W-:Y:S05]  /*17350*/  WARPSYNC.COLLECTIVE R15, `(.L_x_13911) ;  /* 0x000000000f087348 */ /* 0x000fea0003c00000 */
[----:B------:R0:W1:Y:S02]  /*17360*/  SHFL.IDX P6, R14, R13, R12, R11 ;  /* 0x0000000c0d0e7389 */ /* 0x00006400000c000b */
[----:B01----:R-:W-:Y:S01]  /*17370*/  ENDCOLLECTIVE ;  /* 0x000000000000791b */ /* 0x003fe20003800000 */
.L_x_13911:
[----:B------:R-:W-:-:S04]  /*17380*/  @!P1 IMAD.X R7, RZ, RZ, R0, P2 ;  /* 0x000000ffff079224 */ /* 0x000fc800010e0600 */
[----:B------:R-:W-:Y:S02]  /*17390*/  @!P1 IMAD.MOV.U32 R9, RZ, RZ, R7 ;  /* 0x000000ffff099224 */ /* 0x000fe400078e0007 */
[----:B------:R-:W-:-:S03]  /*173a0*/  VIADD R7, R3, 0xa0 ;  /* 0x000000a003077836 */ /* 0x000fc60000000000 */
[----:B------:R-:W-:Y:S01]  /*173b0*/  @!PT LDS RZ, [RZ] ;  /* 0x00000000fffff984 */ /* 0x000fe20000000800 */
[----:B------:R-:W-:Y:S01]  /*173c0*/  @!PT LDS RZ, [RZ] ;  /* 0x00000000fffff984 */ /* 0x000fe20000000800 */
[----:B------:R-:W-:Y:S01]  /*173d0*/  @!PT LDS RZ, [RZ] ;  /* 0x00000000fffff984 */ /* 0x000fe20000000800 */
[----:B------:R0:W-:Y:S02]  /*173e0*/  @!P1 LDGSTS.E.BYPASS.LTC128B.128 [R10+0xcc00], desc[UR50][R8.64], !P0 ;  /* 0x0cc00000080a9fae */ /* 0x0001e4000c101d72 */
[----:B------:R-:W-:Y:S01]  /*173f0*/  ISETP.GE.AND P1, PT, R7, R6, PT ;  /* 0x000000060700720c */ /* 0x000fe20003f26270 */
[----:B------:R-:W-:Y:S02]  /*17400*/  IMAD.MOV.U32 R13, RZ, RZ, R5 ;  /* 0x000000ffff0d7224 */ /* 0x000fe400078e0005 */
[----:B------:R-:W-:-:S10]  /*17410*/  IMAD.MOV.U32 R0, RZ, RZ, R14 ;  /* 0x000000ffff007224 */ /* 0x000fd400078e000e */
[----:B0-----:R-:W-:Y:S05]  /*17420*/  WARPSYNC.COLLECTIVE R15, `(.L_x_13912) ;  /* 0x000000000f087348 */ /* 0x001fea0003c00000 */
[----:B------:R1:W2:Y:S02]  /*17430*/  SHFL.IDX P6, R14, R13, R12, R11 ;  /* 0x0000000c0d0e7389 */ /* 0x0002a400000c000b */
[----:B012---:R-:W-:Y:S01]  /*17440*/  ENDCOLLECTIVE ;  /* 0x000000000000791b */ /* 0x007fe20003800000 */
.L_x_13912:
[----:B------:R-:W-:Y:S02]  /*17450*/  IMAD.MOV.U32 R13, RZ, RZ, R2 ;  /* 0x000000ffff0d7224 */ /* 0x000fe400078e0002 */
[----:B------:R-:W-:Y:S01]  /*17460*/  IMAD.MOV.U32 R12, RZ, RZ, 0x3 ;  /* 0x00000003ff0c7424 */ /* 0x000fe200078e00ff */
[----:B------:R-:W-:-:S13]  /*17470*/  @!P1 LEA R8, P2, R20, R14, 0x1 ;  /* 0x0000000e14089211 */ /* 0x000fda00078408ff */
[----:B------:R-:W-:Y:S05]  /*17480*/  WARPSYNC.COLLECTIVE R15, `(.L_x_13913) ;  /* 0x000000000f087348 */ /* 0x000fea0003c00000 */
[----:B------:R0:W1:Y:S02]  /*17490*/  SHFL.IDX P6, R14, R13, R12, R11 ;  /* 0x0000000c0d0e7389 */ /* 0x00006400000c000b */
[----:B01----:R-:W-:Y:S01]  /*174a0*/  ENDCOLLECTIVE ;  /* 0x000000000000791b */ /* 0x003fe20003800000 */
.L_x_13913:
        /* <DEDUP_REMOVED lines=10> */
.L_x_13914:
[----:B------:R-:W-:Y:S05]  /*17550*/  BRA `(.L_x_13915) ;  /* 0xffffffbc00e47947 */ /* 0x000fea000383ffff */
.L_x_13803:
[----:B0-----:R0:W1:Y:S02]  /*17560*/  SYNCS.PHASECHK.TRANS64.TRYWAIT P0, [R22+URZ+0x16820], R3 ;  /* 0x01682003160075a7 */ /* 0x001064000800017f */
[----:B-1----:R-:W-:Y:S05]  /*17570*/  @!P0 NANOSLEEP.SYNCS 0x989680 ;  /* 0x009896800000895d */ /* 0x002fea0003900000 */
[----:B------:R-:W1:Y:S02]  /*17580*/  @!P0 SYNCS.PHASECHK.TRANS64 P0, [R22+URZ+0x16820], R3 ;  /* 0x01682003160085a7 */ /* 0x000e64000800007f */
[----:B-1----:R-:W-:Y:S05]  /*17590*/  @!P0 BRA `(.L_x_13803) ;  /* 0xfffffffc00f08947 */ /* 0x002fea000383ffff */
[----:B------:R-:W-:Y:S05]  /*175a0*/  BRA `(.L_x_13916) ;  /* 0xffffffc000507947 */ /* 0x000fea000383ffff */
.L_x_13812:
[----:B-1----:R1:W2:Y:S02]  /*175b0*/  SYNCS.PHASECHK.TRANS64.TRYWAIT P0, [R2+URZ+0x16840], R3 ;  /* 0x01684003020075a7 */ /* 0x0022a4000800017f */
[----:B--2---:R-:W-:Y:S05]  /*175c0*/  @!P0 NANOSLEEP.SYNCS 0x989680 ;  /* 0x009896800000895d */ /* 0x004fea0003900000 */
[----:B------:R-:W2:Y:S02]  /*175d0*/  @!P0 SYNCS.PHASECHK.TRANS64 P0, [R2+URZ+0x16840], R3 ;  /* 0x01684003020085a7 */ /* 0x000ea4000800007f */
[----:B--2---:R-:W-:Y:S05]  /*175e0*/  @!P0 BRA `(.L_x_13812) ;  /* 0xfffffffc00f08947 */ /* 0x004fea000383ffff */
[----:B------:R-:W-:Y:S05]  /*175f0*/  BRA `(.L_x_13917) ;  /* 0xffffffc000fc7947 */ /* 0x000fea000383ffff */
.L_x_13817:
[----:B0-----:R0:W1:Y:S02]  /*17600*/  SYNCS.PHASECHK.TRANS64.TRYWAIT P0, [R3+URZ+0x60], R2 ;  /* 0x00006002030075a7 */ /* 0x001064000800017f */
[----:B-1----:R-:W-:Y:S05]  /*17610*/  @!P0 NANOSLEEP.SYNCS 0x989680 ;  /* 0x009896800000895d */ /* 0x002fea0003900000 */
[----:B------:R-:W1:Y:S02]  /*17620*/  @!P0 SYNCS.PHASECHK.TRANS64 P0, [R3+URZ+0x60], R2 ;  /* 0x00006002030085a7 */ /* 0x000e64000800007f */
[----:B-1----:R-:W-:Y:S05]  /*17630*/  @!P0 BRA `(.L_x_13817) ;  /* 0xfffffffc00f08947 */ /* 0x002fea000383ffff */
[----:B------:R-:W-:Y:S05]  /*17640*/  BRA `(.L_x_13918) ;  /* 0xffffffc400887947 */ /* 0x000fea000383ffff */
.L_x_13825:
[----:B-1----:R1:W2:Y:S02]  /*17650*/  SYNCS.PHASECHK.TRANS64.TRYWAIT P0, [R2+URZ+0x16840], R3 ;  /* 0x01684003020075a7 */ /* 0x0022a4000800017f */
[----:B--2---:R-:W-:Y:S05]  /*17660*/  @!P0 NANOSLEEP.SYNCS 0x989680 ;  /* 0x009896800000895d */ /* 0x004fea0003900000 */
[----:B------:R-:W2:Y:S02]  /*17670*/  @!P0 SYNCS.PHASECHK.TRANS64 P0, [R2+URZ+0x16840], R3 ;  /* 0x01684003020085a7 */ /* 0x000ea4000800007f */
[----:B--2---:R-:W-:Y:S05]  /*17680*/  @!P0 BRA `(.L_x_13825) ;  /* 0xfffffffc00f08947 */ /* 0x004fea000383ffff */
[----:B------:R-:W-:Y:S05]  /*17690*/  BRA `(.L_x_13919) ;  /* 0xffffffc800cc7947 */ /* 0x000fea000383ffff */
.L_x_13830:
[----:B0-----:R0:W1:Y:S02]  /*176a0*/  SYNCS.PHASECHK.TRANS64.TRYWAIT P0, [R10+URZ+0x60], R3 ;  /* 0x000060030a0075a7 */ /* 0x001064000800017f */
[----:B-1----:R-:W-:Y:S05]  /*176b0*/  @!P0 NANOSLEEP.SYNCS 0x989680 ;  /* 0x009896800000895d */ /* 0x002fea0003900000 */
[----:B------:R-:W1:Y:S02]  /*176c0*/  @!P0 SYNCS.PHASECHK.TRANS64 P0, [R10+URZ+0x60], R3 ;  /* 0x000060030a0085a7 */ /* 0x000e64000800007f */
[----:B-1----:R-:W-:Y:S05]  /*176d0*/  @!P0 BRA `(.L_x_13830) ;  /* 0xfffffffc00f08947 */ /* 0x002fea000383ffff */
[----:B------:R-:W-:Y:S05]  /*176e0*/  BRA `(.L_x_13920) ;  /* 0xffffffcc00587947 */ /* 0x000fea000383ffff */
.L_x_13838:
[----:B-1----:R1:W2:Y:S02]  /*176f0*/  SYNCS.PHASECHK.TRANS64.TRYWAIT P0, [R2+URZ+0x16840], R3 ;  /* 0x01684003020075a7 */ /* 0x0022a4000800017f */
[----:B--2---:R-:W-:Y:S05]  /*17700*/  @!P0 NANOSLEEP.SYNCS 0x989680 ;  /* 0x009896800000895d */ /* 0x004fea0003900000 */
[----:B------:R-:W2:Y:S02]  /*17710*/  @!P0 SYNCS.PHASECHK.TRANS64 P0, [R2+URZ+0x16840], R3 ;  /* 0x01684003020085a7 */ /* 0x000ea4000800007f */
[----:B--2---:R-:W-:Y:S05]  /*17720*/  @!P0 BRA `(.L_x_13838) ;  /* 0xfffffffc00f08947 */ /* 0x004fea000383ffff */
[----:B------:R-:W-:Y:S05]  /*17730*/  BRA `(.L_x_13921) ;  /* 0xffffffd000687947 */ /* 0x000fea000383ffff */
.L_x_13843:
[----:B0-----:R0:W1:Y:S02]  /*17740*/  SYNCS.PHASECHK.TRANS64.TRYWAIT P0, [R7+URZ+0x60], R2 ;  /* 0x00006002070075a7 */ /* 0x001064000800017f */
[----:B-1----:R-:W-:Y:S05]  /*17750*/  @!P0 NANOSLEEP.SYNCS 0x989680 ;  /* 0x009896800000895d */ /* 0x002fea0003900000 */
[----:B------:R-:W1:Y:S02]  /*17760*/  @!P0 SYNCS.PHASECHK.TRANS64 P0, [R7+URZ+0x60], R2 ;  /* 0x00006002070085a7 */ /* 0x000e64000800007f */
[----:B-1----:R-:W-:Y:S05]  /*17770*/  @!P0 BRA `(.L_x_13843) ;  /* 0xfffffffc00f08947 */ /* 0x002fea000383ffff */
[----:B------:R-:W-:Y:S05]  /*17780*/  BRA `(.L_x_13922) ;  /* 0xffffffd000f87947 */ /* 0x000fea000383ffff */
.L_x_13853:
[----:B0-----:R0:W1:Y:S02]  /*17790*/  SYNCS.PHASECHK.TRANS64.TRYWAIT P0, [R3+URZ+0x16860], R0 ;  /* 0x01686000030075a7 */ /* 0x001064000800017f */
[----:B-1----:R-:W-:Y:S05]  /*177a0*/  @!P0 NANOSLEEP.SYNCS 0x989680 ;  /* 0x009896800000895d */ /* 0x002fea0003900000 */
[----:B------:R-:W1:Y:S02]  /*177b0*/  @!P0 SYNCS.PHASECHK.TRANS64 P0, [R3+URZ+0x16860], R0 ;  /* 0x01686000030085a7 */ /* 0x000e64000800007f */
[----:B-1----:R-:W-:Y:S05]  /*177c0*/  @!P0 BRA `(.L_x_13853) ;  /* 0xfffffffc00f08947 */ /* 0x002fea000383ffff */
[----:B------:R-:W-:Y:S05]  /*177d0*/  BRA `(.L_x_13923) ;  /* 0xffffffd400f47947 */ /* 0x000fea000383ffff */
.L_x_13859:
        /* <DEDUP_REMOVED lines=8> */
.L_x_13925:
[----:B------:R-:W-:Y:S05]  /*17860*/  BSYNC B0 ;  /* 0x0000000000007941 */ /* 0x000fea0003800000 */
.L_x_13924:
        /* <DEDUP_REMOVED lines=9> */
.L_x_13926:
        /* <DEDUP_REMOVED lines=18> */
.L_x_13927:
[----:B------:R-:W-:Y:S01]  /*17a20*/  IMAD.MOV.U32 R12, RZ, RZ, 0x2 ;  /* 0x00000002ff0c7424 */ /* 0x000fe200078e00ff */
[----:B------:R-:W-:-:S05]  /*17a30*/  SEL R4, R14, RZ, P1 ;  /* 0x000000ff0e047207 */ /* 0x000fca0000800000 */
[----:B------:R-:W-:-:S04]  /*17a40*/  IMAD.IADD R4, R17, 0x1, R4 ;  /* 0x0000000111047824 */ /* 0x000fc800078e0204 */
[----:B------:R-:W-:-:S07]  /*17a50*/  IMAD.MOV.U32 R13, RZ, RZ, R4 ;  /* 0x000000ffff0d7224 */ /* 0x000fce00078e0004 */
[----:B------:R-:W-:Y:S05]  /*17a60*/  WARPSYNC.COLLECTIVE R15, `(.L_x_13928) ;  /* 0x000000000f087348 */ /* 0x000fea0003c00000 */
[----:B------:R0:W1:Y:S02]  /*17a70*/  SHFL.UP P6, R14, R13, R12, R11 ;  /* 0x0400000c0d0e7389 */ /* 0x00006400000c000b */
[----:B01----:R-:W-:Y:S01]  /*17a80*/  ENDCOLLECTIVE ;  /* 0x000000000000791b */ /* 0x003fe20003800000 */
.L_x_13928:
[----:B------:R-:W-:Y:S01]  /*17a90*/  IMAD.MOV.U32 R12, RZ, RZ, 0x4 ;  /* 0x00000004ff0c7424 */ /* 0x000fe200078e00ff */
[----:B------:R-:W-:-:S05]  /*17aa0*/  SEL R3, R14, RZ, P2 ;  /* 0x000000ff0e037207 */ /* 0x000fca0001000000 */
[----:B------:R-:W-:-:S04]  /*17ab0*/  IMAD.IADD R6, R4, 0x1, R3 ;  /* 0x0000000104067824 */ /* 0x000fc800078e0203 */
[----:B------:R-:W-:-:S07]  /*17ac0*/  IMAD.MOV.U32 R13, RZ, RZ, R6 ;  /* 0x000000ffff0d7224 */ /* 0x000fce00078e0006 */
[----:B------:R-:W-:Y:S05]  /*17ad0*/  WARPSYNC.COLLECTIVE R15, `(.L_x_13929) ;  /* 0x000000000f087348 */ /* 0x000fea0003c00000 */
[----:B------:R0:W1:Y:S02]  /*17ae0*/  SHFL.UP P6, R14, R13, R12, R11 ;  /* 0x0400000c0d0e7389 */ /* 0x00006400000c000b */
[----:B01----:R-:W-:Y:S01]  /*17af0*/  ENDCOLLECTIVE ;  /* 0x000000000000791b */ /* 0x003fe20003800000 */
.L_x_13929:
[----:B------:R-:W-:Y:S01]  /*17b00*/  IMAD.MOV.U32 R12, RZ, RZ, 0x8 ;  /* 0x00000008ff0c7424 */ /* 0x000fe200078e00ff */
[----:B------:R-:W-:-:S05]  /*17b10*/  SEL R3, R14, RZ, P3 ;  /* 0x000000ff0e037207 */ /* 0x000fca0001800000 */
[----:B------:R-:W-:-:S04]  /*17b20*/  IMAD.IADD R2, R6, 0x1, R3 ;  /* 0x0000000106027824 */ /* 0x000fc800078e0203 */
[----:B------:R-:W-:-:S07]  /*17b30*/  IMAD.MOV.U32 R13, RZ, RZ, R2 ;  /* 0x000000ffff0d7224 */ /* 0x000fce00078e0002 */
[----:B------:R-:W-:Y:S05]  /*17b40*/  WARPSYNC.COLLECTIVE R15, `(.L_x_13930) ;  /* 0x000000000f087348 */ /* 0x000fea0003c00000 */
[----:B------:R0:W1:Y:S02]  /*17b50*/  SHFL.UP P6, R14, R13, R12, R11 ;  /* 0x0400000c0d0e7389 */ /* 0x00006400000c000b */
[----:B01----:R-:W-:Y:S01]  /*17b60*/  ENDCOLLECTIVE ;  /* 0x000000000000791b */ /* 0x003fe20003800000 */
.L_x_13930:
[----:B------:R-:W-:Y:S01]  /*17b70*/  IMAD.MOV.U32 R12, RZ, RZ, 0x10 ;  /* 0x00000010ff0c7424 */ /* 0x000fe200078e00ff */
[----:B------:R-:W-:-:S05]  /*17b80*/  SEL R3, R14, RZ, P4 ;  /* 0x000000ff0e037207 */ /* 0x000fca0002000000 */
[----:B------:R-:W-:-:S04]  /*17b90*/  IMAD.IADD R3, R2, 0x1, R3 ;  /* 0x0000000102037824 */ /* 0x000fc800078e0203 */
[----:B------:R-:W-:-:S07]  /*17ba0*/  IMAD.MOV.U32 R13, RZ, RZ, R3 ;  /* 0x000000ffff0d7224 */ /* 0x000fce00078e0003 */
[----:B------:R-:W-:Y:S05]  /*17bb0*/  WARPSYNC.COLLECTIVE R15, `(.L_x_13931) ;  /* 0x000000000f087348 */ /* 0x000fea0003c00000 */
[----:B------:R0:W1:Y:S02]  /*17bc0*/  SHFL.UP P6, R14, R13, R12, R11 ;  /* 0x0400000c0d0e7389 */ /* 0x00006400000c000b */
[----:B01----:R-:W-:Y:S01]  /*17bd0*/  ENDCOLLECTIVE ;  /* 0x000000000000791b */ /* 0x003fe20003800000 */
.L_x_13931:
        /* <DEDUP_REMOVED lines=8> */
.L_x_13932:
[----:B------:R-:W-:Y:S05]  /*17c60*/  BRA `(.L_x_13933) ;  /* 0xffffffd800287947 */ /* 0x000fea000383ffff */
.L_x_13864:
        /* <DEDUP_REMOVED lines=8> */
.L_x_13935:
[----:B------:R-:W-:Y:S05]  /*17cf0*/  BSYNC B0 ;  /* 0x0000000000007941 */ /* 0x000fea0003800000 */
.L_x_13934:
        /* <DEDUP_REMOVED lines=8> */
.L_x_13936:
[----:B------:R-:W-:Y:S01]  /*17d80*/  IMAD.MOV.U32 R12, RZ, RZ, 0x4 ;  /* 0x00000004ff0c7424 */ /* 0x000fe200078e00ff */
[----:B------:R-:W-:-:S05]  /*17d90*/  SEL R2, R14, RZ, P2 ;  /* 0x000000ff0e027207 */ /* 0x000fca0001000000 */
[----:B------:R-:W-:-:S04]  /*17da0*/  IMAD.IADD R2, R13, 0x1, R2 ;  /* 0x000000010d027824 */ /* 0x000fc800078e0202 */
[----:B------:R-:W-:-:S07]  /*17db0*/  IMAD.MOV.U32 R13, RZ, RZ, R2 ;  /* 0x000000ffff0d7224 */ /* 0x000fce00078e0002 */
[----:B------:R-:W-:Y:S05]  /*17dc0*/  WARPSYNC.COLLECTIVE R15, `(.L_x_13937) ;  /* 0x000000000f087348 */ /* 0x000fea0003c00000 */
[----:B------:R0:W1:Y:S02]  /*17dd0*/  SHFL.UP P6, R14, R13, R12, R11 ;  /* 0x0400000c0d0e7389 */ /* 0x00006400000c000b */
[----:B01----:R-:W-:Y:S01]  /*17de0*/  ENDCOLLECTIVE ;  /* 0x000000000000791b */ /* 0x003fe20003800000 */
.L_x_13937:
[----:B------:R-:W-:Y:S01]  /*17df0*/  IMAD.MOV.U32 R12, RZ, RZ, 0x8 ;  /* 0x00000008ff0c7424 */ /* 0x000fe200078e00ff */
[----:B------:R-:W-:-:S05]  /*17e00*/  SEL R3, R14, RZ, P3 ;  /* 0x000000ff0e037207 */ /* 0x000fca0001800000 */
[----:B------:R-:W-:-:S04]  /*17e10*/  IMAD.IADD R3, R2, 0x1, R3 ;  /* 0x0000000102037824 */ /* 0x000fc800078e0203 */
[----:B------:R-:W-:-:S07]  /*17e20*/  IMAD.MOV.U32 R13, RZ, RZ, R3 ;  /* 0x000000ffff0d7224 */ /* 0x000fce00078e0003 */
[----:B------:R-:W-:Y:S05]  /*17e30*/  WARPSYNC.COLLECTIVE R15, `(.L_x_13938) ;  /* 0x000000000f087348 */ /* 0x000fea0003c00000 */
[----:B------:R0:W1:Y:S02]  /*17e40*/  SHFL.UP P6, R14, R13, R12, R11 ;  /* 0x0400000c0d0e7389 */ /* 0x00006400000c000b */
[----:B01----:R-:W-:Y:S01]  /*17e50*/  ENDCOLLECTIVE ;  /* 0x000000000000791b */ /* 0x003fe20003800000 */
.L_x_13938:
[----:B------:R-:W-:Y:S01]  /*17e60*/  IMAD.MOV.U32 R12, RZ, RZ, 0x10 ;  /* 0x00000010ff0c7424 */ /* 0x000fe200078e00ff */
[----:B------:R-:W-:-:S05]  /*17e70*/  SEL R4, R14, RZ, P4 ;  /* 0x000000ff0e047207 */ /* 0x000fca0002000000 */
[----:B------:R-:W-:-:S04]  /*17e80*/  IMAD.IADD R4, R3, 0x1, R4 ;  /* 0x0000000103047824 */ /* 0x000fc800078e0204 */
[----:B------:R-:W-:-:S07]  /*17e90*/  IMAD.MOV.U32 R13, RZ, RZ, R4 ;  /* 0x000000ffff0d7224 */ /* 0x000fce00078e0004 */
[----:B------:R-:W-:Y:S05]  /*17ea0*/  WARPSYNC.COLLECTIVE R15, `(.L_x_13939) ;  /* 0x000000000f087348 */ /* 0x000fea0003c00000 */
[----:B------:R0:W1:Y:S02]  /*17eb0*/  SHFL.UP P6, R14, R13, R12, R11 ;  /* 0x0400000c0d0e7389 */ /* 0x00006400000c000b */
[----:B01----:R-:W-:Y:S01]  /*17ec0*/  ENDCOLLECTIVE ;  /* 0x000000000000791b */ /* 0x003fe20003800000 */
.L_x_13939:
        /* <DEDUP_REMOVED lines=8> */
.L_x_13940:
[----:B------:R-:W-:Y:S05]  /*17f50*/  BRA `(.L_x_13941) ;  /* 0xffffffd800087947 */ /* 0x000fea000383ffff */
.L_x_13866:
[----:B------:R-:W-:Y:S01]  /*17f60*/  BSSY B0, `(.L_x_13942) ;  /* 0x0000006000007945 */ /* 0x000fe20003800000 */
[----:B------:R-:W-:Y:S01]  /*17f70*/  PLOP3.LUT P6, PT, P6, PT, PT, 0x8, 0x0 ;  /* 0x000000000000781c */ /* 0x000fe200037ce170 */
[----:B------:R-:W-:-:S12]  /*17f80*/  IMAD.MOV.U32 R15, RZ, RZ, -0x1 ;  /* 0xffffffffff0f7424 */ /* 0x000fd800078e00ff */
[----:B01----:R-:W-:Y:S05]  /*17f90*/  WARPSYNC.COLLECTIVE R15, `(.L_x_13943) ;  /* 0x000000000f087348 */ /* 0x003fea0003c00000 */
[----:B------:R-:W-:Y:S01]  /*17fa0*/  VOTE.ANY R14, PT, P6 ;  /* 0x00000000000e7806 */ /* 0x000fe200030e0100 */
[----:B01----:R-:W-:Y:S06]  /*17fb0*/  ENDCOLLECTIVE ;  /* 0x000000000000791b */ /* 0x003fec0003800000 */
.L_x_13943:
[----:B------:R-:W-:Y:S05]  /*17fc0*/  BSYNC B0 ;  /* 0x0000000000007941 */ /* 0x000fea0003800000 */
.L_x_13942:
        /* <DEDUP_REMOVED lines=9> */
.L_x_13944:
[----:B------:R-:W-:Y:S01]  /*18060*/  IMAD.MOV.U32 R17, RZ, RZ, R14 ;  /* 0x000000ffff117224 */ /* 0x000fe200078e000e */
[----:B------:R-:W-:Y:S06]  /*18070*/  BRA `(.L_x_13945) ;  /* 0xffffffd400f87947 */ /* 0x000fec000383ffff */
.L_x_13868:
[----:B------:R-:W-:Y:S01]  /*18080*/  BSSY B0, `(.L_x_13946) ;  /* 0x0000007000007945 */ /* 0x000fe20003800000 */
[----:B------:R-:W-:Y:S02]  /*18090*/  IMAD.MOV.U32 R13, RZ, RZ, R2 ;  /* 0x000000ffff0d7224 */ /* 0x000fe400078e0002 */
[----:B------:R-:W-:Y:S02]  /*180a0*/  IMAD.MOV.U32 R11, RZ, RZ, 0x1f ;  /* 0x0000001fff0b7424 */ /* 0x000fe400078e00ff */
[----:B------:R-:W-:-:S07]  /*180b0*/  IMAD.MOV.U32 R15, RZ, RZ, -0x1 ;  /* 0xffffffffff0f7424 */ /* 0x000fce00078e00ff */
[----:B0123--:R-:W-:Y:S05]  /*180c0*/  WARPSYNC.COLLECTIVE R15, `(.L_x_13947) ;  /* 0x000000000f087348 */ /* 0x00ffea0003c00000 */
[----:B------:R4:W0:Y:S02]  /*180d0*/  SHFL.IDX P6, R14, R13, R12, R11 ;  /* 0x0000000c0d0e7389 */ /* 0x00082400000c000b */
[----:B01234-:R-:W-:Y:S01]  /*180e0*/  ENDCOLLECTIVE ;  /* 0x000000000000791b */ /* 0x01ffe20003800000 */
.L_x_13947:
[----:B------:R-:W-:Y:S05]  /*180f0*/  BSYNC B0 ;  /* 0x0000000000007941 */ /* 0x000fea0003800000 */
.L_x_13946:
[----:B------:R-:W-:Y:S05]  /*18100*/  BRA `(.L_x_13867) ;  /* 0xffffffd400f07947 */ /* 0x000fea000383ffff */
.L_x_13872:
[----:B0-----:R0:W3:Y:S02]  /*18110*/  SYNCS.PHASECHK.TRANS64.TRYWAIT P0, [R9+URZ+0x16820], R0 ;  /* 0x01682000090075a7 */ /* 0x0010e4000800017f */
[----:B---3--:R-:W-:Y:S05]  /*18120*/  @!P0 NANOSLEEP.SYNCS 0x989680 ;  /* 0x009896800000895d */ /* 0x008fea0003900000 */
[----:B------:R-:W3:Y:S02]  /*18130*/  @!P0 SYNCS.PHASECHK.TRANS64 P0, [R9+URZ+0x16820], R0 ;  /* 0x01682000090085a7 */ /* 0x000ee4000800007f */
[----:B---3--:R-:W-:Y:S05]  /*18140*/  @!P0 BRA `(.L_x_13872) ;  /* 0xfffffffc00f08947 */ /* 0x008fea000383ffff */
[----:B------:R-:W-:Y:S05]  /*18150*/  BRA `(.L_x_13948) ;  /* 0xffffffdc00687947 */ /* 0x000fea000383ffff */
.L_x_13873:
        /* <DEDUP_REMOVED lines=11> */
.L_x_13950:
[----:B------:R-:W-:Y:S05]  /*18210*/  BSYNC B0 ;  /* 0x0000000000007941 */ /* 0x000fea0003800000 */
.L_x_13949:
[----:B------:R-:W-:Y:S05]  /*18220*/  BRA `(.L_x_13951) ;  /* 0xffffffdc00507947 */ /* 0x000fea000383ffff */
.L_x_13876:
[----:B------:R-:W-:Y:S01]  /*18230*/  BSSY B1, `(.L_x_13952) ;  /* 0x0000006000017945 */ /* 0x000fe20003800000 */
[----:B------:R-:W-:-:S07]  /*18240*/  IMAD.MOV.U32 R15, RZ, RZ, -0x1 ;  /* 0xffffffffff0f7424 */ /* 0x000fce00078e00ff */
[----:B012---:R-:W-:Y:S05]  /*18250*/  WARPSYNC.COLLECTIVE R15, `(.L_x_13953) ;  /* 0x000000000f0c7348 */ /* 0x007fea0003c00000 */
[----:B------:R-:W-:Y:S02]  /*18260*/  ELECT P6, UR62, PT ;  /* 0x00000000003e782f */ /* 0x000fe400038c0000 */
[----:B------:R-:W-:Y:S01]  /*18270*/  MOV R14, UR62 ;  /* 0x0000003e000e7c02 */ /* 0x000fe20008000f00 */
[----:B012---:R-:W-:Y:S10]  /*18280*/  ENDCOLLECTIVE ;  /* 0x000000000000791b */ /* 0x007ff40003800000 */
.L_x_13953:
[----:B------:R-:W-:Y:S05]  /*18290*/  BSYNC B1 ;  /* 0x0000000000017941 */ /* 0x000fea0003800000 */
.L_x_13952:
[----:B------:R-:W-:Y:S05]  /*182a0*/  BRA `(.L_x_13954) ;  /* 0xffffffdc00487947 */ /* 0x000fea000383ffff */
.L_x_13878:
[----:B0-----:R0:W3:Y:S02]  /*182b0*/  SYNCS.PHASECHK.TRANS64.TRYWAIT P0, [R5+URZ], R4 ;  /* 0x00000004050075a7 */ /* 0x0010e4000800017f */
[----:B---3--:R-:W-:Y:S05]  /*182c0*/  @!P0 NANOSLEEP.SYNCS 0x989680 ;  /* 0x009896800000895d */ /* 0x008fea0003900000 */
[----:B------:R-:W3:Y:S02]  /*182d0*/  @!P0 SYNCS.PHASECHK.TRANS64 P0, [R5+URZ], R4 ;  /* 0x00000004050085a7 */ /* 0x000ee4000800007f */
[----:B---3--:R-:W-:Y:S05]  /*182e0*/  @!P0 BRA `(.L_x_13878) ;  /* 0xfffffffc00f08947 */ /* 0x008fea000383ffff */
[----:B------:R-:W-:Y:S05]  /*182f0*/  BRA `(.L_x_13955) ;  /* 0xffffffdc007c7947 */ /* 0x000fea000383ffff */
.L_x_13879:
[----:B---3--:R3:W4:Y:S02]  /*18300*/  SYNCS.PHASECHK.TRANS64.TRYWAIT P0, [R3+URZ], R2 ;  /* 0x00000002030075a7 */ /* 0x008724000800017f */
[----:B----4-:R-:W-:Y:S05]  /*18310*/  @!P0 NANOSLEEP.SYNCS 0x989680 ;  /* 0x009896800000895d */ /* 0x010fea0003900000 */
[----:B------:R-:W4:Y:S02]  /*18320*/  @!P0 SYNCS.PHASECHK.TRANS64 P0, [R3+URZ], R2 ;  /* 0x00000002030085a7 */ /* 0x000f24000800007f */
[----:B----4-:R-:W-:Y:S05]  /*18330*/  @!P0 BRA `(.L_x_13879) ;  /* 0xfffffffc00f08947 */ /* 0x010fea000383ffff */
[----:B------:R-:W-:Y:S05]  /*18340*/  BRA `(.L_x_13956) ;  /* 0xffffffdc00707947 */ /* 0x000fea000383ffff */
.L_x_13881:
[----:B----4-:R4:W0:Y:S02]  /*18350*/  SYNCS.PHASECHK.TRANS64.TRYWAIT P0, [R23+URZ], R4 ;  /* 0x00000004170075a7 */ /* 0x010824000800017f */
[----:B0-----:R-:W-:Y:S05]  /*18360*/  @!P0 NANOSLEEP.SYNCS 0x989680 ;  /* 0x009896800000895d */ /* 0x001fea0003900000 */
[----:B------:R-:W0:Y:S02]  /*18370*/  @!P0 SYNCS.PHASECHK.TRANS64 P0, [R23+URZ], R4 ;  /* 0x00000004170085a7 */ /* 0x000e24000800007f */
[----:B0-----:R-:W-:Y:S05]  /*18380*/  @!P0 BRA `(.L_x_13881) ;  /* 0xfffffffc00f08947 */ /* 0x001fea000383ffff */
[----:B------:R-:W-:Y:S05]  /*18390*/  BRA `(.L_x_13957) ;  /* 0xffffffdc00747947 */ /* 0x000fea000383ffff */
.L_x_13958:
        /* <DEDUP_REMOVED lines=14> */
.L_x_15332:


//--------------------- .text._ZN7cutlass13device_kernelIN5flash11enable_sm90INS1_16FlashAttnFwdSm90INS1_25CollectiveMainloopFwdSm90ILi2EN4cute5tupleIJNS5_1CILi1EEES8_S8_EEENS6_IJNS7_ILi192EEENS7_ILi128EEENS7_ILi64EEEEEELi64ENS_10bfloat16_tEfNS_4arch4Sm90ELb0ELb1ELb1ELb1ELb0ELb1ELb0ELb1ELb1ELb1ELb0ELb0EEENS1_21CollectiveEpilogueFwdINS6_IJSA_SC_SB_EEES9_SE_SG_Li384ELb1ELb1ELb0ELb0EEENS1_36VarlenDynamicPersistentTileSchedulerILi192ELi128ELi384ELi128ELb0ELb1ELb1ELb1ELb0ELb1EEEEEEEEEvNT_6ParamsE --------------------------
	.section	.text._ZN7cutlass13device_kernelIN5flash11enable_sm90INS1_16FlashAttnFwdSm90INS1_25CollectiveMainloopFwdSm90ILi2EN4cute5tupleIJNS5_1CILi1EEES8_S8_EEENS6_IJNS7_ILi192EEENS7_ILi128EEENS7_ILi64EEEEEELi64ENS_10bfloat16_tEfNS_4arch4Sm90ELb0ELb1ELb1ELb1ELb0ELb1ELb0ELb1ELb1ELb1ELb0ELb0EEENS1_21CollectiveEpilogueFwdINS6_IJSA_SC_SB_EEES9_SE_SG_Li384ELb1ELb1ELb0ELb0EEENS1_36VarlenDynamicPersistentTileSchedulerILi192ELi128ELi384ELi128ELb0ELb1ELb1ELb1ELb0ELb1EEEEEEEEEvNT_6ParamsE,"ax",@progbits
	.align	128
.text._ZN7cutlass13device_kernelIN5flash11enable_sm90INS1_16FlashAttnFwdSm90INS1_25CollectiveMainloopFwdSm90ILi2EN4cute5tupleIJNS5_1CILi1EEES8_S8_EEENS6_IJNS7_ILi192EEENS7_ILi128EEENS7_ILi64EEEEEELi64ENS_10bfloat16_tEfNS_4arch4Sm90ELb0ELb1ELb1ELb1ELb0ELb1ELb0ELb1ELb1ELb1ELb0ELb0EEENS1_21CollectiveEpilogueFwdINS6_IJSA_SC_SB_EEES9_SE_SG_Li384ELb1ELb1ELb0ELb0EEENS1_36VarlenDynamicPersistentTileSchedulerILi192ELi128ELi384ELi128ELb0ELb1ELb1ELb1ELb0ELb1EEEEEEEEEvNT_6ParamsE:
        .type           _ZN7cutlass13device_kernelIN5flash11enable_sm90INS1_16FlashAttnFwdSm90INS1_25CollectiveMainloopFwdSm90ILi2EN4cute5tupleIJNS5_1CILi1EEES8_S8_EEENS6_IJNS7_ILi192EEENS7_ILi128EEENS7_ILi64EEEEEELi64ENS_10bfloat16_tEfNS_4arch4Sm90ELb0ELb1ELb1ELb1ELb0ELb1ELb0ELb1ELb1ELb1ELb0ELb0EEENS1_21CollectiveEpilogueFwdINS6_IJSA_SC_SB_EEES9_SE_SG_Li384ELb1ELb1ELb0ELb0EEENS1_36VarlenDynamicPersistentTileSchedulerILi192ELi128ELi384ELi128ELb0ELb1ELb1ELb1ELb0ELb1EEEEEEEEEvNT_6ParamsE,@function
        .size           _ZN7cutlass13device_kernelIN5flash11enable_sm90INS1_16FlashAttnFwdSm90INS1_25CollectiveMainloopFwdSm90ILi2EN4cute5tupleIJNS5_1CILi1EEES8_S8_EEENS6_IJNS7_ILi192EEENS7_ILi128EEENS7_ILi64EEEEEELi64ENS_10bfloat16_tEfNS_4arch4Sm90ELb0ELb1ELb1ELb1ELb0ELb1ELb0ELb1ELb1ELb1ELb0ELb0EEENS1_21CollectiveEpilogueFwdINS6_IJSA_SC_SB_EEES9_SE_SG_Li384ELb1ELb1ELb0ELb0EEENS1_36VarlenDynamicPersistentTileSchedulerILi192ELi128ELi384ELi128ELb0ELb1ELb1ELb1ELb0ELb1EEEEEEEEEvNT_6ParamsE,(.L_x_15333 - _ZN7cutlass13device_kernelIN5flash11enable_sm90INS1_16FlashAttnFwdSm90INS1_25CollectiveMainloopFwdSm90ILi2EN4cute5tupleIJNS5_1CILi1EEES8_S8_EEENS6_IJNS7_ILi192EEENS7_ILi128EEENS7_ILi64EEEEEELi64ENS_10bfloat16_tEfNS_4arch4Sm90ELb0ELb1ELb1ELb1ELb0ELb1ELb0ELb1ELb1ELb1ELb0ELb0EEENS1_21CollectiveEpilogueFwdINS6_IJSA_SC_SB_EEES9_SE_SG_Li384ELb1ELb1ELb0ELb0EEENS1_36VarlenDynamicPersistentTileSchedulerILi192ELi128ELi384ELi128ELb0ELb1ELb1ELb1ELb0ELb1EEEEEEEEEvNT_6ParamsE)
        .other          _ZN7cutlass13device_kernelIN5flash11enable_sm90INS1_16FlashAttnFwdSm90INS1_25CollectiveMainloopFwdSm90ILi2EN4cute5tupleIJNS5_1CILi1EEES8_S8_EEENS6_IJNS7_ILi192EEENS7_ILi128EEENS7_ILi64EEEEEELi64ENS_10bfloat16_tEfNS_4arch4Sm90ELb0ELb1ELb1ELb1ELb0ELb1ELb0ELb1ELb1ELb1ELb0ELb0EEENS1_21CollectiveEpilogueFwdINS6_IJSA_SC_SB_EEES9_SE_SG_Li384ELb1ELb1ELb0ELb0EEENS1_36VarlenDynamicPersistentTileSchedulerILi192ELi128ELi384ELi128ELb0ELb1ELb1ELb1ELb0ELb1EEEEEEEEEvNT_6ParamsE,@"STO_CUDA_ENTRY STV_DEFAULT"
_ZN7cutlass13device_kernelIN5flash11enable_sm90INS1_16FlashAttnFwdSm90INS1_25CollectiveMainloopFwdSm90ILi2EN4cute5tupleIJNS5_1CILi1EEES8_S8_EEENS6_IJNS7_ILi192EEENS7_ILi128EEENS7_ILi64EEEEEELi64ENS_10bfloat16_tEfNS_4arch4Sm90ELb0ELb1ELb1ELb1ELb0ELb1ELb0ELb1ELb1ELb1ELb0ELb0EEENS1_21CollectiveEpilogueFwdINS6_IJSA_SC_SB_EEES9_SE_SG_Li384ELb1ELb1ELb0ELb0EEENS1_36VarlenDynamicPersistentTileSchedulerILi192ELi128ELi384ELi128ELb0ELb1ELb1ELb1ELb0ELb1EEEEEEEEEvNT_6ParamsE:
        /* <DEDUP_REMOVED lines=24> */
.L_x_13960:
[----:B------:R-:W-:Y:S05]  /*0180*/  BSYNC B0 ;  /* 0x0000000000007941 */ /* 0x000fea0003800000 */
.L_x_13959:
        /* <DEDUP_REMOVED lines=41> */
.L_x_13961:
        /* <DEDUP_REMOVED lines=22> */
.L_x_13962:
        /* <DEDUP_REMOVED lines=18> */
.L_x_13963:
        /* <DEDUP_REMOVED lines=22> */
.L_x_13964:
        /* <DEDUP_REMOVED lines=22> */
.L_x_13965:
        /* <DEDUP_REMOVED lines=8> */
.L_x_13968:
[----:B------:R-:W-:-:S08]  /*09e0*/  NOP ;  /* 0x0000000000007918 */ /* 0x000fd00000000000 */
[----:B------:R-:W0:Y:S02]  /*09f0*/  USETMAXREG.TRY_ALLOC.CTAPOOL UP0, 0xa0 ;  /* 0x000000a0000079c8 */ /* 0x000e240008000600 */
[----:B0-----:R-:W-:-:S13]  /*0a00*/  PLOP3.LUT P0, PT, PT, PT, UP0, 0x80, 0x0 ;  /* 0x000000000000781c */ /* 0x001fda0003f0f008 */
[----:B------:R-:W-:Y:S05]  /*0a10*/  @!P0 BRA `(.L_x_13968) ;  /* 0xfffffffc00f08947 */ /* 0x000fea000383ffff */
[----:B------:R-:W2:Y:S01]  /*0a20*/  LDL.LU R0, [R1] ;  /* 0x0000000001007983 */ /* 0x000ea20000300800 */
[----:B------:R-:W0:Y:S01]  /*0a30*/  S2R R2, SR_TID.X ;  /* 0x0000000000027919 */ /* 0x000e220000002100 */
        /* <DEDUP_REMOVED lines=17> */
[----:B------:R-:W0:Y:S01]  /*0b50*/  S2R R0, SR_TID.X ;  /* 0x0000000000007919 */ /* 0x000e220000002100 */
[----:B------:R-:W-:Y:S01]  /*0b60*/  CS2R R22, SRZ ;  /* 0x0000000000167805 */ /* 0x000fe2000001ff00 */
[----:B------:R-:W-:Y:S01]  /*0b70*/  IMAD.MOV.U32 R16, RZ, RZ, RZ ;  /* 0x000000ffff107224 */ /* 0x000fe200078e00ff */
[----:B------:R-:W-:Y:S01]  /*0b80*/  ULOP3.LUT UR37, UR36, 0x1, URZ, 0xfc, !UPT ;  /* 0x0000000124257892 */ /* 0x000fe2000f8efc3f */
[----:B------:R-:W-:Y:S01]  /*0b90*/  STL [R1+0x58], RZ ;  /* 0x000058ff01007387 */ /* 0x000fe20000100800 */
[----:B0-----:R-:W-:-:S05]  /*0ba0*/  VIADD R11, R0, 0xffffff80 ;  /* 0xffffff80000b7836 */ /* 0x001fca0000000000 */
[----:B------:R-:W-:-:S04]  /*0bb0*/  SHF.R.S32.HI R0, RZ, 0x1f, R11 ;  /* 0x0000001fff007819 */ /* 0x000fc8000001140b */
[----:B------:R-:W-:-:S04]  /*0bc0*/  LEA.HI R3, R0, R11, RZ, 0x7 ;  /* 0x0000000b00037211 */ /* 0x000fc800078f38ff */
[----:B------:R-:W-:Y:S02]  /*0bd0*/  LOP3.LUT R4, R3, 0xffffff80, RZ, 0xc0, !PT ;  /* 0xffffff8003047812 */ /* 0x000fe400078ec0ff */
[----:B------:R-:W-:-:S03]  /*0be0*/  SHF.R.S32.HI R8, RZ, 0x7, R3 ;  /* 0x00000007ff087819 */ /* 0x000fc60000011403 */
[----:B------:R-:W-:-:S05]  /*0bf0*/  IMAD.IADD R9, R11, 0x1, -R4 ;  /* 0x000000010b097824 */ /* 0x000fca00078e0a04 */
[----:B------:R-:W-:-:S04]  /*0c00*/  SHF.R.S32.HI R4, RZ, 0x1f, R9 ;  /* 0x0000001fff047819 */ /* 0x000fc80000011409 */
[CC--:B------:R-:W-:Y:S02]  /*0c10*/  LEA.HI R5, R4.reuse, R9.reuse, RZ, 0x2 ;  /* 0x0000000904057211 */ /* 0x0c0fe400078f10ff */
[----:B------:R-:W-:Y:S02]  /*0c20*/  LEA.HI R4, R4, R9, RZ, 0x5 ;  /* 0x0000000904047211 */ /* 0x000fe400078f28ff */
[--C-:B------:R-:W-:Y:S02]  /*0c30*/  SHF.R.S32.HI R6, RZ, 0x2, R5.reuse ;  /* 0x00000002ff067819 */ /* 0x100fe40000011405 */
[----:B------:R-:W-:Y:S02]  /*0c40*/  SHF.R.S32.HI R3, RZ, 0x1f, R5 ;  /* 0x0000001fff037819 */ /* 0x000fe40000011405 */
[----:B------:R-:W-:Y:S02]  /*0c50*/  SHF.R.S32.HI R4, RZ, 0x5, R4 ;  /* 0x00000005ff047819 */ /* 0x000fe40000011404 */
[----:B------:R-:W-:Y:S01]  /*0c60*/  LEA.HI R7, R3, R6, RZ, 0x3 ;  /* 0x0000000603077211 */ /* 0x000fe200078f18ff */
[----:B------:R-:W-:Y:S01]  /*0c70*/  IMAD.HI R3, R8, 0x55555556, RZ ;  /* 0x5555555608037827 */ /* 0x000fe200078e02ff */
[----:B------:R-:W-:-:S02]  /*0c80*/  LOP3.LUT R5, R5, 0x7ffffffc, RZ, 0xc0, !PT ;  /* 0x7ffffffc05057812 */ /* 0x000fc400078ec0ff */
[----:B------:R-:W-:Y:S02]  /*0c90*/  LOP3.LUT R7, R7, 0xfffffff8, RZ, 0xc0, !PT ;  /* 0xfffffff807077812 */ /* 0x000fe400078ec0ff */
[----:B------:R-:W-:-:S03]  /*0ca0*/  LEA.HI R3, R3, R3, RZ, 0x1 ;  /* 0x0000000303037211 */ /* 0x000fc600078f08ff */
[----:B------:R-:W-:Y:S02]  /*0cb0*/  IMAD.IADD R7, R6, 0x1, -R7 ;  /* 0x0000000106077824 */ /* 0x000fe400078e0a07 */
[----:B------:R-:W-:Y:S02]  /*0cc0*/  IMAD R3, R3, -0x3, R8 ;  /* 0xfffffffd03037824 */ /* 0x000fe400078e0208 */
[----:B------:R-:W-:-:S04]  /*0cd0*/  IMAD R4, R4, 0x10, R7 ;  /* 0x0000001004047824 */ /* 0x000fc800078e0207 */
[----:B------:R-:W-:Y:S01]  /*0ce0*/  IMAD R8, R3, 0x40, R4 ;  /* 0x0000004003087824 */ /* 0x000fe200078e0204 */
[CC--:B------:R-:W-:Y:S02]  /*0cf0*/  LEA.HI R3, R0.reuse, R11.reuse, RZ, 0x2 ;  /* 0x0000000b00037211 */ /* 0x0c0fe400078f10ff */
[----:B------:R-:W-:Y:S02]  /*0d00*/  LEA.HI R0, R0, R11, RZ, 0x5 ;  /* 0x0000000b00007211 */ /* 0x000fe400078f28ff */
[--C-:B------:R-:W-:Y:S01]  /*0d10*/  SHF.R.S32.HI R17, RZ, 0x2, R3.reuse ;  /* 0x00000002ff117819 */ /* 0x100fe20000011403 */
[----:B------:R-:W-:Y:S01]  /*0d20*/  STL [R1+0x60], R8 ;  /* 0x0000600801007387 */ /* 0x000fe20000100800 */
[----:B------:R-:W-:Y:S02]  /*0d30*/  LOP3.LUT R4, R3, 0xfffffffc, RZ, 0xc0, !PT ;  /* 0xfffffffc03047812 */ /* 0x000fe400078ec0ff */
[----:B------:R-:W-:Y:S01]  /*0d40*/  SHF.R.S32.HI R0, RZ, 0x5, R0 ;  /* 0x00000005ff007819 */ /* 0x000fe20000011400 */
[----:B------:R-:W-:Y:S01]  /*0d50*/  VIADD R10, R17, 0x60 ;  /* 0x00000060110a7836 */ /* 0x000fe20000000000 */
[----:B------:R-:W-:Y:S01]  /*0d60*/  SHF.R.S32.HI R6, RZ, 0x1f, R3 ;  /* 0x0000001fff067819 */ /* 0x000fe20000011403 */
[----:B------:R-:W-:Y:S01]  /*0d70*/  IMAD.IADD R7, R11, 0x1, -R4 ;  /* 0x000000010b077824 */ /* 0x000fe200078e0a04 */
[----:B------:R-:W-:Y:S01]  /*0d80*/  SHF.R.S32.HI R4, RZ, 0x1f, R17 ;  /* 0x0000001fff047819 */ /* 0x000fe20000011411 */
[----:B------:R-:W-:Y:S01]  /*0d90*/  IMAD.SHL.U32 R3, R10, 0x40, RZ ;  /* 0x000000400a037824 */ /* 0x000fe200078e00ff */
[----:B------:R-:W-:Y:S01]  /*0da0*/  SHF.R.S32.HI R0, RZ, 0x1f, R10 ;  /* 0x0000001fff007819 */ /* 0x000fe2000001140a */
[C---:B------:R-:W-:Y:S01]  /*0db0*/  IMAD.SHL.U32 R18, R7.reuse, 0x8, RZ ;  /* 0x0000000807127824 */ /* 0x040fe200078e00ff */
[----:B------:R-:W-:Y:S01]  /*0dc0*/  LEA.HI R6, R6, R17, RZ, 0x3 ;  /* 0x0000001106067211 */ /* 0x000fe200078f18ff */
[----:B------:R-:W-:Y:S01]  /*0dd0*/  IMAD.SHL.U32 R152, R7, 0x4, RZ ;  /* 0x0000000407987824 */ /* 0x000fe200078e00ff */
[----:B------:R-:W-:Y:S01]  /*0de0*/  LEA.HI R4, R0, R10, RZ, 0x3 ;  /* 0x0000000a00047211 */ /* 0x000fe200078f18ff */
[----:B------:R-:W-:Y:S01]  /*0df0*/  STL [R1+0x10], RZ ;  /* 0x000010ff01007387 */ /* 0x000fe20000100800 */
[----:B------:R-:W-:-:S02]  /*0e00*/  LOP3.LUT R6, R6, 0xfffffff8, RZ, 0xc0, !PT ;  /* 0xfffffff806067812 */ /* 0x000fc400078ec0ff */
[----:B------:R-:W-:Y:S01]  /*0e10*/  LEA.HI R0, R7, R7, RZ, 0x1 ;  /* 0x0000000707007211 */ /* 0x000fe200078f08ff */
[----:B------:R-:W-:Y:S01]  /*0e20*/  IMAD.SHL.U32 R4, R4, 0x40, RZ ;  /* 0x0000004004047824 */ /* 0x000fe200078e00ff */
[----:B------:R-:W-:Y:S01]  /*0e30*/  LOP3.LUT R3, R3, 0x1c0, RZ, 0xc0, !PT ;  /* 0x000001c003037812 */ /* 0x000fe200078ec0ff */
[----:B------:R-:W-:Y:S01]  /*0e40*/  IMAD.IADD R6, R17, 0x1, -R6 ;  /* 0x0000000111067824 */ /* 0x000fe200078e0a06 */
[----:B------:R-:W-:Y:S02]  /*0e50*/  LOP3.LUT R0, R0, 0x1ffffffe, RZ, 0xc0, !PT ;  /* 0x1ffffffe00007812 */ /* 0x000fe400078ec0ff */
[----:B------:R-:W-:Y:S02]  /*0e60*/  SHF.R.U32.HI R10, RZ, 0x3, R3 ;  /* 0x00000003ff0a7819 */ /* 0x000fe40000011603 */
[----:B------:R-:W-:Y:S01]  /*0e70*/  LOP3.LUT R4, R4, 0xfffffe00, RZ, 0xc0, !PT ;  /* 0xfffffe0004047812 */ /* 0x000fe200078ec0ff */
[----:B------:R-:W-:Y:S01]  /*0e80*/  IMAD.IADD R0, R7, 0x1, -R0 ;  /* 0x0000000107007824 */ /* 0x000fe200078e0a00 */
[----:B------:R-:W-:-:S03]  /*0e90*/  LOP3.LUT R3, R3, 0x38, R18, 0xf8, !PT ;  /* 0x0000003803037812 */ /* 0x000fc600078ef812 */
[----:B------:R0:W-:Y:S01]  /*0ea0*/  STL [R1+0x4c], R4 ;  /* 0x00004c0401007387 */ /* 0x0001e20000100800 */
[----:B------:R-:W-:Y:S01]  /*0eb0*/  LOP3.LUT R3, R4, R3, R10, 0xf6, !PT ;  /* 0x0000000304037212 */ /* 0x000fe200078ef60a */
[----:B------:R-:W-:Y:S02]  /*0ec0*/  IMAD R0, R0, 0x8, R8 ;  /* 0x0000000800007824 */ /* 0x000fe400078e0208 */
[----:B------:R1:W-:Y:S02]  /*0ed0*/  STL [R1+0x48], R6 ;  /* 0x0000480601007387 */ /* 0x0003e40000100800 */
[----:B------:R-:W-:Y:S02]  /*0ee0*/  IMAD R3, R3, 0x2, R2 ;  /* 0x0000000203037824 */ /* 0x000fe400078e0202 */
[----:B0-----:R-:W-:Y:S02]  /*0ef0*/  IMAD.IADD R4, R9, 0x1, -R5 ;  /* 0x0000000109047824 */ /* 0x001fe400078e0a05 */
[----:B-1----:R-:W-:-:S05]  /*0f00*/  VIADD R6, R152, 0x10 ;  /* 0x0000001098067836 */ /* 0x002fca0000000000 */
[----:B------:R0:W-:Y:S04]  /*0f10*/  STL [R1+0x14], R6 ;  /* 0x0000140601007387 */ /* 0x0001e80000100800 */
[----:B------:R0:W-:Y:S04]  /*0f20*/  STL [R1+0xc], R4 ;  /* 0x00000c0401007387 */ /* 0x0001e80000100800 */
[----:B------:R0:W-:Y:S04]  /*0f30*/  STL [R1+0x3c], R0 ;  /* 0x00003c0001007387 */ /* 0x0001e80000100800 */
[----:B------:R0:W-:Y:S02]  /*0f40*/  STL [R1+0x5c], R3 ;  /* 0x00005c0301007387 */ /* 0x0001e40000100800 */
.L_x_14161:
[----:B------:R-:W-:Y:S05]  /*0f50*/  YIELD ;  /* 0x0000000000007946 */ /* 0x000fea0003800000 */
[----:B------:R-:W-:Y:S01]  /*0f60*/  ULDC.64 UR4, c[0x0][0xa28] ;  /* 0x00028a0000047ab9 */ /* 0x000fe20000000a00 */
[----:B0--3-5:R-:W0:Y:S01]  /*0f70*/  LDC.64 R6, c[0x0][0xa08] ;  /* 0x00028200ff067b82 */ /* 0x029e220000000a00 */
[----:B------:R-:W-:Y:S01]  /*0f80*/  ISETP.NE.U32.AND P1, PT, RZ, UR4, PT ;  /* 0x00000004ff007c0c */ /* 0x000fe2000bf25070 */
[----:B------:R-:W-:Y:S02]  /*0f90*/  IMAD.MOV.U32 R0, RZ, RZ, RZ ;  /* 0x000000ffff007224 */ /* 0x000fe400078e00ff */
[----:B--2---:R-:W-:Y:S01]  /*0fa0*/  IMAD.MOV.U32 R30, RZ, RZ, RZ ;  /* 0x000000ffff1e7224 */ /* 0x004fe200078e00ff */
[----:B------:R-:W-:Y:S01]  /*0fb0*/  ISETP.NE.AND.EX P1, PT, RZ, UR5, PT, P1 ;  /* 0x00000005ff007c0c */ /* 0x000fe2000bf25310 */
[----:B------:R-:W-:-:S02]  /*0fc0*/  ULDC.64 UR4, c[0x0][0xa18] ;  /* 0x0002860000047ab9 */ /* 0x000fc40000000a00 */
[----:B------:R-:W-:-:S04]  /*0fd0*/  ISETP.NE.U32.AND P2, PT, RZ, UR4, PT ;  /* 0x00000004ff007c0c */ /* 0x000fc8000bf45070 */
[----:B------:R-:W-:Y:S01]  /*0fe0*/  ISETP.NE.AND.EX P2, PT, RZ, UR5, PT, P2 ;  /* 0x00000005ff007c0c */ /* 0x000fe2000bf45320 */
[----:B------:R-:W-:Y:S02]  /*0ff0*/  ULDC.64 UR4, c[0x0][0xa08] ;  /* 0x0002820000047ab9 */ /* 0x000fe40000000a00 */
[----:B------:R-:W-:-:S03]  /*1000*/  ISETP.NE.U32.AND P0, PT, RZ, UR4, PT ;  /* 0x00000004ff007c0c */ /* 0x000fc6000bf05070 */
[----:B-1----:R-:W1:Y:S01]  /*1010*/  @P1 LDC.64 R4, c[0x0][0xa28] ;  /* 0x00028a00ff041b82 */ /* 0x002e620000000a00 */
[----:B0-----:R-:W-:-:S07]  /*1020*/  IMAD.WIDE R10, R35, 0x4, R6 ;  /* 0x00000004230a7825 */ /* 0x001fce00078e0206 */
[----:B------:R-:W0:Y:S01]  /*1030*/  @P2 LDC.64 R8, c[0x0][0xa18] ;  /* 0x00028600ff082b82 */ /* 0x000e220000000a00 */
[----:B------:R-:W-:Y:S01]  /*1040*/  ULDC UR4, c[0x0][0x288] ;  /* 0x0000a20000047ab9 */ /* 0x000fe20000000800 */
[----:B------:R-:W-:Y:S01]  /*1050*/  ISETP.NE.AND.EX P0, PT, RZ, UR5, PT, P0 ;  /* 0x00000005ff007c0c */ /* 0x000fe2000bf05300 */
[----:B------:R-:W-:Y:S01]  /*1060*/  IMAD.U32 R3, RZ, RZ, UR4 ;  /* 0x00000004ff037e24 */ /* 0x000fe2000f8e00ff */
[----:B------:R-:W-:-:S11]  /*1070*/  ULDC.64 UR4, c[0x0][0x418] ;  /* 0x0001060000047ab9 */ /* 0x000fd60000000a00 */
[----:B------:R2:W5:Y:S01]  /*1080*/  @P0 LDG.E R30, desc[UR38][R10.64] ;  /* 0x000000260a1e0981 */ /* 0x000562000c1e1900 */
[----:B-1----:R-:W-:-:S05]  /*1090*/  @P1 IMAD.WIDE R4, R35, 0x4, R4 ;  /* 0x0000000423041825 */ /* 0x002fca00078e0204 */
[----:B------:R2:W5:Y:S01]  /*10a0*/  @P1 LDG.E R0, desc[UR38][R4.64] ;  /* 0x0000002604001981 */ /* 0x000562000c1e1900 */
[----:B0-----:R-:W-:-:S05]  /*10b0*/  @P2 IMAD.WIDE R6, R35, 0x4, R8 ;  /* 0x0000000423062825 */ /* 0x001fca00078e0208 */
[----:B------:R-:W3:Y:S01]  /*10c0*/  @P2 LDG.E R3, desc[UR38][R6.64] ;  /* 0x0000002606032981 */ /* 0x000ee2000c1e1900 */
        /* <DEDUP_REMOVED lines=9> */
[----:B---3--:R2:W-:Y:S01]  /*1160*/  STL [R1+0x4], R3 ;  /* 0x0000040301007387 */ /* 0x0085e20000100800 */
[----:B------:R-:W-:Y:S01]  /*1170*/  IMAD.MOV.U32 R14, RZ, RZ, R3 ;  /* 0x000000ffff0e7224 */ /* 0x000fe200078e0003 */
[----:B------:R-:W-:Y:S06]  /*1180*/  @P2 BRA `(.L_x_13970) ;  /* 0x0000000000282947 */ /* 0x000fec0003800000 */
[----:B------:R-:W-:Y:S02]  /*1190*/  ULDC.64 UR4, c[0x0][0xa00] ;  /* 0x0002800000047ab9 */ /* 0x000fe40000000a00 */
[----:B------:R-:W-:-:S04]  /*11a0*/  ISETP.NE.U32.AND P1, PT, RZ, UR4, PT ;  /* 0x00000004ff007c0c */ /* 0x000fc8000bf25070 */
[----:B------:R-:W-:-:S13]  /*11b0*/  ISETP.NE.AND.EX P1, PT, RZ, UR5, PT, P1 ;  /* 0x00000005ff007c0c */ /* 0x000fda000bf25310 */
[----:B------:R-:W-:Y:S05]  /*11c0*/  @!P1 BRA `(.L_x_13970) ;  /* 0x0000000000189947 */ /* 0x000fea0003800000 */
[----:B--2---:R-:W0:Y:S02]  /*11d0*/  LDC.64 R4, c[0x0][0xa00] ;  /* 0x00028000ff047b82 */ /* 0x004e240000000a00 */
[----:B0-----:R-:W-:-:S05]  /*11e0*/  IMAD.WIDE R4, R35, 0x4, R4 ;  /* 0x0000000423047825 */ /* 0x001fca00078e0204 */
[----:B------:R-:W2:Y:S04]  /*11f0*/  LDG.E R3, desc[UR38][R4.64] ;  /* 0x0000002604037981 */ /* 0x000ea8000c1e1900 */
[----:B------:R-:W2:Y:S02]  /*1200*/  LDG.E R6, desc[UR38][R4.64+0x4] ;  /* 0x0000042604067981 */ /* 0x000ea4000c1e1900 */
[----:B--2---:R-:W-:-:S05]  /*1210*/  IMAD.IADD R14, R6, 0x1, -R3 ;  /* 0x00000001060e7824 */ /* 0x004fca00078e0a03 */
[----:B------:R0:W-:Y:S02]  /*1220*/  STL [R1+0x4], R14 ;  /* 0x0000040e01007387 */ /* 0x0001e40000100800 */
.L_x_13970:
[----:B------:R-:W-:Y:S01]  /*1230*/  ULDC.64 UR4, c[0x0][0xa20] ;  /* 0x0002880000047ab9 */ /* 0x000fe20000000a00 */
[----:B------:R1:W-:Y:S01]  /*1240*/  STL [R1+0x50], R34 ;  /* 0x0000502201007387 */ /* 0x0003e20000100800 */
[----:B------:R-:W-:-:S03]  /*1250*/  ISETP.NE.U32.AND P1, PT, RZ, UR4, PT ;  /* 0x00000004ff007c0c */ /* 0x000fc6000bf25070 */
[----:B------:R1:W-:Y:S01]  /*1260*/  STL [R1+0x54], R35 ;  /* 0x0000542301007387 */ /* 0x0003e20000100800 */
[----:B------:R-:W-:-:S13]  /*1270*/  ISETP.NE.AND.EX P1, PT, RZ, UR5, PT, P1 ;  /* 0x00000005ff007c0c */ /* 0x000fda000bf25310 */
[----:B-1----:R-:W-:Y:S05]  /*1280*/  @!P1 BRA `(.L_x_13971) ;  /* 0x0000000000109947 */ /* 0x002fea0003800000 */
[----:B--2---:R-:W1:Y:S02]  /*1290*/  LDC.64 R4, c[0x0][0xa20] ;  /* 0x00028800ff047b82 */ /* 0x004e640000000a00 */
[----:B-1----:R-:W-:-:S05]  /*12a0*/  IMAD.WIDE R4, R35, 0x4, R4 ;  /* 0x0000000423047825 */ /* 0x002fca00078e0204 */
[----:B------:R1:W5:Y:S01]  /*12b0*/  LDG.E R31, desc[UR38][R4.64] ;  /* 0x00000026041f7981 */ /* 0x000362000c1e1900 */
[----:B------:R-:W-:Y:S05]  /*12c0*/  BRA `(.L_x_13972) ;  /* 0x0000000000107947 */ /* 0x000fea0003800000 */
.L_x_13971:
[----:B------:R-:W-:Y:S05]  /*12d0*/  @!P0 BRA `(.L_x_13972) ;  /* 0x00000000000c8947 */ /* 0x000fea0003800000 */
[----:B--2---:R-:W2:Y:S04]  /*12e0*/  LDG.E R4, desc[UR38][R10.64] ;  /* 0x000000260a047981 */ /* 0x004ea8000c1e1900 */
[----:B------:R-:W2:Y:S02]  /*12f0*/  LDG.E R31, desc[UR38][R10.64+0x4] ;  /* 0x000004260a1f7981 */ /* 0x000ea4000c1e1900 */
[----:B--2---:R-:W-:-:S07]  /*1300*/  IMAD.IADD R31, R31, 0x1, -R4 ;  /* 0x000000011f1f7824 */ /* 0x004fce00078e0a04 */
.L_x_13972:
[----:B------:R-:W-:Y:S01]  /*1310*/  ULDC.64 UR4, c[0x0][0xa10] ;  /* 0x0002840000047ab9 */ /* 0x000fe20000000a00 */
[----:B------:R-:W3:Y:S01]  /*1320*/  LDC R9, c[0x0][0x448] ;  /* 0x00011200ff097b82 */ /* 0x000ee20000000800 */
[----:B------:R-:W-:-:S04]  /*1330*/  ISETP.NE.U32.AND P0, PT, RZ, UR4, PT ;  /* 0x00000004ff007c0c */ /* 0x000fc8000bf05070 */
[----:B------:R-:W-:Y:S01]  /*1340*/  ISETP.NE.AND.EX P0, PT, RZ, UR5, PT, P0 ;  /* 0x00000005ff007c0c */ /* 0x000fe2000bf05300 */
[----:B------:R-:W-:Y:S02]  /*1350*/  ULDC.64 UR4, c[0x0][0xa30] ;  /* 0x00028c0000047ab9 */ /* 0x000fe40000000a00 */
[----:B------:R-:W-:Y:S01]  /*1360*/  ISETP.NE.U32.AND P1, PT, RZ, UR4, PT ;  /* 0x00000004ff007c0c */ /* 0x000fe2000bf25070 */
[----:B-----5:R-:W-:Y:S01]  /*1370*/  IMAD.MOV.U32 R24, RZ, RZ, R31 ;  /* 0x000000ffff187224 */ /* 0x020fe200078e001f */
[----:B------:R-:W4:Y:S02]  /*1380*/  LDC.64 R12, c[0x0][0x9e0] ;  /* 0x00027800ff0c7b82 */ /* 0x000f240000000a00 */
[----:B------:R-:W-:-:S06]  /*1390*/  ISETP.NE.AND.EX P1, PT, RZ, UR5, PT, P1 ;  /* 0x00000005ff007c0c */ /* 0x000fcc000bf25310 */
[----:B-12---:R-:W1:Y:S08]  /*13a0*/  @P0 LDC.64 R4, c[0x0][0xa10] ;  /* 0x00028400ff040b82 */ /* 0x006e700000000a00 */
[----:B------:R-:W2:Y:S01]  /*13b0*/  @P1 LDC.64 R6, c[0x0][0xa30] ;  /* 0x00028c00ff061b82 */ /* 0x000ea20000000a00 */
[----:B-1----:R-:W-:-:S05]  /*13c0*/  @P0 IMAD.WIDE R4, R35, 0x4, R4 ;  /* 0x0000000423040825 */ /* 0x002fca00078e0204 */
[----:B------:R-:W4:Y:S04]  /*13d0*/  @P0 LDG.E R3, desc[UR38][R4.64] ;  /* 0x0000002604030981 */ /* 0x000f28000c1e1900 */
[----:B------:R-:W4:Y:S01]  /*13e0*/  @P0 LDG.E R8, desc[UR38][R4.64+0x4] ;  /* 0x0000042604080981 */ /* 0x000f22000c1e1900 */
[----:B--2---:R-:W-:-:S05]  /*13f0*/  @P1 IMAD.WIDE R6, R35, 0x4, R6 ;  /* 0x0000000423061825 */ /* 0x004fca00078e0206 */
[----:B------:R1:W5:Y:S01]  /*1400*/  @P1 LDG.E R24, desc[UR38][R6.64] ;  /* 0x0000002606181981 */ /* 0x000362000c1e1900 */
[----:B---3--:R-:W-:Y:S01]  /*1410*/  ISETP.NE.AND P1, PT, R9, 0x1, PT ;  /* 0x000000010900780c */ /* 0x008fe20003f25270 */
[----:B------:R-:W-:Y:S01]  /*1420*/  IMAD R15, R33, 0xc0, RZ ;  /* 0x000000c0210f7824 */ /* 0x000fe200078e02ff */
[----:B----4-:R-:W-:-:S04]  /*1430*/  ISETP.GE.AND P2, PT, R13, 0x1, PT ;  /* 0x000000010d00780c */ /* 0x010fc80003f46270 */
[----:B------:R2:W-:Y:S07]  /*1440*/  STL [R1+0x18], R15 ;  /* 0x0000180f01007387 */ /* 0x0005ee0000100800 */
[----:B------:R-:W3:Y:S08]  /*1450*/  @P1 LDC R9, c[0x0][0x44c] ;  /* 0x00011300ff091b82 */ /* 0x000ef00000000800 */
[----:B------:R-:W4:Y:S01]  /*1460*/  @P1 LDC R10, c[0x0][0x450] ;  /* 0x00011400ff0a1b82 */ /* 0x000f220000000800 */
[----:B------:R-:W-:-:S02]  /*1470*/  @P0 IMAD.IADD R29, R8, 0x1, -R3 ;  /* 0x00000001081d0824 */ /* 0x000fc400078e0a03 */
[----:B------:R-:W-:Y:S02]  /*1480*/  IMAD.IADD R8, R31, 0x1, -R0 ;  /* 0x000000011f087824 */ /* 0x000fe400078e0a00 */
[----:B------:R-:W-:Y:S02]  /*1490*/  VIADD R0, R15, 0xbf ;  /* 0x000000bf0f007836 */ /* 0x000fe40000000000 */
[----:B------:R-:W-:Y:S02]  /*14a0*/  IMAD.IADD R11, R8, 0x1, R29 ;  /* 0x00000001080b7824 */ /* 0x000fe400078e021d */
[----:B---3--:R-:W-:-:S03]  /*14b0*/  @P1 IMAD.HI.U32 R3, R0, R9, RZ ;  /* 0x0000000900031227 */ /* 0x008fc600078e00ff */
[----:B------:R2:W-:Y:S01]  /*14c0*/  STL [R1+0x8], R11 ;  /* 0x0000080b01007387 */ /* 0x0005e20000100800 */
[----:B------:R-:W-:Y:S01]  /*14d0*/  IMAD.MOV.U32 R5, RZ, RZ, R0 ;  /* 0x000000ffff057224 */ /* 0x000fe200078e0000 */
[----:B----4-:R-:W-:Y:S01]  /*14e0*/  @P1 SHF.R.U32.HI R5, RZ, R10, R3 ;  /* 0x0000000aff051219 */ /* 0x010fe20000011603 */
[C---:B------:R-:W-:Y:S01]  /*14f0*/  VIADD R0, R11.reuse, 0x7f ;  /* 0x0000007f0b007836 */ /* 0x040fe20000000000 */
[----:B------:R-:W-:-:S04]  /*1500*/  IADD3 R28, R11, 0x1, -R14 ;  /* 0x000000010b1c7810 */ /* 0x000fc80007ffe80e */
[----:B------:R-:W-:Y:S01]  /*1510*/  SHF.R.S32.HI R3, RZ, 0x1f, R0 ;  /* 0x0000001fff037819 */ /* 0x000fe20000011400 */
[----:B-1----:R-:W-:-:S03]  /*1520*/  IMAD.IADD R7, R28, 0x1, R5 ;  /* 0x000000011c077824 */ /* 0x002fc600078e0205 */
[----:B------:R-:W-:Y:S01]  /*1530*/  LEA.HI R3, R3, R0, RZ, 0x7 ;  /* 0x0000000003037211 */ /* 0x000fe200078f38ff */
[----:B------:R-:W-:-:S03]  /*1540*/  IMAD.IADD R0, R7, 0x1, R12 ;  /* 0x0000000107007824 */ /* 0x000fc600078e020c */
[----:B------:R-:W-:Y:S01]  /*1550*/  SHF.R.S32.HI R92, RZ, 0x7, R3 ;  /* 0x00000007ff5c7819 */ /* 0x000fe20000011403 */
[----:B--2---:R-:W-:Y:S06]  /*1560*/  @!P2 BRA `(.L_x_13973) ;  /* 0x000000000048a947 */ /* 0x004fec0003800000 */
        /* <DEDUP_REMOVED lines=11> */
.L_x_13975:
[----:B------:R-:W-:-:S13]  /*1620*/  ISETP.NE.AND P0, PT, R13, 0x1, PT ;  /* 0x000000010d00780c */ /* 0x000fda0003f05270 */
[----:B------:R-:W1:Y:S02]  /*1630*/  @P0 LDC.64 R4, c[0x0][0x9e8] ;  /* 0x00027a00ff040b82 */ /* 0x000e640000000a00 */
[----:B-1----:R-:W-:-:S05]  /*1640*/  @P0 IMAD.HI.U32 R4, R3, R4, RZ ;  /* 0x0000000403040227 */ /* 0x002fca00078e00ff */
[----:B------:R-:W-:-:S07]  /*1650*/  @P0 SHF.R.U32.HI R3, RZ, R5, R4 ;  /* 0x00000005ff030219 */ /* 0x000fce0000011604 */
.L_x_13976:
[----:B------:R-:W-:Y:S05]  /*1660*/  BSYNC B0 ;  /* 0x0000000000007941 */ /* 0x000fea0003800000 */
.L_x_13974:
[----:B------:R-:W-:-:S05]  /*1670*/  IMAD R3, R3, R13, R13 ;  /* 0x0000000d03037224 */ /* 0x000fca00078e020d */
[----:B------:R-:W-:-:S07]  /*1680*/  VIMNMX R0, R0, R3, PT ;  /* 0x0000000300007248 */ /* 0x000fce0003fe0100 */
.L_x_13973:
        /* <DEDUP_REMOVED lines=20> */
.L_x_13979:
[----:B------:R-:W-:-:S13]  /*17d0*/  ISETP.NE.AND P0, PT, R13, 0x1, PT ;  /* 0x000000010d00780c */ /* 0x000fda0003f05270 */
[----:B------:R-:W1:Y:S02]  /*17e0*/  @P0 LDC.64 R6, c[0x0][0x9e8] ;  /* 0x00027a00ff060b82 */ /* 0x000e640000000a00 */
[----:B-1----:R-:W-:-:S05]  /*17f0*/  @P0 IMAD.HI.U32 R6, R3, R6, RZ ;  /* 0x0000000603060227 */ /* 0x002fca00078e00ff */
[----:B------:R-:W-:-:S07]  /*1800*/  @P0 SHF.R.U32.HI R3, RZ, R7, R6 ;  /* 0x00000007ff030219 */ /* 0x000fce0000011606 */
.L_x_13980:
[----:B------:R-:W-:Y:S05]  /*1810*/  BSYNC B0 ;  /* 0x0000000000007941 */ /* 0x000fea0003800000 */
.L_x_13978:
[----:B------:R-:W-:-:S05]  /*1820*/  IMAD R3, R3, R13, RZ ;  /* 0x0000000d03037224 */ /* 0x000fca00078e02ff */
[----:B------:R-:W-:-:S07]  /*1830*/  VIMNMX R4, R4, R3, !PT ;  /* 0x0000000304047248 */ /* 0x000fce0007fe0100 */
.L_x_13977:
        /* <DEDUP_REMOVED lines=31> */
[----:B0-----:R0:W1:Y:S01]  /*1a30*/  LDC.64 R14, c[0x4][R0] ;  /* 0x01000000000e7b82 */ /* 0x0010620000000a00 */
        /* <DEDUP_REMOVED lines=11> */
.L_x_13983:
[----:B------:R-:W-:Y:S05]  /*1af0*/  BSYNC B6 ;  /* 0x0000000000067941 */ /* 0x000fea0003800000 */
.L_x_13982:
        /* <DEDUP_REMOVED lines=20> */
.L_x_13985:
[----:B------:R-:W-:Y:S05]  /*1c40*/  BSYNC B6 ;  /* 0x0000000000067941 */ /* 0x000fea0003800000 */
.L_x_13984:
[----:B------:R-:W-:Y:S01]  /*1c50*/  ULDC.64 UR4, c[0x0][0x9f8] ;  /* 0x00027e0000047ab9 */ /* 0x000fe20000000a00 */
[----:B------:R-:W2:Y:S01]  /*1c60*/  LDL R38, [R1+0x48] ;  /* 0x0000480001267983 */ /* 0x000ea20000100800 */
[----:B------:R-:W-:Y:S01]  /*1c70*/  ISETP.NE.U32.AND P0, PT, RZ, UR4, PT ;  /* 0x00000004ff007c0c */ /* 0x000fe2000bf05070 */
[----:B------:R-:W1:Y:S01]  /*1c80*/  LDC.64 R74, c[0x0][0x300] ;  /* 0x0000c000ff4a7b82 */ /* 0x000e620000000a00 */
[----:B------:R-:W-:Y:S01]  /*1c90*/  IMAD.IADD R32, R30, 0x1, R31 ;  /* 0x000000011e207824 */ /* 0x000fe200078e021f */
[----:B------:R-:W3:Y:S01]  /*1ca0*/  LDL.LU R44, [R1] ;  /* 0x00000000012c7983 */ /* 0x000ee20000300800 */
[----:B------:R-:W-:Y:S01]  /*1cb0*/  ISETP.NE.AND.EX P0, PT, RZ, UR5, PT, P0 ;  /* 0x00000005ff007c0c */ /* 0x000fe2000bf05300 */
[----:B------:R-:W-:Y:S01]  /*1cc0*/  ULDC.64 UR6, c[0x0][0xa08] ;  /* 0x0002820000067ab9 */ /* 0x000fe20000000a00 */
[----:B------:R-:W-:Y:S01]  /*1cd0*/  SHF.R.S32.HI R11, RZ, 0x1f, R34 ;  /* 0x0000001fff0b7819 */ /* 0x000fe20000011422 */
[----:B------:R-:W4:Y:S01]  /*1ce0*/  LDL R36, [R1+0x4c] ;  /* 0x00004c0001247983 */ /* 0x000f220000100800 */
[----:B------:R-:W0:Y:S01]  /*1cf0*/  S2R R43, SR_TID.X ;  /* 0x00000000002b7919 */ /* 0x000e220000002100 */
[----:B------:R-:W-:Y:S01]  /*1d00*/  SHF.R.S32.HI R41, RZ, 0x1f, R32 ;  /* 0x0000001fff297819 */ /* 0x000fe20000011420 */
[----:B------:R-:W-:Y:S01]  /*1d10*/  ULDC.64 UR4, c[0x0][0x308] ;  /* 0x0000c20000047ab9 */ /* 0x000fe20000000a00 */
[----:B------:R-:W3:Y:S08]  /*1d20*/  LDC.64 R72, c[0x0][0x3f8] ;  /* 0x0000fe00ff487b82 */ /* 0x000ef00000000a00 */
[----:B------:R-:W0:Y:S08]  /*1d30*/  @P0 LDC.64 R4, c[0x0][0x9f8] ;  /* 0x00027e00ff040b82 */ /* 0x000e300000000a00 */
[----:B------:R-:W1:Y:S01]  /*1d40*/  LDC R39, c[0x0][0x3f4] ;  /* 0x0000fd00ff277b82 */ /* 0x000e620000000800 */
[----:B0-----:R-:W-:-:S05]  /*1d50*/  @P0 IMAD.WIDE R4, R35, 0x4, R4 ;  /* 0x0000000423040825 */ /* 0x001fca00078e0204 */
[----:B------:R0:W4:Y:S01]  /*1d60*/  @P0 LDG.E R35, desc[UR38][R4.64] ;  /* 0x0000002604230981 */ /* 0x000122000c1e1900 */
[-C--:B-1----:R-:W-:Y:S01]  /*1d70*/  IMAD R0, R41, R74.reuse, RZ ;  /* 0x0000004a29007224 */ /* 0x082fe200078e02ff */
[----:B------:R-:W-:Y:S01]  /*1d80*/  ISETP.NE.U32.AND P0, PT, RZ, UR6, PT ;  /* 0x00000006ff007c0c */ /* 0x000fe2000bf05070 */
[C---:B------:R-:W-:Y:S01]  /*1d90*/  IMAD.WIDE.U32 R6, R32.reuse, R74, RZ ;  /* 0x0000004a20067225 */ /* 0x040fe200078e00ff */
[----:B------:R-:W-:Y:S02]  /*1da0*/  SHF.R.U32.HI R42, RZ, 0x7, R43 ;  /* 0x00000007ff2a7819 */ /* 0x000fe4000001162b */
[----:B------:R-:W-:Y:S01]  /*1db0*/  ISETP.NE.AND.EX P0, PT, RZ, UR7, PT, P0 ;  /* 0x00000007ff007c0c */ /* 0x000fe2000bf05300 */
[----:B------:R-:W-:Y:S01]  /*1dc0*/  IMAD R3, R32, R75, R0 ;  /* 0x0000004b20037224 */ /* 0x000fe200078e0200 */
[----:B------:R-:W-:Y:S01]  /*1dd0*/  ISETP.NE.AND P6, PT, R42, 0x1, PT ;  /* 0x000000012a00780c */ /* 0x000fe20003fc5270 */
[----:B------:R-:W-:Y:S01]  /*1de0*/  VIADD R43, R43, 0xffffff80 ;  /* 0xffffff802b2b7836 */ /* 0x000fe20000000000 */
[----:B------:R-:W-:Y:S01]  /*1df0*/  SHF.R.S32.HI R40, RZ, 0x1f, R17 ;  /* 0x0000001fff287819 */ /* 0x000fe20000011411 */
[----:B------:R-:W-:Y:S01]  /*1e00*/  IMAD.IADD R7, R7, 0x1, R3 ;  /* 0x0000000107077824 */ /* 0x000fe200078e0203 */
[----:B------:R-:W-:Y:S01]  /*1e10*/  SHF.R.S32.HI R19, RZ, 0x1f, R18 ;  /* 0x0000001fff137819 */ /* 0x000fe20000011412 */
[----:B------:R-:W-:Y:S01]  /*1e20*/  IMAD R3, R11, UR4, RZ ;  /* 0x000000040b037c24 */ /* 0x000fe2000f8e02ff */
[----:B------:R-:W-:Y:S01]  /*1e30*/  SHF.R.S32.HI R153, RZ, 0x1f, R152 ;  /* 0x0000001fff997819 */ /* 0x000fe20000011498 */
[----:B0-----:R-:W-:-:S04]  /*1e40*/  IMAD.WIDE.U32 R4, R34, UR4, R6 ;  /* 0x0000000422047c25 */ /* 0x001fc8000f8e0006 */
[----:B------:R-:W-:Y:S01]  /*1e50*/  IMAD R3, R34, UR5, R3 ;  /* 0x0000000522037c24 */ /* 0x000fe2000f8e0203 */
[----:B------:R-:W-:Y:S01]  /*1e60*/  ULDC.64 UR4, c[0x0][0x310] ;  /* 0x0000c40000047ab9 */ /* 0x000fe20000000a00 */
[----:B------:R-:W-:-:S04]  /*1e70*/  IMAD.WIDE.U32 R6, R17, R74, R18 ;  /* 0x0000004a11067225 */ /* 0x000fc800078e0012 */
[----:B------:R-:W-:Y:S02]  /*1e80*/  IMAD.IADD R5, R5, 0x1, R3 ;  /* 0x0000000105057824 */ /* 0x000fe400078e0203 */
[----:B------:R-:W-:Y:S02]  /*1e90*/  VIADD R67, R18, 0x20 ;  /* 0x0000002012437836 */ /* 0x000fe40000000000 */
[----:B------:R-:W-:Y:S02]  /*1ea0*/  VIADD R65, R42, 0x8 ;  /* 0x000000082a417836 */ /* 0x000fe40000000000 */
[----:B------:R-:W-:Y:S01]  /*1eb0*/  IMAD.SHL.U32 R64, R39, 0x2, RZ ;  /* 0x0000000227407824 */ /* 0x000fe200078e00ff */
[C---:B--2---:R-:W-:Y:S01]  /*1ec0*/  LOP3.LUT P1, RZ, R38.reuse, 0x4, RZ, 0xc0, !PT ;  /* 0x0000000426ff7812 */ /* 0x044fe2000782c0ff */
[----:B------:R-:W-:Y:S02]  /*1ed0*/  IMAD.SHL.U32 R71, R38, 0x40, RZ ;  /* 0x0000004026477824 */ /* 0x000fe400078e00ff */
[----:B------:R-:W-:Y:S01]  /*1ee0*/  VIADD R38, R17, 0x60 ;  /* 0x0000006011267836 */ /* 0x000fe20000000000 */
[----:B---3--:R-:W-:-:S02]  /*1ef0*/  LOP3.LUT R44, R44, 0xfffffffb, RZ, 0xc0, !PT ;  /* 0xfffffffb2c2c7812 */ /* 0x008fc400078ec0ff */
[----:B------:R-:W-:Y:S02]  /*1f00*/  LOP3.LUT R71, R71, 0x1c0, RZ, 0xc0, !PT ;  /* 0x000001c047477812 */ /* 0x000fe400078ec0ff */
[----:B------:R-:W-:Y:S02]  /*1f10*/  SHF.R.S32.HI R66, RZ, 0x1f, R38 ;  /* 0x0000001fff427819 */ /* 0x000fe40000011426 */
[----:B------:R-:W-:Y:S02]  /*1f20*/  SHF.R.S32.HI R38, RZ, 0x1f, R43 ;  /* 0x0000001fff267819 */ /* 0x000fe4000001142b */
[----:B------:R-:W-:Y:S02]  /*1f30*/  SHF.R.U32.HI R68, RZ, 0x3, R71 ;  /* 0x00000003ff447819 */ /* 0x000fe40000011647 */
[----:B------:R-:W-:Y:S02]  /*1f40*/  @P1 LOP3.LUT R44, R44, 0x4, RZ, 0xfc, !PT ;  /* 0x000000042c2c1812 */ /* 0x000fe400078efcff */
[----:B------:R-:W-:-:S03]  /*1f50*/  LEA.HI R38, R38, R43, RZ, 0x5 ;  /* 0x0000002b26267211 */ /* 0x000fc600078f28ff */
[----:B------:R0:W-:Y:S01]  /*1f60*/  STL [R1], R44 ;  /* 0x0000002c01007387 */ /* 0x0001e20000100800 */
[----:B------:R-:W-:Y:S02]  /*1f70*/  SHF.R.S32.HI R38, RZ, 0x5, R38 ;  /* 0x00000005ff267819 */ /* 0x000fe40000011426 */
[----:B----4-:R-:W-:Y:S02]  /*1f80*/  SHF.R.S32.HI R0, RZ, 0x1f, R35 ;  /* 0x0000001fff007819 */ /* 0x010fe40000011423 */
[----:B------:R-:W-:Y:S02]  /*1f90*/  SEL R35, R35, RZ, !P0 ;  /* 0x000000ff23237207 */ /* 0x000fe40004000000 */
[----:B------:R-:W-:-:S03]  /*1fa0*/  SEL R12, R0, RZ, !P0 ;  /* 0x000000ff000c7207 */ /* 0x000fc60004000000 */
[----:B------:R-:W-:Y:S02]  /*1fb0*/  IMAD.WIDE.U32 R8, R35, UR4, R4 ;  /* 0x0000000423087c25 */ /* 0x000fe4000f8e0004 */
[----:B------:R-:W1:Y:S02]  /*1fc0*/  LDC.64 R4, c[0x0][0x408] ;  /* 0x00010200ff047b82 */ /* 0x000e640000000a00 */
[----:B------:R-:W-:Y:S01]  /*1fd0*/  IMAD R0, R12, UR4, RZ ;  /* 0x000000040c007c24 */ /* 0x000fe2000f8e02ff */
[----:B------:R-:W-:-:S03]  /*1fe0*/  IADD3 R77, P0, R8, R6, RZ ;  /* 0x00000006084d7210 */ /* 0x000fc60007f1e0ff */
[----:B------:R-:W-:Y:S01]  /*1ff0*/  IMAD R3, R35, UR5, R0 ;  /* 0x0000000523037c24 */ /* 0x000fe2000f8e0200 */
[----:B------:R-:W-:Y:S05]  /*2000*/  @!P6 WARPSYNC.ALL ;  /* 0x000000000000e948 */ /* 0x000fea0003800000 */
[----:B------:R-:W-:Y:S01]  /*2010*/  ULDC.64 UR4, c[0x0][0x330] ;  /* 0x0000cc0000047ab9 */ /* 0x000fe20000000a00 */
[----:B------:R-:W-:Y:S02]  /*2020*/  IMAD R0, R40, R74, RZ ;  /* 0x0000004a28007224 */ /* 0x000fe400078e02ff */
[----:B------:R-:W-:Y:S02]  /*2030*/  IMAD R11, R11, UR4, RZ ;  /* 0x000000040b0b7c24 */ /* 0x000fe4000f8e02ff */
[----:B------:R-:W-:Y:S01]  /*2040*/  IMAD R13, R17, R75, R0 ;  /* 0x0000004b110d7224 */ /* 0x000fe200078e0200 */
[----:B------:R-:W-:Y:S01]  /*2050*/  SHF.L.U64.HI R75, R74, 0x7, R75 ;  /* 0x000000074a4b7819 */ /* 0x000fe2000001024b */
[----:B------:R-:W-:-:S02]  /*2060*/  IMAD R15, R34, UR5, R11 ;  /* 0x00000005220f7c24 */ /* 0x000fc4000f8e020b */
[----:B------:R-:W-:Y:S01]  /*2070*/  IMAD.WIDE.U32 R10, R34, UR4, R18 ;  /* 0x00000004220a7c25 */ /* 0x000fe2000f8e0012 */
[----:B------:R-:W-:Y:S01]  /*2080*/  ULDC.64 UR4, c[0x0][0x338] ;  /* 0x0000ce0000047ab9 */ /* 0x000fe20000000a00 */
[----:B-1----:R-:W-:Y:S02]  /*2090*/  SHF.L.U64.HI R70, R4, 0x7, R5 ;  /* 0x0000000704467819 */ /* 0x002fe40000010205 */
[----:B------:R-:W-:Y:S02]  /*20a0*/  IMAD R0, R40, R72, RZ ;  /* 0x0000004828007224 */ /* 0x000fe400078e02ff */
[----:B------:R-:W-:Y:S02]  /*20b0*/  IMAD.IADD R11, R11, 0x1, R15 ;  /* 0x000000010b0b7824 */ /* 0x000fe400078e020f */
[----:B------:R-:W-:Y:S02]  /*20c0*/  IMAD R21, R17, R73, R0 ;  /* 0x0000004911157224 */ /* 0x000fe400078e0200 */
[----:B------:R-:W-:-:S02]  /*20d0*/  IMAD.IADD R78, R9, 0x1, R3 ;  /* 0x00000001094e7824 */ /* 0x000fc400078e0203 */
[-C--:B------:R-:W-:Y:S02]  /*20e0*/  IMAD R0, R40, R4.reuse, RZ ;  /* 0x0000000428007224 */ /* 0x080fe400078e02ff */
[----:B------:R-:W-:Y:S01]  /*20f0*/  IMAD.WIDE.U32 R58, R35, UR4, R10 ;  /* 0x00000004233a7c25 */ /* 0x000fe2000f8e000a */
[----:B------:R-:W-:Y:S02]  /*2100*/  IADD3.X R76, R78, R7, R13, P0, !PT ;  /* 0x000000074e4c7210 */ /* 0x000fe400007fe40d */
[----:B------:R-:W-:Y:S01]  /*2110*/  ISETP.GE.AND P0, PT, R18, R39, PT ;  /* 0x000000271200720c */ /* 0x000fe20003f06270 */
[----:B------:R-:W-:-:S04]  /*2120*/  IMAD.WIDE.U32 R10, R17, R4, R152 ;  /* 0x00000004110a7225 */ /* 0x000fc800078e0098 */
[C---:B------:R-:W-:Y:S02]  /*2130*/  IMAD R31, R17.reuse, R5, R0 ;  /* 0x00000005111f7224 */ /* 0x040fe400078e0200 */
[----:B------:R-:W-:Y:S01]  /*2140*/  IMAD R3, R12, UR4, RZ ;  /* 0x000000040c037c24 */ /* 0x000fe2000f8e02ff */
[----:B------:R-:W-:Y:S01]  /*2150*/  ULDC UR4, c[0x0][0x2f4] ;  /* 0x0000bd0000047ab9 */ /* 0x000fe20000000800 */
[----:B------:R-:W-:Y:S01]  /*2160*/  IMAD.WIDE.U32 R14, R17, R4, R18 ;  /* 0x00000004110e7225 */ /* 0x000fe200078e0012 */
[----:B------:R-:W-:-:S03]  /*2170*/  ISETP.GE.AND P2, PT, R67, UR4, PT ;  /* 0x0000000443007c0c */ /* 0x000fc6000bf46270 */
[----:B------:R-:W-:Y:S02]  /*2180*/  IMAD.IADD R11, R11, 0x1, R31 ;  /* 0x000000010b0b7824 */ /* 0x000fe400078e021f */
[----:B------:R-:W-:Y:S01]  /*2190*/  IMAD R37, R35, UR5, R3 ;  /* 0x0000000523257c24 */ /* 0x000fe2000f8e0203 */
[----:B------:R-:W-:Y:S01]  /*21a0*/  SEL R3, R39, RZ, P0 ;  /* 0x000000ff27037207 */ /* 0x000fe20000000000 */
[----:B------:R-:W-:Y:S02]  /*21b0*/  IMAD.IADD R15, R31, 0x1, R15 ;  /* 0x000000011f0f7824 */ /* 0x000fe400078e020f */
[----:B-----5:R-:W-:Y:S01]  /*21c0*/  IMAD.WIDE.U32 R30, R24, R4, R10 ;  /* 0x00000004181e7225 */ /* 0x020fe200078e000a */
[----:B------:R-:W-:Y:S01]  /*21d0*/  @!P6 BAR.SYNC.DEFER_BLOCKING 0x9, 0x100 ;  /* 0x024400000000eb1d */ /* 0x000fe20000010000 */
[C---:B------:R-:W-:Y:S02]  /*21e0*/  IADD3 R10, P1, R17.reuse, R32, RZ ;  /* 0x00000020110a7210 */ /* 0x040fe40007f3e0ff */
[----:B------:R-:W-:-:S04]  /*21f0*/  IMAD.WIDE.U32 R6, R17, R72, R152 ;  /* 0x0000004811067225 */ /* 0x000fc800078e0098 */
[----:B------:R-:W-:-:S04]  /*2200*/  IMAD.WIDE.U32 R12, R17, R72, R18 ;  /* 0x00000048110c7225 */ /* 0x000fc800078e0012 */
[----:B------:R-:W-:Y:S02]  /*2210*/  IMAD.IADD R3, R18, 0x1, R3 ;  /* 0x0000000112037824 */ /* 0x000fe400078e0203 */
[----:B------:R-:W-:Y:S01]  /*2220*/  IMAD.X R11, R40, 0x1, R41, P1 ;  /* 0x00000001280b7824 */ /* 0x000fe200008e0629 */
[----:B------:R-:W-:Y:S01]  /*2230*/  ISETP.GE.AND P1, PT, R18, UR4, PT ;  /* 0x0000000412007c0c */ /* 0x000fe2000bf26270 */
[----:B------:R-:W-:Y:S01]  /*2240*/  IMAD.IADD R7, R7, 0x1, R21 ;  /* 0x0000000107077824 */ /* 0x000fe200078e0215 */
[----:B------:R-:W-:Y:S01]  /*2250*/  SHF.R.S32.HI R0, RZ, 0x1f, R3 ;  /* 0x0000001fff007819 */ /* 0x000fe20000011403 */
[----:B------:R-:W-:Y:S01]  /*2260*/  IMAD.IADD R13, R21, 0x1, R13 ;  /* 0x00000001150d7824 */ /* 0x000fe200078e020d */
[----:B------:R-:W-:Y:S01]  /*2270*/  SHF.R.S32.HI R21, RZ, 0x1f, R24 ;  /* 0x0000001fff157819 */ /* 0x000fe20000011418 */
[----:B------:R-:W-:Y:S01]  /*2280*/  VIADD R40, R17, 0x60 ;  /* 0x0000006011287836 */ /* 0x000fe20000000000 */
[----:B------:R-:W-:Y:S01]  /*2290*/  LEA.HI R0, R0, R3, RZ, 0x3 ;  /* 0x0000000300007211 */ /* 0x000fe200078f18ff */
[----:B------:R-:W-:-:S03]  /*22a0*/  IMAD.WIDE.U32 R56, R24, R72, R6 ;  /* 0x0000004818387225 */ /* 0x000fc600078e0006 */
[----:B------:R-:W-:Y:S01]  /*22b0*/  SHF.R.S32.HI R6, RZ, 0x3, R0 ;  /* 0x00000003ff067819 */ /* 0x000fe20000011400 */
[----:B------:R-:W-:Y:S02]  /*22c0*/  IMAD.SHL.U32 R40, R40, 0x40, RZ ;  /* 0x0000004028287824 */ /* 0x000fe400078e00ff */
[C---:B------:R-:W-:Y:S02]  /*22d0*/  IMAD R3, R21.reuse, R72, RZ ;  /* 0x0000004815037224 */ /* 0x040fe400078e02ff */
[-C--:B------:R-:W-:Y:S01]  /*22e0*/  IMAD R21, R21, R4.reuse, RZ ;  /* 0x0000000415157224 */ /* 0x080fe200078e02ff */
[----:B------:R-:W-:Y:S01]  /*22f0*/  LOP3.LUT R40, R40, 0x1c0, RZ, 0xc0, !PT ;  /* 0x000001c028287812 */ /* 0x000fe200078ec0ff */
[----:B------:R-:W-:Y:S02]  /*2300*/  IMAD.SHL.U32 R69, R4, 0x80, RZ ;  /* 0x0000008004457824 */ /* 0x000fe400078e00ff */
[C---:B------:R-:W-:Y:S02]  /*2310*/  IMAD R7, R24.reuse, R5, R21 ;  /* 0x0000000518077224 */ /* 0x040fe400078e0215 */
[----:B------:R-:W-:Y:S01]  /*2320*/  IMAD.WIDE.U32 R20, R24, R4, R14 ;  /* 0x0000000418147225 */ /* 0x000fe200078e000e */
[----:B------:R-:W-:-:S03]  /*2330*/  LOP3.LUT R4, R40, 0x38, R0, 0xf8, !PT ;  /* 0x0000003828047812 */ /* 0x000fc600078ef800 */
[----:B------:R-:W-:Y:S02]  /*2340*/  VIADD R40, R17, 0x60 ;  /* 0x0000006011287836 */ /* 0x000fe40000000000 */
[----:B------:R-:W-:Y:S01]  /*2350*/  IMAD R61, R24, R73, R3 ;  /* 0x00000049183d7224 */ /* 0x000fe200078e0203 */
[----:B------:R-:W-:Y:S01]  /*2360*/  LOP3.LUT R3, R71, 0x18, R18, 0xf8, !PT ;  /* 0x0000001847037812 */ /* 0x000fe200078ef812 */
[----:B------:R-:W-:Y:S01]  /*2370*/  IMAD.SHL.U32 R40, R40, 0x40, RZ ;  /* 0x0000004028287824 */ /* 0x000fe200078e00ff */
[----:B------:R-:W-:Y:S01]  /*2380*/  SHF.L.U64.HI R73, R72, 0x7, R73 ;  /* 0x0000000748497819 */ /* 0x000fe20000010249 */
[----:B------:R-:W-:Y:S01]  /*2390*/  IMAD.WIDE.U32 R34, R24, R72, R12 ;  /* 0x0000004818227225 */ /* 0x000fe200078e000c */
[----:B------:R-:W-:Y:S02]  /*23a0*/  LOP3.LUT R3, R3, R68, RZ, 0x3c, !PT ;  /* 0x0000004403037212 */ /* 0x000fe400078e3cff */
[----:B------:R-:W-:Y:S01]  /*23b0*/  LOP3.LUT R40, R40, 0x1c0, RZ, 0xc0, !PT ;  /* 0x000001c028287812 */ /* 0x000fe200078ec0ff */
[----:B------:R-:W-:-:S02]  /*23c0*/  IMAD.IADD R60, R31, 0x1, R7 ;  /* 0x000000011f3c7824 */ /* 0x000fc400078e0207 */
[----:B------:R-:W-:Y:S01]  /*23d0*/  IMAD R63, R38, 0x200, R3 ;  /* 0x00000200263f7824 */ /* 0x000fe200078e0203 */
[----:B------:R-:W-:Y:S01]  /*23e0*/  LOP3.LUT R3, R71, 0x38, R0, 0xf8, !PT ;  /* 0x0000003847037812 */ /* 0x000fe200078ef800 */
[----:B------:R-:W-:Y:S01]  /*23f0*/  IMAD.IADD R32, R7, 0x1, R21 ;  /* 0x0000000107207824 */ /* 0x000fe200078e0215 */
[----:B------:R-:W-:Y:S01]  /*2400*/  SHF.R.U32.HI R40, RZ, 0x3, R40 ;  /* 0x00000003ff287819 */ /* 0x000fe20000011628 */
[----:B------:R-:W-:Y:S01]  /*2410*/  IMAD.IADD R62, R57, 0x1, R61 ;  /* 0x00000001393e7824 */ /* 0x000fe200078e023d */
[----:B------:R-:W-:Y:S01]  /*2420*/  LOP3.LUT R3, R3, R68, RZ, 0x3c, !PT ;  /* 0x0000004403037212 */ /* 0x000fe200078e3cff */
[----:B------:R-:W-:Y:S01]  /*2430*/  IMAD.SHL.U32 R74, R74, 0x80, RZ ;  /* 0x000000804a4a7824 */ /* 0x000fe200078e00ff */
[----:B------:R-:W-:Y:S01]  /*2440*/  LOP3.LUT R12, R4, R40, RZ, 0x3c, !PT ;  /* 0x00000028040c7212 */ /* 0x000fe200078e3cff */
[----:B------:R-:W-:Y:S01]  /*2450*/  IMAD.SHL.U32 R72, R72, 0x80, RZ ;  /* 0x0000008048487824 */ /* 0x000fe200078e00ff */
[----:B------:R-:W-:Y:S01]  /*2460*/  LOP3.LUT R7, R0, 0xfffffff8, RZ, 0xc0, !PT ;  /* 0xfffffff800077812 */ /* 0x000fe200078ec0ff */
[----:B------:R-:W-:-:S02]  /*2470*/  IMAD R4, R38, 0x200, R3 ;  /* 0x0000020026047824 */ /* 0x000fc400078e0203 */
[----:B------:R-:W-:Y:S01]  /*2480*/  IMAD.IADD R61, R61, 0x1, R35 ;  /* 0x000000013d3d7824 */ /* 0x000fe200078e0223 */
[----:B------:R-:W-:Y:S01]  /*2490*/  SHF.R.S32.HI R5, RZ, 0x1f, R7 ;  /* 0x0000001fff057819 */ /* 0x000fe20000011407 */
[----:B------:R-:W-:Y:S02]  /*24a0*/  IMAD.IADD R3, R36, 0x1, R12 ;  /* 0x0000000124037824 */ /* 0x000fe400078e020c */
[----:B0-----:R-:W-:-:S07]  /*24b0*/  IMAD.IADD R0, R59, 0x1, R37 ;  /* 0x000000013b007824 */ /* 0x001fce00078e0225 */
.L_x_14035:
[----:B------:R-:W2:Y:S01]  /*24c0*/  LDL R39, [R1+0x48] ;  /* 0x0000480001277983 */ /* 0x000ea20000100800 */
[----:B0-----:R-:W0:Y:S03]  /*24d0*/  LDC.64 R86, c[0x0][0x300] ;  /* 0x0000c000ff567b82 */ /* 0x001e260000000a00 */
[----:B------:R-:W3:Y:S01]  /*24e0*/  LDL.LU R38, [R1] ;  /* 0x0000000001267983 */ /* 0x000ee20000300800 */
[----:B------:R-:W-:Y:S01]  /*24f0*/  VIADD R36, R26, 0xffffffff ;  /* 0xffffffff1a247836 */ /* 0x000fe20000000000 */
[----:B------:R-:W-:Y:S05]  /*2500*/  YIELD ;  /* 0x0000000000007946 */ /* 0x000fea0003800000 */
[----:B------:R-:W1:Y:S01]  /*2510*/  LDC.64 R80, c[0x0][0x2e8] ;  /* 0x0000ba00ff507b82 */ /* 0x000e620000000a00 */
[----:B------:R-:W-:Y:S01]  /*2520*/  SHF.R.S32.HI R79, RZ, 0x1f, R36 ;  /* 0x0000001fff4f7819 */ /* 0x000fe20000011424 */
[-C--:B------:R-:W-:Y:S01]  /*2530*/  IMAD R13, R75, R36.reuse, RZ ;  /* 0x000000244b0d7224 */ /* 0x080fe200078e02ff */
[----:B------:R-:W-:Y:S01]  /*2540*/  BSSY B0, `(.L_x_13986) ;  /* 0x0000302000007945 */ /* 0x000fe20003800000 */
[----:B------:R-:W-:-:S04]  /*2550*/  IMAD.WIDE.U32 R14, R74, R36, RZ ;  /* 0x000000244a0e7225 */ /* 0x000fc800078e00ff */
[----:B------:R-:W-:Y:S01]  /*2560*/  IMAD R13, R79, R74, R13 ;  /* 0x0000004a4f0d7224 */ /* 0x000fe200078e020d */
[----:B------:R-:W-:Y:S01]  /*2570*/  IADD3 R26, P3, R77, R14, RZ ;  /* 0x0000000e4d1a7210 */ /* 0x000fe20007f7e0ff */
[----:B------:R-:W-:Y:S01]  /*2580*/  IMAD.MOV.U32 R84, RZ, RZ, R14 ;  /* 0x000000ffff547224 */ /* 0x000fe200078e000e */
[----:B------:R-:W4:Y:S01]  /*2590*/  LDC R88, c[0x0][0x3f4] ;  /* 0x0000fd00ff587b82 */ /* 0x000f220000000800 */
[----:B------:R-:W-:Y:S02]  /*25a0*/  IMAD.IADD R85, R15, 0x1, R13 ;  /* 0x000000010f557824 */ /* 0x000fe400078e020d */
[----:B0-----:R-:W-:Y:S02]  /*25b0*/  IMAD R37, R87, 0x60, RZ ;  /* 0x0000006057257824 */ /* 0x001fe400078e02ff */
[----:B------:R-:W-:-:S03]  /*25c0*/  IMAD.WIDE.U32 R12, R86, 0x60, R84 ;  /* 0x00000060560c7825 */ /* 0x000fc600078e0054 */
[----:B------:R-:W-:Y:S01]  /*25d0*/  IADD3 R15, P4, R77, R12, RZ ;  /* 0x0000000c4d0f7210 */ /* 0x000fe20007f9e0ff */
[----:B------:R-:W-:-:S03]  /*25e0*/  IMAD R12, R22, 0x2000, R63 ;  /* 0x00002000160c7824 */ /* 0x000fc600078e023f */
[----:B------:R-:W-:Y:S01]  /*25f0*/  IADD3.X R14, R76, R13, R37, P4, !PT ;  /* 0x0000000d4c0e7210 */ /* 0x000fe200027fe425 */
[----:B------:R-:W-:Y:S01]  /*2600*/  IMAD.X R13, R85, 0x1, R76, P3 ;  /* 0x00000001550d7824 */ /* 0x000fe200018e064c */
[CC--:B-1----:R-:W-:Y:S01]  /*2610*/  LEA R40, P4, R15.reuse, R80.reuse, 0x1 ;  /* 0x000000500f287211 */ /* 0x0c2fe200078808ff */
[----:B------:R-:W-:Y:S01]  /*2620*/  VIADD R82, R12, 0x20 ;  /* 0x000000200c527836 */ /* 0x000fe20000000000 */
[----:B------:R-:W-:Y:S01]  /*2630*/  LEA R42, P3, R26, R80, 0x1 ;  /* 0x000000501a2a7211 */ /* 0x000fe200078608ff */
[----:B------:R-:W-:Y:S01]  /*2640*/  IMAD R83, R12, 0x2, R25 ;  /* 0x000000020c537824 */ /* 0x000fe200078e0219 */
[----:B------:R-:W-:Y:S02]  /*2650*/  LEA.HI.X R41, R15, R81, R14, 0x1, P4 ;  /* 0x000000510f297211 */ /* 0x000fe400020f0c0e */
[----:B------:R-:W-:Y:S02]  /*2660*/  ISETP.GT.AND P4, PT, R36, R27, PT ;  /* 0x0000001b2400720c */ /* 0x000fe40003f84270 */
[----:B------:R-:W-:Y:S01]  /*2670*/  LEA.HI.X R43, R26, R81, R13, 0x1, P3 ;  /* 0x000000511a2b7211 */ /* 0x000fe200018f0c0d */
[----:B------:R-:W-:Y:S01]  /*2680*/  IMAD.MOV.U32 R26, RZ, RZ, R36 ;  /* 0x000000ffff1a7224 */ /* 0x000fe200078e0024 */
[----:B----4-:R-:W-:-:S02]  /*2690*/  ISETP.GE.AND P3, PT, R88, 0x1, PT ;  /* 0x000000015800780c */ /* 0x010fc40003f66270 */
[----:B--2---:R-:W-:Y:S02]  /*26a0*/  LOP3.LUT P5, RZ, R39, 0x4, RZ, 0xc0, !PT ;  /* 0x0000000427ff7812 */ /* 0x004fe400078ac0ff */
[----:B---3--:R-:W-:-:S05]  /*26b0*/  LOP3.LUT R38, R38, 0xfffffffd, RZ, 0xc0, !PT ;  /* 0xfffffffd26267812 */ /* 0x008fca00078ec0ff */
[----:B------:R-:W-:-:S05]  /*26c0*/  @P4 LOP3.LUT R38, R38, 0x2, RZ, 0xfc, !PT ;  /* 0x0000000226264812 */ /* 0x000fca00078efcff */
[----:B------:R0:W-:Y:S01]  /*26d0*/  STL [R1], R38 ;  /* 0x0000002601007387 */ /* 0x0001e20000100800 */
[----:B------:R-:W-:-:S04]  /*26e0*/  @P5 VIADD R82, R12, 0xffffffe0 ;  /* 0xffffffe00c525836 */ /* 0x000fc80000000000 */
[----:B------:R-:W-:Y:S01]  /*26f0*/  IMAD R82, R82, 0x2, R25 ;  /* 0x0000000252527824 */ /* 0x000fe200078e0219 */
[----:B------:R-:W-:Y:S06]  /*2700*/  @!P3 BRA `(.L_x_13987) ;  /* 0x0000002c0024b947 */ /* 0x000fec0003800000 */
[----:B------:R-:W-:Y:S01]  /*2710*/  ULDC.U8 UR4, c[0x0][0x410] ;  /* 0x0001040000047ab9 */ /* 0x000fe20000000000 */
[-C--:B------:R-:W-:Y:S01]  /*2720*/  IMAD R13, R73, R36.reuse, RZ ;  /* 0x00000024490d7224 */ /* 0x080fe200078e02ff */
[----:B------:R-:W-:Y:S01]  /*2730*/  ISETP.NE.AND P3, PT, RZ, UR4, PT ;  /* 0x00000004ff007c0c */ /* 0x000fe2000bf65270 */
[----:B------:R-:W-:Y:S02]  /*2740*/  IMAD R12, R70, R36, RZ ;  /* 0x00000024460c7224 */ /* 0x000fe400078e02ff */
        /* <DEDUP_REMOVED lines=9> */
[----:B------:R1:W5:Y:S01]  /*27e0*/  LDL R91, [R1+0x14] ;  /* 0x00001400015b7983 */ /* 0x0003620000100800 */
        /* <DEDUP_REMOVED lines=10> */
[----:B-1----:R-:W-:Y:S06]  /*2890*/  @P4 BRA `(.L_x_13990) ;  /* 0x0000000000504947 */ /* 0x002fec0003800000 */
[----:B------:R-:W-:Y:S01]  /*28a0*/  IADD3 R13, P3, R56, R50, RZ ;  /* 0x00000032380d7210 */ /* 0x000fe20007f7e0ff */
[----:B------:R-:W-:Y:S01]  /*28b0*/  ULDC.64 UR4, c[0x0][0x3e8] ;  /* 0x0000fa0000047ab9 */ /* 0x000fe20000000a00 */
[----:B------:R-:W-:Y:S02]  /*28c0*/  CS2R R80, SRZ ;  /* 0x0000000000507805 */ /* 0x000fe4000001ff00 */
        /* <DEDUP_REMOVED lines=13> */
[----:B------:R0:W5:Y:S02]  /*29a0*/  @!P3 LDG.E.64 R84, desc[UR38][R14.64] ;  /* 0x000000260e54b981 */ /* 0x000164000c1e1b00 */
[----:B-----5:R-:W-:-:S13]  /*29b0*/  ISETP.GE.AND P3, PT, R91, R88, PT ;  /* 0x000000585b00720c */ /* 0x020fda0003f66270 */
[----:B------:R0:W5:Y:S04]  /*29c0*/  @!P3 LDG.E.64 R52, desc[UR38][R12.64+0x20] ;  /* 0x000020260c34b981 */ /* 0x000168000c1e1b00 */
[----:B------:R0:W5:Y:S02]  /*29d0*/  @!P3 LDG.E.64 R54, desc[UR38][R14.64+0x20] ;  /* 0x000020260e36b981 */ /* 0x000164000c1e1b00 */
.L_x_13990:
[----:B------:R-:W-:Y:S05]  /*29e0*/  BSYNC B1 ;  /* 0x0000000000017941 */ /* 0x000fea0003800000 */
.L_x_13989:
        /* <DEDUP_REMOVED lines=34> */
.L_x_13992:
[----:B------:R-:W-:Y:S05]  /*2c10*/  BSYNC B1 ;  /* 0x0000000000017941 */ /* 0x000fea0003800000 */
.L_x_13991:
[----:B0-----:R-:W-:Y:S01]  /*2c20*/  IMAD.MOV.U32 R12, RZ, RZ, R80 ;  /* 0x000000ffff0c7224 */ /* 0x001fe200078e0050 */
        /* <DEDUP_REMOVED lines=28> */
[----:B------:R-:W-:-:S02]  /*2df0*/  PRMT R51, R13, 0x7610, R51 ;  /* 0x000076100d337816 */ /* 0x000fc40000000033 */
[----:B------:R-:W-:Y:S02]  /*2e00*/  PRMT R89, R14, 0x7610, R89 ;  /* 0x000076100e597816 */ /* 0x000fe40000000059 */
[----:B------:R-:W-:Y:S01]  /*2e10*/  PRMT R94, R15, 0x7610, R94 ;  /* 0x000076100f5e7816 */ /* 0x000fe2000000005e */
[----:B------:R-:W-:Y:S06]  /*2e20*/  @!P3 BRA `(.L_x_13993) ;  /* 0x000000000004b947 */ /* 0x000fec0003800000 */
[----:B------:R-:W-:Y:S01]  /*2e30*/  BPT.TRAP 0x1 ;  /* 0x000000040000795c */ /* 0x000fe20000300000 */
.L_x_13993:
[----:B------:R-:W2:Y:S01]  /*2e40*/  LDL R12, [R1+0x10] ;  /* 0x00001000010c7983 */ /* 0x000ea20000100800 */
[----:B------:R-:W-:Y:S01]  /*2e50*/  IMAD R79, R22, 0x8, R2 ;  /* 0x00000008164f7824 */ /* 0x000fe200078e0202 */
[----:B------:R-:W-:Y:S01]  /*2e60*/  BSSY B1, `(.L_x_13994) ;  /* 0x0000004000017945 */ /* 0x000fe20003800000 */
[----:B--2---:R-:W-:-:S04]  /*2e70*/  SHF.L.U32 R91, R12, 0x1f, RZ ;  /* 0x0000001f0c5b7819 */ /* 0x004fc800000006ff */
[----:B------:R-:W0:Y:S02]  /*2e80*/  SYNCS.PHASECHK.TRANS64.TRYWAIT P6, [R79+URZ+0x16890], R91 ;  /* 0x0168905b4f0075a7 */ /* 0x000e2400080c017f */
[----:B0-----:R-:W-:Y:S05]  /*2e90*/  @!P6 BRA `(.L_x_13995) ;  /* 0x000001cc0028e947 */ /* 0x001fea0003800000 */
.L_x_14320:
[----:B------:R-:W-:Y:S05]  /*2ea0*/  BSYNC B1 ;  /* 0x0000000000017941 */ /* 0x000fea0003800000 */
.L_x_13994:
        /* <DEDUP_REMOVED lines=8> */
[----:B------:R-:W-:Y:S02]  /*2f30*/  SHF.R.U64 R103, R84, 0x10, R85 ;  /* 0x0000001054677819 */ /* 0x000fe40000001255 */
[----:B------:R-:W-:Y:S02]  /*2f40*/  SHF.R.U64 R99, R80, 0x10, R81 ;  /* 0x0000001050637819 */ /* 0x000fe40000001251 */
[----:B------:R-:W-:Y:S02]  /*2f50*/  SHF.R.U32.HI R105, RZ, 0x10, R85 ;  /* 0x00000010ff697819 */ /* 0x000fe40000011655 */
[----:B------:R-:W-:Y:S02]  /*2f60*/  PRMT R103, R51, 0x5432, R103 ;  /* 0x0000543233677816 */ /* 0x000fe40000000067 */
[----:B------:R-:W-:Y:S01]  /*2f70*/  SHF.R.U32.HI R101, RZ, 0x10, R81 ;  /* 0x00000010ff657819 */ /* 0x000fe20000011651 */
[----:B--2---:R-:W-:Y:S01]  /*2f80*/  IMAD.U32 R81, R14, 0x10000, RZ ;  /* 0x000100000e517824 */ /* 0x004fe200078e00ff */
[----:B------:R-:W-:-:S02]  /*2f90*/  PRMT R99, R49, 0x5432, R99 ;  /* 0x0000543231637816 */ /* 0x000fc40000000063 */
[----:B------:R-:W-:Y:S02]  /*2fa0*/  PRMT R105, R100, 0x5410, R105 ;  /* 0x0000541064697816 */ /* 0x000fe40000000069 */
[----:B------:R-:W-:Y:S02]  /*2fb0*/  LOP3.LUT R84, R13, 0xffff0000, RZ, 0xc0, !PT ;  /* 0xffff00000d547812 */ /* 0x000fe400078ec0ff */
[----:B------:R-:W-:Y:S01]  /*2fc0*/  LOP3.LUT R104, R103, 0xffff0000, RZ, 0xc0, !PT ;  /* 0xffff000067687812 */ /* 0x000fe200078ec0ff */
[----:B------:R-:W-:Y:S01]  /*2fd0*/  IMAD.U32 R106, R105, 0x10000, RZ ;  /* 0x00010000696a7824 */ /* 0x000fe200078e00ff */
[----:B------:R-:W-:Y:S01]  /*2fe0*/  PRMT R101, R50, 0x5432, R101 ;  /* 0x0000543232657816 */ /* 0x000fe20000000065 */
[----:B------:R-:W-:Y:S01]  /*2ff0*/  IMAD.U32 R103, R103, 0x10000, RZ ;  /* 0x0001000067677824 */ /* 0x000fe200078e00ff */
[----:B------:R-:W-:Y:S01]  /*3000*/  LOP3.LUT R85, R14, 0xffff0000, RZ, 0xc0, !PT ;  /* 0xffff00000e557812 */ /* 0x000fe200078ec0ff */
[----:B------:R-:W-:Y:S01]  /*3010*/  IMAD.U32 R14, R15, 0x10000, RZ ;  /* 0x000100000f0e7824 */ /* 0x000fe200078e00ff */
[----:B------:R-:W-:Y:S01]  /*3020*/  LOP3.LUT R100, R99, 0xffff0000, RZ, 0xc0, !PT ;  /* 0xffff000063647812 */ /* 0x000fe200078ec0ff */
[----:B------:R-:W-:Y:S01]  /*3030*/  FMUL.FTZ R108, R84, R104 ;  /* 0x00000068546c7220 */ /* 0x000fe20000410000 */
[----:B------:R-:W-:Y:S01]  /*3040*/  LOP3.LUT R80, R15, 0xffff0000, RZ, 0xc0, !PT ;  /* 0xffff00000f507812 */ /* 0x000fe200078ec0ff */
[----:B------:R-:W-:Y:S01]  /*3050*/  IMAD.U32 R15, R13, 0x10000, RZ ;  /* 0x000100000d0f7824 */ /* 0x000fe200078e00ff */
[----:B------:R-:W-:Y:S01]  /*3060*/  LOP3.LUT R105, R105, 0xffff0000, RZ, 0xc0, !PT ;  /* 0xffff000069697812 */ /* 0x000fe200078ec0ff */
[----:B------:R-:W-:-:S02]  /*3070*/  IMAD.U32 R102, R101, 0x10000, RZ ;  /* 0x0001000065667824 */ /* 0x000fc400078e00ff */
[----:B------:R-:W-:Y:S01]  /*3080*/  FMUL.FTZ R107, R84, R100 ;  /* 0x00000064546b7220 */ /* 0x000fe20000410000 */
[----:B------:R-:W-:Y:S01]  /*3090*/  FMUL.FTZ R84, R85, R106 ;  /* 0x0000006a55547220 */ /* 0x000fe20000410000 */
[----:B------:R-:W-:Y:S01]  /*30a0*/  FFMA.FTZ R108, R15, R100, -R108 ;  /* 0x000000640f6c7223 */ /* 0x000fe2000001086c */
[C---:B------:R-:W-:Y:S02]  /*30b0*/  IMAD.U32 R13, R12.reuse, 0x10000, RZ ;  /* 0x000100000c0d7824 */ /* 0x040fe400078e00ff */
[-C--:B------:R-:W-:Y:S01]  /*30c0*/  FMUL.FTZ R100, R85, R102.reuse ;  /* 0x0000006655647220 */ /* 0x080fe20000410000 */
[----:B------:R-:W-:Y:S01]  /*30d0*/  LOP3.LUT R101, R101, 0xffff0000, RZ, 0xc0, !PT ;  /* 0xffff000065657812 */ /* 0x000fe200078ec0ff */
[----:B------:R-:W-:Y:S01]  /*30e0*/  FFMA.FTZ R84, R81, R102, -R84 ;  /* 0x0000006651547223 */ /* 0x000fe20000010854 */
[----:B------:R-:W-:Y:S01]  /*30f0*/  LOP3.LUT R12, R12, 0xffff0000, RZ, 0xc0, !PT ;  /* 0xffff00000c0c7812 */ /* 0x000fe200078ec0ff */
[----:B------:R-:W-:Y:S02]  /*3100*/  IMAD.U32 R99, R99, 0x10000, RZ ;  /* 0x0001000063637824 */ /* 0x000fe400078e00ff */
[----:B------:R-:W-:Y:S01]  /*3110*/  FFMA.FTZ R107, R15, R104, R107 ;  /* 0x000000680f6b7223 */ /* 0x000fe2000001006b */
        /* <DEDUP_REMOVED lines=14> */
.L_x_14001:
[----:B------:R-:W-:Y:S05]  /*3200*/  BSYNC B3 ;  /* 0x0000000000037941 */ /* 0x000fea0003800000 */
.L_x_14000:
[----:B--2---:R1:W-:Y:S02]  /*3210*/  STG.E.128 desc[UR38][R42.64], R12 ;  /* 0x0000000c2a007986 */ /* 0x0043e4000c101d26 */
.L_x_13999:
[----:B------:R-:W-:Y:S05]  /*3220*/  BSYNC B2 ;  /* 0x0000000000027941 */ /* 0x000fea0003800000 */
.L_x_13998:
[----:B------:R-:W-:Y:S05]  /*3230*/  @P2 BRA `(.L_x_13997) ;  /* 0x0000000000d42947 */ /* 0x000fea0003800000 */
[----:B------:R-:W2:Y:S01]  /*3240*/  LDL R80, [R1+0x14] ;  /* 0x0000140001507983 */ /* 0x000ea20000100800 */
[----:B------:R-:W-:Y:S03]  /*3250*/  BSSY B2, `(.L_x_14002) ;  /* 0x0000032000027945 */ /* 0x000fe60003800000 */
[----:B-1----:R1:W3:Y:S01]  /*3260*/  LDS.128 R12, [R82+0xe000] ;  /* 0x00e00000520c7984 */ /* 0x0022e20000000c00 */
[----:B--2---:R-:W-:-:S13]  /*3270*/  ISETP.GE.AND P4, PT, R80, R88, PT ;  /* 0x000000585000720c */ /* 0x004fda0003f86270 */
[----:B-1-3--:R-:W-:Y:S05]  /*3280*/  @P4 BRA `(.L_x_14003) ;  /* 0x0000000000b84947 */ /* 0x00afea0003800000 */
[----:B------:R-:W-:Y:S02]  /*3290*/  SHF.R.U32.HI R80, RZ, 0x10, R55 ;  /* 0x00000010ff507819 */ /* 0x000fe40000011637 */
[----:B------:R-:W-:Y:S02]  /*32a0*/  SHF.R.U32.HI R84, RZ, 0x10, R53 ;  /* 0x00000010ff547819 */ /* 0x000fe40000011635 */
[----:B------:R-:W-:Y:S01]  /*32b0*/  SHF.R.U64 R81, R54, 0x10, R55 ;  /* 0x0000001036517819 */ /* 0x000fe20000001237 */
[----:B------:R-:W-:Y:S01]  /*32c0*/  IMAD.U32 R54, R15, 0x10000, RZ ;  /* 0x000100000f367824 */ /* 0x000fe200078e00ff */
        /* <DEDUP_REMOVED lines=42> */
.L_x_14003:
[----:B------:R-:W-:Y:S05]  /*3570*/  BSYNC B2 ;  /* 0x0000000000027941 */ /* 0x000fea0003800000 */
.L_x_14002:
[----:B------:R2:W-:Y:S02]  /*3580*/  STG.E.128 desc[UR38][R42.64+0x40], R12 ;  /* 0x0000400c2a007986 */ /* 0x0005e4000c101d26 */
.L_x_13997:
[----:B------:R-:W-:Y:S05]  /*3590*/  BSYNC B1 ;  /* 0x0000000000017941 */ /* 0x000fea0003800000 */
.L_x_13996:
        /* <DEDUP_REMOVED lines=53> */
.L_x_14008:
[----:B------:R-:W-:Y:S05]  /*38f0*/  BSYNC B2 ;  /* 0x0000000000027941 */ /* 0x000fea0003800000 */
.L_x_14007:
[----:B--2---:R3:W-:Y:S02]  /*3900*/  STG.E.128 desc[UR38][R40.64], R12 ;  /* 0x0000000c28007986 */ /* 0x0047e4000c101d26 */
.L_x_14006:
[----:B------:R-:W-:Y:S05]  /*3910*/  BSYNC B1 ;  /* 0x0000000000017941 */ /* 0x000fea0003800000 */
.L_x_14005:
[----:B------:R-:W-:Y:S05]  /*3920*/  @P2 BRA `(.L_x_14004) ;  /* 0x0000001c000c2947 */ /* 0x000fea0003800000 */
[----:B-12---:R-:W2:Y:S01]  /*3930*/  LDL R42, [R1+0x14] ;  /* 0x00001400012a7983 */ /* 0x006ea20000100800 */
[----:B------:R-:W-:Y:S03]  /*3940*/  BSSY B1, `(.L_x_14009) ;  /* 0x0000032000017945 */ /* 0x000fe60003800000 */
[----:B---3--:R1:W3:Y:S01]  /*3950*/  LDS.128 R12, [R82+0x11000] ;  /* 0x01100000520c7984 */ /* 0x0082e20000000c00 */
        /* <DEDUP_REMOVED lines=48> */
.L_x_14010:
[----:B------:R-:W-:Y:S05]  /*3c60*/  BSYNC B1 ;  /* 0x0000000000017941 */ /* 0x000fea0003800000 */
.L_x_14009:
[----:B------:R4:W-:Y:S01]  /*3c70*/  STG.E.128 desc[UR38][R40.64+0x40], R12 ;  /* 0x0000400c28007986 */ /* 0x0009e2000c101d26 */
[----:B------:R-:W-:Y:S05]  /*3c80*/  BRA `(.L_x_14004) ;  /* 0x0000001800347947 */ /* 0x000fea0003800000 */
.L_x_13988:
        /* <DEDUP_REMOVED lines=48> */
.L_x_14012:
[----:B------:R-:W-:Y:S05]  /*3f90*/  BSYNC B1 ;  /* 0x0000000000017941 */ /* 0x000fea0003800000 */
.L_x_14011:
[----:B-----5:R-:W-:Y:S01]  /*3fa0*/  IMAD.MOV.U32 R48, RZ, RZ, R42 ;  /* 0x000000ffff307224 */ /* 0x020fe200078e002a */
[----:B------:R-:W-:Y:S01]  /*3fb0*/  UISETP.NE.AND UP0, UPT, UR37, 0x3, UPT ;  /* 0x000000032500788c */ /* 0x000fe2000bf05270 */
        /* <DEDUP_REMOVED lines=34> */
.L_x_14013:
[----:B------:R-:W2:Y:S01]  /*41e0*/  LDL R48, [R1+0x10] ;  /* 0x0000100001307983 */ /* 0x000ea20000100800 */
[----:B------:R-:W-:Y:S01]  /*41f0*/  IMAD R79, R22, 0x8, R2 ;  /* 0x00000008164f7824 */ /* 0x000fe200078e0202 */
[----:B------:R-:W0:Y:S01]  /*4200*/  LDC R95, c[0x0][0x2f4] ;  /* 0x0000bd00ff5f7b82 */ /* 0x000e220000000800 */
[----:B------:R-:W-:Y:S01]  /*4210*/  BSSY B1, `(.L_x_14014) ;  /* 0x0000005000017945 */ /* 0x000fe20003800000 */
[----:B0-----:R-:W-:Y:S01]  /*4220*/  IMAD.IADD R97, R95, 0x1, -R64 ;  /* 0x000000015f617824 */ /* 0x001fe200078e0a40 */
[----:B--2---:R-:W-:-:S04]  /*4230*/  SHF.L.U32 R91, R48, 0x1f, RZ ;  /* 0x0000001f305b7819 */ /* 0x004fc800000006ff */
[----:B------:R-:W0:Y:S02]  /*4240*/  SYNCS.PHASECHK.TRANS64.TRYWAIT P5, [R79+URZ+0x16890], R91 ;  /* 0x0168905b4f0075a7 */ /* 0x000e2400080a017f */
[----:B0-----:R-:W-:Y:S05]  /*4250*/  @!P5 BRA `(.L_x_14015) ;  /* 0x000001b8004cd947 */ /* 0x001fea0003800000 */
.L_x_14321:
[----:B------:R-:W-:Y:S05]  /*4260*/  BSYNC B1 ;  /* 0x0000000000017941 */ /* 0x000fea0003800000 */
.L_x_14014:
        /* <DEDUP_REMOVED lines=15> */
[----:B------:R-:W-:Y:S02]  /*4360*/  LEA.HI R49, R49, R48, RZ, 0x4 ;  /* 0x0000003031317211 */ /* 0x000fe400078f20ff */
[----:B------:R-:W-:Y:S02]  /*4370*/  SHF.R.S32.HI R50, RZ, 0x1f, R51 ;  /* 0x0000001fff327819 */ /* 0x000fe40000011433 */
[----:B------:R-:W-:Y:S02]  /*4380*/  LEA.HI.SX32 R49, R49, R6, 0x1c ;  /* 0x0000000631317211 */ /* 0x000fe400078fe2ff */
[----:B------:R-:W-:-:S03]  /*4390*/  LEA.HI R50, R50, R51, RZ, 0x5 ;  /* 0x0000003332327211 */ /* 0x000fc600078f28ff */
[----:B------:R-:W-:Y:S01]  /*43a0*/  IMAD.SHL.U32 R98, R49, 0x8, RZ ;  /* 0x0000000831627824 */ /* 0x000fe200078e00ff */
[----:B------:R-:W-:-:S04]  /*43b0*/  SHF.R.S32.HI R50, RZ, 0x5, R50 ;  /* 0x00000005ff327819 */ /* 0x000fc80000011432 */
[----:B------:R-:W-:-:S04]  /*43c0*/  LOP3.LUT R49, R71, 0x38, R98, 0xf8, !PT ;  /* 0x0000003847317812 */ /* 0x000fc800078ef862 */
[----:B------:R-:W-:-:S05]  /*43d0*/  LOP3.LUT R49, R49, R68, RZ, 0x3c, !PT ;  /* 0x0000004431317212 */ /* 0x000fca00078e3cff */
[----:B------:R-:W-:Y:S02]  /*43e0*/  IMAD R51, R50, 0x200, R49 ;  /* 0x0000020032337824 */ /* 0x000fe400078e0231 */
        /* <DEDUP_REMOVED lines=8> */
[----:B--2---:R-:W-:Y:S01]  /*4470*/  IMAD.U32 R114, R53, 0x10000, RZ ;  /* 0x0001000035727824 */ /* 0x004fe200078e00ff */
[----:B------:R-:W-:Y:S01]  /*4480*/  SHF.R.U32.HI R100, RZ, 0x10, R13 ;  /* 0x00000010ff647819 */ /* 0x000fe2000001160d */
[----:B------:R-:W-:Y:S01]  /*4490*/  IMAD.U32 R115, R55, 0x10000, RZ ;  /* 0x0001000037737824 */ /* 0x000fe200078e00ff */
[----:B------:R-:W-:Y:S01]  /*44a0*/  SHF.R.U64 R13, R14, 0x10, R15 ;  /* 0x000000100e0d7819 */ /* 0x000fe2000000120f */
[----:B-1----:R-:W-:Y:S01]  /*44b0*/  IMAD.U32 R111, R51, 0x10000, RZ ;  /* 0x00010000336f7824 */ /* 0x002fe200078e00ff */
[----:B------:R-:W-:Y:S01]  /*44c0*/  SHF.R.U32.HI R113, RZ, 0x10, R37 ;  /* 0x00000010ff717819 */ /* 0x000fe20000011625 */
[----:B------:R-:W-:Y:S01]  /*44d0*/  IMAD.U32 R110, R50, 0x10000, RZ ;  /* 0x00010000326e7824 */ /* 0x000fe200078e00ff */
[----:B------:R-:W-:Y:S02]  /*44e0*/  PRMT R13, R119, 0x5410, R13 ;  /* 0x00005410770d7816 */ /* 0x000fe4000000000d */
[----:B------:R-:W-:-:S02]  /*44f0*/  PRMT R119, R120, 0x5410, R113 ;  /* 0x0000541078777816 */ /* 0x000fc40000000071 */
[----:B------:R-:W-:Y:S02]  /*4500*/  PRMT R116, R116, 0x5410, R100 ;  /* 0x0000541074747816 */ /* 0x000fe40000000064 */
[----:B------:R-:W-:Y:S01]  /*4510*/  SHF.R.U32.HI R15, RZ, 0x10, R15 ;  /* 0x00000010ff0f7819 */ /* 0x000fe2000001160f */
[----:B------:R-:W-:Y:S01]  /*4520*/  IMAD.U32 R113, R119, 0x10000, RZ ;  /* 0x0001000077717824 */ /* 0x000fe200078e00ff */
[----:B------:R-:W-:Y:S01]  /*4530*/  SHF.R.U32.HI R101, RZ, 0x10, R39 ;  /* 0x00000010ff657819 */ /* 0x000fe20000011627 */
[----:B------:R-:W-:Y:S01]  /*4540*/  IMAD.U32 R100, R116, 0x10000, RZ ;  /* 0x0001000074647824 */ /* 0x000fe200078e00ff */
[----:B------:R-:W-:Y:S01]  /*4550*/  SHF.R.U64 R14, R36, 0x10, R37 ;  /* 0x00000010240e7819 */ /* 0x000fe20000001225 */
        /* <DEDUP_REMOVED lines=8> */
[----:B------:R-:W-:Y:S01]  /*45e0*/  FFMA.FTZ R37, R37, R113, R122 ;  /* 0x0000007125257223 */ /* 0x000fe2000001007a */
[----:B------:R-:W-:Y:S01]  /*45f0*/  SHF.R.U64 R36, R38, 0x10, R39 ;  /* 0x0000001026247819 */ /* 0x000fe20000001227 */
[----:B------:R-:W-:Y:S01]  /*4600*/  IMAD.U32 R122, R15, 0x10000, RZ ;  /* 0x000100000f7a7824 */ /* 0x000fe200078e00ff */
[----:B------:R-:W-:Y:S01]  /*4610*/  LOP3.LUT R114, R116, 0xffff0000, RZ, 0xc0, !PT ;  /* 0xffff000074727812 */ /* 0x000fe200078ec0ff */
[----:B------:R-:W-:Y:S01]  /*4620*/  IMAD.U32 R116, R117, 0x10000, RZ ;  /* 0x0001000075747824 */ /* 0x000fe200078e00ff */
[----:B------:R-:W-:Y:S01]  /*4630*/  LOP3.LUT R39, R49, 0xffff0000, RZ, 0xc0, !PT ;  /* 0xffff000031277812 */ /* 0x000fe200078ec0ff */
[----:B------:R-:W-:Y:S01]  /*4640*/  FMUL.FTZ R120, R53, R118 ;  /* 0x0000007635787220 */ /* 0x000fe20000410000 */
[----:B------:R-:W-:Y:S01]  /*4650*/  LOP3.LUT R55, R55, 0xffff0000, RZ, 0xc0, !PT ;  /* 0xffff000037377812 */ /* 0x000fe200078ec0ff */
[----:B------:R-:W-:Y:S01]  /*4660*/  FMUL.FTZ R124, R53, R114 ;  /* 0x00000072357c7220 */ /* 0x000fe20000410000 */
[----:B------:R-:W-:Y:S01]  /*4670*/  FMUL.FTZ R126, R115, R116 ;  /* 0x00000074737e7220 */ /* 0x000fe20000410000 */
[----:B------:R-:W-:Y:S01]  /*4680*/  FFMA.FTZ R53, R39, R114, -R120 ;  /* 0x0000007227357223 */ /* 0x000fe20000010878 */
[----:B------:R-:W-:Y:S01]  /*4690*/  PRMT R14, R103, 0x5432, R14 ;  /* 0x00005432670e7816 */ /* 0x000fe2000000000e */
[----:B------:R-:W-:Y:S01]  /*46a0*/  FMUL.FTZ R115, R115, R122 ;  /* 0x0000007a73737220 */ /* 0x000fe20000410000 */
[----:B------:R-:W-:Y:S01]  /*46b0*/  LOP3.LUT R120, R117, 0xffff0000, RZ, 0xc0, !PT ;  /* 0xffff000075787812 */ /* 0x000fe200078ec0ff */
[----:B------:R-:W-:Y:S01]  /*46c0*/  FFMA.FTZ R114, R39, R118, R124 ;  /* 0x0000007627727223 */ /* 0x000fe2000001007c */
[----:B------:R-:W-:Y:S01]  /*46d0*/  PRMT R12, R104, 0x5432, R12 ;  /* 0x00005432680c7816 */ /* 0x000fe2000000000c */
[----:B------:R-:W-:Y:S01]  /*46e0*/  FFMA.FTZ R39, R111, R122, -R126 ;  /* 0x0000007a6f277223 */ /* 0x000fe2000001087e */
[----:B------:R-:W-:Y:S01]  /*46f0*/  LOP3.LUT R51, R51, 0xffff0000, RZ, 0xc0, !PT ;  /* 0xffff000033337812 */ /* 0x000fe200078ec0ff */
[----:B------:R-:W-:Y:S01]  /*4700*/  FFMA.FTZ R111, R111, R116, R115 ;  /* 0x000000746f6f7223 */ /* 0x000fe20000010073 */
[----:B------:R-:W-:Y:S01]  /*4710*/  LOP3.LUT R118, R15, 0xffff0000, RZ, 0xc0, !PT ;  /* 0xffff00000f767812 */ /* 0x000fe200078ec0ff */
[----:B------:R-:W-:-:S02]  /*4720*/  IMAD.U32 R49, R52, 0x10000, RZ ;  /* 0x0001000034317824 */ /* 0x000fc400078e00ff */
[C---:B------:R-:W-:Y:S01]  /*4730*/  FMUL.FTZ R116, R55.reuse, R120 ;  /* 0x0000007837747220 */ /* 0x040fe20000410000 */
[----:B------:R-:W-:Y:S01]  /*4740*/  IMAD.U32 R101, R14, 0x10000, RZ ;  /* 0x000100000e657824 */ /* 0x000fe200078e00ff */
[----:B------:R-:W-:Y:S01]  /*4750*/  LOP3.LUT R52, R52, 0xffff0000, RZ, 0xc0, !PT ;  /* 0xffff000034347812 */ /* 0x000fe200078ec0ff */
[----:B------:R-:W-:Y:S01]  /*4760*/  IMAD.U32 R15, R12, 0x10000, RZ ;  /* 0x000100000c0f7824 */ /* 0x000fe200078e00ff */
[----:B------:R-:W-:Y:S01]  /*4770*/  LOP3.LUT R113, R14, 0xffff0000, RZ, 0xc0, !PT ;  /* 0xffff00000e717812 */ /* 0x000fe200078ec0ff */
[----:B------:R-:W-:Y:S02]  /*4780*/  IMAD.U32 R38, R48, 0x10000, RZ ;  /* 0x0001000030267824 */ /* 0x000fe400078e00ff */
[-C--:B------:R-:W-:Y:S01]  /*4790*/  FMUL.FTZ R122, R55, R118.reuse ;  /* 0x00000076377a7220 */ /* 0x080fe20000410000 */
[----:B------:R-:W-:Y:S01]  /*47a0*/  FFMA.FTZ R116, R51, R118, -R116 ;  /* 0x0000007633747223 */ /* 0x000fe20000010874 */
[C---:B------:R-:W-:Y:S01]  /*47b0*/  FMUL.FTZ R115, R49.reuse, R101 ;  /* 0x0000006531737220 */ /* 0x040fe20000410000 */
[----:B------:R-:W-:Y:S01]  /*47c0*/  LOP3.LUT R55, R12, 0xffff0000, RZ, 0xc0, !PT ;  /* 0xffff00000c377812 */ /* 0x000fe200078ec0ff */
[----:B------:R-:W-:Y:S01]  /*47d0*/  FMUL.FTZ R118, R49, R15 ;  /* 0x0000000f31767220 */ /* 0x000fe20000410000 */
[----:B------:R-:W-:Y:S01]  /*47e0*/  LOP3.LUT R48, R48, 0xffff0000, RZ, 0xc0, !PT ;  /* 0xffff000030307812 */ /* 0x000fe200078ec0ff */
[----:B------:R-:W-:Y:S01]  /*47f0*/  FMUL.FTZ R49, R52, R113 ;  /* 0x0000007134317220 */ /* 0x000fe20000410000 */
[----:B------:R-:W-:Y:S01]  /*4800*/  PRMT R36, R102, 0x5432, R36 ;  /* 0x0000543266247816 */ /* 0x000fe20000000024 */
[----:B------:R-:W-:Y:S01]  /*4810*/  FFMA.FTZ R14, R38, R15, -R115 ;  /* 0x0000000f260e7223 */ /* 0x000fe20000010873 */
[----:B------:R-:W-:Y:S01]  /*4820*/  LOP3.LUT R112, R50, 0xffff0000, RZ, 0xc0, !PT ;  /* 0xffff000032707812 */ /* 0x000fe200078ec0ff */
[----:B------:R-:W-:Y:S01]  /*4830*/  FFMA.FTZ R38, R38, R101, R118 ;  /* 0x0000006526267223 */ /* 0x000fe20000010076 */
[----:B------:R-:W-:-:S02]  /*4840*/  IMAD.U32 R50, R54, 0x10000, RZ ;  /* 0x0001000036327824 */ /* 0x000fc400078e00ff */
        /* <DEDUP_REMOVED lines=9> */
[----:B------:R-:W-:Y:S01]  /*48e0*/  FMUL.FTZ R113, R50, R49 ;  /* 0x0000003132717220 */ /* 0x000fe20000410000 */
        /* <DEDUP_REMOVED lines=17> */
[----:B------:R-:W-:-:S07]  /*4a00*/  IMAD.MOV.U32 R51, RZ, RZ, R39 ;  /* 0x000000ffff337224 */ /* 0x000fce00078e0027 */
.L_x_14019:
[----:B------:R-:W-:Y:S05]  /*4a10*/  BSYNC B2 ;  /* 0x0000000000027941 */ /* 0x000fea0003800000 */
.L_x_14018:
[----:B------:R-:W-:Y:S02]  /*4a20*/  ISETP.GE.AND P5, PT, R98, R95, PT ;  /* 0x0000005f6200720c */ /* 0x000fe40003fa6270 */
[----:B------:R-:W-:-:S11]  /*4a30*/  P2R R13, PR, RZ, 0x1 ;  /* 0x00000001ff0d7803 */ /* 0x000fd60000000000 */
[--C-:B------:R-:W-:Y:S02]  /*4a40*/  @!P5 SHF.R.S32.HI R12, RZ, 0x1f, R98.reuse ;  /* 0x0000001fff0cd819 */ /* 0x100fe40000011462 */
[----:B------:R-:W-:-:S04]  /*4a50*/  @!P5 IADD3 R88, P0, P6, R8, R88, R98 ;  /* 0x000000580858d210 */ /* 0x000fc80007e1e062 */
[----:B------:R-:W-:Y:S02]  /*4a60*/  @!P5 IADD3.X R99, R78, R99, R12, P0, P6 ;  /* 0x000000634e63d210 */ /* 0x000fe400007ec40c */
[CC--:B------:R-:W-:Y:S02]  /*4a70*/  LEA R12, P6, R94.reuse, R80.reuse, 0x1 ;  /* 0x000000505e0c7211 */ /* 0x0c0fe400078c08ff */
[----:B------:R-:W-:Y:S02]  /*4a80*/  ISETP.NE.AND P0, PT, R13, RZ, PT ;  /* 0x000000ff0d00720c */ /* 0x000fe40003f05270 */
[----:B------:R-:W-:Y:S02]  /*4a90*/  LEA.HI.X R13, R94, R81, R96, 0x1, P6 ;  /* 0x000000515e0d7211 */ /* 0x000fe400030f0c60 */
[----:B------:R-:W-:-:S03]  /*4aa0*/  @!P5 LEA R14, P6, R88, R80, 0x1 ;  /* 0x00000050580ed211 */ /* 0x000fc600078c08ff */
[----:B-1----:R1:W-:Y:S01]  /*4ab0*/  STG.E.128 desc[UR38][R12.64], R48 ;  /* 0x000000300c007986 */ /* 0x0023e2000c101d26 */
[----:B------:R-:W-:-:S05]  /*4ac0*/  @!P5 LEA.HI.X R15, R88, R81, R99, 0x1, P6 ;  /* 0x00000051580fd211 */ /* 0x000fca00030f0c63 */
[----:B--2---:R1:W-:Y:S04]  /*4ad0*/  @!P5 STG.E.128 desc[UR38][R14.64], R52 ;  /* 0x000000340e00d986 */ /* 0x0043e8000c101d26 */
.L_x_14017:
[----:B------:R-:W-:Y:S05]  /*4ae0*/  BSYNC B1 ;  /* 0x0000000000017941 */ /* 0x000fea0003800000 */
.L_x_14016:
        /* <DEDUP_REMOVED lines=9> */
[C---:B------:R-:W-:Y:S01]  /*4b80*/  VIADD R15, R17.reuse, 0x60 ;  /* 0x00000060110f7836 */ /* 0x040fe20000000000 */
[----:B------:R-:W-:Y:S01]  /*4b90*/  SEL R97, R64, R97, !P0 ;  /* 0x0000006140617207 */ /* 0x000fe20004000000 */
[----:B------:R-:W-:Y:S01]  /*4ba0*/  VIADD R36, R17, 0x60 ;  /* 0x0000006011247836 */ /* 0x000fe20000000000 */
[----:B------:R-:W-:Y:S01]  /*4bb0*/  IADD3.X R13, R78, R51, R5, P5, P6 ;  /* 0x000000334e0d7210 */ /* 0x000fe20002fec405 */
[----:B------:R-:W-:Y:S01]  /*4bc0*/  IMAD.SHL.U32 R15, R15, 0x40, RZ ;  /* 0x000000400f0f7824 */ /* 0x000fe200078e00ff */
[----:B------:R-:W-:Y:S01]  /*4bd0*/  LEA R48, P5, R12, R80, 0x1 ;  /* 0x000000500c307211 */ /* 0x000fe200078a08ff */
[----:B------:R-:W-:Y:S01]  /*4be0*/  IMAD.SHL.U32 R36, R36, 0x40, RZ ;  /* 0x0000004024247824 */ /* 0x000fe200078e00ff */
[----:B------:R-:W-:Y:S02]  /*4bf0*/  BSSY B1, `(.L_x_14020) ;  /* 0x0000070000017945 */ /* 0x000fe40003800000 */
[----:B------:R-:W-:Y:S01]  /*4c00*/  LEA.HI.X R49, R12, R81, R13, 0x1, P5 ;  /* 0x000000510c317211 */ /* 0x000fe200028f0c0d */
[----:B------:R-:W-:Y:S01]  /*4c10*/  IMAD R13, R22, 0x2000, R3 ;  /* 0x00002000160d7824 */ /* 0x000fe200078e0203 */
[----:B------:R-:W-:-:S02]  /*4c20*/  SHF.R.S32.HI R12, RZ, 0x1f, R97 ;  /* 0x0000001fff0c7819 */ /* 0x000fc40000011461 */
[----:B------:R-:W-:Y:S01]  /*4c30*/  LOP3.LUT R15, R15, 0x1c0, RZ, 0xc0, !PT ;  /* 0x000001c00f0f7812 */ /* 0x000fe200078ec0ff */
[----:B------:R-:W-:Y:S01]  /*4c40*/  IMAD R13, R13, 0x2, R2 ;  /* 0x000000020d0d7824 */ /* 0x000fe200078e0202 */
[----:B------:R-:W-:Y:S02]  /*4c50*/  LEA.HI R97, R12, R97, RZ, 0x4 ;  /* 0x000000610c617211 */ /* 0x000fe400078f20ff */
[----:B------:R-:W-:Y:S02]  /*4c60*/  LOP3.LUT R36, R36, 0x1c0, RZ, 0xc0, !PT ;  /* 0x000001c024247812 */ /* 0x000fe400078ec0ff */
[----:B------:R-:W-:Y:S02]  /*4c70*/  LEA.HI.SX32 R53, R97, R6, 0x1c ;  /* 0x0000000661357211 */ /* 0x000fe400078fe2ff */
        /* <DEDUP_REMOVED lines=13> */
[--C-:B------:R-:W-:Y:S01]  /*4d50*/  SHF.R.U64 R55, R42, 0x10, R43.reuse ;  /* 0x000000102a377819 */ /* 0x100fe2000000122b */
[----:B-1----:R-:W-:Y:S01]  /*4d60*/  IMAD.U32 R42, R13, 0x10000, RZ ;  /* 0x000100000d2a7824 */ /* 0x002fe200078e00ff */
[----:B------:R-:W-:Y:S02]  /*4d70*/  PRMT R109, R109, 0x5410, R54 ;  /* 0x000054106d6d7816 */ /* 0x000fe40000000036 */
[----:B------:R-:W-:Y:S02]  /*4d80*/  PRMT R105, R105, 0x5410, R88 ;  /* 0x0000541069697816 */ /* 0x000fe40000000058 */
[----:B------:R-:W-:-:S02]  /*4d90*/  SHF.R.U32.HI R86, RZ, 0x10, R43 ;  /* 0x00000010ff567819 */ /* 0x000fc4000001162b */
[----:B------:R-:W-:Y:S01]  /*4da0*/  SHF.R.U64 R89, R44, 0x10, R45 ;  /* 0x000000102c597819 */ /* 0x000fe2000000122d */
[----:B------:R-:W-:Y:S01]  /*4db0*/  IMAD.U32 R44, R37, 0x10000, RZ ;  /* 0x00010000252c7824 */ /* 0x000fe200078e00ff */
[----:B------:R-:W-:Y:S01]  /*4dc0*/  SHF.R.U64 R87, R46, 0x10, R47 ;  /* 0x000000102e577819 */ /* 0x000fe2000000122f */
[----:B------:R-:W-:Y:S01]  /*4dd0*/  IMAD.U32 R46, R15, 0x10000, RZ ;  /* 0x000100000f2e7824 */ /* 0x000fe200078e00ff */
[----:B------:R-:W-:Y:S01]  /*4de0*/  PRMT R102, R102, 0x5410, R55 ;  /* 0x0000541066667816 */ /* 0x000fe20000000037 */
[----:B------:R-:W-:Y:S01]  /*4df0*/  IMAD.U32 R55, R109, 0x10000, RZ ;  /* 0x000100006d377824 */ /* 0x000fe200078e00ff */
[----:B------:R-:W-:Y:S01]  /*4e00*/  LOP3.LUT R43, R39, 0xffff0000, RZ, 0xc0, !PT ;  /* 0xffff0000272b7812 */ /* 0x000fe200078ec0ff */
[----:B------:R-:W-:Y:S01]  /*4e10*/  IMAD.U32 R39, R105, 0x10000, RZ ;  /* 0x0001000069277824 */ /* 0x000fe200078e00ff */
[----:B------:R-:W-:Y:S02]  /*4e20*/  SHF.R.U32.HI R52, RZ, 0x10, R47 ;  /* 0x00000010ff347819 */ /* 0x000fe4000001162f */
        /* <DEDUP_REMOVED lines=14> */
[----:B------:R-:W-:Y:S01]  /*4f10*/  SHF.R.U64 R97, R40, 0x10, R41 ;  /* 0x0000001028617819 */ /* 0x000fe20000001229 */
[----:B------:R-:W-:Y:S01]  /*4f20*/  FMUL.FTZ R54, R47, R52 ;  /* 0x000000342f367220 */ /* 0x000fe20000410000 */
[----:B------:R-:W-:Y:S01]  /*4f30*/  LOP3.LUT R45, R13, 0xffff0000, RZ, 0xc0, !PT ;  /* 0xffff00000d2d7812 */ /* 0x000fe200078ec0ff */
[-C--:B------:R-:W-:Y:S01]  /*4f40*/  FMUL.FTZ R86, R47, R44.reuse ;  /* 0x0000002c2f567220 */ /* 0x080fe20000410000 */
[-C--:B------:R-:W-:Y:S01]  /*4f50*/  FMUL.FTZ R47, R50, R87.reuse ;  /* 0x00000057322f7220 */ /* 0x080fe20000410000 */
[----:B------:R-:W-:Y:S01]  /*4f60*/  PRMT R104, R104, 0x5410, R97 ;  /* 0x0000541068687816 */ /* 0x000fe20000000061 */
[C---:B------:R-:W-:Y:S01]  /*4f70*/  FFMA.FTZ R88, R46.reuse, R87, R88 ;  /* 0x000000572e587223 */ /* 0x040fe20000010058 */
[----:B------:R-:W-:Y:S01]  /*4f80*/  FFMA.FTZ R44, R45, R44, -R54 ;  /* 0x0000002c2d2c7223 */ /* 0x000fe20000010836 */
[----:B------:R-:W-:Y:S01]  /*4f90*/  LOP3.LUT R54, R107, 0xffff0000, RZ, 0xc0, !PT ;  /* 0xffff00006b367812 */ /* 0x000fe200078ec0ff */
[----:B------:R-:W-:Y:S01]  /*4fa0*/  FFMA.FTZ R89, R45, R52, R86 ;  /* 0x000000342d597223 */ /* 0x000fe20000010056 */
[----:B------:R-:W-:Y:S01]  /*4fb0*/  LOP3.LUT R50, R103, 0xffff0000, RZ, 0xc0, !PT ;  /* 0xffff000067327812 */ /* 0x000fe200078ec0ff */
[----:B------:R-:W-:Y:S01]  /*4fc0*/  FFMA.FTZ R52, R46, R55, -R47 ;  /* 0x000000372e347223 */ /* 0x000fe2000001082f */
[----:B------:R-:W-:Y:S01]  /*4fd0*/  IMAD.U32 R37, R36, 0x10000, RZ ;  /* 0x0001000024257824 */ /* 0x000fe200078e00ff */
[----:B------:R-:W-:Y:S01]  /*4fe0*/  LOP3.LUT R41, R15, 0xffff0000, RZ, 0xc0, !PT ;  /* 0xffff00000f297812 */ /* 0x000fe200078ec0ff */
[----:B------:R-:W-:-:S02]  /*4ff0*/  IMAD.U32 R46, R108, 0x10000, RZ ;  /* 0x000100006c2e7824 */ /* 0x000fc400078e00ff */
[C---:B------:R-:W-:Y:S01]  /*5000*/  FMUL.FTZ R86, R43.reuse, R54 ;  /* 0x000000362b567220 */ /* 0x040fe20000410000 */
[----:B------:R-:W-:Y:S02]  /*5010*/  IMAD.U32 R45, R104, 0x10000, RZ ;  /* 0x00010000682d7824 */ /* 0x000fe400078e00ff */
[----:B------:R-:W-:Y:S01]  /*5020*/  FMUL.FTZ R94, R43, R50 ;  /* 0x000000322b5e7220 */ /* 0x000fe20000410000 */
        /* <DEDUP_REMOVED lines=9> */
[----:B------:R-:W-:Y:S01]  /*50c0*/  FFMA.FTZ R55, R40, R45, -R55 ;  /* 0x0000002d28377223 */ /* 0x000fe20000010837 */
[C---:B------:R-:W-:Y:S01]  /*50d0*/  IMAD.U32 R13, R14.reuse, 0x10000, RZ ;  /* 0x000100000e0d7824 */ /* 0x040fe200078e00ff */
[----:B------:R-:W-:Y:S01]  /*50e0*/  LOP3.LUT R15, R14, 0xffff0000, RZ, 0xc0, !PT ;  /* 0xffff00000e0f7812 */ /* 0x000fe200078ec0ff */
[----:B------:R-:W-:Y:S01]  /*50f0*/  FMUL.FTZ R41, R36, R47 ;  /* 0x0000002f24297220 */ /* 0x000fe20000410000 */
        /* <DEDUP_REMOVED lines=31> */
.L_x_14021:
[----:B------:R-:W-:Y:S05]  /*52f0*/  BSYNC B1 ;  /* 0x0000000000017941 */ /* 0x000fea0003800000 */
.L_x_14020:
        /* <DEDUP_REMOVED lines=10> */
.L_x_13987:
[----:B------:R-:W-:-:S06]  /*53a0*/  UISETP.NE.AND UP0, UPT, UR37, 0x3, UPT ;  /* 0x000000032500788c */ /* 0x000fcc000bf05270 */
[----:B------:R-:W-:-:S13]  /*53b0*/  PLOP3.LUT P3, PT, PT, PT, UP0, 0x80, 0x0 ;  /* 0x000000000000781c */ /* 0x000fda0003f6f008 */
[----:B------:R-:W-:Y:S05]  /*53c0*/  @!P3 BRA `(.L_x_14022) ;  /* 0x000000000004b947 */ /* 0x000fea0003800000 */
[----:B------:R-:W-:Y:S01]  /*53d0*/  BPT.TRAP 0x1 ;  /* 0x000000040000795c */ /* 0x000fe20000300000 */
.L_x_14022:
[----:B------:R-:W2:Y:S01]  /*53e0*/  LDL R12, [R1+0x10] ;  /* 0x00001000010c7983 */ /* 0x000ea20000100800 */
[----:B------:R-:W-:Y:S01]  /*53f0*/  IMAD R79, R22, 0x8, R2 ;  /* 0x00000008164f7824 */ /* 0x000fe200078e0202 */
[----:B------:R-:W-:Y:S01]  /*5400*/  BSSY B1, `(.L_x_14023) ;  /* 0x0000006000017945 */ /* 0x000fe20003800000 */
[----:B------:R-:W-:-:S05]  /*5410*/  IMAD R90, R26, -0x80, R29 ;  /* 0xffffff801a5a7824 */ /* 0x000fca00078e021d */
[----:B------:R-:W-:Y:S02]  /*5420*/  VIMNMX R90, R90, 0x80, PT ;  /* 0x000000805a5a7848 */ /* 0x000fe40003fe0100 */
[----:B--2---:R-:W-:-:S04]  /*5430*/  SHF.L.U32 R91, R12, 0x1f, RZ ;  /* 0x0000001f0c5b7819 */ /* 0x004fc800000006ff */
[----:B------:R-:W1:Y:S02]  /*5440*/  SYNCS.PHASECHK.TRANS64.TRYWAIT P4, [R79+URZ+0x16890], R91 ;  /* 0x0168905b4f0075a7 */ /* 0x000e64000808017f */
[----:B-1----:R-:W-:Y:S05]  /*5450*/  @!P4 BRA `(.L_x_14024) ;  /* 0x000001a400e0c947 */ /* 0x002fea0003800000 */
.L_x_14322:
[----:B------:R-:W-:Y:S05]  /*5460*/  BSYNC B1 ;  /* 0x0000000000017941 */ /* 0x000fea0003800000 */
.L_x_14023:
[----:B------:R-:W-:Y:S01]  /*5470*/  ISETP.GE.AND P4, PT, R17, R90, PT ;  /* 0x0000005a1100720c */ /* 0x000fe20003f86270 */
[----:B------:R-:W-:-:S12]  /*5480*/  BSSY B1, `(.L_x_14025) ;  /* 0x0000006000017945 */ /* 0x000fd80003800000 */
[----:B------:R-:W-:Y:S05]  /*5490*/  @P4 BRA `(.L_x_14026) ;  /* 0x0000000000104947 */ /* 0x000fea0003800000 */
[----:B------:R-:W2:Y:S04]  /*54a0*/  @!P1 LDS.128 R12, [R83+0xe000] ;  /* 0x00e00000530c9984 */ /* 0x000ea80000000c00 */
[----:B0-----:R-:W0:Y:S04]  /*54b0*/  @!P2 LDS.128 R36, [R82+0xe000] ;  /* 0x00e000005224a984 */ /* 0x001e280000000c00 */
[----:B--2---:R2:W-:Y:S04]  /*54c0*/  @!P1 STG.E.128 desc[UR38][R42.64], R12 ;  /* 0x0000000c2a009986 */ /* 0x0045e8000c101d26 */
[----:B0-----:R2:W-:Y:S02]  /*54d0*/  @!P2 STG.E.128 desc[UR38][R42.64+0x40], R36 ;  /* 0x000040242a00a986 */ /* 0x0015e4000c101d26 */
.L_x_14026:
[----:B------:R-:W-:Y:S05]  /*54e0*/  BSYNC B1 ;  /* 0x0000000000017941 */ /* 0x000fea0003800000 */
.L_x_14025:
[----:B--2---:R-:W-:-:S05]  /*54f0*/  VIADD R12, R17, 0x60 ;  /* 0x00000060110c7836 */ /* 0x004fca0000000000 */
[----:B------:R-:W-:-:S13]  /*5500*/  ISETP.GE.AND P4, PT, R12, R90, PT ;  /* 0x0000005a0c00720c */ /* 0x000fda0003f86270 */
[----:B------:R-:W-:Y:S05]  /*5510*/  @P4 BRA `(.L_x_14004) ;  /* 0x0000000000104947 */ /* 0x000fea0003800000 */
[----:B------:R-:W2:Y:S04]  /*5520*/  @!P1 LDS.128 R12, [R83+0x11000] ;  /* 0x01100000530c9984 */ /* 0x000ea80000000c00 */
[----:B0-----:R-:W0:Y:S04]  /*5530*/  @!P2 LDS.128 R36, [R82+0x11000] ;  /* 0x011000005224a984 */ /* 0x001e280000000c00 */
[----:B--2---:R2:W-:Y:S04]  /*5540*/  @!P1 STG.E.128 desc[UR38][R40.64], R12 ;  /* 0x0000000c28009986 */ /* 0x0045e8000c101d26 */
[----:B0-----:R2:W-:Y:S02]  /*5550*/  @!P2 STG.E.128 desc[UR38][R40.64+0x40], R36 ;  /* 0x000040242800a986 */ /* 0x0015e4000c101d26 */
.L_x_14004:
[----:B------:R-:W-:Y:S05]  /*5560*/  BSYNC B0 ;  /* 0x0000000000007941 */ /* 0x000fea0003800000 */
.L_x_13986:
        /* <DEDUP_REMOVED lines=17> */
.L_x_14028:
[----:B------:R-:W-:Y:S05]  /*5680*/  BSYNC B0 ;  /* 0x0000000000007941 */ /* 0x000fea0003800000 */
.L_x_14027:
[----:B------:R-:W2:Y:S01]  /*5690*/  SYNCS.PHASECHK.TRANS64.TRYWAIT P3, [R79+URZ+0x168b0], R91 ;  /* 0x0168b05b4f0075a7 */ /* 0x000ea2000806017f */
[----:B------:R-:W-:Y:S01]  /*56a0*/  ULDC UR40, c[0x0][0x2f4] ;  /* 0x0000bd0000287ab9 */ /* 0x000fe20000000800 */
[----:B------:R-:W-:Y:S01]  /*56b0*/  ULDC.64 UR44, c[0x0][0x328] ;  /* 0x0000ca00002c7ab9 */ /* 0x000fe20000000a00 */
[----:B------:R-:W-:Y:S01]  /*56c0*/  ULDC.64 UR42, c[0x0][0x318] ;  /* 0x0000c600002a7ab9 */ /* 0x000fe20000000a00 */
[----:B------:R-:W-:Y:S01]  /*56d0*/  BSSY B0, `(.L_x_14029) ;  /* 0x0000003000007945 */ /* 0x000fe20003800000 */
[----:B------:R-:W-:-:S03]  /*56e0*/  IMAD.WIDE R36, R26, 0x80, R10 ;  /* 0x000000801a247825 */ /* 0x000fc600078e020a */
[----:B--2---:R-:W-:Y:S05]  /*56f0*/  @!P3 BRA `(.L_x_14030) ;  /* 0x000001a4004cb947 */ /* 0x004fea0003800000 */
.L_x_14323:
[----:B------:R-:W-:Y:S05]  /*5700*/  BSYNC B0 ;  /* 0x0000000000007941 */ /* 0x000fea0003800000 */
.L_x_14029:
        /* <DEDUP_REMOVED lines=17> */
.L_x_14032:
[----:B------:R-:W-:Y:S05]  /*5820*/  BSYNC B0 ;  /* 0x0000000000007941 */ /* 0x000fea0003800000 */
.L_x_14031:
[----:B-1-3--:R-:W-:Y:S01]  /*5830*/  VIADD R12, R17, 0x60 ;  /* 0x00000060110c7836 */ /* 0x00afe20000000000 */
[----:B------:R-:W-:Y:S04]  /*5840*/  BSSY B0, `(.L_x_14033) ;  /* 0x0000013000007945 */ /* 0x000fe80003800000 */
[----:B------:R-:W-:-:S13]  /*5850*/  ISETP.GE.AND P3, PT, R12, R90, PT ;  /* 0x0000005a0c00720c */ /* 0x000fda0003f66270 */
[----:B------:R-:W-:Y:S05]  /*5860*/  @P3 BRA `(.L_x_14034) ;  /* 0x0000000000403947 */ /* 0x000fea0003800000 */
[----:B------:R-:W-:Y:S01]  /*5870*/  IADD3 R15, P3, R36, 0x60, RZ ;  /* 0x00000060240f7810 */ /* 0x000fe20007f7e0ff */
        /* <DEDUP_REMOVED lines=15> */
.L_x_14034:
[----:B------:R-:W-:Y:S05]  /*5970*/  BSYNC B0 ;  /* 0x0000000000007941 */ /* 0x000fea0003800000 */
.L_x_14033:
[----:B-1----:R-:W3:Y:S04]  /*5980*/  LDL R12, [R1] ;  /* 0x00000000010c7983 */ /* 0x002ee80000100800 */
[----:B------:R-:W4:Y:S01]  /*5990*/  LDL.LU R13, [R1+0x10] ;  /* 0x00001000010d7983 */ /* 0x000f220000300800 */
        /* <DEDUP_REMOVED lines=15> */
[----:B----4-:R-:W-:-:S05]  /*5a90*/  LOP3.LUT R13, R13, R12, RZ, 0x3c, !PT ;  /* 0x0000000c0d0d7212 */ /* 0x010fca00078e3cff */
[----:B------:R0:W-:Y:S02]  /*5aa0*/  STL [R1+0x10], R13 ;  /* 0x0000100d01007387 */ /* 0x0001e40000100800 */
[----:B------:R-:W-:Y:S05]  /*5ab0*/  @P5 BRA `(.L_x_14035) ;  /* 0xffffffc800805947 */ /* 0x000fea000383ffff */
[----:B0-----:R-:W0:Y:S01]  /*5ac0*/  S2R R13, SR_TID.X ;  /* 0x00000000000d7919 */ /* 0x001e220000002100 */
[----:B------:R-:W-:Y:S02]  /*5ad0*/  PLOP3.LUT P0, PT, PT, PT, PT, 0x8, 0x0 ;  /* 0x000000000000781c */ /* 0x000fe40003f0e170 */
[----:B0-----:R-:W-:-:S04]  /*5ae0*/  SHF.R.U32.HI R13, RZ, 0x7, R13 ;  /* 0x00000007ff0d7819 */ /* 0x001fc8000001160d */
[----:B------:R-:W-:-:S13]  /*5af0*/  ISETP.NE.AND P5, PT, R13, 0x1, PT ;  /* 0x000000010d00780c */ /* 0x000fda0003fa5270 */
[----:B------:R-:W-:Y:S06]  /*5b00*/  @!P5 BAR.ARV 0x9, 0x100 ;  /* 0x024400000000db1d */ /* 0x000fec0000002000 */
.L_x_13981:
        /* <DEDUP_REMOVED lines=15> */
.L_x_14036:
        /* <DEDUP_REMOVED lines=13> */
.L_x_14039:
[----:B------:R-:W-:-:S13]  /*5cd0*/  ISETP.NE.AND P0, PT, R7, 0x1, PT ;  /* 0x000000010700780c */ /* 0x000fda0003f05270 */
[----:B------:R-:W1:Y:S02]  /*5ce0*/  @P0 LDC.64 R4, c[0x0][0x9e8] ;  /* 0x00027a00ff040b82 */ /* 0x000e640000000a00 */
[----:B-1----:R-:W-:-:S05]  /*5cf0*/  @P0 IMAD.HI.U32 R4, R3, R4, RZ ;  /* 0x0000000403040227 */ /* 0x002fca00078e00ff */
[----:B------:R-:W-:-:S07]  /*5d00*/  @P0 SHF.R.U32.HI R3, RZ, R5, R4 ;  /* 0x00000005ff030219 */ /* 0x000fce0000011604 */
.L_x_14040:
[----:B------:R-:W-:Y:S05]  /*5d10*/  BSYNC B0 ;  /* 0x0000000000007941 */ /* 0x000fea0003800000 */
.L_x_14038:
[----:B------:R-:W-:-:S05]  /*5d20*/  IMAD R3, R3, R7, R7 ;  /* 0x0000000703037224 */ /* 0x000fca00078e0207 */
[----:B------:R-:W-:-:S07]  /*5d30*/  VIMNMX R0, R0, R3, PT ;  /* 0x0000000300007248 */ /* 0x000fce0003fe0100 */
.L_x_14037:
        /* <DEDUP_REMOVED lines=24> */
.L_x_14043:
[----:B------:R-:W-:-:S13]  /*5ec0*/  ISETP.NE.AND P0, PT, R7, 0x1, PT ;  /* 0x000000010700780c */ /* 0x000fda0003f05270 */
[----:B------:R-:W1:Y:S02]  /*5ed0*/  @P0 LDC.64 R4, c[0x0][0x9e8] ;  /* 0x00027a00ff040b82 */ /* 0x000e640000000a00 */
[----:B-1----:R-:W-:-:S05]  /*5ee0*/  @P0 IMAD.HI.U32 R4, R0, R4, RZ ;  /* 0x0000000400040227 */ /* 0x002fca00078e00ff */
[----:B------:R-:W-:-:S07]  /*5ef0*/  @P0 SHF.R.U32.HI R0, RZ, R5, R4 ;  /* 0x00000005ff000219 */ /* 0x000fce0000011604 */
.L_x_14044:
[----:B------:R-:W-:Y:S05]  /*5f00*/  BSYNC B0 ;  /* 0x0000000000007941 */ /* 0x000fea0003800000 */
.L_x_14042:
[----:B------:R-:W-:-:S05]  /*5f10*/  IMAD R0, R0, R7, RZ ;  /* 0x0000000700007224 */ /* 0x000fca00078e02ff */
[----:B------:R-:W-:-:S07]  /*5f20*/  VIMNMX R3, R3, R0, !PT ;  /* 0x0000000003037248 */ /* 0x000fce0007fe0100 */
.L_x_14041:
[----:B------:R-:W-:Y:S01]  /*5f30*/  SHF.R.S32.HI R4, RZ, 0x1f, R3 ;  /* 0x0000001fff047819 */ /* 0x000fe20000011403 */
[----:B------:R-:W-:Y:S01]  /*5f40*/  IMAD.MOV.U32 R0, RZ, RZ, RZ ;  /* 0x000000ffff007224 */ /* 0x000fe200078e00ff */
[----:B------:R-:W-:Y:S01]  /*5f50*/  PLOP3.LUT P0, PT, PT, PT, PT, 0x80, 0x0 ;  /* 0x000000000000781c */ /* 0x000fe20003f0f070 */
[----:B------:R-:W-:Y:S01]  /*5f60*/  IMAD.MOV.U32 R31, RZ, RZ, RZ ;  /* 0x000000ffff1f7224 */ /* 0x000fe200078e00ff */
[----:B------:R-:W-:Y:S02]  /*5f70*/  LEA.HI R4, R4, R3, RZ, 0x7 ;  /* 0x0000000304047211 */ /* 0x000fe400078f38ff */
[----:B0-----:R-:W-:Y:S01]  /*5f80*/  CS2R R14, SRZ ;  /* 0x00000000000e7805 */ /* 0x001fe2000001ff00 */
[----:B------:R-:W-:Y:S01]  /*5f90*/  IMAD.MOV.U32 R118, RZ, RZ, RZ ;  /* 0x000000ffff767224 */ /* 0x000fe200078e00ff */
[----:B------:R-:W-:Y:S02]  /*5fa0*/  CS2R R114, SRZ ;  /* 0x0000000000727805 */ /* 0x000fe4000001ff00 */
[----:B------:R-:W-:Y:S01]  /*5fb0*/  SHF.R.S32.HI R4, RZ, 0x7, R4 ;  /* 0x00000007ff047819 */ /* 0x000fe20000011404 */
[----:B------:R-:W-:Y:S01]  /*5fc0*/  IMAD.MOV.U32 R117, RZ, RZ, RZ ;  /* 0x000000ffff757224 */ /* 0x000fe200078e00ff */
[----:B------:R-:W-:-:S02]  /*5fd0*/  CS2R R112, SRZ ;  /* 0x0000000000707805 */ /* 0x000fc4000001ff00 */
[----:B------:R-:W-:Y:S02]  /*5fe0*/  CS2R R110, SRZ ;  /* 0x00000000006e7805 */ /* 0x000fe4000001ff00 */
[----:B------:R-:W-:Y:S02]  /*5ff0*/  VIMNMX R5, RZ, R4, !PT ;  /* 0x00000004ff057248 */ /* 0x000fe40007fe0100 */
[----:B------:R-:W-:Y:S02]  /*6000*/  CS2R R108, SRZ ;  /* 0x00000000006c7805 */ /* 0x000fe4000001ff00 */
[----:B------:R-:W-:Y:S02]  /*6010*/  CS2R R106, SRZ ;  /* 0x00000000006a7805 */ /* 0x000fe4000001ff00 */
[----:B------:R-:W-:Y:S02]  /*6020*/  CS2R R104, SRZ ;  /* 0x0000000000687805 */ /* 0x000fe4000001ff00 */
[----:B------:R-:W-:Y:S01]  /*6030*/  ISETP.GT.AND P1, PT, R92, R5, PT ;  /* 0x000000055c00720c */ /* 0x000fe20003f24270 */
[----:B------:R0:W-:Y:S01]  /*6040*/  STL [R1+0x44], R5 ;  /* 0x0000440501007387 */ /* 0x0001e20000100800 */
[----:B------:R-:W-:-:S02]  /*6050*/  CS2R R102, SRZ ;  /* 0x0000000000667805 */ /* 0x000fc4000001ff00 */
        /* <DEDUP_REMOVED lines=8> */
[----:B0-----:R-:W-:Y:S06]  /*60e0*/  @!P1 BRA `(.L_x_14045) ;  /* 0x0000011000c09947 */ /* 0x001fec0003800000 */
        /* <DEDUP_REMOVED lines=9> */
.L_x_14326:
[----:B------:R-:W1:Y:S01]  /*6180*/  LDL R3, [R1+0x20] ;  /* 0x0000200001037983 */ /* 0x000e620000100800 */
[----:B------:R-:W-:Y:S01]  /*6190*/  BSSY B6, `(.L_x_14047) ;  /* 0x000001b000067945 */ /* 0x000fe20003800000 */
[----:B-1----:R-:W-:-:S05]  /*61a0*/  IMAD.HI R0, R3, 0x55555556, RZ ;  /* 0x5555555603007827 */ /* 0x002fca00078e02ff */
[----:B------:R-:W-:-:S05]  /*61b0*/  LEA.HI R0, R0, R0, RZ, 0x1 ;  /* 0x0000000000007211 */ /* 0x000fca00078f08ff */
[----:B------:R-:W-:Y:S02]  /*61c0*/  IMAD R0, R0, -0x3, R3 ;  /* 0xfffffffd00007824 */ /* 0x000fe400078e0203 */
[----:B------:R-:W-:-:S04]  /*61d0*/  VIADD R3, R2, 0x8400 ;  /* 0x0000840002037836 */ /* 0x000fc80000000000 */
[----:B------:R-:W-:Y:S01]  /*61e0*/  IMAD R0, R0, 0x2000, R3 ;  /* 0x0000200000007824 */ /* 0x000fe200078e0203 */
[----:B------:R-:W-:-:S04]  /*61f0*/  LOP3.LUT P0, RZ, R3, 0x3ff, RZ, 0xc0, !PT ;  /* 0x000003ff03ff7812 */ /* 0x000fc8000780c0ff */
[----:B------:R-:W-:Y:S02]  /*6200*/  SHF.R.U32.HI R0, RZ, 0x4, R0 ;  /* 0x00000004ff007819 */ /* 0x000fe40000011600 */
[----:B------:R-:W-:Y:S02]  /*6210*/  P2R R25, PR, RZ, 0x1 ;  /* 0x00000001ff197803 */ /* 0x000fe40000000000 */
[----:B------:R-:W-:-:S05]  /*6220*/  LOP3.LUT R30, R0, 0x3fff, RZ, 0xc0, !PT ;  /* 0x00003fff001e7812 */ /* 0x000fca00078ec0ff */
        /* <DEDUP_REMOVED lines=17> */
.L_x_14048:
[----:B------:R-:W-:Y:S05]  /*6340*/  BSYNC B6 ;  /* 0x0000000000067941 */ /* 0x000fea0003800000 */
.L_x_14047:
        /* <DEDUP_REMOVED lines=13> */
.L_x_14052:
[----:B--2---:R2:W3:Y:S02]  /*6420*/  SYNCS.PHASECHK.TRANS64.TRYWAIT P0, [R2+URZ+0x16800], R3 ;  /* 0x01680003020075a7 */ /* 0x0044e4000800017f */
[----:B---3--:R-:W-:Y:S05]  /*6430*/  @!P0 NANOSLEEP.SYNCS 0x989680 ;  /* 0x009896800000895d */ /* 0x008fea0003900000 */
[----:B------:R-:W3:Y:S02]  /*6440*/  @!P0 SYNCS.PHASECHK.TRANS64 P0, [R2+URZ+0x16800], R3 ;  /* 0x01680003020085a7 */ /* 0x000ee4000800007f */
[----:B---3--:R-:W-:Y:S05]  /*6450*/  @!P0 BRA `(.L_x_14052) ;  /* 0xfffffffc00f08947 */ /* 0x008fea000383ffff */
.L_x_14051:
[----:B------:R-:W-:Y:S05]  /*6460*/  BSYNC B0 ;  /* 0x0000000000007941 */ /* 0x000fea0003800000 */
.L_x_14050:
[----:B------:R-:W-:Y:S05]  /*6470*/  BRA `(.L_x_14053) ;  /* 0x0000003000347947 */ /* 0x000fea0003800000 */
.L_x_14049:
        /* <DEDUP_REMOVED lines=30> */
.L_x_14055:
[----:B------:R-:W-:Y:S05]  /*6660*/  BSYNC B6 ;  /* 0x0000000000067941 */ /* 0x000fea0003800000 */
.L_x_14054:
[----:B------:R-:W2:Y:S01]  /*6670*/  LDL R20, [R1+0x18] ;  /* 0x0000180001147983 */ /* 0x000ea20000100800 */
[----:B------:R-:W-:Y:S01]  /*6680*/  ULDC.U8 UR4, c[0x0][0x410] ;  /* 0x0001040000047ab9 */ /* 0x000fe20000000000 */
[----:B------:R-:W-:Y:S01]  /*6690*/  BSSY B0, `(.L_x_14056) ;  /* 0x00002e3000007945 */ /* 0x000fe20003800000 */
[----:B------:R-:W-:Y:S01]  /*66a0*/  ISETP.NE.AND P0, PT, RZ, UR4, PT ;  /* 0x00000004ff007c0c */ /* 0x000fe2000bf05270 */
[----:B--2---:R-:W-:-:S12]  /*66b0*/  IMAD.IADD R41, R17, 0x1, R20 ;  /* 0x0000000111297824 */ /* 0x004fd800078e0214 */
[----:B------:R-:W-:Y:S05]  /*66c0*/  @!P0 BRA `(.L_x_14057) ;  /* 0x0000001400e88947 */ /* 0x000fea0003800000 */
[----:B------:R-:W2:Y:S01]  /*66d0*/  LDL R47, [R1+0x14] ;  /* 0x00001400012f7983 */ /* 0x000ea20000100800 */
[----:B------:R-:W1:Y:S01]  /*66e0*/  LDC R32, c[0x0][0x448] ;  /* 0x00011200ff207b82 */ /* 0x000e620000000800 */
[----:B------:R-:W-:Y:S01]  /*66f0*/  ULDC.64 UR4, c[0x0][0x3f8] ;  /* 0x0000fe0000047ab9 */ /* 0x000fe20000000a00 */
[----:B------:R-:W-:Y:S01]  /*6700*/  ULDC.64 UR6, c[0x0][0x408] ;  /* 0x0001020000067ab9 */ /* 0x000fe20000000a00 */
[----:B------:R-:W3:Y:S01]  /*6710*/  S2R R20, SR_TID.X ;  /* 0x0000000000147919 */ /* 0x000ee20000002100 */
[----:B-1----:R-:W-:Y:S01]  /*6720*/  ISETP.NE.AND P0, PT, R32, 0x1, PT ;  /* 0x000000012000780c */ /* 0x002fe20003f05270 */
[----:B---3--:R-:W-:-:S12]  /*6730*/  VIADD R21, R20, 0xffffff80 ;  /* 0xffffff8014157836 */ /* 0x008fd80000000000 */
[----:B------:R-:W1:Y:S01]  /*6740*/  @P0 LDC R0, c[0x0][0x44c] ;  /* 0x00011300ff000b82 */ /* 0x000e620000000800 */
[----:B------:R-:W-:-:S07]  /*6750*/  SHF.R.S32.HI R20, RZ, 0x1f, R21 ;  /* 0x0000001fff147819 */ /* 0x000fce0000011415 */
[----:B------:R-:W3:Y:S01]  /*6760*/  @P0 LDC R5, c[0x0][0x450] ;  /* 0x00011400ff050b82 */ /* 0x000ee20000000800 */
[----:B------:R-:W-:-:S04]  /*6770*/  LEA.HI R20, R20, R21, RZ, 0x2 ;  /* 0x0000001514147211 */ /* 0x000fc800078f10ff */
[----:B------:R-:W-:-:S05]  /*6780*/  LOP3.LUT R20, R20, 0xfffffffc, RZ, 0xc0, !PT ;  /* 0xfffffffc14147812 */ /* 0x000fca00078ec0ff */
[----:B------:R-:W-:-:S04]  /*6790*/  IMAD.IADD R20, R21, 0x1, -R20 ;  /* 0x0000000115147824 */ /* 0x000fc800078e0a14 */
[----:B------:R-:W-:-:S04]  /*67a0*/  IMAD R3, R20, 0x60, R41 ;  /* 0x0000006014037824 */ /* 0x000fc800078e0229 */
[----:B-1----:R-:W-:-:S05]  /*67b0*/  @P0 IMAD.HI.U32 R0, R3, R0, RZ ;  /* 0x0000000003000227 */ /* 0x002fca00078e00ff */
[----:B---3--:R-:W-:-:S04]  /*67c0*/  @P0 SHF.R.U32.HI R3, RZ, R5, R0 ;  /* 0x00000005ff030219 */ /* 0x008fc80000011600 */
[----:B------:R-:W-:Y:S01]  /*67d0*/  SHF.R.S32.HI R0, RZ, 0x1f, R3 ;  /* 0x0000001fff007819 */ /* 0x000fe20000011403 */
[----:B------:R-:W-:Y:S02]  /*67e0*/  IMAD.MOV.U32 R6, RZ, RZ, R26 ;  /* 0x000000ffff067224 */ /* 0x000fe400078e001a */
[----:B------:R-:W-:Y:S02]  /*67f0*/  IMAD.MOV.U32 R7, RZ, RZ, R29 ;  /* 0x000000ffff077224 */ /* 0x000fe400078e001d */
[C---:B------:R-:W-:Y:S02]  /*6800*/  IMAD R4, R0.reuse, UR4, RZ ;  /* 0x0000000400047c24 */ /* 0x040fe4000f8e02ff */
[----:B------:R-:W-:Y:S02]  /*6810*/  IMAD.MOV.U32 R8, RZ, RZ, R24 ;  /* 0x000000ffff087224 */ /* 0x000fe400078e0018 */
[----:B------:R-:W-:Y:S02]  /*6820*/  IMAD.MOV.U32 R9, RZ, RZ, R31 ;  /* 0x000000ffff097224 */ /* 0x000fe400078e001f */
[----:B------:R-:W-:-:S02]  /*6830*/  IMAD R0, R0, UR6, RZ ;  /* 0x0000000600007c24 */ /* 0x000fc4000f8e02ff */
[----:B------:R-:W-:-:S04]  /*6840*/  IMAD.WIDE.U32 R6, R3, UR4, R6 ;  /* 0x0000000403067c25 */ /* 0x000fc8000f8e0006 */
        /* <DEDUP_REMOVED lines=11> */
[----:B------:R-:W-:Y:S02]  /*6900*/  LEA.HI.X R8, R8, UR7, R3, 0x1, P1 ;  /* 0x0000000708087c11 */ /* 0x000fe400088f0c03 */
[----:B--2---:R-:W-:Y:S01]  /*6910*/  SHF.R.S32.HI R38, RZ, 0x1f, R47 ;  /* 0x0000001fff267819 */ /* 0x004fe2000001142f */
[----:B------:R-:W-:Y:S06]  /*6920*/  BRA.DIV UR4, `(.L_x_14058) ;  /* 0x0000019604147947 */ /* 0x000fec000b800000 */
[----:B------:R1:W2:Y:S04]  /*6930*/  SHFL.IDX PT, R3, R6, RZ, 0x1c1f ;  /* 0x001c1fff06037589 */ /* 0x0002a800000e0000 */
[----:B------:R1:W3:Y:S04]  /*6940*/  SHFL.IDX PT, R0, R4, RZ, 0x1c1f ;  /* 0x001c1fff04007589 */ /* 0x0002e800000e0000 */
[----:B------:R1:W4:Y:S04]  /*6950*/  SHFL.IDX PT, R5, R8, RZ, 0x1c1f ;  /* 0x001c1fff08057589 */ /* 0x00032800000e0000 */
[----:B0-----:R1:W0:Y:S02]  /*6960*/  SHFL.IDX PT, R14, R7, RZ, 0x1c1f ;  /* 0x001c1fff070e7589 */ /* 0x00122400000e0000 */
.L_x_14332:
[----:B------:R-:W5:Y:S01]  /*6970*/  LDL R9, [R1+0x4] ;  /* 0x0000040001097983 */ /* 0x000f620000100800 */
[----:B------:R-:W-:Y:S01]  /*6980*/  BSSY B1, `(.L_x_14059) ;  /* 0x000001e000017945 */ /* 0x000fe20003800000 */
[----:B------:R-:W-:Y:S02]  /*6990*/  CS2R R34, SRZ ;  /* 0x0000000000227805 */ /* 0x000fe4000001ff00 */
[----:B------:R-:W-:Y:S02]  /*69a0*/  CS2R R20, SRZ ;  /* 0x0000000000147805 */ /* 0x000fe4000001ff00 */
[----:B------:R-:W-:Y:S02]  /*69b0*/  CS2R R28, SRZ ;  /* 0x00000000001c7805 */ /* 0x000fe4000001ff00 */
[----:B------:R-:W-:Y:S01]  /*69c0*/  CS2R R24, SRZ ;  /* 0x0000000000187805 */ /* 0x000fe2000001ff00 */
[----:B-----5:R-:W-:-:S05]  /*69d0*/  IMAD R32, R9, R32, RZ ;  /* 0x0000002009207224 */ /* 0x020fca00078e02ff */
[----:B------:R-:W-:-:S13]  /*69e0*/  ISETP.GE.AND P0, PT, R41, R32, PT ;  /* 0x000000202900720c */ /* 0x000fda0003f06270 */
[----:B------:R-:W-:Y:S05]  /*69f0*/  @P0 BRA `(.L_x_14060) ;  /* 0x0000000000580947 */ /* 0x000fea0003800000 */
[----:B------:R-:W-:Y:S01]  /*6a00*/  ULDC UR4, c[0x0][0x3f4] ;  /* 0x0000fd0000047ab9 */ /* 0x000fe20000000800 */
[----:B---3--:R-:W-:Y:S01]  /*6a10*/  IMAD.MOV.U32 R10, RZ, RZ, R0 ;  /* 0x000000ffff0a7224 */ /* 0x008fe200078e0000 */
[----:B------:R-:W-:Y:S01]  /*6a20*/  ISETP.GE.AND P3, PT, R47, UR4, PT ;  /* 0x000000042f007c0c */ /* 0x000fe2000bf66270 */
[----:B--2---:R-:W-:Y:S01]  /*6a30*/  IMAD.MOV.U32 R11, RZ, RZ, R3 ;  /* 0x000000ffff0b7224 */ /* 0x004fe200078e0003 */
[----:B------:R-:W-:Y:S01]  /*6a40*/  ISETP.GE.AND P2, PT, R152, UR4, PT ;  /* 0x0000000498007c0c */ /* 0x000fe2000bf46270 */
[----:B----4-:R-:W-:Y:S01]  /*6a50*/  IMAD.MOV.U32 R15, RZ, RZ, R5 ;  /* 0x000000ffff0f7224 */ /* 0x010fe200078e0005 */
[----:B------:R-:W-:-:S09]  /*6a60*/  CS2R R28, SRZ ;  /* 0x00000000001c7805 */ /* 0x000fd2000001ff00 */
[C---:B------:R-:W-:Y:S01]  /*6a70*/  @!P3 IMAD.SHL.U32 R37, R47.reuse, 0x2, RZ ;  /* 0x000000022f25b824 */ /* 0x040fe200078e00ff */
[----:B------:R-:W-:Y:S02]  /*6a80*/  @!P3 SHF.L.U64.HI R20, R47, 0x1, R38 ;  /* 0x000000012f14b819 */ /* 0x000fe40000010226 */
[----:B------:R-:W-:Y:S02]  /*6a90*/  CS2R R34, SRZ ;  /* 0x0000000000227805 */ /* 0x000fe4000001ff00 */
[----:B------:R-:W-:Y:S01]  /*6aa0*/  CS2R R24, SRZ ;  /* 0x0000000000187805 */ /* 0x000fe2000001ff00 */
[----:B------:R-:W-:Y:S01]  /*6ab0*/  @!P2 IMAD.WIDE R10, R152, 0x2, R10 ;  /* 0x00000002980aa825 */ /* 0x000fe200078e020a */
[-C--:B------:R-:W-:Y:S02]  /*6ac0*/  @!P3 IADD3 R26, P0, R0, R37.reuse, RZ ;  /* 0x00000025001ab210 */ /* 0x080fe40007f1e0ff */
[----:B0-----:R-:W-:Y:S01]  /*6ad0*/  @!P3 IADD3 R36, P1, R14, R37, RZ ;  /* 0x000000250e24b210 */ /* 0x001fe20007f3e0ff */
[----:B------:R-:W-:Y:S01]  /*6ae0*/  @!P2 IMAD.WIDE R12, R152, 0x2, R14 ;  /* 0x00000002980ca825 */ /* 0x000fe200078e020e */
[----:B------:R0:W5:Y:S03]  /*6af0*/  @!P2 LD.E.64 R28, desc[UR38][R10.64] ;  /* 0x000000260a1ca980 */ /* 0x000166000c101b00 */
[--C-:B------:R-:W-:Y:S01]  /*6b00*/  @!P3 IMAD.X R27, R3, 0x1, R20.reuse, P0 ;  /* 0x00000001031bb824 */ /* 0x100fe200000e0614 */
[----:B------:R0:W5:Y:S01]  /*6b10*/  @!P2 LD.E.64 R34, desc[UR38][R12.64] ;  /* 0x000000260c22a980 */ /* 0x000162000c101b00 */
[----:B------:R-:W-:Y:S01]  /*6b20*/  @!P3 IMAD.X R37, R5, 0x1, R20, P1 ;  /* 0x000000010525b824 */ /* 0x000fe200008e0614 */
[----:B------:R-:W-:-:S02]  /*6b30*/  CS2R R20, SRZ ;  /* 0x0000000000147805 */ /* 0x000fc4000001ff00 */
[----:B------:R0:W5:Y:S04]  /*6b40*/  @!P3 LD.E.64 R24, desc[UR38][R26.64] ;  /* 0x000000261a18b980 */ /* 0x000168000c101b00 */
[----:B------:R0:W5:Y:S02]  /*6b50*/  @!P3 LD.E.64 R20, desc[UR38][R36.64] ;  /* 0x000000262414b980 */ /* 0x000164000c101b00 */
.L_x_14060:
[----:B------:R-:W-:Y:S05]  /*6b60*/  BSYNC B1 ;  /* 0x0000000000017941 */ /* 0x000fea0003800000 */
.L_x_14059:
[----:B---3-5:R-:W-:Y:S01]  /*6b70*/  IMAD.MOV.U32 R0, RZ, RZ, R34 ;  /* 0x000000ffff007224 */ /* 0x028fe200078e0022 */
[----:B------:R-:W-:Y:S01]  /*6b80*/  UMOV UR4, 0xffffffff ;  /* 0xffffffff00047882 */ /* 0x000fe20000000000 */
[----:B--2---:R-:W-:Y:S01]  /*6b90*/  IMAD.MOV.U32 R3, RZ, RZ, R35 ;  /* 0x000000ffff037224 */ /* 0x004fe200078e0023 */
[----:B0-----:R-:W-:Y:S01]  /*6ba0*/  CS2R R26, SRZ ;  /* 0x00000000001a7805 */ /* 0x001fe2000001ff00 */
[----:B----4-:R-:W-:Y:S01]  /*6bb0*/  IMAD.MOV.U32 R5, RZ, RZ, R20 ;  /* 0x000000ffff057224 */ /* 0x010fe200078e0014 */
        /* <DEDUP_REMOVED lines=8> */
[----:B------:R-:W-:Y:S02]  /*6c40*/  PRMT R40, R40, 0x5410, R0 ;  /* 0x0000541028287816 */ /* 0x000fe40000000000 */
[----:B------:R-:W-:Y:S02]  /*6c50*/  PRMT R49, R3, 0x7610, R49 ;  /* 0x0000761003317816 */ /* 0x000fe40000000031 */
[----:B------:R-:W-:Y:S02]  /*6c60*/  PRMT R43, R5, 0x7610, R43 ;  /* 0x00007610052b7816 */ /* 0x000fe4000000002b */
[----:B------:R-:W-:Y:S01]  /*6c70*/  PRMT R42, R9, 0x7610, R42 ;  /* 0x00007610092a7816 */ /* 0x000fe2000000002a */
[----:B------:R-:W-:Y:S06]  /*6c80*/  BRA.DIV UR4, `(.L_x_14061) ;  /* 0x0000019204ac7947 */ /* 0x000fec000b800000 */
[----:B------:R0:W2:Y:S04]  /*6c90*/  SHFL.IDX PT, R3, R6, 0x1, 0x1c1f ;  /* 0x003c1f0006037f89 */ /* 0x0000a800000e0000 */
[----:B------:R0:W3:Y:S04]  /*6ca0*/  SHFL.IDX PT, R0, R4, 0x1, 0x1c1f ;  /* 0x003c1f0004007f89 */ /* 0x0000e800000e0000 */
[----:B------:R0:W4:Y:S04]  /*6cb0*/  SHFL.IDX PT, R5, R8, 0x1, 0x1c1f ;  /* 0x003c1f0008057f89 */ /* 0x00012800000e0000 */
[----:B------:R0:W0:Y:S02]  /*6cc0*/  SHFL.IDX PT, R14, R7, 0x1, 0x1c1f ;  /* 0x003c1f00070e7f89 */ /* 0x00002400000e0000 */
.L_x_14338:
[----:B01----:R-:W5:Y:S04]  /*6cd0*/  LDL R6, [R1+0x58] ;  /* 0x0000580001067983 */ /* 0x003f680000100800 */
[----:B------:R-:W2:Y:S01]  /*6ce0*/  LDL R44, [R1+0x48] ;  /* 0x00004800012c7983 */ /* 0x000ea20000100800 */
[----:B------:R-:W-:Y:S01]  /*6cf0*/  VIADD R41, R41, 0x60 ;  /* 0x0000006029297836 */ /* 0x000fe20000000000 */
[----:B------:R-:W-:Y:S01]  /*6d00*/  BSSY B1, `(.L_x_14062) ;  /* 0x0000021000017945 */ /* 0x000fe20003800000 */
[----:B------:R-:W-:Y:S02]  /*6d10*/  CS2R R10, SRZ ;  /* 0x00000000000a7805 */ /* 0x000fe4000001ff00 */
[----:B------:R-:W-:Y:S02]  /*6d20*/  CS2R R12, SRZ ;  /* 0x00000000000c7805 */ /* 0x000fe4000001ff00 */
[----:B------:R-:W-:-:S02]  /*6d30*/  CS2R R8, SRZ ;  /* 0x0000000000087805 */ /* 0x000fc4000001ff00 */
[----:B------:R-:W-:Y:S02]  /*6d40*/  ISETP.GE.AND P0, PT, R41, R32, PT ;  /* 0x000000202900720c */ /* 0x000fe40003f06270 */
[----:B-----5:R-:W-:-:S04]  /*6d50*/  LEA.HI R4, R6, R6, RZ, 0x1 ;  /* 0x0000000606047211 */ /* 0x020fc800078f08ff */
[----:B------:R-:W-:Y:S01]  /*6d60*/  LOP3.LUT R4, R4, 0xfffffffe, RZ, 0xc0, !PT ;  /* 0xfffffffe04047812 */ /* 0x000fe200078ec0ff */
[----:B--2---:R-:W-:-:S04]  /*6d70*/  IMAD.SHL.U32 R31, R44, 0x40, RZ ;  /* 0x000000402c1f7824 */ /* 0x004fc800078e00ff */
[----:B------:R-:W-:-:S05]  /*6d80*/  IMAD.IADD R4, R6, 0x1, -R4 ;  /* 0x0000000106047824 */ /* 0x000fca00078e0a04 */
[----:B------:R-:W-:Y:S01]  /*6d90*/  SHF.L.U32 R45, R4, 0x1f, RZ ;  /* 0x0000001f042d7819 */ /* 0x000fe200000006ff */
[----:B------:R-:W-:Y:S06]  /*6da0*/  @P0 BRA `(.L_x_14063) ;  /* 0x0000000000580947 */ /* 0x000fec0003800000 */
[----:B------:R-:W-:Y:S01]  /*6db0*/  ULDC UR4, c[0x0][0x3f4] ;  /* 0x0000fd0000047ab9 */ /* 0x000fe20000000800 */
[----:B---3--:R-:W-:Y:S01]  /*6dc0*/  IMAD.MOV.U32 R6, RZ, RZ, R0 ;  /* 0x000000ffff067224 */ /* 0x008fe200078e0000 */
[----:B------:R-:W-:Y:S01]  /*6dd0*/  ISETP.GE.AND P3, PT, R47, UR4, PT ;  /* 0x000000042f007c0c */ /* 0x000fe2000bf66270 */
[----:B------:R-:W-:Y:S01]  /*6de0*/  IMAD.MOV.U32 R7, RZ, RZ, R3 ;  /* 0x000000ffff077224 */ /* 0x000fe200078e0003 */
[----:B------:R-:W-:Y:S01]  /*6df0*/  ISETP.GE.AND P2, PT, R152, UR4, PT ;  /* 0x0000000498007c0c */ /* 0x000fe2000bf46270 */
[----:B----4-:R-:W-:Y:S01]  /*6e00*/  IMAD.MOV.U32 R15, RZ, RZ, R5 ;  /* 0x000000ffff0f7224 */ /* 0x010fe200078e0005 */
[----:B------:R-:W-:-:S09]  /*6e10*/  CS2R R12, SRZ ;  /* 0x00000000000c7805 */ /* 0x000fd2000001ff00 */
[C---:B------:R-:W-:Y:S01]  /*6e20*/  @!P3 IMAD.SHL.U32 R9, R47.reuse, 0x2, RZ ;  /* 0x000000022f09b824 */ /* 0x040fe200078e00ff */
[----:B------:R-:W-:Y:S02]  /*6e30*/  @!P3 SHF.L.U64.HI R10, R47, 0x1, R38 ;  /* 0x000000012f0ab819 */ /* 0x000fe40000010226 */
[----:B------:R-:W-:Y:S01]  /*6e40*/  CS2R R26, SRZ ;  /* 0x00000000001a7805 */ /* 0x000fe2000001ff00 */
[----:B------:R-:W-:Y:S01]  /*6e50*/  @!P2 IMAD.WIDE R6, R152, 0x2, R6 ;  /* 0x000000029806a825 */ /* 0x000fe200078e0206 */
[-C--:B------:R-:W-:Y:S02]  /*6e60*/  @!P3 IADD3 R36, P0, R0, R9.reuse, RZ ;  /* 0x000000090024b210 */ /* 0x080fe40007f1e0ff */
[----:B------:R-:W-:Y:S02]  /*6e70*/  @!P3 IADD3 R4, P1, R14, R9, RZ ;  /* 0x000000090e04b210 */ /* 0x000fe40007f3e0ff */
[----:B------:R-:W-:Y:S01]  /*6e80*/  CS2R R8, SRZ ;  /* 0x0000000000087805 */ /* 0x000fe2000001ff00 */
[----:B------:R0:W5:Y:S01]  /*6e90*/  @!P2 LD.E.64 R12, desc[UR38][R6.64] ;  /* 0x00000026060ca980 */ /* 0x000162000c101b00 */
[----:B------:R-:W-:-:S02]  /*6ea0*/  @!P3 IMAD.X R37, R3, 0x1, R10, P0 ;  /* 0x000000010325b824 */ /* 0x000fc400000e060a */
[----:B------:R-:W-:Y:S01]  /*6eb0*/  @!P3 IMAD.X R5, R5, 0x1, R10, P1 ;  /* 0x000000010505b824 */ /* 0x000fe200008e060a */
[----:B------:R-:W-:Y:S01]  /*6ec0*/  CS2R R10, SRZ ;  /* 0x00000000000a7805 */ /* 0x000fe2000001ff00 */
[----:B------:R-:W-:Y:S01]  /*6ed0*/  @!P2 IMAD.WIDE R14, R152, 0x2, R14 ;  /* 0x00000002980ea825 */ /* 0x000fe200078e020e */
[----:B------:R0:W5:Y:S04]  /*6ee0*/  @!P3 LD.E.64 R8, desc[UR38][R36.64] ;  /* 0x000000262408b980 */ /* 0x000168000c101b00 */
[----:B------:R0:W5:Y:S04]  /*6ef0*/  @!P2 LD.E.64 R26, desc[UR38][R14.64] ;  /* 0x000000260e1aa980 */ /* 0x000168000c101b00 */
[----:B------:R0:W5:Y:S02]  /*6f00*/  @!P3 LD.E.64 R10, desc[UR38][R4.64] ;  /* 0x00000026040ab980 */ /* 0x000164000c101b00 */
.L_x_14063:
[----:B------:R-:W-:Y:S05]  /*6f10*/  BSYNC B1 ;  /* 0x0000000000017941 */ /* 0x000fea0003800000 */
.L_x_14062:
[----:B0-----:R-:W0:Y:S01]  /*6f20*/  S2R R7, SR_TID.X ;  /* 0x0000000000077919 */ /* 0x001e220000002100 */
[----:B------:R-:W1:Y:S01]  /*6f30*/  SYNCS.PHASECHK.TRANS64.TRYWAIT P0, [R2+URZ+0x16800], R45 ;  /* 0x0168002d020075a7 */ /* 0x000e62000800017f */
[----:B------:R-:W-:Y:S01]  /*6f40*/  LOP3.LUT R31, R31, 0x1c0, RZ, 0xc0, !PT ;  /* 0x000001c01f1f7812 */ /* 0x000fe200078ec0ff */
[----:B-----5:R-:W-:Y:S01]  /*6f50*/  IMAD.MOV.U32 R3, RZ, RZ, R26 ;  /* 0x000000ffff037224 */ /* 0x020fe200078e001a */
[----:B------:R-:W-:Y:S01]  /*6f60*/  BSSY B1, `(.L_x_14064) ;  /* 0x000001f000017945 */ /* 0x000fe20003800000 */
[----:B------:R-:W-:Y:S01]  /*6f70*/  IMAD.MOV.U32 R4, RZ, RZ, R10 ;  /* 0x000000ffff047224 */ /* 0x000fe200078e000a */
[----:B---3--:R-:W-:Y:S01]  /*6f80*/  LOP3.LUT R0, R31, 0x18, R18, 0xf8, !PT ;  /* 0x000000181f007812 */ /* 0x008fe200078ef812 */
[----:B------:R-:W-:Y:S01]  /*6f90*/  IMAD R14, R33, -0xc0, R32 ;  /* 0xffffff40210e7824 */ /* 0x000fe200078e0220 */
[----:B------:R-:W-:Y:S01]  /*6fa0*/  SHF.R.U32.HI R31, RZ, 0x3, R31 ;  /* 0x00000003ff1f7819 */ /* 0x000fe2000001161f */
[----:B----4-:R-:W-:Y:S01]  /*6fb0*/  IMAD.MOV.U32 R5, RZ, RZ, R11 ;  /* 0x000000ffff057224 */ /* 0x010fe200078e000b */
[----:B------:R-:W-:Y:S01]  /*6fc0*/  PRMT R37, R3, 0x7610, R37 ;  /* 0x0000761003257816 */ /* 0x000fe20000000025 */
[----:B------:R-:W-:Y:S01]  /*6fd0*/  IMAD.MOV.U32 R3, RZ, RZ, R27 ;  /* 0x000000ffff037224 */ /* 0x000fe200078e001b */
[----:B------:R-:W-:Y:S01]  /*6fe0*/  LOP3.LUT R0, R0, R31, RZ, 0x3c, !PT ;  /* 0x0000001f00007212 */ /* 0x000fe200078e3cff */
[----:B------:R-:W-:Y:S01]  /*6ff0*/  IMAD.MOV.U32 R6, RZ, RZ, R12 ;  /* 0x000000ffff067224 */ /* 0x000fe200078e000c */
[----:B------:R-:W-:Y:S01]  /*7000*/  PRMT R15, R4, 0x7610, R15 ;  /* 0x00007610040f7816 */ /* 0x000fe2000000000f */
[----:B------:R-:W-:Y:S01]  /*7010*/  IMAD.MOV.U32 R4, RZ, RZ, R8 ;  /* 0x000000ffff047224 */ /* 0x000fe200078e0008 */
[----:B------:R-:W-:-:S02]  /*7020*/  PRMT R36, R3, 0x7610, R36 ;  /* 0x0000761003247816 */ /* 0x000fc40000000024 */
[----:B------:R-:W-:Y:S02]  /*7030*/  VIMNMX R14, R14, 0xc0, PT ;  /* 0x000000c00e0e7848 */ /* 0x000fe40003fe0100 */
[----:B------:R-:W-:Y:S01]  /*7040*/  PRMT R31, R5, 0x7610, R31 ;  /* 0x00007610051f7816 */ /* 0x000fe2000000001f */
[----:B------:R-:W-:Y:S01]  /*7050*/  IMAD.MOV.U32 R5, RZ, RZ, R9 ;  /* 0x000000ffff057224 */ /* 0x000fe200078e0009 */
[----:B------:R-:W-:Y:S02]  /*7060*/  PRMT R32, R4, 0x7610, R32 ;  /* 0x0000761004207816 */ /* 0x000fe40000000020 */
[----:B------:R-:W-:Y:S02]  /*7070*/  PRMT R38, R6, 0x7610, R38 ;  /* 0x0000761006267816 */ /* 0x000fe40000000026 */
[----:B------:R-:W-:Y:S02]  /*7080*/  LOP3.LUT P2, RZ, R44, 0x4, RZ, 0xc0, !PT ;  /* 0x000000042cff7812 */ /* 0x000fe4000784c0ff */
[----:B------:R-:W-:Y:S01]  /*7090*/  ISETP.GE.AND P1, PT, R17, R14, PT ;  /* 0x0000000e1100720c */ /* 0x000fe20003f26270 */
[----:B0-----:R-:W-:-:S05]  /*70a0*/  VIADD R47, R7, 0xffffff80 ;  /* 0xffffff80072f7836 */ /* 0x001fca0000000000 */
[----:B------:R-:W-:-:S04]  /*70b0*/  SHF.R.S32.HI R7, RZ, 0x1f, R47 ;  /* 0x0000001fff077819 */ /* 0x000fc8000001142f */
[----:B------:R-:W-:-:S04]  /*70c0*/  LEA.HI R7, R7, R47, RZ, 0x5 ;  /* 0x0000002f07077211 */ /* 0x000fc800078f28ff */
[----:B------:R-:W-:-:S05]  /*70d0*/  SHF.R.S32.HI R7, RZ, 0x5, R7 ;  /* 0x00000005ff077819 */ /* 0x000fca0000011407 */
[----:B------:R-:W-:Y:S02]  /*70e0*/  IMAD R3, R7, 0x200, R0 ;  /* 0x0000020007037824 */ /* 0x000fe400078e0200 */
[----:B------:R-:W-:Y:S02]  /*70f0*/  IMAD.MOV.U32 R0, RZ, RZ, R13 ;  /* 0x000000ffff007224 */ /* 0x000fe400078e000d */
[----:B------:R-:W-:-:S03]  /*7100*/  IMAD R3, R3, 0x2, R2 ;  /* 0x0000000203037824 */ /* 0x000fc600078e0202 */
[----:B------:R-:W-:Y:S01]  /*7110*/  PRMT R41, R0, 0x7610, R41 ;  /* 0x0000761000297816 */ /* 0x000fe20000000029 */
[C---:B------:R-:W-:Y:S02]  /*7120*/  VIADD R4, R3.reuse, 0x8400 ;  /* 0x0000840003047836 */ /* 0x040fe40000000000 */
[----:B------:R-:W-:Y:S01]  /*7130*/  VIADD R0, R3, 0x8440 ;  /* 0x0000844003007836 */ /* 0x000fe20000000000 */
[----:B-1----:R-:W-:Y:S06]  /*7140*/  @!P0 BRA `(.L_x_14065) ;  /* 0x0000018c00ec8947 */ /* 0x002fec0003800000 */
.L_x_14339:
[----:B------:R-:W-:Y:S05]  /*7150*/  BSYNC B1 ;  /* 0x0000000000017941 */ /* 0x000fea0003800000 */
.L_x_14064:
[----:B------:R-:W-:Y:S01]  /*7160*/  BSSY B1, `(.L_x_14066) ;  /* 0x0000068000017945 */ /* 0x000fe20003800000 */
[----:B------:R-:W-:Y:S01]  /*7170*/  PRMT R33, R5, 0x7610, R33 ;  /* 0x0000761005217816 */ /* 0x000fe20000000021 */
[----:B------:R-:W-:Y:S02]  /*7180*/  @P2 VIADD R0, R4, 0xffffffc0 ;  /* 0xffffffc004002836 */ /* 0x000fe40000000000 */
[----:B------:R-:W-:Y:S05]  /*7190*/  @P1 BRA `(.L_x_14067) ;  /* 0x0000000400901947 */ /* 0x000fea0003800000 */
[----:B------:R-:W2:Y:S01]  /*71a0*/  LDL R6, [R1+0x14] ;  /* 0x0000140001067983 */ /* 0x000ea20000100800 */
[----:B------:R-:W1:Y:S01]  /*71b0*/  LDC R5, c[0x0][0x3f4] ;  /* 0x0000fd00ff057b82 */ /* 0x000e620000000800 */
[----:B------:R-:W-:Y:S01]  /*71c0*/  BSSY B2, `(.L_x_14068) ;  /* 0x0000032000027945 */ /* 0x000fe20003800000 */
[-C--:B-1----:R-:W-:Y:S02]  /*71d0*/  ISETP.GE.AND P0, PT, R152, R5.reuse, PT ;  /* 0x000000059800720c */ /* 0x082fe40003f06270 */
[----:B--2---:R-:W-:-:S11]  /*71e0*/  ISETP.GE.AND P1, PT, R6, R5, PT ;  /* 0x000000050600720c */ /* 0x004fd60003f26270 */
[----:B------:R-:W-:Y:S05]  /*71f0*/  @P0 BRA `(.L_x_14069) ;  /* 0x0000000000b80947 */ /* 0x000fea0003800000 */
[----:B------:R-:W1:Y:S01]  /*7200*/  LDS.128 R4, [R3+0x8400] ;  /* 0x0084000003047984 */ /* 0x000e620000000c00 */
[----:B------:R-:W-:Y:S02]  /*7210*/  SHF.R.U32.HI R48, RZ, 0x10, R35 ;  /* 0x00000010ff307819 */ /* 0x000fe40000011623 */
[----:B0-----:R-:W-:Y:S02]  /*7220*/  SHF.R.U32.HI R45, RZ, 0x10, R29 ;  /* 0x00000010ff2d7819 */ /* 0x001fe4000001161d */
        /* <DEDUP_REMOVED lines=10> */
[C---:B-1----:R-:W-:Y:S01]  /*72d0*/  LOP3.LUT R29, R6.reuse, 0xffff0000, RZ, 0xc0, !PT ;  /* 0xffff0000061d7812 */ /* 0x042fe200078ec0ff */
        /* <DEDUP_REMOVED lines=32> */
.L_x_14069:
[----:B------:R-:W-:Y:S05]  /*74e0*/  BSYNC B2 ;  /* 0x0000000000027941 */ /* 0x000fea0003800000 */
.L_x_14068:
[----:B------:R-:W-:Y:S05]  /*74f0*/  @P1 BRA `(.L_x_14067) ;  /* 0x0000000000b81947 */ /* 0x000fea0003800000 */
[----:B-1----:R-:W1:Y:S01]  /*7500*/  LDS.128 R4, [R0] ;  /* 0x0000000000047984 */ /* 0x002e620000000c00 */
        /* <DEDUP_REMOVED lines=20> */
[C---:B0-----:R-:W-:Y:S01]  /*7650*/  FFMA.FTZ R45, R20.reuse, R29, R34 ;  /* 0x0000001d142d7223 */ /* 0x041fe20000010022 */
        /* <DEDUP_REMOVED lines=24> */
.L_x_14067:
[----:B------:R-:W-:Y:S05]  /*77e0*/  BSYNC B1 ;  /* 0x0000000000017941 */ /* 0x000fea0003800000 */
.L_x_14066:
[----:B-12---:R-:W-:-:S05]  /*77f0*/  VIADD R4, R17, 0x60 ;  /* 0x0000006011047836 */ /* 0x006fca0000000000 */
[----:B------:R-:W-:-:S13]  /*7800*/  ISETP.GE.AND P0, PT, R4, R14, PT ;  /* 0x0000000e0400720c */ /* 0x000fda0003f06270 */
        /* <DEDUP_REMOVED lines=24> */
[CC--:B------:R-:W-:Y:S01]  /*7990*/  FMUL.FTZ R27, R13.reuse, R24.reuse ;  /* 0x000000180d1b7220 */ /* 0x0c0fe20000410000 */
[-C--:B------:R-:W-:Y:S01]  /*79a0*/  FMUL.FTZ R13, R13, R21.reuse ;  /* 0x000000150d0d7220 */ /* 0x080fe20000410000 */
[C---:B------:R-:W-:Y:S01]  /*79b0*/  IMAD.U32 R6, R4.reuse, 0x10000, RZ ;  /* 0x0001000004067824 */ /* 0x040fe200078e00ff */
[----:B------:R-:W-:Y:S01]  /*79c0*/  LOP3.LUT R4, R4, 0xffff0000, RZ, 0xc0, !PT ;  /* 0xffff000004047812 */ /* 0x000fe200078ec0ff */
[C---:B------:R-:W-:Y:S02]  /*79d0*/  IMAD.U32 R7, R5.reuse, 0x10000, RZ ;  /* 0x0001000005077824 */ /* 0x040fe400078e00ff */
[C---:B------:R-:W-:Y:S01]  /*79e0*/  FFMA.FTZ R29, R12.reuse, R24, R13 ;  /* 0x000000180c1d7223 */ /* 0x040fe2000001000d */
[----:B------:R-:W-:Y:S01]  /*79f0*/  FFMA.FTZ R26, R12, R21, -R27 ;  /* 0x000000150c1a7223 */ /* 0x000fe2000001081b */
[----:B------:R-:W-:Y:S01]  /*7a00*/  IMAD.U32 R13, R38, 0x10000, RZ ;  /* 0x00010000260d7824 */ /* 0x000fe200078e00ff */
        /* <DEDUP_REMOVED lines=21> */
.L_x_14072:
[----:B------:R-:W-:Y:S05]  /*7b60*/  BSYNC B1 ;  /* 0x0000000000017941 */ /* 0x000fea0003800000 */
.L_x_14071:
        /* <DEDUP_REMOVED lines=48> */
.L_x_14057:
[----:B------:R-:W1:Y:S01]  /*7e70*/  S2R R0, SR_TID.X ;  /* 0x0000000000007919 */ /* 0x000e620000002100 */
[----:B------:R-:W2:Y:S01]  /*7e80*/  LDC R32, c[0x0][0x448] ;  /* 0x00011200ff207b82 */ /* 0x000ea20000000800 */
[----:B------:R-:W-:Y:S01]  /*7e90*/  ULDC.64 UR4, c[0x0][0x3f8] ;  /* 0x0000fe0000047ab9 */ /* 0x000fe20000000a00 */
[----:B------:R-:W-:Y:S01]  /*7ea0*/  ULDC.64 UR6, c[0x0][0x408] ;  /* 0x0001020000067ab9 */ /* 0x000fe20000000a00 */
[----:B------:R-:W-:Y:S01]  /*7eb0*/  IMAD.MOV.U32 R27, RZ, RZ, R29 ;  /* 0x000000ffff1b7224 */ /* 0x000fe200078e001d */
[----:B------:R-:W-:Y:S01]  /*7ec0*/  SHF.R.S32.HI R43, RZ, 0x1f, R18 ;  /* 0x0000001fff2b7819 */ /* 0x000fe20000011412 */
[----:B------:R-:W-:Y:S01]  /*7ed0*/  IMAD.MOV.U32 R4, RZ, RZ, R24 ;  /* 0x000000ffff047224 */ /* 0x000fe200078e0018 */
[----:B--2---:R-:W-:Y:S01]  /*7ee0*/  ISETP.NE.AND P0, PT, R32, 0x1, PT ;  /* 0x000000012000780c */ /* 0x004fe20003f05270 */
[----:B-1----:R-:W-:-:S05]  /*7ef0*/  VIADD R0, R0, 0xffffff80 ;  /* 0xffffff8000007836 */ /* 0x002fca0000000000 */
[----:B------:R-:W-:-:S07]  /*7f00*/  SHF.R.S32.HI R3, RZ, 0x1f, R0 ;  /* 0x0000001fff037819 */ /* 0x000fce0000011400 */
[----:B------:R-:W1:Y:S01]  /*7f10*/  @P0 LDC R5, c[0x0][0x450] ;  /* 0x00011400ff050b82 */ /* 0x000e620000000800 */
[----:B------:R-:W-:-:S04]  /*7f20*/  LEA.HI R3, R3, R0, RZ, 0x2 ;  /* 0x0000000003037211 */ /* 0x000fc800078f10ff */
[----:B------:R-:W-:-:S05]  /*7f30*/  LOP3.LUT R3, R3, 0xfffffffc, RZ, 0xc0, !PT ;  /* 0xfffffffc03037812 */ /* 0x000fca00078ec0ff */
[----:B------:R-:W-:Y:S02]  /*7f40*/  IMAD.IADD R3, R0, 0x1, -R3 ;  /* 0x0000000100037824 */ /* 0x000fe400078e0a03 */
[----:B------:R-:W2:Y:S02]  /*7f50*/  @P0 LDC R0, c[0x0][0x44c] ;  /* 0x00011300ff000b82 */ /* 0x000ea40000000800 */
[----:B------:R-:W-:-:S04]  /*7f60*/  IMAD R3, R3, 0x60, R41 ;  /* 0x0000006003037824 */ /* 0x000fc800078e0229 */
[----:B--2---:R-:W-:-:S05]  /*7f70*/  @P0 IMAD.HI.U32 R0, R3, R0, RZ ;  /* 0x0000000003000227 */ /* 0x004fca00078e00ff */
        /* <DEDUP_REMOVED lines=19> */
[----:B------:R-:W2:Y:S01]  /*80b0*/  LDL R6, [R1+0x4] ;  /* 0x0000040001067983 */ /* 0x000ea20000100800 */
[----:B------:R-:W1:Y:S03]  /*80c0*/  LDC R35, c[0x0][0x3f4] ;  /* 0x0000fd00ff237b82 */ /* 0x000e660000000800 */
[----:B------:R-:W3:Y:S04]  /*80d0*/  SHFL.IDX PT, R3, R25, RZ, 0x1c1f ;  /* 0x001c1fff19037589 */ /* 0x000ee800000e0000 */
[----:B------:R-:W4:Y:S04]  /*80e0*/  SHFL.IDX PT, R0, R26, RZ, 0x1c1f ;  /* 0x001c1fff1a007589 */ /* 0x000f2800000e0000 */
[----:B0-----:R-:W0:Y:S04]  /*80f0*/  SHFL.IDX PT, R14, R27, RZ, 0x1c1f ;  /* 0x001c1fff1b0e7589 */ /* 0x001e2800000e0000 */
[----:B------:R-:W5:Y:S01]  /*8100*/  SHFL.IDX PT, R4, R24, RZ, 0x1c1f ;  /* 0x001c1fff18047589 */ /* 0x000f6200000e0000 */
[----:B-1----:R-:W-:Y:S01]  /*8110*/  ISETP.GE.AND P0, PT, R18, R35, PT ;  /* 0x000000231200720c */ /* 0x002fe20003f06270 */
[----:B--2---:R-:W-:-:S05]  /*8120*/  IMAD R32, R6, R32, RZ ;  /* 0x0000002006207224 */ /* 0x004fca00078e02ff */
[----:B------:R-:W-:-:S13]  /*8130*/  ISETP.GE.OR P1, PT, R41, R32, P0 ;  /* 0x000000202900720c */ /* 0x000fda0000726670 */
[C---:B------:R-:W-:Y:S01]  /*8140*/  @!P1 IMAD.SHL.U32 R5, R18.reuse, 0x2, RZ ;  /* 0x0000000212059824 */ /* 0x040fe200078e00ff */
[----:B------:R-:W-:-:S04]  /*8150*/  @!P1 SHF.L.U64.HI R21, R18, 0x1, R43 ;  /* 0x0000000112159819 */ /* 0x000fc8000001022b */
[----:B---3--:R-:W-:-:S05]  /*8160*/  @!P1 IADD3 R6, P2, R3, R5, RZ ;  /* 0x0000000503069210 */ /* 0x008fca0007f5e0ff */
[----:B----4-:R-:W-:-:S05]  /*8170*/  @!P1 IMAD.X R7, R0, 0x1, R21, P2 ;  /* 0x0000000100079824 */ /* 0x010fca00010e0615 */
[----:B------:R-:W2:Y:S01]  /*8180*/  @!P1 LD.E.128 R8, desc[UR38][R6.64] ;  /* 0x0000002606089980 */ /* 0x000ea2000c101d00 */
[----:B0-----:R-:W-:-:S05]  /*8190*/  @!P1 IADD3 R14, P2, R14, R5, RZ ;  /* 0x000000050e0e9210 */ /* 0x001fca0007f5e0ff */
[----:B-----5:R-:W-:-:S04]  /*81a0*/  @!P1 IMAD.X R3, R4, 0x1, R21, P2 ;  /* 0x0000000104039824 */ /* 0x020fc800010e0615 */
[----:B------:R-:W-:-:S05]  /*81b0*/  @!P1 IMAD.MOV.U32 R15, RZ, RZ, R3 ;  /* 0x000000ffff0f9224 */ /* 0x000fca00078e0003 */
[----:B------:R0:W3:Y:S01]  /*81c0*/  @!P1 LD.E.128 R4, desc[UR38][R14.64] ;  /* 0x000000260e049980 */ /* 0x0000e2000c101d00 */
[----:B------:R-:W-:Y:S02]  /*81d0*/  CS2R R36, SRZ ;  /* 0x0000000000247805 */ /* 0x000fe4000001ff00 */
[----:B------:R-:W-:Y:S02]  /*81e0*/  CS2R R38, SRZ ;  /* 0x0000000000267805 */ /* 0x000fe4000001ff00 */
[----:B------:R-:W-:Y:S01]  /*81f0*/  CS2R R20, SRZ ;  /* 0x0000000000147805 */ /* 0x000fe2000001ff00 */
[----:B------:R-:W1:Y:S01]  /*8200*/  SHFL.IDX PT, R24, R24, 0x1, 0x1c1f ;  /* 0x003c1f0018187f89 */ /* 0x000e6200000e0000 */
[----:B------:R-:W-:-:S03]  /*8210*/  CS2R R28, SRZ ;  /* 0x00000000001c7805 */ /* 0x000fc6000001ff00 */
[----:B0-----:R0:W4:Y:S01]  /*8220*/  SHFL.IDX PT, R14, R27, 0x1, 0x1c1f ;  /* 0x003c1f001b0e7f89 */ /* 0x00112200000e0000 */
[----:B--2---:R-:W-:Y:S02]  /*8230*/  @!P1 IMAD.MOV.U32 R36, RZ, RZ, R8 ;  /* 0x000000ffff249224 */ /* 0x004fe400078e0008 */
[----:B------:R-:W-:Y:S02]  /*8240*/  @!P1 IMAD.MOV.U32 R37, RZ, RZ, R9 ;  /* 0x000000ffff259224 */ /* 0x000fe400078e0009 */
        /* <DEDUP_REMOVED lines=8> */
[----:B---3--:R-:W-:Y:S01]  /*82d0*/  @!P1 IMAD.MOV.U32 R20, RZ, RZ, R4 ;  /* 0x000000ffff149224 */ /* 0x008fe200078e0004 */
[----:B------:R0:W3:Y:S01]  /*82e0*/  SHFL.IDX PT, R3, R25, 0x1, 0x1c1f ;  /* 0x003c1f0019037f89 */ /* 0x0000e200000e0000 */
[----:B------:R-:W-:Y:S01]  /*82f0*/  @!P1 IMAD.MOV.U32 R21, RZ, RZ, R5 ;  /* 0x000000ffff159224 */ /* 0x000fe200078e0005 */
[----:B------:R-:W-:Y:S01]  /*8300*/  PRMT R31, R8, 0x7610, R31 ;  /* 0x00007610081f7816 */ /* 0x000fe2000000001f */
[----:B------:R-:W-:Y:S02]  /*8310*/  @!P1 IMAD.MOV.U32 R28, RZ, RZ, R6 ;  /* 0x000000ffff1c9224 */ /* 0x000fe400078e0006 */
[----:B------:R-:W-:Y:S02]  /*8320*/  @!P1 IMAD.MOV.U32 R29, RZ, RZ, R7 ;  /* 0x000000ffff1d9224 */ /* 0x000fe400078e0007 */
[----:B------:R-:W-:Y:S02]  /*8330*/  IMAD.MOV.U32 R4, RZ, RZ, R20 ;  /* 0x000000ffff047224 */ /* 0x000fe400078e0014 */
[----:B------:R-:W-:-:S02]  /*8340*/  IMAD.MOV.U32 R5, RZ, RZ, R21 ;  /* 0x000000ffff057224 */ /* 0x000fc400078e0015 */
[----:B------:R-:W-:Y:S01]  /*8350*/  IMAD.MOV.U32 R9, RZ, RZ, R39 ;  /* 0x000000ffff097224 */ /* 0x000fe200078e0027 */
[----:B------:R-:W-:Y:S01]  /*8360*/  PRMT R50, R4, 0x7610, R50 ;  /* 0x0000761004327816 */ /* 0x000fe20000000032 */
[----:B------:R-:W-:Y:S01]  /*8370*/  IMAD.MOV.U32 R6, RZ, RZ, R28 ;  /* 0x000000ffff067224 */ /* 0x000fe200078e001c */
[----:B------:R-:W-:Y:S01]  /*8380*/  PRMT R54, R5, 0x7610, R54 ;  /* 0x0000761005367816 */ /* 0x000fe20000000036 */
[----:B------:R-:W-:Y:S01]  /*8390*/  IMAD.MOV.U32 R7, RZ, RZ, R29 ;  /* 0x000000ffff077224 */ /* 0x000fe200078e001d */
[----:B------:R-:W-:Y:S02]  /*83a0*/  PRMT R34, R9, 0x7610, R34 ;  /* 0x0000761009227816 */ /* 0x000fe40000000022 */
[----:B------:R-:W-:Y:S02]  /*83b0*/  CS2R R4, SRZ ;  /* 0x0000000000047805 */ /* 0x000fe4000001ff00 */
[----:B------:R-:W-:Y:S02]  /*83c0*/  PRMT R31, R31, 0x5410, R6 ;  /* 0x000054101f1f7816 */ /* 0x000fe40000000006 */
[----:B012-4-:R-:W-:-:S07]  /*83d0*/  PRMT R55, R7, 0x7610, R55 ;  /* 0x0000761007377816 */ /* 0x017fce0000000037 */
.L_x_14349:
[----:B------:R-:W2:Y:S01]  /*83e0*/  LDL R7, [R1+0x58] ;  /* 0x0000580001077983 */ /* 0x000ea20000100800 */
[----:B------:R-:W-:Y:S01]  /*83f0*/  VIADD R41, R41, 0x60 ;  /* 0x0000006029297836 */ /* 0x000fe20000000000 */
[----:B------:R-:W-:Y:S01]  /*8400*/  BSSY B1, `(.L_x_14074) ;  /* 0x0000016000017945 */ /* 0x000fe20003800000 */
[----:B------:R-:W-:Y:S02]  /*8410*/  CS2R R8, SRZ ;  /* 0x0000000000087805 */ /* 0x000fe4000001ff00 */
[----:B------:R-:W-:Y:S02]  /*8420*/  CS2R R10, SRZ ;  /* 0x00000000000a7805 */ /* 0x000fe4000001ff00 */
[----:B------:R-:W-:Y:S02]  /*8430*/  ISETP.GE.AND P1, PT, R41, R32, PT ;  /* 0x000000202900720c */ /* 0x000fe40003f26270 */
[----:B--2---:R-:W-:-:S04]  /*8440*/  LEA.HI R6, R7, R7, RZ, 0x1 ;  /* 0x0000000707067211 */ /* 0x004fc800078f08ff */
        /* <DEDUP_REMOVED lines=11> */
[-C--:B---3--:R-:W-:Y:S02]  /*8500*/  IADD3 R8, P1, R3, R4.reuse, RZ ;  /* 0x0000000403087210 */ /* 0x088fe40007f3e0ff */
[----:B------:R-:W-:-:S03]  /*8510*/  IADD3 R4, P2, R14, R4, RZ ;  /* 0x000000040e047210 */ /* 0x000fc60007f5e0ff */
[--C-:B------:R-:W-:Y:S02]  /*8520*/  IMAD.X R9, R0, 0x1, R5.reuse, P1 ;  /* 0x0000000100097824 */ /* 0x100fe400008e0605 */
[----:B------:R-:W-:-:S04]  /*8530*/  IMAD.X R5, R24, 0x1, R5, P2 ;  /* 0x0000000118057824 */ /* 0x000fc800010e0605 */
[----:B------:R-:W5:Y:S04]  /*8540*/  LD.E.128 R8, desc[UR38][R8.64] ;  /* 0x0000002608087980 */ /* 0x000f68000c101d00 */
[----:B------:R-:W5:Y:S02]  /*8550*/  LD.E.128 R4, desc[UR38][R4.64] ;  /* 0x0000002604047980 */ /* 0x000f64000c101d00 */
.L_x_14075:
[----:B------:R-:W-:Y:S05]  /*8560*/  BSYNC B1 ;  /* 0x0000000000017941 */ /* 0x000fea0003800000 */
.L_x_14074:
[----:B------:R-:W0:Y:S01]  /*8570*/  SYNCS.PHASECHK.TRANS64.TRYWAIT P1, [R2+URZ+0x16800], R13 ;  /* 0x0168000d020075a7 */ /* 0x000e22000802017f */
[----:B------:R-:W-:Y:S01]  /*8580*/  IMAD R32, R33, -0xc0, R32 ;  /* 0xffffff4021207824 */ /* 0x000fe200078e0220 */
[----:B------:R-:W-:Y:S01]  /*8590*/  BSSY B1, `(.L_x_14076) ;  /* 0x0000014000017945 */ /* 0x000fe20003800000 */
[----:B-----5:R-:W-:Y:S02]  /*85a0*/  IMAD.MOV.U32 R0, RZ, RZ, R4 ;  /* 0x000000ffff007224 */ /* 0x020fe400078e0004 */
[----:B---3--:R-:W-:Y:S01]  /*85b0*/  IMAD.MOV.U32 R3, RZ, RZ, R5 ;  /* 0x000000ffff037224 */ /* 0x008fe200078e0005 */
[----:B------:R-:W-:Y:S01]  /*85c0*/  VIMNMX R32, R32, 0xc0, PT ;  /* 0x000000c020207848 */ /* 0x000fe20003fe0100 */
[C---:B------:R-:W-:Y:S01]  /*85d0*/  VIADD R12, R17.reuse, 0x60 ;  /* 0x00000060110c7836 */ /* 0x040fe20000000000 */
[----:B------:R-:W-:Y:S01]  /*85e0*/  PRMT R43, R0, 0x7610, R43 ;  /* 0x00007610002b7816 */ /* 0x000fe2000000002b */
[----:B------:R-:W-:Y:S01]  /*85f0*/  IMAD.MOV.U32 R0, RZ, RZ, R6 ;  /* 0x000000ffff007224 */ /* 0x000fe200078e0006 */
[-C--:B------:R-:W-:Y:S01]  /*8600*/  ISETP.GE.OR P2, PT, R17, R32.reuse, P0 ;  /* 0x000000201100720c */ /* 0x080fe20000746670 */
[----:B------:R-:W-:Y:S01]  /*8610*/  IMAD.MOV.U32 R14, RZ, RZ, R9 ;  /* 0x000000ffff0e7224 */ /* 0x000fe200078e0009 */
[----:B------:R-:W-:Y:S01]  /*8620*/  PRMT R42, R3, 0x7610, R42 ;  /* 0x00007610032a7816 */ /* 0x000fe2000000002a */
[----:B------:R-:W-:Y:S01]  /*8630*/  IMAD.MOV.U32 R3, RZ, RZ, R7 ;  /* 0x000000ffff037224 */ /* 0x000fe200078e0007 */
[----:B------:R-:W-:Y:S01]  /*8640*/  ISETP.GE.OR P0, PT, R12, R32, P0 ;  /* 0x000000200c00720c */ /* 0x000fe20000706670 */
        /* <DEDUP_REMOVED lines=8> */
.L_x_14350:
[----:B------:R-:W-:Y:S05]  /*86d0*/  BSYNC B1 ;  /* 0x0000000000017941 */ /* 0x000fea0003800000 */
.L_x_14076:
[----:B------:R-:W-:Y:S04]  /*86e0*/  BSSY B1, `(.L_x_14078) ;  /* 0x0000070000017945 */ /* 0x000fe80003800000 */
[----:B------:R-:W-:Y:S05]  /*86f0*/  @P2 BRA `(.L_x_14079) ;  /* 0x0000000400b82947 */ /* 0x000fea0003800000 */
[----:B------:R-:W2:Y:S01]  /*8700*/  LDL R12, [R1+0x48] ;  /* 0x00004800010c7983 */ /* 0x000ea20000100800 */
[----:B0-----:R-:W-:Y:S01]  /*8710*/  IMAD.IADD R13, R18, 0x1, R35 ;  /* 0x00000001120d7824 */ /* 0x001fe200078e0223 */
[----:B------:R-:W-:Y:S01]  /*8720*/  SHF.R.U64 R49, R20, 0x10, R21 ;  /* 0x0000001014317819 */ /* 0x000fe20000001215 */
[----:B------:R-:W0:Y:S01]  /*8730*/  S2R R14, SR_TID.X ;  /* 0x00000000000e7919 */ /* 0x000e220000002100 */
        /* <DEDUP_REMOVED lines=8> */
[C---:B------:R-:W-:Y:S02]  /*87c0*/  PRMT R47, R31.reuse, 0x5410, R36 ;  /* 0x000054101f2f7816 */ /* 0x040fe40000000024 */
[----:B------:R-:W-:Y:S02]  /*87d0*/  PRMT R52, R31, 0x5432, R52 ;  /* 0x000054321f347816 */ /* 0x000fe40000000034 */
[----:B------:R-:W-:Y:S01]  /*87e0*/  PRMT R48, R34, 0x5410, R39 ;  /* 0x0000541022307816 */ /* 0x000fe20000000027 */
[----:B------:R-:W-:Y:S01]  /*87f0*/  IMAD.U32 R39, R38, 0x10000, RZ ;  /* 0x0001000026277824 */ /* 0x000fe200078e00ff */
[----:B------:R-:W-:-:S02]  /*8800*/  SHF.R.U32.HI R46, RZ, 0x10, R37 ;  /* 0x00000010ff2e7819 */ /* 0x000fc40000011625 */
[----:B------:R-:W-:Y:S02]  /*8810*/  SHF.R.U32.HI R51, RZ, 0x10, R21 ;  /* 0x00000010ff337819 */ /* 0x000fe40000011615 */
[----:B------:R-:W-:Y:S02]  /*8820*/  PRMT R53, R55, 0x5410, R53 ;  /* 0x0000541037357816 */ /* 0x000fe40000000035 */
[----:B------:R-:W-:Y:S02]  /*8830*/  LOP3.LUT R49, R49, 0xffff0000, RZ, 0xc0, !PT ;  /* 0xffff000031317812 */ /* 0x000fe400078ec0ff */
[----:B------:R-:W-:Y:S02]  /*8840*/  PRMT R46, R34, 0x5432, R46 ;  /* 0x00005432222e7816 */ /* 0x000fe4000000002e */
[----:B------:R-:W-:Y:S01]  /*8850*/  PRMT R51, R54, 0x5410, R51 ;  /* 0x0000541036337816 */ /* 0x000fe20000000033 */
[----:B0-----:R-:W-:-:S05]  /*8860*/  VIADD R25, R14, 0xffffff80 ;  /* 0xffffff800e197836 */ /* 0x001fca0000000000 */
[----:B------:R-:W-:-:S04]  /*8870*/  SHF.R.S32.HI R24, RZ, 0x1f, R25 ;  /* 0x0000001fff187819 */ /* 0x000fc80000011419 */
[----:B------:R-:W-:-:S04]  /*8880*/  LEA.HI R24, R24, R25, RZ, 0x5 ;  /* 0x0000001918187211 */ /* 0x000fc800078f28ff */
        /* <DEDUP_REMOVED lines=12> */
[----:B------:R-:W0:Y:S04]  /*8950*/  LDS.128 R12, [R32+0x8400] ;  /* 0x00840000200c7984 */ /* 0x000e280000000c00 */
[----:B------:R-:W1:Y:S01]  /*8960*/  LDS.128 R24, [R33+0x8400] ;  /* 0x0084000021187984 */ /* 0x000e620000000c00 */
[C---:B0-----:R-:W-:Y:S01]  /*8970*/  IMAD.U32 R20, R12.reuse, 0x10000, RZ ;  /* 0x000100000c147824 */ /* 0x041fe200078e00ff */
        /* <DEDUP_REMOVED lines=9> */
[----:B------:R-:W-:Y:S01]  /*8a10*/  LOP3.LUT R31, R38, 0xffff0000, RZ, 0xc0, !PT ;  /* 0xffff0000261f7812 */ /* 0x000fe200078ec0ff */
[----:B------:R-:W-:-:S02]  /*8a20*/  IMAD.U32 R38, R51, 0x10000, RZ ;  /* 0x0001000033267824 */ /* 0x000fc400078e00ff */
[----:B------:R-:W-:Y:S01]  /*8a30*/  FFMA.FTZ R55, R20, R39, -R55 ;  /* 0x0000002714377223 */ /* 0x000fe20000010837 */
[----:B------:R-:W-:Y:S01]  /*8a40*/  FMUL.FTZ R39, R24, R49 ;  /* 0x0000003118277220 */ /* 0x000fe20000410000 */
[----:B------:R-:W-:Y:S01]  /*8a50*/  FFMA.FTZ R57, R20, R50, R57 ;  /* 0x0000003214397223 */ /* 0x000fe20000010039 */
[----:B------:R-:W-:Y:S02]  /*8a60*/  IMAD.U32 R20, R46, 0x10000, RZ ;  /* 0x000100002e147824 */ /* 0x000fe400078e00ff */
[-C--:B------:R-:W-:Y:S01]  /*8a70*/  FMUL.FTZ R59, R24, R31.reuse ;  /* 0x0000001f183b7220 */ /* 0x080fe20000410000 */
[----:B------:R-:W-:Y:S01]  /*8a80*/  FFMA.FTZ R50, R12, R31, -R39 ;  /* 0x0000001f0c327223 */ /* 0x000fe20000010827 */
[C---:B------:R-:W-:Y:S01]  /*8a90*/  FMUL.FTZ R54, R34.reuse, R38 ;  /* 0x0000002622367220 */ /* 0x040fe20000410000 */
[----:B------:R-:W-:Y:S01]  /*8aa0*/  FMUL.FTZ R31, R34, R20 ;  /* 0x00000014221f7220 */ /* 0x000fe20000410000 */
[----:B------:R-:W-:Y:S01]  /*8ab0*/  LOP3.LUT R24, R51, 0xffff0000, RZ, 0xc0, !PT ;  /* 0xffff000033187812 */ /* 0x000fe200078ec0ff */
[----:B------:R-:W-:Y:S01]  /*8ac0*/  IMAD.U32 R36, R26, 0x10000, RZ ;  /* 0x000100001a247824 */ /* 0x000fe200078e00ff */
[----:B------:R-:W-:Y:S01]  /*8ad0*/  LOP3.LUT R46, R46, 0xffff0000, RZ, 0xc0, !PT ;  /* 0xffff00002e2e7812 */ /* 0x000fe200078ec0ff */
[C---:B------:R-:W-:Y:S01]  /*8ae0*/  FFMA.FTZ R38, R21.reuse, R38, R31 ;  /* 0x0000002615267223 */ /* 0x040fe2000001001f */
[----:B------:R-:W-:Y:S01]  /*8af0*/  FFMA.FTZ R34, R12, R49, R59 ;  /* 0x000000310c227223 */ /* 0x000fe2000001003b */
[----:B------:R-:W-:Y:S01]  /*8b00*/  FFMA.FTZ R54, R21, R20, -R54 ;  /* 0x0000001415367223 */ /* 0x000fe20000010836 */
[----:B------:R-:W-:-:S02]  /*8b10*/  IMAD.U32 R31, R52, 0x10000, RZ ;  /* 0x00010000341f7824 */ /* 0x000fc400078e00ff */
[----:B------:R-:W-:Y:S01]  /*8b20*/  FMUL.FTZ R12, R25, R24 ;  /* 0x00000018190c7220 */ /* 0x000fe20000410000 */
[----:B------:R-:W-:Y:S02]  /*8b30*/  IMAD.U32 R21, R47, 0x10000, RZ ;  /* 0x000100002f157824 */ /* 0x000fe400078e00ff */
[-C--:B------:R-:W-:Y:S01]  /*8b40*/  FMUL.FTZ R56, R25, R46.reuse ;  /* 0x0000002e19387220 */ /* 0x080fe20000410000 */
[----:B------:R-:W-:Y:S02]  /*8b50*/  IMAD.U32 R37, R27, 0x10000, RZ ;  /* 0x000100001b257824 */ /* 0x000fe400078e00ff */
[----:B------:R-:W-:Y:S01]  /*8b60*/  FMUL.FTZ R49, R36, R31 ;  /* 0x0000001f24317220 */ /* 0x000fe20000410000 */
[----:B------:R-:W-:Y:S02]  /*8b70*/  IMAD.U32 R20, R53, 0x10000, RZ ;  /* 0x0001000035147824 */ /* 0x000fe400078e00ff */
[----:B------:R-:W-:Y:S01]  /*8b80*/  FFMA.FTZ R25, R13, R46, -R12 ;  /* 0x0000002e0d197223 */ /* 0x000fe2000001080c */
[----:B------:R-:W-:-:S02]  /*8b90*/  IMAD.U32 R28, R14, 0x10000, RZ ;  /* 0x000100000e1c7824 */ /* 0x000fc400078e00ff */
[-C--:B------:R-:W-:Y:S01]  /*8ba0*/  FMUL.FTZ R36, R36, R21.reuse ;  /* 0x0000001524247220 */ /* 0x080fe20000410000 */
[----:B------:R-:W-:Y:S01]  /*8bb0*/  FFMA.FTZ R39, R13, R24, R56 ;  /* 0x000000180d277223 */ /* 0x000fe20000010038 */
[----:B------:R-:W-:Y:S02]  /*8bc0*/  IMAD.U32 R29, R15, 0x10000, RZ ;  /* 0x000100000f1d7824 */ /* 0x000fe400078e00ff */
[C---:B------:R-:W-:Y:S01]  /*8bd0*/  FMUL.FTZ R24, R37.reuse, R20 ;  /* 0x0000001425187220 */ /* 0x040fe20000410000 */
[----:B------:R-:W-:Y:S02]  /*8be0*/  IMAD.U32 R12, R48, 0x10000, RZ ;  /* 0x00010000300c7824 */ /* 0x000fe400078e00ff */
        /* <DEDUP_REMOVED lines=8> */
[----:B------:R-:W-:Y:S02]  /*8c70*/  LOP3.LUT R12, R53, 0xffff0000, RZ, 0xc0, !PT ;  /* 0xffff0000350c7812 */ /* 0x000fe400078ec0ff */
        /* <DEDUP_REMOVED lines=22> */
.L_x_14079:
[----:B------:R-:W-:Y:S05]  /*8de0*/  BSYNC B1 ;  /* 0x0000000000017941 */ /* 0x000fea0003800000 */
.L_x_14078:
[----:B------:R-:W-:Y:S02]  /*8df0*/  PRMT R20, R0, 0x7610, R20 ;  /* 0x0000761000147816 */ /* 0x000fe40000000014 */
[----:B------:R-:W-:Y:S01]  /*8e00*/  PRMT R21, R3, 0x7610, R21 ;  /* 0x0000761003157816 */ /* 0x000fe20000000015 */
[----:B------:R-:W-:Y:S06]  /*8e10*/  @P0 BRA `(.L_x_14070) ;  /* 0x0000000400a80947 */ /* 0x000fec0003800000 */
[----:B-1----:R-:W2:Y:S01]  /*8e20*/  LDL R12, [R1+0x4c] ;  /* 0x00004c00010c7983 */ /* 0x002ea20000100800 */
[C---:B0-----:R-:W-:Y:S02]  /*8e30*/  VIADD R13, R17.reuse, 0x60 ;  /* 0x00000060110d7836 */ /* 0x041fe40000000000 */
[----:B------:R-:W-:Y:S01]  /*8e40*/  VIADD R14, R17, 0x60 ;  /* 0x00000060110e7836 */ /* 0x000fe20000000000 */
[----:B------:R-:W3:Y:S01]  /*8e50*/  LDL R36, [R1+0x5c] ;  /* 0x00005c0001247983 */ /* 0x000ee20000100800 */
[----:B------:R-:W-:Y:S02]  /*8e60*/  IMAD.SHL.U32 R13, R13, 0x40, RZ ;  /* 0x000000400d0d7824 */ /* 0x000fe400078e00ff */
[----:B------:R-:W-:Y:S02]  /*8e70*/  IMAD.SHL.U32 R14, R14, 0x40, RZ ;  /* 0x000000400e0e7824 */ /* 0x000fe400078e00ff */
[----:B------:R-:W-:Y:S01]  /*8e80*/  IMAD.IADD R0, R18, 0x1, R35 ;  /* 0x0000000112007824 */ /* 0x000fe200078e0223 */
[----:B------:R-:W-:-:S02]  /*8e90*/  LOP3.LUT R13, R13, 0x1c0, RZ, 0xc0, !PT ;  /* 0x000001c00d0d7812 */ /* 0x000fc400078ec0ff */
[----:B------:R-:W-:Y:S02]  /*8ea0*/  LOP3.LUT R14, R14, 0x1c0, RZ, 0xc0, !PT ;  /* 0x000001c00e0e7812 */ /* 0x000fe400078ec0ff */
[----:B------:R-:W-:Y:S02]  /*8eb0*/  SHF.R.U32.HI R13, RZ, 0x3, R13 ;  /* 0x00000003ff0d7819 */ /* 0x000fe4000001160d */
[----:B------:R-:W-:-:S04]  /*8ec0*/  LOP3.LUT R0, R14, 0x38, R0, 0xf8, !PT ;  /* 0x000000380e007812 */ /* 0x000fc800078ef800 */
[----:B------:R-:W-:Y:S02]  /*8ed0*/  LOP3.LUT R0, R0, R13, RZ, 0x3c, !PT ;  /* 0x0000000d00007212 */ /* 0x000fe400078e3cff */
[----:B------:R-:W-:Y:S02]  /*8ee0*/  SHF.R.U64 R4, R4, 0x10, R5 ;  /* 0x0000001004047819 */ /* 0x000fe40000001205 */
[--C-:B------:R-:W-:Y:S02]  /*8ef0*/  SHF.R.U64 R8, R8, 0x10, R9.reuse ;  /* 0x0000001008087819 */ /* 0x100fe40000001209 */
[----:B------:R-:W-:Y:S02]  /*8f00*/  SHF.R.U32.HI R9, RZ, 0x10, R9 ;  /* 0x00000010ff097819 */ /* 0x000fe40000011609 */
[----:B------:R-:W-:Y:S02]  /*8f10*/  PRMT R43, R43, 0x5410, R4 ;  /* 0x000054102b2b7816 */ /* 0x000fe40000000004 */
[----:B------:R-:W-:-:S02]  /*8f20*/  SHF.R.U32.HI R31, RZ, 0x10, R11 ;  /* 0x00000010ff1f7819 */ /* 0x000fc4000001160b */
[----:B------:R-:W-:Y:S02]  /*8f30*/  PRMT R45, R45, 0x5410, R8 ;  /* 0x000054102d2d7816 */ /* 0x000fe40000000008 */
[----:B------:R-:W-:Y:S02]  /*8f40*/  SHF.R.U64 R29, R10, 0x10, R11 ;  /* 0x000000100a1d7819 */ /* 0x000fe4000000120b */
[----:B------:R-:W-:Y:S02]  /*8f50*/  PRMT R44, R44, 0x5410, R9 ;  /* 0x000054102c2c7816 */ /* 0x000fe40000000009 */
[----:B------:R-:W-:Y:S02]  /*8f60*/  SHF.R.U32.HI R5, RZ, 0x10, R5 ;  /* 0x00000010ff057819 */ /* 0x000fe40000011605 */
[----:B------:R-:W-:Y:S01]  /*8f70*/  PRMT R31, R21, 0x5410, R31 ;  /* 0x00005410151f7816 */ /* 0x000fe2000000001f */
[----:B------:R-:W-:Y:S01]  /*8f80*/  IMAD.U32 R21, R45, 0x10000, RZ ;  /* 0x000100002d157824 */ /* 0x000fe200078e00ff */
[----:B------:R-:W-:Y:S01]  /*8f90*/  PRMT R42, R42, 0x5410, R5 ;  /* 0x000054102a2a7816 */ /* 0x000fe20000000005 */
[----:B------:R-:W-:Y:S01]  /*8fa0*/  IMAD.U32 R28, R44, 0x10000, RZ ;  /* 0x000100002c1c7824 */ /* 0x000fe200078e00ff */
[----:B------:R-:W-:-:S03]  /*8fb0*/  PRMT R29, R20, 0x5410, R29 ;  /* 0x00005410141d7816 */ /* 0x000fc6000000001d */
[----:B------:R-:W-:Y:S01]  /*8fc0*/  IMAD.U32 R32, R42, 0x10000, RZ ;  /* 0x000100002a207824 */ /* 0x000fe200078e00ff */
[----:B------:R-:W-:Y:S01]  /*8fd0*/  LOP3.LUT R45, R45, 0xffff0000, RZ, 0xc0, !PT ;  /* 0xffff00002d2d7812 */ /* 0x000fe200078ec0ff */
[----:B--2---:R-:W-:-:S04]  /*8fe0*/  IMAD.IADD R3, R12, 0x1, R0 ;  /* 0x000000010c037824 */ /* 0x004fc800078e0200 */
[----:B------:R-:W-:Y:S01]  /*8ff0*/  IMAD R3, R3, 0x2, R2 ;  /* 0x0000000203037824 */ /* 0x000fe200078e0202 */
[----:B---3--:R-:W-:Y:S04]  /*9000*/  LDS.128 R12, [R36+0x8400] ;  /* 0x00840000240c7984 */ /* 0x008fe80000000c00 */
[----:B------:R-:W0:Y:S01]  /*9010*/  LDS.128 R24, [R3+0x8400] ;  /* 0x0084000003187984 */ /* 0x000e220000000c00 */
[--C-:B------:R-:W-:Y:S02]  /*9020*/  SHF.R.U64 R0, R6, 0x10, R7.reuse ;  /* 0x0000001006007819 */ /* 0x100fe40000001207 */
[----:B------:R-:W-:Y:S02]  /*9030*/  SHF.R.U32.HI R7, RZ, 0x10, R7 ;  /* 0x00000010ff077819 */ /* 0x000fe40000011607 */
[----:B------:R-:W-:-:S02]  /*9040*/  PRMT R41, R41, 0x5410, R0 ;  /* 0x0000541029297816 */ /* 0x000fc40000000000 */
[----:B------:R-:W-:Y:S01]  /*9050*/  PRMT R40, R40, 0x5410, R7 ;  /* 0x0000541028287816 */ /* 0x000fe20000000007 */
[C---:B0-----:R-:W-:Y:S01]  /*9060*/  IMAD.U32 R9, R24.reuse, 0x10000, RZ ;  /* 0x0001000018097824 */ /* 0x041fe200078e00ff */
[----:B------:R-:W-:Y:S01]  /*9070*/  LOP3.LUT R10, R24, 0xffff0000, RZ, 0xc0, !PT ;  /* 0xffff0000180a7812 */ /* 0x000fe200078ec0ff */
[C---:B------:R-:W-:Y:S01]  /*9080*/  IMAD.U32 R11, R25.reuse, 0x10000, RZ ;  /* 0x00010000190b7824 */ /* 0x040fe200078e00ff */
[----:B------:R-:W-:Y:S01]  /*9090*/  LOP3.LUT R24, R25, 0xffff0000, RZ, 0xc0, !PT ;  /* 0xffff000019187812 */ /* 0x000fe200078ec0ff */
[----:B------:R-:W-:Y:S02]  /*90a0*/  IMAD.U32 R25, R43, 0x10000, RZ ;  /* 0x000100002b197824 */ /* 0x000fe400078e00ff */
[----:B------:R-:W-:Y:S02]  /*90b0*/  IMAD.U32 R0, R12, 0x10000, RZ ;  /* 0x000100000c007824 */ /* 0x000fe400078e00ff */
[C---:B------:R-:W-:Y:S01]  /*90c0*/  FMUL.FTZ R33, R9.reuse, R25 ;  /* 0x0000001909217220 */ /* 0x040fe20000410000 */
[----:B------:R-:W-:Y:S01]  /*90d0*/  FMUL.FTZ R9, R9, R21 ;  /* 0x0000001509097220 */ /* 0x000fe20000410000 */
[----:B------:R-:W-:-:S02]  /*90e0*/  IMAD.U32 R20, R27, 0x10000, RZ ;  /* 0x000100001b147824 */ /* 0x000fc400078e00ff */
[----:B------:R-:W-:Y:S01]  /*90f0*/  FFMA.FTZ R33, R0, R21, -R33 ;  /* 0x0000001500217223 */ /* 0x000fe20000010821 */
[----:B------:R-:W-:Y:S02]  /*9100*/  IMAD.U32 R21, R40, 0x10000, RZ ;  /* 0x0001000028157824 */ /* 0x000fe400078e00ff */
[----:B------:R-:W-:Y:S01]  /*9110*/  FFMA.FTZ R25, R0, R25, R9 ;  /* 0x0000001900197223 */ /* 0x000fe20000010009 */
[----:B------:R-:W-:Y:S02]  /*9120*/  IMAD.U32 R9, R31, 0x10000, RZ ;  /* 0x000100001f097824 */ /* 0x000fe400078e00ff */
[C---:B------:R-:W-:Y:S01]  /*9130*/  FMUL.FTZ R34, R11.reuse, R32 ;  /* 0x000000200b227220 */ /* 0x040fe20000410000 */
[-C--:B------:R-:W-:Y:S01]  /*9140*/  FMUL.FTZ R0, R11, R28.reuse ;  /* 0x0000001c0b007220 */ /* 0x080fe20000410000 */
[----:B------:R-:W-:Y:S02]  /*9150*/  IMAD.U32 R5, R13, 0x10000, RZ ;  /* 0x000100000d057824 */ /* 0x000fe400078e00ff */
[----:B------:R-:W-:Y:S01]  /*9160*/  FMUL.FTZ R11, R20, R21 ;  /* 0x00000015140b7220 */ /* 0x000fe20000410000 */
[----:B------:R-:W-:Y:S01]  /*9170*/  LOP3.LUT R4, R12, 0xffff0000, RZ, 0xc0, !PT ;  /* 0xffff00000c047812 */ /* 0x000fe200078ec0ff */
[----:B------:R-:W-:Y:S01]  /*9180*/  IMAD.U32 R8, R15, 0x10000, RZ ;  /* 0x000100000f087824 */ /* 0x000fe200078e00ff */
[C---:B------:R-:W-:Y:S01]  /*9190*/  LOP3.LUT R7, R14.reuse, 0xffff0000, RZ, 0xc0, !PT ;  /* 0xffff00000e077812 */ /* 0x040fe200078ec0ff */
[----:B------:R-:W-:Y:S01]  /*91a0*/  IMAD.U32 R6, R14, 0x10000, RZ ;  /* 0x000100000e067824 */ /* 0x000fe200078e00ff */
[----:B------:R-:W-:Y:S01]  /*91b0*/  LOP3.LUT R43, R43, 0xffff0000, RZ, 0xc0, !PT ;  /* 0xffff00002b2b7812 */ /* 0x000fe200078ec0ff */
[----:B------:R-:W-:Y:S01]  /*91c0*/  FMUL.FTZ R20, R20, R9 ;  /* 0x0000000914147220 */ /* 0x000fe20000410000 */
[----:B------:R-:W-:Y:S01]  /*91d0*/  LOP3.LUT R12, R13, 0xffff0000, RZ, 0xc0, !PT ;  /* 0xffff00000d0c7812 */ /* 0x000fe200078ec0ff */
[C---:B------:R-:W-:Y:S01]  /*91e0*/  IMAD.U32 R13, R26.reuse, 0x10000, RZ ;  /* 0x000100001a0d7824 */ /* 0x040fe200078e00ff */
[----:B------:R-:W-:Y:S01]  /*91f0*/  LOP3.LUT R14, R15, 0xffff0000, RZ, 0xc0, !PT ;  /* 0xffff00000f0e7812 */ /* 0x000fe200078ec0ff */
[----:B------:R-:W-:Y:S01]  /*9200*/  FFMA.FTZ R34, R5, R28, -R34 ;  /* 0x0000001c05227223 */ /* 0x000fe20000010822 */
[----:B------:R-:W-:Y:S01]  /*9210*/  LOP3.LUT R15, R26, 0xffff0000, RZ, 0xc0, !PT ;  /* 0xffff00001a0f7812 */ /* 0x000fe200078ec0ff */
[C---:B------:R-:W-:Y:S01]  /*9220*/  FFMA.FTZ R28, R8.reuse, R21, R20 ;  /* 0x00000015081c7223 */ /* 0x040fe20000010014 */
[----:B------:R-:W-:Y:S01]  /*9230*/  LOP3.LUT R26, R27, 0xffff0000, RZ, 0xc0, !PT ;  /* 0xffff00001b1a7812 */ /* 0x000fe200078ec0ff */
[----:B------:R-:W-:Y:S01]  /*9240*/  FFMA.FTZ R27, R8, R9, -R11 ;  /* 0x00000009081b7223 */ /* 0x000fe2000001080b */
[----:B------:R-:W-:Y:S01]  /*9250*/  FMUL.FTZ R11, R10, R43 ;  /* 0x0000002b0a0b7220 */ /* 0x000fe20000410000 */
[----:B------:R-:W-:Y:S01]  /*9260*/  LOP3.LUT R9, R42, 0xffff0000, RZ, 0xc0, !PT ;  /* 0xffff00002a097812 */ /* 0x000fe200078ec0ff */
[----:B------:R-:W-:Y:S01]  /*9270*/  FMUL.FTZ R21, R10, R45 ;  /* 0x0000002d0a157220 */ /* 0x000fe20000410000 */
[----:B------:R-:W-:-:S02]  /*9280*/  IMAD.U32 R8, R41, 0x10000, RZ ;  /* 0x0001000029087824 */ /* 0x000fc400078e00ff */
[----:B------:R-:W-:Y:S01]  /*9290*/  FFMA.FTZ R32, R5, R32, R0 ;  /* 0x0000002005207223 */ /* 0x000fe20000010000 */
[----:B------:R-:W-:Y:S01]  /*92a0*/  LOP3.LUT R5, R44, 0xffff0000, RZ, 0xc0, !PT ;  /* 0xffff00002c057812 */ /* 0x000fe200078ec0ff */
[C---:B------:R-:W-:Y:S01]  /*92b0*/  FFMA.FTZ R10, R4.reuse, R45, -R11 ;  /* 0x0000002d040a7223 */ /* 0x040fe2000001080b */
[----:B------:R-:W-:Y:S01]  /*92c0*/  FFMA.FTZ R20, R4, R43, R21 ;  /* 0x0000002b04147223 */ /* 0x000fe20000010015 */
[----:B------:R-:W-:Y:S02]  /*92d0*/  IMAD.U32 R0, R29, 0x10000, RZ ;  /* 0x000100001d007824 */ /* 0x000fe400078e00ff */
[C---:B------:R-:W-:Y:S01]  /*92e0*/  FMUL.FTZ R11, R24.reuse, R9 ;  /* 0x00000009180b7220 */ /* 0x040fe20000410000 */
[C---:B------:R-:W-:Y:S01]  /*92f0*/  FMUL.FTZ R21, R13.reuse, R8 ;  /* 0x000000080d157220 */ /* 0x040fe20000410000 */
[-C--:B------:R-:W-:Y:S01]  /*9300*/  FMUL.FTZ R24, R24, R5.reuse ;  /* 0x0000000518187220 */ /* 0x080fe20000410000 */
[-C--:B------:R-:W-:Y:S01]  /*9310*/  FMUL.FTZ R13, R13, R0.reuse ;  /* 0x000000000d0d7220 */ /* 0x080fe20000410000 */
[----:B------:R-:W-:Y:S01]  /*9320*/  FFMA.FTZ R11, R12, R5, -R11 ;  /* 0x000000050c0b7223 */ /* 0x000fe2000001080b */
[----:B------:R-:W-:Y:S01]  /*9330*/  FFMA.FTZ R21, R6, R0, -R21 ;  /* 0x0000000006157223 */ /* 0x000fe20000010815 */
[----:B------:R-:W-:-:S02]  /*9340*/  LOP3.LUT R4, R41, 0xffff0000, RZ, 0xc0, !PT ;  /* 0xffff000029047812 */ /* 0x000fc400078ec0ff */
[----:B------:R-:W-:Y:S02]  /*9350*/  LOP3.LUT R0, R29, 0xffff0000, RZ, 0xc0, !PT ;  /* 0xffff00001d007812 */ /* 0x000fe400078ec0ff */
[----:B------:R-:W-:Y:S02]  /*9360*/  LOP3.LUT R5, R40, 0xffff0000, RZ, 0xc0, !PT ;  /* 0xffff000028057812 */ /* 0x000fe400078ec0ff */
[----:B------:R-:W-:Y:S01]  /*9370*/  LOP3.LUT R31, R31, 0xffff0000, RZ, 0xc0, !PT ;  /* 0xffff00001f1f7812 */ /* 0x000fe200078ec0ff */
[----:B------:R-:W-:Y:S01]  /*9380*/  FFMA.FTZ R13, R6, R8, R13 ;  /* 0x00000008060d7223 */ /* 0x000fe2000001000d */
[C---:B------:R-:W-:Y:S01]  /*9390*/  FMUL.FTZ R6, R15.reuse, R4 ;  /* 0x000000040f067220 */ /* 0x040fe20000410000 */
[-C--:B------:R-:W-:Y:S01]  /*93a0*/  FMUL.FTZ R15, R15, R0.reuse ;  /* 0x000000000f0f7220 */ /* 0x080fe20000410000 */
[C---:B------:R-:W-:Y:S01]  /*93b0*/  FMUL.FTZ R29, R26.reuse, R5 ;  /* 0x000000051a1d7220 */ /* 0x040fe20000410000 */
        /* <DEDUP_REMOVED lines=16> */
.L_x_14070:
[----:B------:R-:W-:Y:S05]  /*94c0*/  BSYNC B0 ;  /* 0x0000000000007941 */ /* 0x000fea0003800000 */
.L_x_14056:
        /* <DEDUP_REMOVED lines=8> */
.L_x_14053:
[----:B--2---:R-:W-:-:S05]  /*9550*/  IMAD.U32 R0, RZ, RZ, UR37 ;  /* 0x00000025ff007e24 */ /* 0x004fca000f8e00ff */
[----:B------:R-:W-:-:S13]  /*9560*/  ISETP.NE.AND P0, PT, R0, 0x3, PT ;  /* 0x000000030000780c */ /* 0x000fda0003f05270 */
[----:B------:R-:W-:Y:S05]  /*9570*/  @!P0 BRA `(.L_x_14080) ;  /* 0x0000000000048947 */ /* 0x000fea0003800000 */
[----:B------:R-:W-:Y:S01]  /*9580*/  BPT.TRAP 0x1 ;  /* 0x000000040000795c */ /* 0x000fe20000300000 */
.L_x_14080:
[----:B-1----:R-:W-:Y:S01]  /*9590*/  IMAD R15, R16, 0x8, R2 ;  /* 0x00000008100f7824 */ /* 0x002fe200078e0202 */
[----:B------:R-:W-:-:S04]  /*95a0*/  SHF.L.U32 R0, R23, 0x1f, RZ ;  /* 0x0000001f17007819 */ /* 0x000fc800000006ff */
[----:B------:R1:W2:Y:S01]  /*95b0*/  SYNCS.PHASECHK.TRANS64.TRYWAIT P2, [R15+URZ+0x16830], R0 ;  /* 0x016830000f0075a7 */ /* 0x0002a2000804017f */
[----:B------:R-:W-:Y:S05]  /*95c0*/  @!P0 BRA `(.L_x_14081) ;  /* 0x0000000000048947 */ /* 0x000fea0003800000 */
[----:B------:R-:W-:Y:S01]  /*95d0*/  BPT.TRAP 0x1 ;  /* 0x000000040000795c */ /* 0x000fe20000300000 */
.L_x_14081:
[----:B---3--:R-:W3:Y:S02]  /*95e0*/  S2R R3, SR_TID.X ;  /* 0x0000000000037919 */ /* 0x008ee40000002100 */
[----:B---3--:R-:W-:-:S04]  /*95f0*/  LOP3.LUT R3, R3, 0x7f, RZ, 0xc0, !PT ;  /* 0x0000007f03037812 */ /* 0x008fc800078ec0ff */
[----:B------:R-:W-:Y:S01]  /*9600*/  ISETP.NE.AND P1, PT, R3, RZ, PT ;  /* 0x000000ff0300720c */ /* 0x000fe20003f25270 */
[----:B--2---:R-:W-:-:S12]  /*9610*/  @P2 BRA `(.L_x_14082) ;  /* 0x0000000000082947 */ /* 0x004fd80003800000 */
[----:B------:R-:W2:Y:S02]  /*9620*/  SYNCS.PHASECHK.TRANS64.TRYWAIT P2, [R15+URZ+0x16830], R0 ;  /* 0x016830000f0075a7 */ /* 0x000ea4000804017f */
[----:B--2---:R-:W-:Y:S05]  /*9630*/  @!P2 BRA `(.L_x_14083) ;  /* 0x00000170004ca947 */ /* 0x004fea0003800000 */
.L_x_14082:
[----:B------:R-:W-:Y:S05]  /*9640*/  WARPSYNC.ALL ;  /* 0x0000000000007948 */ /* 0x000fea0003800000 */
[----:B-12---:R-:W-:Y:S01]  /*9650*/  VIADD R0, R2, 0xe400 ;  /* 0x0000e40002007836 */ /* 0x006fe20000000000 */
[----:B------:R-:W-:Y:S01]  /*9660*/  LOP3.LUT R6, R30, 0x10000, RZ, 0xfc, !PT ;  /* 0x000100001e067812 */ /* 0x000fe200078efcff */
[----:B------:R-:W-:Y:S01]  /*9670*/  IMAD.MOV.U32 R7, RZ, RZ, 0x40000040 ;  /* 0x40000040ff077424 */ /* 0x000fe200078e00ff */
[----:B------:R-:W-:Y:S02]  /*9680*/  ULDC UR30, c[0x0][0x9dc] ;  /* 0x00027700001e7ab9 */ /* 0x000fe40000000800 */
[----:B------:R-:W-:-:S04]  /*9690*/  SHF.R.U32.HI R0, RZ, 0x4, R0 ;  /* 0x00000004ff007819 */ /* 0x000fc80000011600 */
[----:B------:R-:W-:-:S04]  /*96a0*/  LOP3.LUT R0, R0, 0x3fff, RZ, 0xc0, !PT ;  /* 0x00003fff00007812 */ /* 0x000fc800078ec0ff */
[----:B------:R-:W-:Y:S01]  /*96b0*/  LOP3.LUT R3, R0, 0x10000, RZ, 0xfc, !PT ;  /* 0x0001000000037812 */ /* 0x000fe200078efcff */
[----:B------:R-:W-:-:S04]  /*96c0*/  IMAD.MOV.U32 R5, RZ, RZ, 0x40000040 ;  /* 0x40000040ff057424 */ /* 0x000fc800078e00ff */
[----:B------:R-:W-:Y:S01]  /*96d0*/  IMAD R4, R16, 0x400, R3 ;  /* 0x0000040010047824 */ /* 0x000fe200078e0203 */
[C---:B------:R-:W-:Y:S01]  /*96e0*/  R2UR UR4, R6.reuse ;  /* 0x00000000060472ca */ /* 0x040fe200000e0000 */
[----:B0----5:R-:W-:Y:S01]  /*96f0*/  WARPGROUP.ARRIVE ;  /* 0x00000000000079c5 */ /* 0x021fe20000000000 */
[----:B------:R-:W-:Y:S01]  /*9700*/  R2UR UR5, R7 ;  /* 0x00000000070572ca */ /* 0x000fe200000e0000 */
[----:B------:R-:W-:Y:S01]  /*9710*/  VIADD R156, R6, 0x2 ;  /* 0x00000002069c7836 */ /* 0x000fe20000000000 */
[C---:B------:R-:W-:Y:S01]  /*9720*/  R2UR UR6, R4.reuse ;  /* 0x00000000040672ca */ /* 0x040fe200000e0000 */
[----:B------:R-:W-:Y:S01]  /*9730*/  IMAD.MOV.U32 R157, RZ, RZ, 0x40000040 ;  /* 0x40000040ff9d7424 */ /* 0x000fe200078e00ff */
[----:B------:R-:W-:Y:S01]  /*9740*/  R2UR UR7, R5 ;  /* 0x00000000050772ca */ /* 0x000fe200000e0000 */
[----:B------:R-:W-:Y:S01]  /*9750*/  IMAD.MOV.U32 R9, RZ, RZ, 0x40000040 ;  /* 0x40000040ff097424 */ /* 0x000fe200078e00ff */
[----:B------:R0:W-:Y:S01]  /*9760*/  STL [R1+0x1c], R3 ;  /* 0x00001c0301007387 */ /* 0x0001e20000100800 */
[----:B------:R-:W-:-:S02]  /*9770*/  VIADD R8, R4, 0x2 ;  /* 0x0000000204087836 */ /* 0x000fc40000000000 */
[----:B------:R-:W-:Y:S01]  /*9780*/  VIADD R154, R6, 0x4 ;  /* 0x00000004069a7836 */ /* 0x000fe20000000000 */
[----:B------:R-:W2:Y:S01]  /*9790*/  LDL R112, [R1+0x3c] ;  /* 0x00003c0001707983 */ /* 0x000ea20000100800 */
[----:B------:R-:W-:-:S03]  /*97a0*/  IMAD.MOV.U32 R155, RZ, RZ, 0x40000040 ;  /* 0x40000040ff9b7424 */ /* 0x000fc600078e00ff */
[----:B------:R-:W2:Y:S03]  /*97b0*/  LDL R108, [R1+0x18] ;  /* 0x00001800016c7983 */ /* 0x000ea60000100800 */
[----:B------:R-:W-:Y:S01]  /*97c0*/  HGMMA.64x128x16.F32.BF16 R24, gdesc[UR4], RZ, !UPT, gsb0 ;  /* 0x01e00000041879f0 */ /* 0x000fe2000c0018ff */
[----:B------:R-:W-:Y:S01]  /*97d0*/  R2UR UR4, R156 ;  /* 0x000000009c0472ca */ /* 0x000fe200000e0000 */
[----:B------:R-:W3:Y:S01]  /*97e0*/  LDL R109, [R1+0xc] ;  /* 0x00000c00016d7983 */ /* 0x000ee20000100800 */
[----:B------:R-:W-:Y:S02]  /*97f0*/  R2UR UR5, R157 ;  /* 0x000000009d0572ca */ /* 0x000fe400000e0000 */
[----:B------:R-:W-:Y:S01]  /*9800*/  R2UR UR6, R8 ;  /* 0x00000000080672ca */ /* 0x000fe200000e0000 */
[----:B------:R-:W4:Y:S01]  /*9810*/  LDL R111, [R1+0x8] ;  /* 0x00000800016f7983 */ /* 0x000f220000100800 */
[----:B------:R-:W-:Y:S01]  /*9820*/  R2UR UR7, R9 ;  /* 0x00000000090772ca */ /* 0x000fe200000e0000 */
[----:B------:R-:W-:-:S02]  /*9830*/  VIADD R8, R4, 0x4 ;  /* 0x0000000404087836 */ /* 0x000fc40000000000 */
[----:B------:R-:W-:Y:S01]  /*9840*/  IMAD.MOV.U32 R9, RZ, RZ, 0x40000040 ;  /* 0x40000040ff097424 */ /* 0x000fe200078e00ff */
[----:B------:R-:W4:Y:S01]  /*9850*/  LDL R110, [R1+0x4] ;  /* 0x00000400016e7983 */ /* 0x000f220000100800 */
[----:B------:R-:W-:Y:S02]  /*9860*/  WARPGROUP.DEPBAR.LE gsb0, 0x0 ;  /* 0x00008000000079c5 */ /* 0x000fe40000010000 */
[----:B------:R-:W-:-:S06]  /*9870*/  WARPGROUP.ARRIVE ;  /* 0x00000000000079c5 */ /* 0x000fcc0000000000 */
[----:B------:R-:W-:Y:S01]  /*9880*/  HGMMA.64x128x16.F32.BF16 R24, gdesc[UR4], R24, gsb0 ;  /* 0x01e00000041879f0 */ /* 0x000fe20008001818 */
[----:B------:R-:W-:Y:S02]  /*9890*/  R2UR UR4, R154 ;  /* 0x000000009a0472ca */ /* 0x000fe400000e0000 */
[----:B------:R-:W-:Y:S02]  /*98a0*/  R2UR UR5, R155 ;  /* 0x000000009b0572ca */ /* 0x000fe400000e0000 */
[----:B------:R-:W-:Y:S02]  /*98b0*/  R2UR UR6, R8 ;  /* 0x00000000080672ca */ /* 0x000fe400000e0000 */
[----:B------:R-:W-:Y:S01]  /*98c0*/  R2UR UR7, R9 ;  /* 0x00000000090772ca */ /* 0x000fe200000e0000 */
[----:B------:R-:W-:Y:S02]  /*98d0*/  VIADD R8, R6, 0x6 ;  /* 0x0000000606087836 */ /* 0x000fe40000000000 */
[----:B------:R-:W-:-:S02]  /*98e0*/  VIADD R4, R4, 0x6 ;  /* 0x0000000604047836 */ /* 0x000fc40000000000 */
[----:B------:R-:W-:Y:S02]  /*98f0*/  IMAD.MOV.U32 R9, RZ, RZ, 0x40000040 ;  /* 0x40000040ff097424 */ /* 0x000fe400078e00ff */
[----:B------:R-:W-:Y:S01]  /*9900*/  IMAD.MOV.U32 R5, RZ, RZ, 0x40000040 ;  /* 0x40000040ff057424 */ /* 0x000fe200078e00ff */
[----:B------:R-:W-:Y:S02]  /*9910*/  WARPGROUP.DEPBAR.LE gsb0, 0x0 ;  /* 0x00008000000079c5 */ /* 0x000fe40000010000 */
[----:B------:R-:W-:-:S06]  /*9920*/  WARPGROUP.ARRIVE ;  /* 0x00000000000079c5 */ /* 0x000fcc0000000000 */
        /* <DEDUP_REMOVED lines=9> */
[----:B------:R-:W-:Y:S01]  /*99c0*/  @!P1 VIADD R15, R15, 0x16840 ;  /* 0x000168400f0f9836 */ /* 0x000fe20000000000 */
[----:B------:R-:W-:Y:S02]  /*99d0*/  ULDC.64 UR6, c[0x0][0x9e0] ;  /* 0x0002780000067ab9 */ /* 0x000fe40000000a00 */
[----:B------:R-:W-:Y:S02]  /*99e0*/  UISETP.GE.AND UP0, UPT, UR7, 0x1, UPT ;  /* 0x000000010700788c */ /* 0x000fe4000bf06270 */
[----:B------:R-:W-:-:S04]  /*99f0*/  @!P1 PRMT R15, RZ, 0x654, R15 ;  /* 0x00000654ff0f9816 */ /* 0x000fc8000000000f */
[----:B------:R-:W-:Y:S01]  /*9a00*/  PLOP3.LUT P3, PT, PT, PT, UP0, 0x40, 0x0 ;  /* 0x000000000000781c */ /* 0x000fe20003f6e808 */
[----:B------:R-:W-:Y:S01]  /*9a10*/  ULOP3.LUT UR30, URZ, UR30, URZ, 0x33, !UPT ;  /* 0x0000001e3f1e7292 */ /* 0x000fe2000f8e333f */
[----:B------:R-:W-:Y:S02]  /*9a20*/  WARPGROUP.DEPBAR.LE gsb0, 0x0 ;  /* 0x00008000000079c5 */ /* 0x000fe40000010000 */
[----:B------:R-:W-:Y:S01]  /*9a30*/  FMUL.FTZ R96, R41, UR4 ;  /* 0x0000000429607c20 */ /* 0x000fe20008410000 */
[----:B------:R1:W-:Y:S01]  /*9a40*/  @!P1 SYNCS.ARRIVE.TRANS64.RED.A1T0 RZ, [R15+URZ], RZ ;  /* 0x000000ff0fff99a7 */ /* 0x0003e2000810043f */
[----:B------:R-:W0:Y:S01]  /*9a50*/  LDC R41, c[0x0][0x448] ;  /* 0x00011200ff297b82 */ /* 0x000e220000000800 */
[----:B------:R-:W-:Y:S01]  /*9a60*/  FMUL.FTZ R21, R25, UR4 ;  /* 0x0000000419157c20 */ /* 0x000fe20008410000 */
[----:B------:R-:W-:Y:S01]  /*9a70*/  FMUL.FTZ R25, R46, UR4 ;  /* 0x000000042e197c20 */ /* 0x000fe20008410000 */
[----:B------:R-:W-:Y:S01]  /*9a80*/  FMUL.FTZ R101, R48, UR4 ;  /* 0x0000000430657c20 */ /* 0x000fe20008410000 */
[----:B0-----:R-:W-:-:S13]  /*9a90*/  ISETP.NE.AND P2, PT, R41, 0x1, PT ;  /* 0x000000012900780c */ /* 0x001fda0003f45270 */
[----:B------:R-:W0:Y:S08]  /*9aa0*/  @P2 LDC R46, c[0x0][0x44c] ;  /* 0x00011300ff2e2b82 */ /* 0x000e300000000800 */
[----:B------:R-:W1:Y:S01]  /*9ab0*/  @P2 LDC R48, c[0x0][0x450] ;  /* 0x00011400ff302b82 */ /* 0x000e620000000800 */
        /* <DEDUP_REMOVED lines=8> */
[----:B0-----:R-:W-:-:S04]  /*9b40*/  @P2 IMAD.HI.U32 R45, R77, R46, RZ ;  /* 0x0000002e4d2d2227 */ /* 0x001fc800078e00ff */
[----:B------:R-:W-:Y:S01]  /*9b50*/  FMUL.FTZ R26, R47, UR4 ;  /* 0x000000042f1a7c20 */ /* 0x000fe20008410000 */
[----:B------:R-:W-:Y:S01]  /*9b60*/  FMUL.FTZ R41, R78, UR4 ;  /* 0x000000044e297c20 */ /* 0x000fe20008410000 */
[----:B-1----:R-:W-:Y:S01]  /*9b70*/  @P2 SHF.R.U32.HI R77, RZ, R48, R45 ;  /* 0x00000030ff4d2219 */ /* 0x002fe2000001162d */
[----:B------:R-:W-:Y:S02]  /*9b80*/  IMAD.MOV.U32 R45, RZ, RZ, -0x80 ;  /* 0xffffff80ff2d7424 */ /* 0x000fe400078e00ff */
[----:B------:R-:W-:Y:S02]  /*9b90*/  FMUL.FTZ R95, R36, UR4 ;  /* 0x00000004245f7c20 */ /* 0x000fe40008410000 */
[----:B------:R-:W0:Y:S01]  /*9ba0*/  SHFL.IDX PT, R47, R77, RZ, 0x1c1f ;  /* 0x001c1fff4d2f7589 */ /* 0x000e2200000e0000 */
[----:B------:R-:W-:Y:S02]  /*9bb0*/  IMAD R78, R92, R45, 0x80 ;  /* 0x000000805c4e7424 */ /* 0x000fe400078e022d */
        /* <DEDUP_REMOVED lines=51> */
[----:B---3--:R-:W-:Y:S01]  /*9ef0*/  IMAD R46, R109, -0x2, R46 ;  /* 0xfffffffe6d2e7824 */ /* 0x008fe200078e022e */
[----:B------:R-:W1:Y:S01]  /*9f00*/  MUFU.TANH R0, R0 ;  /* 0x0000000000007308 */ /* 0x000e620000002400 */
[----:B----4-:R-:W-:-:S03]  /*9f10*/  IMAD.IADD R80, R111, 0x1, R78 ;  /* 0x000000016f507824 */ /* 0x010fc600078e024e */
[----:B------:R-:W-:-:S04]  /*9f20*/  IADD3 R46, -R110, R46, R111 ;  /* 0x0000002e6e2e7210 */ /* 0x000fc80007ffe16f */
[----:B------:R-:W2:Y:S01]  /*9f30*/  MUFU.TANH R21, R21 ;  /* 0x0000001500157308 */ /* 0x000ea20000002400 */
[----:B------:R-:W-:-:S07]  /*9f40*/  IMAD R80, R109, -0x2, R80 ;  /* 0xfffffffe6d507824 */ /* 0x000fce00078e0250 */
[----:B------:R-:W3:Y:S01]  /*9f50*/  MUFU.TANH R3, R3 ;  /* 0x0000000300037308 */ /* 0x000ee20000002400 */
[----:B------:R-:W-:-:S07]  /*9f60*/  VIADD R81, R46, UR6 ;  /* 0x000000062e517c36 */ /* 0x000fce0008000000 */
        /* <DEDUP_REMOVED lines=60> */
[----:B------:R-:W1:Y:S01]  /*a330*/  MUFU.TANH R45, R45 ;  /* 0x0000002d002d7308 */ /* 0x000e620000002400 */
[----:B------:R-:W-:Y:S01]  /*a340*/  VIADD R82, R46, UR30 ;  /* 0x0000001e2e527c36 */ /* 0x000fe20008000000 */
[----:B------:R-:W-:-:S02]  /*a350*/  LEA R79, R92, 0xffffff80, 0x7 ;  /* 0xffffff805c4f7811 */ /* 0x000fc400078e38ff */
[----:B0-----:R-:W-:Y:S01]  /*a360*/  VIADDMNMX R83, R47, R81, R80, PT ;  /* 0x000000512f537246 */ /* 0x001fe20003800150 */
[----:B------:R-:W-:Y:S01]  /*a370*/  IMAD.IADD R85, R82, 0x1, R47 ;  /* 0x0000000152557824 */ /* 0x000fe200078e022f */
[----:B--234-:R-:W-:Y:S06]  /*a380*/  @P3 BRA `(.L_x_14084) ;  /* 0x0000000000583947 */ /* 0x01cfec0003800000 */
        /* <DEDUP_REMOVED lines=12> */
.L_x_14086:
[----:B------:R-:W-:-:S06]  /*a450*/  UISETP.NE.AND UP1, UPT, UR7, 0x1, UPT ;  /* 0x000000010700788c */ /* 0x000fcc000bf25270 */
[----:B------:R-:W-:-:S05]  /*a460*/  PLOP3.LUT P3, PT, PT, PT, UP1, 0x80, 0x0 ;  /* 0x000000000000781c */ /* 0x000fca0003f6f018 */
[----:B------:R-:W-:-:S08]  /*a470*/  @UP1 ULDC.64 UR4, c[0x0][0x9e8] ;  /* 0x00027a0000041ab9 */ /* 0x000fd00000000a00 */
[----:B------:R-:W-:-:S05]  /*a480*/  @P3 IMAD.HI.U32 R47, R46, UR4, RZ ;  /* 0x000000042e2f3c27 */ /* 0x000fca000f8e00ff */
[----:B------:R-:W-:-:S07]  /*a490*/  @P3 SHF.R.U32.HI R46, RZ, UR5, R47 ;  /* 0x00000005ff2e3c19 */ /* 0x000fce000801162f */
.L_x_14087:
[----:B------:R-:W-:Y:S05]  /*a4a0*/  BSYNC B0 ;  /* 0x0000000000007941 */ /* 0x000fea0003800000 */
.L_x_14085:
[----:B------:R-:W-:-:S04]  /*a4b0*/  IMAD R46, R46, UR7, -R79 ;  /* 0x000000072e2e7c24 */ /* 0x000fc8000f8e0a4f */
[----:B------:R-:W-:-:S05]  /*a4c0*/  IMAD R46, R109, -0x2, R46 ;  /* 0xfffffffe6d2e7824 */ /* 0x000fca00078e022e */
[----:B------:R-:W-:Y:S02]  /*a4d0*/  VIMNMX R85, R85, R46, !PT ;  /* 0x0000002e55557248 */ /* 0x000fe40007fe0100 */
[----:B------:R-:W-:-:S07]  /*a4e0*/  VIADDMNMX R83, R46, UR7, R83, PT ;  /* 0x000000072e537c46 */ /* 0x000fce000b800153 */
.L_x_14084:
[----:B------:R-:W2:Y:S01]  /*a4f0*/  LDL.LU R86, [R1] ;  /* 0x0000000001567983 */ /* 0x000ea20000300800 */
[C---:B------:R-:W-:Y:S02]  /*a500*/  ISETP.GE.AND P3, PT, R78.reuse, 0x2, PT ;  /* 0x000000024e00780c */ /* 0x040fe40003f66270 */
[----:B------:R-:W-:Y:S01]  /*a510*/  ISETP.GE.AND P5, PT, R78, 0x9, PT ;  /* 0x000000094e00780c */ /* 0x000fe20003fa6270 */
[----:B------:R-:W0:Y:S01]  /*a520*/  SHFL.IDX PT, R77, R77, 0x1, 0x1c1f ;  /* 0x003c1f004d4d7f89 */ /* 0x000e2200000e0000 */
[----:B------:R-:W-:-:S04]  /*a530*/  ISETP.GT.AND P4, PT, R85, 0x1, !P3 ;  /* 0x000000015500780c */ /* 0x000fc80005f84270 */
[----:B------:R-:W-:-:S04]  /*a540*/  ISETP.LT.OR P4, PT, R83, 0x2, P4 ;  /* 0x000000025300780c */ /* 0x000fc80002781670 */
[----:B------:R-:W-:Y:S02]  /*a550*/  FSEL R21, R21, -INF , !P4 ;  /* 0xff80000015157808 */ /* 0x000fe40006000000 */
[----:B------:R-:W-:-:S04]  /*a560*/  ISETP.GT.AND P4, PT, R85, 0x8, !P5 ;  /* 0x000000085500780c */ /* 0x000fc80006f84270 */
[----:B------:R-:W-:-:S04]  /*a570*/  ISETP.LT.OR P4, PT, R83, 0x9, P4 ;  /* 0x000000095300780c */ /* 0x000fc80002781670 */
[----:B------:R-:W-:Y:S02]  /*a580*/  FSEL R46, R89, -INF , !P4 ;  /* 0xff800000592e7808 */ /* 0x000fe40006000000 */
[----:B--2---:R-:W-:-:S04]  /*a590*/  LOP3.LUT R86, R86, 0xfffffffd, RZ, 0xc0, !PT ;  /* 0xfffffffd56567812 */ /* 0x004fc800078ec0ff */
[----:B------:R-:W-:Y:S02]  /*a5a0*/  @P5 LOP3.LUT R86, R86, 0x2, RZ, 0xfc, !PT ;  /* 0x0000000256565812 */ /* 0x000fe400078efcff */
[----:B------:R-:W-:Y:S02]  /*a5b0*/  ISETP.GE.AND P5, PT, R78, 0xa, PT ;  /* 0x0000000a4e00780c */ /* 0x000fe40003fa6270 */
[----:B------:R-:W-:Y:S02]  /*a5c0*/  LOP3.LUT R86, R86, 0xfffffffb, RZ, 0xc0, !PT ;  /* 0xfffffffb56567812 */ /* 0x000fe400078ec0ff */
[----:B------:R-:W-:-:S04]  /*a5d0*/  ISETP.GT.AND P4, PT, R85, 0x9, !P5 ;  /* 0x000000095500780c */ /* 0x000fc80006f84270 */
[----:B------:R-:W-:-:S04]  /*a5e0*/  ISETP.LT.OR P4, PT, R83, 0xa, P4 ;  /* 0x0000000a5300780c */ /* 0x000fc80002781670 */
[----:B------:R-:W-:Y:S02]  /*a5f0*/  FSEL R47, R88, -INF , !P4 ;  /* 0xff800000582f7808 */ /* 0x000fe40006000000 */
        /* <DEDUP_REMOVED lines=160> */
[----:B------:R-:W-:Y:S02]  /*b000*/  ISETP.GE.AND P6, PT, R78, 0x1, PT ;  /* 0x000000014e00780c */ /* 0x000fe40003fc6270 */
[----:B0-----:R-:W-:-:S11]  /*b010*/  VIADDMNMX R75, R77, R81, R80, PT ;  /* 0x000000514d4b7246 */ /* 0x001fd60003800150 */
[----:B------:R-:W-:Y:S02]  /*b020*/  @P6 LOP3.LUT R86, R86, 0x1, RZ, 0xfc, !PT ;  /* 0x0000000156566812 */ /* 0x000fe400078efcff */
[----:B------:R-:W-:Y:S02]  /*b030*/  ISETP.GT.AND P6, PT, R85, RZ, !P6 ;  /* 0x000000ff5500720c */ /* 0x000fe400077c4270 */
[----:B------:R-:W-:Y:S02]  /*b040*/  LOP3.LUT R86, R86, 0xefffffff, RZ, 0xc0, !PT ;  /* 0xefffffff56567812 */ /* 0x000fe400078ec0ff */
[----:B------:R-:W-:-:S04]  /*b050*/  ISETP.LT.OR P6, PT, R83, 0x1, P6 ;  /* 0x000000015300780c */ /* 0x000fc800037c1670 */
[----:B-1----:R-:W-:Y:S02]  /*b060*/  FSEL R84, R0, -INF , !P6 ;  /* 0xff80000000547808 */ /* 0x002fe40007000000 */
[----:B------:R-:W-:-:S13]  /*b070*/  ISETP.GE.AND P6, PT, R78, 0x7a, PT ;  /* 0x0000007a4e00780c */ /* 0x000fda0003fc6270 */
[----:B------:R-:W-:Y:S02]  /*b080*/  @P6 LOP3.LUT R86, R86, 0x10000000, RZ, 0xfc, !PT ;  /* 0x1000000056566812 */ /* 0x000fe400078efcff */
[----:B------:R-:W-:-:S03]  /*b090*/  ISETP.GT.AND P6, PT, R85, 0x79, !P6 ;  /* 0x000000795500780c */ /* 0x000fc600077c4270 */
[----:B------:R0:W-:Y:S01]  /*b0a0*/  STL [R1], R86 ;  /* 0x0000005601007387 */ /* 0x0001e20000100800 */
[----:B------:R-:W-:-:S04]  /*b0b0*/  ISETP.LT.OR P6, PT, R83, 0x7a, P6 ;  /* 0x0000007a5300780c */ /* 0x000fc800037c1670 */
[----:B------:R-:W-:Y:S01]  /*b0c0*/  FSEL R0, R76, -INF , !P6 ;  /* 0xff8000004c007808 */ /* 0x000fe20007000000 */
[----:B------:R-:W-:Y:S01]  /*b0d0*/  IMAD.IADD R76, R82, 0x1, R77 ;  /* 0x00000001524c7824 */ /* 0x000fe200078e024d */
[----:B------:R-:W-:-:S13]  /*b0e0*/  PLOP3.LUT P6, PT, PT, PT, UP0, 0x40, 0x0 ;  /* 0x000000000000781c */ /* 0x000fda0003fce808 */
[----:B0-----:R-:W-:Y:S05]  /*b0f0*/  @P6 BRA `(.L_x_14088) ;  /* 0x0000000000606947 */ /* 0x001fea0003800000 */
        /* <DEDUP_REMOVED lines=13> */
.L_x_14090:
[----:B------:R-:W-:-:S06]  /*b1d0*/  UISETP.NE.AND UP1, UPT, UR7, 0x1, UPT ;  /* 0x000000010700788c */ /* 0x000fcc000bf25270 */
[----:B------:R-:W-:-:S05]  /*b1e0*/  PLOP3.LUT P6, PT, PT, PT, UP1, 0x80, 0x0 ;  /* 0x000000000000781c */ /* 0x000fca0003fcf018 */
[----:B------:R-:W-:-:S08]  /*b1f0*/  @UP1 ULDC.64 UR4, c[0x0][0x9e8] ;  /* 0x00027a0000041ab9 */ /* 0x000fd00000000a00 */
[----:B------:R-:W-:Y:S01]  /*b200*/  @P6 IMAD.HI.U32 R77, R78, UR4, RZ ;  /* 0x000000044e4d6c27 */ /* 0x000fe2000f8e00ff */
[----:B------:R-:W-:-:S13]  /*b210*/  PLOP3.LUT P6, PT, PT, PT, UP1, 0x80, 0x0 ;  /* 0x000000000000781c */ /* 0x000fda0003fcf018 */
[----:B------:R-:W-:-:S07]  /*b220*/  @P6 SHF.R.U32.HI R78, RZ, UR5, R77 ;  /* 0x00000005ff4e6c19 */ /* 0x000fce000801164d */
.L_x_14091:
[----:B------:R-:W-:Y:S05]  /*b230*/  BSYNC B0 ;  /* 0x0000000000007941 */ /* 0x000fea0003800000 */
.L_x_14089:
[----:B------:R-:W-:-:S04]  /*b240*/  IMAD R78, R78, UR7, -R79 ;  /* 0x000000074e4e7c24 */ /* 0x000fc8000f8e0a4f */
[----:B------:R-:W-:-:S05]  /*b250*/  IMAD R78, R109, -0x2, R78 ;  /* 0xfffffffe6d4e7824 */ /* 0x000fca00078e024e */
[----:B------:R-:W-:Y:S02]  /*b260*/  VIMNMX R76, R76, R78, !PT ;  /* 0x0000004e4c4c7248 */ /* 0x000fe40007fe0100 */
[----:B------:R-:W-:-:S07]  /*b270*/  VIADDMNMX R75, R78, UR7, R75, PT ;  /* 0x000000074e4b7c46 */ /* 0x000fce000b80014b */
.L_x_14088:
[----:B------:R-:W-:Y:S01]  /*b280*/  ISETP.GT.AND P3, PT, R76, 0x1, !P3 ;  /* 0x000000014c00780c */ /* 0x000fe20005f64270 */
[----:B------:R-:W-:Y:S01]  /*b290*/  ULDC UR41, c[0x0][0x988] ;  /* 0x0002620000297ab9 */ /* 0x000fe20000000800 */
[----:B------:R-:W-:Y:S02]  /*b2a0*/  LOP3.LUT P6, RZ, R86, 0x2000000, RZ, 0xc0, !PT ;  /* 0x0200000056ff7812 */ /* 0x000fe400078cc0ff */
[----:B------:R-:W-:Y:S02]  /*b2b0*/  ISETP.LT.OR P3, PT, R75, 0x2, P3 ;  /* 0x000000024b00780c */ /* 0x000fe40001f61670 */
[----:B------:R-:W-:Y:S02]  /*b2c0*/  ISETP.GT.AND P4, PT, R76, 0x71, !P4 ;  /* 0x000000714c00780c */ /* 0x000fe40006784270 */
[----:B------:R-:W-:Y:S02]  /*b2d0*/  FSEL R4, R4, -INF , !P3 ;  /* 0xff80000004047808 */ /* 0x000fe40005800000 */
[----:B------:R-:W-:-:S02]  /*b2e0*/  LOP3.LUT P3, RZ, R86, 0x2, RZ, 0xc0, !PT ;  /* 0x0000000256ff7812 */ /* 0x000fc4000786c0ff */
[C---:B------:R-:W-:Y:S02]  /*b2f0*/  ISETP.GT.AND P5, PT, R76.reuse, 0x78, !P5 ;  /* 0x000000784c00780c */ /* 0x040fe40006fa4270 */
[----:B------:R-:W-:Y:S02]  /*b300*/  ISETP.GT.AND P3, PT, R76, 0x8, !P3 ;  /* 0x000000084c00780c */ /* 0x000fe40005f64270 */
[C---:B------:R-:W-:Y:S02]  /*b310*/  ISETP.LT.OR P4, PT, R75.reuse, 0x72, P4 ;  /* 0x000000724b00780c */ /* 0x040fe40002781670 */
[C---:B------:R-:W-:Y:S02]  /*b320*/  ISETP.LT.OR P3, PT, R75.reuse, 0x9, P3 ;  /* 0x000000094b00780c */ /* 0x040fe40001f61670 */
[----:B------:R-:W-:Y:S02]  /*b330*/  ISETP.LT.OR P5, PT, R75, 0x79, P5 ;  /* 0x000000794b00780c */ /* 0x000fe40002fa1670 */
[----:B------:R-:W-:-:S02]  /*b340*/  FSEL R77, R5, -INF , !P3 ;  /* 0xff800000054d7808 */ /* 0x000fc40005800000 */
[----:B------:R-:W-:Y:S02]  /*b350*/  LOP3.LUT P3, RZ, R86, 0x4, RZ, 0xc0, !PT ;  /* 0x0000000456ff7812 */ /* 0x000fe4000786c0ff */
[----:B------:R-:W-:Y:S02]  /*b360*/  FMNMX.FTZ R5, R84, R21, !PT ;  /* 0x0000001554057209 */ /* 0x000fe40007810000 */
        /* <DEDUP_REMOVED lines=28> */
[----:B------:R-:W-:Y:S02]  /*b530*/  LOP3.LUT P6, RZ, R86, 0x4000, RZ, 0xc0, !PT ;  /* 0x0000400056ff7812 */ /* 0x000fe400078cc0ff */
        /* <DEDUP_REMOVED lines=54> */
[----:B------:R-:W-:-:S03]  /*b8a0*/  ISETP.LT.OR P3, PT, R75, 0x41, P3 ;  /* 0x000000414b00780c */ /* 0x000fc60001f61670 */
[----:B------:R-:W0:Y:S01]  /*b8b0*/  SHFL.BFLY PT, R12, R5, 0x2, 0x1f ;  /* 0x0c401f00050c7f89 */ /* 0x000e2200000e0000 */
[----:B------:R-:W-:Y:S02]  /*b8c0*/  FSEL R31, R31, -INF , !P3 ;  /* 0xff8000001f1f7808 */ /* 0x000fe40005800000 */
[----:B------:R-:W-:Y:S02]  /*b8d0*/  ISETP.GT.AND P3, PT, R76, 0x41, !P6 ;  /* 0x000000414c00780c */ /* 0x000fe40007764270 */
[----:B------:R-:W-:Y:S02]  /*b8e0*/  LOP3.LUT P6, RZ, R86, 0x8, RZ, 0xc0, !PT ;  /* 0x0000000856ff7812 */ /* 0x000fe400078cc0ff */
[----:B------:R-:W-:-:S04]  /*b8f0*/  ISETP.LT.OR P3, PT, R75, 0x42, P3 ;  /* 0x000000424b00780c */ /* 0x000fc80001f61670 */
[----:B------:R-:W-:Y:S02]  /*b900*/  FSEL R32, R32, -INF , !P3 ;  /* 0xff80000020207808 */ /* 0x000fe40005800000 */
[----:B------:R-:W-:-:S04]  /*b910*/  LOP3.LUT P3, RZ, R86, 0x2000, RZ, 0xc0, !PT ;  /* 0x0000200056ff7812 */ /* 0x000fc8000786c0ff */
[----:B------:R-:W-:-:S04]  /*b920*/  ISETP.GT.AND P3, PT, R76, 0x48, !P3 ;  /* 0x000000484c00780c */ /* 0x000fc80005f64270 */
[----:B------:R-:W-:Y:S02]  /*b930*/  ISETP.LT.OR P3, PT, R75, 0x49, P3 ;  /* 0x000000494b00780c */ /* 0x000fe40001f61670 */
[----:B0-----:R-:W-:Y:S02]  /*b940*/  FMNMX.FTZ R80, R5, R12, !PT ;  /* 0x0000000c05507209 */ /* 0x001fe40007810000 */
[----:B------:R-:W-:Y:S02]  /*b950*/  FSEL R33, R33, -INF , !P3 ;  /* 0xff80000021217808 */ /* 0x000fe40005800000 */
[----:B------:R-:W-:Y:S01]  /*b960*/  LOP3.LUT P3, RZ, R86, 0x1000, RZ, 0xc0, !PT ;  /* 0x0000100056ff7812 */ /* 0x000fe2000786c0ff */
[----:B------:R-:W0:Y:S03]  /*b970*/  SHFL.BFLY PT, R79, R80, 0x1, 0x1f ;  /* 0x0c201f00504f7f89 */ /* 0x000e2600000e0000 */
[----:B------:R-:W-:-:S04]  /*b980*/  ISETP.GT.AND P3, PT, R76, 0x49, !P3 ;  /* 0x000000494c00780c */ /* 0x000fc80005f64270 */
        /* <DEDUP_REMOVED lines=47> */
[----:B------:R-:W-:Y:S01]  /*bc80*/  FSEL R50, R15, -INF , !P5 ;  /* 0xff8000000f327808 */ /* 0x000fe20006800000 */
        /* <DEDUP_REMOVED lines=27> */
[--C-:B------:R-:W-:Y:S01]  /*be40*/  FFMA.FTZ R142, R54, UR41, -R81.reuse ;  /* 0x00000029368e7c23 */ /* 0x100fe20008010851 */
[--C-:B------:R-:W-:Y:S01]  /*be50*/  FFMA.FTZ R136, R56, UR41, -R81.reuse ;  /* 0x0000002938887c23 */ /* 0x100fe20008010851 */
[----:B------:R-:W-:Y:S01]  /*be60*/  FMNMX.FTZ R5, R14, R5, !PT ;  /* 0x000000050e057209 */ /* 0x000fe20007810000 */
[----:B------:R-:W2:Y:S01]  /*be70*/  @P2 LDC R54, c[0x0][0x450] ;  /* 0x00011400ff362b82 */ /* 0x000ea20000000800 */
[--C-:B------:R-:W-:Y:S01]  /*be80*/  FFMA.FTZ R138, R58, UR41, -R81.reuse ;  /* 0x000000293a8a7c23 */ /* 0x100fe20008010851 */
[--C-:B------:R-:W-:Y:S01]  /*be90*/  FFMA.FTZ R132, R60, UR41, -R81.reuse ;  /* 0x000000293c847c23 */ /* 0x100fe20008010851 */
[----:B------:R-:W-:Y:S01]  /*bea0*/  FMNMX.FTZ R5, R20, R5, !PT ;  /* 0x0000000514057209 */ /* 0x000fe20007810000 */
[----:B------:R-:W3:Y:S01]  /*beb0*/  MUFU.EX2 R21, R21 ;  /* 0x0000001500157308 */ /* 0x000ee20000000800 */
[--C-:B------:R-:W-:Y:S01]  /*bec0*/  FFMA.FTZ R61, R61, UR41, -R81.reuse ;  /* 0x000000293d3d7c23 */ /* 0x100fe20008010851 */
[----:B------:R-:W-:Y:S01]  /*bed0*/  FFMA.FTZ R134, R62, UR41, -R81 ;  /* 0x000000293e867c23 */ /* 0x000fe20008010851 */
[----:B------:R-:W-:Y:S01]  /*bee0*/  FMNMX.FTZ R46, R24, R5, !PT ;  /* 0x00000005182e7209 */ /* 0x000fe20007810000 */
[----:B------:R-:W-:-:S02]  /*bef0*/  IMAD.MOV.U32 R56, RZ, RZ, R108 ;  /* 0x000000ffff387224 */ /* 0x000fc400078e006c */
[--C-:B------:R-:W-:Y:S01]  /*bf00*/  FFMA.FTZ R128, R64, UR41, -R81.reuse ;  /* 0x0000002940807c23 */ /* 0x100fe20008010851 */
[--C-:B------:R-:W-:Y:S01]  /*bf10*/  FFMA.FTZ R45, R65, UR41, -R81.reuse ;  /* 0x00000029412d7c23 */ /* 0x100fe20008010851 */
[----:B------:R-:W-:Y:S01]  /*bf20*/  FMNMX.FTZ R5, R25, R46, !PT ;  /* 0x0000002e19057209 */ /* 0x000fe20007810000 */
[----:B------:R-:W4:Y:S01]  /*bf30*/  MUFU.EX2 R144, R144 ;  /* 0x0000009000907308 */ /* 0x000f220000000800 */
[--C-:B------:R-:W-:Y:S01]  /*bf40*/  FFMA.FTZ R130, R66, UR41, -R81.reuse ;  /* 0x0000002942827c23 */ /* 0x100fe20008010851 */
[--C-:B------:R-:W-:Y:S01]  /*bf50*/  FFMA.FTZ R126, R71, UR41, -R81.reuse ;  /* 0x00000029477e7c23 */ /* 0x100fe20008010851 */
        /* <DEDUP_REMOVED lines=8> */
[----:B------:R-:W2:Y:S03]  /*bfe0*/  MUFU.EX2 R146, R146 ;  /* 0x0000009200927308 */ /* 0x000ea60000000800 */
[----:B------:R-:W-:-:S04]  /*bff0*/  FMNMX.FTZ R46, R30, R5, !PT ;  /* 0x000000051e2e7209 */ /* 0x000fc80007810000 */
[----:B------:R-:W-:Y:S01]  /*c000*/  FMNMX.FTZ R5, R31, R46, !PT ;  /* 0x0000002e1f057209 */ /* 0x000fe20007810000 */
[----:B------:R-:W2:Y:S03]  /*c010*/  MUFU.EX2 R49, R49 ;  /* 0x0000003100317308 */ /* 0x000ea60000000800 */
        /* <DEDUP_REMOVED lines=14> */
[----:B------:R-:W-:Y:S01]  /*c100*/  MUFU.EX2 R136, R136 ;  /* 0x0000008800887308 */ /* 0x000fe20000000800 */
[----:B------:R-:W-:Y:S01]  /*c110*/  FSEL R46, R43, -INF , !P4 ;  /* 0xff8000002b2e7808 */ /* 0x000fe20006000000 */
[--C-:B------:R-:W-:Y:S01]  /*c120*/  FFMA.FTZ R43, R63, UR41, -R81.reuse ;  /* 0x000000293f2b7c23 */ /* 0x100fe20008010851 */
[----:B------:R-:W-:Y:S01]  /*c130*/  FMNMX.FTZ R5, R42, R5, !PT ;  /* 0x000000052a057209 */ /* 0x000fe20007810000 */
[----:B------:R-:W-:-:S03]  /*c140*/  FFMA.FTZ R63, R73, UR41, -R81 ;  /* 0x00000029493f7c23 */ /* 0x000fc60008010851 */
        /* <DEDUP_REMOVED lines=9> */
[----:B------:R1:W-:Y:S01]  /*c1e0*/  MUFU.EX2 R15, R61 ;  /* 0x0000003d000f7308 */ /* 0x0003e20000000800 */
[----:B0-----:R-:W-:-:S07]  /*c1f0*/  FMNMX.FTZ R48, R5, R48, !PT ;  /* 0x0000003005307209 */ /* 0x001fce0007810000 */
[----:B------:R-:W-:Y:S01]  /*c200*/  MUFU.EX2 R134, R134 ;  /* 0x0000008600867308 */ /* 0x000fe20000000800 */
[----:B-1----:R-:W-:Y:S01]  /*c210*/  FFMA.FTZ R61, R74, UR41, -R81 ;  /* 0x000000294a3d7c23 */ /* 0x002fe20008010851 */
[----:B------:R-:W0:Y:S06]  /*c220*/  SHFL.BFLY PT, R5, R48, 0x1, 0x1f ;  /* 0x0c201f0030057f89 */ /* 0x000e2c00000e0000 */
[----:B------:R-:W-:Y:S08]  /*c230*/  MUFU.EX2 R43, R43 ;  /* 0x0000002b002b7308 */ /* 0x000ff00000000800 */
[----:B------:R-:W-:Y:S08]  /*c240*/  MUFU.EX2 R128, R128 ;  /* 0x0000008000807308 */ /* 0x000ff00000000800 */
[----:B------:R-:W-:Y:S01]  /*c250*/  MUFU.EX2 R45, R45 ;  /* 0x0000002d002d7308 */ /* 0x000fe20000000800 */
[----:B0-----:R-:W-:-:S04]  /*c260*/  FMNMX.FTZ R5, R48, R5, !PT ;  /* 0x0000000530057209 */ /* 0x001fc80007810000 */
        /* <DEDUP_REMOVED lines=30> */
[----:B--2---:R-:W-:Y:S01]  /*c450*/  FADD.FTZ R32, R146, R11 ;  /* 0x0000000b92207221 */ /* 0x004fe20000010000 */
[----:B------:R-:W2:Y:S01]  /*c460*/  @P2 LDC R25, c[0x0][0x44c] ;  /* 0x00011300ff192b82 */ /* 0x000ea20000000800 */
[--C-:B------:R-:W-:Y:S01]  /*c470*/  FFMA.FTZ R139, R29, UR41, -R69.reuse ;  /* 0x000000291d8b7c23 */ /* 0x100fe20008010845 */
[--C-:B------:R-:W-:Y:S01]  /*c480*/  FFMA.FTZ R133, R31, UR41, -R69.reuse ;  /* 0x000000291f857c23 */ /* 0x100fe20008010845 */
[----:B------:R-:W-:Y:S01]  /*c490*/  FADD.FTZ R13, R49, R32 ;  /* 0x00000020310d7221 */ /* 0x000fe20000010000 */
[--C-:B------:R-:W-:Y:S01]  /*c4a0*/  FFMA.FTZ R32, R34, UR41, -R69.reuse ;  /* 0x0000002922207c23 */ /* 0x100fe20008010845 */
[----:B------:R-:W-:Y:S01]  /*c4b0*/  FFMA.FTZ R135, R33, UR41, -R69 ;  /* 0x0000002921877c23 */ /* 0x000fe20008010845 */
[----:B------:R-:W3:Y:S01]  /*c4c0*/  MUFU.EX2 R10, R10 ;  /* 0x0000000a000a7308 */ /* 0x000ee20000000800 */
[----:B0-----:R-:W-:Y:S01]  /*c4d0*/  FADD.FTZ R4, R149, R0 ;  /* 0x0000000095047221 */ /* 0x001fe20000010000 */
[----:B------:R-:W-:Y:S01]  /*c4e0*/  FADD.FTZ R34, R140, R13 ;  /* 0x0000000d8c227221 */ /* 0x000fe20000010000 */
[--C-:B------:R-:W-:Y:S01]  /*c4f0*/  FFMA.FTZ R129, R35, UR41, -R69.reuse ;  /* 0x0000002923817c23 */ /* 0x100fe20008010845 */
[----:B------:R-:W-:Y:S01]  /*c500*/  F2FP.BF16.F32.PACK_AB R148, R3, R148 ;  /* 0x000000940394723e */ /* 0x000fe200000010ff */
[--C-:B------:R-:W-:Y:S01]  /*c510*/  FFMA.FTZ R131, R37, UR41, -R69.reuse ;  /* 0x0000002925837c23 */ /* 0x100fe20008010845 */
[----:B------:R-:W-:Y:S01]  /*c520*/  FADD.FTZ R13, R51, R34 ;  /* 0x00000022330d7221 */ /* 0x000fe20000010000 */
[----:B------:R-:W-:Y:S01]  /*c530*/  FFMA.FTZ R125, R39, UR41, -R69 ;  /* 0x00000029277d7c23 */ /* 0x000fe20008010845 */
[----:B------:R-:W0:Y:S01]  /*c540*/  MUFU.EX2 R145, R145 ;  /* 0x0000009100917308 */ /* 0x000e220000000800 */
[----:B-1----:R-:W-:Y:S01]  /*c550*/  FADD.FTZ R11, R151, R4 ;  /* 0x00000004970b7221 */ /* 0x002fe20000010000 */
[----:B------:R-:W-:Y:S01]  /*c560*/  FADD.FTZ R34, R142, R13 ;  /* 0x0000000d8e227221 */ /* 0x000fe20000010000 */
[--C-:B------:R-:W-:Y:S01]  /*c570*/  FFMA.FTZ R127, R41, UR41, -R69.reuse ;  /* 0x00000029297f7c23 */ /* 0x100fe20008010845 */
[--C-:B------:R-:W-:Y:S01]  /*c580*/  FFMA.FTZ R42, R42, UR41, -R69.reuse ;  /* 0x000000292a2a7c23 */ /* 0x100fe20008010845 */
[--C-:B------:R-:W-:Y:S01]  /*c590*/  FFMA.FTZ R44, R44, UR41, -R69.reuse ;  /* 0x000000292c2c7c23 */ /* 0x100fe20008010845 */
[----:B------:R-:W-:Y:S01]  /*c5a0*/  FADD.FTZ R13, R53, R34 ;  /* 0x00000022350d7221 */ /* 0x000fe20000010000 */
[----:B------:R-:W-:Y:S01]  /*c5b0*/  FFMA.FTZ R34, R36, UR41, -R69 ;  /* 0x0000002924227c23 */ /* 0x000fe20008010845 */
[----:B------:R-:W1:Y:S01]  /*c5c0*/  MUFU.EX2 R48, R48 ;  /* 0x0000003000307308 */ /* 0x000e620000000800 */
[----:B---3--:R-:W-:Y:S01]  /*c5d0*/  FADD.FTZ R4, R10, R11 ;  /* 0x0000000b0a047221 */ /* 0x008fe20000010000 */
[----:B------:R-:W-:Y:S01]  /*c5e0*/  FADD.FTZ R36, R136, R13 ;  /* 0x0000000d88247221 */ /* 0x000fe20000010000 */
[----:B--2---:R-:W-:-:S04]  /*c5f0*/  @P2 IMAD.HI.U32 R25, R108, R25, RZ ;  /* 0x000000196c192227 */ /* 0x004fc800078e00ff */
[--C-:B------:R-:W-:Y:S01]  /*c600*/  FFMA.FTZ R46, R46, UR41, -R69.reuse ;  /* 0x000000292e2e7c23 */ /* 0x100fe20008010845 */
[--C-:B------:R-:W-:Y:S01]  /*c610*/  FFMA.FTZ R50, R50, UR41, -R69.reuse ;  /* 0x0000002932327c23 */ /* 0x100fe20008010845 */
[----:B------:R-:W-:Y:S01]  /*c620*/  FADD.FTZ R13, R55, R36 ;  /* 0x00000024370d7221 */ /* 0x000fe20000010000 */
[----:B------:R-:W-:Y:S01]  /*c630*/  FFMA.FTZ R36, R38, UR41, -R69 ;  /* 0x0000002926247c23 */ /* 0x000fe20008010845 */
[----:B------:R-:W2:Y:S01]  /*c640*/  MUFU.EX2 R147, R147 ;  /* 0x0000009300937308 */ /* 0x000ea20000000800 */
[----:B0-----:R-:W-:Y:S01]  /*c650*/  FADD.FTZ R11, R145, R4 ;  /* 0x00000004910b7221 */ /* 0x001fe20000010000 */
[----:B------:R-:W-:Y:S01]  /*c660*/  @P2 SHF.R.U32.HI R56, RZ, R54, R25 ;  /* 0x00000036ff382219 */ /* 0x000fe20000011619 */
[----:B------:R-:W-:Y:S01]  /*c670*/  FADD.FTZ R54, R138, R13 ;  /* 0x0000000d8a367221 */ /* 0x000fe20000010000 */
[--C-:B------:R-:W-:Y:S01]  /*c680*/  FFMA.FTZ R38, R40, UR41, -R69.reuse ;  /* 0x0000002928267c23 */ /* 0x100fe20008010845 */
[----:B------:R-:W-:Y:S01]  /*c690*/  FFMA.FTZ R52, R52, UR41, -R69 ;  /* 0x0000002934347c23 */ /* 0x000fe20008010845 */
[----:B------:R-:W-:Y:S01]  /*c6a0*/  F2FP.BF16.F32.PACK_AB R149, R0, R149 ;  /* 0x000000950095723e */ /* 0x000fe200000010ff */
[----:B------:R-:W-:Y:S01]  /*c6b0*/  FADD.FTZ R13, R57, R54 ;  /* 0x00000036390d7221 */ /* 0x000fe20000010000 */
[----:B------:R-:W0:Y:S01]  /*c6c0*/  MUFU.EX2 R14, R14 ;  /* 0x0000000e000e7308 */ /* 0x000e220000000800 */
[----:B-1----:R-:W-:Y:S01]  /*c6d0*/  FADD.FTZ R4, R48, R11 ;  /* 0x0000000b30047221 */ /* 0x002fe20000010000 */
[----:B------:R-:W-:-:S02]  /*c6e0*/  IMAD.IADD R93, R93, 0x1, R56 ;  /* 0x000000015d5d7824 */ /* 0x000fc400078e0238 */
[----:B------:R-:W-:Y:S01]  /*c6f0*/  FADD.FTZ R40, R132, R13 ;  /* 0x0000000d84287221 */ /* 0x000fe20000010000 */
[----:B------:R-:W-:Y:S02]  /*c700*/  F2FP.BF16.F32.PACK_AB R151, R10, R151 ;  /* 0x000000970a97723e */ /* 0x000fe400000010ff */
[----:B------:R-:W-:Y:S01]  /*c710*/  F2FP.BF16.F32.PACK_AB R150, R21, R150 ;  /* 0x000000961596723e */ /* 0x000fe200000010ff */
[----:B------:R-:W-:Y:S01]  /*c720*/  FADD.FTZ R13, R15, R40 ;  /* 0x000000280f0d7221 */ /* 0x000fe20000010000 */
[----:B------:R-:W1:Y:S01]  /*c730*/  MUFU.EX2 R141, R141 ;  /* 0x0000008d008d7308 */ /* 0x000e620000000800 */
[----:B--2---:R-:W-:Y:S01]  /*c740*/  FADD.FTZ R11, R147, R4 ;  /* 0x00000004930b7221 */ /* 0x004fe20000010000 */
[----:B------:R-:W-:Y:S01]  /*c750*/  F2FP.BF16.F32.PACK_AB R144, R47, R144 ;  /* 0x000000902f90723e */ /* 0x000fe200000010ff */
[----:B------:R-:W-:Y:S01]  /*c760*/  FADD.FTZ R40, R134, R13 ;  /* 0x0000000d86287221 */ /* 0x000fe20000010000 */
[----:B------:R-:W-:Y:S01]  /*c770*/  F2FP.BF16.F32.PACK_AB R146, R49, R146 ;  /* 0x000000923192723e */ /* 0x000fe200000010ff */
[----:B------:R-:W-:Y:S01]  /*c780*/  VIADD R10, R93, UR6 ;  /* 0x000000065d0a7c36 */ /* 0x000fe20008000000 */
[----:B------:R-:W-:Y:S01]  /*c790*/  F2FP.BF16.F32.PACK_AB R140, R51, R140 ;  /* 0x0000008c338c723e */ /* 0x000fe200000010ff */
[----:B------:R-:W-:Y:S01]  /*c7a0*/  FADD.FTZ R13, R43, R40 ;  /* 0x000000282b0d7221 */ /* 0x000fe20000010000 */
[----:B------:R-:W2:Y:S01]  /*c7b0*/  MUFU.EX2 R20, R20 ;  /* 0x0000001400147308 */ /* 0x000ea20000000800 */
[----:B0-----:R-:W-:Y:S01]  /*c7c0*/  FADD.FTZ R4, R14, R11 ;  /* 0x0000000b0e047221 */ /* 0x001fe20000010000 */
[----:B------:R-:W-:Y:S01]  /*c7d0*/  F2FP.BF16.F32.PACK_AB R142, R53, R142 ;  /* 0x0000008e358e723e */ /* 0x000fe200000010ff */
[----:B------:R-:W-:Y:S01]  /*c7e0*/  FADD.FTZ R40, R128, R13 ;  /* 0x0000000d80287221 */ /* 0x000fe20000010000 */
[----:B------:R-:W-:-:S02]  /*c7f0*/  F2FP.BF16.F32.PACK_AB R136, R55, R136 ;  /* 0x000000883788723e */ /* 0x000fc400000010ff */
[----:B------:R-:W-:Y:S02]  /*c800*/  F2FP.BF16.F32.PACK_AB R138, R57, R138 ;  /* 0x0000008a398a723e */ /* 0x000fe400000010ff */
        /* <DEDUP_REMOVED lines=85> */
[----:B------:R-:W-:Y:S02]  /*cd60*/  VIADD R0, R92, 0xfffffffe ;  /* 0xfffffffe5c007836 */ /* 0x000fe40000000000 */
[C---:B--2---:R-:W-:Y:S01]  /*cd70*/  FADD.FTZ R4, R67.reuse, R4 ;  /* 0x0000000443047221 */ /* 0x044fe20000010000 */
[----:B------:R-:W-:Y:S01]  /*cd80*/  F2FP.BF16.F32.PACK_AB R122, R67, R122 ;  /* 0x0000007a437a723e */ /* 0x000fe200000010ff */
[----:B------:R-:W-:Y:S06]  /*cd90*/  @P3 BRA `(.L_x_14092) ;  /* 0x0000000000543947 */ /* 0x000fec0003800000 */
        /* <DEDUP_REMOVED lines=12> */
.L_x_14094:
[----:B------:R-:W-:-:S06]  /*ce60*/  UISETP.NE.AND UP1, UPT, UR7, 0x1, UPT ;  /* 0x000000010700788c */ /* 0x000fcc000bf25270 */
[----:B------:R-:W-:-:S05]  /*ce70*/  PLOP3.LUT P3, PT, PT, PT, UP1, 0x80, 0x0 ;  /* 0x000000000000781c */ /* 0x000fca0003f6f018 */
[----:B------:R-:W-:-:S08]  /*ce80*/  @UP1 ULDC.64 UR4, c[0x0][0x9e8] ;  /* 0x00027a0000041ab9 */ /* 0x000fd00000000a00 */
[----:B------:R-:W-:-:S05]  /*ce90*/  @P3 IMAD.HI.U32 R13, R11, UR4, RZ ;  /* 0x000000040b0d3c27 */ /* 0x000fca000f8e00ff */
[----:B------:R-:W-:-:S07]  /*cea0*/  @P3 SHF.R.U32.HI R11, RZ, UR5, R13 ;  /* 0x00000005ff0b3c19 */ /* 0x000fce000801160d */
.L_x_14095:
[----:B------:R-:W-:Y:S05]  /*ceb0*/  BSYNC B0 ;  /* 0x0000000000007941 */ /* 0x000fea0003800000 */
.L_x_14093:
[----:B------:R-:W-:-:S04]  /*cec0*/  IMAD.U32 R14, RZ, RZ, UR7 ;  /* 0x00000007ff0e7e24 */ /* 0x000fc8000f8e00ff */
[----:B------:R-:W-:-:S05]  /*ced0*/  IMAD R11, R11, UR7, R14 ;  /* 0x000000070b0b7c24 */ /* 0x000fca000f8e020e */
[----:B------:R-:W-:-:S07]  /*cee0*/  VIMNMX R10, R10, R11, PT ;  /* 0x0000000b0a0a7248 */ /* 0x000fce0003fe0100 */
.L_x_14092:
        /* <DEDUP_REMOVED lines=30> */
[----:B--2---:R-:W-:-:S04]  /*d0d0*/  VIMNMX R21, R13, R11, !PT ;  /* 0x0000000b0d157248 */ /* 0x004fc80007fe0100 */
[----:B------:R-:W-:-:S13]  /*d0e0*/  ISETP.GE.AND P3, PT, R0, R21, PT ;  /* 0x000000150000720c */ /* 0x000fda0003f66270 */
[----:B------:R-:W-:Y:S05]  /*d0f0*/  @!P3 BRA `(.L_x_14096) ;  /* 0x0000003400f4b947 */ /* 0x000fea0003800000 */
[----:B------:R-:W-:-:S07]  /*d100*/  IMAD.MOV.U32 R119, RZ, RZ, RZ ;  /* 0x000000ffff777224 */ /* 0x000fce00078e00ff */
.L_x_14114:
[----:B------:R-:W2:Y:S01]  /*d110*/  LDL R10, [R1+0x20] ;  /* 0x00002000010a7983 */ /* 0x000ea20000100800 */
        /* <DEDUP_REMOVED lines=10> */
.L_x_14098:
[----:B------:R-:W-:Y:S01]  /*d1c0*/  IMAD R11, R13, 0x8, R2 ;  /* 0x000000080d0b7824 */ /* 0x000fe200078e0202 */
[----:B------:R-:W-:-:S04]  /*d1d0*/  SHF.L.U32 R10, R20, 0x1f, RZ ;  /* 0x0000001f140a7819 */ /* 0x000fc800000006ff */
[----:B------:R0:W1:Y:S01]  /*d1e0*/  SYNCS.PHASECHK.TRANS64.TRYWAIT P4, [R11+URZ+0x16830], R10 ;  /* 0x0168300a0b0075a7 */ /* 0x000062000808017f */
[----:B------:R-:W-:Y:S05]  /*d1f0*/  @!P0 BRA `(.L_x_14099) ;  /* 0x0000000000048947 */ /* 0x000fea0003800000 */
[----:B------:R-:W-:Y:S01]  /*d200*/  BPT.TRAP 0x1 ;  /* 0x000000040000795c */ /* 0x000fe20000300000 */
.L_x_14099:
[----:B------:R-:W-:Y:S04]  /*d210*/  BSSY B0, `(.L_x_14097) ;  /* 0x0000004000007945 */ /* 0x000fe80003800000 */
[----:B-1----:R-:W-:Y:S05]  /*d220*/  @P4 BRA `(.L_x_14100) ;  /* 0x0000000000084947 */ /* 0x002fea0003800000 */
[----:B------:R-:W1:Y:S02]  /*d230*/  SYNCS.PHASECHK.TRANS64.TRYWAIT P4, [R11+URZ+0x16830], R10 ;  /* 0x0168300a0b0075a7 */ /* 0x000e64000808017f */
[----:B-1----:R-:W-:Y:S05]  /*d240*/  @!P4 BRA `(.L_x_14101) ;  /* 0x00000134005cc947 */ /* 0x002fea0003800000 */
.L_x_14100:
[----:B------:R-:W-:Y:S05]  /*d250*/  BSYNC B0 ;  /* 0x0000000000007941 */ /* 0x000fea0003800000 */
.L_x_14097:
[----:B01----:R-:W2:Y:S01]  /*d260*/  LDL R11, [R1+0x1c] ;  /* 0x00001c00010b7983 */ /* 0x003ea20000100800 */
[----:B------:R-:W0:Y:S01]  /*d270*/  S2R R10, SR_TID.X ;  /* 0x00000000000a7919 */ /* 0x000e220000002100 */
[----:B------:R-:W-:Y:S05]  /*d280*/  WARPSYNC.ALL ;  /* 0x0000000000007948 */ /* 0x000fea0003800000 */
[----:B------:R-:W-:Y:S01]  /*d290*/  IMAD.MOV.U32 R25, RZ, RZ, 0x40000040 ;  /* 0x40000040ff197424 */ /* 0x000fe200078e00ff */
[----:B0-----:R-:W-:Y:S02]  /*d2a0*/  SHF.R.U32.HI R10, RZ, 0x7, R10 ;  /* 0x00000007ff0a7819 */ /* 0x001fe4000001160a */
[----:B------:R-:W-:-:S02]  /*d2b0*/  R2UR UR8, R6 ;  /* 0x00000000060872ca */ /* 0x000fc400000e0000 */
[----:B------:R-:W-:Y:S02]  /*d2c0*/  R2UR UR9, R7 ;  /* 0x00000000070972ca */ /* 0x000fe400000e0000 */
[C---:B------:R-:W-:Y:S02]  /*d2d0*/  R2UR UR11, R25.reuse ;  /* 0x00000000190b72ca */ /* 0x040fe400000e0000 */
[----:B------:R-:W-:Y:S01]  /*d2e0*/  R2UR UR23, R25 ;  /* 0x00000000191772ca */ /* 0x000fe200000e0000 */
[----:B------:R-:W-:Y:S01]  /*d2f0*/  IMAD.MOV.U32 R15, RZ, RZ, 0x40000040 ;  /* 0x40000040ff0f7424 */ /* 0x000fe200078e00ff */
[----:B------:R-:W-:Y:S02]  /*d300*/  R2UR UR12, R156 ;  /* 0x000000009c0c72ca */ /* 0x000fe400000e0000 */
[----:B------:R-:W-:Y:S02]  /*d310*/  R2UR UR13, R157 ;  /* 0x000000009d0d72ca */ /* 0x000fe400000e0000 */
[----:B------:R-:W-:Y:S01]  /*d320*/  R2UR UR15, R15 ;  /* 0x000000000f0f72ca */ /* 0x000fe200000e0000 */
[----:B--2---:R-:W-:-:S02]  /*d330*/  IMAD R24, R13, 0x400, R11 ;  /* 0x000004000d187824 */ /* 0x004fc400078e020b */
[----:B------:R-:W-:-:S05]  /*d340*/  VIADD R11, R10, 0x8 ;  /* 0x000000080a0b7836 */ /* 0x000fca0000000000 */
[----:B------:R0:W-:Y:S01]  /*d350*/  BAR.SYNC.DEFER_BLOCKING R11, 0x100 ;  /* 0x0004000b0000751d */ /* 0x0001e20000010000 */
[C---:B------:R-:W-:Y:S01]  /*d360*/  R2UR UR10, R24.reuse ;  /* 0x00000000180a72ca */ /* 0x040fe200000e0000 */
[C---:B------:R-:W-:Y:S02]  /*d370*/  VIADD R14, R24.reuse, 0x2 ;  /* 0x00000002180e7836 */ /* 0x040fe40000000000 */
[C---:B------:R-:W-:Y:S02]  /*d380*/  VIADD R10, R24.reuse, 0x4 ;  /* 0x00000004180a7836 */ /* 0x040fe40000000000 */
[----:B------:R-:W-:-:S05]  /*d390*/  VIADD R24, R24, 0x6 ;  /* 0x0000000618187836 */ /* 0x000fca0000000000 */
[----:B------:R-:W-:Y:S02]  /*d3a0*/  R2UR UR22, R24 ;  /* 0x00000000181672ca */ /* 0x000fe400000e0000 */
[----:B------:R-:W-:-:S06]  /*d3b0*/  WARPGROUP.ARRIVE ;  /* 0x00000000000079c5 */ /* 0x000fcc0000000000 */
[----:B------:R-:W-:Y:S01]  /*d3c0*/  HGMMA.64x128x16.F32.BF16 R24, gdesc[UR8], RZ, !UPT, gsb0 ;  /* 0x01e00000081879f0 */ /* 0x000fe2000c0018ff */
[----:B------:R-:W-:Y:S01]  /*d3d0*/  R2UR UR14, R14 ;  /* 0x000000000e0e72ca */ /* 0x000fe200000e0000 */
[----:B0-----:R-:W-:Y:S01]  /*d3e0*/  IMAD.MOV.U32 R11, RZ, RZ, 0x40000040 ;  /* 0x40000040ff0b7424 */ /* 0x001fe200078e00ff */
[----:B------:R-:W-:Y:S02]  /*d3f0*/  R2UR UR18, R10 ;  /* 0x000000000a1272ca */ /* 0x000fe400000e0000 */
[----:B------:R-:W-:Y:S02]  /*d400*/  R2UR UR16, R154 ;  /* 0x000000009a1072ca */ /* 0x000fe400000e0000 */
[----:B------:R-:W-:Y:S02]  /*d410*/  R2UR UR19, R11 ;  /* 0x000000000b1372ca */ /* 0x000fe400000e0000 */
[----:B------:R-:W-:Y:S01]  /*d420*/  R2UR UR17, R155 ;  /* 0x000000009b1172ca */ /* 0x000fe200000e0000 */
[----:B------:R-:W-:-:S02]  /*d430*/  WARPGROUP.DEPBAR.LE gsb0, 0x0 ;  /* 0x00008000000079c5 */ /* 0x000fc40000010000 */
[----:B------:R-:W-:-:S06]  /*d440*/  WARPGROUP.ARRIVE ;  /* 0x00000000000079c5 */ /* 0x000fcc0000000000 */
[----:B------:R-:W-:Y:S01]  /*d450*/  HGMMA.64x128x16.F32.BF16 R24, gdesc[UR12], R24, gsb0 ;  /* 0x01e000000c1879f0 */ /* 0x000fe20008001818 */
        /* <DEDUP_REMOVED lines=12> */
.L_x_14103:
[----:B------:R-:W-:Y:S01]  /*d520*/  SHF.L.U32 R10, R23, 0x1f, RZ ;  /* 0x0000001f170a7819 */ /* 0x000fe200000006ff */
[----:B------:R-:W-:-:S04]  /*d530*/  IMAD R11, R16, 0x8, R2 ;  /* 0x00000008100b7824 */ /* 0x000fc800078e0202 */
[----:B------:R0:W1:Y:S01]  /*d540*/  SYNCS.PHASECHK.TRANS64.TRYWAIT P3, [R11+URZ+0x16850], R10 ;  /* 0x0168500a0b0075a7 */ /* 0x000062000806017f */
[----:B------:R-:W-:Y:S05]  /*d550*/  @!P0 BRA `(.L_x_14104) ;  /* 0x0000000000048947 */ /* 0x000fea0003800000 */
[----:B------:R-:W-:Y:S01]  /*d560*/  BPT.TRAP 0x1 ;  /* 0x000000040000795c */ /* 0x000fe20000300000 */
.L_x_14104:
[----:B-1----:R-:W-:Y:S05]  /*d570*/  @P3 BRA `(.L_x_14102) ;  /* 0x0000000000083947 */ /* 0x002fea0003800000 */
[----:B------:R-:W1:Y:S02]  /*d580*/  SYNCS.PHASECHK.TRANS64.TRYWAIT P3, [R11+URZ+0x16850], R10 ;  /* 0x0168500a0b0075a7 */ /* 0x000e64000806017f */
[----:B-1----:R-:W-:Y:S05]  /*d590*/  @!P3 BRA `(.L_x_14105) ;  /* 0x00000130009cb947 */ /* 0x002fea0003800000 */
.L_x_14102:
[----:B01----:R-:W-:Y:S01]  /*d5a0*/  VIADD R10, R2, 0x400 ;  /* 0x00000400020a7836 */ /* 0x003fe20000000000 */
[----:B------:R-:W-:Y:S05]  /*d5b0*/  WARPSYNC.ALL ;  /* 0x0000000000007948 */ /* 0x000fea0003800000 */
[----:B------:R-:W-:Y:S01]  /*d5c0*/  SHF.R.U32.HI R10, RZ, 0x4, R10 ;  /* 0x00000004ff0a7819 */ /* 0x000fe2000001160a */
[----:B------:R-:W-:Y:S01]  /*d5d0*/  IMAD.MOV.U32 R11, RZ, RZ, 0x40000040 ;  /* 0x40000040ff0b7424 */ /* 0x000fe200078e00ff */
[----:B------:R-:W-:Y:S02]  /*d5e0*/  WARPGROUP.ARRIVE ;  /* 0x00000000000079c5 */ /* 0x000fe40000000000 */
[----:B------:R-:W-:-:S02]  /*d5f0*/  LOP3.LUT R10, R10, 0x3fff, RZ, 0xc0, !PT ;  /* 0x00003fff0a0a7812 */ /* 0x000fc400078ec0ff */
[----:B------:R-:W-:-:S03]  /*d600*/  R2UR UR11, R11 ;  /* 0x000000000b0b72ca */ /* 0x000fc600000e0000 */
[----:B------:R-:W-:-:S05]  /*d610*/  IMAD R10, R16, 0x400, R10 ;  /* 0x00000400100a7824 */ /* 0x000fca00078e020a */
[----:B------:R-:W-:-:S13]  /*d620*/  R2UR UR10, R10 ;  /* 0x000000000a0a72ca */ /* 0x000fda00000e0000 */
[----:B------:R-:W-:Y:S01]  /*d630*/  HGMMA.64x64x16.F32.BF16 R88, R148, gdesc[UR8].tnspB, R88, gsb0 ;  /* 0x40e0000894587df0 */ /* 0x000fe20008001858 */
[----:B------:R-:W-:Y:S02]  /*d640*/  VIADD R14, R10, 0x80 ;  /* 0x000000800a0e7836 */ /* 0x000fe40000000000 */
[----:B------:R-:W-:-:S03]  /*d650*/  IMAD.MOV.U32 R15, RZ, RZ, 0x40000040 ;  /* 0x40000040ff0f7424 */ /* 0x000fc600078e00ff */
[----:B------:R-:W-:Y:S02]  /*d660*/  R2UR UR10, R14 ;  /* 0x000000000e0a72ca */ /* 0x000fe400000e0000 */
[----:B------:R-:W-:Y:S01]  /*d670*/  R2UR UR11, R15 ;  /* 0x000000000f0b72ca */ /* 0x000fe200000e0000 */
[----:B------:R-:W-:Y:S02]  /*d680*/  VIADD R14, R10, 0x100 ;  /* 0x000001000a0e7836 */ /* 0x000fe40000000000 */
[----:B------:R-:W-:Y:S01]  /*d690*/  IMAD.MOV.U32 R15, RZ, RZ, 0x40000040 ;  /* 0x40000040ff0f7424 */ /* 0x000fe200078e00ff */
[----:B------:R-:W-:Y:S02]  /*d6a0*/  WARPGROUP.DEPBAR.LE gsb0, 0x0 ;  /* 0x00008000000079c5 */ /* 0x000fe40000010000 */
[----:B------:R-:W-:Y:S01]  /*d6b0*/  WARPGROUP.ARRIVE ;  /* 0x00000000000079c5 */ /* 0x000fe20000000000 */
[----:B------:R-:W2:Y:S04]  /*d6c0*/  LDL R148, [R1+0x3c] ;  /* 0x00003c0001947983 */ /* 0x000ea80000100800 */
[----:B------:R-:W3:Y:S02]  /*d6d0*/  LDL R151, [R1+0xc] ;  /* 0x00000c0001977983 */ /* 0x000ee40000100800 */
[----:B------:R-:W-:Y:S01]  /*d6e0*/  HGMMA.64x64x16.F32.BF16 R88, R144, gdesc[UR8].tnspB, R88, gsb0 ;  /* 0x40e0000890587df0 */ /* 0x000fe20008001858 */
[----:B------:R-:W-:-:S02]  /*d6f0*/  R2UR UR10, R14 ;  /* 0x000000000e0a72ca */ /* 0x000fc400000e0000 */
[----:B------:R-:W-:Y:S01]  /*d700*/  R2UR UR11, R15 ;  /* 0x000000000f0b72ca */ /* 0x000fe200000e0000 */
[----:B------:R-:W-:Y:S01]  /*d710*/  VIADD R14, R10, 0x180 ;  /* 0x000001800a0e7836 */ /* 0x000fe20000000000 */
[----:B------:R-:W4:Y:S01]  /*d720*/  LDL R149, [R1+0x8] ;  /* 0x0000080001957983 */ /* 0x000f220000100800 */
[----:B------:R-:W-:-:S03]  /*d730*/  IMAD.MOV.U32 R15, RZ, RZ, 0x40000040 ;  /* 0x40000040ff0f7424 */ /* 0x000fc600078e00ff */
[----:B------:R-:W4:Y:S01]  /*d740*/  LDL R150, [R1+0x4] ;  /* 0x0000040001967983 */ /* 0x000f220000100800 */
[----:B------:R-:W-:Y:S02]  /*d750*/  WARPGROUP.DEPBAR.LE gsb0, 0x0 ;  /* 0x00008000000079c5 */ /* 0x000fe40000010000 */
[----:B------:R-:W-:Y:S01]  /*d760*/  WARPGROUP.ARRIVE ;  /* 0x00000000000079c5 */ /* 0x000fe20000000000 */
[----:B------:R-:W2:Y:S05]  /*d770*/  LDL R147, [R1+0x18] ;  /* 0x0000180001937983 */ /* 0x000eaa0000100800 */
[----:B------:R-:W-:Y:S01]  /*d780*/  HGMMA.64x64x16.F32.BF16 R88, R140, gdesc[UR8].tnspB, R88, gsb0 ;  /* 0x40e000088c587df0 */ /* 0x000fe20008001858 */
[----:B------:R-:W-:-:S02]  /*d790*/  R2UR UR10, R14 ;  /* 0x000000000e0a72ca */ /* 0x000fc400000e0000 */
[----:B------:R-:W-:Y:S01]  /*d7a0*/  R2UR UR11, R15 ;  /* 0x000000000f0b72ca */ /* 0x000fe200000e0000 */
[----:B------:R-:W-:Y:S02]  /*d7b0*/  VIADD R14, R10, 0x200 ;  /* 0x000002000a0e7836 */ /* 0x000fe40000000000 */
[----:B------:R-:W-:Y:S01]  /*d7c0*/  IMAD.MOV.U32 R15, RZ, RZ, 0x40000040 ;  /* 0x40000040ff0f7424 */ /* 0x000fe200078e00ff */
[----:B------:R-:W-:Y:S02]  /*d7d0*/  WARPGROUP.DEPBAR.LE gsb0, 0x0 ;  /* 0x00008000000079c5 */ /* 0x000fe40000010000 */
[----:B------:R-:W-:-:S07]  /*d7e0*/  WARPGROUP.ARRIVE ;  /* 0x00000000000079c5 */ /* 0x000fce0000000000 */
[----:B------:R-:W-:Y:S01]  /*d7f0*/  HGMMA.64x64x16.F32.BF16 R88, R136, gdesc[UR8].tnspB, R88, gsb0 ;  /* 0x40e0000888587df0 */ /* 0x000fe20008001858 */
[----:B------:R-:W-:Y:S02]  /*d800*/  R2UR UR10, R14 ;  /* 0x000000000e0a72ca */ /* 0x000fe400000e0000 */
        /* <DEDUP_REMOVED lines=22> */
[----:B------:R-:W0:Y:S08]  /*d970*/  @P2 LDC R14, c[0x0][0x450] ;  /* 0x00011400ff0e2b82 */ /* 0x000e300000000800 */
[----:B------:R-:W1:Y:S01]  /*d980*/  @P2 LDC R15, c[0x0][0x44c] ;  /* 0x00011300ff0f2b82 */ /* 0x000e620000000800 */
[----:B------:R-:W-:-:S02]  /*d990*/  WARPGROUP.DEPBAR.LE gsb0, 0x0 ;  /* 0x00008000000079c5 */ /* 0x000fc40000010000 */
[----:B------:R-:W-:-:S06]  /*d9a0*/  WARPGROUP.ARRIVE ;  /* 0x00000000000079c5 */ /* 0x000fcc0000000000 */
[----:B------:R-:W-:Y:S01]  /*d9b0*/  HGMMA.64x64x16.F32.BF16 R88, R120, gdesc[UR8].tnspB, R88, gsb0 ;  /* 0x40e0000878587df0 */ /* 0x000fe20008001858 */
        /* <DEDUP_REMOVED lines=45> */
[----:B------:R-:W-:-:S02]  /*dc90*/  WARPGROUP.DEPBAR.LE gsb0, 0x0 ;  /* 0x00008000000079c5 */ /* 0x000fc40000010000 */
[----:B--2---:R-:W-:Y:S02]  /*dca0*/  IMAD.IADD R120, R148, 0x1, R147 ;  /* 0x0000000194787824 */ /* 0x004fe400078e0293 */
[----:B------:R-:W2:Y:S02]  /*dcb0*/  S2R R147, SR_TID.X ;  /* 0x0000000000937919 */ /* 0x000ea40000002100 */
[----:B-1----:R-:W-:-:S04]  /*dcc0*/  @P2 IMAD.HI.U32 R15, R120, R15, RZ ;  /* 0x0000000f780f2227 */ /* 0x002fc800078e00ff */
[----:B------:R-:W-:Y:S01]  /*dcd0*/  FMUL.FTZ R64, R66, UR29 ;  /* 0x0000001d42407c20 */ /* 0x000fe20008410000 */
[----:B------:R-:W-:Y:S01]  /*dce0*/  FMUL.FTZ R69, R71, UR29 ;  /* 0x0000001d47457c20 */ /* 0x000fe20008410000 */
[----:B0-----:R-:W-:Y:S01]  /*dcf0*/  @P2 SHF.R.U32.HI R120, RZ, R14, R15 ;  /* 0x0000000eff782219 */ /* 0x001fe2000001160f */
[----:B------:R0:W1:Y:S01]  /*dd00*/  MUFU.TANH R10, R78 ;  /* 0x0000004e000a7308 */ /* 0x0000620000002400 */
[----:B------:R-:W-:Y:S01]  /*dd10*/  FMUL.FTZ R66, R68, UR29 ;  /* 0x0000001d44427c20 */ /* 0x000fe20008410000 */
[----:B------:R-:W-:Y:S01]  /*dd20*/  FMUL.FTZ R71, R73, UR29 ;  /* 0x0000001d49477c20 */ /* 0x000fe20008410000 */
[----:B------:R-:W-:Y:S01]  /*dd30*/  FMUL.FTZ R68, R70, UR29 ;  /* 0x0000001d46447c20 */ /* 0x000fe20008410000 */
[----:B------:R-:W-:Y:S01]  /*dd40*/  FMUL.FTZ R73, R75, UR29 ;  /* 0x0000001d4b497c20 */ /* 0x000fe20008410000 */
[----:B------:R-:W5:Y:S01]  /*dd50*/  SHFL.IDX PT, R123, R120, RZ, 0x1c1f ;  /* 0x001c1fff787b7589 */ /* 0x000f6200000e0000 */
[----:B------:R-:W-:Y:S01]  /*dd60*/  FMUL.FTZ R70, R72, UR29 ;  /* 0x0000001d48467c20 */ /* 0x000fe20008410000 */
[----:B------:R-:W-:Y:S01]  /*dd70*/  FMUL.FTZ R75, R77, UR29 ;  /* 0x0000001d4d4b7c20 */ /* 0x000fe20008410000 */
[----:B0-----:R-:W-:Y:S01]  /*dd80*/  FMUL.FTZ R78, R82, UR29 ;  /* 0x0000001d524e7c20 */ /* 0x001fe20008410000 */
        /* <DEDUP_REMOVED lines=8> */
[----:B--2---:R-:W-:Y:S02]  /*de10*/  SHF.R.U32.HI R148, RZ, 0x7, R147 ;  /* 0x00000007ff947819 */ /* 0x004fe40000011693 */
[----:B------:R-:W-:-:S03]  /*de20*/  ISETP.GE.U32.AND P3, PT, R147, 0x180, PT ;  /* 0x000001809300780c */ /* 0x000fc60003f66070 */
[----:B------:R-:W-:Y:S01]  /*de30*/  VIADD R14, R148, 0x9 ;  /* 0x00000009940e7836 */ /* 0x000fe20000000000 */
[----:B------:R-:W-:Y:S01]  /*de40*/  IADD3 R86, -R82, 0x1, RZ ;  /* 0x0000000152567810 */ /* 0x000fe20007ffe1ff */
[----:B------:R-:W-:Y:S01]  /*de50*/  FMUL.FTZ R84, R84, UR29 ;  /* 0x0000001d54547c20 */ /* 0x000fe20008410000 */
[----:B------:R-:W-:Y:S01]  /*de60*/  FMUL.FTZ R85, R85, UR29 ;  /* 0x0000001d55557c20 */ /* 0x000fe20008410000 */
[----:B------:R-:W-:Y:S01]  /*de70*/  FMUL.FTZ R83, R87, UR29 ;  /* 0x0000001d57537c20 */ /* 0x000fe20008410000 */
[----:B------:R-:W-:Y:S01]  /*de80*/  @!P1 IMAD R15, R13, 0x8, R2 ;  /* 0x000000080d0f9824 */ /* 0x000fe200078e0202 */
[----:B------:R-:W-:Y:S01]  /*de90*/  SEL R14, R14, 0x9, !P3 ;  /* 0x000000090e0e7807 */ /* 0x000fe20005800000 */
[----:B---3--:R-:W-:Y:S01]  /*dea0*/  IMAD R86, R151, -0x2, R86 ;  /* 0xfffffffe97567824 */ /* 0x008fe200078e0256 */
[----:B------:R-:W-:Y:S01]  /*deb0*/  PLOP3.LUT P3, PT, PT, PT, UP0, 0x40, 0x0 ;  /* 0x000000000000781c */ /* 0x000fe20003f6e808 */
[----:B------:R-:W0:Y:S01]  /*dec0*/  MUFU.TANH R11, R11 ;  /* 0x0000000b000b7308 */ /* 0x000e220000002400 */
[----:B------:R-:W-:-:S02]  /*ded0*/  @!P1 VIADD R15, R15, 0x16840 ;  /* 0x000168400f0f9836 */ /* 0x000fc40000000000 */
[----:B----4-:R-:W-:-:S05]  /*dee0*/  IADD3 R86, -R150, R86, R149 ;  /* 0x0000005696567210 */ /* 0x010fca0007ffe195 */
[----:B------:R-:W2:Y:S01]  /*def0*/  MUFU.TANH R23, R23 ;  /* 0x0000001700177308 */ /* 0x000ea20000002400 */
[----:B------:R-:W-:Y:S01]  /*df00*/  @!P1 PRMT R15, RZ, 0x654, R15 ;  /* 0x00000654ff0f9816 */ /* 0x000fe2000000000f */
[----:B------:R3:W-:Y:S06]  /*df10*/  BAR.ARV R14, 0x100 ;  /* 0x0004000e0000751d */ /* 0x0007ec0000002000 */
        /* <DEDUP_REMOVED lines=61> */
[C---:B------:R-:W-:Y:S01]  /*e2f0*/  VIADD R122, R86.reuse, UR28 ;  /* 0x0000001c567a7c36 */ /* 0x040fe20008000000 */
[----:B------:R3:W-:Y:S01]  /*e300*/  @!P1 SYNCS.ARRIVE.TRANS64.RED.A1T0 RZ, [R15+URZ], RZ ;  /* 0x000000ff0fff99a7 */ /* 0x0007e2000810043f */
[----:B------:R-:W-:-:S02]  /*e310*/  VIADD R121, R86, UR30 ;  /* 0x0000001e56797c36 */ /* 0x000fc40008000000 */
[--C-:B-----5:R-:W-:Y:S02]  /*e320*/  IMAD.IADD R87, R122, 0x1, R123.reuse ;  /* 0x000000017a577824 */ /* 0x120fe400078e027b */
[----:B------:R-:W-:Y:S01]  /*e330*/  IMAD.IADD R86, R121, 0x1, R123 ;  /* 0x0000000179567824 */ /* 0x000fe200078e027b */
[----:B-12-4-:R-:W-:Y:S06]  /*e340*/  @P3 BRA `(.L_x_14106) ;  /* 0x0000000000583947 */ /* 0x016fec0003800000 */
[----:B------:R-:W-:Y:S01]  /*e350*/  IADD3 R123, -R150, R149, R123 ;  /* 0x00000095967b7210 */ /* 0x000fe20007ffe17b */
[----:B------:R-:W-:Y:S03]  /*e360*/  BSSY B0, `(.L_x_14107) ;  /* 0x0000010000007945 */ /* 0x000fe60003800000 */
[----:B------:R-:W-:-:S13]  /*e370*/  ISETP.GT.AND P3, PT, R123, -0x1, PT ;  /* 0xffffffff7b00780c */ /* 0x000fda0003f64270 */
[----:B------:R-:W-:Y:S05]  /*e380*/  @P3 BRA `(.L_x_14108) ;  /* 0x0000000000203947 */ /* 0x000fea0003800000 */
[----:B------:R-:W-:Y:S01]  /*e390*/  IMAD.U32 R124, RZ, RZ, UR24 ;  /* 0x00000018ff7c7e24 */ /* 0x000fe2000f8e00ff */
[----:B------:R-:W-:-:S04]  /*e3a0*/  LOP3.LUT R123, RZ, R123, RZ, 0x33, !PT ;  /* 0x0000007bff7b7212 */ /* 0x000fc800078e33ff */
[----:B------:R-:W-:-:S13]  /*e3b0*/  ISETP.NE.AND P3, PT, R124, 0x1, PT ;  /* 0x000000017c00780c */ /* 0x000fda0003f65270 */
[----:B---3--:R-:W1:Y:S02]  /*e3c0*/  @P3 LDC.64 R14, c[0x0][0x9e8] ;  /* 0x00027a00ff0e3b82 */ /* 0x008e640000000a00 */
[----:B-1----:R-:W-:-:S05]  /*e3d0*/  @P3 IMAD.HI.U32 R14, R123, R14, RZ ;  /* 0x0000000e7b0e3227 */ /* 0x002fca00078e00ff */
[----:B------:R-:W-:-:S04]  /*e3e0*/  @P3 SHF.R.U32.HI R123, RZ, R15, R14 ;  /* 0x0000000fff7b3219 */ /* 0x000fc8000001160e */
[----:B------:R-:W-:Y:S01]  /*e3f0*/  LOP3.LUT R123, RZ, R123, RZ, 0x33, !PT ;  /* 0x0000007bff7b7212 */ /* 0x000fe200078e33ff */
[----:B------:R-:W-:Y:S06]  /*e400*/  BRA `(.L_x_14109) ;  /* 0x0000000000147947 */ /* 0x000fec0003800000 */
.L_x_14108:
[----:B------:R-:W-:-:S05]  /*e410*/  IMAD.U32 R124, RZ, RZ, UR24 ;  /* 0x00000018ff7c7e24 */ /* 0x000fca000f8e00ff */
[----:B------:R-:W-:-:S13]  /*e420*/  ISETP.NE.AND P3, PT, R124, 0x1, PT ;  /* 0x000000017c00780c */ /* 0x000fda0003f65270 */
[----:B---3--:R-:W1:Y:S02]  /*e430*/  @P3 LDC.64 R14, c[0x0][0x9e8] ;  /* 0x00027a00ff0e3b82 */ /* 0x008e640000000a00 */
[----:B-1----:R-:W-:-:S05]  /*e440*/  @P3 IMAD.HI.U32 R14, R123, R14, RZ ;  /* 0x0000000e7b0e3227 */ /* 0x002fca00078e00ff */
[----:B------:R-:W-:-:S07]  /*e450*/  @P3 SHF.R.U32.HI R123, RZ, R15, R14 ;  /* 0x0000000fff7b3219 */ /* 0x000fce000001160e */
.L_x_14109:
[----:B------:R-:W-:Y:S05]  /*e460*/  BSYNC B0 ;  /* 0x0000000000007941 */ /* 0x000fea0003800000 */
.L_x_14107:
[----:B------:R-:W-:-:S04]  /*e470*/  IMAD R123, R123, R124, -R82 ;  /* 0x0000007c7b7b7224 */ /* 0x000fc800078e0a52 */
[----:B------:R-:W-:-:S05]  /*e480*/  IMAD R123, R151, -0x2, R123 ;  /* 0xfffffffe977b7824 */ /* 0x000fca00078e027b */
[----:B------:R-:W-:Y:S02]  /*e490*/  VIADDMNMX R87, R123, R124, R87, PT ;  /* 0x0000007c7b577246 */ /* 0x000fe40003800157 */
[----:B------:R-:W-:-:S07]  /*e4a0*/  VIMNMX R86, R86, R123, !PT ;  /* 0x0000007b56567248 */ /* 0x000fce0007fe0100 */
.L_x_14106:
[----:B------:R-:W-:Y:S01]  /*e4b0*/  ISETP.GT.AND P3, PT, R0, -0x1, PT ;  /* 0xffffffff0000780c */ /* 0x000fe20003f64270 */
[----:B------:R-:W1:Y:S03]  /*e4c0*/  SHFL.IDX PT, R120, R120, 0x1, 0x1c1f ;  /* 0x003c1f0078787f89 */ /* 0x000e6600000e0000 */
[C---:B------:R-:W-:Y:S02]  /*e4d0*/  ISETP.GT.AND P4, PT, R86.reuse, RZ, P3 ;  /* 0x000000ff5600720c */ /* 0x040fe40001f84270 */
[----:B------:R-:W-:Y:S02]  /*e4e0*/  ISETP.GT.AND P5, PT, R86, 0x1, P3 ;  /* 0x000000015600780c */ /* 0x000fe40001fa4270 */
[C---:B------:R-:W-:Y:S02]  /*e4f0*/  ISETP.LT.OR P4, PT, R87.reuse, 0x1, P4 ;  /* 0x000000015700780c */ /* 0x040fe40002781670 */
[----:B------:R-:W-:-:S02]  /*e500*/  ISETP.LT.OR P5, PT, R87, 0x2, P5 ;  /* 0x000000025700780c */ /* 0x000fc40002fa1670 */
[----:B0-----:R-:W-:Y:S02]  /*e510*/  FSEL R11, R11, -INF , !P4 ;  /* 0xff8000000b0b7808 */ /* 0x001fe40006000000 */
[C---:B------:R-:W-:Y:S02]  /*e520*/  ISETP.GT.AND P4, PT, R86.reuse, 0x8, P3 ;  /* 0x000000085600780c */ /* 0x040fe40001f84270 */
[----:B------:R-:W-:Y:S02]  /*e530*/  FSEL R23, R23, -INF , !P5 ;  /* 0xff80000017177808 */ /* 0x000fe40006800000 */
[----:B------:R-:W-:Y:S02]  /*e540*/  ISETP.LT.OR P4, PT, R87, 0x9, P4 ;  /* 0x000000095700780c */ /* 0x000fe40002781670 */
[----:B------:R-:W-:Y:S02]  /*e550*/  ISETP.GT.AND P5, PT, R86, 0x9, P3 ;  /* 0x000000095600780c */ /* 0x000fe40001fa4270 */
[----:B------:R-:W-:-:S02]  /*e560*/  FSEL R26, R26, -INF , !P4 ;  /* 0xff8000001a1a7808 */ /* 0x000fc40006000000 */
[----:B------:R-:W-:Y:S01]  /*e570*/  ISETP.GT.AND P4, PT, R86, 0x10, P3 ;  /* 0x000000105600780c */ /* 0x000fe20001f84270 */
[--C-:B-1----:R-:W-:Y:S01]  /*e580*/  IMAD.IADD R122, R122, 0x1, R120.reuse ;  /* 0x000000017a7a7824 */ /* 0x102fe200078e0278 */
[----:B------:R-:W-:Y:S01]  /*e590*/  ISETP.LT.OR P5, PT, R87, 0xa, P5 ;  /* 0x0000000a5700780c */ /* 0x000fe20002fa1670 */
[----:B------:R-:W-:Y:S01]  /*e5a0*/  IMAD.IADD R121, R121, 0x1, R120 ;  /* 0x0000000179797824 */ /* 0x000fe200078e0278 */
        /* <DEDUP_REMOVED lines=8> */
[----:B------:R-:W-:Y:S02]  /*e630*/  ISETP.GT.AND P4, PT, R86, 0x20, P3 ;  /* 0x000000205600780c */ /* 0x000fe40001f84270 */
[----:B------:R-:W-:-:S02]  /*e640*/  FSEL R31, R31, -INF , !P5 ;  /* 0xff8000001f1f7808 */ /* 0x000fc40006800000 */
[C---:B------:R-:W-:Y:S02]  /*e650*/  ISETP.LT.OR P4, PT, R87.reuse, 0x21, P4 ;  /* 0x000000215700780c */ /* 0x040fe40002781670 */
        /* <DEDUP_REMOVED lines=82> */
[----:B---3--:R-:W0:Y:S02]  /*eb80*/  @P4 LDC.64 R14, c[0x0][0x9e8] ;  /* 0x00027a00ff0e4b82 */ /* 0x008e240000000a00 */
[----:B0-----:R-:W-:-:S05]  /*eb90*/  @P4 IMAD.HI.U32 R14, R87, R14, RZ ;  /* 0x0000000e570e4227 */ /* 0x001fca00078e00ff */
[----:B------:R-:W-:-:S04]  /*eba0*/  @P4 SHF.R.U32.HI R87, RZ, R15, R14 ;  /* 0x0000000fff574219 */ /* 0x000fc8000001160e */
[----:B------:R-:W-:Y:S01]  /*ebb0*/  LOP3.LUT R120, RZ, R87, RZ, 0x33, !PT ;  /* 0x00000057ff787212 */ /* 0x000fe200078e33ff */
[----:B------:R-:W-:Y:S06]  /*ebc0*/  BRA `(.L_x_14113) ;  /* 0x0000000000147947 */ /* 0x000fec0003800000 */
.L_x_14112:
[----:B------:R-:W-:-:S05]  /*ebd0*/  IMAD.U32 R86, RZ, RZ, UR24 ;  /* 0x00000018ff567e24 */ /* 0x000fca000f8e00ff */
[----:B------:R-:W-:-:S13]  /*ebe0*/  ISETP.NE.AND P4, PT, R86, 0x1, PT ;  /* 0x000000015600780c */ /* 0x000fda0003f85270 */
[----:B---3--:R-:W0:Y:S02]  /*ebf0*/  @P4 LDC.64 R14, c[0x0][0x9e8] ;  /* 0x00027a00ff0e4b82 */ /* 0x008e240000000a00 */
[----:B0-----:R-:W-:-:S05]  /*ec00*/  @P4 IMAD.HI.U32 R14, R120, R14, RZ ;  /* 0x0000000e780e4227 */ /* 0x001fca00078e00ff */
[----:B------:R-:W-:-:S07]  /*ec10*/  @P4 SHF.R.U32.HI R120, RZ, R15, R14 ;  /* 0x0000000fff784219 */ /* 0x000fce000001160e */
.L_x_14113:
[----:B------:R-:W-:Y:S05]  /*ec20*/  BSYNC B0 ;  /* 0x0000000000007941 */ /* 0x000fea0003800000 */
.L_x_14111:
[----:B------:R-:W-:-:S04]  /*ec30*/  IMAD R82, R120, R86, -R82 ;  /* 0x0000005678527224 */ /* 0x000fc800078e0a52 */
[----:B------:R-:W-:-:S05]  /*ec40*/  IMAD R15, R151, -0x2, R82 ;  /* 0xfffffffe970f7824 */ /* 0x000fca00078e0252 */
[----:B------:R-:W-:Y:S02]  /*ec50*/  VIADDMNMX R122, R15, R86, R122, PT ;  /* 0x000000560f7a7246 */ /* 0x000fe4000380017a */
[----:B------:R-:W-:-:S07]  /*ec60*/  VIMNMX R121, R121, R15, !PT ;  /* 0x0000000f79797248 */ /* 0x000fce0007fe0100 */
.L_x_14110:
[----:B---3--:R-:W-:Y:S01]  /*ec70*/  FMNMX.FTZ R14, R11, R12, !PT ;  /* 0x0000000c0b0e7209 */ /* 0x008fe20007810000 */
        /* <DEDUP_REMOVED lines=46> */
[----:B------:R-:W-:Y:S02]  /*ef60*/  ISETP.LT.OR P5, PT, R122, 0x29, P5 ;  /* 0x000000297a00780c */ /* 0x000fe40002fa1670 */
[----:B------:R-:W-:-:S02]  /*ef70*/  FMNMX.FTZ R15, R67, R14, !PT ;  /* 0x0000000e430f7209 */ /* 0x000fc40007810000 */
[----:B------:R-:W-:Y:S02]  /*ef80*/  ISETP.LT.OR P4, PT, R122, 0x1a, P4 ;  /* 0x0000001a7a00780c */ /* 0x000fe40002781670 */
[----:B------:R-:W-:Y:S02]  /*ef90*/  FSEL R44, R44, -INF , !P5 ;  /* 0xff8000002c2c7808 */ /* 0x000fe40006800000 */
[----:B------:R-:W-:Y:S02]  /*efa0*/  FMNMX.FTZ R14, R70, R15, !PT ;  /* 0x0000000f460e7209 */ /* 0x000fe40007810000 */
[----:B------:R-:W-:Y:S02]  /*efb0*/  ISETP.GT.AND P5, PT, R121, 0x30, P3 ;  /* 0x000000307900780c */ /* 0x000fe40001fa4270 */
[----:B------:R-:W-:Y:S02]  /*efc0*/  FSEL R37, R37, -INF , !P4 ;  /* 0xff80000025257808 */ /* 0x000fe40006000000 */
[----:B------:R-:W-:-:S02]  /*efd0*/  ISETP.GT.AND P4, PT, R121, 0x21, P3 ;  /* 0x000000217900780c */ /* 0x000fc40001f84270 */
[----:B------:R-:W-:Y:S02]  /*efe0*/  FMNMX.FTZ R15, R71, R14, !PT ;  /* 0x0000000e470f7209 */ /* 0x000fe40007810000 */
[C---:B------:R-:W-:Y:S02]  /*eff0*/  ISETP.LT.OR P5, PT, R122.reuse, 0x31, P5 ;  /* 0x000000317a00780c */ /* 0x040fe40002fa1670 */
[----:B------:R-:W-:Y:S02]  /*f000*/  ISETP.LT.OR P4, PT, R122, 0x22, P4 ;  /* 0x000000227a00780c */ /* 0x000fe40002781670 */
[----:B------:R-:W-:Y:S02]  /*f010*/  FMNMX.FTZ R14, R74, R15, !PT ;  /* 0x0000000f4a0e7209 */ /* 0x000fe40007810000 */
[----:B------:R-:W-:Y:S02]  /*f020*/  FSEL R48, R48, -INF , !P5 ;  /* 0xff80000030307808 */ /* 0x000fe40006800000 */
[----:B------:R-:W-:-:S02]  /*f030*/  ISETP.GT.AND P5, PT, R121, 0x38, P3 ;  /* 0x000000387900780c */ /* 0x000fc40001fa4270 */
[----:B------:R-:W-:Y:S02]  /*f040*/  FSEL R41, R41, -INF , !P4 ;  /* 0xff80000029297808 */ /* 0x000fe40006000000 */
[----:B------:R-:W-:Y:S02]  /*f050*/  ISETP.GT.AND P4, PT, R121, 0x29, P3 ;  /* 0x000000297900780c */ /* 0x000fe40001f84270 */
[----:B------:R-:W-:Y:S02]  /*f060*/  FMNMX.FTZ R14, R75, R14, !PT ;  /* 0x0000000e4b0e7209 */ /* 0x000fe40007810000 */
[C---:B------:R-:W-:Y:S02]  /*f070*/  ISETP.LT.OR P5, PT, R122.reuse, 0x39, P5 ;  /* 0x000000397a00780c */ /* 0x040fe40002fa1670 */
[----:B------:R-:W-:Y:S02]  /*f080*/  ISETP.LT.OR P4, PT, R122, 0x2a, P4 ;  /* 0x0000002a7a00780c */ /* 0x000fe40002781670 */
[----:B------:R-:W-:-:S02]  /*f090*/  FMNMX.FTZ R15, R77, R14, !PT ;  /* 0x0000000e4d0f7209 */ /* 0x000fc40007810000 */
[----:B------:R-:W-:Y:S02]  /*f0a0*/  FSEL R52, R52, -INF , !P5 ;  /* 0xff80000034347808 */ /* 0x000fe40006800000 */
[----:B------:R-:W-:Y:S02]  /*f0b0*/  ISETP.GT.AND P5, PT, R121, 0x40, P3 ;  /* 0x000000407900780c */ /* 0x000fe40001fa4270 */
[----:B------:R-:W-:Y:S02]  /*f0c0*/  FSEL R45, R45, -INF , !P4 ;  /* 0xff8000002d2d7808 */ /* 0x000fe40006000000 */
[----:B------:R-:W-:Y:S02]  /*f0d0*/  FMNMX.FTZ R15, R80, R15, !PT ;  /* 0x0000000f500f7209 */ /* 0x000fe40007810000 */
[----:B------:R-:W-:Y:S02]  /*f0e0*/  ISETP.GT.AND P4, PT, R121, 0x31, P3 ;  /* 0x000000317900780c */ /* 0x000fe40001f84270 */
[----:B------:R-:W-:-:S02]  /*f0f0*/  ISETP.LT.OR P5, PT, R122, 0x41, P5 ;  /* 0x000000417a00780c */ /* 0x000fc40002fa1670 */
[----:B------:R-:W-:Y:S02]  /*f100*/  FMNMX.FTZ R14, R84, R15, !PT ;  /* 0x0000000f540e7209 */ /* 0x000fe40007810000 */
[----:B------:R-:W-:Y:S02]  /*f110*/  ISETP.LT.OR P4, PT, R122, 0x32, P4 ;  /* 0x000000327a00780c */ /* 0x000fe40002781670 */
[----:B------:R-:W-:Y:S02]  /*f120*/  FSEL R56, R56, -INF , !P5 ;  /* 0xff80000038387808 */ /* 0x000fe40006800000 */
[----:B------:R-:W-:Y:S02]  /*f130*/  ISETP.GT.AND P5, PT, R121, 0x48, P3 ;  /* 0x000000487900780c */ /* 0x000fe40001fa4270 */
[----:B------:R-:W-:Y:S02]  /*f140*/  FMNMX.FTZ R15, R85, R14, !PT ;  /* 0x0000000e550f7209 */ /* 0x000fe40007810000 */
[----:B------:R-:W-:-:S02]  /*f150*/  FSEL R49, R49, -INF , !P4 ;  /* 0xff80000031317808 */ /* 0x000fc40006000000 */
[C---:B------:R-:W-:Y:S01]  /*f160*/  ISETP.GT.AND P4, PT, R121.reuse, 0x39, P3 ;  /* 0x000000397900780c */ /* 0x040fe20001f84270 */
[----:B------:R-:W0:Y:S01]  /*f170*/  SHFL.BFLY PT, R14, R15, 0x2, 0x1f ;  /* 0x0c401f000f0e7f89 */ /* 0x000e2200000e0000 */
[C---:B------:R-:W-:Y:S02]  /*f180*/  ISETP.LT.OR P5, PT, R122.reuse, 0x49, P5 ;  /* 0x000000497a00780c */ /* 0x040fe40002fa1670 */
[----:B------:R-:W-:Y:S02]  /*f190*/  ISETP.LT.OR P4, PT, R122, 0x3a, P4 ;  /* 0x0000003a7a00780c */ /* 0x000fe40002781670 */
[----:B------:R-:W-:Y:S02]  /*f1a0*/  FSEL R60, R60, -INF , !P5 ;  /* 0xff8000003c3c7808 */ /* 0x000fe40006800000 */
[----:B------:R-:W-:Y:S02]  /*f1b0*/  ISETP.GT.AND P5, PT, R121, 0x50, P3 ;  /* 0x000000507900780c */ /* 0x000fe40001fa4270 */
[----:B------:R-:W-:-:S02]  /*f1c0*/  FSEL R53, R53, -INF , !P4 ;  /* 0xff80000035357808 */ /* 0x000fc40006000000 */
[C---:B------:R-:W-:Y:S02]  /*f1d0*/  ISETP.GT.AND P4, PT, R121.reuse, 0x41, P3 ;  /* 0x000000417900780c */ /* 0x040fe40001f84270 */
        /* <DEDUP_REMOVED lines=11> */
[----:B------:R-:W-:Y:S02]  /*f290*/  ISETP.GT.AND P4, PT, R121, 0x51, P3 ;  /* 0x000000517900780c */ /* 0x000fe40001f84270 */
[----:B0-----:R-:W-:Y:S02]  /*f2a0*/  FMNMX.FTZ R82, R15, R14, !PT ;  /* 0x0000000e0f527209 */ /* 0x001fe40007810000 */
[C---:B------:R-:W-:Y:S02]  /*f2b0*/  ISETP.LT.OR P5, PT, R122.reuse, 0x61, P5 ;  /* 0x000000617a00780c */ /* 0x040fe40002fa1670 */
[----:B------:R-:W-:Y:S01]  /*f2c0*/  ISETP.LT.OR P4, PT, R122, 0x52, P4 ;  /* 0x000000527a00780c */ /* 0x000fe20002781670 */
[----:B------:R-:W0:Y:S01]  /*f2d0*/  SHFL.BFLY PT, R87, R82, 0x1, 0x1f ;  /* 0x0c201f0052577f89 */ /* 0x000e2200000e0000 */
[----:B------:R-:W-:Y:S02]  /*f2e0*/  FSEL R72, R72, -INF , !P5 ;  /* 0xff80000048487808 */ /* 0x000fe40006800000 */
[----:B------:R-:W-:-:S02]  /*f2f0*/  ISETP.GT.AND P5, PT, R121, 0x68, P3 ;  /* 0x000000687900780c */ /* 0x000fc40001fa4270 */
[----:B------:R-:W-:Y:S02]  /*f300*/  FSEL R65, R65, -INF , !P4 ;  /* 0xff80000041417808 */ /* 0x000fe40006000000 */
[C---:B------:R-:W-:Y:S02]  /*f310*/  ISETP.GT.AND P4, PT, R121.reuse, 0x59, P3 ;  /* 0x000000597900780c */ /* 0x040fe40001f84270 */
[C---:B------:R-:W-:Y:S02]  /*f320*/  ISETP.LT.OR P5, PT, R122.reuse, 0x69, P5 ;  /* 0x000000697a00780c */ /* 0x040fe40002fa1670 */
[----:B------:R-:W-:Y:S02]  /*f330*/  ISETP.LT.OR P4, PT, R122, 0x5a, P4 ;  /* 0x0000005a7a00780c */ /* 0x000fe40002781670 */
        /* <DEDUP_REMOVED lines=9> */
[----:B------:R-:W-:Y:S02]  /*f3d0*/  ISETP.GT.AND P4, PT, R121, 0x69, P3 ;  /* 0x000000697900780c */ /* 0x000fe40001f84270 */
[----:B------:R-:W-:Y:S02]  /*f3e0*/  ISETP.LT.OR P5, PT, R122, 0x72, P5 ;  /* 0x000000727a00780c */ /* 0x000fe40002fa1670 */
[----:B0-----:R-:W-:Y:S02]  /*f3f0*/  FMNMX.FTZ R14, R82, R87, !PT ;  /* 0x00000057520e7209 */ /* 0x001fe40007810000 */
[----:B------:R-:W-:Y:S02]  /*f400*/  ISETP.LT.OR P4, PT, R122, 0x6a, P4 ;  /* 0x0000006a7a00780c */ /* 0x000fe40002781670 */
[----:B------:R-:W-:Y:S01]  /*f410*/  FSEL R79, R79, -INF , !P5 ;  /* 0xff8000004f4f7808 */ /* 0x000fe20006800000 */
[----:B------:R-:W-:Y:S01]  /*f420*/  FMUL.FTZ R82, R14, UR41 ;  /* 0x000000290e527c20 */ /* 0x000fe20008410000 */
[----:B------:R-:W-:-:S02]  /*f430*/  ISETP.GT.AND P5, PT, R121, RZ, P3 ;  /* 0x000000ff7900720c */ /* 0x000fc40001fa4270 */
[----:B------:R-:W-:Y:S02]  /*f440*/  FSEL R76, R76, -INF , !P4 ;  /* 0xff8000004c4c7808 */ /* 0x000fe40006000000 */
[----:B------:R-:W-:Y:S02]  /*f450*/  FSETP.NEU.FTZ.AND P4, PT, R14, -INF , PT ;  /* 0xff8000000e00780b */ /* 0x000fe40003f9d000 */
[----:B------:R-:W-:Y:S02]  /*f460*/  ISETP.LT.OR P5, PT, R122, 0x1, P5 ;  /* 0x000000017a00780c */ /* 0x000fe40002fa1670 */
[----:B------:R-:W-:Y:S02]  /*f470*/  FSEL R82, R82, RZ, P4 ;  /* 0x000000ff52527208 */ /* 0x000fe40002000000 */
[----:B------:R-:W-:Y:S02]  /*f480*/  FSEL R24, R24, -INF , !P5 ;  /* 0xff80000018187808 */ /* 0x000fe40006800000 */
[----:B------:R-:W-:Y:S01]  /*f490*/  ISETP.GT.AND P5, PT, R121, 0x78, P3 ;  /* 0x000000787900780c */ /* 0x000fe20001fa4270 */
[--C-:B------:R-:W-:Y:S01]  /*f4a0*/  FFMA.FTZ R150, R26, UR41, -R82.reuse ;  /* 0x000000291a967c23 */ /* 0x100fe20008010852 */
[----:B------:R-:W-:Y:S01]  /*f4b0*/  FMNMX.FTZ R26, R24, R5, !PT ;  /* 0x00000005181a7209 */ /* 0x000fe20007810000 */
[--C-:B------:R-:W-:Y:S01]  /*f4c0*/  FFMA.FTZ R144, R30, UR41, -R82.reuse ;  /* 0x000000291e907c23 */ /* 0x100fe20008010852 */
[--C-:B------:R-:W-:Y:S01]  /*f4d0*/  FFMA.FTZ R146, R34, UR41, -R82.reuse ;  /* 0x0000002922927c23 */ /* 0x100fe20008010852 */
[--C-:B------:R-:W-:Y:S01]  /*f4e0*/  FFMA.FTZ R140, R38, UR41, -R82.reuse ;  /* 0x00000029268c7c23 */ /* 0x100fe20008010852 */
[----:B------:R-:W-:Y:S01]  /*f4f0*/  FMNMX.FTZ R15, R25, R26, !PT ;  /* 0x0000001a190f7209 */ /* 0x000fe20007810000 */
[--C-:B------:R-:W-:Y:S01]  /*f500*/  FFMA.FTZ R142, R42, UR41, -R82.reuse ;  /* 0x000000292a8e7c23 */ /* 0x100fe20008010852 */
[----:B------:R-:W-:Y:S01]  /*f510*/  ISETP.GT.AND P3, PT, R121, 0x79, P3 ;  /* 0x000000797900780c */ /* 0x000fe20001f64270 */
[--C-:B------:R-:W-:Y:S01]  /*f520*/  FFMA.FTZ R136, R46, UR41, -R82.reuse ;  /* 0x000000292e887c23 */ /* 0x100fe20008010852 */
[----:B------:R-:W-:Y:S01]  /*f530*/  FMNMX.FTZ R30, R28, R15, !PT ;  /* 0x0000000f1c1e7209 */ /* 0x000fe20007810000 */
[--C-:B------:R-:W-:Y:S01]  /*f540*/  FFMA.FTZ R132, R54, UR41, -R82.reuse ;  /* 0x0000002936847c23 */ /* 0x100fe20008010852 */
[C---:B------:R-:W-:Y:S01]  /*f550*/  ISETP.LT.OR P5, PT, R122.reuse, 0x79, P5 ;  /* 0x000000797a00780c */ /* 0x040fe20002fa1670 */
        /* <DEDUP_REMOVED lines=19> */
[----:B------:R-:W-:Y:S01]  /*f690*/  FFMA.FTZ R134, R58, UR41, -R82 ;  /* 0x000000293a867c23 */ /* 0x000fe20008010852 */
[----:B------:R-:W-:Y:S01]  /*f6a0*/  FADD.FTZ R12, -R51, R12 ;  /* 0x0000000c330c7221 */ /* 0x000fe20000010100 */
[----:B------:R-:W-:Y:S01]  /*f6b0*/  FMNMX.FTZ R30, R40, R15, !PT ;  /* 0x0000000f281e7209 */ /* 0x000fe20007810000 */
[--C-:B------:R-:W-:Y:S01]  /*f6c0*/  FFMA.FTZ R128, R62, UR41, -R82.reuse ;  /* 0x000000293e807c23 */ /* 0x100fe20008010852 */
[--C-:B------:R-:W-:Y:S01]  /*f6d0*/  FFMA.FTZ R130, R66, UR41, -R82.reuse ;  /* 0x0000002942827c23 */ /* 0x100fe20008010852 */
[----:B------:R-:W-:Y:S01]  /*f6e0*/  FMUL.FTZ R12, R12, UR41 ;  /* 0x000000290c0c7c20 */ /* 0x000fe20008410000 */
        /* <DEDUP_REMOVED lines=13> */
[----:B------:R-:W-:-:S03]  /*f7c0*/  FFMA.FTZ R122, R84, UR41, -R82 ;  /* 0x00000029547a7c23 */ /* 0x000fc60008010852 */
[----:B------:R-:W-:Y:S01]  /*f7d0*/  FMNMX.FTZ R15, R49, R34, !PT ;  /* 0x00000022310f7209 */ /* 0x000fe20007810000 */
[----:B------:R-:W1:Y:S03]  /*f7e0*/  MUFU.EX2 R23, R23 ;  /* 0x0000001700177308 */ /* 0x000e660000000800 */
[----:B------:R-:W-:-:S04]  /*f7f0*/  FMNMX.FTZ R34, R52, R15, !PT ;  /* 0x0000000f34227209 */ /* 0x000fc80007810000 */
[----:B------:R-:W-:Y:S01]  /*f800*/  FMNMX.FTZ R15, R53, R34, !PT ;  /* 0x00000022350f7209 */ /* 0x000fe20007810000 */
[----:B------:R-:W2:Y:S01]  /*f810*/  MUFU.EX2 R144, R144 ;  /* 0x0000009000907308 */ /* 0x000ea20000000800 */
[----:B0-----:R-:W-:Y:S01]  /*f820*/  FFMA.FTZ R4, R12, R4, R148 ;  /* 0x000000040c047223 */ /* 0x001fe20000010094 */
[----:B------:R-:W-:Y:S01]  /*f830*/  F2FP.BF16.F32.PACK_AB R148, R11, R148 ;  /* 0x000000940b94723e */ /* 0x000fe200000010ff */
[-C--:B------:R-:W-:Y:S01]  /*f840*/  FMUL.FTZ R88, R88, R12.reuse ;  /* 0x0000000c58587220 */ /* 0x080fe20000410000 */
[----:B------:R-:W-:Y:S01]  /*f850*/  FMNMX.FTZ R34, R56, R15, !PT ;  /* 0x0000000f38227209 */ /* 0x000fe20007810000 */
[-C--:B------:R-:W-:Y:S01]  /*f860*/  FMUL.FTZ R89, R89, R12.reuse ;  /* 0x0000000c59597220 */ /* 0x080fe20000410000 */
[-C--:B------:R-:W-:Y:S01]  /*f870*/  FMUL.FTZ R92, R92, R12.reuse ;  /* 0x0000000c5c5c7220 */ /* 0x080fe20000410000 */
[----:B------:R-:W-:Y:S01]  /*f880*/  FMUL.FTZ R93, R93, R12 ;  /* 0x0000000c5d5d7220 */ /* 0x000fe20000410000 */
[----:B------:R-:W-:Y:S01]  /*f890*/  FMNMX.FTZ R15, R57, R34, !PT ;  /* 0x00000022390f7209 */ /* 0x000fe20007810000 */
[----:B------:R-:W0:Y:S01]  /*f8a0*/  MUFU.EX2 R26, R26 ;  /* 0x0000001a001a7308 */ /* 0x000e220000000800 */
[--C-:B------:R-:W-:Y:S01]  /*f8b0*/  FFMA.FTZ R34, R47, UR41, -R82.reuse ;  /* 0x000000292f227c23 */ /* 0x100fe20008010852 */
[----:B------:R-:W-:Y:S01]  /*f8c0*/  FFMA.FTZ R47, R75, UR41, -R82 ;  /* 0x000000294b2f7c23 */ /* 0x000fe20008010852 */
[----:B------:R-:W-:Y:S01]  /*f8d0*/  FMNMX.FTZ R38, R60, R15, !PT ;  /* 0x0000000f3c267209 */ /* 0x000fe20007810000 */
[-C--:B------:R-:W-:Y:S01]  /*f8e0*/  FMUL.FTZ R96, R96, R12.reuse ;  /* 0x0000000c60607220 */ /* 0x080fe20000410000 */
[-C--:B------:R-:W-:Y:S01]  /*f8f0*/  FMUL.FTZ R97, R97, R12.reuse ;  /* 0x0000000c61617220 */ /* 0x080fe20000410000 */
[----:B------:R-:W-:Y:S01]  /*f900*/  FMUL.FTZ R100, R100, R12 ;  /* 0x0000000c64647220 */ /* 0x000fe20000410000 */
[----:B------:R-:W-:Y:S01]  /*f910*/  FMNMX.FTZ R15, R61, R38, !PT ;  /* 0x000000263d0f7209 */ /* 0x000fe20007810000 */
[----:B------:R-:W3:Y:S01]  /*f920*/  MUFU.EX2 R146, R146 ;  /* 0x0000009200927308 */ /* 0x000ee20000000800 */
[-C--:B------:R-:W-:Y:S01]  /*f930*/  FMUL.FTZ R101, R101, R12.reuse ;  /* 0x0000000c65657220 */ /* 0x080fe20000410000 */
[-C--:B------:R-:W-:Y:S01]  /*f940*/  FMUL.FTZ R104, R104, R12.reuse ;  /* 0x0000000c68687220 */ /* 0x080fe20000410000 */
[----:B------:R-:W-:Y:S01]  /*f950*/  FMNMX.FTZ R38, R64, R15, !PT ;  /* 0x0000000f40267209 */ /* 0x000fe20007810000 */
[-C--:B------:R-:W-:Y:S01]  /*f960*/  FMUL.FTZ R105, R105, R12.reuse ;  /* 0x0000000c69697220 */ /* 0x080fe20000410000 */
[-C--:B------:R-:W-:Y:S01]  /*f970*/  FMUL.FTZ R108, R108, R12.reuse ;  /* 0x0000000c6c6c7220 */ /* 0x080fe20000410000 */
[----:B------:R-:W-:Y:S01]  /*f980*/  FMUL.FTZ R109, R109, R12 ;  /* 0x0000000c6d6d7220 */ /* 0x000fe20000410000 */
[----:B------:R-:W-:Y:S01]  /*f990*/  FMNMX.FTZ R15, R65, R38, !PT ;  /* 0x00000026410f7209 */ /* 0x000fe20007810000 */
[----:B------:R-:W4:Y:S01]  /*f9a0*/  MUFU.EX2 R27, R27 ;  /* 0x0000001b001b7308 */ /* 0x000f220000000800 */
[-C--:B------:R-:W-:Y:S01]  /*f9b0*/  FMUL.FTZ R112, R112, R12.reuse ;  /* 0x0000000c70707220 */ /* 0x080fe20000410000 */
[-C--:B------:R-:W-:Y:S01]  /*f9c0*/  FMUL.FTZ R113, R113, R12.reuse ;  /* 0x0000000c71717220 */ /* 0x080fe20000410000 */
[----:B------:R-:W-:Y:S01]  /*f9d0*/  FMNMX.FTZ R38, R68, R15, !PT ;  /* 0x0000000f44267209 */ /* 0x000fe20007810000 */
[-C--:B------:R-:W-:Y:S01]  /*f9e0*/  FMUL.FTZ R116, R116, R12.reuse ;  /* 0x0000000c74747220 */ /* 0x080fe20000410000 */
[----:B------:R-:W-:-:S02]  /*f9f0*/  FMUL.FTZ R117, R117, R12 ;  /* 0x0000000c75757220 */ /* 0x000fc40000410000 */
[----:B------:R-:W-:Y:S01]  /*fa00*/  FMNMX.FTZ R15, R69, R38, !PT ;  /* 0x00000026450f7209 */ /* 0x000fe20007810000 */
[----:B------:R-:W5:Y:S03]  /*fa10*/  MUFU.EX2 R140, R140 ;  /* 0x0000008c008c7308 */ /* 0x000f660000000800 */
[----:B------:R-:W-:-:S04]  /*fa20*/  FMNMX.FTZ R38, R72, R15, !PT ;  /* 0x0000000f48267209 */ /* 0x000fc80007810000 */
[----:B------:R-:W-:Y:S01]  /*fa30*/  FMNMX.FTZ R15, R73, R38, !PT ;  /* 0x00000026490f7209 */ /* 0x000fe20007810000 */
[----:B------:R-:W5:Y:S01]  /*fa40*/  MUFU.EX2 R30, R30 ;  /* 0x0000001e001e7308 */ /* 0x000f620000000800 */
[----:B------:R-:W-:Y:S02]  /*fa50*/  FFMA.FTZ R38, R55, UR41, -R82 ;  /* 0x0000002937267c23 */ /* 0x000fe40008010852 */
[----:B------:R-:W-:-:S04]  /*fa60*/  FMNMX.FTZ R15, R10, R15, !PT ;  /* 0x0000000f0a0f7209 */ /* 0x000fc80007810000 */
[----:B------:R-:W-:Y:S01]  /*fa70*/  FMNMX.FTZ R15, R76, R15, !PT ;  /* 0x0000000f4c0f7209 */ /* 0x000fe20007810000 */
[----:B------:R-:W5:Y:S03]  /*fa80*/  MUFU.EX2 R142, R142 ;  /* 0x0000008e008e7308 */ /* 0x000f660000000800 */
[----:B------:R-:W-:-:S04]  /*fa90*/  FMNMX.FTZ R42, R78, R15, !PT ;  /* 0x0000000f4e2a7209 */ /* 0x000fc80007810000 */
[----:B------:R-:W-:Y:S01]  /*faa0*/  FMNMX.FTZ R42, R79, R42, !PT ;  /* 0x0000002a4f2a7209 */ /* 0x000fe20007810000 */
[----:B------:R-:W5:Y:S03]  /*fab0*/  MUFU.EX2 R31, R31 ;  /* 0x0000001f001f7308 */ /* 0x000f660000000800 */
[----:B------:R-:W-:-:S04]  /*fac0*/  FMNMX.FTZ R42, R81, R42, !PT ;  /* 0x0000002a512a7209 */ /* 0x000fc80007810000 */
[----:B------:R-:W-:Y:S01]  /*fad0*/  FMNMX.FTZ R15, R83, R42, !PT ;  /* 0x0000002a530f7209 */ /* 0x000fe20007810000 */
[----:B------:R-:W-:Y:S01]  /*fae0*/  MUFU.EX2 R136, R136 ;  /* 0x0000008800887308 */ /* 0x000fe20000000800 */
[----:B------:R-:W-:-:S03]  /*faf0*/  FFMA.FTZ R42, R63, UR41, -R82 ;  /* 0x000000293f2a7c23 */ /* 0x000fc60008010852 */
[----:B------:R-:W1:Y:S04]  /*fb00*/  SHFL.BFLY PT, R46, R15, 0x2, 0x1f ;  /* 0x0c401f000f2e7f89 */ /* 0x000e6800000e0000 */
[----:B------:R-:W-:Y:S08]  /*fb10*/  MUFU.EX2 R34, R34 ;  /* 0x0000002200227308 */ /* 0x000ff00000000800 */
[----:B------:R-:W-:Y:S08]  /*fb20*/  MUFU.EX2 R138, R138 ;  /* 0x0000008a008a7308 */ /* 0x000ff00000000800 */
[----:B------:R-:W-:Y:S01]  /*fb30*/  MUFU.EX2 R35, R35 ;  /* 0x0000002300237308 */ /* 0x000fe20000000800 */
[----:B-1----:R-:W-:Y:S01]  /*fb40*/  FMNMX.FTZ R15, R15, R46, !PT ;  /* 0x0000002e0f0f7209 */ /* 0x002fe20007810000 */
[--C-:B------:R-:W-:Y:S01]  /*fb50*/  FFMA.FTZ R46, R71, UR41, -R82.reuse ;  /* 0x00000029472e7c23 */ /* 0x100fe20008010852 */
[----:B------:R-:W-:-:S05]  /*fb60*/  FFMA.FTZ R82, R85, UR41, -R82 ;  /* 0x0000002955527c23 */ /* 0x000fca0008010852 */
        /* <DEDUP_REMOVED lines=9> */
[----:B------:R-:W-:-:S05]  /*fc00*/  FSEL R54, R54, RZ, P3 ;  /* 0x000000ff36367208 */ /* 0x000fca0001800000 */
[--C-:B------:R-:W-:Y:S01]  /*fc10*/  FFMA.FTZ R149, R24, UR41, -R54.reuse ;  /* 0x0000002918957c23 */ /* 0x100fe20008010836 */
[--C-:B------:R-:W-:Y:S01]  /*fc20*/  FFMA.FTZ R24, R25, UR41, -R54.reuse ;  /* 0x0000002919187c23 */ /* 0x100fe20008010836 */
        /* <DEDUP_REMOVED lines=8> */
[----:B------:R-:W-:Y:S01]  /*fcb0*/  FFMA.FTZ R28, R33, UR41, -R54 ;  /* 0x00000029211c7c23 */ /* 0x000fe20008010836 */
[----:B------:R-:W-:-:S02]  /*fcc0*/  @!P1 IMAD R32, R16, 0x8, R2 ;  /* 0x0000000810209824 */ /* 0x000fc400078e0202 */
[----:B------:R-:W-:Y:S01]  /*fcd0*/  FADD.FTZ R11, R23, R4 ;  /* 0x00000004170b7221 */ /* 0x000fe20000010000 */
[----:B------:R-:W-:Y:S01]  /*fce0*/  FSEL R4, R15, RZ, P3 ;  /* 0x000000ff0f047208 */ /* 0x000fe20001800000 */
[----:B------:R-:W-:Y:S01]  /*fcf0*/  MUFU.EX2 R24, R24 ;  /* 0x0000001800187308 */ /* 0x000fe20000000800 */
[--C-:B------:R-:W-:Y:S01]  /*fd00*/  FFMA.FTZ R141, R40, UR41, -R54.reuse ;  /* 0x00000029288d7c23 */ /* 0x100fe20008010836 */
[----:B--2---:R-:W-:Y:S01]  /*fd10*/  FADD.FTZ R37, R144, R11 ;  /* 0x0000000b90257221 */ /* 0x004fe20000010000 */
[----:B0-----:R-:W-:Y:S01]  /*fd20*/  F2FP.BF16.F32.PACK_AB R144, R26, R144 ;  /* 0x000000901a90723e */ /* 0x001fe200000010ff */
[----:B------:R-:W-:Y:S01]  /*fd30*/  FADD.FTZ R4, -R4, R5 ;  /* 0x0000000504047221 */ /* 0x000fe20000010100 */
[----:B------:R-:W-:Y:S02]  /*fd40*/  @!P1 VIADD R32, R32, 0x16860 ;  /* 0x0001686020209836 */ /* 0x000fe40000000000 */
[----:B------:R-:W-:Y:S01]  /*fd50*/  FADD.FTZ R37, R26, R37 ;  /* 0x000000251a257221 */ /* 0x000fe20000010000 */
[----:B------:R-:W-:Y:S01]  /*fd60*/  FFMA.FTZ R16, R41, UR41, -R54 ;  /* 0x0000002929107c23 */ /* 0x000fe20008010836 */
[----:B------:R-:W-:Y:S01]  /*fd70*/  FMUL.FTZ R4, R4, UR41 ;  /* 0x0000002904047c20 */ /* 0x000fe20008410000 */
[----:B------:R-:W-:Y:S01]  /*fd80*/  MUFU.EX2 R151, R151 ;  /* 0x0000009700977308 */ /* 0x000fe20000000800 */
[----:B---3--:R-:W-:Y:S01]  /*fd90*/  FADD.FTZ R36, R146, R37 ;  /* 0x0000002592247221 */ /* 0x008fe20000010000 */
[----:B------:R-:W-:Y:S01]  /*fda0*/  @!P1 PRMT R32, RZ, 0x654, R32 ;  /* 0x00000654ff209816 */ /* 0x000fe20000000020 */
[--C-:B------:R-:W-:Y:S01]  /*fdb0*/  FFMA.FTZ R143, R44, UR41, -R54.reuse ;  /* 0x000000292c8f7c23 */ /* 0x100fe20008010836 */
[----:B------:R-:W-:Y:S01]  /*fdc0*/  FFMA.FTZ R137, R48, UR41, -R54 ;  /* 0x0000002930897c23 */ /* 0x000fe20008010836 */
[----:B----4-:R-:W-:Y:S01]  /*fdd0*/  FADD.FTZ R37, R27, R36 ;  /* 0x000000241b257221 */ /* 0x010fe20000010000 */
[----:B------:R0:W-:Y:S01]  /*fde0*/  @!P1 SYNCS.ARRIVE.TRANS64.RED.A1T0 RZ, [R32+URZ], RZ ;  /* 0x000000ff20ff99a7 */ /* 0x0001e2000810043f */
[--C-:B------:R-:W-:Y:S01]  /*fdf0*/  FFMA.FTZ R49, R49, UR41, -R54.reuse ;  /* 0x0000002931317c23 */ /* 0x100fe20008010836 */
[----:B------:R-:W1:Y:S01]  /*fe00*/  MUFU.EX2 R5, R4 ;  /* 0x0000000400057308 */ /* 0x000e620000000800 */
[----:B-----5:R-:W-:Y:S01]  /*fe10*/  FADD.FTZ R37, R140, R37 ;  /* 0x000000258c257221 */ /* 0x020fe20000010000 */
[--C-:B------:R-:W-:Y:S01]  /*fe20*/  FFMA.FTZ R139, R52, UR41, -R54.reuse ;  /* 0x00000029348b7c23 */ /* 0x100fe20008010836 */
[--C-:B------:R-:W-:Y:S01]  /*fe30*/  FFMA.FTZ R33, R10, UR41, -R54.reuse ;  /* 0x000000290a217c23 */ /* 0x100fe20008010836 */
[--C-:B------:R-:W-:Y:S01]  /*fe40*/  FFMA.FTZ R53, R53, UR41, -R54.reuse ;  /* 0x0000002935357c23 */ /* 0x100fe20008010836 */
[----:B------:R-:W-:Y:S01]  /*fe50*/  FADD.FTZ R37, R30, R37 ;  /* 0x000000251e257221 */ /* 0x000fe20000010000 */
[--C-:B0-----:R-:W-:Y:S01]  /*fe60*/  FFMA.FTZ R32, R45, UR41, -R54.reuse ;  /* 0x000000292d207c23 */ /* 0x101fe20008010836 */
[----:B------:R-:W-:Y:S01]  /*fe70*/  F2FP.BF16.F32.PACK_AB R146, R27, R146 ;  /* 0x000000921b92723e */ /* 0x000fe200000010ff */
[----:B------:R-:W0:Y:S01]  /*fe80*/  MUFU.EX2 R25, R25 ;  /* 0x0000001900197308 */ /* 0x000e220000000800 */
[----:B------:R-:W-:Y:S01]  /*fe90*/  FADD.FTZ R26, R142, R37 ;  /* 0x000000258e1a7221 */ /* 0x000fe20000010000 */
[--C-:B------:R-:W-:Y:S01]  /*fea0*/  FFMA.FTZ R133, R56, UR41, -R54.reuse ;  /* 0x0000002938857c23 */ /* 0x100fe20008010836 */
[--C-:B------:R-:W-:Y:S01]  /*feb0*/  FFMA.FTZ R57, R57, UR41, -R54.reuse ;  /* 0x0000002939397c23 */ /* 0x100fe20008010836 */
[----:B------:R-:W-:Y:S01]  /*fec0*/  FFMA.FTZ R135, R60, UR41, -R54 ;  /* 0x000000293c877c23 */ /* 0x000fe20008010836 */
[----:B------:R-:W-:Y:S01]  /*fed0*/  FADD.FTZ R37, R31, R26 ;  /* 0x0000001a1f257221 */ /* 0x000fe20000010000 */
[----:B------:R-:W-:Y:S01]  /*fee0*/  F2FP.BF16.F32.PACK_AB R150, R23, R150 ;  /* 0x000000961796723e */ /* 0x000fe200000010ff */
[--C-:B------:R-:W-:Y:S01]  /*fef0*/  FFMA.FTZ R61, R61, UR41, -R54.reuse ;  /* 0x000000293d3d7c23 */ /* 0x100fe20008010836 */
[----:B------:R-:W2:Y:S01]  /*ff00*/  MUFU.EX2 R145, R145 ;  /* 0x0000009100917308 */ /* 0x000ea20000000800 */
[----:B-1----:R-:W-:Y:S01]  /*ff10*/  FFMA.FTZ R3, R5, R3, R149 ;  /* 0x0000000305037223 */ /* 0x002fe20000010095 */
[----:B------:R-:W-:Y:S01]  /*ff20*/  FADD.FTZ R37, R136, R37 ;  /* 0x0000002588257221 */ /* 0x000fe20000010000 */
[--C-:B------:R-:W-:Y:S01]  /*ff30*/  FFMA.FTZ R129, R64, UR41, -R54.reuse ;  /* 0x0000002940817c23 */ /* 0x100fe20008010836 */
[----:B------:R-:W-:Y:S01]  /*ff40*/  F2FP.BF16.F32.PACK_AB R140, R30, R140 ;  /* 0x0000008c1e8c723e */ /* 0x000fe200000010ff */
        /* <DEDUP_REMOVED lines=8> */
[----:B0-----:R-:W-:Y:S01]  /*ffd0*/  FADD.FTZ R4, R25, R4 ;  /* 0x0000000419047221 */ /* 0x001fe20000010000 */
[----:B------:R-:W-:Y:S01]  /*ffe0*/  FADD.FTZ R37, R35, R36 ;  /* 0x0000002423257221 */ /* 0x000fe20000010000 */
[----:B------:R-:W-:Y:S01]  /*fff0*/  F2FP.BF16.F32.PACK_AB R142, R31, R142 ;  /* 0x0000008e1f8e723e */ /* 0x000fe200000010ff */
[----:B------:R-:W0:Y:S01]  /*10000*/  MUFU.EX2 R147, R147 ;  /* 0x0000009300937308 */ /* 0x000e220000000800 */
[----:B--2---:R-:W-:Y:S01]  /*10010*/  FADD.FTZ R3, R145, R4 ;  /* 0x0000000491037221 */ /* 0x004fe20000010000 */
[----:B------:R-:W-:Y:S01]  /*10020*/  FADD.FTZ R37, R132, R37 ;  /* 0x0000002584257221 */ /* 0x000fe20000010000 */
[--C-:B------:R-:W-:Y:S01]  /*10030*/  FFMA.FTZ R72, R72, UR41, -R54.reuse ;  /* 0x0000002948487c23 */ /* 0x100fe20008010836 */
[--C-:B------:R-:W-:Y:S01]  /*10040*/  FFMA.FTZ R73, R73, UR41, -R54.reuse ;  /* 0x0000002949497c23 */ /* 0x100fe20008010836 */
[--C-:B------:R-:W-:Y:S01]  /*10050*/  FFMA.FTZ R76, R76, UR41, -R54.reuse ;  /* 0x000000294c4c7c23 */ /* 0x100fe20008010836 */
[----:B------:R-:W-:Y:S01]  /*10060*/  FADD.FTZ R37, R38, R37 ;  /* 0x0000002526257221 */ /* 0x000fe20000010000 */
[--C-:B------:R-:W-:Y:S01]  /*10070*/  FFMA.FTZ R78, R78, UR41, -R54.reuse ;  /* 0x000000294e4e7c23 */ /* 0x100fe20008010836 */
[----:B------:R-:W2:Y:S01]  /*10080*/  MUFU.EX2 R29, R29 ;  /* 0x0000001d001d7308 */ /* 0x000ea20000000800 */
[----:B-1----:R-:W-:Y:S01]  /*10090*/  FADD.FTZ R4, R28, R3 ;  /* 0x000000031c047221 */ /* 0x002fe20000010000 */
[----:B------:R-:W-:Y:S01]  /*100a0*/  FADD.FTZ R36, R134, R37 ;  /* 0x0000002586247221 */ /* 0x000fe20000010000 */
[--C-:B------:R-:W-:Y:S01]  /*100b0*/  FFMA.FTZ R79, R79, UR41, -R54.reuse ;  /* 0x000000294f4f7c23 */ /* 0x100fe20008010836 */
[--C-:B------:R-:W-:Y:S01]  /*100c0*/  FFMA.FTZ R81, R81, UR41, -R54.reuse ;  /* 0x0000002951517c23 */ /* 0x100fe20008010836 */
[----:B------:R-:W-:Y:S01]  /*100d0*/  FFMA.FTZ R54, R83, UR41, -R54 ;  /* 0x0000002953367c23 */ /* 0x000fe20008010836 */
[----:B------:R-:W-:Y:S01]  /*100e0*/  FADD.FTZ R41, R39, R36 ;  /* 0x0000002427297221 */ /* 0x000fe20000010000 */
[----:B------:R-:W-:Y:S01]  /*100f0*/  ISETP.GT.AND P3, PT, R0, R21, PT ;  /* 0x000000150000720c */ /* 0x000fe20003f64270 */
[----:B------:R-:W1:Y:S01]  /*10100*/  MUFU.EX2 R141, R141 ;  /* 0x0000008d008d7308 */ /* 0x000e620000000800 */
[----:B0-----:R-:W-:Y:S01]  /*10110*/  FADD.FTZ R4, R147, R4 ;  /* 0x0000000493047221 */ /* 0x001fe20000010000 */
[----:B------:R-:W-:Y:S01]  /*10120*/  FADD.FTZ R41, R128, R41 ;  /* 0x0000002980297221 */ /* 0x000fe20000010000 */
        /* <DEDUP_REMOVED lines=20> */
[----:B------:R-:W-:Y:S01]  /*10270*/  F2FP.BF16.F32.PACK_AB R136, R34, R136 ;  /* 0x000000882288723e */ /* 0x000fe200000010ff */
[----:B------:R-:W1:Y:S01]  /*10280*/  MUFU.EX2 R143, R143 ;  /* 0x0000008f008f7308 */ /* 0x000e620000000800 */
[C---:B0-----:R-:W-:Y:S01]  /*10290*/  FADD.FTZ R4, R16.reuse, R37 ;  /* 0x0000002510047221 */ /* 0x041fe20000010000 */
[----:B------:R-:W-:Y:S01]  /*102a0*/  F2FP.BF16.F32.PACK_AB R141, R16, R141 ;  /* 0x0000008d108d723e */ /* 0x000fe200000010ff */
[----:B------:R-:W-:Y:S01]  /*102b0*/  VIADD R0, R0, 0xffffffff ;  /* 0xffffffff00007836 */ /* 0x000fe20000000000 */
[----:B------:R-:W-:Y:S01]  /*102c0*/  F2FP.BF16.F32.PACK_AB R138, R35, R138 ;  /* 0x0000008a238a723e */ /* 0x000fe200000010ff */
[----:B------:R-:W-:Y:S01]  /*102d0*/  IMAD.MOV.U32 R16, RZ, RZ, R13 ;  /* 0x000000ffff107224 */ /* 0x000fe200078e000d */
[----:B------:R-:W-:Y:S01]  /*102e0*/  F2FP.BF16.F32.PACK_AB R132, R38, R132 ;  /* 0x000000842684723e */ /* 0x000fe200000010ff */
[----:B------:R-:W-:Y:S01]  /*102f0*/  IMAD.MOV.U32 R5, RZ, RZ, R15 ;  /* 0x000000ffff057224 */ /* 0x000fe200078e000f */
[----:B------:R-:W0:Y:S01]  /*10300*/  MUFU.EX2 R130, R130 ;  /* 0x0000008200827308 */ /* 0x000e220000000800 */
[----:B--2---:R-:W-:Y:S01]  /*10310*/  FADD.FTZ R41, R42, R41 ;  /* 0x000000292a297221 */ /* 0x004fe20000010000 */
[----:B------:R-:W-:-:S02]  /*10320*/  F2FP.BF16.F32.PACK_AB R134, R39, R134 ;  /* 0x000000862786723e */ /* 0x000fc400000010ff */
[----:B------:R-:W-:Y:S02]  /*10330*/  F2FP.BF16.F32.PACK_AB R128, R42, R128 ;  /* 0x000000802a80723e */ /* 0x000fe400000010ff */
[----:B------:R-:W-:Y:S02]  /*10340*/  F2FP.BF16.F32.PACK_AB R149, R24, R149 ;  /* 0x000000951895723e */ /* 0x000fe400000010ff */
[----:B------:R-:W2:Y:S01]  /*10350*/  MUFU.EX2 R32, R32 ;  /* 0x0000002000207308 */ /* 0x000ea20000000800 */
[----:B-1----:R-:W-:Y:S01]  /*10360*/  FADD.FTZ R27, R143, R4 ;  /* 0x000000048f1b7221 */ /* 0x002fe20000010000 */
[----:B------:R-:W-:Y:S02]  /*10370*/  F2FP.BF16.F32.PACK_AB R151, R25, R151 ;  /* 0x000000971997723e */ /* 0x000fe400000010ff */
[----:B------:R-:W-:Y:S02]  /*10380*/  F2FP.BF16.F32.PACK_AB R145, R28, R145 ;  /* 0x000000911c91723e */ /* 0x000fe400000010ff */
[----:B------:R-:W-:-:S02]  /*10390*/  F2FP.BF16.F32.PACK_AB R147, R29, R147 ;  /* 0x000000931d93723e */ /* 0x000fc400000010ff */
        /* <DEDUP_REMOVED lines=34> */
[----:B------:R-:W-:Y:S01]  /*105c0*/  F2FP.BF16.F32.PACK_AB R133, R23, R133 ;  /* 0x000000851785723e */ /* 0x000fe200000010ff */
[----:B------:R-:W-:-:S05]  /*105d0*/  IMAD.MOV.U32 R23, RZ, RZ, R20 ;  /* 0x000000ffff177224 */ /* 0x000fca00078e0014 */
        /* <DEDUP_REMOVED lines=38> */
[----:B------:R-:W-:Y:S01]  /*10840*/  F2FP.BF16.F32.PACK_AB R123, R54, R81 ;  /* 0x00000051367b723e */ /* 0x000fe200000010ff */
[----:B------:R-:W-:Y:S02]  /*10850*/  IMAD.MOV.U32 R12, RZ, RZ, R14 ;  /* 0x000000ffff0c7224 */ /* 0x000fe400078e000e */
[C---:B0-----:R-:W-:Y:S01]  /*10860*/  FADD.FTZ R4, R51.reuse, R4 ;  /* 0x0000000433047221 */ /* 0x041fe20000010000 */
[----:B------:R-:W-:Y:S01]  /*10870*/  F2FP.BF16.F32.PACK_AB R122, R51, R122 ;  /* 0x0000007a337a723e */ /* 0x000fe200000010ff */
[----:B------:R-:W-:Y:S06]  /*10880*/  @P3 BRA `(.L_x_14114) ;  /* 0xffffffc800203947 */ /* 0x000fec000383ffff */
[----:B------:R-:W-:Y:S02]  /*10890*/  IMAD.MOV.U32 R5, RZ, RZ, R15 ;  /* 0x000000ffff057224 */ /* 0x000fe400078e000f */
[----:B------:R-:W-:Y:S02]  /*108a0*/  IMAD.MOV.U32 R12, RZ, RZ, R14 ;  /* 0x000000ffff0c7224 */ /* 0x000fe400078e000e */
[----:B------:R-:W-:Y:S02]  /*108b0*/  IMAD.MOV.U32 R16, RZ, RZ, R13 ;  /* 0x000000ffff107224 */ /* 0x000fe400078e000d */
[----:B------:R-:W-:-:S07]  /*108c0*/  IMAD.MOV.U32 R23, RZ, RZ, R20 ;  /* 0x000000ffff177224 */ /* 0x000fce00078e0014 */
.L_x_14096:
[----:B------:R-:W2:Y:S01]  /*108d0*/  LDL R21, [R1+0x18] ;  /* 0x0000180001157983 */ /* 0x000ea20000100800 */
[----:B------:R-:W0:Y:S01]  /*108e0*/  LDC R10, c[0x0][0x448] ;  /* 0x00011200ff0a7b82 */ /* 0x000e220000000800 */
[----:B------:R-:W-:Y:S02]  /*108f0*/  ULDC UR8, c[0x0][0x9dc] ;  /* 0x0002770000087ab9 */ /* 0x000fe40000000800 */
[----:B------:R-:W3:Y:S04]  /*10900*/  LDL R15, [R1+0x4] ;  /* 0x00000400010f7983 */ /* 0x000ee80000100800 */
[----:B------:R-:W3:Y:S01]  /*10910*/  LDL R13, [R1+0x8] ;  /* 0x00000800010d7983 */ /* 0x000ee20000100800 */
[----:B------:R-:W1:Y:S01]  /*10920*/  LDC R20, c[0x0][0x9e4] ;  /* 0x00027900ff147b82 */ /* 0x000e620000000800 */
[----:B0-----:R-:W-:-:S02]  /*10930*/  ISETP.NE.AND P4, PT, R10, 0x1, PT ;  /* 0x000000010a00780c */ /* 0x001fc40003f85270 */
[----:B-1----:R-:W-:-:S11]  /*10940*/  ISETP.GE.AND P5, PT, R20, 0x1, PT ;  /* 0x000000011400780c */ /* 0x002fd60003fa6270 */
[----:B------:R-:W0:Y:S08]  /*10950*/  @P4 LDC R11, c[0x0][0x44c] ;  /* 0x00011300ff0b4b82 */ /* 0x000e300000000800 */
[----:B------:R-:W1:Y:S01]  /*10960*/  @P4 LDC R14, c[0x0][0x450] ;  /* 0x00011400ff0e4b82 */ /* 0x000e620000000800 */
[----:B--2---:R-:W-:-:S04]  /*10970*/  VIADD R10, R21, 0xbf ;  /* 0x000000bf150a7836 */ /* 0x004fc80000000000 */
[----:B0-----:R-:W-:Y:S01]  /*10980*/  @P4 IMAD.HI.U32 R11, R10, R11, RZ ;  /* 0x0000000b0a0b4227 */ /* 0x001fe200078e00ff */
[----:B---3--:R-:W-:-:S04]  /*10990*/  IADD3 R13, R13, 0x1, -R15 ;  /* 0x000000010d0d7810 */ /* 0x008fc80007ffe80f */
[----:B-1----:R-:W-:-:S05]  /*109a0*/  @P4 SHF.R.U32.HI R10, RZ, R14, R11 ;  /* 0x0000000eff0a4219 */ /* 0x002fca000001160b */
        /* <DEDUP_REMOVED lines=14> */
.L_x_14117:
[----:B------:R-:W-:-:S13]  /*10a90*/  ISETP.NE.AND P2, PT, R20, 0x1, PT ;  /* 0x000000011400780c */ /* 0x000fda0003f45270 */
[----:B------:R-:W0:Y:S02]  /*10aa0*/  @P2 LDC.64 R10, c[0x0][0x9e8] ;  /* 0x00027a00ff0a2b82 */ /* 0x000e240000000a00 */
[----:B0-----:R-:W-:-:S05]  /*10ab0*/  @P2 IMAD.HI.U32 R10, R13, R10, RZ ;  /* 0x0000000a0d0a2227 */ /* 0x001fca00078e00ff */
[----:B------:R-:W-:-:S07]  /*10ac0*/  @P2 SHF.R.U32.HI R13, RZ, R11, R10 ;  /* 0x0000000bff0d2219 */ /* 0x000fce000001160a */
.L_x_14118:
[----:B------:R-:W-:Y:S05]  /*10ad0*/  BSYNC B0 ;  /* 0x0000000000007941 */ /* 0x000fea0003800000 */
.L_x_14116:
[----:B------:R-:W-:-:S05]  /*10ae0*/  IMAD R13, R13, R20, RZ ;  /* 0x000000140d0d7224 */ /* 0x000fca00078e02ff */
[----:B------:R-:W-:-:S07]  /*10af0*/  VIMNMX R14, R14, R13, !PT ;  /* 0x0000000d0e0e7248 */ /* 0x000fce0007fe0100 */
.L_x_14115:
[----:B------:R-:W2:Y:S01]  /*10b00*/  LDL R10, [R1+0x44] ;  /* 0x00004400010a7983 */ /* 0x000ea20000100800 */
[----:B------:R-:W-:-:S05]  /*10b10*/  VIADD R14, R14, 0x7f ;  /* 0x0000007f0e0e7836 */ /* 0x000fca0000000000 */
[----:B------:R-:W-:-:S04]  /*10b20*/  SHF.R.S32.HI R11, RZ, 0x1f, R14 ;  /* 0x0000001fff0b7819 */ /* 0x000fc8000001140e */
[----:B------:R-:W-:-:S04]  /*10b30*/  LEA.HI R11, R11, R14, RZ, 0x7 ;  /* 0x0000000e0b0b7211 */ /* 0x000fc800078f38ff */
[----:B------:R-:W-:-:S04]  /*10b40*/  SHF.R.S32.HI R11, RZ, 0x7, R11 ;  /* 0x00000007ff0b7819 */ /* 0x000fc8000001140b */
[----:B--2---:R-:W-:-:S04]  /*10b50*/  VIMNMX R10, R10, R11, !PT ;  /* 0x0000000b0a0a7248 */ /* 0x004fc80007fe0100 */
[----:B------:R-:W-:Y:S01]  /*10b60*/  ISETP.GE.AND P2, PT, R0, R10, PT ;  /* 0x0000000a0000720c */ /* 0x000fe20003f46270 */
[----:B------:R0:W-:-:S12]  /*10b70*/  STL [R1+0x40], R10 ;  /* 0x0000400a01007387 */ /* 0x0001d80000100800 */
[----:B0-----:R-:W-:Y:S05]  /*10b80*/  @!P2 BRA `(.L_x_14119) ;  /* 0x0000002400e4a947 */ /* 0x001fea0003800000 */
[----:B------:R-:W-:Y:S02]  /*10b90*/  IMAD.MOV.U32 R13, RZ, RZ, R5 ;  /* 0x000000ffff0d7224 */ /* 0x000fe400078e0005 */
[----:B------:R-:W-:Y:S02]  /*10ba0*/  IMAD.MOV.U32 R14, RZ, RZ, R12 ;  /* 0x000000ffff0e7224 */ /* 0x000fe400078e000c */
[----:B------:R-:W-:Y:S02]  /*10bb0*/  IMAD.MOV.U32 R10, RZ, RZ, R23 ;  /* 0x000000ffff0a7224 */ /* 0x000fe400078e0017 */
[----:B------:R-:W-:-:S07]  /*10bc0*/  IMAD.MOV.U32 R15, RZ, RZ, R16 ;  /* 0x000000ffff0f7224 */ /* 0x000fce00078e0010 */
.L_x_14129:
        /* <DEDUP_REMOVED lines=11> */
.L_x_14121:
[----:B------:R-:W-:Y:S01]  /*10c80*/  IMAD R5, R16, 0x8, R2 ;  /* 0x0000000810057824 */ /* 0x000fe200078e0202 */
[----:B------:R-:W-:-:S04]  /*10c90*/  SHF.L.U32 R12, R23, 0x1f, RZ ;  /* 0x0000001f170c7819 */ /* 0x000fc800000006ff */
[----:B------:R0:W1:Y:S01]  /*10ca0*/  SYNCS.PHASECHK.TRANS64.TRYWAIT P3, [R5+URZ+0x16830], R12 ;  /* 0x0168300c050075a7 */ /* 0x000062000806017f */
[----:B------:R-:W-:Y:S05]  /*10cb0*/  @!P0 BRA `(.L_x_14122) ;  /* 0x0000000000048947 */ /* 0x000fea0003800000 */
[----:B------:R-:W-:Y:S01]  /*10cc0*/  BPT.TRAP 0x1 ;  /* 0x000000040000795c */ /* 0x000fe20000300000 */
.L_x_14122:
[----:B------:R-:W-:Y:S04]  /*10cd0*/  BSSY B0, `(.L_x_14120) ;  /* 0x0000004000007945 */ /* 0x000fe80003800000 */
[----:B-1----:R-:W-:Y:S05]  /*10ce0*/  @P3 BRA `(.L_x_14123) ;  /* 0x0000000000083947 */ /* 0x002fea0003800000 */
[----:B------:R-:W1:Y:S02]  /*10cf0*/  SYNCS.PHASECHK.TRANS64.TRYWAIT P3, [R5+URZ+0x16830], R12 ;  /* 0x0168300c050075a7 */ /* 0x000e64000806017f */
[----:B-1----:R-:W-:Y:S05]  /*10d00*/  @!P3 BRA `(.L_x_14124) ;  /* 0x000000f800d4b947 */ /* 0x002fea0003800000 */
.L_x_14123:
[----:B------:R-:W-:Y:S05]  /*10d10*/  BSYNC B0 ;  /* 0x0000000000007941 */ /* 0x000fea0003800000 */
.L_x_14120:
[----:B------:R-:W2:Y:S01]  /*10d20*/  LDL R11, [R1+0x1c] ;  /* 0x00001c00010b7983 */ /* 0x000ea20000100800 */
[----:B01----:R-:W0:Y:S01]  /*10d30*/  S2R R5, SR_TID.X ;  /* 0x0000000000057919 */ /* 0x003e220000002100 */
[----:B------:R-:W-:Y:S05]  /*10d40*/  WARPSYNC.ALL ;  /* 0x0000000000007948 */ /* 0x000fea0003800000 */
[----:B------:R-:W-:Y:S01]  /*10d50*/  IMAD.MOV.U32 R27, RZ, RZ, 0x40000040 ;  /* 0x40000040ff1b7424 */ /* 0x000fe200078e00ff */
[----:B0-----:R-:W-:-:S05]  /*10d60*/  SHF.R.U32.HI R5, RZ, 0x7, R5 ;  /* 0x00000007ff057819 */ /* 0x001fca0000011605 */
[----:B------:R-:W-:Y:S01]  /*10d70*/  VIADD R5, R5, 0x8 ;  /* 0x0000000805057836 */ /* 0x000fe20000000000 */
[----:B------:R-:W-:Y:S01]  /*10d80*/  R2UR UR8, R6 ;  /* 0x00000000060872ca */ /* 0x000fe200000e0000 */
[----:B------:R-:W-:Y:S01]  /*10d90*/  IMAD.MOV.U32 R25, RZ, RZ, 0x40000040 ;  /* 0x40000040ff197424 */ /* 0x000fe200078e00ff */
[----:B------:R-:W-:Y:S02]  /*10da0*/  R2UR UR9, R7 ;  /* 0x00000000070972ca */ /* 0x000fe400000e0000 */
[----:B------:R-:W-:Y:S02]  /*10db0*/  R2UR UR11, R27 ;  /* 0x000000001b0b72ca */ /* 0x000fe400000e0000 */
[----:B------:R-:W-:Y:S02]  /*10dc0*/  R2UR UR15, R25 ;  /* 0x00000000190f72ca */ /* 0x000fe400000e0000 */
[----:B------:R-:W-:Y:S02]  /*10dd0*/  R2UR UR23, R27 ;  /* 0x000000001b1772ca */ /* 0x000fe400000e0000 */
[----:B------:R-:W-:-:S02]  /*10de0*/  R2UR UR12, R156 ;  /* 0x000000009c0c72ca */ /* 0x000fc400000e0000 */
[----:B------:R-:W-:Y:S01]  /*10df0*/  R2UR UR13, R157 ;  /* 0x000000009d0d72ca */ /* 0x000fe200000e0000 */
[----:B------:R0:W-:Y:S01]  /*10e00*/  BAR.SYNC.DEFER_BLOCKING R5, 0x100 ;  /* 0x000400050000751d */ /* 0x0001e20000010000 */
[----:B------:R-:W-:Y:S01]  /*10e10*/  IMAD.MOV.U32 R21, RZ, RZ, 0x40000040 ;  /* 0x40000040ff157424 */ /* 0x000fe200078e00ff */
[----:B------:R-:W-:Y:S02]  /*10e20*/  R2UR UR16, R154 ;  /* 0x000000009a1072ca */ /* 0x000fe400000e0000 */
[----:B------:R-:W-:Y:S02]  /*10e30*/  R2UR UR17, R155 ;  /* 0x000000009b1172ca */ /* 0x000fe400000e0000 */
[----:B------:R-:W-:Y:S01]  /*10e40*/  R2UR UR19, R21 ;  /* 0x00000000151372ca */ /* 0x000fe200000e0000 */
[----:B--2---:R-:W-:-:S04]  /*10e50*/  IMAD R26, R16, 0x400, R11 ;  /* 0x00000400101a7824 */ /* 0x004fc800078e020b */
[C---:B------:R-:W-:Y:S01]  /*10e60*/  VIADD R24, R26.reuse, 0x2 ;  /* 0x000000021a187836 */ /* 0x040fe20000000000 */
[C---:B------:R-:W-:Y:S01]  /*10e70*/  R2UR UR10, R26.reuse ;  /* 0x000000001a0a72ca */ /* 0x040fe200000e0000 */
[C---:B------:R-:W-:Y:S02]  /*10e80*/  VIADD R20, R26.reuse, 0x4 ;  /* 0x000000041a147836 */ /* 0x040fe40000000000 */
[----:B------:R-:W-:Y:S01]  /*10e90*/  VIADD R26, R26, 0x6 ;  /* 0x000000061a1a7836 */ /* 0x000fe20000000000 */
[----:B------:R-:W-:-:S04]  /*10ea0*/  R2UR UR14, R24 ;  /* 0x00000000180e72ca */ /* 0x000fc800000e0000 */
[----:B------:R-:W-:Y:S02]  /*10eb0*/  R2UR UR22, R26 ;  /* 0x000000001a1672ca */ /* 0x000fe400000e0000 */
[----:B------:R-:W-:-:S06]  /*10ec0*/  WARPGROUP.ARRIVE ;  /* 0x00000000000079c5 */ /* 0x000fcc0000000000 */
[----:B------:R-:W-:Y:S01]  /*10ed0*/  HGMMA.64x128x16.F32.BF16 R24, gdesc[UR8], RZ, !UPT, gsb0 ;  /* 0x01e00000081879f0 */ /* 0x000fe2000c0018ff */
[----:B------:R-:W-:Y:S02]  /*10ee0*/  R2UR UR18, R20 ;  /* 0x00000000141272ca */ /* 0x000fe400000e0000 */
[----:B------:R-:W-:Y:S02]  /*10ef0*/  WARPGROUP.DEPBAR.LE gsb0, 0x0 ;  /* 0x00008000000079c5 */ /* 0x000fe40000010000 */
[----:B------:R-:W-:-:S07]  /*10f00*/  WARPGROUP.ARRIVE ;  /* 0x00000000000079c5 */ /* 0x000fce0000000000 */
        /* <DEDUP_REMOVED lines=13> */
.L_x_14126:
[----:B------:R-:W-:Y:S01]  /*10fe0*/  SHF.L.U32 R5, R10, 0x1f, RZ ;  /* 0x0000001f0a057819 */ /* 0x000fe200000006ff */
[----:B------:R-:W-:-:S04]  /*10ff0*/  IMAD R10, R15, 0x8, R2 ;  /* 0x000000080f0a7824 */ /* 0x000fc800078e0202 */
[----:B------:R0:W1:Y:S01]  /*11000*/  SYNCS.PHASECHK.TRANS64.TRYWAIT P2, [R10+URZ+0x16850], R5 ;  /* 0x016850050a0075a7 */ /* 0x000062000804017f */
[----:B------:R-:W-:Y:S05]  /*11010*/  @!P0 BRA `(.L_x_14127) ;  /* 0x0000000000048947 */ /* 0x000fea0003800000 */
[----:B------:R-:W-:Y:S01]  /*11020*/  BPT.TRAP 0x1 ;  /* 0x000000040000795c */ /* 0x000fe20000300000 */
.L_x_14127:
[----:B-1----:R-:W-:Y:S05]  /*11030*/  @P2 BRA `(.L_x_14125) ;  /* 0x0000000000082947 */ /* 0x002fea0003800000 */
[----:B------:R-:W1:Y:S02]  /*11040*/  SYNCS.PHASECHK.TRANS64.TRYWAIT P2, [R10+URZ+0x16850], R5 ;  /* 0x016850050a0075a7 */ /* 0x000e64000804017f */
[----:B-1----:R-:W-:Y:S05]  /*11050*/  @!P2 BRA `(.L_x_14128) ;  /* 0x000000f80014a947 */ /* 0x002fea0003800000 */
.L_x_14125:
[----:B01----:R-:W-:Y:S01]  /*11060*/  VIADD R5, R2, 0x400 ;  /* 0x0000040002057836 */ /* 0x003fe20000000000 */
[----:B------:R-:W-:Y:S05]  /*11070*/  WARPSYNC.ALL ;  /* 0x0000000000007948 */ /* 0x000fea0003800000 */
[----:B------:R-:W-:-:S04]  /*11080*/  SHF.R.U32.HI R5, RZ, 0x4, R5 ;  /* 0x00000004ff057819 */ /* 0x000fc80000011605 */
        /* <DEDUP_REMOVED lines=21> */
[----:B------:R-:W-:Y:S01]  /*111e0*/  HGMMA.64x64x16.F32.BF16 R88, R148, gdesc[UR8].tnspB, R88, gsb0 ;  /* 0x40e0000894587df0 */ /* 0x000fe20008001858 */
[----:B------:R-:W-:Y:S01]  /*111f0*/  R2UR UR10, R20 ;  /* 0x00000000140a72ca */ /* 0x000fe200000e0000 */
[----:B------:R-:W-:Y:S01]  /*11200*/  VIADD R20, R10, 0x100 ;  /* 0x000001000a147836 */ /* 0x000fe20000000000 */
[----:B------:R-:W-:Y:S01]  /*11210*/  R2UR UR11, R21 ;  /* 0x00000000150b72ca */ /* 0x000fe200000e0000 */
[----:B------:R-:W-:-:S02]  /*11220*/  IMAD.MOV.U32 R21, RZ, RZ, 0x40000040 ;  /* 0x40000040ff157424 */ /* 0x000fc400078e00ff */
[----:B------:R-:W-:Y:S01]  /*11230*/  FMUL.FTZ R33, R49, UR27 ;  /* 0x0000001b31217c20 */ /* 0x000fe20008410000 */
[----:B------:R-:W-:Y:S01]  /*11240*/  MUFU.TANH R11, R11 ;  /* 0x0000000b000b7308 */ /* 0x000fe20000002400 */
[----:B------:R-:W-:Y:S01]  /*11250*/  FMUL.FTZ R35, R35, UR27 ;  /* 0x0000001b23237c20 */ /* 0x000fe20008410000 */
[----:B------:R-:W-:Y:S01]  /*11260*/  FMUL.FTZ R39, R39, UR27 ;  /* 0x0000001b27277c20 */ /* 0x000fe20008410000 */
[----:B0-----:R-:W-:Y:S01]  /*11270*/  FMUL.FTZ R38, R56, UR27 ;  /* 0x0000001b38267c20 */ /* 0x001fe20008410000 */
[----:B------:R-:W-:Y:S01]  /*11280*/  FMUL.FTZ R48, R69, UR27 ;  /* 0x0000001b45307c20 */ /* 0x000fe20008410000 */
[----:B------:R-:W-:Y:S01]  /*11290*/  FMUL.FTZ R49, R72, UR27 ;  /* 0x0000001b48317c20 */ /* 0x000fe20008410000 */
[----:B------:R-:W-:Y:S01]  /*112a0*/  FMUL.FTZ R56, R84, UR27 ;  /* 0x0000001b54387c20 */ /* 0x000fe20008410000 */
[----:B------:R-:W-:Y:S01]  /*112b0*/  UMOV UR41, UR6 ;  /* 0x0000000600297c82 */ /* 0x000fe20008000000 */
[----:B------:R-:W-:Y:S01]  /*112c0*/  MUFU.TANH R24, R24 ;  /* 0x0000001800187308 */ /* 0x000fe20000002400 */
[----:B------:R-:W-:-:S07]  /*112d0*/  FMUL.FTZ R87, R87, UR27 ;  /* 0x0000001b57577c20 */ /* 0x000fce0008410000 */
        /* <DEDUP_REMOVED lines=9> */
[----:B------:R0:W1:Y:S01]  /*11370*/  MUFU.TANH R150, R26 ;  /* 0x0000001a00967308 */ /* 0x0000620000002400 */
[----:B------:R-:W-:Y:S01]  /*11380*/  FMUL.FTZ R151, R42, UR27 ;  /* 0x0000001b2a977c20 */ /* 0x000fe20008410000 */
[----:B------:R-:W-:Y:S01]  /*11390*/  FMUL.FTZ R42, R60, UR27 ;  /* 0x0000001b3c2a7c20 */ /* 0x000fe20008410000 */
[----:B------:R-:W-:Y:S01]  /*113a0*/  FMUL.FTZ R149, R43, UR27 ;  /* 0x0000001b2b957c20 */ /* 0x000fe20008410000 */
[----:B------:R-:W-:Y:S01]  /*113b0*/  FMUL.FTZ R43, R61, UR27 ;  /* 0x0000001b3d2b7c20 */ /* 0x000fe20008410000 */
[----:B------:R-:W-:Y:S01]  /*113c0*/  HGMMA.64x64x16.F32.BF16 R88, R144, gdesc[UR8].tnspB, R88, gsb0 ;  /* 0x40e0000890587df0 */ /* 0x000fe20008001858 */
[----:B------:R-:W-:Y:S01]  /*113d0*/  R2UR UR10, R20 ;  /* 0x00000000140a72ca */ /* 0x000fe200000e0000 */
[----:B------:R-:W-:Y:S01]  /*113e0*/  VIADD R20, R10, 0x180 ;  /* 0x000001800a147836 */ /* 0x000fe20000000000 */
[----:B------:R-:W-:Y:S01]  /*113f0*/  R2UR UR11, R21 ;  /* 0x00000000150b72ca */ /* 0x000fe200000e0000 */
[----:B------:R-:W-:Y:S02]  /*11400*/  IMAD.MOV.U32 R21, RZ, RZ, 0x40000040 ;  /* 0x40000040ff157424 */ /* 0x000fe400078e00ff */
[----:B0-----:R-:W-:Y:S01]  /*11410*/  FMUL.FTZ R26, R36, UR27 ;  /* 0x0000001b241a7c20 */ /* 0x001fe20008410000 */
[----:B------:R0:W-:Y:S01]  /*11420*/  MUFU.TANH R148, R27 ;  /* 0x0000001b00947308 */ /* 0x0001e20000002400 */
[----:B------:R-:W-:Y:S01]  /*11430*/  FMUL.FTZ R36, R54, UR27 ;  /* 0x0000001b36247c20 */ /* 0x000fe20008410000 */
[----:B------:R-:W-:Y:S01]  /*11440*/  FMUL.FTZ R54, R81, UR27 ;  /* 0x0000001b51367c20 */ /* 0x000fe20008410000 */
[----:B------:R-:W-:Y:S01]  /*11450*/  FMUL.FTZ R61, R71, UR27 ;  /* 0x0000001b473d7c20 */ /* 0x000fe20008410000 */
[----:B------:R-:W-:Y:S01]  /*11460*/  FMUL.FTZ R60, R70, UR27 ;  /* 0x0000001b463c7c20 */ /* 0x000fe20008410000 */
[----:B-1----:R-:W-:-:S03]  /*11470*/  IMAD.MOV.U32 R81, RZ, RZ, R150 ;  /* 0x000000ffff517224 */ /* 0x002fc600078e0096 */
[----:B------:R-:W-:Y:S01]  /*11480*/  MUFU.TANH R26, R26 ;  /* 0x0000001a001a7308 */ /* 0x000fe20000002400 */
[----:B0-----:R-:W-:Y:S01]  /*11490*/  FMUL.FTZ R27, R37, UR27 ;  /* 0x0000001b251b7c20 */ /* 0x001fe20008410000 */
[----:B------:R-:W-:Y:S01]  /*114a0*/  FMUL.FTZ R37, R55, UR27 ;  /* 0x0000001b37257c20 */ /* 0x000fe20008410000 */
[----:B------:R-:W-:-:S05]  /*114b0*/  FMUL.FTZ R55, R85, UR27 ;  /* 0x0000001b55377c20 */ /* 0x000fca0008410000 */
        /* <DEDUP_REMOVED lines=9> */
[----:B------:R0:W-:Y:S01]  /*11550*/  MUFU.TANH R146, R30 ;  /* 0x0000001e00927308 */ /* 0x0001e20000002400 */
[----:B------:R-:W-:Y:S01]  /*11560*/  FMUL.FTZ R145, R47, UR27 ;  /* 0x0000001b2f917c20 */ /* 0x000fe20008410000 */
[----:B------:R-:W-:Y:S01]  /*11570*/  FMUL.FTZ R47, R68, UR27 ;  /* 0x0000001b442f7c20 */ /* 0x000fe20008410000 */
[----:B------:R-:W-:Y:S01]  /*11580*/  FMUL.FTZ R68, R86, UR27 ;  /* 0x0000001b56447c20 */ /* 0x000fe20008410000 */
[----:B------:R-:W-:Y:S01]  /*11590*/  HGMMA.64x64x16.F32.BF16 R88, R140, gdesc[UR8].tnspB, R88, gsb0 ;  /* 0x40e000088c587df0 */ /* 0x000fe20008001858 */
[----:B------:R-:W-:Y:S01]  /*115a0*/  R2UR UR10, R20 ;  /* 0x00000000140a72ca */ /* 0x000fe200000e0000 */
[----:B------:R-:W-:Y:S01]  /*115b0*/  FMUL.FTZ R20, R28, UR27 ;  /* 0x0000001b1c147c20 */ /* 0x000fe20008410000 */
[----:B------:R-:W-:Y:S01]  /*115c0*/  R2UR UR11, R21 ;  /* 0x00000000150b72ca */ /* 0x000fe200000e0000 */
[----:B------:R-:W-:Y:S01]  /*115d0*/  FMUL.FTZ R21, R29, UR27 ;  /* 0x0000001b1d157c20 */ /* 0x000fe20008410000 */
[----:B------:R-:W-:Y:S01]  /*115e0*/  FMUL.FTZ R28, R40, UR27 ;  /* 0x0000001b281c7c20 */ /* 0x000fe20008410000 */
[----:B------:R-:W-:Y:S01]  /*115f0*/  FMUL.FTZ R29, R41, UR27 ;  /* 0x0000001b291d7c20 */ /* 0x000fe20008410000 */
[----:B0-----:R-:W-:Y:S01]  /*11600*/  FMUL.FTZ R30, R44, UR27 ;  /* 0x0000001b2c1e7c20 */ /* 0x001fe20008410000 */
[----:B------:R-:W-:Y:S01]  /*11610*/  MUFU.TANH R20, R20 ;  /* 0x0000001400147308 */ /* 0x000fe20000002400 */
[----:B------:R-:W-:Y:S01]  /*11620*/  FMUL.FTZ R40, R57, UR27 ;  /* 0x0000001b39287c20 */ /* 0x000fe20008410000 */
[----:B------:R-:W-:Y:S01]  /*11630*/  FMUL.FTZ R41, R59, UR27 ;  /* 0x0000001b3b297c20 */ /* 0x000fe20008410000 */
[----:B------:R-:W-:Y:S01]  /*11640*/  FMUL.FTZ R57, R63, UR27 ;  /* 0x0000001b3f397c20 */ /* 0x000fe20008410000 */
[----:B------:R-:W-:Y:S01]  /*11650*/  FMUL.FTZ R59, R67, UR27 ;  /* 0x0000001b433b7c20 */ /* 0x000fe20008410000 */
[----:B------:R-:W-:Y:S01]  /*11660*/  FMUL.FTZ R63, R75, UR27 ;  /* 0x0000001b4b3f7c20 */ /* 0x000fe20008410000 */
[----:B------:R-:W-:-:S02]  /*11670*/  FMUL.FTZ R67, R83, UR27 ;  /* 0x0000001b53437c20 */ /* 0x000fc40008410000 */
[----:B------:R-:W-:Y:S08]  /*11680*/  MUFU.TANH R21, R21 ;  /* 0x0000001500157308 */ /* 0x000ff00000002400 */
[----:B------:R-:W-:Y:S08]  /*11690*/  MUFU.TANH R28, R28 ;  /* 0x0000001c001c7308 */ /* 0x000ff00000002400 */
[----:B------:R-:W-:Y:S08]  /*116a0*/  MUFU.TANH R29, R29 ;  /* 0x0000001d001d7308 */ /* 0x000ff00000002400 */
[----:B------:R0:W-:Y:S08]  /*116b0*/  MUFU.TANH R144, R31 ;  /* 0x0000001f00907308 */ /* 0x0001f00000002400 */
[----:B------:R-:W-:Y:S01]  /*116c0*/  MUFU.TANH R30, R30 ;  /* 0x0000001e001e7308 */ /* 0x000fe20000002400 */
[----:B0-----:R-:W-:Y:S01]  /*116d0*/  FMUL.FTZ R31, R45, UR27 ;  /* 0x0000001b2d1f7c20 */ /* 0x001fe20008410000 */
[----:B------:R-:W-:-:S06]  /*116e0*/  FMUL.FTZ R45, R64, UR27 ;  /* 0x0000001b402d7c20 */ /* 0x000fcc0008410000 */
[----:B------:R-:W-:Y:S08]  /*116f0*/  MUFU.TANH R31, R31 ;  /* 0x0000001f001f7308 */ /* 0x000ff00000002400 */
[----:B------:R0:W1:Y:S08]  /*11700*/  MUFU.TANH R147, R39 ;  /* 0x0000002700937308 */ /* 0x0000700000002400 */
[----:B------:R-:W-:Y:S01]  /*11710*/  MUFU.TANH R40, R40 ;  /* 0x0000002800287308 */ /* 0x000fe20000002400 */
[----:B0-----:R-:W-:Y:S01]  /*11720*/  FMUL.FTZ R39, R58, UR27 ;  /* 0x0000001b3a277c20 */ /* 0x001fe20008410000 */
[----:B------:R-:W-:Y:S01]  /*11730*/  FMUL.FTZ R58, R66, UR27 ;  /* 0x0000001b423a7c20 */ /* 0x000fe20008410000 */
[----:B------:R-:W-:Y:S01]  /*11740*/  FMUL.FTZ R66, R82, UR27 ;  /* 0x0000001b52427c20 */ /* 0x000fe20008410000 */
[----:B------:R-:W-:-:S02]  /*11750*/  WARPGROUP.DEPBAR.LE gsb0, 0x0 ;  /* 0x00008000000079c5 */ /* 0x000fc40000010000 */
[----:B------:R-:W-:Y:S02]  /*11760*/  WARPGROUP.ARRIVE ;  /* 0x00000000000079c5 */ /* 0x000fe40000000000 */
[----:B------:R0:W2:Y:S01]  /*11770*/  MUFU.TANH R142, R34 ;  /* 0x00000022008e7308 */ /* 0x0000a20000002400 */
[----:B-1----:R-:W-:Y:S02]  /*11780*/  IMAD.MOV.U32 R44, RZ, RZ, R147 ;  /* 0x000000ffff2c7224 */ /* 0x002fe400078e0093 */
[----:B------:R-:W-:Y:S01]  /*11790*/  FMUL.FTZ R147, R46, UR27 ;  /* 0x0000001b2e937c20 */ /* 0x000fe20008410000 */
[----:B------:R-:W-:Y:S01]  /*117a0*/  FMUL.FTZ R46, R65, UR27 ;  /* 0x0000001b412e7c20 */ /* 0x000fe20008410000 */
[----:B------:R-:W-:Y:S01]  /*117b0*/  FMUL.FTZ R143, R50, UR27 ;  /* 0x0000001b328f7c20 */ /* 0x000fe20008410000 */
[----:B------:R-:W-:Y:S01]  /*117c0*/  HGMMA.64x64x16.F32.BF16 R88, R136, gdesc[UR8].tnspB, R88, gsb0 ;  /* 0x40e0000888587df0 */ /* 0x000fe20008001858 */
[----:B------:R-:W-:Y:S01]  /*117d0*/  FMUL.FTZ R50, R73, UR27 ;  /* 0x0000001b49327c20 */ /* 0x000fe20008410000 */
[----:B------:R-:W-:Y:S01]  /*117e0*/  FMUL.FTZ R141, R51, UR27 ;  /* 0x0000001b338d7c20 */ /* 0x000fe20008410000 */
[----:B------:R1:W3:Y:S01]  /*117f0*/  MUFU.TANH R140, R35 ;  /* 0x00000023008c7308 */ /* 0x0002e20000002400 */
[----:B0-----:R-:W-:Y:S01]  /*11800*/  FMUL.FTZ R34, R52, UR27 ;  /* 0x0000001b34227c20 */ /* 0x001fe20008410000 */
[----:B------:R-:W-:Y:S01]  /*11810*/  FMUL.FTZ R51, R76, UR27 ;  /* 0x0000001b4c337c20 */ /* 0x000fe20008410000 */
[----:B------:R-:W-:Y:S01]  /*11820*/  FMUL.FTZ R52, R77, UR27 ;  /* 0x0000001b4d347c20 */ /* 0x000fe20008410000 */
[----:B------:R-:W-:-:S02]  /*11830*/  IMAD.MOV.U32 R77, RZ, RZ, R146 ;  /* 0x000000ffff4d7224 */ /* 0x000fc400078e0092 */
[----:B------:R-:W-:Y:S01]  /*11840*/  FMUL.FTZ R65, R79, UR27 ;  /* 0x0000001b4f417c20 */ /* 0x000fe20008410000 */
[----:B------:R-:W-:Y:S01]  /*11850*/  IMAD.MOV.U32 R76, RZ, RZ, R144 ;  /* 0x000000ffff4c7224 */ /* 0x000fe200078e0090 */
[----:B------:R-:W0:Y:S01]  /*11860*/  MUFU.TANH R34, R34 ;  /* 0x0000002200227308 */ /* 0x000e220000002400 */
[----:B-1----:R-:W-:Y:S01]  /*11870*/  FMUL.FTZ R35, R53, UR27 ;  /* 0x0000001b35237c20 */ /* 0x002fe20008410000 */
[----:B------:R-:W-:Y:S01]  /*11880*/  FMUL.FTZ R53, R80, UR27 ;  /* 0x0000001b50357c20 */ /* 0x000fe20008410000 */
[----:B------:R-:W-:Y:S02]  /*11890*/  IMAD.MOV.U32 R80, RZ, RZ, R148 ;  /* 0x000000ffff507224 */ /* 0x000fe400078e0094 */
[----:B--2---:R-:W-:-:S03]  /*118a0*/  IMAD.MOV.U32 R73, RZ, RZ, R142 ;  /* 0x000000ffff497224 */ /* 0x004fc600078e008e */
[----:B------:R-:W1:Y:S01]  /*118b0*/  MUFU.TANH R35, R35 ;  /* 0x0000002300237308 */ /* 0x000e620000002400 */
[----:B---3--:R-:W-:-:S07]  /*118c0*/  IMAD.MOV.U32 R72, RZ, RZ, R140 ;  /* 0x000000ffff487224 */ /* 0x008fce00078e008c */
[----:B------:R-:W2:Y:S08]  /*118d0*/  MUFU.TANH R45, R45 ;  /* 0x0000002d002d7308 */ /* 0x000eb00000002400 */
[----:B------:R-:W3:Y:S08]  /*118e0*/  MUFU.TANH R46, R46 ;  /* 0x0000002e002e7308 */ /* 0x000ef00000002400 */
[----:B------:R-:W4:Y:S08]  /*118f0*/  MUFU.TANH R47, R47 ;  /* 0x0000002f002f7308 */ /* 0x000f300000002400 */
[----:B------:R-:W5:Y:S08]  /*11900*/  MUFU.TANH R50, R50 ;  /* 0x0000003200327308 */ /* 0x000f700000002400 */
[----:B------:R-:W5:Y:S08]  /*11910*/  MUFU.TANH R51, R51 ;  /* 0x0000003300337308 */ /* 0x000f700000002400 */
[----:B------:R-:W5:Y:S08]  /*11920*/  MUFU.TANH R52, R52 ;  /* 0x0000003400347308 */ /* 0x000f700000002400 */
[----:B------:R-:W5:Y:S01]  /*11930*/  MUFU.TANH R53, R53 ;  /* 0x0000003500357308 */ /* 0x000f620000002400 */
[----:B------:R-:W-:-:S02]  /*11940*/  WARPGROUP.DEPBAR.LE gsb0, 0x0 ;  /* 0x00008000000079c5 */ /* 0x000fc40000010000 */
[----:B------:R-:W-:Y:S01]  /*11950*/  IMAD.MOV.U32 R137, RZ, RZ, R12 ;  /* 0x000000ffff897224 */ /* 0x000fe200078e000c */
[----:B------:R-:W-:Y:S01]  /*11960*/  FMNMX.FTZ R12, R5, R14, !PT ;  /* 0x0000000e050c7209 */ /* 0x000fe20007810000 */
[----:B------:R-:W-:-:S03]  /*11970*/  IMAD.MOV.U32 R139, RZ, RZ, R44 ;  /* 0x000000ffff8b7224 */ /* 0x000fc600078e002c */
[----:B------:R-:W5:Y:S01]  /*11980*/  MUFU.TANH R147, R147 ;  /* 0x0000009300937308 */ /* 0x000f620000002400 */
[----:B------:R-:W-:Y:S01]  /*11990*/  FMUL.FTZ R44, R62, UR27 ;  /* 0x0000001b3e2c7c20 */ /* 0x000fe20008410000 */
[----:B------:R-:W-:Y:S01]  /*119a0*/  FMNMX.FTZ R12, R11, R12, !PT ;  /* 0x0000000c0b0c7209 */ /* 0x000fe20007810000 */
[----:B------:R-:W-:Y:S01]  /*119b0*/  FMUL.FTZ R62, R74, UR27 ;  /* 0x0000001b4a3e7c20 */ /* 0x000fe20008410000 */
[----:B------:R-:W-:Y:S02]  /*119c0*/  WARPGROUP.ARRIVE ;  /* 0x00000000000079c5 */ /* 0x000fe40000000000 */
[----:B------:R-:W-:Y:S02]  /*119d0*/  FMNMX.FTZ R12, R20, R12, !PT ;  /* 0x0000000c140c7209 */ /* 0x000fe40007810000 */
[----:B------:R-:W5:Y:S02]  /*119e0*/  MUFU.TANH R145, R145 ;  /* 0x0000009100917308 */ /* 0x000f640000002400 */
[----:B------:R-:W-:-:S04]  /*119f0*/  FMNMX.FTZ R12, R21, R12, !PT ;  /* 0x0000000c150c7209 */ /* 0x000fc80007810000 */
        /* <DEDUP_REMOVED lines=15> */
[----:B0-----:R-:W-:Y:S02]  /*11af0*/  FMNMX.FTZ R12, R34, R12, !PT ;  /* 0x0000000c220c7209 */ /* 0x001fe40007810000 */
[----:B------:R-:W0:Y:S02]  /*11b00*/  MUFU.TANH R41, R41 ;  /* 0x0000002900297308 */ /* 0x000e240000002400 */
[----:B-1----:R-:W-:-:S04]  /*11b10*/  FMNMX.FTZ R12, R35, R12, !PT ;  /* 0x0000000c230c7209 */ /* 0x002fc80007810000 */
[----:B------:R-:W-:Y:S02]  /*11b20*/  FMNMX.FTZ R12, R38, R12, !PT ;  /* 0x0000000c260c7209 */ /* 0x000fe40007810000 */
[----:B------:R-:W1:Y:S02]  /*11b30*/  MUFU.TANH R44, R44 ;  /* 0x0000002c002c7308 */ /* 0x000e640000002400 */
[----:B------:R-:W-:-:S04]  /*11b40*/  FMNMX.FTZ R12, R40, R12, !PT ;  /* 0x0000000c280c7209 */ /* 0x000fc80007810000 */
[----:B------:R-:W-:Y:S02]  /*11b50*/  FMNMX.FTZ R12, R42, R12, !PT ;  /* 0x0000000c2a0c7209 */ /* 0x000fe40007810000 */
[----:B------:R-:W1:Y:S02]  /*11b60*/  MUFU.TANH R57, R57 ;  /* 0x0000003900397308 */ /* 0x000e640000002400 */
[----:B------:R-:W-:-:S04]  /*11b70*/  FMNMX.FTZ R12, R43, R12, !PT ;  /* 0x0000000c2b0c7209 */ /* 0x000fc80007810000 */
[----:B--2---:R-:W-:Y:S02]  /*11b80*/  FMNMX.FTZ R12, R45, R12, !PT ;  /* 0x0000000c2d0c7209 */ /* 0x004fe40007810000 */
[----:B------:R-:W2:Y:S02]  /*11b90*/  MUFU.TANH R58, R58 ;  /* 0x0000003a003a7308 */ /* 0x000ea40000002400 */
[----:B---3--:R-:W-:-:S04]  /*11ba0*/  FMNMX.FTZ R12, R46, R12, !PT ;  /* 0x0000000c2e0c7209 */ /* 0x008fc80007810000 */
[----:B----4-:R-:W-:Y:S02]  /*11bb0*/  FMNMX.FTZ R12, R47, R12, !PT ;  /* 0x0000000c2f0c7209 */ /* 0x010fe40007810000 */
[----:B------:R-:W3:Y:S02]  /*11bc0*/  MUFU.TANH R59, R59 ;  /* 0x0000003b003b7308 */ /* 0x000ee40000002400 */
[----:B------:R-:W-:-:S04]  /*11bd0*/  FMNMX.FTZ R12, R48, R12, !PT ;  /* 0x0000000c300c7209 */ /* 0x000fc80007810000 */
[----:B------:R-:W-:Y:S02]  /*11be0*/  FMNMX.FTZ R12, R49, R12, !PT ;  /* 0x0000000c310c7209 */ /* 0x000fe40007810000 */
[----:B------:R-:W4:Y:S02]  /*11bf0*/  MUFU.TANH R60, R60 ;  /* 0x0000003c003c7308 */ /* 0x000f240000002400 */
[----:B-----5:R-:W-:-:S04]  /*11c00*/  FMNMX.FTZ R12, R50, R12, !PT ;  /* 0x0000000c320c7209 */ /* 0x020fc80007810000 */
[----:B------:R-:W-:Y:S02]  /*11c10*/  FMNMX.FTZ R12, R51, R12, !PT ;  /* 0x0000000c330c7209 */ /* 0x000fe40007810000 */
[----:B------:R-:W-:Y:S02]  /*11c20*/  MUFU.TANH R61, R61 ;  /* 0x0000003d003d7308 */ /* 0x000fe40000002400 */
[----:B------:R-:W-:-:S04]  /*11c30*/  FMNMX.FTZ R12, R52, R12, !PT ;  /* 0x0000000c340c7209 */ /* 0x000fc80007810000 */
[----:B------:R-:W-:Y:S02]  /*11c40*/  FMNMX.FTZ R12, R53, R12, !PT ;  /* 0x0000000c350c7209 */ /* 0x000fe40007810000 */
[----:B------:R-:W-:Y:S02]  /*11c50*/  MUFU.TANH R62, R62 ;  /* 0x0000003e003e7308 */ /* 0x000fe40000002400 */
[----:B------:R-:W-:-:S04]  /*11c60*/  FMNMX.FTZ R12, R54, R12, !PT ;  /* 0x0000000c360c7209 */ /* 0x000fc80007810000 */
[----:B------:R-:W-:Y:S02]  /*11c70*/  FMNMX.FTZ R12, R56, R12, !PT ;  /* 0x0000000c380c7209 */ /* 0x000fe40007810000 */
[----:B------:R-:W-:Y:S02]  /*11c80*/  MUFU.TANH R63, R63 ;  /* 0x0000003f003f7308 */ /* 0x000fe40000002400 */
[----:B------:R-:W-:-:S05]  /*11c90*/  FMNMX.FTZ R12, R55, R12, !PT ;  /* 0x0000000c370c7209 */ /* 0x000fca0007810000 */
[----:B------:R-:W5:Y:S01]  /*11ca0*/  SHFL.BFLY PT, R64, R12, 0x2, 0x1f ;  /* 0x0c401f000c407f89 */ /* 0x000f6200000e0000 */
[----:B------:R-:W-:Y:S08]  /*11cb0*/  MUFU.TANH R65, R65 ;  /* 0x0000004100417308 */ /* 0x000ff00000002400 */
[----:B------:R-:W-:Y:S08]  /*11cc0*/  MUFU.TANH R66, R66 ;  /* 0x0000004200427308 */ /* 0x000ff00000002400 */
[----:B------:R-:W-:Y:S01]  /*11cd0*/  MUFU.TANH R67, R67 ;  /* 0x0000004300437308 */ /* 0x000fe20000002400 */
[----:B-----5:R-:W-:Y:S01]  /*11ce0*/  FMNMX.FTZ R12, R12, R64, !PT ;  /* 0x000000400c0c7209 */ /* 0x020fe20007810000 */
[----:B------:R-:W-:-:S06]  /*11cf0*/  FMUL.FTZ R64, R78, UR27 ;  /* 0x0000001b4e407c20 */ /* 0x000fcc0008410000 */
[----:B------:R-:W-:Y:S01]  /*11d00*/  MUFU.TANH R68, R68 ;  /* 0x0000004400447308 */ /* 0x000fe20000002400 */
[----:B------:R-:W5:Y:S07]  /*11d10*/  SHFL.BFLY PT, R69, R12, 0x1, 0x1f ;  /* 0x0c201f000c457f89 */ /* 0x000f6e00000e0000 */
[----:B------:R-:W-:Y:S01]  /*11d20*/  MUFU.TANH R64, R64 ;  /* 0x0000004000407308 */ /* 0x000fe20000002400 */
[----:B-----5:R-:W-:-:S07]  /*11d30*/  FMNMX.FTZ R12, R12, R69, !PT ;  /* 0x000000450c0c7209 */ /* 0x020fce0007810000 */
[----:B------:R-:W-:Y:S01]  /*11d40*/  MUFU.TANH R69, R87 ;  /* 0x0000005700457308 */ /* 0x000fe20000002400 */
[C---:B------:R-:W-:Y:S01]  /*11d50*/  FMUL.FTZ R71, R12.reuse, UR41 ;  /* 0x000000290c477c20 */ /* 0x040fe20008410000 */
[----:B------:R-:W-:-:S03]  /*11d60*/  FADD.FTZ R14, -R12, R14 ;  /* 0x0000000e0c0e7221 */ /* 0x000fc60000010100 */
[--C-:B------:R-:W-:Y:S01]  /*11d70*/  FFMA.FTZ R148, R5, UR41, -R71.reuse ;  /* 0x0000002905947c23 */ /* 0x100fe20008010847 */
[----:B------:R-:W-:Y:S01]  /*11d80*/  FMNMX.FTZ R5, R81, R13, !PT ;  /* 0x0000000d51057209 */ /* 0x000fe20007810000 */
[--C-:B------:R-:W-:Y:S01]  /*11d90*/  FFMA.FTZ R150, R20, UR41, -R71.reuse ;  /* 0x0000002914967c23 */ /* 0x100fe20008010847 */
[--C-:B------:R-:W-:Y:S01]  /*11da0*/  FFMA.FTZ R70, R21, UR41, -R71.reuse ;  /* 0x0000002915467c23 */ /* 0x100fe20008010847 */
[----:B------:R-:W-:Y:S01]  /*11db0*/  VIADD R20, R10, 0x200 ;  /* 0x000002000a147836 */ /* 0x000fe20000000000 */
[----:B------:R-:W-:Y:S01]  /*11dc0*/  FMNMX.FTZ R5, R80, R5, !PT ;  /* 0x0000000550057209 */ /* 0x000fe20007810000 */
[----:B------:R-:W-:Y:S02]  /*11dd0*/  IMAD.MOV.U32 R21, RZ, RZ, 0x40000040 ;  /* 0x40000040ff157424 */ /* 0x000fe400078e00ff */
[--C-:B------:R-:W-:Y:S01]  /*11de0*/  FFMA.FTZ R144, R24, UR41, -R71.reuse ;  /* 0x0000002918907c23 */ /* 0x100fe20008010847 */
[--C-:B------:R-:W-:Y:S01]  /*11df0*/  FFMA.FTZ R24, R25, UR41, -R71.reuse ;  /* 0x0000002919187c23 */ /* 0x100fe20008010847 */
[----:B------:R-:W-:Y:S01]  /*11e00*/  FMNMX.FTZ R5, R77, R5, !PT ;  /* 0x000000054d057209 */ /* 0x000fe20007810000 */
[--C-:B------:R-:W-:Y:S01]  /*11e10*/  FFMA.FTZ R25, R31, UR41, -R71.reuse ;  /* 0x000000291f197c23 */ /* 0x100fe20008010847 */
[----:B------:R-:W-:Y:S01]  /*11e20*/  R2UR UR10, R20 ;  /* 0x00000000140a72ca */ /* 0x000fe200000e0000 */
[--C-:B------:R-:W-:Y:S01]  /*11e30*/  FFMA.FTZ R31, R40, UR41, -R71.reuse ;  /* 0x00000029281f7c23 */ /* 0x100fe20008010847 */
[----:B------:R-:W-:Y:S01]  /*11e40*/  FMNMX.FTZ R5, R76, R5, !PT ;  /* 0x000000054c057209 */ /* 0x000fe20007810000 */
[----:B------:R-:W-:Y:S01]  /*11e50*/  VIADD R20, R10, 0x280 ;  /* 0x000002800a147836 */ /* 0x000fe20000000000 */
[----:B------:R-:W-:Y:S01]  /*11e60*/  R2UR UR11, R21 ;  /* 0x00000000150b72ca */ /* 0x000fe200000e0000 */
[----:B------:R-:W-:Y:S01]  /*11e70*/  IMAD.MOV.U32 R21, RZ, RZ, 0x40000040 ;  /* 0x40000040ff157424 */ /* 0x000fe200078e00ff */
[----:B------:R-:W-:Y:S01]  /*11e80*/  FMNMX.FTZ R5, R73, R5, !PT ;  /* 0x0000000549057209 */ /* 0x000fe20007810000 */
[--C-:B------:R-:W-:Y:S01]  /*11e90*/  FFMA.FTZ R146, R26, UR41, -R71.reuse ;  /* 0x000000291a927c23 */ /* 0x100fe20008010847 */
[--C-:B------:R-:W-:Y:S01]  /*11ea0*/  FFMA.FTZ R26, R27, UR41, -R71.reuse ;  /* 0x000000291b1a7c23 */ /* 0x100fe20008010847 */
[--C-:B------:R-:W-:Y:S01]  /*11eb0*/  FFMA.FTZ R27, R29, UR41, -R71.reuse ;  /* 0x000000291d1b7c23 */ /* 0x100fe20008010847 */
[----:B------:R-:W-:Y:S01]  /*11ec0*/  FMNMX.FTZ R5, R72, R5, !PT ;  /* 0x0000000548057209 */ /* 0x000fe20007810000 */
[--C-:B------:R-:W-:Y:S01]  /*11ed0*/  FFMA.FTZ R29, R35, UR41, -R71.reuse ;  /* 0x00000029231d7c23 */ /* 0x100fe20008010847 */
[--C-:B------:R-:W-:Y:S01]  /*11ee0*/  FFMA.FTZ R35, R48, UR41, -R71.reuse ;  /* 0x0000002930237c23 */ /* 0x100fe20008010847 */
[----:B------:R-:W-:Y:S01]  /*11ef0*/  FMUL.FTZ R14, R14, UR41 ;  /* 0x000000290e0e7c20 */ /* 0x000fe20008410000 */
[----:B------:R-:W-:Y:S01]  /*11f00*/  FMNMX.FTZ R5, R137, R5, !PT ;  /* 0x0000000589057209 */ /* 0x000fe20007810000 */
[--C-:B------:R-:W-:Y:S01]  /*11f10*/  FFMA.FTZ R11, R11, UR41, -R71.reuse ;  /* 0x000000290b0b7c23 */ /* 0x100fe20008010847 */
[--C-:B------:R-:W-:Y:S01]  /*11f20*/  FFMA.FTZ R136, R32, UR41, -R71.reuse ;  /* 0x0000002920887c23 */ /* 0x100fe20008010847 */
[----:B------:R-:W-:Y:S01]  /*11f30*/  HGMMA.64x64x16.F32.BF16 R88, R132, gdesc[UR8].tnspB, R88, gsb0 ;  /* 0x40e0000884587df0 */ /* 0x000fe20008001858 */
[----:B------:R-:W-:Y:S01]  /*11f40*/  FMNMX.FTZ R5, R139, R5, !PT ;  /* 0x000000058b057209 */ /* 0x000fe20007810000 */
[----:B------:R-:W-:Y:S01]  /*11f50*/  MUFU.EX2 R14, R14 ;  /* 0x0000000e000e7308 */ /* 0x000fe20000000800 */
[----:B------:R-:W-:Y:S01]  /*11f60*/  R2UR UR10, R20 ;  /* 0x00000000140a72ca */ /* 0x000fe200000e0000 */
[--C-:B------:R-:W-:Y:S01]  /*11f70*/  FFMA.FTZ R32, R43, UR41, -R71.reuse ;  /* 0x000000292b207c23 */ /* 0x100fe20008010847 */
[----:B------:R-:W-:Y:S01]  /*11f80*/  FMNMX.FTZ R5, R151, R5, !PT ;  /* 0x0000000597057209 */ /* 0x000fe20007810000 */
[--C-:B------:R-:W-:Y:S01]  /*11f90*/  FFMA.FTZ R43, R52, UR41, -R71.reuse ;  /* 0x00000029342b7c23 */ /* 0x100fe20008010847 */
[----:B------:R-:W-:Y:S01]  /*11fa0*/  R2UR UR11, R21 ;  /* 0x00000000150b72ca */ /* 0x000fe200000e0000 */
[----:B------:R-:W-:Y:S01]  /*11fb0*/  IMAD.MOV.U32 R21, RZ, RZ, 0x40000040 ;  /* 0x40000040ff157424 */ /* 0x000fe200078e00ff */
[----:B------:R-:W-:Y:S01]  /*11fc0*/  FMNMX.FTZ R5, R149, R5, !PT ;  /* 0x0000000595057209 */ /* 0x000fe20007810000 */
[----:B------:R-:W5:Y:S01]  /*11fd0*/  MUFU.EX2 R148, R148 ;  /* 0x0000009400947308 */ /* 0x000f620000000800 */
        /* <DEDUP_REMOVED lines=13> */
[----:B------:R-:W-:Y:S01]  /*120b0*/  FFMA.FTZ R34, R47, UR41, -R71 ;  /* 0x000000292f227c23 */ /* 0x000fe20008010847 */
[----:B------:R-:W-:Y:S01]  /*120c0*/  FMNMX.FTZ R5, R141, R5, !PT ;  /* 0x000000058d057209 */ /* 0x000fe20007810000 */
[----:B------:R-:W-:Y:S08]  /*120d0*/  MUFU.EX2 R150, R150 ;  /* 0x0000009600967308 */ /* 0x000ff00000000800 */
[----:B------:R-:W-:Y:S01]  /*120e0*/  MUFU.EX2 R70, R70 ;  /* 0x0000004600467308 */ /* 0x000fe20000000800 */
[----:B------:R-:W-:-:S07]  /*120f0*/  FMNMX.FTZ R5, R36, R5, !PT ;  /* 0x0000000524057209 */ /* 0x000fce0007810000 */
[----:B------:R-:W-:Y:S01]  /*12100*/  MUFU.EX2 R144, R144 ;  /* 0x0000009000907308 */ /* 0x000fe20000000800 */
[----:B------:R-:W-:-:S07]  /*12110*/  FMNMX.FTZ R5, R37, R5, !PT ;  /* 0x0000000525057209 */ /* 0x000fce0007810000 */
[----:B------:R-:W-:Y:S01]  /*12120*/  MUFU.EX2 R24, R24 ;  /* 0x0000001800187308 */ /* 0x000fe20000000800 */
[----:B------:R-:W-:-:S07]  /*12130*/  FMNMX.FTZ R5, R39, R5, !PT ;  /* 0x0000000527057209 */ /* 0x000fce0007810000 */
[----:B------:R-:W-:Y:S01]  /*12140*/  MUFU.EX2 R146, R146 ;  /* 0x0000009200927308 */ /* 0x000fe20000000800 */
[----:B0-----:R-:W-:-:S07]  /*12150*/  FMNMX.FTZ R5, R41, R5, !PT ;  /* 0x0000000529057209 */ /* 0x001fce0007810000 */
[----:B------:R-:W-:Y:S01]  /*12160*/  MUFU.EX2 R26, R26 ;  /* 0x0000001a001a7308 */ /* 0x000fe20000000800 */
[----:B-1----:R-:W-:-:S07]  /*12170*/  FMNMX.FTZ R5, R44, R5, !PT ;  /* 0x000000052c057209 */ /* 0x002fce0007810000 */
[----:B------:R-:W-:Y:S01]  /*12180*/  MUFU.EX2 R27, R27 ;  /* 0x0000001b001b7308 */ /* 0x000fe20000000800 */
[----:B------:R-:W-:Y:S01]  /*12190*/  FMNMX.FTZ R5, R57, R5, !PT ;  /* 0x0000000539057209 */ /* 0x000fe20007810000 */
[----:B------:R-:W-:-:S03]  /*121a0*/  WARPGROUP.DEPBAR.LE gsb0, 0x0 ;  /* 0x00008000000079c5 */ /* 0x000fc60000010000 */
[----:B--2---:R-:W-:Y:S01]  /*121b0*/  FMNMX.FTZ R5, R58, R5, !PT ;  /* 0x000000053a057209 */ /* 0x004fe20007810000 */
[----:B------:R-:W-:Y:S01]  /*121c0*/  WARPGROUP.ARRIVE ;  /* 0x00000000000079c5 */ /* 0x000fe20000000000 */
[--C-:B------:R-:W-:Y:S01]  /*121d0*/  FFMA.FTZ R134, R42, UR41, -R71.reuse ;  /* 0x000000292a867c23 */ /* 0x100fe20008010847 */
[--C-:B------:R-:W-:Y:S01]  /*121e0*/  FFMA.FTZ R42, R51, UR41, -R71.reuse ;  /* 0x00000029332a7c23 */ /* 0x100fe20008010847 */
[----:B---3--:R-:W-:Y:S01]  /*121f0*/  FMNMX.FTZ R5, R59, R5, !PT ;  /* 0x000000053b057209 */ /* 0x008fe20007810000 */
[--C-:B------:R-:W-:Y:S01]  /*12200*/  FFMA.FTZ R132, R38, UR41, -R71.reuse ;  /* 0x0000002926847c23 */ /* 0x100fe20008010847 */
[--C-:B------:R-:W-:Y:S01]  /*12210*/  FFMA.FTZ R38, R49, UR41, -R71.reuse ;  /* 0x0000002931267c23 */ /* 0x100fe20008010847 */
[----:B------:R-:W-:Y:S01]  /*12220*/  HGMMA.64x64x16.F32.BF16 R88, R128, gdesc[UR8].tnspB, R88, gsb0 ;  /* 0x40e0000880587df0 */ /* 0x000fe20008001858 */
[----:B----4-:R-:W-:Y:S01]  /*12230*/  FMNMX.FTZ R5, R60, R5, !PT ;  /* 0x000000053c057209 */ /* 0x010fe20007810000 */
[----:B-----5:R-:W-:Y:S01]  /*12240*/  FFMA.FTZ R4, R14, R4, R148 ;  /* 0x000000040e047223 */ /* 0x020fe20000010094 */
[----:B------:R-:W-:Y:S01]  /*12250*/  R2UR UR11, R21 ;  /* 0x00000000150b72ca */ /* 0x000fe200000e0000 */
[----:B------:R-:W-:Y:S01]  /*12260*/  IMAD.MOV.U32 R21, RZ, RZ, 0x40000040 ;  /* 0x40000040ff157424 */ /* 0x000fe200078e00ff */
[----:B------:R-:W-:Y:S01]  /*12270*/  FMNMX.FTZ R5, R61, R5, !PT ;  /* 0x000000053d057209 */ /* 0x000fe20007810000 */
[----:B------:R-:W-:Y:S01]  /*12280*/  FFMA.FTZ R47, R56, UR41, -R71 ;  /* 0x00000029382f7c23 */ /* 0x000fe20008010847 */
        /* <DEDUP_REMOVED lines=17> */
[----:B0-----:R-:W-:Y:S01]  /*123a0*/  FMNMX.FTZ R5, R5, R40, !PT ;  /* 0x0000002805057209 */ /* 0x001fe20007810000 */
[----:B------:R-:W-:-:S04]  /*123b0*/  FFMA.FTZ R40, R50, UR41, -R71 ;  /* 0x0000002932287c23 */ /* 0x000fc80008010847 */
[----:B------:R-:W0:Y:S02]  /*123c0*/  SHFL.BFLY PT, R20, R5, 0x1, 0x1f ;  /* 0x0c201f0005147f89 */ /* 0x000e2400000e0000 */
[----:B------:R-:W-:Y:S01]  /*123d0*/  MUFU.EX2 R31, R31 ;  /* 0x0000001f001f7308 */ /* 0x000fe20000000800 */
[----:B------:R-:W-:Y:S02]  /*123e0*/  WARPGROUP.DEPBAR.LE gsb0, 0x0 ;  /* 0x00008000000079c5 */ /* 0x000fe40000010000 */
[----:B------:R-:W-:-:S05]  /*123f0*/  WARPGROUP.ARRIVE ;  /* 0x00000000000079c5 */ /* 0x000fca0000000000 */
[----:B------:R-:W-:Y:S08]  /*12400*/  MUFU.EX2 R134, R134 ;  /* 0x0000008600867308 */ /* 0x000ff00000000800 */
[----:B------:R-:W-:Y:S01]  /*12410*/  MUFU.EX2 R32, R32 ;  /* 0x0000002000207308 */ /* 0x000fe20000000800 */
[----:B0-----:R-:W-:-:S07]  /*12420*/  FMNMX.FTZ R5, R5, R20, !PT ;  /* 0x0000001405057209 */ /* 0x001fce0007810000 */
[----:B------:R-:W-:Y:S01]  /*12430*/  MUFU.EX2 R30, R30 ;  /* 0x0000001e001e7308 */ /* 0x000fe20000000800 */
[C---:B------:R-:W-:Y:S01]  /*12440*/  FMUL.FTZ R50, R5.reuse, UR41 ;  /* 0x0000002905327c20 */ /* 0x040fe20008410000 */
[----:B------:R-:W-:-:S03]  /*12450*/  FADD.FTZ R20, -R5, R13 ;  /* 0x0000000d05147221 */ /* 0x000fc60000010100 */
[--C-:B------:R-:W-:Y:S01]  /*12460*/  FFMA.FTZ R133, R39, UR41, -R50.reuse ;  /* 0x0000002927857c23 */ /* 0x100fe20008010832 */
[----:B------:R-:W-:Y:S01]  /*12470*/  FMUL.FTZ R20, R20, UR41 ;  /* 0x0000002914147c20 */ /* 0x000fe20008410000 */
[----:B------:R-:W2:Y:S01]  /*12480*/  LDL R39, [R1+0x40] ;  /* 0x0000400001277983 */ /* 0x000ea20000100800 */
[--C-:B------:R-:W-:Y:S01]  /*12490*/  FFMA.FTZ R51, R80, UR41, -R50.reuse ;  /* 0x0000002950337c23 */ /* 0x100fe20008010832 */
[--C-:B------:R-:W-:Y:S01]  /*124a0*/  FFMA.FTZ R49, R81, UR41, -R50.reuse ;  /* 0x0000002951317c23 */ /* 0x100fe20008010832 */
[----:B------:R0:W-:Y:S01]  /*124b0*/  MUFU.EX2 R48, R20 ;  /* 0x0000001400307308 */ /* 0x0001e20000000800 */
[----:B------:R-:W1:Y:S01]  /*124c0*/  S2R R80, SR_TID.X ;  /* 0x0000000000507919 */ /* 0x000e620000002100 */
[--C-:B------:R-:W-:Y:S01]  /*124d0*/  FFMA.FTZ R52, R77, UR41, -R50.reuse ;  /* 0x000000294d347c23 */ /* 0x100fe20008010832 */
[--C-:B------:R-:W-:Y:S01]  /*124e0*/  FFMA.FTZ R54, R76, UR41, -R50.reuse ;  /* 0x000000294c367c23 */ /* 0x100fe20008010832 */
[--C-:B------:R-:W-:Y:S01]  /*124f0*/  FFMA.FTZ R53, R73, UR41, -R50.reuse ;  /* 0x0000002949357c23 */ /* 0x100fe20008010832 */
[--C-:B------:R-:W-:Y:S01]  /*12500*/  FFMA.FTZ R72, R72, UR41, -R50.reuse ;  /* 0x0000002948487c23 */ /* 0x100fe20008010832 */
[--C-:B------:R-:W-:Y:S01]  /*12510*/  FFMA.FTZ R76, R139, UR41, -R50.reuse ;  /* 0x000000298b4c7c23 */ /* 0x100fe20008010832 */
[----:B------:R-:W-:Y:S01]  /*12520*/  FFMA.FTZ R139, R36, UR41, -R50 ;  /* 0x00000029248b7c23 */ /* 0x000fe20008010832 */
[----:B------:R-:W3:Y:S01]  /*12530*/  MUFU.EX2 R49, R49 ;  /* 0x0000003100317308 */ /* 0x000ee20000000800 */
[----:B0-----:R-:W-:-:S02]  /*12540*/  VIADD R20, R10, 0x300 ;  /* 0x000003000a147836 */ /* 0x001fc40000000000 */
[--C-:B------:R-:W-:Y:S01]  /*12550*/  FFMA.FTZ R56, R151, UR41, -R50.reuse ;  /* 0x0000002997387c23 */ /* 0x100fe20008010832 */
[--C-:B------:R-:W-:Y:S01]  /*12560*/  FFMA.FTZ R73, R149, UR41, -R50.reuse ;  /* 0x0000002995497c23 */ /* 0x100fe20008010832 */
[--C-:B------:R-:W-:Y:S01]  /*12570*/  FFMA.FTZ R71, R147, UR41, -R50.reuse ;  /* 0x0000002993477c23 */ /* 0x100fe20008010832 */
[--C-:B------:R-:W-:Y:S01]  /*12580*/  FFMA.FTZ R74, R145, UR41, -R50.reuse ;  /* 0x00000029914a7c23 */ /* 0x100fe20008010832 */
[----:B------:R-:W-:Y:S01]  /*12590*/  R2UR UR10, R20 ;  /* 0x00000000140a72ca */ /* 0x000fe200000e0000 */
[----:B------:R-:W-:Y:S01]  /*125a0*/  VIADD R20, R10, 0x380 ;  /* 0x000003800a147836 */ /* 0x000fe20000000000 */
[----:B------:R-:W0:Y:S01]  /*125b0*/  MUFU.EX2 R51, R51 ;  /* 0x0000003300337308 */ /* 0x000e220000000800 */
[--C-:B------:R-:W-:Y:S01]  /*125c0*/  FFMA.FTZ R10, R37, UR41, -R50.reuse ;  /* 0x00000029250a7c23 */ /* 0x100fe20008010832 */
[----:B------:R-:W-:-:S06]  /*125d0*/  FFMA.FTZ R75, R141, UR41, -R50 ;  /* 0x000000298d4b7c23 */ /* 0x000fcc0008010832 */
[----:B------:R-:W4:Y:S03]  /*125e0*/  MUFU.EX2 R52, R52 ;  /* 0x0000003400347308 */ /* 0x000f260000000800 */
[----:B------:R-:W-:Y:S01]  /*125f0*/  HGMMA.64x64x16.F32.BF16 R88, R124, gdesc[UR8].tnspB, R88, gsb0 ;  /* 0x40e000087c587df0 */ /* 0x000fe20008001858 */
[----:B------:R-:W-:Y:S02]  /*12600*/  R2UR UR10, R20 ;  /* 0x00000000140a72ca */ /* 0x000fe400000e0000 */
[----:B------:R-:W-:Y:S01]  /*12610*/  R2UR UR11, R21 ;  /* 0x00000000150b72ca */ /* 0x000fe200000e0000 */
[----:B------:R-:W-:Y:S01]  /*12620*/  @!P1 IMAD R21, R16, 0x8, R2 ;  /* 0x0000000810159824 */ /* 0x000fe200078e0202 */
[----:B------:R-:W5:Y:S01]  /*12630*/  MUFU.EX2 R54, R54 ;  /* 0x0000003600367308 */ /* 0x000f620000000800 */
[----:B-1----:R-:W-:Y:S02]  /*12640*/  SHF.R.U32.HI R77, RZ, 0x7, R80 ;  /* 0x00000007ff4d7819 */ /* 0x002fe40000011650 */
[----:B------:R-:W-:Y:S01]  /*12650*/  ISETP.GE.U32.AND P2, PT, R80, 0x180, PT ;  /* 0x000001805000780c */ /* 0x000fe20003f46070 */
[----:B------:R-:W-:-:S02]  /*12660*/  @!P1 VIADD R21, R21, 0x16840 ;  /* 0x0001684015159836 */ /* 0x000fc40000000000 */
[----:B------:R-:W-:Y:S02]  /*12670*/  VIADD R20, R77, 0x9 ;  /* 0x000000094d147836 */ /* 0x000fe40000000000 */
[----:B---3--:R-:W-:Y:S01]  /*12680*/  FFMA.FTZ R36, R48, R3, R49 ;  /* 0x0000000330247223 */ /* 0x008fe20000010031 */
[----:B------:R-:W1:Y:S08]  /*12690*/  MUFU.EX2 R53, R53 ;  /* 0x0000003500357308 */ /* 0x000e700000000800 */
[----:B------:R3:W-:Y:S08]  /*126a0*/  MUFU.EX2 R13, R55 ;  /* 0x00000037000d7308 */ /* 0x0007f00000000800 */
[----:B------:R-:W1:Y:S08]  /*126b0*/  MUFU.EX2 R72, R72 ;  /* 0x0000004800487308 */ /* 0x000e700000000800 */
[----:B------:R-:W-:Y:S08]  /*126c0*/  MUFU.EX2 R76, R76 ;  /* 0x0000004c004c7308 */ /* 0x000ff00000000800 */
[----:B------:R-:W-:Y:S08]  /*126d0*/  MUFU.EX2 R56, R56 ;  /* 0x0000003800387308 */ /* 0x000ff00000000800 */
[----:B------:R-:W-:Y:S08]  /*126e0*/  MUFU.EX2 R73, R73 ;  /* 0x0000004900497308 */ /* 0x000ff00000000800 */
[----:B------:R-:W-:Y:S01]  /*126f0*/  MUFU.EX2 R71, R71 ;  /* 0x0000004700477308 */ /* 0x000fe20000000800 */
[----:B------:R-:W-:-:S07]  /*12700*/  FFMA.FTZ R135, R44, UR41, -R50 ;  /* 0x000000292c877c23 */ /* 0x000fce0008010832 */
[----:B------:R-:W-:Y:S08]  /*12710*/  MUFU.EX2 R74, R74 ;  /* 0x0000004a004a7308 */ /* 0x000ff00000000800 */
[----:B------:R-:W-:Y:S01]  /*12720*/  MUFU.EX2 R75, R75 ;  /* 0x0000004b004b7308 */ /* 0x000fe20000000800 */
[----:B------:R-:W-:Y:S02]  /*12730*/  WARPGROUP.DEPBAR.LE gsb0, 0x0 ;  /* 0x00008000000079c5 */ /* 0x000fe40000010000 */
[----:B------:R-:W-:Y:S01]  /*12740*/  WARPGROUP.ARRIVE ;  /* 0x00000000000079c5 */ /* 0x000fe20000000000 */
[----:B------:R-:W-:Y:S01]  /*12750*/  SEL R37, R20, 0x9, !P2 ;  /* 0x0000000914257807 */ /* 0x000fe20005000000 */
[----:B---3--:R-:W-:Y:S01]  /*12760*/  FFMA.FTZ R55, R137, UR41, -R50 ;  /* 0x0000002989377c23 */ /* 0x008fe20008010832 */
[----:B------:R-:W-:Y:S01]  /*12770*/  @!P1 PRMT R21, RZ, 0x654, R21 ;  /* 0x00000654ff159816 */ /* 0x000fe20000000015 */
[----:B------:R-:W-:Y:S01]  /*12780*/  FADD.FTZ R3, R11, R4 ;  /* 0x000000040b037221 */ /* 0x000fe20000010000 */
[--C-:B------:R-:W-:Y:S01]  /*12790*/  FFMA.FTZ R137, R143, UR41, -R50.reuse ;  /* 0x000000298f897c23 */ /* 0x100fe20008010832 */
[----:B------:R-:W-:Y:S01]  /*127a0*/  HGMMA.64x64x16.F32.BF16 R88, R120, gdesc[UR8].tnspB, R88, gsb0 ;  /* 0x40e0000878587df0 */ /* 0x000fe20008001858 */
[----:B------:R-:W-:Y:S08]  /*127b0*/  MUFU.EX2 R139, R139 ;  /* 0x0000008b008b7308 */ /* 0x000ff00000000800 */
[----:B------:R-:W3:Y:S08]  /*127c0*/  MUFU.EX2 R55, R55 ;  /* 0x0000003700377308 */ /* 0x000ef00000000800 */
[----:B------:R-:W3:Y:S01]  /*127d0*/  MUFU.EX2 R137, R137 ;  /* 0x0000008900897308 */ /* 0x000ee20000000800 */
[----:B------:R-:W-:-:S07]  /*127e0*/  FFMA.FTZ R41, R41, UR41, -R50 ;  /* 0x0000002929297c23 */ /* 0x000fce0008010832 */
[----:B------:R-:W3:Y:S08]  /*127f0*/  MUFU.EX2 R10, R10 ;  /* 0x0000000a000a7308 */ /* 0x000ef00000000800 */
[----:B------:R-:W3:Y:S08]  /*12800*/  MUFU.EX2 R133, R133 ;  /* 0x0000008500857308 */ /* 0x000ef00000000800 */
[----:B------:R-:W-:Y:S08]  /*12810*/  MUFU.EX2 R33, R33 ;  /* 0x0000002100217308 */ /* 0x000ff00000000800 */
[----:B------:R-:W-:Y:S08]  /*12820*/  MUFU.EX2 R34, R34 ;  /* 0x0000002200227308 */ /* 0x000ff00000000800 */
[----:B------:R-:W-:Y:S01]  /*12830*/  MUFU.EX2 R35, R35 ;  /* 0x0000002300237308 */ /* 0x000fe20000000800 */
[----:B------:R-:W-:-:S07]  /*12840*/  F2FP.BF16.F32.PACK_AB R148, R11, R148 ;  /* 0x000000940b94723e */ /* 0x000fce00000010ff */
[----:B------:R-:W-:Y:S08]  /*12850*/  MUFU.EX2 R38, R38 ;  /* 0x0000002600267308 */ /* 0x000ff00000000800 */
[----:B------:R-:W-:Y:S01]  /*12860*/  MUFU.EX2 R40, R40 ;  /* 0x0000002800287308 */ /* 0x000fe20000000800 */
[----:B------:R-:W-:Y:S02]  /*12870*/  WARPGROUP.DEPBAR.LE gsb0, 0x0 ;  /* 0x00008000000079c5 */ /* 0x000fe40000010000 */
[----:B------:R3:W-:Y:S06]  /*12880*/  BAR.ARV R37, 0x100 ;  /* 0x000400250000751d */ /* 0x0007ec0000002000 */
[----:B------:R0:W-:Y:S01]  /*12890*/  @!P1 SYNCS.ARRIVE.TRANS64.RED.A1T0 RZ, [R21+URZ], RZ ;  /* 0x000000ff15ff99a7 */ /* 0x0001e2000810043f */
[----:B------:R-:W-:Y:S01]  /*128a0*/  MUFU.EX2 R42, R42 ;  /* 0x0000002a002a7308 */ /* 0x000fe20000000800 */
[----:B0-----:R-:W-:-:S02]  /*128b0*/  @!P1 IMAD R21, R15, 0x8, R2 ;  /* 0x000000080f159824 */ /* 0x001fc400078e0202 */
[----:B------:R-:W-:-:S05]  /*128c0*/  FADD.FTZ R15, R51, R36 ;  /* 0x00000024330f7221 */ /* 0x000fca0000010000 */
[----:B------:R-:W-:Y:S01]  /*128d0*/  MUFU.EX2 R43, R43 ;  /* 0x0000002b002b7308 */ /* 0x000fe20000000800 */
[----:B------:R-:W-:Y:S02]  /*128e0*/  @!P1 VIADD R4, R21, 0x16860 ;  /* 0x0001686015049836 */ /* 0x000fe40000000000 */
[----:B------:R-:W-:Y:S01]  /*128f0*/  FADD.FTZ R21, R150, R3 ;  /* 0x0000000396157221 */ /* 0x000fe20000010000 */
[----:B----4-:R-:W-:Y:S02]  /*12900*/  FADD.FTZ R15, R52, R15 ;  /* 0x0000000f340f7221 */ /* 0x010fe40000010000 */
[----:B------:R-:W-:Y:S01]  /*12910*/  @!P1 PRMT R36, RZ, 0x654, R4 ;  /* 0x00000654ff249816 */ /* 0x000fe20000000004 */
[----:B------:R-:W-:Y:S01]  /*12920*/  FADD.FTZ R21, R70, R21 ;  /* 0x0000001546157221 */ /* 0x000fe20000010000 */
[----:B-----5:R-:W-:Y:S01]  /*12930*/  FADD.FTZ R4, R54, R15 ;  /* 0x0000000f36047221 */ /* 0x020fe20000010000 */
[----:B------:R-:W-:Y:S01]  /*12940*/  MUFU.EX2 R45, R45 ;  /* 0x0000002d002d7308 */ /* 0x000fe20000000800 */
[----:B------:R0:W-:Y:S01]  /*12950*/  @!P1 SYNCS.ARRIVE.TRANS64.RED.A1T0 RZ, [R36+URZ], RZ ;  /* 0x000000ff24ff99a7 */ /* 0x0001e2000810043f */
[----:B------:R-:W-:Y:S01]  /*12960*/  FADD.FTZ R21, R144, R21 ;  /* 0x0000001590157221 */ /* 0x000fe20000010000 */
[----:B-1----:R-:W-:-:S03]  /*12970*/  FADD.FTZ R15, R53, R4 ;  /* 0x00000004350f7221 */ /* 0x002fc60000010000 */
[----:B------:R-:W-:Y:S02]  /*12980*/  FADD.FTZ R21, R24, R21 ;  /* 0x0000001518157221 */ /* 0x000fe40000010000 */
[----:B------:R-:W-:Y:S01]  /*12990*/  MUFU.EX2 R46, R46 ;  /* 0x0000002e002e7308 */ /* 0x000fe20000000800 */
[----:B0-----:R-:W-:Y:S01]  /*129a0*/  FADD.FTZ R36, R72, R15 ;  /* 0x0000000f48247221 */ /* 0x001fe20000010000 */
[----:B------:R-:W-:-:S03]  /*129b0*/  FADD.FTZ R21, R146, R21 ;  /* 0x0000001592157221 */ /* 0x000fc60000010000 */
[----:B---3--:R-:W-:Y:S01]  /*129c0*/  FADD.FTZ R37, R55, R36 ;  /* 0x0000002437257221 */ /* 0x008fe20000010000 */
[----:B------:R-:W-:Y:S02]  /*129d0*/  FADD.FTZ R21, R26, R21 ;  /* 0x000000151a157221 */ /* 0x000fe40000010000 */
[----:B------:R-:W-:Y:S01]  /*129e0*/  MUFU.EX2 R47, R47 ;  /* 0x0000002f002f7308 */ /* 0x000fe20000000800 */
[----:B------:R-:W-:Y:S01]  /*129f0*/  FADD.FTZ R37, R76, R37 ;  /* 0x000000254c257221 */ /* 0x000fe20000010000 */
[----:B------:R-:W-:-:S03]  /*12a00*/  FADD.FTZ R36, R140, R21 ;  /* 0x000000158c247221 */ /* 0x000fc60000010000 */
        /* <DEDUP_REMOVED lines=9> */
[----:B------:R-:W0:Y:S01]  /*12aa0*/  MUFU.EX2 R20, R41 ;  /* 0x0000002900147308 */ /* 0x000e220000000800 */
[----:B------:R-:W-:Y:S01]  /*12ab0*/  FADD.FTZ R37, R28, R37 ;  /* 0x000000251c257221 */ /* 0x000fe20000010000 */
[----:B------:R-:W-:Y:S01]  /*12ac0*/  FFMA.FTZ R3, R57, UR41, -R50 ;  /* 0x0000002939037c23 */ /* 0x000fe20008010832 */
[----:B------:R-:W-:Y:S02]  /*12ad0*/  FADD.FTZ R36, R75, R36 ;  /* 0x000000244b247221 */ /* 0x000fe40000010000 */
[----:B------:R-:W-:Y:S01]  /*12ae0*/  FADD.FTZ R44, R138, R37 ;  /* 0x000000258a2c7221 */ /* 0x000fe20000010000 */
[----:B------:R-:W-:Y:S01]  /*12af0*/  FFMA.FTZ R129, R58, UR41, -R50 ;  /* 0x000000293a817c23 */ /* 0x000fe20008010832 */
[----:B------:R-:W-:Y:S01]  /*12b00*/  FADD.FTZ R21, R139, R36 ;  /* 0x000000248b157221 */ /* 0x000fe20000010000 */
[----:B------:R-:W1:Y:S01]  /*12b10*/  MUFU.EX2 R135, R135 ;  /* 0x0000008700877308 */ /* 0x000e620000000800 */
[----:B------:R-:W-:Y:S01]  /*12b20*/  F2FP.BF16.F32.PACK_AB R144, R24, R144 ;  /* 0x000000901890723e */ /* 0x000fe200000010ff */
[----:B------:R-:W-:Y:S01]  /*12b30*/  FADD.FTZ R37, R29, R44 ;  /* 0x0000002c1d257221 */ /* 0x000fe20000010000 */
[----:B------:R-:W-:Y:S01]  /*12b40*/  FADD.FTZ R24, R10, R21 ;  /* 0x000000150a187221 */ /* 0x000fe20000010000 */
[----:B------:R-:W-:-:S04]  /*12b50*/  FFMA.FTZ R4, R59, UR41, -R50 ;  /* 0x000000293b047c23 */ /* 0x000fc80008010832 */
[----:B------:R-:W3:Y:S01]  /*12b60*/  MUFU.EX2 R3, R3 ;  /* 0x0000000300037308 */ /* 0x000ee20000000800 */
[----:B------:R-:W-:Y:S01]  /*12b70*/  FADD.FTZ R36, R132, R37 ;  /* 0x0000002584247221 */ /* 0x000fe20000010000 */
[----:B------:R-:W-:Y:S01]  /*12b80*/  FADD.FTZ R21, R133, R24 ;  /* 0x0000001885157221 */ /* 0x000fe20000010000 */
[----:B------:R-:W-:-:S05]  /*12b90*/  FFMA.FTZ R131, R60, UR41, -R50 ;  /* 0x000000293c837c23 */ /* 0x000fca0008010832 */
[----:B------:R-:W4:Y:S01]  /*12ba0*/  MUFU.EX2 R129, R129 ;  /* 0x0000008100817308 */ /* 0x000f220000000800 */
[----:B------:R-:W-:Y:S01]  /*12bb0*/  FADD.FTZ R37, R31, R36 ;  /* 0x000000241f257221 */ /* 0x000fe20000010000 */
[----:B0-----:R-:W-:Y:S01]  /*12bc0*/  FADD.FTZ R24, R20, R21 ;  /* 0x0000001514187221 */ /* 0x001fe20000010000 */
[----:B------:R-:W-:-:S05]  /*12bd0*/  FFMA.FTZ R15, R61, UR41, -R50 ;  /* 0x000000293d0f7c23 */ /* 0x000fca0008010832 */
[----:B------:R-:W0:Y:S01]  /*12be0*/  MUFU.EX2 R4, R4 ;  /* 0x0000000400047308 */ /* 0x000e220000000800 */
[----:B------:R-:W-:Y:S01]  /*12bf0*/  FADD.FTZ R37, R134, R37 ;  /* 0x0000002586257221 */ /* 0x000fe20000010000 */
[----:B-1----:R-:W-:Y:S01]  /*12c00*/  FADD.FTZ R24, R135, R24 ;  /* 0x0000001887187221 */ /* 0x002fe20000010000 */
[----:B------:R-:W-:-:S05]  /*12c10*/  FFMA.FTZ R125, R62, UR41, -R50 ;  /* 0x000000293e7d7c23 */ /* 0x000fca0008010832 */
[----:B------:R-:W1:Y:S01]  /*12c20*/  MUFU.EX2 R131, R131 ;  /* 0x0000008300837308 */ /* 0x000e620000000800 */
[----:B------:R-:W-:Y:S01]  /*12c30*/  FADD.FTZ R37, R32, R37 ;  /* 0x0000002520257221 */ /* 0x000fe20000010000 */
[----:B---3--:R-:W-:Y:S01]  /*12c40*/  FADD.FTZ R24, R3, R24 ;  /* 0x0000001803187221 */ /* 0x008fe20000010000 */
[----:B------:R-:W-:Y:S01]  /*12c50*/  F2FP.BF16.F32.PACK_AB R146, R26, R146 ;  /* 0x000000921a92723e */ /* 0x000fe200000010ff */
[----:B------:R-:W-:-:S04]  /*12c60*/  FFMA.FTZ R63, R63, UR41, -R50 ;  /* 0x000000293f3f7c23 */ /* 0x000fc80008010832 */
[----:B------:R-:W3:Y:S01]  /*12c70*/  MUFU.EX2 R15, R15 ;  /* 0x0000000f000f7308 */ /* 0x000ee20000000800 */
[----:B------:R-:W-:Y:S01]  /*12c80*/  FADD.FTZ R26, R30, R37 ;  /* 0x000000251e1a7221 */ /* 0x000fe20000010000 */
[----:B----4-:R-:W-:Y:S01]  /*12c90*/  FADD.FTZ R21, R129, R24 ;  /* 0x0000001881157221 */ /* 0x010fe20000010000 */
[----:B------:R-:W-:Y:S01]  /*12ca0*/  FFMA.FTZ R64, R64, UR41, -R50 ;  /* 0x0000002940407c23 */ /* 0x000fe20008010832 */
[----:B------:R-:W-:-:S04]  /*12cb0*/  F2FP.BF16.F32.PACK_AB R142, R25, R142 ;  /* 0x0000008e198e723e */ /* 0x000fc800000010ff */
        /* <DEDUP_REMOVED lines=11> */
[----:B------:R-:W-:-:S05]  /*12d70*/  FFMA.FTZ R67, R67, UR41, -R50 ;  /* 0x0000002943437c23 */ /* 0x000fca0008010832 */
        /* <DEDUP_REMOVED lines=8> */
[----:B------:R-:W-:Y:S01]  /*12e00*/  FFMA.FTZ R50, R69, UR41, -R50 ;  /* 0x0000002945327c23 */ /* 0x000fe20008010832 */
[----:B------:R-:W-:-:S04]  /*12e10*/  F2FP.BF16.F32.PACK_AB R139, R10, R139 ;  /* 0x0000008b0a8b723e */ /* 0x000fc800000010ff */
[----:B------:R-:W0:Y:S01]  /*12e20*/  MUFU.EX2 R67, R67 ;  /* 0x0000004300437308 */ /* 0x000e220000000800 */
[----:B------:R-:W-:Y:S01]  /*12e30*/  FADD.FTZ R10, R42, R21 ;  /* 0x000000152a0a7221 */ /* 0x000fe20000010000 */
[----:B------:R-:W-:Y:S01]  /*12e40*/  F2FP.BF16.F32.PACK_AB R129, R4, R129 ;  /* 0x000000810481723e */ /* 0x000fe200000010ff */
[----:B-1----:R-:W-:-:S05]  /*12e50*/  FADD.FTZ R4, R64, R3 ;  /* 0x0000000340047221 */ /* 0x002fca0000010000 */
[----:B------:R-:W1:Y:S01]  /*12e60*/  MUFU.EX2 R123, R68 ;  /* 0x00000044007b7308 */ /* 0x000e620000000800 */
[----:B------:R-:W-:Y:S01]  /*12e70*/  FADD.FTZ R10, R43, R10 ;  /* 0x0000000a2b0a7221 */ /* 0x000fe20000010000 */
[----:B---3--:R-:W-:Y:S01]  /*12e80*/  FADD.FTZ R3, R65, R4 ;  /* 0x0000000441037221 */ /* 0x008fe20000010000 */
[----:B--2---:R-:W-:Y:S02]  /*12e90*/  ISETP.GT.AND P2, PT, R0, R39, PT ;  /* 0x000000270000720c */ /* 0x004fe40003f44270 */
[----:B------:R-:W-:-:S03]  /*12ea0*/  F2FP.BF16.F32.PACK_AB R131, R15, R131 ;  /* 0x000000830f83723e */ /* 0x000fc600000010ff */
[----:B------:R-:W2:Y:S01]  /*12eb0*/  MUFU.EX2 R50, R50 ;  /* 0x0000003200327308 */ /* 0x000ea20000000800 */
[----:B------:R-:W-:Y:S01]  /*12ec0*/  FADD.FTZ R15, R45, R10 ;  /* 0x0000000a2d0f7221 */ /* 0x000fe20000010000 */
[----:B----4-:R-:W-:-:S03]  /*12ed0*/  FADD.FTZ R4, R66, R3 ;  /* 0x0000000342047221 */ /* 0x010fc60000010000 */
[----:B------:R-:W-:Y:S01]  /*12ee0*/  FADD.FTZ R10, R46, R15 ;  /* 0x0000000f2e0a7221 */ /* 0x000fe20000010000 */
[----:B0-----:R-:W-:-:S03]  /*12ef0*/  FADD.FTZ R4, R67, R4 ;  /* 0x0000000443047221 */ /* 0x001fc60000010000 */
[----:B------:R-:W-:Y:S01]  /*12f00*/  FADD.FTZ R10, R47, R10 ;  /* 0x0000000a2f0a7221 */ /* 0x000fe20000010000 */
[----:B-1----:R-:W-:Y:S01]  /*12f10*/  FADD.FTZ R3, R123, R4 ;  /* 0x000000047b037221 */ /* 0x002fe20000010000 */
[C---:B------:R-:W-:Y:S01]  /*12f20*/  F2FP.BF16.F32.PACK_AB R122, R13.reuse, R47 ;  /* 0x0000002f0d7a723e */ /* 0x040fe200000010ff */
        /* <DEDUP_REMOVED lines=18> */
[----:B--2---:R-:W-:Y:S01]  /*13050*/  FADD.FTZ R3, R50, R3 ;  /* 0x0000000332037221 */ /* 0x004fe20000010000 */
[----:B------:R-:W-:Y:S01]  /*13060*/  F2FP.BF16.F32.PACK_AB R149, R51, R49 ;  /* 0x000000313395723e */ /* 0x000fe200000010ff */
[----:B------:R-:W-:Y:S01]  /*13070*/  VIADD R0, R0, 0xffffffff ;  /* 0xffffffff00007836 */ /* 0x000fe20000000000 */
        /* <DEDUP_REMOVED lines=41> */
[----:B------:R-:W-:Y:S06]  /*13310*/  @P2 BRA `(.L_x_14129) ;  /* 0xffffffd8002c2947 */ /* 0x000fec000383ffff */
.L_x_14119:
[----:B------:R-:W2:Y:S02]  /*13320*/  LDL R10, [R1+0x44] ;  /* 0x00004400010a7983 */ /* 0x000ea40000100800 */
[----:B--2---:R-:W-:-:S13]  /*13330*/  ISETP.GE.AND P2, PT, R0, R10, PT ;  /* 0x0000000a0000720c */ /* 0x004fda0003f46270 */
[----:B------:R-:W-:Y:S05]  /*13340*/  @!P2 BRA `(.L_x_14130) ;  /* 0x0000003400f0a947 */ /* 0x000fea0003800000 */
[----:B------:R-:W-:Y:S02]  /*13350*/  IMAD.MOV.U32 R13, RZ, RZ, R5 ;  /* 0x000000ffff0d7224 */ /* 0x000fe400078e0005 */
[----:B------:R-:W-:Y:S02]  /*13360*/  IMAD.MOV.U32 R20, RZ, RZ, R12 ;  /* 0x000000ffff147224 */ /* 0x000fe400078e000c */
[----:B------:R-:W-:Y:S02]  /*13370*/  IMAD.MOV.U32 R10, RZ, RZ, R23 ;  /* 0x000000ffff0a7224 */ /* 0x000fe400078e0017 */
[----:B------:R-:W-:-:S07]  /*13380*/  IMAD.MOV.U32 R21, RZ, RZ, R16 ;  /* 0x000000ffff157224 */ /* 0x000fce00078e0010 */
.L_x_14148:
        /* <DEDUP_REMOVED lines=11> */
.L_x_14132:
[----:B------:R-:W-:Y:S01]  /*13440*/  IMAD R5, R16, 0x8, R2 ;  /* 0x0000000810057824 */ /* 0x000fe200078e0202 */
[----:B------:R-:W-:-:S04]  /*13450*/  SHF.L.U32 R12, R23, 0x1f, RZ ;  /* 0x0000001f170c7819 */ /* 0x000fc800000006ff */
[----:B------:R0:W1:Y:S01]  /*13460*/  SYNCS.PHASECHK.TRANS64.TRYWAIT P3, [R5+URZ+0x16830], R12 ;  /* 0x0168300c050075a7 */ /* 0x000062000806017f */
[----:B------:R-:W-:Y:S05]  /*13470*/  @!P0 BRA `(.L_x_14133) ;  /* 0x0000000000048947 */ /* 0x000fea0003800000 */
[----:B------:R-:W-:Y:S01]  /*13480*/  BPT.TRAP 0x1 ;  /* 0x000000040000795c */ /* 0x000fe20000300000 */
.L_x_14133:
[----:B------:R-:W-:Y:S04]  /*13490*/  BSSY B0, `(.L_x_14131) ;  /* 0x0000004000007945 */ /* 0x000fe80003800000 */
[----:B-1----:R-:W-:Y:S05]  /*134a0*/  @P3 BRA `(.L_x_14134) ;  /* 0x0000000000083947 */ /* 0x002fea0003800000 */
[----:B------:R-:W1:Y:S02]  /*134b0*/  SYNCS.PHASECHK.TRANS64.TRYWAIT P3, [R5+URZ+0x16830], R12 ;  /* 0x0168300c050075a7 */ /* 0x000e64000806017f */
[----:B-1----:R-:W-:Y:S05]  /*134c0*/  @!P3 BRA `(.L_x_14135) ;  /* 0x000000d4000cb947 */ /* 0x002fea0003800000 */
.L_x_14134:
[----:B------:R-:W-:Y:S05]  /*134d0*/  BSYNC B0 ;  /* 0x0000000000007941 */ /* 0x000fea0003800000 */
.L_x_14131:
        /* <DEDUP_REMOVED lines=44> */
.L_x_14137:
[----:B------:R-:W-:Y:S01]  /*137a0*/  SHF.L.U32 R5, R10, 0x1f, RZ ;  /* 0x0000001f0a057819 */ /* 0x000fe200000006ff */
[----:B------:R-:W-:-:S04]  /*137b0*/  IMAD R10, R21, 0x8, R2 ;  /* 0x00000008150a7824 */ /* 0x000fc800078e0202 */
[----:B------:R0:W1:Y:S01]  /*137c0*/  SYNCS.PHASECHK.TRANS64.TRYWAIT P2, [R10+URZ+0x16850], R5 ;  /* 0x016850050a0075a7 */ /* 0x000062000804017f */
[----:B------:R-:W-:Y:S05]  /*137d0*/  @!P0 BRA `(.L_x_14138) ;  /* 0x0000000000048947 */ /* 0x000fea0003800000 */
[----:B------:R-:W-:Y:S01]  /*137e0*/  BPT.TRAP 0x1 ;  /* 0x000000040000795c */ /* 0x000fe20000300000 */
.L_x_14138:
[----:B-1----:R-:W-:Y:S05]  /*137f0*/  @P2 BRA `(.L_x_14136) ;  /* 0x0000000000082947 */ /* 0x002fea0003800000 */
[----:B------:R-:W1:Y:S02]  /*13800*/  SYNCS.PHASECHK.TRANS64.TRYWAIT P2, [R10+URZ+0x16850], R5 ;  /* 0x016850050a0075a7 */ /* 0x000e64000804017f */
[----:B-1----:R-:W-:Y:S05]  /*13810*/  @!P2 BRA `(.L_x_14139) ;  /* 0x000000d0004ca947 */ /* 0x002fea0003800000 */
.L_x_14136:
        /* <DEDUP_REMOVED lines=83> */
[----:B--2---:R-:W-:-:S02]  /*13d50*/  IMAD.IADD R15, R148, 0x1, R147 ;  /* 0x00000001940f7824 */ /* 0x004fc400078e0293 */
[----:B------:R-:W-:Y:S01]  /*13d60*/  FMUL.FTZ R29, R32, UR26 ;  /* 0x0000001a201d7c20 */ /* 0x000fe20008410000 */
[----:B------:R-:W1:Y:S01]  /*13d70*/  S2R R147, SR_TID.X ;  /* 0x0000000000937919 */ /* 0x000e620000002100 */
[----:B------:R-:W-:Y:S02]  /*13d80*/  FMUL.FTZ R32, R35, UR26 ;  /* 0x0000001a23207c20 */ /* 0x000fe40008410000 */
[----:B------:R-:W2:Y:S01]  /*13d90*/  @P4 LDC R14, c[0x0][0x450] ;  /* 0x00011400ff0e4b82 */ /* 0x000ea20000000800 */
[----:B------:R-:W-:Y:S02]  /*13da0*/  WARPGROUP.DEPBAR.LE gsb0, 0x0 ;  /* 0x00008000000079c5 */ /* 0x000fe40000010000 */
        /* <DEDUP_REMOVED lines=27> */
[----:B------:R0:W1:Y:S01]  /*13f60*/  MUFU.TANH R10, R79 ;  /* 0x0000004f000a7308 */ /* 0x0000620000002400 */
[----:B------:R-:W-:Y:S01]  /*13f70*/  FMUL.FTZ R45, R48, UR26 ;  /* 0x0000001a302d7c20 */ /* 0x000fe20008410000 */
[----:B------:R-:W-:Y:S01]  /*13f80*/  FMUL.FTZ R48, R51, UR26 ;  /* 0x0000001a33307c20 */ /* 0x000fe20008410000 */
[----:B------:R-:W-:Y:S01]  /*13f90*/  FMUL.FTZ R51, R54, UR26 ;  /* 0x0000001a36337c20 */ /* 0x000fe20008410000 */
[----:B------:R-:W-:Y:S01]  /*13fa0*/  FMUL.FTZ R54, R57, UR26 ;  /* 0x0000001a39367c20 */ /* 0x000fe20008410000 */
[----:B------:R-:W-:Y:S01]  /*13fb0*/  FMUL.FTZ R57, R60, UR26 ;  /* 0x0000001a3c397c20 */ /* 0x000fe20008410000 */
[----:B0-----:R-:W-:Y:S01]  /*13fc0*/  FMUL.FTZ R79, R83, UR26 ;  /* 0x0000001a534f7c20 */ /* 0x001fe20008410000 */
[----:B------:R-:W-:Y:S01]  /*13fd0*/  FMUL.FTZ R83, R84, UR26 ;  /* 0x0000001a54537c20 */ /* 0x000fe20008410000 */
[----:B------:R-:W-:Y:S01]  /*13fe0*/  IMAD.MOV.U32 R84, RZ, RZ, R15 ;  /* 0x000000ffff547224 */ /* 0x000fe200078e000f */
[----:B--2---:R-:W-:Y:S01]  /*13ff0*/  @P4 SHF.R.U32.HI R84, RZ, R14, R81 ;  /* 0x0000000eff544219 */ /* 0x004fe20000011651 */
[----:B------:R-:W-:Y:S01]  /*14000*/  FMUL.FTZ R60, R63, UR26 ;  /* 0x0000001a3f3c7c20 */ /* 0x000fe20008410000 */
[----:B------:R-:W-:Y:S01]  /*14010*/  FMUL.FTZ R63, R66, UR26 ;  /* 0x0000001a423f7c20 */ /* 0x000fe20008410000 */
[----:B------:R-:W-:Y:S01]  /*14020*/  FMUL.FTZ R66, R69, UR26 ;  /* 0x0000001a45427c20 */ /* 0x000fe20008410000 */
[----:B------:R-:W-:Y:S01]  /*14030*/  FMUL.FTZ R69, R72, UR26 ;  /* 0x0000001a48457c20 */ /* 0x000fe20008410000 */
[----:B------:R-:W-:-:S02]  /*14040*/  IMAD.SHL.U32 R80, R0, 0x80, RZ ;  /* 0x0000008000507824 */ /* 0x000fc400078e00ff */
[----:B------:R-:W-:Y:S01]  /*14050*/  FMUL.FTZ R72, R75, UR26 ;  /* 0x0000001a4b487c20 */ /* 0x000fe20008410000 */
[----:B------:R-:W-:Y:S02]  /*14060*/  @!P1 IMAD R81, R16, 0x8, R2 ;  /* 0x0000000810519824 */ /* 0x000fe400078e0202 */
[----:B------:R-:W-:Y:S01]  /*14070*/  FMUL.FTZ R75, R78, UR26 ;  /* 0x0000001a4e4b7c20 */ /* 0x000fe20008410000 */
[----:B------:R-:W-:Y:S01]  /*14080*/  FMUL.FTZ R78, R82, UR26 ;  /* 0x0000001a524e7c20 */ /* 0x000fe20008410000 */
[----:B------:R-:W-:Y:S01]  /*14090*/  FMUL.FTZ R82, R86, UR26 ;  /* 0x0000001a56527c20 */ /* 0x000fe20008410000 */
[----:B-1----:R-:W-:Y:S01]  /*140a0*/  SHF.R.U32.HI R148, RZ, 0x7, R147 ;  /* 0x00000007ff947819 */ /* 0x002fe20000011693 */
[----:B------:R-:W-:Y:S01]  /*140b0*/  @!P1 VIADD R86, R81, 0x16840 ;  /* 0x0001684051569836 */ /* 0x000fe20000000000 */
[----:B------:R-:W-:Y:S01]  /*140c0*/  IADD3 R14, -R80, 0x1, RZ ;  /* 0x00000001500e7810 */ /* 0x000fe20007ffe1ff */
[----:B------:R-:W-:Y:S01]  /*140d0*/  FMUL.FTZ R85, R85, UR26 ;  /* 0x0000001a55557c20 */ /* 0x000fe20008410000 */
[----:B------:R-:W-:Y:S01]  /*140e0*/  FMUL.FTZ R81, R87, UR26 ;  /* 0x0000001a57517c20 */ /* 0x000fe20008410000 */
[----:B------:R-:W-:Y:S01]  /*140f0*/  VIADD R15, R148, 0x9 ;  /* 0x00000009940f7836 */ /* 0x000fe20000000000 */
[----:B------:R-:W-:Y:S01]  /*14100*/  ISETP.GE.U32.AND P2, PT, R147, 0x180, PT ;  /* 0x000001809300780c */ /* 0x000fe20003f46070 */
[----:B---3--:R-:W-:Y:S01]  /*14110*/  IMAD R14, R151, -0x2, R14 ;  /* 0xfffffffe970e7824 */ /* 0x008fe200078e020e */
[----:B------:R-:W0:Y:S02]  /*14120*/  MUFU.TANH R5, R5 ;  /* 0x0000000500057308 */ /* 0x000e240000002400 */
[----:B------:R-:W-:-:S02]  /*14130*/  SEL R15, R15, 0x9, !P2 ;  /* 0x000000090f0f7807 */ /* 0x000fc40005000000 */
[----:B----4-:R-:W-:-:S04]  /*14140*/  IADD3 R14, -R150, R14, R149 ;  /* 0x0000000e960e7210 */ /* 0x010fc80007ffe195 */
[----:B------:R-:W1:Y:S01]  /*14150*/  MUFU.TANH R12, R12 ;  /* 0x0000000c000c7308 */ /* 0x000e620000002400 */
[----:B------:R-:W-:Y:S02]  /*14160*/  WARPGROUP.DEPBAR.LE gsb0, 0x0 ;  /* 0x00008000000079c5 */ /* 0x000fe40000010000 */
[----:B------:R-:W2:Y:S05]  /*14170*/  SHFL.IDX PT, R122, R84, RZ, 0x1c1f ;  /* 0x001c1fff547a7589 */ /* 0x000eaa00000e0000 */
[----:B------:R-:W3:Y:S01]  /*14180*/  MUFU.TANH R11, R11 ;  /* 0x0000000b000b7308 */ /* 0x000ee20000002400 */
[----:B------:R-:W-:-:S07]  /*14190*/  @!P1 PRMT R86, RZ, 0x654, R86 ;  /* 0x00000654ff569816 */ /* 0x000fce0000000056 */
[----:B------:R-:W4:Y:S01]  /*141a0*/  MUFU.TANH R24, R24 ;  /* 0x0000001800187308 */ /* 0x000f220000002400 */
[----:B------:R0:W-:Y:S07]  /*141b0*/  BAR.ARV R15, 0x100 ;  /* 0x0004000f0000751d */ /* 0x0001ee0000002000 */
        /* <DEDUP_REMOVED lines=62> */
[--C-:B--2---:R-:W-:Y:S02]  /*145a0*/  IMAD.IADD R87, R121, 0x1, R122.reuse ;  /* 0x0000000179577824 */ /* 0x104fe400078e027a */
[----:B-----5:R-:W-:Y:S01]  /*145b0*/  IMAD.IADD R86, R120, 0x1, R122 ;  /* 0x0000000178567824 */ /* 0x020fe200078e027a */
[----:B-1-34-:R-:W-:Y:S06]  /*145c0*/  @!P5 BRA `(.L_x_14140) ;  /* 0x000000000058d947 */ /* 0x01afec0003800000 */
        /* <DEDUP_REMOVED lines=12> */
.L_x_14142:
[----:B------:R-:W-:-:S05]  /*14690*/  IMAD.U32 R123, RZ, RZ, UR4 ;  /* 0x00000004ff7b7e24 */ /* 0x000fca000f8e00ff */
[----:B------:R-:W-:-:S13]  /*146a0*/  ISETP.NE.AND P2, PT, R123, 0x1, PT ;  /* 0x000000017b00780c */ /* 0x000fda0003f45270 */
[----:B0-----:R-:W0:Y:S02]  /*146b0*/  @P2 LDC.64 R14, c[0x0][0x9e8] ;  /* 0x00027a00ff0e2b82 */ /* 0x001e240000000a00 */
[----:B0-----:R-:W-:-:S05]  /*146c0*/  @P2 IMAD.HI.U32 R14, R122, R14, RZ ;  /* 0x0000000e7a0e2227 */ /* 0x001fca00078e00ff */
[----:B------:R-:W-:-:S07]  /*146d0*/  @P2 SHF.R.U32.HI R122, RZ, R15, R14 ;  /* 0x0000000fff7a2219 */ /* 0x000fce000001160e */
.L_x_14143:
[----:B------:R-:W-:Y:S05]  /*146e0*/  BSYNC B0 ;  /* 0x0000000000007941 */ /* 0x000fea0003800000 */
.L_x_14141:
[----:B------:R-:W-:-:S04]  /*146f0*/  IMAD R122, R122, R123, -R80 ;  /* 0x0000007b7a7a7224 */ /* 0x000fc800078e0a50 */
[----:B------:R-:W-:-:S05]  /*14700*/  IMAD R122, R151, -0x2, R122 ;  /* 0xfffffffe977a7824 */ /* 0x000fca00078e027a */
[----:B------:R-:W-:Y:S02]  /*14710*/  VIADDMNMX R87, R122, R123, R87, PT ;  /* 0x0000007b7a577246 */ /* 0x000fe40003800157 */
[----:B------:R-:W-:-:S07]  /*14720*/  VIMNMX R86, R86, R122, !PT ;  /* 0x0000007a56567248 */ /* 0x000fce0007fe0100 */
.L_x_14140:
        /* <DEDUP_REMOVED lines=9> */
[--C-:B-1----:R-:W-:Y:S02]  /*147c0*/  IMAD.IADD R121, R121, 0x1, R84.reuse ;  /* 0x0000000179797824 */ /* 0x102fe400078e0254 */
        /* <DEDUP_REMOVED lines=103> */
.L_x_14146:
[----:B------:R-:W-:-:S05]  /*14e40*/  IMAD.U32 R12, RZ, RZ, UR4 ;  /* 0x00000004ff0c7e24 */ /* 0x000fca000f8e00ff */
[----:B------:R-:W-:-:S13]  /*14e50*/  ISETP.NE.AND P3, PT, R12, 0x1, PT ;  /* 0x000000010c00780c */ /* 0x000fda0003f65270 */
[----:B------:R-:W0:Y:S02]  /*14e60*/  @P3 LDC.64 R14, c[0x0][0x9e8] ;  /* 0x00027a00ff0e3b82 */ /* 0x000e240000000a00 */
[----:B0-----:R-:W-:-:S05]  /*14e70*/  @P3 IMAD.HI.U32 R14, R84, R14, RZ ;  /* 0x0000000e540e3227 */ /* 0x001fca00078e00ff */
[----:B------:R-:W-:-:S07]  /*14e80*/  @P3 SHF.R.U32.HI R84, RZ, R15, R14 ;  /* 0x0000000fff543219 */ /* 0x000fce000001160e */
.L_x_14147:
[----:B------:R-:W-:Y:S05]  /*14e90*/  BSYNC B0 ;  /* 0x0000000000007941 */ /* 0x000fea0003800000 */
.L_x_14145:
[----:B------:R-:W-:-:S04]  /*14ea0*/  IMAD R80, R84, R12, -R80 ;  /* 0x0000000c54507224 */ /* 0x000fc800078e0a50 */
[----:B------:R-:W-:-:S05]  /*14eb0*/  IMAD R15, R151, -0x2, R80 ;  /* 0xfffffffe970f7824 */ /* 0x000fca00078e0250 */
[----:B------:R-:W-:Y:S02]  /*14ec0*/  VIADDMNMX R121, R15, R12, R121, PT ;  /* 0x0000000c0f797246 */ /* 0x000fe40003800179 */
[----:B------:R-:W-:-:S07]  /*14ed0*/  VIMNMX R120, R120, R15, !PT ;  /* 0x0000000f78787248 */ /* 0x000fce0007fe0100 */
.L_x_14144:
[----:B------:R-:W-:Y:S01]  /*14ee0*/  ISETP.GT.AND P3, PT, R120, 0x1, P2 ;  /* 0x000000017800780c */ /* 0x000fe20001764270 */
[----:B------:R-:W2:Y:S01]  /*14ef0*/  LDL R84, [R1+0x44] ;  /* 0x0000440001547983 */ /* 0x000ea20000100800 */
[----:B------:R-:W-:Y:S01]  /*14f00*/  FMNMX.FTZ R15, R5, R20, !PT ;  /* 0x00000014050f7209 */ /* 0x000fe20007810000 */
[----:B------:R-:W-:Y:S01]  /*14f10*/  UMOV UR41, UR5 ;  /* 0x0000000500297c82 */ /* 0x000fe20008000000 */
        /* <DEDUP_REMOVED lines=86> */
[C---:B------:R-:W-:Y:S02]  /*15480*/  ISETP.LT.OR P3, PT, R121.reuse, 0x4a, P3 ;  /* 0x0000004a7900780c */ /* 0x040fe40001f61670 */
        /* <DEDUP_REMOVED lines=14> */
[----:B------:R-:W-:-:S03]  /*15570*/  FMUL.FTZ R14, R12, UR41 ;  /* 0x000000290c0e7c20 */ /* 0x000fc60008410000 */
        /* <DEDUP_REMOVED lines=29> */
[----:B------:R-:W-:Y:S02]  /*15750*/  FSEL R81, R81, -INF , !P2 ;  /* 0xff80000051517808 */ /* 0x000fe40005000000 */
[----:B------:R-:W-:-:S05]  /*15760*/  FSEL R14, R14, RZ, P3 ;  /* 0x000000ff0e0e7208 */ /* 0x000fca0001800000 */
        /* <DEDUP_REMOVED lines=43> */
[----:B------:R0:W-:Y:S01]  /*15a20*/  MUFU.EX2 R30, R38 ;  /* 0x00000026001e7308 */ /* 0x0001e20000000800 */
        /* <DEDUP_REMOVED lines=10> */
[----:B0-----:R-:W-:-:S03]  /*15ad0*/  FMNMX.FTZ R38, R60, R5, !PT ;  /* 0x000000053c267209 */ /* 0x001fc60007810000 */
        /* <DEDUP_REMOVED lines=17> */
[----:B------:R-:W-:Y:S01]  /*15bf0*/  FMNMX.FTZ R5, R81, R42, !PT ;  /* 0x0000002a51057209 */ /* 0x000fe20007810000 */
[--C-:B------:R-:W-:Y:S02]  /*15c00*/  FFMA.FTZ R42, R62, UR41, -R14.reuse ;  /* 0x000000293e2a7c23 */ /* 0x100fe4000801080e */
[----:B------:R-:W-:Y:S02]  /*15c10*/  MUFU.EX2 R140, R140 ;  /* 0x0000008c008c7308 */ /* 0x000fe40000000800 */
[----:B0-----:R-:W0:Y:S06]  /*15c20*/  SHFL.BFLY PT, R46, R5, 0x2, 0x1f ;  /* 0x0c401f00052e7f89 */ /* 0x001e2c00000e0000 */
[----:B------:R-:W-:Y:S08]  /*15c30*/  MUFU.EX2 R142, R142 ;  /* 0x0000008e008e7308 */ /* 0x000ff00000000800 */
[----:B------:R-:W-:Y:S08]  /*15c40*/  MUFU.EX2 R33, R33 ;  /* 0x0000002100217308 */ /* 0x000ff00000000800 */
[----:B------:R-:W-:Y:S01]  /*15c50*/  MUFU.EX2 R136, R136 ;  /* 0x0000008800887308 */ /* 0x000fe20000000800 */
[----:B0-----:R-:W-:Y:S01]  /*15c60*/  FMNMX.FTZ R53, R5, R46, !PT ;  /* 0x0000002e05357209 */ /* 0x001fe20007810000 */
[----:B------:R-:W-:-:S04]  /*15c70*/  FFMA.FTZ R46, R70, UR41, -R14 ;  /* 0x00000029462e7c23 */ /* 0x000fc8000801080e */
[----:B-1----:R-:W0:Y:S02]  /*15c80*/  SHFL.BFLY PT, R54, R53, 0x1, 0x1f ;  /* 0x0c201f0035367f89 */ /* 0x002e2400000e0000 */
[----:B------:R-:W-:Y:S08]  /*15c90*/  MUFU.EX2 R138, R138 ;  /* 0x0000008a008a7308 */ /* 0x000ff00000000800 */
[----:B------:R-:W-:Y:S08]  /*15ca0*/  MUFU.EX2 R37, R37 ;  /* 0x0000002500257308 */ /* 0x000ff00000000800 */
[----:B------:R-:W-:Y:S01]  /*15cb0*/  MUFU.EX2 R132, R132 ;  /* 0x0000008400847308 */ /* 0x000fe20000000800 */
[----:B0-----:R-:W-:-:S07]  /*15cc0*/  FMNMX.FTZ R5, R53, R54, !PT ;  /* 0x0000003635057209 */ /* 0x001fce0007810000 */
[----:B------:R-:W-:Y:S01]  /*15cd0*/  MUFU.EX2 R134, R134 ;  /* 0x0000008600867308 */ /* 0x000fe20000000800 */
[----:B------:R-:W-:Y:S02]  /*15ce0*/  FSEL R53, R12, RZ, P3 ;  /* 0x000000ff0c357208 */ /* 0x000fe40001800000 */
[C---:B------:R-:W-:Y:S01]  /*15cf0*/  FSETP.NEU.FTZ.AND P2, PT, R5.reuse, -INF , PT ;  /* 0xff8000000500780b */ /* 0x040fe20003f5d000 */
[----:B------:R-:W-:Y:S02]  /*15d00*/  FMUL.FTZ R54, R5, UR41 ;  /* 0x0000002905367c20 */ /* 0x000fe40008410000 */
[----:B------:R-:W-:Y:S02]  /*15d10*/  FADD.FTZ R53, -R53, R20 ;  /* 0x0000001435357221 */ /* 0x000fe40000010100 */
[----:B------:R-:W-:Y:S02]  /*15d20*/  MUFU.EX2 R41, R41 ;  /* 0x0000002900297308 */ /* 0x000fe40000000800 */
[----:B------:R-:W-:Y:S01]  /*15d30*/  FMUL.FTZ R14, R53, UR41 ;  /* 0x00000029350e7c20 */ /* 0x000fe20008410000 */
[----:B------:R-:W-:-:S05]  /*15d40*/  FSEL R53, R54, RZ, P2 ;  /* 0x000000ff36357208 */ /* 0x000fca0001000000 */
        /* <DEDUP_REMOVED lines=9> */
[----:B------:R-:W-:Y:S01]  /*15de0*/  FFMA.FTZ R27, R32, UR41, -R53 ;  /* 0x00000029201b7c23 */ /* 0x000fe20008010835 */
[----:B------:R-:W-:-:S02]  /*15df0*/  @!P1 IMAD R31, R21, 0x8, R2 ;  /* 0x00000008151f9824 */ /* 0x000fc400078e0202 */
[--C-:B------:R-:W-:Y:S01]  /*15e00*/  FFMA.FTZ R141, R39, UR41, -R53.reuse ;  /* 0x00000029278d7c23 */ /* 0x100fe20008010835 */
[--C-:B------:R-:W-:Y:S01]  /*15e10*/  FFMA.FTZ R21, R40, UR41, -R53.reuse ;  /* 0x0000002928157c23 */ /* 0x100fe20008010835 */
[--C-:B------:R-:W-:Y:S01]  /*15e20*/  FFMA.FTZ R143, R43, UR41, -R53.reuse ;  /* 0x000000292b8f7c23 */ /* 0x100fe20008010835 */
[----:B------:R-:W-:Y:S02]  /*15e30*/  @!P1 VIADD R31, R31, 0x16860 ;  /* 0x000168601f1f9836 */ /* 0x000fe40000000000 */
[--C-:B------:R-:W-:Y:S01]  /*15e40*/  FFMA.FTZ R137, R47, UR41, -R53.reuse ;  /* 0x000000292f897c23 */ /* 0x100fe20008010835 */
[----:B------:R-:W-:Y:S01]  /*15e50*/  MUFU.EX2 R11, R11 ;  /* 0x0000000b000b7308 */ /* 0x000fe20000000800 */
[----:B0-----:R-:W-:Y:S01]  /*15e60*/  FFMA.FTZ R35, R14, R4, R148 ;  /* 0x000000040e237223 */ /* 0x001fe20000010094 */
[----:B------:R-:W-:Y:S01]  /*15e70*/  FFMA.FTZ R4, R10, UR41, -R53 ;  /* 0x000000290a047c23 */ /* 0x000fe20008010835 */
[----:B------:R-:W-:Y:S01]  /*15e80*/  @!P1 PRMT R31, RZ, 0x654, R31 ;  /* 0x00000654ff1f9816 */ /* 0x000fe2000000001f */
[----:B------:R-:W-:Y:S01]  /*15e90*/  FFMA.FTZ R32, R48, UR41, -R53 ;  /* 0x0000002930207c23 */ /* 0x000fe20008010835 */
[----:B------:R-:W-:Y:S01]  /*15ea0*/  FADD.FTZ R35, R15, R35 ;  /* 0x000000230f237221 */ /* 0x000fe20000010000 */
[----:B------:R-:W-:Y:S01]  /*15eb0*/  FFMA.FTZ R139, R51, UR41, -R53 ;  /* 0x00000029338b7c23 */ /* 0x000fe20008010835 */
[----:B------:R0:W-:Y:S01]  /*15ec0*/  @!P1 SYNCS.ARRIVE.TRANS64.RED.A1T0 RZ, [R31+URZ], RZ ;  /* 0x000000ff1fff99a7 */ /* 0x0001e2000810043f */
[----:B------:R-:W-:Y:S01]  /*15ed0*/  MUFU.EX2 R151, R151 ;  /* 0x0000009700977308 */ /* 0x000fe20000000800 */
[----:B------:R-:W-:Y:S01]  /*15ee0*/  FADD.FTZ R10, R150, R35 ;  /* 0x00000023960a7221 */ /* 0x000fe20000010000 */
[----:B------:R-:W-:Y:S01]  /*15ef0*/  F2FP.BF16.F32.PACK_AB R150, R25, R150 ;  /* 0x000000961996723e */ /* 0x000fe200000010ff */
[--C-:B------:R-:W-:Y:S01]  /*15f00*/  FFMA.FTZ R52, R52, UR41, -R53.reuse ;  /* 0x0000002934347c23 */ /* 0x100fe20008010835 */
[--C-:B------:R-:W-:Y:S01]  /*15f10*/  FFMA.FTZ R133, R55, UR41, -R53.reuse ;  /* 0x0000002937857c23 */ /* 0x100fe20008010835 */
[----:B------:R-:W-:Y:S01]  /*15f20*/  FADD.FTZ R35, R25, R10 ;  /* 0x0000000a19237221 */ /* 0x000fe20000010000 */
[----:B------:R-:W-:Y:S01]  /*15f30*/  FSEL R10, R5, RZ, P2 ;  /* 0x000000ff050a7208 */ /* 0x000fe20001000000 */
[----:B0-----:R-:W-:Y:S01]  /*15f40*/  FFMA.FTZ R31, R44, UR41, -R53 ;  /* 0x000000292c1f7c23 */ /* 0x001fe20008010835 */
[----:B------:R-:W-:Y:S01]  /*15f50*/  MUFU.EX2 R24, R24 ;  /* 0x0000001800187308 */ /* 0x000fe20000000800 */
[----:B------:R-:W-:Y:S01]  /*15f60*/  FADD.FTZ R35, R144, R35 ;  /* 0x0000002390237221 */ /* 0x000fe20000010000 */
[----:B------:R-:W-:Y:S01]  /*15f70*/  FFMA.FTZ R56, R56, UR41, -R53 ;  /* 0x0000002938387c23 */ /* 0x000fe20008010835 */
[----:B------:R-:W-:Y:S01]  /*15f80*/  FADD.FTZ R10, -R10, R13 ;  /* 0x0000000d0a0a7221 */ /* 0x000fe20000010100 */
[----:B------:R-:W-:Y:S01]  /*15f90*/  FFMA.FTZ R135, R59, UR41, -R53 ;  /* 0x000000293b877c23 */ /* 0x000fe20008010835 */
[----:B------:R-:W-:Y:S01]  /*15fa0*/  FADD.FTZ R35, R26, R35 ;  /* 0x000000231a237221 */ /* 0x000fe20000010000 */
[----:B------:R-:W-:Y:S01]  /*15fb0*/  F2FP.BF16.F32.PACK_AB R148, R15, R148 ;  /* 0x000000940f94723e */ /* 0x000fe200000010ff */
[----:B------:R-:W-:Y:S01]  /*15fc0*/  FMUL.FTZ R10, R10, UR41 ;  /* 0x000000290a0a7c20 */ /* 0x000fe20008410000 */
[----:B------:R-:W-:Y:S01]  /*15fd0*/  MUFU.EX2 R145, R145 ;  /* 0x0000009100917308 */ /* 0x000fe20000000800 */
[----:B------:R-:W-:Y:S01]  /*15fe0*/  FADD.FTZ R36, R146, R35 ;  /* 0x0000002392247221 */ /* 0x000fe20000010000 */
[----:B------:R-:W-:Y:S01]  /*15ff0*/  F2FP.BF16.F32.PACK_AB R146, R29, R146 ;  /* 0x000000921d92723e */ /* 0x000fe200000010ff */
[--C-:B------:R-:W-:Y:S01]  /*16000*/  FFMA.FTZ R60, R60, UR41, -R53.reuse ;  /* 0x000000293c3c7c23 */ /* 0x100fe20008010835 */
[--C-:B------:R-:W-:Y:S01]  /*16010*/  FFMA.FTZ R129, R63, UR41, -R53.reuse ;  /* 0x000000293f817c23 */ /* 0x100fe20008010835 */
[----:B------:R-:W-:Y:S01]  /*16020*/  FADD.FTZ R35, R29, R36 ;  /* 0x000000241d237221 */ /* 0x000fe20000010000 */
[--C-:B------:R-:W-:Y:S01]  /*16030*/  FFMA.FTZ R64, R64, UR41, -R53.reuse ;  /* 0x0000002940407c23 */ /* 0x100fe20008010835 */
[----:B------:R-:W-:Y:S01]  /*16040*/  FFMA.FTZ R131, R67, UR41, -R53 ;  /* 0x0000002943837c23 */ /* 0x000fe20008010835 */
[----:B------:R-:W0:Y:S01]  /*16050*/  MUFU.EX2 R10, R10 ;  /* 0x0000000a000a7308 */ /* 0x000e220000000800 */
[----:B------:R-:W-:Y:S01]  /*16060*/  FADD.FTZ R35, R140, R35 ;  /* 0x000000238c237221 */ /* 0x000fe20000010000 */
[----:B------:R-:W-:Y:S01]  /*16070*/  F2FP.BF16.F32.PACK_AB R140, R30, R140 ;  /* 0x0000008c1e8c723e */ /* 0x000fe200000010ff */
[--C-:B------:R-:W-:Y:S01]  /*16080*/  FFMA.FTZ R68, R68, UR41, -R53.reuse ;  /* 0x0000002944447c23 */ /* 0x100fe20008010835 */
[----:B------:R-:W-:Y:S01]  /*16090*/  FFMA.FTZ R71, R71, UR41, -R53 ;  /* 0x0000002947477c23 */ /* 0x000fe20008010835 */
[----:B------:R-:W-:Y:S01]  /*160a0*/  FADD.FTZ R35, R30, R35 ;  /* 0x000000231e237221 */ /* 0x000fe20000010000 */
[----:B------:R-:W-:Y:S01]  /*160b0*/  F2FP.BF16.F32.PACK_AB R144, R26, R144 ;  /* 0x000000901a90723e */ /* 0x000fe200000010ff */
        /* <DEDUP_REMOVED lines=9> */
[----:B------:R-:W3:Y:S01]  /*16150*/  MUFU.EX2 R147, R147 ;  /* 0x0000009300937308 */ /* 0x000ee20000000800 */
[----:B0-----:R-:W-:Y:S01]  /*16160*/  FFMA.FTZ R36, R10, R3, R149 ;  /* 0x000000030a247223 */ /* 0x001fe20000010095 */
[----:B------:R-:W-:Y:S01]  /*16170*/  FADD.FTZ R25, R136, R25 ;  /* 0x0000001988197221 */ /* 0x000fe20000010000 */
[----:B------:R-:W-:Y:S01]  /*16180*/  F2FP.BF16.F32.PACK_AB R136, R34, R136 ;  /* 0x000000882288723e */ /* 0x000fe200000010ff */
[----:B------:R-:W-:Y:S01]  /*16190*/  FMUL.FTZ R88, R88, R14 ;  /* 0x0000000e58587220 */ /* 0x000fe20000410000 */
[C---:B------:R-:W-:Y:S01]  /*161a0*/  FADD.FTZ R36, R11.reuse, R36 ;  /* 0x000000240b247221 */ /* 0x040fe20000010000 */
[----:B------:R-:W-:Y:S01]  /*161b0*/  FADD.FTZ R25, R34, R25 ;  /* 0x0000001922197221 */ /* 0x000fe20000010000 */
[----:B------:R-:W-:Y:S01]  /*161c0*/  F2FP.BF16.F32.PACK_AB R149, R11, R149 ;  /* 0x000000950b95723e */ /* 0x000fe200000010ff */
[----:B------:R-:W0:Y:S01]  /*161d0*/  MUFU.EX2 R28, R28 ;  /* 0x0000001c001c7308 */ /* 0x000e220000000800 */
[----:B------:R-:W-:Y:S01]  /*161e0*/  FADD.FTZ R3, R151, R36 ;  /* 0x0000002497037221 */ /* 0x000fe20000010000 */
[----:B------:R-:W-:Y:S01]  /*161f0*/  FADD.FTZ R40, R138, R25 ;  /* 0x000000198a287221 */ /* 0x000fe20000010000 */
[----:B--2---:R-:W-:Y:S01]  /*16200*/  ISETP.GT.AND P2, PT, R0, R84, PT ;  /* 0x000000540000720c */ /* 0x004fe20003f44270 */
        /* <DEDUP_REMOVED lines=17> */
[----:B0-----:R-:W-:Y:S01]  /*16320*/  FADD.FTZ R36, R28, R35 ;  /* 0x000000231c247221 */ /* 0x001fe20000010000 */
[----:B------:R-:W-:Y:S01]  /*16330*/  FADD.FTZ R35, R41, R40 ;  /* 0x0000002829237221 */ /* 0x000fe20000010000 */
        /* <DEDUP_REMOVED lines=12> */
[----:B------:R-:W-:Y:S01]  /*16400*/  F2FP.BF16.F32.PACK_AB R141, R21, R141 ;  /* 0x0000008d158d723e */ /* 0x000fe200000010ff */
        /* <DEDUP_REMOVED lines=22> */
[----:B------:R-:W-:Y:S01]  /*16570*/  F2FP.BF16.F32.PACK_AB R142, R33, R142 ;  /* 0x0000008e218e723e */ /* 0x000fe200000010ff */
[----:B------:R-:W-:Y:S01]  /*16580*/  VIADD R0, R0, 0xffffffff ;  /* 0xffffffff00007836 */ /* 0x000fe20000000000 */
[----:B------:R-:W-:Y:S01]  /*16590*/  F2FP.BF16.F32.PACK_AB R138, R37, R138 ;  /* 0x0000008a258a723e */ /* 0x000fe200000010ff */
[----:B------:R-:W-:Y:S01]  /*165a0*/  IMAD.MOV.U32 R10, RZ, RZ, R23 ;  /* 0x000000ffff0a7224 */ /* 0x000fe200078e0017 */
[----:B------:R-:W-:Y:S01]  /*165b0*/  F2FP.BF16.F32.PACK_AB R132, R38, R132 ;  /* 0x000000842684723e */ /* 0x000fe200000010ff */
[----:B------:R-:W-:Y:S01]  /*165c0*/  IMAD.MOV.U32 R21, RZ, RZ, R16 ;  /* 0x000000ffff157224 */ /* 0x000fe200078e0010 */
[----:B------:R-:W1:Y:S01]  /*165d0*/  MUFU.EX2 R130, R130 ;  /* 0x0000008200827308 */ /* 0x000e620000000800 */
[----:B0-----:R-:W-:Y:S01]  /*165e0*/  FADD.FTZ R35, R42, R35 ;  /* 0x000000232a237221 */ /* 0x001fe20000010000 */
[----:B------:R-:W-:-:S02]  /*165f0*/  F2FP.BF16.F32.PACK_AB R134, R41, R134 ;  /* 0x000000862986723e */ /* 0x000fc400000010ff */
[----:B------:R-:W-:Y:S02]  /*16600*/  F2FP.BF16.F32.PACK_AB R128, R42, R128 ;  /* 0x000000802a80723e */ /* 0x000fe400000010ff */
[----:B------:R-:W-:Y:S02]  /*16610*/  F2FP.BF16.F32.PACK_AB R151, R24, R151 ;  /* 0x000000971897723e */ /* 0x000fe400000010ff */
[----:B------:R-:W0:Y:S01]  /*16620*/  MUFU.EX2 R32, R32 ;  /* 0x0000002000207308 */ /* 0x000e220000000800 */
[----:B--2---:R-:W-:Y:S01]  /*16630*/  FADD.FTZ R29, R137, R36 ;  /* 0x00000024891d7221 */ /* 0x004fe20000010000 */
[----:B------:R-:W-:Y:S02]  /*16640*/  F2FP.BF16.F32.PACK_AB R145, R27, R145 ;  /* 0x000000911b91723e */ /* 0x000fe400000010ff */
[----:B------:R-:W-:Y:S02]  /*16650*/  F2FP.BF16.F32.PACK_AB R147, R28, R147 ;  /* 0x000000931c93723e */ /* 0x000fe400000010ff */
[----:B------:R-:W-:-:S02]  /*16660*/  F2FP.BF16.F32.PACK_AB R143, R31, R143 ;  /* 0x0000008f1f8f723e */ /* 0x000fc400000010ff */
        /* <DEDUP_REMOVED lines=47> */
[----:B-1----:R-:W-:-:S07]  /*16960*/  F2FP.BF16.F32.PACK_AB R122, R20, R122 ;  /* 0x0000007a147a723e */ /* 0x002fce00000010ff */
[----:B------:R-:W-:Y:S08]  /*16970*/  MUFU.EX2 R71, R71 ;  /* 0x0000004700477308 */ /* 0x000ff00000000800 */
[----:B------:R-:W1:Y:S08]  /*16980*/  MUFU.EX2 R72, R72 ;  /* 0x0000004800487308 */ /* 0x000e700000000800 */
[----:B------:R3:W-:Y:S08]  /*16990*/  MUFU.EX2 R30, R4 ;  /* 0x00000004001e7308 */ /* 0x0007f00000000800 */
[----:B------:R-:W4:Y:S01]  /*169a0*/  MUFU.EX2 R75, R75 ;  /* 0x0000004b004b7308 */ /* 0x000f220000000800 */
[----:B---3--:R-:W-:Y:S01]  /*169b0*/  FADD.FTZ R4, R20, R29 ;  /* 0x0000001d14047221 */ /* 0x008fe20000010000 */
[----:B0-----:R-:W-:Y:S01]  /*169c0*/  FADD.FTZ R29, R131, R34 ;  /* 0x00000022831d7221 */ /* 0x001fe20000010000 */
[----:B--2---:R-:W-:-:S02]  /*169d0*/  F2FP.BF16.F32.PACK_AB R131, R26, R131 ;  /* 0x000000831a83723e */ /* 0x004fc400000010ff */
[----:B-1----:R-:W-:Y:S01]  /*169e0*/  F2FP.BF16.F32.PACK_AB R125, R72, R71 ;  /* 0x00000047487d723e */ /* 0x002fe200000010ff */
[----:B------:R-:W-:Y:S02]  /*169f0*/  FADD.FTZ R20, R26, R29 ;  /* 0x0000001d1a147221 */ /* 0x000fe40000010000 */
[----:B------:R-:W0:Y:S02]  /*16a00*/  MUFU.EX2 R78, R78 ;  /* 0x0000004e004e7308 */ /* 0x000e240000000800 */
[----:B------:R-:W-:-:S04]  /*16a10*/  FADD.FTZ R29, R71, R20 ;  /* 0x00000014471d7221 */ /* 0x000fc80000010000 */
[----:B------:R-:W-:Y:S02]  /*16a20*/  FADD.FTZ R20, R72, R29 ;  /* 0x0000001d48147221 */ /* 0x000fe40000010000 */
[----:B------:R-:W1:Y:S01]  /*16a30*/  MUFU.EX2 R79, R79 ;  /* 0x0000004f004f7308 */ /* 0x000e620000000800 */
[----:B----4-:R-:W-:Y:S01]  /*16a40*/  F2FP.BF16.F32.PACK_AB R127, R30, R75 ;  /* 0x0000004b1e7f723e */ /* 0x010fe200000010ff */
[----:B------:R-:W-:Y:S01]  /*16a50*/  FADD.FTZ R11, R75, R20 ;  /* 0x000000144b0b7221 */ /* 0x000fe20000010000 */
[----:B------:R-:W-:-:S03]  /*16a60*/  IMAD.MOV.U32 R20, RZ, RZ, R12 ;  /* 0x000000ffff147224 */ /* 0x000fc600078e000c */
[----:B------:R-:W-:Y:S02]  /*16a70*/  FADD.FTZ R11, R30, R11 ;  /* 0x0000000b1e0b7221 */ /* 0x000fe40000010000 */
[----:B------:R-:W2:Y:S02]  /*16a80*/  MUFU.EX2 R123, R82 ;  /* 0x00000052007b7308 */ /* 0x000ea40000000800 */
[----:B0-----:R-:W-:-:S06]  /*16a90*/  FADD.FTZ R14, R78, R11 ;  /* 0x0000000b4e0e7221 */ /* 0x001fcc0000010000 */
[----:B------:R-:W0:Y:S01]  /*16aa0*/  MUFU.EX2 R53, R53 ;  /* 0x0000003500357308 */ /* 0x000e220000000800 */
[C---:B-1----:R-:W-:Y:S01]  /*16ab0*/  FADD.FTZ R14, R79.reuse, R14 ;  /* 0x0000000e4f0e7221 */ /* 0x042fe20000010000 */
[----:B------:R-:W-:-:S03]  /*16ac0*/  F2FP.BF16.F32.PACK_AB R121, R79, R78 ;  /* 0x0000004e4f79723e */ /* 0x000fc600000010ff */
[----:B--2---:R-:W-:-:S04]  /*16ad0*/  FADD.FTZ R14, R123, R14 ;  /* 0x0000000e7b0e7221 */ /* 0x004fc80000010000 */
[C---:B0-----:R-:W-:Y:S01]  /*16ae0*/  FADD.FTZ R3, R53.reuse, R14 ;  /* 0x0000000e35037221 */ /* 0x041fe20000010000 */
[----:B------:R-:W-:Y:S01]  /*16af0*/  F2FP.BF16.F32.PACK_AB R123, R53, R123 ;  /* 0x0000007b357b723e */ /* 0x000fe200000010ff */
[----:B------:R-:W-:Y:S06]  /*16b00*/  @P2 BRA `(.L_x_14148) ;  /* 0xffffffc800202947 */ /* 0x000fec000383ffff */
.L_x_14130:
[----:B------:R-:W-:Y:S05]  /*16b10*/  WARPSYNC.ALL ;  /* 0x0000000000007948 */ /* 0x000fea0003800000 */
[----:B------:R-:W-:Y:S06]  /*16b20*/  BAR.ARV 0x8, 0x200 ;  /* 0x0208000000007b1d */ /* 0x000fec0000002000 */
[----:B------:R-:W-:Y:S05]  /*16b30*/  @!P0 BRA `(.L_x_14149) ;  /* 0x0000000000048947 */ /* 0x000fea0003800000 */
[----:B------:R-:W-:Y:S01]  /*16b40*/  BPT.TRAP 0x1 ;  /* 0x000000040000795c */ /* 0x000fe20000300000 */
.L_x_14149:
[----:B------:R-:W-:Y:S01]  /*16b50*/  IMAD R11, R16, 0x8, R2 ;  /* 0x00000008100b7824 */ /* 0x000fe200078e0202 */
[----:B------:R-:W-:-:S04]  /*16b60*/  SHF.L.U32 R0, R23, 0x1f, RZ ;  /* 0x0000001f17007819 */ /* 0x000fc800000006ff */
[----:B------:R0:W1:Y:S01]  /*16b70*/  SYNCS.PHASECHK.TRANS64.TRYWAIT P2, [R11+URZ+0x16850], R0 ;  /* 0x016850000b0075a7 */ /* 0x000062000804017f */
[----:B------:R-:W-:Y:S05]  /*16b80*/  @!P0 BRA `(.L_x_14150) ;  /* 0x0000000000048947 */ /* 0x000fea0003800000 */
[----:B------:R-:W-:Y:S01]  /*16b90*/  BPT.TRAP 0x1 ;  /* 0x000000040000795c */ /* 0x000fe20000300000 */
.L_x_14150:
[----:B------:R-:W-:-:S05]  /*16ba0*/  VIADD R2, R2, 0x400 ;  /* 0x0000040002027836 */ /* 0x000fca0000000000 */
[----:B------:R-:W-:-:S04]  /*16bb0*/  SHF.R.U32.HI R2, RZ, 0x4, R2 ;  /* 0x00000004ff027819 */ /* 0x000fc80000011602 */
[----:B------:R-:W-:Y:S01]  /*16bc0*/  LOP3.LUT R7, R2, 0x3fff, RZ, 0xc0, !PT ;  /* 0x00003fff02077812 */ /* 0x000fe200078ec0ff */
[----:B-1----:R-:W-:Y:S06]  /*16bd0*/  @P2 BRA `(.L_x_14151) ;  /* 0x0000000000082947 */ /* 0x002fec0003800000 */
[----:B------:R-:W1:Y:S02]  /*16be0*/  SYNCS.PHASECHK.TRANS64.TRYWAIT P0, [R11+URZ+0x16850], R0 ;  /* 0x016850000b0075a7 */ /* 0x000e64000800017f */
[----:B-1----:R-:W-:Y:S05]  /*16bf0*/  @!P0 BRA `(.L_x_14152) ;  /* 0x0000009c00688947 */ /* 0x002fea0003800000 */
.L_x_14151:
[----:B------:R-:W-:Y:S01]  /*16c00*/  IMAD R6, R16, 0x400, R7 ;  /* 0x0000040010067824 */ /* 0x000fe200078e0207 */
[----:B------:R-:W2:Y:S01]  /*16c10*/  LDL.LU R20, [R1+0x58] ;  /* 0x0000580001147983 */ /* 0x000ea20000300800 */
[----:B------:R-:W-:Y:S01]  /*16c20*/  IMAD.MOV.U32 R7, RZ, RZ, 0x40000040 ;  /* 0x40000040ff077424 */ /* 0x000fe200078e00ff */
[----:B------:R-:W-:Y:S05]  /*16c30*/  WARPSYNC.ALL ;  /* 0x0000000000007948 */ /* 0x000fea0003800000 */
[C---:B------:R-:W-:Y:S01]  /*16c40*/  R2UR UR6, R6.reuse ;  /* 0x00000000060672ca */ /* 0x040fe200000e0000 */
[----:B------:R-:W-:Y:S01]  /*16c50*/  WARPGROUP.ARRIVE ;  /* 0x00000000000079c5 */ /* 0x000fe20000000000 */
[----:B------:R-:W-:Y:S01]  /*16c60*/  R2UR UR7, R7 ;  /* 0x00000000070772ca */ /* 0x000fe200000e0000 */
[----:B------:R-:W-:Y:S01]  /*16c70*/  VIADD R8, R6, 0x80 ;  /* 0x0000008006087836 */ /* 0x000fe20000000000 */
[----:B01----:R-:W0:Y:S01]  /*16c80*/  SHFL.BFLY PT, R0, R3, 0x2, 0x1f ;  /* 0x0c401f0003007f89 */ /* 0x003e2200000e0000 */
[----:B------:R-:W-:-:S02]  /*16c90*/  IMAD.MOV.U32 R9, RZ, RZ, 0x40000040 ;  /* 0x40000040ff097424 */ /* 0x000fc400078e00ff */
[----:B------:R-:W-:Y:S02]  /*16ca0*/  IMAD.MOV.U32 R7, RZ, RZ, 0x40000040 ;  /* 0x40000040ff077424 */ /* 0x000fe400078e00ff */
[----:B------:R-:W-:Y:S02]  /*16cb0*/  IMAD.MOV.U32 R15, RZ, RZ, RZ ;  /* 0x000000ffff0f7224 */ /* 0x000fe400078e00ff */
[----:B------:R-:W-:Y:S02]  /*16cc0*/  VIADD R16, R16, 0x1 ;  /* 0x0000000110107836 */ /* 0x000fe40000000000 */
[----:B------:R-:W-:Y:S02]  /*16cd0*/  IMAD.MOV.U32 R31, RZ, RZ, -0x800000 ;  /* 0xff800000ff1f7424 */ /* 0x000fe400078e00ff */
[----:B------:R-:W-:Y:S01]  /*16ce0*/  HGMMA.64x64x16.F32.BF16 R88, R148, gdesc[UR4].tnspB, R88, gsb0 ;  /* 0x40e0000494587df0 */ /* 0x000fe20008001858 */
[----:B------:R-:W-:Y:S01]  /*16cf0*/  R2UR UR6, R8 ;  /* 0x00000000080672ca */ /* 0x000fe200000e0000 */
[----:B------:R-:W-:Y:S01]  /*16d00*/  VIADD R8, R6, 0x100 ;  /* 0x0000010006087836 */ /* 0x000fe20000000000 */
[----:B------:R-:W-:Y:S01]  /*16d10*/  R2UR UR7, R9 ;  /* 0x00000000090772ca */ /* 0x000fe200000e0000 */
[----:B------:R-:W-:Y:S01]  /*16d20*/  IMAD.MOV.U32 R9, RZ, RZ, 0x40000040 ;  /* 0x40000040ff097424 */ /* 0x000fe200078e00ff */
[----:B------:R-:W-:-:S04]  /*16d30*/  ISETP.NE.AND P2, PT, R16, 0x2, PT ;  /* 0x000000021000780c */ /* 0x000fc80003f45270 */
[----:B------:R-:W-:Y:S01]  /*16d40*/  SEL R16, R16, RZ, P2 ;  /* 0x000000ff10107207 */ /* 0x000fe20001000000 */
[----:B0-----:R-:W-:Y:S01]  /*16d50*/  FADD.FTZ R2, R0, R3 ;  /* 0x0000000300027221 */ /* 0x001fe20000010000 */
[----:B------:R-:W-:Y:S01]  /*16d60*/  IMAD.MOV.U32 R3, RZ, RZ, RZ ;  /* 0x000000ffff037224 */ /* 0x000fe200078e00ff */
[----:B------:R-:W-:Y:S02]  /*16d70*/  WARPGROUP.DEPBAR.LE gsb0, 0x0 ;  /* 0x00008000000079c5 */ /* 0x000fe40000010000 */
[----:B------:R-:W-:-:S06]  /*16d80*/  WARPGROUP.ARRIVE ;  /* 0x00000000000079c5 */ /* 0x000fcc0000000000 */
[----:B------:R-:W-:Y:S01]  /*16d90*/  HGMMA.64x64x16.F32.BF16 R88, R144, gdesc[UR4].tnspB, R88, gsb0 ;  /* 0x40e0000490587df0 */ /* 0x000fe20008001858 */
[----:B------:R-:W-:Y:S01]  /*16da0*/  R2UR UR6, R8 ;  /* 0x00000000080672ca */ /* 0x000fe200000e0000 */
[----:B------:R-:W-:Y:S01]  /*16db0*/  VIADD R8, R6, 0x180 ;  /* 0x0000018006087836 */ /* 0x000fe20000000000 */
[----:B------:R-:W-:Y:S01]  /*16dc0*/  R2UR UR7, R9 ;  /* 0x00000000090772ca */ /* 0x000fe200000e0000 */
[----:B------:R-:W-:Y:S01]  /*16dd0*/  IMAD.MOV.U32 R9, RZ, RZ, 0x40000040 ;  /* 0x40000040ff097424 */ /* 0x000fe200078e00ff */
[----:B------:R-:W-:Y:S02]  /*16de0*/  WARPGROUP.DEPBAR.LE gsb0, 0x0 ;  /* 0x00008000000079c5 */ /* 0x000fe40000010000 */
[----:B------:R-:W-:-:S09]  /*16df0*/  WARPGROUP.ARRIVE ;  /* 0x00000000000079c5 */ /* 0x000fd20000000000 */
        /* <DEDUP_REMOVED lines=16> */
[----:B------:R-:W-:Y:S01]  /*16f00*/  HGMMA.64x64x16.F32.BF16 R88, R132, gdesc[UR4].tnspB, R88, gsb0 ;  /* 0x40e0000484587df0 */ /* 0x000fe20008001858 */
[----:B------:R-:W-:Y:S01]  /*16f10*/  R2UR UR6, R8 ;  /* 0x00000000080672ca */ /* 0x000fe200000e0000 */
[C---:B------:R-:W-:Y:S01]  /*16f20*/  VIADD R8, R6.reuse, 0x300 ;  /* 0x0000030006087836 */ /* 0x040fe20000000000 */
[----:B------:R-:W-:Y:S01]  /*16f30*/  R2UR UR7, R9 ;  /* 0x00000000090772ca */ /* 0x000fe200000e0000 */
[----:B------:R-:W-:Y:S02]  /*16f40*/  IMAD.MOV.U32 R9, RZ, RZ, 0x40000040 ;  /* 0x40000040ff097424 */ /* 0x000fe400078e00ff */
[----:B------:R-:W-:Y:S01]  /*16f50*/  VIADD R6, R6, 0x380 ;  /* 0x0000038006067836 */ /* 0x000fe20000000000 */
[----:B------:R-:W-:Y:S02]  /*16f60*/  WARPGROUP.DEPBAR.LE gsb0, 0x0 ;  /* 0x00008000000079c5 */ /* 0x000fe40000010000 */
[----:B------:R-:W-:-:S07]  /*16f70*/  WARPGROUP.ARRIVE ;  /* 0x00000000000079c5 */ /* 0x000fce0000000000 */
[----:B------:R-:W-:Y:S01]  /*16f80*/  HGMMA.64x64x16.F32.BF16 R88, R128, gdesc[UR4].tnspB, R88, gsb0 ;  /* 0x40e0000480587df0 */ /* 0x000fe20008001858 */
[----:B------:R-:W-:Y:S02]  /*16f90*/  R2UR UR6, R8 ;  /* 0x00000000080672ca */ /* 0x000fe400000e0000 */
[----:B------:R-:W-:Y:S02]  /*16fa0*/  R2UR UR7, R9 ;  /* 0x00000000090772ca */ /* 0x000fe400000e0000 */
[----:B------:R-:W0:Y:S02]  /*16fb0*/  SHFL.BFLY PT, R9, R4, 0x2, 0x1f ;  /* 0x0c401f0004097f89 */ /* 0x000e2400000e0000 */
[----:B0-----:R-:W-:-:S05]  /*16fc0*/  FADD.FTZ R9, R9, R4 ;  /* 0x0000000409097221 */ /* 0x001fca0000010000 */
[----:B------:R-:W0:Y:S02]  /*16fd0*/  SHFL.BFLY PT, R0, R9, 0x1, 0x1f ;  /* 0x0c201f0009007f89 */ /* 0x000e2400000e0000 */
[----:B0-----:R-:W-:Y:S01]  /*16fe0*/  FADD.FTZ R8, R9, R0 ;  /* 0x0000000009087221 */ /* 0x001fe20000010000 */
[----:B------:R-:W-:Y:S01]  /*16ff0*/  IMAD.U32 R9, RZ, RZ, UR41 ;  /* 0x00000029ff097e24 */ /* 0x000fe2000f8e00ff */
[----:B------:R-:W-:-:S03]  /*17000*/  SEL R0, RZ, 0x1, P2 ;  /* 0x00000001ff007807 */ /* 0x000fc60001000000 */
[----:B------:R-:W-:Y:S02]  /*17010*/  FSETP.NE.FTZ.AND P0, PT, R8, RZ, PT ;  /* 0x000000ff0800720b */ /* 0x000fe40003f15000 */
[----:B------:R-:W-:Y:S01]  /*17020*/  LOP3.LUT R23, R23, R0, RZ, 0x3c, !PT ;  /* 0x0000000017177212 */ /* 0x000fe200078e3cff */
[----:B------:R-:W-:-:S10]  /*17030*/  IMAD.MOV.U32 R0, RZ, RZ, -0x800000 ;  /* 0xff800000ff007424 */ /* 0x000fd400078e00ff */
[----:B------:R-:W0:Y:S01]  /*17040*/  @P0 MUFU.LG2 R4, R8 ;  /* 0x0000000800040308 */ /* 0x000e220000000c00 */
[----:B------:R-:W-:Y:S02]  /*17050*/  WARPGROUP.DEPBAR.LE gsb0, 0x0 ;  /* 0x00008000000079c5 */ /* 0x000fe40000010000 */
[----:B------:R-:W-:-:S05]  /*17060*/  WARPGROUP.ARRIVE ;  /* 0x00000000000079c5 */ /* 0x000fca0000000000 */
[----:B------:R-:W-:Y:S01]  /*17070*/  @P0 MUFU.RCP R3, R8 ;  /* 0x0000000800030308 */ /* 0x000fe20000001000 */
[----:B------:R-:W-:Y:S01]  /*17080*/  HGMMA.64x64x16.F32.BF16 R88, R124, gdesc[UR4].tnspB, R88, gsb0 ;  /* 0x40e000047c587df0 */ /* 0x000fe20008001858 */
[----:B------:R-:W-:Y:S02]  /*17090*/  R2UR UR6, R6 ;  /* 0x00000000060672ca */ /* 0x000fe400000e0000 */
[----:B------:R-:W-:Y:S02]  /*170a0*/  R2UR UR7, R7 ;  /* 0x00000000070772ca */ /* 0x000fe400000e0000 */
[----:B------:R-:W1:Y:S01]  /*170b0*/  SHFL.BFLY PT, R7, R2, 0x1, 0x1f ;  /* 0x0c201f0002077f89 */ /* 0x000e6200000e0000 */
[----:B0-----:R-:W-:Y:S01]  /*170c0*/  @P0 FMUL.FTZ R4, R4, 0.69314718246459960938 ;  /* 0x3f31721804040820 */ /* 0x001fe20000410000 */
[----:B-1----:R-:W-:Y:S01]  /*170d0*/  FADD.FTZ R13, R2, R7 ;  /* 0x00000007020d7221 */ /* 0x002fe20000010000 */
[----:B------:R-:W-:Y:S02]  /*170e0*/  @!P1 VIADD R2, R11, 0x16860 ;  /* 0x000168600b029836 */ /* 0x000fe40000000000 */
[----:B------:R-:W-:-:S02]  /*170f0*/  IMAD.U32 R7, RZ, RZ, UR41 ;  /* 0x00000029ff077e24 */ /* 0x000fc4000f8e00ff */
[----:B------:R-:W-:Y:S02]  /*17100*/  FSETP.NE.FTZ.AND P3, PT, R13, RZ, PT ;  /* 0x000000ff0d00720b */ /* 0x000fe40003f75000 */
[----:B------:R-:W-:Y:S01]  /*17110*/  @!P1 PRMT R2, RZ, 0x654, R2 ;  /* 0x00000654ff029816 */ /* 0x000fe20000000002 */
[----:B------:R-:W-:-:S04]  /*17120*/  @P0 FMUL.FTZ R7, R7, 0.69314718246459960938 ;  /* 0x3f31721807070820 */ /* 0x000fc80000410000 */
[----:B------:R-:W-:Y:S01]  /*17130*/  @P0 FFMA.FTZ R31, R7, R12, R4 ;  /* 0x0000000c071f0223 */ /* 0x000fe20000010004 */
[----:B------:R-:W-:-:S05]  /*17140*/  PLOP3.LUT P0, PT, PT, PT, PT, 0x8, 0x0 ;  /* 0x000000000000781c */ /* 0x000fca0003f0e170 */
[----:B------:R-:W0:Y:S01]  /*17150*/  @P3 MUFU.LG2 R6, R13 ;  /* 0x0000000d00063308 */ /* 0x000e220000000c00 */
[----:B------:R-:W-:-:S07]  /*17160*/  @P3 FMUL.FTZ R9, R9, 0.69314718246459960938 ;  /* 0x3f31721809093820 */ /* 0x000fce0000410000 */
[----:B------:R-:W1:Y:S01]  /*17170*/  @P3 MUFU.RCP R15, R13 ;  /* 0x0000000d000f3308 */ /* 0x000e620000001000 */
[----:B0-----:R-:W-:-:S04]  /*17180*/  @P3 FMUL.FTZ R6, R6, 0.69314718246459960938 ;  /* 0x3f31721806063820 */ /* 0x001fc80000410000 */
[----:B------:R-:W-:Y:S01]  /*17190*/  @P3 FFMA.FTZ R0, R9, R5, R6 ;  /* 0x0000000509003223 */ /* 0x000fe20000010006 */
[----:B------:R-:W-:Y:S02]  /*171a0*/  WARPGROUP.DEPBAR.LE gsb0, 0x0 ;  /* 0x00008000000079c5 */ /* 0x000fe40000010000 */
[----:B------:R-:W-:-:S06]  /*171b0*/  WARPGROUP.ARRIVE ;  /* 0x00000000000079c5 */ /* 0x000fcc0000000000 */
[----:B------:R-:W-:Y:S03]  /*171c0*/  HGMMA.64x64x16.F32.BF16 R88, R120, gdesc[UR4].tnspB, R88, gsb0 ;  /* 0x40e0000478587df0 */ /* 0x000fe60008001858 */
        /* <DEDUP_REMOVED lines=33> */
[----:B0-----:R-:W-:-:S07]  /*173e0*/  FMUL.FTZ R15, R119, R15 ;  /* 0x0000000f770f7220 */ /* 0x001fce0000410000 */
.L_x_14045:
        /* <DEDUP_REMOVED lines=12> */
[----:B------:R-:W-:Y:S02]  /*174b0*/  LOP3.LUT R3, R30, 0xfffffff8, RZ, 0xc0, !PT ;  /* 0xfffffff81e037812 */ /* 0x000fe400078ec0ff */
[----:B------:R-:W-:-:S03]  /*174c0*/  SHF.R.S32.HI R30, RZ, 0x3, R30 ;  /* 0x00000003ff1e7819 */ /* 0x000fc6000001141e */
[----:B------:R-:W-:-:S04]  /*174d0*/  IMAD.IADD R3, R44, 0x1, -R3 ;  /* 0x000000012c037824 */ /* 0x000fc800078e0a03 */
[----:B------:R-:W-:-:S05]  /*174e0*/  IMAD.SHL.U32 R29, R3, 0x8, RZ ;  /* 0x00000008031d7824 */ /* 0x000fca00078e00ff */
[----:B------:R-:W-:Y:S01]  /*174f0*/  SHF.R.S32.HI R28, RZ, 0x1f, R29 ;  /* 0x0000001fff1c7819 */ /* 0x000fe2000001141d */
[----:B------:R-:W-:Y:S06]  /*17500*/  BAR.ARV 0x4, 0x200 ;  /* 0x0108000000007b1d */ /* 0x000fec0000002000 */
[----:B0-----:R-:W-:Y:S05]  /*17510*/  @P0 BRA `(.L_x_14154) ;  /* 0x0000000c00dc0947 */ /* 0x001fea0003800000 */
[----:B------:R-:W2:Y:S01]  /*17520*/  LDL R41, [R1+0x54] ;  /* 0x0000540001297983 */ /* 0x000ea20000100800 */
[----:B------:R-:W-:Y:S01]  /*17530*/  VIADD R9, R6, 0xffffff80 ;  /* 0xffffff8006097836 */ /* 0x000fe20000000000 */
[----:B------:R-:W-:Y:S01]  /*17540*/  LEA.HI R4, R4, R44, RZ, 0x4 ;  /* 0x0000002c04047211 */ /* 0x000fe200078f20ff */
[----:B------:R-:W0:Y:S01]  /*17550*/  S2R R5, SR_SWINHI ;  /* 0x0000000000057919 */ /* 0x000e220000002f00 */
[----:B------:R-:W-:Y:S05]  /*17560*/  WARPSYNC.ALL ;  /* 0x0000000000007948 */ /* 0x000fea0003800000 */
[----:B------:R-:W-:Y:S01]  /*17570*/  SHF.R.S32.HI R7, RZ, 0x4, R4 ;  /* 0x00000004ff077819 */ /* 0x000fe20000011404 */
[----:B------:R-:W-:Y:S01]  /*17580*/  ULDC.64 UR4, c[0x0][0xc00] ;  /* 0x0003000000047ab9 */ /* 0x000fe20000000a00 */
[----:B------:R-:W-:Y:S01]  /*17590*/  SHF.R.S32.HI R8, RZ, 0x1f, R9 ;  /* 0x0000001fff087819 */ /* 0x000fe20000011409 */
[----:B------:R-:W3:Y:S01]  /*175a0*/  LDL R40, [R1+0x3c] ;  /* 0x00003c0001287983 */ /* 0x000ee20000100800 */
[----:B------:R-:W-:-:S02]  /*175b0*/  LOP3.LUT R6, R4, 0x3fffff0, RZ, 0xc0, !PT ;  /* 0x03fffff004067812 */ /* 0x000fc400078ec0ff */
[----:B------:R-:W-:Y:S02]  /*175c0*/  F2FP.BF16.F32.PACK_AB R10, R10, R25 ;  /* 0x000000190a0a723e */ /* 0x000fe400000010ff */
[----:B------:R-:W-:Y:S01]  /*175d0*/  F2FP.BF16.F32.PACK_AB R11, R11, R94 ;  /* 0x0000005e0b0b723e */ /* 0x000fe200000010ff */
[----:B------:R-:W-:Y:S01]  /*175e0*/  IMAD.IADD R6, R44, 0x1, -R6 ;  /* 0x000000012c067824 */ /* 0x000fe200078e0a06 */
[----:B------:R-:W-:Y:S01]  /*175f0*/  LEA.HI R8, R8, R9, RZ, 0x5 ;  /* 0x0000000908087211 */ /* 0x000fe200078f28ff */
[----:B-----5:R-:W2:Y:S01]  /*17600*/  LDC.64 R24, c[0x0][0xc00] ;  /* 0x00030000ff187b82 */ /* 0x020ea20000000a00 */
[----:B------:R-:W-:Y:S02]  /*17610*/  LEA.HI R4, R4, R7, RZ, 0x1 ;  /* 0x0000000704047211 */ /* 0x000fe400078f08ff */
[----:B------:R-:W-:Y:S02]  /*17620*/  F2FP.BF16.F32.PACK_AB R14, R117, R14 ;  /* 0x0000000e750e723e */ /* 0x000fe400000010ff */
[----:B------:R-:W-:Y:S01]  /*17630*/  F2FP.BF16.F32.PACK_AB R15, R15, R118 ;  /* 0x000000760f0f723e */ /* 0x000fe200000010ff */
[----:B------:R-:W-:Y:S01]  /*17640*/  IMAD.MOV.U32 R36, RZ, RZ, RZ ;  /* 0x000000ffff247224 */ /* 0x000fe200078e00ff */
[----:B------:R-:W-:Y:S01]  /*17650*/  SHF.R.S32.HI R8, RZ, 0x5, R8 ;  /* 0x00000005ff087819 */ /* 0x000fe20000011408 */
[----:B------:R-:W3:Y:S01]  /*17660*/  LDL R44, [R1+0x18] ;  /* 0x00001800012c7983 */ /* 0x000ee20000100800 */
[----:B------:R-:W-:Y:S01]  /*17670*/  LOP3.LUT R4, R4, 0x1ffffffe, RZ, 0xc0, !PT ;  /* 0x1ffffffe04047812 */ /* 0x000fe200078ec0ff */
[----:B-1----:R-:W1:Y:S02]  /*17680*/  LDC R32, c[0x0][0xbe8] ;  /* 0x0002fa00ff207b82 */ /* 0x002e640000000800 */
[----:B------:R-:W-:-:S02]  /*17690*/  IMAD R9, R8, 0x10, R6 ;  /* 0x0000001008097824 */ /* 0x000fc400078e0206 */
[----:B------:R-:W-:Y:S01]  /*176a0*/  IMAD.IADD R4, R7, 0x1, -R4 ;  /* 0x0000000107047824 */ /* 0x000fe200078e0a04 */
[----:B------:R-:W-:Y:S02]  /*176b0*/  MOV R20, R2 ;  /* 0x0000000200147202 */ /* 0x000fe40000000f00 */
[----:B0-----:R-:W-:Y:S01]  /*176c0*/  MOV R21, R5 ;  /* 0x0000000500157202 */ /* 0x001fe20000000f00 */
[----:B------:R-:W-:-:S04]  /*176d0*/  IMAD R4, R9, 0x8, R4 ;  /* 0x0000000809047824 */ /* 0x000fc800078e0204 */
[----:B------:R-:W-:-:S04]  /*176e0*/  IMAD.SHL.U32 R9, R4, 0x8, RZ ;  /* 0x0000000804097824 */ /* 0x000fc800078e00ff */
[----:B------:R-:W-:-:S03]  /*176f0*/  IMAD.WIDE R8, R9, 0x2, R20 ;  /* 0x0000000209087825 */ /* 0x000fc600078e0214 */
[C---:B------:R-:W-:Y:S01]  /*17700*/  LOP3.LUT R5, R8.reuse, 0x380, RZ, 0xc0, !PT ;  /* 0x0000038008057812 */ /* 0x040fe200078ec0ff */
[----:B------:R-:W-:Y:S01]  /*17710*/  BAR.SYNC.DEFER_BLOCKING 0x1, 0x180 ;  /* 0x0046000000007b1d */ /* 0x000fe20000010000 */
[C---:B------:R-:W-:Y:S02]  /*17720*/  IADD3 R7, P1, R8.reuse, 0x40, RZ ;  /* 0x0000004008077810 */ /* 0x040fe40007f3e0ff */
[C---:B------:R-:W-:Y:S02]  /*17730*/  IADD3 R27, P0, R8.reuse, 0x60, RZ ;  /* 0x00000060081b7810 */ /* 0x040fe40007f1e0ff */
[----:B------:R-:W-:Y:S02]  /*17740*/  SHF.R.U64 R5, R5, 0x3, RZ ;  /* 0x0000000305057819 */ /* 0x000fe400000012ff */
[----:B------:R-:W-:Y:S02]  /*17750*/  IADD3 R13, P2, R8, 0x20, RZ ;  /* 0x00000020080d7810 */ /* 0x000fe40007f5e0ff */
[----:B------:R-:W-:-:S02]  /*17760*/  LOP3.LUT R6, R7, 0x380, RZ, 0xc0, !PT ;  /* 0x0000038007067812 */ /* 0x000fc400078ec0ff */
[----:B------:R-:W-:Y:S01]  /*17770*/  LOP3.LUT R8, R5, R8, RZ, 0x3c, !PT ;  /* 0x0000000805087212 */ /* 0x000fe200078e3cff */
[--C-:B------:R-:W-:Y:S01]  /*17780*/  IMAD.X R5, RZ, RZ, R9.reuse, P0 ;  /* 0x000000ffff057224 */ /* 0x100fe200000e0609 */
[----:B------:R-:W-:Y:S02]  /*17790*/  ISETP.NE.U32.AND P0, PT, RZ, UR4, PT ;  /* 0x00000004ff007c0c */ /* 0x000fe4000bf05070 */
[----:B------:R-:W-:Y:S02]  /*177a0*/  SHF.R.U64 R6, R6, 0x3, RZ ;  /* 0x0000000306067819 */ /* 0x000fe400000012ff */
[----:B------:R-:W-:Y:S01]  /*177b0*/  ISETP.NE.AND.EX P0, PT, RZ, UR5, PT, P0 ;  /* 0x00000005ff007c0c */ /* 0x000fe2000bf05300 */
[----:B------:R-:W-:Y:S01]  /*177c0*/  ULDC.64 UR4, c[0x0][0xc08] ;  /* 0x0003020000047ab9 */ /* 0x000fe20000000a00 */
[----:B------:R-:W-:Y:S01]  /*177d0*/  LOP3.LUT R6, R6, R7, RZ, 0x3c, !PT ;  /* 0x0000000706067212 */ /* 0x000fe200078e3cff */
[----:B------:R-:W-:Y:S01]  /*177e0*/  IMAD.X R7, RZ, RZ, R9, P1 ;  /* 0x000000ffff077224 */ /* 0x000fe200008e0609 */
[----:B------:R-:W-:-:S02]  /*177f0*/  LOP3.LUT R12, R13, 0x380, RZ, 0xc0, !PT ;  /* 0x000003800d0c7812 */ /* 0x000fc400078ec0ff */
[----:B------:R-:W-:Y:S02]  /*17800*/  ISETP.NE.U32.AND P1, PT, RZ, UR4, PT ;  /* 0x00000004ff007c0c */ /* 0x000fe4000bf25070 */
[----:B------:R-:W-:Y:S02]  /*17810*/  LOP3.LUT R4, R27, 0x380, RZ, 0xc0, !PT ;  /* 0x000003801b047812 */ /* 0x000fe400078ec0ff */
[----:B------:R-:W-:Y:S02]  /*17820*/  SHF.R.U64 R12, R12, 0x3, RZ ;  /* 0x000000030c0c7819 */ /* 0x000fe400000012ff */
[----:B------:R-:W-:Y:S02]  /*17830*/  ISETP.NE.AND.EX P1, PT, RZ, UR5, PT, P1 ;  /* 0x00000005ff007c0c */ /* 0x000fe4000bf25310 */
[----:B------:R-:W-:Y:S02]  /*17840*/  SHF.R.U64 R4, R4, 0x3, RZ ;  /* 0x0000000304047819 */ /* 0x000fe400000012ff */
[----:B------:R-:W-:Y:S01]  /*17850*/  LOP3.LUT R12, R12, R13, RZ, 0x3c, !PT ;  /* 0x0000000d0c0c7212 */ /* 0x000fe200078e3cff */
[----:B------:R-:W-:Y:S01]  /*17860*/  IMAD.X R13, RZ, RZ, R9, P2 ;  /* 0x000000ffff0d7224 */ /* 0x000fe200010e0609 */
[----:B------:R-:W-:-:S02]  /*17870*/  MOV R26, R8 ;  /* 0x00000008001a7202 */ /* 0x000fc40000000f00 */
[----:B------:R-:W-:Y:S02]  /*17880*/  LOP3.LUT R4, R4, R27, RZ, 0x3c, !PT ;  /* 0x0000001b04047212 */ /* 0x000fe400078e3cff */
[----:B------:R-:W-:Y:S02]  /*17890*/  F2FP.BF16.F32.PACK_AB R8, R89, R88 ;  /* 0x000000585908723e */ /* 0x000fe400000010ff */
[----:B------:R-:W-:Y:S02]  /*178a0*/  F2FP.BF16.F32.PACK_AB R9, R91, R90 ;  /* 0x0000005a5b09723e */ /* 0x000fe400000010ff */
[----:B------:R-:W-:Y:S02]  /*178b0*/  MOV R37, R4 ;  /* 0x0000000400257202 */ /* 0x000fe40000000f00 */
[----:B------:R-:W-:Y:S01]  /*178c0*/  MOV R38, R6 ;  /* 0x0000000600267202 */ /* 0x000fe20000000f00 */
[----:B------:R0:W-:Y:S01]  /*178d0*/  STSM.16.M88.4 [R26], R8 ;  /* 0x000000081a007844 */ /* 0x0001e20000000200 */
[----:B------:R-:W-:-:S02]  /*178e0*/  MOV R39, R12 ;  /* 0x0000000c00277202 */ /* 0x000fc40000000f00 */
[----:B------:R-:W-:Y:S02]  /*178f0*/  F2FP.BF16.F32.PACK_AB R4, R97, R96 ;  /* 0x000000606104723e */ /* 0x000fe400000010ff */
[----:B------:R-:W-:Y:S02]  /*17900*/  F2FP.BF16.F32.PACK_AB R5, R99, R98 ;  /* 0x000000626305723e */ /* 0x000fe400000010ff */
[----:B------:R-:W-:Y:S02]  /*17910*/  F2FP.BF16.F32.PACK_AB R6, R101, R100 ;  /* 0x000000646506723e */ /* 0x000fe400000010ff */
[----:B------:R-:W-:Y:S02]  /*17920*/  F2FP.BF16.F32.PACK_AB R7, R103, R102 ;  /* 0x000000666707723e */ /* 0x000fe400000010ff */
[----:B------:R-:W-:Y:S02]  /*17930*/  F2FP.BF16.F32.PACK_AB R12, R113, R112 ;  /* 0x00000070710c723e */ /* 0x000fe400000010ff */
[----:B------:R-:W-:-:S02]  /*17940*/  F2FP.BF16.F32.PACK_AB R13, R115, R114 ;  /* 0x00000072730d723e */ /* 0x000fc400000010ff */
[----:B0-----:R-:W-:Y:S02]  /*17950*/  F2FP.BF16.F32.PACK_AB R8, R105, R104 ;  /* 0x000000686908723e */ /* 0x001fe400000010ff */
[----:B------:R-:W-:Y:S02]  /*17960*/  F2FP.BF16.F32.PACK_AB R9, R107, R106 ;  /* 0x0000006a6b09723e */ /* 0x000fe400000010ff */
[----:B------:R-:W-:Y:S02]  /*17970*/  F2FP.BF16.F32.PACK_AB R10, R109, R108 ;  /* 0x0000006c6d0a723e */ /* 0x000fe400000010ff */
[----:B------:R-:W-:Y:S01]  /*17980*/  F2FP.BF16.F32.PACK_AB R11, R111, R110 ;  /* 0x0000006e6f0b723e */ /* 0x000fe200000010ff */
[----:B------:R-:W-:Y:S04]  /*17990*/  STSM.16.M88.4 [R39], R4 ;  /* 0x0000000427007844 */ /* 0x000fe80000000200 */
[----:B------:R0:W-:Y:S04]  /*179a0*/  STSM.16.M88.4 [R38], R8 ;  /* 0x0000000826007844 */ /* 0x0001e80000000200 */
[----:B------:R3:W-:Y:S01]  /*179b0*/  STSM.16.M88.4 [R37], R12 ;  /* 0x0000000c25007844 */ /* 0x0007e20000000200 */
[----:B------:R-:W-:-:S02]  /*179c0*/  ULDC UR4, c[0x0][0xa88] ;  /* 0x0002a20000047ab9 */ /* 0x000fc40000000800 */
[----:B0-----:R-:W-:Y:S02]  /*179d0*/  IMAD.U32 R9, RZ, RZ, UR4 ;  /* 0x00000004ff097e24 */ /* 0x001fe4000f8e00ff */
[C---:B--2---:R-:W-:Y:S01]  /*179e0*/  IMAD.WIDE R26, R41.reuse, 0x4, R24 ;  /* 0x00000004291a7825 */ /* 0x044fe200078e0218 */
[----:B------:R-:W-:Y:S08]  /*179f0*/  BAR.SYNC.DEFER_BLOCKING 0x1, 0x180 ;  /* 0x0046000000007b1d */ /* 0x000ff00000010000 */
[----:B------:R-:W0:Y:S01]  /*17a00*/  @P1 LDC.64 R24, c[0x0][0xc08] ;  /* 0x00030200ff181b82 */ /* 0x000e220000000a00 */
[----:B------:R2:W5:Y:S01]  /*17a10*/  @P0 LDG.E R36, desc[UR38][R26.64] ;  /* 0x000000261a240981 */ /* 0x000562000c1e1900 */
[----:B0-----:R-:W-:-:S05]  /*17a20*/  @P1 IMAD.WIDE R4, R41, 0x4, R24 ;  /* 0x0000000429041825 */ /* 0x001fca00078e0218 */
[----:B------:R2:W5:Y:S01]  /*17a30*/  @P1 LDG.E R9, desc[UR38][R4.64] ;  /* 0x0000002604091981 */ /* 0x000562000c1e1900 */
[----:B-1----:R-:W-:-:S13]  /*17a40*/  ISETP.NE.AND P2, PT, R32, 0x1, PT ;  /* 0x000000012000780c */ /* 0x002fda0003f45270 */
[----:B------:R-:W0:Y:S08]  /*17a50*/  @P2 LDC R6, c[0x0][0xbec] ;  /* 0x0002fb00ff062b82 */ /* 0x000e300000000800 */
[----:B------:R-:W1:Y:S01]  /*17a60*/  @P2 LDC R11, c[0x0][0xbf0] ;  /* 0x0002fc00ff0b2b82 */ /* 0x000e620000000800 */
[----:B---3--:R-:W-:Y:S01]  /*17a70*/  IMAD.IADD R15, R40, 0x1, R44 ;  /* 0x00000001280f7824 */ /* 0x008fe200078e022c */
[----:B--2---:R-:W-:Y:S06]  /*17a80*/  @P1 BRA `(.L_x_14155) ;  /* 0x0000000000101947 */ /* 0x004fec0003800000 */
[----:B------:R-:W-:Y:S05]  /*17a90*/  @!P0 BRA `(.L_x_14155) ;  /* 0x00000000000c8947 */ /* 0x000fea0003800000 */
[----:B------:R-:W2:Y:S04]  /*17aa0*/  LDG.E R4, desc[UR38][R26.64] ;  /* 0x000000261a047981 */ /* 0x000ea8000c1e1900 */
[----:B-----5:R-:W2:Y:S02]  /*17ab0*/  LDG.E R9, desc[UR38][R26.64+0x4] ;  /* 0x000004261a097981 */ /* 0x020ea4000c1e1900 */
[----:B--2---:R-:W-:-:S07]  /*17ac0*/  IMAD.IADD R9, R9, 0x1, -R4 ;  /* 0x0000000109097824 */ /* 0x004fce00078e0a04 */
.L_x_14155:
[----:B------:R-:W2:Y:S01]  /*17ad0*/  LDL R12, [R1+0x60] ;  /* 0x00006000010c7983 */ /* 0x000ea20000100800 */
[----:B0-----:R-:W-:Y:S01]  /*17ae0*/  @P2 IMAD.HI.U32 R4, R15, R6, RZ ;  /* 0x000000060f042227 */ /* 0x001fe200078e00ff */
[----:B------:R-:W-:Y:S02]  /*17af0*/  ULDC.64 UR4, c[0x0][0xb90] ;  /* 0x0002e40000047ab9 */ /* 0x000fe40000000a00 */
[----:B------:R-:W3:Y:S01]  /*17b00*/  LDL.LU R42, [R1+0x50] ;  /* 0x00005000012a7983 */ /* 0x000ee20000300800 */
[----:B-----5:R-:W-:Y:S01]  /*17b10*/  SHF.R.S32.HI R37, RZ, 0x1f, R36 ;  /* 0x0000001fff257819 */ /* 0x020fe20000011424 */
[----:B------:R-:W-:Y:S01]  /*17b20*/  IMAD.MOV.U32 R7, RZ, RZ, R15 ;  /* 0x000000ffff077224 */ /* 0x000fe200078e000f */
[----:B-1----:R-:W-:Y:S01]  /*17b30*/  @P2 SHF.R.U32.HI R7, RZ, R11, R4 ;  /* 0x0000000bff072219 */ /* 0x002fe20000011604 */
[----:B------:R-:W0:Y:S01]  /*17b40*/  S2R R24, SR_TID.X ;  /* 0x0000000000187919 */ /* 0x000e220000002100 */
[----:B------:R-:W-:-:S03]  /*17b50*/  IMAD R43, R9, R32, RZ ;  /* 0x00000020092b7224 */ /* 0x000fc600078e02ff */
[----:B------:R-:W-:Y:S02]  /*17b60*/  IMAD.MOV R13, RZ, RZ, -R7 ;  /* 0x000000ffff0d7224 */ /* 0x000fe400078e0a07 */
[----:B0-----:R-:W-:-:S05]  /*17b70*/  VIADD R25, R24, 0xffffff80 ;  /* 0xffffff8018197836 */ /* 0x001fca0000000000 */
[----:B------:R-:W-:-:S04]  /*17b80*/  SHF.R.S32.HI R24, RZ, 0x1f, R25 ;  /* 0x0000001fff187819 */ /* 0x000fc80000011419 */
[----:B------:R-:W-:-:S04]  /*17b90*/  LEA.HI R24, R24, R25, RZ, 0x7 ;  /* 0x0000001918187211 */ /* 0x000fc800078f38ff */
[----:B------:R-:W-:-:S05]  /*17ba0*/  LOP3.LUT R24, R24, 0xffffff80, RZ, 0xc0, !PT ;  /* 0xffffff8018187812 */ /* 0x000fca00078ec0ff */
[----:B------:R-:W-:Y:S02]  /*17bb0*/  IMAD.IADD R24, R25, 0x1, -R24 ;  /* 0x0000000119187824 */ /* 0x000fe400078e0a18 */
[----:B--2---:R-:W-:Y:S01]  /*17bc0*/  IMAD.IADD R12, R12, 0x1, R44 ;  /* 0x000000010c0c7824 */ /* 0x004fe200078e022c */
[----:B---3--:R-:W-:Y:S01]  /*17bd0*/  SHF.R.S32.HI R40, RZ, 0x1f, R42 ;  /* 0x0000001fff287819 */ /* 0x008fe2000001142a */
[----:B------:R-:W-:-:S04]  /*17be0*/  IMAD.WIDE.U32 R4, R42, UR4, R36 ;  /* 0x000000042a047c25 */ /* 0x000fc8000f8e0024 */
[----:B------:R-:W-:-:S04]  /*17bf0*/  IMAD R6, R40, UR4, RZ ;  /* 0x0000000428067c24 */ /* 0x000fc8000f8e02ff */
[----:B------:R-:W-:Y:S01]  /*17c00*/  IMAD R11, R42, UR5, R6 ;  /* 0x000000052a0b7c24 */ /* 0x000fe2000f8e0206 */
[----:B------:R-:W-:Y:S01]  /*17c10*/  SHF.R.S32.HI R6, RZ, 0x1f, R41 ;  /* 0x0000001fff067819 */ /* 0x000fe20000011429 */
[----:B------:R-:W-:Y:S01]  /*17c20*/  ULDC.64 UR4, c[0x0][0xb98] ;  /* 0x0002e60000047ab9 */ /* 0x000fe20000000a00 */
[----:B------:R-:W-:Y:S01]  /*17c30*/  SEL R41, R41, RZ, !P0 ;  /* 0x000000ff29297207 */ /* 0x000fe20004000000 */
[----:B------:R-:W-:Y:S01]  /*17c40*/  IMAD.IADD R5, R5, 0x1, R11 ;  /* 0x0000000105057824 */ /* 0x000fe200078e020b */
[----:B------:R-:W-:Y:S01]  /*17c50*/  SEL R38, R6, RZ, !P0 ;  /* 0x000000ff06267207 */ /* 0x000fe20004000000 */
[----:B------:R-:W-:Y:S01]  /*17c60*/  IMAD R11, R32, R13, R15 ;  /* 0x0000000d200b7224 */ /* 0x000fe200078e020f */
[----:B------:R-:W-:Y:S01]  /*17c70*/  SHF.R.S32.HI R13, RZ, 0x1f, R7 ;  /* 0x0000001fff0d7819 */ /* 0x000fe20000011407 */
[----:B------:R-:W-:-:S03]  /*17c80*/  IMAD.WIDE.U32 R4, R41, UR4, R4 ;  /* 0x0000000429047c25 */ /* 0x000fc6000f8e0004 */
[----:B------:R-:W-:Y:S01]  /*17c90*/  SHF.R.S32.HI R6, RZ, 0x1f, R11 ;  /* 0x0000001fff067819 */ /* 0x000fe2000001140b */
[----:B------:R-:W-:Y:S01]  /*17ca0*/  IMAD R8, R38, UR4, RZ ;  /* 0x0000000426087c24 */ /* 0x000fe2000f8e02ff */
[----:B------:R-:W-:-:S03]  /*17cb0*/  IADD3 R4, P0, R7, R4, RZ ;  /* 0x0000000407047210 */ /* 0x000fc60007f1e0ff */
[----:B------:R-:W-:Y:S01]  /*17cc0*/  IMAD R8, R41, UR5, R8 ;  /* 0x0000000529087c24 */ /* 0x000fe2000f8e0208 */
[----:B------:R-:W-:Y:S02]  /*17cd0*/  ULDC.64 UR4, c[0x0][0xb88] ;  /* 0x0002e20000047ab9 */ /* 0x000fe40000000a00 */
[----:B------:R-:W-:Y:S02]  /*17ce0*/  IMAD R6, R6, UR4, RZ ;  /* 0x0000000406067c24 */ /* 0x000fe4000f8e02ff */
[----:B------:R-:W-:Y:S01]  /*17cf0*/  IADD3.X R5, R13, R5, R8, P0, !PT ;  /* 0x000000050d057210 */ /* 0x000fe200007fe408 */
[----:B------:R-:W-:Y:S02]  /*17d00*/  VIADD R8, R12, 0x8 ;  /* 0x000000080c087836 */ /* 0x000fe40000000000 */
[C---:B------:R-:W-:Y:S02]  /*17d10*/  IMAD R7, R11.reuse, UR5, R6 ;  /* 0x000000050b077c24 */ /* 0x040fe4000f8e0206 */
[----:B------:R-:W-:Y:S01]  /*17d20*/  IMAD.WIDE.U32 R4, R11, UR4, R4 ;  /* 0x000000040b047c25 */ /* 0x000fe2000f8e0004 */
[----:B------:R-:W-:-:S03]  /*17d30*/  ULDC.64 UR4, c[0x0][0xb50] ;  /* 0x0002d40000047ab9 */ /* 0x000fc60000000a00 */
[----:B------:R-:W-:Y:S01]  /*17d40*/  IMAD.IADD R5, R5, 0x1, R7 ;  /* 0x0000000105057824 */ /* 0x000fe200078e0207 */
[----:B------:R-:W-:Y:S01]  /*17d50*/  LEA R10, P0, R4, UR4, 0x2 ;  /* 0x00000004040a7c11 */ /* 0x000fe2000f8010ff */
[----:B------:R-:W-:-:S03]  /*17d60*/  IMAD R11, R30, 0x40, R29 ;  /* 0x000000401e0b7824 */ /* 0x000fc600078e021d */
[----:B------:R-:W-:Y:S01]  /*17d70*/  LEA.HI.X R14, R4, UR5, R5, 0x2, P0 ;  /* 0x00000005040e7c11 */ /* 0x000fe200080f1405 */
[----:B------:R-:W-:Y:S01]  /*17d80*/  SHFL.IDX PT, R6, R10, 0x1, 0x1c1f ;  /* 0x003c1f000a067f89 */ /* 0x000fe200000e0000 */
[----:B------:R-:W-:Y:S01]  /*17d90*/  IMAD.WIDE R20, R11, 0x2, R20 ;  /* 0x000000020b147825 */ /* 0x000fe200078e0214 */
[----:B------:R-:W-:Y:S01]  /*17da0*/  LOP3.LUT P0, RZ, R24, 0x3, RZ, 0xc0, !PT ;  /* 0x0000000318ff7812 */ /* 0x000fe2000780c0ff */
[----:B------:R-:W-:Y:S01]  /*17db0*/  ULDC.64 UR4, c[0x0][0xaa0] ;  /* 0x0002a80000047ab9 */ /* 0x000fe20000000a00 */
[----:B------:R-:W-:Y:S01]  /*17dc0*/  SHFL.IDX PT, R4, R10, RZ, 0x1c1f ;  /* 0x001c1fff0a047589 */ /* 0x000fe200000e0000 */
[----:B------:R-:W-:-:S03]  /*17dd0*/  IADD3 R13, P3, R20, 0x1800, RZ ;  /* 0x00001800140d7810 */ /* 0x000fc60007f7e0ff */
[----:B------:R-:W0:Y:S01]  /*17de0*/  SHFL.IDX PT, R5, R14, RZ, 0x1c1f ;  /* 0x001c1fff0e057589 */ /* 0x000e2200000e0000 */
[----:B------:R-:W-:Y:S02]  /*17df0*/  IADD3 R25, P4, R20, 0x3000, RZ ;  /* 0x0000300014197810 */ /* 0x000fe40007f9e0ff */
[-C--:B------:R-:W-:Y:S01]  /*17e00*/  ISETP.GE.OR P1, PT, R12, R43.reuse, P0 ;  /* 0x0000002b0c00720c */ /* 0x080fe20000726670 */
[----:B------:R-:W1:Y:S01]  /*17e10*/  SHFL.IDX PT, R7, R14, 0x1, 0x1c1f ;  /* 0x003c1f000e077f89 */ /* 0x000e6200000e0000 */
[----:B------:R-:W-:Y:S02]  /*17e20*/  LOP3.LUT R9, R20, 0x380, RZ, 0xc0, !PT ;  /* 0x0000038014097812 */ /* 0x000fe400078ec0ff */
[----:B------:R-:W-:Y:S02]  /*17e30*/  LOP3.LUT R12, R13, 0x380, RZ, 0xc0, !PT ;  /* 0x000003800d0c7812 */ /* 0x000fe400078ec0ff */
[----:B------:R-:W-:Y:S02]  /*17e40*/  ISETP.GE.OR P0, PT, R8, R43, P0 ;  /* 0x0000002b0800720c */ /* 0x000fe40000706670 */
[----:B------:R-:W-:-:S02]  /*17e50*/  LOP3.LUT R24, R25, 0x380, RZ, 0xc0, !PT ;  /* 0x0000038019187812 */ /* 0x000fc400078ec0ff */
[----:B------:R-:W-:Y:S02]  /*17e60*/  SHF.R.U64 R9, R9, 0x3, RZ ;  /* 0x0000000309097819 */ /* 0x000fe400000012ff */
[----:B------:R-:W-:Y:S02]  /*17e70*/  SHF.R.U64 R12, R12, 0x3, RZ ;  /* 0x000000030c0c7819 */ /* 0x000fe400000012ff */
[----:B------:R-:W-:Y:S02]  /*17e80*/  SHF.R.U64 R24, R24, 0x3, RZ ;  /* 0x0000000318187819 */ /* 0x000fe400000012ff */
[----:B------:R-:W-:Y:S01]  /*17e90*/  LOP3.LUT R8, R9, R20, RZ, 0x3c, !PT ;  /* 0x0000001409087212 */ /* 0x000fe200078e3cff */
[--C-:B------:R-:W-:Y:S01]  /*17ea0*/  IMAD.MOV.U32 R9, RZ, RZ, R21.reuse ;  /* 0x000000ffff097224 */ /* 0x100fe200078e0015 */
[----:B------:R-:W-:Y:S01]  /*17eb0*/  LOP3.LUT R12, R12, R13, RZ, 0x3c, !PT ;  /* 0x0000000d0c0c7212 */ /* 0x000fe200078e3cff */
[--C-:B------:R-:W-:Y:S01]  /*17ec0*/  IMAD.X R13, RZ, RZ, R21.reuse, P3 ;  /* 0x000000ffff0d7224 */ /* 0x100fe200018e0615 */
[----:B------:R-:W-:Y:S01]  /*17ed0*/  LOP3.LUT R24, R24, R25, RZ, 0x3c, !PT ;  /* 0x0000001918187212 */ /* 0x000fe200078e3cff */
[----:B------:R-:W-:Y:S01]  /*17ee0*/  IMAD.X R25, RZ, RZ, R21, P4 ;  /* 0x000000ffff197224 */ /* 0x000fe200020e0615 */
[----:B0-----:R0:W-:Y:S04]  /*17ef0*/  @!P1 ST.E desc[UR38][R4.64], R31 ;  /* 0x0000001f04009985 */ /* 0x0011e8000c101926 */
[----:B-1----:R1:W-:Y:S04]  /*17f00*/  @!P0 ST.E desc[UR38][R6.64], R0 ;  /* 0x0000000006008985 */ /* 0x0023e8000c101926 */
[----:B------:R-:W2:Y:S04]  /*17f10*/  LD.E.128 R8, desc[UR38][R8.64] ;  /* 0x0000002608087980 */ /* 0x000ea8000c101d00 */
[----:B------:R-:W3:Y:S04]  /*17f20*/  LD.E.128 R12, desc[UR38][R12.64] ;  /* 0x000000260c0c7980 */ /* 0x000ee8000c101d00 */
[----:B------:R-:W4:Y:S01]  /*17f30*/  LD.E.128 R24, desc[UR38][R24.64] ;  /* 0x0000002618187980 */ /* 0x000f22000c101d00 */
[----:B------:R-:W-:-:S04]  /*17f40*/  IADD3 R39, P0, R20, 0x4800, RZ ;  /* 0x0000480014277810 */ /* 0x000fc80007f1e0ff */
[----:B------:R-:W-:Y:S01]  /*17f50*/  LOP3.LUT R20, R39, 0x380, RZ, 0xc0, !PT ;  /* 0x0000038027147812 */ /* 0x000fe200078ec0ff */
[----:B0-----:R-:W-:-:S03]  /*17f60*/  IMAD.X R5, RZ, RZ, R21, P0 ;  /* 0x000000ffff057224 */ /* 0x001fc600000e0615 */
[----:B------:R-:W-:-:S04]  /*17f70*/  SHF.R.U64 R4, R20, 0x3, RZ ;  /* 0x0000000314047819 */ /* 0x000fc800000012ff */
[----:B------:R-:W-:Y:S02]  /*17f80*/  LOP3.LUT R4, R4, R39, RZ, 0x3c, !PT ;  /* 0x0000002704047212 */ /* 0x000fe400078e3cff */
[----:B------:R-:W0:Y:S01]  /*17f90*/  @P2 LDC R39, c[0x0][0xbec] ;  /* 0x0002fb00ff272b82 */ /* 0x000e220000000800 */
[----:B------:R-:W-:Y:S02]  /*17fa0*/  IMAD R21, R37, UR4, RZ ;  /* 0x0000000425157c24 */ /* 0x000fe4000f8e02ff */
[----:B------:R-:W-:Y:S01]  /*17fb0*/  IMAD R3, R3, 0x30, R30 ;  /* 0x0000003003037824 */ /* 0x000fe200078e021e */
[----:B-1----:R-:W5:Y:S01]  /*17fc0*/  LD.E.128 R4, desc[UR38][R4.64] ;  /* 0x0000002604047980 */ /* 0x002f62000c101d00 */
[C---:B------:R-:W-:Y:S02]  /*17fd0*/  IMAD R31, R36.reuse, UR5, R21 ;  /* 0x00000005241f7c24 */ /* 0x040fe4000f8e0215 */
[----:B------:R-:W-:Y:S01]  /*17fe0*/  IMAD.WIDE.U32 R20, R36, UR4, RZ ;  /* 0x0000000424147c25 */ /* 0x000fe2000f8e00ff */
[----:B------:R-:W1:Y:S01]  /*17ff0*/  @P2 LDC R37, c[0x0][0xbf0] ;  /* 0x0002fc00ff252b82 */ /* 0x000e620000000800 */
        /* <DEDUP_REMOVED lines=12> */
[----:B------:R-:W-:-:S03]  /*180c0*/  ULDC.64 UR4, c[0x0][0xaf0] ;  /* 0x0002bc0000047ab9 */ /* 0x000fc60000000a00 */
[----:B------:R-:W-:Y:S02]  /*180d0*/  IMAD.IADD R21, R21, 0x1, R3 ;  /* 0x0000000115157824 */ /* 0x000fe400078e0203 */
[----:B------:R-:W-:-:S04]  /*180e0*/  @P2 IMAD.HI.U32 R0, R36, R39, RZ ;  /* 0x0000002724002227 */ /* 0x000fc800078e00ff */
[----:B------:R-:W-:Y:S02]  /*180f0*/  IMAD.MOV.U32 R3, RZ, RZ, R36 ;  /* 0x000000ffff037224 */ /* 0x000fe400078e0024 */
[----:B------:R-:W-:Y:S01]  /*18100*/  IMAD R31, R38, UR4, RZ ;  /* 0x00000004261f7c24 */ /* 0x000fe2000f8e02ff */
[----:B-1----:R-:W-:Y:S01]  /*18110*/  @P2 SHF.R.U32.HI R3, RZ, R37, R0 ;  /* 0x00000025ff032219 */ /* 0x002fe20000011600 */
[----:B------:R-:W-:-:S03]  /*18120*/  IMAD.WIDE.U32 R20, R41, UR4, R20 ;  /* 0x0000000429147c25 */ /* 0x000fc6000f8e0014 */
[----:B------:R-:W-:Y:S01]  /*18130*/  SHF.R.S32.HI R0, RZ, 0x1f, R3 ;  /* 0x0000001fff007819 */ /* 0x000fe20000011403 */
        /* <DEDUP_REMOVED lines=12> */
[----:B------:R-:W-:-:S04]  /*18200*/  IMAD.WIDE.U32 R20, R31, UR4, R20 ;  /* 0x000000041f147c25 */ /* 0x000fc8000f8e0014 */
[----:B------:R-:W-:Y:S01]  /*18210*/  IMAD R3, R31, UR5, R0 ;  /* 0x000000051f037c24 */ /* 0x000fe2000f8e0200 */
[----:B------:R-:W-:Y:S01]  /*18220*/  ULDC.64 UR4, c[0x0][0xa80] ;  /* 0x0002a00000047ab9 */ /* 0x000fe20000000a00 */
[----:B------:R-:W-:Y:S01]  /*18230*/  IMAD.IADD R40, R30, 0x1, R44 ;  /* 0x000000011e287824 */ /* 0x000fe200078e022c */
[----:B------:R-:W-:Y:S01]  /*18240*/  LEA R32, P0, R20, UR4, 0x1 ;  /* 0x0000000414207c11 */ /* 0x000fe2000f8008ff */
[----:B------:R-:W-:Y:S01]  /*18250*/  IMAD.IADD R3, R21, 0x1, R3 ;  /* 0x0000000115037824 */ /* 0x000fe200078e0203 */
[----:B------:R-:W-:Y:S01]  /*18260*/  ULDC UR4, c[0x0][0xac8] ;  /* 0x0002b20000047ab9 */ /* 0x000fe20000000800 */
[----:B------:R-:W-:Y:S02]  /*18270*/  VIADD R0, R40, 0x30 ;  /* 0x0000003028007836 */ /* 0x000fe40000000000 */
[----:B0-----:R-:W0:Y:S01]  /*18280*/  SHFL.IDX PT, R36, R32, 0x1, 0x181f ;  /* 0x00381f0020247f89 */ /* 0x001e2200000e0000 */
[----:B------:R-:W-:Y:S01]  /*18290*/  LEA.HI.X R38, R20, UR5, R3, 0x1, P0 ;  /* 0x0000000514267c11 */ /* 0x000fe200080f0c03 */
[C---:B------:R-:W-:Y:S01]  /*182a0*/  VIADD R3, R40.reuse, 0x60 ;  /* 0x0000006028037836 */ /* 0x040fe20000000000 */
[----:B------:R-:W-:Y:S01]  /*182b0*/  ISETP.GE.AND P0, PT, R29, UR4, PT ;  /* 0x000000041d007c0c */ /* 0x000fe2000bf06270 */
[----:B------:R-:W1:Y:S03]  /*182c0*/  SHFL.IDX PT, R20, R32, RZ, 0x181f ;  /* 0x00181fff20147589 */ /* 0x000e6600000e0000 */
[-C--:B------:R-:W-:Y:S01]  /*182d0*/  ISETP.GE.OR P3, PT, R40, R43.reuse, P0 ;  /* 0x0000002b2800720c */ /* 0x080fe20000766670 */
[----:B------:R-:W1:Y:S01]  /*182e0*/  SHFL.IDX PT, R21, R38, RZ, 0x181f ;  /* 0x00181fff26157589 */ /* 0x000e6200000e0000 */
[-C--:B------:R-:W-:Y:S01]  /*182f0*/  ISETP.GE.OR P2, PT, R0, R43.reuse, P0 ;  /* 0x0000002b0000720c */ /* 0x080fe20000746670 */
[----:B------:R-:W-:Y:S01]  /*18300*/  VIADD R0, R2, 0x16820 ;  /* 0x0001682002007836 */ /* 0x000fe20000000000 */
[----:B------:R-:W-:Y:S01]  /*18310*/  ISETP.GE.OR P1, PT, R3, R43, P0 ;  /* 0x0000002b0300720c */ /* 0x000fe20000726670 */
[----:B------:R-:W1:Y:S03]  /*18320*/  SHFL.IDX PT, R42, R32, 0x2, 0x181f ;  /* 0x00581f00202a7f89 */ /* 0x000e6600000e0000 */
[----:B------:R-:W-:Y:S01]  /*18330*/  PRMT R0, RZ, 0x654, R0 ;  /* 0x00000654ff007816 */ /* 0x000fe20000000000 */
[----:B------:R-:W1:Y:S03]  /*18340*/  SHFL.IDX PT, R31, R38, 0x1, 0x181f ;  /* 0x00381f00261f7f89 */ /* 0x000e6600000e0000 */
[----:B------:R1:W-:Y:S01]  /*18350*/  SYNCS.ARRIVE.TRANS64.RED.A1T0 RZ, [R0+URZ], RZ ;  /* 0x000000ff00ff79a7 */ /* 0x0003e2000810043f */
[----:B------:R-:W1:Y:S02]  /*18360*/  SHFL.IDX PT, R37, R38, 0x2, 0x181f ;  /* 0x00581f0026257f89 */ /* 0x000e6400000e0000 */
[----:B0-----:R-:W-:-:S02]  /*18370*/  @!P2 LEA R30, P4, R29, R36, 0x1 ;  /* 0x000000241d1ea211 */ /* 0x001fc400078808ff */
[----:B------:R-:W0:Y:S01]  /*18380*/  SHFL.IDX PT, R32, R32, 0x3, 0x181f ;  /* 0x00781f0020207f89 */ /* 0x000e2200000e0000 */
[----:B-1----:R-:W-:Y:S01]  /*18390*/  VIADD R0, R40, 0x90 ;  /* 0x0000009028007836 */ /* 0x002fe20000000000 */
[C---:B------:R-:W-:Y:S02]  /*183a0*/  @!P3 LEA R20, P5, R29.reuse, R20, 0x1 ;  /* 0x000000141d14b211 */ /* 0x040fe400078a08ff */
[----:B------:R-:W1:Y:S02]  /*183b0*/  SHFL.IDX PT, R38, R38, 0x3, 0x181f ;  /* 0x00781f0026267f89 */ /* 0x000e6400000e0000 */
[C---:B------:R-:W-:Y:S02]  /*183c0*/  @!P3 LEA.HI.X R21, R29.reuse, R21, R28, 0x1, P5 ;  /* 0x000000151d15b211 */ /* 0x040fe400028f0c1c */
[----:B------:R-:W-:Y:S02]  /*183d0*/  ISETP.GE.OR P0, PT, R0, R43, P0 ;  /* 0x0000002b0000720c */ /* 0x000fe40000706670 */
[----:B------:R-:W-:-:S02]  /*183e0*/  @!P1 LEA R36, P5, R29, R42, 0x1 ;  /* 0x0000002a1d249211 */ /* 0x000fc400078a08ff */
[C-C-:B------:R-:W-:Y:S02]  /*183f0*/  @!P2 LEA.HI.X R31, R29.reuse, R31, R28.reuse, 0x1, P4 ;  /* 0x0000001f1d1fa211 */ /* 0x140fe400020f0c1c */
[----:B------:R-:W-:Y:S01]  /*18400*/  @!P1 LEA.HI.X R37, R29, R37, R28, 0x1, P5 ;  /* 0x000000251d259211 */ /* 0x000fe200028f0c1c */
        /* <DEDUP_REMOVED lines=8> */
.L_x_14154:
        /* <DEDUP_REMOVED lines=20> */
[----:B------:R-:W0:Y:S01]  /*185d0*/  @P2 LDC R31, c[0x0][0xbec] ;  /* 0x0002fb00ff1f2b82 */ /* 0x000e220000000800 */
[----:B--2---:R-:W-:Y:S05]  /*185e0*/  @P1 BRA `(.L_x_14157) ;  /* 0x0000000000101947 */ /* 0x004fea0003800000 */
[----:B------:R-:W-:Y:S05]  /*185f0*/  @!P0 BRA `(.L_x_14157) ;  /* 0x00000000000c8947 */ /* 0x000fea0003800000 */
[----:B------:R-:W2:Y:S04]  /*18600*/  LDG.E R7, desc[UR38][R4.64] ;  /* 0x0000002604077981 */ /* 0x000ea8000c1e1900 */
[----:B-----5:R-:W2:Y:S02]  /*18610*/  LDG.E R8, desc[UR38][R4.64+0x4] ;  /* 0x0000042604087981 */ /* 0x020ea4000c1e1900 */
[----:B--2---:R-:W-:-:S07]  /*18620*/  IMAD.IADD R8, R8, 0x1, -R7 ;  /* 0x0000000108087824 */ /* 0x004fce00078e0a07 */
.L_x_14157:
        /* <DEDUP_REMOVED lines=47> */
.L_x_14159:
[----:B------:R-:W-:Y:S05]  /*18920*/  BSYNC B1 ;  /* 0x0000000000017941 */ /* 0x000fea0003800000 */
.L_x_14158:
[----:B------:R-:W3:Y:S01]  /*18930*/  @P2 LDC R9, c[0x0][0xbf0] ;  /* 0x0002fc00ff092b82 */ /* 0x000ee20000000800 */
[----:B------:R-:W-:Y:S01]  /*18940*/  ULDC.64 UR4, c[0x0][0xaa0] ;  /* 0x0002a80000047ab9 */ /* 0x000fe20000000a00 */
[----:B------:R-:W-:Y:S01]  /*18950*/  IMAD R3, R3, 0x30, R30 ;  /* 0x0000003003037824 */ /* 0x000fe200078e021e */
[----:B------:R-:W-:Y:S01]  /*18960*/  ULDC.64 UR6, c[0x0][0xa80] ;  /* 0x0002a00000067ab9 */ /* 0x000fe20000000a00 */
[----:B--2---:R-:W-:Y:S02]  /*18970*/  IMAD R5, R13, UR4, RZ ;  /* 0x000000040d057c24 */ /* 0x004fe4000f8e02ff */
[----:B------:R-:W-:Y:S02]  /*18980*/  IMAD.IADD R10, R26, 0x1, R3 ;  /* 0x000000011a0a7824 */ /* 0x000fe400078e0203 */
        /* <DEDUP_REMOVED lines=8> */
[----:B---3--:R-:W-:Y:S01]  /*18a10*/  @P2 SHF.R.U32.HI R3, RZ, R9, R0 ;  /* 0x00000009ff032219 */ /* 0x008fe20000011600 */
        /* <DEDUP_REMOVED lines=29> */
[----:B------:R-:W-:Y:S01]  /*18bf0*/  IMAD.IADD R24, R30, 0x1, R26 ;  /* 0x000000011e187824 */ /* 0x000fe200078e021a */
[----:B------:R-:W2:Y:S03]  /*18c00*/  SHFL.IDX PT, R0, R20, RZ, 0x181f ;  /* 0x00181fff14007589 */ /* 0x000ea600000e0000 */
[C---:B------:R-:W-:Y:S01]  /*18c10*/  VIADD R8, R24.reuse, 0x30 ;  /* 0x0000003018087836 */ /* 0x040fe20000000000 */
[----:B------:R-:W3:Y:S01]  /*18c20*/  SHFL.IDX PT, R5, R7, 0x1, 0x181f ;  /* 0x00381f0007057f89 */ /* 0x000ee200000e0000 */
[C---:B------:R-:W-:Y:S01]  /*18c30*/  ISETP.GE.OR P2, PT, R24.reuse, R21, P0 ;  /* 0x000000151800720c */ /* 0x040fe20000746670 */
[----:B------:R-:W-:-:S02]  /*18c40*/  VIADD R10, R24, 0x60 ;  /* 0x00000060180a7836 */ /* 0x000fc40000000000 */
[----:B------:R-:W4:Y:S01]  /*18c50*/  SHFL.IDX PT, R14, R7, 0x2, 0x181f ;  /* 0x00581f00070e7f89 */ /* 0x000f2200000e0000 */
[-C--:B------:R-:W-:Y:S02]  /*18c60*/  ISETP.GE.OR P3, PT, R8, R21.reuse, P0 ;  /* 0x000000150800720c */ /* 0x080fe40000766670 */
[----:B------:R-:W-:Y:S01]  /*18c70*/  ISETP.GE.OR P4, PT, R10, R21, P0 ;  /* 0x000000150a00720c */ /* 0x000fe20000786670 */
[----:B------:R-:W5:Y:S04]  /*18c80*/  SHFL.IDX PT, R4, R20, 0x1, 0x181f ;  /* 0x00381f0014047f89 */ /* 0x000f6800000e0000 */
[----:B------:R-:W1:Y:S02]  /*18c90*/  SHFL.IDX PT, R6, R20, 0x2, 0x181f ;  /* 0x00581f0014067f89 */ /* 0x000e6400000e0000 */
[----:B0-----:R-:W-:-:S04]  /*18ca0*/  @!P2 LEA R10, P5, R29, R3, 0x1 ;  /* 0x000000031d0aa211 */ /* 0x001fc800078a08ff */
[C---:B--2---:R-:W-:Y:S02]  /*18cb0*/  @!P2 LEA.HI.X R3, R29.reuse, R0, R28, 0x1, P5 ;  /* 0x000000001d03a211 */ /* 0x044fe400028f0c1c */
[----:B------:R0:W2:Y:S01]  /*18cc0*/  SHFL.IDX PT, R0, R20, 0x3, 0x181f ;  /* 0x00781f0014007f89 */ /* 0x0000a200000e0000 */
[C---:B---3--:R-:W-:Y:S02]  /*18cd0*/  @!P3 LEA R8, P1, R29.reuse, R5, 0x1 ;  /* 0x000000051d08b211 */ /* 0x048fe400078208ff */
[----:B------:R-:W-:Y:S01]  /*18ce0*/  @!P2 IMAD.MOV.U32 R11, RZ, RZ, R3 ;  /* 0x000000ffff0ba224 */ /* 0x000fe200078e0003 */
[----:B----4-:R-:W-:-:S04]  /*18cf0*/  @!P4 LEA R25, P5, R29, R14, 0x1 ;  /* 0x0000000e1d19c211 */ /* 0x010fc800078a08ff */
[----:B------:R0:W-:Y:S01]  /*18d00*/  @!P2 ST.E.128 desc[UR38][R10.64], RZ ;  /* 0x000000ff0a00a985 */ /* 0x0001e2000c101d26 */
[C-C-:B-----5:R-:W-:Y:S01]  /*18d10*/  @!P3 LEA.HI.X R9, R29.reuse, R4, R28.reuse, 0x1, P1 ;  /* 0x000000041d09b211 */ /* 0x160fe200008f0c1c */
[----:B------:R-:W-:Y:S02]  /*18d20*/  @!P4 IMAD.MOV.U32 R4, RZ, RZ, R25 ;  /* 0x000000ffff04c224 */ /* 0x000fe400078e0019 */
[----:B------:R0:W3:Y:S01]  /*18d30*/  SHFL.IDX PT, R14, R7, 0x3, 0x181f ;  /* 0x00781f00070e7f89 */ /* 0x0000e200000e0000 */
[----:B-1----:R-:W-:-:S03]  /*18d40*/  @!P4 LEA.HI.X R5, R29, R6, R28, 0x1, P5 ;  /* 0x000000061d05c211 */ /* 0x002fc600028f0c1c */
[----:B------:R0:W-:Y:S04]  /*18d50*/  @!P3 ST.E.128 desc[UR38][R8.64], RZ ;  /* 0x000000ff0800b985 */ /* 0x0001e8000c101d26 */
[----:B------:R0:W-:Y:S02]  /*18d60*/  @!P4 ST.E.128 desc[UR38][R4.64], RZ ;  /* 0x000000ff0400c985 */ /* 0x0001e4000c101d26 */
.L_x_14359:
[----:B------:R-:W-:-:S05]  /*18d70*/  VIADD R24, R24, 0x90 ;  /* 0x0000009018187836 */ /* 0x000fca0000000000 */
[----:B------:R-:W-:-:S13]  /*18d80*/  ISETP.GE.OR P0, PT, R24, R21, P0 ;  /* 0x000000151800720c */ /* 0x000fda0000706670 */
[----:B---3--:R-:W-:-:S04]  /*18d90*/  @!P0 LEA R14, P1, R29, R14, 0x1 ;  /* 0x0000000e1d0e8211 */ /* 0x008fc800078208ff */
[----:B--2---:R-:W-:-:S05]  /*18da0*/  @!P0 LEA.HI.X R15, R29, R0, R28, 0x1, P1 ;  /* 0x000000001d0f8211 */ /* 0x004fca00008f0c1c */
[----:B------:R1:W-:Y:S04]  /*18db0*/  @!P0 ST.E.128 desc[UR38][R14.64], RZ ;  /* 0x000000ff0e008985 */ /* 0x0003e8000c101d26 */
.L_x_14156:
[----:B------:R-:W-:Y:S05]  /*18dc0*/  BSYNC B0 ;  /* 0x0000000000007941 */ /* 0x000fea0003800000 */
.L_x_14153:
[----:B------:R-:W-:Y:S02]  /*18dd0*/  ULDC UR4, c[0x0][0xc3c] ;  /* 0x00030f0000047ab9 */ /* 0x000fe40000000800 */
[----:B------:R-:W-:-:S13]  /*18de0*/  ISETP.GE.AND P0, PT, R35, UR4, PT ;  /* 0x0000000423007c0c */ /* 0x000fda000bf06270 */
[----:B------:R-:W-:Y:S05]  /*18df0*/  @!P0 BRA `(.L_x_14161) ;  /* 0xfffffe8000548947 */ /* 0x000fea000383ffff */
[----:B------:R-:W-:Y:S05]  /*18e00*/  BRA `(.L_x_13969) ;  /* 0x0000006c00447947 */ /* 0x000fea0003800000 */
.L_x_13967:
        /* <DEDUP_REMOVED lines=18> */
.L_x_14162:
        /* <DEDUP_REMOVED lines=42> */
.L_x_14168:
        /* <DEDUP_REMOVED lines=12> */
.L_x_14167:
[----:B------:R-:W-:Y:S05]  /*19290*/  BSYNC B0 ;  /* 0x0000000000007941 */ /* 0x000fea0003800000 */
.L_x_14166:
        /* <DEDUP_REMOVED lines=21> */
.L_x_14164:
        /* <DEDUP_REMOVED lines=21> */
.L_x_14169:
        /* <DEDUP_REMOVED lines=58> */
.L_x_14165:
[----:B------:R-:W-:Y:S02]  /*198e0*/  IMAD.MOV.U32 R17, RZ, RZ, RZ ;  /* 0x000000ffff117224 */ /* 0x000fe400078e00ff */
[----:B------:R-:W-:Y:S02]  /*198f0*/  IMAD.U32 R16, RZ, RZ, UR6 ;  /* 0x00000006ff107e24 */ /* 0x000fe4000f8e00ff */
[----:B------:R-:W-:-:S07]  /*19900*/  IMAD.MOV.U32 R18, RZ, RZ, RZ ;  /* 0x000000ffff127224 */ /* 0x000fce00078e00ff */
.L_x_14170:
[----:B------:R-:W-:-:S13]  /*19910*/  ISETP.NE.AND P0, PT, R5, RZ, PT ;  /* 0x000000ff0500720c */ /* 0x000fda0003f05270 */
[----:B------:R-:W0:Y:S01]  /*19920*/  @!P0 S2R R3, SR_CgaCtaId ;  /* 0x0000000000038919 */ /* 0x000e220000008800 */
[----:B------:R-:W-:-:S04]  /*19930*/  @!P0 MOV R0, 0x400 ;  /* 0x0000040000008802 */ /* 0x000fc80000000f00 */
[----:B0-----:R-:W-:-:S05]  /*19940*/  @!P0 LEA R0, R3, R0, 0x18 ;  /* 0x0000000003008211 */ /* 0x001fca00078ec0ff */
[----:B------:R2:W-:Y:S01]  /*19950*/  @!P0 STS.128 [R0+0x168d0], R16 ;  /* 0x0168d01000008388 */ /* 0x0005e20000000c00 */
[----:B------:R-:W-:Y:S06]  /*19960*/  BAR.ARV 0x5, 0x200 ;  /* 0x0148000000007b1d */ /* 0x000fec0000002000 */
.L_x_14163:
        /* <DEDUP_REMOVED lines=12> */
[----:B------:R-:W-:Y:S01]  /*19a30*/  ULDC.64 UR40, c[0x0][0x198] ;  /* 0x0000660000287ab9 */ /* 0x000fe20000000a00 */
[----:B------:R-:W-:Y:S01]  /*19a40*/  IMAD.MOV.U32 R27, RZ, RZ, RZ ;  /* 0x000000ffff1b7224 */ /* 0x000fe200078e00ff */
[----:B------:R-:W-:Y:S01]  /*19a50*/  ULDC UR37, c[0x0][0xc] ;  /* 0x0000030000257ab9 */ /* 0x000fe20000000800 */
[----:B------:R-:W-:Y:S02]  /*19a60*/  IMAD.MOV.U32 R23, RZ, RZ, RZ ;  /* 0x000000ffff177224 */ /* 0x000fe400078e00ff */
[----:B------:R-:W-:Y:S01]  /*19a70*/  IMAD.MOV.U32 R26, RZ, RZ, 0x1 ;  /* 0x00000001ff1a7424 */ /* 0x000fe200078e00ff */
        /* <DEDUP_REMOVED lines=13> */
.L_x_14309:
[----:B------:R-:W-:Y:S05]  /*19b50*/  YIELD ;  /* 0x0000000000007946 */ /* 0x000fea0003800000 */
[----:B------:R-:W-:Y:S01]  /*19b60*/  ULDC.64 UR4, c[0x0][0xa28] ;  /* 0x00028a0000047ab9 */ /* 0x000fe20000000a00 */
[----:B------:R-:W-:Y:S02]  /*19b70*/  CS2R R6, SRZ ;  /* 0x0000000000067805 */ /* 0x000fe4000001ff00 */
[----:B------:R-:W-:Y:S01]  /*19b80*/  ISETP.NE.U32.AND P0, PT, RZ, UR4, PT ;  /* 0x00000004ff007c0c */ /* 0x000fe2000bf05070 */
[----:B0-----:R-:W0:Y:S01]  /*19b90*/  LDC.64 R8, c[0x0][0xa00] ;  /* 0x00028000ff087b82 */ /* 0x001e220000000a00 */
[----:B------:R-:W-:Y:S01]  /*19ba0*/  ULDC.64 UR6, c[0x0][0xa08] ;  /* 0x0002820000067ab9 */ /* 0x000fe20000000a00 */
[----:B------:R-:W-:Y:S01]  /*19bb0*/  ULDC.64 UR8, c[0x0][0xa10] ;  /* 0x0002840000087ab9 */ /* 0x000fe20000000a00 */
[----:B------:R-:W-:Y:S01]  /*19bc0*/  ISETP.NE.AND.EX P0, PT, RZ, UR5, PT, P0 ;  /* 0x00000005ff007c0c */ /* 0x000fe2000bf05300 */
[----:B------:R-:W-:-:S04]  /*19bd0*/  ULDC.64 UR4, c[0x0][0xa18] ;  /* 0x0002860000047ab9 */ /* 0x000fc80000000a00 */
[----:B-1----:R-:W1:Y:S08]  /*19be0*/  LDC.64 R4, c[0x0][0xa08] ;  /* 0x00028200ff047b82 */ /* 0x002e700000000a00 */
[----:B--2---:R-:W2:Y:S02]  /*19bf0*/  @P0 LDC.64 R2, c[0x0][0xa28] ;  /* 0x00028a00ff020b82 */ /* 0x004ea40000000a00 */
[----:B--2---:R-:W-:-:S05]  /*19c00*/  @P0 IMAD.WIDE R2, R19, 0x4, R2 ;  /* 0x0000000413020825 */ /* 0x004fca00078e0202 */
[----:B------:R2:W5:Y:S01]  /*19c10*/  @P0 LDG.E R7, desc[UR38][R2.64] ;  /* 0x0000002602070981 */ /* 0x000562000c1e1900 */
[----:B------:R-:W-:Y:S01]  /*19c20*/  ISETP.NE.U32.AND P0, PT, RZ, UR4, PT ;  /* 0x00000004ff007c0c */ /* 0x000fe2000bf05070 */
[----:B0-----:R-:W-:Y:S01]  /*19c30*/  IMAD.WIDE R8, R19, 0x4, R8 ;  /* 0x0000000413087825 */ /* 0x001fe200078e0208 */
[----:B------:R-:W-:Y:S02]  /*19c40*/  ISETP.NE.U32.AND P2, PT, RZ, UR6, PT ;  /* 0x00000006ff007c0c */ /* 0x000fe4000bf45070 */
[----:B------:R-:W-:Y:S01]  /*19c50*/  ISETP.NE.AND.EX P0, PT, RZ, UR5, PT, P0 ;  /* 0x00000005ff007c0c */ /* 0x000fe2000bf05300 */
[----:B------:R-:W-:Y:S01]  /*19c60*/  ULDC.64 UR4, c[0x0][0xa00] ;  /* 0x0002800000047ab9 */ /* 0x000fe20000000a00 */
[----:B------:R-:W-:Y:S01]  /*19c70*/  ISETP.NE.U32.AND P4, PT, RZ, UR8, PT ;  /* 0x00000008ff007c0c */ /* 0x000fe2000bf85070 */
[----:B------:R-:W-:Y:S01]  /*19c80*/  IMAD.MOV.U32 R28, RZ, RZ, RZ ;  /* 0x000000ffff1c7224 */ /* 0x000fe200078e00ff */
[----:B------:R-:W-:Y:S01]  /*19c90*/  ISETP.NE.U32.AND P1, PT, RZ, UR4, PT ;  /* 0x00000004ff007c0c */ /* 0x000fe2000bf25070 */
[----:B--2---:R-:W0:Y:S01]  /*19ca0*/  LDC.64 R2, c[0x0][0xa10] ;  /* 0x00028400ff027b82 */ /* 0x004e220000000a00 */
[----:B----4-:R-:W-:-:S02]  /*19cb0*/  IMAD.MOV.U32 R0, RZ, RZ, RZ ;  /* 0x000000ffff007224 */ /* 0x010fc400078e00ff */
[----:B------:R-:W-:Y:S01]  /*19cc0*/  ISETP.NE.AND.EX P3, PT, RZ, UR5, PT, P1 ;  /* 0x00000005ff007c0c */ /* 0x000fe2000bf65310 */
[----:B-1----:R-:W-:-:S04]  /*19cd0*/  IMAD.WIDE R4, R19, 0x4, R4 ;  /* 0x0000000413047825 */ /* 0x002fc800078e0204 */
[----:B------:R-:W1:Y:S01]  /*19ce0*/  @P0 LDC.64 R10, c[0x0][0xa18] ;  /* 0x00028600ff0a0b82 */ /* 0x000e620000000a00 */
[----:B------:R-:W-:Y:S01]  /*19cf0*/  ULDC UR4, c[0x0][0x288] ;  /* 0x0000a20000047ab9 */ /* 0x000fe20000000800 */
[----:B------:R-:W-:Y:S02]  /*19d00*/  ISETP.NE.AND.EX P1, PT, RZ, UR7, PT, P2 ;  /* 0x00000007ff007c0c */ /* 0x000fe4000bf25320 */
[----:B------:R-:W-:-:S04]  /*19d10*/  ISETP.NE.AND.EX P2, PT, RZ, UR9, PT, P4 ;  /* 0x00000009ff007c0c */ /* 0x000fc8000bf45340 */
[----:B------:R-:W2:Y:S07]  /*19d20*/  @P3 LDG.E R6, desc[UR38][R8.64] ;  /* 0x0000002608063981 */ /* 0x000eae000c1e1900 */
[----:B------:R-:W5:Y:S01]  /*19d30*/  @P1 LDG.E R28, desc[UR38][R4.64] ;  /* 0x00000026041c1981 */ /* 0x000f62000c1e1900 */
        /* <DEDUP_REMOVED lines=24> */
.L_x_14172:
        /* <DEDUP_REMOVED lines=9> */
.L_x_14173:
[----:B------:R-:W-:Y:S05]  /*19f50*/  @!P1 BRA `(.L_x_14174) ;  /* 0x00000000000c9947 */ /* 0x000fea0003800000 */
[----:B------:R-:W2:Y:S04]  /*19f60*/  LDG.E R10, desc[UR38][R4.64] ;  /* 0x00000026040a7981 */ /* 0x000ea8000c1e1900 */
[----:B------:R-:W2:Y:S02]  /*19f70*/  LDG.E R9, desc[UR38][R4.64+0x4] ;  /* 0x0000042604097981 */ /* 0x000ea4000c1e1900 */
[----:B--2---:R-:W-:-:S07]  /*19f80*/  IMAD.IADD R10, R9, 0x1, -R10 ;  /* 0x00000001090a7824 */ /* 0x004fce00078e0a0a */
.L_x_14174:
[----:B-1----:R-:W2:Y:S01]  /*19f90*/  @P2 LDG.E R4, desc[UR38][R2.64] ;  /* 0x0000002602042981 */ /* 0x002ea2000c1e1900 */
[----:B------:R-:W1:Y:S03]  /*19fa0*/  LDC R8, c[0x0][0x448] ;  /* 0x00011200ff087b82 */ /* 0x000e660000000800 */
[----:B------:R3:W2:Y:S01]  /*19fb0*/  @P2 LDG.E R5, desc[UR38][R2.64+0x4] ;  /* 0x0000042602052981 */ /* 0x0006a2000c1e1900 */
[----:B------:R-:W-:Y:S02]  /*19fc0*/  IMAD R13, R17, 0xc0, RZ ;  /* 0x000000c0110d7824 */ /* 0x000fe400078e02ff */
[----:B-----5:R-:W-:Y:S02]  /*19fd0*/  IMAD.IADD R7, R10, 0x1, -R7 ;  /* 0x000000010a077824 */ /* 0x020fe400078e0a07 */
[----:B------:R-:W-:Y:S01]  /*19fe0*/  VIADD R10, R13, 0xbf ;  /* 0x000000bf0d0a7836 */ /* 0x000fe20000000000 */
[----:B------:R4:W-:Y:S01]  /*19ff0*/  STL [R1+0x10], R13 ;  /* 0x0000100d01007387 */ /* 0x0009e20000100800 */
[----:B-1----:R-:W-:-:S13]  /*1a000*/  ISETP.NE.AND P1, PT, R8, 0x1, PT ;  /* 0x000000010800780c */ /* 0x002fda0003f25270 */
[----:B---3--:R-:W1:Y:S08]  /*1a010*/  @P1 LDC R3, c[0x0][0x44c] ;  /* 0x00011300ff031b82 */ /* 0x008e700000000800 */
[----:B------:R-:W3:Y:S01]  /*1a020*/  @P1 LDC R2, c[0x0][0x450] ;  /* 0x00011400ff021b82 */ /* 0x000ee20000000800 */
[----:B--2---:R-:W-:Y:S02]  /*1a030*/  @P2 IMAD.IADD R6, R5, 0x1, -R4 ;  /* 0x0000000105062824 */ /* 0x004fe400078e0a04 */
[----:B-1----:R-:W-:-:S04]  /*1a040*/  @P1 IMAD.HI.U32 R5, R10, R3, RZ ;  /* 0x000000030a051227 */ /* 0x002fc800078e00ff */
[----:B------:R-:W-:Y:S01]  /*1a050*/  IMAD.IADD R8, R7, 0x1, R6 ;  /* 0x0000000107087824 */ /* 0x000fe200078e0206 */
[----:B---3--:R-:W-:-:S03]  /*1a060*/  @P1 SHF.R.U32.HI R10, RZ, R2, R5 ;  /* 0x00000002ff0a1219 */ /* 0x008fc60000011605 */
        /* <DEDUP_REMOVED lines=21> */
.L_x_14177:
[----:B------:R-:W-:-:S13]  /*1a1c0*/  ISETP.NE.AND P0, PT, R3, 0x1, PT ;  /* 0x000000010300780c */ /* 0x000fda0003f05270 */
[----:B------:R-:W1:Y:S02]  /*1a1d0*/  @P0 LDC.64 R4, c[0x0][0x9e8] ;  /* 0x00027a00ff040b82 */ /* 0x000e640000000a00 */
[----:B-1----:R-:W-:-:S05]  /*1a1e0*/  @P0 IMAD.HI.U32 R4, R11, R4, RZ ;  /* 0x000000040b040227 */ /* 0x002fca00078e00ff */
[----:B------:R-:W-:-:S07]  /*1a1f0*/  @P0 SHF.R.U32.HI R11, RZ, R5, R4 ;  /* 0x00000005ff0b0219 */ /* 0x000fce0000011604 */
.L_x_14178:
[----:B------:R-:W-:Y:S05]  /*1a200*/  BSYNC B0 ;  /* 0x0000000000007941 */ /* 0x000fea0003800000 */
.L_x_14176:
[----:B------:R-:W-:-:S05]  /*1a210*/  IMAD R11, R11, R3, R3 ;  /* 0x000000030b0b7224 */ /* 0x000fca00078e0203 */
[----:B------:R-:W-:-:S07]  /*1a220*/  VIMNMX R2, R2, R11, PT ;  /* 0x0000000b02027248 */ /* 0x000fce0003fe0100 */
.L_x_14175:
        /* <DEDUP_REMOVED lines=20> */
.L_x_14181:
[----:B------:R-:W-:-:S13]  /*1a370*/  ISETP.NE.AND P0, PT, R3, 0x1, PT ;  /* 0x000000010300780c */ /* 0x000fda0003f05270 */
[----:B------:R-:W1:Y:S02]  /*1a380*/  @P0 LDC.64 R4, c[0x0][0x9e8] ;  /* 0x00027a00ff040b82 */ /* 0x000e640000000a00 */
[----:B-1----:R-:W-:-:S05]  /*1a390*/  @P0 IMAD.HI.U32 R4, R11, R4, RZ ;  /* 0x000000040b040227 */ /* 0x002fca00078e00ff */
[----:B------:R-:W-:-:S07]  /*1a3a0*/  @P0 SHF.R.U32.HI R11, RZ, R5, R4 ;  /* 0x00000005ff0b0219 */ /* 0x000fce0000011604 */
.L_x_14182:
[----:B------:R-:W-:Y:S05]  /*1a3b0*/  BSYNC B0 ;  /* 0x0000000000007941 */ /* 0x000fea0003800000 */
.L_x_14180:
[----:B------:R-:W-:-:S05]  /*1a3c0*/  IMAD R3, R11, R3, RZ ;  /* 0x000000030b037224 */ /* 0x000fca00078e02ff */
[----:B------:R-:W-:-:S07]  /*1a3d0*/  VIMNMX R10, R10, R3, !PT ;  /* 0x000000030a0a7248 */ /* 0x000fce0007fe0100 */
.L_x_14179:
[----:B------:R-:W-:Y:S01]  /*1a3e0*/  VIADD R2, R2, 0x7f ;  /* 0x0000007f02027836 */ /* 0x000fe20000000000 */
[----:B------:R-:W-:Y:S04]  /*1a3f0*/  BSSY B0, `(.L_x_14183) ;  /* 0x00000dd000007945 */ /* 0x000fe80003800000 */
[----:B------:R-:W-:-:S04]  /*1a400*/  SHF.R.S32.HI R3, RZ, 0x1f, R2 ;  /* 0x0000001fff037819 */ /* 0x000fc80000011402 */
[----:B------:R-:W-:Y:S02]  /*1a410*/  LEA.HI R3, R3, R2, RZ, 0x7 ;  /* 0x0000000203037211 */ /* 0x000fe400078f38ff */
[----:B------:R-:W-:Y:S02]  /*1a420*/  SHF.R.S32.HI R2, RZ, 0x1f, R10 ;  /* 0x0000001fff027819 */ /* 0x000fe4000001140a */
[----:B------:R-:W-:Y:S02]  /*1a430*/  SHF.R.S32.HI R4, RZ, 0x7, R3 ;  /* 0x00000007ff047819 */ /* 0x000fe40000011403 */
[----:B------:R-:W-:Y:S02]  /*1a440*/  LEA.HI R2, R2, R10, RZ, 0x7 ;  /* 0x0000000a02027211 */ /* 0x000fe400078f38ff */
[----:B------:R-:W-:Y:S02]  /*1a450*/  VIMNMX R4, R17, R4, PT ;  /* 0x0000000411047248 */ /* 0x000fe40003fe0100 */
[----:B------:R-:W-:-:S04]  /*1a460*/  SHF.R.S32.HI R2, RZ, 0x7, R2 ;  /* 0x00000007ff027819 */ /* 0x000fc80000011402 */
[----:B------:R-:W-:-:S05]  /*1a470*/  VIMNMX R2, RZ, R2, !PT ;  /* 0x00000002ff027248 */ /* 0x000fca0007fe0100 */
[--C-:B------:R-:W-:Y:S02]  /*1a480*/  IMAD R2, R2, 0x80, -R7.reuse ;  /* 0x0000008002027824 */ /* 0x100fe400078e0a07 */
[----:B------:R-:W-:-:S03]  /*1a490*/  IMAD R7, R4, 0x80, -R7 ;  /* 0x0000008004077824 */ /* 0x000fc600078e0a07 */
[----:B------:R-:W-:Y:S02]  /*1a4a0*/  VIMNMX R2, RZ, R2, !PT ;  /* 0x00000002ff027248 */ /* 0x000fe40007fe0100 */
[----:B------:R-:W-:Y:S02]  /*1a4b0*/  VIMNMX R7, R7, R6, PT ;  /* 0x0000000607077248 */ /* 0x000fe40003fe0100 */
[----:B------:R-:W-:Y:S02]  /*1a4c0*/  SHF.R.U32.HI R4, RZ, 0x7, R2 ;  /* 0x00000007ff047819 */ /* 0x000fe40000011602 */
[----:B------:R-:W-:-:S13]  /*1a4d0*/  ISETP.GT.AND P0, PT, R7, R2, PT ;  /* 0x000000020700720c */ /* 0x000fda0003f04270 */
[----:B------:R-:W-:-:S05]  /*1a4e0*/  @P0 VIADD R3, R7, 0x7f ;  /* 0x0000007f07030836 */ /* 0x000fca0000000000 */
[----:B------:R-:W-:-:S04]  /*1a4f0*/  @P0 SHF.R.S32.HI R2, RZ, 0x1f, R3 ;  /* 0x0000001fff020819 */ /* 0x000fc80000011403 */
[----:B------:R-:W-:Y:S01]  /*1a500*/  @P0 LEA.HI R2, R2, R3, RZ, 0x7 ;  /* 0x0000000302020211 */ /* 0x000fe200078f38ff */
[----:B------:R-:W-:-:S03]  /*1a510*/  IMAD.MOV.U32 R3, RZ, RZ, R4 ;  /* 0x000000ffff037224 */ /* 0x000fc600078e0004 */
[----:B------:R-:W-:Y:S02]  /*1a520*/  @P0 SHF.R.S32.HI R3, RZ, 0x7, R2 ;  /* 0x00000007ff030819 */ /* 0x000fe40000011402 */
[----:B------:R-:W-:Y:S02]  /*1a530*/  PLOP3.LUT P0, PT, PT, PT, PT, 0x80, 0x0 ;  /* 0x000000000000781c */ /* 0x000fe40003f0f070 */
        /* <DEDUP_REMOVED lines=9> */
.L_x_14362:
[----:B--2---:R-:W-:Y:S02]  /*1a5d0*/  ISETP.NE.AND P0, PT, R14, RZ, PT ;  /* 0x000000ff0e00720c */ /* 0x004fe40003f05270 */
[----:B------:R-:W-:-:S11]  /*1a5e0*/  PLOP3.LUT P6, PT, PT, PT, PT, 0x8, 0x0 ;  /* 0x000000000000781c */ /* 0x000fd60003fce170 */
[----:B------:R-:W-:Y:S05]  /*1a5f0*/  @P0 BRA `(.L_x_14186) ;  /* 0x00000000000c0947 */ /* 0x000fea0003800000 */
[----:B------:R-:W-:-:S03]  /*1a600*/  UMOV UR4, 0xffffffff ;  /* 0xffffffff00047882 */ /* 0x000fc60000000000 */
[----:B------:R-:W-:Y:S05]  /*1a610*/  BRA.DIV UR4, `(.L_x_14187) ;  /* 0x0000006a04287947 */ /* 0x000fea000b800000 */
[----:B------:R-:W-:-:S13]  /*1a620*/  ELECT P6, URZ, PT ;  /* 0x00000000003f782f */ /* 0x000fda00038c0000 */
.L_x_14186:
        /* <DEDUP_REMOVED lines=9> */
.L_x_14365:
[----:B------:R-:W-:Y:S05]  /*1a6c0*/  BSYNC B1 ;  /* 0x0000000000017941 */ /* 0x000fea0003800000 */
.L_x_14188:
[----:B------:R-:W-:Y:S04]  /*1a6d0*/  BSSY B1, `(.L_x_14190) ;  /* 0x000004f000017945 */ /* 0x000fe80003800000 */
[----:B------:R-:W-:Y:S05]  /*1a6e0*/  @!P6 BRA `(.L_x_14191) ;  /* 0x000000040034e947 */ /* 0x000fea0003800000 */
[----:B------:R-:W2:Y:S01]  /*1a6f0*/  S2R R6, SR_TID.X ;  /* 0x0000000000067919 */ /* 0x000ea20000002100 */
[----:B-1----:R-:W-:Y:S01]  /*1a700*/  IMAD R5, R27, 0x8, R22 ;  /* 0x000000081b057824 */ /* 0x002fe200078e0216 */
[----:B------:R-:W-:Y:S01]  /*1a710*/  BSSY B2, `(.L_x_14192) ;  /* 0x0000006000027945 */ /* 0x000fe20003800000 */
[----:B--2---:R-:W-:Y:S02]  /*1a720*/  LOP3.LUT R7, R6, 0x7f, RZ, 0xc0, !PT ;  /* 0x0000007f06077812 */ /* 0x004fe400078ec0ff */
[----:B------:R-:W-:Y:S02]  /*1a730*/  SHF.L.U32 R6, R29, 0x1f, RZ ;  /* 0x0000001f1d067819 */ /* 0x000fe400000006ff */
[----:B------:R-:W-:Y:S02]  /*1a740*/  ISETP.NE.AND P1, PT, R7, RZ, PT ;  /* 0x000000ff0700720c */ /* 0x000fe40003f25270 */
[----:B------:R-:W1:Y:S02]  /*1a750*/  SYNCS.PHASECHK.TRANS64.TRYWAIT P0, [R5+URZ+0x168a0], R6 ;  /* 0x0168a006050075a7 */ /* 0x000e64000800017f */
[----:B-1----:R-:W-:Y:S09]  /*1a760*/  @!P0 BRA `(.L_x_14193) ;  /* 0x0000006800088947 */ /* 0x002ff20003800000 */
.L_x_14366:
[----:B------:R-:W-:Y:S05]  /*1a770*/  BSYNC B2 ;  /* 0x0000000000027941 */ /* 0x000fea0003800000 */
.L_x_14192:
[----:B------:R-:W-:Y:S04]  /*1a780*/  BSSY B2, `(.L_x_14194) ;  /* 0x0000009000027945 */ /* 0x000fe80003800000 */
[----:B------:R-:W-:Y:S05]  /*1a790*/  @P1 BRA `(.L_x_14195) ;  /* 0x00000000001c1947 */ /* 0x000fea0003800000 */
[----:B------:R-:W2:Y:S02]  /*1a7a0*/  S2R R7, SR_TID.X ;  /* 0x0000000000077919 */ /* 0x000ea40000002100 */
[----:B--2---:R-:W-:Y:S01]  /*1a7b0*/  LOP3.LUT R10, R7, 0x1f, RZ, 0xc0, !PT ;  /* 0x0000001f070a7812 */ /* 0x004fe200078ec0ff */
[----:B------:R-:W-:-:S03]  /*1a7c0*/  IMAD.MOV.U32 R7, RZ, RZ, 0x4000 ;  /* 0x00004000ff077424 */ /* 0x000fc600078e00ff */
[----:B------:R-:W-:Y:S01]  /*1a7d0*/  ISETP.NE.AND P0, PT, R10, RZ, PT ;  /* 0x000000ff0a00720c */ /* 0x000fe20003f05270 */
[----:B------:R2:W-:-:S12]  /*1a7e0*/  SYNCS.ARRIVE.TRANS64 RZ, [R5+URZ+0x16890], R7 ;  /* 0x0168900705ff79a7 */ /* 0x0005d8000800003f */
[----:B--2---:R-:W-:Y:S05]  /*1a7f0*/  @!P0 BRA `(.L_x_14195) ;  /* 0x0000000000048947 */ /* 0x004fea0003800000 */
[----:B------:R-:W-:Y:S01]  /*1a800*/  BPT.TRAP 0x1 ;  /* 0x000000040000795c */ /* 0x000fe20000300000 */
.L_x_14195:
[----:B------:R-:W-:Y:S05]  /*1a810*/  BSYNC B2 ;  /* 0x0000000000027941 */ /* 0x000fea0003800000 */
.L_x_14194:
        /* <DEDUP_REMOVED lines=11> */
[----:B------:R-:W-:Y:S01]  /*1a8d0*/  UMOV UR7, 0x12f00000 ;  /* 0x12f0000000077882 */ /* 0x000fe20000000000 */
[----:B0-----:R-:W-:-:S08]  /*1a8e0*/  VIADD R12, R5, 0x16890 ;  /* 0x00016890050c7836 */ /* 0x001fd00000000000 */
.L_x_14196:
        /* <DEDUP_REMOVED lines=13> */
.L_x_14367:
[----:B------:R-:W-:Y:S05]  /*1a9c0*/  BSYNC B2 ;  /* 0x0000000000027941 */ /* 0x000fea0003800000 */
.L_x_14197:
        /* <DEDUP_REMOVED lines=11> */
.L_x_14200:
[----:B------:R-:W-:Y:S05]  /*1aa80*/  BSYNC B2 ;  /* 0x0000000000027941 */ /* 0x000fea0003800000 */
.L_x_14199:
[----:B------:R-:W-:Y:S01]  /*1aa90*/  R2UR UR10, R13 ;  /* 0x000000000d0a72ca */ /* 0x000fe200000e0000 */
[----:B------:R-:W-:Y:S01]  /*1aaa0*/  IMAD R11, R11, 0x2, R22 ;  /* 0x000000020b0b7824 */ /* 0x000fe200078e0216 */
[----:B------:R-:W-:Y:S01]  /*1aab0*/  R2UR UR6, R14 ;  /* 0x000000000e0672ca */ /* 0x000fe200000e0000 */
[----:B------:R-:W-:Y:S01]  /*1aac0*/  UIADD3 UR4, UP0, UR40, 0x670, URZ ;  /* 0x0000067028047890 */ /* 0x000fe2000ff1e03f */
[----:B------:R-:W-:Y:S01]  /*1aad0*/  R2UR UR7, R15 ;  /* 0x000000000f0772ca */ /* 0x000fe200000e0000 */
[----:B01----:R-:W-:Y:S01]  /*1aae0*/  VIADD R5, R5, 0x168b0 ;  /* 0x000168b005057836 */ /* 0x003fe20000000000 */
[----:B------:R-:W-:Y:S01]  /*1aaf0*/  PLOP3.LUT P0, PT, PT, PT, PT, 0x80, 0x0 ;  /* 0x000000000000781c */ /* 0x000fe20003f0f070 */
[----:B------:R-:W-:Y:S01]  /*1ab00*/  VIADD R11, R11, 0x400 ;  /* 0x000004000b0b7836 */ /* 0x000fe20000000000 */
[----:B------:R-:W-:-:S12]  /*1ab10*/  UIADD3.X UR5, URZ, UR41, URZ, UP0, !UPT ;  /* 0x000000293f057290 */ /* 0x000fd800087fe43f */
.L_x_14201:
        /* <DEDUP_REMOVED lines=10> */
.L_x_14191:
[----:B------:R-:W-:Y:S05]  /*1abc0*/  BSYNC B1 ;  /* 0x0000000000017941 */ /* 0x000fea0003800000 */
.L_x_14190:
[----:B------:R-:W-:Y:S01]  /*1abd0*/  VIADD R3, R3, 0xfffffffe ;  /* 0xfffffffe03037836 */ /* 0x000fe20000000000 */
[----:B------:R-:W-:Y:S01]  /*1abe0*/  PLOP3.LUT P0, PT, PT, PT, PT, 0x8, 0x0 ;  /* 0x000000000000781c */ /* 0x000fe20003f0e170 */
[----:B------:R-:W-:-:S03]  /*1abf0*/  VIADD R27, R27, 0x1 ;  /* 0x000000011b1b7836 */ /* 0x000fc60000000000 */
[----:B------:R-:W-:Y:S02]  /*1ac00*/  ISETP.GE.AND P2, PT, R3, R4, PT ;  /* 0x000000040300720c */ /* 0x000fe40003f46270 */
[----:B------:R-:W-:-:S04]  /*1ac10*/  ISETP.NE.AND P1, PT, R27, 0x2, PT ;  /* 0x000000021b00780c */ /* 0x000fc80003f25270 */
[----:B------:R-:W-:Y:S02]  /*1ac20*/  SEL R6, RZ, 0x1, P1 ;  /* 0x00000001ff067807 */ /* 0x000fe40000800000 */
[----:B------:R-:W-:Y:S02]  /*1ac30*/  SEL R27, R27, RZ, P1 ;  /* 0x000000ff1b1b7207 */ /* 0x000fe40000800000 */
[----:B------:R-:W-:-:S03]  /*1ac40*/  LOP3.LUT R29, R29, R6, RZ, 0x3c, !PT ;  /* 0x000000061d1d7212 */ /* 0x000fc600078e3cff */
[----:B------:R-:W-:Y:S05]  /*1ac50*/  @!P2 BRA `(.L_x_14184) ;  /* 0x000000040058a947 */ /* 0x000fea0003800000 */
.L_x_14214:
[----:B------:R-:W-:Y:S05]  /*1ac60*/  YIELD ;  /* 0x0000000000007946 */ /* 0x000fea0003800000 */
[----:B------:R-:W-:Y:S04]  /*1ac70*/  BSSY B1, `(.L_x_14202) ;  /* 0x000004c000017945 */ /* 0x000fe80003800000 */
[----:B------:R-:W-:Y:S05]  /*1ac80*/  @!P6 BRA `(.L_x_14203) ;  /* 0x000000040028e947 */ /* 0x000fea0003800000 */
[----:B-1----:R-:W1:Y:S01]  /*1ac90*/  S2R R5, SR_TID.X ;  /* 0x0000000000057919 */ /* 0x002e620000002100 */
[----:B------:R-:W-:Y:S01]  /*1aca0*/  SHF.L.U32 R6, R29, 0x1f, RZ ;  /* 0x0000001f1d067819 */ /* 0x000fe200000006ff */
[----:B------:R-:W-:Y:S01]  /*1acb0*/  BSSY B2, `(.L_x_14204) ;  /* 0x0000006000027945 */ /* 0x000fe20003800000 */
[----:B-1----:R-:W-:Y:S01]  /*1acc0*/  LOP3.LUT R7, R5, 0x7f, RZ, 0xc0, !PT ;  /* 0x0000007f05077812 */ /* 0x002fe200078ec0ff */
[----:B------:R-:W-:-:S03]  /*1acd0*/  IMAD R5, R27, 0x8, R22 ;  /* 0x000000081b057824 */ /* 0x000fc600078e0216 */
[----:B------:R-:W-:Y:S01]  /*1ace0*/  ISETP.NE.AND P2, PT, R7, RZ, PT ;  /* 0x000000ff0700720c */ /* 0x000fe20003f45270 */
[----:B------:R-:W1:Y:S02]  /*1acf0*/  SYNCS.PHASECHK.TRANS64.TRYWAIT P1, [R5+URZ+0x168a0], R6 ;  /* 0x0168a006050075a7 */ /* 0x000e64000802017f */
[----:B-1----:R-:W-:Y:S10]  /*1ad00*/  @!P1 BRA `(.L_x_14205) ;  /* 0x0000006000c89947 */ /* 0x002ff40003800000 */
.L_x_14368:
[----:B------:R-:W-:Y:S05]  /*1ad10*/  BSYNC B2 ;  /* 0x0000000000027941 */ /* 0x000fea0003800000 */
.L_x_14204:
        /* <DEDUP_REMOVED lines=9> */
.L_x_14207:
[----:B------:R-:W-:Y:S05]  /*1adb0*/  BSYNC B2 ;  /* 0x0000000000027941 */ /* 0x000fea0003800000 */
.L_x_14206:
        /* <DEDUP_REMOVED lines=8> */
[----:B0-----:R-:W-:Y:S01]  /*1ae40*/  VIADD R12, R7, 0xe400 ;  /* 0x0000e400070c7836 */ /* 0x001fe20000000000 */
[----:B------:R-:W-:Y:S01]  /*1ae50*/  UMOV UR6, 0x0 ;  /* 0x0000000000067882 */ /* 0x000fe20000000000 */
[----:B------:R-:W-:-:S10]  /*1ae60*/  UMOV UR7, 0x12f00000 ;  /* 0x12f0000000077882 */ /* 0x000fd40000000000 */
.L_x_14208:
        /* <DEDUP_REMOVED lines=13> */
.L_x_14369:
[----:B------:R-:W-:Y:S05]  /*1af40*/  BSYNC B2 ;  /* 0x0000000000027941 */ /* 0x000fea0003800000 */
.L_x_14209:
        /* <DEDUP_REMOVED lines=11> */
.L_x_14212:
[----:B------:R-:W-:Y:S05]  /*1b000*/  BSYNC B2 ;  /* 0x0000000000027941 */ /* 0x000fea0003800000 */
.L_x_14211:
        /* <DEDUP_REMOVED lines=8> */
.L_x_14213:
        /* <DEDUP_REMOVED lines=10> */
.L_x_14203:
[----:B------:R-:W-:Y:S05]  /*1b130*/  BSYNC B1 ;  /* 0x0000000000017941 */ /* 0x000fea0003800000 */
.L_x_14202:
[----:B------:R-:W-:Y:S01]  /*1b140*/  ISETP.GT.AND P2, PT, R3, R4, PT ;  /* 0x000000040300720c */ /* 0x000fe20003f44270 */
[----:B------:R-:W-:Y:S02]  /*1b150*/  VIADD R27, R27, 0x1 ;  /* 0x000000011b1b7836 */ /* 0x000fe40000000000 */
[----:B------:R-:W-:-:S03]  /*1b160*/  VIADD R3, R3, 0xffffffff ;  /* 0xffffffff03037836 */ /* 0x000fc60000000000 */
[----:B------:R-:W-:-:S04]  /*1b170*/  ISETP.NE.AND P1, PT, R27, 0x2, PT ;  /* 0x000000021b00780c */ /* 0x000fc80003f25270 */
[----:B------:R-:W-:Y:S02]  /*1b180*/  SEL R6, RZ, 0x1, P1 ;  /* 0x00000001ff067807 */ /* 0x000fe40000800000 */
[----:B------:R-:W-:Y:S02]  /*1b190*/  SEL R27, R27, RZ, P1 ;  /* 0x000000ff1b1b7207 */ /* 0x000fe40000800000 */
[----:B------:R-:W-:Y:S01]  /*1b1a0*/  LOP3.LUT R29, R29, R6, RZ, 0x3c, !PT ;  /* 0x000000061d1d7212 */ /* 0x000fe200078e3cff */
[----:B------:R-:W-:Y:S06]  /*1b1b0*/  @P2 BRA `(.L_x_14214) ;  /* 0xfffffff800a82947 */ /* 0x000fec000383ffff */
.L_x_14184:
[----:B------:R-:W-:Y:S05]  /*1b1c0*/  BSYNC B0 ;  /* 0x0000000000007941 */ /* 0x000fea0003800000 */
.L_x_14183:
[----:B------:R-:W2:Y:S01]  /*1b1d0*/  LDL R6, [R1+0x10] ;  /* 0x0000100001067983 */ /* 0x000ea20000100800 */
        /* <DEDUP_REMOVED lines=25> */
.L_x_14217:
[----:B------:R-:W-:-:S13]  /*1b370*/  ISETP.NE.AND P0, PT, R3, 0x1, PT ;  /* 0x000000010300780c */ /* 0x000fda0003f05270 */
[----:B-1----:R-:W1:Y:S02]  /*1b380*/  @P0 LDC.64 R4, c[0x0][0x9e8] ;  /* 0x00027a00ff040b82 */ /* 0x002e640000000a00 */
[----:B-1----:R-:W-:-:S05]  /*1b390*/  @P0 IMAD.HI.U32 R4, R0, R4, RZ ;  /* 0x0000000400040227 */ /* 0x002fca00078e00ff */
[----:B------:R-:W-:-:S07]  /*1b3a0*/  @P0 SHF.R.U32.HI R0, RZ, R5, R4 ;  /* 0x00000005ff000219 */ /* 0x000fce0000011604 */
.L_x_14218:
[----:B------:R-:W-:Y:S05]  /*1b3b0*/  BSYNC B0 ;  /* 0x0000000000007941 */ /* 0x000fea0003800000 */
.L_x_14216:
[----:B------:R-:W-:-:S05]  /*1b3c0*/  IMAD R5, R0, R3, R3 ;  /* 0x0000000300057224 */ /* 0x000fca00078e0203 */
[----:B------:R-:W-:-:S07]  /*1b3d0*/  VIMNMX R2, R2, R5, PT ;  /* 0x0000000502027248 */ /* 0x000fce0003fe0100 */
.L_x_14215:
[----:B------:R-:W-:Y:S01]  /*1b3e0*/  VIADD R2, R2, 0x7f ;  /* 0x0000007f02027836 */ /* 0x000fe20000000000 */
[----:B------:R-:W2:Y:S01]  /*1b3f0*/  @P1 LDC R0, c[0x0][0x44c] ;  /* 0x00011300ff001b82 */ /* 0x000ea20000000800 */
[----:B------:R-:W-:-:S03]  /*1b400*/  ULDC UR4, c[0x0][0x9dc] ;  /* 0x0002770000047ab9 */ /* 0x000fc60000000800 */
[----:B-1----:R-:W-:-:S04]  /*1b410*/  SHF.R.S32.HI R5, RZ, 0x1f, R2 ;  /* 0x0000001fff057819 */ /* 0x002fc80000011402 */
[----:B------:R-:W-:Y:S02]  /*1b420*/  LEA.HI R5, R5, R2, RZ, 0x7 ;  /* 0x0000000205057211 */ /* 0x000fe400078f38ff */
[----:B------:R-:W1:Y:S02]  /*1b430*/  @P1 LDC R2, c[0x0][0x450] ;  /* 0x00011400ff021b82 */ /* 0x000e640000000800 */
[----:B------:R-:W-:Y:S01]  /*1b440*/  SHF.R.S32.HI R4, RZ, 0x7, R5 ;  /* 0x00000007ff047819 */ /* 0x000fe20000011405 */
[----:B------:R-:W-:-:S03]  /*1b450*/  IMAD.MOV.U32 R5, RZ, RZ, R6 ;  /* 0x000000ffff057224 */ /* 0x000fc600078e0006 */
[----:B------:R-:W-:-:S05]  /*1b460*/  VIMNMX R24, R17, R4, PT ;  /* 0x0000000411187248 */ /* 0x000fca0003fe0100 */
        /* <DEDUP_REMOVED lines=16> */
.L_x_14221:
[----:B------:R-:W-:-:S13]  /*1b570*/  ISETP.NE.AND P0, PT, R3, 0x1, PT ;  /* 0x000000010300780c */ /* 0x000fda0003f05270 */
[----:B------:R-:W1:Y:S02]  /*1b580*/  @P0 LDC.64 R4, c[0x0][0x9e8] ;  /* 0x00027a00ff040b82 */ /* 0x000e640000000a00 */
[----:B-1----:R-:W-:-:S05]  /*1b590*/  @P0 IMAD.HI.U32 R4, R2, R4, RZ ;  /* 0x0000000402040227 */ /* 0x002fca00078e00ff */
[----:B------:R-:W-:-:S07]  /*1b5a0*/  @P0 SHF.R.U32.HI R2, RZ, R5, R4 ;  /* 0x00000005ff020219 */ /* 0x000fce0000011604 */
.L_x_14222:
[----:B------:R-:W-:Y:S05]  /*1b5b0*/  BSYNC B0 ;  /* 0x0000000000007941 */ /* 0x000fea0003800000 */
.L_x_14220:
[----:B------:R-:W-:-:S05]  /*1b5c0*/  IMAD R3, R2, R3, RZ ;  /* 0x0000000302037224 */ /* 0x000fca00078e02ff */
[----:B------:R-:W-:-:S07]  /*1b5d0*/  VIMNMX R0, R0, R3, !PT ;  /* 0x0000000300007248 */ /* 0x000fce0007fe0100 */
.L_x_14219:
        /* <DEDUP_REMOVED lines=25> */
.L_x_14224:
        /* <DEDUP_REMOVED lines=20> */
.L_x_14227:
[----:B------:R-:W-:Y:S05]  /*1b8b0*/  BSYNC B6 ;  /* 0x0000000000067941 */ /* 0x000fea0003800000 */
.L_x_14226:
        /* <DEDUP_REMOVED lines=16> */
[----:B0-----:R-:W-:Y:S02]  /*1b9c0*/  IMAD.MOV.U32 R12, RZ, RZ, 0x1 ;  /* 0x00000001ff0c7424 */ /* 0x001fe400078e00ff */
[----:B-1----:R-:W-:-:S07]  /*1b9d0*/  IMAD.MOV.U32 R13, RZ, RZ, RZ ;  /* 0x000000ffff0d7224 */ /* 0x002fce00078e00ff */
[----:B------:R-:W-:-:S07]  /*1b9e0*/  LEPC R20, `(.L_x_14230) ;  /* 0x000000001014794e */ /* 0x000fce0000000000 */
[----:B--2---:R-:W-:Y:S05]  /*1b9f0*/  CALL.ABS.NOINC R2 ;  /* 0x0000000002007343 */ /* 0x004fea0003c00000 */
.L_x_14230:
        /* <DEDUP_REMOVED lines=15> */
.L_x_14229:
[----:B------:R-:W-:Y:S05]  /*1baf0*/  BSYNC B6 ;  /* 0x0000000000067941 */ /* 0x000fea0003800000 */
.L_x_14228:
[----:B------:R-:W-:Y:S01]  /*1bb00*/  ULDC.64 UR4, c[0x0][0x9f8] ;  /* 0x00027e0000047ab9 */ /* 0x000fe20000000a00 */
[----:B------:R-:W-:Y:S01]  /*1bb10*/  IMAD.MOV.U32 R25, RZ, RZ, R19 ;  /* 0x000000ffff197224 */ /* 0x000fe200078e0013 */
[----:B------:R-:W-:-:S04]  /*1bb20*/  ISETP.NE.U32.AND P0, PT, RZ, UR4, PT ;  /* 0x00000004ff007c0c */ /* 0x000fc8000bf05070 */
[----:B------:R-:W-:Y:S01]  /*1bb30*/  ISETP.NE.AND.EX P0, PT, RZ, UR5, PT, P0 ;  /* 0x00000005ff007c0c */ /* 0x000fe2000bf05300 */
[----:B------:R-:W-:-:S12]  /*1bb40*/  ULDC.64 UR4, c[0x0][0xa08] ;  /* 0x0002820000047ab9 */ /* 0x000fd80000000a00 */
[----:B------:R-:W1:Y:S02]  /*1bb50*/  @P0 LDC.64 R2, c[0x0][0x9f8] ;  /* 0x00027e00ff020b82 */ /* 0x000e640000000a00 */
[----:B-1----:R-:W-:-:S05]  /*1bb60*/  @P0 IMAD.WIDE R2, R19, 0x4, R2 ;  /* 0x0000000413020825 */ /* 0x002fca00078e0202 */
[----:B------:R1:W2:Y:S01]  /*1bb70*/  @P0 LDG.E R25, desc[UR38][R2.64] ;  /* 0x0000002602190981 */ /* 0x0002a2000c1e1900 */
[----:B------:R-:W-:Y:S01]  /*1bb80*/  VIADD R24, R24, 0xffffffff ;  /* 0xffffffff18187836 */ /* 0x000fe20000000000 */
[----:B-1----:R-:W1:Y:S02]  /*1bb90*/  LDC.64 R2, c[0x0][0x418] ;  /* 0x00010600ff027b82 */ /* 0x002e640000000a00 */
[----:B-1----:R-:W-:Y:S01]  /*1bba0*/  LOP3.LUT P0, RZ, R2, UR4, RZ, 0xfc, !PT ;  /* 0x0000000402ff7c12 */ /* 0x002fe2000f80fcff */
        /* <DEDUP_REMOVED lines=10> */
.L_x_14372:
        /* <DEDUP_REMOVED lines=10> */
.L_x_14375:
[----:B------:R-:W-:Y:S05]  /*1bcf0*/  @!P6 BRA `(.L_x_14232) ;  /* 0x0000000000e4e947 */ /* 0x000fea0003800000 */
[----:B------:R-:W-:-:S04]  /*1bd00*/  ISETP.NE.U32.AND P0, PT, R2, RZ, PT ;  /* 0x000000ff0200720c */ /* 0x000fc80003f05070 */
[----:B------:R-:W-:-:S13]  /*1bd10*/  ISETP.NE.AND.EX P0, PT, R3, RZ, PT, P0 ;  /* 0x000000ff0300720c */ /* 0x000fda0003f05300 */
[----:B------:R-:W-:Y:S05]  /*1bd20*/  @!P0 BRA `(.L_x_14234) ;  /* 0x0000000000448947 */ /* 0x000fea0003800000 */
[----:B------:R-:W3:Y:S01]  /*1bd30*/  LDC R6, c[0x0][0x43c] ;  /* 0x00010f00ff067b82 */ /* 0x000ee20000000800 */
        /* <DEDUP_REMOVED lines=16> */
.L_x_14234:
[----:B--2---:R-:W-:Y:S01]  /*1be40*/  IMAD R0, R23, 0x8, R22 ;  /* 0x0000000817007824 */ /* 0x004fe200078e0216 */
[----:B---3--:R-:W-:-:S04]  /*1be50*/  SHF.L.U32 R3, R26, 0x1f, RZ ;  /* 0x0000001f1a037819 */ /* 0x008fc800000006ff */
[----:B------:R-:W2:Y:S02]  /*1be60*/  SYNCS.PHASECHK.TRANS64.TRYWAIT P0, [R0+URZ+0x16840], R3 ;  /* 0x01684003000075a7 */ /* 0x000ea4000800017f */
[----:B--2---:R-:W-:Y:S05]  /*1be70*/  @!P0 BRA `(.L_x_14235) ;  /* 0x0000005000e88947 */ /* 0x004fea0003800000 */
.L_x_14376:
        /* <DEDUP_REMOVED lines=11> */
.L_x_14236:
[----:B------:R-:W3:Y:S01]  /*1bf30*/  LDL.LU R2, [R1] ;  /* 0x0000000001027983 */ /* 0x000ee20000300800 */
[----:B------:R-:W-:Y:S01]  /*1bf40*/  R2UR UR9, R0 ;  /* 0x00000000000972ca */ /* 0x000fe200000e0000 */
[----:B--2---:R-:W-:Y:S01]  /*1bf50*/  IMAD R0, R23, 0x4000, R22 ;  /* 0x0000400017007824 */ /* 0x004fe200078e0216 */
        /* <DEDUP_REMOVED lines=11> */
[----:B------:R-:W-:Y:S02]  /*1c010*/  ULEA UR11, UR11, UR4, 0x7 ;  /* 0x000000040b0b7291 */ /* 0x000fe4000f8e383f */
[----:B------:R-:W-:Y:S01]  /*1c020*/  UIADD3 UR8, UR8, 0xe400, URZ ;  /* 0x0000e40008087890 */ /* 0x000fe2000fffe03f */
[----:B------:R-:W-:-:S08]  /*1c030*/  UMOV UR4, 0x0 ;  /* 0x0000000000047882 */ /* 0x000fd00000000000 */
[----:B------:R4:W-:Y:S01]  /*1c040*/  UTMALDG.4D [UR8], [UR6], desc[UR4] ;  /* 0x00000408060075b4 */ /* 0x0009e20008019000 */
[----:B---3--:R-:W-:-:S04]  /*1c050*/  LOP3.LUT R2, R2, 0xfffffffe, RZ, 0xc0, !PT ;  /* 0xfffffffe02027812 */ /* 0x008fc800078ec0ff */
[----:B------:R-:W-:-:S05]  /*1c060*/  @P0 LOP3.LUT R2, R2, 0x1, RZ, 0xfc, !PT ;  /* 0x0000000102020812 */ /* 0x000fca00078efcff */
[----:B------:R4:W-:Y:S01]  /*1c070*/  STL [R1], R2 ;  /* 0x0000000201007387 */ /* 0x0009e20000100800 */
[----:B------:R-:W-:Y:S01]  /*1c080*/  NOP ;  /* 0x0000000000007918 */ /* 0x000fe20000000000 */
.L_x_14232:
[----:B------:R-:W2:Y:S01]  /*1c090*/  LDL.LU R3, [R1+0x20] ;  /* 0x0000200001037983 */ /* 0x000ea20000300800 */
[----:B------:R-:W-:Y:S05]  /*1c0a0*/  WARPSYNC.ALL ;  /* 0x0000000000007948 */ /* 0x000fea0003800000 */
[----:B----4-:R-:W-:Y:S01]  /*1c0b0*/  ULDC.64 UR4, c[0x0][0x298] ;  /* 0x0000a60000047ab9 */ /* 0x010fe20000000a00 */
        /* <DEDUP_REMOVED lines=8> */
[----:B--2---:R-:W-:Y:S01]  /*1c140*/  SHF.R.S32.HI R0, RZ, 0x1f, R3 ;  /* 0x0000001fff007819 */ /* 0x004fe20000011403 */
        /* <DEDUP_REMOVED lines=9> */
[----:B--2---:R-:W-:-:S05]  /*1c1e0*/  SEL R0, R19, RZ, !P0 ;  /* 0x000000ff13007207 */ /* 0x004fca0004000000 */
        /* <DEDUP_REMOVED lines=11> */
[----:B-1----:R-:W-:-:S02]  /*1c2a0*/  IMAD.U32 R7, RZ, RZ, UR7 ;  /* 0x00000007ff077e24 */ /* 0x002fc4000f8e00ff */
[----:B------:R-:W-:Y:S02]  /*1c2b0*/  IMAD.U32 R10, RZ, RZ, UR8 ;  /* 0x00000008ff0a7e24 */ /* 0x000fe4000f8e00ff */
[----:B------:R-:W-:Y:S02]  /*1c2c0*/  IMAD.U32 R11, RZ, RZ, UR9 ;  /* 0x00000009ff0b7e24 */ /* 0x000fe4000f8e00ff */
[----:B------:R-:W-:Y:S02]  /*1c2d0*/  IMAD.MOV.U32 R8, RZ, RZ, 0x70 ;  /* 0x00000070ff087424 */ /* 0x000fe400078e00ff */
[----:B0-----:R-:W-:Y:S02]  /*1c2e0*/  IMAD.MOV.U32 R12, RZ, RZ, 0x1 ;  /* 0x00000001ff0c7424 */ /* 0x001fe400078e00ff */
[----:B------:R-:W-:-:S07]  /*1c2f0*/  IMAD.MOV.U32 R13, RZ, RZ, RZ ;  /* 0x000000ffff0d7224 */ /* 0x000fce00078e00ff */
[----:B------:R-:W-:-:S07]  /*1c300*/  LEPC R20, `(.L_x_14238) ;  /* 0x000000001014794e */ /* 0x000fce0000000000 */
[----:B--2---:R-:W-:Y:S05]  /*1c310*/  CALL.ABS.NOINC R2 ;  /* 0x0000000002007343 */ /* 0x004fea0003c00000 */
.L_x_14238:
[----:B------:R-:W-:Y:S05]  /*1c320*/  BSYNC B6 ;  /* 0x0000000000067941 */ /* 0x000fea0003800000 */
.L_x_14237:
[----:B---3--:R-:W2:Y:S01]  /*1c330*/  LDL.LU R0, [R1+0x30] ;  /* 0x0000300001007983 */ /* 0x008ea20000300800 */
[----:B------:R-:W-:Y:S01]  /*1c340*/  ULDC.64 UR4, c[0x0][0x2d8] ;  /* 0x0000b60000047ab9 */ /* 0x000fe20000000a00 */
[----:B------:R-:W3:Y:S01]  /*1c350*/  LDC R9, c[0x0][0x448] ;  /* 0x00011200ff097b82 */ /* 0x000ee20000000800 */
[----:B------:R-:W-:Y:S01]  /*1c360*/  ULDC.64 UR6, c[0x0][0x2c8] ;  /* 0x0000b20000067ab9 */ /* 0x000fe20000000a00 */
[----:B------:R-:W2:Y:S01]  /*1c370*/  LDL.LU.64 R2, [R1+0x28] ;  /* 0x0000280001027983 */ /* 0x000ea20000300a00 */
[----:B------:R-:W-:-:S03]  /*1c380*/  ULDC.64 UR8, c[0x0][0x280] ;  /* 0x0000a00000087ab9 */ /* 0x000fc60000000a00 */
[----:B------:R-:W4:Y:S04]  /*1c390*/  LDL.LU R20, [R1+0x34] ;  /* 0x0000340001147983 */ /* 0x000f280000300800 */
[----:B------:R-:W4:Y:S04]  /*1c3a0*/  LDL.LU R21, [R1+0x38] ;  /* 0x0000380001157983 */ /* 0x000f280000300800 */
[----:B------:R-:W4:Y:S04]  /*1c3b0*/  LDL.LU R4, [R1+0x20] ;  /* 0x0000200001047983 */ /* 0x000f280000300800 */
[----:B0-----:R-:W4:Y:S01]  /*1c3c0*/  LDL R12, [R1+0x10] ;  /* 0x00001000010c7983 */ /* 0x001f220000100800 */
[----:B---3--:R-:W-:-:S13]  /*1c3d0*/  ISETP.NE.AND P1, PT, R9, 0x1, PT ;  /* 0x000000010900780c */ /* 0x008fda0003f25270 */
[----:B------:R-:W0:Y:S08]  /*1c3e0*/  @P1 LDC R5, c[0x0][0x44c] ;  /* 0x00011300ff051b82 */ /* 0x000e300000000800 */
[----:B------:R-:W3:Y:S01]  /*1c3f0*/  @P1 LDC R8, c[0x0][0x450] ;  /* 0x00011400ff081b82 */ /* 0x000ee20000000800 */
[----:B--2---:R-:W-:Y:S02]  /*1c400*/  IMAD.MOV.U32 R3, RZ, RZ, R0 ;  /* 0x000000ffff037224 */ /* 0x004fe400078e0000 */
[----:B----4-:R-:W-:-:S02]  /*1c410*/  IMAD R0, R20, UR4, RZ ;  /* 0x0000000414007c24 */ /* 0x010fc4000f8e02ff */
[C---:B------:R-:W-:Y:S01]  /*1c420*/  IMAD.WIDE.U32 R2, R18.reuse, UR4, R2 ;  /* 0x0000000412027c25 */ /* 0x040fe2000f8e0002 */
[----:B------:R-:W2:Y:S03]  /*1c430*/  S2R R20, SR_TID.X ;  /* 0x0000000000147919 */ /* 0x000ea60000002100 */
[----:B------:R-:W-:Y:S01]  /*1c440*/  IMAD R0, R18, UR5, R0 ;  /* 0x0000000512007c24 */ /* 0x000fe2000f8e0200 */
[----:B------:R-:W-:-:S03]  /*1c450*/  ULDC.64 UR4, c[0x0][0x2e0] ;  /* 0x0000b80000047ab9 */ /* 0x000fc60000000a00 */
[----:B------:R-:W-:Y:S02]  /*1c460*/  IMAD.IADD R3, R3, 0x1, R0 ;  /* 0x0000000103037824 */ /* 0x000fe400078e0200 */
[----:B------:R-:W-:Y:S02]  /*1c470*/  IMAD R0, R21, UR4, RZ ;  /* 0x0000000415007c24 */ /* 0x000fe4000f8e02ff */
[----:B------:R-:W4:Y:S01]  /*1c480*/  S2R R21, SR_TID.X ;  /* 0x0000000000157919 */ /* 0x000f220000002100 */
[----:B--2---:R-:W-:-:S04]  /*1c490*/  LOP3.LUT R20, R20, 0x7f, RZ, 0xc0, !PT ;  /* 0x0000007f14147812 */ /* 0x004fc800078ec0ff */
[----:B------:R-:W-:Y:S01]  /*1c4a0*/  SHF.R.U32.HI R20, RZ, 0x3, R20 ;  /* 0x00000003ff147819 */ /* 0x000fe20000011614 */
[----:B----4-:R-:W-:-:S05]  /*1c4b0*/  IMAD.SHL.U32 R6, R21, 0x10, RZ ;  /* 0x0000001015067824 */ /* 0x010fca00078e00ff */
[----:B------:R-:W-:Y:S02]  /*1c4c0*/  LOP3.LUT R6, R20, 0x70, R6, 0xf8, !PT ;  /* 0x0000007014067812 */ /* 0x000fe400078ef806 */
[----:B------:R2:W5:Y:S01]  /*1c4d0*/  LDL R20, [R1+0xc] ;  /* 0x00000c0001147983 */ /* 0x0005620000100800 */
[C---:B------:R-:W-:Y:S02]  /*1c4e0*/  IMAD R0, R4.reuse, UR5, R0 ;  /* 0x0000000504007c24 */ /* 0x040fe4000f8e0200 */
[----:B------:R-:W-:Y:S01]  /*1c4f0*/  IMAD.WIDE.U32 R2, R4, UR4, R2 ;  /* 0x0000000404027c25 */ /* 0x000fe2000f8e0002 */
[----:B------:R-:W-:Y:S01]  /*1c500*/  ULDC.64 UR4, c[0x0][0x2d0] ;  /* 0x0000b40000047ab9 */ /* 0x000fe20000000a00 */
[----:B------:R-:W4:Y:S02]  /*1c510*/  @P1 LDC R4, c[0x0][0x450] ;  /* 0x00011400ff041b82 */ /* 0x000f240000000800 */
[----:B------:R-:W-:Y:S02]  /*1c520*/  IMAD.IADD R6, R6, 0x1, R12 ;  /* 0x0000000106067824 */ /* 0x000fe400078e020c */
[----:B------:R-:W-:-:S02]  /*1c530*/  IMAD.IADD R3, R3, 0x1, R0 ;  /* 0x0000000103037824 */ /* 0x000fc400078e0200 */
[----:B0-----:R-:W-:-:S04]  /*1c540*/  @P1 IMAD.HI.U32 R0, R6, R5, RZ ;  /* 0x0000000506001227 */ /* 0x001fc800078e00ff */
[----:B------:R-:W-:Y:S01]  /*1c550*/  IMAD.MOV.U32 R5, RZ, RZ, R6 ;  /* 0x000000ffff057224 */ /* 0x000fe200078e0006 */
[----:B----4-:R-:W-:-:S04]  /*1c560*/  @P1 SHF.R.U32.HI R5, RZ, R4, R0 ;  /* 0x00000004ff051219 */ /* 0x010fc80000011600 */
[----:B------:R-:W-:-:S05]  /*1c570*/  SHF.R.S32.HI R0, RZ, 0x1f, R5 ;  /* 0x0000001fff007819 */ /* 0x000fca0000011405 */
[----:B------:R-:W-:-:S04]  /*1c580*/  IMAD R0, R0, UR4, RZ ;  /* 0x0000000400007c24 */ /* 0x000fc8000f8e02ff */
[C---:B-1----:R-:W-:Y:S02]  /*1c590*/  IMAD R7, R5.reuse, UR5, R0 ;  /* 0x0000000505077c24 */ /* 0x042fe4000f8e0200 */
        /* <DEDUP_REMOVED lines=9> */
[----:B------:R-:W0:Y:S01]  /*1c630*/  @P1 LDC R7, c[0x0][0x44c] ;  /* 0x00011300ff071b82 */ /* 0x000e220000000800 */
[C---:B------:R-:W-:Y:S01]  /*1c640*/  LEA R0, P0, R4.reuse, UR8, 0x1 ;  /* 0x0000000804007c11 */ /* 0x040fe2000f8008ff */
[----:B------:R-:W1:Y:S03]  /*1c650*/  S2R R10, SR_TID.X ;  /* 0x00000000000a7919 */ /* 0x000e660000002100 */
[----:B------:R-:W-:Y:S01]  /*1c660*/  LEA.HI.X R4, R4, UR9, R5, 0x1, P0 ;  /* 0x0000000904047c11 */ /* 0x000fe200080f0c05 */
[----:B------:R-:W-:-:S04]  /*1c670*/  VIADD R5, R6, 0x80 ;  /* 0x0000008006057836 */ /* 0x000fc80000000000 */
[----:B------:R-:W-:Y:S02]  /*1c680*/  IMAD.MOV.U32 R6, RZ, RZ, R5 ;  /* 0x000000ffff067224 */ /* 0x000fe400078e0005 */
[----:B0-----:R-:W-:-:S05]  /*1c690*/  @P1 IMAD.HI.U32 R7, R5, R7, RZ ;  /* 0x0000000705071227 */ /* 0x001fca00078e00ff */
[----:B---3--:R-:W-:-:S05]  /*1c6a0*/  @P1 SHF.R.U32.HI R6, RZ, R8, R7 ;  /* 0x00000008ff061219 */ /* 0x008fca0000011607 */
[----:B------:R-:W-:-:S04]  /*1c6b0*/  IMAD.MOV R7, RZ, RZ, -R6 ;  /* 0x000000ffff077224 */ /* 0x000fc800078e0a06 */
[----:B------:R-:W-:Y:S01]  /*1c6c0*/  IMAD R5, R9, R7, R5 ;  /* 0x0000000709057224 */ /* 0x000fe200078e0205 */
[----:B------:R-:W-:Y:S01]  /*1c6d0*/  SHF.R.S32.HI R7, RZ, 0x1f, R6 ;  /* 0x0000001fff077819 */ /* 0x000fe20000011406 */
[----:B------:R-:W-:-:S04]  /*1c6e0*/  IMAD.WIDE.U32 R2, R6, UR4, R2 ;  /* 0x0000000406027c25 */ /* 0x000fc8000f8e0002 */
[----:B------:R-:W-:Y:S01]  /*1c6f0*/  IMAD R7, R7, UR4, RZ ;  /* 0x0000000407077c24 */ /* 0x000fe2000f8e02ff */
[----:B------:R-:W-:Y:S01]  /*1c700*/  SHF.R.S32.HI R8, RZ, 0x1f, R5 ;  /* 0x0000001fff087819 */ /* 0x000fe20000011405 */
[----:B-1----:R-:W-:Y:S01]  /*1c710*/  IMAD.SHL.U32 R21, R10, 0x8, RZ ;  /* 0x000000080a157824 */ /* 0x002fe200078e00ff */
[----:B------:R-:W-:Y:S01]  /*1c720*/  ULDC UR4, c[0x0][0x2b8] ;  /* 0x0000ae0000047ab9 */ /* 0x000fe20000000800 */
[----:B------:R-:W-:Y:S02]  /*1c730*/  IMAD R7, R6, UR5, R7 ;  /* 0x0000000506077c24 */ /* 0x000fe4000f8e0207 */
[----:B------:R-:W-:Y:S02]  /*1c740*/  IMAD R8, R8, UR6, RZ ;  /* 0x0000000608087c24 */ /* 0x000fe4000f8e02ff */
[----:B------:R-:W-:Y:S02]  /*1c750*/  IMAD.IADD R3, R3, 0x1, R7 ;  /* 0x0000000103037824 */ /* 0x000fe400078e0207 */
[----:B------:R-:W-:-:S02]  /*1c760*/  IMAD R8, R5, UR7, R8 ;  /* 0x0000000705087c24 */ /* 0x000fc4000f8e0208 */
[----:B------:R-:W-:Y:S01]  /*1c770*/  IMAD.WIDE.U32 R6, R5, UR6, R2 ;  /* 0x0000000605067c25 */ /* 0x000fe2000f8e0002 */
[----:B------:R-:W-:-:S03]  /*1c780*/  LOP3.LUT R21, R21, 0x38, RZ, 0xc0, !PT ;  /* 0x0000003815157812 */ /* 0x000fc600078ec0ff */
[----:B------:R-:W-:Y:S01]  /*1c790*/  IMAD.IADD R8, R7, 0x1, R8 ;  /* 0x0000000107087824 */ /* 0x000fe200078e0208 */
[C---:B------:R-:W-:Y:S02]  /*1c7a0*/  LEA R2, P1, R6.reuse, UR8, 0x1 ;  /* 0x0000000806027c11 */ /* 0x040fe4000f8208ff */
[----:B------:R-:W-:Y:S01]  /*1c7b0*/  ISETP.GE.AND P0, PT, R21, UR4, PT ;  /* 0x0000000415007c0c */ /* 0x000fe2000bf06270 */
[----:B------:R-:W-:Y:S01]  /*1c7c0*/  UMOV UR4, 0xffffffff ;  /* 0xffffffff00047882 */ /* 0x000fe20000000000 */
[----:B------:R-:W-:Y:S02]  /*1c7d0*/  LEA.HI.X R6, R6, UR9, R8, 0x1, P1 ;  /* 0x0000000906067c11 */ /* 0x000fe400088f0c08 */
[----:B--2---:R-:W-:Y:S09]  /*1c7e0*/  BRA.DIV UR4, `(.L_x_14239) ;  /* 0x0000004a04a07947 */ /* 0x004ff2000b800000 */
[----:B------:R-:W0:Y:S02]  /*1c7f0*/  S2R R7, SR_TID.X ;  /* 0x0000000000077919 */ /* 0x000e240000002100 */
[----:B0-----:R-:W-:Y:S02]  /*1c800*/  LOP3.LUT R8, R7, 0x7f, RZ, 0xc0, !PT ;  /* 0x0000007f07087812 */ /* 0x001fe400078ec0ff */
[----:B------:R-:W2:Y:S04]  /*1c810*/  LDL.LU R7, [R1+0x1c] ;  /* 0x00001c0001077983 */ /* 0x000ea80000300800 */
[----:B------:R-:W3:Y:S01]  /*1c820*/  LDL.LU R11, [R1+0x10] ;  /* 0x00001000010b7983 */ /* 0x000ee20000300800 */
[----:B------:R-:W-:-:S03]  /*1c830*/  SHF.R.U32.HI R10, RZ, 0x3, R8 ;  /* 0x00000003ff0a7819 */ /* 0x000fc60000011608 */
        /* <DEDUP_REMOVED lines=58> */
[----:B------:R-:W-:Y:S04]  /*1cbe0*/  SHFL.IDX PT, R7, R2, RZ, 0x181f ;  /* 0x00181fff02077589 */ /* 0x000fe800000e0000 */
        /* <DEDUP_REMOVED lines=10> */
[----:B------:R1:W-:Y:S01]  /*1cc90*/  @!P1 LDGSTS.E.BYPASS.LTC128B.128 [R20+0xbc00], desc[UR38][R8.64], !P0 ;  /* 0x0bc0000008149fae */ /* 0x0003e2000c101d66 */
[----:B------:R-:W-:-:S05]  /*1cca0*/  @!P2 LEA R7, P1, R21, R7, 0x1 ;  /* 0x000000071507a211 */ /* 0x000fca00078208ff */
[----:B0-----:R-:W-:Y:S02]  /*1ccb0*/  @!P2 IMAD.X R0, RZ, RZ, R0, P1 ;  /* 0x000000ffff00a224 */ /* 0x001fe400008e0600 */
[----:B-1----:R-:W-:Y:S02]  /*1ccc0*/  @!P2 IMAD.MOV.U32 R8, RZ, RZ, R7 ;  /* 0x000000ffff08a224 */ /* 0x002fe400078e0007 */
        /* <DEDUP_REMOVED lines=17> */
[----:B------:R-:W-:-:S05]  /*1cde0*/  @!P1 IMAD.MOV.U32 R9, RZ, RZ, R0 ;  /* 0x000000ffff099224 */ /* 0x000fca00078e0000 */
[----:B------:R0:W-:Y:S02]  /*1cdf0*/  @!P1 LDGSTS.E.BYPASS.LTC128B.128 [R20+0xd400], desc[UR38][R8.64], !P0 ;  /* 0x0d40000008149fae */ /* 0x0001e4000c101d66 */
.L_x_14401:
[----:B------:R-:W-:Y:S02]  /*1ce00*/  VIADD R0, R5, 0xb0 ;  /* 0x000000b005007836 */ /* 0x000fe40000000000 */
[----:B0-----:R-:W-:-:S03]  /*1ce10*/  VIADD R8, R22, 0x16800 ;  /* 0x0001680016087836 */ /* 0x001fc60000000000 */
[----:B------:R-:W-:-:S13]  /*1ce20*/  ISETP.GE.AND P1, PT, R0, R3, PT ;  /* 0x000000030000720c */ /* 0x000fda0003f26270 */
[----:B------:R-:W-:-:S05]  /*1ce30*/  @!P1 LEA R2, P2, R21, R14, 0x1 ;  /* 0x0000000e15029211 */ /* 0x000fca00078408ff */
[----:B------:R-:W-:-:S05]  /*1ce40*/  @!P1 IMAD.X R3, RZ, RZ, R6, P2 ;  /* 0x000000ffff039224 */ /* 0x000fca00010e0606 */
[----:B------:R-:W-:Y:S01]  /*1ce50*/  @!PT LDS RZ, [RZ] ;  /* 0x00000000fffff984 */ /* 0x000fe20000000800 */
[----:B------:R-:W-:Y:S01]  /*1ce60*/  @!PT LDS RZ, [RZ] ;  /* 0x00000000fffff984 */ /* 0x000fe20000000800 */
[----:B------:R-:W-:Y:S01]  /*1ce70*/  @!PT LDS RZ, [RZ] ;  /* 0x00000000fffff984 */ /* 0x000fe20000000800 */
[----:B------:R0:W-:Y:S01]  /*1ce80*/  @!P1 LDGSTS.E.BYPASS.LTC128B.128 [R20+0xdc00], desc[UR38][R2.64], !P0 ;  /* 0x0dc0000002149fae */ /* 0x0001e2000c101d66 */
[----:B------:R-:W-:Y:S01]  /*1ce90*/  PLOP3.LUT P0, PT, PT, PT, PT, 0x80, 0x0 ;  /* 0x000000000000781c */ /* 0x000fe20003f0f070 */
[----:B------:R-:W-:-:S12]  /*1cea0*/  NOP ;  /* 0x0000000000007918 */ /* 0x000fd80000000000 */
.L_x_14240:
        /* <DEDUP_REMOVED lines=14> */
[----:B------:R-:W2:Y:S01]  /*1cf90*/  LDL R4, [R1+0x14] ;  /* 0x0000140001047983 */ /* 0x000ea20000100800 */
[----:B------:R1:W-:Y:S03]  /*1cfa0*/  SYNCS.ARRIVE.TRANS64.A1T0 RZ, [R22+URZ+0x16800], RZ ;  /* 0x016800ff16ff79a7 */ /* 0x0003e6000810003f */
[----:B0-----:R-:W3:Y:S01]  /*1cfb0*/  LDL R2, [R1+0x8] ;  /* 0x0000080001027983 */ /* 0x001ee20000100800 */
[----:B------:R-:W-:Y:S01]  /*1cfc0*/  BSSY B0, `(.L_x_14241) ;  /* 0x0000005000007945 */ /* 0x000fe20003800000 */
[----:B------:R-:W0:Y:S01]  /*1cfd0*/  SYNCS.PHASECHK.TRANS64.TRYWAIT P0, [R22+URZ+0x16820], R3 ;  /* 0x01682003160075a7 */ /* 0x000e22000800017f */
[----:B--2---:R-:W-:-:S05]  /*1cfe0*/  VIADD R0, R4, 0xfffffffe ;  /* 0xfffffffe04007836 */ /* 0x004fca0000000000 */
[----:B---3--:R-:W-:Y:S01]  /*1cff0*/  ISETP.GE.AND P1, PT, R0, R2, PT ;  /* 0x000000020000720c */ /* 0x008fe20003f26270 */
[----:B01----:R-:W-:-:S12]  /*1d000*/  @!P0 BRA `(.L_x_14242) ;  /* 0x0000005000548947 */ /* 0x003fd80003800000 */
.L_x_14402:
[----:B------:R-:W-:Y:S05]  /*1d010*/  BSYNC B0 ;  /* 0x0000000000007941 */ /* 0x000fea0003800000 */
.L_x_14241:
[----:B------:R-:W-:Y:S04]  /*1d020*/  BSSY B0, `(.L_x_14243) ;  /* 0x0000173000007945 */ /* 0x000fe80003800000 */
[----:B------:R-:W-:Y:S05]  /*1d030*/  @!P1 BRA `(.L_x_14244) ;  /* 0x0000001400c49947 */ /* 0x000fea0003800000 */
[----:B------:R-:W2:Y:S04]  /*1d040*/  LDL R2, [R1+0x8] ;  /* 0x0000080001027983 */ /* 0x000ea80000100800 */
[----:B------:R-:W3:Y:S01]  /*1d050*/  LDL R4, [R1+0x14] ;  /* 0x0000140001047983 */ /* 0x000ee20000100800 */
[----:B------:R-:W-:Y:S01]  /*1d060*/  BSSY B2, `(.L_x_14245) ;  /* 0x000007f000027945 */ /* 0x000fe20003800000 */
[----:B--2---:R-:W-:Y:S01]  /*1d070*/  LOP3.LUT R7, RZ, R2, RZ, 0x33, !PT ;  /* 0x00000002ff077212 */ /* 0x004fe200078e33ff */
[----:B---3--:R-:W-:-:S05]  /*1d080*/  IMAD.MOV R2, RZ, RZ, -R4 ;  /* 0x000000ffff027224 */ /* 0x008fca00078e0a04 */
        /* <DEDUP_REMOVED lines=37> */
.L_x_14249:
[----:B------:R-:W-:Y:S01]  /*1d2e0*/  IMAD R2, R6, 0x8, R22 ;  /* 0x0000000806027824 */ /* 0x000fe200078e0216 */
[----:B0-----:R-:W-:Y:S01]  /*1d2f0*/  SHF.L.U32 R3, R9, 0x1f, RZ ;  /* 0x0000001f09037819 */ /* 0x001fe200000006ff */
[----:B------:R-:W-:Y:S03]  /*1d300*/  BSSY B3, `(.L_x_14250) ;  /* 0x0000003000037945 */ /* 0x000fe60003800000 */
[----:B------:R-:W0:Y:S02]  /*1d310*/  SYNCS.PHASECHK.TRANS64.TRYWAIT P0, [R2+URZ+0x16840], R3 ;  /* 0x01684003020075a7 */ /* 0x000e24000800017f */
[----:B0-----:R-:W-:Y:S05]  /*1d320*/  @!P0 BRA `(.L_x_14251) ;  /* 0x0000004c00a08947 */ /* 0x001fea0003800000 */
.L_x_14403:
[----:B------:R-:W-:Y:S05]  /*1d330*/  BSYNC B3 ;  /* 0x0000000000037941 */ /* 0x000fea0003800000 */
.L_x_14250:
        /* <DEDUP_REMOVED lines=12> */
.L_x_14253:
[----:B------:R-:W-:Y:S05]  /*1d400*/  BSYNC B3 ;  /* 0x0000000000037941 */ /* 0x000fea0003800000 */
.L_x_14252:
        /* <DEDUP_REMOVED lines=11> */
.L_x_14254:
        /* <DEDUP_REMOVED lines=15> */
.L_x_14404:
[----:B------:R-:W-:Y:S05]  /*1d5b0*/  BSYNC B3 ;  /* 0x0000000000037941 */ /* 0x000fea0003800000 */
.L_x_14255:
        /* <DEDUP_REMOVED lines=12> */
.L_x_14258:
[----:B------:R-:W-:Y:S05]  /*1d680*/  BSYNC B3 ;  /* 0x0000000000037941 */ /* 0x000fea0003800000 */
.L_x_14257:
        /* <DEDUP_REMOVED lines=11> */
.L_x_14259:
        /* <DEDUP_REMOVED lines=12> */
.L_x_14248:
[----:B------:R-:W-:Y:S05]  /*1d800*/  BSYNC B1 ;  /* 0x0000000000017941 */ /* 0x000fea0003800000 */
.L_x_14247:
[----:B------:R-:W2:Y:S01]  /*1d810*/  LDL R0, [R1+0x14] ;  /* 0x0000140001007983 */ /* 0x000ea20000100800 */
[----:B------:R-:W-:Y:S02]  /*1d820*/  IMAD.MOV.U32 R23, RZ, RZ, R6 ;  /* 0x000000ffff177224 */ /* 0x000fe400078e0006 */
[----:B------:R-:W-:Y:S02]  /*1d830*/  IMAD.MOV.U32 R26, RZ, RZ, R9 ;  /* 0x000000ffff1a7224 */ /* 0x000fe400078e0009 */
[----:B--2---:R-:W-:-:S07]  /*1d840*/  VIADD R0, R0, 0xfffffffd ;  /* 0xfffffffd00007836 */ /* 0x004fce0000000000 */
.L_x_14246:
[----:B------:R-:W-:Y:S05]  /*1d850*/  BSYNC B2 ;  /* 0x0000000000027941 */ /* 0x000fea0003800000 */
.L_x_14245:
[----:B------:R-:W2:Y:S01]  /*1d860*/  LDL.LU R2, [R1+0x14] ;  /* 0x0000140001027983 */ /* 0x000ea20000300800 */
[----:B------:R-:W-:Y:S01]  /*1d870*/  VIADD R7, R7, 0xfffffffe ;  /* 0xfffffffe07077836 */ /* 0x000fe20000000000 */
[----:B--2---:R-:W-:-:S04]  /*1d880*/  LOP3.LUT R2, RZ, R2, RZ, 0x33, !PT ;  /* 0x00000002ff027212 */ /* 0x004fc800078e33ff */
[----:B------:R-:W-:-:S13]  /*1d890*/  ISETP.NE.AND P0, PT, R7, R2, PT ;  /* 0x000000020700720c */ /* 0x000fda0003f05270 */
[----:B------:R-:W-:Y:S05]  /*1d8a0*/  @!P0 BRA `(.L_x_14244) ;  /* 0x0000000c00a88947 */ /* 0x000fea0003800000 */
[----:B------:R-:W-:-:S07]  /*1d8b0*/  IMAD.MOV.U32 R4, RZ, RZ, R17 ;  /* 0x000000ffff047224 */ /* 0x000fce00078e0011 */
.L_x_14286:
        /* <DEDUP_REMOVED lines=33> */
.L_x_14262:
[----:B------:R-:W-:Y:S01]  /*1dad0*/  IMAD R2, R6, 0x8, R22 ;  /* 0x0000000806027824 */ /* 0x000fe200078e0216 */
[----:B0-----:R-:W-:Y:S01]  /*1dae0*/  SHF.L.U32 R3, R7, 0x1f, RZ ;  /* 0x0000001f07037819 */ /* 0x001fe200000006ff */
[----:B------:R-:W-:Y:S03]  /*1daf0*/  BSSY B2, `(.L_x_14263) ;  /* 0x0000003000027945 */ /* 0x000fe60003800000 */
[----:B------:R-:W0:Y:S02]  /*1db00*/  SYNCS.PHASECHK.TRANS64.TRYWAIT P0, [R2+URZ+0x16840], R3 ;  /* 0x01684003020075a7 */ /* 0x000e24000800017f */
[----:B0-----:R-:W-:Y:S05]  /*1db10*/  @!P0 BRA `(.L_x_14264) ;  /* 0x0000004400cc8947 */ /* 0x001fea0003800000 */
.L_x_14405:
[----:B------:R-:W-:Y:S05]  /*1db20*/  BSYNC B2 ;  /* 0x0000000000027941 */ /* 0x000fea0003800000 */
.L_x_14263:
        /* <DEDUP_REMOVED lines=12> */
.L_x_14266:
[----:B------:R-:W-:Y:S05]  /*1dbf0*/  BSYNC B2 ;  /* 0x0000000000027941 */ /* 0x000fea0003800000 */
.L_x_14265:
        /* <DEDUP_REMOVED lines=11> */
.L_x_14267:
        /* <DEDUP_REMOVED lines=15> */
.L_x_14406:
[----:B------:R-:W-:Y:S05]  /*1dda0*/  BSYNC B2 ;  /* 0x0000000000027941 */ /* 0x000fea0003800000 */
.L_x_14268:
        /* <DEDUP_REMOVED lines=11> */
.L_x_14271:
[----:B------:R-:W-:Y:S05]  /*1de60*/  BSYNC B2 ;  /* 0x0000000000027941 */ /* 0x000fea0003800000 */
.L_x_14270:
        /* <DEDUP_REMOVED lines=10> */
.L_x_14272:
        /* <DEDUP_REMOVED lines=12> */
.L_x_14261:
[----:B------:R-:W-:Y:S05]  /*1dfd0*/  BSYNC B1 ;  /* 0x0000000000017941 */ /* 0x000fea0003800000 */
.L_x_14260:
        /* <DEDUP_REMOVED lines=33> */
.L_x_14275:
[----:B------:R-:W-:Y:S01]  /*1e1f0*/  IMAD R2, R23, 0x8, R22 ;  /* 0x0000000817027824 */ /* 0x000fe200078e0216 */
[----:B0-----:R-:W-:Y:S01]  /*1e200*/  SHF.L.U32 R3, R26, 0x1f, RZ ;  /* 0x0000001f1a037819 */ /* 0x001fe200000006ff */
[----:B------:R-:W-:Y:S03]  /*1e210*/  BSSY B2, `(.L_x_14276) ;  /* 0x0000003000027945 */ /* 0x000fe60003800000 */
[----:B------:R-:W0:Y:S02]  /*1e220*/  SYNCS.PHASECHK.TRANS64.TRYWAIT P0, [R2+URZ+0x16840], R3 ;  /* 0x01684003020075a7 */ /* 0x000e24000800017f */
[----:B0-----:R-:W-:Y:S05]  /*1e230*/  @!P0 BRA `(.L_x_14277) ;  /* 0x00000040002c8947 */ /* 0x001fea0003800000 */
.L_x_14407:
[----:B------:R-:W-:Y:S05]  /*1e240*/  BSYNC B2 ;  /* 0x0000000000027941 */ /* 0x000fea0003800000 */
.L_x_14276:
        /* <DEDUP_REMOVED lines=12> */
.L_x_14279:
[----:B------:R-:W-:Y:S05]  /*1e310*/  BSYNC B2 ;  /* 0x0000000000027941 */ /* 0x000fea0003800000 */
.L_x_14278:
        /* <DEDUP_REMOVED lines=12> */
.L_x_14280:
        /* <DEDUP_REMOVED lines=15> */
.L_x_14408:
[----:B------:R-:W-:Y:S05]  /*1e4d0*/  BSYNC B2 ;  /* 0x0000000000027941 */ /* 0x000fea0003800000 */
.L_x_14281:
        /* <DEDUP_REMOVED lines=11> */
.L_x_14284:
[----:B------:R-:W-:Y:S05]  /*1e590*/  BSYNC B2 ;  /* 0x0000000000027941 */ /* 0x000fea0003800000 */
.L_x_14283:
        /* <DEDUP_REMOVED lines=10> */
.L_x_14285:
        /* <DEDUP_REMOVED lines=12> */
.L_x_14274:
[----:B------:R-:W-:Y:S05]  /*1e700*/  BSYNC B1 ;  /* 0x0000000000017941 */ /* 0x000fea0003800000 */
.L_x_14273:
[----:B------:R-:W2:Y:S01]  /*1e710*/  LDL R2, [R1+0x8] ;  /* 0x0000080001027983 */ /* 0x000ea20000100800 */
[----:B------:R-:W-:Y:S01]  /*1e720*/  VIADD R0, R0, 0xfffffffe ;  /* 0xfffffffe00007836 */ /* 0x000fe20000000000 */
[----:B--2---:R-:W-:-:S13]  /*1e730*/  ISETP.GT.AND P0, PT, R9, R2, PT ;  /* 0x000000020900720c */ /* 0x004fda0003f04270 */
[----:B------:R-:W-:Y:S05]  /*1e740*/  @P0 BRA `(.L_x_14286) ;  /* 0xfffffff0005c0947 */ /* 0x000fea000383ffff */
.L_x_14244:
[----:B------:R-:W-:Y:S05]  /*1e750*/  BSYNC B0 ;  /* 0x0000000000007941 */ /* 0x000fea0003800000 */
.L_x_14243:
        /* <DEDUP_REMOVED lines=17> */
.L_x_14288:
[----:B------:R-:W-:Y:S05]  /*1e870*/  BSYNC B0 ;  /* 0x0000000000007941 */ /* 0x000fea0003800000 */
.L_x_14287:
        /* <DEDUP_REMOVED lines=10> */
.L_x_14409:
[----:B------:R-:W-:Y:S05]  /*1e920*/  BSYNC B1 ;  /* 0x0000000000017941 */ /* 0x000fea0003800000 */
.L_x_14291:
        /* <DEDUP_REMOVED lines=9> */
.L_x_14294:
[----:B------:R-:W-:Y:S05]  /*1e9c0*/  BSYNC B1 ;  /* 0x0000000000017941 */ /* 0x000fea0003800000 */
.L_x_14293:
        /* <DEDUP_REMOVED lines=10> */
.L_x_14295:
        /* <DEDUP_REMOVED lines=10> */
.L_x_14290:
[----:B------:R-:W-:Y:S05]  /*1eb10*/  BSYNC B0 ;  /* 0x0000000000007941 */ /* 0x000fea0003800000 */
.L_x_14289:
[----:B------:R-:W-:-:S05]  /*1eb20*/  VIADD R23, R23, 0x1 ;  /* 0x0000000117177836 */ /* 0x000fca0000000000 */
[----:B------:R-:W-:-:S04]  /*1eb30*/  ISETP.NE.AND P0, PT, R23, 0x2, PT ;  /* 0x000000021700780c */ /* 0x000fc80003f05270 */
[----:B0-----:R-:W-:Y:S02]  /*1eb40*/  SEL R3, RZ, 0x1, P0 ;  /* 0x00000001ff037807 */ /* 0x001fe40000000000 */
[----:B------:R-:W-:Y:S02]  /*1eb50*/  SEL R23, R23, RZ, P0 ;  /* 0x000000ff17177207 */ /* 0x000fe40000000000 */
[----:B------:R-:W-:-:S07]  /*1eb60*/  LOP3.LUT R26, R26, R3, RZ, 0x3c, !PT ;  /* 0x000000031a1a7212 */ /* 0x000fce00078e3cff */
.L_x_14225:
[----:B------:R-:W-:Y:S05]  /*1eb70*/  BSYNC B7 ;  /* 0x0000000000077941 */ /* 0x000fea0003800000 */
.L_x_14223:
[----:B------:R-:W2:Y:S02]  /*1eb80*/  LDL R0, [R1] ;  /* 0x0000000001007983 */ /* 0x000ea40000100800 */
[----:B--2---:R-:W-:-:S13]  /*1eb90*/  LOP3.LUT P0, RZ, R0, 0x2, RZ, 0xc0, !PT ;  /* 0x0000000200ff7812 */ /* 0x004fda000780c0ff */
[----:B------:R-:W-:Y:S05]  /*1eba0*/  @!P0 BRA `(.L_x_14296) ;  /* 0x0000000000248947 */ /* 0x000fea0003800000 */
[----:B------:R-:W-:Y:S05]  /*1ebb0*/  WARPSYNC.ALL ;  /* 0x0000000000007948 */ /* 0x000fea0003800000 */
[----:B------:R-:W1:Y:S08]  /*1ebc0*/  S2UR UR5, SR_CgaCtaId ;  /* 0x00000000000579c3 */ /* 0x000e700000008800 */
[----:B------:R-:W-:Y:S06]  /*1ebd0*/  BAR.SYNC.DEFER_BLOCKING 0x5, 0x200 ;  /* 0x0148000000007b1d */ /* 0x000fec0000010000 */
[----:B------:R-:W-:-:S02]  /*1ebe0*/  UMOV UR4, 0x400 ;  /* 0x0000040000047882 */ /* 0x000fc40000000000 */
[----:B-1----:R-:W-:-:S06]  /*1ebf0*/  ULEA UR4, UR5, UR4, 0x18 ;  /* 0x0000000405047291 */ /* 0x002fcc000f8ec03f */
[----:B------:R-:W-:-:S05]  /*1ec00*/  IMAD.U32 R22, RZ, RZ, UR4 ;  /* 0x00000004ff167e24 */ /* 0x000fca000f8e00ff */
[----:B------:R2:W3:Y:S01]  /*1ec10*/  LDS.128 R16, [R22+0x168d0] ;  /* 0x0168d00016107984 */ /* 0x0004e20000000c00 */
[----:B------:R-:W-:Y:S06]  /*1ec20*/  BAR.ARV 0x4, 0x200 ;  /* 0x0108000000007b1d */ /* 0x000fec0000002000 */
[----:B------:R-:W-:Y:S05]  /*1ec30*/  BRA `(.L_x_14297) ;  /* 0x0000000800cc7947 */ /* 0x000fea0003800000 */
.L_x_14296:
        /* <DEDUP_REMOVED lines=36> */
.L_x_14419:
[----:B------:R-:W-:Y:S02]  /*1ee80*/  ULDC UR4, c[0x0][0xc38] ;  /* 0x00030e0000047ab9 */ /* 0x000fe40000000800 */
[----:B------:R-:W-:-:S04]  /*1ee90*/  IMAD.U32 R4, RZ, RZ, UR4 ;  /* 0x00000004ff047e24 */ /* 0x000fc8000f8e00ff */
[----:B--2---:R-:W-:-:S04]  /*1eea0*/  IMAD R14, R14, R4, RZ ;  /* 0x000000040e0e7224 */ /* 0x004fc800078e02ff */
[----:B------:R-:W-:-:S05]  /*1eeb0*/  IMAD.IADD R5, R5, 0x1, R14 ;  /* 0x0000000105057824 */ /* 0x000fca00078e020e */
[----:B------:R-:W-:-:S13]  /*1eec0*/  ISETP.GT.AND P6, PT, R5, R0, PT ;  /* 0x000000000500720c */ /* 0x000fda0003fc4270 */
[----:B------:R-:W-:Y:S05]  /*1eed0*/  @P6 BRA `(.L_x_14299) ;  /* 0x00000000009c6947 */ /* 0x000fea0003800000 */
.L_x_14304:
[----:B------:R-:W2:Y:S01]  /*1eee0*/  LDC R2, c[0x0][0xc3c] ;  /* 0x00030f00ff027b82 */ /* 0x000ea20000000800 */
[----:B------:R-:W-:-:S05]  /*1eef0*/  VIADD R19, R19, 0x1f ;  /* 0x0000001f13137836 */ /* 0x000fca0000000000 */
[----:B--2---:R-:W-:-:S13]  /*1ef00*/  ISETP.GE.AND P6, PT, R19, R2, PT ;  /* 0x000000021300720c */ /* 0x004fda0003fc6270 */
[----:B------:R-:W-:Y:S05]  /*1ef10*/  @P6 BRA `(.L_x_14300) ;  /* 0x0000000400d06947 */ /* 0x000fea0003800000 */
[----:B-1----:R-:W1:Y:S01]  /*1ef20*/  S2R R3, SR_TID.X ;  /* 0x0000000000037919 */ /* 0x002e620000002100 */
        /* <DEDUP_REMOVED lines=9> */
.L_x_14302:
[----:B------:R-:W-:Y:S05]  /*1efc0*/  BSYNC B0 ;  /* 0x0000000000007941 */ /* 0x000fea0003800000 */
.L_x_14301:
        /* <DEDUP_REMOVED lines=18> */
.L_x_14427:
[----:B------:R-:W-:Y:S02]  /*1f0f0*/  ULDC UR4, c[0x0][0xc38] ;  /* 0x00030e0000047ab9 */ /* 0x000fe40000000800 */
[----:B------:R-:W-:-:S04]  /*1f100*/  IMAD.U32 R4, RZ, RZ, UR4 ;  /* 0x00000004ff047e24 */ /* 0x000fc8000f8e00ff */
[----:B--2---:R-:W-:-:S04]  /*1f110*/  IMAD R14, R14, R4, RZ ;  /* 0x000000040e0e7224 */ /* 0x004fc800078e02ff */
[----:B------:R-:W-:-:S05]  /*1f120*/  IMAD.IADD R5, R14, 0x1, R5 ;  /* 0x000000010e057824 */ /* 0x000fca00078e0205 */
[----:B------:R-:W-:-:S13]  /*1f130*/  ISETP.GT.AND P6, PT, R5, R0, PT ;  /* 0x000000000500720c */ /* 0x000fda0003fc4270 */
[----:B------:R-:W-:Y:S05]  /*1f140*/  @!P6 BRA `(.L_x_14304) ;  /* 0xfffffffc0064e947 */ /* 0x000fea000383ffff */
.L_x_14299:
        /* <DEDUP_REMOVED lines=8> */
.L_x_14431:
[----:B------:R-:W-:Y:S01]  /*1f1d0*/  ISETP.NE.AND P0, PT, R2, RZ, PT ;  /* 0x000000ff0200720c */ /* 0x000fe20003f05270 */
[----:B------:R-:W-:-:S12]  /*1f1e0*/  IMAD.MOV.U32 R14, RZ, RZ, RZ ;  /* 0x000000ffff0e7224 */ /* 0x000fd800078e00ff */
[----:B------:R-:W-:Y:S05]  /*1f1f0*/  @!P0 BRA `(.L_x_14306) ;  /* 0x0000000000108947 */ /* 0x000fea0003800000 */
[----:B------:R-:W-:Y:S01]  /*1f200*/  UMOV UR4, 0xffffffff ;  /* 0xffffffff00047882 */ /* 0x000fe20000000000 */
[----:B0-----:R-:W-:Y:S02]  /*1f210*/  VIADD R12, R6, 0xffffffff ;  /* 0xffffffff060c7836 */ /* 0x001fe40000000000 */
[----:B------:R-:W-:Y:S05]  /*1f220*/  BRA.DIV UR4, `(.L_x_14307) ;  /* 0x0000003a04947947 */ /* 0x000fea000b800000 */
[----:B------:R4:W0:Y:S02]  /*1f230*/  SHFL.IDX PT, R14, R3, R12, 0x1f ;  /* 0x00001f0c030e7589 */ /* 0x00082400000e0000 */
.L_x_14306:
[----:B-1--4-:R-:W1:Y:S01]  /*1f240*/  LDC.64 R2, c[0x0][0xc90] ;  /* 0x00032400ff027b82 */ /* 0x012e620000000a00 */
[----:B------:R-:W-:-:S04]  /*1f250*/  IMAD.IADD R19, R6, 0x1, R19 ;  /* 0x0000000106137824 */ /* 0x000fc800078e0213 */
[----:B-1----:R-:W-:-:S05]  /*1f260*/  IMAD.WIDE R2, R19, 0x4, R2 ;  /* 0x0000000413027825 */ /* 0x002fca00078e0202 */
[----:B--2---:R1:W3:Y:S01]  /*1f270*/  LDG.E R6, desc[UR38][R2.64] ;  /* 0x0000002602067981 */ /* 0x0042e2000c1e1900 */
[----:B0-----:R-:W-:-:S04]  /*1f280*/  IMAD R16, R14, R4, R16 ;  /* 0x000000040e107224 */ /* 0x001fc800078e0210 */
[----:B------:R-:W-:Y:S02]  /*1f290*/  IMAD.IADD R0, R0, 0x1, -R16 ;  /* 0x0000000100007824 */ /* 0x000fe400078e0a10 */
[----:B-1----:R-:W-:Y:S02]  /*1f2a0*/  IMAD.MOV.U32 R2, RZ, RZ, RZ ;  /* 0x000000ffff027224 */ /* 0x002fe400078e00ff */
[----:B---3--:R-:W-:-:S05]  /*1f2b0*/  IMAD R5, R17, R6, RZ ;  /* 0x0000000611057224 */ /* 0x008fca00078e02ff */
        /* <DEDUP_REMOVED lines=58> */
.L_x_14300:
[----:B------:R-:W-:Y:S01]  /*1f660*/  UMOV UR4, URZ ;  /* 0x0000003f00047c82 */ /* 0x000fe20008000000 */
[----:B------:R-:W-:Y:S01]  /*1f670*/  UMOV UR5, URZ ;  /* 0x0000003f00057c82 */ /* 0x000fe20008000000 */
[----:B------:R-:W-:Y:S01]  /*1f680*/  ULDC UR6, c[0x0][0xc3c] ;  /* 0x00030f0000067ab9 */ /* 0x000fe20000000800 */
[----:B------:R-:W-:Y:S02]  /*1f690*/  IMAD.MOV.U32 R16, RZ, RZ, R0 ;  /* 0x000000ffff107224 */ /* 0x000fe400078e0000 */
[----:B------:R-:W-:Y:S02]  /*1f6a0*/  IMAD.U32 R17, RZ, RZ, UR4 ;  /* 0x00000004ff117e24 */ /* 0x000fe4000f8e00ff */
[----:B------:R-:W-:Y:S02]  /*1f6b0*/  IMAD.U32 R18, RZ, RZ, UR5 ;  /* 0x00000005ff127e24 */ /* 0x000fe4000f8e00ff */
[----:B------:R-:W-:-:S07]  /*1f6c0*/  IMAD.U32 R19, RZ, RZ, UR6 ;  /* 0x00000006ff137e24 */ /* 0x000fce000f8e00ff */
.L_x_14308:
[----:B------:R-:W2:Y:S01]  /*1f6d0*/  S2R R0, SR_TID.X ;  /* 0x0000000000007919 */ /* 0x000ea20000002100 */
[----:B------:R-:W-:Y:S05]  /*1f6e0*/  WARPSYNC.ALL ;  /* 0x0000000000007948 */ /* 0x000fea0003800000 */
[----:B------:R-:W-:Y:S01]  /*1f6f0*/  BAR.SYNC.DEFER_BLOCKING 0x4, 0x200 ;  /* 0x0108000000007b1d */ /* 0x000fe20000010000 */
[----:B--2---:R-:W-:-:S04]  /*1f700*/  LOP3.LUT R0, R0, 0x1f, RZ, 0xc0, !PT ;  /* 0x0000001f00007812 */ /* 0x004fc800078ec0ff */
[----:B------:R-:W-:-:S13]  /*1f710*/  ISETP.NE.AND P0, PT, R0, RZ, PT ;  /* 0x000000ff0000720c */ /* 0x000fda0003f05270 */
[----:B-1----:R-:W1:Y:S01]  /*1f720*/  @!P0 S2R R3, SR_CgaCtaId ;  /* 0x0000000000038919 */ /* 0x002e620000008800 */
[----:B------:R-:W-:-:S04]  /*1f730*/  @!P0 MOV R0, 0x400 ;  /* 0x0000040000008802 */ /* 0x000fc80000000f00 */
[----:B-1----:R-:W-:-:S05]  /*1f740*/  @!P0 LEA R22, R3, R0, 0x18 ;  /* 0x0000000003168211 */ /* 0x002fca00078ec0ff */
[----:B------:R1:W-:Y:S01]  /*1f750*/  @!P0 STS.128 [R22+0x168d0], R16 ;  /* 0x0168d01016008388 */ /* 0x0003e20000000c00 */
[----:B------:R-:W-:Y:S06]  /*1f760*/  BAR.ARV 0x5, 0x200 ;  /* 0x0148000000007b1d */ /* 0x000fec0000002000 */
.L_x_14297:
[----:B------:R-:W-:Y:S02]  /*1f770*/  ULDC UR4, c[0x0][0xc3c] ;  /* 0x00030f0000047ab9 */ /* 0x000fe40000000800 */
[----:B---3--:R-:W-:-:S13]  /*1f780*/  ISETP.GE.AND P0, PT, R19, UR4, PT ;  /* 0x0000000413007c0c */ /* 0x008fda000bf06270 */
[----:B------:R-:W-:Y:S05]  /*1f790*/  @!P0 BRA `(.L_x_14309) ;  /* 0xffffffa000ec8947 */ /* 0x000fea000383ffff */
[----:B------:R-:W-:Y:S05]  /*1f7a0*/  BSYNC B8 ;  /* 0x0000000000087941 */ /* 0x000fea0003800000 */
.L_x_14171:
        /* <DEDUP_REMOVED lines=12> */
.L_x_14434:
[----:B------:R-:W-:Y:S05]  /*1f870*/  BSYNC B0 ;  /* 0x0000000000007941 */ /* 0x000fea0003800000 */
.L_x_14310:
[----:B------:R-:W-:-:S03]  /*1f880*/  UMOV UR4, 0xffffffff ;  /* 0xffffffff00047882 */ /* 0x000fc60000000000 */
[----:B------:R-:W-:Y:S05]  /*1f890*/  BRA.DIV UR4, `(.L_x_14312) ;  /* 0x0000003604307947 */ /* 0x000fea000b800000 */
[----:B0-----:R-:W0:Y:S02]  /*1f8a0*/  S2R R0, SR_TID.X ;  /* 0x0000000000007919 */ /* 0x001e240000002100 */
[----:B0-----:R-:W-:-:S04]  /*1f8b0*/  SHF.R.U32.HI R0, RZ, 0x5, R0 ;  /* 0x00000005ff007819 */ /* 0x001fc80000011600 */
[----:B------:R-:W-:-:S05]  /*1f8c0*/  LOP3.LUT R0, R0, 0x3, RZ, 0xc0, !PT ;  /* 0x0000000300007812 */ /* 0x000fca00078ec0ff */
[----:B------:R0:W2:Y:S02]  /*1f8d0*/  SHFL.IDX PT, R14, R0, RZ, 0x1f ;  /* 0x00001fff000e7589 */ /* 0x0000a400000e0000 */
.L_x_14437:
[----:B--2---:R-:W-:-:S13]  /*1f8e0*/  ISETP.NE.AND P0, PT, R14, RZ, PT ;  /* 0x000000ff0e00720c */ /* 0x004fda0003f05270 */
[----:B------:R-:W-:Y:S05]  /*1f8f0*/  @P0 BRA `(.L_x_13969) ;  /* 0x0000000000880947 */ /* 0x000fea0003800000 */
[----:B------:R-:W-:-:S03]  /*1f900*/  UMOV UR4, 0xffffffff ;  /* 0xffffffff00047882 */ /* 0x000fc60000000000 */
[----:B------:R-:W-:Y:S05]  /*1f910*/  BRA.DIV UR4, `(.L_x_14313) ;  /* 0x0000003604447947 */ /* 0x000fea000b800000 */
[----:B------:R-:W-:-:S13]  /*1f920*/  ELECT P6, URZ, PT ;  /* 0x00000000003f782f */ /* 0x000fda00038c0000 */
.L_x_14440:
[----:B------:R-:W-:Y:S05]  /*1f930*/  @!P6 BRA `(.L_x_13969) ;  /* 0x000000000078e947 */ /* 0x000fea0003800000 */
[----:B------:R-:W-:-:S06]  /*1f940*/  ULOP3.LUT UR4, UR36, 0x2, URZ, 0xfc, !UPT ;  /* 0x0000000224047892 */ /* 0x000fcc000f8efc3f */
[----:B0-----:R-:W-:-:S05]  /*1f950*/  IMAD.U32 R0, RZ, RZ, UR4 ;  /* 0x00000004ff007e24 */ /* 0x001fca000f8e00ff */
[----:B------:R-:W-:-:S13]  /*1f960*/  ISETP.NE.AND P2, PT, R0, 0x3, PT ;  /* 0x000000030000780c */ /* 0x000fda0003f45270 */
[----:B------:R-:W-:Y:S05]  /*1f970*/  @!P2 BRA `(.L_x_14314) ;  /* 0x000000000004a947 */ /* 0x000fea0003800000 */
[----:B------:R-:W-:Y:S01]  /*1f980*/  BPT.TRAP 0x1 ;  /* 0x000000040000795c */ /* 0x000fe20000300000 */
.L_x_14314:
        /* <DEDUP_REMOVED lines=12> */
.L_x_14441:
[----:B------:R-:W2:Y:S02]  /*1fa50*/  SYNCS.PHASECHK.TRANS64.TRYWAIT P0, [R3+URZ], R2 ;  /* 0x00000002030075a7 */ /* 0x000ea4000800017f */
[----:B--2---:R-:W-:Y:S05]  /*1fa60*/  @!P0 BRA `(.L_x_14316) ;  /* 0x0000003400248947 */ /* 0x004fea0003800000 */
.L_x_14442:
[----:B------:R-:W-:Y:S05]  /*1fa70*/  @!P2 BRA `(.L_x_14317) ;  /* 0x000000000004a947 */ /* 0x000fea0003800000 */
[----:B------:R-:W-:Y:S01]  /*1fa80*/  BPT.TRAP 0x1 ;  /* 0x000000040000795c */ /* 0x000fe20000300000 */
.L_x_14317:
[----:B------:R-:W-:-:S04]  /*1fa90*/  VIADD R0, R9, 0x16860 ;  /* 0x0001686009007836 */ /* 0x000fc80000000000 */
[----:B------:R-:W-:-:S04]  /*1faa0*/  IMAD R23, R23, 0x8, R0 ;  /* 0x0000000817177824 */ /* 0x000fc800078e0200 */
[----:B------:R-:W3:Y:S02]  /*1fab0*/  SYNCS.PHASECHK.TRANS64.TRYWAIT P0, [R23+URZ], R4 ;  /* 0x00000004170075a7 */ /* 0x000ee4000800017f */
[----:B---3--:R-:W-:Y:S05]  /*1fac0*/  @!P0 BRA `(.L_x_14318) ;  /* 0x0000003400208947 */ /* 0x008fea0003800000 */
.L_x_14443:
[----:B------:R-:W-:-:S07]  /*1fad0*/  IMAD R7, R7, 0x8, R0 ;  /* 0x0000000807077824 */ /* 0x000fce00078e0200 */
.L_x_14319:
[----:B----4-:R4:W0:Y:S02]  /*1fae0*/  SYNCS.PHASECHK.TRANS64.TRYWAIT P0, [R7+URZ], R2 ;  /* 0x00000002070075a7 */ /* 0x010824000800017f */
[----:B0-----:R-:W-:Y:S05]  /*1faf0*/  @!P0 NANOSLEEP.SYNCS 0x989680 ;  /* 0x009896800000895d */ /* 0x001fea0003900000 */
[----:B------:R-:W0:Y:S02]  /*1fb00*/  @!P0 SYNCS.PHASECHK.TRANS64 P0, [R7+URZ], R2 ;  /* 0x00000002070085a7 */ /* 0x000e24000800007f */
[----:B0-----:R-:W-:Y:S05]  /*1fb10*/  @!P0 BRA `(.L_x_14319) ;  /* 0xfffffffc00f08947 */ /* 0x001fea000383ffff */
.L_x_13969:
[----:B------:R-:W-:Y:S05]  /*1fb20*/  BSYNC B9 ;  /* 0x0000000000097941 */ /* 0x000fea0003800000 */
.L_x_13966:
[----:B------:R-:W-:Y:S05]  /*1fb30*/  EXIT ;  /* 0x000000000000794d */ /* 0x000fea0003800000 */
.L_x_13995:
[----:B0-----:R0:W1:Y:S02]  /*1fb40*/  SYNCS.PHASECHK.TRANS64.TRYWAIT P6, [R79+URZ+0x16890], R91 ;  /* 0x0168905b4f0075a7 */ /* 0x00106400080c017f */
[----:B-1----:R-:W-:Y:S05]  /*1fb50*/  @!P6 NANOSLEEP.SYNCS 0x989680 ;  /* 0x009896800000e95d */ /* 0x002fea0003900000 */
[----:B------:R-:W1:Y:S02]  /*1fb60*/  @!P6 SYNCS.PHASECHK.TRANS64 P6, [R79+URZ+0x16890], R91 ;  /* 0x0168905b4f00e5a7 */ /* 0x000e6400080c007f */
[----:B-1----:R-:W-:Y:S05]  /*1fb70*/  @!P6 BRA `(.L_x_13995) ;  /* 0xfffffffc00f0e947 */ /* 0x002fea000383ffff */
[----:B------:R-:W-:Y:S05]  /*1fb80*/  BRA `(.L_x_14320) ;  /* 0xfffffe3000c47947 */ /* 0x000fea000383ffff */
.L_x_14015:
[----:B0-----:R0:W1:Y:S02]  /*1fb90*/  SYNCS.PHASECHK.TRANS64.TRYWAIT P5, [R79+URZ+0x16890], R91 ;  /* 0x0168905b4f0075a7 */ /* 0x00106400080a017f */
[----:B-1----:R-:W-:Y:S05]  /*1fba0*/  @!P5 NANOSLEEP.SYNCS 0x989680 ;  /* 0x009896800000d95d */ /* 0x002fea0003900000 */
[----:B------:R-:W1:Y:S02]  /*1fbb0*/  @!P5 SYNCS.PHASECHK.TRANS64 P5, [R79+URZ+0x16890], R91 ;  /* 0x0168905b4f00d5a7 */ /* 0x000e6400080a007f */
[----:B-1----:R-:W-:Y:S05]  /*1fbc0*/  @!P5 BRA `(.L_x_14015) ;  /* 0xfffffffc00f0d947 */ /* 0x002fea000383ffff */
[----:B------:R-:W-:Y:S05]  /*1fbd0*/  BRA `(.L_x_14321) ;  /* 0xfffffe4400a07947 */ /* 0x000fea000383ffff */
.L_x_14024:
[----:B-1----:R1:W2:Y:S02]  /*1fbe0*/  SYNCS.PHASECHK.TRANS64.TRYWAIT P4, [R79+URZ+0x16890], R91 ;  /* 0x0168905b4f0075a7 */ /* 0x0022a4000808017f */
[----:B--2---:R-:W-:Y:S05]  /*1fbf0*/  @!P4 NANOSLEEP.SYNCS 0x989680 ;  /* 0x009896800000c95d */ /* 0x004fea0003900000 */
[----:B------:R-:W2:Y:S02]  /*1fc00*/  @!P4 SYNCS.PHASECHK.TRANS64 P4, [R79+URZ+0x16890], R91 ;  /* 0x0168905b4f00c5a7 */ /* 0x000ea4000808007f */
[----:B--2---:R-:W-:Y:S05]  /*1fc10*/  @!P4 BRA `(.L_x_14024) ;  /* 0xfffffffc00f0c947 */ /* 0x004fea000383ffff */
[----:B------:R-:W-:Y:S05]  /*1fc20*/  BRA `(.L_x_14322) ;  /* 0xfffffe58000c7947 */ /* 0x000fea000383ffff */
.L_x_14030:
[----:B--2---:R2:W3:Y:S02]  /*1fc30*/  SYNCS.PHASECHK.TRANS64.TRYWAIT P3, [R79+URZ+0x168b0], R91 ;  /* 0x0168b05b4f0075a7 */ /* 0x0044e4000806017f */
[----:B---3--:R-:W-:Y:S05]  /*1fc40*/  @!P3 NANOSLEEP.SYNCS 0x989680 ;  /* 0x009896800000b95d */ /* 0x008fea0003900000 */
[----:B------:R-:W3:Y:S02]  /*1fc50*/  @!P3 SYNCS.PHASECHK.TRANS64 P3, [R79+URZ+0x168b0], R91 ;  /* 0x0168b05b4f00b5a7 */ /* 0x000ee4000806007f */
[----:B---3--:R-:W-:Y:S05]  /*1fc60*/  @!P3 BRA `(.L_x_14030) ;  /* 0xfffffffc00f0b947 */ /* 0x008fea000383ffff */
[----:B------:R-:W-:Y:S05]  /*1fc70*/  BRA `(.L_x_14323) ;  /* 0xfffffe5800a07947 */ /* 0x000fea000383ffff */
.L_x_14046:
        /* <DEDUP_REMOVED lines=13> */
.L_x_14325:
[----:B------:R-:W-:Y:S05]  /*1fd50*/  BSYNC B0 ;  /* 0x0000000000007941 */ /* 0x000fea0003800000 */
.L_x_14324:
[----:B------:R0:W-:Y:S01]  /*1fd60*/  STL [R1+0x20], R14 ;  /* 0x0000200e01007387 */ /* 0x0001e20000100800 */
[----:B------:R-:W-:Y:S05]  /*1fd70*/  BRA `(.L_x_14326) ;  /* 0xfffffe6400007947 */ /* 0x000fea000383ffff */
.L_x_14058:
        /* <DEDUP_REMOVED lines=8> */
.L_x_14328:
[----:B------:R-:W-:Y:S05]  /*1fe00*/  BSYNC B1 ;  /* 0x0000000000017941 */ /* 0x000fea0003800000 */
.L_x_14327:
        /* <DEDUP_REMOVED lines=8> */
.L_x_14329:
[----:B------:R-:W-:Y:S02]  /*1fe90*/  IMAD.MOV.U32 R13, RZ, RZ, R8 ;  /* 0x000000ffff0d7224 */ /* 0x000fe400078e0008 */
[----:B------:R-:W-:-:S07]  /*1fea0*/  IMAD.MOV.U32 R0, RZ, RZ, R14 ;  /* 0x000000ffff007224 */ /* 0x000fce00078e000e */
[----:B------:R-:W-:Y:S05]  /*1feb0*/  WARPSYNC.COLLECTIVE R15, `(.L_x_14330) ;  /* 0x000000000f087348 */ /* 0x000fea0003c00000 */
[----:B------:R0:W1:Y:S02]  /*1fec0*/  SHFL.IDX P6, R14, R13, R12, R11 ;  /* 0x0000000c0d0e7389 */ /* 0x00006400000c000b */
[----:B01----:R-:W-:Y:S01]  /*1fed0*/  ENDCOLLECTIVE ;  /* 0x000000000000791b */ /* 0x003fe20003800000 */
.L_x_14330:
[----:B------:R-:W-:Y:S02]  /*1fee0*/  IMAD.MOV.U32 R13, RZ, RZ, R7 ;  /* 0x000000ffff0d7224 */ /* 0x000fe400078e0007 */
[----:B------:R-:W-:-:S07]  /*1fef0*/  IMAD.MOV.U32 R5, RZ, RZ, R14 ;  /* 0x000000ffff057224 */ /* 0x000fce00078e000e */
[----:B------:R-:W-:Y:S05]  /*1ff00*/  WARPSYNC.COLLECTIVE R15, `(.L_x_14331) ;  /* 0x000000000f087348 */ /* 0x000fea0003c00000 */
[----:B------:R0:W1:Y:S02]  /*1ff10*/  SHFL.IDX P6, R14, R13, R12, R11 ;  /* 0x0000000c0d0e7389 */ /* 0x00006400000c000b */
[----:B01----:R-:W-:Y:S01]  /*1ff20*/  ENDCOLLECTIVE ;  /* 0x000000000000791b */ /* 0x003fe20003800000 */
.L_x_14331:
[----:B------:R-:W-:Y:S05]  /*1ff30*/  BRA `(.L_x_14332) ;  /* 0xfffffe68008c7947 */ /* 0x000fea000383ffff */
.L_x_14061:
[----:B------:R-:W-:Y:S01]  /*1ff40*/  BSSY B1, `(.L_x_14333) ;  /* 0x0000008000017945 */ /* 0x000fe20003800000 */
[----:B------:R-:W-:Y:S02]  /*1ff50*/  IMAD.MOV.U32 R13, RZ, RZ, R6 ;  /* 0x000000ffff0d7224 */ /* 0x000fe400078e0006 */
[----:B------:R-:W-:Y:S02]  /*1ff60*/  IMAD.MOV.U32 R12, RZ, RZ, 0x1 ;  /* 0x00000001ff0c7424 */ /* 0x000fe400078e00ff */
[----:B------:R-:W-:Y:S02]  /*1ff70*/  IMAD.MOV.U32 R11, RZ, RZ, 0x1c1f ;  /* 0x00001c1fff0b7424 */ /* 0x000fe400078e00ff */
[----:B------:R-:W-:-:S07]  /*1ff80*/  IMAD.MOV.U32 R15, RZ, RZ, -0x1 ;  /* 0xffffffffff0f7424 */ /* 0x000fce00078e00ff */
[----:B-1----:R-:W-:Y:S05]  /*1ff90*/  WARPSYNC.COLLECTIVE R15, `(.L_x_14334) ;  /* 0x000000000f087348 */ /* 0x002fea0003c00000 */
[----:B------:R0:W2:Y:S02]  /*1ffa0*/  SHFL.IDX P6, R14, R13, R12, R11 ;  /* 0x0000000c0d0e7389 */ /* 0x0000a400000c000b */
[----:B012---:R-:W-:Y:S01]  /*1ffb0*/  ENDCOLLECTIVE ;  /* 0x000000000000791b */ /* 0x007fe20003800000 */
.L_x_14334:
[----:B------:R-:W-:Y:S05]  /*1ffc0*/  BSYNC B1 ;  /* 0x0000000000017941 */ /* 0x000fea0003800000 */
.L_x_14333:
        /* <DEDUP_REMOVED lines=8> */
.L_x_14335:
[----:B------:R-:W-:Y:S02]  /*20050*/  IMAD.MOV.U32 R13, RZ, RZ, R8 ;  /* 0x000000ffff0d7224 */ /* 0x000fe400078e0008 */
[----:B------:R-:W-:-:S07]  /*20060*/  IMAD.MOV.U32 R0, RZ, RZ, R14 ;  /* 0x000000ffff007224 */ /* 0x000fce00078e000e */
[----:B------:R-:W-:Y:S05]  /*20070*/  WARPSYNC.COLLECTIVE R15, `(.L_x_14336) ;  /* 0x000000000f087348 */ /* 0x000fea0003c00000 */
[----:B------:R0:W1:Y:S02]  /*20080*/  SHFL.IDX P6, R14, R13, R12, R11 ;  /* 0x0000000c0d0e7389 */ /* 0x00006400000c000b */
[----:B01----:R-:W-:Y:S01]  /*20090*/  ENDCOLLECTIVE ;  /* 0x000000000000791b */ /* 0x003fe20003800000 */
.L_x_14336:
[----:B------:R-:W-:Y:S02]  /*200a0*/  IMAD.MOV.U32 R13, RZ, RZ, R7 ;  /* 0x000000ffff0d7224 */ /* 0x000fe400078e0007 */
[----:B------:R-:W-:-:S07]  /*200b0*/  IMAD.MOV.U32 R5, RZ, RZ, R14 ;  /* 0x000000ffff057224 */ /* 0x000fce00078e000e */
[----:B------:R-:W-:Y:S05]  /*200c0*/  WARPSYNC.COLLECTIVE R15, `(.L_x_14337) ;  /* 0x000000000f087348 */ /* 0x000fea0003c00000 */
[----:B------:R0:W1:Y:S02]  /*200d0*/  SHFL.IDX P6, R14, R13, R12, R11 ;  /* 0x0000000c0d0e7389 */ /* 0x00006400000c000b */
[----:B01----:R-:W-:Y:S01]  /*200e0*/  ENDCOLLECTIVE ;  /* 0x000000000000791b */ /* 0x003fe20003800000 */
.L_x_14337:
[----:B------:R-:W-:Y:S05]  /*200f0*/  BRA `(.L_x_14338) ;  /* 0xfffffe6800f47947 */ /* 0x000fea000383ffff */
.L_x_14065:
[----:B0-----:R0:W1:Y:S02]  /*20100*/  SYNCS.PHASECHK.TRANS64.TRYWAIT P0, [R2+URZ+0x16800], R45 ;  /* 0x0168002d020075a7 */ /* 0x001064000800017f */
[----:B-1----:R-:W-:Y:S05]  /*20110*/  @!P0 NANOSLEEP.SYNCS 0x989680 ;  /* 0x009896800000895d */ /* 0x002fea0003900000 */
[----:B------:R-:W1:Y:S02]  /*20120*/  @!P0 SYNCS.PHASECHK.TRANS64 P0, [R2+URZ+0x16800], R45 ;  /* 0x0168002d020085a7 */ /* 0x000e64000800007f */
[----:B-1----:R-:W-:Y:S05]  /*20130*/  @!P0 BRA `(.L_x_14065) ;  /* 0xfffffffc00f08947 */ /* 0x002fea000383ffff */
[----:B------:R-:W-:Y:S05]  /*20140*/  BRA `(.L_x_14339) ;  /* 0xfffffe7000007947 */ /* 0x000fea000383ffff */
.L_x_14073:
[----:B------:R-:W1:Y:S01]  /*20150*/  LDC R35, c[0x0][0x3f4] ;  /* 0x0000fd00ff237b82 */ /* 0x000e620000000800 */
[----:B------:R-:W-:Y:S01]  /*20160*/  BSSY B1, `(.L_x_14340) ;  /* 0x0000008000017945 */ /* 0x000fe20003800000 */
[----:B------:R-:W-:Y:S02]  /*20170*/  IMAD.MOV.U32 R13, RZ, RZ, R26 ;  /* 0x000000ffff0d7224 */ /* 0x000fe400078e001a */
[----:B------:R-:W-:Y:S02]  /*20180*/  IMAD.MOV.U32 R12, RZ, RZ, RZ ;  /* 0x000000ffff0c7224 */ /* 0x000fe400078e00ff */
[----:B------:R-:W-:Y:S02]  /*20190*/  IMAD.MOV.U32 R11, RZ, RZ, 0x1c1f ;  /* 0x00001c1fff0b7424 */ /* 0x000fe400078e00ff */
[----:B------:R-:W-:-:S07]  /*201a0*/  IMAD.MOV.U32 R15, RZ, RZ, -0x1 ;  /* 0xffffffffff0f7424 */ /* 0x000fce00078e00ff */
[----:B01----:R-:W-:Y:S05]  /*201b0*/  WARPSYNC.COLLECTIVE R15, `(.L_x_14341) ;  /* 0x000000000f087348 */ /* 0x003fea0003c00000 */
[----:B0-----:R0:W2:Y:S02]  /*201c0*/  SHFL.IDX P6, R14, R13, R12, R11 ;  /* 0x0000000c0d0e7389 */ /* 0x0010a400000c000b */
[----:B012---:R-:W-:Y:S01]  /*201d0*/  ENDCOLLECTIVE ;  /* 0x000000000000791b */ /* 0x007fe20003800000 */
.L_x_14341:
[----:B------:R-:W-:Y:S05]  /*201e0*/  BSYNC B1 ;  /* 0x0000000000017941 */ /* 0x000fea0003800000 */
.L_x_14340:
[----:B------:R0:W5:Y:S01]  /*201f0*/  LDL R8, [R1+0x4] ;  /* 0x0000040001087983 */ /* 0x0001620000100800 */
[----:B------:R-:W-:Y:S01]  /*20200*/  IMAD.MOV.U32 R13, RZ, RZ, R25 ;  /* 0x000000ffff0d7224 */ /* 0x000fe200078e0019 */
[----:B------:R-:W-:Y:S01]  /*20210*/  ISETP.GE.AND P0, PT, R18, R35, PT ;  /* 0x000000231200720c */ /* 0x000fe20003f06270 */
[----:B------:R-:W-:Y:S02]  /*20220*/  IMAD.MOV.U32 R12, RZ, RZ, RZ ;  /* 0x000000ffff0c7224 */ /* 0x000fe400078e00ff */
[----:B------:R-:W-:Y:S02]  /*20230*/  IMAD.MOV.U32 R11, RZ, RZ, 0x1c1f ;  /* 0x00001c1fff0b7424 */ /* 0x000fe400078e00ff */
[----:B------:R-:W-:Y:S02]  /*20240*/  IMAD.MOV.U32 R15, RZ, RZ, -0x1 ;  /* 0xffffffffff0f7424 */ /* 0x000fe400078e00ff */
[----:B0-----:R-:W-:-:S07]  /*20250*/  IMAD.MOV.U32 R0, RZ, RZ, R14 ;  /* 0x000000ffff007224 */ /* 0x001fce00078e000e */
[----:B-----5:R-:W-:Y:S05]  /*20260*/  WARPSYNC.COLLECTIVE R15, `(.L_x_14342) ;  /* 0x000000000f087348 */ /* 0x020fea0003c00000 */
[----:B------:R0:W1:Y:S02]  /*20270*/  SHFL.IDX P6, R14, R13, R12, R11 ;  /* 0x0000000c0d0e7389 */ /* 0x00006400000c000b */
[----:B01---5:R-:W-:Y:S01]  /*20280*/  ENDCOLLECTIVE ;  /* 0x000000000000791b */ /* 0x023fe20003800000 */
.L_x_14342:
[----:B------:R-:W-:Y:S02]  /*20290*/  IMAD.MOV.U32 R13, RZ, RZ, R24 ;  /* 0x000000ffff0d7224 */ /* 0x000fe400078e0018 */
[----:B------:R-:W-:-:S07]  /*202a0*/  IMAD.MOV.U32 R3, RZ, RZ, R14 ;  /* 0x000000ffff037224 */ /* 0x000fce00078e000e */
[----:B------:R-:W-:Y:S05]  /*202b0*/  WARPSYNC.COLLECTIVE R15, `(.L_x_14343) ;  /* 0x000000000f087348 */ /* 0x000fea0003c00000 */
[----:B------:R0:W1:Y:S02]  /*202c0*/  SHFL.IDX P6, R14, R13, R12, R11 ;  /* 0x0000000c0d0e7389 */ /* 0x00006400000c000b */
[----:B01----:R-:W-:Y:S01]  /*202d0*/  ENDCOLLECTIVE ;  /* 0x000000000000791b */ /* 0x003fe20003800000 */
.L_x_14343:
[----:B------:R-:W-:Y:S02]  /*202e0*/  IMAD.MOV.U32 R13, RZ, RZ, R27 ;  /* 0x000000ffff0d7224 */ /* 0x000fe400078e001b */
[----:B------:R-:W-:-:S07]  /*202f0*/  IMAD.MOV.U32 R4, RZ, RZ, R14 ;  /* 0x000000ffff047224 */ /* 0x000fce00078e000e */
[----:B------:R-:W-:Y:S05]  /*20300*/  WARPSYNC.COLLECTIVE R15, `(.L_x_14344) ;  /* 0x000000000f087348 */ /* 0x000fea0003c00000 */
[----:B------:R0:W1:Y:S02]  /*20310*/  SHFL.IDX P6, R14, R13, R12, R11 ;  /* 0x0000000c0d0e7389 */ /* 0x00006400000c000b */
[----:B01----:R-:W-:Y:S01]  /*20320*/  ENDCOLLECTIVE ;  /* 0x000000000000791b */ /* 0x003fe20003800000 */
.L_x_14344:
[----:B------:R-:W-:-:S05]  /*20330*/  IMAD R32, R8, R32, RZ ;  /* 0x0000002008207224 */ /* 0x000fca00078e02ff */
[----:B------:R-:W-:-:S13]  /*20340*/  ISETP.GE.OR P1, PT, R41, R32, P0 ;  /* 0x000000202900720c */ /* 0x000fda0000726670 */
[C---:B------:R-:W-:Y:S01]  /*20350*/  @!P1 IMAD.SHL.U32 R5, R18.reuse, 0x2, RZ ;  /* 0x0000000212059824 */ /* 0x040fe200078e00ff */
[----:B------:R-:W-:-:S04]  /*20360*/  @!P1 SHF.L.U64.HI R21, R18, 0x1, R43 ;  /* 0x0000000112159819 */ /* 0x000fc8000001022b */
[----:B------:R-:W-:-:S05]  /*20370*/  @!P1 IADD3 R6, P2, R3, R5, RZ ;  /* 0x0000000503069210 */ /* 0x000fca0007f5e0ff */
[----:B------:R-:W-:-:S05]  /*20380*/  @!P1 IMAD.X R7, R0, 0x1, R21, P2 ;  /* 0x0000000100079824 */ /* 0x000fca00010e0615 */
[----:B------:R-:W2:Y:S01]  /*20390*/  @!P1 LD.E.128 R8, desc[UR38][R6.64] ;  /* 0x0000002606089980 */ /* 0x000ea2000c101d00 */
[----:B------:R-:W-:-:S05]  /*203a0*/  @!P1 IADD3 R14, P2, R14, R5, RZ ;  /* 0x000000050e0e9210 */ /* 0x000fca0007f5e0ff */
[----:B------:R-:W-:-:S04]  /*203b0*/  @!P1 IMAD.X R3, R4, 0x1, R21, P2 ;  /* 0x0000000104039824 */ /* 0x000fc800010e0615 */
[----:B------:R-:W-:-:S05]  /*203c0*/  @!P1 IMAD.MOV.U32 R15, RZ, RZ, R3 ;  /* 0x000000ffff0f9224 */ /* 0x000fca00078e0003 */
[----:B------:R0:W5:Y:S01]  /*203d0*/  @!P1 LD.E.128 R4, desc[UR38][R14.64] ;  /* 0x000000260e049980 */ /* 0x000162000c101d00 */
[----:B------:R-:W-:Y:S01]  /*203e0*/  CS2R R38, SRZ ;  /* 0x0000000000267805 */ /* 0x000fe2000001ff00 */
[----:B------:R-:W-:Y:S01]  /*203f0*/  IMAD.MOV.U32 R13, RZ, RZ, R26 ;  /* 0x000000ffff0d7224 */ /* 0x000fe200078e001a */
[----:B------:R-:W-:Y:S01]  /*20400*/  CS2R R36, SRZ ;  /* 0x0000000000247805 */ /* 0x000fe2000001ff00 */
[----:B------:R-:W-:Y:S01]  /*20410*/  IMAD.MOV.U32 R12, RZ, RZ, 0x1 ;  /* 0x00000001ff0c7424 */ /* 0x000fe200078e00ff */
[----:B------:R-:W-:Y:S02]  /*20420*/  CS2R R20, SRZ ;  /* 0x0000000000147805 */ /* 0x000fe4000001ff00 */
[----:B------:R-:W-:Y:S01]  /*20430*/  CS2R R28, SRZ ;  /* 0x00000000001c7805 */ /* 0x000fe2000001ff00 */
[----:B0-----:R-:W-:Y:S02]  /*20440*/  IMAD.MOV.U32 R15, RZ, RZ, -0x1 ;  /* 0xffffffffff0f7424 */ /* 0x001fe400078e00ff */
[----:B--2---:R-:W-:-:S02]  /*20450*/  @!P1 IMAD.MOV.U32 R39, RZ, RZ, R11 ;  /* 0x000000ffff279224 */ /* 0x004fc400078e000b */
[----:B------:R-:W-:Y:S02]  /*20460*/  IMAD.MOV.U32 R11, RZ, RZ, 0x1c1f ;  /* 0x00001c1fff0b7424 */ /* 0x000fe400078e00ff */
[----:B------:R-:W-:Y:S02]  /*20470*/  @!P1 IMAD.MOV.U32 R36, RZ, RZ, R8 ;  /* 0x000000ffff249224 */ /* 0x000fe400078e0008 */
[----:B------:R-:W-:-:S07]  /*20480*/  @!P1 IMAD.MOV.U32 R37, RZ, RZ, R9 ;  /* 0x000000ffff259224 */ /* 0x000fce00078e0009 */
[----:B-----5:R-:W-:Y:S05]  /*20490*/  WARPSYNC.COLLECTIVE R15, `(.L_x_14345) ;  /* 0x000000000f087348 */ /* 0x020fea0003c00000 */
[----:B------:R0:W1:Y:S02]  /*204a0*/  SHFL.IDX P6, R14, R13, R12, R11 ;  /* 0x0000000c0d0e7389 */ /* 0x00006400000c000b */
[----:B01---5:R-:W-:Y:S01]  /*204b0*/  ENDCOLLECTIVE ;  /* 0x000000000000791b */ /* 0x023fe20003800000 */
.L_x_14345:
[----:B------:R-:W-:Y:S02]  /*204c0*/  IMAD.MOV.U32 R0, RZ, RZ, R36 ;  /* 0x000000ffff007224 */ /* 0x000fe400078e0024 */
[----:B------:R-:W-:Y:S02]  /*204d0*/  IMAD.MOV.U32 R3, RZ, RZ, R37 ;  /* 0x000000ffff037224 */ /* 0x000fe400078e0025 */
[----:B------:R-:W-:Y:S01]  /*204e0*/  @!P1 IMAD.MOV.U32 R38, RZ, RZ, R10 ;  /* 0x000000ffff269224 */ /* 0x000fe200078e000a */
[----:B------:R-:W-:Y:S01]  /*204f0*/  PRMT R48, R0, 0x7610, R48 ;  /* 0x0000761000307816 */ /* 0x000fe20000000030 */
[----:B------:R-:W-:Y:S01]  /*20500*/  IMAD.MOV.U32 R9, RZ, RZ, R39 ;  /* 0x000000ffff097224 */ /* 0x000fe200078e0027 */
[----:B------:R-:W-:Y:S01]  /*20510*/  PRMT R34, R34, 0x5410, R3 ;  /* 0x0000541022227816 */ /* 0x000fe20000000003 */
[----:B------:R-:W-:Y:S02]  /*20520*/  @!P1 IMAD.MOV.U32 R20, RZ, RZ, R4 ;  /* 0x000000ffff149224 */ /* 0x000fe400078e0004 */
[----:B------:R-:W-:Y:S01]  /*20530*/  @!P1 IMAD.MOV.U32 R21, RZ, RZ, R5 ;  /* 0x000000ffff159224 */ /* 0x000fe200078e0005 */
[----:B------:R-:W-:Y:S01]  /*20540*/  PRMT R34, R9, 0x7610, R34 ;  /* 0x0000761009227816 */ /* 0x000fe20000000022 */
[----:B------:R-:W-:-:S02]  /*20550*/  IMAD.MOV.U32 R8, RZ, RZ, R38 ;  /* 0x000000ffff087224 */ /* 0x000fc400078e0026 */
[----:B------:R-:W-:Y:S02]  /*20560*/  IMAD.MOV.U32 R13, RZ, RZ, R25 ;  /* 0x000000ffff0d7224 */ /* 0x000fe400078e0019 */
[----:B------:R-:W-:Y:S01]  /*20570*/  @!P1 IMAD.MOV.U32 R28, RZ, RZ, R6 ;  /* 0x000000ffff1c9224 */ /* 0x000fe200078e0006 */
[----:B------:R-:W-:Y:S01]  /*20580*/  PRMT R31, R8, 0x7610, R31 ;  /* 0x00007610081f7816 */ /* 0x000fe2000000001f */
[----:B------:R-:W-:Y:S02]  /*20590*/  @!P1 IMAD.MOV.U32 R29, RZ, RZ, R7 ;  /* 0x000000ffff1d9224 */ /* 0x000fe400078e0007 */
[----:B------:R-:W-:Y:S02]  /*205a0*/  IMAD.MOV.U32 R4, RZ, RZ, R20 ;  /* 0x000000ffff047224 */ /* 0x000fe400078e0014 */
[----:B------:R-:W-:Y:S02]  /*205b0*/  IMAD.MOV.U32 R5, RZ, RZ, R21 ;  /* 0x000000ffff057224 */ /* 0x000fe400078e0015 */
[----:B------:R-:W-:Y:S01]  /*205c0*/  IMAD.MOV.U32 R0, RZ, RZ, R14 ;  /* 0x000000ffff007224 */ /* 0x000fe200078e000e */
[----:B------:R-:W-:-:S07]  /*205d0*/  PRMT R50, R4, 0x7610, R50 ;  /* 0x0000761004327816 */ /* 0x000fce0000000032 */
[----:B------:R-:W-:Y:S05]  /*205e0*/  WARPSYNC.COLLECTIVE R15, `(.L_x_14346) ;  /* 0x000000000f087348 */ /* 0x000fea0003c00000 */
[----:B------:R0:W1:Y:S02]  /*205f0*/  SHFL.IDX P6, R14, R13, R12, R11 ;  /* 0x0000000c0d0e7389 */ /* 0x00006400000c000b */
[----:B01----:R-:W-:Y:S01]  /*20600*/  ENDCOLLECTIVE ;  /* 0x000000000000791b */ /* 0x003fe20003800000 */
.L_x_14346:
[----:B------:R-:W-:Y:S01]  /*20610*/  IMAD.MOV.U32 R6, RZ, RZ, R28 ;  /* 0x000000ffff067224 */ /* 0x000fe200078e001c */
[----:B------:R-:W-:Y:S01]  /*20620*/  PRMT R54, R5, 0x7610, R54 ;  /* 0x0000761005367816 */ /* 0x000fe20000000036 */
[----:B------:R-:W-:Y:S01]  /*20630*/  IMAD.MOV.U32 R7, RZ, RZ, R29 ;  /* 0x000000ffff077224 */ /* 0x000fe200078e001d */
[----:B------:R-:W-:Y:S02]  /*20640*/  CS2R R4, SRZ ;  /* 0x0000000000047805 */ /* 0x000fe4000001ff00 */
[----:B------:R-:W-:Y:S02]  /*20650*/  PRMT R31, R31, 0x5410, R6 ;  /* 0x000054101f1f7816 */ /* 0x000fe40000000006 */
[----:B------:R-:W-:Y:S01]  /*20660*/  PRMT R55, R7, 0x7610, R55 ;  /* 0x0000761007377816 */ /* 0x000fe20000000037 */
[----:B------:R-:W-:Y:S02]  /*20670*/  IMAD.MOV.U32 R13, RZ, RZ, R24 ;  /* 0x000000ffff0d7224 */ /* 0x000fe400078e0018 */
[----:B------:R-:W-:-:S07]  /*20680*/  IMAD.MOV.U32 R3, RZ, RZ, R14 ;  /* 0x000000ffff037224 */ /* 0x000fce00078e000e */
[----:B------:R-:W-:Y:S05]  /*20690*/  WARPSYNC.COLLECTIVE R15, `(.L_x_14347) ;  /* 0x000000000f087348 */ /* 0x000fea0003c00000 */
[----:B------:R0:W1:Y:S02]  /*206a0*/  SHFL.IDX P6, R14, R13, R12, R11 ;  /* 0x0000000c0d0e7389 */ /* 0x00006400000c000b */
[----:B01----:R-:W-:Y:S01]  /*206b0*/  ENDCOLLECTIVE ;  /* 0x000000000000791b */ /* 0x003fe20003800000 */
.L_x_14347:
[----:B------:R-:W-:Y:S02]  /*206c0*/  IMAD.MOV.U32 R13, RZ, RZ, R27 ;  /* 0x000000ffff0d7224 */ /* 0x000fe400078e001b */
[----:B------:R-:W-:-:S07]  /*206d0*/  IMAD.MOV.U32 R24, RZ, RZ, R14 ;  /* 0x000000ffff187224 */ /* 0x000fce00078e000e */
[----:B------:R-:W-:Y:S05]  /*206e0*/  WARPSYNC.COLLECTIVE R15, `(.L_x_14348) ;  /* 0x000000000f087348 */ /* 0x000fea0003c00000 */
[----:B------:R0:W1:Y:S02]  /*206f0*/  SHFL.IDX P6, R14, R13, R12, R11 ;  /* 0x0000000c0d0e7389 */ /* 0x00006400000c000b */
[----:B01----:R-:W-:Y:S01]  /*20700*/  ENDCOLLECTIVE ;  /* 0x000000000000791b */ /* 0x003fe20003800000 */
.L_x_14348:
[----:B------:R-:W-:Y:S05]  /*20710*/  BRA `(.L_x_14349) ;  /* 0xfffffe7c00307947 */ /* 0x000fea000383ffff */
.L_x_14077:
[----:B0-----:R0:W1:Y:S02]  /*20720*/  SYNCS.PHASECHK.TRANS64.TRYWAIT P1, [R2+URZ+0x16800], R13 ;  /* 0x0168000d020075a7 */ /* 0x001064000802017f */
[----:B-1----:R-:W-:Y:S05]  /*20730*/  @!P1 NANOSLEEP.SYNCS 0x989680 ;  /* 0x009896800000995d */ /* 0x002fea0003900000 */
[----:B------:R-:W1:Y:S02]  /*20740*/  @!P1 SYNCS.PHASECHK.TRANS64 P1, [R2+URZ+0x16800], R13 ;  /* 0x0168000d020095a7 */ /* 0x000e64000802007f */
[----:B-1----:R-:W-:Y:S05]  /*20750*/  @!P1 BRA `(.L_x_14077) ;  /* 0xfffffffc00f09947 */ /* 0x002fea000383ffff */
[----:B------:R-:W-:Y:S05]  /*20760*/  BRA `(.L_x_14350) ;  /* 0xfffffe7c00d87947 */ /* 0x000fea000383ffff */
.L_x_14083:
[----:B--2---:R2:W3:Y:S02]  /*20770*/  SYNCS.PHASECHK.TRANS64.TRYWAIT P2, [R15+URZ+0x16830], R0 ;  /* 0x016830000f0075a7 */ /* 0x0044e4000804017f */
[----:B---3--:R-:W-:Y:S05]  /*20780*/  @!P2 NANOSLEEP.SYNCS 0x989680 ;  /* 0x009896800000a95d */ /* 0x008fea0003900000 */
[----:B------:R-:W3:Y:S02]  /*20790*/  @!P2 SYNCS.PHASECHK.TRANS64 P2, [R15+URZ+0x16830], R0 ;  /* 0x016830000f00a5a7 */ /* 0x000ee4000804007f */
[----:B---3--:R-:W-:Y:S05]  /*207a0*/  @!P2 BRA `(.L_x_14083) ;  /* 0xfffffffc00f0a947 */ /* 0x008fea000383ffff */
[----:B------:R-:W-:Y:S05]  /*207b0*/  BRA `(.L_x_14082) ;  /* 0xfffffe8c00a07947 */ /* 0x000fea000383ffff */
.L_x_14101:
[----:B-1----:R1:W2:Y:S02]  /*207c0*/  SYNCS.PHASECHK.TRANS64.TRYWAIT P4, [R11+URZ+0x16830], R10 ;  /* 0x0168300a0b0075a7 */ /* 0x0022a4000808017f */
[----:B--2---:R-:W-:Y:S05]  /*207d0*/  @!P4 NANOSLEEP.SYNCS 0x989680 ;  /* 0x009896800000c95d */ /* 0x004fea0003900000 */
[----:B------:R-:W2:Y:S02]  /*207e0*/  @!P4 SYNCS.PHASECHK.TRANS64 P4, [R11+URZ+0x16830], R10 ;  /* 0x0168300a0b00c5a7 */ /* 0x000ea4000808007f */
[----:B--2---:R-:W-:Y:S05]  /*207f0*/  @!P4 BRA `(.L_x_14101) ;  /* 0xfffffffc00f0c947 */ /* 0x004fea000383ffff */
[----:B------:R-:W-:Y:S05]  /*20800*/  BRA `(.L_x_14100) ;  /* 0xfffffec800907947 */ /* 0x000fea000383ffff */
.L_x_14105:
[----:B-1----:R1:W2:Y:S02]  /*20810*/  SYNCS.PHASECHK.TRANS64.TRYWAIT P3, [R11+URZ+0x16850], R10 ;  /* 0x0168500a0b0075a7 */ /* 0x0022a4000806017f */
[----:B--2---:R-:W-:Y:S05]  /*20820*/  @!P3 NANOSLEEP.SYNCS 0x989680 ;  /* 0x009896800000b95d */ /* 0x004fea0003900000 */
[----:B------:R-:W2:Y:S02]  /*20830*/  @!P3 SYNCS.PHASECHK.TRANS64 P3, [R11+URZ+0x16850], R10 ;  /* 0x0168500a0b00b5a7 */ /* 0x000ea4000806007f */
[----:B--2---:R-:W-:Y:S05]  /*20840*/  @!P3 BRA `(.L_x_14105) ;  /* 0xfffffffc00f0b947 */ /* 0x004fea000383ffff */
[----:B------:R-:W-:Y:S05]  /*20850*/  BRA `(.L_x_14102) ;  /* 0xfffffecc00507947 */ /* 0x000fea000383ffff */
.L_x_14124:
[----:B-1----:R1:W2:Y:S02]  /*20860*/  SYNCS.PHASECHK.TRANS64.TRYWAIT P3, [R5+URZ+0x16830], R12 ;  /* 0x0168300c050075a7 */ /* 0x0022a4000806017f */
[----:B--2---:R-:W-:Y:S05]  /*20870*/  @!P3 NANOSLEEP.SYNCS 0x989680 ;  /* 0x009896800000b95d */ /* 0x004fea0003900000 */
[----:B------:R-:W2:Y:S02]  /*20880*/  @!P3 SYNCS.PHASECHK.TRANS64 P3, [R5+URZ+0x16830], R12 ;  /* 0x0168300c0500b5a7 */ /* 0x000ea4000806007f */
[----:B--2---:R-:W-:Y:S05]  /*20890*/  @!P3 BRA `(.L_x_14124) ;  /* 0xfffffffc00f0b947 */ /* 0x004fea000383ffff */
[----:B------:R-:W-:Y:S05]  /*208a0*/  BRA `(.L_x_14123) ;  /* 0xffffff0400187947 */ /* 0x000fea000383ffff */
.L_x_14128:
[----:B-1----:R1:W2:Y:S02]  /*208b0*/  SYNCS.PHASECHK.TRANS64.TRYWAIT P2, [R10+URZ+0x16850], R5 ;  /* 0x016850050a0075a7 */ /* 0x0022a4000804017f */
[----:B--2---:R-:W-:Y:S05]  /*208c0*/  @!P2 NANOSLEEP.SYNCS 0x989680 ;  /* 0x009896800000a95d */ /* 0x004fea0003900000 */
[----:B------:R-:W2:Y:S02]  /*208d0*/  @!P2 SYNCS.PHASECHK.TRANS64 P2, [R10+URZ+0x16850], R5 ;  /* 0x016850050a00a5a7 */ /* 0x000ea4000804007f */
[----:B--2---:R-:W-:Y:S05]  /*208e0*/  @!P2 BRA `(.L_x_14128) ;  /* 0xfffffffc00f0a947 */ /* 0x004fea000383ffff */
[----:B------:R-:W-:Y:S05]  /*208f0*/  BRA `(.L_x_14125) ;  /* 0xffffff0400d87947 */ /* 0x000fea000383ffff */
.L_x_14135:
[----:B-1----:R1:W2:Y:S02]  /*20900*/  SYNCS.PHASECHK.TRANS64.TRYWAIT P3, [R5+URZ+0x16830], R12 ;  /* 0x0168300c050075a7 */ /* 0x0022a4000806017f */
[----:B--2---:R-:W-:Y:S05]  /*20910*/  @!P3 NANOSLEEP.SYNCS 0x989680 ;  /* 0x009896800000b95d */ /* 0x004fea0003900000 */
[----:B------:R-:W2:Y:S02]  /*20920*/  @!P3 SYNCS.PHASECHK.TRANS64 P3, [R5+URZ+0x16830], R12 ;  /* 0x0168300c0500b5a7 */ /* 0x000ea4000806007f */
[----:B--2---:R-:W-:Y:S05]  /*20930*/  @!P3 BRA `(.L_x_14135) ;  /* 0xfffffffc00f0b947 */ /* 0x004fea000383ffff */
[----:B------:R-:W-:Y:S05]  /*20940*/  BRA `(.L_x_14134) ;  /* 0xffffff2800e07947 */ /* 0x000fea000383ffff */
.L_x_14139:
[----:B-1----:R1:W2:Y:S02]  /*20950*/  SYNCS.PHASECHK.TRANS64.TRYWAIT P2, [R10+URZ+0x16850], R5 ;  /* 0x016850050a0075a7 */ /* 0x0022a4000804017f */
[----:B--2---:R-:W-:Y:S05]  /*20960*/  @!P2 NANOSLEEP.SYNCS 0x989680 ;  /* 0x009896800000a95d */ /* 0x004fea0003900000 */
[----:B------:R-:W2:Y:S02]  /*20970*/  @!P2 SYNCS.PHASECHK.TRANS64 P2, [R10+URZ+0x16850], R5 ;  /* 0x016850050a00a5a7 */ /* 0x000ea4000804007f */
[----:B--2---:R-:W-:Y:S05]  /*20980*/  @!P2 BRA `(.L_x_14139) ;  /* 0xfffffffc00f0a947 */ /* 0x004fea000383ffff */
[----:B------:R-:W-:Y:S05]  /*20990*/  BRA `(.L_x_14136) ;  /* 0xffffff2c00a07947 */ /* 0x000fea000383ffff */
.L_x_14152:
[----:B-1----:R1:W2:Y:S02]  /*209a0*/  SYNCS.PHASECHK.TRANS64.TRYWAIT P0, [R11+URZ+0x16850], R0 ;  /* 0x016850000b0075a7 */ /* 0x0022a4000800017f */
[----:B--2---:R-:W-:Y:S05]  /*209b0*/  @!P0 NANOSLEEP.SYNCS 0x989680 ;  /* 0x009896800000895d */ /* 0x004fea0003900000 */
[----:B------:R-:W2:Y:S02]  /*209c0*/  @!P0 SYNCS.PHASECHK.TRANS64 P0, [R11+URZ+0x16850], R0 ;  /* 0x016850000b0085a7 */ /* 0x000ea4000800007f */
[----:B--2---:R-:W-:Y:S05]  /*209d0*/  @!P0 BRA `(.L_x_14152) ;  /* 0xfffffffc00f08947 */ /* 0x004fea000383ffff */
[----:B------:R-:W-:Y:S05]  /*209e0*/  BRA `(.L_x_14151) ;  /* 0xffffff6000847947 */ /* 0x000fea000383ffff */
.L_x_14160:
[----:B------:R-:W-:Y:S02]  /*209f0*/  IMAD.MOV.U32 R13, RZ, RZ, R20 ;  /* 0x000000ffff0d7224 */ /* 0x000fe400078e0014 */
[----:B------:R-:W-:Y:S02]  /*20a00*/  IMAD.MOV.U32 R12, RZ, RZ, RZ ;  /* 0x000000ffff0c7224 */ /* 0x000fe400078e00ff */
[----:B------:R-:W-:Y:S02]  /*20a10*/  IMAD.MOV.U32 R11, RZ, RZ, 0x181f ;  /* 0x0000181fff0b7424 */ /* 0x000fe400078e00ff */
[----:B------:R-:W-:Y:S02]  /*20a20*/  IMAD.MOV.U32 R15, RZ, RZ, -0x1 ;  /* 0xffffffffff0f7424 */ /* 0x000fe400078e00ff */
[----:B------:R-:W-:Y:S02]  /*20a30*/  IMAD R21, R8, R27, RZ ;  /* 0x0000001b08157224 */ /* 0x000fe400078e02ff */
[----:B------:R-:W-:-:S07]  /*20a40*/  IMAD.IADD R24, R30, 0x1, R26 ;  /* 0x000000011e187824 */ /* 0x000fce00078e021a */
[----:B-1----:R-:W-:Y:S05]  /*20a50*/  WARPSYNC.COLLECTIVE R15, `(.L_x_14351) ;  /* 0x000000000f087348 */ /* 0x002fea0003c00000 */
[----:B------:R0:W2:Y:S02]  /*20a60*/  SHFL.IDX P6, R14, R13, R12, R11 ;  /* 0x0000000c0d0e7389 */ /* 0x0000a400000c000b */
[----:B012---:R-:W-:Y:S01]  /*20a70*/  ENDCOLLECTIVE ;  /* 0x000000000000791b */ /* 0x007fe20003800000 */
.L_x_14351:
[C---:B------:R-:W-:Y:S01]  /*20a80*/  VIADD R8, R24.reuse, 0x30 ;  /* 0x0000003018087836 */ /* 0x040fe20000000000 */
[----:B------:R-:W-:-:S04]  /*20a90*/  ISETP.GE.OR P3, PT, R24, R21, P0 ;  /* 0x000000151800720c */ /* 0x000fc80000766670 */
[----:B------:R-:W-:Y:S01]  /*20aa0*/  ISETP.GE.OR P4, PT, R8, R21, P0 ;  /* 0x000000150800720c */ /* 0x000fe20000786670 */
[----:B------:R-:W-:Y:S02]  /*20ab0*/  VIADD R8, R24, 0x60 ;  /* 0x0000006018087836 */ /* 0x000fe40000000000 */
[----:B------:R-:W-:-:S03]  /*20ac0*/  IMAD.MOV.U32 R13, RZ, RZ, R7 ;  /* 0x000000ffff0d7224 */ /* 0x000fc600078e0007 */
[----:B------:R-:W-:Y:S01]  /*20ad0*/  ISETP.GE.OR P2, PT, R8, R21, P0 ;  /* 0x000000150800720c */ /* 0x000fe20000746670 */
[----:B------:R-:W-:-:S12]  /*20ae0*/  IMAD.MOV.U32 R0, RZ, RZ, R14 ;  /* 0x000000ffff007224 */ /* 0x000fd800078e000e */
[----:B------:R-:W-:Y:S05]  /*20af0*/  WARPSYNC.COLLECTIVE R15, `(.L_x_14352) ;  /* 0x000000000f087348 */ /* 0x000fea0003c00000 */
[----:B------:R0:W1:Y:S02]  /*20b00*/  SHFL.IDX P6, R14, R13, R12, R11 ;  /* 0x0000000c0d0e7389 */ /* 0x00006400000c000b */
[----:B01----:R-:W-:Y:S01]  /*20b10*/  ENDCOLLECTIVE ;  /* 0x000000000000791b */ /* 0x003fe20003800000 */
.L_x_14352:
[----:B------:R-:W-:Y:S02]  /*20b20*/  IMAD.MOV.U32 R13, RZ, RZ, R20 ;  /* 0x000000ffff0d7224 */ /* 0x000fe400078e0014 */
[----:B------:R-:W-:Y:S02]  /*20b30*/  IMAD.MOV.U32 R12, RZ, RZ, 0x1 ;  /* 0x00000001ff0c7424 */ /* 0x000fe400078e00ff */
[----:B------:R-:W-:-:S07]  /*20b40*/  IMAD.MOV.U32 R3, RZ, RZ, R14 ;  /* 0x000000ffff037224 */ /* 0x000fce00078e000e */
[----:B------:R-:W-:Y:S05]  /*20b50*/  WARPSYNC.COLLECTIVE R15, `(.L_x_14353) ;  /* 0x000000000f087348 */ /* 0x000fea0003c00000 */
[----:B------:R0:W1:Y:S02]  /*20b60*/  SHFL.IDX P6, R14, R13, R12, R11 ;  /* 0x0000000c0d0e7389 */ /* 0x00006400000c000b */
[----:B01----:R-:W-:Y:S01]  /*20b70*/  ENDCOLLECTIVE ;  /* 0x000000000000791b */ /* 0x003fe20003800000 */
.L_x_14353:
[----:B------:R-:W-:-:S04]  /*20b80*/  @!P3 LEA R10, P5, R29, R3, 0x1 ;  /* 0x000000031d0ab211 */ /* 0x000fc800078a08ff */
[----:B------:R-:W-:Y:S01]  /*20b90*/  @!P3 LEA.HI.X R3, R29, R0, R28, 0x1, P5 ;  /* 0x000000001d03b211 */ /* 0x000fe200028f0c1c */
[----:B------:R-:W-:Y:S02]  /*20ba0*/  IMAD.MOV.U32 R13, RZ, RZ, R7 ;  /* 0x000000ffff0d7224 */ /* 0x000fe400078e0007 */
[----:B------:R-:W-:-:S07]  /*20bb0*/  IMAD.MOV.U32 R4, RZ, RZ, R14 ;  /* 0x000000ffff047224 */ /* 0x000fce00078e000e */
[----:B------:R-:W-:Y:S05]  /*20bc0*/  WARPSYNC.COLLECTIVE R15, `(.L_x_14354) ;  /* 0x000000000f087348 */ /* 0x000fea0003c00000 */
[----:B------:R0:W1:Y:S02]  /*20bd0*/  SHFL.IDX P6, R14, R13, R12, R11 ;  /* 0x0000000c0d0e7389 */ /* 0x00006400000c000b */
[----:B01----:R-:W-:Y:S01]  /*20be0*/  ENDCOLLECTIVE ;  /* 0x000000000000791b */ /* 0x003fe20003800000 */
.L_x_14354:
[----:B------:R-:W-:Y:S02]  /*20bf0*/  IMAD.MOV.U32 R13, RZ, RZ, R20 ;  /* 0x000000ffff0d7224 */ /* 0x000fe400078e0014 */
[----:B------:R-:W-:Y:S02]  /*20c00*/  IMAD.MOV.U32 R12, RZ, RZ, 0x2 ;  /* 0x00000002ff0c7424 */ /* 0x000fe400078e00ff */
[----:B------:R-:W-:-:S07]  /*20c10*/  IMAD.MOV.U32 R5, RZ, RZ, R14 ;  /* 0x000000ffff057224 */ /* 0x000fce00078e000e */
[----:B------:R-:W-:Y:S05]  /*20c20*/  WARPSYNC.COLLECTIVE R15, `(.L_x_14355) ;  /* 0x000000000f087348 */ /* 0x000fea0003c00000 */
[----:B------:R0:W1:Y:S02]  /*20c30*/  SHFL.IDX P6, R14, R13, R12, R11 ;  /* 0x0000000c0d0e7389 */ /* 0x00006400000c000b */
[----:B01----:R-:W-:Y:S01]  /*20c40*/  ENDCOLLECTIVE ;  /* 0x000000000000791b */ /* 0x003fe20003800000 */
.L_x_14355:
[----:B------:R-:W-:-:S04]  /*20c50*/  @!P4 LEA R8, P1, R29, R5, 0x1 ;  /* 0x000000051d08c211 */ /* 0x000fc800078208ff */
[----:B------:R-:W-:Y:S01]  /*20c60*/  @!P4 LEA.HI.X R9, R29, R4, R28, 0x1, P1 ;  /* 0x000000041d09c211 */ /* 0x000fe200008f0c1c */
[----:B------:R-:W-:Y:S02]  /*20c70*/  IMAD.MOV.U32 R13, RZ, RZ, R7 ;  /* 0x000000ffff0d7224 */ /* 0x000fe400078e0007 */
[----:B------:R-:W-:-:S07]  /*20c80*/  IMAD.MOV.U32 R6, RZ, RZ, R14 ;  /* 0x000000ffff067224 */ /* 0x000fce00078e000e */
[----:B------:R-:W-:Y:S05]  /*20c90*/  WARPSYNC.COLLECTIVE R15, `(.L_x_14356) ;  /* 0x000000000f087348 */ /* 0x000fea0003c00000 */
[----:B------:R0:W1:Y:S02]  /*20ca0*/  SHFL.IDX P6, R14, R13, R12, R11 ;  /* 0x0000000c0d0e7389 */ /* 0x00006400000c000b */
[----:B01----:R-:W-:Y:S01]  /*20cb0*/  ENDCOLLECTIVE ;  /* 0x000000000000791b */ /* 0x003fe20003800000 */
.L_x_14356:
[----:B------:R-:W-:Y:S02]  /*20cc0*/  @!P3 IMAD.MOV.U32 R11, RZ, RZ, R3 ;  /* 0x000000ffff0bb224 */ /* 0x000fe400078e0003 */
[----:B------:R-:W-:Y:S02]  /*20cd0*/  IMAD.MOV.U32 R13, RZ, RZ, R20 ;  /* 0x000000ffff0d7224 */ /* 0x000fe400078e0014 */
[----:B------:R-:W-:Y:S01]  /*20ce0*/  IMAD.MOV.U32 R12, RZ, RZ, 0x3 ;  /* 0x00000003ff0c7424 */ /* 0x000fe200078e00ff */
        /* <DEDUP_REMOVED lines=9> */
.L_x_14357:
[----:B------:R0:W-:Y:S01]  /*20d80*/  @!P2 ST.E.128 desc[UR38][R4.64], RZ ;  /* 0x000000ff0400a985 */ /* 0x0001e2000c101d26 */
[----:B------:R-:W-:Y:S02]  /*20d90*/  IMAD.MOV.U32 R13, RZ, RZ, R7 ;  /* 0x000000ffff0d7224 */ /* 0x000fe400078e0007 */
[----:B------:R-:W-:-:S07]  /*20da0*/  IMAD.MOV.U32 R0, RZ, RZ, R14 ;  /* 0x000000ffff007224 */ /* 0x000fce00078e000e */
[----:B0-----:R-:W-:Y:S05]  /*20db0*/  WARPSYNC.COLLECTIVE R15, `(.L_x_14358) ;  /* 0x000000000f087348 */ /* 0x001fea0003c00000 */
[----:B------:R1:W2:Y:S02]  /*20dc0*/  SHFL.IDX P6, R14, R13, R12, R11 ;  /* 0x0000000c0d0e7389 */ /* 0x0002a400000c000b */
[----:B012---:R-:W-:Y:S01]  /*20dd0*/  ENDCOLLECTIVE ;  /* 0x000000000000791b */ /* 0x007fe20003800000 */
.L_x_14358:
[----:B------:R-:W-:Y:S05]  /*20de0*/  BRA `(.L_x_14359) ;  /* 0xffffff7c00e07947 */ /* 0x000fea000383ffff */
.L_x_14185:
        /* <DEDUP_REMOVED lines=11> */
.L_x_14361:
[----:B------:R-:W-:Y:S05]  /*20ea0*/  BSYNC B1 ;  /* 0x0000000000017941 */ /* 0x000fea0003800000 */
.L_x_14360:
[----:B------:R-:W-:Y:S05]  /*20eb0*/  BRA `(.L_x_14362) ;  /* 0xffffff9400c47947 */ /* 0x000fea000383ffff */
.L_x_14187:
[----:B------:R-:W-:Y:S01]  /*20ec0*/  BSSY B1, `(.L_x_14363) ;  /* 0x0000006000017945 */ /* 0x000fe20003800000 */
[----:B------:R-:W-:-:S07]  /*20ed0*/  IMAD.MOV.U32 R15, RZ, RZ, -0x1 ;  /* 0xffffffffff0f7424 */ /* 0x000fce00078e00ff */
[----:B01----:R-:W-:Y:S05]  /*20ee0*/  WARPSYNC.COLLECTIVE R15, `(.L_x_14364) ;  /* 0x000000000f0c7348 */ /* 0x003fea0003c00000 */
[----:B------:R-:W-:Y:S02]  /*20ef0*/  ELECT P6, UR62, PT ;  /* 0x00000000003e782f */ /* 0x000fe400038c0000 */
[----:B------:R-:W-:Y:S01]  /*20f00*/  MOV R14, UR62 ;  /* 0x0000003e000e7c02 */ /* 0x000fe20008000f00 */
[----:B01----:R-:W-:Y:S10]  /*20f10*/  ENDCOLLECTIVE ;  /* 0x000000000000791b */ /* 0x003ff40003800000 */
.L_x_14364:
[----:B------:R-:W-:Y:S05]  /*20f20*/  BSYNC B1 ;  /* 0x0000000000017941 */ /* 0x000fea0003800000 */
.L_x_14363:
[----:B------:R-:W-:Y:S05]  /*20f30*/  BRA `(.L_x_14186) ;  /* 0xffffff9400bc7947 */ /* 0x000fea000383ffff */
.L_x_14189:
[----:B-1----:R1:W2:Y:S02]  /*20f40*/  SYNCS.PHASECHK.TRANS64.TRYWAIT P0, [R22+URZ+0x16820], R5 ;  /* 0x01682005160075a7 */ /* 0x0022a4000800017f */
[----:B--2---:R-:W-:Y:S05]  /*20f50*/  @!P0 NANOSLEEP.SYNCS 0x989680 ;  /* 0x009896800000895d */ /* 0x004fea0003900000 */
[----:B------:R-:W2:Y:S02]  /*20f60*/  @!P0 SYNCS.PHASECHK.TRANS64 P0, [R22+URZ+0x16820], R5 ;  /* 0x01682005160085a7 */ /* 0x000ea4000800007f */
[----:B--2---:R-:W-:Y:S05]  /*20f70*/  @!P0 BRA `(.L_x_14189) ;  /* 0xfffffffc00f08947 */ /* 0x004fea000383ffff */
[----:B------:R-:W-:Y:S05]  /*20f80*/  BRA `(.L_x_14365) ;  /* 0xffffff9400cc7947 */ /* 0x000fea000383ffff */
.L_x_14193:
[----:B-1----:R1:W2:Y:S02]  /*20f90*/  SYNCS.PHASECHK.TRANS64.TRYWAIT P0, [R5+URZ+0x168a0], R6 ;  /* 0x0168a006050075a7 */ /* 0x0022a4000800017f */
[----:B--2---:R-:W-:Y:S05]  /*20fa0*/  @!P0 NANOSLEEP.SYNCS 0x989680 ;  /* 0x009896800000895d */ /* 0x004fea0003900000 */
[----:B------:R-:W2:Y:S02]  /*20fb0*/  @!P0 SYNCS.PHASECHK.TRANS64 P0, [R5+URZ+0x168a0], R6 ;  /* 0x0168a006050085a7 */ /* 0x000ea4000800007f */
[----:B--2---:R-:W-:Y:S05]  /*20fc0*/  @!P0 BRA `(.L_x_14193) ;  /* 0xfffffffc00f08947 */ /* 0x004fea000383ffff */
[----:B------:R-:W-:Y:S05]  /*20fd0*/  BRA `(.L_x_14366) ;  /* 0xffffff9400e47947 */ /* 0x000fea000383ffff */
.L_x_14198:
[----:B0-----:R0:W2:Y:S02]  /*20fe0*/  SYNCS.PHASECHK.TRANS64.TRYWAIT P0, [R5+URZ+0x168c0], R6 ;  /* 0x0168c006050075a7 */ /* 0x0010a4000800017f */
[----:B--2---:R-:W-:Y:S05]  /*20ff0*/  @!P0 NANOSLEEP.SYNCS 0x989680 ;  /* 0x009896800000895d */ /* 0x004fea0003900000 */
[----:B------:R-:W2:Y:S02]  /*21000*/  @!P0 SYNCS.PHASECHK.TRANS64 P0, [R5+URZ+0x168c0], R6 ;  /* 0x0168c006050085a7 */ /* 0x000ea4000800007f */
[----:B--2---:R-:W-:Y:S05]  /*21010*/  @!P0 BRA `(.L_x_14198) ;  /* 0xfffffffc00f08947 */ /* 0x004fea000383ffff */
[----:B------:R-:W-:Y:S05]  /*21020*/  BRA `(.L_x_14367) ;  /* 0xffffff9800647947 */ /* 0x000fea000383ffff */
.L_x_14205:
[----:B-1----:R1:W2:Y:S02]  /*21030*/  SYNCS.PHASECHK.TRANS64.TRYWAIT P1, [R5+URZ+0x168a0], R6 ;  /* 0x0168a006050075a7 */ /* 0x0022a4000802017f */
[----:B--2---:R-:W-:Y:S05]  /*21040*/  @!P1 NANOSLEEP.SYNCS 0x989680 ;  /* 0x009896800000995d */ /* 0x004fea0003900000 */
[----:B------:R-:W2:Y:S02]  /*21050*/  @!P1 SYNCS.PHASECHK.TRANS64 P1, [R5+URZ+0x168a0], R6 ;  /* 0x0168a006050095a7 */ /* 0x000ea4000802007f */
[----:B--2---:R-:W-:Y:S05]  /*21060*/  @!P1 BRA `(.L_x_14205) ;  /* 0xfffffffc00f09947 */ /* 0x004fea000383ffff */
[----:B------:R-:W-:Y:S05]  /*21070*/  BRA `(.L_x_14368) ;  /* 0xffffff9c00247947 */ /* 0x000fea000383ffff */
.L_x_14210:
[----:B0-----:R0:W2:Y:S02]  /*21080*/  SYNCS.PHASECHK.TRANS64.TRYWAIT P1, [R5+URZ+0x168c0], R6 ;  /* 0x0168c006050075a7 */ /* 0x0010a4000802017f */
[----:B--2---:R-:W-:Y:S05]  /*21090*/  @!P1 NANOSLEEP.SYNCS 0x989680 ;  /* 0x009896800000995d */ /* 0x004fea0003900000 */
[----:B------:R-:W2:Y:S02]  /*210a0*/  @!P1 SYNCS.PHASECHK.TRANS64 P1, [R5+URZ+0x168c0], R6 ;  /* 0x0168c006050095a7 */ /* 0x000ea4000802007f */
[----:B--2---:R-:W-:Y:S05]  /*210b0*/  @!P1 BRA `(.L_x_14210) ;  /* 0xfffffffc00f09947 */ /* 0x004fea000383ffff */
[----:B------:R-:W-:Y:S05]  /*210c0*/  BRA `(.L_x_14369) ;  /* 0xffffff9c009c7947 */ /* 0x000fea000383ffff */
.L_x_14231:
[----:B------:R-:W2:Y:S01]  /*210d0*/  S2R R20, SR_TID.X ;  /* 0x0000000000147919 */ /* 0x000ea20000002100 */
[----:B------:R-:W-:Y:S01]  /*210e0*/  BSSY B0, `(.L_x_14370) ;  /* 0x000000a000007945 */ /* 0x000fe20003800000 */
[----:B0-----:R-:W-:Y:S02]  /*210f0*/  IMAD.MOV.U32 R12, RZ, RZ, RZ ;  /* 0x000000ffff0c7224 */ /* 0x001fe400078e00ff */
[----:B------:R-:W-:Y:S02]  /*21100*/  IMAD.MOV.U32 R11, RZ, RZ, 0x1f ;  /* 0x0000001fff0b7424 */ /* 0x000fe400078e00ff */
[----:B------:R-:W-:Y:S01]  /*21110*/  IMAD.MOV.U32 R15, RZ, RZ, -0x1 ;  /* 0xffffffffff0f7424 */ /* 0x000fe200078e00ff */
[----:B--2---:R-:W-:-:S04]  /*21120*/  SHF.R.U32.HI R20, RZ, 0x5, R20 ;  /* 0x00000005ff147819 */ /* 0x004fc80000011614 */
[----:B------:R-:W-:-:S05]  /*21130*/  LOP3.LUT R20, R20, 0x3, RZ, 0xc0, !PT ;  /* 0x0000000314147812 */ /* 0x000fca00078ec0ff */
[----:B------:R-:W-:-:S07]  /*21140*/  IMAD.MOV.U32 R13, RZ, RZ, R20 ;  /* 0x000000ffff0d7224 */ /* 0x000fce00078e0014 */
[----:B-1----:R-:W-:Y:S05]  /*21150*/  WARPSYNC.COLLECTIVE R15, `(.L_x_14371) ;  /* 0x000000000f087348 */ /* 0x002fea0003c00000 */
[----:B------:R0:W2:Y:S02]  /*21160*/  SHFL.IDX P6, R14, R13, R12, R11 ;  /* 0x0000000c0d0e7389 */ /* 0x0000a400000c000b */
[----:B012---:R-:W-:Y:S01]  /*21170*/  ENDCOLLECTIVE ;  /* 0x000000000000791b */ /* 0x007fe20003800000 */
.L_x_14371:
[----:B------:R-:W-:Y:S05]  /*21180*/  BSYNC B0 ;  /* 0x0000000000007941 */ /* 0x000fea0003800000 */
.L_x_14370:
[----:B------:R-:W-:Y:S05]  /*21190*/  BRA `(.L_x_14372) ;  /* 0xffffffa800ac7947 */ /* 0x000fea000383ffff */
.L_x_14233:
[----:B------:R-:W-:Y:S01]  /*211a0*/  BSSY B0, `(.L_x_14373) ;  /* 0x0000006000007945 */ /* 0x000fe20003800000 */
[----:B------:R-:W-:-:S07]  /*211b0*/  IMAD.MOV.U32 R15, RZ, RZ, -0x1 ;  /* 0xffffffffff0f7424 */ /* 0x000fce00078e00ff */
[----:B012---:R-:W-:Y:S05]  /*211c0*/  WARPSYNC.COLLECTIVE R15, `(.L_x_14374) ;  /* 0x000000000f0c7348 */ /* 0x007fea0003c00000 */
[----:B------:R-:W-:Y:S02]  /*211d0*/  ELECT P6, UR62, PT ;  /* 0x00000000003e782f */ /* 0x000fe400038c0000 */
[----:B------:R-:W-:Y:S01]  /*211e0*/  MOV R14, UR62 ;  /* 0x0000003e000e7c02 */ /* 0x000fe20008000f00 */
[----:B012---:R-:W-:Y:S10]  /*211f0*/  ENDCOLLECTIVE ;  /* 0x000000000000791b */ /* 0x007ff40003800000 */
.L_x_14374:
[----:B------:R-:W-:Y:S05]  /*21200*/  BSYNC B0 ;  /* 0x0000000000007941 */ /* 0x000fea0003800000 */
.L_x_14373:
[----:B------:R-:W-:Y:S05]  /*21210*/  BRA `(.L_x_14375) ;  /* 0xffffffa800b47947 */ /* 0x000fea000383ffff */
.L_x_14235:
[----:B--2---:R2:W3:Y:S02]  /*21220*/  SYNCS.PHASECHK.TRANS64.TRYWAIT P0, [R0+URZ+0x16840], R3 ;  /* 0x01684003000075a7 */ /* 0x0044e4000800017f */
[----:B---3--:R-:W-:Y:S05]  /*21230*/  @!P0 NANOSLEEP.SYNCS 0x989680 ;  /* 0x009896800000895d */ /* 0x008fea0003900000 */
[----:B------:R-:W3:Y:S02]  /*21240*/  @!P0 SYNCS.PHASECHK.TRANS64 P0, [R0+URZ+0x16840], R3 ;  /* 0x01684003000085a7 */ /* 0x000ee4000800007f */
[----:B---3--:R-:W-:Y:S05]  /*21250*/  @!P0 BRA `(.L_x_14235) ;  /* 0xfffffffc00f08947 */ /* 0x008fea000383ffff */
[----:B------:R-:W-:Y:S05]  /*21260*/  BRA `(.L_x_14376) ;  /* 0xffffffac00047947 */ /* 0x000fea000383ffff */
.L_x_14239:
[----:B------:R-:W2:Y:S01]  /*21270*/  LDL.LU R11, [R1+0x1c] ;  /* 0x00001c00010b7983 */ /* 0x000ea20000300800 */
[----:B------:R-:W-:Y:S01]  /*21280*/  IMAD.MOV.U32 R5, RZ, RZ, R12 ;  /* 0x000000ffff057224 */ /* 0x000fe200078e000c */
[----:B------:R-:W-:Y:S01]  /*21290*/  LOP3.LUT R10, R10, 0x7f, RZ, 0xc0, !PT ;  /* 0x0000007f0a0a7812 */ /* 0x000fe200078ec0ff */
[----:B------:R-:W-:Y:S02]  /*212a0*/  IMAD.MOV.U32 R13, RZ, RZ, R4 ;  /* 0x000000ffff0d7224 */ /* 0x000fe400078e0004 */
[----:B------:R-:W-:Y:S01]  /*212b0*/  IMAD.MOV.U32 R12, RZ, RZ, RZ ;  /* 0x000000ffff0c7224 */ /* 0x000fe200078e00ff */
[----:B------:R-:W-:Y:S01]  /*212c0*/  SHF.R.U32.HI R10, RZ, 0x3, R10 ;  /* 0x00000003ff0a7819 */ /* 0x000fe2000001160a */
[----:B------:R-:W-:-:S04]  /*212d0*/  IMAD.MOV.U32 R15, RZ, RZ, -0x1 ;  /* 0xffffffffff0f7424 */ /* 0x000fc800078e00ff */
        /* <DEDUP_REMOVED lines=8> */
.L_x_14377:
[----:B------:R-:W-:Y:S02]  /*21360*/  IMAD.MOV.U32 R13, RZ, RZ, R0 ;  /* 0x000000ffff0d7224 */ /* 0x000fe400078e0000 */
[----:B------:R-:W-:-:S07]  /*21370*/  IMAD.MOV.U32 R7, RZ, RZ, R14 ;  /* 0x000000ffff077224 */ /* 0x000fce00078e000e */
[----:B------:R-:W-:Y:S05]  /*21380*/  WARPSYNC.COLLECTIVE R15, `(.L_x_14378) ;  /* 0x000000000f087348 */ /* 0x000fea0003c00000 */
[----:B------:R0:W1:Y:S02]  /*21390*/  SHFL.IDX P6, R14, R13, R12, R11 ;  /* 0x0000000c0d0e7389 */ /* 0x00006400000c000b */
[----:B01----:R-:W-:Y:S01]  /*213a0*/  ENDCOLLECTIVE ;  /* 0x000000000000791b */ /* 0x003fe20003800000 */
.L_x_14378:
[----:B------:R-:W-:Y:S02]  /*213b0*/  IMAD.MOV.U32 R13, RZ, RZ, R4 ;  /* 0x000000ffff0d7224 */ /* 0x000fe400078e0004 */
[----:B------:R-:W-:Y:S02]  /*213c0*/  IMAD.MOV.U32 R12, RZ, RZ, 0x1 ;  /* 0x00000001ff0c7424 */ /* 0x000fe400078e00ff */
[----:B------:R-:W-:-:S07]  /*213d0*/  IMAD.MOV.U32 R8, RZ, RZ, R14 ;  /* 0x000000ffff087224 */ /* 0x000fce00078e000e */
[----:B------:R-:W-:Y:S05]  /*213e0*/  WARPSYNC.COLLECTIVE R15, `(.L_x_14379) ;  /* 0x000000000f087348 */ /* 0x000fea0003c00000 */
[----:B------:R0:W1:Y:S02]  /*213f0*/  SHFL.IDX P6, R14, R13, R12, R11 ;  /* 0x0000000c0d0e7389 */ /* 0x00006400000c000b */
[----:B01----:R-:W-:Y:S01]  /*21400*/  ENDCOLLECTIVE ;  /* 0x000000000000791b */ /* 0x003fe20003800000 */
.L_x_14379:
        /* <DEDUP_REMOVED lines=13> */
.L_x_14380:
[----:B------:R-:W-:Y:S02]  /*214e0*/  IMAD.MOV.U32 R13, RZ, RZ, R4 ;  /* 0x000000ffff0d7224 */ /* 0x000fe400078e0004 */
[----:B------:R-:W-:Y:S02]  /*214f0*/  IMAD.MOV.U32 R12, RZ, RZ, 0x2 ;  /* 0x00000002ff0c7424 */ /* 0x000fe400078e00ff */
[----:B------:R-:W-:-:S07]  /*21500*/  IMAD.MOV.U32 R8, RZ, RZ, R14 ;  /* 0x000000ffff087224 */ /* 0x000fce00078e000e */
[----:B------:R-:W-:Y:S05]  /*21510*/  WARPSYNC.COLLECTIVE R15, `(.L_x_14381) ;  /* 0x000000000f087348 */ /* 0x000fea0003c00000 */
[----:B------:R0:W1:Y:S02]  /*21520*/  SHFL.IDX P6, R14, R13, R12, R11 ;  /* 0x0000000c0d0e7389 */ /* 0x00006400000c000b */
[----:B01----:R-:W-:Y:S01]  /*21530*/  ENDCOLLECTIVE ;  /* 0x000000000000791b */ /* 0x003fe20003800000 */
.L_x_14381:
        /* <DEDUP_REMOVED lines=14> */
.L_x_14382:
[----:B------:R-:W-:Y:S02]  /*21620*/  IMAD.MOV.U32 R13, RZ, RZ, R4 ;  /* 0x000000ffff0d7224 */ /* 0x000fe400078e0004 */
[----:B------:R-:W-:Y:S02]  /*21630*/  IMAD.MOV.U32 R12, RZ, RZ, 0x3 ;  /* 0x00000003ff0c7424 */ /* 0x000fe400078e00ff */
[----:B------:R-:W-:-:S07]  /*21640*/  IMAD.MOV.U32 R8, RZ, RZ, R14 ;  /* 0x000000ffff087224 */ /* 0x000fce00078e000e */
[----:B------:R-:W-:Y:S05]  /*21650*/  WARPSYNC.COLLECTIVE R15, `(.L_x_14383) ;  /* 0x000000000f087348 */ /* 0x000fea0003c00000 */
[----:B------:R0:W1:Y:S02]  /*21660*/  SHFL.IDX P6, R14, R13, R12, R11 ;  /* 0x0000000c0d0e7389 */ /* 0x00006400000c000b */
[----:B01----:R-:W-:Y:S01]  /*21670*/  ENDCOLLECTIVE ;  /* 0x000000000000791b */ /* 0x003fe20003800000 */
.L_x_14383:
        /* <DEDUP_REMOVED lines=14> */
.L_x_14384:
[----:B------:R-:W-:Y:S02]  /*21760*/  IMAD.MOV.U32 R13, RZ, RZ, R4 ;  /* 0x000000ffff0d7224 */ /* 0x000fe400078e0004 */
[----:B------:R-:W-:Y:S02]  /*21770*/  IMAD.MOV.U32 R12, RZ, RZ, 0x4 ;  /* 0x00000004ff0c7424 */ /* 0x000fe400078e00ff */
[----:B------:R-:W-:-:S07]  /*21780*/  IMAD.MOV.U32 R8, RZ, RZ, R14 ;  /* 0x000000ffff087224 */ /* 0x000fce00078e000e */
[----:B------:R-:W-:Y:S05]  /*21790*/  WARPSYNC.COLLECTIVE R15, `(.L_x_14385) ;  /* 0x000000000f087348 */ /* 0x000fea0003c00000 */
[----:B------:R0:W1:Y:S02]  /*217a0*/  SHFL.IDX P6, R14, R13, R12, R11 ;  /* 0x0000000c0d0e7389 */ /* 0x00006400000c000b */
[----:B01----:R-:W-:Y:S01]  /*217b0*/  ENDCOLLECTIVE ;  /* 0x000000000000791b */ /* 0x003fe20003800000 */
.L_x_14385:
        /* <DEDUP_REMOVED lines=14> */
.L_x_14386:
[----:B------:R-:W-:Y:S02]  /*218a0*/  IMAD.MOV.U32 R13, RZ, RZ, R4 ;  /* 0x000000ffff0d7224 */ /* 0x000fe400078e0004 */
[----:B------:R-:W-:Y:S02]  /*218b0*/  IMAD.MOV.U32 R12, RZ, RZ, 0x5 ;  /* 0x00000005ff0c7424 */ /* 0x000fe400078e00ff */
[----:B------:R-:W-:-:S07]  /*218c0*/  IMAD.MOV.U32 R8, RZ, RZ, R14 ;  /* 0x000000ffff087224 */ /* 0x000fce00078e000e */
[----:B------:R-:W-:Y:S05]  /*218d0*/  WARPSYNC.COLLECTIVE R15, `(.L_x_14387) ;  /* 0x000000000f087348 */ /* 0x000fea0003c00000 */
[----:B------:R0:W1:Y:S02]  /*218e0*/  SHFL.IDX P6, R14, R13, R12, R11 ;  /* 0x0000000c0d0e7389 */ /* 0x00006400000c000b */
[----:B01----:R-:W-:Y:S01]  /*218f0*/  ENDCOLLECTIVE ;  /* 0x000000000000791b */ /* 0x003fe20003800000 */
.L_x_14387:
        /* <DEDUP_REMOVED lines=14> */
.L_x_14388:
[----:B------:R-:W-:Y:S02]  /*219e0*/  IMAD.MOV.U32 R13, RZ, RZ, R4 ;  /* 0x000000ffff0d7224 */ /* 0x000fe400078e0004 */
[----:B------:R-:W-:Y:S02]  /*219f0*/  IMAD.MOV.U32 R12, RZ, RZ, 0x6 ;  /* 0x00000006ff0c7424 */ /* 0x000fe400078e00ff */
[----:B------:R-:W-:-:S07]  /*21a00*/  IMAD.MOV.U32 R8, RZ, RZ, R14 ;  /* 0x000000ffff087224 */ /* 0x000fce00078e000e */
[----:B------:R-:W-:Y:S05]  /*21a10*/  WARPSYNC.COLLECTIVE R15, `(.L_x_14389) ;  /* 0x000000000f087348 */ /* 0x000fea0003c00000 */
[----:B------:R0:W1:Y:S02]  /*21a20*/  SHFL.IDX P6, R14, R13, R12, R11 ;  /* 0x0000000c0d0e7389 */ /* 0x00006400000c000b */
[----:B01----:R-:W-:Y:S01]  /*21a30*/  ENDCOLLECTIVE ;  /* 0x000000000000791b */ /* 0x003fe20003800000 */
.L_x_14389:
        /* <DEDUP_REMOVED lines=14> */
.L_x_14390:
[----:B------:R-:W-:Y:S02]  /*21b20*/  IMAD.MOV.U32 R13, RZ, RZ, R4 ;  /* 0x000000ffff0d7224 */ /* 0x000fe400078e0004 */
[----:B------:R-:W-:Y:S02]  /*21b30*/  IMAD.MOV.U32 R12, RZ, RZ, 0x7 ;  /* 0x00000007ff0c7424 */ /* 0x000fe400078e00ff */
[----:B------:R-:W-:-:S07]  /*21b40*/  IMAD.MOV.U32 R8, RZ, RZ, R14 ;  /* 0x000000ffff087224 */ /* 0x000fce00078e000e */
[----:B------:R-:W-:Y:S05]  /*21b50*/  WARPSYNC.COLLECTIVE R15, `(.L_x_14391) ;  /* 0x000000000f087348 */ /* 0x000fea0003c00000 */
[----:B------:R0:W1:Y:S02]  /*21b60*/  SHFL.IDX P6, R14, R13, R12, R11 ;  /* 0x0000000c0d0e7389 */ /* 0x00006400000c000b */
[----:B01----:R-:W-:Y:S01]  /*21b70*/  ENDCOLLECTIVE ;  /* 0x000000000000791b */ /* 0x003fe20003800000 */
.L_x_14391:
[----:B------:R-:W-:-:S05]  /*21b80*/  @!P1 LEA R8, P2, R21, R8, 0x1 ;  /* 0x0000000815089211 */ /* 0x000fca00078408ff */
[----:B------:R-:W-:-:S04]  /*21b90*/  @!P1 IMAD.X R7, RZ, RZ, R7, P2 ;  /* 0x000000ffff079224 */ /* 0x000fc800010e0607 */
[----:B------:R-:W-:Y:S02]  /*21ba0*/  @!P1 IMAD.MOV.U32 R9, RZ, RZ, R7 ;  /* 0x000000ffff099224 */ /* 0x000fe400078e0007 */
[----:B------:R-:W-:Y:S02]  /*21bb0*/  IMAD.MOV.U32 R13, RZ, RZ, R0 ;  /* 0x000000ffff0d7224 */ /* 0x000fe400078e0000 */
[C---:B------:R-:W-:Y:S01]  /*21bc0*/  VIADD R0, R5.reuse, 0x70 ;  /* 0x0000007005007836 */ /* 0x040fe20000000000 */
        /* <DEDUP_REMOVED lines=10> */
.L_x_14392:
[----:B------:R-:W-:Y:S01]  /*21c70*/  ISETP.GE.AND P2, PT, R0, R3, PT ;  /* 0x000000030000720c */ /* 0x000fe20003f46270 */
[----:B------:R-:W-:Y:S02]  /*21c80*/  IMAD.MOV.U32 R13, RZ, RZ, R6 ;  /* 0x000000ffff0d7224 */ /* 0x000fe400078e0006 */
[----:B------:R-:W-:Y:S02]  /*21c90*/  IMAD.MOV.U32 R12, RZ, RZ, RZ ;  /* 0x000000ffff0c7224 */ /* 0x000fe400078e00ff */
[----:B------:R-:W-:-:S08]  /*21ca0*/  IMAD.MOV.U32 R8, RZ, RZ, R14 ;  /* 0x000000ffff087224 */ /* 0x000fd000078e000e */
[----:B------:R-:W-:Y:S05]  /*21cb0*/  WARPSYNC.COLLECTIVE R15, `(.L_x_14393) ;  /* 0x000000000f087348 */ /* 0x000fea0003c00000 */
[----:B------:R0:W1:Y:S02]  /*21cc0*/  SHFL.IDX P6, R14, R13, R12, R11 ;  /* 0x0000000c0d0e7389 */ /* 0x00006400000c000b */
[----:B01----:R-:W-:Y:S01]  /*21cd0*/  ENDCOLLECTIVE ;  /* 0x000000000000791b */ /* 0x003fe20003800000 */
.L_x_14393:
        /* <DEDUP_REMOVED lines=13> */
.L_x_14394:
[----:B------:R-:W-:Y:S02]  /*21db0*/  IMAD.MOV.U32 R13, RZ, RZ, R6 ;  /* 0x000000ffff0d7224 */ /* 0x000fe400078e0006 */
[----:B------:R-:W-:Y:S02]  /*21dc0*/  IMAD.MOV.U32 R12, RZ, RZ, 0x1 ;  /* 0x00000001ff0c7424 */ /* 0x000fe400078e00ff */
[----:B------:R-:W-:-:S07]  /*21dd0*/  IMAD.MOV.U32 R7, RZ, RZ, R14 ;  /* 0x000000ffff077224 */ /* 0x000fce00078e000e */
[----:B------:R-:W-:Y:S05]  /*21de0*/  WARPSYNC.COLLECTIVE R15, `(.L_x_14395) ;  /* 0x000000000f087348 */ /* 0x000fea0003c00000 */
[----:B------:R0:W1:Y:S02]  /*21df0*/  SHFL.IDX P6, R14, R13, R12, R11 ;  /* 0x0000000c0d0e7389 */ /* 0x00006400000c000b */
[----:B01----:R-:W-:Y:S01]  /*21e00*/  ENDCOLLECTIVE ;  /* 0x000000000000791b */ /* 0x003fe20003800000 */
.L_x_14395:
[----:B------:R-:W-:-:S05]  /*21e10*/  @!P2 LEA R7, P1, R21, R7, 0x1 ;  /* 0x000000071507a211 */ /* 0x000fca00078208ff */
[----:B------:R-:W-:Y:S02]  /*21e20*/  @!P2 IMAD.X R0, RZ, RZ, R0, P1 ;  /* 0x000000ffff00a224 */ /* 0x000fe400008e0600 */
[----:B------:R-:W-:Y:S02]  /*21e30*/  @!P2 IMAD.MOV.U32 R8, RZ, RZ, R7 ;  /* 0x000000ffff08a224 */ /* 0x000fe400078e0007 */
        /* <DEDUP_REMOVED lines=12> */
.L_x_14396:
[----:B------:R-:W-:Y:S02]  /*21f00*/  IMAD.MOV.U32 R13, RZ, RZ, R6 ;  /* 0x000000ffff0d7224 */ /* 0x000fe400078e0006 */
[----:B------:R-:W-:Y:S02]  /*21f10*/  IMAD.MOV.U32 R12, RZ, RZ, 0x2 ;  /* 0x00000002ff0c7424 */ /* 0x000fe400078e00ff */
[----:B------:R-:W-:-:S07]  /*21f20*/  IMAD.MOV.U32 R8, RZ, RZ, R14 ;  /* 0x000000ffff087224 */ /* 0x000fce00078e000e */
[----:B------:R-:W-:Y:S05]  /*21f30*/  WARPSYNC.COLLECTIVE R15, `(.L_x_14397) ;  /* 0x000000000f087348 */ /* 0x000fea0003c00000 */
[----:B------:R0:W1:Y:S02]  /*21f40*/  SHFL.IDX P6, R14, R13, R12, R11 ;  /* 0x0000000c0d0e7389 */ /* 0x00006400000c000b */
[----:B01----:R-:W-:Y:S01]  /*21f50*/  ENDCOLLECTIVE ;  /* 0x000000000000791b */ /* 0x003fe20003800000 */
.L_x_14397:
        /* <DEDUP_REMOVED lines=13> */
.L_x_14398:
[----:B------:R-:W-:Y:S02]  /*22030*/  IMAD.MOV.U32 R13, RZ, RZ, R6 ;  /* 0x000000ffff0d7224 */ /* 0x000fe400078e0006 */
[----:B------:R-:W-:Y:S02]  /*22040*/  IMAD.MOV.U32 R12, RZ, RZ, 0x3 ;  /* 0x00000003ff0c7424 */ /* 0x000fe400078e00ff */
[----:B------:R-:W-:-:S07]  /*22050*/  IMAD.MOV.U32 R8, RZ, RZ, R14 ;  /* 0x000000ffff087224 */ /* 0x000fce00078e000e */
[----:B------:R-:W-:Y:S05]  /*22060*/  WARPSYNC.COLLECTIVE R15, `(.L_x_14399) ;  /* 0x000000000f087348 */ /* 0x000fea0003c00000 */
[----:B------:R0:W1:Y:S02]  /*22070*/  SHFL.IDX P6, R14, R13, R12, R11 ;  /* 0x0000000c0d0e7389 */ /* 0x00006400000c000b */
[----:B01----:R-:W-:Y:S01]  /*22080*/  ENDCOLLECTIVE ;  /* 0x000000000000791b */ /* 0x003fe20003800000 */
.L_x_14399:
        /* <DEDUP_REMOVED lines=12> */
.L_x_14400:
[----:B------:R-:W-:Y:S05]  /*22150*/  BRA `(.L_x_14401) ;  /* 0xffffffac00287947 */ /* 0x000fea000383ffff */
.L_x_14242:
[----:B0-----:R0:W1:Y:S02]  /*22160*/  SYNCS.PHASECHK.TRANS64.TRYWAIT P0, [R22+URZ+0x16820], R3 ;  /* 0x01682003160075a7 */ /* 0x001064000800017f */
[----:B-1----:R-:W-:Y:S05]  /*22170*/  @!P0 NANOSLEEP.SYNCS 0x989680 ;  /* 0x009896800000895d */ /* 0x002fea0003900000 */
[----:B------:R-:W1:Y:S02]  /*22180*/  @!P0 SYNCS.PHASECHK.TRANS64 P0, [R22+URZ+0x16820], R3 ;  /* 0x01682003160085a7 */ /* 0x000e64000800007f */
[----:B-1----:R-:W-:Y:S05]  /*22190*/  @!P0 BRA `(.L_x_14242) ;  /* 0xfffffffc00f08947 */ /* 0x002fea000383ffff */
[----:B------:R-:W-:Y:S05]  /*221a0*/  BRA `(.L_x_14402) ;  /* 0xffffffac00987947 */ /* 0x000fea000383ffff */
.L_x_14251:
[----:B0-----:R0:W2:Y:S02]  /*221b0*/  SYNCS.PHASECHK.TRANS64.TRYWAIT P0, [R2+URZ+0x16840], R3 ;  /* 0x01684003020075a7 */ /* 0x0010a4000800017f */
[----:B--2---:R-:W-:Y:S05]  /*221c0*/  @!P0 NANOSLEEP.SYNCS 0x989680 ;  /* 0x009896800000895d */ /* 0x004fea0003900000 */
[----:B------:R-:W2:Y:S02]  /*221d0*/  @!P0 SYNCS.PHASECHK.TRANS64 P0, [R2+URZ+0x16840], R3 ;  /* 0x01684003020085a7 */ /* 0x000ea4000800007f */
[----:B--2---:R-:W-:Y:S05]  /*221e0*/  @!P0 BRA `(.L_x_14251) ;  /* 0xfffffffc00f08947 */ /* 0x004fea000383ffff */
[----:B------:R-:W-:Y:S05]  /*221f0*/  BRA `(.L_x_14403) ;  /* 0xffffffb0004c7947 */ /* 0x000fea000383ffff */
.L_x_14256:
[----:B0-----:R0:W1:Y:S02]  /*22200*/  SYNCS.PHASECHK.TRANS64.TRYWAIT P0, [R3+URZ+0x60], R2 ;  /* 0x00006002030075a7 */ /* 0x001064000800017f */
[----:B-1----:R-:W-:Y:S05]  /*22210*/  @!P0 NANOSLEEP.SYNCS 0x989680 ;  /* 0x009896800000895d */ /* 0x002fea0003900000 */
[----:B------:R-:W1:Y:S02]  /*22220*/  @!P0 SYNCS.PHASECHK.TRANS64 P0, [R3+URZ+0x60], R2 ;  /* 0x00006002030085a7 */ /* 0x000e64000800007f */
[----:B-1----:R-:W-:Y:S05]  /*22230*/  @!P0 BRA `(.L_x_14256) ;  /* 0xfffffffc00f08947 */ /* 0x002fea000383ffff */
[----:B------:R-:W-:Y:S05]  /*22240*/  BRA `(.L_x_14404) ;  /* 0xffffffb000d87947 */ /* 0x000fea000383ffff */
.L_x_14264:
[----:B0-----:R0:W2:Y:S02]  /*22250*/  SYNCS.PHASECHK.TRANS64.TRYWAIT P0, [R2+URZ+0x16840], R3 ;  /* 0x01684003020075a7 */ /* 0x0010a4000800017f */
[----:B--2---:R-:W-:Y:S05]  /*22260*/  @!P0 NANOSLEEP.SYNCS 0x989680 ;  /* 0x009896800000895d */ /* 0x004fea0003900000 */
[----:B------:R-:W2:Y:S02]  /*22270*/  @!P0 SYNCS.PHASECHK.TRANS64 P0, [R2+URZ+0x16840], R3 ;  /* 0x01684003020085a7 */ /* 0x000ea4000800007f */
[----:B--2---:R-:W-:Y:S05]  /*22280*/  @!P0 BRA `(.L_x_14264) ;  /* 0xfffffffc00f08947 */ /* 0x004fea000383ffff */
[----:B------:R-:W-:Y:S05]  /*22290*/  BRA `(.L_x_14405) ;  /* 0xffffffb800207947 */ /* 0x000fea000383ffff */
.L_x_14269:
[----:B0-----:R0:W1:Y:S02]  /*222a0*/  SYNCS.PHASECHK.TRANS64.TRYWAIT P0, [R10+URZ+0x60], R26 ;  /* 0x0000601a0a0075a7 */ /* 0x001064000800017f */
[----:B-1----:R-:W-:Y:S05]  /*222b0*/  @!P0 NANOSLEEP.SYNCS 0x989680 ;  /* 0x009896800000895d */ /* 0x002fea0003900000 */
[----:B------:R-:W1:Y:S02]  /*222c0*/  @!P0 SYNCS.PHASECHK.TRANS64 P0, [R10+URZ+0x60], R26 ;  /* 0x0000601a0a0085a7 */ /* 0x000e64000800007f */
[----:B-1----:R-:W-:Y:S05]  /*222d0*/  @!P0 BRA `(.L_x_14269) ;  /* 0xfffffffc00f08947 */ /* 0x002fea000383ffff */
[----:B------:R-:W-:Y:S05]  /*222e0*/  BRA `(.L_x_14406) ;  /* 0xffffffb800ac7947 */ /* 0x000fea000383ffff */
.L_x_14277:
[----:B0-----:R0:W2:Y:S02]  /*222f0*/  SYNCS.PHASECHK.TRANS64.TRYWAIT P0, [R2+URZ+0x16840], R3 ;  /* 0x01684003020075a7 */ /* 0x0010a4000800017f */
[----:B--2---:R-:W-:Y:S05]  /*22300*/  @!P0 NANOSLEEP.SYNCS 0x989680 ;  /* 0x009896800000895d */ /* 0x004fea0003900000 */
[----:B------:R-:W2:Y:S02]  /*22310*/  @!P0 SYNCS.PHASECHK.TRANS64 P0, [R2+URZ+0x16840], R3 ;  /* 0x01684003020085a7 */ /* 0x000ea4000800007f */
[----:B--2---:R-:W-:Y:S05]  /*22320*/  @!P0 BRA `(.L_x_14277) ;  /* 0xfffffffc00f08947 */ /* 0x004fea000383ffff */
[----:B------:R-:W-:Y:S05]  /*22330*/  BRA `(.L_x_14407) ;  /* 0xffffffbc00c07947 */ /* 0x000fea000383ffff */
.L_x_14282:
[----:B0-----:R0:W1:Y:S02]  /*22340*/  SYNCS.PHASECHK.TRANS64.TRYWAIT P0, [R5+URZ+0x60], R7 ;  /* 0x00006007050075a7 */ /* 0x001064000800017f */
[----:B-1----:R-:W-:Y:S05]  /*22350*/  @!P0 NANOSLEEP.SYNCS 0x989680 ;  /* 0x009896800000895d */ /* 0x002fea0003900000 */
[----:B------:R-:W1:Y:S02]  /*22360*/  @!P0 SYNCS.PHASECHK.TRANS64 P0, [R5+URZ+0x60], R7 ;  /* 0x00006007050085a7 */ /* 0x000e64000800007f */
[----:B-1----:R-:W-:Y:S05]  /*22370*/  @!P0 BRA `(.L_x_14282) ;  /* 0xfffffffc00f08947 */ /* 0x002fea000383ffff */
[----:B------:R-:W-:Y:S05]  /*22380*/  BRA `(.L_x_14408) ;  /* 0xffffffc000507947 */ /* 0x000fea000383ffff */
.L_x_14292:
[----:B0-----:R0:W1:Y:S02]  /*22390*/  SYNCS.PHASECHK.TRANS64.TRYWAIT P0, [R3+URZ+0x16860], R0 ;  /* 0x01686000030075a7 */ /* 0x001064000800017f */
[----:B-1----:R-:W-:Y:S05]  /*223a0*/  @!P0 NANOSLEEP.SYNCS 0x989680 ;  /* 0x009896800000895d */ /* 0x002fea0003900000 */
[----:B------:R-:W1:Y:S02]  /*223b0*/  @!P0 SYNCS.PHASECHK.TRANS64 P0, [R3+URZ+0x16860], R0 ;  /* 0x01686000030085a7 */ /* 0x000e64000800007f */
[----:B-1----:R-:W-:Y:S05]  /*223c0*/  @!P0 BRA `(.L_x_14292) ;  /* 0xfffffffc00f08947 */ /* 0x002fea000383ffff */
[----:B------:R-:W-:Y:S05]  /*223d0*/  BRA `(.L_x_14409) ;  /* 0xffffffc400507947 */ /* 0x000fea000383ffff */
.L_x_14298:
[----:B------:R-:W-:Y:S01]  /*223e0*/  BSSY B0, `(.L_x_14410) ;  /* 0x0000008000007945 */ /* 0x000fe20003800000 */
[----:B------:R-:W-:Y:S02]  /*223f0*/  IMAD.MOV.U32 R13, RZ, RZ, R16 ;  /* 0x000000ffff0d7224 */ /* 0x000fe400078e0010 */
[----:B0-----:R-:W-:Y:S02]  /*22400*/  IMAD.MOV.U32 R12, RZ, RZ, RZ ;  /* 0x000000ffff0c7224 */ /* 0x001fe400078e00ff */
[----:B------:R-:W-:Y:S02]  /*22410*/  IMAD.MOV.U32 R11, RZ, RZ, 0x1f ;  /* 0x0000001fff0b7424 */ /* 0x000fe400078e00ff */
[----:B------:R-:W-:-:S07]  /*22420*/  IMAD.MOV.U32 R15, RZ, RZ, -0x1 ;  /* 0xffffffffff0f7424 */ /* 0x000fce00078e00ff */
[----:B------:R-:W-:Y:S05]  /*22430*/  WARPSYNC.COLLECTIVE R15, `(.L_x_14411) ;  /* 0x000000000f087348 */ /* 0x000fea0003c00000 */
[----:B------:R0:W1:Y:S02]  /*22440*/  SHFL.IDX P6, R14, R13, R12, R11 ;  /* 0x0000000c0d0e7389 */ /* 0x00006400000c000b */
[----:B01----:R-:W-:Y:S01]  /*22450*/  ENDCOLLECTIVE ;  /* 0x000000000000791b */ /* 0x003fe20003800000 */
.L_x_14411:
[----:B------:R-:W-:Y:S05]  /*22460*/  BSYNC B0 ;  /* 0x0000000000007941 */ /* 0x000fea0003800000 */
.L_x_14410:
        /* <DEDUP_REMOVED lines=9> */
.L_x_14412:
        /* <DEDUP_REMOVED lines=18> */
.L_x_14413:
[----:B------:R-:W-:Y:S01]  /*22620*/  IMAD.MOV.U32 R12, RZ, RZ, 0x2 ;  /* 0x00000002ff0c7424 */ /* 0x000fe200078e00ff */
[----:B------:R-:W-:-:S05]  /*22630*/  SEL R4, R14, RZ, P1 ;  /* 0x000000ff0e047207 */ /* 0x000fca0000800000 */
[----:B------:R-:W-:-:S04]  /*22640*/  IMAD.IADD R4, R17, 0x1, R4 ;  /* 0x0000000111047824 */ /* 0x000fc800078e0204 */
[----:B------:R-:W-:-:S07]  /*22650*/  IMAD.MOV.U32 R13, RZ, RZ, R4 ;  /* 0x000000ffff0d7224 */ /* 0x000fce00078e0004 */
[----:B------:R-:W-:Y:S05]  /*22660*/  WARPSYNC.COLLECTIVE R15, `(.L_x_14414) ;  /* 0x000000000f087348 */ /* 0x000fea0003c00000 */
[----:B------:R0:W1:Y:S02]  /*22670*/  SHFL.UP P6, R14, R13, R12, R11 ;  /* 0x0400000c0d0e7389 */ /* 0x00006400000c000b */
[----:B01----:R-:W-:Y:S01]  /*22680*/  ENDCOLLECTIVE ;  /* 0x000000000000791b */ /* 0x003fe20003800000 */
.L_x_14414:
[----:B------:R-:W-:Y:S01]  /*22690*/  IMAD.MOV.U32 R12, RZ, RZ, 0x4 ;  /* 0x00000004ff0c7424 */ /* 0x000fe200078e00ff */
[----:B------:R-:W-:-:S05]  /*226a0*/  SEL R3, R14, RZ, P2 ;  /* 0x000000ff0e037207 */ /* 0x000fca0001000000 */
[----:B------:R-:W-:-:S04]  /*226b0*/  IMAD.IADD R6, R4, 0x1, R3 ;  /* 0x0000000104067824 */ /* 0x000fc800078e0203 */
[----:B------:R-:W-:-:S07]  /*226c0*/  IMAD.MOV.U32 R13, RZ, RZ, R6 ;  /* 0x000000ffff0d7224 */ /* 0x000fce00078e0006 */
[----:B------:R-:W-:Y:S05]  /*226d0*/  WARPSYNC.COLLECTIVE R15, `(.L_x_14415) ;  /* 0x000000000f087348 */ /* 0x000fea0003c00000 */
[----:B------:R0:W1:Y:S02]  /*226e0*/  SHFL.UP P6, R14, R13, R12, R11 ;  /* 0x0400000c0d0e7389 */ /* 0x00006400000c000b */
[----:B01----:R-:W-:Y:S01]  /*226f0*/  ENDCOLLECTIVE ;  /* 0x000000000000791b */ /* 0x003fe20003800000 */
.L_x_14415:
[----:B------:R-:W-:Y:S01]  /*22700*/  IMAD.MOV.U32 R12, RZ, RZ, 0x8 ;  /* 0x00000008ff0c7424 */ /* 0x000fe200078e00ff */
[----:B------:R-:W-:-:S05]  /*22710*/  SEL R3, R14, RZ, P3 ;  /* 0x000000ff0e037207 */ /* 0x000fca0001800000 */
[----:B------:R-:W-:-:S04]  /*22720*/  IMAD.IADD R2, R6, 0x1, R3 ;  /* 0x0000000106027824 */ /* 0x000fc800078e0203 */
[----:B------:R-:W-:-:S07]  /*22730*/  IMAD.MOV.U32 R13, RZ, RZ, R2 ;  /* 0x000000ffff0d7224 */ /* 0x000fce00078e0002 */
[----:B------:R-:W-:Y:S05]  /*22740*/  WARPSYNC.COLLECTIVE R15, `(.L_x_14416) ;  /* 0x000000000f087348 */ /* 0x000fea0003c00000 */
[----:B------:R0:W1:Y:S02]  /*22750*/  SHFL.UP P6, R14, R13, R12, R11 ;  /* 0x0400000c0d0e7389 */ /* 0x00006400000c000b */
[----:B01----:R-:W-:Y:S01]  /*22760*/  ENDCOLLECTIVE ;  /* 0x000000000000791b */ /* 0x003fe20003800000 */
.L_x_14416:
[----:B------:R-:W-:Y:S01]  /*22770*/  IMAD.MOV.U32 R12, RZ, RZ, 0x10 ;  /* 0x00000010ff0c7424 */ /* 0x000fe200078e00ff */
[----:B------:R-:W-:-:S05]  /*22780*/  SEL R3, R14, RZ, P4 ;  /* 0x000000ff0e037207 */ /* 0x000fca0002000000 */
[----:B------:R-:W-:-:S04]  /*22790*/  IMAD.IADD R3, R2, 0x1, R3 ;  /* 0x0000000102037824 */ /* 0x000fc800078e0203 */
[----:B------:R-:W-:-:S07]  /*227a0*/  IMAD.MOV.U32 R13, RZ, RZ, R3 ;  /* 0x000000ffff0d7224 */ /* 0x000fce00078e0003 */
[----:B------:R-:W-:Y:S05]  /*227b0*/  WARPSYNC.COLLECTIVE R15, `(.L_x_14417) ;  /* 0x000000000f087348 */ /* 0x000fea0003c00000 */
[----:B------:R0:W1:Y:S02]  /*227c0*/  SHFL.UP P6, R14, R13, R12, R11 ;  /* 0x0400000c0d0e7389 */ /* 0x00006400000c000b */
[----:B01----:R-:W-:Y:S01]  /*227d0*/  ENDCOLLECTIVE ;  /* 0x000000000000791b */ /* 0x003fe20003800000 */
.L_x_14417:
        /* <DEDUP_REMOVED lines=8> */
.L_x_14418:
[----:B------:R-:W-:Y:S05]  /*22860*/  BRA `(.L_x_14419) ;  /* 0xffffffc400847947 */ /* 0x000fea000383ffff */
.L_x_14303:
[----:B------:R-:W-:Y:S01]  /*22870*/  BSSY B0, `(.L_x_14420) ;  /* 0x0000008000007945 */ /* 0x000fe20003800000 */
[----:B-----5:R-:W-:Y:S02]  /*22880*/  IMAD.MOV.U32 R13, RZ, RZ, R17 ;  /* 0x000000ffff0d7224 */ /* 0x020fe400078e0011 */
[----:B0-----:R-:W-:Y:S02]  /*22890*/  IMAD.MOV.U32 R12, RZ, RZ, 0x1 ;  /* 0x00000001ff0c7424 */ /* 0x001fe400078e00ff */
[----:B------:R-:W-:Y:S02]  /*228a0*/  IMAD.MOV.U32 R11, RZ, RZ, RZ ;  /* 0x000000ffff0b7224 */ /* 0x000fe400078e00ff */
[----:B------:R-:W-:-:S07]  /*228b0*/  IMAD.MOV.U32 R15, RZ, RZ, -0x1 ;  /* 0xffffffffff0f7424 */ /* 0x000fce00078e00ff */
[----:B-1----:R-:W-:Y:S05]  /*228c0*/  WARPSYNC.COLLECTIVE R15, `(.L_x_14421) ;  /* 0x000000000f087348 */ /* 0x002fea0003c00000 */
[----:B------:R0:W2:Y:S02]  /*228d0*/  SHFL.UP P6, R14, R13, R12, R11 ;  /* 0x0400000c0d0e7389 */ /* 0x0000a400000c000b */
[----:B012---:R-:W-:Y:S01]  /*228e0*/  ENDCOLLECTIVE ;  /* 0x000000000000791b */ /* 0x007fe20003800000 */
.L_x_14421:
[----:B------:R-:W-:Y:S05]  /*228f0*/  BSYNC B0 ;  /* 0x0000000000007941 */ /* 0x000fea0003800000 */
.L_x_14420:
        /* <DEDUP_REMOVED lines=8> */
.L_x_14422:
[----:B------:R-:W-:Y:S01]  /*22980*/  IMAD.MOV.U32 R12, RZ, RZ, 0x4 ;  /* 0x00000004ff0c7424 */ /* 0x000fe200078e00ff */
[----:B------:R-:W-:-:S05]  /*22990*/  SEL R2, R14, RZ, P2 ;  /* 0x000000ff0e027207 */ /* 0x000fca0001000000 */
[----:B------:R-:W-:-:S04]  /*229a0*/  IMAD.IADD R2, R13, 0x1, R2 ;  /* 0x000000010d027824 */ /* 0x000fc800078e0202 */
[----:B------:R-:W-:-:S07]  /*229b0*/  IMAD.MOV.U32 R13, RZ, RZ, R2 ;  /* 0x000000ffff0d7224 */ /* 0x000fce00078e0002 */
[----:B------:R-:W-:Y:S05]  /*229c0*/  WARPSYNC.COLLECTIVE R15, `(.L_x_14423) ;  /* 0x000000000f087348 */ /* 0x000fea0003c00000 */
[----:B------:R0:W1:Y:S02]  /*229d0*/  SHFL.UP P6, R14, R13, R12, R11 ;  /* 0x0400000c0d0e7389 */ /* 0x00006400000c000b */
[----:B01----:R-:W-:Y:S01]  /*229e0*/  ENDCOLLECTIVE ;  /* 0x000000000000791b */ /* 0x003fe20003800000 */
.L_x_14423:
[----:B------:R-:W-:Y:S01]  /*229f0*/  IMAD.MOV.U32 R12, RZ, RZ, 0x8 ;  /* 0x00000008ff0c7424 */ /* 0x000fe200078e00ff */
[----:B------:R-:W-:-:S05]  /*22a00*/  SEL R3, R14, RZ, P3 ;  /* 0x000000ff0e037207 */ /* 0x000fca0001800000 */
[----:B------:R-:W-:-:S04]  /*22a10*/  IMAD.IADD R3, R2, 0x1, R3 ;  /* 0x0000000102037824 */ /* 0x000fc800078e0203 */
[----:B------:R-:W-:-:S07]  /*22a20*/  IMAD.MOV.U32 R13, RZ, RZ, R3 ;  /* 0x000000ffff0d7224 */ /* 0x000fce00078e0003 */
[----:B------:R-:W-:Y:S05]  /*22a30*/  WARPSYNC.COLLECTIVE R15, `(.L_x_14424) ;  /* 0x000000000f087348 */ /* 0x000fea0003c00000 */
[----:B------:R0:W1:Y:S02]  /*22a40*/  SHFL.UP P6, R14, R13, R12, R11 ;  /* 0x0400000c0d0e7389 */ /* 0x00006400000c000b */
[----:B01----:R-:W-:Y:S01]  /*22a50*/  ENDCOLLECTIVE ;  /* 0x000000000000791b */ /* 0x003fe20003800000 */
.L_x_14424:
[----:B------:R-:W-:Y:S01]  /*22a60*/  IMAD.MOV.U32 R12, RZ, RZ, 0x10 ;  /* 0x00000010ff0c7424 */ /* 0x000fe200078e00ff */
[----:B------:R-:W-:-:S05]  /*22a70*/  SEL R4, R14, RZ, P4 ;  /* 0x000000ff0e047207 */ /* 0x000fca0002000000 */
[----:B------:R-:W-:-:S04]  /*22a80*/  IMAD.IADD R4, R3, 0x1, R4 ;  /* 0x0000000103047824 */ /* 0x000fc800078e0204 */
[----:B------:R-:W-:-:S07]  /*22a90*/  IMAD.MOV.U32 R13, RZ, RZ, R4 ;  /* 0x000000ffff0d7224 */ /* 0x000fce00078e0004 */
[----:B------:R-:W-:Y:S05]  /*22aa0*/  WARPSYNC.COLLECTIVE R15, `(.L_x_14425) ;  /* 0x000000000f087348 */ /* 0x000fea0003c00000 */
[----:B------:R0:W1:Y:S02]  /*22ab0*/  SHFL.UP P6, R14, R13, R12, R11 ;  /* 0x0400000c0d0e7389 */ /* 0x00006400000c000b */
[----:B01----:R-:W-:Y:S01]  /*22ac0*/  ENDCOLLECTIVE ;  /* 0x000000000000791b */ /* 0x003fe20003800000 */
.L_x_14425:
        /* <DEDUP_REMOVED lines=8> */
.L_x_14426:
[----:B------:R-:W-:Y:S05]  /*22b50*/  BRA `(.L_x_14427) ;  /* 0xffffffc400647947 */ /* 0x000fea000383ffff */
.L_x_14305:
[----:B------:R-:W-:Y:S01]  /*22b60*/  BSSY B0, `(.L_x_14428) ;  /* 0x0000006000007945 */ /* 0x000fe20003800000 */
[----:B------:R-:W-:Y:S01]  /*22b70*/  PLOP3.LUT P6, PT, P6, PT, PT, 0x8, 0x0 ;  /* 0x000000000000781c */ /* 0x000fe200037ce170 */
[----:B------:R-:W-:-:S12]  /*22b80*/  IMAD.MOV.U32 R15, RZ, RZ, -0x1 ;  /* 0xffffffffff0f7424 */ /* 0x000fd800078e00ff */
[----:B01----:R-:W-:Y:S05]  /*22b90*/  WARPSYNC.COLLECTIVE R15, `(.L_x_14429) ;  /* 0x000000000f087348 */ /* 0x003fea0003c00000 */
[----:B------:R-:W-:Y:S01]  /*22ba0*/  VOTE.ANY R14, PT, P6 ;  /* 0x00000000000e7806 */ /* 0x000fe200030e0100 */
[----:B01----:R-:W-:Y:S06]  /*22bb0*/  ENDCOLLECTIVE ;  /* 0x000000000000791b */ /* 0x003fec0003800000 */
.L_x_14429:
[----:B------:R-:W-:Y:S05]  /*22bc0*/  BSYNC B0 ;  /* 0x0000000000007941 */ /* 0x000fea0003800000 */
.L_x_14428:
        /* <DEDUP_REMOVED lines=9> */
.L_x_14430:
[----:B------:R-:W-:Y:S01]  /*22c60*/  IMAD.MOV.U32 R17, RZ, RZ, R14 ;  /* 0x000000ffff117224 */ /* 0x000fe200078e000e */
[----:B------:R-:W-:Y:S06]  /*22c70*/  BRA `(.L_x_14431) ;  /* 0xffffffc400547947 */ /* 0x000fec000383ffff */
.L_x_14307:
[----:B------:R-:W-:Y:S01]  /*22c80*/  BSSY B0, `(.L_x_14432) ;  /* 0x0000007000007945 */ /* 0x000fe20003800000 */
[----:B------:R-:W-:Y:S02]  /*22c90*/  IMAD.MOV.U32 R13, RZ, RZ, R3 ;  /* 0x000000ffff0d7224 */ /* 0x000fe400078e0003 */
[----:B------:R-:W-:Y:S02]  /*22ca0*/  IMAD.MOV.U32 R11, RZ, RZ, 0x1f ;  /* 0x0000001fff0b7424 */ /* 0x000fe400078e00ff */
[----:B------:R-:W-:-:S07]  /*22cb0*/  IMAD.MOV.U32 R15, RZ, RZ, -0x1 ;  /* 0xffffffffff0f7424 */ /* 0x000fce00078e00ff */
[----:B-123--:R-:W-:Y:S05]  /*22cc0*/  WARPSYNC.COLLECTIVE R15, `(.L_x_14433) ;  /* 0x000000000f087348 */ /* 0x00efea0003c00000 */
[----:B------:R0:W4:Y:S02]  /*22cd0*/  SHFL.IDX P6, R14, R13, R12, R11 ;  /* 0x0000000c0d0e7389 */ /* 0x00012400000c000b */
[----:B01234-:R-:W-:Y:S01]  /*22ce0*/  ENDCOLLECTIVE ;  /* 0x000000000000791b */ /* 0x01ffe20003800000 */
.L_x_14433:
[----:B------:R-:W-:Y:S05]  /*22cf0*/  BSYNC B0 ;  /* 0x0000000000007941 */ /* 0x000fea0003800000 */
.L_x_14432:
[----:B------:R-:W-:Y:S05]  /*22d00*/  BRA `(.L_x_14306) ;  /* 0xffffffc4004c7947 */ /* 0x000fea000383ffff */
.L_x_14311:
[----:B0-----:R0:W2:Y:S02]  /*22d10*/  SYNCS.PHASECHK.TRANS64.TRYWAIT P0, [R9+URZ+0x16820], R0 ;  /* 0x01682000090075a7 */ /* 0x0010a4000800017f */
[----:B--2---:R-:W-:Y:S05]  /*22d20*/  @!P0 NANOSLEEP.SYNCS 0x989680 ;  /* 0x009896800000895d */ /* 0x004fea0003900000 */
[----:B------:R-:W2:Y:S02]  /*22d30*/  @!P0 SYNCS.PHASECHK.TRANS64 P0, [R9+URZ+0x16820], R0 ;  /* 0x01682000090085a7 */ /* 0x000ea4000800007f */
[----:B--2---:R-:W-:Y:S05]  /*22d40*/  @!P0 BRA `(.L_x_14311) ;  /* 0xfffffffc00f08947 */ /* 0x004fea000383ffff */
[----:B------:R-:W-:Y:S05]  /*22d50*/  BRA `(.L_x_14434) ;  /* 0xffffffc800c47947 */ /* 0x000fea000383ffff */
.L_x_14312:
        /* <DEDUP_REMOVED lines=11> */
.L_x_14436:
[----:B------:R-:W-:Y:S05]  /*22e10*/  BSYNC B0 ;  /* 0x0000000000007941 */ /* 0x000fea0003800000 */
.L_x_14435:
[----:B------:R-:W-:Y:S05]  /*22e20*/  BRA `(.L_x_14437) ;  /* 0xffffffc800ac7947 */ /* 0x000fea000383ffff */
.L_x_14313:
[----:B------:R-:W-:Y:S01]  /*22e30*/  BSSY B0, `(.L_x_14438) ;  /* 0x0000006000007945 */ /* 0x000fe20003800000 */
[----:B------:R-:W-:-:S07]  /*22e40*/  IMAD.MOV.U32 R15, RZ, RZ, -0x1 ;  /* 0xffffffffff0f7424 */ /* 0x000fce00078e00ff */
[----:B01----:R-:W-:Y:S05]  /*22e50*/  WARPSYNC.COLLECTIVE R15, `(.L_x_14439) ;  /* 0x000000000f0c7348 */ /* 0x003fea0003c00000 */
[----:B------:R-:W-:Y:S02]  /*22e60*/  ELECT P6, UR62, PT ;  /* 0x00000000003e782f */ /* 0x000fe400038c0000 */
[----:B------:R-:W-:Y:S01]  /*22e70*/  MOV R14, UR62 ;  /* 0x0000003e000e7c02 */ /* 0x000fe20008000f00 */
[----:B01----:R-:W-:Y:S10]  /*22e80*/  ENDCOLLECTIVE ;  /* 0x000000000000791b */ /* 0x003ff40003800000 */
.L_x_14439:
[----:B------:R-:W-:Y:S05]  /*22e90*/  BSYNC B0 ;  /* 0x0000000000007941 */ /* 0x000fea0003800000 */
.L_x_14438:
[----:B------:R-:W-:Y:S05]  /*22ea0*/  BRA `(.L_x_14440) ;  /* 0xffffffc800a07947 */ /* 0x000fea000383ffff */
.L_x_14315:
[----:B0-----:R0:W2:Y:S02]  /*22eb0*/  SYNCS.PHASECHK.TRANS64.TRYWAIT P0, [R5+URZ], R4 ;  /* 0x00000004050075a7 */ /* 0x0010a4000800017f */
[----:B--2---:R-:W-:Y:S05]  /*22ec0*/  @!P0 NANOSLEEP.SYNCS 0x989680 ;  /* 0x009896800000895d */ /* 0x004fea0003900000 */
[----:B------:R-:W2:Y:S02]  /*22ed0*/  @!P0 SYNCS.PHASECHK.TRANS64 P0, [R5+URZ], R4 ;  /* 0x00000004050085a7 */ /* 0x000ea4000800007f */
[----:B--2---:R-:W-:Y:S05]  /*22ee0*/  @!P0 BRA `(.L_x_14315) ;  /* 0xfffffffc00f08947 */ /* 0x004fea000383ffff */
[----:B------:R-:W-:Y:S05]  /*22ef0*/  BRA `(.L_x_14441) ;  /* 0xffffffc800d47947 */ /* 0x000fea000383ffff */
.L_x_14316:
[----:B--2---:R2:W3:Y:S02]  /*22f00*/  SYNCS.PHASECHK.TRANS64.TRYWAIT P0, [R3+URZ], R2 ;  /* 0x00000002030075a7 */ /* 0x0044e4000800017f */
[----:B---3--:R-:W-:Y:S05]  /*22f10*/  @!P0 NANOSLEEP.SYNCS 0x989680 ;  /* 0x009896800000895d */ /* 0x008fea0003900000 */
[----:B------:R-:W3:Y:S02]  /*22f20*/  @!P0 SYNCS.PHASECHK.TRANS64 P0, [R3+URZ], R2 ;  /* 0x00000002030085a7 */ /* 0x000ee4000800007f */
[----:B---3--:R-:W-:Y:S05]  /*22f30*/  @!P0 BRA `(.L_x_14316) ;  /* 0xfffffffc00f08947 */ /* 0x008fea000383ffff */
[----:B------:R-:W-:Y:S05]  /*22f40*/  BRA `(.L_x_14442) ;  /* 0xffffffc800c87947 */ /* 0x000fea000383ffff */
.L_x_14318:
[----:B---3--:R3:W4:Y:S02]  /*22f50*/  SYNCS.PHASECHK.TRANS64.TRYWAIT P0, [R23+URZ], R4 ;  /* 0x00000004170075a7 */ /* 0x008724000800017f */
[----:B----4-:R-:W-:Y:S05]  /*22f60*/  @!P0 NANOSLEEP.SYNCS 0x989680 ;  /* 0x009896800000895d */ /* 0x010fea0003900000 */
[----:B------:R-:W4:Y:S02]  /*22f70*/  @!P0 SYNCS.PHASECHK.TRANS64 P0, [R23+URZ], R4 ;  /* 0x00000004170085a7 */ /* 0x000f24000800007f */
[----:B----4-:R-:W-:Y:S05]  /*22f80*/  @!P0 BRA `(.L_x_14318) ;  /* 0xfffffffc00f08947 */ /* 0x010fea000383ffff */
[----:B------:R-:W-:Y:S05]  /*22f90*/  BRA `(.L_x_14443) ;  /* 0xffffffc800cc7947 */ /* 0x000fea000383ffff */
.L_x_14444:
        /* <DEDUP_REMOVED lines=14> */
.L_x_15333:


//--------------------- .text._ZN7cutlass13device_kernelIN5flash11enable_sm90INS1_16FlashAttnFwdSm90INS1_25CollectiveMainloopFwdSm90ILi2EN4cute5tupleIJNS5_1CILi1EEES8_S8_EEENS6_IJNS7_ILi192EEENS7_ILi128EEENS7_ILi64EEEEEELi64ENS_10bfloat16_tEfNS_4arch4Sm90ELb1ELb0ELb1ELb0ELb0ELb0ELb0ELb1ELb1ELb1ELb0ELb0EEENS1_21CollectiveEpilogueFwdINS6_IJSA_SC_SB_EEES9_SE_SG_Li384ELb0ELb1ELb0ELb0EEENS1_30DynamicPersistentTileSchedulerILi384ELi128ELb0ELb1ELb1EEEEEEEEEvNT_6ParamsE --------------------------
	.section	.text._ZN7cutlass13device_kernelIN5flash11enable_sm90INS1_16FlashAttnFwdSm90INS1_25CollectiveMainloopFwdSm90ILi2EN4cute5tupleIJNS5_1CILi1EEES8_S8_EEENS6_IJNS7_ILi192EEENS7_ILi128EEENS7_ILi64EEEEEELi64ENS_10bfloat16_tEfNS_4arch4Sm90ELb1ELb0ELb1ELb0ELb0ELb0ELb0ELb1ELb1ELb1ELb0ELb0EEENS1_21CollectiveEpilogueFwdINS6_IJSA_SC_SB_EEES9_SE_SG_Li384ELb0ELb1ELb0ELb0EEENS1_30DynamicPersistentTileSchedulerILi384ELi128ELb0ELb1ELb1EEEEEEEEEvNT_6ParamsE,"ax",@progbits
	.align	128
.text._ZN7cutlass13device_kernelIN5flash11enable_sm90INS1_16FlashAttnFwdSm90INS1_25CollectiveMainloopFwdSm90ILi2EN4cute5tupleIJNS5_1CILi1EEES8_S8_EEENS6_IJNS7_ILi192EEENS7_ILi128EEENS7_ILi64EEEEEELi64ENS_10bfloat16_tEfNS_4arch4Sm90ELb1ELb0ELb1ELb0ELb0ELb0ELb0ELb1ELb1ELb1ELb0ELb0EEENS1_21CollectiveEpilogueFwdINS6_IJSA_SC_SB_EEES9_SE_SG_Li384ELb0ELb1ELb0ELb0EEENS1_30DynamicPersistentTileSchedulerILi384ELi128ELb0ELb1ELb1EEEEEEEEEvNT_6ParamsE:
        .type           _ZN7cutlass13device_kernelIN5flash11enable_sm90INS1_16FlashAttnFwdSm90INS1_25CollectiveMainloopFwdSm90ILi2EN4cute5tupleIJNS5_1CILi1EEES8_S8_EEENS6_IJNS7_ILi192EEENS7_ILi128EEENS7_ILi64EEEEEELi64ENS_10bfloat16_tEfNS_4arch4Sm90ELb1ELb0ELb1ELb0ELb0ELb0ELb0ELb1ELb1ELb1ELb0ELb0EEENS1_21CollectiveEpilogueFwdINS6_IJSA_SC_SB_EEES9_SE_SG_Li384ELb0ELb1ELb0ELb0EEENS1_30DynamicPersistentTileSchedulerILi384ELi128ELb0ELb1ELb1EEEEEEEEEvNT_6ParamsE,@function
        .size           _ZN7cutlass13device_kernelIN5flash11enable_sm90INS1_16FlashAttnFwdSm90INS1_25CollectiveMainloopFwdSm90ILi2EN4cute5tupleIJNS5_1CILi1EEES8_S8_EEENS6_IJNS7_ILi192EEENS7_ILi128EEENS7_ILi64EEEEEELi64ENS_10bfloat16_tEfNS_4arch4Sm90ELb1ELb0ELb1ELb0ELb0ELb0ELb0ELb1ELb1ELb1ELb0ELb0EEENS1_21CollectiveEpilogueFwdINS6_IJSA_SC_SB_EEES9_SE_SG_Li384ELb0ELb1ELb0ELb0EEENS1_30DynamicPersistentTileSchedulerILi384ELi128ELb0ELb1ELb1EEEEEEEEEvNT_6ParamsE,(.L_x_15334 - _ZN7cutlass13device_kernelIN5flash11enable_sm90INS1_16FlashAttnFwdSm90INS1_25CollectiveMainloopFwdSm90ILi2EN4cute5tupleIJNS5_1CILi1EEES8_S8_EEENS6_IJNS7_ILi192EEENS7_ILi128EEENS7_ILi64EEEEEELi64ENS_10bfloat16_tEfNS_4arch4Sm90ELb1ELb0ELb1ELb0ELb0ELb0ELb0ELb1ELb1ELb1ELb0ELb0EEENS1_21CollectiveEpilogueFwdINS6_IJSA_SC_SB_EEES9_SE_SG_Li384ELb0ELb1ELb0ELb0EEENS1_30DynamicPersistentTileSchedulerILi384ELi128ELb0ELb1ELb1EEEEEEEEEvNT_6ParamsE)
        .other          _ZN7cutlass13device_kernelIN5flash11enable_sm90INS1_16FlashAttnFwdSm90INS1_25CollectiveMainloopFwdSm90ILi2EN4cute5tupleIJNS5_1CILi1EEES8_S8_EEENS6_IJNS7_ILi192EEENS7_ILi128EEENS7_ILi64EEEEEELi64ENS_10bfloat16_tEfNS_4arch4Sm90ELb1ELb0ELb1ELb0ELb0ELb0ELb0ELb1ELb1ELb1ELb0ELb0EEENS1_21CollectiveEpilogueFwdINS6_IJSA_SC_SB_EEES9_SE_SG_Li384ELb0ELb1ELb0ELb0EEENS1_30DynamicPersistentTileSchedulerILi384ELi128ELb0ELb1ELb1EEEEEEEEEvNT_6ParamsE,@"STO_CUDA_ENTRY STV_DEFAULT"
_ZN7cutlass13device_kernelIN5flash11enable_sm90INS1_16FlashAttnFwdSm90INS1_25CollectiveMainloopFwdSm90ILi2EN4cute5tupleIJNS5_1CILi1EEES8_S8_EEENS6_IJNS7_ILi192EEENS7_ILi128EEENS7_ILi64EEEEEELi64ENS_10bfloat16_tEfNS_4arch4Sm90ELb1ELb0ELb1ELb0ELb0ELb0ELb0ELb1ELb1ELb1ELb0ELb0EEENS1_21CollectiveEpilogueFwdINS6_IJSA_SC_SB_EEES9_SE_SG_Li384ELb0ELb1ELb0ELb0EEENS1_30DynamicPersistentTileSchedulerILi384ELi128ELb0ELb1ELb1EEEEEEEEEvNT_6ParamsE:
        /* <DEDUP_REMOVED lines=18> */
.L_x_14446:
[----:B------:R-:W-:Y:S05]  /*0120*/  BSYNC B0 ;  /* 0x0000000000007941 */ /* 0x000fea0003800000 */
.L_x_14445:
        /* <DEDUP_REMOVED lines=41> */
.L_x_14447:
        /* <DEDUP_REMOVED lines=22> */
.L_x_14448:
        /* <DEDUP_REMOVED lines=18> */
.L_x_14449:
        /* <DEDUP_REMOVED lines=22> */
.L_x_14450:
        /* <DEDUP_REMOVED lines=22> */
.L_x_14451:
[----:B------:R-:W-:Y:S01]  /*0900*/  PLOP3.LUT P0, PT, PT, PT, UP0, 0x80, 0x0 ;  /* 0x000000000000781c */ /* 0x000fe20003f0f008 */
[----:B------:R-:W-:Y:S01]  /*0910*/  UMOV UR38, 0x1 ;  /* 0x0000000100267882 */ /* 0x000fe20000000000 */
[----:B------:R-:W-:Y:S01]  /*0920*/  NOP ;  /* 0x0000000000007918 */ /* 0x000fe20000000000 */
[----:B------:R-:W-:Y:S01]  /*0930*/  USEL UR38, UR38, 0x2, !UP0 ;  /* 0x0000000226267887 */ /* 0x000fe2000c000000 */
[----:B------:R-:W-:Y:S01]  /*0940*/  ULDC.64 UR46, c[0x0][0x208] ;  /* 0x00008200002e7ab9 */ /* 0x000fe20000000a00 */
[----:B012-4-:R-:W-:Y:S08]  /*0950*/  BAR.SYNC.DEFER_BLOCKING 0x0 ;  /* 0x0000000000007b1d */ /* 0x017ff00000010000 */
[----:B------:R-:W-:Y:S05]  /*0960*/  @!P0 BRA `(.L_x_14452) ;  /* 0x000000a400688947 */ /* 0x000fea0003800000 */
.L_x_14453:
        /* <DEDUP_REMOVED lines=26> */
[C---:B------:R-:W-:Y:S01]  /*0b10*/  LOP3.LUT R4, R2.reuse, 0x3fffff0, RZ, 0xc0, !PT ;  /* 0x03fffff002047812 */ /* 0x040fe200078ec0ff */
        /* <DEDUP_REMOVED lines=11> */
[----:B------:R-:W-:Y:S02]  /*0bd0*/  SHF.R.S32.HI R6, RZ, 0x1f, R4 ;  /* 0x0000001fff067819 */ /* 0x000fe40000011404 */
[----:B------:R-:W-:Y:S02]  /*0be0*/  SHF.R.S32.HI R153, RZ, 0x7, R153 ;  /* 0x00000007ff997819 */ /* 0x000fe40000011499 */
[----:B------:R-:W-:Y:S02]  /*0bf0*/  LOP3.LUT R8, R8, 0xfffffffc, RZ, 0xc0, !PT ;  /* 0xfffffffc08087812 */ /* 0x000fe400078ec0ff */
[----:B------:R-:W-:Y:S02]  /*0c00*/  LEA.HI R6, R6, R5, RZ, 0x3 ;  /* 0x0000000506067211 */ /* 0x000fe400078f18ff */
[----:B------:R-:W-:Y:S01]  /*0c10*/  LEA R155, R2, R3, 0x3 ;  /* 0x00000003029b7211 */ /* 0x000fe200078e18ff */
[----:B------:R-:W-:Y:S01]  /*0c20*/  IMAD.IADD R8, R157, 0x1, -R8 ;  /* 0x000000019d087824 */ /* 0x000fe200078e0a08 */
[----:B------:R-:W-:Y:S01]  /*0c30*/  LEA.HI R0, R0, R157, RZ, 0x3 ;  /* 0x0000009d00007211 */ /* 0x000fe200078f18ff */
[----:B------:R-:W-:Y:S01]  /*0c40*/  IMAD.HI R2, R153, 0x55555556, RZ ;  /* 0x5555555699027827 */ /* 0x000fe200078e02ff */
[----:B------:R-:W-:-:S02]  /*0c50*/  LOP3.LUT R6, R6, 0xfffffff8, RZ, 0xc0, !PT ;  /* 0xfffffff806067812 */ /* 0x000fc400078ec0ff */
[----:B------:R-:W-:Y:S02]  /*0c60*/  LEA.HI R7, R7, R152, RZ, 0x5 ;  /* 0x0000009807077211 */ /* 0x000fe400078f28ff */
        /* <DEDUP_REMOVED lines=11> */
[----:B------:R-:W-:Y:S01]  /*0d20*/  IMAD.SHL.U32 R19, R18, 0x8, RZ ;  /* 0x0000000812137824 */ /* 0x000fe200078e00ff */
[----:B------:R-:W-:Y:S01]  /*0d30*/  IADD3 R16, R152, -R5, RZ ;  /* 0x8000000598107210 */ /* 0x000fe20007ffe0ff */
[----:B------:R-:W-:-:S02]  /*0d40*/  IMAD.IADD R3, R8, 0x1, -R3 ;  /* 0x0000000108037824 */ /* 0x000fc400078e0a03 */
[----:B------:R-:W-:Y:S01]  /*0d50*/  IMAD R154, R2, 0x40, R7 ;  /* 0x00000040029a7824 */ /* 0x000fe200078e0207 */
[----:B------:R-:W-:-:S03]  /*0d60*/  SHF.R.S32.HI R156, RZ, 0x1f, R19 ;  /* 0x0000001fff9c7819 */ /* 0x000fc60000011413 */
[----:B------:R-:W-:-:S07]  /*0d70*/  IMAD R17, R3, 0x8, R154 ;  /* 0x0000000803117824 */ /* 0x000fce00078e029a */
.L_x_14492:
        /* <DEDUP_REMOVED lines=21> */
.L_x_14454:
[----:B------:R-:W-:Y:S01]  /*0ed0*/  ULDC UR7, c[0x0][0xc54] ;  /* 0x0003150000077ab9 */ /* 0x000fe20000000800 */
[----:B------:R-:W-:Y:S01]  /*0ee0*/  UMOV UR6, UR9 ;  /* 0x0000000900067c82 */ /* 0x000fe20008000000 */
[----:B------:R-:W-:-:S11]  /*0ef0*/  UISETP.NE.AND UP0, UPT, UR7, 0x1, UPT ;  /* 0x000000010700788c */ /* 0x000fd6000bf05270 */
[----:B------:R-:W-:Y:S02]  /*0f00*/  @UP0 ULDC.64 UR10, c[0x0][0xc58] ;  /* 0x00031600000a0ab9 */ /* 0x000fe40000000a00 */
[----:B------:R-:W-:-:S04]  /*0f10*/  UIMAD.WIDE.U32 UR4, UR9, UR10, URZ ;  /* 0x0000000a090472a5 */ /* 0x000fc8000f8e003f */
[----:B------:R-:W-:-:S04]  /*0f20*/  @UP0 USHF.R.U32.HI UR6, URZ, UR11, UR5 ;  /* 0x0000000b3f060299 */ /* 0x000fc80008011605 */
[----:B------:R-:W-:-:S12]  /*0f30*/  UIMAD UR4, UR6, UR7, URZ ;  /* 0x00000007060472a4 */ /* 0x000fd8000f8e023f */
.L_x_14455:
        /* <DEDUP_REMOVED lines=16> */
[----:B------:R-:W-:Y:S01]  /*1040*/  UIMAD UR41, UR6, 0xc0, URZ ;  /* 0x000000c0062978a4 */ /* 0x000fe2000f8e023f */
[----:B------:R-:W-:Y:S01]  /*1050*/  CS2R R112, SRZ ;  /* 0x0000000000707805 */ /* 0x000fe2000001ff00 */
[----:B------:R-:W-:Y:S01]  /*1060*/  UIMAD UR10, UR8, UR10, UR4 ;  /* 0x0000000a080a72a4 */ /* 0x000fe2000f8e0204 */
[----:B------:R-:W-:Y:S01]  /*1070*/  CS2R R14, SRZ ;  /* 0x00000000000e7805 */ /* 0x000fe2000001ff00 */
[----:B------:R-:W-:Y:S01]  /*1080*/  UIADD3 UR6, UR41, 0xbf, URZ ;  /* 0x000000bf29067890 */ /* 0x000fe2000fffe03f */
[----:B------:R-:W-:Y:S01]  /*1090*/  IMAD.MOV.U32 R110, RZ, RZ, RZ ;  /* 0x000000ffff6e7224 */ /* 0x000fe200078e00ff */
[----:B------:R-:W-:Y:S01]  /*10a0*/  ULDC UR48, c[0x0][0x424] ;  /* 0x0001090000307ab9 */ /* 0x000fe20000000800 */
[----:B------:R-:W-:Y:S01]  /*10b0*/  ULDC UR7, c[0x0][0x288] ;  /* 0x0000a20000077ab9 */ /* 0x000fe20000000800 */
[----:B------:R-:W-:Y:S01]  /*10c0*/  USEL UR48, UR48, 0x1, UP0 ;  /* 0x0000000130307887 */ /* 0x000fe20008000000 */
[----:B------:R-:W-:Y:S01]  /*10d0*/  IMAD.MOV.U32 R21, RZ, RZ, RZ ;  /* 0x000000ffff157224 */ /* 0x000fe200078e00ff */
[----:B------:R-:W-:Y:S01]  /*10e0*/  @UP2 ULDC UR4, c[0x0][0x44c] ;  /* 0x0001130000042ab9 */ /* 0x000fe20000000800 */
[----:B------:R-:W-:Y:S01]  /*10f0*/  UIADD3 UR7, -UR7, 0x80, URZ ;  /* 0x0000008007077890 */ /* 0x000fe2000fffe13f */
[----:B------:R-:W-:Y:S01]  /*1100*/  CS2R R12, SRZ ;  /* 0x00000000000c7805 */ /* 0x000fe2000001ff00 */
[----:B------:R-:W-:Y:S01]  /*1110*/  UIMAD.WIDE.U32 UR4, UR6, UR4, URZ ;  /* 0x00000004060472a5 */ /* 0x000fe2000f8e003f */
[----:B------:R-:W-:Y:S01]  /*1120*/  IMAD.MOV.U32 R106, RZ, RZ, RZ ;  /* 0x000000ffff6a7224 */ /* 0x000fe200078e00ff */
[----:B------:R-:W-:Y:S01]  /*1130*/  ULDC UR9, c[0x0][0x2f0] ;  /* 0x0000bc0000097ab9 */ /* 0x000fe20000000800 */
[----:B------:R-:W-:Y:S01]  /*1140*/  @UP2 ULDC UR11, c[0x0][0x450] ;  /* 0x00011400000b2ab9 */ /* 0x000fe20000000800 */
[----:B------:R-:W-:Y:S01]  /*1150*/  UIMAD UR7, UR48, UR9, UR7 ;  /* 0x00000009300772a4 */ /* 0x000fe2000f8e0207 */
[----:B------:R-:W-:Y:S01]  /*1160*/  IMAD.MOV.U32 R25, RZ, RZ, RZ ;  /* 0x000000ffff197224 */ /* 0x000fe200078e00ff */
        /* <DEDUP_REMOVED lines=17> */
[----:B------:R-:W-:Y:S01]  /*1280*/  ULDC UR43, c[0x0][0xc48] ;  /* 0x00031200002b7ab9 */ /* 0x000fe20000000800 */
[----:B------:R-:W-:-:S02]  /*1290*/  UMOV UR42, UR10 ;  /* 0x0000000a002a7c82 */ /* 0x000fc40008000000 */
[----:B------:R-:W-:Y:S02]  /*12a0*/  UISETP.LT.AND UP0, UPT, UR49, UR7, UPT ;  /* 0x000000073100728c */ /* 0x000fe4000bf01270 */
[----:B------:R-:W-:Y:S02]  /*12b0*/  UISETP.NE.AND UP1, UPT, UR43, 0x1, UPT ;  /* 0x000000012b00788c */ /* 0x000fe4000bf25270 */
[----:B------:R-:W-:-:S04]  /*12c0*/  USEL UR49, UR49, UR7, UP0 ;  /* 0x0000000731317287 */ /* 0x000fc80008000000 */
[----:B------:R-:W-:-:S05]  /*12d0*/  UISETP.GE.AND UP0, UPT, UR49, 0x1, UPT ;  /* 0x000000013100788c */ /* 0x000fca000bf06270 */
[----:B------:R-:W-:Y:S01]  /*12e0*/  @UP1 ULDC UR8, c[0x0][0xc4c] ;  /* 0x0003130000081ab9 */ /* 0x000fe20000000800 */
[----:B------:R-:W-:Y:S01]  /*12f0*/  PLOP3.LUT P1, PT, PT, PT, UP0, 0x80, 0x0 ;  /* 0x000000000000781c */ /* 0x000fe20003f2f008 */
[----:B------:R-:W-:Y:S01]  /*1300*/  UIMAD.WIDE.U32 UR4, UR10, UR8, URZ ;  /* 0x000000080a0472a5 */ /* 0x000fe2000f8e003f */
[----:B------:R-:W-:-:S03]  /*1310*/  @UP1 ULDC UR6, c[0x0][0xc50] ;  /* 0x0003140000061ab9 */ /* 0x000fc60000000800 */
[----:B------:R-:W-:-:S04]  /*1320*/  @UP1 USHF.R.U32.HI UR42, URZ, UR6, UR5 ;  /* 0x000000063f2a1299 */ /* 0x000fc80008011605 */
[----:B------:R-:W-:-:S04]  /*1330*/  UIADD3 UR4, -UR42, URZ, URZ ;  /* 0x0000003f2a047290 */ /* 0x000fc8000fffe13f */
[----:B------:R-:W-:Y:S01]  /*1340*/  UIMAD UR43, UR43, UR4, UR10 ;  /* 0x000000042b2b72a4 */ /* 0x000fe2000f8e020a */
[----:B------:R-:W-:Y:S11]  /*1350*/  @!P1 BRA `(.L_x_14456) ;  /* 0x0000008400c49947 */ /* 0x000ff60003800000 */
        /* <DEDUP_REMOVED lines=31> */
.L_x_14457:
        /* <DEDUP_REMOVED lines=9> */
.L_x_14584:
[----:B------:R-:W-:Y:S05]  /*15e0*/  @!P0 BRA `(.L_x_14459) ;  /* 0x0000000000048947 */ /* 0x000fea0003800000 */
[----:B------:R-:W-:Y:S01]  /*15f0*/  BPT.TRAP 0x1 ;  /* 0x000000040000795c */ /* 0x000fe20000300000 */
.L_x_14459:
[----:B0-----:R-:W-:Y:S02]  /*1600*/  IMAD.U32 R0, RZ, RZ, UR39 ;  /* 0x00000027ff007e24 */ /* 0x001fe4000f8e00ff */
[----:B------:R-:W-:-:S03]  /*1610*/  IMAD.U32 R3, RZ, RZ, UR37 ;  /* 0x00000025ff037e24 */ /* 0x000fc6000f8e00ff */
[----:B------:R-:W-:Y:S02]  /*1620*/  LEA R0, R0, UR45, 0x3 ;  /* 0x0000002d00007c11 */ /* 0x000fe4000f8e18ff */
[----:B------:R-:W-:-:S04]  /*1630*/  SHF.L.U32 R3, R3, 0x1f, RZ ;  /* 0x0000001f03037819 */ /* 0x000fc800000006ff */
[----:B------:R0:W1:Y:S01]  /*1640*/  SYNCS.PHASECHK.TRANS64.TRYWAIT P2, [R0+URZ+0x16830], R3 ;  /* 0x01683003000075a7 */ /* 0x000062000804017f */
[----:B------:R-:W-:Y:S05]  /*1650*/  @!P0 BRA `(.L_x_14460) ;  /* 0x0000000000048947 */ /* 0x000fea0003800000 */
[----:B------:R-:W-:Y:S01]  /*1660*/  BPT.TRAP 0x1 ;  /* 0x000000040000795c */ /* 0x000fe20000300000 */
.L_x_14460:
[----:B------:R-:W2:Y:S02]  /*1670*/  S2R R2, SR_TID.X ;  /* 0x0000000000027919 */ /* 0x000ea40000002100 */
[----:B--2---:R-:W-:Y:S01]  /*1680*/  LOP3.LUT P1, RZ, R2, 0x7f, RZ, 0xc0, !PT ;  /* 0x0000007f02ff7812 */ /* 0x004fe2000782c0ff */
[----:B-1----:R-:W-:-:S12]  /*1690*/  @P2 BRA `(.L_x_14461) ;  /* 0x0000000000082947 */ /* 0x002fd80003800000 */
[----:B------:R-:W1:Y:S02]  /*16a0*/  SYNCS.PHASECHK.TRANS64.TRYWAIT P2, [R0+URZ+0x16830], R3 ;  /* 0x01683003000075a7 */ /* 0x000e64000804017f */
[----:B-1----:R-:W-:Y:S05]  /*16b0*/  @!P2 BRA `(.L_x_14462) ;  /* 0x000000d40074a947 */ /* 0x002fea0003800000 */
.L_x_14461:
        /* <DEDUP_REMOVED lines=34> */
[----:B------:R-:W-:Y:S01]  /*18e0*/  ULDC UR24, c[0x0][0x988] ;  /* 0x0002620000187ab9 */ /* 0x000fe20000000800 */
[----:B------:R-:W-:Y:S01]  /*18f0*/  UIADD3 UR26, UR49, -0x2, URZ ;  /* 0xfffffffe311a7890 */ /* 0x000fe2000fffe03f */
[----:B------:R-:W-:-:S02]  /*1900*/  CS2R R102, SRZ ;  /* 0x0000000000667805 */ /* 0x000fc4000001ff00 */
[----:B------:R-:W-:Y:S02]  /*1910*/  CS2R R100, SRZ ;  /* 0x0000000000647805 */ /* 0x000fe4000001ff00 */
        /* <DEDUP_REMOVED lines=11> */
[----:B------:R-:W-:-:S04]  /*19d0*/  @UP0 ULDC UR6, c[0x0][0x450] ;  /* 0x0001140000060ab9 */ /* 0x000fc80000000800 */
[----:B------:R-:W-:Y:S01]  /*19e0*/  @P2 SHF.R.U32.HI R6, RZ, UR6, R2 ;  /* 0x00000006ff062c19 */ /* 0x000fe20008011602 */
[----:B------:R-:W-:Y:S02]  /*19f0*/  UMOV UR6, 0xffffff80 ;  /* 0xffffff8000067882 */ /* 0x000fe40000000000 */
[----:B------:R-:W-:Y:S02]  /*1a00*/  UIMAD UR6, UR49, UR6, 0x80 ;  /* 0x00000080310674a4 */ /* 0x000fe4000f8e0206 */
[----:B------:R-:W0:Y:S02]  /*1a10*/  SHFL.IDX PT, R3, R6, 0x1, 0x1c1f ;  /* 0x003c1f0006037f89 */ /* 0x000e2400000e0000 */
[----:B------:R-:W-:Y:S02]  /*1a20*/  UIADD3 UR7, UR6, 0x1, URZ ;  /* 0x0000000106077890 */ /* 0x000fe4000fffe03f */
[----:B------:R-:W1:Y:S01]  /*1a30*/  SHFL.IDX PT, R6, R6, RZ, 0x1c1f ;  /* 0x001c1fff06067589 */ /* 0x000e6200000e0000 */
[----:B------:R-:W-:-:S02]  /*1a40*/  WARPGROUP.DEPBAR.LE gsb0, 0x0 ;  /* 0x00008000000079c5 */ /* 0x000fc40000010000 */
[----:B------:R-:W-:-:S06]  /*1a50*/  WARPGROUP.ARRIVE ;  /* 0x00000000000079c5 */ /* 0x000fcc0000000000 */
[----:B------:R-:W-:Y:S01]  /*1a60*/  HGMMA.64x128x16.F32.BF16 R24, gdesc[UR8], R24, gsb0 ;  /* 0x01e00000081879f0 */ /* 0x000fe20008001818 */
[----:B------:R-:W-:Y:S01]  /*1a70*/  ULDC UR10, c[0x0][0x9d8] ;  /* 0x00027600000a7ab9 */ /* 0x000fe20000000800 */
[----:B------:R-:W-:Y:S02]  /*1a80*/  ULDC UR11, c[0x0][0x2f0] ;  /* 0x0000bc00000b7ab9 */ /* 0x000fe40000000800 */
[----:B------:R-:W-:Y:S01]  /*1a90*/  UIMAD UR6, UR48, UR11, UR6 ;  /* 0x0000000b300672a4 */ /* 0x000fe2000f8e0206 */
[----:B------:R-:W-:Y:S02]  /*1aa0*/  WARPGROUP.DEPBAR.LE gsb0, 0x0 ;  /* 0x00008000000079c5 */ /* 0x000fe40000010000 */
[----:B------:R-:W-:-:S06]  /*1ab0*/  WARPGROUP.ARRIVE ;  /* 0x00000000000079c5 */ /* 0x000fcc0000000000 */
[----:B------:R-:W-:Y:S01]  /*1ac0*/  HGMMA.64x128x16.F32.BF16 R24, gdesc[UR12], R24, gsb0 ;  /* 0x01e000000c1879f0 */ /* 0x000fe20008001818 */
[----:B------:R-:W-:Y:S02]  /*1ad0*/  ULDC UR14, c[0x0][0x288] ;  /* 0x0000a200000e7ab9 */ /* 0x000fe40000000800 */
[----:B------:R-:W-:Y:S02]  /*1ae0*/  WARPGROUP.DEPBAR.LE gsb0, 0x0 ;  /* 0x00008000000079c5 */ /* 0x000fe40000010000 */
[----:B------:R-:W-:Y:S01]  /*1af0*/  FMUL.FTZ R88, R29, UR10 ;  /* 0x0000000a1d587c20 */ /* 0x000fe20008410000 */
[----:B------:R-:W-:Y:S01]  /*1b00*/  FMUL.FTZ R29, R37, UR10 ;  /* 0x0000000a251d7c20 */ /* 0x000fe20008410000 */
[----:B------:R-:W-:Y:S01]  /*1b10*/  FMUL.FTZ R47, R47, UR10 ;  /* 0x0000000a2f2f7c20 */ /* 0x000fe20008410000 */
[----:B------:R-:W-:Y:S02]  /*1b20*/  IMAD.U32 R37, RZ, RZ, UR7 ;  /* 0x00000007ff257e24 */ /* 0x000fe4000f8e00ff */
[----:B------:R-:W-:Y:S01]  /*1b30*/  FMUL.FTZ R26, R26, UR10 ;  /* 0x0000000a1a1a7c20 */ /* 0x000fe20008410000 */
[----:B------:R-:W-:Y:S01]  /*1b40*/  FMUL.FTZ R27, R27, UR10 ;  /* 0x0000000a1b1b7c20 */ /* 0x000fe20008410000 */
[----:B------:R-:W-:Y:S01]  /*1b50*/  FMUL.FTZ R5, R56, UR10 ;  /* 0x0000000a38057c20 */ /* 0x000fe20008410000 */
[----:B------:R2:W-:Y:S01]  /*1b60*/  MUFU.TANH R9, R47 ;  /* 0x0000002f00097308 */ /* 0x0005e20000002400 */
[----:B------:R-:W-:-:S02]  /*1b70*/  IMAD R56, R16, -0x2, R37 ;  /* 0xfffffffe10387824 */ /* 0x000fc400078e0225 */
[----:B------:R-:W-:Y:S01]  /*1b80*/  FMUL.FTZ R30, R30, UR10 ;  /* 0x0000000a1e1e7c20 */ /* 0x000fe20008410000 */
[----:B------:R-:W-:Y:S01]  /*1b90*/  FMUL.FTZ R2, R55, UR10 ;  /* 0x0000000a37027c20 */ /* 0x000fe20008410000 */
[----:B------:R-:W-:Y:S01]  /*1ba0*/  MOV R55, UR6 ;  /* 0x0000000600377c02 */ /* 0x000fe20008000f00 */
[----:B------:R-:W-:Y:S01]  /*1bb0*/  FMUL.FTZ R31, R31, UR10 ;  /* 0x0000000a1f1f7c20 */ /* 0x000fe20008410000 */
[----:B------:R-:W-:Y:S01]  /*1bc0*/  FMUL.FTZ R8, R25, UR10 ;  /* 0x0000000a19087c20 */ /* 0x000fe20008410000 */
[----:B------:R-:W-:Y:S01]  /*1bd0*/  FMUL.FTZ R34, R34, UR10 ;  /* 0x0000000a22227c20 */ /* 0x000fe20008410000 */
[----:B------:R-:W3:Y:S01]  /*1be0*/  MUFU.TANH R26, R26 ;  /* 0x0000001a001a7308 */ /* 0x000ee20000002400 */
[----:B--2---:R-:W-:Y:S02]  /*1bf0*/  IMAD.U32 R47, RZ, RZ, UR11 ;  /* 0x0000000bff2f7e24 */ /* 0x004fe4000f8e00ff */
[----:B------:R-:W-:Y:S01]  /*1c00*/  FMUL.FTZ R25, R41, UR10 ;  /* 0x0000000a29197c20 */ /* 0x000fe20008410000 */
[----:B------:R-:W-:-:S02]  /*1c10*/  IMAD R55, R16, -0x2, R55 ;  /* 0xfffffffe10377824 */ /* 0x000fc400078e0237 */
[----:B------:R-:W-:Y:S01]  /*1c20*/  FMUL.FTZ R35, R35, UR10 ;  /* 0x0000000a23237c20 */ /* 0x000fe20008410000 */
[----:B------:R-:W-:Y:S02]  /*1c30*/  IMAD R56, R47, UR48, R56 ;  /* 0x000000302f387c24 */ /* 0x000fe4000f8e0238 */
[----:B------:R-:W-:Y:S01]  /*1c40*/  FMUL.FTZ R38, R38, UR10 ;  /* 0x0000000a26267c20 */ /* 0x000fe20008410000 */
[----:B------:R-:W-:Y:S01]  /*1c50*/  FMUL.FTZ R59, R59, UR10 ;  /* 0x0000000a3b3b7c20 */ /* 0x000fe20008410000 */
[----:B------:R-:W2:Y:S01]  /*1c60*/  MUFU.TANH R27, R27 ;  /* 0x0000001b001b7308 */ /* 0x000ea20000002400 */
[----:B------:R-:W-:Y:S01]  /*1c70*/  FMUL.FTZ R89, R32, UR10 ;  /* 0x0000000a20597c20 */ /* 0x000fe20008410000 */
[----:B0-----:R-:W-:Y:S01]  /*1c80*/  IADD3 R4, R3, -UR14, R56 ;  /* 0x8000000e03047c10 */ /* 0x001fe2000fffe038 */
        /* <DEDUP_REMOVED lines=30> */
[----:B----4-:R-:W-:Y:S01]  /*1e70*/  VIMNMX R2, R55, R4, PT ;  /* 0x0000000437027248 */ /* 0x010fe20003fe0100 */
[----:B------:R-:W-:Y:S01]  /*1e80*/  FMUL.FTZ R79, R79, UR10 ;  /* 0x0000000a4f4f7c20 */ /* 0x000fe20008410000 */
[----:B------:R-:W-:Y:S01]  /*1e90*/  FMUL.FTZ R82, R82, UR10 ;  /* 0x0000000a52527c20 */ /* 0x000fe20008410000 */
[----:B------:R-:W-:Y:S01]  /*1ea0*/  FMUL.FTZ R83, R83, UR10 ;  /* 0x0000000a53537c20 */ /* 0x000fe20008410000 */
[----:B------:R-:W-:Y:S01]  /*1eb0*/  ISETP.GT.AND P3, PT, R2, RZ, PT ;  /* 0x000000ff0200720c */ /* 0x000fe20003f64270 */
[----:B------:R-:W-:Y:S01]  /*1ec0*/  FMUL.FTZ R86, R86, UR10 ;  /* 0x0000000a56567c20 */ /* 0x000fe20008410000 */
[C---:B------:R-:W-:Y:S01]  /*1ed0*/  ISETP.GT.AND P4, PT, R2.reuse, 0x1, PT ;  /* 0x000000010200780c */ /* 0x040fe20003f84270 */
[----:B------:R-:W4:Y:S01]  /*1ee0*/  MUFU.TANH R35, R35 ;  /* 0x0000002300237308 */ /* 0x000f220000002400 */
[----:B------:R-:W-:Y:S01]  /*1ef0*/  ISETP.GT.AND P5, PT, R2, 0x8, PT ;  /* 0x000000080200780c */ /* 0x000fe20003fa4270 */
[----:B------:R-:W-:Y:S01]  /*1f00*/  FMUL.FTZ R87, R87, UR10 ;  /* 0x0000000a57577c20 */ /* 0x000fe20008410000 */
[----:B---3--:R-:W-:Y:S01]  /*1f10*/  FSEL R93, R26, -INF , P3 ;  /* 0xff8000001a5d7808 */ /* 0x008fe20001800000 */
[----:B------:R-:W-:Y:S01]  /*1f20*/  FMUL.FTZ R21, R44, UR10 ;  /* 0x0000000a2c157c20 */ /* 0x000fe20008410000 */
[----:B--2---:R-:W-:Y:S01]  /*1f30*/  FSEL R91, R27, -INF , P4 ;  /* 0xff8000001b5b7808 */ /* 0x004fe20002000000 */
[----:B------:R-:W-:Y:S01]  /*1f40*/  FMUL.FTZ R28, R28, UR10 ;  /* 0x0000000a1c1c7c20 */ /* 0x000fe20008410000 */
[C---:B------:R-:W-:Y:S01]  /*1f50*/  ISETP.GT.AND P3, PT, R2.reuse, 0x9, PT ;  /* 0x000000090200780c */ /* 0x040fe20003f64270 */
[----:B------:R-:W2:Y:S01]  /*1f60*/  MUFU.TANH R38, R38 ;  /* 0x0000002600267308 */ /* 0x000ea20000002400 */
[----:B------:R-:W-:Y:S01]  /*1f70*/  FMNMX.FTZ R4, R93, R91, !PT ;  /* 0x0000005b5d047209 */ /* 0x000fe20007810000 */
[----:B------:R-:W-:Y:S01]  /*1f80*/  FMUL.FTZ R33, R33, UR10 ;  /* 0x0000000a21217c20 */ /* 0x000fe20008410000 */
[C---:B------:R-:W-:Y:S01]  /*1f90*/  ISETP.GT.AND P4, PT, R2.reuse, 0x10, PT ;  /* 0x000000100200780c */ /* 0x040fe20003f84270 */
[----:B------:R3:W-:Y:S01]  /*1fa0*/  @!P1 SYNCS.ARRIVE.TRANS64.RED.A1T0 RZ, [R0+URZ], RZ ;  /* 0x000000ff00ff99a7 */ /* 0x0007e2000810043f */
[----:B0-----:R-:W-:Y:S01]  /*1fb0*/  FSEL R57, R31, -INF , P3 ;  /* 0xff8000001f397808 */ /* 0x001fe20001800000 */
[----:B------:R-:W-:Y:S01]  /*1fc0*/  @UP0 ULDC UR6, c[0x0][0x44c] ;  /* 0x0001130000060ab9 */ /* 0x000fe20000000800 */
[----:B------:R-:W-:Y:S01]  /*1fd0*/  ISETP.GT.AND P3, PT, R2, 0x11, PT ;  /* 0x000000110200780c */ /* 0x000fe20003f64270 */
[----:B------:R0:W-:Y:S01]  /*1fe0*/  MUFU.TANH R36, R59 ;  /* 0x0000003b00247308 */ /* 0x0001e20000002400 */
[----:B-----5:R-:W-:Y:S01]  /*1ff0*/  FSEL R53, R34, -INF , P4 ;  /* 0xff80000022357808 */ /* 0x020fe20002000000 */
[----:B------:R-:W-:Y:S01]  /*2000*/  UIMAD.WIDE.U32 UR6, UR41, UR6, URZ ;  /* 0x00000006290672a5 */ /* 0x000fe2000f8e003f */
[----:B------:R-:W-:Y:S01]  /*2010*/  ISETP.GT.AND P4, PT, R2, 0x18, PT ;  /* 0x000000180200780c */ /* 0x000fe20003f84270 */
[----:B------:R-:W-:Y:S01]  /*2020*/  UIMAD UR11, UR48, UR11, -UR14 ;  /* 0x0000000b300b72a4 */ /* 0x000fe2000f8e0a0e */
[----:B----4-:R-:W-:-:S02]  /*2030*/  FSEL R52, R35, -INF , P3 ;  /* 0xff80000023347808 */ /* 0x010fc40001800000 */
[----:B------:R-:W-:Y:S01]  /*2040*/  ISETP.GT.AND P3, PT, R2, 0x19, PT ;  /* 0x000000190200780c */ /* 0x000fe20003f64270 */
[----:B------:R-:W-:Y:S01]  /*2050*/  MUFU.TANH R39, R39 ;  /* 0x0000002700277308 */ /* 0x000fe20000002400 */
[----:B0-----:R-:W-:-:S04]  /*2060*/  FSEL R59, R30, -INF , P5 ;  /* 0xff8000001e3b7808 */ /* 0x001fc80002800000 */
[----:B------:R-:W-:-:S03]  /*2070*/  FMNMX.FTZ R4, R59, R4, !PT ;  /* 0x000000043b047209 */ /* 0x000fc60007810000 */
[----:B------:R-:W0:Y:S01]  /*2080*/  MUFU.TANH R42, R42 ;  /* 0x0000002a002a7308 */ /* 0x000e220000002400 */
[----:B------:R-:W-:-:S04]  /*2090*/  FMNMX.FTZ R4, R57, R4, !PT ;  /* 0x0000000439047209 */ /* 0x000fc80007810000 */
[----:B------:R-:W-:-:S03]  /*20a0*/  FMNMX.FTZ R3, R53, R4, !PT ;  /* 0x0000000435037209 */ /* 0x000fc60007810000 */
[----:B------:R-:W4:Y:S01]  /*20b0*/  MUFU.TANH R43, R43 ;  /* 0x0000002b002b7308 */ /* 0x000f220000002400 */
[----:B------:R-:W-:-:S07]  /*20c0*/  FMNMX.FTZ R4, R52, R3, !PT ;  /* 0x0000000334047209 */ /* 0x000fce0007810000 */
[----:B------:R-:W5:Y:S08]  /*20d0*/  MUFU.TANH R46, R46 ;  /* 0x0000002e002e7308 */ /* 0x000f700000002400 */
[----:B------:R2:W-:Y:S08]  /*20e0*/  MUFU.TANH R11, R51 ;  /* 0x00000033000b7308 */ /* 0x0005f00000002400 */
[----:B------:R1:W3:Y:S01]  /*20f0*/  MUFU.TANH R45, R50 ;  /* 0x00000032002d7308 */ /* 0x0002e20000002400 */
[----:B--2---:R-:W-:-:S02]  /*2100*/  FSEL R51, R38, -INF , P4 ;  /* 0xff80000026337808 */ /* 0x004fc40002000000 */
[----:B------:R-:W-:Y:S02]  /*2110*/  ISETP.GT.AND P4, PT, R2, 0x20, PT ;  /* 0x000000200200780c */ /* 0x000fe40003f84270 */
[----:B------:R-:W-:Y:S02]  /*2120*/  FMNMX.FTZ R3, R51, R4, !PT ;  /* 0x0000000433037209 */ /* 0x000fe40007810000 */
[----:B0-----:R-:W-:Y:S01]  /*2130*/  FSEL R49, R42, -INF , P4 ;  /* 0xff8000002a317808 */ /* 0x001fe20002000000 */
[----:B------:R-:W0:Y:S01]  /*2140*/  MUFU.TANH R54, R54 ;  /* 0x0000003600367308 */ /* 0x000e220000002400 */
[----:B-1----:R-:W-:Y:S02]  /*2150*/  FSEL R50, R39, -INF , P3 ;  /* 0xff80000027327808 */ /* 0x002fe40001800000 */
[----:B------:R-:W-:Y:S02]  /*2160*/  ISETP.GT.AND P3, PT, R2, 0x21, PT ;  /* 0x000000210200780c */ /* 0x000fe40003f64270 */
[----:B------:R-:W-:-:S02]  /*2170*/  FMNMX.FTZ R4, R50, R3, !PT ;  /* 0x0000000332047209 */ /* 0x000fc40007810000 */
[C---:B------:R-:W-:Y:S01]  /*2180*/  ISETP.GT.AND P4, PT, R2.reuse, 0x28, PT ;  /* 0x000000280200780c */ /* 0x040fe20003f84270 */
[----:B------:R1:W2:Y:S01]  /*2190*/  MUFU.TANH R40, R58 ;  /* 0x0000003a00287308 */ /* 0x0002a20000002400 */
[----:B----4-:R-:W-:Y:S02]  /*21a0*/  FSEL R48, R43, -INF , P3 ;  /* 0xff8000002b307808 */ /* 0x010fe40001800000 */
[----:B------:R-:W-:Y:S02]  /*21b0*/  FMNMX.FTZ R3, R49, R4, !PT ;  /* 0x0000000431037209 */ /* 0x000fe40007810000 */
[----:B------:R-:W-:Y:S02]  /*21c0*/  ISETP.GT.AND P3, PT, R2, 0x29, PT ;  /* 0x000000290200780c */ /* 0x000fe40003f64270 */
[----:B-----5:R-:W-:Y:S01]  /*21d0*/  FSEL R47, R46, -INF , P4 ;  /* 0xff8000002e2f7808 */ /* 0x020fe20002000000 */
[----:B------:R-:W4:Y:S01]  /*21e0*/  MUFU.TANH R62, R62 ;  /* 0x0000003e003e7308 */ /* 0x000f220000002400 */
[----:B------:R-:W-:Y:S01]  /*21f0*/  FMNMX.FTZ R4, R48, R3, !PT ;  /* 0x0000000330047209 */ /* 0x000fe20007810000 */
[----:B-1----:R-:W-:Y:S01]  /*2200*/  FMUL.FTZ R58, R60, UR10 ;  /* 0x0000000a3c3a7c20 */ /* 0x002fe20008410000 */
[----:B------:R-:W-:Y:S01]  /*2210*/  ISETP.GT.AND P4, PT, R2, 0x30, PT ;  /* 0x000000300200780c */ /* 0x000fe20003f84270 */
[----:B------:R-:W-:Y:S01]  /*2220*/  FMUL.FTZ R60, R64, UR10 ;  /* 0x0000000a403c7c20 */ /* 0x000fe20008410000 */
[----:B------:R-:W-:Y:S01]  /*2230*/  FSEL R46, R9, -INF , P3 ;  /* 0xff800000092e7808 */ /* 0x000fe20001800000 */
[----:B------:R-:W-:Y:S01]  /*2240*/  FMUL.FTZ R64, R69, UR10 ;  /* 0x0000000a45407c20 */ /* 0x000fe20008410000 */
[----:B------:R-:W-:Y:S01]  /*2250*/  FMNMX.FTZ R3, R47, R4, !PT ;  /* 0x000000042f037209 */ /* 0x000fe20007810000 */
[----:B------:R-:W1:Y:S01]  /*2260*/  MUFU.TANH R37, R63 ;  /* 0x0000003f00257308 */ /* 0x000e620000002400 */
[----:B------:R-:W-:Y:S01]  /*2270*/  ISETP.GT.AND P3, PT, R2, 0x31, PT ;  /* 0x000000310200780c */ /* 0x000fe20003f64270 */
[----:B------:R-:W-:Y:S01]  /*2280*/  FMUL.FTZ R69, R81, UR10 ;  /* 0x0000000a51457c20 */ /* 0x000fe20008410000 */
[----:B---3--:R-:W-:-:S02]  /*2290*/  FSEL R45, R45, -INF , P4 ;  /* 0xff8000002d2d7808 */ /* 0x008fc40002000000 */
[----:B------:R-:W-:Y:S02]  /*22a0*/  FMNMX.FTZ R4, R46, R3, !PT ;  /* 0x000000032e047209 */ /* 0x000fe40007810000 */
[C---:B------:R-:W-:Y:S01]  /*22b0*/  ISETP.GT.AND P4, PT, R2.reuse, 0x38, PT ;  /* 0x000000380200780c */ /* 0x040fe20003f84270 */
[----:B------:R-:W3:Y:S01]  /*22c0*/  MUFU.TANH R66, R66 ;  /* 0x0000004200427308 */ /* 0x000ee20000002400 */
[----:B------:R-:W-:Y:S02]  /*22d0*/  FSEL R43, R11, -INF , P3 ;  /* 0xff8000000b2b7808 */ /* 0x000fe40001800000 */
[----:B------:R-:W-:Y:S02]  /*22e0*/  FMNMX.FTZ R4, R45, R4, !PT ;  /* 0x000000042d047209 */ /* 0x000fe40007810000 */
[----:B------:R-:W-:Y:S02]  /*22f0*/  ISETP.GT.AND P3, PT, R2, 0x39, PT ;  /* 0x000000390200780c */ /* 0x000fe40003f64270 */
[----:B0-----:R-:W-:Y:S01]  /*2300*/  FSEL R42, R54, -INF , P4 ;  /* 0xff800000362a7808 */ /* 0x001fe20002000000 */
[----:B------:R-:W0:Y:S01]  /*2310*/  MUFU.TANH R35, R67 ;  /* 0x0000004300237308 */ /* 0x000e220000002400 */
[----:B------:R-:W-:-:S02]  /*2320*/  FMNMX.FTZ R3, R43, R4, !PT ;  /* 0x000000042b037209 */ /* 0x000fc40007810000 */
[----:B------:R-:W-:Y:S02]  /*2330*/  ISETP.GT.AND P4, PT, R2, 0x40, PT ;  /* 0x000000400200780c */ /* 0x000fe40003f84270 */
[----:B------:R-:W-:Y:S02]  /*2340*/  FSEL R41, R41, -INF , P3 ;  /* 0xff80000029297808 */ /* 0x000fe40001800000 */
[----:B------:R-:W-:Y:S01]  /*2350*/  FMNMX.FTZ R4, R42, R3, !PT ;  /* 0x000000032a047209 */ /* 0x000fe20007810000 */
[----:B------:R5:W0:Y:S01]  /*2360*/  MUFU.TANH R34, R70 ;  /* 0x0000004600227308 */ /* 0x000a220000002400 */
[----:B------:R-:W-:Y:S02]  /*2370*/  ISETP.GT.AND P3, PT, R2, 0x41, PT ;  /* 0x000000410200780c */ /* 0x000fe40003f64270 */
[----:B--2---:R-:W-:Y:S02]  /*2380*/  FSEL R40, R40, -INF , P4 ;  /* 0xff80000028287808 */ /* 0x004fe40002000000 */
[----:B------:R-:W-:-:S02]  /*2390*/  FMNMX.FTZ R3, R41, R4, !PT ;  /* 0x0000000429037209 */ /* 0x000fc40007810000 */
[----:B------:R-:W-:Y:S01]  /*23a0*/  ISETP.GT.AND P4, PT, R2, 0x48, PT ;  /* 0x000000480200780c */ /* 0x000fe20003f84270 */
[----:B------:R-:W2:Y:S01]  /*23b0*/  MUFU.TANH R31, R71 ;  /* 0x00000047001f7308 */ /* 0x000ea20000002400 */
[----:B------:R-:W-:Y:S01]  /*23c0*/  FSEL R39, R36, -INF , P3 ;  /* 0xff80000024277808 */ /* 0x000fe20001800000 */
[----:B-----5:R-:W-:Y:S01]  /*23d0*/  FMUL.FTZ R70, R84, UR10 ;  /* 0x0000000a54467c20 */ /* 0x020fe20008410000 */
[----:B------:R-:W-:Y:S02]  /*23e0*/  FMNMX.FTZ R4, R40, R3, !PT ;  /* 0x0000000328047209 */ /* 0x000fe40007810000 */
[----:B------:R-:W-:Y:S02]  /*23f0*/  ISETP.GT.AND P3, PT, R2, 0x49, PT ;  /* 0x000000490200780c */ /* 0x000fe40003f64270 */
[----:B----4-:R-:W-:Y:S01]  /*2400*/  FSEL R38, R62, -INF , P4 ;  /* 0xff8000003e267808 */ /* 0x010fe20002000000 */
[----:B------:R4:W5:Y:S01]  /*2410*/  MUFU.TANH R30, R74 ;  /* 0x0000004a001e7308 */ /* 0x0009620000002400 */
[----:B------:R-:W-:Y:S01]  /*2420*/  FMNMX.FTZ R3, R39, R4, !PT ;  /* 0x0000000427037209 */ /* 0x000fe20007810000 */
[----:B------:R-:W-:Y:S01]  /*2430*/  FMUL.FTZ R62, R65, UR10 ;  /* 0x0000000a413e7c20 */ /* 0x000fe20008410000 */
[----:B------:R-:W-:Y:S01]  /*2440*/  ISETP.GT.AND P4, PT, R2, 0x50, PT ;  /* 0x000000500200780c */ /* 0x000fe20003f84270 */
[----:B------:R-:W-:Y:S01]  /*2450*/  FMUL.FTZ R65, R76, UR10 ;  /* 0x0000000a4c417c20 */ /* 0x000fe20008410000 */
[----:B-1----:R-:W-:-:S02]  /*2460*/  FSEL R37, R37, -INF , P3 ;  /* 0xff80000025257808 */ /* 0x002fc40001800000 */
[----:B------:R-:W-:Y:S01]  /*2470*/  FMNMX.FTZ R4, R38, R3, !PT ;  /* 0x0000000326047209 */ /* 0x000fe20007810000 */
[----:B------:R-:W1:Y:S01]  /*2480*/  MUFU.TANH R26, R75 ;  /* 0x0000004b001a7308 */ /* 0x000e620000002400 */
[----:B------:R-:W-:Y:S01]  /*2490*/  ISETP.GT.AND P3, PT, R2, 0x51, PT ;  /* 0x000000510200780c */ /* 0x000fe20003f64270 */
[----:B----4-:R-:W-:Y:S01]  /*24a0*/  FMUL.FTZ R74, R61, UR10 ;  /* 0x0000000a3d4a7c20 */ /* 0x010fe20008410000 */
[----:B---3--:R-:W-:Y:S01]  /*24b0*/  FSEL R36, R66, -INF , P4 ;  /* 0xff80000042247808 */ /* 0x008fe20002000000 */
[----:B------:R-:W-:Y:S01]  /*24c0*/  FMUL.FTZ R66, R73, UR10 ;  /* 0x0000000a49427c20 */ /* 0x000fe20008410000 */
[----:B------:R-:W-:Y:S02]  /*24d0*/  FMNMX.FTZ R3, R37, R4, !PT ;  /* 0x0000000425037209 */ /* 0x000fe40007810000 */
[----:B------:R-:W-:Y:S01]  /*24e0*/  ISETP.GT.AND P4, PT, R2, 0x58, PT ;  /* 0x000000580200780c */ /* 0x000fe20003f84270 */
[----:B------:R-:W3:Y:S01]  /*24f0*/  MUFU.TANH R27, R78 ;  /* 0x0000004e001b7308 */ /* 0x000ee20000002400 */
[----:B0-----:R-:W-:-:S02]  /*2500*/  FSEL R35, R35, -INF , P3 ;  /* 0xff80000023237808 */ /* 0x001fc40001800000 */
[----:B------:R-:W-:Y:S02]  /*2510*/  FMNMX.FTZ R4, R36, R3, !PT ;  /* 0x0000000324047209 */ /* 0x000fe40007810000 */
[----:B------:R-:W-:Y:S02]  /*2520*/  ISETP.GT.AND P3, PT, R2, 0x59, PT ;  /* 0x000000590200780c */ /* 0x000fe40003f64270 */
[----:B------:R-:W-:Y:S01]  /*2530*/  FSEL R34, R34, -INF , P4 ;  /* 0xff80000022227808 */ /* 0x000fe20002000000 */
[----:B------:R-:W0:Y:S01]  /*2540*/  MUFU.TANH R9, R79 ;  /* 0x0000004f00097308 */ /* 0x000e220000002400 */
[----:B------:R-:W-:Y:S02]  /*2550*/  FMNMX.FTZ R3, R35, R4, !PT ;  /* 0x0000000423037209 */ /* 0x000fe40007810000 */
[----:B------:R-:W-:Y:S02]  /*2560*/  ISETP.GT.AND P4, PT, R2, 0x60, PT ;  /* 0x000000600200780c */ /* 0x000fe40003f84270 */
[----:B--2---:R-:W-:-:S02]  /*2570*/  FSEL R31, R31, -INF , P3 ;  /* 0xff8000001f1f7808 */ /* 0x004fc40001800000 */
[----:B------:R-:W-:Y:S01]  /*2580*/  FMNMX.FTZ R4, R34, R3, !PT ;  /* 0x0000000322047209 */ /* 0x000fe20007810000 */
[----:B------:R-:W2:Y:S01]  /*2590*/  MUFU.TANH R11, R82 ;  /* 0x00000052000b7308 */ /* 0x000ea20000002400 */
[----:B------:R-:W-:Y:S02]  /*25a0*/  ISETP.GT.AND P3, PT, R2, 0x61, PT ;  /* 0x000000610200780c */ /* 0x000fe40003f64270 */
[----:B-----5:R-:W-:Y:S02]  /*25b0*/  FSEL R30, R30, -INF , P4 ;  /* 0xff8000001e1e7808 */ /* 0x020fe40002000000 */
[----:B------:R-:W-:Y:S02]  /*25c0*/  FMNMX.FTZ R3, R31, R4, !PT ;  /* 0x000000041f037209 */ /* 0x000fe40007810000 */
[----:B------:R-:W-:Y:S01]  /*25d0*/  ISETP.GT.AND P4, PT, R2, 0x68, PT ;  /* 0x000000680200780c */ /* 0x000fe20003f84270 */
[----:B------:R-:W4:Y:S01]  /*25e0*/  MUFU.TANH R83, R83 ;  /* 0x0000005300537308 */ /* 0x000f220000002400 */
[----:B-1----:R-:W-:-:S02]  /*25f0*/  FSEL R26, R26, -INF , P3 ;  /* 0xff8000001a1a7808 */ /* 0x002fc40001800000 */
[----:B------:R-:W-:Y:S02]  /*2600*/  FMNMX.FTZ R3, R30, R3, !PT ;  /* 0x000000031e037209 */ /* 0x000fe40007810000 */
[----:B------:R-:W-:Y:S02]  /*2610*/  ISETP.GT.AND P3, PT, R2, 0x69, PT ;  /* 0x000000690200780c */ /* 0x000fe40003f64270 */
[----:B---3--:R-:W-:Y:S01]  /*2620*/  FSEL R27, R27, -INF , P4 ;  /* 0xff8000001b1b7808 */ /* 0x008fe20002000000 */
[----:B------:R-:W1:Y:S01]  /*2630*/  MUFU.TANH R86, R86 ;  /* 0x0000005600567308 */ /* 0x000e620000002400 */
[----:B------:R-:W-:Y:S02]  /*2640*/  FMNMX.FTZ R4, R26, R3, !PT ;  /* 0x000000031a047209 */ /* 0x000fe40007810000 */
[----:B------:R-:W-:Y:S02]  /*2650*/  ISETP.GT.AND P4, PT, R2, 0x70, PT ;  /* 0x000000700200780c */ /* 0x000fe40003f84270 */
[----:B0-----:R-:W-:-:S02]  /*2660*/  FSEL R9, R9, -INF , P3 ;  /* 0xff80000009097808 */ /* 0x001fc40001800000 */
[----:B------:R-:W-:Y:S01]  /*2670*/  FMNMX.FTZ R4, R27, R4, !PT ;  /* 0x000000041b047209 */ /* 0x000fe20007810000 */
[----:B------:R-:W0:Y:S01]  /*2680*/  MUFU.TANH R87, R87 ;  /* 0x0000005700577308 */ /* 0x000e220000002400 */
[C---:B------:R-:W-:Y:S02]  /*2690*/  ISETP.GT.AND P3, PT, R2.reuse, 0x71, PT ;  /* 0x000000710200780c */ /* 0x040fe40003f64270 */
[----:B--2---:R-:W-:Y:S02]  /*26a0*/  FSEL R11, R11, -INF , P4 ;  /* 0xff8000000b0b7808 */ /* 0x004fe40002000000 */
[----:B------:R-:W-:Y:S02]  /*26b0*/  FMNMX.FTZ R44, R9, R4, !PT ;  /* 0x00000004092c7209 */ /* 0x000fe40007810000 */
[----:B------:R-:W-:Y:S01]  /*26c0*/  ISETP.GT.AND P4, PT, R2, 0x78, PT ;  /* 0x000000780200780c */ /* 0x000fe20003f84270 */
[----:B------:R-:W-:Y:S01]  /*26d0*/  MUFU.TANH R10, R10 ;  /* 0x0000000a000a7308 */ /* 0x000fe20000002400 */
[----:B----4-:R-:W-:-:S02]  /*26e0*/  FSEL R4, R83, -INF , P3 ;  /* 0xff80000053047808 */ /* 0x010fc40001800000 */
[----:B------:R-:W-:Y:S02]  /*26f0*/  FMNMX.FTZ R63, R11, R44, !PT ;  /* 0x0000002c0b3f7209 */ /* 0x000fe40007810000 */
[----:B------:R-:W-:Y:S02]  /*2700*/  ISETP.GT.AND P3, PT, R2, 0x79, PT ;  /* 0x000000790200780c */ /* 0x000fe40003f64270 */
[----:B-1----:R-:W-:Y:S01]  /*2710*/  FSEL R3, R86, -INF , P4 ;  /* 0xff80000056037808 */ /* 0x002fe20002000000 */
[----:B------:R-:W1:Y:S01]  /*2720*/  MUFU.TANH R8, R8 ;  /* 0x0000000800087308 */ /* 0x000e620000002400 */
[----:B------:R-:W-:Y:S01]  /*2730*/  FMNMX.FTZ R44, R4, R63, !PT ;  /* 0x0000003f042c7209 */ /* 0x000fe20007810000 */
[----:B------:R-:W-:Y:S01]  /*2740*/  FMUL.FTZ R63, R72, UR10 ;  /* 0x0000000a483f7c20 */ /* 0x000fe20008410000 */
[----:B0-----:R-:W-:Y:S01]  /*2750*/  FSEL R2, R87, -INF , P3 ;  /* 0xff80000057027808 */ /* 0x001fe20001800000 */
[----:B------:R-:W-:Y:S01]  /*2760*/  VIADD R72, R56, -UR14 ;  /* 0x8000000e38487c36 */ /* 0x000fe20008000000 */
[----:B------:R-:W-:Y:S01]  /*2770*/  FMNMX.FTZ R61, R3, R44, !PT ;  /* 0x0000002c033d7209 */ /* 0x000fe20007810000 */
[----:B------:R-:W-:-:S02]  /*2780*/  @UP0 ULDC UR14, c[0x0][0x450] ;  /* 0x00011400000e0ab9 */ /* 0x000fc40000000800 */
[----:B------:R-:W0:Y:S01]  /*2790*/  MUFU.TANH R28, R28 ;  /* 0x0000001c001c7308 */ /* 0x000e220000002400 */
[----:B------:R-:W-:Y:S01]  /*27a0*/  FMNMX.FTZ R44, R2, R61, !PT ;  /* 0x0000003d022c7209 */ /* 0x000fe20007810000 */
[----:B------:R-:W-:Y:S01]  /*27b0*/  FMUL.FTZ R61, R68, UR10 ;  /* 0x0000000a443d7c20 */ /* 0x000fe20008410000 */
[----:B------:R-:W-:Y:S01]  /*27c0*/  VIADDMNMX R72, R6, R72, R55, PT ;  /* 0x0000004806487246 */ /* 0x000fe20003800137 */
[----:B------:R-:W-:Y:S02]  /*27d0*/  FMUL.FTZ R68, R77, UR10 ;  /* 0x0000000a4d447c20 */ /* 0x000fe40008410000 */
[----:B------:R-:W2:Y:S01]  /*27e0*/  SHFL.BFLY PT, R67, R44, 0x2, 0x1f ;  /* 0x0c401f002c437f89 */ /* 0x000ea200000e0000 */
[C---:B------:R-:W-:Y:S01]  /*27f0*/  ISETP.GT.AND P4, PT, R72.reuse, 0x1, PT ;  /* 0x000000014800780c */ /* 0x040fe20003f84270 */
[----:B------:R-:W-:Y:S01]  /*2800*/  MUFU.TANH R88, R88 ;  /* 0x0000005800587308 */ /* 0x000fe20000002400 */
[----:B------:R-:W-:Y:S02]  /*2810*/  ISETP.GT.AND P5, PT, R72, 0x8, PT ;  /* 0x000000084800780c */ /* 0x000fe40003fa4270 */
[----:B-1----:R-:W-:-:S02]  /*2820*/  FSEL R56, R8, -INF , P4 ;  /* 0xff80000008387808 */ /* 0x002fc40002000000 */
[----:B------:R-:W-:-:S03]  /*2830*/  ISETP.GT.AND P4, PT, R72, 0x10, PT ;  /* 0x000000104800780c */ /* 0x000fc60003f84270 */
[----:B------:R-:W1:Y:S01]  /*2840*/  MUFU.TANH R89, R89 ;  /* 0x0000005900597308 */ /* 0x000e620000002400 */
[----:B0-----:R-:W-:-:S07]  /*2850*/  FSEL R28, R28, -INF , P5 ;  /* 0xff8000001c1c7808 */ /* 0x001fce0002800000 */
[----:B------:R-:W-:Y:S01]  /*2860*/  MUFU.TANH R33, R33 ;  /* 0x0000002100217308 */ /* 0x000fe20000002400 */
[----:B--2---:R-:W-:Y:S01]  /*2870*/  FMNMX.FTZ R54, R44, R67, !PT ;  /* 0x000000432c367209 */ /* 0x004fe20007810000 */
[----:B------:R-:W-:-:S06]  /*2880*/  FMUL.FTZ R67, R80, UR10 ;  /* 0x0000000a50437c20 */ /* 0x000fcc0008410000 */
[----:B------:R-:W0:Y:S01]  /*2890*/  MUFU.TANH R32, R32 ;  /* 0x0000002000207308 */ /* 0x000e220000002400 */
[----:B-1----:R-:W-:Y:S01]  /*28a0*/  FSEL R89, R89, -INF , P4 ;  /* 0xff80000059597808 */ /* 0x002fe20002000000 */
[----:B------:R-:W1:Y:S01]  /*28b0*/  SHFL.BFLY PT, R71, R54, 0x1, 0x1f ;  /* 0x0c201f0036477f89 */ /* 0x000e6200000e0000 */
[----:B------:R-:W-:-:S05]  /*28c0*/  ISETP.GT.AND P4, PT, R72, 0x18, PT ;  /* 0x000000184800780c */ /* 0x000fca0003f84270 */
[----:B------:R-:W-:Y:S08]  /*28d0*/  MUFU.TANH R29, R29 ;  /* 0x0000001d001d7308 */ /* 0x000ff00000002400 */
[----:B------:R-:W2:Y:S01]  /*28e0*/  MUFU.TANH R24, R24 ;  /* 0x0000001800187308 */ /* 0x000ea20000002400 */
[----:B0-----:R-:W-:Y:S02]  /*28f0*/  FSEL R32, R32, -INF , P4 ;  /* 0xff80000020207808 */ /* 0x001fe40002000000 */
[----:B------:R-:W-:-:S05]  /*2900*/  ISETP.GT.AND P4, PT, R72, 0x20, PT ;  /* 0x000000204800780c */ /* 0x000fca0003f84270 */
[----:B------:R-:W0:Y:S01]  /*2910*/  MUFU.TANH R25, R25 ;  /* 0x0000001900197308 */ /* 0x000e220000002400 */
[----:B-1----:R-:W-:Y:S01]  /*2920*/  FMNMX.FTZ R44, R54, R71, !PT ;  /* 0x00000047362c7209 */ /* 0x002fe20007810000 */
[----:B------:R-:W-:Y:S01]  /*2930*/  FMUL.FTZ R71, R85, UR10 ;  /* 0x0000000a55477c20 */ /* 0x000fe20008410000 */
[----:B------:R-:W-:Y:S01]  /*2940*/  UMOV UR10, UR41 ;  /* 0x00000029000a7c82 */ /* 0x000fe20008000000 */
[----:B------:R-:W-:Y:S01]  /*2950*/  @UP0 USHF.R.U32.HI UR10, URZ, UR14, UR7 ;  /* 0x0000000e3f0a0299 */ /* 0x000fe20008011607 */
[C---:B------:R-:W-:Y:S01]  /*2960*/  FSETP.NEU.FTZ.AND P3, PT, R44.reuse, -INF , PT ;  /* 0xff8000002c00780b */ /* 0x040fe20003f7d000 */
[----:B------:R-:W-:Y:S02]  /*2970*/  FMUL.FTZ R54, R44, UR24 ;  /* 0x000000182c367c20 */ /* 0x000fe40008410000 */
[----:B------:R-:W1:Y:S01]  /*2980*/  MUFU.TANH R21, R21 ;  /* 0x0000001500157308 */ /* 0x000e620000002400 */
[----:B--2---:R-:W-:Y:S01]  /*2990*/  FSEL R24, R24, -INF , P4 ;  /* 0xff80000018187808 */ /* 0x004fe20002000000 */
[----:B------:R-:W-:Y:S01]  /*29a0*/  UIADD3 UR11, UR11, UR10, URZ ;  /* 0x0000000a0b0b7290 */ /* 0x000fe2000fffe03f */
[----:B------:R-:W-:-:S02]  /*29b0*/  ISETP.GT.AND P4, PT, R72, 0x28, PT ;  /* 0x000000284800780c */ /* 0x000fc40003f84270 */
[----:B------:R-:W-:Y:S01]  /*29c0*/  FSEL R54, R54, RZ, P3 ;  /* 0x000000ff36367208 */ /* 0x000fe20001800000 */
[----:B------:R-:W-:Y:S01]  /*29d0*/  USHF.R.S32.HI UR6, URZ, 0x1f, UR11 ;  /* 0x0000001f3f067899 */ /* 0x000fe2000801140b */
[----:B------:R-:W-:Y:S01]  /*29e0*/  ISETP.GT.AND P3, PT, R72, RZ, PT ;  /* 0x000000ff4800720c */ /* 0x000fe20003f64270 */
[----:B------:R-:W2:Y:S02]  /*29f0*/  MUFU.TANH R20, R20 ;  /* 0x0000001400147308 */ /* 0x000ea40000002400 */
[--C-:B------:R-:W-:Y:S01]  /*2a00*/  FFMA.FTZ R8, R57, UR24, -R54.reuse ;  /* 0x0000001839087c23 */ /* 0x100fe20008010836 */
[----:B------:R-:W-:Y:S01]  /*2a10*/  FSEL R55, R10, -INF , P3 ;  /* 0xff8000000a377808 */ /* 0x000fe20001800000 */
[--C-:B------:R-:W-:Y:S01]  /*2a20*/  FFMA.FTZ R145, R53, UR24, -R54.reuse ;  /* 0x0000001835917c23 */ /* 0x100fe20008010836 */
[----:B------:R-:W-:Y:S01]  /*2a30*/  ISETP.GT.AND P3, PT, R72, 0x9, PT ;  /* 0x000000094800780c */ /* 0x000fe20003f64270 */
[--C-:B------:R-:W-:Y:S01]  /*2a40*/  FFMA.FTZ R147, R51, UR24, -R54.reuse ;  /* 0x0000001833937c23 */ /* 0x100fe20008010836 */
[----:B------:R-:W-:Y:S01]  /*2a50*/  FMNMX.FTZ R57, R55, R56, !PT ;  /* 0x0000003837397209 */ /* 0x000fe20007810000 */
[----:B------:R-:W3:Y:S01]  /*2a60*/  MUFU.TANH R14, R14 ;  /* 0x0000000e000e7308 */ /* 0x000ee20000002400 */
[----:B------:R-:W-:Y:S01]  /*2a70*/  FSEL R88, R88, -INF , P3 ;  /* 0xff80000058587808 */ /* 0x000fe20001800000 */
[--C-:B------:R-:W-:Y:S01]  /*2a80*/  FFMA.FTZ R141, R49, UR24, -R54.reuse ;  /* 0x00000018318d7c23 */ /* 0x100fe20008010836 */
[----:B------:R-:W-:Y:S01]  /*2a90*/  FMNMX.FTZ R57, R28, R57, !PT ;  /* 0x000000391c397209 */ /* 0x000fe20007810000 */
[--C-:B------:R-:W-:Y:S01]  /*2aa0*/  FFMA.FTZ R143, R47, UR24, -R54.reuse ;  /* 0x000000182f8f7c23 */ /* 0x100fe20008010836 */
[----:B------:R-:W-:Y:S01]  /*2ab0*/  ISETP.GT.AND P3, PT, R72, 0x11, PT ;  /* 0x000000114800780c */ /* 0x000fe20003f64270 */
[--C-:B------:R-:W-:Y:S01]  /*2ac0*/  FFMA.FTZ R46, R46, UR24, -R54.reuse ;  /* 0x000000182e2e7c23 */ /* 0x100fe20008010836 */
[----:B------:R-:W-:Y:S01]  /*2ad0*/  FMNMX.FTZ R10, R88, R57, !PT ;  /* 0x00000039580a7209 */ /* 0x000fe20007810000 */
[--C-:B------:R-:W-:Y:S01]  /*2ae0*/  FFMA.FTZ R57, R52, UR24, -R54.reuse ;  /* 0x0000001834397c23 */ /* 0x100fe20008010836 */
[----:B------:R-:W-:Y:S01]  /*2af0*/  FSEL R33, R33, -INF , P3 ;  /* 0xff80000021217808 */ /* 0x000fe20001800000 */
[----:B------:R-:W4:Y:S01]  /*2b00*/  MUFU.TANH R15, R15 ;  /* 0x0000000f000f7308 */ /* 0x000f220000002400 */
[----:B------:R-:W-:Y:S01]  /*2b10*/  FMNMX.FTZ R10, R89, R10, !PT ;  /* 0x0000000a590a7209 */ /* 0x000fe20007810000 */
[--C-:B------:R-:W-:Y:S01]  /*2b20*/  FFMA.FTZ R139, R42, UR24, -R54.reuse ;  /* 0x000000182a8b7c23 */ /* 0x100fe20008010836 */
[----:B------:R-:W-:Y:S01]  /*2b30*/  ISETP.GT.AND P3, PT, R72, 0x19, PT ;  /* 0x000000194800780c */ /* 0x000fe20003f64270 */
[--C-:B------:R-:W-:Y:S01]  /*2b40*/  FFMA.FTZ R133, R40, UR24, -R54.reuse ;  /* 0x0000001828857c23 */ /* 0x100fe20008010836 */
[----:B------:R-:W-:Y:S01]  /*2b50*/  FMNMX.FTZ R53, R33, R10, !PT ;  /* 0x0000000a21357209 */ /* 0x000fe20007810000 */
[--C-:B------:R-:W-:Y:S01]  /*2b60*/  FFMA.FTZ R135, R38, UR24, -R54.reuse ;  /* 0x0000001826877c23 */ /* 0x100fe20008010836 */
[----:B------:R-:W-:Y:S01]  /*2b70*/  FSEL R29, R29, -INF , P3 ;  /* 0xff8000001d1d7808 */ /* 0x000fe20001800000 */
[----:B------:R-:W5:Y:S01]  /*2b80*/  MUFU.TANH R12, R12 ;  /* 0x0000000c000c7308 */ /* 0x000f620000002400 */
[----:B------:R-:W-:Y:S01]  /*2b90*/  FMNMX.FTZ R52, R32, R53, !PT ;  /* 0x0000003520347209 */ /* 0x000fe20007810000 */
[--C-:B------:R-:W-:Y:S01]  /*2ba0*/  FFMA.FTZ R38, R37, UR24, -R54.reuse ;  /* 0x0000001825267c23 */ /* 0x100fe20008010836 */
[----:B------:R-:W-:Y:S01]  /*2bb0*/  ISETP.GT.AND P3, PT, R72, 0x21, PT ;  /* 0x000000214800780c */ /* 0x000fe20003f64270 */
[--C-:B------:R-:W-:Y:S01]  /*2bc0*/  FFMA.FTZ R149, R93, UR24, -R54.reuse ;  /* 0x000000185d957c23 */ /* 0x100fe20008010836 */
[----:B------:R-:W-:Y:S01]  /*2bd0*/  FMNMX.FTZ R51, R29, R52, !PT ;  /* 0x000000341d337209 */ /* 0x000fe20007810000 */
[--C-:B------:R-:W-:Y:S01]  /*2be0*/  FFMA.FTZ R91, R91, UR24, -R54.reuse ;  /* 0x000000185b5b7c23 */ /* 0x100fe20008010836 */
[----:B0-----:R-:W-:Y:S01]  /*2bf0*/  FSEL R25, R25, -INF , P3 ;  /* 0xff80000019197808 */ /* 0x001fe20001800000 */
[----:B------:R0:W-:Y:S01]  /*2c00*/  MUFU.EX2 R10, R57 ;  /* 0x00000039000a7308 */ /* 0x0001e20000000800 */
[----:B------:R-:W-:Y:S01]  /*2c10*/  FMNMX.FTZ R52, R24, R51, !PT ;  /* 0x0000003318347209 */ /* 0x000fe20007810000 */
[--C-:B------:R-:W-:Y:S01]  /*2c20*/  FFMA.FTZ R151, R59, UR24, -R54.reuse ;  /* 0x000000183b977c23 */ /* 0x100fe20008010836 */
[----:B------:R-:W-:Y:S01]  /*2c30*/  ISETP.GT.AND P3, PT, R72, 0x29, PT ;  /* 0x000000294800780c */ /* 0x000fe20003f64270 */
[--C-:B------:R-:W-:Y:S01]  /*2c40*/  FFMA.FTZ R127, R27, UR24, -R54.reuse ;  /* 0x000000181b7f7c23 */ /* 0x100fe20008010836 */
[----:B-1----:R-:W-:Y:S01]  /*2c50*/  FSEL R21, R21, -INF , P4 ;  /* 0xff80000015157808 */ /* 0x002fe20002000000 */
[--C-:B------:R-:W-:Y:S01]  /*2c60*/  FFMA.FTZ R123, R3, UR24, -R54.reuse ;  /* 0x00000018037b7c23 */ /* 0x100fe20008010836 */
[----:B------:R-:W-:Y:S01]  /*2c70*/  FMNMX.FTZ R52, R25, R52, !PT ;  /* 0x0000003419347209 */ /* 0x000fe20007810000 */
[----:B------:R-:W1:Y:S01]  /*2c80*/  MUFU.TANH R13, R13 ;  /* 0x0000000d000d7308 */ /* 0x000e620000002400 */
[--C-:B0-----:R-:W-:Y:S01]  /*2c90*/  FFMA.FTZ R57, R50, UR24, -R54.reuse ;  /* 0x0000001832397c23 */ /* 0x101fe20008010836 */
[----:B------:R-:W-:Y:S01]  /*2ca0*/  ISETP.GT.AND P4, PT, R72, 0x30, PT ;  /* 0x000000304800780c */ /* 0x000fe20003f84270 */
[--C-:B------:R-:W-:Y:S01]  /*2cb0*/  FFMA.FTZ R125, R30, UR24, -R54.reuse ;  /* 0x000000181e7d7c23 */ /* 0x100fe20008010836 */
[----:B--2---:R-:W-:Y:S01]  /*2cc0*/  FSEL R50, R20, -INF , P3 ;  /* 0xff80000014327808 */ /* 0x004fe20001800000 */
[--C-:B------:R-:W-:Y:S01]  /*2cd0*/  FFMA.FTZ R30, R9, UR24, -R54.reuse ;  /* 0x00000018091e7c23 */ /* 0x100fe20008010836 */
[----:B------:R-:W-:Y:S01]  /*2ce0*/  FMNMX.FTZ R53, R21, R52, !PT ;  /* 0x0000003415357209 */ /* 0x000fe20007810000 */
[--C-:B------:R-:W-:Y:S01]  /*2cf0*/  FFMA.FTZ R137, R45, UR24, -R54.reuse ;  /* 0x000000182d897c23 */ /* 0x100fe20008010836 */
[----:B------:R-:W0:Y:S01]  /*2d00*/  MUFU.TANH R5, R5 ;  /* 0x0000000500057308 */ /* 0x000e220000002400 */
[----:B---3--:R-:W-:Y:S01]  /*2d10*/  FSEL R51, R14, -INF , P4 ;  /* 0xff8000000e337808 */ /* 0x008fe20002000000 */
[--C-:B------:R-:W-:Y:S01]  /*2d20*/  FFMA.FTZ R121, R11, UR24, -R54.reuse ;  /* 0x000000180b797c23 */ /* 0x100fe20008010836 */
[----:B------:R-:W-:Y:S01]  /*2d30*/  ISETP.GT.AND P3, PT, R72, 0x31, PT ;  /* 0x000000314800780c */ /* 0x000fe20003f64270 */
[--C-:B------:R-:W-:Y:S01]  /*2d40*/  FFMA.FTZ R131, R34, UR24, -R54.reuse ;  /* 0x0000001822837c23 */ /* 0x100fe20008010836 */
[----:B------:R-:W-:Y:S01]  /*2d50*/  FMNMX.FTZ R14, R50, R53, !PT ;  /* 0x00000035320e7209 */ /* 0x000fe20007810000 */
[--C-:B------:R-:W-:Y:S01]  /*2d60*/  FFMA.FTZ R34, R31, UR24, -R54.reuse ;  /* 0x000000181f227c23 */ /* 0x100fe20008010836 */
[----:B------:R-:W-:Y:S01]  /*2d70*/  ISETP.GT.AND P4, PT, R72, 0x38, PT ;  /* 0x000000384800780c */ /* 0x000fe20003f84270 */
[----:B------:R-:W2:Y:S01]  /*2d80*/  MUFU.TANH R7, R7 ;  /* 0x0000000700077308 */ /* 0x000ea20000002400 */
[----:B----4-:R-:W-:Y:S01]  /*2d90*/  FSEL R15, R15, -INF , P3 ;  /* 0xff8000000f0f7808 */ /* 0x010fe20001800000 */
[--C-:B------:R-:W-:Y:S01]  /*2da0*/  FFMA.FTZ R129, R36, UR24, -R54.reuse ;  /* 0x0000001824817c23 */ /* 0x100fe20008010836 */
[----:B------:R-:W-:Y:S01]  /*2db0*/  FMNMX.FTZ R14, R51, R14, !PT ;  /* 0x0000000e330e7209 */ /* 0x000fe20007810000 */
[--C-:B------:R-:W-:Y:S01]  /*2dc0*/  FFMA.FTZ R36, R35, UR24, -R54.reuse ;  /* 0x0000001823247c23 */ /* 0x100fe20008010836 */
[----:B------:R-:W-:Y:S01]  /*2dd0*/  ISETP.GT.AND P3, PT, R72, 0x39, PT ;  /* 0x000000394800780c */ /* 0x000fe20003f64270 */
[--C-:B------:R-:W-:Y:S01]  /*2de0*/  FFMA.FTZ R26, R26, UR24, -R54.reuse ;  /* 0x000000181a1a7c23 */ /* 0x100fe20008010836 */
[----:B-----5:R-:W-:Y:S01]  /*2df0*/  FSEL R52, R12, -INF , P4 ;  /* 0xff8000000c347808 */ /* 0x020fe20002000000 */
[----:B------:R-:W3:Y:S01]  /*2e00*/  MUFU.TANH R58, R58 ;  /* 0x0000003a003a7308 */ /* 0x000ee20000002400 */
[----:B------:R-:W-:Y:S01]  /*2e10*/  FMNMX.FTZ R49, R15, R14, !PT ;  /* 0x0000000e0f317209 */ /* 0x000fe20007810000 */
[--C-:B------:R-:W-:Y:S01]  /*2e20*/  FFMA.FTZ R12, R48, UR24, -R54.reuse ;  /* 0x00000018300c7c23 */ /* 0x100fe20008010836 */
[----:B------:R-:W-:Y:S01]  /*2e30*/  ISETP.GT.AND P4, PT, R72, 0x40, PT ;  /* 0x000000404800780c */ /* 0x000fe20003f84270 */
[--C-:B------:R-:W-:Y:S01]  /*2e40*/  FFMA.FTZ R4, R4, UR24, -R54.reuse ;  /* 0x0000001804047c23 */ /* 0x100fe20008010836 */
[----:B-1----:R-:W-:Y:S01]  /*2e50*/  FSEL R13, R13, -INF , P3 ;  /* 0xff8000000d0d7808 */ /* 0x002fe20001800000 */
[----:B------:R-:W-:Y:S01]  /*2e60*/  FFMA.FTZ R2, R2, UR24, -R54 ;  /* 0x0000001802027c23 */ /* 0x000fe20008010836 */
[----:B------:R-:W-:Y:S01]  /*2e70*/  FMNMX.FTZ R14, R52, R49, !PT ;  /* 0x00000031340e7209 */ /* 0x000fe20007810000 */
[----:B------:R-:W1:Y:S01]  /*2e80*/  MUFU.TANH R74, R74 ;  /* 0x0000004a004a7308 */ /* 0x000e620000002400 */
[----:B------:R-:W-:Y:S01]  /*2e90*/  ISETP.GT.AND P3, PT, R72, 0x41, PT ;  /* 0x000000414800780c */ /* 0x000fe20003f64270 */
[----:B------:R-:W-:Y:S01]  /*2ea0*/  ULEA.HI UR6, UR6, UR11, URZ, 0x7 ;  /* 0x0000000b06067291 */ /* 0x000fe2000f8f383f */
[----:B0-----:R-:W-:-:S02]  /*2eb0*/  FSEL R5, R5, -INF , P4 ;  /* 0xff80000005057808 */ /* 0x001fc40002000000 */
[----:B------:R-:W-:Y:S02]  /*2ec0*/  CS2R R92, SRZ ;  /* 0x00000000005c7805 */ /* 0x000fe4000001ff00 */
[----:B------:R-:W-:Y:S01]  /*2ed0*/  FMNMX.FTZ R14, R13, R14, !PT ;  /* 0x0000000e0d0e7209 */ /* 0x000fe20007810000 */
[----:B------:R-:W-:Y:S01]  /*2ee0*/  USHF.R.S32.HI UR6, URZ, 0x7, UR6 ;  /* 0x000000073f067899 */ /* 0x000fe20008011406 */
[C---:B------:R-:W-:Y:S01]  /*2ef0*/  ISETP.GT.AND P4, PT, R72.reuse, 0x48, PT ;  /* 0x000000484800780c */ /* 0x040fe20003f84270 */
[----:B------:R-:W0:Y:S01]  /*2f00*/  MUFU.TANH R60, R60 ;  /* 0x0000003c003c7308 */ /* 0x000e220000002400 */
[----:B--2---:R-:W-:Y:S01]  /*2f10*/  FSEL R7, R7, -INF , P3 ;  /* 0xff80000007077808 */ /* 0x004fe20001800000 */
[----:B------:R-:W-:Y:S01]  /*2f20*/  UISETP.LT.AND UP1, UPT, URZ, UR6, UPT ;  /* 0x000000063f00728c */ /* 0x000fe2000bf21270 */
[----:B------:R-:W-:Y:S02]  /*2f30*/  FMNMX.FTZ R14, R5, R14, !PT ;  /* 0x0000000e050e7209 */ /* 0x000fe40007810000 */
[----:B------:R-:W-:Y:S01]  /*2f40*/  ISETP.GT.AND P3, PT, R72, 0x49, PT ;  /* 0x000000494800780c */ /* 0x000fe20003f64270 */
[----:B------:R-:W-:Y:S01]  /*2f50*/  USEL UR21, URZ, UR6, !UP1 ;  /* 0x000000063f157287 */ /* 0x000fe2000c800000 */
[----:B---3--:R-:W-:Y:S01]  /*2f60*/  FSEL R58, R58, -INF , P4 ;  /* 0xff8000003a3a7808 */ /* 0x008fe20002000000 */
[----:B------:R-:W2:Y:S01]  /*2f70*/  MUFU.TANH R62, R62 ;  /* 0x0000003e003e7308 */ /* 0x000ea20000002400 */
[----:B------:R-:W-:Y:S01]  /*2f80*/  FMNMX.FTZ R47, R7, R14, !PT ;  /* 0x0000000e072f7209 */ /* 0x000fe20007810000 */
[----:B------:R-:W-:Y:S01]  /*2f90*/  UISETP.GE.AND UP1, UPT, UR26, UR21, UPT ;  /* 0x000000151a00728c */ /* 0x000fe2000bf26270 */
[----:B------:R-:W-:-:S02]  /*2fa0*/  ISETP.GT.AND P4, PT, R72, 0x50, PT ;  /* 0x000000504800780c */ /* 0x000fc40003f84270 */
[----:B-1----:R-:W-:Y:S02]  /*2fb0*/  FSEL R74, R74, -INF , P3 ;  /* 0xff8000004a4a7808 */ /* 0x002fe40001800000 */
[----:B------:R-:W-:Y:S01]  /*2fc0*/  FMNMX.FTZ R47, R58, R47, !PT ;  /* 0x0000002f3a2f7209 */ /* 0x000fe20007810000 */
[----:B------:R-:W1:Y:S01]  /*2fd0*/  MUFU.TANH R61, R61 ;  /* 0x0000003d003d7308 */ /* 0x000e620000002400 */
[----:B------:R-:W-:Y:S02]  /*2fe0*/  ISETP.GT.AND P3, PT, R72, 0x51, PT ;  /* 0x000000514800780c */ /* 0x000fe40003f64270 */
[----:B0-----:R-:W-:Y:S02]  /*2ff0*/  FSEL R60, R60, -INF , P4 ;  /* 0xff8000003c3c7808 */ /* 0x001fe40002000000 */
[----:B------:R-:W-:Y:S02]  /*3000*/  FMNMX.FTZ R47, R74, R47, !PT ;  /* 0x0000002f4a2f7209 */ /* 0x000fe40007810000 */
[----:B------:R-:W-:Y:S01]  /*3010*/  ISETP.GT.AND P4, PT, R72, 0x58, PT ;  /* 0x000000584800780c */ /* 0x000fe20003f84270 */
[----:B------:R-:W0:Y:S01]  /*3020*/  MUFU.TANH R64, R64 ;  /* 0x0000004000407308 */ /* 0x000e220000002400 */
[----:B--2---:R-:W-:-:S02]  /*3030*/  FSEL R62, R62, -INF , P3 ;  /* 0xff8000003e3e7808 */ /* 0x004fc40001800000 */
[----:B------:R-:W-:Y:S02]  /*3040*/  FMNMX.FTZ R47, R60, R47, !PT ;  /* 0x0000002f3c2f7209 */ /* 0x000fe40007810000 */
[----:B------:R-:W-:Y:S02]  /*3050*/  ISETP.GT.AND P3, PT, R72, 0x59, PT ;  /* 0x000000594800780c */ /* 0x000fe40003f64270 */
[----:B------:R-:W-:Y:S01]  /*3060*/  FMNMX.FTZ R48, R62, R47, !PT ;  /* 0x0000002f3e307209 */ /* 0x000fe20007810000 */
[----:B------:R-:W2:Y:S01]  /*3070*/  MUFU.TANH R63, R63 ;  /* 0x0000003f003f7308 */ /* 0x000ea20000002400 */
[----:B-1----:R-:W-:Y:S02]  /*3080*/  FSEL R61, R61, -INF , P4 ;  /* 0xff8000003d3d7808 */ /* 0x002fe40002000000 */
[----:B------:R-:W-:-:S05]  /*3090*/  ISETP.GT.AND P4, PT, R72, 0x60, PT ;  /* 0x000000604800780c */ /* 0x000fca0003f84270 */
[----:B------:R-:W1:Y:S01]  /*30a0*/  MUFU.TANH R66, R66 ;  /* 0x0000004200427308 */ /* 0x000e620000002400 */
[----:B0-----:R-:W-:Y:S02]  /*30b0*/  FSEL R64, R64, -INF , P3 ;  /* 0xff80000040407808 */ /* 0x001fe40001800000 */
[----:B------:R-:W-:-:S05]  /*30c0*/  ISETP.GT.AND P3, PT, R72, 0x61, PT ;  /* 0x000000614800780c */ /* 0x000fca0003f64270 */
[----:B------:R-:W0:Y:S01]  /*30d0*/  MUFU.TANH R65, R65 ;  /* 0x0000004100417308 */ /* 0x000e220000002400 */
[----:B--2---:R-:W-:Y:S02]  /*30e0*/  FSEL R63, R63, -INF , P4 ;  /* 0xff8000003f3f7808 */ /* 0x004fe40002000000 */
[----:B------:R-:W-:-:S05]  /*30f0*/  ISETP.GT.AND P4, PT, R72, 0x68, PT ;  /* 0x000000684800780c */ /* 0x000fca0003f84270 */
[----:B------:R2:W-:Y:S01]  /*3100*/  MUFU.EX2 R14, R46 ;  /* 0x0000002e000e7308 */ /* 0x0005e20000000800 */
[----:B-1----:R-:W-:Y:S02]  /*3110*/  FSEL R66, R66, -INF , P3 ;  /* 0xff80000042427808 */ /* 0x002fe40001800000 */
[----:B------:R-:W-:-:S05]  /*3120*/  ISETP.GT.AND P3, PT, R72, 0x69, PT ;  /* 0x000000694800780c */ /* 0x000fca0003f64270 */
[----:B------:R-:W1:Y:S01]  /*3130*/  MUFU.TANH R68, R68 ;  /* 0x0000004400447308 */ /* 0x000e620000002400 */
[--C-:B--2---:R-:W-:Y:S01]  /*3140*/  FFMA.FTZ R46, R43, UR24, -R54.reuse ;  /* 0x000000182b2e7c23 */ /* 0x104fe20008010836 */
[----:B------:R-:W-:Y:S02]  /*3150*/  FMNMX.FTZ R43, R61, R48, !PT ;  /* 0x000000303d2b7209 */ /* 0x000fe40007810000 */
[----:B0-----:R-:W-:Y:S02]  /*3160*/  FSEL R65, R65, -INF , P4 ;  /* 0xff80000041417808 */ /* 0x001fe40002000000 */
[----:B------:R-:W-:Y:S02]  /*3170*/  FMNMX.FTZ R42, R64, R43, !PT ;  /* 0x0000002b402a7209 */ /* 0x000fe40007810000 */
[----:B------:R-:W0:Y:S01]  /*3180*/  MUFU.TANH R67, R67 ;  /* 0x0000004300437308 */ /* 0x000e220000002400 */
[----:B------:R-:W-:Y:S02]  /*3190*/  ISETP.GT.AND P4, PT, R72, 0x70, PT ;  /* 0x000000704800780c */ /* 0x000fe40003f84270 */
[----:B------:R-:W-:Y:S01]  /*31a0*/  FMNMX.FTZ R43, R63, R42, !PT ;  /* 0x0000002a3f2b7209 */ /* 0x000fe20007810000 */
[----:B------:R-:W-:-:S03]  /*31b0*/  FFMA.FTZ R42, R41, UR24, -R54 ;  /* 0x00000018292a7c23 */ /* 0x000fc60008010836 */
[----:B------:R-:W-:Y:S01]  /*31c0*/  FMNMX.FTZ R48, R66, R43, !PT ;  /* 0x0000002b42307209 */ /* 0x000fe20007810000 */
[----:B------:R-:W2:Y:S01]  /*31d0*/  MUFU.TANH R69, R69 ;  /* 0x0000004500457308 */ /* 0x000ea20000002400 */
[----:B-1----:R-:W-:Y:S02]  /*31e0*/  FSEL R68, R68, -INF , P3 ;  /* 0xff80000044447808 */ /* 0x002fe40001800000 */
[----:B------:R-:W-:Y:S02]  /*31f0*/  FMNMX.FTZ R41, R65, R48, !PT ;  /* 0x0000003041297209 */ /* 0x000fe40007810000 */
[----:B------:R-:W-:Y:S02]  /*3200*/  ISETP.GT.AND P3, PT, R72, 0x71, PT ;  /* 0x000000714800780c */ /* 0x000fe40003f64270 */
[----:B------:R-:W-:Y:S01]  /*3210*/  FMNMX.FTZ R40, R68, R41, !PT ;  /* 0x0000002944287209 */ /* 0x000fe20007810000 */
[----:B------:R-:W1:Y:S01]  /*3220*/  MUFU.TANH R70, R70 ;  /* 0x0000004600467308 */ /* 0x000e620000002400 */
[----:B0-----:R-:W-:Y:S01]  /*3230*/  FSEL R67, R67, -INF , P4 ;  /* 0xff80000043437808 */ /* 0x001fe20002000000 */
[----:B------:R-:W-:Y:S01]  /*3240*/  FFMA.FTZ R41, R39, UR24, -R54 ;  /* 0x0000001827297c23 */ /* 0x000fe20008010836 */
[----:B------:R-:W-:-:S02]  /*3250*/  ISETP.GT.AND P4, PT, R72, 0x78, PT ;  /* 0x000000784800780c */ /* 0x000fc40003f84270 */
[----:B------:R-:W-:-:S03]  /*3260*/  FMNMX.FTZ R40, R67, R40, !PT ;  /* 0x0000002843287209 */ /* 0x000fc60007810000 */
[----:B------:R-:W0:Y:S01]  /*3270*/  MUFU.TANH R71, R71 ;  /* 0x0000004700477308 */ /* 0x000e220000002400 */
[----:B--2---:R-:W-:Y:S02]  /*3280*/  FSEL R69, R69, -INF , P3 ;  /* 0xff80000045457808 */ /* 0x004fe40001800000 */
[----:B------:R-:W-:Y:S02]  /*3290*/  ISETP.GT.AND P3, PT, R72, 0x79, PT ;  /* 0x000000794800780c */ /* 0x000fe40003f64270 */
[----:B------:R-:W-:-:S03]  /*32a0*/  FMNMX.FTZ R39, R69, R40, !PT ;  /* 0x0000002845277209 */ /* 0x000fc60007810000 */
[----:B------:R-:W-:Y:S01]  /*32b0*/  MUFU.EX2 R149, R149 ;  /* 0x0000009500957308 */ /* 0x000fe20000000800 */
[----:B-1----:R-:W-:-:S04]  /*32c0*/  FSEL R70, R70, -INF , P4 ;  /* 0xff80000046467808 */ /* 0x002fc80002000000 */
[----:B------:R-:W-:-:S03]  /*32d0*/  FMNMX.FTZ R48, R70, R39, !PT ;  /* 0x0000002746307209 */ /* 0x000fc60007810000 */
[----:B------:R1:W2:Y:S01]  /*32e0*/  MUFU.EX2 R6, R91 ;  /* 0x0000005b00067308 */ /* 0x0002a20000000800 */
[----:B0-----:R-:W-:-:S04]  /*32f0*/  FSEL R71, R71, -INF , P3 ;  /* 0xff80000047477808 */ /* 0x001fc80001800000 */
[----:B------:R-:W-:-:S03]  /*3300*/  FMNMX.FTZ R48, R71, R48, !PT ;  /* 0x0000003047307209 */ /* 0x000fc60007810000 */
[----:B------:R-:W0:Y:S01]  /*3310*/  MUFU.EX2 R151, R151 ;  /* 0x0000009700977308 */ /* 0x000e220000000800 */
[----:B-1----:R-:W-:Y:S01]  /*3320*/  CS2R R90, SRZ ;  /* 0x00000000005a7805 */ /* 0x002fe2000001ff00 */
[----:B------:R-:W1:Y:S06]  /*3330*/  SHFL.BFLY PT, R37, R48, 0x2, 0x1f ;  /* 0x0c401f0030257f89 */ /* 0x000e6c00000e0000 */
[----:B------:R-:W3:Y:S08]  /*3340*/  MUFU.EX2 R8, R8 ;  /* 0x0000000800087308 */ /* 0x000ef00000000800 */
[----:B------:R-:W4:Y:S08]  /*3350*/  MUFU.EX2 R145, R145 ;  /* 0x0000009100917308 */ /* 0x000f300000000800 */
[----:B------:R-:W5:Y:S01]  /*3360*/  MUFU.EX2 R147, R147 ;  /* 0x0000009300937308 */ /* 0x000f620000000800 */
[----:B-1----:R-:W-:-:S05]  /*3370*/  FMNMX.FTZ R37, R48, R37, !PT ;  /* 0x0000002530257209 */ /* 0x002fca0007810000 */
[----:B------:R-:W1:Y:S02]  /*3380*/  SHFL.BFLY PT, R48, R37, 0x1, 0x1f ;  /* 0x0c201f0025307f89 */ /* 0x000e6400000e0000 */
[----:B------:R-:W5:Y:S08]  /*3390*/  MUFU.EX2 R20, R57 ;  /* 0x0000003900147308 */ /* 0x000f700000000800 */
[----:B------:R-:W5:Y:S08]  /*33a0*/  MUFU.EX2 R141, R141 ;  /* 0x0000008d008d7308 */ /* 0x000f700000000800 */
[----:B------:R-:W5:Y:S01]  /*33b0*/  MUFU.EX2 R12, R12 ;  /* 0x0000000c000c7308 */ /* 0x000f620000000800 */
[----:B-1----:R-:W-:-:S07]  /*33c0*/  FMNMX.FTZ R49, R37, R48, !PT ;  /* 0x0000003025317209 */ /* 0x002fce0007810000 */
[----:B------:R-:W-:Y:S01]  /*33d0*/  MUFU.EX2 R143, R143 ;  /* 0x0000008f008f7308 */ /* 0x000fe20000000800 */
[C---:B------:R-:W-:Y:S01]  /*33e0*/  FSETP.NEU.FTZ.AND P3, PT, R49.reuse, -INF , PT ;  /* 0xff8000003100780b */ /* 0x040fe20003f7d000 */
[----:B------:R-:W-:-:S06]  /*33f0*/  FMUL.FTZ R48, R49, UR24 ;  /* 0x0000001831307c20 */ /* 0x000fcc0008410000 */
[----:B------:R-:W-:Y:S01]  /*3400*/  MUFU.EX2 R137, R137 ;  /* 0x0000008900897308 */ /* 0x000fe20000000800 */
[----:B------:R-:W-:Y:S02]  /*3410*/  FSEL R48, R48, RZ, P3 ;  /* 0x000000ff30307208 */ /* 0x000fe40001800000 */
[----:B------:R-:W-:-:S03]  /*3420*/  PLOP3.LUT P3, PT, PT, PT, UP1, 0x80, 0x0 ;  /* 0x000000000000781c */ /* 0x000fc60003f6f018 */
[----:B------:R-:W-:Y:S01]  /*3430*/  FFMA.FTZ R140, R24, UR24, -R48 ;  /* 0x00000018188c7c23 */ /* 0x000fe20008010830 */
[----:B--2---:R-:W-:Y:S01]  /*3440*/  FADD.FTZ R24, R149, R6 ;  /* 0x0000000695187221 */ /* 0x004fe20000010000 */
        /* <DEDUP_REMOVED lines=8> */
[----:B------:R-:W-:Y:S01]  /*34d0*/  MUFU.EX2 R148, R148 ;  /* 0x0000009400947308 */ /* 0x000fe20000000800 */
[--C-:B------:R-:W-:Y:S01]  /*34e0*/  FFMA.FTZ R144, R89, UR24, -R48.reuse ;  /* 0x0000001859907c23 */ /* 0x100fe20008010830 */
[----:B------:R-:W-:Y:S01]  /*34f0*/  FFMA.FTZ R11, R33, UR24, -R48 ;  /* 0x00000018210b7c23 */ /* 0x000fe20008010830 */
[----:B----4-:R-:W-:Y:S01]  /*3500*/  FADD.FTZ R5, R145, R24 ;  /* 0x0000001891057221 */ /* 0x010fe20000010000 */
[--C-:B------:R-:W-:Y:S01]  /*3510*/  FFMA.FTZ R146, R32, UR24, -R48.reuse ;  /* 0x0000001820927c23 */ /* 0x100fe20008010830 */
[--C-:B------:R-:W-:Y:S01]  /*3520*/  FFMA.FTZ R25, R25, UR24, -R48.reuse ;  /* 0x0000001819197c23 */ /* 0x100fe20008010830 */
[--C-:B------:R-:W-:Y:S01]  /*3530*/  FFMA.FTZ R142, R21, UR24, -R48.reuse ;  /* 0x00000018158e7c23 */ /* 0x100fe20008010830 */
[----:B------:R-:W-:Y:S01]  /*3540*/  FADD.FTZ R24, R10, R5 ;  /* 0x000000050a187221 */ /* 0x000fe20000010000 */
[----:B------:R-:W0:Y:S01]  /*3550*/  MUFU.EX2 R3, R3 ;  /* 0x0000000300037308 */ /* 0x000e220000000800 */
[--C-:B------:R-:W-:Y:S01]  /*3560*/  FFMA.FTZ R5, R7, UR24, -R48.reuse ;  /* 0x0000001807057c23 */ /* 0x100fe20008010830 */
[----:B------:R-:W-:Y:S01]  /*3570*/  FFMA.FTZ R21, R50, UR24, -R48 ;  /* 0x0000001832157c23 */ /* 0x000fe20008010830 */
[----:B-----5:R-:W-:Y:S01]  /*3580*/  FADD.FTZ R7, R147, R24 ;  /* 0x0000001893077221 */ /* 0x020fe20000010000 */
[--C-:B------:R-:W-:Y:S01]  /*3590*/  FFMA.FTZ R136, R51, UR24, -R48.reuse ;  /* 0x0000001833887c23 */ /* 0x100fe20008010830 */
[--C-:B------:R-:W-:Y:S01]  /*35a0*/  FFMA.FTZ R15, R15, UR24, -R48.reuse ;  /* 0x000000180f0f7c23 */ /* 0x100fe20008010830 */
[--C-:B------:R-:W-:Y:S01]  /*35b0*/  FFMA.FTZ R138, R52, UR24, -R48.reuse ;  /* 0x00000018348a7c23 */ /* 0x100fe20008010830 */
[----:B------:R-:W-:Y:S01]  /*35c0*/  FADD.FTZ R24, R20, R7 ;  /* 0x0000000714187221 */ /* 0x000fe20000010000 */
[----:B------:R-:W1:Y:S01]  /*35d0*/  MUFU.EX2 R150, R150 ;  /* 0x0000009600967308 */ /* 0x000e620000000800 */
[--C-:B------:R-:W-:Y:S01]  /*35e0*/  FFMA.FTZ R13, R13, UR24, -R48.reuse ;  /* 0x000000180d0d7c23 */ /* 0x100fe20008010830 */
[----:B------:R-:W-:Y:S01]  /*35f0*/  FFMA.FTZ R134, R58, UR24, -R48 ;  /* 0x000000183a867c23 */ /* 0x000fe20008010830 */
[----:B------:R-:W-:Y:S01]  /*3600*/  FADD.FTZ R7, R141, R24 ;  /* 0x000000188d077221 */ /* 0x000fe20000010000 */
[--C-:B------:R-:W-:Y:S01]  /*3610*/  FFMA.FTZ R128, R60, UR24, -R48.reuse ;  /* 0x000000183c807c23 */ /* 0x100fe20008010830 */
[----:B------:R-:W-:Y:S01]  /*3620*/  F2FP.BF16.F32.PACK_AB R149, R6, R149 ;  /* 0x000000950695723e */ /* 0x000fe200000010ff */
[--C-:B------:R-:W-:Y:S01]  /*3630*/  FFMA.FTZ R130, R61, UR24, -R48.reuse ;  /* 0x000000183d827c23 */ /* 0x100fe20008010830 */
[----:B------:R-:W-:Y:S01]  /*3640*/  FADD.FTZ R28, R12, R7 ;  /* 0x000000070c1c7221 */ /* 0x000fe20000010000 */
[----:B------:R-:W2:Y:S01]  /*3650*/  MUFU.EX2 R9, R9 ;  /* 0x0000000900097308 */ /* 0x000ea20000000800 */
[----:B0-----:R-:W-:Y:S01]  /*3660*/  FADD.FTZ R29, R148, R3 ;  /* 0x00000003941d7221 */ /* 0x001fe20000010000 */
[----:B------:R-:W-:Y:S01]  /*3670*/  FFMA.FTZ R7, R74, UR24, -R48 ;  /* 0x000000184a077c23 */ /* 0x000fe20008010830 */
[----:B------:R-:W-:Y:S01]  /*3680*/  FADD.FTZ R31, R143, R28 ;  /* 0x0000001c8f1f7221 */ /* 0x000fe20000010000 */
[--C-:B------:R-:W-:Y:S01]  /*3690*/  FFMA.FTZ R64, R64, UR24, -R48.reuse ;  /* 0x0000001840407c23 */ /* 0x100fe20008010830 */
[--C-:B------:R-:W-:Y:S01]  /*36a0*/  FFMA.FTZ R63, R63, UR24, -R48.reuse ;  /* 0x000000183f3f7c23 */ /* 0x100fe20008010830 */
[--C-:B------:R-:W-:Y:S01]  /*36b0*/  FFMA.FTZ R66, R66, UR24, -R48.reuse ;  /* 0x0000001842427c23 */ /* 0x100fe20008010830 */
[----:B------:R-:W-:Y:S01]  /*36c0*/  FADD.FTZ R28, R14, R31 ;  /* 0x0000001f0e1c7221 */ /* 0x000fe20000010000 */
[----:B------:R-:W0:Y:S01]  /*36d0*/  MUFU.EX2 R144, R144 ;  /* 0x0000009000907308 */ /* 0x000e220000000800 */
[----:B-1----:R-:W-:Y:S01]  /*36e0*/  FADD.FTZ R24, R150, R29 ;  /* 0x0000001d96187221 */ /* 0x002fe20000010000 */
[--C-:B------:R-:W-:Y:S01]  /*36f0*/  FFMA.FTZ R65, R65, UR24, -R48.reuse ;  /* 0x0000001841417c23 */ /* 0x100fe20008010830 */
[--C-:B------:R-:W-:Y:S01]  /*3700*/  FFMA.FTZ R68, R68, UR24, -R48.reuse ;  /* 0x0000001844447c23 */ /* 0x100fe20008010830 */
[--C-:B------:R-:W-:Y:S01]  /*3710*/  FFMA.FTZ R67, R67, UR24, -R48.reuse ;  /* 0x0000001843437c23 */ /* 0x100fe20008010830 */
[--C-:B------:R-:W-:Y:S01]  /*3720*/  FFMA.FTZ R69, R69, UR24, -R48.reuse ;  /* 0x0000001845457c23 */ /* 0x100fe20008010830 */
[----:B------:R-:W-:Y:S01]  /*3730*/  FFMA.FTZ R70, R70, UR24, -R48 ;  /* 0x0000001846467c23 */ /* 0x000fe20008010830 */
[----:B------:R-:W-:Y:S01]  /*3740*/  F2FP.BF16.F32.PACK_AB R148, R3, R148 ;  /* 0x000000940394723e */ /* 0x000fe200000010ff */
[----:B------:R-:W1:Y:S01]  /*3750*/  MUFU.EX2 R11, R11 ;  /* 0x0000000b000b7308 */ /* 0x000e620000000800 */
[C---:B--2---:R-:W-:Y:S01]  /*3760*/  FADD.FTZ R29, R9.reuse, R24 ;  /* 0x00000018091d7221 */ /* 0x044fe20000010000 */
[----:B------:R-:W-:-:S02]  /*3770*/  F2FP.BF16.F32.PACK_AB R150, R9, R150 ;  /* 0x000000960996723e */ /* 0x000fc400000010ff */
[----:B------:R-:W-:Y:S02]  /*3780*/  CS2R R88, SRZ ;  /* 0x0000000000587805 */ /* 0x000fe4000001ff00 */
[----:B------:R-:W-:Y:S02]  /*3790*/  F2FP.BF16.F32.PACK_AB R151, R8, R151 ;  /* 0x000000970897723e */ /* 0x000fe400000010ff */
[----:B------:R-:W-:Y:S01]  /*37a0*/  F2FP.BF16.F32.PACK_AB R145, R10, R145 ;  /* 0x000000910a91723e */ /* 0x000fe200000010ff */
[----:B------:R-:W2:Y:S01]  /*37b0*/  MUFU.EX2 R46, R46 ;  /* 0x0000002e002e7308 */ /* 0x000ea20000000800 */
[----:B0-----:R-:W-:Y:S01]  /*37c0*/  FADD.FTZ R24, R144, R29 ;  /* 0x0000001d90187221 */ /* 0x001fe20000010000 */
[----:B------:R-:W-:Y:S01]  /*37d0*/  FADD.FTZ R29, R137, R28 ;  /* 0x0000001c891d7221 */ /* 0x000fe20000010000 */
[----:B------:R-:W-:Y:S02]  /*37e0*/  F2FP.BF16.F32.PACK_AB R147, R20, R147 ;  /* 0x000000931493723e */ /* 0x000fe400000010ff */
[----:B------:R-:W-:-:S02]  /*37f0*/  F2FP.BF16.F32.PACK_AB R141, R12, R141 ;  /* 0x0000008d0c8d723e */ /* 0x000fc400000010ff */
[----:B------:R-:W-:Y:S01]  /*3800*/  F2FP.BF16.F32.PACK_AB R143, R14, R143 ;  /* 0x0000008f0e8f723e */ /* 0x000fe200000010ff */
[----:B------:R-:W0:Y:S01]  /*3810*/  MUFU.EX2 R146, R146 ;  /* 0x0000009200927308 */ /* 0x000e220000000800 */
[C---:B-1----:R-:W-:Y:S01]  /*3820*/  FADD.FTZ R31, R11.reuse, R24 ;  /* 0x000000180b1f7221 */ /* 0x042fe20000010000 */
[----:B------:R-:W-:-:S06]  /*3830*/  F2FP.BF16.F32.PACK_AB R144, R11, R144 ;  /* 0x000000900b90723e */ /* 0x000fcc00000010ff */
[----:B------:R-:W1:Y:S01]  /*3840*/  MUFU.EX2 R139, R139 ;  /* 0x0000008b008b7308 */ /* 0x000e620000000800 */
[----:B--2---:R-:W-:Y:S01]  /*3850*/  FADD.FTZ R28, R46, R29 ;  /* 0x0000001d2e1c7221 */ /* 0x004fe20000010000 */
[--C-:B------:R-:W-:Y:S01]  /*3860*/  FFMA.FTZ R29, R62, UR24, -R48.reuse ;  /* 0x000000183e1d7c23 */ /* 0x100fe20008010830 */
[----:B------:R-:W-:Y:S01]  /*3870*/  FFMA.FTZ R48, R71, UR24, -R48 ;  /* 0x0000001847307c23 */ /* 0x000fe20008010830 */
[----:B------:R-:W-:-:S04]  /*3880*/  F2FP.BF16.F32.PACK_AB R137, R46, R137 ;  /* 0x000000892e89723e */ /* 0x000fc800000010ff */
        /* <DEDUP_REMOVED lines=104> */
[----:B------:R-:W-:-:S03]  /*3f10*/  F2FP.BF16.F32.PACK_AB R120, R120, R67 ;  /* 0x000000437878723e */ /* 0x000fc600000010ff */
[----:B0-----:R-:W-:-:S04]  /*3f20*/  FADD.FTZ R2, R70, R5 ;  /* 0x0000000546027221 */ /* 0x001fc80000010000 */
[C---:B-1----:R-:W-:Y:S01]  /*3f30*/  FADD.FTZ R2, R3.reuse, R2 ;  /* 0x0000000203027221 */ /* 0x042fe20000010000 */
        /* <DEDUP_REMOVED lines=8> */
[----:B------:R-:W-:Y:S01]  /*3fc0*/  ULDC UR23, c[0x0][0x9d8] ;  /* 0x0002760000177ab9 */ /* 0x000fe20000000800 */
[----:B------:R-:W-:-:S05]  /*3fd0*/  ULDC UR24, c[0x0][0x988] ;  /* 0x0002620000187ab9 */ /* 0x000fca0000000800 */
.L_x_14472:
        /* <DEDUP_REMOVED lines=9> */
.L_x_14465:
[----:B------:R-:W-:Y:S01]  /*4070*/  ULEA UR6, UR39, UR45, 0x3 ;  /* 0x0000002d27067291 */ /* 0x000fe2000f8e183f */
[----:B------:R-:W-:-:S05]  /*4080*/  IMAD.U32 R5, RZ, RZ, UR37 ;  /* 0x00000025ff057e24 */ /* 0x000fca000f8e00ff */
[----:B------:R-:W-:-:S04]  /*4090*/  SHF.L.U32 R5, R5, 0x1f, RZ ;  /* 0x0000001f05057819 */ /* 0x000fc800000006ff */
[----:B------:R0:W1:Y:S01]  /*40a0*/  SYNCS.PHASECHK.TRANS64.TRYWAIT P3, [UR6+0x16830], R5 ;  /* 0x01683005ff0075a7 */ /* 0x0000620008060146 */
[----:B------:R-:W-:Y:S05]  /*40b0*/  @!P0 BRA `(.L_x_14466) ;  /* 0x0000000000048947 */ /* 0x000fea0003800000 */
[----:B------:R-:W-:Y:S01]  /*40c0*/  BPT.TRAP 0x1 ;  /* 0x000000040000795c */ /* 0x000fe20000300000 */
.L_x_14466:
[----:B-1----:R-:W-:Y:S05]  /*40d0*/  @P3 BRA `(.L_x_14464) ;  /* 0x0000000000083947 */ /* 0x002fea0003800000 */
[----:B------:R-:W1:Y:S02]  /*40e0*/  SYNCS.PHASECHK.TRANS64.TRYWAIT P3, [UR6+0x16830], R5 ;  /* 0x01683005ff0075a7 */ /* 0x000e640008060146 */
[----:B-1----:R-:W-:Y:S05]  /*40f0*/  @!P3 BRA `(.L_x_14467) ;  /* 0x000000a800f8b947 */ /* 0x002fea0003800000 */
.L_x_14464:
        /* <DEDUP_REMOVED lines=25> */
.L_x_14469:
[----:B------:R-:W-:Y:S01]  /*4290*/  ULEA UR6, UR25, UR45, 0x3 ;  /* 0x0000002d19067291 */ /* 0x000fe2000f8e183f */
[----:B------:R-:W-:-:S04]  /*42a0*/  MOV R5, UR27 ;  /* 0x0000001b00057c02 */ /* 0x000fc80008000f00 */
[----:B------:R-:W-:-:S04]  /*42b0*/  SHF.L.U32 R5, R5, 0x1f, RZ ;  /* 0x0000001f05057819 */ /* 0x000fc800000006ff */
[----:B------:R0:W1:Y:S01]  /*42c0*/  SYNCS.PHASECHK.TRANS64.TRYWAIT P3, [UR6+0x16850], R5 ;  /* 0x01685005ff0075a7 */ /* 0x0000620008060146 */
[----:B------:R-:W-:Y:S05]  /*42d0*/  @!P0 BRA `(.L_x_14470) ;  /* 0x0000000000048947 */ /* 0x000fea0003800000 */
[----:B------:R-:W-:Y:S01]  /*42e0*/  BPT.TRAP 0x1 ;  /* 0x000000040000795c */ /* 0x000fe20000300000 */
.L_x_14470:
[----:B-1----:R-:W-:Y:S05]  /*42f0*/  @P3 BRA `(.L_x_14468) ;  /* 0x0000000000083947 */ /* 0x002fea0003800000 */
[----:B------:R-:W1:Y:S02]  /*4300*/  SYNCS.PHASECHK.TRANS64.TRYWAIT P3, [UR6+0x16850], R5 ;  /* 0x01685005ff0075a7 */ /* 0x000e640008060146 */
[----:B-1----:R-:W-:Y:S05]  /*4310*/  @!P3 BRA `(.L_x_14471) ;  /* 0x000000a80088b947 */ /* 0x002fea0003800000 */
.L_x_14468:
[----:B------:R-:W-:Y:S01]  /*4320*/  UIADD3 UR6, UR45, 0x400, URZ ;  /* 0x000004002d067890 */ /* 0x000fe2000fffe03f */
[----:B------:R-:W-:Y:S01]  /*4330*/  WARPGROUP.ARRIVE ;  /* 0x00000000000079c5 */ /* 0x000fe20000000000 */
[----:B------:R-:W-:Y:S01]  /*4340*/  UMOV UR7, 0x40000040 ;  /* 0x4000004000077882 */ /* 0x000fe20000000000 */
[----:B------:R-:W-:Y:S01]  /*4350*/  FMUL.FTZ R8, R27, UR23 ;  /* 0x000000171b087c20 */ /* 0x000fe20008410000 */
[----:B------:R-:W-:Y:S01]  /*4360*/  USHF.R.U32.HI UR6, URZ, 0x4, UR6 ;  /* 0x000000043f067899 */ /* 0x000fe20008011606 */
[----:B------:R-:W-:Y:S01]  /*4370*/  FMUL.FTZ R27, R40, UR23 ;  /* 0x00000017281b7c20 */ /* 0x000fe20008410000 */
[----:B------:R-:W-:Y:S02]  /*4380*/  VIADD R40, R17, UR41 ;  /* 0x0000002911287c36 */ /* 0x000fe40008000000 */
[----:B------:R-:W-:Y:S01]  /*4390*/  FMUL.FTZ R9, R28, UR23 ;  /* 0x000000171c097c20 */ /* 0x000fe20008410000 */
[----:B------:R-:W-:Y:S01]  /*43a0*/  ULOP3.LUT UR6, UR6, 0x3fff, URZ, 0xc0, !UPT ;  /* 0x00003fff06067892 */ /* 0x000fe2000f8ec03f */
[----:B------:R-:W-:Y:S01]  /*43b0*/  FMUL.FTZ R28, R41, UR23 ;  /* 0x00000017291c7c20 */ /* 0x000fe20008410000 */
[----:B------:R-:W-:Y:S01]  /*43c0*/  FMUL.FTZ R20, R35, UR23 ;  /* 0x0000001723147c20 */ /* 0x000fe20008410000 */
[----:B------:R-:W-:Y:S01]  /*43d0*/  FMUL.FTZ R35, R48, UR23 ;  /* 0x0000001730237c20 */ /* 0x000fe20008410000 */
[----:B------:R-:W-:Y:S01]  /*43e0*/  ULEA UR10, UR25, UR6, 0xa ;  /* 0x00000006190a7291 */ /* 0x000fe2000f8e503f */
[----:B------:R-:W2:Y:S01]  /*43f0*/  LDC R48, c[0x0][0x2f0] ;  /* 0x0000bc00ff307b82 */ /* 0x000ea20000000800 */
[----:B------:R-:W-:Y:S01]  /*4400*/  FMUL.FTZ R12, R31, UR23 ;  /* 0x000000171f0c7c20 */ /* 0x000fe20008410000 */
[----:B------:R-:W-:Y:S01]  /*4410*/  FMUL.FTZ R31, R44, UR23 ;  /* 0x000000172c1f7c20 */ /* 0x000fe20008410000 */
[----:B------:R-:W-:Y:S01]  /*4420*/  FMUL.FTZ R7, R26, UR23 ;  /* 0x000000171a077c20 */ /* 0x000fe20008410000 */
[----:B------:R-:W-:Y:S01]  /*4430*/  FMUL.FTZ R11, R30, UR23 ;  /* 0x000000171e0b7c20 */ /* 0x000fe20008410000 */
[----:B------:R-:W-:Y:S01]  /*4440*/  FMUL.FTZ R30, R43, UR23 ;  /* 0x000000172b1e7c20 */ /* 0x000fe20008410000 */
[----:B------:R-:W-:Y:S01]  /*4450*/  UMOV UR6, UR10 ;  /* 0x0000000a00067c82 */ /* 0x000fe20008000000 */
[----:B------:R-:W-:Y:S01]  /*4460*/  MUFU.TANH R8, R8 ;  /* 0x0000000800087308 */ /* 0x000fe20000002400 */
[----:B------:R-:W-:Y:S01]  /*4470*/  HGMMA.64x64x16.F32.BF16 R88, R148, gdesc[UR4].tnspB, R88, gsb0 ;  /* 0x40e0000494587df0 */ /* 0x000fe20008001858 */
[----:B------:R-:W-:Y:S01]  /*4480*/  UIADD3 UR6, UR10, 0x80, URZ ;  /* 0x000000800a067890 */ /* 0x000fe2000fffe03f */
[----:B------:R-:W-:Y:S01]  /*4490*/  FMUL.FTZ R15, R34, UR23 ;  /* 0x00000017220f7c20 */ /* 0x000fe20008410000 */
[----:B------:R-:W-:Y:S01]  /*44a0*/  UMOV UR7, 0x40000040 ;  /* 0x4000004000077882 */ /* 0x000fe20000000000 */
[----:B-1----:R-:W-:Y:S01]  /*44b0*/  FMUL.FTZ R6, R25, UR23 ;  /* 0x0000001719067c20 */ /* 0x002fe20008410000 */
        /* <DEDUP_REMOVED lines=13> */
[----:B0-----:R-:W-:Y:S01]  /*4590*/  FMUL.FTZ R5, R24, UR23 ;  /* 0x0000001718057c20 */ /* 0x001fe20008410000 */
        /* <DEDUP_REMOVED lines=23> */
[----:B------:R-:W-:Y:S01]  /*4710*/  UISETP.GT.AND UP1, UPT, UR26, UR21, UPT ;  /* 0x000000151a00728c */ /* 0x000fe2000bf24270 */
[----:B------:R-:W-:-:S04]  /*4720*/  UMOV UR27, UR37 ;  /* 0x00000025001b7c82 */ /* 0x000fc80008000000 */
[----:B------:R-:W5:Y:S08]  /*4730*/  MUFU.TANH R25, R25 ;  /* 0x0000001900197308 */ /* 0x000f700000002400 */
[----:B------:R-:W5:Y:S08]  /*4740*/  MUFU.TANH R26, R26 ;  /* 0x0000001a001a7308 */ /* 0x000f700000002400 */
[----:B------:R-:W5:Y:S08]  /*4750*/  MUFU.TANH R29, R29 ;  /* 0x0000001d001d7308 */ /* 0x000f700000002400 */
[----:B------:R-:W5:Y:S01]  /*4760*/  MUFU.TANH R30, R30 ;  /* 0x0000001e001e7308 */ /* 0x000f620000002400 */
[----:B------:R-:W-:-:S02]  /*4770*/  WARPGROUP.DEPBAR.LE gsb0, 0x0 ;  /* 0x00008000000079c5 */ /* 0x000fc40000010000 */
[----:B------:R-:W-:-:S05]  /*4780*/  WARPGROUP.ARRIVE ;  /* 0x00000000000079c5 */ /* 0x000fca0000000000 */
[----:B------:R-:W5:Y:S01]  /*4790*/  MUFU.TANH R33, R33 ;  /* 0x0000002100217308 */ /* 0x000f620000002400 */
[----:B------:R-:W-:Y:S01]  /*47a0*/  HGMMA.64x64x16.F32.BF16 R88, R144, gdesc[UR4].tnspB, R88, gsb0 ;  /* 0x40e0000490587df0 */ /* 0x000fe20008001858 */
[----:B------:R-:W-:Y:S01]  /*47b0*/  @UP0 ULDC UR6, c[0x0][0x44c] ;  /* 0x0001130000060ab9 */ /* 0x000fe20000000800 */
[----:B------:R-:W-:Y:S01]  /*47c0*/  UMOV UR7, 0x40000040 ;  /* 0x4000004000077882 */ /* 0x000fe20000000000 */
[----:B------:R-:W-:Y:S01]  /*47d0*/  @P2 IMAD.HI.U32 R41, R40, UR6, RZ ;  /* 0x0000000628292c27 */ /* 0x000fe2000f8e00ff */
[----:B------:R-:W-:-:S03]  /*47e0*/  @UP0 ULDC UR6, c[0x0][0x450] ;  /* 0x0001140000060ab9 */ /* 0x000fc60000000800 */
[----:B------:R-:W5:Y:S01]  /*47f0*/  MUFU.TANH R34, R34 ;  /* 0x0000002200227308 */ /* 0x000f620000002400 */
[----:B------:R-:W-:Y:S01]  /*4800*/  @P2 SHF.R.U32.HI R40, RZ, UR6, R41 ;  /* 0x00000006ff282c19 */ /* 0x000fe20008011629 */
[----:B------:R-:W-:Y:S01]  /*4810*/  UMOV UR6, 0xffffff80 ;  /* 0xffffff8000067882 */ /* 0x000fe20000000000 */
[----:B------:R-:W-:Y:S01]  /*4820*/  FMUL.FTZ R41, R56, UR23 ;  /* 0x0000001738297c20 */ /* 0x000fe20008410000 */
[----:B------:R-:W-:Y:S02]  /*4830*/  UIMAD UR6, UR26, UR6, 0x1 ;  /* 0x000000011a0674a4 */ /* 0x000fe4000f8e0206 */
[----:B------:R-:W1:Y:S02]  /*4840*/  SHFL.IDX PT, R44, R40, 0x1, 0x1c1f ;  /* 0x003c1f00282c7f89 */ /* 0x000e6400000e0000 */
[----:B------:R-:W5:Y:S01]  /*4850*/  MUFU.TANH R37, R37 ;  /* 0x0000002500257308 */ /* 0x000f620000002400 */
[----:B------:R-:W-:Y:S01]  /*4860*/  UIADD3 UR26, UR26, -0x1, URZ ;  /* 0xffffffff1a1a7890 */ /* 0x000fe2000fffe03f */
[----:B------:R-:W-:Y:S01]  /*4870*/  IMAD.U32 R43, RZ, RZ, UR6 ;  /* 0x00000006ff2b7e24 */ /* 0x000fe2000f8e00ff */
[----:B------:R-:W-:Y:S01]  /*4880*/  UIADD3 UR6, UR10, 0x100, URZ ;  /* 0x000001000a067890 */ /* 0x000fe2000fffe03f */
[----:B------:R-:W5:Y:S02]  /*4890*/  SHFL.IDX PT, R78, R40, RZ, 0x1c1f ;  /* 0x001c1fff284e7589 */ /* 0x000f6400000e0000 */
[----:B------:R-:W-:-:S02]  /*48a0*/  IMAD R43, R16, -0x2, R43 ;  /* 0xfffffffe102b7824 */ /* 0x000fc400078e022b */
[----:B------:R-:W5:Y:S02]  /*48b0*/  MUFU.TANH R45, R45 ;  /* 0x0000002d002d7308 */ /* 0x000f640000002400 */
[----:B--2---:R-:W-:Y:S02]  /*48c0*/  IMAD R43, R48, UR48, R43 ;  /* 0x00000030302b7c24 */ /* 0x004fe4000f8e022b */
[----:B------:R-:W-:-:S04]  /*48d0*/  FMUL.FTZ R48, R59, UR23 ;  /* 0x000000173b307c20 */ /* 0x000fc80008410000 */
[----:B------:R-:W2:Y:S01]  /*48e0*/  MUFU.TANH R46, R46 ;  /* 0x0000002e002e7308 */ /* 0x000ea20000002400 */
[----:B-1----:R-:W-:-:S07]  /*48f0*/  IADD3 R44, R44, -UR22, R43 ;  /* 0x800000162c2c7c10 */ /* 0x002fce000fffe02b */
[----:B------:R-:W1:Y:S01]  /*4900*/  MUFU.TANH R47, R47 ;  /* 0x0000002f002f7308 */ /* 0x000e620000002400 */
[C---:B------:R-:W-:Y:S02]  /*4910*/  ISETP.GT.AND P3, PT, R44.reuse, RZ, PT ;  /* 0x000000ff2c00720c */ /* 0x040fe40003f64270 */
[----:B------:R-:W-:Y:S02]  /*4920*/  ISETP.GT.AND P4, PT, R44, 0x1, PT ;  /* 0x000000012c00780c */ /* 0x000fe40003f84270 */
[----:B------:R-:W-:-:S03]  /*4930*/  FSEL R7, R7, -INF , P3 ;  /* 0xff80000007077808 */ /* 0x000fc60001800000 */
[----:B------:R-:W1:Y:S01]  /*4940*/  MUFU.TANH R49, R49 ;  /* 0x0000003100317308 */ /* 0x000e620000002400 */
[----:B------:R-:W-:Y:S02]  /*4950*/  ISETP.GT.AND P3, PT, R44, 0x8, PT ;  /* 0x000000082c00780c */ /* 0x000fe40003f64270 */
[----:B------:R-:W-:Y:S02]  /*4960*/  FSEL R8, R8, -INF , P4 ;  /* 0xff80000008087808 */ /* 0x000fe40002000000 */
[----:B------:R-:W-:Y:S02]  /*4970*/  FMNMX.FTZ R53, R7, R4, !PT ;  /* 0x0000000407357209 */ /* 0x000fe40007810000 */
[----:B------:R-:W-:Y:S01]  /*4980*/  ISETP.GT.AND P4, PT, R44, 0x9, PT ;  /* 0x000000092c00780c */ /* 0x000fe20003f84270 */
[----:B------:R-:W1:Y:S01]  /*4990*/  MUFU.TANH R48, R48 ;  /* 0x0000003000307308 */ /* 0x000e620000002400 */
[----:B---3--:R-:W-:Y:S02]  /*49a0*/  FSEL R11, R11, -INF , P3 ;  /* 0xff8000000b0b7808 */ /* 0x008fe40001800000 */
[----:B------:R-:W-:-:S02]  /*49b0*/  FMNMX.FTZ R52, R8, R53, !PT ;  /* 0x0000003508347209 */ /* 0x000fc40007810000 */
[----:B------:R-:W-:Y:S02]  /*49c0*/  ISETP.GT.AND P3, PT, R44, 0x10, PT ;  /* 0x000000102c00780c */ /* 0x000fe40003f64270 */
[----:B0-----:R-:W-:Y:S01]  /*49d0*/  FSEL R12, R12, -INF , P4 ;  /* 0xff8000000c0c7808 */ /* 0x001fe20002000000 */
[----:B------:R-:W0:Y:S01]  /*49e0*/  MUFU.TANH R50, R50 ;  /* 0x0000003200327308 */ /* 0x000e220000002400 */
[----:B------:R-:W-:Y:S01]  /*49f0*/  FMNMX.FTZ R53, R11, R52, !PT ;  /* 0x000000340b357209 */ /* 0x000fe20007810000 */
[----:B------:R-:W-:Y:S01]  /*4a00*/  FMUL.FTZ R52, R66, UR23 ;  /* 0x0000001742347c20 */ /* 0x000fe20008410000 */
[----:B------:R-:W-:Y:S02]  /*4a10*/  ISETP.GT.AND P4, PT, R44, 0x11, PT ;  /* 0x000000112c00780c */ /* 0x000fe40003f84270 */
[----:B----4-:R-:W-:Y:S02]  /*4a20*/  FSEL R15, R15, -INF , P3 ;  /* 0xff8000000f0f7808 */ /* 0x010fe40001800000 */
[----:B------:R-:W-:Y:S01]  /*4a30*/  FMNMX.FTZ R54, R12, R53, !PT ;  /* 0x000000350c367209 */ /* 0x000fe20007810000 */
[----:B------:R-:W3:Y:S01]  /*4a40*/  MUFU.TANH R51, R51 ;  /* 0x0000003300337308 */ /* 0x000ee20000002400 */
[----:B------:R-:W-:Y:S01]  /*4a50*/  ISETP.GT.AND P3, PT, R44, 0x18, PT ;  /* 0x000000182c00780c */ /* 0x000fe20003f64270 */
[----:B------:R-:W-:Y:S01]  /*4a60*/  FMUL.FTZ R53, R67, UR23 ;  /* 0x0000001743357c20 */ /* 0x000fe20008410000 */
[----:B-----5:R-:W-:-:S02]  /*4a70*/  FSEL R20, R20, -INF , P4 ;  /* 0xff80000014147808 */ /* 0x020fc40002000000 */
[----:B------:R-:W-:Y:S02]  /*4a80*/  FMNMX.FTZ R55, R15, R54, !PT ;  /* 0x000000360f377209 */ /* 0x000fe40007810000 */
[----:B------:R-:W-:Y:S01]  /*4a90*/  ISETP.GT.AND P4, PT, R44, 0x19, PT ;  /* 0x000000192c00780c */ /* 0x000fe20003f84270 */
[----:B------:R-:W4:Y:S01]  /*4aa0*/  MUFU.TANH R52, R52 ;  /* 0x0000003400347308 */ /* 0x000f220000002400 */
[----:B------:R-:W-:Y:S01]  /*4ab0*/  FSEL R25, R25, -INF , P3 ;  /* 0xff80000019197808 */ /* 0x000fe20001800000 */
[----:B------:R-:W-:Y:S02]  /*4ac0*/  WARPGROUP.DEPBAR.LE gsb0, 0x0 ;  /* 0x00008000000079c5 */ /* 0x000fe40000010000 */
[----:B------:R-:W-:Y:S01]  /*4ad0*/  FMNMX.FTZ R54, R20, R55, !PT ;  /* 0x0000003714367209 */ /* 0x000fe20007810000 */
[----:B------:R-:W-:Y:S01]  /*4ae0*/  WARPGROUP.ARRIVE ;  /* 0x00000000000079c5 */ /* 0x000fe20000000000 */
[----:B------:R-:W-:Y:S02]  /*4af0*/  ISETP.GT.AND P3, PT, R44, 0x20, PT ;  /* 0x000000202c00780c */ /* 0x000fe40003f64270 */
[----:B------:R-:W-:Y:S01]  /*4b00*/  FSEL R26, R26, -INF , P4 ;  /* 0xff8000001a1a7808 */ /* 0x000fe20002000000 */
[----:B------:R-:W5:Y:S01]  /*4b10*/  MUFU.TANH R53, R53 ;  /* 0x0000003500357308 */ /* 0x000f620000002400 */
[----:B------:R-:W-:Y:S01]  /*4b20*/  FMNMX.FTZ R55, R25, R54, !PT ;  /* 0x0000003619377209 */ /* 0x000fe20007810000 */
[----:B------:R-:W-:Y:S01]  /*4b30*/  FMUL.FTZ R54, R70, UR23 ;  /* 0x0000001746367c20 */ /* 0x000fe20008410000 */
[----:B------:R-:W-:Y:S01]  /*4b40*/  ISETP.GT.AND P4, PT, R44, 0x21, PT ;  /* 0x000000212c00780c */ /* 0x000fe20003f84270 */
[----:B------:R-:W-:Y:S01]  /*4b50*/  HGMMA.64x64x16.F32.BF16 R88, R140, gdesc[UR4].tnspB, R88, gsb0 ;  /* 0x40e000048c587df0 */ /* 0x000fe20008001858 */
[----:B------:R-:W-:Y:S01]  /*4b60*/  FSEL R29, R29, -INF , P3 ;  /* 0xff8000001d1d7808 */ /* 0x000fe20001800000 */
[----:B------:R-:W-:Y:S01]  /*4b70*/  UIADD3 UR6, UR10, 0x180, URZ ;  /* 0x000001800a067890 */ /* 0x000fe2000fffe03f */
[----:B------:R-:W-:Y:S01]  /*4b80*/  FMNMX.FTZ R56, R26, R55, !PT ;  /* 0x000000371a387209 */ /* 0x000fe20007810000 */
[----:B------:R-:W-:Y:S01]  /*4b90*/  FMUL.FTZ R55, R71, UR23 ;  /* 0x0000001747377c20 */ /* 0x000fe20008410000 */
[----:B------:R-:W-:Y:S01]  /*4ba0*/  ISETP.GT.AND P3, PT, R44, 0x28, PT ;  /* 0x000000282c00780c */ /* 0x000fe20003f64270 */
[----:B------:R-:W5:Y:S01]  /*4bb0*/  MUFU.TANH R54, R54 ;  /* 0x0000003600367308 */ /* 0x000f620000002400 */
[----:B------:R-:W-:Y:S01]  /*4bc0*/  FSEL R30, R30, -INF , P4 ;  /* 0xff8000001e1e7808 */ /* 0x000fe20002000000 */
[----:B------:R-:W-:Y:S01]  /*4bd0*/  UMOV UR7, 0x40000040 ;  /* 0x4000004000077882 */ /* 0x000fe20000000000 */
[----:B------:R-:W-:Y:S01]  /*4be0*/  FMNMX.FTZ R57, R29, R56, !PT ;  /* 0x000000381d397209 */ /* 0x000fe20007810000 */
[----:B------:R-:W-:Y:S01]  /*4bf0*/  FMUL.FTZ R70, R72, UR23 ;  /* 0x0000001748467c20 */ /* 0x000fe20008410000 */
[----:B------:R-:W-:Y:S01]  /*4c00*/  ISETP.GT.AND P4, PT, R44, 0x29, PT ;  /* 0x000000292c00780c */ /* 0x000fe20003f84270 */
[----:B------:R-:W-:Y:S01]  /*4c10*/  FMUL.FTZ R72, R76, UR23 ;  /* 0x000000174c487c20 */ /* 0x000fe20008410000 */
[----:B------:R-:W-:Y:S01]  /*4c20*/  FSEL R33, R33, -INF , P3 ;  /* 0xff80000021217808 */ /* 0x000fe20001800000 */
[----:B------:R-:W5:Y:S01]  /*4c30*/  MUFU.TANH R55, R55 ;  /* 0x0000003700377308 */ /* 0x000f620000002400 */
[----:B------:R-:W-:-:S02]  /*4c40*/  FMNMX.FTZ R56, R30, R57, !PT ;  /* 0x000000391e387209 */ /* 0x000fc40007810000 */
[----:B------:R-:W-:Y:S02]  /*4c50*/  ISETP.GT.AND P3, PT, R44, 0x30, PT ;  /* 0x000000302c00780c */ /* 0x000fe40003f64270 */
[----:B------:R-:W-:Y:S02]  /*4c60*/  FSEL R34, R34, -INF , P4 ;  /* 0xff80000022227808 */ /* 0x000fe40002000000 */
        /* <DEDUP_REMOVED lines=14> */
[----:B--2---:R-:W-:Y:S02]  /*4d50*/  FSEL R46, R46, -INF , P3 ;  /* 0xff8000002e2e7808 */ /* 0x004fe40001800000 */
[----:B------:R-:W-:Y:S01]  /*4d60*/  FMNMX.FTZ R59, R45, R58, !PT ;  /* 0x0000003a2d3b7209 */ /* 0x000fe20007810000 */
[----:B------:R-:W2:Y:S01]  /*4d70*/  MUFU.TANH R57, R57 ;  /* 0x0000003900397308 */ /* 0x000ea20000002400 */
[----:B------:R-:W-:Y:S02]  /*4d80*/  ISETP.GT.AND P3, PT, R44, 0x40, PT ;  /* 0x000000402c00780c */ /* 0x000fe40003f64270 */
[----:B-1----:R-:W-:Y:S02]  /*4d90*/  FSEL R47, R47, -INF , P4 ;  /* 0xff8000002f2f7808 */ /* 0x002fe40002000000 */
[----:B------:R-:W-:Y:S01]  /*4da0*/  FMNMX.FTZ R58, R46, R59, !PT ;  /* 0x0000003b2e3a7209 */ /* 0x000fe20007810000 */
[----:B------:R-:W-:Y:S01]  /*4db0*/  FMUL.FTZ R59, R79, UR23 ;  /* 0x000000174f3b7c20 */ /* 0x000fe20008410000 */
[----:B------:R-:W-:Y:S01]  /*4dc0*/  ISETP.GT.AND P4, PT, R44, 0x41, PT ;  /* 0x000000412c00780c */ /* 0x000fe20003f84270 */
[----:B------:R-:W-:Y:S01]  /*4dd0*/  MUFU.TANH R83, R83 ;  /* 0x0000005300537308 */ /* 0x000fe20000002400 */
[----:B------:R-:W-:-:S02]  /*4de0*/  FSEL R49, R49, -INF , P3 ;  /* 0xff80000031317808 */ /* 0x000fc40001800000 */
[----:B------:R-:W-:Y:S02]  /*4df0*/  FMNMX.FTZ R58, R47, R58, !PT ;  /* 0x0000003a2f3a7209 */ /* 0x000fe40007810000 */
[----:B------:R-:W-:Y:S02]  /*4e00*/  ISETP.GT.AND P3, PT, R44, 0x48, PT ;  /* 0x000000482c00780c */ /* 0x000fe40003f64270 */
[----:B------:R-:W-:Y:S01]  /*4e10*/  FSEL R48, R48, -INF , P4 ;  /* 0xff80000030307808 */ /* 0x000fe20002000000 */
[----:B------:R-:W1:Y:S01]  /*4e20*/  MUFU.TANH R59, R59 ;  /* 0x0000003b003b7308 */ /* 0x000e620000002400 */
[----:B------:R-:W-:Y:S01]  /*4e30*/  FMNMX.FTZ R63, R49, R58, !PT ;  /* 0x0000003a313f7209 */ /* 0x000fe20007810000 */
[----:B------:R-:W-:Y:S01]  /*4e40*/  FMUL.FTZ R58, R82, UR23 ;  /* 0x00000017523a7c20 */ /* 0x000fe20008410000 */
[----:B------:R-:W-:Y:S01]  /*4e50*/  ISETP.GT.AND P4, PT, R44, 0x49, PT ;  /* 0x000000492c00780c */ /* 0x000fe20003f84270 */
[----:B------:R-:W1:Y:S01]  /*4e60*/  S2R R82, SR_TID.X ;  /* 0x0000000000527919 */ /* 0x000e620000002100 */
[----:B0-----:R-:W-:-:S02]  /*4e70*/  FSEL R50, R50, -INF , P3 ;  /* 0xff80000032327808 */ /* 0x001fc40001800000 */
[----:B------:R-:W-:Y:S01]  /*4e80*/  FMNMX.FTZ R63, R48, R63, !PT ;  /* 0x0000003f303f7209 */ /* 0x000fe20007810000 */
[----:B------:R-:W0:Y:S01]  /*4e90*/  MUFU.TANH R58, R58 ;  /* 0x0000003a003a7308 */ /* 0x000e220000002400 */
[----:B------:R-:W-:Y:S02]  /*4ea0*/  ISETP.GT.AND P3, PT, R44, 0x50, PT ;  /* 0x000000502c00780c */ /* 0x000fe40003f64270 */
[----:B---3--:R-:W-:Y:S02]  /*4eb0*/  FSEL R51, R51, -INF , P4 ;  /* 0xff80000033337808 */ /* 0x008fe40002000000 */
[----:B------:R-:W-:Y:S02]  /*4ec0*/  FMNMX.FTZ R66, R50, R63, !PT ;  /* 0x0000003f32427209 */ /* 0x000fe40007810000 */
[----:B------:R-:W-:Y:S01]  /*4ed0*/  ISETP.GT.AND P4, PT, R44, 0x51, PT ;  /* 0x000000512c00780c */ /* 0x000fe20003f84270 */
[----:B------:R-:W3:Y:S01]  /*4ee0*/  MUFU.TANH R86, R86 ;  /* 0x0000005600567308 */ /* 0x000ee20000002400 */
[----:B----4-:R-:W-:-:S02]  /*4ef0*/  FSEL R52, R52, -INF , P3 ;  /* 0xff80000034347808 */ /* 0x010fc40001800000 */
[----:B------:R-:W-:Y:S02]  /*4f00*/  FMNMX.FTZ R63, R51, R66, !PT ;  /* 0x00000042333f7209 */ /* 0x000fe40007810000 */
[----:B------:R-:W-:Y:S01]  /*4f10*/  ISETP.GT.AND P3, PT, R44, 0x58, PT ;  /* 0x000000582c00780c */ /* 0x000fe20003f64270 */
[----:B------:R-:W-:Y:S02]  /*4f20*/  WARPGROUP.DEPBAR.LE gsb0, 0x0 ;  /* 0x00008000000079c5 */ /* 0x000fe40000010000 */
[----:B-----5:R-:W-:Y:S01]  /*4f30*/  FSEL R53, R53, -INF , P4 ;  /* 0xff80000035357808 */ /* 0x020fe20002000000 */
[----:B------:R-:W4:Y:S01]  /*4f40*/  MUFU.TANH R87, R87 ;  /* 0x0000005700577308 */ /* 0x000f220000002400 */
[----:B------:R-:W-:Y:S01]  /*4f50*/  FMNMX.FTZ R66, R52, R63, !PT ;  /* 0x0000003f34427209 */ /* 0x000fe20007810000 */
[----:B------:R-:W-:Y:S01]  /*4f60*/  WARPGROUP.ARRIVE ;  /* 0x00000000000079c5 */ /* 0x000fe20000000000 */
[----:B------:R-:W-:Y:S02]  /*4f70*/  ISETP.GT.AND P4, PT, R44, 0x59, PT ;  /* 0x000000592c00780c */ /* 0x000fe40003f84270 */
[----:B------:R-:W-:-:S02]  /*4f80*/  FSEL R54, R54, -INF , P3 ;  /* 0xff80000036367808 */ /* 0x000fc40001800000 */
[----:B------:R-:W-:Y:S01]  /*4f90*/  FMNMX.FTZ R63, R53, R66, !PT ;  /* 0x00000042353f7209 */ /* 0x000fe20007810000 */
[----:B------:R-:W-:Y:S01]  /*4fa0*/  HGMMA.64x64x16.F32.BF16 R88, R136, gdesc[UR4].tnspB, R88, gsb0 ;  /* 0x40e0000488587df0 */ /* 0x000fe20008001858 */
[----:B------:R-:W-:Y:S01]  /*4fb0*/  ISETP.GT.AND P3, PT, R44, 0x60, PT ;  /* 0x000000602c00780c */ /* 0x000fe20003f64270 */
[----:B------:R-:W5:Y:S01]  /*4fc0*/  MUFU.TANH R5, R5 ;  /* 0x0000000500057308 */ /* 0x000f620000002400 */
[----:B------:R-:W-:Y:S01]  /*4fd0*/  FSEL R55, R55, -INF , P4 ;  /* 0xff80000037377808 */ /* 0x000fe20002000000 */
[----:B------:R-:W-:Y:S01]  /*4fe0*/  UIADD3 UR6, UR10, 0x200, URZ ;  /* 0x000002000a067890 */ /* 0x000fe2000fffe03f */
[----:B------:R-:W-:Y:S01]  /*4ff0*/  FMNMX.FTZ R66, R54, R63, !PT ;  /* 0x0000003f36427209 */ /* 0x000fe20007810000 */
[----:B------:R-:W-:Y:S01]  /*5000*/  UMOV UR7, 0x40000040 ;  /* 0x4000004000077882 */ /* 0x000fe20000000000 */
[----:B------:R-:W-:Y:S02]  /*5010*/  ISETP.GT.AND P4, PT, R44, 0x61, PT ;  /* 0x000000612c00780c */ /* 0x000fe40003f84270 */
        /* <DEDUP_REMOVED lines=8> */
[----:B------:R-:W-:Y:S02]  /*50a0*/  FSEL R62, R62, -INF , P3 ;  /* 0xff8000003e3e7808 */ /* 0x000fe40001800000 */
[----:B------:R-:W-:-:S02]  /*50b0*/  FMNMX.FTZ R63, R57, R66, !PT ;  /* 0x00000042393f7209 */ /* 0x000fc40007810000 */
[----:B------:R-:W-:Y:S01]  /*50c0*/  ISETP.GT.AND P3, PT, R44, 0x70, PT ;  /* 0x000000702c00780c */ /* 0x000fe20003f64270 */
[----:B------:R-:W2:Y:S01]  /*50d0*/  MUFU.TANH R10, R10 ;  /* 0x0000000a000a7308 */ /* 0x000ea20000002400 */
[----:B-1----:R-:W-:Y:S02]  /*50e0*/  FSEL R59, R59, -INF , P4 ;  /* 0xff8000003b3b7808 */ /* 0x002fe40002000000 */
[----:B------:R-:W-:Y:S01]  /*50f0*/  FMNMX.FTZ R66, R62, R63, !PT ;  /* 0x0000003f3e427209 */ /* 0x000fe20007810000 */
[----:B------:R-:W-:Y:S01]  /*5100*/  FMUL.FTZ R63, R60, UR23 ;  /* 0x000000173c3f7c20 */ /* 0x000fe20008410000 */
[----:B------:R-:W-:Y:S02]  /*5110*/  ISETP.GT.AND P4, PT, R44, 0x71, PT ;  /* 0x000000712c00780c */ /* 0x000fe40003f84270 */
[----:B0-----:R-:W-:Y:S01]  /*5120*/  FSEL R58, R58, -INF , P3 ;  /* 0xff8000003a3a7808 */ /* 0x001fe20001800000 */
[----:B------:R-:W0:Y:S01]  /*5130*/  MUFU.TANH R13, R13 ;  /* 0x0000000d000d7308 */ /* 0x000e220000002400 */
[----:B------:R-:W-:-:S02]  /*5140*/  FMNMX.FTZ R67, R59, R66, !PT ;  /* 0x000000423b437209 */ /* 0x000fc40007810000 */
[----:B------:R-:W-:Y:S02]  /*5150*/  ISETP.GT.AND P3, PT, R44, 0x78, PT ;  /* 0x000000782c00780c */ /* 0x000fe40003f64270 */
[----:B------:R-:W-:Y:S02]  /*5160*/  FSEL R60, R83, -INF , P4 ;  /* 0xff800000533c7808 */ /* 0x000fe40002000000 */
[----:B------:R-:W-:Y:S01]  /*5170*/  FMNMX.FTZ R71, R58, R67, !PT ;  /* 0x000000433a477209 */ /* 0x000fe20007810000 */
[----:B------:R-:W-:Y:S01]  /*5180*/  FMUL.FTZ R67, R61, UR23 ;  /* 0x000000173d437c20 */ /* 0x000fe20008410000 */
[----:B------:R-:W-:Y:S01]  /*5190*/  ISETP.GT.AND P4, PT, R44, 0x79, PT ;  /* 0x000000792c00780c */ /* 0x000fe20003f84270 */
[----:B------:R-:W1:Y:S01]  /*51a0*/  MUFU.TANH R14, R14 ;  /* 0x0000000e000e7308 */ /* 0x000e620000002400 */
[----:B---3--:R-:W-:Y:S02]  /*51b0*/  FSEL R61, R86, -INF , P3 ;  /* 0xff800000563d7808 */ /* 0x008fe40001800000 */
[----:B------:R-:W-:-:S02]  /*51c0*/  FMNMX.FTZ R44, R60, R71, !PT ;  /* 0x000000473c2c7209 */ /* 0x000fc40007810000 */
[----:B----4-:R-:W-:Y:S02]  /*51d0*/  FSEL R66, R87, -INF , P4 ;  /* 0xff80000057427808 */ /* 0x010fe40002000000 */
[----:B------:R-:W-:Y:S01]  /*51e0*/  FMNMX.FTZ R71, R61, R44, !PT ;  /* 0x0000002c3d477209 */ /* 0x000fe20007810000 */
[----:B------:R-:W3:Y:S01]  /*51f0*/  MUFU.TANH R21, R21 ;  /* 0x0000001500157308 */ /* 0x000ee20000002400 */
[----:B------:R-:W-:Y:S02]  /*5200*/  IADD3 R43, R78, -UR22, R43 ;  /* 0x800000164e2b7c10 */ /* 0x000fe4000fffe02b */
[----:B------:R-:W-:Y:S02]  /*5210*/  FMNMX.FTZ R71, R66, R71, !PT ;  /* 0x0000004742477209 */ /* 0x000fe40007810000 */
[C---:B------:R-:W-:Y:S02]  /*5220*/  ISETP.GT.AND P4, PT, R43.reuse, RZ, PT ;  /* 0x000000ff2b00720c */ /* 0x040fe40003f84270 */
[----:B------:R-:W-:Y:S01]  /*5230*/  ISETP.GT.AND P5, PT, R43, 0x1, PT ;  /* 0x000000012b00780c */ /* 0x000fe20003fa4270 */
[----:B------:R-:W4:Y:S01]  /*5240*/  SHFL.BFLY PT, R44, R71, 0x2, 0x1f ;  /* 0x0c401f00472c7f89 */ /* 0x000f2200000e0000 */
[----:B------:R-:W3:Y:S08]  /*5250*/  MUFU.TANH R24, R24 ;  /* 0x0000001800187308 */ /* 0x000ef00000002400 */
[----:B------:R-:W3:Y:S08]  /*5260*/  MUFU.TANH R27, R27 ;  /* 0x0000001b001b7308 */ /* 0x000ef00000002400 */
[----:B------:R-:W3:Y:S01]  /*5270*/  MUFU.TANH R28, R28 ;  /* 0x0000001c001c7308 */ /* 0x000ee20000002400 */
[----:B------:R-:W-:-:S02]  /*5280*/  WARPGROUP.DEPBAR.LE gsb0, 0x0 ;  /* 0x00008000000079c5 */ /* 0x000fc40000010000 */
[----:B------:R-:W-:Y:S01]  /*5290*/  WARPGROUP.ARRIVE ;  /* 0x00000000000079c5 */ /* 0x000fe20000000000 */
[----:B----4-:R-:W-:-:S04]  /*52a0*/  FMNMX.FTZ R79, R71, R44, !PT ;  /* 0x0000002c474f7209 */ /* 0x010fc80007810000 */
[----:B------:R-:W4:Y:S01]  /*52b0*/  MUFU.TANH R31, R31 ;  /* 0x0000001f001f7308 */ /* 0x000f220000002400 */
[----:B------:R-:W-:Y:S01]  /*52c0*/  HGMMA.64x64x16.F32.BF16 R88, R132, gdesc[UR4].tnspB, R88, gsb0 ;  /* 0x40e0000484587df0 */ /* 0x000fe20008001858 */
[----:B------:R-:W-:Y:S01]  /*52d0*/  FMUL.FTZ R71, R73, UR23 ;  /* 0x0000001749477c20 */ /* 0x000fe20008410000 */
[----:B------:R-:W-:Y:S01]  /*52e0*/  FMUL.FTZ R73, R77, UR23 ;  /* 0x000000174d497c20 */ /* 0x000fe20008410000 */
[----:B------:R-:W5:Y:S01]  /*52f0*/  SHFL.BFLY PT, R44, R79, 0x1, 0x1f ;  /* 0x0c201f004f2c7f89 */ /* 0x000f6200000e0000 */
[----:B------:R-:W-:Y:S01]  /*5300*/  FMUL.FTZ R77, R84, UR23 ;  /* 0x00000017544d7c20 */ /* 0x000fe20008410000 */
[----:B------:R-:W-:Y:S02]  /*5310*/  UIADD3 UR6, UR10, 0x280, URZ ;  /* 0x000002800a067890 */ /* 0x000fe4000fffe03f */
[----:B------:R-:W4:Y:S01]  /*5320*/  MUFU.TANH R32, R32 ;  /* 0x0000002000207308 */ /* 0x000f220000002400 */
[----:B------:R-:W-:-:S07]  /*5330*/  UMOV UR7, 0x40000040 ;  /* 0x4000004000077882 */ /* 0x000fce0000000000 */
[----:B------:R-:W4:Y:S08]  /*5340*/  MUFU.TANH R35, R35 ;  /* 0x0000002300237308 */ /* 0x000f300000002400 */
[----:B------:R-:W4:Y:S01]  /*5350*/  MUFU.TANH R36, R36 ;  /* 0x0000002400247308 */ /* 0x000f220000002400 */
[----:B-----5:R-:W-:-:S04]  /*5360*/  FMNMX.FTZ R44, R79, R44, !PT ;  /* 0x0000002c4f2c7209 */ /* 0x020fc80007810000 */
[C---:B------:R-:W-:Y:S01]  /*5370*/  FSETP.NEU.FTZ.AND P3, PT, R44.reuse, -INF , PT ;  /* 0xff8000002c00780b */ /* 0x040fe20003f7d000 */
[----:B------:R-:W-:Y:S02]  /*5380*/  FMUL.FTZ R76, R44, UR24 ;  /* 0x000000182c4c7c20 */ /* 0x000fe40008410000 */
[----:B------:R-:W5:Y:S03]  /*5390*/  MUFU.TANH R38, R38 ;  /* 0x0000002600267308 */ /* 0x000f660000002400 */
[----:B------:R-:W-:-:S05]  /*53a0*/  FSEL R76, R76, RZ, P3 ;  /* 0x000000ff4c4c7208 */ /* 0x000fca0001800000 */
[----:B------:R-:W5:Y:S01]  /*53b0*/  MUFU.TANH R39, R39 ;  /* 0x0000002700277308 */ /* 0x000f620000002400 */
[--C-:B------:R-:W-:Y:S01]  /*53c0*/  FFMA.FTZ R79, R8, UR24, -R76.reuse ;  /* 0x00000018084f7c23 */ /* 0x100fe2000801084c */
[----:B------:R-:W-:Y:S01]  /*53d0*/  FSEL R8, R5, -INF , P4 ;  /* 0xff80000005087808 */ /* 0x000fe20002000000 */
[--C-:B------:R-:W-:Y:S01]  /*53e0*/  FFMA.FTZ R149, R7, UR24, -R76.reuse ;  /* 0x0000001807957c23 */ /* 0x100fe2000801084c */
[----:B------:R-:W-:Y:S01]  /*53f0*/  ISETP.GT.AND P4, PT, R43, 0x8, PT ;  /* 0x000000082b00780c */ /* 0x000fe20003f84270 */
[--C-:B------:R-:W-:Y:S01]  /*5400*/  FFMA.FTZ R151, R11, UR24, -R76.reuse ;  /* 0x000000180b977c23 */ /* 0x100fe2000801084c */
[----:B------:R-:W-:Y:S01]  /*5410*/  FSEL R5, R6, -INF , P5 ;  /* 0xff80000006057808 */ /* 0x000fe20002800000 */
[--C-:B------:R-:W-:Y:S01]  /*5420*/  FFMA.FTZ R139, R46, UR24, -R76.reuse ;  /* 0x000000182e8b7c23 */ /* 0x100fe2000801084c */
[----:B------:R-:W-:Y:S01]  /*5430*/  FMNMX.FTZ R78, R8, R3, !PT ;  /* 0x00000003084e7209 */ /* 0x000fe20007810000 */
[----:B------:R-:W5:Y:S01]  /*5440*/  MUFU.TANH R41, R41 ;  /* 0x0000002900297308 */ /* 0x000f620000002400 */
[----:B------:R-:W-:Y:S01]  /*5450*/  ISETP.GT.AND P5, PT, R43, 0x9, PT ;  /* 0x000000092b00780c */ /* 0x000fe20003fa4270 */
[--C-:B------:R-:W-:Y:S01]  /*5460*/  FFMA.FTZ R147, R25, UR24, -R76.reuse ;  /* 0x0000001819937c23 */ /* 0x100fe2000801084c */
[----:B--2---:R-:W-:Y:S01]  /*5470*/  FSEL R9, R9, -INF , P4 ;  /* 0xff80000009097808 */ /* 0x004fe20002000000 */
[--C-:B------:R-:W-:Y:S01]  /*5480*/  FFMA.FTZ R137, R37, UR24, -R76.reuse ;  /* 0x0000001825897c23 */ /* 0x100fe2000801084c */
[----:B------:R-:W-:Y:S01]  /*5490*/  FMNMX.FTZ R78, R5, R78, !PT ;  /* 0x0000004e054e7209 */ /* 0x000fe20007810000 */
[--C-:B------:R-:W-:Y:S01]  /*54a0*/  FFMA.FTZ R143, R33, UR24, -R76.reuse ;  /* 0x00000018218f7c23 */ /* 0x100fe2000801084c */
[----:B------:R-:W-:Y:S01]  /*54b0*/  ISETP.GT.AND P4, PT, R43, 0x10, PT ;  /* 0x000000102b00780c */ /* 0x000fe20003f84270 */
[----:B------:R-:W2:Y:S01]  /*54c0*/  MUFU.TANH R42, R42 ;  /* 0x0000002a002a7308 */ /* 0x000ea20000002400 */
[----:B------:R-:W-:Y:S01]  /*54d0*/  FSEL R10, R10, -INF , P5 ;  /* 0xff8000000a0a7808 */ /* 0x000fe20002800000 */
[--C-:B------:R-:W-:Y:S01]  /*54e0*/  FFMA.FTZ R33, R58, UR24, -R76.reuse ;  /* 0x000000183a217c23 */ /* 0x100fe2000801084c */
[----:B------:R-:W-:Y:S01]  /*54f0*/  FMNMX.FTZ R7, R9, R78, !PT ;  /* 0x0000004e09077209 */ /* 0x000fe20007810000 */
[--C-:B------:R-:W-:Y:S01]  /*5500*/  FFMA.FTZ R58, R60, UR24, -R76.reuse ;  /* 0x000000183c3a7c23 */ /* 0x100fe2000801084c */
[----:B------:R-:W-:Y:S01]  /*5510*/  ISETP.GT.AND P5, PT, R43, 0x11, PT ;  /* 0x000000112b00780c */ /* 0x000fe20003fa4270 */
[--C-:B------:R-:W-:Y:S01]  /*5520*/  FFMA.FTZ R45, R45, UR24, -R76.reuse ;  /* 0x000000182d2d7c23 */ /* 0x100fe2000801084c */
[----:B0-----:R-:W-:Y:S01]  /*5530*/  FSEL R13, R13, -INF , P4 ;  /* 0xff8000000d0d7808 */ /* 0x001fe20002000000 */
[----:B------:R-:W0:Y:S01]  /*5540*/  MUFU.TANH R63, R63 ;  /* 0x0000003f003f7308 */ /* 0x000e220000002400 */
        /* <DEDUP_REMOVED lines=8> */
[----:B------:R-:W-:Y:S01]  /*55d0*/  ISETP.GT.AND P5, PT, R43, 0x19, PT ;  /* 0x000000192b00780c */ /* 0x000fe20003fa4270 */
[----:B------:R-:W-:Y:S01]  /*55e0*/  FFMA.FTZ R26, R26, UR24, -R76 ;  /* 0x000000181a1a7c23 */ /* 0x000fe2000801084c */
[----:B---3--:R-:W-:Y:S01]  /*55f0*/  FSEL R21, R21, -INF , P4 ;  /* 0xff80000015157808 */ /* 0x008fe20002000000 */
[----:B------:R-:W-:-:S02]  /*5600*/  WARPGROUP.DEPBAR.LE gsb0, 0x0 ;  /* 0x00008000000079c5 */ /* 0x000fc40000010000 */
[----:B------:R-:W-:Y:S01]  /*5610*/  FMNMX.FTZ R78, R14, R7, !PT ;  /* 0x000000070e4e7209 */ /* 0x000fe20007810000 */
[----:B------:R-:W-:Y:S01]  /*5620*/  WARPGROUP.ARRIVE ;  /* 0x00000000000079c5 */ /* 0x000fe20000000000 */
[----:B------:R-:W-:Y:S01]  /*5630*/  ISETP.GT.AND P4, PT, R43, 0x20, PT ;  /* 0x000000202b00780c */ /* 0x000fe20003f84270 */
[----:B------:R-:W3:Y:S01]  /*5640*/  MUFU.TANH R64, R64 ;  /* 0x0000004000407308 */ /* 0x000ee20000002400 */
[----:B------:R-:W-:Y:S01]  /*5650*/  FSEL R24, R24, -INF , P5 ;  /* 0xff80000018187808 */ /* 0x000fe20002800000 */
[--C-:B------:R-:W-:Y:S01]  /*5660*/  FFMA.FTZ R133, R49, UR24, -R76.reuse ;  /* 0x0000001831857c23 */ /* 0x100fe2000801084c */
[----:B------:R-:W-:Y:S01]  /*5670*/  FMNMX.FTZ R7, R21, R78, !PT ;  /* 0x0000004e15077209 */ /* 0x000fe20007810000 */
[----:B------:R-:W-:Y:S01]  /*5680*/  HGMMA.64x64x16.F32.BF16 R88, R128, gdesc[UR4].tnspB, R88, gsb0 ;  /* 0x40e0000480587df0 */ /* 0x000fe20008001858 */
[----:B------:R-:W-:Y:S01]  /*5690*/  ISETP.GT.AND P5, PT, R43, 0x21, PT ;  /* 0x000000212b00780c */ /* 0x000fe20003fa4270 */
[----:B------:R-:W-:Y:S01]  /*56a0*/  UIADD3 UR6, UR10, 0x300, URZ ;  /* 0x000003000a067890 */ /* 0x000fe2000fffe03f */
[----:B------:R-:W-:Y:S01]  /*56b0*/  FSEL R27, R27, -INF , P4 ;  /* 0xff8000001b1b7808 */ /* 0x000fe20002000000 */
[----:B------:R-:W3:Y:S01]  /*56c0*/  MUFU.TANH R65, R65 ;  /* 0x0000004100417308 */ /* 0x000ee20000002400 */
[----:B------:R-:W-:Y:S01]  /*56d0*/  FMNMX.FTZ R78, R24, R7, !PT ;  /* 0x00000007184e7209 */ /* 0x000fe20007810000 */
[----:B------:R-:W-:Y:S01]  /*56e0*/  UMOV UR7, 0x40000040 ;  /* 0x4000004000077882 */ /* 0x000fe20000000000 */
[----:B------:R-:W-:Y:S01]  /*56f0*/  ISETP.GT.AND P4, PT, R43, 0x28, PT ;  /* 0x000000282b00780c */ /* 0x000fe20003f84270 */
[--C-:B------:R-:W-:Y:S01]  /*5700*/  FFMA.FTZ R141, R29, UR24, -R76.reuse ;  /* 0x000000181d8d7c23 */ /* 0x100fe2000801084c */
[----:B------:R-:W-:Y:S01]  /*5710*/  FSEL R28, R28, -INF , P5 ;  /* 0xff8000001c1c7808 */ /* 0x000fe20002800000 */
[--C-:B------:R-:W-:Y:S01]  /*5720*/  FFMA.FTZ R30, R30, UR24, -R76.reuse ;  /* 0x000000181e1e7c23 */ /* 0x100fe2000801084c */
[----:B------:R-:W-:Y:S01]  /*5730*/  FMNMX.FTZ R7, R27, R78, !PT ;  /* 0x0000004e1b077209 */ /* 0x000fe20007810000 */
[----:B------:R-:W3:Y:S01]  /*5740*/  MUFU.TANH R68, R68 ;  /* 0x0000004400447308 */ /* 0x000ee20000002400 */
[----:B------:R-:W-:Y:S01]  /*5750*/  ISETP.GT.AND P5, PT, R43, 0x29, PT ;  /* 0x000000292b00780c */ /* 0x000fe20003fa4270 */
[--C-:B------:R-:W-:Y:S01]  /*5760*/  FFMA.FTZ R47, R47, UR24, -R76.reuse ;  /* 0x000000182f2f7c23 */ /* 0x100fe2000801084c */
[----:B----4-:R-:W-:Y:S01]  /*5770*/  FSEL R31, R31, -INF , P4 ;  /* 0xff8000001f1f7808 */ /* 0x010fe20002000000 */
[--C-:B------:R-:W-:Y:S01]  /*5780*/  FFMA.FTZ R34, R34, UR24, -R76.reuse ;  /* 0x0000001822227c23 */ /* 0x100fe2000801084c */
[----:B------:R-:W-:Y:S01]  /*5790*/  FMNMX.FTZ R78, R28, R7, !PT ;  /* 0x000000071c4e7209 */ /* 0x000fe20007810000 */
[--C-:B------:R-:W-:Y:S01]  /*57a0*/  FFMA.FTZ R135, R50, UR24, -R76.reuse ;  /* 0x0000001832877c23 */ /* 0x100fe2000801084c */
[----:B------:R-:W-:Y:S01]  /*57b0*/  ISETP.GT.AND P4, PT, R43, 0x30, PT ;  /* 0x000000302b00780c */ /* 0x000fe20003f84270 */
[----:B------:R-:W4:Y:S01]  /*57c0*/  MUFU.TANH R69, R69 ;  /* 0x0000004500457308 */ /* 0x000f220000002400 */
[----:B------:R-:W-:Y:S01]  /*57d0*/  FSEL R32, R32, -INF , P5 ;  /* 0xff80000020207808 */ /* 0x000fe20002800000 */
[--C-:B------:R-:W-:Y:S01]  /*57e0*/  FFMA.FTZ R50, R53, UR24, -R76.reuse ;  /* 0x0000001835327c23 */ /* 0x100fe2000801084c */
[----:B------:R-:W-:Y:S01]  /*57f0*/  FMNMX.FTZ R7, R31, R78, !PT ;  /* 0x0000004e1f077209 */ /* 0x000fe20007810000 */
[--C-:B------:R-:W-:Y:S01]  /*5800*/  FFMA.FTZ R15, R54, UR24, -R76.reuse ;  /* 0x00000018360f7c23 */ /* 0x100fe2000801084c */
[----:B------:R-:W-:Y:S01]  /*5810*/  ISETP.GT.AND P5, PT, R43, 0x31, PT ;  /* 0x000000312b00780c */ /* 0x000fe20003fa4270 */
[--C-:B------:R-:W-:Y:S01]  /*5820*/  FFMA.FTZ R54, R57, UR24, -R76.reuse ;  /* 0x0000001839367c23 */ /* 0x100fe2000801084c */
[----:B------:R-:W-:Y:S01]  /*5830*/  FSEL R35, R35, -INF , P4 ;  /* 0xff80000023237808 */ /* 0x000fe20002000000 */
[----:B------:R-:W4:Y:S01]  /*5840*/  MUFU.TANH R70, R70 ;  /* 0x0000004600467308 */ /* 0x000f220000002400 */
[----:B------:R-:W-:Y:S01]  /*5850*/  FMNMX.FTZ R78, R32, R7, !PT ;  /* 0x00000007204e7209 */ /* 0x000fe20007810000 */
[--C-:B------:R-:W-:Y:S01]  /*5860*/  FFMA.FTZ R29, R62, UR24, -R76.reuse ;  /* 0x000000183e1d7c23 */ /* 0x100fe2000801084c */
[----:B------:R-:W-:Y:S01]  /*5870*/  ISETP.GT.AND P4, PT, R43, 0x38, PT ;  /* 0x000000382b00780c */ /* 0x000fe20003f84270 */
[----:B------:R-:W-:Y:S01]  /*5880*/  FFMA.FTZ R66, R66, UR24, -R76 ;  /* 0x0000001842427c23 */ /* 0x000fe2000801084c */
[----:B------:R-:W-:-:S02]  /*5890*/  FSEL R36, R36, -INF , P5 ;  /* 0xff80000024247808 */ /* 0x000fc40002800000 */
[----:B------:R-:W-:Y:S01]  /*58a0*/  FMNMX.FTZ R7, R35, R78, !PT ;  /* 0x0000004e23077209 */ /* 0x000fe20007810000 */
[----:B------:R-:W4:Y:S01]  /*58b0*/  MUFU.TANH R71, R71 ;  /* 0x0000004700477308 */ /* 0x000f220000002400 */
[C---:B------:R-:W-:Y:S02]  /*58c0*/  ISETP.GT.AND P5, PT, R43.reuse, 0x39, PT ;  /* 0x000000392b00780c */ /* 0x040fe40003fa4270 */
[----:B-----5:R-:W-:Y:S02]  /*58d0*/  FSEL R38, R38, -INF , P4 ;  /* 0xff80000026267808 */ /* 0x020fe40002000000 */
[----:B------:R-:W-:Y:S02]  /*58e0*/  FMNMX.FTZ R7, R36, R7, !PT ;  /* 0x0000000724077209 */ /* 0x000fe40007810000 */
[----:B------:R-:W-:Y:S01]  /*58f0*/  ISETP.GT.AND P4, PT, R43, 0x40, PT ;  /* 0x000000402b00780c */ /* 0x000fe20003f84270 */
[----:B------:R-:W5:Y:S01]  /*5900*/  MUFU.TANH R72, R72 ;  /* 0x0000004800487308 */ /* 0x000f620000002400 */
[----:B------:R-:W-:-:S02]  /*5910*/  FSEL R39, R39, -INF , P5 ;  /* 0xff80000027277808 */ /* 0x000fc40002800000 */
[----:B------:R-:W-:Y:S02]  /*5920*/  FMNMX.FTZ R78, R38, R7, !PT ;  /* 0x00000007264e7209 */ /* 0x000fe40007810000 */
[----:B------:R-:W-:Y:S02]  /*5930*/  ISETP.GT.AND P5, PT, R43, 0x41, PT ;  /* 0x000000412b00780c */ /* 0x000fe40003fa4270 */
[----:B------:R-:W-:Y:S01]  /*5940*/  FSEL R41, R41, -INF , P4 ;  /* 0xff80000029297808 */ /* 0x000fe20002000000 */
[----:B------:R-:W5:Y:S01]  /*5950*/  MUFU.TANH R73, R73 ;  /* 0x0000004900497308 */ /* 0x000f620000002400 */
[----:B------:R-:W-:Y:S02]  /*5960*/  FMNMX.FTZ R78, R39, R78, !PT ;  /* 0x0000004e274e7209 */ /* 0x000fe40007810000 */
[----:B------:R-:W-:Y:S02]  /*5970*/  ISETP.GT.AND P4, PT, R43, 0x48, PT ;  /* 0x000000482b00780c */ /* 0x000fe40003f84270 */
[----:B--2---:R-:W-:-:S02]  /*5980*/  FSEL R7, R42, -INF , P5 ;  /* 0xff8000002a077808 */ /* 0x004fc40002800000 */
[----:B------:R-:W-:Y:S01]  /*5990*/  FMNMX.FTZ R78, R41, R78, !PT ;  /* 0x0000004e294e7209 */ /* 0x000fe20007810000 */
[----:B------:R-:W2:Y:S01]  /*59a0*/  MUFU.TANH R74, R74 ;  /* 0x0000004a004a7308 */ /* 0x000ea20000002400 */
[----:B------:R-:W-:Y:S02]  /*59b0*/  ISETP.GT.AND P5, PT, R43, 0x49, PT ;  /* 0x000000492b00780c */ /* 0x000fe40003fa4270 */
[----:B0-----:R-:W-:Y:S02]  /*59c0*/  FSEL R63, R63, -INF , P4 ;  /* 0xff8000003f3f7808 */ /* 0x001fe40002000000 */
[----:B------:R-:W-:Y:S02]  /*59d0*/  FMNMX.FTZ R78, R7, R78, !PT ;  /* 0x0000004e074e7209 */ /* 0x000fe40007810000 */
[----:B------:R-:W-:Y:S01]  /*59e0*/  ISETP.GT.AND P4, PT, R43, 0x50, PT ;  /* 0x000000502b00780c */ /* 0x000fe20003f84270 */
[----:B------:R-:W0:Y:S01]  /*59f0*/  MUFU.TANH R75, R75 ;  /* 0x0000004b004b7308 */ /* 0x000e220000002400 */
[----:B-1----:R-:W-:-:S02]  /*5a00*/  FSEL R67, R67, -INF , P5 ;  /* 0xff80000043437808 */ /* 0x002fc40002800000 */
[----:B------:R-:W-:Y:S02]  /*5a10*/  FMNMX.FTZ R78, R63, R78, !PT ;  /* 0x0000004e3f4e7209 */ /* 0x000fe40007810000 */
[----:B------:R-:W-:Y:S02]  /*5a20*/  ISETP.GT.AND P5, PT, R43, 0x51, PT ;  /* 0x000000512b00780c */ /* 0x000fe40003fa4270 */
[----:B---3--:R-:W-:Y:S01]  /*5a30*/  FSEL R64, R64, -INF , P4 ;  /* 0xff80000040407808 */ /* 0x008fe20002000000 */
[----:B------:R-:W1:Y:S01]  /*5a40*/  MUFU.TANH R77, R77 ;  /* 0x0000004d004d7308 */ /* 0x000e620000002400 */
[----:B------:R-:W-:Y:S01]  /*5a50*/  FMNMX.FTZ R11, R67, R78, !PT ;  /* 0x0000004e430b7209 */ /* 0x000fe20007810000 */
[----:B------:R-:W-:Y:S02]  /*5a60*/  WARPGROUP.DEPBAR.LE gsb0, 0x0 ;  /* 0x00008000000079c5 */ /* 0x000fe40000010000 */
[----:B------:R-:W-:Y:S01]  /*5a70*/  ISETP.GT.AND P4, PT, R43, 0x58, PT ;  /* 0x000000582b00780c */ /* 0x000fe20003f84270 */
[----:B------:R-:W-:Y:S01]  /*5a80*/  WARPGROUP.ARRIVE ;  /* 0x00000000000079c5 */ /* 0x000fe20000000000 */
[----:B------:R-:W-:-:S02]  /*5a90*/  FSEL R65, R65, -INF , P5 ;  /* 0xff80000041417808 */ /* 0x000fc40002800000 */
[----:B------:R-:W-:Y:S01]  /*5aa0*/  FMNMX.FTZ R42, R64, R11, !PT ;  /* 0x0000000b402a7209 */ /* 0x000fe20007810000 */
[----:B------:R-:W3:Y:S01]  /*5ab0*/  MUFU.TANH R40, R85 ;  /* 0x0000005500287308 */ /* 0x000ee20000002400 */
[----:B------:R-:W-:Y:S01]  /*5ac0*/  ISETP.GT.AND P5, PT, R43, 0x59, PT ;  /* 0x000000592b00780c */ /* 0x000fe20003fa4270 */
[----:B------:R-:W-:Y:S01]  /*5ad0*/  HGMMA.64x64x16.F32.BF16 R88, R124, gdesc[UR4].tnspB, R88, gsb0 ;  /* 0x40e000047c587df0 */ /* 0x000fe20008001858 */
[----:B------:R-:W-:Y:S01]  /*5ae0*/  FSEL R68, R68, -INF , P4 ;  /* 0xff80000044447808 */ /* 0x000fe20002000000 */
[----:B------:R-:W-:Y:S01]  /*5af0*/  UIADD3 UR6, UR10, 0x380, URZ ;  /* 0x000003800a067890 */ /* 0x000fe2000fffe03f */
[----:B------:R-:W-:Y:S01]  /*5b00*/  FMNMX.FTZ R11, R65, R42, !PT ;  /* 0x0000002a410b7209 */ /* 0x000fe20007810000 */
[----:B------:R-:W-:Y:S01]  /*5b10*/  UMOV UR7, 0x40000040 ;  /* 0x4000004000077882 */ /* 0x000fe20000000000 */
[----:B------:R-:W-:Y:S01]  /*5b20*/  ISETP.GT.AND P4, PT, R43, 0x60, PT ;  /* 0x000000602b00780c */ /* 0x000fe20003f84270 */
[----:B------:R-:W-:Y:S01]  /*5b30*/  MUFU.EX2 R149, R149 ;  /* 0x0000009500957308 */ /* 0x000fe20000000800 */
[----:B----4-:R-:W-:-:S02]  /*5b40*/  FSEL R69, R69, -INF , P5 ;  /* 0xff80000045457808 */ /* 0x010fc40002800000 */
        /* <DEDUP_REMOVED lines=8> */
[----:B------:R4:W-:Y:S01]  /*5bd0*/  MUFU.EX2 R42, R45 ;  /* 0x0000002d002a7308 */ /* 0x0009e20000000800 */
[----:B------:R-:W-:Y:S02]  /*5be0*/  ISETP.GT.AND P5, PT, R43, 0x69, PT ;  /* 0x000000692b00780c */ /* 0x000fe40003fa4270 */
[----:B-----5:R-:W-:Y:S02]  /*5bf0*/  FSEL R72, R72, -INF , P4 ;  /* 0xff80000048487808 */ /* 0x020fe40002000000 */
[----:B------:R-:W-:Y:S02]  /*5c00*/  FMNMX.FTZ R11, R71, R78, !PT ;  /* 0x0000004e470b7209 */ /* 0x000fe40007810000 */
[----:B------:R-:W-:Y:S01]  /*5c10*/  ISETP.GT.AND P4, PT, R43, 0x70, PT ;  /* 0x000000702b00780c */ /* 0x000fe20003f84270 */
[----:B------:R-:W-:Y:S01]  /*5c20*/  MUFU.EX2 R151, R151 ;  /* 0x0000009700977308 */ /* 0x000fe20000000800 */
[----:B------:R-:W-:-:S02]  /*5c30*/  FSEL R73, R73, -INF , P5 ;  /* 0xff80000049497808 */ /* 0x000fc40002800000 */
[----:B------:R-:W-:Y:S02]  /*5c40*/  FMNMX.FTZ R46, R72, R11, !PT ;  /* 0x0000000b482e7209 */ /* 0x000fe40007810000 */
[----:B------:R-:W-:Y:S02]  /*5c50*/  ISETP.GT.AND P5, PT, R43, 0x71, PT ;  /* 0x000000712b00780c */ /* 0x000fe40003fa4270 */
[----:B--2---:R-:W-:Y:S01]  /*5c60*/  FSEL R74, R74, -INF , P4 ;  /* 0xff8000004a4a7808 */ /* 0x004fe20002000000 */
[----:B------:R-:W-:Y:S01]  /*5c70*/  MUFU.EX2 R12, R12 ;  /* 0x0000000c000c7308 */ /* 0x000fe20000000800 */
[----:B------:R-:W-:Y:S02]  /*5c80*/  FMNMX.FTZ R11, R73, R46, !PT ;  /* 0x0000002e490b7209 */ /* 0x000fe40007810000 */
[----:B------:R-:W-:Y:S02]  /*5c90*/  ISETP.GT.AND P4, PT, R43, 0x78, PT ;  /* 0x000000782b00780c */ /* 0x000fe40003f84270 */
[----:B0-----:R-:W-:-:S02]  /*5ca0*/  FSEL R75, R75, -INF , P5 ;  /* 0xff8000004b4b7808 */ /* 0x001fc40002800000 */
[----:B------:R-:W-:Y:S01]  /*5cb0*/  FMNMX.FTZ R78, R74, R11, !PT ;  /* 0x0000000b4a4e7209 */ /* 0x000fe20007810000 */
[----:B------:R-:W-:Y:S01]  /*5cc0*/  MUFU.EX2 R145, R145 ;  /* 0x0000009100917308 */ /* 0x000fe20000000800 */
[----:B------:R-:W-:Y:S01]  /*5cd0*/  ISETP.GT.AND P5, PT, R43, 0x79, PT ;  /* 0x000000792b00780c */ /* 0x000fe20003fa4270 */
[--C-:B------:R-:W-:Y:S01]  /*5ce0*/  FFMA.FTZ R11, R52, UR24, -R76.reuse ;  /* 0x00000018340b7c23 */ /* 0x100fe2000801084c */
[----:B-1----:R-:W-:Y:S01]  /*5cf0*/  FSEL R77, R77, -INF , P4 ;  /* 0xff8000004d4d7808 */ /* 0x002fe20002000000 */
[--C-:B------:R-:W-:Y:S01]  /*5d00*/  FFMA.FTZ R52, R55, UR24, -R76.reuse ;  /* 0x0000001837347c23 */ /* 0x100fe2000801084c */
[----:B------:R-:W-:Y:S02]  /*5d10*/  FMNMX.FTZ R78, R75, R78, !PT ;  /* 0x0000004e4b4e7209 */ /* 0x000fe40007810000 */
[----:B---3--:R-:W-:Y:S01]  /*5d20*/  FSEL R43, R40, -INF , P5 ;  /* 0xff800000282b7808 */ /* 0x008fe20002800000 */
[----:B------:R-:W-:Y:S01]  /*5d30*/  MUFU.EX2 R20, R20 ;  /* 0x0000001400147308 */ /* 0x000fe20000000800 */
[----:B------:R-:W-:Y:S01]  /*5d40*/  FMNMX.FTZ R78, R77, R78, !PT ;  /* 0x0000004e4d4e7209 */ /* 0x000fe20007810000 */
[--C-:B------:R-:W-:Y:S01]  /*5d50*/  FFMA.FTZ R40, R48, UR24, -R76.reuse ;  /* 0x0000001830287c23 */ /* 0x100fe2000801084c */
[----:B------:R-:W-:-:S02]  /*5d60*/  FFMA.FTZ R48, R51, UR24, -R76 ;  /* 0x0000001833307c23 */ /* 0x000fc4000801084c */
[----:B------:R-:W-:-:S03]  /*5d70*/  FMNMX.FTZ R78, R43, R78, !PT ;  /* 0x0000004e2b4e7209 */ /* 0x000fc60007810000 */
[----:B------:R-:W-:Y:S02]  /*5d80*/  MUFU.EX2 R147, R147 ;  /* 0x0000009300937308 */ /* 0x000fe40000000800 */
[----:B------:R-:W0:Y:S06]  /*5d90*/  SHFL.BFLY PT, R25, R78, 0x2, 0x1f ;  /* 0x0c401f004e197f89 */ /* 0x000e2c00000e0000 */
[----:B------:R-:W-:Y:S08]  /*5da0*/  MUFU.EX2 R26, R26 ;  /* 0x0000001a001a7308 */ /* 0x000ff00000000800 */
[----:B------:R-:W-:Y:S01]  /*5db0*/  MUFU.EX2 R141, R141 ;  /* 0x0000008d008d7308 */ /* 0x000fe20000000800 */
[----:B------:R-:W-:-:S02]  /*5dc0*/  WARPGROUP.DEPBAR.LE gsb0, 0x0 ;  /* 0x00008000000079c5 */ /* 0x000fc40000010000 */
[----:B------:R-:W-:-:S05]  /*5dd0*/  WARPGROUP.ARRIVE ;  /* 0x00000000000079c5 */ /* 0x000fca0000000000 */
[----:B------:R-:W-:Y:S01]  /*5de0*/  MUFU.EX2 R30, R30 ;  /* 0x0000001e001e7308 */ /* 0x000fe20000000800 */
[----:B------:R-:W-:Y:S01]  /*5df0*/  HGMMA.64x64x16.F32.BF16 R88, R120, gdesc[UR4].tnspB, R88, gsb0 ;  /* 0x40e0000478587df0 */ /* 0x000fe20008001858 */
[----:B0-----:R-:W-:Y:S01]  /*5e00*/  FMNMX.FTZ R49, R78, R25, !PT ;  /* 0x000000194e317209 */ /* 0x001fe20007810000 */
[--C-:B------:R-:W-:Y:S01]  /*5e10*/  FFMA.FTZ R25, R56, UR24, -R76.reuse ;  /* 0x0000001838197c23 */ /* 0x100fe2000801084c */
[----:B------:R-:W-:-:S03]  /*5e20*/  FFMA.FTZ R56, R59, UR24, -R76 ;  /* 0x000000183b387c23 */ /* 0x000fc6000801084c */
[----:B------:R-:W0:Y:S01]  /*5e30*/  SHFL.BFLY PT, R78, R49, 0x1, 0x1f ;  /* 0x0c201f00314e7f89 */ /* 0x000e2200000e0000 */
[----:B------:R1:W-:Y:S08]  /*5e40*/  MUFU.EX2 R46, R47 ;  /* 0x0000002f002e7308 */ /* 0x0003f00000000800 */
[----:B------:R-:W-:Y:S08]  /*5e50*/  MUFU.EX2 R143, R143 ;  /* 0x0000008f008f7308 */ /* 0x000ff00000000800 */
[----:B------:R-:W-:Y:S01]  /*5e60*/  MUFU.EX2 R34, R34 ;  /* 0x0000002200227308 */ /* 0x000fe20000000800 */
[----:B0-----:R-:W-:-:S07]  /*5e70*/  FMNMX.FTZ R49, R49, R78, !PT ;  /* 0x0000004e31317209 */ /* 0x001fce0007810000 */
[----:B------:R-:W-:Y:S01]  /*5e80*/  MUFU.EX2 R137, R137 ;  /* 0x0000008900897308 */ /* 0x000fe20000000800 */
[C---:B------:R-:W-:Y:S01]  /*5e90*/  FSETP.NEU.FTZ.AND P4, PT, R49.reuse, -INF , PT ;  /* 0xff8000003100780b */ /* 0x040fe20003f9d000 */
[----:B------:R-:W-:-:S06]  /*5ea0*/  FMUL.FTZ R37, R49, UR24 ;  /* 0x0000001831257c20 */ /* 0x000fcc0008410000 */
[----:B------:R-:W-:Y:S01]  /*5eb0*/  MUFU.EX2 R139, R139 ;  /* 0x0000008b008b7308 */ /* 0x000fe20000000800 */
[----:B------:R-:W-:Y:S01]  /*5ec0*/  FSEL R60, R37, RZ, P4 ;  /* 0x000000ff253c7208 */ /* 0x000fe20002000000 */
[----:B------:R-:W-:-:S04]  /*5ed0*/  FFMA.FTZ R37, R61, UR24, -R76 ;  /* 0x000000183d257c23 */ /* 0x000fc8000801084c */
[--C-:B------:R-:W-:Y:S01]  /*5ee0*/  FFMA.FTZ R136, R35, UR24, -R60.reuse ;  /* 0x0000001823887c23 */ /* 0x100fe2000801083c */
[----:B------:R-:W-:Y:S01]  /*5ef0*/  FSEL R35, R44, RZ, P3 ;  /* 0x000000ff2c237208 */ /* 0x000fe20001800000 */
[--C-:B------:R-:W-:Y:S01]  /*5f00*/  FFMA.FTZ R148, R8, UR24, -R60.reuse ;  /* 0x0000001808947c23 */ /* 0x100fe2000801083c */
[--C-:B------:R-:W-:Y:S01]  /*5f10*/  FFMA.FTZ R5, R5, UR24, -R60.reuse ;  /* 0x0000001805057c23 */ /* 0x100fe2000801083c */
[--C-:B------:R-:W-:Y:S01]  /*5f20*/  FFMA.FTZ R150, R9, UR24, -R60.reuse ;  /* 0x0000001809967c23 */ /* 0x100fe2000801083c */
[----:B----4-:R-:W-:Y:S01]  /*5f30*/  FFMA.FTZ R45, R10, UR24, -R60 ;  /* 0x000000180a2d7c23 */ /* 0x010fe2000801083c */
[----:B------:R-:W-:Y:S01]  /*5f40*/  FADD.FTZ R35, -R35, R4 ;  /* 0x0000000423237221 */ /* 0x000fe20000010100 */
[----:B------:R-:W-:Y:S01]  /*5f50*/  FSEL R4, R49, RZ, P4 ;  /* 0x000000ff31047208 */ /* 0x000fe20002000000 */
[----:B------:R-:W-:Y:S01]  /*5f60*/  MUFU.EX2 R148, R148 ;  /* 0x0000009400947308 */ /* 0x000fe20000000800 */
[--C-:B------:R-:W-:Y:S01]  /*5f70*/  FFMA.FTZ R144, R13, UR24, -R60.reuse ;  /* 0x000000180d907c23 */ /* 0x100fe2000801083c */
[----:B------:R-:W-:Y:S01]  /*5f80*/  FMUL.FTZ R35, R35, UR24 ;  /* 0x0000001823237c20 */ /* 0x000fe20008410000 */
[--C-:B------:R-:W-:Y:S01]  /*5f90*/  FFMA.FTZ R13, R14, UR24, -R60.reuse ;  /* 0x000000180e0d7c23 */ /* 0x100fe2000801083c */
[----:B------:R-:W-:Y:S01]  /*5fa0*/  FADD.FTZ R3, -R4, R3 ;  /* 0x0000000304037221 */ /* 0x000fe20000010100 */
[--C-:B------:R-:W-:Y:S01]  /*5fb0*/  FFMA.FTZ R142, R31, UR24, -R60.reuse ;  /* 0x000000181f8e7c23 */ /* 0x100fe2000801083c */
[--C-:B------:R-:W-:Y:S01]  /*5fc0*/  FFMA.FTZ R31, R39, UR24, -R60.reuse ;  /* 0x00000018271f7c23 */ /* 0x100fe2000801083c */
[--C-:B------:R-:W-:Y:S01]  /*5fd0*/  FFMA.FTZ R146, R21, UR24, -R60.reuse ;  /* 0x0000001815927c23 */ /* 0x100fe2000801083c */
[----:B------:R-:W-:Y:S01]  /*5fe0*/  FMUL.FTZ R3, R3, UR24 ;  /* 0x0000001803037c20 */ /* 0x000fe20008410000 */
[----:B------:R0:W2:Y:S01]  /*5ff0*/  MUFU.EX2 R4, R35 ;  /* 0x0000002300047308 */ /* 0x0000a20000000800 */
[--C-:B------:R-:W-:Y:S01]  /*6000*/  FFMA.FTZ R132, R41, UR24, -R60.reuse ;  /* 0x0000001829847c23 */ /* 0x100fe2000801083c */
[--C-:B------:R-:W-:Y:S01]  /*6010*/  FFMA.FTZ R9, R24, UR24, -R60.reuse ;  /* 0x0000001818097c23 */ /* 0x100fe2000801083c */
[--C-:B------:R-:W-:Y:S01]  /*6020*/  FFMA.FTZ R140, R27, UR24, -R60.reuse ;  /* 0x000000181b8c7c23 */ /* 0x100fe2000801083c */
[--C-:B------:R-:W-:Y:S01]  /*6030*/  FFMA.FTZ R21, R28, UR24, -R60.reuse ;  /* 0x000000181c157c23 */ /* 0x100fe2000801083c */
[--C-:B-1----:R-:W-:Y:S01]  /*6040*/  FFMA.FTZ R47, R32, UR24, -R60.reuse ;  /* 0x00000018202f7c23 */ /* 0x102fe2000801083c */
[--C-:B------:R-:W-:Y:S01]  /*6050*/  FFMA.FTZ R27, R36, UR24, -R60.reuse ;  /* 0x00000018241b7c23 */ /* 0x100fe2000801083c */
[--C-:B------:R-:W-:Y:S01]  /*6060*/  FFMA.FTZ R138, R38, UR24, -R60.reuse ;  /* 0x00000018268a7c23 */ /* 0x100fe2000801083c */
[----:B------:R-:W1:Y:S01]  /*6070*/  MUFU.EX2 R3, R3 ;  /* 0x0000000300037308 */ /* 0x000e620000000800 */
[--C-:B------:R-:W-:Y:S01]  /*6080*/  FFMA.FTZ R7, R7, UR24, -R60.reuse ;  /* 0x0000001807077c23 */ /* 0x100fe2000801083c */
[--C-:B------:R-:W-:Y:S01]  /*6090*/  FFMA.FTZ R134, R63, UR24, -R60.reuse ;  /* 0x000000183f867c23 */ /* 0x100fe2000801083c */
[--C-:B0-----:R-:W-:Y:S01]  /*60a0*/  FFMA.FTZ R35, R67, UR24, -R60.reuse ;  /* 0x0000001843237c23 */ /* 0x101fe2000801083c */
[--C-:B------:R-:W-:Y:S01]  /*60b0*/  FFMA.FTZ R128, R64, UR24, -R60.reuse ;  /* 0x0000001840807c23 */ /* 0x100fe2000801083c */
[--C-:B------:R-:W-:Y:S01]  /*60c0*/  FFMA.FTZ R130, R68, UR24, -R60.reuse ;  /* 0x0000001844827c23 */ /* 0x100fe2000801083c */
[--C-:B------:R-:W-:Y:S01]  /*60d0*/  FFMA.FTZ R124, R70, UR24, -R60.reuse ;  /* 0x00000018467c7c23 */ /* 0x100fe2000801083c */
[----:B------:R-:W-:Y:S01]  /*60e0*/  FFMA.FTZ R126, R72, UR24, -R60 ;  /* 0x00000018487e7c23 */ /* 0x000fe2000801083c */
[----:B------:R-:W0:Y:S01]  /*60f0*/  MUFU.EX2 R5, R5 ;  /* 0x0000000500057308 */ /* 0x000e220000000800 */
[----:B--2---:R-:W-:Y:S01]  /*6100*/  FFMA.FTZ R39, R4, R0, R149 ;  /* 0x0000000004277223 */ /* 0x004fe20000010095 */
[----:B------:R-:W-:-:S02]  /*6110*/  IMAD.U32 R10, RZ, RZ, UR39 ;  /* 0x00000027ff0a7e24 */ /* 0x000fc4000f8e00ff */
[--C-:B------:R-:W-:Y:S01]  /*6120*/  FFMA.FTZ R73, R73, UR24, -R60.reuse ;  /* 0x0000001849497c23 */ /* 0x100fe2000801083c */
[----:B------:R-:W-:Y:S01]  /*6130*/  FFMA.FTZ R74, R74, UR24, -R60 ;  /* 0x000000184a4a7c23 */ /* 0x000fe2000801083c */
[----:B------:R-:W-:Y:S01]  /*6140*/  FADD.FTZ R0, R6, R39 ;  /* 0x0000002706007221 */ /* 0x000fe20000010000 */
[----:B------:R-:W-:Y:S01]  /*6150*/  VIADD R8, R23, 0x9 ;  /* 0x0000000917087836 */ /* 0x000fe20000000000 */
[----:B------:R-:W-:Y:S01]  /*6160*/  @!P1 LEA R10, R10, UR45, 0x3 ;  /* 0x0000002d0a0a9c11 */ /* 0x000fe2000f8e18ff */
[----:B------:R-:W2:Y:S01]  /*6170*/  MUFU.EX2 R150, R150 ;  /* 0x0000009600967308 */ /* 0x000ea20000000800 */
[----:B-1----:R-:W-:Y:S01]  /*6180*/  FFMA.FTZ R2, R3, R2, R148 ;  /* 0x0000000203027223 */ /* 0x002fe20000010094 */
[----:B------:R-:W-:Y:S01]  /*6190*/  FADD.FTZ R39, R151, R0 ;  /* 0x0000000097277221 */ /* 0x000fe20000010000 */
[----:B------:R-:W-:Y:S01]  /*61a0*/  ISETP.GE.U32.AND P3, PT, R82, 0x180, PT ;  /* 0x000001805200780c */ /* 0x000fe20003f66070 */
[----:B------:R-:W-:Y:S02]  /*61b0*/  @!P1 VIADD R10, R10, 0x16840 ;  /* 0x000168400a0a9836 */ /* 0x000fe40000000000 */
[--C-:B------:R-:W-:Y:S01]  /*61c0*/  FFMA.FTZ R75, R75, UR24, -R60.reuse ;  /* 0x000000184b4b7c23 */ /* 0x100fe2000801083c */
[----:B------:R-:W-:Y:S01]  /*61d0*/  FADD.FTZ R0, R12, R39 ;  /* 0x000000270c007221 */ /* 0x000fe20000010000 */
[----:B------:R-:W-:Y:S01]  /*61e0*/  FFMA.FTZ R39, R65, UR24, -R60 ;  /* 0x0000001841277c23 */ /* 0x000fe2000801083c */
[----:B------:R-:W1:Y:S01]  /*61f0*/  MUFU.EX2 R45, R45 ;  /* 0x0000002d002d7308 */ /* 0x000e620000000800 */
[C---:B0-----:R-:W-:Y:S01]  /*6200*/  FADD.FTZ R41, R5.reuse, R2 ;  /* 0x0000000205297221 */ /* 0x041fe20000010000 */
[----:B------:R-:W-:Y:S01]  /*6210*/  F2FP.BF16.F32.PACK_AB R148, R5, R148 ;  /* 0x000000940594723e */ /* 0x000fe200000010ff */
[----:B------:R-:W-:-:S02]  /*6220*/  WARPGROUP.DEPBAR.LE gsb0, 0x0 ;  /* 0x00008000000079c5 */ /* 0x000fc40000010000 */
[----:B------:R-:W-:Y:S01]  /*6230*/  SEL R8, R8, 0x9, !P3 ;  /* 0x0000000908087807 */ /* 0x000fe20005800000 */
[----:B------:R-:W-:Y:S01]  /*6240*/  FFMA.FTZ R77, R77, UR24, -R60 ;  /* 0x000000184d4d7c23 */ /* 0x000fe2000801083c */
[----:B------:R-:W-:Y:S01]  /*6250*/  @!P1 PRMT R10, RZ, 0x654, R10 ;  /* 0x00000654ff0a9816 */ /* 0x000fe2000000000a */
[----:B------:R-:W0:Y:S01]  /*6260*/  MUFU.EX2 R144, R144 ;  /* 0x0000009000907308 */ /* 0x000e220000000800 */
[----:B--2---:R-:W-:Y:S01]  /*6270*/  FADD.FTZ R2, R150, R41 ;  /* 0x0000002996027221 */ /* 0x004fe20000010000 */
[----:B------:R2:W-:Y:S06]  /*6280*/  BAR.ARV R8, 0x100 ;  /* 0x000400080000751d */ /* 0x0005ec0000002000 */
[----:B------:R-:W3:Y:S01]  /*6290*/  MUFU.EX2 R13, R13 ;  /* 0x0000000d000d7308 */ /* 0x000ee20000000800 */
[----:B-1----:R-:W-:Y:S01]  /*62a0*/  FADD.FTZ R41, R45, R2 ;  /* 0x000000022d297221 */ /* 0x002fe20000010000 */
[----:B------:R1:W-:Y:S01]  /*62b0*/  @!P1 SYNCS.ARRIVE.TRANS64.RED.A1T0 RZ, [R10+URZ], RZ ;  /* 0x000000ff0aff99a7 */ /* 0x0003e2000810043f */
[----:B------:R-:W-:Y:S01]  /*62c0*/  FFMA.FTZ R43, R43, UR24, -R60 ;  /* 0x000000182b2b7c23 */ /* 0x000fe2000801083c */
[----:B------:R-:W-:Y:S01]  /*62d0*/  PLOP3.LUT P3, PT, PT, PT, UP1, 0x80, 0x0 ;  /* 0x000000000000781c */ /* 0x000fe20003f6f018 */
[-C--:B------:R-:W-:Y:S01]  /*62e0*/  FMUL.FTZ R88, R88, R3.reuse ;  /* 0x0000000358587220 */ /* 0x080fe20000410000 */
[-C--:B------:R-:W-:Y:S01]  /*62f0*/  FMUL.FTZ R89, R89, R3.reuse ;  /* 0x0000000359597220 */ /* 0x080fe20000410000 */
[-C--:B------:R-:W-:Y:S01]  /*6300*/  FMUL.FTZ R92, R92, R3.reuse ;  /* 0x000000035c5c7220 */ /* 0x080fe20000410000 */
[----:B------:R-:W4:Y:S01]  /*6310*/  MUFU.EX2 R146, R146 ;  /* 0x0000009200927308 */ /* 0x000f220000000800 */
[----:B0-----:R-:W-:Y:S01]  /*6320*/  FADD.FTZ R2, R144, R41 ;  /* 0x0000002990027221 */ /* 0x001fe20000010000 */
[----:B------:R-:W-:Y:S01]  /*6330*/  FADD.FTZ R41, R145, R0 ;  /* 0x0000000091297221 */ /* 0x000fe20000010000 */
[----:B-1----:R-:W-:Y:S01]  /*6340*/  IMAD.U32 R10, RZ, RZ, UR25 ;  /* 0x00000019ff0a7e24 */ /* 0x002fe2000f8e00ff */
[----:B------:R-:W-:Y:S01]  /*6350*/  UMOV UR25, UR39 ;  /* 0x0000002700197c82 */ /* 0x000fe20008000000 */
[-C--:B------:R-:W-:Y:S01]  /*6360*/  FMUL.FTZ R93, R93, R3.reuse ;  /* 0x000000035d5d7220 */ /* 0x080fe20000410000 */
[----:B------:R-:W-:Y:S01]  /*6370*/  FADD.FTZ R0, R20, R41 ;  /* 0x0000002914007221 */ /* 0x000fe20000010000 */
[----:B------:R-:W-:Y:S01]  /*6380*/  FFMA.FTZ R41, R69, UR24, -R60 ;  /* 0x0000001845297c23 */ /* 0x000fe2000801083c */
[----:B------:R-:W0:Y:S01]  /*6390*/  MUFU.EX2 R9, R9 ;  /* 0x0000000900097308 */ /* 0x000e220000000800 */
[C---:B---3--:R-:W-:Y:S01]  /*63a0*/  FADD.FTZ R51, R13.reuse, R2 ;  /* 0x000000020d337221 */ /* 0x048fe20000010000 */
[----:B------:R-:W-:Y:S01]  /*63b0*/  F2FP.BF16.F32.PACK_AB R144, R13, R144 ;  /* 0x000000900d90723e */ /* 0x000fe200000010ff */
[-C--:B------:R-:W-:Y:S01]  /*63c0*/  FMUL.FTZ R96, R96, R3.reuse ;  /* 0x0000000360607220 */ /* 0x080fe20000410000 */
[----:B------:R-:W-:Y:S01]  /*63d0*/  @!P1 LEA R10, R10, UR45, 0x3 ;  /* 0x0000002d0a0a9c11 */ /* 0x000fe2000f8e18ff */
[-C--:B------:R-:W-:Y:S01]  /*63e0*/  FMUL.FTZ R97, R97, R3.reuse ;  /* 0x0000000361617220 */ /* 0x080fe20000410000 */
[-C--:B------:R-:W-:Y:S01]  /*63f0*/  FMUL.FTZ R100, R100, R3.reuse ;  /* 0x0000000364647220 */ /* 0x080fe20000410000 */
[----:B------:R-:W-:Y:S01]  /*6400*/  FMUL.FTZ R101, R101, R3 ;  /* 0x0000000365657220 */ /* 0x000fe20000410000 */
[----:B------:R-:W1:Y:S01]  /*6410*/  MUFU.EX2 R140, R140 ;  /* 0x0000008c008c7308 */ /* 0x000e620000000800 */
[----:B----4-:R-:W-:Y:S01]  /*6420*/  FADD.FTZ R2, R146, R51 ;  /* 0x0000003392027221 */ /* 0x010fe20000010000 */
[----:B------:R-:W-:Y:S01]  /*6430*/  FADD.FTZ R51, R147, R0 ;  /* 0x0000000093337221 */ /* 0x000fe20000010000 */
[----:B--2---:R-:W-:-:S02]  /*6440*/  @!P1 VIADD R8, R10, 0x16860 ;  /* 0x000168600a089836 */ /* 0x004fc40000000000 */
[-C--:B------:R-:W-:Y:S01]  /*6450*/  FMUL.FTZ R104, R104, R3.reuse ;  /* 0x0000000368687220 */ /* 0x080fe20000410000 */
[-C--:B------:R-:W-:Y:S01]  /*6460*/  FMUL.FTZ R105, R105, R3.reuse ;  /* 0x0000000369697220 */ /* 0x080fe20000410000 */
[----:B------:R-:W-:Y:S01]  /*6470*/  FADD.FTZ R0, R26, R51 ;  /* 0x000000331a007221 */ /* 0x000fe20000010000 */
[----:B------:R-:W-:Y:S01]  /*6480*/  FFMA.FTZ R51, R71, UR24, -R60 ;  /* 0x0000001847337c23 */ /* 0x000fe2000801083c */
[----:B------:R-:W2:Y:S01]  /*6490*/  MUFU.EX2 R21, R21 ;  /* 0x0000001500157308 */ /* 0x000ea20000000800 */
[C---:B0-----:R-:W-:Y:S01]  /*64a0*/  FADD.FTZ R53, R9.reuse, R2 ;  /* 0x0000000209357221 */ /* 0x041fe20000010000 */
[----:B------:R-:W-:Y:S01]  /*64b0*/  F2FP.BF16.F32.PACK_AB R146, R9, R146 ;  /* 0x000000920992723e */ /* 0x000fe200000010ff */
[-C--:B------:R-:W-:Y:S01]  /*64c0*/  FMUL.FTZ R108, R108, R3.reuse ;  /* 0x000000036c6c7220 */ /* 0x080fe20000410000 */
[----:B------:R-:W-:Y:S01]  /*64d0*/  @!P1 PRMT R8, RZ, 0x654, R8 ;  /* 0x00000654ff089816 */ /* 0x000fe20000000008 */
[-C--:B------:R-:W-:Y:S01]  /*64e0*/  FMUL.FTZ R109, R109, R3.reuse ;  /* 0x000000036d6d7220 */ /* 0x080fe20000410000 */
[-C--:B------:R-:W-:Y:S01]  /*64f0*/  FMUL.FTZ R112, R112, R3.reuse ;  /* 0x0000000370707220 */ /* 0x080fe20000410000 */
[-C--:B------:R-:W-:Y:S01]  /*6500*/  FMUL.FTZ R113, R113, R3.reuse ;  /* 0x0000000371717220 */ /* 0x080fe20000410000 */
[----:B------:R-:W0:Y:S01]  /*6510*/  MUFU.EX2 R142, R142 ;  /* 0x0000008e008e7308 */ /* 0x000e220000000800 */
[----:B-1----:R-:W-:Y:S01]  /*6520*/  FADD.FTZ R2, R140, R53 ;  /* 0x000000358c027221 */ /* 0x002fe20000010000 */
[----:B------:R-:W-:Y:S01]  /*6530*/  FADD.FTZ R53, R141, R0 ;  /* 0x000000008d357221 */ /* 0x000fe20000010000 */
[----:B------:R1:W-:Y:S01]  /*6540*/  @!P1 SYNCS.ARRIVE.TRANS64.RED.A1T0 RZ, [R8+URZ], RZ ;  /* 0x000000ff08ff99a7 */ /* 0x0003e2000810043f */
[-C--:B------:R-:W-:Y:S01]  /*6550*/  FMUL.FTZ R116, R116, R3.reuse ;  /* 0x0000000374747220 */ /* 0x080fe20000410000 */
[----:B------:R-:W-:Y:S01]  /*6560*/  FMUL.FTZ R117, R117, R3 ;  /* 0x0000000375757220 */ /* 0x000fe20000410000 */
[----:B------:R-:W-:Y:S01]  /*6570*/  FADD.FTZ R0, R30, R53 ;  /* 0x000000351e007221 */ /* 0x000fe20000010000 */
[-C--:B------:R-:W-:Y:S01]  /*6580*/  FMUL.FTZ R90, R90, R4.reuse ;  /* 0x000000045a5a7220 */ /* 0x080fe20000410000 */
[----:B------:R-:W3:Y:S01]  /*6590*/  MUFU.EX2 R47, R47 ;  /* 0x0000002f002f7308 */ /* 0x000ee20000000800 */
        /* <DEDUP_REMOVED lines=24> */
[----:B--2---:R-:W-:Y:S01]  /*6720*/  FADD.FTZ R2, R136, R55 ;  /* 0x0000003788027221 */ /* 0x004fe20000010000 */
[-C--:B------:R-:W-:Y:S01]  /*6730*/  FMUL.FTZ R115, R115, R4.reuse ;  /* 0x0000000473737220 */ /* 0x080fe20000410000 */
[-C--:B------:R-:W-:Y:S01]  /*6740*/  FMUL.FTZ R118, R118, R4.reuse ;  /* 0x0000000476767220 */ /* 0x080fe20000410000 */
[----:B------:R-:W-:Y:S01]  /*6750*/  FMUL.FTZ R119, R119, R4 ;  /* 0x0000000477777220 */ /* 0x000fe20000410000 */
[----:B------:R-:W-:Y:S01]  /*6760*/  F2FP.BF16.F32.PACK_AB R149, R6, R149 ;  /* 0x000000950695723e */ /* 0x000fe200000010ff */
[----:B------:R-:W-:Y:S01]  /*6770*/  IMAD.MOV.U32 R3, RZ, RZ, R49 ;  /* 0x000000ffff037224 */ /* 0x000fe200078e0031 */
[----:B------:R-:W-:Y:S01]  /*6780*/  F2FP.BF16.F32.PACK_AB R151, R12, R151 ;  /* 0x000000970c97723e */ /* 0x000fe200000010ff */
[----:B------:R-:W2:Y:S01]  /*6790*/  MUFU.EX2 R31, R31 ;  /* 0x0000001f001f7308 */ /* 0x000ea20000000800 */
[----:B0-----:R-:W-:Y:S01]  /*67a0*/  FADD.FTZ R55, R27, R2 ;  /* 0x000000021b377221 */ /* 0x001fe20000010000 */
[----:B------:R-:W-:-:S02]  /*67b0*/  F2FP.BF16.F32.PACK_AB R150, R45, R150 ;  /* 0x000000962d96723e */ /* 0x000fc400000010ff */
[----:B------:R-:W-:Y:S02]  /*67c0*/  F2FP.BF16.F32.PACK_AB R145, R20, R145 ;  /* 0x000000911491723e */ /* 0x000fe400000010ff */
[----:B------:R-:W-:Y:S02]  /*67d0*/  F2FP.BF16.F32.PACK_AB R147, R26, R147 ;  /* 0x000000931a93723e */ /* 0x000fe400000010ff */
[----:B------:R-:W0:Y:S01]  /*67e0*/  MUFU.EX2 R133, R133 ;  /* 0x0000008500857308 */ /* 0x000e220000000800 */
[----:B---3--:R-:W-:Y:S01]  /*67f0*/  FADD.FTZ R2, R138, R55 ;  /* 0x000000378a027221 */ /* 0x008fe20000010000 */
[----:B------:R-:W-:Y:S02]  /*6800*/  F2FP.BF16.F32.PACK_AB R140, R21, R140 ;  /* 0x0000008c158c723e */ /* 0x000fe400000010ff */
[----:B------:R-:W-:Y:S02]  /*6810*/  F2FP.BF16.F32.PACK_AB R141, R30, R141 ;  /* 0x0000008d1e8d723e */ /* 0x000fe400000010ff */
[----:B------:R-:W-:-:S02]  /*6820*/  F2FP.BF16.F32.PACK_AB R142, R47, R142 ;  /* 0x0000008e2f8e723e */ /* 0x000fc400000010ff */
[----:B------:R-:W3:Y:S01]  /*6830*/  MUFU.EX2 R132, R132 ;  /* 0x0000008400847308 */ /* 0x000ee20000000800 */
        /* <DEDUP_REMOVED lines=8> */
[----:B------:R-:W-:Y:S02]  /*68c0*/  MOV R4, R44 ;  /* 0x0000002c00047202 */ /* 0x000fe40000000f00 */
        /* <DEDUP_REMOVED lines=71> */
[----:B--2---:R-:W-:-:S04]  /*6d40*/  FADD.FTZ R7, R122, R7 ;  /* 0x000000077a077221 */ /* 0x004fc80000010000 */
[C---:B0-----:R-:W-:Y:S01]  /*6d50*/  FADD.FTZ R2, R43.reuse, R7 ;  /* 0x000000072b027221 */ /* 0x041fe20000010000 */
[----:B------:R-:W-:Y:S01]  /*6d60*/  F2FP.BF16.F32.PACK_AB R122, R43, R122 ;  /* 0x0000007a2b7a723e */ /* 0x000fe200000010ff */
[C---:B---3--:R-:W-:Y:S01]  /*6d70*/  FADD.FTZ R0, R66.reuse, R0 ;  /* 0x0000000042007221 */ /* 0x048fe20000010000 */
[----:B------:R-:W-:Y:S01]  /*6d80*/  F2FP.BF16.F32.PACK_AB R123, R66, R37 ;  /* 0x00000025427b723e */ /* 0x000fe200000010ff */
[----:B-1----:R-:W-:Y:S06]  /*6d90*/  @P3 BRA `(.L_x_14472) ;  /* 0xffffffd000903947 */ /* 0x002fec000383ffff */
.L_x_14463:
[----:B------:R-:W-:-:S13]  /*6da0*/  ISETP.LE.AND P2, PT, RZ, UR26, PT ;  /* 0x0000001aff007c0c */ /* 0x000fda000bf43270 */
[----:B------:R-:W-:Y:S05]  /*6db0*/  @!P2 BRA `(.L_x_14473) ;  /* 0x000000240034a947 */ /* 0x000fea0003800000 */
[----:B------:R-:W-:Y:S01]  /*6dc0*/  IMAD.MOV.U32 R3, RZ, RZ, R44 ;  /* 0x000000ffff037224 */ /* 0x000fe200078e002c */
[----:B------:R-:W-:Y:S01]  /*6dd0*/  UMOV UR23, UR37 ;  /* 0x0000002500177c82 */ /* 0x000fe20008000000 */
[----:B------:R-:W-:Y:S01]  /*6de0*/  IMAD.MOV.U32 R4, RZ, RZ, R49 ;  /* 0x000000ffff047224 */ /* 0x000fe200078e0031 */
[----:B------:R-:W-:Y:S01]  /*6df0*/  UMOV UR21, UR39 ;  /* 0x0000002700157c82 */ /* 0x000fe20008000000 */
[----:B------:R-:W-:Y:S01]  /*6e00*/  ULDC UR22, c[0x0][0x9d8] ;  /* 0x0002760000167ab9 */ /* 0x000fe20000000800 */
[----:B------:R-:W-:-:S05]  /*6e10*/  ULDC UR24, c[0x0][0x988] ;  /* 0x0002620000187ab9 */ /* 0x000fca0000000800 */
.L_x_14482:
        /* <DEDUP_REMOVED lines=9> */
.L_x_14475:
[----:B------:R-:W-:Y:S01]  /*6eb0*/  ULEA UR6, UR39, UR45, 0x3 ;  /* 0x0000002d27067291 */ /* 0x000fe2000f8e183f */
[----:B------:R-:W-:-:S05]  /*6ec0*/  IMAD.U32 R5, RZ, RZ, UR37 ;  /* 0x00000025ff057e24 */ /* 0x000fca000f8e00ff */
[----:B------:R-:W-:-:S04]  /*6ed0*/  SHF.L.U32 R5, R5, 0x1f, RZ ;  /* 0x0000001f05057819 */ /* 0x000fc800000006ff */
[----:B------:R0:W1:Y:S01]  /*6ee0*/  SYNCS.PHASECHK.TRANS64.TRYWAIT P2, [UR6+0x16830], R5 ;  /* 0x01683005ff0075a7 */ /* 0x0000620008040146 */
[----:B------:R-:W-:Y:S05]  /*6ef0*/  @!P0 BRA `(.L_x_14476) ;  /* 0x0000000000048947 */ /* 0x000fea0003800000 */
[----:B------:R-:W-:Y:S01]  /*6f00*/  BPT.TRAP 0x1 ;  /* 0x000000040000795c */ /* 0x000fe20000300000 */
.L_x_14476:
[----:B-1----:R-:W-:Y:S05]  /*6f10*/  @P2 BRA `(.L_x_14474) ;  /* 0x0000000000082947 */ /* 0x002fea0003800000 */
[----:B------:R-:W1:Y:S02]  /*6f20*/  SYNCS.PHASECHK.TRANS64.TRYWAIT P2, [UR6+0x16830], R5 ;  /* 0x01683005ff0075a7 */ /* 0x000e640008040146 */
[----:B-1----:R-:W-:Y:S05]  /*6f30*/  @!P2 BRA `(.L_x_14477) ;  /* 0x0000007c0098a947 */ /* 0x002fea0003800000 */
.L_x_14474:
        /* <DEDUP_REMOVED lines=25> */
.L_x_14479:
[----:B------:R-:W-:Y:S01]  /*70d0*/  ULEA UR6, UR21, UR45, 0x3 ;  /* 0x0000002d15067291 */ /* 0x000fe2000f8e183f */
[----:B------:R-:W-:-:S05]  /*70e0*/  IMAD.U32 R5, RZ, RZ, UR23 ;  /* 0x00000017ff057e24 */ /* 0x000fca000f8e00ff */
[----:B------:R-:W-:-:S04]  /*70f0*/  SHF.L.U32 R5, R5, 0x1f, RZ ;  /* 0x0000001f05057819 */ /* 0x000fc800000006ff */
[----:B------:R0:W1:Y:S01]  /*7100*/  SYNCS.PHASECHK.TRANS64.TRYWAIT P2, [UR6+0x16850], R5 ;  /* 0x01685005ff0075a7 */ /* 0x0000620008040146 */
[----:B------:R-:W-:Y:S05]  /*7110*/  @!P0 BRA `(.L_x_14480) ;  /* 0x0000000000048947 */ /* 0x000fea0003800000 */
[----:B------:R-:W-:Y:S01]  /*7120*/  BPT.TRAP 0x1 ;  /* 0x000000040000795c */ /* 0x000fe20000300000 */
.L_x_14480:
[----:B-1----:R-:W-:Y:S05]  /*7130*/  @P2 BRA `(.L_x_14478) ;  /* 0x0000000000082947 */ /* 0x002fea0003800000 */
[----:B------:R-:W1:Y:S02]  /*7140*/  SYNCS.PHASECHK.TRANS64.TRYWAIT P2, [UR6+0x16850], R5 ;  /* 0x01685005ff0075a7 */ /* 0x000e640008040146 */
[----:B-1----:R-:W-:Y:S05]  /*7150*/  @!P2 BRA `(.L_x_14481) ;  /* 0x0000007c0028a947 */ /* 0x002fea0003800000 */
.L_x_14478:
[----:B------:R-:W-:Y:S01]  /*7160*/  UIADD3 UR6, UR45, 0x400, URZ ;  /* 0x000004002d067890 */ /* 0x000fe2000fffe03f */
[----:B------:R-:W-:Y:S01]  /*7170*/  WARPGROUP.ARRIVE ;  /* 0x00000000000079c5 */ /* 0x000fe20000000000 */
[----:B------:R-:W-:Y:S01]  /*7180*/  UMOV UR7, 0x40000040 ;  /* 0x4000004000077882 */ /* 0x000fe20000000000 */
[----:B01----:R-:W-:Y:S01]  /*7190*/  FMUL.FTZ R5, R24, UR22 ;  /* 0x0000001618057c20 */ /* 0x003fe20008410000 */
        /* <DEDUP_REMOVED lines=75> */
[----:B------:R-:W0:Y:S01]  /*7650*/  S2R R80, SR_TID.X ;  /* 0x0000000000507919 */ /* 0x000e220000002100 */
[----:B------:R-:W-:Y:S01]  /*7660*/  UMOV UR23, UR37 ;  /* 0x0000002500177c82 */ /* 0x000fe20008000000 */
[----:B------:R-:W3:Y:S01]  /*7670*/  MUFU.TANH R28, R28 ;  /* 0x0000001c001c7308 */ /* 0x000ee20000002400 */
[----:B-1----:R-:W-:-:S07]  /*7680*/  FMNMX.FTZ R54, R24, R49, !PT ;  /* 0x0000003118367209 */ /* 0x002fce0007810000 */
[----:B------:R-:W1:Y:S01]  /*7690*/  MUFU.TANH R31, R31 ;  /* 0x0000001f001f7308 */ /* 0x000e620000002400 */
[----:B--2---:R-:W-:Y:S01]  /*76a0*/  FMNMX.FTZ R49, R27, R54, !PT ;  /* 0x000000361b317209 */ /* 0x004fe20007810000 */
[----:B------:R-:W-:-:S06]  /*76b0*/  FMUL.FTZ R54, R69, UR22 ;  /* 0x0000001645367c20 */ /* 0x000fcc0008410000 */
[----:B------:R-:W2:Y:S01]  /*76c0*/  MUFU.TANH R33, R33 ;  /* 0x0000002100217308 */ /* 0x000ea20000002400 */
[----:B---3--:R-:W-:Y:S01]  /*76d0*/  FMNMX.FTZ R56, R28, R49, !PT ;  /* 0x000000311c387209 */ /* 0x008fe20007810000 */
[----:B------:R-:W-:Y:S02]  /*76e0*/  WARPGROUP.DEPBAR.LE gsb0, 0x0 ;  /* 0x00008000000079c5 */ /* 0x000fe40000010000 */
[----:B------:R-:W-:-:S04]  /*76f0*/  WARPGROUP.ARRIVE ;  /* 0x00000000000079c5 */ /* 0x000fc80000000000 */
[----:B------:R-:W3:Y:S01]  /*7700*/  MUFU.TANH R35, R35 ;  /* 0x0000002300237308 */ /* 0x000ee20000002400 */
[----:B-1----:R-:W-:Y:S01]  /*7710*/  FMNMX.FTZ R56, R31, R56, !PT ;  /* 0x000000381f387209 */ /* 0x002fe20007810000 */
[----:B------:R-:W-:Y:S01]  /*7720*/  HGMMA.64x64x16.F32.BF16 R88, R144, gdesc[UR4].tnspB, R88, gsb0 ;  /* 0x40e0000490587df0 */ /* 0x000fe20008001858 */
[----:B------:R-:W-:Y:S01]  /*7730*/  UIADD3 UR6, UR10, 0x100, URZ ;  /* 0x000001000a067890 */ /* 0x000fe2000fffe03f */
[----:B------:R-:W-:Y:S01]  /*7740*/  UMOV UR7, 0x40000040 ;  /* 0x4000004000077882 */ /* 0x000fe20000000000 */
[----:B0-----:R-:W-:-:S03]  /*7750*/  ISETP.GE.U32.AND P2, PT, R80, 0x180, PT ;  /* 0x000001805000780c */ /* 0x001fc60003f46070 */
[----:B------:R-:W0:Y:S01]  /*7760*/  MUFU.TANH R36, R36 ;  /* 0x0000002400247308 */ /* 0x000e220000002400 */
[----:B--2---:R-:W-:-:S07]  /*7770*/  FMNMX.FTZ R56, R33, R56, !PT ;  /* 0x0000003821387209 */ /* 0x004fce0007810000 */
[----:B------:R-:W1:Y:S01]  /*7780*/  MUFU.TANH R39, R39 ;  /* 0x0000002700277308 */ /* 0x000e620000002400 */
[----:B---3--:R-:W-:Y:S01]  /*7790*/  FMNMX.FTZ R49, R35, R56, !PT ;  /* 0x0000003823317209 */ /* 0x008fe20007810000 */
        /* <DEDUP_REMOVED lines=21> */
[----:B------:R-:W-:Y:S01]  /*78f0*/  FMUL.FTZ R60, R81, UR22 ;  /* 0x00000016513c7c20 */ /* 0x000fe20008410000 */
[----:B------:R-:W-:Y:S01]  /*7900*/  HGMMA.64x64x16.F32.BF16 R88, R140, gdesc[UR4].tnspB, R88, gsb0 ;  /* 0x40e000048c587df0 */ /* 0x000fe20008001858 */
[----:B------:R-:W-:Y:S01]  /*7910*/  UIADD3 UR6, UR10, 0x180, URZ ;  /* 0x000001800a067890 */ /* 0x000fe2000fffe03f */
[----:B--2---:R-:W-:Y:S01]  /*7920*/  FMNMX.FTZ R62, R52, R49, !PT ;  /* 0x00000031343e7209 */ /* 0x004fe20007810000 */
[----:B------:R-:W-:Y:S02]  /*7930*/  UMOV UR7, 0x40000040 ;  /* 0x4000004000077882 */ /* 0x000fe40000000000 */
[----:B------:R-:W1:Y:S08]  /*7940*/  MUFU.TANH R54, R54 ;  /* 0x0000003600367308 */ /* 0x000e700000002400 */
        /* <DEDUP_REMOVED lines=47> */
[--C-:B------:R-:W-:Y:S01]  /*7c40*/  FFMA.FTZ R5, R6, UR24, -R4.reuse ;  /* 0x0000001806057c23 */ /* 0x100fe20008010804 */
[----:B------:R-:W-:Y:S01]  /*7c50*/  FMNMX.FTZ R6, R8, R3, !PT ;  /* 0x0000000308067209 */ /* 0x000fe20007810000 */
[--C-:B------:R-:W-:Y:S01]  /*7c60*/  FFMA.FTZ R144, R13, UR24, -R4.reuse ;  /* 0x000000180d907c23 */ /* 0x100fe20008010804 */
[----:B------:R-:W1:Y:S01]  /*7c70*/  MUFU.TANH R32, R32 ;  /* 0x0000002000207308 */ /* 0x000e620000002400 */
[--C-:B------:R-:W-:Y:S01]  /*7c80*/  FFMA.FTZ R146, R21, UR24, -R4.reuse ;  /* 0x0000001815927c23 */ /* 0x100fe20008010804 */
[----:B--2---:R-:W-:Y:S01]  /*7c90*/  FMNMX.FTZ R6, R7, R6, !PT ;  /* 0x0000000607067209 */ /* 0x004fe20007810000 */
[----:B------:R-:W-:Y:S02]  /*7ca0*/  WARPGROUP.DEPBAR.LE gsb0, 0x0 ;  /* 0x00008000000079c5 */ /* 0x000fe40000010000 */
[----:B------:R-:W-:Y:S01]  /*7cb0*/  WARPGROUP.ARRIVE ;  /* 0x00000000000079c5 */ /* 0x000fe20000000000 */
[----:B---3--:R-:W-:Y:S01]  /*7cc0*/  FMNMX.FTZ R13, R11, R6, !PT ;  /* 0x000000060b0d7209 */ /* 0x008fe20007810000 */
[--C-:B------:R-:W-:Y:S01]  /*7cd0*/  FFMA.FTZ R140, R27, UR24, -R4.reuse ;  /* 0x000000181b8c7c23 */ /* 0x100fe20008010804 */
[----:B------:R-:W2:Y:S01]  /*7ce0*/  MUFU.TANH R34, R34 ;  /* 0x0000002200227308 */ /* 0x000ea20000002400 */
        /* <DEDUP_REMOVED lines=29> */
[----:B------:R-:W-:Y:S01]  /*7ec0*/  FFMA.FTZ R62, R62, UR24, -R4 ;  /* 0x000000183e3e7c23 */ /* 0x000fe20008010804 */
[----:B------:R-:W-:Y:S01]  /*7ed0*/  FMNMX.FTZ R27, R32, R21, !PT ;  /* 0x00000015201b7209 */ /* 0x000fe20007810000 */
[----:B------:R-:W1:Y:S03]  /*7ee0*/  MUFU.TANH R42, R42 ;  /* 0x0000002a002a7308 */ /* 0x000e660000002400 */
[----:B--2---:R-:W-:-:S04]  /*7ef0*/  FMNMX.FTZ R6, R34, R27, !PT ;  /* 0x0000001b22067209 */ /* 0x004fc80007810000 */
        /* <DEDUP_REMOVED lines=18> */
[--C-:B------:R-:W-:Y:S01]  /*8020*/  FFMA.FTZ R134, R47, UR24, -R4.reuse ;  /* 0x000000182f867c23 */ /* 0x100fe20008010804 */
[----:B------:R-:W2:Y:S01]  /*8030*/  MUFU.TANH R66, R66 ;  /* 0x0000004200427308 */ /* 0x000ea20000002400 */
[----:B------:R-:W-:Y:S01]  /*8040*/  HGMMA.64x64x16.F32.BF16 R88, R128, gdesc[UR4].tnspB, R88, gsb0 ;  /* 0x40e0000480587df0 */ /* 0x000fe20008001858 */
[----:B------:R-:W-:Y:S01]  /*8050*/  UIADD3 UR6, UR10, 0x300, URZ ;  /* 0x000003000a067890 */ /* 0x000fe2000fffe03f */
[----:B0-----:R-:W-:Y:S01]  /*8060*/  FMNMX.FTZ R6, R64, R33, !PT ;  /* 0x0000002140067209 */ /* 0x001fe20007810000 */
[----:B------:R-:W-:Y:S01]  /*8070*/  UMOV UR7, 0x40000040 ;  /* 0x4000004000077882 */ /* 0x000fe20000000000 */
[----:B------:R-:W-:-:S03]  /*8080*/  FFMA.FTZ R47, R54, UR24, -R4 ;  /* 0x00000018362f7c23 */ /* 0x000fc60008010804 */
        /* <DEDUP_REMOVED lines=21> */
[----:B-1----:R-:W-:Y:S01]  /*81e0*/  FMNMX.FTZ R39, R75, R6, !PT ;  /* 0x000000064b277209 */ /* 0x002fe20007810000 */
[--C-:B------:R-:W-:Y:S01]  /*81f0*/  FFMA.FTZ R6, R51, UR24, -R4.reuse ;  /* 0x0000001833067c23 */ /* 0x100fe20008010804 */
[----:B------:R-:W-:Y:S03]  /*8200*/  MUFU.EX2 R27, R36 ;  /* 0x00000024001b7308 */ /* 0x000fe60000000800 */
[----:B------:R-:W-:Y:S01]  /*8210*/  HGMMA.64x64x16.F32.BF16 R88, R124, gdesc[UR4].tnspB, R88, gsb0 ;  /* 0x40e000047c587df0 */ /* 0x000fe20008001858 */
[----:B------:R-:W-:Y:S01]  /*8220*/  UIADD3 UR6, UR10, 0x380, URZ ;  /* 0x000003800a067890 */ /* 0x000fe2000fffe03f */
[----:B--2---:R-:W-:Y:S01]  /*8230*/  FMNMX.FTZ R24, R76, R39, !PT ;  /* 0x000000274c187209 */ /* 0x004fe20007810000 */
[----:B------:R-:W-:Y:S01]  /*8240*/  UMOV UR7, 0x40000040 ;  /* 0x4000004000077882 */ /* 0x000fe20000000000 */
[--C-:B------:R-:W-:Y:S01]  /*8250*/  FFMA.FTZ R39, R52, UR24, -R4.reuse ;  /* 0x0000001834277c23 */ /* 0x100fe20008010804 */
[----:B------:R0:W-:Y:S02]  /*8260*/  MUFU.EX2 R21, R28 ;  /* 0x0000001c00157308 */ /* 0x0001e40000000800 */
[----:B------:R-:W1:Y:S06]  /*8270*/  SHFL.BFLY PT, R51, R24, 0x2, 0x1f ;  /* 0x0c401f0018337f89 */ /* 0x000e6c00000e0000 */
[----:B------:R-:W-:Y:S01]  /*8280*/  MUFU.EX2 R69, R69 ;  /* 0x0000004500457308 */ /* 0x000fe20000000800 */
[----:B0-----:R-:W-:-:S07]  /*8290*/  FFMA.FTZ R28, R59, UR24, -R4 ;  /* 0x000000183b1c7c23 */ /* 0x001fce0008010804 */
[----:B------:R-:W0:Y:S08]  /*82a0*/  MUFU.EX2 R148, R148 ;  /* 0x0000009400947308 */ /* 0x000e300000000800 */
[----:B------:R-:W2:Y:S01]  /*82b0*/  MUFU.EX2 R5, R5 ;  /* 0x0000000500057308 */ /* 0x000ea20000000800 */
[----:B-1----:R-:W-:Y:S01]  /*82c0*/  FMNMX.FTZ R36, R24, R51, !PT ;  /* 0x0000003318247209 */ /* 0x002fe20007810000 */
[--C-:B------:R-:W-:Y:S01]  /*82d0*/  FFMA.FTZ R51, R56, UR24, -R4.reuse ;  /* 0x0000001838337c23 */ /* 0x100fe20008010804 */
[----:B------:R-:W-:-:S03]  /*82e0*/  FFMA.FTZ R24, R57, UR24, -R4 ;  /* 0x0000001839187c23 */ /* 0x000fc60008010804 */
[----:B------:R-:W1:Y:S02]  /*82f0*/  SHFL.BFLY PT, R79, R36, 0x1, 0x1f ;  /* 0x0c201f00244f7f89 */ /* 0x000e6400000e0000 */
[----:B------:R-:W-:Y:S01]  /*8300*/  MUFU.EX2 R150, R150 ;  /* 0x0000009600967308 */ /* 0x000fe20000000800 */
[----:B0-----:R-:W-:-:S07]  /*8310*/  FFMA.FTZ R2, R69, R2, R148 ;  /* 0x0000000245027223 */ /* 0x001fce0000010094 */
[----:B------:R-:W-:Y:S01]  /*8320*/  MUFU.EX2 R77, R77 ;  /* 0x0000004d004d7308 */ /* 0x000fe20000000800 */
[----:B--2---:R-:W-:-:S07]  /*8330*/  F2FP.BF16.F32.PACK_AB R148, R5, R148 ;  /* 0x000000940594723e */ /* 0x004fce00000010ff */
[----:B------:R-:W-:Y:S01]  /*8340*/  MUFU.EX2 R144, R144 ;  /* 0x0000009000907308 */ /* 0x000fe20000000800 */
[----:B-1----:R-:W-:-:S07]  /*8350*/  FMNMX.FTZ R44, R36, R79, !PT ;  /* 0x0000004f242c7209 */ /* 0x002fce0007810000 */
        /* <DEDUP_REMOVED lines=8> */
[--C-:B------:R-:W-:Y:S01]  /*83e0*/  FFMA.FTZ R145, R15, UR24, -R59.reuse ;  /* 0x000000180f917c23 */ /* 0x100fe2000801083b */
[----:B------:R-:W-:Y:S01]  /*83f0*/  @!P1 LEA R11, R11, UR45, 0x3 ;  /* 0x0000002d0b0b9c11 */ /* 0x000fe2000f8e18ff */
[----:B------:R-:W-:Y:S01]  /*8400*/  FFMA.FTZ R8, R12, UR24, -R59 ;  /* 0x000000180c087c23 */ /* 0x000fe2000801083b */
[----:B------:R-:W-:Y:S01]  /*8410*/  MUFU.EX2 R57, R57 ;  /* 0x0000003900397308 */ /* 0x000fe20000000800 */
[----:B------:R-:W-:-:S02]  /*8420*/  WARPGROUP.DEPBAR.LE gsb0, 0x0 ;  /* 0x00008000000079c5 */ /* 0x000fc40000010000 */
[----:B------:R-:W-:Y:S01]  /*8430*/  WARPGROUP.ARRIVE ;  /* 0x00000000000079c5 */ /* 0x000fe20000000000 */
[----:B------:R-:W-:Y:S01]  /*8440*/  IADD3 R7, R23, 0x9, RZ ;  /* 0x0000000917077810 */ /* 0x000fe20007ffe0ff */
[----:B------:R-:W-:Y:S02]  /*8450*/  @!P1 VIADD R15, R11, 0x16840 ;  /* 0x000168400b0f9836 */ /* 0x000fe40000000000 */
[--C-:B------:R-:W-:Y:S01]  /*8460*/  FFMA.FTZ R12, R20, UR24, -R59.reuse ;  /* 0x00000018140c7c23 */ /* 0x100fe2000801083b */
[----:B------:R-:W-:Y:S01]  /*8470*/  FFMA.FTZ R147, R25, UR24, -R59 ;  /* 0x0000001819937c23 */ /* 0x000fe2000801083b */
[----:B------:R-:W0:Y:S01]  /*8480*/  MUFU.EX2 R4, R4 ;  /* 0x0000000400047308 */ /* 0x000e220000000800 */
[----:B------:R-:W-:Y:S01]  /*8490*/  HGMMA.64x64x16.F32.BF16 R88, R120, gdesc[UR4].tnspB, R88, gsb0 ;  /* 0x40e0000478587df0 */ /* 0x000fe20008001858 */
[----:B------:R-:W-:Y:S01]  /*84a0*/  SEL R11, R7, 0x9, !P2 ;  /* 0x00000009070b7807 */ /* 0x000fe20005000000 */
[----:B------:R-:W-:Y:S01]  /*84b0*/  FADD.FTZ R7, R5, R2 ;  /* 0x0000000205077221 */ /* 0x000fe20000010000 */
        /* <DEDUP_REMOVED lines=21> */
[----:B-1----:R-:W-:Y:S01]  /*8610*/  FADD.FTZ R2, R149, R0 ;  /* 0x0000000095027221 */ /* 0x002fe20000010000 */
[--C-:B------:R-:W-:Y:S01]  /*8620*/  FFMA.FTZ R0, R63, UR24, -R59.reuse ;  /* 0x000000183f007c23 */ /* 0x100fe2000801083b */
[----:B------:R-:W-:Y:S01]  /*8630*/  F2FP.BF16.F32.PACK_AB R149, R149, R4 ;  /* 0x000000049595723e */ /* 0x000fe200000010ff */
[--C-:B------:R-:W-:Y:S01]  /*8640*/  FFMA.FTZ R71, R71, UR24, -R59.reuse ;  /* 0x0000001847477c23 */ /* 0x100fe2000801083b */
[--C-:B------:R-:W-:Y:S01]  /*8650*/  FFMA.FTZ R72, R72, UR24, -R59.reuse ;  /* 0x0000001848487c23 */ /* 0x100fe2000801083b */
[--C-:B------:R-:W-:Y:S01]  /*8660*/  FFMA.FTZ R73, R73, UR24, -R59.reuse ;  /* 0x0000001849497c23 */ /* 0x100fe2000801083b */
[--C-:B------:R-:W-:Y:S01]  /*8670*/  FFMA.FTZ R74, R74, UR24, -R59.reuse ;  /* 0x000000184a4a7c23 */ /* 0x100fe2000801083b */
[----:B------:R-:W1:Y:S01]  /*8680*/  MUFU.EX2 R145, R145 ;  /* 0x0000009100917308 */ /* 0x000e620000000800 */
[----:B------:R-:W-:Y:S01]  /*8690*/  FFMA.FTZ R75, R75, UR24, -R59 ;  /* 0x000000184b4b7c23 */ /* 0x000fe2000801083b */
[----:B------:R-:W-:Y:S01]  /*86a0*/  ISETP.LT.AND P2, PT, RZ, UR26, PT ;  /* 0x0000001aff007c0c */ /* 0x000fe2000bf41270 */
[----:B------:R-:W-:-:S05]  /*86b0*/  UIADD3 UR6, UR26, -0x1, URZ ;  /* 0xffffffff1a067890 */ /* 0x000fca000fffe03f */
[----:B------:R-:W3:Y:S02]  /*86c0*/  MUFU.EX2 R12, R12 ;  /* 0x0000000c000c7308 */ /* 0x000ee40000000800 */
[----:B------:R-:W-:-:S06]  /*86d0*/  UMOV UR26, UR6 ;  /* 0x00000006001a7c82 */ /* 0x000fcc0008000000 */
[----:B------:R-:W-:Y:S08]  /*86e0*/  MUFU.EX2 R146, R146 ;  /* 0x0000009200927308 */ /* 0x000ff00000000800 */
[----:B------:R4:W-:Y:S08]  /*86f0*/  MUFU.EX2 R33, R40 ;  /* 0x0000002800217308 */ /* 0x0009f00000000800 */
[----:B------:R-:W5:Y:S01]  /*8700*/  MUFU.EX2 R147, R147 ;  /* 0x0000009300937308 */ /* 0x000f620000000800 */
[----:B----4-:R-:W-:Y:S01]  /*8710*/  FADD.FTZ R40, R150, R7 ;  /* 0x0000000796287221 */ /* 0x010fe20000010000 */
[----:B--2---:R-:W-:Y:S01]  /*8720*/  FADD.FTZ R7, R151, R2 ;  /* 0x0000000297077221 */ /* 0x004fe20000010000 */
[----:B0-----:R-:W-:-:S02]  /*8730*/  F2FP.BF16.F32.PACK_AB R151, R8, R151 ;  /* 0x000000970897723e */ /* 0x001fc400000010ff */
[----:B------:R-:W-:Y:S01]  /*8740*/  F2FP.BF16.F32.PACK_AB R150, R77, R150 ;  /* 0x000000964d96723e */ /* 0x000fe200000010ff */
[----:B------:R-:W-:Y:S02]  /*8750*/  FADD.FTZ R2, R8, R7 ;  /* 0x0000000708027221 */ /* 0x000fe40000010000 */
[----:B------:R-:W-:Y:S02]  /*8760*/  MUFU.EX2 R13, R13 ;  /* 0x0000000d000d7308 */ /* 0x000fe40000000800 */
[----:B-1----:R-:W-:Y:S01]  /*8770*/  FADD.FTZ R7, R145, R2 ;  /* 0x0000000291077221 */ /* 0x002fe20000010000 */
[----:B------:R-:W-:Y:S01]  /*8780*/  FFMA.FTZ R2, R65, UR24, -R59 ;  /* 0x0000001841027c23 */ /* 0x000fe2000801083b */
[C---:B---3--:R-:W-:Y:S02]  /*8790*/  F2FP.BF16.F32.PACK_AB R145, R12.reuse, R145 ;  /* 0x000000910c91723e */ /* 0x048fe400000010ff */
[----:B------:R-:W-:Y:S01]  /*87a0*/  FADD.FTZ R42, R12, R7 ;  /* 0x000000070c2a7221 */ /* 0x000fe20000010000 */
[----:B------:R-:W-:-:S02]  /*87b0*/  WARPGROUP.DEPBAR.LE gsb0, 0x0 ;  /* 0x00008000000079c5 */ /* 0x000fc40000010000 */
[----:B------:R0:W-:Y:S06]  /*87c0*/  BAR.ARV R11, 0x100 ;  /* 0x0004000b0000751d */ /* 0x0001ec0000002000 */
[----:B------:R1:W-:Y:S01]  /*87d0*/  @!P1 SYNCS.ARRIVE.TRANS64.RED.A1T0 RZ, [R15+URZ], RZ ;  /* 0x000000ff0fff99a7 */ /* 0x0003e2000810043f */
[----:B------:R-:W2:Y:S01]  /*87e0*/  MUFU.EX2 R20, R20 ;  /* 0x0000001400147308 */ /* 0x000ea20000000800 */
[----:B-----5:R-:W-:Y:S01]  /*87f0*/  FADD.FTZ R7, R147, R42 ;  /* 0x0000002a93077221 */ /* 0x020fe20000010000 */
[-C--:B------:R-:W-:Y:S01]  /*8800*/  FMUL.FTZ R88, R88, R69.reuse ;  /* 0x0000004558587220 */ /* 0x080fe20000410000 */
[-C--:B------:R-:W-:Y:S01]  /*8810*/  FMUL.FTZ R89, R89, R69.reuse ;  /* 0x0000004559597220 */ /* 0x080fe20000410000 */
[-C--:B------:R-:W-:Y:S01]  /*8820*/  FMUL.FTZ R92, R92, R69.reuse ;  /* 0x000000455c5c7220 */ /* 0x080fe20000410000 */
[-C--:B------:R-:W-:Y:S01]  /*8830*/  FMUL.FTZ R93, R93, R69.reuse ;  /* 0x000000455d5d7220 */ /* 0x080fe20000410000 */
[-C--:B------:R-:W-:Y:S01]  /*8840*/  FMUL.FTZ R96, R96, R69.reuse ;  /* 0x0000004560607220 */ /* 0x080fe20000410000 */
[----:B-1----:R-:W-:Y:S01]  /*8850*/  IMAD.U32 R15, RZ, RZ, UR21 ;  /* 0x00000015ff0f7e24 */ /* 0x002fe2000f8e00ff */
[----:B------:R-:W-:Y:S01]  /*8860*/  MUFU.EX2 R140, R140 ;  /* 0x0000008c008c7308 */ /* 0x000fe20000000800 */
[----:B------:R-:W-:Y:S01]  /*8870*/  UMOV UR21, UR39 ;  /* 0x0000002700157c82 */ /* 0x000fe20008000000 */
[-C--:B------:R-:W-:Y:S01]  /*8880*/  FMUL.FTZ R97, R97, R69.reuse ;  /* 0x0000004561617220 */ /* 0x080fe20000410000 */
[-C--:B------:R-:W-:Y:S01]  /*8890*/  FMUL.FTZ R100, R100, R69.reuse ;  /* 0x0000004564647220 */ /* 0x080fe20000410000 */
[----:B------:R-:W-:Y:S01]  /*88a0*/  @!P1 LEA R15, R15, UR45, 0x3 ;  /* 0x0000002d0f0f9c11 */ /* 0x000fe2000f8e18ff */
[-C--:B------:R-:W-:Y:S01]  /*88b0*/  FMUL.FTZ R101, R101, R69.reuse ;  /* 0x0000004565657220 */ /* 0x080fe20000410000 */
[-C--:B------:R-:W-:Y:S01]  /*88c0*/  FMUL.FTZ R104, R104, R69.reuse ;  /* 0x0000004568687220 */ /* 0x080fe20000410000 */
[----:B------:R-:W-:Y:S01]  /*88d0*/  FMUL.FTZ R105, R105, R69 ;  /* 0x0000004569697220 */ /* 0x000fe20000410000 */
[----:B------:R-:W1:Y:S01]  /*88e0*/  MUFU.EX2 R141, R141 ;  /* 0x0000008d008d7308 */ /* 0x000e620000000800 */
[----:B0-----:R-:W-:-:S02]  /*88f0*/  @!P1 VIADD R11, R15, 0x16860 ;  /* 0x000168600f0b9836 */ /* 0x001fc40000000000 */
[C---:B--2---:R-:W-:Y:S01]  /*8900*/  FADD.FTZ R42, R20.reuse, R7 ;  /* 0x00000007142a7221 */ /* 0x044fe20000010000 */
[----:B------:R-:W-:Y:S01]  /*8910*/  F2FP.BF16.F32.PACK_AB R147, R20, R147 ;  /* 0x000000931493723e */ /* 0x000fe200000010ff */
[-C--:B------:R-:W-:Y:S01]  /*8920*/  FMUL.FTZ R108, R108, R69.reuse ;  /* 0x000000456c6c7220 */ /* 0x080fe20000410000 */
[-C--:B------:R-:W-:Y:S01]  /*8930*/  FMUL.FTZ R109, R109, R69.reuse ;  /* 0x000000456d6d7220 */ /* 0x080fe20000410000 */
[----:B------:R-:W-:Y:S01]  /*8940*/  @!P1 PRMT R15, RZ, 0x654, R11 ;  /* 0x00000654ff0f9816 */ /* 0x000fe2000000000b */
[----:B------:R-:W-:Y:S01]  /*8950*/  FADD.FTZ R11, R77, R40 ;  /* 0x000000284d0b7221 */ /* 0x000fe20000010000 */
[----:B------:R-:W0:Y:S01]  /*8960*/  MUFU.EX2 R26, R26 ;  /* 0x0000001a001a7308 */ /* 0x000e220000000800 */
[-C--:B------:R-:W-:Y:S01]  /*8970*/  FMUL.FTZ R112, R112, R69.reuse ;  /* 0x0000004570707220 */ /* 0x080fe20000410000 */
[----:B------:R2:W-:Y:S01]  /*8980*/  @!P1 SYNCS.ARRIVE.TRANS64.RED.A1T0 RZ, [R15+URZ], RZ ;  /* 0x000000ff0fff99a7 */ /* 0x0005e2000810043f */
[----:B------:R-:W-:Y:S01]  /*8990*/  FADD.FTZ R40, R144, R11 ;  /* 0x0000000b90287221 */ /* 0x000fe20000010000 */
[----:B------:R-:W-:Y:S01]  /*89a0*/  F2FP.BF16.F32.PACK_AB R144, R9, R144 ;  /* 0x000000900990723e */ /* 0x000fe200000010ff */
[-C--:B------:R-:W-:Y:S01]  /*89b0*/  FMUL.FTZ R113, R113, R69.reuse ;  /* 0x0000004571717220 */ /* 0x080fe20000410000 */
[-C--:B------:R-:W-:Y:S01]  /*89c0*/  FMUL.FTZ R116, R116, R69.reuse ;  /* 0x0000004574747220 */ /* 0x080fe20000410000 */
[----:B------:R-:W-:Y:S01]  /*89d0*/  FADD.FTZ R11, R9, R40 ;  /* 0x00000028090b7221 */ /* 0x000fe20000010000 */
[----:B------:R-:W3:Y:S01]  /*89e0*/  MUFU.EX2 R142, R142 ;  /* 0x0000008e008e7308 */ /* 0x000ee20000000800 */
[----:B-1----:R-:W-:Y:S01]  /*89f0*/  FADD.FTZ R7, R141, R42 ;  /* 0x0000002a8d077221 */ /* 0x002fe20000010000 */
[----:B------:R-:W-:Y:S01]  /*8a00*/  FFMA.FTZ R40, R67, UR24, -R59 ;  /* 0x0000001843287c23 */ /* 0x000fe2000801083b */
[----:B------:R-:W-:Y:S01]  /*8a10*/  FADD.FTZ R46, R146, R11 ;  /* 0x0000000b922e7221 */ /* 0x000fe20000010000 */
[----:B------:R-:W-:Y:S01]  /*8a20*/  FFMA.FTZ R59, R76, UR24, -R59 ;  /* 0x000000184c3b7c23 */ /* 0x000fe2000801083b */
[----:B------:R-:W-:Y:S01]  /*8a30*/  F2FP.BF16.F32.PACK_AB R146, R13, R146 ;  /* 0x000000920d92723e */ /* 0x000fe200000010ff */
[----:B------:R-:W-:Y:S01]  /*8a40*/  FMUL.FTZ R117, R117, R69 ;  /* 0x0000004575757220 */ /* 0x000fe20000410000 */
[----:B------:R-:W-:Y:S01]  /*8a50*/  FADD.FTZ R11, R13, R46 ;  /* 0x0000002e0d0b7221 */ /* 0x000fe20000010000 */
[----:B------:R-:W1:Y:S01]  /*8a60*/  MUFU.EX2 R143, R143 ;  /* 0x0000008f008f7308 */ /* 0x000e620000000800 */
[C---:B0-----:R-:W-:Y:S01]  /*8a70*/  FADD.FTZ R42, R26.reuse, R7 ;  /* 0x000000071a2a7221 */ /* 0x041fe20000010000 */
[----:B------:R-:W-:Y:S01]  /*8a80*/  F2FP.BF16.F32.PACK_AB R141, R26, R141 ;  /* 0x0000008d1a8d723e */ /* 0x000fe200000010ff */
[----:B------:R-:W-:Y:S01]  /*8a90*/  FADD.FTZ R46, R140, R11 ;  /* 0x0000000b8c2e7221 */ /* 0x000fe20000010000 */
[----:B------:R-:W-:Y:S01]  /*8aa0*/  F2FP.BF16.F32.PACK_AB R140, R21, R140 ;  /* 0x0000008c158c723e */ /* 0x000fe200000010ff */
[-C--:B------:R-:W-:Y:S01]  /*8ab0*/  FMUL.FTZ R90, R90, R57.reuse ;  /* 0x000000395a5a7220 */ /* 0x080fe20000410000 */
[-C--:B------:R-:W-:Y:S01]  /*8ac0*/  FMUL.FTZ R91, R91, R57.reuse ;  /* 0x000000395b5b7220 */ /* 0x080fe20000410000 */
[----:B------:R-:W-:Y:S01]  /*8ad0*/  FADD.FTZ R11, R21, R46 ;  /* 0x0000002e150b7221 */ /* 0x000fe20000010000 */
[----:B------:R-:W0:Y:S01]  /*8ae0*/  MUFU.EX2 R31, R31 ;  /* 0x0000001f001f7308 */ /* 0x000e220000000800 */
[-C--:B------:R-:W-:Y:S01]  /*8af0*/  FMUL.FTZ R94, R94, R57.reuse ;  /* 0x000000395e5e7220 */ /* 0x080fe20000410000 */
[-C--:B------:R-:W-:Y:S01]  /*8b00*/  FMUL.FTZ R95, R95, R57.reuse ;  /* 0x000000395f5f7220 */ /* 0x080fe20000410000 */
[----:B---3--:R-:W-:Y:S01]  /*8b10*/  FADD.FTZ R46, R142, R11 ;  /* 0x0000000b8e2e7221 */ /* 0x008fe20000010000 */
        /* <DEDUP_REMOVED lines=13> */
[C---:B0-----:R-:W-:Y:S01]  /*8bf0*/  FADD.FTZ R11, R31.reuse, R46 ;  /* 0x0000002e1f0b7221 */ /* 0x041fe20000010000 */
[----:B------:R-:W-:Y:S01]  /*8c00*/  F2FP.BF16.F32.PACK_AB R142, R31, R142 ;  /* 0x0000008e1f8e723e */ /* 0x000fe200000010ff */
[-C--:B------:R-:W-:Y:S01]  /*8c10*/  FMUL.FTZ R118, R118, R57.reuse ;  /* 0x0000003976767220 */ /* 0x080fe20000410000 */
[----:B------:R-:W-:-:S04]  /*8c20*/  FMUL.FTZ R119, R119, R57 ;  /* 0x0000003977777220 */ /* 0x000fc80000410000 */
[----:B------:R-:W0:Y:S01]  /*8c30*/  MUFU.EX2 R137, R137 ;  /* 0x0000008900897308 */ /* 0x000e220000000800 */
[C---:B---3--:R-:W-:Y:S01]  /*8c40*/  FADD.FTZ R42, R30.reuse, R7 ;  /* 0x000000071e2a7221 */ /* 0x048fe20000010000 */
[----:B------:R-:W-:-:S06]  /*8c50*/  F2FP.BF16.F32.PACK_AB R143, R30, R143 ;  /* 0x0000008f1e8f723e */ /* 0x000fcc00000010ff */
[----:B------:R-:W3:Y:S01]  /*8c60*/  MUFU.EX2 R32, R32 ;  /* 0x0000002000207308 */ /* 0x000ee20000000800 */
[----:B-1----:R-:W-:Y:S01]  /*8c70*/  FADD.FTZ R46, R136, R11 ;  /* 0x0000000b882e7221 */ /* 0x002fe20000010000 */
[----:B------:R-:W-:-:S03]  /*8c80*/  F2FP.BF16.F32.PACK_AB R136, R27, R136 ;  /* 0x000000881b88723e */ /* 0x000fc600000010ff */
[----:B------:R-:W-:-:S03]  /*8c90*/  FADD.FTZ R7, R27, R46 ;  /* 0x0000002e1b077221 */ /* 0x000fc60000010000 */
[----:B------:R-:W1:Y:S01]  /*8ca0*/  MUFU.EX2 R138, R138 ;  /* 0x0000008a008a7308 */ /* 0x000e620000000800 */
[----:B0-----:R-:W-:-:S07]  /*8cb0*/  FADD.FTZ R5, R137, R42 ;  /* 0x0000002a89057221 */ /* 0x001fce0000010000 */
        /* <DEDUP_REMOVED lines=61> */
[----:B------:R-:W-:Y:S01]  /*9090*/  F2FP.BF16.F32.PACK_AB R125, R4, R125 ;  /* 0x0000007d047d723e */ /* 0x000fe200000010ff */
[----:B------:R-:W-:-:S05]  /*90a0*/  IMAD.MOV.U32 R4, RZ, RZ, R49 ;  /* 0x000000ffff047224 */ /* 0x000fca00078e0031 */
        /* <DEDUP_REMOVED lines=23> */
[----:B---3--:R-:W-:Y:S01]  /*9220*/  FADD.FTZ R5, R8, R5 ;  /* 0x0000000508057221 */ /* 0x008fe20000010000 */
[C---:B-1----:R-:W-:Y:S01]  /*9230*/  FADD.FTZ R2, R3.reuse, R2 ;  /* 0x0000000203027221 */ /* 0x042fe20000010000 */
[----:B------:R-:W-:Y:S01]  /*9240*/  F2FP.BF16.F32.PACK_AB R122, R3, R36 ;  /* 0x00000024037a723e */ /* 0x000fe200000010ff */
[----:B------:R-:W-:Y:S02]  /*9250*/  IMAD.MOV.U32 R3, RZ, RZ, R44 ;  /* 0x000000ffff037224 */ /* 0x000fe400078e002c */
[C---:B0-----:R-:W-:Y:S01]  /*9260*/  FADD.FTZ R0, R59.reuse, R5 ;  /* 0x000000053b007221 */ /* 0x041fe20000010000 */
[----:B------:R-:W-:Y:S01]  /*9270*/  F2FP.BF16.F32.PACK_AB R123, R59, R8 ;  /* 0x000000083b7b723e */ /* 0x000fe200000010ff */
[----:B--2---:R-:W-:Y:S06]  /*9280*/  @P2 BRA `(.L_x_14482) ;  /* 0xffffffd800e42947 */ /* 0x004fec000383ffff */
.L_x_14473:
[----:B------:R-:W-:Y:S06]  /*9290*/  BAR.ARV 0x8, 0x200 ;  /* 0x0208000000007b1d */ /* 0x000fec0000002000 */
[----:B------:R-:W-:Y:S05]  /*92a0*/  @!P0 BRA `(.L_x_14483) ;  /* 0x0000000000048947 */ /* 0x000fea0003800000 */
[----:B------:R-:W-:Y:S01]  /*92b0*/  BPT.TRAP 0x1 ;  /* 0x000000040000795c */ /* 0x000fe20000300000 */
.L_x_14483:
[----:B------:R-:W-:Y:S01]  /*92c0*/  ULEA UR5, UR39, UR45, 0x3 ;  /* 0x0000002d27057291 */ /* 0x000fe2000f8e183f */
[----:B------:R-:W-:-:S05]  /*92d0*/  IMAD.U32 R3, RZ, RZ, UR37 ;  /* 0x00000025ff037e24 */ /* 0x000fca000f8e00ff */
[----:B------:R-:W-:-:S04]  /*92e0*/  SHF.L.U32 R3, R3, 0x1f, RZ ;  /* 0x0000001f03037819 */ /* 0x000fc800000006ff */
[----:B------:R0:W1:Y:S01]  /*92f0*/  SYNCS.PHASECHK.TRANS64.TRYWAIT P2, [UR5+0x16850], R3 ;  /* 0x01685003ff0075a7 */ /* 0x0000620008040145 */
[----:B------:R-:W-:Y:S05]  /*9300*/  @!P0 BRA `(.L_x_14484) ;  /* 0x0000000000048947 */ /* 0x000fea0003800000 */
[----:B------:R-:W-:Y:S01]  /*9310*/  BPT.TRAP 0x1 ;  /* 0x000000040000795c */ /* 0x000fe20000300000 */
.L_x_14484:
[----:B-1----:R-:W-:Y:S05]  /*9320*/  @P2 BRA `(.L_x_14485) ;  /* 0x0000000000082947 */ /* 0x002fea0003800000 */
[----:B------:R-:W1:Y:S02]  /*9330*/  SYNCS.PHASECHK.TRANS64.TRYWAIT P0, [UR5+0x16850], R3 ;  /* 0x01685003ff0075a7 */ /* 0x000e640008000145 */
[----:B-1----:R-:W-:Y:S05]  /*9340*/  @!P0 BRA `(.L_x_14486) ;  /* 0x0000005800c48947 */ /* 0x002fea0003800000 */
.L_x_14485:
        /* <DEDUP_REMOVED lines=19> */
[----:B------:R-:W-:Y:S01]  /*9480*/  MOV R2, RZ ;  /* 0x000000ff00027202 */ /* 0x000fe20000000f00 */
[----:B-1----:R-:W-:-:S03]  /*9490*/  FADD.FTZ R5, R5, R0 ;  /* 0x0000000005057221 */ /* 0x002fc60000010000 */
[----:B------:R-:W0:Y:S01]  /*94a0*/  SHFL.BFLY PT, R4, R3, 0x1, 0x1f ;  /* 0x0c201f0003047f89 */ /* 0x000e2200000e0000 */
[----:B------:R-:W-:-:S03]  /*94b0*/  IMAD.MOV.U32 R0, RZ, RZ, -0x800000 ;  /* 0xff800000ff007424 */ /* 0x000fc600078e00ff */
[----:B------:R-:W1:Y:S01]  /*94c0*/  SHFL.BFLY PT, R6, R5, 0x1, 0x1f ;  /* 0x0c201f0005067f89 */ /* 0x000e6200000e0000 */
[----:B0-----:R-:W-:Y:S01]  /*94d0*/  FADD.FTZ R8, R3, R4 ;  /* 0x0000000403087221 */ /* 0x001fe20000010000 */
[----:B------:R-:W-:Y:S02]  /*94e0*/  IMAD.U32 R3, RZ, RZ, UR24 ;  /* 0x00000018ff037e24 */ /* 0x000fe4000f8e00ff */
[----:B------:R-:W-:Y:S02]  /*94f0*/  IMAD.U32 R4, RZ, RZ, UR24 ;  /* 0x00000018ff047e24 */ /* 0x000fe4000f8e00ff */
[----:B-1----:R-:W-:Y:S01]  /*9500*/  FADD.FTZ R9, R5, R6 ;  /* 0x0000000605097221 */ /* 0x002fe20000010000 */
[----:B------:R-:W-:Y:S01]  /*9510*/  FSETP.NE.FTZ.AND P0, PT, R8, RZ, PT ;  /* 0x000000ff0800720b */ /* 0x000fe20003f15000 */
[----:B------:R-:W-:-:S03]  /*9520*/  IMAD.MOV.U32 R5, RZ, RZ, RZ ;  /* 0x000000ffff057224 */ /* 0x000fc600078e00ff */
[----:B------:R-:W-:-:S09]  /*9530*/  FSETP.NE.FTZ.AND P2, PT, R9, RZ, PT ;  /* 0x000000ff0900720b */ /* 0x000fd20003f55000 */
[----:B------:R-:W0:Y:S01]  /*9540*/  @P0 MUFU.LG2 R6, R8 ;  /* 0x0000000800060308 */ /* 0x000e220000000c00 */
[----:B------:R-:W-:-:S07]  /*9550*/  @P0 FMUL.FTZ R4, R4, 0.69314718246459960938 ;  /* 0x3f31721804040820 */ /* 0x000fce0000410000 */
[----:B------:R1:W-:Y:S08]  /*9560*/  @P0 MUFU.RCP R2, R8 ;  /* 0x0000000800020308 */ /* 0x0003f00000001000 */
[----:B------:R-:W2:Y:S01]  /*9570*/  @P2 MUFU.LG2 R7, R9 ;  /* 0x0000000900072308 */ /* 0x000ea20000000c00 */
[----:B-1----:R-:W-:Y:S01]  /*9580*/  @P2 FMUL.FTZ R8, R3, 0.69314718246459960938 ;  /* 0x3f31721803082820 */ /* 0x002fe20000410000 */
[----:B0-----:R-:W-:Y:S01]  /*9590*/  @P0 FMUL.FTZ R3, R6, 0.69314718246459960938 ;  /* 0x3f31721806030820 */ /* 0x001fe20000410000 */
[----:B------:R-:W-:-:S03]  /*95a0*/  @!P1 IADD3 R6, R10, 0x16860, RZ ;  /* 0x000168600a069810 */ /* 0x000fc60007ffe0ff */
[----:B------:R-:W-:Y:S01]  /*95b0*/  @P0 FFMA.FTZ R26, R4, R49, R3 ;  /* 0x00000031041a0223 */ /* 0x000fe20000010003 */
[----:B------:R-:W-:Y:S01]  /*95c0*/  @!P1 PRMT R6, RZ, 0x654, R6 ;  /* 0x00000654ff069816 */ /* 0x000fe20000000006 */
[----:B------:R-:W0:Y:S01]  /*95d0*/  @P2 MUFU.RCP R5, R9 ;  /* 0x0000000900052308 */ /* 0x000e220000001000 */
[----:B------:R-:W-:Y:S01]  /*95e0*/  PLOP3.LUT P0, PT, PT, PT, PT, 0x8, 0x0 ;  /* 0x000000000000781c */ /* 0x000fe20003f0e170 */
[----:B------:R-:W-:Y:S02]  /*95f0*/  WARPGROUP.DEPBAR.LE gsb0, 0x0 ;  /* 0x00008000000079c5 */ /* 0x000fe40000010000 */
[----:B------:R-:W-:Y:S01]  /*9600*/  WARPGROUP.ARRIVE ;  /* 0x00000000000079c5 */ /* 0x000fe20000000000 */
[----:B--2---:R-:W-:-:S05]  /*9610*/  @P2 FMUL.FTZ R7, R7, 0.69314718246459960938 ;  /* 0x3f31721807072820 */ /* 0x004fca0000410000 */
[----:B------:R-:W-:Y:S01]  /*9620*/  HGMMA.64x64x16.F32.BF16 R88, R144, gdesc[UR4].tnspB, R88, gsb0 ;  /* 0x40e0000490587df0 */ /* 0x000fe20008001858 */
[----:B------:R-:W-:Y:S01]  /*9630*/  UIADD3 UR6, UR4, 0x100, URZ ;  /* 0x0000010004067890 */ /* 0x000fe2000fffe03f */
[----:B------:R-:W-:Y:S01]  /*9640*/  UMOV UR7, 0x40000040 ;  /* 0x4000004000077882 */ /* 0x000fe20000000000 */
[----:B------:R-:W-:Y:S01]  /*9650*/  @P2 FFMA.FTZ R0, R8, R44, R7 ;  /* 0x0000002c08002223 */ /* 0x000fe20000010007 */
        /* <DEDUP_REMOVED lines=65> */
.L_x_14456:
        /* <DEDUP_REMOVED lines=18> */
[----:B------:R-:W-:Y:S01]  /*9b90*/  IMAD.MOV.U32 R28, RZ, RZ, R37 ;  /* 0x000000ffff1c7224 */ /* 0x000fe200078e0025 */
        /* <DEDUP_REMOVED lines=13> */
[----:B------:R-:W-:Y:S01]  /*9c70*/  F2FP.BF16.F32.PACK_AB R115, R119, R118 ;  /* 0x000000767773723e */ /* 0x000fe200000010ff */
[----:B------:R-:W-:Y:S01]  /*9c80*/  ULDC UR5, c[0x0][0xa88] ;  /* 0x0002a20000057ab9 */ /* 0x000fe20000000800 */
[----:B------:R-:W-:Y:S01]  /*9c90*/  BAR.SYNC.DEFER_BLOCKING 0x1, 0x180 ;  /* 0x0046000000007b1d */ /* 0x000fe20000010000 */
[----:B-1----:R-:W-:Y:S01]  /*9ca0*/  ISETP.NE.AND P1, PT, R32, 0x1, PT ;  /* 0x000000012000780c */ /* 0x002fe20003f25270 */
[----:B------:R-:W-:-:S04]  /*9cb0*/  IMAD.U32 R34, RZ, RZ, UR8 ;  /* 0x00000008ff227e24 */ /* 0x000fc8000f8e00ff */
[----:B------:R-:W-:Y:S01]  /*9cc0*/  ULDC.64 UR8, c[0x0][0xae8] ;  /* 0x0002ba0000087ab9 */ /* 0x000fe20000000a00 */
[----:B------:R-:W-:Y:S02]  /*9cd0*/  MOV R2, R27 ;  /* 0x0000001b00027202 */ /* 0x000fe40000000f00 */
[----:B0-----:R-:W-:Y:S01]  /*9ce0*/  MOV R3, R4 ;  /* 0x0000000400037202 */ /* 0x001fe20000000f00 */
[----:B------:R-:W-:Y:S02]  /*9cf0*/  ULDC.64 UR10, c[0x0][0xaf0] ;  /* 0x0002bc00000a7ab9 */ /* 0x000fe40000000a00 */
[--C-:B------:R-:W-:Y:S02]  /*9d00*/  IMAD.WIDE R10, R155, 0x2, R2.reuse ;  /* 0x000000029b0a7825 */ /* 0x100fe400078e0202 */
[----:B------:R-:W0:Y:S02]  /*9d10*/  @P1 LDC R20, c[0x0][0xbec] ;  /* 0x0002fb00ff141b82 */ /* 0x000e240000000800 */
[----:B------:R-:W-:Y:S01]  /*9d20*/  IMAD.WIDE R2, R5, 0x2, R2 ;  /* 0x0000000205027825 */ /* 0x000fe200078e0202 */
[----:B------:R-:W-:-:S02]  /*9d30*/  LOP3.LUT R4, R10, 0x380, RZ, 0xc0, !PT ;  /* 0x000003800a047812 */ /* 0x000fc400078ec0ff */
[----:B------:R-:W-:Y:S02]  /*9d40*/  IADD3 R33, P0, R10, 0x60, RZ ;  /* 0x000000600a217810 */ /* 0x000fe40007f1e0ff */
[----:B------:R-:W-:Y:S01]  /*9d50*/  SHF.R.U64 R5, R4, 0x3, RZ ;  /* 0x0000000304057819 */ /* 0x000fe200000012ff */
[----:B------:R-:W1:Y:S01]  /*9d60*/  @P1 LDC R35, c[0x0][0xbf0] ;  /* 0x0002fc00ff231b82 */ /* 0x000e620000000800 */
[----:B------:R-:W-:Y:S01]  /*9d70*/  LOP3.LUT R4, R33, 0x380, RZ, 0xc0, !PT ;  /* 0x0000038021047812 */ /* 0x000fe200078ec0ff */
[--C-:B------:R-:W-:Y:S01]  /*9d80*/  IMAD.X R9, RZ, RZ, R11.reuse, P0 ;  /* 0x000000ffff097224 */ /* 0x100fe200000e060b */
[----:B------:R-:W-:Y:S02]  /*9d90*/  IADD3 R31, P2, R10, 0x40, RZ ;  /* 0x000000400a1f7810 */ /* 0x000fe40007f5e0ff */
[----:B------:R-:W-:Y:S02]  /*9da0*/  SHF.R.U64 R4, R4, 0x3, RZ ;  /* 0x0000000304047819 */ /* 0x000fe400000012ff */
[----:B------:R-:W-:Y:S01]  /*9db0*/  IADD3 R29, P3, R10, 0x20, RZ ;  /* 0x000000200a1d7810 */ /* 0x000fe20007f7e0ff */
[----:B------:R-:W-:Y:S01]  /*9dc0*/  IMAD.X R7, RZ, RZ, R11, P2 ;  /* 0x000000ffff077224 */ /* 0x000fe200010e060b */
[----:B------:R-:W-:-:S02]  /*9dd0*/  LOP3.LUT R6, R31, 0x380, RZ, 0xc0, !PT ;  /* 0x000003801f067812 */ /* 0x000fc400078ec0ff */
[----:B------:R-:W-:Y:S02]  /*9de0*/  LOP3.LUT R8, R4, R33, RZ, 0x3c, !PT ;  /* 0x0000002104087212 */ /* 0x000fe400078e3cff */
[----:B------:R-:W-:Y:S02]  /*9df0*/  SHF.R.U64 R6, R6, 0x3, RZ ;  /* 0x0000000306067819 */ /* 0x000fe400000012ff */
[----:B------:R-:W-:Y:S01]  /*9e00*/  LOP3.LUT R4, R29, 0x380, RZ, 0xc0, !PT ;  /* 0x000003801d047812 */ /* 0x000fe200078ec0ff */
[----:B0-----:R-:W-:Y:S01]  /*9e10*/  @P1 IMAD.HI.U32 R20, R37, R20, RZ ;  /* 0x0000001425141227 */ /* 0x001fe200078e00ff */
[----:B------:R-:W-:Y:S02]  /*9e20*/  LOP3.LUT R6, R6, R31, RZ, 0x3c, !PT ;  /* 0x0000001f06067212 */ /* 0x000fe400078e3cff */
[----:B------:R-:W-:Y:S02]  /*9e30*/  SHF.R.U64 R4, R4, 0x3, RZ ;  /* 0x0000000304047819 */ /* 0x000fe400000012ff */
[----:B------:R-:W-:-:S02]  /*9e40*/  IADD3 R31, P2, R2, 0x3000, RZ ;  /* 0x00003000021f7810 */ /* 0x000fc40007f5e0ff */
[----:B------:R-:W-:Y:S02]  /*9e50*/  LOP3.LUT R4, R4, R29, RZ, 0x3c, !PT ;  /* 0x0000001d04047212 */ /* 0x000fe400078e3cff */
[----:B------:R-:W-:Y:S01]  /*9e60*/  LOP3.LUT R29, R31, 0x380, RZ, 0xc0, !PT ;  /* 0x000003801f1d7812 */ /* 0x000fe200078ec0ff */
[----:B------:R-:W-:Y:S01]  /*9e70*/  IMAD.X R21, RZ, RZ, R3, P2 ;  /* 0x000000ffff157224 */ /* 0x000fe200010e0603 */
[----:B-1----:R-:W-:Y:S02]  /*9e80*/  @P1 SHF.R.U32.HI R28, RZ, R35, R20 ;  /* 0x00000023ff1c1219 */ /* 0x002fe40000011614 */
[----:B------:R-:W-:Y:S02]  /*9e90*/  SHF.R.U64 R20, R29, 0x3, RZ ;  /* 0x000000031d147819 */ /* 0x000fe400000012ff */
[----:B------:R-:W-:Y:S02]  /*9ea0*/  IADD3 R29, -R28, RZ, RZ ;  /* 0x000000ff1c1d7210 */ /* 0x000fe40007ffe1ff */
[----:B------:R-:W-:Y:S01]  /*9eb0*/  LOP3.LUT R10, R5, R10, RZ, 0x3c, !PT ;  /* 0x0000000a050a7212 */ /* 0x000fe200078e3cff */
[----:B------:R-:W-:Y:S01]  /*9ec0*/  IMAD.X R5, RZ, RZ, R11, P3 ;  /* 0x000000ffff057224 */ /* 0x000fe200018e060b */
[----:B------:R-:W-:Y:S01]  /*9ed0*/  LOP3.LUT R20, R20, R31, RZ, 0x3c, !PT ;  /* 0x0000001f14147212 */ /* 0x000fe200078e3cff */
[----:B------:R-:W-:Y:S01]  /*9ee0*/  IMAD R29, R32, R29, R37 ;  /* 0x0000001d201d7224 */ /* 0x000fe200078e0225 */
[----:B------:R-:W-:-:S02]  /*9ef0*/  MOV R31, R10 ;  /* 0x0000000a001f7202 */ /* 0x000fc40000000f00 */
[----:B------:R-:W-:Y:S02]  /*9f00*/  SHF.R.S32.HI R11, RZ, 0x1f, R28 ;  /* 0x0000001fff0b7819 */ /* 0x000fe4000001141c */
[----:B------:R-:W-:Y:S02]  /*9f10*/  IADD3 R10, P0, R28, UR6, RZ ;  /* 0x000000061c0a7c10 */ /* 0x000fe4000ff1e0ff */
[----:B------:R-:W-:Y:S02]  /*9f20*/  IADD3 R33, P3, R2, 0x1800, RZ ;  /* 0x0000180002217810 */ /* 0x000fe40007f7e0ff */
[----:B------:R-:W-:Y:S02]  /*9f30*/  SHF.R.S32.HI R30, RZ, 0x1f, R29 ;  /* 0x0000001fff1e7819 */ /* 0x000fe4000001141d */
[----:B------:R-:W-:Y:S01]  /*9f40*/  IADD3.X R11, R11, UR7, R34, P0, !PT ;  /* 0x000000070b0b7c10 */ /* 0x000fe200087fe422 */
[----:B------:R-:W-:Y:S01]  /*9f50*/  ULDC.64 UR6, c[0x0][0xb88] ;  /* 0x0002e20000067ab9 */ /* 0x000fe20000000a00 */
[----:B------:R-:W-:Y:S01]  /*9f60*/  LOP3.LUT R24, R33, 0x380, RZ, 0xc0, !PT ;  /* 0x0000038021187812 */ /* 0x000fe200078ec0ff */
[----:B------:R-:W-:Y:S01]  /*9f70*/  IMAD.X R25, RZ, RZ, R3, P3 ;  /* 0x000000ffff197224 */ /* 0x000fe200018e0603 */
[----:B------:R-:W-:Y:S01]  /*9f80*/  MOV R28, R8 ;  /* 0x00000008001c7202 */ /* 0x000fe20000000f00 */
[----:B------:R-:W-:Y:S01]  /*9f90*/  IMAD R8, R30, UR6, RZ ;  /* 0x000000061e087c24 */ /* 0x000fe2000f8e02ff */
[----:B------:R-:W-:Y:S01]  /*9fa0*/  MOV R30, R6 ;  /* 0x00000006001e7202 */ /* 0x000fe20000000f00 */
[----:B------:R-:W-:Y:S01]  /*9fb0*/  IMAD.WIDE.U32 R6, R29, UR6, R10 ;  /* 0x000000061d067c25 */ /* 0x000fe2000f8e000a */
[----:B------:R-:W-:-:S02]  /*9fc0*/  SHF.R.U64 R24, R24, 0x3, RZ ;  /* 0x0000000318187819 */ /* 0x000fc400000012ff */
[----:B------:R-:W-:Y:S01]  /*9fd0*/  LOP3.LUT P0, RZ, R152, 0x3, RZ, 0xc0, !PT ;  /* 0x0000000398ff7812 */ /* 0x000fe2000780c0ff */
[----:B------:R-:W-:Y:S01]  /*9fe0*/  IMAD R29, R29, UR7, R8 ;  /* 0x000000071d1d7c24 */ /* 0x000fe2000f8e0208 */
[----:B------:R-:W-:Y:S01]  /*9ff0*/  LOP3.LUT R24, R24, R33, RZ, 0x3c, !PT ;  /* 0x0000002118187212 */ /* 0x000fe200078e3cff */
[----:B------:R-:W-:Y:S01]  /*a000*/  VIADD R10, R154, UR41 ;  /* 0x000000299a0a7c36 */ /* 0x000fe20008000000 */
[----:B------:R-:W-:Y:S01]  /*a010*/  ULDC.64 UR6, c[0x0][0xb50] ;  /* 0x0002d40000067ab9 */ /* 0x000fe20000000a00 */
[----:B------:R-:W-:Y:S01]  /*a020*/  IMAD R33, R32, UR5, RZ ;  /* 0x0000000520217c24 */ /* 0x000fe2000f8e02ff */
[----:B------:R-:W-:Y:S01]  /*a030*/  LEA R34, P5, R6, UR6, 0x2 ;  /* 0x0000000606227c11 */ /* 0x000fe2000f8a10ff */
[----:B------:R-:W-:Y:S01]  /*a040*/  IMAD.IADD R7, R7, 0x1, R29 ;  /* 0x0000000107077824 */ /* 0x000fe200078e021d */
[----:B------:R-:W-:Y:S01]  /*a050*/  MOV R29, R4 ;  /* 0x00000004001d7202 */ /* 0x000fe20000000f00 */
        /* <DEDUP_REMOVED lines=11> */
[----:B------:R1:W2:Y:S01]  /*a110*/  SHFL.IDX PT, R39, R35, 0x1, 0x1c1f ;  /* 0x003c1f0023277f89 */ /* 0x0002a200000e0000 */
[----:B------:R-:W-:-:S02]  /*a120*/  F2FP.BF16.F32.PACK_AB R8, R97, R96 ;  /* 0x000000606108723e */ /* 0x000fc400000010ff */
[----:B------:R-:W-:Y:S01]  /*a130*/  F2FP.BF16.F32.PACK_AB R9, R99, R98 ;  /* 0x000000626309723e */ /* 0x000fe200000010ff */
[----:B------:R3:W-:Y:S01]  /*a140*/  STSM.16.M88.4 [R31], R4 ;  /* 0x000000041f007844 */ /* 0x0007e20000000200 */
[----:B------:R-:W-:Y:S02]  /*a150*/  F2FP.BF16.F32.PACK_AB R10, R101, R100 ;  /* 0x00000064650a723e */ /* 0x000fe400000010ff */
[----:B------:R-:W-:Y:S02]  /*a160*/  F2FP.BF16.F32.PACK_AB R11, R103, R102 ;  /* 0x00000066670b723e */ /* 0x000fe400000010ff */
[----:B-1----:R-:W-:-:S03]  /*a170*/  LOP3.LUT R35, R2, 0x380, RZ, 0xc0, !PT ;  /* 0x0000038002237812 */ /* 0x002fc600078ec0ff */
[----:B------:R1:W-:Y:S01]  /*a180*/  STSM.16.M88.4 [R29], R8 ;  /* 0x000000081d007844 */ /* 0x0003e20000000200 */
[----:B------:R-:W-:-:S03]  /*a190*/  SHF.R.U64 R35, R35, 0x3, RZ ;  /* 0x0000000323237819 */ /* 0x000fc600000012ff */
[----:B------:R-:W-:Y:S01]  /*a1a0*/  STSM.16.M88.4 [R30], R12 ;  /* 0x0000000c1e007844 */ /* 0x000fe20000000200 */
[----:B------:R-:W-:Y:S02]  /*a1b0*/  LOP3.LUT R34, R35, R2, RZ, 0x3c, !PT ;  /* 0x0000000223227212 */ /* 0x000fe400078e3cff */
[----:B------:R-:W-:Y:S01]  /*a1c0*/  MOV R35, R3 ;  /* 0x0000000300237202 */ /* 0x000fe20000000f00 */
[----:B------:R-:W-:Y:S01]  /*a1d0*/  STSM.16.M88.4 [R28], R112 ;  /* 0x000000701c007844 */ /* 0x000fe20000000200 */
[----:B------:R-:W-:Y:S06]  /*a1e0*/  BAR.SYNC.DEFER_BLOCKING 0x1, 0x180 ;  /* 0x0046000000007b1d */ /* 0x000fec0000010000 */
[----:B0-----:R0:W-:Y:S04]  /*a1f0*/  @!P4 ST.E desc[UR46][R36.64], R26 ;  /* 0x0000001a2400c985 */ /* 0x0011e8000c10192e */
[----:B--2---:R2:W-:Y:S04]  /*a200*/  @!P0 ST.E desc[UR46][R38.64], R0 ;  /* 0x0000000026008985 */ /* 0x0045e8000c10192e */
[----:B---3--:R-:W3:Y:S04]  /*a210*/  LD.E.128 R4, desc[UR46][R34.64] ;  /* 0x0000002e22047980 */ /* 0x008ee8000c101d00 */
[----:B-1----:R-:W4:Y:S01]  /*a220*/  LD.E.128 R8, desc[UR46][R24.64] ;  /* 0x0000002e18087980 */ /* 0x002f22000c101d00 */
[----:B0-----:R-:W0:Y:S03]  /*a230*/  @P1 LDC R37, c[0x0][0xbf0] ;  /* 0x0002fc00ff251b82 */ /* 0x001e260000000800 */
[----:B------:R1:W4:Y:S01]  /*a240*/  LD.E.128 R28, desc[UR46][R20.64] ;  /* 0x0000002e141c7980 */ /* 0x000322000c101d00 */
[----:B------:R-:W-:Y:S01]  /*a250*/  IADD3 R15, P0, R2, 0x4800, RZ ;  /* 0x00004800020f7810 */ /* 0x000fe20007f1e0ff */
[----:B--2---:R-:W-:Y:S01]  /*a260*/  IMAD R0, R18, 0x30, R22 ;  /* 0x0000003012007824 */ /* 0x004fe200078e0216 */
[----:B------:R-:W-:-:S02]  /*a270*/  UIMAD UR5, UR12, UR8, URZ ;  /* 0x000000080c0572a4 */ /* 0x000fc4000f8e023f */
[----:B------:R-:W-:Y:S01]  /*a280*/  UIMAD.WIDE.U32 UR6, UR43, UR8, URZ ;  /* 0x000000082b0672a5 */ /* 0x000fe2000f8e003f */
[----:B------:R-:W-:Y:S01]  /*a290*/  IMAD.X R13, RZ, RZ, R3, P0 ;  /* 0x000000ffff0d7224 */ /* 0x000fe200000e0603 */
[----:B------:R-:W-:Y:S01]  /*a2a0*/  LOP3.LUT R2, R15, 0x380, RZ, 0xc0, !PT ;  /* 0x000003800f027812 */ /* 0x000fe200078ec0ff */
[----:B------:R-:W2:Y:S01]  /*a2b0*/  @P1 LDC R3, c[0x0][0xbec] ;  /* 0x0002fb00ff031b82 */ /* 0x000ea20000000800 */
[----:B------:R-:W-:Y:S01]  /*a2c0*/  UIMAD UR5, UR43, UR9, UR5 ;  /* 0x000000092b0572a4 */ /* 0x000fe2000f8e0205 */
[----:B-1----:R-:W-:Y:S01]  /*a2d0*/  VIADD R20, R0, UR41 ;  /* 0x0000002900147c36 */ /* 0x002fe20008000000 */
[----:B------:R-:W-:Y:S01]  /*a2e0*/  UIMAD UR8, UR13, UR10, URZ ;  /* 0x0000000a0d0872a4 */ /* 0x000fe2000f8e023f */
[----:B------:R-:W-:Y:S01]  /*a2f0*/  SHF.R.U64 R2, R2, 0x3, RZ ;  /* 0x0000000302027819 */ /* 0x000fe200000012ff */
[----:B------:R-:W-:Y:S01]  /*a300*/  UIADD3 UR7, UR7, UR5, URZ ;  /* 0x0000000507077290 */ /* 0x000fe2000fffe03f */
[----:B------:R-:W-:Y:S01]  /*a310*/  IMAD.MOV.U32 R21, RZ, RZ, R20 ;  /* 0x000000ffff157224 */ /* 0x000fe200078e0014 */
[----:B------:R-:W-:Y:S01]  /*a320*/  UIMAD UR5, UR42, UR11, UR8 ;  /* 0x0000000b2a0572a4 */ /* 0x000fe2000f8e0208 */
[----:B------:R-:W-:Y:S01]  /*a330*/  LOP3.LUT R12, R2, R15, RZ, 0x3c, !PT ;  /* 0x0000000f020c7212 */ /* 0x000fe200078e3cff */
[----:B------:R-:W-:-:S03]  /*a340*/  UIMAD.WIDE.U32 UR42, UR42, UR10, UR6 ;  /* 0x0000000a2a2a72a5 */ /* 0x000fc6000f8e0006 */
[----:B------:R-:W-:Y:S01]  /*a350*/  ULDC.64 UR6, c[0x0][0xae0] ;  /* 0x0002b80000067ab9 */ /* 0x000fe20000000a00 */
[----:B------:R-:W-:Y:S01]  /*a360*/  UIADD3 UR5, UR43, UR5, URZ ;  /* 0x000000052b057290 */ /* 0x000fe2000fffe03f */
[----:B------:R-:W-:Y:S01]  /*a370*/  VIADD R34, R22, UR41 ;  /* 0x0000002916227c36 */ /* 0x000fe20008000000 */
[----:B------:R-:W5:Y:S01]  /*a380*/  LD.E.128 R12, desc[UR46][R12.64] ;  /* 0x0000002e0c0c7980 */ /* 0x000f62000c101d00 */
[----:B------:R-:W-:Y:S02]  /*a390*/  IMAD.U32 R2, RZ, RZ, UR42 ;  /* 0x0000002aff027e24 */ /* 0x000fe4000f8e00ff */
[----:B------:R-:W-:Y:S01]  /*a3a0*/  VIADD R27, R27, 0x16820 ;  /* 0x000168201b1b7836 */ /* 0x000fe20000000000 */
[----:B------:R-:W-:Y:S01]  /*a3b0*/  @!PT LDS RZ, [RZ] ;  /* 0x00000000fffff984 */ /* 0x000fe20000000800 */
[----:B------:R-:W-:Y:S01]  /*a3c0*/  @!PT LDS RZ, [RZ] ;  /* 0x00000000fffff984 */ /* 0x000fe20000000800 */
[----:B------:R-:W-:Y:S01]  /*a3d0*/  @!PT LDS RZ, [RZ] ;  /* 0x00000000fffff984 */ /* 0x000fe20000000800 */
[----:B------:R-:W-:Y:S01]  /*a3e0*/  @!PT LDS RZ, [RZ] ;  /* 0x00000000fffff984 */ /* 0x000fe20000000800 */
[----:B------:R1:W-:Y:S06]  /*a3f0*/  MEMBAR.ALL.CTA ;  /* 0x0000000000007992 */ /* 0x0003ec0000008000 */
[----:B-1----:R-:W1:Y:S01]  /*a400*/  FENCE.VIEW.ASYNC.S ;  /* 0x00000000000073c6 */ /* 0x002e620000000000 */
[----:B------:R-:W-:Y:S01]  /*a410*/  PRMT R27, RZ, 0x654, R27 ;  /* 0x00000654ff1b7816 */ /* 0x000fe2000000001b */
[----:B--2---:R-:W-:-:S04]  /*a420*/  @P1 IMAD.HI.U32 R0, R20, R3, RZ ;  /* 0x0000000314001227 */ /* 0x004fc800078e00ff */
[----:B------:R-:W-:Y:S01]  /*a430*/  IMAD.U32 R3, RZ, RZ, UR43 ;  /* 0x0000002bff037e24 */ /* 0x000fe2000f8e00ff */
[----:B0-----:R-:W-:Y:S02]  /*a440*/  @P1 SHF.R.U32.HI R21, RZ, R37, R0 ;  /* 0x00000025ff151219 */ /* 0x001fe40000011600 */
[----:B------:R-:W-:Y:S01]  /*a450*/  MOV R3, UR5 ;  /* 0x0000000500037c02 */ /* 0x000fe20008000f00 */
[----:B------:R-:W-:Y:S01]  /*a460*/  ULDC UR5, c[0x0][0xac8] ;  /* 0x0002b20000057ab9 */ /* 0x000fe20000000800 */
[--C-:B------:R-:W-:Y:S01]  /*a470*/  SHF.R.S32.HI R0, RZ, 0x1f, R21.reuse ;  /* 0x0000001fff007819 */ /* 0x100fe20000011415 */
[----:B------:R-:W-:Y:S02]  /*a480*/  IMAD.MOV R25, RZ, RZ, -R21 ;  /* 0x000000ffff197224 */ /* 0x000fe400078e0a15 */
[----:B------:R-:W-:-:S04]  /*a490*/  IMAD.WIDE.U32 R2, R21, UR6, R2 ;  /* 0x0000000615027c25 */ /* 0x000fc8000f8e0002 */
[----:B------:R-:W-:Y:S02]  /*a4a0*/  IMAD R0, R0, UR6, RZ ;  /* 0x0000000600007c24 */ /* 0x000fe4000f8e02ff */
[----:B------:R-:W-:Y:S01]  /*a4b0*/  IMAD R25, R32, R25, R20 ;  /* 0x0000001920197224 */ /* 0x000fe200078e0214 */
[----:B-1----:R0:W-:Y:S01]  /*a4c0*/  SYNCS.ARRIVE.TRANS64.RED.A1T0 RZ, [R27+URZ], RZ ;  /* 0x000000ff1bff79a7 */ /* 0x0021e2000810043f */
[----:B------:R-:W-:Y:S01]  /*a4d0*/  IMAD R35, R21, UR7, R0 ;  /* 0x0000000715237c24 */ /* 0x000fe2000f8e0200 */
[----:B------:R-:W-:Y:S02]  /*a4e0*/  ULDC.64 UR6, c[0x0][0xad8] ;  /* 0x0002b60000067ab9 */ /* 0x000fe40000000a00 */
[----:B------:R-:W-:Y:S01]  /*a4f0*/  SHF.R.S32.HI R0, RZ, 0x1f, R25 ;  /* 0x0000001fff007819 */ /* 0x000fe20000011419 */
[----:B------:R-:W-:-:S04]  /*a500*/  IMAD.IADD R3, R3, 0x1, R35 ;  /* 0x0000000103037824 */ /* 0x000fc800078e0223 */
        /* <DEDUP_REMOVED lines=10> */
[----:B------:R-:W-:Y:S01]  /*a5b0*/  ISETP.GE.AND P0, PT, R19, UR5, PT ;  /* 0x0000000513007c0c */ /* 0x000fe2000bf06270 */
[----:B------:R-:W2:Y:S03]  /*a5c0*/  SHFL.IDX PT, R24, R26, 0x1, 0x181f ;  /* 0x00381f001a187f89 */ /* 0x000ea600000e0000 */
[-C--:B------:R-:W-:Y:S01]  /*a5d0*/  ISETP.GE.OR P1, PT, R34, R33.reuse, P0 ;  /* 0x000000212200720c */ /* 0x080fe20000726670 */
[----:B------:R-:W0:Y:S01]  /*a5e0*/  SHFL.IDX PT, R36, R26, 0x2, 0x181f ;  /* 0x00581f001a247f89 */ /* 0x000e2200000e0000 */
[-C--:B------:R-:W-:Y:S02]  /*a5f0*/  ISETP.GE.OR P2, PT, R0, R33.reuse, P0 ;  /* 0x000000210000720c */ /* 0x080fe40000746670 */
[----:B------:R-:W-:Y:S01]  /*a600*/  ISETP.GE.OR P3, PT, R2, R33, P0 ;  /* 0x000000210200720c */ /* 0x000fe20000766670 */
[----:B------:R-:W0:Y:S01]  /*a610*/  SHFL.IDX PT, R3, R32, RZ, 0x181f ;  /* 0x00181fff20037589 */ /* 0x000e2200000e0000 */
[----:B------:R-:W-:-:S03]  /*a620*/  IADD3 R0, R34, 0x90, RZ ;  /* 0x0000009022007810 */ /* 0x000fc60007ffe0ff */
[----:B------:R-:W0:Y:S01]  /*a630*/  SHFL.IDX PT, R21, R32, 0x1, 0x181f ;  /* 0x00381f0020157f89 */ /* 0x000e2200000e0000 */
[----:B------:R-:W-:-:S03]  /*a640*/  ISETP.GE.OR P0, PT, R0, R33, P0 ;  /* 0x000000210000720c */ /* 0x000fc60000706670 */
        /* <DEDUP_REMOVED lines=17> */
.L_x_14488:
        /* <DEDUP_REMOVED lines=50> */
.L_x_14491:
[----:B------:R-:W-:Y:S05]  /*aa80*/  BSYNC B1 ;  /* 0x0000000000017941 */ /* 0x000fea0003800000 */
.L_x_14490:
[----:B------:R-:W-:Y:S01]  /*aa90*/  ULDC.64 UR10, c[0x0][0xae8] ;  /* 0x0002ba00000a7ab9 */ /* 0x000fe20000000a00 */
[----:B------:R-:W-:Y:S01]  /*aaa0*/  IADD3 R6, R6, UR41, RZ ;  /* 0x0000002906067c10 */ /* 0x000fe2000fffe0ff */
[----:B------:R-:W-:Y:S02]  /*aab0*/  UIMAD UR5, UR8, UR10, URZ ;  /* 0x0000000a080572a4 */ /* 0x000fe4000f8e023f */
[----:B------:R-:W-:Y:S02]  /*aac0*/  UIMAD.WIDE.U32 UR6, UR43, UR10, URZ ;  /* 0x0000000a2b0672a5 */ /* 0x000fe4000f8e003f */
[----:B------:R-:W-:Y:S01]  /*aad0*/  UIMAD UR5, UR43, UR11, UR5 ;  /* 0x0000000b2b0572a4 */ /* 0x000fe2000f8e0205 */
[----:B0-----:R-:W-:Y:S02]  /*aae0*/  @P1 IMAD.HI.U32 R0, R6, R9, RZ ;  /* 0x0000000906001227 */ /* 0x001fe400078e00ff */
[----:B------:R-:W-:Y:S01]  /*aaf0*/  ULDC.64 UR10, c[0x0][0xaf0] ;  /* 0x0002bc00000a7ab9 */ /* 0x000fe20000000a00 */
[----:B------:R-:W-:Y:S01]  /*ab00*/  UIADD3 UR7, UR7, UR5, URZ ;  /* 0x0000000507077290 */ /* 0x000fe2000fffe03f */
[----:B--2---:R-:W-:Y:S01]  /*ab10*/  IMAD.MOV.U32 R5, RZ, RZ, R6 ;  /* 0x000000ffff057224 */ /* 0x004fe200078e0006 */
[----:B------:R-:W-:Y:S01]  /*ab20*/  UIMAD UR5, UR9, UR10, URZ ;  /* 0x0000000a090572a4 */ /* 0x000fe2000f8e023f */
[----:B-1----:R-:W-:-:S02]  /*ab30*/  @P1 SHF.R.U32.HI R5, RZ, R11, R0 ;  /* 0x0000000bff051219 */ /* 0x002fc40000011600 */
[----:B------:R-:W-:Y:S01]  /*ab40*/  IADD3 R11, R22, UR41, RZ ;  /* 0x00000029160b7c10 */ /* 0x000fe2000fffe0ff */
[----:B------:R-:W-:Y:S01]  /*ab50*/  UIMAD UR5, UR42, UR11, UR5 ;  /* 0x0000000b2a0572a4 */ /* 0x000fe2000f8e0205 */
[--C-:B------:R-:W-:Y:S01]  /*ab60*/  SHF.R.S32.HI R0, RZ, 0x1f, R5.reuse ;  /* 0x0000001fff007819 */ /* 0x100fe20000011405 */
[----:B------:R-:W-:Y:S01]  /*ab70*/  UIMAD.WIDE.U32 UR42, UR42, UR10, UR6 ;  /* 0x0000000a2a2a72a5 */ /* 0x000fe2000f8e0006 */
[----:B------:R-:W-:Y:S02]  /*ab80*/  IMAD.MOV R7, RZ, RZ, -R5 ;  /* 0x000000ffff077224 */ /* 0x000fe400078e0a05 */
[----:B------:R-:W-:Y:S01]  /*ab90*/  ULDC.64 UR6, c[0x0][0xae0] ;  /* 0x0002b80000067ab9 */ /* 0x000fe20000000a00 */
[----:B------:R-:W-:Y:S01]  /*aba0*/  UIADD3 UR5, UR43, UR5, URZ ;  /* 0x000000052b057290 */ /* 0x000fe2000fffe03f */
[----:B------:R-:W-:Y:S02]  /*abb0*/  IMAD R7, R8, R7, R6 ;  /* 0x0000000708077224 */ /* 0x000fe400078e0206 */
[----:B------:R-:W-:-:S02]  /*abc0*/  IMAD R0, R0, UR6, RZ ;  /* 0x0000000600007c24 */ /* 0x000fc4000f8e02ff */
[----:B------:R-:W-:Y:S02]  /*abd0*/  IMAD.U32 R3, RZ, RZ, UR43 ;  /* 0x0000002bff037e24 */ /* 0x000fe4000f8e00ff */
        /* <DEDUP_REMOVED lines=17> */
[----:B------:R-:W0:Y:S01]  /*acf0*/  SHFL.IDX PT, R4, R12, 0x1, 0x181f ;  /* 0x00381f000c047f89 */ /* 0x000e2200000e0000 */
[----:B------:R-:W-:Y:S01]  /*ad00*/  IMAD R14, R8, UR6, RZ ;  /* 0x00000006080e7c24 */ /* 0x000fe2000f8e02ff */
[----:B------:R-:W-:Y:S01]  /*ad10*/  ISETP.GE.AND P0, PT, R19, UR5, PT ;  /* 0x0000000513007c0c */ /* 0x000fe2000bf06270 */
[C---:B------:R-:W-:Y:S01]  /*ad20*/  VIADD R8, R11.reuse, 0x60 ;  /* 0x000000600b087836 */ /* 0x040fe20000000000 */
[----:B------:R-:W1:Y:S02]  /*ad30*/  SHFL.IDX PT, R2, R12, RZ, 0x181f ;  /* 0x00181fff0c027589 */ /* 0x000e6400000e0000 */
        /* <DEDUP_REMOVED lines=23> */
.L_x_14489:
[----:B------:R-:W-:Y:S05]  /*aeb0*/  BSYNC B0 ;  /* 0x0000000000007941 */ /* 0x000fea0003800000 */
.L_x_14487:
[----:B------:R-:W-:Y:S02]  /*aec0*/  ULDC UR5, c[0x0][0xc38] ;  /* 0x00030e0000057ab9 */ /* 0x000fe40000000800 */
[----:B------:R-:W-:-:S06]  /*aed0*/  UISETP.GE.AND UP0, UPT, UR4, UR5, UPT ;  /* 0x000000050400728c */ /* 0x000fcc000bf06270 */
[----:B------:R-:W-:-:S13]  /*aee0*/  PLOP3.LUT P0, PT, PT, PT, UP0, 0x80, 0x0 ;  /* 0x000000000000781c */ /* 0x000fda0003f0f008 */
[----:B------:R-:W-:Y:S05]  /*aef0*/  @!P0 BRA `(.L_x_14492) ;  /* 0xffffff5c00a08947 */ /* 0x000fea000383ffff */
[----:B------:R-:W-:Y:S05]  /*af00*/  EXIT ;  /* 0x000000000000794d */ /* 0x000fea0003800000 */
.L_x_14452:
[----:B------:R-:W-:-:S08]  /*af10*/  NOP ;  /* 0x0000000000007918 */ /* 0x000fd00000000000 */
[----:B------:R-:W0:-:S00]  /*af20*/  USETMAXREG.DEALLOC.CTAPOOL 0x20 ;  /* 0x00000020000079c8 */ /* 0x000e0000080e0500 */
        /* <DEDUP_REMOVED lines=24> */
[C---:B0-----:R-:W-:Y:S01]  /*b0b0*/  SHF.L.U32 R0, R6.reuse, 0x3, RZ ;  /* 0x0000000306007819 */ /* 0x041fe200000006ff */
[C---:B------:R-:W-:Y:S01]  /*b0c0*/  IMAD.SHL.U32 R4, R6.reuse, 0x10, RZ ;  /* 0x0000001006047824 */ /* 0x040fe200078e00ff */
[----:B------:R-:W-:Y:S02]  /*b0d0*/  LOP3.LUT R5, R6, 0x7f, RZ, 0xc0, !PT ;  /* 0x0000007f06057812 */ /* 0x000fe400078ec0ff */
[----:B------:R-:W-:Y:S02]  /*b0e0*/  LOP3.LUT R2, R0, 0x1f8, RZ, 0xc0, !PT ;  /* 0x000001f800027812 */ /* 0x000fe400078ec0ff */
[----:B------:R-:W-:Y:S01]  /*b0f0*/  LOP3.LUT R29, R6, 0x1f, RZ, 0xc0, !PT ;  /* 0x0000001f061d7812 */ /* 0x000fe200078ec0ff */
[----:B------:R-:W-:Y:S01]  /*b100*/  IMAD.SHL.U32 R3, R5, 0x8, RZ ;  /* 0x0000000805037824 */ /* 0x000fe200078e00ff */
[----:B------:R-:W-:-:S04]  /*b110*/  LOP3.LUT R2, R2, 0x38, R6, 0x78, !PT ;  /* 0x0000003802027812 */ /* 0x000fc800078e7806 */
[----:B------:R-:W-:Y:S02]  /*b120*/  LOP3.LUT R2, R2, 0x200, R3, 0xf8, !PT ;  /* 0x0000020002027812 */ /* 0x000fe400078ef803 */
[----:B------:R-:W-:Y:S02]  /*b130*/  SHF.R.U32.HI R3, RZ, 0x3, R5 ;  /* 0x00000003ff037819 */ /* 0x000fe40000011605 */
[----:B------:R-:W-:Y:S02]  /*b140*/  LEA R27, R2, R17, 0x1 ;  /* 0x00000011021b7211 */ /* 0x000fe400078e08ff */
[----:B--2---:R-:W-:-:S07]  /*b150*/  LOP3.LUT R0, R3, 0x70, R4, 0xf8, !PT ;  /* 0x0000007003007812 */ /* 0x004fce00078ef804 */
.L_x_14571:
        /* <DEDUP_REMOVED lines=22> */
.L_x_14494:
[----:B------:R-:W-:Y:S01]  /*b2c0*/  ULDC UR8, c[0x0][0xc54] ;  /* 0x0003150000087ab9 */ /* 0x000fe20000000800 */
[----:B------:R-:W-:Y:S01]  /*b2d0*/  UMOV UR5, UR9 ;  /* 0x0000000900057c82 */ /* 0x000fe20008000000 */
[----:B------:R-:W-:-:S11]  /*b2e0*/  UISETP.NE.AND UP0, UPT, UR8, 0x1, UPT ;  /* 0x000000010800788c */ /* 0x000fd6000bf05270 */
[----:B------:R-:W-:Y:S02]  /*b2f0*/  @UP0 ULDC.64 UR10, c[0x0][0xc58] ;  /* 0x00031600000a0ab9 */ /* 0x000fe40000000a00 */
[----:B------:R-:W-:-:S04]  /*b300*/  UIMAD.WIDE.U32 UR6, UR9, UR10, URZ ;  /* 0x0000000a090672a5 */ /* 0x000fc8000f8e003f */
[----:B------:R-:W-:-:S04]  /*b310*/  @UP0 USHF.R.U32.HI UR5, URZ, UR11, UR7 ;  /* 0x0000000b3f050299 */ /* 0x000fc80008011607 */
[----:B------:R-:W-:-:S12]  /*b320*/  UIMAD UR8, UR5, UR8, URZ ;  /* 0x00000008050872a4 */ /* 0x000fd8000f8e023f */
.L_x_14495:
[----:B------:R-:W-:Y:S01]  /*b330*/  ULOP3.LUT UR40, URZ, UR5, URZ, 0x33, !UPT ;  /* 0x000000053f287292 */ /* 0x000fe2000f8e333f */
[----:B------:R-:W-:Y:S01]  /*b340*/  BSSY B7, `(.L_x_14496) ;  /* 0x000033a000077945 */ /* 0x000fe20003800000 */
[----:B------:R-:W-:Y:S01]  /*b350*/  ULDC UR10, c[0x0][0x448] ;  /* 0x00011200000a7ab9 */ /* 0x000fe20000000800 */
[----:B------:R-:W-:Y:S01]  /*b360*/  ULDC UR5, c[0x0][0xc3c] ;  /* 0x00030f0000057ab9 */ /* 0x000fe20000000800 */
[----:B------:R-:W-:Y:S01]  /*b370*/  UISETP.NE.AND UP1, UPT, UR10, 0x1, UPT ;  /* 0x000000010a00788c */ /* 0x000fe2000bf25270 */
[----:B------:R-:W-:Y:S01]  /*b380*/  ULDC.64 UR6, c[0x0][0x418] ;  /* 0x0001060000067ab9 */ /* 0x000fe20000000a00 */
[----:B------:R-:W-:Y:S02]  /*b390*/  UIADD3 UR40, UR40, UR5, URZ ;  /* 0x0000000528287290 */ /* 0x000fe4000fffe03f */
[----:B------:R-:W-:Y:S02]  /*b3a0*/  UISETP.NE.U32.AND UP0, UPT, UR6, URZ, UPT ;  /* 0x0000003f0600728c */ /* 0x000fe4000bf05070 */
[----:B------:R-:W-:-:S02]  /*b3b0*/  UIMAD UR5, UR40, 0xc0, URZ ;  /* 0x000000c0280578a4 */ /* 0x000fc4000f8e023f */
[----:B------:R-:W-:Y:S02]  /*b3c0*/  UISETP.NE.AND.EX UP0, UPT, UR7, URZ, UPT, UP0 ;  /* 0x0000003f0700728c */ /* 0x000fe4000bf05300 */
[----:B------:R-:W-:Y:S01]  /*b3d0*/  UIADD3 UR5, UR5, 0xbf, URZ ;  /* 0x000000bf05057890 */ /* 0x000fe2000fffe03f */
[----:B------:R-:W-:Y:S01]  /*b3e0*/  ULDC UR7, c[0x0][0x288] ;  /* 0x0000a20000077ab9 */ /* 0x000fe20000000800 */
        /* <DEDUP_REMOVED lines=50> */
.L_x_14497:
        /* <DEDUP_REMOVED lines=11> */
[----:B------:R-:W-:Y:S01]  /*b7c0*/  IMAD.U32 R6, RZ, RZ, UR6 ;  /* 0x00000006ff067e24 */ /* 0x000fe2000f8e00ff */
[----:B------:R-:W-:Y:S01]  /*b7d0*/  MOV R11, UR5 ;  /* 0x00000005000b7c02 */ /* 0x000fe20008000f00 */
[----:B------:R-:W-:-:S02]  /*b7e0*/  IMAD.U32 R7, RZ, RZ, UR7 ;  /* 0x00000007ff077e24 */ /* 0x000fc4000f8e00ff */
[----:B------:R-:W-:Y:S02]  /*b7f0*/  IMAD.U32 R10, RZ, RZ, UR4 ;  /* 0x00000004ff0a7e24 */ /* 0x000fe4000f8e00ff */
[----:B------:R-:W-:Y:S02]  /*b800*/  IMAD.MOV.U32 R8, RZ, RZ, 0x70 ;  /* 0x00000070ff087424 */ /* 0x000fe400078e00ff */
[----:B------:R-:W-:Y:S02]  /*b810*/  IMAD.MOV.U32 R12, RZ, RZ, 0x1 ;  /* 0x00000001ff0c7424 */ /* 0x000fe400078e00ff */
[----:B------:R-:W-:-:S07]  /*b820*/  IMAD.MOV.U32 R13, RZ, RZ, RZ ;  /* 0x000000ffff0d7224 */ /* 0x000fce00078e00ff */
[----:B------:R-:W-:-:S07]  /*b830*/  LEPC R20, `(.L_x_14500) ;  /* 0x000000001014794e */ /* 0x000fce0000000000 */
[----:B0-----:R-:W-:Y:S05]  /*b840*/  CALL.ABS.NOINC R2 ;  /* 0x0000000002007343 */ /* 0x001fea0003c00000 */
.L_x_14500:
[----:B------:R-:W-:Y:S05]  /*b850*/  BSYNC B6 ;  /* 0x0000000000067941 */ /* 0x000fea0003800000 */
.L_x_14499:
        /* <DEDUP_REMOVED lines=20> */
.L_x_14503:
[----:B------:R0:W1:Y:S01]  /*b9a0*/  LDC.64 R2, c[0x4][R18] ;  /* 0x0100000012027b82 */ /* 0x0000620000000a00 */
[----:B------:R-:W-:Y:S01]  /*b9b0*/  ULDC.64 UR4, c[0x4][0x1b8] ;  /* 0x01006e0000047ab9 */ /* 0x000fe20000000a00 */
[----:B------:R-:W-:Y:S01]  /*b9c0*/  ULDC.64 UR6, c[0x4][0x1c0] ;  /* 0x0100700000067ab9 */ /* 0x000fe20000000a00 */
[----:B------:R-:W-:Y:S01]  /*b9d0*/  MOV R4, UR4 ;  /* 0x0000000400047c02 */ /* 0x000fe20008000f00 */
        /* <DEDUP_REMOVED lines=11> */
.L_x_14502:
[----:B------:R-:W-:Y:S05]  /*ba90*/  BSYNC B6 ;  /* 0x0000000000067941 */ /* 0x000fea0003800000 */
.L_x_14501:
        /* <DEDUP_REMOVED lines=24> */
.L_x_14586:
[----:B-1----:R-:W-:Y:S02]  /*bc20*/  ISETP.NE.AND P0, PT, R14, RZ, PT ;  /* 0x000000ff0e00720c */ /* 0x002fe40003f05270 */
[----:B------:R-:W-:-:S04]  /*bc30*/  PLOP3.LUT P2, PT, PT, PT, PT, 0x8, 0x0 ;  /* 0x000000000000781c */ /* 0x000fc80003f4e170 */
[----:B------:R-:W-:-:S07]  /*bc40*/  P2R R25, PR, RZ, 0x4 ;  /* 0x00000004ff197803 */ /* 0x000fce0000000000 */
[----:B------:R-:W-:Y:S05]  /*bc50*/  @P0 BRA `(.L_x_14505) ;  /* 0x0000000000d80947 */ /* 0x000fea0003800000 */
[----:B------:R-:W-:-:S03]  /*bc60*/  UMOV UR4, 0xffffffff ;  /* 0xffffffff00047882 */ /* 0x000fc60000000000 */
[----:B------:R-:W-:Y:S05]  /*bc70*/  BRA.DIV UR4, `(.L_x_14506) ;  /* 0x0000003204b07947 */ /* 0x000fea000b800000 */
[----:B------:R-:W-:-:S13]  /*bc80*/  ELECT P6, URZ, PT ;  /* 0x00000000003f782f */ /* 0x000fda00038c0000 */
.L_x_14589:
[----:B------:R-:W-:Y:S05]  /*bc90*/  @!P6 BRA `(.L_x_14505) ;  /* 0x0000000000c8e947 */ /* 0x000fea0003800000 */
[----:B------:R-:W-:Y:S01]  /*bca0*/  MOV R18, R22 ;  /* 0x0000001600127202 */ /* 0x000fe20000000f00 */
        /* <DEDUP_REMOVED lines=19> */
.L_x_14507:
[----:B------:R-:W2:Y:S01]  /*bde0*/  S2R R0, SR_TID.X ;  /* 0x0000000000007919 */ /* 0x000ea20000002100 */
[----:B-1----:R-:W-:Y:S01]  /*bdf0*/  IMAD R3, R16, 0x8, R17 ;  /* 0x0000000810037824 */ /* 0x002fe200078e0211 */
[----:B--2---:R-:W-:Y:S02]  /*be00*/  LOP3.LUT R2, R0, 0x7f, RZ, 0xc0, !PT ;  /* 0x0000007f00027812 */ /* 0x004fe400078ec0ff */
[----:B------:R-:W-:Y:S02]  /*be10*/  SHF.L.U32 R0, R23, 0x1f, RZ ;  /* 0x0000001f17007819 */ /* 0x000fe400000006ff */
[----:B------:R-:W-:Y:S02]  /*be20*/  ISETP.NE.AND P1, PT, R2, RZ, PT ;  /* 0x000000ff0200720c */ /* 0x000fe40003f25270 */
[----:B------:R-:W1:Y:S02]  /*be30*/  SYNCS.PHASECHK.TRANS64.TRYWAIT P0, [R3+URZ+0x16840], R0 ;  /* 0x01684000030075a7 */ /* 0x000e64000800017f */
[----:B-1----:R-:W-:Y:S09]  /*be40*/  @!P0 BRA `(.L_x_14508) ;  /* 0x00000030005c8947 */ /* 0x002ff20003800000 */
.L_x_14590:
[----:B------:R-:W-:Y:S05]  /*be50*/  @P1 BRA `(.L_x_14509) ;  /* 0x0000000000141947 */ /* 0x000fea0003800000 */
[----:B------:R-:W-:Y:S01]  /*be60*/  ISETP.NE.AND P0, PT, R29, RZ, PT ;  /* 0x000000ff1d00720c */ /* 0x000fe20003f05270 */
[----:B-1----:R-:W-:-:S04]  /*be70*/  IMAD.MOV.U32 R0, RZ, RZ, 0x4000 ;  /* 0x00004000ff007424 */ /* 0x002fc800078e00ff */
[----:B------:R2:W-:Y:S08]  /*be80*/  SYNCS.ARRIVE.TRANS64 RZ, [R3+URZ+0x16830], R0 ;  /* 0x0168300003ff79a7 */ /* 0x0005f0000800003f */
[----:B------:R-:W-:Y:S05]  /*be90*/  @!P0 BRA `(.L_x_14509) ;  /* 0x0000000000048947 */ /* 0x000fea0003800000 */
[----:B------:R-:W-:Y:S01]  /*bea0*/  BPT.TRAP 0x1 ;  /* 0x000000040000795c */ /* 0x000fe20000300000 */
.L_x_14509:
[----:B-12---:R-:W-:Y:S01]  /*beb0*/  LEA R0, R16, R17, 0xe ;  /* 0x0000001110007211 */ /* 0x006fe200078e70ff */
        /* <DEDUP_REMOVED lines=9> */
[----:B------:R-:W-:-:S04]  /*bf50*/  PLOP3.LUT P0, PT, PT, PT, PT, 0x80, 0x0 ;  /* 0x000000000000781c */ /* 0x000fc80003f0f070 */
[----:B------:R-:W-:Y:S01]  /*bf60*/  P2R R25, PR, RZ, 0x1 ;  /* 0x00000001ff197803 */ /* 0x000fe20000000000 */
[----:B------:R-:W-:Y:S02]  /*bf70*/  UIADD3 UR33, UR33, 0x16830, URZ ;  /* 0x0001683021217890 */ /* 0x000fe4000fffe03f */
[----:B------:R-:W-:Y:S02]  /*bf80*/  USHF.L.U32 UR35, UR35, 0x7, URZ ;  /* 0x0000000723237899 */ /* 0x000fe4000800063f */
[----:B------:R-:W-:-:S09]  /*bf90*/  UIADD3 UR32, UR32, 0xe400, URZ ;  /* 0x0000e40020207890 */ /* 0x000fd2000fffe03f */
[----:B------:R1:W-:Y:S02]  /*bfa0*/  UTMALDG.4D [UR32], [UR4], desc[UR6] ;  /* 0x00000620040075b4 */ /* 0x0003e40008019000 */
[----:B-1----:R-:W-:Y:S01]  /*bfb0*/  NOP ;  /* 0x0000000000007918 */ /* 0x002fe20000000000 */
.L_x_14505:
        /* <DEDUP_REMOVED lines=17> */
[----:B------:R-:W-:Y:S01]  /*c0d0*/  IMAD.U32 R4, RZ, RZ, UR6 ;  /* 0x00000006ff047e24 */ /* 0x000fe2000f8e00ff */
[----:B------:R-:W-:Y:S01]  /*c0e0*/  MOV R11, UR5 ;  /* 0x00000005000b7c02 */ /* 0x000fe20008000f00 */
[----:B------:R-:W1:Y:S01]  /*c0f0*/  LDC.64 R2, c[0x4][R2] ;  /* 0x0100000002027b82 */ /* 0x000e620000000a00 */
[----:B------:R-:W-:Y:S02]  /*c100*/  IMAD.U32 R5, RZ, RZ, UR7 ;  /* 0x00000007ff057e24 */ /* 0x000fe4000f8e00ff */
[----:B------:R-:W-:Y:S02]  /*c110*/  IMAD.U32 R6, RZ, RZ, UR8 ;  /* 0x00000008ff067e24 */ /* 0x000fe4000f8e00ff */
[----:B------:R-:W-:-:S02]  /*c120*/  IMAD.U32 R7, RZ, RZ, UR9 ;  /* 0x00000009ff077e24 */ /* 0x000fc4000f8e00ff */
[----:B------:R-:W-:Y:S02]  /*c130*/  IMAD.U32 R10, RZ, RZ, UR4 ;  /* 0x00000004ff0a7e24 */ /* 0x000fe4000f8e00ff */
[----:B------:R-:W-:Y:S02]  /*c140*/  IMAD.MOV.U32 R8, RZ, RZ, 0x70 ;  /* 0x00000070ff087424 */ /* 0x000fe400078e00ff */
[----:B------:R-:W-:Y:S02]  /*c150*/  IMAD.MOV.U32 R12, RZ, RZ, 0x1 ;  /* 0x00000001ff0c7424 */ /* 0x000fe400078e00ff */
[----:B------:R-:W-:-:S07]  /*c160*/  IMAD.MOV.U32 R13, RZ, RZ, RZ ;  /* 0x000000ffff0d7224 */ /* 0x000fce00078e00ff */
[----:B0-----:R-:W-:-:S07]  /*c170*/  LEPC R20, `(.L_x_14511) ;  /* 0x000000001014794e */ /* 0x001fce0000000000 */
[----:B-1----:R-:W-:Y:S05]  /*c180*/  CALL.ABS.NOINC R2 ;  /* 0x0000000002007343 */ /* 0x002fea0003c00000 */
.L_x_14511:
[----:B------:R-:W-:Y:S05]  /*c190*/  BSYNC B6 ;  /* 0x0000000000067941 */ /* 0x000fea0003800000 */
.L_x_14510:
[----:B------:R-:W1:Y:S01]  /*c1a0*/  LDC R9, c[0x0][0x448] ;  /* 0x00011200ff097b82 */ /* 0x000e620000000800 */
[----:B0-----:R-:W0:Y:S01]  /*c1b0*/  S2R R20, SR_TID.X ;  /* 0x0000000000147919 */ /* 0x001e220000002100 */
[----:B------:R-:W-:Y:S01]  /*c1c0*/  IMAD.U32 R6, RZ, RZ, UR40 ;  /* 0x00000028ff067e24 */ /* 0x000fe2000f8e00ff */
[----:B------:R-:W-:Y:S01]  /*c1d0*/  ULDC.64 UR8, c[0x0][0x2e0] ;  /* 0x0000b80000087ab9 */ /* 0x000fe20000000a00 */
[----:B------:R-:W-:Y:S01]  /*c1e0*/  UMOV UR4, UR48 ;  /* 0x0000003000047c82 */ /* 0x000fe20008000000 */
[----:B------:R-:W-:Y:S01]  /*c1f0*/  UIMAD UR6, UR37, UR8, URZ ;  /* 0x00000008250672a4 */ /* 0x000fe2000f8e023f */
        /* <DEDUP_REMOVED lines=12> */
[----:B------:R-:W-:Y:S02]  /*c2c0*/  LOP3.LUT R20, R21, 0x70, R20, 0xf8, !PT ;  /* 0x0000007015147812 */ /* 0x000fe400078ef814 */
[----:B------:R-:W1:Y:S01]  /*c2d0*/  S2R R21, SR_TID.X ;  /* 0x0000000000157919 */ /* 0x000e620000002100 */
[----:B------:R-:W2:Y:S02]  /*c2e0*/  @P1 LDC R5, c[0x0][0x450] ;  /* 0x00011400ff051b82 */ /* 0x000ea40000000800 */
[----:B------:R-:W-:-:S04]  /*c2f0*/  IMAD R6, R6, 0xc0, R20 ;  /* 0x000000c006067824 */ /* 0x000fc800078e0214 */
[----:B------:R-:W-:Y:S02]  /*c300*/  IMAD.MOV.U32 R11, RZ, RZ, R6 ;  /* 0x000000ffff0b7224 */ /* 0x000fe400078e0006 */
[----:B------:R-:W3:Y:S01]  /*c310*/  @P1 LDC R8, c[0x0][0x450] ;  /* 0x00011400ff081b82 */ /* 0x000ee20000000800 */
[----:B0-----:R-:W-:Y:S01]  /*c320*/  @P1 IMAD.HI.U32 R0, R6, R3, RZ ;  /* 0x0000000306001227 */ /* 0x001fe200078e00ff */
[----:B------:R-:W-:Y:S01]  /*c330*/  MOV R3, UR6 ;  /* 0x0000000600037c02 */ /* 0x000fe20008000f00 */
[----:B------:R-:W-:-:S03]  /*c340*/  ULDC.64 UR6, c[0x0][0x2c8] ;  /* 0x0000b20000067ab9 */ /* 0x000fc60000000a00 */
[----:B--2---:R-:W-:Y:S01]  /*c350*/  @P1 SHF.R.U32.HI R11, RZ, R5, R0 ;  /* 0x00000005ff0b1219 */ /* 0x004fe20000011600 */
[----:B------:R-:W-:Y:S01]  /*c360*/  IMAD.U32 R5, RZ, RZ, UR5 ;  /* 0x00000005ff057e24 */ /* 0x000fe2000f8e00ff */
[----:B------:R-:W-:Y:S02]  /*c370*/  ULDC.64 UR4, c[0x0][0x2d0] ;  /* 0x0000b40000047ab9 */ /* 0x000fe40000000a00 */
[--C-:B------:R-:W-:Y:S01]  /*c380*/  SHF.R.S32.HI R0, RZ, 0x1f, R11.reuse ;  /* 0x0000001fff007819 */ /* 0x100fe2000001140b */
[----:B------:R-:W-:Y:S02]  /*c390*/  IMAD.MOV R7, RZ, RZ, -R11 ;  /* 0x000000ffff077224 */ /* 0x000fe400078e0a0b */
[----:B------:R-:W-:-:S04]  /*c3a0*/  IMAD.WIDE.U32 R4, R11, UR4, R2 ;  /* 0x000000040b047c25 */ /* 0x000fc8000f8e0002 */
[----:B------:R-:W-:Y:S02]  /*c3b0*/  IMAD R0, R0, UR4, RZ ;  /* 0x0000000400007c24 */ /* 0x000fe4000f8e02ff */
[----:B------:R-:W-:Y:S01]  /*c3c0*/  IMAD R7, R9, R7, R6 ;  /* 0x0000000709077224 */ /* 0x000fe200078e0206 */
[----:B------:R-:W-:Y:S01]  /*c3d0*/  IADD3 R6, R6, 0x80, RZ ;  /* 0x0000008006067810 */ /* 0x000fe20007ffe0ff */
[----:B------:R-:W-:Y:S02]  /*c3e0*/  IMAD R13, R11, UR5, R0 ;  /* 0x000000050b0d7c24 */ /* 0x000fe4000f8e0200 */
[----:B-1----:R-:W-:Y:S01]  /*c3f0*/  IMAD.SHL.U32 R20, R21, 0x8, RZ ;  /* 0x0000000815147824 */ /* 0x002fe200078e00ff */
[----:B------:R-:W-:Y:S01]  /*c400*/  SHF.R.S32.HI R0, RZ, 0x1f, R7 ;  /* 0x0000001fff007819 */ /* 0x000fe20000011407 */
[----:B------:R-:W-:Y:S01]  /*c410*/  IMAD.IADD R5, R5, 0x1, R13 ;  /* 0x0000000105057824 */ /* 0x000fe200078e020d */
[----:B------:R-:W-:Y:S02]  /*c420*/  LOP3.LUT R21, R21, 0x7f, RZ, 0xc0, !PT ;  /* 0x0000007f15157812 */ /* 0x000fe400078ec0ff */
[----:B------:R-:W-:Y:S01]  /*c430*/  LOP3.LUT R20, R20, 0x38, RZ, 0xc0, !PT ;  /* 0x0000003814147812 */ /* 0x000fe200078ec0ff */
[----:B------:R-:W-:Y:S01]  /*c440*/  IMAD R0, R0, UR6, RZ ;  /* 0x0000000600007c24 */ /* 0x000fe2000f8e02ff */
[----:B------:R-:W-:Y:S01]  /*c450*/  SHF.R.U32.HI R21, RZ, 0x3, R21 ;  /* 0x00000003ff157819 */ /* 0x000fe20000011615 */
[----:B------:R-:W-:-:S04]  /*c460*/  IMAD.WIDE.U32 R4, R7, UR6, R4 ;  /* 0x0000000607047c25 */ /* 0x000fc8000f8e0004 */
[----:B------:R-:W-:Y:S02]  /*c470*/  IMAD R0, R7, UR7, R0 ;  /* 0x0000000707007c24 */ /* 0x000fe4000f8e0200 */
[----:B------:R-:W0:Y:S02]  /*c480*/  @P1 LDC R7, c[0x0][0x44c] ;  /* 0x00011300ff071b82 */ /* 0x000e240000000800 */
[----:B------:R-:W-:Y:S01]  /*c490*/  IMAD.IADD R5, R5, 0x1, R0 ;  /* 0x0000000105057824 */ /* 0x000fe200078e0200 */
[----:B------:R-:W-:-:S04]  /*c4a0*/  LEA R0, P0, R4, UR8, 0x1 ;  /* 0x0000000804007c11 */ /* 0x000fc8000f8008ff */
[----:B------:R-:W-:Y:S01]  /*c4b0*/  LEA.HI.X R4, R4, UR9, R5, 0x1, P0 ;  /* 0x0000000904047c11 */ /* 0x000fe200080f0c05 */
[----:B0-----:R-:W-:-:S04]  /*c4c0*/  @P1 IMAD.HI.U32 R5, R6, R7, RZ ;  /* 0x0000000706051227 */ /* 0x001fc800078e00ff */
[----:B------:R-:W-:Y:S01]  /*c4d0*/  IMAD.MOV.U32 R7, RZ, RZ, R6 ;  /* 0x000000ffff077224 */ /* 0x000fe200078e0006 */
[----:B---3--:R-:W-:-:S04]  /*c4e0*/  @P1 SHF.R.U32.HI R7, RZ, R8, R5 ;  /* 0x00000008ff071219 */ /* 0x008fc80000011605 */
[--C-:B------:R-:W-:Y:S01]  /*c4f0*/  SHF.R.S32.HI R8, RZ, 0x1f, R7.reuse ;  /* 0x0000001fff087819 */ /* 0x100fe20000011407 */
[----:B------:R-:W-:Y:S02]  /*c500*/  IMAD.MOV R5, RZ, RZ, -R7 ;  /* 0x000000ffff057224 */ /* 0x000fe400078e0a07 */
[----:B------:R-:W-:-:S04]  /*c510*/  IMAD.WIDE.U32 R2, R7, UR4, R2 ;  /* 0x0000000407027c25 */ /* 0x000fc8000f8e0002 */
[----:B------:R-:W-:Y:S02]  /*c520*/  IMAD R5, R9, R5, R6 ;  /* 0x0000000509057224 */ /* 0x000fe400078e0206 */
[----:B------:R-:W-:Y:S01]  /*c530*/  IMAD R8, R8, UR4, RZ ;  /* 0x0000000408087c24 */ /* 0x000fe2000f8e02ff */
[----:B------:R-:W-:Y:S02]  /*c540*/  ULDC UR4, c[0x0][0x2b8] ;  /* 0x0000ae0000047ab9 */ /* 0x000fe40000000800 */
[----:B------:R-:W-:Y:S01]  /*c550*/  SHF.R.S32.HI R6, RZ, 0x1f, R5 ;  /* 0x0000001fff067819 */ /* 0x000fe20000011405 */
[----:B------:R-:W-:-:S04]  /*c560*/  IMAD R7, R7, UR5, R8 ;  /* 0x0000000507077c24 */ /* 0x000fc8000f8e0208 */
        /* <DEDUP_REMOVED lines=10> */
[----:B------:R-:W0:Y:S01]  /*c610*/  SHFL.IDX PT, R14, R0, RZ, 0x181f ;  /* 0x00181fff000e7589 */ /* 0x000e2200000e0000 */
[----:B------:R-:W-:Y:S01]  /*c620*/  IMAD.U32 R7, RZ, RZ, UR40 ;  /* 0x00000028ff077e24 */ /* 0x000fe2000f8e00ff */
[----:B------:R-:W-:Y:S02]  /*c630*/  ULDC UR4, c[0x0][0x288] ;  /* 0x0000a20000047ab9 */ /* 0x000fe40000000800 */
[----:B------:R-:W1:Y:S01]  /*c640*/  SHFL.IDX PT, R2, R4, RZ, 0x181f ;  /* 0x00181fff04027589 */ /* 0x000e6200000e0000 */
[----:B------:R-:W-:Y:S02]  /*c650*/  IMAD R6, R9, UR4, RZ ;  /* 0x0000000409067c24 */ /* 0x000fe4000f8e02ff */
[----:B------:R-:W-:Y:S01]  /*c660*/  IMAD R7, R7, 0xc0, R21 ;  /* 0x000000c007077824 */ /* 0x000fe200078e0215 */
[----:B------:R-:W-:Y:S03]  /*c670*/  SHFL.IDX PT, R10, R0, 0x2, 0x181f ;  /* 0x00581f00000a7f89 */ /* 0x000fe600000e0000 */
[C---:B------:R-:W-:Y:S01]  /*c680*/  VIADD R9, R7.reuse, 0x10 ;  /* 0x0000001007097836 */ /* 0x040fe20000000000 */
[C---:B------:R-:W-:Y:S01]  /*c690*/  ISETP.GE.AND P1, PT, R7.reuse, R6, PT ;  /* 0x000000060700720c */ /* 0x040fe20003f26270 */
[----:B------:R-:W-:-:S03]  /*c6a0*/  VIADD R11, R7, 0x70 ;  /* 0x00000070070b7836 */ /* 0x000fc60000000000 */
[----:B------:R-:W-:Y:S01]  /*c6b0*/  ISETP.GE.AND P3, PT, R9, R6, PT ;  /* 0x000000060900720c */ /* 0x000fe20003f66270 */
[----:B------:R-:W-:-:S08]  /*c6c0*/  VIADD R9, R7, 0x20 ;  /* 0x0000002007097836 */ /* 0x000fd00000000000 */
[----:B0-----:R-:W-:-:S04]  /*c6d0*/  @!P1 LEA R14, P2, R20, R14, 0x1 ;  /* 0x0000000e140e9211 */ /* 0x001fc800078408ff */
[----:B-1----:R-:W-:Y:S01]  /*c6e0*/  @!P1 IADD3.X R3, RZ, R2, RZ, P2, !PT ;  /* 0x00000002ff039210 */ /* 0x002fe200017fe4ff */
[----:B------:R-:W-:Y:S02]  /*c6f0*/  @!P1 IMAD.MOV.U32 R2, RZ, RZ, R14 ;  /* 0x000000ffff029224 */ /* 0x000fe400078e000e */
[----:B------:R-:W0:Y:S04]  /*c700*/  SHFL.IDX PT, R14, R0, 0x1, 0x181f ;  /* 0x00381f00000e7f89 */ /* 0x000e2800000e0000 */
[----:B------:R1:W-:Y:S01]  /*c710*/  @!P1 LDGSTS.E.BYPASS.LTC128B.128 [R27+0x8400], desc[UR46][R2.64], !P0 ;  /* 0x08400000021b9fae */ /* 0x0003e2000c101d6e */
[----:B------:R-:W-:-:S03]  /*c720*/  ISETP.GE.AND P1, PT, R9, R6, PT ;  /* 0x000000060900720c */ /* 0x000fc60003f26270 */
[----:B------:R-:W-:Y:S04]  /*c730*/  SHFL.IDX PT, R9, R4, 0x2, 0x181f ;  /* 0x00581f0004097f89 */ /* 0x000fe800000e0000 */
[----:B-1----:R-:W1:Y:S01]  /*c740*/  SHFL.IDX PT, R2, R4, 0x1, 0x181f ;  /* 0x00381f0004027f89 */ /* 0x002e6200000e0000 */
[----:B0-----:R-:W-:-:S05]  /*c750*/  @!P3 LEA R14, P2, R20, R14, 0x1 ;  /* 0x0000000e140eb211 */ /* 0x001fca00078408ff */
[----:B-1----:R-:W-:Y:S02]  /*c760*/  @!P3 IMAD.X R3, RZ, RZ, R2, P2 ;  /* 0x000000ffff03b224 */ /* 0x002fe400010e0602 */
[----:B------:R-:W-:Y:S02]  /*c770*/  @!P3 IMAD.MOV.U32 R2, RZ, RZ, R14 ;  /* 0x000000ffff02b224 */ /* 0x000fe400078e000e */
[----:B------:R-:W0:Y:S04]  /*c780*/  SHFL.IDX PT, R14, R0, 0x3, 0x181f ;  /* 0x00781f00000e7f89 */ /* 0x000e2800000e0000 */
[----:B------:R1:W-:Y:S02]  /*c790*/  @!P3 LDGSTS.E.BYPASS.LTC128B.128 [R27+0x8c00], desc[UR46][R2.64], !P0 ;  /* 0x08c00000021bbfae */ /* 0x0003e4000c101d6e */
[----:B-1----:R-:W-:-:S02]  /*c7a0*/  @!P1 LEA R2, P2, R20, R10, 0x1 ;  /* 0x0000000a14029211 */ /* 0x002fc400078408ff */
[----:B------:R-:W-:Y:S03]  /*c7b0*/  SHFL.IDX PT, R10, R0, 0x4, 0x181f ;  /* 0x00981f00000a7f89 */ /* 0x000fe600000e0000 */
[----:B------:R-:W-:Y:S01]  /*c7c0*/  @!P1 IMAD.X R3, RZ, RZ, R9, P2 ;  /* 0x000000ffff039224 */ /* 0x000fe200010e0609 */
[----:B------:R-:W-:-:S04]  /*c7d0*/  IADD3 R9, R7, 0x30, RZ ;  /* 0x0000003007097810 */ /* 0x000fc80007ffe0ff */
[----:B------:R1:W-:Y:S01]  /*c7e0*/  @!P1 LDGSTS.E.BYPASS.LTC128B.128 [R27+0x9400], desc[UR46][R2.64], !P0 ;  /* 0x09400000021b9fae */ /* 0x0003e2000c101d6e */
[----:B------:R-:W-:Y:S01]  /*c7f0*/  ISETP.GE.AND P3, PT, R9, R6, PT ;  /* 0x000000060900720c */ /* 0x000fe20003f66270 */
[----:B------:R-:W-:-:S05]  /*c800*/  VIADD R9, R7, 0x40 ;  /* 0x0000004007097836 */ /* 0x000fca0000000000 */
[----:B------:R-:W-:Y:S02]  /*c810*/  ISETP.GE.AND P1, PT, R9, R6, PT ;  /* 0x000000060900720c */ /* 0x000fe40003f26270 */
        /* <DEDUP_REMOVED lines=9> */
[----:B------:R-:W-:Y:S02]  /*c8b0*/  @!P1 IMAD.X R3, RZ, RZ, R9, P2 ;  /* 0x000000ffff039224 */ /* 0x000fe400010e0609 */
[----:B------:R-:W-:-:S03]  /*c8c0*/  VIADD R9, R7, 0x50 ;  /* 0x0000005007097836 */ /* 0x000fc60000000000 */
[----:B------:R1:W-:Y:S02]  /*c8d0*/  @!P1 LDGSTS.E.BYPASS.LTC128B.128 [R27+0xa400], desc[UR46][R2.64], !P0 ;  /* 0x0a400000021b9fae */ /* 0x0003e4000c101d6e */
[----:B------:R-:W-:Y:S01]  /*c8e0*/  ISETP.GE.AND P3, PT, R9, R6, PT ;  /* 0x000000060900720c */ /* 0x000fe20003f66270 */
[----:B------:R-:W-:-:S05]  /*c8f0*/  VIADD R9, R7, 0x60 ;  /* 0x0000006007097836 */ /* 0x000fca0000000000 */
[----:B------:R-:W-:Y:S02]  /*c900*/  ISETP.GE.AND P1, PT, R9, R6, PT ;  /* 0x000000060900720c */ /* 0x000fe40003f26270 */
[----:B------:R-:W-:Y:S04]  /*c910*/  SHFL.IDX PT, R9, R4, 0x6, 0x181f ;  /* 0x00d81f0004097f89 */ /* 0x000fe800000e0000 */
[----:B-1----:R-:W1:Y:S01]  /*c920*/  SHFL.IDX PT, R2, R4, 0x5, 0x181f ;  /* 0x00b81f0004027f89 */ /* 0x002e6200000e0000 */
[----:B0-----:R-:W-:-:S03]  /*c930*/  @!P3 LEA R14, P2, R20, R14, 0x1 ;  /* 0x0000000e140eb211 */ /* 0x001fc600078408ff */
[----:B------:R-:W-:Y:S01]  /*c940*/  SHFL.IDX PT, R4, R4, 0x7, 0x181f ;  /* 0x00f81f0004047f89 */ /* 0x000fe200000e0000 */
[----:B-1----:R-:W-:Y:S01]  /*c950*/  @!P3 IADD3.X R3, RZ, R2, RZ, P2, !PT ;  /* 0x00000002ff03b210 */ /* 0x002fe200017fe4ff */
[----:B------:R-:W-:Y:S02]  /*c960*/  @!P3 IMAD.MOV.U32 R2, RZ, RZ, R14 ;  /* 0x000000ffff02b224 */ /* 0x000fe400078e000e */
[----:B------:R-:W-:Y:S04]  /*c970*/  SHFL.IDX PT, R14, R5, RZ, 0x181f ;  /* 0x00181fff050e7589 */ /* 0x000fe800000e0000 */
[----:B------:R0:W-:Y:S01]  /*c980*/  @!P3 LDGSTS.E.BYPASS.LTC128B.128 [R27+0xac00], desc[UR46][R2.64], !P0 ;  /* 0x0ac00000021bbfae */ /* 0x0001e2000c101d6e */
[----:B------:R-:W-:Y:S01]  /*c990*/  ISETP.GE.AND P3, PT, R11, R6, PT ;  /* 0x000000060b00720c */ /* 0x000fe20003f66270 */
[----:B------:R-:W-:Y:S01]  /*c9a0*/  VIADD R11, R7, 0x80 ;  /* 0x00000080070b7836 */ /* 0x000fe20000000000 */
[----:B0-----:R-:W-:-:S05]  /*c9b0*/  @!P1 LEA R2, P2, R20, R10, 0x1 ;  /* 0x0000000a14029211 */ /* 0x001fca00078408ff */
[----:B------:R-:W-:Y:S02]  /*c9c0*/  @!P1 IMAD.X R3, RZ, RZ, R9, P2 ;  /* 0x000000ffff039224 */ /* 0x000fe400010e0609 */
[----:B------:R-:W0:Y:S04]  /*c9d0*/  SHFL.IDX PT, R9, R0, 0x7, 0x181f ;  /* 0x00f81f0000097f89 */ /* 0x000e2800000e0000 */
[----:B------:R-:W1:Y:S04]  /*c9e0*/  SHFL.IDX PT, R0, R8, RZ, 0x181f ;  /* 0x00181fff08007589 */ /* 0x000e6800000e0000 */
[----:B------:R0:W-:Y:S01]  /*c9f0*/  @!P1 LDGSTS.E.BYPASS.LTC128B.128 [R27+0xb400], desc[UR46][R2.64], !P0 ;  /* 0x0b400000021b9fae */ /* 0x0001e2000c101d6e */
[----:B------:R-:W-:-:S02]  /*ca00*/  ISETP.GE.AND P1, PT, R11, R6, PT ;  /* 0x000000060b00720c */ /* 0x000fc40003f26270 */
[----:B0-----:R-:W-:Y:S02]  /*ca10*/  @!P3 LEA R2, P2, R20, R9, 0x1 ;  /* 0x000000091402b211 */ /* 0x001fe400078408ff */
[----:B------:R-:W-:-:S03]  /*ca20*/  IADD3 R9, R7, 0x90, RZ ;  /* 0x0000009007097810 */ /* 0x000fc60007ffe0ff */
[----:B------:R-:W-:Y:S02]  /*ca30*/  @!P3 IMAD.X R3, RZ, RZ, R4, P2 ;  /* 0x000000ffff03b224 */ /* 0x000fe400010e0604 */
[----:B------:R-:W0:Y:S04]  /*ca40*/  SHFL.IDX PT, R4, R5, 0x1, 0x181f ;  /* 0x00381f0005047f89 */ /* 0x000e2800000e0000 */
[----:B------:R2:W-:Y:S01]  /*ca50*/  @!P3 LDGSTS.E.BYPASS.LTC128B.128 [R27+0xbc00], desc[UR46][R2.64], !P0 ;  /* 0x0bc00000021bbfae */ /* 0x0005e2000c101d6e */
[----:B------:R-:W-:Y:S01]  /*ca60*/  ISETP.GE.AND P3, PT, R9, R6, PT ;  /* 0x000000060900720c */ /* 0x000fe20003f66270 */
[----:B------:R-:W-:Y:S01]  /*ca70*/  VIADD R9, R7, 0xa0 ;  /* 0x000000a007097836 */ /* 0x000fe20000000000 */
[----:B--2---:R-:W-:Y:S02]  /*ca80*/  @!P1 LEA R2, P2, R20, R14, 0x1 ;  /* 0x0000000e14029211 */ /* 0x004fe400078408ff */
[----:B------:R-:W-:Y:S03]  /*ca90*/  SHFL.IDX PT, R14, R5, 0x2, 0x181f ;  /* 0x00581f00050e7f89 */ /* 0x000fe600000e0000 */
[----:B-1----:R-:W-:-:S02]  /*caa0*/  @!P1 IMAD.X R3, RZ, RZ, R0, P2 ;  /* 0x000000ffff039224 */ /* 0x002fc400010e0600 */
[----:B------:R-:W-:Y:S04]  /*cab0*/  SHFL.IDX PT, R0, R8, 0x2, 0x181f ;  /* 0x00581f0008007f89 */ /* 0x000fe800000e0000 */
[----:B0-----:R-:W-:Y:S01]  /*cac0*/  @!P3 LEA R4, P2, R20, R4, 0x1 ;  /* 0x000000041404b211 */ /* 0x001fe200078408ff */
[----:B------:R0:W-:Y:S01]  /*cad0*/  @!P1 LDGSTS.E.BYPASS.LTC128B.128 [R27+0xc400], desc[UR46][R2.64], !P0 ;  /* 0x0c400000021b9fae */ /* 0x0001e2000c101d6e */
[----:B------:R-:W-:-:S03]  /*cae0*/  ISETP.GE.AND P1, PT, R9, R6, PT ;  /* 0x000000060900720c */ /* 0x000fc60003f26270 */
[----:B0-----:R-:W0:Y:S04]  /*caf0*/  SHFL.IDX PT, R2, R8, 0x1, 0x181f ;  /* 0x00381f0008027f89 */ /* 0x001e2800000e0000 */
[----:B------:R-:W1:Y:S01]  /*cb00*/  SHFL.IDX PT, R8, R8, 0x3, 0x181f ;  /* 0x00781f0008087f89 */ /* 0x000e6200000e0000 */
[----:B0-----:R-:W-:Y:S02]  /*cb10*/  @!P3 IMAD.X R3, RZ, RZ, R2, P2 ;  /* 0x000000ffff03b224 */ /* 0x001fe400010e0602 */
[----:B------:R-:W-:-:S05]  /*cb20*/  @!P3 IMAD.MOV.U32 R2, RZ, RZ, R4 ;  /* 0x000000ffff02b224 */ /* 0x000fca00078e0004 */
[----:B------:R0:W-:Y:S02]  /*cb30*/  @!P3 LDGSTS.E.BYPASS.LTC128B.128 [R27+0xcc00], desc[UR46][R2.64], !P0 ;  /* 0x0cc00000021bbfae */ /* 0x0001e4000c101d6e */
[----:B0-----:R-:W-:Y:S02]  /*cb40*/  @!P1 LEA R2, P2, R20, R14, 0x1 ;  /* 0x0000000e14029211 */ /* 0x001fe400078408ff */
[----:B------:R0:W2:Y:S03]  /*cb50*/  SHFL.IDX PT, R14, R5, 0x3, 0x181f ;  /* 0x00781f00050e7f89 */ /* 0x0000a600000e0000 */
[----:B------:R-:W-:-:S05]  /*cb60*/  @!P1 IMAD.X R3, RZ, RZ, R0, P2 ;  /* 0x000000ffff039224 */ /* 0x000fca00010e0600 */
[----:B-1----:R0:W-:Y:S03]  /*cb70*/  @!P1 LDGSTS.E.BYPASS.LTC128B.128 [R27+0xd400], desc[UR46][R2.64], !P0 ;  /* 0x0d400000021b9fae */ /* 0x0021e6000c101d6e */
.L_x_14615:
[----:B------:R-:W-:Y:S01]  /*cb80*/  VIADD R7, R7, 0xb0 ;  /* 0x000000b007077836 */ /* 0x000fe20000000000 */
[----:B------:R-:W-:-:S04]  /*cb90*/  IADD3 R0, R17, 0x16800, RZ ;  /* 0x0001680011007810 */ /* 0x000fc80007ffe0ff */
[----:B------:R-:W-:-:S13]  /*cba0*/  ISETP.GE.AND P1, PT, R7, R6, PT ;  /* 0x000000060700720c */ /* 0x000fda0003f26270 */
[----:B0-2---:R-:W-:-:S05]  /*cbb0*/  @!P1 LEA R2, P2, R20, R14, 0x1 ;  /* 0x0000000e14029211 */ /* 0x005fca00078408ff */
[----:B------:R-:W-:-:S05]  /*cbc0*/  @!P1 IMAD.X R3, RZ, RZ, R8, P2 ;  /* 0x000000ffff039224 */ /* 0x000fca00010e0608 */
[----:B------:R-:W-:Y:S01]  /*cbd0*/  @!PT LDS RZ, [RZ] ;  /* 0x00000000fffff984 */ /* 0x000fe20000000800 */
[----:B------:R-:W-:Y:S01]  /*cbe0*/  @!PT LDS RZ, [RZ] ;  /* 0x00000000fffff984 */ /* 0x000fe20000000800 */
[----:B------:R-:W-:Y:S01]  /*cbf0*/  @!PT LDS RZ, [RZ] ;  /* 0x00000000fffff984 */ /* 0x000fe20000000800 */
[----:B------:R0:W-:Y:S01]  /*cc00*/  @!P1 LDGSTS.E.BYPASS.LTC128B.128 [R27+0xdc00], desc[UR46][R2.64], !P0 ;  /* 0x0dc00000021b9fae */ /* 0x0001e2000c101d6e */
[----:B------:R-:W-:Y:S01]  /*cc10*/  PLOP3.LUT P0, PT, PT, PT, PT, 0x80, 0x0 ;  /* 0x000000000000781c */ /* 0x000fe20003f0f070 */
[----:B------:R-:W-:-:S12]  /*cc20*/  NOP ;  /* 0x0000000000007918 */ /* 0x000fd80000000000 */
.L_x_14513:
        /* <DEDUP_REMOVED lines=18> */
.L_x_14616:
[----:B------:R-:W-:Y:S05]  /*cd50*/  BSYNC B0 ;  /* 0x0000000000007941 */ /* 0x000fea0003800000 */
.L_x_14514:
        /* <DEDUP_REMOVED lines=19> */
[----:B------:R-:W-:Y:S01]  /*ce90*/  IMAD.MOV.U32 R9, RZ, RZ, R7 ;  /* 0x000000ffff097224 */ /* 0x000fe200078e0007 */
[----:B------:R-:W-:-:S11]  /*cea0*/  MOV R4, R18 ;  /* 0x0000001200047202 */ /* 0x000fd60000000f00 */
[----:B------:R-:W-:Y:S05]  /*ceb0*/  @!P1 BRA `(.L_x_14520) ;  /* 0x0000000000489947 */ /* 0x000fea0003800000 */
[----:B------:R-:W1:Y:S01]  /*cec0*/  LDC R10, c[0x0][0x43c] ;  /* 0x00010f00ff0a7b82 */ /* 0x000e620000000800 */
[----:B------:R-:W-:Y:S01]  /*ced0*/  ULDC.64 UR4, c[0x0][0x428] ;  /* 0x00010a0000047ab9 */ /* 0x000fe20000000a00 */
[----:B-1----:R-:W-:-:S13]  /*cee0*/  ISETP.NE.AND P0, PT, R10, 0x1, PT ;  /* 0x000000010a00780c */ /* 0x002fda0003f05270 */
[----:B0-----:R-:W0:Y:S02]  /*cef0*/  @P0 LDC.64 R2, c[0x0][0x440] ;  /* 0x00011000ff020b82 */ /* 0x001e240000000a00 */
[----:B0-----:R-:W-:-:S04]  /*cf00*/  @P0 IMAD.HI.U32 R4, R7, R2, RZ ;  /* 0x0000000207040227 */ /* 0x001fc800078e00ff */
[----:B------:R-:W-:Y:S01]  /*cf10*/  IMAD.MOV.U32 R2, RZ, RZ, R7 ;  /* 0x000000ffff027224 */ /* 0x000fe200078e0007 */
[----:B------:R-:W-:Y:S02]  /*cf20*/  @P0 SHF.R.U32.HI R2, RZ, R3, R4 ;  /* 0x00000003ff020219 */ /* 0x000fe40000011604 */
[----:B------:R-:W0:Y:S02]  /*cf30*/  LDC.64 R4, c[0x0][0x418] ;  /* 0x00010600ff047b82 */ /* 0x000e240000000a00 */
[--C-:B------:R-:W-:Y:S01]  /*cf40*/  SHF.R.S32.HI R3, RZ, 0x1f, R2.reuse ;  /* 0x0000001fff037819 */ /* 0x100fe20000011402 */
[----:B------:R-:W-:-:S04]  /*cf50*/  IMAD.MOV R9, RZ, RZ, -R2 ;  /* 0x000000ffff097224 */ /* 0x000fc800078e0a02 */
[----:B------:R-:W-:Y:S02]  /*cf60*/  IMAD R9, R10, R9, R7 ;  /* 0x000000090a097224 */ /* 0x000fe400078e0207 */
[----:B------:R-:W-:Y:S02]  /*cf70*/  IMAD R10, R24, UR4, RZ ;  /* 0x00000004180a7c24 */ /* 0x000fe4000f8e02ff */
[----:B------:R-:W-:-:S04]  /*cf80*/  IMAD.WIDE.U32 R2, R22, UR4, R2 ;  /* 0x0000000416027c25 */ /* 0x000fc8000f8e0002 */
[----:B------:R-:W-:-:S04]  /*cf90*/  IMAD R10, R22, UR5, R10 ;  /* 0x00000005160a7c24 */ /* 0x000fc8000f8e020a */
[----:B------:R-:W-:Y:S01]  /*cfa0*/  IMAD.IADD R10, R10, 0x1, R3 ;  /* 0x000000010a0a7824 */ /* 0x000fe200078e0203 */
[----:B0-----:R-:W-:-:S04]  /*cfb0*/  LEA R4, P0, R2, R4, 0x2 ;  /* 0x0000000402047211 */ /* 0x001fc800078010ff */
[----:B------:R-:W-:-:S05]  /*cfc0*/  LEA.HI.X R5, R2, R5, R10, 0x2, P0 ;  /* 0x0000000502057211 */ /* 0x000fca00000f140a */
[----:B------:R1:W5:Y:S04]  /*cfd0*/  LDG.E R4, desc[UR46][R4.64] ;  /* 0x0000002e04047981 */ /* 0x000368000c1e1900 */
.L_x_14520:
        /* <DEDUP_REMOVED lines=8> */
.L_x_14617:
[----:B------:R-:W-:Y:S05]  /*d060*/  BSYNC B1 ;  /* 0x0000000000017941 */ /* 0x000fea0003800000 */
.L_x_14521:
[----:B------:R-:W-:Y:S04]  /*d070*/  BSSY B1, `(.L_x_14523) ;  /* 0x0000007000017945 */ /* 0x000fe80003800000 */
[----:B------:R-:W-:Y:S05]  /*d080*/  @P1 BRA `(.L_x_14524) ;  /* 0x0000000000141947 */ /* 0x000fea0003800000 */
[----:B------:R-:W-:Y:S01]  /*d090*/  ISETP.NE.AND P0, PT, R29, RZ, PT ;  /* 0x000000ff1d00720c */ /* 0x000fe20003f05270 */
[----:B0-----:R-:W-:-:S04]  /*d0a0*/  IMAD.MOV.U32 R3, RZ, RZ, 0x4000 ;  /* 0x00004000ff037424 */ /* 0x001fc800078e00ff */
[----:B------:R1:W-:Y:S08]  /*d0b0*/  SYNCS.ARRIVE.TRANS64 RZ, [R2+URZ+0x16830], R3 ;  /* 0x0168300302ff79a7 */ /* 0x0003f0000800003f */
[----:B------:R-:W-:Y:S05]  /*d0c0*/  @!P0 BRA `(.L_x_14524) ;  /* 0x0000000000048947 */ /* 0x000fea0003800000 */
[----:B------:R-:W-:Y:S01]  /*d0d0*/  BPT.TRAP 0x1 ;  /* 0x000000040000795c */ /* 0x000fe20000300000 */
.L_x_14524:
[----:B------:R-:W-:Y:S05]  /*d0e0*/  BSYNC B1 ;  /* 0x0000000000017941 */ /* 0x000fea0003800000 */
.L_x_14523:
[----:B------:R-:W-:Y:S01]  /*d0f0*/  MOV R5, RZ ;  /* 0x000000ff00057202 */ /* 0x000fe20000000f00 */
[----:B01----:R-:W-:Y:S01]  /*d100*/  IMAD R3, R8, 0x4000, R17 ;  /* 0x0000400008037824 */ /* 0x003fe200078e0211 */
[----:B------:R-:W-:Y:S01]  /*d110*/  R2UR UR11, R9 ;  /* 0x00000000090b72ca */ /* 0x000fe200000e0000 */
[----:B------:R-:W-:Y:S01]  /*d120*/  UIADD3 UR4, UP0, UR44, 0x370, URZ ;  /* 0x000003702c047890 */ /* 0x000fe2000ff1e03f */
[----:B------:R-:W-:Y:S01]  /*d130*/  R2UR UR10, R5 ;  /* 0x00000000050a72ca */ /* 0x000fe200000e0000 */
[----:B------:R-:W-:Y:S01]  /*d140*/  VIADD R2, R2, 0x16830 ;  /* 0x0001683002027836 */ /* 0x000fe20000000000 */
[----:B------:R-:W-:Y:S01]  /*d150*/  PLOP3.LUT P0, PT, PT, PT, PT, 0x80, 0x0 ;  /* 0x000000000000781c */ /* 0x000fe20003f0f070 */
[----:B------:R-:W-:Y:S01]  /*d160*/  VIADD R3, R3, 0xe400 ;  /* 0x0000e40003037836 */ /* 0x000fe20000000000 */
[----:B------:R-:W-:Y:S01]  /*d170*/  UIADD3.X UR5, URZ, UR45, URZ, UP0, !UPT ;  /* 0x0000002d3f057290 */ /* 0x000fe200087fe43f */
[----:B------:R-:W-:Y:S01]  /*d180*/  UMOV UR6, 0x0 ;  /* 0x0000000000067882 */ /* 0x000fe20000000000 */
[----:B------:R-:W-:-:S05]  /*d190*/  UMOV UR7, 0x14f00000 ;  /* 0x14f0000000077882 */ /* 0x000fca0000000000 */
[----:B------:R-:W-:-:S12]  /*d1a0*/  USHF.L.U32 UR11, UR11, 0x7, URZ ;  /* 0x000000070b0b7899 */ /* 0x000fd8000800063f */
.L_x_14525:
        /* <DEDUP_REMOVED lines=14> */
.L_x_14618:
[----:B------:R-:W-:Y:S05]  /*d290*/  BSYNC B1 ;  /* 0x0000000000017941 */ /* 0x000fea0003800000 */
.L_x_14526:
[----:B------:R-:W-:Y:S01]  /*d2a0*/  BSSY B1, `(.L_x_14528) ;  /* 0x000000a000017945 */ /* 0x000fe20003800000 */
[----:B0-----:R-:W-:Y:S02]  /*d2b0*/  IMAD.MOV.U32 R2, RZ, RZ, 0x0 ;  /* 0x00000000ff027424 */ /* 0x001fe400078e00ff */
[----:B------:R-:W-:Y:S01]  /*d2c0*/  IMAD.MOV.U32 R3, RZ, RZ, 0x14f00000 ;  /* 0x14f00000ff037424 */ /* 0x000fe200078e00ff */
[----:B------:R-:W-:Y:S06]  /*d2d0*/  @P1 BRA `(.L_x_14529) ;  /* 0x0000000000181947 */ /* 0x000fec0003800000 */
[----:B------:R-:W-:Y:S01]  /*d2e0*/  ISETP.NE.AND P0, PT, R29, RZ, PT ;  /* 0x000000ff1d00720c */ /* 0x000fe20003f05270 */
[----:B------:R-:W-:Y:S01]  /*d2f0*/  IMAD.MOV.U32 R11, RZ, RZ, 0x4000 ;  /* 0x00004000ff0b7424 */ /* 0x000fe200078e00ff */
[----:B------:R-:W-:-:S04]  /*d300*/  LEA R10, R16, R17, 0x3 ;  /* 0x00000011100a7211 */ /* 0x000fc800078e18ff */
[----:B------:R0:W-:Y:S07]  /*d310*/  SYNCS.ARRIVE.TRANS64 RZ, [R10+URZ+0x16850], R11 ;  /* 0x0168500b0aff79a7 */ /* 0x0001ee000800003f */
[----:B------:R-:W-:Y:S05]  /*d320*/  @!P0 BRA `(.L_x_14529) ;  /* 0x0000000000048947 */ /* 0x000fea0003800000 */
[----:B------:R-:W-:Y:S01]  /*d330*/  BPT.TRAP 0x1 ;  /* 0x000000040000795c */ /* 0x000fe20000300000 */
.L_x_14529:
[----:B------:R-:W-:Y:S05]  /*d340*/  BSYNC B1 ;  /* 0x0000000000017941 */ /* 0x000fea0003800000 */
.L_x_14528:
[----:B------:R-:W-:Y:S01]  /*d350*/  R2UR UR6, R2 ;  /* 0x00000000020672ca */ /* 0x000fe200000e0000 */
[C-C-:B------:R-:W-:Y:S01]  /*d360*/  IMAD R2, R16.reuse, 0x8, R17.reuse ;  /* 0x0000000810027824 */ /* 0x140fe200078e0211 */
        /* <DEDUP_REMOVED lines=9> */
.L_x_14530:
        /* <DEDUP_REMOVED lines=10> */
[----:B------:R-:W-:Y:S01]  /*d4a0*/  MOV R18, R4 ;  /* 0x0000000400127202 */ /* 0x000fe20000000f00 */
[----:B------:R-:W-:-:S07]  /*d4b0*/  IMAD.MOV.U32 R19, RZ, RZ, R9 ;  /* 0x000000ffff137224 */ /* 0x000fce00078e0009 */
.L_x_14519:
[----:B------:R-:W-:Y:S05]  /*d4c0*/  BSYNC B0 ;  /* 0x0000000000007941 */ /* 0x000fea0003800000 */
.L_x_14518:
[----:B------:R-:W-:Y:S01]  /*d4d0*/  UIADD3 UR4, UR39, -0x3, URZ ;  /* 0xfffffffd27047890 */ /* 0x000fe2000fffe03f */
[----:B------:R-:W-:Y:S02]  /*d4e0*/  IMAD.MOV.U32 R23, RZ, RZ, R6 ;  /* 0x000000ffff177224 */ /* 0x000fe400078e0006 */
[----:B------:R-:W-:-:S03]  /*d4f0*/  IMAD.MOV.U32 R16, RZ, RZ, R8 ;  /* 0x000000ffff107224 */ /* 0x000fc600078e0008 */
[----:B------:R-:W-:-:S07]  /*d500*/  IMAD.U32 R6, RZ, RZ, UR4 ;  /* 0x00000004ff067e24 */ /* 0x000fce000f8e00ff */
.L_x_14517:
[----:B------:R-:W-:Y:S01]  /*d510*/  ISETP.NE.AND P0, PT, R7, RZ, PT ;  /* 0x000000ff0700720c */ /* 0x000fe20003f05270 */
[----:B------:R-:W-:-:S12]  /*d520*/  BSSY B0, `(.L_x_14516) ;  /* 0x00000dd000007945 */ /* 0x000fd80003800000 */
[----:B------:R-:W-:Y:S05]  /*d530*/  @!P0 BRA `(.L_x_14531) ;  /* 0x0000000c006c8947 */ /* 0x000fea0003800000 */
[----:B------:R-:W-:-:S07]  /*d540*/  IMAD.MOV.U32 R4, RZ, RZ, R18 ;  /* 0x000000ffff047224 */ /* 0x000fce00078e0012 */
.L_x_14558:
        /* <DEDUP_REMOVED lines=9> */
[----:B------:R-:W-:Y:S02]  /*d5e0*/  ISETP.NE.AND P1, PT, R26, RZ, PT ;  /* 0x000000ff1a00720c */ /* 0x000fe40003f25270 */
[----:B------:R-:W-:-:S11]  /*d5f0*/  MOV R9, R6 ;  /* 0x0000000600097202 */ /* 0x000fd60000000f00 */
[----:B------:R-:W-:Y:S05]  /*d600*/  @!P1 BRA `(.L_x_14534) ;  /* 0x00000000004c9947 */ /* 0x000fea0003800000 */
[----:B------:R-:W1:Y:S01]  /*d610*/  LDC R9, c[0x0][0x43c] ;  /* 0x00010f00ff097b82 */ /* 0x000e620000000800 */
[----:B0-----:R-:W-:Y:S01]  /*d620*/  IMAD.MOV.U32 R10, RZ, RZ, R6 ;  /* 0x000000ffff0a7224 */ /* 0x001fe200078e0006 */
[----:B------:R-:W-:Y:S02]  /*d630*/  ULDC.64 UR4, c[0x0][0x428] ;  /* 0x00010a0000047ab9 */ /* 0x000fe40000000a00 */
[----:B------:R-:W-:-:S04]  /*d640*/  IMAD R5, R24, UR4, RZ ;  /* 0x0000000418057c24 */ /* 0x000fc8000f8e02ff */
[----:B------:R-:W-:Y:S01]  /*d650*/  IMAD R4, R22, UR5, R5 ;  /* 0x0000000516047c24 */ /* 0x000fe2000f8e0205 */
[----:B-1----:R-:W-:-:S13]  /*d660*/  ISETP.NE.AND P0, PT, R9, 0x1, PT ;  /* 0x000000010900780c */ /* 0x002fda0003f05270 */
[----:B------:R-:W0:Y:S02]  /*d670*/  @P0 LDC.64 R2, c[0x0][0x440] ;  /* 0x00011000ff020b82 */ /* 0x000e240000000a00 */
[----:B0-----:R-:W-:-:S05]  /*d680*/  @P0 IMAD.HI.U32 R2, R6, R2, RZ ;  /* 0x0000000206020227 */ /* 0x001fca00078e00ff */
[----:B------:R-:W-:-:S04]  /*d690*/  @P0 SHF.R.U32.HI R10, RZ, R3, R2 ;  /* 0x00000003ff0a0219 */ /* 0x000fc80000011602 */
[--C-:B------:R-:W-:Y:S01]  /*d6a0*/  SHF.R.S32.HI R3, RZ, 0x1f, R10.reuse ;  /* 0x0000001fff037819 */ /* 0x100fe2000001140a */
        /* <DEDUP_REMOVED lines=9> */
.L_x_14534:
        /* <DEDUP_REMOVED lines=8> */
.L_x_14619:
[----:B------:R-:W-:Y:S05]  /*d7c0*/  BSYNC B2 ;  /* 0x0000000000027941 */ /* 0x000fea0003800000 */
.L_x_14535:
[----:B------:R-:W-:Y:S04]  /*d7d0*/  BSSY B2, `(.L_x_14537) ;  /* 0x0000007000027945 */ /* 0x000fe80003800000 */
[----:B------:R-:W-:Y:S05]  /*d7e0*/  @P1 BRA `(.L_x_14538) ;  /* 0x0000000000141947 */ /* 0x000fea0003800000 */
[----:B------:R-:W-:Y:S01]  /*d7f0*/  ISETP.NE.AND P0, PT, R29, RZ, PT ;  /* 0x000000ff1d00720c */ /* 0x000fe20003f05270 */
[----:B0-----:R-:W-:-:S04]  /*d800*/  IMAD.MOV.U32 R3, RZ, RZ, 0x4000 ;  /* 0x00004000ff037424 */ /* 0x001fc800078e00ff */
[----:B------:R1:W-:Y:S08]  /*d810*/  SYNCS.ARRIVE.TRANS64 RZ, [R2+URZ+0x16830], R3 ;  /* 0x0168300302ff79a7 */ /* 0x0003f0000800003f */
[----:B------:R-:W-:Y:S05]  /*d820*/  @!P0 BRA `(.L_x_14538) ;  /* 0x0000000000048947 */ /* 0x000fea0003800000 */
[----:B------:R-:W-:Y:S01]  /*d830*/  BPT.TRAP 0x1 ;  /* 0x000000040000795c */ /* 0x000fe20000300000 */
.L_x_14538:
[----:B------:R-:W-:Y:S05]  /*d840*/  BSYNC B2 ;  /* 0x0000000000027941 */ /* 0x000fea0003800000 */
.L_x_14537:
[----:B------:R-:W-:Y:S01]  /*d850*/  MOV R10, RZ ;  /* 0x000000ff000a7202 */ /* 0x000fe20000000f00 */
[----:B01----:R-:W-:Y:S01]  /*d860*/  IMAD R3, R7, 0x4000, R17 ;  /* 0x0000400007037824 */ /* 0x003fe200078e0211 */
[----:B------:R-:W-:Y:S01]  /*d870*/  UIADD3 UR4, UP0, UR44, 0x370, URZ ;  /* 0x000003702c047890 */ /* 0x000fe2000ff1e03f */
        /* <DEDUP_REMOVED lines=8> */
.L_x_14539:
        /* <DEDUP_REMOVED lines=15> */
.L_x_14620:
[----:B------:R-:W-:Y:S05]  /*d9f0*/  BSYNC B2 ;  /* 0x0000000000027941 */ /* 0x000fea0003800000 */
.L_x_14540:
[----:B------:R-:W-:Y:S01]  /*da00*/  BSSY B2, `(.L_x_14542) ;  /* 0x0000009000027945 */ /* 0x000fe20003800000 */
[----:B0-----:R-:W-:Y:S01]  /*da10*/  IMAD.MOV.U32 R2, RZ, RZ, 0x0 ;  /* 0x00000000ff027424 */ /* 0x001fe200078e00ff */
[----:B------:R-:W-:Y:S02]  /*da20*/  MOV R3, 0x14f00000 ;  /* 0x14f0000000037802 */ /* 0x000fe40000000f00 */
[----:B------:R-:W-:Y:S05]  /*da30*/  @P1 BRA `(.L_x_14543) ;  /* 0x0000000000141947 */ /* 0x000fea0003800000 */
[----:B------:R-:W-:Y:S01]  /*da40*/  ISETP.NE.AND P0, PT, R29, RZ, PT ;  /* 0x000000ff1d00720c */ /* 0x000fe20003f05270 */
[----:B------:R-:W-:-:S04]  /*da50*/  IMAD.MOV.U32 R12, RZ, RZ, 0x4000 ;  /* 0x00004000ff0c7424 */ /* 0x000fc800078e00ff */
[----:B------:R0:W-:Y:S08]  /*da60*/  SYNCS.ARRIVE.TRANS64 RZ, [R5+URZ+0x50], R12 ;  /* 0x0000500c05ff79a7 */ /* 0x0001f0000800003f */
[----:B------:R-:W-:Y:S05]  /*da70*/  @!P0 BRA `(.L_x_14543) ;  /* 0x0000000000048947 */ /* 0x000fea0003800000 */
[----:B------:R-:W-:Y:S01]  /*da80*/  BPT.TRAP 0x1 ;  /* 0x000000040000795c */ /* 0x000fe20000300000 */
.L_x_14543:
[----:B------:R-:W-:Y:S05]  /*da90*/  BSYNC B2 ;  /* 0x0000000000027941 */ /* 0x000fea0003800000 */
.L_x_14542:
        /* <DEDUP_REMOVED lines=10> */
.L_x_14544:
        /* <DEDUP_REMOVED lines=10> */
[----:B------:R-:W-:Y:S01]  /*dbe0*/  IMAD.MOV.U32 R19, RZ, RZ, R9 ;  /* 0x000000ffff137224 */ /* 0x000fe200078e0009 */
[----:B------:R-:W-:-:S07]  /*dbf0*/  MOV R18, R4 ;  /* 0x0000000400127202 */ /* 0x000fce0000000f00 */
.L_x_14533:
[----:B------:R-:W-:Y:S05]  /*dc00*/  BSYNC B1 ;  /* 0x0000000000017941 */ /* 0x000fea0003800000 */
.L_x_14532:
        /* <DEDUP_REMOVED lines=12> */
[----:B------:R-:W-:Y:S02]  /*dcd0*/  ULDC.64 UR4, c[0x0][0x428] ;  /* 0x00010a0000047ab9 */ /* 0x000fe40000000a00 */
[----:B------:R-:W-:-:S04]  /*dce0*/  IMAD R5, R24, UR4, RZ ;  /* 0x0000000418057c24 */ /* 0x000fc8000f8e02ff */
[----:B------:R-:W-:Y:S01]  /*dcf0*/  IMAD R5, R22, UR5, R5 ;  /* 0x0000000516057c24 */ /* 0x000fe2000f8e0205 */
        /* <DEDUP_REMOVED lines=14> */
.L_x_14547:
        /* <DEDUP_REMOVED lines=8> */
.L_x_14621:
[----:B------:R-:W-:Y:S05]  /*de60*/  BSYNC B2 ;  /* 0x0000000000027941 */ /* 0x000fea0003800000 */
.L_x_14548:
[----:B------:R-:W-:Y:S04]  /*de70*/  BSSY B2, `(.L_x_14550) ;  /* 0x0000007000027945 */ /* 0x000fe80003800000 */
[----:B------:R-:W-:Y:S05]  /*de80*/  @P1 BRA `(.L_x_14551) ;  /* 0x0000000000141947 */ /* 0x000fea0003800000 */
[----:B------:R-:W-:Y:S02]  /*de90*/  ISETP.NE.AND P0, PT, R29, RZ, PT ;  /* 0x000000ff1d00720c */ /* 0x000fe40003f05270 */
[----:B0-----:R-:W-:-:S04]  /*dea0*/  MOV R3, 0x4000 ;  /* 0x0000400000037802 */ /* 0x001fc80000000f00 */
[----:B------:R1:W-:Y:S07]  /*deb0*/  SYNCS.ARRIVE.TRANS64 RZ, [R2+URZ+0x16830], R3 ;  /* 0x0168300302ff79a7 */ /* 0x0003ee000800003f */
[----:B------:R-:W-:Y:S05]  /*dec0*/  @!P0 BRA `(.L_x_14551) ;  /* 0x0000000000048947 */ /* 0x000fea0003800000 */
[----:B------:R-:W-:Y:S01]  /*ded0*/  BPT.TRAP 0x1 ;  /* 0x000000040000795c */ /* 0x000fe20000300000 */
.L_x_14551:
[----:B------:R-:W-:Y:S05]  /*dee0*/  BSYNC B2 ;  /* 0x0000000000027941 */ /* 0x000fea0003800000 */
.L_x_14550:
        /* <DEDUP_REMOVED lines=12> */
.L_x_14552:
        /* <DEDUP_REMOVED lines=15> */
.L_x_14622:
[----:B------:R-:W-:Y:S05]  /*e0a0*/  BSYNC B2 ;  /* 0x0000000000027941 */ /* 0x000fea0003800000 */
.L_x_14553:
        /* <DEDUP_REMOVED lines=9> */
.L_x_14556:
[----:B------:R-:W-:Y:S05]  /*e140*/  BSYNC B2 ;  /* 0x0000000000027941 */ /* 0x000fea0003800000 */
.L_x_14555:
        /* <DEDUP_REMOVED lines=8> */
[----:B------:R-:W-:Y:S01]  /*e1d0*/  IADD3 R2, R2, 0x400, RZ ;  /* 0x0000040002027810 */ /* 0x000fe20007ffe0ff */
[----:B------:R-:W-:-:S12]  /*e1e0*/  UIADD3.X UR5, URZ, UR45, URZ, UP0, !UPT ;  /* 0x0000002d3f057290 */ /* 0x000fd800087fe43f */
.L_x_14557:
        /* <DEDUP_REMOVED lines=12> */
.L_x_14546:
[----:B------:R-:W-:Y:S05]  /*e2b0*/  BSYNC B1 ;  /* 0x0000000000017941 */ /* 0x000fea0003800000 */
.L_x_14545:
[C---:B------:R-:W-:Y:S01]  /*e2c0*/  ISETP.GT.AND P0, PT, R6.reuse, 0x1, PT ;  /* 0x000000010600780c */ /* 0x040fe20003f04270 */
[----:B------:R-:W-:-:S12]  /*e2d0*/  VIADD R6, R6, 0xfffffffe ;  /* 0xfffffffe06067836 */ /* 0x000fd80000000000 */
[----:B------:R-:W-:Y:S05]  /*e2e0*/  @P0 BRA `(.L_x_14558) ;  /* 0xfffffff000980947 */ /* 0x000fea000383ffff */
.L_x_14531:
[----:B------:R-:W-:Y:S05]  /*e2f0*/  BSYNC B0 ;  /* 0x0000000000007941 */ /* 0x000fea0003800000 */
.L_x_14516:
        /* <DEDUP_REMOVED lines=17> */
.L_x_14560:
[----:B------:R-:W-:Y:S05]  /*e410*/  BSYNC B0 ;  /* 0x0000000000007941 */ /* 0x000fea0003800000 */
.L_x_14559:
        /* <DEDUP_REMOVED lines=9> */
.L_x_14623:
[----:B------:R-:W-:Y:S05]  /*e4b0*/  BSYNC B1 ;  /* 0x0000000000017941 */ /* 0x000fea0003800000 */
.L_x_14563:
[----:B------:R-:W-:Y:S04]  /*e4c0*/  BSSY B1, `(.L_x_14565) ;  /* 0x0000007000017945 */ /* 0x000fe80003800000 */
[----:B------:R-:W-:Y:S05]  /*e4d0*/  @P2 BRA `(.L_x_14566) ;  /* 0x0000000000142947 */ /* 0x000fea0003800000 */
[----:B------:R-:W-:Y:S01]  /*e4e0*/  ISETP.NE.AND P0, PT, R29, RZ, PT ;  /* 0x000000ff1d00720c */ /* 0x000fe20003f05270 */
[----:B-1----:R-:W-:-:S04]  /*e4f0*/  IMAD.MOV.U32 R0, RZ, RZ, 0x4000 ;  /* 0x00004000ff007424 */ /* 0x002fc800078e00ff */
[----:B------:R2:W-:Y:S08]  /*e500*/  SYNCS.ARRIVE.TRANS64 RZ, [R3+URZ+0x16850], R0 ;  /* 0x0168500003ff79a7 */ /* 0x0005f0000800003f */
[----:B------:R-:W-:Y:S05]  /*e510*/  @!P0 BRA `(.L_x_14566) ;  /* 0x0000000000048947 */ /* 0x000fea0003800000 */
[----:B------:R-:W-:Y:S01]  /*e520*/  BPT.TRAP 0x1 ;  /* 0x000000040000795c */ /* 0x000fe20000300000 */
.L_x_14566:
[----:B------:R-:W-:Y:S05]  /*e530*/  BSYNC B1 ;  /* 0x0000000000017941 */ /* 0x000fea0003800000 */
.L_x_14565:
[----:B-12---:R-:W-:Y:S01]  /*e540*/  IMAD R0, R16, 0x4000, R17 ;  /* 0x0000400010007824 */ /* 0x006fe200078e0211 */
[----:B------:R-:W-:Y:S01]  /*e550*/  UIADD3 UR4, UP0, UR44, 0x470, URZ ;  /* 0x000004702c047890 */ /* 0x000fe2000ff1e03f */
[----:B------:R-:W-:Y:S01]  /*e560*/  PLOP3.LUT P0, PT, PT, PT, PT, 0x80, 0x0 ;  /* 0x000000000000781c */ /* 0x000fe20003f0f070 */
[----:B0-----:R-:W-:Y:S01]  /*e570*/  VIADD R2, R3, 0x16850 ;  /* 0x0001685003027836 */ /* 0x001fe20000000000 */
[----:B------:R-:W-:Y:S01]  /*e580*/  SHF.L.U32 R19, R19, 0x7, RZ ;  /* 0x0000000713137819 */ /* 0x000fe200000006ff */
[----:B------:R-:W-:Y:S01]  /*e590*/  VIADD R0, R0, 0x400 ;  /* 0x0000040000007836 */ /* 0x000fe20000000000 */
[----:B------:R-:W-:Y:S01]  /*e5a0*/  UIADD3.X UR5, URZ, UR45, URZ, UP0, !UPT ;  /* 0x0000002d3f057290 */ /* 0x000fe200087fe43f */
[----:B------:R-:W-:Y:S01]  /*e5b0*/  UMOV UR6, 0x0 ;  /* 0x0000000000067882 */ /* 0x000fe20000000000 */
[----:B------:R-:W-:Y:S01]  /*e5c0*/  UMOV UR7, 0x14f00000 ;  /* 0x14f0000000077882 */ /* 0x000fe20000000000 */
[----:B------:R-:W-:-:S09]  /*e5d0*/  UMOV UR10, URZ ;  /* 0x0000003f000a7c82 */ /* 0x000fd20008000000 */
.L_x_14567:
        /* <DEDUP_REMOVED lines=10> */
.L_x_14562:
[----:B------:R-:W-:Y:S05]  /*e680*/  BSYNC B0 ;  /* 0x0000000000007941 */ /* 0x000fea0003800000 */
.L_x_14561:
[----:B------:R-:W-:-:S05]  /*e690*/  VIADD R16, R16, 0x1 ;  /* 0x0000000110107836 */ /* 0x000fca0000000000 */
[----:B------:R-:W-:-:S04]  /*e6a0*/  ISETP.NE.AND P0, PT, R16, 0x2, PT ;  /* 0x000000021000780c */ /* 0x000fc80003f05270 */
[----:B------:R-:W-:Y:S02]  /*e6b0*/  SEL R0, RZ, 0x1, P0 ;  /* 0x00000001ff007807 */ /* 0x000fe40000000000 */
[----:B------:R-:W-:Y:S02]  /*e6c0*/  SEL R16, R16, RZ, P0 ;  /* 0x000000ff10107207 */ /* 0x000fe40000000000 */
[----:B------:R-:W-:-:S07]  /*e6d0*/  LOP3.LUT R23, R23, R0, RZ, 0x3c, !PT ;  /* 0x0000000017177212 */ /* 0x000fce00078e3cff */
.L_x_14498:
[----:B------:R-:W-:Y:S05]  /*e6e0*/  BSYNC B7 ;  /* 0x0000000000077941 */ /* 0x000fea0003800000 */
.L_x_14496:
        /* <DEDUP_REMOVED lines=12> */
.L_x_14568:
[----:B------:R-:W-:-:S03]  /*e7b0*/  UMOV UR4, 0xffffffff ;  /* 0xffffffff00047882 */ /* 0x000fc60000000000 */
[----:B------:R-:W-:Y:S05]  /*e7c0*/  BRA.DIV UR4, `(.L_x_14570) ;  /* 0x0000001a04307947 */ /* 0x000fea000b800000 */
[----:B------:R1:W2:Y:S02]  /*e7d0*/  SHFL.IDX PT, R14, R28, RZ, 0x1f ;  /* 0x00001fff1c0e7589 */ /* 0x0002a400000e0000 */
.L_x_14626:
        /* <DEDUP_REMOVED lines=8> */
.L_x_14569:
[----:B------:R-:W-:Y:S02]  /*e860*/  ULDC UR4, c[0x0][0xc38] ;  /* 0x00030e0000047ab9 */ /* 0x000fe40000000800 */
[----:B-1----:R-:W-:-:S13]  /*e870*/  ISETP.GE.AND P0, PT, R28, UR4, PT ;  /* 0x000000041c007c0c */ /* 0x002fda000bf06270 */
[----:B------:R-:W-:Y:S05]  /*e880*/  @!P0 BRA `(.L_x_14571) ;  /* 0xffffffc800348947 */ /* 0x000fea000383ffff */
.L_x_14493:
[----:B------:R-:W2:Y:S01]  /*e890*/  LDL.LU R0, [R1] ;  /* 0x0000000001007983 */ /* 0x000ea20000300800 */
[----:B------:R-:W-:Y:S01]  /*e8a0*/  BSSY B0, `(.L_x_14572) ;  /* 0x000000b000007945 */ /* 0x000fe20003800000 */
[----:B------:R-:W1:Y:S01]  /*e8b0*/  S2R R5, SR_CgaCtaId ;  /* 0x0000000000057919 */ /* 0x000e620000008800 */
[----:B--2---:R-:W-:-:S05]  /*e8c0*/  VIADD R0, R0, 0x1 ;  /* 0x0000000100007836 */ /* 0x004fca0000000000 */
[----:B------:R-:W-:-:S04]  /*e8d0*/  LEA.HI R2, R0, R0, RZ, 0x1 ;  /* 0x0000000000027211 */ /* 0x000fc800078f08ff */
[----:B------:R-:W-:Y:S02]  /*e8e0*/  LOP3.LUT R3, R2, 0xfffffffe, RZ, 0xc0, !PT ;  /* 0xfffffffe02037812 */ /* 0x000fe400078ec0ff */
[----:B------:R-:W-:Y:S02]  /*e8f0*/  MOV R2, 0x400 ;  /* 0x0000040000027802 */ /* 0x000fe40000000f00 */
[----:B------:R-:W-:Y:S02]  /*e900*/  IADD3 R0, R0, -R3, RZ ;  /* 0x8000000300007210 */ /* 0x000fe40007ffe0ff */
[----:B-1----:R-:W-:Y:S02]  /*e910*/  LEA R7, R5, R2, 0x18 ;  /* 0x0000000205077211 */ /* 0x002fe400078ec0ff */
[----:B------:R-:W-:-:S04]  /*e920*/  SHF.L.U32 R0, R0, 0x1f, RZ ;  /* 0x0000001f00007819 */ /* 0x000fc800000006ff */
[----:B------:R-:W1:Y:S02]  /*e930*/  SYNCS.PHASECHK.TRANS64.TRYWAIT P0, [R7+URZ+0x16820], R0 ;  /* 0x01682000070075a7 */ /* 0x000e64000800017f */
[----:B-1----:R-:W-:Y:S05]  /*e940*/  @!P0 BRA `(.L_x_14573) ;  /* 0x0000001400f88947 */ /* 0x002fea0003800000 */
.L_x_14627:
[----:B------:R-:W-:Y:S05]  /*e950*/  BSYNC B0 ;  /* 0x0000000000007941 */ /* 0x000fea0003800000 */
.L_x_14572:
[----:B------:R-:W-:-:S03]  /*e960*/  UMOV UR4, 0xffffffff ;  /* 0xffffffff00047882 */ /* 0x000fc60000000000 */
[----:B------:R-:W-:Y:S05]  /*e970*/  BRA.DIV UR4, `(.L_x_14574) ;  /* 0x0000001a04007947 */ /* 0x000fea000b800000 */
[----:B-1----:R-:W1:Y:S02]  /*e980*/  S2R R0, SR_TID.X ;  /* 0x0000000000007919 */ /* 0x002e640000002100 */
[----:B-1----:R-:W-:-:S04]  /*e990*/  SHF.R.U32.HI R0, RZ, 0x5, R0 ;  /* 0x00000005ff007819 */ /* 0x002fc80000011600 */
[----:B------:R-:W-:-:S05]  /*e9a0*/  LOP3.LUT R0, R0, 0x3, RZ, 0xc0, !PT ;  /* 0x0000000300007812 */ /* 0x000fca00078ec0ff */
[----:B------:R1:W2:Y:S02]  /*e9b0*/  SHFL.IDX PT, R14, R0, RZ, 0x1f ;  /* 0x00001fff000e7589 */ /* 0x0002a400000e0000 */
.L_x_14630:
[----:B--2---:R-:W-:Y:S01]  /*e9c0*/  ISETP.NE.AND P0, PT, R14, RZ, PT ;  /* 0x000000ff0e00720c */ /* 0x004fe20003f05270 */
[----:B------:R-:W-:-:S12]  /*e9d0*/  BSSY B0, `(.L_x_14575) ;  /* 0x0000024000007945 */ /* 0x000fd80003800000 */
[----:B------:R-:W-:Y:S05]  /*e9e0*/  @P0 BRA `(.L_x_14576) ;  /* 0x0000000000880947 */ /* 0x000fea0003800000 */
[----:B------:R-:W-:-:S03]  /*e9f0*/  UMOV UR4, 0xffffffff ;  /* 0xffffffff00047882 */ /* 0x000fc60000000000 */
[----:B------:R-:W-:Y:S05]  /*ea00*/  BRA.DIV UR4, `(.L_x_14577) ;  /* 0x0000001a04107947 */ /* 0x000fea000b800000 */
[----:B------:R-:W-:-:S13]  /*ea10*/  ELECT P6, URZ, PT ;  /* 0x00000000003f782f */ /* 0x000fda00038c0000 */
.L_x_14633:
[----:B------:R-:W-:Y:S05]  /*ea20*/  @!P6 BRA `(.L_x_14576) ;  /* 0x000000000078e947 */ /* 0x000fea0003800000 */
[----:B------:R-:W-:-:S06]  /*ea30*/  ULOP3.LUT UR4, UR38, 0x2, URZ, 0xfc, !UPT ;  /* 0x0000000226047892 */ /* 0x000fcc000f8efc3f */
[----:B-1----:R-:W-:-:S05]  /*ea40*/  IMAD.U32 R0, RZ, RZ, UR4 ;  /* 0x00000004ff007e24 */ /* 0x002fca000f8e00ff */
[----:B------:R-:W-:-:S13]  /*ea50*/  ISETP.NE.AND P2, PT, R0, 0x3, PT ;  /* 0x000000030000780c */ /* 0x000fda0003f45270 */
[----:B------:R-:W-:Y:S05]  /*ea60*/  @!P2 BRA `(.L_x_14578) ;  /* 0x000000000004a947 */ /* 0x000fea0003800000 */
[----:B------:R-:W-:Y:S01]  /*ea70*/  BPT.TRAP 0x1 ;  /* 0x000000040000795c */ /* 0x000fe20000300000 */
.L_x_14578:
        /* <DEDUP_REMOVED lines=12> */
.L_x_14634:
[----:B------:R-:W2:Y:S02]  /*eb40*/  SYNCS.PHASECHK.TRANS64.TRYWAIT P0, [R3+URZ], R0 ;  /* 0x00000000030075a7 */ /* 0x000ea4000800017f */
[----:B--2---:R-:W-:Y:S05]  /*eb50*/  @!P0 BRA `(.L_x_14580) ;  /* 0x0000001400f08947 */ /* 0x004fea0003800000 */
.L_x_14635:
[----:B------:R-:W-:Y:S05]  /*eb60*/  @!P2 BRA `(.L_x_14581) ;  /* 0x000000000004a947 */ /* 0x000fea0003800000 */
[----:B------:R-:W-:Y:S01]  /*eb70*/  BPT.TRAP 0x1 ;  /* 0x000000040000795c */ /* 0x000fe20000300000 */
.L_x_14581:
[----:B--2---:R-:W-:-:S05]  /*eb80*/  VIADD R3, R7, 0x16860 ;  /* 0x0001686007037836 */ /* 0x004fca0000000000 */
[----:B-1----:R-:W-:-:S04]  /*eb90*/  LEA R5, R16, R3, 0x3 ;  /* 0x0000000310057211 */ /* 0x002fc800078e18ff */
[----:B------:R-:W1:Y:S02]  /*eba0*/  SYNCS.PHASECHK.TRANS64.TRYWAIT P0, [R5+URZ], R4 ;  /* 0x00000004050075a7 */ /* 0x000e64000800017f */
[----:B-1----:R-:W-:Y:S05]  /*ebb0*/  @!P0 BRA `(.L_x_14582) ;  /* 0x0000001400ec8947 */ /* 0x002fea0003800000 */
.L_x_14636:
[----:B------:R-:W-:-:S07]  /*ebc0*/  IMAD R3, R6, 0x8, R3 ;  /* 0x0000000806037824 */ /* 0x000fce00078e0203 */
.L_x_14583:
[----:B--2---:R2:W3:Y:S02]  /*ebd0*/  SYNCS.PHASECHK.TRANS64.TRYWAIT P0, [R3+URZ], R0 ;  /* 0x00000000030075a7 */ /* 0x0044e4000800017f */
[----:B---3--:R-:W-:Y:S05]  /*ebe0*/  @!P0 NANOSLEEP.SYNCS 0x989680 ;  /* 0x009896800000895d */ /* 0x008fea0003900000 */
[----:B------:R-:W3:Y:S02]  /*ebf0*/  @!P0 SYNCS.PHASECHK.TRANS64 P0, [R3+URZ], R0 ;  /* 0x00000000030085a7 */ /* 0x000ee4000800007f */
[----:B---3--:R-:W-:Y:S05]  /*ec00*/  @!P0 BRA `(.L_x_14583) ;  /* 0xfffffffc00f08947 */ /* 0x008fea000383ffff */
.L_x_14576:
[----:B------:R-:W-:Y:S05]  /*ec10*/  BSYNC B0 ;  /* 0x0000000000007941 */ /* 0x000fea0003800000 */
.L_x_14575:
[----:B------:R-:W-:Y:S05]  /*ec20*/  EXIT ;  /* 0x000000000000794d */ /* 0x000fea0003800000 */
.L_x_14458:
[----:B0-----:R-:W-:-:S04]  /*ec30*/  IMAD.U32 R3, RZ, RZ, UR45 ;  /* 0x0000002dff037e24 */ /* 0x001fc8000f8e00ff */
[----:B------:R0:W1:Y:S03]  /*ec40*/  SYNCS.PHASECHK.TRANS64.TRYWAIT P1, [R3+URZ+0x16800], R0 ;  /* 0x01680000030075a7 */ /* 0x000066000802017f */
[----:B-1----:R-:W-:Y:S05]  /*ec50*/  @!P1 NANOSLEEP.SYNCS 0x989680 ;  /* 0x009896800000995d */ /* 0x002fea0003900000 */
[----:B------:R-:W1:Y:S02]  /*ec60*/  @!P1 SYNCS.PHASECHK.TRANS64 P1, [R3+URZ+0x16800], R0 ;  /* 0x01680000030095a7 */ /* 0x000e64000802007f */
[----:B-1----:R-:W-:Y:S05]  /*ec70*/  @!P1 BRA `(.L_x_14458) ;  /* 0xfffffffc00ec9947 */ /* 0x002fea000383ffff */
[----:B------:R-:W-:Y:S05]  /*ec80*/  BRA `(.L_x_14584) ;  /* 0xffffff2800547947 */ /* 0x000fea000383ffff */
.L_x_14462:
[----:B-1----:R1:W2:Y:S02]  /*ec90*/  SYNCS.PHASECHK.TRANS64.TRYWAIT P2, [R0+URZ+0x16830], R3 ;  /* 0x01683003000075a7 */ /* 0x0022a4000804017f */
[----:B--2---:R-:W-:Y:S05]  /*eca0*/  @!P2 NANOSLEEP.SYNCS 0x989680 ;  /* 0x009896800000a95d */ /* 0x004fea0003900000 */
[----:B------:R-:W2:Y:S02]  /*ecb0*/  @!P2 SYNCS.PHASECHK.TRANS64 P2, [R0+URZ+0x16830], R3 ;  /* 0x016830030000a5a7 */ /* 0x000ea4000804007f */
[----:B--2---:R-:W-:Y:S05]  /*ecc0*/  @!P2 BRA `(.L_x_14462) ;  /* 0xfffffffc00f0a947 */ /* 0x004fea000383ffff */
[----:B------:R-:W-:Y:S05]  /*ecd0*/  BRA `(.L_x_14461) ;  /* 0xffffff2800787947 */ /* 0x000fea000383ffff */
.L_x_14467:
[----:B-1----:R-:W-:-:S04]  /*ece0*/  IMAD.U32 R6, RZ, RZ, UR6 ;  /* 0x00000006ff067e24 */ /* 0x002fc8000f8e00ff */
[----:B------:R1:W2:Y:S03]  /*ecf0*/  SYNCS.PHASECHK.TRANS64.TRYWAIT P3, [R6+URZ+0x16830], R5 ;  /* 0x01683005060075a7 */ /* 0x0002a6000806017f */
[----:B--2---:R-:W-:Y:S05]  /*ed00*/  @!P3 NANOSLEEP.SYNCS 0x989680 ;  /* 0x009896800000b95d */ /* 0x004fea0003900000 */
[----:B------:R-:W2:Y:S02]  /*ed10*/  @!P3 SYNCS.PHASECHK.TRANS64 P3, [R6+URZ+0x16830], R5 ;  /* 0x016830050600b5a7 */ /* 0x000ea4000806007f */
[----:B--2---:R-:W-:Y:S05]  /*ed20*/  @!P3 BRA `(.L_x_14467) ;  /* 0xfffffffc00ecb947 */ /* 0x004fea000383ffff */
[----:B------:R-:W-:Y:S05]  /*ed30*/  BRA `(.L_x_14464) ;  /* 0xffffff5000f07947 */ /* 0x000fea000383ffff */
.L_x_14471:
[----:B-1----:R-:W-:-:S04]  /*ed40*/  IMAD.U32 R6, RZ, RZ, UR6 ;  /* 0x00000006ff067e24 */ /* 0x002fc8000f8e00ff */
[----:B------:R1:W2:Y:S03]  /*ed50*/  SYNCS.PHASECHK.TRANS64.TRYWAIT P3, [R6+URZ+0x16850], R5 ;  /* 0x01685005060075a7 */ /* 0x0002a6000806017f */
[----:B--2---:R-:W-:Y:S05]  /*ed60*/  @!P3 NANOSLEEP.SYNCS 0x989680 ;  /* 0x009896800000b95d */ /* 0x004fea0003900000 */
[----:B------:R-:W2:Y:S02]  /*ed70*/  @!P3 SYNCS.PHASECHK.TRANS64 P3, [R6+URZ+0x16850], R5 ;  /* 0x016850050600b5a7 */ /* 0x000ea4000806007f */
[----:B--2---:R-:W-:Y:S05]  /*ed80*/  @!P3 BRA `(.L_x_14471) ;  /* 0xfffffffc00ecb947 */ /* 0x004fea000383ffff */
[----:B------:R-:W-:Y:S05]  /*ed90*/  BRA `(.L_x_14468) ;  /* 0xffffff5400607947 */ /* 0x000fea000383ffff */
.L_x_14477:
[----:B-1----:R-:W-:-:S04]  /*eda0*/  IMAD.U32 R6, RZ, RZ, UR6 ;  /* 0x00000006ff067e24 */ /* 0x002fc8000f8e00ff */
[----:B------:R1:W2:Y:S03]  /*edb0*/  SYNCS.PHASECHK.TRANS64.TRYWAIT P2, [R6+URZ+0x16830], R5 ;  /* 0x01683005060075a7 */ /* 0x0002a6000804017f */
[----:B--2---:R-:W-:Y:S05]  /*edc0*/  @!P2 NANOSLEEP.SYNCS 0x989680 ;  /* 0x009896800000a95d */ /* 0x004fea0003900000 */
[----:B------:R-:W2:Y:S02]  /*edd0*/  @!P2 SYNCS.PHASECHK.TRANS64 P2, [R6+URZ+0x16830], R5 ;  /* 0x016830050600a5a7 */ /* 0x000ea4000804007f */
[----:B--2---:R-:W-:Y:S05]  /*ede0*/  @!P2 BRA `(.L_x_14477) ;  /* 0xfffffffc00eca947 */ /* 0x004fea000383ffff */
[----:B------:R-:W-:Y:S05]  /*edf0*/  BRA `(.L_x_14474) ;  /* 0xffffff8000507947 */ /* 0x000fea000383ffff */
.L_x_14481:
[----:B-1----:R-:W-:-:S04]  /*ee00*/  IMAD.U32 R6, RZ, RZ, UR6 ;  /* 0x00000006ff067e24 */ /* 0x002fc8000f8e00ff */
[----:B------:R1:W2:Y:S03]  /*ee10*/  SYNCS.PHASECHK.TRANS64.TRYWAIT P2, [R6+URZ+0x16850], R5 ;  /* 0x01685005060075a7 */ /* 0x0002a6000804017f */
[----:B--2---:R-:W-:Y:S05]  /*ee20*/  @!P2 NANOSLEEP.SYNCS 0x989680 ;  /* 0x009896800000a95d */ /* 0x004fea0003900000 */
[----:B------:R-:W2:Y:S02]  /*ee30*/  @!P2 SYNCS.PHASECHK.TRANS64 P2, [R6+URZ+0x16850], R5 ;  /* 0x016850050600a5a7 */ /* 0x000ea4000804007f */
[----:B--2---:R-:W-:Y:S05]  /*ee40*/  @!P2 BRA `(.L_x_14481) ;  /* 0xfffffffc00eca947 */ /* 0x004fea000383ffff */
[----:B------:R-:W-:Y:S05]  /*ee50*/  BRA `(.L_x_14478) ;  /* 0xffffff8000c07947 */ /* 0x000fea000383ffff */
.L_x_14486:
[----:B-1----:R-:W-:-:S04]  /*ee60*/  MOV R4, UR5 ;  /* 0x0000000500047c02 */ /* 0x002fc80008000f00 */
[----:B------:R1:W2:Y:S03]  /*ee70*/  SYNCS.PHASECHK.TRANS64.TRYWAIT P0, [R4+URZ+0x16850], R3 ;  /* 0x01685003040075a7 */ /* 0x0002a6000800017f */
[----:B--2---:R-:W-:Y:S05]  /*ee80*/  @!P0 NANOSLEEP.SYNCS 0x989680 ;  /* 0x009896800000895d */ /* 0x004fea0003900000 */
[----:B------:R-:W2:Y:S02]  /*ee90*/  @!P0 SYNCS.PHASECHK.TRANS64 P0, [R4+URZ+0x16850], R3 ;  /* 0x01685003040085a7 */ /* 0x000ea4000800007f */
[----:B--2---:R-:W-:Y:S05]  /*eea0*/  @!P0 BRA `(.L_x_14486) ;  /* 0xfffffffc00ec8947 */ /* 0x004fea000383ffff */
[----:B------:R-:W-:Y:S05]  /*eeb0*/  BRA `(.L_x_14485) ;  /* 0xffffffa400247947 */ /* 0x000fea000383ffff */
.L_x_14504:
[----:B------:R-:W-:Y:S02]  /*eec0*/  IMAD.MOV.U32 R13, RZ, RZ, R20 ;  /* 0x000000ffff0d7224 */ /* 0x000fe400078e0014 */
[----:B------:R-:W-:Y:S02]  /*eed0*/  IMAD.MOV.U32 R12, RZ, RZ, RZ ;  /* 0x000000ffff0c7224 */ /* 0x000fe400078e00ff */
[----:B------:R-:W-:Y:S02]  /*eee0*/  IMAD.MOV.U32 R11, RZ, RZ, 0x1f ;  /* 0x0000001fff0b7424 */ /* 0x000fe400078e00ff */
[----:B------:R-:W-:-:S07]  /*eef0*/  IMAD.MOV.U32 R15, RZ, RZ, -0x1 ;  /* 0xffffffffff0f7424 */ /* 0x000fce00078e00ff */
[----:B------:R-:W-:Y:S05]  /*ef00*/  WARPSYNC.COLLECTIVE R15, `(.L_x_14585) ;  /* 0x000000000f087348 */ /* 0x000fea0003c00000 */
[----:B------:R0:W1:Y:S02]  /*ef10*/  SHFL.IDX P6, R14, R13, R12, R11 ;  /* 0x0000000c0d0e7389 */ /* 0x00006400000c000b */
[----:B01----:R-:W-:Y:S01]  /*ef20*/  ENDCOLLECTIVE ;  /* 0x000000000000791b */ /* 0x003fe20003800000 */
.L_x_14585:
[----:B------:R-:W-:Y:S05]  /*ef30*/  BRA `(.L_x_14586) ;  /* 0xffffffcc00387947 */ /* 0x000fea000383ffff */
.L_x_14506:
[----:B------:R-:W-:Y:S01]  /*ef40*/  BSSY B0, `(.L_x_14587) ;  /* 0x0000006000007945 */ /* 0x000fe20003800000 */
[----:B------:R-:W-:-:S07]  /*ef50*/  IMAD.MOV.U32 R15, RZ, RZ, -0x1 ;  /* 0xffffffffff0f7424 */ /* 0x000fce00078e00ff */
[----:B0-----:R-:W-:Y:S05]  /*ef60*/  WARPSYNC.COLLECTIVE R15, `(.L_x_14588) ;  /* 0x000000000f0c7348 */ /* 0x001fea0003c00000 */
[----:B------:R-:W-:Y:S02]  /*ef70*/  ELECT P6, UR62, PT ;  /* 0x00000000003e782f */ /* 0x000fe400038c0000 */
[----:B------:R-:W-:Y:S01]  /*ef80*/  MOV R14, UR62 ;  /* 0x0000003e000e7c02 */ /* 0x000fe20008000f00 */
[----:B0-----:R-:W-:Y:S10]  /*ef90*/  ENDCOLLECTIVE ;  /* 0x000000000000791b */ /* 0x001ff40003800000 */
.L_x_14588:
[----:B------:R-:W-:Y:S05]  /*efa0*/  BSYNC B0 ;  /* 0x0000000000007941 */ /* 0x000fea0003800000 */
.L_x_14587:
[----:B------:R-:W-:Y:S05]  /*efb0*/  BRA `(.L_x_14589) ;  /* 0xffffffcc00347947 */ /* 0x000fea000383ffff */
.L_x_14508:
[----:B-1----:R1:W2:Y:S02]  /*efc0*/  SYNCS.PHASECHK.TRANS64.TRYWAIT P0, [R3+URZ+0x16840], R0 ;  /* 0x01684000030075a7 */ /* 0x0022a4000800017f */
[----:B--2---:R-:W-:Y:S05]  /*efd0*/  @!P0 NANOSLEEP.SYNCS 0x989680 ;  /* 0x009896800000895d */ /* 0x004fea0003900000 */
[----:B------:R-:W2:Y:S02]  /*efe0*/  @!P0 SYNCS.PHASECHK.TRANS64 P0, [R3+URZ+0x16840], R0 ;  /* 0x01684000030085a7 */ /* 0x000ea4000800007f */
[----:B--2---:R-:W-:Y:S05]  /*eff0*/  @!P0 BRA `(.L_x_14508) ;  /* 0xfffffffc00f08947 */ /* 0x004fea000383ffff */
[----:B------:R-:W-:Y:S05]  /*f000*/  BRA `(.L_x_14590) ;  /* 0xffffffcc00907947 */ /* 0x000fea000383ffff */
.L_x_14512:
[----:B------:R-:W-:Y:S01]  /*f010*/  IMAD.MOV.U32 R13, RZ, RZ, R4 ;  /* 0x000000ffff0d7224 */ /* 0x000fe200078e0004 */
[----:B------:R-:W-:Y:S01]  /*f020*/  MOV R12, RZ ;  /* 0x000000ff000c7202 */ /* 0x000fe20000000f00 */
[----:B------:R-:W-:Y:S02]  /*f030*/  IMAD.MOV.U32 R11, RZ, RZ, 0x181f ;  /* 0x0000181fff0b7424 */ /* 0x000fe400078e00ff */
[----:B------:R-:W-:Y:S02]  /*f040*/  IMAD.MOV.U32 R15, RZ, RZ, -0x1 ;  /* 0xffffffffff0f7424 */ /* 0x000fe400078e00ff */
[----:B------:R-:W-:-:S07]  /*f050*/  IMAD.U32 R7, RZ, RZ, UR40 ;  /* 0x00000028ff077e24 */ /* 0x000fce000f8e00ff */
[----:B------:R-:W-:Y:S05]  /*f060*/  WARPSYNC.COLLECTIVE R15, `(.L_x_14591) ;  /* 0x000000000f087348 */ /* 0x000fea0003c00000 */
[----:B------:R0:W1:Y:S02]  /*f070*/  SHFL.IDX P6, R14, R13, R12, R11 ;  /* 0x0000000c0d0e7389 */ /* 0x00006400000c000b */
[----:B01----:R-:W-:Y:S01]  /*f080*/  ENDCOLLECTIVE ;  /* 0x000000000000791b */ /* 0x003fe20003800000 */
.L_x_14591:
[----:B------:R-:W-:Y:S02]  /*f090*/  IMAD R7, R7, 0xc0, R21 ;  /* 0x000000c007077824 */ /* 0x000fe400078e0215 */
[----:B------:R-:W-:Y:S02]  /*f0a0*/  IMAD.MOV.U32 R13, RZ, RZ, R0 ;  /* 0x000000ffff0d7224 */ /* 0x000fe400078e0000 */
[----:B------:R-:W-:-:S07]  /*f0b0*/  IMAD.MOV.U32 R2, RZ, RZ, R14 ;  /* 0x000000ffff027224 */ /* 0x000fce00078e000e */
[----:B------:R-:W-:Y:S05]  /*f0c0*/  WARPSYNC.COLLECTIVE R15, `(.L_x_14592) ;  /* 0x000000000f087348 */ /* 0x000fea0003c00000 */
[----:B------:R0:W1:Y:S02]  /*f0d0*/  SHFL.IDX P6, R14, R13, R12, R11 ;  /* 0x0000000c0d0e7389 */ /* 0x00006400000c000b */
[----:B01----:R-:W-:Y:S01]  /*f0e0*/  ENDCOLLECTIVE ;  /* 0x000000000000791b */ /* 0x003fe20003800000 */
.L_x_14592:
[----:B------:R-:W-:Y:S02]  /*f0f0*/  ULDC UR4, c[0x0][0x288] ;  /* 0x0000a20000047ab9 */ /* 0x000fe40000000800 */
[----:B------:R-:W-:Y:S02]  /*f100*/  IMAD R6, R9, UR4, RZ ;  /* 0x0000000409067c24 */ /* 0x000fe4000f8e02ff */
[----:B------:R-:W-:-:S03]  /*f110*/  VIADD R9, R7, 0x10 ;  /* 0x0000001007097836 */ /* 0x000fc60000000000 */
[----:B------:R-:W-:Y:S01]  /*f120*/  ISETP.GE.AND P1, PT, R7, R6, PT ;  /* 0x000000060700720c */ /* 0x000fe20003f26270 */
[----:B------:R-:W-:Y:S02]  /*f130*/  IMAD.MOV.U32 R13, RZ, RZ, R4 ;  /* 0x000000ffff0d7224 */ /* 0x000fe400078e0004 */
[----:B------:R-:W-:-:S10]  /*f140*/  IMAD.MOV.U32 R12, RZ, RZ, 0x1 ;  /* 0x00000001ff0c7424 */ /* 0x000fd400078e00ff */
[----:B------:R-:W-:-:S05]  /*f150*/  @!P1 LEA R14, P2, R20, R14, 0x1 ;  /* 0x0000000e140e9211 */ /* 0x000fca00078408ff */
[----:B------:R-:W-:Y:S01]  /*f160*/  @!P1 IMAD.X R3, RZ, RZ, R2, P2 ;  /* 0x000000ffff039224 */ /* 0x000fe200010e0602 */
[----:B------:R-:W-:-:S07]  /*f170*/  @!P1 MOV R2, R14 ;  /* 0x0000000e00029202 */ /* 0x000fce0000000f00 */
[----:B------:R-:W-:Y:S05]  /*f180*/  WARPSYNC.COLLECTIVE R15, `(.L_x_14593) ;  /* 0x000000000f087348 */ /* 0x000fea0003c00000 */
[----:B------:R0:W1:Y:S02]  /*f190*/  SHFL.IDX P6, R14, R13, R12, R11 ;  /* 0x0000000c0d0e7389 */ /* 0x00006400000c000b */
[----:B01----:R-:W-:Y:S01]  /*f1a0*/  ENDCOLLECTIVE ;  /* 0x000000000000791b */ /* 0x003fe20003800000 */
.L_x_14593:
[----:B------:R-:W-:Y:S01]  /*f1b0*/  @!PT LDS RZ, [RZ] ;  /* 0x00000000fffff984 */ /* 0x000fe20000000800 */
[----:B------:R-:W-:Y:S01]  /*f1c0*/  @!PT LDS RZ, [RZ] ;  /* 0x00000000fffff984 */ /* 0x000fe20000000800 */
[----:B------:R-:W-:Y:S01]  /*f1d0*/  @!PT LDS RZ, [RZ] ;  /* 0x00000000fffff984 */ /* 0x000fe20000000800 */
[----:B------:R0:W-:Y:S01]  /*f1e0*/  @!P1 LDGSTS.E.BYPASS.LTC128B.128 [R27+0x8400], desc[UR46][R2.64], !P0 ;  /* 0x08400000021b9fae */ /* 0x0001e2000c101d6e */
[----:B------:R-:W-:Y:S01]  /*f1f0*/  ISETP.GE.AND P1, PT, R9, R6, PT ;  /* 0x000000060900720c */ /* 0x000fe20003f26270 */
[----:B------:R-:W-:Y:S02]  /*f200*/  VIADD R9, R7, 0x20 ;  /* 0x0000002007097836 */ /* 0x000fe40000000000 */
[----:B------:R-:W-:Y:S02]  /*f210*/  IMAD.MOV.U32 R13, RZ, RZ, R0 ;  /* 0x000000ffff0d7224 */ /* 0x000fe400078e0000 */
[----:B0-----:R-:W-:-:S08]  /*f220*/  IMAD.MOV.U32 R2, RZ, RZ, R14 ;  /* 0x000000ffff027224 */ /* 0x001fd000078e000e */
[----:B------:R-:W-:Y:S05]  /*f230*/  WARPSYNC.COLLECTIVE R15, `(.L_x_14594) ;  /* 0x000000000f087348 */ /* 0x000fea0003c00000 */
[----:B------:R0:W1:Y:S02]  /*f240*/  SHFL.IDX P6, R14, R13, R12, R11 ;  /* 0x0000000c0d0e7389 */ /* 0x00006400000c000b */
[----:B01----:R-:W-:Y:S01]  /*f250*/  ENDCOLLECTIVE ;  /* 0x000000000000791b */ /* 0x003fe20003800000 */
.L_x_14594:
[----:B------:R-:W-:Y:S02]  /*f260*/  IMAD.MOV.U32 R13, RZ, RZ, R4 ;  /* 0x000000ffff0d7224 */ /* 0x000fe400078e0004 */
[----:B------:R-:W-:Y:S01]  /*f270*/  IMAD.MOV.U32 R12, RZ, RZ, 0x2 ;  /* 0x00000002ff0c7424 */ /* 0x000fe200078e00ff */
[----:B------:R-:W-:-:S05]  /*f280*/  @!P1 LEA R14, P2, R20, R14, 0x1 ;  /* 0x0000000e140e9211 */ /* 0x000fca00078408ff */
[----:B------:R-:W-:Y:S01]  /*f290*/  @!P1 IMAD.X R3, RZ, RZ, R2, P2 ;  /* 0x000000ffff039224 */ /* 0x000fe200010e0602 */
[----:B------:R-:W-:-:S07]  /*f2a0*/  @!P1 MOV R2, R14 ;  /* 0x0000000e00029202 */ /* 0x000fce0000000f00 */
[----:B------:R-:W-:Y:S05]  /*f2b0*/  WARPSYNC.COLLECTIVE R15, `(.L_x_14595) ;  /* 0x000000000f087348 */ /* 0x000fea0003c00000 */
[----:B------:R0:W1:Y:S02]  /*f2c0*/  SHFL.IDX P6, R14, R13, R12, R11 ;  /* 0x0000000c0d0e7389 */ /* 0x00006400000c000b */
[----:B01----:R-:W-:Y:S01]  /*f2d0*/  ENDCOLLECTIVE ;  /* 0x000000000000791b */ /* 0x003fe20003800000 */
.L_x_14595:
        /* <DEDUP_REMOVED lines=10> */
.L_x_14596:
[----:B------:R-:W-:Y:S02]  /*f380*/  IMAD.MOV.U32 R13, RZ, RZ, R4 ;  /* 0x000000ffff0d7224 */ /* 0x000fe400078e0004 */
[----:B------:R-:W-:Y:S02]  /*f390*/  IMAD.MOV.U32 R12, RZ, RZ, 0x3 ;  /* 0x00000003ff0c7424 */ /* 0x000fe400078e00ff */
[----:B------:R-:W-:-:S07]  /*f3a0*/  IMAD.MOV.U32 R10, RZ, RZ, R14 ;  /* 0x000000ffff0a7224 */ /* 0x000fce00078e000e */
[----:B------:R-:W-:Y:S05]  /*f3b0*/  WARPSYNC.COLLECTIVE R15, `(.L_x_14597) ;  /* 0x000000000f087348 */ /* 0x000fea0003c00000 */
[----:B------:R0:W1:Y:S02]  /*f3c0*/  SHFL.IDX P6, R14, R13, R12, R11 ;  /* 0x0000000c0d0e7389 */ /* 0x00006400000c000b */
[----:B01----:R-:W-:Y:S01]  /*f3d0*/  ENDCOLLECTIVE ;  /* 0x000000000000791b */ /* 0x003fe20003800000 */
.L_x_14597:
[----:B------:R-:W-:-:S04]  /*f3e0*/  @!P1 LEA R2, P2, R20, R10, 0x1 ;  /* 0x0000000a14029211 */ /* 0x000fc800078408ff */
[----:B------:R-:W-:Y:S01]  /*f3f0*/  @!P1 IADD3.X R3, RZ, R9, RZ, P2, !PT ;  /* 0x00000009ff039210 */ /* 0x000fe200017fe4ff */
[----:B------:R-:W-:-:S04]  /*f400*/  VIADD R9, R7, 0x30 ;  /* 0x0000003007097836 */ /* 0x000fc80000000000 */
[----:B------:R-:W-:Y:S01]  /*f410*/  @!PT LDS RZ, [RZ] ;  /* 0x00000000fffff984 */ /* 0x000fe20000000800 */
[----:B------:R-:W-:Y:S01]  /*f420*/  @!PT LDS RZ, [RZ] ;  /* 0x00000000fffff984 */ /* 0x000fe20000000800 */
[----:B------:R-:W-:Y:S01]  /*f430*/  @!PT LDS RZ, [RZ] ;  /* 0x00000000fffff984 */ /* 0x000fe20000000800 */
[----:B------:R0:W-:Y:S01]  /*f440*/  @!P1 LDGSTS.E.BYPASS.LTC128B.128 [R27+0x9400], desc[UR46][R2.64], !P0 ;  /* 0x09400000021b9fae */ /* 0x0001e2000c101d6e */
[----:B------:R-:W-:Y:S01]  /*f450*/  ISETP.GE.AND P1, PT, R9, R6, PT ;  /* 0x000000060900720c */ /* 0x000fe20003f26270 */
[----:B------:R-:W-:Y:S02]  /*f460*/  IMAD.MOV.U32 R13, RZ, RZ, R0 ;  /* 0x000000ffff0d7224 */ /* 0x000fe400078e0000 */
[----:B------:R-:W-:Y:S02]  /*f470*/  VIADD R9, R7, 0x40 ;  /* 0x0000004007097836 */ /* 0x000fe40000000000 */
[----:B0-----:R-:W-:-:S08]  /*f480*/  IMAD.MOV.U32 R2, RZ, RZ, R14 ;  /* 0x000000ffff027224 */ /* 0x001fd000078e000e */
[----:B------:R-:W-:Y:S05]  /*f490*/  WARPSYNC.COLLECTIVE R15, `(.L_x_14598) ;  /* 0x000000000f087348 */ /* 0x000fea0003c00000 */
[----:B------:R0:W1:Y:S02]  /*f4a0*/  SHFL.IDX P6, R14, R13, R12, R11 ;  /* 0x0000000c0d0e7389 */ /* 0x00006400000c000b */
[----:B01----:R-:W-:Y:S01]  /*f4b0*/  ENDCOLLECTIVE ;  /* 0x000000000000791b */ /* 0x003fe20003800000 */
.L_x_14598:
        /* <DEDUP_REMOVED lines=8> */
.L_x_14599:
        /* <DEDUP_REMOVED lines=10> */
.L_x_14600:
[----:B------:R-:W-:Y:S02]  /*f5e0*/  IMAD.MOV.U32 R13, RZ, RZ, R4 ;  /* 0x000000ffff0d7224 */ /* 0x000fe400078e0004 */
[----:B------:R-:W-:Y:S02]  /*f5f0*/  IMAD.MOV.U32 R12, RZ, RZ, 0x5 ;  /* 0x00000005ff0c7424 */ /* 0x000fe400078e00ff */
[----:B------:R-:W-:-:S07]  /*f600*/  IMAD.MOV.U32 R10, RZ, RZ, R14 ;  /* 0x000000ffff0a7224 */ /* 0x000fce00078e000e */
[----:B------:R-:W-:Y:S05]  /*f610*/  WARPSYNC.COLLECTIVE R15, `(.L_x_14601) ;  /* 0x000000000f087348 */ /* 0x000fea0003c00000 */
[----:B------:R0:W1:Y:S02]  /*f620*/  SHFL.IDX P6, R14, R13, R12, R11 ;  /* 0x0000000c0d0e7389 */ /* 0x00006400000c000b */
[----:B01----:R-:W-:Y:S01]  /*f630*/  ENDCOLLECTIVE ;  /* 0x000000000000791b */ /* 0x003fe20003800000 */
.L_x_14601:
        /* <DEDUP_REMOVED lines=14> */
.L_x_14602:
        /* <DEDUP_REMOVED lines=8> */
.L_x_14603:
        /* <DEDUP_REMOVED lines=10> */
.L_x_14604:
[----:B------:R-:W-:Y:S02]  /*f840*/  IMAD.MOV.U32 R13, RZ, RZ, R4 ;  /* 0x000000ffff0d7224 */ /* 0x000fe400078e0004 */
[----:B------:R-:W-:Y:S02]  /*f850*/  IMAD.MOV.U32 R12, RZ, RZ, 0x7 ;  /* 0x00000007ff0c7424 */ /* 0x000fe400078e00ff */
[----:B------:R-:W-:-:S07]  /*f860*/  IMAD.MOV.U32 R10, RZ, RZ, R14 ;  /* 0x000000ffff0a7224 */ /* 0x000fce00078e000e */
[----:B------:R-:W-:Y:S05]  /*f870*/  WARPSYNC.COLLECTIVE R15, `(.L_x_14605) ;  /* 0x000000000f087348 */ /* 0x000fea0003c00000 */
[----:B------:R0:W1:Y:S02]  /*f880*/  SHFL.IDX P6, R14, R13, R12, R11 ;  /* 0x0000000c0d0e7389 */ /* 0x00006400000c000b */
[----:B01----:R-:W-:Y:S01]  /*f890*/  ENDCOLLECTIVE ;  /* 0x000000000000791b */ /* 0x003fe20003800000 */
.L_x_14605:
[----:B------:R-:W-:-:S04]  /*f8a0*/  @!P1 LEA R2, P2, R20, R10, 0x1 ;  /* 0x0000000a14029211 */ /* 0x000fc800078408ff */
[----:B------:R-:W-:-:S05]  /*f8b0*/  @!P1 IADD3.X R3, RZ, R9, RZ, P2, !PT ;  /* 0x00000009ff039210 */ /* 0x000fca00017fe4ff */
        /* <DEDUP_REMOVED lines=9> */
.L_x_14606:
[----:B------:R-:W-:-:S05]  /*f950*/  VIADD R3, R7, 0x70 ;  /* 0x0000007007037836 */ /* 0x000fca0000000000 */
[----:B------:R-:W-:Y:S01]  /*f960*/  ISETP.GE.AND P1, PT, R3, R6, PT ;  /* 0x000000060300720c */ /* 0x000fe20003f26270 */
[----:B------:R-:W-:Y:S02]  /*f970*/  IMAD.MOV.U32 R13, RZ, RZ, R8 ;  /* 0x000000ffff0d7224 */ /* 0x000fe400078e0008 */
[----:B------:R-:W-:Y:S02]  /*f980*/  IMAD.MOV.U32 R12, RZ, RZ, RZ ;  /* 0x000000ffff0c7224 */ /* 0x000fe400078e00ff */
[----:B------:R-:W-:-:S08]  /*f990*/  IMAD.MOV.U32 R9, RZ, RZ, R14 ;  /* 0x000000ffff097224 */ /* 0x000fd000078e000e */
[----:B------:R-:W-:Y:S05]  /*f9a0*/  WARPSYNC.COLLECTIVE R15, `(.L_x_14607) ;  /* 0x000000000f087348 */ /* 0x000fea0003c00000 */
[----:B------:R0:W1:Y:S02]  /*f9b0*/  SHFL.IDX P6, R14, R13, R12, R11 ;  /* 0x0000000c0d0e7389 */ /* 0x00006400000c000b */
[----:B01----:R-:W-:Y:S01]  /*f9c0*/  ENDCOLLECTIVE ;  /* 0x000000000000791b */ /* 0x003fe20003800000 */
.L_x_14607:
[----:B------:R-:W-:Y:S01]  /*f9d0*/  @!P1 LEA R2, P2, R20, R9, 0x1 ;  /* 0x0000000914029211 */ /* 0x000fe200078408ff */
[----:B------:R-:W-:-:S03]  /*f9e0*/  VIADD R9, R7, 0x80 ;  /* 0x0000008007097836 */ /* 0x000fc60000000000 */
[----:B------:R-:W-:-:S05]  /*f9f0*/  @!P1 IADD3.X R3, RZ, R4, RZ, P2, !PT ;  /* 0x00000004ff039210 */ /* 0x000fca00017fe4ff */
[----:B------:R-:W-:Y:S01]  /*fa00*/  @!PT LDS RZ, [RZ] ;  /* 0x00000000fffff984 */ /* 0x000fe20000000800 */
[----:B------:R-:W-:Y:S01]  /*fa10*/  @!PT LDS RZ, [RZ] ;  /* 0x00000000fffff984 */ /* 0x000fe20000000800 */
[----:B------:R-:W-:Y:S01]  /*fa20*/  @!PT LDS RZ, [RZ] ;  /* 0x00000000fffff984 */ /* 0x000fe20000000800 */
[----:B------:R0:W-:Y:S01]  /*fa30*/  @!P1 LDGSTS.E.BYPASS.LTC128B.128 [R27+0xbc00], desc[UR46][R2.64], !P0 ;  /* 0x0bc00000021b9fae */ /* 0x0001e2000c101d6e */
[----:B------:R-:W-:Y:S01]  /*fa40*/  ISETP.GE.AND P1, PT, R9, R6, PT ;  /* 0x000000060900720c */ /* 0x000fe20003f26270 */
[----:B------:R-:W-:Y:S01]  /*fa50*/  IMAD.MOV.U32 R13, RZ, RZ, R5 ;  /* 0x000000ffff0d7224 */ /* 0x000fe200078e0005 */
[----:B------:R-:W-:Y:S01]  /*fa60*/  IADD3 R9, R7, 0x90, RZ ;  /* 0x0000009007097810 */ /* 0x000fe20007ffe0ff */
[----:B------:R-:W-:-:S10]  /*fa70*/  IMAD.MOV.U32 R0, RZ, RZ, R14 ;  /* 0x000000ffff007224 */ /* 0x000fd400078e000e */
[----:B0-----:R-:W-:Y:S05]  /*fa80*/  WARPSYNC.COLLECTIVE R15, `(.L_x_14608) ;  /* 0x000000000f087348 */ /* 0x001fea0003c00000 */
[----:B------:R1:W2:Y:S02]  /*fa90*/  SHFL.IDX P6, R14, R13, R12, R11 ;  /* 0x0000000c0d0e7389 */ /* 0x0002a400000c000b */
[----:B012---:R-:W-:Y:S01]  /*faa0*/  ENDCOLLECTIVE ;  /* 0x000000000000791b */ /* 0x007fe20003800000 */
.L_x_14608:
[----:B------:R-:W-:Y:S02]  /*fab0*/  IMAD.MOV.U32 R13, RZ, RZ, R8 ;  /* 0x000000ffff0d7224 */ /* 0x000fe400078e0008 */
[----:B------:R-:W-:Y:S01]  /*fac0*/  IMAD.MOV.U32 R12, RZ, RZ, 0x1 ;  /* 0x00000001ff0c7424 */ /* 0x000fe200078e00ff */
[----:B------:R-:W-:-:S13]  /*fad0*/  @!P1 LEA R2, P2, R20, R14, 0x1 ;  /* 0x0000000e14029211 */ /* 0x000fda00078408ff */
[----:B------:R-:W-:Y:S05]  /*fae0*/  WARPSYNC.COLLECTIVE R15, `(.L_x_14609) ;  /* 0x000000000f087348 */ /* 0x000fea0003c00000 */
[----:B------:R0:W1:Y:S02]  /*faf0*/  SHFL.IDX P6, R14, R13, R12, R11 ;  /* 0x0000000c0d0e7389 */ /* 0x00006400000c000b */
[----:B01----:R-:W-:Y:S01]  /*fb00*/  ENDCOLLECTIVE ;  /* 0x000000000000791b */ /* 0x003fe20003800000 */
.L_x_14609:
        /* <DEDUP_REMOVED lines=11> */
.L_x_14610:
[----:B------:R-:W-:Y:S02]  /*fbc0*/  IMAD.MOV.U32 R13, RZ, RZ, R8 ;  /* 0x000000ffff0d7224 */ /* 0x000fe400078e0008 */
[----:B------:R-:W-:Y:S02]  /*fbd0*/  IMAD.MOV.U32 R12, RZ, RZ, 0x2 ;  /* 0x00000002ff0c7424 */ /* 0x000fe400078e00ff */
[----:B------:R-:W-:-:S07]  /*fbe0*/  IMAD.MOV.U32 R4, RZ, RZ, R14 ;  /* 0x000000ffff047224 */ /* 0x000fce00078e000e */
[----:B------:R-:W-:Y:S05]  /*fbf0*/  WARPSYNC.COLLECTIVE R15, `(.L_x_14611) ;  /* 0x000000000f087348 */ /* 0x000fea0003c00000 */
[----:B------:R0:W1:Y:S02]  /*fc00*/  SHFL.IDX P6, R14, R13, R12, R11 ;  /* 0x0000000c0d0e7389 */ /* 0x00006400000c000b */
[----:B01----:R-:W-:Y:S01]  /*fc10*/  ENDCOLLECTIVE ;  /* 0x000000000000791b */ /* 0x003fe20003800000 */
.L_x_14611:
[----:B------:R-:W-:-:S05]  /*fc20*/  @!P1 LEA R4, P2, R20, R4, 0x1 ;  /* 0x0000000414049211 */ /* 0x000fca00078408ff */
[----:B------:R-:W-:Y:S01]  /*fc30*/  @!P1 IMAD.X R3, RZ, RZ, R2, P2 ;  /* 0x000000ffff039224 */ /* 0x000fe200010e0602 */
[----:B------:R-:W-:Y:S01]  /*fc40*/  @!P1 MOV R2, R4 ;  /* 0x0000000400029202 */ /* 0x000fe20000000f00 */
[----:B------:R-:W-:-:S04]  /*fc50*/  IMAD.MOV.U32 R13, RZ, RZ, R5 ;  /* 0x000000ffff0d7224 */ /* 0x000fc800078e0005 */
        /* <DEDUP_REMOVED lines=8> */
.L_x_14612:
[----:B------:R-:W-:-:S05]  /*fce0*/  VIADD R3, R7, 0xa0 ;  /* 0x000000a007037836 */ /* 0x000fca0000000000 */
[----:B------:R-:W-:Y:S02]  /*fcf0*/  ISETP.GE.AND P1, PT, R3, R6, PT ;  /* 0x000000060300720c */ /* 0x000fe40003f26270 */
[----:B------:R-:W-:Y:S01]  /*fd00*/  MOV R13, R8 ;  /* 0x00000008000d7202 */ /* 0x000fe20000000f00 */
[----:B------:R-:W-:-:S10]  /*fd10*/  IMAD.MOV.U32 R12, RZ, RZ, 0x3 ;  /* 0x00000003ff0c7424 */ /* 0x000fd400078e00ff */
[----:B------:R-:W-:-:S13]  /*fd20*/  @!P1 LEA R2, P2, R20, R14, 0x1 ;  /* 0x0000000e14029211 */ /* 0x000fda00078408ff */
[----:B------:R-:W-:Y:S05]  /*fd30*/  WARPSYNC.COLLECTIVE R15, `(.L_x_14613) ;  /* 0x000000000f087348 */ /* 0x000fea0003c00000 */
[----:B------:R0:W1:Y:S02]  /*fd40*/  SHFL.IDX P6, R14, R13, R12, R11 ;  /* 0x0000000c0d0e7389 */ /* 0x00006400000c000b */
[----:B01----:R-:W-:Y:S01]  /*fd50*/  ENDCOLLECTIVE ;  /* 0x000000000000791b */ /* 0x003fe20003800000 */
.L_x_14613:
        /* <DEDUP_REMOVED lines=10> */
.L_x_14614:
[----:B------:R-:W-:Y:S05]  /*fe00*/  BRA `(.L_x_14615) ;  /* 0xffffffcc005c7947 */ /* 0x000fea000383ffff */
.L_x_14515:
[----:B0-----:R0:W1:Y:S02]  /*fe10*/  SYNCS.PHASECHK.TRANS64.TRYWAIT P0, [R17+URZ+0x16820], R2 ;  /* 0x01682002110075a7 */ /* 0x001064000800017f */
[----:B-1----:R-:W-:Y:S05]  /*fe20*/  @!P0 NANOSLEEP.SYNCS 0x989680 ;  /* 0x009896800000895d */ /* 0x002fea0003900000 */
[----:B------:R-:W1:Y:S02]  /*fe30*/  @!P0 SYNCS.PHASECHK.TRANS64 P0, [R17+URZ+0x16820], R2 ;  /* 0x01682002110085a7 */ /* 0x000e64000800007f */
[----:B-1----:R-:W-:Y:S05]  /*fe40*/  @!P0 BRA `(.L_x_14515) ;  /* 0xfffffffc00f08947 */ /* 0x002fea000383ffff */
[----:B------:R-:W-:Y:S05]  /*fe50*/  BRA `(.L_x_14616) ;  /* 0xffffffcc00bc7947 */ /* 0x000fea000383ffff */
.L_x_14522:
[----:B0-----:R0:W1:Y:S02]  /*fe60*/  SYNCS.PHASECHK.TRANS64.TRYWAIT P0, [R2+URZ+0x16840], R3 ;  /* 0x01684003020075a7 */ /* 0x001064000800017f */
[----:B-1----:R-:W-:Y:S05]  /*fe70*/  @!P0 NANOSLEEP.SYNCS 0x989680 ;  /* 0x009896800000895d */ /* 0x002fea0003900000 */
[----:B------:R-:W1:Y:S02]  /*fe80*/  @!P0 SYNCS.PHASECHK.TRANS64 P0, [R2+URZ+0x16840], R3 ;  /* 0x01684003020085a7 */ /* 0x000e64000800007f */
[----:B-1----:R-:W-:Y:S05]  /*fe90*/  @!P0 BRA `(.L_x_14522) ;  /* 0xfffffffc00f08947 */ /* 0x002fea000383ffff */
[----:B------:R-:W-:Y:S05]  /*fea0*/  BRA `(.L_x_14617) ;  /* 0xffffffd0006c7947 */ /* 0x000fea000383ffff */
.L_x_14527:
[----:B0-----:R0:W1:Y:S02]  /*feb0*/  SYNCS.PHASECHK.TRANS64.TRYWAIT P0, [R2+URZ+0x60], R3 ;  /* 0x00006003020075a7 */ /* 0x001064000800017f */
[----:B-1----:R-:W-:Y:S05]  /*fec0*/  @!P0 NANOSLEEP.SYNCS 0x989680 ;  /* 0x009896800000895d */ /* 0x002fea0003900000 */
[----:B------:R-:W1:Y:S02]  /*fed0*/  @!P0 SYNCS.PHASECHK.TRANS64 P0, [R2+URZ+0x60], R3 ;  /* 0x00006003020085a7 */ /* 0x000e64000800007f */
[----:B-1----:R-:W-:Y:S05]  /*fee0*/  @!P0 BRA `(.L_x_14527) ;  /* 0xfffffffc00f08947 */ /* 0x002fea000383ffff */
[----:B------:R-:W-:Y:S05]  /*fef0*/  BRA `(.L_x_14618) ;  /* 0xffffffd000e47947 */ /* 0x000fea000383ffff */
.L_x_14536:
[----:B0-----:R0:W1:Y:S02]  /*ff00*/  SYNCS.PHASECHK.TRANS64.TRYWAIT P0, [R2+URZ+0x16840], R3 ;  /* 0x01684003020075a7 */ /* 0x001064000800017f */
[----:B-1----:R-:W-:Y:S05]  /*ff10*/  @!P0 NANOSLEEP.SYNCS 0x989680 ;  /* 0x009896800000895d */ /* 0x002fea0003900000 */
[----:B------:R-:W1:Y:S02]  /*ff20*/  @!P0 SYNCS.PHASECHK.TRANS64 P0, [R2+URZ+0x16840], R3 ;  /* 0x01684003020085a7 */ /* 0x000e64000800007f */
[----:B-1----:R-:W-:Y:S05]  /*ff30*/  @!P0 BRA `(.L_x_14536) ;  /* 0xfffffffc00f08947 */ /* 0x002fea000383ffff */
[----:B------:R-:W-:Y:S05]  /*ff40*/  BRA `(.L_x_14619) ;  /* 0xffffffd8001c7947 */ /* 0x000fea000383ffff */
.L_x_14541:
[----:B0-----:R0:W1:Y:S02]  /*ff50*/  SYNCS.PHASECHK.TRANS64.TRYWAIT P0, [R5+URZ+0x60], R2 ;  /* 0x00006002050075a7 */ /* 0x001064000800017f */
[----:B-1----:R-:W-:Y:S05]  /*ff60*/  @!P0 NANOSLEEP.SYNCS 0x989680 ;  /* 0x009896800000895d */ /* 0x002fea0003900000 */
[----:B------:R-:W1:Y:S02]  /*ff70*/  @!P0 SYNCS.PHASECHK.TRANS64 P0, [R5+URZ+0x60], R2 ;  /* 0x00006002050085a7 */ /* 0x000e64000800007f */
[----:B-1----:R-:W-:Y:S05]  /*ff80*/  @!P0 BRA `(.L_x_14541) ;  /* 0xfffffffc00f08947 */ /* 0x002fea000383ffff */
[----:B------:R-:W-:Y:S05]  /*ff90*/  BRA `(.L_x_14620) ;  /* 0xffffffd800947947 */ /* 0x000fea000383ffff */
.L_x_14549:
[----:B0-----:R0:W1:Y:S02]  /*ffa0*/  SYNCS.PHASECHK.TRANS64.TRYWAIT P0, [R2+URZ+0x16840], R3 ;  /* 0x01684003020075a7 */ /* 0x001064000800017f */
[----:B-1----:R-:W-:Y:S05]  /*ffb0*/  @!P0 NANOSLEEP.SYNCS 0x989680 ;  /* 0x009896800000895d */ /* 0x002fea0003900000 */
[----:B------:R-:W1:Y:S02]  /*ffc0*/  @!P0 SYNCS.PHASECHK.TRANS64 P0, [R2+URZ+0x16840], R3 ;  /* 0x01684003020085a7 */ /* 0x000e64000800007f */
[----:B-1----:R-:W-:Y:S05]  /*ffd0*/  @!P0 BRA `(.L_x_14549) ;  /* 0xfffffffc00f08947 */ /* 0x002fea000383ffff */
[----:B------:R-:W-:Y:S05]  /*ffe0*/  BRA `(.L_x_14621) ;  /* 0xffffffdc009c7947 */ /* 0x000fea000383ffff */
.L_x_14554:
[----:B0-----:R0:W1:Y:S02]  /*fff0*/  SYNCS.PHASECHK.TRANS64.TRYWAIT P0, [R5+URZ+0x60], R8 ;  /* 0x00006008050075a7 */ /* 0x001064000800017f */
[----:B-1----:R-:W-:Y:S05]  /*10000*/  @!P0 NANOSLEEP.SYNCS 0x989680 ;  /* 0x009896800000895d */ /* 0x002fea0003900000 */
[----:B------:R-:W1:Y:S02]  /*10010*/  @!P0 SYNCS.PHASECHK.TRANS64 P0, [R5+URZ+0x60], R8 ;  /* 0x00006008050085a7 */ /* 0x000e64000800007f */
[----:B-1----:R-:W-:Y:S05]  /*10020*/  @!P0 BRA `(.L_x_14554) ;  /* 0xfffffffc00f08947 */ /* 0x002fea000383ffff */
[----:B------:R-:W-:Y:S05]  /*10030*/  BRA `(.L_x_14622) ;  /* 0xffffffe000187947 */ /* 0x000fea000383ffff */
.L_x_14564:
[----:B-1----:R1:W2:Y:S02]  /*10040*/  SYNCS.PHASECHK.TRANS64.TRYWAIT P0, [R3+URZ+0x16860], R0 ;  /* 0x01686000030075a7 */ /* 0x0022a4000800017f */
[----:B--2---:R-:W-:Y:S05]  /*10050*/  @!P0 NANOSLEEP.SYNCS 0x989680 ;  /* 0x009896800000895d */ /* 0x004fea0003900000 */
[----:B------:R-:W2:Y:S02]  /*10060*/  @!P0 SYNCS.PHASECHK.TRANS64 P0, [R3+URZ+0x16860], R0 ;  /* 0x01686000030085a7 */ /* 0x000ea4000800007f */
[----:B--2---:R-:W-:Y:S05]  /*10070*/  @!P0 BRA `(.L_x_14564) ;  /* 0xfffffffc00f08947 */ /* 0x004fea000383ffff */
[----:B------:R-:W-:Y:S05]  /*10080*/  BRA `(.L_x_14623) ;  /* 0xffffffe400087947 */ /* 0x000fea000383ffff */
.L_x_14570:
[----:B------:R-:W-:Y:S01]  /*10090*/  BSSY B0, `(.L_x_14624) ;  /* 0x0000008000007945 */ /* 0x000fe20003800000 */
[----:B------:R-:W-:Y:S01]  /*100a0*/  IMAD.MOV.U32 R13, RZ, RZ, R28 ;  /* 0x000000ffff0d7224 */ /* 0x000fe200078e001c */
[----:B------:R-:W-:Y:S01]  /*100b0*/  MOV R15, 0xffffffff ;  /* 0xffffffff000f7802 */ /* 0x000fe20000000f00 */
[----:B------:R-:W-:Y:S02]  /*100c0*/  IMAD.MOV.U32 R12, RZ, RZ, RZ ;  /* 0x000000ffff0c7224 */ /* 0x000fe400078e00ff */
[----:B0-----:R-:W-:-:S07]  /*100d0*/  IMAD.MOV.U32 R11, RZ, RZ, 0x1f ;  /* 0x0000001fff0b7424 */ /* 0x001fce00078e00ff */
[----:B------:R-:W-:Y:S05]  /*100e0*/  WARPSYNC.COLLECTIVE R15, `(.L_x_14625) ;  /* 0x000000000f087348 */ /* 0x000fea0003c00000 */
[----:B------:R0:W1:Y:S02]  /*100f0*/  SHFL.IDX P6, R14, R13, R12, R11 ;  /* 0x0000000c0d0e7389 */ /* 0x00006400000c000b */
[----:B01----:R-:W-:Y:S01]  /*10100*/  ENDCOLLECTIVE ;  /* 0x000000000000791b */ /* 0x003fe20003800000 */
.L_x_14625:
[----:B------:R-:W-:Y:S05]  /*10110*/  BSYNC B0 ;  /* 0x0000000000007941 */ /* 0x000fea0003800000 */
.L_x_14624:
[----:B------:R-:W-:Y:S05]  /*10120*/  BRA `(.L_x_14626) ;  /* 0xffffffe400ac7947 */ /* 0x000fea000383ffff */
.L_x_14573:
[----:B-1----:R1:W2:Y:S02]  /*10130*/  SYNCS.PHASECHK.TRANS64.TRYWAIT P0, [R7+URZ+0x16820], R0 ;  /* 0x01682000070075a7 */ /* 0x0022a4000800017f */
[----:B--2---:R-:W-:Y:S05]  /*10140*/  @!P0 NANOSLEEP.SYNCS 0x989680 ;  /* 0x009896800000895d */ /* 0x004fea0003900000 */
[----:B------:R-:W2:Y:S02]  /*10150*/  @!P0 SYNCS.PHASECHK.TRANS64 P0, [R7+URZ+0x16820], R0 ;  /* 0x01682000070085a7 */ /* 0x000ea4000800007f */
[----:B--2---:R-:W-:Y:S05]  /*10160*/  @!P0 BRA `(.L_x_14573) ;  /* 0xfffffffc00f08947 */ /* 0x004fea000383ffff */
[----:B------:R-:W-:Y:S05]  /*10170*/  BRA `(.L_x_14627) ;  /* 0xffffffe400f47947 */ /* 0x000fea000383ffff */
.L_x_14574:
        /* <DEDUP_REMOVED lines=11> */
.L_x_14629:
[----:B------:R-:W-:Y:S05]  /*10230*/  BSYNC B0 ;  /* 0x0000000000007941 */ /* 0x000fea0003800000 */
.L_x_14628:
[----:B------:R-:W-:Y:S05]  /*10240*/  BRA `(.L_x_14630) ;  /* 0xffffffe400dc7947 */ /* 0x000fea000383ffff */
.L_x_14577:
[----:B------:R-:W-:Y:S01]  /*10250*/  BSSY B1, `(.L_x_14631) ;  /* 0x0000006000017945 */ /* 0x000fe20003800000 */
[----:B------:R-:W-:-:S07]  /*10260*/  IMAD.MOV.U32 R15, RZ, RZ, -0x1 ;  /* 0xffffffffff0f7424 */ /* 0x000fce00078e00ff */
[----:B01----:R-:W-:Y:S05]  /*10270*/  WARPSYNC.COLLECTIVE R15, `(.L_x_14632) ;  /* 0x000000000f0c7348 */ /* 0x003fea0003c00000 */
[----:B------:R-:W-:Y:S02]  /*10280*/  ELECT P6, UR62, PT ;  /* 0x00000000003e782f */ /* 0x000fe400038c0000 */
[----:B------:R-:W-:Y:S01]  /*10290*/  MOV R14, UR62 ;  /* 0x0000003e000e7c02 */ /* 0x000fe20008000f00 */
[----:B01----:R-:W-:Y:S10]  /*102a0*/  ENDCOLLECTIVE ;  /* 0x000000000000791b */ /* 0x003ff40003800000 */
.L_x_14632:
[----:B------:R-:W-:Y:S05]  /*102b0*/  BSYNC B1 ;  /* 0x0000000000017941 */ /* 0x000fea0003800000 */
.L_x_14631:
[----:B------:R-:W-:Y:S05]  /*102c0*/  BRA `(.L_x_14633) ;  /* 0xffffffe400d47947 */ /* 0x000fea000383ffff */
.L_x_14579:
[----:B-1----:R1:W2:Y:S02]  /*102d0*/  SYNCS.PHASECHK.TRANS64.TRYWAIT P0, [R5+URZ], R4 ;  /* 0x00000004050075a7 */ /* 0x0022a4000800017f */
[----:B--2---:R-:W-:Y:S05]  /*102e0*/  @!P0 NANOSLEEP.SYNCS 0x989680 ;  /* 0x009896800000895d */ /* 0x004fea0003900000 */
[----:B------:R-:W2:Y:S02]  /*102f0*/  @!P0 SYNCS.PHASECHK.TRANS64 P0, [R5+URZ], R4 ;  /* 0x00000004050085a7 */ /* 0x000ea4000800007f */
[----:B--2---:R-:W-:Y:S05]  /*10300*/  @!P0 BRA `(.L_x_14579) ;  /* 0xfffffffc00f08947 */ /* 0x004fea000383ffff */
[----:B------:R-:W-:Y:S05]  /*10310*/  BRA `(.L_x_14634) ;  /* 0xffffffe800087947 */ /* 0x000fea000383ffff */
.L_x_14580:
[----:B--2---:R2:W3:Y:S02]  /*10320*/  SYNCS.PHASECHK.TRANS64.TRYWAIT P0, [R3+URZ], R0 ;  /* 0x00000000030075a7 */ /* 0x0044e4000800017f */
[----:B---3--:R-:W-:Y:S05]  /*10330*/  @!P0 NANOSLEEP.SYNCS 0x989680 ;  /* 0x009896800000895d */ /* 0x008fea0003900000 */
[----:B------:R-:W3:Y:S02]  /*10340*/  @!P0 SYNCS.PHASECHK.TRANS64 P0, [R3+URZ], R0 ;  /* 0x00000000030085a7 */ /* 0x000ee4000800007f */
[----:B---3--:R-:W-:Y:S05]  /*10350*/  @!P0 BRA `(.L_x_14580) ;  /* 0xfffffffc00f08947 */ /* 0x008fea000383ffff */
[----:B------:R-:W-:Y:S05]  /*10360*/  BRA `(.L_x_14635) ;  /* 0xffffffe400fc7947 */ /* 0x000fea000383ffff */
.L_x_14582:
[----:B-1----:R1:W2:Y:S02]  /*10370*/  SYNCS.PHASECHK.TRANS64.TRYWAIT P0, [R5+URZ], R4 ;  /* 0x00000004050075a7 */ /* 0x0022a4000800017f */
[----:B--2---:R-:W-:Y:S05]  /*10380*/  @!P0 NANOSLEEP.SYNCS 0x989680 ;  /* 0x009896800000895d */ /* 0x004fea0003900000 */
[----:B------:R-:W2:Y:S02]  /*10390*/  @!P0 SYNCS.PHASECHK.TRANS64 P0, [R5+URZ], R4 ;  /* 0x00000004050085a7 */ /* 0x000ea4000800007f */
[----:B--2---:R-:W-:Y:S05]  /*103a0*/  @!P0 BRA `(.L_x_14582) ;  /* 0xfffffffc00f08947 */ /* 0x004fea000383ffff */
[----:B------:R-:W-:Y:S05]  /*103b0*/  BRA `(.L_x_14636) ;  /* 0xffffffe800007947 */ /* 0x000fea000383ffff */
.L_x_14637:
        /* <DEDUP_REMOVED lines=12> */
.L_x_15334:


//--------------------- .text._ZN7cutlass13device_kernelIN5flash11enable_sm90INS1_16FlashAttnFwdSm90INS1_25CollectiveMainloopFwdSm90ILi2EN4cute5tupleIJNS5_1CILi1EEES8_S8_EEENS6_IJNS7_ILi192EEENS7_ILi128EEENS7_ILi64EEEEEELi64ENS_10bfloat16_tEfNS_4arch4Sm90ELb1ELb0ELb1ELb1ELb0ELb0ELb0ELb1ELb1ELb1ELb0ELb0EEENS1_21CollectiveEpilogueFwdINS6_IJSA_SC_SB_EEES9_SE_SG_Li384ELb1ELb1ELb0ELb0EEENS1_36VarlenDynamicPersistentTileSchedulerILi192ELi128ELi384ELi128ELb0ELb1ELb1ELb1ELb1ELb1EEEEEEEEEvNT_6ParamsE --------------------------
	.section	.text._ZN7cutlass13device_kernelIN5flash11enable_sm90INS1_16FlashAttnFwdSm90INS1_25CollectiveMainloopFwdSm90ILi2EN4cute5tupleIJNS5_1CILi1EEES8_S8_EEENS6_IJNS7_ILi192EEENS7_ILi128EEENS7_ILi64EEEEEELi64ENS_10bfloat16_tEfNS_4arch4Sm90ELb1ELb0ELb1ELb1ELb0ELb0ELb0ELb1ELb1ELb1ELb0ELb0EEENS1_21CollectiveEpilogueFwdINS6_IJSA_SC_SB_EEES9_SE_SG_Li384ELb1ELb1ELb0ELb0EEENS1_36VarlenDynamicPersistentTileSchedulerILi192ELi128ELi384ELi128ELb0ELb1ELb1ELb1ELb1ELb1EEEEEEEEEvNT_6ParamsE,"ax",@progbits
	.align	128
.text._ZN7cutlass13device_kernelIN5flash11enable_sm90INS1_16FlashAttnFwdSm90INS1_25CollectiveMainloopFwdSm90ILi2EN4cute5tupleIJNS5_1CILi1EEES8_S8_EEENS6_IJNS7_ILi192EEENS7_ILi128EEENS7_ILi64EEEEEELi64ENS_10bfloat16_tEfNS_4arch4Sm90ELb1ELb0ELb1ELb1ELb0ELb0ELb0ELb1ELb1ELb1ELb0ELb0EEENS1_21CollectiveEpilogueFwdINS6_IJSA_SC_SB_EEES9_SE_SG_Li384ELb1ELb1ELb0ELb0EEENS1_36VarlenDynamicPersistentTileSchedulerILi192ELi128ELi384ELi128ELb0ELb1ELb1ELb1ELb1ELb1EEEEEEEEEvNT_6ParamsE:
        .type           _ZN7cutlass13device_kernelIN5flash11enable_sm90INS1_16FlashAttnFwdSm90INS1_25CollectiveMainloopFwdSm90ILi2EN4cute5tupleIJNS5_1CILi1EEES8_S8_EEENS6_IJNS7_ILi192EEENS7_ILi128EEENS7_ILi64EEEEEELi64ENS_10bfloat16_tEfNS_4arch4Sm90ELb1ELb0ELb1ELb1ELb0ELb0ELb0ELb1ELb1ELb1ELb0ELb0EEENS1_21CollectiveEpilogueFwdINS6_IJSA_SC_SB_EEES9_SE_SG_Li384ELb1ELb1ELb0ELb0EEENS1_36VarlenDynamicPersistentTileSchedulerILi192ELi128ELi384ELi128ELb0ELb1ELb1ELb1ELb1ELb1EEEEEEEEEvNT_6ParamsE,@function
        .size           _ZN7cutlass13device_kernelIN5flash11enable_sm90INS1_16FlashAttnFwdSm90INS1_25CollectiveMainloopFwdSm90ILi2EN4cute5tupleIJNS5_1CILi1EEES8_S8_EEENS6_IJNS7_ILi192EEENS7_ILi128EEENS7_ILi64EEEEEELi64ENS_10bfloat16_tEfNS_4arch4Sm90ELb1ELb0ELb1ELb1ELb0ELb0ELb0ELb1ELb1ELb1ELb0ELb0EEENS1_21CollectiveEpilogueFwdINS6_IJSA_SC_SB_EEES9_SE_SG_Li384ELb1ELb1ELb0ELb0EEENS1_36VarlenDynamicPersistentTileSchedulerILi192ELi128ELi384ELi128ELb0ELb1ELb1ELb1ELb1ELb1EEEEEEEEEvNT_6ParamsE,(.L_x_15335 - _ZN7cutlass13device_kernelIN5flash11enable_sm90INS1_16FlashAttnFwdSm90INS1_25CollectiveMainloopFwdSm90ILi2EN4cute5tupleIJNS5_1CILi1EEES8_S8_EEENS6_IJNS7_ILi192EEENS7_ILi128EEENS7_ILi64EEEEEELi64ENS_10bfloat16_tEfNS_4arch4Sm90ELb1ELb0ELb1ELb1ELb0ELb0ELb0ELb1ELb1ELb1ELb0ELb0EEENS1_21CollectiveEpilogueFwdINS6_IJSA_SC_SB_EEES9_SE_SG_Li384ELb1ELb1ELb0ELb0EEENS1_36VarlenDynamicPersistentTileSchedulerILi192ELi128ELi384ELi128ELb0ELb1ELb1ELb1ELb1ELb1EEEEEEEEEvNT_6ParamsE)
        .other          _ZN7cutlass13device_kernelIN5flash11enable_sm90INS1_16FlashAttnFwdSm90INS1_25CollectiveMainloopFwdSm90ILi2EN4cute5tupleIJNS5_1CILi1EEES8_S8_EEENS6_IJNS7_ILi192EEENS7_ILi128EEENS7_ILi64EEEEEELi64ENS_10bfloat16_tEfNS_4arch4Sm90ELb1ELb0ELb1ELb1ELb0ELb0ELb0ELb1ELb1ELb1ELb0ELb0EEENS1_21CollectiveEpilogueFwdINS6_IJSA_SC_SB_EEES9_SE_SG_Li384ELb1ELb1ELb0ELb0EEENS1_36VarlenDynamicPersistentTileSchedulerILi192ELi128ELi384ELi128ELb0ELb1ELb1ELb1ELb1ELb1EEEEEEEEEvNT_6ParamsE,@"STO_CUDA_ENTRY STV_DEFAULT"
_ZN7cutlass13device_kernelIN5flash11enable_sm90INS1_16FlashAttnFwdSm90INS1_25CollectiveMainloopFwdSm90ILi2EN4cute5tupleIJNS5_1CILi1EEES8_S8_EEENS6_IJNS7_ILi192EEENS7_ILi128EEENS7_ILi64EEEEEELi64ENS_10bfloat16_tEfNS_4arch4Sm90ELb1ELb0ELb1ELb1ELb0ELb0ELb0ELb1ELb1ELb1ELb0ELb0EEENS1_21CollectiveEpilogueFwdINS6_IJSA_SC_SB_EEES9_SE_SG_Li384ELb1ELb1ELb0ELb0EEENS1_36VarlenDynamicPersistentTileSchedulerILi192ELi128ELi384ELi128ELb0ELb1ELb1ELb1ELb1ELb1EEEEEEEEEvNT_6ParamsE:
        /* <DEDUP_REMOVED lines=18> */
.L_x_14639:
[----:B------:R-:W-:Y:S05]  /*0120*/  BSYNC B0 ;  /* 0x0000000000007941 */ /* 0x000fea0003800000 */
.L_x_14638:
        /* <DEDUP_REMOVED lines=41> */
.L_x_14640:
        /* <DEDUP_REMOVED lines=22> */
.L_x_14641:
        /* <DEDUP_REMOVED lines=18> */
.L_x_14642:
        /* <DEDUP_REMOVED lines=22> */
.L_x_14643:
        /* <DEDUP_REMOVED lines=22> */
.L_x_14644:
[----:B------:R-:W-:Y:S01]  /*0900*/  PLOP3.LUT P0, PT, PT, PT, UP0, 0x80, 0x0 ;  /* 0x000000000000781c */ /* 0x000fe20003f0f008 */
[----:B------:R-:W-:Y:S01]  /*0910*/  UMOV UR36, 0x1 ;  /* 0x0000000100247882 */ /* 0x000fe20000000000 */
[----:B------:R-:W-:Y:S01]  /*0920*/  NOP ;  /* 0x0000000000007918 */ /* 0x000fe20000000000 */
[----:B------:R-:W-:Y:S01]  /*0930*/  USEL UR36, UR36, 0x2, !UP0 ;  /* 0x0000000224247887 */ /* 0x000fe2000c000000 */
[----:B------:R-:W-:Y:S01]  /*0940*/  ULDC.64 UR48, c[0x0][0x208] ;  /* 0x0000820000307ab9 */ /* 0x000fe20000000a00 */
[----:B012-4-:R-:W-:Y:S08]  /*0950*/  BAR.SYNC.DEFER_BLOCKING 0x0 ;  /* 0x0000000000007b1d */ /* 0x017ff00000010000 */
[----:B------:R-:W-:Y:S05]  /*0960*/  @!P0 BRA `(.L_x_14645) ;  /* 0x000000a800d48947 */ /* 0x000fea0003800000 */
.L_x_14646:
        /* <DEDUP_REMOVED lines=28> */
[----:B------:R-:W-:Y:S02]  /*0b30*/  LOP3.LUT R152, R153, 0xffffff80, RZ, 0xc0, !PT ;  /* 0xffffff8099987812 */ /* 0x000fe400078ec0ff */
[CC--:B------:R-:W-:Y:S01]  /*0b40*/  LEA.HI R2, R0.reuse, R157.reuse, RZ, 0x4 ;  /* 0x0000009d00027211 */ /* 0x0c0fe200078f20ff */
[----:B------:R-:W-:Y:S01]  /*0b50*/  IMAD.SHL.U32 R5, R3, 0x20, RZ ;  /* 0x0000002003057824 */ /* 0x000fe200078e00ff */
[----:B------:R-:W-:Y:S01]  /*0b60*/  LEA.HI R10, R0, R157, RZ, 0x2 ;  /* 0x0000009d000a7211 */ /* 0x000fe200078f10ff */
[----:B------:R-:W-:Y:S01]  /*0b70*/  IMAD.IADD R152, R157, 0x1, -R152 ;  /* 0x000000019d987824 */ /* 0x000fe200078e0a98 */
[----:B------:R-:W-:Y:S02]  /*0b80*/  SHF.R.S32.HI R3, RZ, 0x4, R2 ;  /* 0x00000004ff037819 */ /* 0x000fe40000011402 */
[----:B------:R-:W-:Y:S02]  /*0b90*/  LOP3.LUT R4, R2, 0x3fffff0, RZ, 0xc0, !PT ;  /* 0x03fffff002047812 */ /* 0x000fe400078ec0ff */
[----:B------:R-:W-:-:S02]  /*0ba0*/  SHF.R.S32.HI R7, RZ, 0x1f, R152 ;  /* 0x0000001fff077819 */ /* 0x000fc40000011498 */
[----:B------:R-:W-:Y:S01]  /*0bb0*/  LEA.HI R2, R2, R3, RZ, 0x1 ;  /* 0x0000000302027211 */ /* 0x000fe200078f08ff */
[----:B------:R-:W-:Y:S01]  /*0bc0*/  IMAD.IADD R4, R157, 0x1, -R4 ;  /* 0x000000019d047824 */ /* 0x000fe200078e0a04 */
[----:B------:R-:W-:Y:S02]  /*0bd0*/  LEA.HI R6, R7, R152, RZ, 0x2 ;  /* 0x0000009807067211 */ /* 0x000fe400078f10ff */
[----:B------:R-:W-:Y:S02]  /*0be0*/  LOP3.LUT R2, R2, 0x1ffffffe, RZ, 0xc0, !PT ;  /* 0x1ffffffe02027812 */ /* 0x000fe400078ec0ff */
[--C-:B------:R-:W-:Y:S02]  /*0bf0*/  SHF.R.S32.HI R8, RZ, 0x2, R6.reuse ;  /* 0x00000002ff087819 */ /* 0x100fe40000011406 */
[----:B------:R-:W-:Y:S01]  /*0c00*/  SHF.R.S32.HI R9, RZ, 0x1f, R6 ;  /* 0x0000001fff097819 */ /* 0x000fe20000011406 */
[----:B------:R-:W-:Y:S01]  /*0c10*/  IMAD.IADD R2, R3, 0x1, -R2 ;  /* 0x0000000103027824 */ /* 0x000fe200078e0a02 */
[----:B------:R-:W-:-:S02]  /*0c20*/  SHF.R.S32.HI R153, RZ, 0x7, R153 ;  /* 0x00000007ff997819 */ /* 0x000fc40000011499 */
[----:B------:R-:W-:Y:S02]  /*0c30*/  LOP3.LUT R10, R10, 0xfffffffc, RZ, 0xc0, !PT ;  /* 0xfffffffc0a0a7812 */ /* 0x000fe400078ec0ff */
[----:B------:R-:W-:Y:S01]  /*0c40*/  LEA.HI R9, R9, R8, RZ, 0x3 ;  /* 0x0000000809097211 */ /* 0x000fe200078f18ff */
[----:B------:R-:W-:Y:S01]  /*0c50*/  IMAD.HI R3, R153, 0x55555556, RZ ;  /* 0x5555555699037827 */ /* 0x000fe200078e02ff */
[----:B------:R-:W-:Y:S02]  /*0c60*/  LOP3.LUT R5, R5, 0xfffffc00, RZ, 0xc0, !PT ;  /* 0xfffffc0005057812 */ /* 0x000fe400078ec0ff */
[----:B------:R-:W-:Y:S01]  /*0c70*/  LEA.HI R0, R0, R157, RZ, 0x3 ;  /* 0x0000009d00007211 */ /* 0x000fe200078f18ff */
[----:B------:R-:W-:Y:S01]  /*0c80*/  IMAD.IADD R10, R157, 0x1, -R10 ;  /* 0x000000019d0a7824 */ /* 0x000fe200078e0a0a */
[----:B------:R-:W-:Y:S01]  /*0c90*/  LOP3.LUT R9, R9, 0xfffffff8, RZ, 0xc0, !PT ;  /* 0xfffffff809097812 */ /* 0x000fe200078ec0ff */
[----:B------:R-:W-:Y:S01]  /*0ca0*/  IMAD R5, R4, 0x40, R5 ;  /* 0x0000004004057824 */ /* 0x000fe200078e0205 */
[----:B------:R-:W-:-:S02]  /*0cb0*/  LEA.HI R7, R7, R152, RZ, 0x5 ;  /* 0x0000009807077211 */ /* 0x000fc400078f28ff */
[----:B------:R-:W-:Y:S01]  /*0cc0*/  LEA.HI R4, R3, R3, RZ, 0x1 ;  /* 0x0000000303047211 */ /* 0x000fe200078f08ff */
[----:B------:R-:W-:Y:S01]  /*0cd0*/  IMAD.IADD R8, R8, 0x1, -R9 ;  /* 0x0000000108087824 */ /* 0x000fe200078e0a09 */
[----:B------:R-:W-:Y:S01]  /*0ce0*/  LOP3.LUT R18, R0, 0xfffffff8, RZ, 0xc0, !PT ;  /* 0xfffffff800127812 */ /* 0x000fe200078ec0ff */
[----:B------:R-:W-:Y:S01]  /*0cf0*/  IMAD R155, R2, 0x8, R5 ;  /* 0x00000008029b7824 */ /* 0x000fe200078e0205 */
[----:B------:R-:W-:Y:S01]  /*0d00*/  LEA.HI R3, R10, R10, RZ, 0x1 ;  /* 0x0000000a0a037211 */ /* 0x000fe200078f08ff */
[----:B------:R-:W-:Y:S01]  /*0d10*/  IMAD R4, R4, -0x3, R153 ;  /* 0xfffffffd04047824 */ /* 0x000fe200078e0299 */
[----:B------:R-:W-:Y:S01]  /*0d20*/  SHF.R.S32.HI R7, RZ, 0x5, R7 ;  /* 0x00000005ff077819 */ /* 0x000fe20000011407 */
[----:B------:R-:W-:Y:S01]  /*0d30*/  IMAD.IADD R18, R157, 0x1, -R18 ;  /* 0x000000019d127824 */ /* 0x000fe200078e0a12 */
[----:B------:R-:W-:Y:S02]  /*0d40*/  LOP3.LUT R3, R3, 0x1ffffffe, RZ, 0xc0, !PT ;  /* 0x1ffffffe03037812 */ /* 0x000fe400078ec0ff */
[----:B------:R-:W-:Y:S01]  /*0d50*/  LOP3.LUT R5, R6, 0x7ffffffc, RZ, 0xc0, !PT ;  /* 0x7ffffffc06057812 */ /* 0x000fe200078ec0ff */
[----:B------:R-:W-:Y:S01]  /*0d60*/  IMAD R7, R7, 0x10, R8 ;  /* 0x0000001007077824 */ /* 0x000fe200078e0208 */
[----:B------:R-:W-:Y:S01]  /*0d70*/  IADD3 R3, R10, -R3, RZ ;  /* 0x800000030a037210 */ /* 0x000fe20007ffe0ff */
[----:B------:R-:W-:Y:S01]  /*0d80*/  IMAD.SHL.U32 R19, R18, 0x8, RZ ;  /* 0x0000000812137824 */ /* 0x000fe200078e00ff */
[----:B------:R-:W-:Y:S01]  /*0d90*/  SHF.R.S32.HI R22, RZ, 0x3, R0 ;  /* 0x00000003ff167819 */ /* 0x000fe20000011400 */
[----:B------:R-:W-:-:S02]  /*0da0*/  IMAD R154, R4, 0x40, R7 ;  /* 0x00000040049a7824 */ /* 0x000fc400078e0207 */
[----:B------:R-:W-:Y:S01]  /*0db0*/  IMAD.IADD R16, R152, 0x1, -R5 ;  /* 0x0000000198107824 */ /* 0x000fe200078e0a05 */
[----:B------:R-:W-:Y:S01]  /*0dc0*/  SHF.R.S32.HI R156, RZ, 0x1f, R19 ;  /* 0x0000001fff9c7819 */ /* 0x000fe20000011413 */
[----:B------:R-:W-:-:S07]  /*0dd0*/  IMAD R17, R3, 0x8, R154 ;  /* 0x0000000803117824 */ /* 0x000fce00078e029a */
.L_x_14688:
[----:B012---:R-:W0:Y:S01]  /*0de0*/  LDC.64 R2, c[0x0][0xc88] ;  /* 0x00032200ff027b82 */ /* 0x007e220000000a00 */
[----:B------:R-:W-:Y:S01]  /*0df0*/  ULDC.64 UR8, c[0x0][0xa28] ;  /* 0x00028a0000087ab9 */ /* 0x000fe20000000a00 */
[----:B------:R-:W-:Y:S01]  /*0e00*/  ULDC.64 UR10, c[0x0][0xa18] ;  /* 0x00028600000a7ab9 */ /* 0x000fe20000000a00 */
[----:B------:R-:W-:Y:S01]  /*0e10*/  ULDC UR4, c[0x0][0x424] ;  /* 0x0001090000047ab9 */ /* 0x000fe20000000800 */
        /* <DEDUP_REMOVED lines=11> */
[----:B------:R-:W-:-:S04]  /*0ed0*/  @UP0 ULEA UR8, UP2, UR40, UR8, 0x2 ;  /* 0x0000000828080291 */ /* 0x000fc8000f84103f */
[----:B------:R-:W-:Y:S02]  /*0ee0*/  @UP0 ULEA.HI.X UR9, UR40, UR9, UR41, 0x2, UP2 ;  /* 0x0000000928090291 */ /* 0x000fe400090f1429 */
[----:B------:R-:W-:Y:S01]  /*0ef0*/  @UP1 ULEA UR10, UP0, UR40, UR10, 0x2 ;  /* 0x0000000a280a1291 */ /* 0x000fe2000f80103f */
[----:B------:R-:W-:-:S03]  /*0f00*/  IMAD.U32 R2, RZ, RZ, UR8 ;  /* 0x00000008ff027e24 */ /* 0x000fc6000f8e00ff */
[----:B------:R-:W-:Y:S01]  /*0f10*/  @UP1 ULEA.HI.X UR11, UR40, UR11, UR41, 0x2, UP0 ;  /* 0x0000000b280b1291 */ /* 0x000fe200080f1429 */
[----:B------:R-:W-:Y:S01]  /*0f20*/  IMAD.U32 R3, RZ, RZ, UR9 ;  /* 0x00000009ff037e24 */ /* 0x000fe2000f8e00ff */
[----:B------:R-:W-:Y:S01]  /*0f30*/  ULDC.64 UR8, c[0x0][0x418] ;  /* 0x0001060000087ab9 */ /* 0x000fe20000000a00 */
[----:B------:R-:W-:-:S03]  /*0f40*/  IMAD.U32 R4, RZ, RZ, UR10 ;  /* 0x0000000aff047e24 */ /* 0x000fc6000f8e00ff */
[----:B------:R-:W-:Y:S01]  /*0f50*/  IMAD.U32 R5, RZ, RZ, UR11 ;  /* 0x0000000bff057e24 */ /* 0x000fe2000f8e00ff */
[----:B------:R-:W2:Y:S04]  /*0f60*/  @P0 LDG.E R2, desc[UR48][R2.64] ;  /* 0x0000003002020981 */ /* 0x000ea8000c1e1900 */
[----:B------:R-:W3:Y:S01]  /*0f70*/  @P2 LDG.E R4, desc[UR48][R4.64] ;  /* 0x0000003004042981 */ /* 0x000ee2000c1e1900 */
[----:B------:R-:W-:Y:S01]  /*0f80*/  UISETP.NE.U32.AND UP0, UPT, UR8, URZ, UPT ;  /* 0x0000003f0800728c */ /* 0x000fe2000bf05070 */
[----:B------:R-:W-:Y:S01]  /*0f90*/  UMOV UR47, URZ ;  /* 0x0000003f002f7c82 */ /* 0x000fe20008000000 */
[----:B------:R-:W-:Y:S02]  /*0fa0*/  ULDC UR50, c[0x0][0x288] ;  /* 0x0000a20000327ab9 */ /* 0x000fe40000000800 */
[----:B------:R-:W-:Y:S01]  /*0fb0*/  UISETP.NE.AND.EX UP0, UPT, UR9, URZ, UPT, UP0 ;  /* 0x0000003f0900728c */ /* 0x000fe2000bf05300 */
[----:B------:R-:W-:-:S02]  /*0fc0*/  UMOV UR42, UR6 ;  /* 0x00000006002a7c82 */ /* 0x000fc40008000000 */
[----:B------:R-:W-:Y:S01]  /*0fd0*/  ULDC.64 UR8, c[0x0][0xa20] ;  /* 0x0002880000087ab9 */ /* 0x000fe20000000a00 */
[----:B------:R-:W-:Y:S01]  /*0fe0*/  USEL UR4, UR4, 0x1, UP0 ;  /* 0x0000000104047887 */ /* 0x000fe20008000000 */
[----:B------:R-:W-:-:S03]  /*0ff0*/  ISETP.NE.U32.AND P1, PT, RZ, UR8, PT ;  /* 0x00000008ff007c0c */ /* 0x000fc6000bf25070 */
        /* <DEDUP_REMOVED lines=11> */
[----:B------:R-:W-:Y:S01]  /*10b0*/  IMAD.U32 R2, RZ, RZ, UR6 ;  /* 0x00000006ff027e24 */ /* 0x000fe2000f8e00ff */
[----:B------:R-:W-:-:S05]  /*10c0*/  MOV R3, UR7 ;  /* 0x0000000700037c02 */ /* 0x000fca0008000f00 */
[----:B------:R-:W2:Y:S04]  /*10d0*/  LDG.E R4, desc[UR48][R2.64] ;  /* 0x0000003002047981 */ /* 0x000ea8000c1e1900 */
[----:B------:R-:W3:Y:S01]  /*10e0*/  LDG.E R0, desc[UR48][R2.64+0x4] ;  /* 0x0000043002007981 */ /* 0x000ee2000c1e1900 */
[----:B--2---:R-:W-:Y:S02]  /*10f0*/  R2UR UR50, R4 ;  /* 0x00000000043272ca */ /* 0x004fe400000e0000 */
[----:B---3--:R-:W-:-:S13]  /*1100*/  R2UR UR6, R0 ;  /* 0x00000000000672ca */ /* 0x008fda00000e0000 */
[----:B------:R-:W-:-:S12]  /*1110*/  UIADD3 UR50, -UR50, UR6, URZ ;  /* 0x0000000632327290 */ /* 0x000fd8000fffe13f */
.L_x_14647:
[----:B------:R-:W-:Y:S05]  /*1120*/  @!P1 BRA `(.L_x_14648) ;  /* 0x00000000001c9947 */ /* 0x000fea0003800000 */
[----:B------:R-:W-:-:S04]  /*1130*/  ULEA UR4, UP0, UR40, UR8, 0x2 ;  /* 0x0000000828047291 */ /* 0x000fc8000f80103f */
[----:B------:R-:W-:Y:S02]  /*1140*/  ULEA.HI.X UR6, UR40, UR9, UR41, 0x2, UP0 ;  /* 0x0000000928067291 */ /* 0x000fe400080f1429 */
[----:B------:R-:W-:-:S04]  /*1150*/  IMAD.U32 R2, RZ, RZ, UR4 ;  /* 0x00000004ff027e24 */ /* 0x000fc8000f8e00ff */
[----:B------:R-:W-:-:S05]  /*1160*/  IMAD.U32 R3, RZ, RZ, UR6 ;  /* 0x00000006ff037e24 */ /* 0x000fca000f8e00ff */
[----:B------:R-:W2:Y:S02]  /*1170*/  LDG.E R2, desc[UR48][R2.64] ;  /* 0x0000003002027981 */ /* 0x000ea4000c1e1900 */
[----:B--2---:R-:W-:Y:S01]  /*1180*/  R2UR UR4, R2 ;  /* 0x00000000020472ca */ /* 0x004fe200000e0000 */
[----:B------:R-:W-:-:S14]  /*1190*/  BRA `(.L_x_14649) ;  /* 0x0000000000347947 */ /* 0x000fdc0003800000 */
.L_x_14648:
        /* <DEDUP_REMOVED lines=13> */
.L_x_14649:
[----:B------:R-:W-:Y:S01]  /*1270*/  ULDC UR6, c[0x0][0x448] ;  /* 0x0001120000067ab9 */ /* 0x000fe20000000800 */
[----:B------:R-:W-:Y:S01]  /*1280*/  UIMAD UR43, UR5, 0xc0, URZ ;  /* 0x000000c0052b78a4 */ /* 0x000fe2000f8e023f */
[----:B------:R-:W-:Y:S01]  /*1290*/  PLOP3.LUT P0, PT, PT, PT, PT, 0x80, 0x0 ;  /* 0x000000000000781c */ /* 0x000fe20003f0f070 */
[----:B------:R-:W-:Y:S01]  /*12a0*/  UISETP.NE.AND UP0, UPT, UR6, 0x1, UPT ;  /* 0x000000010600788c */ /* 0x000fe2000bf05270 */
[----:B------:R-:W-:Y:S01]  /*12b0*/  IMAD.MOV.U32 R0, RZ, RZ, RZ ;  /* 0x000000ffff007224 */ /* 0x000fe200078e00ff */
[----:B------:R-:W-:Y:S01]  /*12c0*/  UIADD3 UR6, UR43, 0xbf, URZ ;  /* 0x000000bf2b067890 */ /* 0x000fe2000fffe03f */
[----:B------:R-:W-:Y:S01]  /*12d0*/  IMAD.MOV.U32 R20, RZ, RZ, RZ ;  /* 0x000000ffff147224 */ /* 0x000fe200078e00ff */
[----:B------:R-:W-:Y:S01]  /*12e0*/  UIADD3 UR47, -UR47, UR4, URZ ;  /* 0x000000042f2f7290 */ /* 0x000fe2000fffe13f */
[----:B------:R-:W-:Y:S02]  /*12f0*/  CS2R R118, SRZ ;  /* 0x0000000000767805 */ /* 0x000fe4000001ff00 */
        /* <DEDUP_REMOVED lines=8> */
[----:B------:R-:W-:Y:S01]  /*1380*/  IMAD.MOV.U32 R110, RZ, RZ, RZ ;  /* 0x000000ffff6e7224 */ /* 0x000fe200078e00ff */
[----:B------:R-:W-:Y:S01]  /*1390*/  UIADD3 UR4, UR47, 0x7f, URZ ;  /* 0x0000007f2f047890 */ /* 0x000fe2000fffe03f */
[----:B------:R-:W-:Y:S01]  /*13a0*/  IMAD.MOV.U32 R25, RZ, RZ, RZ ;  /* 0x000000ffff197224 */ /* 0x000fe200078e00ff */
[----:B------:R-:W-:Y:S01]  /*13b0*/  @UP0 USHF.R.U32.HI UR6, URZ, UR8, UR5 ;  /* 0x000000083f060299 */ /* 0x000fe20008011605 */
[----:B------:R-:W-:Y:S01]  /*13c0*/  CS2R R12, SRZ ;  /* 0x00000000000c7805 */ /* 0x000fe2000001ff00 */
[----:B------:R-:W-:Y:S01]  /*13d0*/  USHF.R.S32.HI UR5, URZ, 0x1f, UR4 ;  /* 0x0000001f3f057899 */ /* 0x000fe20008011404 */
[----:B------:R-:W-:Y:S01]  /*13e0*/  IMAD.MOV.U32 R106, RZ, RZ, RZ ;  /* 0x000000ffff6a7224 */ /* 0x000fe200078e00ff */
[----:B------:R-:W-:Y:S01]  /*13f0*/  UIADD3 UR6, UR7, UR6, URZ ;  /* 0x0000000607067290 */ /* 0x000fe2000fffe03f */
[----:B------:R-:W-:Y:S01]  /*1400*/  IMAD.MOV.U32 R27, RZ, RZ, RZ ;  /* 0x000000ffff1b7224 */ /* 0x000fe200078e00ff */
[----:B------:R-:W-:Y:S01]  /*1410*/  ULEA.HI UR5, UR5, UR4, URZ, 0x7 ;  /* 0x0000000405057291 */ /* 0x000fe2000f8f383f */
[----:B------:R-:W-:Y:S01]  /*1420*/  CS2R R102, SRZ ;  /* 0x0000000000667805 */ /* 0x000fe2000001ff00 */
[----:B------:R-:W-:Y:S01]  /*1430*/  USHF.R.S32.HI UR7, URZ, 0x1f, UR6 ;  /* 0x0000001f3f077899 */ /* 0x000fe20008011406 */
[----:B------:R-:W-:Y:S01]  /*1440*/  CS2R R100, SRZ ;  /* 0x0000000000647805 */ /* 0x000fe2000001ff00 */
[----:B------:R-:W-:Y:S01]  /*1450*/  USHF.R.S32.HI UR5, URZ, 0x7, UR5 ;  /* 0x000000073f057899 */ /* 0x000fe20008011405 */
[----:B------:R-:W-:Y:S01]  /*1460*/  CS2R R98, SRZ ;  /* 0x0000000000627805 */ /* 0x000fe2000001ff00 */
[----:B------:R-:W-:Y:S01]  /*1470*/  ULEA.HI UR7, UR7, UR6, URZ, 0x7 ;  /* 0x0000000607077291 */ /* 0x000fe2000f8f383f */
[----:B------:R-:W-:-:S02]  /*1480*/  CS2R R96, SRZ ;  /* 0x0000000000607805 */ /* 0x000fc4000001ff00 */
[----:B------:R-:W-:Y:S02]  /*1490*/  CS2R R94, SRZ ;  /* 0x00000000005e7805 */ /* 0x000fe4000001ff00 */
[----:B------:R-:W-:Y:S01]  /*14a0*/  CS2R R92, SRZ ;  /* 0x00000000005c7805 */ /* 0x000fe2000001ff00 */
[----:B------:R-:W-:Y:S01]  /*14b0*/  USHF.R.S32.HI UR7, URZ, 0x7, UR7 ;  /* 0x000000073f077899 */ /* 0x000fe20008011407 */
[----:B------:R-:W-:Y:S02]  /*14c0*/  CS2R R90, SRZ ;  /* 0x00000000005a7805 */ /* 0x000fe4000001ff00 */
[----:B------:R-:W-:Y:S01]  /*14d0*/  CS2R R88, SRZ ;  /* 0x0000000000587805 */ /* 0x000fe2000001ff00 */
[----:B------:R-:W-:-:S04]  /*14e0*/  UISETP.LT.AND UP0, UPT, UR5, UR7, UPT ;  /* 0x000000070500728c */ /* 0x000fc8000bf01270 */
[----:B------:R-:W-:-:S04]  /*14f0*/  USEL UR51, UR5, UR7, UP0 ;  /* 0x0000000705337287 */ /* 0x000fc80008000000 */
[----:B------:R-:W-:-:S06]  /*1500*/  UISETP.GE.AND UP0, UPT, UR51, 0x1, UPT ;  /* 0x000000013300788c */ /* 0x000fcc000bf06270 */
[----:B------:R-:W-:-:S13]  /*1510*/  PLOP3.LUT P1, PT, PT, PT, UP0, 0x80, 0x0 ;  /* 0x000000000000781c */ /* 0x000fda0003f2f008 */
        /* <DEDUP_REMOVED lines=32> */
.L_x_14651:
        /* <DEDUP_REMOVED lines=9> */
.L_x_14801:
[----:B------:R-:W-:Y:S05]  /*17b0*/  @!P0 BRA `(.L_x_14653) ;  /* 0x0000000000048947 */ /* 0x000fea0003800000 */
[----:B------:R-:W-:Y:S01]  /*17c0*/  BPT.TRAP 0x1 ;  /* 0x000000040000795c */ /* 0x000fe20000300000 */
.L_x_14653:
[----:B0-----:R-:W-:Y:S01]  /*17d0*/  IMAD.U32 R3, RZ, RZ, UR38 ;  /* 0x00000026ff037e24 */ /* 0x001fe2000f8e00ff */
[----:B------:R-:W-:-:S04]  /*17e0*/  MOV R0, UR39 ;  /* 0x0000002700007c02 */ /* 0x000fc80008000f00 */
[----:B------:R-:W-:Y:S02]  /*17f0*/  LEA R0, R0, UR45, 0x3 ;  /* 0x0000002d00007c11 */ /* 0x000fe4000f8e18ff */
[----:B------:R-:W-:-:S04]  /*1800*/  SHF.L.U32 R3, R3, 0x1f, RZ ;  /* 0x0000001f03037819 */ /* 0x000fc800000006ff */
[----:B------:R0:W1:Y:S01]  /*1810*/  SYNCS.PHASECHK.TRANS64.TRYWAIT P2, [R0+URZ+0x16830], R3 ;  /* 0x01683003000075a7 */ /* 0x000062000804017f */
[----:B------:R-:W-:Y:S05]  /*1820*/  @!P0 BRA `(.L_x_14654) ;  /* 0x0000000000048947 */ /* 0x000fea0003800000 */
[----:B------:R-:W-:Y:S01]  /*1830*/  BPT.TRAP 0x1 ;  /* 0x000000040000795c */ /* 0x000fe20000300000 */
.L_x_14654:
[----:B------:R-:W2:Y:S02]  /*1840*/  S2R R2, SR_TID.X ;  /* 0x0000000000027919 */ /* 0x000ea40000002100 */
[----:B--2---:R-:W-:Y:S01]  /*1850*/  LOP3.LUT P1, RZ, R2, 0x7f, RZ, 0xc0, !PT ;  /* 0x0000007f02ff7812 */ /* 0x004fe2000782c0ff */
[----:B-1----:R-:W-:-:S12]  /*1860*/  @P2 BRA `(.L_x_14655) ;  /* 0x0000000000082947 */ /* 0x002fd80003800000 */
[----:B------:R-:W1:Y:S02]  /*1870*/  SYNCS.PHASECHK.TRANS64.TRYWAIT P2, [R0+URZ+0x16830], R3 ;  /* 0x01683003000075a7 */ /* 0x000e64000804017f */
[----:B-1----:R-:W-:Y:S05]  /*1880*/  @!P2 BRA `(.L_x_14656) ;  /* 0x000000f000f0a947 */ /* 0x002fea0003800000 */
.L_x_14655:
[----:B------:R-:W-:Y:S05]  /*1890*/  WARPSYNC.ALL ;  /* 0x0000000000007948 */ /* 0x000fea0003800000 */
[----:B------:R-:W-:Y:S01]  /*18a0*/  UIADD3 UR4, UR45, 0xe400, URZ ;  /* 0x0000e4002d047890 */ /* 0x000fe2000fffe03f */
[----:B------:R-:W-:Y:S01]  /*18b0*/  WARPGROUP.ARRIVE ;  /* 0x00000000000079c5 */ /* 0x000fe20000000000 */
[----:B------:R-:W-:Y:S01]  /*18c0*/  ULOP3.LUT UR16, UR52, 0x10000, URZ, 0xfc, !UPT ;  /* 0x0001000034107892 */ /* 0x000fe2000f8efc3f */
[----:B------:R-:W-:Y:S01]  /*18d0*/  IMAD.U32 R4, RZ, RZ, UR50 ;  /* 0x00000032ff047e24 */ /* 0x000fe2000f8e00ff */
        /* <DEDUP_REMOVED lines=42> */
[----:B------:R-:W-:Y:S01]  /*1b80*/  @UP0 ULDC UR6, c[0x0][0x44c] ;  /* 0x0001130000060ab9 */ /* 0x000fe20000000800 */
[----:B------:R-:W-:Y:S02]  /*1b90*/  WARPGROUP.DEPBAR.LE gsb0, 0x0 ;  /* 0x00008000000079c5 */ /* 0x000fe40000010000 */
[----:B------:R-:W-:-:S06]  /*1ba0*/  WARPGROUP.ARRIVE ;  /* 0x00000000000079c5 */ /* 0x000fcc0000000000 */
[----:B------:R-:W-:Y:S01]  /*1bb0*/  HGMMA.64x128x16.F32.BF16 R24, gdesc[UR8], R24, gsb0 ;  /* 0x01e00000081879f0 */ /* 0x000fe20008001818 */
[----:B------:R-:W-:Y:S01]  /*1bc0*/  ULDC UR10, c[0x0][0x9d8] ;  /* 0x00027600000a7ab9 */ /* 0x000fe20000000800 */
[----:B------:R-:W-:Y:S01]  /*1bd0*/  @UP0 ULDC UR11, c[0x0][0x450] ;  /* 0x00011400000b0ab9 */ /* 0x000fe20000000800 */
        /* <DEDUP_REMOVED lines=12> */
[----:B------:R-:W0:Y:S01]  /*1ca0*/  MUFU.TANH R26, R26 ;  /* 0x0000001a001a7308 */ /* 0x000e220000002400 */
[----:B------:R-:W-:Y:S01]  /*1cb0*/  FMUL.FTZ R31, R31, UR10 ;  /* 0x0000000a1f1f7c20 */ /* 0x000fe20008410000 */
[----:B------:R-:W-:Y:S01]  /*1cc0*/  @P2 SHF.R.U32.HI R56, RZ, UR6, R2 ;  /* 0x00000006ff382c19 */ /* 0x000fe20008011602 */
[----:B------:R-:W-:Y:S01]  /*1cd0*/  UMOV UR6, 0xffffff80 ;  /* 0xffffff8000067882 */ /* 0x000fe20000000000 */
[----:B------:R-:W-:Y:S01]  /*1ce0*/  FMUL.FTZ R34, R34, UR10 ;  /* 0x0000000a22227c20 */ /* 0x000fe20008410000 */
[----:B------:R-:W-:Y:S01]  /*1cf0*/  UIMAD UR6, UR51, UR6, 0x80 ;  /* 0x00000080330674a4 */ /* 0x000fe2000f8e0206 */
[----:B------:R-:W-:Y:S01]  /*1d00*/  FMUL.FTZ R35, R35, UR10 ;  /* 0x0000000a23237c20 */ /* 0x000fe20008410000 */
[----:B------:R-:W1:Y:S01]  /*1d10*/  SHFL.IDX PT, R2, R56, 0x1, 0x1c1f ;  /* 0x003c1f0038027f89 */ /* 0x000e6200000e0000 */
[----:B------:R-:W2:Y:S01]  /*1d20*/  MUFU.TANH R27, R27 ;  /* 0x0000001b001b7308 */ /* 0x000ea20000002400 */
[----:B------:R-:W-:Y:S01]  /*1d30*/  UIADD3 UR7, UR6, 0x1, URZ ;  /* 0x0000000106077890 */ /* 0x000fe2000fffe03f */
[----:B------:R-:W-:Y:S01]  /*1d40*/  FMUL.FTZ R38, R38, UR10 ;  /* 0x0000000a26267c20 */ /* 0x000fe20008410000 */
[----:B------:R-:W-:Y:S01]  /*1d50*/  UIADD3 UR6, UR47, UR6, URZ ;  /* 0x000000062f067290 */ /* 0x000fe2000fffe03f */
[----:B------:R-:W-:Y:S01]  /*1d60*/  FMUL.FTZ R59, R59, UR10 ;  /* 0x0000000a3b3b7c20 */ /* 0x000fe20008410000 */
[----:B------:R-:W-:Y:S01]  /*1d70*/  FMUL.FTZ R89, R32, UR10 ;  /* 0x0000000a20597c20 */ /* 0x000fe20008410000 */
[----:B------:R-:W-:Y:S01]  /*1d80*/  FMUL.FTZ R39, R39, UR10 ;  /* 0x0000000a27277c20 */ /* 0x000fe20008410000 */
[----:B------:R-:W-:Y:S01]  /*1d90*/  IMAD.U32 R57, RZ, RZ, UR7 ;  /* 0x00000007ff397e24 */ /* 0x000fe2000f8e00ff */
[----:B------:R-:W-:Y:S01]  /*1da0*/  MUFU.TANH R30, R30 ;  /* 0x0000001e001e7308 */ /* 0x000fe20000002400 */
[----:B------:R-:W-:-:S02]  /*1db0*/  IMAD.U32 R3, RZ, RZ, UR6 ;  /* 0x00000006ff037e24 */ /* 0x000fc4000f8e00ff */
[----:B------:R-:W-:Y:S01]  /*1dc0*/  FMUL.FTZ R32, R36, UR10 ;  /* 0x0000000a24207c20 */ /* 0x000fe20008410000 */
[C---:B------:R-:W-:Y:S02]  /*1dd0*/  IMAD R57, R16.reuse, -0x2, R57 ;  /* 0xfffffffe10397824 */ /* 0x040fe400078e0239 */
[----:B------:R-:W-:Y:S01]  /*1de0*/  FMUL.FTZ R55, R55, UR10 ;  /* 0x0000000a37377c20 */ /* 0x000fe20008410000 */
[----:B------:R-:W-:Y:S02]  /*1df0*/  IMAD R6, R16, -0x2, R3 ;  /* 0xfffffffe10067824 */ /* 0x000fe400078e0203 */
[----:B------:R-:W-:Y:S01]  /*1e00*/  FMUL.FTZ R10, R25, UR10 ;  /* 0x0000000a190a7c20 */ /* 0x000fe20008410000 */
[----:B------:R-:W-:Y:S01]  /*1e10*/  FMUL.FTZ R42, R42, UR10 ;  /* 0x0000000a2a2a7c20 */ /* 0x000fe20008410000 */
[----:B------:R-:W-:Y:S01]  /*1e20*/  IADD3 R57, -R4, UR47, R57 ;  /* 0x0000002f04397c10 */ /* 0x000fe2000fffe139 */
[----:B------:R-:W-:Y:S01]  /*1e30*/  MUFU.TANH R31, R31 ;  /* 0x0000001f001f7308 */ /* 0x000fe20000002400 */
[----:B------:R-:W-:Y:S01]  /*1e40*/  FMUL.FTZ R25, R41, UR10 ;  /* 0x0000000a29197c20 */ /* 0x000fe20008410000 */
[----:B------:R-:W-:Y:S01]  /*1e50*/  FMUL.FTZ R43, R43, UR10 ;  /* 0x0000000a2b2b7c20 */ /* 0x000fe20008410000 */
        /* <DEDUP_REMOVED lines=13> */
[----:B------:R-:W3:Y:S01]  /*1f30*/  MUFU.TANH R35, R35 ;  /* 0x0000002300237308 */ /* 0x000ee20000002400 */
[----:B0-----:R-:W-:Y:S01]  /*1f40*/  FSEL R93, R26, -INF , P3 ;  /* 0xff8000001a5d7808 */ /* 0x001fe20001800000 */
[----:B------:R-:W-:Y:S01]  /*1f50*/  FMUL.FTZ R54, R54, UR10 ;  /* 0x0000000a36367c20 */ /* 0x000fe20008410000 */
[----:B--2---:R-:W-:Y:S01]  /*1f60*/  FSEL R91, R27, -INF , P4 ;  /* 0xff8000001b5b7808 */ /* 0x004fe20002000000 */
[----:B------:R-:W-:Y:S01]  /*1f70*/  FMUL.FTZ R14, R48, UR10 ;  /* 0x0000000a300e7c20 */ /* 0x000fe20008410000 */
[----:B------:R-:W-:Y:S01]  /*1f80*/  ISETP.GT.AND P3, PT, R2, 0x9, PT ;  /* 0x000000090200780c */ /* 0x000fe20003f64270 */
[----:B------:R-:W-:Y:S01]  /*1f90*/  FMUL.FTZ R58, R58, UR10 ;  /* 0x0000000a3a3a7c20 */ /* 0x000fe20008410000 */
[----:B------:R-:W-:Y:S01]  /*1fa0*/  FMNMX.FTZ R4, R93, R91, !PT ;  /* 0x0000005b5d047209 */ /* 0x000fe20007810000 */
[----:B------:R-:W0:Y:S01]  /*1fb0*/  MUFU.TANH R38, R38 ;  /* 0x0000002600267308 */ /* 0x000e220000002400 */
[----:B------:R-:W-:Y:S01]  /*1fc0*/  ISETP.GT.AND P4, PT, R2, 0x10, PT ;  /* 0x000000100200780c */ /* 0x000fe20003f84270 */
[----:B------:R-:W-:Y:S01]  /*1fd0*/  FMUL.FTZ R8, R24, UR10 ;  /* 0x0000000a18087c20 */ /* 0x000fe20008410000 */
[----:B------:R-:W-:Y:S01]  /*1fe0*/  FMUL.FTZ R24, R40, UR10 ;  /* 0x0000000a28187c20 */ /* 0x000fe20008410000 */
[----:B------:R-:W-:Y:S01]  /*1ff0*/  FMUL.FTZ R62, R62, UR10 ;  /* 0x0000000a3e3e7c20 */ /* 0x000fe20008410000 */
[----:B-1----:R-:W-:Y:S01]  /*2000*/  FSEL R53, R34, -INF , P4 ;  /* 0xff80000022357808 */ /* 0x002fe20002000000 */
[----:B------:R-:W-:Y:S01]  /*2010*/  FMUL.FTZ R63, R63, UR10 ;  /* 0x0000000a3f3f7c20 */ /* 0x000fe20008410000 */
[----:B------:R-:W-:Y:S01]  /*2020*/  ISETP.GT.AND P4, PT, R2, 0x18, PT ;  /* 0x000000180200780c */ /* 0x000fe20003f84270 */
        /* <DEDUP_REMOVED lines=9> */
[----:B-1----:R-:W-:Y:S01]  /*20c0*/  FSEL R59, R30, -INF , P5 ;  /* 0xff8000001e3b7808 */ /* 0x002fe20002800000 */
[----:B------:R-:W-:Y:S01]  /*20d0*/  FMUL.FTZ R75, R75, UR10 ;  /* 0x0000000a4b4b7c20 */ /* 0x000fe20008410000 */
[----:B------:R-:W-:Y:S01]  /*20e0*/  FMUL.FTZ R78, R78, UR10 ;  /* 0x0000000a4e4e7c20 */ /* 0x000fe20008410000 */
[----:B------:R-:W-:Y:S01]  /*20f0*/  FMUL.FTZ R79, R79, UR10 ;  /* 0x0000000a4f4f7c20 */ /* 0x000fe20008410000 */
[----:B------:R-:W-:Y:S01]  /*2100*/  FMNMX.FTZ R4, R59, R4, !PT ;  /* 0x000000043b047209 */ /* 0x000fe20007810000 */
        /* <DEDUP_REMOVED lines=8> */
[----:B------:R2:W-:Y:S01]  /*2190*/  @!P1 SYNCS.ARRIVE.TRANS64.RED.A1T0 RZ, [R0+URZ], RZ ;  /* 0x000000ff00ff99a7 */ /* 0x0005e2000810043f */
[----:B------:R-:W-:Y:S01]  /*21a0*/  @UP0 ULDC UR6, c[0x0][0x44c] ;  /* 0x0001130000060ab9 */ /* 0x000fe20000000800 */
[----:B------:R-:W4:Y:S01]  /*21b0*/  MUFU.TANH R42, R42 ;  /* 0x0000002a002a7308 */ /* 0x000f220000002400 */
[----:B-1----:R-:W-:Y:S01]  /*21c0*/  FSEL R55, R31, -INF , P3 ;  /* 0xff8000001f377808 */ /* 0x002fe20001800000 */
[----:B------:R-:W-:Y:S01]  /*21d0*/  UIMAD.WIDE.U32 UR6, UR43, UR6, URZ ;  /* 0x000000062b0672a5 */ /* 0x000fe2000f8e003f */
[----:B------:R-:W-:-:S02]  /*21e0*/  ISETP.GT.AND P3, PT, R2, 0x11, PT ;  /* 0x000000110200780c */ /* 0x000fc40003f64270 */
[----:B------:R-:W-:Y:S02]  /*21f0*/  FMNMX.FTZ R4, R55, R4, !PT ;  /* 0x0000000437047209 */ /* 0x000fe40007810000 */
[----:B---3--:R-:W-:Y:S01]  /*2200*/  FSEL R52, R35, -INF , P3 ;  /* 0xff80000023347808 */ /* 0x008fe20001800000 */
[----:B------:R-:W-:Y:S01]  /*2210*/  MUFU.TANH R43, R43 ;  /* 0x0000002b002b7308 */ /* 0x000fe20000002400 */
[----:B------:R-:W-:Y:S02]  /*2220*/  FMNMX.FTZ R3, R53, R4, !PT ;  /* 0x0000000435037209 */ /* 0x000fe40007810000 */
[----:B------:R-:W-:Y:S02]  /*2230*/  ISETP.GT.AND P3, PT, R2, 0x19, PT ;  /* 0x000000190200780c */ /* 0x000fe40003f64270 */
[----:B------:R-:W-:-:S03]  /*2240*/  FMNMX.FTZ R4, R52, R3, !PT ;  /* 0x0000000334047209 */ /* 0x000fc60007810000 */
[----:B------:R-:W1:Y:S08]  /*2250*/  MUFU.TANH R46, R46 ;  /* 0x0000002e002e7308 */ /* 0x000e700000002400 */
[----:B------:R0:W-:Y:S08]  /*2260*/  MUFU.TANH R11, R51 ;  /* 0x00000033000b7308 */ /* 0x0001f00000002400 */
[----:B------:R1:W3:Y:S01]  /*2270*/  MUFU.TANH R9, R47 ;  /* 0x0000002f00097308 */ /* 0x0002e20000002400 */
[----:B0-----:R-:W-:-:S02]  /*2280*/  FSEL R51, R38, -INF , P4 ;  /* 0xff80000026337808 */ /* 0x001fc40002000000 */
[----:B------:R-:W-:Y:S02]  /*2290*/  ISETP.GT.AND P4, PT, R2, 0x20, PT ;  /* 0x000000200200780c */ /* 0x000fe40003f84270 */
[----:B------:R-:W-:Y:S02]  /*22a0*/  FMNMX.FTZ R3, R51, R4, !PT ;  /* 0x0000000433037209 */ /* 0x000fe40007810000 */
[----:B----4-:R-:W-:Y:S01]  /*22b0*/  FSEL R49, R42, -INF , P4 ;  /* 0xff8000002a317808 */ /* 0x010fe20002000000 */
[----:B------:R0:W4:Y:S01]  /*22c0*/  MUFU.TANH R45, R50 ;  /* 0x00000032002d7308 */ /* 0x0001220000002400 */
        /* <DEDUP_REMOVED lines=8> */
[----:B------:R0:W5:Y:S01]  /*2350*/  MUFU.TANH R40, R58 ;  /* 0x0000003a00287308 */ /* 0x0001620000002400 */
[----:B------:R-:W-:-:S02]  /*2360*/  FMNMX.FTZ R3, R49, R4, !PT ;  /* 0x0000000431037209 */ /* 0x000fc40007810000 */
[----:B------:R-:W-:Y:S02]  /*2370*/  ISETP.GT.AND P3, PT, R2, 0x29, PT ;  /* 0x000000290200780c */ /* 0x000fe40003f64270 */
[----:B------:R-:W-:Y:S02]  /*2380*/  FMNMX.FTZ R4, R48, R3, !PT ;  /* 0x0000000330047209 */ /* 0x000fe40007810000 */
[----:B---3--:R-:W-:Y:S01]  /*2390*/  FSEL R46, R9, -INF , P3 ;  /* 0xff800000092e7808 */ /* 0x008fe20001800000 */
[----:B------:R-:W3:Y:S01]  /*23a0*/  MUFU.TANH R62, R62 ;  /* 0x0000003e003e7308 */ /* 0x000ee20000002400 */
[----:B------:R-:W-:Y:S01]  /*23b0*/  FMNMX.FTZ R3, R47, R4, !PT ;  /* 0x000000042f037209 */ /* 0x000fe20007810000 */
[----:B0-----:R-:W-:Y:S01]  /*23c0*/  FMUL.FTZ R58, R68, UR10 ;  /* 0x0000000a443a7c20 */ /* 0x001fe20008410000 */
[----:B------:R-:W-:Y:S01]  /*23d0*/  ISETP.GT.AND P3, PT, R2, 0x31, PT ;  /* 0x000000310200780c */ /* 0x000fe20003f64270 */
[----:B------:R-:W-:Y:S01]  /*23e0*/  FMUL.FTZ R68, R85, UR10 ;  /* 0x0000000a55447c20 */ /* 0x000fe20008410000 */
[----:B----4-:R-:W-:-:S02]  /*23f0*/  FSEL R45, R45, -INF , P4 ;  /* 0xff8000002d2d7808 */ /* 0x010fc40002000000 */
[----:B------:R-:W-:Y:S01]  /*2400*/  FMNMX.FTZ R4, R46, R3, !PT ;  /* 0x000000032e047209 */ /* 0x000fe20007810000 */
[----:B------:R-:W0:Y:S01]  /*2410*/  MUFU.TANH R37, R63 ;  /* 0x0000003f00257308 */ /* 0x000e220000002400 */
[C---:B------:R-:W-:Y:S02]  /*2420*/  ISETP.GT.AND P4, PT, R2.reuse, 0x38, PT ;  /* 0x000000380200780c */ /* 0x040fe40003f84270 */
[----:B------:R-:W-:Y:S02]  /*2430*/  FSEL R43, R11, -INF , P3 ;  /* 0xff8000000b2b7808 */ /* 0x000fe40001800000 */
[----:B------:R-:W-:Y:S02]  /*2440*/  FMNMX.FTZ R4, R45, R4, !PT ;  /* 0x000000042d047209 */ /* 0x000fe40007810000 */
[----:B------:R-:W-:Y:S01]  /*2450*/  ISETP.GT.AND P3, PT, R2, 0x39, PT ;  /* 0x000000390200780c */ /* 0x000fe20003f64270 */
[----:B------:R-:W4:Y:S01]  /*2460*/  MUFU.TANH R66, R66 ;  /* 0x0000004200427308 */ /* 0x000f220000002400 */
[----:B-1----:R-:W-:-:S02]  /*2470*/  FSEL R42, R54, -INF , P4 ;  /* 0xff800000362a7808 */ /* 0x002fc40002000000 */
[----:B------:R-:W-:Y:S02]  /*2480*/  FMNMX.FTZ R3, R43, R4, !PT ;  /* 0x000000042b037209 */ /* 0x000fe40007810000 */
[----:B------:R-:W-:Y:S02]  /*2490*/  ISETP.GT.AND P4, PT, R2, 0x40, PT ;  /* 0x000000400200780c */ /* 0x000fe40003f84270 */
[----:B------:R-:W-:Y:S01]  /*24a0*/  FSEL R41, R41, -INF , P3 ;  /* 0xff80000029297808 */ /* 0x000fe20001800000 */
[----:B------:R-:W1:Y:S01]  /*24b0*/  MUFU.TANH R35, R67 ;  /* 0x0000004300237308 */ /* 0x000e620000002400 */
[----:B------:R-:W-:Y:S02]  /*24c0*/  FMNMX.FTZ R4, R42, R3, !PT ;  /* 0x000000032a047209 */ /* 0x000fe40007810000 */
[----:B------:R-:W-:Y:S02]  /*24d0*/  ISETP.GT.AND P3, PT, R2, 0x41, PT ;  /* 0x000000410200780c */ /* 0x000fe40003f64270 */
[----:B-----5:R-:W-:-:S02]  /*24e0*/  FSEL R40, R40, -INF , P4 ;  /* 0xff80000028287808 */ /* 0x020fc40002000000 */
[----:B------:R-:W-:Y:S01]  /*24f0*/  FMNMX.FTZ R3, R41, R4, !PT ;  /* 0x0000000429037209 */ /* 0x000fe20007810000 */
[----:B------:R5:W2:Y:S01]  /*2500*/  MUFU.TANH R34, R70 ;  /* 0x0000004600227308 */ /* 0x000aa20000002400 */
[----:B------:R-:W-:Y:S02]  /*2510*/  ISETP.GT.AND P4, PT, R2, 0x48, PT ;  /* 0x000000480200780c */ /* 0x000fe40003f84270 */
[----:B------:R-:W-:Y:S02]  /*2520*/  FSEL R39, R36, -INF , P3 ;  /* 0xff80000024277808 */ /* 0x000fe40001800000 */
[----:B------:R-:W-:Y:S02]  /*2530*/  FMNMX.FTZ R4, R40, R3, !PT ;  /* 0x0000000328047209 */ /* 0x000fe40007810000 */
[----:B------:R-:W-:Y:S01]  /*2540*/  ISETP.GT.AND P3, PT, R2, 0x49, PT ;  /* 0x000000490200780c */ /* 0x000fe20003f64270 */
[----:B------:R4:W2:Y:S01]  /*2550*/  MUFU.TANH R31, R71 ;  /* 0x00000047001f7308 */ /* 0x0008a20000002400 */
[----:B---3--:R-:W-:Y:S01]  /*2560*/  FSEL R38, R62, -INF , P4 ;  /* 0xff8000003e267808 */ /* 0x008fe20002000000 */
[----:B-----5:R-:W-:Y:S01]  /*2570*/  FMUL.FTZ R70, R60, UR10 ;  /* 0x0000000a3c467c20 */ /* 0x020fe20008410000 */
[----:B------:R-:W-:Y:S01]  /*2580*/  FMNMX.FTZ R3, R39, R4, !PT ;  /* 0x0000000427037209 */ /* 0x000fe20007810000 */
[----:B------:R-:W-:Y:S01]  /*2590*/  FMUL.FTZ R60, R72, UR10 ;  /* 0x0000000a483c7c20 */ /* 0x000fe20008410000 */
[----:B------:R-:W-:Y:S01]  /*25a0*/  ISETP.GT.AND P4, PT, R2, 0x50, PT ;  /* 0x000000500200780c */ /* 0x000fe20003f84270 */
[----:B------:R-:W-:Y:S01]  /*25b0*/  FMUL.FTZ R62, R76, UR10 ;  /* 0x0000000a4c3e7c20 */ /* 0x000fe20008410000 */
[----:B0-----:R-:W-:Y:S01]  /*25c0*/  FSEL R37, R37, -INF , P3 ;  /* 0xff80000025257808 */ /* 0x001fe20001800000 */
[----:B------:R0:W3:Y:S01]  /*25d0*/  MUFU.TANH R30, R74 ;  /* 0x0000004a001e7308 */ /* 0x0000e20000002400 */
[----:B------:R-:W-:Y:S01]  /*25e0*/  FMNMX.FTZ R4, R38, R3, !PT ;  /* 0x0000000326047209 */ /* 0x000fe20007810000 */
[----:B----4-:R-:W-:Y:S01]  /*25f0*/  FMUL.FTZ R71, R61, UR10 ;  /* 0x0000000a3d477c20 */ /* 0x010fe20008410000 */
[----:B------:R-:W-:-:S02]  /*2600*/  ISETP.GT.AND P3, PT, R2, 0x51, PT ;  /* 0x000000510200780c */ /* 0x000fc40003f64270 */
[----:B------:R-:W-:Y:S01]  /*2610*/  FSEL R36, R66, -INF , P4 ;  /* 0xff80000042247808 */ /* 0x000fe20002000000 */
[----:B------:R-:W-:Y:S01]  /*2620*/  FMUL.FTZ R66, R81, UR10 ;  /* 0x0000000a51427c20 */ /* 0x000fe20008410000 */
[----:B------:R-:W-:Y:S01]  /*2630*/  FMNMX.FTZ R3, R37, R4, !PT ;  /* 0x0000000425037209 */ /* 0x000fe20007810000 */
[----:B------:R4:W5:Y:S01]  /*2640*/  MUFU.TANH R26, R75 ;  /* 0x0000004b001a7308 */ /* 0x0009620000002400 */
[----:B------:R-:W-:Y:S01]  /*2650*/  ISETP.GT.AND P4, PT, R2, 0x58, PT ;  /* 0x000000580200780c */ /* 0x000fe20003f84270 */
[----:B0-----:R-:W-:Y:S01]  /*2660*/  FMUL.FTZ R74, R64, UR10 ;  /* 0x0000000a404a7c20 */ /* 0x001fe20008410000 */
[----:B-1----:R-:W-:Y:S01]  /*2670*/  FSEL R35, R35, -INF , P3 ;  /* 0xff80000023237808 */ /* 0x002fe20001800000 */
[----:B------:R-:W-:Y:S01]  /*2680*/  FMUL.FTZ R64, R80, UR10 ;  /* 0x0000000a50407c20 */ /* 0x000fe20008410000 */
[----:B------:R-:W-:Y:S02]  /*2690*/  FMNMX.FTZ R4, R36, R3, !PT ;  /* 0x0000000324047209 */ /* 0x000fe40007810000 */
[----:B------:R-:W-:Y:S01]  /*26a0*/  ISETP.GT.AND P3, PT, R2, 0x59, PT ;  /* 0x000000590200780c */ /* 0x000fe20003f64270 */
[----:B------:R-:W0:Y:S01]  /*26b0*/  MUFU.TANH R27, R78 ;  /* 0x0000004e001b7308 */ /* 0x000e220000002400 */
[----:B--2---:R-:W-:Y:S01]  /*26c0*/  FSEL R34, R34, -INF , P4 ;  /* 0xff80000022227808 */ /* 0x004fe20002000000 */
[----:B----4-:R-:W-:Y:S01]  /*26d0*/  FMUL.FTZ R75, R65, UR10 ;  /* 0x0000000a414b7c20 */ /* 0x010fe20008410000 */
[----:B------:R-:W-:Y:S01]  /*26e0*/  FMNMX.FTZ R3, R35, R4, !PT ;  /* 0x0000000423037209 */ /* 0x000fe20007810000 */
[----:B------:R-:W-:Y:S01]  /*26f0*/  FMUL.FTZ R65, R77, UR10 ;  /* 0x0000000a4d417c20 */ /* 0x000fe20008410000 */
[----:B------:R-:W-:-:S02]  /*2700*/  ISETP.GT.AND P4, PT, R2, 0x60, PT ;  /* 0x000000600200780c */ /* 0x000fc40003f84270 */
[----:B------:R-:W-:Y:S01]  /*2710*/  FSEL R31, R31, -INF , P3 ;  /* 0xff8000001f1f7808 */ /* 0x000fe20001800000 */
[----:B------:R-:W1:Y:S01]  /*2720*/  MUFU.TANH R9, R79 ;  /* 0x0000004f00097308 */ /* 0x000e620000002400 */
[----:B------:R-:W-:Y:S02]  /*2730*/  FMNMX.FTZ R4, R34, R3, !PT ;  /* 0x0000000322047209 */ /* 0x000fe40007810000 */
[----:B------:R-:W-:Y:S02]  /*2740*/  ISETP.GT.AND P3, PT, R2, 0x61, PT ;  /* 0x000000610200780c */ /* 0x000fe40003f64270 */
[----:B---3--:R-:W-:Y:S02]  /*2750*/  FSEL R30, R30, -INF , P4 ;  /* 0xff8000001e1e7808 */ /* 0x008fe40002000000 */
[----:B------:R-:W-:Y:S01]  /*2760*/  FMNMX.FTZ R3, R31, R4, !PT ;  /* 0x000000041f037209 */ /* 0x000fe20007810000 */
[----:B------:R-:W2:Y:S01]  /*2770*/  MUFU.TANH R11, R82 ;  /* 0x00000052000b7308 */ /* 0x000ea20000002400 */
[----:B------:R-:W-:-:S02]  /*2780*/  ISETP.GT.AND P4, PT, R2, 0x68, PT ;  /* 0x000000680200780c */ /* 0x000fc40003f84270 */
[----:B-----5:R-:W-:Y:S02]  /*2790*/  FSEL R26, R26, -INF , P3 ;  /* 0xff8000001a1a7808 */ /* 0x020fe40001800000 */
[----:B------:R-:W-:Y:S02]  /*27a0*/  FMNMX.FTZ R3, R30, R3, !PT ;  /* 0x000000031e037209 */ /* 0x000fe40007810000 */
[----:B------:R-:W-:Y:S01]  /*27b0*/  ISETP.GT.AND P3, PT, R2, 0x69, PT ;  /* 0x000000690200780c */ /* 0x000fe20003f64270 */
[----:B------:R-:W3:Y:S01]  /*27c0*/  MUFU.TANH R83, R83 ;  /* 0x0000005300537308 */ /* 0x000ee20000002400 */
[----:B0-----:R-:W-:Y:S02]  /*27d0*/  FSEL R27, R27, -INF , P4 ;  /* 0xff8000001b1b7808 */ /* 0x001fe40002000000 */
[----:B------:R-:W-:Y:S02]  /*27e0*/  FMNMX.FTZ R4, R26, R3, !PT ;  /* 0x000000031a047209 */ /* 0x000fe40007810000 */
[----:B------:R-:W-:-:S02]  /*27f0*/  ISETP.GT.AND P4, PT, R2, 0x70, PT ;  /* 0x000000700200780c */ /* 0x000fc40003f84270 */
[----:B-1----:R-:W-:Y:S01]  /*2800*/  FSEL R9, R9, -INF , P3 ;  /* 0xff80000009097808 */ /* 0x002fe20001800000 */
[----:B------:R-:W0:Y:S01]  /*2810*/  MUFU.TANH R86, R86 ;  /* 0x0000005600567308 */ /* 0x000e220000002400 */
[----:B------:R-:W-:Y:S02]  /*2820*/  FMNMX.FTZ R4, R27, R4, !PT ;  /* 0x000000041b047209 */ /* 0x000fe40007810000 */
[C---:B------:R-:W-:Y:S02]  /*2830*/  ISETP.GT.AND P3, PT, R2.reuse, 0x71, PT ;  /* 0x000000710200780c */ /* 0x040fe40003f64270 */
[----:B--2---:R-:W-:Y:S02]  /*2840*/  FSEL R11, R11, -INF , P4 ;  /* 0xff8000000b0b7808 */ /* 0x004fe40002000000 */
[----:B------:R-:W-:Y:S01]  /*2850*/  FMNMX.FTZ R44, R9, R4, !PT ;  /* 0x00000004092c7209 */ /* 0x000fe20007810000 */
[----:B------:R-:W1:Y:S01]  /*2860*/  MUFU.TANH R87, R87 ;  /* 0x0000005700577308 */ /* 0x000e620000002400 */
[----:B------:R-:W-:-:S02]  /*2870*/  ISETP.GT.AND P4, PT, R2, 0x78, PT ;  /* 0x000000780200780c */ /* 0x000fc40003f84270 */
[----:B---3--:R-:W-:Y:S02]  /*2880*/  FSEL R4, R83, -INF , P3 ;  /* 0xff80000053047808 */ /* 0x008fe40001800000 */
[----:B------:R-:W-:Y:S02]  /*2890*/  FMNMX.FTZ R63, R11, R44, !PT ;  /* 0x0000002c0b3f7209 */ /* 0x000fe40007810000 */
[----:B------:R-:W-:Y:S01]  /*28a0*/  ISETP.GT.AND P3, PT, R2, 0x79, PT ;  /* 0x000000790200780c */ /* 0x000fe20003f64270 */
[----:B------:R-:W-:Y:S01]  /*28b0*/  MUFU.TANH R8, R8 ;  /* 0x0000000800087308 */ /* 0x000fe20000002400 */
[----:B0-----:R-:W-:Y:S02]  /*28c0*/  FSEL R3, R86, -INF , P4 ;  /* 0xff80000056037808 */ /* 0x001fe40002000000 */
[----:B------:R-:W-:-:S04]  /*28d0*/  FMNMX.FTZ R44, R4, R63, !PT ;  /* 0x0000003f042c7209 */ /* 0x000fc80007810000 */
[----:B------:R-:W-:Y:S01]  /*28e0*/  FMNMX.FTZ R61, R3, R44, !PT ;  /* 0x0000002c033d7209 */ /* 0x000fe20007810000 */
[----:B------:R-:W0:Y:S01]  /*28f0*/  MUFU.TANH R10, R10 ;  /* 0x0000000a000a7308 */ /* 0x000e220000002400 */
[----:B-1----:R-:W-:-:S04]  /*2900*/  FSEL R2, R87, -INF , P3 ;  /* 0xff80000057027808 */ /* 0x002fc80001800000 */
[----:B------:R-:W-:Y:S01]  /*2910*/  FMNMX.FTZ R44, R2, R61, !PT ;  /* 0x0000003d022c7209 */ /* 0x000fe20007810000 */
[----:B------:R-:W-:Y:S02]  /*2920*/  FMUL.FTZ R61, R69, UR10 ;  /* 0x0000000a453d7c20 */ /* 0x000fe40008410000 */
[----:B------:R-:W1:Y:S01]  /*2930*/  SHFL.IDX PT, R69, R56, RZ, 0x1c1f ;  /* 0x001c1fff38457589 */ /* 0x000e6200000e0000 */
[----:B------:R-:W2:Y:S03]  /*2940*/  MUFU.TANH R28, R28 ;  /* 0x0000001c001c7308 */ /* 0x000ea60000002400 */
[----:B------:R-:W3:Y:S05]  /*2950*/  SHFL.BFLY PT, R63, R44, 0x2, 0x1f ;  /* 0x0c401f002c3f7f89 */ /* 0x000eea00000e0000 */
[----:B------:R-:W-:Y:S08]  /*2960*/  MUFU.TANH R88, R88 ;  /* 0x0000005800587308 */ /* 0x000ff00000002400 */
[----:B------:R-:W4:Y:S01]  /*2970*/  MUFU.TANH R89, R89 ;  /* 0x0000005900597308 */ /* 0x000f220000002400 */
[----:B-1----:R-:W-:-:S07]  /*2980*/  VIADDMNMX R69, R69, R57, R6, PT ;  /* 0x0000003945457246 */ /* 0x002fce0003800106 */
[----:B------:R-:W-:Y:S01]  /*2990*/  MUFU.TANH R33, R33 ;  /* 0x0000002100217308 */ /* 0x000fe20000002400 */
[----:B---3--:R-:W-:Y:S01]  /*29a0*/  FMNMX.FTZ R54, R44, R63, !PT ;  /* 0x0000003f2c367209 */ /* 0x008fe20007810000 */
[----:B------:R-:W-:Y:S01]  /*29b0*/  FMUL.FTZ R63, R73, UR10 ;  /* 0x0000000a493f7c20 */ /* 0x000fe20008410000 */
[C---:B------:R-:W-:Y:S02]  /*29c0*/  ISETP.GT.AND P4, PT, R69.reuse, 0x1, PT ;  /* 0x000000014500780c */ /* 0x040fe40003f84270 */
[C---:B------:R-:W-:Y:S01]  /*29d0*/  ISETP.GT.AND P5, PT, R69.reuse, 0x8, PT ;  /* 0x000000084500780c */ /* 0x040fe20003fa4270 */
[----:B------:R-:W1:Y:S01]  /*29e0*/  SHFL.BFLY PT, R67, R54, 0x1, 0x1f ;  /* 0x0c201f0036437f89 */ /* 0x000e6200000e0000 */
[----:B0-----:R-:W-:Y:S01]  /*29f0*/  FSEL R57, R10, -INF , P4 ;  /* 0xff8000000a397808 */ /* 0x001fe20002000000 */
[----:B------:R-:W0:Y:S01]  /*2a00*/  MUFU.TANH R32, R32 ;  /* 0x0000002000207308 */ /* 0x000e220000002400 */
[----:B--2---:R-:W-:Y:S02]  /*2a10*/  FSEL R28, R28, -INF , P5 ;  /* 0xff8000001c1c7808 */ /* 0x004fe40002800000 */
[----:B------:R-:W-:-:S04]  /*2a20*/  ISETP.GT.AND P4, PT, R69, 0x10, PT ;  /* 0x000000104500780c */ /* 0x000fc80003f84270 */
[----:B----4-:R-:W-:Y:S01]  /*2a30*/  FSEL R89, R89, -INF , P4 ;  /* 0xff80000059597808 */ /* 0x010fe20002000000 */
[----:B------:R-:W-:Y:S01]  /*2a40*/  MUFU.TANH R29, R29 ;  /* 0x0000001d001d7308 */ /* 0x000fe20000002400 */
[----:B------:R-:W-:-:S07]  /*2a50*/  ISETP.GT.AND P4, PT, R69, 0x18, PT ;  /* 0x000000184500780c */ /* 0x000fce0003f84270 */
[----:B------:R-:W2:Y:S01]  /*2a60*/  MUFU.TANH R24, R24 ;  /* 0x0000001800187308 */ /* 0x000ea20000002400 */
[----:B0-----:R-:W-:Y:S02]  /*2a70*/  FSEL R32, R32, -INF , P4 ;  /* 0xff80000020207808 */ /* 0x001fe40002000000 */
[----:B------:R-:W-:Y:S02]  /*2a80*/  ISETP.GT.AND P4, PT, R69, 0x20, PT ;  /* 0x000000204500780c */ /* 0x000fe40003f84270 */
[----:B-1----:R-:W-:Y:S01]  /*2a90*/  FMNMX.FTZ R44, R54, R67, !PT ;  /* 0x00000043362c7209 */ /* 0x002fe20007810000 */
[----:B------:R-:W-:Y:S02]  /*2aa0*/  FMUL.FTZ R67, R84, UR10 ;  /* 0x0000000a54437c20 */ /* 0x000fe40008410000 */
[----:B------:R-:W0:Y:S01]  /*2ab0*/  MUFU.TANH R25, R25 ;  /* 0x0000001900197308 */ /* 0x000e220000002400 */
[----:B------:R-:W-:Y:S01]  /*2ac0*/  UMOV UR10, UR43 ;  /* 0x0000002b000a7c82 */ /* 0x000fe20008000000 */
[C---:B------:R-:W-:Y:S01]  /*2ad0*/  FSETP.NEU.FTZ.AND P3, PT, R44.reuse, -INF , PT ;  /* 0xff8000002c00780b */ /* 0x040fe20003f7d000 */
[----:B------:R-:W-:Y:S01]  /*2ae0*/  FMUL.FTZ R54, R44, UR22 ;  /* 0x000000162c367c20 */ /* 0x000fe20008410000 */
[----:B------:R-:W-:-:S04]  /*2af0*/  @UP0 USHF.R.U32.HI UR10, URZ, UR11, UR7 ;  /* 0x0000000b3f0a0299 */ /* 0x000fc80008011607 */
[----:B------:R-:W-:Y:S01]  /*2b00*/  FSEL R54, R54, RZ, P3 ;  /* 0x000000ff36367208 */ /* 0x000fe20001800000 */
[----:B------:R-:W1:Y:S01]  /*2b10*/  MUFU.TANH R21, R21 ;  /* 0x0000001500157308 */ /* 0x000e620000002400 */
[----:B------:R-:W-:Y:S01]  /*2b20*/  ISETP.GT.AND P3, PT, R69, RZ, PT ;  /* 0x000000ff4500720c */ /* 0x000fe20003f64270 */
[----:B------:R-:W-:Y:S01]  /*2b30*/  UIADD3 UR6, UR10, UR47, -UR50 ;  /* 0x0000002f0a067290 */ /* 0x000fe2000fffe832 */
[----:B--2---:R-:W-:Y:S01]  /*2b40*/  FSEL R24, R24, -INF , P4 ;  /* 0xff80000018187808 */ /* 0x004fe20002000000 */
[--C-:B------:R-:W-:Y:S01]  /*2b50*/  FFMA.FTZ R145, R53, UR22, -R54.reuse ;  /* 0x0000001635917c23 */ /* 0x100fe20008010836 */
[----:B------:R-:W-:Y:S01]  /*2b60*/  FSEL R56, R8, -INF , P3 ;  /* 0xff80000008387808 */ /* 0x000fe20001800000 */
[--C-:B------:R-:W-:Y:S01]  /*2b70*/  FFMA.FTZ R8, R55, UR22, -R54.reuse ;  /* 0x0000001637087c23 */ /* 0x100fe20008010836 */
[----:B------:R-:W-:Y:S01]  /*2b80*/  ISETP.GT.AND P3, PT, R69, 0x9, PT ;  /* 0x000000094500780c */ /* 0x000fe20003f64270 */
[----:B------:R-:W2:Y:S01]  /*2b90*/  MUFU.TANH R20, R20 ;  /* 0x0000001400147308 */ /* 0x000ea20000002400 */
[----:B------:R-:W-:Y:S01]  /*2ba0*/  FMNMX.FTZ R55, R56, R57, !PT ;  /* 0x0000003938377209 */ /* 0x000fe20007810000 */
[--C-:B------:R-:W-:Y:S01]  /*2bb0*/  FFMA.FTZ R147, R51, UR22, -R54.reuse ;  /* 0x0000001633937c23 */ /* 0x100fe20008010836 */
[----:B------:R-:W-:Y:S01]  /*2bc0*/  FSEL R88, R88, -INF , P3 ;  /* 0xff80000058587808 */ /* 0x000fe20001800000 */
[--C-:B------:R-:W-:Y:S01]  /*2bd0*/  FFMA.FTZ R141, R49, UR22, -R54.reuse ;  /* 0x00000016318d7c23 */ /* 0x100fe20008010836 */
[----:B------:R-:W-:Y:S01]  /*2be0*/  FMNMX.FTZ R55, R28, R55, !PT ;  /* 0x000000371c377209 */ /* 0x000fe20007810000 */
[--C-:B------:R-:W-:Y:S01]  /*2bf0*/  FFMA.FTZ R143, R47, UR22, -R54.reuse ;  /* 0x000000162f8f7c23 */ /* 0x100fe20008010836 */
[----:B------:R-:W-:Y:S01]  /*2c00*/  ISETP.GT.AND P3, PT, R69, 0x11, PT ;  /* 0x000000114500780c */ /* 0x000fe20003f64270 */
[----:B------:R-:W3:Y:S01]  /*2c10*/  MUFU.TANH R14, R14 ;  /* 0x0000000e000e7308 */ /* 0x000ee20000002400 */
[----:B------:R-:W-:Y:S01]  /*2c20*/  FMNMX.FTZ R10, R88, R55, !PT ;  /* 0x00000037580a7209 */ /* 0x000fe20007810000 */
[--C-:B------:R-:W-:Y:S01]  /*2c30*/  FFMA.FTZ R55, R52, UR22, -R54.reuse ;  /* 0x0000001634377c23 */ /* 0x100fe20008010836 */
[----:B------:R-:W-:Y:S01]  /*2c40*/  FSEL R33, R33, -INF , P3 ;  /* 0xff80000021217808 */ /* 0x000fe20001800000 */
[--C-:B------:R-:W-:Y:S01]  /*2c50*/  FFMA.FTZ R137, R45, UR22, -R54.reuse ;  /* 0x000000162d897c23 */ /* 0x100fe20008010836 */
[----:B------:R-:W-:Y:S01]  /*2c60*/  FMNMX.FTZ R10, R89, R10, !PT ;  /* 0x0000000a590a7209 */ /* 0x000fe20007810000 */
[--C-:B------:R-:W-:Y:S01]  /*2c70*/  FFMA.FTZ R139, R42, UR22, -R54.reuse ;  /* 0x000000162a8b7c23 */ /* 0x100fe20008010836 */
[----:B------:R-:W-:Y:S01]  /*2c80*/  ISETP.GT.AND P3, PT, R69, 0x19, PT ;  /* 0x000000194500780c */ /* 0x000fe20003f64270 */
[----:B------:R-:W4:Y:S01]  /*2c90*/  MUFU.TANH R15, R15 ;  /* 0x0000000f000f7308 */ /* 0x000f220000002400 */
[----:B------:R-:W-:Y:S01]  /*2ca0*/  FMNMX.FTZ R53, R33, R10, !PT ;  /* 0x0000000a21357209 */ /* 0x000fe20007810000 */
[--C-:B------:R-:W-:Y:S01]  /*2cb0*/  FFMA.FTZ R133, R40, UR22, -R54.reuse ;  /* 0x0000001628857c23 */ /* 0x100fe20008010836 */
[----:B------:R-:W-:Y:S01]  /*2cc0*/  FSEL R29, R29, -INF , P3 ;  /* 0xff8000001d1d7808 */ /* 0x000fe20001800000 */
[--C-:B------:R-:W-:Y:S01]  /*2cd0*/  FFMA.FTZ R40, R39, UR22, -R54.reuse ;  /* 0x0000001627287c23 */ /* 0x100fe20008010836 */
[----:B------:R-:W-:Y:S01]  /*2ce0*/  FMNMX.FTZ R52, R32, R53, !PT ;  /* 0x0000003520347209 */ /* 0x000fe20007810000 */
[--C-:B------:R-:W-:Y:S01]  /*2cf0*/  FFMA.FTZ R149, R93, UR22, -R54.reuse ;  /* 0x000000165d957c23 */ /* 0x100fe20008010836 */
[----:B------:R-:W-:Y:S01]  /*2d00*/  ISETP.GT.AND P3, PT, R69, 0x21, PT ;  /* 0x000000214500780c */ /* 0x000fe20003f64270 */
[----:B------:R-:W5:Y:S01]  /*2d10*/  MUFU.TANH R13, R13 ;  /* 0x0000000d000d7308 */ /* 0x000f620000002400 */
[----:B------:R-:W-:Y:S01]  /*2d20*/  FMNMX.FTZ R51, R29, R52, !PT ;  /* 0x000000341d337209 */ /* 0x000fe20007810000 */
[--C-:B------:R-:W-:Y:S01]  /*2d30*/  FFMA.FTZ R91, R91, UR22, -R54.reuse ;  /* 0x000000165b5b7c23 */ /* 0x100fe20008010836 */
[----:B------:R-:W-:Y:S01]  /*2d40*/  ISETP.GT.AND P4, PT, R69, 0x28, PT ;  /* 0x000000284500780c */ /* 0x000fe20003f84270 */
[--C-:B------:R-:W-:Y:S01]  /*2d50*/  FFMA.FTZ R151, R59, UR22, -R54.reuse ;  /* 0x000000163b977c23 */ /* 0x100fe20008010836 */
[----:B0-----:R-:W-:Y:S01]  /*2d60*/  FSEL R25, R25, -INF , P3 ;  /* 0xff80000019197808 */ /* 0x001fe20001800000 */
[--C-:B------:R-:W-:Y:S01]  /*2d70*/  FFMA.FTZ R123, R3, UR22, -R54.reuse ;  /* 0x00000016037b7c23 */ /* 0x100fe20008010836 */
[----:B------:R-:W-:Y:S01]  /*2d80*/  FMNMX.FTZ R52, R24, R51, !PT ;  /* 0x0000003318347209 */ /* 0x000fe20007810000 */
[----:B------:R0:W-:Y:S01]  /*2d90*/  MUFU.EX2 R10, R55 ;  /* 0x00000037000a7308 */ /* 0x0001e20000000800 */
[----:B------:R-:W-:Y:S01]  /*2da0*/  ISETP.GT.AND P3, PT, R69, 0x29, PT ;  /* 0x000000294500780c */ /* 0x000fe20003f64270 */
[--C-:B------:R-:W-:Y:S01]  /*2db0*/  FFMA.FTZ R127, R27, UR22, -R54.reuse ;  /* 0x000000161b7f7c23 */ /* 0x100fe20008010836 */
[----:B-1----:R-:W-:Y:S01]  /*2dc0*/  FSEL R21, R21, -INF , P4 ;  /* 0xff80000015157808 */ /* 0x002fe20002000000 */
[--C-:B------:R-:W-:Y:S01]  /*2dd0*/  FFMA.FTZ R125, R30, UR22, -R54.reuse ;  /* 0x000000161e7d7c23 */ /* 0x100fe20008010836 */
[----:B------:R-:W-:Y:S01]  /*2de0*/  FMNMX.FTZ R52, R25, R52, !PT ;  /* 0x0000003419347209 */ /* 0x000fe20007810000 */
[--C-:B------:R-:W-:Y:S01]  /*2df0*/  FFMA.FTZ R30, R9, UR22, -R54.reuse ;  /* 0x00000016091e7c23 */ /* 0x100fe20008010836 */
[----:B------:R-:W-:Y:S01]  /*2e00*/  ISETP.GT.AND P4, PT, R69, 0x30, PT ;  /* 0x000000304500780c */ /* 0x000fe20003f84270 */
[----:B------:R-:W1:Y:S01]  /*2e10*/  MUFU.TANH R12, R12 ;  /* 0x0000000c000c7308 */ /* 0x000e620000002400 */
[--C-:B0-----:R-:W-:Y:S01]  /*2e20*/  FFMA.FTZ R55, R50, UR22, -R54.reuse ;  /* 0x0000001632377c23 */ /* 0x101fe20008010836 */
[----:B--2---:R-:W-:Y:S01]  /*2e30*/  FSEL R50, R20, -INF , P3 ;  /* 0xff80000014327808 */ /* 0x004fe20001800000 */
[--C-:B------:R-:W-:Y:S01]  /*2e40*/  FFMA.FTZ R121, R11, UR22, -R54.reuse ;  /* 0x000000160b797c23 */ /* 0x100fe20008010836 */
[----:B------:R-:W-:Y:S01]  /*2e50*/  FMNMX.FTZ R53, R21, R52, !PT ;  /* 0x0000003415357209 */ /* 0x000fe20007810000 */
[--C-:B------:R-:W-:Y:S01]  /*2e60*/  FFMA.FTZ R52, R48, UR22, -R54.reuse ;  /* 0x0000001630347c23 */ /* 0x100fe20008010836 */
[----:B---3--:R-:W-:Y:S01]  /*2e70*/  FSEL R51, R14, -INF , P4 ;  /* 0xff8000000e337808 */ /* 0x008fe20002000000 */
[--C-:B------:R-:W-:Y:S01]  /*2e80*/  FFMA.FTZ R131, R34, UR22, -R54.reuse ;  /* 0x0000001622837c23 */ /* 0x100fe20008010836 */
[----:B------:R-:W0:Y:S01]  /*2e90*/  MUFU.TANH R5, R5 ;  /* 0x0000000500057308 */ /* 0x000e220000002400 */
[----:B------:R-:W-:Y:S01]  /*2ea0*/  ISETP.GT.AND P3, PT, R69, 0x31, PT ;  /* 0x000000314500780c */ /* 0x000fe20003f64270 */
[--C-:B------:R-:W-:Y:S01]  /*2eb0*/  FFMA.FTZ R34, R31, UR22, -R54.reuse ;  /* 0x000000161f227c23 */ /* 0x100fe20008010836 */
[----:B------:R-:W-:Y:S01]  /*2ec0*/  FMNMX.FTZ R14, R50, R53, !PT ;  /* 0x00000035320e7209 */ /* 0x000fe20007810000 */
[--C-:B------:R-:W-:Y:S01]  /*2ed0*/  FFMA.FTZ R135, R38, UR22, -R54.reuse ;  /* 0x0000001626877c23 */ /* 0x100fe20008010836 */
[----:B------:R-:W-:Y:S01]  /*2ee0*/  ISETP.GT.AND P4, PT, R69, 0x38, PT ;  /* 0x000000384500780c */ /* 0x000fe20003f84270 */
[--C-:B------:R-:W-:Y:S01]  /*2ef0*/  FFMA.FTZ R38, R37, UR22, -R54.reuse ;  /* 0x0000001625267c23 */ /* 0x100fe20008010836 */
[----:B----4-:R-:W-:Y:S01]  /*2f00*/  FSEL R15, R15, -INF , P3 ;  /* 0xff8000000f0f7808 */ /* 0x010fe20001800000 */
[----:B------:R-:W2:Y:S01]  /*2f10*/  MUFU.TANH R7, R7 ;  /* 0x0000000700077308 */ /* 0x000ea20000002400 */
[----:B------:R-:W-:Y:S01]  /*2f20*/  FMNMX.FTZ R14, R51, R14, !PT ;  /* 0x0000000e330e7209 */ /* 0x000fe20007810000 */
[--C-:B------:R-:W-:Y:S01]  /*2f30*/  FFMA.FTZ R129, R36, UR22, -R54.reuse ;  /* 0x0000001624817c23 */ /* 0x100fe20008010836 */
[----:B------:R-:W-:Y:S01]  /*2f40*/  ISETP.GT.AND P3, PT, R69, 0x39, PT ;  /* 0x000000394500780c */ /* 0x000fe20003f64270 */
[--C-:B------:R-:W-:Y:S01]  /*2f50*/  FFMA.FTZ R36, R35, UR22, -R54.reuse ;  /* 0x0000001623247c23 */ /* 0x100fe20008010836 */
[----:B-----5:R-:W-:Y:S01]  /*2f60*/  FSEL R13, R13, -INF , P4 ;  /* 0xff8000000d0d7808 */ /* 0x020fe20002000000 */
[--C-:B------:R-:W-:Y:S01]  /*2f70*/  FFMA.FTZ R26, R26, UR22, -R54.reuse ;  /* 0x000000161a1a7c23 */ /* 0x100fe20008010836 */
[----:B------:R-:W-:Y:S01]  /*2f80*/  FMNMX.FTZ R14, R15, R14, !PT ;  /* 0x0000000e0f0e7209 */ /* 0x000fe20007810000 */
[----:B------:R-:W3:Y:S01]  /*2f90*/  MUFU.TANH R70, R70 ;  /* 0x0000004600467308 */ /* 0x000ee20000002400 */
[----:B------:R-:W-:Y:S01]  /*2fa0*/  ISETP.GT.AND P4, PT, R69, 0x40, PT ;  /* 0x000000404500780c */ /* 0x000fe20003f84270 */
[--C-:B------:R-:W-:Y:S01]  /*2fb0*/  FFMA.FTZ R4, R4, UR22, -R54.reuse ;  /* 0x0000001604047c23 */ /* 0x100fe20008010836 */
[----:B-1----:R-:W-:Y:S01]  /*2fc0*/  FSEL R48, R12, -INF , P3 ;  /* 0xff8000000c307808 */ /* 0x002fe20001800000 */
[--C-:B------:R-:W-:Y:S01]  /*2fd0*/  FFMA.FTZ R2, R2, UR22, -R54.reuse ;  /* 0x0000001602027c23 */ /* 0x100fe20008010836 */
[----:B------:R-:W-:Y:S01]  /*2fe0*/  FMNMX.FTZ R49, R13, R14, !PT ;  /* 0x0000000e0d317209 */ /* 0x000fe20007810000 */
[----:B------:R-:W-:Y:S01]  /*2ff0*/  USHF.R.S32.HI UR7, URZ, 0x1f, UR6 ;  /* 0x0000001f3f077899 */ /* 0x000fe20008011406 */
[----:B------:R-:W-:Y:S01]  /*3000*/  ISETP.GT.AND P3, PT, R69, 0x41, PT ;  /* 0x000000414500780c */ /* 0x000fe20003f64270 */
[----:B------:R-:W1:Y:S01]  /*3010*/  MUFU.TANH R71, R71 ;  /* 0x0000004700477308 */ /* 0x000e620000002400 */
[----:B0-----:R-:W-:Y:S01]  /*3020*/  FSEL R5, R5, -INF , P4 ;  /* 0xff80000005057808 */ /* 0x001fe20002000000 */
[----:B------:R-:W-:Y:S01]  /*3030*/  ULEA.HI UR7, UR7, UR6, URZ, 0x7 ;  /* 0x0000000607077291 */ /* 0x000fe2000f8f383f */
[----:B------:R-:W-:Y:S01]  /*3040*/  FMNMX.FTZ R14, R48, R49, !PT ;  /* 0x00000031300e7209 */ /* 0x000fe20007810000 */
[----:B------:R-:W-:Y:S01]  /*3050*/  FFMA.FTZ R49, R46, UR22, -R54 ;  /* 0x000000162e317c23 */ /* 0x000fe20008010836 */
[----:B------:R-:W-:Y:S01]  /*3060*/  ISETP.GT.AND P4, PT, R69, 0x48, PT ;  /* 0x000000484500780c */ /* 0x000fe20003f84270 */
[----:B------:R-:W-:Y:S01]  /*3070*/  USHF.R.S32.HI UR7, URZ, 0x7, UR7 ;  /* 0x000000073f077899 */ /* 0x000fe20008011407 */
[----:B--2---:R-:W-:Y:S01]  /*3080*/  FSEL R7, R7, -INF , P3 ;  /* 0xff80000007077808 */ /* 0x004fe20001800000 */
[----:B------:R-:W0:Y:S01]  /*3090*/  MUFU.TANH R74, R74 ;  /* 0x0000004a004a7308 */ /* 0x000e220000002400 */
[----:B------:R-:W-:Y:S01]  /*30a0*/  FMNMX.FTZ R14, R5, R14, !PT ;  /* 0x0000000e050e7209 */ /* 0x000fe20007810000 */
[----:B------:R-:W-:Y:S01]  /*30b0*/  UISETP.LT.AND UP1, UPT, URZ, UR7, UPT ;  /* 0x000000073f00728c */ /* 0x000fe2000bf21270 */
[----:B------:R-:W-:-:S02]  /*30c0*/  ISETP.GT.AND P3, PT, R69, 0x49, PT ;  /* 0x000000494500780c */ /* 0x000fc40003f64270 */
[----:B------:R-:W-:Y:S02]  /*30d0*/  CS2R R92, SRZ ;  /* 0x00000000005c7805 */ /* 0x000fe4000001ff00 */
[----:B---3--:R-:W-:Y:S01]  /*30e0*/  FSEL R70, R70, -INF , P4 ;  /* 0xff80000046467808 */ /* 0x008fe20002000000 */
[----:B------:R-:W-:Y:S01]  /*30f0*/  USEL UR23, URZ, UR7, !UP1 ;  /* 0x000000073f177287 */ /* 0x000fe2000c800000 */
[----:B------:R-:W-:Y:S01]  /*3100*/  FMNMX.FTZ R47, R7, R14, !PT ;  /* 0x0000000e072f7209 */ /* 0x000fe20007810000 */
[----:B------:R-:W2:Y:S01]  /*3110*/  MUFU.TANH R75, R75 ;  /* 0x0000004b004b7308 */ /* 0x000ea20000002400 */
[----:B------:R-:W-:Y:S01]  /*3120*/  ISETP.GT.AND P4, PT, R69, 0x50, PT ;  /* 0x000000504500780c */ /* 0x000fe20003f84270 */
[----:B------:R-:W-:Y:S01]  /*3130*/  UISETP.GE.AND UP1, UPT, UR25, UR23, UPT ;  /* 0x000000171900728c */ /* 0x000fe2000bf26270 */
[----:B-1----:R-:W-:Y:S02]  /*3140*/  FSEL R71, R71, -INF , P3 ;  /* 0xff80000047477808 */ /* 0x002fe40001800000 */
[----:B------:R-:W-:-:S02]  /*3150*/  FMNMX.FTZ R46, R70, R47, !PT ;  /* 0x0000002f462e7209 */ /* 0x000fc40007810000 */
[----:B------:R-:W-:Y:S01]  /*3160*/  ISETP.GT.AND P3, PT, R69, 0x51, PT ;  /* 0x000000514500780c */ /* 0x000fe20003f64270 */
[----:B------:R-:W1:Y:S01]  /*3170*/  MUFU.TANH R58, R58 ;  /* 0x0000003a003a7308 */ /* 0x000e620000002400 */
[----:B0-----:R-:W-:Y:S02]  /*3180*/  FSEL R74, R74, -INF , P4 ;  /* 0xff8000004a4a7808 */ /* 0x001fe40002000000 */
[----:B------:R-:W-:Y:S02]  /*3190*/  FMNMX.FTZ R45, R71, R46, !PT ;  /* 0x0000002e472d7209 */ /* 0x000fe40007810000 */
[----:B------:R-:W-:Y:S02]  /*31a0*/  ISETP.GT.AND P4, PT, R69, 0x58, PT ;  /* 0x000000584500780c */ /* 0x000fe40003f84270 */
[----:B------:R-:W-:Y:S01]  /*31b0*/  FMNMX.FTZ R46, R74, R45, !PT ;  /* 0x0000002d4a2e7209 */ /* 0x000fe20007810000 */
[----:B------:R-:W0:Y:S01]  /*31c0*/  MUFU.TANH R61, R61 ;  /* 0x0000003d003d7308 */ /* 0x000e220000002400 */
[----:B--2---:R-:W-:Y:S01]  /*31d0*/  FSEL R75, R75, -INF , P3 ;  /* 0xff8000004b4b7808 */ /* 0x004fe20001800000 */
[----:B------:R-:W-:Y:S01]  /*31e0*/  FFMA.FTZ R45, R43, UR22, -R54 ;  /* 0x000000162b2d7c23 */ /* 0x000fe20008010836 */
[----:B------:R-:W-:-:S02]  /*31f0*/  ISETP.GT.AND P3, PT, R69, 0x59, PT ;  /* 0x000000594500780c */ /* 0x000fc40003f64270 */
[----:B------:R-:W-:-:S03]  /*3200*/  FMNMX.FTZ R43, R75, R46, !PT ;  /* 0x0000002e4b2b7209 */ /* 0x000fc60007810000 */
        /* <DEDUP_REMOVED lines=9> */
[----:B------:R-:W2:Y:S01]  /*32a0*/  MUFU.TANH R65, R65 ;  /* 0x0000004100417308 */ /* 0x000ea20000002400 */
[----:B-1----:R-:W-:Y:S02]  /*32b0*/  FSEL R63, R63, -INF , P3 ;  /* 0xff8000003f3f7808 */ /* 0x002fe40001800000 */
[----:B------:R-:W-:-:S05]  /*32c0*/  ISETP.GT.AND P3, PT, R69, 0x69, PT ;  /* 0x000000694500780c */ /* 0x000fca0003f64270 */
[----:B------:R1:W-:Y:S01]  /*32d0*/  MUFU.EX2 R12, R52 ;  /* 0x00000034000c7308 */ /* 0x0003e20000000800 */
[----:B0-----:R-:W-:Y:S02]  /*32e0*/  FSEL R62, R62, -INF , P4 ;  /* 0xff8000003e3e7808 */ /* 0x001fe40002000000 */
[----:B------:R-:W-:-:S05]  /*32f0*/  ISETP.GT.AND P4, PT, R69, 0x70, PT ;  /* 0x000000704500780c */ /* 0x000fca0003f84270 */
[----:B------:R-:W0:Y:S01]  /*3300*/  MUFU.TANH R64, R64 ;  /* 0x0000004000407308 */ /* 0x000e220000002400 */
[----:B-1----:R-:W-:Y:S02]  /*3310*/  FMNMX.FTZ R52, R58, R43, !PT ;  /* 0x0000002b3a347209 */ /* 0x002fe40007810000 */
[----:B--2---:R-:W-:Y:S02]  /*3320*/  FSEL R65, R65, -INF , P3 ;  /* 0xff80000041417808 */ /* 0x004fe40001800000 */
[----:B------:R-:W-:Y:S02]  /*3330*/  FMNMX.FTZ R43, R61, R52, !PT ;  /* 0x000000343d2b7209 */ /* 0x000fe40007810000 */
[----:B------:R-:W-:Y:S01]  /*3340*/  ISETP.GT.AND P3, PT, R69, 0x71, PT ;  /* 0x000000714500780c */ /* 0x000fe20003f64270 */
[----:B------:R-:W1:Y:S01]  /*3350*/  MUFU.TANH R66, R66 ;  /* 0x0000004200427308 */ /* 0x000e620000002400 */
[----:B------:R-:W-:Y:S01]  /*3360*/  FMNMX.FTZ R42, R60, R43, !PT ;  /* 0x0000002b3c2a7209 */ /* 0x000fe20007810000 */
[----:B------:R-:W-:-:S03]  /*3370*/  FFMA.FTZ R43, R41, UR22, -R54 ;  /* 0x00000016292b7c23 */ /* 0x000fc60008010836 */
[----:B------:R-:W-:-:S03]  /*3380*/  FMNMX.FTZ R41, R63, R42, !PT ;  /* 0x0000002a3f297209 */ /* 0x000fc60007810000 */
[----:B------:R-:W2:Y:S01]  /*3390*/  MUFU.TANH R67, R67 ;  /* 0x0000004300437308 */ /* 0x000ea20000002400 */
[----:B------:R-:W-:Y:S02]  /*33a0*/  FMNMX.FTZ R52, R62, R41, !PT ;  /* 0x000000293e347209 */ /* 0x000fe40007810000 */
[----:B0-----:R-:W-:Y:S02]  /*33b0*/  FSEL R64, R64, -INF , P4 ;  /* 0xff80000040407808 */ /* 0x001fe40002000000 */
[----:B------:R-:W-:Y:S02]  /*33c0*/  FMNMX.FTZ R41, R65, R52, !PT ;  /* 0x0000003441297209 */ /* 0x000fe40007810000 */
[----:B------:R-:W-:Y:S01]  /*33d0*/  ISETP.GT.AND P4, PT, R69, 0x78, PT ;  /* 0x000000784500780c */ /* 0x000fe20003f84270 */
[----:B------:R-:W0:Y:S01]  /*33e0*/  MUFU.TANH R68, R68 ;  /* 0x0000004400447308 */ /* 0x000e220000002400 */
[----:B-1----:R-:W-:Y:S02]  /*33f0*/  FSEL R66, R66, -INF , P3 ;  /* 0xff80000042427808 */ /* 0x002fe40001800000 */
[----:B------:R-:W-:-:S02]  /*3400*/  FMNMX.FTZ R41, R64, R41, !PT ;  /* 0x0000002940297209 */ /* 0x000fc40007810000 */
[----:B------:R-:W-:Y:S02]  /*3410*/  ISETP.GT.AND P3, PT, R69, 0x79, PT ;  /* 0x000000794500780c */ /* 0x000fe40003f64270 */
[----:B------:R-:W-:Y:S01]  /*3420*/  FMNMX.FTZ R52, R66, R41, !PT ;  /* 0x0000002942347209 */ /* 0x000fe20007810000 */
[----:B------:R-:W-:Y:S01]  /*3430*/  MUFU.EX2 R14, R49 ;  /* 0x00000031000e7308 */ /* 0x000fe20000000800 */
[----:B--2---:R-:W-:-:S04]  /*3440*/  FSEL R67, R67, -INF , P4 ;  /* 0xff80000043437808 */ /* 0x004fc80002000000 */
[----:B------:R-:W-:-:S03]  /*3450*/  FMNMX.FTZ R39, R67, R52, !PT ;  /* 0x0000003443277209 */ /* 0x000fc60007810000 */
[----:B------:R-:W-:Y:S01]  /*3460*/  MUFU.EX2 R149, R149 ;  /* 0x0000009500957308 */ /* 0x000fe20000000800 */
[----:B0-----:R-:W-:-:S04]  /*3470*/  FSEL R68, R68, -INF , P3 ;  /* 0xff80000044447808 */ /* 0x001fc80001800000 */
[----:B------:R-:W-:-:S03]  /*3480*/  FMNMX.FTZ R39, R68, R39, !PT ;  /* 0x0000002744277209 */ /* 0x000fc60007810000 */
[----:B------:R0:W1:Y:S02]  /*3490*/  MUFU.EX2 R6, R91 ;  /* 0x0000005b00067308 */ /* 0x0000640000000800 */
[----:B------:R-:W2:Y:S06]  /*34a0*/  SHFL.BFLY PT, R52, R39, 0x2, 0x1f ;  /* 0x0c401f0027347f89 */ /* 0x000eac00000e0000 */
[----:B------:R-:W3:Y:S01]  /*34b0*/  MUFU.EX2 R151, R151 ;  /* 0x0000009700977308 */ /* 0x000ee20000000800 */
[----:B0-----:R-:W-:-:S07]  /*34c0*/  CS2R R90, SRZ ;  /* 0x00000000005a7805 */ /* 0x001fce000001ff00 */
[----:B------:R-:W0:Y:S08]  /*34d0*/  MUFU.EX2 R8, R8 ;  /* 0x0000000800087308 */ /* 0x000e300000000800 */
[----:B------:R-:W4:Y:S01]  /*34e0*/  MUFU.EX2 R145, R145 ;  /* 0x0000009100917308 */ /* 0x000f220000000800 */
[----:B--2---:R-:W-:-:S05]  /*34f0*/  FMNMX.FTZ R52, R39, R52, !PT ;  /* 0x0000003427347209 */ /* 0x004fca0007810000 */
[----:B------:R-:W2:Y:S02]  /*3500*/  SHFL.BFLY PT, R49, R52, 0x1, 0x1f ;  /* 0x0c201f0034317f89 */ /* 0x000ea400000e0000 */
[----:B------:R-:W5:Y:S08]  /*3510*/  MUFU.EX2 R147, R147 ;  /* 0x0000009300937308 */ /* 0x000f700000000800 */
[----:B------:R-:W5:Y:S08]  /*3520*/  MUFU.EX2 R20, R55 ;  /* 0x0000003700147308 */ /* 0x000f700000000800 */
[----:B------:R-:W5:Y:S01]  /*3530*/  MUFU.EX2 R141, R141 ;  /* 0x0000008d008d7308 */ /* 0x000f620000000800 */
[----:B--2---:R-:W-:-:S07]  /*3540*/  FMNMX.FTZ R49, R52, R49, !PT ;  /* 0x0000003134317209 */ /* 0x004fce0007810000 */
[----:B------:R-:W-:Y:S01]  /*3550*/  MUFU.EX2 R143, R143 ;  /* 0x0000008f008f7308 */ /* 0x000fe20000000800 */
[C---:B------:R-:W-:Y:S01]  /*3560*/  FSETP.NEU.FTZ.AND P3, PT, R49.reuse, -INF , PT ;  /* 0xff8000003100780b */ /* 0x040fe20003f7d000 */
[----:B------:R-:W-:-:S06]  /*3570*/  FMUL.FTZ R52, R49, UR22 ;  /* 0x0000001631347c20 */ /* 0x000fcc0008410000 */
[----:B------:R-:W-:Y:S01]  /*3580*/  MUFU.EX2 R137, R137 ;  /* 0x0000008900897308 */ /* 0x000fe20000000800 */
[----:B------:R-:W-:Y:S02]  /*3590*/  FSEL R52, R52, RZ, P3 ;  /* 0x000000ff34347208 */ /* 0x000fe40001800000 */
[----:B------:R-:W-:-:S03]  /*35a0*/  PLOP3.LUT P3, PT, PT, PT, UP1, 0x80, 0x0 ;  /* 0x000000000000781c */ /* 0x000fc60003f6f018 */
[----:B------:R-:W-:Y:S01]  /*35b0*/  FFMA.FTZ R140, R24, UR22, -R52 ;  /* 0x00000016188c7c23 */ /* 0x000fe20008010834 */
[----:B-1----:R-:W-:Y:S01]  /*35c0*/  FADD.FTZ R24, R149, R6 ;  /* 0x0000000695187221 */ /* 0x002fe20000010000 */
[--C-:B------:R-:W-:Y:S01]  /*35d0*/  FFMA.FTZ R148, R56, UR22, -R52.reuse ;  /* 0x0000001638947c23 */ /* 0x100fe20008010834 */
[--C-:B------:R-:W-:Y:S01]  /*35e0*/  FFMA.FTZ R3, R57, UR22, -R52.reuse ;  /* 0x0000001639037c23 */ /* 0x100fe20008010834 */
[----:B------:R-:W-:Y:S01]  /*35f0*/  FFMA.FTZ R27, R29, UR22, -R52 ;  /* 0x000000161d1b7c23 */ /* 0x000fe20008010834 */
[----:B---3--:R-:W-:Y:S01]  /*3600*/  FADD.FTZ R29, R151, R24 ;  /* 0x00000018971d7221 */ /* 0x008fe20000010000 */
[--C-:B------:R-:W-:Y:S01]  /*3610*/  FFMA.FTZ R150, R28, UR22, -R52.reuse ;  /* 0x000000161c967c23 */ /* 0x100fe20008010834 */
[--C-:B------:R-:W-:Y:S01]  /*3620*/  FFMA.FTZ R9, R88, UR22, -R52.reuse ;  /* 0x0000001658097c23 */ /* 0x100fe20008010834 */
[----:B------:R-:W-:Y:S01]  /*3630*/  MUFU.EX2 R148, R148 ;  /* 0x0000009400947308 */ /* 0x000fe20000000800 */
[----:B0-----:R-:W-:Y:S01]  /*3640*/  FADD.FTZ R24, R8, R29 ;  /* 0x0000001d08187221 */ /* 0x001fe20000010000 */
[--C-:B------:R-:W-:Y:S01]  /*3650*/  FFMA.FTZ R144, R89, UR22, -R52.reuse ;  /* 0x0000001659907c23 */ /* 0x100fe20008010834 */
[--C-:B------:R-:W-:Y:S01]  /*3660*/  FFMA.FTZ R11, R33, UR22, -R52.reuse ;  /* 0x00000016210b7c23 */ /* 0x100fe20008010834 */
[----:B------:R-:W-:Y:S01]  /*3670*/  FFMA.FTZ R132, R5, UR22, -R52 ;  /* 0x0000001605847c23 */ /* 0x000fe20008010834 */
[----:B----4-:R-:W-:Y:S01]  /*3680*/  FADD.FTZ R29, R145, R24 ;  /* 0x00000018911d7221 */ /* 0x010fe20000010000 */
[--C-:B------:R-:W-:Y:S01]  /*3690*/  FFMA.FTZ R5, R7, UR22, -R52.reuse ;  /* 0x0000001607057c23 */ /* 0x100fe20008010834 */
[--C-:B------:R-:W-:Y:S01]  /*36a0*/  FFMA.FTZ R146, R32, UR22, -R52.reuse ;  /* 0x0000001620927c23 */ /* 0x100fe20008010834 */
[----:B------:R-:W0:Y:S01]  /*36b0*/  MUFU.EX2 R3, R3 ;  /* 0x0000000300037308 */ /* 0x000e220000000800 */
[----:B------:R-:W-:Y:S01]  /*36c0*/  FADD.FTZ R24, R10, R29 ;  /* 0x0000001d0a187221 */ /* 0x000fe20000010000 */
[--C-:B------:R-:W-:Y:S01]  /*36d0*/  FFMA.FTZ R25, R25, UR22, -R52.reuse ;  /* 0x0000001619197c23 */ /* 0x100fe20008010834 */
[--C-:B------:R-:W-:Y:S01]  /*36e0*/  FFMA.FTZ R142, R21, UR22, -R52.reuse ;  /* 0x00000016158e7c23 */ /* 0x100fe20008010834 */
[----:B------:R-:W-:Y:S01]  /*36f0*/  FFMA.FTZ R21, R50, UR22, -R52 ;  /* 0x0000001632157c23 */ /* 0x000fe20008010834 */
[----:B-----5:R-:W-:Y:S01]  /*3700*/  FADD.FTZ R7, R147, R24 ;  /* 0x0000001893077221 */ /* 0x020fe20000010000 */
        /* <DEDUP_REMOVED lines=9> */
[--C-:B------:R-:W-:Y:S01]  /*37a0*/  FFMA.FTZ R128, R74, UR22, -R52.reuse ;  /* 0x000000164a807c23 */ /* 0x100fe20008010834 */
[----:B------:R-:W2:Y:S01]  /*37b0*/  MUFU.EX2 R9, R9 ;  /* 0x0000000900097308 */ /* 0x000ea20000000800 */
[----:B0-----:R-:W-:Y:S01]  /*37c0*/  FADD.FTZ R29, R148, R3 ;  /* 0x00000003941d7221 */ /* 0x001fe20000010000 */
[----:B------:R-:W-:Y:S01]  /*37d0*/  FADD.FTZ R28, R12, R31 ;  /* 0x0000001f0c1c7221 */ /* 0x000fe20000010000 */
[--C-:B------:R-:W-:Y:S01]  /*37e0*/  FFMA.FTZ R130, R58, UR22, -R52.reuse ;  /* 0x000000163a827c23 */ /* 0x100fe20008010834 */
[----:B------:R-:W-:Y:S01]  /*37f0*/  F2FP.BF16.F32.PACK_AB R149, R6, R149 ;  /* 0x000000950695723e */ /* 0x000fe200000010ff */
[----:B------:R-:W-:Y:S01]  /*3800*/  FFMA.FTZ R61, R61, UR22, -R52 ;  /* 0x000000163d3d7c23 */ /* 0x000fe20008010834 */
[----:B------:R-:W-:Y:S01]  /*3810*/  FADD.FTZ R31, R143, R28 ;  /* 0x0000001c8f1f7221 */ /* 0x000fe20000010000 */
[--C-:B------:R-:W-:Y:S01]  /*3820*/  FFMA.FTZ R60, R60, UR22, -R52.reuse ;  /* 0x000000163c3c7c23 */ /* 0x100fe20008010834 */
[----:B------:R-:W0:Y:S01]  /*3830*/  MUFU.EX2 R144, R144 ;  /* 0x0000009000907308 */ /* 0x000e220000000800 */
[----:B-1----:R-:W-:Y:S01]  /*3840*/  FADD.FTZ R24, R150, R29 ;  /* 0x0000001d96187221 */ /* 0x002fe20000010000 */
[----:B------:R-:W-:Y:S01]  /*3850*/  FADD.FTZ R28, R14, R31 ;  /* 0x0000001f0e1c7221 */ /* 0x000fe20000010000 */
[--C-:B------:R-:W-:Y:S01]  /*3860*/  FFMA.FTZ R63, R63, UR22, -R52.reuse ;  /* 0x000000163f3f7c23 */ /* 0x100fe20008010834 */
[--C-:B------:R-:W-:Y:S01]  /*3870*/  FFMA.FTZ R62, R62, UR22, -R52.reuse ;  /* 0x000000163e3e7c23 */ /* 0x100fe20008010834 */
[----:B------:R-:W-:Y:S01]  /*3880*/  FFMA.FTZ R65, R65, UR22, -R52 ;  /* 0x0000001641417c23 */ /* 0x000fe20008010834 */
[----:B------:R-:W-:Y:S01]  /*3890*/  FADD.FTZ R33, R137, R28 ;  /* 0x0000001c89217221 */ /* 0x000fe20000010000 */
[----:B------:R-:W-:Y:S01]  /*38a0*/  FFMA.FTZ R64, R64, UR22, -R52 ;  /* 0x0000001640407c23 */ /* 0x000fe20008010834 */
[----:B------:R-:W1:Y:S01]  /*38b0*/  MUFU.EX2 R11, R11 ;  /* 0x0000000b000b7308 */ /* 0x000e620000000800 */
[----:B--2---:R-:W-:Y:S01]  /*38c0*/  FADD.FTZ R29, R9, R24 ;  /* 0x00000018091d7221 */ /* 0x004fe20000010000 */
[--C-:B------:R-:W-:Y:S01]  /*38d0*/  FFMA.FTZ R66, R66, UR22, -R52.reuse ;  /* 0x0000001642427c23 */ /* 0x100fe20008010834 */
[----:B------:R-:W-:Y:S01]  /*38e0*/  FFMA.FTZ R67, R67, UR22, -R52 ;  /* 0x0000001643437c23 */ /* 0x000fe20008010834 */
[----:B------:R-:W-:-:S02]  /*38f0*/  F2FP.BF16.F32.PACK_AB R148, R3, R148 ;  /* 0x000000940394723e */ /* 0x000fc400000010ff */
[----:B------:R-:W-:Y:S02]  /*3900*/  CS2R R88, SRZ ;  /* 0x0000000000587805 */ /* 0x000fe4000001ff00 */
[----:B------:R-:W-:Y:S01]  /*3910*/  F2FP.BF16.F32.PACK_AB R151, R8, R151 ;  /* 0x000000970897723e */ /* 0x000fe200000010ff */
[----:B------:R-:W2:Y:S01]  /*3920*/  MUFU.EX2 R146, R146 ;  /* 0x0000009200927308 */ /* 0x000ea20000000800 */
[----:B0-----:R-:W-:Y:S01]  /*3930*/  FADD.FTZ R24, R144, R29 ;  /* 0x0000001d90187221 */ /* 0x001fe20000010000 */
[--C-:B------:R-:W-:Y:S01]  /*3940*/  FFMA.FTZ R29, R75, UR22, -R52.reuse ;  /* 0x000000164b1d7c23 */ /* 0x100fe20008010834 */
[----:B------:R-:W-:Y:S01]  /*3950*/  FFMA.FTZ R52, R68, UR22, -R52 ;  /* 0x0000001644347c23 */ /* 0x000fe20008010834 */
        /* <DEDUP_REMOVED lines=9> */
[----:B------:R-:W-:-:S06]  /*39f0*/  F2FP.BF16.F32.PACK_AB R144, R11, R144 ;  /* 0x000000900b90723e */ /* 0x000fcc00000010ff */
        /* <DEDUP_REMOVED lines=117> */
.L_x_14666:
        /* <DEDUP_REMOVED lines=9> */
.L_x_14659:
[----:B------:R-:W-:Y:S01]  /*41e0*/  ULEA UR6, UR39, UR45, 0x3 ;  /* 0x0000002d27067291 */ /* 0x000fe2000f8e183f */
[----:B------:R-:W-:-:S05]  /*41f0*/  IMAD.U32 R5, RZ, RZ, UR38 ;  /* 0x00000026ff057e24 */ /* 0x000fca000f8e00ff */
[----:B------:R-:W-:-:S04]  /*4200*/  SHF.L.U32 R5, R5, 0x1f, RZ ;  /* 0x0000001f05057819 */ /* 0x000fc800000006ff */
[----:B------:R0:W1:Y:S01]  /*4210*/  SYNCS.PHASECHK.TRANS64.TRYWAIT P3, [UR6+0x16830], R5 ;  /* 0x01683005ff0075a7 */ /* 0x0000620008060146 */
[----:B------:R-:W-:Y:S05]  /*4220*/  @!P0 BRA `(.L_x_14660) ;  /* 0x0000000000048947 */ /* 0x000fea0003800000 */
[----:B------:R-:W-:Y:S01]  /*4230*/  BPT.TRAP 0x1 ;  /* 0x000000040000795c */ /* 0x000fe20000300000 */
.L_x_14660:
[----:B-1----:R-:W-:Y:S05]  /*4240*/  @P3 BRA `(.L_x_14658) ;  /* 0x0000000000083947 */ /* 0x002fea0003800000 */
[----:B------:R-:W1:Y:S02]  /*4250*/  SYNCS.PHASECHK.TRANS64.TRYWAIT P3, [UR6+0x16830], R5 ;  /* 0x01683005ff0075a7 */ /* 0x000e640008060146 */
[----:B-1----:R-:W-:Y:S05]  /*4260*/  @!P3 BRA `(.L_x_14661) ;  /* 0x000000c8008cb947 */ /* 0x002fea0003800000 */
.L_x_14658:
[----:B01----:R-:W-:Y:S01]  /*4270*/  IADD3 R5, R23, 0x8, RZ ;  /* 0x0000000817057810 */ /* 0x003fe20007ffe0ff */
        /* <DEDUP_REMOVED lines=24> */
.L_x_14663:
[----:B------:R-:W-:Y:S01]  /*4400*/  ULEA UR6, UR24, UR45, 0x3 ;  /* 0x0000002d18067291 */ /* 0x000fe2000f8e183f */
[----:B------:R-:W-:-:S05]  /*4410*/  IMAD.U32 R5, RZ, RZ, UR26 ;  /* 0x0000001aff057e24 */ /* 0x000fca000f8e00ff */
[----:B------:R-:W-:-:S04]  /*4420*/  SHF.L.U32 R5, R5, 0x1f, RZ ;  /* 0x0000001f05057819 */ /* 0x000fc800000006ff */
[----:B------:R0:W1:Y:S01]  /*4430*/  SYNCS.PHASECHK.TRANS64.TRYWAIT P3, [UR6+0x16850], R5 ;  /* 0x01685005ff0075a7 */ /* 0x0000620008060146 */
[----:B------:R-:W-:Y:S05]  /*4440*/  @!P0 BRA `(.L_x_14664) ;  /* 0x0000000000048947 */ /* 0x000fea0003800000 */
[----:B------:R-:W-:Y:S01]  /*4450*/  BPT.TRAP 0x1 ;  /* 0x000000040000795c */ /* 0x000fe20000300000 */
.L_x_14664:
[----:B-1----:R-:W-:Y:S05]  /*4460*/  @P3 BRA `(.L_x_14662) ;  /* 0x0000000000083947 */ /* 0x002fea0003800000 */
[----:B------:R-:W1:Y:S02]  /*4470*/  SYNCS.PHASECHK.TRANS64.TRYWAIT P3, [UR6+0x16850], R5 ;  /* 0x01685005ff0075a7 */ /* 0x000e640008060146 */
[----:B-1----:R-:W-:Y:S05]  /*4480*/  @!P3 BRA `(.L_x_14665) ;  /* 0x000000c8001cb947 */ /* 0x002fea0003800000 */
.L_x_14662:
        /* <DEDUP_REMOVED lines=17> */
[----:B------:R-:W2:Y:S01]  /*45a0*/  MUFU.TANH R7, R7 ;  /* 0x0000000700077308 */ /* 0x000ea20000002400 */
[----:B------:R-:W-:Y:S01]  /*45b0*/  FMUL.FTZ R11, R30, UR21 ;  /* 0x000000151e0b7c20 */ /* 0x000fe20008410000 */
[----:B------:R-:W-:Y:S01]  /*45c0*/  UMOV UR6, UR10 ;  /* 0x0000000a00067c82 */ /* 0x000fe20008000000 */
[----:B------:R-:W-:Y:S01]  /*45d0*/  FMUL.FTZ R15, R34, UR21 ;  /* 0x00000015220f7c20 */ /* 0x000fe20008410000 */
[----:B------:R-:W-:Y:S01]  /*45e0*/  HGMMA.64x64x16.F32.BF16 R88, R148, gdesc[UR4].tnspB, R88, gsb0 ;  /* 0x40e0000494587df0 */ /* 0x000fe20008001858 */
[----:B------:R-:W-:Y:S01]  /*45f0*/  UIADD3 UR6, UR10, 0x80, URZ ;  /* 0x000000800a067890 */ /* 0x000fe2000fffe03f */
[----:B------:R-:W-:Y:S01]  /*4600*/  FMUL.FTZ R20, R35, UR21 ;  /* 0x0000001523147c20 */ /* 0x000fe20008410000 */
[----:B------:R-:W-:Y:S01]  /*4610*/  UMOV UR7, 0x40000040 ;  /* 0x4000004000077882 */ /* 0x000fe20000000000 */
[----:B------:R-:W3:Y:S01]  /*4620*/  MUFU.TANH R8, R8 ;  /* 0x0000000800087308 */ /* 0x000ee20000002400 */
[----:B-1----:R-:W-:Y:S01]  /*4630*/  FMUL.FTZ R6, R25, UR21 ;  /* 0x0000001519067c20 */ /* 0x002fe20008410000 */
        /* <DEDUP_REMOVED lines=20> */
[----:B0-----:R-:W-:Y:S01]  /*4780*/  FMUL.FTZ R5, R24, UR21 ;  /* 0x0000001518057c20 */ /* 0x001fe20008410000 */
        /* <DEDUP_REMOVED lines=19> */
[----:B------:R-:W-:Y:S01]  /*48c0*/  UISETP.GT.AND UP1, UPT, UR25, UR23, UPT ;  /* 0x000000171900728c */ /* 0x000fe2000bf24270 */
[----:B------:R-:W-:-:S05]  /*48d0*/  UMOV UR26, UR38 ;  /* 0x00000026001a7c82 */ /* 0x000fca0008000000 */
        /* <DEDUP_REMOVED lines=16> */
[----:B------:R-:W-:Y:S01]  /*49e0*/  UIMAD UR6, UR25, UR6, 0x1 ;  /* 0x00000001190674a4 */ /* 0x000fe2000f8e0206 */
[----:B------:R-:W-:Y:S01]  /*49f0*/  FMUL.FTZ R56, R71, UR21 ;  /* 0x0000001547387c20 */ /* 0x000fe20008410000 */
[----:B------:R-:W2:Y:S02]  /*4a00*/  SHFL.IDX PT, R43, R39, 0x1, 0x1c1f ;  /* 0x003c1f00272b7f89 */ /* 0x000ea400000e0000 */
[----:B------:R-:W5:Y:S01]  /*4a10*/  MUFU.TANH R46, R46 ;  /* 0x0000002e002e7308 */ /* 0x000f620000002400 */
[----:B------:R-:W-:Y:S01]  /*4a20*/  UIADD3 UR25, UR25, -0x1, URZ ;  /* 0xffffffff19197890 */ /* 0x000fe2000fffe03f */
[----:B------:R-:W-:Y:S01]  /*4a30*/  IMAD.U32 R49, RZ, RZ, UR6 ;  /* 0x00000006ff317e24 */ /* 0x000fe2000f8e00ff */
[----:B------:R-:W-:Y:S01]  /*4a40*/  UIADD3 UR6, UR10, 0x100, URZ ;  /* 0x000001000a067890 */ /* 0x000fe2000fffe03f */
[----:B------:R-:W3:Y:S02]  /*4a50*/  SHFL.IDX PT, R79, R39, RZ, 0x1c1f ;  /* 0x001c1fff274f7589 */ /* 0x000ee400000e0000 */
[----:B------:R-:W-:-:S02]  /*4a60*/  IMAD R42, R16, -0x2, R49 ;  /* 0xfffffffe102a7824 */ /* 0x000fc400078e0231 */
[----:B------:R-:W5:Y:S01]  /*4a70*/  MUFU.TANH R47, R47 ;  /* 0x0000002f002f7308 */ /* 0x000f620000002400 */
[----:B------:R-:W-:-:S05]  /*4a80*/  IMAD.U32 R49, RZ, RZ, UR50 ;  /* 0x00000032ff317e24 */ /* 0x000fca000f8e00ff */
[----:B------:R-:W-:Y:S01]  /*4a90*/  IADD3 R42, -R49, UR47, R42 ;  /* 0x0000002f312a7c10 */ /* 0x000fe2000fffe12a */
[----:B------:R-:W-:Y:S01]  /*4aa0*/  FMUL.FTZ R49, R59, UR21 ;  /* 0x000000153b317c20 */ /* 0x000fe20008410000 */
[----:B------:R-:W5:Y:S03]  /*4ab0*/  MUFU.TANH R48, R48 ;  /* 0x0000003000307308 */ /* 0x000f660000002400 */
[----:B--2---:R-:W-:-:S05]  /*4ac0*/  IMAD.IADD R43, R42, 0x1, R43 ;  /* 0x000000012a2b7824 */ /* 0x004fca00078e022b */
[----:B------:R-:W2:Y:S01]  /*4ad0*/  MUFU.TANH R50, R50 ;  /* 0x0000003200327308 */ /* 0x000ea20000002400 */
[C---:B------:R-:W-:Y:S01]  /*4ae0*/  ISETP.GT.AND P3, PT, R43.reuse, RZ, PT ;  /* 0x000000ff2b00720c */ /* 0x040fe20003f64270 */
[----:B---3--:R-:W-:Y:S01]  /*4af0*/  IMAD.IADD R42, R42, 0x1, R79 ;  /* 0x000000012a2a7824 */ /* 0x008fe200078e024f */
[----:B------:R-:W-:Y:S02]  /*4b00*/  ISETP.GT.AND P4, PT, R43, 0x1, PT ;  /* 0x000000012b00780c */ /* 0x000fe40003f84270 */
[----:B------:R-:W-:-:S03]  /*4b10*/  FSEL R7, R7, -INF , P3 ;  /* 0xff80000007077808 */ /* 0x000fc60001800000 */
[----:B------:R-:W3:Y:S01]  /*4b20*/  MUFU.TANH R49, R49 ;  /* 0x0000003100317308 */ /* 0x000ee20000002400 */
[----:B------:R-:W-:Y:S02]  /*4b30*/  ISETP.GT.AND P3, PT, R43, 0x8, PT ;  /* 0x000000082b00780c */ /* 0x000fe40003f64270 */
[----:B------:R-:W-:Y:S02]  /*4b40*/  FSEL R8, R8, -INF , P4 ;  /* 0xff80000008087808 */ /* 0x000fe40002000000 */
[----:B------:R-:W-:Y:S02]  /*4b50*/  FMNMX.FTZ R53, R7, R4, !PT ;  /* 0x0000000407357209 */ /* 0x000fe40007810000 */
[----:B------:R-:W-:Y:S01]  /*4b60*/  ISETP.GT.AND P4, PT, R43, 0x9, PT ;  /* 0x000000092b00780c */ /* 0x000fe20003f84270 */
[----:B------:R-:W3:Y:S01]  /*4b70*/  MUFU.TANH R51, R51 ;  /* 0x0000003300337308 */ /* 0x000ee20000002400 */
[----:B-1----:R-:W-:Y:S02]  /*4b80*/  FSEL R11, R11, -INF , P3 ;  /* 0xff8000000b0b7808 */ /* 0x002fe40001800000 */
[----:B------:R-:W-:Y:S01]  /*4b90*/  FMNMX.FTZ R44, R8, R53, !PT ;  /* 0x00000035082c7209 */ /* 0x000fe20007810000 */
[----:B------:R-:W-:Y:S01]  /*4ba0*/  FMUL.FTZ R53, R66, UR21 ;  /* 0x0000001542357c20 */ /* 0x000fe20008410000 */
[----:B------:R-:W-:Y:S01]  /*4bb0*/  ISETP.GT.AND P3, PT, R43, 0x10, PT ;  /* 0x000000102b00780c */ /* 0x000fe20003f64270 */
[----:B------:R-:W-:Y:S01]  /*4bc0*/  FMUL.FTZ R66, R60, UR21 ;  /* 0x000000153c427c20 */ /* 0x000fe20008410000 */
[----:B----4-:R-:W-:Y:S01]  /*4bd0*/  FSEL R12, R12, -INF , P4 ;  /* 0xff8000000c0c7808 */ /* 0x010fe20002000000 */
[----:B------:R-:W1:Y:S01]  /*4be0*/  MUFU.TANH R52, R52 ;  /* 0x0000003400347308 */ /* 0x000e620000002400 */
[----:B------:R-:W-:-:S02]  /*4bf0*/  FMNMX.FTZ R55, R11, R44, !PT ;  /* 0x0000002c0b377209 */ /* 0x000fc40007810000 */
[----:B------:R-:W-:Y:S02]  /*4c00*/  ISETP.GT.AND P4, PT, R43, 0x11, PT ;  /* 0x000000112b00780c */ /* 0x000fe40003f84270 */
[----:B0-----:R-:W-:Y:S02]  /*4c10*/  FSEL R15, R15, -INF , P3 ;  /* 0xff8000000f0f7808 */ /* 0x001fe40001800000 */
[----:B------:R-:W-:Y:S01]  /*4c20*/  FMNMX.FTZ R44, R12, R55, !PT ;  /* 0x000000370c2c7209 */ /* 0x000fe20007810000 */
[----:B------:R-:W0:Y:S01]  /*4c30*/  MUFU.TANH R53, R53 ;  /* 0x0000003500357308 */ /* 0x000e220000002400 */
[----:B------:R-:W-:Y:S02]  /*4c40*/  ISETP.GT.AND P3, PT, R43, 0x18, PT ;  /* 0x000000182b00780c */ /* 0x000fe40003f64270 */
[----:B-----5:R-:W-:Y:S02]  /*4c50*/  FSEL R20, R20, -INF , P4 ;  /* 0xff80000014147808 */ /* 0x020fe40002000000 */
[----:B------:R-:W-:-:S02]  /*4c60*/  FMNMX.FTZ R55, R15, R44, !PT ;  /* 0x0000002c0f377209 */ /* 0x000fc40007810000 */
[----:B------:R-:W-:Y:S01]  /*4c70*/  ISETP.GT.AND P4, PT, R43, 0x19, PT ;  /* 0x000000192b00780c */ /* 0x000fe20003f84270 */
[----:B------:R-:W4:Y:S01]  /*4c80*/  MUFU.TANH R54, R54 ;  /* 0x0000003600367308 */ /* 0x000f220000002400 */
[----:B------:R-:W-:Y:S01]  /*4c90*/  FSEL R25, R25, -INF , P3 ;  /* 0xff80000019197808 */ /* 0x000fe20001800000 */
[----:B------:R-:W-:Y:S02]  /*4ca0*/  WARPGROUP.DEPBAR.LE gsb0, 0x0 ;  /* 0x00008000000079c5 */ /* 0x000fe40000010000 */
[----:B------:R-:W-:Y:S01]  /*4cb0*/  FMNMX.FTZ R44, R20, R55, !PT ;  /* 0x00000037142c7209 */ /* 0x000fe20007810000 */
[----:B------:R-:W-:Y:S01]  /*4cc0*/  FMUL.FTZ R55, R70, UR21 ;  /* 0x0000001546377c20 */ /* 0x000fe20008410000 */
[----:B------:R-:W-:Y:S01]  /*4cd0*/  ISETP.GT.AND P3, PT, R43, 0x20, PT ;  /* 0x000000202b00780c */ /* 0x000fe20003f64270 */
[----:B------:R-:W-:Y:S01]  /*4ce0*/  WARPGROUP.ARRIVE ;  /* 0x00000000000079c5 */ /* 0x000fe20000000000 */
[----:B------:R-:W-:Y:S01]  /*4cf0*/  FSEL R26, R26, -INF , P4 ;  /* 0xff8000001a1a7808 */ /* 0x000fe20002000000 */
[----:B------:R-:W-:Y:S01]  /*4d00*/  MUFU.TANH R56, R56 ;  /* 0x0000003800387308 */ /* 0x000fe20000002400 */
[----:B------:R-:W-:Y:S01]  /*4d10*/  FMNMX.FTZ R57, R25, R44, !PT ;  /* 0x0000002c19397209 */ /* 0x000fe20007810000 */
[----:B------:R-:W-:Y:S01]  /*4d20*/  FMUL.FTZ R70, R72, UR21 ;  /* 0x0000001548467c20 */ /* 0x000fe20008410000 */
[----:B------:R-:W-:Y:S01]  /*4d30*/  ISETP.GT.AND P4, PT, R43, 0x21, PT ;  /* 0x000000212b00780c */ /* 0x000fe20003f84270 */
[----:B------:R-:W-:Y:S01]  /*4d40*/  HGMMA.64x64x16.F32.BF16 R88, R140, gdesc[UR4].tnspB, R88, gsb0 ;  /* 0x40e000048c587df0 */ /* 0x000fe20008001858 */
[----:B------:R-:W-:Y:S01]  /*4d50*/  FSEL R29, R29, -INF , P3 ;  /* 0xff8000001d1d7808 */ /* 0x000fe20001800000 */
[----:B------:R-:W-:Y:S01]  /*4d60*/  UIADD3 UR6, UR10, 0x180, URZ ;  /* 0x000001800a067890 */ /* 0x000fe2000fffe03f */
[----:B------:R-:W-:Y:S01]  /*4d70*/  FMNMX.FTZ R44, R26, R57, !PT ;  /* 0x000000391a2c7209 */ /* 0x000fe20007810000 */
[----:B------:R-:W5:Y:S01]  /*4d80*/  MUFU.TANH R55, R55 ;  /* 0x0000003700377308 */ /* 0x000f620000002400 */
[----:B------:R-:W-:Y:S01]  /*4d90*/  ISETP.GT.AND P3, PT, R43, 0x28, PT ;  /* 0x000000282b00780c */ /* 0x000fe20003f64270 */
[----:B------:R-:W-:Y:S01]  /*4da0*/  FMUL.FTZ R57, R74, UR21 ;  /* 0x000000154a397c20 */ /* 0x000fe20008410000 */
[----:B------:R-:W-:Y:S01]  /*4db0*/  FSEL R31, R31, -INF , P4 ;  /* 0xff8000001f1f7808 */ /* 0x000fe20002000000 */
[----:B------:R-:W-:Y:S01]  /*4dc0*/  UMOV UR7, 0x40000040 ;  /* 0x4000004000077882 */ /* 0x000fe20000000000 */
[----:B------:R-:W-:Y:S01]  /*4dd0*/  FMNMX.FTZ R44, R29, R44, !PT ;  /* 0x0000002c1d2c7209 */ /* 0x000fe20007810000 */
[----:B------:R-:W-:Y:S01]  /*4de0*/  FMUL.FTZ R72, R76, UR21 ;  /* 0x000000154c487c20 */ /* 0x000fe20008410000 */
[----:B------:R-:W-:Y:S01]  /*4df0*/  ISETP.GT.AND P4, PT, R43, 0x29, PT ;  /* 0x000000292b00780c */ /* 0x000fe20003f84270 */
[----:B------:R-:W5:Y:S01]  /*4e00*/  MUFU.TANH R57, R57 ;  /* 0x0000003900397308 */ /* 0x000f620000002400 */
[----:B------:R-:W-:Y:S01]  /*4e10*/  FSEL R33, R33, -INF , P3 ;  /* 0xff80000021217808 */ /* 0x000fe20001800000 */
[----:B------:R-:W-:Y:S01]  /*4e20*/  FMUL.FTZ R74, R80, UR21 ;  /* 0x00000015504a7c20 */ /* 0x000fe20008410000 */
[----:B------:R-:W-:-:S02]  /*4e30*/  FMNMX.FTZ R44, R31, R44, !PT ;  /* 0x0000002c1f2c7209 */ /* 0x000fc40007810000 */
[----:B------:R-:W-:Y:S02]  /*4e40*/  ISETP.GT.AND P3, PT, R43, 0x30, PT ;  /* 0x000000302b00780c */ /* 0x000fe40003f64270 */
[----:B------:R-:W-:Y:S01]  /*4e50*/  FSEL R34, R34, -INF , P4 ;  /* 0xff80000022227808 */ /* 0x000fe20002000000 */
[----:B------:R-:W5:Y:S01]  /*4e60*/  MUFU.TANH R58, R58 ;  /* 0x0000003a003a7308 */ /* 0x000f620000002400 */
[----:B------:R-:W-:Y:S02]  /*4e70*/  FMNMX.FTZ R59, R33, R44, !PT ;  /* 0x0000002c213b7209 */ /* 0x000fe40007810000 */
[----:B------:R-:W-:Y:S02]  /*4e80*/  ISETP.GT.AND P4, PT, R43, 0x31, PT ;  /* 0x000000312b00780c */ /* 0x000fe40003f84270 */
[----:B------:R-:W-:Y:S02]  /*4e90*/  FSEL R45, R45, -INF , P3 ;  /* 0xff8000002d2d7808 */ /* 0x000fe40001800000 */
[----:B------:R-:W-:Y:S01]  /*4ea0*/  FMNMX.FTZ R44, R34, R59, !PT ;  /* 0x0000003b222c7209 */ /* 0x000fe20007810000 */
[----:B------:R-:W5:Y:S01]  /*4eb0*/  MUFU.TANH R63, R63 ;  /* 0x0000003f003f7308 */ /* 0x000f620000002400 */
[----:B------:R-:W-:-:S02]  /*4ec0*/  ISETP.GT.AND P3, PT, R43, 0x38, PT ;  /* 0x000000382b00780c */ /* 0x000fc40003f64270 */
[----:B------:R-:W-:Y:S02]  /*4ed0*/  FSEL R46, R46, -INF , P4 ;  /* 0xff8000002e2e7808 */ /* 0x000fe40002000000 */
[----:B------:R-:W-:Y:S02]  /*4ee0*/  FMNMX.FTZ R59, R45, R44, !PT ;  /* 0x0000002c2d3b7209 */ /* 0x000fe40007810000 */
[----:B------:R-:W-:Y:S01]  /*4ef0*/  ISETP.GT.AND P4, PT, R43, 0x39, PT ;  /* 0x000000392b00780c */ /* 0x000fe20003f84270 */
[----:B------:R-:W5:Y:S01]  /*4f00*/  MUFU.TANH R62, R62 ;  /* 0x0000003e003e7308 */ /* 0x000f620000002400 */
[----:B------:R-:W-:Y:S02]  /*4f10*/  FSEL R47, R47, -INF , P3 ;  /* 0xff8000002f2f7808 */ /* 0x000fe40001800000 */
[----:B------:R-:W-:Y:S02]  /*4f20*/  FMNMX.FTZ R44, R46, R59, !PT ;  /* 0x0000003b2e2c7209 */ /* 0x000fe40007810000 */
[----:B------:R-:W-:-:S02]  /*4f30*/  ISETP.GT.AND P3, PT, R43, 0x40, PT ;  /* 0x000000402b00780c */ /* 0x000fc40003f64270 */
[----:B------:R-:W-:Y:S01]  /*4f40*/  FSEL R48, R48, -INF , P4 ;  /* 0xff80000030307808 */ /* 0x000fe20002000000 */
[----:B------:R-:W-:Y:S01]  /*4f50*/  MUFU.TANH R83, R83 ;  /* 0x0000005300537308 */ /* 0x000fe20000002400 */
[----:B------:R-:W-:Y:S02]  /*4f60*/  FMNMX.FTZ R59, R47, R44, !PT ;  /* 0x0000002c2f3b7209 */ /* 0x000fe40007810000 */
[C---:B------:R-:W-:Y:S02]  /*4f70*/  ISETP.GT.AND P4, PT, R43.reuse, 0x41, PT ;  /* 0x000000412b00780c */ /* 0x040fe40003f84270 */
[----:B--2---:R-:W-:Y:S02]  /*4f80*/  FSEL R50, R50, -INF , P3 ;  /* 0xff80000032327808 */ /* 0x004fe40001800000 */
[----:B------:R-:W-:Y:S01]  /*4f90*/  FMNMX.FTZ R59, R48, R59, !PT ;  /* 0x0000003b303b7209 */ /* 0x000fe20007810000 */
[----:B------:R-:W-:Y:S01]  /*4fa0*/  MUFU.TANH R86, R86 ;  /* 0x0000005600567308 */ /* 0x000fe20000002400 */
[----:B------:R-:W-:-:S02]  /*4fb0*/  ISETP.GT.AND P3, PT, R43, 0x48, PT ;  /* 0x000000482b00780c */ /* 0x000fc40003f64270 */
[----:B---3--:R-:W-:Y:S02]  /*4fc0*/  FSEL R49, R49, -INF , P4 ;  /* 0xff80000031317808 */ /* 0x008fe40002000000 */
[----:B------:R-:W-:Y:S01]  /*4fd0*/  FMNMX.FTZ R44, R50, R59, !PT ;  /* 0x0000003b322c7209 */ /* 0x000fe20007810000 */
[----:B------:R-:W-:Y:S01]  /*4fe0*/  FMUL.FTZ R59, R82, UR21 ;  /* 0x00000015523b7c20 */ /* 0x000fe20008410000 */
[----:B------:R-:W-:Y:S01]  /*4ff0*/  ISETP.GT.AND P4, PT, R43, 0x49, PT ;  /* 0x000000492b00780c */ /* 0x000fe20003f84270 */
[----:B------:R-:W-:Y:S01]  /*5000*/  MUFU.TANH R87, R87 ;  /* 0x0000005700577308 */ /* 0x000fe20000002400 */
[----:B------:R-:W-:Y:S01]  /*5010*/  FSEL R51, R51, -INF , P3 ;  /* 0xff80000033337808 */ /* 0x000fe20001800000 */
[----:B------:R-:W2:Y:S01]  /*5020*/  S2R R82, SR_TID.X ;  /* 0x0000000000527919 */ /* 0x000ea20000002100 */
[----:B------:R-:W-:Y:S02]  /*5030*/  FMNMX.FTZ R44, R49, R44, !PT ;  /* 0x0000002c312c7209 */ /* 0x000fe40007810000 */
[----:B------:R-:W-:-:S02]  /*5040*/  ISETP.GT.AND P3, PT, R43, 0x50, PT ;  /* 0x000000502b00780c */ /* 0x000fc40003f64270 */
[----:B-1----:R-:W-:Y:S01]  /*5050*/  FSEL R52, R52, -INF , P4 ;  /* 0xff80000034347808 */ /* 0x002fe20002000000 */
[----:B------:R-:W1:Y:S01]  /*5060*/  MUFU.TANH R59, R59 ;  /* 0x0000003b003b7308 */ /* 0x000e620000002400 */
[----:B------:R-:W-:Y:S02]  /*5070*/  FMNMX.FTZ R67, R51, R44, !PT ;  /* 0x0000002c33437209 */ /* 0x000fe40007810000 */
[----:B------:R-:W-:Y:S02]  /*5080*/  ISETP.GT.AND P4, PT, R43, 0x51, PT ;  /* 0x000000512b00780c */ /* 0x000fe40003f84270 */
[----:B0-----:R-:W-:Y:S02]  /*5090*/  FSEL R53, R53, -INF , P3 ;  /* 0xff80000035357808 */ /* 0x001fe40001800000 */
[----:B------:R-:W-:Y:S01]  /*50a0*/  FMNMX.FTZ R44, R52, R67, !PT ;  /* 0x00000043342c7209 */ /* 0x000fe20007810000 */
[----:B------:R-:W0:Y:S01]  /*50b0*/  MUFU.TANH R5, R5 ;  /* 0x0000000500057308 */ /* 0x000e220000002400 */
[----:B------:R-:W-:Y:S01]  /*50c0*/  ISETP.GT.AND P3, PT, R43, 0x58, PT ;  /* 0x000000582b00780c */ /* 0x000fe20003f64270 */
[----:B------:R-:W-:-:S02]  /*50d0*/  WARPGROUP.DEPBAR.LE gsb0, 0x0 ;  /* 0x00008000000079c5 */ /* 0x000fc40000010000 */
[----:B----4-:R-:W-:Y:S01]  /*50e0*/  FSEL R54, R54, -INF , P4 ;  /* 0xff80000036367808 */ /* 0x010fe20002000000 */
[----:B------:R-:W-:Y:S01]  /*50f0*/  WARPGROUP.ARRIVE ;  /* 0x00000000000079c5 */ /* 0x000fe20000000000 */
[----:B------:R-:W-:Y:S02]  /*5100*/  FMNMX.FTZ R67, R53, R44, !PT ;  /* 0x0000002c35437209 */ /* 0x000fe40007810000 */
[----:B------:R-:W-:Y:S01]  /*5110*/  ISETP.GT.AND P4, PT, R43, 0x59, PT ;  /* 0x000000592b00780c */ /* 0x000fe20003f84270 */
[----:B------:R-:W3:Y:S01]  /*5120*/  MUFU.TANH R6, R6 ;  /* 0x0000000600067308 */ /* 0x000ee20000002400 */
[----:B-----5:R-:W-:Y:S01]  /*5130*/  FSEL R55, R55, -INF , P3 ;  /* 0xff80000037377808 */ /* 0x020fe20001800000 */
[----:B------:R-:W-:Y:S01]  /*5140*/  HGMMA.64x64x16.F32.BF16 R88, R136, gdesc[UR4].tnspB, R88, gsb0 ;  /* 0x40e0000488587df0 */ /* 0x000fe20008001858 */
[----:B------:R-:W-:Y:S01]  /*5150*/  FMNMX.FTZ R44, R54, R67, !PT ;  /* 0x00000043362c7209 */ /* 0x000fe20007810000 */
[----:B------:R-:W-:Y:S01]  /*5160*/  UIADD3 UR6, UR10, 0x200, URZ ;  /* 0x000002000a067890 */ /* 0x000fe2000fffe03f */
[----:B------:R-:W-:Y:S01]  /*5170*/  ISETP.GT.AND P3, PT, R43, 0x60, PT ;  /* 0x000000602b00780c */ /* 0x000fe20003f64270 */
[----:B------:R-:W-:Y:S01]  /*5180*/  UMOV UR7, 0x40000040 ;  /* 0x4000004000077882 */ /* 0x000fe20000000000 */
[----:B------:R-:W-:Y:S01]  /*5190*/  FSEL R56, R56, -INF , P4 ;  /* 0xff80000038387808 */ /* 0x000fe20002000000 */
[----:B------:R-:W4:Y:S01]  /*51a0*/  MUFU.TANH R9, R9 ;  /* 0x0000000900097308 */ /* 0x000f220000002400 */
[----:B------:R-:W-:-:S02]  /*51b0*/  FMNMX.FTZ R67, R55, R44, !PT ;  /* 0x0000002c37437209 */ /* 0x000fc40007810000 */
[----:B------:R-:W-:Y:S02]  /*51c0*/  ISETP.GT.AND P4, PT, R43, 0x61, PT ;  /* 0x000000612b00780c */ /* 0x000fe40003f84270 */
[----:B------:R-:W-:Y:S02]  /*51d0*/  FSEL R57, R57, -INF , P3 ;  /* 0xff80000039397808 */ /* 0x000fe40001800000 */
[----:B------:R-:W-:Y:S01]  /*51e0*/  FMNMX.FTZ R44, R56, R67, !PT ;  /* 0x00000043382c7209 */ /* 0x000fe20007810000 */
[----:B------:R-:W5:Y:S01]  /*51f0*/  MUFU.TANH R10, R10 ;  /* 0x0000000a000a7308 */ /* 0x000f620000002400 */
[----:B------:R-:W-:Y:S02]  /*5200*/  ISETP.GT.AND P3, PT, R43, 0x68, PT ;  /* 0x000000682b00780c */ /* 0x000fe40003f64270 */
[----:B------:R-:W-:Y:S02]  /*5210*/  FSEL R58, R58, -INF , P4 ;  /* 0xff8000003a3a7808 */ /* 0x000fe40002000000 */
[----:B------:R-:W-:-:S02]  /*5220*/  FMNMX.FTZ R67, R57, R44, !PT ;  /* 0x0000002c39437209 */ /* 0x000fc40007810000 */
[----:B------:R-:W-:Y:S01]  /*5230*/  ISETP.GT.AND P4, PT, R43, 0x69, PT ;  /* 0x000000692b00780c */ /* 0x000fe20003f84270 */
[----:B------:R-:W2:Y:S01]  /*5240*/  MUFU.TANH R13, R13 ;  /* 0x0000000d000d7308 */ /* 0x000ea20000002400 */
[----:B------:R-:W-:Y:S02]  /*5250*/  FSEL R63, R63, -INF , P3 ;  /* 0xff8000003f3f7808 */ /* 0x000fe40001800000 */
[----:B------:R-:W-:Y:S02]  /*5260*/  FMNMX.FTZ R44, R58, R67, !PT ;  /* 0x000000433a2c7209 */ /* 0x000fe40007810000 */
[----:B------:R-:W-:Y:S02]  /*5270*/  ISETP.GT.AND P3, PT, R43, 0x70, PT ;  /* 0x000000702b00780c */ /* 0x000fe40003f64270 */
[----:B------:R-:W-:Y:S01]  /*5280*/  FSEL R62, R62, -INF , P4 ;  /* 0xff8000003e3e7808 */ /* 0x000fe20002000000 */
[----:B------:R-:W2:Y:S01]  /*5290*/  MUFU.TANH R14, R14 ;  /* 0x0000000e000e7308 */ /* 0x000ea20000002400 */
[----:B------:R-:W-:-:S02]  /*52a0*/  FMNMX.FTZ R67, R63, R44, !PT ;  /* 0x0000002c3f437209 */ /* 0x000fc40007810000 */
[----:B------:R-:W-:Y:S02]  /*52b0*/  ISETP.GT.AND P4, PT, R43, 0x71, PT ;  /* 0x000000712b00780c */ /* 0x000fe40003f84270 */
[----:B-1----:R-:W-:Y:S02]  /*52c0*/  FSEL R59, R59, -INF , P3 ;  /* 0xff8000003b3b7808 */ /* 0x002fe40001800000 */
[----:B------:R-:W-:Y:S01]  /*52d0*/  FMNMX.FTZ R44, R62, R67, !PT ;  /* 0x000000433e2c7209 */ /* 0x000fe20007810000 */
[----:B------:R-:W-:Y:S01]  /*52e0*/  FMUL.FTZ R67, R61, UR21 ;  /* 0x000000153d437c20 */ /* 0x000fe20008410000 */
[----:B------:R-:W-:Y:S01]  /*52f0*/  ISETP.GT.AND P3, PT, R43, 0x78, PT ;  /* 0x000000782b00780c */ /* 0x000fe20003f64270 */
[----:B------:R-:W1:Y:S01]  /*5300*/  MUFU.TANH R21, R21 ;  /* 0x0000001500157308 */ /* 0x000e620000002400 */
[----:B------:R-:W-:Y:S02]  /*5310*/  FSEL R60, R83, -INF , P4 ;  /* 0xff800000533c7808 */ /* 0x000fe40002000000 */
[----:B------:R-:W-:-:S02]  /*5320*/  FMNMX.FTZ R71, R59, R44, !PT ;  /* 0x0000002c3b477209 */ /* 0x000fc40007810000 */
[----:B------:R-:W-:Y:S02]  /*5330*/  ISETP.GT.AND P4, PT, R43, 0x79, PT ;  /* 0x000000792b00780c */ /* 0x000fe40003f84270 */
[----:B------:R-:W-:Y:S01]  /*5340*/  FSEL R43, R86, -INF , P3 ;  /* 0xff800000562b7808 */ /* 0x000fe20001800000 */
[----:B------:R-:W1:Y:S01]  /*5350*/  MUFU.TANH R24, R24 ;  /* 0x0000001800187308 */ /* 0x000e620000002400 */
[----:B------:R-:W-:Y:S02]  /*5360*/  FMNMX.FTZ R44, R60, R71, !PT ;  /* 0x000000473c2c7209 */ /* 0x000fe40007810000 */
[----:B------:R-:W-:Y:S02]  /*5370*/  FSEL R61, R87, -INF , P4 ;  /* 0xff800000573d7808 */ /* 0x000fe40002000000 */
[----:B------:R-:W-:Y:S02]  /*5380*/  FMNMX.FTZ R44, R43, R44, !PT ;  /* 0x0000002c2b2c7209 */ /* 0x000fe40007810000 */
[----:B------:R-:W-:Y:S01]  /*5390*/  ISETP.GT.AND P4, PT, R42, RZ, PT ;  /* 0x000000ff2a00720c */ /* 0x000fe20003f84270 */
[----:B------:R-:W1:Y:S01]  /*53a0*/  MUFU.TANH R27, R27 ;  /* 0x0000001b001b7308 */ /* 0x000e620000002400 */
[----:B------:R-:W-:-:S02]  /*53b0*/  FMNMX.FTZ R44, R61, R44, !PT ;  /* 0x0000002c3d2c7209 */ /* 0x000fc40007810000 */
[----:B------:R-:W-:-:S03]  /*53c0*/  ISETP.GT.AND P5, PT, R42, 0x1, PT ;  /* 0x000000012a00780c */ /* 0x000fc60003fa4270 */
[----:B------:R-:W0:Y:S02]  /*53d0*/  SHFL.BFLY PT, R71, R44, 0x2, 0x1f ;  /* 0x0c401f002c477f89 */ /* 0x000e2400000e0000 */
[----:B------:R-:W1:Y:S08]  /*53e0*/  MUFU.TANH R28, R28 ;  /* 0x0000001c001c7308 */ /* 0x000e700000002400 */
[----:B------:R-:W1:Y:S01]  /*53f0*/  MUFU.TANH R30, R30 ;  /* 0x0000001e001e7308 */ /* 0x000e620000002400 */
[----:B------:R-:W-:-:S07]  /*5400*/  WARPGROUP.DEPBAR.LE gsb0, 0x0 ;  /* 0x00008000000079c5 */ /* 0x000fce0000010000 */
[----:B------:R-:W1:Y:S01]  /*5410*/  MUFU.TANH R32, R32 ;  /* 0x0000002000207308 */ /* 0x000e620000002400 */
[----:B------:R-:W-:Y:S01]  /*5420*/  WARPGROUP.ARRIVE ;  /* 0x00000000000079c5 */ /* 0x000fe20000000000 */
[----:B0-----:R-:W-:-:S05]  /*5430*/  FMNMX.FTZ R78, R44, R71, !PT ;  /* 0x000000472c4e7209 */ /* 0x001fca0007810000 */
[----:B------:R-:W-:Y:S01]  /*5440*/  HGMMA.64x64x16.F32.BF16 R88, R132, gdesc[UR4].tnspB, R88, gsb0 ;  /* 0x40e0000484587df0 */ /* 0x000fe20008001858 */
[----:B------:R-:W0:Y:S01]  /*5450*/  MUFU.TANH R35, R35 ;  /* 0x0000002300237308 */ /* 0x000e220000002400 */
[----:B------:R-:W-:Y:S01]  /*5460*/  FMUL.FTZ R71, R73, UR21 ;  /* 0x0000001549477c20 */ /* 0x000fe20008410000 */
[----:B------:R-:W-:Y:S01]  /*5470*/  FMUL.FTZ R73, R77, UR21 ;  /* 0x000000154d497c20 */ /* 0x000fe20008410000 */
[----:B------:R-:W3:Y:S01]  /*5480*/  SHFL.BFLY PT, R83, R78, 0x1, 0x1f ;  /* 0x0c201f004e537f89 */ /* 0x000ee200000e0000 */
[----:B------:R-:W-:Y:S01]  /*5490*/  FMUL.FTZ R77, R84, UR21 ;  /* 0x00000015544d7c20 */ /* 0x000fe20008410000 */
[----:B------:R-:W-:Y:S01]  /*54a0*/  UIADD3 UR6, UR10, 0x280, URZ ;  /* 0x000002800a067890 */ /* 0x000fe2000fffe03f */
[----:B------:R-:W-:Y:S02]  /*54b0*/  UMOV UR7, 0x40000040 ;  /* 0x4000004000077882 */ /* 0x000fe40000000000 */
[----:B------:R-:W0:Y:S08]  /*54c0*/  MUFU.TANH R36, R36 ;  /* 0x0000002400247308 */ /* 0x000e300000002400 */
[----:B------:R-:W0:Y:S08]  /*54d0*/  MUFU.TANH R37, R37 ;  /* 0x0000002500257308 */ /* 0x000e300000002400 */
[----:B------:R-:W0:Y:S01]  /*54e0*/  MUFU.TANH R38, R38 ;  /* 0x0000002600267308 */ /* 0x000e220000002400 */
[----:B---3--:R-:W-:-:S04]  /*54f0*/  FMNMX.FTZ R44, R78, R83, !PT ;  /* 0x000000534e2c7209 */ /* 0x008fc80007810000 */
[C---:B------:R-:W-:Y:S01]  /*5500*/  FSETP.NEU.FTZ.AND P3, PT, R44.reuse, -INF , PT ;  /* 0xff8000002c00780b */ /* 0x040fe20003f7d000 */
[----:B------:R-:W-:Y:S02]  /*5510*/  FMUL.FTZ R76, R44, UR22 ;  /* 0x000000162c4c7c20 */ /* 0x000fe40008410000 */
[----:B------:R-:W3:Y:S03]  /*5520*/  MUFU.TANH R40, R40 ;  /* 0x0000002800287308 */ /* 0x000ee60000002400 */
[----:B------:R-:W-:-:S05]  /*5530*/  FSEL R76, R76, RZ, P3 ;  /* 0x000000ff4c4c7208 */ /* 0x000fca0001800000 */
[----:B------:R-:W3:Y:S01]  /*5540*/  MUFU.TANH R41, R41 ;  /* 0x0000002900297308 */ /* 0x000ee20000002400 */
        /* <DEDUP_REMOVED lines=17> */
[----:B-----5:R-:W-:Y:S01]  /*5660*/  FSEL R10, R10, -INF , P5 ;  /* 0xff8000000a0a7808 */ /* 0x020fe20002800000 */
[--C-:B------:R-:W-:Y:S01]  /*5670*/  FFMA.FTZ R145, R15, UR22, -R76.reuse ;  /* 0x000000160f917c23 */ /* 0x100fe2000801084c */
[----:B------:R-:W-:Y:S01]  /*5680*/  FMNMX.FTZ R7, R9, R78, !PT ;  /* 0x0000004e09077209 */ /* 0x000fe20007810000 */
[--C-:B------:R-:W-:Y:S01]  /*5690*/  FFMA.FTZ R20, R20, UR22, -R76.reuse ;  /* 0x0000001614147c23 */ /* 0x100fe2000801084c */
[----:B------:R-:W-:Y:S01]  /*56a0*/  ISETP.GT.AND P5, PT, R42, 0x11, PT ;  /* 0x000000112a00780c */ /* 0x000fe20003fa4270 */
[--C-:B------:R-:W-:Y:S01]  /*56b0*/  FFMA.FTZ R139, R47, UR22, -R76.reuse ;  /* 0x000000162f8b7c23 */ /* 0x100fe2000801084c */
[----:B--2---:R-:W-:Y:S01]  /*56c0*/  FSEL R13, R13, -INF , P4 ;  /* 0xff8000000d0d7808 */ /* 0x004fe20002000000 */
[----:B------:R-:W2:Y:S01]  /*56d0*/  MUFU.TANH R64, R64 ;  /* 0x0000004000407308 */ /* 0x000ea20000002400 */
[----:B------:R-:W-:Y:S01]  /*56e0*/  FMNMX.FTZ R78, R10, R7, !PT ;  /* 0x000000070a4e7209 */ /* 0x000fe20007810000 */
        /* <DEDUP_REMOVED lines=8> */
[----:B------:R-:W-:Y:S01]  /*5770*/  FFMA.FTZ R34, R34, UR22, -R76 ;  /* 0x0000001622227c23 */ /* 0x000fe2000801084c */
[----:B-1----:R-:W-:Y:S01]  /*5780*/  FSEL R21, R21, -INF , P4 ;  /* 0xff80000015157808 */ /* 0x002fe20002000000 */
[----:B------:R-:W-:-:S02]  /*5790*/  WARPGROUP.DEPBAR.LE gsb0, 0x0 ;  /* 0x00008000000079c5 */ /* 0x000fc40000010000 */
[----:B------:R-:W-:Y:S01]  /*57a0*/  FMNMX.FTZ R78, R14, R7, !PT ;  /* 0x000000070e4e7209 */ /* 0x000fe20007810000 */
[----:B------:R-:W-:Y:S01]  /*57b0*/  WARPGROUP.ARRIVE ;  /* 0x00000000000079c5 */ /* 0x000fe20000000000 */
[----:B------:R-:W-:Y:S01]  /*57c0*/  ISETP.GT.AND P4, PT, R42, 0x20, PT ;  /* 0x000000202a00780c */ /* 0x000fe20003f84270 */
[----:B------:R-:W1:Y:S01]  /*57d0*/  MUFU.TANH R68, R68 ;  /* 0x0000004400447308 */ /* 0x000e620000002400 */
[----:B------:R-:W-:Y:S01]  /*57e0*/  FSEL R24, R24, -INF , P5 ;  /* 0xff80000018187808 */ /* 0x000fe20002800000 */
[--C-:B------:R-:W-:Y:S01]  /*57f0*/  FFMA.FTZ R133, R50, UR22, -R76.reuse ;  /* 0x0000001632857c23 */ /* 0x100fe2000801084c */
[----:B------:R-:W-:Y:S01]  /*5800*/  FMNMX.FTZ R7, R21, R78, !PT ;  /* 0x0000004e15077209 */ /* 0x000fe20007810000 */
[----:B------:R-:W-:Y:S01]  /*5810*/  HGMMA.64x64x16.F32.BF16 R88, R128, gdesc[UR4].tnspB, R88, gsb0 ;  /* 0x40e0000480587df0 */ /* 0x000fe20008001858 */
[----:B------:R-:W-:Y:S01]  /*5820*/  ISETP.GT.AND P5, PT, R42, 0x21, PT ;  /* 0x000000212a00780c */ /* 0x000fe20003fa4270 */
[--C-:B------:R-:W-:Y:S01]  /*5830*/  FFMA.FTZ R50, R52, UR22, -R76.reuse ;  /* 0x0000001634327c23 */ /* 0x100fe2000801084c */
[----:B------:R-:W-:Y:S01]  /*5840*/  FSEL R27, R27, -INF , P4 ;  /* 0xff8000001b1b7808 */ /* 0x000fe20002000000 */
[----:B------:R-:W1:Y:S01]  /*5850*/  MUFU.TANH R69, R69 ;  /* 0x0000004500457308 */ /* 0x000e620000002400 */
[----:B------:R-:W-:Y:S01]  /*5860*/  FMNMX.FTZ R78, R24, R7, !PT ;  /* 0x00000007184e7209 */ /* 0x000fe20007810000 */
[--C-:B------:R-:W-:Y:S01]  /*5870*/  FFMA.FTZ R52, R54, UR22, -R76.reuse ;  /* 0x0000001636347c23 */ /* 0x100fe2000801084c */
[----:B------:R-:W-:Y:S01]  /*5880*/  ISETP.GT.AND P4, PT, R42, 0x28, PT ;  /* 0x000000282a00780c */ /* 0x000fe20003f84270 */
[--C-:B------:R-:W-:Y:S01]  /*5890*/  FFMA.FTZ R54, R56, UR22, -R76.reuse ;  /* 0x0000001638367c23 */ /* 0x100fe2000801084c */
[----:B------:R-:W-:Y:S01]  /*58a0*/  FSEL R28, R28, -INF , P5 ;  /* 0xff8000001c1c7808 */ /* 0x000fe20002800000 */
[--C-:B------:R-:W-:Y:S01]  /*58b0*/  FFMA.FTZ R56, R58, UR22, -R76.reuse ;  /* 0x000000163a387c23 */ /* 0x100fe2000801084c */
[----:B------:R-:W-:Y:S01]  /*58c0*/  FMNMX.FTZ R7, R27, R78, !PT ;  /* 0x0000004e1b077209 */ /* 0x000fe20007810000 */
[----:B------:R-:W1:Y:S01]  /*58d0*/  MUFU.TANH R70, R70 ;  /* 0x0000004600467308 */ /* 0x000e620000002400 */
[----:B------:R-:W-:Y:S01]  /*58e0*/  ISETP.GT.AND P5, PT, R42, 0x29, PT ;  /* 0x000000292a00780c */ /* 0x000fe20003fa4270 */
[--C-:B------:R-:W-:Y:S01]  /*58f0*/  FFMA.FTZ R58, R62, UR22, -R76.reuse ;  /* 0x000000163e3a7c23 */ /* 0x100fe2000801084c */
[----:B------:R-:W-:Y:S01]  /*5900*/  FSEL R30, R30, -INF , P4 ;  /* 0xff8000001e1e7808 */ /* 0x000fe20002000000 */
[----:B------:R-:W-:Y:S01]  /*5910*/  UIADD3 UR6, UR10, 0x300, URZ ;  /* 0x000003000a067890 */ /* 0x000fe2000fffe03f */
[----:B------:R-:W-:Y:S01]  /*5920*/  FMNMX.FTZ R11, R28, R7, !PT ;  /* 0x000000071c0b7209 */ /* 0x000fe20007810000 */
[----:B------:R-:W-:Y:S01]  /*5930*/  UMOV UR7, 0x40000040 ;  /* 0x4000004000077882 */ /* 0x000fe20000000000 */
[----:B------:R-:W-:Y:S01]  /*5940*/  FSEL R7, R32, -INF , P5 ;  /* 0xff80000020077808 */ /* 0x000fe20002800000 */
[----:B------:R-:W1:Y:S01]  /*5950*/  MUFU.TANH R71, R71 ;  /* 0x0000004700477308 */ /* 0x000e620000002400 */
[----:B------:R-:W-:Y:S01]  /*5960*/  ISETP.GT.AND P4, PT, R42, 0x30, PT ;  /* 0x000000302a00780c */ /* 0x000fe20003f84270 */
        /* <DEDUP_REMOVED lines=16> */
[----:B------:R-:W-:Y:S01]  /*5a70*/  FFMA.FTZ R61, R61, UR22, -R76 ;  /* 0x000000163d3d7c23 */ /* 0x000fe2000801084c */
[----:B------:R-:W-:-:S02]  /*5a80*/  FSEL R37, R37, -INF , P4 ;  /* 0xff80000025257808 */ /* 0x000fc40002000000 */
[----:B------:R-:W-:Y:S02]  /*5a90*/  FMNMX.FTZ R32, R36, R11, !PT ;  /* 0x0000000b24207209 */ /* 0x000fe40007810000 */
[----:B------:R-:W-:Y:S01]  /*5aa0*/  ISETP.GT.AND P4, PT, R42, 0x40, PT ;  /* 0x000000402a00780c */ /* 0x000fe20003f84270 */
[----:B------:R-:W0:Y:S01]  /*5ab0*/  MUFU.TANH R74, R74 ;  /* 0x0000004a004a7308 */ /* 0x000e220000002400 */
[----:B------:R-:W-:Y:S02]  /*5ac0*/  FSEL R38, R38, -INF , P5 ;  /* 0xff80000026267808 */ /* 0x000fe40002800000 */
[----:B------:R-:W-:Y:S01]  /*5ad0*/  FMNMX.FTZ R11, R37, R32, !PT ;  /* 0x00000020250b7209 */ /* 0x000fe20007810000 */
[--C-:B------:R-:W-:Y:S01]  /*5ae0*/  FFMA.FTZ R32, R31, UR22, -R76.reuse ;  /* 0x000000161f207c23 */ /* 0x100fe2000801084c */
[----:B------:R-:W-:Y:S01]  /*5af0*/  ISETP.GT.AND P5, PT, R42, 0x41, PT ;  /* 0x000000412a00780c */ /* 0x000fe20003fa4270 */
[----:B------:R-:W-:Y:S01]  /*5b00*/  FFMA.FTZ R31, R59, UR22, -R76 ;  /* 0x000000163b1f7c23 */ /* 0x000fe2000801084c */
[----:B---3--:R-:W-:Y:S01]  /*5b10*/  FSEL R40, R40, -INF , P4 ;  /* 0xff80000028287808 */ /* 0x008fe20002000000 */
[----:B------:R-:W3:Y:S01]  /*5b20*/  MUFU.TANH R75, R75 ;  /* 0x0000004b004b7308 */ /* 0x000ee20000002400 */
[----:B------:R-:W-:-:S02]  /*5b30*/  FMNMX.FTZ R11, R38, R11, !PT ;  /* 0x0000000b260b7209 */ /* 0x000fc40007810000 */
[----:B------:R-:W-:Y:S02]  /*5b40*/  ISETP.GT.AND P4, PT, R42, 0x48, PT ;  /* 0x000000482a00780c */ /* 0x000fe40003f84270 */
[----:B------:R-:W-:Y:S02]  /*5b50*/  FSEL R41, R41, -INF , P5 ;  /* 0xff80000029297808 */ /* 0x000fe40002800000 */
[----:B------:R-:W-:Y:S01]  /*5b60*/  FMNMX.FTZ R78, R40, R11, !PT ;  /* 0x0000000b284e7209 */ /* 0x000fe20007810000 */
[----:B------:R-:W3:Y:S01]  /*5b70*/  MUFU.TANH R77, R77 ;  /* 0x0000004d004d7308 */ /* 0x000ee20000002400 */
[----:B------:R-:W-:Y:S02]  /*5b80*/  ISETP.GT.AND P5, PT, R42, 0x49, PT ;  /* 0x000000492a00780c */ /* 0x000fe40003fa4270 */
[----:B------:R-:W-:Y:S02]  /*5b90*/  FSEL R66, R66, -INF , P4 ;  /* 0xff80000042427808 */ /* 0x000fe40002000000 */
[----:B------:R-:W-:-:S02]  /*5ba0*/  FMNMX.FTZ R11, R41, R78, !PT ;  /* 0x0000004e290b7209 */ /* 0x000fc40007810000 */
[----:B------:R-:W-:Y:S01]  /*5bb0*/  ISETP.GT.AND P4, PT, R42, 0x50, PT ;  /* 0x000000502a00780c */ /* 0x000fe20003f84270 */
[----:B------:R-:W3:Y:S01]  /*5bc0*/  MUFU.TANH R39, R85 ;  /* 0x0000005500277308 */ /* 0x000ee20000002400 */
[----:B----4-:R-:W-:Y:S02]  /*5bd0*/  FSEL R67, R67, -INF , P5 ;  /* 0xff80000043437808 */ /* 0x010fe40002800000 */
[----:B------:R-:W-:Y:S02]  /*5be0*/  FMNMX.FTZ R78, R66, R11, !PT ;  /* 0x0000000b424e7209 */ /* 0x000fe40007810000 */
[----:B------:R-:W-:Y:S02]  /*5bf0*/  ISETP.GT.AND P5, PT, R42, 0x51, PT ;  /* 0x000000512a00780c */ /* 0x000fe40003fa4270 */
[----:B--2---:R-:W-:Y:S01]  /*5c00*/  FSEL R64, R64, -INF , P4 ;  /* 0xff80000040407808 */ /* 0x004fe20002000000 */
[----:B------:R-:W-:Y:S01]  /*5c10*/  MUFU.EX2 R149, R149 ;  /* 0x0000009500957308 */ /* 0x000fe20000000800 */
[----:B------:R-:W-:Y:S01]  /*5c20*/  FMNMX.FTZ R11, R67, R78, !PT ;  /* 0x0000004e430b7209 */ /* 0x000fe20007810000 */
[----:B------:R-:W-:-:S02]  /*5c30*/  WARPGROUP.DEPBAR.LE gsb0, 0x0 ;  /* 0x00008000000079c5 */ /* 0x000fc40000010000 */
[----:B------:R-:W-:Y:S01]  /*5c40*/  ISETP.GT.AND P4, PT, R42, 0x58, PT ;  /* 0x000000582a00780c */ /* 0x000fe20003f84270 */
[----:B------:R-:W-:Y:S01]  /*5c50*/  WARPGROUP.ARRIVE ;  /* 0x00000000000079c5 */ /* 0x000fe20000000000 */
[----:B-----5:R-:W-:Y:S02]  /*5c60*/  FSEL R65, R65, -INF , P5 ;  /* 0xff80000041417808 */ /* 0x020fe40002800000 */
[----:B------:R-:W-:Y:S01]  /*5c70*/  FMNMX.FTZ R78, R64, R11, !PT ;  /* 0x0000000b404e7209 */ /* 0x000fe20007810000 */
[----:B------:R-:W-:Y:S01]  /*5c80*/  MUFU.EX2 R6, R79 ;  /* 0x0000004f00067308 */ /* 0x000fe20000000800 */
[----:B------:R-:W-:Y:S01]  /*5c90*/  ISETP.GT.AND P5, PT, R42, 0x59, PT ;  /* 0x000000592a00780c */ /* 0x000fe20003fa4270 */
[----:B------:R-:W-:Y:S01]  /*5ca0*/  HGMMA.64x64x16.F32.BF16 R88, R124, gdesc[UR4].tnspB, R88, gsb0 ;  /* 0x40e000047c587df0 */ /* 0x000fe20008001858 */
[----:B-1----:R-:W-:Y:S01]  /*5cb0*/  FSEL R68, R68, -INF , P4 ;  /* 0xff80000044447808 */ /* 0x002fe20002000000 */
[----:B------:R-:W-:Y:S01]  /*5cc0*/  UIADD3 UR6, UR10, 0x380, URZ ;  /* 0x000003800a067890 */ /* 0x000fe2000fffe03f */
[----:B------:R-:W-:Y:S01]  /*5cd0*/  FMNMX.FTZ R11, R65, R78, !PT ;  /* 0x0000004e410b7209 */ /* 0x000fe20007810000 */
[----:B------:R-:W-:Y:S01]  /*5ce0*/  UMOV UR7, 0x40000040 ;  /* 0x4000004000077882 */ /* 0x000fe20000000000 */
        /* <DEDUP_REMOVED lines=13> */
[----:B0-----:R-:W-:Y:S02]  /*5dc0*/  FSEL R72, R72, -INF , P4 ;  /* 0xff80000048487808 */ /* 0x001fe40002000000 */
        /* <DEDUP_REMOVED lines=13> */
[----:B------:R-:W-:Y:S01]  /*5ea0*/  ISETP.GT.AND P5, PT, R42, 0x79, PT ;  /* 0x000000792a00780c */ /* 0x000fe20003fa4270 */
[--C-:B------:R-:W-:Y:S01]  /*5eb0*/  FFMA.FTZ R42, R49, UR22, -R76.reuse ;  /* 0x00000016312a7c23 */ /* 0x100fe2000801084c */
[----:B------:R-:W-:Y:S01]  /*5ec0*/  FSEL R77, R77, -INF , P4 ;  /* 0xff8000004d4d7808 */ /* 0x000fe20002000000 */
[----:B------:R-:W-:Y:S01]  /*5ed0*/  FFMA.FTZ R11, R53, UR22, -R76 ;  /* 0x00000016350b7c23 */ /* 0x000fe2000801084c */
[----:B------:R-:W-:Y:S02]  /*5ee0*/  FMNMX.FTZ R78, R75, R78, !PT ;  /* 0x0000004e4b4e7209 */ /* 0x000fe40007810000 */
[----:B------:R-:W-:Y:S01]  /*5ef0*/  FSEL R39, R39, -INF , P5 ;  /* 0xff80000027277808 */ /* 0x000fe20002800000 */
[----:B------:R-:W-:Y:S01]  /*5f00*/  MUFU.EX2 R141, R141 ;  /* 0x0000008d008d7308 */ /* 0x000fe20000000800 */
[----:B------:R-:W-:-:S04]  /*5f10*/  FMNMX.FTZ R78, R77, R78, !PT ;  /* 0x0000004e4d4e7209 */ /* 0x000fc80007810000 */
        /* <DEDUP_REMOVED lines=10> */
[----:B------:R-:W-:-:S04]  /*5fc0*/  FFMA.FTZ R25, R57, UR22, -R76 ;  /* 0x0000001639197c23 */ /* 0x000fc8000801084c */
[----:B------:R-:W0:Y:S01]  /*5fd0*/  SHFL.BFLY PT, R78, R49, 0x1, 0x1f ;  /* 0x0c201f00314e7f89 */ /* 0x000e2200000e0000 */
        /* <DEDUP_REMOVED lines=14> */
[----:B------:R-:W-:Y:S01]  /*60c0*/  FFMA.FTZ R43, R10, UR22, -R62 ;  /* 0x000000160a2b7c23 */ /* 0x000fe2000801083e */
        /* <DEDUP_REMOVED lines=29> */
[----:B------:R-:W-:-:S02]  /*62a0*/  IMAD.U32 R10, RZ, RZ, UR39 ;  /* 0x00000027ff0a7e24 */ /* 0x000fc4000f8e00ff */
[--C-:B------:R-:W-:Y:S01]  /*62b0*/  FFMA.FTZ R73, R73, UR22, -R62.reuse ;  /* 0x0000001649497c23 */ /* 0x100fe2000801083e */
[----:B------:R-:W-:Y:S01]  /*62c0*/  FFMA.FTZ R74, R74, UR22, -R62 ;  /* 0x000000164a4a7c23 */ /* 0x000fe2000801083e */
[----:B------:R-:W-:Y:S01]  /*62d0*/  FADD.FTZ R0, R6, R47 ;  /* 0x0000002f06007221 */ /* 0x000fe20000010000 */
[----:B------:R-:W-:Y:S01]  /*62e0*/  VIADD R8, R23, 0x9 ;  /* 0x0000000917087836 */ /* 0x000fe20000000000 */
[----:B------:R-:W-:Y:S01]  /*62f0*/  @!P1 LEA R10, R10, UR45, 0x3 ;  /* 0x0000002d0a0a9c11 */ /* 0x000fe2000f8e18ff */
[----:B------:R-:W0:Y:S01]  /*6300*/  MUFU.EX2 R150, R150 ;  /* 0x0000009600967308 */ /* 0x000e220000000800 */
[----:B-1----:R-:W-:Y:S01]  /*6310*/  FFMA.FTZ R2, R3, R2, R148 ;  /* 0x0000000203027223 */ /* 0x002fe20000010094 */
[----:B------:R-:W-:Y:S01]  /*6320*/  ISETP.GE.U32.AND P3, PT, R82, 0x180, PT ;  /* 0x000001805200780c */ /* 0x000fe20003f66070 */
[--C-:B------:R-:W-:Y:S01]  /*6330*/  FFMA.FTZ R75, R75, UR22, -R62.reuse ;  /* 0x000000164b4b7c23 */ /* 0x100fe2000801083e */
[----:B------:R-:W-:Y:S02]  /*6340*/  @!P1 VIADD R10, R10, 0x16840 ;  /* 0x000168400a0a9836 */ /* 0x000fe40000000000 */
[----:B------:R-:W-:Y:S01]  /*6350*/  FFMA.FTZ R77, R77, UR22, -R62 ;  /* 0x000000164d4d7c23 */ /* 0x000fe2000801083e */
[----:B------:R-:W-:Y:S01]  /*6360*/  SEL R8, R8, 0x9, !P3 ;  /* 0x0000000908087807 */ /* 0x000fe20005800000 */
[----:B------:R-:W-:-:S02]  /*6370*/  WARPGROUP.DEPBAR.LE gsb0, 0x0 ;  /* 0x00008000000079c5 */ /* 0x000fc40000010000 */
[----:B------:R-:W1:Y:S01]  /*6380*/  MUFU.EX2 R43, R43 ;  /* 0x0000002b002b7308 */ /* 0x000e620000000800 */
[C---:B--2---:R-:W-:Y:S01]  /*6390*/  FADD.FTZ R51, R5.reuse, R2 ;  /* 0x0000000205337221 */ /* 0x044fe20000010000 */
[----:B------:R-:W-:Y:S01]  /*63a0*/  F2FP.BF16.F32.PACK_AB R148, R5, R148 ;  /* 0x000000940594723e */ /* 0x000fe200000010ff */
[----:B------:R-:W-:Y:S01]  /*63b0*/  FFMA.FTZ R39, R39, UR22, -R62 ;  /* 0x0000001627277c23 */ /* 0x000fe2000801083e */
[----:B------:R-:W-:Y:S01]  /*63c0*/  @!P1 PRMT R10, RZ, 0x654, R10 ;  /* 0x00000654ff0a9816 */ /* 0x000fe2000000000a */
[----:B------:R2:W-:Y:S06]  /*63d0*/  BAR.ARV R8, 0x100 ;  /* 0x000400080000751d */ /* 0x0005ec0000002000 */
[----:B------:R-:W3:Y:S01]  /*63e0*/  MUFU.EX2 R144, R144 ;  /* 0x0000009000907308 */ /* 0x000ee20000000800 */
[----:B0-----:R-:W-:Y:S01]  /*63f0*/  FADD.FTZ R2, R150, R51 ;  /* 0x0000003396027221 */ /* 0x001fe20000010000 */
[----:B------:R0:W-:Y:S01]  /*6400*/  @!P1 SYNCS.ARRIVE.TRANS64.RED.A1T0 RZ, [R10+URZ], RZ ;  /* 0x000000ff0aff99a7 */ /* 0x0001e2000810043f */
[----:B------:R-:W-:Y:S01]  /*6410*/  PLOP3.LUT P3, PT, PT, PT, UP1, 0x80, 0x0 ;  /* 0x000000000000781c */ /* 0x000fe20003f6f018 */
[-C--:B------:R-:W-:Y:S01]  /*6420*/  FMUL.FTZ R88, R88, R3.reuse ;  /* 0x0000000358587220 */ /* 0x080fe20000410000 */
[-C--:B------:R-:W-:Y:S01]  /*6430*/  FMUL.FTZ R89, R89, R3.reuse ;  /* 0x0000000359597220 */ /* 0x080fe20000410000 */
[----:B-1----:R-:W-:Y:S01]  /*6440*/  FADD.FTZ R47, R43, R2 ;  /* 0x000000022b2f7221 */ /* 0x002fe20000010000 */
[-C--:B------:R-:W-:Y:S01]  /*6450*/  FMUL.FTZ R92, R92, R3.reuse ;  /* 0x000000035c5c7220 */ /* 0x080fe20000410000 */
[----:B------:R-:W1:Y:S01]  /*6460*/  MUFU.EX2 R13, R13 ;  /* 0x0000000d000d7308 */ /* 0x000e620000000800 */
[-C--:B------:R-:W-:Y:S01]  /*6470*/  FMUL.FTZ R93, R93, R3.reuse ;  /* 0x000000035d5d7220 */ /* 0x080fe20000410000 */
[----:B0-----:R-:W-:Y:S01]  /*6480*/  IMAD.U32 R10, RZ, RZ, UR24 ;  /* 0x00000018ff0a7e24 */ /* 0x001fe2000f8e00ff */
[----:B------:R-:W-:Y:S01]  /*6490*/  UMOV UR24, UR39 ;  /* 0x0000002700187c82 */ /* 0x000fe20008000000 */
[-C--:B------:R-:W-:Y:S01]  /*64a0*/  FMUL.FTZ R96, R96, R3.reuse ;  /* 0x0000000360607220 */ /* 0x080fe20000410000 */
[-C--:B------:R-:W-:Y:S01]  /*64b0*/  FMUL.FTZ R97, R97, R3.reuse ;  /* 0x0000000361617220 */ /* 0x080fe20000410000 */
[-C--:B------:R-:W-:Y:S01]  /*64c0*/  FMUL.FTZ R100, R100, R3.reuse ;  /* 0x0000000364647220 */ /* 0x080fe20000410000 */
[----:B------:R-:W-:Y:S01]  /*64d0*/  @!P1 LEA R10, R10, UR45, 0x3 ;  /* 0x0000002d0a0a9c11 */ /* 0x000fe2000f8e18ff */
[----:B------:R-:W0:Y:S01]  /*64e0*/  MUFU.EX2 R146, R146 ;  /* 0x0000009200927308 */ /* 0x000e220000000800 */
[----:B---3--:R-:W-:Y:S01]  /*64f0*/  FADD.FTZ R2, R144, R47 ;  /* 0x0000002f90027221 */ /* 0x008fe20000010000 */
[-C--:B------:R-:W-:Y:S01]  /*6500*/  FMUL.FTZ R101, R101, R3.reuse ;  /* 0x0000000365657220 */ /* 0x080fe20000410000 */
[----:B--2---:R-:W-:Y:S01]  /*6510*/  @!P1 IADD3 R8, R10, 0x16860, RZ ;  /* 0x000168600a089810 */ /* 0x004fe20007ffe0ff */
[-C--:B------:R-:W-:Y:S01]  /*6520*/  FMUL.FTZ R104, R104, R3.reuse ;  /* 0x0000000368687220 */ /* 0x080fe20000410000 */
[-C--:B------:R-:W-:Y:S01]  /*6530*/  FMUL.FTZ R105, R105, R3.reuse ;  /* 0x0000000369697220 */ /* 0x080fe20000410000 */
[-C--:B------:R-:W-:Y:S01]  /*6540*/  FMUL.FTZ R108, R108, R3.reuse ;  /* 0x000000036c6c7220 */ /* 0x080fe20000410000 */
[----:B------:R-:W-:Y:S01]  /*6550*/  @!P1 PRMT R8, RZ, 0x654, R8 ;  /* 0x00000654ff089816 */ /* 0x000fe20000000008 */
[----:B------:R2:W-:Y:S01]  /*6560*/  MUFU.EX2 R35, R41 ;  /* 0x0000002900237308 */ /* 0x0005e20000000800 */
[C---:B-1----:R-:W-:Y:S01]  /*6570*/  FADD.FTZ R51, R13.reuse, R2 ;  /* 0x000000020d337221 */ /* 0x042fe20000010000 */
[----:B------:R-:W-:Y:S01]  /*6580*/  F2FP.BF16.F32.PACK_AB R144, R13, R144 ;  /* 0x000000900d90723e */ /* 0x000fe200000010ff */
[----:B------:R1:W-:Y:S01]  /*6590*/  @!P1 SYNCS.ARRIVE.TRANS64.RED.A1T0 RZ, [R8+URZ], RZ ;  /* 0x000000ff08ff99a7 */ /* 0x0003e2000810043f */
[-C--:B------:R-:W-:Y:S01]  /*65a0*/  FMUL.FTZ R109, R109, R3.reuse ;  /* 0x000000036d6d7220 */ /* 0x080fe20000410000 */
[-C--:B------:R-:W-:Y:S01]  /*65b0*/  FMUL.FTZ R112, R112, R3.reuse ;  /* 0x0000000370707220 */ /* 0x080fe20000410000 */
[-C--:B------:R-:W-:Y:S01]  /*65c0*/  FMUL.FTZ R113, R113, R3.reuse ;  /* 0x0000000371717220 */ /* 0x080fe20000410000 */
[-C--:B------:R-:W-:Y:S01]  /*65d0*/  FMUL.FTZ R116, R116, R3.reuse ;  /* 0x0000000374747220 */ /* 0x080fe20000410000 */
[----:B------:R-:W3:Y:S01]  /*65e0*/  MUFU.EX2 R9, R9 ;  /* 0x0000000900097308 */ /* 0x000ee20000000800 */
[----:B--2---:R-:W-:Y:S01]  /*65f0*/  FADD.FTZ R41, R151, R0 ;  /* 0x0000000097297221 */ /* 0x004fe20000010000 */
[----:B0-----:R-:W-:Y:S01]  /*6600*/  FADD.FTZ R2, R146, R51 ;  /* 0x0000003392027221 */ /* 0x001fe20000010000 */
[----:B------:R-:W-:Y:S01]  /*6610*/  FMUL.FTZ R117, R117, R3 ;  /* 0x0000000375757220 */ /* 0x000fe20000410000 */
[-C--:B------:R-:W-:Y:S01]  /*6620*/  FMUL.FTZ R90, R90, R4.reuse ;  /* 0x000000045a5a7220 */ /* 0x080fe20000410000 */
        /* <DEDUP_REMOVED lines=9> */
[----:B------:R-:W-:Y:S01]  /*66c0*/  FFMA.FTZ R47, R69, UR22, -R62 ;  /* 0x00000016452f7c23 */ /* 0x000fe2000801083e */
[----:B------:R-:W-:Y:S01]  /*66d0*/  FMUL.FTZ R99, R99, R4 ;  /* 0x0000000463637220 */ /* 0x000fe20000410000 */
[----:B------:R-:W2:Y:S01]  /*66e0*/  MUFU.EX2 R21, R21 ;  /* 0x0000001500157308 */ /* 0x000ea20000000800 */
[----:B------:R-:W-:Y:S01]  /*66f0*/  FADD.FTZ R51, R147, R0 ;  /* 0x0000000093337221 */ /* 0x000fe20000010000 */
[C---:B---3--:R-:W-:Y:S01]  /*6700*/  FADD.FTZ R53, R9.reuse, R2 ;  /* 0x0000000209357221 */ /* 0x048fe20000010000 */
[----:B------:R-:W-:Y:S01]  /*6710*/  F2FP.BF16.F32.PACK_AB R146, R9, R146 ;  /* 0x000000920992723e */ /* 0x000fe200000010ff */
[-C--:B------:R-:W-:Y:S01]  /*6720*/  FMUL.FTZ R102, R102, R4.reuse ;  /* 0x0000000466667220 */ /* 0x080fe20000410000 */
[----:B------:R-:W-:Y:S01]  /*6730*/  FADD.FTZ R0, R26, R51 ;  /* 0x000000331a007221 */ /* 0x000fe20000010000 */
[----:B------:R-:W-:Y:S01]  /*6740*/  FFMA.FTZ R51, R71, UR22, -R62 ;  /* 0x0000001647337c23 */ /* 0x000fe2000801083e */
[-C--:B------:R-:W-:Y:S01]  /*6750*/  FMUL.FTZ R103, R103, R4.reuse ;  /* 0x0000000467677220 */ /* 0x080fe20000410000 */
[----:B------:R-:W3:Y:S01]  /*6760*/  MUFU.EX2 R142, R142 ;  /* 0x0000008e008e7308 */ /* 0x000ee20000000800 */
        /* <DEDUP_REMOVED lines=8> */
[----:B--2---:R-:W-:Y:S01]  /*67f0*/  FADD.FTZ R55, R21, R2 ;  /* 0x0000000215377221 */ /* 0x004fe20000010000 */
[----:B------:R-:W-:Y:S01]  /*6800*/  FADD.FTZ R53, R143, R0 ;  /* 0x000000008f357221 */ /* 0x000fe20000010000 */
[-C--:B------:R-:W-:Y:S01]  /*6810*/  FMUL.FTZ R114, R114, R4.reuse ;  /* 0x0000000472727220 */ /* 0x080fe20000410000 */
[-C--:B------:R-:W-:Y:S01]  /*6820*/  FMUL.FTZ R115, R115, R4.reuse ;  /* 0x0000000473737220 */ /* 0x080fe20000410000 */
[-C--:B------:R-:W-:Y:S01]  /*6830*/  FMUL.FTZ R118, R118, R4.reuse ;  /* 0x0000000476767220 */ /* 0x080fe20000410000 */
[----:B------:R-:W-:Y:S01]  /*6840*/  FADD.FTZ R0, R34, R53 ;  /* 0x0000003522007221 */ /* 0x000fe20000010000 */
[----:B------:R-:W-:Y:S01]  /*6850*/  FMUL.FTZ R119, R119, R4 ;  /* 0x0000000477777220 */ /* 0x000fe20000410000 */
[----:B------:R-:W2:Y:S01]  /*6860*/  MUFU.EX2 R136, R136 ;  /* 0x0000008800887308 */ /* 0x000ea20000000800 */
[----:B---3--:R-:W-:Y:S01]  /*6870*/  FADD.FTZ R2, R142, R55 ;  /* 0x000000378e027221 */ /* 0x008fe20000010000 */
[----:B------:R-:W-:Y:S01]  /*6880*/  FADD.FTZ R53, R137, R0 ;  /* 0x0000000089357221 */ /* 0x000fe20000010000 */
[----:B------:R-:W-:Y:S01]  /*6890*/  F2FP.BF16.F32.PACK_AB R149, R6, R149 ;  /* 0x000000950695723e */ /* 0x000fe200000010ff */
[----:B------:R-:W-:Y:S01]  /*68a0*/  IMAD.MOV.U32 R4, RZ, RZ, R44 ;  /* 0x000000ffff047224 */ /* 0x000fe200078e002c */
[----:B------:R-:W-:Y:S01]  /*68b0*/  F2FP.BF16.F32.PACK_AB R151, R12, R151 ;  /* 0x000000970c97723e */ /* 0x000fe200000010ff */
[----:B------:R-:W-:Y:S01]  /*68c0*/  FADD.FTZ R0, R46, R53 ;  /* 0x000000352e007221 */ /* 0x000fe20000010000 */
[----:B------:R-:W-:Y:S01]  /*68d0*/  F2FP.BF16.F32.PACK_AB R150, R43, R150 ;  /* 0x000000962b96723e */ /* 0x000fe200000010ff */
[----:B------:R-:W3:Y:S01]  /*68e0*/  MUFU.EX2 R7, R7 ;  /* 0x0000000700077308 */ /* 0x000ee20000000800 */
[----:B0-----:R-:W-:Y:S01]  /*68f0*/  FADD.FTZ R55, R45, R2 ;  /* 0x000000022d377221 */ /* 0x001fe20000010000 */
[----:B------:R-:W-:Y:S01]  /*6900*/  FADD.FTZ R5, R139, R0 ;  /* 0x000000008b057221 */ /* 0x000fe20000010000 */
[----:B------:R-:W-:Y:S01]  /*6910*/  F2FP.BF16.F32.PACK_AB R145, R20, R145 ;  /* 0x000000911491723e */ /* 0x000fe200000010ff */
[----:B------:R-:W-:Y:S01]  /*6920*/  IMAD.MOV.U32 R3, RZ, RZ, R49 ;  /* 0x000000ffff037224 */ /* 0x000fe200078e0031 */
[----:B------:R-:W-:Y:S01]  /*6930*/  F2FP.BF16.F32.PACK_AB R147, R26, R147 ;  /* 0x000000931a93723e */ /* 0x000fe200000010ff */
        /* <DEDUP_REMOVED lines=10> */
[C---:B---3--:R-:W-:Y:S01]  /*69e0*/  FADD.FTZ R55, R7.reuse, R2 ;  /* 0x0000000207377221 */ /* 0x048fe20000010000 */
[----:B------:R-:W-:Y:S02]  /*69f0*/  F2FP.BF16.F32.PACK_AB R136, R7, R136 ;  /* 0x000000880788723e */ /* 0x000fe400000010ff */
[----:B------:R-:W-:Y:S02]  /*6a00*/  F2FP.BF16.F32.PACK_AB R137, R46, R137 ;  /* 0x000000892e89723e */ /* 0x000fe400000010ff */
[----:B------:R-:W-:Y:S02]  /*6a10*/  F2FP.BF16.F32.PACK_AB R139, R48, R139 ;  /* 0x0000008b308b723e */ /* 0x000fe400000010ff */
[----:B------:R-:W3:Y:S01]  /*6a20*/  MUFU.EX2 R132, R132 ;  /* 0x0000008400847308 */ /* 0x000ee20000000800 */
[----:B0-----:R-:W-:Y:S01]  /*6a30*/  FADD.FTZ R2, R138, R55 ;  /* 0x000000378a027221 */ /* 0x001fe20000010000 */
[----:B------:R-:W-:-:S06]  /*6a40*/  F2FP.BF16.F32.PACK_AB R133, R42, R133 ;  /* 0x000000852a85723e */ /* 0x000fcc00000010ff */
[----:B------:R-:W0:Y:S01]  /*6a50*/  MUFU.EX2 R135, R135 ;  /* 0x0000008700877308 */ /* 0x000e220000000800 */
[C---:B--2---:R-:W-:Y:S01]  /*6a60*/  FADD.FTZ R13, R27.reuse, R2 ;  /* 0x000000021b0d7221 */ /* 0x044fe20000010000 */
[----:B------:R-:W-:-:S06]  /*6a70*/  F2FP.BF16.F32.PACK_AB R138, R27, R138 ;  /* 0x0000008a1b8a723e */ /* 0x000fcc00000010ff */
[----:B------:R-:W2:Y:S01]  /*6a80*/  MUFU.EX2 R134, R134 ;  /* 0x0000008600867308 */ /* 0x000ea20000000800 */
[----:B---3--:R-:W-:Y:S01]  /*6a90*/  FADD.FTZ R2, R132, R13 ;  /* 0x0000000d84027221 */ /* 0x008fe20000010000 */
[----:B------:R-:W-:-:S03]  /*6aa0*/  F2FP.BF16.F32.PACK_AB R132, R35, R132 ;  /* 0x000000842384723e */ /* 0x000fc600000010ff */
[----:B------:R-:W-:-:S03]  /*6ab0*/  FADD.FTZ R9, R35, R2 ;  /* 0x0000000223097221 */ /* 0x000fc60000010000 */
        /* <DEDUP_REMOVED lines=8> */
[C---:B0-----:R-:W-:Y:S01]  /*6b40*/  FADD.FTZ R9, R37.reuse, R2 ;  /* 0x0000000225097221 */ /* 0x041fe20000010000 */
[----:B------:R-:W-:-:S06]  /*6b50*/  F2FP.BF16.F32.PACK_AB R134, R37, R134 ;  /* 0x000000862586723e */ /* 0x000fcc00000010ff */
[----:B------:R-:W0:Y:S01]  /*6b60*/  MUFU.EX2 R52, R52 ;  /* 0x0000003400347308 */ /* 0x000e220000000800 */
[----:B--2---:R-:W-:-:S07]  /*6b70*/  FADD.FTZ R5, R11, R0 ;  /* 0x000000000b057221 */ /* 0x004fce0000010000 */
        /* <DEDUP_REMOVED lines=51> */
[----:B--2---:R-:W-:-:S04]  /*6eb0*/  FADD.FTZ R7, R122, R7 ;  /* 0x000000077a077221 */ /* 0x004fc80000010000 */
[C---:B---3--:R-:W-:Y:S01]  /*6ec0*/  FADD.FTZ R2, R39.reuse, R7 ;  /* 0x0000000727027221 */ /* 0x048fe20000010000 */
[----:B------:R-:W-:Y:S01]  /*6ed0*/  F2FP.BF16.F32.PACK_AB R122, R39, R122 ;  /* 0x0000007a277a723e */ /* 0x000fe200000010ff */
[C---:B0-----:R-:W-:Y:S01]  /*6ee0*/  FADD.FTZ R0, R61.reuse, R0 ;  /* 0x000000003d007221 */ /* 0x041fe20000010000 */
[----:B------:R-:W-:Y:S01]  /*6ef0*/  F2FP.BF16.F32.PACK_AB R123, R61, R33 ;  /* 0x000000213d7b723e */ /* 0x000fe200000010ff */
[----:B-1----:R-:W-:Y:S06]  /*6f00*/  @P3 BRA `(.L_x_14666) ;  /* 0xffffffd000903947 */ /* 0x002fec000383ffff */
.L_x_14657:
        /* <DEDUP_REMOVED lines=8> */
.L_x_14676:
        /* <DEDUP_REMOVED lines=9> */
.L_x_14669:
[----:B------:R-:W-:Y:S01]  /*7020*/  ULEA UR6, UR39, UR45, 0x3 ;  /* 0x0000002d27067291 */ /* 0x000fe2000f8e183f */
[----:B------:R-:W-:-:S05]  /*7030*/  IMAD.U32 R5, RZ, RZ, UR38 ;  /* 0x00000026ff057e24 */ /* 0x000fca000f8e00ff */
[----:B------:R-:W-:-:S04]  /*7040*/  SHF.L.U32 R5, R5, 0x1f, RZ ;  /* 0x0000001f05057819 */ /* 0x000fc800000006ff */
[----:B------:R0:W1:Y:S01]  /*7050*/  SYNCS.PHASECHK.TRANS64.TRYWAIT P2, [UR6+0x16830], R5 ;  /* 0x01683005ff0075a7 */ /* 0x0000620008040146 */
[----:B------:R-:W-:Y:S05]  /*7060*/  @!P0 BRA `(.L_x_14670) ;  /* 0x0000000000048947 */ /* 0x000fea0003800000 */
[----:B------:R-:W-:Y:S01]  /*7070*/  BPT.TRAP 0x1 ;  /* 0x000000040000795c */ /* 0x000fe20000300000 */
.L_x_14670:
[----:B-1----:R-:W-:Y:S05]  /*7080*/  @P2 BRA `(.L_x_14668) ;  /* 0x0000000000082947 */ /* 0x002fea0003800000 */
[----:B------:R-:W1:Y:S02]  /*7090*/  SYNCS.PHASECHK.TRANS64.TRYWAIT P2, [UR6+0x16830], R5 ;  /* 0x01683005ff0075a7 */ /* 0x000e640008040146 */
[----:B-1----:R-:W-:Y:S05]  /*70a0*/  @!P2 BRA `(.L_x_14671) ;  /* 0x0000009c002ca947 */ /* 0x002fea0003800000 */
.L_x_14668:
        /* <DEDUP_REMOVED lines=25> */
.L_x_14673:
[----:B------:R-:W-:Y:S01]  /*7240*/  ULEA UR6, UR21, UR45, 0x3 ;  /* 0x0000002d15067291 */ /* 0x000fe2000f8e183f */
[----:B------:R-:W-:-:S05]  /*7250*/  IMAD.U32 R5, RZ, RZ, UR24 ;  /* 0x00000018ff057e24 */ /* 0x000fca000f8e00ff */
[----:B------:R-:W-:-:S04]  /*7260*/  SHF.L.U32 R5, R5, 0x1f, RZ ;  /* 0x0000001f05057819 */ /* 0x000fc800000006ff */
[----:B------:R0:W1:Y:S01]  /*7270*/  SYNCS.PHASECHK.TRANS64.TRYWAIT P2, [UR6+0x16850], R5 ;  /* 0x01685005ff0075a7 */ /* 0x0000620008040146 */
[----:B------:R-:W-:Y:S05]  /*7280*/  @!P0 BRA `(.L_x_14674) ;  /* 0x0000000000048947 */ /* 0x000fea0003800000 */
[----:B------:R-:W-:Y:S01]  /*7290*/  BPT.TRAP 0x1 ;  /* 0x000000040000795c */ /* 0x000fe20000300000 */
.L_x_14674:
[----:B-1----:R-:W-:Y:S05]  /*72a0*/  @P2 BRA `(.L_x_14672) ;  /* 0x0000000000082947 */ /* 0x002fea0003800000 */
[----:B------:R-:W1:Y:S02]  /*72b0*/  SYNCS.PHASECHK.TRANS64.TRYWAIT P2, [UR6+0x16850], R5 ;  /* 0x01685005ff0075a7 */ /* 0x000e640008040146 */
[----:B-1----:R-:W-:Y:S05]  /*72c0*/  @!P2 BRA `(.L_x_14675) ;  /* 0x0000009800bca947 */ /* 0x002fea0003800000 */
.L_x_14672:
        /* <DEDUP_REMOVED lines=292> */
[----:B------:R-:W-:Y:S01]  /*8510*/  FMUL.FTZ R57, R4, UR22 ;  /* 0x0000001604397c20 */ /* 0x000fe20008410000 */
[----:B------:R-:W-:Y:S02]  /*8520*/  IMAD.U32 R11, RZ, RZ, UR39 ;  /* 0x00000027ff0b7e24 */ /* 0x000fe4000f8e00ff */
[--C-:B------:R-:W-:Y:S01]  /*8530*/  FFMA.FTZ R4, R8, UR22, -R59.reuse ;  /* 0x0000001608047c23 */ /* 0x100fe2000801083b */
[--C-:B------:R-:W-:Y:S01]  /*8540*/  FFMA.FTZ R149, R7, UR22, -R59.reuse ;  /* 0x0000001607957c23 */ /* 0x100fe2000801083b */
[----:B------:R-:W-:Y:S02]  /*8550*/  VIADD R7, R23, 0x9 ;  /* 0x0000000917077836 */ /* 0x000fe40000000000 */
[----:B------:R-:W-:Y:S01]  /*8560*/  FFMA.FTZ R145, R15, UR22, -R59 ;  /* 0x000000160f917c23 */ /* 0x000fe2000801083b */
[----:B------:R-:W-:Y:S01]  /*8570*/  @!P1 LEA R11, R11, UR45, 0x3 ;  /* 0x0000002d0b0b9c11 */ /* 0x000fe2000f8e18ff */
[----:B------:R-:W-:Y:S01]  /*8580*/  MUFU.EX2 R57, R57 ;  /* 0x0000003900397308 */ /* 0x000fe20000000800 */
[----:B------:R-:W-:-:S02]  /*8590*/  WARPGROUP.DEPBAR.LE gsb0, 0x0 ;  /* 0x00008000000079c5 */ /* 0x000fc40000010000 */
[----:B------:R-:W-:Y:S01]  /*85a0*/  WARPGROUP.ARRIVE ;  /* 0x00000000000079c5 */ /* 0x000fe20000000000 */
[----:B------:R-:W-:Y:S02]  /*85b0*/  @!P1 VIADD R15, R11, 0x16840 ;  /* 0x000168400b0f9836 */ /* 0x000fe40000000000 */
[--C-:B------:R-:W-:Y:S01]  /*85c0*/  FFMA.FTZ R8, R12, UR22, -R59.reuse ;  /* 0x000000160c087c23 */ /* 0x100fe2000801083b */
[----:B------:R-:W-:Y:S01]  /*85d0*/  SEL R11, R7, 0x9, !P2 ;  /* 0x00000009070b7807 */ /* 0x000fe20005000000 */
[----:B------:R-:W-:Y:S01]  /*85e0*/  FFMA.FTZ R12, R20, UR22, -R59 ;  /* 0x00000016140c7c23 */ /* 0x000fe2000801083b */
[----:B------:R-:W0:Y:S01]  /*85f0*/  MUFU.EX2 R4, R4 ;  /* 0x0000000400047308 */ /* 0x000e220000000800 */
[----:B------:R-:W-:Y:S01]  /*8600*/  HGMMA.64x64x16.F32.BF16 R88, R120, gdesc[UR4].tnspB, R88, gsb0 ;  /* 0x40e0000478587df0 */ /* 0x000fe20008001858 */
[----:B------:R-:W-:Y:S01]  /*8610*/  @!P1 PRMT R15, RZ, 0x654, R15 ;  /* 0x00000654ff0f9816 */ /* 0x000fe2000000000f */
[--C-:B------:R-:W-:Y:S01]  /*8620*/  FFMA.FTZ R147, R25, UR22, -R59.reuse ;  /* 0x0000001619937c23 */ /* 0x100fe2000801083b */
[----:B------:R-:W-:Y:S01]  /*8630*/  FADD.FTZ R7, R5, R2 ;  /* 0x0000000205077221 */ /* 0x000fe20000010000 */
        /* <DEDUP_REMOVED lines=56> */
[----:B-1----:R-:W-:Y:S01]  /*89c0*/  MOV R15, UR21 ;  /* 0x00000015000f7c02 */ /* 0x002fe20008000f00 */
[----:B------:R-:W-:Y:S01]  /*89d0*/  MUFU.EX2 R140, R140 ;  /* 0x0000008c008c7308 */ /* 0x000fe20000000800 */
[----:B------:R-:W-:Y:S01]  /*89e0*/  UMOV UR21, UR39 ;  /* 0x0000002700157c82 */ /* 0x000fe20008000000 */
[-C--:B------:R-:W-:Y:S01]  /*89f0*/  FMUL.FTZ R97, R97, R69.reuse ;  /* 0x0000004561617220 */ /* 0x080fe20000410000 */
[----:B------:R-:W-:Y:S01]  /*8a00*/  @!P1 LEA R15, R15, UR45, 0x3 ;  /* 0x0000002d0f0f9c11 */ /* 0x000fe2000f8e18ff */
[-C--:B------:R-:W-:Y:S01]  /*8a10*/  FMUL.FTZ R100, R100, R69.reuse ;  /* 0x0000004564647220 */ /* 0x080fe20000410000 */
[-C--:B------:R-:W-:Y:S01]  /*8a20*/  FMUL.FTZ R101, R101, R69.reuse ;  /* 0x0000004565657220 */ /* 0x080fe20000410000 */
[-C--:B------:R-:W-:Y:S01]  /*8a30*/  FMUL.FTZ R104, R104, R69.reuse ;  /* 0x0000004568687220 */ /* 0x080fe20000410000 */
[----:B------:R-:W-:Y:S01]  /*8a40*/  FMUL.FTZ R105, R105, R69 ;  /* 0x0000004569697220 */ /* 0x000fe20000410000 */
[----:B0-----:R-:W-:Y:S01]  /*8a50*/  @!P1 VIADD R11, R15, 0x16860 ;  /* 0x000168600f0b9836 */ /* 0x001fe20000000000 */
[----:B------:R-:W0:Y:S01]  /*8a60*/  MUFU.EX2 R141, R141 ;  /* 0x0000008d008d7308 */ /* 0x000e220000000800 */
[C---:B--2---:R-:W-:Y:S01]  /*8a70*/  FADD.FTZ R42, R20.reuse, R7 ;  /* 0x00000007142a7221 */ /* 0x044fe20000010000 */
[----:B------:R-:W-:Y:S01]  /*8a80*/  F2FP.BF16.F32.PACK_AB R147, R20, R147 ;  /* 0x000000931493723e */ /* 0x000fe200000010ff */
[-C--:B------:R-:W-:Y:S01]  /*8a90*/  FMUL.FTZ R108, R108, R69.reuse ;  /* 0x000000456c6c7220 */ /* 0x080fe20000410000 */
[----:B------:R-:W-:Y:S01]  /*8aa0*/  @!P1 PRMT R15, RZ, 0x654, R11 ;  /* 0x00000654ff0f9816 */ /* 0x000fe2000000000b */
[----:B------:R-:W-:Y:S01]  /*8ab0*/  FADD.FTZ R11, R77, R40 ;  /* 0x000000284d0b7221 */ /* 0x000fe20000010000 */
[-C--:B------:R-:W-:Y:S01]  /*8ac0*/  FMUL.FTZ R109, R109, R69.reuse ;  /* 0x000000456d6d7220 */ /* 0x080fe20000410000 */
[-C--:B------:R-:W-:Y:S01]  /*8ad0*/  FMUL.FTZ R112, R112, R69.reuse ;  /* 0x0000004570707220 */ /* 0x080fe20000410000 */
[----:B------:R-:W1:Y:S01]  /*8ae0*/  MUFU.EX2 R26, R26 ;  /* 0x0000001a001a7308 */ /* 0x000e620000000800 */
[----:B------:R-:W-:Y:S01]  /*8af0*/  FADD.FTZ R40, R144, R11 ;  /* 0x0000000b90287221 */ /* 0x000fe20000010000 */
[----:B------:R2:W-:Y:S01]  /*8b00*/  @!P1 SYNCS.ARRIVE.TRANS64.RED.A1T0 RZ, [R15+URZ], RZ ;  /* 0x000000ff0fff99a7 */ /* 0x0005e2000810043f */
[----:B------:R-:W-:Y:S01]  /*8b10*/  F2FP.BF16.F32.PACK_AB R144, R9, R144 ;  /* 0x000000900990723e */ /* 0x000fe200000010ff */
[-C--:B------:R-:W-:Y:S01]  /*8b20*/  FMUL.FTZ R113, R113, R69.reuse ;  /* 0x0000004571717220 */ /* 0x080fe20000410000 */
[----:B------:R-:W-:Y:S01]  /*8b30*/  FADD.FTZ R11, R9, R40 ;  /* 0x00000028090b7221 */ /* 0x000fe20000010000 */
[--C-:B------:R-:W-:Y:S01]  /*8b40*/  FFMA.FTZ R40, R67, UR22, -R59.reuse ;  /* 0x0000001643287c23 */ /* 0x100fe2000801083b */
[----:B------:R-:W-:Y:S01]  /*8b50*/  FFMA.FTZ R59, R76, UR22, -R59 ;  /* 0x000000164c3b7c23 */ /* 0x000fe2000801083b */
[----:B------:R-:W3:Y:S01]  /*8b60*/  MUFU.EX2 R142, R142 ;  /* 0x0000008e008e7308 */ /* 0x000ee20000000800 */
[----:B------:R-:W-:Y:S01]  /*8b70*/  FADD.FTZ R46, R146, R11 ;  /* 0x0000000b922e7221 */ /* 0x000fe20000010000 */
[----:B0-----:R-:W-:Y:S01]  /*8b80*/  FADD.FTZ R7, R141, R42 ;  /* 0x0000002a8d077221 */ /* 0x001fe20000010000 */
[C---:B------:R-:W-:Y:S01]  /*8b90*/  F2FP.BF16.F32.PACK_AB R146, R13.reuse, R146 ;  /* 0x000000920d92723e */ /* 0x040fe200000010ff */
[-C--:B------:R-:W-:Y:S01]  /*8ba0*/  FMUL.FTZ R116, R116, R69.reuse ;  /* 0x0000004574747220 */ /* 0x080fe20000410000 */
[----:B------:R-:W-:Y:S01]  /*8bb0*/  FADD.FTZ R11, R13, R46 ;  /* 0x0000002e0d0b7221 */ /* 0x000fe20000010000 */
[----:B------:R-:W-:Y:S01]  /*8bc0*/  FMUL.FTZ R117, R117, R69 ;  /* 0x0000004575757220 */ /* 0x000fe20000410000 */
[----:B------:R-:W-:Y:S01]  /*8bd0*/  FMUL.FTZ R90, R90, R57 ;  /* 0x000000395a5a7220 */ /* 0x000fe20000410000 */
[----:B------:R-:W0:Y:S01]  /*8be0*/  MUFU.EX2 R143, R143 ;  /* 0x0000008f008f7308 */ /* 0x000e220000000800 */
[----:B------:R-:W-:Y:S01]  /*8bf0*/  FADD.FTZ R46, R140, R11 ;  /* 0x0000000b8c2e7221 */ /* 0x000fe20000010000 */
[C---:B-1----:R-:W-:Y:S01]  /*8c00*/  FADD.FTZ R42, R26.reuse, R7 ;  /* 0x000000071a2a7221 */ /* 0x042fe20000010000 */
[----:B------:R-:W-:Y:S01]  /*8c10*/  F2FP.BF16.F32.PACK_AB R141, R26, R141 ;  /* 0x0000008d1a8d723e */ /* 0x000fe200000010ff */
[-C--:B------:R-:W-:Y:S01]  /*8c20*/  FMUL.FTZ R91, R91, R57.reuse ;  /* 0x000000395b5b7220 */ /* 0x080fe20000410000 */
[C---:B------:R-:W-:Y:S01]  /*8c30*/  FADD.FTZ R11, R21.reuse, R46 ;  /* 0x0000002e150b7221 */ /* 0x040fe20000010000 */
[----:B------:R-:W-:Y:S01]  /*8c40*/  F2FP.BF16.F32.PACK_AB R140, R21, R140 ;  /* 0x0000008c158c723e */ /* 0x000fe200000010ff */
        /* <DEDUP_REMOVED lines=20> */
[----:B------:R-:W-:-:S05]  /*8d90*/  FMUL.FTZ R119, R119, R57 ;  /* 0x0000003977777220 */ /* 0x000fca0000410000 */
[----:B------:R-:W1:Y:S01]  /*8da0*/  MUFU.EX2 R137, R137 ;  /* 0x0000008900897308 */ /* 0x000e620000000800 */
[C---:B---3--:R-:W-:Y:S01]  /*8db0*/  FADD.FTZ R42, R30.reuse, R7 ;  /* 0x000000071e2a7221 */ /* 0x048fe20000010000 */
[----:B------:R-:W-:-:S06]  /*8dc0*/  F2FP.BF16.F32.PACK_AB R143, R30, R143 ;  /* 0x0000008f1e8f723e */ /* 0x000fcc00000010ff */
[----:B------:R-:W3:Y:S01]  /*8dd0*/  MUFU.EX2 R32, R32 ;  /* 0x0000002000207308 */ /* 0x000ee20000000800 */
[----:B0-----:R-:W-:Y:S01]  /*8de0*/  FADD.FTZ R46, R136, R11 ;  /* 0x0000000b882e7221 */ /* 0x001fe20000010000 */
[----:B------:R-:W-:-:S03]  /*8df0*/  F2FP.BF16.F32.PACK_AB R136, R27, R136 ;  /* 0x000000881b88723e */ /* 0x000fc600000010ff */
[----:B------:R-:W-:-:S03]  /*8e00*/  FADD.FTZ R7, R27, R46 ;  /* 0x0000002e1b077221 */ /* 0x000fc60000010000 */
[----:B------:R-:W0:Y:S01]  /*8e10*/  MUFU.EX2 R138, R138 ;  /* 0x0000008a008a7308 */ /* 0x000e220000000800 */
[----:B-1----:R-:W-:-:S07]  /*8e20*/  FADD.FTZ R5, R137, R42 ;  /* 0x0000002a89057221 */ /* 0x002fce0000010000 */
        /* <DEDUP_REMOVED lines=61> */
[----:B------:R-:W-:Y:S01]  /*9200*/  F2FP.BF16.F32.PACK_AB R125, R4, R125 ;  /* 0x0000007d047d723e */ /* 0x000fe200000010ff */
[----:B------:R-:W-:-:S05]  /*9210*/  IMAD.MOV.U32 R4, RZ, RZ, R49 ;  /* 0x000000ffff047224 */ /* 0x000fca00078e0031 */
        /* <DEDUP_REMOVED lines=23> */
[----:B---3--:R-:W-:Y:S01]  /*9390*/  FADD.FTZ R5, R8, R5 ;  /* 0x0000000508057221 */ /* 0x008fe20000010000 */
[C---:B0-----:R-:W-:Y:S01]  /*93a0*/  FADD.FTZ R2, R3.reuse, R2 ;  /* 0x0000000203027221 */ /* 0x041fe20000010000 */
[----:B------:R-:W-:Y:S01]  /*93b0*/  F2FP.BF16.F32.PACK_AB R122, R3, R36 ;  /* 0x00000024037a723e */ /* 0x000fe200000010ff */
[----:B------:R-:W-:Y:S02]  /*93c0*/  IMAD.MOV.U32 R3, RZ, RZ, R44 ;  /* 0x000000ffff037224 */ /* 0x000fe400078e002c */
[C---:B-1----:R-:W-:Y:S01]  /*93d0*/  FADD.FTZ R0, R59.reuse, R5 ;  /* 0x000000053b007221 */ /* 0x042fe20000010000 */
[----:B------:R-:W-:Y:S01]  /*93e0*/  F2FP.BF16.F32.PACK_AB R123, R59, R8 ;  /* 0x000000083b7b723e */ /* 0x000fe200000010ff */
[----:B--2---:R-:W-:Y:S06]  /*93f0*/  @P2 BRA `(.L_x_14676) ;  /* 0xffffffd800e42947 */ /* 0x004fec000383ffff */
.L_x_14667:
[----:B------:R-:W-:Y:S06]  /*9400*/  BAR.ARV 0x8, 0x200 ;  /* 0x0208000000007b1d */ /* 0x000fec0000002000 */
[----:B------:R-:W-:Y:S05]  /*9410*/  @!P0 BRA `(.L_x_14677) ;  /* 0x0000000000048947 */ /* 0x000fea0003800000 */
[----:B------:R-:W-:Y:S01]  /*9420*/  BPT.TRAP 0x1 ;  /* 0x000000040000795c */ /* 0x000fe20000300000 */
.L_x_14677:
[----:B------:R-:W-:Y:S01]  /*9430*/  ULEA UR5, UR39, UR45, 0x3 ;  /* 0x0000002d27057291 */ /* 0x000fe2000f8e183f */
[----:B------:R-:W-:-:S05]  /*9440*/  IMAD.U32 R3, RZ, RZ, UR38 ;  /* 0x00000026ff037e24 */ /* 0x000fca000f8e00ff */
[----:B------:R-:W-:-:S04]  /*9450*/  SHF.L.U32 R3, R3, 0x1f, RZ ;  /* 0x0000001f03037819 */ /* 0x000fc800000006ff */
[----:B------:R0:W1:Y:S01]  /*9460*/  SYNCS.PHASECHK.TRANS64.TRYWAIT P2, [UR5+0x16850], R3 ;  /* 0x01685003ff0075a7 */ /* 0x0000620008040145 */
[----:B------:R-:W-:Y:S05]  /*9470*/  @!P0 BRA `(.L_x_14678) ;  /* 0x0000000000048947 */ /* 0x000fea0003800000 */
[----:B------:R-:W-:Y:S01]  /*9480*/  BPT.TRAP 0x1 ;  /* 0x000000040000795c */ /* 0x000fe20000300000 */
.L_x_14678:
[----:B-1----:R-:W-:Y:S05]  /*9490*/  @P2 BRA `(.L_x_14679) ;  /* 0x0000000000082947 */ /* 0x002fea0003800000 */
[----:B------:R-:W1:Y:S02]  /*94a0*/  SYNCS.PHASECHK.TRANS64.TRYWAIT P0, [UR5+0x16850], R3 ;  /* 0x01685003ff0075a7 */ /* 0x000e640008000145 */
[----:B-1----:R-:W-:Y:S05]  /*94b0*/  @!P0 BRA `(.L_x_14680) ;  /* 0x0000007800588947 */ /* 0x002fea0003800000 */
.L_x_14679:
[----:B------:R-:W-:Y:S01]  /*94c0*/  UIADD3 UR45, UR45, 0x400, URZ ;  /* 0x000004002d2d7890 */ /* 0x000fe2000fffe03f */
[----:B------:R-:W-:Y:S01]  /*94d0*/  WARPGROUP.ARRIVE ;  /* 0x00000000000079c5 */ /* 0x000fe20000000000 */
[----:B------:R-:W-:Y:S01]  /*94e0*/  UMOV UR7, 0x40000040 ;  /* 0x4000004000077882 */ /* 0x000fe20000000000 */
[----:B01----:R-:W0:Y:S01]  /*94f0*/  SHFL.BFLY PT, R3, R2, 0x2, 0x1f ;  /* 0x0c401f0002037f89 */ /* 0x003e2200000e0000 */
[----:B------:R-:W-:Y:S01]  /*9500*/  USHF.R.U32.HI UR45, URZ, 0x4, UR45 ;  /* 0x000000043f2d7899 */ /* 0x000fe2000801162d */
[----:B------:R-:W-:Y:S01]  /*9510*/  MOV R10, UR5 ;  /* 0x00000005000a7c02 */ /* 0x000fe20008000f00 */
[----:B------:R-:W-:Y:S01]  /*9520*/  IMAD.MOV.U32 R20, RZ, RZ, -0x800000 ;  /* 0xff800000ff147424 */ /* 0x000fe200078e00ff */
[----:B------:R-:W1:Y:S01]  /*9530*/  SHFL.BFLY PT, R5, R0, 0x2, 0x1f ;  /* 0x0c401f0000057f89 */ /* 0x000e6200000e0000 */
[----:B------:R-:W-:Y:S02]  /*9540*/  ULOP3.LUT UR4, UR45, 0x3fff, URZ, 0xc0, !UPT ;  /* 0x00003fff2d047892 */ /* 0x000fe4000f8ec03f */
        /* <DEDUP_REMOVED lines=10> */
[----:B------:R-:W-:Y:S02]  /*95f0*/  IMAD.MOV.U32 R2, RZ, RZ, RZ ;  /* 0x000000ffff027224 */ /* 0x000fe400078e00ff */
[----:B-1----:R-:W-:-:S02]  /*9600*/  FADD.FTZ R5, R5, R0 ;  /* 0x0000000005057221 */ /* 0x002fc40000010000 */
        /* <DEDUP_REMOVED lines=16> */
[----:B------:R-:W-:-:S03]  /*9710*/  @!P1 VIADD R6, R10, 0x16860 ;  /* 0x000168600a069836 */ /* 0x000fc60000000000 */
[----:B------:R-:W-:Y:S01]  /*9720*/  @P0 FFMA.FTZ R20, R4, R49, R3 ;  /* 0x0000003104140223 */ /* 0x000fe20000010003 */
[----:B------:R-:W-:Y:S01]  /*9730*/  PLOP3.LUT P0, PT, PT, PT, PT, 0x8, 0x0 ;  /* 0x000000000000781c */ /* 0x000fe20003f0e170 */
[----:B------:R-:W0:Y:S01]  /*9740*/  @P2 MUFU.RCP R5, R9 ;  /* 0x0000000900052308 */ /* 0x000e220000001000 */
[----:B------:R-:W-:Y:S01]  /*9750*/  @!P1 PRMT R6, RZ, 0x654, R6 ;  /* 0x00000654ff069816 */ /* 0x000fe20000000006 */
        /* <DEDUP_REMOVED lines=72> */
.L_x_14650:
        /* <DEDUP_REMOVED lines=29> */
[----:B------:R-:W-:-:S02]  /*9db0*/  ULDC.64 UR14, c[0x0][0xc08] ;  /* 0x00030200000e7ab9 */ /* 0x000fc40000000a00 */
[----:B------:R-:W-:Y:S01]  /*9dc0*/  IMAD.U32 R24, RZ, RZ, UR8 ;  /* 0x00000008ff187e24 */ /* 0x000fe2000f8e00ff */
[----:B------:R-:W-:Y:S01]  /*9dd0*/  ULDC.64 UR16, c[0x0][0xb98] ;  /* 0x0002e60000107ab9 */ /* 0x000fe20000000a00 */
[----:B------:R-:W-:Y:S01]  /*9de0*/  IMAD.U32 R25, RZ, RZ, UR9 ;  /* 0x00000009ff197e24 */ /* 0x000fe2000f8e00ff */
        /* <DEDUP_REMOVED lines=46> */
[----:B------:R-:W-:Y:S02]  /*a0d0*/  UISETP.NE.U32.AND UP1, UPT, UR14, URZ, UPT ;  /* 0x0000003f0e00728c */ /* 0x000fe4000bf25070 */
[----:B------:R-:W-:Y:S02]  /*a0e0*/  USEL UR7, UR40, URZ, !UP0 ;  /* 0x0000003f28077287 */ /* 0x000fe4000c000000 */
[----:B------:R-:W-:Y:S01]  /*a0f0*/  UISETP.NE.AND.EX UP0, UPT, UR15, URZ, UPT, UP1 ;  /* 0x0000003f0f00728c */ /* 0x000fe2000bf05310 */
[----:B------:R-:W0:Y:S05]  /*a100*/  @P1 LDC R27, c[0x0][0xbec] ;  /* 0x0002fb00ff1b1b82 */ /* 0x000e2a0000000800 */
[----:B------:R-:W-:-:S03]  /*a110*/  PLOP3.LUT P3, PT, PT, PT, UP0, 0x80, 0x0 ;  /* 0x000000000000781c */ /* 0x000fc60003f6f008 */
        /* <DEDUP_REMOVED lines=16> */
[----:B------:R-:W-:Y:S01]  /*a220*/  IADD3 R4, P0, R4, UR10, RZ ;  /* 0x0000000a04047c10 */ /* 0x000fe2000ff1e0ff */
[----:B------:R-:W-:Y:S01]  /*a230*/  IMAD R8, R5, UR16, RZ ;  /* 0x0000001005087c24 */ /* 0x000fe2000f8e02ff */
[----:B------:R-:W-:Y:S01]  /*a240*/  @UP0 ULEA UR10, UP1, UR40, UR14, 0x2 ;  /* 0x0000000e280a0291 */ /* 0x000fe2000f82103f */
[----:B------:R-:W-:Y:S01]  /*a250*/  IMAD.U32 R9, RZ, RZ, UR12 ;  /* 0x0000000cff097e24 */ /* 0x000fe2000f8e00ff */
[----:B------:R-:W-:Y:S01]  /*a260*/  ULDC.64 UR12, c[0x0][0xb50] ;  /* 0x0002d400000c7ab9 */ /* 0x000fe20000000a00 */
[----:B------:R-:W-:-:S03]  /*a270*/  ULDC UR14, c[0x0][0xa88] ;  /* 0x0002a200000e7ab9 */ /* 0x000fc60000000800 */
[----:B------:R-:W-:Y:S01]  /*a280*/  IADD3.X R5, R6, UR11, R9, P0, !PT ;  /* 0x0000000b06057c10 */ /* 0x000fe200087fe409 */
[----:B------:R-:W-:Y:S01]  /*a290*/  @UP0 ULEA.HI.X UR11, UR40, UR15, UR41, 0x2, UP1 ;  /* 0x0000000f280b0291 */ /* 0x000fe200088f1429 */
[C---:B------:R-:W-:Y:S01]  /*a2a0*/  IMAD R9, R7.reuse, UR17, R8 ;  /* 0x0000001107097c24 */ /* 0x040fe2000f8e0208 */
[----:B------:R-:W-:Y:S01]  /*a2b0*/  MOV R6, UR14 ;  /* 0x0000000e00067c02 */ /* 0x000fe20008000f00 */
[----:B------:R-:W-:Y:S02]  /*a2c0*/  IMAD.U32 R8, RZ, RZ, UR10 ;  /* 0x0000000aff087e24 */ /* 0x000fe4000f8e00ff */
[----:B------:R-:W-:-:S04]  /*a2d0*/  IMAD.WIDE.U32 R4, R7, UR16, R4 ;  /* 0x0000001007047c25 */ /* 0x000fc8000f8e0004 */
[----:B------:R-:W-:Y:S01]  /*a2e0*/  IMAD.IADD R5, R5, 0x1, R9 ;  /* 0x0000000105057824 */ /* 0x000fe200078e0209 */
[----:B------:R-:W-:Y:S01]  /*a2f0*/  LEA R7, P0, R4, UR12, 0x2 ;  /* 0x0000000c04077c11 */ /* 0x000fe2000f8010ff */
[----:B------:R-:W-:-:S03]  /*a300*/  IMAD.U32 R9, RZ, RZ, UR11 ;  /* 0x0000000bff097e24 */ /* 0x000fc6000f8e00ff */
[----:B------:R-:W-:Y:S01]  /*a310*/  LEA.HI.X R10, R4, UR13, R5, 0x2, P0 ;  /* 0x0000000d040a7c11 */ /* 0x000fe200080f1405 */
[----:B------:R-:W-:Y:S01]  /*a320*/  IMAD R5, R22, 0x40, R19 ;  /* 0x0000004016057824 */ /* 0x000fe200078e0213 */
[----:B------:R3:W5:Y:S01]  /*a330*/  @P3 LDG.E R6, desc[UR48][R8.64] ;  /* 0x0000003008063981 */ /* 0x000762000c1e1900 */
[----:B------:R-:W-:Y:S06]  /*a340*/  @P3 BRA `(.L_x_14683) ;  /* 0x0000000000103947 */ /* 0x000fec0003800000 */
[----:B------:R-:W-:Y:S05]  /*a350*/  @!P2 BRA `(.L_x_14683) ;  /* 0x00000000000ca947 */ /* 0x000fea0003800000 */
[----:B---3--:R-:W2:Y:S04]  /*a360*/  LDG.E R9, desc[UR48][R24.64] ;  /* 0x0000003018097981 */ /* 0x008ea8000c1e1900 */
[----:B-----5:R-:W2:Y:S02]  /*a370*/  LDG.E R6, desc[UR48][R24.64+0x4] ;  /* 0x0000043018067981 */ /* 0x020ea4000c1e1900 */
[----:B--2---:R-:W-:-:S07]  /*a380*/  IMAD.IADD R6, R6, 0x1, -R9 ;  /* 0x0000000106067824 */ /* 0x004fce00078e0a09 */
.L_x_14683:
        /* <DEDUP_REMOVED lines=32> */
[----:B------:R-:W-:-:S04]  /*a590*/  IADD3 R29, P0, R2, 0x4800, RZ ;  /* 0x00004800021d7810 */ /* 0x000fc80007f1e0ff */
[----:B-1----:R-:W-:Y:S02]  /*a5a0*/  IADD3.X R13, RZ, R3, RZ, P0, !PT ;  /* 0x00000003ff0d7210 */ /* 0x002fe400007fe4ff */
[----:B------:R-:W1:Y:S01]  /*a5b0*/  @P1 LDC R3, c[0x0][0xbec] ;  /* 0x0002fb00ff031b82 */ /* 0x000e620000000800 */
[----:B------:R-:W-:Y:S01]  /*a5c0*/  UIMAD UR10, UR9, UR12, URZ ;  /* 0x0000000c090a72a4 */ /* 0x000fe2000f8e023f */
[----:B--2---:R-:W-:Y:S01]  /*a5d0*/  IMAD R0, R18, 0x30, R22 ;  /* 0x0000003012007824 */ /* 0x004fe200078e0216 */
[----:B------:R-:W-:Y:S01]  /*a5e0*/  UIMAD.WIDE.U32 UR8, UR4, UR12, URZ ;  /* 0x0000000c040872a5 */ /* 0x000fe2000f8e003f */
[----:B------:R-:W-:Y:S01]  /*a5f0*/  LOP3.LUT R2, R29, 0x380, RZ, 0xc0, !PT ;  /* 0x000003801d027812 */ /* 0x000fe200078ec0ff */
[----:B------:R-:W-:-:S03]  /*a600*/  UIMAD UR10, UR4, UR13, UR10 ;  /* 0x0000000d040a72a4 */ /* 0x000fc6000f8e020a */
[----:B------:R-:W-:Y:S01]  /*a610*/  ULDC.64 UR12, c[0x0][0xae8] ;  /* 0x0002ba00000c7ab9 */ /* 0x000fe20000000a00 */
[----:B------:R-:W-:Y:S01]  /*a620*/  UIADD3 UR9, UR9, UR10, URZ ;  /* 0x0000000a09097290 */ /* 0x000fe2000fffe03f */
[----:B------:R-:W-:Y:S01]  /*a630*/  VIADD R28, R0, UR43 ;  /* 0x0000002b001c7c36 */ /* 0x000fe20008000000 */
[----:B------:R-:W-:Y:S01]  /*a640*/  UIMAD UR4, UR18, UR12, URZ ;  /* 0x0000000c120472a4 */ /* 0x000fe2000f8e023f */
[----:B------:R-:W-:Y:S01]  /*a650*/  SHF.R.U64 R2, R2, 0x3, RZ ;  /* 0x0000000302027819 */ /* 0x000fe200000012ff */
[----:B------:R-:W-:Y:S02]  /*a660*/  UIMAD.WIDE.U32 UR8, UR42, UR12, UR8 ;  /* 0x0000000c2a0872a5 */ /* 0x000fe4000f8e0008 */
[----:B------:R-:W-:Y:S01]  /*a670*/  UIMAD UR4, UR42, UR13, UR4 ;  /* 0x0000000d2a0472a4 */ /* 0x000fe2000f8e0204 */
[----:B------:R-:W-:Y:S01]  /*a680*/  LOP3.LUT R12, R2, R29, RZ, 0x3c, !PT ;  /* 0x0000001d020c7212 */ /* 0x000fe200078e3cff */
[----:B------:R-:W-:Y:S02]  /*a690*/  ULDC.64 UR10, c[0x0][0xaf0] ;  /* 0x0002bc00000a7ab9 */ /* 0x000fe40000000a00 */
[----:B------:R-:W-:-:S02]  /*a6a0*/  UIADD3 UR9, UR9, UR4, URZ ;  /* 0x0000000409097290 */ /* 0x000fc4000fffe03f */
[----:B------:R-:W-:Y:S01]  /*a6b0*/  UIMAD UR4, UR19, UR10, URZ ;  /* 0x0000000a130472a4 */ /* 0x000fe2000f8e023f */
[----:B-1----:R-:W-:-:S03]  /*a6c0*/  @P1 IMAD.HI.U32 R0, R28, R3, RZ ;  /* 0x000000031c001227 */ /* 0x002fc600078e00ff */
[----:B------:R-:W-:Y:S01]  /*a6d0*/  UIMAD UR4, UR7, UR11, UR4 ;  /* 0x0000000b070472a4 */ /* 0x000fe2000f8e0204 */
[----:B------:R-:W5:Y:S01]  /*a6e0*/  LD.E.128 R12, desc[UR48][R12.64] ;  /* 0x000000300c0c7980 */ /* 0x000f62000c101d00 */
[----:B------:R-:W-:Y:S01]  /*a6f0*/  UIMAD.WIDE.U32 UR8, UR7, UR10, UR8 ;  /* 0x0000000a070872a5 */ /* 0x000fe2000f8e0008 */
[----:B------:R-:W-:Y:S01]  /*a700*/  IMAD.MOV.U32 R29, RZ, RZ, R28 ;  /* 0x000000ffff1d7224 */ /* 0x000fe200078e001c */
[----:B0-----:R-:W-:Y:S01]  /*a710*/  @P1 SHF.R.U32.HI R29, RZ, R35, R0 ;  /* 0x00000023ff1d1219 */ /* 0x001fe20000011600 */
[----:B------:R-:W-:Y:S01]  /*a720*/  ULDC.64 UR10, c[0x0][0xae0] ;  /* 0x0002b800000a7ab9 */ /* 0x000fe20000000a00 */
[----:B------:R-:W-:Y:S01]  /*a730*/  UIADD3 UR4, UR9, UR4, URZ ;  /* 0x0000000409047290 */ /* 0x000fe2000fffe03f */
[----:B------:R-:W-:Y:S01]  /*a740*/  VIADD R34, R22, UR43 ;  /* 0x0000002b16227c36 */ /* 0x000fe20008000000 */
        /* <DEDUP_REMOVED lines=22> */
[----:B------:R-:W-:Y:S01]  /*a8b0*/  ULDC.64 UR8, c[0x0][0xa80] ;  /* 0x0002a00000087ab9 */ /* 0x000fe20000000a00 */
[----:B------:R-:W-:Y:S01]  /*a8c0*/  VIADD R0, R34, 0x30 ;  /* 0x0000003022007836 */ /* 0x000fe20000000000 */
[C---:B------:R-:W-:Y:S01]  /*a8d0*/  LEA R30, P0, R2.reuse, UR8, 0x1 ;  /* 0x00000008021e7c11 */ /* 0x040fe2000f8008ff */
[----:B------:R-:W-:Y:S02]  /*a8e0*/  IMAD.IADD R3, R3, 0x1, R29 ;  /* 0x0000000103037824 */ /* 0x000fe400078e021d */
[----:B------:R-:W-:Y:S02]  /*a8f0*/  VIADD R21, R21, 0x16820 ;  /* 0x0001682015157836 */ /* 0x000fe40000000000 */
[----:B0-----:R-:W0:Y:S01]  /*a900*/  SHFL.IDX PT, R20, R30, RZ, 0x181f ;  /* 0x00181fff1e147589 */ /* 0x001e2200000e0000 */
[----:B------:R-:W-:Y:S02]  /*a910*/  LEA.HI.X R32, R2, UR9, R3, 0x1, P0 ;  /* 0x0000000902207c11 */ /* 0x000fe400080f0c03 */
[----:B------:R-:W-:Y:S01]  /*a920*/  ISETP.GE.AND P0, PT, R19, UR4, PT ;  /* 0x0000000413007c0c */ /* 0x000fe2000bf06270 */
[----:B------:R-:W1:Y:S01]  /*a930*/  SHFL.IDX PT, R28, R30, 0x1, 0x181f ;  /* 0x00381f001e1c7f89 */ /* 0x000e6200000e0000 */
[----:B------:R-:W-:-:S02]  /*a940*/  IADD3 R2, R34, 0x60, RZ ;  /* 0x0000006022027810 */ /* 0x000fc40007ffe0ff */
[-C--:B------:R-:W-:Y:S01]  /*a950*/  ISETP.GE.OR P1, PT, R34, R37.reuse, P0 ;  /* 0x000000252200720c */ /* 0x080fe20000726670 */
[----:B------:R-:W2:Y:S01]  /*a960*/  SHFL.IDX PT, R36, R30, 0x2, 0x181f ;  /* 0x00581f001e247f89 */ /* 0x000ea200000e0000 */
[-C--:B------:R-:W-:Y:S01]  /*a970*/  ISETP.GE.OR P2, PT, R0, R37.reuse, P0 ;  /* 0x000000250000720c */ /* 0x080fe20000746670 */
[----:B------:R-:W-:Y:S01]  /*a980*/  VIADD R0, R34, 0x90 ;  /* 0x0000009022007836 */ /* 0x000fe20000000000 */
[-C--:B------:R-:W-:Y:S01]  /*a990*/  ISETP.GE.OR P3, PT, R2, R37.reuse, P0 ;  /* 0x000000250200720c */ /* 0x080fe20000766670 */
[----:B------:R-:W2:Y:S01]  /*a9a0*/  SHFL.IDX PT, R3, R32, RZ, 0x181f ;  /* 0x00181fff20037589 */ /* 0x000ea200000e0000 */
[----:B------:R-:W-:Y:S02]  /*a9b0*/  PRMT R21, RZ, 0x654, R21 ;  /* 0x00000654ff157816 */ /* 0x000fe40000000015 */
[----:B------:R-:W-:Y:S01]  /*a9c0*/  ISETP.GE.OR P0, PT, R0, R37, P0 ;  /* 0x000000250000720c */ /* 0x000fe20000706670 */
[----:B------:R-:W2:Y:S01]  /*a9d0*/  SHFL.IDX PT, R29, R32, 0x1, 0x181f ;  /* 0x00381f00201d7f89 */ /* 0x000ea200000e0000 */
[----:B------:R2:W-:Y:S03]  /*a9e0*/  SYNCS.ARRIVE.TRANS64.RED.A1T0 RZ, [R21+URZ], RZ ;  /* 0x000000ff15ff79a7 */ /* 0x0005e6000810043f */
[----:B------:R-:W2:Y:S01]  /*a9f0*/  SHFL.IDX PT, R33, R32, 0x2, 0x181f ;  /* 0x00581f0020217f89 */ /* 0x000ea200000e0000 */
[----:B0-----:R-:W-:-:S03]  /*aa00*/  @!P1 LEA R2, P4, R19, R20, 0x1 ;  /* 0x0000001413029211 */ /* 0x001fc600078808ff */
[----:B------:R-:W0:Y:S01]  /*aa10*/  SHFL.IDX PT, R30, R30, 0x3, 0x181f ;  /* 0x00781f001e1e7f89 */ /* 0x000e2200000e0000 */
[----:B-1----:R-:W-:-:S03]  /*aa20*/  @!P2 LEA R20, P5, R19, R28, 0x1 ;  /* 0x0000001c1314a211 */ /* 0x002fc600078a08ff */
[----:B------:R-:W1:Y:S01]  /*aa30*/  SHFL.IDX PT, R32, R32, 0x3, 0x181f ;  /* 0x00781f0020207f89 */ /* 0x000e6200000e0000 */
[C---:B--2---:R-:W-:Y:S02]  /*aa40*/  @!P3 LEA R28, P6, R19.reuse, R36, 0x1 ;  /* 0x00000024131cb211 */ /* 0x044fe400078c08ff */
[C-C-:B------:R-:W-:Y:S02]  /*aa50*/  @!P1 LEA.HI.X R3, R19.reuse, R3, R156.reuse, 0x1, P4 ;  /* 0x0000000313039211 */ /* 0x140fe400020f0c9c */
[C-C-:B------:R-:W-:Y:S02]  /*aa60*/  @!P2 LEA.HI.X R21, R19.reuse, R29, R156.reuse, 0x1, P5 ;  /* 0x0000001d1315a211 */ /* 0x140fe400028f0c9c */
[----:B------:R-:W-:Y:S01]  /*aa70*/  @!P3 LEA.HI.X R29, R19, R33, R156, 0x1, P6 ;  /* 0x00000021131db211 */ /* 0x000fe200030f0c9c */
[----:B---3--:R2:W-:Y:S04]  /*aa80*/  @!P1 ST.E.128 desc[UR48][R2.64], R4 ;  /* 0x0000000402009985 */ /* 0x0085e8000c101d30 */
[----:B----4-:R2:W-:Y:S04]  /*aa90*/  @!P2 ST.E.128 desc[UR48][R20.64], R8 ;  /* 0x000000081400a985 */ /* 0x0105e8000c101d30 */
[----:B------:R2:W-:Y:S01]  /*aaa0*/  @!P3 ST.E.128 desc[UR48][R28.64], R24 ;  /* 0x000000181c00b985 */ /* 0x0005e2000c101d30 */
[----:B01----:R-:W-:Y:S05]  /*aab0*/  @P0 BRA `(.L_x_14684) ;  /* 0x00000008006c0947 */ /* 0x003fea0003800000 */
[----:B--2---:R-:W-:-:S04]  /*aac0*/  LEA R2, P0, R19, R30, 0x1 ;  /* 0x0000001e13027211 */ /* 0x004fc800078008ff */
[----:B------:R-:W-:-:S05]  /*aad0*/  LEA.HI.X R3, R19, R32, R156, 0x1, P0 ;  /* 0x0000002013037211 */ /* 0x000fca00000f0c9c */
[----:B-----5:R0:W-:Y:S01]  /*aae0*/  ST.E.128 desc[UR48][R2.64], R12 ;  /* 0x0000000c02007985 */ /* 0x0201e2000c101d30 */
[----:B------:R-:W-:Y:S05]  /*aaf0*/  BRA `(.L_x_14684) ;  /* 0x00000008005c7947 */ /* 0x000fea0003800000 */
.L_x_14682:
        /* <DEDUP_REMOVED lines=14> */
[----:B------:R-:W-:-:S05]  /*abe0*/  IMAD.U32 R0, RZ, RZ, UR4 ;  /* 0x00000004ff007e24 */ /* 0x000fca000f8e00ff */
        /* <DEDUP_REMOVED lines=9> */
[----:B------:R-:W-:-:S10]  /*ac80*/  ISETP.GE.AND P1, PT, R157, 0xc0, PT ;  /* 0x000000c09d00780c */ /* 0x000fd40003f26270 */
[----:B------:R-:W0:Y:S01]  /*ac90*/  @P0 LDC R9, c[0x0][0xbec] ;  /* 0x0002fb00ff090b82 */ /* 0x000e220000000800 */
[----:B--2---:R-:W-:-:S13]  /*aca0*/  @P2 R2UR UR4, R6 ;  /* 0x00000000060422ca */ /* 0x004fda00000e0000 */
[----:B------:R-:W-:Y:S01]  /*acb0*/  USHF.R.S32.HI UR10, URZ, 0x1f, UR4 ;  /* 0x0000001f3f0a7899 */ /* 0x000fe20008011404 */
[----:B01----:R-:W-:Y:S11]  /*acc0*/  @P3 BRA `(.L_x_14685) ;  /* 0x0000000000103947 */ /* 0x003ff60003800000 */
[----:B------:R-:W-:Y:S05]  /*acd0*/  @!P2 BRA `(.L_x_14685) ;  /* 0x00000000000ca947 */ /* 0x000fea0003800000 */
[----:B------:R-:W2:Y:S04]  /*ace0*/  LDG.E R5, desc[UR48][R2.64] ;  /* 0x0000003002057981 */ /* 0x000ea8000c1e1900 */
[----:B-----5:R-:W2:Y:S02]  /*acf0*/  LDG.E R0, desc[UR48][R2.64+0x4] ;  /* 0x0000043002007981 */ /* 0x020ea4000c1e1900 */
[----:B--2---:R-:W-:-:S07]  /*ad00*/  IMAD.IADD R0, R0, 0x1, -R5 ;  /* 0x0000000100007824 */ /* 0x004fce00078e0a05 */
.L_x_14685:
[----:B------:R-:W-:Y:S01]  /*ad10*/  USEL UR40, UR40, URZ, !UP0 ;  /* 0x0000003f28287287 */ /* 0x000fe2000c000000 */
[----:B------:R-:W-:Y:S01]  /*ad20*/  BSSY B1, `(.L_x_14686) ;  /* 0x000002c000017945 */ /* 0x000fe20003800000 */
[----:B------:R-:W-:-:S03]  /*ad30*/  USEL UR41, UR41, URZ, !UP0 ;  /* 0x0000003f29297287 */ /* 0x000fc6000c000000 */
[----:B------:R-:W-:Y:S09]  /*ad40*/  @P1 BRA `(.L_x_14687) ;  /* 0x0000000000a41947 */ /* 0x000ff20003800000 */
        /* <DEDUP_REMOVED lines=26> */
[C---:B------:R-:W-:Y:S02]  /*aef0*/  IADD3 R5, -R2.reuse, RZ, RZ ;  /* 0x000000ff02057210 */ /* 0x040fe40007ffe1ff */
[----:B------:R-:W-:Y:S02]  /*af00*/  SHF.R.S32.HI R3, RZ, 0x1f, R2 ;  /* 0x0000001fff037819 */ /* 0x000fe40000011402 */
[----:B------:R-:W-:Y:S01]  /*af10*/  IADD3 R2, P1, R2, UR8, RZ ;  /* 0x0000000802027c10 */ /* 0x000fe2000ff3e0ff */
[----:B------:R-:W-:-:S03]  /*af20*/  IMAD R5, R7, R5, R4 ;  /* 0x0000000507057224 */ /* 0x000fc600078e0204 */
[----:B------:R-:W-:Y:S01]  /*af30*/  IADD3.X R3, R3, UR9, R6, P1, !PT ;  /* 0x0000000903037c10 */ /* 0x000fe20008ffe406 */
[----:B------:R-:W-:Y:S01]  /*af40*/  ULDC.64 UR8, c[0x0][0xb50] ;  /* 0x0002d40000087ab9 */ /* 0x000fe20000000a00 */
        /* <DEDUP_REMOVED lines=9> */
.L_x_14687:
[----:B------:R-:W-:Y:S05]  /*afe0*/  BSYNC B1 ;  /* 0x0000000000017941 */ /* 0x000fea0003800000 */
.L_x_14686:
[----:B0-----:R-:W0:Y:S01]  /*aff0*/  @P0 LDC R3, c[0x0][0xbf0] ;  /* 0x0002fc00ff030b82 */ /* 0x001e220000000800 */
[----:B------:R-:W-:Y:S01]  /*b000*/  ULDC.64 UR12, c[0x0][0xaa0] ;  /* 0x0002a800000c7ab9 */ /* 0x000fe20000000a00 */
[----:B------:R-:W-:Y:S01]  /*b010*/  IMAD R2, R18, 0x30, R22 ;  /* 0x0000003012027824 */ /* 0x000fe200078e0216 */
[----:B------:R-:W-:Y:S01]  /*b020*/  UIMAD UR7, UR10, UR12, URZ ;  /* 0x0000000c0a0772a4 */ /* 0x000fe2000f8e023f */
[----:B------:R-:W-:Y:S01]  /*b030*/  IADD3 R20, R22, UR43, RZ ;  /* 0x0000002b16147c10 */ /* 0x000fe2000fffe0ff */
        /* <DEDUP_REMOVED lines=67> */
.L_x_14684:
[----:B------:R-:W-:Y:S05]  /*b470*/  BSYNC B0 ;  /* 0x0000000000007941 */ /* 0x000fea0003800000 */
.L_x_14681:
[----:B------:R-:W-:Y:S02]  /*b480*/  ULDC UR4, c[0x0][0xc3c] ;  /* 0x00030f0000047ab9 */ /* 0x000fe40000000800 */
[----:B------:R-:W-:-:S13]  /*b490*/  ISETP.GE.AND P0, PT, R31, UR4, PT ;  /* 0x000000041f007c0c */ /* 0x000fda000bf06270 */
[----:B------:R-:W-:Y:S05]  /*b4a0*/  @!P0 BRA `(.L_x_14688) ;  /* 0xffffff58004c8947 */ /* 0x000fea000383ffff */
[----:B------:R-:W-:Y:S05]  /*b4b0*/  EXIT ;  /* 0x000000000000794d */ /* 0x000fea0003800000 */
.L_x_14645:
[----:B------:R-:W-:-:S08]  /*b4c0*/  NOP ;  /* 0x0000000000007918 */ /* 0x000fd00000000000 */
[----:B------:R-:W0:-:S00]  /*b4d0*/  USETMAXREG.DEALLOC.CTAPOOL 0x20 ;  /* 0x00000020000079c8 */ /* 0x000e0000080e0500 */
        /* <DEDUP_REMOVED lines=14> */
.L_x_14689:
        /* <DEDUP_REMOVED lines=42> */
.L_x_14695:
        /* <DEDUP_REMOVED lines=12> */
.L_x_14694:
[----:B------:R-:W-:Y:S05]  /*b920*/  BSYNC B0 ;  /* 0x0000000000007941 */ /* 0x000fea0003800000 */
.L_x_14693:
        /* <DEDUP_REMOVED lines=16> */
[----:B0-----:R-:W-:-:S05]  /*ba30*/  IMAD R3, R3, UR5, RZ ;  /* 0x0000000503037c24 */ /* 0x001fca000f8e02ff */
[----:B------:R-:W-:-:S04]  /*ba40*/  IADD3 R4, R3, R4, RZ ;  /* 0x0000000403047210 */ /* 0x000fc80007ffe0ff */
[----:B------:R-:W-:-:S13]  /*ba50*/  ISETP.GT.AND P6, PT, R4, UR6, PT ;  /* 0x0000000604007c0c */ /* 0x000fda000bfc4270 */
[----:B------:R-:W-:Y:S05]  /*ba60*/  @!P6 BRA `(.L_x_14695) ;  /* 0xfffffffc007ce947 */ /* 0x000fea000383ffff */
[----:B------:R-:W-:-:S07]  /*ba70*/  IMAD.MOV.U32 R6, RZ, RZ, R9 ;  /* 0x000000ffff067224 */ /* 0x000fce00078e0009 */
.L_x_14691:
        /* <DEDUP_REMOVED lines=21> */
.L_x_14696:
        /* <DEDUP_REMOVED lines=58> */
.L_x_14692:
[----:B------:R-:W-:Y:S02]  /*bf70*/  IMAD.MOV.U32 R17, RZ, RZ, RZ ;  /* 0x000000ffff117224 */ /* 0x000fe400078e00ff */
[----:B------:R-:W-:Y:S02]  /*bf80*/  IMAD.U32 R16, RZ, RZ, UR6 ;  /* 0x00000006ff107e24 */ /* 0x000fe4000f8e00ff */
[----:B------:R-:W-:-:S07]  /*bf90*/  IMAD.MOV.U32 R18, RZ, RZ, RZ ;  /* 0x000000ffff127224 */ /* 0x000fce00078e00ff */
.L_x_14697:
[----:B------:R-:W-:-:S13]  /*bfa0*/  ISETP.NE.AND P0, PT, R5, RZ, PT ;  /* 0x000000ff0500720c */ /* 0x000fda0003f05270 */
[----:B------:R-:W0:Y:S01]  /*bfb0*/  @!P0 S2R R3, SR_CgaCtaId ;  /* 0x0000000000038919 */ /* 0x000e220000008800 */
[----:B------:R-:W-:-:S04]  /*bfc0*/  @!P0 MOV R0, 0x400 ;  /* 0x0000040000008802 */ /* 0x000fc80000000f00 */
[----:B0-----:R-:W-:-:S05]  /*bfd0*/  @!P0 LEA R0, R3, R0, 0x18 ;  /* 0x0000000003008211 */ /* 0x001fca00078ec0ff */
[----:B------:R0:W-:Y:S01]  /*bfe0*/  @!P0 STS.128 [R0+0x168d0], R16 ;  /* 0x0168d01000008388 */ /* 0x0001e20000000c00 */
[----:B------:R-:W-:Y:S06]  /*bff0*/  BAR.ARV 0x5, 0x200 ;  /* 0x0148000000007b1d */ /* 0x000fec0000002000 */
.L_x_14690:
[----:B------:R2:W-:Y:S01]  /*c000*/  STL [R1+0x28], RZ ;  /* 0x000028ff01007387 */ /* 0x0005e20000100800 */
[----:B------:R-:W-:Y:S01]  /*c010*/  ULDC UR4, c[0x0][0xc3c] ;  /* 0x00030f0000047ab9 */ /* 0x000fe20000000800 */
[----:B------:R-:W-:Y:S01]  /*c020*/  IMAD.MOV.U32 R27, RZ, RZ, 0x1 ;  /* 0x00000001ff1b7424 */ /* 0x000fe200078e00ff */
[----:B-1----:R-:W-:Y:S02]  /*c030*/  ISETP.GE.AND P0, PT, R19, UR4, PT ;  /* 0x0000000413007c0c */ /* 0x002fe4000bf06270 */
[----:B------:R-:W-:-:S11]  /*c040*/  MOV R23, RZ ;  /* 0x000000ff00177202 */ /* 0x000fd60000000f00 */
        /* <DEDUP_REMOVED lines=23> */
.L_x_14788:
[----:B0-----:R-:W0:Y:S02]  /*c1c0*/  LDC.64 R2, c[0x0][0xc88] ;  /* 0x00032200ff027b82 */ /* 0x001e240000000a00 */
[----:B0-----:R-:W-:-:S05]  /*c1d0*/  IMAD.WIDE R2, R19, 0x4, R2 ;  /* 0x0000000413027825 */ /* 0x001fca00078e0202 */
[----:B--2---:R-:W2:Y:S01]  /*c1e0*/  LDG.E R10, desc[UR48][R2.64] ;  /* 0x00000030020a7981 */ /* 0x004ea2000c1e1900 */
[----:B------:R-:W-:Y:S05]  /*c1f0*/  YIELD ;  /* 0x0000000000007946 */ /* 0x000fea0003800000 */
[----:B------:R-:W-:Y:S01]  /*c200*/  ULDC.64 UR4, c[0x0][0xa28] ;  /* 0x00028a0000047ab9 */ /* 0x000fe20000000a00 */
[----:B---3--:R-:W-:Y:S01]  /*c210*/  IMAD.MOV.U32 R0, RZ, RZ, RZ ;  /* 0x000000ffff007224 */ /* 0x008fe200078e00ff */
        /* <DEDUP_REMOVED lines=15> */
[----:B------:R-:W-:Y:S02]  /*c310*/  ISETP.NE.AND.EX P1, PT, RZ, UR5, PT, P1 ;  /* 0x00000005ff007c0c */ /* 0x000fe4000bf25310 */
[----:B------:R-:W-:Y:S02]  /*c320*/  ISETP.NE.U32.AND P2, PT, RZ, UR8, PT ;  /* 0x00000008ff007c0c */ /* 0x000fe4000bf45070 */
[----:B------:R-:W-:Y:S02]  /*c330*/  ISETP.NE.U32.AND P0, PT, RZ, UR6, PT ;  /* 0x00000006ff007c0c */ /* 0x000fe4000bf05070 */
[----:B------:R-:W-:Y:S02]  /*c340*/  ISETP.NE.AND.EX P2, PT, RZ, UR9, PT, P2 ;  /* 0x00000009ff007c0c */ /* 0x000fe4000bf45320 */
[----:B------:R-:W-:Y:S02]  /*c350*/  ISETP.NE.AND.EX P0, PT, RZ, UR7, PT, P0 ;  /* 0x00000007ff007c0c */ /* 0x000fe4000bf05300 */
[----:B-1----:R-:W-:-:S02]  /*c360*/  IADD3 R2, P3, R24, UR4, RZ ;  /* 0x0000000418027c10 */ /* 0x002fc4000ff7e0ff */
[C---:B0-----:R-:W-:Y:S02]  /*c370*/  IADD3 R4, P4, R24.reuse, UR6, RZ ;  /* 0x0000000618047c10 */ /* 0x041fe4000ff9e0ff */
[C---:B------:R-:W-:Y:S01]  /*c380*/  IADD3.X R3, R25.reuse, UR5, RZ, P3, !PT ;  /* 0x0000000519037c10 */ /* 0x040fe20009ffe4ff */
[----:B------:R-:W-:Y:S01]  /*c390*/  ULDC UR4, c[0x0][0x288] ;  /* 0x0000a20000047ab9 */ /* 0x000fe20000000800 */
[----:B------:R-:W-:Y:S02]  /*c3a0*/  MOV R28, RZ ;  /* 0x000000ff001c7202 */ /* 0x000fe40000000f00 */
        /* <DEDUP_REMOVED lines=18> */
[----:B------:R-:W-:Y:S06]  /*c4d0*/  @P2 BRA `(.L_x_14699) ;  /* 0x0000000000142947 */ /* 0x000fec0003800000 */
[----:B------:R-:W-:Y:S05]  /*c4e0*/  @!P1 BRA `(.L_x_14699) ;  /* 0x0000000000109947 */ /* 0x000fea0003800000 */
[----:B------:R-:W2:Y:S04]  /*c4f0*/  LDG.E R7, desc[UR48][R2.64] ;  /* 0x0000003002077981 */ /* 0x000ea8000c1e1900 */
[----:B0-----:R-:W2:Y:S02]  /*c500*/  LDG.E R8, desc[UR48][R2.64+0x4] ;  /* 0x0000043002087981 */ /* 0x001ea4000c1e1900 */
[----:B--2---:R-:W-:-:S05]  /*c510*/  IMAD.IADD R9, R8, 0x1, -R7 ;  /* 0x0000000108097824 */ /* 0x004fca00078e0a07 */
[----:B------:R1:W-:Y:S02]  /*c520*/  STL [R1+0x14], R9 ;  /* 0x0000140901007387 */ /* 0x0003e40000100800 */
.L_x_14699:
        /* <DEDUP_REMOVED lines=10> */
.L_x_14700:
[----:B------:R-:W-:Y:S05]  /*c5d0*/  @!P0 BRA `(.L_x_14701) ;  /* 0x00000000000c8947 */ /* 0x000fea0003800000 */
[----:B------:R-:W2:Y:S04]  /*c5e0*/  LDG.E R3, desc[UR48][R4.64] ;  /* 0x0000003004037981 */ /* 0x000ea8000c1e1900 */
[----:B------:R-:W2:Y:S02]  /*c5f0*/  LDG.E R6, desc[UR48][R4.64+0x4] ;  /* 0x0000043004067981 */ /* 0x000ea4000c1e1900 */
[----:B--2---:R-:W-:-:S07]  /*c600*/  IMAD.IADD R6, R6, 0x1, -R3 ;  /* 0x0000000106067824 */ /* 0x004fce00078e0a03 */
.L_x_14701:
[----:B--2---:R-:W2:Y:S01]  /*c610*/  LDC R2, c[0x0][0x448] ;  /* 0x00011200ff027b82 */ /* 0x004ea20000000800 */
[----:B-----5:R-:W-:Y:S01]  /*c620*/  IMAD.IADD R6, R6, 0x1, -R0 ;  /* 0x0000000106067824 */ /* 0x020fe200078e0a00 */
[----:B------:R-:W-:Y:S01]  /*c630*/  BSSY B7, `(.L_x_14702) ;  /* 0x000035e000077945 */ /* 0x000fe20003800000 */
[----:B------:R-:W-:-:S04]  /*c640*/  IMAD R0, R17, 0xc0, RZ ;  /* 0x000000c011007824 */ /* 0x000fc800078e02ff */
[----:B------:R-:W-:Y:S01]  /*c650*/  VIADD R0, R0, 0xbf ;  /* 0x000000bf00007836 */ /* 0x000fe20000000000 */
[----:B--2---:R-:W-:-:S13]  /*c660*/  ISETP.NE.AND P0, PT, R2, 0x1, PT ;  /* 0x000000010200780c */ /* 0x004fda0003f05270 */
[----:B------:R-:W2:Y:S08]  /*c670*/  @P0 LDC R3, c[0x0][0x44c] ;  /* 0x00011300ff030b82 */ /* 0x000eb00000000800 */
[----:B------:R-:W3:Y:S01]  /*c680*/  @P0 LDC R2, c[0x0][0x450] ;  /* 0x00011400ff020b82 */ /* 0x000ee20000000800 */
[----:B--2---:R-:W-:-:S05]  /*c690*/  @P0 IMAD.HI.U32 R3, R0, R3, RZ ;  /* 0x0000000300030227 */ /* 0x004fca00078e00ff */
[----:B---3--:R-:W-:Y:S02]  /*c6a0*/  @P0 SHF.R.U32.HI R0, RZ, R2, R3 ;  /* 0x00000002ff000219 */ /* 0x008fe40000011603 */
[C---:B------:R-:W-:Y:S01]  /*c6b0*/  IADD3 R3, R6.reuse, 0x80, -R9 ;  /* 0x0000008006037810 */ /* 0x040fe20007ffe809 */
[----:B------:R-:W-:-:S03]  /*c6c0*/  VIADD R6, R6, 0x7f ;  /* 0x0000007f06067836 */ /* 0x000fc60000000000 */
[----:B------:R-:W-:Y:S02]  /*c6d0*/  IADD3 R0, R3, R0, RZ ;  /* 0x0000000003007210 */ /* 0x000fe40007ffe0ff */
[----:B------:R-:W-:Y:S02]  /*c6e0*/  SHF.R.S32.HI R3, RZ, 0x1f, R6 ;  /* 0x0000001fff037819 */ /* 0x000fe40000011406 */
[----:B------:R-:W-:Y:S02]  /*c6f0*/  SHF.R.S32.HI R5, RZ, 0x1f, R0 ;  /* 0x0000001fff057819 */ /* 0x000fe40000011400 */
[----:B------:R-:W-:Y:S02]  /*c700*/  LEA.HI R3, R3, R6, RZ, 0x7 ;  /* 0x0000000603037211 */ /* 0x000fe400078f38ff */
[----:B------:R-:W-:Y:S02]  /*c710*/  LEA.HI R5, R5, R0, RZ, 0x7 ;  /* 0x0000000005057211 */ /* 0x000fe400078f38ff */
[----:B------:R-:W-:-:S02]  /*c720*/  SHF.R.S32.HI R3, RZ, 0x7, R3 ;  /* 0x00000007ff037819 */ /* 0x000fc40000011403 */
[----:B------:R-:W-:-:S04]  /*c730*/  SHF.R.S32.HI R0, RZ, 0x7, R5 ;  /* 0x00000007ff007819 */ /* 0x000fc80000011405 */
        /* <DEDUP_REMOVED lines=21> */
.L_x_14703:
        /* <DEDUP_REMOVED lines=15> */
[----:B0-----:R-:W-:Y:S02]  /*c980*/  IMAD.MOV.U32 R8, RZ, RZ, 0x70 ;  /* 0x00000070ff087424 */ /* 0x001fe400078e00ff */
[----:B------:R-:W-:Y:S02]  /*c990*/  IMAD.MOV.U32 R12, RZ, RZ, 0x1 ;  /* 0x00000001ff0c7424 */ /* 0x000fe400078e00ff */
[----:B------:R-:W-:-:S07]  /*c9a0*/  IMAD.MOV.U32 R13, RZ, RZ, RZ ;  /* 0x000000ffff0d7224 */ /* 0x000fce00078e00ff */
[----:B------:R-:W-:-:S07]  /*c9b0*/  LEPC R20, `(.L_x_14706) ;  /* 0x000000001014794e */ /* 0x000fce0000000000 */
[----:B-12---:R-:W-:Y:S05]  /*c9c0*/  CALL.ABS.NOINC R2 ;  /* 0x0000000002007343 */ /* 0x006fea0003c00000 */
.L_x_14706:
[----:B------:R-:W-:Y:S05]  /*c9d0*/  BSYNC B6 ;  /* 0x0000000000067941 */ /* 0x000fea0003800000 */
.L_x_14705:
[----:B------:R-:W-:Y:S01]  /*c9e0*/  IADD3 R0, R22, 0x400, RZ ;  /* 0x0000040016007810 */ /* 0x000fe20007ffe0ff */
[----:B------:R-:W-:Y:S03]  /*c9f0*/  BSSY B6, `(.L_x_14707) ;  /* 0x0000022000067945 */ /* 0x000fe60003800000 */
        /* <DEDUP_REMOVED lines=13> */
[----:B0-----:R-:W-:Y:S02]  /*cad0*/  IMAD.MOV.U32 R8, RZ, RZ, 0x70 ;  /* 0x00000070ff087424 */ /* 0x001fe400078e00ff */
[----:B------:R-:W-:Y:S02]  /*cae0*/  IMAD.MOV.U32 R12, RZ, RZ, 0x1 ;  /* 0x00000001ff0c7424 */ /* 0x000fe400078e00ff */
[----:B--2---:R-:W-:-:S07]  /*caf0*/  IMAD.MOV.U32 R13, RZ, RZ, RZ ;  /* 0x000000ffff0d7224 */ /* 0x004fce00078e00ff */
[----:B------:R-:W-:-:S07]  /*cb00*/  LEPC R20, `(.L_x_14709) ;  /* 0x000000001014794e */ /* 0x000fce0000000000 */
[----:B-1-3--:R-:W-:Y:S05]  /*cb10*/  CALL.ABS.NOINC R2 ;  /* 0x0000000002007343 */ /* 0x00afea0003c00000 */
.L_x_14709:
        /* <DEDUP_REMOVED lines=15> */
.L_x_14708:
[----:B------:R-:W-:Y:S05]  /*cc10*/  BSYNC B6 ;  /* 0x0000000000067941 */ /* 0x000fea0003800000 */
.L_x_14707:
[----:B------:R-:W-:Y:S01]  /*cc20*/  ULDC.64 UR4, c[0x0][0x9f8] ;  /* 0x00027e0000047ab9 */ /* 0x000fe20000000a00 */
[----:B------:R-:W2:Y:S01]  /*cc30*/  LDL R20, [R1+0xc] ;  /* 0x00000c0001147983 */ /* 0x000ea20000100800 */
[----:B------:R-:W-:Y:S01]  /*cc40*/  ISETP.NE.U32.AND P0, PT, RZ, UR4, PT ;  /* 0x00000004ff007c0c */ /* 0x000fe2000bf05070 */
[----:B------:R-:W3:Y:S03]  /*cc50*/  LDC.64 R2, c[0x0][0x418] ;  /* 0x00010600ff027b82 */ /* 0x000ee60000000a00 */
        /* <DEDUP_REMOVED lines=16> */
.L_x_14804:
        /* <DEDUP_REMOVED lines=8> */
.L_x_14807:
[----:B------:R-:W-:Y:S05]  /*cde0*/  @!P6 BRA `(.L_x_14711) ;  /* 0x0000000000dce947 */ /* 0x000fea0003800000 */
[----:B------:R-:W-:-:S04]  /*cdf0*/  ISETP.NE.U32.AND P0, PT, R2, RZ, PT ;  /* 0x000000ff0200720c */ /* 0x000fc80003f05070 */
[----:B------:R-:W-:-:S13]  /*ce00*/  ISETP.NE.AND.EX P0, PT, R3, RZ, PT, P0 ;  /* 0x000000ff0300720c */ /* 0x000fda0003f05300 */
[----:B------:R-:W-:Y:S05]  /*ce10*/  @!P0 BRA `(.L_x_14713) ;  /* 0x0000000000448947 */ /* 0x000fea0003800000 */
[----:B--2---:R-:W2:Y:S01]  /*ce20*/  LDC R0, c[0x0][0x43c] ;  /* 0x00010f00ff007b82 */ /* 0x004ea20000000800 */
[----:B------:R-:W-:Y:S01]  /*ce30*/  ULDC.64 UR4, c[0x0][0x428] ;  /* 0x00010a0000047ab9 */ /* 0x000fe20000000a00 */
[----:B--2---:R-:W-:-:S13]  /*ce40*/  ISETP.NE.AND P0, PT, R0, 0x1, PT ;  /* 0x000000010000780c */ /* 0x004fda0003f05270 */
[----:B------:R-:W2:Y:S02]  /*ce50*/  @P0 LDC.64 R4, c[0x0][0x440] ;  /* 0x00011000ff040b82 */ /* 0x000ea40000000a00 */
[----:B--2---:R-:W-:-:S04]  /*ce60*/  @P0 IMAD.HI.U32 R6, R25, R4, RZ ;  /* 0x0000000419060227 */ /* 0x004fc800078e00ff */
        /* <DEDUP_REMOVED lines=8> */
[----:B------:R-:W-:-:S04]  /*cef0*/  LEA R2, P0, R4, R2, 0x2 ;  /* 0x0000000204027211 */ /* 0x000fc800078010ff */
[----:B------:R-:W-:-:S04]  /*cf00*/  IADD3 R0, R5, R0, RZ ;  /* 0x0000000005007210 */ /* 0x000fc80007ffe0ff */
[----:B------:R-:W-:-:S05]  /*cf10*/  LEA.HI.X R3, R4, R3, R0, 0x2, P0 ;  /* 0x0000000304037211 */ /* 0x000fca00000f1400 */
[----:B------:R3:W5:Y:S02]  /*cf20*/  LDG.E R24, desc[UR48][R2.64] ;  /* 0x0000003002187981 */ /* 0x000764000c1e1900 */
.L_x_14713:
[----:B---3--:R-:W-:Y:S01]  /*cf30*/  IMAD R3, R23, 0x8, R22 ;  /* 0x0000000817037824 */ /* 0x008fe200078e0216 */
[----:B--2---:R-:W-:-:S04]  /*cf40*/  SHF.L.U32 R0, R27, 0x1f, RZ ;  /* 0x0000001f1b007819 */ /* 0x004fc800000006ff */
[----:B------:R-:W2:Y:S02]  /*cf50*/  SYNCS.PHASECHK.TRANS64.TRYWAIT P0, [R3+URZ+0x16840], R0 ;  /* 0x01684000030075a7 */ /* 0x000ea4000800017f */
[----:B--2---:R-:W-:Y:S05]  /*cf60*/  @!P0 BRA `(.L_x_14714) ;  /* 0x0000004000188947 */ /* 0x004fea0003800000 */
.L_x_14808:
        /* <DEDUP_REMOVED lines=11> */
.L_x_14715:
[----:B--2---:R-:W-:Y:S01]  /*d020*/  IMAD R0, R23, 0x4000, R22 ;  /* 0x0000400017007824 */ /* 0x004fe200078e0216 */
        /* <DEDUP_REMOVED lines=8> */
[----:B------:R-:W-:Y:S02]  /*d0b0*/  R2UR UR12, R18 ;  /* 0x00000000120c72ca */ /* 0x000fe400000e0000 */
[----:B-----5:R-:W-:-:S02]  /*d0c0*/  R2UR UR13, R24 ;  /* 0x00000000180d72ca */ /* 0x020fc400000e0000 */
[----:B------:R-:W-:Y:S01]  /*d0d0*/  PLOP3.LUT P0, PT, PT, PT, PT, 0x80, 0x0 ;  /* 0x000000000000781c */ /* 0x000fe20003f0f070 */
[----:B------:R-:W-:-:S03]  /*d0e0*/  UIADD3 UR9, UR9, 0x16830, URZ ;  /* 0x0001683009097890 */ /* 0x000fc6000fffe03f */
[----:B------:R-:W-:Y:S01]  /*d0f0*/  P2R R0, PR, RZ, 0x1 ;  /* 0x00000001ff007803 */ /* 0x000fe20000000000 */
[----:B------:R-:W-:Y:S02]  /*d100*/  ULEA UR11, UR11, UR4, 0x7 ;  /* 0x000000040b0b7291 */ /* 0x000fe4000f8e383f */
[----:B------:R-:W-:Y:S01]  /*d110*/  UIADD3 UR8, UR8, 0xe400, URZ ;  /* 0x0000e40008087890 */ /* 0x000fe2000fffe03f */
[----:B------:R-:W-:Y:S01]  /*d120*/  UMOV UR4, 0x0 ;  /* 0x0000000000047882 */ /* 0x000fe20000000000 */
[----:B------:R3:W-:Y:S07]  /*d130*/  STL [R1], R0 ;  /* 0x0000000001007387 */ /* 0x0007ee0000100800 */
[----:B------:R3:W-:Y:S01]  /*d140*/  UTMALDG.4D [UR8], [UR6], desc[UR4] ;  /* 0x00000408060075b4 */ /* 0x0007e20008019000 */
[----:B------:R-:W-:-:S02]  /*d150*/  NOP ;  /* 0x0000000000007918 */ /* 0x000fc40000000000 */
.L_x_14711:
[----:B------:R-:W2:Y:S04]  /*d160*/  LDL.LU R3, [R1+0x10] ;  /* 0x0000100001037983 */ /* 0x000ea80000300800 */
[----:B------:R-:W4:Y:S04]  /*d170*/  LDL.LU R5, [R1+0x8] ;  /* 0x0000080001057983 */ /* 0x000f280000300800 */
[----:B------:R-:W5:Y:S01]  /*d180*/  LDL.LU R4, [R1+0x18] ;  /* 0x0000180001047983 */ /* 0x000f620000300800 */
        /* <DEDUP_REMOVED lines=9> */
[----:B--2---:R-:W-:Y:S02]  /*d220*/  SHF.R.S32.HI R0, RZ, 0x1f, R3 ;  /* 0x0000001fff007819 */ /* 0x004fe40000011403 */
[----:B----4-:R-:W-:-:S03]  /*d230*/  SEL R5, R5, RZ, !P0 ;  /* 0x000000ff05057207 */ /* 0x010fc60004000000 */
[----:B------:R-:W-:Y:S01]  /*d240*/  IMAD R0, R0, UR4, RZ ;  /* 0x0000000400007c24 */ /* 0x000fe2000f8e02ff */
[----:B-----5:R-:W-:-:S03]  /*d250*/  SEL R4, R4, RZ, !P0 ;  /* 0x000000ff04047207 */ /* 0x020fc60004000000 */
        /* <DEDUP_REMOVED lines=21> */
[----:B0-----:R-:W-:Y:S02]  /*d3b0*/  IMAD.MOV.U32 R8, RZ, RZ, 0x70 ;  /* 0x00000070ff087424 */ /* 0x001fe400078e00ff */
[----:B------:R-:W-:Y:S02]  /*d3c0*/  IMAD.MOV.U32 R12, RZ, RZ, 0x1 ;  /* 0x00000001ff0c7424 */ /* 0x000fe400078e00ff */
[----:B------:R-:W-:-:S07]  /*d3d0*/  IMAD.MOV.U32 R13, RZ, RZ, RZ ;  /* 0x000000ffff0d7224 */ /* 0x000fce00078e00ff */
[----:B------:R-:W-:-:S07]  /*d3e0*/  LEPC R20, `(.L_x_14717) ;  /* 0x000000001014794e */ /* 0x000fce0000000000 */
[----:B-12---:R-:W-:Y:S05]  /*d3f0*/  CALL.ABS.NOINC R2 ;  /* 0x0000000002007343 */ /* 0x006fea0003c00000 */
.L_x_14717:
[----:B------:R-:W-:Y:S05]  /*d400*/  BSYNC B6 ;  /* 0x0000000000067941 */ /* 0x000fea0003800000 */
.L_x_14716:
[----:B---3--:R-:W2:Y:S01]  /*d410*/  LDL.LU R0, [R1+0x10] ;  /* 0x0000100001007983 */ /* 0x008ea20000300800 */
[----:B-1----:R-:W1:Y:S01]  /*d420*/  LDC R9, c[0x0][0x448] ;  /* 0x00011200ff097b82 */ /* 0x002e620000000800 */
        /* <DEDUP_REMOVED lines=45> */
[----:B------:R-:W-:-:S04]  /*d700*/  LEA R0, P0, R4, UR8, 0x1 ;  /* 0x0000000804007c11 */ /* 0x000fc8000f8008ff */
[----:B------:R-:W-:-:S04]  /*d710*/  IADD3 R5, R5, R7, RZ ;  /* 0x0000000705057210 */ /* 0x000fc80007ffe0ff */
[----:B------:R-:W-:Y:S02]  /*d720*/  LEA.HI.X R4, R4, UR9, R5, 0x1, P0 ;  /* 0x0000000904047c11 */ /* 0x000fe400080f0c05 */
[----:B------:R-:W1:Y:S01]  /*d730*/  @P1 LDC R5, c[0x0][0x450] ;  /* 0x00011400ff051b82 */ /* 0x000e620000000800 */
[----:B------:R-:W-:-:S04]  /*d740*/  VIADD R7, R6, 0x80 ;  /* 0x0000008006077836 */ /* 0x000fc80000000000 */
[----:B0-----:R-:W-:-:S04]  /*d750*/  @P1 IMAD.HI.U32 R8, R7, R8, RZ ;  /* 0x0000000807081227 */ /* 0x001fc800078e00ff */
[----:B------:R-:W-:Y:S01]  /*d760*/  IMAD.MOV.U32 R6, RZ, RZ, R7 ;  /* 0x000000ffff067224 */ /* 0x000fe200078e0007 */
[----:B-1----:R-:W-:-:S05]  /*d770*/  @P1 SHF.R.U32.HI R6, RZ, R5, R8 ;  /* 0x00000005ff061219 */ /* 0x002fca0000011608 */
        /* <DEDUP_REMOVED lines=24> */
[----:B------:R-:W0:Y:S01]  /*d900*/  SHFL.IDX PT, R3, R0, RZ, 0x181f ;  /* 0x00181fff00037589 */ /* 0x000e2200000e0000 */
[----:B------:R-:W-:-:S03]  /*d910*/  VIADD R8, R17, 0x10 ;  /* 0x0000001011087836 */ /* 0x000fc60000000000 */
        /* <DEDUP_REMOVED lines=9> */
[----:B-----5:R0:W-:Y:S01]  /*d9b0*/  @!P1 LDGSTS.E.BYPASS.LTC128B.128 [R10+0x8400], desc[UR48][R2.64], !P0 ;  /* 0x08400000020a9fae */ /* 0x0201e2000c101d70 */
[----:B------:R-:W-:Y:S01]  /*d9c0*/  ISETP.GE.AND P1, PT, R8, R7, PT ;  /* 0x000000070800720c */ /* 0x000fe20003f26270 */
[----:B------:R-:W-:Y:S02]  /*d9d0*/  VIADD R8, R17, 0x20 ;  /* 0x0000002011087836 */ /* 0x000fe40000000000 */
[----:B0-----:R-:W0:Y:S04]  /*d9e0*/  SHFL.IDX PT, R3, R0, 0x1, 0x181f ;  /* 0x00381f0000037f89 */ /* 0x001e2800000e0000 */
[----:B------:R-:W1:Y:S06]  /*d9f0*/  SHFL.IDX PT, R2, R4, 0x1, 0x181f ;  /* 0x00381f0004027f89 */ /* 0x000e6c00000e0000 */
[----:B0-----:R-:W-:-:S05]  /*da00*/  @!P1 LEA R3, P2, R20, R3, 0x1 ;  /* 0x0000000314039211 */ /* 0x001fca00078408ff */
[----:B-1----:R-:W-:-:S05]  /*da10*/  @!P1 IMAD.X R2, RZ, RZ, R2, P2 ;  /* 0x000000ffff029224 */ /* 0x002fca00010e0602 */
[----:B------:R-:W-:-:S04]  /*da20*/  @!P1 LOP3.LUT R3, R3, R2, RZ, 0x3c, !PT ;  /* 0x0000000203039212 */ /* 0x000fc800078e3cff */
[----:B------:R-:W-:-:S04]  /*da30*/  @!P1 LOP3.LUT R2, R3, R2, RZ, 0x3c, !PT ;  /* 0x0000000203029212 */ /* 0x000fc800078e3cff */
[----:B------:R-:W-:-:S05]  /*da40*/  @!P1 LOP3.LUT R3, R3, R2, RZ, 0x3c, !PT ;  /* 0x0000000203039212 */ /* 0x000fca00078e3cff */
[----:B------:R0:W-:Y:S01]  /*da50*/  @!P1 LDGSTS.E.BYPASS.LTC128B.128 [R10+0x8c00], desc[UR48][R2.64], !P0 ;  /* 0x08c00000020a9fae */ /* 0x0001e2000c101d70 */
[----:B------:R-:W-:Y:S01]  /*da60*/  ISETP.GE.AND P1, PT, R8, R7, PT ;  /* 0x000000070800720c */ /* 0x000fe20003f26270 */
[----:B------:R-:W-:Y:S02]  /*da70*/  VIADD R8, R17, 0x30 ;  /* 0x0000003011087836 */ /* 0x000fe40000000000 */
[----:B0-----:R-:W0:Y:S04]  /*da80*/  SHFL.IDX PT, R3, R0, 0x2, 0x181f ;  /* 0x00581f0000037f89 */ /* 0x001e2800000e0000 */
[----:B------:R-:W1:Y:S06]  /*da90*/  SHFL.IDX PT, R2, R4, 0x2, 0x181f ;  /* 0x00581f0004027f89 */ /* 0x000e6c00000e0000 */
[----:B0-----:R-:W-:-:S04]  /*daa0*/  @!P1 LEA R3, P2, R20, R3, 0x1 ;  /* 0x0000000314039211 */ /* 0x001fc800078408ff */
[----:B-1----:R-:W-:-:S04]  /*dab0*/  @!P1 IADD3.X R2, RZ, R2, RZ, P2, !PT ;  /* 0x00000002ff029210 */ /* 0x002fc800017fe4ff */
        /* <DEDUP_REMOVED lines=37> */
[----:B------:R-:W1:Y:S04]  /*dd10*/  SHFL.IDX PT, R2, R4, 0x6, 0x181f ;  /* 0x00d81f0004027f89 */ /* 0x000e6800000e0000 */
[----:B------:R-:W-:Y:S02]  /*dd20*/  SHFL.IDX PT, R4, R4, 0x7, 0x181f ;  /* 0x00f81f0004047f89 */ /* 0x000fe400000e0000 */
[----:B0-----:R-:W-:-:S05]  /*dd30*/  @!P1 LEA R3, P2, R20, R3, 0x1 ;  /* 0x0000000314039211 */ /* 0x001fca00078408ff */
[----:B-1----:R-:W-:Y:S01]  /*dd40*/  @!P1 IMAD.X R2, RZ, RZ, R2, P2 ;  /* 0x000000ffff029224 */ /* 0x002fe200010e0602 */
[----:B------:R-:W-:Y:S01]  /*dd50*/  ISETP.GE.AND P2, PT, R8, R7, PT ;  /* 0x000000070800720c */ /* 0x000fe20003f46270 */
[----:B------:R-:W-:-:S03]  /*dd60*/  VIADD R8, R17, 0x70 ;  /* 0x0000007011087836 */ /* 0x000fc60000000000 */
[----:B------:R-:W-:-:S04]  /*dd70*/  @!P1 LOP3.LUT R3, R3, R2, RZ, 0x3c, !PT ;  /* 0x0000000203039212 */ /* 0x000fc800078e3cff */
[----:B------:R-:W-:-:S04]  /*dd80*/  @!P1 LOP3.LUT R2, R3, R2, RZ, 0x3c, !PT ;  /* 0x0000000203029212 */ /* 0x000fc800078e3cff */
[----:B------:R-:W-:-:S05]  /*dd90*/  @!P1 LOP3.LUT R3, R3, R2, RZ, 0x3c, !PT ;  /* 0x0000000203039212 */ /* 0x000fca00078e3cff */
[----:B------:R0:W-:Y:S01]  /*dda0*/  @!P1 LDGSTS.E.BYPASS.LTC128B.128 [R10+0xb400], desc[UR48][R2.64], !P0 ;  /* 0x0b400000020a9fae */ /* 0x0001e2000c101d70 */
[----:B------:R-:W-:-:S03]  /*ddb0*/  ISETP.GE.AND P1, PT, R8, R7, PT ;  /* 0x000000070800720c */ /* 0x000fc60003f26270 */
[----:B------:R-:W-:Y:S04]  /*ddc0*/  SHFL.IDX PT, R8, R5, RZ, 0x181f ;  /* 0x00181fff05087589 */ /* 0x000fe800000e0000 */
[----:B0-----:R-:W0:Y:S04]  /*ddd0*/  SHFL.IDX PT, R2, R0, 0x7, 0x181f ;  /* 0x00f81f0000027f89 */ /* 0x001e2800000e0000 */
[----:B------:R-:W1:Y:S02]  /*dde0*/  SHFL.IDX PT, R0, R6, RZ, 0x181f ;  /* 0x00181fff06007589 */ /* 0x000e6400000e0000 */
[----:B0-----:R-:W-:-:S04]  /*ddf0*/  @!P1 LEA R2, P3, R20, R2, 0x1 ;  /* 0x0000000214029211 */ /* 0x001fc800078608ff */
[----:B------:R-:W-:-:S05]  /*de00*/  @!P1 IADD3.X R3, RZ, R4, RZ, P3, !PT ;  /* 0x00000004ff039210 */ /* 0x000fca0001ffe4ff */
[----:B------:R0:W-:Y:S02]  /*de10*/  @!P1 LDGSTS.E.BYPASS.LTC128B.128 [R10+0xbc00], desc[UR48][R2.64], !P0 ;  /* 0x0bc00000020a9fae */ /* 0x0001e4000c101d70 */
[----:B0-----:R-:W-:-:S05]  /*de20*/  @!P2 LEA R2, P1, R20, R8, 0x1 ;  /* 0x000000081402a211 */ /* 0x001fca00078208ff */
[----:B-1----:R-:W-:Y:S02]  /*de30*/  @!P2 IMAD.X R3, RZ, RZ, R0, P1 ;  /* 0x000000ffff03a224 */ /* 0x002fe400008e0600 */
[----:B------:R-:W-:-:S03]  /*de40*/  VIADD R0, R17, 0x90 ;  /* 0x0000009011007836 */ /* 0x000fc60000000000 */
[----:B------:R0:W-:Y:S02]  /*de50*/  @!P2 LDGSTS.E.BYPASS.LTC128B.128 [R10+0xc400], desc[UR48][R2.64], !P0 ;  /* 0x0c400000020aafae */ /* 0x0001e4000c101d70 */
[----:B------:R-:W-:Y:S02]  /*de60*/  ISETP.GE.AND P1, PT, R0, R7, PT ;  /* 0x000000070000720c */ /* 0x000fe40003f26270 */
[----:B------:R-:W1:Y:S11]  /*de70*/  SHFL.IDX PT, R0, R6, 0x1, 0x181f ;  /* 0x00381f0006007f89 */ /* 0x000e7600000e0000 */
[----:B------:R-:W-:-:S05]  /*de80*/  @!P1 LEA R14, P2, R20, R14, 0x1 ;  /* 0x0000000e140e9211 */ /* 0x000fca00078408ff */
[----:B0-----:R-:W-:Y:S02]  /*de90*/  @!P1 IMAD.MOV.U32 R2, RZ, RZ, R14 ;  /* 0x000000ffff029224 */ /* 0x001fe400078e000e */
[----:B------:R-:W0:Y:S01]  /*dea0*/  SHFL.IDX PT, R14, R5, 0x2, 0x181f ;  /* 0x00581f00050e7f89 */ /* 0x000e2200000e0000 */
[----:B-1----:R-:W-:Y:S02]  /*deb0*/  @!P1 IMAD.X R9, RZ, RZ, R0, P2 ;  /* 0x000000ffff099224 */ /* 0x002fe400010e0600 */
[----:B------:R-:W-:Y:S02]  /*dec0*/  VIADD R0, R17, 0xa0 ;  /* 0x000000a011007836 */ /* 0x000fe40000000000 */
[----:B------:R-:W-:-:S05]  /*ded0*/  @!P1 IMAD.MOV.U32 R3, RZ, RZ, R9 ;  /* 0x000000ffff039224 */ /* 0x000fca00078e0009 */
[----:B------:R0:W-:Y:S01]  /*dee0*/  @!P1 LDGSTS.E.BYPASS.LTC128B.128 [R10+0xcc00], desc[UR48][R2.64], !P0 ;  /* 0x0cc00000020a9fae */ /* 0x0001e2000c101d70 */
[----:B------:R-:W-:-:S03]  /*def0*/  ISETP.GE.AND P1, PT, R0, R7, PT ;  /* 0x000000070000720c */ /* 0x000fc60003f26270 */
[----:B------:R-:W1:Y:S04]  /*df00*/  SHFL.IDX PT, R0, R6, 0x2, 0x181f ;  /* 0x00581f0006007f89 */ /* 0x000e6800000e0000 */
[----:B------:R-:W2:Y:S06]  /*df10*/  SHFL.IDX PT, R6, R6, 0x3, 0x181f ;  /* 0x00781f0006067f89 */ /* 0x000eac00000e0000 */
[----:B0-----:R-:W-:-:S02]  /*df20*/  @!P1 LEA R2, P2, R20, R14, 0x1 ;  /* 0x0000000e14029211 */ /* 0x001fc400078408ff */
[----:B------:R0:W3:Y:S03]  /*df30*/  SHFL.IDX PT, R14, R5, 0x3, 0x181f ;  /* 0x00781f00050e7f89 */ /* 0x0000e600000e0000 */
[----:B-1----:R-:W-:-:S05]  /*df40*/  @!P1 IMAD.X R3, RZ, RZ, R0, P2 ;  /* 0x000000ffff039224 */ /* 0x002fca00010e0600 */
[----:B--2---:R0:W-:Y:S03]  /*df50*/  @!P1 LDGSTS.E.BYPASS.LTC128B.128 [R10+0xd400], desc[UR48][R2.64], !P0 ;  /* 0x0d400000020a9fae */ /* 0x0041e6000c101d70 */
.L_x_14833:
[----:B------:R-:W-:-:S05]  /*df60*/  VIADD R0, R17, 0xb0 ;  /* 0x000000b011007836 */ /* 0x000fca0000000000 */
[----:B------:R-:W-:Y:S01]  /*df70*/  ISETP.GE.AND P1, PT, R0, R7, PT ;  /* 0x000000070000720c */ /* 0x000fe20003f26270 */
[----:B------:R-:W-:-:S12]  /*df80*/  VIADD R0, R22, 0x16800 ;  /* 0x0001680016007836 */ /* 0x000fd80000000000 */
[----:B0--3--:R-:W-:-:S05]  /*df90*/  @!P1 LEA R2, P2, R20, R14, 0x1 ;  /* 0x0000000e14029211 */ /* 0x009fca00078408ff */
[----:B------:R-:W-:-:S05]  /*dfa0*/  @!P1 IMAD.X R3, RZ, RZ, R6, P2 ;  /* 0x000000ffff039224 */ /* 0x000fca00010e0606 */
[----:B------:R-:W-:Y:S01]  /*dfb0*/  @!PT LDS RZ, [RZ] ;  /* 0x00000000fffff984 */ /* 0x000fe20000000800 */
[----:B------:R-:W-:Y:S01]  /*dfc0*/  @!PT LDS RZ, [RZ] ;  /* 0x00000000fffff984 */ /* 0x000fe20000000800 */
[----:B------:R-:W-:Y:S01]  /*dfd0*/  @!PT LDS RZ, [RZ] ;  /* 0x00000000fffff984 */ /* 0x000fe20000000800 */
[----:B------:R0:W-:Y:S01]  /*dfe0*/  @!P1 LDGSTS.E.BYPASS.LTC128B.128 [R10+0xdc00], desc[UR48][R2.64], !P0 ;  /* 0x0dc00000020a9fae */ /* 0x0001e2000c101d70 */
[----:B------:R-:W-:Y:S01]  /*dff0*/  PLOP3.LUT P0, PT, PT, PT, PT, 0x80, 0x0 ;  /* 0x000000000000781c */ /* 0x000fe20003f0f070 */
[----:B------:R-:W-:-:S12]  /*e000*/  NOP ;  /* 0x0000000000007918 */ /* 0x000fd80000000000 */
.L_x_14719:
[----:B------:R-:W-:Y:S02]  /*e010*/  PLOP3.LUT P1, PT, P1, P0, PT, 0xa2, 0x0 ;  /* 0x000000000000781c */ /* 0x000fe40000f21472 */
[----:B------:R-:W-:-:S08]  /*e020*/  @P0 R2UR P1, UR4, R22 ;  /* 0x00000000160402ca */ /* 0x000fd00000020000 */
[----:B------:R-:W-:-:S05]  /*e030*/  @P0 PLOP3.LUT P0, PT, P1, PT, PT, 0x80, 0x0 ;  /* 0x000000000000081c */ /* 0x000fca0000f0f070 */
[----:B------:R-:W-:Y:S01]  /*e040*/  @!P1 SYNCS.ARRIVE.TRANS64.RED.A0T1 RZ, [UR4+0x16800], RZ ;  /* 0x016800ffffff99a7 */ /* 0x000fe20008200404 */
[----:B------:R-:W-:Y:S07]  /*e050*/  @!P1 ARRIVES.LDGSTSBAR.64.TRANSCNT [UR4+0x16800] ;  /* 0x01680000ff0099b0 */ /* 0x000fee0008000a84 */
[----:B------:R-:W-:Y:S05]  /*e060*/  @P0 BRA.U.ANY `(.L_x_14719) ;  /* 0xfffffffd00e80947 */ /* 0x000fea000393ffff */
[----:B0-----:R-:W2:Y:S02]  /*e070*/  LDL.LU R3, [R1+0x28] ;  /* 0x0000280001037983 */ /* 0x001ea40000300800 */
[----:B--2---:R-:W-:-:S04]  /*e080*/  IADD3 R3, R3, 0x1, RZ ;  /* 0x0000000103037810 */ /* 0x004fc80007ffe0ff */
        /* <DEDUP_REMOVED lines=12> */
.L_x_14834:
[----:B------:R-:W-:Y:S05]  /*e150*/  BSYNC B0 ;  /* 0x0000000000007941 */ /* 0x000fea0003800000 */
.L_x_14720:
        /* <DEDUP_REMOVED lines=41> */
.L_x_14728:
[----:B------:R-:W-:Y:S01]  /*e3f0*/  IMAD R2, R8, 0x8, R22 ;  /* 0x0000000808027824 */ /* 0x000fe200078e0216 */
[----:B0-----:R-:W-:Y:S01]  /*e400*/  SHF.L.U32 R3, R9, 0x1f, RZ ;  /* 0x0000001f09037819 */ /* 0x001fe200000006ff */
[----:B------:R-:W-:Y:S03]  /*e410*/  BSSY B3, `(.L_x_14729) ;  /* 0x0000003000037945 */ /* 0x000fe60003800000 */
[----:B------:R-:W0:Y:S02]  /*e420*/  SYNCS.PHASECHK.TRANS64.TRYWAIT P0, [R2+URZ+0x16840], R3 ;  /* 0x01684003020075a7 */ /* 0x000e24000800017f */
[----:B0-----:R-:W-:Y:S05]  /*e430*/  @!P0 BRA `(.L_x_14730) ;  /* 0x0000003800e08947 */ /* 0x001fea0003800000 */
.L_x_14835:
[----:B------:R-:W-:Y:S05]  /*e440*/  BSYNC B3 ;  /* 0x0000000000037941 */ /* 0x000fea0003800000 */
.L_x_14729:
        /* <DEDUP_REMOVED lines=12> */
.L_x_14732:
[----:B------:R-:W-:Y:S05]  /*e510*/  BSYNC B3 ;  /* 0x0000000000037941 */ /* 0x000fea0003800000 */
.L_x_14731:
        /* <DEDUP_REMOVED lines=11> */
.L_x_14733:
        /* <DEDUP_REMOVED lines=15> */
.L_x_14836:
[----:B------:R-:W-:Y:S05]  /*e6c0*/  BSYNC B3 ;  /* 0x0000000000037941 */ /* 0x000fea0003800000 */
.L_x_14734:
        /* <DEDUP_REMOVED lines=12> */
.L_x_14737:
[----:B------:R-:W-:Y:S05]  /*e790*/  BSYNC B3 ;  /* 0x0000000000037941 */ /* 0x000fea0003800000 */
.L_x_14736:
        /* <DEDUP_REMOVED lines=11> */
.L_x_14738:
        /* <DEDUP_REMOVED lines=12> */
.L_x_14727:
[----:B------:R-:W-:Y:S05]  /*e910*/  BSYNC B1 ;  /* 0x0000000000017941 */ /* 0x000fea0003800000 */
.L_x_14726:
[----:B------:R-:W2:Y:S01]  /*e920*/  LDL.LU R2, [R1+0xc] ;  /* 0x00000c0001027983 */ /* 0x000ea20000300800 */
[----:B------:R-:W-:Y:S02]  /*e930*/  IMAD.MOV.U32 R23, RZ, RZ, R8 ;  /* 0x000000ffff177224 */ /* 0x000fe400078e0008 */
[----:B------:R-:W-:Y:S02]  /*e940*/  IMAD.MOV.U32 R27, RZ, RZ, R9 ;  /* 0x000000ffff1b7224 */ /* 0x000fe400078e0009 */
[----:B--2---:R-:W-:-:S07]  /*e950*/  VIADD R6, R2, 0xfffffffd ;  /* 0xfffffffd02067836 */ /* 0x004fce0000000000 */
.L_x_14725:
[----:B------:R-:W-:Y:S05]  /*e960*/  BSYNC B2 ;  /* 0x0000000000027941 */ /* 0x000fea0003800000 */
.L_x_14724:
[----:B------:R-:W-:-:S13]  /*e970*/  ISETP.NE.AND P0, PT, R7, RZ, PT ;  /* 0x000000ff0700720c */ /* 0x000fda0003f05270 */
[----:B------:R-:W-:Y:S05]  /*e980*/  @!P0 BRA `(.L_x_14723) ;  /* 0x0000000c00988947 */ /* 0x000fea0003800000 */
[----:B------:R-:W-:-:S07]  /*e990*/  IMAD.MOV.U32 R4, RZ, RZ, R24 ;  /* 0x000000ffff047224 */ /* 0x000fce00078e0018 */
.L_x_14765:
[----:B------:R-:W2:Y:S01]  /*e9a0*/  LDL R2, [R1] ;  /* 0x0000000001027983 */ /* 0x000ea20000100800 */
[----:B------:R-:W-:Y:S01]  /*e9b0*/  IADD3 R7, R23, 0x1, RZ ;  /* 0x0000000117077810 */ /* 0x000fe20007ffe0ff */
        /* <DEDUP_REMOVED lines=30> */
.L_x_14741:
[----:B------:R-:W-:Y:S01]  /*eba0*/  IMAD R2, R7, 0x8, R22 ;  /* 0x0000000807027824 */ /* 0x000fe200078e0216 */
[----:B0-----:R-:W-:Y:S01]  /*ebb0*/  SHF.L.U32 R3, R8, 0x1f, RZ ;  /* 0x0000001f08037819 */ /* 0x001fe200000006ff */
[----:B------:R-:W-:Y:S03]  /*ebc0*/  BSSY B2, `(.L_x_14742) ;  /* 0x0000003000027945 */ /* 0x000fe60003800000 */
[----:B------:R-:W0:Y:S02]  /*ebd0*/  SYNCS.PHASECHK.TRANS64.TRYWAIT P0, [R2+URZ+0x16840], R3 ;  /* 0x01684003020075a7 */ /* 0x000e24000800017f */
[----:B0-----:R-:W-:Y:S05]  /*ebe0*/  @!P0 BRA `(.L_x_14743) ;  /* 0x00000034001c8947 */ /* 0x001fea0003800000 */
.L_x_14837:
[----:B------:R-:W-:Y:S05]  /*ebf0*/  BSYNC B2 ;  /* 0x0000000000027941 */ /* 0x000fea0003800000 */
.L_x_14742:
        /* <DEDUP_REMOVED lines=12> */
.L_x_14745:
[----:B------:R-:W-:Y:S05]  /*ecc0*/  BSYNC B2 ;  /* 0x0000000000027941 */ /* 0x000fea0003800000 */
.L_x_14744:
[----:B------:R-:W-:Y:S01]  /*ecd0*/  IMAD.MOV.U32 R5, RZ, RZ, RZ ;  /* 0x000000ffff057224 */ /* 0x000fe200078e00ff */
[----:B------:R-:W-:Y:S01]  /*ece0*/  UIADD3 UR4, UP0, UR38, 0x370, URZ ;  /* 0x0000037026047890 */ /* 0x000fe2000ff1e03f */
[----:B0-----:R-:W-:Y:S01]  /*ecf0*/  IMAD R3, R7, 0x4000, R22 ;  /* 0x0000400007037824 */ /* 0x001fe200078e0216 */
[----:B------:R-:W-:Y:S01]  /*ed00*/  PLOP3.LUT P0, PT, PT, PT, PT, 0x80, 0x0 ;  /* 0x000000000000781c */ /* 0x000fe20003f0f070 */
[----:B------:R-:W-:Y:S01]  /*ed10*/  VIADD R2, R2, 0x16830 ;  /* 0x0001683002027836 */ /* 0x000fe20000000000 */
[----:B------:R-:W-:Y:S01]  /*ed20*/  R2UR UR10, R5 ;  /* 0x00000000050a72ca */ /* 0x000fe200000e0000 */
[----:B------:R-:W-:Y:S01]  /*ed30*/  VIADD R3, R3, 0xe400 ;  /* 0x0000e40003037836 */ /* 0x000fe20000000000 */
[----:B------:R-:W-:Y:S01]  /*ed40*/  LEA R10, R9, R28, 0x7 ;  /* 0x0000001c090a7211 */ /* 0x000fe200078e38ff */
[----:B------:R-:W-:Y:S01]  /*ed50*/  UIADD3.X UR5, URZ, UR39, URZ, UP0, !UPT ;  /* 0x000000273f057290 */ /* 0x000fe200087fe43f */
[----:B------:R-:W-:Y:S01]  /*ed60*/  UMOV UR6, 0x0 ;  /* 0x0000000000067882 */ /* 0x000fe20000000000 */
[----:B------:R-:W-:-:S10]  /*ed70*/  UMOV UR7, 0x14f00000 ;  /* 0x14f0000000077882 */ /* 0x000fd40000000000 */
.L_x_14746:
        /* <DEDUP_REMOVED lines=15> */
.L_x_14838:
[----:B------:R-:W-:Y:S05]  /*ee70*/  BSYNC B2 ;  /* 0x0000000000027941 */ /* 0x000fea0003800000 */
.L_x_14747:
        /* <DEDUP_REMOVED lines=11> */
.L_x_14750:
[----:B------:R-:W-:Y:S05]  /*ef30*/  BSYNC B2 ;  /* 0x0000000000027941 */ /* 0x000fea0003800000 */
.L_x_14749:
        /* <DEDUP_REMOVED lines=10> */
.L_x_14751:
        /* <DEDUP_REMOVED lines=12> */
.L_x_14740:
[----:B------:R-:W-:Y:S05]  /*f0a0*/  BSYNC B1 ;  /* 0x0000000000017941 */ /* 0x000fea0003800000 */
.L_x_14739:
[----:B------:R-:W2:Y:S01]  /*f0b0*/  LDL R2, [R1] ;  /* 0x0000000001027983 */ /* 0x000ea20000100800 */
[----:B------:R-:W-:Y:S01]  /*f0c0*/  IADD3 R23, R7, 0x1, RZ ;  /* 0x0000000107177810 */ /* 0x000fe20007ffe0ff */
[----:B------:R-:W-:Y:S03]  /*f0d0*/  BSSY B1, `(.L_x_14752) ;  /* 0x000006e000017945 */ /* 0x000fe60003800000 */
        /* <DEDUP_REMOVED lines=28> */
.L_x_14754:
[----:B------:R-:W-:Y:S01]  /*f2a0*/  IMAD R2, R23, 0x8, R22 ;  /* 0x0000000817027824 */ /* 0x000fe200078e0216 */
[----:B0-----:R-:W-:Y:S01]  /*f2b0*/  SHF.L.U32 R3, R27, 0x1f, RZ ;  /* 0x0000001f1b037819 */ /* 0x001fe200000006ff */
[----:B------:R-:W-:Y:S03]  /*f2c0*/  BSSY B2, `(.L_x_14755) ;  /* 0x0000003000027945 */ /* 0x000fe60003800000 */
[----:B------:R-:W0:Y:S02]  /*f2d0*/  SYNCS.PHASECHK.TRANS64.TRYWAIT P0, [R2+URZ+0x16840], R3 ;  /* 0x01684003020075a7 */ /* 0x000e24000800017f */
[----:B0-----:R-:W-:Y:S05]  /*f2e0*/  @!P0 BRA `(.L_x_14756) ;  /* 0x0000002c00848947 */ /* 0x001fea0003800000 */
.L_x_14839:
[----:B------:R-:W-:Y:S05]  /*f2f0*/  BSYNC B2 ;  /* 0x0000000000027941 */ /* 0x000fea0003800000 */
.L_x_14755:
        /* <DEDUP_REMOVED lines=12> */
.L_x_14758:
[----:B------:R-:W-:Y:S05]  /*f3c0*/  BSYNC B2 ;  /* 0x0000000000027941 */ /* 0x000fea0003800000 */
.L_x_14757:
[----:B------:R-:W-:Y:S01]  /*f3d0*/  IMAD.MOV.U32 R5, RZ, RZ, RZ ;  /* 0x000000ffff057224 */ /* 0x000fe200078e00ff */
[----:B------:R-:W-:Y:S01]  /*f3e0*/  UIADD3 UR4, UP0, UR38, 0x370, URZ ;  /* 0x0000037026047890 */ /* 0x000fe2000ff1e03f */
[C---:B0-----:R-:W-:Y:S01]  /*f3f0*/  IMAD R3, R23.reuse, 0x8, R0 ;  /* 0x0000000817037824 */ /* 0x041fe200078e0200 */
[----:B------:R-:W-:Y:S01]  /*f400*/  PLOP3.LUT P0, PT, PT, PT, PT, 0x80, 0x0 ;  /* 0x000000000000781c */ /* 0x000fe20003f0f070 */
[----:B------:R-:W-:Y:S01]  /*f410*/  IMAD R2, R23, 0x4000, R22 ;  /* 0x0000400017027824 */ /* 0x000fe200078e0216 */
[----:B------:R-:W-:Y:S01]  /*f420*/  R2UR UR10, R5 ;  /* 0x00000000050a72ca */ /* 0x000fe200000e0000 */
[----:B------:R-:W-:Y:S01]  /*f430*/  IMAD R10, R9, 0x80, R28 ;  /* 0x00000080090a7824 */ /* 0x000fe200078e021c */
[----:B------:R-:W-:Y:S01]  /*f440*/  IADD3 R3, R3, 0x30, RZ ;  /* 0x0000003003037810 */ /* 0x000fe20007ffe0ff */
[----:B------:R-:W-:Y:S01]  /*f450*/  VIADD R2, R2, 0xe400 ;  /* 0x0000e40002027836 */ /* 0x000fe20000000000 */
[----:B------:R-:W-:Y:S01]  /*f460*/  UIADD3.X UR5, URZ, UR39, URZ, UP0, !UPT ;  /* 0x000000273f057290 */ /* 0x000fe200087fe43f */
[----:B------:R-:W-:Y:S01]  /*f470*/  UMOV UR6, 0x0 ;  /* 0x0000000000067882 */ /* 0x000fe20000000000 */
[----:B------:R-:W-:-:S10]  /*f480*/  UMOV UR7, 0x14f00000 ;  /* 0x14f0000000077882 */ /* 0x000fd40000000000 */
.L_x_14759:
        /* <DEDUP_REMOVED lines=15> */
.L_x_14840:
[----:B------:R-:W-:Y:S05]  /*f580*/  BSYNC B2 ;  /* 0x0000000000027941 */ /* 0x000fea0003800000 */
.L_x_14760:
        /* <DEDUP_REMOVED lines=11> */
.L_x_14763:
[----:B------:R-:W-:Y:S05]  /*f640*/  BSYNC B2 ;  /* 0x0000000000027941 */ /* 0x000fea0003800000 */
.L_x_14762:
        /* <DEDUP_REMOVED lines=10> */
.L_x_14764:
        /* <DEDUP_REMOVED lines=12> */
.L_x_14753:
[----:B------:R-:W-:Y:S05]  /*f7b0*/  BSYNC B1 ;  /* 0x0000000000017941 */ /* 0x000fea0003800000 */
.L_x_14752:
[C---:B------:R-:W-:Y:S01]  /*f7c0*/  ISETP.GT.AND P0, PT, R6.reuse, 0x1, PT ;  /* 0x000000010600780c */ /* 0x040fe20003f04270 */
[----:B------:R-:W-:-:S12]  /*f7d0*/  VIADD R6, R6, 0xfffffffe ;  /* 0xfffffffe06067836 */ /* 0x000fd80000000000 */
[----:B------:R-:W-:Y:S05]  /*f7e0*/  @P0 BRA `(.L_x_14765) ;  /* 0xfffffff0006c0947 */ /* 0x000fea000383ffff */
.L_x_14723:
[----:B------:R-:W-:Y:S05]  /*f7f0*/  BSYNC B0 ;  /* 0x0000000000007941 */ /* 0x000fea0003800000 */
.L_x_14722:
        /* <DEDUP_REMOVED lines=17> */
.L_x_14767:
[----:B------:R-:W-:Y:S05]  /*f910*/  BSYNC B0 ;  /* 0x0000000000007941 */ /* 0x000fea0003800000 */
.L_x_14766:
        /* <DEDUP_REMOVED lines=10> */
.L_x_14841:
[----:B------:R-:W-:Y:S05]  /*f9c0*/  BSYNC B1 ;  /* 0x0000000000017941 */ /* 0x000fea0003800000 */
.L_x_14770:
        /* <DEDUP_REMOVED lines=9> */
.L_x_14773:
[----:B------:R-:W-:Y:S05]  /*fa60*/  BSYNC B1 ;  /* 0x0000000000017941 */ /* 0x000fea0003800000 */
.L_x_14772:
        /* <DEDUP_REMOVED lines=10> */
.L_x_14774:
        /* <DEDUP_REMOVED lines=10> */
.L_x_14769:
[----:B------:R-:W-:Y:S05]  /*fbb0*/  BSYNC B0 ;  /* 0x0000000000007941 */ /* 0x000fea0003800000 */
.L_x_14768:
[----:B------:R-:W-:-:S05]  /*fbc0*/  VIADD R23, R23, 0x1 ;  /* 0x0000000117177836 */ /* 0x000fca0000000000 */
[----:B------:R-:W-:-:S04]  /*fbd0*/  ISETP.NE.AND P0, PT, R23, 0x2, PT ;  /* 0x000000021700780c */ /* 0x000fc80003f05270 */
[----:B------:R-:W-:Y:S02]  /*fbe0*/  SEL R0, RZ, 0x1, P0 ;  /* 0x00000001ff007807 */ /* 0x000fe40000000000 */
[----:B------:R-:W-:Y:S02]  /*fbf0*/  SEL R23, R23, RZ, P0 ;  /* 0x000000ff17177207 */ /* 0x000fe40000000000 */
[----:B------:R-:W-:-:S07]  /*fc00*/  LOP3.LUT R27, R27, R0, RZ, 0x3c, !PT ;  /* 0x000000001b1b7212 */ /* 0x000fce00078e3cff */
.L_x_14704:
[----:B------:R-:W-:Y:S05]  /*fc10*/  BSYNC B7 ;  /* 0x0000000000077941 */ /* 0x000fea0003800000 */
.L_x_14702:
        /* <DEDUP_REMOVED lines=9> */
[----:B------:R2:W3:Y:S01]  /*fcb0*/  LDS.128 R16, [R22+0x168d0] ;  /* 0x0168d00016107984 */ /* 0x0004e20000000c00 */
[----:B------:R-:W-:Y:S06]  /*fcc0*/  BAR.ARV 0x4, 0x200 ;  /* 0x0108000000007b1d */ /* 0x000fec0000002000 */
[----:B------:R-:W-:Y:S05]  /*fcd0*/  BRA `(.L_x_14776) ;  /* 0x0000000800cc7947 */ /* 0x000fea0003800000 */
.L_x_14775:
        /* <DEDUP_REMOVED lines=11> */
[----:B------:R-:W-:Y:S02]  /*fd90*/  MOV R17, RZ ;  /* 0x000000ff00117202 */ /* 0x000fe40000000f00 */
[C---:B------:R-:W-:Y:S01]  /*fda0*/  ISETP.GE.U32.AND P2, PT, R8.reuse, 0x2, PT ;  /* 0x000000020800780c */ /* 0x040fe20003f46070 */
[----:B------:R-:W-:Y:S01]  /*fdb0*/  SHFL.IDX PT, R0, R16, RZ, 0x1f ;  /* 0x00001fff10007589 */ /* 0x000fe200000e0000 */
[C---:B------:R-:W-:Y:S02]  /*fdc0*/  ISETP.GE.U32.AND P3, PT, R8.reuse, 0x4, PT ;  /* 0x000000040800780c */ /* 0x040fe40003f66070 */
        /* <DEDUP_REMOVED lines=21> */
.L_x_14851:
[----:B------:R-:W-:Y:S02]  /*ff20*/  ULDC UR4, c[0x0][0xc38] ;  /* 0x00030e0000047ab9 */ /* 0x000fe40000000800 */
[----:B------:R-:W-:-:S04]  /*ff30*/  IMAD.U32 R4, RZ, RZ, UR4 ;  /* 0x00000004ff047e24 */ /* 0x000fc8000f8e00ff */
[----:B--2---:R-:W-:-:S04]  /*ff40*/  IMAD R14, R14, R4, RZ ;  /* 0x000000040e0e7224 */ /* 0x004fc800078e02ff */
[----:B------:R-:W-:-:S05]  /*ff50*/  IMAD.IADD R5, R5, 0x1, R14 ;  /* 0x0000000105057824 */ /* 0x000fca00078e020e */
[----:B------:R-:W-:-:S13]  /*ff60*/  ISETP.GT.AND P6, PT, R5, R0, PT ;  /* 0x000000000500720c */ /* 0x000fda0003fc4270 */
[----:B------:R-:W-:Y:S05]  /*ff70*/  @P6 BRA `(.L_x_14778) ;  /* 0x00000000009c6947 */ /* 0x000fea0003800000 */
.L_x_14783:
        /* <DEDUP_REMOVED lines=14> */
.L_x_14781:
[----:B------:R-:W-:Y:S05]  /*10060*/  BSYNC B0 ;  /* 0x0000000000007941 */ /* 0x000fea0003800000 */
.L_x_14780:
[----:B------:R-:W-:-:S03]  /*10070*/  UMOV UR4, 0xffffffff ;  /* 0xffffffff00047882 */ /* 0x000fc60000000000 */
[----:B------:R-:W-:Y:S05]  /*10080*/  BRA.DIV UR4, `(.L_x_14782) ;  /* 0x00000026047c7947 */ /* 0x000fea000b800000 */
[----:B-----5:R-:W2:Y:S02]  /*10090*/  SHFL.UP PT, R14, R17, 0x1, RZ ;  /* 0x04200000110e7989 */ /* 0x020ea400000e00ff */
        /* <DEDUP_REMOVED lines=15> */
.L_x_14859:
[----:B------:R-:W-:Y:S02]  /*10190*/  ULDC UR4, c[0x0][0xc38] ;  /* 0x00030e0000047ab9 */ /* 0x000fe40000000800 */
[----:B------:R-:W-:-:S04]  /*101a0*/  IMAD.U32 R4, RZ, RZ, UR4 ;  /* 0x00000004ff047e24 */ /* 0x000fc8000f8e00ff */
[----:B--2---:R-:W-:-:S04]  /*101b0*/  IMAD R14, R14, R4, RZ ;  /* 0x000000040e0e7224 */ /* 0x004fc800078e02ff */
[----:B------:R-:W-:-:S05]  /*101c0*/  IMAD.IADD R5, R14, 0x1, R5 ;  /* 0x000000010e057824 */ /* 0x000fca00078e0205 */
[----:B------:R-:W-:-:S13]  /*101d0*/  ISETP.GT.AND P6, PT, R5, R0, PT ;  /* 0x000000000500720c */ /* 0x000fda0003fc4270 */
[----:B------:R-:W-:Y:S05]  /*101e0*/  @!P6 BRA `(.L_x_14783) ;  /* 0xfffffffc0064e947 */ /* 0x000fea000383ffff */
.L_x_14778:
        /* <DEDUP_REMOVED lines=8> */
.L_x_14863:
[----:B------:R-:W-:Y:S01]  /*10270*/  ISETP.NE.AND P0, PT, R3, RZ, PT ;  /* 0x000000ff0300720c */ /* 0x000fe20003f05270 */
[----:B------:R-:W-:-:S12]  /*10280*/  IMAD.MOV.U32 R14, RZ, RZ, RZ ;  /* 0x000000ffff0e7224 */ /* 0x000fd800078e00ff */
[----:B------:R-:W-:Y:S05]  /*10290*/  @!P0 BRA `(.L_x_14785) ;  /* 0x0000000000108947 */ /* 0x000fea0003800000 */
[----:B------:R-:W-:Y:S01]  /*102a0*/  UMOV UR4, 0xffffffff ;  /* 0xffffffff00047882 */ /* 0x000fe20000000000 */
[----:B------:R-:W-:Y:S02]  /*102b0*/  VIADD R12, R6, 0xffffffff ;  /* 0xffffffff060c7836 */ /* 0x000fe40000000000 */
[----:B------:R-:W-:Y:S05]  /*102c0*/  BRA.DIV UR4, `(.L_x_14786) ;  /* 0x0000002604f07947 */ /* 0x000fea000b800000 */
[----:B------:R4:W0:Y:S02]  /*102d0*/  SHFL.IDX PT, R14, R2, R12, 0x1f ;  /* 0x00001f0c020e7589 */ /* 0x00082400000e0000 */
.L_x_14785:
[----:B0---4-:R-:W0:Y:S01]  /*102e0*/  LDC.64 R2, c[0x0][0xc90] ;  /* 0x00032400ff027b82 */ /* 0x011e220000000a00 */
[----:B------:R-:W-:-:S05]  /*102f0*/  IADD3 R19, R6, R19, RZ ;  /* 0x0000001306137210 */ /* 0x000fca0007ffe0ff */
[----:B0-----:R-:W-:-:S05]  /*10300*/  IMAD.WIDE R2, R19, 0x4, R2 ;  /* 0x0000000413027825 */ /* 0x001fca00078e0202 */
[----:B------:R0:W2:Y:S01]  /*10310*/  LDG.E R7, desc[UR48][R2.64] ;  /* 0x0000003002077981 */ /* 0x0000a2000c1e1900 */
[----:B------:R-:W-:Y:S02]  /*10320*/  IMAD R16, R14, R4, R5 ;  /* 0x000000040e107224 */ /* 0x000fe400078e0205 */
[----:B0-----:R-:W-:Y:S02]  /*10330*/  IMAD.MOV.U32 R2, RZ, RZ, RZ ;  /* 0x000000ffff027224 */ /* 0x001fe400078e00ff */
[----:B--23--:R-:W-:-:S05]  /*10340*/  IMAD R6, R17, R7, RZ ;  /* 0x0000000711067224 */ /* 0x00cfca00078e02ff */
[----:B------:R-:W-:-:S04]  /*10350*/  IABS R8, R6 ;  /* 0x0000000600087213 */ /* 0x000fc80000000000 */
[----:B-1----:R-:W0:Y:S08]  /*10360*/  I2F.RP R9, R8 ;  /* 0x0000000800097306 */ /* 0x002e300000209400 */
        /* <DEDUP_REMOVED lines=32> */
[----:B0-----:R-:W-:-:S06]  /*10570*/  IADD3 R3, R8, 0xffffffe, RZ ;  /* 0x0ffffffe08037810 */ /* 0x001fcc0007ffe0ff */
        /* <DEDUP_REMOVED lines=21> */
[----:B------:R-:W-:-:S04]  /*106d0*/  LOP3.LUT R2, RZ, R2, RZ, 0x33, !PT ;  /* 0x00000002ff027212 */ /* 0x000fc800078e33ff */
[----:B------:R-:W-:Y:S01]  /*106e0*/  IADD3 R17, R17, R2, RZ ;  /* 0x0000000211117210 */ /* 0x000fe20007ffe0ff */
[----:B------:R-:W-:Y:S06]  /*106f0*/  BRA `(.L_x_14787) ;  /* 0x00000000001c7947 */ /* 0x000fec0003800000 */
.L_x_14779:
[----:B------:R-:W-:Y:S01]  /*10700*/  UMOV UR4, URZ ;  /* 0x0000003f00047c82 */ /* 0x000fe20008000000 */
[----:B------:R-:W-:Y:S01]  /*10710*/  UMOV UR5, URZ ;  /* 0x0000003f00057c82 */ /* 0x000fe20008000000 */
[----:B------:R-:W-:Y:S01]  /*10720*/  ULDC UR6, c[0x0][0xc3c] ;  /* 0x00030f0000067ab9 */ /* 0x000fe20000000800 */
[----:B------:R-:W-:Y:S02]  /*10730*/  IMAD.MOV.U32 R16, RZ, RZ, R0 ;  /* 0x000000ffff107224 */ /* 0x000fe400078e0000 */
[----:B------:R-:W-:Y:S02]  /*10740*/  IMAD.U32 R17, RZ, RZ, UR4 ;  /* 0x00000004ff117e24 */ /* 0x000fe4000f8e00ff */
[----:B------:R-:W-:Y:S02]  /*10750*/  IMAD.U32 R18, RZ, RZ, UR5 ;  /* 0x00000005ff127e24 */ /* 0x000fe4000f8e00ff */
[----:B------:R-:W-:-:S07]  /*10760*/  IMAD.U32 R19, RZ, RZ, UR6 ;  /* 0x00000006ff137e24 */ /* 0x000fce000f8e00ff */
.L_x_14787:
        /* <DEDUP_REMOVED lines=10> */
.L_x_14776:
[----:B------:R-:W-:Y:S02]  /*10810*/  ULDC UR4, c[0x0][0xc3c] ;  /* 0x00030f0000047ab9 */ /* 0x000fe40000000800 */
[----:B---3--:R-:W-:-:S13]  /*10820*/  ISETP.GE.AND P0, PT, R19, UR4, PT ;  /* 0x0000000413007c0c */ /* 0x008fda000bf06270 */
[----:B------:R-:W-:Y:S05]  /*10830*/  @!P0 BRA `(.L_x_14788) ;  /* 0xffffffb800608947 */ /* 0x000fea000383ffff */
[----:B------:R-:W-:Y:S05]  /*10840*/  BSYNC B8 ;  /* 0x0000000000087941 */ /* 0x000fea0003800000 */
.L_x_14698:
        /* <DEDUP_REMOVED lines=12> */
.L_x_14866:
[----:B------:R-:W-:Y:S05]  /*10910*/  BSYNC B0 ;  /* 0x0000000000007941 */ /* 0x000fea0003800000 */
.L_x_14789:
[----:B------:R-:W-:-:S03]  /*10920*/  UMOV UR4, 0xffffffff ;  /* 0xffffffff00047882 */ /* 0x000fc60000000000 */
[----:B------:R-:W-:Y:S05]  /*10930*/  BRA.DIV UR4, `(.L_x_14791) ;  /* 0x00000022048c7947 */ /* 0x000fea000b800000 */
[----:B0-----:R-:W0:Y:S02]  /*10940*/  S2R R0, SR_TID.X ;  /* 0x0000000000007919 */ /* 0x001e240000002100 */
[----:B0-----:R-:W-:-:S04]  /*10950*/  SHF.R.U32.HI R0, RZ, 0x5, R0 ;  /* 0x00000005ff007819 */ /* 0x001fc80000011600 */
[----:B------:R-:W-:-:S05]  /*10960*/  LOP3.LUT R0, R0, 0x3, RZ, 0xc0, !PT ;  /* 0x0000000300007812 */ /* 0x000fca00078ec0ff */
[----:B------:R0:W1:Y:S02]  /*10970*/  SHFL.IDX PT, R14, R0, RZ, 0x1f ;  /* 0x00001fff000e7589 */ /* 0x00006400000e0000 */
.L_x_14869:
[----:B-1----:R-:W-:Y:S01]  /*10980*/  ISETP.NE.AND P0, PT, R14, RZ, PT ;  /* 0x000000ff0e00720c */ /* 0x002fe20003f05270 */
[----:B------:R-:W-:-:S12]  /*10990*/  BSSY B0, `(.L_x_14792) ;  /* 0x0000024000007945 */ /* 0x000fd80003800000 */
[----:B------:R-:W-:Y:S05]  /*109a0*/  @P0 BRA `(.L_x_14793) ;  /* 0x0000000000880947 */ /* 0x000fea0003800000 */
[----:B------:R-:W-:-:S03]  /*109b0*/  UMOV UR4, 0xffffffff ;  /* 0xffffffff00047882 */ /* 0x000fc60000000000 */
[----:B------:R-:W-:Y:S05]  /*109c0*/  BRA.DIV UR4, `(.L_x_14794) ;  /* 0x00000022049c7947 */ /* 0x000fea000b800000 */
[----:B------:R-:W-:-:S13]  /*109d0*/  ELECT P6, URZ, PT ;  /* 0x00000000003f782f */ /* 0x000fda00038c0000 */
.L_x_14872:
[----:B------:R-:W-:Y:S05]  /*109e0*/  @!P6 BRA `(.L_x_14793) ;  /* 0x000000000078e947 */ /* 0x000fea0003800000 */
[----:B------:R-:W-:-:S06]  /*109f0*/  ULOP3.LUT UR4, UR36, 0x2, URZ, 0xfc, !UPT ;  /* 0x0000000224047892 */ /* 0x000fcc000f8efc3f */
[----:B0-----:R-:W-:-:S05]  /*10a00*/  IMAD.U32 R0, RZ, RZ, UR4 ;  /* 0x00000004ff007e24 */ /* 0x001fca000f8e00ff */
[----:B------:R-:W-:-:S13]  /*10a10*/  ISETP.NE.AND P2, PT, R0, 0x3, PT ;  /* 0x000000030000780c */ /* 0x000fda0003f45270 */
[----:B------:R-:W-:Y:S05]  /*10a20*/  @!P2 BRA `(.L_x_14795) ;  /* 0x000000000004a947 */ /* 0x000fea0003800000 */
[----:B------:R-:W-:Y:S01]  /*10a30*/  BPT.TRAP 0x1 ;  /* 0x000000040000795c */ /* 0x000fe20000300000 */
.L_x_14795:
        /* <DEDUP_REMOVED lines=8> */
[----:B------:R-:W-:Y:S02]  /*10ac0*/  LOP3.LUT R2, R27, R4, RZ, 0x3c, !PT ;  /* 0x000000041b027212 */ /* 0x000fe400078e3cff */
[----:B------:R-:W-:-:S02]  /*10ad0*/  LEA R7, R5, R0, 0x3 ;  /* 0x0000000005077211 */ /* 0x000fc400078e18ff */
[----:B------:R-:W-:Y:S01]  /*10ae0*/  SHF.L.U32 R2, R2, 0x1f, RZ ;  /* 0x0000001f02027819 */ /* 0x000fe200000006ff */
[----:B0-----:R-:W-:Y:S06]  /*10af0*/  @!P0 BRA `(.L_x_14796) ;  /* 0x0000002000708947 */ /* 0x001fec0003800000 */
.L_x_14873:
[----:B------:R-:W1:Y:S02]  /*10b00*/  SYNCS.PHASECHK.TRANS64.TRYWAIT P0, [R7+URZ], R2 ;  /* 0x00000002070075a7 */ /* 0x000e64000800017f */
[----:B-1----:R-:W-:Y:S05]  /*10b10*/  @!P0 BRA `(.L_x_14797) ;  /* 0x00000020007c8947 */ /* 0x002fea0003800000 */
.L_x_14874:
[----:B------:R-:W-:Y:S05]  /*10b20*/  @!P2 BRA `(.L_x_14798) ;  /* 0x000000000004a947 */ /* 0x000fea0003800000 */
[----:B------:R-:W-:Y:S01]  /*10b30*/  BPT.TRAP 0x1 ;  /* 0x000000040000795c */ /* 0x000fe20000300000 */
.L_x_14798:
[----:B------:R-:W-:-:S04]  /*10b40*/  VIADD R0, R9, 0x16860 ;  /* 0x0001686009007836 */ /* 0x000fc80000000000 */
[----:B------:R-:W-:-:S04]  /*10b50*/  IMAD R4, R23, 0x8, R0 ;  /* 0x0000000817047824 */ /* 0x000fc800078e0200 */
[----:B------:R-:W3:Y:S02]  /*10b60*/  SYNCS.PHASECHK.TRANS64.TRYWAIT P0, [R4+URZ], R3 ;  /* 0x00000003040075a7 */ /* 0x000ee4000800017f */
[----:B---3--:R-:W-:Y:S05]  /*10b70*/  @!P0 BRA `(.L_x_14799) ;  /* 0x0000002000788947 */ /* 0x008fea0003800000 */
.L_x_14875:
[----:B------:R-:W-:-:S07]  /*10b80*/  IMAD R5, R5, 0x8, R0 ;  /* 0x0000000805057824 */ /* 0x000fce00078e0200 */
.L_x_14800:
[----:B----4-:R4:W0:Y:S02]  /*10b90*/  SYNCS.PHASECHK.TRANS64.TRYWAIT P0, [R5+URZ], R2 ;  /* 0x00000002050075a7 */ /* 0x010824000800017f */
[----:B0-----:R-:W-:Y:S05]  /*10ba0*/  @!P0 NANOSLEEP.SYNCS 0x989680 ;  /* 0x009896800000895d */ /* 0x001fea0003900000 */
[----:B------:R-:W0:Y:S02]  /*10bb0*/  @!P0 SYNCS.PHASECHK.TRANS64 P0, [R5+URZ], R2 ;  /* 0x00000002050085a7 */ /* 0x000e24000800007f */
[----:B0-----:R-:W-:Y:S05]  /*10bc0*/  @!P0 BRA `(.L_x_14800) ;  /* 0xfffffffc00f08947 */ /* 0x001fea000383ffff */
.L_x_14793:
[----:B------:R-:W-:Y:S05]  /*10bd0*/  BSYNC B0 ;  /* 0x0000000000007941 */ /* 0x000fea0003800000 */
.L_x_14792:
[----:B------:R-:W-:Y:S05]  /*10be0*/  EXIT ;  /* 0x000000000000794d */ /* 0x000fea0003800000 */
.L_x_14652:
[----:B0-----:R-:W-:-:S04]  /*10bf0*/  IMAD.U32 R3, RZ, RZ, UR45 ;  /* 0x0000002dff037e24 */ /* 0x001fc8000f8e00ff */
[----:B------:R0:W1:Y:S03]  /*10c00*/  SYNCS.PHASECHK.TRANS64.TRYWAIT P1, [R3+URZ+0x16800], R0 ;  /* 0x01680000030075a7 */ /* 0x000066000802017f */
[----:B-1----:R-:W-:Y:S05]  /*10c10*/  @!P1 NANOSLEEP.SYNCS 0x989680 ;  /* 0x009896800000995d */ /* 0x002fea0003900000 */
[----:B------:R-:W1:Y:S02]  /*10c20*/  @!P1 SYNCS.PHASECHK.TRANS64 P1, [R3+URZ+0x16800], R0 ;  /* 0x01680000030095a7 */ /* 0x000e64000802007f */
[----:B-1----:R-:W-:Y:S05]  /*10c30*/  @!P1 BRA `(.L_x_14652) ;  /* 0xfffffffc00ec9947 */ /* 0x002fea000383ffff */
[----:B------:R-:W-:Y:S05]  /*10c40*/  BRA `(.L_x_14801) ;  /* 0xffffff0800d87947 */ /* 0x000fea000383ffff */
.L_x_14656:
[----:B-1----:R1:W2:Y:S02]  /*10c50*/  SYNCS.PHASECHK.TRANS64.TRYWAIT P2, [R0+URZ+0x16830], R3 ;  /* 0x01683003000075a7 */ /* 0x0022a4000804017f */
[----:B--2---:R-:W-:Y:S05]  /*10c60*/  @!P2 NANOSLEEP.SYNCS 0x989680 ;  /* 0x009896800000a95d */ /* 0x004fea0003900000 */
[----:B------:R-:W2:Y:S02]  /*10c70*/  @!P2 SYNCS.PHASECHK.TRANS64 P2, [R0+URZ+0x16830], R3 ;  /* 0x016830030000a5a7 */ /* 0x000ea4000804007f */
[----:B--2---:R-:W-:Y:S05]  /*10c80*/  @!P2 BRA `(.L_x_14656) ;  /* 0xfffffffc00f0a947 */ /* 0x004fea000383ffff */
[----:B------:R-:W-:Y:S05]  /*10c90*/  BRA `(.L_x_14655) ;  /* 0xffffff0800fc7947 */ /* 0x000fea000383ffff */
.L_x_14661:
[----:B-1----:R-:W-:-:S04]  /*10ca0*/  IMAD.U32 R6, RZ, RZ, UR6 ;  /* 0x00000006ff067e24 */ /* 0x002fc8000f8e00ff */
[----:B------:R1:W2:Y:S03]  /*10cb0*/  SYNCS.PHASECHK.TRANS64.TRYWAIT P3, [R6+URZ+0x16830], R5 ;  /* 0x01683005060075a7 */ /* 0x0002a6000806017f */
[----:B--2---:R-:W-:Y:S05]  /*10cc0*/  @!P3 NANOSLEEP.SYNCS 0x989680 ;  /* 0x009896800000b95d */ /* 0x004fea0003900000 */
[----:B------:R-:W2:Y:S02]  /*10cd0*/  @!P3 SYNCS.PHASECHK.TRANS64 P3, [R6+URZ+0x16830], R5 ;  /* 0x016830050600b5a7 */ /* 0x000ea4000806007f */
[----:B--2---:R-:W-:Y:S05]  /*10ce0*/  @!P3 BRA `(.L_x_14661) ;  /* 0xfffffffc00ecb947 */ /* 0x004fea000383ffff */
[----:B------:R-:W-:Y:S05]  /*10cf0*/  BRA `(.L_x_14658) ;  /* 0xffffff34005c7947 */ /* 0x000fea000383ffff */
.L_x_14665:
[----:B-1----:R-:W-:-:S04]  /*10d00*/  IMAD.U32 R6, RZ, RZ, UR6 ;  /* 0x00000006ff067e24 */ /* 0x002fc8000f8e00ff */
[----:B------:R1:W2:Y:S03]  /*10d10*/  SYNCS.PHASECHK.TRANS64.TRYWAIT P3, [R6+URZ+0x16850], R5 ;  /* 0x01685005060075a7 */ /* 0x0002a6000806017f */
[----:B--2---:R-:W-:Y:S05]  /*10d20*/  @!P3 NANOSLEEP.SYNCS 0x989680 ;  /* 0x009896800000b95d */ /* 0x004fea0003900000 */
[----:B------:R-:W2:Y:S02]  /*10d30*/  @!P3 SYNCS.PHASECHK.TRANS64 P3, [R6+URZ+0x16850], R5 ;  /* 0x016850050600b5a7 */ /* 0x000ea4000806007f */
[----:B--2---:R-:W-:Y:S05]  /*10d40*/  @!P3 BRA `(.L_x_14665) ;  /* 0xfffffffc00ecb947 */ /* 0x004fea000383ffff */
[----:B------:R-:W-:Y:S05]  /*10d50*/  BRA `(.L_x_14662) ;  /* 0xffffff3400cc7947 */ /* 0x000fea000383ffff */
.L_x_14671:
[----:B-1----:R-:W-:-:S04]  /*10d60*/  IMAD.U32 R6, RZ, RZ, UR6 ;  /* 0x00000006ff067e24 */ /* 0x002fc8000f8e00ff */
[----:B------:R1:W2:Y:S03]  /*10d70*/  SYNCS.PHASECHK.TRANS64.TRYWAIT P2, [R6+URZ+0x16830], R5 ;  /* 0x01683005060075a7 */ /* 0x0002a6000804017f */
[----:B--2---:R-:W-:Y:S05]  /*10d80*/  @!P2 NANOSLEEP.SYNCS 0x989680 ;  /* 0x009896800000a95d */ /* 0x004fea0003900000 */
[----:B------:R-:W2:Y:S02]  /*10d90*/  @!P2 SYNCS.PHASECHK.TRANS64 P2, [R6+URZ+0x16830], R5 ;  /* 0x016830050600a5a7 */ /* 0x000ea4000804007f */
[----:B--2---:R-:W-:Y:S05]  /*10da0*/  @!P2 BRA `(.L_x_14671) ;  /* 0xfffffffc00eca947 */ /* 0x004fea000383ffff */
[----:B------:R-:W-:Y:S05]  /*10db0*/  BRA `(.L_x_14668) ;  /* 0xffffff6000bc7947 */ /* 0x000fea000383ffff */
.L_x_14675:
[----:B-1----:R-:W-:-:S04]  /*10dc0*/  IMAD.U32 R6, RZ, RZ, UR6 ;  /* 0x00000006ff067e24 */ /* 0x002fc8000f8e00ff */
[----:B------:R1:W2:Y:S03]  /*10dd0*/  SYNCS.PHASECHK.TRANS64.TRYWAIT P2, [R6+URZ+0x16850], R5 ;  /* 0x01685005060075a7 */ /* 0x0002a6000804017f */
[----:B--2---:R-:W-:Y:S05]  /*10de0*/  @!P2 NANOSLEEP.SYNCS 0x989680 ;  /* 0x009896800000a95d */ /* 0x004fea0003900000 */
[----:B------:R-:W2:Y:S02]  /*10df0*/  @!P2 SYNCS.PHASECHK.TRANS64 P2, [R6+URZ+0x16850], R5 ;  /* 0x016850050600a5a7 */ /* 0x000ea4000804007f */
[----:B--2---:R-:W-:Y:S05]  /*10e00*/  @!P2 BRA `(.L_x_14675) ;  /* 0xfffffffc00eca947 */ /* 0x004fea000383ffff */
[----:B------:R-:W-:Y:S05]  /*10e10*/  BRA `(.L_x_14672) ;  /* 0xffffff64002c7947 */ /* 0x000fea000383ffff */
.L_x_14680:
[----:B-1----:R-:W-:-:S04]  /*10e20*/  IMAD.U32 R4, RZ, RZ, UR5 ;  /* 0x00000005ff047e24 */ /* 0x002fc8000f8e00ff */
[----:B------:R1:W2:Y:S03]  /*10e30*/  SYNCS.PHASECHK.TRANS64.TRYWAIT P0, [R4+URZ+0x16850], R3 ;  /* 0x01685003040075a7 */ /* 0x0002a6000800017f */
[----:B--2---:R-:W-:Y:S05]  /*10e40*/  @!P0 NANOSLEEP.SYNCS 0x989680 ;  /* 0x009896800000895d */ /* 0x004fea0003900000 */
[----:B------:R-:W2:Y:S02]  /*10e50*/  @!P0 SYNCS.PHASECHK.TRANS64 P0, [R4+URZ+0x16850], R3 ;  /* 0x01685003040085a7 */ /* 0x000ea4000800007f */
[----:B--2---:R-:W-:Y:S05]  /*10e60*/  @!P0 BRA `(.L_x_14680) ;  /* 0xfffffffc00ec8947 */ /* 0x004fea000383ffff */
[----:B------:R-:W-:Y:S05]  /*10e70*/  BRA `(.L_x_14679) ;  /* 0xffffff8400907947 */ /* 0x000fea000383ffff */
.L_x_14710:
        /* <DEDUP_REMOVED lines=11> */
.L_x_14803:
[----:B------:R-:W-:Y:S05]  /*10f30*/  BSYNC B0 ;  /* 0x0000000000007941 */ /* 0x000fea0003800000 */
.L_x_14802:
[----:B------:R-:W-:Y:S05]  /*10f40*/  BRA `(.L_x_14804) ;  /* 0xffffffbc00847947 */ /* 0x000fea000383ffff */
.L_x_14712:
[----:B------:R-:W-:Y:S01]  /*10f50*/  BSSY B0, `(.L_x_14805) ;  /* 0x0000006000007945 */ /* 0x000fe20003800000 */
[----:B------:R-:W-:-:S07]  /*10f60*/  IMAD.MOV.U32 R15, RZ, RZ, -0x1 ;  /* 0xffffffffff0f7424 */ /* 0x000fce00078e00ff */
[----:B012---:R-:W-:Y:S05]  /*10f70*/  WARPSYNC.COLLECTIVE R15, `(.L_x_14806) ;  /* 0x000000000f0c7348 */ /* 0x007fea0003c00000 */
[----:B------:R-:W-:Y:S02]  /*10f80*/  ELECT P6, UR62, PT ;  /* 0x00000000003e782f */ /* 0x000fe400038c0000 */
[----:B------:R-:W-:Y:S01]  /*10f90*/  MOV R14, UR62 ;  /* 0x0000003e000e7c02 */ /* 0x000fe20008000f00 */
[----:B012---:R-:W-:Y:S10]  /*10fa0*/  ENDCOLLECTIVE ;  /* 0x000000000000791b */ /* 0x007ff40003800000 */
.L_x_14806:
[----:B------:R-:W-:Y:S05]  /*10fb0*/  BSYNC B0 ;  /* 0x0000000000007941 */ /* 0x000fea0003800000 */
.L_x_14805:
[----:B------:R-:W-:Y:S05]  /*10fc0*/  BRA `(.L_x_14807) ;  /* 0xffffffbc00847947 */ /* 0x000fea000383ffff */
.L_x_14714:
[----:B--2---:R2:W3:Y:S02]  /*10fd0*/  SYNCS.PHASECHK.TRANS64.TRYWAIT P0, [R3+URZ+0x16840], R0 ;  /* 0x01684000030075a7 */ /* 0x0044e4000800017f */
[----:B---3--:R-:W-:Y:S05]  /*10fe0*/  @!P0 NANOSLEEP.SYNCS 0x989680 ;  /* 0x009896800000895d */ /* 0x008fea0003900000 */
[----:B------:R-:W3:Y:S02]  /*10ff0*/  @!P0 SYNCS.PHASECHK.TRANS64 P0, [R3+URZ+0x16840], R0 ;  /* 0x01684000030085a7 */ /* 0x000ee4000800007f */
[----:B---3--:R-:W-:Y:S05]  /*11000*/  @!P0 BRA `(.L_x_14714) ;  /* 0xfffffffc00f08947 */ /* 0x008fea000383ffff */
[----:B------:R-:W-:Y:S05]  /*11010*/  BRA `(.L_x_14808) ;  /* 0xffffffbc00d47947 */ /* 0x000fea000383ffff */
.L_x_14718:
        /* <DEDUP_REMOVED lines=12> */
.L_x_14809:
[----:B------:R-:W-:Y:S02]  /*110e0*/  IMAD.MOV.U32 R13, RZ, RZ, R0 ;  /* 0x000000ffff0d7224 */ /* 0x000fe400078e0000 */
[----:B------:R-:W-:-:S07]  /*110f0*/  IMAD.MOV.U32 R2, RZ, RZ, R14 ;  /* 0x000000ffff027224 */ /* 0x000fce00078e000e */
[----:B------:R-:W-:Y:S05]  /*11100*/  WARPSYNC.COLLECTIVE R15, `(.L_x_14810) ;  /* 0x000000000f087348 */ /* 0x000fea0003c00000 */
[----:B------:R0:W1:Y:S02]  /*11110*/  SHFL.IDX P6, R14, R13, R12, R11 ;  /* 0x0000000c0d0e7389 */ /* 0x00006400000c000b */
[----:B01----:R-:W-:Y:S01]  /*11120*/  ENDCOLLECTIVE ;  /* 0x000000000000791b */ /* 0x003fe20003800000 */
.L_x_14810:
[----:B------:R-:W-:Y:S02]  /*11130*/  IMAD.MOV.U32 R13, RZ, RZ, R4 ;  /* 0x000000ffff0d7224 */ /* 0x000fe400078e0004 */
[----:B------:R-:W-:Y:S02]  /*11140*/  IMAD.MOV.U32 R12, RZ, RZ, 0x1 ;  /* 0x00000001ff0c7424 */ /* 0x000fe400078e00ff */
[----:B------:R-:W-:-:S07]  /*11150*/  IMAD.MOV.U32 R3, RZ, RZ, R14 ;  /* 0x000000ffff037224 */ /* 0x000fce00078e000e */
[----:B------:R-:W-:Y:S05]  /*11160*/  WARPSYNC.COLLECTIVE R15, `(.L_x_14811) ;  /* 0x000000000f087348 */ /* 0x000fea0003c00000 */
[----:B------:R0:W1:Y:S02]  /*11170*/  SHFL.IDX P6, R14, R13, R12, R11 ;  /* 0x0000000c0d0e7389 */ /* 0x00006400000c000b */
[----:B01----:R-:W-:Y:S01]  /*11180*/  ENDCOLLECTIVE ;  /* 0x000000000000791b */ /* 0x003fe20003800000 */
.L_x_14811:
[----:B------:R-:W-:-:S04]  /*11190*/  @!P1 LEA R3, P2, R20, R3, 0x1 ;  /* 0x0000000314039211 */ /* 0x000fc800078408ff */
[----:B------:R-:W-:-:S04]  /*111a0*/  @!P1 IADD3.X R2, RZ, R2, RZ, P2, !PT ;  /* 0x00000002ff029210 */ /* 0x000fc800017fe4ff */
        /* <DEDUP_REMOVED lines=9> */
[----:B------:R-:W-:Y:S02]  /*11240*/  VIADD R8, R17, 0x20 ;  /* 0x0000002011087836 */ /* 0x000fe40000000000 */
[----:B0-----:R-:W-:-:S10]  /*11250*/  IMAD.MOV.U32 R2, RZ, RZ, R14 ;  /* 0x000000ffff027224 */ /* 0x001fd400078e000e */
[----:B------:R-:W-:Y:S05]  /*11260*/  WARPSYNC.COLLECTIVE R15, `(.L_x_14812) ;  /* 0x000000000f087348 */ /* 0x000fea0003c00000 */
[----:B------:R0:W1:Y:S02]  /*11270*/  SHFL.IDX P6, R14, R13, R12, R11 ;  /* 0x0000000c0d0e7389 */ /* 0x00006400000c000b */
[----:B01----:R-:W-:Y:S01]  /*11280*/  ENDCOLLECTIVE ;  /* 0x000000000000791b */ /* 0x003fe20003800000 */
.L_x_14812:
[----:B------:R-:W-:Y:S02]  /*11290*/  IMAD.MOV.U32 R13, RZ, RZ, R4 ;  /* 0x000000ffff0d7224 */ /* 0x000fe400078e0004 */
[----:B------:R-:W-:Y:S02]  /*112a0*/  IMAD.MOV.U32 R12, RZ, RZ, 0x2 ;  /* 0x00000002ff0c7424 */ /* 0x000fe400078e00ff */
[----:B------:R-:W-:-:S07]  /*112b0*/  IMAD.MOV.U32 R3, RZ, RZ, R14 ;  /* 0x000000ffff037224 */ /* 0x000fce00078e000e */
[----:B------:R-:W-:Y:S05]  /*112c0*/  WARPSYNC.COLLECTIVE R15, `(.L_x_14813) ;  /* 0x000000000f087348 */ /* 0x000fea0003c00000 */
[----:B------:R0:W1:Y:S02]  /*112d0*/  SHFL.IDX P6, R14, R13, R12, R11 ;  /* 0x0000000c0d0e7389 */ /* 0x00006400000c000b */
[----:B01----:R-:W-:Y:S01]  /*112e0*/  ENDCOLLECTIVE ;  /* 0x000000000000791b */ /* 0x003fe20003800000 */
.L_x_14813:
        /* <DEDUP_REMOVED lines=11> */
[----:B------:R-:W-:Y:S01]  /*113a0*/  VIADD R8, R17, 0x30 ;  /* 0x0000003011087836 */ /* 0x000fe20000000000 */
[----:B0-----:R-:W-:-:S11]  /*113b0*/  MOV R2, R14 ;  /* 0x0000000e00027202 */ /* 0x001fd60000000f00 */
[----:B------:R-:W-:Y:S05]  /*113c0*/  WARPSYNC.COLLECTIVE R15, `(.L_x_14814) ;  /* 0x000000000f087348 */ /* 0x000fea0003c00000 */
[----:B------:R0:W1:Y:S02]  /*113d0*/  SHFL.IDX P6, R14, R13, R12, R11 ;  /* 0x0000000c0d0e7389 */ /* 0x00006400000c000b */
[----:B01----:R-:W-:Y:S01]  /*113e0*/  ENDCOLLECTIVE ;  /* 0x000000000000791b */ /* 0x003fe20003800000 */
.L_x_14814:
[----:B------:R-:W-:Y:S02]  /*113f0*/  IMAD.MOV.U32 R13, RZ, RZ, R4 ;  /* 0x000000ffff0d7224 */ /* 0x000fe400078e0004 */
[----:B------:R-:W-:Y:S02]  /*11400*/  IMAD.MOV.U32 R12, RZ, RZ, 0x3 ;  /* 0x00000003ff0c7424 */ /* 0x000fe400078e00ff */
[----:B------:R-:W-:-:S07]  /*11410*/  IMAD.MOV.U32 R3, RZ, RZ, R14 ;  /* 0x000000ffff037224 */ /* 0x000fce00078e000e */
[----:B------:R-:W-:Y:S05]  /*11420*/  WARPSYNC.COLLECTIVE R15, `(.L_x_14815) ;  /* 0x000000000f087348 */ /* 0x000fea0003c00000 */
[----:B------:R0:W1:Y:S02]  /*11430*/  SHFL.IDX P6, R14, R13, R12, R11 ;  /* 0x0000000c0d0e7389 */ /* 0x00006400000c000b */
[----:B01----:R-:W-:Y:S01]  /*11440*/  ENDCOLLECTIVE ;  /* 0x000000000000791b */ /* 0x003fe20003800000 */
.L_x_14815:
        /* <DEDUP_REMOVED lines=10> */
[----:B------:R-:W-:Y:S02]  /*114f0*/  ISETP.GE.AND P1, PT, R8, R7, PT ;  /* 0x000000070800720c */ /* 0x000fe40003f26270 */
[----:B------:R-:W-:Y:S01]  /*11500*/  IADD3 R8, R17, 0x40, RZ ;  /* 0x0000004011087810 */ /* 0x000fe20007ffe0ff */
[----:B0-----:R-:W-:-:S10]  /*11510*/  IMAD.MOV.U32 R2, RZ, RZ, R14 ;  /* 0x000000ffff027224 */ /* 0x001fd400078e000e */
[----:B------:R-:W-:Y:S05]  /*11520*/  WARPSYNC.COLLECTIVE R15, `(.L_x_14816) ;  /* 0x000000000f087348 */ /* 0x000fea0003c00000 */
[----:B------:R0:W1:Y:S02]  /*11530*/  SHFL.IDX P6, R14, R13, R12, R11 ;  /* 0x0000000c0d0e7389 */ /* 0x00006400000c000b */
[----:B01----:R-:W-:Y:S01]  /*11540*/  ENDCOLLECTIVE ;  /* 0x000000000000791b */ /* 0x003fe20003800000 */
.L_x_14816:
[----:B------:R-:W-:Y:S02]  /*11550*/  IMAD.MOV.U32 R13, RZ, RZ, R4 ;  /* 0x000000ffff0d7224 */ /* 0x000fe400078e0004 */
[----:B------:R-:W-:Y:S02]  /*11560*/  IMAD.MOV.U32 R12, RZ, RZ, 0x4 ;  /* 0x00000004ff0c7424 */ /* 0x000fe400078e00ff */
[----:B------:R-:W-:-:S07]  /*11570*/  IMAD.MOV.U32 R3, RZ, RZ, R14 ;  /* 0x000000ffff037224 */ /* 0x000fce00078e000e */
[----:B------:R-:W-:Y:S05]  /*11580*/  WARPSYNC.COLLECTIVE R15, `(.L_x_14817) ;  /* 0x000000000f087348 */ /* 0x000fea0003c00000 */
[----:B------:R0:W1:Y:S02]  /*11590*/  SHFL.IDX P6, R14, R13, R12, R11 ;  /* 0x0000000c0d0e7389 */ /* 0x00006400000c000b */
[----:B01----:R-:W-:Y:S01]  /*115a0*/  ENDCOLLECTIVE ;  /* 0x000000000000791b */ /* 0x003fe20003800000 */
.L_x_14817:
        /* <DEDUP_REMOVED lines=16> */
.L_x_14818:
[----:B------:R-:W-:Y:S02]  /*116b0*/  IMAD.MOV.U32 R13, RZ, RZ, R4 ;  /* 0x000000ffff0d7224 */ /* 0x000fe400078e0004 */
[----:B------:R-:W-:Y:S02]  /*116c0*/  IMAD.MOV.U32 R12, RZ, RZ, 0x5 ;  /* 0x00000005ff0c7424 */ /* 0x000fe400078e00ff */
[----:B------:R-:W-:-:S07]  /*116d0*/  IMAD.MOV.U32 R3, RZ, RZ, R14 ;  /* 0x000000ffff037224 */ /* 0x000fce00078e000e */
[----:B------:R-:W-:Y:S05]  /*116e0*/  WARPSYNC.COLLECTIVE R15, `(.L_x_14819) ;  /* 0x000000000f087348 */ /* 0x000fea0003c00000 */
[----:B------:R0:W1:Y:S02]  /*116f0*/  SHFL.IDX P6, R14, R13, R12, R11 ;  /* 0x0000000c0d0e7389 */ /* 0x00006400000c000b */
[----:B01----:R-:W-:Y:S01]  /*11700*/  ENDCOLLECTIVE ;  /* 0x000000000000791b */ /* 0x003fe20003800000 */
.L_x_14819:
        /* <DEDUP_REMOVED lines=16> */
.L_x_14820:
[----:B------:R-:W-:Y:S02]  /*11810*/  IMAD.MOV.U32 R13, RZ, RZ, R4 ;  /* 0x000000ffff0d7224 */ /* 0x000fe400078e0004 */
[----:B------:R-:W-:Y:S02]  /*11820*/  IMAD.MOV.U32 R12, RZ, RZ, 0x6 ;  /* 0x00000006ff0c7424 */ /* 0x000fe400078e00ff */
[----:B------:R-:W-:-:S07]  /*11830*/  IMAD.MOV.U32 R3, RZ, RZ, R14 ;  /* 0x000000ffff037224 */ /* 0x000fce00078e000e */
[----:B------:R-:W-:Y:S05]  /*11840*/  WARPSYNC.COLLECTIVE R15, `(.L_x_14821) ;  /* 0x000000000f087348 */ /* 0x000fea0003c00000 */
[----:B------:R0:W1:Y:S02]  /*11850*/  SHFL.IDX P6, R14, R13, R12, R11 ;  /* 0x0000000c0d0e7389 */ /* 0x00006400000c000b */
[----:B01----:R-:W-:Y:S01]  /*11860*/  ENDCOLLECTIVE ;  /* 0x000000000000791b */ /* 0x003fe20003800000 */
.L_x_14821:
        /* <DEDUP_REMOVED lines=15> */
.L_x_14822:
[----:B------:R-:W-:Y:S01]  /*11960*/  IMAD.MOV.U32 R13, RZ, RZ, R4 ;  /* 0x000000ffff0d7224 */ /* 0x000fe200078e0004 */
[----:B------:R-:W-:Y:S01]  /*11970*/  MOV R12, 0x7 ;  /* 0x00000007000c7802 */ /* 0x000fe20000000f00 */
[----:B------:R-:W-:-:S07]  /*11980*/  IMAD.MOV.U32 R3, RZ, RZ, R14 ;  /* 0x000000ffff037224 */ /* 0x000fce00078e000e */
[----:B------:R-:W-:Y:S05]  /*11990*/  WARPSYNC.COLLECTIVE R15, `(.L_x_14823) ;  /* 0x000000000f087348 */ /* 0x000fea0003c00000 */
[----:B------:R0:W1:Y:S02]  /*119a0*/  SHFL.IDX P6, R14, R13, R12, R11 ;  /* 0x0000000c0d0e7389 */ /* 0x00006400000c000b */
[----:B01----:R-:W-:Y:S01]  /*119b0*/  ENDCOLLECTIVE ;  /* 0x000000000000791b */ /* 0x003fe20003800000 */
.L_x_14823:
        /* <DEDUP_REMOVED lines=11> */
.L_x_14824:
[----:B------:R-:W-:Y:S01]  /*11a70*/  @!PT LDS RZ, [RZ] ;  /* 0x00000000fffff984 */ /* 0x000fe20000000800 */
[----:B------:R-:W-:Y:S01]  /*11a80*/  @!PT LDS RZ, [RZ] ;  /* 0x00000000fffff984 */ /* 0x000fe20000000800 */
[----:B------:R-:W-:Y:S01]  /*11a90*/  @!PT LDS RZ, [RZ] ;  /* 0x00000000fffff984 */ /* 0x000fe20000000800 */
[----:B------:R0:W-:Y:S01]  /*11aa0*/  @!P1 LDGSTS.E.BYPASS.LTC128B.128 [R10+0xb400], desc[UR48][R2.64], !P0 ;  /* 0x0b400000020a9fae */ /* 0x0001e2000c101d70 */
[----:B------:R-:W-:Y:S01]  /*11ab0*/  ISETP.GE.AND P1, PT, R0, R7, PT ;  /* 0x000000070000720c */ /* 0x000fe20003f26270 */
[----:B------:R-:W-:-:S05]  /*11ac0*/  VIADD R0, R17, 0x80 ;  /* 0x0000008011007836 */ /* 0x000fca0000000000 */
[----:B------:R-:W-:Y:S01]  /*11ad0*/  ISETP.GE.AND P2, PT, R0, R7, PT ;  /* 0x000000070000720c */ /* 0x000fe20003f46270 */
[----:B------:R-:W-:Y:S02]  /*11ae0*/  IMAD.MOV.U32 R13, RZ, RZ, R6 ;  /* 0x000000ffff0d7224 */ /* 0x000fe400078e0006 */
[----:B------:R-:W-:Y:S02]  /*11af0*/  IMAD.MOV.U32 R12, RZ, RZ, RZ ;  /* 0x000000ffff0c7224 */ /* 0x000fe400078e00ff */
[----:B0-----:R-:W-:-:S08]  /*11b00*/  IMAD.MOV.U32 R2, RZ, RZ, R14 ;  /* 0x000000ffff027224 */ /* 0x001fd000078e000e */
[----:B------:R-:W-:Y:S05]  /*11b10*/  WARPSYNC.COLLECTIVE R15, `(.L_x_14825) ;  /* 0x000000000f087348 */ /* 0x000fea0003c00000 */
[----:B------:R0:W1:Y:S02]  /*11b20*/  SHFL.IDX P6, R14, R13, R12, R11 ;  /* 0x0000000c0d0e7389 */ /* 0x00006400000c000b */
[----:B01----:R-:W-:Y:S01]  /*11b30*/  ENDCOLLECTIVE ;  /* 0x000000000000791b */ /* 0x003fe20003800000 */
.L_x_14825:
        /* <DEDUP_REMOVED lines=11> */
.L_x_14826:
[----:B------:R-:W-:Y:S02]  /*11bf0*/  IMAD.MOV.U32 R13, RZ, RZ, R6 ;  /* 0x000000ffff0d7224 */ /* 0x000fe400078e0006 */
[----:B------:R-:W-:Y:S01]  /*11c00*/  IMAD.MOV.U32 R12, RZ, RZ, 0x1 ;  /* 0x00000001ff0c7424 */ /* 0x000fe200078e00ff */
[----:B------:R-:W-:-:S07]  /*11c10*/  MOV R8, R14 ;  /* 0x0000000e00087202 */ /* 0x000fce0000000f00 */
[----:B------:R-:W-:Y:S05]  /*11c20*/  WARPSYNC.COLLECTIVE R15, `(.L_x_14827) ;  /* 0x000000000f087348 */ /* 0x000fea0003c00000 */
[----:B------:R0:W1:Y:S02]  /*11c30*/  SHFL.IDX P6, R14, R13, R12, R11 ;  /* 0x0000000c0d0e7389 */ /* 0x00006400000c000b */
[----:B01----:R-:W-:Y:S01]  /*11c40*/  ENDCOLLECTIVE ;  /* 0x000000000000791b */ /* 0x003fe20003800000 */
.L_x_14827:
[----:B------:R-:W-:-:S05]  /*11c50*/  @!P2 LEA R2, P1, R20, R8, 0x1 ;  /* 0x000000081402a211 */ /* 0x000fca00078208ff */
[----:B------:R-:W-:Y:S02]  /*11c60*/  @!P2 IMAD.X R3, RZ, RZ, R0, P1 ;  /* 0x000000ffff03a224 */ /* 0x000fe400008e0600 */
[----:B------:R-:W-:-:S03]  /*11c70*/  VIADD R0, R17, 0x90 ;  /* 0x0000009011007836 */ /* 0x000fc60000000000 */
[----:B------:R-:W-:Y:S01]  /*11c80*/  @!PT LDS RZ, [RZ] ;  /* 0x00000000fffff984 */ /* 0x000fe20000000800 */
[----:B------:R-:W-:Y:S01]  /*11c90*/  @!PT LDS RZ, [RZ] ;  /* 0x00000000fffff984 */ /* 0x000fe20000000800 */
[----:B------:R-:W-:Y:S01]  /*11ca0*/  @!PT LDS RZ, [RZ] ;  /* 0x00000000fffff984 */ /* 0x000fe20000000800 */
[----:B------:R0:W-:Y:S01]  /*11cb0*/  @!P2 LDGSTS.E.BYPASS.LTC128B.128 [R10+0xc400], desc[UR48][R2.64], !P0 ;  /* 0x0c400000020aafae */ /* 0x0001e2000c101d70 */
[----:B------:R-:W-:Y:S01]  /*11cc0*/  IMAD.MOV.U32 R13, RZ, RZ, R5 ;  /* 0x000000ffff0d7224 */ /* 0x000fe200078e0005 */
[----:B------:R-:W-:Y:S01]  /*11cd0*/  ISETP.GE.AND P1, PT, R0, R7, PT ;  /* 0x000000070000720c */ /* 0x000fe20003f26270 */
[----:B------:R-:W-:-:S12]  /*11ce0*/  IMAD.MOV.U32 R0, RZ, RZ, R14 ;  /* 0x000000ffff007224 */ /* 0x000fd800078e000e */
[----:B0-----:R-:W-:Y:S05]  /*11cf0*/  WARPSYNC.COLLECTIVE R15, `(.L_x_14828) ;  /* 0x000000000f087348 */ /* 0x001fea0003c00000 */
[----:B------:R1:W2:Y:S02]  /*11d00*/  SHFL.IDX P6, R14, R13, R12, R11 ;  /* 0x0000000c0d0e7389 */ /* 0x0002a400000c000b */
[----:B012---:R-:W-:Y:S01]  /*11d10*/  ENDCOLLECTIVE ;  /* 0x000000000000791b */ /* 0x007fe20003800000 */
.L_x_14828:
[----:B------:R-:W-:Y:S01]  /*11d20*/  IMAD.MOV.U32 R13, RZ, RZ, R6 ;  /* 0x000000ffff0d7224 */ /* 0x000fe200078e0006 */
[----:B------:R-:W-:Y:S02]  /*11d30*/  MOV R12, 0x2 ;  /* 0x00000002000c7802 */ /* 0x000fe40000000f00 */
[----:B------:R-:W-:-:S05]  /*11d40*/  @!P1 LEA R14, P2, R20, R14, 0x1 ;  /* 0x0000000e140e9211 */ /* 0x000fca00078408ff */
[----:B------:R-:W-:-:S08]  /*11d50*/  @!P1 IMAD.MOV.U32 R2, RZ, RZ, R14 ;  /* 0x000000ffff029224 */ /* 0x000fd000078e000e */
[----:B------:R-:W-:Y:S05]  /*11d60*/  WARPSYNC.COLLECTIVE R15, `(.L_x_14829) ;  /* 0x000000000f087348 */ /* 0x000fea0003c00000 */
[----:B------:R0:W1:Y:S02]  /*11d70*/  SHFL.IDX P6, R14, R13, R12, R11 ;  /* 0x0000000c0d0e7389 */ /* 0x00006400000c000b */
[----:B01----:R-:W-:Y:S01]  /*11d80*/  ENDCOLLECTIVE ;  /* 0x000000000000791b */ /* 0x003fe20003800000 */
.L_x_14829:
[----:B------:R-:W-:-:S04]  /*11d90*/  @!P1 IMAD.X R9, RZ, RZ, R0, P2 ;  /* 0x000000ffff099224 */ /* 0x000fc800010e0600 */
[----:B------:R-:W-:-:S05]  /*11da0*/  @!P1 IMAD.MOV.U32 R3, RZ, RZ, R9 ;  /* 0x000000ffff039224 */ /* 0x000fca00078e0009 */
[----:B------:R-:W-:Y:S01]  /*11db0*/  @!PT LDS RZ, [RZ] ;  /* 0x00000000fffff984 */ /* 0x000fe20000000800 */
[----:B------:R-:W-:Y:S01]  /*11dc0*/  @!PT LDS RZ, [RZ] ;  /* 0x00000000fffff984 */ /* 0x000fe20000000800 */
[----:B------:R-:W-:Y:S01]  /*11dd0*/  @!PT LDS RZ, [RZ] ;  /* 0x00000000fffff984 */ /* 0x000fe20000000800 */
[----:B------:R0:W-:Y:S01]  /*11de0*/  @!P1 LDGSTS.E.BYPASS.LTC128B.128 [R10+0xcc00], desc[UR48][R2.64], !P0 ;  /* 0x0cc00000020a9fae */ /* 0x0001e2000c101d70 */
[----:B------:R-:W-:Y:S02]  /*11df0*/  IMAD.MOV.U32 R13, RZ, RZ, R5 ;  /* 0x000000ffff0d7224 */ /* 0x000fe400078e0005 */
[----:B0-----:R-:W-:Y:S02]  /*11e00*/  VIADD R2, R17, 0xa0 ;  /* 0x000000a011027836 */ /* 0x001fe40000000000 */
[----:B------:R-:W-:-:S07]  /*11e10*/  IMAD.MOV.U32 R0, RZ, RZ, R14 ;  /* 0x000000ffff007224 */ /* 0x000fce00078e000e */
[----:B------:R-:W-:Y:S05]  /*11e20*/  WARPSYNC.COLLECTIVE R15, `(.L_x_14830) ;  /* 0x000000000f087348 */ /* 0x000fea0003c00000 */
[----:B------:R0:W1:Y:S02]  /*11e30*/  SHFL.IDX P6, R14, R13, R12, R11 ;  /* 0x0000000c0d0e7389 */ /* 0x00006400000c000b */
[----:B01----:R-:W-:Y:S01]  /*11e40*/  ENDCOLLECTIVE ;  /* 0x000000000000791b */ /* 0x003fe20003800000 */
.L_x_14830:
[----:B------:R-:W-:Y:S01]  /*11e50*/  ISETP.GE.AND P1, PT, R2, R7, PT ;  /* 0x000000070200720c */ /* 0x000fe20003f26270 */
[----:B------:R-:W-:Y:S02]  /*11e60*/  IMAD.MOV.U32 R13, RZ, RZ, R6 ;  /* 0x000000ffff0d7224 */ /* 0x000fe400078e0006 */
[----:B------:R-:W-:-:S10]  /*11e70*/  IMAD.MOV.U32 R12, RZ, RZ, 0x3 ;  /* 0x00000003ff0c7424 */ /* 0x000fd400078e00ff */
[----:B------:R-:W-:-:S13]  /*11e80*/  @!P1 LEA R2, P2, R20, R14, 0x1 ;  /* 0x0000000e14029211 */ /* 0x000fda00078408ff */
[----:B------:R-:W-:Y:S05]  /*11e90*/  WARPSYNC.COLLECTIVE R15, `(.L_x_14831) ;  /* 0x000000000f087348 */ /* 0x000fea0003c00000 */
[----:B------:R0:W1:Y:S02]  /*11ea0*/  SHFL.IDX P6, R14, R13, R12, R11 ;  /* 0x0000000c0d0e7389 */ /* 0x00006400000c000b */
[----:B01----:R-:W-:Y:S01]  /*11eb0*/  ENDCOLLECTIVE ;  /* 0x000000000000791b */ /* 0x003fe20003800000 */
.L_x_14831:
        /* <DEDUP_REMOVED lines=10> */
.L_x_14832:
[----:B------:R-:W-:Y:S05]  /*11f60*/  BRA `(.L_x_14833) ;  /* 0xffffffbc00fc7947 */ /* 0x000fea000383ffff */
.L_x_14721:
[----:B0-----:R0:W1:Y:S02]  /*11f70*/  SYNCS.PHASECHK.TRANS64.TRYWAIT P0, [R22+URZ+0x16820], R3 ;  /* 0x01682003160075a7 */ /* 0x001064000800017f */
[----:B-1----:R-:W-:Y:S05]  /*11f80*/  @!P0 NANOSLEEP.SYNCS 0x989680 ;  /* 0x009896800000895d */ /* 0x002fea0003900000 */
[----:B------:R-:W1:Y:S02]  /*11f90*/  @!P0 SYNCS.PHASECHK.TRANS64 P0, [R22+URZ+0x16820], R3 ;  /* 0x01682003160085a7 */ /* 0x000e64000800007f */
[----:B-1----:R-:W-:Y:S05]  /*11fa0*/  @!P0 BRA `(.L_x_14721) ;  /* 0xfffffffc00f08947 */ /* 0x002fea000383ffff */
[----:B------:R-:W-:Y:S05]  /*11fb0*/  BRA `(.L_x_14834) ;  /* 0xffffffc000647947 */ /* 0x000fea000383ffff */
.L_x_14730:
[----:B0-----:R0:W2:Y:S02]  /*11fc0*/  SYNCS.PHASECHK.TRANS64.TRYWAIT P0, [R2+URZ+0x16840], R3 ;  /* 0x01684003020075a7 */ /* 0x0010a4000800017f */
[----:B--2---:R-:W-:Y:S05]  /*11fd0*/  @!P0 NANOSLEEP.SYNCS 0x989680 ;  /* 0x009896800000895d */ /* 0x004fea0003900000 */
[----:B------:R-:W2:Y:S02]  /*11fe0*/  @!P0 SYNCS.PHASECHK.TRANS64 P0, [R2+URZ+0x16840], R3 ;  /* 0x01684003020085a7 */ /* 0x000ea4000800007f */
[----:B--2---:R-:W-:Y:S05]  /*11ff0*/  @!P0 BRA `(.L_x_14730) ;  /* 0xfffffffc00f08947 */ /* 0x004fea000383ffff */
[----:B------:R-:W-:Y:S05]  /*12000*/  BRA `(.L_x_14835) ;  /* 0xffffffc4000c7947 */ /* 0x000fea000383ffff */
.L_x_14735:
[----:B0-----:R0:W1:Y:S02]  /*12010*/  SYNCS.PHASECHK.TRANS64.TRYWAIT P0, [R3+URZ+0x60], R2 ;  /* 0x00006002030075a7 */ /* 0x001064000800017f */
[----:B-1----:R-:W-:Y:S05]  /*12020*/  @!P0 NANOSLEEP.SYNCS 0x989680 ;  /* 0x009896800000895d */ /* 0x002fea0003900000 */
[----:B------:R-:W1:Y:S02]  /*12030*/  @!P0 SYNCS.PHASECHK.TRANS64 P0, [R3+URZ+0x60], R2 ;  /* 0x00006002030085a7 */ /* 0x000e64000800007f */
[----:B-1----:R-:W-:Y:S05]  /*12040*/  @!P0 BRA `(.L_x_14735) ;  /* 0xfffffffc00f08947 */ /* 0x002fea000383ffff */
[----:B------:R-:W-:Y:S05]  /*12050*/  BRA `(.L_x_14836) ;  /* 0xffffffc400987947 */ /* 0x000fea000383ffff */
.L_x_14743:
[----:B0-----:R0:W2:Y:S02]  /*12060*/  SYNCS.PHASECHK.TRANS64.TRYWAIT P0, [R2+URZ+0x16840], R3 ;  /* 0x01684003020075a7 */ /* 0x0010a4000800017f */
[----:B--2---:R-:W-:Y:S05]  /*12070*/  @!P0 NANOSLEEP.SYNCS 0x989680 ;  /* 0x009896800000895d */ /* 0x004fea0003900000 */
[----:B------:R-:W2:Y:S02]  /*12080*/  @!P0 SYNCS.PHASECHK.TRANS64 P0, [R2+URZ+0x16840], R3 ;  /* 0x01684003020085a7 */ /* 0x000ea4000800007f */
[----:B--2---:R-:W-:Y:S05]  /*12090*/  @!P0 BRA `(.L_x_14743) ;  /* 0xfffffffc00f08947 */ /* 0x004fea000383ffff */
[----:B------:R-:W-:Y:S05]  /*120a0*/  BRA `(.L_x_14837) ;  /* 0xffffffc800d07947 */ /* 0x000fea000383ffff */
.L_x_14748:
[----:B0-----:R0:W1:Y:S02]  /*120b0*/  SYNCS.PHASECHK.TRANS64.TRYWAIT P0, [R10+URZ+0x60], R27 ;  /* 0x0000601b0a0075a7 */ /* 0x001064000800017f */
[----:B-1----:R-:W-:Y:S05]  /*120c0*/  @!P0 NANOSLEEP.SYNCS 0x989680 ;  /* 0x009896800000895d */ /* 0x002fea0003900000 */
[----:B------:R-:W1:Y:S02]  /*120d0*/  @!P0 SYNCS.PHASECHK.TRANS64 P0, [R10+URZ+0x60], R27 ;  /* 0x0000601b0a0085a7 */ /* 0x000e64000800007f */
[----:B-1----:R-:W-:Y:S05]  /*120e0*/  @!P0 BRA `(.L_x_14748) ;  /* 0xfffffffc00f08947 */ /* 0x002fea000383ffff */
[----:B------:R-:W-:Y:S05]  /*120f0*/  BRA `(.L_x_14838) ;  /* 0xffffffcc005c7947 */ /* 0x000fea000383ffff */
.L_x_14756:
[----:B0-----:R0:W2:Y:S02]  /*12100*/  SYNCS.PHASECHK.TRANS64.TRYWAIT P0, [R2+URZ+0x16840], R3 ;  /* 0x01684003020075a7 */ /* 0x0010a4000800017f */
[----:B--2---:R-:W-:Y:S05]  /*12110*/  @!P0 NANOSLEEP.SYNCS 0x989680 ;  /* 0x009896800000895d */ /* 0x004fea0003900000 */
[----:B------:R-:W2:Y:S02]  /*12120*/  @!P0 SYNCS.PHASECHK.TRANS64 P0, [R2+URZ+0x16840], R3 ;  /* 0x01684003020085a7 */ /* 0x000ea4000800007f */
[----:B--2---:R-:W-:Y:S05]  /*12130*/  @!P0 BRA `(.L_x_14756) ;  /* 0xfffffffc00f08947 */ /* 0x004fea000383ffff */
[----:B------:R-:W-:Y:S05]  /*12140*/  BRA `(.L_x_14839) ;  /* 0xffffffd000687947 */ /* 0x000fea000383ffff */
.L_x_14761:
[----:B0-----:R0:W1:Y:S02]  /*12150*/  SYNCS.PHASECHK.TRANS64.TRYWAIT P0, [R8+URZ+0x60], R3 ;  /* 0x00006003080075a7 */ /* 0x001064000800017f */
[----:B-1----:R-:W-:Y:S05]  /*12160*/  @!P0 NANOSLEEP.SYNCS 0x989680 ;  /* 0x009896800000895d */ /* 0x002fea0003900000 */
[----:B------:R-:W1:Y:S02]  /*12170*/  @!P0 SYNCS.PHASECHK.TRANS64 P0, [R8+URZ+0x60], R3 ;  /* 0x00006003080085a7 */ /* 0x000e64000800007f */
[----:B-1----:R-:W-:Y:S05]  /*12180*/  @!P0 BRA `(.L_x_14761) ;  /* 0xfffffffc00f08947 */ /* 0x002fea000383ffff */
[----:B------:R-:W-:Y:S05]  /*12190*/  BRA `(.L_x_14840) ;  /* 0xffffffd000f87947 */ /* 0x000fea000383ffff */
.L_x_14771:
[----:B0-----:R0:W1:Y:S02]  /*121a0*/  SYNCS.PHASECHK.TRANS64.TRYWAIT P0, [R3+URZ+0x16860], R0 ;  /* 0x01686000030075a7 */ /* 0x001064000800017f */
[----:B-1----:R-:W-:Y:S05]  /*121b0*/  @!P0 NANOSLEEP.SYNCS 0x989680 ;  /* 0x009896800000895d */ /* 0x002fea0003900000 */
[----:B------:R-:W1:Y:S02]  /*121c0*/  @!P0 SYNCS.PHASECHK.TRANS64 P0, [R3+URZ+0x16860], R0 ;  /* 0x01686000030085a7 */ /* 0x000e64000800007f */
[----:B-1----:R-:W-:Y:S05]  /*121d0*/  @!P0 BRA `(.L_x_14771) ;  /* 0xfffffffc00f08947 */ /* 0x002fea000383ffff */
[----:B------:R-:W-:Y:S05]  /*121e0*/  BRA `(.L_x_14841) ;  /* 0xffffffd400f47947 */ /* 0x000fea000383ffff */
.L_x_14777:
[----:B------:R-:W-:Y:S01]  /*121f0*/  BSSY B0, `(.L_x_14842) ;  /* 0x0000008000007945 */ /* 0x000fe20003800000 */
[----:B------:R-:W-:Y:S01]  /*12200*/  IMAD.MOV.U32 R13, RZ, RZ, R16 ;  /* 0x000000ffff0d7224 */ /* 0x000fe200078e0010 */
[----:B------:R-:W-:Y:S01]  /*12210*/  MOV R11, 0x1f ;  /* 0x0000001f000b7802 */ /* 0x000fe20000000f00 */
[----:B------:R-:W-:Y:S02]  /*12220*/  IMAD.MOV.U32 R12, RZ, RZ, RZ ;  /* 0x000000ffff0c7224 */ /* 0x000fe400078e00ff */
[----:B------:R-:W-:-:S07]  /*12230*/  IMAD.MOV.U32 R15, RZ, RZ, -0x1 ;  /* 0xffffffffff0f7424 */ /* 0x000fce00078e00ff */
[----:B-1----:R-:W-:Y:S05]  /*12240*/  WARPSYNC.COLLECTIVE R15, `(.L_x_14843) ;  /* 0x000000000f087348 */ /* 0x002fea0003c00000 */
[----:B------:R0:W2:Y:S02]  /*12250*/  SHFL.IDX P6, R14, R13, R12, R11 ;  /* 0x0000000c0d0e7389 */ /* 0x0000a400000c000b */
[----:B012---:R-:W-:Y:S01]  /*12260*/  ENDCOLLECTIVE ;  /* 0x000000000000791b */ /* 0x007fe20003800000 */
.L_x_14843:
[----:B------:R-:W-:Y:S05]  /*12270*/  BSYNC B0 ;  /* 0x0000000000007941 */ /* 0x000fea0003800000 */
.L_x_14842:
        /* <DEDUP_REMOVED lines=9> */
.L_x_14844:
        /* <DEDUP_REMOVED lines=18> */
.L_x_14845:
[----:B------:R-:W-:Y:S01]  /*12430*/  IMAD.MOV.U32 R12, RZ, RZ, 0x2 ;  /* 0x00000002ff0c7424 */ /* 0x000fe200078e00ff */
[----:B------:R-:W-:-:S05]  /*12440*/  SEL R4, R14, RZ, P1 ;  /* 0x000000ff0e047207 */ /* 0x000fca0000800000 */
[----:B------:R-:W-:-:S04]  /*12450*/  IMAD.IADD R4, R17, 0x1, R4 ;  /* 0x0000000111047824 */ /* 0x000fc800078e0204 */
[----:B------:R-:W-:-:S07]  /*12460*/  IMAD.MOV.U32 R13, RZ, RZ, R4 ;  /* 0x000000ffff0d7224 */ /* 0x000fce00078e0004 */
[----:B------:R-:W-:Y:S05]  /*12470*/  WARPSYNC.COLLECTIVE R15, `(.L_x_14846) ;  /* 0x000000000f087348 */ /* 0x000fea0003c00000 */
[----:B------:R0:W1:Y:S02]  /*12480*/  SHFL.UP P6, R14, R13, R12, R11 ;  /* 0x0400000c0d0e7389 */ /* 0x00006400000c000b */
[----:B01----:R-:W-:Y:S01]  /*12490*/  ENDCOLLECTIVE ;  /* 0x000000000000791b */ /* 0x003fe20003800000 */
.L_x_14846:
[----:B------:R-:W-:Y:S01]  /*124a0*/  IMAD.MOV.U32 R12, RZ, RZ, 0x4 ;  /* 0x00000004ff0c7424 */ /* 0x000fe200078e00ff */
[----:B------:R-:W-:-:S05]  /*124b0*/  SEL R3, R14, RZ, P2 ;  /* 0x000000ff0e037207 */ /* 0x000fca0001000000 */
[----:B------:R-:W-:-:S04]  /*124c0*/  IMAD.IADD R6, R4, 0x1, R3 ;  /* 0x0000000104067824 */ /* 0x000fc800078e0203 */
[----:B------:R-:W-:-:S07]  /*124d0*/  IMAD.MOV.U32 R13, RZ, RZ, R6 ;  /* 0x000000ffff0d7224 */ /* 0x000fce00078e0006 */
[----:B------:R-:W-:Y:S05]  /*124e0*/  WARPSYNC.COLLECTIVE R15, `(.L_x_14847) ;  /* 0x000000000f087348 */ /* 0x000fea0003c00000 */
[----:B------:R0:W1:Y:S02]  /*124f0*/  SHFL.UP P6, R14, R13, R12, R11 ;  /* 0x0400000c0d0e7389 */ /* 0x00006400000c000b */
[----:B01----:R-:W-:Y:S01]  /*12500*/  ENDCOLLECTIVE ;  /* 0x000000000000791b */ /* 0x003fe20003800000 */
.L_x_14847:
[----:B------:R-:W-:Y:S01]  /*12510*/  IMAD.MOV.U32 R12, RZ, RZ, 0x8 ;  /* 0x00000008ff0c7424 */ /* 0x000fe200078e00ff */
[----:B------:R-:W-:-:S05]  /*12520*/  SEL R3, R14, RZ, P3 ;  /* 0x000000ff0e037207 */ /* 0x000fca0001800000 */
[----:B------:R-:W-:-:S04]  /*12530*/  IMAD.IADD R2, R6, 0x1, R3 ;  /* 0x0000000106027824 */ /* 0x000fc800078e0203 */
[----:B------:R-:W-:-:S07]  /*12540*/  IMAD.MOV.U32 R13, RZ, RZ, R2 ;  /* 0x000000ffff0d7224 */ /* 0x000fce00078e0002 */
[----:B------:R-:W-:Y:S05]  /*12550*/  WARPSYNC.COLLECTIVE R15, `(.L_x_14848) ;  /* 0x000000000f087348 */ /* 0x000fea0003c00000 */
[----:B------:R0:W1:Y:S02]  /*12560*/  SHFL.UP P6, R14, R13, R12, R11 ;  /* 0x0400000c0d0e7389 */ /* 0x00006400000c000b */
[----:B01----:R-:W-:Y:S01]  /*12570*/  ENDCOLLECTIVE ;  /* 0x000000000000791b */ /* 0x003fe20003800000 */
.L_x_14848:
[----:B------:R-:W-:Y:S01]  /*12580*/  IMAD.MOV.U32 R12, RZ, RZ, 0x10 ;  /* 0x00000010ff0c7424 */ /* 0x000fe200078e00ff */
[----:B------:R-:W-:-:S04]  /*12590*/  SEL R3, R14, RZ, P4 ;  /* 0x000000ff0e037207 */ /* 0x000fc80002000000 */
[----:B------:R-:W-:-:S05]  /*125a0*/  IADD3 R3, R2, R3, RZ ;  /* 0x0000000302037210 */ /* 0x000fca0007ffe0ff */
[----:B------:R-:W-:-:S07]  /*125b0*/  IMAD.MOV.U32 R13, RZ, RZ, R3 ;  /* 0x000000ffff0d7224 */ /* 0x000fce00078e0003 */
[----:B------:R-:W-:Y:S05]  /*125c0*/  WARPSYNC.COLLECTIVE R15, `(.L_x_14849) ;  /* 0x000000000f087348 */ /* 0x000fea0003c00000 */
[----:B------:R0:W1:Y:S02]  /*125d0*/  SHFL.UP P6, R14, R13, R12, R11 ;  /* 0x0400000c0d0e7389 */ /* 0x00006400000c000b */
[----:B01----:R-:W-:Y:S01]  /*125e0*/  ENDCOLLECTIVE ;  /* 0x000000000000791b */ /* 0x003fe20003800000 */
.L_x_14849:
        /* <DEDUP_REMOVED lines=8> */
.L_x_14850:
[----:B------:R-:W-:Y:S05]  /*12670*/  BRA `(.L_x_14851) ;  /* 0xffffffd800287947 */ /* 0x000fea000383ffff */
.L_x_14782:
        /* <DEDUP_REMOVED lines=8> */
.L_x_14853:
[----:B------:R-:W-:Y:S05]  /*12700*/  BSYNC B0 ;  /* 0x0000000000007941 */ /* 0x000fea0003800000 */
.L_x_14852:
[----:B------:R-:W-:Y:S01]  /*12710*/  SEL R14, R14, RZ, P1 ;  /* 0x000000ff0e0e7207 */ /* 0x000fe20000800000 */
[----:B------:R-:W-:Y:S02]  /*12720*/  IMAD.MOV.U32 R12, RZ, RZ, 0x2 ;  /* 0x00000002ff0c7424 */ /* 0x000fe400078e00ff */
[----:B------:R-:W-:Y:S01]  /*12730*/  IMAD.MOV.U32 R11, RZ, RZ, RZ ;  /* 0x000000ffff0b7224 */ /* 0x000fe200078e00ff */
[----:B------:R-:W-:Y:S01]  /*12740*/  IADD3 R13, R17, R14, RZ ;  /* 0x0000000e110d7210 */ /* 0x000fe20007ffe0ff */
[----:B------:R-:W-:-:S07]  /*12750*/  IMAD.MOV.U32 R15, RZ, RZ, -0x1 ;  /* 0xffffffffff0f7424 */ /* 0x000fce00078e00ff */
[----:B------:R-:W-:Y:S05]  /*12760*/  WARPSYNC.COLLECTIVE R15, `(.L_x_14854) ;  /* 0x000000000f087348 */ /* 0x000fea0003c00000 */
[----:B------:R0:W1:Y:S02]  /*12770*/  SHFL.UP P6, R14, R13, R12, R11 ;  /* 0x0400000c0d0e7389 */ /* 0x00006400000c000b */
[----:B01----:R-:W-:Y:S01]  /*12780*/  ENDCOLLECTIVE ;  /* 0x000000000000791b */ /* 0x003fe20003800000 */
.L_x_14854:
[----:B------:R-:W-:Y:S01]  /*12790*/  IMAD.MOV.U32 R12, RZ, RZ, 0x4 ;  /* 0x00000004ff0c7424 */ /* 0x000fe200078e00ff */
[----:B------:R-:W-:-:S05]  /*127a0*/  SEL R2, R14, RZ, P2 ;  /* 0x000000ff0e027207 */ /* 0x000fca0001000000 */
[----:B------:R-:W-:-:S04]  /*127b0*/  IMAD.IADD R2, R13, 0x1, R2 ;  /* 0x000000010d027824 */ /* 0x000fc800078e0202 */
[----:B------:R-:W-:-:S07]  /*127c0*/  IMAD.MOV.U32 R13, RZ, RZ, R2 ;  /* 0x000000ffff0d7224 */ /* 0x000fce00078e0002 */
[----:B------:R-:W-:Y:S05]  /*127d0*/  WARPSYNC.COLLECTIVE R15, `(.L_x_14855) ;  /* 0x000000000f087348 */ /* 0x000fea0003c00000 */
[----:B------:R0:W1:Y:S02]  /*127e0*/  SHFL.UP P6, R14, R13, R12, R11 ;  /* 0x0400000c0d0e7389 */ /* 0x00006400000c000b */
[----:B01----:R-:W-:Y:S01]  /*127f0*/  ENDCOLLECTIVE ;  /* 0x000000000000791b */ /* 0x003fe20003800000 */
.L_x_14855:
[----:B------:R-:W-:Y:S01]  /*12800*/  IMAD.MOV.U32 R12, RZ, RZ, 0x8 ;  /* 0x00000008ff0c7424 */ /* 0x000fe200078e00ff */
[----:B------:R-:W-:-:S05]  /*12810*/  SEL R3, R14, RZ, P3 ;  /* 0x000000ff0e037207 */ /* 0x000fca0001800000 */
[----:B------:R-:W-:-:S04]  /*12820*/  IMAD.IADD R3, R2, 0x1, R3 ;  /* 0x0000000102037824 */ /* 0x000fc800078e0203 */
[----:B------:R-:W-:-:S07]  /*12830*/  IMAD.MOV.U32 R13, RZ, RZ, R3 ;  /* 0x000000ffff0d7224 */ /* 0x000fce00078e0003 */
[----:B------:R-:W-:Y:S05]  /*12840*/  WARPSYNC.COLLECTIVE R15, `(.L_x_14856) ;  /* 0x000000000f087348 */ /* 0x000fea0003c00000 */
[----:B------:R0:W1:Y:S02]  /*12850*/  SHFL.UP P6, R14, R13, R12, R11 ;  /* 0x0400000c0d0e7389 */ /* 0x00006400000c000b */
[----:B01----:R-:W-:Y:S01]  /*12860*/  ENDCOLLECTIVE ;  /* 0x000000000000791b */ /* 0x003fe20003800000 */
.L_x_14856:
[----:B------:R-:W-:Y:S01]  /*12870*/  IMAD.MOV.U32 R12, RZ, RZ, 0x10 ;  /* 0x00000010ff0c7424 */ /* 0x000fe200078e00ff */
[----:B------:R-:W-:-:S05]  /*12880*/  SEL R4, R14, RZ, P4 ;  /* 0x000000ff0e047207 */ /* 0x000fca0002000000 */
[----:B------:R-:W-:-:S05]  /*12890*/  IMAD.IADD R4, R3, 0x1, R4 ;  /* 0x0000000103047824 */ /* 0x000fca00078e0204 */
[----:B------:R-:W-:-:S07]  /*128a0*/  MOV R13, R4 ;  /* 0x00000004000d7202 */ /* 0x000fce0000000f00 */
[----:B------:R-:W-:Y:S05]  /*128b0*/  WARPSYNC.COLLECTIVE R15, `(.L_x_14857) ;  /* 0x000000000f087348 */ /* 0x000fea0003c00000 */
[----:B------:R0:W1:Y:S02]  /*128c0*/  SHFL.UP P6, R14, R13, R12, R11 ;  /* 0x0400000c0d0e7389 */ /* 0x00006400000c000b */
[----:B01----:R-:W-:Y:S01]  /*128d0*/  ENDCOLLECTIVE ;  /* 0x000000000000791b */ /* 0x003fe20003800000 */
.L_x_14857:
        /* <DEDUP_REMOVED lines=8> */
.L_x_14858:
[----:B------:R-:W-:Y:S05]  /*12960*/  BRA `(.L_x_14859) ;  /* 0xffffffd800087947 */ /* 0x000fea000383ffff */
.L_x_14784:
[----:B------:R-:W-:Y:S01]  /*12970*/  BSSY B0, `(.L_x_14860) ;  /* 0x0000006000007945 */ /* 0x000fe20003800000 */
[----:B------:R-:W-:Y:S01]  /*12980*/  PLOP3.LUT P6, PT, P6, PT, PT, 0x8, 0x0 ;  /* 0x000000000000781c */ /* 0x000fe200037ce170 */
[----:B------:R-:W-:-:S12]  /*12990*/  IMAD.MOV.U32 R15, RZ, RZ, -0x1 ;  /* 0xffffffffff0f7424 */ /* 0x000fd800078e00ff */
[----:B01----:R-:W-:Y:S05]  /*129a0*/  WARPSYNC.COLLECTIVE R15, `(.L_x_14861) ;  /* 0x000000000f087348 */ /* 0x003fea0003c00000 */
[----:B------:R-:W-:Y:S01]  /*129b0*/  VOTE.ANY R14, PT, P6 ;  /* 0x00000000000e7806 */ /* 0x000fe200030e0100 */
[----:B01----:R-:W-:Y:S06]  /*129c0*/  ENDCOLLECTIVE ;  /* 0x000000000000791b */ /* 0x003fec0003800000 */
.L_x_14861:
[----:B------:R-:W-:Y:S05]  /*129d0*/  BSYNC B0 ;  /* 0x0000000000007941 */ /* 0x000fea0003800000 */
.L_x_14860:
[----:B------:R-:W-:Y:S01]  /*129e0*/  IMAD.MOV.U32 R3, RZ, RZ, R14 ;  /* 0x000000ffff037224 */ /* 0x000fe200078e000e */
[----:B------:R-:W-:Y:S01]  /*129f0*/  MOV R15, 0xffffffff ;  /* 0xffffffff000f7802 */ /* 0x000fe20000000f00 */
[----:B------:R-:W-:Y:S02]  /*12a00*/  IMAD.MOV.U32 R13, RZ, RZ, R17 ;  /* 0x000000ffff0d7224 */ /* 0x000fe400078e0011 */
[----:B------:R-:W0:Y:S01]  /*12a10*/  POPC R6, R3 ;  /* 0x0000000300067309 */ /* 0x000e220000000000 */
[----:B------:R-:W-:Y:S02]  /*12a20*/  IMAD.MOV.U32 R11, RZ, RZ, 0x1f ;  /* 0x0000001fff0b7424 */ /* 0x000fe400078e00ff */
[----:B0-----:R-:W-:-:S07]  /*12a30*/  IMAD.MOV.U32 R12, RZ, RZ, R6 ;  /* 0x000000ffff0c7224 */ /* 0x001fce00078e0006 */
[----:B------:R-:W-:Y:S05]  /*12a40*/  WARPSYNC.COLLECTIVE R15, `(.L_x_14862) ;  /* 0x000000000f087348 */ /* 0x000fea0003c00000 */
[----:B------:R0:W1:Y:S02]  /*12a50*/  SHFL.IDX P6, R14, R13, R12, R11 ;  /* 0x0000000c0d0e7389 */ /* 0x00006400000c000b */
[----:B01----:R-:W-:Y:S01]  /*12a60*/  ENDCOLLECTIVE ;  /* 0x000000000000791b */ /* 0x003fe20003800000 */
.L_x_14862:
[----:B------:R-:W-:Y:S01]  /*12a70*/  IMAD.MOV.U32 R17, RZ, RZ, R14 ;  /* 0x000000ffff117224 */ /* 0x000fe200078e000e */
[----:B------:R-:W-:Y:S06]  /*12a80*/  BRA `(.L_x_14863) ;  /* 0xffffffd400f87947 */ /* 0x000fec000383ffff */
.L_x_14786:
[----:B------:R-:W-:Y:S01]  /*12a90*/  BSSY B0, `(.L_x_14864) ;  /* 0x0000007000007945 */ /* 0x000fe20003800000 */
[----:B------:R-:W-:Y:S02]  /*12aa0*/  IMAD.MOV.U32 R13, RZ, RZ, R2 ;  /* 0x000000ffff0d7224 */ /* 0x000fe400078e0002 */
[----:B------:R-:W-:Y:S02]  /*12ab0*/  IMAD.MOV.U32 R11, RZ, RZ, 0x1f ;  /* 0x0000001fff0b7424 */ /* 0x000fe400078e00ff */
[----:B------:R-:W-:-:S07]  /*12ac0*/  IMAD.MOV.U32 R15, RZ, RZ, -0x1 ;  /* 0xffffffffff0f7424 */ /* 0x000fce00078e00ff */
[----:B0123--:R-:W-:Y:S05]  /*12ad0*/  WARPSYNC.COLLECTIVE R15, `(.L_x_14865) ;  /* 0x000000000f087348 */ /* 0x00ffea0003c00000 */
[----:B------:R4:W0:Y:S02]  /*12ae0*/  SHFL.IDX P6, R14, R13, R12, R11 ;  /* 0x0000000c0d0e7389 */ /* 0x00082400000c000b */
[----:B01234-:R-:W-:Y:S01]  /*12af0*/  ENDCOLLECTIVE ;  /* 0x000000000000791b */ /* 0x01ffe20003800000 */
.L_x_14865:
[----:B------:R-:W-:Y:S05]  /*12b00*/  BSYNC B0 ;  /* 0x0000000000007941 */ /* 0x000fea0003800000 */
.L_x_14864:
[----:B------:R-:W-:Y:S05]  /*12b10*/  BRA `(.L_x_14785) ;  /* 0xffffffd400f07947 */ /* 0x000fea000383ffff */
.L_x_14790:
[----:B0-----:R0:W1:Y:S02]  /*12b20*/  SYNCS.PHASECHK.TRANS64.TRYWAIT P0, [R9+URZ+0x16820], R0 ;  /* 0x01682000090075a7 */ /* 0x001064000800017f */
[----:B-1----:R-:W-:Y:S05]  /*12b30*/  @!P0 NANOSLEEP.SYNCS 0x989680 ;  /* 0x009896800000895d */ /* 0x002fea0003900000 */
[----:B------:R-:W1:Y:S02]  /*12b40*/  @!P0 SYNCS.PHASECHK.TRANS64 P0, [R9+URZ+0x16820], R0 ;  /* 0x01682000090085a7 */ /* 0x000e64000800007f */
[----:B-1----:R-:W-:Y:S05]  /*12b50*/  @!P0 BRA `(.L_x_14790) ;  /* 0xfffffffc00f08947 */ /* 0x002fea000383ffff */
[----:B------:R-:W-:Y:S05]  /*12b60*/  BRA `(.L_x_14866) ;  /* 0xffffffdc00687947 */ /* 0x000fea000383ffff */
.L_x_14791:
        /* <DEDUP_REMOVED lines=11> */
.L_x_14868:
[----:B------:R-:W-:Y:S05]  /*12c20*/  BSYNC B0 ;  /* 0x0000000000007941 */ /* 0x000fea0003800000 */
.L_x_14867:
[----:B------:R-:W-:Y:S05]  /*12c30*/  BRA `(.L_x_14869) ;  /* 0xffffffdc00507947 */ /* 0x000fea000383ffff */
.L_x_14794:
[----:B------:R-:W-:Y:S01]  /*12c40*/  BSSY B1, `(.L_x_14870) ;  /* 0x0000006000017945 */ /* 0x000fe20003800000 */
[----:B------:R-:W-:-:S07]  /*12c50*/  IMAD.MOV.U32 R15, RZ, RZ, -0x1 ;  /* 0xffffffffff0f7424 */ /* 0x000fce00078e00ff */
[----:B0-2---:R-:W-:Y:S05]  /*12c60*/  WARPSYNC.COLLECTIVE R15, `(.L_x_14871) ;  /* 0x000000000f0c7348 */ /* 0x005fea0003c00000 */
[----:B------:R-:W-:Y:S02]  /*12c70*/  ELECT P6, UR62, PT ;  /* 0x00000000003e782f */ /* 0x000fe400038c0000 */
[----:B------:R-:W-:Y:S01]  /*12c80*/  MOV R14, UR62 ;  /* 0x0000003e000e7c02 */ /* 0x000fe20008000f00 */
[----:B0-2---:R-:W-:Y:S10]  /*12c90*/  ENDCOLLECTIVE ;  /* 0x000000000000791b */ /* 0x005ff40003800000 */
.L_x_14871:
[----:B------:R-:W-:Y:S05]  /*12ca0*/  BSYNC B1 ;  /* 0x0000000000017941 */ /* 0x000fea0003800000 */
.L_x_14870:
[----:B------:R-:W-:Y:S05]  /*12cb0*/  BRA `(.L_x_14872) ;  /* 0xffffffdc00487947 */ /* 0x000fea000383ffff */
.L_x_14796:
[----:B0-----:R0:W1:Y:S02]  /*12cc0*/  SYNCS.PHASECHK.TRANS64.TRYWAIT P0, [R6+URZ], R3 ;  /* 0x00000003060075a7 */ /* 0x001064000800017f */
[----:B-1----:R-:W-:Y:S05]  /*12cd0*/  @!P0 NANOSLEEP.SYNCS 0x989680 ;  /* 0x009896800000895d */ /* 0x002fea0003900000 */
[----:B------:R-:W1:Y:S02]  /*12ce0*/  @!P0 SYNCS.PHASECHK.TRANS64 P0, [R6+URZ], R3 ;  /* 0x00000003060085a7 */ /* 0x000e64000800007f */
[----:B-1----:R-:W-:Y:S05]  /*12cf0*/  @!P0 BRA `(.L_x_14796) ;  /* 0xfffffffc00f08947 */ /* 0x002fea000383ffff */
[----:B------:R-:W-:Y:S05]  /*12d00*/  BRA `(.L_x_14873) ;  /* 0xffffffdc007c7947 */ /* 0x000fea000383ffff */
.L_x_14797:
[----:B-1----:R1:W3:Y:S02]  /*12d10*/  SYNCS.PHASECHK.TRANS64.TRYWAIT P0, [R7+URZ], R2 ;  /* 0x00000002070075a7 */ /* 0x0022e4000800017f */
[----:B---3--:R-:W-:Y:S05]  /*12d20*/  @!P0 NANOSLEEP.SYNCS 0x989680 ;  /* 0x009896800000895d */ /* 0x008fea0003900000 */
[----:B------:R-:W3:Y:S02]  /*12d30*/  @!P0 SYNCS.PHASECHK.TRANS64 P0, [R7+URZ], R2 ;  /* 0x00000002070085a7 */ /* 0x000ee4000800007f */
[----:B---3--:R-:W-:Y:S05]  /*12d40*/  @!P0 BRA `(.L_x_14797) ;  /* 0xfffffffc00f08947 */ /* 0x008fea000383ffff */
[----:B------:R-:W-:Y:S05]  /*12d50*/  BRA `(.L_x_14874) ;  /* 0xffffffdc00707947 */ /* 0x000fea000383ffff */
.L_x_14799:
[----:B---3--:R3:W4:Y:S02]  /*12d60*/  SYNCS.PHASECHK.TRANS64.TRYWAIT P0, [R4+URZ], R3 ;  /* 0x00000003040075a7 */ /* 0x008724000800017f */
[----:B----4-:R-:W-:Y:S05]  /*12d70*/  @!P0 NANOSLEEP.SYNCS 0x989680 ;  /* 0x009896800000895d */ /* 0x010fea0003900000 */
[----:B------:R-:W4:Y:S02]  /*12d80*/  @!P0 SYNCS.PHASECHK.TRANS64 P0, [R4+URZ], R3 ;  /* 0x00000003040085a7 */ /* 0x000f24000800007f */
[----:B----4-:R-:W-:Y:S05]  /*12d90*/  @!P0 BRA `(.L_x_14799) ;  /* 0xfffffffc00f08947 */ /* 0x010fea000383ffff */
[----:B------:R-:W-:Y:S05]  /*12da0*/  BRA `(.L_x_14875) ;  /* 0xffffffdc00747947 */ /* 0x000fea000383ffff */
.L_x_14876:
        /* <DEDUP_REMOVED lines=13> */
.L_x_15335:


//--------------------- .text._ZN7cutlass13device_kernelIN5flash11enable_sm90INS1_16FlashAttnFwdSm90INS1_25CollectiveMainloopFwdSm90ILi2EN4cute5tupleIJNS5_1CILi1EEES8_S8_EEENS6_IJNS7_ILi192EEENS7_ILi128EEENS7_ILi64EEEEEELi64ENS_10bfloat16_tEfNS_4arch4Sm90ELb1ELb0ELb1ELb1ELb0ELb1ELb0ELb1ELb1ELb1ELb0ELb0EEENS1_21CollectiveEpilogueFwdINS6_IJSA_SC_SB_EEES9_SE_SG_Li384ELb1ELb1ELb0ELb0EEENS1_36VarlenDynamicPersistentTileSchedulerILi192ELi128ELi384ELi128ELb0ELb1ELb1ELb1ELb1ELb1EEEEEEEEEvNT_6ParamsE --------------------------
	.section	.text._ZN7cutlass13device_kernelIN5flash11enable_sm90INS1_16FlashAttnFwdSm90INS1_25CollectiveMainloopFwdSm90ILi2EN4cute5tupleIJNS5_1CILi1EEES8_S8_EEENS6_IJNS7_ILi192EEENS7_ILi128EEENS7_ILi64EEEEEELi64ENS_10bfloat16_tEfNS_4arch4Sm90ELb1ELb0ELb1ELb1ELb0ELb1ELb0ELb1ELb1ELb1ELb0ELb0EEENS1_21CollectiveEpilogueFwdINS6_IJSA_SC_SB_EEES9_SE_SG_Li384ELb1ELb1ELb0ELb0EEENS1_36VarlenDynamicPersistentTileSchedulerILi192ELi128ELi384ELi128ELb0ELb1ELb1ELb1ELb1ELb1EEEEEEEEEvNT_6ParamsE,"ax",@progbits
	.align	128
.text._ZN7cutlass13device_kernelIN5flash11enable_sm90INS1_16FlashAttnFwdSm90INS1_25CollectiveMainloopFwdSm90ILi2EN4cute5tupleIJNS5_1CILi1EEES8_S8_EEENS6_IJNS7_ILi192EEENS7_ILi128EEENS7_ILi64EEEEEELi64ENS_10bfloat16_tEfNS_4arch4Sm90ELb1ELb0ELb1ELb1ELb0ELb1ELb0ELb1ELb1ELb1ELb0ELb0EEENS1_21CollectiveEpilogueFwdINS6_IJSA_SC_SB_EEES9_SE_SG_Li384ELb1ELb1ELb0ELb0EEENS1_36VarlenDynamicPersistentTileSchedulerILi192ELi128ELi384ELi128ELb0ELb1ELb1ELb1ELb1ELb1EEEEEEEEEvNT_6ParamsE:
        .type           _ZN7cutlass13device_kernelIN5flash11enable_sm90INS1_16FlashAttnFwdSm90INS1_25CollectiveMainloopFwdSm90ILi2EN4cute5tupleIJNS5_1CILi1EEES8_S8_EEENS6_IJNS7_ILi192EEENS7_ILi128EEENS7_ILi64EEEEEELi64ENS_10bfloat16_tEfNS_4arch4Sm90ELb1ELb0ELb1ELb1ELb0ELb1ELb0ELb1ELb1ELb1ELb0ELb0EEENS1_21CollectiveEpilogueFwdINS6_IJSA_SC_SB_EEES9_SE_SG_Li384ELb1ELb1ELb0ELb0EEENS1_36VarlenDynamicPersistentTileSchedulerILi192ELi128ELi384ELi128ELb0ELb1ELb1ELb1ELb1ELb1EEEEEEEEEvNT_6ParamsE,@function
        .size           _ZN7cutlass13device_kernelIN5flash11enable_sm90INS1_16FlashAttnFwdSm90INS1_25CollectiveMainloopFwdSm90ILi2EN4cute5tupleIJNS5_1CILi1EEES8_S8_EEENS6_IJNS7_ILi192EEENS7_ILi128EEENS7_ILi64EEEEEELi64ENS_10bfloat16_tEfNS_4arch4Sm90ELb1ELb0ELb1ELb1ELb0ELb1ELb0ELb1ELb1ELb1ELb0ELb0EEENS1_21CollectiveEpilogueFwdINS6_IJSA_SC_SB_EEES9_SE_SG_Li384ELb1ELb1ELb0ELb0EEENS1_36VarlenDynamicPersistentTileSchedulerILi192ELi128ELi384ELi128ELb0ELb1ELb1ELb1ELb1ELb1EEEEEEEEEvNT_6ParamsE,(.L_x_15336 - _ZN7cutlass13device_kernelIN5flash11enable_sm90INS1_16FlashAttnFwdSm90INS1_25CollectiveMainloopFwdSm90ILi2EN4cute5tupleIJNS5_1CILi1EEES8_S8_EEENS6_IJNS7_ILi192EEENS7_ILi128EEENS7_ILi64EEEEEELi64ENS_10bfloat16_tEfNS_4arch4Sm90ELb1ELb0ELb1ELb1ELb0ELb1ELb0ELb1ELb1ELb1ELb0ELb0EEENS1_21CollectiveEpilogueFwdINS6_IJSA_SC_SB_EEES9_SE_SG_Li384ELb1ELb1ELb0ELb0EEENS1_36VarlenDynamicPersistentTileSchedulerILi192ELi128ELi384ELi128ELb0ELb1ELb1ELb1ELb1ELb1EEEEEEEEEvNT_6ParamsE)
        .other          _ZN7cutlass13device_kernelIN5flash11enable_sm90INS1_16FlashAttnFwdSm90INS1_25CollectiveMainloopFwdSm90ILi2EN4cute5tupleIJNS5_1CILi1EEES8_S8_EEENS6_IJNS7_ILi192EEENS7_ILi128EEENS7_ILi64EEEEEELi64ENS_10bfloat16_tEfNS_4arch4Sm90ELb1ELb0ELb1ELb1ELb0ELb1ELb0ELb1ELb1ELb1ELb0ELb0EEENS1_21CollectiveEpilogueFwdINS6_IJSA_SC_SB_EEES9_SE_SG_Li384ELb1ELb1ELb0ELb0EEENS1_36VarlenDynamicPersistentTileSchedulerILi192ELi128ELi384ELi128ELb0ELb1ELb1ELb1ELb1ELb1EEEEEEEEEvNT_6ParamsE,@"STO_CUDA_ENTRY STV_DEFAULT"
_ZN7cutlass13device_kernelIN5flash11enable_sm90INS1_16FlashAttnFwdSm90INS1_25CollectiveMainloopFwdSm90ILi2EN4cute5tupleIJNS5_1CILi1EEES8_S8_EEENS6_IJNS7_ILi192EEENS7_ILi128EEENS7_ILi64EEEEEELi64ENS_10bfloat16_tEfNS_4arch4Sm90ELb1ELb0ELb1ELb1ELb0ELb1ELb0ELb1ELb1ELb1ELb0ELb0EEENS1_21CollectiveEpilogueFwdINS6_IJSA_SC_SB_EEES9_SE_SG_Li384ELb1ELb1ELb0ELb0EEENS1_36VarlenDynamicPersistentTileSchedulerILi192ELi128ELi384ELi128ELb0ELb1ELb1ELb1ELb1ELb1EEEEEEEEEvNT_6ParamsE:
        /* <DEDUP_REMOVED lines=23> */
.L_x_14878:
[----:B------:R-:W-:Y:S05]  /*0170*/  BSYNC B0 ;  /* 0x0000000000007941 */ /* 0x000fea0003800000 */
.L_x_14877:
        /* <DEDUP_REMOVED lines=40> */
.L_x_14879:
        /* <DEDUP_REMOVED lines=22> */
.L_x_14880:
        /* <DEDUP_REMOVED lines=18> */
.L_x_14881:
        /* <DEDUP_REMOVED lines=22> */
.L_x_14882:
        /* <DEDUP_REMOVED lines=22> */
.L_x_14883:
        /* <DEDUP_REMOVED lines=9> */
.L_x_14886:
        /* <DEDUP_REMOVED lines=32> */
[CC--:B------:R-:W-:Y:S02]  /*0bd0*/  LEA.HI R4, R0.reuse, R12.reuse, RZ, 0x4 ;  /* 0x0000000c00047211 */ /* 0x0c0fe400078f20ff */
[--C-:B------:R-:W-:Y:S02]  /*0be0*/  SHF.R.S32.HI R9, RZ, 0x2, R8.reuse ;  /* 0x00000002ff097819 */ /* 0x100fe40000011408 */
[----:B------:R-:W-:Y:S02]  /*0bf0*/  SHF.R.S32.HI R10, RZ, 0x1f, R8 ;  /* 0x0000001fff0a7819 */ /* 0x000fe40000011408 */
[----:B------:R-:W-:Y:S02]  /*0c00*/  LEA.HI R5, R0, R12, RZ, 0x5 ;  /* 0x0000000c00057211 */ /* 0x000fe400078f28ff */
[----:B------:R-:W-:-:S02]  /*0c10*/  SHF.R.S32.HI R14, RZ, 0x7, R3 ;  /* 0x00000007ff0e7819 */ /* 0x000fc40000011403 */
[----:B------:R-:W-:Y:S02]  /*0c20*/  SHF.R.S32.HI R7, RZ, 0x4, R4 ;  /* 0x00000004ff077819 */ /* 0x000fe40000011404 */
[----:B------:R-:W-:Y:S02]  /*0c30*/  LEA.HI R10, R10, R9, RZ, 0x3 ;  /* 0x000000090a0a7211 */ /* 0x000fe400078f18ff */
[----:B------:R-:W-:Y:S01]  /*0c40*/  SHF.R.S32.HI R15, RZ, 0x5, R5 ;  /* 0x00000005ff0f7819 */ /* 0x000fe20000011405 */
[----:B------:R-:W-:Y:S01]  /*0c50*/  IMAD.HI R5, R14, 0x55555556, RZ ;  /* 0x555555560e057827 */ /* 0x000fe200078e02ff */
[C---:B------:R-:W-:Y:S02]  /*0c60*/  LOP3.LUT R3, R4.reuse, 0x3fffff0, RZ, 0xc0, !PT ;  /* 0x03fffff004037812 */ /* 0x040fe400078ec0ff */
[----:B------:R-:W-:Y:S02]  /*0c70*/  LEA.HI R4, R4, R7, RZ, 0x1 ;  /* 0x0000000704047211 */ /* 0x000fe400078f08ff */
[----:B------:R-:W-:-:S02]  /*0c80*/  LOP3.LUT R10, R10, 0xfffffff8, RZ, 0xc0, !PT ;  /* 0xfffffff80a0a7812 */ /* 0x000fc400078ec0ff */
[----:B------:R-:W-:Y:S01]  /*0c90*/  LEA.HI R6, R6, R11, RZ, 0x5 ;  /* 0x0000000b06067211 */ /* 0x000fe200078f28ff */
[----:B------:R-:W-:Y:S01]  /*0ca0*/  IMAD.IADD R3, R12, 0x1, -R3 ;  /* 0x000000010c037824 */ /* 0x000fe200078e0a03 */
[----:B------:R-:W-:Y:S01]  /*0cb0*/  LOP3.LUT R4, R4, 0x1ffffffe, RZ, 0xc0, !PT ;  /* 0x1ffffffe04047812 */ /* 0x000fe200078ec0ff */
[----:B------:R-:W-:Y:S01]  /*0cc0*/  IMAD.IADD R9, R9, 0x1, -R10 ;  /* 0x0000000109097824 */ /* 0x000fe200078e0a0a */
[----:B------:R-:W-:Y:S02]  /*0cd0*/  LEA.HI R5, R5, R5, RZ, 0x1 ;  /* 0x0000000505057211 */ /* 0x000fe400078f08ff */
[----:B------:R-:W-:Y:S01]  /*0ce0*/  SHF.R.S32.HI R6, RZ, 0x5, R6 ;  /* 0x00000005ff067819 */ /* 0x000fe20000011406 */
[----:B------:R-:W-:Y:S02]  /*0cf0*/  IMAD.IADD R4, R7, 0x1, -R4 ;  /* 0x0000000107047824 */ /* 0x000fe400078e0a04 */
[----:B------:R-:W-:Y:S02]  /*0d00*/  IMAD R3, R15, 0x10, R3 ;  /* 0x000000100f037824 */ /* 0x000fe400078e0203 */
[----:B------:R-:W-:-:S02]  /*0d10*/  IMAD R5, R5, -0x3, R14 ;  /* 0xfffffffd05057824 */ /* 0x000fc400078e020e */
[----:B------:R-:W-:Y:S02]  /*0d20*/  IMAD R6, R6, 0x10, R9 ;  /* 0x0000001006067824 */ /* 0x000fe400078e0209 */
[----:B------:R-:W-:Y:S02]  /*0d30*/  IMAD R7, R3, 0x8, R4 ;  /* 0x0000000803077824 */ /* 0x000fe400078e0204 */
[----:B------:R-:W-:-:S05]  /*0d40*/  IMAD R10, R5, 0x40, R6 ;  /* 0x00000040050a7824 */ /* 0x000fca00078e0206 */
[----:B------:R-:W-:Y:S01]  /*0d50*/  STL [R1+0x58], R10 ;  /* 0x0000580a01007387 */ /* 0x000fe20000100800 */
[----:B------:R-:W-:Y:S02]  /*0d60*/  LOP3.LUT R8, R8, 0x7ffffffc, RZ, 0xc0, !PT ;  /* 0x7ffffffc08087812 */ /* 0x000fe400078ec0ff */
[----:B------:R-:W-:Y:S01]  /*0d70*/  CS2R R22, SRZ ;  /* 0x0000000000167805 */ /* 0x000fe2000001ff00 */
[----:B------:R-:W-:Y:S02]  /*0d80*/  IMAD.MOV.U32 R154, RZ, RZ, RZ ;  /* 0x000000ffff9a7224 */ /* 0x000fe400078e00ff */
[----:B------:R-:W-:Y:S01]  /*0d90*/  IMAD.MOV.U32 R18, RZ, RZ, RZ ;  /* 0x000000ffff127224 */ /* 0x000fe200078e00ff */
[----:B--2---:R-:W-:-:S05]  /*0da0*/  LOP3.LUT R3, R13, 0x1, RZ, 0xfc, !PT ;  /* 0x000000010d037812 */ /* 0x004fca00078efcff */
[----:B------:R0:W-:Y:S02]  /*0db0*/  STL [R1+0x4], R3 ;  /* 0x0000040301007387 */ /* 0x0001e40000100800 */
[CC--:B0-----:R-:W-:Y:S02]  /*0dc0*/  LEA.HI R3, R0.reuse, R12.reuse, RZ, 0x3 ;  /* 0x0000000c00037211 */ /* 0x0c1fe400078f18ff */
[----:B------:R-:W-:-:S04]  /*0dd0*/  LEA.HI R0, R0, R12, RZ, 0x2 ;  /* 0x0000000c00007211 */ /* 0x000fc800078f10ff */
[--C-:B------:R-:W-:Y:S02]  /*0de0*/  SHF.R.S32.HI R19, RZ, 0x2, R0.reuse ;  /* 0x00000002ff137819 */ /* 0x100fe40000011400 */
[----:B------:R-:W-:-:S03]  /*0df0*/  SHF.R.S32.HI R4, RZ, 0x1f, R0 ;  /* 0x0000001fff047819 */ /* 0x000fc60000011400 */
[----:B------:R-:W-:Y:S01]  /*0e00*/  VIADD R9, R19, 0x60 ;  /* 0x0000006013097836 */ /* 0x000fe20000000000 */
[----:B------:R-:W-:Y:S02]  /*0e10*/  LOP3.LUT R3, R3, 0xfffffff8, RZ, 0xc0, !PT ;  /* 0xfffffff803037812 */ /* 0x000fe400078ec0ff */
[----:B------:R-:W-:Y:S02]  /*0e20*/  LOP3.LUT R0, R0, 0xfffffffc, RZ, 0xc0, !PT ;  /* 0xfffffffc00007812 */ /* 0x000fe400078ec0ff */
[----:B------:R-:W-:Y:S02]  /*0e30*/  LEA.HI R4, R4, R19, RZ, 0x3 ;  /* 0x0000001304047211 */ /* 0x000fe400078f18ff */
[----:B------:R-:W-:Y:S01]  /*0e40*/  SHF.R.S32.HI R5, RZ, 0x1f, R9 ;  /* 0x0000001fff057819 */ /* 0x000fe20000011409 */
[----:B------:R-:W-:Y:S01]  /*0e50*/  IMAD.IADD R3, R12, 0x1, -R3 ;  /* 0x000000010c037824 */ /* 0x000fe200078e0a03 */
[----:B------:R-:W-:Y:S01]  /*0e60*/  LOP3.LUT R4, R4, 0xfffffff8, RZ, 0xc0, !PT ;  /* 0xfffffff804047812 */ /* 0x000fe200078ec0ff */
[----:B------:R-:W-:Y:S01]  /*0e70*/  IMAD.IADD R6, R12, 0x1, -R0 ;  /* 0x000000010c067824 */ /* 0x000fe200078e0a00 */
[----:B------:R-:W-:-:S02]  /*0e80*/  LEA.HI R5, R5, R9, RZ, 0x3 ;  /* 0x0000000905057211 */ /* 0x000fc400078f18ff */
[----:B------:R-:W-:Y:S01]  /*0e90*/  SHF.L.U32 R3, R9, 0x6, RZ ;  /* 0x0000000609037819 */ /* 0x000fe200000006ff */
[----:B------:R-:W-:Y:S01]  /*0ea0*/  IMAD.IADD R4, R19, 0x1, -R4 ;  /* 0x0000000113047824 */ /* 0x000fe200078e0a04 */
[----:B------:R-:W-:Y:S01]  /*0eb0*/  SHF.R.S32.HI R0, RZ, 0x1f, R19 ;  /* 0x0000001fff007819 */ /* 0x000fe20000011413 */
[C---:B------:R-:W-:Y:S01]  /*0ec0*/  IMAD.SHL.U32 R16, R6.reuse, 0x8, RZ ;  /* 0x0000000806107824 */ /* 0x040fe200078e00ff */
[----:B------:R-:W-:Y:S01]  /*0ed0*/  LEA.HI R0, R6, R6, RZ, 0x1 ;  /* 0x0000000606007211 */ /* 0x000fe200078f08ff */
[----:B------:R-:W-:Y:S01]  /*0ee0*/  IMAD.SHL.U32 R5, R5, 0x40, RZ ;  /* 0x0000004005057824 */ /* 0x000fe200078e00ff */
[----:B------:R-:W-:Y:S01]  /*0ef0*/  LOP3.LUT R3, R3, 0x1c0, RZ, 0xc0, !PT ;  /* 0x000001c003037812 */ /* 0x000fe200078ec0ff */
[----:B------:R-:W-:Y:S01]  /*0f00*/  STL [R1+0x50], RZ ;  /* 0x000050ff01007387 */ /* 0x000fe20000100800 */
[----:B------:R-:W-:Y:S02]  /*0f10*/  LOP3.LUT R0, R0, 0x1ffffffe, RZ, 0xc0, !PT ;  /* 0x1ffffffe00007812 */ /* 0x000fe400078ec0ff */
[----:B------:R-:W-:Y:S01]  /*0f20*/  SHF.R.U32.HI R9, RZ, 0x3, R3 ;  /* 0x00000003ff097819 */ /* 0x000fe20000011603 */
[----:B------:R0:W-:Y:S01]  /*0f30*/  STL [R1+0x38], R4 ;  /* 0x0000380401007387 */ /* 0x0001e20000100800 */
[----:B------:R-:W-:Y:S01]  /*0f40*/  LOP3.LUT R3, R3, 0x38, R16, 0xf8, !PT ;  /* 0x0000003803037812 */ /* 0x000fe200078ef810 */
[----:B------:R-:W-:Y:S01]  /*0f50*/  IMAD.IADD R0, R6, 0x1, -R0 ;  /* 0x0000000106007824 */ /* 0x000fe200078e0a00 */
[----:B0-----:R-:W-:Y:S01]  /*0f60*/  LOP3.LUT R4, R5, 0xfffffe00, RZ, 0xc0, !PT ;  /* 0xfffffe0005047812 */ /* 0x001fe200078ec0ff */
[----:B------:R-:W-:-:S03]  /*0f70*/  IMAD.IADD R5, R11, 0x1, -R8 ;  /* 0x000000010b057824 */ /* 0x000fc600078e0a08 */
[----:B------:R-:W-:Y:S01]  /*0f80*/  LOP3.LUT R3, R4, R3, R9, 0xf6, !PT ;  /* 0x0000000304037212 */ /* 0x000fe200078ef609 */
[----:B------:R0:W-:Y:S01]  /*0f90*/  STL [R1+0x3c], R4 ;  /* 0x00003c0401007387 */ /* 0x0001e20000100800 */
[----:B------:R-:W-:-:S03]  /*0fa0*/  IMAD R0, R0, 0x8, R10 ;  /* 0x0000000800007824 */ /* 0x000fc600078e020a */
[----:B------:R-:W-:Y:S01]  /*0fb0*/  IMAD R3, R3, 0x2, R2 ;  /* 0x0000000203037824 */ /* 0x000fe200078e0202 */
[----:B------:R1:W-:Y:S01]  /*0fc0*/  STL [R1+0x40], R5 ;  /* 0x0000400501007387 */ /* 0x0003e20000100800 */
[----:B0-----:R-:W-:-:S05]  /*0fd0*/  IMAD.SHL.U32 R4, R7, 0x8, RZ ;  /* 0x0000000807047824 */ /* 0x001fca00078e00ff */
[----:B------:R1:W-:Y:S04]  /*0fe0*/  STL [R1+0x5c], R4 ;  /* 0x00005c0401007387 */ /* 0x0003e80000100800 */
[----:B------:R1:W-:Y:S04]  /*0ff0*/  STL [R1+0x44], R0 ;  /* 0x0000440001007387 */ /* 0x0003e80000100800 */
[----:B------:R1:W-:Y:S01]  /*1000*/  STL [R1+0x54], R3 ;  /* 0x0000540301007387 */ /* 0x0003e20000100800 */
[----:B------:R-:W-:-:S04]  /*1010*/  IMAD.SHL.U32 R152, R6, 0x4, RZ ;  /* 0x0000000406987824 */ /* 0x000fc800078e00ff */
[----:B------:R-:W-:-:S07]  /*1020*/  VIADD R155, R152, 0x10 ;  /* 0x00000010989b7836 */ /* 0x000fce0000000000 */
.L_x_15020:
[----:B01-3-5:R-:W0:Y:S02]  /*1030*/  LDC.64 R4, c[0x0][0xc88] ;  /* 0x00032200ff047b82 */ /* 0x02be240000000a00 */
[----:B0-----:R-:W-:-:S05]  /*1040*/  IMAD.WIDE R4, R31, 0x4, R4 ;  /* 0x000000041f047825 */ /* 0x001fca00078e0204 */
[----:B--2---:R-:W2:Y:S01]  /*1050*/  LDG.E R11, desc[UR40][R4.64] ;  /* 0x00000028040b7981 */ /* 0x004ea2000c1e1900 */
[----:B------:R-:W-:Y:S05]  /*1060*/  YIELD ;  /* 0x0000000000007946 */ /* 0x000fea0003800000 */
[----:B------:R-:W-:Y:S01]  /*1070*/  ULDC.64 UR4, c[0x0][0xa28] ;  /* 0x00028a0000047ab9 */ /* 0x000fe20000000a00 */
[----:B------:R-:W-:Y:S01]  /*1080*/  ULDC.64 UR8, c[0x0][0xa18] ;  /* 0x0002860000087ab9 */ /* 0x000fe20000000a00 */
[----:B------:R-:W-:Y:S01]  /*1090*/  ISETP.NE.U32.AND P1, PT, RZ, UR4, PT ;  /* 0x00000004ff007c0c */ /* 0x000fe2000bf25070 */
[----:B------:R-:W-:Y:S01]  /*10a0*/  IMAD.MOV.U32 R3, RZ, RZ, RZ ;  /* 0x000000ffff037224 */ /* 0x000fe200078e00ff */
[----:B------:R-:W-:Y:S01]  /*10b0*/  ULDC.64 UR6, c[0x0][0xa08] ;  /* 0x0002820000067ab9 */ /* 0x000fe20000000a00 */
[----:B------:R-:W-:Y:S01]  /*10c0*/  IMAD.MOV.U32 R33, RZ, RZ, RZ ;  /* 0x000000ffff217224 */ /* 0x000fe200078e00ff */
[----:B------:R-:W-:-:S02]  /*10d0*/  ISETP.NE.AND.EX P1, PT, RZ, UR5, PT, P1 ;  /* 0x00000005ff007c0c */ /* 0x000fc4000bf25310 */
        /* <DEDUP_REMOVED lines=19> */
[----:B------:R-:W2:Y:S01]  /*1210*/  @P2 LDG.E R10, desc[UR40][R4.64] ;  /* 0x00000028040a2981 */ /* 0x000ea2000c1e1900 */
        /* <DEDUP_REMOVED lines=16> */
[----:B------:R-:W1:Y:S02]  /*1320*/  LDC.64 R4, c[0x0][0xa00] ;  /* 0x00028000ff047b82 */ /* 0x000e640000000a00 */
[----:B-1----:R-:W-:-:S05]  /*1330*/  IMAD.WIDE R4, R31, 0x4, R4 ;  /* 0x000000041f047825 */ /* 0x002fca00078e0204 */
[----:B------:R-:W2:Y:S04]  /*1340*/  LDG.E R0, desc[UR40][R4.64] ;  /* 0x0000002804007981 */ /* 0x000ea8000c1e1900 */
[----:B0-----:R-:W2:Y:S02]  /*1350*/  LDG.E R7, desc[UR40][R4.64+0x4] ;  /* 0x0000042804077981 */ /* 0x001ea4000c1e1900 */
[----:B--2---:R-:W-:-:S05]  /*1360*/  IADD3 R10, -R0, R7, RZ ;  /* 0x00000007000a7210 */ /* 0x004fca0007ffe1ff */
[----:B------:R1:W-:Y:S02]  /*1370*/  STL [R1+0x20], R10 ;  /* 0x0000200a01007387 */ /* 0x0003e40000100800 */
.L_x_14888:
[----:B------:R-:W-:Y:S01]  /*1380*/  ULDC.64 UR4, c[0x0][0xa20] ;  /* 0x0002880000047ab9 */ /* 0x000fe20000000a00 */
[----:B------:R2:W-:Y:S01]  /*1390*/  STL [R1+0x4c], R30 ;  /* 0x00004c1e01007387 */ /* 0x0005e20000100800 */
[----:B------:R-:W-:-:S04]  /*13a0*/  ISETP.NE.U32.AND P1, PT, RZ, UR4, PT ;  /* 0x00000004ff007c0c */ /* 0x000fc8000bf25070 */
[----:B------:R-:W-:-:S13]  /*13b0*/  ISETP.NE.AND.EX P1, PT, RZ, UR5, PT, P1 ;  /* 0x00000005ff007c0c */ /* 0x000fda000bf25310 */
[----:B--2---:R-:W-:Y:S05]  /*13c0*/  @!P1 BRA `(.L_x_14889) ;  /* 0x0000000000109947 */ /* 0x004fea0003800000 */
[----:B------:R-:W-:-:S04]  /*13d0*/  IADD3 R4, P0, R34, UR4, RZ ;  /* 0x0000000422047c10 */ /* 0x000fc8000ff1e0ff */
[----:B------:R-:W-:-:S05]  /*13e0*/  IADD3.X R5, R35, UR5, RZ, P0, !PT ;  /* 0x0000000523057c10 */ /* 0x000fca00087fe4ff */
[----:B------:R2:W5:Y:S01]  /*13f0*/  LDG.E R32, desc[UR40][R4.64] ;  /* 0x0000002804207981 */ /* 0x000562000c1e1900 */
[----:B------:R-:W-:Y:S05]  /*1400*/  BRA `(.L_x_14890) ;  /* 0x0000000000107947 */ /* 0x000fea0003800000 */
.L_x_14889:
[----:B------:R-:W-:Y:S05]  /*1410*/  @!P0 BRA `(.L_x_14890) ;  /* 0x00000000000c8947 */ /* 0x000fea0003800000 */
[----:B------:R-:W2:Y:S04]  /*1420*/  LDG.E R5, desc[UR40][R8.64] ;  /* 0x0000002808057981 */ /* 0x000ea8000c1e1900 */
[----:B------:R-:W2:Y:S02]  /*1430*/  LDG.E R32, desc[UR40][R8.64+0x4] ;  /* 0x0000042808207981 */ /* 0x000ea4000c1e1900 */
[----:B--2---:R-:W-:-:S07]  /*1440*/  IMAD.IADD R32, R32, 0x1, -R5 ;  /* 0x0000000120207824 */ /* 0x004fce00078e0a05 */
.L_x_14890:
[----:B------:R-:W-:Y:S01]  /*1450*/  ULDC.64 UR4, c[0x0][0xa10] ;  /* 0x0002840000047ab9 */ /* 0x000fe20000000a00 */
[----:B0-----:R-:W0:Y:S01]  /*1460*/  LDC R8, c[0x0][0x448] ;  /* 0x00011200ff087b82 */ /* 0x001e220000000800 */
[----:B------:R-:W-:-:S04]  /*1470*/  ISETP.NE.U32.AND P0, PT, RZ, UR4, PT ;  /* 0x00000004ff007c0c */ /* 0x000fc8000bf05070 */
        /* <DEDUP_REMOVED lines=13> */
[----:B------:R-:W-:Y:S02]  /*1550*/  IMAD R12, R29, 0xc0, RZ ;  /* 0x000000c01d0c7824 */ /* 0x000fe400078e02ff */
[----:B------:R-:W-:Y:S02]  /*1560*/  IMAD.IADD R8, R32, 0x1, -R3 ;  /* 0x0000000120087824 */ /* 0x000fe400078e0a03 */
[----:B---3--:R-:W-:Y:S01]  /*1570*/  VIADD R4, R12, 0xbf ;  /* 0x000000bf0c047836 */ /* 0x008fe20000000000 */
[----:B------:R0:W-:Y:S01]  /*1580*/  STL [R1+0x2c], R12 ;  /* 0x00002c0c01007387 */ /* 0x0001e20000100800 */
[----:B------:R-:W-:-:S05]  /*1590*/  IMAD.MOV R27, RZ, RZ, -R8 ;  /* 0x000000ffff1b7224 */ /* 0x000fca00078e0a08 */
[----:B------:R-:W-:Y:S01]  /*15a0*/  VIMNMX R27, RZ, R27, !PT ;  /* 0x0000001bff1b7248 */ /* 0x000fe20007fe0100 */
[----:B------:R-:W3:Y:S08]  /*15b0*/  @P1 LDC R11, c[0x0][0x44c] ;  /* 0x00011300ff0b1b82 */ /* 0x000ef00000000800 */
[----:B------:R-:W1:Y:S01]  /*15c0*/  @P1 LDC R5, c[0x0][0x450] ;  /* 0x00011400ff051b82 */ /* 0x000e620000000800 */
[----:B--2---:R-:W-:-:S02]  /*15d0*/  @P0 IMAD.IADD R28, R9, 0x1, -R0 ;  /* 0x00000001091c0824 */ /* 0x004fc400078e0a00 */
[----:B---3--:R-:W-:-:S04]  /*15e0*/  @P1 IMAD.HI.U32 R0, R4, R11, RZ ;  /* 0x0000000b04001227 */ /* 0x008fc800078e00ff */
[----:B----4-:R-:W-:Y:S01]  /*15f0*/  IMAD.IADD R6, R8, 0x1, R28 ;  /* 0x0000000108067824 */ /* 0x010fe200078e021c */
[----:B-1----:R-:W-:-:S03]  /*1600*/  @P1 SHF.R.U32.HI R4, RZ, R5, R0 ;  /* 0x00000005ff041219 */ /* 0x002fc60000011600 */
[C---:B------:R-:W-:Y:S01]  /*1610*/  VIADD R0, R6.reuse, 0x7f ;  /* 0x0000007f06007836 */ /* 0x040fe20000000000 */
[----:B------:R-:W-:Y:S01]  /*1620*/  IADD3 R91, R6, 0x80, -R10 ;  /* 0x00000080065b7810 */ /* 0x000fe20007ffe80a */
[----:B------:R0:W-:Y:S03]  /*1630*/  STL [R1+0x30], R6 ;  /* 0x0000300601007387 */ /* 0x0001e60000100800 */
        /* <DEDUP_REMOVED lines=40> */
.L_x_14893:
[----:B------:R-:W-:Y:S05]  /*18c0*/  BSYNC B6 ;  /* 0x0000000000067941 */ /* 0x000fea0003800000 */
.L_x_14892:
        /* <DEDUP_REMOVED lines=20> */
.L_x_14895:
[----:B------:R-:W-:Y:S05]  /*1a10*/  BSYNC B6 ;  /* 0x0000000000067941 */ /* 0x000fea0003800000 */
.L_x_14894:
[----:B------:R-:W-:Y:S01]  /*1a20*/  ULDC.64 UR4, c[0x0][0x9f8] ;  /* 0x00027e0000047ab9 */ /* 0x000fe20000000a00 */
[----:B------:R-:W2:Y:S01]  /*1a30*/  LDL R37, [R1+0x38] ;  /* 0x0000380001257983 */ /* 0x000ea20000100800 */
[----:B------:R-:W-:Y:S01]  /*1a40*/  ISETP.NE.U32.AND P0, PT, RZ, UR4, PT ;  /* 0x00000004ff007c0c */ /* 0x000fe2000bf05070 */
[----:B------:R-:W0:Y:S01]  /*1a50*/  LDC.64 R4, c[0x0][0x300] ;  /* 0x0000c000ff047b82 */ /* 0x000e220000000a00 */
[----:B------:R-:W-:Y:S01]  /*1a60*/  IMAD.IADD R32, R33, 0x1, R32 ;  /* 0x0000000121207824 */ /* 0x000fe200078e0220 */
[----:B------:R-:W3:Y:S01]  /*1a70*/  LDL.LU R41, [R1] ;  /* 0x0000000001297983 */ /* 0x000ee20000300800 */
[----:B------:R-:W-:Y:S01]  /*1a80*/  ISETP.NE.AND.EX P0, PT, RZ, UR5, PT, P0 ;  /* 0x00000005ff007c0c */ /* 0x000fe2000bf05300 */
[----:B------:R-:W-:Y:S02]  /*1a90*/  ULDC.64 UR6, c[0x0][0xa08] ;  /* 0x0002820000067ab9 */ /* 0x000fe40000000a00 */
[----:B------:R-:W4:Y:S01]  /*1aa0*/  LDL R36, [R1+0x3c] ;  /* 0x00003c0001247983 */ /* 0x000f220000100800 */
[----:B------:R-:W-:Y:S01]  /*1ab0*/  SHF.R.S32.HI R13, RZ, 0x1f, R30 ;  /* 0x0000001fff0d7819 */ /* 0x000fe2000001141e */
[----:B------:R-:W1:Y:S08]  /*1ac0*/  LDC R63, c[0x0][0x3f4] ;  /* 0x0000fd00ff3f7b82 */ /* 0x000e700000000800 */
[----:B------:R-:W-:Y:S01]  /*1ad0*/  @P0 IADD3 R6, P1, R34, UR4, RZ ;  /* 0x0000000422060c10 */ /* 0x000fe2000ff3e0ff */
[----:B------:R-:W1:Y:S01]  /*1ae0*/  S2R R40, SR_TID.X ;  /* 0x0000000000287919 */ /* 0x000e620000002100 */
[----:B------:R-:W-:Y:S01]  /*1af0*/  SHF.R.S32.HI R17, RZ, 0x1f, R16 ;  /* 0x0000001fff117819 */ /* 0x000fe20000011410 */
[----:B------:R-:W1:Y:S01]  /*1b00*/  LDC.64 R68, c[0x0][0x408] ;  /* 0x00010200ff447b82 */ /* 0x000e620000000a00 */
[----:B------:R-:W-:Y:S01]  /*1b10*/  @P0 IADD3.X R7, R35, UR5, RZ, P1, !PT ;  /* 0x0000000523070c10 */ /* 0x000fe20008ffe4ff */
[----:B------:R-:W-:-:S04]  /*1b20*/  ULDC.64 UR4, c[0x0][0x308] ;  /* 0x0000c20000047ab9 */ /* 0x000fc80000000a00 */
[----:B------:R0:W4:Y:S01]  /*1b30*/  @P0 LDG.E R31, desc[UR40][R6.64] ;  /* 0x00000028061f0981 */ /* 0x000122000c1e1900 */
[----:B------:R-:W-:Y:S01]  /*1b40*/  SHF.R.S32.HI R35, RZ, 0x1f, R32 ;  /* 0x0000001fff237819 */ /* 0x000fe20000011420 */
[-C--:B0-----:R-:W-:Y:S01]  /*1b50*/  IMAD.WIDE.U32 R8, R32, R4.reuse, RZ ;  /* 0x0000000420087225 */ /* 0x081fe200078e00ff */
[----:B------:R-:W-:Y:S02]  /*1b60*/  ISETP.NE.U32.AND P0, PT, RZ, UR6, PT ;  /* 0x00000006ff007c0c */ /* 0x000fe4000bf05070 */
[----:B------:R-:W-:Y:S01]  /*1b70*/  SHF.R.S32.HI R38, RZ, 0x1f, R19 ;  /* 0x0000001fff267819 */ /* 0x000fe20000011413 */
[-C--:B------:R-:W-:Y:S01]  /*1b80*/  IMAD R0, R35, R4.reuse, RZ ;  /* 0x0000000423007224 */ /* 0x080fe200078e02ff */
[----:B------:R-:W-:Y:S01]  /*1b90*/  ISETP.NE.AND.EX P0, PT, RZ, UR7, PT, P0 ;  /* 0x00000007ff007c0c */ /* 0x000fe2000bf05300 */
[----:B------:R-:W-:Y:S01]  /*1ba0*/  IMAD.WIDE.U32 R10, R19, R4, R16 ;  /* 0x00000004130a7225 */ /* 0x000fe200078e0010 */
[----:B------:R-:W-:Y:S02]  /*1bb0*/  SHF.R.S32.HI R153, RZ, 0x1f, R152 ;  /* 0x0000001fff997819 */ /* 0x000fe40000011498 */
[----:B------:R-:W-:Y:S01]  /*1bc0*/  SHF.L.U64.HI R74, R4, 0x7, R5 ;  /* 0x00000007044a7819 */ /* 0x000fe20000010205 */
[----:B------:R-:W-:-:S02]  /*1bd0*/  IMAD R3, R32, R5, R0 ;  /* 0x0000000520037224 */ /* 0x000fc400078e0200 */
[----:B------:R-:W-:Y:S02]  /*1be0*/  IMAD.SHL.U32 R73, R4, 0x80, RZ ;  /* 0x0000008004497824 */ /* 0x000fe400078e00ff */
[----:B------:R-:W-:Y:S02]  /*1bf0*/  IMAD.IADD R9, R9, 0x1, R3 ;  /* 0x0000000109097824 */ /* 0x000fe400078e0203 */
[----:B------:R-:W-:Y:S02]  /*1c00*/  IMAD R3, R13, UR4, RZ ;  /* 0x000000040d037c24 */ /* 0x000fe4000f8e02ff */
[----:B------:R-:W-:-:S04]  /*1c10*/  IMAD.WIDE.U32 R6, R30, UR4, R8 ;  /* 0x000000041e067c25 */ /* 0x000fc8000f8e0008 */
[----:B------:R-:W-:Y:S01]  /*1c20*/  IMAD R3, R30, UR5, R3 ;  /* 0x000000051e037c24 */ /* 0x000fe2000f8e0203 */
[----:B------:R-:W-:Y:S01]  /*1c30*/  ULDC.64 UR4, c[0x0][0x310] ;  /* 0x0000c40000047ab9 */ /* 0x000fe20000000a00 */
[----:B-1----:R-:W-:Y:S01]  /*1c40*/  SHF.R.U32.HI R39, RZ, 0x7, R40 ;  /* 0x00000007ff277819 */ /* 0x002fe20000011628 */
[----:B------:R-:W-:-:S03]  /*1c50*/  IMAD.WIDE.U32 R20, R19, R68, R16 ;  /* 0x0000004413147225 */ /* 0x000fc600078e0010 */
[----:B------:R-:W-:Y:S01]  /*1c60*/  ISETP.NE.AND P6, PT, R39, 0x1, PT ;  /* 0x000000012700780c */ /* 0x000fe20003fc5270 */
[----:B------:R-:W-:Y:S02]  /*1c70*/  IMAD.IADD R7, R7, 0x1, R3 ;  /* 0x0000000107077824 */ /* 0x000fe400078e0203 */
[----:B------:R-:W-:Y:S02]  /*1c80*/  VIADD R40, R40, 0xffffff80 ;  /* 0xffffff8028287836 */ /* 0x000fe40000000000 */
[----:B------:R-:W-:Y:S02]  /*1c90*/  VIADD R66, R16, 0x20 ;  /* 0x0000002010427836 */ /* 0x000fe40000000000 */
[----:B------:R-:W-:Y:S01]  /*1ca0*/  VIADD R64, R39, 0x8 ;  /* 0x0000000827407836 */ /* 0x000fe20000000000 */
        /* <DEDUP_REMOVED lines=12> */
[----:B----4-:R-:W-:Y:S02]  /*1d70*/  SEL R57, R31, RZ, !P0 ;  /* 0x000000ff1f397207 */ /* 0x010fe40004000000 */
[----:B------:R-:W-:-:S03]  /*1d80*/  SHF.R.S32.HI R0, RZ, 0x1f, R31 ;  /* 0x0000001fff007819 */ /* 0x000fc6000001141f */
[----:B------:R-:W-:Y:S01]  /*1d90*/  IMAD.WIDE.U32 R8, R57, UR4, R6 ;  /* 0x0000000439087c25 */ /* 0x000fe2000f8e0006 */
[----:B------:R-:W-:Y:S01]  /*1da0*/  SEL R14, R0, RZ, !P0 ;  /* 0x000000ff000e7207 */ /* 0x000fe20004000000 */
[----:B------:R-:W1:Y:S01]  /*1db0*/  LDC.64 R6, c[0x0][0x3f8] ;  /* 0x0000fe00ff067b82 */ /* 0x000e620000000a00 */
[----:B------:R-:W-:-:S03]  /*1dc0*/  IADD3 R77, P0, R8, R10, RZ ;  /* 0x0000000a084d7210 */ /* 0x000fc60007f1e0ff */
[----:B------:R-:W-:-:S04]  /*1dd0*/  IMAD R0, R14, UR4, RZ ;  /* 0x000000040e007c24 */ /* 0x000fc8000f8e02ff */
[----:B------:R-:W-:Y:S01]  /*1de0*/  IMAD R3, R57, UR5, R0 ;  /* 0x0000000539037c24 */ /* 0x000fe2000f8e0200 */
[----:B------:R-:W-:Y:S05]  /*1df0*/  @!P6 WARPSYNC.ALL ;  /* 0x000000000000e948 */ /* 0x000fea0003800000 */
[----:B------:R-:W-:Y:S01]  /*1e00*/  ULDC.64 UR4, c[0x0][0x330] ;  /* 0x0000cc0000047ab9 */ /* 0x000fe20000000a00 */
[----:B------:R-:W-:Y:S01]  /*1e10*/  IMAD R0, R38, R4, RZ ;  /* 0x0000000426007224 */ /* 0x000fe200078e02ff */
[----:B------:R-:W-:Y:S01]  /*1e20*/  IADD3 R76, R9, R3, RZ ;  /* 0x00000003094c7210 */ /* 0x000fe20007ffe0ff */
[----:B------:R-:W-:Y:S02]  /*1e30*/  IMAD R13, R13, UR4, RZ ;  /* 0x000000040d0d7c24 */ /* 0x000fe4000f8e02ff */
[----:B------:R-:W-:-:S02]  /*1e40*/  IMAD R75, R19, R5, R0 ;  /* 0x00000005134b7224 */ /* 0x000fc400078e0200 */
[C---:B------:R-:W-:Y:S02]  /*1e50*/  IMAD R15, R30.reuse, UR5, R13 ;  /* 0x000000051e0f7c24 */ /* 0x040fe4000f8e020d */
[----:B------:R-:W-:Y:S01]  /*1e60*/  IMAD.WIDE.U32 R12, R30, UR4, R16 ;  /* 0x000000041e0c7c25 */ /* 0x000fe2000f8e0010 */
[----:B------:R-:W-:Y:S01]  /*1e70*/  IADD3.X R75, R76, R11, R75, P0, !PT ;  /* 0x0000000b4c4b7210 */ /* 0x000fe200007fe44b */
[----:B------:R-:W-:Y:S01]  /*1e80*/  ULDC.64 UR4, c[0x0][0x338] ;  /* 0x0000ce0000047ab9 */ /* 0x000fe20000000a00 */
[----:B------:R-:W-:Y:S01]  /*1e90*/  ISETP.GE.AND P0, PT, R16, R63, PT ;  /* 0x0000003f1000720c */ /* 0x000fe20003f06270 */
[----:B-1----:R-:W-:Y:S01]  /*1ea0*/  IMAD R0, R38, R6, RZ ;  /* 0x0000000626007224 */ /* 0x002fe200078e02ff */
[----:B------:R-:W-:Y:S01]  /*1eb0*/  SHF.L.U64.HI R72, R6, 0x7, R7 ;  /* 0x0000000706487819 */ /* 0x000fe20000010207 */
[----:B------:R-:W-:Y:S02]  /*1ec0*/  IMAD.IADD R13, R13, 0x1, R15 ;  /* 0x000000010d0d7824 */ /* 0x000fe400078e020f */
[----:B------:R-:W-:-:S02]  /*1ed0*/  IMAD R15, R19, R7, R0 ;  /* 0x00000007130f7224 */ /* 0x000fc400078e0200 */
[----:B------:R-:W-:-:S04]  /*1ee0*/  IMAD.WIDE.U32 R10, R19, R6, R16 ;  /* 0x00000006130a7225 */ /* 0x000fc800078e0010 */
[----:B------:R-:W-:Y:S02]  /*1ef0*/  IMAD.IADD R11, R15, 0x1, R11 ;  /* 0x000000010f0b7824 */ /* 0x000fe400078e020b */
[----:B------:R-:W-:Y:S02]  /*1f00*/  IMAD R3, R14, UR4, RZ ;  /* 0x000000040e037c24 */ /* 0x000fe4000f8e02ff */
[----:B-----5:R-:W-:Y:S01]  /*1f10*/  IMAD.WIDE.U32 R52, R24, R6, R10 ;  /* 0x0000000618347225 */ /* 0x020fe200078e000a */
[----:B------:R-:W-:Y:S01]  /*1f20*/  @!P6 BAR.SYNC.DEFER_BLOCKING 0x9, 0x100 ;  /* 0x024400000000eb1d */ /* 0x000fe20000010000 */
[----:B------:R-:W-:Y:S02]  /*1f30*/  IADD3 R10, P1, R19, R32, RZ ;  /* 0x00000020130a7210 */ /* 0x000fe40007f3e0ff */
[----:B------:R-:W-:Y:S01]  /*1f40*/  IMAD R33, R57, UR5, R3 ;  /* 0x0000000539217c24 */ /* 0x000fe2000f8e0203 */
[----:B------:R-:W-:Y:S01]  /*1f50*/  SEL R3, R63, RZ, P0 ;  /* 0x000000ff3f037207 */ /* 0x000fe20000000000 */
[----:B------:R-:W-:-:S02]  /*1f60*/  IMAD R0, R38, R68, RZ ;  /* 0x0000004426007224 */ /* 0x000fc400078e02ff */
[----:B------:R-:W-:Y:S02]  /*1f70*/  IMAD.X R11, R38, 0x1, R35, P1 ;  /* 0x00000001260b7824 */ /* 0x000fe400008e0623 */
[----:B------:R-:W-:Y:S01]  /*1f80*/  IMAD.WIDE.U32 R56, R57, UR4, R12 ;  /* 0x0000000439387c25 */ /* 0x000fe2000f8e000c */
[----:B------:R-:W-:Y:S02]  /*1f90*/  ULDC UR4, c[0x0][0x2f4] ;  /* 0x0000bd0000047ab9 */ /* 0x000fe40000000800 */
[C---:B------:R-:W-:Y:S01]  /*1fa0*/  ISETP.GE.AND P1, PT, R16.reuse, UR4, PT ;  /* 0x0000000410007c0c */ /* 0x040fe2000bf26270 */
[----:B------:R-:W-:Y:S01]  /*1fb0*/  IMAD.IADD R3, R16, 0x1, R3 ;  /* 0x0000000110037824 */ /* 0x000fe200078e0203 */
[----:B------:R-:W-:Y:S01]  /*1fc0*/  ISETP.GE.AND P2, PT, R66, UR4, PT ;  /* 0x0000000442007c0c */ /* 0x000fe2000bf46270 */
[C---:B------:R-:W-:Y:S02]  /*1fd0*/  VIADD R38, R19.reuse, 0x60 ;  /* 0x0000006013267836 */ /* 0x040fe40000000000 */
[----:B------:R-:W-:-:S04]  /*1fe0*/  IMAD.WIDE.U32 R30, R19, R68, R152 ;  /* 0x00000044131e7225 */ /* 0x000fc800078e0098 */
[----:B------:R-:W-:Y:S01]  /*1ff0*/  IMAD R13, R19, R69, R0 ;  /* 0x00000045130d7224 */ /* 0x000fe200078e0200 */
[----:B------:R-:W-:Y:S01]  /*2000*/  SHF.R.S32.HI R0, RZ, 0x1f, R3 ;  /* 0x0000001fff007819 */ /* 0x000fe20000011403 */
[----:B------:R-:W-:Y:S02]  /*2010*/  IMAD.SHL.U32 R38, R38, 0x40, RZ ;  /* 0x0000004026267824 */ /* 0x000fe400078e00ff */
[----:B------:R-:W-:Y:S01]  /*2020*/  IMAD.IADD R31, R31, 0x1, R13 ;  /* 0x000000011f1f7824 */ /* 0x000fe200078e020d */
[----:B------:R-:W-:Y:S01]  /*2030*/  LEA.HI R3, R0, R3, RZ, 0x3 ;  /* 0x0000000300037211 */ /* 0x000fe200078f18ff */
[----:B------:R-:W-:Y:S01]  /*2040*/  IMAD.IADD R21, R13, 0x1, R21 ;  /* 0x000000010d157824 */ /* 0x000fe200078e0215 */
[----:B------:R-:W-:Y:S01]  /*2050*/  SHF.R.S32.HI R13, RZ, 0x1f, R24 ;  /* 0x0000001fff0d7819 */ /* 0x000fe20000011418 */
[----:B------:R-:W-:Y:S01]  /*2060*/  IMAD.WIDE.U32 R54, R19, R6, R152 ;  /* 0x0000000613367225 */ /* 0x000fe200078e0098 */
[----:B------:R-:W-:-:S03]  /*2070*/  LOP3.LUT R38, R38, 0x1c0, RZ, 0xc0, !PT ;  /* 0x000001c026267812 */ /* 0x000fc600078ec0ff */
[----:B------:R-:W-:Y:S01]  /*2080*/  IMAD R0, R13, R6, RZ ;  /* 0x000000060d007224 */ /* 0x000fe200078e02ff */
[----:B------:R-:W-:Y:S01]  /*2090*/  LOP3.LUT R4, R38, 0x38, R3, 0xf8, !PT ;  /* 0x0000003826047812 */ /* 0x000fe200078ef803 */
[----:B------:R-:W-:Y:S02]  /*20a0*/  VIADD R38, R19, 0x60 ;  /* 0x0000006013267836 */ /* 0x000fe40000000000 */
[----:B------:R-:W-:Y:S01]  /*20b0*/  IMAD R5, R24, R7, R0 ;  /* 0x0000000718057224 */ /* 0x000fe200078e0200 */
[----:B------:R-:W-:Y:S01]  /*20c0*/  LOP3.LUT R0, R70, 0x18, R16, 0xf8, !PT ;  /* 0x0000001846007812 */ /* 0x000fe200078ef810 */
[----:B------:R-:W-:Y:S01]  /*20d0*/  IMAD.SHL.U32 R38, R38, 0x40, RZ ;  /* 0x0000004026267824 */ /* 0x000fe200078e00ff */
[----:B------:R-:W-:Y:S01]  /*20e0*/  LOP3.LUT R7, R3, 0xfffffff8, RZ, 0xc0, !PT ;  /* 0xfffffff803077812 */ /* 0x000fe200078ec0ff */
[----:B------:R-:W-:Y:S01]  /*20f0*/  IMAD.IADD R55, R55, 0x1, R15 ;  /* 0x0000000137377824 */ /* 0x000fe200078e020f */
[----:B------:R-:W-:Y:S01]  /*2100*/  LOP3.LUT R0, R0, R67, RZ, 0x3c, !PT ;  /* 0x0000004300007212 */ /* 0x000fe200078e3cff */
[----:B------:R-:W-:Y:S01]  /*2110*/  IMAD R13, R13, R68, RZ ;  /* 0x000000440d0d7224 */ /* 0x000fe200078e02ff */
[----:B------:R-:W-:Y:S01]  /*2120*/  LOP3.LUT R38, R38, 0x1c0, RZ, 0xc0, !PT ;  /* 0x000001c026267812 */ /* 0x000fe200078ec0ff */
[----:B------:R-:W-:-:S03]  /*2130*/  IMAD.WIDE.U32 R54, R24, R6, R54 ;  /* 0x0000000618367225 */ /* 0x000fc600078e0036 */
[----:B------:R-:W-:Y:S01]  /*2140*/  SHF.R.U32.HI R38, RZ, 0x3, R38 ;  /* 0x00000003ff267819 */ /* 0x000fe20000011626 */
[----:B------:R-:W-:Y:S01]  /*2150*/  IMAD R62, R37, 0x200, R0 ;  /* 0x00000200253e7824 */ /* 0x000fe200078e0200 */
[----:B------:R-:W-:Y:S01]  /*2160*/  LOP3.LUT R0, R70, 0x38, R3, 0xf8, !PT ;  /* 0x0000003846007812 */ /* 0x000fe200078ef803 */
[----:B------:R-:W-:Y:S01]  /*2170*/  IMAD R13, R24, R69, R13 ;  /* 0x00000045180d7224 */ /* 0x000fe200078e020d */
[----:B------:R-:W-:Y:S01]  /*2180*/  LOP3.LUT R12, R4, R38, RZ, 0x3c, !PT ;  /* 0x00000026040c7212 */ /* 0x000fe200078e3cff */
[-C--:B------:R-:W-:Y:S01]  /*2190*/  IMAD.WIDE.U32 R30, R24, R68.reuse, R30 ;  /* 0x00000044181e7225 */ /* 0x080fe200078e001e */
[----:B------:R-:W-:Y:S02]  /*21a0*/  LOP3.LUT R0, R0, R67, RZ, 0x3c, !PT ;  /* 0x0000004300007212 */ /* 0x000fe400078e3cff */
[----:B------:R-:W-:Y:S01]  /*21b0*/  SHF.L.U64.HI R69, R68, 0x7, R69 ;  /* 0x0000000744457819 */ /* 0x000fe20000010245 */
[----:B------:R-:W-:Y:S01]  /*21c0*/  IMAD.WIDE.U32 R20, R24, R68, R20 ;  /* 0x0000004418147225 */ /* 0x000fe200078e0014 */
[----:B------:R-:W-:-:S03]  /*21d0*/  IADD3 R61, R55, R5, RZ ;  /* 0x00000005373d7210 */ /* 0x000fc60007ffe0ff */
[----:B------:R-:W-:Y:S01]  /*21e0*/  IMAD.SHL.U32 R71, R6, 0x80, RZ ;  /* 0x0000008006477824 */ /* 0x000fe200078e00ff */
[----:B------:R-:W-:Y:S01]  /*21f0*/  SHF.R.S32.HI R6, RZ, 0x3, R3 ;  /* 0x00000003ff067819 */ /* 0x000fe20000011403 */
[----:B------:R-:W-:Y:S01]  /*2200*/  IMAD.IADD R60, R5, 0x1, R53 ;  /* 0x00000001053c7824 */ /* 0x000fe200078e0235 */
[----:B------:R-:W-:Y:S01]  /*2210*/  SHF.R.S32.HI R5, RZ, 0x1f, R7 ;  /* 0x0000001fff057819 */ /* 0x000fe20000011407 */
[----:B------:R-:W-:Y:S02]  /*2220*/  IMAD R4, R37, 0x200, R0 ;  /* 0x0000020025047824 */ /* 0x000fe400078e0200 */
[----:B------:R-:W-:Y:S02]  /*2230*/  IMAD.SHL.U32 R68, R68, 0x80, RZ ;  /* 0x0000008044447824 */ /* 0x000fe400078e00ff */
[----:B------:R-:W-:Y:S02]  /*2240*/  IMAD.SHL.U32 R63, R63, 0x2, RZ ;  /* 0x000000023f3f7824 */ /* 0x000fe400078e00ff */
[----:B------:R-:W-:-:S02]  /*2250*/  IMAD.IADD R59, R31, 0x1, R13 ;  /* 0x000000011f3b7824 */ /* 0x000fc400078e020d */
[----:B------:R-:W-:Y:S02]  /*2260*/  IMAD.IADD R58, R13, 0x1, R21 ;  /* 0x000000010d3a7824 */ /* 0x000fe400078e0215 */
[----:B------:R-:W-:Y:S02]  /*2270*/  IMAD.IADD R3, R36, 0x1, R12 ;  /* 0x0000000124037824 */ /* 0x000fe400078e020c */
[----:B0-----:R-:W-:-:S07]  /*2280*/  IMAD.IADD R0, R57, 0x1, R33 ;  /* 0x0000000139007824 */ /* 0x001fce00078e0221 */
.L_x_14945:
[----:B------:R-:W2:Y:S01]  /*2290*/  LDL R35, [R1+0x38] ;  /* 0x0000380001237983 */ /* 0x000ea20000100800 */
[----:B------:R-:W0:Y:S03]  /*22a0*/  LDC.64 R86, c[0x0][0x300] ;  /* 0x0000c000ff567b82 */ /* 0x000e260000000a00 */
        /* <DEDUP_REMOVED lines=9> */
[----:B------:R-:W4:Y:S01]  /*2340*/  LDC R88, c[0x0][0x3f4] ;  /* 0x0000fd00ff587b82 */ /* 0x000f220000000800 */
[----:B------:R-:W-:Y:S02]  /*2350*/  IMAD.MOV.U32 R84, RZ, RZ, R14 ;  /* 0x000000ffff547224 */ /* 0x000fe400078e000e */
[----:B------:R-:W-:Y:S02]  /*2360*/  IMAD.IADD R85, R15, 0x1, R85 ;  /* 0x000000010f557824 */ /* 0x000fe400078e0255 */
[----:B0-----:R-:W-:Y:S02]  /*2370*/  IMAD R26, R87, 0x60, RZ ;  /* 0x00000060571a7824 */ /* 0x001fe400078e02ff */
[----:B------:R-:W-:-:S04]  /*2380*/  IMAD.WIDE.U32 R12, R86, 0x60, R84 ;  /* 0x00000060560c7825 */ /* 0x000fc800078e0054 */
[----:B------:R-:W-:Y:S01]  /*2390*/  IMAD R82, R22, 0x2000, R62 ;  /* 0x0000200016527824 */ /* 0x000fe200078e023e */
[C---:B------:R-:W-:Y:S02]  /*23a0*/  IADD3 R15, P4, R77.reuse, R12, RZ ;  /* 0x0000000c4d0f7210 */ /* 0x040fe40007f9e0ff */
[----:B------:R-:W-:Y:S02]  /*23b0*/  IADD3 R12, P3, R77, R14, RZ ;  /* 0x0000000e4d0c7210 */ /* 0x000fe40007f7e0ff */
[----:B------:R-:W-:Y:S01]  /*23c0*/  IADD3.X R14, R75, R13, R26, P4, !PT ;  /* 0x0000000d4b0e7210 */ /* 0x000fe200027fe41a */
[----:B------:R-:W-:Y:S01]  /*23d0*/  IMAD.MOV.U32 R26, RZ, RZ, R32 ;  /* 0x000000ffff1a7224 */ /* 0x000fe200078e0020 */
[-C--:B-1----:R-:W-:Y:S01]  /*23e0*/  LEA R36, P4, R15, R80.reuse, 0x1 ;  /* 0x000000500f247211 */ /* 0x082fe200078808ff */
[----:B------:R-:W-:Y:S01]  /*23f0*/  IMAD.X R13, R85, 0x1, R75, P3 ;  /* 0x00000001550d7824 */ /* 0x000fe200018e064b */
[----:B------:R-:W-:Y:S02]  /*2400*/  LEA R38, P3, R12, R80, 0x1 ;  /* 0x000000500c267211 */ /* 0x000fe400078608ff */
[----:B------:R-:W-:-:S02]  /*2410*/  LEA.HI.X R37, R15, R81, R14, 0x1, P4 ;  /* 0x000000510f257211 */ /* 0x000fc400020f0c0e */
[----:B------:R-:W-:Y:S02]  /*2420*/  ISETP.GT.AND P4, PT, R32, R27, PT ;  /* 0x0000001b2000720c */ /* 0x000fe40003f84270 */
[----:B------:R-:W-:Y:S01]  /*2430*/  LEA.HI.X R39, R12, R81, R13, 0x1, P3 ;  /* 0x000000510c277211 */ /* 0x000fe200018f0c0d */
[----:B------:R-:W-:Y:S01]  /*2440*/  VIADD R12, R82, 0x20 ;  /* 0x00000020520c7836 */ /* 0x000fe20000000000 */
[----:B----4-:R-:W-:Y:S02]  /*2450*/  ISETP.GE.AND P3, PT, R88, 0x1, PT ;  /* 0x000000015800780c */ /* 0x010fe40003f66270 */
[----:B--2---:R-:W-:Y:S02]  /*2460*/  LOP3.LUT P5, RZ, R35, 0x4, RZ, 0xc0, !PT ;  /* 0x0000000423ff7812 */ /* 0x004fe400078ac0ff */
[----:B---3--:R-:W-:-:S05]  /*2470*/  LOP3.LUT R34, R34, 0xfffffffd, RZ, 0xc0, !PT ;  /* 0xfffffffd22227812 */ /* 0x008fca00078ec0ff */
[----:B------:R-:W-:-:S05]  /*2480*/  @P4 LOP3.LUT R34, R34, 0x2, RZ, 0xfc, !PT ;  /* 0x0000000222224812 */ /* 0x000fca00078efcff */
[----:B------:R0:W-:Y:S01]  /*2490*/  STL [R1], R34 ;  /* 0x0000002201007387 */ /* 0x0001e20000100800 */
[C---:B------:R-:W-:Y:S01]  /*24a0*/  @P5 VIADD R12, R82.reuse, 0xffffffe0 ;  /* 0xffffffe0520c5836 */ /* 0x040fe20000000000 */
[----:B------:R-:W-:-:S03]  /*24b0*/  LEA R82, R82, R25, 0x1 ;  /* 0x0000001952527211 */ /* 0x000fc600078e08ff */
        /* <DEDUP_REMOVED lines=46> */
.L_x_14900:
[----:B------:R-:W-:Y:S05]  /*27a0*/  BSYNC B1 ;  /* 0x0000000000017941 */ /* 0x000fea0003800000 */
.L_x_14899:
        /* <DEDUP_REMOVED lines=34> */
.L_x_14902:
[----:B------:R-:W-:Y:S05]  /*29d0*/  BSYNC B1 ;  /* 0x0000000000017941 */ /* 0x000fea0003800000 */
.L_x_14901:
        /* <DEDUP_REMOVED lines=30> */
[----:B------:R-:W-:Y:S02]  /*2bc0*/  PRMT R93, R15, 0x7610, R93 ;  /* 0x000076100f5d7816 */ /* 0x000fe4000000005d */
[----:B--2---:R-:W-:-:S13]  /*2bd0*/  ISETP.NE.AND P3, PT, R78, 0x3, PT ;  /* 0x000000034e00780c */ /* 0x004fda0003f65270 */
[----:B------:R-:W-:Y:S05]  /*2be0*/  @!P3 BRA `(.L_x_14903) ;  /* 0x000000000004b947 */ /* 0x000fea0003800000 */
[----:B------:R-:W-:Y:S01]  /*2bf0*/  BPT.TRAP 0x1 ;  /* 0x000000040000795c */ /* 0x000fe20000300000 */
.L_x_14903:
[----:B------:R-:W-:Y:S01]  /*2c00*/  IMAD R78, R22, 0x8, R2 ;  /* 0x00000008164e7824 */ /* 0x000fe200078e0202 */
[----:B------:R-:W-:Y:S01]  /*2c10*/  SHF.L.U32 R90, R154, 0x1f, RZ ;  /* 0x0000001f9a5a7819 */ /* 0x000fe200000006ff */
[----:B------:R-:W-:Y:S03]  /*2c20*/  BSSY B1, `(.L_x_14904) ;  /* 0x0000003000017945 */ /* 0x000fe60003800000 */
[----:B------:R-:W0:Y:S02]  /*2c30*/  SYNCS.PHASECHK.TRANS64.TRYWAIT P6, [R78+URZ+0x16890], R90 ;  /* 0x0168905a4e0075a7 */ /* 0x000e2400080c017f */
[----:B0-----:R-:W-:Y:S05]  /*2c40*/  @!P6 BRA `(.L_x_14905) ;  /* 0x000001700000e947 */ /* 0x001fea0003800000 */
.L_x_15163:
[----:B------:R-:W-:Y:S05]  /*2c50*/  BSYNC B1 ;  /* 0x0000000000017941 */ /* 0x000fea0003800000 */
.L_x_14904:
        /* <DEDUP_REMOVED lines=12> */
[----:B------:R-:W-:Y:S01]  /*2d20*/  SHF.R.U32.HI R100, RZ, 0x10, R81 ;  /* 0x00000010ff647819 */ /* 0x000fe20000011651 */
[----:B--2---:R-:W-:Y:S01]  /*2d30*/  IMAD.U32 R81, R14, 0x10000, RZ ;  /* 0x000100000e517824 */ /* 0x004fe200078e00ff */
[----:B------:R-:W-:-:S02]  /*2d40*/  SHF.R.U32.HI R104, RZ, 0x10, R85 ;  /* 0x00000010ff687819 */ /* 0x000fc40000011655 */
[----:B------:R-:W-:Y:S02]  /*2d50*/  LOP3.LUT R84, R13, 0xffff0000, RZ, 0xc0, !PT ;  /* 0xffff00000d547812 */ /* 0x000fe400078ec0ff */
[C---:B------:R-:W-:Y:S01]  /*2d60*/  LOP3.LUT R103, R101.reuse, 0xffff0000, RZ, 0xc0, !PT ;  /* 0xffff000065677812 */ /* 0x040fe200078ec0ff */
[----:B------:R-:W-:Y:S01]  /*2d70*/  IMAD.U32 R101, R101, 0x10000, RZ ;  /* 0x0001000065657824 */ /* 0x000fe200078e00ff */
[C---:B------:R-:W-:Y:S01]  /*2d80*/  LOP3.LUT R99, R98.reuse, 0xffff0000, RZ, 0xc0, !PT ;  /* 0xffff000062637812 */ /* 0x040fe200078ec0ff */
[----:B------:R-:W-:Y:S01]  /*2d90*/  IMAD.U32 R98, R98, 0x10000, RZ ;  /* 0x0001000062627824 */ /* 0x000fe200078e00ff */
[----:B------:R-:W-:Y:S01]  /*2da0*/  PRMT R100, R45, 0x5432, R100 ;  /* 0x000054322d647816 */ /* 0x000fe20000000064 */
[----:B------:R-:W-:Y:S01]  /*2db0*/  FMUL.FTZ R108, R84, R103 ;  /* 0x00000067546c7220 */ /* 0x000fe20000410000 */
[----:B------:R-:W-:Y:S01]  /*2dc0*/  PRMT R104, R46, 0x5432, R104 ;  /* 0x000054322e687816 */ /* 0x000fe20000000068 */
[----:B------:R-:W-:Y:S01]  /*2dd0*/  FMUL.FTZ R84, R84, R99 ;  /* 0x0000006354547220 */ /* 0x000fe20000410000 */
[----:B------:R-:W-:Y:S01]  /*2de0*/  LOP3.LUT R85, R14, 0xffff0000, RZ, 0xc0, !PT ;  /* 0xffff00000e557812 */ /* 0x000fe200078ec0ff */
[C---:B------:R-:W-:Y:S01]  /*2df0*/  IMAD.U32 R14, R15.reuse, 0x10000, RZ ;  /* 0x000100000f0e7824 */ /* 0x040fe200078e00ff */
[----:B------:R-:W-:Y:S01]  /*2e00*/  LOP3.LUT R80, R15, 0xffff0000, RZ, 0xc0, !PT ;  /* 0xffff00000f507812 */ /* 0x000fe200078ec0ff */
[----:B------:R-:W-:-:S02]  /*2e10*/  IMAD.U32 R15, R13, 0x10000, RZ ;  /* 0x000100000d0f7824 */ /* 0x000fc400078e00ff */
[----:B------:R-:W-:Y:S02]  /*2e20*/  IMAD.U32 R106, R104, 0x10000, RZ ;  /* 0x00010000686a7824 */ /* 0x000fe400078e00ff */
[----:B------:R-:W-:Y:S02]  /*2e30*/  IMAD.U32 R102, R100, 0x10000, RZ ;  /* 0x0001000064667824 */ /* 0x000fe400078e00ff */
[----:B------:R-:W-:Y:S01]  /*2e40*/  FFMA.FTZ R103, R15, R103, R84 ;  /* 0x000000670f677223 */ /* 0x000fe20000010054 */
[----:B------:R-:W-:Y:S01]  /*2e50*/  FMUL.FTZ R110, R85, R106 ;  /* 0x0000006a556e7220 */ /* 0x000fe20000410000 */
[----:B------:R-:W-:Y:S01]  /*2e60*/  FFMA.FTZ R108, R15, R99, -R108 ;  /* 0x000000630f6c7223 */ /* 0x000fe2000001086c */
[-C--:B------:R-:W-:Y:S01]  /*2e70*/  FMUL.FTZ R84, R85, R102.reuse ;  /* 0x0000006655547220 */ /* 0x080fe20000410000 */
[----:B------:R-:W-:Y:S01]  /*2e80*/  IMAD.U32 R13, R12, 0x10000, RZ ;  /* 0x000100000c0d7824 */ /* 0x000fe200078e00ff */
[----:B------:R-:W-:Y:S01]  /*2e90*/  LOP3.LUT R85, R104, 0xffff0000, RZ, 0xc0, !PT ;  /* 0xffff000068557812 */ /* 0x000fe200078ec0ff */
[C---:B------:R-:W-:Y:S01]  /*2ea0*/  FFMA.FTZ R110, R81.reuse, R102, -R110 ;  /* 0x00000066516e7223 */ /* 0x040fe2000001086e */
[----:B------:R-:W-:Y:S01]  /*2eb0*/  LOP3.LUT R15, R100, 0xffff0000, RZ, 0xc0, !PT ;  /* 0xffff0000640f7812 */ /* 0x000fe200078ec0ff */
[----:B------:R-:W-:Y:S01]  /*2ec0*/  FFMA.FTZ R81, R81, R106, R84 ;  /* 0x0000006a51517223 */ /* 0x000fe20000010054 */
[----:B------:R-:W-:Y:S01]  /*2ed0*/  LOP3.LUT R12, R12, 0xffff0000, RZ, 0xc0, !PT ;  /* 0xffff00000c0c7812 */ /* 0x000fe200078ec0ff */
[C---:B------:R-:W-:Y:S01]  /*2ee0*/  FMUL.FTZ R99, R80.reuse, R85 ;  /* 0x0000005550637220 */ /* 0x040fe20000410000 */
[----:B------:R-:W-:Y:S01]  /*2ef0*/  F2FP.BF16.F32.PACK_AB R103, R103, R108 ;  /* 0x0000006c6767723e */ /* 0x000fe200000010ff */
[----:B------:R-:W-:-:S02]  /*2f00*/  FMUL.FTZ R84, R80, R15 ;  /* 0x0000000f50547220 */ /* 0x000fc40000410000 */
[C---:B------:R-:W-:Y:S01]  /*2f10*/  FMUL.FTZ R80, R12.reuse, R101 ;  /* 0x000000650c507220 */ /* 0x040fe20000410000 */
[-C--:B------:R-:W-:Y:S01]  /*2f20*/  FMUL.FTZ R12, R12, R98.reuse ;  /* 0x000000620c0c7220 */ /* 0x080fe20000410000 */
[C---:B------:R-:W-:Y:S01]  /*2f30*/  FFMA.FTZ R99, R14.reuse, R15, -R99 ;  /* 0x0000000f0e637223 */ /* 0x040fe20000010863 */
[----:B------:R-:W-:Y:S01]  /*2f40*/  FFMA.FTZ R84, R14, R85, R84 ;  /* 0x000000550e547223 */ /* 0x000fe20000010054 */
[C---:B------:R-:W-:Y:S01]  /*2f50*/  FFMA.FTZ R80, R13.reuse, R98, -R80 ;  /* 0x000000620d507223 */ /* 0x040fe20000010850 */
[----:B------:R-:W-:Y:S01]  /*2f60*/  FFMA.FTZ R13, R13, R101, R12 ;  /* 0x000000650d0d7223 */ /* 0x000fe2000001000c */
[----:B------:R-:W-:Y:S02]  /*2f70*/  F2FP.BF16.F32.PACK_AB R14, R81, R110 ;  /* 0x0000006e510e723e */ /* 0x000fe400000010ff */
[----:B------:R-:W-:Y:S02]  /*2f80*/  F2FP.BF16.F32.PACK_AB R15, R84, R99 ;  /* 0x00000063540f723e */ /* 0x000fe400000010ff */
[----:B------:R-:W-:Y:S01]  /*2f90*/  F2FP.BF16.F32.PACK_AB R12, R13, R80 ;  /* 0x000000500d0c723e */ /* 0x000fe200000010ff */
[----:B------:R-:W-:-:S07]  /*2fa0*/  IMAD.MOV.U32 R13, RZ, RZ, R103 ;  /* 0x000000ffff0d7224 */ /* 0x000fce00078e0067 */
.L_x_14911:
[----:B------:R-:W-:Y:S05]  /*2fb0*/  BSYNC B3 ;  /* 0x0000000000037941 */ /* 0x000fea0003800000 */
.L_x_14910:
[----:B--2---:R1:W-:Y:S02]  /*2fc0*/  STG.E.128 desc[UR40][R38.64], R12 ;  /* 0x0000000c26007986 */ /* 0x0043e4000c101d28 */
.L_x_14909:
[----:B------:R-:W-:Y:S05]  /*2fd0*/  BSYNC B2 ;  /* 0x0000000000027941 */ /* 0x000fea0003800000 */
.L_x_14908:
[----:B------:R-:W-:Y:S05]  /*2fe0*/  @P2 BRA `(.L_x_14907) ;  /* 0x0000000000d02947 */ /* 0x000fea0003800000 */
        /* <DEDUP_REMOVED lines=24> */
[-C--:B------:R-:W-:Y:S01]  /*3170*/  FMUL.FTZ R15, R15, R80.reuse ;  /* 0x000000500f0f7220 */ /* 0x080fe20000410000 */
[C---:B------:R-:W-:Y:S01]  /*3180*/  IMAD.U32 R13, R12.reuse, 0x10000, RZ ;  /* 0x000100000c0d7824 */ /* 0x040fe200078e00ff */
        /* <DEDUP_REMOVED lines=24> */
.L_x_14913:
[----:B------:R-:W-:Y:S05]  /*3310*/  BSYNC B2 ;  /* 0x0000000000027941 */ /* 0x000fea0003800000 */
.L_x_14912:
[----:B--2---:R2:W-:Y:S02]  /*3320*/  STG.E.128 desc[UR40][R38.64+0x40], R12 ;  /* 0x0000400c26007986 */ /* 0x0045e4000c101d28 */
.L_x_14907:
[----:B------:R-:W-:Y:S05]  /*3330*/  BSYNC B1 ;  /* 0x0000000000017941 */ /* 0x000fea0003800000 */
.L_x_14906:
        /* <DEDUP_REMOVED lines=15> */
[----:B------:R-:W-:Y:S02]  /*3430*/  LOP3.LUT R41, R15, 0xffff0000, RZ, 0xc0, !PT ;  /* 0xffff00000f297812 */ /* 0x000fe400078ec0ff */
        /* <DEDUP_REMOVED lines=21> */
[----:B------:R-:W-:Y:S01]  /*3590*/  FMUL.FTZ R14, R12, R89 ;  /* 0x000000590c0e7220 */ /* 0x000fe20000410000 */
[----:B------:R-:W-:Y:S01]  /*35a0*/  FFMA.FTZ R81, R38, R43, -R81 ;  /* 0x0000002b26517223 */ /* 0x000fe20000010851 */
[-C--:B------:R-:W-:Y:S01]  /*35b0*/  FMUL.FTZ R12, R12, R86.reuse ;  /* 0x000000560c0c7220 */ /* 0x080fe20000410000 */
        /* <DEDUP_REMOVED lines=11> */
[----:B------:R-:W-:Y:S02]  /*3670*/  F2FP.BF16.F32.PACK_AB R15, R42, R15 ;  /* 0x0000000f2a0f723e */ /* 0x000fe400000010ff */
[----:B------:R-:W-:-:S07]  /*3680*/  MOV R14, R38 ;  /* 0x00000026000e7202 */ /* 0x000fce0000000f00 */
.L_x_14918:
[----:B------:R-:W-:Y:S05]  /*3690*/  BSYNC B2 ;  /* 0x0000000000027941 */ /* 0x000fea0003800000 */
.L_x_14917:
[----:B--2---:R3:W-:Y:S02]  /*36a0*/  STG.E.128 desc[UR40][R36.64], R12 ;  /* 0x0000000c24007986 */ /* 0x0047e4000c101d28 */
.L_x_14916:
[----:B------:R-:W-:Y:S05]  /*36b0*/  BSYNC B1 ;  /* 0x0000000000017941 */ /* 0x000fea0003800000 */
.L_x_14915:
[----:B------:R-:W-:Y:S05]  /*36c0*/  @P2 BRA `(.L_x_14914) ;  /* 0x0000001c00002947 */ /* 0x000fea0003800000 */
[----:B-123--:R1:W2:Y:S01]  /*36d0*/  LDS.128 R12, [R79+0x11000] ;  /* 0x011000004f0c7984 */ /* 0x00e2a20000000c00 */
        /* <DEDUP_REMOVED lines=49> */
.L_x_14920:
[----:B------:R-:W-:Y:S05]  /*39f0*/  BSYNC B1 ;  /* 0x0000000000017941 */ /* 0x000fea0003800000 */
.L_x_14919:
[----:B--2---:R1:W-:Y:S01]  /*3a00*/  STG.E.128 desc[UR40][R36.64+0x40], R12 ;  /* 0x0000400c24007986 */ /* 0x0043e2000c101d28 */
[----:B------:R-:W-:Y:S05]  /*3a10*/  BRA `(.L_x_14914) ;  /* 0x00000018002c7947 */ /* 0x000fea0003800000 */
.L_x_14898:
        /* <DEDUP_REMOVED lines=48> */
.L_x_14922:
[----:B------:R-:W-:Y:S05]  /*3d20*/  BSYNC B1 ;  /* 0x0000000000017941 */ /* 0x000fea0003800000 */
.L_x_14921:
        /* <DEDUP_REMOVED lines=36> */
.L_x_14923:
[----:B------:R-:W-:Y:S01]  /*3f70*/  IMAD R78, R22, 0x8, R2 ;  /* 0x00000008164e7824 */ /* 0x000fe200078e0202 */
[----:B------:R-:W-:Y:S01]  /*3f80*/  SHF.L.U32 R90, R154, 0x1f, RZ ;  /* 0x0000001f9a5a7819 */ /* 0x000fe200000006ff */
[----:B------:R-:W0:Y:S01]  /*3f90*/  LDC R94, c[0x0][0x2f4] ;  /* 0x0000bd00ff5e7b82 */ /* 0x000e220000000800 */
[----:B------:R-:W-:Y:S02]  /*3fa0*/  BSSY B1, `(.L_x_14924) ;  /* 0x0000004000017945 */ /* 0x000fe40003800000 */
[----:B------:R-:W1:Y:S01]  /*3fb0*/  SYNCS.PHASECHK.TRANS64.TRYWAIT P5, [R78+URZ+0x16890], R90 ;  /* 0x0168905a4e0075a7 */ /* 0x000e6200080a017f */
[----:B0-----:R-:W-:Y:S01]  /*3fc0*/  IMAD.IADD R96, R94, 0x1, -R63 ;  /* 0x000000015e607824 */ /* 0x001fe200078e0a3f */
[----:B-1----:R-:W-:Y:S06]  /*3fd0*/  @!P5 BRA `(.L_x_14925) ;  /* 0x0000015c0030d947 */ /* 0x002fec0003800000 */
.L_x_15164:
[----:B------:R-:W-:Y:S05]  /*3fe0*/  BSYNC B1 ;  /* 0x0000000000017941 */ /* 0x000fea0003800000 */
.L_x_14924:
        /* <DEDUP_REMOVED lines=12> */
[----:B------:R-:W-:Y:S02]  /*40b0*/  IADD3.X R98, R76, R95, R5, P5, P6 ;  /* 0x0000005f4c627210 */ /* 0x000fe40002fec405 */
[----:B-1----:R-:W-:Y:S02]  /*40c0*/  IADD3 R47, R45, -0x80, RZ ;  /* 0xffffff802d2f7810 */ /* 0x002fe40007ffe0ff */
[----:B------:R-:W-:Y:S02]  /*40d0*/  SHF.R.S32.HI R45, RZ, 0x1f, R44 ;  /* 0x0000001fff2d7819 */ /* 0x000fe4000001142c */
[----:B------:R-:W-:Y:S02]  /*40e0*/  SHF.R.S32.HI R46, RZ, 0x1f, R47 ;  /* 0x0000001fff2e7819 */ /* 0x000fe4000001142f */
[----:B------:R-:W-:Y:S02]  /*40f0*/  LEA.HI R45, R45, R44, RZ, 0x4 ;  /* 0x0000002c2d2d7211 */ /* 0x000fe400078f20ff */
[----:B------:R-:W-:-:S02]  /*4100*/  LEA.HI R46, R46, R47, RZ, 0x5 ;  /* 0x0000002f2e2e7211 */ /* 0x000fc400078f28ff */
[----:B------:R-:W-:Y:S02]  /*4110*/  LEA.HI.SX32 R45, R45, R6, 0x1c ;  /* 0x000000062d2d7211 */ /* 0x000fe400078fe2ff */
[----:B------:R-:W-:-:S03]  /*4120*/  SHF.R.S32.HI R46, RZ, 0x5, R46 ;  /* 0x00000005ff2e7819 */ /* 0x000fc6000001142e */
[----:B------:R-:W-:Y:S02]  /*4130*/  IMAD.SHL.U32 R97, R45, 0x8, RZ ;  /* 0x000000082d617824 */ /* 0x000fe400078e00ff */
[----:B------:R-:W-:-:S03]  /*4140*/  IMAD R45, R22, 0x2000, R4 ;  /* 0x00002000162d7824 */ /* 0x000fc600078e0204 */
[----:B------:R-:W-:Y:S01]  /*4150*/  LOP3.LUT R44, R70, 0x38, R97, 0xf8, !PT ;  /* 0x00000038462c7812 */ /* 0x000fe200078ef861 */
[----:B------:R-:W-:-:S03]  /*4160*/  IMAD R45, R45, 0x2, R2 ;  /* 0x000000022d2d7824 */ /* 0x000fc600078e0202 */
[----:B------:R-:W-:-:S05]  /*4170*/  LOP3.LUT R44, R44, R67, RZ, 0x3c, !PT ;  /* 0x000000432c2c7212 */ /* 0x000fca00078e3cff */
[----:B------:R-:W-:-:S04]  /*4180*/  IMAD R47, R46, 0x200, R44 ;  /* 0x000002002e2f7824 */ /* 0x000fc800078e022c */
        /* <DEDUP_REMOVED lines=11> */
[----:B------:R-:W-:Y:S01]  /*4240*/  SHF.R.U64 R12, R12, 0x10, R13 ;  /* 0x000000100c0c7819 */ /* 0x000fe2000000120d */
[----:B------:R-:W-:Y:S01]  /*4250*/  IMAD.U32 R103, R46, 0x10000, RZ ;  /* 0x000100002e677824 */ /* 0x000fe200078e00ff */
[----:B------:R-:W-:Y:S02]  /*4260*/  SHF.R.U32.HI R33, RZ, 0x10, R33 ;  /* 0x00000010ff217819 */ /* 0x000fe40000011621 */
[----:B------:R-:W-:-:S02]  /*4270*/  SHF.R.U32.HI R13, RZ, 0x10, R13 ;  /* 0x00000010ff0d7819 */ /* 0x000fc4000001160d */
[----:B------:R-:W-:Y:S02]  /*4280*/  PRMT R118, R118, 0x5410, R33 ;  /* 0x0000541076767816 */ /* 0x000fe40000000021 */
[----:B------:R-:W-:Y:S02]  /*4290*/  PRMT R115, R115, 0x5410, R13 ;  /* 0x0000541073737816 */ /* 0x000fe4000000000d */
[--C-:B------:R-:W-:Y:S01]  /*42a0*/  SHF.R.U64 R32, R34, 0x10, R35.reuse ;  /* 0x0000001022207819 */ /* 0x100fe20000001223 */
[----:B------:R-:W-:Y:S01]  /*42b0*/  IMAD.U32 R33, R118, 0x10000, RZ ;  /* 0x0001000076217824 */ /* 0x000fe200078e00ff */
[----:B------:R-:W-:Y:S01]  /*42c0*/  SHF.R.U32.HI R34, RZ, 0x10, R35 ;  /* 0x00000010ff227819 */ /* 0x000fe20000011623 */
[----:B------:R-:W-:Y:S01]  /*42d0*/  IMAD.U32 R13, R115, 0x10000, RZ ;  /* 0x00010000730d7824 */ /* 0x000fe200078e00ff */
[----:B------:R-:W-:Y:S01]  /*42e0*/  PRMT R99, R117, 0x5410, R99 ;  /* 0x0000541075637816 */ /* 0x000fe20000000063 */
[----:B------:R-:W-:Y:S01]  /*42f0*/  IMAD.U32 R35, R45, 0x10000, RZ ;  /* 0x000100002d237824 */ /* 0x000fe200078e00ff */
[----:B------:R-:W-:Y:S01]  /*4300*/  LOP3.LUT R101, R49, 0xffff0000, RZ, 0xc0, !PT ;  /* 0xffff000031657812 */ /* 0x000fe200078ec0ff */
[----:B------:R-:W-:Y:S01]  /*4310*/  FMUL.FTZ R120, R102, R33 ;  /* 0x0000002166787220 */ /* 0x000fe20000410000 */
[----:B------:R-:W-:Y:S01]  /*4320*/  PRMT R15, R116, 0x5410, R15 ;  /* 0x00005410740f7816 */ /* 0x000fe2000000000f */
[-C--:B------:R-:W-:Y:S01]  /*4330*/  FMUL.FTZ R102, R102, R13.reuse ;  /* 0x0000000d66667220 */ /* 0x080fe20000410000 */
[----:B------:R-:W-:Y:S01]  /*4340*/  LOP3.LUT R117, R118, 0xffff0000, RZ, 0xc0, !PT ;  /* 0xffff000076757812 */ /* 0x000fe200078ec0ff */
[----:B------:R-:W-:Y:S01]  /*4350*/  FFMA.FTZ R13, R35, R13, -R120 ;  /* 0x0000000d230d7223 */ /* 0x000fe20000010878 */
[----:B------:R-:W-:Y:S01]  /*4360*/  PRMT R116, R105, 0x5432, R34 ;  /* 0x0000543269747816 */ /* 0x000fe20000000022 */
[----:B------:R-:W-:Y:S01]  /*4370*/  FFMA.FTZ R35, R35, R33, R102 ;  /* 0x0000002123237223 */ /* 0x000fe20000010066 */
[----:B------:R-:W-:Y:S01]  /*4380*/  LOP3.LUT R34, R115, 0xffff0000, RZ, 0xc0, !PT ;  /* 0xffff000073227812 */ /* 0x000fe200078ec0ff */
[----:B------:R-:W-:Y:S01]  /*4390*/  FMUL.FTZ R119, R101, R117 ;  /* 0x0000007565777220 */ /* 0x000fe20000410000 */
[----:B------:R-:W-:Y:S01]  /*43a0*/  LOP3.LUT R100, R45, 0xffff0000, RZ, 0xc0, !PT ;  /* 0xffff00002d647812 */ /* 0x000fe200078ec0ff */
[C---:B------:R-:W-:Y:S01]  /*43b0*/  IMAD.U32 R115, R116.reuse, 0x10000, RZ ;  /* 0x0001000074737824 */ /* 0x040fe200078e00ff */
[----:B------:R-:W-:Y:S01]  /*43c0*/  SHF.L.U32 R33, R99, 0x10, RZ ;  /* 0x0000001063217819 */ /* 0x000fe200000006ff */
[-C--:B------:R-:W-:Y:S01]  /*43d0*/  FMUL.FTZ R101, R101, R34.reuse ;  /* 0x0000002265657220 */ /* 0x080fe20000410000 */
[----:B------:R-:W-:Y:S01]  /*43e0*/  LOP3.LUT R102, R116, 0xffff0000, RZ, 0xc0, !PT ;  /* 0xffff000074667812 */ /* 0x000fe200078ec0ff */
[----:B------:R-:W-:Y:S01]  /*43f0*/  FFMA.FTZ R34, R100, R34, -R119 ;  /* 0x0000002264227223 */ /* 0x000fe20000010877 */
[----:B------:R-:W-:Y:S01]  /*4400*/  FMUL.FTZ R119, R114, R115 ;  /* 0x0000007372777220 */ /* 0x000fe20000410000 */
[----:B------:R-:W-:Y:S01]  /*4410*/  PRMT R12, R108, 0x5432, R12 ;  /* 0x000054326c0c7816 */ /* 0x000fe2000000000c */
[-C--:B------:R-:W-:Y:S01]  /*4420*/  FMUL.FTZ R116, R114, R33.reuse ;  /* 0x0000002172747220 */ /* 0x080fe20000410000 */
[----:B------:R-:W-:Y:S01]  /*4430*/  LOP3.LUT R51, R51, 0xffff0000, RZ, 0xc0, !PT ;  /* 0xffff000033337812 */ /* 0x000fe200078ec0ff */
[----:B------:R-:W-:Y:S01]  /*4440*/  FFMA.FTZ R33, R104, R33, -R119 ;  /* 0x0000002168217223 */ /* 0x000fe20000010877 */
[----:B------:R-:W-:Y:S01]  /*4450*/  LOP3.LUT R114, R99, 0xffff0000, RZ, 0xc0, !PT ;  /* 0xffff000063727812 */ /* 0x000fe200078ec0ff */
[----:B------:R-:W-:-:S02]  /*4460*/  IMAD.U32 R49, R48, 0x10000, RZ ;  /* 0x0001000030317824 */ /* 0x000fc400078e00ff */
[----:B------:R-:W-:Y:S01]  /*4470*/  FFMA.FTZ R104, R104, R115, R116 ;  /* 0x0000007368687223 */ /* 0x000fe20000010074 */
[C---:B------:R-:W-:Y:S01]  /*4480*/  IMAD.U32 R118, R15.reuse, 0x10000, RZ ;  /* 0x000100000f767824 */ /* 0x040fe200078e00ff */
[----:B------:R-:W-:Y:S01]  /*4490*/  LOP3.LUT R48, R48, 0xffff0000, RZ, 0xc0, !PT ;  /* 0xffff000030307812 */ /* 0x000fe200078ec0ff */
[C---:B------:R-:W-:Y:S01]  /*44a0*/  IMAD.U32 R116, R12.reuse, 0x10000, RZ ;  /* 0x000100000c747824 */ /* 0x040fe200078e00ff */
[----:B------:R-:W-:Y:S01]  /*44b0*/  LOP3.LUT R15, R15, 0xffff0000, RZ, 0xc0, !PT ;  /* 0xffff00000f0f7812 */ /* 0x000fe200078ec0ff */
[C---:B------:R-:W-:Y:S01]  /*44c0*/  FMUL.FTZ R120, R51.reuse, R102 ;  /* 0x0000006633787220 */ /* 0x040fe20000410000 */
[----:B------:R-:W-:Y:S01]  /*44d0*/  FMUL.FTZ R122, R51, R114 ;  /* 0x00000072337a7220 */ /* 0x000fe20000410000 */
[----:B------:R-:W-:Y:S01]  /*44e0*/  LOP3.LUT R51, R12, 0xffff0000, RZ, 0xc0, !PT ;  /* 0xffff00000c337812 */ /* 0x000fe200078ec0ff */
[C---:B------:R-:W-:Y:S02]  /*44f0*/  IMAD.U32 R45, R44.reuse, 0x10000, RZ ;  /* 0x000100002c2d7824 */ /* 0x040fe400078e00ff */
[C---:B------:R-:W-:Y:S01]  /*4500*/  FMUL.FTZ R12, R49.reuse, R118 ;  /* 0x00000076310c7220 */ /* 0x040fe20000410000 */
[----:B------:R-:W-:Y:S01]  /*4510*/  LOP3.LUT R44, R44, 0xffff0000, RZ, 0xc0, !PT ;  /* 0xffff00002c2c7812 */ /* 0x000fe200078ec0ff */
[-C--:B------:R-:W-:Y:S01]  /*4520*/  FMUL.FTZ R49, R49, R116.reuse ;  /* 0x0000007431317220 */ /* 0x080fe20000410000 */
[----:B------:R-:W-:Y:S01]  /*4530*/  PRMT R32, R106, 0x5432, R32 ;  /* 0x000054326a207816 */ /* 0x000fe20000000020 */
[----:B------:R-:W-:Y:S01]  /*4540*/  FMUL.FTZ R99, R48, R15 ;  /* 0x0000000f30637220 */ /* 0x000fe20000410000 */
[C---:B------:R-:W-:Y:S01]  /*4550*/  FFMA.FTZ R12, R45.reuse, R116, -R12 ;  /* 0x000000742d0c7223 */ /* 0x040fe2000001080c */
[----:B------:R-:W-:Y:S01]  /*4560*/  FFMA.FTZ R100, R100, R117, R101 ;  /* 0x0000007564647223 */ /* 0x000fe20000010065 */
[----:B------:R-:W-:Y:S01]  /*4570*/  FFMA.FTZ R45, R45, R118, R49 ;  /* 0x000000762d2d7223 */ /* 0x000fe20000010031 */
[----:B------:R-:W-:Y:S01]  /*4580*/  LOP3.LUT R47, R47, 0xffff0000, RZ, 0xc0, !PT ;  /* 0xffff00002f2f7812 */ /* 0x000fe200078ec0ff */
[-C--:B------:R-:W-:Y:S01]  /*4590*/  FMUL.FTZ R101, R48, R51.reuse ;  /* 0x0000003330657220 */ /* 0x080fe20000410000 */
[----:B------:R-:W-:Y:S01]  /*45a0*/  LOP3.LUT R113, R46, 0xffff0000, RZ, 0xc0, !PT ;  /* 0xffff00002e717812 */ /* 0x000fe200078ec0ff */
[----:B------:R-:W-:Y:S01]  /*45b0*/  FFMA.FTZ R49, R44, R51, -R99 ;  /* 0x000000332c317223 */ /* 0x000fe20000010863 */
[----:B------:R-:W-:Y:S01]  /*45c0*/  PRMT R14, R107, 0x5432, R14 ;  /* 0x000054326b0e7816 */ /* 0x000fe2000000000e */
[C---:B------:R-:W-:Y:S01]  /*45d0*/  IMAD.U32 R46, R50.reuse, 0x10000, RZ ;  /* 0x00010000322e7824 */ /* 0x040fe200078e00ff */
[----:B------:R-:W-:Y:S01]  /*45e0*/  LOP3.LUT R50, R50, 0xffff0000, RZ, 0xc0, !PT ;  /* 0xffff000032327812 */ /* 0x000fe200078ec0ff */
[C---:B------:R-:W-:Y:S01]  /*45f0*/  IMAD.U32 R51, R32.reuse, 0x10000, RZ ;  /* 0x0001000020337824 */ /* 0x040fe200078e00ff */
[----:B------:R-:W-:Y:S01]  /*4600*/  LOP3.LUT R32, R32, 0xffff0000, RZ, 0xc0, !PT ;  /* 0xffff000020207812 */ /* 0x000fe200078ec0ff */
[----:B------:R-:W-:Y:S01]  /*4610*/  FFMA.FTZ R114, R47, R114, -R120 ;  /* 0x000000722f727223 */ /* 0x000fe20000010878 */
[----:B------:R-:W-:-:S02]  /*4620*/  IMAD.U32 R48, R14, 0x10000, RZ ;  /* 0x000100000e307824 */ /* 0x000fc400078e00ff */
[----:B------:R-:W-:Y:S01]  /*4630*/  FFMA.FTZ R47, R47, R102, R122 ;  /* 0x000000662f2f7223 */ /* 0x000fe2000001007a */
[----:B------:R-:W-:Y:S01]  /*4640*/  LOP3.LUT R14, R14, 0xffff0000, RZ, 0xc0, !PT ;  /* 0xffff00000e0e7812 */ /* 0x000fe200078ec0ff */
[----:B------:R-:W-:Y:S01]  /*4650*/  FMUL.FTZ R102, R46, R51 ;  /* 0x000000332e667220 */ /* 0x000fe20000410000 */
[----:B------:R-:W-:Y:S01]  /*4660*/  FMUL.FTZ R116, R50, R32 ;  /* 0x0000002032747220 */ /* 0x000fe20000410000 */
        /* <DEDUP_REMOVED lines=20> */
.L_x_14929:
[----:B------:R-:W-:Y:S05]  /*47b0*/  BSYNC B2 ;  /* 0x0000000000027941 */ /* 0x000fea0003800000 */
.L_x_14928:
        /* <DEDUP_REMOVED lines=12> */
.L_x_14927:
[----:B------:R-:W-:Y:S05]  /*4880*/  BSYNC B1 ;  /* 0x0000000000017941 */ /* 0x000fea0003800000 */
.L_x_14926:
        /* <DEDUP_REMOVED lines=11> */
[----:B------:R-:W-:Y:S01]  /*4940*/  VIADD R32, R19, 0x60 ;  /* 0x0000006013207836 */ /* 0x000fe20000000000 */
[----:B------:R-:W-:Y:S01]  /*4950*/  IADD3.X R13, R76, R47, R5, P5, P6 ;  /* 0x0000002f4c0d7210 */ /* 0x000fe20002fec405 */
[----:B------:R-:W-:Y:S01]  /*4960*/  IMAD.SHL.U32 R15, R15, 0x40, RZ ;  /* 0x000000400f0f7824 */ /* 0x000fe200078e00ff */
[----:B------:R-:W-:Y:S01]  /*4970*/  LEA R44, P5, R12, R80, 0x1 ;  /* 0x000000500c2c7211 */ /* 0x000fe200078a08ff */
[----:B------:R-:W-:Y:S01]  /*4980*/  IMAD.SHL.U32 R32, R32, 0x40, RZ ;  /* 0x0000004020207824 */ /* 0x000fe200078e00ff */
[----:B------:R-:W-:Y:S02]  /*4990*/  BSSY B1, `(.L_x_14930) ;  /* 0x000006e000017945 */ /* 0x000fe40003800000 */
[----:B------:R-:W-:-:S02]  /*49a0*/  LEA.HI.X R45, R12, R81, R13, 0x1, P5 ;  /* 0x000000510c2d7211 */ /* 0x000fc400028f0c0d */
[----:B------:R-:W-:Y:S02]  /*49b0*/  SHF.R.S32.HI R13, RZ, 0x1f, R96 ;  /* 0x0000001fff0d7819 */ /* 0x000fe40000011460 */
[----:B------:R-:W-:Y:S02]  /*49c0*/  LOP3.LUT R15, R15, 0x1c0, RZ, 0xc0, !PT ;  /* 0x000001c00f0f7812 */ /* 0x000fe400078ec0ff */
[----:B------:R-:W-:Y:S02]  /*49d0*/  LEA.HI R13, R13, R96, RZ, 0x4 ;  /* 0x000000600d0d7211 */ /* 0x000fe400078f20ff */
[----:B------:R-:W-:Y:S02]  /*49e0*/  LOP3.LUT R32, R32, 0x1c0, RZ, 0xc0, !PT ;  /* 0x000001c020207812 */ /* 0x000fe400078ec0ff */
[----:B------:R-:W-:Y:S02]  /*49f0*/  LEA.HI.SX32 R13, R13, R6, 0x1c ;  /* 0x000000060d0d7211 */ /* 0x000fe400078fe2ff */
[----:B------:R-:W-:-:S03]  /*4a00*/  SHF.R.U32.HI R15, RZ, 0x3, R15 ;  /* 0x00000003ff0f7819 */ /* 0x000fc6000001160f */
[----:B------:R-:W-:Y:S01]  /*4a10*/  IMAD.SHL.U32 R49, R13, 0x8, RZ ;  /* 0x000000080d317824 */ /* 0x000fe200078e00ff */
[----:B------:R-:W-:-:S04]  /*4a20*/  LEA R13, R22, R3, 0xd ;  /* 0x00000003160d7211 */ /* 0x000fc800078e68ff */
[----:B------:R-:W-:Y:S01]  /*4a30*/  LOP3.LUT R12, R32, 0x38, R49, 0xf8, !PT ;  /* 0x00000038200c7812 */ /* 0x000fe200078ef831 */
[----:B------:R-:W-:-:S03]  /*4a40*/  IMAD R13, R13, 0x2, R2 ;  /* 0x000000020d0d7824 */ /* 0x000fc600078e0202 */
        /* <DEDUP_REMOVED lines=12> */
[----:B------:R-:W-:Y:S01]  /*4b10*/  SHF.R.U32.HI R89, RZ, 0x10, R43 ;  /* 0x00000010ff597819 */ /* 0x000fe2000001162b */
[----:B------:R-:W-:Y:S01]  /*4b20*/  IMAD.U32 R51, R112, 0x10000, RZ ;  /* 0x0001000070337824 */ /* 0x000fe200078e00ff */
[----:B------:R-:W-:-:S02]  /*4b30*/  SHF.R.U32.HI R87, RZ, 0x10, R39 ;  /* 0x00000010ff577819 */ /* 0x000fc40000011627 */
[----:B------:R-:W-:Y:S01]  /*4b40*/  SHF.R.U64 R86, R38, 0x10, R39 ;  /* 0x0000001026567819 */ /* 0x000fe20000001227 */
[----:B-1----:R-:W-:Y:S01]  /*4b50*/  IMAD.U32 R38, R13, 0x10000, RZ ;  /* 0x000100000d267824 */ /* 0x002fe200078e00ff */
[----:B------:R-:W-:Y:S01]  /*4b60*/  SHF.R.U64 R48, R42, 0x10, R43 ;  /* 0x000000102a307819 */ /* 0x000fe2000000122b */
[C---:B------:R-:W-:Y:S01]  /*4b70*/  IMAD.U32 R43, R35.reuse, 0x10000, RZ ;  /* 0x00010000232b7824 */ /* 0x040fe200078e00ff */
[----:B------:R-:W-:Y:S01]  /*4b80*/  LOP3.LUT R39, R35, 0xffff0000, RZ, 0xc0, !PT ;  /* 0xffff000023277812 */ /* 0x000fe200078ec0ff */
[----:B------:R-:W-:Y:S01]  /*4b90*/  IMAD.U32 R35, R108, 0x10000, RZ ;  /* 0x000100006c237824 */ /* 0x000fe200078e00ff */
[----:B------:R-:W-:Y:S01]  /*4ba0*/  PRMT R110, R110, 0x5410, R89 ;  /* 0x000054106e6e7816 */ /* 0x000fe20000000059 */
[----:B------:R-:W-:Y:S01]  /*4bb0*/  IMAD.U32 R42, R15, 0x10000, RZ ;  /* 0x000100000f2a7824 */ /* 0x000fe200078e00ff */
[----:B------:R-:W-:Y:S01]  /*4bc0*/  PRMT R106, R106, 0x5410, R87 ;  /* 0x000054106a6a7816 */ /* 0x000fe20000000057 */
[C---:B------:R-:W-:Y:S01]  /*4bd0*/  FMUL.FTZ R87, R46.reuse, R51 ;  /* 0x000000332e577220 */ /* 0x040fe20000410000 */
[----:B------:R-:W-:Y:S01]  /*4be0*/  PRMT R109, R109, 0x5410, R48 ;  /* 0x000054106d6d7816 */ /* 0x000fe20000000030 */
[-C--:B------:R-:W-:Y:S01]  /*4bf0*/  FMUL.FTZ R89, R46, R35.reuse ;  /* 0x000000232e597220 */ /* 0x080fe20000410000 */
[----:B------:R-:W-:Y:S01]  /*4c00*/  IMAD.U32 R48, R110, 0x10000, RZ ;  /* 0x000100006e307824 */ /* 0x000fe200078e00ff */
[----:B------:R-:W-:Y:S01]  /*4c10*/  SHF.R.U64 R50, R40, 0x10, R41 ;  /* 0x0000001028327819 */ /* 0x000fe20000001229 */
[----:B------:R-:W-:Y:S01]  /*4c20*/  IMAD.U32 R46, R106, 0x10000, RZ ;  /* 0x000100006a2e7824 */ /* 0x000fe200078e00ff */
[----:B------:R-:W-:Y:S01]  /*4c30*/  SHF.R.U64 R88, R36, 0x10, R37 ;  /* 0x0000001024587819 */ /* 0x000fe20000001225 */
[C---:B------:R-:W-:Y:S01]  /*4c40*/  FFMA.FTZ R35, R38.reuse, R35, -R87 ;  /* 0x0000002326237223 */ /* 0x040fe20000010857 */
[----:B------:R-:W-:Y:S01]  /*4c50*/  LOP3.LUT R40, R33, 0xffff0000, RZ, 0xc0, !PT ;  /* 0xffff000021287812 */ /* 0x000fe200078ec0ff */
[----:B------:R-:W-:Y:S01]  /*4c60*/  FFMA.FTZ R38, R38, R51, R89 ;  /* 0x0000003326267223 */ /* 0x000fe20000010059 */
[----:B------:R-:W-:Y:S01]  /*4c70*/  LOP3.LUT R112, R112, 0xffff0000, RZ, 0xc0, !PT ;  /* 0xffff000070707812 */ /* 0x000fe200078ec0ff */
[----:B------:R-:W-:Y:S01]  /*4c80*/  FMUL.FTZ R51, R43, R48 ;  /* 0x000000302b337220 */ /* 0x000fe20000410000 */
[----:B------:R-:W-:Y:S01]  /*4c90*/  PRMT R111, R111, 0x5410, R50 ;  /* 0x000054106f6f7816 */ /* 0x000fe20000000032 */
[----:B------:R-:W-:Y:S01]  /*4ca0*/  FMUL.FTZ R43, R43, R46 ;  /* 0x0000002e2b2b7220 */ /* 0x000fe20000410000 */
[----:B------:R-:W-:Y:S01]  /*4cb0*/  LOP3.LUT R110, R110, 0xffff0000, RZ, 0xc0, !PT ;  /* 0xffff00006e6e7812 */ /* 0x000fe200078ec0ff */
[----:B------:R-:W-:Y:S01]  /*4cc0*/  FMUL.FTZ R50, R40, R112 ;  /* 0x0000007028327220 */ /* 0x000fe20000410000 */
[----:B------:R-:W-:Y:S01]  /*4cd0*/  PRMT R107, R107, 0x5410, R88 ;  /* 0x000054106b6b7816 */ /* 0x000fe20000000058 */
[----:B------:R-:W-:Y:S01]  /*4ce0*/  FFMA.FTZ R51, R42, R46, -R51 ;  /* 0x0000002e2a337223 */ /* 0x000fe20000010833 */
[----:B------:R-:W-:Y:S01]  /*4cf0*/  LOP3.LUT R108, R108, 0xffff0000, RZ, 0xc0, !PT ;  /* 0xffff00006c6c7812 */ /* 0x000fe200078ec0ff */
[----:B------:R-:W-:Y:S01]  /*4d00*/  FFMA.FTZ R48, R42, R48, R43 ;  /* 0x000000302a307223 */ /* 0x000fe2000001002b */
[----:B------:R-:W-:Y:S01]  /*4d10*/  LOP3.LUT R41, R13, 0xffff0000, RZ, 0xc0, !PT ;  /* 0xffff00000d297812 */ /* 0x000fe200078ec0ff */
[----:B------:R-:W-:Y:S01]  /*4d20*/  IMAD.U32 R33, R32, 0x10000, RZ ;  /* 0x0001000020217824 */ /* 0x000fe200078e00ff */
[----:B------:R-:W-:Y:S01]  /*4d30*/  LOP3.LUT R106, R106, 0xffff0000, RZ, 0xc0, !PT ;  /* 0xffff00006a6a7812 */ /* 0x000fe200078ec0ff */
[----:B------:R-:W-:Y:S01]  /*4d40*/  FMUL.FTZ R46, R39, R110 ;  /* 0x0000006e272e7220 */ /* 0x000fe20000410000 */
[----:B------:R-:W-:Y:S01]  /*4d50*/  LOP3.LUT R37, R15, 0xffff0000, RZ, 0xc0, !PT ;  /* 0xffff00000f257812 */ /* 0x000fe200078ec0ff */
[----:B------:R-:W-:Y:S01]  /*4d60*/  IMAD.U32 R43, R111, 0x10000, RZ ;  /* 0x000100006f2b7824 */ /* 0x000fe200078e00ff */
[----:B------:R-:W-:Y:S01]  /*4d70*/  PRMT R105, R105, 0x5410, R86 ;  /* 0x0000541069697816 */ /* 0x000fe20000000056 */
[-C--:B------:R-:W-:Y:S01]  /*4d80*/  FMUL.FTZ R86, R40, R108.reuse ;  /* 0x0000006c28567220 */ /* 0x080fe20000410000 */
[----:B------:R-:W-:Y:S01]  /*4d90*/  LOP3.LUT R32, R32, 0xffff0000, RZ, 0xc0, !PT ;  /* 0xffff000020207812 */ /* 0x000fe200078ec0ff */
[----:B------:R-:W-:Y:S01]  /*4da0*/  IMAD.U32 R42, R107, 0x10000, RZ ;  /* 0x000100006b2a7824 */ /* 0x000fe200078e00ff */
[----:B------:R-:W-:Y:S01]  /*4db0*/  LOP3.LUT R111, R111, 0xffff0000, RZ, 0xc0, !PT ;  /* 0xffff00006f6f7812 */ /* 0x000fe200078ec0ff */
[----:B------:R-:W-:Y:S01]  /*4dc0*/  FFMA.FTZ R40, R41, R108, -R50 ;  /* 0x0000006c29287223 */ /* 0x000fe20000010832 */
[----:B------:R-:W-:Y:S01]  /*4dd0*/  FMUL.FTZ R50, R39, R106 ;  /* 0x0000006a27327220 */ /* 0x000fe20000410000 */
[----:B------:R-:W-:-:S02]  /*4de0*/  IMAD.U32 R36, R12, 0x10000, RZ ;  /* 0x000100000c247824 */ /* 0x000fc400078e00ff */
[----:B------:R-:W-:Y:S01]  /*4df0*/  FFMA.FTZ R106, R37, R106, -R46 ;  /* 0x0000006a256a7223 */ /* 0x000fe2000001082e */
[----:B------:R-:W-:Y:S01]  /*4e00*/  LOP3.LUT R12, R12, 0xffff0000, RZ, 0xc0, !PT ;  /* 0xffff00000c0c7812 */ /* 0x000fe200078ec0ff */
[----:B------:R-:W-:Y:S01]  /*4e10*/  FMUL.FTZ R39, R33, R43 ;  /* 0x0000002b21277220 */ /* 0x000fe20000410000 */
[----:B------:R-:W-:Y:S01]  /*4e20*/  LOP3.LUT R107, R107, 0xffff0000, RZ, 0xc0, !PT ;  /* 0xffff00006b6b7812 */ /* 0x000fe200078ec0ff */
[-C--:B------:R-:W-:Y:S01]  /*4e30*/  FMUL.FTZ R46, R33, R42.reuse ;  /* 0x0000002a212e7220 */ /* 0x080fe20000410000 */
[----:B------:R-:W-:Y:S01]  /*4e40*/  FMUL.FTZ R33, R32, R111 ;  /* 0x0000006f20217220 */ /* 0x000fe20000410000 */
[----:B------:R-:W-:Y:S01]  /*4e50*/  FFMA.FTZ R39, R36, R42, -R39 ;  /* 0x0000002a24277223 */ /* 0x000fe20000010827 */
[----:B------:R-:W-:Y:S02]  /*4e60*/  IMAD.U32 R13, R14, 0x10000, RZ ;  /* 0x000100000e0d7824 */ /* 0x000fe400078e00ff */
[----:B------:R-:W-:Y:S01]  /*4e70*/  FFMA.FTZ R46, R36, R43, R46 ;  /* 0x0000002b242e7223 */ /* 0x000fe2000001002e */
[----:B------:R-:W-:Y:S01]  /*4e80*/  LOP3.LUT R15, R14, 0xffff0000, RZ, 0xc0, !PT ;  /* 0xffff00000e0f7812 */ /* 0x000fe200078ec0ff */
[----:B------:R-:W-:Y:S01]  /*4e90*/  FFMA.FTZ R36, R12, R107, -R33 ;  /* 0x0000006b0c247223 */ /* 0x000fe20000010821 */
[----:B------:R-:W-:-:S02]  /*4ea0*/  IMAD.U32 R14, R34, 0x10000, RZ ;  /* 0x00010000220e7824 */ /* 0x000fc400078e00ff */
[----:B------:R-:W-:Y:S01]  /*4eb0*/  FFMA.FTZ R87, R37, R110, R50 ;  /* 0x0000006e25577223 */ /* 0x000fe20000010032 */
[----:B------:R-:W-:Y:S01]  /*4ec0*/  SHF.L.U32 R33, R109, 0x10, RZ ;  /* 0x000000106d217819 */ /* 0x000fe200000006ff */
[----:B------:R-:W-:Y:S01]  /*4ed0*/  FMUL.FTZ R37, R32, R107 ;  /* 0x0000006b20257220 */ /* 0x000fe20000410000 */
[----:B------:R-:W-:Y:S01]  /*4ee0*/  LOP3.LUT R34, R34, 0xffff0000, RZ, 0xc0, !PT ;  /* 0xffff000022227812 */ /* 0x000fe200078ec0ff */
[----:B------:R-:W-:Y:S01]  /*4ef0*/  IMAD.U32 R32, R105, 0x10000, RZ ;  /* 0x0001000069207824 */ /* 0x000fe200078e00ff */
[----:B------:R-:W-:Y:S01]  /*4f00*/  LOP3.LUT R109, R109, 0xffff0000, RZ, 0xc0, !PT ;  /* 0xffff00006d6d7812 */ /* 0x000fe200078ec0ff */
[----:B------:R-:W-:Y:S01]  /*4f10*/  FFMA.FTZ R37, R12, R111, R37 ;  /* 0x0000006f0c257223 */ /* 0x000fe20000010025 */
[----:B------:R-:W-:Y:S01]  /*4f20*/  LOP3.LUT R105, R105, 0xffff0000, RZ, 0xc0, !PT ;  /* 0xffff000069697812 */ /* 0x000fe200078ec0ff */
[C---:B------:R-:W-:Y:S01]  /*4f30*/  FMUL.FTZ R12, R14.reuse, R33 ;  /* 0x000000210e0c7220 */ /* 0x040fe20000410000 */
[----:B------:R-:W-:Y:S01]  /*4f40*/  FMUL.FTZ R14, R14, R32 ;  /* 0x000000200e0e7220 */ /* 0x000fe20000410000 */
[C---:B------:R-:W-:Y:S01]  /*4f50*/  FMUL.FTZ R42, R34.reuse, R109 ;  /* 0x0000006d222a7220 */ /* 0x040fe20000410000 */
[----:B------:R-:W-:Y:S01]  /*4f60*/  FFMA.FTZ R41, R41, R112, R86 ;  /* 0x0000007029297223 */ /* 0x000fe20000010056 */
[-C--:B------:R-:W-:Y:S01]  /*4f70*/  FMUL.FTZ R34, R34, R105.reuse ;  /* 0x0000006922227220 */ /* 0x080fe20000410000 */
[----:B------:R-:W-:Y:S01]  /*4f80*/  FFMA.FTZ R12, R13, R32, -R12 ;  /* 0x000000200d0c7223 */ /* 0x000fe2000001080c */
[----:B------:R-:W-:Y:S01]  /*4f90*/  FFMA.FTZ R105, R15, R105, -R42 ;  /* 0x000000690f697223 */ /* 0x000fe2000001082a */
        /* <DEDUP_REMOVED lines=13> */
.L_x_14931:
[----:B------:R-:W-:Y:S05]  /*5070*/  BSYNC B1 ;  /* 0x0000000000017941 */ /* 0x000fea0003800000 */
.L_x_14930:
        /* <DEDUP_REMOVED lines=10> */
.L_x_14897:
[----:B------:R-:W2:Y:S02]  /*5120*/  LDL R12, [R1+0x4] ;  /* 0x00000400010c7983 */ /* 0x000ea40000100800 */
[----:B--2---:R-:W-:-:S13]  /*5130*/  ISETP.NE.AND P3, PT, R12, 0x3, PT ;  /* 0x000000030c00780c */ /* 0x004fda0003f65270 */
[----:B------:R-:W-:Y:S05]  /*5140*/  @!P3 BRA `(.L_x_14932) ;  /* 0x000000000004b947 */ /* 0x000fea0003800000 */
[----:B------:R-:W-:Y:S01]  /*5150*/  BPT.TRAP 0x1 ;  /* 0x000000040000795c */ /* 0x000fe20000300000 */
.L_x_14932:
[----:B------:R-:W-:Y:S01]  /*5160*/  IMAD R78, R22, 0x8, R2 ;  /* 0x00000008164e7824 */ /* 0x000fe200078e0202 */
[----:B------:R-:W-:Y:S01]  /*5170*/  SHF.L.U32 R90, R154, 0x1f, RZ ;  /* 0x0000001f9a5a7819 */ /* 0x000fe200000006ff */
[----:B------:R-:W-:Y:S01]  /*5180*/  IMAD R83, R26, -0x80, R28 ;  /* 0xffffff801a537824 */ /* 0x000fe200078e021c */
[----:B------:R-:W-:Y:S02]  /*5190*/  BSSY B1, `(.L_x_14933) ;  /* 0x0000004000017945 */ /* 0x000fe40003800000 */
[----:B------:R-:W1:Y:S02]  /*51a0*/  SYNCS.PHASECHK.TRANS64.TRYWAIT P4, [R78+URZ+0x16890], R90 ;  /* 0x0168905a4e0075a7 */ /* 0x000e64000808017f */
[----:B------:R-:W-:Y:S01]  /*51b0*/  VIMNMX R83, R83, 0x80, PT ;  /* 0x0000008053537848 */ /* 0x000fe20003fe0100 */
[----:B-1----:R-:W-:Y:S06]  /*51c0*/  @!P4 BRA `(.L_x_14934) ;  /* 0x0000014800c8c947 */ /* 0x002fec0003800000 */
.L_x_15165:
[----:B------:R-:W-:Y:S05]  /*51d0*/  BSYNC B1 ;  /* 0x0000000000017941 */ /* 0x000fea0003800000 */
.L_x_14933:
[----:B------:R-:W-:Y:S01]  /*51e0*/  ISETP.GE.AND P4, PT, R19, R83, PT ;  /* 0x000000531300720c */ /* 0x000fe20003f86270 */
[----:B------:R-:W-:-:S12]  /*51f0*/  BSSY B1, `(.L_x_14935) ;  /* 0x0000006000017945 */ /* 0x000fd80003800000 */
[----:B------:R-:W-:Y:S05]  /*5200*/  @P4 BRA `(.L_x_14936) ;  /* 0x0000000000104947 */ /* 0x000fea0003800000 */
[----:B------:R-:W2:Y:S04]  /*5210*/  @!P1 LDS.128 R12, [R82+0xe000] ;  /* 0x00e00000520c9984 */ /* 0x000ea80000000c00 */
[----:B0-----:R-:W0:Y:S04]  /*5220*/  @!P2 LDS.128 R32, [R79+0xe000] ;  /* 0x00e000004f20a984 */ /* 0x001e280000000c00 */
[----:B--2---:R2:W-:Y:S04]  /*5230*/  @!P1 STG.E.128 desc[UR40][R38.64], R12 ;  /* 0x0000000c26009986 */ /* 0x0045e8000c101d28 */
[----:B0-----:R2:W-:Y:S02]  /*5240*/  @!P2 STG.E.128 desc[UR40][R38.64+0x40], R32 ;  /* 0x000040202600a986 */ /* 0x0015e4000c101d28 */
.L_x_14936:
[----:B------:R-:W-:Y:S05]  /*5250*/  BSYNC B1 ;  /* 0x0000000000017941 */ /* 0x000fea0003800000 */
.L_x_14935:
[----:B--2---:R-:W-:-:S05]  /*5260*/  VIADD R12, R19, 0x60 ;  /* 0x00000060130c7836 */ /* 0x004fca0000000000 */
[----:B------:R-:W-:-:S13]  /*5270*/  ISETP.GE.AND P4, PT, R12, R83, PT ;  /* 0x000000530c00720c */ /* 0x000fda0003f86270 */
[----:B------:R-:W-:Y:S05]  /*5280*/  @P4 BRA `(.L_x_14914) ;  /* 0x0000000000104947 */ /* 0x000fea0003800000 */
[----:B------:R-:W2:Y:S04]  /*5290*/  @!P1 LDS.128 R12, [R82+0x11000] ;  /* 0x01100000520c9984 */ /* 0x000ea80000000c00 */
[----:B0-----:R-:W0:Y:S04]  /*52a0*/  @!P2 LDS.128 R32, [R79+0x11000] ;  /* 0x011000004f20a984 */ /* 0x001e280000000c00 */
[----:B--2---:R2:W-:Y:S04]  /*52b0*/  @!P1 STG.E.128 desc[UR40][R36.64], R12 ;  /* 0x0000000c24009986 */ /* 0x0045e8000c101d28 */
[----:B0-----:R2:W-:Y:S02]  /*52c0*/  @!P2 STG.E.128 desc[UR40][R36.64+0x40], R32 ;  /* 0x000040202400a986 */ /* 0x0015e4000c101d28 */
.L_x_14914:
[----:B------:R-:W-:Y:S05]  /*52d0*/  BSYNC B0 ;  /* 0x0000000000007941 */ /* 0x000fea0003800000 */
.L_x_14896:
        /* <DEDUP_REMOVED lines=17> */
.L_x_14938:
[----:B------:R-:W-:Y:S05]  /*53f0*/  BSYNC B0 ;  /* 0x0000000000007941 */ /* 0x000fea0003800000 */
.L_x_14937:
[----:B------:R-:W2:Y:S01]  /*5400*/  SYNCS.PHASECHK.TRANS64.TRYWAIT P3, [R78+URZ+0x168b0], R90 ;  /* 0x0168b05a4e0075a7 */ /* 0x000ea2000806017f */
[----:B------:R-:W-:Y:S01]  /*5410*/  ULDC UR42, c[0x0][0x2f4] ;  /* 0x0000bd00002a7ab9 */ /* 0x000fe20000000800 */
[----:B------:R-:W-:Y:S01]  /*5420*/  ULDC.64 UR36, c[0x0][0x328] ;  /* 0x0000ca0000247ab9 */ /* 0x000fe20000000a00 */
[----:B------:R-:W-:Y:S01]  /*5430*/  ULDC.64 UR38, c[0x0][0x318] ;  /* 0x0000c60000267ab9 */ /* 0x000fe20000000a00 */
[----:B------:R-:W-:Y:S01]  /*5440*/  BSSY B0, `(.L_x_14939) ;  /* 0x0000003000007945 */ /* 0x000fe20003800000 */
[----:B----4-:R-:W-:-:S03]  /*5450*/  IMAD.WIDE R32, R26, 0x80, R10 ;  /* 0x000000801a207825 */ /* 0x010fc600078e020a */
[----:B--2---:R-:W-:Y:S05]  /*5460*/  @!P3 BRA `(.L_x_14940) ;  /* 0x000001480034b947 */ /* 0x004fea0003800000 */
.L_x_15166:
[----:B------:R-:W-:Y:S05]  /*5470*/  BSYNC B0 ;  /* 0x0000000000007941 */ /* 0x000fea0003800000 */
.L_x_14939:
        /* <DEDUP_REMOVED lines=17> */
.L_x_14942:
[----:B------:R-:W-:Y:S05]  /*5590*/  BSYNC B0 ;  /* 0x0000000000007941 */ /* 0x000fea0003800000 */
.L_x_14941:
        /* <DEDUP_REMOVED lines=20> */
.L_x_14944:
[----:B------:R-:W-:Y:S05]  /*56e0*/  BSYNC B0 ;  /* 0x0000000000007941 */ /* 0x000fea0003800000 */
.L_x_14943:
        /* <DEDUP_REMOVED lines=13> */
[----:B------:R-:W-:Y:S02]  /*57c0*/  SEL R22, R22, RZ, P3 ;  /* 0x000000ff16167207 */ /* 0x000fe40001800000 */
[----:B------:R-:W-:Y:S01]  /*57d0*/  LOP3.LUT R154, R154, R13, RZ, 0x3c, !PT ;  /* 0x0000000d9a9a7212 */ /* 0x000fe200078e3cff */
[----:B------:R0:W-:Y:S01]  /*57e0*/  @!P4 SYNCS.ARRIVE.TRANS64.RED.A1T0 RZ, [R78+URZ], RZ ;  /* 0x000000ff4effc9a7 */ /* 0x0001e2000810043f */
[----:B---3--:R-:W-:-:S13]  /*57f0*/  LOP3.LUT P5, RZ, R12, 0x2, RZ, 0xc0, !PT ;  /* 0x000000020cff7812 */ /* 0x008fda00078ac0ff */
[----:B0-----:R-:W-:Y:S05]  /*5800*/  @P5 BRA `(.L_x_14945) ;  /* 0xffffffc800a05947 */ /* 0x001fea000383ffff */
[----:B------:R-:W0:Y:S01]  /*5810*/  S2R R12, SR_TID.X ;  /* 0x00000000000c7919 */ /* 0x000e220000002100 */
[----:B------:R-:W-:Y:S02]  /*5820*/  PLOP3.LUT P0, PT, PT, PT, PT, 0x8, 0x0 ;  /* 0x000000000000781c */ /* 0x000fe40003f0e170 */
[----:B0-----:R-:W-:-:S04]  /*5830*/  SHF.R.U32.HI R12, RZ, 0x7, R12 ;  /* 0x00000007ff0c7819 */ /* 0x001fc8000001160c */
[----:B------:R-:W-:-:S13]  /*5840*/  ISETP.NE.AND P5, PT, R12, 0x1, PT ;  /* 0x000000010c00780c */ /* 0x000fda0003fa5270 */
[----:B------:R-:W-:Y:S06]  /*5850*/  @!P5 BAR.ARV 0x9, 0x100 ;  /* 0x024400000000db1d */ /* 0x000fec0000002000 */
.L_x_14891:
        /* <DEDUP_REMOVED lines=16> */
[----:B------:R-:W-:Y:S02]  /*5960*/  IMAD.MOV.U32 R25, RZ, RZ, RZ ;  /* 0x000000ffff197224 */ /* 0x000fe400078e00ff */
[----:B------:R-:W-:Y:S02]  /*5970*/  IMAD.MOV.U32 R13, RZ, RZ, RZ ;  /* 0x000000ffff0d7224 */ /* 0x000fe400078e00ff */
[----:B------:R-:W-:Y:S01]  /*5980*/  IMAD.MOV.U32 R90, RZ, RZ, RZ ;  /* 0x000000ffff5a7224 */ /* 0x000fe200078e00ff */
[----:B0-----:R-:W-:-:S13]  /*5990*/  ISETP.NE.AND P1, PT, R0, 0x1, PT ;  /* 0x000000010000780c */ /* 0x001fda0003f25270 */
[----:B------:R-:W0:Y:S08]  /*59a0*/  @P1 LDC R3, c[0x0][0x44c] ;  /* 0x00011300ff031b82 */ /* 0x000e300000000800 */
[----:B------:R-:W1:Y:S01]  /*59b0*/  @P1 LDC R4, c[0x0][0x450] ;  /* 0x00011400ff041b82 */ /* 0x000e620000000800 */
[----:B--2---:R-:W-:-:S05]  /*59c0*/  IADD3 R0, R5, 0xbf, RZ ;  /* 0x000000bf05007810 */ /* 0x004fca0007ffe0ff */
[----:B0-----:R-:W-:-:S05]  /*59d0*/  @P1 IMAD.HI.U32 R3, R0, R3, RZ ;  /* 0x0000000300031227 */ /* 0x001fca00078e00ff */
[----:B-1----:R-:W-:Y:S02]  /*59e0*/  @P1 SHF.R.U32.HI R0, RZ, R4, R3 ;  /* 0x00000004ff001219 */ /* 0x002fe40000011603 */
[----:B------:R-:W-:-:S03]  /*59f0*/  PLOP3.LUT P1, PT, PT, PT, PT, 0x80, 0x0 ;  /* 0x000000000000781c */ /* 0x000fc60003f2f070 */
[----:B------:R-:W-:-:S05]  /*5a00*/  IMAD.IADD R0, R91, 0x1, R0 ;  /* 0x000000015b007824 */ /* 0x000fca00078e0200 */
[----:B------:R-:W-:-:S04]  /*5a10*/  SHF.R.S32.HI R3, RZ, 0x1f, R0 ;  /* 0x0000001fff037819 */ /* 0x000fc80000011400 */
[----:B------:R-:W-:Y:S01]  /*5a20*/  LEA.HI R3, R3, R0, RZ, 0x7 ;  /* 0x0000000003037211 */ /* 0x000fe200078f38ff */
[----:B------:R-:W-:-:S03]  /*5a30*/  IMAD.MOV.U32 R0, RZ, RZ, RZ ;  /* 0x000000ffff007224 */ /* 0x000fc600078e00ff */
[----:B------:R-:W-:-:S04]  /*5a40*/  SHF.R.S32.HI R3, RZ, 0x7, R3 ;  /* 0x00000007ff037819 */ /* 0x000fc80000011403 */
[----:B------:R-:W-:Y:S01]  /*5a50*/  VIMNMX R92, R92, R3, PT ;  /* 0x000000035c5c7248 */ /* 0x000fe20003fe0100 */
[----:B------:R-:W-:-:S03]  /*5a60*/  IMAD.MOV.U32 R3, RZ, RZ, RZ ;  /* 0x000000ffff037224 */ /* 0x000fc600078e00ff */
[----:B------:R-:W-:Y:S01]  /*5a70*/  ISETP.GE.AND P2, PT, R92, 0x1, PT ;  /* 0x000000015c00780c */ /* 0x000fe20003f46270 */
[----:B------:R-:W-:-:S12]  /*5a80*/  @P0 BRA `(.L_x_14946) ;  /* 0x00000000000c0947 */ /* 0x000fd80003800000 */
[----:B------:R-:W0:Y:S01]  /*5a90*/  FENCE.VIEW.ASYNC.G ;  /* 0x00000000000073c6 */ /* 0x000e220000000100 */
[----:B------:R-:W-:Y:S05]  /*5aa0*/  WARPSYNC.ALL ;  /* 0x0000000000007948 */ /* 0x000fea0003800000 */
[----:B0-----:R-:W-:Y:S06]  /*5ab0*/  BAR.ARV 0xc, 0x200 ;  /* 0x0308000000007b1d */ /* 0x001fec0000002000 */
.L_x_14946:
        /* <DEDUP_REMOVED lines=12> */
.L_x_15169:
        /* <DEDUP_REMOVED lines=28> */
.L_x_14950:
[----:B------:R-:W-:Y:S05]  /*5d40*/  BSYNC B6 ;  /* 0x0000000000067941 */ /* 0x000fea0003800000 */
.L_x_14949:
        /* <DEDUP_REMOVED lines=13> */
.L_x_14954:
[----:B--2---:R2:W3:Y:S02]  /*5e20*/  SYNCS.PHASECHK.TRANS64.TRYWAIT P0, [R2+URZ+0x16800], R3 ;  /* 0x01680003020075a7 */ /* 0x0044e4000800017f */
[----:B---3--:R-:W-:Y:S05]  /*5e30*/  @!P0 NANOSLEEP.SYNCS 0x989680 ;  /* 0x009896800000895d */ /* 0x008fea0003900000 */
[----:B------:R-:W3:Y:S02]  /*5e40*/  @!P0 SYNCS.PHASECHK.TRANS64 P0, [R2+URZ+0x16800], R3 ;  /* 0x01680003020085a7 */ /* 0x000ee4000800007f */
[----:B---3--:R-:W-:Y:S05]  /*5e50*/  @!P0 BRA `(.L_x_14954) ;  /* 0xfffffffc00f08947 */ /* 0x008fea000383ffff */
.L_x_14953:
[----:B------:R-:W-:Y:S05]  /*5e60*/  BSYNC B0 ;  /* 0x0000000000007941 */ /* 0x000fea0003800000 */
.L_x_14952:
[----:B------:R-:W-:Y:S05]  /*5e70*/  BRA `(.L_x_14955) ;  /* 0x0000003000247947 */ /* 0x000fea0003800000 */
.L_x_14951:
        /* <DEDUP_REMOVED lines=30> */
.L_x_14957:
[----:B------:R-:W-:Y:S05]  /*6060*/  BSYNC B6 ;  /* 0x0000000000067941 */ /* 0x000fea0003800000 */
.L_x_14956:
[----:B------:R-:W2:Y:S01]  /*6070*/  LDL R20, [R1+0x2c] ;  /* 0x00002c0001147983 */ /* 0x000ea20000100800 */
[----:B------:R-:W-:Y:S01]  /*6080*/  ULDC.U8 UR4, c[0x0][0x410] ;  /* 0x0001040000047ab9 */ /* 0x000fe20000000000 */
[----:B------:R-:W-:Y:S01]  /*6090*/  BSSY B0, `(.L_x_14958) ;  /* 0x00002df000007945 */ /* 0x000fe20003800000 */
[----:B------:R-:W-:Y:S01]  /*60a0*/  ISETP.NE.AND P0, PT, RZ, UR4, PT ;  /* 0x00000004ff007c0c */ /* 0x000fe2000bf05270 */
[----:B--2---:R-:W-:-:S12]  /*60b0*/  IMAD.IADD R41, R19, 0x1, R20 ;  /* 0x0000000113297824 */ /* 0x004fd800078e0214 */
[----:B------:R-:W-:Y:S05]  /*60c0*/  @!P0 BRA `(.L_x_14959) ;  /* 0x0000001400d88947 */ /* 0x000fea0003800000 */
[----:B------:R-:W1:Y:S01]  /*60d0*/  LDC R36, c[0x0][0x448] ;  /* 0x00011200ff247b82 */ /* 0x000e620000000800 */
[----:B------:R-:W2:Y:S01]  /*60e0*/  S2R R20, SR_TID.X ;  /* 0x0000000000147919 */ /* 0x000ea20000002100 */
[----:B------:R-:W-:Y:S01]  /*60f0*/  ULDC.64 UR4, c[0x0][0x3f8] ;  /* 0x0000fe0000047ab9 */ /* 0x000fe20000000a00 */
[----:B------:R-:W-:Y:S01]  /*6100*/  ULDC.64 UR6, c[0x0][0x408] ;  /* 0x0001020000067ab9 */ /* 0x000fe20000000a00 */
[----:B------:R-:W-:Y:S01]  /*6110*/  IMAD.MOV.U32 R6, RZ, RZ, R26 ;  /* 0x000000ffff067224 */ /* 0x000fe200078e001a */
[----:B------:R-:W-:Y:S01]  /*6120*/  SHF.R.S32.HI R38, RZ, 0x1f, R155 ;  /* 0x0000001fff267819 */ /* 0x000fe2000001149b */
[----:B------:R-:W-:Y:S02]  /*6130*/  IMAD.MOV.U32 R7, RZ, RZ, R31 ;  /* 0x000000ffff077224 */ /* 0x000fe400078e001f */
[----:B------:R-:W-:Y:S02]  /*6140*/  IMAD.MOV.U32 R8, RZ, RZ, R24 ;  /* 0x000000ffff087224 */ /* 0x000fe400078e0018 */
[----:B------:R-:W-:Y:S01]  /*6150*/  IMAD.MOV.U32 R9, RZ, RZ, R33 ;  /* 0x000000ffff097224 */ /* 0x000fe200078e0021 */
[----:B-1----:R-:W-:-:S02]  /*6160*/  ISETP.NE.AND P0, PT, R36, 0x1, PT ;  /* 0x000000012400780c */ /* 0x002fc40003f05270 */
[----:B--2---:R-:W-:-:S11]  /*6170*/  IADD3 R21, R20, -0x80, RZ ;  /* 0xffffff8014157810 */ /* 0x004fd60007ffe0ff */
[----:B------:R-:W1:Y:S01]  /*6180*/  @P0 LDC R0, c[0x0][0x44c] ;  /* 0x00011300ff000b82 */ /* 0x000e620000000800 */
[----:B------:R-:W-:-:S04]  /*6190*/  SHF.R.S32.HI R20, RZ, 0x1f, R21 ;  /* 0x0000001fff147819 */ /* 0x000fc80000011415 */
[----:B------:R-:W-:-:S03]  /*61a0*/  LEA.HI R20, R20, R21, RZ, 0x2 ;  /* 0x0000001514147211 */ /* 0x000fc600078f10ff */
[----:B------:R-:W2:Y:S01]  /*61b0*/  @P0 LDC R5, c[0x0][0x450] ;  /* 0x00011400ff050b82 */ /* 0x000ea20000000800 */
[----:B------:R-:W-:-:S05]  /*61c0*/  LOP3.LUT R20, R20, 0xfffffffc, RZ, 0xc0, !PT ;  /* 0xfffffffc14147812 */ /* 0x000fca00078ec0ff */
[----:B------:R-:W-:-:S04]  /*61d0*/  IMAD.IADD R20, R21, 0x1, -R20 ;  /* 0x0000000115147824 */ /* 0x000fc800078e0a14 */
[----:B------:R-:W-:-:S04]  /*61e0*/  IMAD R3, R20, 0x60, R41 ;  /* 0x0000006014037824 */ /* 0x000fc800078e0229 */
        /* <DEDUP_REMOVED lines=22> */
[----:B0-----:R1:W0:Y:S02]  /*6350*/  SHFL.IDX PT, R14, R7, RZ, 0x1c1f ;  /* 0x001c1fff070e7589 */ /* 0x00122400000e0000 */
.L_x_15175:
        /* <DEDUP_REMOVED lines=31> */
.L_x_14962:
[----:B------:R-:W-:Y:S05]  /*6550*/  BSYNC B1 ;  /* 0x0000000000017941 */ /* 0x000fea0003800000 */
.L_x_14961:
[----:B---3-5:R-:W-:Y:S01]  /*6560*/  IMAD.MOV.U32 R0, RZ, RZ, R32 ;  /* 0x000000ffff007224 */ /* 0x028fe200078e0020 */
[----:B------:R-:W-:Y:S01]  /*6570*/  MOV R9, R27 ;  /* 0x0000001b00097202 */ /* 0x000fe20000000f00 */
[----:B--2---:R-:W-:Y:S01]  /*6580*/  IMAD.MOV.U32 R3, RZ, RZ, R33 ;  /* 0x000000ffff037224 */ /* 0x004fe200078e0021 */
[----:B------:R-:W-:Y:S01]  /*6590*/  UMOV UR4, 0xffffffff ;  /* 0xffffffff00047882 */ /* 0x000fe20000000000 */
        /* <DEDUP_REMOVED lines=9> */
[----:B0-----:R-:W-:-:S02]  /*6630*/  CS2R R20, SRZ ;  /* 0x0000000000147805 */ /* 0x001fc4000001ff00 */
[----:B------:R-:W-:Y:S02]  /*6640*/  PRMT R47, R3, 0x7610, R47 ;  /* 0x00007610032f7816 */ /* 0x000fe4000000002f */
[----:B------:R-:W-:Y:S01]  /*6650*/  PRMT R50, R9, 0x5410, R5 ;  /* 0x0000541009327816 */ /* 0x000fe20000000005 */
[----:B------:R-:W-:Y:S06]  /*6660*/  BRA.DIV UR4, `(.L_x_14963) ;  /* 0x0000013a04787947 */ /* 0x000fec000b800000 */
[----:B------:R0:W2:Y:S04]  /*6670*/  SHFL.IDX PT, R3, R6, 0x1, 0x1c1f ;  /* 0x003c1f0006037f89 */ /* 0x0000a800000e0000 */
[----:B------:R0:W3:Y:S04]  /*6680*/  SHFL.IDX PT, R0, R4, 0x1, 0x1c1f ;  /* 0x003c1f0004007f89 */ /* 0x0000e800000e0000 */
[----:B------:R0:W4:Y:S04]  /*6690*/  SHFL.IDX PT, R5, R8, 0x1, 0x1c1f ;  /* 0x003c1f0008057f89 */ /* 0x00012800000e0000 */
[----:B------:R0:W0:Y:S02]  /*66a0*/  SHFL.IDX PT, R14, R7, 0x1, 0x1c1f ;  /* 0x003c1f00070e7f89 */ /* 0x00002400000e0000 */
.L_x_15181:
        /* <DEDUP_REMOVED lines=27> */
[----:B------:R-:W-:Y:S01]  /*6860*/  @!P3 IADD3 R4, P1, R14, R9, RZ ;  /* 0x000000090e04b210 */ /* 0x000fe20007f3e0ff */
        /* <DEDUP_REMOVED lines=8> */
.L_x_14965:
[----:B------:R-:W-:Y:S05]  /*68f0*/  BSYNC B1 ;  /* 0x0000000000017941 */ /* 0x000fea0003800000 */
.L_x_14964:
[----:B0-----:R-:W0:Y:S01]  /*6900*/  S2R R7, SR_TID.X ;  /* 0x0000000000077919 */ /* 0x001e220000002100 */
[----:B------:R-:W1:Y:S01]  /*6910*/  SYNCS.PHASECHK.TRANS64.TRYWAIT P0, [R2+URZ+0x16800], R43 ;  /* 0x0168002b020075a7 */ /* 0x000e62000800017f */
[----:B------:R-:W-:Y:S01]  /*6920*/  LOP3.LUT R37, R37, 0x1c0, RZ, 0xc0, !PT ;  /* 0x000001c025257812 */ /* 0x000fe200078ec0ff */
[----:B-----5:R-:W-:Y:S01]  /*6930*/  IMAD.MOV.U32 R3, RZ, RZ, R20 ;  /* 0x000000ffff037224 */ /* 0x020fe200078e0014 */
[----:B----4-:R-:W-:Y:S01]  /*6940*/  MOV R5, R9 ;  /* 0x0000000900057202 */ /* 0x010fe20000000f00 */
[----:B------:R-:W-:Y:S01]  /*6950*/  IMAD.MOV.U32 R4, RZ, RZ, R8 ;  /* 0x000000ffff047224 */ /* 0x000fe200078e0008 */
[----:B---3--:R-:W-:Y:S01]  /*6960*/  LOP3.LUT R0, R37, 0x18, R16, 0xf8, !PT ;  /* 0x0000001825007812 */ /* 0x008fe200078ef810 */
[----:B------:R-:W-:Y:S01]  /*6970*/  IMAD R14, R29, -0xc0, R36 ;  /* 0xffffff401d0e7824 */ /* 0x000fe200078e0224 */
[----:B------:R-:W-:Y:S01]  /*6980*/  SHF.R.U32.HI R37, RZ, 0x3, R37 ;  /* 0x00000003ff257819 */ /* 0x000fe20000011625 */
[----:B------:R-:W-:Y:S01]  /*6990*/  IMAD.MOV.U32 R6, RZ, RZ, R12 ;  /* 0x000000ffff067224 */ /* 0x000fe200078e000c */
[----:B------:R-:W-:Y:S01]  /*69a0*/  PRMT R15, R4, 0x7610, R15 ;  /* 0x00007610040f7816 */ /* 0x000fe2000000000f */
[----:B------:R-:W-:Y:S01]  /*69b0*/  IMAD.MOV.U32 R4, RZ, RZ, R10 ;  /* 0x000000ffff047224 */ /* 0x000fe200078e000a */
[----:B------:R-:W-:Y:S01]  /*69c0*/  LOP3.LUT R0, R0, R37, RZ, 0x3c, !PT ;  /* 0x0000002500007212 */ /* 0x000fe200078e3cff */
[----:B------:R-:W-:Y:S01]  /*69d0*/  BSSY B1, `(.L_x_14966) ;  /* 0x0000016000017945 */ /* 0x000fe20003800000 */
[----:B------:R-:W-:Y:S01]  /*69e0*/  PRMT R37, R3, 0x7610, R37 ;  /* 0x0000761003257816 */ /* 0x000fe20000000025 */
[----:B------:R-:W-:Y:S01]  /*69f0*/  IMAD.MOV.U32 R3, RZ, RZ, R21 ;  /* 0x000000ffff037224 */ /* 0x000fe200078e0015 */
[----:B------:R-:W-:-:S02]  /*6a00*/  VIMNMX R14, R14, 0xc0, PT ;  /* 0x000000c00e0e7848 */ /* 0x000fc40003fe0100 */
[----:B------:R-:W-:Y:S01]  /*6a10*/  PRMT R29, R5, 0x7610, R29 ;  /* 0x00007610051d7816 */ /* 0x000fe2000000001d */
[----:B------:R-:W-:Y:S01]  /*6a20*/  IMAD.MOV.U32 R5, RZ, RZ, R11 ;  /* 0x000000ffff057224 */ /* 0x000fe200078e000b */
[----:B------:R-:W-:Y:S02]  /*6a30*/  PRMT R36, R3, 0x7610, R36 ;  /* 0x0000761003247816 */ /* 0x000fe40000000024 */
        /* <DEDUP_REMOVED lines=15> */
.L_x_15182:
[----:B------:R-:W-:Y:S05]  /*6b30*/  BSYNC B1 ;  /* 0x0000000000017941 */ /* 0x000fea0003800000 */
.L_x_14966:
[----:B------:R-:W-:Y:S01]  /*6b40*/  BSSY B1, `(.L_x_14968) ;  /* 0x0000067000017945 */ /* 0x000fe20003800000 */
[----:B------:R-:W-:Y:S01]  /*6b50*/  PRMT R35, R5, 0x7610, R35 ;  /* 0x0000761005237816 */ /* 0x000fe20000000023 */
[----:B------:R-:W-:Y:S02]  /*6b60*/  @P2 VIADD R0, R4, 0xffffffc0 ;  /* 0xffffffc004002836 */ /* 0x000fe40000000000 */
[----:B------:R-:W-:Y:S05]  /*6b70*/  @P1 BRA `(.L_x_14969) ;  /* 0x00000004008c1947 */ /* 0x000fea0003800000 */
[----:B------:R-:W1:Y:S01]  /*6b80*/  LDC R4, c[0x0][0x3f4] ;  /* 0x0000fd00ff047b82 */ /* 0x000e620000000800 */
[----:B------:R-:W-:Y:S01]  /*6b90*/  BSSY B2, `(.L_x_14970) ;  /* 0x0000032000027945 */ /* 0x000fe20003800000 */
[-C--:B-1----:R-:W-:Y:S02]  /*6ba0*/  ISETP.GE.AND P0, PT, R152, R4.reuse, PT ;  /* 0x000000049800720c */ /* 0x082fe40003f06270 */
[----:B------:R-:W-:-:S11]  /*6bb0*/  ISETP.GE.AND P1, PT, R155, R4, PT ;  /* 0x000000049b00720c */ /* 0x000fd60003f26270 */
        /* <DEDUP_REMOVED lines=25> */
[----:B------:R-:W-:Y:S02]  /*6d50*/  IMAD.U32 R7, R5, 0x10000, RZ ;  /* 0x0001000005077824 */ /* 0x000fe400078e00ff */
[----:B------:R-:W-:Y:S01]  /*6d60*/  FMUL.FTZ R51, R33, R43 ;  /* 0x0000002b21337220 */ /* 0x000fe20000410000 */
[----:B------:R-:W-:Y:S01]  /*6d70*/  IMAD.U32 R31, R42, 0x10000, RZ ;  /* 0x000100002a1f7824 */ /* 0x000fe200078e00ff */
[----:B------:R-:W-:-:S02]  /*6d80*/  LOP3.LUT R4, R4, 0xffff0000, RZ, 0xc0, !PT ;  /* 0xffff000004047812 */ /* 0x000fc400078ec0ff */
[----:B------:R-:W-:Y:S01]  /*6d90*/  LOP3.LUT R5, R5, 0xffff0000, RZ, 0xc0, !PT ;  /* 0xffff000005057812 */ /* 0x000fe200078ec0ff */
[----:B------:R-:W-:Y:S01]  /*6da0*/  FFMA.FTZ R46, R32, R46, R51 ;  /* 0x0000002e202e7223 */ /* 0x000fe20000010033 */
[C---:B------:R-:W-:Y:S01]  /*6db0*/  SHF.L.U32 R33, R45.reuse, 0x10, RZ ;  /* 0x000000102d217819 */ /* 0x040fe200000006ff */
[----:B------:R-:W-:Y:S01]  /*6dc0*/  FMUL.FTZ R32, R4, R31 ;  /* 0x0000001f04207220 */ /* 0x000fe20000410000 */
[----:B------:R-:W-:Y:S02]  /*6dd0*/  LOP3.LUT R30, R45, 0xffff0000, RZ, 0xc0, !PT ;  /* 0xffff00002d1e7812 */ /* 0x000fe400078ec0ff */
[----:B------:R-:W-:Y:S01]  /*6de0*/  LOP3.LUT R42, R42, 0xffff0000, RZ, 0xc0, !PT ;  /* 0xffff00002a2a7812 */ /* 0x000fe200078ec0ff */
[-C--:B------:R-:W-:Y:S01]  /*6df0*/  FMUL.FTZ R43, R4, R33.reuse ;  /* 0x00000021042b7220 */ /* 0x080fe20000410000 */
[C---:B------:R-:W-:Y:S01]  /*6e00*/  FFMA.FTZ R33, R6.reuse, R33, R32 ;  /* 0x0000002106217223 */ /* 0x040fe20000010020 */
[C---:B------:R-:W-:Y:S02]  /*6e10*/  FMUL.FTZ R44, R5.reuse, R30 ;  /* 0x0000001e052c7220 */ /* 0x040fe40000410000 */
[-C--:B------:R-:W-:Y:S01]  /*6e20*/  FMUL.FTZ R45, R5, R42.reuse ;  /* 0x0000002a052d7220 */ /* 0x080fe20000410000 */
[----:B------:R-:W-:Y:S01]  /*6e30*/  FFMA.FTZ R4, R6, R31, -R43 ;  /* 0x0000001f06047223 */ /* 0x000fe2000001082b */
[C---:B------:R-:W-:Y:S01]  /*6e40*/  FFMA.FTZ R5, R7.reuse, R42, -R44 ;  /* 0x0000002a07057223 */ /* 0x040fe2000001082c */
[----:B------:R-:W-:Y:S01]  /*6e50*/  F2FP.BF16.F32.PACK_AB R6, R48, R49 ;  /* 0x000000313006723e */ /* 0x000fe200000010ff */
[----:B------:R-:W-:Y:S01]  /*6e60*/  FFMA.FTZ R30, R7, R30, R45 ;  /* 0x0000001e071e7223 */ /* 0x000fe2000001002d */
[----:B------:R-:W-:-:S02]  /*6e70*/  F2FP.BF16.F32.PACK_AB R7, R46, R47 ;  /* 0x0000002f2e07723e */ /* 0x000fc400000010ff */
[----:B------:R-:W-:Y:S02]  /*6e80*/  F2FP.BF16.F32.PACK_AB R4, R33, R4 ;  /* 0x000000042104723e */ /* 0x000fe400000010ff */
[----:B------:R-:W-:-:S05]  /*6e90*/  F2FP.BF16.F32.PACK_AB R5, R30, R5 ;  /* 0x000000051e05723e */ /* 0x000fca00000010ff */
[----:B------:R1:W-:Y:S02]  /*6ea0*/  STS.128 [R3+0x8400], R4 ;  /* 0x0084000403007388 */ /* 0x0003e40000000c00 */
.L_x_14971:
[----:B------:R-:W-:Y:S05]  /*6eb0*/  BSYNC B2 ;  /* 0x0000000000027941 */ /* 0x000fea0003800000 */
.L_x_14970:
[----:B------:R-:W-:Y:S05]  /*6ec0*/  @P1 BRA `(.L_x_14969) ;  /* 0x0000000000b81947 */ /* 0x000fea0003800000 */
[----:B-1----:R-:W1:Y:S01]  /*6ed0*/  LDS.128 R4, [R0] ;  /* 0x0000000000047984 */ /* 0x002e620000000c00 */
        /* <DEDUP_REMOVED lines=16> */
[C---:B0-----:R-:W-:Y:S01]  /*6fe0*/  FMUL.FTZ R43, R25.reuse, R33 ;  /* 0x00000021192b7220 */ /* 0x041fe20000410000 */
[----:B------:R-:W-:Y:S01]  /*6ff0*/  FMUL.FTZ R42, R25, R32 ;  /* 0x00000020192a7220 */ /* 0x000fe20000410000 */
[----:B------:R-:W-:Y:S01]  /*7000*/  FMUL.FTZ R25, R27, R40 ;  /* 0x000000281b197220 */ /* 0x000fe20000410000 */
[----:B------:R-:W-:Y:S02]  /*7010*/  IMAD.U32 R6, R4, 0x10000, RZ ;  /* 0x0001000004067824 */ /* 0x000fe400078e00ff */
[----:B------:R-:W-:Y:S01]  /*7020*/  FFMA.FTZ R43, R24, R32, -R43 ;  /* 0x00000020182b7223 */ /* 0x000fe2000001082b */
[----:B------:R-:W-:Y:S02]  /*7030*/  IMAD.U32 R7, R5, 0x10000, RZ ;  /* 0x0001000005077824 */ /* 0x000fe400078e00ff */
[----:B------:R-:W-:Y:S01]  /*7040*/  FFMA.FTZ R44, R26, R31, -R25 ;  /* 0x0000001f1a2c7223 */ /* 0x000fe20000010819 */
        /* <DEDUP_REMOVED lines=22> */
.L_x_14969:
[----:B------:R-:W-:Y:S05]  /*71b0*/  BSYNC B1 ;  /* 0x0000000000017941 */ /* 0x000fea0003800000 */
.L_x_14968:
        /* <DEDUP_REMOVED lines=35> */
[----:B------:R-:W-:Y:S01]  /*73f0*/  FMUL.FTZ R27, R20, R41 ;  /* 0x00000029141b7220 */ /* 0x000fe20000410000 */
[----:B------:R-:W-:-:S02]  /*7400*/  SHF.L.U32 R21, R37, 0x10, RZ ;  /* 0x0000001025157819 */ /* 0x000fc400000006ff */
        /* <DEDUP_REMOVED lines=17> */
.L_x_14974:
[----:B------:R-:W-:Y:S05]  /*7520*/  BSYNC B1 ;  /* 0x0000000000017941 */ /* 0x000fea0003800000 */
.L_x_14973:
        /* <DEDUP_REMOVED lines=48> */
.L_x_14959:
        /* <DEDUP_REMOVED lines=45> */
[C---:B------:R-:W-:Y:S02]  /*7b00*/  @!P1 SHF.L.U32 R5, R16.reuse, 0x1, RZ ;  /* 0x0000000110059819 */ /* 0x040fe400000006ff */
[----:B------:R-:W-:Y:S02]  /*7b10*/  @!P1 SHF.L.U64.HI R21, R16, 0x1, R43 ;  /* 0x0000000110159819 */ /* 0x000fe4000001022b */
        /* <DEDUP_REMOVED lines=28> */
[----:B------:R-:W-:Y:S01]  /*7ce0*/  @!P1 IMAD.MOV.U32 R31, RZ, RZ, R7 ;  /* 0x000000ffff1f9224 */ /* 0x000fe200078e0007 */
[----:B------:R-:W-:Y:S01]  /*7cf0*/  MOV R5, R21 ;  /* 0x0000001500057202 */ /* 0x000fe20000000f00 */
[----:B------:R-:W-:Y:S02]  /*7d00*/  IMAD.MOV.U32 R4, RZ, RZ, R20 ;  /* 0x000000ffff047224 */ /* 0x000fe400078e0014 */
        /* <DEDUP_REMOVED lines=8> */
[----:B012-4-:R-:W-:-:S07]  /*7d90*/  PRMT R55, R7, 0x7610, R55 ;  /* 0x0000761007377816 */ /* 0x017fce0000000037 */
.L_x_15192:
        /* <DEDUP_REMOVED lines=24> */
.L_x_14977:
[----:B------:R-:W-:Y:S05]  /*7f20*/  BSYNC B1 ;  /* 0x0000000000017941 */ /* 0x000fea0003800000 */
.L_x_14976:
[----:B------:R-:W0:Y:S01]  /*7f30*/  SYNCS.PHASECHK.TRANS64.TRYWAIT P1, [R2+URZ+0x16800], R13 ;  /* 0x0168000d020075a7 */ /* 0x000e22000802017f */
[----:B------:R-:W-:Y:S01]  /*7f40*/  IMAD R29, R29, -0xc0, R32 ;  /* 0xffffff401d1d7824 */ /* 0x000fe200078e0220 */
[----:B------:R-:W-:Y:S01]  /*7f50*/  BSSY B1, `(.L_x_14978) ;  /* 0x0000014000017945 */ /* 0x000fe20003800000 */
[----:B------:R-:W-:Y:S02]  /*7f60*/  VIADD R14, R19, 0x60 ;  /* 0x00000060130e7836 */ /* 0x000fe40000000000 */
[----:B---3-5:R-:W-:Y:S01]  /*7f70*/  IMAD.MOV.U32 R3, RZ, RZ, R4 ;  /* 0x000000ffff037224 */ /* 0x028fe200078e0004 */
[----:B------:R-:W-:Y:S01]  /*7f80*/  VIMNMX R0, R29, 0xc0, PT ;  /* 0x000000c01d007848 */ /* 0x000fe20003fe0100 */
[----:B------:R-:W-:-:S03]  /*7f90*/  IMAD.MOV.U32 R12, RZ, RZ, R5 ;  /* 0x000000ffff0c7224 */ /* 0x000fc600078e0005 */
        /* <DEDUP_REMOVED lines=15> */
.L_x_15193:
[----:B------:R-:W-:Y:S05]  /*8090*/  BSYNC B1 ;  /* 0x0000000000017941 */ /* 0x000fea0003800000 */
.L_x_14978:
        /* <DEDUP_REMOVED lines=27> */
[----:B------:R-:W-:Y:S02]  /*8250*/  SHF.R.S32.HI R24, RZ, 0x5, R24 ;  /* 0x00000005ff187819 */ /* 0x000fe40000011418 */
[----:B--2---:R-:W-:-:S04]  /*8260*/  SHF.L.U32 R12, R12, 0x6, RZ ;  /* 0x000000060c0c7819 */ /* 0x004fc800000006ff */
[----:B------:R-:W-:-:S04]  /*8270*/  LOP3.LUT R14, R12, 0x1c0, RZ, 0xc0, !PT ;  /* 0x000001c00c0e7812 */ /* 0x000fc800078ec0ff */
[----:B------:R-:W-:Y:S02]  /*8280*/  SHF.R.U32.HI R15, RZ, 0x3, R14 ;  /* 0x00000003ff0f7819 */ /* 0x000fe4000001160e */
[C---:B------:R-:W-:Y:S02]  /*8290*/  LOP3.LUT R13, R14.reuse, 0x38, R13, 0xf8, !PT ;  /* 0x000000380e0d7812 */ /* 0x040fe400078ef80d */
        /* <DEDUP_REMOVED lines=13> */
[C---:B-1----:R-:W-:Y:S02]  /*8370*/  IMAD.U32 R20, R12.reuse, 0x10000, RZ ;  /* 0x000100000c147824 */ /* 0x042fe400078e00ff */
[C---:B------:R-:W-:Y:S01]  /*8380*/  FMUL.FTZ R55, R33.reuse, R50 ;  /* 0x0000003221377220 */ /* 0x040fe20000410000 */
[----:B------:R-:W-:Y:S01]  /*8390*/  FMUL.FTZ R57, R33, R39 ;  /* 0x0000002721397220 */ /* 0x000fe20000410000 */
[----:B------:R-:W-:Y:S01]  /*83a0*/  LOP3.LUT R12, R12, 0xffff0000, RZ, 0xc0, !PT ;  /* 0xffff00000c0c7812 */ /* 0x000fe200078ec0ff */
[----:B------:R-:W-:-:S02]  /*83b0*/  IMAD.U32 R21, R13, 0x10000, RZ ;  /* 0x000100000d157824 */ /* 0x000fc400078e00ff */
[----:B------:R-:W-:Y:S01]  /*83c0*/  FFMA.FTZ R55, R20, R39, -R55 ;  /* 0x0000002714377223 */ /* 0x000fe20000010837 */
[----:B------:R-:W-:Y:S01]  /*83d0*/  LOP3.LUT R33, R38, 0xffff0000, RZ, 0xc0, !PT ;  /* 0xffff000026217812 */ /* 0x000fe200078ec0ff */
[----:B------:R-:W-:Y:S01]  /*83e0*/  FMUL.FTZ R39, R24, R49 ;  /* 0x0000003118277220 */ /* 0x000fe20000410000 */
[----:B------:R-:W-:Y:S01]  /*83f0*/  FFMA.FTZ R57, R20, R50, R57 ;  /* 0x0000003214397223 */ /* 0x000fe20000010039 */
[C---:B------:R-:W-:Y:S01]  /*8400*/  SHF.L.U32 R38, R51.reuse, 0x10, RZ ;  /* 0x0000001033267819 */ /* 0x040fe200000006ff */
[----:B------:R-:W-:Y:S02]  /*8410*/  IMAD.U32 R20, R46, 0x10000, RZ ;  /* 0x000100002e147824 */ /* 0x000fe400078e00ff */
[-C--:B------:R-:W-:Y:S01]  /*8420*/  FMUL.FTZ R59, R24, R33.reuse ;  /* 0x00000021183b7220 */ /* 0x080fe20000410000 */
[----:B------:R-:W-:Y:S01]  /*8430*/  FFMA.FTZ R50, R12, R33, -R39 ;  /* 0x000000210c327223 */ /* 0x000fe20000010827 */
[----:B------:R-:W-:Y:S01]  /*8440*/  LOP3.LUT R24, R51, 0xffff0000, RZ, 0xc0, !PT ;  /* 0xffff000033187812 */ /* 0x000fe200078ec0ff */
[C---:B------:R-:W-:Y:S01]  /*8450*/  FMUL.FTZ R33, R34.reuse, R20 ;  /* 0x0000001422217220 */ /* 0x040fe20000410000 */
[----:B------:R-:W-:Y:S01]  /*8460*/  FMUL.FTZ R54, R34, R38 ;  /* 0x0000002622367220 */ /* 0x000fe20000410000 */
[----:B------:R-:W-:Y:S01]  /*8470*/  LOP3.LUT R46, R46, 0xffff0000, RZ, 0xc0, !PT ;  /* 0xffff00002e2e7812 */ /* 0x000fe200078ec0ff */
[----:B------:R-:W-:-:S02]  /*8480*/  IMAD.U32 R36, R26, 0x10000, RZ ;  /* 0x000100001a247824 */ /* 0x000fc400078e00ff */
[----:B------:R-:W-:Y:S01]  /*8490*/  FFMA.FTZ R38, R21, R38, R33 ;  /* 0x0000002615267223 */ /* 0x000fe20000010021 */
[----:B------:R-:W-:Y:S01]  /*84a0*/  LOP3.LUT R13, R13, 0xffff0000, RZ, 0xc0, !PT ;  /* 0xffff00000d0d7812 */ /* 0x000fe200078ec0ff */
[----:B------:R-:W-:Y:S01]  /*84b0*/  FFMA.FTZ R34, R12, R49, R59 ;  /* 0x000000310c227223 */ /* 0x000fe2000001003b */
[----:B------:R-:W-:Y:S01]  /*84c0*/  FFMA.FTZ R54, R21, R20, -R54 ;  /* 0x0000001415367223 */ /* 0x000fe20000010836 */
[----:B------:R-:W-:Y:S02]  /*84d0*/  IMAD.U32 R33, R52, 0x10000, RZ ;  /* 0x0001000034217824 */ /* 0x000fe400078e00ff */
[----:B------:R-:W-:Y:S01]  /*84e0*/  FMUL.FTZ R12, R25, R24 ;  /* 0x00000018190c7220 */ /* 0x000fe20000410000 */
[----:B------:R-:W-:Y:S02]  /*84f0*/  IMAD.U32 R21, R47, 0x10000, RZ ;  /* 0x000100002f157824 */ /* 0x000fe400078e00ff */
[----:B------:R-:W-:Y:S01]  /*8500*/  FMUL.FTZ R56, R25, R46 ;  /* 0x0000002e19387220 */ /* 0x000fe20000410000 */
[----:B------:R-:W-:-:S02]  /*8510*/  IMAD.U32 R37, R27, 0x10000, RZ ;  /* 0x000100001b257824 */ /* 0x000fc400078e00ff */
[----:B------:R-:W-:Y:S01]  /*8520*/  FMUL.FTZ R49, R36, R33 ;  /* 0x0000002124317220 */ /* 0x000fe20000410000 */
[----:B------:R-:W-:Y:S02]  /*8530*/  IMAD.U32 R20, R53, 0x10000, RZ ;  /* 0x0001000035147824 */ /* 0x000fe400078e00ff */
[C---:B------:R-:W-:Y:S01]  /*8540*/  FFMA.FTZ R25, R13.reuse, R46, -R12 ;  /* 0x0000002e0d197223 */ /* 0x040fe2000001080c */
[----:B------:R-:W-:Y:S02]  /*8550*/  IMAD.U32 R30, R14, 0x10000, RZ ;  /* 0x000100000e1e7824 */ /* 0x000fe400078e00ff */
[----:B------:R-:W-:Y:S01]  /*8560*/  FMUL.FTZ R36, R36, R21 ;  /* 0x0000001524247220 */ /* 0x000fe20000410000 */
[----:B------:R-:W-:Y:S01]  /*8570*/  FFMA.FTZ R39, R13, R24, R56 ;  /* 0x000000180d277223 */ /* 0x000fe20000010038 */
[----:B------:R-:W-:Y:S02]  /*8580*/  IMAD.U32 R31, R15, 0x10000, RZ ;  /* 0x000100000f1f7824 */ /* 0x000fe400078e00ff */
[----:B------:R-:W-:Y:S01]  /*8590*/  FMUL.FTZ R24, R37, R20 ;  /* 0x0000001425187220 */ /* 0x000fe20000410000 */
[----:B------:R-:W-:-:S02]  /*85a0*/  IMAD.U32 R12, R48, 0x10000, RZ ;  /* 0x00010000300c7824 */ /* 0x000fc400078e00ff */
[C---:B------:R-:W-:Y:S01]  /*85b0*/  FFMA.FTZ R49, R30.reuse, R21, -R49 ;  /* 0x000000151e317223 */ /* 0x040fe20000010831 */
[----:B------:R-:W-:Y:S01]  /*85c0*/  FFMA.FTZ R36, R30, R33, R36 ;  /* 0x000000211e247223 */ /* 0x000fe20000010024 */
[----:B------:R-:W-:Y:S01]  /*85d0*/  LOP3.LUT R26, R26, 0xffff0000, RZ, 0xc0, !PT ;  /* 0xffff00001a1a7812 */ /* 0x000fe200078ec0ff */
[-C--:B------:R-:W-:Y:S01]  /*85e0*/  FMUL.FTZ R46, R37, R12.reuse ;  /* 0x0000000c252e7220 */ /* 0x080fe20000410000 */
[----:B------:R-:W-:Y:S01]  /*85f0*/  FFMA.FTZ R30, R31, R12, -R24 ;  /* 0x0000000c1f1e7223 */ /* 0x000fe20000010818 */
[----:B------:R-:W-:Y:S02]  /*8600*/  LOP3.LUT R27, R27, 0xffff0000, RZ, 0xc0, !PT ;  /* 0xffff00001b1b7812 */ /* 0x000fe400078ec0ff */
        /* <DEDUP_REMOVED lines=25> */
.L_x_14981:
[----:B------:R-:W-:Y:S05]  /*87a0*/  BSYNC B1 ;  /* 0x0000000000017941 */ /* 0x000fea0003800000 */
.L_x_14980:
        /* <DEDUP_REMOVED lines=38> */
[----:B------:R-:W-:Y:S02]  /*8a10*/  PRMT R40, R40, 0x5410, R7 ;  /* 0x0000541028287816 */ /* 0x000fe40000000007 */
[C---:B0-----:R-:W-:Y:S01]  /*8a20*/  SHF.L.U32 R9, R24.reuse, 0x10, RZ ;  /* 0x0000001018097819 */ /* 0x041fe200000006ff */
[C---:B------:R-:W-:Y:S01]  /*8a30*/  IMAD.U32 R11, R25.reuse, 0x10000, RZ ;  /* 0x00010000190b7824 */ /* 0x040fe200078e00ff */
[----:B------:R-:W-:Y:S02]  /*8a40*/  LOP3.LUT R10, R24, 0xffff0000, RZ, 0xc0, !PT ;  /* 0xffff0000180a7812 */ /* 0x000fe400078ec0ff */
        /* <DEDUP_REMOVED lines=67> */
.L_x_14972:
[----:B------:R-:W-:Y:S05]  /*8e80*/  BSYNC B0 ;  /* 0x0000000000007941 */ /* 0x000fea0003800000 */
.L_x_14958:
        /* <DEDUP_REMOVED lines=8> */
.L_x_14955:
[----:B--2---:R-:W2:Y:S02]  /*8f10*/  LDL R0, [R1+0x4] ;  /* 0x0000040001007983 */ /* 0x004ea40000100800 */
[----:B--2---:R-:W-:-:S13]  /*8f20*/  ISETP.NE.AND P0, PT, R0, 0x3, PT ;  /* 0x000000030000780c */ /* 0x004fda0003f05270 */
[----:B------:R-:W-:Y:S05]  /*8f30*/  @!P0 BRA `(.L_x_14982) ;  /* 0x0000000000048947 */ /* 0x000fea0003800000 */
[----:B------:R-:W-:Y:S01]  /*8f40*/  BPT.TRAP 0x1 ;  /* 0x000000040000795c */ /* 0x000fe20000300000 */
.L_x_14982:
[----:B------:R-:W-:Y:S01]  /*8f50*/  IMAD R0, R18, 0x8, R2 ;  /* 0x0000000812007824 */ /* 0x000fe200078e0202 */
[----:B-1-3--:R-:W-:-:S04]  /*8f60*/  SHF.L.U32 R3, R23, 0x1f, RZ ;  /* 0x0000001f17037819 */ /* 0x00afc800000006ff */
[----:B------:R1:W2:Y:S01]  /*8f70*/  SYNCS.PHASECHK.TRANS64.TRYWAIT P2, [R0+URZ+0x16830], R3 ;  /* 0x01683003000075a7 */ /* 0x0002a2000804017f */
[----:B------:R-:W-:Y:S05]  /*8f80*/  @!P0 BRA `(.L_x_14983) ;  /* 0x0000000000048947 */ /* 0x000fea0003800000 */
[----:B------:R-:W-:Y:S01]  /*8f90*/  BPT.TRAP 0x1 ;  /* 0x000000040000795c */ /* 0x000fe20000300000 */
.L_x_14983:
[----:B------:R-:W3:Y:S02]  /*8fa0*/  S2R R4, SR_TID.X ;  /* 0x0000000000047919 */ /* 0x000ee40000002100 */
[----:B---3--:R-:W-:-:S04]  /*8fb0*/  LOP3.LUT R4, R4, 0x7f, RZ, 0xc0, !PT ;  /* 0x0000007f04047812 */ /* 0x008fc800078ec0ff */
[----:B------:R-:W-:Y:S01]  /*8fc0*/  ISETP.NE.AND P1, PT, R4, RZ, PT ;  /* 0x000000ff0400720c */ /* 0x000fe20003f25270 */
[----:B--2---:R-:W-:-:S12]  /*8fd0*/  @P2 BRA `(.L_x_14984) ;  /* 0x0000000000082947 */ /* 0x004fd80003800000 */
[----:B------:R-:W2:Y:S02]  /*8fe0*/  SYNCS.PHASECHK.TRANS64.TRYWAIT P2, [R0+URZ+0x16830], R3 ;  /* 0x01683003000075a7 */ /* 0x000ea4000804017f */
[----:B--2---:R-:W-:Y:S05]  /*8ff0*/  @!P2 BRA `(.L_x_14985) ;  /* 0x000001180020a947 */ /* 0x004fea0003800000 */
.L_x_14984:
[----:B------:R-:W-:Y:S05]  /*9000*/  WARPSYNC.ALL ;  /* 0x0000000000007948 */ /* 0x000fea0003800000 */
[----:B-12---:R-:W-:Y:S01]  /*9010*/  VIADD R3, R2, 0xe400 ;  /* 0x0000e40002037836 */ /* 0x006fe20000000000 */
[----:B------:R-:W-:-:S04]  /*9020*/  LOP3.LUT R4, R28, 0x10000, RZ, 0xfc, !PT ;  /* 0x000100001c047812 */ /* 0x000fc800078efcff */
[----:B------:R-:W-:-:S04]  /*9030*/  SHF.R.U32.HI R3, RZ, 0x4, R3 ;  /* 0x00000004ff037819 */ /* 0x000fc80000011603 */
[----:B------:R-:W-:-:S04]  /*9040*/  LOP3.LUT R3, R3, 0x3fff, RZ, 0xc0, !PT ;  /* 0x00003fff03037812 */ /* 0x000fc800078ec0ff */
[----:B------:R-:W-:Y:S01]  /*9050*/  LOP3.LUT R6, R3, 0x10000, RZ, 0xfc, !PT ;  /* 0x0001000003067812 */ /* 0x000fe200078efcff */
[----:B------:R-:W-:Y:S02]  /*9060*/  IMAD.MOV.U32 R5, RZ, RZ, 0x40000040 ;  /* 0x40000040ff057424 */ /* 0x000fe400078e00ff */
[----:B------:R-:W-:Y:S02]  /*9070*/  IMAD.MOV.U32 R9, RZ, RZ, 0x40000040 ;  /* 0x40000040ff097424 */ /* 0x000fe400078e00ff */
[----:B------:R-:W-:Y:S01]  /*9080*/  IMAD R8, R18, 0x400, R6 ;  /* 0x0000040012087824 */ /* 0x000fe200078e0206 */
[----:B------:R-:W-:Y:S01]  /*9090*/  R2UR UR4, R4 ;  /* 0x00000000040472ca */ /* 0x000fe200000e0000 */
[----:B0----5:R-:W-:Y:S01]  /*90a0*/  WARPGROUP.ARRIVE ;  /* 0x00000000000079c5 */ /* 0x021fe20000000000 */
[----:B------:R-:W-:Y:S01]  /*90b0*/  R2UR UR5, R5 ;  /* 0x00000000050572ca */ /* 0x000fe200000e0000 */
[----:B------:R0:W-:Y:S01]  /*90c0*/  STL [R1+0x28], R6 ;  /* 0x0000280601007387 */ /* 0x0001e20000100800 */
[----:B------:R-:W-:-:S02]  /*90d0*/  R2UR UR6, R8 ;  /* 0x00000000080672ca */ /* 0x000fc400000e0000 */
[----:B------:R-:W-:Y:S01]  /*90e0*/  R2UR UR7, R9 ;  /* 0x00000000090772ca */ /* 0x000fe200000e0000 */
[----:B------:R-:W-:Y:S01]  /*90f0*/  IMAD.MOV.U32 R157, RZ, RZ, 0x40000040 ;  /* 0x40000040ff9d7424 */ /* 0x000fe200078e00ff */
[----:B------:R-:W-:Y:S01]  /*9100*/  IADD3 R156, R4, 0x2, RZ ;  /* 0x00000002049c7810 */ /* 0x000fe20007ffe0ff */
[----:B------:R-:W-:Y:S01]  /*9110*/  IMAD.MOV.U32 R7, RZ, RZ, 0x40000040 ;  /* 0x40000040ff077424 */ /* 0x000fe200078e00ff */
[----:B------:R-:W2:Y:S01]  /*9120*/  LDL R89, [R1+0x44] ;  /* 0x0000440001597983 */ /* 0x000ea20000100800 */
[----:B0-----:R-:W-:-:S03]  /*9130*/  VIADD R6, R8, 0x2 ;  /* 0x0000000208067836 */ /* 0x001fc60000000000 */
[----:B------:R-:W2:Y:S04]  /*9140*/  LDL R95, [R1+0x2c] ;  /* 0x00002c00015f7983 */ /* 0x000ea80000100800 */
[----:B------:R-:W3:Y:S01]  /*9150*/  LDL R88, [R1+0x40] ;  /* 0x0000400001587983 */ /* 0x000ee20000100800 */
[----:B------:R-:W-:Y:S01]  /*9160*/  HGMMA.64x128x16.F32.BF16 R24, gdesc[UR4], RZ, !UPT, gsb0 ;  /* 0x01e00000041879f0 */ /* 0x000fe2000c0018ff */
[----:B------:R-:W-:Y:S02]  /*9170*/  R2UR UR4, R156 ;  /* 0x000000009c0472ca */ /* 0x000fe400000e0000 */
[----:B------:R-:W-:Y:S01]  /*9180*/  R2UR UR5, R157 ;  /* 0x000000009d0572ca */ /* 0x000fe200000e0000 */
[----:B------:R-:W4:Y:S01]  /*9190*/  LDL R91, [R1+0x30] ;  /* 0x00003000015b7983 */ /* 0x000f220000100800 */
[----:B------:R-:W-:-:S02]  /*91a0*/  R2UR UR6, R6 ;  /* 0x00000000060672ca */ /* 0x000fc400000e0000 */
[----:B------:R-:W-:Y:S01]  /*91b0*/  R2UR UR7, R7 ;  /* 0x00000000070772ca */ /* 0x000fe200000e0000 */
[----:B------:R-:W3:Y:S01]  /*91c0*/  LDL R93, [R1+0x20] ;  /* 0x00002000015d7983 */ /* 0x000ee20000100800 */
[----:B------:R-:W-:Y:S02]  /*91d0*/  VIADD R20, R4, 0x4 ;  /* 0x0000000404147836 */ /* 0x000fe40000000000 */
[----:B------:R-:W-:Y:S02]  /*91e0*/  VIADD R6, R8, 0x4 ;  /* 0x0000000408067836 */ /* 0x000fe40000000000 */
        /* <DEDUP_REMOVED lines=19> */
[----:B------:R-:W-:Y:S02]  /*9320*/  R2UR UR7, R9 ;  /* 0x00000000090772ca */ /* 0x000fe400000e0000 */
[----:B------:R-:W0:Y:S01]  /*9330*/  LDC R9, c[0x0][0x448] ;  /* 0x00011200ff097b82 */ /* 0x000e220000000800 */
[----:B------:R-:W-:-:S02]  /*9340*/  WARPGROUP.DEPBAR.LE gsb0, 0x0 ;  /* 0x00008000000079c5 */ /* 0x000fc40000010000 */
[----:B------:R-:W-:-:S08]  /*9350*/  WARPGROUP.ARRIVE ;  /* 0x00000000000079c5 */ /* 0x000fd00000000000 */
[----:B------:R-:W-:Y:S01]  /*9360*/  HGMMA.64x128x16.F32.BF16 R24, gdesc[UR4], R24, gsb0 ;  /* 0x01e00000041879f0 */ /* 0x000fe20008001818 */
[----:B0-----:R-:W-:Y:S01]  /*9370*/  ISETP.NE.AND P2, PT, R9, 0x1, PT ;  /* 0x000000010900780c */ /* 0x001fe20003f45270 */
[----:B------:R-:W-:Y:S01]  /*9380*/  ULDC UR4, c[0x0][0x9d8] ;  /* 0x0002760000047ab9 */ /* 0x000fe20000000800 */
[----:B--2---:R-:W-:Y:S01]  /*9390*/  IMAD.IADD R89, R89, 0x1, R95 ;  /* 0x0000000159597824 */ /* 0x004fe200078e025f */
[----:B------:R-:W-:Y:S01]  /*93a0*/  ULDC UR5, c[0x0][0x988] ;  /* 0x0002620000057ab9 */ /* 0x000fe20000000800 */
[----:B------:R-:W-:Y:S01]  /*93b0*/  @!P1 IADD3 R0, R0, 0x16840, RZ ;  /* 0x0001684000009810 */ /* 0x000fe20007ffe0ff */
[----:B------:R-:W-:Y:S01]  /*93c0*/  ULDC UR6, c[0x0][0x988] ;  /* 0x0002620000067ab9 */ /* 0x000fe20000000800 */
[----:B------:R-:W-:Y:S01]  /*93d0*/  ULDC UR7, c[0x0][0x988] ;  /* 0x0002620000077ab9 */ /* 0x000fe20000000800 */
[----:B------:R-:W-:Y:S02]  /*93e0*/  WARPGROUP.DEPBAR.LE gsb0, 0x0 ;  /* 0x00008000000079c5 */ /* 0x000fe40000010000 */
[----:B------:R-:W-:-:S04]  /*93f0*/  FMUL.FTZ R11, R42, UR4 ;  /* 0x000000042a0b7c20 */ /* 0x000fc80008410000 */
[----:B------:R-:W0:Y:S01]  /*9400*/  @P2 LDC R42, c[0x0][0x44c] ;  /* 0x00011300ff2a2b82 */ /* 0x000e220000000800 */
[----:B------:R-:W-:Y:S01]  /*9410*/  FMUL.FTZ R14, R33, UR4 ;  /* 0x00000004210e7c20 */ /* 0x000fe20008410000 */
[----:B------:R-:W-:-:S06]  /*9420*/  FMUL.FTZ R33, R48, UR4 ;  /* 0x0000000430217c20 */ /* 0x000fcc0008410000 */
[----:B------:R-:W1:Y:S01]  /*9430*/  @P2 LDC R48, c[0x0][0x450] ;  /* 0x00011400ff302b82 */ /* 0x000e620000000800 */
[----:B------:R-:W-:Y:S01]  /*9440*/  FMUL.FTZ R108, R31, UR4 ;  /* 0x000000041f6c7c20 */ /* 0x000fe20008410000 */
[----:B0-----:R-:W-:-:S05]  /*9450*/  @P2 IMAD.HI.U32 R9, R89, R42, RZ ;  /* 0x0000002a59092227 */ /* 0x001fca00078e00ff */
[----:B-1----:R-:W-:Y:S01]  /*9460*/  @P2 SHF.R.U32.HI R89, RZ, R48, R9 ;  /* 0x00000030ff592219 */ /* 0x002fe20000011609 */
[----:B------:R-:W-:-:S04]  /*9470*/  IMAD.MOV.U32 R9, RZ, RZ, -0x80 ;  /* 0xffffff80ff097424 */ /* 0x000fc800078e00ff */
[----:B------:R-:W0:Y:S01]  /*9480*/  SHFL.IDX PT, R31, R89, 0x1, 0x1c1f ;  /* 0x003c1f00591f7f89 */ /* 0x000e2200000e0000 */
[----:B------:R-:W-:Y:S02]  /*9490*/  IMAD R9, R92, R9, 0x80 ;  /* 0x000000805c097424 */ /* 0x000fe400078e0209 */
[----:B------:R-:W-:Y:S01]  /*94a0*/  FMUL.FTZ R110, R26, UR4 ;  /* 0x000000041a6e7c20 */ /* 0x000fe20008410000 */
[----:B------:R-:W-:Y:S01]  /*94b0*/  FMUL.FTZ R112, R27, UR4 ;  /* 0x000000041b707c20 */ /* 0x000fe20008410000 */
[----:B------:R-:W-:Y:S01]  /*94c0*/  FMUL.FTZ R12, R29, UR4 ;  /* 0x000000041d0c7c20 */ /* 0x000fe20008410000 */
[----:B------:R-:W-:Y:S02]  /*94d0*/  VIADD R27, R9, 0x1 ;  /* 0x00000001091b7836 */ /* 0x000fe40000000000 */
[----:B------:R-:W-:Y:S01]  /*94e0*/  FMUL.FTZ R29, R44, UR4 ;  /* 0x000000042c1d7c20 */ /* 0x000fe20008410000 */
[----:B------:R-:W-:Y:S01]  /*94f0*/  FMUL.FTZ R114, R30, UR4 ;  /* 0x000000041e727c20 */ /* 0x000fe20008410000 */
[----:B------:R-:W-:Y:S01]  /*9500*/  FMUL.FTZ R44, R57, UR4 ;  /* 0x00000004392c7c20 */ /* 0x000fe20008410000 */
[----:B------:R-:W1:Y:S01]  /*9510*/  MUFU.TANH R110, R110 ;  /* 0x0000006e006e7308 */ /* 0x000e620000002400 */
[----:B----4-:R-:W-:-:S02]  /*9520*/  IMAD.IADD R57, R91, 0x1, R9 ;  /* 0x000000015b397824 */ /* 0x010fc400078e0209 */
[----:B---3--:R-:W-:-:S05]  /*9530*/  IMAD R27, R88, -0x2, R27 ;  /* 0xfffffffe581b7824 */ /* 0x008fca00078e021b */
[----:B------:R-:W2:Y:S01]  /*9540*/  MUFU.TANH R112, R112 ;  /* 0x0000007000707308 */ /* 0x000ea20000002400 */
[----:B------:R-:W-:Y:S01]  /*9550*/  IMAD R57, R88, -0x2, R57 ;  /* 0xfffffffe58397824 */ /* 0x000fe200078e0239 */
[----:B------:R-:W-:Y:S01]  /*9560*/  IADD3 R106, -R93, R27, R91 ;  /* 0x0000001b5d6a7210 */ /* 0x000fe20007ffe15b */
[----:B------:R-:W-:-:S05]  /*9570*/  FMUL.FTZ R98, R34, UR4 ;  /* 0x0000000422627c20 */ /* 0x000fca0008410000 */
[----:B------:R-:W3:Y:S01]  /*9580*/  MUFU.TANH R114, R114 ;  /* 0x0000007200727308 */ /* 0x000ee20000002400 */
[----:B0-----:R-:W-:Y:S01]  /*9590*/  VIADDMNMX R9, R31, R106, R57, PT ;  /* 0x0000006a1f097246 */ /* 0x001fe20003800139 */
[----:B------:R-:W-:-:S06]  /*95a0*/  FMUL.FTZ R100, R35, UR4 ;  /* 0x0000000423647c20 */ /* 0x000fcc0008410000 */
[----:B------:R-:W0:Y:S01]  /*95b0*/  MUFU.TANH R108, R108 ;  /* 0x0000006c006c7308 */ /* 0x000e220000002400 */
[C---:B------:R-:W-:Y:S01]  /*95c0*/  ISETP.GT.AND P4, PT, R9.reuse, RZ, PT ;  /* 0x000000ff0900720c */ /* 0x040fe20003f84270 */
[----:B------:R-:W-:Y:S01]  /*95d0*/  FMUL.FTZ R104, R38, UR4 ;  /* 0x0000000426687c20 */ /* 0x000fe20008410000 */
[----:B------:R-:W-:-:S05]  /*95e0*/  ISETP.GT.AND P5, PT, R9, 0x1, PT ;  /* 0x000000010900780c */ /* 0x000fca0003fa4270 */
[----:B------:R-:W4:Y:S01]  /*95f0*/  MUFU.TANH R98, R98 ;  /* 0x0000006200627308 */ /* 0x000f220000002400 */
[----:B------:R-:W-:Y:S01]  /*9600*/  ISETP.GT.AND P3, PT, R9, 0x8, PT ;  /* 0x000000080900780c */ /* 0x000fe20003f64270 */
[----:B------:R-:W-:Y:S01]  /*9610*/  FMUL.FTZ R102, R39, UR4 ;  /* 0x0000000427667c20 */ /* 0x000fe20008410000 */
[----:B-1----:R-:W-:Y:S02]  /*9620*/  FSEL R110, R110, -INF , P4 ;  /* 0xff8000006e6e7808 */ /* 0x002fe40002000000 */
[----:B--2---:R-:W-:-:S03]  /*9630*/  FSEL R112, R112, -INF , P5 ;  /* 0xff80000070707808 */ /* 0x004fc60002800000 */
[----:B------:R-:W1:Y:S01]  /*9640*/  MUFU.TANH R100, R100 ;  /* 0x0000006400647308 */ /* 0x000e620000002400 */
[----:B------:R-:W-:Y:S02]  /*9650*/  ISETP.GT.AND P4, PT, R9, 0x9, PT ;  /* 0x000000090900780c */ /* 0x000fe40003f84270 */
[----:B---3--:R-:W-:Y:S02]  /*9660*/  FSEL R114, R114, -INF , P3 ;  /* 0xff80000072727808 */ /* 0x008fe40001800000 */
[----:B------:R-:W-:-:S03]  /*9670*/  FMNMX.FTZ R27, R110, R112, !PT ;  /* 0x000000706e1b7209 */ /* 0x000fc60007810000 */
[----:B------:R-:W2:Y:S01]  /*9680*/  MUFU.TANH R104, R104 ;  /* 0x0000006800687308 */ /* 0x000ea20000002400 */
[----:B------:R-:W-:Y:S01]  /*9690*/  ISETP.GT.AND P3, PT, R9, 0x10, PT ;  /* 0x000000100900780c */ /* 0x000fe20003f64270 */
[----:B------:R-:W-:Y:S01]  /*96a0*/  FMUL.FTZ R26, R43, UR4 ;  /* 0x000000042b1a7c20 */ /* 0x000fe20008410000 */
[----:B0-----:R-:W-:Y:S02]  /*96b0*/  FSEL R108, R108, -INF , P4 ;  /* 0xff8000006c6c7808 */ /* 0x001fe40002000000 */
[----:B------:R-:W-:-:S03]  /*96c0*/  FMNMX.FTZ R27, R114, R27, !PT ;  /* 0x0000001b721b7209 */ /* 0x000fc60007810000 */
[----:B------:R-:W0:Y:S01]  /*96d0*/  MUFU.TANH R102, R102 ;  /* 0x0000006600667308 */ /* 0x000e220000002400 */
[----:B------:R-:W-:Y:S01]  /*96e0*/  ISETP.GT.AND P4, PT, R9, 0x11, PT ;  /* 0x000000110900780c */ /* 0x000fe20003f84270 */
[----:B------:R-:W-:Y:S01]  /*96f0*/  FMUL.FTZ R34, R46, UR4 ;  /* 0x000000042e227c20 */ /* 0x000fe20008410000 */
[----:B----4-:R-:W-:Y:S02]  /*9700*/  FSEL R98, R98, -INF , P3 ;  /* 0xff80000062627808 */ /* 0x010fe40001800000 */
[----:B------:R-:W-:-:S03]  /*9710*/  FMNMX.FTZ R27, R108, R27, !PT ;  /* 0x0000001b6c1b7209 */ /* 0x000fc60007810000 */
[----:B------:R-:W3:Y:S01]  /*9720*/  MUFU.TANH R11, R11 ;  /* 0x0000000b000b7308 */ /* 0x000ee20000002400 */
        /* <DEDUP_REMOVED lines=17> */
[----:B---3--:R-:W-:Y:S02]  /*9840*/  FSEL R46, R11, -INF , P3 ;  /* 0xff8000000b2e7808 */ /* 0x008fe40001800000 */
[----:B------:R-:W-:-:S03]  /*9850*/  FMNMX.FTZ R27, R102, R27, !PT ;  /* 0x0000001b661b7209 */ /* 0x000fc60007810000 */
[----:B------:R-:W3:Y:S01]  /*9860*/  MUFU.TANH R38, R38 ;  /* 0x0000002600267308 */ /* 0x000ee20000002400 */
[----:B------:R-:W-:Y:S01]  /*9870*/  ISETP.GT.AND P3, PT, R9, 0x28, PT ;  /* 0x000000280900780c */ /* 0x000fe20003f64270 */
[----:B------:R-:W-:Y:S01]  /*9880*/  FMUL.FTZ R48, R55, UR4 ;  /* 0x0000000437307c20 */ /* 0x000fe20008410000 */
[----:B-1----:R-:W-:Y:S02]  /*9890*/  FSEL R26, R26, -INF , P4 ;  /* 0xff8000001a1a7808 */ /* 0x002fe40002000000 */
[----:B------:R-:W-:-:S03]  /*98a0*/  FMNMX.FTZ R27, R46, R27, !PT ;  /* 0x0000001b2e1b7209 */ /* 0x000fc60007810000 */
[----:B------:R-:W1:Y:S01]  /*98b0*/  MUFU.TANH R42, R42 ;  /* 0x0000002a002a7308 */ /* 0x000e620000002400 */
[----:B------:R-:W-:Y:S01]  /*98c0*/  FMUL.FTZ R3, R24, UR4 ;  /* 0x0000000418037c20 */ /* 0x000fe20008410000 */
[----:B------:R-:W-:Y:S01]  /*98d0*/  FMUL.FTZ R24, R37, UR4 ;  /* 0x0000000425187c20 */ /* 0x000fe20008410000 */
[----:B------:R-:W-:Y:S01]  /*98e0*/  FMUL.FTZ R37, R52, UR4 ;  /* 0x0000000434257c20 */ /* 0x000fe20008410000 */
[----:B------:R-:W-:Y:S01]  /*98f0*/  ISETP.GT.AND P4, PT, R9, 0x29, PT ;  /* 0x000000290900780c */ /* 0x000fe20003f84270 */
[----:B------:R-:W-:Y:S01]  /*9900*/  FMUL.FTZ R52, R58, UR4 ;  /* 0x000000043a347c20 */ /* 0x000fe20008410000 */
[----:B--2---:R-:W-:Y:S02]  /*9910*/  FSEL R34, R34, -INF , P3 ;  /* 0xff80000022227808 */ /* 0x004fe40001800000 */
[----:B------:R-:W2:Y:S01]  /*9920*/  MUFU.TANH R50, R50 ;  /* 0x0000003200327308 */ /* 0x000ea20000002400 */
[----:B------:R-:W-:Y:S01]  /*9930*/  FMNMX.FTZ R27, R26, R27, !PT ;  /* 0x0000001b1a1b7209 */ /* 0x000fe20007810000 */
[----:B------:R-:W-:Y:S01]  /*9940*/  FMUL.FTZ R54, R59, UR4 ;  /* 0x000000043b367c20 */ /* 0x000fe20008410000 */
[----:B------:R-:W-:-:S02]  /*9950*/  ISETP.GT.AND P3, PT, R9, 0x30, PT ;  /* 0x000000300900780c */ /* 0x000fc40003f64270 */
[----:B0-----:R-:W-:Y:S02]  /*9960*/  FSEL R30, R30, -INF , P4 ;  /* 0xff8000001e1e7808 */ /* 0x001fe40002000000 */
[----:B------:R-:W-:Y:S01]  /*9970*/  FMNMX.FTZ R27, R34, R27, !PT ;  /* 0x0000001b221b7209 */ /* 0x000fe20007810000 */
[----:B------:R-:W0:Y:S01]  /*9980*/  MUFU.TANH R48, R48 ;  /* 0x0000003000307308 */ /* 0x000e220000002400 */
[----:B------:R-:W-:Y:S01]  /*9990*/  FMUL.FTZ R10, R28, UR4 ;  /* 0x000000041c0a7c20 */ /* 0x000fe20008410000 */
[----:B------:R-:W-:Y:S01]  /*99a0*/  FMUL.FTZ R28, R41, UR4 ;  /* 0x00000004291c7c20 */ /* 0x000fe20008410000 */
[----:B------:R-:W-:Y:S01]  /*99b0*/  FMUL.FTZ R41, R56, UR4 ;  /* 0x0000000438297c20 */ /* 0x000fe20008410000 */
[----:B------:R-:W-:Y:S01]  /*99c0*/  ISETP.GT.AND P4, PT, R9, 0x31, PT ;  /* 0x000000310900780c */ /* 0x000fe20003f84270 */
[----:B------:R-:W-:Y:S01]  /*99d0*/  FMUL.FTZ R56, R62, UR4 ;  /* 0x000000043e387c20 */ /* 0x000fe20008410000 */
[----:B---3--:R-:W-:Y:S02]  /*99e0*/  FSEL R38, R38, -INF , P3 ;  /* 0xff80000026267808 */ /* 0x008fe40001800000 */
[----:B------:R-:W3:Y:S01]  /*99f0*/  MUFU.TANH R52, R52 ;  /* 0x0000003400347308 */ /* 0x000ee20000002400 */
[----:B------:R-:W-:Y:S01]  /*9a00*/  FMNMX.FTZ R27, R30, R27, !PT ;  /* 0x0000001b1e1b7209 */ /* 0x000fe20007810000 */
[----:B------:R-:W-:Y:S01]  /*9a10*/  FMUL.FTZ R58, R63, UR4 ;  /* 0x000000043f3a7c20 */ /* 0x000fe20008410000 */
[----:B------:R-:W-:-:S02]  /*9a20*/  ISETP.GT.AND P3, PT, R9, 0x38, PT ;  /* 0x000000380900780c */ /* 0x000fc40003f64270 */
[----:B-1----:R-:W-:Y:S02]  /*9a30*/  FSEL R42, R42, -INF , P4 ;  /* 0xff8000002a2a7808 */ /* 0x002fe40002000000 */
[----:B------:R-:W-:Y:S01]  /*9a40*/  FMNMX.FTZ R27, R38, R27, !PT ;  /* 0x0000001b261b7209 */ /* 0x000fe20007810000 */
        /* <DEDUP_REMOVED lines=21> */
[----:B------:R-:W-:Y:S02]  /*9ba0*/  ISETP.GT.AND P4, PT, R9, 0x49, PT ;  /* 0x000000490900780c */ /* 0x000fe40003f84270 */
[----:B--2---:R-:W-:Y:S02]  /*9bb0*/  FSEL R56, R56, -INF , P3 ;  /* 0xff80000038387808 */ /* 0x004fe40001800000 */
[----:B------:R-:W-:-:S03]  /*9bc0*/  FMNMX.FTZ R27, R54, R27, !PT ;  /* 0x0000001b361b7209 */ /* 0x000fc60007810000 */
[----:B------:R-:W2:Y:S01]  /*9bd0*/  MUFU.TANH R70, R70 ;  /* 0x0000004600467308 */ /* 0x000ea20000002400 */
[----:B------:R-:W-:Y:S01]  /*9be0*/  FMUL.FTZ R74, R74, UR4 ;  /* 0x000000044a4a7c20 */ /* 0x000fe20008410000 */
[----:B------:R-:W-:Y:S01]  /*9bf0*/  ISETP.GT.AND P3, PT, R9, 0x50, PT ;  /* 0x000000500900780c */ /* 0x000fe20003f64270 */
[----:B------:R-:W-:Y:S01]  /*9c00*/  FMUL.FTZ R75, R75, UR4 ;  /* 0x000000044b4b7c20 */ /* 0x000fe20008410000 */
[----:B0-----:R-:W-:Y:S02]  /*9c10*/  FSEL R58, R58, -INF , P4 ;  /* 0xff8000003a3a7808 */ /* 0x001fe40002000000 */
[----:B------:R-:W-:Y:S02]  /*9c20*/  FMNMX.FTZ R27, R56, R27, !PT ;  /* 0x0000001b381b7209 */ /* 0x000fe40007810000 */
[----:B------:R-:W0:Y:S01]  /*9c30*/  MUFU.TANH R71, R71 ;  /* 0x0000004700477308 */ /* 0x000e220000002400 */
[----:B------:R-:W-:Y:S02]  /*9c40*/  ISETP.GT.AND P4, PT, R9, 0x51, PT ;  /* 0x000000510900780c */ /* 0x000fe40003f84270 */
[----:B---3--:R-:W-:-:S02]  /*9c50*/  FSEL R62, R62, -INF , P3 ;  /* 0xff8000003e3e7808 */ /* 0x008fc40001800000 */
[----:B------:R-:W-:-:S03]  /*9c60*/  FMNMX.FTZ R27, R58, R27, !PT ;  /* 0x0000001b3a1b7209 */ /* 0x000fc60007810000 */
[----:B------:R0:W-:Y:S01]  /*9c70*/  MUFU.TANH R31, R74 ;  /* 0x0000004a001f7308 */ /* 0x0001e20000002400 */
[----:B------:R-:W-:Y:S01]  /*9c80*/  FMUL.FTZ R78, R78, UR4 ;  /* 0x000000044e4e7c20 */ /* 0x000fe20008410000 */
[----:B------:R-:W-:Y:S01]  /*9c90*/  ISETP.GT.AND P3, PT, R9, 0x58, PT ;  /* 0x000000580900780c */ /* 0x000fe20003f64270 */
[----:B------:R-:W-:Y:S01]  /*9ca0*/  FMUL.FTZ R79, R79, UR4 ;  /* 0x000000044f4f7c20 */ /* 0x000fe20008410000 */
[----:B-1----:R-:W-:Y:S02]  /*9cb0*/  FSEL R66, R66, -INF , P4 ;  /* 0xff80000042427808 */ /* 0x002fe40002000000 */
[----:B------:R-:W-:Y:S02]  /*9cc0*/  FMNMX.FTZ R27, R62, R27, !PT ;  /* 0x0000001b3e1b7209 */ /* 0x000fe40007810000 */
[----:B------:R-:W1:Y:S01]  /*9cd0*/  MUFU.TANH R75, R75 ;  /* 0x0000004b004b7308 */ /* 0x000e620000002400 */
[----:B------:R-:W-:Y:S02]  /*9ce0*/  ISETP.GT.AND P4, PT, R9, 0x59, PT ;  /* 0x000000590900780c */ /* 0x000fe40003f84270 */
[----:B--2---:R-:W-:-:S02]  /*9cf0*/  FSEL R70, R70, -INF , P3 ;  /* 0xff80000046467808 */ /* 0x004fc40001800000 */
[----:B------:R-:W-:-:S03]  /*9d00*/  FMNMX.FTZ R27, R66, R27, !PT ;  /* 0x0000001b421b7209 */ /* 0x000fc60007810000 */
[----:B------:R1:W2:Y:S01]  /*9d10*/  MUFU.TANH R35, R78 ;  /* 0x0000004e00237308 */ /* 0x0002a20000002400 */
[----:B------:R-:W-:Y:S01]  /*9d20*/  FMUL.FTZ R82, R82, UR4 ;  /* 0x0000000452527c20 */ /* 0x000fe20008410000 */
[----:B------:R-:W-:Y:S01]  /*9d30*/  ISETP.GT.AND P3, PT, R9, 0x60, PT ;  /* 0x000000600900780c */ /* 0x000fe20003f64270 */
[----:B------:R-:W-:Y:S01]  /*9d40*/  FMUL.FTZ R83, R83, UR4 ;  /* 0x0000000453537c20 */ /* 0x000fe20008410000 */
[----:B0-----:R-:W-:Y:S02]  /*9d50*/  FSEL R74, R71, -INF , P4 ;  /* 0xff800000474a7808 */ /* 0x001fe40002000000 */
[----:B------:R-:W-:Y:S02]  /*9d60*/  FMNMX.FTZ R27, R70, R27, !PT ;  /* 0x0000001b461b7209 */ /* 0x000fe40007810000 */
[----:B------:R-:W0:Y:S01]  /*9d70*/  MUFU.TANH R79, R79 ;  /* 0x0000004f004f7308 */ /* 0x000e220000002400 */
[----:B------:R-:W-:Y:S01]  /*9d80*/  ISETP.GT.AND P4, PT, R9, 0x61, PT ;  /* 0x000000610900780c */ /* 0x000fe20003f84270 */
[----:B------:R-:W-:Y:S01]  /*9d90*/  FMUL.FTZ R11, R86, UR4 ;  /* 0x00000004560b7c20 */ /* 0x000fe20008410000 */
[----:B------:R-:W-:-:S05]  /*9da0*/  FMNMX.FTZ R27, R74, R27, !PT ;  /* 0x0000001b4a1b7209 */ /* 0x000fca0007810000 */
[----:B------:R3:W4:Y:S01]  /*9db0*/  MUFU.TANH R39, R82 ;  /* 0x0000005200277308 */ /* 0x0007220000002400 */
[----:B-1----:R-:W-:Y:S01]  /*9dc0*/  FSEL R78, R75, -INF , P4 ;  /* 0xff8000004b4e7808 */ /* 0x002fe20002000000 */
[----:B------:R-:W-:Y:S01]  /*9dd0*/  FMUL.FTZ R87, R87, UR4 ;  /* 0x0000000457577c20 */ /* 0x000fe20008410000 */
[----:B---3--:R-:W-:-:S05]  /*9de0*/  FSEL R82, R31, -INF , P3 ;  /* 0xff8000001f527808 */ /* 0x008fca0001800000 */
[----:B------:R-:W1:Y:S01]  /*9df0*/  MUFU.TANH R83, R83 ;  /* 0x0000005300537308 */ /* 0x000e620000002400 */
[C---:B------:R-:W-:Y:S02]  /*9e00*/  ISETP.GT.AND P3, PT, R9.reuse, 0x68, PT ;  /* 0x000000680900780c */ /* 0x040fe40003f64270 */
[----:B------:R-:W-:Y:S02]  /*9e10*/  FMNMX.FTZ R27, R82, R27, !PT ;  /* 0x0000001b521b7209 */ /* 0x000fe40007810000 */
[----:B------:R-:W-:Y:S02]  /*9e20*/  ISETP.GT.AND P4, PT, R9, 0x69, PT ;  /* 0x000000690900780c */ /* 0x000fe40003f84270 */
[----:B--2---:R-:W-:Y:S01]  /*9e30*/  FSEL R86, R35, -INF , P3 ;  /* 0xff80000023567808 */ /* 0x004fe20001800000 */
[----:B------:R-:W2:Y:S01]  /*9e40*/  MUFU.TANH R11, R11 ;  /* 0x0000000b000b7308 */ /* 0x000ea20000002400 */
[----:B------:R-:W-:Y:S02]  /*9e50*/  FMNMX.FTZ R27, R78, R27, !PT ;  /* 0x0000001b4e1b7209 */ /* 0x000fe40007810000 */
[----:B------:R-:W-:-:S02]  /*9e60*/  ISETP.GT.AND P3, PT, R9, 0x70, PT ;  /* 0x000000700900780c */ /* 0x000fc40003f64270 */
[----:B0-----:R-:W-:Y:S02]  /*9e70*/  FSEL R88, R79, -INF , P4 ;  /* 0xff8000004f587808 */ /* 0x001fe40002000000 */
[----:B------:R-:W-:Y:S01]  /*9e80*/  FMNMX.FTZ R27, R86, R27, !PT ;  /* 0x0000001b561b7209 */ /* 0x000fe20007810000 */
[----:B------:R-:W0:Y:S01]  /*9e90*/  MUFU.TANH R87, R87 ;  /* 0x0000005700577308 */ /* 0x000e220000002400 */
[----:B------:R-:W-:Y:S01]  /*9ea0*/  FMUL.FTZ R63, R60, UR4 ;  /* 0x000000043c3f7c20 */ /* 0x000fe20008410000 */
[----:B------:R-:W-:Y:S02]  /*9eb0*/  ISETP.GT.AND P4, PT, R9, 0x71, PT ;  /* 0x000000710900780c */ /* 0x000fe40003f84270 */
[----:B----4-:R-:W-:Y:S02]  /*9ec0*/  FSEL R60, R39, -INF , P3 ;  /* 0xff800000273c7808 */ /* 0x010fe40001800000 */
[----:B------:R-:W-:Y:S02]  /*9ed0*/  FMNMX.FTZ R27, R88, R27, !PT ;  /* 0x0000001b581b7209 */ /* 0x000fe40007810000 */
[----:B------:R-:W-:-:S02]  /*9ee0*/  ISETP.GT.AND P3, PT, R9, 0x78, PT ;  /* 0x000000780900780c */ /* 0x000fc40003f64270 */
[----:B-1----:R-:W-:Y:S02]  /*9ef0*/  FSEL R96, R83, -INF , P4 ;  /* 0xff80000053607808 */ /* 0x002fe40002000000 */
[----:B------:R-:W-:Y:S02]  /*9f00*/  FMNMX.FTZ R27, R60, R27, !PT ;  /* 0x0000001b3c1b7209 */ /* 0x000fe40007810000 */
[----:B------:R-:W-:Y:S02]  /*9f10*/  ISETP.GT.AND P4, PT, R9, 0x79, PT ;  /* 0x000000790900780c */ /* 0x000fe40003f84270 */
[----:B--2---:R-:W-:Y:S02]  /*9f20*/  FSEL R94, R11, -INF , P3 ;  /* 0xff8000000b5e7808 */ /* 0x004fe40001800000 */
[----:B------:R-:W-:Y:S02]  /*9f30*/  FMNMX.FTZ R27, R96, R27, !PT ;  /* 0x0000001b601b7209 */ /* 0x000fe40007810000 */
[----:B0-----:R-:W-:-:S02]  /*9f40*/  FSEL R90, R87, -INF , P4 ;  /* 0xff800000575a7808 */ /* 0x001fc40002000000 */
[----:B------:R-:W-:-:S04]  /*9f50*/  FMNMX.FTZ R27, R94, R27, !PT ;  /* 0x0000001b5e1b7209 */ /* 0x000fc80007810000 */
[----:B------:R-:W-:Y:S01]  /*9f60*/  FMNMX.FTZ R9, R90, R27, !PT ;  /* 0x0000001b5a097209 */ /* 0x000fe20007810000 */
[----:B------:R-:W-:-:S04]  /*9f70*/  FMUL.FTZ R59, R64, UR4 ;  /* 0x00000004403b7c20 */ /* 0x000fc80008410000 */
[----:B------:R-:W0:Y:S04]  /*9f80*/  SHFL.BFLY PT, R64, R9, 0x2, 0x1f ;  /* 0x0c401f0009407f89 */ /* 0x000e2800000e0000 */
[----:B------:R-:W1:Y:S01]  /*9f90*/  SHFL.IDX PT, R89, R89, RZ, 0x1c1f ;  /* 0x001c1fff59597589 */ /* 0x000e6200000e0000 */
[----:B------:R-:W-:Y:S01]  /*9fa0*/  FMUL.FTZ R8, R25, UR4 ;  /* 0x0000000419087c20 */ /* 0x000fe20008410000 */
[----:B0-----:R-:W-:-:S05]  /*9fb0*/  FMNMX.FTZ R64, R9, R64, !PT ;  /* 0x0000004009407209 */ /* 0x001fca0007810000 */
[----:B------:R-:W0:Y:S01]  /*9fc0*/  SHFL.BFLY PT, R11, R64, 0x1, 0x1f ;  /* 0x0c201f00400b7f89 */ /* 0x000e2200000e0000 */
[----:B------:R-:W2:Y:S01]  /*9fd0*/  MUFU.TANH R3, R3 ;  /* 0x0000000300037308 */ /* 0x000ea20000002400 */
[----:B------:R-:W-:-:S07]  /*9fe0*/  FMUL.FTZ R13, R32, UR4 ;  /* 0x00000004200d7c20 */ /* 0x000fce0008410000 */
[----:B------:R-:W3:Y:S01]  /*9ff0*/  MUFU.TANH R8, R8 ;  /* 0x0000000800087308 */ /* 0x000ee20000002400 */
[----:B------:R-:W-:Y:S02]  /*a000*/  IMAD.U32 R9, RZ, RZ, UR5 ;  /* 0x00000005ff097e24 */ /* 0x000fe4000f8e00ff */
[----:B------:R-:W-:Y:S01]  /*a010*/  FMUL.FTZ R15, R36, UR4 ;  /* 0x00000004240f7c20 */ /* 0x000fe20008410000 */
[----:B-1----:R-:W-:-:S04]  /*a020*/  VIADDMNMX R57, R89, R106, R57, PT ;  /* 0x0000006a59397246 */ /* 0x002fc80003800139 */
[----:B------:R-:W1:Y:S01]  /*a030*/  MUFU.TANH R10, R10 ;  /* 0x0000000a000a7308 */ /* 0x000e620000002400 */
[----:B------:R-:W-:Y:S01]  /*a040*/  FMUL.FTZ R36, R49, UR4 ;  /* 0x0000000431247c20 */ /* 0x000fe20008410000 */
[----:B0-----:R-:W-:-:S06]  /*a050*/  FMNMX.FTZ R11, R64, R11, !PT ;  /* 0x0000000b400b7209 */ /* 0x001fcc0007810000 */
[----:B------:R-:W0:Y:S01]  /*a060*/  MUFU.TANH R12, R12 ;  /* 0x0000000c000c7308 */ /* 0x000e220000002400 */
[----:B------:R-:W-:Y:S01]  /*a070*/  ISETP.GT.AND P4, PT, R57, RZ, PT ;  /* 0x000000ff3900720c */ /* 0x000fe20003f84270 */
[----:B------:R-:W-:Y:S01]  /*a080*/  FMUL.FTZ R27, R68, UR4 ;  /* 0x00000004441b7c20 */ /* 0x000fe20008410000 */
[C---:B------:R-:W-:Y:S01]  /*a090*/  FSETP.NEU.FTZ.AND P3, PT, R11.reuse, -INF , PT ;  /* 0xff8000000b00780b */ /* 0x040fe20003f7d000 */
[----:B------:R-:W-:Y:S01]  /*a0a0*/  FMUL.FTZ R49, R11, R9 ;  /* 0x000000090b317220 */ /* 0x000fe20000410000 */
[----:B------:R-:W-:-:S03]  /*a0b0*/  ISETP.GT.AND P5, PT, R57, 0x1, PT ;  /* 0x000000013900780c */ /* 0x000fc60003fa4270 */
[----:B------:R-:W-:Y:S01]  /*a0c0*/  MUFU.TANH R14, R14 ;  /* 0x0000000e000e7308 */ /* 0x000fe20000002400 */
[----:B------:R-:W-:Y:S01]  /*a0d0*/  FSEL R49, R49, RZ, P3 ;  /* 0x000000ff31317208 */ /* 0x000fe20001800000 */
[----:B------:R-:W-:Y:S01]  /*a0e0*/  FMUL.FTZ R31, R72, UR4 ;  /* 0x00000004481f7c20 */ /* 0x000fe20008410000 */
[----:B------:R-:W-:Y:S01]  /*a0f0*/  ISETP.GT.AND P3, PT, R57, 0x8, PT ;  /* 0x000000083900780c */ /* 0x000fe20003f64270 */
[----:B------:R-:W-:-:S04]  /*a100*/  FMUL.FTZ R25, R40, UR4 ;  /* 0x0000000428197c20 */ /* 0x000fc80008410000 */
[----:B------:R-:W4:Y:S01]  /*a110*/  MUFU.TANH R13, R13 ;  /* 0x0000000d000d7308 */ /* 0x000f220000002400 */
[----:B--2---:R-:W-:Y:S01]  /*a120*/  FSEL R68, R3, -INF , P4 ;  /* 0xff80000003447808 */ /* 0x004fe20002000000 */
[----:B------:R-:W-:Y:S01]  /*a130*/  FMUL.FTZ R39, R76, UR4 ;  /* 0x000000044c277c20 */ /* 0x000fe20008410000 */
[----:B---3--:R-:W-:Y:S01]  /*a140*/  FSEL R8, R8, -INF , P5 ;  /* 0xff80000008087808 */ /* 0x008fe20002800000 */
[----:B------:R-:W-:Y:S01]  /*a150*/  FMUL.FTZ R47, R80, UR4 ;  /* 0x00000004502f7c20 */ /* 0x000fe20008410000 */
[----:B------:R-:W-:-:S03]  /*a160*/  ISETP.GT.AND P4, PT, R57, 0x9, PT ;  /* 0x000000093900780c */ /* 0x000fc60003f84270 */
[----:B------:R-:W-:Y:S01]  /*a170*/  MUFU.TANH R24, R24 ;  /* 0x0000001800187308 */ /* 0x000fe20000002400 */
[----:B-1----:R-:W-:Y:S01]  /*a180*/  FSEL R72, R10, -INF , P3 ;  /* 0xff8000000a487808 */ /* 0x002fe20001800000 */
[----:B------:R-:W-:Y:S01]  /*a190*/  FMUL.FTZ R32, R45, UR4 ;  /* 0x000000042d207c20 */ /* 0x000fe20008410000 */
[----:B------:R-:W-:-:S05]  /*a1a0*/  FMNMX.FTZ R3, R68, R8, !PT ;  /* 0x0000000844037209 */ /* 0x000fca0007810000 */
[----:B------:R-:W-:Y:S01]  /*a1b0*/  MUFU.TANH R28, R28 ;  /* 0x0000001c001c7308 */ /* 0x000fe20000002400 */
[----:B------:R-:W-:-:S07]  /*a1c0*/  ISETP.GT.AND P3, PT, R57, 0x10, PT ;  /* 0x000000103900780c */ /* 0x000fce0003f64270 */
[----:B------:R-:W-:Y:S01]  /*a1d0*/  MUFU.TANH R29, R29 ;  /* 0x0000001d001d7308 */ /* 0x000fe20000002400 */
[----:B0-----:R-:W-:-:S07]  /*a1e0*/  FSEL R76, R12, -INF , P4 ;  /* 0xff8000000c4c7808 */ /* 0x001fce0002000000 */
[----:B------:R-:W-:Y:S01]  /*a1f0*/  MUFU.TANH R33, R33 ;  /* 0x0000002100217308 */ /* 0x000fe20000002400 */
[----:B------:R-:W-:-:S07]  /*a200*/  FMNMX.FTZ R3, R72, R3, !PT ;  /* 0x0000000348037209 */ /* 0x000fce0007810000 */
[----:B------:R-:W-:Y:S01]  /*a210*/  MUFU.TANH R37, R37 ;  /* 0x0000002500257308 */ /* 0x000fe20000002400 */
[----:B------:R-:W-:-:S07]  /*a220*/  FMUL.FTZ R67, R61, UR4 ;  /* 0x000000043d437c20 */ /* 0x000fce0008410000 */
[----:B------:R-:W-:Y:S08]  /*a230*/  MUFU.TANH R41, R41 ;  /* 0x0000002900297308 */ /* 0x000ff00000002400 */
[----:B------:R-:W-:Y:S01]  /*a240*/  MUFU.TANH R44, R44 ;  /* 0x0000002c002c7308 */ /* 0x000fe20000002400 */
[----:B------:R-:W-:Y:S01]  /*a250*/  FMUL.FTZ R35, R69, UR4 ;  /* 0x0000000445237c20 */ /* 0x000fe20008410000 */
[----:B------:R-:W-:Y:S01]  /*a260*/  FMUL.FTZ R43, R73, UR4 ;  /* 0x00000004492b7c20 */ /* 0x000fe20008410000 */
[----:B------:R-:W-:Y:S01]  /*a270*/  FMUL.FTZ R51, R81, UR4 ;  /* 0x0000000451337c20 */ /* 0x000fe20008410000 */
[----:B------:R-:W-:Y:S01]  /*a280*/  FMUL.FTZ R55, R85, UR4 ;  /* 0x0000000455377c20 */ /* 0x000fe20008410000 */
[----:B------:R-:W-:Y:S01]  /*a290*/  @!P1 PRMT R0, RZ, 0x654, R0 ;  /* 0x00000654ff009816 */ /* 0x000fe20000000000 */
[----:B------:R-:W-:-:S02]  /*a2a0*/  ULDC UR5, c[0x0][0x9d8] ;  /* 0x0002760000057ab9 */ /* 0x000fc40000000800 */
[----:B------:R-:W0:Y:S01]  /*a2b0*/  MUFU.TANH R15, R15 ;  /* 0x0000000f000f7308 */ /* 0x000e220000002400 */
[----:B------:R-:W-:Y:S02]  /*a2c0*/  ISETP.GT.AND P4, PT, R57, 0x11, PT ;  /* 0x000000113900780c */ /* 0x000fe40003f84270 */
[----:B----4-:R-:W-:Y:S02]  /*a2d0*/  FSEL R80, R13, -INF , P3 ;  /* 0xff8000000d507808 */ /* 0x010fe40001800000 */
[----:B------:R-:W-:-:S03]  /*a2e0*/  FMNMX.FTZ R3, R76, R3, !PT ;  /* 0x000000034c037209 */ /* 0x000fc60007810000 */
[----:B------:R-:W1:Y:S01]  /*a2f0*/  MUFU.TANH R25, R25 ;  /* 0x0000001900197308 */ /* 0x000e620000002400 */
[----:B------:R-:W-:Y:S01]  /*a300*/  FMUL.FTZ R40, R53, UR4 ;  /* 0x0000000435287c20 */ /* 0x000fe20008410000 */
[----:B------:R-:W-:Y:S01]  /*a310*/  FMUL.FTZ R53, R84, UR4 ;  /* 0x0000000454357c20 */ /* 0x000fe20008410000 */
[----:B------:R-:W-:Y:S01]  /*a320*/  ISETP.GT.AND P3, PT, R57, 0x18, PT ;  /* 0x000000183900780c */ /* 0x000fe20003f64270 */
[----:B------:R-:W-:Y:S01]  /*a330*/  FFMA.FTZ R145, R98, R9, -R49 ;  /* 0x0000000962917223 */ /* 0x000fe20000010831 */
[----:B------:R-:W-:-:S03]  /*a340*/  FSEL R84, R14, -INF , P4 ;  /* 0xff8000000e547808 */ /* 0x000fc60002000000 */
[----:B------:R-:W2:Y:S01]  /*a350*/  MUFU.TANH R32, R32 ;  /* 0x0000002000207308 */ /* 0x000ea20000002400 */
[----:B------:R-:W-:Y:S01]  /*a360*/  FMNMX.FTZ R3, R80, R3, !PT ;  /* 0x0000000350037209 */ /* 0x000fe20007810000 */
[----:B------:R-:W-:Y:S01]  /*a370*/  FFMA.FTZ R147, R104, R9, -R49 ;  /* 0x0000000968937223 */ /* 0x000fe20000010831 */
[----:B------:R-:W-:-:S05]  /*a380*/  ISETP.GT.AND P4, PT, R57, 0x19, PT ;  /* 0x000000193900780c */ /* 0x000fca0003f84270 */
[----:B------:R-:W3:Y:S01]  /*a390*/  MUFU.TANH R36, R36 ;  /* 0x0000002400247308 */ /* 0x000ee20000002400 */
[----:B0-----:R-:W-:Y:S01]  /*a3a0*/  FSEL R98, R15, -INF , P3 ;  /* 0xff8000000f627808 */ /* 0x001fe20001800000 */
[--C-:B------:R-:W-:Y:S01]  /*a3b0*/  FFMA.FTZ R141, R46, R9, -R49.reuse ;  /* 0x000000092e8d7223 */ /* 0x100fe20000010831 */
[----:B------:R-:W-:Y:S01]  /*a3c0*/  FMNMX.FTZ R3, R84, R3, !PT ;  /* 0x0000000354037209 */ /* 0x000fe20007810000 */
[----:B------:R-:W-:Y:S01]  /*a3d0*/  FFMA.FTZ R108, R108, R9, -R49 ;  /* 0x000000096c6c7223 */ /* 0x000fe20000010831 */
[----:B------:R-:W-:-:S03]  /*a3e0*/  ISETP.GT.AND P3, PT, R57, 0x20, PT ;  /* 0x000000203900780c */ /* 0x000fc60003f64270 */
[----:B------:R-:W-:Y:S01]  /*a3f0*/  MUFU.TANH R63, R63 ;  /* 0x0000003f003f7308 */ /* 0x000fe20000002400 */
[----:B------:R-:W-:Y:S01]  /*a400*/  FSEL R24, R24, -INF , P4 ;  /* 0xff80000018187808 */ /* 0x000fe20002000000 */
[----:B------:R-:W-:Y:S01]  /*a410*/  FMUL.FTZ R61, R65, UR4 ;  /* 0x00000004413d7c20 */ /* 0x000fe20008410000 */
[----:B------:R-:W-:Y:S01]  /*a420*/  FMNMX.FTZ R3, R98, R3, !PT ;  /* 0x0000000362037209 */ /* 0x000fe20007810000 */
[----:B------:R-:W-:Y:S01]  /*a430*/  FFMA.FTZ R14, R100, R9, -R49 ;  /* 0x00000009640e7223 */ /* 0x000fe20000010831 */
[----:B------:R-:W-:-:S03]  /*a440*/  ISETP.GT.AND P4, PT, R57, 0x21, PT ;  /* 0x000000213900780c */ /* 0x000fc60003f84270 */
[----:B------:R-:W-:Y:S01]  /*a450*/  MUFU.TANH R59, R59 ;  /* 0x0000003b003b7308 */ /* 0x000fe20000002400 */
[----:B-1----:R-:W-:Y:S01]  /*a460*/  FSEL R100, R25, -INF , P3 ;  /* 0xff80000019647808 */ /* 0x002fe20001800000 */
[--C-:B------:R-:W-:Y:S01]  /*a470*/  FFMA.FTZ R143, R34, R9, -R49.reuse ;  /* 0x00000009228f7223 */ /* 0x100fe20000010831 */
[----:B------:R-:W-:Y:S01]  /*a480*/  FMNMX.FTZ R3, R24, R3, !PT ;  /* 0x0000000318037209 */ /* 0x000fe20007810000 */
[----:B------:R-:W-:Y:S01]  /*a490*/  FFMA.FTZ R149, R110, R9, -R49 ;  /* 0x000000096e957223 */ /* 0x000fe20000010831 */
[----:B------:R-:W-:-:S03]  /*a4a0*/  ISETP.GT.AND P3, PT, R57, 0x28, PT ;  /* 0x000000283900780c */ /* 0x000fc60003f64270 */
[----:B------:R-:W-:Y:S01]  /*a4b0*/  MUFU.TANH R27, R27 ;  /* 0x0000001b001b7308 */ /* 0x000fe20000002400 */
[----:B------:R-:W-:Y:S01]  /*a4c0*/  FSEL R104, R28, -INF , P4 ;  /* 0xff8000001c687808 */ /* 0x000fe20002000000 */
        /* <DEDUP_REMOVED lines=8> */
[-CC-:B------:R-:W-:Y:S01]  /*a550*/  FFMA.FTZ R28, R102, R9.reuse, -R49.reuse ;  /* 0x00000009661c7223 */ /* 0x180fe20000010831 */
[C---:B------:R-:W-:Y:S01]  /*a560*/  ISETP.GT.AND P3, PT, R57.reuse, 0x30, PT ;  /* 0x000000303900780c */ /* 0x040fe20003f64270 */
[--C-:B------:R-:W-:Y:S01]  /*a570*/  FFMA.FTZ R139, R50, R9, -R49.reuse ;  /* 0x00000009328b7223 */ /* 0x100fe20000010831 */
[----:B--2---:R-:W-:Y:S01]  /*a580*/  FSEL R32, R32, -INF , P4 ;  /* 0xff80000020207808 */ /* 0x004fe20002000000 */
[----:B------:R-:W0:Y:S01]  /*a590*/  MUFU.TANH R40, R40 ;  /* 0x0000002800287308 */ /* 0x000e220000002400 */
[----:B------:R-:W-:Y:S01]  /*a5a0*/  FMNMX.FTZ R3, R106, R3, !PT ;  /* 0x000000036a037209 */ /* 0x000fe20007810000 */
[-CC-:B------:R-:W-:Y:S01]  /*a5b0*/  FFMA.FTZ R26, R26, R9.reuse, -R49.reuse ;  /* 0x000000091a1a7223 */ /* 0x180fe20000010831 */
[----:B------:R-:W-:Y:S01]  /*a5c0*/  ISETP.GT.AND P4, PT, R57, 0x31, PT ;  /* 0x000000313900780c */ /* 0x000fe20003f84270 */
[-CC-:B------:R-:W-:Y:S01]  /*a5d0*/  FFMA.FTZ R30, R30, R9.reuse, -R49.reuse ;  /* 0x000000091e1e7223 */ /* 0x180fe20000010831 */
[----:B------:R-:W-:Y:S01]  /*a5e0*/  FSEL R102, R33, -INF , P3 ;  /* 0xff80000021667808 */ /* 0x000fe20001800000 */
[--C-:B------:R-:W-:Y:S01]  /*a5f0*/  FFMA.FTZ R137, R38, R9, -R49.reuse ;  /* 0x0000000926897223 */ /* 0x100fe20000010831 */
[----:B------:R-:W-:Y:S01]  /*a600*/  FMNMX.FTZ R3, R32, R3, !PT ;  /* 0x0000000320037209 */ /* 0x000fe20007810000 */
[----:B------:R-:W1:Y:S01]  /*a610*/  MUFU.TANH R67, R67 ;  /* 0x0000004300437308 */ /* 0x000e620000002400 */
[C---:B------:R-:W-:Y:S01]  /*a620*/  ISETP.GT.AND P3, PT, R57.reuse, 0x38, PT ;  /* 0x000000383900780c */ /* 0x040fe20003f64270 */
[----:B------:R2:W-:Y:S01]  /*a630*/  @!P1 SYNCS.ARRIVE.TRANS64.RED.A1T0 RZ, [R0+URZ], RZ ;  /* 0x000000ff00ff99a7 */ /* 0x0005e2000810043f */
[----:B---3--:R-:W-:Y:S01]  /*a640*/  FSEL R36, R36, -INF , P4 ;  /* 0xff80000024247808 */ /* 0x008fe20002000000 */
[--C-:B------:R-:W-:Y:S01]  /*a650*/  FFMA.FTZ R133, R52, R9, -R49.reuse ;  /* 0x0000000934857223 */ /* 0x100fe20000010831 */
[----:B------:R-:W-:Y:S01]  /*a660*/  FMNMX.FTZ R3, R102, R3, !PT ;  /* 0x0000000366037209 */ /* 0x000fe20007810000 */
[-CC-:B------:R-:W-:Y:S01]  /*a670*/  FFMA.FTZ R135, R56, R9.reuse, -R49.reuse ;  /* 0x0000000938877223 */ /* 0x180fe20000010831 */
[----:B------:R-:W-:Y:S01]  /*a680*/  ISETP.GT.AND P4, PT, R57, 0x39, PT ;  /* 0x000000393900780c */ /* 0x000fe20003f84270 */
[----:B------:R3:W-:Y:S01]  /*a690*/  MUFU.EX2 R12, R108 ;  /* 0x0000006c000c7308 */ /* 0x0007e20000000800 */
[----:B------:R-:W-:Y:S01]  /*a6a0*/  FSEL R46, R37, -INF , P3 ;  /* 0xff800000252e7808 */ /* 0x000fe20001800000 */
[--C-:B------:R-:W-:Y:S01]  /*a6b0*/  FFMA.FTZ R129, R62, R9, -R49.reuse ;  /* 0x000000093e817223 */ /* 0x100fe20000010831 */
[----:B------:R-:W-:Y:S01]  /*a6c0*/  FMNMX.FTZ R3, R36, R3, !PT ;  /* 0x0000000324037209 */ /* 0x000fe20007810000 */
[-CC-:B------:R-:W-:Y:S01]  /*a6d0*/  FFMA.FTZ R131, R70, R9.reuse, -R49.reuse ;  /* 0x0000000946837223 */ /* 0x180fe20000010831 */
[C---:B------:R-:W-:Y:S01]  /*a6e0*/  ISETP.GT.AND P3, PT, R57.reuse, 0x40, PT ;  /* 0x000000403900780c */ /* 0x040fe20003f64270 */
[--C-:B------:R-:W-:Y:S01]  /*a6f0*/  FFMA.FTZ R121, R60, R9, -R49.reuse ;  /* 0x000000093c797223 */ /* 0x100fe20000010831 */
[----:B0-----:R-:W-:Y:S01]  /*a700*/  FSEL R40, R40, -INF , P4 ;  /* 0xff80000028287808 */ /* 0x001fe20002000000 */
[----:B------:R-:W0:Y:S01]  /*a710*/  MUFU.TANH R61, R61 ;  /* 0x0000003d003d7308 */ /* 0x000e220000002400 */
[----:B------:R-:W-:Y:S01]  /*a720*/  FMNMX.FTZ R3, R46, R3, !PT ;  /* 0x000000032e037209 */ /* 0x000fe20007810000 */
[-CC-:B------:R-:W-:Y:S01]  /*a730*/  FFMA.FTZ R125, R82, R9.reuse, -R49.reuse ;  /* 0x00000009527d7223 */ /* 0x180fe20000010831 */
[----:B------:R-:W-:Y:S01]  /*a740*/  ISETP.GT.AND P4, PT, R57, 0x41, PT ;  /* 0x000000413900780c */ /* 0x000fe20003f84270 */
[-CC-:B------:R-:W-:Y:S01]  /*a750*/  FFMA.FTZ R127, R86, R9.reuse, -R49.reuse ;  /* 0x00000009567f7223 */ /* 0x180fe20000010831 */
[----:B---3--:R-:W-:Y:S01]  /*a760*/  FSEL R108, R41, -INF , P3 ;  /* 0xff800000296c7808 */ /* 0x008fe20001800000 */
[----:B------:R-:W-:Y:S01]  /*a770*/  FFMA.FTZ R123, R94, R9, -R49 ;  /* 0x000000095e7b7223 */ /* 0x000fe20000010831 */
[----:B------:R-:W-:Y:S01]  /*a780*/  FMNMX.FTZ R3, R40, R3, !PT ;  /* 0x0000000328037209 */ /* 0x000fe20007810000 */
[----:B------:R-:W3:Y:S01]  /*a790*/  MUFU.TANH R35, R35 ;  /* 0x0000002300237308 */ /* 0x000ee20000002400 */
[----:B------:R-:W-:Y:S01]  /*a7a0*/  ISETP.GT.AND P3, PT, R57, 0x48, PT ;  /* 0x000000483900780c */ /* 0x000fe20003f64270 */
[----:B------:R-:W-:Y:S01]  /*a7b0*/  ULDC UR4, c[0x0][0x9d8] ;  /* 0x0002760000047ab9 */ /* 0x000fe20000000800 */
[----:B------:R-:W-:-:S02]  /*a7c0*/  FSEL R44, R44, -INF , P4 ;  /* 0xff8000002c2c7808 */ /* 0x000fc40002000000 */
[----:B------:R-:W-:Y:S02]  /*a7d0*/  FMNMX.FTZ R3, R108, R3, !PT ;  /* 0x000000036c037209 */ /* 0x000fe40007810000 */
[----:B------:R-:W-:Y:S02]  /*a7e0*/  ISETP.GT.AND P4, PT, R57, 0x49, PT ;  /* 0x000000493900780c */ /* 0x000fe40003f84270 */
[----:B------:R-:W-:Y:S02]  /*a7f0*/  FSEL R34, R63, -INF , P3 ;  /* 0xff8000003f227808 */ /* 0x000fe40001800000 */
[----:B------:R-:W-:Y:S02]  /*a800*/  FMNMX.FTZ R3, R44, R3, !PT ;  /* 0x000000032c037209 */ /* 0x000fe40007810000 */
[----:B------:R-:W-:Y:S02]  /*a810*/  ISETP.GT.AND P3, PT, R57, 0x50, PT ;  /* 0x000000503900780c */ /* 0x000fe40003f64270 */
[----:B-1----:R-:W-:-:S02]  /*a820*/  FSEL R110, R67, -INF , P4 ;  /* 0xff800000436e7808 */ /* 0x002fc40002000000 */
[----:B------:R-:W-:Y:S02]  /*a830*/  FMNMX.FTZ R3, R34, R3, !PT ;  /* 0x0000000322037209 */ /* 0x000fe40007810000 */
[----:B------:R-:W-:Y:S02]  /*a840*/  ISETP.GT.AND P4, PT, R57, 0x51, PT ;  /* 0x000000513900780c */ /* 0x000fe40003f84270 */
[----:B------:R-:W-:Y:S02]  /*a850*/  FSEL R112, R59, -INF , P3 ;  /* 0xff8000003b707808 */ /* 0x000fe40001800000 */
[----:B------:R-:W-:Y:S01]  /*a860*/  FMNMX.FTZ R3, R110, R3, !PT ;  /* 0x000000036e037209 */ /* 0x000fe20007810000 */
[----:B------:R-:W1:Y:S01]  /*a870*/  MUFU.TANH R43, R43 ;  /* 0x0000002b002b7308 */ /* 0x000e620000002400 */
[----:B------:R-:W-:Y:S02]  /*a880*/  ISETP.GT.AND P3, PT, R57, 0x58, PT ;  /* 0x000000583900780c */ /* 0x000fe40003f64270 */
[----:B0-----:R-:W-:-:S02]  /*a890*/  FSEL R114, R61, -INF , P4 ;  /* 0xff8000003d727808 */ /* 0x001fc40002000000 */
[----:B------:R-:W-:Y:S02]  /*a8a0*/  FMNMX.FTZ R3, R112, R3, !PT ;  /* 0x0000000370037209 */ /* 0x000fe40007810000 */
[----:B------:R-:W-:Y:S01]  /*a8b0*/  ISETP.GT.AND P4, PT, R57, 0x59, PT ;  /* 0x000000593900780c */ /* 0x000fe20003f84270 */
[----:B------:R-:W0:Y:S01]  /*a8c0*/  MUFU.TANH R39, R39 ;  /* 0x0000002700277308 */ /* 0x000e220000002400 */
[----:B------:R-:W-:Y:S02]  /*a8d0*/  FSEL R116, R27, -INF , P3 ;  /* 0xff8000001b747808 */ /* 0x000fe40001800000 */
[----:B------:R-:W-:Y:S02]  /*a8e0*/  FMNMX.FTZ R3, R114, R3, !PT ;  /* 0x0000000372037209 */ /* 0x000fe40007810000 */
[----:B------:R-:W-:Y:S02]  /*a8f0*/  ISETP.GT.AND P3, PT, R57, 0x60, PT ;  /* 0x000000603900780c */ /* 0x000fe40003f64270 */
[----:B---3--:R-:W-:Y:S01]  /*a900*/  FSEL R118, R35, -INF , P4 ;  /* 0xff80000023767808 */ /* 0x008fe20002000000 */
[----:B------:R-:W3:Y:S01]  /*a910*/  MUFU.TANH R45, R45 ;  /* 0x0000002d002d7308 */ /* 0x000ee20000002400 */
[----:B------:R-:W-:-:S02]  /*a920*/  FMNMX.FTZ R3, R116, R3, !PT ;  /* 0x0000000374037209 */ /* 0x000fc40007810000 */
[----:B------:R-:W-:Y:S02]  /*a930*/  ISETP.GT.AND P4, PT, R57, 0x61, PT ;  /* 0x000000613900780c */ /* 0x000fe40003f84270 */
[----:B------:R-:W-:Y:S02]  /*a940*/  FSEL R120, R31, -INF , P3 ;  /* 0xff8000001f787808 */ /* 0x000fe40001800000 */
[----:B------:R-:W-:Y:S01]  /*a950*/  FMNMX.FTZ R3, R118, R3, !PT ;  /* 0x0000000376037209 */ /* 0x000fe20007810000 */
[----:B------:R-:W4:Y:S01]  /*a960*/  MUFU.TANH R47, R47 ;  /* 0x0000002f002f7308 */ /* 0x000f220000002400 */
[----:B------:R-:W-:Y:S02]  /*a970*/  ISETP.GT.AND P3, PT, R57, 0x68, PT ;  /* 0x000000683900780c */ /* 0x000fe40003f64270 */
[----:B-1----:R-:W-:Y:S02]  /*a980*/  FSEL R50, R43, -INF , P4 ;  /* 0xff8000002b327808 */ /* 0x002fe40002000000 */
[----:B------:R-:W-:-:S03]  /*a990*/  FMNMX.FTZ R3, R120, R3, !PT ;  /* 0x0000000378037209 */ /* 0x000fc60007810000 */
[----:B------:R-:W1:Y:S01]  /*a9a0*/  MUFU.TANH R51, R51 ;  /* 0x0000003300337308 */ /* 0x000e620000002400 */
[----:B------:R-:W-:Y:S02]  /*a9b0*/  ISETP.GT.AND P4, PT, R57, 0x69, PT ;  /* 0x000000693900780c */ /* 0x000fe40003f84270 */
[----:B0-----:R-:W-:Y:S02]  /*a9c0*/  FSEL R122, R39, -INF , P3 ;  /* 0xff800000277a7808 */ /* 0x001fe40001800000 */
[----:B------:R-:W-:-:S03]  /*a9d0*/  FMNMX.FTZ R3, R50, R3, !PT ;  /* 0x0000000332037209 */ /* 0x000fc60007810000 */
[----:B------:R-:W0:Y:S01]  /*a9e0*/  MUFU.TANH R53, R53 ;  /* 0x0000003500357308 */ /* 0x000e220000002400 */
[----:B------:R-:W-:Y:S02]  /*a9f0*/  ISETP.GT.AND P3, PT, R57, 0x70, PT ;  /* 0x000000703900780c */ /* 0x000fe40003f64270 */
[----:B---3--:R-:W-:Y:S02]  /*aa00*/  FSEL R124, R45, -INF , P4 ;  /* 0xff8000002d7c7808 */ /* 0x008fe40002000000 */
[----:B------:R-:W-:Y:S01]  /*aa10*/  FMNMX.FTZ R3, R122, R3, !PT ;  /* 0x000000037a037209 */ /* 0x000fe20007810000 */
[----:B------:R-:W3:Y:S02]  /*aa20*/  @P2 LDC R45, c[0x0][0x450] ;  /* 0x00011400ff2d2b82 */ /* 0x000ee40000000800 */
[----:B------:R-:W2:Y:S01]  /*aa30*/  MUFU.TANH R55, R55 ;  /* 0x0000003700377308 */ /* 0x000ea20000002400 */
[----:B------:R-:W-:Y:S02]  /*aa40*/  ISETP.GT.AND P4, PT, R57, 0x71, PT ;  /* 0x000000713900780c */ /* 0x000fe40003f84270 */
[----:B----4-:R-:W-:-:S02]  /*aa50*/  FSEL R126, R47, -INF , P3 ;  /* 0xff8000002f7e7808 */ /* 0x010fc40001800000 */
[----:B------:R-:W-:Y:S02]  /*aa60*/  FMNMX.FTZ R3, R124, R3, !PT ;  /* 0x000000037c037209 */ /* 0x000fe40007810000 */
[----:B------:R-:W-:Y:S02]  /*aa70*/  ISETP.GT.AND P3, PT, R57, 0x78, PT ;  /* 0x000000783900780c */ /* 0x000fe40003f64270 */
[----:B-1----:R-:W-:Y:S02]  /*aa80*/  FSEL R128, R51, -INF , P4 ;  /* 0xff80000033807808 */ /* 0x002fe40002000000 */
[----:B------:R-:W-:Y:S02]  /*aa90*/  FMNMX.FTZ R3, R126, R3, !PT ;  /* 0x000000037e037209 */ /* 0x000fe40007810000 */
[----:B------:R-:W-:Y:S02]  /*aaa0*/  ISETP.GT.AND P4, PT, R57, 0x79, PT ;  /* 0x000000793900780c */ /* 0x000fe40003f84270 */
[----:B0-----:R-:W-:-:S02]  /*aab0*/  FSEL R130, R53, -INF , P3 ;  /* 0xff80000035827808 */ /* 0x001fc40001800000 */
[----:B------:R-:W-:Y:S02]  /*aac0*/  FMNMX.FTZ R3, R128, R3, !PT ;  /* 0x0000000380037209 */ /* 0x000fe40007810000 */
[----:B--2---:R-:W-:Y:S02]  /*aad0*/  FSEL R132, R55, -INF , P4 ;  /* 0xff80000037847808 */ /* 0x004fe40002000000 */
[----:B------:R-:W-:-:S04]  /*aae0*/  FMNMX.FTZ R3, R130, R3, !PT ;  /* 0x0000000382037209 */ /* 0x000fc80007810000 */
[----:B------:R-:W-:-:S05]  /*aaf0*/  FMNMX.FTZ R3, R132, R3, !PT ;  /* 0x0000000384037209 */ /* 0x000fca0007810000 */
        /* <DEDUP_REMOVED lines=10> */
[----:B------:R-:W2:Y:S04]  /*aba0*/  MUFU.EX2 R145, R145 ;  /* 0x0000009100917308 */ /* 0x000ea80000000800 */
[-CC-:B------:R-:W-:Y:S01]  /*abb0*/  FFMA.FTZ R148, R68, R9.reuse, -R37.reuse ;  /* 0x0000000944947223 */ /* 0x180fe20000010825 */
[-CC-:B------:R-:W-:Y:S01]  /*abc0*/  FFMA.FTZ R3, R8, R9.reuse, -R37.reuse ;  /* 0x0000000908037223 */ /* 0x180fe20000010825 */
[-CC-:B------:R-:W-:Y:S01]  /*abd0*/  FFMA.FTZ R150, R72, R9.reuse, -R37.reuse ;  /* 0x0000000948967223 */ /* 0x180fe20000010825 */
[----:B-1----:R-:W-:Y:S01]  /*abe0*/  FADD.FTZ R8, R149, R64 ;  /* 0x0000004095087221 */ /* 0x002fe20000010000 */
[----:B------:R-:W1:Y:S01]  /*abf0*/  MUFU.EX2 R14, R14 ;  /* 0x0000000e000e7308 */ /* 0x000e620000000800 */
[----:B------:R-:W-:-:S02]  /*ac00*/  FFMA.FTZ R13, R76, R9, -R37 ;  /* 0x000000094c0d7223 */ /* 0x000fc40000010825 */
[----:B0-----:R-:W-:-:S05]  /*ac10*/  FADD.FTZ R35, R151, R8 ;  /* 0x0000000897237221 */ /* 0x001fca0000010000 */
[----:B------:R-:W-:Y:S01]  /*ac20*/  MUFU.EX2 R148, R148 ;  /* 0x0000009400947308 */ /* 0x000fe20000000800 */
[----:B------:R-:W-:-:S07]  /*ac30*/  FFMA.FTZ R144, R80, R9, -R37 ;  /* 0x0000000950907223 */ /* 0x000fce0000010825 */
[----:B------:R-:W0:Y:S01]  /*ac40*/  MUFU.EX2 R3, R3 ;  /* 0x0000000300037308 */ /* 0x000e220000000800 */
[----:B------:R-:W-:-:S07]  /*ac50*/  FADD.FTZ R8, R12, R35 ;  /* 0x000000230c087221 */ /* 0x000fce0000010000 */
[----:B------:R-:W4:Y:S01]  /*ac60*/  MUFU.EX2 R147, R147 ;  /* 0x0000009300937308 */ /* 0x000f220000000800 */
[----:B------:R-:W-:-:S07]  /*ac70*/  FFMA.FTZ R15, R84, R9, -R37 ;  /* 0x00000009540f7223 */ /* 0x000fce0000010825 */
[----:B------:R-:W3:Y:S01]  /*ac80*/  MUFU.EX2 R150, R150 ;  /* 0x0000009600967308 */ /* 0x000ee20000000800 */
[----:B--2---:R-:W-:Y:S01]  /*ac90*/  FADD.FTZ R39, R145, R8 ;  /* 0x0000000891277221 */ /* 0x004fe20000010000 */
[----:B------:R-:W-:-:S06]  /*aca0*/  FFMA.FTZ R31, R36, R9, -R37 ;  /* 0x00000009241f7223 */ /* 0x000fcc0000010825 */
[----:B------:R-:W2:Y:S01]  /*acb0*/  MUFU.EX2 R28, R28 ;  /* 0x0000001c001c7308 */ /* 0x000ea20000000800 */
[----:B------:R-:W-:Y:S01]  /*acc0*/  FFMA.FTZ R146, R98, R9, -R37 ;  /* 0x0000000962927223 */ /* 0x000fe20000010825 */
[----:B------:R-:W2:Y:S06]  /*acd0*/  @P2 LDC R36, c[0x0][0x44c] ;  /* 0x00011300ff242b82 */ /* 0x000eac0000000800 */
[----:B------:R-:W2:Y:S01]  /*ace0*/  MUFU.EX2 R13, R13 ;  /* 0x0000000d000d7308 */ /* 0x000ea20000000800 */
[----:B-1----:R-:W-:Y:S01]  /*acf0*/  FADD.FTZ R8, R14, R39 ;  /* 0x000000270e087221 */ /* 0x002fe20000010000 */
[----:B0-----:R-:W-:-:S06]  /*ad00*/  FADD.FTZ R41, R148, R3 ;  /* 0x0000000394297221 */ /* 0x001fcc0000010000 */
[----:B------:R-:W0:Y:S01]  /*ad10*/  MUFU.EX2 R141, R141 ;  /* 0x0000008d008d7308 */ /* 0x000e220000000800 */
[----:B------:R-:W-:-:S07]  /*ad20*/  FFMA.FTZ R25, R24, R9, -R37 ;  /* 0x0000000918197223 */ /* 0x000fce0000010825 */
[----:B------:R-:W1:Y:S01]  /*ad30*/  MUFU.EX2 R144, R144 ;  /* 0x0000009000907308 */ /* 0x000e620000000800 */
[----:B----4-:R-:W-:Y:S01]  /*ad40*/  FADD.FTZ R39, R147, R8 ;  /* 0x0000000893277221 */ /* 0x010fe20000010000 */
[----:B---3--:R-:W-:-:S06]  /*ad50*/  FADD.FTZ R8, R150, R41 ;  /* 0x0000002996087221 */ /* 0x008fcc0000010000 */
[----:B------:R-:W3:Y:S01]  /*ad60*/  MUFU.EX2 R26, R26 ;  /* 0x0000001a001a7308 */ /* 0x000ee20000000800 */
[----:B------:R-:W-:-:S07]  /*ad70*/  FFMA.FTZ R140, R100, R9, -R37 ;  /* 0x00000009648c7223 */ /* 0x000fce0000010825 */
[----:B------:R-:W4:Y:S01]  /*ad80*/  MUFU.EX2 R15, R15 ;  /* 0x0000000f000f7308 */ /* 0x000f220000000800 */
[----:B------:R-:W-:Y:S01]  /*ad90*/  FFMA.FTZ R29, R32, R9, -R37 ;  /* 0x00000009201d7223 */ /* 0x000fe20000010825 */
[----:B--2---:R-:W-:-:S06]  /*ada0*/  FADD.FTZ R32, R28, R39 ;  /* 0x000000271c207221 */ /* 0x004fcc0000010000 */
[----:B------:R-:W2:Y:S01]  /*adb0*/  MUFU.EX2 R143, R143 ;  /* 0x0000008f008f7308 */ /* 0x000ea20000000800 */
[----:B------:R-:W-:Y:S01]  /*adc0*/  FFMA.FTZ R38, R42, R9, -R49 ;  /* 0x000000092a267223 */ /* 0x000fe20000010831 */
[----:B------:R-:W-:-:S06]  /*add0*/  FADD.FTZ R41, R13, R8 ;  /* 0x000000080d297221 */ /* 0x000fcc0000010000 */
[----:B------:R-:W2:Y:S01]  /*ade0*/  MUFU.EX2 R146, R146 ;  /* 0x0000009200927308 */ /* 0x000ea20000000800 */
[----:B------:R-:W-:Y:S01]  /*adf0*/  FFMA.FTZ R27, R104, R9, -R37 ;  /* 0x00000009681b7223 */ /* 0x000fe20000010825 */
[----:B0-----:R-:W-:-:S06]  /*ae00*/  FADD.FTZ R43, R141, R32 ;  /* 0x000000208d2b7221 */ /* 0x001fcc0000010000 */
[----:B------:R-:W0:Y:S01]  /*ae10*/  MUFU.EX2 R30, R30 ;  /* 0x0000001e001e7308 */ /* 0x000e220000000800 */
[----:B-1----:R-:W-:Y:S01]  /*ae20*/  FADD.FTZ R0, R144, R41 ;  /* 0x0000002990007221 */ /* 0x002fe20000010000 */
[----:B------:R-:W-:-:S06]  /*ae30*/  FFMA.FTZ R142, R106, R9, -R37 ;  /* 0x000000096a8e7223 */ /* 0x000fcc0000010825 */
[----:B------:R-:W1:Y:S01]  /*ae40*/  MUFU.EX2 R25, R25 ;  /* 0x0000001900197308 */ /* 0x000e620000000800 */
[----:B---3--:R-:W-:Y:S01]  /*ae50*/  FADD.FTZ R8, R26, R43 ;  /* 0x0000002b1a087221 */ /* 0x008fe20000010000 */
[----:B------:R-:W-:-:S06]  /*ae60*/  FFMA.FTZ R42, R48, R9, -R49 ;  /* 0x00000009302a7223 */ /* 0x000fcc0000010831 */
[----:B------:R-:W3:Y:S01]  /*ae70*/  MUFU.EX2 R137, R137 ;  /* 0x0000008900897308 */ /* 0x000ee20000000800 */
[----:B----4-:R-:W-:-:S07]  /*ae80*/  FADD.FTZ R43, R15, R0 ;  /* 0x000000000f2b7221 */ /* 0x010fce0000010000 */
[----:B------:R-:W4:Y:S01]  /*ae90*/  MUFU.EX2 R140, R140 ;  /* 0x0000008c008c7308 */ /* 0x000f220000000800 */
[----:B--2---:R-:W-:Y:S01]  /*aea0*/  FADD.FTZ R41, R143, R8 ;  /* 0x000000088f297221 */ /* 0x004fe20000010000 */
[----:B------:R-:W-:-:S06]  /*aeb0*/  FADD.FTZ R0, R146, R43 ;  /* 0x0000002b92007221 */ /* 0x000fcc0000010000 */
[----:B------:R-:W2:Y:S01]  /*aec0*/  MUFU.EX2 R38, R38 ;  /* 0x0000002600267308 */ /* 0x000ea20000000800 */
[----:B------:R-:W-:Y:S01]  /*aed0*/  FFMA.FTZ R136, R102, R9, -R37 ;  /* 0x0000000966887223 */ /* 0x000fe20000010825 */
[----:B------:R-:W-:-:S06]  /*aee0*/  @P2 IMAD.HI.U32 R36, R95, R36, RZ ;  /* 0x000000245f242227 */ /* 0x000fcc00078e00ff */
[----:B------:R-:W2:Y:S01]  /*aef0*/  MUFU.EX2 R27, R27 ;  /* 0x0000001b001b7308 */ /* 0x000ea20000000800 */
[----:B0-----:R-:W-:Y:S01]  /*af00*/  FADD.FTZ R8, R30, R41 ;  /* 0x000000291e087221 */ /* 0x001fe20000010000 */
[----:B------:R-:W-:-:S06]  /*af10*/  FFMA.FTZ R48, R54, R9, -R49 ;  /* 0x0000000936307223 */ /* 0x000fcc0000010831 */
[----:B------:R-:W0:Y:S01]  /*af20*/  MUFU.EX2 R139, R139 ;  /* 0x0000008b008b7308 */ /* 0x000e220000000800 */
[----:B------:R-:W-:Y:S01]  /*af30*/  FFMA.FTZ R134, R34, R9, -R37 ;  /* 0x0000000922867223 */ /* 0x000fe20000010825 */
[----:B-1----:R-:W-:-:S06]  /*af40*/  FADD.FTZ R43, R25, R0 ;  /* 0x00000000192b7221 */ /* 0x002fcc0000010000 */
[----:B------:R-:W1:Y:S01]  /*af50*/  MUFU.EX2 R142, R142 ;  /* 0x0000008e008e7308 */ /* 0x000e620000000800 */
[----:B------:R-:W-:Y:S01]  /*af60*/  IMAD.MOV.U32 R34, RZ, RZ, R95 ;  /* 0x000000ffff227224 */ /* 0x000fe200078e005f */
[----:B------:R-:W-:Y:S01]  /*af70*/  @P2 SHF.R.U32.HI R34, RZ, R45, R36 ;  /* 0x0000002dff222219 */ /* 0x000fe20000011624 */
[----:B---3--:R-:W-:-:S05]  /*af80*/  FADD.FTZ R45, R137, R8 ;  /* 0x00000008892d7221 */ /* 0x008fca0000010000 */
[----:B------:R-:W3:Y:S01]  /*af90*/  MUFU.EX2 R42, R42 ;  /* 0x0000002a002a7308 */ /* 0x000ee20000000800 */
[----:B----4-:R-:W-:Y:S01]  /*afa0*/  FADD.FTZ R0, R140, R43 ;  /* 0x0000002b8c007221 */ /* 0x010fe20000010000 */
[----:B------:R-:W-:-:S06]  /*afb0*/  FFMA.FTZ R138, R46, R9, -R37 ;  /* 0x000000092e8a7223 */ /* 0x000fcc0000010825 */
[----:B------:R-:W4:Y:S01]  /*afc0*/  MUFU.EX2 R29, R29 ;  /* 0x0000001d001d7308 */ /* 0x000f220000000800 */
[----:B--2---:R-:W-:Y:S01]  /*afd0*/  FADD.FTZ R8, R38, R45 ;  /* 0x0000002d26087221 */ /* 0x004fe20000010000 */
[----:B------:R-:W-:-:S06]  /*afe0*/  FFMA.FTZ R52, R58, R9, -R49 ;  /* 0x000000093a347223 */ /* 0x000fcc0000010831 */
[----:B------:R-:W2:Y:S01]  /*aff0*/  MUFU.EX2 R133, R133 ;  /* 0x0000008500857308 */ /* 0x000ea20000000800 */
[----:B------:R-:W-:Y:S01]  /*b000*/  FADD.FTZ R45, R27, R0 ;  /* 0x000000001b2d7221 */ /* 0x000fe20000010000 */
[----:B------:R-:W-:-:S06]  /*b010*/  FFMA.FTZ R33, R40, R9, -R37 ;  /* 0x0000000928217223 */ /* 0x000fcc0000010825 */
[----:B------:R-:W2:Y:S01]  /*b020*/  MUFU.EX2 R136, R136 ;  /* 0x0000008800887308 */ /* 0x000ea20000000800 */
[----:B0-----:R-:W-:Y:S01]  /*b030*/  FADD.FTZ R47, R139, R8 ;  /* 0x000000088b2f7221 */ /* 0x001fe20000010000 */
[----:B-1----:R-:W-:-:S06]  /*b040*/  FADD.FTZ R0, R142, R45 ;  /* 0x0000002d8e007221 */ /* 0x002fcc0000010000 */
[----:B------:R-:W0:Y:S01]  /*b050*/  MUFU.EX2 R48, R48 ;  /* 0x0000003000307308 */ /* 0x000e220000000800 */
[----:B------:R-:W-:-:S07]  /*b060*/  FFMA.FTZ R24, R108, R9, -R37 ;  /* 0x000000096c187223 */ /* 0x000fce0000010825 */
[----:B------:R-:W1:Y:S01]  /*b070*/  MUFU.EX2 R31, R31 ;  /* 0x0000001f001f7308 */ /* 0x000e620000000800 */
[----:B---3--:R-:W-:Y:S01]  /*b080*/  FADD.FTZ R8, R42, R47 ;  /* 0x0000002f2a087221 */ /* 0x008fe20000010000 */
[----:B------:R-:W-:-:S06]  /*b090*/  FFMA.FTZ R54, R66, R9, -R49 ;  /* 0x0000000942367223 */ /* 0x000fcc0000010831 */
[----:B------:R-:W3:Y:S01]  /*b0a0*/  MUFU.EX2 R135, R135 ;  /* 0x0000008700877308 */ /* 0x000ee20000000800 */
[----:B----4-:R-:W-:Y:S01]  /*b0b0*/  FADD.FTZ R47, R29, R0 ;  /* 0x000000001d2f7221 */ /* 0x010fe20000010000 */
[----:B------:R-:W-:-:S06]  /*b0c0*/  FFMA.FTZ R35, R44, R9, -R37 ;  /* 0x000000092c237223 */ /* 0x000fcc0000010825 */
[----:B------:R-:W4:Y:S01]  /*b0d0*/  MUFU.EX2 R138, R138 ;  /* 0x0000008a008a7308 */ /* 0x000f220000000800 */
[----:B--2---:R-:W-:Y:S01]  /*b0e0*/  FADD.FTZ R45, R133, R8 ;  /* 0x00000008852d7221 */ /* 0x004fe20000010000 */
[----:B------:R-:W-:-:S06]  /*b0f0*/  FADD.FTZ R8, R136, R47 ;  /* 0x0000002f88087221 */ /* 0x000fcc0000010000 */
[----:B------:R-:W2:Y:S08]  /*b100*/  MUFU.EX2 R52, R52 ;  /* 0x0000003400347308 */ /* 0x000eb00000000800 */
[----:B------:R-:W2:Y:S01]  /*b110*/  MUFU.EX2 R33, R33 ;  /* 0x0000002100217308 */ /* 0x000ea20000000800 */
[----:B0-----:R-:W-:Y:S01]  /*b120*/  FADD.FTZ R36, R48, R45 ;  /* 0x0000002d30247221 */ /* 0x001fe20000010000 */
[----:B------:R-:W-:-:S06]  /*b130*/  FFMA.FTZ R56, R74, R9, -R49 ;  /* 0x000000094a387223 */ /* 0x000fcc0000010831 */
[----:B------:R-:W0:Y:S01]  /*b140*/  MUFU.EX2 R129, R129 ;  /* 0x0000008100817308 */ /* 0x000e220000000800 */
[----:B-1----:R-:W-:Y:S01]  /*b150*/  FADD.FTZ R47, R31, R8 ;  /* 0x000000081f2f7221 */ /* 0x002fe20000010000 */
[----:B------:R-:W-:-:S06]  /*b160*/  FFMA.FTZ R39, R110, R9, -R37 ;  /* 0x000000096e277223 */ /* 0x000fcc0000010825 */
[----:B------:R-:W1:Y:S01]  /*b170*/  MUFU.EX2 R24, R24 ;  /* 0x0000001800187308 */ /* 0x000e620000000800 */
[-CC-:B------:R-:W-:Y:S01]  /*b180*/  FFMA.FTZ R58, R78, R9.reuse, -R49.reuse ;  /* 0x000000094e3a7223 */ /* 0x180fe20000010831 */
[-CC-:B------:R-:W-:Y:S01]  /*b190*/  FFMA.FTZ R62, R88, R9.reuse, -R49.reuse ;  /* 0x00000009583e7223 */ /* 0x180fe20000010831 */
[-CC-:B------:R-:W-:Y:S01]  /*b1a0*/  FFMA.FTZ R60, R96, R9.reuse, -R49.reuse ;  /* 0x00000009603c7223 */ /* 0x180fe20000010831 */
[----:B------:R-:W-:-:S04]  /*b1b0*/  FFMA.FTZ R66, R90, R9, -R49 ;  /* 0x000000095a427223 */ /* 0x000fc80000010831 */
[----:B------:R-:W1:Y:S01]  /*b1c0*/  MUFU.EX2 R54, R54 ;  /* 0x0000003600367308 */ /* 0x000e620000000800 */
[----:B---3--:R-:W-:Y:S01]  /*b1d0*/  FADD.FTZ R49, R135, R36 ;  /* 0x0000002487317221 */ /* 0x008fe20000010000 */
[----:B----4-:R-:W-:-:S06]  /*b1e0*/  FADD.FTZ R40, R138, R47 ;  /* 0x0000002f8a287221 */ /* 0x010fcc0000010000 */
[----:B------:R-:W3:Y:S01]  /*b1f0*/  MUFU.EX2 R35, R35 ;  /* 0x0000002300237308 */ /* 0x000ee20000000800 */
[----:B------:R-:W-:Y:S01]  /*b200*/  FFMA.FTZ R32, R112, R9, -R37 ;  /* 0x0000000970207223 */ /* 0x000fe20000010825 */
[----:B--2---:R-:W-:-:S06]  /*b210*/  FADD.FTZ R8, R52, R49 ;  /* 0x0000003134087221 */ /* 0x004fcc0000010000 */
[----:B------:R-:W2:Y:S01]  /*b220*/  MUFU.EX2 R131, R131 ;  /* 0x0000008300837308 */ /* 0x000ea20000000800 */
[----:B------:R-:W-:Y:S01]  /*b230*/  FADD.FTZ R47, R33, R40 ;  /* 0x00000028212f7221 */ /* 0x000fe20000010000 */
[----:B------:R-:W-:-:S06]  /*b240*/  FFMA.FTZ R41, R114, R9, -R37 ;  /* 0x0000000972297223 */ /* 0x000fcc0000010825 */
[----:B------:R-:W4:Y:S01]  /*b250*/  MUFU.EX2 R134, R134 ;  /* 0x0000008600867308 */ /* 0x000f220000000800 */
[----:B0-----:R-:W-:Y:S01]  /*b260*/  FADD.FTZ R49, R129, R8 ;  /* 0x0000000881317221 */ /* 0x001fe20000010000 */
[----:B------:R-:W-:-:S06]  /*b270*/  F2FP.BF16.F32.PACK_AB R151, R12, R151 ;  /* 0x000000970c97723e */ /* 0x000fcc00000010ff */
[----:B------:R-:W0:Y:S01]  /*b280*/  MUFU.EX2 R56, R56 ;  /* 0x0000003800387308 */ /* 0x000e220000000800 */
[----:B------:R-:W-:Y:S01]  /*b290*/  IADD3 R44, R34, R91, -R93 ;  /* 0x0000005b222c7210 */ /* 0x000fe20007ffe85d */
[----:B-1----:R-:W-:-:S06]  /*b2a0*/  FADD.FTZ R12, R24, R47 ;  /* 0x0000002f180c7221 */ /* 0x002fcc0000010000 */
[----:B------:R-:W1:Y:S01]  /*b2b0*/  MUFU.EX2 R39, R39 ;  /* 0x0000002700277308 */ /* 0x000e620000000800 */
[----:B------:R-:W-:Y:S01]  /*b2c0*/  FFMA.FTZ R34, R116, R9, -R37 ;  /* 0x0000000974227223 */ /* 0x000fe20000010825 */
[----:B------:R-:W-:-:S06]  /*b2d0*/  FADD.FTZ R40, R54, R49 ;  /* 0x0000003136287221 */ /* 0x000fcc0000010000 */
[----:B------:R-:W1:Y:S01]  /*b2e0*/  MUFU.EX2 R125, R125 ;  /* 0x0000007d007d7308 */ /* 0x000e620000000800 */
[----:B---3--:R-:W-:Y:S01]  /*b2f0*/  FADD.FTZ R47, R35, R12 ;  /* 0x0000000c232f7221 */ /* 0x008fe20000010000 */
[----:B------:R-:W-:-:S06]  /*b300*/  FFMA.FTZ R43, R118, R9, -R37 ;  /* 0x00000009762b7223 */ /* 0x000fcc0000010825 */
[----:B------:R-:W3:Y:S01]  /*b310*/  MUFU.EX2 R32, R32 ;  /* 0x0000002000207308 */ /* 0x000ee20000000800 */
[----:B--2---:R-:W-:Y:S01]  /*b320*/  FADD.FTZ R49, R131, R40 ;  /* 0x0000002883317221 */ /* 0x004fe20000010000 */
[----:B----4-:R-:W-:-:S06]  /*b330*/  FADD.FTZ R12, R134, R47 ;  /* 0x0000002f860c7221 */ /* 0x010fcc0000010000 */
[----:B------:R-:W2:Y:S01]  /*b340*/  MUFU.EX2 R58, R58 ;  /* 0x0000003a003a7308 */ /* 0x000ea20000000800 */
[----:B------:R-:W-:-:S07]  /*b350*/  F2FP.BF16.F32.PACK_AB R145, R14, R145 ;  /* 0x000000910e91723e */ /* 0x000fce00000010ff */
[----:B------:R-:W4:Y:S01]  /*b360*/  MUFU.EX2 R41, R41 ;  /* 0x0000002900297308 */ /* 0x000f220000000800 */
[----:B------:R-:W-:Y:S01]  /*b370*/  FFMA.FTZ R120, R120, R9, -R37 ;  /* 0x0000000978787223 */ /* 0x000fe20000010825 */
[----:B0-----:R-:W-:-:S06]  /*b380*/  FADD.FTZ R14, R56, R49 ;  /* 0x00000031380e7221 */ /* 0x001fcc0000010000 */
[----:B------:R-:W0:Y:S01]  /*b390*/  MUFU.EX2 R127, R127 ;  /* 0x0000007f007f7308 */ /* 0x000e220000000800 */
[----:B-1----:R-:W-:-:S07]  /*b3a0*/  FADD.FTZ R47, R39, R12 ;  /* 0x0000000c272f7221 */ /* 0x002fce0000010000 */
[----:B------:R-:W1:Y:S01]  /*b3b0*/  MUFU.EX2 R34, R34 ;  /* 0x0000002200227308 */ /* 0x000e620000000800 */
[-CC-:B------:R-:W-:Y:S01]  /*b3c0*/  FFMA.FTZ R45, R124, R9.reuse, -R37.reuse ;  /* 0x000000097c2d7223 */ /* 0x180fe20000010825 */
[----:B------:R-:W-:Y:S01]  /*b3d0*/  FFMA.FTZ R50, R50, R9, -R37 ;  /* 0x0000000932327223 */ /* 0x000fe20000010825 */
[----:B------:R-:W-:-:S05]  /*b3e0*/  FADD.FTZ R49, R125, R14 ;  /* 0x0000000e7d317221 */ /* 0x000fca0000010000 */
        /* <DEDUP_REMOVED lines=8> */
[----:B------:R-:W-:Y:S01]  /*b470*/  FFMA.FTZ R36, R132, R9, -R37 ;  /* 0x0000000984247223 */ /* 0x000fe20000010825 */
[----:B--2---:R-:W-:Y:S01]  /*b480*/  FADD.FTZ R14, R58, R49 ;  /* 0x000000313a0e7221 */ /* 0x004fe20000010000 */
[----:B----4-:R-:W-:-:S05]  /*b490*/  FADD.FTZ R47, R41, R12 ;  /* 0x0000000c292f7221 */ /* 0x010fca0000010000 */
[----:B------:R-:W-:Y:S01]  /*b4a0*/  MUFU.EX2 R124, R120 ;  /* 0x00000078007c7308 */ /* 0x000fe20000000800 */
[----:B0-----:R-:W-:Y:S01]  /*b4b0*/  FADD.FTZ R49, R127, R14 ;  /* 0x0000000e7f317221 */ /* 0x001fe20000010000 */
[----:B-1----:R-:W-:-:S06]  /*b4c0*/  FADD.FTZ R12, R34, R47 ;  /* 0x0000002f220c7221 */ /* 0x002fcc0000010000 */
[----:B------:R-:W0:Y:S01]  /*b4d0*/  MUFU.EX2 R60, R60 ;  /* 0x0000003c003c7308 */ /* 0x000e220000000800 */
[----:B------:R-:W-:-:S07]  /*b4e0*/  SHF.R.S32.HI R51, RZ, 0x1f, R44 ;  /* 0x0000001fff337819 */ /* 0x000fce000001142c */
[----:B------:R-:W-:Y:S01]  /*b4f0*/  MUFU.EX2 R37, R50 ;  /* 0x0000003200257308 */ /* 0x000fe20000000800 */
[----:B------:R-:W-:Y:S01]  /*b500*/  FADD.FTZ R14, R62, R49 ;  /* 0x000000313e0e7221 */ /* 0x000fe20000010000 */
[----:B---3--:R-:W-:-:S06]  /*b510*/  FADD.FTZ R49, R43, R12 ;  /* 0x0000000c2b317221 */ /* 0x008fcc0000010000 */
[----:B------:R-:W1:Y:S01]  /*b520*/  MUFU.EX2 R123, R123 ;  /* 0x0000007b007b7308 */ /* 0x000e620000000800 */
[----:B------:R-:W-:-:S07]  /*b530*/  LEA.HI R8, R51, R44, RZ, 0x7 ;  /* 0x0000002c33087211 */ /* 0x000fce00078f38ff */
[----:B------:R-:W2:Y:S01]  /*b540*/  MUFU.EX2 R126, R122 ;  /* 0x0000007a007e7308 */ /* 0x000ea20000000800 */
[----:B------:R-:W-:-:S07]  /*b550*/  FADD.FTZ R51, R121, R14 ;  /* 0x0000000e79337221 */ /* 0x000fce0000010000 */
[----:B------:R-:W3:Y:S01]  /*b560*/  MUFU.EX2 R45, R45 ;  /* 0x0000002d002d7308 */ /* 0x000ee20000000800 */
[----:B0-----:R-:W-:-:S07]  /*b570*/  FADD.FTZ R12, R60, R51 ;  /* 0x000000333c0c7221 */ /* 0x001fce0000010000 */
[----:B------:R0:W4:Y:S01]  /*b580*/  MUFU.EX2 R120, R0 ;  /* 0x0000000000787308 */ /* 0x0001220000000800 */
[----:B-1----:R-:W-:Y:S01]  /*b590*/  FADD.FTZ R51, R123, R12 ;  /* 0x0000000c7b337221 */ /* 0x002fe20000010000 */
[----:B0-----:R-:W-:-:S06]  /*b5a0*/  FADD.FTZ R0, R124, R49 ;  /* 0x000000317c007221 */ /* 0x001fcc0000010000 */
[----:B------:R-:W0:Y:S01]  /*b5b0*/  MUFU.EX2 R47, R128 ;  /* 0x00000080002f7308 */ /* 0x000e220000000800 */
[----:B------:R-:W-:Y:S01]  /*b5c0*/  FADD.FTZ R49, R37, R0 ;  /* 0x0000000025317221 */ /* 0x000fe20000010000 */
[----:B------:R-:W-:-:S03]  /*b5d0*/  F2FP.BF16.F32.PACK_AB R150, R13, R150 ;  /* 0x000000960d96723e */ /* 0x000fc600000010ff */
[----:B--2---:R-:W-:-:S03]  /*b5e0*/  FADD.FTZ R12, R126, R49 ;  /* 0x000000317e0c7221 */ /* 0x004fc60000010000 */
[----:B------:R-:W1:Y:S01]  /*b5f0*/  MUFU.EX2 R122, R130 ;  /* 0x00000082007a7308 */ /* 0x000e620000000800 */
[----:B------:R-:W-:Y:S01]  /*b600*/  F2FP.BF16.F32.PACK_AB R148, R3, R148 ;  /* 0x000000940394723e */ /* 0x000fe200000010ff */
[----:B---3--:R-:W-:-:S06]  /*b610*/  FADD.FTZ R3, R45, R12 ;  /* 0x0000000c2d037221 */ /* 0x008fcc0000010000 */
[----:B------:R-:W2:Y:S01]  /*b620*/  MUFU.EX2 R13, R36 ;  /* 0x00000024000d7308 */ /* 0x000ea20000000800 */
[----:B----4-:R-:W-:Y:S01]  /*b630*/  FADD.FTZ R12, R120, R3 ;  /* 0x00000003780c7221 */ /* 0x010fe20000010000 */
[----:B------:R-:W-:-:S03]  /*b640*/  SHF.R.S32.HI R8, RZ, 0x7, R8 ;  /* 0x00000007ff087819 */ /* 0x000fc60000011408 */
[----:B0-----:R-:W-:Y:S01]  /*b650*/  FADD.FTZ R3, R47, R12 ;  /* 0x0000000c2f037221 */ /* 0x001fe20000010000 */
[----:B------:R-:W-:-:S03]  /*b660*/  VIMNMX R46, RZ, R8, !PT ;  /* 0x00000008ff2e7248 */ /* 0x000fc60007fe0100 */
[----:B-1----:R-:W-:Y:S02]  /*b670*/  FADD.FTZ R12, R122, R3 ;  /* 0x000000037a0c7221 */ /* 0x002fe40000010000 */
[----:B------:R0:W-:Y:S01]  /*b680*/  STL [R1+0x34], R46 ;  /* 0x0000342e01007387 */ /* 0x0001e20000100800 */
[----:B------:R-:W1:Y:S01]  /*b690*/  MUFU.EX2 R66, R66 ;  /* 0x0000004200427308 */ /* 0x000e620000000800 */
[----:B--2---:R-:W-:Y:S01]  /*b6a0*/  FADD.FTZ R3, R13, R12 ;  /* 0x0000000c0d037221 */ /* 0x004fe20000010000 */
[----:B------:R-:W-:-:S05]  /*b6b0*/  VIADD R12, R92, 0xfffffffe ;  /* 0xfffffffe5c0c7836 */ /* 0x000fca0000000000 */
[----:B------:R-:W-:Y:S02]  /*b6c0*/  ISETP.GE.AND P3, PT, R12, R46, PT ;  /* 0x0000002e0c00720c */ /* 0x000fe40003f66270 */
[----:B------:R-:W-:Y:S02]  /*b6d0*/  CS2R R118, SRZ ;  /* 0x0000000000767805 */ /* 0x000fe4000001ff00 */
[----:B------:R-:W-:Y:S02]  /*b6e0*/  F2FP.BF16.F32.PACK_AB R149, R64, R149 ;  /* 0x000000954095723e */ /* 0x000fe400000010ff */
[----:B------:R-:W-:Y:S02]  /*b6f0*/  CS2R R116, SRZ ;  /* 0x0000000000747805 */ /* 0x000fe4000001ff00 */
[----:B------:R-:W-:Y:S02]  /*b700*/  F2FP.BF16.F32.PACK_AB R147, R28, R147 ;  /* 0x000000931c93723e */ /* 0x000fe400000010ff */
[----:B------:R-:W-:-:S02]  /*b710*/  CS2R R114, SRZ ;  /* 0x0000000000727805 */ /* 0x000fc4000001ff00 */
[----:B------:R-:W-:Y:S01]  /*b720*/  F2FP.BF16.F32.PACK_AB R141, R26, R141 ;  /* 0x0000008d1a8d723e */ /* 0x000fe200000010ff */
[----:B-1----:R-:W-:Y:S01]  /*b730*/  FADD.FTZ R0, R66, R51 ;  /* 0x0000003342007221 */ /* 0x002fe20000010000 */
[----:B------:R-:W-:Y:S02]  /*b740*/  F2FP.BF16.F32.PACK_AB R143, R30, R143 ;  /* 0x0000008f1e8f723e */ /* 0x000fe400000010ff */
[----:B------:R-:W-:Y:S02]  /*b750*/  CS2R R112, SRZ ;  /* 0x0000000000707805 */ /* 0x000fe4000001ff00 */
[----:B------:R-:W-:Y:S02]  /*b760*/  F2FP.BF16.F32.PACK_AB R137, R38, R137 ;  /* 0x000000892689723e */ /* 0x000fe400000010ff */
[----:B------:R-:W-:Y:S02]  /*b770*/  CS2R R110, SRZ ;  /* 0x00000000006e7805 */ /* 0x000fe4000001ff00 */
[----:B------:R-:W-:-:S02]  /*b780*/  F2FP.BF16.F32.PACK_AB R139, R42, R139 ;  /* 0x0000008b2a8b723e */ /* 0x000fc400000010ff */
[----:B------:R-:W-:Y:S02]  /*b790*/  CS2R R108, SRZ ;  /* 0x00000000006c7805 */ /* 0x000fe4000001ff00 */
        /* <DEDUP_REMOVED lines=32> */
[----:B0-----:R-:W-:Y:S06]  /*b9a0*/  @!P3 BRA `(.L_x_14986) ;  /* 0x00000030006cb947 */ /* 0x001fec0003800000 */
[----:B------:R-:W-:Y:S02]  /*b9b0*/  IMAD.MOV.U32 R15, RZ, RZ, R11 ;  /* 0x000000ffff0f7224 */ /* 0x000fe400078e000b */
[----:B------:R-:W-:Y:S02]  /*b9c0*/  IMAD.MOV.U32 R13, RZ, RZ, R10 ;  /* 0x000000ffff0d7224 */ /* 0x000fe400078e000a */
[----:B------:R-:W-:Y:S02]  /*b9d0*/  IMAD.MOV.U32 R8, RZ, RZ, R23 ;  /* 0x000000ffff087224 */ /* 0x000fe400078e0017 */
[----:B------:R-:W-:Y:S02]  /*b9e0*/  IMAD.MOV.U32 R14, RZ, RZ, R18 ;  /* 0x000000ffff0e7224 */ /* 0x000fe400078e0012 */
[----:B------:R-:W-:-:S07]  /*b9f0*/  IMAD.MOV.U32 R119, RZ, RZ, RZ ;  /* 0x000000ffff777224 */ /* 0x000fce00078e00ff */
.L_x_14996:
        /* <DEDUP_REMOVED lines=11> */
.L_x_14988:
[----:B------:R-:W-:Y:S01]  /*bab0*/  IMAD R9, R18, 0x8, R2 ;  /* 0x0000000812097824 */ /* 0x000fe200078e0202 */
[----:B------:R-:W-:-:S04]  /*bac0*/  SHF.L.U32 R10, R23, 0x1f, RZ ;  /* 0x0000001f170a7819 */ /* 0x000fc800000006ff */
[----:B------:R0:W1:Y:S01]  /*bad0*/  SYNCS.PHASECHK.TRANS64.TRYWAIT P4, [R9+URZ+0x16830], R10 ;  /* 0x0168300a090075a7 */ /* 0x000062000808017f */
[----:B------:R-:W-:Y:S05]  /*bae0*/  @!P0 BRA `(.L_x_14989) ;  /* 0x0000000000048947 */ /* 0x000fea0003800000 */
[----:B------:R-:W-:Y:S01]  /*baf0*/  BPT.TRAP 0x1 ;  /* 0x000000040000795c */ /* 0x000fe20000300000 */
.L_x_14989:
[----:B------:R-:W-:Y:S04]  /*bb00*/  BSSY B0, `(.L_x_14987) ;  /* 0x0000004000007945 */ /* 0x000fe80003800000 */
[----:B-1----:R-:W-:Y:S05]  /*bb10*/  @P4 BRA `(.L_x_14990) ;  /* 0x0000000000084947 */ /* 0x002fea0003800000 */
[----:B------:R-:W1:Y:S02]  /*bb20*/  SYNCS.PHASECHK.TRANS64.TRYWAIT P4, [R9+URZ+0x16830], R10 ;  /* 0x0168300a090075a7 */ /* 0x000e64000808017f */
[----:B-1----:R-:W-:Y:S05]  /*bb30*/  @!P4 BRA `(.L_x_14991) ;  /* 0x000000ec0064c947 */ /* 0x002fea0003800000 */
.L_x_14990:
[----:B------:R-:W-:Y:S05]  /*bb40*/  BSYNC B0 ;  /* 0x0000000000007941 */ /* 0x000fea0003800000 */
.L_x_14987:
[----:B01----:R-:W2:Y:S01]  /*bb50*/  LDL R10, [R1+0x28] ;  /* 0x00002800010a7983 */ /* 0x003ea20000100800 */
[----:B------:R-:W0:Y:S01]  /*bb60*/  S2R R9, SR_TID.X ;  /* 0x0000000000097919 */ /* 0x000e220000002100 */
        /* <DEDUP_REMOVED lines=13> */
[----:B------:R-:W-:Y:S02]  /*bc40*/  MOV R11, 0x40000040 ;  /* 0x40000040000b7802 */ /* 0x000fe40000000f00 */
        /* <DEDUP_REMOVED lines=28> */
.L_x_14993:
[----:B------:R-:W-:Y:S01]  /*be10*/  SHF.L.U32 R8, R8, 0x1f, RZ ;  /* 0x0000001f08087819 */ /* 0x000fe200000006ff */
[----:B------:R-:W-:-:S04]  /*be20*/  IMAD R9, R14, 0x8, R2 ;  /* 0x000000080e097824 */ /* 0x000fc800078e0202 */
[----:B------:R0:W1:Y:S01]  /*be30*/  SYNCS.PHASECHK.TRANS64.TRYWAIT P3, [R9+URZ+0x16850], R8 ;  /* 0x01685008090075a7 */ /* 0x000062000806017f */
[----:B------:R-:W-:Y:S05]  /*be40*/  @!P0 BRA `(.L_x_14994) ;  /* 0x0000000000048947 */ /* 0x000fea0003800000 */
[----:B------:R-:W-:Y:S01]  /*be50*/  BPT.TRAP 0x1 ;  /* 0x000000040000795c */ /* 0x000fe20000300000 */
.L_x_14994:
[----:B-1----:R-:W-:Y:S05]  /*be60*/  @P3 BRA `(.L_x_14992) ;  /* 0x0000000000083947 */ /* 0x002fea0003800000 */
[----:B------:R-:W1:Y:S02]  /*be70*/  SYNCS.PHASECHK.TRANS64.TRYWAIT P3, [R9+URZ+0x16850], R8 ;  /* 0x01685008090075a7 */ /* 0x000e64000806017f */
[----:B-1----:R-:W-:Y:S05]  /*be80*/  @!P3 BRA `(.L_x_14995) ;  /* 0x000000e800a4b947 */ /* 0x002fea0003800000 */
.L_x_14992:
        /* <DEDUP_REMOVED lines=10> */
[----:B------:R-:W-:Y:S01]  /*bf30*/  FMUL.FTZ R35, R35, UR5 ;  /* 0x0000000523237c20 */ /* 0x000fe20008410000 */
[----:B------:R-:W-:-:S02]  /*bf40*/  IMAD R8, R14, 0x400, R8 ;  /* 0x000004000e087824 */ /* 0x000fc400078e0208 */
[----:B------:R-:W-:Y:S01]  /*bf50*/  FMUL.FTZ R30, R30, UR5 ;  /* 0x000000051e1e7c20 */ /* 0x000fe20008410000 */
[----:B------:R-:W0:Y:S01]  /*bf60*/  @P2 LDC R9, c[0x0][0x44c] ;  /* 0x00011300ff092b82 */ /* 0x000e220000000800 */
[----:B------:R-:W-:Y:S01]  /*bf70*/  FMUL.FTZ R26, R26, UR5 ;  /* 0x000000051a1a7c20 */ /* 0x000fe20008410000 */
[C---:B------:R-:W-:Y:S01]  /*bf80*/  VIADD R10, R8.reuse, 0x80 ;  /* 0x00000080080a7836 */ /* 0x040fe20000000000 */
[----:B------:R-:W-:Y:S01]  /*bf90*/  R2UR UR10, R8 ;  /* 0x00000000080a72ca */ /* 0x000fe200000e0000 */
[----:B------:R-:W-:Y:S01]  /*bfa0*/  FMUL.FTZ R27, R27, UR5 ;  /* 0x000000051b1b7c20 */ /* 0x000fe20008410000 */
[----:B------:R-:W-:Y:S01]  /*bfb0*/  FMUL.FTZ R41, R41, UR5 ;  /* 0x0000000529297c20 */ /* 0x000fe20008410000 */
[----:B------:R-:W-:Y:S01]  /*bfc0*/  FMUL.FTZ R68, R68, UR5 ;  /* 0x0000000544447c20 */ /* 0x000fe20008410000 */
[----:B------:R-:W-:-:S04]  /*bfd0*/  FMUL.FTZ R69, R69, UR5 ;  /* 0x0000000545457c20 */ /* 0x000fc80008410000 */
[----:B------:R-:W-:Y:S05]  /*bfe0*/  MUFU.TANH R41, R41 ;  /* 0x0000002900297308 */ /* 0x000fea0000002400 */
[----:B------:R-:W-:Y:S01]  /*bff0*/  HGMMA.64x64x16.F32.BF16 R88, R148, gdesc[UR8].tnspB, R88, gsb0 ;  /* 0x40e0000894587df0 */ /* 0x000fe20008001858 */
[----:B------:R-:W-:Y:S01]  /*c000*/  R2UR UR10, R10 ;  /* 0x000000000a0a72ca */ /* 0x000fe200000e0000 */
[----:B------:R-:W-:Y:S01]  /*c010*/  VIADD R10, R8, 0x100 ;  /* 0x00000100080a7836 */ /* 0x000fe20000000000 */
[----:B------:R-:W-:Y:S01]  /*c020*/  R2UR UR11, R11 ;  /* 0x000000000b0b72ca */ /* 0x000fe200000e0000 */
[----:B------:R-:W-:Y:S01]  /*c030*/  IMAD.MOV.U32 R11, RZ, RZ, 0x40000040 ;  /* 0x40000040ff0b7424 */ /* 0x000fe200078e00ff */
[----:B------:R-:W-:-:S02]  /*c040*/  WARPGROUP.DEPBAR.LE gsb0, 0x0 ;  /* 0x00008000000079c5 */ /* 0x000fc40000010000 */
[----:B------:R-:W-:Y:S01]  /*c050*/  WARPGROUP.ARRIVE ;  /* 0x00000000000079c5 */ /* 0x000fe20000000000 */
[----:B------:R-:W-:Y:S01]  /*c060*/  FMUL.FTZ R151, R39, UR5 ;  /* 0x0000000527977c20 */ /* 0x000fe20008410000 */
[----:B------:R1:W-:Y:S01]  /*c070*/  MUFU.TANH R150, R26 ;  /* 0x0000001a00967308 */ /* 0x0003e20000002400 */
[----:B------:R-:W-:-:S06]  /*c080*/  FMUL.FTZ R149, R43, UR5 ;  /* 0x000000052b957c20 */ /* 0x000fcc0008410000 */
[----:B------:R-:W-:Y:S01]  /*c090*/  HGMMA.64x64x16.F32.BF16 R88, R144, gdesc[UR8].tnspB, R88, gsb0 ;  /* 0x40e0000890587df0 */ /* 0x000fe20008001858 */
[----:B------:R-:W-:Y:S01]  /*c0a0*/  R2UR UR10, R10 ;  /* 0x000000000a0a72ca */ /* 0x000fe200000e0000 */
[----:B------:R-:W-:Y:S01]  /*c0b0*/  FMUL.FTZ R39, R49, UR5 ;  /* 0x0000000531277c20 */ /* 0x000fe20008410000 */
[----:B------:R-:W-:Y:S01]  /*c0c0*/  R2UR UR11, R11 ;  /* 0x000000000b0b72ca */ /* 0x000fe200000e0000 */
[----:B------:R-:W2:Y:S01]  /*c0d0*/  LDL R49, [R1+0x40] ;  /* 0x0000400001317983 */ /* 0x000ea20000100800 */
[----:B------:R-:W-:Y:S02]  /*c0e0*/  VIADD R10, R8, 0x180 ;  /* 0x00000180080a7836 */ /* 0x000fe40000000000 */
[----:B-1----:R-:W-:Y:S01]  /*c0f0*/  FMUL.FTZ R26, R33, UR5 ;  /* 0x00000005211a7c20 */ /* 0x002fe20008410000 */
[----:B------:R-:W-:Y:S01]  /*c100*/  IMAD.MOV.U32 R11, RZ, RZ, 0x40000040 ;  /* 0x40000040ff0b7424 */ /* 0x000fe200078e00ff */
[----:B------:R1:W-:Y:S01]  /*c110*/  MUFU.TANH R148, R27 ;  /* 0x0000001b00947308 */ /* 0x0003e20000002400 */
[----:B------:R-:W-:Y:S01]  /*c120*/  FMUL.FTZ R80, R80, UR5 ;  /* 0x0000000550507c20 */ /* 0x000fe20008410000 */
[----:B------:R-:W-:-:S06]  /*c130*/  FMUL.FTZ R84, R84, UR5 ;  /* 0x0000000554547c20 */ /* 0x000fcc0008410000 */
[----:B------:R-:W-:Y:S08]  /*c140*/  MUFU.TANH R151, R151 ;  /* 0x0000009700977308 */ /* 0x000ff00000002400 */
[----:B------:R-:W-:Y:S01]  /*c150*/  MUFU.TANH R149, R149 ;  /* 0x0000009500957308 */ /* 0x000fe20000002400 */
[----:B------:R-:W-:Y:S02]  /*c160*/  WARPGROUP.DEPBAR.LE gsb0, 0x0 ;  /* 0x00008000000079c5 */ /* 0x000fe40000010000 */
[----:B------:R-:W-:-:S05]  /*c170*/  WARPGROUP.ARRIVE ;  /* 0x00000000000079c5 */ /* 0x000fca0000000000 */
[----:B------:R3:W-:Y:S01]  /*c180*/  MUFU.TANH R147, R31 ;  /* 0x0000001f00937308 */ /* 0x0007e20000002400 */
[----:B------:R-:W-:Y:S01]  /*c190*/  FMUL.FTZ R146, R42, UR5 ;  /* 0x000000052a927c20 */ /* 0x000fe20008410000 */
[----:B------:R-:W-:Y:S01]  /*c1a0*/  FMUL.FTZ R33, R48, UR5 ;  /* 0x0000000530217c20 */ /* 0x000fe20008410000 */
[----:B------:R-:W4:Y:S01]  /*c1b0*/  LDL R42, [R1+0x30] ;  /* 0x00003000012a7983 */ /* 0x000f220000100800 */
[----:B-1----:R-:W-:Y:S01]  /*c1c0*/  FMUL.FTZ R27, R36, UR5 ;  /* 0x00000005241b7c20 */ /* 0x002fe20008410000 */
[----:B------:R-:W-:Y:S01]  /*c1d0*/  HGMMA.64x64x16.F32.BF16 R88, R140, gdesc[UR8].tnspB, R88, gsb0 ;  /* 0x40e000088c587df0 */ /* 0x000fe20008001858 */
[----:B------:R-:W-:Y:S01]  /*c1e0*/  R2UR UR10, R10 ;  /* 0x000000000a0a72ca */ /* 0x000fe200000e0000 */
[----:B------:R-:W-:Y:S01]  /*c1f0*/  FMUL.FTZ R10, R24, UR5 ;  /* 0x00000005180a7c20 */ /* 0x000fe20008410000 */
[----:B------:R1:W5:Y:S01]  /*c200*/  MUFU.TANH R145, R30 ;  /* 0x0000001e00917308 */ /* 0x0003620000002400 */
[----:B---3--:R-:W3:Y:S01]  /*c210*/  LDL R31, [R1+0x44] ;  /* 0x00004400011f7983 */ /* 0x008ee20000100800 */
[----:B------:R-:W-:Y:S01]  /*c220*/  R2UR UR11, R11 ;  /* 0x000000000b0b72ca */ /* 0x000fe200000e0000 */
[----:B------:R-:W-:Y:S01]  /*c230*/  FMUL.FTZ R11, R28, UR5 ;  /* 0x000000051c0b7c20 */ /* 0x000fe20008410000 */
[----:B------:R-:W-:Y:S01]  /*c240*/  FMUL.FTZ R24, R29, UR5 ;  /* 0x000000051d187c20 */ /* 0x000fe20008410000 */
[----:B------:R-:W-:Y:S01]  /*c250*/  FMUL.FTZ R28, R37, UR5 ;  /* 0x00000005251c7c20 */ /* 0x000fe20008410000 */
[----:B------:R-:W-:Y:S01]  /*c260*/  FMUL.FTZ R29, R40, UR5 ;  /* 0x00000005281d7c20 */ /* 0x000fe20008410000 */
[----:B------:R-:W-:Y:S01]  /*c270*/  FMUL.FTZ R144, R38, UR5 ;  /* 0x0000000526907c20 */ /* 0x000fe20008410000 */
[----:B------:R-:W-:Y:S01]  /*c280*/  MUFU.TANH R10, R10 ;  /* 0x0000000a000a7308 */ /* 0x000fe20000002400 */
[----:B-1----:R-:W1:Y:S07]  /*c290*/  @P2 LDC R30, c[0x0][0x450] ;  /* 0x00011400ff1e2b82 */ /* 0x002e6e0000000800 */
[----:B------:R-:W-:Y:S08]  /*c2a0*/  MUFU.TANH R11, R11 ;  /* 0x0000000b000b7308 */ /* 0x000ff00000002400 */
[----:B------:R-:W-:Y:S08]  /*c2b0*/  MUFU.TANH R24, R24 ;  /* 0x0000001800187308 */ /* 0x000ff00000002400 */
[----:B------:R-:W-:Y:S08]  /*c2c0*/  MUFU.TANH R26, R26 ;  /* 0x0000001a001a7308 */ /* 0x000ff00000002400 */
[----:B------:R-:W-:Y:S08]  /*c2d0*/  MUFU.TANH R27, R27 ;  /* 0x0000001b001b7308 */ /* 0x000ff00000002400 */
[----:B------:R-:W-:Y:S08]  /*c2e0*/  MUFU.TANH R39, R39 ;  /* 0x0000002700277308 */ /* 0x000ff00000002400 */
[----:B------:R-:W-:Y:S01]  /*c2f0*/  MUFU.TANH R146, R146 ;  /* 0x0000009200927308 */ /* 0x000fe20000002400 */
[----:B------:R-:W-:-:S07]  /*c300*/  WARPGROUP.DEPBAR.LE gsb0, 0x0 ;  /* 0x00008000000079c5 */ /* 0x000fce0000010000 */
[----:B------:R0:W1:Y:S01]  /*c310*/  MUFU.TANH R141, R34 ;  /* 0x00000022008d7308 */ /* 0x0000620000002400 */
[----:B------:R-:W-:-:S07]  /*c320*/  FMUL.FTZ R143, R25, UR5 ;  /* 0x00000005198f7c20 */ /* 0x000fce0008410000 */
[----:B------:R1:W1:Y:S01]  /*c330*/  MUFU.TANH R142, R35 ;  /* 0x00000023008e7308 */ /* 0x0002620000002400 */
[----:B0-----:R-:W3:Y:S01]  /*c340*/  LDL R34, [R1+0x2c] ;  /* 0x00002c0001227983 */ /* 0x001ee20000100800 */
[----:B------:R-:W-:Y:S01]  /*c350*/  WARPGROUP.ARRIVE ;  /* 0x00000000000079c5 */ /* 0x000fe20000000000 */
[----:B------:R-:W-:Y:S01]  /*c360*/  FMUL.FTZ R25, R32, UR5 ;  /* 0x0000000520197c20 */ /* 0x000fe20008410000 */
[----:B------:R-:W-:Y:S01]  /*c370*/  FMUL.FTZ R32, R44, UR5 ;  /* 0x000000052c207c20 */ /* 0x000fe20008410000 */
[----:B-----5:R-:W-:-:S03]  /*c380*/  IMAD.MOV.U32 R44, RZ, RZ, R145 ;  /* 0x000000ffff2c7224 */ /* 0x020fc600078e0091 */
[----:B------:R-:W-:Y:S01]  /*c390*/  HGMMA.64x64x16.F32.BF16 R88, R136, gdesc[UR8].tnspB, R88, gsb0 ;  /* 0x40e0000888587df0 */ /* 0x000fe20008001858 */
[----:B-1----:R-:W4:Y:S01]  /*c3a0*/  LDL R35, [R1+0x20] ;  /* 0x0000200001237983 */ /* 0x002f220000100800 */
[----:B------:R-:W0:Y:S01]  /*c3b0*/  MUFU.TANH R143, R143 ;  /* 0x0000008f008f7308 */ /* 0x000e220000002400 */
[----:B------:R-:W-:Y:S02]  /*c3c0*/  IMAD.MOV.U32 R43, RZ, RZ, R141 ;  /* 0x000000ffff2b7224 */ /* 0x000fe400078e008d */
[----:B------:R-:W-:-:S05]  /*c3d0*/  IMAD.MOV.U32 R48, RZ, RZ, R142 ;  /* 0x000000ffff307224 */ /* 0x000fca00078e008e */
[----:B------:R-:W1:Y:S01]  /*c3e0*/  MUFU.TANH R25, R25 ;  /* 0x0000001900197308 */ /* 0x000e620000002400 */
[----:B------:R-:W-:-:S04]  /*c3f0*/  IMAD.MOV.U32 R142, RZ, RZ, -0x80 ;  /* 0xffffff80ff8e7424 */ /* 0x000fc800078e00ff */
[----:B------:R-:W-:Y:S02]  /*c400*/  IMAD R142, R12, R142, 0x1 ;  /* 0x000000010c8e7424 */ /* 0x000fe400078e028e */
[----:B------:R-:W-:Y:S01]  /*c410*/  FMUL.FTZ R141, R51, UR5 ;  /* 0x00000005338d7c20 */ /* 0x000fe20008410000 */
[----:B------:R-:W-:Y:S02]  /*c420*/  IMAD.MOV.U32 R51, RZ, RZ, R44 ;  /* 0x000000ffff337224 */ /* 0x000fe400078e002c */
[----:B------:R-:W-:Y:S01]  /*c430*/  FMUL.FTZ R40, R45, UR5 ;  /* 0x000000052d287c20 */ /* 0x000fe20008410000 */
[----:B------:R-:W-:Y:S02]  /*c440*/  IMAD.MOV.U32 R45, RZ, RZ, R147 ;  /* 0x000000ffff2d7224 */ /* 0x000fe400078e0093 */
[----:B------:R-:W-:Y:S01]  /*c450*/  FMUL.FTZ R147, R47, UR5 ;  /* 0x000000052f937c20 */ /* 0x000fe20008410000 */
[----:B------:R-:W-:Y:S01]  /*c460*/  FMUL.FTZ R47, R52, UR5 ;  /* 0x00000005342f7c20 */ /* 0x000fe20008410000 */
[----:B------:R-:W-:Y:S01]  /*c470*/  MUFU.TANH R28, R28 ;  /* 0x0000001c001c7308 */ /* 0x000fe20000002400 */
[----:B------:R-:W-:-:S02]  /*c480*/  IMAD.MOV.U32 R52, RZ, RZ, R45 ;  /* 0x000000ffff347224 */ /* 0x000fc400078e002d */
[----:B------:R-:W-:Y:S01]  /*c490*/  FMUL.FTZ R38, R53, UR5 ;  /* 0x0000000535267c20 */ /* 0x000fe20008410000 */
[----:B------:R-:W-:Y:S02]  /*c4a0*/  IMAD.MOV.U32 R53, RZ, RZ, R48 ;  /* 0x000000ffff357224 */ /* 0x000fe400078e0030 */
[----:B------:R-:W-:Y:S02]  /*c4b0*/  IMAD.MOV.U32 R48, RZ, RZ, R43 ;  /* 0x000000ffff307224 */ /* 0x000fe400078e002b */
[----:B------:R-:W5:Y:S08]  /*c4c0*/  MUFU.TANH R29, R29 ;  /* 0x0000001d001d7308 */ /* 0x000f700000002400 */
[----:B------:R-:W5:Y:S08]  /*c4d0*/  MUFU.TANH R32, R32 ;  /* 0x0000002000207308 */ /* 0x000f700000002400 */
[----:B------:R-:W5:Y:S01]  /*c4e0*/  MUFU.TANH R40, R40 ;  /* 0x0000002800287308 */ /* 0x000f620000002400 */
[----:B------:R-:W-:-:S07]  /*c4f0*/  FMUL.FTZ R37, R57, UR5 ;  /* 0x0000000539257c20 */ /* 0x000fce0008410000 */
[----:B------:R-:W5:Y:S01]  /*c500*/  MUFU.TANH R33, R33 ;  /* 0x0000002100217308 */ /* 0x000f620000002400 */
[----:B------:R-:W-:Y:S02]  /*c510*/  IMAD.MOV.U32 R57, RZ, RZ, R48 ;  /* 0x000000ffff397224 */ /* 0x000fe400078e0030 */
[----:B------:R-:W-:Y:S01]  /*c520*/  FMUL.FTZ R145, R46, UR5 ;  /* 0x000000052e917c20 */ /* 0x000fe20008410000 */
[----:B------:R-:W-:-:S04]  /*c530*/  FMUL.FTZ R46, R56, UR5 ;  /* 0x00000005382e7c20 */ /* 0x000fc80008410000 */
[----:B------:R-:W5:Y:S01]  /*c540*/  MUFU.TANH R47, R47 ;  /* 0x0000002f002f7308 */ /* 0x000f620000002400 */
[----:B------:R-:W-:-:S07]  /*c550*/  FMUL.FTZ R36, R60, UR5 ;  /* 0x000000053c247c20 */ /* 0x000fce0008410000 */
[----:B------:R-:W-:Y:S01]  /*c560*/  MUFU.TANH R144, R144 ;  /* 0x0000009000907308 */ /* 0x000fe20000002400 */
[----:B--2---:R-:W-:Y:S02]  /*c570*/  IMAD R142, R49, -0x2, R142 ;  /* 0xfffffffe318e7824 */ /* 0x004fe400078e028e */
[----:B------:R-:W-:-:S05]  /*c580*/  FMUL.FTZ R49, R72, UR5 ;  /* 0x0000000548317c20 */ /* 0x000fca0008410000 */
[----:B------:R-:W2:Y:S01]  /*c590*/  MUFU.TANH R38, R38 ;  /* 0x0000002600267308 */ /* 0x000ea20000002400 */
[----:B------:R-:W-:Y:S02]  /*c5a0*/  WARPGROUP.DEPBAR.LE gsb0, 0x0 ;  /* 0x00008000000079c5 */ /* 0x000fe40000010000 */
[----:B------:R-:W-:Y:S01]  /*c5b0*/  FMUL.FTZ R139, R55, UR5 ;  /* 0x00000005378b7c20 */ /* 0x000fe20008410000 */
[----:B------:R-:W-:-:S04]  /*c5c0*/  IMAD.MOV.U32 R55, RZ, RZ, R51 ;  /* 0x000000ffff377224 */ /* 0x000fc800078e0033 */
[----:B------:R-:W2:Y:S08]  /*c5d0*/  MUFU.TANH R46, R46 ;  /* 0x0000002e002e7308 */ /* 0x000eb00000002400 */
[----:B------:R-:W2:Y:S08]  /*c5e0*/  MUFU.TANH R37, R37 ;  /* 0x0000002500257308 */ /* 0x000eb00000002400 */
[----:B------:R-:W2:Y:S01]  /*c5f0*/  MUFU.TANH R36, R36 ;  /* 0x0000002400247308 */ /* 0x000ea20000002400 */
[----:B------:R-:W-:Y:S01]  /*c600*/  FMUL.FTZ R140, R50, UR5 ;  /* 0x00000005328c7c20 */ /* 0x000fe20008410000 */
[----:B------:R-:W-:Y:S01]  /*c610*/  FMUL.FTZ R50, R73, UR5 ;  /* 0x0000000549327c20 */ /* 0x000fe20008410000 */
[----:B------:R-:W-:-:S02]  /*c620*/  IMAD.MOV.U32 R73, RZ, RZ, R53 ;  /* 0x000000ffff497224 */ /* 0x000fc400078e0035 */
[----:B------:R-:W-:Y:S01]  /*c630*/  FMUL.FTZ R53, R77, UR5 ;  /* 0x000000054d357c20 */ /* 0x000fe20008410000 */
[----:B------:R-:W-:Y:S02]  /*c640*/  IMAD.MOV.U32 R56, RZ, RZ, R52 ;  /* 0x000000ffff387224 */ /* 0x000fe400078e0034 */
[----:B------:R-:W-:Y:S01]  /*c650*/  FMUL.FTZ R52, R76, UR5 ;  /* 0x000000054c347c20 */ /* 0x000fe20008410000 */
[----:B------:R-:W-:Y:S08]  /*c660*/  MUFU.TANH R49, R49 ;  /* 0x0000003100317308 */ /* 0x000ff00000002400 */
[----:B------:R-:W-:Y:S01]  /*c670*/  MUFU.TANH R50, R50 ;  /* 0x0000003200327308 */ /* 0x000fe20000002400 */
[----:B---3--:R-:W-:-:S04]  /*c680*/  IMAD.IADD R31, R31, 0x1, R34 ;  /* 0x000000011f1f7824 */ /* 0x008fc800078e0222 */
[----:B------:R-:W-:-:S04]  /*c690*/  @P2 IMAD.HI.U32 R34, R31, R9, RZ ;  /* 0x000000091f222227 */ /* 0x000fc800078e00ff */
[----:B------:R-:W-:Y:S01]  /*c6a0*/  IMAD.MOV.U32 R9, RZ, RZ, R31 ;  /* 0x000000ffff097224 */ /* 0x000fe200078e001f */
[----:B------:R-:W-:-:S05]  /*c6b0*/  @P2 SHF.R.U32.HI R9, RZ, R30, R34 ;  /* 0x0000001eff092219 */ /* 0x000fca0000011622 */
[----:B------:R-:W3:Y:S01]  /*c6c0*/  SHFL.IDX PT, R34, R9, RZ, 0x1c1f ;  /* 0x001c1fff09227589 */ /* 0x000ee200000e0000 */
[----:B----4-:R-:W-:-:S05]  /*c6d0*/  IADD3 R142, -R35, R142, R42 ;  /* 0x0000008e238e7210 */ /* 0x010fca0007ffe12a */
[----:B---3--:R-:W-:-:S05]  /*c6e0*/  IMAD.IADD R34, R142, 0x1, R34 ;  /* 0x000000018e227824 */ /* 0x008fca00078e0222 */
[C---:B------:R-:W-:Y:S02]  /*c6f0*/  ISETP.GT.AND P3, PT, R34.reuse, RZ, PT ;  /* 0x000000ff2200720c */ /* 0x040fe40003f64270 */
[----:B------:R-:W-:Y:S02]  /*c700*/  ISETP.GT.AND P4, PT, R34, 0x1, PT ;  /* 0x000000012200780c */ /* 0x000fe40003f84270 */
[----:B------:R-:W-:Y:S02]  /*c710*/  FSEL R44, R10, -INF , P3 ;  /* 0xff8000000a2c7808 */ /* 0x000fe40001800000 */
[----:B------:R-:W-:Y:S02]  /*c720*/  ISETP.GT.AND P3, PT, R34, 0x8, PT ;  /* 0x000000082200780c */ /* 0x000fe40003f64270 */
[----:B0-----:R-:W-:Y:S02]  /*c730*/  FSEL R143, R143, -INF , P4 ;  /* 0xff8000008f8f7808 */ /* 0x001fe40002000000 */
[----:B------:R-:W-:Y:S01]  /*c740*/  FMNMX.FTZ R42, R44, R13, !PT ;  /* 0x0000000d2c2a7209 */ /* 0x000fe20007810000 */
[----:B------:R0:W-:Y:S01]  /*c750*/  MUFU.TANH R10, R68 ;  /* 0x00000044000a7308 */ /* 0x0001e20000002400 */
[----:B------:R-:W-:-:S02]  /*c760*/  ISETP.GT.AND P4, PT, R34, 0x9, PT ;  /* 0x000000092200780c */ /* 0x000fc40003f84270 */
[----:B------:R-:W-:Y:S02]  /*c770*/  FMNMX.FTZ R42, R143, R42, !PT ;  /* 0x0000002a8f2a7209 */ /* 0x000fe40007810000 */
[----:B------:R-:W-:Y:S02]  /*c780*/  FSEL R45, R24, -INF , P4 ;  /* 0xff800000182d7808 */ /* 0x000fe40002000000 */
[----:B0-----:R-:W-:Y:S02]  /*c790*/  FSEL R68, R11, -INF , P3 ;  /* 0xff8000000b447808 */ /* 0x001fe40001800000 */
[----:B------:R-:W-:Y:S02]  /*c7a0*/  ISETP.GT.AND P3, PT, R34, 0x10, PT ;  /* 0x000000102200780c */ /* 0x000fe40003f64270 */
[----:B------:R-:W-:Y:S02]  /*c7b0*/  FMNMX.FTZ R42, R68, R42, !PT ;  /* 0x0000002a442a7209 */ /* 0x000fe40007810000 */
[----:B------:R-:W-:-:S02]  /*c7c0*/  ISETP.GT.AND P4, PT, R34, 0x11, PT ;  /* 0x000000112200780c */ /* 0x000fc40003f84270 */
[----:B-1----:R-:W-:Y:S02]  /*c7d0*/  FSEL R43, R25, -INF , P3 ;  /* 0xff800000192b7808 */ /* 0x002fe40001800000 */
        /* <DEDUP_REMOVED lines=8> */
[----:B------:R0:W-:Y:S01]  /*c860*/  MUFU.TANH R11, R69 ;  /* 0x00000045000b7308 */ /* 0x0001e20000002400 */
[----:B------:R-:W-:Y:S02]  /*c870*/  ISETP.GT.AND P3, PT, R34, 0x20, PT ;  /* 0x000000202200780c */ /* 0x000fe40003f64270 */
[----:B------:R-:W-:Y:S02]  /*c880*/  FMNMX.FTZ R24, R42, R24, !PT ;  /* 0x000000182a187209 */ /* 0x000fe40007810000 */
[----:B-----5:R-:W-:Y:S02]  /*c890*/  FSEL R72, R29, -INF , P3 ;  /* 0xff8000001d487808 */ /* 0x020fe40001800000 */
[----:B0-----:R-:W-:-:S02]  /*c8a0*/  FSEL R69, R28, -INF , P4 ;  /* 0xff8000001c457808 */ /* 0x001fc40002000000 */
[C---:B------:R-:W-:Y:S02]  /*c8b0*/  ISETP.GT.AND P4, PT, R34.reuse, 0x21, PT ;  /* 0x000000212200780c */ /* 0x040fe40003f84270 */
[----:B------:R-:W-:Y:S02]  /*c8c0*/  FMNMX.FTZ R24, R69, R24, !PT ;  /* 0x0000001845187209 */ /* 0x000fe40007810000 */
[----:B------:R-:W-:Y:S02]  /*c8d0*/  ISETP.GT.AND P3, PT, R34, 0x28, PT ;  /* 0x000000282200780c */ /* 0x000fe40003f64270 */
[----:B------:R-:W-:Y:S02]  /*c8e0*/  FSEL R41, R41, -INF , P4 ;  /* 0xff80000029297808 */ /* 0x000fe40002000000 */
[----:B------:R-:W-:Y:S02]  /*c8f0*/  FMNMX.FTZ R24, R72, R24, !PT ;  /* 0x0000001848187209 */ /* 0x000fe40007810000 */
[----:B------:R-:W-:-:S02]  /*c900*/  ISETP.GT.AND P4, PT, R34, 0x29, PT ;  /* 0x000000292200780c */ /* 0x000fc40003f84270 */
[----:B------:R-:W-:Y:S02]  /*c910*/  FSEL R48, R32, -INF , P3 ;  /* 0xff80000020307808 */ /* 0x000fe40001800000 */
[----:B------:R-:W-:Y:S02]  /*c920*/  FMNMX.FTZ R24, R41, R24, !PT ;  /* 0x0000001829187209 */ /* 0x000fe40007810000 */
[----:B------:R-:W-:Y:S02]  /*c930*/  ISETP.GT.AND P3, PT, R34, 0x30, PT ;  /* 0x000000302200780c */ /* 0x000fe40003f64270 */
[----:B------:R-:W-:Y:S02]  /*c940*/  FSEL R40, R40, -INF , P4 ;  /* 0xff80000028287808 */ /* 0x000fe40002000000 */
[----:B------:R-:W-:Y:S02]  /*c950*/  FMNMX.FTZ R24, R48, R24, !PT ;  /* 0x0000001830187209 */ /* 0x000fe40007810000 */
[----:B------:R-:W-:-:S02]  /*c960*/  IADD3 R30, R8, 0x200, RZ ;  /* 0x00000200081e7810 */ /* 0x000fc40007ffe0ff */
[----:B------:R-:W-:Y:S02]  /*c970*/  ISETP.GT.AND P4, PT, R34, 0x31, PT ;  /* 0x000000312200780c */ /* 0x000fe40003f84270 */
[----:B------:R-:W-:Y:S02]  /*c980*/  FSEL R51, R33, -INF , P3 ;  /* 0xff80000021337808 */ /* 0x000fe40001800000 */
[----:B------:R-:W-:Y:S01]  /*c990*/  FMNMX.FTZ R24, R40, R24, !PT ;  /* 0x0000001828187209 */ /* 0x000fe20007810000 */
[----:B------:R-:W-:Y:S01]  /*c9a0*/  IMAD.MOV.U32 R31, RZ, RZ, 0x40000040 ;  /* 0x40000040ff1f7424 */ /* 0x000fe200078e00ff */
[----:B------:R-:W-:Y:S01]  /*c9b0*/  R2UR UR10, R30 ;  /* 0x000000001e0a72ca */ /* 0x000fe200000e0000 */
[----:B------:R-:W-:Y:S01]  /*c9c0*/  FMUL.FTZ R30, R61, UR5 ;  /* 0x000000053d1e7c20 */ /* 0x000fe20008410000 */
[----:B------:R-:W-:Y:S02]  /*c9d0*/  ISETP.GT.AND P3, PT, R34, 0x38, PT ;  /* 0x000000382200780c */ /* 0x000fe40003f64270 */
[----:B------:R-:W-:-:S02]  /*c9e0*/  FSEL R39, R39, -INF , P4 ;  /* 0xff80000027277808 */ /* 0x000fc40002000000 */
[----:B------:R-:W-:Y:S02]  /*c9f0*/  FMNMX.FTZ R24, R51, R24, !PT ;  /* 0x0000001833187209 */ /* 0x000fe40007810000 */
[----:B------:R-:W-:Y:S01]  /*ca00*/  R2UR UR11, R31 ;  /* 0x000000001f0b72ca */ /* 0x000fe200000e0000 */
[----:B------:R-:W-:Y:S01]  /*ca10*/  FMUL.FTZ R31, R64, UR5 ;  /* 0x00000005401f7c20 */ /* 0x000fe20008410000 */
[C---:B------:R-:W-:Y:S02]  /*ca20*/  ISETP.GT.AND P4, PT, R34.reuse, 0x39, PT ;  /* 0x000000392200780c */ /* 0x040fe40003f84270 */
[----:B------:R-:W-:Y:S02]  /*ca30*/  FSEL R47, R47, -INF , P3 ;  /* 0xff8000002f2f7808 */ /* 0x000fe40001800000 */
[----:B------:R-:W-:Y:S01]  /*ca40*/  FMNMX.FTZ R24, R39, R24, !PT ;  /* 0x0000001827187209 */ /* 0x000fe20007810000 */
[----:B------:R-:W0:Y:S01]  /*ca50*/  MUFU.TANH R30, R30 ;  /* 0x0000001e001e7308 */ /* 0x000e220000002400 */
[----:B------:R-:W-:-:S02]  /*ca60*/  ISETP.GT.AND P3, PT, R34, 0x40, PT ;  /* 0x000000402200780c */ /* 0x000fc40003f64270 */
[----:B--2---:R-:W-:Y:S02]  /*ca70*/  FSEL R38, R38, -INF , P4 ;  /* 0xff80000026267808 */ /* 0x004fe40002000000 */
[----:B------:R-:W-:Y:S02]  /*ca80*/  FMNMX.FTZ R24, R47, R24, !PT ;  /* 0x000000182f187209 */ /* 0x000fe40007810000 */
[----:B------:R-:W-:Y:S01]  /*ca90*/  ISETP.GT.AND P4, PT, R34, 0x41, PT ;  /* 0x000000412200780c */ /* 0x000fe20003f84270 */
[----:B------:R-:W1:Y:S01]  /*caa0*/  MUFU.TANH R31, R31 ;  /* 0x0000001f001f7308 */ /* 0x000e620000002400 */
[----:B------:R-:W-:Y:S02]  /*cab0*/  FSEL R46, R46, -INF , P3 ;  /* 0xff8000002e2e7808 */ /* 0x000fe40001800000 */
[----:B------:R-:W-:Y:S02]  /*cac0*/  FMNMX.FTZ R24, R38, R24, !PT ;  /* 0x0000001826187209 */ /* 0x000fe40007810000 */
[----:B------:R-:W-:-:S02]  /*cad0*/  ISETP.GT.AND P3, PT, R34, 0x48, PT ;  /* 0x000000482200780c */ /* 0x000fc40003f64270 */
[----:B------:R-:W-:Y:S01]  /*cae0*/  FSEL R37, R37, -INF , P4 ;  /* 0xff80000025257808 */ /* 0x000fe20002000000 */
[----:B------:R-:W2:Y:S01]  /*caf0*/  MUFU.TANH R35, R35 ;  /* 0x0000002300237308 */ /* 0x000ea20000002400 */
[----:B------:R-:W-:Y:S02]  /*cb00*/  FMNMX.FTZ R24, R46, R24, !PT ;  /* 0x000000182e187209 */ /* 0x000fe40007810000 */
[----:B------:R-:W-:Y:S02]  /*cb10*/  ISETP.GT.AND P5, PT, R34, 0x49, PT ;  /* 0x000000492200780c */ /* 0x000fe40003fa4270 */
[----:B------:R-:W-:Y:S02]  /*cb20*/  FSEL R36, R36, -INF , P3 ;  /* 0xff80000024247808 */ /* 0x000fe40001800000 */
[----:B------:R-:W-:Y:S02]  /*cb30*/  FMNMX.FTZ R25, R37, R24, !PT ;  /* 0x0000001825197209 */ /* 0x000fe40007810000 */
[----:B------:R-:W-:-:S02]  /*cb40*/  ISETP.GT.AND P4, PT, R34, 0x50, PT ;  /* 0x000000502200780c */ /* 0x000fc40003f84270 */
[----:B0-----:R-:W-:Y:S02]  /*cb50*/  FSEL R32, R30, -INF , P5 ;  /* 0xff8000001e207808 */ /* 0x001fe40002800000 */
[----:B------:R-:W-:Y:S02]  /*cb60*/  FMNMX.FTZ R28, R36, R25, !PT ;  /* 0x00000019241c7209 */ /* 0x000fe40007810000 */
[C---:B------:R-:W-:Y:S02]  /*cb70*/  ISETP.GT.AND P5, PT, R34.reuse, 0x58, PT ;  /* 0x000000582200780c */ /* 0x040fe40003fa4270 */
[----:B------:R-:W-:Y:S02]  /*cb80*/  ISETP.GT.AND P3, PT, R34, 0x51, PT ;  /* 0x000000512200780c */ /* 0x000fe40003f64270 */
[----:B-1----:R-:W-:Y:S02]  /*cb90*/  FSEL R24, R31, -INF , P4 ;  /* 0xff8000001f187808 */ /* 0x002fe40002000000 */
[----:B------:R-:W-:Y:S01]  /*cba0*/  FMNMX.FTZ R28, R32, R28, !PT ;  /* 0x0000001c201c7209 */ /* 0x000fe20007810000 */
[----:B------:R-:W0:Y:S01]  /*cbb0*/  MUFU.TANH R52, R52 ;  /* 0x0000003400347308 */ /* 0x000e220000002400 */
[----:B------:R-:W-:-:S02]  /*cbc0*/  FSEL R26, R10, -INF , P5 ;  /* 0xff8000000a1a7808 */ /* 0x000fc40002800000 */
[----:B--2---:R-:W-:Y:S02]  /*cbd0*/  FSEL R25, R35, -INF , P3 ;  /* 0xff80000023197808 */ /* 0x004fe40001800000 */
[----:B------:R-:W-:-:S03]  /*cbe0*/  FMNMX.FTZ R10, R24, R28, !PT ;  /* 0x0000001c180a7209 */ /* 0x000fc60007810000 */
[----:B------:R-:W1:Y:S01]  /*cbf0*/  MUFU.TANH R53, R53 ;  /* 0x0000003500357308 */ /* 0x000e620000002400 */
[----:B------:R-:W-:Y:S02]  /*cc00*/  ISETP.GT.AND P4, PT, R34, 0x59, PT ;  /* 0x000000592200780c */ /* 0x000fe40003f84270 */
[----:B------:R-:W-:-:S05]  /*cc10*/  FMNMX.FTZ R10, R25, R10, !PT ;  /* 0x0000000a190a7209 */ /* 0x000fca0007810000 */
[----:B------:R-:W2:Y:S01]  /*cc20*/  MUFU.TANH R33, R80 ;  /* 0x0000005000217308 */ /* 0x000ea20000002400 */
[----:B------:R-:W-:Y:S01]  /*cc30*/  FMUL.FTZ R138, R54, UR5 ;  /* 0x00000005368a7c20 */ /* 0x000fe20008410000 */
[C---:B------:R-:W-:Y:S01]  /*cc40*/  ISETP.GT.AND P3, PT, R34.reuse, 0x60, PT ;  /* 0x000000602200780c */ /* 0x040fe20003f64270 */
[----:B------:R-:W-:Y:S01]  /*cc50*/  FMUL.FTZ R54, R81, UR5 ;  /* 0x0000000551367c20 */ /* 0x000fe20008410000 */
[----:B------:R-:W-:Y:S02]  /*cc60*/  ISETP.GT.AND P5, PT, R34, 0x61, PT ;  /* 0x000000612200780c */ /* 0x000fe40003fa4270 */
[----:B------:R-:W-:Y:S02]  /*cc70*/  FSEL R27, R11, -INF , P4 ;  /* 0xff8000000b1b7808 */ /* 0x000fe40002000000 */
[----:B------:R-:W-:Y:S02]  /*cc80*/  FMNMX.FTZ R10, R26, R10, !PT ;  /* 0x0000000a1a0a7209 */ /* 0x000fe40007810000 */
[----:B------:R-:W-:-:S02]  /*cc90*/  FSEL R28, R49, -INF , P3 ;  /* 0xff800000311c7808 */ /* 0x000fc40001800000 */
[----:B------:R-:W-:Y:S02]  /*cca0*/  FSEL R29, R50, -INF , P5 ;  /* 0xff800000321d7808 */ /* 0x000fe40002800000 */
[----:B------:R-:W-:Y:S02]  /*ccb0*/  FMNMX.FTZ R10, R27, R10, !PT ;  /* 0x0000000a1b0a7209 */ /* 0x000fe40007810000 */
[C---:B------:R-:W-:Y:S02]  /*ccc0*/  ISETP.GT.AND P4, PT, R34.reuse, 0x68, PT ;  /* 0x000000682200780c */ /* 0x040fe40003f84270 */
[C---:B------:R-:W-:Y:S02]  /*ccd0*/  ISETP.GT.AND P3, PT, R34.reuse, 0x69, PT ;  /* 0x000000692200780c */ /* 0x040fe40003f64270 */
[----:B------:R-:W-:Y:S01]  /*cce0*/  ISETP.GT.AND P5, PT, R34, 0x70, PT ;  /* 0x000000702200780c */ /* 0x000fe20003fa4270 */
[----:B------:R-:W3:Y:S01]  /*ccf0*/  MUFU.TANH R54, R54 ;  /* 0x0000003600367308 */ /* 0x000ee20000002400 */
[----:B------:R-:W-:Y:S01]  /*cd00*/  FMNMX.FTZ R10, R28, R10, !PT ;  /* 0x0000000a1c0a7209 */ /* 0x000fe20007810000 */
[----:B------:R-:W-:Y:S01]  /*cd10*/  FMUL.FTZ R35, R85, UR5 ;  /* 0x0000000555237c20 */ /* 0x000fe20008410000 */
[----:B0-----:R-:W-:-:S02]  /*cd20*/  FSEL R30, R52, -INF , P4 ;  /* 0xff800000341e7808 */ /* 0x001fc40002000000 */
[----:B-1----:R-:W-:Y:S02]  /*cd30*/  FSEL R31, R53, -INF , P3 ;  /* 0xff800000351f7808 */ /* 0x002fe40001800000 */
[----:B--2---:R-:W-:Y:S02]  /*cd40*/  FSEL R11, R33, -INF , P5 ;  /* 0xff800000210b7808 */ /* 0x004fe40002800000 */
[C---:B------:R-:W-:Y:S02]  /*cd50*/  ISETP.GT.AND P4, PT, R34.reuse, 0x71, PT ;  /* 0x000000712200780c */ /* 0x040fe40003f84270 */
[C---:B------:R-:W-:Y:S02]  /*cd60*/  ISETP.GT.AND P3, PT, R34.reuse, 0x78, PT ;  /* 0x000000782200780c */ /* 0x040fe40003f64270 */
[----:B------:R-:W-:Y:S02]  /*cd70*/  ISETP.GT.AND P5, PT, R34, 0x79, PT ;  /* 0x000000792200780c */ /* 0x000fe40003fa4270 */
[----:B------:R-:W0:Y:S01]  /*cd80*/  MUFU.TANH R34, R84 ;  /* 0x0000005400227308 */ /* 0x000e220000002400 */
[----:B------:R-:W-:-:S04]  /*cd90*/  FMNMX.FTZ R10, R29, R10, !PT ;  /* 0x0000000a1d0a7209 */ /* 0x000fc80007810000 */
[----:B------:R-:W-:-:S03]  /*cda0*/  FMNMX.FTZ R10, R30, R10, !PT ;  /* 0x0000000a1e0a7209 */ /* 0x000fc60007810000 */
[----:B------:R-:W1:Y:S01]  /*cdb0*/  MUFU.TANH R35, R35 ;  /* 0x0000002300237308 */ /* 0x000e620000002400 */
[----:B------:R-:W-:Y:S02]  /*cdc0*/  FMNMX.FTZ R10, R31, R10, !PT ;  /* 0x0000000a1f0a7209 */ /* 0x000fe40007810000 */
[----:B---3--:R-:W-:Y:S02]  /*cdd0*/  FSEL R33, R54, -INF , P4 ;  /* 0xff80000036217808 */ /* 0x008fe40002000000 */
[----:B------:R-:W-:Y:S02]  /*cde0*/  FMNMX.FTZ R10, R11, R10, !PT ;  /* 0x0000000a0b0a7209 */ /* 0x000fe40007810000 */
[----:B0-----:R-:W-:Y:S02]  /*cdf0*/  FSEL R34, R34, -INF , P3 ;  /* 0xff80000022227808 */ /* 0x001fe40001800000 */
[----:B------:R-:W-:-:S04]  /*ce00*/  FMNMX.FTZ R10, R33, R10, !PT ;  /* 0x0000000a210a7209 */ /* 0x000fc80007810000 */
[----:B------:R-:W-:Y:S02]  /*ce10*/  FMNMX.FTZ R10, R34, R10, !PT ;  /* 0x0000000a220a7209 */ /* 0x000fe40007810000 */
[----:B-1----:R-:W-:-:S04]  /*ce20*/  FSEL R35, R35, -INF , P5 ;  /* 0xff80000023237808 */ /* 0x002fc80002800000 */
[----:B------:R-:W-:Y:S01]  /*ce30*/  FMNMX.FTZ R10, R35, R10, !PT ;  /* 0x0000000a230a7209 */ /* 0x000fe20007810000 */
[----:B------:R-:W-:-:S04]  /*ce40*/  IMAD.MOV.U32 R84, RZ, RZ, R56 ;  /* 0x000000ffff547224 */ /* 0x000fc800078e0038 */
[----:B------:R-:W0:Y:S01]  /*ce50*/  SHFL.BFLY PT, R56, R10, 0x2, 0x1f ;  /* 0x0c401f000a387f89 */ /* 0x000e2200000e0000 */
[----:B------:R-:W-:-:S03]  /*ce60*/  FMUL.FTZ R49, R62, UR5 ;  /* 0x000000053e317c20 */ /* 0x000fc60008410000 */
[----:B------:R-:W1:Y:S01]  /*ce70*/  SHFL.IDX PT, R62, R9, 0x1, 0x1c1f ;  /* 0x003c1f00093e7f89 */ /* 0x000e6200000e0000 */
[----:B0-----:R-:W-:-:S05]  /*ce80*/  FMNMX.FTZ R10, R10, R56, !PT ;  /* 0x000000380a0a7209 */ /* 0x001fca0007810000 */
[----:B------:R-:W0:Y:S01]  /*ce90*/  SHFL.BFLY PT, R61, R10, 0x1, 0x1f ;  /* 0x0c201f000a3d7f89 */ /* 0x000e2200000e0000 */
[----:B-1----:R-:W-:Y:S02]  /*cea0*/  IMAD.IADD R62, R142, 0x1, R62 ;  /* 0x000000018e3e7824 */ /* 0x002fe400078e023e */
[----:B------:R-:W-:-:S03]  /*ceb0*/  IMAD.MOV.U32 R76, RZ, RZ, R150 ;  /* 0x000000ffff4c7224 */ /* 0x000fc600078e0096 */
[C---:B------:R-:W-:Y:S01]  /*cec0*/  ISETP.GT.AND P5, PT, R62.reuse, RZ, PT ;  /* 0x000000ff3e00720c */ /* 0x040fe20003fa4270 */
[----:B------:R-:W-:Y:S01]  /*ced0*/  IMAD.MOV.U32 R77, RZ, RZ, R148 ;  /* 0x000000ffff4d7224 */ /* 0x000fe200078e0094 */
[----:B------:R-:W-:Y:S02]  /*cee0*/  ISETP.GT.AND P4, PT, R62, 0x1, PT ;  /* 0x000000013e00780c */ /* 0x000fe40003f84270 */
[----:B------:R-:W-:Y:S01]  /*cef0*/  FSEL R76, R76, -INF , P5 ;  /* 0xff8000004c4c7808 */ /* 0x000fe20002800000 */
[----:B------:R-:W-:Y:S02]  /*cf00*/  IMAD.MOV.U32 R85, RZ, RZ, R55 ;  /* 0x000000ffff557224 */ /* 0x000fe400078e0037 */
[----:B------:R-:W-:Y:S01]  /*cf10*/  FMUL.FTZ R50, R63, UR5 ;  /* 0x000000053f327c20 */ /* 0x000fe20008410000 */
[----:B------:R-:W-:Y:S02]  /*cf20*/  MOV R9, UR7 ;  /* 0x0000000700097c02 */ /* 0x000fe40008000f00 */
[----:B------:R-:W-:-:S02]  /*cf30*/  ISETP.GT.AND P5, PT, R62, 0x8, PT ;  /* 0x000000083e00780c */ /* 0x000fc40003fa4270 */
[----:B------:R-:W-:Y:S02]  /*cf40*/  FSEL R77, R77, -INF , P4 ;  /* 0xff8000004d4d7808 */ /* 0x000fe40002000000 */
[----:B------:R-:W-:Y:S01]  /*cf50*/  FMNMX.FTZ R63, R76, R15, !PT ;  /* 0x0000000f4c3f7209 */ /* 0x000fe20007810000 */
[----:B------:R-:W-:Y:S02]  /*cf60*/  IMAD.MOV.U32 R80, RZ, RZ, R57 ;  /* 0x000000ffff507224 */ /* 0x000fe400078e0039 */
[----:B------:R-:W-:Y:S01]  /*cf70*/  FMUL.FTZ R57, R78, UR5 ;  /* 0x000000054e397c20 */ /* 0x000fe20008410000 */
[----:B0-----:R-:W-:Y:S02]  /*cf80*/  FMNMX.FTZ R10, R10, R61, !PT ;  /* 0x0000003d0a0a7209 */ /* 0x001fe40007810000 */
[----:B------:R-:W-:Y:S02]  /*cf90*/  ISETP.GT.AND P4, PT, R62, 0x9, PT ;  /* 0x000000093e00780c */ /* 0x000fe40003f84270 */
[----:B------:R-:W-:Y:S01]  /*cfa0*/  FSEL R78, R85, -INF , P5 ;  /* 0xff800000554e7808 */ /* 0x000fe20002800000 */
[----:B------:R-:W-:Y:S01]  /*cfb0*/  FMUL.FTZ R64, R10, R9 ;  /* 0x000000090a407220 */ /* 0x000fe20000410000 */
[----:B------:R-:W-:Y:S01]  /*cfc0*/  FMNMX.FTZ R63, R77, R63, !PT ;  /* 0x0000003f4d3f7209 */ /* 0x000fe20007810000 */
[----:B------:R-:W-:Y:S01]  /*cfd0*/  FMUL.FTZ R136, R58, UR5 ;  /* 0x000000053a887c20 */ /* 0x000fe20008410000 */
[----:B------:R-:W-:Y:S01]  /*cfe0*/  FSETP.NEU.FTZ.AND P3, PT, R10, -INF , PT ;  /* 0xff8000000a00780b */ /* 0x000fe20003f7d000 */
[----:B------:R-:W-:Y:S01]  /*cff0*/  FMUL.FTZ R58, R79, UR5 ;  /* 0x000000054f3a7c20 */ /* 0x000fe20008410000 */
[----:B------:R-:W-:-:S02]  /*d000*/  ISETP.GT.AND P5, PT, R62, 0x10, PT ;  /* 0x000000103e00780c */ /* 0x000fc40003fa4270 */
[----:B------:R-:W-:Y:S02]  /*d010*/  FSEL R79, R84, -INF , P4 ;  /* 0xff800000544f7808 */ /* 0x000fe40002000000 */
[----:B------:R-:W-:Y:S01]  /*d020*/  FMNMX.FTZ R63, R78, R63, !PT ;  /* 0x0000003f4e3f7209 */ /* 0x000fe20007810000 */
[----:B------:R-:W-:Y:S01]  /*d030*/  FMUL.FTZ R60, R66, UR5 ;  /* 0x00000005423c7c20 */ /* 0x000fe20008410000 */
[----:B------:R-:W-:Y:S02]  /*d040*/  FSEL R64, R64, RZ, P3 ;  /* 0x000000ff40407208 */ /* 0x000fe40001800000 */
[----:B------:R-:W-:Y:S02]  /*d050*/  ISETP.GT.AND P4, PT, R62, 0x11, PT ;  /* 0x000000113e00780c */ /* 0x000fe40003f84270 */
[----:B------:R-:W-:Y:S02]  /*d060*/  FSEL R80, R80, -INF , P5 ;  /* 0xff80000050507808 */ /* 0x000fe40002800000 */
[----:B------:R-:W-:Y:S01]  /*d070*/  FMNMX.FTZ R66, R79, R63, !PT ;  /* 0x0000003f4f427209 */ /* 0x000fe20007810000 */
[----:B------:R-:W-:Y:S01]  /*d080*/  FMUL.FTZ R52, R67, UR5 ;  /* 0x0000000543347c20 */ /* 0x000fe20008410000 */
[----:B------:R-:W-:Y:S01]  /*d090*/  ISETP.GT.AND P5, PT, R62, 0x18, PT ;  /* 0x000000183e00780c */ /* 0x000fe20003fa4270 */
[----:B------:R-:W-:Y:S01]  /*d0a0*/  FFMA.FTZ R67, R65, R9, -R64 ;  /* 0x0000000941437223 */ /* 0x000fe20000010840 */
[----:B------:R-:W-:-:S02]  /*d0b0*/  FSEL R63, R73, -INF , P4 ;  /* 0xff800000493f7808 */ /* 0x000fc40002000000 */
[----:B------:R-:W-:Y:S01]  /*d0c0*/  FMNMX.FTZ R66, R80, R66, !PT ;  /* 0x0000004250427209 */ /* 0x000fe20007810000 */
[----:B------:R-:W0:Y:S01]  /*d0d0*/  MUFU.TANH R145, R145 ;  /* 0x0000009100917308 */ /* 0x000e220000002400 */
[----:B------:R-:W-:Y:S02]  /*d0e0*/  FSEL R65, R144, -INF , P5 ;  /* 0xff80000090417808 */ /* 0x000fe40002800000 */
[----:B------:R-:W-:Y:S01]  /*d0f0*/  ISETP.GT.AND P4, PT, R62, 0x19, PT ;  /* 0x000000193e00780c */ /* 0x000fe20003f84270 */
[----:B------:R-:W-:-:S04]  /*d100*/  FFMA.FTZ R150, R68, R9, -R64 ;  /* 0x0000000944967223 */ /* 0x000fc80000010840 */
[----:B------:R1:W-:Y:S01]  /*d110*/  MUFU.EX2 R144, R67 ;  /* 0x0000004300907308 */ /* 0x0003e20000000800 */
[----:B------:R-:W-:Y:S01]  /*d120*/  ISETP.GT.AND P5, PT, R62, 0x20, PT ;  /* 0x000000203e00780c */ /* 0x000fe20003fa4270 */
[----:B------:R-:W-:Y:S01]  /*d130*/  FMUL.FTZ R53, R70, UR5 ;  /* 0x0000000546357c20 */ /* 0x000fe20008410000 */
[----:B-1----:R-:W-:-:S05]  /*d140*/  FMNMX.FTZ R67, R63, R66, !PT ;  /* 0x000000423f437209 */ /* 0x002fca0007810000 */
[----:B------:R-:W1:Y:S01]  /*d150*/  MUFU.TANH R147, R147 ;  /* 0x0000009300937308 */ /* 0x000e620000002400 */
[----:B------:R-:W-:Y:S02]  /*d160*/  FSEL R66, R151, -INF , P4 ;  /* 0xff80000097427808 */ /* 0x000fe40002000000 */
[----:B------:R-:W-:Y:S02]  /*d170*/  FMNMX.FTZ R68, R65, R67, !PT ;  /* 0x0000004341447209 */ /* 0x000fe40007810000 */
[----:B------:R-:W-:Y:S02]  /*d180*/  ISETP.GT.AND P4, PT, R62, 0x21, PT ;  /* 0x000000213e00780c */ /* 0x000fe40003f84270 */
[----:B------:R-:W-:Y:S01]  /*d190*/  FSEL R67, R146, -INF , P5 ;  /* 0xff80000092437808 */ /* 0x000fe20002800000 */
[----:B------:R-:W2:Y:S01]  /*d1a0*/  MUFU.TANH R140, R140 ;  /* 0x0000008c008c7308 */ /* 0x000ea20000002400 */
[----:B------:R-:W-:Y:S02]  /*d1b0*/  FMNMX.FTZ R70, R66, R68, !PT ;  /* 0x0000004442467209 */ /* 0x000fe40007810000 */
[----:B------:R-:W-:-:S02]  /*d1c0*/  ISETP.GT.AND P5, PT, R62, 0x28, PT ;  /* 0x000000283e00780c */ /* 0x000fc40003fa4270 */
[----:B------:R-:W-:Y:S02]  /*d1d0*/  FSEL R68, R149, -INF , P4 ;  /* 0xff80000095447808 */ /* 0x000fe40002000000 */
[----:B------:R-:W-:Y:S01]  /*d1e0*/  FMNMX.FTZ R70, R67, R70, !PT ;  /* 0x0000004643467209 */ /* 0x000fe20007810000 */
[----:B------:R-:W-:Y:S01]  /*d1f0*/  MUFU.TANH R141, R141 ;  /* 0x0000008d008d7308 */ /* 0x000fe20000002400 */
[----:B------:R-:W-:Y:S01]  /*d200*/  FMUL.FTZ R54, R71, UR5 ;  /* 0x0000000547367c20 */ /* 0x000fe20008410000 */
[----:B------:R-:W-:Y:S01]  /*d210*/  FFMA.FTZ R146, R69, R9, -R64 ;  /* 0x0000000945927223 */ /* 0x000fe20000010840 */
[----:B------:R-:W-:Y:S02]  /*d220*/  ISETP.GT.AND P4, PT, R62, 0x29, PT ;  /* 0x000000293e00780c */ /* 0x000fe40003f84270 */
[----:B0-----:R-:W-:Y:S02]  /*d230*/  FSEL R69, R145, -INF , P5 ;  /* 0xff80000091457808 */ /* 0x001fe40002800000 */
[----:B------:R-:W-:Y:S01]  /*d240*/  FMNMX.FTZ R71, R68, R70, !PT ;  /* 0x0000004644477209 */ /* 0x000fe20007810000 */
[----:B------:R-:W0:Y:S01]  /*d250*/  MUFU.TANH R138, R138 ;  /* 0x0000008a008a7308 */ /* 0x000e220000002400 */
[----:B------:R-:W-:Y:S01]  /*d260*/  ISETP.GT.AND P5, PT, R62, 0x30, PT ;  /* 0x000000303e00780c */ /* 0x000fe20003fa4270 */
[----:B------:R-:W-:Y:S01]  /*d270*/  FMUL.FTZ R137, R59, UR5 ;  /* 0x000000053b897c20 */ /* 0x000fe20008410000 */
[----:B-1----:R-:W-:-:S02]  /*d280*/  FSEL R70, R147, -INF , P4 ;  /* 0xff80000093467808 */ /* 0x002fc40002000000 */
[----:B------:R-:W-:-:S03]  /*d290*/  FMNMX.FTZ R73, R69, R71, !PT ;  /* 0x0000004745497209 */ /* 0x000fc60007810000 */
[----:B------:R-:W1:Y:S01]  /*d2a0*/  MUFU.TANH R139, R139 ;  /* 0x0000008b008b7308 */ /* 0x000e620000002400 */
[----:B------:R-:W-:Y:S01]  /*d2b0*/  FFMA.FTZ R72, R72, R9, -R64 ;  /* 0x0000000948487223 */ /* 0x000fe20000010840 */
[----:B------:R-:W-:Y:S02]  /*d2c0*/  ISETP.GT.AND P4, PT, R62, 0x31, PT ;  /* 0x000000313e00780c */ /* 0x000fe40003f84270 */
[----:B--2---:R-:W-:Y:S02]  /*d2d0*/  FSEL R71, R140, -INF , P5 ;  /* 0xff8000008c477808 */ /* 0x004fe40002800000 */
[----:B------:R-:W-:Y:S02]  /*d2e0*/  FMNMX.FTZ R73, R70, R73, !PT ;  /* 0x0000004946497209 */ /* 0x000fe40007810000 */
[----:B------:R-:W2:Y:S01]  /*d2f0*/  MUFU.TANH R136, R136 ;  /* 0x0000008800887308 */ /* 0x000ea20000002400 */
[----:B------:R-:W-:Y:S01]  /*d300*/  FMUL.FTZ R55, R74, UR5 ;  /* 0x000000054a377c20 */ /* 0x000fe20008410000 */
[----:B------:R-:W-:-:S02]  /*d310*/  ISETP.GT.AND P5, PT, R62, 0x38, PT ;  /* 0x000000383e00780c */ /* 0x000fc40003fa4270 */
[----:B------:R-:W-:-:S04]  /*d320*/  FMNMX.FTZ R74, R71, R73, !PT ;  /* 0x00000049474a7209 */ /* 0x000fc80007810000 */
[----:B------:R-:W3:Y:S01]  /*d330*/  MUFU.TANH R137, R137 ;  /* 0x0000008900897308 */ /* 0x000ee20000002400 */
[----:B------:R-:W-:Y:S01]  /*d340*/  FMUL.FTZ R56, R75, UR5 ;  /* 0x000000054b387c20 */ /* 0x000fe20008410000 */
[----:B0-----:R-:W-:-:S06]  /*d350*/  FSEL R73, R138, -INF , P5 ;  /* 0xff8000008a497808 */ /* 0x001fcc0002800000 */
[----:B------:R0:W-:Y:S01]  /*d360*/  MUFU.EX2 R140, R72 ;  /* 0x00000048008c7308 */ /* 0x0001e20000000800 */
[----:B------:R-:W-:Y:S01]  /*d370*/  WARPGROUP.ARRIVE ;  /* 0x00000000000079c5 */ /* 0x000fe20000000000 */
[----:B------:R-:W-:Y:S01]  /*d380*/  FFMA.FTZ R142, R48, R9, -R64 ;  /* 0x00000009308e7223 */ /* 0x000fe20000010840 */
[----:B------:R-:W-:Y:S01]  /*d390*/  ISETP.GT.AND P5, PT, R62, 0x40, PT ;  /* 0x000000403e00780c */ /* 0x000fe20003fa4270 */
[----:B------:R-:W-:-:S03]  /*d3a0*/  FMUL.FTZ R81, R83, UR5 ;  /* 0x0000000553517c20 */ /* 0x000fc60008410000 */
[----:B------:R-:W-:Y:S01]  /*d3b0*/  HGMMA.64x64x16.F32.BF16 R88, R132, gdesc[UR8].tnspB, R88, gsb0 ;  /* 0x40e0000884587df0 */ /* 0x000fe20008001858 */
[----:B0-----:R-:W-:Y:S01]  /*d3c0*/  FSEL R72, R141, -INF , P4 ;  /* 0xff8000008d487808 */ /* 0x001fe20002000000 */
[----:B------:R-:W0:Y:S01]  /*d3d0*/  MUFU.TANH R49, R49 ;  /* 0x0000003100317308 */ /* 0x000e220000002400 */
[----:B------:R-:W-:Y:S02]  /*d3e0*/  ISETP.GT.AND P4, PT, R62, 0x39, PT ;  /* 0x000000393e00780c */ /* 0x000fe40003f84270 */
[----:B------:R-:W-:Y:S02]  /*d3f0*/  FMNMX.FTZ R75, R72, R74, !PT ;  /* 0x0000004a484b7209 */ /* 0x000fe40007810000 */
[----:B-1----:R-:W-:Y:S02]  /*d400*/  FSEL R74, R139, -INF , P4 ;  /* 0xff8000008b4a7808 */ /* 0x002fe40002000000 */
[----:B------:R-:W-:Y:S01]  /*d410*/  FMNMX.FTZ R48, R73, R75, !PT ;  /* 0x0000004b49307209 */ /* 0x000fe20007810000 */
[----:B------:R-:W1:Y:S01]  /*d420*/  MUFU.TANH R50, R50 ;  /* 0x0000003200327308 */ /* 0x000e620000002400 */
[----:B------:R-:W-:-:S02]  /*d430*/  ISETP.GT.AND P4, PT, R62, 0x41, PT ;  /* 0x000000413e00780c */ /* 0x000fc40003f84270 */
[----:B--2---:R-:W-:Y:S02]  /*d440*/  FSEL R75, R136, -INF , P5 ;  /* 0xff800000884b7808 */ /* 0x004fe40002800000 */
[----:B------:R-:W-:-:S03]  /*d450*/  FMNMX.FTZ R83, R74, R48, !PT ;  /* 0x000000304a537209 */ /* 0x000fc60007810000 */
[----:B------:R-:W2:Y:S01]  /*d460*/  MUFU.TANH R60, R60 ;  /* 0x0000003c003c7308 */ /* 0x000ea20000002400 */
[----:B------:R-:W-:Y:S02]  /*d470*/  ISETP.GT.AND P5, PT, R62, 0x48, PT ;  /* 0x000000483e00780c */ /* 0x000fe40003fa4270 */
[----:B---3--:R-:W-:Y:S02]  /*d480*/  FSEL R48, R137, -INF , P4 ;  /* 0xff80000089307808 */ /* 0x008fe40002000000 */
        /* <DEDUP_REMOVED lines=8> */
[----:B------:R-:W-:-:S03]  /*d510*/  FMNMX.FTZ R83, R49, R83, !PT ;  /* 0x0000005331537209 */ /* 0x000fc60007810000 */
[----:B------:R-:W1:Y:S01]  /*d520*/  MUFU.TANH R54, R54 ;  /* 0x0000003600367308 */ /* 0x000e620000002400 */
[----:B------:R-:W-:Y:S01]  /*d530*/  FFMA.FTZ R136, R51, R9, -R64 ;  /* 0x0000000933887223 */ /* 0x000fe20000010840 */
[----:B------:R-:W-:Y:S02]  /*d540*/  ISETP.GT.AND P4, PT, R62, 0x51, PT ;  /* 0x000000513e00780c */ /* 0x000fe40003f84270 */
[----:B--2---:R-:W-:Y:S02]  /*d550*/  FSEL R51, R60, -INF , P5 ;  /* 0xff8000003c337808 */ /* 0x004fe40002800000 */
[----:B------:R-:W-:Y:S02]  /*d560*/  FMNMX.FTZ R83, R50, R83, !PT ;  /* 0x0000005332537209 */ /* 0x000fe40007810000 */
[----:B------:R-:W2:Y:S01]  /*d570*/  MUFU.TANH R55, R55 ;  /* 0x0000003700377308 */ /* 0x000ea20000002400 */
[----:B------:R-:W-:Y:S02]  /*d580*/  ISETP.GT.AND P5, PT, R62, 0x58, PT ;  /* 0x000000583e00780c */ /* 0x000fe40003fa4270 */
[----:B---3--:R-:W-:-:S02]  /*d590*/  FSEL R52, R52, -INF , P4 ;  /* 0xff80000034347808 */ /* 0x008fc40002000000 */
[----:B------:R-:W-:-:S03]  /*d5a0*/  FMNMX.FTZ R83, R51, R83, !PT ;  /* 0x0000005333537209 */ /* 0x000fc60007810000 */
[----:B------:R-:W3:Y:S01]  /*d5b0*/  MUFU.TANH R56, R56 ;  /* 0x0000003800387308 */ /* 0x000ee20000002400 */
[----:B------:R-:W-:Y:S01]  /*d5c0*/  ISETP.GT.AND P4, PT, R62, 0x59, PT ;  /* 0x000000593e00780c */ /* 0x000fe20003f84270 */
[----:B------:R-:W-:Y:S01]  /*d5d0*/  FMUL.FTZ R59, R82, UR5 ;  /* 0x00000005523b7c20 */ /* 0x000fe20008410000 */
[----:B0-----:R-:W-:Y:S02]  /*d5e0*/  FSEL R53, R53, -INF , P5 ;  /* 0xff80000035357808 */ /* 0x001fe40002800000 */
[----:B------:R-:W-:-:S03]  /*d5f0*/  FMNMX.FTZ R83, R52, R83, !PT ;  /* 0x0000005334537209 */ /* 0x000fc60007810000 */
[----:B------:R-:W0:Y:S01]  /*d600*/  MUFU.TANH R57, R57 ;  /* 0x0000003900397308 */ /* 0x000e220000002400 */
[----:B------:R-:W-:Y:S02]  /*d610*/  ISETP.GT.AND P5, PT, R62, 0x60, PT ;  /* 0x000000603e00780c */ /* 0x000fe40003fa4270 */
        /* <DEDUP_REMOVED lines=21> */
[----:B------:R-:W-:Y:S02]  /*d770*/  ISETP.GT.AND P4, PT, R62, 0x71, PT ;  /* 0x000000713e00780c */ /* 0x000fe40003f84270 */
[----:B--2---:R-:W-:Y:S02]  /*d780*/  FSEL R59, R59, -INF , P5 ;  /* 0xff8000003b3b7808 */ /* 0x004fe40002800000 */
[----:B------:R-:W-:Y:S02]  /*d790*/  FMNMX.FTZ R83, R58, R83, !PT ;  /* 0x000000533a537209 */ /* 0x000fe40007810000 */
[----:B------:R-:W-:Y:S02]  /*d7a0*/  ISETP.GT.AND P5, PT, R62, 0x78, PT ;  /* 0x000000783e00780c */ /* 0x000fe40003fa4270 */
[----:B---3--:R-:W-:Y:S02]  /*d7b0*/  FSEL R60, R81, -INF , P4 ;  /* 0xff800000513c7808 */ /* 0x008fe40002000000 */
[----:B------:R-:W-:-:S02]  /*d7c0*/  FMNMX.FTZ R83, R59, R83, !PT ;  /* 0x000000533b537209 */ /* 0x000fc40007810000 */
[----:B------:R-:W-:Y:S02]  /*d7d0*/  ISETP.GT.AND P4, PT, R62, 0x79, PT ;  /* 0x000000793e00780c */ /* 0x000fe40003f84270 */
[----:B0-----:R-:W-:Y:S02]  /*d7e0*/  FSEL R61, R61, -INF , P5 ;  /* 0xff8000003d3d7808 */ /* 0x001fe40002800000 */
[----:B------:R-:W-:Y:S02]  /*d7f0*/  FMNMX.FTZ R83, R60, R83, !PT ;  /* 0x000000533c537209 */ /* 0x000fe40007810000 */
[----:B-1----:R-:W-:Y:S02]  /*d800*/  FSEL R62, R82, -INF , P4 ;  /* 0xff800000523e7808 */ /* 0x002fe40002000000 */
[----:B------:R-:W-:Y:S01]  /*d810*/  FMNMX.FTZ R81, R61, R83, !PT ;  /* 0x000000533d517209 */ /* 0x000fe20007810000 */
[----:B------:R-:W-:-:S03]  /*d820*/  WARPGROUP.DEPBAR.LE gsb0, 0x0 ;  /* 0x00008000000079c5 */ /* 0x000fc60000010000 */
[----:B------:R-:W-:Y:S01]  /*d830*/  FMNMX.FTZ R81, R62, R81, !PT ;  /* 0x000000513e517209 */ /* 0x000fe20007810000 */
[-CC-:B------:R-:W-:Y:S01]  /*d840*/  FFMA.FTZ R134, R36, R9.reuse, -R64.reuse ;  /* 0x0000000924867223 */ /* 0x180fe20000010840 */
[----:B------:R-:W-:-:S03]  /*d850*/  FFMA.FTZ R36, R32, R9, -R64 ;  /* 0x0000000920247223 */ /* 0x000fc60000010840 */
[----:B------:R-:W0:Y:S01]  /*d860*/  SHFL.BFLY PT, R32, R81, 0x2, 0x1f ;  /* 0x0c401f0051207f89 */ /* 0x000e2200000e0000 */
[-CC-:B------:R-:W-:Y:S01]  /*d870*/  FFMA.FTZ R138, R47, R9.reuse, -R64.reuse ;  /* 0x000000092f8a7223 */ /* 0x180fe20000010840 */
[----:B------:R-:W-:Y:S01]  /*d880*/  FFMA.FTZ R132, R46, R9, -R64 ;  /* 0x000000092e847223 */ /* 0x000fe20000010840 */
[----:B0-----:R-:W-:-:S05]  /*d890*/  FMNMX.FTZ R81, R81, R32, !PT ;  /* 0x0000002051517209 */ /* 0x001fca0007810000 */
[----:B------:R-:W0:Y:S01]  /*d8a0*/  SHFL.BFLY PT, R82, R81, 0x1, 0x1f ;  /* 0x0c201f0051527f89 */ /* 0x000e2200000e0000 */
[----:B------:R-:W-:Y:S02]  /*d8b0*/  VIADD R46, R8, 0x280 ;  /* 0x00000280082e7836 */ /* 0x000fe40000000000 */
[----:B------:R-:W-:Y:S02]  /*d8c0*/  IMAD.MOV.U32 R47, RZ, RZ, 0x40000040 ;  /* 0x40000040ff2f7424 */ /* 0x000fe400078e00ff */
[----:B------:R-:W-:Y:S01]  /*d8d0*/  FFMA.FTZ R32, R11, R9, -R64 ;  /* 0x000000090b207223 */ /* 0x000fe20000010840 */
[----:B------:R-:W-:Y:S02]  /*d8e0*/  R2UR UR10, R46 ;  /* 0x000000002e0a72ca */ /* 0x000fe400000e0000 */
[----:B------:R-:W-:Y:S01]  /*d8f0*/  R2UR UR11, R47 ;  /* 0x000000002f0b72ca */ /* 0x000fe200000e0000 */
[----:B------:R-:W-:Y:S01]  /*d900*/  WARPGROUP.ARRIVE ;  /* 0x00000000000079c5 */ /* 0x000fe20000000000 */
[----:B0-----:R-:W-:-:S11]  /*d910*/  FMNMX.FTZ R11, R81, R82, !PT ;  /* 0x00000052510b7209 */ /* 0x001fd60007810000 */
[----:B------:R-:W-:Y:S01]  /*d920*/  HGMMA.64x64x16.F32.BF16 R88, R128, gdesc[UR8].tnspB, R88, gsb0 ;  /* 0x40e0000880587df0 */ /* 0x000fe20008001858 */
[C---:B------:R-:W-:Y:S01]  /*d930*/  FSETP.NEU.FTZ.AND P4, PT, R11.reuse, -INF , PT ;  /* 0xff8000000b00780b */ /* 0x040fe20003f9d000 */
[----:B------:R-:W-:-:S05]  /*d940*/  FMUL.FTZ R82, R11, R9 ;  /* 0x000000090b527220 */ /* 0x000fca0000410000 */
[----:B------:R-:W-:-:S05]  /*d950*/  FSEL R82, R82, RZ, P4 ;  /* 0x000000ff52527208 */ /* 0x000fca0002000000 */
[-CC-:B------:R-:W-:Y:S01]  /*d960*/  FFMA.FTZ R141, R67, R9.reuse, -R82.reuse ;  /* 0x00000009438d7223 */ /* 0x180fe20000010852 */
[----:B------:R-:W-:Y:S01]  /*d970*/  FFMA.FTZ R67, R70, R9, -R82 ;  /* 0x0000000946437223 */ /* 0x000fe20000010852 */
[----:B------:R-:W-:Y:S01]  /*d980*/  FSEL R70, R10, RZ, P3 ;  /* 0x000000ff0a467208 */ /* 0x000fe20001800000 */
[----:B------:R-:W-:-:S04]  /*d990*/  VIADD R46, R8, 0x300 ;  /* 0x00000300082e7836 */ /* 0x000fc80000000000 */
[----:B------:R-:W-:Y:S01]  /*d9a0*/  FADD.FTZ R70, -R70, R13 ;  /* 0x0000000d46467221 */ /* 0x000fe20000010100 */
[----:B------:R-:W-:Y:S01]  /*d9b0*/  R2UR UR10, R46 ;  /* 0x000000002e0a72ca */ /* 0x000fe200000e0000 */
[----:B------:R-:W-:Y:S02]  /*d9c0*/  VIADD R46, R8, 0x380 ;  /* 0x00000380082e7836 */ /* 0x000fe40000000000 */
[----:B------:R-:W-:Y:S02]  /*d9d0*/  FMUL.FTZ R8, R70, R9 ;  /* 0x0000000946087220 */ /* 0x000fe40000410000 */
[----:B------:R-:W2:Y:S01]  /*d9e0*/  LDL R70, [R1+0x34] ;  /* 0x0000340001467983 */ /* 0x000ea20000100800 */
[----:B------:R-:W-:-:S05]  /*d9f0*/  IMAD.MOV.U32 R47, RZ, RZ, 0x40000040 ;  /* 0x40000040ff2f7424 */ /* 0x000fca00078e00ff */
[----:B------:R-:W-:Y:S01]  /*da00*/  R2UR UR11, R47 ;  /* 0x000000002f0b72ca */ /* 0x000fe200000e0000 */
[----:B------:R-:W-:Y:S02]  /*da10*/  WARPGROUP.DEPBAR.LE gsb0, 0x0 ;  /* 0x00008000000079c5 */ /* 0x000fe40000010000 */
[----:B------:R-:W-:-:S10]  /*da20*/  WARPGROUP.ARRIVE ;  /* 0x00000000000079c5 */ /* 0x000fd40000000000 */
[----:B------:R-:W-:Y:S01]  /*da30*/  HGMMA.64x64x16.F32.BF16 R88, R124, gdesc[UR8].tnspB, R88, gsb0 ;  /* 0x40e000087c587df0 */ /* 0x000fe20008001858 */
[----:B------:R-:W-:-:S05]  /*da40*/  FSEL R47, R11, RZ, P4 ;  /* 0x000000ff0b2f7208 */ /* 0x000fca0002000000 */
[----:B------:R-:W-:Y:S01]  /*da50*/  FADD.FTZ R13, -R47, R15 ;  /* 0x0000000f2f0d7221 */ /* 0x000fe20000010100 */
[----:B------:R-:W-:Y:S01]  /*da60*/  IMAD.MOV.U32 R47, RZ, RZ, 0x40000040 ;  /* 0x40000040ff2f7424 */ /* 0x000fe200078e00ff */
[----:B------:R-:W-:-:S04]  /*da70*/  R2UR UR10, R46 ;  /* 0x000000002e0a72ca */ /* 0x000fc800000e0000 */
[----:B------:R-:W-:Y:S01]  /*da80*/  R2UR UR11, R47 ;  /* 0x000000002f0b72ca */ /* 0x000fe200000e0000 */
[----:B------:R-:W0:Y:S01]  /*da90*/  S2R R85, SR_TID.X ;  /* 0x0000000000557919 */ /* 0x000e220000002100 */
[-C--:B------:R-:W-:Y:S01]  /*daa0*/  FFMA.FTZ R44, R44, R9.reuse, -R64 ;  /* 0x000000092c2c7223 */ /* 0x080fe20000010840 */
[-C--:B------:R-:W-:Y:S01]  /*dab0*/  FFMA.FTZ R149, R76, R9.reuse, -R82 ;  /* 0x000000094c957223 */ /* 0x080fe20000010852 */
[-C--:B------:R-:W-:Y:S01]  /*dac0*/  FMUL.FTZ R13, R13, R9.reuse ;  /* 0x000000090d0d7220 */ /* 0x080fe20000410000 */
        /* <DEDUP_REMOVED lines=13> */
[----:B------:R-:W-:-:S02]  /*dba0*/  WARPGROUP.DEPBAR.LE gsb0, 0x0 ;  /* 0x00008000000079c5 */ /* 0x000fc40000010000 */
[----:B------:R-:W-:-:S06]  /*dbb0*/  WARPGROUP.ARRIVE ;  /* 0x00000000000079c5 */ /* 0x000fcc0000000000 */
[----:B------:R-:W-:Y:S01]  /*dbc0*/  HGMMA.64x64x16.F32.BF16 R88, R120, gdesc[UR8].tnspB, R88, gsb0 ;  /* 0x40e0000878587df0 */ /* 0x000fe20008001858 */
        /* <DEDUP_REMOVED lines=9> */
[----:B------:R-:W-:-:S07]  /*dc60*/  FFMA.FTZ R151, R78, R9, -R82 ;  /* 0x000000094e977223 */ /* 0x000fce0000010852 */
[----:B------:R-:W1:Y:S01]  /*dc70*/  MUFU.EX2 R8, R8 ;  /* 0x0000000800087308 */ /* 0x000e620000000800 */
[----:B------:R-:W-:-:S07]  /*dc80*/  FFMA.FTZ R76, R79, R9, -R82 ;  /* 0x000000094f4c7223 */ /* 0x000fce0000010852 */
[----:B------:R-:W-:Y:S01]  /*dc90*/  MUFU.EX2 R149, R149 ;  /* 0x0000009500957308 */ /* 0x000fe20000000800 */
[----:B0-----:R-:W-:-:S07]  /*dca0*/  SHF.R.U32.HI R84, RZ, 0x7, R85 ;  /* 0x00000007ff547819 */ /* 0x001fce0000011655 */
[----:B------:R-:W0:Y:S01]  /*dcb0*/  MUFU.EX2 R13, R13 ;  /* 0x0000000d000d7308 */ /* 0x000e220000000800 */
[----:B------:R-:W-:-:S07]  /*dcc0*/  FFMA.FTZ R145, R80, R9, -R82 ;  /* 0x0000000950917223 */ /* 0x000fce0000010852 */
[----:B------:R-:W3:Y:S01]  /*dcd0*/  MUFU.EX2 R148, R148 ;  /* 0x0000009400947308 */ /* 0x000ee20000000800 */
[----:B------:R-:W-:-:S07]  /*dce0*/  @!P1 IMAD R46, R18, 0x8, R2 ;  /* 0x00000008122e9824 */ /* 0x000fce00078e0202 */
[----:B------:R-:W4:Y:S01]  /*dcf0*/  MUFU.EX2 R64, R64 ;  /* 0x0000004000407308 */ /* 0x000f220000000800 */
[----:B------:R-:W-:Y:S01]  /*dd00*/  VIADD R15, R84, 0x9 ;  /* 0x00000009540f7836 */ /* 0x000fe20000000000 */
[----:B------:R-:W-:-:S06]  /*dd10*/  ISETP.GE.U32.AND P3, PT, R85, 0x180, PT ;  /* 0x000001805500780c */ /* 0x000fcc0003f66070 */
[----:B------:R-:W5:Y:S01]  /*dd20*/  MUFU.EX2 R150, R150 ;  /* 0x0000009600967308 */ /* 0x000f620000000800 */
[----:B------:R-:W-:Y:S01]  /*dd30*/  FFMA.FTZ R63, R63, R9, -R82 ;  /* 0x000000093f3f7223 */ /* 0x000fe20000010852 */
[----:B------:R-:W-:-:S06]  /*dd40*/  @!P1 VIADD R46, R46, 0x16840 ;  /* 0x000168402e2e9836 */ /* 0x000fcc0000000000 */
[----:B------:R-:W5:Y:S01]  /*dd50*/  MUFU.EX2 R151, R151 ;  /* 0x0000009700977308 */ /* 0x000f620000000800 */
[----:B-1----:R-:W-:Y:S01]  /*dd60*/  FFMA.FTZ R3, R8, R3, R44 ;  /* 0x0000000308037223 */ /* 0x002fe2000001002c */
[----:B------:R-:W-:-:S06]  /*dd70*/  FFMA.FTZ R135, R49, R9, -R82 ;  /* 0x0000000931877223 */ /* 0x000fcc0000010852 */
[----:B------:R-:W1:Y:S01]  /*dd80*/  MUFU.EX2 R45, R45 ;  /* 0x0000002d002d7308 */ /* 0x000e620000000800 */
[----:B------:R-:W-:Y:S01]  /*dd90*/  SEL R47, R15, 0x9, !P3 ;  /* 0x000000090f2f7807 */ /* 0x000fe20005800000 */
[----:B0-----:R-:W-:-:S06]  /*dda0*/  FFMA.FTZ R49, R13, R0, R149 ;  /* 0x000000000d317223 */ /* 0x001fcc0000010095 */
[----:B------:R-:W-:Y:S01]  /*ddb0*/  MUFU.EX2 R76, R76 ;  /* 0x0000004c004c7308 */ /* 0x000fe20000000800 */
[----:B------:R-:W-:Y:S01]  /*ddc0*/  FFMA.FTZ R147, R65, R9, -R82 ;  /* 0x0000000941937223 */ /* 0x000fe20000010852 */
[----:B------:R-:W-:Y:S01]  /*ddd0*/  @!P1 PRMT R46, RZ, 0x654, R46 ;  /* 0x00000654ff2e9816 */ /* 0x000fe2000000002e */
[----:B------:R-:W-:-:S05]  /*dde0*/  @!P1 IMAD R0, R14, 0x8, R2 ;  /* 0x000000080e009824 */ /* 0x000fca00078e0202 */
[----:B------:R-:W0:Y:S01]  /*ddf0*/  MUFU.EX2 R43, R43 ;  /* 0x0000002b002b7308 */ /* 0x000e220000000800 */
[----:B---3--:R-:W-:Y:S01]  /*de00*/  FADD.FTZ R3, R148, R3 ;  /* 0x0000000394037221 */ /* 0x008fe20000010000 */
[----:B------:R-:W-:-:S06]  /*de10*/  WARPGROUP.DEPBAR.LE gsb0, 0x0 ;  /* 0x00008000000079c5 */ /* 0x000fcc0000010000 */
[----:B------:R-:W3:Y:S01]  /*de20*/  MUFU.EX2 R145, R145 ;  /* 0x0000009100917308 */ /* 0x000ee20000000800 */
[----:B----4-:R-:W-:Y:S01]  /*de30*/  FADD.FTZ R14, R64, R49 ;  /* 0x00000031400e7221 */ /* 0x010fe20000010000 */
[-CC-:B------:R-:W-:Y:S01]  /*de40*/  FFMA.FTZ R65, R66, R9.reuse, -R82.reuse ;  /* 0x0000000942417223 */ /* 0x180fe20000010852 */
[----:B------:R0:W-:Y:S06]  /*de50*/  BAR.ARV R47, 0x100 ;  /* 0x0004002f0000751d */ /* 0x0001ec0000002000 */
[----:B------:R-:W4:Y:S01]  /*de60*/  MUFU.EX2 R63, R63 ;  /* 0x0000003f003f7308 */ /* 0x000f220000000800 */
[----:B------:R5:W-:Y:S01]  /*de70*/  @!P1 SYNCS.ARRIVE.TRANS64.RED.A1T0 RZ, [R46+URZ], RZ ;  /* 0x000000ff2eff99a7 */ /* 0x000be2000810043f */
[----:B------:R-:W-:-:S06]  /*de80*/  FFMA.FTZ R48, R48, R9, -R82 ;  /* 0x0000000930307223 */ /* 0x000fcc0000010852 */
[----:B------:R-:W4:Y:S01]  /*de90*/  MUFU.EX2 R42, R42 ;  /* 0x0000002a002a7308 */ /* 0x000f220000000800 */
[----:B-----5:R-:W-:Y:S01]  /*dea0*/  FADD.FTZ R46, R150, R3 ;  /* 0x00000003962e7221 */ /* 0x020fe20000010000 */
[----:B------:R-:W-:-:S06]  /*deb0*/  FADD.FTZ R3, R151, R14 ;  /* 0x0000000e97037221 */ /* 0x000fcc0000010000 */
[----:B------:R-:W5:Y:S01]  /*dec0*/  MUFU.EX2 R147, R147 ;  /* 0x0000009300937308 */ /* 0x000f620000000800 */
[----:B-1----:R-:W-:Y:S01]  /*ded0*/  FADD.FTZ R46, R45, R46 ;  /* 0x0000002e2d2e7221 */ /* 0x002fe20000010000 */
[----:B------:R-:W-:-:S06]  /*dee0*/  FFMA.FTZ R66, R68, R9, -R82 ;  /* 0x0000000944427223 */ /* 0x000fcc0000010852 */
[----:B------:R-:W1:Y:S01]  /*def0*/  MUFU.EX2 R146, R146 ;  /* 0x0000009200927308 */ /* 0x000e620000000800 */
[----:B0-----:R-:W-:Y:S01]  /*df00*/  FADD.FTZ R47, R43, R46 ;  /* 0x0000002e2b2f7221 */ /* 0x001fe20000010000 */
[----:B------:R-:W-:-:S06]  /*df10*/  FFMA.FTZ R143, R69, R9, -R82 ;  /* 0x00000009458f7223 */ /* 0x000fcc0000010852 */
[----:B------:R-:W0:Y:S08]  /*df20*/  MUFU.EX2 R65, R65 ;  /* 0x0000004100417308 */ /* 0x000e300000000800 */
[----:B------:R3:W-:Y:S01]  /*df30*/  MUFU.EX2 R15, R48 ;  /* 0x00000030000f7308 */ /* 0x0007e20000000800 */
[----:B------:R-:W-:Y:S01]  /*df40*/  FADD.FTZ R47, R144, R47 ;  /* 0x0000002f902f7221 */ /* 0x000fe20000010000 */
[----:B---3--:R-:W-:-:S06]  /*df50*/  FADD.FTZ R48, R76, R3 ;  /* 0x000000034c307221 */ /* 0x008fcc0000010000 */
[----:B------:R-:W3:Y:S01]  /*df60*/  MUFU.EX2 R141, R141 ;  /* 0x0000008d008d7308 */ /* 0x000ee20000000800 */
[----:B------:R-:W-:-:S07]  /*df70*/  FADD.FTZ R48, R145, R48 ;  /* 0x0000003091307221 */ /* 0x000fce0000010000 */
[----:B------:R-:W3:Y:S01]  /*df80*/  MUFU.EX2 R41, R41 ;  /* 0x0000002900297308 */ /* 0x000ee20000000800 */
[----:B----4-:R-:W-:Y:S01]  /*df90*/  FADD.FTZ R48, R63, R48 ;  /* 0x000000303f307221 */ /* 0x010fe20000010000 */
[----:B------:R-:W-:-:S06]  /*dfa0*/  FADD.FTZ R47, R42, R47 ;  /* 0x0000002f2a2f7221 */ /* 0x000fcc0000010000 */
[----:B------:R-:W4:Y:S01]  /*dfb0*/  MUFU.EX2 R66, R66 ;  /* 0x0000004200427308 */ /* 0x000f220000000800 */
[----:B-----5:R-:W-:Y:S01]  /*dfc0*/  FADD.FTZ R48, R147, R48 ;  /* 0x0000003093307221 */ /* 0x020fe20000010000 */
[----:B------:R-:W-:Y:S01]  /*dfd0*/  FFMA.FTZ R137, R71, R9, -R82 ;  /* 0x0000000947897223 */ /* 0x000fe20000010852 */
[----:B-1----:R-:W-:-:S05]  /*dfe0*/  FADD.FTZ R47, R146, R47 ;  /* 0x0000002f922f7221 */ /* 0x002fca0000010000 */
[----:B------:R-:W1:Y:S01]  /*dff0*/  MUFU.EX2 R142, R142 ;  /* 0x0000008e008e7308 */ /* 0x000e620000000800 */
[----:B0-----:R-:W-:Y:S01]  /*e000*/  FADD.FTZ R48, R65, R48 ;  /* 0x0000003041307221 */ /* 0x001fe20000010000 */
[----:B------:R-:W-:-:S06]  /*e010*/  FFMA.FTZ R68, R72, R9, -R82 ;  /* 0x0000000948447223 */ /* 0x000fcc0000010852 */
[----:B------:R-:W0:Y:S01]  /*e020*/  MUFU.EX2 R143, R143 ;  /* 0x0000008f008f7308 */ /* 0x000e220000000800 */
[----:B------:R-:W-:Y:S01]  /*e030*/  FADD.FTZ R46, R140, R47 ;  /* 0x0000002f8c2e7221 */ /* 0x000fe20000010000 */
[----:B---3--:R-:W-:-:S06]  /*e040*/  FADD.FTZ R47, R141, R48 ;  /* 0x000000308d2f7221 */ /* 0x008fcc0000010000 */
[----:B------:R-:W3:Y:S01]  /*e050*/  MUFU.EX2 R40, R40 ;  /* 0x0000002800287308 */ /* 0x000ee20000000800 */
[----:B------:R-:W-:-:S07]  /*e060*/  FFMA.FTZ R139, R73, R9, -R82 ;  /* 0x00000009498b7223 */ /* 0x000fce0000010852 */
[----:B------:R-:W5:Y:S01]  /*e070*/  MUFU.EX2 R67, R67 ;  /* 0x0000004300437308 */ /* 0x000f620000000800 */
[----:B------:R-:W-:Y:S01]  /*e080*/  FADD.FTZ R49, R41, R46 ;  /* 0x0000002e29317221 */ /* 0x000fe20000010000 */
[----:B----4-:R-:W-:-:S06]  /*e090*/  FADD.FTZ R46, R66, R47 ;  /* 0x0000002f422e7221 */ /* 0x010fcc0000010000 */
[----:B------:R-:W4:Y:S01]  /*e0a0*/  MUFU.EX2 R136, R136 ;  /* 0x0000008800887308 */ /* 0x000f220000000800 */
[----:B------:R-:W-:-:S07]  /*e0b0*/  FFMA.FTZ R69, R74, R9, -R82 ;  /* 0x000000094a457223 */ /* 0x000fce0000010852 */
[----:B------:R-:W4:Y:S01]  /*e0c0*/  MUFU.EX2 R137, R137 ;  /* 0x0000008900897308 */ /* 0x000f220000000800 */
[----:B-1----:R-:W-:Y:S01]  /*e0d0*/  FADD.FTZ R49, R142, R49 ;  /* 0x000000318e317221 */ /* 0x002fe20000010000 */
[----:B0-----:R-:W-:-:S06]  /*e0e0*/  FADD.FTZ R46, R143, R46 ;  /* 0x0000002e8f2e7221 */ /* 0x001fcc0000010000 */
[----:B------:R-:W0:Y:S01]  /*e0f0*/  MUFU.EX2 R39, R39 ;  /* 0x0000002700277308 */ /* 0x000e220000000800 */
[----:B------:R-:W-:-:S07]  /*e100*/  FFMA.FTZ R133, R75, R9, -R82 ;  /* 0x000000094b857223 */ /* 0x000fce0000010852 */
[----:B------:R-:W1:Y:S01]  /*e110*/  MUFU.EX2 R68, R68 ;  /* 0x0000004400447308 */ /* 0x000e620000000800 */
[----:B---3--:R-:W-:Y:S01]  /*e120*/  FADD.FTZ R49, R40, R49 ;  /* 0x0000003128317221 */ /* 0x008fe20000010000 */
[----:B-----5:R-:W-:-:S06]  /*e130*/  FADD.FTZ R46, R67, R46 ;  /* 0x0000002e432e7221 */ /* 0x020fcc0000010000 */
[----:B------:R-:W3:Y:S08]  /*e140*/  MUFU.EX2 R138, R138 ;  /* 0x0000008a008a7308 */ /* 0x000ef00000000800 */
[----:B------:R-:W5:Y:S01]  /*e150*/  MUFU.EX2 R139, R139 ;  /* 0x0000008b008b7308 */ /* 0x000f620000000800 */
[----:B----4-:R-:W-:Y:S01]  /*e160*/  FADD.FTZ R48, R136, R49 ;  /* 0x0000003188307221 */ /* 0x010fe20000010000 */
[----:B------:R-:W-:-:S06]  /*e170*/  FADD.FTZ R47, R137, R46 ;  /* 0x0000002e892f7221 */ /* 0x000fcc0000010000 */
[----:B------:R-:W4:Y:S01]  /*e180*/  MUFU.EX2 R38, R38 ;  /* 0x0000002600267308 */ /* 0x000f220000000800 */
[----:B------:R-:W-:-:S07]  /*e190*/  F2FP.BF16.F32.PACK_AB R150, R45, R150 ;  /* 0x000000962d96723e */ /* 0x000fce00000010ff */
[----:B------:R-:W2:Y:S01]  /*e1a0*/  MUFU.EX2 R69, R69 ;  /* 0x0000004500457308 */ /* 0x000ea20000000800 */
[----:B------:R-:W-:Y:S01]  /*e1b0*/  F2FP.BF16.F32.PACK_AB R148, R148, R44 ;  /* 0x0000002c9494723e */ /* 0x000fe200000010ff */
[----:B0-----:R-:W-:-:S06]  /*e1c0*/  FADD.FTZ R45, R39, R48 ;  /* 0x00000030272d7221 */ /* 0x001fcc0000010000 */
[----:B------:R-:W0:Y:S01]  /*e1d0*/  MUFU.EX2 R132, R132 ;  /* 0x0000008400847308 */ /* 0x000e220000000800 */
[----:B-1----:R-:W-:Y:S01]  /*e1e0*/  FADD.FTZ R44, R68, R47 ;  /* 0x0000002f442c7221 */ /* 0x002fe20000010000 */
[----:B------:R-:W-:-:S06]  /*e1f0*/  @!P1 VIADD R0, R0, 0x16860 ;  /* 0x0001686000009836 */ /* 0x000fcc0000000000 */
[----:B------:R-:W1:Y:S01]  /*e200*/  MUFU.EX2 R133, R133 ;  /* 0x0000008500857308 */ /* 0x000e620000000800 */
[----:B------:R-:W-:Y:S01]  /*e210*/  FFMA.FTZ R50, R50, R9, -R82 ;  /* 0x0000000932327223 */ /* 0x000fe20000010852 */
[----:B---3--:R-:W-:-:S06]  /*e220*/  FADD.FTZ R45, R138, R45 ;  /* 0x0000002d8a2d7221 */ /* 0x008fcc0000010000 */
[----:B------:R-:W3:Y:S01]  /*e230*/  MUFU.EX2 R37, R37 ;  /* 0x0000002500257308 */ /* 0x000ee20000000800 */
[----:B-----5:R-:W-:Y:S01]  /*e240*/  FADD.FTZ R44, R139, R44 ;  /* 0x0000002c8b2c7221 */ /* 0x020fe20000010000 */
[----:B------:R-:W-:Y:S01]  /*e250*/  FFMA.FTZ R129, R51, R9, -R82 ;  /* 0x0000000933817223 */ /* 0x000fe20000010852 */
[----:B------:R-:W-:-:S05]  /*e260*/  @!P1 PRMT R14, RZ, 0x654, R0 ;  /* 0x00000654ff0e9816 */ /* 0x000fca0000000000 */
[----:B------:R-:W5:Y:S01]  /*e270*/  MUFU.EX2 R134, R134 ;  /* 0x0000008600867308 */ /* 0x000f620000000800 */
[----:B----4-:R-:W-:Y:S01]  /*e280*/  FADD.FTZ R45, R38, R45 ;  /* 0x0000002d262d7221 */ /* 0x010fe20000010000 */
[----:B--2---:R-:W-:-:S06]  /*e290*/  FADD.FTZ R44, R69, R44 ;  /* 0x0000002c452c7221 */ /* 0x004fcc0000010000 */
        /* <DEDUP_REMOVED lines=8> */
[----:B------:R3:W-:Y:S06]  /*e320*/  @!P1 SYNCS.ARRIVE.TRANS64.RED.A1T0 RZ, [R14+URZ], RZ ;  /* 0x000000ff0eff99a7 */ /* 0x0007ec000810043f */
[----:B------:R-:W4:Y:S01]  /*e330*/  MUFU.EX2 R24, R24 ;  /* 0x0000001800187308 */ /* 0x000f220000000800 */
[----:B------:R-:W-:Y:S01]  /*e340*/  FADD.FTZ R44, R15, R44 ;  /* 0x0000002c0f2c7221 */ /* 0x000fe20000010000 */
[----:B---3--:R-:W-:-:S06]  /*e350*/  FFMA.FTZ R14, R54, R9, -R82 ;  /* 0x00000009360e7223 */ /* 0x008fcc0000010852 */
[----:B------:R-:W3:Y:S01]  /*e360*/  MUFU.EX2 R129, R129 ;  /* 0x0000008100817308 */ /* 0x000ee20000000800 */
[----:B------:R-:W-:Y:S01]  /*e370*/  F2FP.BF16.F32.PACK_AB R140, R41, R140 ;  /* 0x0000008c298c723e */ /* 0x000fe200000010ff */
[----:B-----5:R-:W-:-:S06]  /*e380*/  FADD.FTZ R45, R134, R45 ;  /* 0x0000002d862d7221 */ /* 0x020fcc0000010000 */
[----:B------:R-:W5:Y:S01]  /*e390*/  MUFU.EX2 R25, R25 ;  /* 0x0000001900197308 */ /* 0x000f620000000800 */
[----:B--2---:R-:W-:Y:S01]  /*e3a0*/  FADD.FTZ R41, R135, R44 ;  /* 0x0000002c87297221 */ /* 0x004fe20000010000 */
[----:B------:R-:W-:-:S06]  /*e3b0*/  FFMA.FTZ R125, R55, R9, -R82 ;  /* 0x00000009377d7223 */ /* 0x000fcc0000010852 */
[----:B------:R-:W2:Y:S01]  /*e3c0*/  MUFU.EX2 R3, R3 ;  /* 0x0000000300037308 */ /* 0x000ea20000000800 */
[----:B------:R-:W-:Y:S01]  /*e3d0*/  F2FP.BF16.F32.PACK_AB R142, R40, R142 ;  /* 0x0000008e288e723e */ /* 0x000fe200000010ff */
[----:B0-----:R-:W-:-:S06]  /*e3e0*/  FADD.FTZ R45, R36, R45 ;  /* 0x0000002d242d7221 */ /* 0x001fcc0000010000 */
[----:B------:R-:W0:Y:S01]  /*e3f0*/  MUFU.EX2 R26, R26 ;  /* 0x0000001a001a7308 */ /* 0x000e220000000800 */
[----:B-1----:R-:W-:-:S07]  /*e400*/  FADD.FTZ R40, R0, R41 ;  /* 0x0000002900287221 */ /* 0x002fce0000010000 */
[----:B------:R-:W1:Y:S01]  /*e410*/  MUFU.EX2 R131, R131 ;  /* 0x0000008300837308 */ /* 0x000e620000000800 */
[----:B------:R-:W-:Y:S01]  /*e420*/  F2FP.BF16.F32.PACK_AB R146, R146, R42 ;  /* 0x0000002a9292723e */ /* 0x000fe200000010ff */
[----:B------:R-:W-:Y:S01]  /*e430*/  FFMA.FTZ R56, R56, R9, -R82 ;  /* 0x0000000938387223 */ /* 0x000fe20000010852 */
[----:B----4-:R-:W-:-:S05]  /*e440*/  FADD.FTZ R42, R24, R45 ;  /* 0x0000002d182a7221 */ /* 0x010fca0000010000 */
[----:B------:R-:W4:Y:S01]  /*e450*/  MUFU.EX2 R27, R27 ;  /* 0x0000001b001b7308 */ /* 0x000f220000000800 */
[----:B---3--:R-:W-:Y:S01]  /*e460*/  FADD.FTZ R40, R129, R40 ;  /* 0x0000002881287221 */ /* 0x008fe20000010000 */
[----:B------:R-:W-:-:S06]  /*e470*/  FFMA.FTZ R57, R57, R9, -R82 ;  /* 0x0000000939397223 */ /* 0x000fcc0000010852 */
[----:B------:R-:W3:Y:S01]  /*e480*/  MUFU.EX2 R14, R14 ;  /* 0x0000000e000e7308 */ /* 0x000ee20000000800 */
[----:B------:R-:W-:Y:S02]  /*e490*/  F2FP.BF16.F32.PACK_AB R144, R144, R43 ;  /* 0x0000002b9090723e */ /* 0x000fe400000010ff */
[----:B------:R-:W-:-:S05]  /*e4a0*/  F2FP.BF16.F32.PACK_AB R136, R39, R136 ;  /* 0x000000882788723e */ /* 0x000fca00000010ff */
[----:B------:R-:W3:Y:S01]  /*e4b0*/  MUFU.EX2 R28, R28 ;  /* 0x0000001c001c7308 */ /* 0x000ee20000000800 */
[----:B-----5:R-:W-:Y:S01]  /*e4c0*/  FADD.FTZ R39, R25, R42 ;  /* 0x0000002a19277221 */ /* 0x020fe20000010000 */
[----:B--2---:R-:W-:-:S06]  /*e4d0*/  FADD.FTZ R40, R3, R40 ;  /* 0x0000002803287221 */ /* 0x004fcc0000010000 */
[----:B------:R-:W2:Y:S01]  /*e4e0*/  MUFU.EX2 R125, R125 ;  /* 0x0000007d007d7308 */ /* 0x000ea20000000800 */
[----:B------:R-:W-:Y:S01]  /*e4f0*/  FFMA.FTZ R58, R58, R9, -R82 ;  /* 0x000000093a3a7223 */ /* 0x000fe20000010852 */
[----:B------:R-:W-:Y:S01]  /*e500*/  F2FP.BF16.F32.PACK_AB R138, R38, R138 ;  /* 0x0000008a268a723e */ /* 0x000fe200000010ff */
[----:B0-----:R-:W-:-:S05]  /*e510*/  FADD.FTZ R38, R26, R39 ;  /* 0x000000271a267221 */ /* 0x001fca0000010000 */
[----:B------:R-:W0:Y:S01]  /*e520*/  MUFU.EX2 R29, R29 ;  /* 0x0000001d001d7308 */ /* 0x000e220000000800 */
[----:B-1----:R-:W-:Y:S01]  /*e530*/  FADD.FTZ R39, R131, R40 ;  /* 0x0000002883277221 */ /* 0x002fe20000010000 */
[----:B------:R-:W-:-:S06]  /*e540*/  FFMA.FTZ R59, R59, R9, -R82 ;  /* 0x000000093b3b7223 */ /* 0x000fcc0000010852 */
[----:B------:R-:W1:Y:S01]  /*e550*/  MUFU.EX2 R43, R56 ;  /* 0x00000038002b7308 */ /* 0x000e620000000800 */
[----:B------:R-:W-:Y:S01]  /*e560*/  F2FP.BF16.F32.PACK_AB R132, R37, R132 ;  /* 0x000000842584723e */ /* 0x000fe200000010ff */
[----:B----4-:R-:W-:-:S06]  /*e570*/  FADD.FTZ R37, R27, R38 ;  /* 0x000000261b257221 */ /* 0x010fcc0000010000 */
[----:B------:R-:W4:Y:S01]  /*e580*/  MUFU.EX2 R30, R30 ;  /* 0x0000001e001e7308 */ /* 0x000f220000000800 */
[----:B---3--:R-:W-:Y:S01]  /*e590*/  FADD.FTZ R38, R14, R39 ;  /* 0x000000270e267221 */ /* 0x008fe20000010000 */
[----:B------:R-:W-:-:S06]  /*e5a0*/  FFMA.FTZ R60, R60, R9, -R82 ;  /* 0x000000093c3c7223 */ /* 0x000fcc0000010852 */
[----:B------:R-:W3:Y:S01]  /*e5b0*/  MUFU.EX2 R57, R57 ;  /* 0x0000003900397308 */ /* 0x000ee20000000800 */
[----:B------:R-:W-:Y:S01]  /*e5c0*/  FADD.FTZ R40, R28, R37 ;  /* 0x000000251c287221 */ /* 0x000fe20000010000 */
[----:B--2---:R-:W-:-:S06]  /*e5d0*/  FADD.FTZ R38, R125, R38 ;  /* 0x000000267d267221 */ /* 0x004fcc0000010000 */
[----:B------:R-:W2:Y:S01]  /*e5e0*/  MUFU.EX2 R31, R31 ;  /* 0x0000001f001f7308 */ /* 0x000ea20000000800 */
[----:B------:R-:W-:-:S07]  /*e5f0*/  FFMA.FTZ R61, R61, R9, -R82 ;  /* 0x000000093d3d7223 */ /* 0x000fce0000010852 */
[----:B------:R-:W5:Y:S01]  /*e600*/  MUFU.EX2 R58, R58 ;  /* 0x0000003a003a7308 */ /* 0x000f620000000800 */
[----:B------:R-:W-:Y:S01]  /*e610*/  F2FP.BF16.F32.PACK_AB R133, R15, R133 ;  /* 0x000000850f85723e */ /* 0x000fe200000010ff */
[----:B0-----:R-:W-:-:S06]  /*e620*/  FADD.FTZ R15, R29, R40 ;  /* 0x000000281d0f7221 */ /* 0x001fcc0000010000 */
[----:B------:R-:W0:Y:S01]  /*e630*/  MUFU.EX2 R32, R32 ;  /* 0x0000002000207308 */ /* 0x000e220000000800 */
[----:B-1----:R-:W-:Y:S01]  /*e640*/  FADD.FTZ R38, R43, R38 ;  /* 0x000000262b267221 */ /* 0x002fe20000010000 */
[----:B------:R-:W-:-:S06]  /*e650*/  FFMA.FTZ R62, R62, R9, -R82 ;  /* 0x000000093e3e7223 */ /* 0x000fcc0000010852 */
[----:B------:R-:W1:Y:S01]  /*e660*/  MUFU.EX2 R59, R59 ;  /* 0x0000003b003b7308 */ /* 0x000e620000000800 */
[----:B------:R-:W-:Y:S01]  /*e670*/  F2FP.BF16.F32.PACK_AB R135, R0, R135 ;  /* 0x000000870087723e */ /* 0x000fe200000010ff */
[----:B----4-:R-:W-:Y:S01]  /*e680*/  FADD.FTZ R0, R30, R15 ;  /* 0x0000000f1e007221 */ /* 0x010fe20000010000 */
[----:B------:R-:W-:-:S05]  /*e690*/  F2FP.BF16.F32.PACK_AB R129, R3, R129 ;  /* 0x000000810381723e */ /* 0x000fca00000010ff */
[----:B------:R-:W4:Y:S01]  /*e6a0*/  MUFU.EX2 R33, R33 ;  /* 0x0000002100217308 */ /* 0x000f220000000800 */
[----:B---3--:R-:W-:-:S07]  /*e6b0*/  FADD.FTZ R3, R57, R38 ;  /* 0x0000002639037221 */ /* 0x008fce0000010000 */
[----:B------:R-:W3:Y:S01]  /*e6c0*/  MUFU.EX2 R60, R60 ;  /* 0x0000003c003c7308 */ /* 0x000ee20000000800 */
[----:B--2---:R-:W-:Y:S01]  /*e6d0*/  FADD.FTZ R15, R31, R0 ;  /* 0x000000001f0f7221 */ /* 0x004fe20000010000 */
[----:B-----5:R-:W-:-:S06]  /*e6e0*/  FADD.FTZ R0, R58, R3 ;  /* 0x000000033a007221 */ /* 0x020fcc0000010000 */
[----:B------:R-:W2:Y:S01]  /*e6f0*/  MUFU.EX2 R34, R34 ;  /* 0x0000002200227308 */ /* 0x000ea20000000800 */
[----:B------:R-:W-:-:S07]  /*e700*/  ISETP.GT.AND P3, PT, R12, R70, PT ;  /* 0x000000460c00720c */ /* 0x000fce0003f64270 */
[----:B------:R-:W5:Y:S01]  /*e710*/  MUFU.EX2 R61, R61 ;  /* 0x0000003d003d7308 */ /* 0x000f620000000800 */
[----:B------:R-:W-:Y:S01]  /*e720*/  F2FP.BF16.F32.PACK_AB R131, R14, R131 ;  /* 0x000000830e83723e */ /* 0x000fe200000010ff */
[----:B0-----:R-:W-:-:S06]  /*e730*/  FADD.FTZ R14, R32, R15 ;  /* 0x0000000f200e7221 */ /* 0x001fcc0000010000 */
[----:B------:R-:W0:Y:S01]  /*e740*/  MUFU.EX2 R35, R35 ;  /* 0x0000002300237308 */ /* 0x000e220000000800 */
[----:B-1----:R-:W-:-:S07]  /*e750*/  FADD.FTZ R3, R59, R0 ;  /* 0x000000003b037221 */ /* 0x002fce0000010000 */
[----:B------:R-:W1:Y:S01]  /*e760*/  MUFU.EX2 R62, R62 ;  /* 0x0000003e003e7308 */ /* 0x000e620000000800 */
[----:B----4-:R-:W-:Y:S01]  /*e770*/  FADD.FTZ R15, R33, R14 ;  /* 0x0000000e210f7221 */ /* 0x010fe20000010000 */
[----:B---3--:R-:W-:-:S03]  /*e780*/  FADD.FTZ R0, R60, R3 ;  /* 0x000000033c007221 */ /* 0x008fc60000010000 */
[----:B--2---:R-:W-:Y:S01]  /*e790*/  FADD.FTZ R14, R34, R15 ;  /* 0x0000000f220e7221 */ /* 0x004fe20000010000 */
[----:B-----5:R-:W-:Y:S01]  /*e7a0*/  FADD.FTZ R0, R61, R0 ;  /* 0x000000003d007221 */ /* 0x020fe20000010000 */
[-C--:B------:R-:W-:Y:S01]  /*e7b0*/  FMUL.FTZ R88, R88, R8.reuse ;  /* 0x0000000858587220 */ /* 0x080fe20000410000 */
[-C--:B------:R-:W-:Y:S01]  /*e7c0*/  FMUL.FTZ R89, R89, R8.reuse ;  /* 0x0000000859597220 */ /* 0x080fe20000410000 */
[----:B0-----:R-:W-:Y:S01]  /*e7d0*/  FADD.FTZ R3, R35, R14 ;  /* 0x0000000e23037221 */ /* 0x001fe20000010000 */
        /* <DEDUP_REMOVED lines=31> */
[----:B-1----:R-:W-:Y:S01]  /*e9d0*/  FADD.FTZ R0, R62, R0 ;  /* 0x000000003e007221 */ /* 0x002fe20000010000 */
[----:B------:R-:W-:Y:S01]  /*e9e0*/  F2FP.BF16.F32.PACK_AB R151, R76, R151 ;  /* 0x000000974c97723e */ /* 0x000fe200000010ff */
[----:B------:R-:W-:Y:S01]  /*e9f0*/  VIADD R12, R12, 0xffffffff ;  /* 0xffffffff0c0c7836 */ /* 0x000fe20000000000 */
        /* <DEDUP_REMOVED lines=20> */
[----:B------:R-:W-:Y:S01]  /*eb40*/  MOV R13, R10 ;  /* 0x0000000a000d7202 */ /* 0x000fe20000000f00 */
[----:B------:R-:W-:Y:S06]  /*eb50*/  @P3 BRA `(.L_x_14996) ;  /* 0xffffffcc00a83947 */ /* 0x000fec000383ffff */
.L_x_14986:
[----:B------:R-:W-:-:S13]  /*eb60*/  ISETP.GE.AND P2, PT, R12, RZ, PT ;  /* 0x000000ff0c00720c */ /* 0x000fda0003f46270 */
[----:B------:R-:W-:Y:S05]  /*eb70*/  @!P2 BRA `(.L_x_14997) ;  /* 0x0000002400cca947 */ /* 0x000fea0003800000 */
[----:B------:R-:W-:Y:S02]  /*eb80*/  IMAD.MOV.U32 R13, RZ, RZ, R11 ;  /* 0x000000ffff0d7224 */ /* 0x000fe400078e000b */
[----:B------:R-:W-:Y:S02]  /*eb90*/  IMAD.MOV.U32 R15, RZ, RZ, R10 ;  /* 0x000000ffff0f7224 */ /* 0x000fe400078e000a */
[----:B------:R-:W-:Y:S02]  /*eba0*/  IMAD.MOV.U32 R8, RZ, RZ, R23 ;  /* 0x000000ffff087224 */ /* 0x000fe400078e0017 */
[----:B------:R-:W-:-:S07]  /*ebb0*/  IMAD.MOV.U32 R14, RZ, RZ, R18 ;  /* 0x000000ffff0e7224 */ /* 0x000fce00078e0012 */
.L_x_15007:
        /* <DEDUP_REMOVED lines=11> */
.L_x_14999:
[----:B------:R-:W-:Y:S01]  /*ec70*/  IMAD R9, R18, 0x8, R2 ;  /* 0x0000000812097824 */ /* 0x000fe200078e0202 */
[----:B------:R-:W-:-:S04]  /*ec80*/  SHF.L.U32 R10, R23, 0x1f, RZ ;  /* 0x0000001f170a7819 */ /* 0x000fc800000006ff */
[----:B------:R0:W1:Y:S01]  /*ec90*/  SYNCS.PHASECHK.TRANS64.TRYWAIT P3, [R9+URZ+0x16830], R10 ;  /* 0x0168300a090075a7 */ /* 0x000062000806017f */
[----:B------:R-:W-:Y:S05]  /*eca0*/  @!P0 BRA `(.L_x_15000) ;  /* 0x0000000000048947 */ /* 0x000fea0003800000 */
[----:B------:R-:W-:Y:S01]  /*ecb0*/  BPT.TRAP 0x1 ;  /* 0x000000040000795c */ /* 0x000fe20000300000 */
.L_x_15000:
[----:B------:R-:W-:Y:S04]  /*ecc0*/  BSSY B0, `(.L_x_14998) ;  /* 0x0000004000007945 */ /* 0x000fe80003800000 */
[----:B-1----:R-:W-:Y:S05]  /*ecd0*/  @P3 BRA `(.L_x_15001) ;  /* 0x0000000000083947 */ /* 0x002fea0003800000 */
[----:B------:R-:W1:Y:S02]  /*ece0*/  SYNCS.PHASECHK.TRANS64.TRYWAIT P3, [R9+URZ+0x16830], R10 ;  /* 0x0168300a090075a7 */ /* 0x000e64000806017f */
[----:B-1----:R-:W-:Y:S05]  /*ecf0*/  @!P3 BRA `(.L_x_15002) ;  /* 0x000000bc001cb947 */ /* 0x002fea0003800000 */
.L_x_15001:
[----:B------:R-:W-:Y:S05]  /*ed00*/  BSYNC B0 ;  /* 0x0000000000007941 */ /* 0x000fea0003800000 */
.L_x_14998:
        /* <DEDUP_REMOVED lines=44> */
.L_x_15004:
[----:B------:R-:W-:Y:S01]  /*efd0*/  SHF.L.U32 R8, R8, 0x1f, RZ ;  /* 0x0000001f08087819 */ /* 0x000fe200000006ff */
[----:B------:R-:W-:-:S04]  /*efe0*/  IMAD R9, R14, 0x8, R2 ;  /* 0x000000080e097824 */ /* 0x000fc800078e0202 */
[----:B------:R0:W1:Y:S01]  /*eff0*/  SYNCS.PHASECHK.TRANS64.TRYWAIT P2, [R9+URZ+0x16850], R8 ;  /* 0x01685008090075a7 */ /* 0x000062000804017f */
[----:B------:R-:W-:Y:S05]  /*f000*/  @!P0 BRA `(.L_x_15005) ;  /* 0x0000000000048947 */ /* 0x000fea0003800000 */
[----:B------:R-:W-:Y:S01]  /*f010*/  BPT.TRAP 0x1 ;  /* 0x000000040000795c */ /* 0x000fe20000300000 */
.L_x_15005:
[----:B-1----:R-:W-:Y:S05]  /*f020*/  @P2 BRA `(.L_x_15003) ;  /* 0x0000000000082947 */ /* 0x002fea0003800000 */
[----:B------:R-:W1:Y:S02]  /*f030*/  SYNCS.PHASECHK.TRANS64.TRYWAIT P2, [R9+URZ+0x16850], R8 ;  /* 0x01685008090075a7 */ /* 0x000e64000804017f */
[----:B-1----:R-:W-:Y:S05]  /*f040*/  @!P2 BRA `(.L_x_15006) ;  /* 0x000000b8005ca947 */ /* 0x002fea0003800000 */
.L_x_15003:
        /* <DEDUP_REMOVED lines=10> */
[----:B------:R-:W-:Y:S01]  /*f0f0*/  LEA R8, R14, R8, 0xa ;  /* 0x000000080e087211 */ /* 0x000fe200078e50ff */
[----:B------:R-:W-:Y:S01]  /*f100*/  FMUL.FTZ R30, R30, UR4 ;  /* 0x000000041e1e7c20 */ /* 0x000fe20008410000 */
[----:B------:R-:W-:Y:S01]  /*f110*/  FMUL.FTZ R31, R31, UR4 ;  /* 0x000000041f1f7c20 */ /* 0x000fe20008410000 */
[----:B------:R-:W-:Y:S01]  /*f120*/  FMUL.FTZ R63, R63, UR4 ;  /* 0x000000043f3f7c20 */ /* 0x000fe20008410000 */
[C---:B------:R-:W-:Y:S01]  /*f130*/  R2UR UR10, R8.reuse ;  /* 0x00000000080a72ca */ /* 0x040fe200000e0000 */
[----:B------:R-:W-:-:S02]  /*f140*/  VIADD R10, R8, 0x80 ;  /* 0x00000080080a7836 */ /* 0x000fc40000000000 */
[----:B------:R-:W-:Y:S01]  /*f150*/  FMUL.FTZ R66, R66, UR4 ;  /* 0x0000000442427c20 */ /* 0x000fe20008410000 */
[----:B------:R-:W-:Y:S01]  /*f160*/  FMUL.FTZ R67, R67, UR4 ;  /* 0x0000000443437c20 */ /* 0x000fe20008410000 */
[----:B------:R-:W-:Y:S08]  /*f170*/  MUFU.TANH R63, R63 ;  /* 0x0000003f003f7308 */ /* 0x000ff00000002400 */
[----:B------:R-:W-:Y:S01]  /*f180*/  HGMMA.64x64x16.F32.BF16 R88, R148, gdesc[UR8].tnspB, R88, gsb0 ;  /* 0x40e0000894587df0 */ /* 0x000fe20008001858 */
[----:B------:R-:W-:Y:S01]  /*f190*/  R2UR UR10, R10 ;  /* 0x000000000a0a72ca */ /* 0x000fe200000e0000 */
[----:B------:R-:W-:Y:S01]  /*f1a0*/  VIADD R10, R8, 0x100 ;  /* 0x00000100080a7836 */ /* 0x000fe20000000000 */
[----:B------:R-:W-:Y:S01]  /*f1b0*/  R2UR UR11, R11 ;  /* 0x000000000b0b72ca */ /* 0x000fe200000e0000 */
[----:B------:R-:W-:Y:S01]  /*f1c0*/  IMAD.MOV.U32 R11, RZ, RZ, 0x40000040 ;  /* 0x40000040ff0b7424 */ /* 0x000fe200078e00ff */
        /* <DEDUP_REMOVED lines=11> */
[----:B------:R-:W-:Y:S01]  /*f280*/  FMUL.FTZ R151, R34, UR4 ;  /* 0x0000000422977c20 */ /* 0x000fe20008410000 */
        /* <DEDUP_REMOVED lines=12> */
[----:B0-----:R-:W-:Y:S01]  /*f350*/  FMUL.FTZ R27, R32, UR4 ;  /* 0x00000004201b7c20 */ /* 0x001fe20008410000 */
[----:B------:R-:W-:Y:S01]  /*f360*/  FMUL.FTZ R32, R41, UR4 ;  /* 0x0000000429207c20 */ /* 0x000fe20008410000 */
[----:B------:R-:W-:Y:S01]  /*f370*/  FMUL.FTZ R41, R52, UR4 ;  /* 0x0000000434297c20 */ /* 0x000fe20008410000 */
[----:B------:R-:W-:Y:S01]  /*f380*/  FMUL.FTZ R68, R85, UR4 ;  /* 0x0000000455447c20 */ /* 0x000fe20008410000 */
[----:B------:R-:W-:-:S02]  /*f390*/  VIADD R10, R8, 0x180 ;  /* 0x00000180080a7836 */ /* 0x000fc40000000000 */
[----:B------:R-:W-:Y:S01]  /*f3a0*/  FMUL.FTZ R69, R70, UR4 ;  /* 0x0000000446457c20 */ /* 0x000fe20008410000 */
[----:B------:R-:W-:Y:S01]  /*f3b0*/  VIADD R52, R8, 0x200 ;  /* 0x0000020008347836 */ /* 0x000fe20000000000 */
[----:B------:R-:W-:Y:S01]  /*f3c0*/  MUFU.TANH R27, R27 ;  /* 0x0000001b001b7308 */ /* 0x000fe20000002400 */
[----:B------:R-:W-:Y:S01]  /*f3d0*/  FMUL.FTZ R70, R71, UR4 ;  /* 0x0000000447467c20 */ /* 0x000fe20008410000 */
[----:B------:R-:W-:Y:S01]  /*f3e0*/  FMUL.FTZ R71, R74, UR4 ;  /* 0x000000044a477c20 */ /* 0x000fe20008410000 */
[----:B------:R-:W-:Y:S01]  /*f3f0*/  FMUL.FTZ R72, R75, UR4 ;  /* 0x000000044b487c20 */ /* 0x000fe20008410000 */
[----:B------:R-:W-:Y:S01]  /*f400*/  FMUL.FTZ R74, R79, UR4 ;  /* 0x000000044f4a7c20 */ /* 0x000fe20008410000 */
[----:B------:R-:W-:-:S03]  /*f410*/  FMUL.FTZ R75, R82, UR4 ;  /* 0x00000004524b7c20 */ /* 0x000fc60008410000 */
        /* <DEDUP_REMOVED lines=12> */
[----:B------:R-:W-:Y:S01]  /*f4e0*/  FMUL.FTZ R145, R39, UR4 ;  /* 0x0000000427917c20 */ /* 0x000fe20008410000 */
[----:B------:R-:W-:Y:S01]  /*f4f0*/  HGMMA.64x64x16.F32.BF16 R88, R140, gdesc[UR8].tnspB, R88, gsb0 ;  /* 0x40e000088c587df0 */ /* 0x000fe20008001858 */
[----:B------:R-:W-:Y:S01]  /*f500*/  R2UR UR11, R11 ;  /* 0x000000000b0b72ca */ /* 0x000fe200000e0000 */
[----:B------:R-:W-:Y:S01]  /*f510*/  FMUL.FTZ R11, R24, UR4 ;  /* 0x00000004180b7c20 */ /* 0x000fe20008410000 */
[----:B------:R-:W-:Y:S01]  /*f520*/  FMUL.FTZ R24, R25, UR4 ;  /* 0x0000000419187c20 */ /* 0x000fe20008410000 */
[----:B------:R-:W-:Y:S01]  /*f530*/  FMUL.FTZ R25, R28, UR4 ;  /* 0x000000041c197c20 */ /* 0x000fe20008410000 */
[----:B------:R-:W-:Y:S01]  /*f540*/  FMUL.FTZ R28, R33, UR4 ;  /* 0x00000004211c7c20 */ /* 0x000fe20008410000 */
        /* <DEDUP_REMOVED lines=19> */
[----:B------:R-:W-:Y:S01]  /*f680*/  R2UR UR10, R10 ;  /* 0x000000000a0a72ca */ /* 0x000fe200000e0000 */
[----:B-1----:R-:W-:-:S02]  /*f690*/  IMAD.MOV.U32 R84, RZ, RZ, R150 ;  /* 0x000000ffff547224 */ /* 0x002fc400078e0096 */
[----:B------:R-:W-:Y:S01]  /*f6a0*/  FMUL.FTZ R73, R78, UR4 ;  /* 0x000000044e497c20 */ /* 0x000fe20008410000 */
[----:B------:R-:W-:Y:S01]  /*f6b0*/  FMUL.FTZ R76, R83, UR4 ;  /* 0x00000004534c7c20 */ /* 0x000fe20008410000 */
[----:B------:R-:W-:Y:S01]  /*f6c0*/  FMUL.FTZ R77, R86, UR4 ;  /* 0x00000004564d7c20 */ /* 0x000fe20008410000 */
[----:B------:R-:W-:Y:S01]  /*f6d0*/  FMUL.FTZ R78, R87, UR4 ;  /* 0x00000004574e7c20 */ /* 0x000fe20008410000 */
[----:B------:R-:W1:Y:S01]  /*f6e0*/  MUFU.TANH R25, R25 ;  /* 0x0000001900197308 */ /* 0x000e620000002400 */
[----:B--2---:R-:W-:-:S07]  /*f6f0*/  FMNMX.FTZ R9, R11, R15, !PT ;  /* 0x0000000f0b097209 */ /* 0x004fce0007810000 */
[----:B------:R-:W2:Y:S01]  /*f700*/  MUFU.TANH R28, R28 ;  /* 0x0000001c001c7308 */ /* 0x000ea20000002400 */
[----:B0-----:R-:W-:-:S07]  /*f710*/  FMNMX.FTZ R9, R24, R9, !PT ;  /* 0x0000000918097209 */ /* 0x001fce0007810000 */
[----:B------:R-:W0:Y:S01]  /*f720*/  MUFU.TANH R30, R30 ;  /* 0x0000001e001e7308 */ /* 0x000e220000002400 */
[----:B-1----:R-:W-:-:S04]  /*f730*/  FMNMX.FTZ R9, R25, R9, !PT ;  /* 0x0000000919097209 */ /* 0x002fc80007810000 */
[----:B------:R-:W-:-:S03]  /*f740*/  FMNMX.FTZ R9, R26, R9, !PT ;  /* 0x000000091a097209 */ /* 0x000fc60007810000 */
[----:B------:R-:W1:Y:S01]  /*f750*/  MUFU.TANH R31, R31 ;  /* 0x0000001f001f7308 */ /* 0x000e620000002400 */
[----:B------:R-:W-:-:S04]  /*f760*/  FMNMX.FTZ R9, R27, R9, !PT ;  /* 0x000000091b097209 */ /* 0x000fc80007810000 */
[----:B--2---:R-:W-:-:S03]  /*f770*/  FMNMX.FTZ R9, R28, R9, !PT ;  /* 0x000000091c097209 */ /* 0x004fc60007810000 */
[----:B------:R-:W2:Y:S01]  /*f780*/  MUFU.TANH R33, R33 ;  /* 0x0000002100217308 */ /* 0x000ea20000002400 */
[----:B------:R-:W-:-:S04]  /*f790*/  FMNMX.FTZ R9, R29, R9, !PT ;  /* 0x000000091d097209 */ /* 0x000fc80007810000 */
[----:B0-----:R-:W-:-:S03]  /*f7a0*/  FMNMX.FTZ R9, R30, R9, !PT ;  /* 0x000000091e097209 */ /* 0x001fc60007810000 */
[----:B------:R-:W0:Y:S01]  /*f7b0*/  MUFU.TANH R37, R37 ;  /* 0x0000002500257308 */ /* 0x000e220000002400 */
[----:B-1----:R-:W-:-:S04]  /*f7c0*/  FMNMX.FTZ R9, R31, R9, !PT ;  /* 0x000000091f097209 */ /* 0x002fc80007810000 */
[----:B------:R-:W-:Y:S01]  /*f7d0*/  FMNMX.FTZ R9, R32, R9, !PT ;  /* 0x0000000920097209 */ /* 0x000fe20007810000 */
[----:B------:R-:W-:Y:S02]  /*f7e0*/  WARPGROUP.DEPBAR.LE gsb0, 0x0 ;  /* 0x00008000000079c5 */ /* 0x000fe40000010000 */
[----:B------:R-:W1:Y:S01]  /*f7f0*/  MUFU.TANH R38, R38 ;  /* 0x0000002600267308 */ /* 0x000e620000002400 */
[----:B------:R-:W-:Y:S01]  /*f800*/  FMUL.FTZ R143, R42, UR4 ;  /* 0x000000042a8f7c20 */ /* 0x000fe20008410000 */
[----:B------:R-:W-:Y:S01]  /*f810*/  FMUL.FTZ R42, R53, UR4 ;  /* 0x00000004352a7c20 */ /* 0x000fe20008410000 */
[----:B--2---:R-:W-:Y:S01]  /*f820*/  FMNMX.FTZ R9, R33, R9, !PT ;  /* 0x0000000921097209 */ /* 0x004fe20007810000 */
[----:B------:R-:W-:Y:S01]  /*f830*/  FMUL.FTZ R141, R43, UR4 ;  /* 0x000000042b8d7c20 */ /* 0x000fe20008410000 */
[----:B------:R-:W-:Y:S01]  /*f840*/  FMUL.FTZ R43, R54, UR4 ;  /* 0x00000004362b7c20 */ /* 0x000fe20008410000 */
[----:B------:R-:W-:Y:S01]  /*f850*/  FMUL.FTZ R54, R64, UR4 ;  /* 0x0000000440367c20 */ /* 0x000fe20008410000 */
[----:B------:R-:W-:Y:S01]  /*f860*/  FMNMX.FTZ R9, R35, R9, !PT ;  /* 0x0000000923097209 */ /* 0x000fe20007810000 */
[----:B------:R-:W2:Y:S01]  /*f870*/  MUFU.TANH R42, R42 ;  /* 0x0000002a002a7308 */ /* 0x000ea20000002400 */
[----:B------:R-:W-:Y:S01]  /*f880*/  FMUL.FTZ R64, R81, UR4 ;  /* 0x0000000451407c20 */ /* 0x000fe20008410000 */
[----:B------:R-:W-:Y:S01]  /*f890*/  WARPGROUP.ARRIVE ;  /* 0x00000000000079c5 */ /* 0x000fe20000000000 */
[----:B0-----:R-:W-:Y:S01]  /*f8a0*/  FMNMX.FTZ R9, R37, R9, !PT ;  /* 0x0000000925097209 */ /* 0x001fe20007810000 */
[----:B------:R-:W-:-:S02]  /*f8b0*/  IMAD.MOV.U32 R81, RZ, RZ, R148 ;  /* 0x000000ffff517224 */ /* 0x000fc400078e0094 */
[----:B------:R-:W-:Y:S02]  /*f8c0*/  IMAD.MOV.U32 R53, RZ, RZ, 0x40000040 ;  /* 0x40000040ff357424 */ /* 0x000fe400078e00ff */
[----:B------:R-:W0:Y:S01]  /*f8d0*/  MUFU.TANH R49, R49 ;  /* 0x0000003100317308 */ /* 0x000e220000002400 */
[----:B-1----:R-:W-:Y:S01]  /*f8e0*/  FMNMX.FTZ R9, R38, R9, !PT ;  /* 0x0000000926097209 */ /* 0x002fe20007810000 */
[----:B------:R-:W-:Y:S01]  /*f8f0*/  HGMMA.64x64x16.F32.BF16 R88, R136, gdesc[UR8].tnspB, R88, gsb0 ;  /* 0x40e0000888587df0 */ /* 0x000fe20008001858 */
[----:B------:R-:W-:Y:S02]  /*f900*/  R2UR UR10, R52 ;  /* 0x00000000340a72ca */ /* 0x000fe400000e0000 */
[----:B------:R-:W-:Y:S02]  /*f910*/  FMNMX.FTZ R9, R41, R9, !PT ;  /* 0x0000000929097209 */ /* 0x000fe40007810000 */
[----:B------:R-:W-:Y:S01]  /*f920*/  R2UR UR11, R53 ;  /* 0x00000000350b72ca */ /* 0x000fe200000e0000 */
[----:B------:R-:W1:Y:S01]  /*f930*/  MUFU.TANH R50, R50 ;  /* 0x0000003200327308 */ /* 0x000e620000002400 */
[----:B--2---:R-:W-:-:S04]  /*f940*/  FMNMX.FTZ R9, R42, R9, !PT ;  /* 0x000000092a097209 */ /* 0x004fc80007810000 */
[----:B------:R-:W-:-:S03]  /*f950*/  FMNMX.FTZ R9, R45, R9, !PT ;  /* 0x000000092d097209 */ /* 0x000fc60007810000 */
[----:B------:R-:W2:Y:S01]  /*f960*/  MUFU.TANH R54, R54 ;  /* 0x0000003600367308 */ /* 0x000ea20000002400 */
[----:B------:R-:W-:-:S04]  /*f970*/  FMNMX.FTZ R9, R47, R9, !PT ;  /* 0x000000092f097209 */ /* 0x000fc80007810000 */
[----:B0-----:R-:W-:-:S03]  /*f980*/  FMNMX.FTZ R9, R49, R9, !PT ;  /* 0x0000000931097209 */ /* 0x001fc60007810000 */
        /* <DEDUP_REMOVED lines=17> */
[----:B------:R-:W-:Y:S01]  /*faa0*/  IMAD.MOV.U32 R137, RZ, RZ, R146 ;  /* 0x000000ffff897224 */ /* 0x000fe200078e0092 */
[----:B------:R-:W-:Y:S01]  /*fab0*/  WARPGROUP.ARRIVE ;  /* 0x00000000000079c5 */ /* 0x000fe20000000000 */
[----:B------:R-:W-:Y:S02]  /*fac0*/  IMAD.MOV.U32 R139, RZ, RZ, R144 ;  /* 0x000000ffff8b7224 */ /* 0x000fe400078e0090 */
[----:B------:R-:W2:Y:S01]  /*fad0*/  MUFU.TANH R64, R64 ;  /* 0x0000004000407308 */ /* 0x000ea20000002400 */
[----:B0-----:R-:W-:Y:S02]  /*fae0*/  FMNMX.FTZ R9, R61, R9, !PT ;  /* 0x000000093d097209 */ /* 0x001fe40007810000 */
[----:B------:R-:W-:Y:S05]  /*faf0*/  HGMMA.64x64x16.F32.BF16 R88, R132, gdesc[UR8].tnspB, R88, gsb0 ;  /* 0x40e0000884587df0 */ /* 0x000fea0008001858 */
        /* <DEDUP_REMOVED lines=16> */
[----:B------:R-:W1:Y:S01]  /*fc00*/  MUFU.TANH R36, R36 ;  /* 0x0000002400247308 */ /* 0x000e620000002400 */
[----:B------:R-:W-:-:S02]  /*fc10*/  WARPGROUP.DEPBAR.LE gsb0, 0x0 ;  /* 0x00008000000079c5 */ /* 0x000fc40000010000 */
[----:B------:R-:W-:-:S05]  /*fc20*/  WARPGROUP.ARRIVE ;  /* 0x00000000000079c5 */ /* 0x000fca0000000000 */
[----:B------:R-:W1:Y:S01]  /*fc30*/  MUFU.TANH R39, R39 ;  /* 0x0000002700277308 */ /* 0x000e620000002400 */
[----:B--2---:R-:W-:Y:S01]  /*fc40*/  FMNMX.FTZ R10, R10, R9, !PT ;  /* 0x000000090a0a7209 */ /* 0x004fe20007810000 */
[----:B------:R-:W-:-:S04]  /*fc50*/  IMAD.U32 R9, RZ, RZ, UR6 ;  /* 0x00000006ff097e24 */ /* 0x000fc8000f8e00ff */
[CC--:B------:R-:W-:Y:S02]  /*fc60*/  FMUL.FTZ R80, R10.reuse, R9.reuse ;  /* 0x000000090a507220 */ /* 0x0c0fe40000410000 */
[----:B------:R-:W2:Y:S01]  /*fc70*/  MUFU.TANH R40, R40 ;  /* 0x0000002800287308 */ /* 0x000ea20000002400 */
[----:B------:R-:W-:Y:S01]  /*fc80*/  FADD.FTZ R15, -R10, R15 ;  /* 0x0000000f0a0f7221 */ /* 0x000fe20000010100 */
[--C-:B------:R-:W-:Y:S01]  /*fc90*/  FFMA.FTZ R148, R11, R9, -R80.reuse ;  /* 0x000000090b947223 */ /* 0x100fe20000010850 */
[----:B------:R-:W-:Y:S01]  /*fca0*/  FMNMX.FTZ R11, R84, R13, !PT ;  /* 0x0000000d540b7209 */ /* 0x000fe20007810000 */
[-CC-:B------:R-:W-:Y:S01]  /*fcb0*/  FFMA.FTZ R52, R24, R9.reuse, -R80.reuse ;  /* 0x0000000918347223 */ /* 0x180fe20000010850 */
[----:B------:R-:W-:Y:S01]  /*fcc0*/  FFMA.FTZ R150, R25, R9, -R80 ;  /* 0x0000000919967223 */ /* 0x000fe20000010850 */
[----:B------:R-:W-:Y:S01]  /*fcd0*/  VIADD R24, R8, 0x280 ;  /* 0x0000028008187836 */ /* 0x000fe20000000000 */
[----:B------:R-:W-:Y:S01]  /*fce0*/  FMNMX.FTZ R11, R81, R11, !PT ;  /* 0x0000000b510b7209 */ /* 0x000fe20007810000 */
[----:B------:R-:W2:Y:S01]  /*fcf0*/  MUFU.TANH R43, R43 ;  /* 0x0000002b002b7308 */ /* 0x000ea20000002400 */
[----:B------:R-:W-:-:S02]  /*fd00*/  IMAD.MOV.U32 R25, RZ, RZ, 0x40000040 ;  /* 0x40000040ff197424 */ /* 0x000fc400078e00ff */
[--C-:B------:R-:W-:Y:S01]  /*fd10*/  FFMA.FTZ R146, R29, R9, -R80.reuse ;  /* 0x000000091d927223 */ /* 0x100fe20000010850 */
[----:B------:R-:W-:Y:S01]  /*fd20*/  FMNMX.FTZ R11, R137, R11, !PT ;  /* 0x0000000b890b7209 */ /* 0x000fe20007810000 */
[-CC-:B------:R-:W-:Y:S01]  /*fd30*/  FFMA.FTZ R29, R42, R9.reuse, -R80.reuse ;  /* 0x000000092a1d7223 */ /* 0x180fe20000010850 */
[----:B------:R-:W-:Y:S01]  /*fd40*/  R2UR UR10, R24 ;  /* 0x00000000180a72ca */ /* 0x000fe200000e0000 */
[--C-:B------:R-:W-:Y:S01]  /*fd50*/  FFMA.FTZ R142, R33, R9, -R80.reuse ;  /* 0x00000009218e7223 */ /* 0x100fe20000010850 */
[----:B------:R-:W-:Y:S01]  /*fd60*/  FMNMX.FTZ R11, R139, R11, !PT ;  /* 0x0000000b8b0b7209 */ /* 0x000fe20007810000 */
[----:B------:R-:W2:Y:S01]  /*fd70*/  MUFU.TANH R44, R44 ;  /* 0x0000002c002c7308 */ /* 0x000ea20000002400 */
[----:B------:R-:W-:Y:S01]  /*fd80*/  R2UR UR11, R25 ;  /* 0x00000000190b72ca */ /* 0x000fe200000e0000 */
[----:B------:R-:W-:Y:S01]  /*fd90*/  FFMA.FTZ R33, R55, R9, -R80 ;  /* 0x0000000937217223 */ /* 0x000fe20000010850 */
[----:B------:R-:W-:Y:S01]  /*fda0*/  FMNMX.FTZ R11, R151, R11, !PT ;  /* 0x0000000b970b7209 */ /* 0x000fe20007810000 */
[----:B------:R-:W-:-:S02]  /*fdb0*/  IMAD.MOV.U32 R25, RZ, RZ, 0x40000040 ;  /* 0x40000040ff197424 */ /* 0x000fc400078e00ff */
[-CC-:B------:R-:W-:Y:S01]  /*fdc0*/  FFMA.FTZ R138, R41, R9.reuse, -R80.reuse ;  /* 0x00000009298a7223 */ /* 0x180fe20000010850 */
[--C-:B------:R-:W-:Y:S01]  /*fdd0*/  FFMA.FTZ R41, R58, R9, -R80.reuse ;  /* 0x000000093a297223 */ /* 0x100fe20000010850 */
[----:B0-----:R-:W-:Y:S01]  /*fde0*/  FMNMX.FTZ R11, R149, R11, !PT ;  /* 0x0000000b950b7209 */ /* 0x001fe20007810000 */
[----:B------:R-:W0:Y:S01]  /*fdf0*/  MUFU.TANH R46, R46 ;  /* 0x0000002e002e7308 */ /* 0x000e220000002400 */
[-CC-:B------:R-:W-:Y:S01]  /*fe00*/  FFMA.FTZ R53, R28, R9.reuse, -R80.reuse ;  /* 0x000000091c357223 */ /* 0x180fe20000010850 */
[--C-:B------:R-:W-:Y:S01]  /*fe10*/  FFMA.FTZ R28, R38, R9, -R80.reuse ;  /* 0x00000009261c7223 */ /* 0x100fe20000010850 */
[----:B---3--:R-:W-:Y:S01]  /*fe20*/  FMNMX.FTZ R11, R147, R11, !PT ;  /* 0x0000000b930b7209 */ /* 0x008fe20007810000 */
[-CC-:B------:R-:W-:Y:S01]  /*fe30*/  FFMA.FTZ R38, R57, R9.reuse, -R80.reuse ;  /* 0x0000000939267223 */ /* 0x180fe20000010850 */
[--C-:B------:R-:W-:Y:S01]  /*fe40*/  FFMA.FTZ R136, R37, R9, -R80.reuse ;  /* 0x0000000925887223 */ /* 0x100fe20000010850 */
[----:B------:R-:W-:Y:S01]  /*fe50*/  HGMMA.64x64x16.F32.BF16 R88, R128, gdesc[UR8].tnspB, R88, gsb0 ;  /* 0x40e0000880587df0 */ /* 0x000fe20008001858 */
[----:B----4-:R-:W-:Y:S01]  /*fe60*/  FMNMX.FTZ R11, R145, R11, !PT ;  /* 0x0000000b910b7209 */ /* 0x010fe20007810000 */
[----:B------:R-:W3:Y:S01]  /*fe70*/  MUFU.TANH R48, R48 ;  /* 0x0000003000307308 */ /* 0x000ee20000002400 */
[----:B------:R-:W-:Y:S01]  /*fe80*/  R2UR UR11, R25 ;  /* 0x00000000190b72ca */ /* 0x000fe200000e0000 */
[----:B------:R-:W-:Y:S01]  /*fe90*/  IMAD.MOV.U32 R25, RZ, RZ, 0x40000040 ;  /* 0x40000040ff197424 */ /* 0x000fe200078e00ff */
[----:B-----5:R-:W-:Y:S01]  /*fea0*/  FMNMX.FTZ R11, R143, R11, !PT ;  /* 0x0000000b8f0b7209 */ /* 0x020fe20007810000 */
[-C--:B------:R-:W-:Y:S01]  /*feb0*/  FMUL.FTZ R15, R15, R9.reuse ;  /* 0x000000090f0f7220 */ /* 0x080fe20000410000 */
[-CC-:B------:R-:W-:Y:S01]  /*fec0*/  FFMA.FTZ R37, R56, R9.reuse, -R80.reuse ;  /* 0x0000000938257223 */ /* 0x180fe20000010850 */
[--C-:B------:R-:W-:Y:S01]  /*fed0*/  FFMA.FTZ R68, R68, R9, -R80.reuse ;  /* 0x0000000944447223 */ /* 0x100fe20000010850 */
[----:B-1----:R-:W-:Y:S01]  /*fee0*/  FMNMX.FTZ R11, R141, R11, !PT ;  /* 0x0000000b8d0b7209 */ /* 0x002fe20007810000 */
[----:B------:R-:W1:Y:S01]  /*fef0*/  MUFU.TANH R51, R51 ;  /* 0x0000003300337308 */ /* 0x000e620000002400 */
        /* <DEDUP_REMOVED lines=9> */
[--C-:B------:R-:W-:Y:S01]  /*ff90*/  FFMA.FTZ R144, R27, R9, -R80.reuse ;  /* 0x000000091b907223 */ /* 0x100fe20000010850 */
[----:B------:R-:W-:Y:S01]  /*ffa0*/  FMNMX.FTZ R11, R39, R11, !PT ;  /* 0x0000000b270b7209 */ /* 0x000fe20007810000 */
[-CC-:B------:R-:W-:Y:S01]  /*ffb0*/  FFMA.FTZ R45, R60, R9.reuse, -R80.reuse ;  /* 0x000000093c2d7223 */ /* 0x180fe20000010850 */
[-CC-:B------:R-:W-:Y:S01]  /*ffc0*/  FFMA.FTZ R27, R32, R9.reuse, -R80.reuse ;  /* 0x00000009201b7223 */ /* 0x180fe20000010850 */
[--C-:B------:R-:W-:Y:S01]  /*ffd0*/  FFMA.FTZ R32, R50, R9, -R80.reuse ;  /* 0x0000000932207223 */ /* 0x100fe20000010850 */
[----:B--2---:R-:W-:Y:S01]  /*ffe0*/  FMNMX.FTZ R11, R40, R11, !PT ;  /* 0x0000000b280b7209 */ /* 0x004fe20007810000 */
[----:B------:R-:W2:Y:S01]  /*fff0*/  MUFU.TANH R70, R70 ;  /* 0x0000004600467308 */ /* 0x000ea20000002400 */
[-CC-:B------:R-:W-:Y:S01]  /*10000*/  FFMA.FTZ R50, R64, R9.reuse, -R80.reuse ;  /* 0x0000000940327223 */ /* 0x180fe20000010850 */
[--C-:B------:R-:W-:Y:S01]  /*10010*/  FFMA.FTZ R134, R49, R9, -R80.reuse ;  /* 0x0000000931867223 */ /* 0x100fe20000010850 */
[----:B------:R-:W-:Y:S01]  /*10020*/  FMNMX.FTZ R11, R43, R11, !PT ;  /* 0x0000000b2b0b7209 */ /* 0x000fe20007810000 */
[-CC-:B------:R-:W-:Y:S01]  /*10030*/  FFMA.FTZ R140, R31, R9.reuse, -R80.reuse ;  /* 0x000000091f8c7223 */ /* 0x180fe20000010850 */
[-CC-:B------:R-:W-:Y:S01]  /*10040*/  FFMA.FTZ R49, R62, R9.reuse, -R80.reuse ;  /* 0x000000093e317223 */ /* 0x180fe20000010850 */
[--C-:B------:R-:W-:Y:S01]  /*10050*/  FFMA.FTZ R31, R54, R9, -R80.reuse ;  /* 0x00000009361f7223 */ /* 0x100fe20000010850 */
[----:B------:R-:W-:Y:S01]  /*10060*/  FMNMX.FTZ R11, R44, R11, !PT ;  /* 0x0000000b2c0b7209 */ /* 0x000fe20007810000 */
[----:B------:R-:W5:Y:S01]  /*10070*/  MUFU.TANH R71, R71 ;  /* 0x0000004700477308 */ /* 0x000f620000002400 */
[----:B------:R-:W-:-:S02]  /*10080*/  FFMA.FTZ R54, R65, R9, -R80 ;  /* 0x0000000941367223 */ /* 0x000fc40000010850 */
[----:B0-----:R-:W-:-:S04]  /*10090*/  FMNMX.FTZ R11, R46, R11, !PT ;  /* 0x0000000b2e0b7209 */ /* 0x001fc80007810000 */
[----:B---3--:R-:W-:Y:S01]  /*100a0*/  FMNMX.FTZ R11, R48, R11, !PT ;  /* 0x0000000b300b7209 */ /* 0x008fe20007810000 */
[----:B------:R-:W0:Y:S03]  /*100b0*/  MUFU.TANH R72, R72 ;  /* 0x0000004800487308 */ /* 0x000e260000002400 */
[----:B-1----:R-:W-:-:S04]  /*100c0*/  FMNMX.FTZ R11, R51, R11, !PT ;  /* 0x0000000b330b7209 */ /* 0x002fc80007810000 */
[----:B------:R-:W-:Y:S01]  /*100d0*/  FMNMX.FTZ R11, R63, R11, !PT ;  /* 0x0000000b3f0b7209 */ /* 0x000fe20007810000 */
[----:B------:R-:W1:Y:S03]  /*100e0*/  MUFU.TANH R73, R73 ;  /* 0x0000004900497308 */ /* 0x000e660000002400 */
[----:B------:R-:W-:-:S04]  /*100f0*/  FMNMX.FTZ R11, R66, R11, !PT ;  /* 0x0000000b420b7209 */ /* 0x000fc80007810000 */
[----:B------:R-:W-:Y:S01]  /*10100*/  FMNMX.FTZ R11, R67, R11, !PT ;  /* 0x0000000b430b7209 */ /* 0x000fe20007810000 */
[----:B------:R-:W3:Y:S03]  /*10110*/  MUFU.TANH R74, R74 ;  /* 0x0000004a004a7308 */ /* 0x000ee60000002400 */
[----:B----4-:R-:W-:-:S04]  /*10120*/  FMNMX.FTZ R11, R69, R11, !PT ;  /* 0x0000000b450b7209 */ /* 0x010fc80007810000 */
[----:B--2---:R-:W-:Y:S01]  /*10130*/  FMNMX.FTZ R11, R70, R11, !PT ;  /* 0x0000000b460b7209 */ /* 0x004fe20007810000 */
[----:B------:R-:W2:Y:S03]  /*10140*/  MUFU.TANH R75, R75 ;  /* 0x0000004b004b7308 */ /* 0x000ea60000002400 */
[----:B-----5:R-:W-:-:S04]  /*10150*/  FMNMX.FTZ R11, R71, R11, !PT ;  /* 0x0000000b470b7209 */ /* 0x020fc80007810000 */
[----:B0-----:R-:W-:Y:S01]  /*10160*/  FMNMX.FTZ R11, R72, R11, !PT ;  /* 0x0000000b480b7209 */ /* 0x001fe20007810000 */
[----:B------:R-:W0:Y:S03]  /*10170*/  MUFU.TANH R76, R76 ;  /* 0x0000004c004c7308 */ /* 0x000e260000002400 */
[----:B-1----:R-:W-:Y:S01]  /*10180*/  FMNMX.FTZ R11, R73, R11, !PT ;  /* 0x0000000b490b7209 */ /* 0x002fe20007810000 */
[----:B------:R-:W-:Y:S02]  /*10190*/  WARPGROUP.DEPBAR.LE gsb0, 0x0 ;  /* 0x00008000000079c5 */ /* 0x000fe40000010000 */
[----:B------:R-:W-:Y:S01]  /*101a0*/  WARPGROUP.ARRIVE ;  /* 0x00000000000079c5 */ /* 0x000fe20000000000 */
[----:B---3--:R-:W-:Y:S01]  /*101b0*/  FMNMX.FTZ R11, R74, R11, !PT ;  /* 0x0000000b4a0b7209 */ /* 0x008fe20007810000 */
[----:B------:R-:W1:Y:S03]  /*101c0*/  MUFU.TANH R77, R77 ;  /* 0x0000004d004d7308 */ /* 0x000e660000002400 */
[----:B--2---:R-:W-:-:S05]  /*101d0*/  FMNMX.FTZ R11, R75, R11, !PT ;  /* 0x0000000b4b0b7209 */ /* 0x004fca0007810000 */
[----:B------:R-:W2:Y:S01]  /*101e0*/  MUFU.TANH R78, R78 ;  /* 0x0000004e004e7308 */ /* 0x000ea20000002400 */
[----:B0-----:R-:W-:-:S07]  /*101f0*/  FMNMX.FTZ R11, R76, R11, !PT ;  /* 0x0000000b4c0b7209 */ /* 0x001fce0007810000 */
[----:B------:R-:W-:Y:S01]  /*10200*/  MUFU.EX2 R15, R15 ;  /* 0x0000000f000f7308 */ /* 0x000fe20000000800 */
[----:B-1----:R-:W-:-:S07]  /*10210*/  FMNMX.FTZ R11, R77, R11, !PT ;  /* 0x0000000b4d0b7209 */ /* 0x002fce0007810000 */
[----:B------:R-:W0:Y:S01]  /*10220*/  MUFU.EX2 R148, R148 ;  /* 0x0000009400947308 */ /* 0x000e220000000800 */
[----:B--2---:R-:W-:-:S05]  /*10230*/  FMNMX.FTZ R11, R78, R11, !PT ;  /* 0x0000000b4e0b7209 */ /* 0x004fca0007810000 */
[----:B------:R-:W1:Y:S02]  /*10240*/  SHFL.BFLY PT, R42, R11, 0x2, 0x1f ;  /* 0x0c401f000b2a7f89 */ /* 0x000e6400000e0000 */
        /* <DEDUP_REMOVED lines=9> */
[----:B------:R-:W1:Y:S07]  /*102e0*/  SHFL.BFLY PT, R24, R11, 0x1, 0x1f ;  /* 0x0c201f000b187f89 */ /* 0x000e6e00000e0000 */
[----:B------:R-:W-:Y:S08]  /*102f0*/  MUFU.EX2 R53, R53 ;  /* 0x0000003500357308 */ /* 0x000ff00000000800 */
[----:B------:R-:W-:Y:S08]  /*10300*/  MUFU.EX2 R146, R146 ;  /* 0x0000009200927308 */ /* 0x000ff00000000800 */
[----:B------:R-:W-:Y:S01]  /*10310*/  MUFU.EX2 R26, R26 ;  /* 0x0000001a001a7308 */ /* 0x000fe20000000800 */
[----:B-1----:R-:W-:-:S05]  /*10320*/  FMNMX.FTZ R11, R11, R24, !PT ;  /* 0x000000180b0b7209 */ /* 0x002fca0007810000 */
[C---:B------:R-:W-:Y:S01]  /*10330*/  FADD.FTZ R24, -R11.reuse, R13 ;  /* 0x0000000d0b187221 */ /* 0x040fe20000010100 */
[-C--:B------:R-:W-:Y:S01]  /*10340*/  FMUL.FTZ R58, R11, R9.reuse ;  /* 0x000000090b3a7220 */ /* 0x080fe20000410000 */
[----:B------:R-:W-:Y:S02]  /*10350*/  MUFU.EX2 R13, R68 ;  /* 0x00000044000d7308 */ /* 0x000fe40000000800 */
[-C--:B------:R-:W-:Y:S01]  /*10360*/  FMUL.FTZ R24, R24, R9.reuse ;  /* 0x0000000918187220 */ /* 0x080fe20000410000 */
[-CC-:B------:R-:W-:Y:S01]  /*10370*/  FFMA.FTZ R57, R81, R9.reuse, -R58.reuse ;  /* 0x0000000951397223 */ /* 0x180fe2000001083a */
[-CC-:B------:R-:W-:Y:S01]  /*10380*/  FFMA.FTZ R56, R84, R9.reuse, -R58.reuse ;  /* 0x0000000954387223 */ /* 0x180fe2000001083a */
[----:B------:R-:W1:Y:S01]  /*10390*/  S2R R81, SR_TID.X ;  /* 0x0000000000517919 */ /* 0x000e620000002100 */
        /* <DEDUP_REMOVED lines=11> */
[----:B--2---:R-:W-:Y:S01]  /*10450*/  IADD3 R24, R8, 0x300, RZ ;  /* 0x0000030008187810 */ /* 0x004fe20007ffe0ff */
[-CC-:B------:R-:W-:Y:S01]  /*10460*/  FFMA.FTZ R34, R36, R9.reuse, -R58.reuse ;  /* 0x0000000924227223 */ /* 0x180fe2000001083a */
[----:B------:R-:W-:Y:S01]  /*10470*/  FFMA.FTZ R36, R40, R9, -R58 ;  /* 0x0000000928247223 */ /* 0x000fe2000001083a */
[----:B---3--:R-:W-:Y:S01]  /*10480*/  FADD.FTZ R40, R150, R3 ;  /* 0x0000000396287221 */ /* 0x008fe20000010000 */
[----:B------:R-:W-:Y:S01]  /*10490*/  R2UR UR10, R24 ;  /* 0x00000000180a72ca */ /* 0x000fe200000e0000 */
[----:B------:R-:W-:-:S02]  /*104a0*/  VIADD R24, R8, 0x380 ;  /* 0x0000038008187836 */ /* 0x000fc40000000000 */
[-C--:B------:R-:W-:Y:S01]  /*104b0*/  FFMA.FTZ R141, R141, R9.reuse, -R58 ;  /* 0x000000098d8d7223 */ /* 0x080fe2000001083a */
        /* <DEDUP_REMOVED lines=8> */
[----:B------:R-:W-:Y:S01]  /*10540*/  MUFU.EX2 R59, R59 ;  /* 0x0000003b003b7308 */ /* 0x000fe20000000800 */
[----:B----4-:R-:W-:Y:S01]  /*10550*/  FFMA.FTZ R0, R55, R0, R56 ;  /* 0x0000000037007223 */ /* 0x010fe20000010038 */
[----:B------:R-:W-:Y:S01]  /*10560*/  HGMMA.64x64x16.F32.BF16 R88, R124, gdesc[UR8].tnspB, R88, gsb0 ;  /* 0x40e000087c587df0 */ /* 0x000fe20008001858 */
[----:B------:R-:W-:Y:S01]  /*10570*/  R2UR UR10, R24 ;  /* 0x00000000180a72ca */ /* 0x000fe200000e0000 */
[----:B------:R-:W-:Y:S01]  /*10580*/  FFMA.FTZ R131, R69, R9, -R58 ;  /* 0x0000000945837223 */ /* 0x000fe2000001083a */
[----:B------:R-:W-:Y:S01]  /*10590*/  R2UR UR11, R25 ;  /* 0x00000000190b72ca */ /* 0x000fe200000e0000 */
[----:B------:R-:W-:Y:S01]  /*105a0*/  @!P1 IMAD R25, R18, 0x8, R2 ;  /* 0x0000000812199824 */ /* 0x000fe200078e0202 */
[----:B-1----:R-:W-:Y:S01]  /*105b0*/  SHF.R.U32.HI R68, RZ, 0x7, R81 ;  /* 0x00000007ff447819 */ /* 0x002fe20000011651 */
[----:B------:R-:W0:Y:S01]  /*105c0*/  MUFU.EX2 R61, R61 ;  /* 0x0000003d003d7308 */ /* 0x000e220000000800 */
[----:B------:R-:W-:Y:S01]  /*105d0*/  ISETP.GE.U32.AND P2, PT, R81, 0x180, PT ;  /* 0x000001805100780c */ /* 0x000fe20003f46070 */
[----:B------:R-:W-:-:S02]  /*105e0*/  @!P1 VIADD R25, R25, 0x16840 ;  /* 0x0001684019199836 */ /* 0x000fc40000000000 */
[-CC-:B------:R-:W-:Y:S01]  /*105f0*/  FFMA.FTZ R73, R73, R9.reuse, -R58.reuse ;  /* 0x0000000949497223 */ /* 0x180fe2000001083a */
[----:B------:R-:W-:Y:S02]  /*10600*/  VIADD R24, R68, 0x9 ;  /* 0x0000000944187836 */ /* 0x000fe40000000000 */
[-CC-:B------:R-:W-:Y:S01]  /*10610*/  FFMA.FTZ R74, R74, R9.reuse, -R58.reuse ;  /* 0x000000094a4a7223 */ /* 0x180fe2000001083a */
[-CC-:B------:R-:W-:Y:S01]  /*10620*/  FFMA.FTZ R75, R75, R9.reuse, -R58.reuse ;  /* 0x000000094b4b7223 */ /* 0x180fe2000001083a */
[----:B------:R-:W-:Y:S01]  /*10630*/  @!P1 PRMT R25, RZ, 0x654, R25 ;  /* 0x00000654ff199816 */ /* 0x000fe20000000019 */
[----:B------:R-:W-:Y:S01]  /*10640*/  MUFU.EX2 R60, R60 ;  /* 0x0000003c003c7308 */ /* 0x000fe20000000800 */
[----:B------:R-:W-:Y:S01]  /*10650*/  SEL R39, R24, 0x9, !P2 ;  /* 0x0000000918277807 */ /* 0x000fe20005000000 */
[-CC-:B------:R-:W-:Y:S01]  /*10660*/  FFMA.FTZ R76, R76, R9.reuse, -R58.reuse ;  /* 0x000000094c4c7223 */ /* 0x180fe2000001083a */
[----:B------:R-:W-:Y:S01]  /*10670*/  FFMA.FTZ R77, R77, R9, -R58 ;  /* 0x000000094d4d7223 */ /* 0x000fe2000001083a */
[C---:B------:R-:W-:Y:S01]  /*10680*/  ISETP.GT.AND P2, PT, R12.reuse, RZ, PT ;  /* 0x000000ff0c00720c */ /* 0x040fe20003f44270 */
[----:B------:R-:W-:Y:S01]  /*10690*/  VIADD R12, R12, 0xffffffff ;  /* 0xffffffff0c0c7836 */ /* 0x000fe20000000000 */
[----:B------:R-:W-:-:S02]  /*106a0*/  F2FP.BF16.F32.PACK_AB R150, R79, R150 ;  /* 0x000000964f96723e */ /* 0x000fc400000010ff */
[----:B------:R-:W1:Y:S01]  /*106b0*/  MUFU.EX2 R64, R64 ;  /* 0x0000004000407308 */ /* 0x000e620000000800 */
[----:B--2---:R-:W-:Y:S02]  /*106c0*/  F2FP.BF16.F32.PACK_AB R149, R57, R56 ;  /* 0x000000383995723e */ /* 0x004fe400000010ff */
[----:B0-----:R-:W-:-:S05]  /*106d0*/  F2FP.BF16.F32.PACK_AB R151, R61, R59 ;  /* 0x0000003b3d97723e */ /* 0x001fca00000010ff */
[----:B------:R-:W0:Y:S08]  /*106e0*/  MUFU.EX2 R147, R147 ;  /* 0x0000009300937308 */ /* 0x000e300000000800 */
[----:B------:R-:W2:Y:S01]  /*106f0*/  MUFU.EX2 R65, R65 ;  /* 0x0000004100417308 */ /* 0x000ea20000000800 */
[----:B-1----:R-:W-:-:S07]  /*10700*/  F2FP.BF16.F32.PACK_AB R145, R64, R60 ;  /* 0x0000003c4091723e */ /* 0x002fce00000010ff */
[----:B------:R-:W-:Y:S08]  /*10710*/  MUFU.EX2 R140, R140 ;  /* 0x0000008c008c7308 */ /* 0x000ff00000000800 */
[----:B------:R-:W1:Y:S08]  /*10720*/  MUFU.EX2 R62, R62 ;  /* 0x0000003e003e7308 */ /* 0x000e700000000800 */
[----:B------:R-:W-:Y:S08]  /*10730*/  MUFU.EX2 R27, R27 ;  /* 0x0000001b001b7308 */ /* 0x000ff00000000800 */
[----:B------:R-:W3:Y:S01]  /*10740*/  MUFU.EX2 R141, R141 ;  /* 0x0000008d008d7308 */ /* 0x000ee20000000800 */
[----:B------:R-:W-:-:S02]  /*10750*/  WARPGROUP.DEPBAR.LE gsb0, 0x0 ;  /* 0x00008000000079c5 */ /* 0x000fc40000010000 */
[----:B------:R-:W-:-:S05]  /*10760*/  WARPGROUP.ARRIVE ;  /* 0x00000000000079c5 */ /* 0x000fca0000000000 */
[----:B------:R-:W-:Y:S01]  /*10770*/  MUFU.EX2 R142, R142 ;  /* 0x0000008e008e7308 */ /* 0x000fe20000000800 */
[----:B------:R-:W-:Y:S01]  /*10780*/  FFMA.FTZ R125, R71, R9, -R58 ;  /* 0x00000009477d7223 */ /* 0x000fe2000001083a */
[----:B------:R-:W-:Y:S06]  /*10790*/  HGMMA.64x64x16.F32.BF16 R88, R120, gdesc[UR8].tnspB, R88, gsb0 ;  /* 0x40e0000878587df0 */ /* 0x000fec0008001858 */
[----:B------:R-:W4:Y:S08]  /*107a0*/  MUFU.EX2 R143, R143 ;  /* 0x0000008f008f7308 */ /* 0x000f300000000800 */
[----:B------:R-:W-:Y:S08]  /*107b0*/  MUFU.EX2 R30, R30 ;  /* 0x0000001e001e7308 */ /* 0x000ff00000000800 */
[----:B------:R-:W5:Y:S08]  /*107c0*/  MUFU.EX2 R34, R34 ;  /* 0x0000002200227308 */ /* 0x000f700000000800 */
[----:B------:R-:W-:Y:S08]  /*107d0*/  MUFU.EX2 R136, R136 ;  /* 0x0000008800887308 */ /* 0x000ff00000000800 */
[----:B------:R-:W5:Y:S08]  /*107e0*/  MUFU.EX2 R137, R137 ;  /* 0x0000008900897308 */ /* 0x000f700000000800 */
[----:B------:R-:W-:Y:S08]  /*107f0*/  MUFU.EX2 R28, R28 ;  /* 0x0000001c001c7308 */ /* 0x000ff00000000800 */
        /* <DEDUP_REMOVED lines=16> */
[----:B------:R-:W2:Y:S01]  /*10900*/  MUFU.EX2 R132, R132 ;  /* 0x0000008400847308 */ /* 0x000ea20000000800 */
[----:B------:R-:W-:Y:S01]  /*10910*/  FFMA.FTZ R0, R63, R9, -R58 ;  /* 0x000000093f007223 */ /* 0x000fe2000001083a */
[----:B------:R-:W-:Y:S02]  /*10920*/  @!P1 VIADD R25, R25, 0x16860 ;  /* 0x0001686019199836 */ /* 0x000fe40000000000 */
[----:B------:R-:W-:Y:S01]  /*10930*/  FADD.FTZ R14, R59, R14 ;  /* 0x0000000e3b0e7221 */ /* 0x000fe20000010000 */
[-C--:B------:R-:W-:Y:S01]  /*10940*/  FMUL.FTZ R100, R100, R15.reuse ;  /* 0x0000000f64647220 */ /* 0x080fe20000410000 */
[-C--:B------:R-:W-:Y:S01]  /*10950*/  FMUL.FTZ R101, R101, R15.reuse ;  /* 0x0000000f65657220 */ /* 0x080fe20000410000 */
[----:B------:R-:W-:Y:S01]  /*10960*/  FMUL.FTZ R104, R104, R15 ;  /* 0x0000000f68687220 */ /* 0x000fe20000410000 */
[----:B0-----:R-:W-:Y:S01]  /*10970*/  @!P1 PRMT R39, RZ, 0x654, R25 ;  /* 0x00000654ff279816 */ /* 0x001fe20000000019 */
[----:B------:R-:W-:Y:S01]  /*10980*/  FADD.FTZ R25, R61, R14 ;  /* 0x0000000e3d197221 */ /* 0x000fe20000010000 */
[----:B------:R-:W-:Y:S01]  /*10990*/  FADD.FTZ R14, R144, R3 ;  /* 0x00000003900e7221 */ /* 0x000fe20000010000 */
[----:B------:R-:W0:Y:S01]  /*109a0*/  MUFU.EX2 R133, R133 ;  /* 0x0000008500857308 */ /* 0x000e220000000800 */
[----:B------:R1:W-:Y:S01]  /*109b0*/  @!P1 SYNCS.ARRIVE.TRANS64.RED.A1T0 RZ, [R39+URZ], RZ ;  /* 0x000000ff27ff99a7 */ /* 0x0003e2000810043f */
[----:B------:R-:W-:Y:S01]  /*109c0*/  FADD.FTZ R25, R60, R25 ;  /* 0x000000193c197221 */ /* 0x000fe20000010000 */
[--C-:B------:R-:W-:Y:S01]  /*109d0*/  FFMA.FTZ R3, R67, R9, -R58.reuse ;  /* 0x0000000943037223 */ /* 0x100fe2000001083a */
[-C--:B------:R-:W-:Y:S01]  /*109e0*/  FMUL.FTZ R105, R105, R15.reuse ;  /* 0x0000000f69697220 */ /* 0x080fe20000410000 */
[----:B------:R-:W-:Y:S01]  /*109f0*/  FMUL.FTZ R108, R108, R15 ;  /* 0x0000000f6c6c7220 */ /* 0x000fe20000410000 */
[----:B------:R-:W-:Y:S01]  /*10a00*/  FADD.FTZ R40, R64, R25 ;  /* 0x0000001940287221 */ /* 0x000fe20000010000 */
[-C--:B------:R-:W-:Y:S01]  /*10a10*/  FFMA.FTZ R25, R72, R9.reuse, -R58 ;  /* 0x0000000948197223 */ /* 0x080fe2000001083a */
[----:B------:R-:W-:Y:S01]  /*10a20*/  MUFU.EX2 R35, R35 ;  /* 0x0000002300237308 */ /* 0x000fe20000000800 */
[----:B-1----:R-:W-:Y:S01]  /*10a30*/  FADD.FTZ R39, R53, R14 ;  /* 0x0000000e35277221 */ /* 0x002fe20000010000 */
[----:B------:R-:W-:Y:S01]  /*10a40*/  FADD.FTZ R40, R147, R40 ;  /* 0x0000002893287221 */ /* 0x000fe20000010000 */
[-CC-:B------:R-:W-:Y:S01]  /*10a50*/  FFMA.FTZ R14, R70, R9.reuse, -R58.reuse ;  /* 0x00000009460e7223 */ /* 0x180fe2000001083a */
[----:B------:R-:W-:Y:S01]  /*10a60*/  FFMA.FTZ R58, R78, R9, -R58 ;  /* 0x000000094e3a7223 */ /* 0x000fe2000001083a */
[----:B------:R-:W-:Y:S01]  /*10a70*/  FADD.FTZ R39, R146, R39 ;  /* 0x0000002792277221 */ /* 0x000fe20000010000 */
[----:B------:R-:W-:Y:S01]  /*10a80*/  FADD.FTZ R43, R65, R40 ;  /* 0x00000028412b7221 */ /* 0x000fe20000010000 */
[C---:B------:R-:W-:Y:S01]  /*10a90*/  F2FP.BF16.F32.PACK_AB R146, R26.reuse, R146 ;  /* 0x000000921a92723e */ /* 0x040fe200000010ff */
[----:B------:R-:W1:Y:S01]  /*10aa0*/  MUFU.EX2 R24, R48 ;  /* 0x0000003000187308 */ /* 0x000e620000000800 */
[----:B------:R-:W-:Y:S01]  /*10ab0*/  FADD.FTZ R39, R26, R39 ;  /* 0x000000271a277221 */ /* 0x000fe20000010000 */
[----:B------:R-:W-:Y:S01]  /*10ac0*/  FADD.FTZ R44, R62, R43 ;  /* 0x0000002b3e2c7221 */ /* 0x000fe20000010000 */
[-C--:B------:R-:W-:Y:S01]  /*10ad0*/  FMUL.FTZ R109, R109, R15.reuse ;  /* 0x0000000f6d6d7220 */ /* 0x080fe20000410000 */
[-C--:B------:R-:W-:Y:S01]  /*10ae0*/  FMUL.FTZ R112, R112, R15.reuse ;  /* 0x0000000f70707220 */ /* 0x080fe20000410000 */
[----:B------:R-:W-:Y:S01]  /*10af0*/  FADD.FTZ R40, R140, R39 ;  /* 0x000000278c287221 */ /* 0x000fe20000010000 */
[----:B---3--:R-:W-:Y:S01]  /*10b00*/  FADD.FTZ R44, R141, R44 ;  /* 0x0000002c8d2c7221 */ /* 0x008fe20000010000 */
[C---:B------:R-:W-:Y:S01]  /*10b10*/  F2FP.BF16.F32.PACK_AB R140, R27.reuse, R140 ;  /* 0x0000008c1b8c723e */ /* 0x040fe200000010ff */
[----:B------:R-:W3:Y:S01]  /*10b20*/  MUFU.EX2 R134, R134 ;  /* 0x0000008600867308 */ /* 0x000ee20000000800 */
[----:B------:R-:W-:Y:S01]  /*10b30*/  FADD.FTZ R39, R27, R40 ;  /* 0x000000281b277221 */ /* 0x000fe20000010000 */
[----:B----4-:R-:W-:Y:S01]  /*10b40*/  FADD.FTZ R43, R143, R44 ;  /* 0x0000002c8f2b7221 */ /* 0x010fe20000010000 */
[-C--:B------:R-:W-:Y:S01]  /*10b50*/  FMUL.FTZ R113, R113, R15.reuse ;  /* 0x0000000f71717220 */ /* 0x080fe20000410000 */
[-C--:B------:R-:W-:Y:S01]  /*10b60*/  FMUL.FTZ R116, R116, R15.reuse ;  /* 0x0000000f74747220 */ /* 0x080fe20000410000 */
[----:B------:R-:W-:Y:S01]  /*10b70*/  FADD.FTZ R39, R142, R39 ;  /* 0x000000278e277221 */ /* 0x000fe20000010000 */
[----:B-----5:R-:W-:Y:S01]  /*10b80*/  FADD.FTZ R40, R34, R43 ;  /* 0x0000002b22287221 */ /* 0x020fe20000010000 */
[C---:B------:R-:W-:Y:S01]  /*10b90*/  F2FP.BF16.F32.PACK_AB R142, R30.reuse, R142 ;  /* 0x0000008e1e8e723e */ /* 0x040fe200000010ff */
[----:B------:R-:W4:Y:S01]  /*10ba0*/  MUFU.EX2 R135, R135 ;  /* 0x0000008700877308 */ /* 0x000f220000000800 */
[----:B------:R-:W-:Y:S01]  /*10bb0*/  FADD.FTZ R39, R30, R39 ;  /* 0x000000271e277221 */ /* 0x000fe20000010000 */
[----:B------:R-:W-:Y:S01]  /*10bc0*/  FADD.FTZ R43, R137, R40 ;  /* 0x00000028892b7221 */ /* 0x000fe20000010000 */
[----:B------:R-:W-:Y:S01]  /*10bd0*/  FMUL.FTZ R117, R117, R15 ;  /* 0x0000000f75757220 */ /* 0x000fe20000410000 */
[----:B------:R-:W-:Y:S01]  /*10be0*/  F2FP.BF16.F32.PACK_AB R144, R53, R144 ;  /* 0x000000903590723e */ /* 0x000fe200000010ff */
[----:B------:R-:W-:Y:S01]  /*10bf0*/  FADD.FTZ R39, R136, R39 ;  /* 0x0000002788277221 */ /* 0x000fe20000010000 */
[----:B------:R-:W-:Y:S01]  /*10c00*/  FADD.FTZ R40, R36, R43 ;  /* 0x0000002b24287221 */ /* 0x000fe20000010000 */
[----:B------:R-:W-:Y:S01]  /*10c10*/  F2FP.BF16.F32.PACK_AB R147, R65, R147 ;  /* 0x000000934193723e */ /* 0x000fe200000010ff */
[----:B------:R-:W5:Y:S01]  /*10c20*/  MUFU.EX2 R32, R32 ;  /* 0x0000002000207308 */ /* 0x000f620000000800 */
[----:B------:R-:W-:Y:S01]  /*10c30*/  FADD.FTZ R39, R28, R39 ;  /* 0x000000271c277221 */ /* 0x000fe20000010000 */
[----:B------:R-:W-:Y:S01]  /*10c40*/  F2FP.BF16.F32.PACK_AB R141, R141, R62 ;  /* 0x0000003e8d8d723e */ /* 0x000fe200000010ff */
[----:B------:R-:W-:Y:S01]  /*10c50*/  FMUL.FTZ R90, R90, R55 ;  /* 0x000000375a5a7220 */ /* 0x000fe20000410000 */
[----:B------:R-:W-:Y:S01]  /*10c60*/  F2FP.BF16.F32.PACK_AB R143, R34, R143 ;  /* 0x0000008f228f723e */ /* 0x000fe200000010ff */
[----:B------:R-:W-:Y:S01]  /*10c70*/  FADD.FTZ R44, R138, R39 ;  /* 0x000000278a2c7221 */ /* 0x000fe20000010000 */
[----:B------:R-:W-:Y:S01]  /*10c80*/  FADD.FTZ R39, R139, R40 ;  /* 0x000000288b277221 */ /* 0x000fe20000010000 */
[C---:B------:R-:W-:Y:S01]  /*10c90*/  F2FP.BF16.F32.PACK_AB R138, R29.reuse, R138 ;  /* 0x0000008a1d8a723e */ /* 0x040fe200000010ff */
[----:B------:R-:W5:Y:S01]  /*10ca0*/  MUFU.EX2 R0, R0 ;  /* 0x0000000000007308 */ /* 0x000f620000000800 */
[----:B------:R-:W-:Y:S01]  /*10cb0*/  FADD.FTZ R43, R29, R44 ;  /* 0x0000002c1d2b7221 */ /* 0x000fe20000010000 */
[C---:B------:R-:W-:Y:S01]  /*10cc0*/  FADD.FTZ R40, R8.reuse, R39 ;  /* 0x0000002708287221 */ /* 0x040fe20000010000 */
[----:B------:R-:W-:Y:S01]  /*10cd0*/  F2FP.BF16.F32.PACK_AB R139, R8, R139 ;  /* 0x0000008b088b723e */ /* 0x000fe200000010ff */
[----:B------:R-:W-:Y:S01]  /*10ce0*/  FMUL.FTZ R91, R91, R55 ;  /* 0x000000375b5b7220 */ /* 0x000fe20000410000 */
[----:B--2---:R-:W-:Y:S01]  /*10cf0*/  FADD.FTZ R44, R132, R43 ;  /* 0x0000002b842c7221 */ /* 0x004fe20000010000 */
[----:B0-----:R-:W-:Y:S01]  /*10d00*/  FADD.FTZ R39, R133, R40 ;  /* 0x0000002885277221 */ /* 0x001fe20000010000 */
[C---:B-1----:R-:W-:Y:S01]  /*10d10*/  F2FP.BF16.F32.PACK_AB R133, R24.reuse, R133 ;  /* 0x000000851885723e */ /* 0x042fe200000010ff */
[----:B------:R-:W0:Y:S01]  /*10d20*/  MUFU.EX2 R31, R31 ;  /* 0x0000001f001f7308 */ /* 0x000e220000000800 */
[----:B------:R-:W-:Y:S01]  /*10d30*/  FADD.FTZ R43, R35, R44 ;  /* 0x0000002c232b7221 */ /* 0x000fe20000010000 */
[----:B------:R-:W-:Y:S01]  /*10d40*/  FADD.FTZ R26, R24, R39 ;  /* 0x00000027181a7221 */ /* 0x000fe20000010000 */
[----:B------:R-:W-:Y:S01]  /*10d50*/  F2FP.BF16.F32.PACK_AB R136, R28, R136 ;  /* 0x000000881c88723e */ /* 0x000fe200000010ff */
[----:B------:R-:W-:Y:S01]  /*10d60*/  FMUL.FTZ R94, R94, R55 ;  /* 0x000000375e5e7220 */ /* 0x000fe20000410000 */
[----:B---3--:R-:W-:Y:S01]  /*10d70*/  FADD.FTZ R43, R134, R43 ;  /* 0x0000002b862b7221 */ /* 0x008fe20000010000 */
[----:B----4-:R-:W-:Y:S01]  /*10d80*/  FADD.FTZ R27, R135, R26 ;  /* 0x0000001a871b7221 */ /* 0x010fe20000010000 */
[----:B------:R-:W-:Y:S01]  /*10d90*/  F2FP.BF16.F32.PACK_AB R137, R36, R137 ;  /* 0x000000892489723e */ /* 0x000fe200000010ff */
[----:B------:R-:W1:Y:S01]  /*10da0*/  MUFU.EX2 R129, R129 ;  /* 0x0000008100817308 */ /* 0x000e620000000800 */
[----:B-----5:R-:W-:Y:S01]  /*10db0*/  FADD.FTZ R26, R32, R43 ;  /* 0x0000002b201a7221 */ /* 0x020fe20000010000 */
[C---:B------:R-:W-:Y:S01]  /*10dc0*/  FADD.FTZ R30, R0.reuse, R27 ;  /* 0x0000001b001e7221 */ /* 0x040fe20000010000 */
[----:B------:R-:W-:Y:S01]  /*10dd0*/  F2FP.BF16.F32.PACK_AB R135, R0, R135 ;  /* 0x000000870087723e */ /* 0x000fe200000010ff */
[-C--:B------:R-:W-:Y:S01]  /*10de0*/  FMUL.FTZ R95, R95, R55.reuse ;  /* 0x000000375f5f7220 */ /* 0x080fe20000410000 */
[----:B------:R-:W-:Y:S01]  /*10df0*/  F2FP.BF16.F32.PACK_AB R132, R35, R132 ;  /* 0x000000842384723e */ /* 0x000fe200000010ff */
[-C--:B------:R-:W-:Y:S01]  /*10e00*/  FMUL.FTZ R98, R98, R55.reuse ;  /* 0x0000003762627220 */ /* 0x080fe20000410000 */
[----:B------:R-:W-:Y:S01]  /*10e10*/  F2FP.BF16.F32.PACK_AB R134, R32, R134 ;  /* 0x000000862086723e */ /* 0x000fe200000010ff */
        /* <DEDUP_REMOVED lines=14> */
[----:B------:R-:W-:Y:S01]  /*10f00*/  FMUL.FTZ R119, R119, R55 ;  /* 0x0000003777777220 */ /* 0x000fe20000410000 */
[----:B------:R-:W-:Y:S01]  /*10f10*/  IMAD.MOV.U32 R15, RZ, RZ, R10 ;  /* 0x000000ffff0f7224 */ /* 0x000fe200078e000a */
        /* <DEDUP_REMOVED lines=41> */
[----:B------:R-:W-:-:S06]  /*111b0*/  IMAD.MOV.U32 R8, RZ, RZ, R23 ;  /* 0x000000ffff087224 */ /* 0x000fcc00078e0017 */
        /* <DEDUP_REMOVED lines=15> */
.L_x_14997:
[----:B------:R-:W-:Y:S05]  /*112b0*/  WARPSYNC.ALL ;  /* 0x0000000000007948 */ /* 0x000fea0003800000 */
[----:B------:R-:W-:Y:S06]  /*112c0*/  BAR.ARV 0x8, 0x200 ;  /* 0x0208000000007b1d */ /* 0x000fec0000002000 */
[----:B------:R-:W-:Y:S05]  /*112d0*/  @!P0 BRA `(.L_x_15008) ;  /* 0x0000000000048947 */ /* 0x000fea0003800000 */
[----:B------:R-:W-:Y:S01]  /*112e0*/  BPT.TRAP 0x1 ;  /* 0x000000040000795c */ /* 0x000fe20000300000 */
.L_x_15008:
[----:B------:R-:W-:Y:S01]  /*112f0*/  IMAD R13, R18, 0x8, R2 ;  /* 0x00000008120d7824 */ /* 0x000fe200078e0202 */
[----:B------:R-:W-:-:S04]  /*11300*/  SHF.L.U32 R4, R23, 0x1f, RZ ;  /* 0x0000001f17047819 */ /* 0x000fc800000006ff */
[----:B------:R0:W1:Y:S01]  /*11310*/  SYNCS.PHASECHK.TRANS64.TRYWAIT P2, [R13+URZ+0x16850], R4 ;  /* 0x016850040d0075a7 */ /* 0x000062000804017f */
[----:B------:R-:W-:Y:S05]  /*11320*/  @!P0 BRA `(.L_x_15009) ;  /* 0x0000000000048947 */ /* 0x000fea0003800000 */
[----:B------:R-:W-:Y:S01]  /*11330*/  BPT.TRAP 0x1 ;  /* 0x000000040000795c */ /* 0x000fe20000300000 */
.L_x_15009:
[----:B------:R-:W-:-:S05]  /*11340*/  VIADD R2, R2, 0x400 ;  /* 0x0000040002027836 */ /* 0x000fca0000000000 */
[----:B------:R-:W-:-:S04]  /*11350*/  SHF.R.U32.HI R2, RZ, 0x4, R2 ;  /* 0x00000004ff027819 */ /* 0x000fc80000011602 */
[----:B------:R-:W-:Y:S01]  /*11360*/  LOP3.LUT R5, R2, 0x3fff, RZ, 0xc0, !PT ;  /* 0x00003fff02057812 */ /* 0x000fe200078ec0ff */
[----:B-1----:R-:W-:Y:S06]  /*11370*/  @P2 BRA `(.L_x_15010) ;  /* 0x0000000000082947 */ /* 0x002fec0003800000 */
[----:B------:R-:W1:Y:S02]  /*11380*/  SYNCS.PHASECHK.TRANS64.TRYWAIT P0, [R13+URZ+0x16850], R4 ;  /* 0x016850040d0075a7 */ /* 0x000e64000800017f */
[----:B-1----:R-:W-:Y:S05]  /*11390*/  @!P0 BRA `(.L_x_15011) ;  /* 0x00000094009c8947 */ /* 0x002fea0003800000 */
.L_x_15010:
[----:B01----:R-:W-:Y:S01]  /*113a0*/  IMAD R4, R18, 0x400, R5 ;  /* 0x0000040012047824 */ /* 0x003fe200078e0205 */
[----:B------:R-:W-:Y:S01]  /*113b0*/  MOV R5, 0x40000040 ;  /* 0x4000004000057802 */ /* 0x000fe20000000f00 */
[----:B------:R-:W-:Y:S05]  /*113c0*/  WARPSYNC.ALL ;  /* 0x0000000000007948 */ /* 0x000fea0003800000 */
[C---:B------:R-:W-:Y:S01]  /*113d0*/  R2UR UR6, R4.reuse ;  /* 0x00000000040672ca */ /* 0x040fe200000e0000 */
[----:B------:R-:W2:Y:S01]  /*113e0*/  LDL.LU R20, [R1+0x50] ;  /* 0x0000500001147983 */ /* 0x000ea20000300800 */
[----:B------:R-:W-:Y:S01]  /*113f0*/  R2UR UR7, R5 ;  /* 0x00000000050772ca */ /* 0x000fe200000e0000 */
[----:B------:R-:W-:Y:S01]  /*11400*/  WARPGROUP.ARRIVE ;  /* 0x00000000000079c5 */ /* 0x000fe20000000000 */
[----:B------:R-:W-:Y:S01]  /*11410*/  VIADD R6, R4, 0x80 ;  /* 0x0000008004067836 */ /* 0x000fe20000000000 */
[----:B------:R-:W0:Y:S01]  /*11420*/  SHFL.BFLY PT, R2, R3, 0x2, 0x1f ;  /* 0x0c401f0003027f89 */ /* 0x000e2200000e0000 */
[----:B------:R-:W-:-:S02]  /*11430*/  IMAD.MOV.U32 R7, RZ, RZ, 0x40000040 ;  /* 0x40000040ff077424 */ /* 0x000fc400078e00ff */
[----:B------:R-:W-:Y:S02]  /*11440*/  IMAD.MOV.U32 R5, RZ, RZ, 0x40000040 ;  /* 0x40000040ff057424 */ /* 0x000fe400078e00ff */
[----:B------:R-:W-:-:S05]  /*11450*/  VIADD R18, R18, 0x1 ;  /* 0x0000000112127836 */ /* 0x000fca0000000000 */
        /* <DEDUP_REMOVED lines=8> */
[----:B------:R-:W-:Y:S01]  /*114e0*/  IMAD.MOV.U32 R3, RZ, RZ, -0x800000 ;  /* 0xff800000ff037424 */ /* 0x000fe200078e00ff */
        /* <DEDUP_REMOVED lines=34> */
[----:B------:R-:W-:Y:S01]  /*11710*/  R2UR UR6, R6 ;  /* 0x00000000060672ca */ /* 0x000fe200000e0000 */
[----:B------:R-:W-:Y:S01]  /*11720*/  IMAD.MOV.U32 R6, RZ, RZ, RZ ;  /* 0x000000ffff067224 */ /* 0x000fe200078e00ff */
[----:B------:R-:W-:Y:S02]  /*11730*/  R2UR UR7, R7 ;  /* 0x00000000070772ca */ /* 0x000fe400000e0000 */
[----:B------:R-:W0:Y:S02]  /*11740*/  SHFL.BFLY PT, R7, R0, 0x2, 0x1f ;  /* 0x0c401f0000077f89 */ /* 0x000e2400000e0000 */
[----:B0-----:R-:W-:Y:S01]  /*11750*/  FADD.FTZ R7, R7, R0 ;  /* 0x0000000007077221 */ /* 0x001fe20000010000 */
[----:B------:R-:W-:-:S04]  /*11760*/  SEL R0, RZ, 0x1, P0 ;  /* 0x00000001ff007807 */ /* 0x000fc80000000000 */
[----:B------:R-:W-:Y:S01]  /*11770*/  LOP3.LUT R23, R23, R0, RZ, 0x3c, !PT ;  /* 0x0000000017177212 */ /* 0x000fe200078e3cff */
[----:B------:R-:W-:Y:S01]  /*11780*/  IMAD.MOV.U32 R0, RZ, RZ, -0x800000 ;  /* 0xff800000ff007424 */ /* 0x000fe200078e00ff */
[----:B------:R-:W-:Y:S02]  /*11790*/  WARPGROUP.DEPBAR.LE gsb0, 0x0 ;  /* 0x00008000000079c5 */ /* 0x000fe40000010000 */
[----:B------:R-:W-:-:S06]  /*117a0*/  WARPGROUP.ARRIVE ;  /* 0x00000000000079c5 */ /* 0x000fcc0000000000 */
[----:B------:R-:W-:Y:S01]  /*117b0*/  HGMMA.64x64x16.F32.BF16 R88, R124, gdesc[UR4].tnspB, R88, gsb0 ;  /* 0x40e000047c587df0 */ /* 0x000fe20008001858 */
[----:B------:R-:W-:Y:S02]  /*117c0*/  R2UR UR6, R4 ;  /* 0x00000000040672ca */ /* 0x000fe400000e0000 */
[----:B------:R-:W-:Y:S01]  /*117d0*/  R2UR UR7, R5 ;  /* 0x00000000050772ca */ /* 0x000fe200000e0000 */
[----:B------:R-:W0:Y:S04]  /*117e0*/  SHFL.BFLY PT, R4, R7, 0x1, 0x1f ;  /* 0x0c201f0007047f89 */ /* 0x000e2800000e0000 */
[----:B------:R-:W1:Y:S01]  /*117f0*/  SHFL.BFLY PT, R5, R2, 0x1, 0x1f ;  /* 0x0c201f0002057f89 */ /* 0x000e6200000e0000 */
[----:B0-----:R-:W-:Y:S01]  /*11800*/  FADD.FTZ R15, R7, R4 ;  /* 0x00000004070f7221 */ /* 0x001fe20000010000 */
[----:B------:R-:W-:Y:S01]  /*11810*/  @!P1 IADD3 R7, R13, 0x16860, RZ ;  /* 0x000168600d079810 */ /* 0x000fe20007ffe0ff */
[----:B-1----:R-:W-:-:S03]  /*11820*/  FADD.FTZ R12, R2, R5 ;  /* 0x00000005020c7221 */ /* 0x002fc60000010000 */
[----:B------:R-:W-:Y:S01]  /*11830*/  FSETP.NE.FTZ.AND P3, PT, R15, RZ, PT ;  /* 0x000000ff0f00720b */ /* 0x000fe20003f75000 */
[----:B------:R-:W-:Y:S01]  /*11840*/  IMAD.MOV.U32 R2, RZ, RZ, RZ ;  /* 0x000000ffff027224 */ /* 0x000fe200078e00ff */
[----:B------:R-:W-:Y:S02]  /*11850*/  @!P1 PRMT R7, RZ, 0x654, R7 ;  /* 0x00000654ff079816 */ /* 0x000fe40000000007 */
[----:B------:R-:W-:-:S09]  /*11860*/  FSETP.NE.FTZ.AND P2, PT, R12, RZ, PT ;  /* 0x000000ff0c00720b */ /* 0x000fd20003f55000 */
[----:B------:R-:W0:Y:S04]  /*11870*/  @P3 MUFU.LG2 R8, R15 ;  /* 0x0000000f00083308 */ /* 0x000e280000000c00 */
[C---:B------:R-:W-:Y:S01]  /*11880*/  @P2 FMUL.FTZ R5, R9.reuse, 0.69314718246459960938 ;  /* 0x3f31721809052820 */ /* 0x040fe20000410000 */
[----:B------:R-:W-:-:S03]  /*11890*/  @P3 FMUL.FTZ R9, R9, 0.69314718246459960938 ;  /* 0x3f31721809093820 */ /* 0x000fc60000410000 */
        /* <DEDUP_REMOVED lines=45> */
.L_x_14947:
[----:B------:R-:W2:Y:S01]  /*11b70*/  LDL R45, [R1+0x48] ;  /* 0x00004800012d7983 */ /* 0x000ea20000100800 */
[----:B------:R-:W-:Y:S05]  /*11b80*/  WARPSYNC.ALL ;  /* 0x0000000000007948 */ /* 0x000fea0003800000 */
[----:B------:R-:W0:Y:S01]  /*11b90*/  S2R R2, SR_TID.X ;  /* 0x0000000000027919 */ /* 0x000e220000002100 */
[----:B------:R-:W1:Y:S01]  /*11ba0*/  S2UR UR5, SR_CgaCtaId ;  /* 0x00000000000579c3 */ /* 0x000e620000008800 */
[----:B------:R-:W-:Y:S01]  /*11bb0*/  UMOV UR4, 0x400 ;  /* 0x0000040000047882 */ /* 0x000fe20000000000 */
[----:B------:R-:W-:Y:S01]  /*11bc0*/  BSSY B0, `(.L_x_15012) ;  /* 0x000018d000007945 */ /* 0x000fe20003800000 */
[----:B-1----:R-:W-:Y:S01]  /*11bd0*/  ULEA UR4, UR5, UR4, 0x18 ;  /* 0x0000000405047291 */ /* 0x002fe2000f8ec03f */
[----:B0-----:R-:W-:-:S05]  /*11be0*/  VIADD R46, R2, 0xffffff80 ;  /* 0xffffff80022e7836 */ /* 0x001fca0000000000 */
[----:B------:R-:W-:Y:S01]  /*11bf0*/  IMAD.U32 R2, RZ, RZ, UR4 ;  /* 0x00000004ff027e24 */ /* 0x000fe2000f8e00ff */
[----:B------:R-:W-:Y:S01]  /*11c00*/  BAR.SYNC.DEFER_BLOCKING 0x5, 0x200 ;  /* 0x0148000000007b1d */ /* 0x000fe20000010000 */
[--C-:B------:R-:W-:Y:S02]  /*11c10*/  SHF.R.S32.HI R44, RZ, 0x1f, R46.reuse ;  /* 0x0000001fff2c7819 */ /* 0x100fe4000001142e */
[----:B------:R-:W-:Y:S02]  /*11c20*/  SHF.R.S32.HI R4, RZ, 0x1f, R46 ;  /* 0x0000001fff047819 */ /* 0x000fe4000001142e */
[-C--:B------:R-:W-:Y:S02]  /*11c30*/  LEA.HI R44, R44, R46.reuse, RZ, 0x3 ;  /* 0x0000002e2c2c7211 */ /* 0x080fe400078f18ff */
[----:B------:R-:W-:Y:S02]  /*11c40*/  LEA.HI R4, R4, R46, RZ, 0x3 ;  /* 0x0000002e04047211 */ /* 0x000fe400078f18ff */
[----:B------:R-:W-:-:S02]  /*11c50*/  LOP3.LUT R44, R44, 0xfffffff8, RZ, 0xc0, !PT ;  /* 0xfffffff82c2c7812 */ /* 0x000fc400078ec0ff */
[----:B------:R-:W-:-:S03]  /*11c60*/  SHF.R.S32.HI R34, RZ, 0x3, R4 ;  /* 0x00000003ff227819 */ /* 0x000fc60000011404 */
[----:B------:R-:W-:-:S04]  /*11c70*/  IMAD.IADD R44, R46, 0x1, -R44 ;  /* 0x000000012e2c7824 */ /* 0x000fc800078e0a2c */
[----:B------:R-:W-:Y:S01]  /*11c80*/  IMAD.SHL.U32 R33, R44, 0x8, RZ ;  /* 0x000000082c217824 */ /* 0x000fe200078e00ff */
[----:B------:R0:W1:Y:S04]  /*11c90*/  LDS.128 R28, [R2+0x168d0] ;  /* 0x0168d000021c7984 */ /* 0x0000680000000c00 */
[----:B------:R-:W-:Y:S01]  /*11ca0*/  SHF.R.S32.HI R32, RZ, 0x1f, R33 ;  /* 0x0000001fff207819 */ /* 0x000fe20000011421 */
[----:B------:R-:W-:Y:S06]  /*11cb0*/  BAR.ARV 0x4, 0x200 ;  /* 0x0108000000007b1d */ /* 0x000fec0000002000 */
[----:B--2--5:R-:W-:Y:S01]  /*11cc0*/  SHF.R.S32.HI R24, RZ, 0x1f, R45 ;  /* 0x0000001fff187819 */ /* 0x024fe2000001142d */
[----:B------:R-:W-:-:S03]  /*11cd0*/  IMAD.SHL.U32 R40, R45, 0x4, RZ ;  /* 0x000000042d287824 */ /* 0x000fc600078e00ff */
[----:B------:R-:W-:Y:S01]  /*11ce0*/  SHF.L.U64.HI R38, R45, 0x2, R24 ;  /* 0x000000022d267819 */ /* 0x000fe20000010218 */
[----:B01----:R-:W-:Y:S06]  /*11cf0*/  @P1 BRA `(.L_x_15013) ;  /* 0x0000000c00a01947 */ /* 0x003fec0003800000 */
[----:B------:R-:W2:Y:S01]  /*11d00*/  LDL R6, [R1+0x5c] ;  /* 0x00005c0001067983 */ /* 0x000ea20000100800 */
[----:B------:R-:W0:Y:S01]  /*11d10*/  S2R R5, SR_SWINHI ;  /* 0x0000000000057919 */ /* 0x000e220000002f00 */
[----:B------:R-:W-:Y:S05]  /*11d20*/  WARPSYNC.ALL ;  /* 0x0000000000007948 */ /* 0x000fea0003800000 */
[----:B------:R-:W-:Y:S01]  /*11d30*/  F2FP.BF16.F32.PACK_AB R12, R12, R27 ;  /* 0x0000001b0c0c723e */ /* 0x000fe200000010ff */
[----:B------:R-:W-:Y:S01]  /*11d40*/  ULDC.64 UR4, c[0x0][0xc00] ;  /* 0x0003000000047ab9 */ /* 0x000fe20000000a00 */
[----:B------:R-:W-:Y:S01]  /*11d50*/  F2FP.BF16.F32.PACK_AB R13, R13, R90 ;  /* 0x0000005a0d0d723e */ /* 0x000fe200000010ff */
[----:B------:R-:W3:Y:S01]  /*11d60*/  LDL R41, [R1+0x44] ;  /* 0x0000440001297983 */ /* 0x000ee20000100800 */
[----:B------:R-:W-:-:S02]  /*11d70*/  F2FP.BF16.F32.PACK_AB R14, R14, R25 ;  /* 0x000000190e0e723e */ /* 0x000fc400000010ff */
[----:B------:R-:W-:Y:S01]  /*11d80*/  F2FP.BF16.F32.PACK_AB R15, R15, R94 ;  /* 0x0000005e0f0f723e */ /* 0x000fe200000010ff */
[----:B------:R-:W-:Y:S01]  /*11d90*/  IMAD.MOV.U32 R36, RZ, RZ, RZ ;  /* 0x000000ffff247224 */ /* 0x000fe200078e00ff */
[----:B------:R-:W3:Y:S01]  /*11da0*/  LDL R46, [R1+0x2c] ;  /* 0x00002c00012e7983 */ /* 0x000ee20000100800 */
[----:B------:R-:W1:Y:S01]  /*11db0*/  LDC R28, c[0x0][0xbe8] ;  /* 0x0002fa00ff1c7b82 */ /* 0x000e620000000800 */
[----:B------:R-:W-:Y:S02]  /*11dc0*/  MOV R20, R2 ;  /* 0x0000000200147202 */ /* 0x000fe40000000f00 */
[----:B0-----:R-:W-:-:S05]  /*11dd0*/  MOV R21, R5 ;  /* 0x0000000500157202 */ /* 0x001fca0000000f00 */
[----:B------:R-:W-:Y:S01]  /*11de0*/  BAR.SYNC.DEFER_BLOCKING 0x1, 0x180 ;  /* 0x0046000000007b1d */ /* 0x000fe20000010000 */
[----:B--2---:R-:W-:-:S03]  /*11df0*/  IMAD.WIDE R10, R6, 0x2, R20 ;  /* 0x00000002060a7825 */ /* 0x004fc600078e0214 */
[C---:B------:R-:W-:Y:S02]  /*11e00*/  IADD3 R35, P2, R10.reuse, 0x20, RZ ;  /* 0x000000200a237810 */ /* 0x040fe40007f5e0ff */
[C---:B------:R-:W-:Y:S02]  /*11e10*/  LOP3.LUT R9, R10.reuse, 0x380, RZ, 0xc0, !PT ;  /* 0x000003800a097812 */ /* 0x040fe400078ec0ff */
[C---:B------:R-:W-:Y:S02]  /*11e20*/  IADD3 R39, P0, R10.reuse, 0x60, RZ ;  /* 0x000000600a277810 */ /* 0x040fe40007f1e0ff */
[----:B------:R-:W-:Y:S02]  /*11e30*/  IADD3 R37, P1, R10, 0x40, RZ ;  /* 0x000000400a257810 */ /* 0x000fe40007f3e0ff */
[----:B------:R-:W-:Y:S02]  /*11e40*/  LOP3.LUT R4, R35, 0x380, RZ, 0xc0, !PT ;  /* 0x0000038023047812 */ /* 0x000fe400078ec0ff */
[----:B------:R-:W-:-:S02]  /*11e50*/  SHF.R.U64 R9, R9, 0x3, RZ ;  /* 0x0000000309097819 */ /* 0x000fc400000012ff */
[----:B------:R-:W-:Y:S02]  /*11e60*/  LOP3.LUT R6, R37, 0x380, RZ, 0xc0, !PT ;  /* 0x0000038025067812 */ /* 0x000fe400078ec0ff */
[----:B------:R-:W-:Y:S02]  /*11e70*/  LOP3.LUT R26, R39, 0x380, RZ, 0xc0, !PT ;  /* 0x00000380271a7812 */ /* 0x000fe400078ec0ff */
[----:B------:R-:W-:Y:S02]  /*11e80*/  SHF.R.U64 R4, R4, 0x3, RZ ;  /* 0x0000000304047819 */ /* 0x000fe400000012ff */
[----:B------:R-:W-:Y:S02]  /*11e90*/  LOP3.LUT R10, R9, R10, RZ, 0x3c, !PT ;  /* 0x0000000a090a7212 */ /* 0x000fe400078e3cff */
[----:B------:R-:W-:Y:S02]  /*11ea0*/  SHF.R.U64 R6, R6, 0x3, RZ ;  /* 0x0000000306067819 */ /* 0x000fe400000012ff */
[----:B------:R-:W-:Y:S01]  /*11eb0*/  SHF.R.U64 R26, R26, 0x3, RZ ;  /* 0x000000031a1a7819 */ /* 0x000fe200000012ff */
        /* <DEDUP_REMOVED lines=8> */
[----:B------:R-:W-:Y:S01]  /*11f40*/  MOV R25, R4 ;  /* 0x0000000400197202 */ /* 0x000fe20000000f00 */
[----:B------:R0:W-:Y:S01]  /*11f50*/  STSM.16.M88.4 [R10], R12 ;  /* 0x0000000c0a007844 */ /* 0x0001e20000000200 */
[----:B------:R-:W-:Y:S02]  /*11f60*/  ISETP.NE.U32.AND P0, PT, RZ, UR4, PT ;  /* 0x00000004ff007c0c */ /* 0x000fe4000bf05070 */
[----:B------:R-:W-:Y:S02]  /*11f70*/  IADD3 R26, P1, R40, UR4, RZ ;  /* 0x00000004281a7c10 */ /* 0x000fe4000ff3e0ff */
        /* <DEDUP_REMOVED lines=10> */
[----:B------:R-:W-:Y:S02]  /*12020*/  F2FP.BF16.F32.PACK_AB R13, R115, R114 ;  /* 0x00000072730d723e */ /* 0x000fe400000010ff */
[----:B------:R-:W-:Y:S02]  /*12030*/  F2FP.BF16.F32.PACK_AB R14, R117, R116 ;  /* 0x00000074750e723e */ /* 0x000fe400000010ff */
[----:B------:R-:W-:-:S02]  /*12040*/  F2FP.BF16.F32.PACK_AB R15, R119, R118 ;  /* 0x00000076770f723e */ /* 0x000fc400000010ff */
        /* <DEDUP_REMOVED lines=8> */
[----:B------:R-:W-:Y:S09]  /*120d0*/  BAR.SYNC.DEFER_BLOCKING 0x1, 0x180 ;  /* 0x0046000000007b1d */ /* 0x000ff20000010000 */
        /* <DEDUP_REMOVED lines=9> */
[----:B---3--:R-:W-:Y:S01]  /*12170*/  IMAD.IADD R15, R41, 0x1, R46 ;  /* 0x00000001290f7824 */ /* 0x008fe200078e022e */
[----:B0-----:R-:W-:Y:S06]  /*12180*/  @P1 BRA `(.L_x_15014) ;  /* 0x0000000000101947 */ /* 0x001fec0003800000 */
[----:B------:R-:W-:Y:S05]  /*12190*/  @!P0 BRA `(.L_x_15014) ;  /* 0x00000000000c8947 */ /* 0x000fea0003800000 */
[----:B------:R-:W3:Y:S04]  /*121a0*/  LDG.E R4, desc[UR40][R26.64] ;  /* 0x000000281a047981 */ /* 0x000ee8000c1e1900 */
[----:B-----5:R-:W3:Y:S02]  /*121b0*/  LDG.E R9, desc[UR40][R26.64+0x4] ;  /* 0x000004281a097981 */ /* 0x020ee4000c1e1900 */
[----:B---3--:R-:W-:-:S07]  /*121c0*/  IMAD.IADD R9, R9, 0x1, -R4 ;  /* 0x0000000109097824 */ /* 0x008fce00078e0a04 */
.L_x_15014:
[----:B------:R-:W3:Y:S01]  /*121d0*/  LDL R12, [R1+0x58] ;  /* 0x00005800010c7983 */ /* 0x000ee20000100800 */
[----:B-1----:R-:W-:Y:S01]  /*121e0*/  @P2 IMAD.HI.U32 R4, R15, R6, RZ ;  /* 0x000000060f042227 */ /* 0x002fe200078e00ff */
[----:B------:R-:W-:Y:S01]  /*121f0*/  ULDC.64 UR4, c[0x0][0xb90] ;  /* 0x0002e40000047ab9 */ /* 0x000fe20000000a00 */
[----:B-----5:R-:W-:Y:S01]  /*12200*/  SHF.R.S32.HI R37, RZ, 0x1f, R36 ;  /* 0x0000001fff257819 */ /* 0x020fe20000011424 */
[----:B------:R-:W4:Y:S01]  /*12210*/  LDL.LU R42, [R1+0x4c] ;  /* 0x00004c00012a7983 */ /* 0x000f220000300800 */
[----:B------:R-:W-:Y:S01]  /*12220*/  MOV R7, R15 ;  /* 0x0000000f00077202 */ /* 0x000fe20000000f00 */
[----:B------:R-:W-:Y:S01]  /*12230*/  IMAD R41, R9, R28, RZ ;  /* 0x0000001c09297224 */ /* 0x000fe200078e02ff */
[----:B--2---:R-:W-:Y:S01]  /*12240*/  @P2 SHF.R.U32.HI R7, RZ, R39, R4 ;  /* 0x00000027ff072219 */ /* 0x004fe20000011604 */
[----:B------:R-:W0:Y:S01]  /*12250*/  S2R R25, SR_TID.X ;  /* 0x0000000000197919 */ /* 0x000e220000002100 */
[----:B------:R-:W-:Y:S01]  /*12260*/  SEL R35, R24, RZ, !P0 ;  /* 0x000000ff18237207 */ /* 0x000fe20004000000 */
[----:B------:R-:W1:Y:S01]  /*12270*/  @P2 LDC R43, c[0x0][0xbec] ;  /* 0x0002fb00ff2b2b82 */ /* 0x000e620000000800 */
[----:B------:R-:W-:Y:S01]  /*12280*/  SEL R39, R45, RZ, !P0 ;  /* 0x000000ff2d277207 */ /* 0x000fe20004000000 */
[----:B------:R-:W-:-:S02]  /*12290*/  IMAD.MOV R13, RZ, RZ, -R7 ;  /* 0x000000ffff0d7224 */ /* 0x000fc400078e0a07 */
[----:B0-----:R-:W-:-:S05]  /*122a0*/  VIADD R26, R25, 0xffffff80 ;  /* 0xffffff80191a7836 */ /* 0x001fca0000000000 */
[----:B------:R-:W-:-:S04]  /*122b0*/  SHF.R.S32.HI R25, RZ, 0x1f, R26 ;  /* 0x0000001fff197819 */ /* 0x000fc8000001141a */
[----:B------:R-:W-:-:S04]  /*122c0*/  LEA.HI R25, R25, R26, RZ, 0x7 ;  /* 0x0000001a19197211 */ /* 0x000fc800078f38ff */
[----:B------:R-:W-:-:S05]  /*122d0*/  LOP3.LUT R25, R25, 0xffffff80, RZ, 0xc0, !PT ;  /* 0xffffff8019197812 */ /* 0x000fca00078ec0ff */
[----:B------:R-:W-:Y:S02]  /*122e0*/  IMAD.IADD R25, R26, 0x1, -R25 ;  /* 0x000000011a197824 */ /* 0x000fe400078e0a19 */
[----:B---3--:R-:W-:Y:S01]  /*122f0*/  IMAD.IADD R12, R12, 0x1, R46 ;  /* 0x000000010c0c7824 */ /* 0x008fe200078e022e */
        /* <DEDUP_REMOVED lines=33> */
[----:B------:R-:W2:Y:S01]  /*12510*/  SHFL.IDX PT, R7, R14, 0x1, 0x1c1f ;  /* 0x003c1f000e077f89 */ /* 0x000ea200000e0000 */
        /* <DEDUP_REMOVED lines=14> */
[----:B--2---:R2:W-:Y:S04]  /*12600*/  @!P0 ST.E desc[UR40][R6.64], R0 ;  /* 0x0000000006008985 */ /* 0x0045e8000c101928 */
[----:B------:R-:W3:Y:S04]  /*12610*/  LD.E.128 R8, desc[UR40][R8.64] ;  /* 0x0000002808087980 */ /* 0x000ee8000c101d00 */
[----:B------:R-:W4:Y:S04]  /*12620*/  LD.E.128 R12, desc[UR40][R12.64] ;  /* 0x000000280c0c7980 */ /* 0x000f28000c101d00 */
[----:B------:R-:W4:Y:S01]  /*12630*/  LD.E.128 R24, desc[UR40][R24.64] ;  /* 0x0000002818187980 */ /* 0x000f22000c101d00 */
[----:B------:R-:W-:-:S04]  /*12640*/  IADD3 R38, P0, R20, 0x4800, RZ ;  /* 0x0000480014267810 */ /* 0x000fc80007f1e0ff */
[----:B------:R-:W-:Y:S01]  /*12650*/  LOP3.LUT R20, R38, 0x380, RZ, 0xc0, !PT ;  /* 0x0000038026147812 */ /* 0x000fe200078ec0ff */
[----:B0-----:R-:W-:-:S03]  /*12660*/  IMAD.X R5, RZ, RZ, R21, P0 ;  /* 0x000000ffff057224 */ /* 0x001fc600000e0615 */
[----:B------:R-:W-:-:S04]  /*12670*/  SHF.R.U64 R3, R20, 0x3, RZ ;  /* 0x0000000314037819 */ /* 0x000fc800000012ff */
[----:B------:R-:W-:Y:S01]  /*12680*/  LOP3.LUT R4, R3, R38, RZ, 0x3c, !PT ;  /* 0x0000002603047212 */ /* 0x000fe200078e3cff */
[----:B------:R-:W-:Y:S02]  /*12690*/  IMAD R3, R37, UR4, RZ ;  /* 0x0000000425037c24 */ /* 0x000fe4000f8e02ff */
[----:B------:R-:W0:Y:S01]  /*126a0*/  @P2 LDC R37, c[0x0][0xbf0] ;  /* 0x0002fc00ff252b82 */ /* 0x000e220000000800 */
[C---:B------:R-:W-:Y:S02]  /*126b0*/  IMAD.WIDE.U32 R20, R36.reuse, UR4, RZ ;  /* 0x0000000424147c25 */ /* 0x040fe4000f8e00ff */
[----:B--2---:R-:W5:Y:S02]  /*126c0*/  LD.E.128 R4, desc[UR40][R4.64] ;  /* 0x0000002804047980 */ /* 0x004f64000c101d00 */
[----:B------:R-:W-:Y:S01]  /*126d0*/  IMAD R3, R36, UR5, R3 ;  /* 0x0000000524037c24 */ /* 0x000fe2000f8e0203 */
[----:B------:R-:W-:Y:S01]  /*126e0*/  ULDC.64 UR4, c[0x0][0xae8] ;  /* 0x0002ba0000047ab9 */ /* 0x000fe20000000a00 */
[----:B------:R-:W-:Y:S01]  /*126f0*/  IMAD R0, R44, 0x30, R34 ;  /* 0x000000302c007824 */ /* 0x000fe200078e0222 */
        /* <DEDUP_REMOVED lines=8> */
[----:B------:R-:W-:Y:S02]  /*12780*/  IMAD.IADD R36, R46, 0x1, R0 ;  /* 0x000000012e247824 */ /* 0x000fe400078e0200 */
[C---:B------:R-:W-:Y:S02]  /*12790*/  IMAD R3, R42.reuse, UR5, R3 ;  /* 0x000000052a037c24 */ /* 0x040fe4000f8e0203 */
[----:B------:R-:W-:Y:S01]  /*127a0*/  IMAD.WIDE.U32 R20, R42, UR4, R20 ;  /* 0x000000042a147c25 */ /* 0x000fe2000f8e0014 */
[----:B------:R-:W-:-:S03]  /*127b0*/  ULDC.64 UR4, c[0x0][0xaf0] ;  /* 0x0002bc0000047ab9 */ /* 0x000fc60000000a00 */
[----:B-1----:R-:W-:-:S04]  /*127c0*/  @P2 IMAD.HI.U32 R0, R36, R43, RZ ;  /* 0x0000002b24002227 */ /* 0x002fc800078e00ff */
[----:B------:R-:W-:Y:S02]  /*127d0*/  IMAD.IADD R21, R21, 0x1, R3 ;  /* 0x0000000115157824 */ /* 0x000fe400078e0203 */
[----:B------:R-:W-:Y:S01]  /*127e0*/  IMAD.MOV.U32 R3, RZ, RZ, R36 ;  /* 0x000000ffff037224 */ /* 0x000fe200078e0024 */
[----:B0-----:R-:W-:Y:S01]  /*127f0*/  @P2 SHF.R.U32.HI R3, RZ, R37, R0 ;  /* 0x00000025ff032219 */ /* 0x001fe20000011600 */
[----:B------:R-:W-:Y:S02]  /*12800*/  IMAD R35, R35, UR4, RZ ;  /* 0x0000000423237c24 */ /* 0x000fe4000f8e02ff */
[----:B------:R-:W-:Y:S01]  /*12810*/  IMAD.WIDE.U32 R20, R39, UR4, R20 ;  /* 0x0000000427147c25 */ /* 0x000fe2000f8e0014 */
[----:B------:R-:W-:Y:S02]  /*12820*/  SHF.R.S32.HI R0, RZ, 0x1f, R3 ;  /* 0x0000001fff007819 */ /* 0x000fe40000011403 */
[----:B------:R-:W-:Y:S01]  /*12830*/  IADD3 R37, -R3, RZ, RZ ;  /* 0x000000ff03257210 */ /* 0x000fe20007ffe1ff */
[----:B------:R-:W-:Y:S01]  /*12840*/  IMAD R35, R39, UR5, R35 ;  /* 0x0000000527237c24 */ /* 0x000fe2000f8e0223 */
[----:B------:R-:W-:Y:S01]  /*12850*/  ULDC.64 UR4, c[0x0][0xae0] ;  /* 0x0002b80000047ab9 */ /* 0x000fe20000000a00 */
[----:B------:R-:W-:-:S02]  /*12860*/  IMAD.IADD R40, R34, 0x1, R46 ;  /* 0x0000000122287824 */ /* 0x000fc400078e022e */
        /* <DEDUP_REMOVED lines=12> */
[----:B------:R-:W-:Y:S01]  /*12930*/  VIADD R0, R40, 0x30 ;  /* 0x0000003028007836 */ /* 0x000fe20000000000 */
[----:B------:R-:W-:Y:S01]  /*12940*/  LEA R28, P0, R20, UR4, 0x1 ;  /* 0x00000004141c7c11 */ /* 0x000fe2000f8008ff */
[----:B------:R-:W-:Y:S01]  /*12950*/  IMAD.IADD R3, R21, 0x1, R3 ;  /* 0x0000000115037824 */ /* 0x000fe200078e0203 */
[----:B------:R-:W-:-:S03]  /*12960*/  ULDC UR4, c[0x0][0xac8] ;  /* 0x0002b20000047ab9 */ /* 0x000fc60000000800 */
[----:B--2---:R-:W0:Y:S01]  /*12970*/  SHFL.IDX PT, R36, R28, 0x1, 0x181f ;  /* 0x00381f001c247f89 */ /* 0x004e2200000e0000 */
[----:B------:R-:W-:Y:S01]  /*12980*/  LEA.HI.X R38, R20, UR5, R3, 0x1, P0 ;  /* 0x0000000514267c11 */ /* 0x000fe200080f0c03 */
[C---:B------:R-:W-:Y:S01]  /*12990*/  VIADD R3, R40.reuse, 0x60 ;  /* 0x0000006028037836 */ /* 0x040fe20000000000 */
[----:B------:R-:W-:Y:S01]  /*129a0*/  ISETP.GE.AND P0, PT, R33, UR4, PT ;  /* 0x0000000421007c0c */ /* 0x000fe2000bf06270 */
[----:B------:R-:W1:Y:S03]  /*129b0*/  SHFL.IDX PT, R20, R28, RZ, 0x181f ;  /* 0x00181fff1c147589 */ /* 0x000e6600000e0000 */
[-C--:B------:R-:W-:Y:S01]  /*129c0*/  ISETP.GE.OR P3, PT, R40, R41.reuse, P0 ;  /* 0x000000292800720c */ /* 0x080fe20000766670 */
[----:B------:R-:W2:Y:S01]  /*129d0*/  SHFL.IDX PT, R21, R38, RZ, 0x181f ;  /* 0x00181fff26157589 */ /* 0x000ea200000e0000 */
[-C--:B------:R-:W-:Y:S01]  /*129e0*/  ISETP.GE.OR P2, PT, R0, R41.reuse, P0 ;  /* 0x000000290000720c */ /* 0x080fe20000746670 */
[----:B------:R-:W-:Y:S01]  /*129f0*/  VIADD R0, R2, 0x16820 ;  /* 0x0001682002007836 */ /* 0x000fe20000000000 */
[----:B------:R-:W-:Y:S01]  /*12a00*/  ISETP.GE.OR P1, PT, R3, R41, P0 ;  /* 0x000000290300720c */ /* 0x000fe20000726670 */
[----:B------:R-:W2:Y:S03]  /*12a10*/  SHFL.IDX PT, R42, R28, 0x2, 0x181f ;  /* 0x00581f001c2a7f89 */ /* 0x000ea600000e0000 */
[----:B------:R-:W-:Y:S01]  /*12a20*/  PRMT R0, RZ, 0x654, R0 ;  /* 0x00000654ff007816 */ /* 0x000fe20000000000 */
[----:B------:R-:W2:Y:S03]  /*12a30*/  SHFL.IDX PT, R35, R38, 0x1, 0x181f ;  /* 0x00381f0026237f89 */ /* 0x000ea600000e0000 */
[----:B------:R1:W-:Y:S01]  /*12a40*/  SYNCS.ARRIVE.TRANS64.RED.A1T0 RZ, [R0+URZ], RZ ;  /* 0x000000ff00ff79a7 */ /* 0x0003e2000810043f */
[----:B------:R-:W2:Y:S02]  /*12a50*/  SHFL.IDX PT, R37, R38, 0x2, 0x181f ;  /* 0x00581f0026257f89 */ /* 0x000ea400000e0000 */
[----:B0-----:R-:W-:-:S02]  /*12a60*/  @!P2 LEA R34, P4, R33, R36, 0x1 ;  /* 0x000000242122a211 */ /* 0x001fc400078808ff */
[----:B------:R-:W0:Y:S01]  /*12a70*/  SHFL.IDX PT, R28, R28, 0x3, 0x181f ;  /* 0x00781f001c1c7f89 */ /* 0x000e2200000e0000 */
[----:B-1----:R-:W-:Y:S01]  /*12a80*/  VIADD R0, R40, 0x90 ;  /* 0x0000009028007836 */ /* 0x002fe20000000000 */
[C---:B------:R-:W-:Y:S02]  /*12a90*/  @!P3 LEA R20, P5, R33.reuse, R20, 0x1 ;  /* 0x000000142114b211 */ /* 0x040fe400078a08ff */
[----:B------:R-:W1:Y:S02]  /*12aa0*/  SHFL.IDX PT, R38, R38, 0x3, 0x181f ;  /* 0x00781f0026267f89 */ /* 0x000e6400000e0000 */
[C---:B--2---:R-:W-:Y:S02]  /*12ab0*/  @!P3 LEA.HI.X R21, R33.reuse, R21, R32, 0x1, P5 ;  /* 0x000000152115b211 */ /* 0x044fe400028f0c20 */
[----:B------:R-:W-:Y:S02]  /*12ac0*/  ISETP.GE.OR P0, PT, R0, R41, P0 ;  /* 0x000000290000720c */ /* 0x000fe40000706670 */
[----:B------:R-:W-:-:S02]  /*12ad0*/  @!P1 LEA R36, P5, R33, R42, 0x1 ;  /* 0x0000002a21249211 */ /* 0x000fc400078a08ff */
        /* <DEDUP_REMOVED lines=10> */
.L_x_15013:
        /* <DEDUP_REMOVED lines=19> */
[----:B-1----:R-:W-:Y:S05]  /*12cb0*/  @P1 BRA `(.L_x_15016) ;  /* 0x0000000000101947 */ /* 0x002fea0003800000 */
[----:B------:R-:W-:Y:S05]  /*12cc0*/  @!P0 BRA `(.L_x_15016) ;  /* 0x00000000000c8947 */ /* 0x000fea0003800000 */
[----:B------:R-:W2:Y:S04]  /*12cd0*/  LDG.E R3, desc[UR40][R4.64] ;  /* 0x0000002804037981 */ /* 0x000ea8000c1e1900 */
[----:B-----5:R-:W2:Y:S02]  /*12ce0*/  LDG.E R8, desc[UR40][R4.64+0x4] ;  /* 0x0000042804087981 */ /* 0x020ea4000c1e1900 */
[----:B--2---:R-:W-:-:S07]  /*12cf0*/  IMAD.IADD R8, R8, 0x1, -R3 ;  /* 0x0000000108087824 */ /* 0x004fce00078e0a03 */
.L_x_15016:
        /* <DEDUP_REMOVED lines=10> */
[----:B--2---:R-:W-:Y:S01]  /*12da0*/  IMAD R3, R8, R9, RZ ;  /* 0x0000000908037224 */ /* 0x004fe200078e02ff */
[----:B-1----:R-:W-:-:S04]  /*12db0*/  IADD3 R10, R26, -0x80, R4 ;  /* 0xffffff801a0a7810 */ /* 0x002fc80007ffe004 */
        /* <DEDUP_REMOVED lines=30> */
[----:B------:R-:W-:Y:S02]  /*12fa0*/  LEA R6, P0, R4, UR4, 0x2 ;  /* 0x0000000404067c11 */ /* 0x000fe4000f8010ff */
[----:B------:R-:W-:-:S04]  /*12fb0*/  IADD3 R3, R5, R3, RZ ;  /* 0x0000000305037210 */ /* 0x000fc80007ffe0ff */
[----:B------:R-:W-:Y:S01]  /*12fc0*/  LEA.HI.X R7, R4, UR5, R3, 0x2, P0 ;  /* 0x0000000504077c11 */ /* 0x000fe200080f1403 */
[----:B------:R-:W-:-:S05]  /*12fd0*/  IMAD.MOV.U32 R3, RZ, RZ, -0x800000 ;  /* 0xff800000ff037424 */ /* 0x000fca00078e00ff */
[----:B------:R1:W-:Y:S02]  /*12fe0*/  STG.E desc[UR40][R6.64], R3 ;  /* 0x0000000306007986 */ /* 0x0003e4000c101928 */
.L_x_15018:
[----:B------:R-:W-:Y:S05]  /*12ff0*/  BSYNC B1 ;  /* 0x0000000000017941 */ /* 0x000fea0003800000 */
.L_x_15017:
[----:B------:R-:W2:Y:S01]  /*13000*/  @P2 LDC R9, c[0x0][0xbf0] ;  /* 0x0002fc00ff092b82 */ /* 0x000ea20000000800 */
[----:B------:R-:W-:Y:S01]  /*13010*/  ULDC.64 UR4, c[0x0][0xaa0] ;  /* 0x0002a80000047ab9 */ /* 0x000fe20000000a00 */
[----:B-1----:R-:W-:Y:S01]  /*13020*/  IMAD R6, R44, 0x30, R34 ;  /* 0x000000302c067824 */ /* 0x002fe200078e0222 */
[----:B------:R-:W-:Y:S01]  /*13030*/  ULDC.64 UR6, c[0x0][0xa80] ;  /* 0x0002a00000067ab9 */ /* 0x000fe20000000a00 */
        /* <DEDUP_REMOVED lines=8> */
[----:B0-----:R-:W-:-:S04]  /*130c0*/  @P2 IMAD.HI.U32 R0, R10, R27, RZ ;  /* 0x0000001b0a002227 */ /* 0x001fc800078e00ff */
[----:B------:R-:W-:Y:S01]  /*130d0*/  IMAD.MOV.U32 R3, RZ, RZ, R10 ;  /* 0x000000ffff037224 */ /* 0x000fe200078e000a */
[----:B--2---:R-:W-:Y:S01]  /*130e0*/  @P2 SHF.R.U32.HI R3, RZ, R9, R0 ;  /* 0x00000009ff032219 */ /* 0x004fe20000011600 */
        /* <DEDUP_REMOVED lines=30> */
[----:B------:R-:W1:Y:S03]  /*132d0*/  SHFL.IDX PT, R0, R20, RZ, 0x181f ;  /* 0x00181fff14007589 */ /* 0x000e6600000e0000 */
[C---:B------:R-:W-:Y:S01]  /*132e0*/  VIADD R8, R24.reuse, 0x30 ;  /* 0x0000003018087836 */ /* 0x040fe20000000000 */
[----:B------:R-:W2:Y:S01]  /*132f0*/  SHFL.IDX PT, R5, R7, 0x1, 0x181f ;  /* 0x00381f0007057f89 */ /* 0x000ea200000e0000 */
[C---:B------:R-:W-:Y:S01]  /*13300*/  ISETP.GE.OR P2, PT, R24.reuse, R21, P0 ;  /* 0x000000151800720c */ /* 0x040fe20000746670 */
[----:B------:R-:W-:-:S02]  /*13310*/  VIADD R10, R24, 0x60 ;  /* 0x00000060180a7836 */ /* 0x000fc40000000000 */
[----:B------:R-:W3:Y:S01]  /*13320*/  SHFL.IDX PT, R14, R7, 0x2, 0x181f ;  /* 0x00581f00070e7f89 */ /* 0x000ee200000e0000 */
[-C--:B------:R-:W-:Y:S02]  /*13330*/  ISETP.GE.OR P3, PT, R8, R21.reuse, P0 ;  /* 0x000000150800720c */ /* 0x080fe40000766670 */
        /* <DEDUP_REMOVED lines=16> */
.L_x_15202:
[----:B------:R-:W-:-:S05]  /*13440*/  VIADD R24, R24, 0x90 ;  /* 0x0000009018187836 */ /* 0x000fca0000000000 */
[----:B------:R-:W-:-:S13]  /*13450*/  ISETP.GE.OR P0, PT, R24, R21, P0 ;  /* 0x000000151800720c */ /* 0x000fda0000706670 */
[----:B--2---:R-:W-:-:S04]  /*13460*/  @!P0 LEA R14, P1, R33, R14, 0x1 ;  /* 0x0000000e210e8211 */ /* 0x004fc800078208ff */
[----:B-1----:R-:W-:-:S05]  /*13470*/  @!P0 LEA.HI.X R15, R33, R0, R32, 0x1, P1 ;  /* 0x00000000210f8211 */ /* 0x002fca00008f0c20 */
[----:B------:R1:W-:Y:S04]  /*13480*/  @!P0 ST.E.128 desc[UR40][R14.64], RZ ;  /* 0x000000ff0e008985 */ /* 0x0003e8000c101d28 */
.L_x_15015:
[----:B------:R-:W-:Y:S05]  /*13490*/  BSYNC B0 ;  /* 0x0000000000007941 */ /* 0x000fea0003800000 */
.L_x_15012:
[----:B------:R-:W-:Y:S02]  /*134a0*/  ULDC UR4, c[0x0][0xc3c] ;  /* 0x00030f0000047ab9 */ /* 0x000fe40000000800 */
[----:B------:R-:W-:-:S13]  /*134b0*/  ISETP.GE.AND P0, PT, R31, UR4, PT ;  /* 0x000000041f007c0c */ /* 0x000fda000bf06270 */
[----:B------:R-:W-:Y:S05]  /*134c0*/  @!P0 BRA `(.L_x_15020) ;  /* 0xfffffed800d88947 */ /* 0x000fea000383ffff */
[----:B------:R-:W-:Y:S05]  /*134d0*/  BRA `(.L_x_14887) ;  /* 0x0000006400d47947 */ /* 0x000fea0003800000 */
.L_x_14885:
        /* <DEDUP_REMOVED lines=18> */
.L_x_15021:
        /* <DEDUP_REMOVED lines=42> */
.L_x_15027:
        /* <DEDUP_REMOVED lines=12> */
.L_x_15026:
[----:B------:R-:W-:Y:S05]  /*13960*/  BSYNC B0 ;  /* 0x0000000000007941 */ /* 0x000fea0003800000 */
.L_x_15025:
        /* <DEDUP_REMOVED lines=20> */
[----:B------:R-:W-:Y:S01]  /*13ab0*/  MOV R6, R9 ;  /* 0x0000000900067202 */ /* 0x000fe20000000f00 */
[----:B------:R-:W-:-:S07]  /*13ac0*/  IMAD.MOV.U32 R9, RZ, RZ, R3 ;  /* 0x000000ffff097224 */ /* 0x000fce00078e0003 */
.L_x_15023:
        /* <DEDUP_REMOVED lines=21> */
.L_x_15028:
[----:B-1----:R-:W-:Y:S01]  /*13c20*/  IMAD R16, R16, UR5, R9 ;  /* 0x0000000510107c24 */ /* 0x002fe2000f8e0209 */
[----:B0-----:R-:W-:Y:S01]  /*13c30*/  IABS R6, R4 ;  /* 0x0000000400067213 */ /* 0x001fe20000000000 */
[----:B------:R-:W-:Y:S02]  /*13c40*/  IMAD R11, R15, R8, RZ ;  /* 0x000000080f0b7224 */ /* 0x000fe400078e02ff */
[----:B------:R-:W-:Y:S01]  /*13c50*/  IMAD.MOV.U32 R2, RZ, RZ, RZ ;  /* 0x000000ffff027224 */ /* 0x000fe200078e00ff */
[----:B------:R-:W-:Y:S01]  /*13c60*/  IADD3 R9, -R16, UR6, RZ ;  /* 0x0000000610097c10 */ /* 0x000fe2000fffe1ff */
[----:B------:R-:W-:Y:S02]  /*13c70*/  IMAD.MOV R6, RZ, RZ, -R6 ;  /* 0x000000ffff067224 */ /* 0x000fe400078e0a06 */
        /* <DEDUP_REMOVED lines=17> */
[----:B------:R-:W-:Y:S01]  /*13d90*/  IMAD R4, R4, R2, R9 ;  /* 0x0000000204047224 */ /* 0x000fe200078e0209 */
[----:B------:R-:W-:Y:S02]  /*13da0*/  MOV R2, RZ ;  /* 0x000000ff00027202 */ /* 0x000fe40000000f00 */
[----:B------:R-:W-:-:S04]  /*13db0*/  VIADDMNMX R7, R8, UR5, R7, PT ;  /* 0x0000000508077c46 */ /* 0x000fc8000b800107 */
[----:B------:R-:W-:-:S04]  /*13dc0*/  IABS R8, R7 ;  /* 0x0000000700087213 */ /* 0x000fc80000000000 */
[----:B------:R-:W0:Y:S08]  /*13dd0*/  I2F.RP R10, R8 ;  /* 0x00000008000a7306 */ /* 0x000e300000209400 */
[----:B0-----:R-:W0:Y:S02]  /*13de0*/  MUFU.RCP R10, R10 ;  /* 0x0000000a000a7308 */ /* 0x001e240000001000 */
[----:B0-----:R-:W-:Y:S01]  /*13df0*/  VIADD R3, R10, 0xffffffe ;  /* 0x0ffffffe0a037836 */ /* 0x001fe20000000000 */
[----:B------:R-:W-:-:S05]  /*13e00*/  IABS R10, R7 ;  /* 0x00000007000a7213 */ /* 0x000fca0000000000 */
[----:B------:R-:W0:Y:S02]  /*13e10*/  F2I.FTZ.U32.TRUNC.NTZ R3, R3 ;  /* 0x0000000300037305 */ /* 0x000e24000021f000 */
[----:B0-----:R-:W-:-:S04]  /*13e20*/  IMAD.MOV R11, RZ, RZ, -R3 ;  /* 0x000000ffff0b7224 */ /* 0x001fc800078e0a03 */
[----:B------:R-:W-:-:S04]  /*13e30*/  IMAD R9, R11, R8, RZ ;  /* 0x000000080b097224 */ /* 0x000fc800078e02ff */
[----:B------:R-:W-:Y:S01]  /*13e40*/  IMAD.HI.U32 R2, R3, R9, R2 ;  /* 0x0000000903027227 */ /* 0x000fe200078e0002 */
        /* <DEDUP_REMOVED lines=20> */
.L_x_15024:
[----:B------:R-:W-:Y:S02]  /*13f90*/  IMAD.MOV.U32 R17, RZ, RZ, RZ ;  /* 0x000000ffff117224 */ /* 0x000fe400078e00ff */
[----:B------:R-:W-:Y:S02]  /*13fa0*/  IMAD.U32 R16, RZ, RZ, UR6 ;  /* 0x00000006ff107e24 */ /* 0x000fe4000f8e00ff */
[----:B------:R-:W-:-:S07]  /*13fb0*/  IMAD.MOV.U32 R18, RZ, RZ, RZ ;  /* 0x000000ffff127224 */ /* 0x000fce00078e00ff */
.L_x_15029:
[----:B------:R-:W-:-:S13]  /*13fc0*/  ISETP.NE.AND P0, PT, R5, RZ, PT ;  /* 0x000000ff0500720c */ /* 0x000fda0003f05270 */
[----:B------:R-:W0:Y:S01]  /*13fd0*/  @!P0 S2R R3, SR_CgaCtaId ;  /* 0x0000000000038919 */ /* 0x000e220000008800 */
[----:B------:R-:W-:-:S04]  /*13fe0*/  @!P0 MOV R0, 0x400 ;  /* 0x0000040000008802 */ /* 0x000fc80000000f00 */
[----:B0-----:R-:W-:-:S05]  /*13ff0*/  @!P0 LEA R0, R3, R0, 0x18 ;  /* 0x0000000003008211 */ /* 0x001fca00078ec0ff */
[----:B------:R0:W-:Y:S01]  /*14000*/  @!P0 STS.128 [R0+0x168d0], R16 ;  /* 0x0168d01000008388 */ /* 0x0001e20000000c00 */
[----:B------:R-:W-:Y:S06]  /*14010*/  BAR.ARV 0x5, 0x200 ;  /* 0x0148000000007b1d */ /* 0x000fec0000002000 */
.L_x_15022:
        /* <DEDUP_REMOVED lines=11> */
[----:B------:R-:W-:Y:S01]  /*140d0*/  MOV R27, 0x1 ;  /* 0x00000001001b7802 */ /* 0x000fe20000000f00 */
[----:B------:R-:W-:Y:S01]  /*140e0*/  IMAD.MOV.U32 R23, RZ, RZ, RZ ;  /* 0x000000ffff177224 */ /* 0x000fe200078e00ff */
[----:B------:R-:W-:Y:S01]  /*140f0*/  ULDC.64 UR38, c[0x0][0x198] ;  /* 0x0000660000267ab9 */ /* 0x000fe20000000a00 */
[----:B------:R-:W-:Y:S01]  /*14100*/  IMAD.MOV.U32 R28, RZ, RZ, RZ ;  /* 0x000000ffff1c7224 */ /* 0x000fe200078e00ff */
[----:B------:R-:W-:Y:S01]  /*14110*/  ULDC UR36, c[0x0][0xc] ;  /* 0x0000030000247ab9 */ /* 0x000fe20000000800 */
        /* <DEDUP_REMOVED lines=9> */
[----:B------:R-:W-:-:S05]  /*141b0*/  IMAD.SHL.U32 R2, R5, 0x10, RZ ;  /* 0x0000001005027824 */ /* 0x000fca00078e00ff */
[----:B------:R-:W-:Y:S01]  /*141c0*/  LOP3.LUT R0, R4, 0x70, R2, 0xf8, !PT ;  /* 0x0000007004007812 */ /* 0x000fe200078ef802 */
[----:B------:R-:W-:Y:S02]  /*141d0*/  IMAD R2, R3, 0x2, R22 ;  /* 0x0000000203027824 */ /* 0x000fe400078e0216 */
[----:B------:R-:W-:-:S03]  /*141e0*/  IMAD.MOV.U32 R0, RZ, RZ, 0x1 ;  /* 0x00000001ff007424 */ /* 0x000fc600078e00ff */
[----:B------:R3:W-:Y:S04]  /*141f0*/  STL [R1+0xc], R2 ;  /* 0x00000c0201007387 */ /* 0x0007e80000100800 */
[----:B------:R3:W-:Y:S02]  /*14200*/  STL [R1+0x4], R0 ;  /* 0x0000040001007387 */ /* 0x0007e40000100800 */
.L_x_15152:
[----:B0--3--:R-:W0:Y:S02]  /*14210*/  LDC.64 R2, c[0x0][0xc88] ;  /* 0x00032200ff027b82 */ /* 0x009e240000000a00 */
[----:B0-----:R-:W-:-:S05]  /*14220*/  IMAD.WIDE R2, R19, 0x4, R2 ;  /* 0x0000000413027825 */ /* 0x001fca00078e0202 */
[----:B--2---:R-:W2:Y:S01]  /*14230*/  LDG.E R13, desc[UR40][R2.64] ;  /* 0x00000028020d7981 */ /* 0x004ea2000c1e1900 */
[----:B------:R-:W-:Y:S05]  /*14240*/  YIELD ;  /* 0x0000000000007946 */ /* 0x000fea0003800000 */
[----:B------:R-:W-:Y:S01]  /*14250*/  ULDC.64 UR4, c[0x0][0xa28] ;  /* 0x00028a0000047ab9 */ /* 0x000fe20000000a00 */
[----:B------:R-:W-:Y:S01]  /*14260*/  ULDC.64 UR6, c[0x0][0xa00] ;  /* 0x0002800000067ab9 */ /* 0x000fe20000000a00 */
[----:B------:R-:W-:Y:S02]  /*14270*/  ISETP.NE.U32.AND P0, PT, RZ, UR4, PT ;  /* 0x00000004ff007c0c */ /* 0x000fe4000bf05070 */
[----:B-1----:R-:W-:Y:S01]  /*14280*/  CS2R R8, SRZ ;  /* 0x0000000000087805 */ /* 0x002fe2000001ff00 */
[----:B------:R-:W-:Y:S01]  /*14290*/  ULDC.64 UR8, c[0x0][0xa18] ;  /* 0x0002860000087ab9 */ /* 0x000fe20000000a00 */
[----:B------:R-:W-:-:S02]  /*142a0*/  ISETP.NE.AND.EX P1, PT, RZ, UR5, PT, P0 ;  /* 0x00000005ff007c0c */ /* 0x000fc4000bf25300 */
[----:B------:R-:W-:-:S04]  /*142b0*/  ISETP.NE.U32.AND P0, PT, RZ, UR6, PT ;  /* 0x00000006ff007c0c */ /* 0x000fc8000bf05070 */
[----:B------:R-:W-:Y:S02]  /*142c0*/  ISETP.NE.AND.EX P0, PT, RZ, UR7, PT, P0 ;  /* 0x00000007ff007c0c */ /* 0x000fe4000bf05300 */
[----:B--2---:R-:W-:Y:S01]  /*142d0*/  SHF.R.S32.HI R0, RZ, 0x1f, R13 ;  /* 0x0000001fff007819 */ /* 0x004fe2000001140d */
[----:B------:R-:W-:-:S04]  /*142e0*/  IMAD.SHL.U32 R24, R13, 0x4, RZ ;  /* 0x000000040d187824 */ /* 0x000fc800078e00ff */
[C---:B------:R-:W-:Y:S01]  /*142f0*/  @P1 LEA R4, P2, R13.reuse, UR4, 0x2 ;  /* 0x000000040d041c11 */ /* 0x040fe2000f8410ff */
[----:B------:R-:W-:Y:S01]  /*14300*/  STL [R1+0x10], R13 ;  /* 0x0000100d01007387 */ /* 0x000fe20000100800 */
[C-C-:B------:R-:W-:Y:S02]  /*14310*/  SHF.L.U64.HI R25, R13.reuse, 0x2, R0.reuse ;  /* 0x000000020d197819 */ /* 0x140fe40000010200 */
[----:B------:R-:W-:Y:S01]  /*14320*/  @P1 LEA.HI.X R5, R13, UR5, R0, 0x2, P2 ;  /* 0x000000050d051c11 */ /* 0x000fe200090f1400 */
[----:B------:R-:W-:Y:S01]  /*14330*/  ULDC.64 UR4, c[0x0][0xa08] ;  /* 0x0002820000047ab9 */ /* 0x000fe20000000a00 */
[C---:B------:R-:W-:Y:S01]  /*14340*/  IADD3 R2, P2, R24.reuse, UR6, RZ ;  /* 0x0000000618027c10 */ /* 0x040fe2000ff5e0ff */
[----:B------:R0:W-:Y:S03]  /*14350*/  STL [R1+0x30], R0 ;  /* 0x0000300001007387 */ /* 0x0001e60000100800 */
[C---:B------:R-:W-:Y:S01]  /*14360*/  IADD3.X R3, R25.reuse, UR7, RZ, P2, !PT ;  /* 0x0000000719037c10 */ /* 0x040fe200097fe4ff */
[----:B------:R-:W-:Y:S01]  /*14370*/  ULDC.64 UR6, c[0x0][0xa10] ;  /* 0x0002840000067ab9 */ /* 0x000fe20000000a00 */
[----:B------:R-:W-:Y:S01]  /*14380*/  ISETP.NE.U32.AND P3, PT, RZ, UR8, PT ;  /* 0x00000008ff007c0c */ /* 0x000fe2000bf65070 */
[----:B------:R1:W5:Y:S01]  /*14390*/  @P1 LDG.E R8, desc[UR40][R4.64] ;  /* 0x0000002804081981 */ /* 0x000362000c1e1900 */
[----:B------:R-:W-:Y:S01]  /*143a0*/  IADD3 R6, P4, R24, UR4, RZ ;  /* 0x0000000418067c10 */ /* 0x000fe2000ff9e0ff */
[----:B------:R-:W-:Y:S01]  /*143b0*/  IMAD.MOV.U32 R29, RZ, RZ, RZ ;  /* 0x000000ffff1d7224 */ /* 0x000fe200078e00ff */
[----:B------:R-:W-:Y:S01]  /*143c0*/  ISETP.NE.AND.EX P3, PT, RZ, UR9, PT, P3 ;  /* 0x00000009ff007c0c */ /* 0x000fe2000bf65330 */
[----:B------:R-:W2:Y:S01]  /*143d0*/  @P0 LDG.E R9, desc[UR40][R2.64] ;  /* 0x0000002802090981 */ /* 0x000ea2000c1e1900 */
[----:B------:R-:W-:Y:S01]  /*143e0*/  IADD3.X R7, R25, UR5, RZ, P4, !PT ;  /* 0x0000000519077c10 */ /* 0x000fe2000a7fe4ff */
[----:B0-----:R-:W-:Y:S01]  /*143f0*/  IMAD.MOV.U32 R0, RZ, RZ, RZ ;  /* 0x000000ffff007224 */ /* 0x001fe200078e00ff */
[----:B------:R-:W-:-:S02]  /*14400*/  ISETP.NE.U32.AND P1, PT, RZ, UR4, PT ;  /* 0x00000004ff007c0c */ /* 0x000fc4000bf25070 */
[----:B------:R-:W-:Y:S02]  /*14410*/  ISETP.NE.U32.AND P2, PT, RZ, UR6, PT ;  /* 0x00000006ff007c0c */ /* 0x000fe4000bf45070 */
[C---:B-1----:R-:W-:Y:S01]  /*14420*/  IADD3 R4, P4, R24.reuse, UR6, RZ ;  /* 0x0000000618047c10 */ /* 0x042fe2000ff9e0ff */
[----:B------:R-:W-:Y:S01]  /*14430*/  ULDC UR4, c[0x0][0x288] ;  /* 0x0000a20000047ab9 */ /* 0x000fe20000000800 */
[----:B------:R-:W-:Y:S02]  /*14440*/  ISETP.NE.AND.EX P1, PT, RZ, UR5, PT, P1 ;  /* 0x00000005ff007c0c */ /* 0x000fe4000bf25310 */
[----:B------:R-:W-:Y:S02]  /*14450*/  IADD3.X R5, R25, UR7, RZ, P4, !PT ;  /* 0x0000000719057c10 */ /* 0x000fe4000a7fe4ff */
[----:B------:R-:W-:Y:S02]  /*14460*/  @P3 IADD3 R10, P4, R24, UR8, RZ ;  /* 0x00000008180a3c10 */ /* 0x000fe4000ff9e0ff */
[----:B------:R-:W-:-:S02]  /*14470*/  ISETP.NE.AND.EX P2, PT, RZ, UR7, PT, P2 ;  /* 0x00000007ff007c0c */ /* 0x000fc4000bf45320 */
[----:B------:R-:W-:-:S05]  /*14480*/  @P3 IADD3.X R11, R25, UR9, RZ, P4, !PT ;  /* 0x00000009190b3c10 */ /* 0x000fca000a7fe4ff */
[----:B------:R-:W5:Y:S06]  /*14490*/  @P1 LDG.E R29, desc[UR40][R6.64] ;  /* 0x00000028061d1981 */ /* 0x000f6c000c1e1900 */
        /* <DEDUP_REMOVED lines=16> */
[----:B----4-:R-:W-:Y:S06]  /*145a0*/  @P3 BRA `(.L_x_15031) ;  /* 0x0000000000143947 */ /* 0x010fec0003800000 */
[----:B------:R-:W-:Y:S05]  /*145b0*/  @!P0 BRA `(.L_x_15031) ;  /* 0x0000000000108947 */ /* 0x000fea0003800000 */
[----:B------:R-:W2:Y:S04]  /*145c0*/  LDG.E R11, desc[UR40][R2.64] ;  /* 0x00000028020b7981 */ /* 0x000ea8000c1e1900 */
[----:B------:R-:W2:Y:S02]  /*145d0*/  LDG.E R2, desc[UR40][R2.64+0x4] ;  /* 0x0000042802027981 */ /* 0x000ea4000c1e1900 */
[----:B--2---:R-:W-:-:S05]  /*145e0*/  IMAD.IADD R12, R2, 0x1, -R11 ;  /* 0x00000001020c7824 */ /* 0x004fca00078e0a0b */
[----:B------:R0:W-:Y:S02]  /*145f0*/  STL [R1+0x1c], R12 ;  /* 0x00001c0c01007387 */ /* 0x0001e40000100800 */
.L_x_15031:
        /* <DEDUP_REMOVED lines=10> */
.L_x_15032:
[----:B------:R-:W-:Y:S05]  /*146a0*/  @!P1 BRA `(.L_x_15033) ;  /* 0x00000000000c9947 */ /* 0x000fea0003800000 */
[----:B------:R-:W2:Y:S04]  /*146b0*/  LDG.E R10, desc[UR40][R6.64] ;  /* 0x00000028060a7981 */ /* 0x000ea8000c1e1900 */
[----:B------:R-:W2:Y:S02]  /*146c0*/  LDG.E R6, desc[UR40][R6.64+0x4] ;  /* 0x0000042806067981 */ /* 0x000ea4000c1e1900 */
[----:B--2---:R-:W-:-:S07]  /*146d0*/  IMAD.IADD R10, R6, 0x1, -R10 ;  /* 0x00000001060a7824 */ /* 0x004fce00078e0a0a */
.L_x_15033:
[----:B-1----:R-:W2:Y:S01]  /*146e0*/  @P2 LDG.E R2, desc[UR40][R4.64] ;  /* 0x0000002804022981 */ /* 0x002ea2000c1e1900 */
[----:B------:R-:W1:Y:S01]  /*146f0*/  LDC R3, c[0x0][0x448] ;  /* 0x00011200ff037b82 */ /* 0x000e620000000800 */
[----:B-----5:R-:W-:Y:S02]  /*14700*/  IADD3 R10, -R8, R10, RZ ;  /* 0x0000000a080a7210 */ /* 0x020fe40007ffe1ff */
[----:B------:R-:W2:Y:S01]  /*14710*/  @P2 LDG.E R4, desc[UR40][R4.64+0x4] ;  /* 0x0000042804042981 */ /* 0x000ea2000c1e1900 */
[----:B-1----:R-:W-:-:S13]  /*14720*/  ISETP.NE.AND P0, PT, R3, 0x1, PT ;  /* 0x000000010300780c */ /* 0x002fda0003f05270 */
[----:B------:R-:W1:Y:S01]  /*14730*/  @P0 LDC R3, c[0x0][0x450] ;  /* 0x00011400ff030b82 */ /* 0x000e620000000800 */
[----:B------:R-:W-:Y:S01]  /*14740*/  BSSY B0, `(.L_x_15034) ;  /* 0x00000ec000007945 */ /* 0x000fe20003800000 */
[----:B--2---:R-:W-:-:S06]  /*14750*/  @P2 IMAD.IADD R9, R4, 0x1, -R2 ;  /* 0x0000000104092824 */ /* 0x004fcc00078e0a02 */
[----:B------:R-:W2:Y:S01]  /*14760*/  @P0 LDC R4, c[0x0][0x44c] ;  /* 0x00011300ff040b82 */ /* 0x000ea20000000800 */
[----:B------:R-:W-:-:S04]  /*14770*/  IMAD R2, R17, 0xc0, RZ ;  /* 0x000000c011027824 */ /* 0x000fc800078e02ff */
[----:B------:R-:W-:-:S04]  /*14780*/  VIADD R2, R2, 0xbf ;  /* 0x000000bf02027836 */ /* 0x000fc80000000000 */
[----:B--2---:R-:W-:-:S05]  /*14790*/  @P0 IMAD.HI.U32 R4, R2, R4, RZ ;  /* 0x0000000402040227 */ /* 0x004fca00078e00ff */
[----:B-1----:R-:W-:Y:S01]  /*147a0*/  @P0 SHF.R.U32.HI R2, RZ, R3, R4 ;  /* 0x00000003ff020219 */ /* 0x002fe20000011604 */
[----:B------:R-:W-:-:S05]  /*147b0*/  IMAD.IADD R3, R10, 0x1, R9 ;  /* 0x000000010a037824 */ /* 0x000fca00078e0209 */
[C---:B------:R-:W-:Y:S01]  /*147c0*/  IADD3 R20, R3.reuse, 0x80, -R12 ;  /* 0x0000008003147810 */ /* 0x040fe20007ffe80c */
[----:B------:R-:W-:-:S04]  /*147d0*/  VIADD R3, R3, 0x7f ;  /* 0x0000007f03037836 */ /* 0x000fc80000000000 */
        /* <DEDUP_REMOVED lines=8> */
[--C-:B------:R-:W-:Y:S02]  /*14860*/  IMAD R2, R2, 0x80, -R10.reuse ;  /* 0x0000008002027824 */ /* 0x100fe400078e0a0a */
[----:B------:R-:W-:-:S03]  /*14870*/  IMAD.MOV R10, RZ, RZ, -R10 ;  /* 0x000000ffff0a7224 */ /* 0x000fc600078e0a0a */
[----:B------:R-:W-:Y:S02]  /*14880*/  VIMNMX R2, R2, R9, PT ;  /* 0x0000000902027248 */ /* 0x000fe40003fe0100 */
        /* <DEDUP_REMOVED lines=8> */
[----:B------:R-:W-:Y:S02]  /*14910*/  ISETP.GT.AND P1, PT, R4, R3, PT ;  /* 0x000000030400720c */ /* 0x000fe40003f24270 */
[----:B------:R-:W-:-:S11]  /*14920*/  PLOP3.LUT P0, PT, PT, PT, PT, 0x80, 0x0 ;  /* 0x000000000000781c */ /* 0x000fd60003f0f070 */
        /* <DEDUP_REMOVED lines=8> */
.L_x_15205:
[----:B--2---:R-:W-:Y:S02]  /*149b0*/  ISETP.NE.AND P0, PT, R14, RZ, PT ;  /* 0x000000ff0e00720c */ /* 0x004fe40003f05270 */
[----:B------:R-:W-:-:S11]  /*149c0*/  PLOP3.LUT P6, PT, PT, PT, PT, 0x8, 0x0 ;  /* 0x000000000000781c */ /* 0x000fd60003fce170 */
[----:B------:R-:W-:Y:S05]  /*149d0*/  @P0 BRA `(.L_x_15037) ;  /* 0x00000000000c0947 */ /* 0x000fea0003800000 */
[----:B------:R-:W-:-:S03]  /*149e0*/  UMOV UR4, 0xffffffff ;  /* 0xffffffff00047882 */ /* 0x000fc60000000000 */
[----:B------:R-:W-:Y:S05]  /*149f0*/  BRA.DIV UR4, `(.L_x_15038) ;  /* 0x00000066044c7947 */ /* 0x000fea000b800000 */
[----:B------:R-:W-:-:S13]  /*14a00*/  ELECT P6, URZ, PT ;  /* 0x00000000003f782f */ /* 0x000fda00038c0000 */
.L_x_15037:
        /* <DEDUP_REMOVED lines=9> */
.L_x_15208:
[----:B------:R-:W-:Y:S05]  /*14aa0*/  BSYNC B1 ;  /* 0x0000000000017941 */ /* 0x000fea0003800000 */
.L_x_15039:
[----:B------:R-:W-:Y:S04]  /*14ab0*/  BSSY B1, `(.L_x_15041) ;  /* 0x0000050000017945 */ /* 0x000fe80003800000 */
[----:B------:R-:W-:Y:S05]  /*14ac0*/  @!P6 BRA `(.L_x_15042) ;  /* 0x000000040038e947 */ /* 0x000fea0003800000 */
[----:B------:R-:W2:Y:S01]  /*14ad0*/  LDL R6, [R1+0x4] ;  /* 0x0000040001067983 */ /* 0x000ea20000100800 */
[----:B-1----:R-:W-:Y:S01]  /*14ae0*/  IMAD R5, R28, 0x8, R22 ;  /* 0x000000081c057824 */ /* 0x002fe200078e0216 */
[----:B------:R-:W1:Y:S01]  /*14af0*/  S2R R7, SR_TID.X ;  /* 0x0000000000077919 */ /* 0x000e620000002100 */
[----:B------:R-:W-:Y:S01]  /*14b00*/  BSSY B2, `(.L_x_15043) ;  /* 0x0000006000027945 */ /* 0x000fe20003800000 */
[----:B-1----:R-:W-:-:S04]  /*14b10*/  LOP3.LUT R7, R7, 0x7f, RZ, 0xc0, !PT ;  /* 0x0000007f07077812 */ /* 0x002fc800078ec0ff */
[----:B------:R-:W-:Y:S02]  /*14b20*/  ISETP.NE.AND P1, PT, R7, RZ, PT ;  /* 0x000000ff0700720c */ /* 0x000fe40003f25270 */
[----:B--2---:R-:W-:-:S04]  /*14b30*/  SHF.L.U32 R6, R6, 0x1f, RZ ;  /* 0x0000001f06067819 */ /* 0x004fc800000006ff */
[----:B------:R-:W1:Y:S02]  /*14b40*/  SYNCS.PHASECHK.TRANS64.TRYWAIT P0, [R5+URZ+0x168a0], R6 ;  /* 0x0168a006050075a7 */ /* 0x000e64000800017f */
[----:B-1----:R-:W-:Y:S05]  /*14b50*/  @!P0 BRA `(.L_x_15044) ;  /* 0x0000006400288947 */ /* 0x002fea0003800000 */
.L_x_15209:
[----:B------:R-:W-:Y:S05]  /*14b60*/  BSYNC B2 ;  /* 0x0000000000027941 */ /* 0x000fea0003800000 */
.L_x_15043:
        /* <DEDUP_REMOVED lines=9> */
.L_x_15046:
[----:B------:R-:W-:Y:S05]  /*14c00*/  BSYNC B2 ;  /* 0x0000000000027941 */ /* 0x000fea0003800000 */
.L_x_15045:
[----:B------:R-:W-:Y:S01]  /*14c10*/  IMAD.MOV.U32 R11, RZ, RZ, RZ ;  /* 0x000000ffff0b7224 */ /* 0x000fe200078e00ff */
[----:B------:R-:W-:Y:S01]  /*14c20*/  UIADD3 UR4, UP0, UR38, 0x570, URZ ;  /* 0x0000057026047890 */ /* 0x000fe2000ff1e03f */
[----:B------:R-:W-:Y:S01]  /*14c30*/  IMAD R7, R4, 0x80, R0 ;  /* 0x0000008004077824 */ /* 0x000fe200078e0200 */
[----:B------:R-:W-:Y:S01]  /*14c40*/  PLOP3.LUT P0, PT, PT, PT, PT, 0x80, 0x0 ;  /* 0x000000000000781c */ /* 0x000fe20003f0f070 */
[C---:B------:R-:W-:Y:S01]  /*14c50*/  IMAD R8, R28.reuse, 0x4000, R22 ;  /* 0x000040001c087824 */ /* 0x040fe200078e0216 */
[----:B------:R-:W-:Y:S01]  /*14c60*/  R2UR UR10, R11 ;  /* 0x000000000b0a72ca */ /* 0x000fe200000e0000 */
[----:B------:R-:W-:Y:S01]  /*14c70*/  IMAD.SHL.U32 R10, R28, 0x2000, RZ ;  /* 0x000020001c0a7824 */ /* 0x000fe200078e00ff */
[----:B------:R-:W-:Y:S01]  /*14c80*/  IADD3 R7, R7, -0x80, RZ ;  /* 0xffffff8007077810 */ /* 0x000fe20007ffe0ff */
[----:B------:R-:W-:Y:S01]  /*14c90*/  VIADD R8, R8, 0xe400 ;  /* 0x0000e40008087836 */ /* 0x000fe20000000000 */
[----:B------:R-:W-:Y:S01]  /*14ca0*/  UIADD3.X UR5, URZ, UR39, URZ, UP0, !UPT ;  /* 0x000000273f057290 */ /* 0x000fe200087fe43f */
[----:B------:R-:W-:Y:S01]  /*14cb0*/  VIADD R9, R5, 0x16890 ;  /* 0x0001689005097836 */ /* 0x000fe20000000000 */
[----:B------:R-:W-:Y:S01]  /*14cc0*/  UMOV UR6, 0x0 ;  /* 0x0000000000067882 */ /* 0x000fe20000000000 */
[----:B------:R-:W-:-:S09]  /*14cd0*/  UMOV UR7, 0x12f00000 ;  /* 0x12f0000000077882 */ /* 0x000fd20000000000 */
.L_x_15047:
        /* <DEDUP_REMOVED lines=13> */
.L_x_15210:
[----:B------:R-:W-:Y:S05]  /*14db0*/  BSYNC B2 ;  /* 0x0000000000027941 */ /* 0x000fea0003800000 */
.L_x_15048:
[----:B------:R-:W-:Y:S01]  /*14dc0*/  BSSY B2, `(.L_x_15050) ;  /* 0x000000b000027945 */ /* 0x000fe20003800000 */
[----:B------:R-:W-:Y:S02]  /*14dd0*/  IMAD.MOV.U32 R8, RZ, RZ, 0x0 ;  /* 0x00000000ff087424 */ /* 0x000fe400078e00ff */
[----:B------:R-:W-:Y:S01]  /*14de0*/  IMAD.MOV.U32 R9, RZ, RZ, 0x12f00000 ;  /* 0x12f00000ff097424 */ /* 0x000fe200078e00ff */
[----:B------:R-:W-:Y:S06]  /*14df0*/  @P1 BRA `(.L_x_15051) ;  /* 0x00000000001c1947 */ /* 0x000fec0003800000 */
[----:B0-----:R-:W0:Y:S01]  /*14e00*/  S2R R12, SR_TID.X ;  /* 0x00000000000c7919 */ /* 0x001e220000002100 */
[----:B-12---:R-:W-:-:S04]  /*14e10*/  IMAD.MOV.U32 R6, RZ, RZ, 0x4000 ;  /* 0x00004000ff067424 */ /* 0x006fc800078e00ff */
[----:B------:R3:W-:Y:S01]  /*14e20*/  SYNCS.ARRIVE.TRANS64 RZ, [R5+URZ+0x168b0], R6 ;  /* 0x0168b00605ff79a7 */ /* 0x0007e2000800003f */
[----:B0-----:R-:W-:-:S04]  /*14e30*/  LOP3.LUT R12, R12, 0x1f, RZ, 0xc0, !PT ;  /* 0x0000001f0c0c7812 */ /* 0x001fc800078ec0ff */
[----:B------:R-:W-:-:S13]  /*14e40*/  ISETP.NE.AND P0, PT, R12, RZ, PT ;  /* 0x000000ff0c00720c */ /* 0x000fda0003f05270 */
[----:B---3--:R-:W-:Y:S05]  /*14e50*/  @!P0 BRA `(.L_x_15051) ;  /* 0x0000000000048947 */ /* 0x008fea0003800000 */
[----:B------:R-:W-:Y:S01]  /*14e60*/  BPT.TRAP 0x1 ;  /* 0x000000040000795c */ /* 0x000fe20000300000 */
.L_x_15051:
[----:B------:R-:W-:Y:S05]  /*14e70*/  BSYNC B2 ;  /* 0x0000000000027941 */ /* 0x000fea0003800000 */
.L_x_15050:
[----:B------:R-:W-:Y:S01]  /*14e80*/  R2UR UR10, R11 ;  /* 0x000000000b0a72ca */ /* 0x000fe200000e0000 */
[----:B-12---:R-:W-:Y:S01]  /*14e90*/  IMAD R6, R10, 0x2, R22 ;  /* 0x000000020a067824 */ /* 0x006fe200078e0216 */
[----:B------:R-:W-:Y:S01]  /*14ea0*/  R2UR UR6, R8 ;  /* 0x00000000080672ca */ /* 0x000fe200000e0000 */
[----:B------:R-:W-:Y:S01]  /*14eb0*/  UIADD3 UR4, UP0, UR38, 0x670, URZ ;  /* 0x0000067026047890 */ /* 0x000fe2000ff1e03f */
[----:B------:R-:W-:Y:S01]  /*14ec0*/  R2UR UR7, R9 ;  /* 0x00000000090772ca */ /* 0x000fe200000e0000 */
[----:B------:R-:W-:Y:S01]  /*14ed0*/  VIADD R5, R5, 0x168b0 ;  /* 0x000168b005057836 */ /* 0x000fe20000000000 */
[----:B------:R-:W-:Y:S01]  /*14ee0*/  PLOP3.LUT P0, PT, PT, PT, PT, 0x80, 0x0 ;  /* 0x000000000000781c */ /* 0x000fe20003f0f070 */
[----:B------:R-:W-:Y:S01]  /*14ef0*/  VIADD R6, R6, 0x400 ;  /* 0x0000040006067836 */ /* 0x000fe20000000000 */
[----:B------:R-:W-:-:S12]  /*14f00*/  UIADD3.X UR5, URZ, UR39, URZ, UP0, !UPT ;  /* 0x000000273f057290 */ /* 0x000fd800087fe43f */
.L_x_15052:
        /* <DEDUP_REMOVED lines=10> */
.L_x_15042:
[----:B------:R-:W-:Y:S05]  /*14fb0*/  BSYNC B1 ;  /* 0x0000000000017941 */ /* 0x000fea0003800000 */
.L_x_15041:
[----:B------:R-:W2:Y:S01]  /*14fc0*/  LDL.LU R8, [R1+0x4] ;  /* 0x0000040001087983 */ /* 0x000ea20000300800 */
[----:B------:R-:W-:Y:S01]  /*14fd0*/  VIADD R28, R28, 0x1 ;  /* 0x000000011c1c7836 */ /* 0x000fe20000000000 */
[----:B------:R-:W-:Y:S01]  /*14fe0*/  PLOP3.LUT P0, PT, PT, PT, PT, 0x8, 0x0 ;  /* 0x000000000000781c */ /* 0x000fe20003f0e170 */
[----:B------:R-:W-:-:S03]  /*14ff0*/  VIADD R4, R4, 0xfffffffe ;  /* 0xfffffffe04047836 */ /* 0x000fc60000000000 */
[----:B------:R-:W-:Y:S02]  /*15000*/  ISETP.NE.AND P1, PT, R28, 0x2, PT ;  /* 0x000000021c00780c */ /* 0x000fe40003f25270 */
[----:B------:R-:W-:Y:S02]  /*15010*/  ISETP.GE.AND P2, PT, R4, R3, PT ;  /* 0x000000030400720c */ /* 0x000fe40003f46270 */
[----:B-1----:R-:W-:Y:S02]  /*15020*/  SEL R5, RZ, 0x1, P1 ;  /* 0x00000001ff057807 */ /* 0x002fe40000800000 */
[----:B------:R-:W-:Y:S02]  /*15030*/  SEL R28, R28, RZ, P1 ;  /* 0x000000ff1c1c7207 */ /* 0x000fe40000800000 */
[----:B--2---:R-:W-:-:S05]  /*15040*/  LOP3.LUT R8, R8, R5, RZ, 0x3c, !PT ;  /* 0x0000000508087212 */ /* 0x004fca00078e3cff */
[----:B------:R1:W-:Y:S02]  /*15050*/  STL [R1+0x4], R8 ;  /* 0x0000040801007387 */ /* 0x0003e40000100800 */
[----:B------:R-:W-:Y:S05]  /*15060*/  @!P2 BRA `(.L_x_15035) ;  /* 0x000000040064a947 */ /* 0x000fea0003800000 */
.L_x_15065:
[----:B------:R-:W-:Y:S05]  /*15070*/  YIELD ;  /* 0x0000000000007946 */ /* 0x000fea0003800000 */
[----:B------:R-:W-:Y:S04]  /*15080*/  BSSY B1, `(.L_x_15053) ;  /* 0x000004d000017945 */ /* 0x000fe80003800000 */
[----:B--2---:R-:W-:Y:S05]  /*15090*/  @!P6 BRA `(.L_x_15054) ;  /* 0x00000004002ce947 */ /* 0x004fea0003800000 */
[----:B------:R-:W2:Y:S01]  /*150a0*/  LDL R6, [R1+0x4] ;  /* 0x0000040001067983 */ /* 0x000ea20000100800 */
[----:B------:R-:W3:Y:S02]  /*150b0*/  S2R R5, SR_TID.X ;  /* 0x0000000000057919 */ /* 0x000ee40000002100 */
[----:B---3--:R-:W-:Y:S01]  /*150c0*/  LOP3.LUT R7, R5, 0x7f, RZ, 0xc0, !PT ;  /* 0x0000007f05077812 */ /* 0x008fe200078ec0ff */
[----:B------:R-:W-:Y:S01]  /*150d0*/  IMAD R5, R28, 0x8, R22 ;  /* 0x000000081c057824 */ /* 0x000fe200078e0216 */
[----:B------:R-:W-:Y:S02]  /*150e0*/  BSSY B2, `(.L_x_15055) ;  /* 0x0000005000027945 */ /* 0x000fe40003800000 */
[----:B------:R-:W-:Y:S02]  /*150f0*/  ISETP.NE.AND P2, PT, R7, RZ, PT ;  /* 0x000000ff0700720c */ /* 0x000fe40003f45270 */
[----:B--2---:R-:W-:-:S04]  /*15100*/  SHF.L.U32 R6, R6, 0x1f, RZ ;  /* 0x0000001f06067819 */ /* 0x004fc800000006ff */
[----:B------:R-:W2:Y:S02]  /*15110*/  SYNCS.PHASECHK.TRANS64.TRYWAIT P1, [R5+URZ+0x168a0], R6 ;  /* 0x0168a006050075a7 */ /* 0x000ea4000802017f */
[----:B--2---:R-:W-:Y:S05]  /*15120*/  @!P1 BRA `(.L_x_15056) ;  /* 0x0000005c00dc9947 */ /* 0x004fea0003800000 */
.L_x_15211:
[----:B------:R-:W-:Y:S05]  /*15130*/  BSYNC B2 ;  /* 0x0000000000027941 */ /* 0x000fea0003800000 */
.L_x_15055:
[----:B------:R-:W-:Y:S04]  /*15140*/  BSSY B2, `(.L_x_15057) ;  /* 0x0000009000027945 */ /* 0x000fe80003800000 */
[----:B------:R-:W-:Y:S05]  /*15150*/  @P2 BRA `(.L_x_15058) ;  /* 0x00000000001c2947 */ /* 0x000fea0003800000 */
[----:B------:R-:W1:Y:S02]  /*15160*/  S2R R7, SR_TID.X ;  /* 0x0000000000077919 */ /* 0x000e640000002100 */
[----:B-1----:R-:W-:Y:S01]  /*15170*/  LOP3.LUT R8, R7, 0x1f, RZ, 0xc0, !PT ;  /* 0x0000001f07087812 */ /* 0x002fe200078ec0ff */
[----:B------:R-:W-:-:S03]  /*15180*/  IMAD.MOV.U32 R7, RZ, RZ, 0x4000 ;  /* 0x00004000ff077424 */ /* 0x000fc600078e00ff */
[----:B------:R-:W-:Y:S01]  /*15190*/  ISETP.NE.AND P1, PT, R8, RZ, PT ;  /* 0x000000ff0800720c */ /* 0x000fe20003f25270 */
[----:B------:R3:W-:-:S12]  /*151a0*/  SYNCS.ARRIVE.TRANS64 RZ, [R5+URZ+0x16890], R7 ;  /* 0x0168900705ff79a7 */ /* 0x0007d8000800003f */
[----:B---3--:R-:W-:Y:S05]  /*151b0*/  @!P1 BRA `(.L_x_15058) ;  /* 0x0000000000049947 */ /* 0x008fea0003800000 */
[----:B------:R-:W-:Y:S01]  /*151c0*/  BPT.TRAP 0x1 ;  /* 0x000000040000795c */ /* 0x000fe20000300000 */
.L_x_15058:
[----:B------:R-:W-:Y:S05]  /*151d0*/  BSYNC B2 ;  /* 0x0000000000027941 */ /* 0x000fea0003800000 */
.L_x_15057:
[----:B------:R-:W-:Y:S01]  /*151e0*/  IMAD.MOV.U32 R11, RZ, RZ, RZ ;  /* 0x000000ffff0b7224 */ /* 0x000fe200078e00ff */
[----:B------:R-:W-:Y:S01]  /*151f0*/  UIADD3 UR4, UP0, UR38, 0x570, URZ ;  /* 0x0000057026047890 */ /* 0x000fe2000ff1e03f */
[----:B------:R-:W-:Y:S01]  /*15200*/  IMAD R7, R28, 0x4000, R22 ;  /* 0x000040001c077824 */ /* 0x000fe200078e0216 */
[----:B------:R-:W-:Y:S01]  /*15210*/  PLOP3.LUT P1, PT, PT, PT, PT, 0x80, 0x0 ;  /* 0x000000000000781c */ /* 0x000fe20003f2f070 */
[----:B-1----:R-:W-:Y:S01]  /*15220*/  IMAD R8, R4, 0x80, R0 ;  /* 0x0000008004087824 */ /* 0x002fe200078e0200 */
[----:B------:R-:W-:Y:S01]  /*15230*/  R2UR UR10, R11 ;  /* 0x000000000b0a72ca */ /* 0x000fe200000e0000 */
[----:B------:R-:W-:Y:S01]  /*15240*/  VIADD R10, R7, 0xe400 ;  /* 0x0000e400070a7836 */ /* 0x000fe20000000000 */
[----:B------:R-:W-:Y:S01]  /*15250*/  IADD3 R9, R5, 0x16890, RZ ;  /* 0x0001689005097810 */ /* 0x000fe20007ffe0ff */
[----:B------:R-:W-:Y:S01]  /*15260*/  UIADD3.X UR5, URZ, UR39, URZ, UP0, !UPT ;  /* 0x000000273f057290 */ /* 0x000fe200087fe43f */
[----:B------:R-:W-:Y:S01]  /*15270*/  UMOV UR6, 0x0 ;  /* 0x0000000000067882 */ /* 0x000fe20000000000 */
[----:B------:R-:W-:-:S10]  /*15280*/  UMOV UR7, 0x12f00000 ;  /* 0x12f0000000077882 */ /* 0x000fd40000000000 */
.L_x_15059:
        /* <DEDUP_REMOVED lines=13> */
.L_x_15212:
[----:B------:R-:W-:Y:S05]  /*15360*/  BSYNC B2 ;  /* 0x0000000000027941 */ /* 0x000fea0003800000 */
.L_x_15060:
[----:B------:R-:W-:Y:S01]  /*15370*/  BSSY B2, `(.L_x_15062) ;  /* 0x000000b000027945 */ /* 0x000fe20003800000 */
[----:B0-----:R-:W-:Y:S02]  /*15380*/  IMAD.MOV.U32 R12, RZ, RZ, 0x0 ;  /* 0x00000000ff0c7424 */ /* 0x001fe400078e00ff */
[----:B------:R-:W-:Y:S01]  /*15390*/  IMAD.MOV.U32 R13, RZ, RZ, 0x12f00000 ;  /* 0x12f00000ff0d7424 */ /* 0x000fe200078e00ff */
[----:B------:R-:W-:Y:S06]  /*153a0*/  @P2 BRA `(.L_x_15063) ;  /* 0x00000000001c2947 */ /* 0x000fec0003800000 */
[----:B------:R-:W0:Y:S01]  /*153b0*/  S2R R9, SR_TID.X ;  /* 0x0000000000097919 */ /* 0x000e220000002100 */
[----:B-12---:R-:W-:-:S04]  /*153c0*/  IMAD.MOV.U32 R6, RZ, RZ, 0x4000 ;  /* 0x00004000ff067424 */ /* 0x006fc800078e00ff */
[----:B------:R3:W-:Y:S01]  /*153d0*/  SYNCS.ARRIVE.TRANS64 RZ, [R5+URZ+0x168b0], R6 ;  /* 0x0168b00605ff79a7 */ /* 0x0007e2000800003f */
[----:B0-----:R-:W-:-:S04]  /*153e0*/  LOP3.LUT R9, R9, 0x1f, RZ, 0xc0, !PT ;  /* 0x0000001f09097812 */ /* 0x001fc800078ec0ff */
[----:B------:R-:W-:-:S13]  /*153f0*/  ISETP.NE.AND P1, PT, R9, RZ, PT ;  /* 0x000000ff0900720c */ /* 0x000fda0003f25270 */
[----:B---3--:R-:W-:Y:S05]  /*15400*/  @!P1 BRA `(.L_x_15063) ;  /* 0x0000000000049947 */ /* 0x008fea0003800000 */
[----:B------:R-:W-:Y:S01]  /*15410*/  BPT.TRAP 0x1 ;  /* 0x000000040000795c */ /* 0x000fe20000300000 */
.L_x_15063:
[----:B------:R-:W-:Y:S05]  /*15420*/  BSYNC B2 ;  /* 0x0000000000027941 */ /* 0x000fea0003800000 */
.L_x_15062:
[----:B------:R-:W-:Y:S01]  /*15430*/  R2UR UR10, R11 ;  /* 0x000000000b0a72ca */ /* 0x000fe200000e0000 */
[----:B------:R-:W-:Y:S01]  /*15440*/  UIADD3 UR4, UP0, UR38, 0x670, URZ ;  /* 0x0000067026047890 */ /* 0x000fe2000ff1e03f */
[----:B------:R-:W-:Y:S01]  /*15450*/  R2UR UR6, R12 ;  /* 0x000000000c0672ca */ /* 0x000fe200000e0000 */
[----:B------:R-:W-:Y:S01]  /*15460*/  VIADD R7, R7, 0x400 ;  /* 0x0000040007077836 */ /* 0x000fe20000000000 */
[----:B------:R-:W-:Y:S01]  /*15470*/  R2UR UR7, R13 ;  /* 0x000000000d0772ca */ /* 0x000fe200000e0000 */
[----:B-12---:R-:W-:Y:S01]  /*15480*/  VIADD R5, R5, 0x168b0 ;  /* 0x000168b005057836 */ /* 0x006fe20000000000 */
[----:B------:R-:W-:Y:S01]  /*15490*/  PLOP3.LUT P1, PT, PT, PT, PT, 0x80, 0x0 ;  /* 0x000000000000781c */ /* 0x000fe20003f2f070 */
[----:B------:R-:W-:-:S12]  /*154a0*/  UIADD3.X UR5, URZ, UR39, URZ, UP0, !UPT ;  /* 0x000000273f057290 */ /* 0x000fd800087fe43f */
.L_x_15064:
        /* <DEDUP_REMOVED lines=10> */
.L_x_15054:
[----:B------:R-:W-:Y:S05]  /*15550*/  BSYNC B1 ;  /* 0x0000000000017941 */ /* 0x000fea0003800000 */
.L_x_15053:
[----:B------:R-:W2:Y:S01]  /*15560*/  LDL.LU R6, [R1+0x4] ;  /* 0x0000040001067983 */ /* 0x000ea20000300800 */
[----:B------:R-:W-:Y:S01]  /*15570*/  VIADD R28, R28, 0x1 ;  /* 0x000000011c1c7836 */ /* 0x000fe20000000000 */
[C---:B------:R-:W-:Y:S01]  /*15580*/  ISETP.GT.AND P2, PT, R4.reuse, R3, PT ;  /* 0x000000030400720c */ /* 0x040fe20003f44270 */
[----:B------:R-:W-:-:S03]  /*15590*/  VIADD R4, R4, 0xffffffff ;  /* 0xffffffff04047836 */ /* 0x000fc60000000000 */
[----:B------:R-:W-:-:S04]  /*155a0*/  ISETP.NE.AND P1, PT, R28, 0x2, PT ;  /* 0x000000021c00780c */ /* 0x000fc80003f25270 */
[----:B------:R-:W-:Y:S02]  /*155b0*/  SEL R5, RZ, 0x1, P1 ;  /* 0x00000001ff057807 */ /* 0x000fe40000800000 */
[----:B------:R-:W-:Y:S02]  /*155c0*/  SEL R28, R28, RZ, P1 ;  /* 0x000000ff1c1c7207 */ /* 0x000fe40000800000 */
[----:B--2---:R-:W-:-:S05]  /*155d0*/  LOP3.LUT R6, R6, R5, RZ, 0x3c, !PT ;  /* 0x0000000506067212 */ /* 0x004fca00078e3cff */
[----:B------:R2:W-:Y:S01]  /*155e0*/  STL [R1+0x4], R6 ;  /* 0x0000040601007387 */ /* 0x0005e20000100800 */
[----:B------:R-:W-:Y:S05]  /*155f0*/  @P2 BRA `(.L_x_15065) ;  /* 0xfffffff8009c2947 */ /* 0x000fea000383ffff */
.L_x_15035:
[----:B------:R-:W-:Y:S05]  /*15600*/  BSYNC B0 ;  /* 0x0000000000007941 */ /* 0x000fea0003800000 */
.L_x_15034:
        /* <DEDUP_REMOVED lines=11> */
[----:B------:R-:W-:-:S05]  /*156c0*/  IMAD.IADD R2, R20, 0x1, R2 ;  /* 0x0000000114027824 */ /* 0x000fca00078e0202 */
[----:B------:R-:W-:-:S04]  /*156d0*/  SHF.R.S32.HI R0, RZ, 0x1f, R2 ;  /* 0x0000001fff007819 */ /* 0x000fc80000011402 */
[----:B------:R-:W-:-:S04]  /*156e0*/  LEA.HI R0, R0, R2, RZ, 0x7 ;  /* 0x0000000200007211 */ /* 0x000fc800078f38ff */
        /* <DEDUP_REMOVED lines=18> */
[----:B------:R-:W4:Y:S01]  /*15810*/  POPC R7, R4 ;  /* 0x0000000400077309 */ /* 0x000f220000000000 */
[----:B---3--:R-:W4:Y:S02]  /*15820*/  SHFL.IDX PT, R0, R3, R0, 0x1f ;  /* 0x00001f0003007589 */ /* 0x008f2400000e0000 */
[----:B----4-:R-:W-:Y:S01]  /*15830*/  IADD3 R16, R0, UR36, R7 ;  /* 0x0000002400107c10 */ /* 0x010fe2000fffe007 */
[----:B------:R-:W-:Y:S06]  /*15840*/  BRA `(.L_x_15068) ;  /* 0x00000034000c7947 */ /* 0x000fec0003800000 */
.L_x_15067:
        /* <DEDUP_REMOVED lines=12> */
[----:B--2---:R-:W-:Y:S02]  /*15910*/  IMAD.U32 R6, RZ, RZ, UR8 ;  /* 0x00000008ff067e24 */ /* 0x004fe4000f8e00ff */
[----:B------:R-:W-:-:S02]  /*15920*/  IMAD.U32 R7, RZ, RZ, UR9 ;  /* 0x00000009ff077e24 */ /* 0x000fc4000f8e00ff */
[----:B------:R-:W-:Y:S02]  /*15930*/  IMAD.U32 R10, RZ, RZ, UR4 ;  /* 0x00000004ff0a7e24 */ /* 0x000fe4000f8e00ff */
[----:B-1----:R-:W-:Y:S02]  /*15940*/  IMAD.MOV.U32 R8, RZ, RZ, 0x70 ;  /* 0x00000070ff087424 */ /* 0x002fe400078e00ff */
[----:B0-----:R-:W-:Y:S02]  /*15950*/  IMAD.MOV.U32 R12, RZ, RZ, 0x1 ;  /* 0x00000001ff0c7424 */ /* 0x001fe400078e00ff */
[----:B------:R-:W-:-:S07]  /*15960*/  IMAD.MOV.U32 R13, RZ, RZ, RZ ;  /* 0x000000ffff0d7224 */ /* 0x000fce00078e00ff */
[----:B------:R-:W-:-:S07]  /*15970*/  LEPC R20, `(.L_x_15070) ;  /* 0x000000001014794e */ /* 0x000fce0000000000 */
[----:B---3--:R-:W-:Y:S05]  /*15980*/  CALL.ABS.NOINC R2 ;  /* 0x0000000002007343 */ /* 0x008fea0003c00000 */
.L_x_15070:
[----:B------:R-:W-:Y:S05]  /*15990*/  BSYNC B6 ;  /* 0x0000000000067941 */ /* 0x000fea0003800000 */
.L_x_15069:
        /* <DEDUP_REMOVED lines=11> */
[----:B--2---:R-:W-:Y:S02]  /*15a50*/  IMAD.U32 R6, RZ, RZ, UR8 ;  /* 0x00000008ff067e24 */ /* 0x004fe4000f8e00ff */
[----:B------:R-:W-:-:S02]  /*15a60*/  IMAD.U32 R7, RZ, RZ, UR9 ;  /* 0x00000009ff077e24 */ /* 0x000fc4000f8e00ff */
[----:B------:R-:W-:Y:S02]  /*15a70*/  IMAD.U32 R10, RZ, RZ, UR4 ;  /* 0x00000004ff0a7e24 */ /* 0x000fe4000f8e00ff */
[----:B------:R-:W-:Y:S02]  /*15a80*/  IMAD.U32 R11, RZ, RZ, UR5 ;  /* 0x00000005ff0b7e24 */ /* 0x000fe4000f8e00ff */
[----:B-1----:R-:W-:Y:S02]  /*15a90*/  IMAD.MOV.U32 R8, RZ, RZ, 0x70 ;  /* 0x00000070ff087424 */ /* 0x002fe400078e00ff */
[----:B0-----:R-:W-:Y:S02]  /*15aa0*/  IMAD.MOV.U32 R12, RZ, RZ, 0x1 ;  /* 0x00000001ff0c7424 */ /* 0x001fe400078e00ff */
[----:B---3--:R-:W-:-:S07]  /*15ab0*/  IMAD.MOV.U32 R13, RZ, RZ, RZ ;  /* 0x000000ffff0d7224 */ /* 0x008fce00078e00ff */
[----:B------:R-:W-:-:S07]  /*15ac0*/  LEPC R20, `(.L_x_15073) ;  /* 0x000000001014794e */ /* 0x000fce0000000000 */
[----:B----4-:R-:W-:Y:S05]  /*15ad0*/  CALL.ABS.NOINC R2 ;  /* 0x0000000002007343 */ /* 0x010fea0003c00000 */
.L_x_15073:
        /* <DEDUP_REMOVED lines=16> */
.L_x_15072:
[----:B------:R-:W-:Y:S05]  /*15be0*/  BSYNC B6 ;  /* 0x0000000000067941 */ /* 0x000fea0003800000 */
.L_x_15071:
[----:B------:R-:W-:Y:S01]  /*15bf0*/  ULDC.64 UR4, c[0x0][0x9f8] ;  /* 0x00027e0000047ab9 */ /* 0x000fe20000000a00 */
[----:B------:R-:W3:Y:S01]  /*15c00*/  LDL R20, [R1+0x14] ;  /* 0x0000140001147983 */ /* 0x000ee20000100800 */
[----:B------:R-:W-:Y:S01]  /*15c10*/  ISETP.NE.U32.AND P0, PT, RZ, UR4, PT ;  /* 0x00000004ff007c0c */ /* 0x000fe2000bf05070 */
[----:B------:R-:W4:Y:S03]  /*15c20*/  LDC.64 R2, c[0x0][0x418] ;  /* 0x00010600ff027b82 */ /* 0x000f260000000a00 */
[----:B------:R-:W-:-:S13]  /*15c30*/  ISETP.NE.AND.EX P0, PT, RZ, UR5, PT, P0 ;  /* 0x00000005ff007c0c */ /* 0x000fda000bf05300 */
[----:B------:R-:W-:-:S04]  /*15c40*/  @P0 IADD3 R24, P1, R24, UR4, RZ ;  /* 0x0000000418180c10 */ /* 0x000fc8000ff3e0ff */
[----:B------:R-:W-:Y:S01]  /*15c50*/  @P0 IADD3.X R25, R25, UR5, RZ, P1, !PT ;  /* 0x0000000519190c10 */ /* 0x000fe20008ffe4ff */
[----:B------:R-:W-:-:S04]  /*15c60*/  ULDC.64 UR4, c[0x0][0xa08] ;  /* 0x0002820000047ab9 */ /* 0x000fc80000000a00 */
[----:B------:R3:W5:Y:S01]  /*15c70*/  @P0 LDG.E R26, desc[UR40][R24.64] ;  /* 0x00000028181a0981 */ /* 0x000762000c1e1900 */
[----:B----4-:R-:W-:Y:S01]  /*15c80*/  LOP3.LUT P0, RZ, R2, UR4, RZ, 0xfc, !PT ;  /* 0x0000000402ff7c12 */ /* 0x010fe2000f80fcff */
[----:B------:R-:W-:-:S03]  /*15c90*/  UMOV UR4, 0xffffffff ;  /* 0xffffffff00047882 */ /* 0x000fc60000000000 */
[----:B------:R-:W-:Y:S01]  /*15ca0*/  LOP3.LUT P0, RZ, R3, UR5, RZ, 0xfc, P0 ;  /* 0x0000000503ff7c12 */ /* 0x000fe2000800fcff */
[----:B---3--:R-:W-:Y:S01]  /*15cb0*/  VIADD R25, R20, 0xffffffff ;  /* 0xffffffff14197836 */ /* 0x008fe20000000000 */
[----:B-----5:R-:W-:Y:S02]  /*15cc0*/  SHF.R.S32.HI R7, RZ, 0x1f, R26 ;  /* 0x0000001fff077819 */ /* 0x020fe4000001141a */
[----:B------:R-:W-:-:S03]  /*15cd0*/  SEL R24, R26, RZ, !P0 ;  /* 0x000000ff1a187207 */ /* 0x000fc60004000000 */
[----:B------:R3:W-:Y:S01]  /*15ce0*/  STL [R1+0x8], R7 ;  /* 0x0000080701007387 */ /* 0x0007e20000100800 */
[----:B------:R-:W-:Y:S05]  /*15cf0*/  BRA.DIV UR4, `(.L_x_15074) ;  /* 0x0000005604107947 */ /* 0x000fea000b800000 */
[----:B------:R-:W4:Y:S02]  /*15d00*/  S2R R0, SR_TID.X ;  /* 0x0000000000007919 */ /* 0x000f240000002100 */
[----:B----4-:R-:W-:-:S04]  /*15d10*/  SHF.R.U32.HI R0, RZ, 0x5, R0 ;  /* 0x00000005ff007819 */ /* 0x010fc80000011600 */
[----:B------:R-:W-:-:S05]  /*15d20*/  LOP3.LUT R0, R0, 0x3, RZ, 0xc0, !PT ;  /* 0x0000000300007812 */ /* 0x000fca00078ec0ff */
[----:B------:R4:W0:Y:S02]  /*15d30*/  SHFL.IDX PT, R14, R0, RZ, 0x1f ;  /* 0x00001fff000e7589 */ /* 0x00082400000e0000 */
.L_x_15215:
[----:B----4-:R-:W4:Y:S01]  /*15d40*/  LDL.LU R0, [R1] ;  /* 0x0000000001007983 */ /* 0x010f220000300800 */
[----:B------:R-:W-:Y:S02]  /*15d50*/  PLOP3.LUT P1, PT, PT, PT, PT, 0x8, 0x0 ;  /* 0x000000000000781c */ /* 0x000fe40003f2e170 */
[----:B0-----:R-:W-:Y:S02]  /*15d60*/  ISETP.NE.AND P0, PT, R14, RZ, PT ;  /* 0x000000ff0e00720c */ /* 0x001fe40003f05270 */
[----:B----4-:R-:W-:-:S09]  /*15d70*/  LOP3.LUT R0, R0, 0xfffffffe, RZ, 0xc0, !PT ;  /* 0xfffffffe00007812 */ /* 0x010fd200078ec0ff */
[----:B------:R-:W-:-:S05]  /*15d80*/  @P1 LOP3.LUT R0, R0, 0x1, RZ, 0xfc, !PT ;  /* 0x0000000100001812 */ /* 0x000fca00078efcff */
[----:B------:R0:W-:Y:S01]  /*15d90*/  STL [R1], R0 ;  /* 0x0000000001007387 */ /* 0x0001e20000100800 */
[----:B------:R-:W-:Y:S05]  /*15da0*/  @P0 BRA `(.L_x_15075) ;  /* 0x0000000000f40947 */ /* 0x000fea0003800000 */
[----:B------:R-:W-:-:S03]  /*15db0*/  UMOV UR4, 0xffffffff ;  /* 0xffffffff00047882 */ /* 0x000fc60000000000 */
[----:B------:R-:W-:Y:S05]  /*15dc0*/  BRA.DIV UR4, `(.L_x_15076) ;  /* 0x0000005604107947 */ /* 0x000fea000b800000 */
[----:B------:R-:W-:-:S13]  /*15dd0*/  ELECT P6, URZ, PT ;  /* 0x00000000003f782f */ /* 0x000fda00038c0000 */
.L_x_15218:
[----:B------:R-:W-:Y:S05]  /*15de0*/  @!P6 BRA `(.L_x_15075) ;  /* 0x0000000000e4e947 */ /* 0x000fea0003800000 */
[----:B------:R-:W-:-:S04]  /*15df0*/  ISETP.NE.U32.AND P0, PT, R2, RZ, PT ;  /* 0x000000ff0200720c */ /* 0x000fc80003f05070 */
[----:B------:R-:W-:-:S13]  /*15e00*/  ISETP.NE.AND.EX P0, PT, R3, RZ, PT, P0 ;  /* 0x000000ff0300720c */ /* 0x000fda0003f05300 */
[----:B------:R-:W-:Y:S05]  /*15e10*/  @!P0 BRA `(.L_x_15077) ;  /* 0x0000000000448947 */ /* 0x000fea0003800000 */
[----:B--2---:R-:W2:Y:S01]  /*15e20*/  LDC R6, c[0x0][0x43c] ;  /* 0x00010f00ff067b82 */ /* 0x004ea20000000800 */
        /* <DEDUP_REMOVED lines=16> */
.L_x_15077:
[----:B0-----:R-:W-:Y:S01]  /*15f30*/  IMAD R0, R23, 0x8, R22 ;  /* 0x0000000817007824 */ /* 0x001fe200078e0216 */
[----:B----4-:R-:W-:-:S04]  /*15f40*/  SHF.L.U32 R2, R27, 0x1f, RZ ;  /* 0x0000001f1b027819 */ /* 0x010fc800000006ff */
[----:B------:R-:W0:Y:S02]  /*15f50*/  SYNCS.PHASECHK.TRANS64.TRYWAIT P0, [R0+URZ+0x16840], R2 ;  /* 0x01684002000075a7 */ /* 0x000e24000800017f */
[----:B0-----:R-:W-:Y:S05]  /*15f60*/  @!P0 BRA `(.L_x_15078) ;  /* 0x0000005000c88947 */ /* 0x001fea0003800000 */
.L_x_15219:
[----:B------:R-:W4:Y:S02]  /*15f70*/  S2R R3, SR_TID.X ;  /* 0x0000000000037919 */ /* 0x000f240000002100 */
[----:B----4-:R-:W-:-:S04]  /*15f80*/  LOP3.LUT R3, R3, 0x7f, RZ, 0xc0, !PT ;  /* 0x0000007f03037812 */ /* 0x010fc800078ec0ff */
[----:B------:R-:W-:-:S13]  /*15f90*/  ISETP.NE.AND P0, PT, R3, RZ, PT ;  /* 0x000000ff0300720c */ /* 0x000fda0003f05270 */
        /* <DEDUP_REMOVED lines=8> */
.L_x_15079:
[----:B0-----:R-:W4:Y:S01]  /*16020*/  LDL.LU R2, [R1] ;  /* 0x0000000001027983 */ /* 0x001f220000300800 */
        /* <DEDUP_REMOVED lines=17> */
[----:B----4-:R-:W-:-:S04]  /*16140*/  LOP3.LUT R2, R2, 0xfffffffe, RZ, 0xc0, !PT ;  /* 0xfffffffe02027812 */ /* 0x010fc800078ec0ff */
[----:B------:R-:W-:-:S05]  /*16150*/  @P0 LOP3.LUT R2, R2, 0x1, RZ, 0xfc, !PT ;  /* 0x0000000102020812 */ /* 0x000fca00078efcff */
[----:B------:R0:W-:Y:S01]  /*16160*/  STL [R1], R2 ;  /* 0x0000000201007387 */ /* 0x0001e20000100800 */
[----:B------:R-:W-:Y:S01]  /*16170*/  NOP ;  /* 0x0000000000007918 */ /* 0x000fe20000000000 */
.L_x_15075:
[----:B------:R-:W4:Y:S04]  /*16180*/  LDL.LU R4, [R1+0x18] ;  /* 0x0000180001047983 */ /* 0x000f280000300800 */
[----:B--2---:R-:W2:Y:S04]  /*16190*/  LDL.LU R6, [R1+0x10] ;  /* 0x0000100001067983 */ /* 0x004ea80000300800 */
[----:B------:R-:W5:Y:S01]  /*161a0*/  LDL.LU R3, [R1+0x30] ;  /* 0x0000300001037983 */ /* 0x000f620000300800 */
[----:B------:R-:W-:Y:S05]  /*161b0*/  WARPSYNC.ALL ;  /* 0x0000000000007948 */ /* 0x000fea0003800000 */
[----:B0-----:R-:W-:Y:S01]  /*161c0*/  ULDC.64 UR6, c[0x0][0xa00] ;  /* 0x0002800000067ab9 */ /* 0x001fe20000000a00 */
[----:B------:R-:W-:Y:S01]  /*161d0*/  ULDC.64 UR4, c[0x0][0x298] ;  /* 0x0000a60000047ab9 */ /* 0x000fe20000000a00 */
[----:B------:R-:W-:Y:S01]  /*161e0*/  BAR.SYNC.DEFER_BLOCKING 0x8, 0x200 ;  /* 0x0208000000007b1d */ /* 0x000fe20000010000 */
[----:B------:R-:W-:Y:S01]  /*161f0*/  ISETP.NE.U32.AND P0, PT, RZ, UR6, PT ;  /* 0x00000006ff007c0c */ /* 0x000fe2000bf05070 */
[----:B------:R-:W-:-:S03]  /*16200*/  VIADD R0, R22, 0x8400 ;  /* 0x0000840016007836 */ /* 0x000fc60000000000 */
[----:B------:R-:W-:Y:S01]  /*16210*/  ISETP.NE.AND.EX P0, PT, RZ, UR7, PT, P0 ;  /* 0x00000007ff007c0c */ /* 0x000fe2000bf05300 */
[----:B------:R-:W-:Y:S01]  /*16220*/  BSSY B6, `(.L_x_15080) ;  /* 0x0000020000067945 */ /* 0x000fe20003800000 */
[----:B------:R-:W-:Y:S02]  /*16230*/  LOP3.LUT P1, RZ, R0, 0x3ff, RZ, 0xc0, !PT ;  /* 0x000003ff00ff7812 */ /* 0x000fe4000782c0ff */
[----:B----4-:R-:W-:-:S05]  /*16240*/  SHF.R.S32.HI R2, RZ, 0x1f, R4 ;  /* 0x0000001fff027819 */ /* 0x010fca0000011404 */
[----:B------:R-:W-:Y:S01]  /*16250*/  IMAD R2, R2, UR4, RZ ;  /* 0x0000000402027c24 */ /* 0x000fe2000f8e02ff */
[----:B-----5:R-:W-:-:S03]  /*16260*/  SEL R3, R3, RZ, !P0 ;  /* 0x000000ff03037207 */ /* 0x020fc60004000000 */
[----:B------:R-:W-:Y:S01]  /*16270*/  IMAD R0, R4, UR5, R2 ;  /* 0x0000000504007c24 */ /* 0x000fe2000f8e0202 */
[----:B--2---:R-:W-:Y:S01]  /*16280*/  SEL R2, R6, RZ, !P0 ;  /* 0x000000ff06027207 */ /* 0x004fe20004000000 */
[----:B------:R-:W-:-:S05]  /*16290*/  IMAD.WIDE.U32 R4, R4, UR4, RZ ;  /* 0x0000000404047c25 */ /* 0x000fca000f8e00ff */
        /* <DEDUP_REMOVED lines=16> */
[----:B---3--:R-:W-:Y:S02]  /*163a0*/  IMAD.U32 R7, RZ, RZ, UR7 ;  /* 0x00000007ff077e24 */ /* 0x008fe4000f8e00ff */
[----:B------:R-:W-:-:S02]  /*163b0*/  IMAD.U32 R10, RZ, RZ, UR8 ;  /* 0x00000008ff0a7e24 */ /* 0x000fc4000f8e00ff */
[----:B------:R-:W-:Y:S02]  /*163c0*/  IMAD.U32 R11, RZ, RZ, UR9 ;  /* 0x00000009ff0b7e24 */ /* 0x000fe4000f8e00ff */
[----:B-1----:R-:W-:Y:S02]  /*163d0*/  IMAD.MOV.U32 R8, RZ, RZ, 0x70 ;  /* 0x00000070ff087424 */ /* 0x002fe400078e00ff */
[----:B------:R-:W-:Y:S02]  /*163e0*/  IMAD.MOV.U32 R12, RZ, RZ, 0x1 ;  /* 0x00000001ff0c7424 */ /* 0x000fe400078e00ff */
[----:B------:R-:W-:-:S07]  /*163f0*/  IMAD.MOV.U32 R13, RZ, RZ, RZ ;  /* 0x000000ffff0d7224 */ /* 0x000fce00078e00ff */
[----:B------:R-:W-:-:S07]  /*16400*/  LEPC R20, `(.L_x_15081) ;  /* 0x000000001014794e */ /* 0x000fce0000000000 */
[----:B0-----:R-:W-:Y:S05]  /*16410*/  CALL.ABS.NOINC R2 ;  /* 0x0000000002007343 */ /* 0x001fea0003c00000 */
.L_x_15081:
[----:B------:R-:W-:Y:S05]  /*16420*/  BSYNC B6 ;  /* 0x0000000000067941 */ /* 0x000fea0003800000 */
.L_x_15080:
[----:B--2---:R-:W2:Y:S01]  /*16430*/  LDL.LU R0, [R1+0x18] ;  /* 0x0000180001007983 */ /* 0x004ea20000300800 */
[----:B------:R-:W0:Y:S01]  /*16440*/  LDC R9, c[0x0][0x448] ;  /* 0x00011200ff097b82 */ /* 0x000e220000000800 */
[----:B------:R-:W-:Y:S01]  /*16450*/  ULDC.64 UR4, c[0x0][0x2d8] ;  /* 0x0000b60000047ab9 */ /* 0x000fe20000000a00 */
[----:B------:R-:W-:Y:S01]  /*16460*/  ULDC.64 UR6, c[0x0][0x2c8] ;  /* 0x0000b20000067ab9 */ /* 0x000fe20000000a00 */
[----:B------:R-:W2:Y:S01]  /*16470*/  LDL.LU.64 R2, [R1+0x28] ;  /* 0x0000280001027983 */ /* 0x000ea20000300a00 */
[----:B------:R-:W-:-:S03]  /*16480*/  ULDC.64 UR8, c[0x0][0x280] ;  /* 0x0000a00000087ab9 */ /* 0x000fc60000000a00 */
[----:B------:R-:W4:Y:S04]  /*16490*/  LDL.LU R20, [R1+0x30] ;  /* 0x0000300001147983 */ /* 0x000f280000300800 */
[----:B------:R-:W3:Y:S04]  /*164a0*/  LDL.LU R21, [R1+0x34] ;  /* 0x0000340001157983 */ /* 0x000ee80000300800 */
[----:B------:R-:W3:Y:S04]  /*164b0*/  LDL.LU R4, [R1+0x10] ;  /* 0x0000100001047983 */ /* 0x000ee80000300800 */
[----:B------:R0:W5:Y:S02]  /*164c0*/  LDL R10, [R1+0xc] ;  /* 0x00000c00010a7983 */ /* 0x0001640000100800 */
[----:B0-----:R-:W-:-:S13]  /*164d0*/  ISETP.NE.AND P1, PT, R9, 0x1, PT ;  /* 0x000000010900780c */ /* 0x001fda0003f25270 */
[----:B------:R-:W0:Y:S08]  /*164e0*/  @P1 LDC R5, c[0x0][0x450] ;  /* 0x00011400ff051b82 */ /* 0x000e300000000800 */
[----:B-1----:R-:W1:Y:S01]  /*164f0*/  @P1 LDC R8, c[0x0][0x44c] ;  /* 0x00011300ff081b82 */ /* 0x002e620000000800 */
[----:B------:R-:W1:Y:S01]  /*16500*/  S2R R11, SR_TID.X ;  /* 0x00000000000b7919 */ /* 0x000e620000002100 */
[----:B--2---:R-:W-:-:S02]  /*16510*/  IMAD.MOV.U32 R3, RZ, RZ, R0 ;  /* 0x000000ffff037224 */ /* 0x004fc400078e0000 */
[----:B----4-:R-:W-:Y:S02]  /*16520*/  IMAD R0, R20, UR4, RZ ;  /* 0x0000000414007c24 */ /* 0x010fe4000f8e02ff */
[C---:B------:R-:W-:Y:S01]  /*16530*/  IMAD.WIDE.U32 R2, R18.reuse, UR4, R2 ;  /* 0x0000000412027c25 */ /* 0x040fe2000f8e0002 */
[----:B------:R-:W2:Y:S03]  /*16540*/  S2R R20, SR_TID.X ;  /* 0x0000000000147919 */ /* 0x000ea60000002100 */
[----:B------:R-:W-:Y:S01]  /*16550*/  IMAD R0, R18, UR5, R0 ;  /* 0x0000000512007c24 */ /* 0x000fe2000f8e0200 */
[----:B------:R-:W-:-:S03]  /*16560*/  ULDC.64 UR4, c[0x0][0x2e0] ;  /* 0x0000b80000047ab9 */ /* 0x000fc60000000a00 */
[----:B------:R-:W-:Y:S02]  /*16570*/  IMAD.IADD R3, R3, 0x1, R0 ;  /* 0x0000000103037824 */ /* 0x000fe400078e0200 */
[----:B---3--:R-:W-:Y:S02]  /*16580*/  IMAD R0, R21, UR4, RZ ;  /* 0x0000000415007c24 */ /* 0x008fe4000f8e02ff */
        /* <DEDUP_REMOVED lines=32> */
[----:B0-----:R-:W-:-:S04]  /*16790*/  @P1 SHF.R.U32.HI R6, RZ, R5, R8 ;  /* 0x00000005ff061219 */ /* 0x001fc80000011608 */
[----:B------:R-:W-:-:S05]  /*167a0*/  IADD3 R5, -R6, RZ, RZ ;  /* 0x000000ff06057210 */ /* 0x000fca0007ffe1ff */
        /* <DEDUP_REMOVED lines=127> */
.L_x_15244:
[----:B0-----:R-:W-:Y:S02]  /*16fa0*/  VIADD R2, R17, 0xb0 ;  /* 0x000000b011027836 */ /* 0x001fe40000000000 */
[----:B------:R-:W-:-:S03]  /*16fb0*/  VIADD R8, R22, 0x16800 ;  /* 0x0001680016087836 */ /* 0x000fc60000000000 */
[----:B------:R-:W-:-:S13]  /*16fc0*/  ISETP.GE.AND P1, PT, R2, R3, PT ;  /* 0x000000030200720c */ /* 0x000fda0003f26270 */
[----:B------:R-:W-:-:S05]  /*16fd0*/  @!P1 LEA R2, P2, R20, R14, 0x1 ;  /* 0x0000000e14029211 */ /* 0x000fca00078408ff */
[----:B-1----:R-:W-:-:S05]  /*16fe0*/  @!P1 IMAD.X R3, RZ, RZ, R0, P2 ;  /* 0x000000ffff039224 */ /* 0x002fca00010e0600 */
[----:B------:R-:W-:Y:S01]  /*16ff0*/  @!PT LDS RZ, [RZ] ;  /* 0x00000000fffff984 */ /* 0x000fe20000000800 */
[----:B------:R-:W-:Y:S01]  /*17000*/  @!PT LDS RZ, [RZ] ;  /* 0x00000000fffff984 */ /* 0x000fe20000000800 */
[----:B------:R-:W-:Y:S01]  /*17010*/  @!PT LDS RZ, [RZ] ;  /* 0x00000000fffff984 */ /* 0x000fe20000000800 */
[----:B------:R0:W-:Y:S01]  /*17020*/  @!P1 LDGSTS.E.BYPASS.LTC128B.128 [R10+0xdc00], desc[UR40][R2.64], !P0 ;  /* 0x0dc00000020a9fae */ /* 0x0001e2000c101d68 */
[----:B------:R-:W-:Y:S01]  /*17030*/  PLOP3.LUT P0, PT, PT, PT, PT, 0x80, 0x0 ;  /* 0x000000000000781c */ /* 0x000fe20003f0f070 */
[----:B------:R-:W-:-:S12]  /*17040*/  NOP ;  /* 0x0000000000007918 */ /* 0x000fd80000000000 */
.L_x_15083:
        /* <DEDUP_REMOVED lines=18> */
[----:B--2---:R-:W-:Y:S02]  /*17170*/  ISETP.GE.AND P1, PT, R2, 0x2, PT ;  /* 0x000000020200780c */ /* 0x004fe40003f26270 */
[----:B01----:R-:W-:Y:S11]  /*17180*/  @!P0 BRA `(.L_x_15085) ;  /* 0x0000005000388947 */ /* 0x003ff60003800000 */
.L_x_15245:
[----:B------:R-:W-:Y:S05]  /*17190*/  BSYNC B0 ;  /* 0x0000000000007941 */ /* 0x000fea0003800000 */
.L_x_15084:
[----:B------:R-:W-:Y:S04]  /*171a0*/  BSSY B0, `(.L_x_15086) ;  /* 0x000016c000007945 */ /* 0x000fe80003800000 */
[----:B------:R-:W-:Y:S05]  /*171b0*/  @!P1 BRA `(.L_x_15087) ;  /* 0x0000001400a89947 */ /* 0x000fea0003800000 */
[----:B------:R-:W2:Y:S01]  /*171c0*/  LDL R2, [R1+0x14] ;  /* 0x0000140001027983 */ /* 0x000ea20000100800 */
[----:B------:R-:W-:Y:S01]  /*171d0*/  BSSY B2, `(.L_x_15088) ;  /* 0x000007e000027945 */ /* 0x000fe20003800000 */
[C---:B--2---:R-:W-:Y:S02]  /*171e0*/  LOP3.LUT R0, R2.reuse, 0x1, RZ, 0xc0, !PT ;  /* 0x0000000102007812 */ /* 0x044fe400078ec0ff */
[----:B------:R-:W-:Y:S02]  /*171f0*/  IADD3 R6, R2, -0x2, RZ ;  /* 0xfffffffe02067810 */ /* 0x000fe40007ffe0ff */
[----:B------:R-:W-:-:S03]  /*17200*/  ISETP.NE.U32.AND P0, PT, R0, 0x1, PT ;  /* 0x000000010000780c */ /* 0x000fc60003f05070 */
[----:B------:R-:W-:-:S10]  /*17210*/  IMAD.MOV.U32 R0, RZ, RZ, R6 ;  /* 0x000000ffff007224 */ /* 0x000fd400078e0006 */
        /* <DEDUP_REMOVED lines=34> */
.L_x_15092:
[----:B------:R-:W-:Y:S01]  /*17440*/  IMAD R2, R7, 0x8, R22 ;  /* 0x0000000807027824 */ /* 0x000fe200078e0216 */
[----:B0-----:R-:W-:Y:S01]  /*17450*/  SHF.L.U32 R3, R9, 0x1f, RZ ;  /* 0x0000001f09037819 */ /* 0x001fe200000006ff */
[----:B------:R-:W-:Y:S03]  /*17460*/  BSSY B3, `(.L_x_15093) ;  /* 0x0000003000037945 */ /* 0x000fe60003800000 */
[----:B------:R-:W0:Y:S02]  /*17470*/  SYNCS.PHASECHK.TRANS64.TRYWAIT P0, [R2+URZ+0x16840], R3 ;  /* 0x01684003020075a7 */ /* 0x000e24000800017f */
[----:B0-----:R-:W-:Y:S05]  /*17480*/  @!P0 BRA `(.L_x_15094) ;  /* 0x0000004c008c8947 */ /* 0x001fea0003800000 */
.L_x_15246:
[----:B------:R-:W-:Y:S05]  /*17490*/  BSYNC B3 ;  /* 0x0000000000037941 */ /* 0x000fea0003800000 */
.L_x_15093:
        /* <DEDUP_REMOVED lines=12> */
.L_x_15096:
[----:B------:R-:W-:Y:S05]  /*17560*/  BSYNC B3 ;  /* 0x0000000000037941 */ /* 0x000fea0003800000 */
.L_x_15095:
        /* <DEDUP_REMOVED lines=11> */
.L_x_15097:
        /* <DEDUP_REMOVED lines=15> */
.L_x_15247:
[----:B------:R-:W-:Y:S05]  /*17710*/  BSYNC B3 ;  /* 0x0000000000037941 */ /* 0x000fea0003800000 */
.L_x_15098:
        /* <DEDUP_REMOVED lines=12> */
.L_x_15101:
[----:B------:R-:W-:Y:S05]  /*177e0*/  BSYNC B3 ;  /* 0x0000000000037941 */ /* 0x000fea0003800000 */
.L_x_15100:
        /* <DEDUP_REMOVED lines=11> */
.L_x_15102:
        /* <DEDUP_REMOVED lines=12> */
.L_x_15091:
[----:B------:R-:W-:Y:S05]  /*17960*/  BSYNC B1 ;  /* 0x0000000000017941 */ /* 0x000fea0003800000 */
.L_x_15090:
[----:B------:R-:W2:Y:S01]  /*17970*/  LDL.LU R0, [R1+0x14] ;  /* 0x0000140001007983 */ /* 0x000ea20000300800 */
[----:B------:R-:W-:Y:S02]  /*17980*/  IMAD.MOV.U32 R23, RZ, RZ, R7 ;  /* 0x000000ffff177224 */ /* 0x000fe400078e0007 */
[----:B------:R-:W-:Y:S02]  /*17990*/  IMAD.MOV.U32 R27, RZ, RZ, R9 ;  /* 0x000000ffff1b7224 */ /* 0x000fe400078e0009 */
[----:B--2---:R-:W-:-:S07]  /*179a0*/  VIADD R0, R0, 0xfffffffd ;  /* 0xfffffffd00007836 */ /* 0x004fce0000000000 */
.L_x_15089:
[----:B------:R-:W-:Y:S05]  /*179b0*/  BSYNC B2 ;  /* 0x0000000000027941 */ /* 0x000fea0003800000 */
.L_x_15088:
[----:B------:R-:W-:-:S13]  /*179c0*/  ISETP.NE.AND P0, PT, R6, RZ, PT ;  /* 0x000000ff0600720c */ /* 0x000fda0003f05270 */
[----:B------:R-:W-:Y:S05]  /*179d0*/  @!P0 BRA `(.L_x_15087) ;  /* 0x0000000c00a08947 */ /* 0x000fea0003800000 */
[----:B------:R-:W-:-:S07]  /*179e0*/  IMAD.MOV.U32 R4, RZ, RZ, R24 ;  /* 0x000000ffff047224 */ /* 0x000fce00078e0018 */
.L_x_15129:
        /* <DEDUP_REMOVED lines=8> */
[----:B------:R-:W-:-:S07]  /*17a70*/  LOP3.LUT R7, R27, R2, RZ, 0x3c, !PT ;  /* 0x000000021b077212 */ /* 0x000fce00078e3cff */
        /* <DEDUP_REMOVED lines=13> */
[----:B------:R-:W-:-:S04]  /*17b50*/  @P0 SHF.R.U32.HI R2, RZ, R3, R4 ;  /* 0x00000003ff020219 */ /* 0x000fc80000011604 */
[----:B------:R-:W-:-:S05]  /*17b60*/  IADD3 R3, -R2, RZ, RZ ;  /* 0x000000ff02037210 */ /* 0x000fca0007ffe1ff */
        /* <DEDUP_REMOVED lines=9> */
.L_x_15105:
[----:B------:R-:W-:Y:S01]  /*17c00*/  IMAD R2, R6, 0x8, R22 ;  /* 0x0000000806027824 */ /* 0x000fe200078e0216 */
[----:B0-----:R-:W-:Y:S01]  /*17c10*/  SHF.L.U32 R3, R7, 0x1f, RZ ;  /* 0x0000001f07037819 */ /* 0x001fe200000006ff */
[----:B------:R-:W-:Y:S03]  /*17c20*/  BSSY B2, `(.L_x_15106) ;  /* 0x0000003000027945 */ /* 0x000fe60003800000 */
[----:B------:R-:W0:Y:S02]  /*17c30*/  SYNCS.PHASECHK.TRANS64.TRYWAIT P0, [R2+URZ+0x16840], R3 ;  /* 0x01684003020075a7 */ /* 0x000e24000800017f */
[----:B0-----:R-:W-:Y:S05]  /*17c40*/  @!P0 BRA `(.L_x_15107) ;  /* 0x0000004400c48947 */ /* 0x001fea0003800000 */
.L_x_15248:
[----:B------:R-:W-:Y:S05]  /*17c50*/  BSYNC B2 ;  /* 0x0000000000027941 */ /* 0x000fea0003800000 */
.L_x_15106:
        /* <DEDUP_REMOVED lines=12> */
.L_x_15109:
[----:B------:R-:W-:Y:S05]  /*17d20*/  BSYNC B2 ;  /* 0x0000000000027941 */ /* 0x000fea0003800000 */
.L_x_15108:
        /* <DEDUP_REMOVED lines=11> */
.L_x_15110:
        /* <DEDUP_REMOVED lines=15> */
.L_x_15249:
[----:B------:R-:W-:Y:S05]  /*17ed0*/  BSYNC B2 ;  /* 0x0000000000027941 */ /* 0x000fea0003800000 */
.L_x_15111:
        /* <DEDUP_REMOVED lines=11> */
.L_x_15114:
[----:B------:R-:W-:Y:S05]  /*17f90*/  BSYNC B2 ;  /* 0x0000000000027941 */ /* 0x000fea0003800000 */
.L_x_15113:
        /* <DEDUP_REMOVED lines=10> */
.L_x_15115:
        /* <DEDUP_REMOVED lines=12> */
.L_x_15104:
[----:B------:R-:W-:Y:S05]  /*18100*/  BSYNC B1 ;  /* 0x0000000000017941 */ /* 0x000fea0003800000 */
.L_x_15103:
        /* <DEDUP_REMOVED lines=32> */
.L_x_15118:
[----:B------:R-:W-:Y:S01]  /*18310*/  IMAD R2, R23, 0x8, R22 ;  /* 0x0000000817027824 */ /* 0x000fe200078e0216 */
[----:B0-----:R-:W-:Y:S01]  /*18320*/  SHF.L.U32 R3, R27, 0x1f, RZ ;  /* 0x0000001f1b037819 */ /* 0x001fe200000006ff */
[----:B------:R-:W-:Y:S03]  /*18330*/  BSSY B2, `(.L_x_15119) ;  /* 0x0000003000027945 */ /* 0x000fe60003800000 */
[----:B------:R-:W0:Y:S02]  /*18340*/  SYNCS.PHASECHK.TRANS64.TRYWAIT P0, [R2+URZ+0x16840], R3 ;  /* 0x01684003020075a7 */ /* 0x000e24000800017f */
[----:B0-----:R-:W-:Y:S05]  /*18350*/  @!P0 BRA `(.L_x_15120) ;  /* 0x0000004000288947 */ /* 0x001fea0003800000 */
.L_x_15250:
[----:B------:R-:W-:Y:S05]  /*18360*/  BSYNC B2 ;  /* 0x0000000000027941 */ /* 0x000fea0003800000 */
.L_x_15119:
        /* <DEDUP_REMOVED lines=12> */
.L_x_15122:
[----:B------:R-:W-:Y:S05]  /*18430*/  BSYNC B2 ;  /* 0x0000000000027941 */ /* 0x000fea0003800000 */
.L_x_15121:
        /* <DEDUP_REMOVED lines=12> */
.L_x_15123:
        /* <DEDUP_REMOVED lines=15> */
.L_x_15251:
[----:B------:R-:W-:Y:S05]  /*185f0*/  BSYNC B2 ;  /* 0x0000000000027941 */ /* 0x000fea0003800000 */
.L_x_15124:
[----:B------:R-:W-:Y:S01]  /*18600*/  BSSY B2, `(.L_x_15126) ;  /* 0x000000b000027945 */ /* 0x000fe20003800000 */
[----:B0-----:R-:W-:Y:S01]  /*18610*/  IMAD.MOV.U32 R2, RZ, RZ, 0x0 ;  /* 0x00000000ff027424 */ /* 0x001fe200078e00ff */
[----:B------:R-:W-:Y:S02]  /*18620*/  MOV R3, 0x14f00000 ;  /* 0x14f0000000037802 */ /* 0x000fe40000000f00 */
        /* <DEDUP_REMOVED lines=8> */
.L_x_15127:
[----:B------:R-:W-:Y:S05]  /*186b0*/  BSYNC B2 ;  /* 0x0000000000027941 */ /* 0x000fea0003800000 */
.L_x_15126:
        /* <DEDUP_REMOVED lines=10> */
.L_x_15128:
        /* <DEDUP_REMOVED lines=12> */
.L_x_15117:
[----:B------:R-:W-:Y:S05]  /*18820*/  BSYNC B1 ;  /* 0x0000000000017941 */ /* 0x000fea0003800000 */
.L_x_15116:
[C---:B------:R-:W-:Y:S01]  /*18830*/  ISETP.GT.AND P0, PT, R0.reuse, 0x1, PT ;  /* 0x000000010000780c */ /* 0x040fe20003f04270 */
[----:B------:R-:W-:-:S12]  /*18840*/  VIADD R0, R0, 0xfffffffe ;  /* 0xfffffffe00007836 */ /* 0x000fd80000000000 */
[----:B------:R-:W-:Y:S05]  /*18850*/  @P0 BRA `(.L_x_15129) ;  /* 0xfffffff000640947 */ /* 0x000fea000383ffff */
.L_x_15087:
[----:B------:R-:W-:Y:S05]  /*18860*/  BSYNC B0 ;  /* 0x0000000000007941 */ /* 0x000fea0003800000 */
.L_x_15086:
        /* <DEDUP_REMOVED lines=17> */
.L_x_15131:
[----:B------:R-:W-:Y:S05]  /*18980*/  BSYNC B0 ;  /* 0x0000000000007941 */ /* 0x000fea0003800000 */
.L_x_15130:
        /* <DEDUP_REMOVED lines=10> */
.L_x_15252:
[----:B------:R-:W-:Y:S05]  /*18a30*/  BSYNC B1 ;  /* 0x0000000000017941 */ /* 0x000fea0003800000 */
.L_x_15134:
        /* <DEDUP_REMOVED lines=9> */
.L_x_15137:
[----:B------:R-:W-:Y:S05]  /*18ad0*/  BSYNC B1 ;  /* 0x0000000000017941 */ /* 0x000fea0003800000 */
.L_x_15136:
        /* <DEDUP_REMOVED lines=10> */
.L_x_15138:
        /* <DEDUP_REMOVED lines=10> */
.L_x_15133:
[----:B------:R-:W-:Y:S05]  /*18c20*/  BSYNC B0 ;  /* 0x0000000000007941 */ /* 0x000fea0003800000 */
.L_x_15132:
[----:B------:R-:W-:-:S05]  /*18c30*/  VIADD R23, R23, 0x1 ;  /* 0x0000000117177836 */ /* 0x000fca0000000000 */
[----:B------:R-:W-:-:S04]  /*18c40*/  ISETP.NE.AND P0, PT, R23, 0x2, PT ;  /* 0x000000021700780c */ /* 0x000fc80003f05270 */
[----:B------:R-:W-:Y:S02]  /*18c50*/  SEL R0, RZ, 0x1, P0 ;  /* 0x00000001ff007807 */ /* 0x000fe40000000000 */
[----:B------:R-:W-:Y:S02]  /*18c60*/  SEL R23, R23, RZ, P0 ;  /* 0x000000ff17177207 */ /* 0x000fe40000000000 */
[----:B------:R-:W-:-:S07]  /*18c70*/  LOP3.LUT R27, R27, R0, RZ, 0x3c, !PT ;  /* 0x000000001b1b7212 */ /* 0x000fce00078e3cff */
.L_x_15068:
[----:B------:R-:W-:Y:S05]  /*18c80*/  BSYNC B7 ;  /* 0x0000000000077941 */ /* 0x000fea0003800000 */
.L_x_15066:
        /* <DEDUP_REMOVED lines=8> */
[----:B0-----:R-:W-:-:S05]  /*18d10*/  IMAD.U32 R22, RZ, RZ, UR4 ;  /* 0x00000004ff167e24 */ /* 0x001fca000f8e00ff */
[----:B------:R0:W3:Y:S01]  /*18d20*/  LDS.128 R16, [R22+0x168d0] ;  /* 0x0168d00016107984 */ /* 0x0000e20000000c00 */
[----:B------:R-:W-:Y:S06]  /*18d30*/  BAR.ARV 0x4, 0x200 ;  /* 0x0108000000007b1d */ /* 0x000fec0000002000 */
[----:B------:R-:W-:Y:S05]  /*18d40*/  BRA `(.L_x_15140) ;  /* 0x0000000800cc7947 */ /* 0x000fea0003800000 */
.L_x_15139:
[----:B------:R-:W1:Y:S01]  /*18d50*/  S2R R0, SR_TID.X ;  /* 0x0000000000007919 */ /* 0x000e620000002100 */
[----:B------:R-:W-:Y:S01]  /*18d60*/  UMOV UR4, 0xffffffff ;  /* 0xffffffff00047882 */ /* 0x000fe20000000000 */
[----:B-1----:R-:W-:-:S04]  /*18d70*/  LOP3.LUT R8, R0, 0x1f, RZ, 0xc0, !PT ;  /* 0x0000001f00087812 */ /* 0x002fc800078ec0ff */
[----:B------:R-:W-:Y:S01]  /*18d80*/  ISETP.NE.AND P0, PT, R8, 0x1f, PT ;  /* 0x0000001f0800780c */ /* 0x000fe20003f05270 */
[----:B------:R-:W-:-:S12]  /*18d90*/  BRA.DIV UR4, `(.L_x_15141) ;  /* 0x0000003604d47947 */ /* 0x000fd8000b800000 */
[----:B------:R-:W-:Y:S01]  /*18da0*/  IADD3 R5, R19, R8, RZ ;  /* 0x0000000813057210 */ /* 0x000fe20007ffe0ff */
[----:B------:R-:W-:-:S03]  /*18db0*/  ULDC UR4, c[0x0][0xc3c] ;  /* 0x00030f0000047ab9 */ /* 0x000fc60000000800 */
[----:B------:R-:W-:-:S13]  /*18dc0*/  ISETP.GE.OR P1, PT, R5, UR4, !P0 ;  /* 0x0000000405007c0c */ /* 0x000fda000c726670 */
[----:B0-----:R-:W0:Y:S02]  /*18dd0*/  @!P1 LDC.64 R2, c[0x0][0xc80] ;  /* 0x00032000ff029b82 */ /* 0x001e240000000a00 */
[----:B0-----:R-:W-:-:S06]  /*18de0*/  @!P1 IMAD.WIDE R2, R5, 0x4, R2 ;  /* 0x0000000405029825 */ /* 0x001fcc00078e0202 */
[----:B------:R-:W3:Y:S01]  /*18df0*/  @!P1 LDG.E R2, desc[UR40][R2.64] ;  /* 0x0000002802029981 */ /* 0x000ee2000c1e1900 */
[----:B------:R-:W-:Y:S01]  /*18e00*/  IMAD.MOV.U32 R17, RZ, RZ, RZ ;  /* 0x000000ffff117224 */ /* 0x000fe200078e00ff */
[C---:B------:R-:W-:Y:S02]  /*18e10*/  ISETP.GE.U32.AND P2, PT, R8.reuse, 0x2, PT ;  /* 0x000000020800780c */ /* 0x040fe40003f46070 */
[C---:B------:R-:W-:Y:S01]  /*18e20*/  ISETP.GE.U32.AND P3, PT, R8.reuse, 0x4, PT ;  /* 0x000000040800780c */ /* 0x040fe20003f66070 */
[----:B------:R-:W-:Y:S01]  /*18e30*/  SHFL.IDX PT, R0, R16, RZ, 0x1f ;  /* 0x00001fff10007589 */ /* 0x000fe200000e0000 */
[C---:B------:R-:W-:Y:S02]  /*18e40*/  ISETP.GE.U32.AND P4, PT, R8.reuse, 0x8, PT ;  /* 0x000000080800780c */ /* 0x040fe40003f86070 */
[C---:B------:R-:W-:Y:S01]  /*18e50*/  ISETP.GE.U32.AND P5, PT, R8.reuse, 0x10, PT ;  /* 0x000000100800780c */ /* 0x040fe20003fa6070 */
[----:B---3--:R-:W-:Y:S01]  /*18e60*/  @!P1 IMAD.MOV.U32 R17, RZ, RZ, R2 ;  /* 0x000000ffff119224 */ /* 0x008fe200078e0002 */
[----:B------:R-:W-:-:S04]  /*18e70*/  ISETP.NE.AND P1, PT, R8, RZ, PT ;  /* 0x000000ff0800720c */ /* 0x000fc80003f25270 */
[----:B------:R-:W0:Y:S02]  /*18e80*/  SHFL.UP PT, R14, R17, 0x1, RZ ;  /* 0x04200000110e7989 */ /* 0x000e2400000e00ff */
[----:B0-----:R-:W-:-:S05]  /*18e90*/  SEL R4, R14, RZ, P1 ;  /* 0x000000ff0e047207 */ /* 0x001fca0000800000 */
[----:B------:R-:W-:-:S05]  /*18ea0*/  IMAD.IADD R4, R17, 0x1, R4 ;  /* 0x0000000111047824 */ /* 0x000fca00078e0204 */
[----:B------:R-:W0:Y:S02]  /*18eb0*/  SHFL.UP PT, R14, R4, 0x2, RZ ;  /* 0x04400000040e7989 */ /* 0x000e2400000e00ff */
[----:B0-----:R-:W-:-:S05]  /*18ec0*/  SEL R5, R14, RZ, P2 ;  /* 0x000000ff0e057207 */ /* 0x001fca0001000000 */
[----:B--2---:R-:W-:Y:S02]  /*18ed0*/  IMAD.IADD R6, R4, 0x1, R5 ;  /* 0x0000000104067824 */ /* 0x004fe400078e0205 */
        /* <DEDUP_REMOVED lines=11> */
.L_x_15262:
[----:B------:R-:W-:Y:S02]  /*18f90*/  ULDC UR4, c[0x0][0xc38] ;  /* 0x00030e0000047ab9 */ /* 0x000fe40000000800 */
[----:B------:R-:W-:-:S04]  /*18fa0*/  IMAD.U32 R4, RZ, RZ, UR4 ;  /* 0x00000004ff047e24 */ /* 0x000fc8000f8e00ff */
[----:B-1----:R-:W-:-:S04]  /*18fb0*/  IMAD R14, R14, R4, RZ ;  /* 0x000000040e0e7224 */ /* 0x002fc800078e02ff */
[----:B------:R-:W-:-:S05]  /*18fc0*/  IMAD.IADD R5, R5, 0x1, R14 ;  /* 0x0000000105057824 */ /* 0x000fca00078e020e */
[----:B------:R-:W-:-:S13]  /*18fd0*/  ISETP.GT.AND P6, PT, R5, R0, PT ;  /* 0x000000000500720c */ /* 0x000fda0003fc4270 */
[----:B------:R-:W-:Y:S05]  /*18fe0*/  @P6 BRA `(.L_x_15142) ;  /* 0x00000000009c6947 */ /* 0x000fea0003800000 */
.L_x_15147:
        /* <DEDUP_REMOVED lines=11> */
[----:B------:R-:W0:Y:S02]  /*190a0*/  LDC.64 R2, c[0x0][0xc80] ;  /* 0x00032000ff027b82 */ /* 0x000e240000000a00 */
[----:B0-----:R-:W-:-:S05]  /*190b0*/  IMAD.WIDE R2, R7, 0x4, R2 ;  /* 0x0000000407027825 */ /* 0x001fca00078e0202 */
[----:B------:R0:W5:Y:S02]  /*190c0*/  LDG.E R17, desc[UR40][R2.64] ;  /* 0x0000002802117981 */ /* 0x000164000c1e1900 */
.L_x_15145:
[----:B------:R-:W-:Y:S05]  /*190d0*/  BSYNC B0 ;  /* 0x0000000000007941 */ /* 0x000fea0003800000 */
.L_x_15144:
        /* <DEDUP_REMOVED lines=18> */
.L_x_15270:
[----:B------:R-:W-:Y:S02]  /*19200*/  ULDC UR4, c[0x0][0xc38] ;  /* 0x00030e0000047ab9 */ /* 0x000fe40000000800 */
[----:B------:R-:W-:-:S04]  /*19210*/  IMAD.U32 R4, RZ, RZ, UR4 ;  /* 0x00000004ff047e24 */ /* 0x000fc8000f8e00ff */
[----:B-1----:R-:W-:-:S04]  /*19220*/  IMAD R14, R14, R4, RZ ;  /* 0x000000040e0e7224 */ /* 0x002fc800078e02ff */
[----:B------:R-:W-:-:S05]  /*19230*/  IMAD.IADD R5, R14, 0x1, R5 ;  /* 0x000000010e057824 */ /* 0x000fca00078e0205 */
[----:B------:R-:W-:-:S13]  /*19240*/  ISETP.GT.AND P6, PT, R5, R0, PT ;  /* 0x000000000500720c */ /* 0x000fda0003fc4270 */
[----:B------:R-:W-:Y:S05]  /*19250*/  @!P6 BRA `(.L_x_15147) ;  /* 0xfffffffc0064e947 */ /* 0x000fea000383ffff */
.L_x_15142:
        /* <DEDUP_REMOVED lines=8> */
.L_x_15274:
[----:B------:R-:W-:Y:S01]  /*192e0*/  ISETP.NE.AND P0, PT, R2, RZ, PT ;  /* 0x000000ff0200720c */ /* 0x000fe20003f05270 */
[----:B------:R-:W-:-:S12]  /*192f0*/  IMAD.MOV.U32 R14, RZ, RZ, RZ ;  /* 0x000000ffff0e7224 */ /* 0x000fd800078e00ff */
[----:B------:R-:W-:Y:S05]  /*19300*/  @!P0 BRA `(.L_x_15149) ;  /* 0x0000000000108947 */ /* 0x000fea0003800000 */
[----:B------:R-:W-:Y:S01]  /*19310*/  UMOV UR4, 0xffffffff ;  /* 0xffffffff00047882 */ /* 0x000fe20000000000 */
[----:B------:R-:W-:Y:S02]  /*19320*/  VIADD R12, R6, 0xffffffff ;  /* 0xffffffff060c7836 */ /* 0x000fe40000000000 */
[----:B------:R-:W-:Y:S05]  /*19330*/  BRA.DIV UR4, `(.L_x_15150) ;  /* 0x0000003a04947947 */ /* 0x000fea000b800000 */
[----:B------:R3:W4:Y:S02]  /*19340*/  SHFL.IDX PT, R14, R3, R12, 0x1f ;  /* 0x00001f0c030e7589 */ /* 0x00072400000e0000 */
.L_x_15149:
[----:B0--3--:R-:W0:Y:S01]  /*19350*/  LDC.64 R2, c[0x0][0xc90] ;  /* 0x00032400ff027b82 */ /* 0x009e220000000a00 */
[----:B------:R-:W-:-:S04]  /*19360*/  IMAD.IADD R19, R6, 0x1, R19 ;  /* 0x0000000106137824 */ /* 0x000fc800078e0213 */
        /* <DEDUP_REMOVED lines=37> */
[----:B0-----:R-:W-:-:S02]  /*195c0*/  IADD3 R2, R8, 0xffffffe, RZ ;  /* 0x0ffffffe08027810 */ /* 0x001fc40007ffe0ff */
[----:B------:R-:W-:-:S04]  /*195d0*/  IABS R8, R0 ;  /* 0x0000000000087213 */ /* 0x000fc80000000000 */
        /* <DEDUP_REMOVED lines=25> */
.L_x_15143:
[----:B------:R-:W-:Y:S01]  /*19770*/  UMOV UR4, URZ ;  /* 0x0000003f00047c82 */ /* 0x000fe20008000000 */
[----:B------:R-:W-:Y:S01]  /*19780*/  UMOV UR5, URZ ;  /* 0x0000003f00057c82 */ /* 0x000fe20008000000 */
[----:B------:R-:W-:Y:S01]  /*19790*/  ULDC UR6, c[0x0][0xc3c] ;  /* 0x00030f0000067ab9 */ /* 0x000fe20000000800 */
[----:B------:R-:W-:Y:S02]  /*197a0*/  IMAD.MOV.U32 R16, RZ, RZ, R0 ;  /* 0x000000ffff107224 */ /* 0x000fe400078e0000 */
[----:B------:R-:W-:Y:S02]  /*197b0*/  IMAD.U32 R17, RZ, RZ, UR4 ;  /* 0x00000004ff117e24 */ /* 0x000fe4000f8e00ff */
[----:B------:R-:W-:Y:S02]  /*197c0*/  IMAD.U32 R18, RZ, RZ, UR5 ;  /* 0x00000005ff127e24 */ /* 0x000fe4000f8e00ff */
[----:B------:R-:W-:-:S07]  /*197d0*/  IMAD.U32 R19, RZ, RZ, UR6 ;  /* 0x00000006ff137e24 */ /* 0x000fce000f8e00ff */
.L_x_15151:
        /* <DEDUP_REMOVED lines=10> */
.L_x_15140:
[----:B------:R-:W-:Y:S02]  /*19880*/  ULDC UR4, c[0x0][0xc3c] ;  /* 0x00030f0000047ab9 */ /* 0x000fe40000000800 */
[----:B---3--:R-:W-:-:S13]  /*19890*/  ISETP.GE.AND P0, PT, R19, UR4, PT ;  /* 0x0000000413007c0c */ /* 0x008fda000bf06270 */
[----:B------:R-:W-:Y:S05]  /*198a0*/  @!P0 BRA `(.L_x_15152) ;  /* 0xffffffa800588947 */ /* 0x000fea000383ffff */
[----:B------:R-:W-:Y:S05]  /*198b0*/  BSYNC B8 ;  /* 0x0000000000087941 */ /* 0x000fea0003800000 */
.L_x_15030:
[----:B0-----:R-:W3:Y:S01]  /*198c0*/  LDL.LU R0, [R1+0x20] ;  /* 0x0000200001007983 */ /* 0x001ee20000300800 */
[----:B------:R-:W-:Y:S01]  /*198d0*/  BSSY B0, `(.L_x_15153) ;  /* 0x000000b000007945 */ /* 0x000fe20003800000 */
[----:B------:R-:W0:Y:S01]  /*198e0*/  S2R R5, SR_CgaCtaId ;  /* 0x0000000000057919 */ /* 0x000e220000008800 */
[----:B---3--:R-:W-:-:S05]  /*198f0*/  VIADD R0, R0, 0x1 ;  /* 0x0000000100007836 */ /* 0x008fca0000000000 */
[----:B------:R-:W-:-:S04]  /*19900*/  LEA.HI R2, R0, R0, RZ, 0x1 ;  /* 0x0000000000027211 */ /* 0x000fc800078f08ff */
[----:B------:R-:W-:Y:S02]  /*19910*/  LOP3.LUT R3, R2, 0xfffffffe, RZ, 0xc0, !PT ;  /* 0xfffffffe02037812 */ /* 0x000fe400078ec0ff */
[----:B------:R-:W-:Y:S02]  /*19920*/  MOV R2, 0x400 ;  /* 0x0000040000027802 */ /* 0x000fe40000000f00 */
[----:B------:R-:W-:Y:S02]  /*19930*/  IADD3 R0, R0, -R3, RZ ;  /* 0x8000000300007210 */ /* 0x000fe40007ffe0ff */
[----:B0-----:R-:W-:Y:S02]  /*19940*/  LEA R9, R5, R2, 0x18 ;  /* 0x0000000205097211 */ /* 0x001fe400078ec0ff */
[----:B------:R-:W-:-:S04]  /*19950*/  SHF.L.U32 R0, R0, 0x1f, RZ ;  /* 0x0000001f00007819 */ /* 0x000fc800000006ff */
[----:B------:R-:W0:Y:S02]  /*19960*/  SYNCS.PHASECHK.TRANS64.TRYWAIT P0, [R9+URZ+0x16820], R0 ;  /* 0x01682000090075a7 */ /* 0x000e24000800017f */
[----:B0-----:R-:W-:Y:S05]  /*19970*/  @!P0 BRA `(.L_x_15154) ;  /* 0x0000003400288947 */ /* 0x001fea0003800000 */
.L_x_15277:
[----:B------:R-:W-:Y:S05]  /*19980*/  BSYNC B0 ;  /* 0x0000000000007941 */ /* 0x000fea0003800000 */
.L_x_15153:
[----:B------:R-:W-:-:S03]  /*19990*/  UMOV UR4, 0xffffffff ;  /* 0xffffffff00047882 */ /* 0x000fc60000000000 */
[----:B------:R-:W-:Y:S05]  /*199a0*/  BRA.DIV UR4, `(.L_x_15155) ;  /* 0x0000003604307947 */ /* 0x000fea000b800000 */
[----:B0-----:R-:W0:Y:S02]  /*199b0*/  S2R R0, SR_TID.X ;  /* 0x0000000000007919 */ /* 0x001e240000002100 */
[----:B0-----:R-:W-:-:S04]  /*199c0*/  SHF.R.U32.HI R0, RZ, 0x5, R0 ;  /* 0x00000005ff007819 */ /* 0x001fc80000011600 */
[----:B------:R-:W-:-:S05]  /*199d0*/  LOP3.LUT R0, R0, 0x3, RZ, 0xc0, !PT ;  /* 0x0000000300007812 */ /* 0x000fca00078ec0ff */
[----:B------:R0:W3:Y:S02]  /*199e0*/  SHFL.IDX PT, R14, R0, RZ, 0x1f ;  /* 0x00001fff000e7589 */ /* 0x0000e400000e0000 */
.L_x_15280:
[----:B---3--:R-:W-:-:S13]  /*199f0*/  ISETP.NE.AND P0, PT, R14, RZ, PT ;  /* 0x000000ff0e00720c */ /* 0x008fda0003f05270 */
[----:B------:R-:W-:Y:S05]  /*19a00*/  @P0 BRA `(.L_x_14887) ;  /* 0x0000000000880947 */ /* 0x000fea0003800000 */
[----:B------:R-:W-:-:S03]  /*19a10*/  UMOV UR4, 0xffffffff ;  /* 0xffffffff00047882 */ /* 0x000fc60000000000 */
[----:B------:R-:W-:Y:S05]  /*19a20*/  BRA.DIV UR4, `(.L_x_15156) ;  /* 0x0000003604447947 */ /* 0x000fea000b800000 */
[----:B------:R-:W-:-:S13]  /*19a30*/  ELECT P6, URZ, PT ;  /* 0x00000000003f782f */ /* 0x000fda00038c0000 */
.L_x_15283:
[----:B------:R-:W-:Y:S05]  /*19a40*/  @!P6 BRA `(.L_x_14887) ;  /* 0x000000000078e947 */ /* 0x000fea0003800000 */
[----:B0-----:R-:W3:Y:S02]  /*19a50*/  LDL.LU R0, [R1+0x3c] ;  /* 0x00003c0001007983 */ /* 0x001ee40000300800 */
[----:B---3--:R-:W-:-:S04]  /*19a60*/  LOP3.LUT R0, R0, 0x2, RZ, 0xfc, !PT ;  /* 0x0000000200007812 */ /* 0x008fc800078efcff */
[----:B------:R-:W-:-:S13]  /*19a70*/  ISETP.NE.AND P2, PT, R0, 0x3, PT ;  /* 0x000000030000780c */ /* 0x000fda0003f45270 */
[----:B------:R-:W-:Y:S05]  /*19a80*/  @!P2 BRA `(.L_x_15157) ;  /* 0x000000000004a947 */ /* 0x000fea0003800000 */
[----:B------:R-:W-:Y:S01]  /*19a90*/  BPT.TRAP 0x1 ;  /* 0x000000040000795c */ /* 0x000fe20000300000 */
.L_x_15157:
[----:B------:R-:W-:Y:S01]  /*19aa0*/  VIADD R0, R9, 0x16840 ;  /* 0x0001684009007836 */ /* 0x000fe20000000000 */
[----:B------:R-:W-:Y:S01]  /*19ab0*/  SHF.L.U32 R3, R27, 0x1f, RZ ;  /* 0x0000001f1b037819 */ /* 0x000fe200000006ff */
[C---:B------:R-:W-:Y:S02]  /*19ac0*/  VIADD R2, R23.reuse, 0x1 ;  /* 0x0000000117027836 */ /* 0x040fe40000000000 */
[----:B--2---:R-:W-:-:S03]  /*19ad0*/  IMAD R6, R23, 0x8, R0 ;  /* 0x0000000817067824 */ /* 0x004fc600078e0200 */
        /* <DEDUP_REMOVED lines=8> */
.L_x_15284:
[----:B------:R-:W2:Y:S02]  /*19b60*/  SYNCS.PHASECHK.TRANS64.TRYWAIT P0, [R7+URZ], R2 ;  /* 0x00000002070075a7 */ /* 0x000ea4000800017f */
[----:B--2---:R-:W-:Y:S05]  /*19b70*/  @!P0 BRA `(.L_x_15159) ;  /* 0x0000003400248947 */ /* 0x004fea0003800000 */
.L_x_15285:
[----:B------:R-:W-:Y:S05]  /*19b80*/  @!P2 BRA `(.L_x_15160) ;  /* 0x000000000004a947 */ /* 0x000fea0003800000 */
[----:B------:R-:W-:Y:S01]  /*19b90*/  BPT.TRAP 0x1 ;  /* 0x000000040000795c */ /* 0x000fe20000300000 */
.L_x_15160:
[----:B------:R-:W-:-:S04]  /*19ba0*/  VIADD R0, R9, 0x16860 ;  /* 0x0001686009007836 */ /* 0x000fc80000000000 */
[----:B------:R-:W-:-:S04]  /*19bb0*/  IMAD R4, R23, 0x8, R0 ;  /* 0x0000000817047824 */ /* 0x000fc800078e0200 */
[----:B------:R-:W3:Y:S02]  /*19bc0*/  SYNCS.PHASECHK.TRANS64.TRYWAIT P0, [R4+URZ], R3 ;  /* 0x00000003040075a7 */ /* 0x000ee4000800017f */
[----:B---3--:R-:W-:Y:S05]  /*19bd0*/  @!P0 BRA `(.L_x_15161) ;  /* 0x0000003400208947 */ /* 0x008fea0003800000 */
.L_x_15286:
[----:B------:R-:W-:-:S07]  /*19be0*/  IMAD R5, R5, 0x8, R0 ;  /* 0x0000000805057824 */ /* 0x000fce00078e0200 */
.L_x_15162:
[----:B------:R0:W0:Y:S02]  /*19bf0*/  SYNCS.PHASECHK.TRANS64.TRYWAIT P0, [R5+URZ], R2 ;  /* 0x00000002050075a7 */ /* 0x000024000800017f */
[----:B0-----:R-:W-:Y:S05]  /*19c00*/  @!P0 NANOSLEEP.SYNCS 0x989680 ;  /* 0x009896800000895d */ /* 0x001fea0003900000 */
[----:B------:R-:W0:Y:S02]  /*19c10*/  @!P0 SYNCS.PHASECHK.TRANS64 P0, [R5+URZ], R2 ;  /* 0x00000002050085a7 */ /* 0x000e24000800007f */
[----:B0-----:R-:W-:Y:S05]  /*19c20*/  @!P0 BRA `(.L_x_15162) ;  /* 0xfffffffc00f08947 */ /* 0x001fea000383ffff */
.L_x_14887:
[----:B------:R-:W-:Y:S05]  /*19c30*/  BSYNC B9 ;  /* 0x0000000000097941 */ /* 0x000fea0003800000 */
.L_x_14884:
[----:B------:R-:W-:Y:S05]  /*19c40*/  EXIT ;  /* 0x000000000000794d */ /* 0x000fea0003800000 */
.L_x_14905:
[----:B0-----:R0:W1:Y:S02]  /*19c50*/  SYNCS.PHASECHK.TRANS64.TRYWAIT P6, [R78+URZ+0x16890], R90 ;  /* 0x0168905a4e0075a7 */ /* 0x00106400080c017f */
[----:B-1----:R-:W-:Y:S05]  /*19c60*/  @!P6 NANOSLEEP.SYNCS 0x989680 ;  /* 0x009896800000e95d */ /* 0x002fea0003900000 */
[----:B------:R-:W1:Y:S02]  /*19c70*/  @!P6 SYNCS.PHASECHK.TRANS64 P6, [R78+URZ+0x16890], R90 ;  /* 0x0168905a4e00e5a7 */ /* 0x000e6400080c007f */
[----:B-1----:R-:W-:Y:S05]  /*19c80*/  @!P6 BRA `(.L_x_14905) ;  /* 0xfffffffc00f0e947 */ /* 0x002fea000383ffff */
[----:B------:R-:W-:Y:S05]  /*19c90*/  BRA `(.L_x_15163) ;  /* 0xfffffe8c00ec7947 */ /* 0x000fea000383ffff */
.L_x_14925:
[----:B0-----:R0:W1:Y:S02]  /*19ca0*/  SYNCS.PHASECHK.TRANS64.TRYWAIT P5, [R78+URZ+0x16890], R90 ;  /* 0x0168905a4e0075a7 */ /* 0x00106400080a017f */
[----:B-1----:R-:W-:Y:S05]  /*19cb0*/  @!P5 NANOSLEEP.SYNCS 0x989680 ;  /* 0x009896800000d95d */ /* 0x002fea0003900000 */
[----:B------:R-:W1:Y:S02]  /*19cc0*/  @!P5 SYNCS.PHASECHK.TRANS64 P5, [R78+URZ+0x16890], R90 ;  /* 0x0168905a4e00d5a7 */ /* 0x000e6400080a007f */
[----:B-1----:R-:W-:Y:S05]  /*19cd0*/  @!P5 BRA `(.L_x_14925) ;  /* 0xfffffffc00f0d947 */ /* 0x002fea000383ffff */
[----:B------:R-:W-:Y:S05]  /*19ce0*/  BRA `(.L_x_15164) ;  /* 0xfffffea000bc7947 */ /* 0x000fea000383ffff */
.L_x_14934:
[----:B-1----:R1:W2:Y:S02]  /*19cf0*/  SYNCS.PHASECHK.TRANS64.TRYWAIT P4, [R78+URZ+0x16890], R90 ;  /* 0x0168905a4e0075a7 */ /* 0x0022a4000808017f */
[----:B--2---:R-:W-:Y:S05]  /*19d00*/  @!P4 NANOSLEEP.SYNCS 0x989680 ;  /* 0x009896800000c95d */ /* 0x004fea0003900000 */
[----:B------:R-:W2:Y:S02]  /*19d10*/  @!P4 SYNCS.PHASECHK.TRANS64 P4, [R78+URZ+0x16890], R90 ;  /* 0x0168905a4e00c5a7 */ /* 0x000ea4000808007f */
[----:B--2---:R-:W-:Y:S05]  /*19d20*/  @!P4 BRA `(.L_x_14934) ;  /* 0xfffffffc00f0c947 */ /* 0x004fea000383ffff */
[----:B------:R-:W-:Y:S05]  /*19d30*/  BRA `(.L_x_15165) ;  /* 0xfffffeb400247947 */ /* 0x000fea000383ffff */
.L_x_14940:
[----:B--2---:R2:W3:Y:S02]  /*19d40*/  SYNCS.PHASECHK.TRANS64.TRYWAIT P3, [R78+URZ+0x168b0], R90 ;  /* 0x0168b05a4e0075a7 */ /* 0x0044e4000806017f */
[----:B---3--:R-:W-:Y:S05]  /*19d50*/  @!P3 NANOSLEEP.SYNCS 0x989680 ;  /* 0x009896800000b95d */ /* 0x008fea0003900000 */
[----:B------:R-:W3:Y:S02]  /*19d60*/  @!P3 SYNCS.PHASECHK.TRANS64 P3, [R78+URZ+0x168b0], R90 ;  /* 0x0168b05a4e00b5a7 */ /* 0x000ee4000806007f */
[----:B---3--:R-:W-:Y:S05]  /*19d70*/  @!P3 BRA `(.L_x_14940) ;  /* 0xfffffffc00f0b947 */ /* 0x008fea000383ffff */
[----:B------:R-:W-:Y:S05]  /*19d80*/  BRA `(.L_x_15166) ;  /* 0xfffffeb400b87947 */ /* 0x000fea000383ffff */
.L_x_14948:
        /* <DEDUP_REMOVED lines=13> */
.L_x_15168:
[----:B------:R-:W-:Y:S05]  /*19e60*/  BSYNC B0 ;  /* 0x0000000000007941 */ /* 0x000fea0003800000 */
.L_x_15167:
[----:B------:R0:W-:Y:S01]  /*19e70*/  STL [R1+0x1c], R14 ;  /* 0x00001c0e01007387 */ /* 0x0001e20000100800 */
[----:B------:R-:W-:Y:S05]  /*19e80*/  BRA `(.L_x_15169) ;  /* 0xfffffebc003c7947 */ /* 0x000fea000383ffff */
.L_x_14960:
        /* <DEDUP_REMOVED lines=8> */
.L_x_15171:
[----:B------:R-:W-:Y:S05]  /*19f10*/  BSYNC B1 ;  /* 0x0000000000017941 */ /* 0x000fea0003800000 */
.L_x_15170:
        /* <DEDUP_REMOVED lines=8> */
.L_x_15172:
[----:B------:R-:W-:Y:S02]  /*19fa0*/  IMAD.MOV.U32 R13, RZ, RZ, R8 ;  /* 0x000000ffff0d7224 */ /* 0x000fe400078e0008 */
[----:B------:R-:W-:-:S07]  /*19fb0*/  IMAD.MOV.U32 R0, RZ, RZ, R14 ;  /* 0x000000ffff007224 */ /* 0x000fce00078e000e */
[----:B------:R-:W-:Y:S05]  /*19fc0*/  WARPSYNC.COLLECTIVE R15, `(.L_x_15173) ;  /* 0x000000000f087348 */ /* 0x000fea0003c00000 */
[----:B------:R0:W1:Y:S02]  /*19fd0*/  SHFL.IDX P6, R14, R13, R12, R11 ;  /* 0x0000000c0d0e7389 */ /* 0x00006400000c000b */
[----:B01----:R-:W-:Y:S01]  /*19fe0*/  ENDCOLLECTIVE ;  /* 0x000000000000791b */ /* 0x003fe20003800000 */
.L_x_15173:
[----:B------:R-:W-:Y:S02]  /*19ff0*/  IMAD.MOV.U32 R13, RZ, RZ, R7 ;  /* 0x000000ffff0d7224 */ /* 0x000fe400078e0007 */
[----:B------:R-:W-:-:S07]  /*1a000*/  IMAD.MOV.U32 R5, RZ, RZ, R14 ;  /* 0x000000ffff057224 */ /* 0x000fce00078e000e */
[----:B------:R-:W-:Y:S05]  /*1a010*/  WARPSYNC.COLLECTIVE R15, `(.L_x_15174) ;  /* 0x000000000f087348 */ /* 0x000fea0003c00000 */
[----:B------:R0:W1:Y:S02]  /*1a020*/  SHFL.IDX P6, R14, R13, R12, R11 ;  /* 0x0000000c0d0e7389 */ /* 0x00006400000c000b */
[----:B01----:R-:W-:Y:S01]  /*1a030*/  ENDCOLLECTIVE ;  /* 0x000000000000791b */ /* 0x003fe20003800000 */
.L_x_15174:
[----:B------:R-:W-:Y:S05]  /*1a040*/  BRA `(.L_x_15175) ;  /* 0xfffffec000c47947 */ /* 0x000fea000383ffff */
.L_x_14963:
        /* <DEDUP_REMOVED lines=8> */
.L_x_15177:
[----:B------:R-:W-:Y:S05]  /*1a0d0*/  BSYNC B1 ;  /* 0x0000000000017941 */ /* 0x000fea0003800000 */
.L_x_15176:
        /* <DEDUP_REMOVED lines=8> */
.L_x_15178:
[----:B------:R-:W-:Y:S02]  /*1a160*/  IMAD.MOV.U32 R13, RZ, RZ, R8 ;  /* 0x000000ffff0d7224 */ /* 0x000fe400078e0008 */
[----:B------:R-:W-:-:S07]  /*1a170*/  IMAD.MOV.U32 R0, RZ, RZ, R14 ;  /* 0x000000ffff007224 */ /* 0x000fce00078e000e */
[----:B------:R-:W-:Y:S05]  /*1a180*/  WARPSYNC.COLLECTIVE R15, `(.L_x_15179) ;  /* 0x000000000f087348 */ /* 0x000fea0003c00000 */
[----:B------:R0:W1:Y:S02]  /*1a190*/  SHFL.IDX P6, R14, R13, R12, R11 ;  /* 0x0000000c0d0e7389 */ /* 0x00006400000c000b */
[----:B01----:R-:W-:Y:S01]  /*1a1a0*/  ENDCOLLECTIVE ;  /* 0x000000000000791b */ /* 0x003fe20003800000 */
.L_x_15179:
[----:B------:R-:W-:Y:S02]  /*1a1b0*/  IMAD.MOV.U32 R13, RZ, RZ, R7 ;  /* 0x000000ffff0d7224 */ /* 0x000fe400078e0007 */
[----:B------:R-:W-:-:S07]  /*1a1c0*/  IMAD.MOV.U32 R5, RZ, RZ, R14 ;  /* 0x000000ffff057224 */ /* 0x000fce00078e000e */
[----:B------:R-:W-:Y:S05]  /*1a1d0*/  WARPSYNC.COLLECTIVE R15, `(.L_x_15180) ;  /* 0x000000000f087348 */ /* 0x000fea0003c00000 */
[----:B------:R0:W1:Y:S02]  /*1a1e0*/  SHFL.IDX P6, R14, R13, R12, R11 ;  /* 0x0000000c0d0e7389 */ /* 0x00006400000c000b */
[----:B01----:R-:W-:Y:S01]  /*1a1f0*/  ENDCOLLECTIVE ;  /* 0x000000000000791b */ /* 0x003fe20003800000 */
.L_x_15180:
[----:B------:R-:W-:Y:S05]  /*1a200*/  BRA `(.L_x_15181) ;  /* 0xfffffec400287947 */ /* 0x000fea000383ffff */
.L_x_14967:
[----:B0-----:R0:W1:Y:S02]  /*1a210*/  SYNCS.PHASECHK.TRANS64.TRYWAIT P0, [R2+URZ+0x16800], R43 ;  /* 0x0168002b020075a7 */ /* 0x001064000800017f */
[----:B-1----:R-:W-:Y:S05]  /*1a220*/  @!P0 NANOSLEEP.SYNCS 0x989680 ;  /* 0x009896800000895d */ /* 0x002fea0003900000 */
[----:B------:R-:W1:Y:S02]  /*1a230*/  @!P0 SYNCS.PHASECHK.TRANS64 P0, [R2+URZ+0x16800], R43 ;  /* 0x0168002b020085a7 */ /* 0x000e64000800007f */
[----:B-1----:R-:W-:Y:S05]  /*1a240*/  @!P0 BRA `(.L_x_14967) ;  /* 0xfffffffc00f08947 */ /* 0x002fea000383ffff */
[----:B------:R-:W-:Y:S05]  /*1a250*/  BRA `(.L_x_15182) ;  /* 0xfffffec800347947 */ /* 0x000fea000383ffff */
.L_x_14975:
        /* <DEDUP_REMOVED lines=9> */
.L_x_15184:
[----:B------:R-:W-:Y:S05]  /*1a2f0*/  BSYNC B1 ;  /* 0x0000000000017941 */ /* 0x000fea0003800000 */
.L_x_15183:
        /* <DEDUP_REMOVED lines=10> */
.L_x_15185:
[----:B------:R-:W-:Y:S02]  /*1a3a0*/  IMAD.MOV.U32 R13, RZ, RZ, R24 ;  /* 0x000000ffff0d7224 */ /* 0x000fe400078e0018 */
[----:B------:R-:W-:-:S07]  /*1a3b0*/  IMAD.MOV.U32 R3, RZ, RZ, R14 ;  /* 0x000000ffff037224 */ /* 0x000fce00078e000e */
[----:B------:R-:W-:Y:S05]  /*1a3c0*/  WARPSYNC.COLLECTIVE R15, `(.L_x_15186) ;  /* 0x000000000f087348 */ /* 0x000fea0003c00000 */
[----:B------:R0:W1:Y:S02]  /*1a3d0*/  SHFL.IDX P6, R14, R13, R12, R11 ;  /* 0x0000000c0d0e7389 */ /* 0x00006400000c000b */
[----:B01----:R-:W-:Y:S01]  /*1a3e0*/  ENDCOLLECTIVE ;  /* 0x000000000000791b */ /* 0x003fe20003800000 */
.L_x_15186:
[----:B------:R-:W-:Y:S01]  /*1a3f0*/  MOV R13, R27 ;  /* 0x0000001b000d7202 */ /* 0x000fe20000000f00 */
[----:B------:R-:W-:-:S07]  /*1a400*/  IMAD.MOV.U32 R4, RZ, RZ, R14 ;  /* 0x000000ffff047224 */ /* 0x000fce00078e000e */
[----:B------:R-:W-:Y:S05]  /*1a410*/  WARPSYNC.COLLECTIVE R15, `(.L_x_15187) ;  /* 0x000000000f087348 */ /* 0x000fea0003c00000 */
[----:B------:R0:W1:Y:S02]  /*1a420*/  SHFL.IDX P6, R14, R13, R12, R11 ;  /* 0x0000000c0d0e7389 */ /* 0x00006400000c000b */
[----:B01----:R-:W-:Y:S01]  /*1a430*/  ENDCOLLECTIVE ;  /* 0x000000000000791b */ /* 0x003fe20003800000 */
.L_x_15187:
        /* <DEDUP_REMOVED lines=25> */
.L_x_15188:
        /* <DEDUP_REMOVED lines=21> */
.L_x_15189:
[----:B------:R-:W-:Y:S01]  /*1a720*/  IMAD.MOV.U32 R6, RZ, RZ, R30 ;  /* 0x000000ffff067224 */ /* 0x000fe200078e001e */
[----:B------:R-:W-:Y:S01]  /*1a730*/  PRMT R54, R5, 0x7610, R54 ;  /* 0x0000761005367816 */ /* 0x000fe20000000036 */
[----:B------:R-:W-:Y:S01]  /*1a740*/  IMAD.MOV.U32 R7, RZ, RZ, R31 ;  /* 0x000000ffff077224 */ /* 0x000fe200078e001f */
[----:B------:R-:W-:Y:S02]  /*1a750*/  CS2R R4, SRZ ;  /* 0x0000000000047805 */ /* 0x000fe4000001ff00 */
[----:B------:R-:W-:Y:S02]  /*1a760*/  PRMT R33, R33, 0x5410, R6 ;  /* 0x0000541021217816 */ /* 0x000fe40000000006 */
[----:B------:R-:W-:Y:S01]  /*1a770*/  PRMT R55, R7, 0x7610, R55 ;  /* 0x0000761007377816 */ /* 0x000fe20000000037 */
[----:B------:R-:W-:Y:S01]  /*1a780*/  IMAD.MOV.U32 R13, RZ, RZ, R24 ;  /* 0x000000ffff0d7224 */ /* 0x000fe200078e0018 */
[----:B------:R-:W-:-:S07]  /*1a790*/  MOV R3, R14 ;  /* 0x0000000e00037202 */ /* 0x000fce0000000f00 */
[----:B------:R-:W-:Y:S05]  /*1a7a0*/  WARPSYNC.COLLECTIVE R15, `(.L_x_15190) ;  /* 0x000000000f087348 */ /* 0x000fea0003c00000 */
[----:B------:R0:W1:Y:S02]  /*1a7b0*/  SHFL.IDX P6, R14, R13, R12, R11 ;  /* 0x0000000c0d0e7389 */ /* 0x00006400000c000b */
[----:B01----:R-:W-:Y:S01]  /*1a7c0*/  ENDCOLLECTIVE ;  /* 0x000000000000791b */ /* 0x003fe20003800000 */
.L_x_15190:
[----:B------:R-:W-:Y:S02]  /*1a7d0*/  IMAD.MOV.U32 R13, RZ, RZ, R27 ;  /* 0x000000ffff0d7224 */ /* 0x000fe400078e001b */
[----:B------:R-:W-:-:S07]  /*1a7e0*/  IMAD.MOV.U32 R24, RZ, RZ, R14 ;  /* 0x000000ffff187224 */ /* 0x000fce00078e000e */
[----:B------:R-:W-:Y:S05]  /*1a7f0*/  WARPSYNC.COLLECTIVE R15, `(.L_x_15191) ;  /* 0x000000000f087348 */ /* 0x000fea0003c00000 */
[----:B------:R0:W1:Y:S02]  /*1a800*/  SHFL.IDX P6, R14, R13, R12, R11 ;  /* 0x0000000c0d0e7389 */ /* 0x00006400000c000b */
[----:B01----:R-:W-:Y:S01]  /*1a810*/  ENDCOLLECTIVE ;  /* 0x000000000000791b */ /* 0x003fe20003800000 */
.L_x_15191:
[----:B------:R-:W-:Y:S05]  /*1a820*/  BRA `(.L_x_15192) ;  /* 0xfffffed4005c7947 */ /* 0x000fea000383ffff */
.L_x_14979:
[----:B0-----:R0:W1:Y:S02]  /*1a830*/  SYNCS.PHASECHK.TRANS64.TRYWAIT P1, [R2+URZ+0x16800], R13 ;  /* 0x0168000d020075a7 */ /* 0x001064000802017f */
[----:B-1----:R-:W-:Y:S05]  /*1a840*/  @!P1 NANOSLEEP.SYNCS 0x989680 ;  /* 0x009896800000995d */ /* 0x002fea0003900000 */
[----:B------:R-:W1:Y:S02]  /*1a850*/  @!P1 SYNCS.PHASECHK.TRANS64 P1, [R2+URZ+0x16800], R13 ;  /* 0x0168000d020095a7 */ /* 0x000e64000802007f */
[----:B-1----:R-:W-:Y:S05]  /*1a860*/  @!P1 BRA `(.L_x_14979) ;  /* 0xfffffffc00f09947 */ /* 0x002fea000383ffff */
[----:B------:R-:W-:Y:S05]  /*1a870*/  BRA `(.L_x_15193) ;  /* 0xfffffed800047947 */ /* 0x000fea000383ffff */
.L_x_14985:
[----:B--2---:R2:W3:Y:S02]  /*1a880*/  SYNCS.PHASECHK.TRANS64.TRYWAIT P2, [R0+URZ+0x16830], R3 ;  /* 0x01683003000075a7 */ /* 0x0044e4000804017f */
[----:B---3--:R-:W-:Y:S05]  /*1a890*/  @!P2 NANOSLEEP.SYNCS 0x989680 ;  /* 0x009896800000a95d */ /* 0x008fea0003900000 */
[----:B------:R-:W3:Y:S02]  /*1a8a0*/  @!P2 SYNCS.PHASECHK.TRANS64 P2, [R0+URZ+0x16830], R3 ;  /* 0x016830030000a5a7 */ /* 0x000ee4000804007f */
[----:B---3--:R-:W-:Y:S05]  /*1a8b0*/  @!P2 BRA `(.L_x_14985) ;  /* 0xfffffffc00f0a947 */ /* 0x008fea000383ffff */
[----:B------:R-:W-:Y:S05]  /*1a8c0*/  BRA `(.L_x_14984) ;  /* 0xfffffee400cc7947 */ /* 0x000fea000383ffff */
.L_x_14991:
[----:B-1----:R1:W2:Y:S02]  /*1a8d0*/  SYNCS.PHASECHK.TRANS64.TRYWAIT P4, [R9+URZ+0x16830], R10 ;  /* 0x0168300a090075a7 */ /* 0x0022a4000808017f */
[----:B--2---:R-:W-:Y:S05]  /*1a8e0*/  @!P4 NANOSLEEP.SYNCS 0x989680 ;  /* 0x009896800000c95d */ /* 0x004fea0003900000 */
[----:B------:R-:W2:Y:S02]  /*1a8f0*/  @!P4 SYNCS.PHASECHK.TRANS64 P4, [R9+URZ+0x16830], R10 ;  /* 0x0168300a0900c5a7 */ /* 0x000ea4000808007f */
[----:B--2---:R-:W-:Y:S05]  /*1a900*/  @!P4 BRA `(.L_x_14991) ;  /* 0xfffffffc00f0c947 */ /* 0x004fea000383ffff */
[----:B------:R-:W-:Y:S05]  /*1a910*/  BRA `(.L_x_14990) ;  /* 0xffffff1000887947 */ /* 0x000fea000383ffff */
.L_x_14995:
[----:B-1----:R1:W2:Y:S02]  /*1a920*/  SYNCS.PHASECHK.TRANS64.TRYWAIT P3, [R9+URZ+0x16850], R8 ;  /* 0x01685008090075a7 */ /* 0x0022a4000806017f */
[----:B--2---:R-:W-:Y:S05]  /*1a930*/  @!P3 NANOSLEEP.SYNCS 0x989680 ;  /* 0x009896800000b95d */ /* 0x004fea0003900000 */
[----:B------:R-:W2:Y:S02]  /*1a940*/  @!P3 SYNCS.PHASECHK.TRANS64 P3, [R9+URZ+0x16850], R8 ;  /* 0x016850080900b5a7 */ /* 0x000ea4000806007f */
[----:B--2---:R-:W-:Y:S05]  /*1a950*/  @!P3 BRA `(.L_x_14995) ;  /* 0xfffffffc00f0b947 */ /* 0x004fea000383ffff */
[----:B------:R-:W-:Y:S05]  /*1a960*/  BRA `(.L_x_14992) ;  /* 0xffffff1400487947 */ /* 0x000fea000383ffff */
.L_x_15002:
[----:B-1----:R1:W2:Y:S02]  /*1a970*/  SYNCS.PHASECHK.TRANS64.TRYWAIT P3, [R9+URZ+0x16830], R10 ;  /* 0x0168300a090075a7 */ /* 0x0022a4000806017f */
[----:B--2---:R-:W-:Y:S05]  /*1a980*/  @!P3 NANOSLEEP.SYNCS 0x989680 ;  /* 0x009896800000b95d */ /* 0x004fea0003900000 */
[----:B------:R-:W2:Y:S02]  /*1a990*/  @!P3 SYNCS.PHASECHK.TRANS64 P3, [R9+URZ+0x16830], R10 ;  /* 0x0168300a0900b5a7 */ /* 0x000ea4000806007f */
[----:B--2---:R-:W-:Y:S05]  /*1a9a0*/  @!P3 BRA `(.L_x_15002) ;  /* 0xfffffffc00f0b947 */ /* 0x004fea000383ffff */
[----:B------:R-:W-:Y:S05]  /*1a9b0*/  BRA `(.L_x_15001) ;  /* 0xffffff4000d07947 */ /* 0x000fea000383ffff */
.L_x_15006:
[----:B-1----:R1:W2:Y:S02]  /*1a9c0*/  SYNCS.PHASECHK.TRANS64.TRYWAIT P2, [R9+URZ+0x16850], R8 ;  /* 0x01685008090075a7 */ /* 0x0022a4000804017f */
[----:B--2---:R-:W-:Y:S05]  /*1a9d0*/  @!P2 NANOSLEEP.SYNCS 0x989680 ;  /* 0x009896800000a95d */ /* 0x004fea0003900000 */
[----:B------:R-:W2:Y:S02]  /*1a9e0*/  @!P2 SYNCS.PHASECHK.TRANS64 P2, [R9+URZ+0x16850], R8 ;  /* 0x016850080900a5a7 */ /* 0x000ea4000804007f */
[----:B--2---:R-:W-:Y:S05]  /*1a9f0*/  @!P2 BRA `(.L_x_15006) ;  /* 0xfffffffc00f0a947 */ /* 0x004fea000383ffff */
[----:B------:R-:W-:Y:S05]  /*1aa00*/  BRA `(.L_x_15003) ;  /* 0xffffff4400907947 */ /* 0x000fea000383ffff */
.L_x_15011:
[----:B-1----:R1:W2:Y:S02]  /*1aa10*/  SYNCS.PHASECHK.TRANS64.TRYWAIT P0, [R13+URZ+0x16850], R4 ;  /* 0x016850040d0075a7 */ /* 0x0022a4000800017f */
[----:B--2---:R-:W-:Y:S05]  /*1aa20*/  @!P0 NANOSLEEP.SYNCS 0x989680 ;  /* 0x009896800000895d */ /* 0x004fea0003900000 */
[----:B------:R-:W2:Y:S02]  /*1aa30*/  @!P0 SYNCS.PHASECHK.TRANS64 P0, [R13+URZ+0x16850], R4 ;  /* 0x016850040d0085a7 */ /* 0x000ea4000800007f */
[----:B--2---:R-:W-:Y:S05]  /*1aa40*/  @!P0 BRA `(.L_x_15011) ;  /* 0xfffffffc00f08947 */ /* 0x004fea000383ffff */
[----:B------:R-:W-:Y:S05]  /*1aa50*/  BRA `(.L_x_15010) ;  /* 0xffffff6800507947 */ /* 0x000fea000383ffff */
.L_x_15019:
[----:B------:R-:W-:Y:S01]  /*1aa60*/  IMAD.MOV.U32 R13, RZ, RZ, R20 ;  /* 0x000000ffff0d7224 */ /* 0x000fe200078e0014 */
[----:B------:R-:W-:Y:S01]  /*1aa70*/  MOV R15, 0xffffffff ;  /* 0xffffffff000f7802 */ /* 0x000fe20000000f00 */
[----:B------:R-:W-:Y:S02]  /*1aa80*/  IMAD.MOV.U32 R12, RZ, RZ, RZ ;  /* 0x000000ffff0c7224 */ /* 0x000fe400078e00ff */
[----:B------:R-:W-:Y:S02]  /*1aa90*/  IMAD.MOV.U32 R11, RZ, RZ, 0x181f ;  /* 0x0000181fff0b7424 */ /* 0x000fe400078e00ff */
[----:B------:R-:W-:Y:S02]  /*1aaa0*/  IMAD R21, R8, R25, RZ ;  /* 0x0000001908157224 */ /* 0x000fe400078e02ff */
[----:B------:R-:W-:-:S07]  /*1aab0*/  IMAD.IADD R24, R34, 0x1, R26 ;  /* 0x0000000122187824 */ /* 0x000fce00078e021a */
[----:B------:R-:W-:Y:S05]  /*1aac0*/  WARPSYNC.COLLECTIVE R15, `(.L_x_15194) ;  /* 0x000000000f087348 */ /* 0x000fea0003c00000 */
[----:B------:R0:W1:Y:S02]  /*1aad0*/  SHFL.IDX P6, R14, R13, R12, R11 ;  /* 0x0000000c0d0e7389 */ /* 0x00006400000c000b */
[----:B01----:R-:W-:Y:S01]  /*1aae0*/  ENDCOLLECTIVE ;  /* 0x000000000000791b */ /* 0x003fe20003800000 */
.L_x_15194:
        /* <DEDUP_REMOVED lines=10> */
.L_x_15195:
[----:B------:R-:W-:Y:S02]  /*1ab90*/  IMAD.MOV.U32 R13, RZ, RZ, R20 ;  /* 0x000000ffff0d7224 */ /* 0x000fe400078e0014 */
[----:B------:R-:W-:Y:S02]  /*1aba0*/  IMAD.MOV.U32 R12, RZ, RZ, 0x1 ;  /* 0x00000001ff0c7424 */ /* 0x000fe400078e00ff */
[----:B------:R-:W-:-:S07]  /*1abb0*/  IMAD.MOV.U32 R3, RZ, RZ, R14 ;  /* 0x000000ffff037224 */ /* 0x000fce00078e000e */
[----:B------:R-:W-:Y:S05]  /*1abc0*/  WARPSYNC.COLLECTIVE R15, `(.L_x_15196) ;  /* 0x000000000f087348 */ /* 0x000fea0003c00000 */
[----:B------:R0:W1:Y:S02]  /*1abd0*/  SHFL.IDX P6, R14, R13, R12, R11 ;  /* 0x0000000c0d0e7389 */ /* 0x00006400000c000b */
[----:B01----:R-:W-:Y:S01]  /*1abe0*/  ENDCOLLECTIVE ;  /* 0x000000000000791b */ /* 0x003fe20003800000 */
.L_x_15196:
[----:B------:R-:W-:-:S04]  /*1abf0*/  @!P3 LEA R10, P5, R33, R3, 0x1 ;  /* 0x00000003210ab211 */ /* 0x000fc800078a08ff */
[----:B------:R-:W-:Y:S01]  /*1ac00*/  @!P3 LEA.HI.X R3, R33, R0, R32, 0x1, P5 ;  /* 0x000000002103b211 */ /* 0x000fe200028f0c20 */
[----:B------:R-:W-:Y:S02]  /*1ac10*/  IMAD.MOV.U32 R13, RZ, RZ, R7 ;  /* 0x000000ffff0d7224 */ /* 0x000fe400078e0007 */
[----:B------:R-:W-:-:S07]  /*1ac20*/  IMAD.MOV.U32 R4, RZ, RZ, R14 ;  /* 0x000000ffff047224 */ /* 0x000fce00078e000e */
[----:B------:R-:W-:Y:S05]  /*1ac30*/  WARPSYNC.COLLECTIVE R15, `(.L_x_15197) ;  /* 0x000000000f087348 */ /* 0x000fea0003c00000 */
[----:B------:R0:W1:Y:S02]  /*1ac40*/  SHFL.IDX P6, R14, R13, R12, R11 ;  /* 0x0000000c0d0e7389 */ /* 0x00006400000c000b */
[----:B01----:R-:W-:Y:S01]  /*1ac50*/  ENDCOLLECTIVE ;  /* 0x000000000000791b */ /* 0x003fe20003800000 */
.L_x_15197:
[----:B------:R-:W-:Y:S02]  /*1ac60*/  IMAD.MOV.U32 R13, RZ, RZ, R20 ;  /* 0x000000ffff0d7224 */ /* 0x000fe400078e0014 */
[----:B------:R-:W-:Y:S02]  /*1ac70*/  IMAD.MOV.U32 R12, RZ, RZ, 0x2 ;  /* 0x00000002ff0c7424 */ /* 0x000fe400078e00ff */
[----:B------:R-:W-:-:S07]  /*1ac80*/  IMAD.MOV.U32 R5, RZ, RZ, R14 ;  /* 0x000000ffff057224 */ /* 0x000fce00078e000e */
[----:B------:R-:W-:Y:S05]  /*1ac90*/  WARPSYNC.COLLECTIVE R15, `(.L_x_15198) ;  /* 0x000000000f087348 */ /* 0x000fea0003c00000 */
[----:B------:R0:W1:Y:S02]  /*1aca0*/  SHFL.IDX P6, R14, R13, R12, R11 ;  /* 0x0000000c0d0e7389 */ /* 0x00006400000c000b */
[----:B01----:R-:W-:Y:S01]  /*1acb0*/  ENDCOLLECTIVE ;  /* 0x000000000000791b */ /* 0x003fe20003800000 */
.L_x_15198:
[----:B------:R-:W-:-:S04]  /*1acc0*/  @!P4 LEA R8, P1, R33, R5, 0x1 ;  /* 0x000000052108c211 */ /* 0x000fc800078208ff */
[----:B------:R-:W-:Y:S01]  /*1acd0*/  @!P4 LEA.HI.X R9, R33, R4, R32, 0x1, P1 ;  /* 0x000000042109c211 */ /* 0x000fe200008f0c20 */
[----:B------:R-:W-:Y:S02]  /*1ace0*/  IMAD.MOV.U32 R13, RZ, RZ, R7 ;  /* 0x000000ffff0d7224 */ /* 0x000fe400078e0007 */
[----:B------:R-:W-:-:S07]  /*1acf0*/  IMAD.MOV.U32 R6, RZ, RZ, R14 ;  /* 0x000000ffff067224 */ /* 0x000fce00078e000e */
[----:B------:R-:W-:Y:S05]  /*1ad00*/  WARPSYNC.COLLECTIVE R15, `(.L_x_15199) ;  /* 0x000000000f087348 */ /* 0x000fea0003c00000 */
[----:B------:R0:W1:Y:S02]  /*1ad10*/  SHFL.IDX P6, R14, R13, R12, R11 ;  /* 0x0000000c0d0e7389 */ /* 0x00006400000c000b */
[----:B01----:R-:W-:Y:S01]  /*1ad20*/  ENDCOLLECTIVE ;  /* 0x000000000000791b */ /* 0x003fe20003800000 */
.L_x_15199:
        /* <DEDUP_REMOVED lines=12> */
.L_x_15200:
[----:B------:R0:W-:Y:S01]  /*1adf0*/  @!P2 ST.E.128 desc[UR40][R4.64], RZ ;  /* 0x000000ff0400a985 */ /* 0x0001e2000c101d28 */
[----:B------:R-:W-:Y:S02]  /*1ae00*/  IMAD.MOV.U32 R13, RZ, RZ, R7 ;  /* 0x000000ffff0d7224 */ /* 0x000fe400078e0007 */
[----:B------:R-:W-:-:S07]  /*1ae10*/  IMAD.MOV.U32 R0, RZ, RZ, R14 ;  /* 0x000000ffff007224 */ /* 0x000fce00078e000e */
[----:B0-----:R-:W-:Y:S05]  /*1ae20*/  WARPSYNC.COLLECTIVE R15, `(.L_x_15201) ;  /* 0x000000000f087348 */ /* 0x001fea0003c00000 */
[----:B------:R1:W2:Y:S02]  /*1ae30*/  SHFL.IDX P6, R14, R13, R12, R11 ;  /* 0x0000000c0d0e7389 */ /* 0x0002a400000c000b */
[----:B012---:R-:W-:Y:S01]  /*1ae40*/  ENDCOLLECTIVE ;  /* 0x000000000000791b */ /* 0x007fe20003800000 */
.L_x_15201:
[----:B------:R-:W-:Y:S05]  /*1ae50*/  BRA `(.L_x_15202) ;  /* 0xffffff8400787947 */ /* 0x000fea000383ffff */
.L_x_15036:
        /* <DEDUP_REMOVED lines=11> */
.L_x_15204:
[----:B------:R-:W-:Y:S05]  /*1af10*/  BSYNC B1 ;  /* 0x0000000000017941 */ /* 0x000fea0003800000 */
.L_x_15203:
[----:B------:R-:W-:Y:S05]  /*1af20*/  BRA `(.L_x_15205) ;  /* 0xffffff9800a07947 */ /* 0x000fea000383ffff */
.L_x_15038:
[----:B------:R-:W-:Y:S01]  /*1af30*/  BSSY B1, `(.L_x_15206) ;  /* 0x0000006000017945 */ /* 0x000fe20003800000 */
[----:B------:R-:W-:-:S07]  /*1af40*/  IMAD.MOV.U32 R15, RZ, RZ, -0x1 ;  /* 0xffffffffff0f7424 */ /* 0x000fce00078e00ff */
[----:B01----:R-:W-:Y:S05]  /*1af50*/  WARPSYNC.COLLECTIVE R15, `(.L_x_15207) ;  /* 0x000000000f0c7348 */ /* 0x003fea0003c00000 */
[----:B------:R-:W-:Y:S02]  /*1af60*/  ELECT P6, UR62, PT ;  /* 0x00000000003e782f */ /* 0x000fe400038c0000 */
[----:B------:R-:W-:Y:S01]  /*1af70*/  MOV R14, UR62 ;  /* 0x0000003e000e7c02 */ /* 0x000fe20008000f00 */
[----:B01----:R-:W-:Y:S10]  /*1af80*/  ENDCOLLECTIVE ;  /* 0x000000000000791b */ /* 0x003ff40003800000 */
.L_x_15207:
[----:B------:R-:W-:Y:S05]  /*1af90*/  BSYNC B1 ;  /* 0x0000000000017941 */ /* 0x000fea0003800000 */
.L_x_15206:
[----:B------:R-:W-:Y:S05]  /*1afa0*/  BRA `(.L_x_15037) ;  /* 0xffffff9800987947 */ /* 0x000fea000383ffff */
.L_x_15040:
[----:B-1----:R1:W2:Y:S02]  /*1afb0*/  SYNCS.PHASECHK.TRANS64.TRYWAIT P0, [R22+URZ+0x16820], R5 ;  /* 0x01682005160075a7 */ /* 0x0022a4000800017f */
[----:B--2---:R-:W-:Y:S05]  /*1afc0*/  @!P0 NANOSLEEP.SYNCS 0x989680 ;  /* 0x009896800000895d */ /* 0x004fea0003900000 */
[----:B------:R-:W2:Y:S02]  /*1afd0*/  @!P0 SYNCS.PHASECHK.TRANS64 P0, [R22+URZ+0x16820], R5 ;  /* 0x01682005160085a7 */ /* 0x000ea4000800007f */
[----:B--2---:R-:W-:Y:S05]  /*1afe0*/  @!P0 BRA `(.L_x_15040) ;  /* 0xfffffffc00f08947 */ /* 0x004fea000383ffff */
[----:B------:R-:W-:Y:S05]  /*1aff0*/  BRA `(.L_x_15208) ;  /* 0xffffff9800a87947 */ /* 0x000fea000383ffff */
.L_x_15044:
[----:B-1----:R1:W2:Y:S02]  /*1b000*/  SYNCS.PHASECHK.TRANS64.TRYWAIT P0, [R5+URZ+0x168a0], R6 ;  /* 0x0168a006050075a7 */ /* 0x0022a4000800017f */
[----:B--2---:R-:W-:Y:S05]  /*1b010*/  @!P0 NANOSLEEP.SYNCS 0x989680 ;  /* 0x009896800000895d */ /* 0x004fea0003900000 */
[----:B------:R-:W2:Y:S02]  /*1b020*/  @!P0 SYNCS.PHASECHK.TRANS64 P0, [R5+URZ+0x168a0], R6 ;  /* 0x0168a006050085a7 */ /* 0x000ea4000800007f */
[----:B--2---:R-:W-:Y:S05]  /*1b030*/  @!P0 BRA `(.L_x_15044) ;  /* 0xfffffffc00f08947 */ /* 0x004fea000383ffff */
[----:B------:R-:W-:Y:S05]  /*1b040*/  BRA `(.L_x_15209) ;  /* 0xffffff9800c47947 */ /* 0x000fea000383ffff */
.L_x_15049:
[----:B--2---:R2:W3:Y:S02]  /*1b050*/  SYNCS.PHASECHK.TRANS64.TRYWAIT P0, [R5+URZ+0x168c0], R6 ;  /* 0x0168c006050075a7 */ /* 0x0044e4000800017f */
[----:B---3--:R-:W-:Y:S05]  /*1b060*/  @!P0 NANOSLEEP.SYNCS 0x989680 ;  /* 0x009896800000895d */ /* 0x008fea0003900000 */
[----:B------:R-:W3:Y:S02]  /*1b070*/  @!P0 SYNCS.PHASECHK.TRANS64 P0, [R5+URZ+0x168c0], R6 ;  /* 0x0168c006050085a7 */ /* 0x000ee4000800007f */
[----:B---3--:R-:W-:Y:S05]  /*1b080*/  @!P0 BRA `(.L_x_15049) ;  /* 0xfffffffc00f08947 */ /* 0x008fea000383ffff */
[----:B------:R-:W-:Y:S05]  /*1b090*/  BRA `(.L_x_15210) ;  /* 0xffffff9c00447947 */ /* 0x000fea000383ffff */
.L_x_15056:
[----:B--2---:R2:W3:Y:S02]  /*1b0a0*/  SYNCS.PHASECHK.TRANS64.TRYWAIT P1, [R5+URZ+0x168a0], R6 ;  /* 0x0168a006050075a7 */ /* 0x0044e4000802017f */
[----:B---3--:R-:W-:Y:S05]  /*1b0b0*/  @!P1 NANOSLEEP.SYNCS 0x989680 ;  /* 0x009896800000995d */ /* 0x008fea0003900000 */
[----:B------:R-:W3:Y:S02]  /*1b0c0*/  @!P1 SYNCS.PHASECHK.TRANS64 P1, [R5+URZ+0x168a0], R6 ;  /* 0x0168a006050095a7 */ /* 0x000ee4000802007f */
[----:B---3--:R-:W-:Y:S05]  /*1b0d0*/  @!P1 BRA `(.L_x_15056) ;  /* 0xfffffffc00f09947 */ /* 0x008fea000383ffff */
[----:B------:R-:W-:Y:S05]  /*1b0e0*/  BRA `(.L_x_15211) ;  /* 0xffffffa000107947 */ /* 0x000fea000383ffff */
.L_x_15061:
[----:B-1----:R1:W3:Y:S02]  /*1b0f0*/  SYNCS.PHASECHK.TRANS64.TRYWAIT P1, [R5+URZ+0x168c0], R6 ;  /* 0x0168c006050075a7 */ /* 0x0022e4000802017f */
[----:B---3--:R-:W-:Y:S05]  /*1b100*/  @!P1 NANOSLEEP.SYNCS 0x989680 ;  /* 0x009896800000995d */ /* 0x008fea0003900000 */
[----:B------:R-:W3:Y:S02]  /*1b110*/  @!P1 SYNCS.PHASECHK.TRANS64 P1, [R5+URZ+0x168c0], R6 ;  /* 0x0168c006050095a7 */ /* 0x000ee4000802007f */
[----:B---3--:R-:W-:Y:S05]  /*1b120*/  @!P1 BRA `(.L_x_15061) ;  /* 0xfffffffc00f09947 */ /* 0x008fea000383ffff */
[----:B------:R-:W-:Y:S05]  /*1b130*/  BRA `(.L_x_15212) ;  /* 0xffffffa000887947 */ /* 0x000fea000383ffff */
.L_x_15074:
[----:B------:R-:W4:Y:S01]  /*1b140*/  S2R R20, SR_TID.X ;  /* 0x0000000000147919 */ /* 0x000f220000002100 */
[----:B------:R-:W-:Y:S01]  /*1b150*/  BSSY B0, `(.L_x_15213) ;  /* 0x000000a000007945 */ /* 0x000fe20003800000 */
[----:B0-----:R-:W-:Y:S02]  /*1b160*/  IMAD.MOV.U32 R12, RZ, RZ, RZ ;  /* 0x000000ffff0c7224 */ /* 0x001fe400078e00ff */
[----:B------:R-:W-:Y:S02]  /*1b170*/  IMAD.MOV.U32 R11, RZ, RZ, 0x1f ;  /* 0x0000001fff0b7424 */ /* 0x000fe400078e00ff */
[----:B------:R-:W-:Y:S01]  /*1b180*/  IMAD.MOV.U32 R15, RZ, RZ, -0x1 ;  /* 0xffffffffff0f7424 */ /* 0x000fe200078e00ff */
[----:B----4-:R-:W-:-:S04]  /*1b190*/  SHF.R.U32.HI R20, RZ, 0x5, R20 ;  /* 0x00000005ff147819 */ /* 0x010fc80000011614 */
[----:B------:R-:W-:-:S05]  /*1b1a0*/  LOP3.LUT R20, R20, 0x3, RZ, 0xc0, !PT ;  /* 0x0000000314147812 */ /* 0x000fca00078ec0ff */
[----:B------:R-:W-:-:S07]  /*1b1b0*/  IMAD.MOV.U32 R13, RZ, RZ, R20 ;  /* 0x000000ffff0d7224 */ /* 0x000fce00078e0014 */
[----:B-123--:R-:W-:Y:S05]  /*1b1c0*/  WARPSYNC.COLLECTIVE R15, `(.L_x_15214) ;  /* 0x000000000f087348 */ /* 0x00efea0003c00000 */
[----:B------:R0:W4:Y:S02]  /*1b1d0*/  SHFL.IDX P6, R14, R13, R12, R11 ;  /* 0x0000000c0d0e7389 */ /* 0x00012400000c000b */
[----:B01234-:R-:W-:Y:S01]  /*1b1e0*/  ENDCOLLECTIVE ;  /* 0x000000000000791b */ /* 0x01ffe20003800000 */
.L_x_15214:
[----:B------:R-:W-:Y:S05]  /*1b1f0*/  BSYNC B0 ;  /* 0x0000000000007941 */ /* 0x000fea0003800000 */
.L_x_15213:
[----:B------:R-:W-:Y:S05]  /*1b200*/  BRA `(.L_x_15215) ;  /* 0xffffffa800cc7947 */ /* 0x000fea000383ffff */
.L_x_15076:
[----:B------:R-:W-:Y:S01]  /*1b210*/  BSSY B0, `(.L_x_15216) ;  /* 0x0000006000007945 */ /* 0x000fe20003800000 */
[----:B------:R-:W-:-:S07]  /*1b220*/  IMAD.MOV.U32 R15, RZ, RZ, -0x1 ;  /* 0xffffffffff0f7424 */ /* 0x000fce00078e00ff */
[----:B0123--:R-:W-:Y:S05]  /*1b230*/  WARPSYNC.COLLECTIVE R15, `(.L_x_15217) ;  /* 0x000000000f0c7348 */ /* 0x00ffea0003c00000 */
[----:B------:R-:W-:Y:S02]  /*1b240*/  ELECT P6, UR62, PT ;  /* 0x00000000003e782f */ /* 0x000fe400038c0000 */
[----:B------:R-:W-:Y:S01]  /*1b250*/  MOV R14, UR62 ;  /* 0x0000003e000e7c02 */ /* 0x000fe20008000f00 */
[----:B0123--:R-:W-:Y:S10]  /*1b260*/  ENDCOLLECTIVE ;  /* 0x000000000000791b */ /* 0x00fff40003800000 */
.L_x_15217:
[----:B------:R-:W-:Y:S05]  /*1b270*/  BSYNC B0 ;  /* 0x0000000000007941 */ /* 0x000fea0003800000 */
.L_x_15216:
[----:B------:R-:W-:Y:S05]  /*1b280*/  BRA `(.L_x_15218) ;  /* 0xffffffa800d47947 */ /* 0x000fea000383ffff */
.L_x_15078:
[----:B0-----:R0:W4:Y:S02]  /*1b290*/  SYNCS.PHASECHK.TRANS64.TRYWAIT P0, [R0+URZ+0x16840], R2 ;  /* 0x01684002000075a7 */ /* 0x001124000800017f */
[----:B----4-:R-:W-:Y:S05]  /*1b2a0*/  @!P0 NANOSLEEP.SYNCS 0x989680 ;  /* 0x009896800000895d */ /* 0x010fea0003900000 */
[----:B------:R-:W4:Y:S02]  /*1b2b0*/  @!P0 SYNCS.PHASECHK.TRANS64 P0, [R0+URZ+0x16840], R2 ;  /* 0x01684002000085a7 */ /* 0x000f24000800007f */
[----:B----4-:R-:W-:Y:S05]  /*1b2c0*/  @!P0 BRA `(.L_x_15078) ;  /* 0xfffffffc00f08947 */ /* 0x010fea000383ffff */
[----:B------:R-:W-:Y:S05]  /*1b2d0*/  BRA `(.L_x_15219) ;  /* 0xffffffac00247947 */ /* 0x000fea000383ffff */
.L_x_15082:
[----:B------:R-:W2:Y:S01]  /*1b2e0*/  LDL.LU R11, [R1+0x1c] ;  /* 0x00001c00010b7983 */ /* 0x000ea20000300800 */
[----:B------:R-:W-:Y:S01]  /*1b2f0*/  IMAD.MOV.U32 R13, RZ, RZ, R4 ;  /* 0x000000ffff0d7224 */ /* 0x000fe200078e0004 */
[----:B------:R-:W-:Y:S01]  /*1b300*/  MOV R12, RZ ;  /* 0x000000ff000c7202 */ /* 0x000fe20000000f00 */
        /* <DEDUP_REMOVED lines=9> */
.L_x_15220:
[----:B------:R-:W-:Y:S02]  /*1b3a0*/  IMAD.MOV.U32 R13, RZ, RZ, R0 ;  /* 0x000000ffff0d7224 */ /* 0x000fe400078e0000 */
[----:B------:R-:W-:-:S07]  /*1b3b0*/  IMAD.MOV.U32 R6, RZ, RZ, R14 ;  /* 0x000000ffff067224 */ /* 0x000fce00078e000e */
[----:B------:R-:W-:Y:S05]  /*1b3c0*/  WARPSYNC.COLLECTIVE R15, `(.L_x_15221) ;  /* 0x000000000f087348 */ /* 0x000fea0003c00000 */
[----:B------:R0:W1:Y:S02]  /*1b3d0*/  SHFL.IDX P6, R14, R13, R12, R11 ;  /* 0x0000000c0d0e7389 */ /* 0x00006400000c000b */
[----:B01----:R-:W-:Y:S01]  /*1b3e0*/  ENDCOLLECTIVE ;  /* 0x000000000000791b */ /* 0x003fe20003800000 */
.L_x_15221:
[----:B------:R-:W-:Y:S02]  /*1b3f0*/  IMAD.MOV.U32 R13, RZ, RZ, R4 ;  /* 0x000000ffff0d7224 */ /* 0x000fe400078e0004 */
[----:B------:R-:W-:Y:S02]  /*1b400*/  IMAD.MOV.U32 R12, RZ, RZ, 0x1 ;  /* 0x00000001ff0c7424 */ /* 0x000fe400078e00ff */
[----:B------:R-:W-:-:S07]  /*1b410*/  IMAD.MOV.U32 R7, RZ, RZ, R14 ;  /* 0x000000ffff077224 */ /* 0x000fce00078e000e */
[----:B------:R-:W-:Y:S05]  /*1b420*/  WARPSYNC.COLLECTIVE R15, `(.L_x_15222) ;  /* 0x000000000f087348 */ /* 0x000fea0003c00000 */
[----:B------:R0:W1:Y:S02]  /*1b430*/  SHFL.IDX P6, R14, R13, R12, R11 ;  /* 0x0000000c0d0e7389 */ /* 0x00006400000c000b */
[----:B01----:R-:W-:Y:S01]  /*1b440*/  ENDCOLLECTIVE ;  /* 0x000000000000791b */ /* 0x003fe20003800000 */
.L_x_15222:
        /* <DEDUP_REMOVED lines=15> */
.L_x_15223:
[----:B------:R-:W-:Y:S02]  /*1b540*/  IMAD.MOV.U32 R13, RZ, RZ, R4 ;  /* 0x000000ffff0d7224 */ /* 0x000fe400078e0004 */
[----:B------:R-:W-:Y:S02]  /*1b550*/  IMAD.MOV.U32 R12, RZ, RZ, 0x2 ;  /* 0x00000002ff0c7424 */ /* 0x000fe400078e00ff */
[----:B------:R-:W-:-:S07]  /*1b560*/  IMAD.MOV.U32 R7, RZ, RZ, R14 ;  /* 0x000000ffff077224 */ /* 0x000fce00078e000e */
[----:B------:R-:W-:Y:S05]  /*1b570*/  WARPSYNC.COLLECTIVE R15, `(.L_x_15224) ;  /* 0x000000000f087348 */ /* 0x000fea0003c00000 */
[----:B------:R0:W1:Y:S02]  /*1b580*/  SHFL.IDX P6, R14, R13, R12, R11 ;  /* 0x0000000c0d0e7389 */ /* 0x00006400000c000b */
[----:B01----:R-:W-:Y:S01]  /*1b590*/  ENDCOLLECTIVE ;  /* 0x000000000000791b */ /* 0x003fe20003800000 */
.L_x_15224:
        /* <DEDUP_REMOVED lines=16> */
.L_x_15225:
[----:B------:R-:W-:Y:S02]  /*1b6a0*/  IMAD.MOV.U32 R13, RZ, RZ, R4 ;  /* 0x000000ffff0d7224 */ /* 0x000fe400078e0004 */
[----:B------:R-:W-:Y:S02]  /*1b6b0*/  IMAD.MOV.U32 R12, RZ, RZ, 0x3 ;  /* 0x00000003ff0c7424 */ /* 0x000fe400078e00ff */
[----:B------:R-:W-:-:S07]  /*1b6c0*/  IMAD.MOV.U32 R7, RZ, RZ, R14 ;  /* 0x000000ffff077224 */ /* 0x000fce00078e000e */
[----:B------:R-:W-:Y:S05]  /*1b6d0*/  WARPSYNC.COLLECTIVE R15, `(.L_x_15226) ;  /* 0x000000000f087348 */ /* 0x000fea0003c00000 */
[----:B------:R0:W1:Y:S02]  /*1b6e0*/  SHFL.IDX P6, R14, R13, R12, R11 ;  /* 0x0000000c0d0e7389 */ /* 0x00006400000c000b */
[----:B01----:R-:W-:Y:S01]  /*1b6f0*/  ENDCOLLECTIVE ;  /* 0x000000000000791b */ /* 0x003fe20003800000 */
.L_x_15226:
        /* <DEDUP_REMOVED lines=16> */
.L_x_15227:
[----:B------:R-:W-:Y:S02]  /*1b800*/  IMAD.MOV.U32 R13, RZ, RZ, R4 ;  /* 0x000000ffff0d7224 */ /* 0x000fe400078e0004 */
[----:B------:R-:W-:Y:S02]  /*1b810*/  IMAD.MOV.U32 R12, RZ, RZ, 0x4 ;  /* 0x00000004ff0c7424 */ /* 0x000fe400078e00ff */
[----:B------:R-:W-:-:S07]  /*1b820*/  IMAD.MOV.U32 R7, RZ, RZ, R14 ;  /* 0x000000ffff077224 */ /* 0x000fce00078e000e */
[----:B------:R-:W-:Y:S05]  /*1b830*/  WARPSYNC.COLLECTIVE R15, `(.L_x_15228) ;  /* 0x000000000f087348 */ /* 0x000fea0003c00000 */
[----:B------:R0:W1:Y:S02]  /*1b840*/  SHFL.IDX P6, R14, R13, R12, R11 ;  /* 0x0000000c0d0e7389 */ /* 0x00006400000c000b */
[----:B01----:R-:W-:Y:S01]  /*1b850*/  ENDCOLLECTIVE ;  /* 0x000000000000791b */ /* 0x003fe20003800000 */
.L_x_15228:
        /* <DEDUP_REMOVED lines=16> */
.L_x_15229:
[----:B------:R-:W-:Y:S02]  /*1b960*/  IMAD.MOV.U32 R13, RZ, RZ, R4 ;  /* 0x000000ffff0d7224 */ /* 0x000fe400078e0004 */
[----:B------:R-:W-:Y:S02]  /*1b970*/  IMAD.MOV.U32 R12, RZ, RZ, 0x5 ;  /* 0x00000005ff0c7424 */ /* 0x000fe400078e00ff */
[----:B------:R-:W-:-:S07]  /*1b980*/  IMAD.MOV.U32 R7, RZ, RZ, R14 ;  /* 0x000000ffff077224 */ /* 0x000fce00078e000e */
[----:B------:R-:W-:Y:S05]  /*1b990*/  WARPSYNC.COLLECTIVE R15, `(.L_x_15230) ;  /* 0x000000000f087348 */ /* 0x000fea0003c00000 */
[----:B------:R0:W1:Y:S02]  /*1b9a0*/  SHFL.IDX P6, R14, R13, R12, R11 ;  /* 0x0000000c0d0e7389 */ /* 0x00006400000c000b */
[----:B01----:R-:W-:Y:S01]  /*1b9b0*/  ENDCOLLECTIVE ;  /* 0x000000000000791b */ /* 0x003fe20003800000 */
.L_x_15230:
        /* <DEDUP_REMOVED lines=16> */
.L_x_15231:
[----:B------:R-:W-:Y:S02]  /*1bac0*/  IMAD.MOV.U32 R13, RZ, RZ, R4 ;  /* 0x000000ffff0d7224 */ /* 0x000fe400078e0004 */
[----:B------:R-:W-:Y:S02]  /*1bad0*/  IMAD.MOV.U32 R12, RZ, RZ, 0x6 ;  /* 0x00000006ff0c7424 */ /* 0x000fe400078e00ff */
[----:B------:R-:W-:-:S07]  /*1bae0*/  IMAD.MOV.U32 R7, RZ, RZ, R14 ;  /* 0x000000ffff077224 */ /* 0x000fce00078e000e */
[----:B------:R-:W-:Y:S05]  /*1baf0*/  WARPSYNC.COLLECTIVE R15, `(.L_x_15232) ;  /* 0x000000000f087348 */ /* 0x000fea0003c00000 */
[----:B------:R0:W1:Y:S02]  /*1bb00*/  SHFL.IDX P6, R14, R13, R12, R11 ;  /* 0x0000000c0d0e7389 */ /* 0x00006400000c000b */
[----:B01----:R-:W-:Y:S01]  /*1bb10*/  ENDCOLLECTIVE ;  /* 0x000000000000791b */ /* 0x003fe20003800000 */
.L_x_15232:
        /* <DEDUP_REMOVED lines=16> */
.L_x_15233:
[----:B------:R-:W-:Y:S02]  /*1bc20*/  IMAD.MOV.U32 R13, RZ, RZ, R4 ;  /* 0x000000ffff0d7224 */ /* 0x000fe400078e0004 */
[----:B------:R-:W-:Y:S02]  /*1bc30*/  IMAD.MOV.U32 R12, RZ, RZ, 0x7 ;  /* 0x00000007ff0c7424 */ /* 0x000fe400078e00ff */
[----:B------:R-:W-:-:S07]  /*1bc40*/  IMAD.MOV.U32 R7, RZ, RZ, R14 ;  /* 0x000000ffff077224 */ /* 0x000fce00078e000e */
[----:B------:R-:W-:Y:S05]  /*1bc50*/  WARPSYNC.COLLECTIVE R15, `(.L_x_15234) ;  /* 0x000000000f087348 */ /* 0x000fea0003c00000 */
[----:B------:R0:W1:Y:S02]  /*1bc60*/  SHFL.IDX P6, R14, R13, R12, R11 ;  /* 0x0000000c0d0e7389 */ /* 0x00006400000c000b */
[----:B01----:R-:W-:Y:S01]  /*1bc70*/  ENDCOLLECTIVE ;  /* 0x000000000000791b */ /* 0x003fe20003800000 */
.L_x_15234:
[----:B------:R-:W-:-:S05]  /*1bc80*/  @!P1 LEA R7, P2, R20, R7, 0x1 ;  /* 0x0000000714079211 */ /* 0x000fca00078408ff */
[----:B------:R-:W-:-:S05]  /*1bc90*/  @!P1 IMAD.X R6, RZ, RZ, R6, P2 ;  /* 0x000000ffff069224 */ /* 0x000fca00010e0606 */
[-C--:B------:R-:W-:Y:S01]  /*1bca0*/  @!P1 LOP3.LUT R7, R7, R6.reuse, RZ, 0x3c, !PT ;  /* 0x0000000607079212 */ /* 0x080fe200078e3cff */
[----:B------:R-:W-:Y:S02]  /*1bcb0*/  IMAD.MOV.U32 R13, RZ, RZ, R0 ;  /* 0x000000ffff0d7224 */ /* 0x000fe400078e0000 */
[----:B------:R-:W-:Y:S01]  /*1bcc0*/  VIADD R0, R17, 0x70 ;  /* 0x0000007011007836 */ /* 0x000fe20000000000 */
[----:B------:R-:W-:-:S04]  /*1bcd0*/  @!P1 LOP3.LUT R6, R7, R6, RZ, 0x3c, !PT ;  /* 0x0000000607069212 */ /* 0x000fc800078e3cff */
[----:B------:R-:W-:Y:S02]  /*1bce0*/  @!P1 LOP3.LUT R7, R7, R6, RZ, 0x3c, !PT ;  /* 0x0000000607079212 */ /* 0x000fe400078e3cff */
[----:B------:R-:W-:-:S07]  /*1bcf0*/  MOV R4, R14 ;  /* 0x0000000e00047202 */ /* 0x000fce0000000f00 */
[----:B------:R-:W-:Y:S05]  /*1bd00*/  WARPSYNC.COLLECTIVE R15, `(.L_x_15235) ;  /* 0x000000000f087348 */ /* 0x000fea0003c00000 */
[----:B------:R0:W1:Y:S02]  /*1bd10*/  SHFL.IDX P6, R14, R13, R12, R11 ;  /* 0x0000000c0d0e7389 */ /* 0x00006400000c000b */
[----:B01----:R-:W-:Y:S01]  /*1bd20*/  ENDCOLLECTIVE ;  /* 0x000000000000791b */ /* 0x003fe20003800000 */
.L_x_15235:
        /* <DEDUP_REMOVED lines=13> */
.L_x_15236:
        /* <DEDUP_REMOVED lines=13> */
.L_x_15237:
[----:B------:R-:W-:Y:S02]  /*1bed0*/  IMAD.MOV.U32 R13, RZ, RZ, R2 ;  /* 0x000000ffff0d7224 */ /* 0x000fe400078e0002 */
[----:B------:R-:W-:Y:S02]  /*1bee0*/  IMAD.MOV.U32 R12, RZ, RZ, 0x1 ;  /* 0x00000001ff0c7424 */ /* 0x000fe400078e00ff */
[----:B------:R-:W-:-:S07]  /*1bef0*/  IMAD.MOV.U32 R8, RZ, RZ, R14 ;  /* 0x000000ffff087224 */ /* 0x000fce00078e000e */
[----:B------:R-:W-:Y:S05]  /*1bf00*/  WARPSYNC.COLLECTIVE R15, `(.L_x_15238) ;  /* 0x000000000f087348 */ /* 0x000fea0003c00000 */
[----:B------:R0:W1:Y:S02]  /*1bf10*/  SHFL.IDX P6, R14, R13, R12, R11 ;  /* 0x0000000c0d0e7389 */ /* 0x00006400000c000b */
[----:B01----:R-:W-:Y:S01]  /*1bf20*/  ENDCOLLECTIVE ;  /* 0x000000000000791b */ /* 0x003fe20003800000 */
.L_x_15238:
        /* <DEDUP_REMOVED lines=14> */
.L_x_15239:
[----:B------:R-:W-:Y:S02]  /*1c010*/  IMAD.MOV.U32 R13, RZ, RZ, R2 ;  /* 0x000000ffff0d7224 */ /* 0x000fe400078e0002 */
[----:B------:R-:W-:Y:S02]  /*1c020*/  IMAD.MOV.U32 R12, RZ, RZ, 0x2 ;  /* 0x00000002ff0c7424 */ /* 0x000fe400078e00ff */
[----:B------:R-:W-:-:S07]  /*1c030*/  IMAD.MOV.U32 R6, RZ, RZ, R14 ;  /* 0x000000ffff067224 */ /* 0x000fce00078e000e */
[----:B------:R-:W-:Y:S05]  /*1c040*/  WARPSYNC.COLLECTIVE R15, `(.L_x_15240) ;  /* 0x000000000f087348 */ /* 0x000fea0003c00000 */
[----:B------:R0:W1:Y:S02]  /*1c050*/  SHFL.IDX P6, R14, R13, R12, R11 ;  /* 0x0000000c0d0e7389 */ /* 0x00006400000c000b */
[----:B01----:R-:W-:Y:S01]  /*1c060*/  ENDCOLLECTIVE ;  /* 0x000000000000791b */ /* 0x003fe20003800000 */
.L_x_15240:
        /* <DEDUP_REMOVED lines=13> */
.L_x_15241:
[----:B------:R-:W-:Y:S02]  /*1c140*/  IMAD.MOV.U32 R13, RZ, RZ, R2 ;  /* 0x000000ffff0d7224 */ /* 0x000fe400078e0002 */
[----:B------:R-:W-:Y:S02]  /*1c150*/  IMAD.MOV.U32 R12, RZ, RZ, 0x3 ;  /* 0x00000003ff0c7424 */ /* 0x000fe400078e00ff */
[----:B------:R-:W-:-:S07]  /*1c160*/  IMAD.MOV.U32 R6, RZ, RZ, R14 ;  /* 0x000000ffff067224 */ /* 0x000fce00078e000e */
[----:B------:R-:W-:Y:S05]  /*1c170*/  WARPSYNC.COLLECTIVE R15, `(.L_x_15242) ;  /* 0x000000000f087348 */ /* 0x000fea0003c00000 */
[----:B------:R0:W1:Y:S02]  /*1c180*/  SHFL.IDX P6, R14, R13, R12, R11 ;  /* 0x0000000c0d0e7389 */ /* 0x00006400000c000b */
[----:B01----:R-:W-:Y:S01]  /*1c190*/  ENDCOLLECTIVE ;  /* 0x000000000000791b */ /* 0x003fe20003800000 */
.L_x_15242:
        /* <DEDUP_REMOVED lines=12> */
.L_x_15243:
[----:B------:R-:W-:Y:S05]  /*1c260*/  BRA `(.L_x_15244) ;  /* 0xffffffac004c7947 */ /* 0x000fea000383ffff */
.L_x_15085:
[----:B0-----:R0:W1:Y:S02]  /*1c270*/  SYNCS.PHASECHK.TRANS64.TRYWAIT P0, [R22+URZ+0x16820], R3 ;  /* 0x01682003160075a7 */ /* 0x001064000800017f */
[----:B-1----:R-:W-:Y:S05]  /*1c280*/  @!P0 NANOSLEEP.SYNCS 0x989680 ;  /* 0x009896800000895d */ /* 0x002fea0003900000 */
[----:B------:R-:W1:Y:S02]  /*1c290*/  @!P0 SYNCS.PHASECHK.TRANS64 P0, [R22+URZ+0x16820], R3 ;  /* 0x01682003160085a7 */ /* 0x000e64000800007f */
[----:B-1----:R-:W-:Y:S05]  /*1c2a0*/  @!P0 BRA `(.L_x_15085) ;  /* 0xfffffffc00f08947 */ /* 0x002fea000383ffff */
[----:B------:R-:W-:Y:S05]  /*1c2b0*/  BRA `(.L_x_15245) ;  /* 0xffffffac00b47947 */ /* 0x000fea000383ffff */
.L_x_15094:
[----:B0-----:R0:W2:Y:S02]  /*1c2c0*/  SYNCS.PHASECHK.TRANS64.TRYWAIT P0, [R2+URZ+0x16840], R3 ;  /* 0x01684003020075a7 */ /* 0x0010a4000800017f */
[----:B--2---:R-:W-:Y:S05]  /*1c2d0*/  @!P0 NANOSLEEP.SYNCS 0x989680 ;  /* 0x009896800000895d */ /* 0x004fea0003900000 */
[----:B------:R-:W2:Y:S02]  /*1c2e0*/  @!P0 SYNCS.PHASECHK.TRANS64 P0, [R2+URZ+0x16840], R3 ;  /* 0x01684003020085a7 */ /* 0x000ea4000800007f */
[----:B--2---:R-:W-:Y:S05]  /*1c2f0*/  @!P0 BRA `(.L_x_15094) ;  /* 0xfffffffc00f08947 */ /* 0x004fea000383ffff */
[----:B------:R-:W-:Y:S05]  /*1c300*/  BRA `(.L_x_15246) ;  /* 0xffffffb000607947 */ /* 0x000fea000383ffff */
.L_x_15099:
[----:B0-----:R0:W1:Y:S02]  /*1c310*/  SYNCS.PHASECHK.TRANS64.TRYWAIT P0, [R3+URZ+0x60], R2 ;  /* 0x00006002030075a7 */ /* 0x001064000800017f */
[----:B-1----:R-:W-:Y:S05]  /*1c320*/  @!P0 NANOSLEEP.SYNCS 0x989680 ;  /* 0x009896800000895d */ /* 0x002fea0003900000 */
[----:B------:R-:W1:Y:S02]  /*1c330*/  @!P0 SYNCS.PHASECHK.TRANS64 P0, [R3+URZ+0x60], R2 ;  /* 0x00006002030085a7 */ /* 0x000e64000800007f */
[----:B-1----:R-:W-:Y:S05]  /*1c340*/  @!P0 BRA `(.L_x_15099) ;  /* 0xfffffffc00f08947 */ /* 0x002fea000383ffff */
[----:B------:R-:W-:Y:S05]  /*1c350*/  BRA `(.L_x_15247) ;  /* 0xffffffb000ec7947 */ /* 0x000fea000383ffff */
.L_x_15107:
[----:B0-----:R0:W2:Y:S02]  /*1c360*/  SYNCS.PHASECHK.TRANS64.TRYWAIT P0, [R2+URZ+0x16840], R3 ;  /* 0x01684003020075a7 */ /* 0x0010a4000800017f */
[----:B--2---:R-:W-:Y:S05]  /*1c370*/  @!P0 NANOSLEEP.SYNCS 0x989680 ;  /* 0x009896800000895d */ /* 0x004fea0003900000 */
[----:B------:R-:W2:Y:S02]  /*1c380*/  @!P0 SYNCS.PHASECHK.TRANS64 P0, [R2+URZ+0x16840], R3 ;  /* 0x01684003020085a7 */ /* 0x000ea4000800007f */
[----:B--2---:R-:W-:Y:S05]  /*1c390*/  @!P0 BRA `(.L_x_15107) ;  /* 0xfffffffc00f08947 */ /* 0x004fea000383ffff */
[----:B------:R-:W-:Y:S05]  /*1c3a0*/  BRA `(.L_x_15248) ;  /* 0xffffffb800287947 */ /* 0x000fea000383ffff */
.L_x_15112:
[----:B0-----:R0:W1:Y:S02]  /*1c3b0*/  SYNCS.PHASECHK.TRANS64.TRYWAIT P0, [R10+URZ+0x60], R27 ;  /* 0x0000601b0a0075a7 */ /* 0x001064000800017f */
[----:B-1----:R-:W-:Y:S05]  /*1c3c0*/  @!P0 NANOSLEEP.SYNCS 0x989680 ;  /* 0x009896800000895d */ /* 0x002fea0003900000 */
[----:B------:R-:W1:Y:S02]  /*1c3d0*/  @!P0 SYNCS.PHASECHK.TRANS64 P0, [R10+URZ+0x60], R27 ;  /* 0x0000601b0a0085a7 */ /* 0x000e64000800007f */
[----:B-1----:R-:W-:Y:S05]  /*1c3e0*/  @!P0 BRA `(.L_x_15112) ;  /* 0xfffffffc00f08947 */ /* 0x002fea000383ffff */
[----:B------:R-:W-:Y:S05]  /*1c3f0*/  BRA `(.L_x_15249) ;  /* 0xffffffb800b47947 */ /* 0x000fea000383ffff */
.L_x_15120:
[----:B0-----:R0:W2:Y:S02]  /*1c400*/  SYNCS.PHASECHK.TRANS64.TRYWAIT P0, [R2+URZ+0x16840], R3 ;  /* 0x01684003020075a7 */ /* 0x0010a4000800017f */
[----:B--2---:R-:W-:Y:S05]  /*1c410*/  @!P0 NANOSLEEP.SYNCS 0x989680 ;  /* 0x009896800000895d */ /* 0x004fea0003900000 */
[----:B------:R-:W2:Y:S02]  /*1c420*/  @!P0 SYNCS.PHASECHK.TRANS64 P0, [R2+URZ+0x16840], R3 ;  /* 0x01684003020085a7 */ /* 0x000ea4000800007f */
[----:B--2---:R-:W-:Y:S05]  /*1c430*/  @!P0 BRA `(.L_x_15120) ;  /* 0xfffffffc00f08947 */ /* 0x004fea000383ffff */
[----:B------:R-:W-:Y:S05]  /*1c440*/  BRA `(.L_x_15250) ;  /* 0xffffffbc00c47947 */ /* 0x000fea000383ffff */
.L_x_15125:
[----:B0-----:R0:W1:Y:S02]  /*1c450*/  SYNCS.PHASECHK.TRANS64.TRYWAIT P0, [R7+URZ+0x60], R2 ;  /* 0x00006002070075a7 */ /* 0x001064000800017f */
[----:B-1----:R-:W-:Y:S05]  /*1c460*/  @!P0 NANOSLEEP.SYNCS 0x989680 ;  /* 0x009896800000895d */ /* 0x002fea0003900000 */
[----:B------:R-:W1:Y:S02]  /*1c470*/  @!P0 SYNCS.PHASECHK.TRANS64 P0, [R7+URZ+0x60], R2 ;  /* 0x00006002070085a7 */ /* 0x000e64000800007f */
[----:B-1----:R-:W-:Y:S05]  /*1c480*/  @!P0 BRA `(.L_x_15125) ;  /* 0xfffffffc00f08947 */ /* 0x002fea000383ffff */
[----:B------:R-:W-:Y:S05]  /*1c490*/  BRA `(.L_x_15251) ;  /* 0xffffffc000547947 */ /* 0x000fea000383ffff */
.L_x_15135:
[----:B0-----:R0:W1:Y:S02]  /*1c4a0*/  SYNCS.PHASECHK.TRANS64.TRYWAIT P0, [R3+URZ+0x16860], R0 ;  /* 0x01686000030075a7 */ /* 0x001064000800017f */
[----:B-1----:R-:W-:Y:S05]  /*1c4b0*/  @!P0 NANOSLEEP.SYNCS 0x989680 ;  /* 0x009896800000895d */ /* 0x002fea0003900000 */
[----:B------:R-:W1:Y:S02]  /*1c4c0*/  @!P0 SYNCS.PHASECHK.TRANS64 P0, [R3+URZ+0x16860], R0 ;  /* 0x01686000030085a7 */ /* 0x000e64000800007f */
[----:B-1----:R-:W-:Y:S05]  /*1c4d0*/  @!P0 BRA `(.L_x_15135) ;  /* 0xfffffffc00f08947 */ /* 0x002fea000383ffff */
[----:B------:R-:W-:Y:S05]  /*1c4e0*/  BRA `(.L_x_15252) ;  /* 0xffffffc400507947 */ /* 0x000fea000383ffff */
.L_x_15141:
[----:B------:R-:W-:Y:S01]  /*1c4f0*/  BSSY B0, `(.L_x_15253) ;  /* 0x0000008000007945 */ /* 0x000fe20003800000 */
[----:B------:R-:W-:Y:S01]  /*1c500*/  MOV R13, R16 ;  /* 0x00000010000d7202 */ /* 0x000fe20000000f00 */
[----:B0-----:R-:W-:Y:S02]  /*1c510*/  IMAD.MOV.U32 R12, RZ, RZ, RZ ;  /* 0x000000ffff0c7224 */ /* 0x001fe400078e00ff */
[----:B------:R-:W-:Y:S02]  /*1c520*/  IMAD.MOV.U32 R11, RZ, RZ, 0x1f ;  /* 0x0000001fff0b7424 */ /* 0x000fe400078e00ff */
[----:B------:R-:W-:-:S07]  /*1c530*/  IMAD.MOV.U32 R15, RZ, RZ, -0x1 ;  /* 0xffffffffff0f7424 */ /* 0x000fce00078e00ff */
[----:B--2---:R-:W-:Y:S05]  /*1c540*/  WARPSYNC.COLLECTIVE R15, `(.L_x_15254) ;  /* 0x000000000f087348 */ /* 0x004fea0003c00000 */
[----:B------:R0:W1:Y:S02]  /*1c550*/  SHFL.IDX P6, R14, R13, R12, R11 ;  /* 0x0000000c0d0e7389 */ /* 0x00006400000c000b */
[----:B012---:R-:W-:Y:S01]  /*1c560*/  ENDCOLLECTIVE ;  /* 0x000000000000791b */ /* 0x007fe20003800000 */
.L_x_15254:
[----:B------:R-:W-:Y:S05]  /*1c570*/  BSYNC B0 ;  /* 0x0000000000007941 */ /* 0x000fea0003800000 */
.L_x_15253:
        /* <DEDUP_REMOVED lines=9> */
.L_x_15255:
        /* <DEDUP_REMOVED lines=18> */
.L_x_15256:
[----:B------:R-:W-:Y:S02]  /*1c730*/  MOV R12, 0x2 ;  /* 0x00000002000c7802 */ /* 0x000fe40000000f00 */
[----:B------:R-:W-:-:S05]  /*1c740*/  SEL R4, R14, RZ, P1 ;  /* 0x000000ff0e047207 */ /* 0x000fca0000800000 */
[----:B------:R-:W-:-:S04]  /*1c750*/  IMAD.IADD R4, R17, 0x1, R4 ;  /* 0x0000000111047824 */ /* 0x000fc800078e0204 */
[----:B------:R-:W-:-:S07]  /*1c760*/  IMAD.MOV.U32 R13, RZ, RZ, R4 ;  /* 0x000000ffff0d7224 */ /* 0x000fce00078e0004 */
[----:B------:R-:W-:Y:S05]  /*1c770*/  WARPSYNC.COLLECTIVE R15, `(.L_x_15257) ;  /* 0x000000000f087348 */ /* 0x000fea0003c00000 */
[----:B------:R0:W1:Y:S02]  /*1c780*/  SHFL.UP P6, R14, R13, R12, R11 ;  /* 0x0400000c0d0e7389 */ /* 0x00006400000c000b */
[----:B01----:R-:W-:Y:S01]  /*1c790*/  ENDCOLLECTIVE ;  /* 0x000000000000791b */ /* 0x003fe20003800000 */
.L_x_15257:
[----:B------:R-:W-:Y:S01]  /*1c7a0*/  IMAD.MOV.U32 R12, RZ, RZ, 0x4 ;  /* 0x00000004ff0c7424 */ /* 0x000fe200078e00ff */
[----:B------:R-:W-:-:S05]  /*1c7b0*/  SEL R3, R14, RZ, P2 ;  /* 0x000000ff0e037207 */ /* 0x000fca0001000000 */
[----:B------:R-:W-:-:S04]  /*1c7c0*/  IMAD.IADD R6, R4, 0x1, R3 ;  /* 0x0000000104067824 */ /* 0x000fc800078e0203 */
[----:B------:R-:W-:-:S07]  /*1c7d0*/  IMAD.MOV.U32 R13, RZ, RZ, R6 ;  /* 0x000000ffff0d7224 */ /* 0x000fce00078e0006 */
[----:B------:R-:W-:Y:S05]  /*1c7e0*/  WARPSYNC.COLLECTIVE R15, `(.L_x_15258) ;  /* 0x000000000f087348 */ /* 0x000fea0003c00000 */
[----:B------:R0:W1:Y:S02]  /*1c7f0*/  SHFL.UP P6, R14, R13, R12, R11 ;  /* 0x0400000c0d0e7389 */ /* 0x00006400000c000b */
[----:B01----:R-:W-:Y:S01]  /*1c800*/  ENDCOLLECTIVE ;  /* 0x000000000000791b */ /* 0x003fe20003800000 */
.L_x_15258:
[----:B------:R-:W-:Y:S01]  /*1c810*/  IMAD.MOV.U32 R12, RZ, RZ, 0x8 ;  /* 0x00000008ff0c7424 */ /* 0x000fe200078e00ff */
[----:B------:R-:W-:-:S05]  /*1c820*/  SEL R3, R14, RZ, P3 ;  /* 0x000000ff0e037207 */ /* 0x000fca0001800000 */
[----:B------:R-:W-:-:S04]  /*1c830*/  IMAD.IADD R2, R6, 0x1, R3 ;  /* 0x0000000106027824 */ /* 0x000fc800078e0203 */
[----:B------:R-:W-:-:S07]  /*1c840*/  IMAD.MOV.U32 R13, RZ, RZ, R2 ;  /* 0x000000ffff0d7224 */ /* 0x000fce00078e0002 */
[----:B------:R-:W-:Y:S05]  /*1c850*/  WARPSYNC.COLLECTIVE R15, `(.L_x_15259) ;  /* 0x000000000f087348 */ /* 0x000fea0003c00000 */
[----:B------:R0:W1:Y:S02]  /*1c860*/  SHFL.UP P6, R14, R13, R12, R11 ;  /* 0x0400000c0d0e7389 */ /* 0x00006400000c000b */
[----:B01----:R-:W-:Y:S01]  /*1c870*/  ENDCOLLECTIVE ;  /* 0x000000000000791b */ /* 0x003fe20003800000 */
.L_x_15259:
[----:B------:R-:W-:Y:S01]  /*1c880*/  IMAD.MOV.U32 R12, RZ, RZ, 0x10 ;  /* 0x00000010ff0c7424 */ /* 0x000fe200078e00ff */
[----:B------:R-:W-:-:S05]  /*1c890*/  SEL R3, R14, RZ, P4 ;  /* 0x000000ff0e037207 */ /* 0x000fca0002000000 */
[----:B------:R-:W-:-:S04]  /*1c8a0*/  IMAD.IADD R3, R2, 0x1, R3 ;  /* 0x0000000102037824 */ /* 0x000fc800078e0203 */
[----:B------:R-:W-:-:S07]  /*1c8b0*/  IMAD.MOV.U32 R13, RZ, RZ, R3 ;  /* 0x000000ffff0d7224 */ /* 0x000fce00078e0003 */
[----:B------:R-:W-:Y:S05]  /*1c8c0*/  WARPSYNC.COLLECTIVE R15, `(.L_x_15260) ;  /* 0x000000000f087348 */ /* 0x000fea0003c00000 */
[----:B------:R0:W1:Y:S02]  /*1c8d0*/  SHFL.UP P6, R14, R13, R12, R11 ;  /* 0x0400000c0d0e7389 */ /* 0x00006400000c000b */
[----:B01----:R-:W-:Y:S01]  /*1c8e0*/  ENDCOLLECTIVE ;  /* 0x000000000000791b */ /* 0x003fe20003800000 */
.L_x_15260:
        /* <DEDUP_REMOVED lines=8> */
.L_x_15261:
[----:B------:R-:W-:Y:S05]  /*1c970*/  BRA `(.L_x_15262) ;  /* 0xffffffc400847947 */ /* 0x000fea000383ffff */
.L_x_15146:
[----:B------:R-:W-:Y:S01]  /*1c980*/  BSSY B0, `(.L_x_15263) ;  /* 0x0000008000007945 */ /* 0x000fe20003800000 */
[----:B-----5:R-:W-:Y:S01]  /*1c990*/  IMAD.MOV.U32 R13, RZ, RZ, R17 ;  /* 0x000000ffff0d7224 */ /* 0x020fe200078e0011 */
[----:B------:R-:W-:Y:S01]  /*1c9a0*/  MOV R15, 0xffffffff ;  /* 0xffffffff000f7802 */ /* 0x000fe20000000f00 */
[----:B------:R-:W-:Y:S02]  /*1c9b0*/  IMAD.MOV.U32 R12, RZ, RZ, 0x1 ;  /* 0x00000001ff0c7424 */ /* 0x000fe400078e00ff */
[----:B------:R-:W-:-:S07]  /*1c9c0*/  IMAD.MOV.U32 R11, RZ, RZ, RZ ;  /* 0x000000ffff0b7224 */ /* 0x000fce00078e00ff */
[----:B0-----:R-:W-:Y:S05]  /*1c9d0*/  WARPSYNC.COLLECTIVE R15, `(.L_x_15264) ;  /* 0x000000000f087348 */ /* 0x001fea0003c00000 */
[----:B------:R1:W2:Y:S02]  /*1c9e0*/  SHFL.UP P6, R14, R13, R12, R11 ;  /* 0x0400000c0d0e7389 */ /* 0x0002a400000c000b */
[----:B012---:R-:W-:Y:S01]  /*1c9f0*/  ENDCOLLECTIVE ;  /* 0x000000000000791b */ /* 0x007fe20003800000 */
.L_x_15264:
[----:B------:R-:W-:Y:S05]  /*1ca00*/  BSYNC B0 ;  /* 0x0000000000007941 */ /* 0x000fea0003800000 */
.L_x_15263:
        /* <DEDUP_REMOVED lines=8> */
.L_x_15265:
[----:B------:R-:W-:Y:S01]  /*1ca90*/  IMAD.MOV.U32 R12, RZ, RZ, 0x4 ;  /* 0x00000004ff0c7424 */ /* 0x000fe200078e00ff */
[----:B------:R-:W-:-:S05]  /*1caa0*/  SEL R2, R14, RZ, P2 ;  /* 0x000000ff0e027207 */ /* 0x000fca0001000000 */
[----:B------:R-:W-:-:S04]  /*1cab0*/  IMAD.IADD R2, R13, 0x1, R2 ;  /* 0x000000010d027824 */ /* 0x000fc800078e0202 */
[----:B------:R-:W-:-:S07]  /*1cac0*/  IMAD.MOV.U32 R13, RZ, RZ, R2 ;  /* 0x000000ffff0d7224 */ /* 0x000fce00078e0002 */
[----:B------:R-:W-:Y:S05]  /*1cad0*/  WARPSYNC.COLLECTIVE R15, `(.L_x_15266) ;  /* 0x000000000f087348 */ /* 0x000fea0003c00000 */
[----:B------:R0:W1:Y:S02]  /*1cae0*/  SHFL.UP P6, R14, R13, R12, R11 ;  /* 0x0400000c0d0e7389 */ /* 0x00006400000c000b */
[----:B01----:R-:W-:Y:S01]  /*1caf0*/  ENDCOLLECTIVE ;  /* 0x000000000000791b */ /* 0x003fe20003800000 */
.L_x_15266:
[----:B------:R-:W-:Y:S01]  /*1cb00*/  IMAD.MOV.U32 R12, RZ, RZ, 0x8 ;  /* 0x00000008ff0c7424 */ /* 0x000fe200078e00ff */
[----:B------:R-:W-:-:S05]  /*1cb10*/  SEL R3, R14, RZ, P3 ;  /* 0x000000ff0e037207 */ /* 0x000fca0001800000 */
[----:B------:R-:W-:-:S04]  /*1cb20*/  IMAD.IADD R3, R2, 0x1, R3 ;  /* 0x0000000102037824 */ /* 0x000fc800078e0203 */
[----:B------:R-:W-:-:S07]  /*1cb30*/  IMAD.MOV.U32 R13, RZ, RZ, R3 ;  /* 0x000000ffff0d7224 */ /* 0x000fce00078e0003 */
[----:B------:R-:W-:Y:S05]  /*1cb40*/  WARPSYNC.COLLECTIVE R15, `(.L_x_15267) ;  /* 0x000000000f087348 */ /* 0x000fea0003c00000 */
[----:B------:R0:W1:Y:S02]  /*1cb50*/  SHFL.UP P6, R14, R13, R12, R11 ;  /* 0x0400000c0d0e7389 */ /* 0x00006400000c000b */
[----:B01----:R-:W-:Y:S01]  /*1cb60*/  ENDCOLLECTIVE ;  /* 0x000000000000791b */ /* 0x003fe20003800000 */
.L_x_15267:
[----:B------:R-:W-:Y:S01]  /*1cb70*/  IMAD.MOV.U32 R12, RZ, RZ, 0x10 ;  /* 0x00000010ff0c7424 */ /* 0x000fe200078e00ff */
[----:B------:R-:W-:-:S05]  /*1cb80*/  SEL R4, R14, RZ, P4 ;  /* 0x000000ff0e047207 */ /* 0x000fca0002000000 */
[----:B------:R-:W-:-:S04]  /*1cb90*/  IMAD.IADD R4, R3, 0x1, R4 ;  /* 0x0000000103047824 */ /* 0x000fc800078e0204 */
[----:B------:R-:W-:-:S07]  /*1cba0*/  IMAD.MOV.U32 R13, RZ, RZ, R4 ;  /* 0x000000ffff0d7224 */ /* 0x000fce00078e0004 */
[----:B------:R-:W-:Y:S05]  /*1cbb0*/  WARPSYNC.COLLECTIVE R15, `(.L_x_15268) ;  /* 0x000000000f087348 */ /* 0x000fea0003c00000 */
[----:B------:R0:W1:Y:S02]  /*1cbc0*/  SHFL.UP P6, R14, R13, R12, R11 ;  /* 0x0400000c0d0e7389 */ /* 0x00006400000c000b */
[----:B01----:R-:W-:Y:S01]  /*1cbd0*/  ENDCOLLECTIVE ;  /* 0x000000000000791b */ /* 0x003fe20003800000 */
.L_x_15268:
[----:B------:R-:W-:Y:S01]  /*1cbe0*/  IMAD.MOV.U32 R12, RZ, RZ, 0x1f ;  /* 0x0000001fff0c7424 */ /* 0x000fe200078e00ff */
[----:B------:R-:W-:Y:S02]  /*1cbf0*/  MOV R11, 0x1f ;  /* 0x0000001f000b7802 */ /* 0x000fe40000000f00 */
[----:B------:R-:W-:-:S05]  /*1cc00*/  SEL R3, R14, RZ, P5 ;  /* 0x000000ff0e037207 */ /* 0x000fca0002800000 */
[----:B------:R-:W-:-:S04]  /*1cc10*/  IMAD.IADD R3, R4, 0x1, R3 ;  /* 0x0000000104037824 */ /* 0x000fc800078e0203 */
[----:B------:R-:W-:-:S07]  /*1cc20*/  IMAD.MOV.U32 R13, RZ, RZ, R3 ;  /* 0x000000ffff0d7224 */ /* 0x000fce00078e0003 */
[----:B------:R-:W-:Y:S05]  /*1cc30*/  WARPSYNC.COLLECTIVE R15, `(.L_x_15269) ;  /* 0x000000000f087348 */ /* 0x000fea0003c00000 */
[----:B------:R0:W1:Y:S02]  /*1cc40*/  SHFL.IDX P6, R14, R13, R12, R11 ;  /* 0x0000000c0d0e7389 */ /* 0x00006400000c000b */
[----:B01----:R-:W-:Y:S01]  /*1cc50*/  ENDCOLLECTIVE ;  /* 0x000000000000791b */ /* 0x003fe20003800000 */
.L_x_15269:
[----:B------:R-:W-:Y:S05]  /*1cc60*/  BRA `(.L_x_15270) ;  /* 0xffffffc400647947 */ /* 0x000fea000383ffff */
.L_x_15148:
[----:B------:R-:W-:Y:S01]  /*1cc70*/  BSSY B0, `(.L_x_15271) ;  /* 0x0000006000007945 */ /* 0x000fe20003800000 */
[----:B------:R-:W-:Y:S01]  /*1cc80*/  PLOP3.LUT P6, PT, P6, PT, PT, 0x8, 0x0 ;  /* 0x000000000000781c */ /* 0x000fe200037ce170 */
[----:B------:R-:W-:-:S12]  /*1cc90*/  IMAD.MOV.U32 R15, RZ, RZ, -0x1 ;  /* 0xffffffffff0f7424 */ /* 0x000fd800078e00ff */
[----:B0-----:R-:W-:Y:S05]  /*1cca0*/  WARPSYNC.COLLECTIVE R15, `(.L_x_15272) ;  /* 0x000000000f087348 */ /* 0x001fea0003c00000 */
[----:B------:R-:W-:Y:S01]  /*1ccb0*/  VOTE.ANY R14, PT, P6 ;  /* 0x00000000000e7806 */ /* 0x000fe200030e0100 */
[----:B0-----:R-:W-:Y:S06]  /*1ccc0*/  ENDCOLLECTIVE ;  /* 0x000000000000791b */ /* 0x001fec0003800000 */
.L_x_15272:
[----:B------:R-:W-:Y:S05]  /*1ccd0*/  BSYNC B0 ;  /* 0x0000000000007941 */ /* 0x000fea0003800000 */
.L_x_15271:
        /* <DEDUP_REMOVED lines=9> */
.L_x_15273:
[----:B------:R-:W-:Y:S01]  /*1cd70*/  IMAD.MOV.U32 R17, RZ, RZ, R14 ;  /* 0x000000ffff117224 */ /* 0x000fe200078e000e */
[----:B------:R-:W-:Y:S06]  /*1cd80*/  BRA `(.L_x_15274) ;  /* 0xffffffc400547947 */ /* 0x000fec000383ffff */
.L_x_15150:
[----:B------:R-:W-:Y:S01]  /*1cd90*/  BSSY B0, `(.L_x_15275) ;  /* 0x0000007000007945 */ /* 0x000fe20003800000 */
[----:B------:R-:W-:Y:S02]  /*1cda0*/  IMAD.MOV.U32 R13, RZ, RZ, R3 ;  /* 0x000000ffff0d7224 */ /* 0x000fe400078e0003 */
[----:B------:R-:W-:Y:S02]  /*1cdb0*/  IMAD.MOV.U32 R11, RZ, RZ, 0x1f ;  /* 0x0000001fff0b7424 */ /* 0x000fe400078e00ff */
[----:B------:R-:W-:-:S07]  /*1cdc0*/  IMAD.MOV.U32 R15, RZ, RZ, -0x1 ;  /* 0xffffffffff0f7424 */ /* 0x000fce00078e00ff */
[----:B012---:R-:W-:Y:S05]  /*1cdd0*/  WARPSYNC.COLLECTIVE R15, `(.L_x_15276) ;  /* 0x000000000f087348 */ /* 0x007fea0003c00000 */
[----:B------:R3:W4:Y:S02]  /*1cde0*/  SHFL.IDX P6, R14, R13, R12, R11 ;  /* 0x0000000c0d0e7389 */ /* 0x00072400000c000b */
[----:B01234-:R-:W-:Y:S01]  /*1cdf0*/  ENDCOLLECTIVE ;  /* 0x000000000000791b */ /* 0x01ffe20003800000 */
.L_x_15276:
[----:B------:R-:W-:Y:S05]  /*1ce00*/  BSYNC B0 ;  /* 0x0000000000007941 */ /* 0x000fea0003800000 */
.L_x_15275:
[----:B------:R-:W-:Y:S05]  /*1ce10*/  BRA `(.L_x_15149) ;  /* 0xffffffc4004c7947 */ /* 0x000fea000383ffff */
.L_x_15154:
[----:B0-----:R0:W3:Y:S02]  /*1ce20*/  SYNCS.PHASECHK.TRANS64.TRYWAIT P0, [R9+URZ+0x16820], R0 ;  /* 0x01682000090075a7 */ /* 0x0010e4000800017f */
[----:B---3--:R-:W-:Y:S05]  /*1ce30*/  @!P0 NANOSLEEP.SYNCS 0x989680 ;  /* 0x009896800000895d */ /* 0x008fea0003900000 */
[----:B------:R-:W3:Y:S02]  /*1ce40*/  @!P0 SYNCS.PHASECHK.TRANS64 P0, [R9+URZ+0x16820], R0 ;  /* 0x01682000090085a7 */ /* 0x000ee4000800007f */
[----:B---3--:R-:W-:Y:S05]  /*1ce50*/  @!P0 BRA `(.L_x_15154) ;  /* 0xfffffffc00f08947 */ /* 0x008fea000383ffff */
[----:B------:R-:W-:Y:S05]  /*1ce60*/  BRA `(.L_x_15277) ;  /* 0xffffffc800c47947 */ /* 0x000fea000383ffff */
.L_x_15155:
        /* <DEDUP_REMOVED lines=8> */
[----:B012-4-:R-:W-:Y:S05]  /*1cef0*/  WARPSYNC.COLLECTIVE R15, `(.L_x_15279) ;  /* 0x000000000f087348 */ /* 0x017fea0003c00000 */
[----:B------:R3:W0:Y:S02]  /*1cf00*/  SHFL.IDX P6, R14, R13, R12, R11 ;  /* 0x0000000c0d0e7389 */ /* 0x00062400000c000b */
[----:B01234-:R-:W-:Y:S01]  /*1cf10*/  ENDCOLLECTIVE ;  /* 0x000000000000791b */ /* 0x01ffe20003800000 */
.L_x_15279:
[----:B------:R-:W-:Y:S05]  /*1cf20*/  BSYNC B0 ;  /* 0x0000000000007941 */ /* 0x000fea0003800000 */
.L_x_15278:
[----:B------:R-:W-:Y:S05]  /*1cf30*/  BRA `(.L_x_15280) ;  /* 0xffffffc800ac7947 */ /* 0x000fea000383ffff */
.L_x_15156:
[----:B------:R-:W-:Y:S01]  /*1cf40*/  BSSY B0, `(.L_x_15281) ;  /* 0x0000006000007945 */ /* 0x000fe20003800000 */
[----:B------:R-:W-:-:S07]  /*1cf50*/  IMAD.MOV.U32 R15, RZ, RZ, -0x1 ;  /* 0xffffffffff0f7424 */ /* 0x000fce00078e00ff */
[----:B012-4-:R-:W-:Y:S05]  /*1cf60*/  WARPSYNC.COLLECTIVE R15, `(.L_x_15282) ;  /* 0x000000000f0c7348 */ /* 0x017fea0003c00000 */
[----:B------:R-:W-:Y:S02]  /*1cf70*/  ELECT P6, UR62, PT ;  /* 0x00000000003e782f */ /* 0x000fe400038c0000 */
[----:B------:R-:W-:Y:S01]  /*1cf80*/  MOV R14, UR62 ;  /* 0x0000003e000e7c02 */ /* 0x000fe20008000f00 */
[----:B012-4-:R-:W-:Y:S10]  /*1cf90*/  ENDCOLLECTIVE ;  /* 0x000000000000791b */ /* 0x017ff40003800000 */
.L_x_15282:
[----:B------:R-:W-:Y:S05]  /*1cfa0*/  BSYNC B0 ;  /* 0x0000000000007941 */ /* 0x000fea0003800000 */
.L_x_15281:
[----:B------:R-:W-:Y:S05]  /*1cfb0*/  BRA `(.L_x_15283) ;  /* 0xffffffc800a07947 */ /* 0x000fea000383ffff */
.L_x_15158:
[----:B0-----:R0:W2:Y:S02]  /*1cfc0*/  SYNCS.PHASECHK.TRANS64.TRYWAIT P0, [R6+URZ], R3 ;  /* 0x00000003060075a7 */ /* 0x0010a4000800017f */
[----:B--2---:R-:W-:Y:S05]  /*1cfd0*/  @!P0 NANOSLEEP.SYNCS 0x989680 ;  /* 0x009896800000895d */ /* 0x004fea0003900000 */
[----:B------:R-:W2:Y:S02]  /*1cfe0*/  @!P0 SYNCS.PHASECHK.TRANS64 P0, [R6+URZ], R3 ;  /* 0x00000003060085a7 */ /* 0x000ea4000800007f */
[----:B--2---:R-:W-:Y:S05]  /*1cff0*/  @!P0 BRA `(.L_x_15158) ;  /* 0xfffffffc00f08947 */ /* 0x004fea000383ffff */
[----:B------:R-:W-:Y:S05]  /*1d000*/  BRA `(.L_x_15284) ;  /* 0xffffffc800d47947 */ /* 0x000fea000383ffff */
.L_x_15159:
[----:B--2---:R2:W3:Y:S02]  /*1d010*/  SYNCS.PHASECHK.TRANS64.TRYWAIT P0, [R7+URZ], R2 ;  /* 0x00000002070075a7 */ /* 0x0044e4000800017f */
[----:B---3--:R-:W-:Y:S05]  /*1d020*/  @!P0 NANOSLEEP.SYNCS 0x989680 ;  /* 0x009896800000895d */ /* 0x008fea0003900000 */
[----:B------:R-:W3:Y:S02]  /*1d030*/  @!P0 SYNCS.PHASECHK.TRANS64 P0, [R7+URZ], R2 ;  /* 0x00000002070085a7 */ /* 0x000ee4000800007f */
[----:B---3--:R-:W-:Y:S05]  /*1d040*/  @!P0 BRA `(.L_x_15159) ;  /* 0xfffffffc00f08947 */ /* 0x008fea000383ffff */
[----:B------:R-:W-:Y:S05]  /*1d050*/  BRA `(.L_x_15285) ;  /* 0xffffffc800c87947 */ /* 0x000fea000383ffff */
.L_x_15161:
[----:B---3--:R3:W0:Y:S02]  /*1d060*/  SYNCS.PHASECHK.TRANS64.TRYWAIT P0, [R4+URZ], R3 ;  /* 0x00000003040075a7 */ /* 0x008624000800017f */
[----:B0-----:R-:W-:Y:S05]  /*1d070*/  @!P0 NANOSLEEP.SYNCS 0x989680 ;  /* 0x009896800000895d */ /* 0x001fea0003900000 */
[----:B------:R-:W0:Y:S02]  /*1d080*/  @!P0 SYNCS.PHASECHK.TRANS64 P0, [R4+URZ], R3 ;  /* 0x00000003040085a7 */ /* 0x000e24000800007f */
[----:B0-----:R-:W-:Y:S05]  /*1d090*/  @!P0 BRA `(.L_x_15161) ;  /* 0xfffffffc00f08947 */ /* 0x001fea000383ffff */
[----:B------:R-:W-:Y:S05]  /*1d0a0*/  BRA `(.L_x_15286) ;  /* 0xffffffc800cc7947 */ /* 0x000fea000383ffff */
.L_x_15287:
        /* <DEDUP_REMOVED lines=13> */
.L_x_15336:


//--------------------- .nv.global.init           --------------------------
	.section	.nv.global.init,"aw",@progbits
.nv.global.init:
	.type		$str$23,@object
	.size		$str$23,($str$24 - $str$23)
$str$23:
        /*0000*/ 	.byte	0x28, 0x61, 0x64, 0x64, 0x72, 0x65, 0x73, 0x73, 0x20, 0x26, 0x20, 0x6d, 0x61, 0x73, 0x6b, 0x29
        /*0010*/ 	.byte	0x20, 0x3d, 0x3d, 0x20, 0x30, 0x00
	.type		$str$24,@object
	.size		$str$24,(__unnamed_43 - $str$24)
$str$24:
        /*0016*/ 	.byte	0x2f, 0x74, 0x6d, 0x70, 0x2f, 0x6f, 0x73, 0x73, 0x5f, 0x6b, 0x65, 0x72, 0x6e, 0x65, 0x6c, 0x73
        /*0026*/ 	.byte	0x5f, 0x73, 0x72, 0x63, 0x2f, 0x66, 0x6c, 0x61, 0x73, 0x68, 0x5f, 0x61, 0x74, 0x74, 0x65, 0x6e
        /*0036*/ 	.byte	0x74, 0x69, 0x6f, 0x6e, 0x2f, 0x63, 0x73, 0x72, 0x63, 0x2f, 0x63, 0x75, 0x74, 0x6c, 0x61, 0x73
        /*0046*/ 	.byte	0x73, 0x2f, 0x69, 0x6e, 0x63, 0x6c, 0x75, 0x64, 0x65, 0x2f, 0x63, 0x75, 0x74, 0x65, 0x2f, 0x70
        /*0056*/ 	.byte	0x6f, 0x69, 0x6e, 0x74, 0x65, 0x72, 0x5f, 0x66, 0x6c, 0x61, 0x67, 0x67, 0x65, 0x64, 0x2e, 0x68
        /*0066*/ 	.byte	0x70, 0x70, 0x00
	.type		__unnamed_43,@object
	.size		__unnamed_43,(__unnamed_4 - __unnamed_43)
__unnamed_43:
        /* <DEDUP_REMOVED lines=24> */
        /*01e9*/ 	.byte	0x00
	.type		__unnamed_4,@object
	.size		__unnamed_4,(__unnamed_13 - __unnamed_4)
__unnamed_4:
        /* <DEDUP_REMOVED lines=25> */
	.type		__unnamed_13,@object
	.size		__unnamed_13,(__unnamed_29 - __unnamed_13)
__unnamed_13:
        /* <DEDUP_REMOVED lines=25> */
	.type		__unnamed_29,@object
	.size		__unnamed_29,(__unnamed_21 - __unnamed_29)
__unnamed_29:
        /* <DEDUP_REMOVED lines=25> */
	.type		__unnamed_21,@object
	.size		__unnamed_21,(__unnamed_39 - __unnamed_21)
__unnamed_21:
        /* <DEDUP_REMOVED lines=25> */
	.type		__unnamed_39,@object
	.size		__unnamed_39,(__unnamed_34 - __unnamed_39)
__unnamed_39:
        /* <DEDUP_REMOVED lines=25> */
	.type		__unnamed_34,@object
	.size		__unnamed_34,(__unnamed_38 - __unnamed_34)
__unnamed_34:
        /* <DEDUP_REMOVED lines=25> */
	.type		__unnamed_38,@object
	.size		__unnamed_38,(__unnamed_14 - __unnamed_38)
__unnamed_38:
        /* <DEDUP_REMOVED lines=25> */
	.type		__unnamed_14,@object
	.size		__unnamed_14,(__unnamed_30 - __unnamed_14)
__unnamed_14:
        /* <DEDUP_REMOVED lines=25> */
	.type		__unnamed_30,@object
	.size		__unnamed_30,(__unnamed_9 - __unnamed_30)
__unnamed_30:
        /* <DEDUP_REMOVED lines=25> */
	.type		__unnamed_9,@object
	.size		__unnamed_9,(__unnamed_25 - __unnamed_9)
__unnamed_9:
        /* <DEDUP_REMOVED lines=24> */
        /*110b*/ 	.byte	0x3e, 0x20, 0x26, 0x5d, 0x00
	.type		__unnamed_25,@object
	.size		__unnamed_25,(__unnamed_5 - __unnamed_25)
__unnamed_25:
        /* <DEDUP_REMOVED lines=25> */
	.type		__unnamed_5,@object
	.size		__unnamed_5,(__unnamed_3 - __unnamed_5)
__unnamed_5:
        /* <DEDUP_REMOVED lines=25> */
	.type		__unnamed_3,@object
	.size		__unnamed_3,(__unnamed_2 - __unnamed_3)
__unnamed_3:
        /* <DEDUP_REMOVED lines=29> */
	.type		__unnamed_2,@object
	.size		__unnamed_2,(__unnamed_7 - __unnamed_2)
__unnamed_2:
        /* <DEDUP_REMOVED lines=29> */
	.type		__unnamed_7,@object
	.size		__unnamed_7,(__unnamed_8 - __unnamed_7)
__unnamed_7:
        /* <DEDUP_REMOVED lines=28> */
        /*1972*/ 	.byte	0x3c, 0x31, 0x32, 0x32, 0x38, 0x38, 0x3e, 0x3e, 0x3e, 0x3e, 0x3e, 0x5d, 0x00
	.type		__unnamed_8,@object
	.size		__unnamed_8,(__unnamed_1 - __unnamed_8)
__unnamed_8:
        /* <DEDUP_REMOVED lines=29> */
	.type		__unnamed_1,@object
	.size		__unnamed_1,(__unnamed_41 - __unnamed_1)
__unnamed_1:
        /* <DEDUP_REMOVED lines=28> */
        /*1d0c*/ 	.byte	0x3c, 0x38, 0x31, 0x39, 0x32, 0x3e, 0x3e, 0x3e, 0x3e, 0x3e, 0x20, 0x26, 0x5d, 0x00
	.type		__unnamed_41,@object
	.size		__unnamed_41,(__unnamed_42 - __unnamed_41)
__unnamed_41:
        /* <DEDUP_REMOVED lines=28> */
        /*1eda*/ 	.byte	0x3a, 0x43, 0x3c, 0x31, 0x36, 0x33, 0x38, 0x34, 0x3e, 0x3e, 0x3e, 0x3e, 0x3e, 0x5d, 0x00
	.type		__unnamed_42,@object
	.size		__unnamed_42,(__unnamed_6 - __unnamed_42)
__unnamed_42:
        /* <DEDUP_REMOVED lines=29> */
	.type		__unnamed_6,@object
	.size		__unnamed_6,(__unnamed_33 - __unnamed_6)
__unnamed_6:
        /* <DEDUP_REMOVED lines=29> */
	.type		__unnamed_33,@object
	.size		__unnamed_33,(__unnamed_17 - __unnamed_33)
__unnamed_33:
        /* <DEDUP_REMOVED lines=29> */
	.type		__unnamed_17,@object
	.size		__unnamed_17,(__unnamed_37 - __unnamed_17)
__unnamed_17:
        /* <DEDUP_REMOVED lines=29> */
	.type		__unnamed_37,@object
	.size		__unnamed_37,(__unnamed_11 - __unnamed_37)
__unnamed_37:
        /* <DEDUP_REMOVED lines=29> */
	.type		__unnamed_11,@object
	.size		__unnamed_11,(__unnamed_27 - __unnamed_11)
__unnamed_11:
        /* <DEDUP_REMOVED lines=29> */
	.type		__unnamed_27,@object
	.size		__unnamed_27,(__unnamed_19 - __unnamed_27)
__unnamed_27:
        /* <DEDUP_REMOVED lines=29> */
	.type		__unnamed_19,@object
	.size		__unnamed_19,(__unnamed_12 - __unnamed_19)
__unnamed_19:
        /* <DEDUP_REMOVED lines=29> */
	.type		__unnamed_12,@object
	.size		__unnamed_12,(__unnamed_28 - __unnamed_12)
__unnamed_12:
        /* <DEDUP_REMOVED lines=29> */
	.type		__unnamed_28,@object
	.size		__unnamed_28,(__unnamed_36 - __unnamed_28)
__unnamed_28:
        /* <DEDUP_REMOVED lines=29> */
	.type		__unnamed_36,@object
	.size		__unnamed_36,(__unnamed_20 - __unnamed_36)
__unnamed_36:
        /* <DEDUP_REMOVED lines=29> */
	.type		__unnamed_20,@object
	.size		__unnamed_20,(__unnamed_16 - __unnamed_20)
__unnamed_20:
        /* <DEDUP_REMOVED lines=29> */
	.type		__unnamed_16,@object
	.size		__unnamed_16,(__unnamed_32 - __unnamed_16)
__unnamed_16:
        /* <DEDUP_REMOVED lines=29> */
	.type		__unnamed_32,@object
	.size		__unnamed_32,(__unnamed_23 - __unnamed_32)
__unnamed_32:
        /* <DEDUP_REMOVED lines=29> */
	.type		__unnamed_23,@object
	.size		__unnamed_23,(__unnamed_40 - __unnamed_23)
__unnamed_23:
        /* <DEDUP_REMOVED lines=30> */
	.type		__unnamed_40,@object
	.size		__unnamed_40,(__unnamed_24 - __unnamed_40)
__unnamed_40:
        /* <DEDUP_REMOVED lines=30> */
	.type		__unnamed_24,@object
	.size		__unnamed_24,(__unnamed_35 - __unnamed_24)
__unnamed_24:
        /* <DEDUP_REMOVED lines=30> */
	.type		__unnamed_35,@object
	.size		__unnamed_35,(__unnamed_15 - __unnamed_35)
__unnamed_35:
        /* <DEDUP_REMOVED lines=29> */
        /*3f8a*/ 	.byte	0x5d, 0x00
	.type		__unnamed_15,@object
	.size		__unnamed_15,(__unnamed_31 - __unnamed_15)
__unnamed_15:
        /* <DEDUP_REMOVED lines=30> */
	.type		__unnamed_31,@object
	.size		__unnamed_31,(__unnamed_10 - __unnamed_31)
__unnamed_31:
        /* <DEDUP_REMOVED lines=30> */
	.type		__unnamed_10,@object
	.size		__unnamed_10,(__unnamed_26 - __unnamed_10)
__unnamed_10:
        /* <DEDUP_REMOVED lines=30> */
	.type		__unnamed_26,@object
	.size		__unnamed_26,(__unnamed_18 - __unnamed_26)
__unnamed_26:
        /* <DEDUP_REMOVED lines=30> */
	.type		__unnamed_18,@object
	.size		__unnamed_18,(__unnamed_22 - __unnamed_18)
__unnamed_18:
        /* <DEDUP_REMOVED lines=30> */
	.type		__unnamed_22,@object
	.size		__unnamed_22,(.L_21 - __unnamed_22)
__unnamed_22:
        /* <DEDUP_REMOVED lines=29> */
        /*4a76*/ 	.byte	0x26, 0x5d, 0x00
.L_21:


//--------------------- .nv.shared._ZN7cutlass13device_kernelIN5flash11enable_sm90INS1_16FlashAttnFwdSm90INS1_25CollectiveMainloopFwdSm90ILi2EN4cute5tupleIJNS5_1CILi1EEES8_S8_EEENS6_IJNS7_ILi128EEENS7_ILi80EEENS7_ILi256EEEEEELi256ENS_10bfloat16_tEfNS_4arch4Sm90ELb0ELb0ELb1ELb0ELb0ELb0ELb0ELb1ELb1ELb1ELb0ELb0EEENS1_21CollectiveEpilogueFwdINS6_IJSA_SC_SB_EEES9_SE_SG_Li256ELb0ELb1ELb0ELb0EEENS1_29StaticPersistentTileSchedulerILb0EEEEEEEEEvNT_6ParamsE --------------------------
	.section	.nv.shared._ZN7cutlass13device_kernelIN5flash11enable_sm90INS1_16FlashAttnFwdSm90INS1_25CollectiveMainloopFwdSm90ILi2EN4cute5tupleIJNS5_1CILi1EEES8_S8_EEENS6_IJNS7_ILi128EEENS7_ILi80EEENS7_ILi256EEEEEELi256ENS_10bfloat16_tEfNS_4arch4Sm90ELb0ELb0ELb1ELb0ELb0ELb0ELb0ELb1ELb1ELb1ELb0ELb0EEENS1_21CollectiveEpilogueFwdINS6_IJSA_SC_SB_EEES9_SE_SG_Li256ELb0ELb1ELb0ELb0EEENS1_29StaticPersistentTileSchedulerILb0EEEEEEEEEvNT_6ParamsE,"aw",@nobits
	.sectionflags	@""
	.align	16
	.zero		1024


//--------------------- .nv.shared.reserved.0     --------------------------
	.section	.nv.shared.reserved.0,"aw",@nobits
	.weak		__nv_reservedSMEM_offset_0_alias
	.size		__nv_reservedSMEM_offset_0_alias, 0, 0
	.other		__nv_reservedSMEM_offset_0_alias,@"STO_CUDA_RESERVED_SHARED STV_DEFAULT"
__nv_reservedSMEM_offset_0_alias:
	.zero		0


//--------------------- .nv.global                --------------------------
	.section	.nv.global,"aw",@nobits
.nv.global:
	.type		_ZN82_INTERNAL_cf5acbbe_46_flash_fwd_hdimall_bf16_softcap_packgqa_sm90_cu_c0233546_35944cute1_E,@object
	.size		_ZN82_INTERNAL_cf5acbbe_46_flash_fwd_hdimall_bf16_softcap_packgqa_sm90_cu_c0233546_35944cute1_E,(_ZN82_INTERNAL_cf5acbbe_46_flash_fwd_hdimall_bf16_softcap_packgqa_sm90_cu_c0233546_35944cuda3std3__45__cpo6cbeginE - _ZN82_INTERNAL_cf5acbbe_46_flash_fwd_hdimall_bf16_softcap_packgqa_sm90_cu_c0233546_35944cute1_E)
_ZN82_INTERNAL_cf5acbbe_46_flash_fwd_hdimall_bf16_softcap_packgqa_sm90_cu_c0233546_35944cute1_E:
	.zero		1
	.type		_ZN82_INTERNAL_cf5acbbe_46_flash_fwd_hdimall_bf16_softcap_packgqa_sm90_cu_c0233546_35944cuda3std3__45__cpo6cbeginE,@object
	.size		_ZN82_INTERNAL_cf5acbbe_46_flash_fwd_hdimall_bf16_softcap_packgqa_sm90_cu_c0233546_35944cuda3std3__45__cpo6cbeginE,(_ZN82_INTERNAL_cf5acbbe_46_flash_fwd_hdimall_bf16_softcap_packgqa_sm90_cu_c0233546_35944cuda3std3__48in_placeE - _ZN82_INTERNAL_cf5acbbe_46_flash_fwd_hdimall_bf16_softcap_packgqa_sm90_cu_c0233546_35944cuda3std3__45__cpo6cbeginE)
_ZN82_INTERNAL_cf5acbbe_46_flash_fwd_hdimall_bf16_softcap_packgqa_sm90_cu_c0233546_35944cuda3std3__45__cpo6cbeginE:
	.zero		1
	.type		_ZN82_INTERNAL_cf5acbbe_46_flash_fwd_hdimall_bf16_softcap_packgqa_sm90_cu_c0233546_35944cuda3std3__48in_placeE,@object
	.size		_ZN82_INTERNAL_cf5acbbe_46_flash_fwd_hdimall_bf16_softcap_packgqa_sm90_cu_c0233546_35944cuda3std3__48in_placeE,(_ZN82_INTERNAL_cf5acbbe_46_flash_fwd_hdimall_bf16_softcap_packgqa_sm90_cu_c0233546_35944cuda3std6ranges3__45__cpo9iter_moveE - _ZN82_INTERNAL_cf5acbbe_46_flash_fwd_hdimall_bf16_softcap_packgqa_sm90_cu_c0233546_35944cuda3std3__48in_placeE)
_ZN82_INTERNAL_cf5acbbe_46_flash_fwd_hdimall_bf16_softcap_packgqa_sm90_cu_c0233546_35944cuda3std3__48in_placeE:
	.zero		1
	.type		_ZN82_INTERNAL_cf5acbbe_46_flash_fwd_hdimall_bf16_softcap_packgqa_sm90_cu_c0233546_35944cuda3std6ranges3__45__cpo9iter_moveE,@object
	.size		_ZN82_INTERNAL_cf5acbbe_46_flash_fwd_hdimall_bf16_softcap_packgqa_sm90_cu_c0233546_35944cuda3std6ranges3__45__cpo9iter_moveE,(_ZN82_INTERNAL_cf5acbbe_46_flash_fwd_hdimall_bf16_softcap_packgqa_sm90_cu_c0233546_35944cuda3std3__45__cpo5beginE - _ZN82_INTERNAL_cf5acbbe_46_flash_fwd_hdimall_bf16_softcap_packgqa_sm90_cu_c0233546_35944cuda3std6ranges3__45__cpo9iter_moveE)
_ZN82_INTERNAL_cf5acbbe_46_flash_fwd_hdimall_bf16_softcap_packgqa_sm90_cu_c0233546_35944cuda3std6ranges3__45__cpo9iter_moveE:
	.zero		1
	.type		_ZN82_INTERNAL_cf5acbbe_46_flash_fwd_hdimall_bf16_softcap_packgqa_sm90_cu_c0233546_35944cuda3std3__45__cpo5beginE,@object
	.size		_ZN82_INTERNAL_cf5acbbe_46_flash_fwd_hdimall_bf16_softcap_packgqa_sm90_cu_c0233546_35944cuda3std3__45__cpo5beginE,(_ZN82_INTERNAL_cf5acbbe_46_flash_fwd_hdimall_bf16_softcap_packgqa_sm90_cu_c0233546_35944cuda3std3__484_GLOBAL__N__cf5acbbe_46_flash_fwd_hdimall_bf16_softcap_packgqa_sm90_cu_c0233546_35946ignoreE - _ZN82_INTERNAL_cf5acbbe_46_flash_fwd_hdimall_bf16_softcap_packgqa_sm90_cu_c0233546_35944cuda3std3__45__cpo5beginE)
_ZN82_INTERNAL_cf5acbbe_46_flash_fwd_hdimall_bf16_softcap_packgqa_sm90_cu_c0233546_35944cuda3std3__45__cpo5beginE:
	.zero		1
	.type		_ZN82_INTERNAL_cf5acbbe_46_flash_fwd_hdimall_bf16_softcap_packgqa_sm90_cu_c0233546_35944cuda3std3__484_GLOBAL__N__cf5acbbe_46_flash_fwd_hdimall_bf16_softcap_packgqa_sm90_cu_c0233546_35946ignoreE,@object
	.size		_ZN82_INTERNAL_cf5acbbe_46_flash_fwd_hdimall_bf16_softcap_packgqa_sm90_cu_c0233546_35944cuda3std3__484_GLOBAL__N__cf5acbbe_46_flash_fwd_hdimall_bf16_softcap_packgqa_sm90_cu_c0233546_35946ignoreE,(_ZN82_INTERNAL_cf5acbbe_46_flash_fwd_hdimall_bf16_softcap_packgqa_sm90_cu_c0233546_35944cute7productE - _ZN82_INTERNAL_cf5acbbe_46_flash_fwd_hdimall_bf16_softcap_packgqa_sm90_cu_c0233546_35944cuda3std3__484_GLOBAL__N__cf5acbbe_46_flash_fwd_hdimall_bf16_softcap_packgqa_sm90_cu_c0233546_35946ignoreE)
_ZN82_INTERNAL_cf5acbbe_46_flash_fwd_hdimall_bf16_softcap_packgqa_sm90_cu_c0233546_35944cuda3std3__484_GLOBAL__N__cf5acbbe_46_flash_fwd_hdimall_bf16_softcap_packgqa_sm90_cu_c0233546_35946ignoreE:
	.zero		1
	.type		_ZN82_INTERNAL_cf5acbbe_46_flash_fwd_hdimall_bf16_softcap_packgqa_sm90_cu_c0233546_35944cute7productE,@object
	.size		_ZN82_INTERNAL_cf5acbbe_46_flash_fwd_hdimall_bf16_softcap_packgqa_sm90_cu_c0233546_35944cute7productE,(_ZN82_INTERNAL_cf5acbbe_46_flash_fwd_hdimall_bf16_softcap_packgqa_sm90_cu_c0233546_35944cuda3std3__45__cpo3endE - _ZN82_INTERNAL_cf5acbbe_46_flash_fwd_hdimall_bf16_softcap_packgqa_sm90_cu_c0233546_35944cute7productE)
_ZN82_INTERNAL_cf5acbbe_46_flash_fwd_hdimall_bf16_softcap_packgqa_sm90_cu_c0233546_35944cute7productE:
	.zero		1
	.type		_ZN82_INTERNAL_cf5acbbe_46_flash_fwd_hdimall_bf16_softcap_packgqa_sm90_cu_c0233546_35944cuda3std3__45__cpo3endE,@object
	.size		_ZN82_INTERNAL_cf5acbbe_46_flash_fwd_hdimall_bf16_softcap_packgqa_sm90_cu_c0233546_35944cuda3std3__45__cpo3endE,(_ZN82_INTERNAL_cf5acbbe_46_flash_fwd_hdimall_bf16_softcap_packgqa_sm90_cu_c0233546_35944cuda3std3__419piecewise_constructE - _ZN82_INTERNAL_cf5acbbe_46_flash_fwd_hdimall_bf16_softcap_packgqa_sm90_cu_c0233546_35944cuda3std3__45__cpo3endE)
_ZN82_INTERNAL_cf5acbbe_46_flash_fwd_hdimall_bf16_softcap_packgqa_sm90_cu_c0233546_35944cuda3std3__45__cpo3endE:
	.zero		1
	.type		_ZN82_INTERNAL_cf5acbbe_46_flash_fwd_hdimall_bf16_softcap_packgqa_sm90_cu_c0233546_35944cuda3std3__419piecewise_constructE,@object
	.size		_ZN82_INTERNAL_cf5acbbe_46_flash_fwd_hdimall_bf16_softcap_packgqa_sm90_cu_c0233546_35944cuda3std3__419piecewise_constructE,(_ZN82_INTERNAL_cf5acbbe_46_flash_fwd_hdimall_bf16_softcap_packgqa_sm90_cu_c0233546_35944cuda3std3__45__cpo4cendE - _ZN82_INTERNAL_cf5acbbe_46_flash_fwd_hdimall_bf16_softcap_packgqa_sm90_cu_c0233546_35944cuda3std3__419piecewise_constructE)
_ZN82_INTERNAL_cf5acbbe_46_flash_fwd_hdimall_bf16_softcap_packgqa_sm90_cu_c0233546_35944cuda3std3__419piecewise_constructE:
	.zero		1
	.type		_ZN82_INTERNAL_cf5acbbe_46_flash_fwd_hdimall_bf16_softcap_packgqa_sm90_cu_c0233546_35944cuda3std3__45__cpo4cendE,@object
	.size		_ZN82_INTERNAL_cf5acbbe_46_flash_fwd_hdimall_bf16_softcap_packgqa_sm90_cu_c0233546_35944cuda3std3__45__cpo4cendE,(_ZN82_INTERNAL_cf5acbbe_46_flash_fwd_hdimall_bf16_softcap_packgqa_sm90_cu_c0233546_35944cuda3std6ranges3__45__cpo4swapE - _ZN82_INTERNAL_cf5acbbe_46_flash_fwd_hdimall_bf16_softcap_packgqa_sm90_cu_c0233546_35944cuda3std3__45__cpo4cendE)
_ZN82_INTERNAL_cf5acbbe_46_flash_fwd_hdimall_bf16_softcap_packgqa_sm90_cu_c0233546_35944cuda3std3__45__cpo4cendE:
	.zero		1
	.type		_ZN82_INTERNAL_cf5acbbe_46_flash_fwd_hdimall_bf16_softcap_packgqa_sm90_cu_c0233546_35944cuda3std6ranges3__45__cpo4swapE,@object
	.size		_ZN82_INTERNAL_cf5acbbe_46_flash_fwd_hdimall_bf16_softcap_packgqa_sm90_cu_c0233546_35944cuda3std6ranges3__45__cpo4swapE,(.L_50 - _ZN82_INTERNAL_cf5acbbe_46_flash_fwd_hdimall_bf16_softcap_packgqa_sm90_cu_c0233546_35944cuda3std6ranges3__45__cpo4swapE)
_ZN82_INTERNAL_cf5acbbe_46_flash_fwd_hdimall_bf16_softcap_packgqa_sm90_cu_c0233546_35944cuda3std6ranges3__45__cpo4swapE:
	.zero		1
.L_50:


//--------------------- .nv.shared._ZN7cutlass13device_kernelIN5flash11enable_sm90INS1_16FlashAttnFwdSm90INS1_25CollectiveMainloopFwdSm90ILi2EN4cute5tupleIJNS5_1CILi2EEENS7_ILi1EEES9_EEENS6_IJNS7_ILi128EEENS7_ILi80EEENS7_ILi256EEEEEELi256ENS_10bfloat16_tEfNS_4arch4Sm90ELb0ELb0ELb1ELb0ELb0ELb0ELb0ELb1ELb1ELb1ELb0ELb0EEENS1_21CollectiveEpilogueFwdINS6_IJSB_SD_SC_EEESA_SF_SH_Li256ELb0ELb1ELb0ELb0EEENS1_29StaticPersistentTileSchedulerILb0EEEEEEEEEvNT_6ParamsE --------------------------
	.section	.nv.shared._ZN7cutlass13device_kernelIN5flash11enable_sm90INS1_16FlashAttnFwdSm90INS1_25CollectiveMainloopFwdSm90ILi2EN4cute5tupleIJNS5_1CILi2EEENS7_ILi1EEES9_EEENS6_IJNS7_ILi128EEENS7_ILi80EEENS7_ILi256EEEEEELi256ENS_10bfloat16_tEfNS_4arch4Sm90ELb0ELb0ELb1ELb0ELb0ELb0ELb0ELb1ELb1ELb1ELb0ELb0EEENS1_21CollectiveEpilogueFwdINS6_IJSB_SD_SC_EEESA_SF_SH_Li256ELb0ELb1ELb0ELb0EEENS1_29StaticPersistentTileSchedulerILb0EEEEEEEEEvNT_6ParamsE,"aw",@nobits
	.sectionflags	@""
	.align	16
	.zero		1024


//--------------------- .nv.shared._ZN7cutlass13device_kernelIN5flash11enable_sm90INS1_16FlashAttnFwdSm90INS1_25CollectiveMainloopFwdSm90ILi2EN4cute5tupleIJNS5_1CILi1EEES8_S8_EEENS6_IJNS7_ILi128EEENS7_ILi80EEENS7_ILi256EEEEEELi256ENS_10bfloat16_tEfNS_4arch4Sm90ELb0ELb0ELb1ELb1ELb0ELb0ELb0ELb1ELb1ELb1ELb0ELb0EEENS1_21CollectiveEpilogueFwdINS6_IJSA_SC_SB_EEES9_SE_SG_Li256ELb1ELb1ELb0ELb0EEENS1_36VarlenDynamicPersistentTileSchedulerILi128ELi80ELi256ELi128ELb0ELb1ELb1ELb0ELb1ELb1EEEEEEEEEvNT_6ParamsE --------------------------
	.section	.nv.shared._ZN7cutlass13device_kernelIN5flash11enable_sm90INS1_16FlashAttnFwdSm90INS1_25CollectiveMainloopFwdSm90ILi2EN4cute5tupleIJNS5_1CILi1EEES8_S8_EEENS6_IJNS7_ILi128EEENS7_ILi80EEENS7_ILi256EEEEEELi256ENS_10bfloat16_tEfNS_4arch4Sm90ELb0ELb0ELb1ELb1ELb0ELb0ELb0ELb1ELb1ELb1ELb0ELb0EEENS1_21CollectiveEpilogueFwdINS6_IJSA_SC_SB_EEES9_SE_SG_Li256ELb1ELb1ELb0ELb0EEENS1_36VarlenDynamicPersistentTileSchedulerILi128ELi80ELi256ELi128ELb0ELb1ELb1ELb0ELb1ELb1EEEEEEEEEvNT_6ParamsE,"aw",@nobits
	.sectionflags	@""
	.align	16
	.zero		1024


//--------------------- .nv.shared._ZN7cutlass13device_kernelIN5flash11enable_sm90INS1_16FlashAttnFwdSm90INS1_25CollectiveMainloopFwdSm90ILi2EN4cute5tupleIJNS5_1CILi1EEES8_S8_EEENS6_IJNS7_ILi128EEENS7_ILi80EEENS7_ILi256EEEEEELi256ENS_10bfloat16_tEfNS_4arch4Sm90ELb0ELb0ELb1ELb1ELb0ELb1ELb0ELb1ELb1ELb1ELb0ELb0EEENS1_21CollectiveEpilogueFwdINS6_IJSA_SC_SB_EEES9_SE_SG_Li256ELb1ELb1ELb0ELb0EEENS1_36VarlenDynamicPersistentTileSchedulerILi128ELi80ELi256ELi128ELb0ELb1ELb1ELb0ELb1ELb1EEEEEEEEEvNT_6ParamsE --------------------------
	.section	.nv.shared._ZN7cutlass13device_kernelIN5flash11enable_sm90INS1_16FlashAttnFwdSm90INS1_25CollectiveMainloopFwdSm90ILi2EN4cute5tupleIJNS5_1CILi1EEES8_S8_EEENS6_IJNS7_ILi128EEENS7_ILi80EEENS7_ILi256EEEEEELi256ENS_10bfloat16_tEfNS_4arch4Sm90ELb0ELb0ELb1ELb1ELb0ELb1ELb0ELb1ELb1ELb1ELb0ELb0EEENS1_21CollectiveEpilogueFwdINS6_IJSA_SC_SB_EEES9_SE_SG_Li256ELb1ELb1ELb0ELb0EEENS1_36VarlenDynamicPersistentTileSchedulerILi128ELi80ELi256ELi128ELb0ELb1ELb1ELb0ELb1ELb1EEEEEEEEEvNT_6ParamsE,"aw",@nobits
	.sectionflags	@""
	.align	16
	.zero		1024


//--------------------- .nv.shared._ZN7cutlass13device_kernelIN5flash11enable_sm90INS1_16FlashAttnFwdSm90INS1_25CollectiveMainloopFwdSm90ILi2EN4cute5tupleIJNS5_1CILi1EEES8_S8_EEENS6_IJNS7_ILi128EEENS7_ILi64EEENS7_ILi256EEEEEELi256ENS_10bfloat16_tEfNS_4arch4Sm90ELb0ELb1ELb1ELb0ELb0ELb0ELb0ELb1ELb1ELb1ELb0ELb0EEENS1_21CollectiveEpilogueFwdINS6_IJSA_SC_SB_EEES9_SE_SG_Li256ELb0ELb1ELb0ELb0EEENS1_30DynamicPersistentTileSchedulerILi256ELi128ELb0ELb1ELb1EEEEEEEEEvNT_6ParamsE --------------------------
	.section	.nv.shared._ZN7cutlass13device_kernelIN5flash11enable_sm90INS1_16FlashAttnFwdSm90INS1_25CollectiveMainloopFwdSm90ILi2EN4cute5tupleIJNS5_1CILi1EEES8_S8_EEENS6_IJNS7_ILi128EEENS7_ILi64EEENS7_ILi256EEEEEELi256ENS_10bfloat16_tEfNS_4arch4Sm90ELb0ELb1ELb1ELb0ELb0ELb0ELb0ELb1ELb1ELb1ELb0ELb0EEENS1_21CollectiveEpilogueFwdINS6_IJSA_SC_SB_EEES9_SE_SG_Li256ELb0ELb1ELb0ELb0EEENS1_30DynamicPersistentTileSchedulerILi256ELi128ELb0ELb1ELb1EEEEEEEEEvNT_6ParamsE,"aw",@nobits
	.sectionflags	@""
	.align	16
	.zero		1024


//--------------------- .nv.shared._ZN7cutlass13device_kernelIN5flash11enable_sm90INS1_16FlashAttnFwdSm90INS1_25CollectiveMainloopFwdSm90ILi2EN4cute5tupleIJNS5_1CILi1EEES8_S8_EEENS6_IJNS7_ILi128EEENS7_ILi64EEENS7_ILi256EEEEEELi256ENS_10bfloat16_tEfNS_4arch4Sm90ELb0ELb1ELb1ELb1ELb0ELb0ELb0ELb1ELb1ELb1ELb0ELb0EEENS1_21CollectiveEpilogueFwdINS6_IJSA_SC_SB_EEES9_SE_SG_Li256ELb1ELb1ELb0ELb0EEENS1_36VarlenDynamicPersistentTileSchedulerILi128ELi64ELi256ELi128ELb0ELb1ELb1ELb1ELb0ELb1EEEEEEEEEvNT_6ParamsE --------------------------
	.section	.nv.shared._ZN7cutlass13device_kernelIN5flash11enable_sm90INS1_16FlashAttnFwdSm90INS1_25CollectiveMainloopFwdSm90ILi2EN4cute5tupleIJNS5_1CILi1EEES8_S8_EEENS6_IJNS7_ILi128EEENS7_ILi64EEENS7_ILi256EEEEEELi256ENS_10bfloat16_tEfNS_4arch4Sm90ELb0ELb1ELb1ELb1ELb0ELb0ELb0ELb1ELb1ELb1ELb0ELb0EEENS1_21CollectiveEpilogueFwdINS6_IJSA_SC_SB_EEES9_SE_SG_Li256ELb1ELb1ELb0ELb0EEENS1_36VarlenDynamicPersistentTileSchedulerILi128ELi64ELi256ELi128ELb0ELb1ELb1ELb1ELb0ELb1EEEEEEEEEvNT_6ParamsE,"aw",@nobits
	.sectionflags	@""
	.align	16
	.zero		1024


//--------------------- .nv.shared._ZN7cutlass13device_kernelIN5flash11enable_sm90INS1_16FlashAttnFwdSm90INS1_25CollectiveMainloopFwdSm90ILi2EN4cute5tupleIJNS5_1CILi1EEES8_S8_EEENS6_IJNS7_ILi128EEENS7_ILi64EEENS7_ILi256EEEEEELi256ENS_10bfloat16_tEfNS_4arch4Sm90ELb0ELb1ELb1ELb1ELb0ELb1ELb0ELb1ELb1ELb1ELb0ELb0EEENS1_21CollectiveEpilogueFwdINS6_IJSA_SC_SB_EEES9_SE_SG_Li256ELb1ELb1ELb0ELb0EEENS1_36VarlenDynamicPersistentTileSchedulerILi128ELi64ELi256ELi128ELb0ELb1ELb1ELb1ELb0ELb1EEEEEEEEEvNT_6ParamsE --------------------------
	.section	.nv.shared._ZN7cutlass13device_kernelIN5flash11enable_sm90INS1_16FlashAttnFwdSm90INS1_25CollectiveMainloopFwdSm90ILi2EN4cute5tupleIJNS5_1CILi1EEES8_S8_EEENS6_IJNS7_ILi128EEENS7_ILi64EEENS7_ILi256EEEEEELi256ENS_10bfloat16_tEfNS_4arch4Sm90ELb0ELb1ELb1ELb1ELb0ELb1ELb0ELb1ELb1ELb1ELb0ELb0EEENS1_21CollectiveEpilogueFwdINS6_IJSA_SC_SB_EEES9_SE_SG_Li256ELb1ELb1ELb0ELb0EEENS1_36VarlenDynamicPersistentTileSchedulerILi128ELi64ELi256ELi128ELb0ELb1ELb1ELb1ELb0ELb1EEEEEEEEEvNT_6ParamsE,"aw",@nobits
	.sectionflags	@""
	.align	16
	.zero		1024


//--------------------- .nv.shared._ZN7cutlass13device_kernelIN5flash11enable_sm90INS1_16FlashAttnFwdSm90INS1_25CollectiveMainloopFwdSm90ILi2EN4cute5tupleIJNS5_1CILi1EEES8_S8_EEENS6_IJNS7_ILi128EEENS7_ILi80EEENS7_ILi256EEEEEELi256ENS_10bfloat16_tEfNS_4arch4Sm90ELb1ELb0ELb1ELb0ELb0ELb0ELb0ELb1ELb1ELb1ELb0ELb0EEENS1_21CollectiveEpilogueFwdINS6_IJSA_SC_SB_EEES9_SE_SG_Li256ELb0ELb1ELb0ELb0EEENS1_30DynamicPersistentTileSchedulerILi256ELi128ELb0ELb1ELb1EEEEEEEEEvNT_6ParamsE --------------------------
	.section	.nv.shared._ZN7cutlass13device_kernelIN5flash11enable_sm90INS1_16FlashAttnFwdSm90INS1_25CollectiveMainloopFwdSm90ILi2EN4cute5tupleIJNS5_1CILi1EEES8_S8_EEENS6_IJNS7_ILi128EEENS7_ILi80EEENS7_ILi256EEEEEELi256ENS_10bfloat16_tEfNS_4arch4Sm90ELb1ELb0ELb1ELb0ELb0ELb0ELb0ELb1ELb1ELb1ELb0ELb0EEENS1_21CollectiveEpilogueFwdINS6_IJSA_SC_SB_EEES9_SE_SG_Li256ELb0ELb1ELb0ELb0EEENS1_30DynamicPersistentTileSchedulerILi256ELi128ELb0ELb1ELb1EEEEEEEEEvNT_6ParamsE,"aw",@nobits
	.sectionflags	@""
	.align	16
	.zero		1024


//--------------------- .nv.shared._ZN7cutlass13device_kernelIN5flash11enable_sm90INS1_16FlashAttnFwdSm90INS1_25CollectiveMainloopFwdSm90ILi2EN4cute5tupleIJNS5_1CILi1EEES8_S8_EEENS6_IJNS7_ILi128EEENS7_ILi80EEENS7_ILi256EEEEEELi256ENS_10bfloat16_tEfNS_4arch4Sm90ELb1ELb0ELb1ELb1ELb0ELb0ELb0ELb1ELb1ELb1ELb0ELb0EEENS1_21CollectiveEpilogueFwdINS6_IJSA_SC_SB_EEES9_SE_SG_Li256ELb1ELb1ELb0ELb0EEENS1_36VarlenDynamicPersistentTileSchedulerILi128ELi80ELi256ELi128ELb0ELb1ELb1ELb1ELb1ELb1EEEEEEEEEvNT_6ParamsE --------------------------
	.section	.nv.shared._ZN7cutlass13device_kernelIN5flash11enable_sm90INS1_16FlashAttnFwdSm90INS1_25CollectiveMainloopFwdSm90ILi2EN4cute5tupleIJNS5_1CILi1EEES8_S8_EEENS6_IJNS7_ILi128EEENS7_ILi80EEENS7_ILi256EEEEEELi256ENS_10bfloat16_tEfNS_4arch4Sm90ELb1ELb0ELb1ELb1ELb0ELb0ELb0ELb1ELb1ELb1ELb0ELb0EEENS1_21CollectiveEpilogueFwdINS6_IJSA_SC_SB_EEES9_SE_SG_Li256ELb1ELb1ELb0ELb0EEENS1_36VarlenDynamicPersistentTileSchedulerILi128ELi80ELi256ELi128ELb0ELb1ELb1ELb1ELb1ELb1EEEEEEEEEvNT_6ParamsE,"aw",@nobits
	.sectionflags	@""
	.align	16
	.zero		1024


//--------------------- .nv.shared._ZN7cutlass13device_kernelIN5flash11enable_sm90INS1_16FlashAttnFwdSm90INS1_25CollectiveMainloopFwdSm90ILi2EN4cute5tupleIJNS5_1CILi1EEES8_S8_EEENS6_IJNS7_ILi128EEENS7_ILi80EEENS7_ILi256EEEEEELi256ENS_10bfloat16_tEfNS_4arch4Sm90ELb1ELb0ELb1ELb1ELb0ELb1ELb0ELb1ELb1ELb1ELb0ELb0EEENS1_21CollectiveEpilogueFwdINS6_IJSA_SC_SB_EEES9_SE_SG_Li256ELb1ELb1ELb0ELb0EEENS1_36VarlenDynamicPersistentTileSchedulerILi128ELi80ELi256ELi128ELb0ELb1ELb1ELb1ELb1ELb1EEEEEEEEEvNT_6ParamsE --------------------------
	.section	.nv.shared._ZN7cutlass13device_kernelIN5flash11enable_sm90INS1_16FlashAttnFwdSm90INS1_25CollectiveMainloopFwdSm90ILi2EN4cute5tupleIJNS5_1CILi1EEES8_S8_EEENS6_IJNS7_ILi128EEENS7_ILi80EEENS7_ILi256EEEEEELi256ENS_10bfloat16_tEfNS_4arch4Sm90ELb1ELb0ELb1ELb1ELb0ELb1ELb0ELb1ELb1ELb1ELb0ELb0EEENS1_21CollectiveEpilogueFwdINS6_IJSA_SC_SB_EEES9_SE_SG_Li256ELb1ELb1ELb0ELb0EEENS1_36VarlenDynamicPersistentTileSchedulerILi128ELi80ELi256ELi128ELb0ELb1ELb1ELb1ELb1ELb1EEEEEEEEEvNT_6ParamsE,"aw",@nobits
	.sectionflags	@""
	.align	16
	.zero		1024


//--------------------- .nv.shared._ZN7cutlass13device_kernelIN5flash11enable_sm90INS1_16FlashAttnFwdSm90INS1_25CollectiveMainloopFwdSm90ILi2EN4cute5tupleIJNS5_1CILi1EEES8_S8_EEENS6_IJNS7_ILi128EEENS7_ILi112EEENS7_ILi192EEEEEELi192ENS_10bfloat16_tEfNS_4arch4Sm90ELb0ELb0ELb1ELb0ELb0ELb0ELb0ELb1ELb1ELb1ELb0ELb0EEENS1_21CollectiveEpilogueFwdINS6_IJSA_SC_SB_EEES9_SE_SG_Li256ELb0ELb1ELb0ELb0EEENS1_29StaticPersistentTileSchedulerILb0EEEEEEEEEvNT_6ParamsE --------------------------
	.section	.nv.shared._ZN7cutlass13device_kernelIN5flash11enable_sm90INS1_16FlashAttnFwdSm90INS1_25CollectiveMainloopFwdSm90ILi2EN4cute5tupleIJNS5_1CILi1EEES8_S8_EEENS6_IJNS7_ILi128EEENS7_ILi112EEENS7_ILi192EEEEEELi192ENS_10bfloat16_tEfNS_4arch4Sm90ELb0ELb0ELb1ELb0ELb0ELb0ELb0ELb1ELb1ELb1ELb0ELb0EEENS1_21CollectiveEpilogueFwdINS6_IJSA_SC_SB_EEES9_SE_SG_Li256ELb0ELb1ELb0ELb0EEENS1_29StaticPersistentTileSchedulerILb0EEEEEEEEEvNT_6ParamsE,"aw",@nobits
	.sectionflags	@""
	.align	16
	.zero		1024


//--------------------- .nv.shared._ZN7cutlass13device_kernelIN5flash11enable_sm90INS1_16FlashAttnFwdSm90INS1_25CollectiveMainloopFwdSm90ILi2EN4cute5tupleIJNS5_1CILi2EEENS7_ILi1EEES9_EEENS6_IJNS7_ILi128EEENS7_ILi112EEENS7_ILi192EEEEEELi192ENS_10bfloat16_tEfNS_4arch4Sm90ELb0ELb0ELb1ELb0ELb0ELb0ELb0ELb1ELb1ELb1ELb0ELb0EEENS1_21CollectiveEpilogueFwdINS6_IJSB_SD_SC_EEESA_SF_SH_Li256ELb0ELb1ELb0ELb0EEENS1_29StaticPersistentTileSchedulerILb0EEEEEEEEEvNT_6ParamsE --------------------------
	.section	.nv.shared._ZN7cutlass13device_kernelIN5flash11enable_sm90INS1_16FlashAttnFwdSm90INS1_25CollectiveMainloopFwdSm90ILi2EN4cute5tupleIJNS5_1CILi2EEENS7_ILi1EEES9_EEENS6_IJNS7_ILi128EEENS7_ILi112EEENS7_ILi192EEEEEELi192ENS_10bfloat16_tEfNS_4arch4Sm90ELb0ELb0ELb1ELb0ELb0ELb0ELb0ELb1ELb1ELb1ELb0ELb0EEENS1_21CollectiveEpilogueFwdINS6_IJSB_SD_SC_EEESA_SF_SH_Li256ELb0ELb1ELb0ELb0EEENS1_29StaticPersistentTileSchedulerILb0EEEEEEEEEvNT_6ParamsE,"aw",@nobits
	.sectionflags	@""
	.align	16
	.zero		1024


//--------------------- .nv.shared._ZN7cutlass13device_kernelIN5flash11enable_sm90INS1_16FlashAttnFwdSm90INS1_25CollectiveMainloopFwdSm90ILi2EN4cute5tupleIJNS5_1CILi1EEES8_S8_EEENS6_IJNS7_ILi128EEENS7_ILi112EEENS7_ILi192EEEEEELi192ENS_10bfloat16_tEfNS_4arch4Sm90ELb0ELb0ELb1ELb1ELb0ELb0ELb0ELb1ELb1ELb1ELb0ELb0EEENS1_21CollectiveEpilogueFwdINS6_IJSA_SC_SB_EEES9_SE_SG_Li256ELb1ELb1ELb0ELb0EEENS1_36VarlenDynamicPersistentTileSchedulerILi128ELi112ELi256ELi128ELb0ELb1ELb1ELb0ELb1ELb1EEEEEEEEEvNT_6ParamsE --------------------------
	.section	.nv.shared._ZN7cutlass13device_kernelIN5flash11enable_sm90INS1_16FlashAttnFwdSm90INS1_25CollectiveMainloopFwdSm90ILi2EN4cute5tupleIJNS5_1CILi1EEES8_S8_EEENS6_IJNS7_ILi128EEENS7_ILi112EEENS7_ILi192EEEEEELi192ENS_10bfloat16_tEfNS_4arch4Sm90ELb0ELb0ELb1ELb1ELb0ELb0ELb0ELb1ELb1ELb1ELb0ELb0EEENS1_21CollectiveEpilogueFwdINS6_IJSA_SC_SB_EEES9_SE_SG_Li256ELb1ELb1ELb0ELb0EEENS1_36VarlenDynamicPersistentTileSchedulerILi128ELi112ELi256ELi128ELb0ELb1ELb1ELb0ELb1ELb1EEEEEEEEEvNT_6ParamsE,"aw",@nobits
	.sectionflags	@""
	.align	16
	.zero		1024


//--------------------- .nv.shared._ZN7cutlass13device_kernelIN5flash11enable_sm90INS1_16FlashAttnFwdSm90INS1_25CollectiveMainloopFwdSm90ILi2EN4cute5tupleIJNS5_1CILi1EEES8_S8_EEENS6_IJNS7_ILi128EEENS7_ILi112EEENS7_ILi192EEEEEELi192ENS_10bfloat16_tEfNS_4arch4Sm90ELb0ELb0ELb1ELb1ELb0ELb1ELb0ELb1ELb1ELb1ELb0ELb0EEENS1_21CollectiveEpilogueFwdINS6_IJSA_SC_SB_EEES9_SE_SG_Li256ELb1ELb1ELb0ELb0EEENS1_36VarlenDynamicPersistentTileSchedulerILi128ELi112ELi256ELi128ELb0ELb1ELb1ELb0ELb1ELb1EEEEEEEEEvNT_6ParamsE --------------------------
	.section	.nv.shared._ZN7cutlass13device_kernelIN5flash11enable_sm90INS1_16FlashAttnFwdSm90INS1_25CollectiveMainloopFwdSm90ILi2EN4cute5tupleIJNS5_1CILi1EEES8_S8_EEENS6_IJNS7_ILi128EEENS7_ILi112EEENS7_ILi192EEEEEELi192ENS_10bfloat16_tEfNS_4arch4Sm90ELb0ELb0ELb1ELb1ELb0ELb1ELb0ELb1ELb1ELb1ELb0ELb0EEENS1_21CollectiveEpilogueFwdINS6_IJSA_SC_SB_EEES9_SE_SG_Li256ELb1ELb1ELb0ELb0EEENS1_36VarlenDynamicPersistentTileSchedulerILi128ELi112ELi256ELi128ELb0ELb1ELb1ELb0ELb1ELb1EEEEEEEEEvNT_6ParamsE,"aw",@nobits
	.sectionflags	@""
	.align	16
	.zero		1024


//--------------------- .nv.shared._ZN7cutlass13device_kernelIN5flash11enable_sm90INS1_16FlashAttnFwdSm90INS1_25CollectiveMainloopFwdSm90ILi2EN4cute5tupleIJNS5_1CILi1EEES8_S8_EEENS6_IJNS7_ILi128EEENS7_ILi96EEENS7_ILi192EEEEEELi192ENS_10bfloat16_tEfNS_4arch4Sm90ELb0ELb1ELb1ELb0ELb0ELb0ELb0ELb1ELb1ELb1ELb0ELb0EEENS1_21CollectiveEpilogueFwdINS6_IJSA_SC_SB_EEES9_SE_SG_Li256ELb0ELb1ELb0ELb0EEENS1_30DynamicPersistentTileSchedulerILi256ELi128ELb0ELb1ELb1EEEEEEEEEvNT_6ParamsE --------------------------
	.section	.nv.shared._ZN7cutlass13device_kernelIN5flash11enable_sm90INS1_16FlashAttnFwdSm90INS1_25CollectiveMainloopFwdSm90ILi2EN4cute5tupleIJNS5_1CILi1EEES8_S8_EEENS6_IJNS7_ILi128EEENS7_ILi96EEENS7_ILi192EEEEEELi192ENS_10bfloat16_tEfNS_4arch4Sm90ELb0ELb1ELb1ELb0ELb0ELb0ELb0ELb1ELb1ELb1ELb0ELb0EEENS1_21CollectiveEpilogueFwdINS6_IJSA_SC_SB_EEES9_SE_SG_Li256ELb0ELb1ELb0ELb0EEENS1_30DynamicPersistentTileSchedulerILi256ELi128ELb0ELb1ELb1EEEEEEEEEvNT_6ParamsE,"aw",@nobits
	.sectionflags	@""
	.align	16
	.zero		1024


//--------------------- .nv.shared._ZN7cutlass13device_kernelIN5flash11enable_sm90INS1_16FlashAttnFwdSm90INS1_25CollectiveMainloopFwdSm90ILi2EN4cute5tupleIJNS5_1CILi1EEES8_S8_EEENS6_IJNS7_ILi128EEENS7_ILi96EEENS7_ILi192EEEEEELi192ENS_10bfloat16_tEfNS_4arch4Sm90ELb0ELb1ELb1ELb1ELb0ELb0ELb0ELb1ELb1ELb1ELb0ELb0EEENS1_21CollectiveEpilogueFwdINS6_IJSA_SC_SB_EEES9_SE_SG_Li256ELb1ELb1ELb0ELb0EEENS1_36VarlenDynamicPersistentTileSchedulerILi128ELi96ELi256ELi128ELb0ELb1ELb1ELb1ELb0ELb1EEEEEEEEEvNT_6ParamsE --------------------------
	.section	.nv.shared._ZN7cutlass13device_kernelIN5flash11enable_sm90INS1_16FlashAttnFwdSm90INS1_25CollectiveMainloopFwdSm90ILi2EN4cute5tupleIJNS5_1CILi1EEES8_S8_EEENS6_IJNS7_ILi128EEENS7_ILi96EEENS7_ILi192EEEEEELi192ENS_10bfloat16_tEfNS_4arch4Sm90ELb0ELb1ELb1ELb1ELb0ELb0ELb0ELb1ELb1ELb1ELb0ELb0EEENS1_21CollectiveEpilogueFwdINS6_IJSA_SC_SB_EEES9_SE_SG_Li256ELb1ELb1ELb0ELb0EEENS1_36VarlenDynamicPersistentTileSchedulerILi128ELi96ELi256ELi128ELb0ELb1ELb1ELb1ELb0ELb1EEEEEEEEEvNT_6ParamsE,"aw",@nobits
	.sectionflags	@""
	.align	16
	.zero		1024


//--------------------- .nv.shared._ZN7cutlass13device_kernelIN5flash11enable_sm90INS1_16FlashAttnFwdSm90INS1_25CollectiveMainloopFwdSm90ILi2EN4cute5tupleIJNS5_1CILi1EEES8_S8_EEENS6_IJNS7_ILi128EEENS7_ILi96EEENS7_ILi192EEEEEELi192ENS_10bfloat16_tEfNS_4arch4Sm90ELb0ELb1ELb1ELb1ELb0ELb1ELb0ELb1ELb1ELb1ELb0ELb0EEENS1_21CollectiveEpilogueFwdINS6_IJSA_SC_SB_EEES9_SE_SG_Li256ELb1ELb1ELb0ELb0EEENS1_36VarlenDynamicPersistentTileSchedulerILi128ELi96ELi256ELi128ELb0ELb1ELb1ELb1ELb0ELb1EEEEEEEEEvNT_6ParamsE --------------------------
	.section	.nv.shared._ZN7cutlass13device_kernelIN5flash11enable_sm90INS1_16FlashAttnFwdSm90INS1_25CollectiveMainloopFwdSm90ILi2EN4cute5tupleIJNS5_1CILi1EEES8_S8_EEENS6_IJNS7_ILi128EEENS7_ILi96EEENS7_ILi192EEEEEELi192ENS_10bfloat16_tEfNS_4arch4Sm90ELb0ELb1ELb1ELb1ELb0ELb1ELb0ELb1ELb1ELb1ELb0ELb0EEENS1_21CollectiveEpilogueFwdINS6_IJSA_SC_SB_EEES9_SE_SG_Li256ELb1ELb1ELb0ELb0EEENS1_36VarlenDynamicPersistentTileSchedulerILi128ELi96ELi256ELi128ELb0ELb1ELb1ELb1ELb0ELb1EEEEEEEEEvNT_6ParamsE,"aw",@nobits
	.sectionflags	@""
	.align	16
	.zero		1024


//--------------------- .nv.shared._ZN7cutlass13device_kernelIN5flash11enable_sm90INS1_16FlashAttnFwdSm90INS1_25CollectiveMainloopFwdSm90ILi2EN4cute5tupleIJNS5_1CILi1EEES8_S8_EEENS6_IJNS7_ILi128EEENS7_ILi112EEENS7_ILi192EEEEEELi192ENS_10bfloat16_tEfNS_4arch4Sm90ELb1ELb0ELb1ELb0ELb0ELb0ELb0ELb1ELb1ELb1ELb0ELb0EEENS1_21CollectiveEpilogueFwdINS6_IJSA_SC_SB_EEES9_SE_SG_Li256ELb0ELb1ELb0ELb0EEENS1_30DynamicPersistentTileSchedulerILi256ELi128ELb0ELb1ELb1EEEEEEEEEvNT_6ParamsE --------------------------
	.section	.nv.shared._ZN7cutlass13device_kernelIN5flash11enable_sm90INS1_16FlashAttnFwdSm90INS1_25CollectiveMainloopFwdSm90ILi2EN4cute5tupleIJNS5_1CILi1EEES8_S8_EEENS6_IJNS7_ILi128EEENS7_ILi112EEENS7_ILi192EEEEEELi192ENS_10bfloat16_tEfNS_4arch4Sm90ELb1ELb0ELb1ELb0ELb0ELb0ELb0ELb1ELb1ELb1ELb0ELb0EEENS1_21CollectiveEpilogueFwdINS6_IJSA_SC_SB_EEES9_SE_SG_Li256ELb0ELb1ELb0ELb0EEENS1_30DynamicPersistentTileSchedulerILi256ELi128ELb0ELb1ELb1EEEEEEEEEvNT_6ParamsE,"aw",@nobits
	.sectionflags	@""
	.align	16
	.zero		1024


//--------------------- .nv.shared._ZN7cutlass13device_kernelIN5flash11enable_sm90INS1_16FlashAttnFwdSm90INS1_25CollectiveMainloopFwdSm90ILi2EN4cute5tupleIJNS5_1CILi1EEES8_S8_EEENS6_IJNS7_ILi128EEENS7_ILi112EEENS7_ILi192EEEEEELi192ENS_10bfloat16_tEfNS_4arch4Sm90ELb1ELb0ELb1ELb1ELb0ELb0ELb0ELb1ELb1ELb1ELb0ELb0EEENS1_21CollectiveEpilogueFwdINS6_IJSA_SC_SB_EEES9_SE_SG_Li256ELb1ELb1ELb0ELb0EEENS1_36VarlenDynamicPersistentTileSchedulerILi128ELi112ELi256ELi128ELb0ELb1ELb1ELb1ELb1ELb1EEEEEEEEEvNT_6ParamsE --------------------------
	.section	.nv.shared._ZN7cutlass13device_kernelIN5flash11enable_sm90INS1_16FlashAttnFwdSm90INS1_25CollectiveMainloopFwdSm90ILi2EN4cute5tupleIJNS5_1CILi1EEES8_S8_EEENS6_IJNS7_ILi128EEENS7_ILi112EEENS7_ILi192EEEEEELi192ENS_10bfloat16_tEfNS_4arch4Sm90ELb1ELb0ELb1ELb1ELb0ELb0ELb0ELb1ELb1ELb1ELb0ELb0EEENS1_21CollectiveEpilogueFwdINS6_IJSA_SC_SB_EEES9_SE_SG_Li256ELb1ELb1ELb0ELb0EEENS1_36VarlenDynamicPersistentTileSchedulerILi128ELi112ELi256ELi128ELb0ELb1ELb1ELb1ELb1ELb1EEEEEEEEEvNT_6ParamsE,"aw",@nobits
	.sectionflags	@""
	.align	16
	.zero		1024


//--------------------- .nv.shared._ZN7cutlass13device_kernelIN5flash11enable_sm90INS1_16FlashAttnFwdSm90INS1_25CollectiveMainloopFwdSm90ILi2EN4cute5tupleIJNS5_1CILi1EEES8_S8_EEENS6_IJNS7_ILi128EEENS7_ILi112EEENS7_ILi192EEEEEELi192ENS_10bfloat16_tEfNS_4arch4Sm90ELb1ELb0ELb1ELb1ELb0ELb1ELb0ELb1ELb1ELb1ELb0ELb0EEENS1_21CollectiveEpilogueFwdINS6_IJSA_SC_SB_EEES9_SE_SG_Li256ELb1ELb1ELb0ELb0EEENS1_36VarlenDynamicPersistentTileSchedulerILi128ELi112ELi256ELi128ELb0ELb1ELb1ELb1ELb1ELb1EEEEEEEEEvNT_6ParamsE --------------------------
	.section	.nv.shared._ZN7cutlass13device_kernelIN5flash11enable_sm90INS1_16FlashAttnFwdSm90INS1_25CollectiveMainloopFwdSm90ILi2EN4cute5tupleIJNS5_1CILi1EEES8_S8_EEENS6_IJNS7_ILi128EEENS7_ILi112EEENS7_ILi192EEEEEELi192ENS_10bfloat16_tEfNS_4arch4Sm90ELb1ELb0ELb1ELb1ELb0ELb1ELb0ELb1ELb1ELb1ELb0ELb0EEENS1_21CollectiveEpilogueFwdINS6_IJSA_SC_SB_EEES9_SE_SG_Li256ELb1ELb1ELb0ELb0EEENS1_36VarlenDynamicPersistentTileSchedulerILi128ELi112ELi256ELi128ELb0ELb1ELb1ELb1ELb1ELb1EEEEEEEEEvNT_6ParamsE,"aw",@nobits
	.sectionflags	@""
	.align	16
	.zero		1024


//--------------------- .nv.shared._ZN7cutlass13device_kernelIN5flash11enable_sm90INS1_16FlashAttnFwdSm90INS1_25CollectiveMainloopFwdSm90ILi2EN4cute5tupleIJNS5_1CILi1EEES8_S8_EEENS6_IJNS7_ILi128EEENS7_ILi176EEESA_EEELi128ENS_10bfloat16_tEfNS_4arch4Sm90ELb0ELb0ELb1ELb0ELb0ELb0ELb0ELb1ELb1ELb1ELb0ELb0EEENS1_21CollectiveEpilogueFwdINS6_IJSA_SA_SB_EEES9_SD_SF_Li256ELb0ELb1ELb0ELb0EEENS1_29StaticPersistentTileSchedulerILb0EEEEEEEEEvNT_6ParamsE --------------------------
	.section	.nv.shared._ZN7cutlass13device_kernelIN5flash11enable_sm90INS1_16FlashAttnFwdSm90INS1_25CollectiveMainloopFwdSm90ILi2EN4cute5tupleIJNS5_1CILi1EEES8_S8_EEENS6_IJNS7_ILi128EEENS7_ILi176EEESA_EEELi128ENS_10bfloat16_tEfNS_4arch4Sm90ELb0ELb0ELb1ELb0ELb0ELb0ELb0ELb1ELb1ELb1ELb0ELb0EEENS1_21CollectiveEpilogueFwdINS6_IJSA_SA_SB_EEES9_SD_SF_Li256ELb0ELb1ELb0ELb0EEENS1_29StaticPersistentTileSchedulerILb0EEEEEEEEEvNT_6ParamsE,"aw",@nobits
	.sectionflags	@""
	.align	16
	.zero		1024


//--------------------- .nv.shared._ZN7cutlass13device_kernelIN5flash11enable_sm90INS1_16FlashAttnFwdSm90INS1_25CollectiveMainloopFwdSm90ILi2EN4cute5tupleIJNS5_1CILi2EEENS7_ILi1EEES9_EEENS6_IJNS7_ILi128EEENS7_ILi176EEESB_EEELi128ENS_10bfloat16_tEfNS_4arch4Sm90ELb0ELb0ELb1ELb0ELb0ELb0ELb0ELb1ELb1ELb1ELb0ELb0EEENS1_21CollectiveEpilogueFwdINS6_IJSB_SB_SC_EEESA_SE_SG_Li256ELb0ELb1ELb0ELb0EEENS1_29StaticPersistentTileSchedulerILb0EEEEEEEEEvNT_6ParamsE --------------------------
	.section	.nv.shared._ZN7cutlass13device_kernelIN5flash11enable_sm90INS1_16FlashAttnFwdSm90INS1_25CollectiveMainloopFwdSm90ILi2EN4cute5tupleIJNS5_1CILi2EEENS7_ILi1EEES9_EEENS6_IJNS7_ILi128EEENS7_ILi176EEESB_EEELi128ENS_10bfloat16_tEfNS_4arch4Sm90ELb0ELb0ELb1ELb0ELb0ELb0ELb0ELb1ELb1ELb1ELb0ELb0EEENS1_21CollectiveEpilogueFwdINS6_IJSB_SB_SC_EEESA_SE_SG_Li256ELb0ELb1ELb0ELb0EEENS1_29StaticPersistentTileSchedulerILb0EEEEEEEEEvNT_6ParamsE,"aw",@nobits
	.sectionflags	@""
	.align	16
	.zero		1024


//--------------------- .nv.shared._ZN7cutlass13device_kernelIN5flash11enable_sm90INS1_16FlashAttnFwdSm90INS1_25CollectiveMainloopFwdSm90ILi2EN4cute5tupleIJNS5_1CILi1EEES8_S8_EEENS6_IJNS7_ILi128EEENS7_ILi176EEESA_EEELi128ENS_10bfloat16_tEfNS_4arch4Sm90ELb0ELb0ELb1ELb1ELb0ELb0ELb0ELb1ELb1ELb1ELb0ELb0EEENS1_21CollectiveEpilogueFwdINS6_IJSA_SA_SB_EEES9_SD_SF_Li256ELb1ELb1ELb0ELb0EEENS1_36VarlenDynamicPersistentTileSchedulerILi128ELi176ELi256ELi128ELb0ELb1ELb1ELb0ELb1ELb1EEEEEEEEEvNT_6ParamsE --------------------------
	.section	.nv.shared._ZN7cutlass13device_kernelIN5flash11enable_sm90INS1_16FlashAttnFwdSm90INS1_25CollectiveMainloopFwdSm90ILi2EN4cute5tupleIJNS5_1CILi1EEES8_S8_EEENS6_IJNS7_ILi128EEENS7_ILi176EEESA_EEELi128ENS_10bfloat16_tEfNS_4arch4Sm90ELb0ELb0ELb1ELb1ELb0ELb0ELb0ELb1ELb1ELb1ELb0ELb0EEENS1_21CollectiveEpilogueFwdINS6_IJSA_SA_SB_EEES9_SD_SF_Li256ELb1ELb1ELb0ELb0EEENS1_36VarlenDynamicPersistentTileSchedulerILi128ELi176ELi256ELi128ELb0ELb1ELb1ELb0ELb1ELb1EEEEEEEEEvNT_6ParamsE,"aw",@nobits
	.sectionflags	@""
	.align	16
	.zero		1024


//--------------------- .nv.shared._ZN7cutlass13device_kernelIN5flash11enable_sm90INS1_16FlashAttnFwdSm90INS1_25CollectiveMainloopFwdSm90ILi2EN4cute5tupleIJNS5_1CILi1EEES8_S8_EEENS6_IJNS7_ILi128EEENS7_ILi176EEESA_EEELi128ENS_10bfloat16_tEfNS_4arch4Sm90ELb0ELb0ELb1ELb1ELb0ELb1ELb0ELb1ELb1ELb1ELb0ELb0EEENS1_21CollectiveEpilogueFwdINS6_IJSA_SA_SB_EEES9_SD_SF_Li256ELb1ELb1ELb0ELb0EEENS1_36VarlenDynamicPersistentTileSchedulerILi128ELi176ELi256ELi128ELb0ELb1ELb1ELb0ELb1ELb1EEEEEEEEEvNT_6ParamsE --------------------------
	.section	.nv.shared._ZN7cutlass13device_kernelIN5flash11enable_sm90INS1_16FlashAttnFwdSm90INS1_25CollectiveMainloopFwdSm90ILi2EN4cute5tupleIJNS5_1CILi1EEES8_S8_EEENS6_IJNS7_ILi128EEENS7_ILi176EEESA_EEELi128ENS_10bfloat16_tEfNS_4arch4Sm90ELb0ELb0ELb1ELb1ELb0ELb1ELb0ELb1ELb1ELb1ELb0ELb0EEENS1_21CollectiveEpilogueFwdINS6_IJSA_SA_SB_EEES9_SD_SF_Li256ELb1ELb1ELb0ELb0EEENS1_36VarlenDynamicPersistentTileSchedulerILi128ELi176ELi256ELi128ELb0ELb1ELb1ELb0ELb1ELb1EEEEEEEEEvNT_6ParamsE,"aw",@nobits
	.sectionflags	@""
	.align	16
	.zero		1024


//--------------------- .nv.shared._ZN7cutlass13device_kernelIN5flash11enable_sm90INS1_16FlashAttnFwdSm90INS1_25CollectiveMainloopFwdSm90ILi2EN4cute5tupleIJNS5_1CILi1EEES8_S8_EEENS6_IJNS7_ILi128EEESA_SA_EEELi128ENS_10bfloat16_tEfNS_4arch4Sm90ELb0ELb1ELb1ELb0ELb0ELb0ELb0ELb1ELb1ELb1ELb0ELb0EEENS1_21CollectiveEpilogueFwdISB_S9_SC_SE_Li256ELb0ELb1ELb0ELb0EEENS1_30DynamicPersistentTileSchedulerILi256ELi128ELb0ELb1ELb1EEEEEEEEEvNT_6ParamsE --------------------------
	.section	.nv.shared._ZN7cutlass13device_kernelIN5flash11enable_sm90INS1_16FlashAttnFwdSm90INS1_25CollectiveMainloopFwdSm90ILi2EN4cute5tupleIJNS5_1CILi1EEES8_S8_EEENS6_IJNS7_ILi128EEESA_SA_EEELi128ENS_10bfloat16_tEfNS_4arch4Sm90ELb0ELb1ELb1ELb0ELb0ELb0ELb0ELb1ELb1ELb1ELb0ELb0EEENS1_21CollectiveEpilogueFwdISB_S9_SC_SE_Li256ELb0ELb1ELb0ELb0EEENS1_30DynamicPersistentTileSchedulerILi256ELi128ELb0ELb1ELb1EEEEEEEEEvNT_6ParamsE,"aw",@nobits
	.sectionflags	@""
	.align	16
	.zero		1024


//--------------------- .nv.shared._ZN7cutlass13device_kernelIN5flash11enable_sm90INS1_16FlashAttnFwdSm90INS1_25CollectiveMainloopFwdSm90ILi2EN4cute5tupleIJNS5_1CILi1EEES8_S8_EEENS6_IJNS7_ILi128EEESA_SA_EEELi128ENS_10bfloat16_tEfNS_4arch4Sm90ELb0ELb1ELb1ELb1ELb0ELb0ELb0ELb1ELb1ELb1ELb0ELb0EEENS1_21CollectiveEpilogueFwdISB_S9_SC_SE_Li256ELb1ELb1ELb0ELb0EEENS1_36VarlenDynamicPersistentTileSchedulerILi128ELi128ELi256ELi128ELb0ELb1ELb1ELb1ELb0ELb1EEEEEEEEEvNT_6ParamsE --------------------------
	.section	.nv.shared._ZN7cutlass13device_kernelIN5flash11enable_sm90INS1_16FlashAttnFwdSm90INS1_25CollectiveMainloopFwdSm90ILi2EN4cute5tupleIJNS5_1CILi1EEES8_S8_EEENS6_IJNS7_ILi128EEESA_SA_EEELi128ENS_10bfloat16_tEfNS_4arch4Sm90ELb0ELb1ELb1ELb1ELb0ELb0ELb0ELb1ELb1ELb1ELb0ELb0EEENS1_21CollectiveEpilogueFwdISB_S9_SC_SE_Li256ELb1ELb1ELb0ELb0EEENS1_36VarlenDynamicPersistentTileSchedulerILi128ELi128ELi256ELi128ELb0ELb1ELb1ELb1ELb0ELb1EEEEEEEEEvNT_6ParamsE,"aw",@nobits
	.sectionflags	@""
	.align	16
	.zero		1024


//--------------------- .nv.shared._ZN7cutlass13device_kernelIN5flash11enable_sm90INS1_16FlashAttnFwdSm90INS1_25CollectiveMainloopFwdSm90ILi2EN4cute5tupleIJNS5_1CILi1EEES8_S8_EEENS6_IJNS7_ILi128EEESA_SA_EEELi128ENS_10bfloat16_tEfNS_4arch4Sm90ELb0ELb1ELb1ELb1ELb0ELb1ELb0ELb1ELb1ELb1ELb0ELb0EEENS1_21CollectiveEpilogueFwdISB_S9_SC_SE_Li256ELb1ELb1ELb0ELb0EEENS1_36VarlenDynamicPersistentTileSchedulerILi128ELi128ELi256ELi128ELb0ELb1ELb1ELb1ELb0ELb1EEEEEEEEEvNT_6ParamsE --------------------------
	.section	.nv.shared._ZN7cutlass13device_kernelIN5flash11enable_sm90INS1_16FlashAttnFwdSm90INS1_25CollectiveMainloopFwdSm90ILi2EN4cute5tupleIJNS5_1CILi1EEES8_S8_EEENS6_IJNS7_ILi128EEESA_SA_EEELi128ENS_10bfloat16_tEfNS_4arch4Sm90ELb0ELb1ELb1ELb1ELb0ELb1ELb0ELb1ELb1ELb1ELb0ELb0EEENS1_21CollectiveEpilogueFwdISB_S9_SC_SE_Li256ELb1ELb1ELb0ELb0EEENS1_36VarlenDynamicPersistentTileSchedulerILi128ELi128ELi256ELi128ELb0ELb1ELb1ELb1ELb0ELb1EEEEEEEEEvNT_6ParamsE,"aw",@nobits
	.sectionflags	@""
	.align	16
	.zero		1024


//--------------------- .nv.shared._ZN7cutlass13device_kernelIN5flash11enable_sm90INS1_16FlashAttnFwdSm90INS1_25CollectiveMainloopFwdSm90ILi2EN4cute5tupleIJNS5_1CILi1EEES8_S8_EEENS6_IJNS7_ILi128EEESA_SA_EEELi128ENS_10bfloat16_tEfNS_4arch4Sm90ELb1ELb0ELb1ELb0ELb0ELb0ELb0ELb1ELb1ELb1ELb0ELb0EEENS1_21CollectiveEpilogueFwdISB_S9_SC_SE_Li256ELb0ELb1ELb0ELb0EEENS1_30DynamicPersistentTileSchedulerILi256ELi128ELb0ELb1ELb1EEEEEEEEEvNT_6ParamsE --------------------------
	.section	.nv.shared._ZN7cutlass13device_kernelIN5flash11enable_sm90INS1_16FlashAttnFwdSm90INS1_25CollectiveMainloopFwdSm90ILi2EN4cute5tupleIJNS5_1CILi1EEES8_S8_EEENS6_IJNS7_ILi128EEESA_SA_EEELi128ENS_10bfloat16_tEfNS_4arch4Sm90ELb1ELb0ELb1ELb0ELb0ELb0ELb0ELb1ELb1ELb1ELb0ELb0EEENS1_21CollectiveEpilogueFwdISB_S9_SC_SE_Li256ELb0ELb1ELb0ELb0EEENS1_30DynamicPersistentTileSchedulerILi256ELi128ELb0ELb1ELb1EEEEEEEEEvNT_6ParamsE,"aw",@nobits
	.sectionflags	@""
	.align	16
	.zero		1024


//--------------------- .nv.shared._ZN7cutlass13device_kernelIN5flash11enable_sm90INS1_16FlashAttnFwdSm90INS1_25CollectiveMainloopFwdSm90ILi2EN4cute5tupleIJNS5_1CILi1EEES8_S8_EEENS6_IJNS7_ILi128EEESA_SA_EEELi128ENS_10bfloat16_tEfNS_4arch4Sm90ELb1ELb0ELb1ELb1ELb0ELb0ELb0ELb1ELb1ELb1ELb0ELb0EEENS1_21CollectiveEpilogueFwdISB_S9_SC_SE_Li256ELb1ELb1ELb0ELb0EEENS1_36VarlenDynamicPersistentTileSchedulerILi128ELi128ELi256ELi128ELb0ELb1ELb1ELb1ELb1ELb1EEEEEEEEEvNT_6ParamsE --------------------------
	.section	.nv.shared._ZN7cutlass13device_kernelIN5flash11enable_sm90INS1_16FlashAttnFwdSm90INS1_25CollectiveMainloopFwdSm90ILi2EN4cute5tupleIJNS5_1CILi1EEES8_S8_EEENS6_IJNS7_ILi128EEESA_SA_EEELi128ENS_10bfloat16_tEfNS_4arch4Sm90ELb1ELb0ELb1ELb1ELb0ELb0ELb0ELb1ELb1ELb1ELb0ELb0EEENS1_21CollectiveEpilogueFwdISB_S9_SC_SE_Li256ELb1ELb1ELb0ELb0EEENS1_36VarlenDynamicPersistentTileSchedulerILi128ELi128ELi256ELi128ELb0ELb1ELb1ELb1ELb1ELb1EEEEEEEEEvNT_6ParamsE,"aw",@nobits
	.sectionflags	@""
	.align	16
	.zero		1024


//--------------------- .nv.shared._ZN7cutlass13device_kernelIN5flash11enable_sm90INS1_16FlashAttnFwdSm90INS1_25CollectiveMainloopFwdSm90ILi2EN4cute5tupleIJNS5_1CILi1EEES8_S8_EEENS6_IJNS7_ILi128EEESA_SA_EEELi128ENS_10bfloat16_tEfNS_4arch4Sm90ELb1ELb0ELb1ELb1ELb0ELb1ELb0ELb1ELb1ELb1ELb0ELb0EEENS1_21CollectiveEpilogueFwdISB_S9_SC_SE_Li256ELb1ELb1ELb0ELb0EEENS1_36VarlenDynamicPersistentTileSchedulerILi128ELi128ELi256ELi128ELb0ELb1ELb1ELb1ELb1ELb1EEEEEEEEEvNT_6ParamsE --------------------------
	.section	.nv.shared._ZN7cutlass13device_kernelIN5flash11enable_sm90INS1_16FlashAttnFwdSm90INS1_25CollectiveMainloopFwdSm90ILi2EN4cute5tupleIJNS5_1CILi1EEES8_S8_EEENS6_IJNS7_ILi128EEESA_SA_EEELi128ENS_10bfloat16_tEfNS_4arch4Sm90ELb1ELb0ELb1ELb1ELb0ELb1ELb0ELb1ELb1ELb1ELb0ELb0EEENS1_21CollectiveEpilogueFwdISB_S9_SC_SE_Li256ELb1ELb1ELb0ELb0EEENS1_36VarlenDynamicPersistentTileSchedulerILi128ELi128ELi256ELi128ELb0ELb1ELb1ELb1ELb1ELb1EEEEEEEEEvNT_6ParamsE,"aw",@nobits
	.sectionflags	@""
	.align	16
	.zero		1024


//--------------------- .nv.shared._ZN7cutlass13device_kernelIN5flash11enable_sm90INS1_16FlashAttnFwdSm90INS1_25CollectiveMainloopFwdSm90ILi2EN4cute5tupleIJNS5_1CILi1EEES8_S8_EEENS6_IJNS7_ILi192EEENS7_ILi144EEENS7_ILi96EEEEEELi96ENS_10bfloat16_tEfNS_4arch4Sm90ELb0ELb0ELb1ELb0ELb0ELb0ELb0ELb0ELb1ELb1ELb0ELb0EEENS1_21CollectiveEpilogueFwdINS6_IJSA_SC_SB_EEES9_SE_SG_Li384ELb0ELb1ELb0ELb0EEENS1_29StaticPersistentTileSchedulerILb0EEEEEEEEEvNT_6ParamsE --------------------------
	.section	.nv.shared._ZN7cutlass13device_kernelIN5flash11enable_sm90INS1_16FlashAttnFwdSm90INS1_25CollectiveMainloopFwdSm90ILi2EN4cute5tupleIJNS5_1CILi1EEES8_S8_EEENS6_IJNS7_ILi192EEENS7_ILi144EEENS7_ILi96EEEEEELi96ENS_10bfloat16_tEfNS_4arch4Sm90ELb0ELb0ELb1ELb0ELb0ELb0ELb0ELb0ELb1ELb1ELb0ELb0EEENS1_21CollectiveEpilogueFwdINS6_IJSA_SC_SB_EEES9_SE_SG_Li384ELb0ELb1ELb0ELb0EEENS1_29StaticPersistentTileSchedulerILb0EEEEEEEEEvNT_6ParamsE,"aw",@nobits
	.sectionflags	@""
	.align	16
	.zero		1024


//--------------------- .nv.shared._ZN7cutlass13device_kernelIN5flash11enable_sm90INS1_16FlashAttnFwdSm90INS1_25CollectiveMainloopFwdSm90ILi2EN4cute5tupleIJNS5_1CILi1EEES8_S8_EEENS6_IJNS7_ILi192EEENS7_ILi144EEENS7_ILi96EEEEEELi96ENS_10bfloat16_tEfNS_4arch4Sm90ELb0ELb0ELb1ELb1ELb0ELb0ELb0ELb0ELb1ELb1ELb0ELb0EEENS1_21CollectiveEpilogueFwdINS6_IJSA_SC_SB_EEES9_SE_SG_Li384ELb1ELb1ELb0ELb0EEENS1_36VarlenDynamicPersistentTileSchedulerILi192ELi144ELi384ELi128ELb0ELb1ELb1ELb0ELb1ELb1EEEEEEEEEvNT_6ParamsE --------------------------
	.section	.nv.shared._ZN7cutlass13device_kernelIN5flash11enable_sm90INS1_16FlashAttnFwdSm90INS1_25CollectiveMainloopFwdSm90ILi2EN4cute5tupleIJNS5_1CILi1EEES8_S8_EEENS6_IJNS7_ILi192EEENS7_ILi144EEENS7_ILi96EEEEEELi96ENS_10bfloat16_tEfNS_4arch4Sm90ELb0ELb0ELb1ELb1ELb0ELb0ELb0ELb0ELb1ELb1ELb0ELb0EEENS1_21CollectiveEpilogueFwdINS6_IJSA_SC_SB_EEES9_SE_SG_Li384ELb1ELb1ELb0ELb0EEENS1_36VarlenDynamicPersistentTileSchedulerILi192ELi144ELi384ELi128ELb0ELb1ELb1ELb0ELb1ELb1EEEEEEEEEvNT_6ParamsE,"aw",@nobits
	.sectionflags	@""
	.align	16
	.zero		1024


//--------------------- .nv.shared._ZN7cutlass13device_kernelIN5flash11enable_sm90INS1_16FlashAttnFwdSm90INS1_25CollectiveMainloopFwdSm90ILi2EN4cute5tupleIJNS5_1CILi1EEES8_S8_EEENS6_IJNS7_ILi192EEENS7_ILi144EEENS7_ILi96EEEEEELi96ENS_10bfloat16_tEfNS_4arch4Sm90ELb0ELb0ELb1ELb1ELb0ELb1ELb0ELb0ELb1ELb1ELb0ELb0EEENS1_21CollectiveEpilogueFwdINS6_IJSA_SC_SB_EEES9_SE_SG_Li384ELb1ELb1ELb0ELb0EEENS1_36VarlenDynamicPersistentTileSchedulerILi192ELi144ELi384ELi128ELb0ELb1ELb1ELb0ELb1ELb1EEEEEEEEEvNT_6ParamsE --------------------------
	.section	.nv.shared._ZN7cutlass13device_kernelIN5flash11enable_sm90INS1_16FlashAttnFwdSm90INS1_25CollectiveMainloopFwdSm90ILi2EN4cute5tupleIJNS5_1CILi1EEES8_S8_EEENS6_IJNS7_ILi192EEENS7_ILi144EEENS7_ILi96EEEEEELi96ENS_10bfloat16_tEfNS_4arch4Sm90ELb0ELb0ELb1ELb1ELb0ELb1ELb0ELb0ELb1ELb1ELb0ELb0EEENS1_21CollectiveEpilogueFwdINS6_IJSA_SC_SB_EEES9_SE_SG_Li384ELb1ELb1ELb0ELb0EEENS1_36VarlenDynamicPersistentTileSchedulerILi192ELi144ELi384ELi128ELb0ELb1ELb1ELb0ELb1ELb1EEEEEEEEEvNT_6ParamsE,"aw",@nobits
	.sectionflags	@""
	.align	16
	.zero		1024


//--------------------- .nv.shared._ZN7cutlass13device_kernelIN5flash11enable_sm90INS1_16FlashAttnFwdSm90INS1_25CollectiveMainloopFwdSm90ILi2EN4cute5tupleIJNS5_1CILi1EEES8_S8_EEENS6_IJNS7_ILi192EEENS7_ILi128EEENS7_ILi96EEEEEELi96ENS_10bfloat16_tEfNS_4arch4Sm90ELb0ELb1ELb1ELb0ELb0ELb0ELb0ELb0ELb1ELb1ELb0ELb0EEENS1_21CollectiveEpilogueFwdINS6_IJSA_SC_SB_EEES9_SE_SG_Li384ELb0ELb1ELb0ELb0EEENS1_30DynamicPersistentTileSchedulerILi384ELi128ELb0ELb1ELb1EEEEEEEEEvNT_6ParamsE --------------------------
	.section	.nv.shared._ZN7cutlass13device_kernelIN5flash11enable_sm90INS1_16FlashAttnFwdSm90INS1_25CollectiveMainloopFwdSm90ILi2EN4cute5tupleIJNS5_1CILi1EEES8_S8_EEENS6_IJNS7_ILi192EEENS7_ILi128EEENS7_ILi96EEEEEELi96ENS_10bfloat16_tEfNS_4arch4Sm90ELb0ELb1ELb1ELb0ELb0ELb0ELb0ELb0ELb1ELb1ELb0ELb0EEENS1_21CollectiveEpilogueFwdINS6_IJSA_SC_SB_EEES9_SE_SG_Li384ELb0ELb1ELb0ELb0EEENS1_30DynamicPersistentTileSchedulerILi384ELi128ELb0ELb1ELb1EEEEEEEEEvNT_6ParamsE,"aw",@nobits
	.sectionflags	@""
	.align	16
	.zero		1024


//--------------------- .nv.shared._ZN7cutlass13device_kernelIN5flash11enable_sm90INS1_16FlashAttnFwdSm90INS1_25CollectiveMainloopFwdSm90ILi2EN4cute5tupleIJNS5_1CILi1EEES8_S8_EEENS6_IJNS7_ILi192EEENS7_ILi128EEENS7_ILi96EEEEEELi96ENS_10bfloat16_tEfNS_4arch4Sm90ELb0ELb1ELb1ELb1ELb0ELb0ELb0ELb0ELb1ELb1ELb0ELb0EEENS1_21CollectiveEpilogueFwdINS6_IJSA_SC_SB_EEES9_SE_SG_Li384ELb1ELb1ELb0ELb0EEENS1_36VarlenDynamicPersistentTileSchedulerILi192ELi128ELi384ELi128ELb0ELb1ELb1ELb1ELb0ELb1EEEEEEEEEvNT_6ParamsE --------------------------
	.section	.nv.shared._ZN7cutlass13device_kernelIN5flash11enable_sm90INS1_16FlashAttnFwdSm90INS1_25CollectiveMainloopFwdSm90ILi2EN4cute5tupleIJNS5_1CILi1EEES8_S8_EEENS6_IJNS7_ILi192EEENS7_ILi128EEENS7_ILi96EEEEEELi96ENS_10bfloat16_tEfNS_4arch4Sm90ELb0ELb1ELb1ELb1ELb0ELb0ELb0ELb0ELb1ELb1ELb0ELb0EEENS1_21CollectiveEpilogueFwdINS6_IJSA_SC_SB_EEES9_SE_SG_Li384ELb1ELb1ELb0ELb0EEENS1_36VarlenDynamicPersistentTileSchedulerILi192ELi128ELi384ELi128ELb0ELb1ELb1ELb1ELb0ELb1EEEEEEEEEvNT_6ParamsE,"aw",@nobits
	.sectionflags	@""
	.align	16
	.zero		1024


//--------------------- .nv.shared._ZN7cutlass13device_kernelIN5flash11enable_sm90INS1_16FlashAttnFwdSm90INS1_25CollectiveMainloopFwdSm90ILi2EN4cute5tupleIJNS5_1CILi1EEES8_S8_EEENS6_IJNS7_ILi192EEENS7_ILi128EEENS7_ILi96EEEEEELi96ENS_10bfloat16_tEfNS_4arch4Sm90ELb0ELb1ELb1ELb1ELb0ELb1ELb0ELb0ELb1ELb1ELb0ELb0EEENS1_21CollectiveEpilogueFwdINS6_IJSA_SC_SB_EEES9_SE_SG_Li384ELb1ELb1ELb0ELb0EEENS1_36VarlenDynamicPersistentTileSchedulerILi192ELi128ELi384ELi128ELb0ELb1ELb1ELb1ELb0ELb1EEEEEEEEEvNT_6ParamsE --------------------------
	.section	.nv.shared._ZN7cutlass13device_kernelIN5flash11enable_sm90INS1_16FlashAttnFwdSm90INS1_25CollectiveMainloopFwdSm90ILi2EN4cute5tupleIJNS5_1CILi1EEES8_S8_EEENS6_IJNS7_ILi192EEENS7_ILi128EEENS7_ILi96EEEEEELi96ENS_10bfloat16_tEfNS_4arch4Sm90ELb0ELb1ELb1ELb1ELb0ELb1ELb0ELb0ELb1ELb1ELb0ELb0EEENS1_21CollectiveEpilogueFwdINS6_IJSA_SC_SB_EEES9_SE_SG_Li384ELb1ELb1ELb0ELb0EEENS1_36VarlenDynamicPersistentTileSchedulerILi192ELi128ELi384ELi128ELb0ELb1ELb1ELb1ELb0ELb1EEEEEEEEEvNT_6ParamsE,"aw",@nobits
	.sectionflags	@""
	.align	16
	.zero		1024


//--------------------- .nv.shared._ZN7cutlass13device_kernelIN5flash11enable_sm90INS1_16FlashAttnFwdSm90INS1_25CollectiveMainloopFwdSm90ILi2EN4cute5tupleIJNS5_1CILi1EEES8_S8_EEENS6_IJNS7_ILi192EEENS7_ILi144EEENS7_ILi96EEEEEELi96ENS_10bfloat16_tEfNS_4arch4Sm90ELb1ELb0ELb1ELb0ELb0ELb0ELb0ELb0ELb1ELb1ELb0ELb0EEENS1_21CollectiveEpilogueFwdINS6_IJSA_SC_SB_EEES9_SE_SG_Li384ELb0ELb1ELb0ELb0EEENS1_30DynamicPersistentTileSchedulerILi384ELi128ELb0ELb1ELb1EEEEEEEEEvNT_6ParamsE --------------------------
	.section	.nv.shared._ZN7cutlass13device_kernelIN5flash11enable_sm90INS1_16FlashAttnFwdSm90INS1_25CollectiveMainloopFwdSm90ILi2EN4cute5tupleIJNS5_1CILi1EEES8_S8_EEENS6_IJNS7_ILi192EEENS7_ILi144EEENS7_ILi96EEEEEELi96ENS_10bfloat16_tEfNS_4arch4Sm90ELb1ELb0ELb1ELb0ELb0ELb0ELb0ELb0ELb1ELb1ELb0ELb0EEENS1_21CollectiveEpilogueFwdINS6_IJSA_SC_SB_EEES9_SE_SG_Li384ELb0ELb1ELb0ELb0EEENS1_30DynamicPersistentTileSchedulerILi384ELi128ELb0ELb1ELb1EEEEEEEEEvNT_6ParamsE,"aw",@nobits
	.sectionflags	@""
	.align	16
	.zero		1024


//--------------------- .nv.shared._ZN7cutlass13device_kernelIN5flash11enable_sm90INS1_16FlashAttnFwdSm90INS1_25CollectiveMainloopFwdSm90ILi2EN4cute5tupleIJNS5_1CILi1EEES8_S8_EEENS6_IJNS7_ILi192EEENS7_ILi144EEENS7_ILi96EEEEEELi96ENS_10bfloat16_tEfNS_4arch4Sm90ELb1ELb0ELb1ELb1ELb0ELb0ELb0ELb0ELb1ELb1ELb0ELb0EEENS1_21CollectiveEpilogueFwdINS6_IJSA_SC_SB_EEES9_SE_SG_Li384ELb1ELb1ELb0ELb0EEENS1_36VarlenDynamicPersistentTileSchedulerILi192ELi144ELi384ELi128ELb0ELb1ELb1ELb1ELb1ELb1EEEEEEEEEvNT_6ParamsE --------------------------
	.section	.nv.shared._ZN7cutlass13device_kernelIN5flash11enable_sm90INS1_16FlashAttnFwdSm90INS1_25CollectiveMainloopFwdSm90ILi2EN4cute5tupleIJNS5_1CILi1EEES8_S8_EEENS6_IJNS7_ILi192EEENS7_ILi144EEENS7_ILi96EEEEEELi96ENS_10bfloat16_tEfNS_4arch4Sm90ELb1ELb0ELb1ELb1ELb0ELb0ELb0ELb0ELb1ELb1ELb0ELb0EEENS1_21CollectiveEpilogueFwdINS6_IJSA_SC_SB_EEES9_SE_SG_Li384ELb1ELb1ELb0ELb0EEENS1_36VarlenDynamicPersistentTileSchedulerILi192ELi144ELi384ELi128ELb0ELb1ELb1ELb1ELb1ELb1EEEEEEEEEvNT_6ParamsE,"aw",@nobits
	.sectionflags	@""
	.align	16
	.zero		1024


//--------------------- .nv.shared._ZN7cutlass13device_kernelIN5flash11enable_sm90INS1_16FlashAttnFwdSm90INS1_25CollectiveMainloopFwdSm90ILi2EN4cute5tupleIJNS5_1CILi1EEES8_S8_EEENS6_IJNS7_ILi192EEENS7_ILi144EEENS7_ILi96EEEEEELi96ENS_10bfloat16_tEfNS_4arch4Sm90ELb1ELb0ELb1ELb1ELb0ELb1ELb0ELb0ELb1ELb1ELb0ELb0EEENS1_21CollectiveEpilogueFwdINS6_IJSA_SC_SB_EEES9_SE_SG_Li384ELb1ELb1ELb0ELb0EEENS1_36VarlenDynamicPersistentTileSchedulerILi192ELi144ELi384ELi128ELb0ELb1ELb1ELb1ELb1ELb1EEEEEEEEEvNT_6ParamsE --------------------------
	.section	.nv.shared._ZN7cutlass13device_kernelIN5flash11enable_sm90INS1_16FlashAttnFwdSm90INS1_25CollectiveMainloopFwdSm90ILi2EN4cute5tupleIJNS5_1CILi1EEES8_S8_EEENS6_IJNS7_ILi192EEENS7_ILi144EEENS7_ILi96EEEEEELi96ENS_10bfloat16_tEfNS_4arch4Sm90ELb1ELb0ELb1ELb1ELb0ELb1ELb0ELb0ELb1ELb1ELb0ELb0EEENS1_21CollectiveEpilogueFwdINS6_IJSA_SC_SB_EEES9_SE_SG_Li384ELb1ELb1ELb0ELb0EEENS1_36VarlenDynamicPersistentTileSchedulerILi192ELi144ELi384ELi128ELb0ELb1ELb1ELb1ELb1ELb1EEEEEEEEEvNT_6ParamsE,"aw",@nobits
	.sectionflags	@""
	.align	16
	.zero		1024


//--------------------- .nv.shared._ZN7cutlass13device_kernelIN5flash11enable_sm90INS1_16FlashAttnFwdSm90INS1_25CollectiveMainloopFwdSm90ILi2EN4cute5tupleIJNS5_1CILi1EEES8_S8_EEENS6_IJNS7_ILi192EEESA_NS7_ILi64EEEEEELi64ENS_10bfloat16_tEfNS_4arch4Sm90ELb0ELb0ELb1ELb0ELb0ELb0ELb0ELb0ELb1ELb1ELb0ELb0EEENS1_21CollectiveEpilogueFwdINS6_IJSA_SB_SA_EEES9_SD_SF_Li384ELb0ELb1ELb0ELb0EEENS1_29StaticPersistentTileSchedulerILb0EEEEEEEEEvNT_6ParamsE --------------------------
	.section	.nv.shared._ZN7cutlass13device_kernelIN5flash11enable_sm90INS1_16FlashAttnFwdSm90INS1_25CollectiveMainloopFwdSm90ILi2EN4cute5tupleIJNS5_1CILi1EEES8_S8_EEENS6_IJNS7_ILi192EEESA_NS7_ILi64EEEEEELi64ENS_10bfloat16_tEfNS_4arch4Sm90ELb0ELb0ELb1ELb0ELb0ELb0ELb0ELb0ELb1ELb1ELb0ELb0EEENS1_21CollectiveEpilogueFwdINS6_IJSA_SB_SA_EEES9_SD_SF_Li384ELb0ELb1ELb0ELb0EEENS1_29StaticPersistentTileSchedulerILb0EEEEEEEEEvNT_6ParamsE,"aw",@nobits
	.sectionflags	@""
	.align	16
	.zero		1024


//--------------------- .nv.shared._ZN7cutlass13device_kernelIN5flash11enable_sm90INS1_16FlashAttnFwdSm90INS1_25CollectiveMainloopFwdSm90ILi2EN4cute5tupleIJNS5_1CILi1EEES8_S8_EEENS6_IJNS7_ILi192EEESA_NS7_ILi64EEEEEELi64ENS_10bfloat16_tEfNS_4arch4Sm90ELb0ELb0ELb1ELb1ELb0ELb0ELb0ELb0ELb1ELb1ELb0ELb0EEENS1_21CollectiveEpilogueFwdINS6_IJSA_SB_SA_EEES9_SD_SF_Li384ELb1ELb1ELb0ELb0EEENS1_36VarlenDynamicPersistentTileSchedulerILi192ELi192ELi384ELi128ELb0ELb1ELb1ELb0ELb1ELb1EEEEEEEEEvNT_6ParamsE --------------------------
	.section	.nv.shared._ZN7cutlass13device_kernelIN5flash11enable_sm90INS1_16FlashAttnFwdSm90INS1_25CollectiveMainloopFwdSm90ILi2EN4cute5tupleIJNS5_1CILi1EEES8_S8_EEENS6_IJNS7_ILi192EEESA_NS7_ILi64EEEEEELi64ENS_10bfloat16_tEfNS_4arch4Sm90ELb0ELb0ELb1ELb1ELb0ELb0ELb0ELb0ELb1ELb1ELb0ELb0EEENS1_21CollectiveEpilogueFwdINS6_IJSA_SB_SA_EEES9_SD_SF_Li384ELb1ELb1ELb0ELb0EEENS1_36VarlenDynamicPersistentTileSchedulerILi192ELi192ELi384ELi128ELb0ELb1ELb1ELb0ELb1ELb1EEEEEEEEEvNT_6ParamsE,"aw",@nobits
	.sectionflags	@""
	.align	16
	.zero		1024


//--------------------- .nv.shared._ZN7cutlass13device_kernelIN5flash11enable_sm90INS1_16FlashAttnFwdSm90INS1_25CollectiveMainloopFwdSm90ILi2EN4cute5tupleIJNS5_1CILi1EEES8_S8_EEENS6_IJNS7_ILi192EEESA_NS7_ILi64EEEEEELi64ENS_10bfloat16_tEfNS_4arch4Sm90ELb0ELb0ELb1ELb1ELb0ELb1ELb0ELb0ELb1ELb1ELb0ELb0EEENS1_21CollectiveEpilogueFwdINS6_IJSA_SB_SA_EEES9_SD_SF_Li384ELb1ELb1ELb0ELb0EEENS1_36VarlenDynamicPersistentTileSchedulerILi192ELi192ELi384ELi128ELb0ELb1ELb1ELb0ELb1ELb1EEEEEEEEEvNT_6ParamsE --------------------------
	.section	.nv.shared._ZN7cutlass13device_kernelIN5flash11enable_sm90INS1_16FlashAttnFwdSm90INS1_25CollectiveMainloopFwdSm90ILi2EN4cute5tupleIJNS5_1CILi1EEES8_S8_EEENS6_IJNS7_ILi192EEESA_NS7_ILi64EEEEEELi64ENS_10bfloat16_tEfNS_4arch4Sm90ELb0ELb0ELb1ELb1ELb0ELb1ELb0ELb0ELb1ELb1ELb0ELb0EEENS1_21CollectiveEpilogueFwdINS6_IJSA_SB_SA_EEES9_SD_SF_Li384ELb1ELb1ELb0ELb0EEENS1_36VarlenDynamicPersistentTileSchedulerILi192ELi192ELi384ELi128ELb0ELb1ELb1ELb0ELb1ELb1EEEEEEEEEvNT_6ParamsE,"aw",@nobits
	.sectionflags	@""
	.align	16
	.zero		1024


//--------------------- .nv.shared._ZN7cutlass13device_kernelIN5flash11enable_sm90INS1_16FlashAttnFwdSm90INS1_25CollectiveMainloopFwdSm90ILi2EN4cute5tupleIJNS5_1CILi1EEES8_S8_EEENS6_IJNS7_ILi192EEENS7_ILi128EEENS7_ILi64EEEEEELi64ENS_10bfloat16_tEfNS_4arch4Sm90ELb0ELb1ELb1ELb0ELb0ELb0ELb0ELb1ELb1ELb1ELb0ELb0EEENS1_21CollectiveEpilogueFwdINS6_IJSA_SC_SB_EEES9_SE_SG_Li384ELb0ELb1ELb0ELb0EEENS1_30DynamicPersistentTileSchedulerILi384ELi128ELb0ELb1ELb1EEEEEEEEEvNT_6ParamsE --------------------------
	.section	.nv.shared._ZN7cutlass13device_kernelIN5flash11enable_sm90INS1_16FlashAttnFwdSm90INS1_25CollectiveMainloopFwdSm90ILi2EN4cute5tupleIJNS5_1CILi1EEES8_S8_EEENS6_IJNS7_ILi192EEENS7_ILi128EEENS7_ILi64EEEEEELi64ENS_10bfloat16_tEfNS_4arch4Sm90ELb0ELb1ELb1ELb0ELb0ELb0ELb0ELb1ELb1ELb1ELb0ELb0EEENS1_21CollectiveEpilogueFwdINS6_IJSA_SC_SB_EEES9_SE_SG_Li384ELb0ELb1ELb0ELb0EEENS1_30DynamicPersistentTileSchedulerILi384ELi128ELb0ELb1ELb1EEEEEEEEEvNT_6ParamsE,"aw",@nobits
	.sectionflags	@""
	.align	16
	.zero		1024


//--------------------- .nv.shared._ZN7cutlass13device_kernelIN5flash11enable_sm90INS1_16FlashAttnFwdSm90INS1_25CollectiveMainloopFwdSm90ILi2EN4cute5tupleIJNS5_1CILi1EEES8_S8_EEENS6_IJNS7_ILi192EEENS7_ILi128EEENS7_ILi64EEEEEELi64ENS_10bfloat16_tEfNS_4arch4Sm90ELb0ELb1ELb1ELb1ELb0ELb0ELb0ELb1ELb1ELb1ELb0ELb0EEENS1_21CollectiveEpilogueFwdINS6_IJSA_SC_SB_EEES9_SE_SG_Li384ELb1ELb1ELb0ELb0EEENS1_36VarlenDynamicPersistentTileSchedulerILi192ELi128ELi384ELi128ELb0ELb1ELb1ELb1ELb0ELb1EEEEEEEEEvNT_6ParamsE --------------------------
	.section	.nv.shared._ZN7cutlass13device_kernelIN5flash11enable_sm90INS1_16FlashAttnFwdSm90INS1_25CollectiveMainloopFwdSm90ILi2EN4cute5tupleIJNS5_1CILi1EEES8_S8_EEENS6_IJNS7_ILi192EEENS7_ILi128EEENS7_ILi64EEEEEELi64ENS_10bfloat16_tEfNS_4arch4Sm90ELb0ELb1ELb1ELb1ELb0ELb0ELb0ELb1ELb1ELb1ELb0ELb0EEENS1_21CollectiveEpilogueFwdINS6_IJSA_SC_SB_EEES9_SE_SG_Li384ELb1ELb1ELb0ELb0EEENS1_36VarlenDynamicPersistentTileSchedulerILi192ELi128ELi384ELi128ELb0ELb1ELb1ELb1ELb0ELb1EEEEEEEEEvNT_6ParamsE,"aw",@nobits
	.sectionflags	@""
	.align	16
	.zero		1024


//--------------------- .nv.shared._ZN7cutlass13device_kernelIN5flash11enable_sm90INS1_16FlashAttnFwdSm90INS1_25CollectiveMainloopFwdSm90ILi2EN4cute5tupleIJNS5_1CILi1EEES8_S8_EEENS6_IJNS7_ILi192EEENS7_ILi128EEENS7_ILi64EEEEEELi64ENS_10bfloat16_tEfNS_4arch4Sm90ELb0ELb1ELb1ELb1ELb0ELb1ELb0ELb1ELb1ELb1ELb0ELb0EEENS1_21CollectiveEpilogueFwdINS6_IJSA_SC_SB_EEES9_SE_SG_Li384ELb1ELb1ELb0ELb0EEENS1_36VarlenDynamicPersistentTileSchedulerILi192ELi128ELi384ELi128ELb0ELb1ELb1ELb1ELb0ELb1EEEEEEEEEvNT_6ParamsE --------------------------
	.section	.nv.shared._ZN7cutlass13device_kernelIN5flash11enable_sm90INS1_16FlashAttnFwdSm90INS1_25CollectiveMainloopFwdSm90ILi2EN4cute5tupleIJNS5_1CILi1EEES8_S8_EEENS6_IJNS7_ILi192EEENS7_ILi128EEENS7_ILi64EEEEEELi64ENS_10bfloat16_tEfNS_4arch4Sm90ELb0ELb1ELb1ELb1ELb0ELb1ELb0ELb1ELb1ELb1ELb0ELb0EEENS1_21CollectiveEpilogueFwdINS6_IJSA_SC_SB_EEES9_SE_SG_Li384ELb1ELb1ELb0ELb0EEENS1_36VarlenDynamicPersistentTileSchedulerILi192ELi128ELi384ELi128ELb0ELb1ELb1ELb1ELb0ELb1EEEEEEEEEvNT_6ParamsE,"aw",@nobits
	.sectionflags	@""
	.align	16
	.zero		1024


//--------------------- .nv.shared._ZN7cutlass13device_kernelIN5flash11enable_sm90INS1_16FlashAttnFwdSm90INS1_25CollectiveMainloopFwdSm90ILi2EN4cute5tupleIJNS5_1CILi1EEES8_S8_EEENS6_IJNS7_ILi192EEENS7_ILi128EEENS7_ILi64EEEEEELi64ENS_10bfloat16_tEfNS_4arch4Sm90ELb1ELb0ELb1ELb0ELb0ELb0ELb0ELb1ELb1ELb1ELb0ELb0EEENS1_21CollectiveEpilogueFwdINS6_IJSA_SC_SB_EEES9_SE_SG_Li384ELb0ELb1ELb0ELb0EEENS1_30DynamicPersistentTileSchedulerILi384ELi128ELb0ELb1ELb1EEEEEEEEEvNT_6ParamsE --------------------------
	.section	.nv.shared._ZN7cutlass13device_kernelIN5flash11enable_sm90INS1_16FlashAttnFwdSm90INS1_25CollectiveMainloopFwdSm90ILi2EN4cute5tupleIJNS5_1CILi1EEES8_S8_EEENS6_IJNS7_ILi192EEENS7_ILi128EEENS7_ILi64EEEEEELi64ENS_10bfloat16_tEfNS_4arch4Sm90ELb1ELb0ELb1ELb0ELb0ELb0ELb0ELb1ELb1ELb1ELb0ELb0EEENS1_21CollectiveEpilogueFwdINS6_IJSA_SC_SB_EEES9_SE_SG_Li384ELb0ELb1ELb0ELb0EEENS1_30DynamicPersistentTileSchedulerILi384ELi128ELb0ELb1ELb1EEEEEEEEEvNT_6ParamsE,"aw",@nobits
	.sectionflags	@""
	.align	16
	.zero		1024


//--------------------- .nv.shared._ZN7cutlass13device_kernelIN5flash11enable_sm90INS1_16FlashAttnFwdSm90INS1_25CollectiveMainloopFwdSm90ILi2EN4cute5tupleIJNS5_1CILi1EEES8_S8_EEENS6_IJNS7_ILi192EEENS7_ILi128EEENS7_ILi64EEEEEELi64ENS_10bfloat16_tEfNS_4arch4Sm90ELb1ELb0ELb1ELb1ELb0ELb0ELb0ELb1ELb1ELb1ELb0ELb0EEENS1_21CollectiveEpilogueFwdINS6_IJSA_SC_SB_EEES9_SE_SG_Li384ELb1ELb1ELb0ELb0EEENS1_36VarlenDynamicPersistentTileSchedulerILi192ELi128ELi384ELi128ELb0ELb1ELb1ELb1ELb1ELb1EEEEEEEEEvNT_6ParamsE --------------------------
	.section	.nv.shared._ZN7cutlass13device_kernelIN5flash11enable_sm90INS1_16FlashAttnFwdSm90INS1_25CollectiveMainloopFwdSm90ILi2EN4cute5tupleIJNS5_1CILi1EEES8_S8_EEENS6_IJNS7_ILi192EEENS7_ILi128EEENS7_ILi64EEEEEELi64ENS_10bfloat16_tEfNS_4arch4Sm90ELb1ELb0ELb1ELb1ELb0ELb0ELb0ELb1ELb1ELb1ELb0ELb0EEENS1_21CollectiveEpilogueFwdINS6_IJSA_SC_SB_EEES9_SE_SG_Li384ELb1ELb1ELb0ELb0EEENS1_36VarlenDynamicPersistentTileSchedulerILi192ELi128ELi384ELi128ELb0ELb1ELb1ELb1ELb1ELb1EEEEEEEEEvNT_6ParamsE,"aw",@nobits
	.sectionflags	@""
	.align	16
	.zero		1024


//--------------------- .nv.shared._ZN7cutlass13device_kernelIN5flash11enable_sm90INS1_16FlashAttnFwdSm90INS1_25CollectiveMainloopFwdSm90ILi2EN4cute5tupleIJNS5_1CILi1EEES8_S8_EEENS6_IJNS7_ILi192EEENS7_ILi128EEENS7_ILi64EEEEEELi64ENS_10bfloat16_tEfNS_4arch4Sm90ELb1ELb0ELb1ELb1ELb0ELb1ELb0ELb1ELb1ELb1ELb0ELb0EEENS1_21CollectiveEpilogueFwdINS6_IJSA_SC_SB_EEES9_SE_SG_Li384ELb1ELb1ELb0ELb0EEENS1_36VarlenDynamicPersistentTileSchedulerILi192ELi128ELi384ELi128ELb0ELb1ELb1ELb1ELb1ELb1EEEEEEEEEvNT_6ParamsE --------------------------
	.section	.nv.shared._ZN7cutlass13device_kernelIN5flash11enable_sm90INS1_16FlashAttnFwdSm90INS1_25CollectiveMainloopFwdSm90ILi2EN4cute5tupleIJNS5_1CILi1EEES8_S8_EEENS6_IJNS7_ILi192EEENS7_ILi128EEENS7_ILi64EEEEEELi64ENS_10bfloat16_tEfNS_4arch4Sm90ELb1ELb0ELb1ELb1ELb0ELb1ELb0ELb1ELb1ELb1ELb0ELb0EEENS1_21CollectiveEpilogueFwdINS6_IJSA_SC_SB_EEES9_SE_SG_Li384ELb1ELb1ELb0ELb0EEENS1_36VarlenDynamicPersistentTileSchedulerILi192ELi128ELi384ELi128ELb0ELb1ELb1ELb1ELb1ELb1EEEEEEEEEvNT_6ParamsE,"aw",@nobits
	.sectionflags	@""
	.align	16
	.zero		1024


//--------------------- .nv.constant0._ZN7cutlass13device_kernelIN5flash11enable_sm90INS1_16FlashAttnFwdSm90INS1_25CollectiveMainloopFwdSm90ILi2EN4cute5tupleIJNS5_1CILi1EEES8_S8_EEENS6_IJNS7_ILi128EEENS7_ILi80EEENS7_ILi256EEEEEELi256ENS_10bfloat16_tEfNS_4arch4Sm90ELb0ELb0ELb1ELb0ELb0ELb0ELb0ELb1ELb1ELb1ELb0ELb0EEENS1_21CollectiveEpilogueFwdINS6_IJSA_SC_SB_EEES9_SE_SG_Li256ELb0ELb1ELb0ELb0EEENS1_29StaticPersistentTileSchedulerILb0EEEEEEEEEvNT_6ParamsE --------------------------
	.section	.nv.constant0._ZN7cutlass13device_kernelIN5flash11enable_sm90INS1_16FlashAttnFwdSm90INS1_25CollectiveMainloopFwdSm90ILi2EN4cute5tupleIJNS5_1CILi1EEES8_S8_EEENS6_IJNS7_ILi128EEENS7_ILi80EEENS7_ILi256EEEEEELi256ENS_10bfloat16_tEfNS_4arch4Sm90ELb0ELb0ELb1ELb0ELb0ELb0ELb0ELb1ELb1ELb1ELb0ELb0EEENS1_21CollectiveEpilogueFwdINS6_IJSA_SC_SB_EEES9_SE_SG_Li256ELb0ELb1ELb0ELb0EEENS1_29StaticPersistentTileSchedulerILb0EEEEEEEEEvNT_6ParamsE,"a",@progbits
	.sectionflags	@""
	.align	4
.nv.constant0._ZN7cutlass13device_kernelIN5flash11enable_sm90INS1_16FlashAttnFwdSm90INS1_25CollectiveMainloopFwdSm90ILi2EN4cute5tupleIJNS5_1CILi1EEES8_S8_EEENS6_IJNS7_ILi128EEENS7_ILi80EEENS7_ILi256EEEEEELi256ENS_10bfloat16_tEfNS_4arch4Sm90ELb0ELb0ELb1ELb0ELb0ELb0ELb0ELb1ELb1ELb1ELb0ELb0EEENS1_21CollectiveEpilogueFwdINS6_IJSA_SC_SB_EEES9_SE_SG_Li256ELb0ELb1ELb0ELb0EEENS1_29StaticPersistentTileSchedulerILb0EEEEEEEEEvNT_6ParamsE:
	.zero		3200


//--------------------- .nv.constant0._ZN7cutlass13device_kernelIN5flash11enable_sm90INS1_16FlashAttnFwdSm90INS1_25CollectiveMainloopFwdSm90ILi2EN4cute5tupleIJNS5_1CILi2EEENS7_ILi1EEES9_EEENS6_IJNS7_ILi128EEENS7_ILi80EEENS7_ILi256EEEEEELi256ENS_10bfloat16_tEfNS_4arch4Sm90ELb0ELb0ELb1ELb0ELb0ELb0ELb0ELb1ELb1ELb1ELb0ELb0EEENS1_21CollectiveEpilogueFwdINS6_IJSB_SD_SC_EEESA_SF_SH_Li256ELb0ELb1ELb0ELb0EEENS1_29StaticPersistentTileSchedulerILb0EEEEEEEEEvNT_6ParamsE --------------------------
	.section	.nv.constant0._ZN7cutlass13device_kernelIN5flash11enable_sm90INS1_16FlashAttnFwdSm90INS1_25CollectiveMainloopFwdSm90ILi2EN4cute5tupleIJNS5_1CILi2EEENS7_ILi1EEES9_EEENS6_IJNS7_ILi128EEENS7_ILi80EEENS7_ILi256EEEEEELi256ENS_10bfloat16_tEfNS_4arch4Sm90ELb0ELb0ELb1ELb0ELb0ELb0ELb0ELb1ELb1ELb1ELb0ELb0EEENS1_21CollectiveEpilogueFwdINS6_IJSB_SD_SC_EEESA_SF_SH_Li256ELb0ELb1ELb0ELb0EEENS1_29StaticPersistentTileSchedulerILb0EEEEEEEEEvNT_6ParamsE,"a",@progbits
	.sectionflags	@""
	.align	4
.nv.constant0._ZN7cutlass13device_kernelIN5flash11enable_sm90INS1_16FlashAttnFwdSm90INS1_25CollectiveMainloopFwdSm90ILi2EN4cute5tupleIJNS5_1CILi2EEENS7_ILi1EEES9_EEENS6_IJNS7_ILi128EEENS7_ILi80EEENS7_ILi256EEEEEELi256ENS_10bfloat16_tEfNS_4arch4Sm90ELb0ELb0ELb1ELb0ELb0ELb0ELb0ELb1ELb1ELb1ELb0ELb0EEENS1_21CollectiveEpilogueFwdINS6_IJSB_SD_SC_EEESA_SF_SH_Li256ELb0ELb1ELb0ELb0EEENS1_29StaticPersistentTileSchedulerILb0EEEEEEEEEvNT_6ParamsE:
	.zero		3200


//--------------------- .nv.constant0._ZN7cutlass13device_kernelIN5flash11enable_sm90INS1_16FlashAttnFwdSm90INS1_25CollectiveMainloopFwdSm90ILi2EN4cute5tupleIJNS5_1CILi1EEES8_S8_EEENS6_IJNS7_ILi128EEENS7_ILi80EEENS7_ILi256EEEEEELi256ENS_10bfloat16_tEfNS_4arch4Sm90ELb0ELb0ELb1ELb1ELb0ELb0ELb0ELb1ELb1ELb1ELb0ELb0EEENS1_21CollectiveEpilogueFwdINS6_IJSA_SC_SB_EEES9_SE_SG_Li256ELb1ELb1ELb0ELb0EEENS1_36VarlenDynamicPersistentTileSchedulerILi128ELi80ELi256ELi128ELb0ELb1ELb1ELb0ELb1ELb1EEEEEEEEEvNT_6ParamsE --------------------------
	.section	.nv.constant0._ZN7cutlass13device_kernelIN5flash11enable_sm90INS1_16FlashAttnFwdSm90INS1_25CollectiveMainloopFwdSm90ILi2EN4cute5tupleIJNS5_1CILi1EEES8_S8_EEENS6_IJNS7_ILi128EEENS7_ILi80EEENS7_ILi256EEEEEELi256ENS_10bfloat16_tEfNS_4arch4Sm90ELb0ELb0ELb1ELb1ELb0ELb0ELb0ELb1ELb1ELb1ELb0ELb0EEENS1_21CollectiveEpilogueFwdINS6_IJSA_SC_SB_EEES9_SE_SG_Li256ELb1ELb1ELb0ELb0EEENS1_36VarlenDynamicPersistentTileSchedulerILi128ELi80ELi256ELi128ELb0ELb1ELb1ELb0ELb1ELb1EEEEEEEEEvNT_6ParamsE,"a",@progbits
	.sectionflags	@""
	.align	4
.nv.constant0._ZN7cutlass13device_kernelIN5flash11enable_sm90INS1_16FlashAttnFwdSm90INS1_25CollectiveMainloopFwdSm90ILi2EN4cute5tupleIJNS5_1CILi1EEES8_S8_EEENS6_IJNS7_ILi128EEENS7_ILi80EEENS7_ILi256EEEEEELi256ENS_10bfloat16_tEfNS_4arch4Sm90ELb0ELb0ELb1ELb1ELb0ELb0ELb0ELb1ELb1ELb1ELb0ELb0EEENS1_21CollectiveEpilogueFwdINS6_IJSA_SC_SB_EEES9_SE_SG_Li256ELb1ELb1ELb0ELb0EEENS1_36VarlenDynamicPersistentTileSchedulerILi128ELi80ELi256ELi128ELb0ELb1ELb1ELb0ELb1ELb1EEEEEEEEEvNT_6ParamsE:
	.zero		3328


//--------------------- .nv.constant0._ZN7cutlass13device_kernelIN5flash11enable_sm90INS1_16FlashAttnFwdSm90INS1_25CollectiveMainloopFwdSm90ILi2EN4cute5tupleIJNS5_1CILi1EEES8_S8_EEENS6_IJNS7_ILi128EEENS7_ILi80EEENS7_ILi256EEEEEELi256ENS_10bfloat16_tEfNS_4arch4Sm90ELb0ELb0ELb1ELb1ELb0ELb1ELb0ELb1ELb1ELb1ELb0ELb0EEENS1_21CollectiveEpilogueFwdINS6_IJSA_SC_SB_EEES9_SE_SG_Li256ELb1ELb1ELb0ELb0EEENS1_36VarlenDynamicPersistentTileSchedulerILi128ELi80ELi256ELi128ELb0ELb1ELb1ELb0ELb1ELb1EEEEEEEEEvNT_6ParamsE --------------------------
	.section	.nv.constant0._ZN7cutlass13device_kernelIN5flash11enable_sm90INS1_16FlashAttnFwdSm90INS1_25CollectiveMainloopFwdSm90ILi2EN4cute5tupleIJNS5_1CILi1EEES8_S8_EEENS6_IJNS7_ILi128EEENS7_ILi80EEENS7_ILi256EEEEEELi256ENS_10bfloat16_tEfNS_4arch4Sm90ELb0ELb0ELb1ELb1ELb0ELb1ELb0ELb1ELb1ELb1ELb0ELb0EEENS1_21CollectiveEpilogueFwdINS6_IJSA_SC_SB_EEES9_SE_SG_Li256ELb1ELb1ELb0ELb0EEENS1_36VarlenDynamicPersistentTileSchedulerILi128ELi80ELi256ELi128ELb0ELb1ELb1ELb0ELb1ELb1EEEEEEEEEvNT_6ParamsE,"a",@progbits
	.sectionflags	@""
	.align	4
.nv.constant0._ZN7cutlass13device_kernelIN5flash11enable_sm90INS1_16FlashAttnFwdSm90INS1_25CollectiveMainloopFwdSm90ILi2EN4cute5tupleIJNS5_1CILi1EEES8_S8_EEENS6_IJNS7_ILi128EEENS7_ILi80EEENS7_ILi256EEEEEELi256ENS_10bfloat16_tEfNS_4arch4Sm90ELb0ELb0ELb1ELb1ELb0ELb1ELb0ELb1ELb1ELb1ELb0ELb0EEENS1_21CollectiveEpilogueFwdINS6_IJSA_SC_SB_EEES9_SE_SG_Li256ELb1ELb1ELb0ELb0EEENS1_36VarlenDynamicPersistentTileSchedulerILi128ELi80ELi256ELi128ELb0ELb1ELb1ELb0ELb1ELb1EEEEEEEEEvNT_6ParamsE:
	.zero		3328


//--------------------- .nv.constant0._ZN7cutlass13device_kernelIN5flash11enable_sm90INS1_16FlashAttnFwdSm90INS1_25CollectiveMainloopFwdSm90ILi2EN4cute5tupleIJNS5_1CILi1EEES8_S8_EEENS6_IJNS7_ILi128EEENS7_ILi64EEENS7_ILi256EEEEEELi256ENS_10bfloat16_tEfNS_4arch4Sm90ELb0ELb1ELb1ELb0ELb0ELb0ELb0ELb1ELb1ELb1ELb0ELb0EEENS1_21CollectiveEpilogueFwdINS6_IJSA_SC_SB_EEES9_SE_SG_Li256ELb0ELb1ELb0ELb0EEENS1_30DynamicPersistentTileSchedulerILi256ELi128ELb0ELb1ELb1EEEEEEEEEvNT_6ParamsE --------------------------
	.section	.nv.constant0._ZN7cutlass13device_kernelIN5flash11enable_sm90INS1_16FlashAttnFwdSm90INS1_25CollectiveMainloopFwdSm90ILi2EN4cute5tupleIJNS5_1CILi1EEES8_S8_EEENS6_IJNS7_ILi128EEENS7_ILi64EEENS7_ILi256EEEEEELi256ENS_10bfloat16_tEfNS_4arch4Sm90ELb0ELb1ELb1ELb0ELb0ELb0ELb0ELb1ELb1ELb1ELb0ELb0EEENS1_21CollectiveEpilogueFwdINS6_IJSA_SC_SB_EEES9_SE_SG_Li256ELb0ELb1ELb0ELb0EEENS1_30DynamicPersistentTileSchedulerILi256ELi128ELb0ELb1ELb1EEEEEEEEEvNT_6ParamsE,"a",@progbits
	.sectionflags	@""
	.align	4
.nv.constant0._ZN7cutlass13device_kernelIN5flash11enable_sm90INS1_16FlashAttnFwdSm90INS1_25CollectiveMainloopFwdSm90ILi2EN4cute5tupleIJNS5_1CILi1EEES8_S8_EEENS6_IJNS7_ILi128EEENS7_ILi64EEENS7_ILi256EEEEEELi256ENS_10bfloat16_tEfNS_4arch4Sm90ELb0ELb1ELb1ELb0ELb0ELb0ELb0ELb1ELb1ELb1ELb0ELb0EEENS1_21CollectiveEpilogueFwdINS6_IJSA_SC_SB_EEES9_SE_SG_Li256ELb0ELb1ELb0ELb0EEENS1_30DynamicPersistentTileSchedulerILi256ELi128ELb0ELb1ELb1EEEEEEEEEvNT_6ParamsE:
	.zero		3328


//--------------------- .nv.constant0._ZN7cutlass13device_kernelIN5flash11enable_sm90INS1_16FlashAttnFwdSm90INS1_25CollectiveMainloopFwdSm90ILi2EN4cute5tupleIJNS5_1CILi1EEES8_S8_EEENS6_IJNS7_ILi128EEENS7_ILi64EEENS7_ILi256EEEEEELi256ENS_10bfloat16_tEfNS_4arch4Sm90ELb0ELb1ELb1ELb1ELb0ELb0ELb0ELb1ELb1ELb1ELb0ELb0EEENS1_21CollectiveEpilogueFwdINS6_IJSA_SC_SB_EEES9_SE_SG_Li256ELb1ELb1ELb0ELb0EEENS1_36VarlenDynamicPersistentTileSchedulerILi128ELi64ELi256ELi128ELb0ELb1ELb1ELb1ELb0ELb1EEEEEEEEEvNT_6ParamsE --------------------------
	.section	.nv.constant0._ZN7cutlass13device_kernelIN5flash11enable_sm90INS1_16FlashAttnFwdSm90INS1_25CollectiveMainloopFwdSm90ILi2EN4cute5tupleIJNS5_1CILi1EEES8_S8_EEENS6_IJNS7_ILi128EEENS7_ILi64EEENS7_ILi256EEEEEELi256ENS_10bfloat16_tEfNS_4arch4Sm90ELb0ELb1ELb1ELb1ELb0ELb0ELb0ELb1ELb1ELb1ELb0ELb0EEENS1_21CollectiveEpilogueFwdINS6_IJSA_SC_SB_EEES9_SE_SG_Li256ELb1ELb1ELb0ELb0EEENS1_36VarlenDynamicPersistentTileSchedulerILi128ELi64ELi256ELi128ELb0ELb1ELb1ELb1ELb0ELb1EEEEEEEEEvNT_6ParamsE,"a",@progbits
	.sectionflags	@""
	.align	4
.nv.constant0._ZN7cutlass13device_kernelIN5flash11enable_sm90INS1_16FlashAttnFwdSm90INS1_25CollectiveMainloopFwdSm90ILi2EN4cute5tupleIJNS5_1CILi1EEES8_S8_EEENS6_IJNS7_ILi128EEENS7_ILi64EEENS7_ILi256EEEEEELi256ENS_10bfloat16_tEfNS_4arch4Sm90ELb0ELb1ELb1ELb1ELb0ELb0ELb0ELb1ELb1ELb1ELb0ELb0EEENS1_21CollectiveEpilogueFwdINS6_IJSA_SC_SB_EEES9_SE_SG_Li256ELb1ELb1ELb0ELb0EEENS1_36VarlenDynamicPersistentTileSchedulerILi128ELi64ELi256ELi128ELb0ELb1ELb1ELb1ELb0ELb1EEEEEEEEEvNT_6ParamsE:
	.zero		3328


//--------------------- .nv.constant0._ZN7cutlass13device_kernelIN5flash11enable_sm90INS1_16FlashAttnFwdSm90INS1_25CollectiveMainloopFwdSm90ILi2EN4cute5tupleIJNS5_1CILi1EEES8_S8_EEENS6_IJNS7_ILi128EEENS7_ILi64EEENS7_ILi256EEEEEELi256ENS_10bfloat16_tEfNS_4arch4Sm90ELb0ELb1ELb1ELb1ELb0ELb1ELb0ELb1ELb1ELb1ELb0ELb0EEENS1_21CollectiveEpilogueFwdINS6_IJSA_SC_SB_EEES9_SE_SG_Li256ELb1ELb1ELb0ELb0EEENS1_36VarlenDynamicPersistentTileSchedulerILi128ELi64ELi256ELi128ELb0ELb1ELb1ELb1ELb0ELb1EEEEEEEEEvNT_6ParamsE --------------------------
	.section	.nv.constant0._ZN7cutlass13device_kernelIN5flash11enable_sm90INS1_16FlashAttnFwdSm90INS1_25CollectiveMainloopFwdSm90ILi2EN4cute5tupleIJNS5_1CILi1EEES8_S8_EEENS6_IJNS7_ILi128EEENS7_ILi64EEENS7_ILi256EEEEEELi256ENS_10bfloat16_tEfNS_4arch4Sm90ELb0ELb1ELb1ELb1ELb0ELb1ELb0ELb1ELb1ELb1ELb0ELb0EEENS1_21CollectiveEpilogueFwdINS6_IJSA_SC_SB_EEES9_SE_SG_Li256ELb1ELb1ELb0ELb0EEENS1_36VarlenDynamicPersistentTileSchedulerILi128ELi64ELi256ELi128ELb0ELb1ELb1ELb1ELb0ELb1EEEEEEEEEvNT_6ParamsE,"a",@progbits
	.sectionflags	@""
	.align	4
.nv.constant0._ZN7cutlass13device_kernelIN5flash11enable_sm90INS1_16FlashAttnFwdSm90INS1_25CollectiveMainloopFwdSm90ILi2EN4cute5tupleIJNS5_1CILi1EEES8_S8_EEENS6_IJNS7_ILi128EEENS7_ILi64EEENS7_ILi256EEEEEELi256ENS_10bfloat16_tEfNS_4arch4Sm90ELb0ELb1ELb1ELb1ELb0ELb1ELb0ELb1ELb1ELb1ELb0ELb0EEENS1_21CollectiveEpilogueFwdINS6_IJSA_SC_SB_EEES9_SE_SG_Li256ELb1ELb1ELb0ELb0EEENS1_36VarlenDynamicPersistentTileSchedulerILi128ELi64ELi256ELi128ELb0ELb1ELb1ELb1ELb0ELb1EEEEEEEEEvNT_6ParamsE:
	.zero		3328


//--------------------- .nv.constant0._ZN7cutlass13device_kernelIN5flash11enable_sm90INS1_16FlashAttnFwdSm90INS1_25CollectiveMainloopFwdSm90ILi2EN4cute5tupleIJNS5_1CILi1EEES8_S8_EEENS6_IJNS7_ILi128EEENS7_ILi80EEENS7_ILi256EEEEEELi256ENS_10bfloat16_tEfNS_4arch4Sm90ELb1ELb0ELb1ELb0ELb0ELb0ELb0ELb1ELb1ELb1ELb0ELb0EEENS1_21CollectiveEpilogueFwdINS6_IJSA_SC_SB_EEES9_SE_SG_Li256ELb0ELb1ELb0ELb0EEENS1_30DynamicPersistentTileSchedulerILi256ELi128ELb0ELb1ELb1EEEEEEEEEvNT_6ParamsE --------------------------
	.section	.nv.constant0._ZN7cutlass13device_kernelIN5flash11enable_sm90INS1_16FlashAttnFwdSm90INS1_25CollectiveMainloopFwdSm90ILi2EN4cute5tupleIJNS5_1CILi1EEES8_S8_EEENS6_IJNS7_ILi128EEENS7_ILi80EEENS7_ILi256EEEEEELi256ENS_10bfloat16_tEfNS_4arch4Sm90ELb1ELb0ELb1ELb0ELb0ELb0ELb0ELb1ELb1ELb1ELb0ELb0EEENS1_21CollectiveEpilogueFwdINS6_IJSA_SC_SB_EEES9_SE_SG_Li256ELb0ELb1ELb0ELb0EEENS1_30DynamicPersistentTileSchedulerILi256ELi128ELb0ELb1ELb1EEEEEEEEEvNT_6ParamsE,"a",@progbits
	.sectionflags	@""
	.align	4
.nv.constant0._ZN7cutlass13device_kernelIN5flash11enable_sm90INS1_16FlashAttnFwdSm90INS1_25CollectiveMainloopFwdSm90ILi2EN4cute5tupleIJNS5_1CILi1EEES8_S8_EEENS6_IJNS7_ILi128EEENS7_ILi80EEENS7_ILi256EEEEEELi256ENS_10bfloat16_tEfNS_4arch4Sm90ELb1ELb0ELb1ELb0ELb0ELb0ELb0ELb1ELb1ELb1ELb0ELb0EEENS1_21CollectiveEpilogueFwdINS6_IJSA_SC_SB_EEES9_SE_SG_Li256ELb0ELb1ELb0ELb0EEENS1_30DynamicPersistentTileSchedulerILi256ELi128ELb0ELb1ELb1EEEEEEEEEvNT_6ParamsE:
	.zero		3328


//--------------------- .nv.constant0._ZN7cutlass13device_kernelIN5flash11enable_sm90INS1_16FlashAttnFwdSm90INS1_25CollectiveMainloopFwdSm90ILi2EN4cute5tupleIJNS5_1CILi1EEES8_S8_EEENS6_IJNS7_ILi128EEENS7_ILi80EEENS7_ILi256EEEEEELi256ENS_10bfloat16_tEfNS_4arch4Sm90ELb1ELb0ELb1ELb1ELb0ELb0ELb0ELb1ELb1ELb1ELb0ELb0EEENS1_21CollectiveEpilogueFwdINS6_IJSA_SC_SB_EEES9_SE_SG_Li256ELb1ELb1ELb0ELb0EEENS1_36VarlenDynamicPersistentTileSchedulerILi128ELi80ELi256ELi128ELb0ELb1ELb1ELb1ELb1ELb1EEEEEEEEEvNT_6ParamsE --------------------------
	.section	.nv.constant0._ZN7cutlass13device_kernelIN5flash11enable_sm90INS1_16FlashAttnFwdSm90INS1_25CollectiveMainloopFwdSm90ILi2EN4cute5tupleIJNS5_1CILi1EEES8_S8_EEENS6_IJNS7_ILi128EEENS7_ILi80EEENS7_ILi256EEEEEELi256ENS_10bfloat16_tEfNS_4arch4Sm90ELb1ELb0ELb1ELb1ELb0ELb0ELb0ELb1ELb1ELb1ELb0ELb0EEENS1_21CollectiveEpilogueFwdINS6_IJSA_SC_SB_EEES9_SE_SG_Li256ELb1ELb1ELb0ELb0EEENS1_36VarlenDynamicPersistentTileSchedulerILi128ELi80ELi256ELi128ELb0ELb1ELb1ELb1ELb1ELb1EEEEEEEEEvNT_6ParamsE,"a",@progbits
	.sectionflags	@""
	.align	4
.nv.constant0._ZN7cutlass13device_kernelIN5flash11enable_sm90INS1_16FlashAttnFwdSm90INS1_25CollectiveMainloopFwdSm90ILi2EN4cute5tupleIJNS5_1CILi1EEES8_S8_EEENS6_IJNS7_ILi128EEENS7_ILi80EEENS7_ILi256EEEEEELi256ENS_10bfloat16_tEfNS_4arch4Sm90ELb1ELb0ELb1ELb1ELb0ELb0ELb0ELb1ELb1ELb1ELb0ELb0EEENS1_21CollectiveEpilogueFwdINS6_IJSA_SC_SB_EEES9_SE_SG_Li256ELb1ELb1ELb0ELb0EEENS1_36VarlenDynamicPersistentTileSchedulerILi128ELi80ELi256ELi128ELb0ELb1ELb1ELb1ELb1ELb1EEEEEEEEEvNT_6ParamsE:
	.zero		3328


//--------------------- .nv.constant0._ZN7cutlass13device_kernelIN5flash11enable_sm90INS1_16FlashAttnFwdSm90INS1_25CollectiveMainloopFwdSm90ILi2EN4cute5tupleIJNS5_1CILi1EEES8_S8_EEENS6_IJNS7_ILi128EEENS7_ILi80EEENS7_ILi256EEEEEELi256ENS_10bfloat16_tEfNS_4arch4Sm90ELb1ELb0ELb1ELb1ELb0ELb1ELb0ELb1ELb1ELb1ELb0ELb0EEENS1_21CollectiveEpilogueFwdINS6_IJSA_SC_SB_EEES9_SE_SG_Li256ELb1ELb1ELb0ELb0EEENS1_36VarlenDynamicPersistentTileSchedulerILi128ELi80ELi256ELi128ELb0ELb1ELb1ELb1ELb1ELb1EEEEEEEEEvNT_6ParamsE --------------------------
	.section	.nv.constant0._ZN7cutlass13device_kernelIN5flash11enable_sm90INS1_16FlashAttnFwdSm90INS1_25CollectiveMainloopFwdSm90ILi2EN4cute5tupleIJNS5_1CILi1EEES8_S8_EEENS6_IJNS7_ILi128EEENS7_ILi80EEENS7_ILi256EEEEEELi256ENS_10bfloat16_tEfNS_4arch4Sm90ELb1ELb0ELb1ELb1ELb0ELb1ELb0ELb1ELb1ELb1ELb0ELb0EEENS1_21CollectiveEpilogueFwdINS6_IJSA_SC_SB_EEES9_SE_SG_Li256ELb1ELb1ELb0ELb0EEENS1_36VarlenDynamicPersistentTileSchedulerILi128ELi80ELi256ELi128ELb0ELb1ELb1ELb1ELb1ELb1EEEEEEEEEvNT_6ParamsE,"a",@progbits
	.sectionflags	@""
	.align	4
.nv.constant0._ZN7cutlass13device_kernelIN5flash11enable_sm90INS1_16FlashAttnFwdSm90INS1_25CollectiveMainloopFwdSm90ILi2EN4cute5tupleIJNS5_1CILi1EEES8_S8_EEENS6_IJNS7_ILi128EEENS7_ILi80EEENS7_ILi256EEEEEELi256ENS_10bfloat16_tEfNS_4arch4Sm90ELb1ELb0ELb1ELb1ELb0ELb1ELb0ELb1ELb1ELb1ELb0ELb0EEENS1_21CollectiveEpilogueFwdINS6_IJSA_SC_SB_EEES9_SE_SG_Li256ELb1ELb1ELb0ELb0EEENS1_36VarlenDynamicPersistentTileSchedulerILi128ELi80ELi256ELi128ELb0ELb1ELb1ELb1ELb1ELb1EEEEEEEEEvNT_6ParamsE:
	.zero		3328


//--------------------- .nv.constant0._ZN7cutlass13device_kernelIN5flash11enable_sm90INS1_16FlashAttnFwdSm90INS1_25CollectiveMainloopFwdSm90ILi2EN4cute5tupleIJNS5_1CILi1EEES8_S8_EEENS6_IJNS7_ILi128EEENS7_ILi112EEENS7_ILi192EEEEEELi192ENS_10bfloat16_tEfNS_4arch4Sm90ELb0ELb0ELb1ELb0ELb0ELb0ELb0ELb1ELb1ELb1ELb0ELb0EEENS1_21CollectiveEpilogueFwdINS6_IJSA_SC_SB_EEES9_SE_SG_Li256ELb0ELb1ELb0ELb0EEENS1_29StaticPersistentTileSchedulerILb0EEEEEEEEEvNT_6ParamsE --------------------------
	.section	.nv.constant0._ZN7cutlass13device_kernelIN5flash11enable_sm90INS1_16FlashAttnFwdSm90INS1_25CollectiveMainloopFwdSm90ILi2EN4cute5tupleIJNS5_1CILi1EEES8_S8_EEENS6_IJNS7_ILi128EEENS7_ILi112EEENS7_ILi192EEEEEELi192ENS_10bfloat16_tEfNS_4arch4Sm90ELb0ELb0ELb1ELb0ELb0ELb0ELb0ELb1ELb1ELb1ELb0ELb0EEENS1_21CollectiveEpilogueFwdINS6_IJSA_SC_SB_EEES9_SE_SG_Li256ELb0ELb1ELb0ELb0EEENS1_29StaticPersistentTileSchedulerILb0EEEEEEEEEvNT_6ParamsE,"a",@progbits
	.sectionflags	@""
	.align	4
.nv.constant0._ZN7cutlass13device_kernelIN5flash11enable_sm90INS1_16FlashAttnFwdSm90INS1_25CollectiveMainloopFwdSm90ILi2EN4cute5tupleIJNS5_1CILi1EEES8_S8_EEENS6_IJNS7_ILi128EEENS7_ILi112EEENS7_ILi192EEEEEELi192ENS_10bfloat16_tEfNS_4arch4Sm90ELb0ELb0ELb1ELb0ELb0ELb0ELb0ELb1ELb1ELb1ELb0ELb0EEENS1_21CollectiveEpilogueFwdINS6_IJSA_SC_SB_EEES9_SE_SG_Li256ELb0ELb1ELb0ELb0EEENS1_29StaticPersistentTileSchedulerILb0EEEEEEEEEvNT_6ParamsE:
	.zero		3200


//--------------------- .nv.constant0._ZN7cutlass13device_kernelIN5flash11enable_sm90INS1_16FlashAttnFwdSm90INS1_25CollectiveMainloopFwdSm90ILi2EN4cute5tupleIJNS5_1CILi2EEENS7_ILi1EEES9_EEENS6_IJNS7_ILi128EEENS7_ILi112EEENS7_ILi192EEEEEELi192ENS_10bfloat16_tEfNS_4arch4Sm90ELb0ELb0ELb1ELb0ELb0ELb0ELb0ELb1ELb1ELb1ELb0ELb0EEENS1_21CollectiveEpilogueFwdINS6_IJSB_SD_SC_EEESA_SF_SH_Li256ELb0ELb1ELb0ELb0EEENS1_29StaticPersistentTileSchedulerILb0EEEEEEEEEvNT_6ParamsE --------------------------
	.section	.nv.constant0._ZN7cutlass13device_kernelIN5flash11enable_sm90INS1_16FlashAttnFwdSm90INS1_25CollectiveMainloopFwdSm90ILi2EN4cute5tupleIJNS5_1CILi2EEENS7_ILi1EEES9_EEENS6_IJNS7_ILi128EEENS7_ILi112EEENS7_ILi192EEEEEELi192ENS_10bfloat16_tEfNS_4arch4Sm90ELb0ELb0ELb1ELb0ELb0ELb0ELb0ELb1ELb1ELb1ELb0ELb0EEENS1_21CollectiveEpilogueFwdINS6_IJSB_SD_SC_EEESA_SF_SH_Li256ELb0ELb1ELb0ELb0EEENS1_29StaticPersistentTileSchedulerILb0EEEEEEEEEvNT_6ParamsE,"a",@progbits
	.sectionflags	@""
	.align	4
.nv.constant0._ZN7cutlass13device_kernelIN5flash11enable_sm90INS1_16FlashAttnFwdSm90INS1_25CollectiveMainloopFwdSm90ILi2EN4cute5tupleIJNS5_1CILi2EEENS7_ILi1EEES9_EEENS6_IJNS7_ILi128EEENS7_ILi112EEENS7_ILi192EEEEEELi192ENS_10bfloat16_tEfNS_4arch4Sm90ELb0ELb0ELb1ELb0ELb0ELb0ELb0ELb1ELb1ELb1ELb0ELb0EEENS1_21CollectiveEpilogueFwdINS6_IJSB_SD_SC_EEESA_SF_SH_Li256ELb0ELb1ELb0ELb0EEENS1_29StaticPersistentTileSchedulerILb0EEEEEEEEEvNT_6ParamsE:
	.zero		3200


//--------------------- .nv.constant0._ZN7cutlass13device_kernelIN5flash11enable_sm90INS1_16FlashAttnFwdSm90INS1_25CollectiveMainloopFwdSm90ILi2EN4cute5tupleIJNS5_1CILi1EEES8_S8_EEENS6_IJNS7_ILi128EEENS7_ILi112EEENS7_ILi192EEEEEELi192ENS_10bfloat16_tEfNS_4arch4Sm90ELb0ELb0ELb1ELb1ELb0ELb0ELb0ELb1ELb1ELb1ELb0ELb0EEENS1_21CollectiveEpilogueFwdINS6_IJSA_SC_SB_EEES9_SE_SG_Li256ELb1ELb1ELb0ELb0EEENS1_36VarlenDynamicPersistentTileSchedulerILi128ELi112ELi256ELi128ELb0ELb1ELb1ELb0ELb1ELb1EEEEEEEEEvNT_6ParamsE --------------------------
	.section	.nv.constant0._ZN7cutlass13device_kernelIN5flash11enable_sm90INS1_16FlashAttnFwdSm90INS1_25CollectiveMainloopFwdSm90ILi2EN4cute5tupleIJNS5_1CILi1EEES8_S8_EEENS6_IJNS7_ILi128EEENS7_ILi112EEENS7_ILi192EEEEEELi192ENS_10bfloat16_tEfNS_4arch4Sm90ELb0ELb0ELb1ELb1ELb0ELb0ELb0ELb1ELb1ELb1ELb0ELb0EEENS1_21CollectiveEpilogueFwdINS6_IJSA_SC_SB_EEES9_SE_SG_Li256ELb1ELb1ELb0ELb0EEENS1_36VarlenDynamicPersistentTileSchedulerILi128ELi112ELi256ELi128ELb0ELb1ELb1ELb0ELb1ELb1EEEEEEEEEvNT_6ParamsE,"a",@progbits
	.sectionflags	@""
	.align	4
.nv.constant0._ZN7cutlass13device_kernelIN5flash11enable_sm90INS1_16FlashAttnFwdSm90INS1_25CollectiveMainloopFwdSm90ILi2EN4cute5tupleIJNS5_1CILi1EEES8_S8_EEENS6_IJNS7_ILi128EEENS7_ILi112EEENS7_ILi192EEEEEELi192ENS_10bfloat16_tEfNS_4arch4Sm90ELb0ELb0ELb1ELb1ELb0ELb0ELb0ELb1ELb1ELb1ELb0ELb0EEENS1_21CollectiveEpilogueFwdINS6_IJSA_SC_SB_EEES9_SE_SG_Li256ELb1ELb1ELb0ELb0EEENS1_36VarlenDynamicPersistentTileSchedulerILi128ELi112ELi256ELi128ELb0ELb1ELb1ELb0ELb1ELb1EEEEEEEEEvNT_6ParamsE:
	.zero		3328


//--------------------- .nv.constant0._ZN7cutlass13device_kernelIN5flash11enable_sm90INS1_16FlashAttnFwdSm90INS1_25CollectiveMainloopFwdSm90ILi2EN4cute5tupleIJNS5_1CILi1EEES8_S8_EEENS6_IJNS7_ILi128EEENS7_ILi112EEENS7_ILi192EEEEEELi192ENS_10bfloat16_tEfNS_4arch4Sm90ELb0ELb0ELb1ELb1ELb0ELb1ELb0ELb1ELb1ELb1ELb0ELb0EEENS1_21CollectiveEpilogueFwdINS6_IJSA_SC_SB_EEES9_SE_SG_Li256ELb1ELb1ELb0ELb0EEENS1_36VarlenDynamicPersistentTileSchedulerILi128ELi112ELi256ELi128ELb0ELb1ELb1ELb0ELb1ELb1EEEEEEEEEvNT_6ParamsE --------------------------
	.section	.nv.constant0._ZN7cutlass13device_kernelIN5flash11enable_sm90INS1_16FlashAttnFwdSm90INS1_25CollectiveMainloopFwdSm90ILi2EN4cute5tupleIJNS5_1CILi1EEES8_S8_EEENS6_IJNS7_ILi128EEENS7_ILi112EEENS7_ILi192EEEEEELi192ENS_10bfloat16_tEfNS_4arch4Sm90ELb0ELb0ELb1ELb1ELb0ELb1ELb0ELb1ELb1ELb1ELb0ELb0EEENS1_21CollectiveEpilogueFwdINS6_IJSA_SC_SB_EEES9_SE_SG_Li256ELb1ELb1ELb0ELb0EEENS1_36VarlenDynamicPersistentTileSchedulerILi128ELi112ELi256ELi128ELb0ELb1ELb1ELb0ELb1ELb1EEEEEEEEEvNT_6ParamsE,"a",@progbits
	.sectionflags	@""
	.align	4
.nv.constant0._ZN7cutlass13device_kernelIN5flash11enable_sm90INS1_16FlashAttnFwdSm90INS1_25CollectiveMainloopFwdSm90ILi2EN4cute5tupleIJNS5_1CILi1EEES8_S8_EEENS6_IJNS7_ILi128EEENS7_ILi112EEENS7_ILi192EEEEEELi192ENS_10bfloat16_tEfNS_4arch4Sm90ELb0ELb0ELb1ELb1ELb0ELb1ELb0ELb1ELb1ELb1ELb0ELb0EEENS1_21CollectiveEpilogueFwdINS6_IJSA_SC_SB_EEES9_SE_SG_Li256ELb1ELb1ELb0ELb0EEENS1_36VarlenDynamicPersistentTileSchedulerILi128ELi112ELi256ELi128ELb0ELb1ELb1ELb0ELb1ELb1EEEEEEEEEvNT_6ParamsE:
	.zero		3328


//--------------------- .nv.constant0._ZN7cutlass13device_kernelIN5flash11enable_sm90INS1_16FlashAttnFwdSm90INS1_25CollectiveMainloopFwdSm90ILi2EN4cute5tupleIJNS5_1CILi1EEES8_S8_EEENS6_IJNS7_ILi128EEENS7_ILi96EEENS7_ILi192EEEEEELi192ENS_10bfloat16_tEfNS_4arch4Sm90ELb0ELb1ELb1ELb0ELb0ELb0ELb0ELb1ELb1ELb1ELb0ELb0EEENS1_21CollectiveEpilogueFwdINS6_IJSA_SC_SB_EEES9_SE_SG_Li256ELb0ELb1ELb0ELb0EEENS1_30DynamicPersistentTileSchedulerILi256ELi128ELb0ELb1ELb1EEEEEEEEEvNT_6ParamsE --------------------------
	.section	.nv.constant0._ZN7cutlass13device_kernelIN5flash11enable_sm90INS1_16FlashAttnFwdSm90INS1_25CollectiveMainloopFwdSm90ILi2EN4cute5tupleIJNS5_1CILi1EEES8_S8_EEENS6_IJNS7_ILi128EEENS7_ILi96EEENS7_ILi192EEEEEELi192ENS_10bfloat16_tEfNS_4arch4Sm90ELb0ELb1ELb1ELb0ELb0ELb0ELb0ELb1ELb1ELb1ELb0ELb0EEENS1_21CollectiveEpilogueFwdINS6_IJSA_SC_SB_EEES9_SE_SG_Li256ELb0ELb1ELb0ELb0EEENS1_30DynamicPersistentTileSchedulerILi256ELi128ELb0ELb1ELb1EEEEEEEEEvNT_6ParamsE,"a",@progbits
	.sectionflags	@""
	.align	4
.nv.constant0._ZN7cutlass13device_kernelIN5flash11enable_sm90INS1_16FlashAttnFwdSm90INS1_25CollectiveMainloopFwdSm90ILi2EN4cute5tupleIJNS5_1CILi1EEES8_S8_EEENS6_IJNS7_ILi128EEENS7_ILi96EEENS7_ILi192EEEEEELi192ENS_10bfloat16_tEfNS_4arch4Sm90ELb0ELb1ELb1ELb0ELb0ELb0ELb0ELb1ELb1ELb1ELb0ELb0EEENS1_21CollectiveEpilogueFwdINS6_IJSA_SC_SB_EEES9_SE_SG_Li256ELb0ELb1ELb0ELb0EEENS1_30DynamicPersistentTileSchedulerILi256ELi128ELb0ELb1ELb1EEEEEEEEEvNT_6ParamsE:
	.zero		3328


//--------------------- .nv.constant0._ZN7cutlass13device_kernelIN5flash11enable_sm90INS1_16FlashAttnFwdSm90INS1_25CollectiveMainloopFwdSm90ILi2EN4cute5tupleIJNS5_1CILi1EEES8_S8_EEENS6_IJNS7_ILi128EEENS7_ILi96EEENS7_ILi192EEEEEELi192ENS_10bfloat16_tEfNS_4arch4Sm90ELb0ELb1ELb1ELb1ELb0ELb0ELb0ELb1ELb1ELb1ELb0ELb0EEENS1_21CollectiveEpilogueFwdINS6_IJSA_SC_SB_EEES9_SE_SG_Li256ELb1ELb1ELb0ELb0EEENS1_36VarlenDynamicPersistentTileSchedulerILi128ELi96ELi256ELi128ELb0ELb1ELb1ELb1ELb0ELb1EEEEEEEEEvNT_6ParamsE --------------------------
	.section	.nv.constant0._ZN7cutlass13device_kernelIN5flash11enable_sm90INS1_16FlashAttnFwdSm90INS1_25CollectiveMainloopFwdSm90ILi2EN4cute5tupleIJNS5_1CILi1EEES8_S8_EEENS6_IJNS7_ILi128EEENS7_ILi96EEENS7_ILi192EEEEEELi192ENS_10bfloat16_tEfNS_4arch4Sm90ELb0ELb1ELb1ELb1ELb0ELb0ELb0ELb1ELb1ELb1ELb0ELb0EEENS1_21CollectiveEpilogueFwdINS6_IJSA_SC_SB_EEES9_SE_SG_Li256ELb1ELb1ELb0ELb0EEENS1_36VarlenDynamicPersistentTileSchedulerILi128ELi96ELi256ELi128ELb0ELb1ELb1ELb1ELb0ELb1EEEEEEEEEvNT_6ParamsE,"a",@progbits
	.sectionflags	@""
	.align	4
.nv.constant0._ZN7cutlass13device_kernelIN5flash11enable_sm90INS1_16FlashAttnFwdSm90INS1_25CollectiveMainloopFwdSm90ILi2EN4cute5tupleIJNS5_1CILi1EEES8_S8_EEENS6_IJNS7_ILi128EEENS7_ILi96EEENS7_ILi192EEEEEELi192ENS_10bfloat16_tEfNS_4arch4Sm90ELb0ELb1ELb1ELb1ELb0ELb0ELb0ELb1ELb1ELb1ELb0ELb0EEENS1_21CollectiveEpilogueFwdINS6_IJSA_SC_SB_EEES9_SE_SG_Li256ELb1ELb1ELb0ELb0EEENS1_36VarlenDynamicPersistentTileSchedulerILi128ELi96ELi256ELi128ELb0ELb1ELb1ELb1ELb0ELb1EEEEEEEEEvNT_6ParamsE:
	.zero		3328


//--------------------- .nv.constant0._ZN7cutlass13device_kernelIN5flash11enable_sm90INS1_16FlashAttnFwdSm90INS1_25CollectiveMainloopFwdSm90ILi2EN4cute5tupleIJNS5_1CILi1EEES8_S8_EEENS6_IJNS7_ILi128EEENS7_ILi96EEENS7_ILi192EEEEEELi192ENS_10bfloat16_tEfNS_4arch4Sm90ELb0ELb1ELb1ELb1ELb0ELb1ELb0ELb1ELb1ELb1ELb0ELb0EEENS1_21CollectiveEpilogueFwdINS6_IJSA_SC_SB_EEES9_SE_SG_Li256ELb1ELb1ELb0ELb0EEENS1_36VarlenDynamicPersistentTileSchedulerILi128ELi96ELi256ELi128ELb0ELb1ELb1ELb1ELb0ELb1EEEEEEEEEvNT_6ParamsE --------------------------
	.section	.nv.constant0._ZN7cutlass13device_kernelIN5flash11enable_sm90INS1_16FlashAttnFwdSm90INS1_25CollectiveMainloopFwdSm90ILi2EN4cute5tupleIJNS5_1CILi1EEES8_S8_EEENS6_IJNS7_ILi128EEENS7_ILi96EEENS7_ILi192EEEEEELi192ENS_10bfloat16_tEfNS_4arch4Sm90ELb0ELb1ELb1ELb1ELb0ELb1ELb0ELb1ELb1ELb1ELb0ELb0EEENS1_21CollectiveEpilogueFwdINS6_IJSA_SC_SB_EEES9_SE_SG_Li256ELb1ELb1ELb0ELb0EEENS1_36VarlenDynamicPersistentTileSchedulerILi128ELi96ELi256ELi128ELb0ELb1ELb1ELb1ELb0ELb1EEEEEEEEEvNT_6ParamsE,"a",@progbits
	.sectionflags	@""
	.align	4
.nv.constant0._ZN7cutlass13device_kernelIN5flash11enable_sm90INS1_16FlashAttnFwdSm90INS1_25CollectiveMainloopFwdSm90ILi2EN4cute5tupleIJNS5_1CILi1EEES8_S8_EEENS6_IJNS7_ILi128EEENS7_ILi96EEENS7_ILi192EEEEEELi192ENS_10bfloat16_tEfNS_4arch4Sm90ELb0ELb1ELb1ELb1ELb0ELb1ELb0ELb1ELb1ELb1ELb0ELb0EEENS1_21CollectiveEpilogueFwdINS6_IJSA_SC_SB_EEES9_SE_SG_Li256ELb1ELb1ELb0ELb0EEENS1_36VarlenDynamicPersistentTileSchedulerILi128ELi96ELi256ELi128ELb0ELb1ELb1ELb1ELb0ELb1EEEEEEEEEvNT_6ParamsE:
	.zero		3328


//--------------------- .nv.constant0._ZN7cutlass13device_kernelIN5flash11enable_sm90INS1_16FlashAttnFwdSm90INS1_25CollectiveMainloopFwdSm90ILi2EN4cute5tupleIJNS5_1CILi1EEES8_S8_EEENS6_IJNS7_ILi128EEENS7_ILi112EEENS7_ILi192EEEEEELi192ENS_10bfloat16_tEfNS_4arch4Sm90ELb1ELb0ELb1ELb0ELb0ELb0ELb0ELb1ELb1ELb1ELb0ELb0EEENS1_21CollectiveEpilogueFwdINS6_IJSA_SC_SB_EEES9_SE_SG_Li256ELb0ELb1ELb0ELb0EEENS1_30DynamicPersistentTileSchedulerILi256ELi128ELb0ELb1ELb1EEEEEEEEEvNT_6ParamsE --------------------------
	.section	.nv.constant0._ZN7cutlass13device_kernelIN5flash11enable_sm90INS1_16FlashAttnFwdSm90INS1_25CollectiveMainloopFwdSm90ILi2EN4cute5tupleIJNS5_1CILi1EEES8_S8_EEENS6_IJNS7_ILi128EEENS7_ILi112EEENS7_ILi192EEEEEELi192ENS_10bfloat16_tEfNS_4arch4Sm90ELb1ELb0ELb1ELb0ELb0ELb0ELb0ELb1ELb1ELb1ELb0ELb0EEENS1_21CollectiveEpilogueFwdINS6_IJSA_SC_SB_EEES9_SE_SG_Li256ELb0ELb1ELb0ELb0EEENS1_30DynamicPersistentTileSchedulerILi256ELi128ELb0ELb1ELb1EEEEEEEEEvNT_6ParamsE,"a",@progbits
	.sectionflags	@""
	.align	4
.nv.constant0._ZN7cutlass13device_kernelIN5flash11enable_sm90INS1_16FlashAttnFwdSm90INS1_25CollectiveMainloopFwdSm90ILi2EN4cute5tupleIJNS5_1CILi1EEES8_S8_EEENS6_IJNS7_ILi128EEENS7_ILi112EEENS7_ILi192EEEEEELi192ENS_10bfloat16_tEfNS_4arch4Sm90ELb1ELb0ELb1ELb0ELb0ELb0ELb0ELb1ELb1ELb1ELb0ELb0EEENS1_21CollectiveEpilogueFwdINS6_IJSA_SC_SB_EEES9_SE_SG_Li256ELb0ELb1ELb0ELb0EEENS1_30DynamicPersistentTileSchedulerILi256ELi128ELb0ELb1ELb1EEEEEEEEEvNT_6ParamsE:
	.zero		3328


//--------------------- .nv.constant0._ZN7cutlass13device_kernelIN5flash11enable_sm90INS1_16FlashAttnFwdSm90INS1_25CollectiveMainloopFwdSm90ILi2EN4cute5tupleIJNS5_1CILi1EEES8_S8_EEENS6_IJNS7_ILi128EEENS7_ILi112EEENS7_ILi192EEEEEELi192ENS_10bfloat16_tEfNS_4arch4Sm90ELb1ELb0ELb1ELb1ELb0ELb0ELb0ELb1ELb1ELb1ELb0ELb0EEENS1_21CollectiveEpilogueFwdINS6_IJSA_SC_SB_EEES9_SE_SG_Li256ELb1ELb1ELb0ELb0EEENS1_36VarlenDynamicPersistentTileSchedulerILi128ELi112ELi256ELi128ELb0ELb1ELb1ELb1ELb1ELb1EEEEEEEEEvNT_6ParamsE --------------------------
	.section	.nv.constant0._ZN7cutlass13device_kernelIN5flash11enable_sm90INS1_16FlashAttnFwdSm90INS1_25CollectiveMainloopFwdSm90ILi2EN4cute5tupleIJNS5_1CILi1EEES8_S8_EEENS6_IJNS7_ILi128EEENS7_ILi112EEENS7_ILi192EEEEEELi192ENS_10bfloat16_tEfNS_4arch4Sm90ELb1ELb0ELb1ELb1ELb0ELb0ELb0ELb1ELb1ELb1ELb0ELb0EEENS1_21CollectiveEpilogueFwdINS6_IJSA_SC_SB_EEES9_SE_SG_Li256ELb1ELb1ELb0ELb0EEENS1_36VarlenDynamicPersistentTileSchedulerILi128ELi112ELi256ELi128ELb0ELb1ELb1ELb1ELb1ELb1EEEEEEEEEvNT_6ParamsE,"a",@progbits
	.sectionflags	@""
	.align	4
.nv.constant0._ZN7cutlass13device_kernelIN5flash11enable_sm90INS1_16FlashAttnFwdSm90INS1_25CollectiveMainloopFwdSm90ILi2EN4cute5tupleIJNS5_1CILi1EEES8_S8_EEENS6_IJNS7_ILi128EEENS7_ILi112EEENS7_ILi192EEEEEELi192ENS_10bfloat16_tEfNS_4arch4Sm90ELb1ELb0ELb1ELb1ELb0ELb0ELb0ELb1ELb1ELb1ELb0ELb0EEENS1_21CollectiveEpilogueFwdINS6_IJSA_SC_SB_EEES9_SE_SG_Li256ELb1ELb1ELb0ELb0EEENS1_36VarlenDynamicPersistentTileSchedulerILi128ELi112ELi256ELi128ELb0ELb1ELb1ELb1ELb1ELb1EEEEEEEEEvNT_6ParamsE:
	.zero		3328


//--------------------- .nv.constant0._ZN7cutlass13device_kernelIN5flash11enable_sm90INS1_16FlashAttnFwdSm90INS1_25CollectiveMainloopFwdSm90ILi2EN4cute5tupleIJNS5_1CILi1EEES8_S8_EEENS6_IJNS7_ILi128EEENS7_ILi112EEENS7_ILi192EEEEEELi192ENS_10bfloat16_tEfNS_4arch4Sm90ELb1ELb0ELb1ELb1ELb0ELb1ELb0ELb1ELb1ELb1ELb0ELb0EEENS1_21CollectiveEpilogueFwdINS6_IJSA_SC_SB_EEES9_SE_SG_Li256ELb1ELb1ELb0ELb0EEENS1_36VarlenDynamicPersistentTileSchedulerILi128ELi112ELi256ELi128ELb0ELb1ELb1ELb1ELb1ELb1EEEEEEEEEvNT_6ParamsE --------------------------
	.section	.nv.constant0._ZN7cutlass13device_kernelIN5flash11enable_sm90INS1_16FlashAttnFwdSm90INS1_25CollectiveMainloopFwdSm90ILi2EN4cute5tupleIJNS5_1CILi1EEES8_S8_EEENS6_IJNS7_ILi128EEENS7_ILi112EEENS7_ILi192EEEEEELi192ENS_10bfloat16_tEfNS_4arch4Sm90ELb1ELb0ELb1ELb1ELb0ELb1ELb0ELb1ELb1ELb1ELb0ELb0EEENS1_21CollectiveEpilogueFwdINS6_IJSA_SC_SB_EEES9_SE_SG_Li256ELb1ELb1ELb0ELb0EEENS1_36VarlenDynamicPersistentTileSchedulerILi128ELi112ELi256ELi128ELb0ELb1ELb1ELb1ELb1ELb1EEEEEEEEEvNT_6ParamsE,"a",@progbits
	.sectionflags	@""
	.align	4
.nv.constant0._ZN7cutlass13device_kernelIN5flash11enable_sm90INS1_16FlashAttnFwdSm90INS1_25CollectiveMainloopFwdSm90ILi2EN4cute5tupleIJNS5_1CILi1EEES8_S8_EEENS6_IJNS7_ILi128EEENS7_ILi112EEENS7_ILi192EEEEEELi192ENS_10bfloat16_tEfNS_4arch4Sm90ELb1ELb0ELb1ELb1ELb0ELb1ELb0ELb1ELb1ELb1ELb0ELb0EEENS1_21CollectiveEpilogueFwdINS6_IJSA_SC_SB_EEES9_SE_SG_Li256ELb1ELb1ELb0ELb0EEENS1_36VarlenDynamicPersistentTileSchedulerILi128ELi112ELi256ELi128ELb0ELb1ELb1ELb1ELb1ELb1EEEEEEEEEvNT_6ParamsE:
	.zero		3328


//--------------------- .nv.constant0._ZN7cutlass13device_kernelIN5flash11enable_sm90INS1_16FlashAttnFwdSm90INS1_25CollectiveMainloopFwdSm90ILi2EN4cute5tupleIJNS5_1CILi1EEES8_S8_EEENS6_IJNS7_ILi128EEENS7_ILi176EEESA_EEELi128ENS_10bfloat16_tEfNS_4arch4Sm90ELb0ELb0ELb1ELb0ELb0ELb0ELb0ELb1ELb1ELb1ELb0ELb0EEENS1_21CollectiveEpilogueFwdINS6_IJSA_SA_SB_EEES9_SD_SF_Li256ELb0ELb1ELb0ELb0EEENS1_29StaticPersistentTileSchedulerILb0EEEEEEEEEvNT_6ParamsE --------------------------
	.section	.nv.constant0._ZN7cutlass13device_kernelIN5flash11enable_sm90INS1_16FlashAttnFwdSm90INS1_25CollectiveMainloopFwdSm90ILi2EN4cute5tupleIJNS5_1CILi1EEES8_S8_EEENS6_IJNS7_ILi128EEENS7_ILi176EEESA_EEELi128ENS_10bfloat16_tEfNS_4arch4Sm90ELb0ELb0ELb1ELb0ELb0ELb0ELb0ELb1ELb1ELb1ELb0ELb0EEENS1_21CollectiveEpilogueFwdINS6_IJSA_SA_SB_EEES9_SD_SF_Li256ELb0ELb1ELb0ELb0EEENS1_29StaticPersistentTileSchedulerILb0EEEEEEEEEvNT_6ParamsE,"a",@progbits
	.sectionflags	@""
	.align	4
.nv.constant0._ZN7cutlass13device_kernelIN5flash11enable_sm90INS1_16FlashAttnFwdSm90INS1_25CollectiveMainloopFwdSm90ILi2EN4cute5tupleIJNS5_1CILi1EEES8_S8_EEENS6_IJNS7_ILi128EEENS7_ILi176EEESA_EEELi128ENS_10bfloat16_tEfNS_4arch4Sm90ELb0ELb0ELb1ELb0ELb0ELb0ELb0ELb1ELb1ELb1ELb0ELb0EEENS1_21CollectiveEpilogueFwdINS6_IJSA_SA_SB_EEES9_SD_SF_Li256ELb0ELb1ELb0ELb0EEENS1_29StaticPersistentTileSchedulerILb0EEEEEEEEEvNT_6ParamsE:
	.zero		3200


//--------------------- .nv.constant0._ZN7cutlass13device_kernelIN5flash11enable_sm90INS1_16FlashAttnFwdSm90INS1_25CollectiveMainloopFwdSm90ILi2EN4cute5tupleIJNS5_1CILi2EEENS7_ILi1EEES9_EEENS6_IJNS7_ILi128EEENS7_ILi176EEESB_EEELi128ENS_10bfloat16_tEfNS_4arch4Sm90ELb0ELb0ELb1ELb0ELb0ELb0ELb0ELb1ELb1ELb1ELb0ELb0EEENS1_21CollectiveEpilogueFwdINS6_IJSB_SB_SC_EEESA_SE_SG_Li256ELb0ELb1ELb0ELb0EEENS1_29StaticPersistentTileSchedulerILb0EEEEEEEEEvNT_6ParamsE --------------------------
	.section	.nv.constant0._ZN7cutlass13device_kernelIN5flash11enable_sm90INS1_16FlashAttnFwdSm90INS1_25CollectiveMainloopFwdSm90ILi2EN4cute5tupleIJNS5_1CILi2EEENS7_ILi1EEES9_EEENS6_IJNS7_ILi128EEENS7_ILi176EEESB_EEELi128ENS_10bfloat16_tEfNS_4arch4Sm90ELb0ELb0ELb1ELb0ELb0ELb0ELb0ELb1ELb1ELb1ELb0ELb0EEENS1_21CollectiveEpilogueFwdINS6_IJSB_SB_SC_EEESA_SE_SG_Li256ELb0ELb1ELb0ELb0EEENS1_29StaticPersistentTileSchedulerILb0EEEEEEEEEvNT_6ParamsE,"a",@progbits
	.sectionflags	@""
	.align	4
.nv.constant0._ZN7cutlass13device_kernelIN5flash11enable_sm90INS1_16FlashAttnFwdSm90INS1_25CollectiveMainloopFwdSm90ILi2EN4cute5tupleIJNS5_1CILi2EEENS7_ILi1EEES9_EEENS6_IJNS7_ILi128EEENS7_ILi176EEESB_EEELi128ENS_10bfloat16_tEfNS_4arch4Sm90ELb0ELb0ELb1ELb0ELb0ELb0ELb0ELb1ELb1ELb1ELb0ELb0EEENS1_21CollectiveEpilogueFwdINS6_IJSB_SB_SC_EEESA_SE_SG_Li256ELb0ELb1ELb0ELb0EEENS1_29StaticPersistentTileSchedulerILb0EEEEEEEEEvNT_6ParamsE:
	.zero		3200


//--------------------- .nv.constant0._ZN7cutlass13device_kernelIN5flash11enable_sm90INS1_16FlashAttnFwdSm90INS1_25CollectiveMainloopFwdSm90ILi2EN4cute5tupleIJNS5_1CILi1EEES8_S8_EEENS6_IJNS7_ILi128EEENS7_ILi176EEESA_EEELi128ENS_10bfloat16_tEfNS_4arch4Sm90ELb0ELb0ELb1ELb1ELb0ELb0ELb0ELb1ELb1ELb1ELb0ELb0EEENS1_21CollectiveEpilogueFwdINS6_IJSA_SA_SB_EEES9_SD_SF_Li256ELb1ELb1ELb0ELb0EEENS1_36VarlenDynamicPersistentTileSchedulerILi128ELi176ELi256ELi128ELb0ELb1ELb1ELb0ELb1ELb1EEEEEEEEEvNT_6ParamsE --------------------------
	.section	.nv.constant0._ZN7cutlass13device_kernelIN5flash11enable_sm90INS1_16FlashAttnFwdSm90INS1_25CollectiveMainloopFwdSm90ILi2EN4cute5tupleIJNS5_1CILi1EEES8_S8_EEENS6_IJNS7_ILi128EEENS7_ILi176EEESA_EEELi128ENS_10bfloat16_tEfNS_4arch4Sm90ELb0ELb0ELb1ELb1ELb0ELb0ELb0ELb1ELb1ELb1ELb0ELb0EEENS1_21CollectiveEpilogueFwdINS6_IJSA_SA_SB_EEES9_SD_SF_Li256ELb1ELb1ELb0ELb0EEENS1_36VarlenDynamicPersistentTileSchedulerILi128ELi176ELi256ELi128ELb0ELb1ELb1ELb0ELb1ELb1EEEEEEEEEvNT_6ParamsE,"a",@progbits
	.sectionflags	@""
	.align	4
.nv.constant0._ZN7cutlass13device_kernelIN5flash11enable_sm90INS1_16FlashAttnFwdSm90INS1_25CollectiveMainloopFwdSm90ILi2EN4cute5tupleIJNS5_1CILi1EEES8_S8_EEENS6_IJNS7_ILi128EEENS7_ILi176EEESA_EEELi128ENS_10bfloat16_tEfNS_4arch4Sm90ELb0ELb0ELb1ELb1ELb0ELb0ELb0ELb1ELb1ELb1ELb0ELb0EEENS1_21CollectiveEpilogueFwdINS6_IJSA_SA_SB_EEES9_SD_SF_Li256ELb1ELb1ELb0ELb0EEENS1_36VarlenDynamicPersistentTileSchedulerILi128ELi176ELi256ELi128ELb0ELb1ELb1ELb0ELb1ELb1EEEEEEEEEvNT_6ParamsE:
	.zero		3328


//--------------------- .nv.constant0._ZN7cutlass13device_kernelIN5flash11enable_sm90INS1_16FlashAttnFwdSm90INS1_25CollectiveMainloopFwdSm90ILi2EN4cute5tupleIJNS5_1CILi1EEES8_S8_EEENS6_IJNS7_ILi128EEENS7_ILi176EEESA_EEELi128ENS_10bfloat16_tEfNS_4arch4Sm90ELb0ELb0ELb1ELb1ELb0ELb1ELb0ELb1ELb1ELb1ELb0ELb0EEENS1_21CollectiveEpilogueFwdINS6_IJSA_SA_SB_EEES9_SD_SF_Li256ELb1ELb1ELb0ELb0EEENS1_36VarlenDynamicPersistentTileSchedulerILi128ELi176ELi256ELi128ELb0ELb1ELb1ELb0ELb1ELb1EEEEEEEEEvNT_6ParamsE --------------------------
	.section	.nv.constant0._ZN7cutlass13device_kernelIN5flash11enable_sm90INS1_16FlashAttnFwdSm90INS1_25CollectiveMainloopFwdSm90ILi2EN4cute5tupleIJNS5_1CILi1EEES8_S8_EEENS6_IJNS7_ILi128EEENS7_ILi176EEESA_EEELi128ENS_10bfloat16_tEfNS_4arch4Sm90ELb0ELb0ELb1ELb1ELb0ELb1ELb0ELb1ELb1ELb1ELb0ELb0EEENS1_21CollectiveEpilogueFwdINS6_IJSA_SA_SB_EEES9_SD_SF_Li256ELb1ELb1ELb0ELb0EEENS1_36VarlenDynamicPersistentTileSchedulerILi128ELi176ELi256ELi128ELb0ELb1ELb1ELb0ELb1ELb1EEEEEEEEEvNT_6ParamsE,"a",@progbits
	.sectionflags	@""
	.align	4
.nv.constant0._ZN7cutlass13device_kernelIN5flash11enable_sm90INS1_16FlashAttnFwdSm90INS1_25CollectiveMainloopFwdSm90ILi2EN4cute5tupleIJNS5_1CILi1EEES8_S8_EEENS6_IJNS7_ILi128EEENS7_ILi176EEESA_EEELi128ENS_10bfloat16_tEfNS_4arch4Sm90ELb0ELb0ELb1ELb1ELb0ELb1ELb0ELb1ELb1ELb1ELb0ELb0EEENS1_21CollectiveEpilogueFwdINS6_IJSA_SA_SB_EEES9_SD_SF_Li256ELb1ELb1ELb0ELb0EEENS1_36VarlenDynamicPersistentTileSchedulerILi128ELi176ELi256ELi128ELb0ELb1ELb1ELb0ELb1ELb1EEEEEEEEEvNT_6ParamsE:
	.zero		3328


//--------------------- .nv.constant0._ZN7cutlass13device_kernelIN5flash11enable_sm90INS1_16FlashAttnFwdSm90INS1_25CollectiveMainloopFwdSm90ILi2EN4cute5tupleIJNS5_1CILi1EEES8_S8_EEENS6_IJNS7_ILi128EEESA_SA_EEELi128ENS_10bfloat16_tEfNS_4arch4Sm90ELb0ELb1ELb1ELb0ELb0ELb0ELb0ELb1ELb1ELb1ELb0ELb0EEENS1_21CollectiveEpilogueFwdISB_S9_SC_SE_Li256ELb0ELb1ELb0ELb0EEENS1_30DynamicPersistentTileSchedulerILi256ELi128ELb0ELb1ELb1EEEEEEEEEvNT_6ParamsE --------------------------
	.section	.nv.constant0._ZN7cutlass13device_kernelIN5flash11enable_sm90INS1_16FlashAttnFwdSm90INS1_25CollectiveMainloopFwdSm90ILi2EN4cute5tupleIJNS5_1CILi1EEES8_S8_EEENS6_IJNS7_ILi128EEESA_SA_EEELi128ENS_10bfloat16_tEfNS_4arch4Sm90ELb0ELb1ELb1ELb0ELb0ELb0ELb0ELb1ELb1ELb1ELb0ELb0EEENS1_21CollectiveEpilogueFwdISB_S9_SC_SE_Li256ELb0ELb1ELb0ELb0EEENS1_30DynamicPersistentTileSchedulerILi256ELi128ELb0ELb1ELb1EEEEEEEEEvNT_6ParamsE,"a",@progbits
	.sectionflags	@""
	.align	4
.nv.constant0._ZN7cutlass13device_kernelIN5flash11enable_sm90INS1_16FlashAttnFwdSm90INS1_25CollectiveMainloopFwdSm90ILi2EN4cute5tupleIJNS5_1CILi1EEES8_S8_EEENS6_IJNS7_ILi128EEESA_SA_EEELi128ENS_10bfloat16_tEfNS_4arch4Sm90ELb0ELb1ELb1ELb0ELb0ELb0ELb0ELb1ELb1ELb1ELb0ELb0EEENS1_21CollectiveEpilogueFwdISB_S9_SC_SE_Li256ELb0ELb1ELb0ELb0EEENS1_30DynamicPersistentTileSchedulerILi256ELi128ELb0ELb1ELb1EEEEEEEEEvNT_6ParamsE:
	.zero		3328


//--------------------- .nv.constant0._ZN7cutlass13device_kernelIN5flash11enable_sm90INS1_16FlashAttnFwdSm90INS1_25CollectiveMainloopFwdSm90ILi2EN4cute5tupleIJNS5_1CILi1EEES8_S8_EEENS6_IJNS7_ILi128EEESA_SA_EEELi128ENS_10bfloat16_tEfNS_4arch4Sm90ELb0ELb1ELb1ELb1ELb0ELb0ELb0ELb1ELb1ELb1ELb0ELb0EEENS1_21CollectiveEpilogueFwdISB_S9_SC_SE_Li256ELb1ELb1ELb0ELb0EEENS1_36VarlenDynamicPersistentTileSchedulerILi128ELi128ELi256ELi128ELb0ELb1ELb1ELb1ELb0ELb1EEEEEEEEEvNT_6ParamsE --------------------------
	.section	.nv.constant0._ZN7cutlass13device_kernelIN5flash11enable_sm90INS1_16FlashAttnFwdSm90INS1_25CollectiveMainloopFwdSm90ILi2EN4cute5tupleIJNS5_1CILi1EEES8_S8_EEENS6_IJNS7_ILi128EEESA_SA_EEELi128ENS_10bfloat16_tEfNS_4arch4Sm90ELb0ELb1ELb1ELb1ELb0ELb0ELb0ELb1ELb1ELb1ELb0ELb0EEENS1_21CollectiveEpilogueFwdISB_S9_SC_SE_Li256ELb1ELb1ELb0ELb0EEENS1_36VarlenDynamicPersistentTileSchedulerILi128ELi128ELi256ELi128ELb0ELb1ELb1ELb1ELb0ELb1EEEEEEEEEvNT_6ParamsE,"a",@progbits
	.sectionflags	@""
	.align	4
.nv.constant0._ZN7cutlass13device_kernelIN5flash11enable_sm90INS1_16FlashAttnFwdSm90INS1_25CollectiveMainloopFwdSm90ILi2EN4cute5tupleIJNS5_1CILi1EEES8_S8_EEENS6_IJNS7_ILi128EEESA_SA_EEELi128ENS_10bfloat16_tEfNS_4arch4Sm90ELb0ELb1ELb1ELb1ELb0ELb0ELb0ELb1ELb1ELb1ELb0ELb0EEENS1_21CollectiveEpilogueFwdISB_S9_SC_SE_Li256ELb1ELb1ELb0ELb0EEENS1_36VarlenDynamicPersistentTileSchedulerILi128ELi128ELi256ELi128ELb0ELb1ELb1ELb1ELb0ELb1EEEEEEEEEvNT_6ParamsE:
	.zero		3328


//--------------------- .nv.constant0._ZN7cutlass13device_kernelIN5flash11enable_sm90INS1_16FlashAttnFwdSm90INS1_25CollectiveMainloopFwdSm90ILi2EN4cute5tupleIJNS5_1CILi1EEES8_S8_EEENS6_IJNS7_ILi128EEESA_SA_EEELi128ENS_10bfloat16_tEfNS_4arch4Sm90ELb0ELb1ELb1ELb1ELb0ELb1ELb0ELb1ELb1ELb1ELb0ELb0EEENS1_21CollectiveEpilogueFwdISB_S9_SC_SE_Li256ELb1ELb1ELb0ELb0EEENS1_36VarlenDynamicPersistentTileSchedulerILi128ELi128ELi256ELi128ELb0ELb1ELb1ELb1ELb0ELb1EEEEEEEEEvNT_6ParamsE --------------------------
	.section	.nv.constant0._ZN7cutlass13device_kernelIN5flash11enable_sm90INS1_16FlashAttnFwdSm90INS1_25CollectiveMainloopFwdSm90ILi2EN4cute5tupleIJNS5_1CILi1EEES8_S8_EEENS6_IJNS7_ILi128EEESA_SA_EEELi128ENS_10bfloat16_tEfNS_4arch4Sm90ELb0ELb1ELb1ELb1ELb0ELb1ELb0ELb1ELb1ELb1ELb0ELb0EEENS1_21CollectiveEpilogueFwdISB_S9_SC_SE_Li256ELb1ELb1ELb0ELb0EEENS1_36VarlenDynamicPersistentTileSchedulerILi128ELi128ELi256ELi128ELb0ELb1ELb1ELb1ELb0ELb1EEEEEEEEEvNT_6ParamsE,"a",@progbits
	.sectionflags	@""
	.align	4
.nv.constant0._ZN7cutlass13device_kernelIN5flash11enable_sm90INS1_16FlashAttnFwdSm90INS1_25CollectiveMainloopFwdSm90ILi2EN4cute5tupleIJNS5_1CILi1EEES8_S8_EEENS6_IJNS7_ILi128EEESA_SA_EEELi128ENS_10bfloat16_tEfNS_4arch4Sm90ELb0ELb1ELb1ELb1ELb0ELb1ELb0ELb1ELb1ELb1ELb0ELb0EEENS1_21CollectiveEpilogueFwdISB_S9_SC_SE_Li256ELb1ELb1ELb0ELb0EEENS1_36VarlenDynamicPersistentTileSchedulerILi128ELi128ELi256ELi128ELb0ELb1ELb1ELb1ELb0ELb1EEEEEEEEEvNT_6ParamsE:
	.zero		3328


//--------------------- .nv.constant0._ZN7cutlass13device_kernelIN5flash11enable_sm90INS1_16FlashAttnFwdSm90INS1_25CollectiveMainloopFwdSm90ILi2EN4cute5tupleIJNS5_1CILi1EEES8_S8_EEENS6_IJNS7_ILi128EEESA_SA_EEELi128ENS_10bfloat16_tEfNS_4arch4Sm90ELb1ELb0ELb1ELb0ELb0ELb0ELb0ELb1ELb1ELb1ELb0ELb0EEENS1_21CollectiveEpilogueFwdISB_S9_SC_SE_Li256ELb0ELb1ELb0ELb0EEENS1_30DynamicPersistentTileSchedulerILi256ELi128ELb0ELb1ELb1EEEEEEEEEvNT_6ParamsE --------------------------
	.section	.nv.constant0._ZN7cutlass13device_kernelIN5flash11enable_sm90INS1_16FlashAttnFwdSm90INS1_25CollectiveMainloopFwdSm90ILi2EN4cute5tupleIJNS5_1CILi1EEES8_S8_EEENS6_IJNS7_ILi128EEESA_SA_EEELi128ENS_10bfloat16_tEfNS_4arch4Sm90ELb1ELb0ELb1ELb0ELb0ELb0ELb0ELb1ELb1ELb1ELb0ELb0EEENS1_21CollectiveEpilogueFwdISB_S9_SC_SE_Li256ELb0ELb1ELb0ELb0EEENS1_30DynamicPersistentTileSchedulerILi256ELi128ELb0ELb1ELb1EEEEEEEEEvNT_6ParamsE,"a",@progbits
	.sectionflags	@""
	.align	4
.nv.constant0._ZN7cutlass13device_kernelIN5flash11enable_sm90INS1_16FlashAttnFwdSm90INS1_25CollectiveMainloopFwdSm90ILi2EN4cute5tupleIJNS5_1CILi1EEES8_S8_EEENS6_IJNS7_ILi128EEESA_SA_EEELi128ENS_10bfloat16_tEfNS_4arch4Sm90ELb1ELb0ELb1ELb0ELb0ELb0ELb0ELb1ELb1ELb1ELb0ELb0EEENS1_21CollectiveEpilogueFwdISB_S9_SC_SE_Li256ELb0ELb1ELb0ELb0EEENS1_30DynamicPersistentTileSchedulerILi256ELi128ELb0ELb1ELb1EEEEEEEEEvNT_6ParamsE:
	.zero		3328


//--------------------- .nv.constant0._ZN7cutlass13device_kernelIN5flash11enable_sm90INS1_16FlashAttnFwdSm90INS1_25CollectiveMainloopFwdSm90ILi2EN4cute5tupleIJNS5_1CILi1EEES8_S8_EEENS6_IJNS7_ILi128EEESA_SA_EEELi128ENS_10bfloat16_tEfNS_4arch4Sm90ELb1ELb0ELb1ELb1ELb0ELb0ELb0ELb1ELb1ELb1ELb0ELb0EEENS1_21CollectiveEpilogueFwdISB_S9_SC_SE_Li256ELb1ELb1ELb0ELb0EEENS1_36VarlenDynamicPersistentTileSchedulerILi128ELi128ELi256ELi128ELb0ELb1ELb1ELb1ELb1ELb1EEEEEEEEEvNT_6ParamsE --------------------------
	.section	.nv.constant0._ZN7cutlass13device_kernelIN5flash11enable_sm90INS1_16FlashAttnFwdSm90INS1_25CollectiveMainloopFwdSm90ILi2EN4cute5tupleIJNS5_1CILi1EEES8_S8_EEENS6_IJNS7_ILi128EEESA_SA_EEELi128ENS_10bfloat16_tEfNS_4arch4Sm90ELb1ELb0ELb1ELb1ELb0ELb0ELb0ELb1ELb1ELb1ELb0ELb0EEENS1_21CollectiveEpilogueFwdISB_S9_SC_SE_Li256ELb1ELb1ELb0ELb0EEENS1_36VarlenDynamicPersistentTileSchedulerILi128ELi128ELi256ELi128ELb0ELb1ELb1ELb1ELb1ELb1EEEEEEEEEvNT_6ParamsE,"a",@progbits
	.sectionflags	@""
	.align	4
.nv.constant0._ZN7cutlass13device_kernelIN5flash11enable_sm90INS1_16FlashAttnFwdSm90INS1_25CollectiveMainloopFwdSm90ILi2EN4cute5tupleIJNS5_1CILi1EEES8_S8_EEENS6_IJNS7_ILi128EEESA_SA_EEELi128ENS_10bfloat16_tEfNS_4arch4Sm90ELb1ELb0ELb1ELb1ELb0ELb0ELb0ELb1ELb1ELb1ELb0ELb0EEENS1_21CollectiveEpilogueFwdISB_S9_SC_SE_Li256ELb1ELb1ELb0ELb0EEENS1_36VarlenDynamicPersistentTileSchedulerILi128ELi128ELi256ELi128ELb0ELb1ELb1ELb1ELb1ELb1EEEEEEEEEvNT_6ParamsE:
	.zero		3328


//--------------------- .nv.constant0._ZN7cutlass13device_kernelIN5flash11enable_sm90INS1_16FlashAttnFwdSm90INS1_25CollectiveMainloopFwdSm90ILi2EN4cute5tupleIJNS5_1CILi1EEES8_S8_EEENS6_IJNS7_ILi128EEESA_SA_EEELi128ENS_10bfloat16_tEfNS_4arch4Sm90ELb1ELb0ELb1ELb1ELb0ELb1ELb0ELb1ELb1ELb1ELb0ELb0EEENS1_21CollectiveEpilogueFwdISB_S9_SC_SE_Li256ELb1ELb1ELb0ELb0EEENS1_36VarlenDynamicPersistentTileSchedulerILi128ELi128ELi256ELi128ELb0ELb1ELb1ELb1ELb1ELb1EEEEEEEEEvNT_6ParamsE --------------------------
	.section	.nv.constant0._ZN7cutlass13device_kernelIN5flash11enable_sm90INS1_16FlashAttnFwdSm90INS1_25CollectiveMainloopFwdSm90ILi2EN4cute5tupleIJNS5_1CILi1EEES8_S8_EEENS6_IJNS7_ILi128EEESA_SA_EEELi128ENS_10bfloat16_tEfNS_4arch4Sm90ELb1ELb0ELb1ELb1ELb0ELb1ELb0ELb1ELb1ELb1ELb0ELb0EEENS1_21CollectiveEpilogueFwdISB_S9_SC_SE_Li256ELb1ELb1ELb0ELb0EEENS1_36VarlenDynamicPersistentTileSchedulerILi128ELi128ELi256ELi128ELb0ELb1ELb1ELb1ELb1ELb1EEEEEEEEEvNT_6ParamsE,"a",@progbits
	.sectionflags	@""
	.align	4
.nv.constant0._ZN7cutlass13device_kernelIN5flash11enable_sm90INS1_16FlashAttnFwdSm90INS1_25CollectiveMainloopFwdSm90ILi2EN4cute5tupleIJNS5_1CILi1EEES8_S8_EEENS6_IJNS7_ILi128EEESA_SA_EEELi128ENS_10bfloat16_tEfNS_4arch4Sm90ELb1ELb0ELb1ELb1ELb0ELb1ELb0ELb1ELb1ELb1ELb0ELb0EEENS1_21CollectiveEpilogueFwdISB_S9_SC_SE_Li256ELb1ELb1ELb0ELb0EEENS1_36VarlenDynamicPersistentTileSchedulerILi128ELi128ELi256ELi128ELb0ELb1ELb1ELb1ELb1ELb1EEEEEEEEEvNT_6ParamsE:
	.zero		3328


//--------------------- .nv.constant0._ZN7cutlass13device_kernelIN5flash11enable_sm90INS1_16FlashAttnFwdSm90INS1_25CollectiveMainloopFwdSm90ILi2EN4cute5tupleIJNS5_1CILi1EEES8_S8_EEENS6_IJNS7_ILi192EEENS7_ILi144EEENS7_ILi96EEEEEELi96ENS_10bfloat16_tEfNS_4arch4Sm90ELb0ELb0ELb1ELb0ELb0ELb0ELb0ELb0ELb1ELb1ELb0ELb0EEENS1_21CollectiveEpilogueFwdINS6_IJSA_SC_SB_EEES9_SE_SG_Li384ELb0ELb1ELb0ELb0EEENS1_29StaticPersistentTileSchedulerILb0EEEEEEEEEvNT_6ParamsE --------------------------
	.section	.nv.constant0._ZN7cutlass13device_kernelIN5flash11enable_sm90INS1_16FlashAttnFwdSm90INS1_25CollectiveMainloopFwdSm90ILi2EN4cute5tupleIJNS5_1CILi1EEES8_S8_EEENS6_IJNS7_ILi192EEENS7_ILi144EEENS7_ILi96EEEEEELi96ENS_10bfloat16_tEfNS_4arch4Sm90ELb0ELb0ELb1ELb0ELb0ELb0ELb0ELb0ELb1ELb1ELb0ELb0EEENS1_21CollectiveEpilogueFwdINS6_IJSA_SC_SB_EEES9_SE_SG_Li384ELb0ELb1ELb0ELb0EEENS1_29StaticPersistentTileSchedulerILb0EEEEEEEEEvNT_6ParamsE,"a",@progbits
	.sectionflags	@""
	.align	4
.nv.constant0._ZN7cutlass13device_kernelIN5flash11enable_sm90INS1_16FlashAttnFwdSm90INS1_25CollectiveMainloopFwdSm90ILi2EN4cute5tupleIJNS5_1CILi1EEES8_S8_EEENS6_IJNS7_ILi192EEENS7_ILi144EEENS7_ILi96EEEEEELi96ENS_10bfloat16_tEfNS_4arch4Sm90ELb0ELb0ELb1ELb0ELb0ELb0ELb0ELb0ELb1ELb1ELb0ELb0EEENS1_21CollectiveEpilogueFwdINS6_IJSA_SC_SB_EEES9_SE_SG_Li384ELb0ELb1ELb0ELb0EEENS1_29StaticPersistentTileSchedulerILb0EEEEEEEEEvNT_6ParamsE:
	.zero		3200


//--------------------- .nv.constant0._ZN7cutlass13device_kernelIN5flash11enable_sm90INS1_16FlashAttnFwdSm90INS1_25CollectiveMainloopFwdSm90ILi2EN4cute5tupleIJNS5_1CILi1EEES8_S8_EEENS6_IJNS7_ILi192EEENS7_ILi144EEENS7_ILi96EEEEEELi96ENS_10bfloat16_tEfNS_4arch4Sm90ELb0ELb0ELb1ELb1ELb0ELb0ELb0ELb0ELb1ELb1ELb0ELb0EEENS1_21CollectiveEpilogueFwdINS6_IJSA_SC_SB_EEES9_SE_SG_Li384ELb1ELb1ELb0ELb0EEENS1_36VarlenDynamicPersistentTileSchedulerILi192ELi144ELi384ELi128ELb0ELb1ELb1ELb0ELb1ELb1EEEEEEEEEvNT_6ParamsE --------------------------
	.section	.nv.constant0._ZN7cutlass13device_kernelIN5flash11enable_sm90INS1_16FlashAttnFwdSm90INS1_25CollectiveMainloopFwdSm90ILi2EN4cute5tupleIJNS5_1CILi1EEES8_S8_EEENS6_IJNS7_ILi192EEENS7_ILi144EEENS7_ILi96EEEEEELi96ENS_10bfloat16_tEfNS_4arch4Sm90ELb0ELb0ELb1ELb1ELb0ELb0ELb0ELb0ELb1ELb1ELb0ELb0EEENS1_21CollectiveEpilogueFwdINS6_IJSA_SC_SB_EEES9_SE_SG_Li384ELb1ELb1ELb0ELb0EEENS1_36VarlenDynamicPersistentTileSchedulerILi192ELi144ELi384ELi128ELb0ELb1ELb1ELb0ELb1ELb1EEEEEEEEEvNT_6ParamsE,"a",@progbits
	.sectionflags	@""
	.align	4
.nv.constant0._ZN7cutlass13device_kernelIN5flash11enable_sm90INS1_16FlashAttnFwdSm90INS1_25CollectiveMainloopFwdSm90ILi2EN4cute5tupleIJNS5_1CILi1EEES8_S8_EEENS6_IJNS7_ILi192EEENS7_ILi144EEENS7_ILi96EEEEEELi96ENS_10bfloat16_tEfNS_4arch4Sm90ELb0ELb0ELb1ELb1ELb0ELb0ELb0ELb0ELb1ELb1ELb0ELb0EEENS1_21CollectiveEpilogueFwdINS6_IJSA_SC_SB_EEES9_SE_SG_Li384ELb1ELb1ELb0ELb0EEENS1_36VarlenDynamicPersistentTileSchedulerILi192ELi144ELi384ELi128ELb0ELb1ELb1ELb0ELb1ELb1EEEEEEEEEvNT_6ParamsE:
	.zero		3328


//--------------------- .nv.constant0._ZN7cutlass13device_kernelIN5flash11enable_sm90INS1_16FlashAttnFwdSm90INS1_25CollectiveMainloopFwdSm90ILi2EN4cute5tupleIJNS5_1CILi1EEES8_S8_EEENS6_IJNS7_ILi192EEENS7_ILi144EEENS7_ILi96EEEEEELi96ENS_10bfloat16_tEfNS_4arch4Sm90ELb0ELb0ELb1ELb1ELb0ELb1ELb0ELb0ELb1ELb1ELb0ELb0EEENS1_21CollectiveEpilogueFwdINS6_IJSA_SC_SB_EEES9_SE_SG_Li384ELb1ELb1ELb0ELb0EEENS1_36VarlenDynamicPersistentTileSchedulerILi192ELi144ELi384ELi128ELb0ELb1ELb1ELb0ELb1ELb1EEEEEEEEEvNT_6ParamsE --------------------------
	.section	.nv.constant0._ZN7cutlass13device_kernelIN5flash11enable_sm90INS1_16FlashAttnFwdSm90INS1_25CollectiveMainloopFwdSm90ILi2EN4cute5tupleIJNS5_1CILi1EEES8_S8_EEENS6_IJNS7_ILi192EEENS7_ILi144EEENS7_ILi96EEEEEELi96ENS_10bfloat16_tEfNS_4arch4Sm90ELb0ELb0ELb1ELb1ELb0ELb1ELb0ELb0ELb1ELb1ELb0ELb0EEENS1_21CollectiveEpilogueFwdINS6_IJSA_SC_SB_EEES9_SE_SG_Li384ELb1ELb1ELb0ELb0EEENS1_36VarlenDynamicPersistentTileSchedulerILi192ELi144ELi384ELi128ELb0ELb1ELb1ELb0ELb1ELb1EEEEEEEEEvNT_6ParamsE,"a",@progbits
	.sectionflags	@""
	.align	4
.nv.constant0._ZN7cutlass13device_kernelIN5flash11enable_sm90INS1_16FlashAttnFwdSm90INS1_25CollectiveMainloopFwdSm90ILi2EN4cute5tupleIJNS5_1CILi1EEES8_S8_EEENS6_IJNS7_ILi192EEENS7_ILi144EEENS7_ILi96EEEEEELi96ENS_10bfloat16_tEfNS_4arch4Sm90ELb0ELb0ELb1ELb1ELb0ELb1ELb0ELb0ELb1ELb1ELb0ELb0EEENS1_21CollectiveEpilogueFwdINS6_IJSA_SC_SB_EEES9_SE_SG_Li384ELb1ELb1ELb0ELb0EEENS1_36VarlenDynamicPersistentTileSchedulerILi192ELi144ELi384ELi128ELb0ELb1ELb1ELb0ELb1ELb1EEEEEEEEEvNT_6ParamsE:
	.zero		3328


//--------------------- .nv.constant0._ZN7cutlass13device_kernelIN5flash11enable_sm90INS1_16FlashAttnFwdSm90INS1_25CollectiveMainloopFwdSm90ILi2EN4cute5tupleIJNS5_1CILi1EEES8_S8_EEENS6_IJNS7_ILi192EEENS7_ILi128EEENS7_ILi96EEEEEELi96ENS_10bfloat16_tEfNS_4arch4Sm90ELb0ELb1ELb1ELb0ELb0ELb0ELb0ELb0ELb1ELb1ELb0ELb0EEENS1_21CollectiveEpilogueFwdINS6_IJSA_SC_SB_EEES9_SE_SG_Li384ELb0ELb1ELb0ELb0EEENS1_30DynamicPersistentTileSchedulerILi384ELi128ELb0ELb1ELb1EEEEEEEEEvNT_6ParamsE --------------------------
	.section	.nv.constant0._ZN7cutlass13device_kernelIN5flash11enable_sm90INS1_16FlashAttnFwdSm90INS1_25CollectiveMainloopFwdSm90ILi2EN4cute5tupleIJNS5_1CILi1EEES8_S8_EEENS6_IJNS7_ILi192EEENS7_ILi128EEENS7_ILi96EEEEEELi96ENS_10bfloat16_tEfNS_4arch4Sm90ELb0ELb1ELb1ELb0ELb0ELb0ELb0ELb0ELb1ELb1ELb0ELb0EEENS1_21CollectiveEpilogueFwdINS6_IJSA_SC_SB_EEES9_SE_SG_Li384ELb0ELb1ELb0ELb0EEENS1_30DynamicPersistentTileSchedulerILi384ELi128ELb0ELb1ELb1EEEEEEEEEvNT_6ParamsE,"a",@progbits
	.sectionflags	@""
	.align	4
.nv.constant0._ZN7cutlass13device_kernelIN5flash11enable_sm90INS1_16FlashAttnFwdSm90INS1_25CollectiveMainloopFwdSm90ILi2EN4cute5tupleIJNS5_1CILi1EEES8_S8_EEENS6_IJNS7_ILi192EEENS7_ILi128EEENS7_ILi96EEEEEELi96ENS_10bfloat16_tEfNS_4arch4Sm90ELb0ELb1ELb1ELb0ELb0ELb0ELb0ELb0ELb1ELb1ELb0ELb0EEENS1_21CollectiveEpilogueFwdINS6_IJSA_SC_SB_EEES9_SE_SG_Li384ELb0ELb1ELb0ELb0EEENS1_30DynamicPersistentTileSchedulerILi384ELi128ELb0ELb1ELb1EEEEEEEEEvNT_6ParamsE:
	.zero		3328


//--------------------- .nv.constant0._ZN7cutlass13device_kernelIN5flash11enable_sm90INS1_16FlashAttnFwdSm90INS1_25CollectiveMainloopFwdSm90ILi2EN4cute5tupleIJNS5_1CILi1EEES8_S8_EEENS6_IJNS7_ILi192EEENS7_ILi128EEENS7_ILi96EEEEEELi96ENS_10bfloat16_tEfNS_4arch4Sm90ELb0ELb1ELb1ELb1ELb0ELb0ELb0ELb0ELb1ELb1ELb0ELb0EEENS1_21CollectiveEpilogueFwdINS6_IJSA_SC_SB_EEES9_SE_SG_Li384ELb1ELb1ELb0ELb0EEENS1_36VarlenDynamicPersistentTileSchedulerILi192ELi128ELi384ELi128ELb0ELb1ELb1ELb1ELb0ELb1EEEEEEEEEvNT_6ParamsE --------------------------
	.section	.nv.constant0._ZN7cutlass13device_kernelIN5flash11enable_sm90INS1_16FlashAttnFwdSm90INS1_25CollectiveMainloopFwdSm90ILi2EN4cute5tupleIJNS5_1CILi1EEES8_S8_EEENS6_IJNS7_ILi192EEENS7_ILi128EEENS7_ILi96EEEEEELi96ENS_10bfloat16_tEfNS_4arch4Sm90ELb0ELb1ELb1ELb1ELb0ELb0ELb0ELb0ELb1ELb1ELb0ELb0EEENS1_21CollectiveEpilogueFwdINS6_IJSA_SC_SB_EEES9_SE_SG_Li384ELb1ELb1ELb0ELb0EEENS1_36VarlenDynamicPersistentTileSchedulerILi192ELi128ELi384ELi128ELb0ELb1ELb1ELb1ELb0ELb1EEEEEEEEEvNT_6ParamsE,"a",@progbits
	.sectionflags	@""
	.align	4
.nv.constant0._ZN7cutlass13device_kernelIN5flash11enable_sm90INS1_16FlashAttnFwdSm90INS1_25CollectiveMainloopFwdSm90ILi2EN4cute5tupleIJNS5_1CILi1EEES8_S8_EEENS6_IJNS7_ILi192EEENS7_ILi128EEENS7_ILi96EEEEEELi96ENS_10bfloat16_tEfNS_4arch4Sm90ELb0ELb1ELb1ELb1ELb0ELb0ELb0ELb0ELb1ELb1ELb0ELb0EEENS1_21CollectiveEpilogueFwdINS6_IJSA_SC_SB_EEES9_SE_SG_Li384ELb1ELb1ELb0ELb0EEENS1_36VarlenDynamicPersistentTileSchedulerILi192ELi128ELi384ELi128ELb0ELb1ELb1ELb1ELb0ELb1EEEEEEEEEvNT_6ParamsE:
	.zero		3328


//--------------------- .nv.constant0._ZN7cutlass13device_kernelIN5flash11enable_sm90INS1_16FlashAttnFwdSm90INS1_25CollectiveMainloopFwdSm90ILi2EN4cute5tupleIJNS5_1CILi1EEES8_S8_EEENS6_IJNS7_ILi192EEENS7_ILi128EEENS7_ILi96EEEEEELi96ENS_10bfloat16_tEfNS_4arch4Sm90ELb0ELb1ELb1ELb1ELb0ELb1ELb0ELb0ELb1ELb1ELb0ELb0EEENS1_21CollectiveEpilogueFwdINS6_IJSA_SC_SB_EEES9_SE_SG_Li384ELb1ELb1ELb0ELb0EEENS1_36VarlenDynamicPersistentTileSchedulerILi192ELi128ELi384ELi128ELb0ELb1ELb1ELb1ELb0ELb1EEEEEEEEEvNT_6ParamsE --------------------------
	.section	.nv.constant0._ZN7cutlass13device_kernelIN5flash11enable_sm90INS1_16FlashAttnFwdSm90INS1_25CollectiveMainloopFwdSm90ILi2EN4cute5tupleIJNS5_1CILi1EEES8_S8_EEENS6_IJNS7_ILi192EEENS7_ILi128EEENS7_ILi96EEEEEELi96ENS_10bfloat16_tEfNS_4arch4Sm90ELb0ELb1ELb1ELb1ELb0ELb1ELb0ELb0ELb1ELb1ELb0ELb0EEENS1_21CollectiveEpilogueFwdINS6_IJSA_SC_SB_EEES9_SE_SG_Li384ELb1ELb1ELb0ELb0EEENS1_36VarlenDynamicPersistentTileSchedulerILi192ELi128ELi384ELi128ELb0ELb1ELb1ELb1ELb0ELb1EEEEEEEEEvNT_6ParamsE,"a",@progbits
	.sectionflags	@""
	.align	4
.nv.constant0._ZN7cutlass13device_kernelIN5flash11enable_sm90INS1_16FlashAttnFwdSm90INS1_25CollectiveMainloopFwdSm90ILi2EN4cute5tupleIJNS5_1CILi1EEES8_S8_EEENS6_IJNS7_ILi192EEENS7_ILi128EEENS7_ILi96EEEEEELi96ENS_10bfloat16_tEfNS_4arch4Sm90ELb0ELb1ELb1ELb1ELb0ELb1ELb0ELb0ELb1ELb1ELb0ELb0EEENS1_21CollectiveEpilogueFwdINS6_IJSA_SC_SB_EEES9_SE_SG_Li384ELb1ELb1ELb0ELb0EEENS1_36VarlenDynamicPersistentTileSchedulerILi192ELi128ELi384ELi128ELb0ELb1ELb1ELb1ELb0ELb1EEEEEEEEEvNT_6ParamsE:
	.zero		3328


//--------------------- .nv.constant0._ZN7cutlass13device_kernelIN5flash11enable_sm90INS1_16FlashAttnFwdSm90INS1_25CollectiveMainloopFwdSm90ILi2EN4cute5tupleIJNS5_1CILi1EEES8_S8_EEENS6_IJNS7_ILi192EEENS7_ILi144EEENS7_ILi96EEEEEELi96ENS_10bfloat16_tEfNS_4arch4Sm90ELb1ELb0ELb1ELb0ELb0ELb0ELb0ELb0ELb1ELb1ELb0ELb0EEENS1_21CollectiveEpilogueFwdINS6_IJSA_SC_SB_EEES9_SE_SG_Li384ELb0ELb1ELb0ELb0EEENS1_30DynamicPersistentTileSchedulerILi384ELi128ELb0ELb1ELb1EEEEEEEEEvNT_6ParamsE --------------------------
	.section	.nv.constant0._ZN7cutlass13device_kernelIN5flash11enable_sm90INS1_16FlashAttnFwdSm90INS1_25CollectiveMainloopFwdSm90ILi2EN4cute5tupleIJNS5_1CILi1EEES8_S8_EEENS6_IJNS7_ILi192EEENS7_ILi144EEENS7_ILi96EEEEEELi96ENS_10bfloat16_tEfNS_4arch4Sm90ELb1ELb0ELb1ELb0ELb0ELb0ELb0ELb0ELb1ELb1ELb0ELb0EEENS1_21CollectiveEpilogueFwdINS6_IJSA_SC_SB_EEES9_SE_SG_Li384ELb0ELb1ELb0ELb0EEENS1_30DynamicPersistentTileSchedulerILi384ELi128ELb0ELb1ELb1EEEEEEEEEvNT_6ParamsE,"a",@progbits
	.sectionflags	@""
	.align	4
.nv.constant0._ZN7cutlass13device_kernelIN5flash11enable_sm90INS1_16FlashAttnFwdSm90INS1_25CollectiveMainloopFwdSm90ILi2EN4cute5tupleIJNS5_1CILi1EEES8_S8_EEENS6_IJNS7_ILi192EEENS7_ILi144EEENS7_ILi96EEEEEELi96ENS_10bfloat16_tEfNS_4arch4Sm90ELb1ELb0ELb1ELb0ELb0ELb0ELb0ELb0ELb1ELb1ELb0ELb0EEENS1_21CollectiveEpilogueFwdINS6_IJSA_SC_SB_EEES9_SE_SG_Li384ELb0ELb1ELb0ELb0EEENS1_30DynamicPersistentTileSchedulerILi384ELi128ELb0ELb1ELb1EEEEEEEEEvNT_6ParamsE:
	.zero		3328


//--------------------- .nv.constant0._ZN7cutlass13device_kernelIN5flash11enable_sm90INS1_16FlashAttnFwdSm90INS1_25CollectiveMainloopFwdSm90ILi2EN4cute5tupleIJNS5_1CILi1EEES8_S8_EEENS6_IJNS7_ILi192EEENS7_ILi144EEENS7_ILi96EEEEEELi96ENS_10bfloat16_tEfNS_4arch4Sm90ELb1ELb0ELb1ELb1ELb0ELb0ELb0ELb0ELb1ELb1ELb0ELb0EEENS1_21CollectiveEpilogueFwdINS6_IJSA_SC_SB_EEES9_SE_SG_Li384ELb1ELb1ELb0ELb0EEENS1_36VarlenDynamicPersistentTileSchedulerILi192ELi144ELi384ELi128ELb0ELb1ELb1ELb1ELb1ELb1EEEEEEEEEvNT_6ParamsE --------------------------
	.section	.nv.constant0._ZN7cutlass13device_kernelIN5flash11enable_sm90INS1_16FlashAttnFwdSm90INS1_25CollectiveMainloopFwdSm90ILi2EN4cute5tupleIJNS5_1CILi1EEES8_S8_EEENS6_IJNS7_ILi192EEENS7_ILi144EEENS7_ILi96EEEEEELi96ENS_10bfloat16_tEfNS_4arch4Sm90ELb1ELb0ELb1ELb1ELb0ELb0ELb0ELb0ELb1ELb1ELb0ELb0EEENS1_21CollectiveEpilogueFwdINS6_IJSA_SC_SB_EEES9_SE_SG_Li384ELb1ELb1ELb0ELb0EEENS1_36VarlenDynamicPersistentTileSchedulerILi192ELi144ELi384ELi128ELb0ELb1ELb1ELb1ELb1ELb1EEEEEEEEEvNT_6ParamsE,"a",@progbits
	.sectionflags	@""
	.align	4
.nv.constant0._ZN7cutlass13device_kernelIN5flash11enable_sm90INS1_16FlashAttnFwdSm90INS1_25CollectiveMainloopFwdSm90ILi2EN4cute5tupleIJNS5_1CILi1EEES8_S8_EEENS6_IJNS7_ILi192EEENS7_ILi144EEENS7_ILi96EEEEEELi96ENS_10bfloat16_tEfNS_4arch4Sm90ELb1ELb0ELb1ELb1ELb0ELb0ELb0ELb0ELb1ELb1ELb0ELb0EEENS1_21CollectiveEpilogueFwdINS6_IJSA_SC_SB_EEES9_SE_SG_Li384ELb1ELb1ELb0ELb0EEENS1_36VarlenDynamicPersistentTileSchedulerILi192ELi144ELi384ELi128ELb0ELb1ELb1ELb1ELb1ELb1EEEEEEEEEvNT_6ParamsE:
	.zero		3328


//--------------------- .nv.constant0._ZN7cutlass13device_kernelIN5flash11enable_sm90INS1_16FlashAttnFwdSm90INS1_25CollectiveMainloopFwdSm90ILi2EN4cute5tupleIJNS5_1CILi1EEES8_S8_EEENS6_IJNS7_ILi192EEENS7_ILi144EEENS7_ILi96EEEEEELi96ENS_10bfloat16_tEfNS_4arch4Sm90ELb1ELb0ELb1ELb1ELb0ELb1ELb0ELb0ELb1ELb1ELb0ELb0EEENS1_21CollectiveEpilogueFwdINS6_IJSA_SC_SB_EEES9_SE_SG_Li384ELb1ELb1ELb0ELb0EEENS1_36VarlenDynamicPersistentTileSchedulerILi192ELi144ELi384ELi128ELb0ELb1ELb1ELb1ELb1ELb1EEEEEEEEEvNT_6ParamsE --------------------------
	.section	.nv.constant0._ZN7cutlass13device_kernelIN5flash11enable_sm90INS1_16FlashAttnFwdSm90INS1_25CollectiveMainloopFwdSm90ILi2EN4cute5tupleIJNS5_1CILi1EEES8_S8_EEENS6_IJNS7_ILi192EEENS7_ILi144EEENS7_ILi96EEEEEELi96ENS_10bfloat16_tEfNS_4arch4Sm90ELb1ELb0ELb1ELb1ELb0ELb1ELb0ELb0ELb1ELb1ELb0ELb0EEENS1_21CollectiveEpilogueFwdINS6_IJSA_SC_SB_EEES9_SE_SG_Li384ELb1ELb1ELb0ELb0EEENS1_36VarlenDynamicPersistentTileSchedulerILi192ELi144ELi384ELi128ELb0ELb1ELb1ELb1ELb1ELb1EEEEEEEEEvNT_6ParamsE,"a",@progbits
	.sectionflags	@""
	.align	4
.nv.constant0._ZN7cutlass13device_kernelIN5flash11enable_sm90INS1_16FlashAttnFwdSm90INS1_25CollectiveMainloopFwdSm90ILi2EN4cute5tupleIJNS5_1CILi1EEES8_S8_EEENS6_IJNS7_ILi192EEENS7_ILi144EEENS7_ILi96EEEEEELi96ENS_10bfloat16_tEfNS_4arch4Sm90ELb1ELb0ELb1ELb1ELb0ELb1ELb0ELb0ELb1ELb1ELb0ELb0EEENS1_21CollectiveEpilogueFwdINS6_IJSA_SC_SB_EEES9_SE_SG_Li384ELb1ELb1ELb0ELb0EEENS1_36VarlenDynamicPersistentTileSchedulerILi192ELi144ELi384ELi128ELb0ELb1ELb1ELb1ELb1ELb1EEEEEEEEEvNT_6ParamsE:
	.zero		3328


//--------------------- .nv.constant0._ZN7cutlass13device_kernelIN5flash11enable_sm90INS1_16FlashAttnFwdSm90INS1_25CollectiveMainloopFwdSm90ILi2EN4cute5tupleIJNS5_1CILi1EEES8_S8_EEENS6_IJNS7_ILi192EEESA_NS7_ILi64EEEEEELi64ENS_10bfloat16_tEfNS_4arch4Sm90ELb0ELb0ELb1ELb0ELb0ELb0ELb0ELb0ELb1ELb1ELb0ELb0EEENS1_21CollectiveEpilogueFwdINS6_IJSA_SB_SA_EEES9_SD_SF_Li384ELb0ELb1ELb0ELb0EEENS1_29StaticPersistentTileSchedulerILb0EEEEEEEEEvNT_6ParamsE --------------------------
	.section	.nv.constant0._ZN7cutlass13device_kernelIN5flash11enable_sm90INS1_16FlashAttnFwdSm90INS1_25CollectiveMainloopFwdSm90ILi2EN4cute5tupleIJNS5_1CILi1EEES8_S8_EEENS6_IJNS7_ILi192EEESA_NS7_ILi64EEEEEELi64ENS_10bfloat16_tEfNS_4arch4Sm90ELb0ELb0ELb1ELb0ELb0ELb0ELb0ELb0ELb1ELb1ELb0ELb0EEENS1_21CollectiveEpilogueFwdINS6_IJSA_SB_SA_EEES9_SD_SF_Li384ELb0ELb1ELb0ELb0EEENS1_29StaticPersistentTileSchedulerILb0EEEEEEEEEvNT_6ParamsE,"a",@progbits
	.sectionflags	@""
	.align	4
.nv.constant0._ZN7cutlass13device_kernelIN5flash11enable_sm90INS1_16FlashAttnFwdSm90INS1_25CollectiveMainloopFwdSm90ILi2EN4cute5tupleIJNS5_1CILi1EEES8_S8_EEENS6_IJNS7_ILi192EEESA_NS7_ILi64EEEEEELi64ENS_10bfloat16_tEfNS_4arch4Sm90ELb0ELb0ELb1ELb0ELb0ELb0ELb0ELb0ELb1ELb1ELb0ELb0EEENS1_21CollectiveEpilogueFwdINS6_IJSA_SB_SA_EEES9_SD_SF_Li384ELb0ELb1ELb0ELb0EEENS1_29StaticPersistentTileSchedulerILb0EEEEEEEEEvNT_6ParamsE:
	.zero		3200


//--------------------- .nv.constant0._ZN7cutlass13device_kernelIN5flash11enable_sm90INS1_16FlashAttnFwdSm90INS1_25CollectiveMainloopFwdSm90ILi2EN4cute5tupleIJNS5_1CILi1EEES8_S8_EEENS6_IJNS7_ILi192EEESA_NS7_ILi64EEEEEELi64ENS_10bfloat16_tEfNS_4arch4Sm90ELb0ELb0ELb1ELb1ELb0ELb0ELb0ELb0ELb1ELb1ELb0ELb0EEENS1_21CollectiveEpilogueFwdINS6_IJSA_SB_SA_EEES9_SD_SF_Li384ELb1ELb1ELb0ELb0EEENS1_36VarlenDynamicPersistentTileSchedulerILi192ELi192ELi384ELi128ELb0ELb1ELb1ELb0ELb1ELb1EEEEEEEEEvNT_6ParamsE --------------------------
	.section	.nv.constant0._ZN7cutlass13device_kernelIN5flash11enable_sm90INS1_16FlashAttnFwdSm90INS1_25CollectiveMainloopFwdSm90ILi2EN4cute5tupleIJNS5_1CILi1EEES8_S8_EEENS6_IJNS7_ILi192EEESA_NS7_ILi64EEEEEELi64ENS_10bfloat16_tEfNS_4arch4Sm90ELb0ELb0ELb1ELb1ELb0ELb0ELb0ELb0ELb1ELb1ELb0ELb0EEENS1_21CollectiveEpilogueFwdINS6_IJSA_SB_SA_EEES9_SD_SF_Li384ELb1ELb1ELb0ELb0EEENS1_36VarlenDynamicPersistentTileSchedulerILi192ELi192ELi384ELi128ELb0ELb1ELb1ELb0ELb1ELb1EEEEEEEEEvNT_6ParamsE,"a",@progbits
	.sectionflags	@""
	.align	4
.nv.constant0._ZN7cutlass13device_kernelIN5flash11enable_sm90INS1_16FlashAttnFwdSm90INS1_25CollectiveMainloopFwdSm90ILi2EN4cute5tupleIJNS5_1CILi1EEES8_S8_EEENS6_IJNS7_ILi192EEESA_NS7_ILi64EEEEEELi64ENS_10bfloat16_tEfNS_4arch4Sm90ELb0ELb0ELb1ELb1ELb0ELb0ELb0ELb0ELb1ELb1ELb0ELb0EEENS1_21CollectiveEpilogueFwdINS6_IJSA_SB_SA_EEES9_SD_SF_Li384ELb1ELb1ELb0ELb0EEENS1_36VarlenDynamicPersistentTileSchedulerILi192ELi192ELi384ELi128ELb0ELb1ELb1ELb0ELb1ELb1EEEEEEEEEvNT_6ParamsE:
	.zero		3328


//--------------------- .nv.constant0._ZN7cutlass13device_kernelIN5flash11enable_sm90INS1_16FlashAttnFwdSm90INS1_25CollectiveMainloopFwdSm90ILi2EN4cute5tupleIJNS5_1CILi1EEES8_S8_EEENS6_IJNS7_ILi192EEESA_NS7_ILi64EEEEEELi64ENS_10bfloat16_tEfNS_4arch4Sm90ELb0ELb0ELb1ELb1ELb0ELb1ELb0ELb0ELb1ELb1ELb0ELb0EEENS1_21CollectiveEpilogueFwdINS6_IJSA_SB_SA_EEES9_SD_SF_Li384ELb1ELb1ELb0ELb0EEENS1_36VarlenDynamicPersistentTileSchedulerILi192ELi192ELi384ELi128ELb0ELb1ELb1ELb0ELb1ELb1EEEEEEEEEvNT_6ParamsE --------------------------
	.section	.nv.constant0._ZN7cutlass13device_kernelIN5flash11enable_sm90INS1_16FlashAttnFwdSm90INS1_25CollectiveMainloopFwdSm90ILi2EN4cute5tupleIJNS5_1CILi1EEES8_S8_EEENS6_IJNS7_ILi192EEESA_NS7_ILi64EEEEEELi64ENS_10bfloat16_tEfNS_4arch4Sm90ELb0ELb0ELb1ELb1ELb0ELb1ELb0ELb0ELb1ELb1ELb0ELb0EEENS1_21CollectiveEpilogueFwdINS6_IJSA_SB_SA_EEES9_SD_SF_Li384ELb1ELb1ELb0ELb0EEENS1_36VarlenDynamicPersistentTileSchedulerILi192ELi192ELi384ELi128ELb0ELb1ELb1ELb0ELb1ELb1EEEEEEEEEvNT_6ParamsE,"a",@progbits
	.sectionflags	@""
	.align	4
.nv.constant0._ZN7cutlass13device_kernelIN5flash11enable_sm90INS1_16FlashAttnFwdSm90INS1_25CollectiveMainloopFwdSm90ILi2EN4cute5tupleIJNS5_1CILi1EEES8_S8_EEENS6_IJNS7_ILi192EEESA_NS7_ILi64EEEEEELi64ENS_10bfloat16_tEfNS_4arch4Sm90ELb0ELb0ELb1ELb1ELb0ELb1ELb0ELb0ELb1ELb1ELb0ELb0EEENS1_21CollectiveEpilogueFwdINS6_IJSA_SB_SA_EEES9_SD_SF_Li384ELb1ELb1ELb0ELb0EEENS1_36VarlenDynamicPersistentTileSchedulerILi192ELi192ELi384ELi128ELb0ELb1ELb1ELb0ELb1ELb1EEEEEEEEEvNT_6ParamsE:
	.zero		3328


//--------------------- .nv.constant0._ZN7cutlass13device_kernelIN5flash11enable_sm90INS1_16FlashAttnFwdSm90INS1_25CollectiveMainloopFwdSm90ILi2EN4cute5tupleIJNS5_1CILi1EEES8_S8_EEENS6_IJNS7_ILi192EEENS7_ILi128EEENS7_ILi64EEEEEELi64ENS_10bfloat16_tEfNS_4arch4Sm90ELb0ELb1ELb1ELb0ELb0ELb0ELb0ELb1ELb1ELb1ELb0ELb0EEENS1_21CollectiveEpilogueFwdINS6_IJSA_SC_SB_EEES9_SE_SG_Li384ELb0ELb1ELb0ELb0EEENS1_30DynamicPersistentTileSchedulerILi384ELi128ELb0ELb1ELb1EEEEEEEEEvNT_6ParamsE --------------------------
	.section	.nv.constant0._ZN7cutlass13device_kernelIN5flash11enable_sm90INS1_16FlashAttnFwdSm90INS1_25CollectiveMainloopFwdSm90ILi2EN4cute5tupleIJNS5_1CILi1EEES8_S8_EEENS6_IJNS7_ILi192EEENS7_ILi128EEENS7_ILi64EEEEEELi64ENS_10bfloat16_tEfNS_4arch4Sm90ELb0ELb1ELb1ELb0ELb0ELb0ELb0ELb1ELb1ELb1ELb0ELb0EEENS1_21CollectiveEpilogueFwdINS6_IJSA_SC_SB_EEES9_SE_SG_Li384ELb0ELb1ELb0ELb0EEENS1_30DynamicPersistentTileSchedulerILi384ELi128ELb0ELb1ELb1EEEEEEEEEvNT_6ParamsE,"a",@progbits
	.sectionflags	@""
	.align	4
.nv.constant0._ZN7cutlass13device_kernelIN5flash11enable_sm90INS1_16FlashAttnFwdSm90INS1_25CollectiveMainloopFwdSm90ILi2EN4cute5tupleIJNS5_1CILi1EEES8_S8_EEENS6_IJNS7_ILi192EEENS7_ILi128EEENS7_ILi64EEEEEELi64ENS_10bfloat16_tEfNS_4arch4Sm90ELb0ELb1ELb1ELb0ELb0ELb0ELb0ELb1ELb1ELb1ELb0ELb0EEENS1_21CollectiveEpilogueFwdINS6_IJSA_SC_SB_EEES9_SE_SG_Li384ELb0ELb1ELb0ELb0EEENS1_30DynamicPersistentTileSchedulerILi384ELi128ELb0ELb1ELb1EEEEEEEEEvNT_6ParamsE:
	.zero		3328


//--------------------- .nv.constant0._ZN7cutlass13device_kernelIN5flash11enable_sm90INS1_16FlashAttnFwdSm90INS1_25CollectiveMainloopFwdSm90ILi2EN4cute5tupleIJNS5_1CILi1EEES8_S8_EEENS6_IJNS7_ILi192EEENS7_ILi128EEENS7_ILi64EEEEEELi64ENS_10bfloat16_tEfNS_4arch4Sm90ELb0ELb1ELb1ELb1ELb0ELb0ELb0ELb1ELb1ELb1ELb0ELb0EEENS1_21CollectiveEpilogueFwdINS6_IJSA_SC_SB_EEES9_SE_SG_Li384ELb1ELb1ELb0ELb0EEENS1_36VarlenDynamicPersistentTileSchedulerILi192ELi128ELi384ELi128ELb0ELb1ELb1ELb1ELb0ELb1EEEEEEEEEvNT_6ParamsE --------------------------
	.section	.nv.constant0._ZN7cutlass13device_kernelIN5flash11enable_sm90INS1_16FlashAttnFwdSm90INS1_25CollectiveMainloopFwdSm90ILi2EN4cute5tupleIJNS5_1CILi1EEES8_S8_EEENS6_IJNS7_ILi192EEENS7_ILi128EEENS7_ILi64EEEEEELi64ENS_10bfloat16_tEfNS_4arch4Sm90ELb0ELb1ELb1ELb1ELb0ELb0ELb0ELb1ELb1ELb1ELb0ELb0EEENS1_21CollectiveEpilogueFwdINS6_IJSA_SC_SB_EEES9_SE_SG_Li384ELb1ELb1ELb0ELb0EEENS1_36VarlenDynamicPersistentTileSchedulerILi192ELi128ELi384ELi128ELb0ELb1ELb1ELb1ELb0ELb1EEEEEEEEEvNT_6ParamsE,"a",@progbits
	.sectionflags	@""
	.align	4
.nv.constant0._ZN7cutlass13device_kernelIN5flash11enable_sm90INS1_16FlashAttnFwdSm90INS1_25CollectiveMainloopFwdSm90ILi2EN4cute5tupleIJNS5_1CILi1EEES8_S8_EEENS6_IJNS7_ILi192EEENS7_ILi128EEENS7_ILi64EEEEEELi64ENS_10bfloat16_tEfNS_4arch4Sm90ELb0ELb1ELb1ELb1ELb0ELb0ELb0ELb1ELb1ELb1ELb0ELb0EEENS1_21CollectiveEpilogueFwdINS6_IJSA_SC_SB_EEES9_SE_SG_Li384ELb1ELb1ELb0ELb0EEENS1_36VarlenDynamicPersistentTileSchedulerILi192ELi128ELi384ELi128ELb0ELb1ELb1ELb1ELb0ELb1EEEEEEEEEvNT_6ParamsE:
	.zero		3328


//--------------------- .nv.constant0._ZN7cutlass13device_kernelIN5flash11enable_sm90INS1_16FlashAttnFwdSm90INS1_25CollectiveMainloopFwdSm90ILi2EN4cute5tupleIJNS5_1CILi1EEES8_S8_EEENS6_IJNS7_ILi192EEENS7_ILi128EEENS7_ILi64EEEEEELi64ENS_10bfloat16_tEfNS_4arch4Sm90ELb0ELb1ELb1ELb1ELb0ELb1ELb0ELb1ELb1ELb1ELb0ELb0EEENS1_21CollectiveEpilogueFwdINS6_IJSA_SC_SB_EEES9_SE_SG_Li384ELb1ELb1ELb0ELb0EEENS1_36VarlenDynamicPersistentTileSchedulerILi192ELi128ELi384ELi128ELb0ELb1ELb1ELb1ELb0ELb1EEEEEEEEEvNT_6ParamsE --------------------------
	.section	.nv.constant0._ZN7cutlass13device_kernelIN5flash11enable_sm90INS1_16FlashAttnFwdSm90INS1_25CollectiveMainloopFwdSm90ILi2EN4cute5tupleIJNS5_1CILi1EEES8_S8_EEENS6_IJNS7_ILi192EEENS7_ILi128EEENS7_ILi64EEEEEELi64ENS_10bfloat16_tEfNS_4arch4Sm90ELb0ELb1ELb1ELb1ELb0ELb1ELb0ELb1ELb1ELb1ELb0ELb0EEENS1_21CollectiveEpilogueFwdINS6_IJSA_SC_SB_EEES9_SE_SG_Li384ELb1ELb1ELb0ELb0EEENS1_36VarlenDynamicPersistentTileSchedulerILi192ELi128ELi384ELi128ELb0ELb1ELb1ELb1ELb0ELb1EEEEEEEEEvNT_6ParamsE,"a",@progbits
	.sectionflags	@""
	.align	4
.nv.constant0._ZN7cutlass13device_kernelIN5flash11enable_sm90INS1_16FlashAttnFwdSm90INS1_25CollectiveMainloopFwdSm90ILi2EN4cute5tupleIJNS5_1CILi1EEES8_S8_EEENS6_IJNS7_ILi192EEENS7_ILi128EEENS7_ILi64EEEEEELi64ENS_10bfloat16_tEfNS_4arch4Sm90ELb0ELb1ELb1ELb1ELb0ELb1ELb0ELb1ELb1ELb1ELb0ELb0EEENS1_21CollectiveEpilogueFwdINS6_IJSA_SC_SB_EEES9_SE_SG_Li384ELb1ELb1ELb0ELb0EEENS1_36VarlenDynamicPersistentTileSchedulerILi192ELi128ELi384ELi128ELb0ELb1ELb1ELb1ELb0ELb1EEEEEEEEEvNT_6ParamsE:
	.zero		3328


//--------------------- .nv.constant0._ZN7cutlass13device_kernelIN5flash11enable_sm90INS1_16FlashAttnFwdSm90INS1_25CollectiveMainloopFwdSm90ILi2EN4cute5tupleIJNS5_1CILi1EEES8_S8_EEENS6_IJNS7_ILi192EEENS7_ILi128EEENS7_ILi64EEEEEELi64ENS_10bfloat16_tEfNS_4arch4Sm90ELb1ELb0ELb1ELb0ELb0ELb0ELb0ELb1ELb1ELb1ELb0ELb0EEENS1_21CollectiveEpilogueFwdINS6_IJSA_SC_SB_EEES9_SE_SG_Li384ELb0ELb1ELb0ELb0EEENS1_30DynamicPersistentTileSchedulerILi384ELi128ELb0ELb1ELb1EEEEEEEEEvNT_6ParamsE --------------------------
	.section	.nv.constant0._ZN7cutlass13device_kernelIN5flash11enable_sm90INS1_16FlashAttnFwdSm90INS1_25CollectiveMainloopFwdSm90ILi2EN4cute5tupleIJNS5_1CILi1EEES8_S8_EEENS6_IJNS7_ILi192EEENS7_ILi128EEENS7_ILi64EEEEEELi64ENS_10bfloat16_tEfNS_4arch4Sm90ELb1ELb0ELb1ELb0ELb0ELb0ELb0ELb1ELb1ELb1ELb0ELb0EEENS1_21CollectiveEpilogueFwdINS6_IJSA_SC_SB_EEES9_SE_SG_Li384ELb0ELb1ELb0ELb0EEENS1_30DynamicPersistentTileSchedulerILi384ELi128ELb0ELb1ELb1EEEEEEEEEvNT_6ParamsE,"a",@progbits
	.sectionflags	@""
	.align	4
.nv.constant0._ZN7cutlass13device_kernelIN5flash11enable_sm90INS1_16FlashAttnFwdSm90INS1_25CollectiveMainloopFwdSm90ILi2EN4cute5tupleIJNS5_1CILi1EEES8_S8_EEENS6_IJNS7_ILi192EEENS7_ILi128EEENS7_ILi64EEEEEELi64ENS_10bfloat16_tEfNS_4arch4Sm90ELb1ELb0ELb1ELb0ELb0ELb0ELb0ELb1ELb1ELb1ELb0ELb0EEENS1_21CollectiveEpilogueFwdINS6_IJSA_SC_SB_EEES9_SE_SG_Li384ELb0ELb1ELb0ELb0EEENS1_30DynamicPersistentTileSchedulerILi384ELi128ELb0ELb1ELb1EEEEEEEEEvNT_6ParamsE:
	.zero		3328


//--------------------- .nv.constant0._ZN7cutlass13device_kernelIN5flash11enable_sm90INS1_16FlashAttnFwdSm90INS1_25CollectiveMainloopFwdSm90ILi2EN4cute5tupleIJNS5_1CILi1EEES8_S8_EEENS6_IJNS7_ILi192EEENS7_ILi128EEENS7_ILi64EEEEEELi64ENS_10bfloat16_tEfNS_4arch4Sm90ELb1ELb0ELb1ELb1ELb0ELb0ELb0ELb1ELb1ELb1ELb0ELb0EEENS1_21CollectiveEpilogueFwdINS6_IJSA_SC_SB_EEES9_SE_SG_Li384ELb1ELb1ELb0ELb0EEENS1_36VarlenDynamicPersistentTileSchedulerILi192ELi128ELi384ELi128ELb0ELb1ELb1ELb1ELb1ELb1EEEEEEEEEvNT_6ParamsE --------------------------
	.section	.nv.constant0._ZN7cutlass13device_kernelIN5flash11enable_sm90INS1_16FlashAttnFwdSm90INS1_25CollectiveMainloopFwdSm90ILi2EN4cute5tupleIJNS5_1CILi1EEES8_S8_EEENS6_IJNS7_ILi192EEENS7_ILi128EEENS7_ILi64EEEEEELi64ENS_10bfloat16_tEfNS_4arch4Sm90ELb1ELb0ELb1ELb1ELb0ELb0ELb0ELb1ELb1ELb1ELb0ELb0EEENS1_21CollectiveEpilogueFwdINS6_IJSA_SC_SB_EEES9_SE_SG_Li384ELb1ELb1ELb0ELb0EEENS1_36VarlenDynamicPersistentTileSchedulerILi192ELi128ELi384ELi128ELb0ELb1ELb1ELb1ELb1ELb1EEEEEEEEEvNT_6ParamsE,"a",@progbits
	.sectionflags	@""
	.align	4
.nv.constant0._ZN7cutlass13device_kernelIN5flash11enable_sm90INS1_16FlashAttnFwdSm90INS1_25CollectiveMainloopFwdSm90ILi2EN4cute5tupleIJNS5_1CILi1EEES8_S8_EEENS6_IJNS7_ILi192EEENS7_ILi128EEENS7_ILi64EEEEEELi64ENS_10bfloat16_tEfNS_4arch4Sm90ELb1ELb0ELb1ELb1ELb0ELb0ELb0ELb1ELb1ELb1ELb0ELb0EEENS1_21CollectiveEpilogueFwdINS6_IJSA_SC_SB_EEES9_SE_SG_Li384ELb1ELb1ELb0ELb0EEENS1_36VarlenDynamicPersistentTileSchedulerILi192ELi128ELi384ELi128ELb0ELb1ELb1ELb1ELb1ELb1EEEEEEEEEvNT_6ParamsE:
	.zero		3328


//--------------------- .nv.constant0._ZN7cutlass13device_kernelIN5flash11enable_sm90INS1_16FlashAttnFwdSm90INS1_25CollectiveMainloopFwdSm90ILi2EN4cute5tupleIJNS5_1CILi1EEES8_S8_EEENS6_IJNS7_ILi192EEENS7_ILi128EEENS7_ILi64EEEEEELi64ENS_10bfloat16_tEfNS_4arch4Sm90ELb1ELb0ELb1ELb1ELb0ELb1ELb0ELb1ELb1ELb1ELb0ELb0EEENS1_21CollectiveEpilogueFwdINS6_IJSA_SC_SB_EEES9_SE_SG_Li384ELb1ELb1ELb0ELb0EEENS1_36VarlenDynamicPersistentTileSchedulerILi192ELi128ELi384ELi128ELb0ELb1ELb1ELb1ELb1ELb1EEEEEEEEEvNT_6ParamsE --------------------------
	.section	.nv.constant0._ZN7cutlass13device_kernelIN5flash11enable_sm90INS1_16FlashAttnFwdSm90INS1_25CollectiveMainloopFwdSm90ILi2EN4cute5tupleIJNS5_1CILi1EEES8_S8_EEENS6_IJNS7_ILi192EEENS7_ILi128EEENS7_ILi64EEEEEELi64ENS_10bfloat16_tEfNS_4arch4Sm90ELb1ELb0ELb1ELb1ELb0ELb1ELb0ELb1ELb1ELb1ELb0ELb0EEENS1_21CollectiveEpilogueFwdINS6_IJSA_SC_SB_EEES9_SE_SG_Li384ELb1ELb1ELb0ELb0EEENS1_36VarlenDynamicPersistentTileSchedulerILi192ELi128ELi384ELi128ELb0ELb1ELb1ELb1ELb1ELb1EEEEEEEEEvNT_6ParamsE,"a",@progbits
	.sectionflags	@""
	.align	4
.nv.constant0._ZN7cutlass13device_kernelIN5flash11enable_sm90INS1_16FlashAttnFwdSm90INS1_25CollectiveMainloopFwdSm90ILi2EN4cute5tupleIJNS5_1CILi1EEES8_S8_EEENS6_IJNS7_ILi192EEENS7_ILi128EEENS7_ILi64EEEEEELi64ENS_10bfloat16_tEfNS_4arch4Sm90ELb1ELb0ELb1ELb1ELb0ELb1ELb0ELb1ELb1ELb1ELb0ELb0EEENS1_21CollectiveEpilogueFwdINS6_IJSA_SC_SB_EEES9_SE_SG_Li384ELb1ELb1ELb0ELb0EEENS1_36VarlenDynamicPersistentTileSchedulerILi192ELi128ELi384ELi128ELb0ELb1ELb1ELb1ELb1ELb1EEEEEEEEEvNT_6ParamsE:
	.zero		3328


//--------------------- SYMBOLS --------------------------

	.type		.nv.reservedSmem.offset0,@object
	.size		.nv.reservedSmem.offset0,0x4
	.type		__assertfail,@function
